	.target	sm_90a

	.elftype	@"ET_EXEC"


//--------------------- .note.nv.tkinfo           --------------------------
	.section	.note.nv.tkinfo,"",@"SHT_NOTE"
	.sectionflags	@"SHF_NOTE_NV_TKINFO"
	.tkinfo
        /*0018*/ 	.word	0x00000002
        /*0030*/ 	.string	""
        /*0030*/ 	.string	"ptxas"
        /*0030*/ 	.string	"Cuda compilation tools, release 13.0, V13.0.88"
        /*0030*/ 	.string	"Build cuda_13.0.r13.0/compiler.36424714_0"
        /*0030*/ 	.string	"-arch sm_90a -m 64 "



//--------------------- .note.nv.cuinfo           --------------------------
	.section	.note.nv.cuinfo,"",@"SHT_NOTE"
	.sectionflags	@"SHF_NOTE_NV_CUINFO"
        /*0018*/ 	.short	0x0002
        /*001a*/ 	.short	0x005a
        /*001c*/ 	.short	0x0082
	.zero		2


//--------------------- .nv.info                  --------------------------
	.section	.nv.info,"",@"SHT_CUDA_INFO"
	.align	4


	//----- nvinfo : EIATTR_REGCOUNT
	.align		4
        /*0000*/ 	.byte	0x04, 0x2f
        /*0002*/ 	.short	(.L_37 - .L_36)
	.align		4
.L_36:
        /*0004*/ 	.word	index@(_ZN7cutlass13device_kernelIN5flash11enable_sm90INS1_16FlashAttnFwdSm90INS1_25CollectiveMainloopFwdSm90ILi2EN4cute5tupleIJNS5_1CILi1EEES8_S8_EEENS6_IJNS7_ILi128EEENS7_ILi96EEENS7_ILi64EEEEEELi256ENS_6half_tEfNS_4arch4Sm90ELb1ELb0ELb1ELb1ELb0ELb1ELb1ELb1ELb0ELb1ELb0ELb0EEENS1_21CollectiveEpilogueFwdINS6_IJSA_NS7_ILi256EEESB_EEES9_SE_SG_Li256ELb1ELb1ELb0ELb0EEENS1_36VarlenDynamicPersistentTileSchedulerILi128ELi96ELi256ELi128ELb0ELb1ELb1ELb1ELb1ELb1EEEEEEEEEvNT_6ParamsE)
        /*0008*/ 	.word	0x000000a8


	//----- nvinfo : EIATTR_FRAME_SIZE
	.align		4
.L_37:
        /*000c*/ 	.byte	0x04, 0x11
        /*000e*/ 	.short	(.L_39 - .L_38)
	.align		4
.L_38:
        /*0010*/ 	.word	index@(_ZN7cutlass13device_kernelIN5flash11enable_sm90INS1_16FlashAttnFwdSm90INS1_25CollectiveMainloopFwdSm90ILi2EN4cute5tupleIJNS5_1CILi1EEES8_S8_EEENS6_IJNS7_ILi128EEENS7_ILi96EEENS7_ILi64EEEEEELi256ENS_6half_tEfNS_4arch4Sm90ELb1ELb0ELb1ELb1ELb0ELb1ELb1ELb1ELb0ELb1ELb0ELb0EEENS1_21CollectiveEpilogueFwdINS6_IJSA_NS7_ILi256EEESB_EEES9_SE_SG_Li256ELb1ELb1ELb0ELb0EEENS1_36VarlenDynamicPersistentTileSchedulerILi128ELi96ELi256ELi128ELb0ELb1ELb1ELb1ELb1ELb1EEEEEEEEEvNT_6ParamsE)
        /*0014*/ 	.word	0x000000b8


	//----- nvinfo : EIATTR_REGCOUNT
	.align		4
.L_39:
        /*0018*/ 	.byte	0x04, 0x2f
        /*001a*/ 	.short	(.L_41 - .L_40)
	.align		4
.L_40:
        /*001c*/ 	.word	index@(_ZN7cutlass13device_kernelIN5flash11enable_sm90INS1_16FlashAttnFwdSm90INS1_25CollectiveMainloopFwdSm90ILi2EN4cute5tupleIJNS5_1CILi1EEES8_S8_EEENS6_IJNS7_ILi128EEENS7_ILi96EEENS7_ILi64EEEEEELi256ENS_6half_tEfNS_4arch4Sm90ELb1ELb0ELb1ELb1ELb0ELb0ELb1ELb1ELb0ELb1ELb0ELb0EEENS1_21CollectiveEpilogueFwdINS6_IJSA_NS7_ILi256EEESB_EEES9_SE_SG_Li256ELb1ELb1ELb0ELb0EEENS1_36VarlenDynamicPersistentTileSchedulerILi128ELi96ELi256ELi128ELb0ELb1ELb1ELb1ELb1ELb1EEEEEEEEEvNT_6ParamsE)
        /*0020*/ 	.word	0x000000a8


	//----- nvinfo : EIATTR_FRAME_SIZE
	.align		4
.L_41:
        /*0024*/ 	.byte	0x04, 0x11
        /*0026*/ 	.short	(.L_43 - .L_42)
	.align		4
.L_42:
        /*0028*/ 	.word	index@(_ZN7cutlass13device_kernelIN5flash11enable_sm90INS1_16FlashAttnFwdSm90INS1_25CollectiveMainloopFwdSm90ILi2EN4cute5tupleIJNS5_1CILi1EEES8_S8_EEENS6_IJNS7_ILi128EEENS7_ILi96EEENS7_ILi64EEEEEELi256ENS_6half_tEfNS_4arch4Sm90ELb1ELb0ELb1ELb1ELb0ELb0ELb1ELb1ELb0ELb1ELb0ELb0EEENS1_21CollectiveEpilogueFwdINS6_IJSA_NS7_ILi256EEESB_EEES9_SE_SG_Li256ELb1ELb1ELb0ELb0EEENS1_36VarlenDynamicPersistentTileSchedulerILi128ELi96ELi256ELi128ELb0ELb1ELb1ELb1ELb1ELb1EEEEEEEEEvNT_6ParamsE)
        /*002c*/ 	.word	0x00000070


	//----- nvinfo : EIATTR_REGCOUNT
	.align		4
.L_43:
        /*0030*/ 	.byte	0x04, 0x2f
        /*0032*/ 	.short	(.L_45 - .L_44)
	.align		4
.L_44:
        /*0034*/ 	.word	index@(_ZN7cutlass13device_kernelIN5flash11enable_sm90INS1_16FlashAttnFwdSm90INS1_25CollectiveMainloopFwdSm90ILi2EN4cute5tupleIJNS5_1CILi1EEES8_S8_EEENS6_IJNS7_ILi128EEENS7_ILi96EEENS7_ILi64EEEEEELi256ENS_6half_tEfNS_4arch4Sm90ELb1ELb0ELb1ELb1ELb0ELb1ELb0ELb1ELb0ELb1ELb0ELb0EEENS1_21CollectiveEpilogueFwdINS6_IJSA_NS7_ILi256EEESB_EEES9_SE_SG_Li256ELb1ELb1ELb0ELb0EEENS1_36VarlenDynamicPersistentTileSchedulerILi128ELi96ELi256ELi128ELb0ELb1ELb1ELb1ELb1ELb1EEEEEEEEEvNT_6ParamsE)
        /*0038*/ 	.word	0x000000a8


	//----- nvinfo : EIATTR_FRAME_SIZE
	.align		4
.L_45:
        /*003c*/ 	.byte	0x04, 0x11
        /*003e*/ 	.short	(.L_47 - .L_46)
	.align		4
.L_46:
        /*0040*/ 	.word	index@(_ZN7cutlass13device_kernelIN5flash11enable_sm90INS1_16FlashAttnFwdSm90INS1_25CollectiveMainloopFwdSm90ILi2EN4cute5tupleIJNS5_1CILi1EEES8_S8_EEENS6_IJNS7_ILi128EEENS7_ILi96EEENS7_ILi64EEEEEELi256ENS_6half_tEfNS_4arch4Sm90ELb1ELb0ELb1ELb1ELb0ELb1ELb0ELb1ELb0ELb1ELb0ELb0EEENS1_21CollectiveEpilogueFwdINS6_IJSA_NS7_ILi256EEESB_EEES9_SE_SG_Li256ELb1ELb1ELb0ELb0EEENS1_36VarlenDynamicPersistentTileSchedulerILi128ELi96ELi256ELi128ELb0ELb1ELb1ELb1ELb1ELb1EEEEEEEEEvNT_6ParamsE)
        /*0044*/ 	.word	0x00000060


	//----- nvinfo : EIATTR_REGCOUNT
	.align		4
.L_47:
        /*0048*/ 	.byte	0x04, 0x2f
        /*004a*/ 	.short	(.L_49 - .L_48)
	.align		4
.L_48:
        /*004c*/ 	.word	index@(_ZN7cutlass13device_kernelIN5flash11enable_sm90INS1_16FlashAttnFwdSm90INS1_25CollectiveMainloopFwdSm90ILi2EN4cute5tupleIJNS5_1CILi1EEES8_S8_EEENS6_IJNS7_ILi128EEENS7_ILi96EEENS7_ILi64EEEEEELi256ENS_6half_tEfNS_4arch4Sm90ELb1ELb0ELb1ELb1ELb0ELb0ELb0ELb1ELb0ELb1ELb0ELb0EEENS1_21CollectiveEpilogueFwdINS6_IJSA_NS7_ILi256EEESB_EEES9_SE_SG_Li256ELb1ELb1ELb0ELb0EEENS1_36VarlenDynamicPersistentTileSchedulerILi128ELi96ELi256ELi128ELb0ELb1ELb1ELb1ELb1ELb1EEEEEEEEEvNT_6ParamsE)
        /*0050*/ 	.word	0x000000a8


	//----- nvinfo : EIATTR_FRAME_SIZE
	.align		4
.L_49:
        /*0054*/ 	.byte	0x04, 0x11
        /*0056*/ 	.short	(.L_51 - .L_50)
	.align		4
.L_50:
        /*0058*/ 	.word	index@(_ZN7cutlass13device_kernelIN5flash11enable_sm90INS1_16FlashAttnFwdSm90INS1_25CollectiveMainloopFwdSm90ILi2EN4cute5tupleIJNS5_1CILi1EEES8_S8_EEENS6_IJNS7_ILi128EEENS7_ILi96EEENS7_ILi64EEEEEELi256ENS_6half_tEfNS_4arch4Sm90ELb1ELb0ELb1ELb1ELb0ELb0ELb0ELb1ELb0ELb1ELb0ELb0EEENS1_21CollectiveEpilogueFwdINS6_IJSA_NS7_ILi256EEESB_EEES9_SE_SG_Li256ELb1ELb1ELb0ELb0EEENS1_36VarlenDynamicPersistentTileSchedulerILi128ELi96ELi256ELi128ELb0ELb1ELb1ELb1ELb1ELb1EEEEEEEEEvNT_6ParamsE)
        /*005c*/ 	.word	0x00000058


	//----- nvinfo : EIATTR_REGCOUNT
	.align		4
.L_51:
        /*0060*/ 	.byte	0x04, 0x2f
        /*0062*/ 	.short	(.L_53 - .L_52)
	.align		4
.L_52:
        /*0064*/ 	.word	index@(_ZN7cutlass13device_kernelIN5flash11enable_sm90INS1_16FlashAttnFwdSm90INS1_25CollectiveMainloopFwdSm90ILi2EN4cute5tupleIJNS5_1CILi1EEES8_S8_EEENS6_IJNS7_ILi128EEENS7_ILi96EEENS7_ILi64EEEEEELi256ENS_6half_tEfNS_4arch4Sm90ELb1ELb0ELb1ELb0ELb0ELb0ELb1ELb1ELb0ELb1ELb0ELb0EEENS1_21CollectiveEpilogueFwdINS6_IJSA_NS7_ILi256EEESB_EEES9_SE_SG_Li256ELb0ELb1ELb0ELb0EEENS1_30DynamicPersistentTileSchedulerILi256ELi128ELb0ELb1ELb1EEEEEEEEEvNT_6ParamsE)
        /*0068*/ 	.word	0x000000a8


	//----- nvinfo : EIATTR_FRAME_SIZE
	.align		4
.L_53:
        /*006c*/ 	.byte	0x04, 0x11
        /*006e*/ 	.short	(.L_55 - .L_54)
	.align		4
.L_54:
        /*0070*/ 	.word	index@(_ZN7cutlass13device_kernelIN5flash11enable_sm90INS1_16FlashAttnFwdSm90INS1_25CollectiveMainloopFwdSm90ILi2EN4cute5tupleIJNS5_1CILi1EEES8_S8_EEENS6_IJNS7_ILi128EEENS7_ILi96EEENS7_ILi64EEEEEELi256ENS_6half_tEfNS_4arch4Sm90ELb1ELb0ELb1ELb0ELb0ELb0ELb1ELb1ELb0ELb1ELb0ELb0EEENS1_21CollectiveEpilogueFwdINS6_IJSA_NS7_ILi256EEESB_EEES9_SE_SG_Li256ELb0ELb1ELb0ELb0EEENS1_30DynamicPersistentTileSchedulerILi256ELi128ELb0ELb1ELb1EEEEEEEEEvNT_6ParamsE)
        /*0074*/ 	.word	0x00000050


	//----- nvinfo : EIATTR_REGCOUNT
	.align		4
.L_55:
        /*0078*/ 	.byte	0x04, 0x2f
        /*007a*/ 	.short	(.L_57 - .L_56)
	.align		4
.L_56:
        /*007c*/ 	.word	index@(_ZN7cutlass13device_kernelIN5flash11enable_sm90INS1_16FlashAttnFwdSm90INS1_25CollectiveMainloopFwdSm90ILi2EN4cute5tupleIJNS5_1CILi1EEES8_S8_EEENS6_IJNS7_ILi128EEENS7_ILi96EEENS7_ILi64EEEEEELi256ENS_6half_tEfNS_4arch4Sm90ELb1ELb0ELb1ELb0ELb0ELb0ELb0ELb1ELb0ELb1ELb0ELb0EEENS1_21CollectiveEpilogueFwdINS6_IJSA_NS7_ILi256EEESB_EEES9_SE_SG_Li256ELb0ELb1ELb0ELb0EEENS1_30DynamicPersistentTileSchedulerILi256ELi128ELb0ELb1ELb1EEEEEEEEEvNT_6ParamsE)
        /*0080*/ 	.word	0x000000a8


	//----- nvinfo : EIATTR_FRAME_SIZE
	.align		4
.L_57:
        /*0084*/ 	.byte	0x04, 0x11
        /*0086*/ 	.short	(.L_59 - .L_58)
	.align		4
.L_58:
        /*0088*/ 	.word	index@(_ZN7cutlass13device_kernelIN5flash11enable_sm90INS1_16FlashAttnFwdSm90INS1_25CollectiveMainloopFwdSm90ILi2EN4cute5tupleIJNS5_1CILi1EEES8_S8_EEENS6_IJNS7_ILi128EEENS7_ILi96EEENS7_ILi64EEEEEELi256ENS_6half_tEfNS_4arch4Sm90ELb1ELb0ELb1ELb0ELb0ELb0ELb0ELb1ELb0ELb1ELb0ELb0EEENS1_21CollectiveEpilogueFwdINS6_IJSA_NS7_ILi256EEESB_EEES9_SE_SG_Li256ELb0ELb1ELb0ELb0EEENS1_30DynamicPersistentTileSchedulerILi256ELi128ELb0ELb1ELb1EEEEEEEEEvNT_6ParamsE)
        /*008c*/ 	.word	0x00000028


	//----- nvinfo : EIATTR_REGCOUNT
	.align		4
.L_59:
        /*0090*/ 	.byte	0x04, 0x2f
        /*0092*/ 	.short	(.L_61 - .L_60)
	.align		4
.L_60:
        /*0094*/ 	.word	index@(_ZN7cutlass13device_kernelIN5flash11enable_sm90INS1_16FlashAttnFwdSm90INS1_25CollectiveMainloopFwdSm90ILi2EN4cute5tupleIJNS5_1CILi1EEES8_S8_EEENS6_IJNS7_ILi128EEENS7_ILi96EEENS7_ILi64EEEEEELi256ENS_6half_tEfNS_4arch4Sm90ELb0ELb1ELb1ELb1ELb0ELb1ELb1ELb1ELb0ELb1ELb0ELb0EEENS1_21CollectiveEpilogueFwdINS6_IJSA_NS7_ILi256EEESB_EEES9_SE_SG_Li256ELb1ELb1ELb0ELb0EEENS1_36VarlenDynamicPersistentTileSchedulerILi128ELi96ELi256ELi128ELb0ELb1ELb1ELb1ELb0ELb1EEEEEEEEEvNT_6ParamsE)
        /*0098*/ 	.word	0x000000a8


	//----- nvinfo : EIATTR_FRAME_SIZE
	.align		4
.L_61:
        /*009c*/ 	.byte	0x04, 0x11
        /*009e*/ 	.short	(.L_63 - .L_62)
	.align		4
.L_62:
        /*00a0*/ 	.word	index@($_ZN7cutlass13device_kernelIN5flash11enable_sm90INS1_16FlashAttnFwdSm90INS1_25CollectiveMainloopFwdSm90ILi2EN4cute5tupleIJNS5_1CILi1EEES8_S8_EEENS6_IJNS7_ILi128EEENS7_ILi96EEENS7_ILi64EEEEEELi256ENS_6half_tEfNS_4arch4Sm90ELb0ELb1ELb1ELb1ELb0ELb1ELb1ELb1ELb0ELb1ELb0ELb0EEENS1_21CollectiveEpilogueFwdINS6_IJSA_NS7_ILi256EEESB_EEES9_SE_SG_Li256ELb1ELb1ELb0ELb0EEENS1_36VarlenDynamicPersistentTileSchedulerILi128ELi96ELi256ELi128ELb0ELb1ELb1ELb1ELb0ELb1EEEEEEEEEvNT_6ParamsE$_ZZN5flash25CollectiveMainloopFwdSm90ILi2EN4cute5tupleIJNS1_1CILi1EEES4_S4_EEENS2_IJNS3_ILi128EEENS3_ILi96EEENS3_ILi64EEEEEELi256EN7cutlass6half_tEfNSA_4arch4Sm90ELb0ELb1ELb1ELb1ELb0ELb1ELb1ELb1ELb0ELb1ELb0ELb0EE3mmaINS_16FlashAttnFwdSm90ISE_NS_21CollectiveEpilogueFwdINS2_IJS6_NS3_ILi256EEES7_EEES5_SB_SD_Li256ELb1ELb1ELb0ELb0EEENS_36VarlenDynamicPersistentTileSchedulerILi128ELi96ELi256ELi128ELb0ELb1ELb1ELb1ELb0ELb1EEEE13SharedStorageENS1_6TensorINS1_11ArrayEngineIfLm128EEENS1_6LayoutINS2_IJNS2_IJNS3_ILi2EEEST_NS3_ILi32EEEEEES4_S4_EEENS2_IJNS2_IJS4_ST_NS3_ILi4EEEEEENS3_ILi0EEESZ_EEEEEEENS_7SoftmaxILi2ELi0EEEEEbRKNSE_6ParamsENSA_25PipelineTmaAsyncNoClusterILi2ENSA_16PipelineTmaAsyncILi2EEEEES1B_RNSA_13PipelineStateILj2EEERT0_RT1_iRiRKNS_16SeqlenInfoQKNewKILb1ELb1EEENS2_IJiiiiEEERT_ENKUliT_T0_T1_E_clIZSF_ISO_S12_S14_EbS17_S1B_S1B_S1E_S1G_S1I_iS1J_S1N_S1O_S1Q_EUlRS1R_iE0_NS3_ILb1EEES1Y_EEDaiS1R_S1S_S1T_)
        /*00a4*/ 	.word	0x000004f0


	//----- nvinfo : EIATTR_FRAME_SIZE
	.align		4
.L_63:
        /*00a8*/ 	.byte	0x04, 0x11
        /*00aa*/ 	.short	(.L_65 - .L_64)
	.align		4
.L_64:
        /*00ac*/ 	.word	index@(_ZN7cutlass13device_kernelIN5flash11enable_sm90INS1_16FlashAttnFwdSm90INS1_25CollectiveMainloopFwdSm90ILi2EN4cute5tupleIJNS5_1CILi1EEES8_S8_EEENS6_IJNS7_ILi128EEENS7_ILi96EEENS7_ILi64EEEEEELi256ENS_6half_tEfNS_4arch4Sm90ELb0ELb1ELb1ELb1ELb0ELb1ELb1ELb1ELb0ELb1ELb0ELb0EEENS1_21CollectiveEpilogueFwdINS6_IJSA_NS7_ILi256EEESB_EEES9_SE_SG_Li256ELb1ELb1ELb0ELb0EEENS1_36VarlenDynamicPersistentTileSchedulerILi128ELi96ELi256ELi128ELb0ELb1ELb1ELb1ELb0ELb1EEEEEEEEEvNT_6ParamsE)
        /*00b0*/ 	.word	0x000004f0


	//----- nvinfo : EIATTR_REGCOUNT
	.align		4
.L_65:
        /*00b4*/ 	.byte	0x04, 0x2f
        /*00b6*/ 	.short	(.L_67 - .L_66)
	.align		4
.L_66:
        /*00b8*/ 	.word	index@(_ZN7cutlass13device_kernelIN5flash11enable_sm90INS1_16FlashAttnFwdSm90INS1_25CollectiveMainloopFwdSm90ILi2EN4cute5tupleIJNS5_1CILi1EEES8_S8_EEENS6_IJNS7_ILi128EEENS7_ILi96EEENS7_ILi64EEEEEELi256ENS_6half_tEfNS_4arch4Sm90ELb0ELb1ELb1ELb1ELb0ELb0ELb1ELb1ELb0ELb1ELb0ELb0EEENS1_21CollectiveEpilogueFwdINS6_IJSA_NS7_ILi256EEESB_EEES9_SE_SG_Li256ELb1ELb1ELb0ELb0EEENS1_36VarlenDynamicPersistentTileSchedulerILi128ELi96ELi256ELi128ELb0ELb1ELb1ELb1ELb0ELb1EEEEEEEEEvNT_6ParamsE)
        /*00bc*/ 	.word	0x000000a8


	//----- nvinfo : EIATTR_FRAME_SIZE
	.align		4
.L_67:
        /*00c0*/ 	.byte	0x04, 0x11
        /*00c2*/ 	.short	(.L_69 - .L_68)
	.align		4
.L_68:
        /*00c4*/ 	.word	index@($_ZN7cutlass13device_kernelIN5flash11enable_sm90INS1_16FlashAttnFwdSm90INS1_25CollectiveMainloopFwdSm90ILi2EN4cute5tupleIJNS5_1CILi1EEES8_S8_EEENS6_IJNS7_ILi128EEENS7_ILi96EEENS7_ILi64EEEEEELi256ENS_6half_tEfNS_4arch4Sm90ELb0ELb1ELb1ELb1ELb0ELb0ELb1ELb1ELb0ELb1ELb0ELb0EEENS1_21CollectiveEpilogueFwdINS6_IJSA_NS7_ILi256EEESB_EEES9_SE_SG_Li256ELb1ELb1ELb0ELb0EEENS1_36VarlenDynamicPersistentTileSchedulerILi128ELi96ELi256ELi128ELb0ELb1ELb1ELb1ELb0ELb1EEEEEEEEEvNT_6ParamsE$_ZZN5flash25CollectiveMainloopFwdSm90ILi2EN4cute5tupleIJNS1_1CILi1EEES4_S4_EEENS2_IJNS3_ILi128EEENS3_ILi96EEENS3_ILi64EEEEEELi256EN7cutlass6half_tEfNSA_4arch4Sm90ELb0ELb1ELb1ELb1ELb0ELb0ELb1ELb1ELb0ELb1ELb0ELb0EE3mmaINS_16FlashAttnFwdSm90ISE_NS_21CollectiveEpilogueFwdINS2_IJS6_NS3_ILi256EEES7_EEES5_SB_SD_Li256ELb1ELb1ELb0ELb0EEENS_36VarlenDynamicPersistentTileSchedulerILi128ELi96ELi256ELi128ELb0ELb1ELb1ELb1ELb0ELb1EEEE13SharedStorageENS1_6TensorINS1_11ArrayEngineIfLm128EEENS1_6LayoutINS2_IJNS2_IJNS3_ILi2EEEST_NS3_ILi32EEEEEES4_S4_EEENS2_IJNS2_IJS4_ST_NS3_ILi4EEEEEENS3_ILi0EEESZ_EEEEEEENS_7SoftmaxILi2ELi0EEEEEbRKNSE_6ParamsENSA_25PipelineTmaAsyncNoClusterILi2ENSA_16PipelineTmaAsyncILi2EEEEES1B_RNSA_13PipelineStateILj2EEERT0_RT1_iRiRKNS_16SeqlenInfoQKNewKILb1ELb0EEENS2_IJiiiiEEERT_ENKUliT_T0_T1_E_clIZSF_ISO_S12_S14_EbS17_S1B_S1B_S1E_S1G_S1I_iS1J_S1N_S1O_S1Q_EUlRS1R_iE1_NS3_ILb0EEENS3_ILb1EEEEEDaiS1R_S1S_S1T_)
        /*00c8*/ 	.word	0x000004e0


	//----- nvinfo : EIATTR_FRAME_SIZE
	.align		4
.L_69:
        /*00cc*/ 	.byte	0x04, 0x11
        /*00ce*/ 	.short	(.L_71 - .L_70)
	.align		4
.L_70:
        /*00d0*/ 	.word	index@(_ZN7cutlass13device_kernelIN5flash11enable_sm90INS1_16FlashAttnFwdSm90INS1_25CollectiveMainloopFwdSm90ILi2EN4cute5tupleIJNS5_1CILi1EEES8_S8_EEENS6_IJNS7_ILi128EEENS7_ILi96EEENS7_ILi64EEEEEELi256ENS_6half_tEfNS_4arch4Sm90ELb0ELb1ELb1ELb1ELb0ELb0ELb1ELb1ELb0ELb1ELb0ELb0EEENS1_21CollectiveEpilogueFwdINS6_IJSA_NS7_ILi256EEESB_EEES9_SE_SG_Li256ELb1ELb1ELb0ELb0EEENS1_36VarlenDynamicPersistentTileSchedulerILi128ELi96ELi256ELi128ELb0ELb1ELb1ELb1ELb0ELb1EEEEEEEEEvNT_6ParamsE)
        /*00d4*/ 	.word	0x000004e0


	//----- nvinfo : EIATTR_REGCOUNT
	.align		4
.L_71:
        /*00d8*/ 	.byte	0x04, 0x2f
        /*00da*/ 	.short	(.L_73 - .L_72)
	.align		4
.L_72:
        /*00dc*/ 	.word	index@(_ZN7cutlass13device_kernelIN5flash11enable_sm90INS1_16FlashAttnFwdSm90INS1_25CollectiveMainloopFwdSm90ILi2EN4cute5tupleIJNS5_1CILi1EEES8_S8_EEENS6_IJNS7_ILi128EEENS7_ILi96EEENS7_ILi64EEEEEELi256ENS_6half_tEfNS_4arch4Sm90ELb0ELb1ELb1ELb1ELb0ELb1ELb0ELb1ELb0ELb1ELb0ELb0EEENS1_21CollectiveEpilogueFwdINS6_IJSA_NS7_ILi256EEESB_EEES9_SE_SG_Li256ELb1ELb1ELb0ELb0EEENS1_36VarlenDynamicPersistentTileSchedulerILi128ELi96ELi256ELi128ELb0ELb1ELb1ELb1ELb0ELb1EEEEEEEEEvNT_6ParamsE)
        /*00e0*/ 	.word	0x000000a8


	//----- nvinfo : EIATTR_FRAME_SIZE
	.align		4
.L_73:
        /*00e4*/ 	.byte	0x04, 0x11
        /*00e6*/ 	.short	(.L_75 - .L_74)
	.align		4
.L_74:
        /*00e8*/ 	.word	index@(_ZN7cutlass13device_kernelIN5flash11enable_sm90INS1_16FlashAttnFwdSm90INS1_25CollectiveMainloopFwdSm90ILi2EN4cute5tupleIJNS5_1CILi1EEES8_S8_EEENS6_IJNS7_ILi128EEENS7_ILi96EEENS7_ILi64EEEEEELi256ENS_6half_tEfNS_4arch4Sm90ELb0ELb1ELb1ELb1ELb0ELb1ELb0ELb1ELb0ELb1ELb0ELb0EEENS1_21CollectiveEpilogueFwdINS6_IJSA_NS7_ILi256EEESB_EEES9_SE_SG_Li256ELb1ELb1ELb0ELb0EEENS1_36VarlenDynamicPersistentTileSchedulerILi128ELi96ELi256ELi128ELb0ELb1ELb1ELb1ELb0ELb1EEEEEEEEEvNT_6ParamsE)
        /*00ec*/ 	.word	0x00000058


	//----- nvinfo : EIATTR_REGCOUNT
	.align		4
.L_75:
        /*00f0*/ 	.byte	0x04, 0x2f
        /*00f2*/ 	.short	(.L_77 - .L_76)
	.align		4
.L_76:
        /*00f4*/ 	.word	index@(_ZN7cutlass13device_kernelIN5flash11enable_sm90INS1_16FlashAttnFwdSm90INS1_25CollectiveMainloopFwdSm90ILi2EN4cute5tupleIJNS5_1CILi1EEES8_S8_EEENS6_IJNS7_ILi128EEENS7_ILi96EEENS7_ILi64EEEEEELi256ENS_6half_tEfNS_4arch4Sm90ELb0ELb1ELb1ELb1ELb0ELb0ELb0ELb1ELb0ELb1ELb0ELb0EEENS1_21CollectiveEpilogueFwdINS6_IJSA_NS7_ILi256EEESB_EEES9_SE_SG_Li256ELb1ELb1ELb0ELb0EEENS1_36VarlenDynamicPersistentTileSchedulerILi128ELi96ELi256ELi128ELb0ELb1ELb1ELb1ELb0ELb1EEEEEEEEEvNT_6ParamsE)
        /*00f8*/ 	.word	0x000000a8


	//----- nvinfo : EIATTR_FRAME_SIZE
	.align		4
.L_77:
        /*00fc*/ 	.byte	0x04, 0x11
        /*00fe*/ 	.short	(.L_79 - .L_78)
	.align		4
.L_78:
        /*0100*/ 	.word	index@(_ZN7cutlass13device_kernelIN5flash11enable_sm90INS1_16FlashAttnFwdSm90INS1_25CollectiveMainloopFwdSm90ILi2EN4cute5tupleIJNS5_1CILi1EEES8_S8_EEENS6_IJNS7_ILi128EEENS7_ILi96EEENS7_ILi64EEEEEELi256ENS_6half_tEfNS_4arch4Sm90ELb0ELb1ELb1ELb1ELb0ELb0ELb0ELb1ELb0ELb1ELb0ELb0EEENS1_21CollectiveEpilogueFwdINS6_IJSA_NS7_ILi256EEESB_EEES9_SE_SG_Li256ELb1ELb1ELb0ELb0EEENS1_36VarlenDynamicPersistentTileSchedulerILi128ELi96ELi256ELi128ELb0ELb1ELb1ELb1ELb0ELb1EEEEEEEEEvNT_6ParamsE)
        /*0104*/ 	.word	0x00000048


	//----- nvinfo : EIATTR_REGCOUNT
	.align		4
.L_79:
        /*0108*/ 	.byte	0x04, 0x2f
        /*010a*/ 	.short	(.L_81 - .L_80)
	.align		4
.L_80:
        /*010c*/ 	.word	index@(_ZN7cutlass13device_kernelIN5flash11enable_sm90INS1_16FlashAttnFwdSm90INS1_25CollectiveMainloopFwdSm90ILi2EN4cute5tupleIJNS5_1CILi1EEES8_S8_EEENS6_IJNS7_ILi128EEENS7_ILi96EEENS7_ILi64EEEEEELi256ENS_6half_tEfNS_4arch4Sm90ELb0ELb1ELb1ELb0ELb0ELb0ELb1ELb1ELb0ELb1ELb0ELb0EEENS1_21CollectiveEpilogueFwdINS6_IJSA_NS7_ILi256EEESB_EEES9_SE_SG_Li256ELb0ELb1ELb0ELb0EEENS1_30DynamicPersistentTileSchedulerILi256ELi128ELb0ELb1ELb1EEEEEEEEEvNT_6ParamsE)
        /*0110*/ 	.word	0x000000a8


	//----- nvinfo : EIATTR_FRAME_SIZE
	.align		4
.L_81:
        /*0114*/ 	.byte	0x04, 0x11
        /*0116*/ 	.short	(.L_83 - .L_82)
	.align		4
.L_82:
        /*0118*/ 	.word	index@($_ZN7cutlass13device_kernelIN5flash11enable_sm90INS1_16FlashAttnFwdSm90INS1_25CollectiveMainloopFwdSm90ILi2EN4cute5tupleIJNS5_1CILi1EEES8_S8_EEENS6_IJNS7_ILi128EEENS7_ILi96EEENS7_ILi64EEEEEELi256ENS_6half_tEfNS_4arch4Sm90ELb0ELb1ELb1ELb0ELb0ELb0ELb1ELb1ELb0ELb1ELb0ELb0EEENS1_21CollectiveEpilogueFwdINS6_IJSA_NS7_ILi256EEESB_EEES9_SE_SG_Li256ELb0ELb1ELb0ELb0EEENS1_30DynamicPersistentTileSchedulerILi256ELi128ELb0ELb1ELb1EEEEEEEEEvNT_6ParamsE$_ZZN5flash25CollectiveMainloopFwdSm90ILi2EN4cute5tupleIJNS1_1CILi1EEES4_S4_EEENS2_IJNS3_ILi128EEENS3_ILi96EEENS3_ILi64EEEEEELi256EN7cutlass6half_tEfNSA_4arch4Sm90ELb0ELb1ELb1ELb0ELb0ELb0ELb1ELb1ELb0ELb1ELb0ELb0EE3mmaINS_16FlashAttnFwdSm90ISE_NS_21CollectiveEpilogueFwdINS2_IJS6_NS3_ILi256EEES7_EEES5_SB_SD_Li256ELb0ELb1ELb0ELb0EEENS_30DynamicPersistentTileSchedulerILi256ELi128ELb0ELb1ELb1EEEE13SharedStorageENS1_6TensorINS1_11ArrayEngineIfLm128EEENS1_6LayoutINS2_IJNS2_IJNS3_ILi2EEEST_NS3_ILi32EEEEEES4_S4_EEENS2_IJNS2_IJS4_ST_NS3_ILi4EEEEEENS3_ILi0EEESZ_EEEEEEENS_7SoftmaxILi2ELi0EEEEEbRKNSE_6ParamsENSA_25PipelineTmaAsyncNoClusterILi2ENSA_16PipelineTmaAsyncILi2EEEEES1B_RNSA_13PipelineStateILj2EEERT0_RT1_iRiRKNS_16SeqlenInfoQKNewKILb0ELb0EEENS2_IJiiiiEEERT_ENKUliT_T0_T1_E_clIZSF_ISO_S12_S14_EbS17_S1B_S1B_S1E_S1G_S1I_iS1J_S1N_S1O_S1Q_EUlRS1R_iE1_NS3_ILb0EEENS3_ILb1EEEEEDaiS1R_S1S_S1T_)
        /*011c*/ 	.word	0x000004c0


	//----- nvinfo : EIATTR_FRAME_SIZE
	.align		4
.L_83:
        /*0120*/ 	.byte	0x04, 0x11
        /*0122*/ 	.short	(.L_85 - .L_84)
	.align		4
.L_84:
        /*0124*/ 	.word	index@(_ZN7cutlass13device_kernelIN5flash11enable_sm90INS1_16FlashAttnFwdSm90INS1_25CollectiveMainloopFwdSm90ILi2EN4cute5tupleIJNS5_1CILi1EEES8_S8_EEENS6_IJNS7_ILi128EEENS7_ILi96EEENS7_ILi64EEEEEELi256ENS_6half_tEfNS_4arch4Sm90ELb0ELb1ELb1ELb0ELb0ELb0ELb1ELb1ELb0ELb1ELb0ELb0EEENS1_21CollectiveEpilogueFwdINS6_IJSA_NS7_ILi256EEESB_EEES9_SE_SG_Li256ELb0ELb1ELb0ELb0EEENS1_30DynamicPersistentTileSchedulerILi256ELi128ELb0ELb1ELb1EEEEEEEEEvNT_6ParamsE)
        /*0128*/ 	.word	0x000004c0


	//----- nvinfo : EIATTR_REGCOUNT
	.align		4
.L_85:
        /*012c*/ 	.byte	0x04, 0x2f
        /*012e*/ 	.short	(.L_87 - .L_86)
	.align		4
.L_86:
        /*0130*/ 	.word	index@(_ZN7cutlass13device_kernelIN5flash11enable_sm90INS1_16FlashAttnFwdSm90INS1_25CollectiveMainloopFwdSm90ILi2EN4cute5tupleIJNS5_1CILi1EEES8_S8_EEENS6_IJNS7_ILi128EEENS7_ILi96EEENS7_ILi64EEEEEELi256ENS_6half_tEfNS_4arch4Sm90ELb0ELb1ELb1ELb0ELb0ELb0ELb0ELb1ELb0ELb1ELb0ELb0EEENS1_21CollectiveEpilogueFwdINS6_IJSA_NS7_ILi256EEESB_EEES9_SE_SG_Li256ELb0ELb1ELb0ELb0EEENS1_30DynamicPersistentTileSchedulerILi256ELi128ELb0ELb1ELb1EEEEEEEEEvNT_6ParamsE)
        /*0134*/ 	.word	0x000000a8


	//----- nvinfo : EIATTR_FRAME_SIZE
	.align		4
.L_87:
        /*0138*/ 	.byte	0x04, 0x11
        /*013a*/ 	.short	(.L_89 - .L_88)
	.align		4
.L_88:
        /*013c*/ 	.word	index@(_ZN7cutlass13device_kernelIN5flash11enable_sm90INS1_16FlashAttnFwdSm90INS1_25CollectiveMainloopFwdSm90ILi2EN4cute5tupleIJNS5_1CILi1EEES8_S8_EEENS6_IJNS7_ILi128EEENS7_ILi96EEENS7_ILi64EEEEEELi256ENS_6half_tEfNS_4arch4Sm90ELb0ELb1ELb1ELb0ELb0ELb0ELb0ELb1ELb0ELb1ELb0ELb0EEENS1_21CollectiveEpilogueFwdINS6_IJSA_NS7_ILi256EEESB_EEES9_SE_SG_Li256ELb0ELb1ELb0ELb0EEENS1_30DynamicPersistentTileSchedulerILi256ELi128ELb0ELb1ELb1EEEEEEEEEvNT_6ParamsE)
        /*0140*/ 	.word	0x00000020


	//----- nvinfo : EIATTR_REGCOUNT
	.align		4
.L_89:
        /*0144*/ 	.byte	0x04, 0x2f
        /*0146*/ 	.short	(.L_91 - .L_90)
	.align		4
.L_90:
        /*0148*/ 	.word	index@(_ZN7cutlass13device_kernelIN5flash11enable_sm90INS1_16FlashAttnFwdSm90INS1_25CollectiveMainloopFwdSm90ILi2EN4cute5tupleIJNS5_1CILi1EEES8_S8_EEENS6_IJNS7_ILi128EEENS7_ILi96EEENS7_ILi64EEEEEELi256ENS_6half_tEfNS_4arch4Sm90ELb0ELb0ELb1ELb1ELb0ELb1ELb1ELb1ELb0ELb1ELb0ELb0EEENS1_21CollectiveEpilogueFwdINS6_IJSA_NS7_ILi256EEESB_EEES9_SE_SG_Li256ELb1ELb1ELb0ELb0EEENS1_36VarlenDynamicPersistentTileSchedulerILi128ELi96ELi256ELi128ELb0ELb1ELb1ELb0ELb1ELb1EEEEEEEEEvNT_6ParamsE)
        /*014c*/ 	.word	0x000000a8


	//----- nvinfo : EIATTR_FRAME_SIZE
	.align		4
.L_91:
        /*0150*/ 	.byte	0x04, 0x11
        /*0152*/ 	.short	(.L_93 - .L_92)
	.align		4
.L_92:
        /*0154*/ 	.word	index@(_ZN7cutlass13device_kernelIN5flash11enable_sm90INS1_16FlashAttnFwdSm90INS1_25CollectiveMainloopFwdSm90ILi2EN4cute5tupleIJNS5_1CILi1EEES8_S8_EEENS6_IJNS7_ILi128EEENS7_ILi96EEENS7_ILi64EEEEEELi256ENS_6half_tEfNS_4arch4Sm90ELb0ELb0ELb1ELb1ELb0ELb1ELb1ELb1ELb0ELb1ELb0ELb0EEENS1_21CollectiveEpilogueFwdINS6_IJSA_NS7_ILi256EEESB_EEES9_SE_SG_Li256ELb1ELb1ELb0ELb0EEENS1_36VarlenDynamicPersistentTileSchedulerILi128ELi96ELi256ELi128ELb0ELb1ELb1ELb0ELb1ELb1EEEEEEEEEvNT_6ParamsE)
        /*0158*/ 	.word	0x00000098


	//----- nvinfo : EIATTR_REGCOUNT
	.align		4
.L_93:
        /*015c*/ 	.byte	0x04, 0x2f
        /*015e*/ 	.short	(.L_95 - .L_94)
	.align		4
.L_94:
        /*0160*/ 	.word	index@(_ZN7cutlass13device_kernelIN5flash11enable_sm90INS1_16FlashAttnFwdSm90INS1_25CollectiveMainloopFwdSm90ILi2EN4cute5tupleIJNS5_1CILi1EEES8_S8_EEENS6_IJNS7_ILi128EEENS7_ILi96EEENS7_ILi64EEEEEELi256ENS_6half_tEfNS_4arch4Sm90ELb0ELb0ELb1ELb1ELb0ELb0ELb1ELb1ELb0ELb1ELb0ELb0EEENS1_21CollectiveEpilogueFwdINS6_IJSA_NS7_ILi256EEESB_EEES9_SE_SG_Li256ELb1ELb1ELb0ELb0EEENS1_36VarlenDynamicPersistentTileSchedulerILi128ELi96ELi256ELi128ELb0ELb1ELb1ELb0ELb1ELb1EEEEEEEEEvNT_6ParamsE)
        /*0164*/ 	.word	0x000000a8


	//----- nvinfo : EIATTR_FRAME_SIZE
	.align		4
.L_95:
        /*0168*/ 	.byte	0x04, 0x11
        /*016a*/ 	.short	(.L_97 - .L_96)
	.align		4
.L_96:
        /*016c*/ 	.word	index@(_ZN7cutlass13device_kernelIN5flash11enable_sm90INS1_16FlashAttnFwdSm90INS1_25CollectiveMainloopFwdSm90ILi2EN4cute5tupleIJNS5_1CILi1EEES8_S8_EEENS6_IJNS7_ILi128EEENS7_ILi96EEENS7_ILi64EEEEEELi256ENS_6half_tEfNS_4arch4Sm90ELb0ELb0ELb1ELb1ELb0ELb0ELb1ELb1ELb0ELb1ELb0ELb0EEENS1_21CollectiveEpilogueFwdINS6_IJSA_NS7_ILi256EEESB_EEES9_SE_SG_Li256ELb1ELb1ELb0ELb0EEENS1_36VarlenDynamicPersistentTileSchedulerILi128ELi96ELi256ELi128ELb0ELb1ELb1ELb0ELb1ELb1EEEEEEEEEvNT_6ParamsE)
        /*0170*/ 	.word	0x00000078


	//----- nvinfo : EIATTR_REGCOUNT
	.align		4
.L_97:
        /*0174*/ 	.byte	0x04, 0x2f
        /*0176*/ 	.short	(.L_99 - .L_98)
	.align		4
.L_98:
        /*0178*/ 	.word	index@(_ZN7cutlass13device_kernelIN5flash11enable_sm90INS1_16FlashAttnFwdSm90INS1_25CollectiveMainloopFwdSm90ILi2EN4cute5tupleIJNS5_1CILi1EEES8_S8_EEENS6_IJNS7_ILi128EEENS7_ILi96EEENS7_ILi64EEEEEELi256ENS_6half_tEfNS_4arch4Sm90ELb0ELb0ELb1ELb1ELb0ELb1ELb0ELb1ELb0ELb1ELb0ELb0EEENS1_21CollectiveEpilogueFwdINS6_IJSA_NS7_ILi256EEESB_EEES9_SE_SG_Li256ELb1ELb1ELb0ELb0EEENS1_36VarlenDynamicPersistentTileSchedulerILi128ELi96ELi256ELi128ELb0ELb1ELb1ELb0ELb1ELb1EEEEEEEEEvNT_6ParamsE)
        /*017c*/ 	.word	0x000000a8


	//----- nvinfo : EIATTR_FRAME_SIZE
	.align		4
.L_99:
        /*0180*/ 	.byte	0x04, 0x11
        /*0182*/ 	.short	(.L_101 - .L_100)
	.align		4
.L_100:
        /*0184*/ 	.word	index@(_ZN7cutlass13device_kernelIN5flash11enable_sm90INS1_16FlashAttnFwdSm90INS1_25CollectiveMainloopFwdSm90ILi2EN4cute5tupleIJNS5_1CILi1EEES8_S8_EEENS6_IJNS7_ILi128EEENS7_ILi96EEENS7_ILi64EEEEEELi256ENS_6half_tEfNS_4arch4Sm90ELb0ELb0ELb1ELb1ELb0ELb1ELb0ELb1ELb0ELb1ELb0ELb0EEENS1_21CollectiveEpilogueFwdINS6_IJSA_NS7_ILi256EEESB_EEES9_SE_SG_Li256ELb1ELb1ELb0ELb0EEENS1_36VarlenDynamicPersistentTileSchedulerILi128ELi96ELi256ELi128ELb0ELb1ELb1ELb0ELb1ELb1EEEEEEEEEvNT_6ParamsE)
        /*0188*/ 	.word	0x00000068


	//----- nvinfo : EIATTR_REGCOUNT
	.align		4
.L_101:
        /*018c*/ 	.byte	0x04, 0x2f
        /*018e*/ 	.short	(.L_103 - .L_102)
	.align		4
.L_102:
        /*0190*/ 	.word	index@(_ZN7cutlass13device_kernelIN5flash11enable_sm90INS1_16FlashAttnFwdSm90INS1_25CollectiveMainloopFwdSm90ILi2EN4cute5tupleIJNS5_1CILi1EEES8_S8_EEENS6_IJNS7_ILi128EEENS7_ILi96EEENS7_ILi64EEEEEELi256ENS_6half_tEfNS_4arch4Sm90ELb0ELb0ELb1ELb1ELb0ELb0ELb0ELb1ELb0ELb1ELb0ELb0EEENS1_21CollectiveEpilogueFwdINS6_IJSA_NS7_ILi256EEESB_EEES9_SE_SG_Li256ELb1ELb1ELb0ELb0EEENS1_36VarlenDynamicPersistentTileSchedulerILi128ELi96ELi256ELi128ELb0ELb1ELb1ELb0ELb1ELb1EEEEEEEEEvNT_6ParamsE)
        /*0194*/ 	.word	0x000000a8


	//----- nvinfo : EIATTR_FRAME_SIZE
	.align		4
.L_103:
        /*0198*/ 	.byte	0x04, 0x11
        /*019a*/ 	.short	(.L_105 - .L_104)
	.align		4
.L_104:
        /*019c*/ 	.word	index@(_ZN7cutlass13device_kernelIN5flash11enable_sm90INS1_16FlashAttnFwdSm90INS1_25CollectiveMainloopFwdSm90ILi2EN4cute5tupleIJNS5_1CILi1EEES8_S8_EEENS6_IJNS7_ILi128EEENS7_ILi96EEENS7_ILi64EEEEEELi256ENS_6half_tEfNS_4arch4Sm90ELb0ELb0ELb1ELb1ELb0ELb0ELb0ELb1ELb0ELb1ELb0ELb0EEENS1_21CollectiveEpilogueFwdINS6_IJSA_NS7_ILi256EEESB_EEES9_SE_SG_Li256ELb1ELb1ELb0ELb0EEENS1_36VarlenDynamicPersistentTileSchedulerILi128ELi96ELi256ELi128ELb0ELb1ELb1ELb0ELb1ELb1EEEEEEEEEvNT_6ParamsE)
        /*01a0*/ 	.word	0x00000060


	//----- nvinfo : EIATTR_REGCOUNT
	.align		4
.L_105:
        /*01a4*/ 	.byte	0x04, 0x2f
        /*01a6*/ 	.short	(.L_107 - .L_106)
	.align		4
.L_106:
        /*01a8*/ 	.word	index@(_ZN7cutlass13device_kernelIN5flash11enable_sm90INS1_16FlashAttnFwdSm90INS1_25CollectiveMainloopFwdSm90ILi2EN4cute5tupleIJNS5_1CILi1EEES8_S8_EEENS6_IJNS7_ILi128EEENS7_ILi96EEENS7_ILi64EEEEEELi256ENS_6half_tEfNS_4arch4Sm90ELb0ELb0ELb1ELb0ELb0ELb0ELb1ELb1ELb0ELb1ELb0ELb0EEENS1_21CollectiveEpilogueFwdINS6_IJSA_NS7_ILi256EEESB_EEES9_SE_SG_Li256ELb0ELb1ELb0ELb0EEENS1_29StaticPersistentTileSchedulerILb0EEEEEEEEEvNT_6ParamsE)
        /*01ac*/ 	.word	0x000000a8


	//----- nvinfo : EIATTR_FRAME_SIZE
	.align		4
.L_107:
        /*01b0*/ 	.byte	0x04, 0x11
        /*01b2*/ 	.short	(.L_109 - .L_108)
	.align		4
.L_108:
        /*01b4*/ 	.word	index@(_ZN7cutlass13device_kernelIN5flash11enable_sm90INS1_16FlashAttnFwdSm90INS1_25CollectiveMainloopFwdSm90ILi2EN4cute5tupleIJNS5_1CILi1EEES8_S8_EEENS6_IJNS7_ILi128EEENS7_ILi96EEENS7_ILi64EEEEEELi256ENS_6half_tEfNS_4arch4Sm90ELb0ELb0ELb1ELb0ELb0ELb0ELb1ELb1ELb0ELb1ELb0ELb0EEENS1_21CollectiveEpilogueFwdINS6_IJSA_NS7_ILi256EEESB_EEES9_SE_SG_Li256ELb0ELb1ELb0ELb0EEENS1_29StaticPersistentTileSchedulerILb0EEEEEEEEEvNT_6ParamsE)
        /*01b8*/ 	.word	0x00000068


	//----- nvinfo : EIATTR_REGCOUNT
	.align		4
.L_109:
        /*01bc*/ 	.byte	0x04, 0x2f
        /*01be*/ 	.short	(.L_111 - .L_110)
	.align		4
.L_110:
        /*01c0*/ 	.word	index@(_ZN7cutlass13device_kernelIN5flash11enable_sm90INS1_16FlashAttnFwdSm90INS1_25CollectiveMainloopFwdSm90ILi2EN4cute5tupleIJNS5_1CILi1EEES8_S8_EEENS6_IJNS7_ILi128EEENS7_ILi96EEENS7_ILi64EEEEEELi256ENS_6half_tEfNS_4arch4Sm90ELb0ELb0ELb1ELb0ELb0ELb0ELb0ELb1ELb0ELb1ELb0ELb0EEENS1_21CollectiveEpilogueFwdINS6_IJSA_NS7_ILi256EEESB_EEES9_SE_SG_Li256ELb0ELb1ELb0ELb0EEENS1_29StaticPersistentTileSchedulerILb0EEEEEEEEEvNT_6ParamsE)
        /*01c4*/ 	.word	0x000000a8


	//----- nvinfo : EIATTR_FRAME_SIZE
	.align		4
.L_111:
        /*01c8*/ 	.byte	0x04, 0x11
        /*01ca*/ 	.short	(.L_113 - .L_112)
	.align		4
.L_112:
        /*01cc*/ 	.word	index@(_ZN7cutlass13device_kernelIN5flash11enable_sm90INS1_16FlashAttnFwdSm90INS1_25CollectiveMainloopFwdSm90ILi2EN4cute5tupleIJNS5_1CILi1EEES8_S8_EEENS6_IJNS7_ILi128EEENS7_ILi96EEENS7_ILi64EEEEEELi256ENS_6half_tEfNS_4arch4Sm90ELb0ELb0ELb1ELb0ELb0ELb0ELb0ELb1ELb0ELb1ELb0ELb0EEENS1_21CollectiveEpilogueFwdINS6_IJSA_NS7_ILi256EEESB_EEES9_SE_SG_Li256ELb0ELb1ELb0ELb0EEENS1_29StaticPersistentTileSchedulerILb0EEEEEEEEEvNT_6ParamsE)
        /*01d0*/ 	.word	0x00000038


	//----- nvinfo : EIATTR_REGCOUNT
	.align		4
.L_113:
        /*01d4*/ 	.byte	0x04, 0x2f
        /*01d6*/ 	.short	(.L_115 - .L_114)
	.align		4
.L_114:
        /*01d8*/ 	.word	index@(_ZN7cutlass13device_kernelIN5flash11enable_sm90INS1_16FlashAttnFwdSm90INS1_25CollectiveMainloopFwdSm90ILi2EN4cute5tupleIJNS5_1CILi1EEES8_S8_EEENS6_IJNS7_ILi64EEESA_SA_EEELi512ENS_6half_tEfNS_4arch4Sm90ELb1ELb0ELb1ELb1ELb0ELb1ELb1ELb0ELb0ELb1ELb0ELb0EEENS1_21CollectiveEpilogueFwdINS6_IJSA_NS7_ILi512EEESA_EEES9_SC_SE_Li256ELb1ELb1ELb0ELb0EEENS1_36VarlenDynamicPersistentTileSchedulerILi64ELi64ELi256ELi128ELb0ELb1ELb1ELb1ELb1ELb1EEEEEEEEEvNT_6ParamsE)
        /*01dc*/ 	.word	0x000000a8


	//----- nvinfo : EIATTR_FRAME_SIZE
	.align		4
.L_115:
        /*01e0*/ 	.byte	0x04, 0x11
        /*01e2*/ 	.short	(.L_117 - .L_116)
	.align		4
.L_116:
        /*01e4*/ 	.word	index@(_ZN7cutlass13device_kernelIN5flash11enable_sm90INS1_16FlashAttnFwdSm90INS1_25CollectiveMainloopFwdSm90ILi2EN4cute5tupleIJNS5_1CILi1EEES8_S8_EEENS6_IJNS7_ILi64EEESA_SA_EEELi512ENS_6half_tEfNS_4arch4Sm90ELb1ELb0ELb1ELb1ELb0ELb1ELb1ELb0ELb0ELb1ELb0ELb0EEENS1_21CollectiveEpilogueFwdINS6_IJSA_NS7_ILi512EEESA_EEES9_SC_SE_Li256ELb1ELb1ELb0ELb0EEENS1_36VarlenDynamicPersistentTileSchedulerILi64ELi64ELi256ELi128ELb0ELb1ELb1ELb1ELb1ELb1EEEEEEEEEvNT_6ParamsE)
        /*01e8*/ 	.word	0x00000070


	//----- nvinfo : EIATTR_REGCOUNT
	.align		4
.L_117:
        /*01ec*/ 	.byte	0x04, 0x2f
        /*01ee*/ 	.short	(.L_119 - .L_118)
	.align		4
.L_118:
        /*01f0*/ 	.word	index@(_ZN7cutlass13device_kernelIN5flash11enable_sm90INS1_16FlashAttnFwdSm90INS1_25CollectiveMainloopFwdSm90ILi2EN4cute5tupleIJNS5_1CILi1EEES8_S8_EEENS6_IJNS7_ILi64EEESA_SA_EEELi512ENS_6half_tEfNS_4arch4Sm90ELb1ELb0ELb1ELb1ELb0ELb0ELb1ELb0ELb0ELb1ELb0ELb0EEENS1_21CollectiveEpilogueFwdINS6_IJSA_NS7_ILi512EEESA_EEES9_SC_SE_Li256ELb1ELb1ELb0ELb0EEENS1_36VarlenDynamicPersistentTileSchedulerILi64ELi64ELi256ELi128ELb0ELb1ELb1ELb1ELb1ELb1EEEEEEEEEvNT_6ParamsE)
        /*01f4*/ 	.word	0x000000a8


	//----- nvinfo : EIATTR_FRAME_SIZE
	.align		4
.L_119:
        /*01f8*/ 	.byte	0x04, 0x11
        /*01fa*/ 	.short	(.L_121 - .L_120)
	.align		4
.L_120:
        /*01fc*/ 	.word	index@(_ZN7cutlass13device_kernelIN5flash11enable_sm90INS1_16FlashAttnFwdSm90INS1_25CollectiveMainloopFwdSm90ILi2EN4cute5tupleIJNS5_1CILi1EEES8_S8_EEENS6_IJNS7_ILi64EEESA_SA_EEELi512ENS_6half_tEfNS_4arch4Sm90ELb1ELb0ELb1ELb1ELb0ELb0ELb1ELb0ELb0ELb1ELb0ELb0EEENS1_21CollectiveEpilogueFwdINS6_IJSA_NS7_ILi512EEESA_EEES9_SC_SE_Li256ELb1ELb1ELb0ELb0EEENS1_36VarlenDynamicPersistentTileSchedulerILi64ELi64ELi256ELi128ELb0ELb1ELb1ELb1ELb1ELb1EEEEEEEEEvNT_6ParamsE)
        /*0200*/ 	.word	0x00000068


	//----- nvinfo : EIATTR_REGCOUNT
	.align		4
.L_121:
        /*0204*/ 	.byte	0x04, 0x2f
        /*0206*/ 	.short	(.L_123 - .L_122)
	.align		4
.L_122:
        /*0208*/ 	.word	index@(_ZN7cutlass13device_kernelIN5flash11enable_sm90INS1_16FlashAttnFwdSm90INS1_25CollectiveMainloopFwdSm90ILi2EN4cute5tupleIJNS5_1CILi1EEES8_S8_EEENS6_IJNS7_ILi64EEESA_SA_EEELi512ENS_6half_tEfNS_4arch4Sm90ELb1ELb0ELb1ELb1ELb0ELb1ELb0ELb0ELb0ELb1ELb0ELb0EEENS1_21CollectiveEpilogueFwdINS6_IJSA_NS7_ILi512EEESA_EEES9_SC_SE_Li256ELb1ELb1ELb0ELb0EEENS1_36VarlenDynamicPersistentTileSchedulerILi64ELi64ELi256ELi128ELb0ELb1ELb1ELb1ELb1ELb1EEEEEEEEEvNT_6ParamsE)
        /*020c*/ 	.word	0x000000a8


	//----- nvinfo : EIATTR_FRAME_SIZE
	.align		4
.L_123:
        /*0210*/ 	.byte	0x04, 0x11
        /*0212*/ 	.short	(.L_125 - .L_124)
	.align		4
.L_124:
        /*0214*/ 	.word	index@(_ZN7cutlass13device_kernelIN5flash11enable_sm90INS1_16FlashAttnFwdSm90INS1_25CollectiveMainloopFwdSm90ILi2EN4cute5tupleIJNS5_1CILi1EEES8_S8_EEENS6_IJNS7_ILi64EEESA_SA_EEELi512ENS_6half_tEfNS_4arch4Sm90ELb1ELb0ELb1ELb1ELb0ELb1ELb0ELb0ELb0ELb1ELb0ELb0EEENS1_21CollectiveEpilogueFwdINS6_IJSA_NS7_ILi512EEESA_EEES9_SC_SE_Li256ELb1ELb1ELb0ELb0EEENS1_36VarlenDynamicPersistentTileSchedulerILi64ELi64ELi256ELi128ELb0ELb1ELb1ELb1ELb1ELb1EEEEEEEEEvNT_6ParamsE)
        /*0218*/ 	.word	0x00000060


	//----- nvinfo : EIATTR_REGCOUNT
	.align		4
.L_125:
        /*021c*/ 	.byte	0x04, 0x2f
        /*021e*/ 	.short	(.L_127 - .L_126)
	.align		4
.L_126:
        /*0220*/ 	.word	index@(_ZN7cutlass13device_kernelIN5flash11enable_sm90INS1_16FlashAttnFwdSm90INS1_25CollectiveMainloopFwdSm90ILi2EN4cute5tupleIJNS5_1CILi1EEES8_S8_EEENS6_IJNS7_ILi64EEESA_SA_EEELi512ENS_6half_tEfNS_4arch4Sm90ELb1ELb0ELb1ELb1ELb0ELb0ELb0ELb0ELb0ELb1ELb0ELb0EEENS1_21CollectiveEpilogueFwdINS6_IJSA_NS7_ILi512EEESA_EEES9_SC_SE_Li256ELb1ELb1ELb0ELb0EEENS1_36VarlenDynamicPersistentTileSchedulerILi64ELi64ELi256ELi128ELb0ELb1ELb1ELb1ELb1ELb1EEEEEEEEEvNT_6ParamsE)
        /*0224*/ 	.word	0x000000a8


	//----- nvinfo : EIATTR_FRAME_SIZE
	.align		4
.L_127:
        /*0228*/ 	.byte	0x04, 0x11
        /*022a*/ 	.short	(.L_129 - .L_128)
	.align		4
.L_128:
        /*022c*/ 	.word	index@(_ZN7cutlass13device_kernelIN5flash11enable_sm90INS1_16FlashAttnFwdSm90INS1_25CollectiveMainloopFwdSm90ILi2EN4cute5tupleIJNS5_1CILi1EEES8_S8_EEENS6_IJNS7_ILi64EEESA_SA_EEELi512ENS_6half_tEfNS_4arch4Sm90ELb1ELb0ELb1ELb1ELb0ELb0ELb0ELb0ELb0ELb1ELb0ELb0EEENS1_21CollectiveEpilogueFwdINS6_IJSA_NS7_ILi512EEESA_EEES9_SC_SE_Li256ELb1ELb1ELb0ELb0EEENS1_36VarlenDynamicPersistentTileSchedulerILi64ELi64ELi256ELi128ELb0ELb1ELb1ELb1ELb1ELb1EEEEEEEEEvNT_6ParamsE)
        /*0230*/ 	.word	0x00000058


	//----- nvinfo : EIATTR_REGCOUNT
	.align		4
.L_129:
        /*0234*/ 	.byte	0x04, 0x2f
        /*0236*/ 	.short	(.L_131 - .L_130)
	.align		4
.L_130:
        /*0238*/ 	.word	index@(_ZN7cutlass13device_kernelIN5flash11enable_sm90INS1_16FlashAttnFwdSm90INS1_25CollectiveMainloopFwdSm90ILi2EN4cute5tupleIJNS5_1CILi1EEES8_S8_EEENS6_IJNS7_ILi64EEESA_SA_EEELi512ENS_6half_tEfNS_4arch4Sm90ELb1ELb0ELb1ELb0ELb0ELb0ELb1ELb0ELb0ELb1ELb0ELb0EEENS1_21CollectiveEpilogueFwdINS6_IJSA_NS7_ILi512EEESA_EEES9_SC_SE_Li256ELb0ELb1ELb0ELb0EEENS1_30DynamicPersistentTileSchedulerILi256ELi128ELb0ELb1ELb1EEEEEEEEEvNT_6ParamsE)
        /*023c*/ 	.word	0x000000a8


	//----- nvinfo : EIATTR_FRAME_SIZE
	.align		4
.L_131:
        /*0240*/ 	.byte	0x04, 0x11
        /*0242*/ 	.short	(.L_133 - .L_132)
	.align		4
.L_132:
        /*0244*/ 	.word	index@(_ZN7cutlass13device_kernelIN5flash11enable_sm90INS1_16FlashAttnFwdSm90INS1_25CollectiveMainloopFwdSm90ILi2EN4cute5tupleIJNS5_1CILi1EEES8_S8_EEENS6_IJNS7_ILi64EEESA_SA_EEELi512ENS_6half_tEfNS_4arch4Sm90ELb1ELb0ELb1ELb0ELb0ELb0ELb1ELb0ELb0ELb1ELb0ELb0EEENS1_21CollectiveEpilogueFwdINS6_IJSA_NS7_ILi512EEESA_EEES9_SC_SE_Li256ELb0ELb1ELb0ELb0EEENS1_30DynamicPersistentTileSchedulerILi256ELi128ELb0ELb1ELb1EEEEEEEEEvNT_6ParamsE)
        /*0248*/ 	.word	0x00000048


	//----- nvinfo : EIATTR_REGCOUNT
	.align		4
.L_133:
        /*024c*/ 	.byte	0x04, 0x2f
        /*024e*/ 	.short	(.L_135 - .L_134)
	.align		4
.L_134:
        /*0250*/ 	.word	index@(_ZN7cutlass13device_kernelIN5flash11enable_sm90INS1_16FlashAttnFwdSm90INS1_25CollectiveMainloopFwdSm90ILi2EN4cute5tupleIJNS5_1CILi1EEES8_S8_EEENS6_IJNS7_ILi64EEESA_SA_EEELi512ENS_6half_tEfNS_4arch4Sm90ELb1ELb0ELb1ELb0ELb0ELb0ELb0ELb0ELb0ELb1ELb0ELb0EEENS1_21CollectiveEpilogueFwdINS6_IJSA_NS7_ILi512EEESA_EEES9_SC_SE_Li256ELb0ELb1ELb0ELb0EEENS1_30DynamicPersistentTileSchedulerILi256ELi128ELb0ELb1ELb1EEEEEEEEEvNT_6ParamsE)
        /*0254*/ 	.word	0x000000a8


	//----- nvinfo : EIATTR_FRAME_SIZE
	.align		4
.L_135:
        /*0258*/ 	.byte	0x04, 0x11
        /*025a*/ 	.short	(.L_137 - .L_136)
	.align		4
.L_136:
        /*025c*/ 	.word	index@(_ZN7cutlass13device_kernelIN5flash11enable_sm90INS1_16FlashAttnFwdSm90INS1_25CollectiveMainloopFwdSm90ILi2EN4cute5tupleIJNS5_1CILi1EEES8_S8_EEENS6_IJNS7_ILi64EEESA_SA_EEELi512ENS_6half_tEfNS_4arch4Sm90ELb1ELb0ELb1ELb0ELb0ELb0ELb0ELb0ELb0ELb1ELb0ELb0EEENS1_21CollectiveEpilogueFwdINS6_IJSA_NS7_ILi512EEESA_EEES9_SC_SE_Li256ELb0ELb1ELb0ELb0EEENS1_30DynamicPersistentTileSchedulerILi256ELi128ELb0ELb1ELb1EEEEEEEEEvNT_6ParamsE)
        /*0260*/ 	.word	0x00000028


	//----- nvinfo : EIATTR_REGCOUNT
	.align		4
.L_137:
        /*0264*/ 	.byte	0x04, 0x2f
        /*0266*/ 	.short	(.L_139 - .L_138)
	.align		4
.L_138:
        /*0268*/ 	.word	index@(_ZN7cutlass13device_kernelIN5flash11enable_sm90INS1_16FlashAttnFwdSm90INS1_25CollectiveMainloopFwdSm90ILi2EN4cute5tupleIJNS5_1CILi1EEES8_S8_EEENS6_IJNS7_ILi64EEESA_SA_EEELi512ENS_6half_tEfNS_4arch4Sm90ELb0ELb1ELb1ELb1ELb0ELb1ELb1ELb0ELb0ELb1ELb0ELb0EEENS1_21CollectiveEpilogueFwdINS6_IJSA_NS7_ILi512EEESA_EEES9_SC_SE_Li256ELb1ELb1ELb0ELb0EEENS1_36VarlenDynamicPersistentTileSchedulerILi64ELi64ELi256ELi128ELb0ELb1ELb1ELb1ELb0ELb1EEEEEEEEEvNT_6ParamsE)
        /*026c*/ 	.word	0x000000a8


	//----- nvinfo : EIATTR_FRAME_SIZE
	.align		4
.L_139:
        /*0270*/ 	.byte	0x04, 0x11
        /*0272*/ 	.short	(.L_141 - .L_140)
	.align		4
.L_140:
        /*0274*/ 	.word	index@($_ZN7cutlass13device_kernelIN5flash11enable_sm90INS1_16FlashAttnFwdSm90INS1_25CollectiveMainloopFwdSm90ILi2EN4cute5tupleIJNS5_1CILi1EEES8_S8_EEENS6_IJNS7_ILi64EEESA_SA_EEELi512ENS_6half_tEfNS_4arch4Sm90ELb0ELb1ELb1ELb1ELb0ELb1ELb1ELb0ELb0ELb1ELb0ELb0EEENS1_21CollectiveEpilogueFwdINS6_IJSA_NS7_ILi512EEESA_EEES9_SC_SE_Li256ELb1ELb1ELb0ELb0EEENS1_36VarlenDynamicPersistentTileSchedulerILi64ELi64ELi256ELi128ELb0ELb1ELb1ELb1ELb0ELb1EEEEEEEEEvNT_6ParamsE$_ZZN5flash25CollectiveMainloopFwdSm90ILi2EN4cute5tupleIJNS1_1CILi1EEES4_S4_EEENS2_IJNS3_ILi64EEES6_S6_EEELi512EN7cutlass6half_tEfNS8_4arch4Sm90ELb0ELb1ELb1ELb1ELb0ELb1ELb1ELb0ELb0ELb1ELb0ELb0EE3mmaINS_16FlashAttnFwdSm90ISC_NS_21CollectiveEpilogueFwdINS2_IJS6_NS3_ILi512EEES6_EEES5_S9_SB_Li256ELb1ELb1ELb0ELb0EEENS_36VarlenDynamicPersistentTileSchedulerILi64ELi64ELi256ELi128ELb0ELb1ELb1ELb1ELb0ELb1EEEE13SharedStorageENS1_6TensorINS1_11ArrayEngineIfLm128EEENS1_6LayoutINS2_IJNS2_IJNS3_ILi2EEESR_NS3_ILi32EEEEEES4_S4_EEENS2_IJNS2_IJS4_SR_NS3_ILi4EEEEEENS3_ILi0EEESX_EEEEEEENS_7SoftmaxILi2ELi0EEEEEbRKNSC_6ParamsENS8_25PipelineTmaAsyncNoClusterILi2ENS8_16PipelineTmaAsyncILi2EEEEES19_RNS8_13PipelineStateILj2EEERT0_RT1_iRiRKNS_16SeqlenInfoQKNewKILb1ELb1EEENS2_IJiiiiEEERT_ENKUliT_T0_T1_E_clIZSD_ISM_S10_S12_EbS15_S19_S19_S1C_S1E_S1G_iS1H_S1L_S1M_S1O_EUlRS1P_iE0_NS3_ILb1EEES1W_EEDaiS1P_S1Q_S1R_)
        /*0278*/ 	.word	0x000004b0


	//----- nvinfo : EIATTR_FRAME_SIZE
	.align		4
.L_141:
        /*027c*/ 	.byte	0x04, 0x11
        /*027e*/ 	.short	(.L_143 - .L_142)
	.align		4
.L_142:
        /*0280*/ 	.word	index@(_ZN7cutlass13device_kernelIN5flash11enable_sm90INS1_16FlashAttnFwdSm90INS1_25CollectiveMainloopFwdSm90ILi2EN4cute5tupleIJNS5_1CILi1EEES8_S8_EEENS6_IJNS7_ILi64EEESA_SA_EEELi512ENS_6half_tEfNS_4arch4Sm90ELb0ELb1ELb1ELb1ELb0ELb1ELb1ELb0ELb0ELb1ELb0ELb0EEENS1_21CollectiveEpilogueFwdINS6_IJSA_NS7_ILi512EEESA_EEES9_SC_SE_Li256ELb1ELb1ELb0ELb0EEENS1_36VarlenDynamicPersistentTileSchedulerILi64ELi64ELi256ELi128ELb0ELb1ELb1ELb1ELb0ELb1EEEEEEEEEvNT_6ParamsE)
        /*0284*/ 	.word	0x000004b0


	//----- nvinfo : EIATTR_REGCOUNT
	.align		4
.L_143:
        /*0288*/ 	.byte	0x04, 0x2f
        /*028a*/ 	.short	(.L_145 - .L_144)
	.align		4
.L_144:
        /*028c*/ 	.word	index@(_ZN7cutlass13device_kernelIN5flash11enable_sm90INS1_16FlashAttnFwdSm90INS1_25CollectiveMainloopFwdSm90ILi2EN4cute5tupleIJNS5_1CILi1EEES8_S8_EEENS6_IJNS7_ILi64EEESA_SA_EEELi512ENS_6half_tEfNS_4arch4Sm90ELb0ELb1ELb1ELb1ELb0ELb0ELb1ELb0ELb0ELb1ELb0ELb0EEENS1_21CollectiveEpilogueFwdINS6_IJSA_NS7_ILi512EEESA_EEES9_SC_SE_Li256ELb1ELb1ELb0ELb0EEENS1_36VarlenDynamicPersistentTileSchedulerILi64ELi64ELi256ELi128ELb0ELb1ELb1ELb1ELb0ELb1EEEEEEEEEvNT_6ParamsE)
        /*0290*/ 	.word	0x000000a8


	//----- nvinfo : EIATTR_FRAME_SIZE
	.align		4
.L_145:
        /*0294*/ 	.byte	0x04, 0x11
        /*0296*/ 	.short	(.L_147 - .L_146)
	.align		4
.L_146:
        /*0298*/ 	.word	index@($_ZN7cutlass13device_kernelIN5flash11enable_sm90INS1_16FlashAttnFwdSm90INS1_25CollectiveMainloopFwdSm90ILi2EN4cute5tupleIJNS5_1CILi1EEES8_S8_EEENS6_IJNS7_ILi64EEESA_SA_EEELi512ENS_6half_tEfNS_4arch4Sm90ELb0ELb1ELb1ELb1ELb0ELb0ELb1ELb0ELb0ELb1ELb0ELb0EEENS1_21CollectiveEpilogueFwdINS6_IJSA_NS7_ILi512EEESA_EEES9_SC_SE_Li256ELb1ELb1ELb0ELb0EEENS1_36VarlenDynamicPersistentTileSchedulerILi64ELi64ELi256ELi128ELb0ELb1ELb1ELb1ELb0ELb1EEEEEEEEEvNT_6ParamsE$_ZZN5flash25CollectiveMainloopFwdSm90ILi2EN4cute5tupleIJNS1_1CILi1EEES4_S4_EEENS2_IJNS3_ILi64EEES6_S6_EEELi512EN7cutlass6half_tEfNS8_4arch4Sm90ELb0ELb1ELb1ELb1ELb0ELb0ELb1ELb0ELb0ELb1ELb0ELb0EE3mmaINS_16FlashAttnFwdSm90ISC_NS_21CollectiveEpilogueFwdINS2_IJS6_NS3_ILi512EEES6_EEES5_S9_SB_Li256ELb1ELb1ELb0ELb0EEENS_36VarlenDynamicPersistentTileSchedulerILi64ELi64ELi256ELi128ELb0ELb1ELb1ELb1ELb0ELb1EEEE13SharedStorageENS1_6TensorINS1_11ArrayEngineIfLm128EEENS1_6LayoutINS2_IJNS2_IJNS3_ILi2EEESR_NS3_ILi32EEEEEES4_S4_EEENS2_IJNS2_IJS4_SR_NS3_ILi4EEEEEENS3_ILi0EEESX_EEEEEEENS_7SoftmaxILi2ELi0EEEEEbRKNSC_6ParamsENS8_25PipelineTmaAsyncNoClusterILi2ENS8_16PipelineTmaAsyncILi2EEEEES19_RNS8_13PipelineStateILj2EEERT0_RT1_iRiRKNS_16SeqlenInfoQKNewKILb1ELb0EEENS2_IJiiiiEEERT_ENKUliT_T0_T1_E_clIZSD_ISM_S10_S12_EbS15_S19_S19_S1C_S1E_S1G_iS1H_S1L_S1M_S1O_EUlRS1P_iE1_NS3_ILb0EEENS3_ILb1EEEEEDaiS1P_S1Q_S1R_)
        /*029c*/ 	.word	0x000004b0


	//----- nvinfo : EIATTR_FRAME_SIZE
	.align		4
.L_147:
        /*02a0*/ 	.byte	0x04, 0x11
        /*02a2*/ 	.short	(.L_149 - .L_148)
	.align		4
.L_148:
        /*02a4*/ 	.word	index@(_ZN7cutlass13device_kernelIN5flash11enable_sm90INS1_16FlashAttnFwdSm90INS1_25CollectiveMainloopFwdSm90ILi2EN4cute5tupleIJNS5_1CILi1EEES8_S8_EEENS6_IJNS7_ILi64EEESA_SA_EEELi512ENS_6half_tEfNS_4arch4Sm90ELb0ELb1ELb1ELb1ELb0ELb0ELb1ELb0ELb0ELb1ELb0ELb0EEENS1_21CollectiveEpilogueFwdINS6_IJSA_NS7_ILi512EEESA_EEES9_SC_SE_Li256ELb1ELb1ELb0ELb0EEENS1_36VarlenDynamicPersistentTileSchedulerILi64ELi64ELi256ELi128ELb0ELb1ELb1ELb1ELb0ELb1EEEEEEEEEvNT_6ParamsE)
        /*02a8*/ 	.word	0x000004b0


	//----- nvinfo : EIATTR_REGCOUNT
	.align		4
.L_149:
        /*02ac*/ 	.byte	0x04, 0x2f
        /*02ae*/ 	.short	(.L_151 - .L_150)
	.align		4
.L_150:
        /*02b0*/ 	.word	index@(_ZN7cutlass13device_kernelIN5flash11enable_sm90INS1_16FlashAttnFwdSm90INS1_25CollectiveMainloopFwdSm90ILi2EN4cute5tupleIJNS5_1CILi1EEES8_S8_EEENS6_IJNS7_ILi64EEESA_SA_EEELi512ENS_6half_tEfNS_4arch4Sm90ELb0ELb1ELb1ELb1ELb0ELb1ELb0ELb0ELb0ELb1ELb0ELb0EEENS1_21CollectiveEpilogueFwdINS6_IJSA_NS7_ILi512EEESA_EEES9_SC_SE_Li256ELb1ELb1ELb0ELb0EEENS1_36VarlenDynamicPersistentTileSchedulerILi64ELi64ELi256ELi128ELb0ELb1ELb1ELb1ELb0ELb1EEEEEEEEEvNT_6ParamsE)
        /*02b4*/ 	.word	0x000000a8


	//----- nvinfo : EIATTR_FRAME_SIZE
	.align		4
.L_151:
        /*02b8*/ 	.byte	0x04, 0x11
        /*02ba*/ 	.short	(.L_153 - .L_152)
	.align		4
.L_152:
        /*02bc*/ 	.word	index@(_ZN7cutlass13device_kernelIN5flash11enable_sm90INS1_16FlashAttnFwdSm90INS1_25CollectiveMainloopFwdSm90ILi2EN4cute5tupleIJNS5_1CILi1EEES8_S8_EEENS6_IJNS7_ILi64EEESA_SA_EEELi512ENS_6half_tEfNS_4arch4Sm90ELb0ELb1ELb1ELb1ELb0ELb1ELb0ELb0ELb0ELb1ELb0ELb0EEENS1_21CollectiveEpilogueFwdINS6_IJSA_NS7_ILi512EEESA_EEES9_SC_SE_Li256ELb1ELb1ELb0ELb0EEENS1_36VarlenDynamicPersistentTileSchedulerILi64ELi64ELi256ELi128ELb0ELb1ELb1ELb1ELb0ELb1EEEEEEEEEvNT_6ParamsE)
        /*02c0*/ 	.word	0x00000050


	//----- nvinfo : EIATTR_REGCOUNT
	.align		4
.L_153:
        /*02c4*/ 	.byte	0x04, 0x2f
        /*02c6*/ 	.short	(.L_155 - .L_154)
	.align		4
.L_154:
        /*02c8*/ 	.word	index@(_ZN7cutlass13device_kernelIN5flash11enable_sm90INS1_16FlashAttnFwdSm90INS1_25CollectiveMainloopFwdSm90ILi2EN4cute5tupleIJNS5_1CILi1EEES8_S8_EEENS6_IJNS7_ILi64EEESA_SA_EEELi512ENS_6half_tEfNS_4arch4Sm90ELb0ELb1ELb1ELb1ELb0ELb0ELb0ELb0ELb0ELb1ELb0ELb0EEENS1_21CollectiveEpilogueFwdINS6_IJSA_NS7_ILi512EEESA_EEES9_SC_SE_Li256ELb1ELb1ELb0ELb0EEENS1_36VarlenDynamicPersistentTileSchedulerILi64ELi64ELi256ELi128ELb0ELb1ELb1ELb1ELb0ELb1EEEEEEEEEvNT_6ParamsE)
        /*02cc*/ 	.word	0x000000a8


	//----- nvinfo : EIATTR_FRAME_SIZE
	.align		4
.L_155:
        /*02d0*/ 	.byte	0x04, 0x11
        /*02d2*/ 	.short	(.L_157 - .L_156)
	.align		4
.L_156:
        /*02d4*/ 	.word	index@(_ZN7cutlass13device_kernelIN5flash11enable_sm90INS1_16FlashAttnFwdSm90INS1_25CollectiveMainloopFwdSm90ILi2EN4cute5tupleIJNS5_1CILi1EEES8_S8_EEENS6_IJNS7_ILi64EEESA_SA_EEELi512ENS_6half_tEfNS_4arch4Sm90ELb0ELb1ELb1ELb1ELb0ELb0ELb0ELb0ELb0ELb1ELb0ELb0EEENS1_21CollectiveEpilogueFwdINS6_IJSA_NS7_ILi512EEESA_EEES9_SC_SE_Li256ELb1ELb1ELb0ELb0EEENS1_36VarlenDynamicPersistentTileSchedulerILi64ELi64ELi256ELi128ELb0ELb1ELb1ELb1ELb0ELb1EEEEEEEEEvNT_6ParamsE)
        /*02d8*/ 	.word	0x00000048


	//----- nvinfo : EIATTR_REGCOUNT
	.align		4
.L_157:
        /*02dc*/ 	.byte	0x04, 0x2f
        /*02de*/ 	.short	(.L_159 - .L_158)
	.align		4
.L_158:
        /*02e0*/ 	.word	index@(_ZN7cutlass13device_kernelIN5flash11enable_sm90INS1_16FlashAttnFwdSm90INS1_25CollectiveMainloopFwdSm90ILi2EN4cute5tupleIJNS5_1CILi1EEES8_S8_EEENS6_IJNS7_ILi64EEESA_SA_EEELi512ENS_6half_tEfNS_4arch4Sm90ELb0ELb1ELb1ELb0ELb0ELb0ELb1ELb0ELb0ELb1ELb0ELb0EEENS1_21CollectiveEpilogueFwdINS6_IJSA_NS7_ILi512EEESA_EEES9_SC_SE_Li256ELb0ELb1ELb0ELb0EEENS1_30DynamicPersistentTileSchedulerILi256ELi128ELb0ELb1ELb1EEEEEEEEEvNT_6ParamsE)
        /*02e4*/ 	.word	0x000000a8


	//----- nvinfo : EIATTR_FRAME_SIZE
	.align		4
.L_159:
        /*02e8*/ 	.byte	0x04, 0x11
        /*02ea*/ 	.short	(.L_161 - .L_160)
	.align		4
.L_160:
        /*02ec*/ 	.word	index@($_ZN7cutlass13device_kernelIN5flash11enable_sm90INS1_16FlashAttnFwdSm90INS1_25CollectiveMainloopFwdSm90ILi2EN4cute5tupleIJNS5_1CILi1EEES8_S8_EEENS6_IJNS7_ILi64EEESA_SA_EEELi512ENS_6half_tEfNS_4arch4Sm90ELb0ELb1ELb1ELb0ELb0ELb0ELb1ELb0ELb0ELb1ELb0ELb0EEENS1_21CollectiveEpilogueFwdINS6_IJSA_NS7_ILi512EEESA_EEES9_SC_SE_Li256ELb0ELb1ELb0ELb0EEENS1_30DynamicPersistentTileSchedulerILi256ELi128ELb0ELb1ELb1EEEEEEEEEvNT_6ParamsE$_ZZN5flash25CollectiveMainloopFwdSm90ILi2EN4cute5tupleIJNS1_1CILi1EEES4_S4_EEENS2_IJNS3_ILi64EEES6_S6_EEELi512EN7cutlass6half_tEfNS8_4arch4Sm90ELb0ELb1ELb1ELb0ELb0ELb0ELb1ELb0ELb0ELb1ELb0ELb0EE3mmaINS_16FlashAttnFwdSm90ISC_NS_21CollectiveEpilogueFwdINS2_IJS6_NS3_ILi512EEES6_EEES5_S9_SB_Li256ELb0ELb1ELb0ELb0EEENS_30DynamicPersistentTileSchedulerILi256ELi128ELb0ELb1ELb1EEEE13SharedStorageENS1_6TensorINS1_11ArrayEngineIfLm128EEENS1_6LayoutINS2_IJNS2_IJNS3_ILi2EEESR_NS3_ILi32EEEEEES4_S4_EEENS2_IJNS2_IJS4_SR_NS3_ILi4EEEEEENS3_ILi0EEESX_EEEEEEENS_7SoftmaxILi2ELi0EEEEEbRKNSC_6ParamsENS8_25PipelineTmaAsyncNoClusterILi2ENS8_16PipelineTmaAsyncILi2EEEEES19_RNS8_13PipelineStateILj2EEERT0_RT1_iRiRKNS_16SeqlenInfoQKNewKILb0ELb0EEENS2_IJiiiiEEERT_ENKUliT_T0_T1_E_clIZSD_ISM_S10_S12_EbS15_S19_S19_S1C_S1E_S1G_iS1H_S1L_S1M_S1O_EUlRS1P_iE1_NS3_ILb0EEENS3_ILb1EEEEEDaiS1P_S1Q_S1R_)
        /*02f0*/ 	.word	0x00000490


	//----- nvinfo : EIATTR_FRAME_SIZE
	.align		4
.L_161:
        /*02f4*/ 	.byte	0x04, 0x11
        /*02f6*/ 	.short	(.L_163 - .L_162)
	.align		4
.L_162:
        /*02f8*/ 	.word	index@(_ZN7cutlass13device_kernelIN5flash11enable_sm90INS1_16FlashAttnFwdSm90INS1_25CollectiveMainloopFwdSm90ILi2EN4cute5tupleIJNS5_1CILi1EEES8_S8_EEENS6_IJNS7_ILi64EEESA_SA_EEELi512ENS_6half_tEfNS_4arch4Sm90ELb0ELb1ELb1ELb0ELb0ELb0ELb1ELb0ELb0ELb1ELb0ELb0EEENS1_21CollectiveEpilogueFwdINS6_IJSA_NS7_ILi512EEESA_EEES9_SC_SE_Li256ELb0ELb1ELb0ELb0EEENS1_30DynamicPersistentTileSchedulerILi256ELi128ELb0ELb1ELb1EEEEEEEEEvNT_6ParamsE)
        /*02fc*/ 	.word	0x00000490


	//----- nvinfo : EIATTR_REGCOUNT
	.align		4
.L_163:
        /*0300*/ 	.byte	0x04, 0x2f
        /*0302*/ 	.short	(.L_165 - .L_164)
	.align		4
.L_164:
        /*0304*/ 	.word	index@(_ZN7cutlass13device_kernelIN5flash11enable_sm90INS1_16FlashAttnFwdSm90INS1_25CollectiveMainloopFwdSm90ILi2EN4cute5tupleIJNS5_1CILi1EEES8_S8_EEENS6_IJNS7_ILi64EEESA_SA_EEELi512ENS_6half_tEfNS_4arch4Sm90ELb0ELb1ELb1ELb0ELb0ELb0ELb0ELb0ELb0ELb1ELb0ELb0EEENS1_21CollectiveEpilogueFwdINS6_IJSA_NS7_ILi512EEESA_EEES9_SC_SE_Li256ELb0ELb1ELb0ELb0EEENS1_30DynamicPersistentTileSchedulerILi256ELi128ELb0ELb1ELb1EEEEEEEEEvNT_6ParamsE)
        /*0308*/ 	.word	0x000000a8


	//----- nvinfo : EIATTR_FRAME_SIZE
	.align		4
.L_165:
        /*030c*/ 	.byte	0x04, 0x11
        /*030e*/ 	.short	(.L_167 - .L_166)
	.align		4
.L_166:
        /*0310*/ 	.word	index@(_ZN7cutlass13device_kernelIN5flash11enable_sm90INS1_16FlashAttnFwdSm90INS1_25CollectiveMainloopFwdSm90ILi2EN4cute5tupleIJNS5_1CILi1EEES8_S8_EEENS6_IJNS7_ILi64EEESA_SA_EEELi512ENS_6half_tEfNS_4arch4Sm90ELb0ELb1ELb1ELb0ELb0ELb0ELb0ELb0ELb0ELb1ELb0ELb0EEENS1_21CollectiveEpilogueFwdINS6_IJSA_NS7_ILi512EEESA_EEES9_SC_SE_Li256ELb0ELb1ELb0ELb0EEENS1_30DynamicPersistentTileSchedulerILi256ELi128ELb0ELb1ELb1EEEEEEEEEvNT_6ParamsE)
        /*0314*/ 	.word	0x00000028


	//----- nvinfo : EIATTR_REGCOUNT
	.align		4
.L_167:
        /*0318*/ 	.byte	0x04, 0x2f
        /*031a*/ 	.short	(.L_169 - .L_168)
	.align		4
.L_168:
        /*031c*/ 	.word	index@(_ZN7cutlass13device_kernelIN5flash11enable_sm90INS1_16FlashAttnFwdSm90INS1_25CollectiveMainloopFwdSm90ILi2EN4cute5tupleIJNS5_1CILi1EEES8_S8_EEENS6_IJNS7_ILi64EEESA_SA_EEELi512ENS_6half_tEfNS_4arch4Sm90ELb0ELb0ELb1ELb1ELb0ELb1ELb1ELb0ELb0ELb1ELb0ELb0EEENS1_21CollectiveEpilogueFwdINS6_IJSA_NS7_ILi512EEESA_EEES9_SC_SE_Li256ELb1ELb1ELb0ELb0EEENS1_36VarlenDynamicPersistentTileSchedulerILi64ELi64ELi256ELi128ELb0ELb1ELb1ELb0ELb1ELb1EEEEEEEEEvNT_6ParamsE)
        /*0320*/ 	.word	0x000000a8


	//----- nvinfo : EIATTR_FRAME_SIZE
	.align		4
.L_169:
        /*0324*/ 	.byte	0x04, 0x11
        /*0326*/ 	.short	(.L_171 - .L_170)
	.align		4
.L_170:
        /*0328*/ 	.word	index@(_ZN7cutlass13device_kernelIN5flash11enable_sm90INS1_16FlashAttnFwdSm90INS1_25CollectiveMainloopFwdSm90ILi2EN4cute5tupleIJNS5_1CILi1EEES8_S8_EEENS6_IJNS7_ILi64EEESA_SA_EEELi512ENS_6half_tEfNS_4arch4Sm90ELb0ELb0ELb1ELb1ELb0ELb1ELb1ELb0ELb0ELb1ELb0ELb0EEENS1_21CollectiveEpilogueFwdINS6_IJSA_NS7_ILi512EEESA_EEES9_SC_SE_Li256ELb1ELb1ELb0ELb0EEENS1_36VarlenDynamicPersistentTileSchedulerILi64ELi64ELi256ELi128ELb0ELb1ELb1ELb0ELb1ELb1EEEEEEEEEvNT_6ParamsE)
        /*032c*/ 	.word	0x00000078


	//----- nvinfo : EIATTR_REGCOUNT
	.align		4
.L_171:
        /*0330*/ 	.byte	0x04, 0x2f
        /*0332*/ 	.short	(.L_173 - .L_172)
	.align		4
.L_172:
        /*0334*/ 	.word	index@(_ZN7cutlass13device_kernelIN5flash11enable_sm90INS1_16FlashAttnFwdSm90INS1_25CollectiveMainloopFwdSm90ILi2EN4cute5tupleIJNS5_1CILi1EEES8_S8_EEENS6_IJNS7_ILi64EEESA_SA_EEELi512ENS_6half_tEfNS_4arch4Sm90ELb0ELb0ELb1ELb1ELb0ELb0ELb1ELb0ELb0ELb1ELb0ELb0EEENS1_21CollectiveEpilogueFwdINS6_IJSA_NS7_ILi512EEESA_EEES9_SC_SE_Li256ELb1ELb1ELb0ELb0EEENS1_36VarlenDynamicPersistentTileSchedulerILi64ELi64ELi256ELi128ELb0ELb1ELb1ELb0ELb1ELb1EEEEEEEEEvNT_6ParamsE)
        /*0338*/ 	.word	0x000000a8


	//----- nvinfo : EIATTR_FRAME_SIZE
	.align		4
.L_173:
        /*033c*/ 	.byte	0x04, 0x11
        /*033e*/ 	.short	(.L_175 - .L_174)
	.align		4
.L_174:
        /*0340*/ 	.word	index@(_ZN7cutlass13device_kernelIN5flash11enable_sm90INS1_16FlashAttnFwdSm90INS1_25CollectiveMainloopFwdSm90ILi2EN4cute5tupleIJNS5_1CILi1EEES8_S8_EEENS6_IJNS7_ILi64EEESA_SA_EEELi512ENS_6half_tEfNS_4arch4Sm90ELb0ELb0ELb1ELb1ELb0ELb0ELb1ELb0ELb0ELb1ELb0ELb0EEENS1_21CollectiveEpilogueFwdINS6_IJSA_NS7_ILi512EEESA_EEES9_SC_SE_Li256ELb1ELb1ELb0ELb0EEENS1_36VarlenDynamicPersistentTileSchedulerILi64ELi64ELi256ELi128ELb0ELb1ELb1ELb0ELb1ELb1EEEEEEEEEvNT_6ParamsE)
        /*0344*/ 	.word	0x00000070


	//----- nvinfo : EIATTR_REGCOUNT
	.align		4
.L_175:
        /*0348*/ 	.byte	0x04, 0x2f
        /*034a*/ 	.short	(.L_177 - .L_176)
	.align		4
.L_176:
        /*034c*/ 	.word	index@(_ZN7cutlass13device_kernelIN5flash11enable_sm90INS1_16FlashAttnFwdSm90INS1_25CollectiveMainloopFwdSm90ILi2EN4cute5tupleIJNS5_1CILi1EEES8_S8_EEENS6_IJNS7_ILi64EEESA_SA_EEELi512ENS_6half_tEfNS_4arch4Sm90ELb0ELb0ELb1ELb1ELb0ELb1ELb0ELb0ELb0ELb1ELb0ELb0EEENS1_21CollectiveEpilogueFwdINS6_IJSA_NS7_ILi512EEESA_EEES9_SC_SE_Li256ELb1ELb1ELb0ELb0EEENS1_36VarlenDynamicPersistentTileSchedulerILi64ELi64ELi256ELi128ELb0ELb1ELb1ELb0ELb1ELb1EEEEEEEEEvNT_6ParamsE)
        /*0350*/ 	.word	0x000000a8


	//----- nvinfo : EIATTR_FRAME_SIZE
	.align		4
.L_177:
        /*0354*/ 	.byte	0x04, 0x11
        /*0356*/ 	.short	(.L_179 - .L_178)
	.align		4
.L_178:
        /*0358*/ 	.word	index@(_ZN7cutlass13device_kernelIN5flash11enable_sm90INS1_16FlashAttnFwdSm90INS1_25CollectiveMainloopFwdSm90ILi2EN4cute5tupleIJNS5_1CILi1EEES8_S8_EEENS6_IJNS7_ILi64EEESA_SA_EEELi512ENS_6half_tEfNS_4arch4Sm90ELb0ELb0ELb1ELb1ELb0ELb1ELb0ELb0ELb0ELb1ELb0ELb0EEENS1_21CollectiveEpilogueFwdINS6_IJSA_NS7_ILi512EEESA_EEES9_SC_SE_Li256ELb1ELb1ELb0ELb0EEENS1_36VarlenDynamicPersistentTileSchedulerILi64ELi64ELi256ELi128ELb0ELb1ELb1ELb0ELb1ELb1EEEEEEEEEvNT_6ParamsE)
        /*035c*/ 	.word	0x00000068


	//----- nvinfo : EIATTR_REGCOUNT
	.align		4
.L_179:
        /*0360*/ 	.byte	0x04, 0x2f
        /*0362*/ 	.short	(.L_181 - .L_180)
	.align		4
.L_180:
        /*0364*/ 	.word	index@(_ZN7cutlass13device_kernelIN5flash11enable_sm90INS1_16FlashAttnFwdSm90INS1_25CollectiveMainloopFwdSm90ILi2EN4cute5tupleIJNS5_1CILi1EEES8_S8_EEENS6_IJNS7_ILi64EEESA_SA_EEELi512ENS_6half_tEfNS_4arch4Sm90ELb0ELb0ELb1ELb1ELb0ELb0ELb0ELb0ELb0ELb1ELb0ELb0EEENS1_21CollectiveEpilogueFwdINS6_IJSA_NS7_ILi512EEESA_EEES9_SC_SE_Li256ELb1ELb1ELb0ELb0EEENS1_36VarlenDynamicPersistentTileSchedulerILi64ELi64ELi256ELi128ELb0ELb1ELb1ELb0ELb1ELb1EEEEEEEEEvNT_6ParamsE)
        /*0368*/ 	.word	0x000000a8


	//----- nvinfo : EIATTR_FRAME_SIZE
	.align		4
.L_181:
        /*036c*/ 	.byte	0x04, 0x11
        /*036e*/ 	.short	(.L_183 - .L_182)
	.align		4
.L_182:
        /*0370*/ 	.word	index@(_ZN7cutlass13device_kernelIN5flash11enable_sm90INS1_16FlashAttnFwdSm90INS1_25CollectiveMainloopFwdSm90ILi2EN4cute5tupleIJNS5_1CILi1EEES8_S8_EEENS6_IJNS7_ILi64EEESA_SA_EEELi512ENS_6half_tEfNS_4arch4Sm90ELb0ELb0ELb1ELb1ELb0ELb0ELb0ELb0ELb0ELb1ELb0ELb0EEENS1_21CollectiveEpilogueFwdINS6_IJSA_NS7_ILi512EEESA_EEES9_SC_SE_Li256ELb1ELb1ELb0ELb0EEENS1_36VarlenDynamicPersistentTileSchedulerILi64ELi64ELi256ELi128ELb0ELb1ELb1ELb0ELb1ELb1EEEEEEEEEvNT_6ParamsE)
        /*0374*/ 	.word	0x00000060


	//----- nvinfo : EIATTR_REGCOUNT
	.align		4
.L_183:
        /*0378*/ 	.byte	0x04, 0x2f
        /*037a*/ 	.short	(.L_185 - .L_184)
	.align		4
.L_184:
        /*037c*/ 	.word	index@(_ZN7cutlass13device_kernelIN5flash11enable_sm90INS1_16FlashAttnFwdSm90INS1_25CollectiveMainloopFwdSm90ILi2EN4cute5tupleIJNS5_1CILi1EEES8_S8_EEENS6_IJNS7_ILi64EEESA_SA_EEELi512ENS_6half_tEfNS_4arch4Sm90ELb0ELb0ELb1ELb0ELb0ELb0ELb1ELb0ELb0ELb1ELb0ELb0EEENS1_21CollectiveEpilogueFwdINS6_IJSA_NS7_ILi512EEESA_EEES9_SC_SE_Li256ELb0ELb1ELb0ELb0EEENS1_29StaticPersistentTileSchedulerILb0EEEEEEEEEvNT_6ParamsE)
        /*0380*/ 	.word	0x000000a8


	//----- nvinfo : EIATTR_FRAME_SIZE
	.align		4
.L_185:
        /*0384*/ 	.byte	0x04, 0x11
        /*0386*/ 	.short	(.L_187 - .L_186)
	.align		4
.L_186:
        /*0388*/ 	.word	index@(_ZN7cutlass13device_kernelIN5flash11enable_sm90INS1_16FlashAttnFwdSm90INS1_25CollectiveMainloopFwdSm90ILi2EN4cute5tupleIJNS5_1CILi1EEES8_S8_EEENS6_IJNS7_ILi64EEESA_SA_EEELi512ENS_6half_tEfNS_4arch4Sm90ELb0ELb0ELb1ELb0ELb0ELb0ELb1ELb0ELb0ELb1ELb0ELb0EEENS1_21CollectiveEpilogueFwdINS6_IJSA_NS7_ILi512EEESA_EEES9_SC_SE_Li256ELb0ELb1ELb0ELb0EEENS1_29StaticPersistentTileSchedulerILb0EEEEEEEEEvNT_6ParamsE)
        /*038c*/ 	.word	0x00000058


	//----- nvinfo : EIATTR_REGCOUNT
	.align		4
.L_187:
        /*0390*/ 	.byte	0x04, 0x2f
        /*0392*/ 	.short	(.L_189 - .L_188)
	.align		4
.L_188:
        /*0394*/ 	.word	index@(_ZN7cutlass13device_kernelIN5flash11enable_sm90INS1_16FlashAttnFwdSm90INS1_25CollectiveMainloopFwdSm90ILi2EN4cute5tupleIJNS5_1CILi1EEES8_S8_EEENS6_IJNS7_ILi64EEESA_SA_EEELi512ENS_6half_tEfNS_4arch4Sm90ELb0ELb0ELb1ELb0ELb0ELb0ELb0ELb0ELb0ELb1ELb0ELb0EEENS1_21CollectiveEpilogueFwdINS6_IJSA_NS7_ILi512EEESA_EEES9_SC_SE_Li256ELb0ELb1ELb0ELb0EEENS1_29StaticPersistentTileSchedulerILb0EEEEEEEEEvNT_6ParamsE)
        /*0398*/ 	.word	0x000000a8


	//----- nvinfo : EIATTR_FRAME_SIZE
	.align		4
.L_189:
        /*039c*/ 	.byte	0x04, 0x11
        /*039e*/ 	.short	(.L_191 - .L_190)
	.align		4
.L_190:
        /*03a0*/ 	.word	index@(_ZN7cutlass13device_kernelIN5flash11enable_sm90INS1_16FlashAttnFwdSm90INS1_25CollectiveMainloopFwdSm90ILi2EN4cute5tupleIJNS5_1CILi1EEES8_S8_EEENS6_IJNS7_ILi64EEESA_SA_EEELi512ENS_6half_tEfNS_4arch4Sm90ELb0ELb0ELb1ELb0ELb0ELb0ELb0ELb0ELb0ELb1ELb0ELb0EEENS1_21CollectiveEpilogueFwdINS6_IJSA_NS7_ILi512EEESA_EEES9_SC_SE_Li256ELb0ELb1ELb0ELb0EEENS1_29StaticPersistentTileSchedulerILb0EEEEEEEEEvNT_6ParamsE)
        /*03a4*/ 	.word	0x00000038


	//----- nvinfo : EIATTR_REGCOUNT
	.align		4
.L_191:
        /*03a8*/ 	.byte	0x04, 0x2f
        /*03aa*/ 	.short	(.L_193 - .L_192)
	.align		4
.L_192:
        /*03ac*/ 	.word	index@(_ZN7cutlass13device_kernelIN5flash11enable_sm90INS1_16FlashAttnFwdSm90INS1_25CollectiveMainloopFwdSm90ILi2EN4cute5tupleIJNS5_1CILi1EEES8_S8_EEENS6_IJNS7_ILi128EEESA_NS7_ILi192EEEEEELi128ENS_6half_tEfNS_4arch4Sm90ELb1ELb0ELb1ELb1ELb0ELb1ELb0ELb1ELb1ELb1ELb0ELb0EEENS1_21CollectiveEpilogueFwdINS6_IJSA_SA_SA_EEES9_SD_SF_Li256ELb1ELb1ELb0ELb0EEENS1_36VarlenDynamicPersistentTileSchedulerILi128ELi128ELi256ELi128ELb0ELb1ELb1ELb1ELb1ELb1EEEEEEEEEvNT_6ParamsE)
        /*03b0*/ 	.word	0x000000a8


	//----- nvinfo : EIATTR_FRAME_SIZE
	.align		4
.L_193:
        /*03b4*/ 	.byte	0x04, 0x11
        /*03b6*/ 	.short	(.L_195 - .L_194)
	.align		4
.L_194:
        /*03b8*/ 	.word	index@(_ZN7cutlass13device_kernelIN5flash11enable_sm90INS1_16FlashAttnFwdSm90INS1_25CollectiveMainloopFwdSm90ILi2EN4cute5tupleIJNS5_1CILi1EEES8_S8_EEENS6_IJNS7_ILi128EEESA_NS7_ILi192EEEEEELi128ENS_6half_tEfNS_4arch4Sm90ELb1ELb0ELb1ELb1ELb0ELb1ELb0ELb1ELb1ELb1ELb0ELb0EEENS1_21CollectiveEpilogueFwdINS6_IJSA_SA_SA_EEES9_SD_SF_Li256ELb1ELb1ELb0ELb0EEENS1_36VarlenDynamicPersistentTileSchedulerILi128ELi128ELi256ELi128ELb0ELb1ELb1ELb1ELb1ELb1EEEEEEEEEvNT_6ParamsE)
        /*03bc*/ 	.word	0x00000078


	//----- nvinfo : EIATTR_REGCOUNT
	.align		4
.L_195:
        /*03c0*/ 	.byte	0x04, 0x2f
        /*03c2*/ 	.short	(.L_197 - .L_196)
	.align		4
.L_196:
        /*03c4*/ 	.word	index@(_ZN7cutlass13device_kernelIN5flash11enable_sm90INS1_16FlashAttnFwdSm90INS1_25CollectiveMainloopFwdSm90ILi2EN4cute5tupleIJNS5_1CILi1EEES8_S8_EEENS6_IJNS7_ILi128EEESA_NS7_ILi192EEEEEELi128ENS_6half_tEfNS_4arch4Sm90ELb1ELb0ELb1ELb1ELb0ELb0ELb0ELb1ELb1ELb1ELb0ELb0EEENS1_21CollectiveEpilogueFwdINS6_IJSA_SA_SA_EEES9_SD_SF_Li256ELb1ELb1ELb0ELb0EEENS1_36VarlenDynamicPersistentTileSchedulerILi128ELi128ELi256ELi128ELb0ELb1ELb1ELb1ELb1ELb1EEEEEEEEEvNT_6ParamsE)
        /*03c8*/ 	.word	0x000000a8


	//----- nvinfo : EIATTR_FRAME_SIZE
	.align		4
.L_197:
        /*03cc*/ 	.byte	0x04, 0x11
        /*03ce*/ 	.short	(.L_199 - .L_198)
	.align		4
.L_198:
        /*03d0*/ 	.word	index@(_ZN7cutlass13device_kernelIN5flash11enable_sm90INS1_16FlashAttnFwdSm90INS1_25CollectiveMainloopFwdSm90ILi2EN4cute5tupleIJNS5_1CILi1EEES8_S8_EEENS6_IJNS7_ILi128EEESA_NS7_ILi192EEEEEELi128ENS_6half_tEfNS_4arch4Sm90ELb1ELb0ELb1ELb1ELb0ELb0ELb0ELb1ELb1ELb1ELb0ELb0EEENS1_21CollectiveEpilogueFwdINS6_IJSA_SA_SA_EEES9_SD_SF_Li256ELb1ELb1ELb0ELb0EEENS1_36VarlenDynamicPersistentTileSchedulerILi128ELi128ELi256ELi128ELb0ELb1ELb1ELb1ELb1ELb1EEEEEEEEEvNT_6ParamsE)
        /*03d4*/ 	.word	0x00000058


	//----- nvinfo : EIATTR_REGCOUNT
	.align		4
.L_199:
        /*03d8*/ 	.byte	0x04, 0x2f
        /*03da*/ 	.short	(.L_201 - .L_200)
	.align		4
.L_200:
        /*03dc*/ 	.word	index@(_ZN7cutlass13device_kernelIN5flash11enable_sm90INS1_16FlashAttnFwdSm90INS1_25CollectiveMainloopFwdSm90ILi2EN4cute5tupleIJNS5_1CILi1EEES8_S8_EEENS6_IJNS7_ILi128EEESA_NS7_ILi192EEEEEELi128ENS_6half_tEfNS_4arch4Sm90ELb1ELb0ELb1ELb0ELb0ELb0ELb0ELb1ELb1ELb1ELb0ELb0EEENS1_21CollectiveEpilogueFwdINS6_IJSA_SA_SA_EEES9_SD_SF_Li256ELb0ELb1ELb0ELb0EEENS1_30DynamicPersistentTileSchedulerILi256ELi128ELb0ELb1ELb1EEEEEEEEEvNT_6ParamsE)
        /*03e0*/ 	.word	0x000000a8


	//----- nvinfo : EIATTR_FRAME_SIZE
	.align		4
.L_201:
        /*03e4*/ 	.byte	0x04, 0x11
        /*03e6*/ 	.short	(.L_203 - .L_202)
	.align		4
.L_202:
        /*03e8*/ 	.word	index@(_ZN7cutlass13device_kernelIN5flash11enable_sm90INS1_16FlashAttnFwdSm90INS1_25CollectiveMainloopFwdSm90ILi2EN4cute5tupleIJNS5_1CILi1EEES8_S8_EEENS6_IJNS7_ILi128EEESA_NS7_ILi192EEEEEELi128ENS_6half_tEfNS_4arch4Sm90ELb1ELb0ELb1ELb0ELb0ELb0ELb0ELb1ELb1ELb1ELb0ELb0EEENS1_21CollectiveEpilogueFwdINS6_IJSA_SA_SA_EEES9_SD_SF_Li256ELb0ELb1ELb0ELb0EEENS1_30DynamicPersistentTileSchedulerILi256ELi128ELb0ELb1ELb1EEEEEEEEEvNT_6ParamsE)
        /*03ec*/ 	.word	0x00000028


	//----- nvinfo : EIATTR_REGCOUNT
	.align		4
.L_203:
        /*03f0*/ 	.byte	0x04, 0x2f
        /*03f2*/ 	.short	(.L_205 - .L_204)
	.align		4
.L_204:
        /*03f4*/ 	.word	index@(_ZN7cutlass13device_kernelIN5flash11enable_sm90INS1_16FlashAttnFwdSm90INS1_25CollectiveMainloopFwdSm90ILi2EN4cute5tupleIJNS5_1CILi1EEES8_S8_EEENS6_IJNS7_ILi128EEENS7_ILi96EEENS7_ILi192EEEEEELi128ENS_6half_tEfNS_4arch4Sm90ELb0ELb1ELb1ELb1ELb0ELb1ELb0ELb1ELb1ELb1ELb0ELb0EEENS1_21CollectiveEpilogueFwdINS6_IJSA_SA_SB_EEES9_SE_SG_Li256ELb1ELb1ELb0ELb0EEENS1_36VarlenDynamicPersistentTileSchedulerILi128ELi96ELi256ELi128ELb0ELb1ELb1ELb1ELb0ELb1EEEEEEEEEvNT_6ParamsE)
        /*03f8*/ 	.word	0x000000a8


	//----- nvinfo : EIATTR_FRAME_SIZE
	.align		4
.L_205:
        /*03fc*/ 	.byte	0x04, 0x11
        /*03fe*/ 	.short	(.L_207 - .L_206)
	.align		4
.L_206:
        /*0400*/ 	.word	index@(_ZN7cutlass13device_kernelIN5flash11enable_sm90INS1_16FlashAttnFwdSm90INS1_25CollectiveMainloopFwdSm90ILi2EN4cute5tupleIJNS5_1CILi1EEES8_S8_EEENS6_IJNS7_ILi128EEENS7_ILi96EEENS7_ILi192EEEEEELi128ENS_6half_tEfNS_4arch4Sm90ELb0ELb1ELb1ELb1ELb0ELb1ELb0ELb1ELb1ELb1ELb0ELb0EEENS1_21CollectiveEpilogueFwdINS6_IJSA_SA_SB_EEES9_SE_SG_Li256ELb1ELb1ELb0ELb0EEENS1_36VarlenDynamicPersistentTileSchedulerILi128ELi96ELi256ELi128ELb0ELb1ELb1ELb1ELb0ELb1EEEEEEEEEvNT_6ParamsE)
        /*0404*/ 	.word	0x00000050


	//----- nvinfo : EIATTR_REGCOUNT
	.align		4
.L_207:
        /*0408*/ 	.byte	0x04, 0x2f
        /*040a*/ 	.short	(.L_209 - .L_208)
	.align		4
.L_208:
        /*040c*/ 	.word	index@(_ZN7cutlass13device_kernelIN5flash11enable_sm90INS1_16FlashAttnFwdSm90INS1_25CollectiveMainloopFwdSm90ILi2EN4cute5tupleIJNS5_1CILi1EEES8_S8_EEENS6_IJNS7_ILi128EEENS7_ILi96EEENS7_ILi192EEEEEELi128ENS_6half_tEfNS_4arch4Sm90ELb0ELb1ELb1ELb1ELb0ELb0ELb0ELb1ELb1ELb1ELb0ELb0EEENS1_21CollectiveEpilogueFwdINS6_IJSA_SA_SB_EEES9_SE_SG_Li256ELb1ELb1ELb0ELb0EEENS1_36VarlenDynamicPersistentTileSchedulerILi128ELi96ELi256ELi128ELb0ELb1ELb1ELb1ELb0ELb1EEEEEEEEEvNT_6ParamsE)
        /*0410*/ 	.word	0x000000a8


	//----- nvinfo : EIATTR_FRAME_SIZE
	.align		4
.L_209:
        /*0414*/ 	.byte	0x04, 0x11
        /*0416*/ 	.short	(.L_211 - .L_210)
	.align		4
.L_210:
        /*0418*/ 	.word	index@(_ZN7cutlass13device_kernelIN5flash11enable_sm90INS1_16FlashAttnFwdSm90INS1_25CollectiveMainloopFwdSm90ILi2EN4cute5tupleIJNS5_1CILi1EEES8_S8_EEENS6_IJNS7_ILi128EEENS7_ILi96EEENS7_ILi192EEEEEELi128ENS_6half_tEfNS_4arch4Sm90ELb0ELb1ELb1ELb1ELb0ELb0ELb0ELb1ELb1ELb1ELb0ELb0EEENS1_21CollectiveEpilogueFwdINS6_IJSA_SA_SB_EEES9_SE_SG_Li256ELb1ELb1ELb0ELb0EEENS1_36VarlenDynamicPersistentTileSchedulerILi128ELi96ELi256ELi128ELb0ELb1ELb1ELb1ELb0ELb1EEEEEEEEEvNT_6ParamsE)
        /*041c*/ 	.word	0x00000050


	//----- nvinfo : EIATTR_REGCOUNT
	.align		4
.L_211:
        /*0420*/ 	.byte	0x04, 0x2f
        /*0422*/ 	.short	(.L_213 - .L_212)
	.align		4
.L_212:
        /*0424*/ 	.word	index@(_ZN7cutlass13device_kernelIN5flash11enable_sm90INS1_16FlashAttnFwdSm90INS1_25CollectiveMainloopFwdSm90ILi2EN4cute5tupleIJNS5_1CILi1EEES8_S8_EEENS6_IJNS7_ILi128EEENS7_ILi96EEENS7_ILi192EEEEEELi128ENS_6half_tEfNS_4arch4Sm90ELb0ELb1ELb1ELb0ELb0ELb0ELb0ELb1ELb1ELb1ELb0ELb0EEENS1_21CollectiveEpilogueFwdINS6_IJSA_SA_SB_EEES9_SE_SG_Li256ELb0ELb1ELb0ELb0EEENS1_30DynamicPersistentTileSchedulerILi256ELi128ELb0ELb1ELb1EEEEEEEEEvNT_6ParamsE)
        /*0428*/ 	.word	0x000000a8


	//----- nvinfo : EIATTR_FRAME_SIZE
	.align		4
.L_213:
        /*042c*/ 	.byte	0x04, 0x11
        /*042e*/ 	.short	(.L_215 - .L_214)
	.align		4
.L_214:
        /*0430*/ 	.word	index@(_ZN7cutlass13device_kernelIN5flash11enable_sm90INS1_16FlashAttnFwdSm90INS1_25CollectiveMainloopFwdSm90ILi2EN4cute5tupleIJNS5_1CILi1EEES8_S8_EEENS6_IJNS7_ILi128EEENS7_ILi96EEENS7_ILi192EEEEEELi128ENS_6half_tEfNS_4arch4Sm90ELb0ELb1ELb1ELb0ELb0ELb0ELb0ELb1ELb1ELb1ELb0ELb0EEENS1_21CollectiveEpilogueFwdINS6_IJSA_SA_SB_EEES9_SE_SG_Li256ELb0ELb1ELb0ELb0EEENS1_30DynamicPersistentTileSchedulerILi256ELi128ELb0ELb1ELb1EEEEEEEEEvNT_6ParamsE)
        /*0434*/ 	.word	0x00000020


	//----- nvinfo : EIATTR_REGCOUNT
	.align		4
.L_215:
        /*0438*/ 	.byte	0x04, 0x2f
        /*043a*/ 	.short	(.L_217 - .L_216)
	.align		4
.L_216:
        /*043c*/ 	.word	index@(_ZN7cutlass13device_kernelIN5flash11enable_sm90INS1_16FlashAttnFwdSm90INS1_25CollectiveMainloopFwdSm90ILi2EN4cute5tupleIJNS5_1CILi1EEES8_S8_EEENS6_IJNS7_ILi128EEESA_NS7_ILi192EEEEEELi128ENS_6half_tEfNS_4arch4Sm90ELb0ELb0ELb1ELb1ELb0ELb1ELb0ELb1ELb1ELb1ELb0ELb0EEENS1_21CollectiveEpilogueFwdINS6_IJSA_SA_SA_EEES9_SD_SF_Li256ELb1ELb1ELb0ELb0EEENS1_36VarlenDynamicPersistentTileSchedulerILi128ELi128ELi256ELi128ELb0ELb1ELb1ELb0ELb1ELb1EEEEEEEEEvNT_6ParamsE)
        /*0440*/ 	.word	0x000000a8


	//----- nvinfo : EIATTR_FRAME_SIZE
	.align		4
.L_217:
        /*0444*/ 	.byte	0x04, 0x11
        /*0446*/ 	.short	(.L_219 - .L_218)
	.align		4
.L_218:
        /*0448*/ 	.word	index@(_ZN7cutlass13device_kernelIN5flash11enable_sm90INS1_16FlashAttnFwdSm90INS1_25CollectiveMainloopFwdSm90ILi2EN4cute5tupleIJNS5_1CILi1EEES8_S8_EEENS6_IJNS7_ILi128EEESA_NS7_ILi192EEEEEELi128ENS_6half_tEfNS_4arch4Sm90ELb0ELb0ELb1ELb1ELb0ELb1ELb0ELb1ELb1ELb1ELb0ELb0EEENS1_21CollectiveEpilogueFwdINS6_IJSA_SA_SA_EEES9_SD_SF_Li256ELb1ELb1ELb0ELb0EEENS1_36VarlenDynamicPersistentTileSchedulerILi128ELi128ELi256ELi128ELb0ELb1ELb1ELb0ELb1ELb1EEEEEEEEEvNT_6ParamsE)
        /*044c*/ 	.word	0x00000090


	//----- nvinfo : EIATTR_REGCOUNT
	.align		4
.L_219:
        /*0450*/ 	.byte	0x04, 0x2f
        /*0452*/ 	.short	(.L_221 - .L_220)
	.align		4
.L_220:
        /*0454*/ 	.word	index@(_ZN7cutlass13device_kernelIN5flash11enable_sm90INS1_16FlashAttnFwdSm90INS1_25CollectiveMainloopFwdSm90ILi2EN4cute5tupleIJNS5_1CILi1EEES8_S8_EEENS6_IJNS7_ILi128EEESA_NS7_ILi192EEEEEELi128ENS_6half_tEfNS_4arch4Sm90ELb0ELb0ELb1ELb1ELb0ELb0ELb0ELb1ELb1ELb1ELb0ELb0EEENS1_21CollectiveEpilogueFwdINS6_IJSA_SA_SA_EEES9_SD_SF_Li256ELb1ELb1ELb0ELb0EEENS1_36VarlenDynamicPersistentTileSchedulerILi128ELi128ELi256ELi128ELb0ELb1ELb1ELb0ELb1ELb1EEEEEEEEEvNT_6ParamsE)
        /*0458*/ 	.word	0x000000a8


	//----- nvinfo : EIATTR_FRAME_SIZE
	.align		4
.L_221:
        /*045c*/ 	.byte	0x04, 0x11
        /*045e*/ 	.short	(.L_223 - .L_222)
	.align		4
.L_222:
        /*0460*/ 	.word	index@(_ZN7cutlass13device_kernelIN5flash11enable_sm90INS1_16FlashAttnFwdSm90INS1_25CollectiveMainloopFwdSm90ILi2EN4cute5tupleIJNS5_1CILi1EEES8_S8_EEENS6_IJNS7_ILi128EEESA_NS7_ILi192EEEEEELi128ENS_6half_tEfNS_4arch4Sm90ELb0ELb0ELb1ELb1ELb0ELb0ELb0ELb1ELb1ELb1ELb0ELb0EEENS1_21CollectiveEpilogueFwdINS6_IJSA_SA_SA_EEES9_SD_SF_Li256ELb1ELb1ELb0ELb0EEENS1_36VarlenDynamicPersistentTileSchedulerILi128ELi128ELi256ELi128ELb0ELb1ELb1ELb0ELb1ELb1EEEEEEEEEvNT_6ParamsE)
        /*0464*/ 	.word	0x00000060


	//----- nvinfo : EIATTR_REGCOUNT
	.align		4
.L_223:
        /*0468*/ 	.byte	0x04, 0x2f
        /*046a*/ 	.short	(.L_225 - .L_224)
	.align		4
.L_224:
        /*046c*/ 	.word	index@(_ZN7cutlass13device_kernelIN5flash11enable_sm90INS1_16FlashAttnFwdSm90INS1_25CollectiveMainloopFwdSm90ILi2EN4cute5tupleIJNS5_1CILi2EEENS7_ILi1EEES9_EEENS6_IJNS7_ILi128EEESB_NS7_ILi192EEEEEELi128ENS_6half_tEfNS_4arch4Sm90ELb0ELb0ELb1ELb0ELb0ELb0ELb0ELb1ELb1ELb1ELb0ELb0EEENS1_21CollectiveEpilogueFwdINS6_IJSB_SB_SB_EEESA_SE_SG_Li256ELb0ELb1ELb0ELb0EEENS1_29StaticPersistentTileSchedulerILb0EEEEEEEEEvNT_6ParamsE)
        /*0470*/ 	.word	0x000000a8


	//----- nvinfo : EIATTR_FRAME_SIZE
	.align		4
.L_225:
        /*0474*/ 	.byte	0x04, 0x11
        /*0476*/ 	.short	(.L_227 - .L_226)
	.align		4
.L_226:
        /*0478*/ 	.word	index@(_ZN7cutlass13device_kernelIN5flash11enable_sm90INS1_16FlashAttnFwdSm90INS1_25CollectiveMainloopFwdSm90ILi2EN4cute5tupleIJNS5_1CILi2EEENS7_ILi1EEES9_EEENS6_IJNS7_ILi128EEESB_NS7_ILi192EEEEEELi128ENS_6half_tEfNS_4arch4Sm90ELb0ELb0ELb1ELb0ELb0ELb0ELb0ELb1ELb1ELb1ELb0ELb0EEENS1_21CollectiveEpilogueFwdINS6_IJSB_SB_SB_EEESA_SE_SG_Li256ELb0ELb1ELb0ELb0EEENS1_29StaticPersistentTileSchedulerILb0EEEEEEEEEvNT_6ParamsE)
        /*047c*/ 	.word	0x00000038


	//----- nvinfo : EIATTR_REGCOUNT
	.align		4
.L_227:
        /*0480*/ 	.byte	0x04, 0x2f
        /*0482*/ 	.short	(.L_229 - .L_228)
	.align		4
.L_228:
        /*0484*/ 	.word	index@(_ZN7cutlass13device_kernelIN5flash11enable_sm90INS1_16FlashAttnFwdSm90INS1_25CollectiveMainloopFwdSm90ILi2EN4cute5tupleIJNS5_1CILi1EEES8_S8_EEENS6_IJNS7_ILi128EEESA_NS7_ILi192EEEEEELi128ENS_6half_tEfNS_4arch4Sm90ELb0ELb0ELb1ELb0ELb0ELb0ELb0ELb1ELb1ELb1ELb0ELb0EEENS1_21CollectiveEpilogueFwdINS6_IJSA_SA_SA_EEES9_SD_SF_Li256ELb0ELb1ELb0ELb0EEENS1_29StaticPersistentTileSchedulerILb0EEEEEEEEEvNT_6ParamsE)
        /*0488*/ 	.word	0x000000a8


	//----- nvinfo : EIATTR_FRAME_SIZE
	.align		4
.L_229:
        /*048c*/ 	.byte	0x04, 0x11
        /*048e*/ 	.short	(.L_231 - .L_230)
	.align		4
.L_230:
        /*0490*/ 	.word	index@(_ZN7cutlass13device_kernelIN5flash11enable_sm90INS1_16FlashAttnFwdSm90INS1_25CollectiveMainloopFwdSm90ILi2EN4cute5tupleIJNS5_1CILi1EEES8_S8_EEENS6_IJNS7_ILi128EEESA_NS7_ILi192EEEEEELi128ENS_6half_tEfNS_4arch4Sm90ELb0ELb0ELb1ELb0ELb0ELb0ELb0ELb1ELb1ELb1ELb0ELb0EEENS1_21CollectiveEpilogueFwdINS6_IJSA_SA_SA_EEES9_SD_SF_Li256ELb0ELb1ELb0ELb0EEENS1_29StaticPersistentTileSchedulerILb0EEEEEEEEEvNT_6ParamsE)
        /*0494*/ 	.word	0x00000038


	//----- nvinfo : EIATTR_MIN_STACK_SIZE
	.align		4
.L_231:
        /*0498*/ 	.byte	0x04, 0x12
        /*049a*/ 	.short	(.L_233 - .L_232)
	.align		4
.L_232:
        /*049c*/ 	.word	index@(_ZN7cutlass13device_kernelIN5flash11enable_sm90INS1_16FlashAttnFwdSm90INS1_25CollectiveMainloopFwdSm90ILi2EN4cute5tupleIJNS5_1CILi1EEES8_S8_EEENS6_IJNS7_ILi128EEESA_NS7_ILi192EEEEEELi128ENS_6half_tEfNS_4arch4Sm90ELb0ELb0ELb1ELb0ELb0ELb0ELb0ELb1ELb1ELb1ELb0ELb0EEENS1_21CollectiveEpilogueFwdINS6_IJSA_SA_SA_EEES9_SD_SF_Li256ELb0ELb1ELb0ELb0EEENS1_29StaticPersistentTileSchedulerILb0EEEEEEEEEvNT_6ParamsE)
        /*04a0*/ 	.word	0x00000038


	//----- nvinfo : EIATTR_MIN_STACK_SIZE
	.align		4
.L_233:
        /*04a4*/ 	.byte	0x04, 0x12
        /*04a6*/ 	.short	(.L_235 - .L_234)
	.align		4
.L_234:
        /*04a8*/ 	.word	index@(_ZN7cutlass13device_kernelIN5flash11enable_sm90INS1_16FlashAttnFwdSm90INS1_25CollectiveMainloopFwdSm90ILi2EN4cute5tupleIJNS5_1CILi2EEENS7_ILi1EEES9_EEENS6_IJNS7_ILi128EEESB_NS7_ILi192EEEEEELi128ENS_6half_tEfNS_4arch4Sm90ELb0ELb0ELb1ELb0ELb0ELb0ELb0ELb1ELb1ELb1ELb0ELb0EEENS1_21CollectiveEpilogueFwdINS6_IJSB_SB_SB_EEESA_SE_SG_Li256ELb0ELb1ELb0ELb0EEENS1_29StaticPersistentTileSchedulerILb0EEEEEEEEEvNT_6ParamsE)
        /*04ac*/ 	.word	0x00000038


	//----- nvinfo : EIATTR_MIN_STACK_SIZE
	.align		4
.L_235:
        /*04b0*/ 	.byte	0x04, 0x12
        /*04b2*/ 	.short	(.L_237 - .L_236)
	.align		4
.L_236:
        /*04b4*/ 	.word	index@(_ZN7cutlass13device_kernelIN5flash11enable_sm90INS1_16FlashAttnFwdSm90INS1_25CollectiveMainloopFwdSm90ILi2EN4cute5tupleIJNS5_1CILi1EEES8_S8_EEENS6_IJNS7_ILi128EEESA_NS7_ILi192EEEEEELi128ENS_6half_tEfNS_4arch4Sm90ELb0ELb0ELb1ELb1ELb0ELb0ELb0ELb1ELb1ELb1ELb0ELb0EEENS1_21CollectiveEpilogueFwdINS6_IJSA_SA_SA_EEES9_SD_SF_Li256ELb1ELb1ELb0ELb0EEENS1_36VarlenDynamicPersistentTileSchedulerILi128ELi128ELi256ELi128ELb0ELb1ELb1ELb0ELb1ELb1EEEEEEEEEvNT_6ParamsE)
        /*04b8*/ 	.word	0x00000060


	//----- nvinfo : EIATTR_MIN_STACK_SIZE
	.align		4
.L_237:
        /*04bc*/ 	.byte	0x04, 0x12
        /*04be*/ 	.short	(.L_239 - .L_238)
	.align		4
.L_238:
        /*04c0*/ 	.word	index@(_ZN7cutlass13device_kernelIN5flash11enable_sm90INS1_16FlashAttnFwdSm90INS1_25CollectiveMainloopFwdSm90ILi2EN4cute5tupleIJNS5_1CILi1EEES8_S8_EEENS6_IJNS7_ILi128EEESA_NS7_ILi192EEEEEELi128ENS_6half_tEfNS_4arch4Sm90ELb0ELb0ELb1ELb1ELb0ELb1ELb0ELb1ELb1ELb1ELb0ELb0EEENS1_21CollectiveEpilogueFwdINS6_IJSA_SA_SA_EEES9_SD_SF_Li256ELb1ELb1ELb0ELb0EEENS1_36VarlenDynamicPersistentTileSchedulerILi128ELi128ELi256ELi128ELb0ELb1ELb1ELb0ELb1ELb1EEEEEEEEEvNT_6ParamsE)
        /*04c4*/ 	.word	0x00000090


	//----- nvinfo : EIATTR_MIN_STACK_SIZE
	.align		4
.L_239:
        /*04c8*/ 	.byte	0x04, 0x12
        /*04ca*/ 	.short	(.L_241 - .L_240)
	.align		4
.L_240:
        /*04cc*/ 	.word	index@(_ZN7cutlass13device_kernelIN5flash11enable_sm90INS1_16FlashAttnFwdSm90INS1_25CollectiveMainloopFwdSm90ILi2EN4cute5tupleIJNS5_1CILi1EEES8_S8_EEENS6_IJNS7_ILi128EEENS7_ILi96EEENS7_ILi192EEEEEELi128ENS_6half_tEfNS_4arch4Sm90ELb0ELb1ELb1ELb0ELb0ELb0ELb0ELb1ELb1ELb1ELb0ELb0EEENS1_21CollectiveEpilogueFwdINS6_IJSA_SA_SB_EEES9_SE_SG_Li256ELb0ELb1ELb0ELb0EEENS1_30DynamicPersistentTileSchedulerILi256ELi128ELb0ELb1ELb1EEEEEEEEEvNT_6ParamsE)
        /*04d0*/ 	.word	0x00000020


	//----- nvinfo : EIATTR_MIN_STACK_SIZE
	.align		4
.L_241:
        /*04d4*/ 	.byte	0x04, 0x12
        /*04d6*/ 	.short	(.L_243 - .L_242)
	.align		4
.L_242:
        /*04d8*/ 	.word	index@(_ZN7cutlass13device_kernelIN5flash11enable_sm90INS1_16FlashAttnFwdSm90INS1_25CollectiveMainloopFwdSm90ILi2EN4cute5tupleIJNS5_1CILi1EEES8_S8_EEENS6_IJNS7_ILi128EEENS7_ILi96EEENS7_ILi192EEEEEELi128ENS_6half_tEfNS_4arch4Sm90ELb0ELb1ELb1ELb1ELb0ELb0ELb0ELb1ELb1ELb1ELb0ELb0EEENS1_21CollectiveEpilogueFwdINS6_IJSA_SA_SB_EEES9_SE_SG_Li256ELb1ELb1ELb0ELb0EEENS1_36VarlenDynamicPersistentTileSchedulerILi128ELi96ELi256ELi128ELb0ELb1ELb1ELb1ELb0ELb1EEEEEEEEEvNT_6ParamsE)
        /*04dc*/ 	.word	0x00000050


	//----- nvinfo : EIATTR_MIN_STACK_SIZE
	.align		4
.L_243:
        /*04e0*/ 	.byte	0x04, 0x12
        /*04e2*/ 	.short	(.L_245 - .L_244)
	.align		4
.L_244:
        /*04e4*/ 	.word	index@(_ZN7cutlass13device_kernelIN5flash11enable_sm90INS1_16FlashAttnFwdSm90INS1_25CollectiveMainloopFwdSm90ILi2EN4cute5tupleIJNS5_1CILi1EEES8_S8_EEENS6_IJNS7_ILi128EEENS7_ILi96EEENS7_ILi192EEEEEELi128ENS_6half_tEfNS_4arch4Sm90ELb0ELb1ELb1ELb1ELb0ELb1ELb0ELb1ELb1ELb1ELb0ELb0EEENS1_21CollectiveEpilogueFwdINS6_IJSA_SA_SB_EEES9_SE_SG_Li256ELb1ELb1ELb0ELb0EEENS1_36VarlenDynamicPersistentTileSchedulerILi128ELi96ELi256ELi128ELb0ELb1ELb1ELb1ELb0ELb1EEEEEEEEEvNT_6ParamsE)
        /*04e8*/ 	.word	0x00000050


	//----- nvinfo : EIATTR_MIN_STACK_SIZE
	.align		4
.L_245:
        /*04ec*/ 	.byte	0x04, 0x12
        /*04ee*/ 	.short	(.L_247 - .L_246)
	.align		4
.L_246:
        /*04f0*/ 	.word	index@(_ZN7cutlass13device_kernelIN5flash11enable_sm90INS1_16FlashAttnFwdSm90INS1_25CollectiveMainloopFwdSm90ILi2EN4cute5tupleIJNS5_1CILi1EEES8_S8_EEENS6_IJNS7_ILi128EEESA_NS7_ILi192EEEEEELi128ENS_6half_tEfNS_4arch4Sm90ELb1ELb0ELb1ELb0ELb0ELb0ELb0ELb1ELb1ELb1ELb0ELb0EEENS1_21CollectiveEpilogueFwdINS6_IJSA_SA_SA_EEES9_SD_SF_Li256ELb0ELb1ELb0ELb0EEENS1_30DynamicPersistentTileSchedulerILi256ELi128ELb0ELb1ELb1EEEEEEEEEvNT_6ParamsE)
        /*04f4*/ 	.word	0x00000028


	//----- nvinfo : EIATTR_MIN_STACK_SIZE
	.align		4
.L_247:
        /*04f8*/ 	.byte	0x04, 0x12
        /*04fa*/ 	.short	(.L_249 - .L_248)
	.align		4
.L_248:
        /*04fc*/ 	.word	index@(_ZN7cutlass13device_kernelIN5flash11enable_sm90INS1_16FlashAttnFwdSm90INS1_25CollectiveMainloopFwdSm90ILi2EN4cute5tupleIJNS5_1CILi1EEES8_S8_EEENS6_IJNS7_ILi128EEESA_NS7_ILi192EEEEEELi128ENS_6half_tEfNS_4arch4Sm90ELb1ELb0ELb1ELb1ELb0ELb0ELb0ELb1ELb1ELb1ELb0ELb0EEENS1_21CollectiveEpilogueFwdINS6_IJSA_SA_SA_EEES9_SD_SF_Li256ELb1ELb1ELb0ELb0EEENS1_36VarlenDynamicPersistentTileSchedulerILi128ELi128ELi256ELi128ELb0ELb1ELb1ELb1ELb1ELb1EEEEEEEEEvNT_6ParamsE)
        /*0500*/ 	.word	0x00000058


	//----- nvinfo : EIATTR_MIN_STACK_SIZE
	.align		4
.L_249:
        /*0504*/ 	.byte	0x04, 0x12
        /*0506*/ 	.short	(.L_251 - .L_250)
	.align		4
.L_250:
        /*0508*/ 	.word	index@(_ZN7cutlass13device_kernelIN5flash11enable_sm90INS1_16FlashAttnFwdSm90INS1_25CollectiveMainloopFwdSm90ILi2EN4cute5tupleIJNS5_1CILi1EEES8_S8_EEENS6_IJNS7_ILi128EEESA_NS7_ILi192EEEEEELi128ENS_6half_tEfNS_4arch4Sm90ELb1ELb0ELb1ELb1ELb0ELb1ELb0ELb1ELb1ELb1ELb0ELb0EEENS1_21CollectiveEpilogueFwdINS6_IJSA_SA_SA_EEES9_SD_SF_Li256ELb1ELb1ELb0ELb0EEENS1_36VarlenDynamicPersistentTileSchedulerILi128ELi128ELi256ELi128ELb0ELb1ELb1ELb1ELb1ELb1EEEEEEEEEvNT_6ParamsE)
        /*050c*/ 	.word	0x00000078


	//----- nvinfo : EIATTR_MIN_STACK_SIZE
	.align		4
.L_251:
        /*0510*/ 	.byte	0x04, 0x12
        /*0512*/ 	.short	(.L_253 - .L_252)
	.align		4
.L_252:
        /*0514*/ 	.word	index@(_ZN7cutlass13device_kernelIN5flash11enable_sm90INS1_16FlashAttnFwdSm90INS1_25CollectiveMainloopFwdSm90ILi2EN4cute5tupleIJNS5_1CILi1EEES8_S8_EEENS6_IJNS7_ILi64EEESA_SA_EEELi512ENS_6half_tEfNS_4arch4Sm90ELb0ELb0ELb1ELb0ELb0ELb0ELb0ELb0ELb0ELb1ELb0ELb0EEENS1_21CollectiveEpilogueFwdINS6_IJSA_NS7_ILi512EEESA_EEES9_SC_SE_Li256ELb0ELb1ELb0ELb0EEENS1_29StaticPersistentTileSchedulerILb0EEEEEEEEEvNT_6ParamsE)
        /*0518*/ 	.word	0x00000038


	//----- nvinfo : EIATTR_MIN_STACK_SIZE
	.align		4
.L_253:
        /*051c*/ 	.byte	0x04, 0x12
        /*051e*/ 	.short	(.L_255 - .L_254)
	.align		4
.L_254:
        /*0520*/ 	.word	index@(_ZN7cutlass13device_kernelIN5flash11enable_sm90INS1_16FlashAttnFwdSm90INS1_25CollectiveMainloopFwdSm90ILi2EN4cute5tupleIJNS5_1CILi1EEES8_S8_EEENS6_IJNS7_ILi64EEESA_SA_EEELi512ENS_6half_tEfNS_4arch4Sm90ELb0ELb0ELb1ELb0ELb0ELb0ELb1ELb0ELb0ELb1ELb0ELb0EEENS1_21CollectiveEpilogueFwdINS6_IJSA_NS7_ILi512EEESA_EEES9_SC_SE_Li256ELb0ELb1ELb0ELb0EEENS1_29StaticPersistentTileSchedulerILb0EEEEEEEEEvNT_6ParamsE)
        /*0524*/ 	.word	0x00000058


	//----- nvinfo : EIATTR_MIN_STACK_SIZE
	.align		4
.L_255:
        /*0528*/ 	.byte	0x04, 0x12
        /*052a*/ 	.short	(.L_257 - .L_256)
	.align		4
.L_256:
        /*052c*/ 	.word	index@(_ZN7cutlass13device_kernelIN5flash11enable_sm90INS1_16FlashAttnFwdSm90INS1_25CollectiveMainloopFwdSm90ILi2EN4cute5tupleIJNS5_1CILi1EEES8_S8_EEENS6_IJNS7_ILi64EEESA_SA_EEELi512ENS_6half_tEfNS_4arch4Sm90ELb0ELb0ELb1ELb1ELb0ELb0ELb0ELb0ELb0ELb1ELb0ELb0EEENS1_21CollectiveEpilogueFwdINS6_IJSA_NS7_ILi512EEESA_EEES9_SC_SE_Li256ELb1ELb1ELb0ELb0EEENS1_36VarlenDynamicPersistentTileSchedulerILi64ELi64ELi256ELi128ELb0ELb1ELb1ELb0ELb1ELb1EEEEEEEEEvNT_6ParamsE)
        /*0530*/ 	.word	0x00000060


	//----- nvinfo : EIATTR_MIN_STACK_SIZE
	.align		4
.L_257:
        /*0534*/ 	.byte	0x04, 0x12
        /*0536*/ 	.short	(.L_259 - .L_258)
	.align		4
.L_258:
        /*0538*/ 	.word	index@(_ZN7cutlass13device_kernelIN5flash11enable_sm90INS1_16FlashAttnFwdSm90INS1_25CollectiveMainloopFwdSm90ILi2EN4cute5tupleIJNS5_1CILi1EEES8_S8_EEENS6_IJNS7_ILi64EEESA_SA_EEELi512ENS_6half_tEfNS_4arch4Sm90ELb0ELb0ELb1ELb1ELb0ELb1ELb0ELb0ELb0ELb1ELb0ELb0EEENS1_21CollectiveEpilogueFwdINS6_IJSA_NS7_ILi512EEESA_EEES9_SC_SE_Li256ELb1ELb1ELb0ELb0EEENS1_36VarlenDynamicPersistentTileSchedulerILi64ELi64ELi256ELi128ELb0ELb1ELb1ELb0ELb1ELb1EEEEEEEEEvNT_6ParamsE)
        /*053c*/ 	.word	0x00000068


	//----- nvinfo : EIATTR_MIN_STACK_SIZE
	.align		4
.L_259:
        /*0540*/ 	.byte	0x04, 0x12
        /*0542*/ 	.short	(.L_261 - .L_260)
	.align		4
.L_260:
        /*0544*/ 	.word	index@(_ZN7cutlass13device_kernelIN5flash11enable_sm90INS1_16FlashAttnFwdSm90INS1_25CollectiveMainloopFwdSm90ILi2EN4cute5tupleIJNS5_1CILi1EEES8_S8_EEENS6_IJNS7_ILi64EEESA_SA_EEELi512ENS_6half_tEfNS_4arch4Sm90ELb0ELb0ELb1ELb1ELb0ELb0ELb1ELb0ELb0ELb1ELb0ELb0EEENS1_21CollectiveEpilogueFwdINS6_IJSA_NS7_ILi512EEESA_EEES9_SC_SE_Li256ELb1ELb1ELb0ELb0EEENS1_36VarlenDynamicPersistentTileSchedulerILi64ELi64ELi256ELi128ELb0ELb1ELb1ELb0ELb1ELb1EEEEEEEEEvNT_6ParamsE)
        /*0548*/ 	.word	0x00000070


	//----- nvinfo : EIATTR_MIN_STACK_SIZE
	.align		4
.L_261:
        /*054c*/ 	.byte	0x04, 0x12
        /*054e*/ 	.short	(.L_263 - .L_262)
	.align		4
.L_262:
        /*0550*/ 	.word	index@(_ZN7cutlass13device_kernelIN5flash11enable_sm90INS1_16FlashAttnFwdSm90INS1_25CollectiveMainloopFwdSm90ILi2EN4cute5tupleIJNS5_1CILi1EEES8_S8_EEENS6_IJNS7_ILi64EEESA_SA_EEELi512ENS_6half_tEfNS_4arch4Sm90ELb0ELb0ELb1ELb1ELb0ELb1ELb1ELb0ELb0ELb1ELb0ELb0EEENS1_21CollectiveEpilogueFwdINS6_IJSA_NS7_ILi512EEESA_EEES9_SC_SE_Li256ELb1ELb1ELb0ELb0EEENS1_36VarlenDynamicPersistentTileSchedulerILi64ELi64ELi256ELi128ELb0ELb1ELb1ELb0ELb1ELb1EEEEEEEEEvNT_6ParamsE)
        /*0554*/ 	.word	0x00000078


	//----- nvinfo : EIATTR_MIN_STACK_SIZE
	.align		4
.L_263:
        /*0558*/ 	.byte	0x04, 0x12
        /*055a*/ 	.short	(.L_265 - .L_264)
	.align		4
.L_264:
        /*055c*/ 	.word	index@(_ZN7cutlass13device_kernelIN5flash11enable_sm90INS1_16FlashAttnFwdSm90INS1_25CollectiveMainloopFwdSm90ILi2EN4cute5tupleIJNS5_1CILi1EEES8_S8_EEENS6_IJNS7_ILi64EEESA_SA_EEELi512ENS_6half_tEfNS_4arch4Sm90ELb0ELb1ELb1ELb0ELb0ELb0ELb0ELb0ELb0ELb1ELb0ELb0EEENS1_21CollectiveEpilogueFwdINS6_IJSA_NS7_ILi512EEESA_EEES9_SC_SE_Li256ELb0ELb1ELb0ELb0EEENS1_30DynamicPersistentTileSchedulerILi256ELi128ELb0ELb1ELb1EEEEEEEEEvNT_6ParamsE)
        /*0560*/ 	.word	0x00000028


	//----- nvinfo : EIATTR_MIN_STACK_SIZE
	.align		4
.L_265:
        /*0564*/ 	.byte	0x04, 0x12
        /*0566*/ 	.short	(.L_267 - .L_266)
	.align		4
.L_266:
        /*0568*/ 	.word	index@(_ZN7cutlass13device_kernelIN5flash11enable_sm90INS1_16FlashAttnFwdSm90INS1_25CollectiveMainloopFwdSm90ILi2EN4cute5tupleIJNS5_1CILi1EEES8_S8_EEENS6_IJNS7_ILi64EEESA_SA_EEELi512ENS_6half_tEfNS_4arch4Sm90ELb0ELb1ELb1ELb0ELb0ELb0ELb1ELb0ELb0ELb1ELb0ELb0EEENS1_21CollectiveEpilogueFwdINS6_IJSA_NS7_ILi512EEESA_EEES9_SC_SE_Li256ELb0ELb1ELb0ELb0EEENS1_30DynamicPersistentTileSchedulerILi256ELi128ELb0ELb1ELb1EEEEEEEEEvNT_6ParamsE)
        /*056c*/ 	.word	0x00000490


	//----- nvinfo : EIATTR_MIN_STACK_SIZE
	.align		4
.L_267:
        /*0570*/ 	.byte	0x04, 0x12
        /*0572*/ 	.short	(.L_269 - .L_268)
	.align		4
.L_268:
        /*0574*/ 	.word	index@(_ZN7cutlass13device_kernelIN5flash11enable_sm90INS1_16FlashAttnFwdSm90INS1_25CollectiveMainloopFwdSm90ILi2EN4cute5tupleIJNS5_1CILi1EEES8_S8_EEENS6_IJNS7_ILi64EEESA_SA_EEELi512ENS_6half_tEfNS_4arch4Sm90ELb0ELb1ELb1ELb1ELb0ELb0ELb0ELb0ELb0ELb1ELb0ELb0EEENS1_21CollectiveEpilogueFwdINS6_IJSA_NS7_ILi512EEESA_EEES9_SC_SE_Li256ELb1ELb1ELb0ELb0EEENS1_36VarlenDynamicPersistentTileSchedulerILi64ELi64ELi256ELi128ELb0ELb1ELb1ELb1ELb0ELb1EEEEEEEEEvNT_6ParamsE)
        /*0578*/ 	.word	0x00000048


	//----- nvinfo : EIATTR_MIN_STACK_SIZE
	.align		4
.L_269:
        /*057c*/ 	.byte	0x04, 0x12
        /*057e*/ 	.short	(.L_271 - .L_270)
	.align		4
.L_270:
        /*0580*/ 	.word	index@(_ZN7cutlass13device_kernelIN5flash11enable_sm90INS1_16FlashAttnFwdSm90INS1_25CollectiveMainloopFwdSm90ILi2EN4cute5tupleIJNS5_1CILi1EEES8_S8_EEENS6_IJNS7_ILi64EEESA_SA_EEELi512ENS_6half_tEfNS_4arch4Sm90ELb0ELb1ELb1ELb1ELb0ELb1ELb0ELb0ELb0ELb1ELb0ELb0EEENS1_21CollectiveEpilogueFwdINS6_IJSA_NS7_ILi512EEESA_EEES9_SC_SE_Li256ELb1ELb1ELb0ELb0EEENS1_36VarlenDynamicPersistentTileSchedulerILi64ELi64ELi256ELi128ELb0ELb1ELb1ELb1ELb0ELb1EEEEEEEEEvNT_6ParamsE)
        /*0584*/ 	.word	0x00000050


	//----- nvinfo : EIATTR_MIN_STACK_SIZE
	.align		4
.L_271:
        /*0588*/ 	.byte	0x04, 0x12
        /*058a*/ 	.short	(.L_273 - .L_272)
	.align		4
.L_272:
        /*058c*/ 	.word	index@(_ZN7cutlass13device_kernelIN5flash11enable_sm90INS1_16FlashAttnFwdSm90INS1_25CollectiveMainloopFwdSm90ILi2EN4cute5tupleIJNS5_1CILi1EEES8_S8_EEENS6_IJNS7_ILi64EEESA_SA_EEELi512ENS_6half_tEfNS_4arch4Sm90ELb0ELb1ELb1ELb1ELb0ELb0ELb1ELb0ELb0ELb1ELb0ELb0EEENS1_21CollectiveEpilogueFwdINS6_IJSA_NS7_ILi512EEESA_EEES9_SC_SE_Li256ELb1ELb1ELb0ELb0EEENS1_36VarlenDynamicPersistentTileSchedulerILi64ELi64ELi256ELi128ELb0ELb1ELb1ELb1ELb0ELb1EEEEEEEEEvNT_6ParamsE)
        /*0590*/ 	.word	0x000004b0


	//----- nvinfo : EIATTR_MIN_STACK_SIZE
	.align		4
.L_273:
        /*0594*/ 	.byte	0x04, 0x12
        /*0596*/ 	.short	(.L_275 - .L_274)
	.align		4
.L_274:
        /*0598*/ 	.word	index@(_ZN7cutlass13device_kernelIN5flash11enable_sm90INS1_16FlashAttnFwdSm90INS1_25CollectiveMainloopFwdSm90ILi2EN4cute5tupleIJNS5_1CILi1EEES8_S8_EEENS6_IJNS7_ILi64EEESA_SA_EEELi512ENS_6half_tEfNS_4arch4Sm90ELb0ELb1ELb1ELb1ELb0ELb1ELb1ELb0ELb0ELb1ELb0ELb0EEENS1_21CollectiveEpilogueFwdINS6_IJSA_NS7_ILi512EEESA_EEES9_SC_SE_Li256ELb1ELb1ELb0ELb0EEENS1_36VarlenDynamicPersistentTileSchedulerILi64ELi64ELi256ELi128ELb0ELb1ELb1ELb1ELb0ELb1EEEEEEEEEvNT_6ParamsE)
        /*059c*/ 	.word	0x000004b0


	//----- nvinfo : EIATTR_MIN_STACK_SIZE
	.align		4
.L_275:
        /*05a0*/ 	.byte	0x04, 0x12
        /*05a2*/ 	.short	(.L_277 - .L_276)
	.align		4
.L_276:
        /*05a4*/ 	.word	index@(_ZN7cutlass13device_kernelIN5flash11enable_sm90INS1_16FlashAttnFwdSm90INS1_25CollectiveMainloopFwdSm90ILi2EN4cute5tupleIJNS5_1CILi1EEES8_S8_EEENS6_IJNS7_ILi64EEESA_SA_EEELi512ENS_6half_tEfNS_4arch4Sm90ELb1ELb0ELb1ELb0ELb0ELb0ELb0ELb0ELb0ELb1ELb0ELb0EEENS1_21CollectiveEpilogueFwdINS6_IJSA_NS7_ILi512EEESA_EEES9_SC_SE_Li256ELb0ELb1ELb0ELb0EEENS1_30DynamicPersistentTileSchedulerILi256ELi128ELb0ELb1ELb1EEEEEEEEEvNT_6ParamsE)
        /*05a8*/ 	.word	0x00000028


	//----- nvinfo : EIATTR_MIN_STACK_SIZE
	.align		4
.L_277:
        /*05ac*/ 	.byte	0x04, 0x12
        /*05ae*/ 	.short	(.L_279 - .L_278)
	.align		4
.L_278:
        /*05b0*/ 	.word	index@(_ZN7cutlass13device_kernelIN5flash11enable_sm90INS1_16FlashAttnFwdSm90INS1_25CollectiveMainloopFwdSm90ILi2EN4cute5tupleIJNS5_1CILi1EEES8_S8_EEENS6_IJNS7_ILi64EEESA_SA_EEELi512ENS_6half_tEfNS_4arch4Sm90ELb1ELb0ELb1ELb0ELb0ELb0ELb1ELb0ELb0ELb1ELb0ELb0EEENS1_21CollectiveEpilogueFwdINS6_IJSA_NS7_ILi512EEESA_EEES9_SC_SE_Li256ELb0ELb1ELb0ELb0EEENS1_30DynamicPersistentTileSchedulerILi256ELi128ELb0ELb1ELb1EEEEEEEEEvNT_6ParamsE)
        /*05b4*/ 	.word	0x00000048


	//----- nvinfo : EIATTR_MIN_STACK_SIZE
	.align		4
.L_279:
        /*05b8*/ 	.byte	0x04, 0x12
        /*05ba*/ 	.short	(.L_281 - .L_280)
	.align		4
.L_280:
        /*05bc*/ 	.word	index@(_ZN7cutlass13device_kernelIN5flash11enable_sm90INS1_16FlashAttnFwdSm90INS1_25CollectiveMainloopFwdSm90ILi2EN4cute5tupleIJNS5_1CILi1EEES8_S8_EEENS6_IJNS7_ILi64EEESA_SA_EEELi512ENS_6half_tEfNS_4arch4Sm90ELb1ELb0ELb1ELb1ELb0ELb0ELb0ELb0ELb0ELb1ELb0ELb0EEENS1_21CollectiveEpilogueFwdINS6_IJSA_NS7_ILi512EEESA_EEES9_SC_SE_Li256ELb1ELb1ELb0ELb0EEENS1_36VarlenDynamicPersistentTileSchedulerILi64ELi64ELi256ELi128ELb0ELb1ELb1ELb1ELb1ELb1EEEEEEEEEvNT_6ParamsE)
        /*05c0*/ 	.word	0x00000058


	//----- nvinfo : EIATTR_MIN_STACK_SIZE
	.align		4
.L_281:
        /*05c4*/ 	.byte	0x04, 0x12
        /*05c6*/ 	.short	(.L_283 - .L_282)
	.align		4
.L_282:
        /*05c8*/ 	.word	index@(_ZN7cutlass13device_kernelIN5flash11enable_sm90INS1_16FlashAttnFwdSm90INS1_25CollectiveMainloopFwdSm90ILi2EN4cute5tupleIJNS5_1CILi1EEES8_S8_EEENS6_IJNS7_ILi64EEESA_SA_EEELi512ENS_6half_tEfNS_4arch4Sm90ELb1ELb0ELb1ELb1ELb0ELb1ELb0ELb0ELb0ELb1ELb0ELb0EEENS1_21CollectiveEpilogueFwdINS6_IJSA_NS7_ILi512EEESA_EEES9_SC_SE_Li256ELb1ELb1ELb0ELb0EEENS1_36VarlenDynamicPersistentTileSchedulerILi64ELi64ELi256ELi128ELb0ELb1ELb1ELb1ELb1ELb1EEEEEEEEEvNT_6ParamsE)
        /*05cc*/ 	.word	0x00000060


	//----- nvinfo : EIATTR_MIN_STACK_SIZE
	.align		4
.L_283:
        /*05d0*/ 	.byte	0x04, 0x12
        /*05d2*/ 	.short	(.L_285 - .L_284)
	.align		4
.L_284:
        /*05d4*/ 	.word	index@(_ZN7cutlass13device_kernelIN5flash11enable_sm90INS1_16FlashAttnFwdSm90INS1_25CollectiveMainloopFwdSm90ILi2EN4cute5tupleIJNS5_1CILi1EEES8_S8_EEENS6_IJNS7_ILi64EEESA_SA_EEELi512ENS_6half_tEfNS_4arch4Sm90ELb1ELb0ELb1ELb1ELb0ELb0ELb1ELb0ELb0ELb1ELb0ELb0EEENS1_21CollectiveEpilogueFwdINS6_IJSA_NS7_ILi512EEESA_EEES9_SC_SE_Li256ELb1ELb1ELb0ELb0EEENS1_36VarlenDynamicPersistentTileSchedulerILi64ELi64ELi256ELi128ELb0ELb1ELb1ELb1ELb1ELb1EEEEEEEEEvNT_6ParamsE)
        /*05d8*/ 	.word	0x00000068


	//----- nvinfo : EIATTR_MIN_STACK_SIZE
	.align		4
.L_285:
        /*05dc*/ 	.byte	0x04, 0x12
        /*05de*/ 	.short	(.L_287 - .L_286)
	.align		4
.L_286:
        /*05e0*/ 	.word	index@(_ZN7cutlass13device_kernelIN5flash11enable_sm90INS1_16FlashAttnFwdSm90INS1_25CollectiveMainloopFwdSm90ILi2EN4cute5tupleIJNS5_1CILi1EEES8_S8_EEENS6_IJNS7_ILi64EEESA_SA_EEELi512ENS_6half_tEfNS_4arch4Sm90ELb1ELb0ELb1ELb1ELb0ELb1ELb1ELb0ELb0ELb1ELb0ELb0EEENS1_21CollectiveEpilogueFwdINS6_IJSA_NS7_ILi512EEESA_EEES9_SC_SE_Li256ELb1ELb1ELb0ELb0EEENS1_36VarlenDynamicPersistentTileSchedulerILi64ELi64ELi256ELi128ELb0ELb1ELb1ELb1ELb1ELb1EEEEEEEEEvNT_6ParamsE)
        /*05e4*/ 	.word	0x00000070


	//----- nvinfo : EIATTR_MIN_STACK_SIZE
	.align		4
.L_287:
        /*05e8*/ 	.byte	0x04, 0x12
        /*05ea*/ 	.short	(.L_289 - .L_288)
	.align		4
.L_288:
        /*05ec*/ 	.word	index@(_ZN7cutlass13device_kernelIN5flash11enable_sm90INS1_16FlashAttnFwdSm90INS1_25CollectiveMainloopFwdSm90ILi2EN4cute5tupleIJNS5_1CILi1EEES8_S8_EEENS6_IJNS7_ILi128EEENS7_ILi96EEENS7_ILi64EEEEEELi256ENS_6half_tEfNS_4arch4Sm90ELb0ELb0ELb1ELb0ELb0ELb0ELb0ELb1ELb0ELb1ELb0ELb0EEENS1_21CollectiveEpilogueFwdINS6_IJSA_NS7_ILi256EEESB_EEES9_SE_SG_Li256ELb0ELb1ELb0ELb0EEENS1_29StaticPersistentTileSchedulerILb0EEEEEEEEEvNT_6ParamsE)
        /*05f0*/ 	.word	0x00000038


	//----- nvinfo : EIATTR_MIN_STACK_SIZE
	.align		4
.L_289:
        /*05f4*/ 	.byte	0x04, 0x12
        /*05f6*/ 	.short	(.L_291 - .L_290)
	.align		4
.L_290:
        /*05f8*/ 	.word	index@(_ZN7cutlass13device_kernelIN5flash11enable_sm90INS1_16FlashAttnFwdSm90INS1_25CollectiveMainloopFwdSm90ILi2EN4cute5tupleIJNS5_1CILi1EEES8_S8_EEENS6_IJNS7_ILi128EEENS7_ILi96EEENS7_ILi64EEEEEELi256ENS_6half_tEfNS_4arch4Sm90ELb0ELb0ELb1ELb0ELb0ELb0ELb1ELb1ELb0ELb1ELb0ELb0EEENS1_21CollectiveEpilogueFwdINS6_IJSA_NS7_ILi256EEESB_EEES9_SE_SG_Li256ELb0ELb1ELb0ELb0EEENS1_29StaticPersistentTileSchedulerILb0EEEEEEEEEvNT_6ParamsE)
        /*05fc*/ 	.word	0x00000068


	//----- nvinfo : EIATTR_MIN_STACK_SIZE
	.align		4
.L_291:
        /*0600*/ 	.byte	0x04, 0x12
        /*0602*/ 	.short	(.L_293 - .L_292)
	.align		4
.L_292:
        /*0604*/ 	.word	index@(_ZN7cutlass13device_kernelIN5flash11enable_sm90INS1_16FlashAttnFwdSm90INS1_25CollectiveMainloopFwdSm90ILi2EN4cute5tupleIJNS5_1CILi1EEES8_S8_EEENS6_IJNS7_ILi128EEENS7_ILi96EEENS7_ILi64EEEEEELi256ENS_6half_tEfNS_4arch4Sm90ELb0ELb0ELb1ELb1ELb0ELb0ELb0ELb1ELb0ELb1ELb0ELb0EEENS1_21CollectiveEpilogueFwdINS6_IJSA_NS7_ILi256EEESB_EEES9_SE_SG_Li256ELb1ELb1ELb0ELb0EEENS1_36VarlenDynamicPersistentTileSchedulerILi128ELi96ELi256ELi128ELb0ELb1ELb1ELb0ELb1ELb1EEEEEEEEEvNT_6ParamsE)
        /*0608*/ 	.word	0x00000060


	//----- nvinfo : EIATTR_MIN_STACK_SIZE
	.align		4
.L_293:
        /*060c*/ 	.byte	0x04, 0x12
        /*060e*/ 	.short	(.L_295 - .L_294)
	.align		4
.L_294:
        /*0610*/ 	.word	index@(_ZN7cutlass13device_kernelIN5flash11enable_sm90INS1_16FlashAttnFwdSm90INS1_25CollectiveMainloopFwdSm90ILi2EN4cute5tupleIJNS5_1CILi1EEES8_S8_EEENS6_IJNS7_ILi128EEENS7_ILi96EEENS7_ILi64EEEEEELi256ENS_6half_tEfNS_4arch4Sm90ELb0ELb0ELb1ELb1ELb0ELb1ELb0ELb1ELb0ELb1ELb0ELb0EEENS1_21CollectiveEpilogueFwdINS6_IJSA_NS7_ILi256EEESB_EEES9_SE_SG_Li256ELb1ELb1ELb0ELb0EEENS1_36VarlenDynamicPersistentTileSchedulerILi128ELi96ELi256ELi128ELb0ELb1ELb1ELb0ELb1ELb1EEEEEEEEEvNT_6ParamsE)
        /*0614*/ 	.word	0x00000068


	//----- nvinfo : EIATTR_MIN_STACK_SIZE
	.align		4
.L_295:
        /*0618*/ 	.byte	0x04, 0x12
        /*061a*/ 	.short	(.L_297 - .L_296)
	.align		4
.L_296:
        /*061c*/ 	.word	index@(_ZN7cutlass13device_kernelIN5flash11enable_sm90INS1_16FlashAttnFwdSm90INS1_25CollectiveMainloopFwdSm90ILi2EN4cute5tupleIJNS5_1CILi1EEES8_S8_EEENS6_IJNS7_ILi128EEENS7_ILi96EEENS7_ILi64EEEEEELi256ENS_6half_tEfNS_4arch4Sm90ELb0ELb0ELb1ELb1ELb0ELb0ELb1ELb1ELb0ELb1ELb0ELb0EEENS1_21CollectiveEpilogueFwdINS6_IJSA_NS7_ILi256EEESB_EEES9_SE_SG_Li256ELb1ELb1ELb0ELb0EEENS1_36VarlenDynamicPersistentTileSchedulerILi128ELi96ELi256ELi128ELb0ELb1ELb1ELb0ELb1ELb1EEEEEEEEEvNT_6ParamsE)
        /*0620*/ 	.word	0x00000078


	//----- nvinfo : EIATTR_MIN_STACK_SIZE
	.align		4
.L_297:
        /*0624*/ 	.byte	0x04, 0x12
        /*0626*/ 	.short	(.L_299 - .L_298)
	.align		4
.L_298:
        /*0628*/ 	.word	index@(_ZN7cutlass13device_kernelIN5flash11enable_sm90INS1_16FlashAttnFwdSm90INS1_25CollectiveMainloopFwdSm90ILi2EN4cute5tupleIJNS5_1CILi1EEES8_S8_EEENS6_IJNS7_ILi128EEENS7_ILi96EEENS7_ILi64EEEEEELi256ENS_6half_tEfNS_4arch4Sm90ELb0ELb0ELb1ELb1ELb0ELb1ELb1ELb1ELb0ELb1ELb0ELb0EEENS1_21CollectiveEpilogueFwdINS6_IJSA_NS7_ILi256EEESB_EEES9_SE_SG_Li256ELb1ELb1ELb0ELb0EEENS1_36VarlenDynamicPersistentTileSchedulerILi128ELi96ELi256ELi128ELb0ELb1ELb1ELb0ELb1ELb1EEEEEEEEEvNT_6ParamsE)
        /*062c*/ 	.word	0x00000098


	//----- nvinfo : EIATTR_MIN_STACK_SIZE
	.align		4
.L_299:
        /*0630*/ 	.byte	0x04, 0x12
        /*0632*/ 	.short	(.L_301 - .L_300)
	.align		4
.L_300:
        /*0634*/ 	.word	index@(_ZN7cutlass13device_kernelIN5flash11enable_sm90INS1_16FlashAttnFwdSm90INS1_25CollectiveMainloopFwdSm90ILi2EN4cute5tupleIJNS5_1CILi1EEES8_S8_EEENS6_IJNS7_ILi128EEENS7_ILi96EEENS7_ILi64EEEEEELi256ENS_6half_tEfNS_4arch4Sm90ELb0ELb1ELb1ELb0ELb0ELb0ELb0ELb1ELb0ELb1ELb0ELb0EEENS1_21CollectiveEpilogueFwdINS6_IJSA_NS7_ILi256EEESB_EEES9_SE_SG_Li256ELb0ELb1ELb0ELb0EEENS1_30DynamicPersistentTileSchedulerILi256ELi128ELb0ELb1ELb1EEEEEEEEEvNT_6ParamsE)
        /*0638*/ 	.word	0x00000020


	//----- nvinfo : EIATTR_MIN_STACK_SIZE
	.align		4
.L_301:
        /*063c*/ 	.byte	0x04, 0x12
        /*063e*/ 	.short	(.L_303 - .L_302)
	.align		4
.L_302:
        /*0640*/ 	.word	index@(_ZN7cutlass13device_kernelIN5flash11enable_sm90INS1_16FlashAttnFwdSm90INS1_25CollectiveMainloopFwdSm90ILi2EN4cute5tupleIJNS5_1CILi1EEES8_S8_EEENS6_IJNS7_ILi128EEENS7_ILi96EEENS7_ILi64EEEEEELi256ENS_6half_tEfNS_4arch4Sm90ELb0ELb1ELb1ELb0ELb0ELb0ELb1ELb1ELb0ELb1ELb0ELb0EEENS1_21CollectiveEpilogueFwdINS6_IJSA_NS7_ILi256EEESB_EEES9_SE_SG_Li256ELb0ELb1ELb0ELb0EEENS1_30DynamicPersistentTileSchedulerILi256ELi128ELb0ELb1ELb1EEEEEEEEEvNT_6ParamsE)
        /*0644*/ 	.word	0x000004c0


	//----- nvinfo : EIATTR_MIN_STACK_SIZE
	.align		4
.L_303:
        /*0648*/ 	.byte	0x04, 0x12
        /*064a*/ 	.short	(.L_305 - .L_304)
	.align		4
.L_304:
        /*064c*/ 	.word	index@(_ZN7cutlass13device_kernelIN5flash11enable_sm90INS1_16FlashAttnFwdSm90INS1_25CollectiveMainloopFwdSm90ILi2EN4cute5tupleIJNS5_1CILi1EEES8_S8_EEENS6_IJNS7_ILi128EEENS7_ILi96EEENS7_ILi64EEEEEELi256ENS_6half_tEfNS_4arch4Sm90ELb0ELb1ELb1ELb1ELb0ELb0ELb0ELb1ELb0ELb1ELb0ELb0EEENS1_21CollectiveEpilogueFwdINS6_IJSA_NS7_ILi256EEESB_EEES9_SE_SG_Li256ELb1ELb1ELb0ELb0EEENS1_36VarlenDynamicPersistentTileSchedulerILi128ELi96ELi256ELi128ELb0ELb1ELb1ELb1ELb0ELb1EEEEEEEEEvNT_6ParamsE)
        /*0650*/ 	.word	0x00000048


	//----- nvinfo : EIATTR_MIN_STACK_SIZE
	.align		4
.L_305:
        /*0654*/ 	.byte	0x04, 0x12
        /*0656*/ 	.short	(.L_307 - .L_306)
	.align		4
.L_306:
        /*0658*/ 	.word	index@(_ZN7cutlass13device_kernelIN5flash11enable_sm90INS1_16FlashAttnFwdSm90INS1_25CollectiveMainloopFwdSm90ILi2EN4cute5tupleIJNS5_1CILi1EEES8_S8_EEENS6_IJNS7_ILi128EEENS7_ILi96EEENS7_ILi64EEEEEELi256ENS_6half_tEfNS_4arch4Sm90ELb0ELb1ELb1ELb1ELb0ELb1ELb0ELb1ELb0ELb1ELb0ELb0EEENS1_21CollectiveEpilogueFwdINS6_IJSA_NS7_ILi256EEESB_EEES9_SE_SG_Li256ELb1ELb1ELb0ELb0EEENS1_36VarlenDynamicPersistentTileSchedulerILi128ELi96ELi256ELi128ELb0ELb1ELb1ELb1ELb0ELb1EEEEEEEEEvNT_6ParamsE)
        /*065c*/ 	.word	0x00000058


	//----- nvinfo : EIATTR_MIN_STACK_SIZE
	.align		4
.L_307:
        /*0660*/ 	.byte	0x04, 0x12
        /*0662*/ 	.short	(.L_309 - .L_308)
	.align		4
.L_308:
        /*0664*/ 	.word	index@(_ZN7cutlass13device_kernelIN5flash11enable_sm90INS1_16FlashAttnFwdSm90INS1_25CollectiveMainloopFwdSm90ILi2EN4cute5tupleIJNS5_1CILi1EEES8_S8_EEENS6_IJNS7_ILi128EEENS7_ILi96EEENS7_ILi64EEEEEELi256ENS_6half_tEfNS_4arch4Sm90ELb0ELb1ELb1ELb1ELb0ELb0ELb1ELb1ELb0ELb1ELb0ELb0EEENS1_21CollectiveEpilogueFwdINS6_IJSA_NS7_ILi256EEESB_EEES9_SE_SG_Li256ELb1ELb1ELb0ELb0EEENS1_36VarlenDynamicPersistentTileSchedulerILi128ELi96ELi256ELi128ELb0ELb1ELb1ELb1ELb0ELb1EEEEEEEEEvNT_6ParamsE)
        /*0668*/ 	.word	0x000004e0


	//----- nvinfo : EIATTR_MIN_STACK_SIZE
	.align		4
.L_309:
        /*066c*/ 	.byte	0x04, 0x12
        /*066e*/ 	.short	(.L_311 - .L_310)
	.align		4
.L_310:
        /*0670*/ 	.word	index@(_ZN7cutlass13device_kernelIN5flash11enable_sm90INS1_16FlashAttnFwdSm90INS1_25CollectiveMainloopFwdSm90ILi2EN4cute5tupleIJNS5_1CILi1EEES8_S8_EEENS6_IJNS7_ILi128EEENS7_ILi96EEENS7_ILi64EEEEEELi256ENS_6half_tEfNS_4arch4Sm90ELb0ELb1ELb1ELb1ELb0ELb1ELb1ELb1ELb0ELb1ELb0ELb0EEENS1_21CollectiveEpilogueFwdINS6_IJSA_NS7_ILi256EEESB_EEES9_SE_SG_Li256ELb1ELb1ELb0ELb0EEENS1_36VarlenDynamicPersistentTileSchedulerILi128ELi96ELi256ELi128ELb0ELb1ELb1ELb1ELb0ELb1EEEEEEEEEvNT_6ParamsE)
        /*0674*/ 	.word	0x000004f0


	//----- nvinfo : EIATTR_MIN_STACK_SIZE
	.align		4
.L_311:
        /*0678*/ 	.byte	0x04, 0x12
        /*067a*/ 	.short	(.L_313 - .L_312)
	.align		4
.L_312:
        /*067c*/ 	.word	index@(_ZN7cutlass13device_kernelIN5flash11enable_sm90INS1_16FlashAttnFwdSm90INS1_25CollectiveMainloopFwdSm90ILi2EN4cute5tupleIJNS5_1CILi1EEES8_S8_EEENS6_IJNS7_ILi128EEENS7_ILi96EEENS7_ILi64EEEEEELi256ENS_6half_tEfNS_4arch4Sm90ELb1ELb0ELb1ELb0ELb0ELb0ELb0ELb1ELb0ELb1ELb0ELb0EEENS1_21CollectiveEpilogueFwdINS6_IJSA_NS7_ILi256EEESB_EEES9_SE_SG_Li256ELb0ELb1ELb0ELb0EEENS1_30DynamicPersistentTileSchedulerILi256ELi128ELb0ELb1ELb1EEEEEEEEEvNT_6ParamsE)
        /*0680*/ 	.word	0x00000028


	//----- nvinfo : EIATTR_MIN_STACK_SIZE
	.align		4
.L_313:
        /*0684*/ 	.byte	0x04, 0x12
        /*0686*/ 	.short	(.L_315 - .L_314)
	.align		4
.L_314:
        /*0688*/ 	.word	index@(_ZN7cutlass13device_kernelIN5flash11enable_sm90INS1_16FlashAttnFwdSm90INS1_25CollectiveMainloopFwdSm90ILi2EN4cute5tupleIJNS5_1CILi1EEES8_S8_EEENS6_IJNS7_ILi128EEENS7_ILi96EEENS7_ILi64EEEEEELi256ENS_6half_tEfNS_4arch4Sm90ELb1ELb0ELb1ELb0ELb0ELb0ELb1ELb1ELb0ELb1ELb0ELb0EEENS1_21CollectiveEpilogueFwdINS6_IJSA_NS7_ILi256EEESB_EEES9_SE_SG_Li256ELb0ELb1ELb0ELb0EEENS1_30DynamicPersistentTileSchedulerILi256ELi128ELb0ELb1ELb1EEEEEEEEEvNT_6ParamsE)
        /*068c*/ 	.word	0x00000050


	//----- nvinfo : EIATTR_MIN_STACK_SIZE
	.align		4
.L_315:
        /*0690*/ 	.byte	0x04, 0x12
        /*0692*/ 	.short	(.L_317 - .L_316)
	.align		4
.L_316:
        /*0694*/ 	.word	index@(_ZN7cutlass13device_kernelIN5flash11enable_sm90INS1_16FlashAttnFwdSm90INS1_25CollectiveMainloopFwdSm90ILi2EN4cute5tupleIJNS5_1CILi1EEES8_S8_EEENS6_IJNS7_ILi128EEENS7_ILi96EEENS7_ILi64EEEEEELi256ENS_6half_tEfNS_4arch4Sm90ELb1ELb0ELb1ELb1ELb0ELb0ELb0ELb1ELb0ELb1ELb0ELb0EEENS1_21CollectiveEpilogueFwdINS6_IJSA_NS7_ILi256EEESB_EEES9_SE_SG_Li256ELb1ELb1ELb0ELb0EEENS1_36VarlenDynamicPersistentTileSchedulerILi128ELi96ELi256ELi128ELb0ELb1ELb1ELb1ELb1ELb1EEEEEEEEEvNT_6ParamsE)
        /*0698*/ 	.word	0x00000058


	//----- nvinfo : EIATTR_MIN_STACK_SIZE
	.align		4
.L_317:
        /*069c*/ 	.byte	0x04, 0x12
        /*069e*/ 	.short	(.L_319 - .L_318)
	.align		4
.L_318:
        /*06a0*/ 	.word	index@(_ZN7cutlass13device_kernelIN5flash11enable_sm90INS1_16FlashAttnFwdSm90INS1_25CollectiveMainloopFwdSm90ILi2EN4cute5tupleIJNS5_1CILi1EEES8_S8_EEENS6_IJNS7_ILi128EEENS7_ILi96EEENS7_ILi64EEEEEELi256ENS_6half_tEfNS_4arch4Sm90ELb1ELb0ELb1ELb1ELb0ELb1ELb0ELb1ELb0ELb1ELb0ELb0EEENS1_21CollectiveEpilogueFwdINS6_IJSA_NS7_ILi256EEESB_EEES9_SE_SG_Li256ELb1ELb1ELb0ELb0EEENS1_36VarlenDynamicPersistentTileSchedulerILi128ELi96ELi256ELi128ELb0ELb1ELb1ELb1ELb1ELb1EEEEEEEEEvNT_6ParamsE)
        /*06a4*/ 	.word	0x00000060


	//----- nvinfo : EIATTR_MIN_STACK_SIZE
	.align		4
.L_319:
        /*06a8*/ 	.byte	0x04, 0x12
        /*06aa*/ 	.short	(.L_321 - .L_320)
	.align		4
.L_320:
        /*06ac*/ 	.word	index@(_ZN7cutlass13device_kernelIN5flash11enable_sm90INS1_16FlashAttnFwdSm90INS1_25CollectiveMainloopFwdSm90ILi2EN4cute5tupleIJNS5_1CILi1EEES8_S8_EEENS6_IJNS7_ILi128EEENS7_ILi96EEENS7_ILi64EEEEEELi256ENS_6half_tEfNS_4arch4Sm90ELb1ELb0ELb1ELb1ELb0ELb0ELb1ELb1ELb0ELb1ELb0ELb0EEENS1_21CollectiveEpilogueFwdINS6_IJSA_NS7_ILi256EEESB_EEES9_SE_SG_Li256ELb1ELb1ELb0ELb0EEENS1_36VarlenDynamicPersistentTileSchedulerILi128ELi96ELi256ELi128ELb0ELb1ELb1ELb1ELb1ELb1EEEEEEEEEvNT_6ParamsE)
        /*06b0*/ 	.word	0x00000070


	//----- nvinfo : EIATTR_MIN_STACK_SIZE
	.align		4
.L_321:
        /*06b4*/ 	.byte	0x04, 0x12
        /*06b6*/ 	.short	(.L_323 - .L_322)
	.align		4
.L_322:
        /*06b8*/ 	.word	index@(_ZN7cutlass13device_kernelIN5flash11enable_sm90INS1_16FlashAttnFwdSm90INS1_25CollectiveMainloopFwdSm90ILi2EN4cute5tupleIJNS5_1CILi1EEES8_S8_EEENS6_IJNS7_ILi128EEENS7_ILi96EEENS7_ILi64EEEEEELi256ENS_6half_tEfNS_4arch4Sm90ELb1ELb0ELb1ELb1ELb0ELb1ELb1ELb1ELb0ELb1ELb0ELb0EEENS1_21CollectiveEpilogueFwdINS6_IJSA_NS7_ILi256EEESB_EEES9_SE_SG_Li256ELb1ELb1ELb0ELb0EEENS1_36VarlenDynamicPersistentTileSchedulerILi128ELi96ELi256ELi128ELb0ELb1ELb1ELb1ELb1ELb1EEEEEEEEEvNT_6ParamsE)
        /*06bc*/ 	.word	0x000000b8
.L_323:


//--------------------- .nv.compat                --------------------------
	.section	.nv.compat,"",@"SHT_CUDA_COMPAT_INFO"
	.align	4
        /*0000*/ 	.byte	0x02, 0x09, 0x01, 0x00, 0x02, 0x02, 0x04, 0x00, 0x02, 0x05, 0x05, 0x00, 0x03, 0x07, 0x01, 0x01
        /*0010*/ 	.byte	0x02, 0x03, 0x01, 0x00, 0x02, 0x06, 0x01, 0x00, 0x04, 0x0b, 0x08, 0x00, 0x00, 0x00, 0x00, 0x00
        /*0020*/ 	.byte	0x00, 0x00, 0x00, 0x00


//--------------------- .nv.info._ZN7cutlass13device_kernelIN5flash11enable_sm90INS1_16FlashAttnFwdSm90INS1_25CollectiveMainloopFwdSm90ILi2EN4cute5tupleIJNS5_1CILi1EEES8_S8_EEENS6_IJNS7_ILi128EEESA_NS7_ILi192EEEEEELi128ENS_6half_tEfNS_4arch4Sm90ELb0ELb0ELb1ELb0ELb0ELb0ELb0ELb1ELb1ELb1ELb0ELb0EEENS1_21CollectiveEpilogueFwdINS6_IJSA_SA_SA_EEES9_SD_SF_Li256ELb0ELb1ELb0ELb0EEENS1_29StaticPersistentTileSchedulerILb0EEEEEEEEEvNT_6ParamsE --------------------------
	.section	.nv.info._ZN7cutlass13device_kernelIN5flash11enable_sm90INS1_16FlashAttnFwdSm90INS1_25CollectiveMainloopFwdSm90ILi2EN4cute5tupleIJNS5_1CILi1EEES8_S8_EEENS6_IJNS7_ILi128EEESA_NS7_ILi192EEEEEELi128ENS_6half_tEfNS_4arch4Sm90ELb0ELb0ELb1ELb0ELb0ELb0ELb0ELb1ELb1ELb1ELb0ELb0EEENS1_21CollectiveEpilogueFwdINS6_IJSA_SA_SA_EEES9_SD_SF_Li256ELb0ELb1ELb0ELb0EEENS1_29StaticPersistentTileSchedulerILb0EEEEEEEEEvNT_6ParamsE,"",@"SHT_CUDA_INFO"
	.sectionflags	@""
	.align	4


	//----- nvinfo : EIATTR_CUDA_API_VERSION
	.align		4
        /*0000*/ 	.byte	0x04, 0x37
        /*0002*/ 	.short	(.L_325 - .L_324)
.L_324:
        /*0004*/ 	.word	0x00000082


	//----- nvinfo : EIATTR_KPARAM_INFO
	.align		4
.L_325:
        /*0008*/ 	.byte	0x04, 0x17
        /*000a*/ 	.short	(.L_327 - .L_326)
.L_326:
        /*000c*/ 	.word	0x00000000
        /*0010*/ 	.short	0x0000
        /*0012*/ 	.short	0x0070
        /*0014*/ 	.byte	0x00, 0xf0, 0x01, 0x28


	//----- nvinfo : EIATTR_SPARSE_MMA_MASK
	.align		4
.L_327:
        /*0018*/ 	.byte	0x03, 0x50
        /*001a*/ 	.short	0x0000


	//----- nvinfo : EIATTR_MAXREG_COUNT
	.align		4
        /*001c*/ 	.byte	0x03, 0x1b
        /*001e*/ 	.short	0x00a8


	//----- nvinfo : EIATTR_NUM_BARRIERS
	.align		4
        /*0020*/ 	.byte	0x02, 0x4c
        /*0022*/ 	.byte	0x09
	.zero		1


	//----- nvinfo : EIATTR_EXTERNS
	.align		4
        /*0024*/ 	.byte	0x04, 0x0f
        /*0026*/ 	.short	(.L_329 - .L_328)


	//   ....[0]....
	.align		4
.L_328:
        /*0028*/ 	.word	index@(__assertfail)


	//----- nvinfo : EIATTR_ANNOTATIONS
	.align		4
.L_329:
        /*002c*/ 	.byte	0x04, 0x55
        /*002e*/ 	.short	(.L_331 - .L_330)


	//   ....[0]....
.L_330:
        /*0030*/ 	.word	0x00000001
        /*0034*/ 	.byte	0x30, 0x09, 0x00, 0x00, 0x01, 0x00, 0x00, 0x00, 0xf0, 0x09, 0x00, 0x00, 0x01, 0x00, 0x00, 0x00
        /* <DEDUP_REMOVED lines=30> */
        /*0224*/ 	.byte	0x60, 0xcb, 0x00, 0x00


	//----- nvinfo : EIATTR_MERCURY_ISA_VERSION
	.align		4
.L_331:
        /*0228*/ 	.byte	0x03, 0x5f
        /*022a*/ 	.short	0x0101


	//----- nvinfo : EIATTR_INT_WARP_WIDE_INSTR_OFFSETS
	.align		4
        /*022c*/ 	.byte	0x04, 0x31
        /*022e*/ 	.short	(.L_333 - .L_332)


	//   ....[0]....
.L_332:
        /*0230*/ 	.word	0x00000120


	//   ....[1]....
        /*0234*/ 	.word	0x00000160


	//   ....[2]....
        /*0238*/ 	.word	0x00000220


	//----- nvinfo : EIATTR_COOP_GROUP_MASK_REGIDS
	.align		4
.L_333:
        /*023c*/ 	.byte	0x04, 0x29
        /*023e*/ 	.short	(.L_335 - .L_334)


	//   ....[0]....
.L_334:
        /*0240*/ 	.word	0xffffffff


	//   ....[1]....
        /*0244*/ 	.word	0xffffffff


	//   ....[2]....
        /*0248*/ 	.word	0xffffffff


	//   ....[3]....
        /*024c*/ 	.word	0xffffffff


	//   ....[4]....
        /*0250*/ 	.word	0xffffffff


	//   ....[5]....
        /*0254*/ 	.word	0xffffffff


	//   ....[6]....
        /*0258*/ 	.word	0xffffffff


	//   ....[7]....
        /*025c*/ 	.word	0xffffffff


	//   ....[8]....
        /*0260*/ 	.word	0xffffffff


	//   ....[9]....
        /*0264*/ 	.word	0xffffffff


	//   ....[10]....
        /*0268*/ 	.word	0xffffffff


	//   ....[11]....
        /*026c*/ 	.word	0xffffffff


	//   ....[12]....
        /*0270*/ 	.word	0xffffffff


	//   ....[13]....
        /*0274*/ 	.word	0xffffffff


	//   ....[14]....
        /*0278*/ 	.word	0xffffffff


	//   ....[15]....
        /*027c*/ 	.word	0xffffffff


	//   ....[16]....
        /*0280*/ 	.word	0xffffffff


	//   ....[17]....
        /*0284*/ 	.word	0xffffffff


	//   ....[18]....
        /*0288*/ 	.word	0xffffffff


	//   ....[19]....
        /*028c*/ 	.word	0xffffffff


	//   ....[20]....
        /*0290*/ 	.word	0xffffffff


	//   ....[21]....
        /*0294*/ 	.word	0xffffffff


	//   ....[22]....
        /*0298*/ 	.word	0xffffffff


	//   ....[23]....
        /*029c*/ 	.word	0xffffffff


	//   ....[24]....
        /*02a0*/ 	.word	0xffffffff


	//   ....[25]....
        /*02a4*/ 	.word	0xffffffff


	//   ....[26]....
        /*02a8*/ 	.word	0xffffffff


	//   ....[27]....
        /*02ac*/ 	.word	0xffffffff


	//   ....[28]....
        /*02b0*/ 	.word	0xffffffff


	//   ....[29]....
        /*02b4*/ 	.word	0xffffffff


	//   ....[30]....
        /*02b8*/ 	.word	0xffffffff


	//   ....[31]....
        /*02bc*/ 	.word	0xffffffff


	//   ....[32]....
        /*02c0*/ 	.word	0xffffffff


	//   ....[33]....
        /*02c4*/ 	.word	0xffffffff


	//   ....[34]....
        /*02c8*/ 	.word	0xffffffff


	//   ....[35]....
        /*02cc*/ 	.word	0xffffffff


	//   ....[36]....
        /*02d0*/ 	.word	0xffffffff


	//   ....[37]....
        /*02d4*/ 	.word	0xffffffff


	//   ....[38]....
        /*02d8*/ 	.word	0xffffffff


	//   ....[39]....
        /*02dc*/ 	.word	0xffffffff


	//   ....[40]....
        /*02e0*/ 	.word	0xffffffff


	//   ....[41]....
        /*02e4*/ 	.word	0xffffffff


	//   ....[42]....
        /*02e8*/ 	.word	0xffffffff


	//   ....[43]....
        /*02ec*/ 	.word	0xffffffff


	//   ....[44]....
        /*02f0*/ 	.word	0xffffffff


	//   ....[45]....
        /*02f4*/ 	.word	0xffffffff


	//   ....[46]....
        /*02f8*/ 	.word	0xffffffff


	//   ....[47]....
        /*02fc*/ 	.word	0xffffffff


	//   ....[48]....
        /*0300*/ 	.word	0xffffffff


	//   ....[49]....
        /*0304*/ 	.word	0xffffffff


	//   ....[50]....
        /*0308*/ 	.word	0x0500000f


	//   ....[51]....
        /*030c*/ 	.word	0x0500000f


	//   ....[52]....
        /*0310*/ 	.word	0x0500000f


	//   ....[53]....
        /*0314*/ 	.word	0x0500000f


	//   ....[54]....
        /*0318*/ 	.word	0x0500000f


	//   ....[55]....
        /*031c*/ 	.word	0x0500000f


	//   ....[56]....
        /*0320*/ 	.word	0x0500000f


	//   ....[57]....
        /*0324*/ 	.word	0x0500000f


	//   ....[58]....
        /*0328*/ 	.word	0x0500000f


	//   ....[59]....
        /*032c*/ 	.word	0x0500000f


	//   ....[60]....
        /*0330*/ 	.word	0x0500000f


	//   ....[61]....
        /*0334*/ 	.word	0x0500000f


	//   ....[62]....
        /*0338*/ 	.word	0x0500000f


	//   ....[63]....
        /*033c*/ 	.word	0x0500000f


	//   ....[64]....
        /*0340*/ 	.word	0x0500000f


	//   ....[65]....
        /*0344*/ 	.word	0x0500000f


	//   ....[66]....
        /*0348*/ 	.word	0x0500000f


	//   ....[67]....
        /*034c*/ 	.word	0x0500000f


	//----- nvinfo : EIATTR_COOP_GROUP_INSTR_OFFSETS
	.align		4
.L_335:
        /*0350*/ 	.byte	0x04, 0x28
        /*0352*/ 	.short	(.L_337 - .L_336)


	//   ....[0]....
.L_336:
        /*0354*/ 	.word	0x00000060


	//   ....[1]....
        /*0358*/ 	.word	0x00000130


	//   ....[2]....
        /*035c*/ 	.word	0x00000230


	//   ....[3]....
        /*0360*/ 	.word	0x000003a0


	//   ....[4]....
        /*0364*/ 	.word	0x00000500


	//   ....[5]....
        /*0368*/ 	.word	0x00000620


	//   ....[6]....
        /*036c*/ 	.word	0x00000780


	//   ....[7]....
        /*0370*/ 	.word	0x00000d60


	//   ....[8]....
        /*0374*/ 	.word	0x00002ab0


	//   ....[9]....
        /*0378*/ 	.word	0x00002b20


	//   ....[10]....
        /*037c*/ 	.word	0x00003160


	//   ....[11]....
        /*0380*/ 	.word	0x000031f0


	//   ....[12]....
        /*0384*/ 	.word	0x000057d0


	//   ....[13]....
        /*0388*/ 	.word	0x00005800


	//   ....[14]....
        /*038c*/ 	.word	0x00005aa0


	//   ....[15]....
        /*0390*/ 	.word	0x00005b40


	//   ....[16]....
        /*0394*/ 	.word	0x00006e70


	//   ....[17]....
        /*0398*/ 	.word	0x00006eb0


	//   ....[18]....
        /*039c*/ 	.word	0x00006fb0


	//   ....[19]....
        /*03a0*/ 	.word	0x00006fc0


	//   ....[20]....
        /*03a4*/ 	.word	0x00008130


	//   ....[21]....
        /*03a8*/ 	.word	0x00008190


	//   ....[22]....
        /*03ac*/ 	.word	0x000081d0


	//   ....[23]....
        /*03b0*/ 	.word	0x00008200


	//   ....[24]....
        /*03b4*/ 	.word	0x00008680


	//   ....[25]....
        /*03b8*/ 	.word	0x000086c0


	//   ....[26]....
        /*03bc*/ 	.word	0x00008790


	//   ....[27]....
        /*03c0*/ 	.word	0x000087b0


	//   ....[28]....
        /*03c4*/ 	.word	0x00008860


	//   ....[29]....
        /*03c8*/ 	.word	0x00008880


	//   ....[30]....
        /*03cc*/ 	.word	0x00008940


	//   ....[31]....
        /*03d0*/ 	.word	0x00008980


	//   ....[32]....
        /*03d4*/ 	.word	0x00009370


	//   ....[33]....
        /*03d8*/ 	.word	0x00009de0


	//   ....[34]....
        /*03dc*/ 	.word	0x00009df0


	//   ....[35]....
        /*03e0*/ 	.word	0x00009e50


	//   ....[36]....
        /*03e4*/ 	.word	0x00009e90


	//   ....[37]....
        /*03e8*/ 	.word	0x00009f60


	//   ....[38]....
        /*03ec*/ 	.word	0x00009fc0


	//   ....[39]....
        /*03f0*/ 	.word	0x0000a060


	//   ....[40]....
        /*03f4*/ 	.word	0x0000a070


	//   ....[41]....
        /*03f8*/ 	.word	0x0000a100


	//   ....[42]....
        /*03fc*/ 	.word	0x0000a110


	//   ....[43]....
        /*0400*/ 	.word	0x0000a1a0


	//   ....[44]....
        /*0404*/ 	.word	0x0000a1b0


	//   ....[45]....
        /*0408*/ 	.word	0x0000a240


	//   ....[46]....
        /*040c*/ 	.word	0x0000a250


	//   ....[47]....
        /*0410*/ 	.word	0x0000a260


	//   ....[48]....
        /*0414*/ 	.word	0x0000a2a0


	//   ....[49]....
        /*0418*/ 	.word	0x0000ca90


	//   ....[50]....
        /*041c*/ 	.word	0x0000cf80


	//   ....[51]....
        /*0420*/ 	.word	0x0000d0f0


	//   ....[52]....
        /*0424*/ 	.word	0x0000d140


	//   ....[53]....
        /*0428*/ 	.word	0x0000d220


	//   ....[54]....
        /*042c*/ 	.word	0x0000d2b0


	//   ....[55]....
        /*0430*/ 	.word	0x0000d3b0


	//   ....[56]....
        /*0434*/ 	.word	0x0000d4d0


	//   ....[57]....
        /*0438*/ 	.word	0x0000d550


	//   ....[58]....
        /*043c*/ 	.word	0x0000d680


	//   ....[59]....
        /*0440*/ 	.word	0x0000d700


	//   ....[60]....
        /*0444*/ 	.word	0x0000d800


	//   ....[61]....
        /*0448*/ 	.word	0x0000d860


	//   ....[62]....
        /*044c*/ 	.word	0x0000d960


	//   ....[63]....
        /*0450*/ 	.word	0x0000d9c0


	//   ....[64]....
        /*0454*/ 	.word	0x0000dab0


	//   ....[65]....
        /*0458*/ 	.word	0x0000db10


	//   ....[66]....
        /*045c*/ 	.word	0x0000dbe0


	//   ....[67]....
        /*0460*/ 	.word	0x0000dfc0


	//----- nvinfo : EIATTR_REG_RECONFIG
	.align		4
.L_337:
        /*0464*/ 	.byte	0x01, 0x54
	.zero		2


	//----- nvinfo : EIATTR_SYSCALL_OFFSETS
	.align		4
        /*0468*/ 	.byte	0x04, 0x46
        /*046a*/ 	.short	(.L_339 - .L_338)


	//   ....[0]....
.L_338:
        /*046c*/ 	.word	0x000010d0


	//   ....[1]....
        /*0470*/ 	.word	0x00008fd0


	//   ....[2]....
        /*0474*/ 	.word	0x00009110


	//   ....[3]....
        /*0478*/ 	.word	0x00009200


	//   ....[4]....
        /*047c*/ 	.word	0x000099b0


	//----- nvinfo : EIATTR_MBARRIER_INSTR_OFFSETS
	.align		4
.L_339:
        /*0480*/ 	.byte	0x04, 0x39
        /*0482*/ 	.short	(.L_341 - .L_340)


	//   ....[0]....
.L_340:
        /*0484*/ 	.word	0x00000250
        /*0488*/ 	.word	0x000000ff
        /*048c*/ 	.word	0x00034800
        /*0490*/ 	.short	0x0100
        /*0492*/ 	.byte	0x08
	.zero		1


	//   ....[1]....
        /*0494*/ 	.word	0x00000260
        /*0498*/ 	.word	0x000000ff
        /*049c*/ 	.word	0x00034820
        /*04a0*/ 	.short	0x0100
        /*04a2*/ 	.byte	0x08
	.zero		1


	//   ....[2]....
        /*04a4*/ 	.word	0x00000350
        /*04a8*/ 	.word	0x000000ff
        /*04ac*/ 	.word	0x00034830
        /*04b0*/ 	.short	0x0100
        /*04b2*/ 	.byte	0x08
	.zero		1


	//   ....[3]....
        /*04b4*/ 	.word	0x00000360
        /*04b8*/ 	.word	0x000000ff
        /*04bc*/ 	.word	0x00034840
        /*04c0*/ 	.short	0x0100
        /*04c2*/ 	.byte	0x08
	.zero		1


	//   ....[4]....
        /*04c4*/ 	.word	0x00000370
        /*04c8*/ 	.word	0x000000ff
        /*04cc*/ 	.word	0x00034838
        /*04d0*/ 	.short	0x0100
        /*04d2*/ 	.byte	0x08
	.zero		1


	//   ....[5]....
        /*04d4*/ 	.word	0x00000380
        /*04d8*/ 	.word	0x000000ff
        /*04dc*/ 	.word	0x00034848
        /*04e0*/ 	.short	0x0100
        /*04e2*/ 	.byte	0x08
	.zero		1


	//   ....[6]....
        /*04e4*/ 	.word	0x000004b0
        /*04e8*/ 	.word	0x000000ff
        /*04ec*/ 	.word	0x00034850
        /*04f0*/ 	.short	0x0100
        /*04f2*/ 	.byte	0x08
	.zero		1


	//   ....[7]....
        /*04f4*/ 	.word	0x000004c0
        /*04f8*/ 	.word	0x000000ff
        /*04fc*/ 	.word	0x00034860
        /*0500*/ 	.short	0x0100
        /*0502*/ 	.byte	0x08
	.zero		1


	//   ....[8]....
        /*0504*/ 	.word	0x000004d0
        /*0508*/ 	.word	0x000000ff
        /*050c*/ 	.word	0x00034858
        /*0510*/ 	.short	0x0100
        /*0512*/ 	.byte	0x08
	.zero		1


	//   ....[9]....
        /*0514*/ 	.word	0x000004e0
        /*0518*/ 	.word	0x000000ff
        /*051c*/ 	.word	0x00034868
        /*0520*/ 	.short	0x0100
        /*0522*/ 	.byte	0x08
	.zero		1


	//   ....[10]....
        /*0524*/ 	.word	0x000005d0
        /*0528*/ 	.word	0x000000ff
        /*052c*/ 	.word	0x00034870
        /*0530*/ 	.short	0x0100
        /*0532*/ 	.byte	0x06
	.zero		1


	//   ....[11]....
        /*0534*/ 	.word	0x000005e0
        /*0538*/ 	.word	0x000000ff
        /*053c*/ 	.word	0x00034880
        /*0540*/ 	.short	0x0100
        /*0542*/ 	.byte	0x06
	.zero		1


	//   ....[12]....
        /*0544*/ 	.word	0x000005f0
        /*0548*/ 	.word	0x000000ff
        /*054c*/ 	.word	0x00034878
        /*0550*/ 	.short	0x0100
        /*0552*/ 	.byte	0x06
	.zero		1


	//   ....[13]....
        /*0554*/ 	.word	0x00000600
        /*0558*/ 	.word	0x000000ff
        /*055c*/ 	.word	0x00034888
        /*0560*/ 	.short	0x0100
        /*0562*/ 	.byte	0x06
	.zero		1


	//   ....[14]....
        /*0564*/ 	.word	0x00000730
        /*0568*/ 	.word	0x000000ff
        /*056c*/ 	.word	0x00034890
        /*0570*/ 	.short	0x0100
        /*0572*/ 	.byte	0x08
	.zero		1


	//   ....[15]....
        /*0574*/ 	.word	0x00000740
        /*0578*/ 	.word	0x000000ff
        /*057c*/ 	.word	0x000348a0
        /*0580*/ 	.short	0x0100
        /*0582*/ 	.byte	0x08
	.zero		1


	//   ....[16]....
        /*0584*/ 	.word	0x00000750
        /*0588*/ 	.word	0x000000ff
        /*058c*/ 	.word	0x00034898
        /*0590*/ 	.short	0x0100
        /*0592*/ 	.byte	0x08
	.zero		1


	//   ....[17]....
        /*0594*/ 	.word	0x00000760
        /*0598*/ 	.word	0x000000ff
        /*059c*/ 	.word	0x000348a8
        /*05a0*/ 	.short	0x0100
        /*05a2*/ 	.byte	0x08
	.zero		1


	//   ....[18]....
        /*05a4*/ 	.word	0x00000890
        /*05a8*/ 	.word	0x000000ff
        /*05ac*/ 	.word	0x000348b0
        /*05b0*/ 	.short	0x0100
        /*05b2*/ 	.byte	0x08
	.zero		1


	//   ....[19]....
        /*05b4*/ 	.word	0x000008a0
        /*05b8*/ 	.word	0x000000ff
        /*05bc*/ 	.word	0x000348c0
        /*05c0*/ 	.short	0x0100
        /*05c2*/ 	.byte	0x08
	.zero		1


	//   ....[20]....
        /*05c4*/ 	.word	0x000008b0
        /*05c8*/ 	.word	0x000000ff
        /*05cc*/ 	.word	0x000348b8
        /*05d0*/ 	.short	0x0100
        /*05d2*/ 	.byte	0x08
	.zero		1


	//   ....[21]....
        /*05d4*/ 	.word	0x000008c0
        /*05d8*/ 	.word	0x000000ff
        /*05dc*/ 	.word	0x000348c8
        /*05e0*/ 	.short	0x0100
        /*05e2*/ 	.byte	0x08
	.zero		1


	//   ....[22]....
        /*05e4*/ 	.word	0x00001110
        /*05e8*/ 	.word	0x000000ff
        /*05ec*/ 	.word	0x00034800
        /*05f0*/ 	.short	0x010a
        /*05f2*/ 	.byte	0x28
	.zero		1


	//   ....[23]....
        /*05f4*/ 	.word	0x00001190
        /*05f8*/ 	.word	0x00000000
        /*05fc*/ 	.word	0x00034830
        /*0600*/ 	.short	0x010a
        /*0602*/ 	.byte	0x3f
	.zero		1


	//   ....[24]....
        /*0604*/ 	.word	0x00001210
        /*0608*/ 	.word	0x00000000
        /*060c*/ 	.word	0x00034830
        /*0610*/ 	.short	0x010a
        /*0612*/ 	.byte	0x3f
	.zero		1


	//   ....[25]....
        /*0614*/ 	.word	0x00002110
        /*0618*/ 	.word	0x00000000
        /*061c*/ 	.word	0x00000000
        /*0620*/ 	.short	0x0101
        /*0622*/ 	.byte	0x3f
	.zero		1


	//   ....[26]....
        /*0624*/ 	.word	0x000040f0
        /*0628*/ 	.word	0x000000ff
        /*062c*/ 	.word	0x00034830
        /*0630*/ 	.short	0x010a
        /*0632*/ 	.byte	0x08
	.zero		1


	//   ....[27]....
        /*0634*/ 	.word	0x00004130
        /*0638*/ 	.word	0x000000ff
        /*063c*/ 	.word	0x00034830
        /*0640*/ 	.short	0x010a
        /*0642*/ 	.byte	0x08
	.zero		1


	//   ....[28]....
        /*0644*/ 	.word	0x00004a10
        /*0648*/ 	.word	0x000000ff
        /*064c*/ 	.word	0x00034850
        /*0650*/ 	.short	0x010a
        /*0652*/ 	.byte	0x09
	.zero		1


	//   ....[29]....
        /*0654*/ 	.word	0x00004a50
        /*0658*/ 	.word	0x000000ff
        /*065c*/ 	.word	0x00034850
        /*0660*/ 	.short	0x010a
        /*0662*/ 	.byte	0x09
	.zero		1


	//   ....[30]....
        /*0664*/ 	.word	0x00006310
        /*0668*/ 	.word	0x00000021
        /*066c*/ 	.word	0x00000000
        /*0670*/ 	.short	0x0101
        /*0672*/ 	.byte	0x3f
	.zero		1


	//   ....[31]....
        /*0674*/ 	.word	0x00006370
        /*0678*/ 	.word	0x0000002a
        /*067c*/ 	.word	0x00000000
        /*0680*/ 	.short	0x0101
        /*0682*/ 	.byte	0x3f
	.zero		1


	//   ....[32]....
        /*0684*/ 	.word	0x00006de0
        /*0688*/ 	.word	0x000000ff
        /*068c*/ 	.word	0x00034850
        /*0690*/ 	.short	0x010a
        /*0692*/ 	.byte	0x0c
	.zero		1


	//   ....[33]....
        /*0694*/ 	.word	0x00006e20
        /*0698*/ 	.word	0x000000ff
        /*069c*/ 	.word	0x00034850
        /*06a0*/ 	.short	0x010a
        /*06a2*/ 	.byte	0x0c
	.zero		1


	//   ....[34]....
        /*06a4*/ 	.word	0x00007a90
        /*06a8*/ 	.word	0x00000069
        /*06ac*/ 	.word	0x00000000
        /*06b0*/ 	.short	0x0101
        /*06b2*/ 	.byte	0x3f
	.zero		1


	//   ....[35]....
        /*06b4*/ 	.word	0x000086a0
        /*06b8*/ 	.word	0x000000ff
        /*06bc*/ 	.word	0x00000000
        /*06c0*/ 	.short	0x0101
        /*06c2*/ 	.byte	0x04
	.zero		1


	//   ....[36]....
        /*06c4*/ 	.word	0x000095a0
        /*06c8*/ 	.word	0x00000000
        /*06cc*/ 	.word	0x00034840
        /*06d0*/ 	.short	0x010a
        /*06d2*/ 	.byte	0x3f
	.zero		1


	//   ....[37]....
        /*06d4*/ 	.word	0x0000a3f0
        /*06d8*/ 	.word	0x000000ff
        /*06dc*/ 	.word	0x00034800
        /*06e0*/ 	.short	0x0107
        /*06e2*/ 	.byte	0x24
	.zero		1


	//   ....[38]....
        /*06e4*/ 	.word	0x0000a460
        /*06e8*/ 	.word	0x000000ff
        /*06ec*/ 	.word	0x00034800
        /*06f0*/ 	.short	0x0101
        /*06f2*/ 	.byte	0x24
	.zero		1


	//   ....[39]....
        /*06f4*/ 	.word	0x0000a490
        /*06f8*/ 	.word	0x000000ff
        /*06fc*/ 	.word	0x00034820
        /*0700*/ 	.short	0x010a
        /*0702*/ 	.byte	0x24
	.zero		1


	//   ....[40]....
        /*0704*/ 	.word	0x0000a7c0
        /*0708*/ 	.word	0x00000003
        /*070c*/ 	.word	0x00034840
        /*0710*/ 	.short	0x010a
        /*0712*/ 	.byte	0x3f
	.zero		1


	//   ....[41]....
        /*0714*/ 	.word	0x0000ac40
        /*0718*/ 	.word	0x00000003
        /*071c*/ 	.word	0x00000060
        /*0720*/ 	.short	0x010a
        /*0722*/ 	.byte	0x3f
	.zero		1


	//   ....[42]....
        /*0724*/ 	.word	0x0000b2a0
        /*0728*/ 	.word	0x00000003
        /*072c*/ 	.word	0x00034840
        /*0730*/ 	.short	0x010a
        /*0732*/ 	.byte	0x3f
	.zero		1


	//   ....[43]....
        /*0734*/ 	.word	0x0000b720
        /*0738*/ 	.word	0x00000002
        /*073c*/ 	.word	0x00000060
        /*0740*/ 	.short	0x010a
        /*0742*/ 	.byte	0x3f
	.zero		1


	//   ....[44]....
        /*0744*/ 	.word	0x0000bcc0
        /*0748*/ 	.word	0x00000002
        /*074c*/ 	.word	0x00034840
        /*0750*/ 	.short	0x010a
        /*0752*/ 	.byte	0x3f
	.zero		1


	//   ....[45]....
        /*0754*/ 	.word	0x0000c140
        /*0758*/ 	.word	0x00000002
        /*075c*/ 	.word	0x00000060
        /*0760*/ 	.short	0x010a
        /*0762*/ 	.byte	0x3f
	.zero		1


	//   ....[46]....
        /*0764*/ 	.word	0x0000c590
        /*0768*/ 	.word	0x00000003
        /*076c*/ 	.word	0x00034860
        /*0770*/ 	.short	0x010a
        /*0772*/ 	.byte	0x3f
	.zero		1


	//   ....[47]....
        /*0774*/ 	.word	0x0000ca10
        /*0778*/ 	.word	0x00000000
        /*077c*/ 	.word	0x00034820
        /*0780*/ 	.short	0x010a
        /*0782*/ 	.byte	0x3f
	.zero		1


	//   ....[48]....
        /*0784*/ 	.word	0x0000cbe0
        /*0788*/ 	.word	0x00000006
        /*078c*/ 	.word	0x00000000
        /*0790*/ 	.short	0x010a
        /*0792*/ 	.byte	0x3f
	.zero		1


	//   ....[49]....
        /*0794*/ 	.word	0x0000cc30
        /*0798*/ 	.word	0x00000003
        /*079c*/ 	.word	0x00000000
        /*07a0*/ 	.short	0x010a
        /*07a2*/ 	.byte	0x3f
	.zero		1


	//   ....[50]....
        /*07a4*/ 	.word	0x0000cc90
        /*07a8*/ 	.word	0x00000012
        /*07ac*/ 	.word	0x00000000
        /*07b0*/ 	.short	0x010a
        /*07b2*/ 	.byte	0x3f
	.zero		1


	//   ....[51]....
        /*07b4*/ 	.word	0x0000ccc0
        /*07b8*/ 	.word	0x00000003
        /*07bc*/ 	.word	0x00000000
        /*07c0*/ 	.short	0x010a
        /*07c2*/ 	.byte	0x3f
	.zero		1


	//   ....[52]....
        /*07c4*/ 	.word	0x0000cd30
        /*07c8*/ 	.word	0x00000003
        /*07cc*/ 	.word	0x00034800
        /*07d0*/ 	.short	0x010a
        /*07d2*/ 	.byte	0x3f
	.zero		1


	//   ....[53]....
        /*07d4*/ 	.word	0x0000cd80
        /*07d8*/ 	.word	0x00000000
        /*07dc*/ 	.word	0x00034830
        /*07e0*/ 	.short	0x010a
        /*07e2*/ 	.byte	0x3f
	.zero		1


	//   ....[54]....
        /*07e4*/ 	.word	0x0000cde0
        /*07e8*/ 	.word	0x0000000c
        /*07ec*/ 	.word	0x00034830
        /*07f0*/ 	.short	0x010a
        /*07f2*/ 	.byte	0x3f
	.zero		1


	//   ....[55]....
        /*07f4*/ 	.word	0x0000ce40
        /*07f8*/ 	.word	0x00000009
        /*07fc*/ 	.word	0x00034850
        /*0800*/ 	.short	0x010a
        /*0802*/ 	.byte	0x3f
	.zero		1


	//   ....[56]....
        /*0804*/ 	.word	0x0000cea0
        /*0808*/ 	.word	0x00000005
        /*080c*/ 	.word	0x00034850
        /*0810*/ 	.short	0x010a
        /*0812*/ 	.byte	0x3f
	.zero		1


	//   ....[57]....
        /*0814*/ 	.word	0x0000d040
        /*0818*/ 	.word	0x00000000
        /*081c*/ 	.word	0x00034840
        /*0820*/ 	.short	0x010a
        /*0822*/ 	.byte	0x3f
	.zero		1


	//   ....[58]....
        /*0824*/ 	.word	0x0000dc60
        /*0828*/ 	.word	0x0000000f
        /*082c*/ 	.word	0x00034820
        /*0830*/ 	.short	0x010a
        /*0832*/ 	.byte	0x3f
	.zero		1


	//   ....[59]....
        /*0834*/ 	.word	0x0000dcb0
        /*0838*/ 	.word	0x00000003
        /*083c*/ 	.word	0x00034840
        /*0840*/ 	.short	0x010a
        /*0842*/ 	.byte	0x3f
	.zero		1


	//   ....[60]....
        /*0844*/ 	.word	0x0000dd00
        /*0848*/ 	.word	0x00000003
        /*084c*/ 	.word	0x00000060
        /*0850*/ 	.short	0x010a
        /*0852*/ 	.byte	0x3f
	.zero		1


	//   ....[61]....
        /*0854*/ 	.word	0x0000dd50
        /*0858*/ 	.word	0x00000003
        /*085c*/ 	.word	0x00034840
        /*0860*/ 	.short	0x010a
        /*0862*/ 	.byte	0x3f
	.zero		1


	//   ....[62]....
        /*0864*/ 	.word	0x0000dda0
        /*0868*/ 	.word	0x00000002
        /*086c*/ 	.word	0x00000060
        /*0870*/ 	.short	0x010a
        /*0872*/ 	.byte	0x3f
	.zero		1


	//   ....[63]....
        /*0874*/ 	.word	0x0000ddf0
        /*0878*/ 	.word	0x00000002
        /*087c*/ 	.word	0x00034840
        /*0880*/ 	.short	0x010a
        /*0882*/ 	.byte	0x3f
	.zero		1


	//   ....[64]....
        /*0884*/ 	.word	0x0000de40
        /*0888*/ 	.word	0x00000002
        /*088c*/ 	.word	0x00000060
        /*0890*/ 	.short	0x010a
        /*0892*/ 	.byte	0x3f
	.zero		1


	//   ....[65]....
        /*0894*/ 	.word	0x0000de90
        /*0898*/ 	.word	0x00000003
        /*089c*/ 	.word	0x00034860
        /*08a0*/ 	.short	0x010a
        /*08a2*/ 	.byte	0x3f
	.zero		1


	//   ....[66]....
        /*08a4*/ 	.word	0x0000dee0
        /*08a8*/ 	.word	0x00000000
        /*08ac*/ 	.word	0x00034820
        /*08b0*/ 	.short	0x010a
        /*08b2*/ 	.byte	0x3f
	.zero		1


	//   ....[67]....
        /*08b4*/ 	.word	0x0000e080
        /*08b8*/ 	.word	0x00000006
        /*08bc*/ 	.word	0x00000000
        /*08c0*/ 	.short	0x010a
        /*08c2*/ 	.byte	0x3f
	.zero		1


	//   ....[68]....
        /*08c4*/ 	.word	0x0000e0d0
        /*08c8*/ 	.word	0x00000003
        /*08cc*/ 	.word	0x00000000
        /*08d0*/ 	.short	0x010a
        /*08d2*/ 	.byte	0x3f
	.zero		1


	//   ....[69]....
        /*08d4*/ 	.word	0x0000e120
        /*08d8*/ 	.word	0x00000012
        /*08dc*/ 	.word	0x00000000
        /*08e0*/ 	.short	0x010a
        /*08e2*/ 	.byte	0x3f
	.zero		1


	//----- nvinfo : EIATTR_NUM_MBARRIERS
	.align		4
.L_341:
        /*08e4*/ 	.byte	0x03, 0x38
        /*08e6*/ 	.short	0x0016


	//----- nvinfo : EIATTR_EXIT_INSTR_OFFSETS
	.align		4
        /*08e8*/ 	.byte	0x04, 0x1c
        /*08ea*/ 	.short	(.L_343 - .L_342)


	//   ....[0]....
.L_342:
        /*08ec*/ 	.word	0x000009e0


	//   ....[1]....
        /*08f0*/ 	.word	0x00008a60


	//   ....[2]....
        /*08f4*/ 	.word	0x0000cd10


	//----- nvinfo : EIATTR_MAX_THREADS
	.align		4
.L_343:
        /*08f8*/ 	.byte	0x04, 0x05
        /*08fa*/ 	.short	(.L_345 - .L_344)
.L_344:
        /*08fc*/ 	.word	0x00000180
        /*0900*/ 	.word	0x00000001
        /*0904*/ 	.word	0x00000001


	//----- nvinfo : EIATTR_CRS_STACK_SIZE
	.align		4
.L_345:
        /*0908*/ 	.byte	0x04, 0x1e
        /*090a*/ 	.short	(.L_347 - .L_346)
.L_346:
        /*090c*/ 	.word	0x00000000


	//----- nvinfo : EIATTR_CBANK_PARAM_SIZE
	.align		4
.L_347:
        /*0910*/ 	.byte	0x03, 0x19
        /*0912*/ 	.short	0x0a70


	//----- nvinfo : EIATTR_PARAM_CBANK
	.align		4
        /*0914*/ 	.byte	0x04, 0x0a
        /*0916*/ 	.short	(.L_349 - .L_348)
	.align		4
.L_348:
        /*0918*/ 	.word	index@(.nv.constant0._ZN7cutlass13device_kernelIN5flash11enable_sm90INS1_16FlashAttnFwdSm90INS1_25CollectiveMainloopFwdSm90ILi2EN4cute5tupleIJNS5_1CILi1EEES8_S8_EEENS6_IJNS7_ILi128EEESA_NS7_ILi192EEEEEELi128ENS_6half_tEfNS_4arch4Sm90ELb0ELb0ELb1ELb0ELb0ELb0ELb0ELb1ELb1ELb1ELb0ELb0EEENS1_21CollectiveEpilogueFwdINS6_IJSA_SA_SA_EEES9_SD_SF_Li256ELb0ELb1ELb0ELb0EEENS1_29StaticPersistentTileSchedulerILb0EEEEEEEEEvNT_6ParamsE)
        /*091c*/ 	.short	0x0210
        /*091e*/ 	.short	0x0a70


	//----- nvinfo : EIATTR_SW_WAR
	.align		4
.L_349:
        /*0920*/ 	.byte	0x04, 0x36
        /*0922*/ 	.short	(.L_351 - .L_350)
.L_350:
        /*0924*/ 	.word	0x00000008
.L_351:


//--------------------- .nv.info._ZN7cutlass13device_kernelIN5flash11enable_sm90INS1_16FlashAttnFwdSm90INS1_25CollectiveMainloopFwdSm90ILi2EN4cute5tupleIJNS5_1CILi2EEENS7_ILi1EEES9_EEENS6_IJNS7_ILi128EEESB_NS7_ILi192EEEEEELi128ENS_6half_tEfNS_4arch4Sm90ELb0ELb0ELb1ELb0ELb0ELb0ELb0ELb1ELb1ELb1ELb0ELb0EEENS1_21CollectiveEpilogueFwdINS6_IJSB_SB_SB_EEESA_SE_SG_Li256ELb0ELb1ELb0ELb0EEENS1_29StaticPersistentTileSchedulerILb0EEEEEEEEEvNT_6ParamsE --------------------------
	.section	.nv.info._ZN7cutlass13device_kernelIN5flash11enable_sm90INS1_16FlashAttnFwdSm90INS1_25CollectiveMainloopFwdSm90ILi2EN4cute5tupleIJNS5_1CILi2EEENS7_ILi1EEES9_EEENS6_IJNS7_ILi128EEESB_NS7_ILi192EEEEEELi128ENS_6half_tEfNS_4arch4Sm90ELb0ELb0ELb1ELb0ELb0ELb0ELb0ELb1ELb1ELb1ELb0ELb0EEENS1_21CollectiveEpilogueFwdINS6_IJSB_SB_SB_EEESA_SE_SG_Li256ELb0ELb1ELb0ELb0EEENS1_29StaticPersistentTileSchedulerILb0EEEEEEEEEvNT_6ParamsE,"",@"SHT_CUDA_INFO"
	.sectionflags	@""
	.align	4


	//----- nvinfo : EIATTR_CUDA_API_VERSION
	.align		4
        /*0000*/ 	.byte	0x04, 0x37
        /*0002*/ 	.short	(.L_353 - .L_352)
.L_352:
        /*0004*/ 	.word	0x00000082


	//----- nvinfo : EIATTR_KPARAM_INFO
	.align		4
.L_353:
        /*0008*/ 	.byte	0x04, 0x17
        /*000a*/ 	.short	(.L_355 - .L_354)
.L_354:
        /*000c*/ 	.word	0x00000000
        /*0010*/ 	.short	0x0000
        /*0012*/ 	.short	0x0070
        /*0014*/ 	.byte	0x00, 0xf0, 0x01, 0x28


	//----- nvinfo : EIATTR_SPARSE_MMA_MASK
	.align		4
.L_355:
        /*0018*/ 	.byte	0x03, 0x50
        /*001a*/ 	.short	0x0000


	//----- nvinfo : EIATTR_MAXREG_COUNT
	.align		4
        /*001c*/ 	.byte	0x03, 0x1b
        /*001e*/ 	.short	0x00a8


	//----- nvinfo : EIATTR_NUM_BARRIERS
	.align		4
        /*0020*/ 	.byte	0x02, 0x4c
        /*0022*/ 	.byte	0x09
	.zero		1


	//----- nvinfo : EIATTR_EXTERNS
	.align		4
        /*0024*/ 	.byte	0x04, 0x0f
        /*0026*/ 	.short	(.L_357 - .L_356)


	//   ....[0]....
	.align		4
.L_356:
        /*0028*/ 	.word	index@(__assertfail)


	//----- nvinfo : EIATTR_ANNOTATIONS
	.align		4
.L_357:
        /*002c*/ 	.byte	0x04, 0x55
        /*002e*/ 	.short	(.L_359 - .L_358)


	//   ....[0]....
.L_358:
        /* <DEDUP_REMOVED lines=31> */


	//----- nvinfo : EIATTR_MERCURY_ISA_VERSION
	.align		4
.L_359:
        /*0208*/ 	.byte	0x03, 0x5f
        /*020a*/ 	.short	0x0101


	//----- nvinfo : EIATTR_INT_WARP_WIDE_INSTR_OFFSETS
	.align		4
        /*020c*/ 	.byte	0x04, 0x31
        /*020e*/ 	.short	(.L_361 - .L_360)


	//   ....[0]....
.L_360:
        /*0210*/ 	.word	0x00000130


	//   ....[1]....
        /*0214*/ 	.word	0x00000170


	//   ....[2]....
        /*0218*/ 	.word	0x000001e0


	//----- nvinfo : EIATTR_COOP_GROUP_MASK_REGIDS
	.align		4
.L_361:
        /*021c*/ 	.byte	0x04, 0x29
        /*021e*/ 	.short	(.L_363 - .L_362)


	//   ....[0]....
.L_362:
        /*0220*/ 	.word	0xffffffff


	//   ....[1]....
        /*0224*/ 	.word	0xffffffff


	//   ....[2]....
        /*0228*/ 	.word	0xffffffff


	//   ....[3]....
        /*022c*/ 	.word	0xffffffff


	//   ....[4]....
        /*0230*/ 	.word	0xffffffff


	//   ....[5]....
        /*0234*/ 	.word	0xffffffff


	//   ....[6]....
        /*0238*/ 	.word	0xffffffff


	//   ....[7]....
        /*023c*/ 	.word	0xffffffff


	//   ....[8]....
        /*0240*/ 	.word	0xffffffff


	//   ....[9]....
        /*0244*/ 	.word	0xffffffff


	//   ....[10]....
        /*0248*/ 	.word	0xffffffff


	//   ....[11]....
        /*024c*/ 	.word	0xffffffff


	//   ....[12]....
        /*0250*/ 	.word	0xffffffff


	//   ....[13]....
        /*0254*/ 	.word	0xffffffff


	//   ....[14]....
        /*0258*/ 	.word	0xffffffff


	//   ....[15]....
        /*025c*/ 	.word	0xffffffff


	//   ....[16]....
        /*0260*/ 	.word	0xffffffff


	//   ....[17]....
        /*0264*/ 	.word	0xffffffff


	//   ....[18]....
        /*0268*/ 	.word	0xffffffff


	//   ....[19]....
        /*026c*/ 	.word	0xffffffff


	//   ....[20]....
        /*0270*/ 	.word	0xffffffff


	//   ....[21]....
        /*0274*/ 	.word	0xffffffff


	//   ....[22]....
        /*0278*/ 	.word	0xffffffff


	//   ....[23]....
        /*027c*/ 	.word	0xffffffff


	//   ....[24]....
        /*0280*/ 	.word	0xffffffff


	//   ....[25]....
        /*0284*/ 	.word	0xffffffff


	//   ....[26]....
        /*0288*/ 	.word	0xffffffff


	//   ....[27]....
        /*028c*/ 	.word	0xffffffff


	//   ....[28]....
        /*0290*/ 	.word	0xffffffff


	//   ....[29]....
        /*0294*/ 	.word	0xffffffff


	//   ....[30]....
        /*0298*/ 	.word	0xffffffff


	//   ....[31]....
        /*029c*/ 	.word	0xffffffff


	//   ....[32]....
        /*02a0*/ 	.word	0xffffffff


	//   ....[33]....
        /*02a4*/ 	.word	0xffffffff


	//   ....[34]....
        /*02a8*/ 	.word	0xffffffff


	//   ....[35]....
        /*02ac*/ 	.word	0xffffffff


	//   ....[36]....
        /*02b0*/ 	.word	0xffffffff


	//   ....[37]....
        /*02b4*/ 	.word	0xffffffff


	//   ....[38]....
        /*02b8*/ 	.word	0xffffffff


	//   ....[39]....
        /*02bc*/ 	.word	0xffffffff


	//   ....[40]....
        /*02c0*/ 	.word	0xffffffff


	//   ....[41]....
        /*02c4*/ 	.word	0xffffffff


	//   ....[42]....
        /*02c8*/ 	.word	0xffffffff


	//   ....[43]....
        /*02cc*/ 	.word	0xffffffff


	//   ....[44]....
        /*02d0*/ 	.word	0xffffffff


	//   ....[45]....
        /*02d4*/ 	.word	0xffffffff


	//   ....[46]....
        /*02d8*/ 	.word	0xffffffff


	//   ....[47]....
        /*02dc*/ 	.word	0xffffffff


	//   ....[48]....
        /*02e0*/ 	.word	0xffffffff


	//   ....[49]....
        /*02e4*/ 	.word	0xffffffff


	//   ....[50]....
        /*02e8*/ 	.word	0xffffffff


	//   ....[51]....
        /*02ec*/ 	.word	0x0500000f


	//   ....[52]....
        /*02f0*/ 	.word	0x0500000f


	//   ....[53]....
        /*02f4*/ 	.word	0x0500000f


	//   ....[54]....
        /*02f8*/ 	.word	0x0500000f


	//   ....[55]....
        /*02fc*/ 	.word	0x0500000f


	//   ....[56]....
        /*0300*/ 	.word	0x0500000f


	//   ....[57]....
        /*0304*/ 	.word	0x0500000f


	//   ....[58]....
        /*0308*/ 	.word	0x0500000f


	//   ....[59]....
        /*030c*/ 	.word	0x0500000f


	//   ....[60]....
        /*0310*/ 	.word	0x0500000f


	//   ....[61]....
        /*0314*/ 	.word	0x0500000f


	//   ....[62]....
        /*0318*/ 	.word	0x0500000f


	//   ....[63]....
        /*031c*/ 	.word	0x0500000f


	//   ....[64]....
        /*0320*/ 	.word	0x0500000f


	//   ....[65]....
        /*0324*/ 	.word	0x0500000f


	//   ....[66]....
        /*0328*/ 	.word	0x0500000f


	//   ....[67]....
        /*032c*/ 	.word	0x0500000f


	//   ....[68]....
        /*0330*/ 	.word	0x0500000f


	//----- nvinfo : EIATTR_COOP_GROUP_INSTR_OFFSETS
	.align		4
.L_363:
        /*0334*/ 	.byte	0x04, 0x28
        /*0336*/ 	.short	(.L_365 - .L_364)


	//   ....[0]....
.L_364:
        /*0338*/ 	.word	0x00000060


	//   ....[1]....
        /*033c*/ 	.word	0x00000140


	//   ....[2]....
        /*0340*/ 	.word	0x00000190


	//   ....[3]....
        /*0344*/ 	.word	0x000003d0


	//   ....[4]....
        /*0348*/ 	.word	0x00000600


	//   ....[5]....
        /*034c*/ 	.word	0x00000830


	//   ....[6]....
        /*0350*/ 	.word	0x00000ac0


	//   ....[7]....
        /*0354*/ 	.word	0x00000dd0


	//   ....[8]....
        /*0358*/ 	.word	0x000012c0


	//   ....[9]....
        /*035c*/ 	.word	0x00002de0


	//   ....[10]....
        /*0360*/ 	.word	0x00002e60


	//   ....[11]....
        /*0364*/ 	.word	0x000034a0


	//   ....[12]....
        /*0368*/ 	.word	0x00003540


	//   ....[13]....
        /*036c*/ 	.word	0x00005ae0


	//   ....[14]....
        /*0370*/ 	.word	0x00005b10


	//   ....[15]....
        /*0374*/ 	.word	0x00005b40


	//   ....[16]....
        /*0378*/ 	.word	0x00005b60


	//   ....[17]....
        /*037c*/ 	.word	0x00007070


	//   ....[18]....
        /*0380*/ 	.word	0x000070a0


	//   ....[19]....
        /*0384*/ 	.word	0x00007160


	//   ....[20]....
        /*0388*/ 	.word	0x00007170


	//   ....[21]....
        /*038c*/ 	.word	0x00008210


	//   ....[22]....
        /*0390*/ 	.word	0x00008240


	//   ....[23]....
        /*0394*/ 	.word	0x00008270


	//   ....[24]....
        /*0398*/ 	.word	0x000082d0


	//   ....[25]....
        /*039c*/ 	.word	0x00008910


	//   ....[26]....
        /*03a0*/ 	.word	0x00008940


	//   ....[27]....
        /*03a4*/ 	.word	0x00008a10


	//   ....[28]....
        /*03a8*/ 	.word	0x00008a30


	//   ....[29]....
        /*03ac*/ 	.word	0x00008ae0


	//   ....[30]....
        /*03b0*/ 	.word	0x00008b00


	//   ....[31]....
        /*03b4*/ 	.word	0x00008bc0


	//   ....[32]....
        /*03b8*/ 	.word	0x00008c00


	//   ....[33]....
        /*03bc*/ 	.word	0x000096c0


	//   ....[34]....
        /*03c0*/ 	.word	0x0000a1f0


	//   ....[35]....
        /*03c4*/ 	.word	0x0000a220


	//   ....[36]....
        /*03c8*/ 	.word	0x0000a310


	//   ....[37]....
        /*03cc*/ 	.word	0x0000a320


	//   ....[38]....
        /*03d0*/ 	.word	0x0000a3d0


	//   ....[39]....
        /*03d4*/ 	.word	0x0000a3e0


	//   ....[40]....
        /*03d8*/ 	.word	0x0000a490


	//   ....[41]....
        /*03dc*/ 	.word	0x0000a4a0


	//   ....[42]....
        /*03e0*/ 	.word	0x0000a550


	//   ....[43]....
        /*03e4*/ 	.word	0x0000a560


	//   ....[44]....
        /*03e8*/ 	.word	0x0000a610


	//   ....[45]....
        /*03ec*/ 	.word	0x0000a620


	//   ....[46]....
        /*03f0*/ 	.word	0x0000a6c0


	//   ....[47]....
        /*03f4*/ 	.word	0x0000a6d0


	//   ....[48]....
        /*03f8*/ 	.word	0x0000a6e0


	//   ....[49]....
        /*03fc*/ 	.word	0x0000a6f0


	//   ....[50]....
        /*0400*/ 	.word	0x0000d310


	//   ....[51]....
        /*0404*/ 	.word	0x0000d820


	//   ....[52]....
        /*0408*/ 	.word	0x0000d990


	//   ....[53]....
        /*040c*/ 	.word	0x0000d9f0


	//   ....[54]....
        /*0410*/ 	.word	0x0000dab0


	//   ....[55]....
        /*0414*/ 	.word	0x0000dbd0


	//   ....[56]....
        /*0418*/ 	.word	0x0000dc30


	//   ....[57]....
        /*041c*/ 	.word	0x0000dd50


	//   ....[58]....
        /*0420*/ 	.word	0x0000ddb0


	//   ....[59]....
        /*0424*/ 	.word	0x0000ded0


	//   ....[60]....
        /*0428*/ 	.word	0x0000df30


	//   ....[61]....
        /*042c*/ 	.word	0x0000e050


	//   ....[62]....
        /*0430*/ 	.word	0x0000e0b0


	//   ....[63]....
        /*0434*/ 	.word	0x0000e1d0


	//   ....[64]....
        /*0438*/ 	.word	0x0000e230


	//   ....[65]....
        /*043c*/ 	.word	0x0000e340


	//   ....[66]....
        /*0440*/ 	.word	0x0000e3a0


	//   ....[67]....
        /*0444*/ 	.word	0x0000e440


	//   ....[68]....
        /*0448*/ 	.word	0x0000e850


	//----- nvinfo : EIATTR_REG_RECONFIG
	.align		4
.L_365:
        /*044c*/ 	.byte	0x01, 0x54
	.zero		2


	//----- nvinfo : EIATTR_SYSCALL_OFFSETS
	.align		4
        /*0450*/ 	.byte	0x04, 0x46
        /*0452*/ 	.short	(.L_367 - .L_366)


	//   ....[0]....
.L_366:
        /*0454*/ 	.word	0x00001630


	//   ....[1]....
        /*0458*/ 	.word	0x000092f0


	//   ....[2]....
        /*045c*/ 	.word	0x00009430


	//   ....[3]....
        /*0460*/ 	.word	0x00009520


	//   ....[4]....
        /*0464*/ 	.word	0x00009da0


	//----- nvinfo : EIATTR_MBARRIER_INSTR_OFFSETS
	.align		4
.L_367:
        /*0468*/ 	.byte	0x04, 0x39
        /*046a*/ 	.short	(.L_369 - .L_368)


	//   ....[0]....
.L_368:
        /*046c*/ 	.word	0x00000270
        /*0470*/ 	.word	0x000000ff
        /*0474*/ 	.word	0x00034800
        /*0478*/ 	.short	0x0100
        /*047a*/ 	.byte	0x08
	.zero		1


	//   ....[1]....
        /*047c*/ 	.word	0x00000280
        /*0480*/ 	.word	0x000000ff
        /*0484*/ 	.word	0x00034820
        /*0488*/ 	.short	0x0100
        /*048a*/ 	.byte	0x08
	.zero		1


	//   ....[2]....
        /*048c*/ 	.word	0x00000370
        /*0490*/ 	.word	0x000000ff
        /*0494*/ 	.word	0x00034830
        /*0498*/ 	.short	0x0100
        /*049a*/ 	.byte	0x08
	.zero		1


	//   ....[3]....
        /*049c*/ 	.word	0x00000380
        /*04a0*/ 	.word	0x000000ff
        /*04a4*/ 	.word	0x00034840
        /*04a8*/ 	.short	0x0100
        /*04aa*/ 	.byte	0x08
	.zero		1


	//   ....[4]....
        /*04ac*/ 	.word	0x00000390
        /*04b0*/ 	.word	0x000000ff
        /*04b4*/ 	.word	0x00034838
        /*04b8*/ 	.short	0x0100
        /*04ba*/ 	.byte	0x08
	.zero		1


	//   ....[5]....
        /*04bc*/ 	.word	0x000003a0
        /*04c0*/ 	.word	0x000000ff
        /*04c4*/ 	.word	0x00034848
        /*04c8*/ 	.short	0x0100
        /*04ca*/ 	.byte	0x08
	.zero		1


	//   ....[6]....
        /*04cc*/ 	.word	0x000005b0
        /*04d0*/ 	.word	0x000000ff
        /*04d4*/ 	.word	0x00034850
        /*04d8*/ 	.short	0x0100
        /*04da*/ 	.byte	0x08
	.zero		1


	//   ....[7]....
        /*04dc*/ 	.word	0x000005c0
        /*04e0*/ 	.word	0x000000ff
        /*04e4*/ 	.word	0x00034860
        /*04e8*/ 	.short	0x0100
        /*04ea*/ 	.byte	0x08
	.zero		1


	//   ....[8]....
        /*04ec*/ 	.word	0x000005d0
        /*04f0*/ 	.word	0x000000ff
        /*04f4*/ 	.word	0x00034858
        /*04f8*/ 	.short	0x0100
        /*04fa*/ 	.byte	0x08
	.zero		1


	//   ....[9]....
        /*04fc*/ 	.word	0x000005e0
        /*0500*/ 	.word	0x000000ff
        /*0504*/ 	.word	0x00034868
        /*0508*/ 	.short	0x0100
        /*050a*/ 	.byte	0x08
	.zero		1


	//   ....[10]....
        /*050c*/ 	.word	0x000007e0
        /*0510*/ 	.word	0x000000ff
        /*0514*/ 	.word	0x00034870
        /*0518*/ 	.short	0x0100
        /*051a*/ 	.byte	0x08
	.zero		1


	//   ....[11]....
        /*051c*/ 	.word	0x000007f0
        /*0520*/ 	.word	0x000000ff
        /*0524*/ 	.word	0x00034880
        /*0528*/ 	.short	0x0100
        /*052a*/ 	.byte	0x08
	.zero		1


	//   ....[12]....
        /*052c*/ 	.word	0x00000800
        /*0530*/ 	.word	0x000000ff
        /*0534*/ 	.word	0x00034878
        /*0538*/ 	.short	0x0100
        /*053a*/ 	.byte	0x08
	.zero		1


	//   ....[13]....
        /*053c*/ 	.word	0x00000810
        /*0540*/ 	.word	0x000000ff
        /*0544*/ 	.word	0x00034888
        /*0548*/ 	.short	0x0100
        /*054a*/ 	.byte	0x08
	.zero		1


	//   ....[14]....
        /*054c*/ 	.word	0x00000a70
        /*0550*/ 	.word	0x000000ff
        /*0554*/ 	.word	0x00034890
        /*0558*/ 	.short	0x0100
        /*055a*/ 	.byte	0x08
	.zero		1


	//   ....[15]....
        /*055c*/ 	.word	0x00000a80
        /*0560*/ 	.word	0x000000ff
        /*0564*/ 	.word	0x000348a0
        /*0568*/ 	.short	0x0100
        /*056a*/ 	.byte	0x08
	.zero		1


	//   ....[16]....
        /*056c*/ 	.word	0x00000a90
        /*0570*/ 	.word	0x000000ff
        /*0574*/ 	.word	0x00034898
        /*0578*/ 	.short	0x0100
        /*057a*/ 	.byte	0x08
	.zero		1


	//   ....[17]....
        /*057c*/ 	.word	0x00000aa0
        /*0580*/ 	.word	0x000000ff
        /*0584*/ 	.word	0x000348a8
        /*0588*/ 	.short	0x0100
        /*058a*/ 	.byte	0x08
	.zero		1


	//   ....[18]....
        /*058c*/ 	.word	0x00000d30
        /*0590*/ 	.word	0x000000ff
        /*0594*/ 	.word	0x000348b0
        /*0598*/ 	.short	0x0100
        /*059a*/ 	.byte	0x08
	.zero		1


	//   ....[19]....
        /*059c*/ 	.word	0x00000d40
        /*05a0*/ 	.word	0x000000ff
        /*05a4*/ 	.word	0x000348c0
        /*05a8*/ 	.short	0x0100
        /*05aa*/ 	.byte	0x08
	.zero		1


	//   ....[20]....
        /*05ac*/ 	.word	0x00000d50
        /*05b0*/ 	.word	0x000000ff
        /*05b4*/ 	.word	0x000348b8
        /*05b8*/ 	.short	0x0100
        /*05ba*/ 	.byte	0x08
	.zero		1


	//   ....[21]....
        /*05bc*/ 	.word	0x00000d60
        /*05c0*/ 	.word	0x000000ff
        /*05c4*/ 	.word	0x000348c8
        /*05c8*/ 	.short	0x0100
        /*05ca*/ 	.byte	0x08
	.zero		1


	//   ....[22]....
        /*05cc*/ 	.word	0x00001670
        /*05d0*/ 	.word	0x000000ff
        /*05d4*/ 	.word	0x00034800
        /*05d8*/ 	.short	0x010a
        /*05da*/ 	.byte	0x28
	.zero		1


	//   ....[23]....
        /*05dc*/ 	.word	0x00001710
        /*05e0*/ 	.word	0x00000000
        /*05e4*/ 	.word	0x00034830
        /*05e8*/ 	.short	0x010a
        /*05ea*/ 	.byte	0x3f
	.zero		1


	//   ....[24]....
        /*05ec*/ 	.word	0x00001750
        /*05f0*/ 	.word	0x00000000
        /*05f4*/ 	.word	0x00034830
        /*05f8*/ 	.short	0x010a
        /*05fa*/ 	.byte	0x3f
	.zero		1


	//   ....[25]....
        /*05fc*/ 	.word	0x00003b10
        /*0600*/ 	.word	0x00000003
        /*0604*/ 	.word	0x00000000
        /*0608*/ 	.short	0x0101
        /*060a*/ 	.byte	0x3f
	.zero		1


	//   ....[26]....
        /*060c*/ 	.word	0x00004280
        /*0610*/ 	.word	0x000000ff
        /*0614*/ 	.word	0x00034830
        /*0618*/ 	.short	0x010a
        /*061a*/ 	.byte	0x08
	.zero		1


	//   ....[27]....
        /*061c*/ 	.word	0x000042c0
        /*0620*/ 	.word	0x000000ff
        /*0624*/ 	.word	0x00034830
        /*0628*/ 	.short	0x010a
        /*062a*/ 	.byte	0x08
	.zero		1


	//   ....[28]....
        /*062c*/ 	.word	0x00004ba0
        /*0630*/ 	.word	0x000000ff
        /*0634*/ 	.word	0x00034850
        /*0638*/ 	.short	0x010a
        /*063a*/ 	.byte	0x09
	.zero		1


	//   ....[29]....
        /*063c*/ 	.word	0x00004be0
        /*0640*/ 	.word	0x000000ff
        /*0644*/ 	.word	0x00034850
        /*0648*/ 	.short	0x010a
        /*064a*/ 	.byte	0x09
	.zero		1


	//   ....[30]....
        /*064c*/ 	.word	0x00006660
        /*0650*/ 	.word	0x00000003
        /*0654*/ 	.word	0x00000000
        /*0658*/ 	.short	0x0101
        /*065a*/ 	.byte	0x3f
	.zero		1


	//   ....[31]....
        /*065c*/ 	.word	0x00006970
        /*0660*/ 	.word	0x0000002e
        /*0664*/ 	.word	0x00000000
        /*0668*/ 	.short	0x0101
        /*066a*/ 	.byte	0x3f
	.zero		1


	//   ....[32]....
        /*066c*/ 	.word	0x00006fc0
        /*0670*/ 	.word	0x000000ff
        /*0674*/ 	.word	0x00034850
        /*0678*/ 	.short	0x010a
        /*067a*/ 	.byte	0x09
	.zero		1


	//   ....[33]....
        /*067c*/ 	.word	0x00007000
        /*0680*/ 	.word	0x000000ff
        /*0684*/ 	.word	0x00034850
        /*0688*/ 	.short	0x010a
        /*068a*/ 	.byte	0x09
	.zero		1


	//   ....[34]....
        /*068c*/ 	.word	0x000077d0
        /*0690*/ 	.word	0x00000006
        /*0694*/ 	.word	0x00000000
        /*0698*/ 	.short	0x0101
        /*069a*/ 	.byte	0x3f
	.zero		1


	//   ....[35]....
        /*069c*/ 	.word	0x000088f0
        /*06a0*/ 	.word	0x000000ff
        /*06a4*/ 	.word	0x00000000
        /*06a8*/ 	.short	0x0101
        /*06aa*/ 	.byte	0x05
	.zero		1


	//   ....[36]....
        /*06ac*/ 	.word	0x00008950
        /*06b0*/ 	.word	0x000000ff
        /*06b4*/ 	.word	0x00000000
        /*06b8*/ 	.short	0x0101
        /*06ba*/ 	.byte	0x04
	.zero		1


	//   ....[37]....
        /*06bc*/ 	.word	0x000098d0
        /*06c0*/ 	.word	0x00000002
        /*06c4*/ 	.word	0x00034840
        /*06c8*/ 	.short	0x010a
        /*06ca*/ 	.byte	0x3f
	.zero		1


	//   ....[38]....
        /*06cc*/ 	.word	0x0000a860
        /*06d0*/ 	.word	0x000000ff
        /*06d4*/ 	.word	0x00034800
        /*06d8*/ 	.short	0x0107
        /*06da*/ 	.byte	0x24
	.zero		1


	//   ....[39]....
        /*06dc*/ 	.word	0x0000a8d0
        /*06e0*/ 	.word	0x000000ff
        /*06e4*/ 	.word	0x00034800
        /*06e8*/ 	.short	0x0101
        /*06ea*/ 	.byte	0x24
	.zero		1


	//   ....[40]....
        /*06ec*/ 	.word	0x0000a8f0
        /*06f0*/ 	.word	0x000000ff
        /*06f4*/ 	.word	0x00034820
        /*06f8*/ 	.short	0x010a
        /*06fa*/ 	.byte	0x24
	.zero		1


	//   ....[41]....
        /*06fc*/ 	.word	0x0000ac00
        /*0700*/ 	.word	0x00000003
        /*0704*/ 	.word	0x00034840
        /*0708*/ 	.short	0x010a
        /*070a*/ 	.byte	0x3f
	.zero		1


	//   ....[42]....
        /*070c*/ 	.word	0x0000b140
        /*0710*/ 	.word	0x00000002
        /*0714*/ 	.word	0x00034860
        /*0718*/ 	.short	0x010a
        /*071a*/ 	.byte	0x3f
	.zero		1


	//   ....[43]....
        /*071c*/ 	.word	0x0000b800
        /*0720*/ 	.word	0x00000003
        /*0724*/ 	.word	0x00034840
        /*0728*/ 	.short	0x010a
        /*072a*/ 	.byte	0x3f
	.zero		1


	//   ....[44]....
        /*072c*/ 	.word	0x0000bd40
        /*0730*/ 	.word	0x00000002
        /*0734*/ 	.word	0x00034860
        /*0738*/ 	.short	0x010a
        /*073a*/ 	.byte	0x3f
	.zero		1


	//   ....[45]....
        /*073c*/ 	.word	0x0000c360
        /*0740*/ 	.word	0x00000003
        /*0744*/ 	.word	0x00034840
        /*0748*/ 	.short	0x010a
        /*074a*/ 	.byte	0x3f
	.zero		1


	//   ....[46]....
        /*074c*/ 	.word	0x0000c890
        /*0750*/ 	.word	0x00000002
        /*0754*/ 	.word	0x00034860
        /*0758*/ 	.short	0x010a
        /*075a*/ 	.byte	0x3f
	.zero		1


	//   ....[47]....
        /*075c*/ 	.word	0x0000cd30
        /*0760*/ 	.word	0x00000000
        /*0764*/ 	.word	0x00034860
        /*0768*/ 	.short	0x010a
        /*076a*/ 	.byte	0x3f
	.zero		1


	//   ....[48]....
        /*076c*/ 	.word	0x0000d290
        /*0770*/ 	.word	0x00000000
        /*0774*/ 	.word	0x00034820
        /*0778*/ 	.short	0x010a
        /*077a*/ 	.byte	0x3f
	.zero		1


	//   ....[49]....
        /*077c*/ 	.word	0x0000d4a0
        /*0780*/ 	.word	0x00000006
        /*0784*/ 	.word	0x00000000
        /*0788*/ 	.short	0x010a
        /*078a*/ 	.byte	0x3f
	.zero		1


	//   ....[50]....
        /*078c*/ 	.word	0x0000d4d0
        /*0790*/ 	.word	0x00000007
        /*0794*/ 	.word	0x00000000
        /*0798*/ 	.short	0x010a
        /*079a*/ 	.byte	0x3f
	.zero		1


	//   ....[51]....
        /*079c*/ 	.word	0x0000d530
        /*07a0*/ 	.word	0x00000004
        /*07a4*/ 	.word	0x00000000
        /*07a8*/ 	.short	0x010a
        /*07aa*/ 	.byte	0x3f
	.zero		1


	//   ....[52]....
        /*07ac*/ 	.word	0x0000d560
        /*07b0*/ 	.word	0x00000003
        /*07b4*/ 	.word	0x00000000
        /*07b8*/ 	.short	0x010a
        /*07ba*/ 	.byte	0x3f
	.zero		1


	//   ....[53]....
        /*07bc*/ 	.word	0x0000d5d0
        /*07c0*/ 	.word	0x00000003
        /*07c4*/ 	.word	0x00034800
        /*07c8*/ 	.short	0x010a
        /*07ca*/ 	.byte	0x3f
	.zero		1


	//   ....[54]....
        /*07cc*/ 	.word	0x0000d620
        /*07d0*/ 	.word	0x00000000
        /*07d4*/ 	.word	0x00034830
        /*07d8*/ 	.short	0x010a
        /*07da*/ 	.byte	0x3f
	.zero		1


	//   ....[55]....
        /*07dc*/ 	.word	0x0000d680
        /*07e0*/ 	.word	0x0000000c
        /*07e4*/ 	.word	0x00034830
        /*07e8*/ 	.short	0x010a
        /*07ea*/ 	.byte	0x3f
	.zero		1


	//   ....[56]....
        /*07ec*/ 	.word	0x0000d6e0
        /*07f0*/ 	.word	0x00000009
        /*07f4*/ 	.word	0x00034850
        /*07f8*/ 	.short	0x010a
        /*07fa*/ 	.byte	0x3f
	.zero		1


	//   ....[57]....
        /*07fc*/ 	.word	0x0000d740
        /*0800*/ 	.word	0x00000005
        /*0804*/ 	.word	0x00034850
        /*0808*/ 	.short	0x010a
        /*080a*/ 	.byte	0x3f
	.zero		1


	//   ....[58]....
        /*080c*/ 	.word	0x0000d8e0
        /*0810*/ 	.word	0x00000002
        /*0814*/ 	.word	0x00034840
        /*0818*/ 	.short	0x010a
        /*081a*/ 	.byte	0x3f
	.zero		1


	//   ....[59]....
        /*081c*/ 	.word	0x0000e4f0
        /*0820*/ 	.word	0x00000003
        /*0824*/ 	.word	0x00034820
        /*0828*/ 	.short	0x010a
        /*082a*/ 	.byte	0x3f
	.zero		1


	//   ....[60]....
        /*082c*/ 	.word	0x0000e540
        /*0830*/ 	.word	0x00000003
        /*0834*/ 	.word	0x00034840
        /*0838*/ 	.short	0x010a
        /*083a*/ 	.byte	0x3f
	.zero		1


	//   ....[61]....
        /*083c*/ 	.word	0x0000e590
        /*0840*/ 	.word	0x00000002
        /*0844*/ 	.word	0x00034860
        /*0848*/ 	.short	0x010a
        /*084a*/ 	.byte	0x3f
	.zero		1


	//   ....[62]....
        /*084c*/ 	.word	0x0000e5e0
        /*0850*/ 	.word	0x00000003
        /*0854*/ 	.word	0x00034840
        /*0858*/ 	.short	0x010a
        /*085a*/ 	.byte	0x3f
	.zero		1


	//   ....[63]....
        /*085c*/ 	.word	0x0000e630
        /*0860*/ 	.word	0x00000002
        /*0864*/ 	.word	0x00034860
        /*0868*/ 	.short	0x010a
        /*086a*/ 	.byte	0x3f
	.zero		1


	//   ....[64]....
        /*086c*/ 	.word	0x0000e680
        /*0870*/ 	.word	0x00000003
        /*0874*/ 	.word	0x00034840
        /*0878*/ 	.short	0x010a
        /*087a*/ 	.byte	0x3f
	.zero		1


	//   ....[65]....
        /*087c*/ 	.word	0x0000e6d0
        /*0880*/ 	.word	0x00000002
        /*0884*/ 	.word	0x00034860
        /*0888*/ 	.short	0x010a
        /*088a*/ 	.byte	0x3f
	.zero		1


	//   ....[66]....
        /*088c*/ 	.word	0x0000e720
        /*0890*/ 	.word	0x00000000
        /*0894*/ 	.word	0x00034860
        /*0898*/ 	.short	0x010a
        /*089a*/ 	.byte	0x3f
	.zero		1


	//   ....[67]....
        /*089c*/ 	.word	0x0000e770
        /*08a0*/ 	.word	0x00000000
        /*08a4*/ 	.word	0x00034820
        /*08a8*/ 	.short	0x010a
        /*08aa*/ 	.byte	0x3f
	.zero		1


	//   ....[68]....
        /*08ac*/ 	.word	0x0000e910
        /*08b0*/ 	.word	0x00000006
        /*08b4*/ 	.word	0x00000000
        /*08b8*/ 	.short	0x010a
        /*08ba*/ 	.byte	0x3f
	.zero		1


	//   ....[69]....
        /*08bc*/ 	.word	0x0000e960
        /*08c0*/ 	.word	0x00000007
        /*08c4*/ 	.word	0x00000000
        /*08c8*/ 	.short	0x010a
        /*08ca*/ 	.byte	0x3f
	.zero		1


	//   ....[70]....
        /*08cc*/ 	.word	0x0000e9b0
        /*08d0*/ 	.word	0x00000004
        /*08d4*/ 	.word	0x00000000
        /*08d8*/ 	.short	0x010a
        /*08da*/ 	.byte	0x3f
	.zero		1


	//----- nvinfo : EIATTR_NUM_MBARRIERS
	.align		4
.L_369:
        /*08dc*/ 	.byte	0x03, 0x38
        /*08de*/ 	.short	0x0016


	//----- nvinfo : EIATTR_EXIT_INSTR_OFFSETS
	.align		4
        /*08e0*/ 	.byte	0x04, 0x1c
        /*08e2*/ 	.short	(.L_371 - .L_370)


	//   ....[0]....
.L_370:
        /*08e4*/ 	.word	0x00000f20


	//   ....[1]....
        /*08e8*/ 	.word	0x00008ce0


	//   ....[2]....
        /*08ec*/ 	.word	0x0000d5b0


	//----- nvinfo : EIATTR_MAX_THREADS
	.align		4
.L_371:
        /*08f0*/ 	.byte	0x04, 0x05
        /*08f2*/ 	.short	(.L_373 - .L_372)
.L_372:
        /*08f4*/ 	.word	0x00000180
        /*08f8*/ 	.word	0x00000001
        /*08fc*/ 	.word	0x00000001


	//----- nvinfo : EIATTR_CRS_STACK_SIZE
	.align		4
.L_373:
        /*0900*/ 	.byte	0x04, 0x1e
        /*0902*/ 	.short	(.L_375 - .L_374)
.L_374:
        /*0904*/ 	.word	0x00000000


	//----- nvinfo : EIATTR_CBANK_PARAM_SIZE
	.align		4
.L_375:
        /*0908*/ 	.byte	0x03, 0x19
        /*090a*/ 	.short	0x0a70


	//----- nvinfo : EIATTR_PARAM_CBANK
	.align		4
        /*090c*/ 	.byte	0x04, 0x0a
        /*090e*/ 	.short	(.L_377 - .L_376)
	.align		4
.L_376:
        /*0910*/ 	.word	index@(.nv.constant0._ZN7cutlass13device_kernelIN5flash11enable_sm90INS1_16FlashAttnFwdSm90INS1_25CollectiveMainloopFwdSm90ILi2EN4cute5tupleIJNS5_1CILi2EEENS7_ILi1EEES9_EEENS6_IJNS7_ILi128EEESB_NS7_ILi192EEEEEELi128ENS_6half_tEfNS_4arch4Sm90ELb0ELb0ELb1ELb0ELb0ELb0ELb0ELb1ELb1ELb1ELb0ELb0EEENS1_21CollectiveEpilogueFwdINS6_IJSB_SB_SB_EEESA_SE_SG_Li256ELb0ELb1ELb0ELb0EEENS1_29StaticPersistentTileSchedulerILb0EEEEEEEEEvNT_6ParamsE)
        /*0914*/ 	.short	0x0210
        /*0916*/ 	.short	0x0a70


	//----- nvinfo : EIATTR_SW_WAR
	.align		4
.L_377:
        /*0918*/ 	.byte	0x04, 0x36
        /*091a*/ 	.short	(.L_379 - .L_378)
.L_378:
        /*091c*/ 	.word	0x00000008
.L_379:


//--------------------- .nv.info._ZN7cutlass13device_kernelIN5flash11enable_sm90INS1_16FlashAttnFwdSm90INS1_25CollectiveMainloopFwdSm90ILi2EN4cute5tupleIJNS5_1CILi1EEES8_S8_EEENS6_IJNS7_ILi128EEESA_NS7_ILi192EEEEEELi128ENS_6half_tEfNS_4arch4Sm90ELb0ELb0ELb1ELb1ELb0ELb0ELb0ELb1ELb1ELb1ELb0ELb0EEENS1_21CollectiveEpilogueFwdINS6_IJSA_SA_SA_EEES9_SD_SF_Li256ELb1ELb1ELb0ELb0EEENS1_36VarlenDynamicPersistentTileSchedulerILi128ELi128ELi256ELi128ELb0ELb1ELb1ELb0ELb1ELb1EEEEEEEEEvNT_6ParamsE --------------------------
	.section	.nv.info._ZN7cutlass13device_kernelIN5flash11enable_sm90INS1_16FlashAttnFwdSm90INS1_25CollectiveMainloopFwdSm90ILi2EN4cute5tupleIJNS5_1CILi1EEES8_S8_EEENS6_IJNS7_ILi128EEESA_NS7_ILi192EEEEEELi128ENS_6half_tEfNS_4arch4Sm90ELb0ELb0ELb1ELb1ELb0ELb0ELb0ELb1ELb1ELb1ELb0ELb0EEENS1_21CollectiveEpilogueFwdINS6_IJSA_SA_SA_EEES9_SD_SF_Li256ELb1ELb1ELb0ELb0EEENS1_36VarlenDynamicPersistentTileSchedulerILi128ELi128ELi256ELi128ELb0ELb1ELb1ELb0ELb1ELb1EEEEEEEEEvNT_6ParamsE,"",@"SHT_CUDA_INFO"
	.sectionflags	@""
	.align	4


	//----- nvinfo : EIATTR_CUDA_API_VERSION
	.align		4
        /*0000*/ 	.byte	0x04, 0x37
        /*0002*/ 	.short	(.L_381 - .L_380)
.L_380:
        /*0004*/ 	.word	0x00000082


	//----- nvinfo : EIATTR_KPARAM_INFO
	.align		4
.L_381:
        /*0008*/ 	.byte	0x04, 0x17
        /*000a*/ 	.short	(.L_383 - .L_382)
.L_382:
        /*000c*/ 	.word	0x00000000
        /*0010*/ 	.short	0x0000
        /*0012*/ 	.short	0x0070
        /*0014*/ 	.byte	0x00, 0xf0, 0x01, 0x2a


	//----- nvinfo : EIATTR_SPARSE_MMA_MASK
	.align		4
.L_383:
        /*0018*/ 	.byte	0x03, 0x50
        /*001a*/ 	.short	0x0000


	//----- nvinfo : EIATTR_MAXREG_COUNT
	.align		4
        /*001c*/ 	.byte	0x03, 0x1b
        /*001e*/ 	.short	0x00a8


	//----- nvinfo : EIATTR_NUM_BARRIERS
	.align		4
        /*0020*/ 	.byte	0x02, 0x4c
        /*0022*/ 	.byte	0x09
	.zero		1


	//----- nvinfo : EIATTR_EXTERNS
	.align		4
        /*0024*/ 	.byte	0x04, 0x0f
        /*0026*/ 	.short	(.L_385 - .L_384)


	//   ....[0]....
	.align		4
.L_384:
        /*0028*/ 	.word	index@(__assertfail)


	//----- nvinfo : EIATTR_ANNOTATIONS
	.align		4
.L_385:
        /*002c*/ 	.byte	0x04, 0x55
        /*002e*/ 	.short	(.L_387 - .L_386)


	//   ....[0]....
.L_386:
        /* <DEDUP_REMOVED lines=75> */
        /*04d4*/ 	.byte	0x20, 0x06, 0x01, 0x00, 0x01, 0x00, 0x00, 0x00, 0x10, 0x12, 0x01, 0x00


	//----- nvinfo : EIATTR_MERCURY_ISA_VERSION
	.align		4
.L_387:
        /*04e0*/ 	.byte	0x03, 0x5f
        /*04e2*/ 	.short	0x0101


	//----- nvinfo : EIATTR_UNUSED_LOAD_BYTE_OFFSET
	.align		4
        /*04e4*/ 	.byte	0x04, 0x44
        /*04e6*/ 	.short	(.L_389 - .L_388)


	//   ....[0]....
.L_388:
        /*04e8*/ 	.word	0x00000a10
        /*04ec*/ 	.word	0x0000fff0


	//   ....[1]....
        /*04f0*/ 	.word	0x00007de0
        /*04f4*/ 	.word	0x0000fff0


	//----- nvinfo : EIATTR_INT_WARP_WIDE_INSTR_OFFSETS
	.align		4
.L_389:
        /*04f8*/ 	.byte	0x04, 0x31
        /*04fa*/ 	.short	(.L_391 - .L_390)


	//   ....[0]....
.L_390:
        /*04fc*/ 	.word	0x00000130


	//   ....[1]....
        /*0500*/ 	.word	0x00000170


	//   ....[2]....
        /*0504*/ 	.word	0x000001e0


	//   ....[3]....
        /*0508*/ 	.word	0x0000b1d0


	//   ....[4]....
        /*050c*/ 	.word	0x0000b270


	//   ....[5]....
        /*0510*/ 	.word	0x0000ef10


	//   ....[6]....
        /*0514*/ 	.word	0x0000ef80


	//----- nvinfo : EIATTR_COOP_GROUP_MASK_REGIDS
	.align		4
.L_391:
        /*0518*/ 	.byte	0x04, 0x29
        /*051a*/ 	.short	(.L_393 - .L_392)


	//   ....[0]....
.L_392:
        /*051c*/ 	.word	0xffffffff


	//   ....[1]....
        /*0520*/ 	.word	0xffffffff


	//   ....[2]....
        /*0524*/ 	.word	0xffffffff


	//   ....[3]....
        /*0528*/ 	.word	0xffffffff


	//   ....[4]....
        /*052c*/ 	.word	0xffffffff


	//   ....[5]....
        /*0530*/ 	.word	0xffffffff


	//   ....[6]....
        /*0534*/ 	.word	0xffffffff


	//   ....[7]....
        /*0538*/ 	.word	0xffffffff


	//   ....[8]....
        /*053c*/ 	.word	0xffffffff


	//   ....[9]....
        /*0540*/ 	.word	0xffffffff


	//   ....[10]....
        /*0544*/ 	.word	0xffffffff


	//   ....[11]....
        /*0548*/ 	.word	0xffffffff


	//   ....[12]....
        /*054c*/ 	.word	0xffffffff


	//   ....[13]....
        /*0550*/ 	.word	0xffffffff


	//   ....[14]....
        /*0554*/ 	.word	0xffffffff


	//   ....[15]....
        /*0558*/ 	.word	0xffffffff


	//   ....[16]....
        /*055c*/ 	.word	0xffffffff


	//   ....[17]....
        /*0560*/ 	.word	0xffffffff


	//   ....[18]....
        /*0564*/ 	.word	0xffffffff


	//   ....[19]....
        /*0568*/ 	.word	0xffffffff


	//   ....[20]....
        /*056c*/ 	.word	0xffffffff


	//   ....[21]....
        /*0570*/ 	.word	0xffffffff


	//   ....[22]....
        /*0574*/ 	.word	0xffffffff


	//   ....[23]....
        /*0578*/ 	.word	0xffffffff


	//   ....[24]....
        /*057c*/ 	.word	0xffffffff


	//   ....[25]....
        /*0580*/ 	.word	0xffffffff


	//   ....[26]....
        /*0584*/ 	.word	0xffffffff


	//   ....[27]....
        /*0588*/ 	.word	0xffffffff


	//   ....[28]....
        /*058c*/ 	.word	0xffffffff


	//   ....[29]....
        /*0590*/ 	.word	0xffffffff


	//   ....[30]....
        /*0594*/ 	.word	0xffffffff


	//   ....[31]....
        /*0598*/ 	.word	0xffffffff


	//   ....[32]....
        /*059c*/ 	.word	0xffffffff


	//   ....[33]....
        /*05a0*/ 	.word	0xffffffff


	//   ....[34]....
        /*05a4*/ 	.word	0xffffffff


	//   ....[35]....
        /*05a8*/ 	.word	0xffffffff


	//   ....[36]....
        /*05ac*/ 	.word	0xffffffff


	//   ....[37]....
        /*05b0*/ 	.word	0xffffffff


	//   ....[38]....
        /*05b4*/ 	.word	0xffffffff


	//   ....[39]....
        /*05b8*/ 	.word	0xffffffff


	//   ....[40]....
        /*05bc*/ 	.word	0xffffffff


	//   ....[41]....
        /*05c0*/ 	.word	0xffffffff


	//   ....[42]....
        /*05c4*/ 	.word	0xffffffff


	//   ....[43]....
        /*05c8*/ 	.word	0xffffffff


	//   ....[44]....
        /*05cc*/ 	.word	0xffffffff


	//   ....[45]....
        /*05d0*/ 	.word	0xffffffff


	//   ....[46]....
        /*05d4*/ 	.word	0xffffffff


	//   ....[47]....
        /*05d8*/ 	.word	0xffffffff


	//   ....[48]....
        /*05dc*/ 	.word	0xffffffff


	//   ....[49]....
        /*05e0*/ 	.word	0xffffffff


	//   ....[50]....
        /*05e4*/ 	.word	0xffffffff


	//   ....[51]....
        /*05e8*/ 	.word	0xffffffff


	//   ....[52]....
        /*05ec*/ 	.word	0xffffffff


	//   ....[53]....
        /*05f0*/ 	.word	0xffffffff


	//   ....[54]....
        /*05f4*/ 	.word	0xffffffff


	//   ....[55]....
        /*05f8*/ 	.word	0xffffffff


	//   ....[56]....
        /*05fc*/ 	.word	0xffffffff


	//   ....[57]....
        /*0600*/ 	.word	0xffffffff


	//   ....[58]....
        /*0604*/ 	.word	0xffffffff


	//   ....[59]....
        /*0608*/ 	.word	0xffffffff


	//   ....[60]....
        /*060c*/ 	.word	0xffffffff


	//   ....[61]....
        /*0610*/ 	.word	0xffffffff


	//   ....[62]....
        /*0614*/ 	.word	0xffffffff


	//   ....[63]....
        /*0618*/ 	.word	0xffffffff


	//   ....[64]....
        /*061c*/ 	.word	0xffffffff


	//   ....[65]....
        /*0620*/ 	.word	0xffffffff


	//   ....[66]....
        /*0624*/ 	.word	0xffffffff


	//   ....[67]....
        /*0628*/ 	.word	0xffffffff


	//   ....[68]....
        /*062c*/ 	.word	0xffffffff


	//   ....[69]....
        /*0630*/ 	.word	0xffffffff


	//   ....[70]....
        /*0634*/ 	.word	0xffffffff


	//   ....[71]....
        /*0638*/ 	.word	0xffffffff


	//   ....[72]....
        /*063c*/ 	.word	0xffffffff


	//   ....[73]....
        /*0640*/ 	.word	0xffffffff


	//   ....[74]....
        /*0644*/ 	.word	0xffffffff


	//   ....[75]....
        /*0648*/ 	.word	0xffffffff


	//   ....[76]....
        /*064c*/ 	.word	0xffffffff


	//   ....[77]....
        /*0650*/ 	.word	0xffffffff


	//   ....[78]....
        /*0654*/ 	.word	0xffffffff


	//   ....[79]....
        /*0658*/ 	.word	0xffffffff


	//   ....[80]....
        /*065c*/ 	.word	0xffffffff


	//   ....[81]....
        /*0660*/ 	.word	0xffffffff


	//   ....[82]....
        /*0664*/ 	.word	0xffffffff


	//   ....[83]....
        /*0668*/ 	.word	0xffffffff


	//   ....[84]....
        /*066c*/ 	.word	0xffffffff


	//   ....[85]....
        /*0670*/ 	.word	0xffffffff


	//   ....[86]....
        /*0674*/ 	.word	0xffffffff


	//   ....[87]....
        /*0678*/ 	.word	0xffffffff


	//   ....[88]....
        /*067c*/ 	.word	0xffffffff


	//   ....[89]....
        /*0680*/ 	.word	0xffffffff


	//   ....[90]....
        /*0684*/ 	.word	0xffffffff


	//   ....[91]....
        /*0688*/ 	.word	0x0500000f


	//   ....[92]....
        /*068c*/ 	.word	0x0500000f


	//   ....[93]....
        /*0690*/ 	.word	0x0500000f


	//   ....[94]....
        /*0694*/ 	.word	0x0500000f


	//   ....[95]....
        /*0698*/ 	.word	0x0500000f


	//   ....[96]....
        /*069c*/ 	.word	0x0500000f


	//   ....[97]....
        /*06a0*/ 	.word	0x0500000f


	//   ....[98]....
        /*06a4*/ 	.word	0x0500000f


	//   ....[99]....
        /*06a8*/ 	.word	0x0500000f


	//   ....[100]....
        /*06ac*/ 	.word	0x0500000f


	//   ....[101]....
        /*06b0*/ 	.word	0x0500000f


	//   ....[102]....
        /*06b4*/ 	.word	0x0500000f


	//   ....[103]....
        /*06b8*/ 	.word	0x0500000f


	//   ....[104]....
        /*06bc*/ 	.word	0x0500000f


	//   ....[105]....
        /*06c0*/ 	.word	0x0500000f


	//   ....[106]....
        /*06c4*/ 	.word	0x0500000f


	//   ....[107]....
        /*06c8*/ 	.word	0x0500000f


	//   ....[108]....
        /*06cc*/ 	.word	0x0500000f


	//   ....[109]....
        /*06d0*/ 	.word	0x0500000f


	//   ....[110]....
        /*06d4*/ 	.word	0x0500000f


	//   ....[111]....
        /*06d8*/ 	.word	0x0500000f


	//   ....[112]....
        /*06dc*/ 	.word	0x0500000f


	//   ....[113]....
        /*06e0*/ 	.word	0x0500000f


	//   ....[114]....
        /*06e4*/ 	.word	0x0500000f


	//   ....[115]....
        /*06e8*/ 	.word	0x0500000f


	//   ....[116]....
        /*06ec*/ 	.word	0x0500000f


	//   ....[117]....
        /*06f0*/ 	.word	0x0500000f


	//   ....[118]....
        /*06f4*/ 	.word	0x0500000f


	//   ....[119]....
        /*06f8*/ 	.word	0x0500000f


	//   ....[120]....
        /*06fc*/ 	.word	0x0500000f


	//   ....[121]....
        /*0700*/ 	.word	0x0500000f


	//   ....[122]....
        /*0704*/ 	.word	0x0500000f


	//   ....[123]....
        /*0708*/ 	.word	0x0500000f


	//   ....[124]....
        /*070c*/ 	.word	0x0500000f


	//   ....[125]....
        /*0710*/ 	.word	0x0500000f


	//----- nvinfo : EIATTR_COOP_GROUP_INSTR_OFFSETS
	.align		4
.L_393:
        /*0714*/ 	.byte	0x04, 0x28
        /*0716*/ 	.short	(.L_395 - .L_394)


	//   ....[0]....
.L_394:
        /*0718*/ 	.word	0x00000060


	//   ....[1]....
        /*071c*/ 	.word	0x00000140


	//   ....[2]....
        /*0720*/ 	.word	0x00000190


	//   ....[3]....
        /*0724*/ 	.word	0x000003c0


	//   ....[4]....
        /*0728*/ 	.word	0x00000520


	//   ....[5]....
        /*072c*/ 	.word	0x00000640


	//   ....[6]....
        /*0730*/ 	.word	0x000007a0


	//   ....[7]....
        /*0734*/ 	.word	0x00001440


	//   ....[8]....
        /*0738*/ 	.word	0x00002ff0


	//   ....[9]....
        /*073c*/ 	.word	0x00003020


	//   ....[10]....
        /*0740*/ 	.word	0x000036d0


	//   ....[11]....
        /*0744*/ 	.word	0x00003730


	//   ....[12]....
        /*0748*/ 	.word	0x00005bc0


	//   ....[13]....
        /*074c*/ 	.word	0x00005bf0


	//   ....[14]....
        /*0750*/ 	.word	0x000060d0


	//   ....[15]....
        /*0754*/ 	.word	0x00006140


	//   ....[16]....
        /*0758*/ 	.word	0x000073e0


	//   ....[17]....
        /*075c*/ 	.word	0x00007430


	//   ....[18]....
        /*0760*/ 	.word	0x00007510


	//   ....[19]....
        /*0764*/ 	.word	0x00007520


	//   ....[20]....
        /*0768*/ 	.word	0x000089e0


	//   ....[21]....
        /*076c*/ 	.word	0x00008a20


	//   ....[22]....
        /*0770*/ 	.word	0x00008a60


	//   ....[23]....
        /*0774*/ 	.word	0x00008a90


	//   ....[24]....
        /*0778*/ 	.word	0x00008fe0


	//   ....[25]....
        /*077c*/ 	.word	0x00009020


	//   ....[26]....
        /*0780*/ 	.word	0x000090f0


	//   ....[27]....
        /*0784*/ 	.word	0x00009110


	//   ....[28]....
        /*0788*/ 	.word	0x000091e0


	//   ....[29]....
        /*078c*/ 	.word	0x00009200


	//   ....[30]....
        /*0790*/ 	.word	0x000092e0


	//   ....[31]....
        /*0794*/ 	.word	0x00009300


	//   ....[32]....
        /*0798*/ 	.word	0x00009cd0


	//   ....[33]....
        /*079c*/ 	.word	0x00009cf0


	//   ....[34]....
        /*07a0*/ 	.word	0x00009dc0


	//   ....[35]....
        /*07a4*/ 	.word	0x00009de0


	//   ....[36]....
        /*07a8*/ 	.word	0x00009eb0


	//   ....[37]....
        /*07ac*/ 	.word	0x00009ed0


	//   ....[38]....
        /*07b0*/ 	.word	0x00009fb0


	//   ....[39]....
        /*07b4*/ 	.word	0x00009fd0


	//   ....[40]....
        /*07b8*/ 	.word	0x0000a110


	//   ....[41]....
        /*07bc*/ 	.word	0x0000a300


	//   ....[42]....
        /*07c0*/ 	.word	0x0000a330


	//   ....[43]....
        /*07c4*/ 	.word	0x0000a360


	//   ....[44]....
        /*07c8*/ 	.word	0x0000a390


	//   ....[45]....
        /*07cc*/ 	.word	0x0000a3c0


	//   ....[46]....
        /*07d0*/ 	.word	0x0000a3f0


	//   ....[47]....
        /*07d4*/ 	.word	0x0000a570


	//   ....[48]....
        /*07d8*/ 	.word	0x0000a5a0


	//   ....[49]....
        /*07dc*/ 	.word	0x0000a5d0


	//   ....[50]....
        /*07e0*/ 	.word	0x0000a600


	//   ....[51]....
        /*07e4*/ 	.word	0x0000a630


	//   ....[52]....
        /*07e8*/ 	.word	0x0000a660


	//   ....[53]....
        /*07ec*/ 	.word	0x0000a700


	//   ....[54]....
        /*07f0*/ 	.word	0x0000a730


	//   ....[55]....
        /*07f4*/ 	.word	0x0000a7c0


	//   ....[56]....
        /*07f8*/ 	.word	0x0000b800


	//   ....[57]....
        /*07fc*/ 	.word	0x0000c470


	//   ....[58]....
        /*0800*/ 	.word	0x0000c4a0


	//   ....[59]....
        /*0804*/ 	.word	0x0000c4d0


	//   ....[60]....
        /*0808*/ 	.word	0x0000c510


	//   ....[61]....
        /*080c*/ 	.word	0x0000c5e0


	//   ....[62]....
        /*0810*/ 	.word	0x0000c640


	//   ....[63]....
        /*0814*/ 	.word	0x0000c6e0


	//   ....[64]....
        /*0818*/ 	.word	0x0000c6f0


	//   ....[65]....
        /*081c*/ 	.word	0x0000c790


	//   ....[66]....
        /*0820*/ 	.word	0x0000c7a0


	//   ....[67]....
        /*0824*/ 	.word	0x0000c840


	//   ....[68]....
        /*0828*/ 	.word	0x0000c850


	//   ....[69]....
        /*082c*/ 	.word	0x0000c8d0


	//   ....[70]....
        /*0830*/ 	.word	0x0000c900


	//   ....[71]....
        /*0834*/ 	.word	0x0000c910


	//   ....[72]....
        /*0838*/ 	.word	0x0000c930


	//   ....[73]....
        /*083c*/ 	.word	0x0000f650


	//   ....[74]....
        /*0840*/ 	.word	0x0000f6b0


	//   ....[75]....
        /*0844*/ 	.word	0x0000f6e0


	//   ....[76]....
        /*0848*/ 	.word	0x0000f710


	//   ....[77]....
        /*084c*/ 	.word	0x0000f740


	//   ....[78]....
        /*0850*/ 	.word	0x0000f770


	//   ....[79]....
        /*0854*/ 	.word	0x0000f7a0


	//   ....[80]....
        /*0858*/ 	.word	0x0000f7b0


	//   ....[81]....
        /*085c*/ 	.word	0x0000f940


	//   ....[82]....
        /*0860*/ 	.word	0x0000f970


	//   ....[83]....
        /*0864*/ 	.word	0x0000f9a0


	//   ....[84]....
        /*0868*/ 	.word	0x0000f9d0


	//   ....[85]....
        /*086c*/ 	.word	0x0000fa00


	//   ....[86]....
        /*0870*/ 	.word	0x0000fa30


	//   ....[87]....
        /*0874*/ 	.word	0x0000faf0


	//   ....[88]....
        /*0878*/ 	.word	0x0000fb10


	//   ....[89]....
        /*087c*/ 	.word	0x0000fb80


	//   ....[90]....
        /*0880*/ 	.word	0x00010010


	//   ....[91]....
        /*0884*/ 	.word	0x00010510


	//   ....[92]....
        /*0888*/ 	.word	0x00010690


	//   ....[93]....
        /*088c*/ 	.word	0x000106e0


	//   ....[94]....
        /*0890*/ 	.word	0x000108a0


	//   ....[95]....
        /*0894*/ 	.word	0x000108f0


	//   ....[96]....
        /*0898*/ 	.word	0x00010a20


	//   ....[97]....
        /*089c*/ 	.word	0x00010a70


	//   ....[98]....
        /*08a0*/ 	.word	0x00010bb0


	//   ....[99]....
        /*08a4*/ 	.word	0x00010c00


	//   ....[100]....
        /*08a8*/ 	.word	0x00010d30


	//   ....[101]....
        /*08ac*/ 	.word	0x00010d80


	//   ....[102]....
        /*08b0*/ 	.word	0x00010eb0


	//   ....[103]....
        /*08b4*/ 	.word	0x00010f00


	//   ....[104]....
        /*08b8*/ 	.word	0x00011020


	//   ....[105]....
        /*08bc*/ 	.word	0x00011070


	//   ....[106]....
        /*08c0*/ 	.word	0x00011180


	//   ....[107]....
        /*08c4*/ 	.word	0x000111d0


	//   ....[108]....
        /*08c8*/ 	.word	0x00011500


	//   ....[109]....
        /*08cc*/ 	.word	0x000115a0


	//   ....[110]....
        /*08d0*/ 	.word	0x000116d0


	//   ....[111]....
        /*08d4*/ 	.word	0x00011750


	//   ....[112]....
        /*08d8*/ 	.word	0x000117d0


	//   ....[113]....
        /*08dc*/ 	.word	0x00011850


	//   ....[114]....
        /*08e0*/ 	.word	0x000118d0


	//   ....[115]....
        /*08e4*/ 	.word	0x00011960


	//   ....[116]....
        /*08e8*/ 	.word	0x00011a00


	//   ....[117]....
        /*08ec*/ 	.word	0x00011aa0


	//   ....[118]....
        /*08f0*/ 	.word	0x00011b20


	//   ....[119]....
        /*08f4*/ 	.word	0x00011ba0


	//   ....[120]....
        /*08f8*/ 	.word	0x00011c20


	//   ....[121]....
        /*08fc*/ 	.word	0x00011cb0


	//   ....[122]....
        /*0900*/ 	.word	0x00011d30


	//   ....[123]....
        /*0904*/ 	.word	0x00011dd0


	//   ....[124]....
        /*0908*/ 	.word	0x00011e60


	//   ....[125]....
        /*090c*/ 	.word	0x00011f90


	//----- nvinfo : EIATTR_REG_RECONFIG
	.align		4
.L_395:
        /*0910*/ 	.byte	0x01, 0x54
	.zero		2


	//----- nvinfo : EIATTR_SYSCALL_OFFSETS
	.align		4
        /*0914*/ 	.byte	0x04, 0x46
        /*0916*/ 	.short	(.L_397 - .L_396)


	//   ....[0]....
.L_396:
        /*0918*/ 	.word	0x00001630


	//   ....[1]....
        /*091c*/ 	.word	0x0000b3e0


	//   ....[2]....
        /*0920*/ 	.word	0x0000b540


	//   ....[3]....
        /*0924*/ 	.word	0x0000b640


	//   ....[4]....
        /*0928*/ 	.word	0x0000c040


	//----- nvinfo : EIATTR_MBARRIER_INSTR_OFFSETS
	.align		4
.L_397:
        /*092c*/ 	.byte	0x04, 0x39
        /*092e*/ 	.short	(.L_399 - .L_398)


	//   ....[0]....
.L_398:
        /*0930*/ 	.word	0x00000270
        /*0934*/ 	.word	0x000000ff
        /*0938*/ 	.word	0x00034800
        /*093c*/ 	.short	0x0100
        /*093e*/ 	.byte	0x08
	.zero		1


	//   ....[1]....
        /*0940*/ 	.word	0x00000280
        /*0944*/ 	.word	0x000000ff
        /*0948*/ 	.word	0x00034820
        /*094c*/ 	.short	0x0100
        /*094e*/ 	.byte	0x08
	.zero		1


	//   ....[2]....
        /*0950*/ 	.word	0x00000370
        /*0954*/ 	.word	0x000000ff
        /*0958*/ 	.word	0x00034830
        /*095c*/ 	.short	0x0100
        /*095e*/ 	.byte	0x08
	.zero		1


	//   ....[3]....
        /*0960*/ 	.word	0x00000380
        /*0964*/ 	.word	0x000000ff
        /*0968*/ 	.word	0x00034840
        /*096c*/ 	.short	0x0100
        /*096e*/ 	.byte	0x08
	.zero		1


	//   ....[4]....
        /*0970*/ 	.word	0x00000390
        /*0974*/ 	.word	0x000000ff
        /*0978*/ 	.word	0x00034838
        /*097c*/ 	.short	0x0100
        /*097e*/ 	.byte	0x08
	.zero		1


	//   ....[5]....
        /*0980*/ 	.word	0x000003a0
        /*0984*/ 	.word	0x000000ff
        /*0988*/ 	.word	0x00034848
        /*098c*/ 	.short	0x0100
        /*098e*/ 	.byte	0x08
	.zero		1


	//   ....[6]....
        /*0990*/ 	.word	0x000004d0
        /*0994*/ 	.word	0x000000ff
        /*0998*/ 	.word	0x00034850
        /*099c*/ 	.short	0x0100
        /*099e*/ 	.byte	0x08
	.zero		1


	//   ....[7]....
        /*09a0*/ 	.word	0x000004e0
        /*09a4*/ 	.word	0x000000ff
        /*09a8*/ 	.word	0x00034860
        /*09ac*/ 	.short	0x0100
        /*09ae*/ 	.byte	0x08
	.zero		1


	//   ....[8]....
        /*09b0*/ 	.word	0x000004f0
        /*09b4*/ 	.word	0x000000ff
        /*09b8*/ 	.word	0x00034858
        /*09bc*/ 	.short	0x0100
        /*09be*/ 	.byte	0x08
	.zero		1


	//   ....[9]....
        /*09c0*/ 	.word	0x00000500
        /*09c4*/ 	.word	0x000000ff
        /*09c8*/ 	.word	0x00034868
        /*09cc*/ 	.short	0x0100
        /*09ce*/ 	.byte	0x08
	.zero		1


	//   ....[10]....
        /*09d0*/ 	.word	0x000005f0
        /*09d4*/ 	.word	0x000000ff
        /*09d8*/ 	.word	0x00034870
        /*09dc*/ 	.short	0x0100
        /*09de*/ 	.byte	0x06
	.zero		1


	//   ....[11]....
        /*09e0*/ 	.word	0x00000600
        /*09e4*/ 	.word	0x000000ff
        /*09e8*/ 	.word	0x00034880
        /*09ec*/ 	.short	0x0100
        /*09ee*/ 	.byte	0x06
	.zero		1


	//   ....[12]....
        /*09f0*/ 	.word	0x00000610
        /*09f4*/ 	.word	0x000000ff
        /*09f8*/ 	.word	0x00034878
        /*09fc*/ 	.short	0x0100
        /*09fe*/ 	.byte	0x06
	.zero		1


	//   ....[13]....
        /*0a00*/ 	.word	0x00000620
        /*0a04*/ 	.word	0x000000ff
        /*0a08*/ 	.word	0x00034888
        /*0a0c*/ 	.short	0x0100
        /*0a0e*/ 	.byte	0x06
	.zero		1


	//   ....[14]....
        /*0a10*/ 	.word	0x00000750
        /*0a14*/ 	.word	0x000000ff
        /*0a18*/ 	.word	0x00034890
        /*0a1c*/ 	.short	0x0100
        /*0a1e*/ 	.byte	0x08
	.zero		1


	//   ....[15]....
        /*0a20*/ 	.word	0x00000760
        /*0a24*/ 	.word	0x000000ff
        /*0a28*/ 	.word	0x000348a0
        /*0a2c*/ 	.short	0x0100
        /*0a2e*/ 	.byte	0x08
	.zero		1


	//   ....[16]....
        /*0a30*/ 	.word	0x00000770
        /*0a34*/ 	.word	0x000000ff
        /*0a38*/ 	.word	0x00034898
        /*0a3c*/ 	.short	0x0100
        /*0a3e*/ 	.byte	0x08
	.zero		1


	//   ....[17]....
        /*0a40*/ 	.word	0x00000780
        /*0a44*/ 	.word	0x000000ff
        /*0a48*/ 	.word	0x000348a8
        /*0a4c*/ 	.short	0x0100
        /*0a4e*/ 	.byte	0x08
	.zero		1


	//   ....[18]....
        /*0a50*/ 	.word	0x000008b0
        /*0a54*/ 	.word	0x000000ff
        /*0a58*/ 	.word	0x000348b0
        /*0a5c*/ 	.short	0x0100
        /*0a5e*/ 	.byte	0x08
	.zero		1


	//   ....[19]....
        /*0a60*/ 	.word	0x000008c0
        /*0a64*/ 	.word	0x000000ff
        /*0a68*/ 	.word	0x000348c0
        /*0a6c*/ 	.short	0x0100
        /*0a6e*/ 	.byte	0x08
	.zero		1


	//   ....[20]....
        /*0a70*/ 	.word	0x000008d0
        /*0a74*/ 	.word	0x000000ff
        /*0a78*/ 	.word	0x000348b8
        /*0a7c*/ 	.short	0x0100
        /*0a7e*/ 	.byte	0x08
	.zero		1


	//   ....[21]....
        /*0a80*/ 	.word	0x000008e0
        /*0a84*/ 	.word	0x000000ff
        /*0a88*/ 	.word	0x000348c8
        /*0a8c*/ 	.short	0x0100
        /*0a8e*/ 	.byte	0x08
	.zero		1


	//   ....[22]....
        /*0a90*/ 	.word	0x00001700
        /*0a94*/ 	.word	0x00000000
        /*0a98*/ 	.word	0x00034800
        /*0a9c*/ 	.short	0x010a
        /*0a9e*/ 	.byte	0x3f
	.zero		1


	//   ....[23]....
        /*0aa0*/ 	.word	0x00001770
        /*0aa4*/ 	.word	0x00000003
        /*0aa8*/ 	.word	0x00034830
        /*0aac*/ 	.short	0x010a
        /*0aae*/ 	.byte	0x3f
	.zero		1


	//   ....[24]....
        /*0ab0*/ 	.word	0x000017e0
        /*0ab4*/ 	.word	0x00000003
        /*0ab8*/ 	.word	0x00034830
        /*0abc*/ 	.short	0x010a
        /*0abe*/ 	.byte	0x3f
	.zero		1


	//   ....[25]....
        /*0ac0*/ 	.word	0x00002660
        /*0ac4*/ 	.word	0x00000003
        /*0ac8*/ 	.word	0x00000000
        /*0acc*/ 	.short	0x0101
        /*0ace*/ 	.byte	0x3f
	.zero		1


	//   ....[26]....
        /*0ad0*/ 	.word	0x000046a0
        /*0ad4*/ 	.word	0x000000ff
        /*0ad8*/ 	.word	0x00034830
        /*0adc*/ 	.short	0x010a
        /*0ade*/ 	.byte	0x07
	.zero		1


	//   ....[27]....
        /*0ae0*/ 	.word	0x000046e0
        /*0ae4*/ 	.word	0x000000ff
        /*0ae8*/ 	.word	0x00034830
        /*0aec*/ 	.short	0x010a
        /*0aee*/ 	.byte	0x07
	.zero		1


	//   ....[28]....
        /*0af0*/ 	.word	0x00004fb0
        /*0af4*/ 	.word	0x0000000a
        /*0af8*/ 	.word	0x00034850
        /*0afc*/ 	.short	0x010a
        /*0afe*/ 	.byte	0x3f
	.zero		1


	//   ....[29]....
        /*0b00*/ 	.word	0x00004ff0
        /*0b04*/ 	.word	0x0000000a
        /*0b08*/ 	.word	0x00034850
        /*0b0c*/ 	.short	0x010a
        /*0b0e*/ 	.byte	0x3f
	.zero		1


	//   ....[30]....
        /*0b10*/ 	.word	0x00006880
        /*0b14*/ 	.word	0x0000001f
        /*0b18*/ 	.word	0x00000000
        /*0b1c*/ 	.short	0x0101
        /*0b1e*/ 	.byte	0x3f
	.zero		1


	//   ....[31]....
        /*0b20*/ 	.word	0x000068c0
        /*0b24*/ 	.word	0x00000023
        /*0b28*/ 	.word	0x00000000
        /*0b2c*/ 	.short	0x0101
        /*0b2e*/ 	.byte	0x3f
	.zero		1


	//   ....[32]....
        /*0b30*/ 	.word	0x00007340
        /*0b34*/ 	.word	0x0000000e
        /*0b38*/ 	.word	0x00034850
        /*0b3c*/ 	.short	0x010a
        /*0b3e*/ 	.byte	0x3f
	.zero		1


	//   ....[33]....
        /*0b40*/ 	.word	0x00007380
        /*0b44*/ 	.word	0x0000000e
        /*0b48*/ 	.word	0x00034850
        /*0b4c*/ 	.short	0x010a
        /*0b4e*/ 	.byte	0x3f
	.zero		1


	//   ....[34]....
        /*0b50*/ 	.word	0x000079a0
        /*0b54*/ 	.word	0x00000007
        /*0b58*/ 	.word	0x00000000
        /*0b5c*/ 	.short	0x0101
        /*0b5e*/ 	.byte	0x3f
	.zero		1


	//   ....[35]....
        /*0b60*/ 	.word	0x00009010
        /*0b64*/ 	.word	0x0000001c
        /*0b68*/ 	.word	0x00000000
        /*0b6c*/ 	.short	0x0101
        /*0b6e*/ 	.byte	0x3f
	.zero		1


	//   ....[36]....
        /*0b70*/ 	.word	0x0000ba90
        /*0b74*/ 	.word	0x00000000
        /*0b78*/ 	.word	0x00034840
        /*0b7c*/ 	.short	0x010a
        /*0b7e*/ 	.byte	0x3f
	.zero		1


	//   ....[37]....
        /*0b80*/ 	.word	0x0000cad0
        /*0b84*/ 	.word	0x0000000a
        /*0b88*/ 	.word	0x00034800
        /*0b8c*/ 	.short	0x0107
        /*0b8e*/ 	.byte	0x3f
	.zero		1


	//   ....[38]....
        /*0b90*/ 	.word	0x0000cbe0
        /*0b94*/ 	.word	0x00000002
        /*0b98*/ 	.word	0x00034800
        /*0b9c*/ 	.short	0x0101
        /*0b9e*/ 	.byte	0x3f
	.zero		1


	//   ....[39]....
        /*0ba0*/ 	.word	0x0000cc00
        /*0ba4*/ 	.word	0x00000002
        /*0ba8*/ 	.word	0x00034820
        /*0bac*/ 	.short	0x010a
        /*0bae*/ 	.byte	0x3f
	.zero		1


	//   ....[40]....
        /*0bb0*/ 	.word	0x0000cf90
        /*0bb4*/ 	.word	0x00000003
        /*0bb8*/ 	.word	0x00034840
        /*0bbc*/ 	.short	0x010a
        /*0bbe*/ 	.byte	0x3f
	.zero		1


	//   ....[41]....
        /*0bc0*/ 	.word	0x0000d440
        /*0bc4*/ 	.word	0x00000003
        /*0bc8*/ 	.word	0x00000060
        /*0bcc*/ 	.short	0x010a
        /*0bce*/ 	.byte	0x3f
	.zero		1


	//   ....[42]....
        /*0bd0*/ 	.word	0x0000db40
        /*0bd4*/ 	.word	0x00000003
        /*0bd8*/ 	.word	0x00034840
        /*0bdc*/ 	.short	0x010a
        /*0bde*/ 	.byte	0x3f
	.zero		1


	//   ....[43]....
        /*0be0*/ 	.word	0x0000dff0
        /*0be4*/ 	.word	0x00000002
        /*0be8*/ 	.word	0x00000060
        /*0bec*/ 	.short	0x010a
        /*0bee*/ 	.byte	0x3f
	.zero		1


	//   ....[44]....
        /*0bf0*/ 	.word	0x0000e620
        /*0bf4*/ 	.word	0x00000002
        /*0bf8*/ 	.word	0x00034840
        /*0bfc*/ 	.short	0x010a
        /*0bfe*/ 	.byte	0x3f
	.zero		1


	//   ....[45]....
        /*0c00*/ 	.word	0x0000ead0
        /*0c04*/ 	.word	0x00000002
        /*0c08*/ 	.word	0x00000060
        /*0c0c*/ 	.short	0x010a
        /*0c0e*/ 	.byte	0x3f
	.zero		1


	//   ....[46]....
        /*0c10*/ 	.word	0x0000f090
        /*0c14*/ 	.word	0x00000000
        /*0c18*/ 	.word	0x00034860
        /*0c1c*/ 	.short	0x010a
        /*0c1e*/ 	.byte	0x3f
	.zero		1


	//   ....[47]....
        /*0c20*/ 	.word	0x0000ff90
        /*0c24*/ 	.word	0x00000000
        /*0c28*/ 	.word	0x00034820
        /*0c2c*/ 	.short	0x010a
        /*0c2e*/ 	.byte	0x3f
	.zero		1


	//   ....[48]....
        /*0c30*/ 	.word	0x00010170
        /*0c34*/ 	.word	0x00000006
        /*0c38*/ 	.word	0x00000000
        /*0c3c*/ 	.short	0x010a
        /*0c3e*/ 	.byte	0x3f
	.zero		1


	//   ....[49]....
        /*0c40*/ 	.word	0x000101e0
        /*0c44*/ 	.word	0x00000007
        /*0c48*/ 	.word	0x00000000
        /*0c4c*/ 	.short	0x010a
        /*0c4e*/ 	.byte	0x3f
	.zero		1


	//   ....[50]....
        /*0c50*/ 	.word	0x00010250
        /*0c54*/ 	.word	0x00000004
        /*0c58*/ 	.word	0x00000000
        /*0c5c*/ 	.short	0x010a
        /*0c5e*/ 	.byte	0x3f
	.zero		1


	//   ....[51]....
        /*0c60*/ 	.word	0x00010280
        /*0c64*/ 	.word	0x00000003
        /*0c68*/ 	.word	0x00000000
        /*0c6c*/ 	.short	0x010a
        /*0c6e*/ 	.byte	0x3f
	.zero		1


	//   ....[52]....
        /*0c70*/ 	.word	0x000102e0
        /*0c74*/ 	.word	0x00000000
        /*0c78*/ 	.word	0x00034800
        /*0c7c*/ 	.short	0x010a
        /*0c7e*/ 	.byte	0x3f
	.zero		1


	//   ....[53]....
        /*0c80*/ 	.word	0x00010330
        /*0c84*/ 	.word	0x00000003
        /*0c88*/ 	.word	0x00034830
        /*0c8c*/ 	.short	0x010a
        /*0c8e*/ 	.byte	0x3f
	.zero		1


	//   ....[54]....
        /*0c90*/ 	.word	0x00010390
        /*0c94*/ 	.word	0x00000009
        /*0c98*/ 	.word	0x00034830
        /*0c9c*/ 	.short	0x010a
        /*0c9e*/ 	.byte	0x3f
	.zero		1


	//   ....[55]....
        /*0ca0*/ 	.word	0x000103e0
        /*0ca4*/ 	.word	0x0000000a
        /*0ca8*/ 	.word	0x00034850
        /*0cac*/ 	.short	0x010a
        /*0cae*/ 	.byte	0x3f
	.zero		1


	//   ....[56]....
        /*0cb0*/ 	.word	0x00010430
        /*0cb4*/ 	.word	0x0000000e
        /*0cb8*/ 	.word	0x00034850
        /*0cbc*/ 	.short	0x010a
        /*0cbe*/ 	.byte	0x3f
	.zero		1


	//   ....[57]....
        /*0cc0*/ 	.word	0x000105d0
        /*0cc4*/ 	.word	0x00000000
        /*0cc8*/ 	.word	0x00034840
        /*0ccc*/ 	.short	0x010a
        /*0cce*/ 	.byte	0x3f
	.zero		1


	//   ....[58]....
        /*0cd0*/ 	.word	0x00011220
        /*0cd4*/ 	.word	0x00000002
        /*0cd8*/ 	.word	0x00034820
        /*0cdc*/ 	.short	0x010a
        /*0cde*/ 	.byte	0x3f
	.zero		1


	//   ....[59]....
        /*0ce0*/ 	.word	0x00011270
        /*0ce4*/ 	.word	0x00000003
        /*0ce8*/ 	.word	0x00034840
        /*0cec*/ 	.short	0x010a
        /*0cee*/ 	.byte	0x3f
	.zero		1


	//   ....[60]....
        /*0cf0*/ 	.word	0x000112c0
        /*0cf4*/ 	.word	0x00000003
        /*0cf8*/ 	.word	0x00000060
        /*0cfc*/ 	.short	0x010a
        /*0cfe*/ 	.byte	0x3f
	.zero		1


	//   ....[61]....
        /*0d00*/ 	.word	0x00011310
        /*0d04*/ 	.word	0x00000003
        /*0d08*/ 	.word	0x00034840
        /*0d0c*/ 	.short	0x010a
        /*0d0e*/ 	.byte	0x3f
	.zero		1


	//   ....[62]....
        /*0d10*/ 	.word	0x00011360
        /*0d14*/ 	.word	0x00000002
        /*0d18*/ 	.word	0x00000060
        /*0d1c*/ 	.short	0x010a
        /*0d1e*/ 	.byte	0x3f
	.zero		1


	//   ....[63]....
        /*0d20*/ 	.word	0x000113b0
        /*0d24*/ 	.word	0x00000002
        /*0d28*/ 	.word	0x00034840
        /*0d2c*/ 	.short	0x010a
        /*0d2e*/ 	.byte	0x3f
	.zero		1


	//   ....[64]....
        /*0d30*/ 	.word	0x00011400
        /*0d34*/ 	.word	0x00000002
        /*0d38*/ 	.word	0x00000060
        /*0d3c*/ 	.short	0x010a
        /*0d3e*/ 	.byte	0x3f
	.zero		1


	//   ....[65]....
        /*0d40*/ 	.word	0x00011450
        /*0d44*/ 	.word	0x00000000
        /*0d48*/ 	.word	0x00034860
        /*0d4c*/ 	.short	0x010a
        /*0d4e*/ 	.byte	0x3f
	.zero		1


	//   ....[66]....
        /*0d50*/ 	.word	0x00011eb0
        /*0d54*/ 	.word	0x00000000
        /*0d58*/ 	.word	0x00034820
        /*0d5c*/ 	.short	0x010a
        /*0d5e*/ 	.byte	0x3f
	.zero		1


	//   ....[67]....
        /*0d60*/ 	.word	0x00012050
        /*0d64*/ 	.word	0x00000006
        /*0d68*/ 	.word	0x00000000
        /*0d6c*/ 	.short	0x010a
        /*0d6e*/ 	.byte	0x3f
	.zero		1


	//   ....[68]....
        /*0d70*/ 	.word	0x000120a0
        /*0d74*/ 	.word	0x00000007
        /*0d78*/ 	.word	0x00000000
        /*0d7c*/ 	.short	0x010a
        /*0d7e*/ 	.byte	0x3f
	.zero		1


	//   ....[69]....
        /*0d80*/ 	.word	0x000120f0
        /*0d84*/ 	.word	0x00000004
        /*0d88*/ 	.word	0x00000000
        /*0d8c*/ 	.short	0x010a
        /*0d8e*/ 	.byte	0x3f
	.zero		1


	//----- nvinfo : EIATTR_NUM_MBARRIERS
	.align		4
.L_399:
        /*0d90*/ 	.byte	0x03, 0x38
        /*0d92*/ 	.short	0x0016


	//----- nvinfo : EIATTR_EXIT_INSTR_OFFSETS
	.align		4
        /*0d94*/ 	.byte	0x04, 0x1c
        /*0d96*/ 	.short	(.L_401 - .L_400)


	//   ....[0]....
.L_400:
        /*0d98*/ 	.word	0x00000a50


	//   ....[1]....
        /*0d9c*/ 	.word	0x0000a0d0


	//   ....[2]....
        /*0da0*/ 	.word	0x000102d0


	//----- nvinfo : EIATTR_MAX_THREADS
	.align		4
.L_401:
        /*0da4*/ 	.byte	0x04, 0x05
        /*0da6*/ 	.short	(.L_403 - .L_402)
.L_402:
        /*0da8*/ 	.word	0x00000180
        /*0dac*/ 	.word	0x00000001
        /*0db0*/ 	.word	0x00000001


	//----- nvinfo : EIATTR_CRS_STACK_SIZE
	.align		4
.L_403:
        /*0db4*/ 	.byte	0x04, 0x1e
        /*0db6*/ 	.short	(.L_405 - .L_404)
.L_404:
        /*0db8*/ 	.word	0x00000000


	//----- nvinfo : EIATTR_CBANK_PARAM_SIZE
	.align		4
.L_405:
        /*0dbc*/ 	.byte	0x03, 0x19
        /*0dbe*/ 	.short	0x0af0


	//----- nvinfo : EIATTR_PARAM_CBANK
	.align		4
        /*0dc0*/ 	.byte	0x04, 0x0a
        /*0dc2*/ 	.short	(.L_407 - .L_406)
	.align		4
.L_406:
        /*0dc4*/ 	.word	index@(.nv.constant0._ZN7cutlass13device_kernelIN5flash11enable_sm90INS1_16FlashAttnFwdSm90INS1_25CollectiveMainloopFwdSm90ILi2EN4cute5tupleIJNS5_1CILi1EEES8_S8_EEENS6_IJNS7_ILi128EEESA_NS7_ILi192EEEEEELi128ENS_6half_tEfNS_4arch4Sm90ELb0ELb0ELb1ELb1ELb0ELb0ELb0ELb1ELb1ELb1ELb0ELb0EEENS1_21CollectiveEpilogueFwdINS6_IJSA_SA_SA_EEES9_SD_SF_Li256ELb1ELb1ELb0ELb0EEENS1_36VarlenDynamicPersistentTileSchedulerILi128ELi128ELi256ELi128ELb0ELb1ELb1ELb0ELb1ELb1EEEEEEEEEvNT_6ParamsE)
        /*0dc8*/ 	.short	0x0210
        /*0dca*/ 	.short	0x0af0


	//----- nvinfo : EIATTR_SW_WAR
	.align		4
.L_407:
        /*0dcc*/ 	.byte	0x04, 0x36
        /*0dce*/ 	.short	(.L_409 - .L_408)
.L_408:
        /*0dd0*/ 	.word	0x00000008
.L_409:


//--------------------- .nv.info._ZN7cutlass13device_kernelIN5flash11enable_sm90INS1_16FlashAttnFwdSm90INS1_25CollectiveMainloopFwdSm90ILi2EN4cute5tupleIJNS5_1CILi1EEES8_S8_EEENS6_IJNS7_ILi128EEESA_NS7_ILi192EEEEEELi128ENS_6half_tEfNS_4arch4Sm90ELb0ELb0ELb1ELb1ELb0ELb1ELb0ELb1ELb1ELb1ELb0ELb0EEENS1_21CollectiveEpilogueFwdINS6_IJSA_SA_SA_EEES9_SD_SF_Li256ELb1ELb1ELb0ELb0EEENS1_36VarlenDynamicPersistentTileSchedulerILi128ELi128ELi256ELi128ELb0ELb1ELb1ELb0ELb1ELb1EEEEEEEEEvNT_6ParamsE --------------------------
	.section	.nv.info._ZN7cutlass13device_kernelIN5flash11enable_sm90INS1_16FlashAttnFwdSm90INS1_25CollectiveMainloopFwdSm90ILi2EN4cute5tupleIJNS5_1CILi1EEES8_S8_EEENS6_IJNS7_ILi128EEESA_NS7_ILi192EEEEEELi128ENS_6half_tEfNS_4arch4Sm90ELb0ELb0ELb1ELb1ELb0ELb1ELb0ELb1ELb1ELb1ELb0ELb0EEENS1_21CollectiveEpilogueFwdINS6_IJSA_SA_SA_EEES9_SD_SF_Li256ELb1ELb1ELb0ELb0EEENS1_36VarlenDynamicPersistentTileSchedulerILi128ELi128ELi256ELi128ELb0ELb1ELb1ELb0ELb1ELb1EEEEEEEEEvNT_6ParamsE,"",@"SHT_CUDA_INFO"
	.sectionflags	@""
	.align	4


	//----- nvinfo : EIATTR_CUDA_API_VERSION
	.align		4
        /*0000*/ 	.byte	0x04, 0x37
        /*0002*/ 	.short	(.L_411 - .L_410)
.L_410:
        /*0004*/ 	.word	0x00000082


	//----- nvinfo : EIATTR_KPARAM_INFO
	.align		4
.L_411:
        /*0008*/ 	.byte	0x04, 0x17
        /*000a*/ 	.short	(.L_413 - .L_412)
.L_412:
        /*000c*/ 	.word	0x00000000
        /*0010*/ 	.short	0x0000
        /*0012*/ 	.short	0x0070
        /*0014*/ 	.byte	0x00, 0xf0, 0x01, 0x2a


	//----- nvinfo : EIATTR_SPARSE_MMA_MASK
	.align		4
.L_413:
        /*0018*/ 	.byte	0x03, 0x50
        /*001a*/ 	.short	0x0000


	//----- nvinfo : EIATTR_MAXREG_COUNT
	.align		4
        /*001c*/ 	.byte	0x03, 0x1b
        /*001e*/ 	.short	0x00a8


	//----- nvinfo : EIATTR_NUM_BARRIERS
	.align		4
        /*0020*/ 	.byte	0x02, 0x4c
        /*0022*/ 	.byte	0x10
	.zero		1


	//----- nvinfo : EIATTR_EXTERNS
	.align		4
        /*0024*/ 	.byte	0x04, 0x0f
        /*0026*/ 	.short	(.L_415 - .L_414)


	//   ....[0]....
	.align		4
.L_414:
        /*0028*/ 	.word	index@(__assertfail)


	//----- nvinfo : EIATTR_ANNOTATIONS
	.align		4
.L_415:
        /*002c*/ 	.byte	0x04, 0x55
        /*002e*/ 	.short	(.L_417 - .L_416)


	//   ....[0]....
.L_416:
        /* <DEDUP_REMOVED lines=121> */


	//----- nvinfo : EIATTR_MERCURY_ISA_VERSION
	.align		4
.L_417:
        /*07b0*/ 	.byte	0x03, 0x5f
        /*07b2*/ 	.short	0x0101


	//----- nvinfo : EIATTR_UNUSED_LOAD_BYTE_OFFSET
	.align		4
        /*07b4*/ 	.byte	0x04, 0x44
        /*07b6*/ 	.short	(.L_419 - .L_418)


	//   ....[0]....
.L_418:
        /*07b8*/ 	.word	0x00000ab0
        /*07bc*/ 	.word	0x0000fff0


	//   ....[1]....
        /*07c0*/ 	.word	0x00016f40
        /*07c4*/ 	.word	0x0000fff0


	//----- nvinfo : EIATTR_INT_WARP_WIDE_INSTR_OFFSETS
	.align		4
.L_419:
        /*07c8*/ 	.byte	0x04, 0x31
        /*07ca*/ 	.short	(.L_421 - .L_420)


	//   ....[0]....
.L_420:
        /*07cc*/ 	.word	0x00000190


	//   ....[1]....
        /*07d0*/ 	.word	0x000001d0


	//   ....[2]....
        /*07d4*/ 	.word	0x00000240


	//   ....[3]....
        /*07d8*/ 	.word	0x0001b590


	//   ....[4]....
        /*07dc*/ 	.word	0x0001b620


	//   ....[5]....
        /*07e0*/ 	.word	0x0001f2f0


	//   ....[6]....
        /*07e4*/ 	.word	0x0001f350


	//----- nvinfo : EIATTR_COOP_GROUP_MASK_REGIDS
	.align		4
.L_421:
        /*07e8*/ 	.byte	0x04, 0x29
        /*07ea*/ 	.short	(.L_423 - .L_422)


	//   ....[0]....
.L_422:
        /*07ec*/ 	.word	0xffffffff


	//   ....[1]....
        /*07f0*/ 	.word	0xffffffff


	//   ....[2]....
        /*07f4*/ 	.word	0xffffffff


	//   ....[3]....
        /*07f8*/ 	.word	0xffffffff


	//   ....[4]....
        /*07fc*/ 	.word	0xffffffff


	//   ....[5]....
        /*0800*/ 	.word	0xffffffff


	//   ....[6]....
        /*0804*/ 	.word	0xffffffff


	//   ....[7]....
        /*0808*/ 	.word	0xffffffff


	//   ....[8]....
        /*080c*/ 	.word	0xffffffff


	//   ....[9]....
        /*0810*/ 	.word	0xffffffff


	//   ....[10]....
        /*0814*/ 	.word	0xffffffff


	//   ....[11]....
        /*0818*/ 	.word	0xffffffff


	//   ....[12]....
        /*081c*/ 	.word	0xffffffff


	//   ....[13]....
        /*0820*/ 	.word	0xffffffff


	//   ....[14]....
        /*0824*/ 	.word	0xffffffff


	//   ....[15]....
        /*0828*/ 	.word	0xffffffff


	//   ....[16]....
        /*082c*/ 	.word	0xffffffff


	//   ....[17]....
        /*0830*/ 	.word	0xffffffff


	//   ....[18]....
        /*0834*/ 	.word	0xffffffff


	//   ....[19]....
        /*0838*/ 	.word	0xffffffff


	//   ....[20]....
        /*083c*/ 	.word	0xffffffff


	//   ....[21]....
        /*0840*/ 	.word	0xffffffff


	//   ....[22]....
        /*0844*/ 	.word	0xffffffff


	//   ....[23]....
        /*0848*/ 	.word	0xffffffff


	//   ....[24]....
        /*084c*/ 	.word	0xffffffff


	//   ....[25]....
        /*0850*/ 	.word	0xffffffff


	//   ....[26]....
        /*0854*/ 	.word	0xffffffff


	//   ....[27]....
        /*0858*/ 	.word	0xffffffff


	//   ....[28]....
        /*085c*/ 	.word	0xffffffff


	//   ....[29]....
        /*0860*/ 	.word	0xffffffff


	//   ....[30]....
        /*0864*/ 	.word	0xffffffff


	//   ....[31]....
        /*0868*/ 	.word	0xffffffff


	//   ....[32]....
        /*086c*/ 	.word	0xffffffff


	//   ....[33]....
        /*0870*/ 	.word	0xffffffff


	//   ....[34]....
        /*0874*/ 	.word	0xffffffff


	//   ....[35]....
        /*0878*/ 	.word	0xffffffff


	//   ....[36]....
        /*087c*/ 	.word	0xffffffff


	//   ....[37]....
        /*0880*/ 	.word	0xffffffff


	//   ....[38]....
        /*0884*/ 	.word	0xffffffff


	//   ....[39]....
        /*0888*/ 	.word	0xffffffff


	//   ....[40]....
        /*088c*/ 	.word	0xffffffff


	//   ....[41]....
        /*0890*/ 	.word	0xffffffff


	//   ....[42]....
        /*0894*/ 	.word	0xffffffff


	//   ....[43]....
        /*0898*/ 	.word	0xffffffff


	//   ....[44]....
        /*089c*/ 	.word	0xffffffff


	//   ....[45]....
        /*08a0*/ 	.word	0xffffffff


	//   ....[46]....
        /*08a4*/ 	.word	0xffffffff


	//   ....[47]....
        /*08a8*/ 	.word	0xffffffff


	//   ....[48]....
        /*08ac*/ 	.word	0xffffffff


	//   ....[49]....
        /*08b0*/ 	.word	0xffffffff


	//   ....[50]....
        /*08b4*/ 	.word	0xffffffff


	//   ....[51]....
        /*08b8*/ 	.word	0xffffffff


	//   ....[52]....
        /*08bc*/ 	.word	0xffffffff


	//   ....[53]....
        /*08c0*/ 	.word	0xffffffff


	//   ....[54]....
        /*08c4*/ 	.word	0xffffffff


	//   ....[55]....
        /*08c8*/ 	.word	0xffffffff


	//   ....[56]....
        /*08cc*/ 	.word	0xffffffff


	//   ....[57]....
        /*08d0*/ 	.word	0xffffffff


	//   ....[58]....
        /*08d4*/ 	.word	0xffffffff


	//   ....[59]....
        /*08d8*/ 	.word	0xffffffff


	//   ....[60]....
        /*08dc*/ 	.word	0xffffffff


	//   ....[61]....
        /*08e0*/ 	.word	0xffffffff


	//   ....[62]....
        /*08e4*/ 	.word	0xffffffff


	//   ....[63]....
        /*08e8*/ 	.word	0xffffffff


	//   ....[64]....
        /*08ec*/ 	.word	0xffffffff


	//   ....[65]....
        /*08f0*/ 	.word	0xffffffff


	//   ....[66]....
        /*08f4*/ 	.word	0xffffffff


	//   ....[67]....
        /*08f8*/ 	.word	0xffffffff


	//   ....[68]....
        /*08fc*/ 	.word	0xffffffff


	//   ....[69]....
        /*0900*/ 	.word	0xffffffff


	//   ....[70]....
        /*0904*/ 	.word	0xffffffff


	//   ....[71]....
        /*0908*/ 	.word	0xffffffff


	//   ....[72]....
        /*090c*/ 	.word	0xffffffff


	//   ....[73]....
        /*0910*/ 	.word	0xffffffff


	//   ....[74]....
        /*0914*/ 	.word	0xffffffff


	//   ....[75]....
        /*0918*/ 	.word	0xffffffff


	//   ....[76]....
        /*091c*/ 	.word	0xffffffff


	//   ....[77]....
        /*0920*/ 	.word	0xffffffff


	//   ....[78]....
        /*0924*/ 	.word	0xffffffff


	//   ....[79]....
        /*0928*/ 	.word	0xffffffff


	//   ....[80]....
        /*092c*/ 	.word	0xffffffff


	//   ....[81]....
        /*0930*/ 	.word	0xffffffff


	//   ....[82]....
        /*0934*/ 	.word	0xffffffff


	//   ....[83]....
        /*0938*/ 	.word	0xffffffff


	//   ....[84]....
        /*093c*/ 	.word	0xffffffff


	//   ....[85]....
        /*0940*/ 	.word	0xffffffff


	//   ....[86]....
        /*0944*/ 	.word	0xffffffff


	//   ....[87]....
        /*0948*/ 	.word	0xffffffff


	//   ....[88]....
        /*094c*/ 	.word	0xffffffff


	//   ....[89]....
        /*0950*/ 	.word	0xffffffff


	//   ....[90]....
        /*0954*/ 	.word	0xffffffff


	//   ....[91]....
        /*0958*/ 	.word	0xffffffff


	//   ....[92]....
        /*095c*/ 	.word	0xffffffff


	//   ....[93]....
        /*0960*/ 	.word	0xffffffff


	//   ....[94]....
        /*0964*/ 	.word	0xffffffff


	//   ....[95]....
        /*0968*/ 	.word	0xffffffff


	//   ....[96]....
        /*096c*/ 	.word	0xffffffff


	//   ....[97]....
        /*0970*/ 	.word	0xffffffff


	//   ....[98]....
        /*0974*/ 	.word	0xffffffff


	//   ....[99]....
        /*0978*/ 	.word	0xffffffff


	//   ....[100]....
        /*097c*/ 	.word	0x0500000f


	//   ....[101]....
        /*0980*/ 	.word	0x0500000f


	//   ....[102]....
        /*0984*/ 	.word	0x0500000f


	//   ....[103]....
        /*0988*/ 	.word	0x0500000f


	//   ....[104]....
        /*098c*/ 	.word	0x0500000f


	//   ....[105]....
        /*0990*/ 	.word	0x0500000f


	//   ....[106]....
        /*0994*/ 	.word	0x0500000f


	//   ....[107]....
        /*0998*/ 	.word	0x0500000f


	//   ....[108]....
        /*099c*/ 	.word	0x0500000f


	//   ....[109]....
        /*09a0*/ 	.word	0x0500000f


	//   ....[110]....
        /*09a4*/ 	.word	0x0500000f


	//   ....[111]....
        /*09a8*/ 	.word	0x0500000f


	//   ....[112]....
        /*09ac*/ 	.word	0x0500000f


	//   ....[113]....
        /*09b0*/ 	.word	0x0500000f


	//   ....[114]....
        /*09b4*/ 	.word	0x0500000f


	//   ....[115]....
        /*09b8*/ 	.word	0x0500000f


	//   ....[116]....
        /*09bc*/ 	.word	0x0500000f


	//   ....[117]....
        /*09c0*/ 	.word	0x0500000f


	//   ....[118]....
        /*09c4*/ 	.word	0x0500000f


	//   ....[119]....
        /*09c8*/ 	.word	0x0500000f


	//   ....[120]....
        /*09cc*/ 	.word	0x0500000f


	//   ....[121]....
        /*09d0*/ 	.word	0x0500000f


	//   ....[122]....
        /*09d4*/ 	.word	0x0500000f


	//   ....[123]....
        /*09d8*/ 	.word	0x0500000f


	//   ....[124]....
        /*09dc*/ 	.word	0x0500000f


	//   ....[125]....
        /*09e0*/ 	.word	0x0500000f


	//   ....[126]....
        /*09e4*/ 	.word	0x0500000f


	//   ....[127]....
        /*09e8*/ 	.word	0x0500000f


	//   ....[128]....
        /*09ec*/ 	.word	0x0500000f


	//   ....[129]....
        /*09f0*/ 	.word	0x0500000f


	//   ....[130]....
        /*09f4*/ 	.word	0x0500000f


	//   ....[131]....
        /*09f8*/ 	.word	0x0500000f


	//   ....[132]....
        /*09fc*/ 	.word	0x0500000f


	//   ....[133]....
        /*0a00*/ 	.word	0x0500000f


	//   ....[134]....
        /*0a04*/ 	.word	0x0500000f


	//   ....[135]....
        /*0a08*/ 	.word	0x0500000f


	//   ....[136]....
        /*0a0c*/ 	.word	0x0500000f


	//   ....[137]....
        /*0a10*/ 	.word	0x0500000f


	//   ....[138]....
        /*0a14*/ 	.word	0x0500000f


	//   ....[139]....
        /*0a18*/ 	.word	0x0500000f


	//   ....[140]....
        /*0a1c*/ 	.word	0x0500000f


	//   ....[141]....
        /*0a20*/ 	.word	0x0500000f


	//   ....[142]....
        /*0a24*/ 	.word	0x0500000f


	//   ....[143]....
        /*0a28*/ 	.word	0x0500000f


	//----- nvinfo : EIATTR_COOP_GROUP_INSTR_OFFSETS
	.align		4
.L_423:
        /*0a2c*/ 	.byte	0x04, 0x28
        /*0a2e*/ 	.short	(.L_425 - .L_424)


	//   ....[0]....
.L_424:
        /*0a30*/ 	.word	0x00000070


	//   ....[1]....
        /*0a34*/ 	.word	0x000001a0


	//   ....[2]....
        /*0a38*/ 	.word	0x000001f0


	//   ....[3]....
        /*0a3c*/ 	.word	0x00000420


	//   ....[4]....
        /*0a40*/ 	.word	0x00000580


	//   ....[5]....
        /*0a44*/ 	.word	0x000006a0


	//   ....[6]....
        /*0a48*/ 	.word	0x00000800


	//   ....[7]....
        /*0a4c*/ 	.word	0x0000a580


	//   ....[8]....
        /*0a50*/ 	.word	0x0000aaf0


	//   ....[9]....
        /*0a54*/ 	.word	0x0000ab00


	//   ....[10]....
        /*0a58*/ 	.word	0x0000ab10


	//   ....[11]....
        /*0a5c*/ 	.word	0x0000ab20


	//   ....[12]....
        /*0a60*/ 	.word	0x0000d570


	//   ....[13]....
        /*0a64*/ 	.word	0x0000d580


	//   ....[14]....
        /*0a68*/ 	.word	0x0000d590


	//   ....[15]....
        /*0a6c*/ 	.word	0x0000d5a0


	//   ....[16]....
        /*0a70*/ 	.word	0x00011e20


	//   ....[17]....
        /*0a74*/ 	.word	0x00011e60


	//   ....[18]....
        /*0a78*/ 	.word	0x000124c0


	//   ....[19]....
        /*0a7c*/ 	.word	0x00012570


	//   ....[20]....
        /*0a80*/ 	.word	0x00014c30


	//   ....[21]....
        /*0a84*/ 	.word	0x00014cd0


	//   ....[22]....
        /*0a88*/ 	.word	0x000152c0


	//   ....[23]....
        /*0a8c*/ 	.word	0x00015330


	//   ....[24]....
        /*0a90*/ 	.word	0x00016570


	//   ....[25]....
        /*0a94*/ 	.word	0x000168a0


	//   ....[26]....
        /*0a98*/ 	.word	0x000168d0


	//   ....[27]....
        /*0a9c*/ 	.word	0x000169b0


	//   ....[28]....
        /*0aa0*/ 	.word	0x00017990


	//   ....[29]....
        /*0aa4*/ 	.word	0x000179d0


	//   ....[30]....
        /*0aa8*/ 	.word	0x00017a10


	//   ....[31]....
        /*0aac*/ 	.word	0x00017a50


	//   ....[32]....
        /*0ab0*/ 	.word	0x00017fb0


	//   ....[33]....
        /*0ab4*/ 	.word	0x00017fe0


	//   ....[34]....
        /*0ab8*/ 	.word	0x000180a0


	//   ....[35]....
        /*0abc*/ 	.word	0x000180c0


	//   ....[36]....
        /*0ac0*/ 	.word	0x00018180


	//   ....[37]....
        /*0ac4*/ 	.word	0x000181a0


	//   ....[38]....
        /*0ac8*/ 	.word	0x00018270


	//   ....[39]....
        /*0acc*/ 	.word	0x00018290


	//   ....[40]....
        /*0ad0*/ 	.word	0x00018ad0


	//   ....[41]....
        /*0ad4*/ 	.word	0x00018ae0


	//   ....[42]....
        /*0ad8*/ 	.word	0x00018ba0


	//   ....[43]....
        /*0adc*/ 	.word	0x00018bc0


	//   ....[44]....
        /*0ae0*/ 	.word	0x00018c80


	//   ....[45]....
        /*0ae4*/ 	.word	0x00018ca0


	//   ....[46]....
        /*0ae8*/ 	.word	0x00018d70


	//   ....[47]....
        /*0aec*/ 	.word	0x00018d90


	//   ....[48]....
        /*0af0*/ 	.word	0x00018ee0


	//   ....[49]....
        /*0af4*/ 	.word	0x000190b0


	//   ....[50]....
        /*0af8*/ 	.word	0x000190e0


	//   ....[51]....
        /*0afc*/ 	.word	0x00019110


	//   ....[52]....
        /*0b00*/ 	.word	0x00019140


	//   ....[53]....
        /*0b04*/ 	.word	0x00019170


	//   ....[54]....
        /*0b08*/ 	.word	0x000191a0


	//   ....[55]....
        /*0b0c*/ 	.word	0x00019310


	//   ....[56]....
        /*0b10*/ 	.word	0x00019340


	//   ....[57]....
        /*0b14*/ 	.word	0x00019370


	//   ....[58]....
        /*0b18*/ 	.word	0x000193a0


	//   ....[59]....
        /*0b1c*/ 	.word	0x000193d0


	//   ....[60]....
        /*0b20*/ 	.word	0x00019400


	//   ....[61]....
        /*0b24*/ 	.word	0x00019490


	//   ....[62]....
        /*0b28*/ 	.word	0x000194c0


	//   ....[63]....
        /*0b2c*/ 	.word	0x00019550


	//   ....[64]....
        /*0b30*/ 	.word	0x0001a1a0


	//   ....[65]....
        /*0b34*/ 	.word	0x0001bba0


	//   ....[66]....
        /*0b38*/ 	.word	0x0001c870


	//   ....[67]....
        /*0b3c*/ 	.word	0x0001c890


	//   ....[68]....
        /*0b40*/ 	.word	0x0001c940


	//   ....[69]....
        /*0b44*/ 	.word	0x0001c950


	//   ....[70]....
        /*0b48*/ 	.word	0x0001c9f0


	//   ....[71]....
        /*0b4c*/ 	.word	0x0001ca00


	//   ....[72]....
        /*0b50*/ 	.word	0x0001caa0


	//   ....[73]....
        /*0b54*/ 	.word	0x0001cab0


	//   ....[74]....
        /*0b58*/ 	.word	0x0001cb50


	//   ....[75]....
        /*0b5c*/ 	.word	0x0001cb60


	//   ....[76]....
        /*0b60*/ 	.word	0x0001cc00


	//   ....[77]....
        /*0b64*/ 	.word	0x0001cc10


	//   ....[78]....
        /*0b68*/ 	.word	0x0001ccb0


	//   ....[79]....
        /*0b6c*/ 	.word	0x0001ccc0


	//   ....[80]....
        /*0b70*/ 	.word	0x0001cd10


	//   ....[81]....
        /*0b74*/ 	.word	0x0001cd50


	//   ....[82]....
        /*0b78*/ 	.word	0x0001fa60


	//   ....[83]....
        /*0b7c*/ 	.word	0x0001fa80


	//   ....[84]....
        /*0b80*/ 	.word	0x0001fac0


	//   ....[85]....
        /*0b84*/ 	.word	0x0001faf0


	//   ....[86]....
        /*0b88*/ 	.word	0x0001fb20


	//   ....[87]....
        /*0b8c*/ 	.word	0x0001fb50


	//   ....[88]....
        /*0b90*/ 	.word	0x0001fb80


	//   ....[89]....
        /*0b94*/ 	.word	0x0001fbb0


	//   ....[90]....
        /*0b98*/ 	.word	0x0001fd40


	//   ....[91]....
        /*0b9c*/ 	.word	0x0001fd70


	//   ....[92]....
        /*0ba0*/ 	.word	0x0001fda0


	//   ....[93]....
        /*0ba4*/ 	.word	0x0001fdd0


	//   ....[94]....
        /*0ba8*/ 	.word	0x0001fe00


	//   ....[95]....
        /*0bac*/ 	.word	0x0001fe30


	//   ....[96]....
        /*0bb0*/ 	.word	0x0001fef0


	//   ....[97]....
        /*0bb4*/ 	.word	0x0001ff10


	//   ....[98]....
        /*0bb8*/ 	.word	0x0001ff80


	//   ....[99]....
        /*0bbc*/ 	.word	0x00020400


	//   ....[100]....
        /*0bc0*/ 	.word	0x00020860


	//   ....[101]....
        /*0bc4*/ 	.word	0x000208f0


	//   ....[102]....
        /*0bc8*/ 	.word	0x00020940


	//   ....[103]....
        /*0bcc*/ 	.word	0x00020990


	//   ....[104]....
        /*0bd0*/ 	.word	0x00020a80


	//   ....[105]....
        /*0bd4*/ 	.word	0x00020b10


	//   ....[106]....
        /*0bd8*/ 	.word	0x00020b70


	//   ....[107]....
        /*0bdc*/ 	.word	0x00020bd0


	//   ....[108]....
        /*0be0*/ 	.word	0x00020e20


	//   ....[109]....
        /*0be4*/ 	.word	0x00021120


	//   ....[110]....
        /*0be8*/ 	.word	0x00021290


	//   ....[111]....
        /*0bec*/ 	.word	0x000212e0


	//   ....[112]....
        /*0bf0*/ 	.word	0x00021390


	//   ....[113]....
        /*0bf4*/ 	.word	0x000214a0


	//   ....[114]....
        /*0bf8*/ 	.word	0x00021500


	//   ....[115]....
        /*0bfc*/ 	.word	0x00021610


	//   ....[116]....
        /*0c00*/ 	.word	0x00021670


	//   ....[117]....
        /*0c04*/ 	.word	0x00021780


	//   ....[118]....
        /*0c08*/ 	.word	0x000217e0


	//   ....[119]....
        /*0c0c*/ 	.word	0x000218f0


	//   ....[120]....
        /*0c10*/ 	.word	0x00021950


	//   ....[121]....
        /*0c14*/ 	.word	0x00021a60


	//   ....[122]....
        /*0c18*/ 	.word	0x00021ac0


	//   ....[123]....
        /*0c1c*/ 	.word	0x00021bd0


	//   ....[124]....
        /*0c20*/ 	.word	0x00021c30


	//   ....[125]....
        /*0c24*/ 	.word	0x00021d10


	//   ....[126]....
        /*0c28*/ 	.word	0x00022080


	//   ....[127]....
        /*0c2c*/ 	.word	0x00022120


	//   ....[128]....
        /*0c30*/ 	.word	0x00022230


	//   ....[129]....
        /*0c34*/ 	.word	0x000222c0


	//   ....[130]....
        /*0c38*/ 	.word	0x00022340


	//   ....[131]....
        /*0c3c*/ 	.word	0x000223c0


	//   ....[132]....
        /*0c40*/ 	.word	0x00022440


	//   ....[133]....
        /*0c44*/ 	.word	0x000224d0


	//   ....[134]....
        /*0c48*/ 	.word	0x00022570


	//   ....[135]....
        /*0c4c*/ 	.word	0x00022640


	//   ....[136]....
        /*0c50*/ 	.word	0x000226c0


	//   ....[137]....
        /*0c54*/ 	.word	0x00022740


	//   ....[138]....
        /*0c58*/ 	.word	0x000227c0


	//   ....[139]....
        /*0c5c*/ 	.word	0x00022850


	//   ....[140]....
        /*0c60*/ 	.word	0x000228d0


	//   ....[141]....
        /*0c64*/ 	.word	0x00022970


	//   ....[142]....
        /*0c68*/ 	.word	0x00022a00


	//   ....[143]....
        /*0c6c*/ 	.word	0x00022b30


	//----- nvinfo : EIATTR_REG_RECONFIG
	.align		4
.L_425:
        /*0c70*/ 	.byte	0x01, 0x54
	.zero		2


	//----- nvinfo : EIATTR_SYSCALL_OFFSETS
	.align		4
        /*0c74*/ 	.byte	0x04, 0x46
        /*0c76*/ 	.short	(.L_427 - .L_426)


	//   ....[0]....
.L_426:
        /*0c78*/ 	.word	0x00001aa0


	//   ....[1]....
        /*0c7c*/ 	.word	0x00001bf0


	//   ....[2]....
        /*0c80*/ 	.word	0x0000a720


	//   ....[3]....
        /*0c84*/ 	.word	0x0000aa70


	//   ....[4]....
        /*0c88*/ 	.word	0x0001b790


	//   ....[5]....
        /*0c8c*/ 	.word	0x0001b8f0


	//   ....[6]....
        /*0c90*/ 	.word	0x0001b9f0


	//   ....[7]....
        /*0c94*/ 	.word	0x0001c3f0


	//----- nvinfo : EIATTR_MBARRIER_INSTR_OFFSETS
	.align		4
.L_427:
        /*0c98*/ 	.byte	0x04, 0x39
        /*0c9a*/ 	.short	(.L_429 - .L_428)


	//   ....[0]....
.L_428:
        /*0c9c*/ 	.word	0x000002d0
        /*0ca0*/ 	.word	0x000000ff
        /*0ca4*/ 	.word	0x00034800
        /*0ca8*/ 	.short	0x0100
        /*0caa*/ 	.byte	0x08
	.zero		1


	//   ....[1]....
        /*0cac*/ 	.word	0x000002e0
        /*0cb0*/ 	.word	0x000000ff
        /*0cb4*/ 	.word	0x00034820
        /*0cb8*/ 	.short	0x0100
        /*0cba*/ 	.byte	0x08
	.zero		1


	//   ....[2]....
        /*0cbc*/ 	.word	0x000003d0
        /*0cc0*/ 	.word	0x000000ff
        /*0cc4*/ 	.word	0x00034830
        /*0cc8*/ 	.short	0x0100
        /*0cca*/ 	.byte	0x08
	.zero		1


	//   ....[3]....
        /*0ccc*/ 	.word	0x000003e0
        /*0cd0*/ 	.word	0x000000ff
        /*0cd4*/ 	.word	0x00034840
        /*0cd8*/ 	.short	0x0100
        /*0cda*/ 	.byte	0x08
	.zero		1


	//   ....[4]....
        /*0cdc*/ 	.word	0x000003f0
        /*0ce0*/ 	.word	0x000000ff
        /*0ce4*/ 	.word	0x00034838
        /*0ce8*/ 	.short	0x0100
        /*0cea*/ 	.byte	0x08
	.zero		1


	//   ....[5]....
        /*0cec*/ 	.word	0x00000400
        /*0cf0*/ 	.word	0x000000ff
        /*0cf4*/ 	.word	0x00034848
        /*0cf8*/ 	.short	0x0100
        /*0cfa*/ 	.byte	0x08
	.zero		1


	//   ....[6]....
        /*0cfc*/ 	.word	0x00000530
        /*0d00*/ 	.word	0x000000ff
        /*0d04*/ 	.word	0x00034850
        /*0d08*/ 	.short	0x0100
        /*0d0a*/ 	.byte	0x08
	.zero		1


	//   ....[7]....
        /*0d0c*/ 	.word	0x00000540
        /*0d10*/ 	.word	0x000000ff
        /*0d14*/ 	.word	0x00034860
        /*0d18*/ 	.short	0x0100
        /*0d1a*/ 	.byte	0x08
	.zero		1


	//   ....[8]....
        /*0d1c*/ 	.word	0x00000550
        /*0d20*/ 	.word	0x000000ff
        /*0d24*/ 	.word	0x00034858
        /*0d28*/ 	.short	0x0100
        /*0d2a*/ 	.byte	0x08
	.zero		1


	//   ....[9]....
        /*0d2c*/ 	.word	0x00000560
        /*0d30*/ 	.word	0x000000ff
        /*0d34*/ 	.word	0x00034868
        /*0d38*/ 	.short	0x0100
        /*0d3a*/ 	.byte	0x08
	.zero		1


	//   ....[10]....
        /*0d3c*/ 	.word	0x00000650
        /*0d40*/ 	.word	0x000000ff
        /*0d44*/ 	.word	0x00034870
        /*0d48*/ 	.short	0x0100
        /*0d4a*/ 	.byte	0x06
	.zero		1


	//   ....[11]....
        /*0d4c*/ 	.word	0x00000660
        /*0d50*/ 	.word	0x000000ff
        /*0d54*/ 	.word	0x00034880
        /*0d58*/ 	.short	0x0100
        /*0d5a*/ 	.byte	0x06
	.zero		1


	//   ....[12]....
        /*0d5c*/ 	.word	0x00000670
        /*0d60*/ 	.word	0x000000ff
        /*0d64*/ 	.word	0x00034878
        /*0d68*/ 	.short	0x0100
        /*0d6a*/ 	.byte	0x06
	.zero		1


	//   ....[13]....
        /*0d6c*/ 	.word	0x00000680
        /*0d70*/ 	.word	0x000000ff
        /*0d74*/ 	.word	0x00034888
        /*0d78*/ 	.short	0x0100
        /*0d7a*/ 	.byte	0x06
	.zero		1


	//   ....[14]....
        /*0d7c*/ 	.word	0x000007b0
        /*0d80*/ 	.word	0x000000ff
        /*0d84*/ 	.word	0x00034890
        /*0d88*/ 	.short	0x0100
        /*0d8a*/ 	.byte	0x08
	.zero		1


	//   ....[15]....
        /*0d8c*/ 	.word	0x000007c0
        /*0d90*/ 	.word	0x000000ff
        /*0d94*/ 	.word	0x000348a0
        /*0d98*/ 	.short	0x0100
        /*0d9a*/ 	.byte	0x08
	.zero		1


	//   ....[16]....
        /*0d9c*/ 	.word	0x000007d0
        /*0da0*/ 	.word	0x000000ff
        /*0da4*/ 	.word	0x00034898
        /*0da8*/ 	.short	0x0100
        /*0daa*/ 	.byte	0x08
	.zero		1


	//   ....[17]....
        /*0dac*/ 	.word	0x000007e0
        /*0db0*/ 	.word	0x000000ff
        /*0db4*/ 	.word	0x000348a8
        /*0db8*/ 	.short	0x0100
        /*0dba*/ 	.byte	0x08
	.zero		1


	//   ....[18]....
        /*0dbc*/ 	.word	0x00000910
        /*0dc0*/ 	.word	0x000000ff
        /*0dc4*/ 	.word	0x000348b0
        /*0dc8*/ 	.short	0x0100
        /*0dca*/ 	.byte	0x08
	.zero		1


	//   ....[19]....
        /*0dcc*/ 	.word	0x00000920
        /*0dd0*/ 	.word	0x000000ff
        /*0dd4*/ 	.word	0x000348c0
        /*0dd8*/ 	.short	0x0100
        /*0dda*/ 	.byte	0x08
	.zero		1


	//   ....[20]....
        /*0ddc*/ 	.word	0x00000930
        /*0de0*/ 	.word	0x000000ff
        /*0de4*/ 	.word	0x000348b8
        /*0de8*/ 	.short	0x0100
        /*0dea*/ 	.byte	0x08
	.zero		1


	//   ....[21]....
        /*0dec*/ 	.word	0x00000940
        /*0df0*/ 	.word	0x000000ff
        /*0df4*/ 	.word	0x000348c8
        /*0df8*/ 	.short	0x0100
        /*0dfa*/ 	.byte	0x08
	.zero		1


	//   ....[22]....
        /*0dfc*/ 	.word	0x00003720
        /*0e00*/ 	.word	0x00000003
        /*0e04*/ 	.word	0x00034890
        /*0e08*/ 	.short	0x010a
        /*0e0a*/ 	.byte	0x3f
	.zero		1


	//   ....[23]....
        /*0e0c*/ 	.word	0x00006950
        /*0e10*/ 	.word	0x00000003
        /*0e14*/ 	.word	0x00034890
        /*0e18*/ 	.short	0x010a
        /*0e1a*/ 	.byte	0x3f
	.zero		1


	//   ....[24]....
        /*0e1c*/ 	.word	0x00009990
        /*0e20*/ 	.word	0x00000003
        /*0e24*/ 	.word	0x00034890
        /*0e28*/ 	.short	0x010a
        /*0e2a*/ 	.byte	0x3f
	.zero		1


	//   ....[25]....
        /*0e2c*/ 	.word	0x00009d60
        /*0e30*/ 	.word	0x00000028
        /*0e34*/ 	.word	0x00000000
        /*0e38*/ 	.short	0x0101
        /*0e3a*/ 	.byte	0x3f
	.zero		1


	//   ....[26]....
        /*0e3c*/ 	.word	0x00009da0
        /*0e40*/ 	.word	0x00000003
        /*0e44*/ 	.word	0x000348b0
        /*0e48*/ 	.short	0x010a
        /*0e4a*/ 	.byte	0x3f
	.zero		1


	//   ....[27]....
        /*0e4c*/ 	.word	0x0000a230
        /*0e50*/ 	.word	0x00000003
        /*0e54*/ 	.word	0x00000000
        /*0e58*/ 	.short	0x0101
        /*0e5a*/ 	.byte	0x3f
	.zero		1


	//   ....[28]....
        /*0e5c*/ 	.word	0x0000a7a0
        /*0e60*/ 	.word	0x00000002
        /*0e64*/ 	.word	0x00034800
        /*0e68*/ 	.short	0x010a
        /*0e6a*/ 	.byte	0x3f
	.zero		1


	//   ....[29]....
        /*0e6c*/ 	.word	0x0000a7f0
        /*0e70*/ 	.word	0x00000002
        /*0e74*/ 	.word	0x00034800
        /*0e78*/ 	.short	0x010a
        /*0e7a*/ 	.byte	0x3f
	.zero		1


	//   ....[30]....
        /*0e7c*/ 	.word	0x0000b1f0
        /*0e80*/ 	.word	0x00000002
        /*0e84*/ 	.word	0x00034800
        /*0e88*/ 	.short	0x010a
        /*0e8a*/ 	.byte	0x3f
	.zero		1


	//   ....[31]....
        /*0e8c*/ 	.word	0x0000daf0
        /*0e90*/ 	.word	0x00000002
        /*0e94*/ 	.word	0x00034800
        /*0e98*/ 	.short	0x010a
        /*0e9a*/ 	.byte	0x3f
	.zero		1


	//   ....[32]....
        /*0e9c*/ 	.word	0x000101d0
        /*0ea0*/ 	.word	0x00000000
        /*0ea4*/ 	.word	0x00034830
        /*0ea8*/ 	.short	0x010a
        /*0eaa*/ 	.byte	0x3f
	.zero		1


	//   ....[33]....
        /*0eac*/ 	.word	0x00010250
        /*0eb0*/ 	.word	0x00000000
        /*0eb4*/ 	.word	0x00034830
        /*0eb8*/ 	.short	0x010a
        /*0eba*/ 	.byte	0x3f
	.zero		1


	//   ....[34]....
        /*0ebc*/ 	.word	0x00012ac0
        /*0ec0*/ 	.word	0x00000003
        /*0ec4*/ 	.word	0x00000000
        /*0ec8*/ 	.short	0x0101
        /*0eca*/ 	.byte	0x3f
	.zero		1


	//   ....[35]....
        /*0ecc*/ 	.word	0x00013420
        /*0ed0*/ 	.word	0x0000000a
        /*0ed4*/ 	.word	0x00034830
        /*0ed8*/ 	.short	0x010a
        /*0eda*/ 	.byte	0x3f
	.zero		1


	//   ....[36]....
        /*0edc*/ 	.word	0x000134a0
        /*0ee0*/ 	.word	0x0000000a
        /*0ee4*/ 	.word	0x00034830
        /*0ee8*/ 	.short	0x010a
        /*0eea*/ 	.byte	0x3f
	.zero		1


	//   ....[37]....
        /*0eec*/ 	.word	0x00013ff0
        /*0ef0*/ 	.word	0x0000000d
        /*0ef4*/ 	.word	0x00034850
        /*0ef8*/ 	.short	0x010a
        /*0efa*/ 	.byte	0x3f
	.zero		1


	//   ....[38]....
        /*0efc*/ 	.word	0x00014040
        /*0f00*/ 	.word	0x0000000d
        /*0f04*/ 	.word	0x00034850
        /*0f08*/ 	.short	0x010a
        /*0f0a*/ 	.byte	0x3f
	.zero		1


	//   ....[39]....
        /*0f0c*/ 	.word	0x00015960
        /*0f10*/ 	.word	0x00000014
        /*0f14*/ 	.word	0x00000000
        /*0f18*/ 	.short	0x0101
        /*0f1a*/ 	.byte	0x3f
	.zero		1


	//   ....[40]....
        /*0f1c*/ 	.word	0x000159c0
        /*0f20*/ 	.word	0x0000000d
        /*0f24*/ 	.word	0x00000000
        /*0f28*/ 	.short	0x0101
        /*0f2a*/ 	.byte	0x3f
	.zero		1


	//   ....[41]....
        /*0f2c*/ 	.word	0x00016470
        /*0f30*/ 	.word	0x00000008
        /*0f34*/ 	.word	0x00034850
        /*0f38*/ 	.short	0x010a
        /*0f3a*/ 	.byte	0x3f
	.zero		1


	//   ....[42]....
        /*0f3c*/ 	.word	0x00016510
        /*0f40*/ 	.word	0x00000008
        /*0f44*/ 	.word	0x00034850
        /*0f48*/ 	.short	0x010a
        /*0f4a*/ 	.byte	0x3f
	.zero		1


	//   ....[43]....
        /*0f4c*/ 	.word	0x00016af0
        /*0f50*/ 	.word	0x0000000b
        /*0f54*/ 	.word	0x00000000
        /*0f58*/ 	.short	0x0101
        /*0f5a*/ 	.byte	0x3f
	.zero		1


	//   ....[44]....
        /*0f5c*/ 	.word	0x00017fc0
        /*0f60*/ 	.word	0x00000000
        /*0f64*/ 	.word	0x00000000
        /*0f68*/ 	.short	0x0101
        /*0f6a*/ 	.byte	0x3f
	.zero		1


	//   ....[45]....
        /*0f6c*/ 	.word	0x0001a290
        /*0f70*/ 	.word	0x00000004
        /*0f74*/ 	.word	0x00034820
        /*0f78*/ 	.short	0x010a
        /*0f7a*/ 	.byte	0x3f
	.zero		1


	//   ....[46]....
        /*0f7c*/ 	.word	0x0001a370
        /*0f80*/ 	.word	0x00000005
        /*0f84*/ 	.word	0x000348a0
        /*0f88*/ 	.short	0x010a
        /*0f8a*/ 	.byte	0x3f
	.zero		1


	//   ....[47]....
        /*0f8c*/ 	.word	0x0001a7a0
        /*0f90*/ 	.word	0x00000005
        /*0f94*/ 	.word	0x000348c0
        /*0f98*/ 	.short	0x010a
        /*0f9a*/ 	.byte	0x3f
	.zero		1


	//   ....[48]....
        /*0f9c*/ 	.word	0x0001acb0
        /*0fa0*/ 	.word	0x00000006
        /*0fa4*/ 	.word	0x000348a0
        /*0fa8*/ 	.short	0x010a
        /*0faa*/ 	.byte	0x3f
	.zero		1


	//   ....[49]....
        /*0fac*/ 	.word	0x0001b0d0
        /*0fb0*/ 	.word	0x00000006
        /*0fb4*/ 	.word	0x000348c0
        /*0fb8*/ 	.short	0x010a
        /*0fba*/ 	.byte	0x3f
	.zero		1


	//   ....[50]....
        /*0fbc*/ 	.word	0x0001be40
        /*0fc0*/ 	.word	0x00000000
        /*0fc4*/ 	.word	0x00034840
        /*0fc8*/ 	.short	0x010a
        /*0fca*/ 	.byte	0x3f
	.zero		1


	//   ....[51]....
        /*0fcc*/ 	.word	0x0001ce60
        /*0fd0*/ 	.word	0x00000008
        /*0fd4*/ 	.word	0x00034800
        /*0fd8*/ 	.short	0x0107
        /*0fda*/ 	.byte	0x3f
	.zero		1


	//   ....[52]....
        /*0fdc*/ 	.word	0x0001cf60
        /*0fe0*/ 	.word	0x00000002
        /*0fe4*/ 	.word	0x00034800
        /*0fe8*/ 	.short	0x0101
        /*0fea*/ 	.byte	0x3f
	.zero		1


	//   ....[53]....
        /*0fec*/ 	.word	0x0001cf80
        /*0ff0*/ 	.word	0x00000002
        /*0ff4*/ 	.word	0x00034820
        /*0ff8*/ 	.short	0x010a
        /*0ffa*/ 	.byte	0x3f
	.zero		1


	//   ....[54]....
        /*0ffc*/ 	.word	0x0001d300
        /*1000*/ 	.word	0x00000003
        /*1004*/ 	.word	0x00034840
        /*1008*/ 	.short	0x010a
        /*100a*/ 	.byte	0x3f
	.zero		1


	//   ....[55]....
        /*100c*/ 	.word	0x0001d7b0
        /*1010*/ 	.word	0x00000002
        /*1014*/ 	.word	0x00034860
        /*1018*/ 	.short	0x010a
        /*101a*/ 	.byte	0x3f
	.zero		1


	//   ....[56]....
        /*101c*/ 	.word	0x0001dec0
        /*1020*/ 	.word	0x00000003
        /*1024*/ 	.word	0x00034840
        /*1028*/ 	.short	0x010a
        /*102a*/ 	.byte	0x3f
	.zero		1


	//   ....[57]....
        /*102c*/ 	.word	0x0001e370
        /*1030*/ 	.word	0x00000002
        /*1034*/ 	.word	0x00034860
        /*1038*/ 	.short	0x010a
        /*103a*/ 	.byte	0x3f
	.zero		1


	//   ....[58]....
        /*103c*/ 	.word	0x0001e9d0
        /*1040*/ 	.word	0x00000003
        /*1044*/ 	.word	0x00034840
        /*1048*/ 	.short	0x010a
        /*104a*/ 	.byte	0x3f
	.zero		1


	//   ....[59]....
        /*104c*/ 	.word	0x0001ee70
        /*1050*/ 	.word	0x00000002
        /*1054*/ 	.word	0x00034860
        /*1058*/ 	.short	0x010a
        /*105a*/ 	.byte	0x3f
	.zero		1


	//   ....[60]....
        /*105c*/ 	.word	0x0001f450
        /*1060*/ 	.word	0x00000000
        /*1064*/ 	.word	0x00034860
        /*1068*/ 	.short	0x010a
        /*106a*/ 	.byte	0x3f
	.zero		1


	//   ....[61]....
        /*106c*/ 	.word	0x00020380
        /*1070*/ 	.word	0x00000000
        /*1074*/ 	.word	0x00034820
        /*1078*/ 	.short	0x010a
        /*107a*/ 	.byte	0x3f
	.zero		1


	//   ....[62]....
        /*107c*/ 	.word	0x00020550
        /*1080*/ 	.word	0x00000006
        /*1084*/ 	.word	0x00000000
        /*1088*/ 	.short	0x010a
        /*108a*/ 	.byte	0x3f
	.zero		1


	//   ....[63]....
        /*108c*/ 	.word	0x000205c0
        /*1090*/ 	.word	0x00000007
        /*1094*/ 	.word	0x00000000
        /*1098*/ 	.short	0x010a
        /*109a*/ 	.byte	0x3f
	.zero		1


	//   ....[64]....
        /*109c*/ 	.word	0x00020630
        /*10a0*/ 	.word	0x00000004
        /*10a4*/ 	.word	0x00000000
        /*10a8*/ 	.short	0x010a
        /*10aa*/ 	.byte	0x3f
	.zero		1


	//   ....[65]....
        /*10ac*/ 	.word	0x00020660
        /*10b0*/ 	.word	0x00000003
        /*10b4*/ 	.word	0x00000000
        /*10b8*/ 	.short	0x010a
        /*10ba*/ 	.byte	0x3f
	.zero		1


	//   ....[66]....
        /*10bc*/ 	.word	0x000206c0
        /*10c0*/ 	.word	0x00000003
        /*10c4*/ 	.word	0x00034890
        /*10c8*/ 	.short	0x010a
        /*10ca*/ 	.byte	0x3f
	.zero		1


	//   ....[67]....
        /*10cc*/ 	.word	0x00020710
        /*10d0*/ 	.word	0x00000003
        /*10d4*/ 	.word	0x00034890
        /*10d8*/ 	.short	0x010a
        /*10da*/ 	.byte	0x3f
	.zero		1


	//   ....[68]....
        /*10dc*/ 	.word	0x00020760
        /*10e0*/ 	.word	0x00000003
        /*10e4*/ 	.word	0x00034890
        /*10e8*/ 	.short	0x010a
        /*10ea*/ 	.byte	0x3f
	.zero		1


	//   ....[69]....
        /*10ec*/ 	.word	0x000207b0
        /*10f0*/ 	.word	0x00000003
        /*10f4*/ 	.word	0x000348b0
        /*10f8*/ 	.short	0x010a
        /*10fa*/ 	.byte	0x3f
	.zero		1


	//   ....[70]....
        /*10fc*/ 	.word	0x000209d0
        /*1100*/ 	.word	0x00000002
        /*1104*/ 	.word	0x00034800
        /*1108*/ 	.short	0x010a
        /*110a*/ 	.byte	0x3f
	.zero		1


	//   ....[71]....
        /*110c*/ 	.word	0x00020c00
        /*1110*/ 	.word	0x00000002
        /*1114*/ 	.word	0x00034800
        /*1118*/ 	.short	0x010a
        /*111a*/ 	.byte	0x3f
	.zero		1


	//   ....[72]....
        /*111c*/ 	.word	0x00020c50
        /*1120*/ 	.word	0x00000000
        /*1124*/ 	.word	0x00034830
        /*1128*/ 	.short	0x010a
        /*112a*/ 	.byte	0x3f
	.zero		1


	//   ....[73]....
        /*112c*/ 	.word	0x00020ca0
        /*1130*/ 	.word	0x0000000a
        /*1134*/ 	.word	0x00034830
        /*1138*/ 	.short	0x010a
        /*113a*/ 	.byte	0x3f
	.zero		1


	//   ....[74]....
        /*113c*/ 	.word	0x00020cf0
        /*1140*/ 	.word	0x0000000d
        /*1144*/ 	.word	0x00034850
        /*1148*/ 	.short	0x010a
        /*114a*/ 	.byte	0x3f
	.zero		1


	//   ....[75]....
        /*114c*/ 	.word	0x00020d40
        /*1150*/ 	.word	0x00000008
        /*1154*/ 	.word	0x00034850
        /*1158*/ 	.short	0x010a
        /*115a*/ 	.byte	0x3f
	.zero		1


	//   ....[76]....
        /*115c*/ 	.word	0x00020f00
        /*1160*/ 	.word	0x00000003
        /*1164*/ 	.word	0x00034820
        /*1168*/ 	.short	0x010a
        /*116a*/ 	.byte	0x3f
	.zero		1


	//   ....[77]....
        /*116c*/ 	.word	0x00020f50
        /*1170*/ 	.word	0x00000005
        /*1174*/ 	.word	0x000348a0
        /*1178*/ 	.short	0x010a
        /*117a*/ 	.byte	0x3f
	.zero		1


	//   ....[78]....
        /*117c*/ 	.word	0x00020fa0
        /*1180*/ 	.word	0x00000005
        /*1184*/ 	.word	0x000348c0
        /*1188*/ 	.short	0x010a
        /*118a*/ 	.byte	0x3f
	.zero		1


	//   ....[79]....
        /*118c*/ 	.word	0x00020ff0
        /*1190*/ 	.word	0x00000006
        /*1194*/ 	.word	0x000348a0
        /*1198*/ 	.short	0x010a
        /*119a*/ 	.byte	0x3f
	.zero		1


	//   ....[80]....
        /*119c*/ 	.word	0x00021040
        /*11a0*/ 	.word	0x00000006
        /*11a4*/ 	.word	0x000348c0
        /*11a8*/ 	.short	0x010a
        /*11aa*/ 	.byte	0x3f
	.zero		1


	//   ....[81]....
        /*11ac*/ 	.word	0x000211e0
        /*11b0*/ 	.word	0x00000000
        /*11b4*/ 	.word	0x00034840
        /*11b8*/ 	.short	0x010a
        /*11ba*/ 	.byte	0x3f
	.zero		1


	//   ....[82]....
        /*11bc*/ 	.word	0x00021da0
        /*11c0*/ 	.word	0x00000002
        /*11c4*/ 	.word	0x00034820
        /*11c8*/ 	.short	0x010a
        /*11ca*/ 	.byte	0x3f
	.zero		1


	//   ....[83]....
        /*11cc*/ 	.word	0x00021df0
        /*11d0*/ 	.word	0x00000003
        /*11d4*/ 	.word	0x00034840
        /*11d8*/ 	.short	0x010a
        /*11da*/ 	.byte	0x3f
	.zero		1


	//   ....[84]....
        /*11dc*/ 	.word	0x00021e40
        /*11e0*/ 	.word	0x00000002
        /*11e4*/ 	.word	0x00034860
        /*11e8*/ 	.short	0x010a
        /*11ea*/ 	.byte	0x3f
	.zero		1


	//   ....[85]....
        /*11ec*/ 	.word	0x00021e90
        /*11f0*/ 	.word	0x00000003
        /*11f4*/ 	.word	0x00034840
        /*11f8*/ 	.short	0x010a
        /*11fa*/ 	.byte	0x3f
	.zero		1


	//   ....[86]....
        /*11fc*/ 	.word	0x00021ee0
        /*1200*/ 	.word	0x00000002
        /*1204*/ 	.word	0x00034860
        /*1208*/ 	.short	0x010a
        /*120a*/ 	.byte	0x3f
	.zero		1


	//   ....[87]....
        /*120c*/ 	.word	0x00021f30
        /*1210*/ 	.word	0x00000003
        /*1214*/ 	.word	0x00034840
        /*1218*/ 	.short	0x010a
        /*121a*/ 	.byte	0x3f
	.zero		1


	//   ....[88]....
        /*121c*/ 	.word	0x00021f80
        /*1220*/ 	.word	0x00000002
        /*1224*/ 	.word	0x00034860
        /*1228*/ 	.short	0x010a
        /*122a*/ 	.byte	0x3f
	.zero		1


	//   ....[89]....
        /*122c*/ 	.word	0x00021fd0
        /*1230*/ 	.word	0x00000000
        /*1234*/ 	.word	0x00034860
        /*1238*/ 	.short	0x010a
        /*123a*/ 	.byte	0x3f
	.zero		1


	//   ....[90]....
        /*123c*/ 	.word	0x00022a50
        /*1240*/ 	.word	0x00000000
        /*1244*/ 	.word	0x00034820
        /*1248*/ 	.short	0x010a
        /*124a*/ 	.byte	0x3f
	.zero		1


	//   ....[91]....
        /*124c*/ 	.word	0x00022bf0
        /*1250*/ 	.word	0x00000006
        /*1254*/ 	.word	0x00000000
        /*1258*/ 	.short	0x010a
        /*125a*/ 	.byte	0x3f
	.zero		1


	//   ....[92]....
        /*125c*/ 	.word	0x00022c40
        /*1260*/ 	.word	0x00000007
        /*1264*/ 	.word	0x00000000
        /*1268*/ 	.short	0x010a
        /*126a*/ 	.byte	0x3f
	.zero		1


	//   ....[93]....
        /*126c*/ 	.word	0x00022c90
        /*1270*/ 	.word	0x00000004
        /*1274*/ 	.word	0x00000000
        /*1278*/ 	.short	0x010a
        /*127a*/ 	.byte	0x3f
	.zero		1


	//----- nvinfo : EIATTR_NUM_MBARRIERS
	.align		4
.L_429:
        /*127c*/ 	.byte	0x03, 0x38
        /*127e*/ 	.short	0x0016


	//----- nvinfo : EIATTR_EXIT_INSTR_OFFSETS
	.align		4
        /*1280*/ 	.byte	0x04, 0x1c
        /*1282*/ 	.short	(.L_431 - .L_430)


	//   ....[0]....
.L_430:
        /*1284*/ 	.word	0x000206b0


	//----- nvinfo : EIATTR_MAX_THREADS
	.align		4
.L_431:
        /*1288*/ 	.byte	0x04, 0x05
        /*128a*/ 	.short	(.L_433 - .L_432)
.L_432:
        /*128c*/ 	.word	0x00000180
        /*1290*/ 	.word	0x00000001
        /*1294*/ 	.word	0x00000001


	//----- nvinfo : EIATTR_CRS_STACK_SIZE
	.align		4
.L_433:
        /*1298*/ 	.byte	0x04, 0x1e
        /*129a*/ 	.short	(.L_435 - .L_434)
.L_434:
        /*129c*/ 	.word	0x00000000


	//----- nvinfo : EIATTR_CBANK_PARAM_SIZE
	.align		4
.L_435:
        /*12a0*/ 	.byte	0x03, 0x19
        /*12a2*/ 	.short	0x0af0


	//----- nvinfo : EIATTR_PARAM_CBANK
	.align		4
        /*12a4*/ 	.byte	0x04, 0x0a
        /*12a6*/ 	.short	(.L_437 - .L_436)
	.align		4
.L_436:
        /*12a8*/ 	.word	index@(.nv.constant0._ZN7cutlass13device_kernelIN5flash11enable_sm90INS1_16FlashAttnFwdSm90INS1_25CollectiveMainloopFwdSm90ILi2EN4cute5tupleIJNS5_1CILi1EEES8_S8_EEENS6_IJNS7_ILi128EEESA_NS7_ILi192EEEEEELi128ENS_6half_tEfNS_4arch4Sm90ELb0ELb0ELb1ELb1ELb0ELb1ELb0ELb1ELb1ELb1ELb0ELb0EEENS1_21CollectiveEpilogueFwdINS6_IJSA_SA_SA_EEES9_SD_SF_Li256ELb1ELb1ELb0ELb0EEENS1_36VarlenDynamicPersistentTileSchedulerILi128ELi128ELi256ELi128ELb0ELb1ELb1ELb0ELb1ELb1EEEEEEEEEvNT_6ParamsE)
        /*12ac*/ 	.short	0x0210
        /*12ae*/ 	.short	0x0af0


	//----- nvinfo : EIATTR_SW_WAR
	.align		4
.L_437:
        /*12b0*/ 	.byte	0x04, 0x36
        /*12b2*/ 	.short	(.L_439 - .L_438)
.L_438:
        /*12b4*/ 	.word	0x00000008
.L_439:


//--------------------- .nv.info._ZN7cutlass13device_kernelIN5flash11enable_sm90INS1_16FlashAttnFwdSm90INS1_25CollectiveMainloopFwdSm90ILi2EN4cute5tupleIJNS5_1CILi1EEES8_S8_EEENS6_IJNS7_ILi128EEENS7_ILi96EEENS7_ILi192EEEEEELi128ENS_6half_tEfNS_4arch4Sm90ELb0ELb1ELb1ELb0ELb0ELb0ELb0ELb1ELb1ELb1ELb0ELb0EEENS1_21CollectiveEpilogueFwdINS6_IJSA_SA_SB_EEES9_SE_SG_Li256ELb0ELb1ELb0ELb0EEENS1_30DynamicPersistentTileSchedulerILi256ELi128ELb0ELb1ELb1EEEEEEEEEvNT_6ParamsE --------------------------
	.section	.nv.info._ZN7cutlass13device_kernelIN5flash11enable_sm90INS1_16FlashAttnFwdSm90INS1_25CollectiveMainloopFwdSm90ILi2EN4cute5tupleIJNS5_1CILi1EEES8_S8_EEENS6_IJNS7_ILi128EEENS7_ILi96EEENS7_ILi192EEEEEELi128ENS_6half_tEfNS_4arch4Sm90ELb0ELb1ELb1ELb0ELb0ELb0ELb0ELb1ELb1ELb1ELb0ELb0EEENS1_21CollectiveEpilogueFwdINS6_IJSA_SA_SB_EEES9_SE_SG_Li256ELb0ELb1ELb0ELb0EEENS1_30DynamicPersistentTileSchedulerILi256ELi128ELb0ELb1ELb1EEEEEEEEEvNT_6ParamsE,"",@"SHT_CUDA_INFO"
	.sectionflags	@""
	.align	4


	//----- nvinfo : EIATTR_CUDA_API_VERSION
	.align		4
        /*0000*/ 	.byte	0x04, 0x37
        /*0002*/ 	.short	(.L_441 - .L_440)
.L_440:
        /*0004*/ 	.word	0x00000082


	//----- nvinfo : EIATTR_KPARAM_INFO
	.align		4
.L_441:
        /*0008*/ 	.byte	0x04, 0x17
        /*000a*/ 	.short	(.L_443 - .L_442)
.L_442:
        /*000c*/ 	.word	0x00000000
        /*0010*/ 	.short	0x0000
        /*0012*/ 	.short	0x0070
        /*0014*/ 	.byte	0x00, 0xf0, 0x01, 0x2a


	//----- nvinfo : EIATTR_SPARSE_MMA_MASK
	.align		4
.L_443:
        /*0018*/ 	.byte	0x03, 0x50
        /*001a*/ 	.short	0x0000


	//----- nvinfo : EIATTR_MAXREG_COUNT
	.align		4
        /*001c*/ 	.byte	0x03, 0x1b
        /*001e*/ 	.short	0x00a8


	//----- nvinfo : EIATTR_NUM_BARRIERS
	.align		4
        /*0020*/ 	.byte	0x02, 0x4c
        /*0022*/ 	.byte	0x09
	.zero		1


	//----- nvinfo : EIATTR_EXTERNS
	.align		4
        /*0024*/ 	.byte	0x04, 0x0f
        /*0026*/ 	.short	(.L_445 - .L_444)


	//   ....[0]....
	.align		4
.L_444:
        /*0028*/ 	.word	index@(__assertfail)


	//----- nvinfo : EIATTR_ANNOTATIONS
	.align		4
.L_445:
        /*002c*/ 	.byte	0x04, 0x55
        /*002e*/ 	.short	(.L_447 - .L_446)


	//   ....[0]....
.L_446:
        /* <DEDUP_REMOVED lines=28> */


	//----- nvinfo : EIATTR_MERCURY_ISA_VERSION
	.align		4
.L_447:
        /*01d8*/ 	.byte	0x03, 0x5f
        /*01da*/ 	.short	0x0101


	//----- nvinfo : EIATTR_INT_WARP_WIDE_INSTR_OFFSETS
	.align		4
        /*01dc*/ 	.byte	0x04, 0x31
        /*01de*/ 	.short	(.L_449 - .L_448)


	//   ....[0]....
.L_448:
        /*01e0*/ 	.word	0x00000130


	//   ....[1]....
        /*01e4*/ 	.word	0x00000170


	//   ....[2]....
        /*01e8*/ 	.word	0x000001e0


	//   ....[3]....
        /*01ec*/ 	.word	0x00010d00


	//   ....[4]....
        /*01f0*/ 	.word	0x00010da0


	//   ....[5]....
        /*01f4*/ 	.word	0x00014640


	//   ....[6]....
        /*01f8*/ 	.word	0x000146e0


	//----- nvinfo : EIATTR_COOP_GROUP_MASK_REGIDS
	.align		4
.L_449:
        /*01fc*/ 	.byte	0x04, 0x29
        /*01fe*/ 	.short	(.L_451 - .L_450)


	//   ....[0]....
.L_450:
        /*0200*/ 	.word	0xffffffff


	//   ....[1]....
        /*0204*/ 	.word	0xffffffff


	//   ....[2]....
        /*0208*/ 	.word	0xffffffff


	//   ....[3]....
        /*020c*/ 	.word	0xffffffff


	//   ....[4]....
        /*0210*/ 	.word	0xffffffff


	//   ....[5]....
        /*0214*/ 	.word	0xffffffff


	//   ....[6]....
        /*0218*/ 	.word	0xffffffff


	//   ....[7]....
        /*021c*/ 	.word	0xffffffff


	//   ....[8]....
        /*0220*/ 	.word	0xffffffff


	//   ....[9]....
        /*0224*/ 	.word	0xffffffff


	//   ....[10]....
        /*0228*/ 	.word	0xffffffff


	//   ....[11]....
        /*022c*/ 	.word	0xffffffff


	//   ....[12]....
        /*0230*/ 	.word	0xffffffff


	//   ....[13]....
        /*0234*/ 	.word	0xffffffff


	//   ....[14]....
        /*0238*/ 	.word	0xffffffff


	//   ....[15]....
        /*023c*/ 	.word	0xffffffff


	//   ....[16]....
        /*0240*/ 	.word	0xffffffff


	//   ....[17]....
        /*0244*/ 	.word	0xffffffff


	//   ....[18]....
        /*0248*/ 	.word	0xffffffff


	//   ....[19]....
        /*024c*/ 	.word	0xffffffff


	//   ....[20]....
        /*0250*/ 	.word	0xffffffff


	//   ....[21]....
        /*0254*/ 	.word	0xffffffff


	//   ....[22]....
        /*0258*/ 	.word	0xffffffff


	//   ....[23]....
        /*025c*/ 	.word	0xffffffff


	//   ....[24]....
        /*0260*/ 	.word	0xffffffff


	//   ....[25]....
        /*0264*/ 	.word	0xffffffff


	//   ....[26]....
        /*0268*/ 	.word	0xffffffff


	//   ....[27]....
        /*026c*/ 	.word	0xffffffff


	//   ....[28]....
        /*0270*/ 	.word	0xffffffff


	//   ....[29]....
        /*0274*/ 	.word	0xffffffff


	//   ....[30]....
        /*0278*/ 	.word	0xffffffff


	//   ....[31]....
        /*027c*/ 	.word	0xffffffff


	//   ....[32]....
        /*0280*/ 	.word	0xffffffff


	//   ....[33]....
        /*0284*/ 	.word	0xffffffff


	//   ....[34]....
        /*0288*/ 	.word	0xffffffff


	//   ....[35]....
        /*028c*/ 	.word	0xffffffff


	//   ....[36]....
        /*0290*/ 	.word	0xffffffff


	//   ....[37]....
        /*0294*/ 	.word	0xffffffff


	//   ....[38]....
        /*0298*/ 	.word	0xffffffff


	//   ....[39]....
        /*029c*/ 	.word	0xffffffff


	//   ....[40]....
        /*02a0*/ 	.word	0xffffffff


	//   ....[41]....
        /*02a4*/ 	.word	0xffffffff


	//   ....[42]....
        /*02a8*/ 	.word	0xffffffff


	//   ....[43]....
        /*02ac*/ 	.word	0xffffffff


	//   ....[44]....
        /*02b0*/ 	.word	0xffffffff


	//   ....[45]....
        /*02b4*/ 	.word	0xffffffff


	//   ....[46]....
        /*02b8*/ 	.word	0xffffffff


	//   ....[47]....
        /*02bc*/ 	.word	0xffffffff


	//   ....[48]....
        /*02c0*/ 	.word	0xffffffff


	//   ....[49]....
        /*02c4*/ 	.word	0xffffffff


	//   ....[50]....
        /*02c8*/ 	.word	0xffffffff


	//   ....[51]....
        /*02cc*/ 	.word	0xffffffff


	//   ....[52]....
        /*02d0*/ 	.word	0xffffffff


	//   ....[53]....
        /*02d4*/ 	.word	0xffffffff


	//   ....[54]....
        /*02d8*/ 	.word	0xffffffff


	//   ....[55]....
        /*02dc*/ 	.word	0xffffffff


	//   ....[56]....
        /*02e0*/ 	.word	0xffffffff


	//   ....[57]....
        /*02e4*/ 	.word	0xffffffff


	//   ....[58]....
        /*02e8*/ 	.word	0xffffffff


	//   ....[59]....
        /*02ec*/ 	.word	0xffffffff


	//   ....[60]....
        /*02f0*/ 	.word	0xffffffff


	//   ....[61]....
        /*02f4*/ 	.word	0xffffffff


	//   ....[62]....
        /*02f8*/ 	.word	0xffffffff


	//   ....[63]....
        /*02fc*/ 	.word	0xffffffff


	//   ....[64]....
        /*0300*/ 	.word	0xffffffff


	//   ....[65]....
        /*0304*/ 	.word	0xffffffff


	//   ....[66]....
        /*0308*/ 	.word	0xffffffff


	//   ....[67]....
        /*030c*/ 	.word	0xffffffff


	//   ....[68]....
        /*0310*/ 	.word	0xffffffff


	//   ....[69]....
        /*0314*/ 	.word	0xffffffff


	//   ....[70]....
        /*0318*/ 	.word	0xffffffff


	//   ....[71]....
        /*031c*/ 	.word	0xffffffff


	//   ....[72]....
        /*0320*/ 	.word	0xffffffff


	//   ....[73]....
        /*0324*/ 	.word	0xffffffff


	//   ....[74]....
        /*0328*/ 	.word	0x0500000f


	//   ....[75]....
        /*032c*/ 	.word	0x0500000f


	//   ....[76]....
        /*0330*/ 	.word	0x0500000f


	//   ....[77]....
        /*0334*/ 	.word	0x0500000f


	//   ....[78]....
        /*0338*/ 	.word	0x0500000f


	//   ....[79]....
        /*033c*/ 	.word	0x0500000f


	//   ....[80]....
        /*0340*/ 	.word	0x0500000f


	//   ....[81]....
        /*0344*/ 	.word	0x0500000f


	//   ....[82]....
        /*0348*/ 	.word	0x0500000f


	//   ....[83]....
        /*034c*/ 	.word	0x0500000f


	//   ....[84]....
        /*0350*/ 	.word	0x0500000f


	//   ....[85]....
        /*0354*/ 	.word	0x0500000f


	//   ....[86]....
        /*0358*/ 	.word	0x0500000f


	//   ....[87]....
        /*035c*/ 	.word	0x0500000f


	//   ....[88]....
        /*0360*/ 	.word	0x0500000f


	//   ....[89]....
        /*0364*/ 	.word	0x0500000f


	//   ....[90]....
        /*0368*/ 	.word	0x0500000f


	//   ....[91]....
        /*036c*/ 	.word	0x0500000f


	//   ....[92]....
        /*0370*/ 	.word	0x0500000f


	//----- nvinfo : EIATTR_COOP_GROUP_INSTR_OFFSETS
	.align		4
.L_451:
        /*0374*/ 	.byte	0x04, 0x28
        /*0376*/ 	.short	(.L_453 - .L_452)


	//   ....[0]....
.L_452:
        /*0378*/ 	.word	0x00000060


	//   ....[1]....
        /*037c*/ 	.word	0x00000140


	//   ....[2]....
        /*0380*/ 	.word	0x00000190


	//   ....[3]....
        /*0384*/ 	.word	0x000003c0


	//   ....[4]....
        /*0388*/ 	.word	0x00000520


	//   ....[5]....
        /*038c*/ 	.word	0x00000640


	//   ....[6]....
        /*0390*/ 	.word	0x000007a0


	//   ....[7]....
        /*0394*/ 	.word	0x000017a0


	//   ....[8]....
        /*0398*/ 	.word	0x000022f0


	//   ....[9]....
        /*039c*/ 	.word	0x00002a70


	//   ....[10]....
        /*03a0*/ 	.word	0x000038b0


	//   ....[11]....
        /*03a4*/ 	.word	0x00003960


	//   ....[12]....
        /*03a8*/ 	.word	0x00003d60


	//   ....[13]....
        /*03ac*/ 	.word	0x00003e40


	//   ....[14]....
        /*03b0*/ 	.word	0x00005e40


	//   ....[15]....
        /*03b4*/ 	.word	0x00006790


	//   ....[16]....
        /*03b8*/ 	.word	0x00006e00


	//   ....[17]....
        /*03bc*/ 	.word	0x00006f10


	//   ....[18]....
        /*03c0*/ 	.word	0x00007500


	//   ....[19]....
        /*03c4*/ 	.word	0x00007570


	//   ....[20]....
        /*03c8*/ 	.word	0x00009450


	//   ....[21]....
        /*03cc*/ 	.word	0x00009480


	//   ....[22]....
        /*03d0*/ 	.word	0x000098e0


	//   ....[23]....
        /*03d4*/ 	.word	0x00009940


	//   ....[24]....
        /*03d8*/ 	.word	0x0000b360


	//   ....[25]....
        /*03dc*/ 	.word	0x0000bf60


	//   ....[26]....
        /*03e0*/ 	.word	0x0000c6a0


	//   ....[27]....
        /*03e4*/ 	.word	0x0000c7b0


	//   ....[28]....
        /*03e8*/ 	.word	0x0000cd90


	//   ....[29]....
        /*03ec*/ 	.word	0x0000cde0


	//   ....[30]....
        /*03f0*/ 	.word	0x0000dc60


	//   ....[31]....
        /*03f4*/ 	.word	0x0000dc90


	//   ....[32]....
        /*03f8*/ 	.word	0x0000dd90


	//   ....[33]....
        /*03fc*/ 	.word	0x0000dda0


	//   ....[34]....
        /*0400*/ 	.word	0x0000ee30


	//   ....[35]....
        /*0404*/ 	.word	0x0000ee90


	//   ....[36]....
        /*0408*/ 	.word	0x0000eef0


	//   ....[37]....
        /*040c*/ 	.word	0x0000f060


	//   ....[38]....
        /*0410*/ 	.word	0x0000f420


	//   ....[39]....
        /*0414*/ 	.word	0x0000f430


	//   ....[40]....
        /*0418*/ 	.word	0x0000f500


	//   ....[41]....
        /*041c*/ 	.word	0x0000f520


	//   ....[42]....
        /*0420*/ 	.word	0x0000f5f0


	//   ....[43]....
        /*0424*/ 	.word	0x0000f610


	//   ....[44]....
        /*0428*/ 	.word	0x0000f6f0


	//   ....[45]....
        /*042c*/ 	.word	0x0000f710


	//   ....[46]....
        /*0430*/ 	.word	0x0000fda0


	//   ....[47]....
        /*0434*/ 	.word	0x0000fdb0


	//   ....[48]....
        /*0438*/ 	.word	0x0000fe80


	//   ....[49]....
        /*043c*/ 	.word	0x0000fea0


	//   ....[50]....
        /*0440*/ 	.word	0x0000ff70


	//   ....[51]....
        /*0444*/ 	.word	0x0000ff90


	//   ....[52]....
        /*0448*/ 	.word	0x00010070


	//   ....[53]....
        /*044c*/ 	.word	0x00010090


	//   ....[54]....
        /*0450*/ 	.word	0x00010200


	//   ....[55]....
        /*0454*/ 	.word	0x00011340


	//   ....[56]....
        /*0458*/ 	.word	0x00011dd0


	//   ....[57]....
        /*045c*/ 	.word	0x00011e00


	//   ....[58]....
        /*0460*/ 	.word	0x00011ed0


	//   ....[59]....
        /*0464*/ 	.word	0x00011ef0


	//   ....[60]....
        /*0468*/ 	.word	0x00011f90


	//   ....[61]....
        /*046c*/ 	.word	0x00011fb0


	//   ....[62]....
        /*0470*/ 	.word	0x00012050


	//   ....[63]....
        /*0474*/ 	.word	0x00012070


	//   ....[64]....
        /*0478*/ 	.word	0x00012110


	//   ....[65]....
        /*047c*/ 	.word	0x00012130


	//   ....[66]....
        /*0480*/ 	.word	0x000121d0


	//   ....[67]....
        /*0484*/ 	.word	0x000121f0


	//   ....[68]....
        /*0488*/ 	.word	0x00012290


	//   ....[69]....
        /*048c*/ 	.word	0x000122b0


	//   ....[70]....
        /*0490*/ 	.word	0x000122c0


	//   ....[71]....
        /*0494*/ 	.word	0x000122d0


	//   ....[72]....
        /*0498*/ 	.word	0x00014c40


	//   ....[73]....
        /*049c*/ 	.word	0x00014e30


	//   ....[74]....
        /*04a0*/ 	.word	0x00015480


	//   ....[75]....
        /*04a4*/ 	.word	0x00015600


	//   ....[76]....
        /*04a8*/ 	.word	0x00015660


	//   ....[77]....
        /*04ac*/ 	.word	0x000157c0


	//   ....[78]....
        /*04b0*/ 	.word	0x00015810


	//   ....[79]....
        /*04b4*/ 	.word	0x00015930


	//   ....[80]....
        /*04b8*/ 	.word	0x000159a0


	//   ....[81]....
        /*04bc*/ 	.word	0x00015ac0


	//   ....[82]....
        /*04c0*/ 	.word	0x00015b30


	//   ....[83]....
        /*04c4*/ 	.word	0x00015c50


	//   ....[84]....
        /*04c8*/ 	.word	0x00015cc0


	//   ....[85]....
        /*04cc*/ 	.word	0x00015de0


	//   ....[86]....
        /*04d0*/ 	.word	0x00015e50


	//   ....[87]....
        /*04d4*/ 	.word	0x00015f70


	//   ....[88]....
        /*04d8*/ 	.word	0x00015fe0


	//   ....[89]....
        /*04dc*/ 	.word	0x00016100


	//   ....[90]....
        /*04e0*/ 	.word	0x00016150


	//   ....[91]....
        /*04e4*/ 	.word	0x00016470


	//   ....[92]....
        /*04e8*/ 	.word	0x00016590


	//----- nvinfo : EIATTR_REG_RECONFIG
	.align		4
.L_453:
        /*04ec*/ 	.byte	0x01, 0x54
	.zero		2


	//----- nvinfo : EIATTR_SYSCALL_OFFSETS
	.align		4
        /*04f0*/ 	.byte	0x04, 0x46
        /*04f2*/ 	.short	(.L_455 - .L_454)


	//   ....[0]....
.L_454:
        /*04f4*/ 	.word	0x00001980


	//   ....[1]....
        /*04f8*/ 	.word	0x00010f10


	//   ....[2]....
        /*04fc*/ 	.word	0x00011060


	//   ....[3]....
        /*0500*/ 	.word	0x00011150


	//   ....[4]....
        /*0504*/ 	.word	0x000119a0


	//----- nvinfo : EIATTR_MBARRIER_INSTR_OFFSETS
	.align		4
.L_455:
        /*0508*/ 	.byte	0x04, 0x39
        /*050a*/ 	.short	(.L_457 - .L_456)


	//   ....[0]....
.L_456:
        /*050c*/ 	.word	0x00000270
        /*0510*/ 	.word	0x000000ff
        /*0514*/ 	.word	0x0002a800
        /*0518*/ 	.short	0x0100
        /*051a*/ 	.byte	0x08
	.zero		1


	//   ....[1]....
        /*051c*/ 	.word	0x00000280
        /*0520*/ 	.word	0x000000ff
        /*0524*/ 	.word	0x0002a820
        /*0528*/ 	.short	0x0100
        /*052a*/ 	.byte	0x08
	.zero		1


	//   ....[2]....
        /*052c*/ 	.word	0x00000370
        /*0530*/ 	.word	0x000000ff
        /*0534*/ 	.word	0x0002a830
        /*0538*/ 	.short	0x0100
        /*053a*/ 	.byte	0x08
	.zero		1


	//   ....[3]....
        /*053c*/ 	.word	0x00000380
        /*0540*/ 	.word	0x000000ff
        /*0544*/ 	.word	0x0002a840
        /*0548*/ 	.short	0x0100
        /*054a*/ 	.byte	0x08
	.zero		1


	//   ....[4]....
        /*054c*/ 	.word	0x00000390
        /*0550*/ 	.word	0x000000ff
        /*0554*/ 	.word	0x0002a838
        /*0558*/ 	.short	0x0100
        /*055a*/ 	.byte	0x08
	.zero		1


	//   ....[5]....
        /*055c*/ 	.word	0x000003a0
        /*0560*/ 	.word	0x000000ff
        /*0564*/ 	.word	0x0002a848
        /*0568*/ 	.short	0x0100
        /*056a*/ 	.byte	0x08
	.zero		1


	//   ....[6]....
        /*056c*/ 	.word	0x000004d0
        /*0570*/ 	.word	0x000000ff
        /*0574*/ 	.word	0x0002a850
        /*0578*/ 	.short	0x0100
        /*057a*/ 	.byte	0x08
	.zero		1


	//   ....[7]....
        /*057c*/ 	.word	0x000004e0
        /*0580*/ 	.word	0x000000ff
        /*0584*/ 	.word	0x0002a860
        /*0588*/ 	.short	0x0100
        /*058a*/ 	.byte	0x08
	.zero		1


	//   ....[8]....
        /*058c*/ 	.word	0x000004f0
        /*0590*/ 	.word	0x000000ff
        /*0594*/ 	.word	0x0002a858
        /*0598*/ 	.short	0x0100
        /*059a*/ 	.byte	0x08
	.zero		1


	//   ....[9]....
        /*059c*/ 	.word	0x00000500
        /*05a0*/ 	.word	0x000000ff
        /*05a4*/ 	.word	0x0002a868
        /*05a8*/ 	.short	0x0100
        /*05aa*/ 	.byte	0x08
	.zero		1


	//   ....[10]....
        /*05ac*/ 	.word	0x000005f0
        /*05b0*/ 	.word	0x000000ff
        /*05b4*/ 	.word	0x0002a870
        /*05b8*/ 	.short	0x0100
        /*05ba*/ 	.byte	0x06
	.zero		1


	//   ....[11]....
        /*05bc*/ 	.word	0x00000600
        /*05c0*/ 	.word	0x000000ff
        /*05c4*/ 	.word	0x0002a880
        /*05c8*/ 	.short	0x0100
        /*05ca*/ 	.byte	0x06
	.zero		1


	//   ....[12]....
        /*05cc*/ 	.word	0x00000610
        /*05d0*/ 	.word	0x000000ff
        /*05d4*/ 	.word	0x0002a878
        /*05d8*/ 	.short	0x0100
        /*05da*/ 	.byte	0x06
	.zero		1


	//   ....[13]....
        /*05dc*/ 	.word	0x00000620
        /*05e0*/ 	.word	0x000000ff
        /*05e4*/ 	.word	0x0002a888
        /*05e8*/ 	.short	0x0100
        /*05ea*/ 	.byte	0x06
	.zero		1


	//   ....[14]....
        /*05ec*/ 	.word	0x00000750
        /*05f0*/ 	.word	0x000000ff
        /*05f4*/ 	.word	0x0002a890
        /*05f8*/ 	.short	0x0100
        /*05fa*/ 	.byte	0x08
	.zero		1


	//   ....[15]....
        /*05fc*/ 	.word	0x00000760
        /*0600*/ 	.word	0x000000ff
        /*0604*/ 	.word	0x0002a8a0
        /*0608*/ 	.short	0x0100
        /*060a*/ 	.byte	0x08
	.zero		1


	//   ....[16]....
        /*060c*/ 	.word	0x00000770
        /*0610*/ 	.word	0x000000ff
        /*0614*/ 	.word	0x0002a898
        /*0618*/ 	.short	0x0100
        /*061a*/ 	.byte	0x08
	.zero		1


	//   ....[17]....
        /*061c*/ 	.word	0x00000780
        /*0620*/ 	.word	0x000000ff
        /*0624*/ 	.word	0x0002a8a8
        /*0628*/ 	.short	0x0100
        /*062a*/ 	.byte	0x08
	.zero		1


	//   ....[18]....
        /*062c*/ 	.word	0x000008b0
        /*0630*/ 	.word	0x000000ff
        /*0634*/ 	.word	0x0002a8b0
        /*0638*/ 	.short	0x0100
        /*063a*/ 	.byte	0x08
	.zero		1


	//   ....[19]....
        /*063c*/ 	.word	0x000008c0
        /*0640*/ 	.word	0x000000ff
        /*0644*/ 	.word	0x0002a8c0
        /*0648*/ 	.short	0x0100
        /*064a*/ 	.byte	0x08
	.zero		1


	//   ....[20]....
        /*064c*/ 	.word	0x000008d0
        /*0650*/ 	.word	0x000000ff
        /*0654*/ 	.word	0x0002a8b8
        /*0658*/ 	.short	0x0100
        /*065a*/ 	.byte	0x08
	.zero		1


	//   ....[21]....
        /*065c*/ 	.word	0x000008e0
        /*0660*/ 	.word	0x000000ff
        /*0664*/ 	.word	0x0002a8c8
        /*0668*/ 	.short	0x0100
        /*066a*/ 	.byte	0x08
	.zero		1


	//   ....[22]....
        /*066c*/ 	.word	0x000019f0
        /*0670*/ 	.word	0x000000ff
        /*0674*/ 	.word	0x0002a800
        /*0678*/ 	.short	0x010a
        /*067a*/ 	.byte	0x26
	.zero		1


	//   ....[23]....
        /*067c*/ 	.word	0x00001a70
        /*0680*/ 	.word	0x00000015
        /*0684*/ 	.word	0x0002a830
        /*0688*/ 	.short	0x010a
        /*068a*/ 	.byte	0x3f
	.zero		1


	//   ....[24]....
        /*068c*/ 	.word	0x00001b10
        /*0690*/ 	.word	0x00000015
        /*0694*/ 	.word	0x0002a830
        /*0698*/ 	.short	0x010a
        /*069a*/ 	.byte	0x3f
	.zero		1


	//   ....[25]....
        /*069c*/ 	.word	0x00002340
        /*06a0*/ 	.word	0x00000009
        /*06a4*/ 	.word	0x00000000
        /*06a8*/ 	.short	0x0101
        /*06aa*/ 	.byte	0x3f
	.zero		1


	//   ....[26]....
        /*06ac*/ 	.word	0x00004c20
        /*06b0*/ 	.word	0x000000ff
        /*06b4*/ 	.word	0x0002a830
        /*06b8*/ 	.short	0x010a
        /*06ba*/ 	.byte	0x07
	.zero		1


	//   ....[27]....
        /*06bc*/ 	.word	0x00004c60
        /*06c0*/ 	.word	0x000000ff
        /*06c4*/ 	.word	0x0002a830
        /*06c8*/ 	.short	0x010a
        /*06ca*/ 	.byte	0x07
	.zero		1


	//   ....[28]....
        /*06cc*/ 	.word	0x00005520
        /*06d0*/ 	.word	0x000000ff
        /*06d4*/ 	.word	0x0002a850
        /*06d8*/ 	.short	0x010a
        /*06da*/ 	.byte	0x0e
	.zero		1


	//   ....[29]....
        /*06dc*/ 	.word	0x00005560
        /*06e0*/ 	.word	0x000000ff
        /*06e4*/ 	.word	0x0002a850
        /*06e8*/ 	.short	0x010a
        /*06ea*/ 	.byte	0x0e
	.zero		1


	//   ....[30]....
        /*06ec*/ 	.word	0x00005ee0
        /*06f0*/ 	.word	0x00000067
        /*06f4*/ 	.word	0x00000000
        /*06f8*/ 	.short	0x0101
        /*06fa*/ 	.byte	0x3f
	.zero		1


	//   ....[31]....
        /*06fc*/ 	.word	0x00007b60
        /*0700*/ 	.word	0x00000062
        /*0704*/ 	.word	0x00000000
        /*0708*/ 	.short	0x0101
        /*070a*/ 	.byte	0x3f
	.zero		1


	//   ....[32]....
        /*070c*/ 	.word	0x00008240
        /*0710*/ 	.word	0x000000ff
        /*0714*/ 	.word	0x0002a830
        /*0718*/ 	.short	0x010a
        /*071a*/ 	.byte	0x06
	.zero		1


	//   ....[33]....
        /*071c*/ 	.word	0x00008280
        /*0720*/ 	.word	0x000000ff
        /*0724*/ 	.word	0x0002a830
        /*0728*/ 	.short	0x010a
        /*072a*/ 	.byte	0x06
	.zero		1


	//   ....[34]....
        /*072c*/ 	.word	0x00008b40
        /*0730*/ 	.word	0x000000ff
        /*0734*/ 	.word	0x0002a850
        /*0738*/ 	.short	0x010a
        /*073a*/ 	.byte	0x0a
	.zero		1


	//   ....[35]....
        /*073c*/ 	.word	0x00008b80
        /*0740*/ 	.word	0x000000ff
        /*0744*/ 	.word	0x0002a850
        /*0748*/ 	.short	0x010a
        /*074a*/ 	.byte	0x0a
	.zero		1


	//   ....[36]....
        /*074c*/ 	.word	0x0000a100
        /*0750*/ 	.word	0x0000000d
        /*0754*/ 	.word	0x00000000
        /*0758*/ 	.short	0x0101
        /*075a*/ 	.byte	0x3f
	.zero		1


	//   ....[37]....
        /*075c*/ 	.word	0x0000a160
        /*0760*/ 	.word	0x00000014
        /*0764*/ 	.word	0x00000000
        /*0768*/ 	.short	0x0101
        /*076a*/ 	.byte	0x3f
	.zero		1


	//   ....[38]....
        /*076c*/ 	.word	0x0000a4d0
        /*0770*/ 	.word	0x000000ff
        /*0774*/ 	.word	0x0002a830
        /*0778*/ 	.short	0x010a
        /*077a*/ 	.byte	0x06
	.zero		1


	//   ....[39]....
        /*077c*/ 	.word	0x0000a510
        /*0780*/ 	.word	0x000000ff
        /*0784*/ 	.word	0x0002a830
        /*0788*/ 	.short	0x010a
        /*078a*/ 	.byte	0x06
	.zero		1


	//   ....[40]....
        /*078c*/ 	.word	0x0000add0
        /*0790*/ 	.word	0x000000ff
        /*0794*/ 	.word	0x0002a850
        /*0798*/ 	.short	0x010a
        /*079a*/ 	.byte	0x0a
	.zero		1


	//   ....[41]....
        /*079c*/ 	.word	0x0000ae10
        /*07a0*/ 	.word	0x000000ff
        /*07a4*/ 	.word	0x0002a850
        /*07a8*/ 	.short	0x010a
        /*07aa*/ 	.byte	0x0a
	.zero		1


	//   ....[42]....
        /*07ac*/ 	.word	0x0000b7a0
        /*07b0*/ 	.word	0x00000066
        /*07b4*/ 	.word	0x00000000
        /*07b8*/ 	.short	0x0101
        /*07ba*/ 	.byte	0x3f
	.zero		1


	//   ....[43]....
        /*07bc*/ 	.word	0x0000d120
        /*07c0*/ 	.word	0x0000005e
        /*07c4*/ 	.word	0x00000000
        /*07c8*/ 	.short	0x0101
        /*07ca*/ 	.byte	0x3f
	.zero		1


	//   ....[44]....
        /*07cc*/ 	.word	0x0000dbd0
        /*07d0*/ 	.word	0x000000ff
        /*07d4*/ 	.word	0x0002a850
        /*07d8*/ 	.short	0x010a
        /*07da*/ 	.byte	0x05
	.zero		1


	//   ....[45]....
        /*07dc*/ 	.word	0x0000dc10
        /*07e0*/ 	.word	0x000000ff
        /*07e4*/ 	.word	0x0002a850
        /*07e8*/ 	.short	0x010a
        /*07ea*/ 	.byte	0x05
	.zero		1


	//   ....[46]....
        /*07ec*/ 	.word	0x0000e0b0
        /*07f0*/ 	.word	0x00000002
        /*07f4*/ 	.word	0x00000000
        /*07f8*/ 	.short	0x0101
        /*07fa*/ 	.byte	0x3f
	.zero		1


	//   ....[47]....
        /*07fc*/ 	.word	0x0000f410
        /*0800*/ 	.word	0x00000010
        /*0804*/ 	.word	0x00000000
        /*0808*/ 	.short	0x0101
        /*080a*/ 	.byte	0x3f
	.zero		1


	//   ....[48]....
        /*080c*/ 	.word	0x00011560
        /*0810*/ 	.word	0x00000000
        /*0814*/ 	.word	0x0002a840
        /*0818*/ 	.short	0x010a
        /*081a*/ 	.byte	0x3f
	.zero		1


	//   ....[49]....
        /*081c*/ 	.word	0x00012440
        /*0820*/ 	.word	0x00000011
        /*0824*/ 	.word	0x0002a800
        /*0828*/ 	.short	0x0107
        /*082a*/ 	.byte	0x3f
	.zero		1


	//   ....[50]....
        /*082c*/ 	.word	0x00012550
        /*0830*/ 	.word	0x00000011
        /*0834*/ 	.word	0x0002a800
        /*0838*/ 	.short	0x0101
        /*083a*/ 	.byte	0x3f
	.zero		1


	//   ....[51]....
        /*083c*/ 	.word	0x00012570
        /*0840*/ 	.word	0x00000011
        /*0844*/ 	.word	0x0002a820
        /*0848*/ 	.short	0x010a
        /*084a*/ 	.byte	0x3f
	.zero		1


	//   ....[52]....
        /*084c*/ 	.word	0x000128b0
        /*0850*/ 	.word	0x00000003
        /*0854*/ 	.word	0x0002a840
        /*0858*/ 	.short	0x010a
        /*085a*/ 	.byte	0x3f
	.zero		1


	//   ....[53]....
        /*085c*/ 	.word	0x00012d30
        /*0860*/ 	.word	0x00000003
        /*0864*/ 	.word	0x00000060
        /*0868*/ 	.short	0x010a
        /*086a*/ 	.byte	0x3f
	.zero		1


	//   ....[54]....
        /*086c*/ 	.word	0x000133a0
        /*0870*/ 	.word	0x00000003
        /*0874*/ 	.word	0x0002a840
        /*0878*/ 	.short	0x010a
        /*087a*/ 	.byte	0x3f
	.zero		1


	//   ....[55]....
        /*087c*/ 	.word	0x00013820
        /*0880*/ 	.word	0x00000002
        /*0884*/ 	.word	0x00000060
        /*0888*/ 	.short	0x010a
        /*088a*/ 	.byte	0x3f
	.zero		1


	//   ....[56]....
        /*088c*/ 	.word	0x00013dd0
        /*0890*/ 	.word	0x00000002
        /*0894*/ 	.word	0x0002a840
        /*0898*/ 	.short	0x010a
        /*089a*/ 	.byte	0x3f
	.zero		1


	//   ....[57]....
        /*089c*/ 	.word	0x00014250
        /*08a0*/ 	.word	0x00000002
        /*08a4*/ 	.word	0x00000060
        /*08a8*/ 	.short	0x010a
        /*08aa*/ 	.byte	0x3f
	.zero		1


	//   ....[58]....
        /*08ac*/ 	.word	0x000147b0
        /*08b0*/ 	.word	0x00000002
        /*08b4*/ 	.word	0x0002a860
        /*08b8*/ 	.short	0x010a
        /*08ba*/ 	.byte	0x3f
	.zero		1


	//   ....[59]....
        /*08bc*/ 	.word	0x00014db0
        /*08c0*/ 	.word	0x00000000
        /*08c4*/ 	.word	0x0002a820
        /*08c8*/ 	.short	0x010a
        /*08ca*/ 	.byte	0x3f
	.zero		1


	//   ....[60]....
        /*08cc*/ 	.word	0x00014fa0
        /*08d0*/ 	.word	0x00000006
        /*08d4*/ 	.word	0x00000000
        /*08d8*/ 	.short	0x010a
        /*08da*/ 	.byte	0x3f
	.zero		1


	//   ....[61]....
        /*08dc*/ 	.word	0x00014ff0
        /*08e0*/ 	.word	0x00000003
        /*08e4*/ 	.word	0x00000000
        /*08e8*/ 	.short	0x010a
        /*08ea*/ 	.byte	0x3f
	.zero		1


	//   ....[62]....
        /*08ec*/ 	.word	0x00015050
        /*08f0*/ 	.word	0x00000012
        /*08f4*/ 	.word	0x00000000
        /*08f8*/ 	.short	0x010a
        /*08fa*/ 	.byte	0x3f
	.zero		1


	//   ....[63]....
        /*08fc*/ 	.word	0x00015080
        /*0900*/ 	.word	0x00000003
        /*0904*/ 	.word	0x00000000
        /*0908*/ 	.short	0x010a
        /*090a*/ 	.byte	0x3f
	.zero		1


	//   ....[64]....
        /*090c*/ 	.word	0x000150f0
        /*0910*/ 	.word	0x00000003
        /*0914*/ 	.word	0x0002a800
        /*0918*/ 	.short	0x010a
        /*091a*/ 	.byte	0x3f
	.zero		1


	//   ....[65]....
        /*091c*/ 	.word	0x00015140
        /*0920*/ 	.word	0x00000015
        /*0924*/ 	.word	0x0002a830
        /*0928*/ 	.short	0x010a
        /*092a*/ 	.byte	0x3f
	.zero		1


	//   ....[66]....
        /*092c*/ 	.word	0x000151a0
        /*0930*/ 	.word	0x0000000e
        /*0934*/ 	.word	0x0002a830
        /*0938*/ 	.short	0x010a
        /*093a*/ 	.byte	0x3f
	.zero		1


	//   ....[67]....
        /*093c*/ 	.word	0x00015200
        /*0940*/ 	.word	0x0000000b
        /*0944*/ 	.word	0x0002a850
        /*0948*/ 	.short	0x010a
        /*094a*/ 	.byte	0x3f
	.zero		1


	//   ....[68]....
        /*094c*/ 	.word	0x00015260
        /*0950*/ 	.word	0x00000008
        /*0954*/ 	.word	0x0002a830
        /*0958*/ 	.short	0x010a
        /*095a*/ 	.byte	0x3f
	.zero		1


	//   ....[69]....
        /*095c*/ 	.word	0x000152c0
        /*0960*/ 	.word	0x00000007
        /*0964*/ 	.word	0x0002a850
        /*0968*/ 	.short	0x010a
        /*096a*/ 	.byte	0x3f
	.zero		1


	//   ....[70]....
        /*096c*/ 	.word	0x00015320
        /*0970*/ 	.word	0x00000008
        /*0974*/ 	.word	0x0002a830
        /*0978*/ 	.short	0x010a
        /*097a*/ 	.byte	0x3f
	.zero		1


	//   ....[71]....
        /*097c*/ 	.word	0x00015380
        /*0980*/ 	.word	0x00000007
        /*0984*/ 	.word	0x0002a850
        /*0988*/ 	.short	0x010a
        /*098a*/ 	.byte	0x3f
	.zero		1


	//   ....[72]....
        /*098c*/ 	.word	0x000153e0
        /*0990*/ 	.word	0x00000005
        /*0994*/ 	.word	0x0002a850
        /*0998*/ 	.short	0x010a
        /*099a*/ 	.byte	0x3f
	.zero		1


	//   ....[73]....
        /*099c*/ 	.word	0x00015530
        /*09a0*/ 	.word	0x00000000
        /*09a4*/ 	.word	0x0002a840
        /*09a8*/ 	.short	0x010a
        /*09aa*/ 	.byte	0x3f
	.zero		1


	//   ....[74]....
        /*09ac*/ 	.word	0x00016190
        /*09b0*/ 	.word	0x00000011
        /*09b4*/ 	.word	0x0002a820
        /*09b8*/ 	.short	0x010a
        /*09ba*/ 	.byte	0x3f
	.zero		1


	//   ....[75]....
        /*09bc*/ 	.word	0x000161e0
        /*09c0*/ 	.word	0x00000003
        /*09c4*/ 	.word	0x0002a840
        /*09c8*/ 	.short	0x010a
        /*09ca*/ 	.byte	0x3f
	.zero		1


	//   ....[76]....
        /*09cc*/ 	.word	0x00016230
        /*09d0*/ 	.word	0x00000003
        /*09d4*/ 	.word	0x00000060
        /*09d8*/ 	.short	0x010a
        /*09da*/ 	.byte	0x3f
	.zero		1


	//   ....[77]....
        /*09dc*/ 	.word	0x00016280
        /*09e0*/ 	.word	0x00000003
        /*09e4*/ 	.word	0x0002a840
        /*09e8*/ 	.short	0x010a
        /*09ea*/ 	.byte	0x3f
	.zero		1


	//   ....[78]....
        /*09ec*/ 	.word	0x000162d0
        /*09f0*/ 	.word	0x00000002
        /*09f4*/ 	.word	0x00000060
        /*09f8*/ 	.short	0x010a
        /*09fa*/ 	.byte	0x3f
	.zero		1


	//   ....[79]....
        /*09fc*/ 	.word	0x00016320
        /*0a00*/ 	.word	0x00000002
        /*0a04*/ 	.word	0x0002a840
        /*0a08*/ 	.short	0x010a
        /*0a0a*/ 	.byte	0x3f
	.zero		1


	//   ....[80]....
        /*0a0c*/ 	.word	0x00016370
        /*0a10*/ 	.word	0x00000002
        /*0a14*/ 	.word	0x00000060
        /*0a18*/ 	.short	0x010a
        /*0a1a*/ 	.byte	0x3f
	.zero		1


	//   ....[81]....
        /*0a1c*/ 	.word	0x000163c0
        /*0a20*/ 	.word	0x00000002
        /*0a24*/ 	.word	0x0002a860
        /*0a28*/ 	.short	0x010a
        /*0a2a*/ 	.byte	0x3f
	.zero		1


	//   ....[82]....
        /*0a2c*/ 	.word	0x000164b0
        /*0a30*/ 	.word	0x00000000
        /*0a34*/ 	.word	0x0002a820
        /*0a38*/ 	.short	0x010a
        /*0a3a*/ 	.byte	0x3f
	.zero		1


	//   ....[83]....
        /*0a3c*/ 	.word	0x00016650
        /*0a40*/ 	.word	0x00000006
        /*0a44*/ 	.word	0x00000000
        /*0a48*/ 	.short	0x010a
        /*0a4a*/ 	.byte	0x3f
	.zero		1


	//   ....[84]....
        /*0a4c*/ 	.word	0x000166a0
        /*0a50*/ 	.word	0x00000003
        /*0a54*/ 	.word	0x00000000
        /*0a58*/ 	.short	0x010a
        /*0a5a*/ 	.byte	0x3f
	.zero		1


	//   ....[85]....
        /*0a5c*/ 	.word	0x000166f0
        /*0a60*/ 	.word	0x00000012
        /*0a64*/ 	.word	0x00000000
        /*0a68*/ 	.short	0x010a
        /*0a6a*/ 	.byte	0x3f
	.zero		1


	//----- nvinfo : EIATTR_NUM_MBARRIERS
	.align		4
.L_457:
        /*0a6c*/ 	.byte	0x03, 0x38
        /*0a6e*/ 	.short	0x0016


	//----- nvinfo : EIATTR_EXIT_INSTR_OFFSETS
	.align		4
        /*0a70*/ 	.byte	0x04, 0x1c
        /*0a72*/ 	.short	(.L_459 - .L_458)


	//   ....[0]....
.L_458:
        /*0a74*/ 	.word	0x00000a10


	//   ....[1]....
        /*0a78*/ 	.word	0x00010190


	//   ....[2]....
        /*0a7c*/ 	.word	0x000150d0


	//----- nvinfo : EIATTR_MAX_THREADS
	.align		4
.L_459:
        /*0a80*/ 	.byte	0x04, 0x05
        /*0a82*/ 	.short	(.L_461 - .L_460)
.L_460:
        /*0a84*/ 	.word	0x00000180
        /*0a88*/ 	.word	0x00000001
        /*0a8c*/ 	.word	0x00000001


	//----- nvinfo : EIATTR_CRS_STACK_SIZE
	.align		4
.L_461:
        /*0a90*/ 	.byte	0x04, 0x1e
        /*0a92*/ 	.short	(.L_463 - .L_462)
.L_462:
        /*0a94*/ 	.word	0x00000000


	//----- nvinfo : EIATTR_CBANK_PARAM_SIZE
	.align		4
.L_463:
        /*0a98*/ 	.byte	0x03, 0x19
        /*0a9a*/ 	.short	0x0af0


	//----- nvinfo : EIATTR_PARAM_CBANK
	.align		4
        /*0a9c*/ 	.byte	0x04, 0x0a
        /*0a9e*/ 	.short	(.L_465 - .L_464)
	.align		4
.L_464:
        /*0aa0*/ 	.word	index@(.nv.constant0._ZN7cutlass13device_kernelIN5flash11enable_sm90INS1_16FlashAttnFwdSm90INS1_25CollectiveMainloopFwdSm90ILi2EN4cute5tupleIJNS5_1CILi1EEES8_S8_EEENS6_IJNS7_ILi128EEENS7_ILi96EEENS7_ILi192EEEEEELi128ENS_6half_tEfNS_4arch4Sm90ELb0ELb1ELb1ELb0ELb0ELb0ELb0ELb1ELb1ELb1ELb0ELb0EEENS1_21CollectiveEpilogueFwdINS6_IJSA_SA_SB_EEES9_SE_SG_Li256ELb0ELb1ELb0ELb0EEENS1_30DynamicPersistentTileSchedulerILi256ELi128ELb0ELb1ELb1EEEEEEEEEvNT_6ParamsE)
        /*0aa4*/ 	.short	0x0210
        /*0aa6*/ 	.short	0x0af0


	//----- nvinfo : EIATTR_SW_WAR
	.align		4
.L_465:
        /*0aa8*/ 	.byte	0x04, 0x36
        /*0aaa*/ 	.short	(.L_467 - .L_466)
.L_466:
        /*0aac*/ 	.word	0x00000008
.L_467:


//--------------------- .nv.info._ZN7cutlass13device_kernelIN5flash11enable_sm90INS1_16FlashAttnFwdSm90INS1_25CollectiveMainloopFwdSm90ILi2EN4cute5tupleIJNS5_1CILi1EEES8_S8_EEENS6_IJNS7_ILi128EEENS7_ILi96EEENS7_ILi192EEEEEELi128ENS_6half_tEfNS_4arch4Sm90ELb0ELb1ELb1ELb1ELb0ELb0ELb0ELb1ELb1ELb1ELb0ELb0EEENS1_21CollectiveEpilogueFwdINS6_IJSA_SA_SB_EEES9_SE_SG_Li256ELb1ELb1ELb0ELb0EEENS1_36VarlenDynamicPersistentTileSchedulerILi128ELi96ELi256ELi128ELb0ELb1ELb1ELb1ELb0ELb1EEEEEEEEEvNT_6ParamsE --------------------------
	.section	.nv.info._ZN7cutlass13device_kernelIN5flash11enable_sm90INS1_16FlashAttnFwdSm90INS1_25CollectiveMainloopFwdSm90ILi2EN4cute5tupleIJNS5_1CILi1EEES8_S8_EEENS6_IJNS7_ILi128EEENS7_ILi96EEENS7_ILi192EEEEEELi128ENS_6half_tEfNS_4arch4Sm90ELb0ELb1ELb1ELb1ELb0ELb0ELb0ELb1ELb1ELb1ELb0ELb0EEENS1_21CollectiveEpilogueFwdINS6_IJSA_SA_SB_EEES9_SE_SG_Li256ELb1ELb1ELb0ELb0EEENS1_36VarlenDynamicPersistentTileSchedulerILi128ELi96ELi256ELi128ELb0ELb1ELb1ELb1ELb0ELb1EEEEEEEEEvNT_6ParamsE,"",@"SHT_CUDA_INFO"
	.sectionflags	@""
	.align	4


	//----- nvinfo : EIATTR_CUDA_API_VERSION
	.align		4
        /*0000*/ 	.byte	0x04, 0x37
        /*0002*/ 	.short	(.L_469 - .L_468)
.L_468:
        /*0004*/ 	.word	0x00000082


	//----- nvinfo : EIATTR_KPARAM_INFO
	.align		4
.L_469:
        /*0008*/ 	.byte	0x04, 0x17
        /*000a*/ 	.short	(.L_471 - .L_470)
.L_470:
        /*000c*/ 	.word	0x00000000
        /*0010*/ 	.short	0x0000
        /*0012*/ 	.short	0x0070
        /*0014*/ 	.byte	0x00, 0xf0, 0x01, 0x2a


	//----- nvinfo : EIATTR_SPARSE_MMA_MASK
	.align		4
.L_471:
        /*0018*/ 	.byte	0x03, 0x50
        /*001a*/ 	.short	0x0000


	//----- nvinfo : EIATTR_MAXREG_COUNT
	.align		4
        /*001c*/ 	.byte	0x03, 0x1b
        /*001e*/ 	.short	0x00a8


	//----- nvinfo : EIATTR_NUM_BARRIERS
	.align		4
        /*0020*/ 	.byte	0x02, 0x4c
        /*0022*/ 	.byte	0x09
	.zero		1


	//----- nvinfo : EIATTR_EXTERNS
	.align		4
        /*0024*/ 	.byte	0x04, 0x0f
        /*0026*/ 	.short	(.L_473 - .L_472)


	//   ....[0]....
	.align		4
.L_472:
        /*0028*/ 	.word	index@(__assertfail)


	//----- nvinfo : EIATTR_ANNOTATIONS
	.align		4
.L_473:
        /*002c*/ 	.byte	0x04, 0x55
        /*002e*/ 	.short	(.L_475 - .L_474)


	//   ....[0]....
.L_474:
        /* <DEDUP_REMOVED lines=63> */


	//----- nvinfo : EIATTR_MERCURY_ISA_VERSION
	.align		4
.L_475:
        /*0410*/ 	.byte	0x03, 0x5f
        /*0412*/ 	.short	0x0101


	//----- nvinfo : EIATTR_UNUSED_LOAD_BYTE_OFFSET
	.align		4
        /*0414*/ 	.byte	0x04, 0x44
        /*0416*/ 	.short	(.L_477 - .L_476)


	//   ....[0]....
.L_476:
        /*0418*/ 	.word	0x00000a10
        /*041c*/ 	.word	0x0000fff0


	//   ....[1]....
        /*0420*/ 	.word	0x0000e540
        /*0424*/ 	.word	0x0000fff0


	//----- nvinfo : EIATTR_INT_WARP_WIDE_INSTR_OFFSETS
	.align		4
.L_477:
        /*0428*/ 	.byte	0x04, 0x31
        /*042a*/ 	.short	(.L_479 - .L_478)


	//   ....[0]....
.L_478:
        /*042c*/ 	.word	0x00000130


	//   ....[1]....
        /*0430*/ 	.word	0x00000170


	//   ....[2]....
        /*0434*/ 	.word	0x000001e0


	//   ....[3]....
        /*0438*/ 	.word	0x00011c40


	//   ....[4]....
        /*043c*/ 	.word	0x00011ce0


	//   ....[5]....
        /*0440*/ 	.word	0x00015910


	//   ....[6]....
        /*0444*/ 	.word	0x00015980


	//----- nvinfo : EIATTR_COOP_GROUP_MASK_REGIDS
	.align		4
.L_479:
        /*0448*/ 	.byte	0x04, 0x29
        /*044a*/ 	.short	(.L_481 - .L_480)


	//   ....[0]....
.L_480:
        /*044c*/ 	.word	0xffffffff


	//   ....[1]....
        /*0450*/ 	.word	0xffffffff


	//   ....[2]....
        /*0454*/ 	.word	0xffffffff


	//   ....[3]....
        /*0458*/ 	.word	0xffffffff


	//   ....[4]....
        /*045c*/ 	.word	0xffffffff


	//   ....[5]....
        /*0460*/ 	.word	0xffffffff


	//   ....[6]....
        /*0464*/ 	.word	0xffffffff


	//   ....[7]....
        /*0468*/ 	.word	0xffffffff


	//   ....[8]....
        /*046c*/ 	.word	0xffffffff


	//   ....[9]....
        /*0470*/ 	.word	0xffffffff


	//   ....[10]....
        /*0474*/ 	.word	0xffffffff


	//   ....[11]....
        /*0478*/ 	.word	0xffffffff


	//   ....[12]....
        /*047c*/ 	.word	0xffffffff


	//   ....[13]....
        /*0480*/ 	.word	0xffffffff


	//   ....[14]....
        /*0484*/ 	.word	0xffffffff


	//   ....[15]....
        /*0488*/ 	.word	0xffffffff


	//   ....[16]....
        /*048c*/ 	.word	0xffffffff


	//   ....[17]....
        /*0490*/ 	.word	0xffffffff


	//   ....[18]....
        /*0494*/ 	.word	0xffffffff


	//   ....[19]....
        /*0498*/ 	.word	0xffffffff


	//   ....[20]....
        /*049c*/ 	.word	0xffffffff


	//   ....[21]....
        /*04a0*/ 	.word	0xffffffff


	//   ....[22]....
        /*04a4*/ 	.word	0xffffffff


	//   ....[23]....
        /*04a8*/ 	.word	0xffffffff


	//   ....[24]....
        /*04ac*/ 	.word	0xffffffff


	//   ....[25]....
        /*04b0*/ 	.word	0xffffffff


	//   ....[26]....
        /*04b4*/ 	.word	0xffffffff


	//   ....[27]....
        /*04b8*/ 	.word	0xffffffff


	//   ....[28]....
        /*04bc*/ 	.word	0xffffffff


	//   ....[29]....
        /*04c0*/ 	.word	0xffffffff


	//   ....[30]....
        /*04c4*/ 	.word	0xffffffff


	//   ....[31]....
        /*04c8*/ 	.word	0xffffffff


	//   ....[32]....
        /*04cc*/ 	.word	0xffffffff


	//   ....[33]....
        /*04d0*/ 	.word	0xffffffff


	//   ....[34]....
        /*04d4*/ 	.word	0xffffffff


	//   ....[35]....
        /*04d8*/ 	.word	0xffffffff


	//   ....[36]....
        /*04dc*/ 	.word	0xffffffff


	//   ....[37]....
        /*04e0*/ 	.word	0xffffffff


	//   ....[38]....
        /*04e4*/ 	.word	0xffffffff


	//   ....[39]....
        /*04e8*/ 	.word	0xffffffff


	//   ....[40]....
        /*04ec*/ 	.word	0xffffffff


	//   ....[41]....
        /*04f0*/ 	.word	0xffffffff


	//   ....[42]....
        /*04f4*/ 	.word	0xffffffff


	//   ....[43]....
        /*04f8*/ 	.word	0xffffffff


	//   ....[44]....
        /*04fc*/ 	.word	0xffffffff


	//   ....[45]....
        /*0500*/ 	.word	0xffffffff


	//   ....[46]....
        /*0504*/ 	.word	0xffffffff


	//   ....[47]....
        /*0508*/ 	.word	0xffffffff


	//   ....[48]....
        /*050c*/ 	.word	0xffffffff


	//   ....[49]....
        /*0510*/ 	.word	0xffffffff


	//   ....[50]....
        /*0514*/ 	.word	0xffffffff


	//   ....[51]....
        /*0518*/ 	.word	0xffffffff


	//   ....[52]....
        /*051c*/ 	.word	0xffffffff


	//   ....[53]....
        /*0520*/ 	.word	0xffffffff


	//   ....[54]....
        /*0524*/ 	.word	0xffffffff


	//   ....[55]....
        /*0528*/ 	.word	0xffffffff


	//   ....[56]....
        /*052c*/ 	.word	0xffffffff


	//   ....[57]....
        /*0530*/ 	.word	0xffffffff


	//   ....[58]....
        /*0534*/ 	.word	0xffffffff


	//   ....[59]....
        /*0538*/ 	.word	0xffffffff


	//   ....[60]....
        /*053c*/ 	.word	0xffffffff


	//   ....[61]....
        /*0540*/ 	.word	0xffffffff


	//   ....[62]....
        /*0544*/ 	.word	0xffffffff


	//   ....[63]....
        /*0548*/ 	.word	0xffffffff


	//   ....[64]....
        /*054c*/ 	.word	0xffffffff


	//   ....[65]....
        /*0550*/ 	.word	0xffffffff


	//   ....[66]....
        /*0554*/ 	.word	0xffffffff


	//   ....[67]....
        /*0558*/ 	.word	0xffffffff


	//   ....[68]....
        /*055c*/ 	.word	0xffffffff


	//   ....[69]....
        /*0560*/ 	.word	0xffffffff


	//   ....[70]....
        /*0564*/ 	.word	0xffffffff


	//   ....[71]....
        /*0568*/ 	.word	0xffffffff


	//   ....[72]....
        /*056c*/ 	.word	0xffffffff


	//   ....[73]....
        /*0570*/ 	.word	0xffffffff


	//   ....[74]....
        /*0574*/ 	.word	0xffffffff


	//   ....[75]....
        /*0578*/ 	.word	0xffffffff


	//   ....[76]....
        /*057c*/ 	.word	0xffffffff


	//   ....[77]....
        /*0580*/ 	.word	0xffffffff


	//   ....[78]....
        /*0584*/ 	.word	0xffffffff


	//   ....[79]....
        /*0588*/ 	.word	0xffffffff


	//   ....[80]....
        /*058c*/ 	.word	0xffffffff


	//   ....[81]....
        /*0590*/ 	.word	0xffffffff


	//   ....[82]....
        /*0594*/ 	.word	0xffffffff


	//   ....[83]....
        /*0598*/ 	.word	0xffffffff


	//   ....[84]....
        /*059c*/ 	.word	0xffffffff


	//   ....[85]....
        /*05a0*/ 	.word	0xffffffff


	//   ....[86]....
        /*05a4*/ 	.word	0xffffffff


	//   ....[87]....
        /*05a8*/ 	.word	0xffffffff


	//   ....[88]....
        /*05ac*/ 	.word	0xffffffff


	//   ....[89]....
        /*05b0*/ 	.word	0xffffffff


	//   ....[90]....
        /*05b4*/ 	.word	0xffffffff


	//   ....[91]....
        /*05b8*/ 	.word	0xffffffff


	//   ....[92]....
        /*05bc*/ 	.word	0xffffffff


	//   ....[93]....
        /*05c0*/ 	.word	0xffffffff


	//   ....[94]....
        /*05c4*/ 	.word	0xffffffff


	//   ....[95]....
        /*05c8*/ 	.word	0xffffffff


	//   ....[96]....
        /*05cc*/ 	.word	0xffffffff


	//   ....[97]....
        /*05d0*/ 	.word	0xffffffff


	//   ....[98]....
        /*05d4*/ 	.word	0xffffffff


	//   ....[99]....
        /*05d8*/ 	.word	0xffffffff


	//   ....[100]....
        /*05dc*/ 	.word	0xffffffff


	//   ....[101]....
        /*05e0*/ 	.word	0xffffffff


	//   ....[102]....
        /*05e4*/ 	.word	0xffffffff


	//   ....[103]....
        /*05e8*/ 	.word	0xffffffff


	//   ....[104]....
        /*05ec*/ 	.word	0xffffffff


	//   ....[105]....
        /*05f0*/ 	.word	0x0500000f


	//   ....[106]....
        /*05f4*/ 	.word	0x0500000f


	//   ....[107]....
        /*05f8*/ 	.word	0x0500000f


	//   ....[108]....
        /*05fc*/ 	.word	0x0500000f


	//   ....[109]....
        /*0600*/ 	.word	0x0500000f


	//   ....[110]....
        /*0604*/ 	.word	0x0500000f


	//   ....[111]....
        /*0608*/ 	.word	0x0500000f


	//   ....[112]....
        /*060c*/ 	.word	0x0500000f


	//   ....[113]....
        /*0610*/ 	.word	0x0500000f


	//   ....[114]....
        /*0614*/ 	.word	0x0500000f


	//   ....[115]....
        /*0618*/ 	.word	0x0500000f


	//   ....[116]....
        /*061c*/ 	.word	0x0500000f


	//   ....[117]....
        /*0620*/ 	.word	0x0500000f


	//   ....[118]....
        /*0624*/ 	.word	0x0500000f


	//   ....[119]....
        /*0628*/ 	.word	0x0500000f


	//   ....[120]....
        /*062c*/ 	.word	0x0500000f


	//   ....[121]....
        /*0630*/ 	.word	0x0500000f


	//   ....[122]....
        /*0634*/ 	.word	0x0500000f


	//   ....[123]....
        /*0638*/ 	.word	0x0500000f


	//   ....[124]....
        /*063c*/ 	.word	0x0500000f


	//   ....[125]....
        /*0640*/ 	.word	0x0500000f


	//   ....[126]....
        /*0644*/ 	.word	0x0500000f


	//   ....[127]....
        /*0648*/ 	.word	0x0500000f


	//   ....[128]....
        /*064c*/ 	.word	0x0500000f


	//   ....[129]....
        /*0650*/ 	.word	0x0500000f


	//   ....[130]....
        /*0654*/ 	.word	0x0500000f


	//   ....[131]....
        /*0658*/ 	.word	0x0500000f


	//   ....[132]....
        /*065c*/ 	.word	0x0500000f


	//   ....[133]....
        /*0660*/ 	.word	0x0500000f


	//   ....[134]....
        /*0664*/ 	.word	0x0500000f


	//   ....[135]....
        /*0668*/ 	.word	0x0500000f


	//   ....[136]....
        /*066c*/ 	.word	0x0500000f


	//   ....[137]....
        /*0670*/ 	.word	0x0500000f


	//   ....[138]....
        /*0674*/ 	.word	0x0500000f


	//   ....[139]....
        /*0678*/ 	.word	0x0500000f


	//----- nvinfo : EIATTR_COOP_GROUP_INSTR_OFFSETS
	.align		4
.L_481:
        /*067c*/ 	.byte	0x04, 0x28
        /*067e*/ 	.short	(.L_483 - .L_482)


	//   ....[0]....
.L_482:
        /*0680*/ 	.word	0x00000060


	//   ....[1]....
        /*0684*/ 	.word	0x00000140


	//   ....[2]....
        /*0688*/ 	.word	0x00000190


	//   ....[3]....
        /*068c*/ 	.word	0x000003c0


	//   ....[4]....
        /*0690*/ 	.word	0x00000520


	//   ....[5]....
        /*0694*/ 	.word	0x00000640


	//   ....[6]....
        /*0698*/ 	.word	0x000007a0


	//   ....[7]....
        /*069c*/ 	.word	0x00001830


	//   ....[8]....
        /*06a0*/ 	.word	0x000022a0


	//   ....[9]....
        /*06a4*/ 	.word	0x00002ab0


	//   ....[10]....
        /*06a8*/ 	.word	0x00003810


	//   ....[11]....
        /*06ac*/ 	.word	0x00003900


	//   ....[12]....
        /*06b0*/ 	.word	0x00003da0


	//   ....[13]....
        /*06b4*/ 	.word	0x00003e90


	//   ....[14]....
        /*06b8*/ 	.word	0x00005ab0


	//   ....[15]....
        /*06bc*/ 	.word	0x000067c0


	//   ....[16]....
        /*06c0*/ 	.word	0x00006e30


	//   ....[17]....
        /*06c4*/ 	.word	0x00006f40


	//   ....[18]....
        /*06c8*/ 	.word	0x00007540


	//   ....[19]....
        /*06cc*/ 	.word	0x000075b0


	//   ....[20]....
        /*06d0*/ 	.word	0x00009480


	//   ....[21]....
        /*06d4*/ 	.word	0x000094b0


	//   ....[22]....
        /*06d8*/ 	.word	0x00009900


	//   ....[23]....
        /*06dc*/ 	.word	0x00009960


	//   ....[24]....
        /*06e0*/ 	.word	0x0000b380


	//   ....[25]....
        /*06e4*/ 	.word	0x0000bf90


	//   ....[26]....
        /*06e8*/ 	.word	0x0000c6d0


	//   ....[27]....
        /*06ec*/ 	.word	0x0000c7e0


	//   ....[28]....
        /*06f0*/ 	.word	0x0000cdc0


	//   ....[29]....
        /*06f4*/ 	.word	0x0000ce10


	//   ....[30]....
        /*06f8*/ 	.word	0x0000dc90


	//   ....[31]....
        /*06fc*/ 	.word	0x0000dcc0


	//   ....[32]....
        /*0700*/ 	.word	0x0000ddc0


	//   ....[33]....
        /*0704*/ 	.word	0x0000ddd0


	//   ....[34]....
        /*0708*/ 	.word	0x0000efc0


	//   ....[35]....
        /*070c*/ 	.word	0x0000f000


	//   ....[36]....
        /*0710*/ 	.word	0x0000f040


	//   ....[37]....
        /*0714*/ 	.word	0x0000f080


	//   ....[38]....
        /*0718*/ 	.word	0x0000f5f0


	//   ....[39]....
        /*071c*/ 	.word	0x0000f630


	//   ....[40]....
        /*0720*/ 	.word	0x0000f700


	//   ....[41]....
        /*0724*/ 	.word	0x0000f720


	//   ....[42]....
        /*0728*/ 	.word	0x0000f7f0


	//   ....[43]....
        /*072c*/ 	.word	0x0000f810


	//   ....[44]....
        /*0730*/ 	.word	0x0000f8f0


	//   ....[45]....
        /*0734*/ 	.word	0x0000f910


	//   ....[46]....
        /*0738*/ 	.word	0x00010170


	//   ....[47]....
        /*073c*/ 	.word	0x00010190


	//   ....[48]....
        /*0740*/ 	.word	0x00010260


	//   ....[49]....
        /*0744*/ 	.word	0x00010280


	//   ....[50]....
        /*0748*/ 	.word	0x00010350


	//   ....[51]....
        /*074c*/ 	.word	0x00010370


	//   ....[52]....
        /*0750*/ 	.word	0x00010450


	//   ....[53]....
        /*0754*/ 	.word	0x00010470


	//   ....[54]....
        /*0758*/ 	.word	0x000105d0


	//   ....[55]....
        /*075c*/ 	.word	0x000107c0


	//   ....[56]....
        /*0760*/ 	.word	0x000107f0


	//   ....[57]....
        /*0764*/ 	.word	0x00010820


	//   ....[58]....
        /*0768*/ 	.word	0x00010850


	//   ....[59]....
        /*076c*/ 	.word	0x00010880


	//   ....[60]....
        /*0770*/ 	.word	0x000108b0


	//   ....[61]....
        /*0774*/ 	.word	0x00010a30


	//   ....[62]....
        /*0778*/ 	.word	0x00010a60


	//   ....[63]....
        /*077c*/ 	.word	0x00010a90


	//   ....[64]....
        /*0780*/ 	.word	0x00010ac0


	//   ....[65]....
        /*0784*/ 	.word	0x00010af0


	//   ....[66]....
        /*0788*/ 	.word	0x00010b20


	//   ....[67]....
        /*078c*/ 	.word	0x00010bd0


	//   ....[68]....
        /*0790*/ 	.word	0x00010c30


	//   ....[69]....
        /*0794*/ 	.word	0x00010cc0


	//   ....[70]....
        /*0798*/ 	.word	0x00012220


	//   ....[71]....
        /*079c*/ 	.word	0x00012e70


	//   ....[72]....
        /*07a0*/ 	.word	0x00012ec0


	//   ....[73]....
        /*07a4*/ 	.word	0x00012ee0


	//   ....[74]....
        /*07a8*/ 	.word	0x00012f20


	//   ....[75]....
        /*07ac*/ 	.word	0x00013050


	//   ....[76]....
        /*07b0*/ 	.word	0x00013060


	//   ....[77]....
        /*07b4*/ 	.word	0x00013100


	//   ....[78]....
        /*07b8*/ 	.word	0x00013110


	//   ....[79]....
        /*07bc*/ 	.word	0x000131b0


	//   ....[80]....
        /*07c0*/ 	.word	0x000131c0


	//   ....[81]....
        /*07c4*/ 	.word	0x00013260


	//   ....[82]....
        /*07c8*/ 	.word	0x00013270


	//   ....[83]....
        /*07cc*/ 	.word	0x000132f0


	//   ....[84]....
        /*07d0*/ 	.word	0x00013320


	//   ....[85]....
        /*07d4*/ 	.word	0x00013340


	//   ....[86]....
        /*07d8*/ 	.word	0x00013350


	//   ....[87]....
        /*07dc*/ 	.word	0x00016030


	//   ....[88]....
        /*07e0*/ 	.word	0x00016090


	//   ....[89]....
        /*07e4*/ 	.word	0x000160c0


	//   ....[90]....
        /*07e8*/ 	.word	0x000160d0


	//   ....[91]....
        /*07ec*/ 	.word	0x00016100


	//   ....[92]....
        /*07f0*/ 	.word	0x00016130


	//   ....[93]....
        /*07f4*/ 	.word	0x00016160


	//   ....[94]....
        /*07f8*/ 	.word	0x00016190


	//   ....[95]....
        /*07fc*/ 	.word	0x00016320


	//   ....[96]....
        /*0800*/ 	.word	0x00016350


	//   ....[97]....
        /*0804*/ 	.word	0x00016380


	//   ....[98]....
        /*0808*/ 	.word	0x000163b0


	//   ....[99]....
        /*080c*/ 	.word	0x000163e0


	//   ....[100]....
        /*0810*/ 	.word	0x00016410


	//   ....[101]....
        /*0814*/ 	.word	0x000164d0


	//   ....[102]....
        /*0818*/ 	.word	0x000164f0


	//   ....[103]....
        /*081c*/ 	.word	0x00016560


	//   ....[104]....
        /*0820*/ 	.word	0x00016c40


	//   ....[105]....
        /*0824*/ 	.word	0x000172f0


	//   ....[106]....
        /*0828*/ 	.word	0x000174c0


	//   ....[107]....
        /*082c*/ 	.word	0x00017510


	//   ....[108]....
        /*0830*/ 	.word	0x00017640


	//   ....[109]....
        /*0834*/ 	.word	0x00017690


	//   ....[110]....
        /*0838*/ 	.word	0x000177d0


	//   ....[111]....
        /*083c*/ 	.word	0x00017840


	//   ....[112]....
        /*0840*/ 	.word	0x00017970


	//   ....[113]....
        /*0844*/ 	.word	0x000179c0


	//   ....[114]....
        /*0848*/ 	.word	0x00017af0


	//   ....[115]....
        /*084c*/ 	.word	0x00017b40


	//   ....[116]....
        /*0850*/ 	.word	0x00017c70


	//   ....[117]....
        /*0854*/ 	.word	0x00017cc0


	//   ....[118]....
        /*0858*/ 	.word	0x00017dd0


	//   ....[119]....
        /*085c*/ 	.word	0x00017e40


	//   ....[120]....
        /*0860*/ 	.word	0x00017f50


	//   ....[121]....
        /*0864*/ 	.word	0x00017fa0


	//   ....[122]....
        /*0868*/ 	.word	0x000182d0


	//   ....[123]....
        /*086c*/ 	.word	0x00018370


	//   ....[124]....
        /*0870*/ 	.word	0x000184a0


	//   ....[125]....
        /*0874*/ 	.word	0x00018510


	//   ....[126]....
        /*0878*/ 	.word	0x00018590


	//   ....[127]....
        /*087c*/ 	.word	0x00018610


	//   ....[128]....
        /*0880*/ 	.word	0x00018690


	//   ....[129]....
        /*0884*/ 	.word	0x00018720


	//   ....[130]....
        /*0888*/ 	.word	0x000187c0


	//   ....[131]....
        /*088c*/ 	.word	0x00018860


	//   ....[132]....
        /*0890*/ 	.word	0x000188d0


	//   ....[133]....
        /*0894*/ 	.word	0x00018940


	//   ....[134]....
        /*0898*/ 	.word	0x000189b0


	//   ....[135]....
        /*089c*/ 	.word	0x00018a30


	//   ....[136]....
        /*08a0*/ 	.word	0x00018ab0


	//   ....[137]....
        /*08a4*/ 	.word	0x00018b50


	//   ....[138]....
        /*08a8*/ 	.word	0x00018be0


	//   ....[139]....
        /*08ac*/ 	.word	0x00018d10


	//----- nvinfo : EIATTR_REG_RECONFIG
	.align		4
.L_483:
        /*08b0*/ 	.byte	0x01, 0x54
	.zero		2


	//----- nvinfo : EIATTR_SYSCALL_OFFSETS
	.align		4
        /*08b4*/ 	.byte	0x04, 0x46
        /*08b6*/ 	.short	(.L_485 - .L_484)


	//   ....[0]....
.L_484:
        /*08b8*/ 	.word	0x00001a10


	//   ....[1]....
        /*08bc*/ 	.word	0x00011e50


	//   ....[2]....
        /*08c0*/ 	.word	0x00011fa0


	//   ....[3]....
        /*08c4*/ 	.word	0x00012090


	//   ....[4]....
        /*08c8*/ 	.word	0x000129d0


	//----- nvinfo : EIATTR_MBARRIER_INSTR_OFFSETS
	.align		4
.L_485:
        /*08cc*/ 	.byte	0x04, 0x39
        /*08ce*/ 	.short	(.L_487 - .L_486)


	//   ....[0]....
.L_486:
        /*08d0*/ 	.word	0x00000270
        /*08d4*/ 	.word	0x000000ff
        /*08d8*/ 	.word	0x0002a800
        /*08dc*/ 	.short	0x0100
        /*08de*/ 	.byte	0x08
	.zero		1


	//   ....[1]....
        /*08e0*/ 	.word	0x00000280
        /*08e4*/ 	.word	0x000000ff
        /*08e8*/ 	.word	0x0002a820
        /*08ec*/ 	.short	0x0100
        /*08ee*/ 	.byte	0x08
	.zero		1


	//   ....[2]....
        /*08f0*/ 	.word	0x00000370
        /*08f4*/ 	.word	0x000000ff
        /*08f8*/ 	.word	0x0002a830
        /*08fc*/ 	.short	0x0100
        /*08fe*/ 	.byte	0x08
	.zero		1


	//   ....[3]....
        /*0900*/ 	.word	0x00000380
        /*0904*/ 	.word	0x000000ff
        /*0908*/ 	.word	0x0002a840
        /*090c*/ 	.short	0x0100
        /*090e*/ 	.byte	0x08
	.zero		1


	//   ....[4]....
        /*0910*/ 	.word	0x00000390
        /*0914*/ 	.word	0x000000ff
        /*0918*/ 	.word	0x0002a838
        /*091c*/ 	.short	0x0100
        /*091e*/ 	.byte	0x08
	.zero		1


	//   ....[5]....
        /*0920*/ 	.word	0x000003a0
        /*0924*/ 	.word	0x000000ff
        /*0928*/ 	.word	0x0002a848
        /*092c*/ 	.short	0x0100
        /*092e*/ 	.byte	0x08
	.zero		1


	//   ....[6]....
        /*0930*/ 	.word	0x000004d0
        /*0934*/ 	.word	0x000000ff
        /*0938*/ 	.word	0x0002a850
        /*093c*/ 	.short	0x0100
        /*093e*/ 	.byte	0x08
	.zero		1


	//   ....[7]....
        /*0940*/ 	.word	0x000004e0
        /*0944*/ 	.word	0x000000ff
        /*0948*/ 	.word	0x0002a860
        /*094c*/ 	.short	0x0100
        /*094e*/ 	.byte	0x08
	.zero		1


	//   ....[8]....
        /*0950*/ 	.word	0x000004f0
        /*0954*/ 	.word	0x000000ff
        /*0958*/ 	.word	0x0002a858
        /*095c*/ 	.short	0x0100
        /*095e*/ 	.byte	0x08
	.zero		1


	//   ....[9]....
        /*0960*/ 	.word	0x00000500
        /*0964*/ 	.word	0x000000ff
        /*0968*/ 	.word	0x0002a868
        /*096c*/ 	.short	0x0100
        /*096e*/ 	.byte	0x08
	.zero		1


	//   ....[10]....
        /*0970*/ 	.word	0x000005f0
        /*0974*/ 	.word	0x000000ff
        /*0978*/ 	.word	0x0002a870
        /*097c*/ 	.short	0x0100
        /*097e*/ 	.byte	0x06
	.zero		1


	//   ....[11]....
        /*0980*/ 	.word	0x00000600
        /*0984*/ 	.word	0x000000ff
        /*0988*/ 	.word	0x0002a880
        /*098c*/ 	.short	0x0100
        /*098e*/ 	.byte	0x06
	.zero		1


	//   ....[12]....
        /*0990*/ 	.word	0x00000610
        /*0994*/ 	.word	0x000000ff
        /*0998*/ 	.word	0x0002a878
        /*099c*/ 	.short	0x0100
        /*099e*/ 	.byte	0x06
	.zero		1


	//   ....[13]....
        /*09a0*/ 	.word	0x00000620
        /*09a4*/ 	.word	0x000000ff
        /*09a8*/ 	.word	0x0002a888
        /*09ac*/ 	.short	0x0100
        /*09ae*/ 	.byte	0x06
	.zero		1


	//   ....[14]....
        /*09b0*/ 	.word	0x00000750
        /*09b4*/ 	.word	0x000000ff
        /*09b8*/ 	.word	0x0002a890
        /*09bc*/ 	.short	0x0100
        /*09be*/ 	.byte	0x08
	.zero		1


	//   ....[15]....
        /*09c0*/ 	.word	0x00000760
        /*09c4*/ 	.word	0x000000ff
        /*09c8*/ 	.word	0x0002a8a0
        /*09cc*/ 	.short	0x0100
        /*09ce*/ 	.byte	0x08
	.zero		1


	//   ....[16]....
        /*09d0*/ 	.word	0x00000770
        /*09d4*/ 	.word	0x000000ff
        /*09d8*/ 	.word	0x0002a898
        /*09dc*/ 	.short	0x0100
        /*09de*/ 	.byte	0x08
	.zero		1


	//   ....[17]....
        /*09e0*/ 	.word	0x00000780
        /*09e4*/ 	.word	0x000000ff
        /*09e8*/ 	.word	0x0002a8a8
        /*09ec*/ 	.short	0x0100
        /*09ee*/ 	.byte	0x08
	.zero		1


	//   ....[18]....
        /*09f0*/ 	.word	0x000008b0
        /*09f4*/ 	.word	0x000000ff
        /*09f8*/ 	.word	0x0002a8b0
        /*09fc*/ 	.short	0x0100
        /*09fe*/ 	.byte	0x08
	.zero		1


	//   ....[19]....
        /*0a00*/ 	.word	0x000008c0
        /*0a04*/ 	.word	0x000000ff
        /*0a08*/ 	.word	0x0002a8c0
        /*0a0c*/ 	.short	0x0100
        /*0a0e*/ 	.byte	0x08
	.zero		1


	//   ....[20]....
        /*0a10*/ 	.word	0x000008d0
        /*0a14*/ 	.word	0x000000ff
        /*0a18*/ 	.word	0x0002a8b8
        /*0a1c*/ 	.short	0x0100
        /*0a1e*/ 	.byte	0x08
	.zero		1


	//   ....[21]....
        /*0a20*/ 	.word	0x000008e0
        /*0a24*/ 	.word	0x000000ff
        /*0a28*/ 	.word	0x0002a8c8
        /*0a2c*/ 	.short	0x0100
        /*0a2e*/ 	.byte	0x08
	.zero		1


	//   ....[22]....
        /*0a30*/ 	.word	0x00001a80
        /*0a34*/ 	.word	0x000000ff
        /*0a38*/ 	.word	0x0002a800
        /*0a3c*/ 	.short	0x010a
        /*0a3e*/ 	.byte	0x26
	.zero		1


	//   ....[23]....
        /*0a40*/ 	.word	0x00001b00
        /*0a44*/ 	.word	0x0000000f
        /*0a48*/ 	.word	0x0002a830
        /*0a4c*/ 	.short	0x010a
        /*0a4e*/ 	.byte	0x3f
	.zero		1


	//   ....[24]....
        /*0a50*/ 	.word	0x00001b60
        /*0a54*/ 	.word	0x0000000f
        /*0a58*/ 	.word	0x0002a830
        /*0a5c*/ 	.short	0x010a
        /*0a5e*/ 	.byte	0x3f
	.zero		1


	//   ....[25]....
        /*0a60*/ 	.word	0x000022c0
        /*0a64*/ 	.word	0x0000000e
        /*0a68*/ 	.word	0x00000000
        /*0a6c*/ 	.short	0x0101
        /*0a6e*/ 	.byte	0x3f
	.zero		1


	//   ....[26]....
        /*0a70*/ 	.word	0x00004c60
        /*0a74*/ 	.word	0x000000ff
        /*0a78*/ 	.word	0x0002a830
        /*0a7c*/ 	.short	0x010a
        /*0a7e*/ 	.byte	0x07
	.zero		1


	//   ....[27]....
        /*0a80*/ 	.word	0x00004ca0
        /*0a84*/ 	.word	0x000000ff
        /*0a88*/ 	.word	0x0002a830
        /*0a8c*/ 	.short	0x010a
        /*0a8e*/ 	.byte	0x07
	.zero		1


	//   ....[28]....
        /*0a90*/ 	.word	0x00005560
        /*0a94*/ 	.word	0x000000ff
        /*0a98*/ 	.word	0x0002a850
        /*0a9c*/ 	.short	0x010a
        /*0a9e*/ 	.byte	0x0e
	.zero		1


	//   ....[29]....
        /*0aa0*/ 	.word	0x000055a0
        /*0aa4*/ 	.word	0x000000ff
        /*0aa8*/ 	.word	0x0002a850
        /*0aac*/ 	.short	0x010a
        /*0aae*/ 	.byte	0x0e
	.zero		1


	//   ....[30]....
        /*0ab0*/ 	.word	0x00005f30
        /*0ab4*/ 	.word	0x00000067
        /*0ab8*/ 	.word	0x00000000
        /*0abc*/ 	.short	0x0101
        /*0abe*/ 	.byte	0x3f
	.zero		1


	//   ....[31]....
        /*0ac0*/ 	.word	0x000079a0
        /*0ac4*/ 	.word	0x0000005e
        /*0ac8*/ 	.word	0x00000000
        /*0acc*/ 	.short	0x0101
        /*0ace*/ 	.byte	0x3f
	.zero		1


	//   ....[32]....
        /*0ad0*/ 	.word	0x00008270
        /*0ad4*/ 	.word	0x000000ff
        /*0ad8*/ 	.word	0x0002a830
        /*0adc*/ 	.short	0x010a
        /*0ade*/ 	.byte	0x06
	.zero		1


	//   ....[33]....
        /*0ae0*/ 	.word	0x000082b0
        /*0ae4*/ 	.word	0x000000ff
        /*0ae8*/ 	.word	0x0002a830
        /*0aec*/ 	.short	0x010a
        /*0aee*/ 	.byte	0x06
	.zero		1


	//   ....[34]....
        /*0af0*/ 	.word	0x00008b70
        /*0af4*/ 	.word	0x000000ff
        /*0af8*/ 	.word	0x0002a850
        /*0afc*/ 	.short	0x010a
        /*0afe*/ 	.byte	0x0a
	.zero		1


	//   ....[35]....
        /*0b00*/ 	.word	0x00008bb0
        /*0b04*/ 	.word	0x000000ff
        /*0b08*/ 	.word	0x0002a850
        /*0b0c*/ 	.short	0x010a
        /*0b0e*/ 	.byte	0x0a
	.zero		1


	//   ....[36]....
        /*0b10*/ 	.word	0x0000a110
        /*0b14*/ 	.word	0x0000000e
        /*0b18*/ 	.word	0x00000000
        /*0b1c*/ 	.short	0x0101
        /*0b1e*/ 	.byte	0x3f
	.zero		1


	//   ....[37]....
        /*0b20*/ 	.word	0x0000a1b0
        /*0b24*/ 	.word	0x0000000e
        /*0b28*/ 	.word	0x00000000
        /*0b2c*/ 	.short	0x0101
        /*0b2e*/ 	.byte	0x3f
	.zero		1


	//   ....[38]....
        /*0b30*/ 	.word	0x0000a4f0
        /*0b34*/ 	.word	0x000000ff
        /*0b38*/ 	.word	0x0002a830
        /*0b3c*/ 	.short	0x010a
        /*0b3e*/ 	.byte	0x06
	.zero		1


	//   ....[39]....
        /*0b40*/ 	.word	0x0000a530
        /*0b44*/ 	.word	0x000000ff
        /*0b48*/ 	.word	0x0002a830
        /*0b4c*/ 	.short	0x010a
        /*0b4e*/ 	.byte	0x06
	.zero		1


	//   ....[40]....
        /*0b50*/ 	.word	0x0000adf0
        /*0b54*/ 	.word	0x000000ff
        /*0b58*/ 	.word	0x0002a850
        /*0b5c*/ 	.short	0x010a
        /*0b5e*/ 	.byte	0x0a
	.zero		1


	//   ....[41]....
        /*0b60*/ 	.word	0x0000ae30
        /*0b64*/ 	.word	0x000000ff
        /*0b68*/ 	.word	0x0002a850
        /*0b6c*/ 	.short	0x010a
        /*0b6e*/ 	.byte	0x0a
	.zero		1


	//   ....[42]....
        /*0b70*/ 	.word	0x0000b7d0
        /*0b74*/ 	.word	0x00000066
        /*0b78*/ 	.word	0x00000000
        /*0b7c*/ 	.short	0x0101
        /*0b7e*/ 	.byte	0x3f
	.zero		1


	//   ....[43]....
        /*0b80*/ 	.word	0x0000d150
        /*0b84*/ 	.word	0x0000005e
        /*0b88*/ 	.word	0x00000000
        /*0b8c*/ 	.short	0x0101
        /*0b8e*/ 	.byte	0x3f
	.zero		1


	//   ....[44]....
        /*0b90*/ 	.word	0x0000dc00
        /*0b94*/ 	.word	0x000000ff
        /*0b98*/ 	.word	0x0002a850
        /*0b9c*/ 	.short	0x010a
        /*0b9e*/ 	.byte	0x05
	.zero		1


	//   ....[45]....
        /*0ba0*/ 	.word	0x0000dc40
        /*0ba4*/ 	.word	0x000000ff
        /*0ba8*/ 	.word	0x0002a850
        /*0bac*/ 	.short	0x010a
        /*0bae*/ 	.byte	0x05
	.zero		1


	//   ....[46]....
        /*0bb0*/ 	.word	0x0000e120
        /*0bb4*/ 	.word	0x0000000a
        /*0bb8*/ 	.word	0x00000000
        /*0bbc*/ 	.short	0x0101
        /*0bbe*/ 	.byte	0x3f
	.zero		1


	//   ....[47]....
        /*0bc0*/ 	.word	0x0000f620
        /*0bc4*/ 	.word	0x00000003
        /*0bc8*/ 	.word	0x00000000
        /*0bcc*/ 	.short	0x0101
        /*0bce*/ 	.byte	0x3f
	.zero		1


	//   ....[48]....
        /*0bd0*/ 	.word	0x000124c0
        /*0bd4*/ 	.word	0x00000000
        /*0bd8*/ 	.word	0x0002a840
        /*0bdc*/ 	.short	0x010a
        /*0bde*/ 	.byte	0x3f
	.zero		1


	//   ....[49]....
        /*0be0*/ 	.word	0x000134f0
        /*0be4*/ 	.word	0x0000000a
        /*0be8*/ 	.word	0x0002a800
        /*0bec*/ 	.short	0x0107
        /*0bee*/ 	.byte	0x3f
	.zero		1


	//   ....[50]....
        /*0bf0*/ 	.word	0x00013600
        /*0bf4*/ 	.word	0x00000002
        /*0bf8*/ 	.word	0x0002a800
        /*0bfc*/ 	.short	0x0101
        /*0bfe*/ 	.byte	0x3f
	.zero		1


	//   ....[51]....
        /*0c00*/ 	.word	0x00013620
        /*0c04*/ 	.word	0x00000002
        /*0c08*/ 	.word	0x0002a820
        /*0c0c*/ 	.short	0x010a
        /*0c0e*/ 	.byte	0x3f
	.zero		1


	//   ....[52]....
        /*0c10*/ 	.word	0x000139b0
        /*0c14*/ 	.word	0x00000003
        /*0c18*/ 	.word	0x0002a840
        /*0c1c*/ 	.short	0x010a
        /*0c1e*/ 	.byte	0x3f
	.zero		1


	//   ....[53]....
        /*0c20*/ 	.word	0x00013e60
        /*0c24*/ 	.word	0x00000003
        /*0c28*/ 	.word	0x00000060
        /*0c2c*/ 	.short	0x010a
        /*0c2e*/ 	.byte	0x3f
	.zero		1


	//   ....[54]....
        /*0c30*/ 	.word	0x00014560
        /*0c34*/ 	.word	0x00000003
        /*0c38*/ 	.word	0x0002a840
        /*0c3c*/ 	.short	0x010a
        /*0c3e*/ 	.byte	0x3f
	.zero		1


	//   ....[55]....
        /*0c40*/ 	.word	0x00014a10
        /*0c44*/ 	.word	0x00000002
        /*0c48*/ 	.word	0x00000060
        /*0c4c*/ 	.short	0x010a
        /*0c4e*/ 	.byte	0x3f
	.zero		1


	//   ....[56]....
        /*0c50*/ 	.word	0x00015030
        /*0c54*/ 	.word	0x00000002
        /*0c58*/ 	.word	0x0002a840
        /*0c5c*/ 	.short	0x010a
        /*0c5e*/ 	.byte	0x3f
	.zero		1


	//   ....[57]....
        /*0c60*/ 	.word	0x000154e0
        /*0c64*/ 	.word	0x00000002
        /*0c68*/ 	.word	0x00000060
        /*0c6c*/ 	.short	0x010a
        /*0c6e*/ 	.byte	0x3f
	.zero		1


	//   ....[58]....
        /*0c70*/ 	.word	0x00015a90
        /*0c74*/ 	.word	0x00000000
        /*0c78*/ 	.word	0x0002a860
        /*0c7c*/ 	.short	0x010a
        /*0c7e*/ 	.byte	0x3f
	.zero		1


	//   ....[59]....
        /*0c80*/ 	.word	0x00016bc0
        /*0c84*/ 	.word	0x00000000
        /*0c88*/ 	.word	0x0002a820
        /*0c8c*/ 	.short	0x010a
        /*0c8e*/ 	.byte	0x3f
	.zero		1


	//   ....[60]....
        /*0c90*/ 	.word	0x00016da0
        /*0c94*/ 	.word	0x00000006
        /*0c98*/ 	.word	0x00000000
        /*0c9c*/ 	.short	0x010a
        /*0c9e*/ 	.byte	0x3f
	.zero		1


	//   ....[61]....
        /*0ca0*/ 	.word	0x00016e10
        /*0ca4*/ 	.word	0x00000007
        /*0ca8*/ 	.word	0x00000000
        /*0cac*/ 	.short	0x010a
        /*0cae*/ 	.byte	0x3f
	.zero		1


	//   ....[62]....
        /*0cb0*/ 	.word	0x00016e80
        /*0cb4*/ 	.word	0x00000004
        /*0cb8*/ 	.word	0x00000000
        /*0cbc*/ 	.short	0x010a
        /*0cbe*/ 	.byte	0x3f
	.zero		1


	//   ....[63]....
        /*0cc0*/ 	.word	0x00016eb0
        /*0cc4*/ 	.word	0x00000003
        /*0cc8*/ 	.word	0x00000000
        /*0ccc*/ 	.short	0x010a
        /*0cce*/ 	.byte	0x3f
	.zero		1


	//   ....[64]....
        /*0cd0*/ 	.word	0x00016f20
        /*0cd4*/ 	.word	0x00000003
        /*0cd8*/ 	.word	0x0002a800
        /*0cdc*/ 	.short	0x010a
        /*0cde*/ 	.byte	0x3f
	.zero		1


	//   ....[65]....
        /*0ce0*/ 	.word	0x00016f70
        /*0ce4*/ 	.word	0x0000000f
        /*0ce8*/ 	.word	0x0002a830
        /*0cec*/ 	.short	0x010a
        /*0cee*/ 	.byte	0x3f
	.zero		1


	//   ....[66]....
        /*0cf0*/ 	.word	0x00016fd0
        /*0cf4*/ 	.word	0x0000000c
        /*0cf8*/ 	.word	0x0002a830
        /*0cfc*/ 	.short	0x010a
        /*0cfe*/ 	.byte	0x3f
	.zero		1


	//   ....[67]....
        /*0d00*/ 	.word	0x00017030
        /*0d04*/ 	.word	0x0000000b
        /*0d08*/ 	.word	0x0002a850
        /*0d0c*/ 	.short	0x010a
        /*0d0e*/ 	.byte	0x3f
	.zero		1


	//   ....[68]....
        /*0d10*/ 	.word	0x00017090
        /*0d14*/ 	.word	0x00000008
        /*0d18*/ 	.word	0x0002a830
        /*0d1c*/ 	.short	0x010a
        /*0d1e*/ 	.byte	0x3f
	.zero		1


	//   ....[69]....
        /*0d20*/ 	.word	0x000170f0
        /*0d24*/ 	.word	0x00000007
        /*0d28*/ 	.word	0x0002a850
        /*0d2c*/ 	.short	0x010a
        /*0d2e*/ 	.byte	0x3f
	.zero		1


	//   ....[70]....
        /*0d30*/ 	.word	0x00017150
        /*0d34*/ 	.word	0x00000008
        /*0d38*/ 	.word	0x0002a830
        /*0d3c*/ 	.short	0x010a
        /*0d3e*/ 	.byte	0x3f
	.zero		1


	//   ....[71]....
        /*0d40*/ 	.word	0x000171b0
        /*0d44*/ 	.word	0x00000007
        /*0d48*/ 	.word	0x0002a850
        /*0d4c*/ 	.short	0x010a
        /*0d4e*/ 	.byte	0x3f
	.zero		1


	//   ....[72]....
        /*0d50*/ 	.word	0x00017210
        /*0d54*/ 	.word	0x00000005
        /*0d58*/ 	.word	0x0002a850
        /*0d5c*/ 	.short	0x010a
        /*0d5e*/ 	.byte	0x3f
	.zero		1


	//   ....[73]....
        /*0d60*/ 	.word	0x000173b0
        /*0d64*/ 	.word	0x00000000
        /*0d68*/ 	.word	0x0002a840
        /*0d6c*/ 	.short	0x010a
        /*0d6e*/ 	.byte	0x3f
	.zero		1


	//   ....[74]....
        /*0d70*/ 	.word	0x00017ff0
        /*0d74*/ 	.word	0x00000002
        /*0d78*/ 	.word	0x0002a820
        /*0d7c*/ 	.short	0x010a
        /*0d7e*/ 	.byte	0x3f
	.zero		1


	//   ....[75]....
        /*0d80*/ 	.word	0x00018040
        /*0d84*/ 	.word	0x00000003
        /*0d88*/ 	.word	0x0002a840
        /*0d8c*/ 	.short	0x010a
        /*0d8e*/ 	.byte	0x3f
	.zero		1


	//   ....[76]....
        /*0d90*/ 	.word	0x00018090
        /*0d94*/ 	.word	0x00000003
        /*0d98*/ 	.word	0x00000060
        /*0d9c*/ 	.short	0x010a
        /*0d9e*/ 	.byte	0x3f
	.zero		1


	//   ....[77]....
        /*0da0*/ 	.word	0x000180e0
        /*0da4*/ 	.word	0x00000003
        /*0da8*/ 	.word	0x0002a840
        /*0dac*/ 	.short	0x010a
        /*0dae*/ 	.byte	0x3f
	.zero		1


	//   ....[78]....
        /*0db0*/ 	.word	0x00018130
        /*0db4*/ 	.word	0x00000002
        /*0db8*/ 	.word	0x00000060
        /*0dbc*/ 	.short	0x010a
        /*0dbe*/ 	.byte	0x3f
	.zero		1


	//   ....[79]....
        /*0dc0*/ 	.word	0x00018180
        /*0dc4*/ 	.word	0x00000002
        /*0dc8*/ 	.word	0x0002a840
        /*0dcc*/ 	.short	0x010a
        /*0dce*/ 	.byte	0x3f
	.zero		1


	//   ....[80]....
        /*0dd0*/ 	.word	0x000181d0
        /*0dd4*/ 	.word	0x00000002
        /*0dd8*/ 	.word	0x00000060
        /*0ddc*/ 	.short	0x010a
        /*0dde*/ 	.byte	0x3f
	.zero		1


	//   ....[81]....
        /*0de0*/ 	.word	0x00018220
        /*0de4*/ 	.word	0x00000000
        /*0de8*/ 	.word	0x0002a860
        /*0dec*/ 	.short	0x010a
        /*0dee*/ 	.byte	0x3f
	.zero		1


	//   ....[82]....
        /*0df0*/ 	.word	0x00018c30
        /*0df4*/ 	.word	0x00000000
        /*0df8*/ 	.word	0x0002a820
        /*0dfc*/ 	.short	0x010a
        /*0dfe*/ 	.byte	0x3f
	.zero		1


	//   ....[83]....
        /*0e00*/ 	.word	0x00018dd0
        /*0e04*/ 	.word	0x00000006
        /*0e08*/ 	.word	0x00000000
        /*0e0c*/ 	.short	0x010a
        /*0e0e*/ 	.byte	0x3f
	.zero		1


	//   ....[84]....
        /*0e10*/ 	.word	0x00018e20
        /*0e14*/ 	.word	0x00000007
        /*0e18*/ 	.word	0x00000000
        /*0e1c*/ 	.short	0x010a
        /*0e1e*/ 	.byte	0x3f
	.zero		1


	//   ....[85]....
        /*0e20*/ 	.word	0x00018e70
        /*0e24*/ 	.word	0x00000004
        /*0e28*/ 	.word	0x00000000
        /*0e2c*/ 	.short	0x010a
        /*0e2e*/ 	.byte	0x3f
	.zero		1


	//----- nvinfo : EIATTR_NUM_MBARRIERS
	.align		4
.L_487:
        /*0e30*/ 	.byte	0x03, 0x38
        /*0e32*/ 	.short	0x0016


	//----- nvinfo : EIATTR_EXIT_INSTR_OFFSETS
	.align		4
        /*0e34*/ 	.byte	0x04, 0x1c
        /*0e36*/ 	.short	(.L_489 - .L_488)


	//   ....[0]....
.L_488:
        /*0e38*/ 	.word	0x00000a50


	//   ....[1]....
        /*0e3c*/ 	.word	0x00010570


	//   ....[2]....
        /*0e40*/ 	.word	0x00016f00


	//----- nvinfo : EIATTR_MAX_THREADS
	.align		4
.L_489:
        /*0e44*/ 	.byte	0x04, 0x05
        /*0e46*/ 	.short	(.L_491 - .L_490)
.L_490:
        /*0e48*/ 	.word	0x00000180
        /*0e4c*/ 	.word	0x00000001
        /*0e50*/ 	.word	0x00000001


	//----- nvinfo : EIATTR_CRS_STACK_SIZE
	.align		4
.L_491:
        /*0e54*/ 	.byte	0x04, 0x1e
        /*0e56*/ 	.short	(.L_493 - .L_492)
.L_492:
        /*0e58*/ 	.word	0x00000000


	//----- nvinfo : EIATTR_CBANK_PARAM_SIZE
	.align		4
.L_493:
        /*0e5c*/ 	.byte	0x03, 0x19
        /*0e5e*/ 	.short	0x0af0


	//----- nvinfo : EIATTR_PARAM_CBANK
	.align		4
        /*0e60*/ 	.byte	0x04, 0x0a
        /*0e62*/ 	.short	(.L_495 - .L_494)
	.align		4
.L_494:
        /*0e64*/ 	.word	index@(.nv.constant0._ZN7cutlass13device_kernelIN5flash11enable_sm90INS1_16FlashAttnFwdSm90INS1_25CollectiveMainloopFwdSm90ILi2EN4cute5tupleIJNS5_1CILi1EEES8_S8_EEENS6_IJNS7_ILi128EEENS7_ILi96EEENS7_ILi192EEEEEELi128ENS_6half_tEfNS_4arch4Sm90ELb0ELb1ELb1ELb1ELb0ELb0ELb0ELb1ELb1ELb1ELb0ELb0EEENS1_21CollectiveEpilogueFwdINS6_IJSA_SA_SB_EEES9_SE_SG_Li256ELb1ELb1ELb0ELb0EEENS1_36VarlenDynamicPersistentTileSchedulerILi128ELi96ELi256ELi128ELb0ELb1ELb1ELb1ELb0ELb1EEEEEEEEEvNT_6ParamsE)
        /*0e68*/ 	.short	0x0210
        /*0e6a*/ 	.short	0x0af0


	//----- nvinfo : EIATTR_SW_WAR
	.align		4
.L_495:
        /*0e6c*/ 	.byte	0x04, 0x36
        /*0e6e*/ 	.short	(.L_497 - .L_496)
.L_496:
        /*0e70*/ 	.word	0x00000008
.L_497:


//--------------------- .nv.info._ZN7cutlass13device_kernelIN5flash11enable_sm90INS1_16FlashAttnFwdSm90INS1_25CollectiveMainloopFwdSm90ILi2EN4cute5tupleIJNS5_1CILi1EEES8_S8_EEENS6_IJNS7_ILi128EEENS7_ILi96EEENS7_ILi192EEEEEELi128ENS_6half_tEfNS_4arch4Sm90ELb0ELb1ELb1ELb1ELb0ELb1ELb0ELb1ELb1ELb1ELb0ELb0EEENS1_21CollectiveEpilogueFwdINS6_IJSA_SA_SB_EEES9_SE_SG_Li256ELb1ELb1ELb0ELb0EEENS1_36VarlenDynamicPersistentTileSchedulerILi128ELi96ELi256ELi128ELb0ELb1ELb1ELb1ELb0ELb1EEEEEEEEEvNT_6ParamsE --------------------------
	.section	.nv.info._ZN7cutlass13device_kernelIN5flash11enable_sm90INS1_16FlashAttnFwdSm90INS1_25CollectiveMainloopFwdSm90ILi2EN4cute5tupleIJNS5_1CILi1EEES8_S8_EEENS6_IJNS7_ILi128EEENS7_ILi96EEENS7_ILi192EEEEEELi128ENS_6half_tEfNS_4arch4Sm90ELb0ELb1ELb1ELb1ELb0ELb1ELb0ELb1ELb1ELb1ELb0ELb0EEENS1_21CollectiveEpilogueFwdINS6_IJSA_SA_SB_EEES9_SE_SG_Li256ELb1ELb1ELb0ELb0EEENS1_36VarlenDynamicPersistentTileSchedulerILi128ELi96ELi256ELi128ELb0ELb1ELb1ELb1ELb0ELb1EEEEEEEEEvNT_6ParamsE,"",@"SHT_CUDA_INFO"
	.sectionflags	@""
	.align	4


	//----- nvinfo : EIATTR_CUDA_API_VERSION
	.align		4
        /*0000*/ 	.byte	0x04, 0x37
        /*0002*/ 	.short	(.L_499 - .L_498)
.L_498:
        /*0004*/ 	.word	0x00000082


	//----- nvinfo : EIATTR_KPARAM_INFO
	.align		4
.L_499:
        /*0008*/ 	.byte	0x04, 0x17
        /*000a*/ 	.short	(.L_501 - .L_500)
.L_500:
        /*000c*/ 	.word	0x00000000
        /*0010*/ 	.short	0x0000
        /*0012*/ 	.short	0x0070
        /*0014*/ 	.byte	0x00, 0xf0, 0x01, 0x2a


	//----- nvinfo : EIATTR_SPARSE_MMA_MASK
	.align		4
.L_501:
        /*0018*/ 	.byte	0x03, 0x50
        /*001a*/ 	.short	0x0000


	//----- nvinfo : EIATTR_MAXREG_COUNT
	.align		4
        /*001c*/ 	.byte	0x03, 0x1b
        /*001e*/ 	.short	0x00a8


	//----- nvinfo : EIATTR_NUM_BARRIERS
	.align		4
        /*0020*/ 	.byte	0x02, 0x4c
        /*0022*/ 	.byte	0x10
	.zero		1


	//----- nvinfo : EIATTR_EXTERNS
	.align		4
        /*0024*/ 	.byte	0x04, 0x0f
        /*0026*/ 	.short	(.L_503 - .L_502)


	//   ....[0]....
	.align		4
.L_502:
        /*0028*/ 	.word	index@(__assertfail)


	//----- nvinfo : EIATTR_ANNOTATIONS
	.align		4
.L_503:
        /*002c*/ 	.byte	0x04, 0x55
        /*002e*/ 	.short	(.L_505 - .L_504)


	//   ....[0]....
.L_504:
        /* <DEDUP_REMOVED lines=109> */


	//----- nvinfo : EIATTR_MERCURY_ISA_VERSION
	.align		4
.L_505:
        /*06f0*/ 	.byte	0x03, 0x5f
        /*06f2*/ 	.short	0x0101


	//----- nvinfo : EIATTR_UNUSED_LOAD_BYTE_OFFSET
	.align		4
        /*06f4*/ 	.byte	0x04, 0x44
        /*06f6*/ 	.short	(.L_507 - .L_506)


	//   ....[0]....
.L_506:
        /*06f8*/ 	.word	0x00000a80
        /*06fc*/ 	.word	0x0000fff0


	//   ....[1]....
        /*0700*/ 	.word	0x0001f8d0
        /*0704*/ 	.word	0x0000fff0


	//----- nvinfo : EIATTR_INT_WARP_WIDE_INSTR_OFFSETS
	.align		4
.L_507:
        /*0708*/ 	.byte	0x04, 0x31
        /*070a*/ 	.short	(.L_509 - .L_508)


	//   ....[0]....
.L_508:
        /*070c*/ 	.word	0x00000190


	//   ....[1]....
        /*0710*/ 	.word	0x000001d0


	//   ....[2]....
        /*0714*/ 	.word	0x00000240


	//   ....[3]....
        /*0718*/ 	.word	0x00024a30


	//   ....[4]....
        /*071c*/ 	.word	0x00024ad0


	//   ....[5]....
        /*0720*/ 	.word	0x00028710


	//   ....[6]....
        /*0724*/ 	.word	0x00028780


	//----- nvinfo : EIATTR_COOP_GROUP_MASK_REGIDS
	.align		4
.L_509:
        /*0728*/ 	.byte	0x04, 0x29
        /*072a*/ 	.short	(.L_511 - .L_510)


	//   ....[0]....
.L_510:
        /*072c*/ 	.word	0xffffffff


	//   ....[1]....
        /*0730*/ 	.word	0xffffffff


	//   ....[2]....
        /*0734*/ 	.word	0xffffffff


	//   ....[3]....
        /*0738*/ 	.word	0xffffffff


	//   ....[4]....
        /*073c*/ 	.word	0xffffffff


	//   ....[5]....
        /*0740*/ 	.word	0xffffffff


	//   ....[6]....
        /*0744*/ 	.word	0xffffffff


	//   ....[7]....
        /*0748*/ 	.word	0xffffffff


	//   ....[8]....
        /*074c*/ 	.word	0xffffffff


	//   ....[9]....
        /*0750*/ 	.word	0xffffffff


	//   ....[10]....
        /*0754*/ 	.word	0xffffffff


	//   ....[11]....
        /*0758*/ 	.word	0xffffffff


	//   ....[12]....
        /*075c*/ 	.word	0xffffffff


	//   ....[13]....
        /*0760*/ 	.word	0xffffffff


	//   ....[14]....
        /*0764*/ 	.word	0xffffffff


	//   ....[15]....
        /*0768*/ 	.word	0xffffffff


	//   ....[16]....
        /*076c*/ 	.word	0xffffffff


	//   ....[17]....
        /*0770*/ 	.word	0xffffffff


	//   ....[18]....
        /*0774*/ 	.word	0xffffffff


	//   ....[19]....
        /*0778*/ 	.word	0xffffffff


	//   ....[20]....
        /*077c*/ 	.word	0xffffffff


	//   ....[21]....
        /*0780*/ 	.word	0xffffffff


	//   ....[22]....
        /*0784*/ 	.word	0xffffffff


	//   ....[23]....
        /*0788*/ 	.word	0xffffffff


	//   ....[24]....
        /*078c*/ 	.word	0xffffffff


	//   ....[25]....
        /*0790*/ 	.word	0xffffffff


	//   ....[26]....
        /*0794*/ 	.word	0xffffffff


	//   ....[27]....
        /*0798*/ 	.word	0xffffffff


	//   ....[28]....
        /*079c*/ 	.word	0xffffffff


	//   ....[29]....
        /*07a0*/ 	.word	0xffffffff


	//   ....[30]....
        /*07a4*/ 	.word	0xffffffff


	//   ....[31]....
        /*07a8*/ 	.word	0xffffffff


	//   ....[32]....
        /*07ac*/ 	.word	0xffffffff


	//   ....[33]....
        /*07b0*/ 	.word	0xffffffff


	//   ....[34]....
        /*07b4*/ 	.word	0xffffffff


	//   ....[35]....
        /*07b8*/ 	.word	0xffffffff


	//   ....[36]....
        /*07bc*/ 	.word	0xffffffff


	//   ....[37]....
        /*07c0*/ 	.word	0xffffffff


	//   ....[38]....
        /*07c4*/ 	.word	0xffffffff


	//   ....[39]....
        /*07c8*/ 	.word	0xffffffff


	//   ....[40]....
        /*07cc*/ 	.word	0xffffffff


	//   ....[41]....
        /*07d0*/ 	.word	0xffffffff


	//   ....[42]....
        /*07d4*/ 	.word	0xffffffff


	//   ....[43]....
        /*07d8*/ 	.word	0xffffffff


	//   ....[44]....
        /*07dc*/ 	.word	0xffffffff


	//   ....[45]....
        /*07e0*/ 	.word	0xffffffff


	//   ....[46]....
        /*07e4*/ 	.word	0xffffffff


	//   ....[47]....
        /*07e8*/ 	.word	0xffffffff


	//   ....[48]....
        /*07ec*/ 	.word	0xffffffff


	//   ....[49]....
        /*07f0*/ 	.word	0xffffffff


	//   ....[50]....
        /*07f4*/ 	.word	0xffffffff


	//   ....[51]....
        /*07f8*/ 	.word	0xffffffff


	//   ....[52]....
        /*07fc*/ 	.word	0xffffffff


	//   ....[53]....
        /*0800*/ 	.word	0xffffffff


	//   ....[54]....
        /*0804*/ 	.word	0xffffffff


	//   ....[55]....
        /*0808*/ 	.word	0xffffffff


	//   ....[56]....
        /*080c*/ 	.word	0xffffffff


	//   ....[57]....
        /*0810*/ 	.word	0xffffffff


	//   ....[58]....
        /*0814*/ 	.word	0xffffffff


	//   ....[59]....
        /*0818*/ 	.word	0xffffffff


	//   ....[60]....
        /*081c*/ 	.word	0xffffffff


	//   ....[61]....
        /*0820*/ 	.word	0xffffffff


	//   ....[62]....
        /*0824*/ 	.word	0xffffffff


	//   ....[63]....
        /*0828*/ 	.word	0xffffffff


	//   ....[64]....
        /*082c*/ 	.word	0xffffffff


	//   ....[65]....
        /*0830*/ 	.word	0xffffffff


	//   ....[66]....
        /*0834*/ 	.word	0xffffffff


	//   ....[67]....
        /*0838*/ 	.word	0xffffffff


	//   ....[68]....
        /*083c*/ 	.word	0xffffffff


	//   ....[69]....
        /*0840*/ 	.word	0xffffffff


	//   ....[70]....
        /*0844*/ 	.word	0xffffffff


	//   ....[71]....
        /*0848*/ 	.word	0xffffffff


	//   ....[72]....
        /*084c*/ 	.word	0xffffffff


	//   ....[73]....
        /*0850*/ 	.word	0xffffffff


	//   ....[74]....
        /*0854*/ 	.word	0xffffffff


	//   ....[75]....
        /*0858*/ 	.word	0xffffffff


	//   ....[76]....
        /*085c*/ 	.word	0xffffffff


	//   ....[77]....
        /*0860*/ 	.word	0xffffffff


	//   ....[78]....
        /*0864*/ 	.word	0xffffffff


	//   ....[79]....
        /*0868*/ 	.word	0xffffffff


	//   ....[80]....
        /*086c*/ 	.word	0xffffffff


	//   ....[81]....
        /*0870*/ 	.word	0xffffffff


	//   ....[82]....
        /*0874*/ 	.word	0xffffffff


	//   ....[83]....
        /*0878*/ 	.word	0xffffffff


	//   ....[84]....
        /*087c*/ 	.word	0xffffffff


	//   ....[85]....
        /*0880*/ 	.word	0xffffffff


	//   ....[86]....
        /*0884*/ 	.word	0xffffffff


	//   ....[87]....
        /*0888*/ 	.word	0xffffffff


	//   ....[88]....
        /*088c*/ 	.word	0xffffffff


	//   ....[89]....
        /*0890*/ 	.word	0xffffffff


	//   ....[90]....
        /*0894*/ 	.word	0xffffffff


	//   ....[91]....
        /*0898*/ 	.word	0xffffffff


	//   ....[92]....
        /*089c*/ 	.word	0xffffffff


	//   ....[93]....
        /*08a0*/ 	.word	0xffffffff


	//   ....[94]....
        /*08a4*/ 	.word	0xffffffff


	//   ....[95]....
        /*08a8*/ 	.word	0xffffffff


	//   ....[96]....
        /*08ac*/ 	.word	0xffffffff


	//   ....[97]....
        /*08b0*/ 	.word	0xffffffff


	//   ....[98]....
        /*08b4*/ 	.word	0xffffffff


	//   ....[99]....
        /*08b8*/ 	.word	0xffffffff


	//   ....[100]....
        /*08bc*/ 	.word	0xffffffff


	//   ....[101]....
        /*08c0*/ 	.word	0xffffffff


	//   ....[102]....
        /*08c4*/ 	.word	0xffffffff


	//   ....[103]....
        /*08c8*/ 	.word	0xffffffff


	//   ....[104]....
        /*08cc*/ 	.word	0xffffffff


	//   ....[105]....
        /*08d0*/ 	.word	0xffffffff


	//   ....[106]....
        /*08d4*/ 	.word	0xffffffff


	//   ....[107]....
        /*08d8*/ 	.word	0xffffffff


	//   ....[108]....
        /*08dc*/ 	.word	0xffffffff


	//   ....[109]....
        /*08e0*/ 	.word	0xffffffff


	//   ....[110]....
        /*08e4*/ 	.word	0xffffffff


	//   ....[111]....
        /*08e8*/ 	.word	0xffffffff


	//   ....[112]....
        /*08ec*/ 	.word	0xffffffff


	//   ....[113]....
        /*08f0*/ 	.word	0xffffffff


	//   ....[114]....
        /*08f4*/ 	.word	0xffffffff


	//   ....[115]....
        /*08f8*/ 	.word	0xffffffff


	//   ....[116]....
        /*08fc*/ 	.word	0xffffffff


	//   ....[117]....
        /*0900*/ 	.word	0xffffffff


	//   ....[118]....
        /*0904*/ 	.word	0xffffffff


	//   ....[119]....
        /*0908*/ 	.word	0xffffffff


	//   ....[120]....
        /*090c*/ 	.word	0xffffffff


	//   ....[121]....
        /*0910*/ 	.word	0xffffffff


	//   ....[122]....
        /*0914*/ 	.word	0x0500000f


	//   ....[123]....
        /*0918*/ 	.word	0x0500000f


	//   ....[124]....
        /*091c*/ 	.word	0x0500000f


	//   ....[125]....
        /*0920*/ 	.word	0x0500000f


	//   ....[126]....
        /*0924*/ 	.word	0x0500000f


	//   ....[127]....
        /*0928*/ 	.word	0x0500000f


	//   ....[128]....
        /*092c*/ 	.word	0x0500000f


	//   ....[129]....
        /*0930*/ 	.word	0x0500000f


	//   ....[130]....
        /*0934*/ 	.word	0x0500000f


	//   ....[131]....
        /*0938*/ 	.word	0x0500000f


	//   ....[132]....
        /*093c*/ 	.word	0x0500000f


	//   ....[133]....
        /*0940*/ 	.word	0x0500000f


	//   ....[134]....
        /*0944*/ 	.word	0x0500000f


	//   ....[135]....
        /*0948*/ 	.word	0x0500000f


	//   ....[136]....
        /*094c*/ 	.word	0x0500000f


	//   ....[137]....
        /*0950*/ 	.word	0x0500000f


	//   ....[138]....
        /*0954*/ 	.word	0x0500000f


	//   ....[139]....
        /*0958*/ 	.word	0x0500000f


	//   ....[140]....
        /*095c*/ 	.word	0x0500000f


	//   ....[141]....
        /*0960*/ 	.word	0x0500000f


	//   ....[142]....
        /*0964*/ 	.word	0x0500000f


	//   ....[143]....
        /*0968*/ 	.word	0x0500000f


	//   ....[144]....
        /*096c*/ 	.word	0x0500000f


	//   ....[145]....
        /*0970*/ 	.word	0x0500000f


	//   ....[146]....
        /*0974*/ 	.word	0x0500000f


	//   ....[147]....
        /*0978*/ 	.word	0x0500000f


	//   ....[148]....
        /*097c*/ 	.word	0x0500000f


	//   ....[149]....
        /*0980*/ 	.word	0x0500000f


	//   ....[150]....
        /*0984*/ 	.word	0x0500000f


	//   ....[151]....
        /*0988*/ 	.word	0x0500000f


	//   ....[152]....
        /*098c*/ 	.word	0x0500000f


	//   ....[153]....
        /*0990*/ 	.word	0x0500000f


	//   ....[154]....
        /*0994*/ 	.word	0x0500000f


	//   ....[155]....
        /*0998*/ 	.word	0x0500000f


	//   ....[156]....
        /*099c*/ 	.word	0x0500000f


	//   ....[157]....
        /*09a0*/ 	.word	0x0500000f


	//   ....[158]....
        /*09a4*/ 	.word	0x0500000f


	//   ....[159]....
        /*09a8*/ 	.word	0x0500000f


	//   ....[160]....
        /*09ac*/ 	.word	0x0500000f


	//   ....[161]....
        /*09b0*/ 	.word	0x0500000f


	//   ....[162]....
        /*09b4*/ 	.word	0x0500000f


	//   ....[163]....
        /*09b8*/ 	.word	0x0500000f


	//   ....[164]....
        /*09bc*/ 	.word	0x0500000f


	//   ....[165]....
        /*09c0*/ 	.word	0x0500000f


	//   ....[166]....
        /*09c4*/ 	.word	0x0500000f


	//   ....[167]....
        /*09c8*/ 	.word	0x0500000f


	//   ....[168]....
        /*09cc*/ 	.word	0x0500000f


	//   ....[169]....
        /*09d0*/ 	.word	0x0500000f


	//   ....[170]....
        /*09d4*/ 	.word	0x0500000f


	//   ....[171]....
        /*09d8*/ 	.word	0x0500000f


	//   ....[172]....
        /*09dc*/ 	.word	0x0500000f


	//   ....[173]....
        /*09e0*/ 	.word	0x0500000f


	//----- nvinfo : EIATTR_COOP_GROUP_INSTR_OFFSETS
	.align		4
.L_511:
        /*09e4*/ 	.byte	0x04, 0x28
        /*09e6*/ 	.short	(.L_513 - .L_512)


	//   ....[0]....
.L_512:
        /*09e8*/ 	.word	0x00000060


	//   ....[1]....
        /*09ec*/ 	.word	0x000001a0


	//   ....[2]....
        /*09f0*/ 	.word	0x000001f0


	//   ....[3]....
        /*09f4*/ 	.word	0x00000420


	//   ....[4]....
        /*09f8*/ 	.word	0x00000580


	//   ....[5]....
        /*09fc*/ 	.word	0x000006a0


	//   ....[6]....
        /*0a00*/ 	.word	0x00000800


	//   ....[7]....
        /*0a04*/ 	.word	0x0000aee0


	//   ....[8]....
        /*0a08*/ 	.word	0x0000b5e0


	//   ....[9]....
        /*0a0c*/ 	.word	0x0000b5f0


	//   ....[10]....
        /*0a10*/ 	.word	0x0000b600


	//   ....[11]....
        /*0a14*/ 	.word	0x0000b610


	//   ....[12]....
        /*0a18*/ 	.word	0x0000bdf0


	//   ....[13]....
        /*0a1c*/ 	.word	0x0000be00


	//   ....[14]....
        /*0a20*/ 	.word	0x0000be10


	//   ....[15]....
        /*0a24*/ 	.word	0x0000be20


	//   ....[16]....
        /*0a28*/ 	.word	0x0000eb90


	//   ....[17]....
        /*0a2c*/ 	.word	0x0000eba0


	//   ....[18]....
        /*0a30*/ 	.word	0x0000ebb0


	//   ....[19]....
        /*0a34*/ 	.word	0x0000ebc0


	//   ....[20]....
        /*0a38*/ 	.word	0x0000f1c0


	//   ....[21]....
        /*0a3c*/ 	.word	0x0000f1d0


	//   ....[22]....
        /*0a40*/ 	.word	0x0000f1e0


	//   ....[23]....
        /*0a44*/ 	.word	0x0000f1f0


	//   ....[24]....
        /*0a48*/ 	.word	0x00012c90


	//   ....[25]....
        /*0a4c*/ 	.word	0x00013200


	//   ....[26]....
        /*0a50*/ 	.word	0x00013ea0


	//   ....[27]....
        /*0a54*/ 	.word	0x00013fb0


	//   ....[28]....
        /*0a58*/ 	.word	0x00014500


	//   ....[29]....
        /*0a5c*/ 	.word	0x000145d0


	//   ....[30]....
        /*0a60*/ 	.word	0x00016a40


	//   ....[31]....
        /*0a64*/ 	.word	0x00017350


	//   ....[32]....
        /*0a68*/ 	.word	0x00017c90


	//   ....[33]....
        /*0a6c*/ 	.word	0x00017d50


	//   ....[34]....
        /*0a70*/ 	.word	0x00017f40


	//   ....[35]....
        /*0a74*/ 	.word	0x00018070


	//   ....[36]....
        /*0a78*/ 	.word	0x0001a3e0


	//   ....[37]....
        /*0a7c*/ 	.word	0x0001a400


	//   ....[38]....
        /*0a80*/ 	.word	0x0001a810


	//   ....[39]....
        /*0a84*/ 	.word	0x0001a880


	//   ....[40]....
        /*0a88*/ 	.word	0x0001c990


	//   ....[41]....
        /*0a8c*/ 	.word	0x0001cc70


	//   ....[42]....
        /*0a90*/ 	.word	0x0001dc70


	//   ....[43]....
        /*0a94*/ 	.word	0x0001dcc0


	//   ....[44]....
        /*0a98*/ 	.word	0x0001e040


	//   ....[45]....
        /*0a9c*/ 	.word	0x0001e0b0


	//   ....[46]....
        /*0aa0*/ 	.word	0x0001f010


	//   ....[47]....
        /*0aa4*/ 	.word	0x0001f050


	//   ....[48]....
        /*0aa8*/ 	.word	0x0001f140


	//   ....[49]....
        /*0aac*/ 	.word	0x0001f370


	//   ....[50]....
        /*0ab0*/ 	.word	0x00020370


	//   ....[51]....
        /*0ab4*/ 	.word	0x000203b0


	//   ....[52]....
        /*0ab8*/ 	.word	0x000203f0


	//   ....[53]....
        /*0abc*/ 	.word	0x00020420


	//   ....[54]....
        /*0ac0*/ 	.word	0x000209a0


	//   ....[55]....
        /*0ac4*/ 	.word	0x000209b0


	//   ....[56]....
        /*0ac8*/ 	.word	0x00020a80


	//   ....[57]....
        /*0acc*/ 	.word	0x00020aa0


	//   ....[58]....
        /*0ad0*/ 	.word	0x00020b70


	//   ....[59]....
        /*0ad4*/ 	.word	0x00020b90


	//   ....[60]....
        /*0ad8*/ 	.word	0x00020c70


	//   ....[61]....
        /*0adc*/ 	.word	0x00020c90


	//   ....[62]....
        /*0ae0*/ 	.word	0x00021500


	//   ....[63]....
        /*0ae4*/ 	.word	0x00021510


	//   ....[64]....
        /*0ae8*/ 	.word	0x000215e0


	//   ....[65]....
        /*0aec*/ 	.word	0x00021600


	//   ....[66]....
        /*0af0*/ 	.word	0x000216d0


	//   ....[67]....
        /*0af4*/ 	.word	0x000216f0


	//   ....[68]....
        /*0af8*/ 	.word	0x000217d0


	//   ....[69]....
        /*0afc*/ 	.word	0x000217f0


	//   ....[70]....
        /*0b00*/ 	.word	0x00021950


	//   ....[71]....
        /*0b04*/ 	.word	0x00021b30


	//   ....[72]....
        /*0b08*/ 	.word	0x00021b60


	//   ....[73]....
        /*0b0c*/ 	.word	0x00021b90


	//   ....[74]....
        /*0b10*/ 	.word	0x00021bc0


	//   ....[75]....
        /*0b14*/ 	.word	0x00021bf0


	//   ....[76]....
        /*0b18*/ 	.word	0x00021c20


	//   ....[77]....
        /*0b1c*/ 	.word	0x00021da0


	//   ....[78]....
        /*0b20*/ 	.word	0x00021dd0


	//   ....[79]....
        /*0b24*/ 	.word	0x00021e00


	//   ....[80]....
        /*0b28*/ 	.word	0x00021e30


	//   ....[81]....
        /*0b2c*/ 	.word	0x00021e60


	//   ....[82]....
        /*0b30*/ 	.word	0x00021e90


	//   ....[83]....
        /*0b34*/ 	.word	0x00021f40


	//   ....[84]....
        /*0b38*/ 	.word	0x00021fa0


	//   ....[85]....
        /*0b3c*/ 	.word	0x00022030


	//   ....[86]....
        /*0b40*/ 	.word	0x00023250


	//   ....[87]....
        /*0b44*/ 	.word	0x00025010


	//   ....[88]....
        /*0b48*/ 	.word	0x00025c60


	//   ....[89]....
        /*0b4c*/ 	.word	0x00025c80


	//   ....[90]....
        /*0b50*/ 	.word	0x00025d50


	//   ....[91]....
        /*0b54*/ 	.word	0x00025d60


	//   ....[92]....
        /*0b58*/ 	.word	0x00025e00


	//   ....[93]....
        /*0b5c*/ 	.word	0x00025e10


	//   ....[94]....
        /*0b60*/ 	.word	0x00025eb0


	//   ....[95]....
        /*0b64*/ 	.word	0x00025ec0


	//   ....[96]....
        /*0b68*/ 	.word	0x00025f60


	//   ....[97]....
        /*0b6c*/ 	.word	0x00025f70


	//   ....[98]....
        /*0b70*/ 	.word	0x00026010


	//   ....[99]....
        /*0b74*/ 	.word	0x00026020


	//   ....[100]....
        /*0b78*/ 	.word	0x000260c0


	//   ....[101]....
        /*0b7c*/ 	.word	0x000260d0


	//   ....[102]....
        /*0b80*/ 	.word	0x00026120


	//   ....[103]....
        /*0b84*/ 	.word	0x00026160


	//   ....[104]....
        /*0b88*/ 	.word	0x00028ec0


	//   ....[105]....
        /*0b8c*/ 	.word	0x00028ef0


	//   ....[106]....
        /*0b90*/ 	.word	0x00028f00


	//   ....[107]....
        /*0b94*/ 	.word	0x00028f30


	//   ....[108]....
        /*0b98*/ 	.word	0x00028f60


	//   ....[109]....
        /*0b9c*/ 	.word	0x00028f90


	//   ....[110]....
        /*0ba0*/ 	.word	0x00028fc0


	//   ....[111]....
        /*0ba4*/ 	.word	0x00028fd0


	//   ....[112]....
        /*0ba8*/ 	.word	0x00029160


	//   ....[113]....
        /*0bac*/ 	.word	0x000291a0


	//   ....[114]....
        /*0bb0*/ 	.word	0x000291d0


	//   ....[115]....
        /*0bb4*/ 	.word	0x00029200


	//   ....[116]....
        /*0bb8*/ 	.word	0x00029230


	//   ....[117]....
        /*0bbc*/ 	.word	0x00029260


	//   ....[118]....
        /*0bc0*/ 	.word	0x00029320


	//   ....[119]....
        /*0bc4*/ 	.word	0x00029340


	//   ....[120]....
        /*0bc8*/ 	.word	0x000293b0


	//   ....[121]....
        /*0bcc*/ 	.word	0x00029a90


	//   ....[122]....
        /*0bd0*/ 	.word	0x00029ed0


	//   ....[123]....
        /*0bd4*/ 	.word	0x00029f60


	//   ....[124]....
        /*0bd8*/ 	.word	0x00029fb0


	//   ....[125]....
        /*0bdc*/ 	.word	0x0002a000


	//   ....[126]....
        /*0be0*/ 	.word	0x0002a090


	//   ....[127]....
        /*0be4*/ 	.word	0x0002a120


	//   ....[128]....
        /*0be8*/ 	.word	0x0002a170


	//   ....[129]....
        /*0bec*/ 	.word	0x0002a1c0


	//   ....[130]....
        /*0bf0*/ 	.word	0x0002a2b0


	//   ....[131]....
        /*0bf4*/ 	.word	0x0002a340


	//   ....[132]....
        /*0bf8*/ 	.word	0x0002a3a0


	//   ....[133]....
        /*0bfc*/ 	.word	0x0002a400


	//   ....[134]....
        /*0c00*/ 	.word	0x0002a490


	//   ....[135]....
        /*0c04*/ 	.word	0x0002a520


	//   ....[136]....
        /*0c08*/ 	.word	0x0002a580


	//   ....[137]....
        /*0c0c*/ 	.word	0x0002a5e0


	//   ....[138]....
        /*0c10*/ 	.word	0x0002a970


	//   ....[139]....
        /*0c14*/ 	.word	0x0002ac70


	//   ....[140]....
        /*0c18*/ 	.word	0x0002adf0


	//   ....[141]....
        /*0c1c*/ 	.word	0x0002ae40


	//   ....[142]....
        /*0c20*/ 	.word	0x0002afc0


	//   ....[143]....
        /*0c24*/ 	.word	0x0002b010


	//   ....[144]....
        /*0c28*/ 	.word	0x0002b140


	//   ....[145]....
        /*0c2c*/ 	.word	0x0002b190


	//   ....[146]....
        /*0c30*/ 	.word	0x0002b2c0


	//   ....[147]....
        /*0c34*/ 	.word	0x0002b310


	//   ....[148]....
        /*0c38*/ 	.word	0x0002b440


	//   ....[149]....
        /*0c3c*/ 	.word	0x0002b490


	//   ....[150]....
        /*0c40*/ 	.word	0x0002b5c0


	//   ....[151]....
        /*0c44*/ 	.word	0x0002b610


	//   ....[152]....
        /*0c48*/ 	.word	0x0002b740


	//   ....[153]....
        /*0c4c*/ 	.word	0x0002b790


	//   ....[154]....
        /*0c50*/ 	.word	0x0002b8a0


	//   ....[155]....
        /*0c54*/ 	.word	0x0002b8f0


	//   ....[156]....
        /*0c58*/ 	.word	0x0002bc20


	//   ....[157]....
        /*0c5c*/ 	.word	0x0002bcd0


	//   ....[158]....
        /*0c60*/ 	.word	0x0002bde0


	//   ....[159]....
        /*0c64*/ 	.word	0x0002be70


	//   ....[160]....
        /*0c68*/ 	.word	0x0002bef0


	//   ....[161]....
        /*0c6c*/ 	.word	0x0002bf70


	//   ....[162]....
        /*0c70*/ 	.word	0x0002bff0


	//   ....[163]....
        /*0c74*/ 	.word	0x0002c080


	//   ....[164]....
        /*0c78*/ 	.word	0x0002c120


	//   ....[165]....
        /*0c7c*/ 	.word	0x0002c1e0


	//   ....[166]....
        /*0c80*/ 	.word	0x0002c260


	//   ....[167]....
        /*0c84*/ 	.word	0x0002c2e0


	//   ....[168]....
        /*0c88*/ 	.word	0x0002c360


	//   ....[169]....
        /*0c8c*/ 	.word	0x0002c3f0


	//   ....[170]....
        /*0c90*/ 	.word	0x0002c470


	//   ....[171]....
        /*0c94*/ 	.word	0x0002c510


	//   ....[172]....
        /*0c98*/ 	.word	0x0002c5a0


	//   ....[173]....
        /*0c9c*/ 	.word	0x0002c6d0


	//----- nvinfo : EIATTR_REG_RECONFIG
	.align		4
.L_513:
        /*0ca0*/ 	.byte	0x01, 0x54
	.zero		2


	//----- nvinfo : EIATTR_SYSCALL_OFFSETS
	.align		4
        /*0ca4*/ 	.byte	0x04, 0x46
        /*0ca6*/ 	.short	(.L_515 - .L_514)


	//   ....[0]....
.L_514:
        /*0ca8*/ 	.word	0x00001dd0


	//   ....[1]....
        /*0cac*/ 	.word	0x00001f20


	//   ....[2]....
        /*0cb0*/ 	.word	0x0000b080


	//   ....[3]....
        /*0cb4*/ 	.word	0x0000b3a0


	//   ....[4]....
        /*0cb8*/ 	.word	0x00024c40


	//   ....[5]....
        /*0cbc*/ 	.word	0x00024d90


	//   ....[6]....
        /*0cc0*/ 	.word	0x00024e80


	//   ....[7]....
        /*0cc4*/ 	.word	0x000257a0


	//----- nvinfo : EIATTR_MBARRIER_INSTR_OFFSETS
	.align		4
.L_515:
        /*0cc8*/ 	.byte	0x04, 0x39
        /*0cca*/ 	.short	(.L_517 - .L_516)


	//   ....[0]....
.L_516:
        /*0ccc*/ 	.word	0x000002d0
        /*0cd0*/ 	.word	0x000000ff
        /*0cd4*/ 	.word	0x0002a800
        /*0cd8*/ 	.short	0x0100
        /*0cda*/ 	.byte	0x08
	.zero		1


	//   ....[1]....
        /*0cdc*/ 	.word	0x000002e0
        /*0ce0*/ 	.word	0x000000ff
        /*0ce4*/ 	.word	0x0002a820
        /*0ce8*/ 	.short	0x0100
        /*0cea*/ 	.byte	0x08
	.zero		1


	//   ....[2]....
        /*0cec*/ 	.word	0x000003d0
        /*0cf0*/ 	.word	0x000000ff
        /*0cf4*/ 	.word	0x0002a830
        /*0cf8*/ 	.short	0x0100
        /*0cfa*/ 	.byte	0x08
	.zero		1


	//   ....[3]....
        /*0cfc*/ 	.word	0x000003e0
        /*0d00*/ 	.word	0x000000ff
        /*0d04*/ 	.word	0x0002a840
        /*0d08*/ 	.short	0x0100
        /*0d0a*/ 	.byte	0x08
	.zero		1


	//   ....[4]....
        /*0d0c*/ 	.word	0x000003f0
        /*0d10*/ 	.word	0x000000ff
        /*0d14*/ 	.word	0x0002a838
        /*0d18*/ 	.short	0x0100
        /*0d1a*/ 	.byte	0x08
	.zero		1


	//   ....[5]....
        /*0d1c*/ 	.word	0x00000400
        /*0d20*/ 	.word	0x000000ff
        /*0d24*/ 	.word	0x0002a848
        /*0d28*/ 	.short	0x0100
        /*0d2a*/ 	.byte	0x08
	.zero		1


	//   ....[6]....
        /*0d2c*/ 	.word	0x00000530
        /*0d30*/ 	.word	0x000000ff
        /*0d34*/ 	.word	0x0002a850
        /*0d38*/ 	.short	0x0100
        /*0d3a*/ 	.byte	0x08
	.zero		1


	//   ....[7]....
        /*0d3c*/ 	.word	0x00000540
        /*0d40*/ 	.word	0x000000ff
        /*0d44*/ 	.word	0x0002a860
        /*0d48*/ 	.short	0x0100
        /*0d4a*/ 	.byte	0x08
	.zero		1


	//   ....[8]....
        /*0d4c*/ 	.word	0x00000550
        /*0d50*/ 	.word	0x000000ff
        /*0d54*/ 	.word	0x0002a858
        /*0d58*/ 	.short	0x0100
        /*0d5a*/ 	.byte	0x08
	.zero		1


	//   ....[9]....
        /*0d5c*/ 	.word	0x00000560
        /*0d60*/ 	.word	0x000000ff
        /*0d64*/ 	.word	0x0002a868
        /*0d68*/ 	.short	0x0100
        /*0d6a*/ 	.byte	0x08
	.zero		1


	//   ....[10]....
        /*0d6c*/ 	.word	0x00000650
        /*0d70*/ 	.word	0x000000ff
        /*0d74*/ 	.word	0x0002a870
        /*0d78*/ 	.short	0x0100
        /*0d7a*/ 	.byte	0x06
	.zero		1


	//   ....[11]....
        /*0d7c*/ 	.word	0x00000660
        /*0d80*/ 	.word	0x000000ff
        /*0d84*/ 	.word	0x0002a880
        /*0d88*/ 	.short	0x0100
        /*0d8a*/ 	.byte	0x06
	.zero		1


	//   ....[12]....
        /*0d8c*/ 	.word	0x00000670
        /*0d90*/ 	.word	0x000000ff
        /*0d94*/ 	.word	0x0002a878
        /*0d98*/ 	.short	0x0100
        /*0d9a*/ 	.byte	0x06
	.zero		1


	//   ....[13]....
        /*0d9c*/ 	.word	0x00000680
        /*0da0*/ 	.word	0x000000ff
        /*0da4*/ 	.word	0x0002a888
        /*0da8*/ 	.short	0x0100
        /*0daa*/ 	.byte	0x06
	.zero		1


	//   ....[14]....
        /*0dac*/ 	.word	0x000007b0
        /*0db0*/ 	.word	0x000000ff
        /*0db4*/ 	.word	0x0002a890
        /*0db8*/ 	.short	0x0100
        /*0dba*/ 	.byte	0x08
	.zero		1


	//   ....[15]....
        /*0dbc*/ 	.word	0x000007c0
        /*0dc0*/ 	.word	0x000000ff
        /*0dc4*/ 	.word	0x0002a8a0
        /*0dc8*/ 	.short	0x0100
        /*0dca*/ 	.byte	0x08
	.zero		1


	//   ....[16]....
        /*0dcc*/ 	.word	0x000007d0
        /*0dd0*/ 	.word	0x000000ff
        /*0dd4*/ 	.word	0x0002a898
        /*0dd8*/ 	.short	0x0100
        /*0dda*/ 	.byte	0x08
	.zero		1


	//   ....[17]....
        /*0ddc*/ 	.word	0x000007e0
        /*0de0*/ 	.word	0x000000ff
        /*0de4*/ 	.word	0x0002a8a8
        /*0de8*/ 	.short	0x0100
        /*0dea*/ 	.byte	0x08
	.zero		1


	//   ....[18]....
        /*0dec*/ 	.word	0x00000910
        /*0df0*/ 	.word	0x000000ff
        /*0df4*/ 	.word	0x0002a8b0
        /*0df8*/ 	.short	0x0100
        /*0dfa*/ 	.byte	0x08
	.zero		1


	//   ....[19]....
        /*0dfc*/ 	.word	0x00000920
        /*0e00*/ 	.word	0x000000ff
        /*0e04*/ 	.word	0x0002a8c0
        /*0e08*/ 	.short	0x0100
        /*0e0a*/ 	.byte	0x08
	.zero		1


	//   ....[20]....
        /*0e0c*/ 	.word	0x00000930
        /*0e10*/ 	.word	0x000000ff
        /*0e14*/ 	.word	0x0002a8b8
        /*0e18*/ 	.short	0x0100
        /*0e1a*/ 	.byte	0x08
	.zero		1


	//   ....[21]....
        /*0e1c*/ 	.word	0x00000940
        /*0e20*/ 	.word	0x000000ff
        /*0e24*/ 	.word	0x0002a8c8
        /*0e28*/ 	.short	0x0100
        /*0e2a*/ 	.byte	0x08
	.zero		1


	//   ....[22]....
        /*0e2c*/ 	.word	0x00003ad0
        /*0e30*/ 	.word	0x00000003
        /*0e34*/ 	.word	0x0002a890
        /*0e38*/ 	.short	0x010a
        /*0e3a*/ 	.byte	0x3f
	.zero		1


	//   ....[23]....
        /*0e3c*/ 	.word	0x00006de0
        /*0e40*/ 	.word	0x00000003
        /*0e44*/ 	.word	0x0002a890
        /*0e48*/ 	.short	0x010a
        /*0e4a*/ 	.byte	0x3f
	.zero		1


	//   ....[24]....
        /*0e4c*/ 	.word	0x00009eb0
        /*0e50*/ 	.word	0x00000003
        /*0e54*/ 	.word	0x0002a890
        /*0e58*/ 	.short	0x010a
        /*0e5a*/ 	.byte	0x3f
	.zero		1


	//   ....[25]....
        /*0e5c*/ 	.word	0x0000a2a0
        /*0e60*/ 	.word	0x0000001c
        /*0e64*/ 	.word	0x00000000
        /*0e68*/ 	.short	0x0101
        /*0e6a*/ 	.byte	0x3f
	.zero		1


	//   ....[26]....
        /*0e6c*/ 	.word	0x0000a2e0
        /*0e70*/ 	.word	0x00000003
        /*0e74*/ 	.word	0x0002a8b0
        /*0e78*/ 	.short	0x010a
        /*0e7a*/ 	.byte	0x3f
	.zero		1


	//   ....[27]....
        /*0e7c*/ 	.word	0x0000a7a0
        /*0e80*/ 	.word	0x00000003
        /*0e84*/ 	.word	0x00000000
        /*0e88*/ 	.short	0x0101
        /*0e8a*/ 	.byte	0x3f
	.zero		1


	//   ....[28]....
        /*0e8c*/ 	.word	0x0000b100
        /*0e90*/ 	.word	0x00000010
        /*0e94*/ 	.word	0x0002a800
        /*0e98*/ 	.short	0x010a
        /*0e9a*/ 	.byte	0x3f
	.zero		1


	//   ....[29]....
        /*0e9c*/ 	.word	0x0000b150
        /*0ea0*/ 	.word	0x00000010
        /*0ea4*/ 	.word	0x0002a800
        /*0ea8*/ 	.short	0x010a
        /*0eaa*/ 	.byte	0x3f
	.zero		1


	//   ....[30]....
        /*0eac*/ 	.word	0x0000c4c0
        /*0eb0*/ 	.word	0x00000010
        /*0eb4*/ 	.word	0x0002a800
        /*0eb8*/ 	.short	0x010a
        /*0eba*/ 	.byte	0x3f
	.zero		1


	//   ....[31]....
        /*0ebc*/ 	.word	0x0000f650
        /*0ec0*/ 	.word	0x00000010
        /*0ec4*/ 	.word	0x0002a800
        /*0ec8*/ 	.short	0x010a
        /*0eca*/ 	.byte	0x3f
	.zero		1


	//   ....[32]....
        /*0ecc*/ 	.word	0x00011e70
        /*0ed0*/ 	.word	0x00000015
        /*0ed4*/ 	.word	0x0002a830
        /*0ed8*/ 	.short	0x010a
        /*0eda*/ 	.byte	0x3f
	.zero		1


	//   ....[33]....
        /*0edc*/ 	.word	0x00011ee0
        /*0ee0*/ 	.word	0x00000015
        /*0ee4*/ 	.word	0x0002a830
        /*0ee8*/ 	.short	0x010a
        /*0eea*/ 	.byte	0x3f
	.zero		1


	//   ....[34]....
        /*0eec*/ 	.word	0x000128b0
        /*0ef0*/ 	.word	0x00000015
        /*0ef4*/ 	.word	0x00000000
        /*0ef8*/ 	.short	0x0101
        /*0efa*/ 	.byte	0x3f
	.zero		1


	//   ....[35]....
        /*0efc*/ 	.word	0x00015400
        /*0f00*/ 	.word	0x00000015
        /*0f04*/ 	.word	0x0002a830
        /*0f08*/ 	.short	0x010a
        /*0f0a*/ 	.byte	0x3f
	.zero		1


	//   ....[36]....
        /*0f0c*/ 	.word	0x00015470
        /*0f10*/ 	.word	0x00000015
        /*0f14*/ 	.word	0x0002a830
        /*0f18*/ 	.short	0x010a
        /*0f1a*/ 	.byte	0x3f
	.zero		1


	//   ....[37]....
        /*0f1c*/ 	.word	0x00015ff0
        /*0f20*/ 	.word	0x0000000c
        /*0f24*/ 	.word	0x0002a850
        /*0f28*/ 	.short	0x010a
        /*0f2a*/ 	.byte	0x3f
	.zero		1


	//   ....[38]....
        /*0f2c*/ 	.word	0x00016090
        /*0f30*/ 	.word	0x0000000c
        /*0f34*/ 	.word	0x0002a850
        /*0f38*/ 	.short	0x010a
        /*0f3a*/ 	.byte	0x3f
	.zero		1


	//   ....[39]....
        /*0f3c*/ 	.word	0x00016a50
        /*0f40*/ 	.word	0x0000000a
        /*0f44*/ 	.word	0x00000000
        /*0f48*/ 	.short	0x0101
        /*0f4a*/ 	.byte	0x3f
	.zero		1


	//   ....[40]....
        /*0f4c*/ 	.word	0x00017830
        /*0f50*/ 	.word	0x00000068
        /*0f54*/ 	.word	0x00000000
        /*0f58*/ 	.short	0x0101
        /*0f5a*/ 	.byte	0x3f
	.zero		1


	//   ....[41]....
        /*0f5c*/ 	.word	0x00018e30
        /*0f60*/ 	.word	0x00000005
        /*0f64*/ 	.word	0x0002a830
        /*0f68*/ 	.short	0x010a
        /*0f6a*/ 	.byte	0x3f
	.zero		1


	//   ....[42]....
        /*0f6c*/ 	.word	0x00018ea0
        /*0f70*/ 	.word	0x00000005
        /*0f74*/ 	.word	0x0002a830
        /*0f78*/ 	.short	0x010a
        /*0f7a*/ 	.byte	0x3f
	.zero		1


	//   ....[43]....
        /*0f7c*/ 	.word	0x00019a20
        /*0f80*/ 	.word	0x000000c6
        /*0f84*/ 	.word	0x0002a850
        /*0f88*/ 	.short	0x010a
        /*0f8a*/ 	.byte	0x3f
	.zero		1


	//   ....[44]....
        /*0f8c*/ 	.word	0x00019a70
        /*0f90*/ 	.word	0x000000c6
        /*0f94*/ 	.word	0x0002a850
        /*0f98*/ 	.short	0x010a
        /*0f9a*/ 	.byte	0x3f
	.zero		1


	//   ....[45]....
        /*0f9c*/ 	.word	0x0001ae00
        /*0fa0*/ 	.word	0x00000015
        /*0fa4*/ 	.word	0x00000000
        /*0fa8*/ 	.short	0x0101
        /*0faa*/ 	.byte	0x3f
	.zero		1


	//   ....[46]....
        /*0fac*/ 	.word	0x0001ae70
        /*0fb0*/ 	.word	0x000000c6
        /*0fb4*/ 	.word	0x00000000
        /*0fb8*/ 	.short	0x0101
        /*0fba*/ 	.byte	0x3f
	.zero		1


	//   ....[47]....
        /*0fbc*/ 	.word	0x0001b430
        /*0fc0*/ 	.word	0x00000006
        /*0fc4*/ 	.word	0x0002a830
        /*0fc8*/ 	.short	0x010a
        /*0fca*/ 	.byte	0x3f
	.zero		1


	//   ....[48]....
        /*0fcc*/ 	.word	0x0001b4a0
        /*0fd0*/ 	.word	0x00000006
        /*0fd4*/ 	.word	0x0002a830
        /*0fd8*/ 	.short	0x010a
        /*0fda*/ 	.byte	0x3f
	.zero		1


	//   ....[49]....
        /*0fdc*/ 	.word	0x0001c020
        /*0fe0*/ 	.word	0x0000000c
        /*0fe4*/ 	.word	0x0002a850
        /*0fe8*/ 	.short	0x010a
        /*0fea*/ 	.byte	0x3f
	.zero		1


	//   ....[50]....
        /*0fec*/ 	.word	0x0001c0c0
        /*0ff0*/ 	.word	0x0000000c
        /*0ff4*/ 	.word	0x0002a850
        /*0ff8*/ 	.short	0x010a
        /*0ffa*/ 	.byte	0x3f
	.zero		1


	//   ....[51]....
        /*0ffc*/ 	.word	0x0001ca50
        /*1000*/ 	.word	0x00000005
        /*1004*/ 	.word	0x00000000
        /*1008*/ 	.short	0x0101
        /*100a*/ 	.byte	0x3f
	.zero		1


	//   ....[52]....
        /*100c*/ 	.word	0x0001e420
        /*1010*/ 	.word	0x00000015
        /*1014*/ 	.word	0x00000000
        /*1018*/ 	.short	0x0101
        /*101a*/ 	.byte	0x3f
	.zero		1


	//   ....[53]....
        /*101c*/ 	.word	0x0001eef0
        /*1020*/ 	.word	0x0000000b
        /*1024*/ 	.word	0x0002a850
        /*1028*/ 	.short	0x010a
        /*102a*/ 	.byte	0x3f
	.zero		1


	//   ....[54]....
        /*102c*/ 	.word	0x0001ef90
        /*1030*/ 	.word	0x0000000b
        /*1034*/ 	.word	0x0002a850
        /*1038*/ 	.short	0x010a
        /*103a*/ 	.byte	0x3f
	.zero		1


	//   ....[55]....
        /*103c*/ 	.word	0x0001f460
        /*1040*/ 	.word	0x0000000b
        /*1044*/ 	.word	0x00000000
        /*1048*/ 	.short	0x0101
        /*104a*/ 	.byte	0x3f
	.zero		1


	//   ....[56]....
        /*104c*/ 	.word	0x00020990
        /*1050*/ 	.word	0x00000000
        /*1054*/ 	.word	0x00000000
        /*1058*/ 	.short	0x0101
        /*105a*/ 	.byte	0x3f
	.zero		1


	//   ....[57]....
        /*105c*/ 	.word	0x00023340
        /*1060*/ 	.word	0x00000007
        /*1064*/ 	.word	0x0002a820
        /*1068*/ 	.short	0x010a
        /*106a*/ 	.byte	0x3f
	.zero		1


	//   ....[58]....
        /*106c*/ 	.word	0x00023420
        /*1070*/ 	.word	0x00000007
        /*1074*/ 	.word	0x0002a8a0
        /*1078*/ 	.short	0x010a
        /*107a*/ 	.byte	0x3f
	.zero		1


	//   ....[59]....
        /*107c*/ 	.word	0x00023850
        /*1080*/ 	.word	0x00000007
        /*1084*/ 	.word	0x0002a8c0
        /*1088*/ 	.short	0x010a
        /*108a*/ 	.byte	0x3f
	.zero		1


	//   ....[60]....
        /*108c*/ 	.word	0x00023d20
        /*1090*/ 	.word	0x00000008
        /*1094*/ 	.word	0x0002a8a0
        /*1098*/ 	.short	0x010a
        /*109a*/ 	.byte	0x3f
	.zero		1


	//   ....[61]....
        /*109c*/ 	.word	0x00024140
        /*10a0*/ 	.word	0x00000008
        /*10a4*/ 	.word	0x0002a8c0
        /*10a8*/ 	.short	0x010a
        /*10aa*/ 	.byte	0x3f
	.zero		1


	//   ....[62]....
        /*10ac*/ 	.word	0x000252b0
        /*10b0*/ 	.word	0x00000000
        /*10b4*/ 	.word	0x0002a840
        /*10b8*/ 	.short	0x010a
        /*10ba*/ 	.byte	0x3f
	.zero		1


	//   ....[63]....
        /*10bc*/ 	.word	0x00026280
        /*10c0*/ 	.word	0x00000008
        /*10c4*/ 	.word	0x0002a800
        /*10c8*/ 	.short	0x0107
        /*10ca*/ 	.byte	0x3f
	.zero		1


	//   ....[64]....
        /*10cc*/ 	.word	0x00026380
        /*10d0*/ 	.word	0x00000002
        /*10d4*/ 	.word	0x0002a800
        /*10d8*/ 	.short	0x0101
        /*10da*/ 	.byte	0x3f
	.zero		1


	//   ....[65]....
        /*10dc*/ 	.word	0x000263a0
        /*10e0*/ 	.word	0x00000002
        /*10e4*/ 	.word	0x0002a820
        /*10e8*/ 	.short	0x010a
        /*10ea*/ 	.byte	0x3f
	.zero		1


	//   ....[66]....
        /*10ec*/ 	.word	0x00026730
        /*10f0*/ 	.word	0x00000003
        /*10f4*/ 	.word	0x0002a840
        /*10f8*/ 	.short	0x010a
        /*10fa*/ 	.byte	0x3f
	.zero		1


	//   ....[67]....
        /*10fc*/ 	.word	0x00026be0
        /*1100*/ 	.word	0x00000002
        /*1104*/ 	.word	0x0002a860
        /*1108*/ 	.short	0x010a
        /*110a*/ 	.byte	0x3f
	.zero		1


	//   ....[68]....
        /*110c*/ 	.word	0x000272f0
        /*1110*/ 	.word	0x00000003
        /*1114*/ 	.word	0x0002a840
        /*1118*/ 	.short	0x010a
        /*111a*/ 	.byte	0x3f
	.zero		1


	//   ....[69]....
        /*111c*/ 	.word	0x000277a0
        /*1120*/ 	.word	0x00000002
        /*1124*/ 	.word	0x0002a860
        /*1128*/ 	.short	0x010a
        /*112a*/ 	.byte	0x3f
	.zero		1


	//   ....[70]....
        /*112c*/ 	.word	0x00027e00
        /*1130*/ 	.word	0x00000003
        /*1134*/ 	.word	0x0002a840
        /*1138*/ 	.short	0x010a
        /*113a*/ 	.byte	0x3f
	.zero		1


	//   ....[71]....
        /*113c*/ 	.word	0x000282a0
        /*1140*/ 	.word	0x00000002
        /*1144*/ 	.word	0x0002a860
        /*1148*/ 	.short	0x010a
        /*114a*/ 	.byte	0x3f
	.zero		1


	//   ....[72]....
        /*114c*/ 	.word	0x00028880
        /*1150*/ 	.word	0x00000000
        /*1154*/ 	.word	0x0002a860
        /*1158*/ 	.short	0x010a
        /*115a*/ 	.byte	0x3f
	.zero		1


	//   ....[73]....
        /*115c*/ 	.word	0x00029a10
        /*1160*/ 	.word	0x00000000
        /*1164*/ 	.word	0x0002a820
        /*1168*/ 	.short	0x010a
        /*116a*/ 	.byte	0x3f
	.zero		1


	//   ....[74]....
        /*116c*/ 	.word	0x00029bc0
        /*1170*/ 	.word	0x00000006
        /*1174*/ 	.word	0x00000000
        /*1178*/ 	.short	0x010a
        /*117a*/ 	.byte	0x3f
	.zero		1


	//   ....[75]....
        /*117c*/ 	.word	0x00029c30
        /*1180*/ 	.word	0x00000007
        /*1184*/ 	.word	0x00000000
        /*1188*/ 	.short	0x010a
        /*118a*/ 	.byte	0x3f
	.zero		1


	//   ....[76]....
        /*118c*/ 	.word	0x00029ca0
        /*1190*/ 	.word	0x00000004
        /*1194*/ 	.word	0x00000000
        /*1198*/ 	.short	0x010a
        /*119a*/ 	.byte	0x3f
	.zero		1


	//   ....[77]....
        /*119c*/ 	.word	0x00029cd0
        /*11a0*/ 	.word	0x00000003
        /*11a4*/ 	.word	0x00000000
        /*11a8*/ 	.short	0x010a
        /*11aa*/ 	.byte	0x3f
	.zero		1


	//   ....[78]....
        /*11ac*/ 	.word	0x00029d30
        /*11b0*/ 	.word	0x00000003
        /*11b4*/ 	.word	0x0002a890
        /*11b8*/ 	.short	0x010a
        /*11ba*/ 	.byte	0x3f
	.zero		1


	//   ....[79]....
        /*11bc*/ 	.word	0x00029d80
        /*11c0*/ 	.word	0x00000003
        /*11c4*/ 	.word	0x0002a890
        /*11c8*/ 	.short	0x010a
        /*11ca*/ 	.byte	0x3f
	.zero		1


	//   ....[80]....
        /*11cc*/ 	.word	0x00029dd0
        /*11d0*/ 	.word	0x00000003
        /*11d4*/ 	.word	0x0002a890
        /*11d8*/ 	.short	0x010a
        /*11da*/ 	.byte	0x3f
	.zero		1


	//   ....[81]....
        /*11dc*/ 	.word	0x00029e20
        /*11e0*/ 	.word	0x00000003
        /*11e4*/ 	.word	0x0002a8b0
        /*11e8*/ 	.short	0x010a
        /*11ea*/ 	.byte	0x3f
	.zero		1


	//   ....[82]....
        /*11ec*/ 	.word	0x0002a200
        /*11f0*/ 	.word	0x00000010
        /*11f4*/ 	.word	0x0002a800
        /*11f8*/ 	.short	0x010a
        /*11fa*/ 	.byte	0x3f
	.zero		1


	//   ....[83]....
        /*11fc*/ 	.word	0x0002a610
        /*1200*/ 	.word	0x00000010
        /*1204*/ 	.word	0x0002a800
        /*1208*/ 	.short	0x010a
        /*120a*/ 	.byte	0x3f
	.zero		1


	//   ....[84]....
        /*120c*/ 	.word	0x0002a660
        /*1210*/ 	.word	0x00000015
        /*1214*/ 	.word	0x0002a830
        /*1218*/ 	.short	0x010a
        /*121a*/ 	.byte	0x3f
	.zero		1


	//   ....[85]....
        /*121c*/ 	.word	0x0002a6b0
        /*1220*/ 	.word	0x00000015
        /*1224*/ 	.word	0x0002a830
        /*1228*/ 	.short	0x010a
        /*122a*/ 	.byte	0x3f
	.zero		1


	//   ....[86]....
        /*122c*/ 	.word	0x0002a700
        /*1230*/ 	.word	0x0000000c
        /*1234*/ 	.word	0x0002a850
        /*1238*/ 	.short	0x010a
        /*123a*/ 	.byte	0x3f
	.zero		1


	//   ....[87]....
        /*123c*/ 	.word	0x0002a750
        /*1240*/ 	.word	0x00000005
        /*1244*/ 	.word	0x0002a830
        /*1248*/ 	.short	0x010a
        /*124a*/ 	.byte	0x3f
	.zero		1


	//   ....[88]....
        /*124c*/ 	.word	0x0002a7a0
        /*1250*/ 	.word	0x000000c6
        /*1254*/ 	.word	0x0002a850
        /*1258*/ 	.short	0x010a
        /*125a*/ 	.byte	0x3f
	.zero		1


	//   ....[89]....
        /*125c*/ 	.word	0x0002a7f0
        /*1260*/ 	.word	0x00000006
        /*1264*/ 	.word	0x0002a830
        /*1268*/ 	.short	0x010a
        /*126a*/ 	.byte	0x3f
	.zero		1


	//   ....[90]....
        /*126c*/ 	.word	0x0002a840
        /*1270*/ 	.word	0x0000000c
        /*1274*/ 	.word	0x0002a850
        /*1278*/ 	.short	0x010a
        /*127a*/ 	.byte	0x3f
	.zero		1


	//   ....[91]....
        /*127c*/ 	.word	0x0002a890
        /*1280*/ 	.word	0x0000000b
        /*1284*/ 	.word	0x0002a850
        /*1288*/ 	.short	0x010a
        /*128a*/ 	.byte	0x3f
	.zero		1


	//   ....[92]....
        /*128c*/ 	.word	0x0002aa50
        /*1290*/ 	.word	0x00000006
        /*1294*/ 	.word	0x0002a820
        /*1298*/ 	.short	0x010a
        /*129a*/ 	.byte	0x3f
	.zero		1


	//   ....[93]....
        /*129c*/ 	.word	0x0002aaa0
        /*12a0*/ 	.word	0x00000007
        /*12a4*/ 	.word	0x0002a8a0
        /*12a8*/ 	.short	0x010a
        /*12aa*/ 	.byte	0x3f
	.zero		1


	//   ....[94]....
        /*12ac*/ 	.word	0x0002aaf0
        /*12b0*/ 	.word	0x00000007
        /*12b4*/ 	.word	0x0002a8c0
        /*12b8*/ 	.short	0x010a
        /*12ba*/ 	.byte	0x3f
	.zero		1


	//   ....[95]....
        /*12bc*/ 	.word	0x0002ab40
        /*12c0*/ 	.word	0x00000008
        /*12c4*/ 	.word	0x0002a8a0
        /*12c8*/ 	.short	0x010a
        /*12ca*/ 	.byte	0x3f
	.zero		1


	//   ....[96]....
        /*12cc*/ 	.word	0x0002ab90
        /*12d0*/ 	.word	0x00000008
        /*12d4*/ 	.word	0x0002a8c0
        /*12d8*/ 	.short	0x010a
        /*12da*/ 	.byte	0x3f
	.zero		1


	//   ....[97]....
        /*12dc*/ 	.word	0x0002ad30
        /*12e0*/ 	.word	0x00000000
        /*12e4*/ 	.word	0x0002a840
        /*12e8*/ 	.short	0x010a
        /*12ea*/ 	.byte	0x3f
	.zero		1


	//   ....[98]....
        /*12ec*/ 	.word	0x0002b940
        /*12f0*/ 	.word	0x00000002
        /*12f4*/ 	.word	0x0002a820
        /*12f8*/ 	.short	0x010a
        /*12fa*/ 	.byte	0x3f
	.zero		1


	//   ....[99]....
        /*12fc*/ 	.word	0x0002b990
        /*1300*/ 	.word	0x00000003
        /*1304*/ 	.word	0x0002a840
        /*1308*/ 	.short	0x010a
        /*130a*/ 	.byte	0x3f
	.zero		1


	//   ....[100]....
        /*130c*/ 	.word	0x0002b9e0
        /*1310*/ 	.word	0x00000002
        /*1314*/ 	.word	0x0002a860
        /*1318*/ 	.short	0x010a
        /*131a*/ 	.byte	0x3f
	.zero		1


	//   ....[101]....
        /*131c*/ 	.word	0x0002ba30
        /*1320*/ 	.word	0x00000003
        /*1324*/ 	.word	0x0002a840
        /*1328*/ 	.short	0x010a
        /*132a*/ 	.byte	0x3f
	.zero		1


	//   ....[102]....
        /*132c*/ 	.word	0x0002ba80
        /*1330*/ 	.word	0x00000002
        /*1334*/ 	.word	0x0002a860
        /*1338*/ 	.short	0x010a
        /*133a*/ 	.byte	0x3f
	.zero		1


	//   ....[103]....
        /*133c*/ 	.word	0x0002bad0
        /*1340*/ 	.word	0x00000003
        /*1344*/ 	.word	0x0002a840
        /*1348*/ 	.short	0x010a
        /*134a*/ 	.byte	0x3f
	.zero		1


	//   ....[104]....
        /*134c*/ 	.word	0x0002bb20
        /*1350*/ 	.word	0x00000002
        /*1354*/ 	.word	0x0002a860
        /*1358*/ 	.short	0x010a
        /*135a*/ 	.byte	0x3f
	.zero		1


	//   ....[105]....
        /*135c*/ 	.word	0x0002bb70
        /*1360*/ 	.word	0x00000000
        /*1364*/ 	.word	0x0002a860
        /*1368*/ 	.short	0x010a
        /*136a*/ 	.byte	0x3f
	.zero		1


	//   ....[106]....
        /*136c*/ 	.word	0x0002c5f0
        /*1370*/ 	.word	0x00000000
        /*1374*/ 	.word	0x0002a820
        /*1378*/ 	.short	0x010a
        /*137a*/ 	.byte	0x3f
	.zero		1


	//   ....[107]....
        /*137c*/ 	.word	0x0002c790
        /*1380*/ 	.word	0x00000006
        /*1384*/ 	.word	0x00000000
        /*1388*/ 	.short	0x010a
        /*138a*/ 	.byte	0x3f
	.zero		1


	//   ....[108]....
        /*138c*/ 	.word	0x0002c7e0
        /*1390*/ 	.word	0x00000007
        /*1394*/ 	.word	0x00000000
        /*1398*/ 	.short	0x010a
        /*139a*/ 	.byte	0x3f
	.zero		1


	//   ....[109]....
        /*139c*/ 	.word	0x0002c830
        /*13a0*/ 	.word	0x00000004
        /*13a4*/ 	.word	0x00000000
        /*13a8*/ 	.short	0x010a
        /*13aa*/ 	.byte	0x3f
	.zero		1


	//----- nvinfo : EIATTR_NUM_MBARRIERS
	.align		4
.L_517:
        /*13ac*/ 	.byte	0x03, 0x38
        /*13ae*/ 	.short	0x0016


	//----- nvinfo : EIATTR_EXIT_INSTR_OFFSETS
	.align		4
        /*13b0*/ 	.byte	0x04, 0x1c
        /*13b2*/ 	.short	(.L_519 - .L_518)


	//   ....[0]....
.L_518:
        /*13b4*/ 	.word	0x00029d20


	//----- nvinfo : EIATTR_MAX_THREADS
	.align		4
.L_519:
        /*13b8*/ 	.byte	0x04, 0x05
        /*13ba*/ 	.short	(.L_521 - .L_520)
.L_520:
        /*13bc*/ 	.word	0x00000180
        /*13c0*/ 	.word	0x00000001
        /*13c4*/ 	.word	0x00000001


	//----- nvinfo : EIATTR_CRS_STACK_SIZE
	.align		4
.L_521:
        /*13c8*/ 	.byte	0x04, 0x1e
        /*13ca*/ 	.short	(.L_523 - .L_522)
.L_522:
        /*13cc*/ 	.word	0x00000000


	//----- nvinfo : EIATTR_CBANK_PARAM_SIZE
	.align		4
.L_523:
        /*13d0*/ 	.byte	0x03, 0x19
        /*13d2*/ 	.short	0x0af0


	//----- nvinfo : EIATTR_PARAM_CBANK
	.align		4
        /*13d4*/ 	.byte	0x04, 0x0a
        /*13d6*/ 	.short	(.L_525 - .L_524)
	.align		4
.L_524:
        /*13d8*/ 	.word	index@(.nv.constant0._ZN7cutlass13device_kernelIN5flash11enable_sm90INS1_16FlashAttnFwdSm90INS1_25CollectiveMainloopFwdSm90ILi2EN4cute5tupleIJNS5_1CILi1EEES8_S8_EEENS6_IJNS7_ILi128EEENS7_ILi96EEENS7_ILi192EEEEEELi128ENS_6half_tEfNS_4arch4Sm90ELb0ELb1ELb1ELb1ELb0ELb1ELb0ELb1ELb1ELb1ELb0ELb0EEENS1_21CollectiveEpilogueFwdINS6_IJSA_SA_SB_EEES9_SE_SG_Li256ELb1ELb1ELb0ELb0EEENS1_36VarlenDynamicPersistentTileSchedulerILi128ELi96ELi256ELi128ELb0ELb1ELb1ELb1ELb0ELb1EEEEEEEEEvNT_6ParamsE)
        /*13dc*/ 	.short	0x0210
        /*13de*/ 	.short	0x0af0


	//----- nvinfo : EIATTR_SW_WAR
	.align		4
.L_525:
        /*13e0*/ 	.byte	0x04, 0x36
        /*13e2*/ 	.short	(.L_527 - .L_526)
.L_526:
        /*13e4*/ 	.word	0x00000008
.L_527:


//--------------------- .nv.info._ZN7cutlass13device_kernelIN5flash11enable_sm90INS1_16FlashAttnFwdSm90INS1_25CollectiveMainloopFwdSm90ILi2EN4cute5tupleIJNS5_1CILi1EEES8_S8_EEENS6_IJNS7_ILi128EEESA_NS7_ILi192EEEEEELi128ENS_6half_tEfNS_4arch4Sm90ELb1ELb0ELb1ELb0ELb0ELb0ELb0ELb1ELb1ELb1ELb0ELb0EEENS1_21CollectiveEpilogueFwdINS6_IJSA_SA_SA_EEES9_SD_SF_Li256ELb0ELb1ELb0ELb0EEENS1_30DynamicPersistentTileSchedulerILi256ELi128ELb0ELb1ELb1EEEEEEEEEvNT_6ParamsE --------------------------
	.section	.nv.info._ZN7cutlass13device_kernelIN5flash11enable_sm90INS1_16FlashAttnFwdSm90INS1_25CollectiveMainloopFwdSm90ILi2EN4cute5tupleIJNS5_1CILi1EEES8_S8_EEENS6_IJNS7_ILi128EEESA_NS7_ILi192EEEEEELi128ENS_6half_tEfNS_4arch4Sm90ELb1ELb0ELb1ELb0ELb0ELb0ELb0ELb1ELb1ELb1ELb0ELb0EEENS1_21CollectiveEpilogueFwdINS6_IJSA_SA_SA_EEES9_SD_SF_Li256ELb0ELb1ELb0ELb0EEENS1_30DynamicPersistentTileSchedulerILi256ELi128ELb0ELb1ELb1EEEEEEEEEvNT_6ParamsE,"",@"SHT_CUDA_INFO"
	.sectionflags	@""
	.align	4


	//----- nvinfo : EIATTR_CUDA_API_VERSION
	.align		4
        /*0000*/ 	.byte	0x04, 0x37
        /*0002*/ 	.short	(.L_529 - .L_528)
.L_528:
        /*0004*/ 	.word	0x00000082


	//----- nvinfo : EIATTR_KPARAM_INFO
	.align		4
.L_529:
        /*0008*/ 	.byte	0x04, 0x17
        /*000a*/ 	.short	(.L_531 - .L_530)
.L_530:
        /*000c*/ 	.word	0x00000000
        /*0010*/ 	.short	0x0000
        /*0012*/ 	.short	0x0070
        /*0014*/ 	.byte	0x00, 0xf0, 0x01, 0x2a


	//----- nvinfo : EIATTR_SPARSE_MMA_MASK
	.align		4
.L_531:
        /*0018*/ 	.byte	0x03, 0x50
        /*001a*/ 	.short	0x0000


	//----- nvinfo : EIATTR_MAXREG_COUNT
	.align		4
        /*001c*/ 	.byte	0x03, 0x1b
        /*001e*/ 	.short	0x00a8


	//----- nvinfo : EIATTR_NUM_BARRIERS
	.align		4
        /*0020*/ 	.byte	0x02, 0x4c
        /*0022*/ 	.byte	0x09
	.zero		1


	//----- nvinfo : EIATTR_EXTERNS
	.align		4
        /*0024*/ 	.byte	0x04, 0x0f
        /*0026*/ 	.short	(.L_533 - .L_532)


	//   ....[0]....
	.align		4
.L_532:
        /*0028*/ 	.word	index@(__assertfail)


	//----- nvinfo : EIATTR_ANNOTATIONS
	.align		4
.L_533:
        /*002c*/ 	.byte	0x04, 0x55
        /*002e*/ 	.short	(.L_535 - .L_534)


	//   ....[0]....
.L_534:
        /* <DEDUP_REMOVED lines=27> */


	//----- nvinfo : EIATTR_MERCURY_ISA_VERSION
	.align		4
.L_535:
        /*01c8*/ 	.byte	0x03, 0x5f
        /*01ca*/ 	.short	0x0101


	//----- nvinfo : EIATTR_INT_WARP_WIDE_INSTR_OFFSETS
	.align		4
        /*01cc*/ 	.byte	0x04, 0x31
        /*01ce*/ 	.short	(.L_537 - .L_536)


	//   ....[0]....
.L_536:
        /*01d0*/ 	.word	0x00000130


	//   ....[1]....
        /*01d4*/ 	.word	0x00000170


	//   ....[2]....
        /*01d8*/ 	.word	0x000001e0


	//   ....[3]....
        /*01dc*/ 	.word	0x0000d670


	//   ....[4]....
        /*01e0*/ 	.word	0x0000d710


	//   ....[5]....
        /*01e4*/ 	.word	0x00010e70


	//   ....[6]....
        /*01e8*/ 	.word	0x00010f10


	//----- nvinfo : EIATTR_COOP_GROUP_MASK_REGIDS
	.align		4
.L_537:
        /*01ec*/ 	.byte	0x04, 0x29
        /*01ee*/ 	.short	(.L_539 - .L_538)


	//   ....[0]....
.L_538:
        /*01f0*/ 	.word	0xffffffff


	//   ....[1]....
        /*01f4*/ 	.word	0xffffffff


	//   ....[2]....
        /*01f8*/ 	.word	0xffffffff


	//   ....[3]....
        /*01fc*/ 	.word	0xffffffff


	//   ....[4]....
        /*0200*/ 	.word	0xffffffff


	//   ....[5]....
        /*0204*/ 	.word	0xffffffff


	//   ....[6]....
        /*0208*/ 	.word	0xffffffff


	//   ....[7]....
        /*020c*/ 	.word	0xffffffff


	//   ....[8]....
        /*0210*/ 	.word	0xffffffff


	//   ....[9]....
        /*0214*/ 	.word	0xffffffff


	//   ....[10]....
        /*0218*/ 	.word	0xffffffff


	//   ....[11]....
        /*021c*/ 	.word	0xffffffff


	//   ....[12]....
        /*0220*/ 	.word	0xffffffff


	//   ....[13]....
        /*0224*/ 	.word	0xffffffff


	//   ....[14]....
        /*0228*/ 	.word	0xffffffff


	//   ....[15]....
        /*022c*/ 	.word	0xffffffff


	//   ....[16]....
        /*0230*/ 	.word	0xffffffff


	//   ....[17]....
        /*0234*/ 	.word	0xffffffff


	//   ....[18]....
        /*0238*/ 	.word	0xffffffff


	//   ....[19]....
        /*023c*/ 	.word	0xffffffff


	//   ....[20]....
        /*0240*/ 	.word	0xffffffff


	//   ....[21]....
        /*0244*/ 	.word	0xffffffff


	//   ....[22]....
        /*0248*/ 	.word	0xffffffff


	//   ....[23]....
        /*024c*/ 	.word	0xffffffff


	//   ....[24]....
        /*0250*/ 	.word	0xffffffff


	//   ....[25]....
        /*0254*/ 	.word	0xffffffff


	//   ....[26]....
        /*0258*/ 	.word	0xffffffff


	//   ....[27]....
        /*025c*/ 	.word	0xffffffff


	//   ....[28]....
        /*0260*/ 	.word	0xffffffff


	//   ....[29]....
        /*0264*/ 	.word	0xffffffff


	//   ....[30]....
        /*0268*/ 	.word	0xffffffff


	//   ....[31]....
        /*026c*/ 	.word	0xffffffff


	//   ....[32]....
        /*0270*/ 	.word	0xffffffff


	//   ....[33]....
        /*0274*/ 	.word	0xffffffff


	//   ....[34]....
        /*0278*/ 	.word	0xffffffff


	//   ....[35]....
        /*027c*/ 	.word	0xffffffff


	//   ....[36]....
        /*0280*/ 	.word	0xffffffff


	//   ....[37]....
        /*0284*/ 	.word	0xffffffff


	//   ....[38]....
        /*0288*/ 	.word	0xffffffff


	//   ....[39]....
        /*028c*/ 	.word	0xffffffff


	//   ....[40]....
        /*0290*/ 	.word	0xffffffff


	//   ....[41]....
        /*0294*/ 	.word	0xffffffff


	//   ....[42]....
        /*0298*/ 	.word	0xffffffff


	//   ....[43]....
        /*029c*/ 	.word	0xffffffff


	//   ....[44]....
        /*02a0*/ 	.word	0xffffffff


	//   ....[45]....
        /*02a4*/ 	.word	0xffffffff


	//   ....[46]....
        /*02a8*/ 	.word	0xffffffff


	//   ....[47]....
        /*02ac*/ 	.word	0xffffffff


	//   ....[48]....
        /*02b0*/ 	.word	0xffffffff


	//   ....[49]....
        /*02b4*/ 	.word	0xffffffff


	//   ....[50]....
        /*02b8*/ 	.word	0xffffffff


	//   ....[51]....
        /*02bc*/ 	.word	0xffffffff


	//   ....[52]....
        /*02c0*/ 	.word	0xffffffff


	//   ....[53]....
        /*02c4*/ 	.word	0xffffffff


	//   ....[54]....
        /*02c8*/ 	.word	0xffffffff


	//   ....[55]....
        /*02cc*/ 	.word	0xffffffff


	//   ....[56]....
        /*02d0*/ 	.word	0xffffffff


	//   ....[57]....
        /*02d4*/ 	.word	0xffffffff


	//   ....[58]....
        /*02d8*/ 	.word	0xffffffff


	//   ....[59]....
        /*02dc*/ 	.word	0xffffffff


	//   ....[60]....
        /*02e0*/ 	.word	0xffffffff


	//   ....[61]....
        /*02e4*/ 	.word	0xffffffff


	//   ....[62]....
        /*02e8*/ 	.word	0xffffffff


	//   ....[63]....
        /*02ec*/ 	.word	0xffffffff


	//   ....[64]....
        /*02f0*/ 	.word	0xffffffff


	//   ....[65]....
        /*02f4*/ 	.word	0xffffffff


	//   ....[66]....
        /*02f8*/ 	.word	0xffffffff


	//   ....[67]....
        /*02fc*/ 	.word	0xffffffff


	//   ....[68]....
        /*0300*/ 	.word	0x0500000f


	//   ....[69]....
        /*0304*/ 	.word	0x0500000f


	//   ....[70]....
        /*0308*/ 	.word	0x0500000f


	//   ....[71]....
        /*030c*/ 	.word	0x0500000f


	//   ....[72]....
        /*0310*/ 	.word	0x0500000f


	//   ....[73]....
        /*0314*/ 	.word	0x0500000f


	//   ....[74]....
        /*0318*/ 	.word	0x0500000f


	//   ....[75]....
        /*031c*/ 	.word	0x0500000f


	//   ....[76]....
        /*0320*/ 	.word	0x0500000f


	//   ....[77]....
        /*0324*/ 	.word	0x0500000f


	//   ....[78]....
        /*0328*/ 	.word	0x0500000f


	//   ....[79]....
        /*032c*/ 	.word	0x0500000f


	//   ....[80]....
        /*0330*/ 	.word	0x0500000f


	//   ....[81]....
        /*0334*/ 	.word	0x0500000f


	//   ....[82]....
        /*0338*/ 	.word	0x0500000f


	//   ....[83]....
        /*033c*/ 	.word	0x0500000f


	//   ....[84]....
        /*0340*/ 	.word	0x0500000f


	//   ....[85]....
        /*0344*/ 	.word	0x0500000f


	//   ....[86]....
        /*0348*/ 	.word	0x0500000f


	//----- nvinfo : EIATTR_COOP_GROUP_INSTR_OFFSETS
	.align		4
.L_539:
        /*034c*/ 	.byte	0x04, 0x28
        /*034e*/ 	.short	(.L_541 - .L_540)


	//   ....[0]....
.L_540:
        /*0350*/ 	.word	0x00000060


	//   ....[1]....
        /*0354*/ 	.word	0x00000140


	//   ....[2]....
        /*0358*/ 	.word	0x00000190


	//   ....[3]....
        /*035c*/ 	.word	0x000003c0


	//   ....[4]....
        /*0360*/ 	.word	0x00000520


	//   ....[5]....
        /*0364*/ 	.word	0x00000640


	//   ....[6]....
        /*0368*/ 	.word	0x000007a0


	//   ....[7]....
        /*036c*/ 	.word	0x000014b0


	//   ....[8]....
        /*0370*/ 	.word	0x00002120


	//   ....[9]....
        /*0374*/ 	.word	0x00002550


	//   ....[10]....
        /*0378*/ 	.word	0x00002d60


	//   ....[11]....
        /*037c*/ 	.word	0x00002db0


	//   ....[12]....
        /*0380*/ 	.word	0x00003900


	//   ....[13]....
        /*0384*/ 	.word	0x00003980


	//   ....[14]....
        /*0388*/ 	.word	0x000056a0


	//   ....[15]....
        /*038c*/ 	.word	0x000060d0


	//   ....[16]....
        /*0390*/ 	.word	0x00006210


	//   ....[17]....
        /*0394*/ 	.word	0x00006370


	//   ....[18]....
        /*0398*/ 	.word	0x00006c70


	//   ....[19]....
        /*039c*/ 	.word	0x00006cc0


	//   ....[20]....
        /*03a0*/ 	.word	0x00009180


	//   ....[21]....
        /*03a4*/ 	.word	0x000091d0


	//   ....[22]....
        /*03a8*/ 	.word	0x00009460


	//   ....[23]....
        /*03ac*/ 	.word	0x000094e0


	//   ....[24]....
        /*03b0*/ 	.word	0x0000a800


	//   ....[25]....
        /*03b4*/ 	.word	0x0000a840


	//   ....[26]....
        /*03b8*/ 	.word	0x0000a930


	//   ....[27]....
        /*03bc*/ 	.word	0x0000a960


	//   ....[28]....
        /*03c0*/ 	.word	0x0000bae0


	//   ....[29]....
        /*03c4*/ 	.word	0x0000bb10


	//   ....[30]....
        /*03c8*/ 	.word	0x0000bb40


	//   ....[31]....
        /*03cc*/ 	.word	0x0000bba0


	//   ....[32]....
        /*03d0*/ 	.word	0x0000c080


	//   ....[33]....
        /*03d4*/ 	.word	0x0000c0c0


	//   ....[34]....
        /*03d8*/ 	.word	0x0000c190


	//   ....[35]....
        /*03dc*/ 	.word	0x0000c1b0


	//   ....[36]....
        /*03e0*/ 	.word	0x0000c280


	//   ....[37]....
        /*03e4*/ 	.word	0x0000c2a0


	//   ....[38]....
        /*03e8*/ 	.word	0x0000c380


	//   ....[39]....
        /*03ec*/ 	.word	0x0000c3a0


	//   ....[40]....
        /*03f0*/ 	.word	0x0000caa0


	//   ....[41]....
        /*03f4*/ 	.word	0x0000cac0


	//   ....[42]....
        /*03f8*/ 	.word	0x0000cb90


	//   ....[43]....
        /*03fc*/ 	.word	0x0000cbb0


	//   ....[44]....
        /*0400*/ 	.word	0x0000cc80


	//   ....[45]....
        /*0404*/ 	.word	0x0000cca0


	//   ....[46]....
        /*0408*/ 	.word	0x0000cd80


	//   ....[47]....
        /*040c*/ 	.word	0x0000cda0


	//   ....[48]....
        /*0410*/ 	.word	0x0000cf10


	//   ....[49]....
        /*0414*/ 	.word	0x0000dc90


	//   ....[50]....
        /*0418*/ 	.word	0x0000e6f0


	//   ....[51]....
        /*041c*/ 	.word	0x0000e730


	//   ....[52]....
        /*0420*/ 	.word	0x0000e800


	//   ....[53]....
        /*0424*/ 	.word	0x0000e810


	//   ....[54]....
        /*0428*/ 	.word	0x0000e8a0


	//   ....[55]....
        /*042c*/ 	.word	0x0000e8b0


	//   ....[56]....
        /*0430*/ 	.word	0x0000e940


	//   ....[57]....
        /*0434*/ 	.word	0x0000e950


	//   ....[58]....
        /*0438*/ 	.word	0x0000e9e0


	//   ....[59]....
        /*043c*/ 	.word	0x0000e9f0


	//   ....[60]....
        /*0440*/ 	.word	0x0000ea80


	//   ....[61]....
        /*0444*/ 	.word	0x0000ea90


	//   ....[62]....
        /*0448*/ 	.word	0x0000eb20


	//   ....[63]....
        /*044c*/ 	.word	0x0000eb30


	//   ....[64]....
        /*0450*/ 	.word	0x0000eb40


	//   ....[65]....
        /*0454*/ 	.word	0x0000eb50


	//   ....[66]....
        /*0458*/ 	.word	0x00011470


	//   ....[67]....
        /*045c*/ 	.word	0x00011660


	//   ....[68]....
        /*0460*/ 	.word	0x00011bf0


	//   ....[69]....
        /*0464*/ 	.word	0x00011d50


	//   ....[70]....
        /*0468*/ 	.word	0x00011db0


	//   ....[71]....
        /*046c*/ 	.word	0x00011f00


	//   ....[72]....
        /*0470*/ 	.word	0x00011f50


	//   ....[73]....
        /*0474*/ 	.word	0x00012070


	//   ....[74]....
        /*0478*/ 	.word	0x000120c0


	//   ....[75]....
        /*047c*/ 	.word	0x000121e0


	//   ....[76]....
        /*0480*/ 	.word	0x00012230


	//   ....[77]....
        /*0484*/ 	.word	0x00012350


	//   ....[78]....
        /*0488*/ 	.word	0x000123a0


	//   ....[79]....
        /*048c*/ 	.word	0x000124c0


	//   ....[80]....
        /*0490*/ 	.word	0x00012510


	//   ....[81]....
        /*0494*/ 	.word	0x00012630


	//   ....[82]....
        /*0498*/ 	.word	0x00012680


	//   ....[83]....
        /*049c*/ 	.word	0x00012780


	//   ....[84]....
        /*04a0*/ 	.word	0x000127d0


	//   ....[85]....
        /*04a4*/ 	.word	0x00012af0


	//   ....[86]....
        /*04a8*/ 	.word	0x00012c10


	//----- nvinfo : EIATTR_REG_RECONFIG
	.align		4
.L_541:
        /*04ac*/ 	.byte	0x01, 0x54
	.zero		2


	//----- nvinfo : EIATTR_SYSCALL_OFFSETS
	.align		4
        /*04b0*/ 	.byte	0x04, 0x46
        /*04b2*/ 	.short	(.L_543 - .L_542)


	//   ....[0]....
.L_542:
        /*04b4*/ 	.word	0x00001690


	//   ....[1]....
        /*04b8*/ 	.word	0x0000d880


	//   ....[2]....
        /*04bc*/ 	.word	0x0000d9d0


	//   ....[3]....
        /*04c0*/ 	.word	0x0000dac0


	//   ....[4]....
        /*04c4*/ 	.word	0x0000e2c0


	//----- nvinfo : EIATTR_MBARRIER_INSTR_OFFSETS
	.align		4
.L_543:
        /*04c8*/ 	.byte	0x04, 0x39
        /*04ca*/ 	.short	(.L_545 - .L_544)


	//   ....[0]....
.L_544:
        /*04cc*/ 	.word	0x00000270
        /*04d0*/ 	.word	0x000000ff
        /*04d4*/ 	.word	0x00034800
        /*04d8*/ 	.short	0x0100
        /*04da*/ 	.byte	0x08
	.zero		1


	//   ....[1]....
        /*04dc*/ 	.word	0x00000280
        /*04e0*/ 	.word	0x000000ff
        /*04e4*/ 	.word	0x00034820
        /*04e8*/ 	.short	0x0100
        /*04ea*/ 	.byte	0x08
	.zero		1


	//   ....[2]....
        /*04ec*/ 	.word	0x00000370
        /*04f0*/ 	.word	0x000000ff
        /*04f4*/ 	.word	0x00034830
        /*04f8*/ 	.short	0x0100
        /*04fa*/ 	.byte	0x08
	.zero		1


	//   ....[3]....
        /*04fc*/ 	.word	0x00000380
        /*0500*/ 	.word	0x000000ff
        /*0504*/ 	.word	0x00034840
        /*0508*/ 	.short	0x0100
        /*050a*/ 	.byte	0x08
	.zero		1


	//   ....[4]....
        /*050c*/ 	.word	0x00000390
        /*0510*/ 	.word	0x000000ff
        /*0514*/ 	.word	0x00034838
        /*0518*/ 	.short	0x0100
        /*051a*/ 	.byte	0x08
	.zero		1


	//   ....[5]....
        /*051c*/ 	.word	0x000003a0
        /*0520*/ 	.word	0x000000ff
        /*0524*/ 	.word	0x00034848
        /*0528*/ 	.short	0x0100
        /*052a*/ 	.byte	0x08
	.zero		1


	//   ....[6]....
        /*052c*/ 	.word	0x000004d0
        /*0530*/ 	.word	0x000000ff
        /*0534*/ 	.word	0x00034850
        /*0538*/ 	.short	0x0100
        /*053a*/ 	.byte	0x08
	.zero		1


	//   ....[7]....
        /*053c*/ 	.word	0x000004e0
        /*0540*/ 	.word	0x000000ff
        /*0544*/ 	.word	0x00034860
        /*0548*/ 	.short	0x0100
        /*054a*/ 	.byte	0x08
	.zero		1


	//   ....[8]....
        /*054c*/ 	.word	0x000004f0
        /*0550*/ 	.word	0x000000ff
        /*0554*/ 	.word	0x00034858
        /*0558*/ 	.short	0x0100
        /*055a*/ 	.byte	0x08
	.zero		1


	//   ....[9]....
        /*055c*/ 	.word	0x00000500
        /*0560*/ 	.word	0x000000ff
        /*0564*/ 	.word	0x00034868
        /*0568*/ 	.short	0x0100
        /*056a*/ 	.byte	0x08
	.zero		1


	//   ....[10]....
        /*056c*/ 	.word	0x000005f0
        /*0570*/ 	.word	0x000000ff
        /*0574*/ 	.word	0x00034870
        /*0578*/ 	.short	0x0100
        /*057a*/ 	.byte	0x06
	.zero		1


	//   ....[11]....
        /*057c*/ 	.word	0x00000600
        /*0580*/ 	.word	0x000000ff
        /*0584*/ 	.word	0x00034880
        /*0588*/ 	.short	0x0100
        /*058a*/ 	.byte	0x06
	.zero		1


	//   ....[12]....
        /*058c*/ 	.word	0x00000610
        /*0590*/ 	.word	0x000000ff
        /*0594*/ 	.word	0x00034878
        /*0598*/ 	.short	0x0100
        /*059a*/ 	.byte	0x06
	.zero		1


	//   ....[13]....
        /*059c*/ 	.word	0x00000620
        /*05a0*/ 	.word	0x000000ff
        /*05a4*/ 	.word	0x00034888
        /*05a8*/ 	.short	0x0100
        /*05aa*/ 	.byte	0x06
	.zero		1


	//   ....[14]....
        /*05ac*/ 	.word	0x00000750
        /*05b0*/ 	.word	0x000000ff
        /*05b4*/ 	.word	0x00034890
        /*05b8*/ 	.short	0x0100
        /*05ba*/ 	.byte	0x08
	.zero		1


	//   ....[15]....
        /*05bc*/ 	.word	0x00000760
        /*05c0*/ 	.word	0x000000ff
        /*05c4*/ 	.word	0x000348a0
        /*05c8*/ 	.short	0x0100
        /*05ca*/ 	.byte	0x08
	.zero		1


	//   ....[16]....
        /*05cc*/ 	.word	0x00000770
        /*05d0*/ 	.word	0x000000ff
        /*05d4*/ 	.word	0x00034898
        /*05d8*/ 	.short	0x0100
        /*05da*/ 	.byte	0x08
	.zero		1


	//   ....[17]....
        /*05dc*/ 	.word	0x00000780
        /*05e0*/ 	.word	0x000000ff
        /*05e4*/ 	.word	0x000348a8
        /*05e8*/ 	.short	0x0100
        /*05ea*/ 	.byte	0x08
	.zero		1


	//   ....[18]....
        /*05ec*/ 	.word	0x000008b0
        /*05f0*/ 	.word	0x000000ff
        /*05f4*/ 	.word	0x000348b0
        /*05f8*/ 	.short	0x0100
        /*05fa*/ 	.byte	0x08
	.zero		1


	//   ....[19]....
        /*05fc*/ 	.word	0x000008c0
        /*0600*/ 	.word	0x000000ff
        /*0604*/ 	.word	0x000348c0
        /*0608*/ 	.short	0x0100
        /*060a*/ 	.byte	0x08
	.zero		1


	//   ....[20]....
        /*060c*/ 	.word	0x000008d0
        /*0610*/ 	.word	0x000000ff
        /*0614*/ 	.word	0x000348b8
        /*0618*/ 	.short	0x0100
        /*061a*/ 	.byte	0x08
	.zero		1


	//   ....[21]....
        /*061c*/ 	.word	0x000008e0
        /*0620*/ 	.word	0x000000ff
        /*0624*/ 	.word	0x000348c8
        /*0628*/ 	.short	0x0100
        /*062a*/ 	.byte	0x08
	.zero		1


	//   ....[22]....
        /*062c*/ 	.word	0x00001730
        /*0630*/ 	.word	0x000000ff
        /*0634*/ 	.word	0x00034800
        /*0638*/ 	.short	0x010a
        /*063a*/ 	.byte	0x26
	.zero		1


	//   ....[23]....
        /*063c*/ 	.word	0x000017b0
        /*0640*/ 	.word	0x00000000
        /*0644*/ 	.word	0x00034830
        /*0648*/ 	.short	0x010a
        /*064a*/ 	.byte	0x3f
	.zero		1


	//   ....[24]....
        /*064c*/ 	.word	0x00001810
        /*0650*/ 	.word	0x00000000
        /*0654*/ 	.word	0x00034830
        /*0658*/ 	.short	0x010a
        /*065a*/ 	.byte	0x3f
	.zero		1


	//   ....[25]....
        /*065c*/ 	.word	0x00002900
        /*0660*/ 	.word	0x00000000
        /*0664*/ 	.word	0x00000000
        /*0668*/ 	.short	0x0101
        /*066a*/ 	.byte	0x3f
	.zero		1


	//   ....[26]....
        /*066c*/ 	.word	0x00004740
        /*0670*/ 	.word	0x000000ff
        /*0674*/ 	.word	0x00034830
        /*0678*/ 	.short	0x010a
        /*067a*/ 	.byte	0x08
	.zero		1


	//   ....[27]....
        /*067c*/ 	.word	0x00004780
        /*0680*/ 	.word	0x000000ff
        /*0684*/ 	.word	0x00034830
        /*0688*/ 	.short	0x010a
        /*068a*/ 	.byte	0x08
	.zero		1


	//   ....[28]....
        /*068c*/ 	.word	0x000050a0
        /*0690*/ 	.word	0x000000ff
        /*0694*/ 	.word	0x00034850
        /*0698*/ 	.short	0x010a
        /*069a*/ 	.byte	0x09
	.zero		1


	//   ....[29]....
        /*069c*/ 	.word	0x000050e0
        /*06a0*/ 	.word	0x000000ff
        /*06a4*/ 	.word	0x00034850
        /*06a8*/ 	.short	0x010a
        /*06aa*/ 	.byte	0x09
	.zero		1


	//   ....[30]....
        /*06ac*/ 	.word	0x00006f50
        /*06b0*/ 	.word	0x00000031
        /*06b4*/ 	.word	0x00000000
        /*06b8*/ 	.short	0x0101
        /*06ba*/ 	.byte	0x3f
	.zero		1


	//   ....[31]....
        /*06bc*/ 	.word	0x00007070
        /*06c0*/ 	.word	0x00000033
        /*06c4*/ 	.word	0x00000000
        /*06c8*/ 	.short	0x0101
        /*06ca*/ 	.byte	0x3f
	.zero		1


	//   ....[32]....
        /*06cc*/ 	.word	0x00007a50
        /*06d0*/ 	.word	0x000000ff
        /*06d4*/ 	.word	0x00034830
        /*06d8*/ 	.short	0x010a
        /*06da*/ 	.byte	0x08
	.zero		1


	//   ....[33]....
        /*06dc*/ 	.word	0x00007a90
        /*06e0*/ 	.word	0x000000ff
        /*06e4*/ 	.word	0x00034830
        /*06e8*/ 	.short	0x010a
        /*06ea*/ 	.byte	0x08
	.zero		1


	//   ....[34]....
        /*06ec*/ 	.word	0x000083b0
        /*06f0*/ 	.word	0x000000ff
        /*06f4*/ 	.word	0x00034850
        /*06f8*/ 	.short	0x010a
        /*06fa*/ 	.byte	0x08
	.zero		1


	//   ....[35]....
        /*06fc*/ 	.word	0x000083f0
        /*0700*/ 	.word	0x000000ff
        /*0704*/ 	.word	0x00034850
        /*0708*/ 	.short	0x010a
        /*070a*/ 	.byte	0x08
	.zero		1


	//   ....[36]....
        /*070c*/ 	.word	0x00009d70
        /*0710*/ 	.word	0x00000023
        /*0714*/ 	.word	0x00000000
        /*0718*/ 	.short	0x0101
        /*071a*/ 	.byte	0x3f
	.zero		1


	//   ....[37]....
        /*071c*/ 	.word	0x00009dc0
        /*0720*/ 	.word	0x0000002e
        /*0724*/ 	.word	0x00000000
        /*0728*/ 	.short	0x0101
        /*072a*/ 	.byte	0x3f
	.zero		1


	//   ....[38]....
        /*072c*/ 	.word	0x0000a770
        /*0730*/ 	.word	0x000000ff
        /*0734*/ 	.word	0x00034850
        /*0738*/ 	.short	0x010a
        /*073a*/ 	.byte	0x05
	.zero		1


	//   ....[39]....
        /*073c*/ 	.word	0x0000a7b0
        /*0740*/ 	.word	0x000000ff
        /*0744*/ 	.word	0x00034850
        /*0748*/ 	.short	0x010a
        /*074a*/ 	.byte	0x05
	.zero		1


	//   ....[40]....
        /*074c*/ 	.word	0x0000acf0
        /*0750*/ 	.word	0x00000002
        /*0754*/ 	.word	0x00000000
        /*0758*/ 	.short	0x0101
        /*075a*/ 	.byte	0x3f
	.zero		1


	//   ....[41]....
        /*075c*/ 	.word	0x0000c0b0
        /*0760*/ 	.word	0x00000024
        /*0764*/ 	.word	0x00000000
        /*0768*/ 	.short	0x0101
        /*076a*/ 	.byte	0x3f
	.zero		1


	//   ....[42]....
        /*076c*/ 	.word	0x0000dea0
        /*0770*/ 	.word	0x00000000
        /*0774*/ 	.word	0x00034840
        /*0778*/ 	.short	0x010a
        /*077a*/ 	.byte	0x3f
	.zero		1


	//   ....[43]....
        /*077c*/ 	.word	0x0000eca0
        /*0780*/ 	.word	0x00000011
        /*0784*/ 	.word	0x00034800
        /*0788*/ 	.short	0x0107
        /*078a*/ 	.byte	0x3f
	.zero		1


	//   ....[44]....
        /*078c*/ 	.word	0x0000edb0
        /*0790*/ 	.word	0x00000011
        /*0794*/ 	.word	0x00034800
        /*0798*/ 	.short	0x0101
        /*079a*/ 	.byte	0x3f
	.zero		1


	//   ....[45]....
        /*079c*/ 	.word	0x0000edd0
        /*07a0*/ 	.word	0x00000011
        /*07a4*/ 	.word	0x00034820
        /*07a8*/ 	.short	0x010a
        /*07aa*/ 	.byte	0x3f
	.zero		1


	//   ....[46]....
        /*07ac*/ 	.word	0x0000f110
        /*07b0*/ 	.word	0x00000002
        /*07b4*/ 	.word	0x00034840
        /*07b8*/ 	.short	0x010a
        /*07ba*/ 	.byte	0x3f
	.zero		1


	//   ....[47]....
        /*07bc*/ 	.word	0x0000f570
        /*07c0*/ 	.word	0x00000003
        /*07c4*/ 	.word	0x00000060
        /*07c8*/ 	.short	0x010a
        /*07ca*/ 	.byte	0x3f
	.zero		1


	//   ....[48]....
        /*07cc*/ 	.word	0x0000fbd0
        /*07d0*/ 	.word	0x00000003
        /*07d4*/ 	.word	0x00034840
        /*07d8*/ 	.short	0x010a
        /*07da*/ 	.byte	0x3f
	.zero		1


	//   ....[49]....
        /*07dc*/ 	.word	0x00010050
        /*07e0*/ 	.word	0x00000002
        /*07e4*/ 	.word	0x00000060
        /*07e8*/ 	.short	0x010a
        /*07ea*/ 	.byte	0x3f
	.zero		1


	//   ....[50]....
        /*07ec*/ 	.word	0x00010600
        /*07f0*/ 	.word	0x00000002
        /*07f4*/ 	.word	0x00034840
        /*07f8*/ 	.short	0x010a
        /*07fa*/ 	.byte	0x3f
	.zero		1


	//   ....[51]....
        /*07fc*/ 	.word	0x00010a80
        /*0800*/ 	.word	0x00000002
        /*0804*/ 	.word	0x00000060
        /*0808*/ 	.short	0x010a
        /*080a*/ 	.byte	0x3f
	.zero		1


	//   ....[52]....
        /*080c*/ 	.word	0x00010fe0
        /*0810*/ 	.word	0x00000000
        /*0814*/ 	.word	0x00034860
        /*0818*/ 	.short	0x010a
        /*081a*/ 	.byte	0x3f
	.zero		1


	//   ....[53]....
        /*081c*/ 	.word	0x000115e0
        /*0820*/ 	.word	0x00000000
        /*0824*/ 	.word	0x00034820
        /*0828*/ 	.short	0x010a
        /*082a*/ 	.byte	0x3f
	.zero		1


	//   ....[54]....
        /*082c*/ 	.word	0x000117d0
        /*0830*/ 	.word	0x00000006
        /*0834*/ 	.word	0x00000000
        /*0838*/ 	.short	0x010a
        /*083a*/ 	.byte	0x3f
	.zero		1


	//   ....[55]....
        /*083c*/ 	.word	0x00011820
        /*0840*/ 	.word	0x00000003
        /*0844*/ 	.word	0x00000000
        /*0848*/ 	.short	0x010a
        /*084a*/ 	.byte	0x3f
	.zero		1


	//   ....[56]....
        /*084c*/ 	.word	0x00011880
        /*0850*/ 	.word	0x00000012
        /*0854*/ 	.word	0x00000000
        /*0858*/ 	.short	0x010a
        /*085a*/ 	.byte	0x3f
	.zero		1


	//   ....[57]....
        /*085c*/ 	.word	0x000118b0
        /*0860*/ 	.word	0x00000003
        /*0864*/ 	.word	0x00000000
        /*0868*/ 	.short	0x010a
        /*086a*/ 	.byte	0x3f
	.zero		1


	//   ....[58]....
        /*086c*/ 	.word	0x00011920
        /*0870*/ 	.word	0x00000003
        /*0874*/ 	.word	0x00034800
        /*0878*/ 	.short	0x010a
        /*087a*/ 	.byte	0x3f
	.zero		1


	//   ....[59]....
        /*087c*/ 	.word	0x00011970
        /*0880*/ 	.word	0x00000000
        /*0884*/ 	.word	0x00034830
        /*0888*/ 	.short	0x010a
        /*088a*/ 	.byte	0x3f
	.zero		1


	//   ....[60]....
        /*088c*/ 	.word	0x000119d0
        /*0890*/ 	.word	0x0000000a
        /*0894*/ 	.word	0x00034830
        /*0898*/ 	.short	0x010a
        /*089a*/ 	.byte	0x3f
	.zero		1


	//   ....[61]....
        /*089c*/ 	.word	0x00011a30
        /*08a0*/ 	.word	0x00000005
        /*08a4*/ 	.word	0x00034850
        /*08a8*/ 	.short	0x010a
        /*08aa*/ 	.byte	0x3f
	.zero		1


	//   ....[62]....
        /*08ac*/ 	.word	0x00011a90
        /*08b0*/ 	.word	0x0000000a
        /*08b4*/ 	.word	0x00034830
        /*08b8*/ 	.short	0x010a
        /*08ba*/ 	.byte	0x3f
	.zero		1


	//   ....[63]....
        /*08bc*/ 	.word	0x00011af0
        /*08c0*/ 	.word	0x00000005
        /*08c4*/ 	.word	0x00034850
        /*08c8*/ 	.short	0x010a
        /*08ca*/ 	.byte	0x3f
	.zero		1


	//   ....[64]....
        /*08cc*/ 	.word	0x00011b50
        /*08d0*/ 	.word	0x00000007
        /*08d4*/ 	.word	0x00034850
        /*08d8*/ 	.short	0x010a
        /*08da*/ 	.byte	0x3f
	.zero		1


	//   ....[65]....
        /*08dc*/ 	.word	0x00011ca0
        /*08e0*/ 	.word	0x00000000
        /*08e4*/ 	.word	0x00034840
        /*08e8*/ 	.short	0x010a
        /*08ea*/ 	.byte	0x3f
	.zero		1


	//   ....[66]....
        /*08ec*/ 	.word	0x00012810
        /*08f0*/ 	.word	0x00000011
        /*08f4*/ 	.word	0x00034820
        /*08f8*/ 	.short	0x010a
        /*08fa*/ 	.byte	0x3f
	.zero		1


	//   ....[67]....
        /*08fc*/ 	.word	0x00012860
        /*0900*/ 	.word	0x00000002
        /*0904*/ 	.word	0x00034840
        /*0908*/ 	.short	0x010a
        /*090a*/ 	.byte	0x3f
	.zero		1


	//   ....[68]....
        /*090c*/ 	.word	0x000128b0
        /*0910*/ 	.word	0x00000003
        /*0914*/ 	.word	0x00000060
        /*0918*/ 	.short	0x010a
        /*091a*/ 	.byte	0x3f
	.zero		1


	//   ....[69]....
        /*091c*/ 	.word	0x00012900
        /*0920*/ 	.word	0x00000003
        /*0924*/ 	.word	0x00034840
        /*0928*/ 	.short	0x010a
        /*092a*/ 	.byte	0x3f
	.zero		1


	//   ....[70]....
        /*092c*/ 	.word	0x00012950
        /*0930*/ 	.word	0x00000002
        /*0934*/ 	.word	0x00000060
        /*0938*/ 	.short	0x010a
        /*093a*/ 	.byte	0x3f
	.zero		1


	//   ....[71]....
        /*093c*/ 	.word	0x000129a0
        /*0940*/ 	.word	0x00000002
        /*0944*/ 	.word	0x00034840
        /*0948*/ 	.short	0x010a
        /*094a*/ 	.byte	0x3f
	.zero		1


	//   ....[72]....
        /*094c*/ 	.word	0x000129f0
        /*0950*/ 	.word	0x00000002
        /*0954*/ 	.word	0x00000060
        /*0958*/ 	.short	0x010a
        /*095a*/ 	.byte	0x3f
	.zero		1


	//   ....[73]....
        /*095c*/ 	.word	0x00012a40
        /*0960*/ 	.word	0x00000000
        /*0964*/ 	.word	0x00034860
        /*0968*/ 	.short	0x010a
        /*096a*/ 	.byte	0x3f
	.zero		1


	//   ....[74]....
        /*096c*/ 	.word	0x00012b30
        /*0970*/ 	.word	0x00000000
        /*0974*/ 	.word	0x00034820
        /*0978*/ 	.short	0x010a
        /*097a*/ 	.byte	0x3f
	.zero		1


	//   ....[75]....
        /*097c*/ 	.word	0x00012cd0
        /*0980*/ 	.word	0x00000006
        /*0984*/ 	.word	0x00000000
        /*0988*/ 	.short	0x010a
        /*098a*/ 	.byte	0x3f
	.zero		1


	//   ....[76]....
        /*098c*/ 	.word	0x00012d20
        /*0990*/ 	.word	0x00000003
        /*0994*/ 	.word	0x00000000
        /*0998*/ 	.short	0x010a
        /*099a*/ 	.byte	0x3f
	.zero		1


	//   ....[77]....
        /*099c*/ 	.word	0x00012d70
        /*09a0*/ 	.word	0x00000012
        /*09a4*/ 	.word	0x00000000
        /*09a8*/ 	.short	0x010a
        /*09aa*/ 	.byte	0x3f
	.zero		1


	//----- nvinfo : EIATTR_NUM_MBARRIERS
	.align		4
.L_545:
        /*09ac*/ 	.byte	0x03, 0x38
        /*09ae*/ 	.short	0x0016


	//----- nvinfo : EIATTR_EXIT_INSTR_OFFSETS
	.align		4
        /*09b0*/ 	.byte	0x04, 0x1c
        /*09b2*/ 	.short	(.L_547 - .L_546)


	//   ....[0]....
.L_546:
        /*09b4*/ 	.word	0x00000a10


	//   ....[1]....
        /*09b8*/ 	.word	0x0000ceb0


	//   ....[2]....
        /*09bc*/ 	.word	0x00011900


	//----- nvinfo : EIATTR_MAX_THREADS
	.align		4
.L_547:
        /*09c0*/ 	.byte	0x04, 0x05
        /*09c2*/ 	.short	(.L_549 - .L_548)
.L_548:
        /*09c4*/ 	.word	0x00000180
        /*09c8*/ 	.word	0x00000001
        /*09cc*/ 	.word	0x00000001


	//----- nvinfo : EIATTR_CRS_STACK_SIZE
	.align		4
.L_549:
        /*09d0*/ 	.byte	0x04, 0x1e
        /*09d2*/ 	.short	(.L_551 - .L_550)
.L_550:
        /*09d4*/ 	.word	0x00000000


	//----- nvinfo : EIATTR_CBANK_PARAM_SIZE
	.align		4
.L_551:
        /*09d8*/ 	.byte	0x03, 0x19
        /*09da*/ 	.short	0x0af0


	//----- nvinfo : EIATTR_PARAM_CBANK
	.align		4
        /*09dc*/ 	.byte	0x04, 0x0a
        /*09de*/ 	.short	(.L_553 - .L_552)
	.align		4
.L_552:
        /*09e0*/ 	.word	index@(.nv.constant0._ZN7cutlass13device_kernelIN5flash11enable_sm90INS1_16FlashAttnFwdSm90INS1_25CollectiveMainloopFwdSm90ILi2EN4cute5tupleIJNS5_1CILi1EEES8_S8_EEENS6_IJNS7_ILi128EEESA_NS7_ILi192EEEEEELi128ENS_6half_tEfNS_4arch4Sm90ELb1ELb0ELb1ELb0ELb0ELb0ELb0ELb1ELb1ELb1ELb0ELb0EEENS1_21CollectiveEpilogueFwdINS6_IJSA_SA_SA_EEES9_SD_SF_Li256ELb0ELb1ELb0ELb0EEENS1_30DynamicPersistentTileSchedulerILi256ELi128ELb0ELb1ELb1EEEEEEEEEvNT_6ParamsE)
        /*09e4*/ 	.short	0x0210
        /*09e6*/ 	.short	0x0af0


	//----- nvinfo : EIATTR_SW_WAR
	.align		4
.L_553:
        /*09e8*/ 	.byte	0x04, 0x36
        /*09ea*/ 	.short	(.L_555 - .L_554)
.L_554:
        /*09ec*/ 	.word	0x00000008
.L_555:


//--------------------- .nv.info._ZN7cutlass13device_kernelIN5flash11enable_sm90INS1_16FlashAttnFwdSm90INS1_25CollectiveMainloopFwdSm90ILi2EN4cute5tupleIJNS5_1CILi1EEES8_S8_EEENS6_IJNS7_ILi128EEESA_NS7_ILi192EEEEEELi128ENS_6half_tEfNS_4arch4Sm90ELb1ELb0ELb1ELb1ELb0ELb0ELb0ELb1ELb1ELb1ELb0ELb0EEENS1_21CollectiveEpilogueFwdINS6_IJSA_SA_SA_EEES9_SD_SF_Li256ELb1ELb1ELb0ELb0EEENS1_36VarlenDynamicPersistentTileSchedulerILi128ELi128ELi256ELi128ELb0ELb1ELb1ELb1ELb1ELb1EEEEEEEEEvNT_6ParamsE --------------------------
	.section	.nv.info._ZN7cutlass13device_kernelIN5flash11enable_sm90INS1_16FlashAttnFwdSm90INS1_25CollectiveMainloopFwdSm90ILi2EN4cute5tupleIJNS5_1CILi1EEES8_S8_EEENS6_IJNS7_ILi128EEESA_NS7_ILi192EEEEEELi128ENS_6half_tEfNS_4arch4Sm90ELb1ELb0ELb1ELb1ELb0ELb0ELb0ELb1ELb1ELb1ELb0ELb0EEENS1_21CollectiveEpilogueFwdINS6_IJSA_SA_SA_EEES9_SD_SF_Li256ELb1ELb1ELb0ELb0EEENS1_36VarlenDynamicPersistentTileSchedulerILi128ELi128ELi256ELi128ELb0ELb1ELb1ELb1ELb1ELb1EEEEEEEEEvNT_6ParamsE,"",@"SHT_CUDA_INFO"
	.sectionflags	@""
	.align	4


	//----- nvinfo : EIATTR_CUDA_API_VERSION
	.align		4
        /*0000*/ 	.byte	0x04, 0x37
        /*0002*/ 	.short	(.L_557 - .L_556)
.L_556:
        /*0004*/ 	.word	0x00000082


	//----- nvinfo : EIATTR_KPARAM_INFO
	.align		4
.L_557:
        /*0008*/ 	.byte	0x04, 0x17
        /*000a*/ 	.short	(.L_559 - .L_558)
.L_558:
        /*000c*/ 	.word	0x00000000
        /*0010*/ 	.short	0x0000
        /*0012*/ 	.short	0x0070
        /*0014*/ 	.byte	0x00, 0xf0, 0x01, 0x2a


	//----- nvinfo : EIATTR_SPARSE_MMA_MASK
	.align		4
.L_559:
        /*0018*/ 	.byte	0x03, 0x50
        /*001a*/ 	.short	0x0000


	//----- nvinfo : EIATTR_MAXREG_COUNT
	.align		4
        /*001c*/ 	.byte	0x03, 0x1b
        /*001e*/ 	.short	0x00a8


	//----- nvinfo : EIATTR_NUM_BARRIERS
	.align		4
        /*0020*/ 	.byte	0x02, 0x4c
        /*0022*/ 	.byte	0x09
	.zero		1


	//----- nvinfo : EIATTR_EXTERNS
	.align		4
        /*0024*/ 	.byte	0x04, 0x0f
        /*0026*/ 	.short	(.L_561 - .L_560)


	//   ....[0]....
	.align		4
.L_560:
        /*0028*/ 	.word	index@(__assertfail)


	//----- nvinfo : EIATTR_ANNOTATIONS
	.align		4
.L_561:
        /*002c*/ 	.byte	0x04, 0x55
        /*002e*/ 	.short	(.L_563 - .L_562)


	//   ....[0]....
.L_562:
        /* <DEDUP_REMOVED lines=74> */


	//----- nvinfo : EIATTR_MERCURY_ISA_VERSION
	.align		4
.L_563:
        /*04c0*/ 	.byte	0x03, 0x5f
        /*04c2*/ 	.short	0x0101


	//----- nvinfo : EIATTR_UNUSED_LOAD_BYTE_OFFSET
	.align		4
        /*04c4*/ 	.byte	0x04, 0x44
        /*04c6*/ 	.short	(.L_565 - .L_564)


	//   ....[0]....
.L_564:
        /*04c8*/ 	.word	0x000009f0
        /*04cc*/ 	.word	0x0000fff0


	//   ....[1]....
        /*04d0*/ 	.word	0x0000ad80
        /*04d4*/ 	.word	0x0000fff0


	//----- nvinfo : EIATTR_INT_WARP_WIDE_INSTR_OFFSETS
	.align		4
.L_565:
        /*04d8*/ 	.byte	0x04, 0x31
        /*04da*/ 	.short	(.L_567 - .L_566)


	//   ....[0]....
.L_566:
        /*04dc*/ 	.word	0x00000120


	//   ....[1]....
        /*04e0*/ 	.word	0x00000160


	//   ....[2]....
        /*04e4*/ 	.word	0x00000220


	//   ....[3]....
        /*04e8*/ 	.word	0x0000e050


	//   ....[4]....
        /*04ec*/ 	.word	0x0000e0e0


	//   ....[5]....
        /*04f0*/ 	.word	0x00011ce0


	//   ....[6]....
        /*04f4*/ 	.word	0x00011d40


	//----- nvinfo : EIATTR_COOP_GROUP_MASK_REGIDS
	.align		4
.L_567:
        /*04f8*/ 	.byte	0x04, 0x29
        /*04fa*/ 	.short	(.L_569 - .L_568)


	//   ....[0]....
.L_568:
        /*04fc*/ 	.word	0xffffffff


	//   ....[1]....
        /*0500*/ 	.word	0xffffffff


	//   ....[2]....
        /*0504*/ 	.word	0xffffffff


	//   ....[3]....
        /*0508*/ 	.word	0xffffffff


	//   ....[4]....
        /*050c*/ 	.word	0xffffffff


	//   ....[5]....
        /*0510*/ 	.word	0xffffffff


	//   ....[6]....
        /*0514*/ 	.word	0xffffffff


	//   ....[7]....
        /*0518*/ 	.word	0xffffffff


	//   ....[8]....
        /*051c*/ 	.word	0xffffffff


	//   ....[9]....
        /*0520*/ 	.word	0xffffffff


	//   ....[10]....
        /*0524*/ 	.word	0xffffffff


	//   ....[11]....
        /*0528*/ 	.word	0xffffffff


	//   ....[12]....
        /*052c*/ 	.word	0xffffffff


	//   ....[13]....
        /*0530*/ 	.word	0xffffffff


	//   ....[14]....
        /*0534*/ 	.word	0xffffffff


	//   ....[15]....
        /*0538*/ 	.word	0xffffffff


	//   ....[16]....
        /*053c*/ 	.word	0xffffffff


	//   ....[17]....
        /*0540*/ 	.word	0xffffffff


	//   ....[18]....
        /*0544*/ 	.word	0xffffffff


	//   ....[19]....
        /*0548*/ 	.word	0xffffffff


	//   ....[20]....
        /*054c*/ 	.word	0xffffffff


	//   ....[21]....
        /*0550*/ 	.word	0xffffffff


	//   ....[22]....
        /*0554*/ 	.word	0xffffffff


	//   ....[23]....
        /*0558*/ 	.word	0xffffffff


	//   ....[24]....
        /*055c*/ 	.word	0xffffffff


	//   ....[25]....
        /*0560*/ 	.word	0xffffffff


	//   ....[26]....
        /*0564*/ 	.word	0xffffffff


	//   ....[27]....
        /*0568*/ 	.word	0xffffffff


	//   ....[28]....
        /*056c*/ 	.word	0xffffffff


	//   ....[29]....
        /*0570*/ 	.word	0xffffffff


	//   ....[30]....
        /*0574*/ 	.word	0xffffffff


	//   ....[31]....
        /*0578*/ 	.word	0xffffffff


	//   ....[32]....
        /*057c*/ 	.word	0xffffffff


	//   ....[33]....
        /*0580*/ 	.word	0xffffffff


	//   ....[34]....
        /*0584*/ 	.word	0xffffffff


	//   ....[35]....
        /*0588*/ 	.word	0xffffffff


	//   ....[36]....
        /*058c*/ 	.word	0xffffffff


	//   ....[37]....
        /*0590*/ 	.word	0xffffffff


	//   ....[38]....
        /*0594*/ 	.word	0xffffffff


	//   ....[39]....
        /*0598*/ 	.word	0xffffffff


	//   ....[40]....
        /*059c*/ 	.word	0xffffffff


	//   ....[41]....
        /*05a0*/ 	.word	0xffffffff


	//   ....[42]....
        /*05a4*/ 	.word	0xffffffff


	//   ....[43]....
        /*05a8*/ 	.word	0xffffffff


	//   ....[44]....
        /*05ac*/ 	.word	0xffffffff


	//   ....[45]....
        /*05b0*/ 	.word	0xffffffff


	//   ....[46]....
        /*05b4*/ 	.word	0xffffffff


	//   ....[47]....
        /*05b8*/ 	.word	0xffffffff


	//   ....[48]....
        /*05bc*/ 	.word	0xffffffff


	//   ....[49]....
        /*05c0*/ 	.word	0xffffffff


	//   ....[50]....
        /*05c4*/ 	.word	0xffffffff


	//   ....[51]....
        /*05c8*/ 	.word	0xffffffff


	//   ....[52]....
        /*05cc*/ 	.word	0xffffffff


	//   ....[53]....
        /*05d0*/ 	.word	0xffffffff


	//   ....[54]....
        /*05d4*/ 	.word	0xffffffff


	//   ....[55]....
        /*05d8*/ 	.word	0xffffffff


	//   ....[56]....
        /*05dc*/ 	.word	0xffffffff


	//   ....[57]....
        /*05e0*/ 	.word	0xffffffff


	//   ....[58]....
        /*05e4*/ 	.word	0xffffffff


	//   ....[59]....
        /*05e8*/ 	.word	0xffffffff


	//   ....[60]....
        /*05ec*/ 	.word	0xffffffff


	//   ....[61]....
        /*05f0*/ 	.word	0xffffffff


	//   ....[62]....
        /*05f4*/ 	.word	0xffffffff


	//   ....[63]....
        /*05f8*/ 	.word	0xffffffff


	//   ....[64]....
        /*05fc*/ 	.word	0xffffffff


	//   ....[65]....
        /*0600*/ 	.word	0xffffffff


	//   ....[66]....
        /*0604*/ 	.word	0xffffffff


	//   ....[67]....
        /*0608*/ 	.word	0xffffffff


	//   ....[68]....
        /*060c*/ 	.word	0xffffffff


	//   ....[69]....
        /*0610*/ 	.word	0xffffffff


	//   ....[70]....
        /*0614*/ 	.word	0xffffffff


	//   ....[71]....
        /*0618*/ 	.word	0xffffffff


	//   ....[72]....
        /*061c*/ 	.word	0xffffffff


	//   ....[73]....
        /*0620*/ 	.word	0xffffffff


	//   ....[74]....
        /*0624*/ 	.word	0xffffffff


	//   ....[75]....
        /*0628*/ 	.word	0xffffffff


	//   ....[76]....
        /*062c*/ 	.word	0xffffffff


	//   ....[77]....
        /*0630*/ 	.word	0xffffffff


	//   ....[78]....
        /*0634*/ 	.word	0xffffffff


	//   ....[79]....
        /*0638*/ 	.word	0xffffffff


	//   ....[80]....
        /*063c*/ 	.word	0xffffffff


	//   ....[81]....
        /*0640*/ 	.word	0xffffffff


	//   ....[82]....
        /*0644*/ 	.word	0xffffffff


	//   ....[83]....
        /*0648*/ 	.word	0xffffffff


	//   ....[84]....
        /*064c*/ 	.word	0xffffffff


	//   ....[85]....
        /*0650*/ 	.word	0xffffffff


	//   ....[86]....
        /*0654*/ 	.word	0xffffffff


	//   ....[87]....
        /*0658*/ 	.word	0xffffffff


	//   ....[88]....
        /*065c*/ 	.word	0xffffffff


	//   ....[89]....
        /*0660*/ 	.word	0xffffffff


	//   ....[90]....
        /*0664*/ 	.word	0xffffffff


	//   ....[91]....
        /*0668*/ 	.word	0xffffffff


	//   ....[92]....
        /*066c*/ 	.word	0xffffffff


	//   ....[93]....
        /*0670*/ 	.word	0xffffffff


	//   ....[94]....
        /*0674*/ 	.word	0xffffffff


	//   ....[95]....
        /*0678*/ 	.word	0xffffffff


	//   ....[96]....
        /*067c*/ 	.word	0xffffffff


	//   ....[97]....
        /*0680*/ 	.word	0xffffffff


	//   ....[98]....
        /*0684*/ 	.word	0xffffffff


	//   ....[99]....
        /*0688*/ 	.word	0x0500000f


	//   ....[100]....
        /*068c*/ 	.word	0x0500000f


	//   ....[101]....
        /*0690*/ 	.word	0x0500000f


	//   ....[102]....
        /*0694*/ 	.word	0x0500000f


	//   ....[103]....
        /*0698*/ 	.word	0x0500000f


	//   ....[104]....
        /*069c*/ 	.word	0x0500000f


	//   ....[105]....
        /*06a0*/ 	.word	0x0500000f


	//   ....[106]....
        /*06a4*/ 	.word	0x0500000f


	//   ....[107]....
        /*06a8*/ 	.word	0x0500000f


	//   ....[108]....
        /*06ac*/ 	.word	0x0500000f


	//   ....[109]....
        /*06b0*/ 	.word	0x0500000f


	//   ....[110]....
        /*06b4*/ 	.word	0x0500000f


	//   ....[111]....
        /*06b8*/ 	.word	0x0500000f


	//   ....[112]....
        /*06bc*/ 	.word	0x0500000f


	//   ....[113]....
        /*06c0*/ 	.word	0x0500000f


	//   ....[114]....
        /*06c4*/ 	.word	0x0500000f


	//   ....[115]....
        /*06c8*/ 	.word	0x0500000f


	//   ....[116]....
        /*06cc*/ 	.word	0x0500000f


	//   ....[117]....
        /*06d0*/ 	.word	0x0500000f


	//   ....[118]....
        /*06d4*/ 	.word	0x0500000f


	//   ....[119]....
        /*06d8*/ 	.word	0x0500000f


	//   ....[120]....
        /*06dc*/ 	.word	0x0500000f


	//   ....[121]....
        /*06e0*/ 	.word	0x0500000f


	//   ....[122]....
        /*06e4*/ 	.word	0x0500000f


	//   ....[123]....
        /*06e8*/ 	.word	0x0500000f


	//   ....[124]....
        /*06ec*/ 	.word	0x0500000f


	//   ....[125]....
        /*06f0*/ 	.word	0x0500000f


	//   ....[126]....
        /*06f4*/ 	.word	0x0500000f


	//   ....[127]....
        /*06f8*/ 	.word	0x0500000f


	//   ....[128]....
        /*06fc*/ 	.word	0x0500000f


	//   ....[129]....
        /*0700*/ 	.word	0x0500000f


	//   ....[130]....
        /*0704*/ 	.word	0x0500000f


	//   ....[131]....
        /*0708*/ 	.word	0x0500000f


	//   ....[132]....
        /*070c*/ 	.word	0x0500000f


	//   ....[133]....
        /*0710*/ 	.word	0x0500000f


	//----- nvinfo : EIATTR_COOP_GROUP_INSTR_OFFSETS
	.align		4
.L_569:
        /*0714*/ 	.byte	0x04, 0x28
        /*0716*/ 	.short	(.L_571 - .L_570)


	//   ....[0]....
.L_570:
        /*0718*/ 	.word	0x00000060


	//   ....[1]....
        /*071c*/ 	.word	0x00000130


	//   ....[2]....
        /*0720*/ 	.word	0x00000230


	//   ....[3]....
        /*0724*/ 	.word	0x000003a0


	//   ....[4]....
        /*0728*/ 	.word	0x00000500


	//   ....[5]....
        /*072c*/ 	.word	0x00000620


	//   ....[6]....
        /*0730*/ 	.word	0x00000780


	//   ....[7]....
        /*0734*/ 	.word	0x000014d0


	//   ....[8]....
        /*0738*/ 	.word	0x000021c0


	//   ....[9]....
        /*073c*/ 	.word	0x000022f0


	//   ....[10]....
        /*0740*/ 	.word	0x00002c50


	//   ....[11]....
        /*0744*/ 	.word	0x00002cc0


	//   ....[12]....
        /*0748*/ 	.word	0x00003760


	//   ....[13]....
        /*074c*/ 	.word	0x000037d0


	//   ....[14]....
        /*0750*/ 	.word	0x00005610


	//   ....[15]....
        /*0754*/ 	.word	0x00005920


	//   ....[16]....
        /*0758*/ 	.word	0x00005ff0


	//   ....[17]....
        /*075c*/ 	.word	0x000060f0


	//   ....[18]....
        /*0760*/ 	.word	0x000069a0


	//   ....[19]....
        /*0764*/ 	.word	0x00006a00


	//   ....[20]....
        /*0768*/ 	.word	0x00008e10


	//   ....[21]....
        /*076c*/ 	.word	0x00008e60


	//   ....[22]....
        /*0770*/ 	.word	0x000090f0


	//   ....[23]....
        /*0774*/ 	.word	0x00009170


	//   ....[24]....
        /*0778*/ 	.word	0x0000a450


	//   ....[25]....
        /*077c*/ 	.word	0x0000a480


	//   ....[26]....
        /*0780*/ 	.word	0x0000a570


	//   ....[27]....
        /*0784*/ 	.word	0x0000a590


	//   ....[28]....
        /*0788*/ 	.word	0x0000b7d0


	//   ....[29]....
        /*078c*/ 	.word	0x0000b810


	//   ....[30]....
        /*0790*/ 	.word	0x0000b840


	//   ....[31]....
        /*0794*/ 	.word	0x0000b880


	//   ....[32]....
        /*0798*/ 	.word	0x0000be00


	//   ....[33]....
        /*079c*/ 	.word	0x0000be30


	//   ....[34]....
        /*07a0*/ 	.word	0x0000bef0


	//   ....[35]....
        /*07a4*/ 	.word	0x0000bf10


	//   ....[36]....
        /*07a8*/ 	.word	0x0000bfd0


	//   ....[37]....
        /*07ac*/ 	.word	0x0000bff0


	//   ....[38]....
        /*07b0*/ 	.word	0x0000c0c0


	//   ....[39]....
        /*07b4*/ 	.word	0x0000c0e0


	//   ....[40]....
        /*07b8*/ 	.word	0x0000c8e0


	//   ....[41]....
        /*07bc*/ 	.word	0x0000c910


	//   ....[42]....
        /*07c0*/ 	.word	0x0000c9e0


	//   ....[43]....
        /*07c4*/ 	.word	0x0000ca00


	//   ....[44]....
        /*07c8*/ 	.word	0x0000cac0


	//   ....[45]....
        /*07cc*/ 	.word	0x0000cae0


	//   ....[46]....
        /*07d0*/ 	.word	0x0000cbb0


	//   ....[47]....
        /*07d4*/ 	.word	0x0000cbd0


	//   ....[48]....
        /*07d8*/ 	.word	0x0000cd10


	//   ....[49]....
        /*07dc*/ 	.word	0x0000cee0


	//   ....[50]....
        /*07e0*/ 	.word	0x0000cf10


	//   ....[51]....
        /*07e4*/ 	.word	0x0000cf40


	//   ....[52]....
        /*07e8*/ 	.word	0x0000cf70


	//   ....[53]....
        /*07ec*/ 	.word	0x0000cfa0


	//   ....[54]....
        /*07f0*/ 	.word	0x0000cfd0


	//   ....[55]....
        /*07f4*/ 	.word	0x0000d140


	//   ....[56]....
        /*07f8*/ 	.word	0x0000d170


	//   ....[57]....
        /*07fc*/ 	.word	0x0000d1a0


	//   ....[58]....
        /*0800*/ 	.word	0x0000d1d0


	//   ....[59]....
        /*0804*/ 	.word	0x0000d200


	//   ....[60]....
        /*0808*/ 	.word	0x0000d230


	//   ....[61]....
        /*080c*/ 	.word	0x0000d2d0


	//   ....[62]....
        /*0810*/ 	.word	0x0000d330


	//   ....[63]....
        /*0814*/ 	.word	0x0000d3c0


	//   ....[64]....
        /*0818*/ 	.word	0x0000e650


	//   ....[65]....
        /*081c*/ 	.word	0x0000f2e0


	//   ....[66]....
        /*0820*/ 	.word	0x0000f2f0


	//   ....[67]....
        /*0824*/ 	.word	0x0000f300


	//   ....[68]....
        /*0828*/ 	.word	0x0000f350


	//   ....[69]....
        /*082c*/ 	.word	0x0000f420


	//   ....[70]....
        /*0830*/ 	.word	0x0000f460


	//   ....[71]....
        /*0834*/ 	.word	0x0000f510


	//   ....[72]....
        /*0838*/ 	.word	0x0000f530


	//   ....[73]....
        /*083c*/ 	.word	0x0000f5d0


	//   ....[74]....
        /*0840*/ 	.word	0x0000f5f0


	//   ....[75]....
        /*0844*/ 	.word	0x0000f690


	//   ....[76]....
        /*0848*/ 	.word	0x0000f6b0


	//   ....[77]....
        /*084c*/ 	.word	0x0000f750


	//   ....[78]....
        /*0850*/ 	.word	0x0000f770


	//   ....[79]....
        /*0854*/ 	.word	0x0000f780


	//   ....[80]....
        /*0858*/ 	.word	0x0000f790


	//   ....[81]....
        /*085c*/ 	.word	0x00012400


	//   ....[82]....
        /*0860*/ 	.word	0x00012460


	//   ....[83]....
        /*0864*/ 	.word	0x00012490


	//   ....[84]....
        /*0868*/ 	.word	0x000124a0


	//   ....[85]....
        /*086c*/ 	.word	0x000124d0


	//   ....[86]....
        /*0870*/ 	.word	0x00012500


	//   ....[87]....
        /*0874*/ 	.word	0x00012530


	//   ....[88]....
        /*0878*/ 	.word	0x00012560


	//   ....[89]....
        /*087c*/ 	.word	0x000126e0


	//   ....[90]....
        /*0880*/ 	.word	0x00012710


	//   ....[91]....
        /*0884*/ 	.word	0x00012740


	//   ....[92]....
        /*0888*/ 	.word	0x00012770


	//   ....[93]....
        /*088c*/ 	.word	0x000127a0


	//   ....[94]....
        /*0890*/ 	.word	0x000127d0


	//   ....[95]....
        /*0894*/ 	.word	0x00012890


	//   ....[96]....
        /*0898*/ 	.word	0x000128b0


	//   ....[97]....
        /*089c*/ 	.word	0x00012920


	//   ....[98]....
        /*08a0*/ 	.word	0x00012ff0


	//   ....[99]....
        /*08a4*/ 	.word	0x000135c0


	//   ....[100]....
        /*08a8*/ 	.word	0x00013780


	//   ....[101]....
        /*08ac*/ 	.word	0x000137d0


	//   ....[102]....
        /*08b0*/ 	.word	0x00013830


	//   ....[103]....
        /*08b4*/ 	.word	0x000138d0


	//   ....[104]....
        /*08b8*/ 	.word	0x000139a0


	//   ....[105]....
        /*08bc*/ 	.word	0x00013a40


	//   ....[106]....
        /*08c0*/ 	.word	0x00013b10


	//   ....[107]....
        /*08c4*/ 	.word	0x00013c40


	//   ....[108]....
        /*08c8*/ 	.word	0x00013ca0


	//   ....[109]....
        /*08cc*/ 	.word	0x00013dc0


	//   ....[110]....
        /*08d0*/ 	.word	0x00013e20


	//   ....[111]....
        /*08d4*/ 	.word	0x00013f40


	//   ....[112]....
        /*08d8*/ 	.word	0x00013fa0


	//   ....[113]....
        /*08dc*/ 	.word	0x000140b0


	//   ....[114]....
        /*08e0*/ 	.word	0x00014110


	//   ....[115]....
        /*08e4*/ 	.word	0x000141b0


	//   ....[116]....
        /*08e8*/ 	.word	0x00014540


	//   ....[117]....
        /*08ec*/ 	.word	0x000145e0


	//   ....[118]....
        /*08f0*/ 	.word	0x00014700


	//   ....[119]....
        /*08f4*/ 	.word	0x00014770


	//   ....[120]....
        /*08f8*/ 	.word	0x000147f0


	//   ....[121]....
        /*08fc*/ 	.word	0x00014870


	//   ....[122]....
        /*0900*/ 	.word	0x000148f0


	//   ....[123]....
        /*0904*/ 	.word	0x00014980


	//   ....[124]....
        /*0908*/ 	.word	0x00014a20


	//   ....[125]....
        /*090c*/ 	.word	0x00014ac0


	//   ....[126]....
        /*0910*/ 	.word	0x00014b30


	//   ....[127]....
        /*0914*/ 	.word	0x00014ba0


	//   ....[128]....
        /*0918*/ 	.word	0x00014c10


	//   ....[129]....
        /*091c*/ 	.word	0x00014c90


	//   ....[130]....
        /*0920*/ 	.word	0x00014d10


	//   ....[131]....
        /*0924*/ 	.word	0x00014db0


	//   ....[132]....
        /*0928*/ 	.word	0x00014e40


	//   ....[133]....
        /*092c*/ 	.word	0x00014f70


	//----- nvinfo : EIATTR_REG_RECONFIG
	.align		4
.L_571:
        /*0930*/ 	.byte	0x01, 0x54
	.zero		2


	//----- nvinfo : EIATTR_SYSCALL_OFFSETS
	.align		4
        /*0934*/ 	.byte	0x04, 0x46
        /*0936*/ 	.short	(.L_573 - .L_572)


	//   ....[0]....
.L_572:
        /*0938*/ 	.word	0x000016b0


	//   ....[1]....
        /*093c*/ 	.word	0x0000e250


	//   ....[2]....
        /*0940*/ 	.word	0x0000e3b0


	//   ....[3]....
        /*0944*/ 	.word	0x0000e4b0


	//   ....[4]....
        /*0948*/ 	.word	0x0000ee90


	//----- nvinfo : EIATTR_MBARRIER_INSTR_OFFSETS
	.align		4
.L_573:
        /*094c*/ 	.byte	0x04, 0x39
        /*094e*/ 	.short	(.L_575 - .L_574)


	//   ....[0]....
.L_574:
        /*0950*/ 	.word	0x00000250
        /*0954*/ 	.word	0x000000ff
        /*0958*/ 	.word	0x00034800
        /*095c*/ 	.short	0x0100
        /*095e*/ 	.byte	0x08
	.zero		1


	//   ....[1]....
        /*0960*/ 	.word	0x00000260
        /*0964*/ 	.word	0x000000ff
        /*0968*/ 	.word	0x00034820
        /*096c*/ 	.short	0x0100
        /*096e*/ 	.byte	0x08
	.zero		1


	//   ....[2]....
        /*0970*/ 	.word	0x00000350
        /*0974*/ 	.word	0x000000ff
        /*0978*/ 	.word	0x00034830
        /*097c*/ 	.short	0x0100
        /*097e*/ 	.byte	0x08
	.zero		1


	//   ....[3]....
        /*0980*/ 	.word	0x00000360
        /*0984*/ 	.word	0x000000ff
        /*0988*/ 	.word	0x00034840
        /*098c*/ 	.short	0x0100
        /*098e*/ 	.byte	0x08
	.zero		1


	//   ....[4]....
        /*0990*/ 	.word	0x00000370
        /*0994*/ 	.word	0x000000ff
        /*0998*/ 	.word	0x00034838
        /*099c*/ 	.short	0x0100
        /*099e*/ 	.byte	0x08
	.zero		1


	//   ....[5]....
        /*09a0*/ 	.word	0x00000380
        /*09a4*/ 	.word	0x000000ff
        /*09a8*/ 	.word	0x00034848
        /*09ac*/ 	.short	0x0100
        /*09ae*/ 	.byte	0x08
	.zero		1


	//   ....[6]....
        /*09b0*/ 	.word	0x000004b0
        /*09b4*/ 	.word	0x000000ff
        /*09b8*/ 	.word	0x00034850
        /*09bc*/ 	.short	0x0100
        /*09be*/ 	.byte	0x08
	.zero		1


	//   ....[7]....
        /*09c0*/ 	.word	0x000004c0
        /*09c4*/ 	.word	0x000000ff
        /*09c8*/ 	.word	0x00034860
        /*09cc*/ 	.short	0x0100
        /*09ce*/ 	.byte	0x08
	.zero		1


	//   ....[8]....
        /*09d0*/ 	.word	0x000004d0
        /*09d4*/ 	.word	0x000000ff
        /*09d8*/ 	.word	0x00034858
        /*09dc*/ 	.short	0x0100
        /*09de*/ 	.byte	0x08
	.zero		1


	//   ....[9]....
        /*09e0*/ 	.word	0x000004e0
        /*09e4*/ 	.word	0x000000ff
        /*09e8*/ 	.word	0x00034868
        /*09ec*/ 	.short	0x0100
        /*09ee*/ 	.byte	0x08
	.zero		1


	//   ....[10]....
        /*09f0*/ 	.word	0x000005d0
        /*09f4*/ 	.word	0x000000ff
        /*09f8*/ 	.word	0x00034870
        /*09fc*/ 	.short	0x0100
        /*09fe*/ 	.byte	0x06
	.zero		1


	//   ....[11]....
        /*0a00*/ 	.word	0x000005e0
        /*0a04*/ 	.word	0x000000ff
        /*0a08*/ 	.word	0x00034880
        /*0a0c*/ 	.short	0x0100
        /*0a0e*/ 	.byte	0x06
	.zero		1


	//   ....[12]....
        /*0a10*/ 	.word	0x000005f0
        /*0a14*/ 	.word	0x000000ff
        /*0a18*/ 	.word	0x00034878
        /*0a1c*/ 	.short	0x0100
        /*0a1e*/ 	.byte	0x06
	.zero		1


	//   ....[13]....
        /*0a20*/ 	.word	0x00000600
        /*0a24*/ 	.word	0x000000ff
        /*0a28*/ 	.word	0x00034888
        /*0a2c*/ 	.short	0x0100
        /*0a2e*/ 	.byte	0x06
	.zero		1


	//   ....[14]....
        /*0a30*/ 	.word	0x00000730
        /*0a34*/ 	.word	0x000000ff
        /*0a38*/ 	.word	0x00034890
        /*0a3c*/ 	.short	0x0100
        /*0a3e*/ 	.byte	0x08
	.zero		1


	//   ....[15]....
        /*0a40*/ 	.word	0x00000740
        /*0a44*/ 	.word	0x000000ff
        /*0a48*/ 	.word	0x000348a0
        /*0a4c*/ 	.short	0x0100
        /*0a4e*/ 	.byte	0x08
	.zero		1


	//   ....[16]....
        /*0a50*/ 	.word	0x00000750
        /*0a54*/ 	.word	0x000000ff
        /*0a58*/ 	.word	0x00034898
        /*0a5c*/ 	.short	0x0100
        /*0a5e*/ 	.byte	0x08
	.zero		1


	//   ....[17]....
        /*0a60*/ 	.word	0x00000760
        /*0a64*/ 	.word	0x000000ff
        /*0a68*/ 	.word	0x000348a8
        /*0a6c*/ 	.short	0x0100
        /*0a6e*/ 	.byte	0x08
	.zero		1


	//   ....[18]....
        /*0a70*/ 	.word	0x00000890
        /*0a74*/ 	.word	0x000000ff
        /*0a78*/ 	.word	0x000348b0
        /*0a7c*/ 	.short	0x0100
        /*0a7e*/ 	.byte	0x08
	.zero		1


	//   ....[19]....
        /*0a80*/ 	.word	0x000008a0
        /*0a84*/ 	.word	0x000000ff
        /*0a88*/ 	.word	0x000348c0
        /*0a8c*/ 	.short	0x0100
        /*0a8e*/ 	.byte	0x08
	.zero		1


	//   ....[20]....
        /*0a90*/ 	.word	0x000008b0
        /*0a94*/ 	.word	0x000000ff
        /*0a98*/ 	.word	0x000348b8
        /*0a9c*/ 	.short	0x0100
        /*0a9e*/ 	.byte	0x08
	.zero		1


	//   ....[21]....
        /*0aa0*/ 	.word	0x000008c0
        /*0aa4*/ 	.word	0x000000ff
        /*0aa8*/ 	.word	0x000348c8
        /*0aac*/ 	.short	0x0100
        /*0aae*/ 	.byte	0x08
	.zero		1


	//   ....[22]....
        /*0ab0*/ 	.word	0x00001710
        /*0ab4*/ 	.word	0x000000ff
        /*0ab8*/ 	.word	0x00034800
        /*0abc*/ 	.short	0x010a
        /*0abe*/ 	.byte	0x25
	.zero		1


	//   ....[23]....
        /*0ac0*/ 	.word	0x00001790
        /*0ac4*/ 	.word	0x00000000
        /*0ac8*/ 	.word	0x00034830
        /*0acc*/ 	.short	0x010a
        /*0ace*/ 	.byte	0x3f
	.zero		1


	//   ....[24]....
        /*0ad0*/ 	.word	0x000017f0
        /*0ad4*/ 	.word	0x00000000
        /*0ad8*/ 	.word	0x00034830
        /*0adc*/ 	.short	0x010a
        /*0ade*/ 	.byte	0x3f
	.zero		1


	//   ....[25]....
        /*0ae0*/ 	.word	0x00002610
        /*0ae4*/ 	.word	0x00000000
        /*0ae8*/ 	.word	0x00000000
        /*0aec*/ 	.short	0x0101
        /*0aee*/ 	.byte	0x3f
	.zero		1


	//   ....[26]....
        /*0af0*/ 	.word	0x000045d0
        /*0af4*/ 	.word	0x000000ff
        /*0af8*/ 	.word	0x00034830
        /*0afc*/ 	.short	0x010a
        /*0afe*/ 	.byte	0x3b
	.zero		1


	//   ....[27]....
        /*0b00*/ 	.word	0x00004610
        /*0b04*/ 	.word	0x000000ff
        /*0b08*/ 	.word	0x00034830
        /*0b0c*/ 	.short	0x010a
        /*0b0e*/ 	.byte	0x3b
	.zero		1


	//   ....[28]....
        /*0b10*/ 	.word	0x00004e40
        /*0b14*/ 	.word	0x000000ff
        /*0b18*/ 	.word	0x00034850
        /*0b1c*/ 	.short	0x010a
        /*0b1e*/ 	.byte	0x07
	.zero		1


	//   ....[29]....
        /*0b20*/ 	.word	0x00004e80
        /*0b24*/ 	.word	0x000000ff
        /*0b28*/ 	.word	0x00034850
        /*0b2c*/ 	.short	0x010a
        /*0b2e*/ 	.byte	0x07
	.zero		1


	//   ....[30]....
        /*0b30*/ 	.word	0x00006de0
        /*0b34*/ 	.word	0x0000002f
        /*0b38*/ 	.word	0x00000000
        /*0b3c*/ 	.short	0x0101
        /*0b3e*/ 	.byte	0x3f
	.zero		1


	//   ....[31]....
        /*0b40*/ 	.word	0x00006e50
        /*0b44*/ 	.word	0x00000031
        /*0b48*/ 	.word	0x00000000
        /*0b4c*/ 	.short	0x0101
        /*0b4e*/ 	.byte	0x3f
	.zero		1


	//   ....[32]....
        /*0b50*/ 	.word	0x000077b0
        /*0b54*/ 	.word	0x000000ff
        /*0b58*/ 	.word	0x00034830
        /*0b5c*/ 	.short	0x010a
        /*0b5e*/ 	.byte	0x06
	.zero		1


	//   ....[33]....
        /*0b60*/ 	.word	0x000077f0
        /*0b64*/ 	.word	0x000000ff
        /*0b68*/ 	.word	0x00034830
        /*0b6c*/ 	.short	0x010a
        /*0b6e*/ 	.byte	0x06
	.zero		1


	//   ....[34]....
        /*0b70*/ 	.word	0x00008020
        /*0b74*/ 	.word	0x000000ff
        /*0b78*/ 	.word	0x00034850
        /*0b7c*/ 	.short	0x010a
        /*0b7e*/ 	.byte	0x07
	.zero		1


	//   ....[35]....
        /*0b80*/ 	.word	0x00008060
        /*0b84*/ 	.word	0x000000ff
        /*0b88*/ 	.word	0x00034850
        /*0b8c*/ 	.short	0x010a
        /*0b8e*/ 	.byte	0x07
	.zero		1


	//   ....[36]....
        /*0b90*/ 	.word	0x000099c0
        /*0b94*/ 	.word	0x0000001d
        /*0b98*/ 	.word	0x00000000
        /*0b9c*/ 	.short	0x0101
        /*0b9e*/ 	.byte	0x3f
	.zero		1


	//   ....[37]....
        /*0ba0*/ 	.word	0x00009a10
        /*0ba4*/ 	.word	0x0000002c
        /*0ba8*/ 	.word	0x00000000
        /*0bac*/ 	.short	0x0101
        /*0bae*/ 	.byte	0x3f
	.zero		1


	//   ....[38]....
        /*0bb0*/ 	.word	0x0000a3c0
        /*0bb4*/ 	.word	0x000000ff
        /*0bb8*/ 	.word	0x00034850
        /*0bbc*/ 	.short	0x010a
        /*0bbe*/ 	.byte	0x05
	.zero		1


	//   ....[39]....
        /*0bc0*/ 	.word	0x0000a400
        /*0bc4*/ 	.word	0x000000ff
        /*0bc8*/ 	.word	0x00034850
        /*0bcc*/ 	.short	0x010a
        /*0bce*/ 	.byte	0x05
	.zero		1


	//   ....[40]....
        /*0bd0*/ 	.word	0x0000a920
        /*0bd4*/ 	.word	0x00000005
        /*0bd8*/ 	.word	0x00000000
        /*0bdc*/ 	.short	0x0101
        /*0bde*/ 	.byte	0x3f
	.zero		1


	//   ....[41]....
        /*0be0*/ 	.word	0x0000bde0
        /*0be4*/ 	.word	0x00000003
        /*0be8*/ 	.word	0x00000000
        /*0bec*/ 	.short	0x0101
        /*0bee*/ 	.byte	0x3f
	.zero		1


	//   ....[42]....
        /*0bf0*/ 	.word	0x0000e8e0
        /*0bf4*/ 	.word	0x00000000
        /*0bf8*/ 	.word	0x00034840
        /*0bfc*/ 	.short	0x010a
        /*0bfe*/ 	.byte	0x3f
	.zero		1


	//   ....[43]....
        /*0c00*/ 	.word	0x0000f910
        /*0c04*/ 	.word	0x00000009
        /*0c08*/ 	.word	0x00034800
        /*0c0c*/ 	.short	0x0107
        /*0c0e*/ 	.byte	0x3f
	.zero		1


	//   ....[44]....
        /*0c10*/ 	.word	0x0000fa20
        /*0c14*/ 	.word	0x00000002
        /*0c18*/ 	.word	0x00034800
        /*0c1c*/ 	.short	0x0101
        /*0c1e*/ 	.byte	0x3f
	.zero		1


	//   ....[45]....
        /*0c20*/ 	.word	0x0000fa40
        /*0c24*/ 	.word	0x00000002
        /*0c28*/ 	.word	0x00034820
        /*0c2c*/ 	.short	0x010a
        /*0c2e*/ 	.byte	0x3f
	.zero		1


	//   ....[46]....
        /*0c30*/ 	.word	0x0000fda0
        /*0c34*/ 	.word	0x00000002
        /*0c38*/ 	.word	0x00034840
        /*0c3c*/ 	.short	0x010a
        /*0c3e*/ 	.byte	0x3f
	.zero		1


	//   ....[47]....
        /*0c40*/ 	.word	0x00010250
        /*0c44*/ 	.word	0x00000002
        /*0c48*/ 	.word	0x00000060
        /*0c4c*/ 	.short	0x010a
        /*0c4e*/ 	.byte	0x3f
	.zero		1


	//   ....[48]....
        /*0c50*/ 	.word	0x00010920
        /*0c54*/ 	.word	0x00000003
        /*0c58*/ 	.word	0x00034840
        /*0c5c*/ 	.short	0x010a
        /*0c5e*/ 	.byte	0x3f
	.zero		1


	//   ....[49]....
        /*0c60*/ 	.word	0x00010dd0
        /*0c64*/ 	.word	0x00000002
        /*0c68*/ 	.word	0x00000060
        /*0c6c*/ 	.short	0x010a
        /*0c6e*/ 	.byte	0x3f
	.zero		1


	//   ....[50]....
        /*0c70*/ 	.word	0x000113f0
        /*0c74*/ 	.word	0x00000002
        /*0c78*/ 	.word	0x00034840
        /*0c7c*/ 	.short	0x010a
        /*0c7e*/ 	.byte	0x3f
	.zero		1


	//   ....[51]....
        /*0c80*/ 	.word	0x000118a0
        /*0c84*/ 	.word	0x00000002
        /*0c88*/ 	.word	0x00000060
        /*0c8c*/ 	.short	0x010a
        /*0c8e*/ 	.byte	0x3f
	.zero		1


	//   ....[52]....
        /*0c90*/ 	.word	0x00011e50
        /*0c94*/ 	.word	0x00000000
        /*0c98*/ 	.word	0x00034860
        /*0c9c*/ 	.short	0x010a
        /*0c9e*/ 	.byte	0x3f
	.zero		1


	//   ....[53]....
        /*0ca0*/ 	.word	0x00012f70
        /*0ca4*/ 	.word	0x00000000
        /*0ca8*/ 	.word	0x00034820
        /*0cac*/ 	.short	0x010a
        /*0cae*/ 	.byte	0x3f
	.zero		1


	//   ....[54]....
        /*0cb0*/ 	.word	0x00013130
        /*0cb4*/ 	.word	0x00000006
        /*0cb8*/ 	.word	0x00000000
        /*0cbc*/ 	.short	0x010a
        /*0cbe*/ 	.byte	0x3f
	.zero		1


	//   ....[55]....
        /*0cc0*/ 	.word	0x000131a0
        /*0cc4*/ 	.word	0x00000007
        /*0cc8*/ 	.word	0x00000000
        /*0ccc*/ 	.short	0x010a
        /*0cce*/ 	.byte	0x3f
	.zero		1


	//   ....[56]....
        /*0cd0*/ 	.word	0x00013210
        /*0cd4*/ 	.word	0x00000004
        /*0cd8*/ 	.word	0x00000000
        /*0cdc*/ 	.short	0x010a
        /*0cde*/ 	.byte	0x3f
	.zero		1


	//   ....[57]....
        /*0ce0*/ 	.word	0x00013240
        /*0ce4*/ 	.word	0x00000003
        /*0ce8*/ 	.word	0x00000000
        /*0cec*/ 	.short	0x010a
        /*0cee*/ 	.byte	0x3f
	.zero		1


	//   ....[58]....
        /*0cf0*/ 	.word	0x000132b0
        /*0cf4*/ 	.word	0x00000003
        /*0cf8*/ 	.word	0x00034800
        /*0cfc*/ 	.short	0x010a
        /*0cfe*/ 	.byte	0x3f
	.zero		1


	//   ....[59]....
        /*0d00*/ 	.word	0x00013300
        /*0d04*/ 	.word	0x00000000
        /*0d08*/ 	.word	0x00034830
        /*0d0c*/ 	.short	0x010a
        /*0d0e*/ 	.byte	0x3f
	.zero		1


	//   ....[60]....
        /*0d10*/ 	.word	0x00013360
        /*0d14*/ 	.word	0x00000006
        /*0d18*/ 	.word	0x00034830
        /*0d1c*/ 	.short	0x010a
        /*0d1e*/ 	.byte	0x3f
	.zero		1


	//   ....[61]....
        /*0d20*/ 	.word	0x000133c0
        /*0d24*/ 	.word	0x00000005
        /*0d28*/ 	.word	0x00034850
        /*0d2c*/ 	.short	0x010a
        /*0d2e*/ 	.byte	0x3f
	.zero		1


	//   ....[62]....
        /*0d30*/ 	.word	0x00013420
        /*0d34*/ 	.word	0x00000006
        /*0d38*/ 	.word	0x00034830
        /*0d3c*/ 	.short	0x010a
        /*0d3e*/ 	.byte	0x3f
	.zero		1


	//   ....[63]....
        /*0d40*/ 	.word	0x00013480
        /*0d44*/ 	.word	0x00000005
        /*0d48*/ 	.word	0x00034850
        /*0d4c*/ 	.short	0x010a
        /*0d4e*/ 	.byte	0x3f
	.zero		1


	//   ....[64]....
        /*0d50*/ 	.word	0x000134e0
        /*0d54*/ 	.word	0x00000007
        /*0d58*/ 	.word	0x00034850
        /*0d5c*/ 	.short	0x010a
        /*0d5e*/ 	.byte	0x3f
	.zero		1


	//   ....[65]....
        /*0d60*/ 	.word	0x00013680
        /*0d64*/ 	.word	0x00000000
        /*0d68*/ 	.word	0x00034840
        /*0d6c*/ 	.short	0x010a
        /*0d6e*/ 	.byte	0x3f
	.zero		1


	//   ....[66]....
        /*0d70*/ 	.word	0x00014260
        /*0d74*/ 	.word	0x00000002
        /*0d78*/ 	.word	0x00034820
        /*0d7c*/ 	.short	0x010a
        /*0d7e*/ 	.byte	0x3f
	.zero		1


	//   ....[67]....
        /*0d80*/ 	.word	0x000142b0
        /*0d84*/ 	.word	0x00000002
        /*0d88*/ 	.word	0x00034840
        /*0d8c*/ 	.short	0x010a
        /*0d8e*/ 	.byte	0x3f
	.zero		1


	//   ....[68]....
        /*0d90*/ 	.word	0x00014300
        /*0d94*/ 	.word	0x00000002
        /*0d98*/ 	.word	0x00000060
        /*0d9c*/ 	.short	0x010a
        /*0d9e*/ 	.byte	0x3f
	.zero		1


	//   ....[69]....
        /*0da0*/ 	.word	0x00014350
        /*0da4*/ 	.word	0x00000003
        /*0da8*/ 	.word	0x00034840
        /*0dac*/ 	.short	0x010a
        /*0dae*/ 	.byte	0x3f
	.zero		1


	//   ....[70]....
        /*0db0*/ 	.word	0x000143a0
        /*0db4*/ 	.word	0x00000002
        /*0db8*/ 	.word	0x00000060
        /*0dbc*/ 	.short	0x010a
        /*0dbe*/ 	.byte	0x3f
	.zero		1


	//   ....[71]....
        /*0dc0*/ 	.word	0x000143f0
        /*0dc4*/ 	.word	0x00000002
        /*0dc8*/ 	.word	0x00034840
        /*0dcc*/ 	.short	0x010a
        /*0dce*/ 	.byte	0x3f
	.zero		1


	//   ....[72]....
        /*0dd0*/ 	.word	0x00014440
        /*0dd4*/ 	.word	0x00000002
        /*0dd8*/ 	.word	0x00000060
        /*0ddc*/ 	.short	0x010a
        /*0dde*/ 	.byte	0x3f
	.zero		1


	//   ....[73]....
        /*0de0*/ 	.word	0x00014490
        /*0de4*/ 	.word	0x00000000
        /*0de8*/ 	.word	0x00034860
        /*0dec*/ 	.short	0x010a
        /*0dee*/ 	.byte	0x3f
	.zero		1


	//   ....[74]....
        /*0df0*/ 	.word	0x00014e90
        /*0df4*/ 	.word	0x00000000
        /*0df8*/ 	.word	0x00034820
        /*0dfc*/ 	.short	0x010a
        /*0dfe*/ 	.byte	0x3f
	.zero		1


	//   ....[75]....
        /*0e00*/ 	.word	0x00015030
        /*0e04*/ 	.word	0x00000006
        /*0e08*/ 	.word	0x00000000
        /*0e0c*/ 	.short	0x010a
        /*0e0e*/ 	.byte	0x3f
	.zero		1


	//   ....[76]....
        /*0e10*/ 	.word	0x00015080
        /*0e14*/ 	.word	0x00000007
        /*0e18*/ 	.word	0x00000000
        /*0e1c*/ 	.short	0x010a
        /*0e1e*/ 	.byte	0x3f
	.zero		1


	//   ....[77]....
        /*0e20*/ 	.word	0x000150d0
        /*0e24*/ 	.word	0x00000004
        /*0e28*/ 	.word	0x00000000
        /*0e2c*/ 	.short	0x010a
        /*0e2e*/ 	.byte	0x3f
	.zero		1


	//----- nvinfo : EIATTR_NUM_MBARRIERS
	.align		4
.L_575:
        /*0e30*/ 	.byte	0x03, 0x38
        /*0e32*/ 	.short	0x0016


	//----- nvinfo : EIATTR_EXIT_INSTR_OFFSETS
	.align		4
        /*0e34*/ 	.byte	0x04, 0x1c
        /*0e36*/ 	.short	(.L_577 - .L_576)


	//   ....[0]....
.L_576:
        /*0e38*/ 	.word	0x00000a30


	//   ....[1]....
        /*0e3c*/ 	.word	0x0000ccc0


	//   ....[2]....
        /*0e40*/ 	.word	0x00013290


	//----- nvinfo : EIATTR_MAX_THREADS
	.align		4
.L_577:
        /*0e44*/ 	.byte	0x04, 0x05
        /*0e46*/ 	.short	(.L_579 - .L_578)
.L_578:
        /*0e48*/ 	.word	0x00000180
        /*0e4c*/ 	.word	0x00000001
        /*0e50*/ 	.word	0x00000001


	//----- nvinfo : EIATTR_CRS_STACK_SIZE
	.align		4
.L_579:
        /*0e54*/ 	.byte	0x04, 0x1e
        /*0e56*/ 	.short	(.L_581 - .L_580)
.L_580:
        /*0e58*/ 	.word	0x00000000


	//----- nvinfo : EIATTR_CBANK_PARAM_SIZE
	.align		4
.L_581:
        /*0e5c*/ 	.byte	0x03, 0x19
        /*0e5e*/ 	.short	0x0af0


	//----- nvinfo : EIATTR_PARAM_CBANK
	.align		4
        /*0e60*/ 	.byte	0x04, 0x0a
        /*0e62*/ 	.short	(.L_583 - .L_582)
	.align		4
.L_582:
        /*0e64*/ 	.word	index@(.nv.constant0._ZN7cutlass13device_kernelIN5flash11enable_sm90INS1_16FlashAttnFwdSm90INS1_25CollectiveMainloopFwdSm90ILi2EN4cute5tupleIJNS5_1CILi1EEES8_S8_EEENS6_IJNS7_ILi128EEESA_NS7_ILi192EEEEEELi128ENS_6half_tEfNS_4arch4Sm90ELb1ELb0ELb1ELb1ELb0ELb0ELb0ELb1ELb1ELb1ELb0ELb0EEENS1_21CollectiveEpilogueFwdINS6_IJSA_SA_SA_EEES9_SD_SF_Li256ELb1ELb1ELb0ELb0EEENS1_36VarlenDynamicPersistentTileSchedulerILi128ELi128ELi256ELi128ELb0ELb1ELb1ELb1ELb1ELb1EEEEEEEEEvNT_6ParamsE)
        /*0e68*/ 	.short	0x0210
        /*0e6a*/ 	.short	0x0af0


	//----- nvinfo : EIATTR_SW_WAR
	.align		4
.L_583:
        /*0e6c*/ 	.byte	0x04, 0x36
        /*0e6e*/ 	.short	(.L_585 - .L_584)
.L_584:
        /*0e70*/ 	.word	0x00000008
.L_585:


//--------------------- .nv.info._ZN7cutlass13device_kernelIN5flash11enable_sm90INS1_16FlashAttnFwdSm90INS1_25CollectiveMainloopFwdSm90ILi2EN4cute5tupleIJNS5_1CILi1EEES8_S8_EEENS6_IJNS7_ILi128EEESA_NS7_ILi192EEEEEELi128ENS_6half_tEfNS_4arch4Sm90ELb1ELb0ELb1ELb1ELb0ELb1ELb0ELb1ELb1ELb1ELb0ELb0EEENS1_21CollectiveEpilogueFwdINS6_IJSA_SA_SA_EEES9_SD_SF_Li256ELb1ELb1ELb0ELb0EEENS1_36VarlenDynamicPersistentTileSchedulerILi128ELi128ELi256ELi128ELb0ELb1ELb1ELb1ELb1ELb1EEEEEEEEEvNT_6ParamsE --------------------------
	.section	.nv.info._ZN7cutlass13device_kernelIN5flash11enable_sm90INS1_16FlashAttnFwdSm90INS1_25CollectiveMainloopFwdSm90ILi2EN4cute5tupleIJNS5_1CILi1EEES8_S8_EEENS6_IJNS7_ILi128EEESA_NS7_ILi192EEEEEELi128ENS_6half_tEfNS_4arch4Sm90ELb1ELb0ELb1ELb1ELb0ELb1ELb0ELb1ELb1ELb1ELb0ELb0EEENS1_21CollectiveEpilogueFwdINS6_IJSA_SA_SA_EEES9_SD_SF_Li256ELb1ELb1ELb0ELb0EEENS1_36VarlenDynamicPersistentTileSchedulerILi128ELi128ELi256ELi128ELb0ELb1ELb1ELb1ELb1ELb1EEEEEEEEEvNT_6ParamsE,"",@"SHT_CUDA_INFO"
	.sectionflags	@""
	.align	4


	//----- nvinfo : EIATTR_CUDA_API_VERSION
	.align		4
        /*0000*/ 	.byte	0x04, 0x37
        /*0002*/ 	.short	(.L_587 - .L_586)
.L_586:
        /*0004*/ 	.word	0x00000082


	//----- nvinfo : EIATTR_KPARAM_INFO
	.align		4
.L_587:
        /*0008*/ 	.byte	0x04, 0x17
        /*000a*/ 	.short	(.L_589 - .L_588)
.L_588:
        /*000c*/ 	.word	0x00000000
        /*0010*/ 	.short	0x0000
        /*0012*/ 	.short	0x0070
        /*0014*/ 	.byte	0x00, 0xf0, 0x01, 0x2a


	//----- nvinfo : EIATTR_SPARSE_MMA_MASK
	.align		4
.L_589:
        /*0018*/ 	.byte	0x03, 0x50
        /*001a*/ 	.short	0x0000


	//----- nvinfo : EIATTR_MAXREG_COUNT
	.align		4
        /*001c*/ 	.byte	0x03, 0x1b
        /*001e*/ 	.short	0x00a8


	//----- nvinfo : EIATTR_NUM_BARRIERS
	.align		4
        /*0020*/ 	.byte	0x02, 0x4c
        /*0022*/ 	.byte	0x10
	.zero		1


	//----- nvinfo : EIATTR_EXTERNS
	.align		4
        /*0024*/ 	.byte	0x04, 0x0f
        /*0026*/ 	.short	(.L_591 - .L_590)


	//   ....[0]....
	.align		4
.L_590:
        /*0028*/ 	.word	index@(__assertfail)


	//----- nvinfo : EIATTR_ANNOTATIONS
	.align		4
.L_591:
        /*002c*/ 	.byte	0x04, 0x55
        /*002e*/ 	.short	(.L_593 - .L_592)


	//   ....[0]....
.L_592:
        /* <DEDUP_REMOVED lines=126> */


	//----- nvinfo : EIATTR_MERCURY_ISA_VERSION
	.align		4
.L_593:
        /*07f8*/ 	.byte	0x03, 0x5f
        /*07fa*/ 	.short	0x0101


	//----- nvinfo : EIATTR_UNUSED_LOAD_BYTE_OFFSET
	.align		4
        /*07fc*/ 	.byte	0x04, 0x44
        /*07fe*/ 	.short	(.L_595 - .L_594)


	//   ....[0]....
.L_594:
        /*0800*/ 	.word	0x00000ab0
        /*0804*/ 	.word	0x0000fff0


	//   ....[1]....
        /*0808*/ 	.word	0x0001bb00
        /*080c*/ 	.word	0x0000fff0


	//----- nvinfo : EIATTR_INT_WARP_WIDE_INSTR_OFFSETS
	.align		4
.L_595:
        /*0810*/ 	.byte	0x04, 0x31
        /*0812*/ 	.short	(.L_597 - .L_596)


	//   ....[0]....
.L_596:
        /*0814*/ 	.word	0x00000190


	//   ....[1]....
        /*0818*/ 	.word	0x000001d0


	//   ....[2]....
        /*081c*/ 	.word	0x00000240


	//   ....[3]....
        /*0820*/ 	.word	0x00020520


	//   ....[4]....
        /*0824*/ 	.word	0x000205b0


	//   ....[5]....
        /*0828*/ 	.word	0x00024280


	//   ....[6]....
        /*082c*/ 	.word	0x000242e0


	//----- nvinfo : EIATTR_COOP_GROUP_MASK_REGIDS
	.align		4
.L_597:
        /*0830*/ 	.byte	0x04, 0x29
        /*0832*/ 	.short	(.L_599 - .L_598)


	//   ....[0]....
.L_598:
        /*0834*/ 	.word	0xffffffff


	//   ....[1]....
        /*0838*/ 	.word	0xffffffff


	//   ....[2]....
        /*083c*/ 	.word	0xffffffff


	//   ....[3]....
        /*0840*/ 	.word	0xffffffff


	//   ....[4]....
        /*0844*/ 	.word	0xffffffff


	//   ....[5]....
        /*0848*/ 	.word	0xffffffff


	//   ....[6]....
        /*084c*/ 	.word	0xffffffff


	//   ....[7]....
        /*0850*/ 	.word	0xffffffff


	//   ....[8]....
        /*0854*/ 	.word	0xffffffff


	//   ....[9]....
        /*0858*/ 	.word	0xffffffff


	//   ....[10]....
        /*085c*/ 	.word	0xffffffff


	//   ....[11]....
        /*0860*/ 	.word	0xffffffff


	//   ....[12]....
        /*0864*/ 	.word	0xffffffff


	//   ....[13]....
        /*0868*/ 	.word	0xffffffff


	//   ....[14]....
        /*086c*/ 	.word	0xffffffff


	//   ....[15]....
        /*0870*/ 	.word	0xffffffff


	//   ....[16]....
        /*0874*/ 	.word	0xffffffff


	//   ....[17]....
        /*0878*/ 	.word	0xffffffff


	//   ....[18]....
        /*087c*/ 	.word	0xffffffff


	//   ....[19]....
        /*0880*/ 	.word	0xffffffff


	//   ....[20]....
        /*0884*/ 	.word	0xffffffff


	//   ....[21]....
        /*0888*/ 	.word	0xffffffff


	//   ....[22]....
        /*088c*/ 	.word	0xffffffff


	//   ....[23]....
        /*0890*/ 	.word	0xffffffff


	//   ....[24]....
        /*0894*/ 	.word	0xffffffff


	//   ....[25]....
        /*0898*/ 	.word	0xffffffff


	//   ....[26]....
        /*089c*/ 	.word	0xffffffff


	//   ....[27]....
        /*08a0*/ 	.word	0xffffffff


	//   ....[28]....
        /*08a4*/ 	.word	0xffffffff


	//   ....[29]....
        /*08a8*/ 	.word	0xffffffff


	//   ....[30]....
        /*08ac*/ 	.word	0xffffffff


	//   ....[31]....
        /*08b0*/ 	.word	0xffffffff


	//   ....[32]....
        /*08b4*/ 	.word	0xffffffff


	//   ....[33]....
        /*08b8*/ 	.word	0xffffffff


	//   ....[34]....
        /*08bc*/ 	.word	0xffffffff


	//   ....[35]....
        /*08c0*/ 	.word	0xffffffff


	//   ....[36]....
        /*08c4*/ 	.word	0xffffffff


	//   ....[37]....
        /*08c8*/ 	.word	0xffffffff


	//   ....[38]....
        /*08cc*/ 	.word	0xffffffff


	//   ....[39]....
        /*08d0*/ 	.word	0xffffffff


	//   ....[40]....
        /*08d4*/ 	.word	0xffffffff


	//   ....[41]....
        /*08d8*/ 	.word	0xffffffff


	//   ....[42]....
        /*08dc*/ 	.word	0xffffffff


	//   ....[43]....
        /*08e0*/ 	.word	0xffffffff


	//   ....[44]....
        /*08e4*/ 	.word	0xffffffff


	//   ....[45]....
        /*08e8*/ 	.word	0xffffffff


	//   ....[46]....
        /*08ec*/ 	.word	0xffffffff


	//   ....[47]....
        /*08f0*/ 	.word	0xffffffff


	//   ....[48]....
        /*08f4*/ 	.word	0xffffffff


	//   ....[49]....
        /*08f8*/ 	.word	0xffffffff


	//   ....[50]....
        /*08fc*/ 	.word	0xffffffff


	//   ....[51]....
        /*0900*/ 	.word	0xffffffff


	//   ....[52]....
        /*0904*/ 	.word	0xffffffff


	//   ....[53]....
        /*0908*/ 	.word	0xffffffff


	//   ....[54]....
        /*090c*/ 	.word	0xffffffff


	//   ....[55]....
        /*0910*/ 	.word	0xffffffff


	//   ....[56]....
        /*0914*/ 	.word	0xffffffff


	//   ....[57]....
        /*0918*/ 	.word	0xffffffff


	//   ....[58]....
        /*091c*/ 	.word	0xffffffff


	//   ....[59]....
        /*0920*/ 	.word	0xffffffff


	//   ....[60]....
        /*0924*/ 	.word	0xffffffff


	//   ....[61]....
        /*0928*/ 	.word	0xffffffff


	//   ....[62]....
        /*092c*/ 	.word	0xffffffff


	//   ....[63]....
        /*0930*/ 	.word	0xffffffff


	//   ....[64]....
        /*0934*/ 	.word	0xffffffff


	//   ....[65]....
        /*0938*/ 	.word	0xffffffff


	//   ....[66]....
        /*093c*/ 	.word	0xffffffff


	//   ....[67]....
        /*0940*/ 	.word	0xffffffff


	//   ....[68]....
        /*0944*/ 	.word	0xffffffff


	//   ....[69]....
        /*0948*/ 	.word	0xffffffff


	//   ....[70]....
        /*094c*/ 	.word	0xffffffff


	//   ....[71]....
        /*0950*/ 	.word	0xffffffff


	//   ....[72]....
        /*0954*/ 	.word	0xffffffff


	//   ....[73]....
        /*0958*/ 	.word	0xffffffff


	//   ....[74]....
        /*095c*/ 	.word	0xffffffff


	//   ....[75]....
        /*0960*/ 	.word	0xffffffff


	//   ....[76]....
        /*0964*/ 	.word	0xffffffff


	//   ....[77]....
        /*0968*/ 	.word	0xffffffff


	//   ....[78]....
        /*096c*/ 	.word	0xffffffff


	//   ....[79]....
        /*0970*/ 	.word	0xffffffff


	//   ....[80]....
        /*0974*/ 	.word	0xffffffff


	//   ....[81]....
        /*0978*/ 	.word	0xffffffff


	//   ....[82]....
        /*097c*/ 	.word	0xffffffff


	//   ....[83]....
        /*0980*/ 	.word	0xffffffff


	//   ....[84]....
        /*0984*/ 	.word	0xffffffff


	//   ....[85]....
        /*0988*/ 	.word	0xffffffff


	//   ....[86]....
        /*098c*/ 	.word	0xffffffff


	//   ....[87]....
        /*0990*/ 	.word	0xffffffff


	//   ....[88]....
        /*0994*/ 	.word	0xffffffff


	//   ....[89]....
        /*0998*/ 	.word	0xffffffff


	//   ....[90]....
        /*099c*/ 	.word	0xffffffff


	//   ....[91]....
        /*09a0*/ 	.word	0xffffffff


	//   ....[92]....
        /*09a4*/ 	.word	0xffffffff


	//   ....[93]....
        /*09a8*/ 	.word	0xffffffff


	//   ....[94]....
        /*09ac*/ 	.word	0xffffffff


	//   ....[95]....
        /*09b0*/ 	.word	0xffffffff


	//   ....[96]....
        /*09b4*/ 	.word	0xffffffff


	//   ....[97]....
        /*09b8*/ 	.word	0xffffffff


	//   ....[98]....
        /*09bc*/ 	.word	0xffffffff


	//   ....[99]....
        /*09c0*/ 	.word	0xffffffff


	//   ....[100]....
        /*09c4*/ 	.word	0xffffffff


	//   ....[101]....
        /*09c8*/ 	.word	0xffffffff


	//   ....[102]....
        /*09cc*/ 	.word	0xffffffff


	//   ....[103]....
        /*09d0*/ 	.word	0xffffffff


	//   ....[104]....
        /*09d4*/ 	.word	0xffffffff


	//   ....[105]....
        /*09d8*/ 	.word	0xffffffff


	//   ....[106]....
        /*09dc*/ 	.word	0xffffffff


	//   ....[107]....
        /*09e0*/ 	.word	0xffffffff


	//   ....[108]....
        /*09e4*/ 	.word	0xffffffff


	//   ....[109]....
        /*09e8*/ 	.word	0xffffffff


	//   ....[110]....
        /*09ec*/ 	.word	0xffffffff


	//   ....[111]....
        /*09f0*/ 	.word	0xffffffff


	//   ....[112]....
        /*09f4*/ 	.word	0xffffffff


	//   ....[113]....
        /*09f8*/ 	.word	0xffffffff


	//   ....[114]....
        /*09fc*/ 	.word	0xffffffff


	//   ....[115]....
        /*0a00*/ 	.word	0xffffffff


	//   ....[116]....
        /*0a04*/ 	.word	0x0500000f


	//   ....[117]....
        /*0a08*/ 	.word	0x0500000f


	//   ....[118]....
        /*0a0c*/ 	.word	0x0500000f


	//   ....[119]....
        /*0a10*/ 	.word	0x0500000f


	//   ....[120]....
        /*0a14*/ 	.word	0x0500000f


	//   ....[121]....
        /*0a18*/ 	.word	0x0500000f


	//   ....[122]....
        /*0a1c*/ 	.word	0x0500000f


	//   ....[123]....
        /*0a20*/ 	.word	0x0500000f


	//   ....[124]....
        /*0a24*/ 	.word	0x0500000f


	//   ....[125]....
        /*0a28*/ 	.word	0x0500000f


	//   ....[126]....
        /*0a2c*/ 	.word	0x0500000f


	//   ....[127]....
        /*0a30*/ 	.word	0x0500000f


	//   ....[128]....
        /*0a34*/ 	.word	0x0500000f


	//   ....[129]....
        /*0a38*/ 	.word	0x0500000f


	//   ....[130]....
        /*0a3c*/ 	.word	0x0500000f


	//   ....[131]....
        /*0a40*/ 	.word	0x0500000f


	//   ....[132]....
        /*0a44*/ 	.word	0x0500000f


	//   ....[133]....
        /*0a48*/ 	.word	0x0500000f


	//   ....[134]....
        /*0a4c*/ 	.word	0x0500000f


	//   ....[135]....
        /*0a50*/ 	.word	0x0500000f


	//   ....[136]....
        /*0a54*/ 	.word	0x0500000f


	//   ....[137]....
        /*0a58*/ 	.word	0x0500000f


	//   ....[138]....
        /*0a5c*/ 	.word	0x0500000f


	//   ....[139]....
        /*0a60*/ 	.word	0x0500000f


	//   ....[140]....
        /*0a64*/ 	.word	0x0500000f


	//   ....[141]....
        /*0a68*/ 	.word	0x0500000f


	//   ....[142]....
        /*0a6c*/ 	.word	0x0500000f


	//   ....[143]....
        /*0a70*/ 	.word	0x0500000f


	//   ....[144]....
        /*0a74*/ 	.word	0x0500000f


	//   ....[145]....
        /*0a78*/ 	.word	0x0500000f


	//   ....[146]....
        /*0a7c*/ 	.word	0x0500000f


	//   ....[147]....
        /*0a80*/ 	.word	0x0500000f


	//   ....[148]....
        /*0a84*/ 	.word	0x0500000f


	//   ....[149]....
        /*0a88*/ 	.word	0x0500000f


	//   ....[150]....
        /*0a8c*/ 	.word	0x0500000f


	//   ....[151]....
        /*0a90*/ 	.word	0x0500000f


	//   ....[152]....
        /*0a94*/ 	.word	0x0500000f


	//   ....[153]....
        /*0a98*/ 	.word	0x0500000f


	//   ....[154]....
        /*0a9c*/ 	.word	0x0500000f


	//   ....[155]....
        /*0aa0*/ 	.word	0x0500000f


	//   ....[156]....
        /*0aa4*/ 	.word	0x0500000f


	//   ....[157]....
        /*0aa8*/ 	.word	0x0500000f


	//   ....[158]....
        /*0aac*/ 	.word	0x0500000f


	//   ....[159]....
        /*0ab0*/ 	.word	0x0500000f


	//   ....[160]....
        /*0ab4*/ 	.word	0x0500000f


	//   ....[161]....
        /*0ab8*/ 	.word	0x0500000f


	//   ....[162]....
        /*0abc*/ 	.word	0x0500000f


	//   ....[163]....
        /*0ac0*/ 	.word	0x0500000f


	//   ....[164]....
        /*0ac4*/ 	.word	0x0500000f


	//   ....[165]....
        /*0ac8*/ 	.word	0x0500000f


	//   ....[166]....
        /*0acc*/ 	.word	0x0500000f


	//   ....[167]....
        /*0ad0*/ 	.word	0x0500000f


	//----- nvinfo : EIATTR_COOP_GROUP_INSTR_OFFSETS
	.align		4
.L_599:
        /*0ad4*/ 	.byte	0x04, 0x28
        /*0ad6*/ 	.short	(.L_601 - .L_600)


	//   ....[0]....
.L_600:
        /*0ad8*/ 	.word	0x00000060


	//   ....[1]....
        /*0adc*/ 	.word	0x000001a0


	//   ....[2]....
        /*0ae0*/ 	.word	0x000001f0


	//   ....[3]....
        /*0ae4*/ 	.word	0x00000420


	//   ....[4]....
        /*0ae8*/ 	.word	0x00000580


	//   ....[5]....
        /*0aec*/ 	.word	0x000006a0


	//   ....[6]....
        /*0af0*/ 	.word	0x00000800


	//   ....[7]....
        /*0af4*/ 	.word	0x0000a760


	//   ....[8]....
        /*0af8*/ 	.word	0x0000ae40


	//   ....[9]....
        /*0afc*/ 	.word	0x0000ae50


	//   ....[10]....
        /*0b00*/ 	.word	0x0000ae60


	//   ....[11]....
        /*0b04*/ 	.word	0x0000ae70


	//   ....[12]....
        /*0b08*/ 	.word	0x0000b640


	//   ....[13]....
        /*0b0c*/ 	.word	0x0000b650


	//   ....[14]....
        /*0b10*/ 	.word	0x0000b660


	//   ....[15]....
        /*0b14*/ 	.word	0x0000b670


	//   ....[16]....
        /*0b18*/ 	.word	0x0000e3d0


	//   ....[17]....
        /*0b1c*/ 	.word	0x0000e3e0


	//   ....[18]....
        /*0b20*/ 	.word	0x0000e3f0


	//   ....[19]....
        /*0b24*/ 	.word	0x0000e400


	//   ....[20]....
        /*0b28*/ 	.word	0x0000e9f0


	//   ....[21]....
        /*0b2c*/ 	.word	0x0000ea00


	//   ....[22]....
        /*0b30*/ 	.word	0x0000ea10


	//   ....[23]....
        /*0b34*/ 	.word	0x0000ea20


	//   ....[24]....
        /*0b38*/ 	.word	0x000124d0


	//   ....[25]....
        /*0b3c*/ 	.word	0x000125b0


	//   ....[26]....
        /*0b40*/ 	.word	0x00012f60


	//   ....[27]....
        /*0b44*/ 	.word	0x00012fe0


	//   ....[28]....
        /*0b48*/ 	.word	0x000139c0


	//   ....[29]....
        /*0b4c*/ 	.word	0x00013a20


	//   ....[30]....
        /*0b50*/ 	.word	0x00015cf0


	//   ....[31]....
        /*0b54*/ 	.word	0x00016510


	//   ....[32]....
        /*0b58*/ 	.word	0x00016620


	//   ....[33]....
        /*0b5c*/ 	.word	0x00016760


	//   ....[34]....
        /*0b60*/ 	.word	0x000170b0


	//   ....[35]....
        /*0b64*/ 	.word	0x00017120


	//   ....[36]....
        /*0b68*/ 	.word	0x000196e0


	//   ....[37]....
        /*0b6c*/ 	.word	0x00019760


	//   ....[38]....
        /*0b70*/ 	.word	0x00019e60


	//   ....[39]....
        /*0b74*/ 	.word	0x00019eb0


	//   ....[40]....
        /*0b78*/ 	.word	0x0001b130


	//   ....[41]....
        /*0b7c*/ 	.word	0x0001b470


	//   ....[42]....
        /*0b80*/ 	.word	0x0001b4b0


	//   ....[43]....
        /*0b84*/ 	.word	0x0001b5a0


	//   ....[44]....
        /*0b88*/ 	.word	0x0001c550


	//   ....[45]....
        /*0b8c*/ 	.word	0x0001c590


	//   ....[46]....
        /*0b90*/ 	.word	0x0001c5d0


	//   ....[47]....
        /*0b94*/ 	.word	0x0001c600


	//   ....[48]....
        /*0b98*/ 	.word	0x0001cb90


	//   ....[49]....
        /*0b9c*/ 	.word	0x0001cba0


	//   ....[50]....
        /*0ba0*/ 	.word	0x0001cc60


	//   ....[51]....
        /*0ba4*/ 	.word	0x0001cc80


	//   ....[52]....
        /*0ba8*/ 	.word	0x0001cd40


	//   ....[53]....
        /*0bac*/ 	.word	0x0001cd60


	//   ....[54]....
        /*0bb0*/ 	.word	0x0001ce30


	//   ....[55]....
        /*0bb4*/ 	.word	0x0001ce50


	//   ....[56]....
        /*0bb8*/ 	.word	0x0001d680


	//   ....[57]....
        /*0bbc*/ 	.word	0x0001d690


	//   ....[58]....
        /*0bc0*/ 	.word	0x0001d750


	//   ....[59]....
        /*0bc4*/ 	.word	0x0001d770


	//   ....[60]....
        /*0bc8*/ 	.word	0x0001d830


	//   ....[61]....
        /*0bcc*/ 	.word	0x0001d850


	//   ....[62]....
        /*0bd0*/ 	.word	0x0001d920


	//   ....[63]....
        /*0bd4*/ 	.word	0x0001d940


	//   ....[64]....
        /*0bd8*/ 	.word	0x0001da90


	//   ....[65]....
        /*0bdc*/ 	.word	0x0001dc60


	//   ....[66]....
        /*0be0*/ 	.word	0x0001dc90


	//   ....[67]....
        /*0be4*/ 	.word	0x0001dcc0


	//   ....[68]....
        /*0be8*/ 	.word	0x0001dcf0


	//   ....[69]....
        /*0bec*/ 	.word	0x0001dd20


	//   ....[70]....
        /*0bf0*/ 	.word	0x0001dd50


	//   ....[71]....
        /*0bf4*/ 	.word	0x0001dec0


	//   ....[72]....
        /*0bf8*/ 	.word	0x0001def0


	//   ....[73]....
        /*0bfc*/ 	.word	0x0001df20


	//   ....[74]....
        /*0c00*/ 	.word	0x0001df50


	//   ....[75]....
        /*0c04*/ 	.word	0x0001df80


	//   ....[76]....
        /*0c08*/ 	.word	0x0001dfb0


	//   ....[77]....
        /*0c0c*/ 	.word	0x0001e050


	//   ....[78]....
        /*0c10*/ 	.word	0x0001e0b0


	//   ....[79]....
        /*0c14*/ 	.word	0x0001e140


	//   ....[80]....
        /*0c18*/ 	.word	0x0001f070


	//   ....[81]....
        /*0c1c*/ 	.word	0x00020b20


	//   ....[82]....
        /*0c20*/ 	.word	0x000217d0


	//   ....[83]....
        /*0c24*/ 	.word	0x000217e0


	//   ....[84]....
        /*0c28*/ 	.word	0x00021800


	//   ....[85]....
        /*0c2c*/ 	.word	0x000218c0


	//   ....[86]....
        /*0c30*/ 	.word	0x000218f0


	//   ....[87]....
        /*0c34*/ 	.word	0x00021980


	//   ....[88]....
        /*0c38*/ 	.word	0x000219b0


	//   ....[89]....
        /*0c3c*/ 	.word	0x00021a40


	//   ....[90]....
        /*0c40*/ 	.word	0x00021a70


	//   ....[91]....
        /*0c44*/ 	.word	0x00021b00


	//   ....[92]....
        /*0c48*/ 	.word	0x00021b30


	//   ....[93]....
        /*0c4c*/ 	.word	0x00021bc0


	//   ....[94]....
        /*0c50*/ 	.word	0x00021bf0


	//   ....[95]....
        /*0c54*/ 	.word	0x00021c80


	//   ....[96]....
        /*0c58*/ 	.word	0x00021c90


	//   ....[97]....
        /*0c5c*/ 	.word	0x00021d20


	//   ....[98]....
        /*0c60*/ 	.word	0x000249f0


	//   ....[99]....
        /*0c64*/ 	.word	0x00024a40


	//   ....[100]....
        /*0c68*/ 	.word	0x00024a70


	//   ....[101]....
        /*0c6c*/ 	.word	0x00024a80


	//   ....[102]....
        /*0c70*/ 	.word	0x00024ab0


	//   ....[103]....
        /*0c74*/ 	.word	0x00024ae0


	//   ....[104]....
        /*0c78*/ 	.word	0x00024b10


	//   ....[105]....
        /*0c7c*/ 	.word	0x00024b40


	//   ....[106]....
        /*0c80*/ 	.word	0x00024cc0


	//   ....[107]....
        /*0c84*/ 	.word	0x00024d00


	//   ....[108]....
        /*0c88*/ 	.word	0x00024d30


	//   ....[109]....
        /*0c8c*/ 	.word	0x00024d60


	//   ....[110]....
        /*0c90*/ 	.word	0x00024d90


	//   ....[111]....
        /*0c94*/ 	.word	0x00024dc0


	//   ....[112]....
        /*0c98*/ 	.word	0x00024e80


	//   ....[113]....
        /*0c9c*/ 	.word	0x00024ea0


	//   ....[114]....
        /*0ca0*/ 	.word	0x00024f10


	//   ....[115]....
        /*0ca4*/ 	.word	0x000255e0


	//   ....[116]....
        /*0ca8*/ 	.word	0x00025a40


	//   ....[117]....
        /*0cac*/ 	.word	0x00025ad0


	//   ....[118]....
        /*0cb0*/ 	.word	0x00025b20


	//   ....[119]....
        /*0cb4*/ 	.word	0x00025b70


	//   ....[120]....
        /*0cb8*/ 	.word	0x00025c00


	//   ....[121]....
        /*0cbc*/ 	.word	0x00025c90


	//   ....[122]....
        /*0cc0*/ 	.word	0x00025ce0


	//   ....[123]....
        /*0cc4*/ 	.word	0x00025d30


	//   ....[124]....
        /*0cc8*/ 	.word	0x00025e20


	//   ....[125]....
        /*0ccc*/ 	.word	0x00025ec0


	//   ....[126]....
        /*0cd0*/ 	.word	0x00025f10


	//   ....[127]....
        /*0cd4*/ 	.word	0x00025f70


	//   ....[128]....
        /*0cd8*/ 	.word	0x00026000


	//   ....[129]....
        /*0cdc*/ 	.word	0x000260a0


	//   ....[130]....
        /*0ce0*/ 	.word	0x000260f0


	//   ....[131]....
        /*0ce4*/ 	.word	0x00026150


	//   ....[132]....
        /*0ce8*/ 	.word	0x00026440


	//   ....[133]....
        /*0cec*/ 	.word	0x00026740


	//   ....[134]....
        /*0cf0*/ 	.word	0x000268b0


	//   ....[135]....
        /*0cf4*/ 	.word	0x00026900


	//   ....[136]....
        /*0cf8*/ 	.word	0x000269a0


	//   ....[137]....
        /*0cfc*/ 	.word	0x00026a30


	//   ....[138]....
        /*0d00*/ 	.word	0x00026b20


	//   ....[139]....
        /*0d04*/ 	.word	0x00026c00


	//   ....[140]....
        /*0d08*/ 	.word	0x00026cd0


	//   ....[141]....
        /*0d0c*/ 	.word	0x00026d60


	//   ....[142]....
        /*0d10*/ 	.word	0x00026e50


	//   ....[143]....
        /*0d14*/ 	.word	0x00026ed0


	//   ....[144]....
        /*0d18*/ 	.word	0x00026fd0


	//   ....[145]....
        /*0d1c*/ 	.word	0x00027060


	//   ....[146]....
        /*0d20*/ 	.word	0x00027150


	//   ....[147]....
        /*0d24*/ 	.word	0x000271e0


	//   ....[148]....
        /*0d28*/ 	.word	0x000272d0


	//   ....[149]....
        /*0d2c*/ 	.word	0x000273d0


	//   ....[150]....
        /*0d30*/ 	.word	0x00027700


	//   ....[151]....
        /*0d34*/ 	.word	0x000277b0


	//   ....[152]....
        /*0d38*/ 	.word	0x000278b0


	//   ....[153]....
        /*0d3c*/ 	.word	0x00027940


	//   ....[154]....
        /*0d40*/ 	.word	0x000279c0


	//   ....[155]....
        /*0d44*/ 	.word	0x00027a40


	//   ....[156]....
        /*0d48*/ 	.word	0x00027ac0


	//   ....[157]....
        /*0d4c*/ 	.word	0x00027b50


	//   ....[158]....
        /*0d50*/ 	.word	0x00027bf0


	//   ....[159]....
        /*0d54*/ 	.word	0x00027cc0


	//   ....[160]....
        /*0d58*/ 	.word	0x00027d40


	//   ....[161]....
        /*0d5c*/ 	.word	0x00027dc0


	//   ....[162]....
        /*0d60*/ 	.word	0x00027e40


	//   ....[163]....
        /*0d64*/ 	.word	0x00027ed0


	//   ....[164]....
        /*0d68*/ 	.word	0x00027f50


	//   ....[165]....
        /*0d6c*/ 	.word	0x00027ff0


	//   ....[166]....
        /*0d70*/ 	.word	0x00028080


	//   ....[167]....
        /*0d74*/ 	.word	0x000281b0


	//----- nvinfo : EIATTR_REG_RECONFIG
	.align		4
.L_601:
        /*0d78*/ 	.byte	0x01, 0x54
	.zero		2


	//----- nvinfo : EIATTR_SYSCALL_OFFSETS
	.align		4
        /*0d7c*/ 	.byte	0x04, 0x46
        /*0d7e*/ 	.short	(.L_603 - .L_602)


	//   ....[0]....
.L_602:
        /*0d80*/ 	.word	0x00001ae0


	//   ....[1]....
        /*0d84*/ 	.word	0x00001c30


	//   ....[2]....
        /*0d88*/ 	.word	0x0000a910


	//   ....[3]....
        /*0d8c*/ 	.word	0x0000ac00


	//   ....[4]....
        /*0d90*/ 	.word	0x00020720


	//   ....[5]....
        /*0d94*/ 	.word	0x00020880


	//   ....[6]....
        /*0d98*/ 	.word	0x00020980


	//   ....[7]....
        /*0d9c*/ 	.word	0x00021380


	//----- nvinfo : EIATTR_MBARRIER_INSTR_OFFSETS
	.align		4
.L_603:
        /*0da0*/ 	.byte	0x04, 0x39
        /*0da2*/ 	.short	(.L_605 - .L_604)


	//   ....[0]....
.L_604:
        /*0da4*/ 	.word	0x000002d0
        /*0da8*/ 	.word	0x000000ff
        /*0dac*/ 	.word	0x00034800
        /*0db0*/ 	.short	0x0100
        /*0db2*/ 	.byte	0x08
	.zero		1


	//   ....[1]....
        /*0db4*/ 	.word	0x000002e0
        /*0db8*/ 	.word	0x000000ff
        /*0dbc*/ 	.word	0x00034820
        /*0dc0*/ 	.short	0x0100
        /*0dc2*/ 	.byte	0x08
	.zero		1


	//   ....[2]....
        /*0dc4*/ 	.word	0x000003d0
        /*0dc8*/ 	.word	0x000000ff
        /*0dcc*/ 	.word	0x00034830
        /*0dd0*/ 	.short	0x0100
        /*0dd2*/ 	.byte	0x08
	.zero		1


	//   ....[3]....
        /*0dd4*/ 	.word	0x000003e0
        /*0dd8*/ 	.word	0x000000ff
        /*0ddc*/ 	.word	0x00034840
        /*0de0*/ 	.short	0x0100
        /*0de2*/ 	.byte	0x08
	.zero		1


	//   ....[4]....
        /*0de4*/ 	.word	0x000003f0
        /*0de8*/ 	.word	0x000000ff
        /*0dec*/ 	.word	0x00034838
        /*0df0*/ 	.short	0x0100
        /*0df2*/ 	.byte	0x08
	.zero		1


	//   ....[5]....
        /*0df4*/ 	.word	0x00000400
        /*0df8*/ 	.word	0x000000ff
        /*0dfc*/ 	.word	0x00034848
        /*0e00*/ 	.short	0x0100
        /*0e02*/ 	.byte	0x08
	.zero		1


	//   ....[6]....
        /*0e04*/ 	.word	0x00000530
        /*0e08*/ 	.word	0x000000ff
        /*0e0c*/ 	.word	0x00034850
        /*0e10*/ 	.short	0x0100
        /*0e12*/ 	.byte	0x08
	.zero		1


	//   ....[7]....
        /*0e14*/ 	.word	0x00000540
        /*0e18*/ 	.word	0x000000ff
        /*0e1c*/ 	.word	0x00034860
        /*0e20*/ 	.short	0x0100
        /*0e22*/ 	.byte	0x08
	.zero		1


	//   ....[8]....
        /*0e24*/ 	.word	0x00000550
        /*0e28*/ 	.word	0x000000ff
        /*0e2c*/ 	.word	0x00034858
        /*0e30*/ 	.short	0x0100
        /*0e32*/ 	.byte	0x08
	.zero		1


	//   ....[9]....
        /*0e34*/ 	.word	0x00000560
        /*0e38*/ 	.word	0x000000ff
        /*0e3c*/ 	.word	0x00034868
        /*0e40*/ 	.short	0x0100
        /*0e42*/ 	.byte	0x08
	.zero		1


	//   ....[10]....
        /*0e44*/ 	.word	0x00000650
        /*0e48*/ 	.word	0x000000ff
        /*0e4c*/ 	.word	0x00034870
        /*0e50*/ 	.short	0x0100
        /*0e52*/ 	.byte	0x06
	.zero		1


	//   ....[11]....
        /*0e54*/ 	.word	0x00000660
        /*0e58*/ 	.word	0x000000ff
        /*0e5c*/ 	.word	0x00034880
        /*0e60*/ 	.short	0x0100
        /*0e62*/ 	.byte	0x06
	.zero		1


	//   ....[12]....
        /*0e64*/ 	.word	0x00000670
        /*0e68*/ 	.word	0x000000ff
        /*0e6c*/ 	.word	0x00034878
        /*0e70*/ 	.short	0x0100
        /*0e72*/ 	.byte	0x06
	.zero		1


	//   ....[13]....
        /*0e74*/ 	.word	0x00000680
        /*0e78*/ 	.word	0x000000ff
        /*0e7c*/ 	.word	0x00034888
        /*0e80*/ 	.short	0x0100
        /*0e82*/ 	.byte	0x06
	.zero		1


	//   ....[14]....
        /*0e84*/ 	.word	0x000007b0
        /*0e88*/ 	.word	0x000000ff
        /*0e8c*/ 	.word	0x00034890
        /*0e90*/ 	.short	0x0100
        /*0e92*/ 	.byte	0x08
	.zero		1


	//   ....[15]....
        /*0e94*/ 	.word	0x000007c0
        /*0e98*/ 	.word	0x000000ff
        /*0e9c*/ 	.word	0x000348a0
        /*0ea0*/ 	.short	0x0100
        /*0ea2*/ 	.byte	0x08
	.zero		1


	//   ....[16]....
        /*0ea4*/ 	.word	0x000007d0
        /*0ea8*/ 	.word	0x000000ff
        /*0eac*/ 	.word	0x00034898
        /*0eb0*/ 	.short	0x0100
        /*0eb2*/ 	.byte	0x08
	.zero		1


	//   ....[17]....
        /*0eb4*/ 	.word	0x000007e0
        /*0eb8*/ 	.word	0x000000ff
        /*0ebc*/ 	.word	0x000348a8
        /*0ec0*/ 	.short	0x0100
        /*0ec2*/ 	.byte	0x08
	.zero		1


	//   ....[18]....
        /*0ec4*/ 	.word	0x00000910
        /*0ec8*/ 	.word	0x000000ff
        /*0ecc*/ 	.word	0x000348b0
        /*0ed0*/ 	.short	0x0100
        /*0ed2*/ 	.byte	0x08
	.zero		1


	//   ....[19]....
        /*0ed4*/ 	.word	0x00000920
        /*0ed8*/ 	.word	0x000000ff
        /*0edc*/ 	.word	0x000348c0
        /*0ee0*/ 	.short	0x0100
        /*0ee2*/ 	.byte	0x08
	.zero		1


	//   ....[20]....
        /*0ee4*/ 	.word	0x00000930
        /*0ee8*/ 	.word	0x000000ff
        /*0eec*/ 	.word	0x000348b8
        /*0ef0*/ 	.short	0x0100
        /*0ef2*/ 	.byte	0x08
	.zero		1


	//   ....[21]....
        /*0ef4*/ 	.word	0x00000940
        /*0ef8*/ 	.word	0x000000ff
        /*0efc*/ 	.word	0x000348c8
        /*0f00*/ 	.short	0x0100
        /*0f02*/ 	.byte	0x08
	.zero		1


	//   ....[22]....
        /*0f04*/ 	.word	0x00003790
        /*0f08*/ 	.word	0x00000003
        /*0f0c*/ 	.word	0x00034890
        /*0f10*/ 	.short	0x010a
        /*0f12*/ 	.byte	0x3f
	.zero		1


	//   ....[23]....
        /*0f14*/ 	.word	0x000069d0
        /*0f18*/ 	.word	0x00000003
        /*0f1c*/ 	.word	0x00034890
        /*0f20*/ 	.short	0x010a
        /*0f22*/ 	.byte	0x3f
	.zero		1


	//   ....[24]....
        /*0f24*/ 	.word	0x00009a80
        /*0f28*/ 	.word	0x00000003
        /*0f2c*/ 	.word	0x00034890
        /*0f30*/ 	.short	0x010a
        /*0f32*/ 	.byte	0x3f
	.zero		1


	//   ....[25]....
        /*0f34*/ 	.word	0x00009e50
        /*0f38*/ 	.word	0x00000020
        /*0f3c*/ 	.word	0x00000000
        /*0f40*/ 	.short	0x0101
        /*0f42*/ 	.byte	0x3f
	.zero		1


	//   ....[26]....
        /*0f44*/ 	.word	0x00009e90
        /*0f48*/ 	.word	0x00000003
        /*0f4c*/ 	.word	0x000348b0
        /*0f50*/ 	.short	0x010a
        /*0f52*/ 	.byte	0x3f
	.zero		1


	//   ....[27]....
        /*0f54*/ 	.word	0x0000a340
        /*0f58*/ 	.word	0x00000003
        /*0f5c*/ 	.word	0x00000000
        /*0f60*/ 	.short	0x0101
        /*0f62*/ 	.byte	0x3f
	.zero		1


	//   ....[28]....
        /*0f64*/ 	.word	0x0000a990
        /*0f68*/ 	.word	0x00000010
        /*0f6c*/ 	.word	0x00034800
        /*0f70*/ 	.short	0x010a
        /*0f72*/ 	.byte	0x3f
	.zero		1


	//   ....[29]....
        /*0f74*/ 	.word	0x0000a9e0
        /*0f78*/ 	.word	0x00000010
        /*0f7c*/ 	.word	0x00034800
        /*0f80*/ 	.short	0x010a
        /*0f82*/ 	.byte	0x3f
	.zero		1


	//   ....[30]....
        /*0f84*/ 	.word	0x0000bd00
        /*0f88*/ 	.word	0x00000010
        /*0f8c*/ 	.word	0x00034800
        /*0f90*/ 	.short	0x010a
        /*0f92*/ 	.byte	0x3f
	.zero		1


	//   ....[31]....
        /*0f94*/ 	.word	0x0000ee90
        /*0f98*/ 	.word	0x00000010
        /*0f9c*/ 	.word	0x00034800
        /*0fa0*/ 	.short	0x010a
        /*0fa2*/ 	.byte	0x3f
	.zero		1


	//   ....[32]....
        /*0fa4*/ 	.word	0x000116d0
        /*0fa8*/ 	.word	0x00000000
        /*0fac*/ 	.word	0x00034830
        /*0fb0*/ 	.short	0x010a
        /*0fb2*/ 	.byte	0x3f
	.zero		1


	//   ....[33]....
        /*0fb4*/ 	.word	0x00011740
        /*0fb8*/ 	.word	0x00000000
        /*0fbc*/ 	.word	0x00034830
        /*0fc0*/ 	.short	0x010a
        /*0fc2*/ 	.byte	0x3f
	.zero		1


	//   ....[34]....
        /*0fc4*/ 	.word	0x000127c0
        /*0fc8*/ 	.word	0x00000000
        /*0fcc*/ 	.word	0x00000000
        /*0fd0*/ 	.short	0x0101
        /*0fd2*/ 	.byte	0x3f
	.zero		1


	//   ....[35]....
        /*0fd4*/ 	.word	0x000148a0
        /*0fd8*/ 	.word	0x0000000e
        /*0fdc*/ 	.word	0x00034830
        /*0fe0*/ 	.short	0x010a
        /*0fe2*/ 	.byte	0x3f
	.zero		1


	//   ....[36]....
        /*0fe4*/ 	.word	0x00014910
        /*0fe8*/ 	.word	0x0000000e
        /*0fec*/ 	.word	0x00034830
        /*0ff0*/ 	.short	0x010a
        /*0ff2*/ 	.byte	0x3f
	.zero		1


	//   ....[37]....
        /*0ff4*/ 	.word	0x000154f0
        /*0ff8*/ 	.word	0x0000000f
        /*0ffc*/ 	.word	0x00034850
        /*1000*/ 	.short	0x010a
        /*1002*/ 	.byte	0x3f
	.zero		1


	//   ....[38]....
        /*1004*/ 	.word	0x00015540
        /*1008*/ 	.word	0x0000000f
        /*100c*/ 	.word	0x00034850
        /*1010*/ 	.short	0x010a
        /*1012*/ 	.byte	0x3f
	.zero		1


	//   ....[39]....
        /*1014*/ 	.word	0x000179b0
        /*1018*/ 	.word	0x0000000e
        /*101c*/ 	.word	0x00000000
        /*1020*/ 	.short	0x0101
        /*1022*/ 	.byte	0x3f
	.zero		1


	//   ....[40]....
        /*1024*/ 	.word	0x00017a00
        /*1028*/ 	.word	0x0000000f
        /*102c*/ 	.word	0x00000000
        /*1030*/ 	.short	0x0101
        /*1032*/ 	.byte	0x3f
	.zero		1


	//   ....[41]....
        /*1034*/ 	.word	0x00017f70
        /*1038*/ 	.word	0x00000008
        /*103c*/ 	.word	0x00034830
        /*1040*/ 	.short	0x010a
        /*1042*/ 	.byte	0x3f
	.zero		1


	//   ....[42]....
        /*1044*/ 	.word	0x00017fe0
        /*1048*/ 	.word	0x00000008
        /*104c*/ 	.word	0x00034830
        /*1050*/ 	.short	0x010a
        /*1052*/ 	.byte	0x3f
	.zero		1


	//   ....[43]....
        /*1054*/ 	.word	0x00018ba0
        /*1058*/ 	.word	0x0000000e
        /*105c*/ 	.word	0x00034850
        /*1060*/ 	.short	0x010a
        /*1062*/ 	.byte	0x3f
	.zero		1


	//   ....[44]....
        /*1064*/ 	.word	0x00018bf0
        /*1068*/ 	.word	0x0000000e
        /*106c*/ 	.word	0x00034850
        /*1070*/ 	.short	0x010a
        /*1072*/ 	.byte	0x3f
	.zero		1


	//   ....[45]....
        /*1074*/ 	.word	0x0001a6e0
        /*1078*/ 	.word	0x00000007
        /*107c*/ 	.word	0x00000000
        /*1080*/ 	.short	0x0101
        /*1082*/ 	.byte	0x3f
	.zero		1


	//   ....[46]....
        /*1084*/ 	.word	0x0001a720
        /*1088*/ 	.word	0x0000000e
        /*108c*/ 	.word	0x00000000
        /*1090*/ 	.short	0x0101
        /*1092*/ 	.byte	0x3f
	.zero		1


	//   ....[47]....
        /*1094*/ 	.word	0x0001b030
        /*1098*/ 	.word	0x0000000b
        /*109c*/ 	.word	0x00034850
        /*10a0*/ 	.short	0x010a
        /*10a2*/ 	.byte	0x3f
	.zero		1


	//   ....[48]....
        /*10a4*/ 	.word	0x0001b0d0
        /*10a8*/ 	.word	0x0000000b
        /*10ac*/ 	.word	0x00034850
        /*10b0*/ 	.short	0x010a
        /*10b2*/ 	.byte	0x3f
	.zero		1


	//   ....[49]....
        /*10b4*/ 	.word	0x0001b6d0
        /*10b8*/ 	.word	0x00000008
        /*10bc*/ 	.word	0x00000000
        /*10c0*/ 	.short	0x0101
        /*10c2*/ 	.byte	0x3f
	.zero		1


	//   ....[50]....
        /*10c4*/ 	.word	0x0001cb80
        /*10c8*/ 	.word	0x00000000
        /*10cc*/ 	.word	0x00000000
        /*10d0*/ 	.short	0x0101
        /*10d2*/ 	.byte	0x3f
	.zero		1


	//   ....[51]....
        /*10d4*/ 	.word	0x0001f160
        /*10d8*/ 	.word	0x00000004
        /*10dc*/ 	.word	0x00034820
        /*10e0*/ 	.short	0x010a
        /*10e2*/ 	.byte	0x3f
	.zero		1


	//   ....[52]....
        /*10e4*/ 	.word	0x0001f240
        /*10e8*/ 	.word	0x00000004
        /*10ec*/ 	.word	0x000348a0
        /*10f0*/ 	.short	0x010a
        /*10f2*/ 	.byte	0x3f
	.zero		1


	//   ....[53]....
        /*10f4*/ 	.word	0x0001f670
        /*10f8*/ 	.word	0x00000004
        /*10fc*/ 	.word	0x000348c0
        /*1100*/ 	.short	0x010a
        /*1102*/ 	.byte	0x3f
	.zero		1


	//   ....[54]....
        /*1104*/ 	.word	0x0001fb80
        /*1108*/ 	.word	0x00000006
        /*110c*/ 	.word	0x000348a0
        /*1110*/ 	.short	0x010a
        /*1112*/ 	.byte	0x3f
	.zero		1


	//   ....[55]....
        /*1114*/ 	.word	0x0001ffa0
        /*1118*/ 	.word	0x00000006
        /*111c*/ 	.word	0x000348c0
        /*1120*/ 	.short	0x010a
        /*1122*/ 	.byte	0x3f
	.zero		1


	//   ....[56]....
        /*1124*/ 	.word	0x00020dd0
        /*1128*/ 	.word	0x00000000
        /*112c*/ 	.word	0x00034840
        /*1130*/ 	.short	0x010a
        /*1132*/ 	.byte	0x3f
	.zero		1


	//   ....[57]....
        /*1134*/ 	.word	0x00021e30
        /*1138*/ 	.word	0x00000008
        /*113c*/ 	.word	0x00034800
        /*1140*/ 	.short	0x0107
        /*1142*/ 	.byte	0x3f
	.zero		1


	//   ....[58]....
        /*1144*/ 	.word	0x00021f30
        /*1148*/ 	.word	0x00000002
        /*114c*/ 	.word	0x00034800
        /*1150*/ 	.short	0x0101
        /*1152*/ 	.byte	0x3f
	.zero		1


	//   ....[59]....
        /*1154*/ 	.word	0x00021f50
        /*1158*/ 	.word	0x00000002
        /*115c*/ 	.word	0x00034820
        /*1160*/ 	.short	0x010a
        /*1162*/ 	.byte	0x3f
	.zero		1


	//   ....[60]....
        /*1164*/ 	.word	0x000222b0
        /*1168*/ 	.word	0x00000003
        /*116c*/ 	.word	0x00034840
        /*1170*/ 	.short	0x010a
        /*1172*/ 	.byte	0x3f
	.zero		1


	//   ....[61]....
        /*1174*/ 	.word	0x00022760
        /*1178*/ 	.word	0x00000000
        /*117c*/ 	.word	0x00034860
        /*1180*/ 	.short	0x010a
        /*1182*/ 	.byte	0x3f
	.zero		1


	//   ....[62]....
        /*1184*/ 	.word	0x00022e50
        /*1188*/ 	.word	0x00000003
        /*118c*/ 	.word	0x00034840
        /*1190*/ 	.short	0x010a
        /*1192*/ 	.byte	0x3f
	.zero		1


	//   ....[63]....
        /*1194*/ 	.word	0x00023300
        /*1198*/ 	.word	0x00000002
        /*119c*/ 	.word	0x00034860
        /*11a0*/ 	.short	0x010a
        /*11a2*/ 	.byte	0x3f
	.zero		1


	//   ....[64]....
        /*11a4*/ 	.word	0x00023960
        /*11a8*/ 	.word	0x00000003
        /*11ac*/ 	.word	0x00034840
        /*11b0*/ 	.short	0x010a
        /*11b2*/ 	.byte	0x3f
	.zero		1


	//   ....[65]....
        /*11b4*/ 	.word	0x00023e00
        /*11b8*/ 	.word	0x00000002
        /*11bc*/ 	.word	0x00034860
        /*11c0*/ 	.short	0x010a
        /*11c2*/ 	.byte	0x3f
	.zero		1


	//   ....[66]....
        /*11c4*/ 	.word	0x000243e0
        /*11c8*/ 	.word	0x00000000
        /*11cc*/ 	.word	0x00034860
        /*11d0*/ 	.short	0x010a
        /*11d2*/ 	.byte	0x3f
	.zero		1


	//   ....[67]....
        /*11d4*/ 	.word	0x00025560
        /*11d8*/ 	.word	0x00000000
        /*11dc*/ 	.word	0x00034820
        /*11e0*/ 	.short	0x010a
        /*11e2*/ 	.byte	0x3f
	.zero		1


	//   ....[68]....
        /*11e4*/ 	.word	0x00025730
        /*11e8*/ 	.word	0x00000006
        /*11ec*/ 	.word	0x00000000
        /*11f0*/ 	.short	0x010a
        /*11f2*/ 	.byte	0x3f
	.zero		1


	//   ....[69]....
        /*11f4*/ 	.word	0x000257a0
        /*11f8*/ 	.word	0x00000007
        /*11fc*/ 	.word	0x00000000
        /*1200*/ 	.short	0x010a
        /*1202*/ 	.byte	0x3f
	.zero		1


	//   ....[70]....
        /*1204*/ 	.word	0x00025810
        /*1208*/ 	.word	0x00000004
        /*120c*/ 	.word	0x00000000
        /*1210*/ 	.short	0x010a
        /*1212*/ 	.byte	0x3f
	.zero		1


	//   ....[71]....
        /*1214*/ 	.word	0x00025840
        /*1218*/ 	.word	0x00000003
        /*121c*/ 	.word	0x00000000
        /*1220*/ 	.short	0x010a
        /*1222*/ 	.byte	0x3f
	.zero		1


	//   ....[72]....
        /*1224*/ 	.word	0x000258a0
        /*1228*/ 	.word	0x00000003
        /*122c*/ 	.word	0x00034890
        /*1230*/ 	.short	0x010a
        /*1232*/ 	.byte	0x3f
	.zero		1


	//   ....[73]....
        /*1234*/ 	.word	0x000258f0
        /*1238*/ 	.word	0x00000003
        /*123c*/ 	.word	0x00034890
        /*1240*/ 	.short	0x010a
        /*1242*/ 	.byte	0x3f
	.zero		1


	//   ....[74]....
        /*1244*/ 	.word	0x00025940
        /*1248*/ 	.word	0x00000003
        /*124c*/ 	.word	0x00034890
        /*1250*/ 	.short	0x010a
        /*1252*/ 	.byte	0x3f
	.zero		1


	//   ....[75]....
        /*1254*/ 	.word	0x00025990
        /*1258*/ 	.word	0x00000003
        /*125c*/ 	.word	0x000348b0
        /*1260*/ 	.short	0x010a
        /*1262*/ 	.byte	0x3f
	.zero		1


	//   ....[76]....
        /*1264*/ 	.word	0x00025d70
        /*1268*/ 	.word	0x00000010
        /*126c*/ 	.word	0x00034800
        /*1270*/ 	.short	0x010a
        /*1272*/ 	.byte	0x3f
	.zero		1


	//   ....[77]....
        /*1274*/ 	.word	0x00026180
        /*1278*/ 	.word	0x00000010
        /*127c*/ 	.word	0x00034800
        /*1280*/ 	.short	0x010a
        /*1282*/ 	.byte	0x3f
	.zero		1


	//   ....[78]....
        /*1284*/ 	.word	0x000261d0
        /*1288*/ 	.word	0x00000000
        /*128c*/ 	.word	0x00034830
        /*1290*/ 	.short	0x010a
        /*1292*/ 	.byte	0x3f
	.zero		1


	//   ....[79]....
        /*1294*/ 	.word	0x00026220
        /*1298*/ 	.word	0x0000000e
        /*129c*/ 	.word	0x00034830
        /*12a0*/ 	.short	0x010a
        /*12a2*/ 	.byte	0x3f
	.zero		1


	//   ....[80]....
        /*12a4*/ 	.word	0x00026270
        /*12a8*/ 	.word	0x0000000f
        /*12ac*/ 	.word	0x00034850
        /*12b0*/ 	.short	0x010a
        /*12b2*/ 	.byte	0x3f
	.zero		1


	//   ....[81]....
        /*12b4*/ 	.word	0x000262c0
        /*12b8*/ 	.word	0x00000008
        /*12bc*/ 	.word	0x00034830
        /*12c0*/ 	.short	0x010a
        /*12c2*/ 	.byte	0x3f
	.zero		1


	//   ....[82]....
        /*12c4*/ 	.word	0x00026310
        /*12c8*/ 	.word	0x0000000e
        /*12cc*/ 	.word	0x00034850
        /*12d0*/ 	.short	0x010a
        /*12d2*/ 	.byte	0x3f
	.zero		1


	//   ....[83]....
        /*12d4*/ 	.word	0x00026360
        /*12d8*/ 	.word	0x0000000b
        /*12dc*/ 	.word	0x00034850
        /*12e0*/ 	.short	0x010a
        /*12e2*/ 	.byte	0x3f
	.zero		1


	//   ....[84]....
        /*12e4*/ 	.word	0x00026520
        /*12e8*/ 	.word	0x00000003
        /*12ec*/ 	.word	0x00034820
        /*12f0*/ 	.short	0x010a
        /*12f2*/ 	.byte	0x3f
	.zero		1


	//   ....[85]....
        /*12f4*/ 	.word	0x00026570
        /*12f8*/ 	.word	0x00000004
        /*12fc*/ 	.word	0x000348a0
        /*1300*/ 	.short	0x010a
        /*1302*/ 	.byte	0x3f
	.zero		1


	//   ....[86]....
        /*1304*/ 	.word	0x000265c0
        /*1308*/ 	.word	0x00000004
        /*130c*/ 	.word	0x000348c0
        /*1310*/ 	.short	0x010a
        /*1312*/ 	.byte	0x3f
	.zero		1


	//   ....[87]....
        /*1314*/ 	.word	0x00026610
        /*1318*/ 	.word	0x00000006
        /*131c*/ 	.word	0x000348a0
        /*1320*/ 	.short	0x010a
        /*1322*/ 	.byte	0x3f
	.zero		1


	//   ....[88]....
        /*1324*/ 	.word	0x00026660
        /*1328*/ 	.word	0x00000006
        /*132c*/ 	.word	0x000348c0
        /*1330*/ 	.short	0x010a
        /*1332*/ 	.byte	0x3f
	.zero		1


	//   ....[89]....
        /*1334*/ 	.word	0x00026800
        /*1338*/ 	.word	0x00000000
        /*133c*/ 	.word	0x00034840
        /*1340*/ 	.short	0x010a
        /*1342*/ 	.byte	0x3f
	.zero		1


	//   ....[90]....
        /*1344*/ 	.word	0x00027420
        /*1348*/ 	.word	0x00000002
        /*134c*/ 	.word	0x00034820
        /*1350*/ 	.short	0x010a
        /*1352*/ 	.byte	0x3f
	.zero		1


	//   ....[91]....
        /*1354*/ 	.word	0x00027470
        /*1358*/ 	.word	0x00000003
        /*135c*/ 	.word	0x00034840
        /*1360*/ 	.short	0x010a
        /*1362*/ 	.byte	0x3f
	.zero		1


	//   ....[92]....
        /*1364*/ 	.word	0x000274c0
        /*1368*/ 	.word	0x00000000
        /*136c*/ 	.word	0x00034860
        /*1370*/ 	.short	0x010a
        /*1372*/ 	.byte	0x3f
	.zero		1


	//   ....[93]....
        /*1374*/ 	.word	0x00027510
        /*1378*/ 	.word	0x00000003
        /*137c*/ 	.word	0x00034840
        /*1380*/ 	.short	0x010a
        /*1382*/ 	.byte	0x3f
	.zero		1


	//   ....[94]....
        /*1384*/ 	.word	0x00027560
        /*1388*/ 	.word	0x00000002
        /*138c*/ 	.word	0x00034860
        /*1390*/ 	.short	0x010a
        /*1392*/ 	.byte	0x3f
	.zero		1


	//   ....[95]....
        /*1394*/ 	.word	0x000275b0
        /*1398*/ 	.word	0x00000003
        /*139c*/ 	.word	0x00034840
        /*13a0*/ 	.short	0x010a
        /*13a2*/ 	.byte	0x3f
	.zero		1


	//   ....[96]....
        /*13a4*/ 	.word	0x00027600
        /*13a8*/ 	.word	0x00000002
        /*13ac*/ 	.word	0x00034860
        /*13b0*/ 	.short	0x010a
        /*13b2*/ 	.byte	0x3f
	.zero		1


	//   ....[97]....
        /*13b4*/ 	.word	0x00027650
        /*13b8*/ 	.word	0x00000000
        /*13bc*/ 	.word	0x00034860
        /*13c0*/ 	.short	0x010a
        /*13c2*/ 	.byte	0x3f
	.zero		1


	//   ....[98]....
        /*13c4*/ 	.word	0x000280d0
        /*13c8*/ 	.word	0x00000000
        /*13cc*/ 	.word	0x00034820
        /*13d0*/ 	.short	0x010a
        /*13d2*/ 	.byte	0x3f
	.zero		1


	//   ....[99]....
        /*13d4*/ 	.word	0x00028270
        /*13d8*/ 	.word	0x00000006
        /*13dc*/ 	.word	0x00000000
        /*13e0*/ 	.short	0x010a
        /*13e2*/ 	.byte	0x3f
	.zero		1


	//   ....[100]....
        /*13e4*/ 	.word	0x000282c0
        /*13e8*/ 	.word	0x00000007
        /*13ec*/ 	.word	0x00000000
        /*13f0*/ 	.short	0x010a
        /*13f2*/ 	.byte	0x3f
	.zero		1


	//   ....[101]....
        /*13f4*/ 	.word	0x00028310
        /*13f8*/ 	.word	0x00000004
        /*13fc*/ 	.word	0x00000000
        /*1400*/ 	.short	0x010a
        /*1402*/ 	.byte	0x3f
	.zero		1


	//----- nvinfo : EIATTR_NUM_MBARRIERS
	.align		4
.L_605:
        /*1404*/ 	.byte	0x03, 0x38
        /*1406*/ 	.short	0x0016


	//----- nvinfo : EIATTR_EXIT_INSTR_OFFSETS
	.align		4
        /*1408*/ 	.byte	0x04, 0x1c
        /*140a*/ 	.short	(.L_607 - .L_606)


	//   ....[0]....
.L_606:
        /*140c*/ 	.word	0x00025890


	//----- nvinfo : EIATTR_MAX_THREADS
	.align		4
.L_607:
        /*1410*/ 	.byte	0x04, 0x05
        /*1412*/ 	.short	(.L_609 - .L_608)
.L_608:
        /*1414*/ 	.word	0x00000180
        /*1418*/ 	.word	0x00000001
        /*141c*/ 	.word	0x00000001


	//----- nvinfo : EIATTR_CRS_STACK_SIZE
	.align		4
.L_609:
        /*1420*/ 	.byte	0x04, 0x1e
        /*1422*/ 	.short	(.L_611 - .L_610)
.L_610:
        /*1424*/ 	.word	0x00000000


	//----- nvinfo : EIATTR_CBANK_PARAM_SIZE
	.align		4
.L_611:
        /*1428*/ 	.byte	0x03, 0x19
        /*142a*/ 	.short	0x0af0


	//----- nvinfo : EIATTR_PARAM_CBANK
	.align		4
        /*142c*/ 	.byte	0x04, 0x0a
        /*142e*/ 	.short	(.L_613 - .L_612)
	.align		4
.L_612:
        /*1430*/ 	.word	index@(.nv.constant0._ZN7cutlass13device_kernelIN5flash11enable_sm90INS1_16FlashAttnFwdSm90INS1_25CollectiveMainloopFwdSm90ILi2EN4cute5tupleIJNS5_1CILi1EEES8_S8_EEENS6_IJNS7_ILi128EEESA_NS7_ILi192EEEEEELi128ENS_6half_tEfNS_4arch4Sm90ELb1ELb0ELb1ELb1ELb0ELb1ELb0ELb1ELb1ELb1ELb0ELb0EEENS1_21CollectiveEpilogueFwdINS6_IJSA_SA_SA_EEES9_SD_SF_Li256ELb1ELb1ELb0ELb0EEENS1_36VarlenDynamicPersistentTileSchedulerILi128ELi128ELi256ELi128ELb0ELb1ELb1ELb1ELb1ELb1EEEEEEEEEvNT_6ParamsE)
        /*1434*/ 	.short	0x0210
        /*1436*/ 	.short	0x0af0


	//----- nvinfo : EIATTR_SW_WAR
	.align		4
.L_613:
        /*1438*/ 	.byte	0x04, 0x36
        /*143a*/ 	.short	(.L_615 - .L_614)
.L_614:
        /*143c*/ 	.word	0x00000008
.L_615:


//--------------------- .nv.info._ZN7cutlass13device_kernelIN5flash11enable_sm90INS1_16FlashAttnFwdSm90INS1_25CollectiveMainloopFwdSm90ILi2EN4cute5tupleIJNS5_1CILi1EEES8_S8_EEENS6_IJNS7_ILi64EEESA_SA_EEELi512ENS_6half_tEfNS_4arch4Sm90ELb0ELb0ELb1ELb0ELb0ELb0ELb0ELb0ELb0ELb1ELb0ELb0EEENS1_21CollectiveEpilogueFwdINS6_IJSA_NS7_ILi512EEESA_EEES9_SC_SE_Li256ELb0ELb1ELb0ELb0EEENS1_29StaticPersistentTileSchedulerILb0EEEEEEEEEvNT_6ParamsE --------------------------
	.section	.nv.info._ZN7cutlass13device_kernelIN5flash11enable_sm90INS1_16FlashAttnFwdSm90INS1_25CollectiveMainloopFwdSm90ILi2EN4cute5tupleIJNS5_1CILi1EEES8_S8_EEENS6_IJNS7_ILi64EEESA_SA_EEELi512ENS_6half_tEfNS_4arch4Sm90ELb0ELb0ELb1ELb0ELb0ELb0ELb0ELb0ELb0ELb1ELb0ELb0EEENS1_21CollectiveEpilogueFwdINS6_IJSA_NS7_ILi512EEESA_EEES9_SC_SE_Li256ELb0ELb1ELb0ELb0EEENS1_29StaticPersistentTileSchedulerILb0EEEEEEEEEvNT_6ParamsE,"",@"SHT_CUDA_INFO"
	.sectionflags	@""
	.align	4


	//----- nvinfo : EIATTR_CUDA_API_VERSION
	.align		4
        /*0000*/ 	.byte	0x04, 0x37
        /*0002*/ 	.short	(.L_617 - .L_616)
.L_616:
        /*0004*/ 	.word	0x00000082


	//----- nvinfo : EIATTR_KPARAM_INFO
	.align		4
.L_617:
        /*0008*/ 	.byte	0x04, 0x17
        /*000a*/ 	.short	(.L_619 - .L_618)
.L_618:
        /*000c*/ 	.word	0x00000000
        /*0010*/ 	.short	0x0000
        /*0012*/ 	.short	0x0070
        /*0014*/ 	.byte	0x00, 0xf0, 0x01, 0x28


	//----- nvinfo : EIATTR_SPARSE_MMA_MASK
	.align		4
.L_619:
        /*0018*/ 	.byte	0x03, 0x50
        /*001a*/ 	.short	0x0000


	//----- nvinfo : EIATTR_MAXREG_COUNT
	.align		4
        /*001c*/ 	.byte	0x03, 0x1b
        /*001e*/ 	.short	0x00a8


	//----- nvinfo : EIATTR_NUM_BARRIERS
	.align		4
        /*0020*/ 	.byte	0x02, 0x4c
        /*0022*/ 	.byte	0x10
	.zero		1


	//----- nvinfo : EIATTR_EXTERNS
	.align		4
        /*0024*/ 	.byte	0x04, 0x0f
        /*0026*/ 	.short	(.L_621 - .L_620)


	//   ....[0]....
	.align		4
.L_620:
        /*0028*/ 	.word	index@(__assertfail)


	//----- nvinfo : EIATTR_ANNOTATIONS
	.align		4
.L_621:
        /*002c*/ 	.byte	0x04, 0x55
        /*002e*/ 	.short	(.L_623 - .L_622)


	//   ....[0]....
.L_622:
        /* <DEDUP_REMOVED lines=28> */


	//----- nvinfo : EIATTR_MERCURY_ISA_VERSION
	.align		4
.L_623:
        /*01d8*/ 	.byte	0x03, 0x5f
        /*01da*/ 	.short	0x0101


	//----- nvinfo : EIATTR_INT_WARP_WIDE_INSTR_OFFSETS
	.align		4
        /*01dc*/ 	.byte	0x04, 0x31
        /*01de*/ 	.short	(.L_625 - .L_624)


	//   ....[0]....
.L_624:
        /*01e0*/ 	.word	0x00000130


	//   ....[1]....
        /*01e4*/ 	.word	0x00000170


	//   ....[2]....
        /*01e8*/ 	.word	0x000001e0


	//----- nvinfo : EIATTR_COOP_GROUP_MASK_REGIDS
	.align		4
.L_625:
        /*01ec*/ 	.byte	0x04, 0x29
        /*01ee*/ 	.short	(.L_627 - .L_626)


	//   ....[0]....
.L_626:
        /*01f0*/ 	.word	0xffffffff


	//   ....[1]....
        /*01f4*/ 	.word	0xffffffff


	//   ....[2]....
        /*01f8*/ 	.word	0xffffffff


	//   ....[3]....
        /*01fc*/ 	.word	0xffffffff


	//   ....[4]....
        /*0200*/ 	.word	0xffffffff


	//   ....[5]....
        /*0204*/ 	.word	0xffffffff


	//   ....[6]....
        /*0208*/ 	.word	0xffffffff


	//   ....[7]....
        /*020c*/ 	.word	0xffffffff


	//   ....[8]....
        /*0210*/ 	.word	0xffffffff


	//   ....[9]....
        /*0214*/ 	.word	0xffffffff


	//   ....[10]....
        /*0218*/ 	.word	0xffffffff


	//   ....[11]....
        /*021c*/ 	.word	0xffffffff


	//   ....[12]....
        /*0220*/ 	.word	0xffffffff


	//   ....[13]....
        /*0224*/ 	.word	0xffffffff


	//   ....[14]....
        /*0228*/ 	.word	0xffffffff


	//   ....[15]....
        /*022c*/ 	.word	0xffffffff


	//   ....[16]....
        /*0230*/ 	.word	0xffffffff


	//   ....[17]....
        /*0234*/ 	.word	0xffffffff


	//   ....[18]....
        /*0238*/ 	.word	0xffffffff


	//   ....[19]....
        /*023c*/ 	.word	0xffffffff


	//   ....[20]....
        /*0240*/ 	.word	0xffffffff


	//   ....[21]....
        /*0244*/ 	.word	0xffffffff


	//   ....[22]....
        /*0248*/ 	.word	0xffffffff


	//   ....[23]....
        /*024c*/ 	.word	0xffffffff


	//   ....[24]....
        /*0250*/ 	.word	0xffffffff


	//   ....[25]....
        /*0254*/ 	.word	0xffffffff


	//   ....[26]....
        /*0258*/ 	.word	0xffffffff


	//   ....[27]....
        /*025c*/ 	.word	0xffffffff


	//   ....[28]....
        /*0260*/ 	.word	0xffffffff


	//   ....[29]....
        /*0264*/ 	.word	0xffffffff


	//   ....[30]....
        /*0268*/ 	.word	0xffffffff


	//   ....[31]....
        /*026c*/ 	.word	0xffffffff


	//   ....[32]....
        /*0270*/ 	.word	0xffffffff


	//   ....[33]....
        /*0274*/ 	.word	0xffffffff


	//   ....[34]....
        /*0278*/ 	.word	0xffffffff


	//   ....[35]....
        /*027c*/ 	.word	0xffffffff


	//   ....[36]....
        /*0280*/ 	.word	0xffffffff


	//   ....[37]....
        /*0284*/ 	.word	0xffffffff


	//   ....[38]....
        /*0288*/ 	.word	0xffffffff


	//   ....[39]....
        /*028c*/ 	.word	0xffffffff


	//   ....[40]....
        /*0290*/ 	.word	0xffffffff


	//   ....[41]....
        /*0294*/ 	.word	0xffffffff


	//   ....[42]....
        /*0298*/ 	.word	0x0500000f


	//   ....[43]....
        /*029c*/ 	.word	0x0500000f


	//   ....[44]....
        /*02a0*/ 	.word	0x0500000f


	//   ....[45]....
        /*02a4*/ 	.word	0x0500000f


	//   ....[46]....
        /*02a8*/ 	.word	0x0500000f


	//   ....[47]....
        /*02ac*/ 	.word	0x0500000f


	//   ....[48]....
        /*02b0*/ 	.word	0x0500000f


	//   ....[49]....
        /*02b4*/ 	.word	0x0500000f


	//   ....[50]....
        /*02b8*/ 	.word	0x0500000f


	//   ....[51]....
        /*02bc*/ 	.word	0x0500000f


	//----- nvinfo : EIATTR_COOP_GROUP_INSTR_OFFSETS
	.align		4
.L_627:
        /*02c0*/ 	.byte	0x04, 0x28
        /*02c2*/ 	.short	(.L_629 - .L_628)


	//   ....[0]....
.L_628:
        /*02c4*/ 	.word	0x00000060


	//   ....[1]....
        /*02c8*/ 	.word	0x00000140


	//   ....[2]....
        /*02cc*/ 	.word	0x00000190


	//   ....[3]....
        /*02d0*/ 	.word	0x00000380


	//   ....[4]....
        /*02d4*/ 	.word	0x000004e0


	//   ....[5]....
        /*02d8*/ 	.word	0x00000600


	//   ....[6]....
        /*02dc*/ 	.word	0x00000760


	//   ....[7]....
        /*02e0*/ 	.word	0x000011b0


	//   ....[8]....
        /*02e4*/ 	.word	0x00002ad0


	//   ....[9]....
        /*02e8*/ 	.word	0x00003890


	//   ....[10]....
        /*02ec*/ 	.word	0x00003910


	//   ....[11]....
        /*02f0*/ 	.word	0x00003af0


	//   ....[12]....
        /*02f4*/ 	.word	0x00003bc0


	//   ....[13]....
        /*02f8*/ 	.word	0x000044c0


	//   ....[14]....
        /*02fc*/ 	.word	0x00004c50


	//   ....[15]....
        /*0300*/ 	.word	0x00004cc0


	//   ....[16]....
        /*0304*/ 	.word	0x00004f90


	//   ....[17]....
        /*0308*/ 	.word	0x00005150


	//   ....[18]....
        /*030c*/ 	.word	0x000061e0


	//   ....[19]....
        /*0310*/ 	.word	0x00006220


	//   ....[20]....
        /*0314*/ 	.word	0x00006260


	//   ....[21]....
        /*0318*/ 	.word	0x000062c0


	//   ....[22]....
        /*031c*/ 	.word	0x000062f0


	//   ....[23]....
        /*0320*/ 	.word	0x00006cd0


	//   ....[24]....
        /*0324*/ 	.word	0x00008050


	//   ....[25]....
        /*0328*/ 	.word	0x00008080


	//   ....[26]....
        /*032c*/ 	.word	0x000080a0


	//   ....[27]....
        /*0330*/ 	.word	0x000080c0


	//   ....[28]....
        /*0334*/ 	.word	0x000086e0


	//   ....[29]....
        /*0338*/ 	.word	0x00008700


	//   ....[30]....
        /*033c*/ 	.word	0x00008950


	//   ....[31]....
        /*0340*/ 	.word	0x00008980


	//   ....[32]....
        /*0344*/ 	.word	0x000094b0


	//   ....[33]....
        /*0348*/ 	.word	0x00009e10


	//   ....[34]....
        /*034c*/ 	.word	0x00009e40


	//   ....[35]....
        /*0350*/ 	.word	0x00009f10


	//   ....[36]....
        /*0354*/ 	.word	0x00009f20


	//   ....[37]....
        /*0358*/ 	.word	0x00009fa0


	//   ....[38]....
        /*035c*/ 	.word	0x00009fb0


	//   ....[39]....
        /*0360*/ 	.word	0x00009fc0


	//   ....[40]....
        /*0364*/ 	.word	0x00009fd0


	//   ....[41]....
        /*0368*/ 	.word	0x0000d670


	//   ....[42]....
        /*036c*/ 	.word	0x0000dc00


	//   ....[43]....
        /*0370*/ 	.word	0x0000dd70


	//   ....[44]....
        /*0374*/ 	.word	0x0000ddd0


	//   ....[45]....
        /*0378*/ 	.word	0x0000de90


	//   ....[46]....
        /*037c*/ 	.word	0x0000df90


	//   ....[47]....
        /*0380*/ 	.word	0x0000dff0


	//   ....[48]....
        /*0384*/ 	.word	0x0000e0e0


	//   ....[49]....
        /*0388*/ 	.word	0x0000e140


	//   ....[50]....
        /*038c*/ 	.word	0x0000e1e0


	//   ....[51]....
        /*0390*/ 	.word	0x0000e5d0


	//----- nvinfo : EIATTR_REG_RECONFIG
	.align		4
.L_629:
        /*0394*/ 	.byte	0x01, 0x54
	.zero		2


	//----- nvinfo : EIATTR_SYSCALL_OFFSETS
	.align		4
        /*0398*/ 	.byte	0x04, 0x46
        /*039a*/ 	.short	(.L_631 - .L_630)


	//   ....[0]....
.L_630:
        /*039c*/ 	.word	0x00002c90


	//   ....[1]....
        /*03a0*/ 	.word	0x00009110


	//   ....[2]....
        /*03a4*/ 	.word	0x00009250


	//   ....[3]....
        /*03a8*/ 	.word	0x00009340


	//   ....[4]....
        /*03ac*/ 	.word	0x00009a40


	//----- nvinfo : EIATTR_MBARRIER_INSTR_OFFSETS
	.align		4
.L_631:
        /*03b0*/ 	.byte	0x04, 0x39
        /*03b2*/ 	.short	(.L_633 - .L_632)


	//   ....[0]....
.L_632:
        /*03b4*/ 	.word	0x00000270
        /*03b8*/ 	.word	0x000000ff
        /*03bc*/ 	.word	0x00028c00
        /*03c0*/ 	.short	0x0100
        /*03c2*/ 	.byte	0x08
	.zero		1


	//   ....[1]....
        /*03c4*/ 	.word	0x00000280
        /*03c8*/ 	.word	0x000000ff
        /*03cc*/ 	.word	0x00028c20
        /*03d0*/ 	.short	0x0100
        /*03d2*/ 	.byte	0x08
	.zero		1


	//   ....[2]....
        /*03d4*/ 	.word	0x00000330
        /*03d8*/ 	.word	0x000000ff
        /*03dc*/ 	.word	0x00028c30
        /*03e0*/ 	.short	0x0100
        /*03e2*/ 	.byte	0x06
	.zero		1


	//   ....[3]....
        /*03e4*/ 	.word	0x00000340
        /*03e8*/ 	.word	0x000000ff
        /*03ec*/ 	.word	0x00028c40
        /*03f0*/ 	.short	0x0100
        /*03f2*/ 	.byte	0x06
	.zero		1


	//   ....[4]....
        /*03f4*/ 	.word	0x00000350
        /*03f8*/ 	.word	0x000000ff
        /*03fc*/ 	.word	0x00028c38
        /*0400*/ 	.short	0x0100
        /*0402*/ 	.byte	0x06
	.zero		1


	//   ....[5]....
        /*0404*/ 	.word	0x00000360
        /*0408*/ 	.word	0x000000ff
        /*040c*/ 	.word	0x00028c48
        /*0410*/ 	.short	0x0100
        /*0412*/ 	.byte	0x06
	.zero		1


	//   ....[6]....
        /*0414*/ 	.word	0x00000490
        /*0418*/ 	.word	0x000000ff
        /*041c*/ 	.word	0x00028c50
        /*0420*/ 	.short	0x0100
        /*0422*/ 	.byte	0x08
	.zero		1


	//   ....[7]....
        /*0424*/ 	.word	0x000004a0
        /*0428*/ 	.word	0x000000ff
        /*042c*/ 	.word	0x00028c60
        /*0430*/ 	.short	0x0100
        /*0432*/ 	.byte	0x08
	.zero		1


	//   ....[8]....
        /*0434*/ 	.word	0x000004b0
        /*0438*/ 	.word	0x000000ff
        /*043c*/ 	.word	0x00028c58
        /*0440*/ 	.short	0x0100
        /*0442*/ 	.byte	0x08
	.zero		1


	//   ....[9]....
        /*0444*/ 	.word	0x000004c0
        /*0448*/ 	.word	0x000000ff
        /*044c*/ 	.word	0x00028c68
        /*0450*/ 	.short	0x0100
        /*0452*/ 	.byte	0x08
	.zero		1


	//   ....[10]....
        /*0454*/ 	.word	0x000005b0
        /*0458*/ 	.word	0x000000ff
        /*045c*/ 	.word	0x00028c70
        /*0460*/ 	.short	0x0100
        /*0462*/ 	.byte	0x06
	.zero		1


	//   ....[11]....
        /*0464*/ 	.word	0x000005c0
        /*0468*/ 	.word	0x000000ff
        /*046c*/ 	.word	0x00028c80
        /*0470*/ 	.short	0x0100
        /*0472*/ 	.byte	0x06
	.zero		1


	//   ....[12]....
        /*0474*/ 	.word	0x000005d0
        /*0478*/ 	.word	0x000000ff
        /*047c*/ 	.word	0x00028c78
        /*0480*/ 	.short	0x0100
        /*0482*/ 	.byte	0x06
	.zero		1


	//   ....[13]....
        /*0484*/ 	.word	0x000005e0
        /*0488*/ 	.word	0x000000ff
        /*048c*/ 	.word	0x00028c88
        /*0490*/ 	.short	0x0100
        /*0492*/ 	.byte	0x06
	.zero		1


	//   ....[14]....
        /*0494*/ 	.word	0x00000710
        /*0498*/ 	.word	0x000000ff
        /*049c*/ 	.word	0x00028c90
        /*04a0*/ 	.short	0x0100
        /*04a2*/ 	.byte	0x08
	.zero		1


	//   ....[15]....
        /*04a4*/ 	.word	0x00000720
        /*04a8*/ 	.word	0x000000ff
        /*04ac*/ 	.word	0x00028ca0
        /*04b0*/ 	.short	0x0100
        /*04b2*/ 	.byte	0x08
	.zero		1


	//   ....[16]....
        /*04b4*/ 	.word	0x00000730
        /*04b8*/ 	.word	0x000000ff
        /*04bc*/ 	.word	0x00028c98
        /*04c0*/ 	.short	0x0100
        /*04c2*/ 	.byte	0x08
	.zero		1


	//   ....[17]....
        /*04c4*/ 	.word	0x00000740
        /*04c8*/ 	.word	0x000000ff
        /*04cc*/ 	.word	0x00028ca8
        /*04d0*/ 	.short	0x0100
        /*04d2*/ 	.byte	0x08
	.zero		1


	//   ....[18]....
        /*04d4*/ 	.word	0x00000870
        /*04d8*/ 	.word	0x000000ff
        /*04dc*/ 	.word	0x00028cb0
        /*04e0*/ 	.short	0x0100
        /*04e2*/ 	.byte	0x08
	.zero		1


	//   ....[19]....
        /*04e4*/ 	.word	0x00000880
        /*04e8*/ 	.word	0x000000ff
        /*04ec*/ 	.word	0x00028cc0
        /*04f0*/ 	.short	0x0100
        /*04f2*/ 	.byte	0x08
	.zero		1


	//   ....[20]....
        /*04f4*/ 	.word	0x00000890
        /*04f8*/ 	.word	0x000000ff
        /*04fc*/ 	.word	0x00028cb8
        /*0500*/ 	.short	0x0100
        /*0502*/ 	.byte	0x08
	.zero		1


	//   ....[21]....
        /*0504*/ 	.word	0x000008a0
        /*0508*/ 	.word	0x000000ff
        /*050c*/ 	.word	0x00028cc8
        /*0510*/ 	.short	0x0100
        /*0512*/ 	.byte	0x08
	.zero		1


	//   ....[22]....
        /*0514*/ 	.word	0x000012c0
        /*0518*/ 	.word	0x000000ff
        /*051c*/ 	.word	0x00028c50
        /*0520*/ 	.short	0x010a
        /*0522*/ 	.byte	0x10
	.zero		1


	//   ....[23]....
        /*0524*/ 	.word	0x000015a0
        /*0528*/ 	.word	0x00000000
        /*052c*/ 	.word	0x00000000
        /*0530*/ 	.short	0x0101
        /*0532*/ 	.byte	0x3f
	.zero		1


	//   ....[24]....
        /*0534*/ 	.word	0x00001f30
        /*0538*/ 	.word	0x000000ff
        /*053c*/ 	.word	0x00028c50
        /*0540*/ 	.short	0x010a
        /*0542*/ 	.byte	0x06
	.zero		1


	//   ....[25]....
        /*0544*/ 	.word	0x00001f70
        /*0548*/ 	.word	0x000000ff
        /*054c*/ 	.word	0x00028c50
        /*0550*/ 	.short	0x010a
        /*0552*/ 	.byte	0x06
	.zero		1


	//   ....[26]....
        /*0554*/ 	.word	0x000021c0
        /*0558*/ 	.word	0x00000003
        /*055c*/ 	.word	0x00000000
        /*0560*/ 	.short	0x0101
        /*0562*/ 	.byte	0x3f
	.zero		1


	//   ....[27]....
        /*0564*/ 	.word	0x00002d10
        /*0568*/ 	.word	0x000000ff
        /*056c*/ 	.word	0x00028c00
        /*0570*/ 	.short	0x010a
        /*0572*/ 	.byte	0x29
	.zero		1


	//   ....[28]....
        /*0574*/ 	.word	0x00002d90
        /*0578*/ 	.word	0x00000007
        /*057c*/ 	.word	0x00028c30
        /*0580*/ 	.short	0x010a
        /*0582*/ 	.byte	0x3f
	.zero		1


	//   ....[29]....
        /*0584*/ 	.word	0x00002dd0
        /*0588*/ 	.word	0x00000007
        /*058c*/ 	.word	0x00028c30
        /*0590*/ 	.short	0x010a
        /*0592*/ 	.byte	0x3f
	.zero		1


	//   ....[30]....
        /*0594*/ 	.word	0x00003dc0
        /*0598*/ 	.word	0x00000003
        /*059c*/ 	.word	0x00000000
        /*05a0*/ 	.short	0x0101
        /*05a2*/ 	.byte	0x3f
	.zero		1


	//   ....[31]....
        /*05a4*/ 	.word	0x00004230
        /*05a8*/ 	.word	0x00000007
        /*05ac*/ 	.word	0x00028c50
        /*05b0*/ 	.short	0x010a
        /*05b2*/ 	.byte	0x3f
	.zero		1


	//   ....[32]....
        /*05b4*/ 	.word	0x00004280
        /*05b8*/ 	.word	0x00000007
        /*05bc*/ 	.word	0x00028c50
        /*05c0*/ 	.short	0x010a
        /*05c2*/ 	.byte	0x3f
	.zero		1


	//   ....[33]....
        /*05c4*/ 	.word	0x000044e0
        /*05c8*/ 	.word	0x00000007
        /*05cc*/ 	.word	0x00000000
        /*05d0*/ 	.short	0x0101
        /*05d2*/ 	.byte	0x3f
	.zero		1


	//   ....[34]....
        /*05d4*/ 	.word	0x00004630
        /*05d8*/ 	.word	0x000000ff
        /*05dc*/ 	.word	0x00028c30
        /*05e0*/ 	.short	0x010a
        /*05e2*/ 	.byte	0x17
	.zero		1


	//   ....[35]....
        /*05e4*/ 	.word	0x00004670
        /*05e8*/ 	.word	0x000000ff
        /*05ec*/ 	.word	0x00028c30
        /*05f0*/ 	.short	0x010a
        /*05f2*/ 	.byte	0x17
	.zero		1


	//   ....[36]....
        /*05f4*/ 	.word	0x000054a0
        /*05f8*/ 	.word	0x00000098
        /*05fc*/ 	.word	0x00000000
        /*0600*/ 	.short	0x0101
        /*0602*/ 	.byte	0x3f
	.zero		1


	//   ....[37]....
        /*0604*/ 	.word	0x00005f50
        /*0608*/ 	.word	0x000000ff
        /*060c*/ 	.word	0x00028c50
        /*0610*/ 	.short	0x010a
        /*0612*/ 	.byte	0x17
	.zero		1


	//   ....[38]....
        /*0614*/ 	.word	0x00005f90
        /*0618*/ 	.word	0x000000ff
        /*061c*/ 	.word	0x00028c50
        /*0620*/ 	.short	0x010a
        /*0622*/ 	.byte	0x17
	.zero		1


	//   ....[39]....
        /*0624*/ 	.word	0x00006200
        /*0628*/ 	.word	0x000000ac
        /*062c*/ 	.word	0x00000000
        /*0630*/ 	.short	0x0101
        /*0632*/ 	.byte	0x3f
	.zero		1


	//   ....[40]....
        /*0634*/ 	.word	0x00008710
        /*0638*/ 	.word	0x000000ff
        /*063c*/ 	.word	0x00000000
        /*0640*/ 	.short	0x0101
        /*0642*/ 	.byte	0x04
	.zero		1


	//   ....[41]....
        /*0644*/ 	.word	0x000096e0
        /*0648*/ 	.word	0x00000000
        /*064c*/ 	.word	0x00028c40
        /*0650*/ 	.short	0x010a
        /*0652*/ 	.byte	0x3f
	.zero		1


	//   ....[42]....
        /*0654*/ 	.word	0x0000a0d0
        /*0658*/ 	.word	0x000000ff
        /*065c*/ 	.word	0x00028c00
        /*0660*/ 	.short	0x0107
        /*0662*/ 	.byte	0x24
	.zero		1


	//   ....[43]....
        /*0664*/ 	.word	0x0000a130
        /*0668*/ 	.word	0x000000ff
        /*066c*/ 	.word	0x00028c00
        /*0670*/ 	.short	0x0101
        /*0672*/ 	.byte	0x24
	.zero		1


	//   ....[44]....
        /*0674*/ 	.word	0x0000a150
        /*0678*/ 	.word	0x000000ff
        /*067c*/ 	.word	0x00028c20
        /*0680*/ 	.short	0x010a
        /*0682*/ 	.byte	0x24
	.zero		1


	//   ....[45]....
        /*0684*/ 	.word	0x0000a230
        /*0688*/ 	.word	0x00000003
        /*068c*/ 	.word	0x00028c60
        /*0690*/ 	.short	0x010a
        /*0692*/ 	.byte	0x3f
	.zero		1


	//   ....[46]....
        /*0694*/ 	.word	0x0000ae00
        /*0698*/ 	.word	0x00000003
        /*069c*/ 	.word	0x00028c40
        /*06a0*/ 	.short	0x010a
        /*06a2*/ 	.byte	0x3f
	.zero		1


	//   ....[47]....
        /*06a4*/ 	.word	0x0000b040
        /*06a8*/ 	.word	0x00000003
        /*06ac*/ 	.word	0x00028c60
        /*06b0*/ 	.short	0x010a
        /*06b2*/ 	.byte	0x3f
	.zero		1


	//   ....[48]....
        /*06b4*/ 	.word	0x0000bc10
        /*06b8*/ 	.word	0x00000004
        /*06bc*/ 	.word	0x00028c40
        /*06c0*/ 	.short	0x010a
        /*06c2*/ 	.byte	0x3f
	.zero		1


	//   ....[49]....
        /*06c4*/ 	.word	0x0000be30
        /*06c8*/ 	.word	0x00000004
        /*06cc*/ 	.word	0x00028c60
        /*06d0*/ 	.short	0x010a
        /*06d2*/ 	.byte	0x3f
	.zero		1


	//   ....[50]....
        /*06d4*/ 	.word	0x0000c950
        /*06d8*/ 	.word	0x00000004
        /*06dc*/ 	.word	0x00028c40
        /*06e0*/ 	.short	0x010a
        /*06e2*/ 	.byte	0x3f
	.zero		1


	//   ....[51]....
        /*06e4*/ 	.word	0x0000cb90
        /*06e8*/ 	.word	0x00000004
        /*06ec*/ 	.word	0x00028c60
        /*06f0*/ 	.short	0x010a
        /*06f2*/ 	.byte	0x3f
	.zero		1


	//   ....[52]....
        /*06f4*/ 	.word	0x0000d5f0
        /*06f8*/ 	.word	0x00000000
        /*06fc*/ 	.word	0x00028c20
        /*0700*/ 	.short	0x010a
        /*0702*/ 	.byte	0x3f
	.zero		1


	//   ....[53]....
        /*0704*/ 	.word	0x0000d7c0
        /*0708*/ 	.word	0x00000006
        /*070c*/ 	.word	0x00000000
        /*0710*/ 	.short	0x010a
        /*0712*/ 	.byte	0x3f
	.zero		1


	//   ....[54]....
        /*0714*/ 	.word	0x0000d810
        /*0718*/ 	.word	0x00000003
        /*071c*/ 	.word	0x00000000
        /*0720*/ 	.short	0x010a
        /*0722*/ 	.byte	0x3f
	.zero		1


	//   ....[55]....
        /*0724*/ 	.word	0x0000d870
        /*0728*/ 	.word	0x00000012
        /*072c*/ 	.word	0x00000000
        /*0730*/ 	.short	0x010a
        /*0732*/ 	.byte	0x3f
	.zero		1


	//   ....[56]....
        /*0734*/ 	.word	0x0000d8a0
        /*0738*/ 	.word	0x00000003
        /*073c*/ 	.word	0x00000000
        /*0740*/ 	.short	0x010a
        /*0742*/ 	.byte	0x3f
	.zero		1


	//   ....[57]....
        /*0744*/ 	.word	0x0000d910
        /*0748*/ 	.word	0x00000003
        /*074c*/ 	.word	0x00028c50
        /*0750*/ 	.short	0x010a
        /*0752*/ 	.byte	0x3f
	.zero		1


	//   ....[58]....
        /*0754*/ 	.word	0x0000d970
        /*0758*/ 	.word	0x00000004
        /*075c*/ 	.word	0x00028c50
        /*0760*/ 	.short	0x010a
        /*0762*/ 	.byte	0x3f
	.zero		1


	//   ....[59]....
        /*0764*/ 	.word	0x0000d9d0
        /*0768*/ 	.word	0x00000003
        /*076c*/ 	.word	0x00028c00
        /*0770*/ 	.short	0x010a
        /*0772*/ 	.byte	0x3f
	.zero		1


	//   ....[60]....
        /*0774*/ 	.word	0x0000da20
        /*0778*/ 	.word	0x00000007
        /*077c*/ 	.word	0x00028c30
        /*0780*/ 	.short	0x010a
        /*0782*/ 	.byte	0x3f
	.zero		1


	//   ....[61]....
        /*0784*/ 	.word	0x0000da70
        /*0788*/ 	.word	0x00000007
        /*078c*/ 	.word	0x00028c50
        /*0790*/ 	.short	0x010a
        /*0792*/ 	.byte	0x3f
	.zero		1


	//   ....[62]....
        /*0794*/ 	.word	0x0000dad0
        /*0798*/ 	.word	0x00000004
        /*079c*/ 	.word	0x00028c30
        /*07a0*/ 	.short	0x010a
        /*07a2*/ 	.byte	0x3f
	.zero		1


	//   ....[63]....
        /*07a4*/ 	.word	0x0000db20
        /*07a8*/ 	.word	0x000000ac
        /*07ac*/ 	.word	0x00028c50
        /*07b0*/ 	.short	0x010a
        /*07b2*/ 	.byte	0x3f
	.zero		1


	//   ....[64]....
        /*07b4*/ 	.word	0x0000dcc0
        /*07b8*/ 	.word	0x00000000
        /*07bc*/ 	.word	0x00028c40
        /*07c0*/ 	.short	0x010a
        /*07c2*/ 	.byte	0x3f
	.zero		1


	//   ....[65]....
        /*07c4*/ 	.word	0x0000e270
        /*07c8*/ 	.word	0x00000003
        /*07cc*/ 	.word	0x00028c20
        /*07d0*/ 	.short	0x010a
        /*07d2*/ 	.byte	0x3f
	.zero		1


	//   ....[66]....
        /*07d4*/ 	.word	0x0000e2c0
        /*07d8*/ 	.word	0x00000003
        /*07dc*/ 	.word	0x00028c60
        /*07e0*/ 	.short	0x010a
        /*07e2*/ 	.byte	0x3f
	.zero		1


	//   ....[67]....
        /*07e4*/ 	.word	0x0000e310
        /*07e8*/ 	.word	0x00000003
        /*07ec*/ 	.word	0x00028c40
        /*07f0*/ 	.short	0x010a
        /*07f2*/ 	.byte	0x3f
	.zero		1


	//   ....[68]....
        /*07f4*/ 	.word	0x0000e360
        /*07f8*/ 	.word	0x00000003
        /*07fc*/ 	.word	0x00028c60
        /*0800*/ 	.short	0x010a
        /*0802*/ 	.byte	0x3f
	.zero		1


	//   ....[69]....
        /*0804*/ 	.word	0x0000e3b0
        /*0808*/ 	.word	0x00000004
        /*080c*/ 	.word	0x00028c40
        /*0810*/ 	.short	0x010a
        /*0812*/ 	.byte	0x3f
	.zero		1


	//   ....[70]....
        /*0814*/ 	.word	0x0000e400
        /*0818*/ 	.word	0x00000004
        /*081c*/ 	.word	0x00028c60
        /*0820*/ 	.short	0x010a
        /*0822*/ 	.byte	0x3f
	.zero		1


	//   ....[71]....
        /*0824*/ 	.word	0x0000e450
        /*0828*/ 	.word	0x00000004
        /*082c*/ 	.word	0x00028c40
        /*0830*/ 	.short	0x010a
        /*0832*/ 	.byte	0x3f
	.zero		1


	//   ....[72]....
        /*0834*/ 	.word	0x0000e4a0
        /*0838*/ 	.word	0x00000004
        /*083c*/ 	.word	0x00028c60
        /*0840*/ 	.short	0x010a
        /*0842*/ 	.byte	0x3f
	.zero		1


	//   ....[73]....
        /*0844*/ 	.word	0x0000e4f0
        /*0848*/ 	.word	0x00000000
        /*084c*/ 	.word	0x00028c20
        /*0850*/ 	.short	0x010a
        /*0852*/ 	.byte	0x3f
	.zero		1


	//   ....[74]....
        /*0854*/ 	.word	0x0000e690
        /*0858*/ 	.word	0x00000006
        /*085c*/ 	.word	0x00000000
        /*0860*/ 	.short	0x010a
        /*0862*/ 	.byte	0x3f
	.zero		1


	//   ....[75]....
        /*0864*/ 	.word	0x0000e6e0
        /*0868*/ 	.word	0x00000003
        /*086c*/ 	.word	0x00000000
        /*0870*/ 	.short	0x010a
        /*0872*/ 	.byte	0x3f
	.zero		1


	//   ....[76]....
        /*0874*/ 	.word	0x0000e730
        /*0878*/ 	.word	0x00000012
        /*087c*/ 	.word	0x00000000
        /*0880*/ 	.short	0x010a
        /*0882*/ 	.byte	0x3f
	.zero		1


	//----- nvinfo : EIATTR_NUM_MBARRIERS
	.align		4
.L_633:
        /*0884*/ 	.byte	0x03, 0x38
        /*0886*/ 	.short	0x0016


	//----- nvinfo : EIATTR_EXIT_INSTR_OFFSETS
	.align		4
        /*0888*/ 	.byte	0x04, 0x1c
        /*088a*/ 	.short	(.L_635 - .L_634)


	//   ....[0]....
.L_634:
        /*088c*/ 	.word	0x000009f0


	//   ....[1]....
        /*0890*/ 	.word	0x00008bd0


	//   ....[2]....
        /*0894*/ 	.word	0x0000d8f0


	//----- nvinfo : EIATTR_MAX_THREADS
	.align		4
.L_635:
        /*0898*/ 	.byte	0x04, 0x05
        /*089a*/ 	.short	(.L_637 - .L_636)
.L_636:
        /*089c*/ 	.word	0x00000180
        /*08a0*/ 	.word	0x00000001
        /*08a4*/ 	.word	0x00000001


	//----- nvinfo : EIATTR_CRS_STACK_SIZE
	.align		4
.L_637:
        /*08a8*/ 	.byte	0x04, 0x1e
        /*08aa*/ 	.short	(.L_639 - .L_638)
.L_638:
        /*08ac*/ 	.word	0x00000000


	//----- nvinfo : EIATTR_CBANK_PARAM_SIZE
	.align		4
.L_639:
        /*08b0*/ 	.byte	0x03, 0x19
        /*08b2*/ 	.short	0x0a70


	//----- nvinfo : EIATTR_PARAM_CBANK
	.align		4
        /*08b4*/ 	.byte	0x04, 0x0a
        /*08b6*/ 	.short	(.L_641 - .L_640)
	.align		4
.L_640:
        /*08b8*/ 	.word	index@(.nv.constant0._ZN7cutlass13device_kernelIN5flash11enable_sm90INS1_16FlashAttnFwdSm90INS1_25CollectiveMainloopFwdSm90ILi2EN4cute5tupleIJNS5_1CILi1EEES8_S8_EEENS6_IJNS7_ILi64EEESA_SA_EEELi512ENS_6half_tEfNS_4arch4Sm90ELb0ELb0ELb1ELb0ELb0ELb0ELb0ELb0ELb0ELb1ELb0ELb0EEENS1_21CollectiveEpilogueFwdINS6_IJSA_NS7_ILi512EEESA_EEES9_SC_SE_Li256ELb0ELb1ELb0ELb0EEENS1_29StaticPersistentTileSchedulerILb0EEEEEEEEEvNT_6ParamsE)
        /*08bc*/ 	.short	0x0210
        /*08be*/ 	.short	0x0a70


	//----- nvinfo : EIATTR_SW_WAR
	.align		4
.L_641:
        /*08c0*/ 	.byte	0x04, 0x36
        /*08c2*/ 	.short	(.L_643 - .L_642)
.L_642:
        /*08c4*/ 	.word	0x00000008
.L_643:


//--------------------- .nv.info._ZN7cutlass13device_kernelIN5flash11enable_sm90INS1_16FlashAttnFwdSm90INS1_25CollectiveMainloopFwdSm90ILi2EN4cute5tupleIJNS5_1CILi1EEES8_S8_EEENS6_IJNS7_ILi64EEESA_SA_EEELi512ENS_6half_tEfNS_4arch4Sm90ELb0ELb0ELb1ELb0ELb0ELb0ELb1ELb0ELb0ELb1ELb0ELb0EEENS1_21CollectiveEpilogueFwdINS6_IJSA_NS7_ILi512EEESA_EEES9_SC_SE_Li256ELb0ELb1ELb0ELb0EEENS1_29StaticPersistentTileSchedulerILb0EEEEEEEEEvNT_6ParamsE --------------------------
	.section	.nv.info._ZN7cutlass13device_kernelIN5flash11enable_sm90INS1_16FlashAttnFwdSm90INS1_25CollectiveMainloopFwdSm90ILi2EN4cute5tupleIJNS5_1CILi1EEES8_S8_EEENS6_IJNS7_ILi64EEESA_SA_EEELi512ENS_6half_tEfNS_4arch4Sm90ELb0ELb0ELb1ELb0ELb0ELb0ELb1ELb0ELb0ELb1ELb0ELb0EEENS1_21CollectiveEpilogueFwdINS6_IJSA_NS7_ILi512EEESA_EEES9_SC_SE_Li256ELb0ELb1ELb0ELb0EEENS1_29StaticPersistentTileSchedulerILb0EEEEEEEEEvNT_6ParamsE,"",@"SHT_CUDA_INFO"
	.sectionflags	@""
	.align	4


	//----- nvinfo : EIATTR_CUDA_API_VERSION
	.align		4
        /*0000*/ 	.byte	0x04, 0x37
        /*0002*/ 	.short	(.L_645 - .L_644)
.L_644:
        /*0004*/ 	.word	0x00000082


	//----- nvinfo : EIATTR_KPARAM_INFO
	.align		4
.L_645:
        /*0008*/ 	.byte	0x04, 0x17
        /*000a*/ 	.short	(.L_647 - .L_646)
.L_646:
        /*000c*/ 	.word	0x00000000
        /*0010*/ 	.short	0x0000
        /*0012*/ 	.short	0x0070
        /*0014*/ 	.byte	0x00, 0xf0, 0x01, 0x2c


	//----- nvinfo : EIATTR_SPARSE_MMA_MASK
	.align		4
.L_647:
        /*0018*/ 	.byte	0x03, 0x50
        /*001a*/ 	.short	0x0000


	//----- nvinfo : EIATTR_MAXREG_COUNT
	.align		4
        /*001c*/ 	.byte	0x03, 0x1b
        /*001e*/ 	.short	0x00a8


	//----- nvinfo : EIATTR_NUM_BARRIERS
	.align		4
        /*0020*/ 	.byte	0x02, 0x4c
        /*0022*/ 	.byte	0x10
	.zero		1


	//----- nvinfo : EIATTR_EXTERNS
	.align		4
        /*0024*/ 	.byte	0x04, 0x0f
        /*0026*/ 	.short	(.L_649 - .L_648)


	//   ....[0]....
	.align		4
.L_648:
        /*0028*/ 	.word	index@(__assertfail)


	//----- nvinfo : EIATTR_ANNOTATIONS
	.align		4
.L_649:
        /*002c*/ 	.byte	0x04, 0x55
        /*002e*/ 	.short	(.L_651 - .L_650)


	//   ....[0]....
.L_650:
        /* <DEDUP_REMOVED lines=43> */


	//----- nvinfo : EIATTR_MERCURY_ISA_VERSION
	.align		4
.L_651:
        /*02d0*/ 	.byte	0x03, 0x5f
        /*02d2*/ 	.short	0x0101


	//----- nvinfo : EIATTR_INT_WARP_WIDE_INSTR_OFFSETS
	.align		4
        /*02d4*/ 	.byte	0x04, 0x31
        /*02d6*/ 	.short	(.L_653 - .L_652)


	//   ....[0]....
.L_652:
        /*02d8*/ 	.word	0x00000130


	//   ....[1]....
        /*02dc*/ 	.word	0x00000170


	//   ....[2]....
        /*02e0*/ 	.word	0x000001e0


	//   ....[3]....
        /*02e4*/ 	.word	0x00000250


	//----- nvinfo : EIATTR_COOP_GROUP_MASK_REGIDS
	.align		4
.L_653:
        /*02e8*/ 	.byte	0x04, 0x29
        /*02ea*/ 	.short	(.L_655 - .L_654)


	//   ....[0]....
.L_654:
        /*02ec*/ 	.word	0xffffffff


	//   ....[1]....
        /*02f0*/ 	.word	0xffffffff


	//   ....[2]....
        /*02f4*/ 	.word	0xffffffff


	//   ....[3]....
        /*02f8*/ 	.word	0xffffffff


	//   ....[4]....
        /*02fc*/ 	.word	0xffffffff


	//   ....[5]....
        /*0300*/ 	.word	0xffffffff


	//   ....[6]....
        /*0304*/ 	.word	0xffffffff


	//   ....[7]....
        /*0308*/ 	.word	0xffffffff


	//   ....[8]....
        /*030c*/ 	.word	0xffffffff


	//   ....[9]....
        /*0310*/ 	.word	0xffffffff


	//   ....[10]....
        /*0314*/ 	.word	0xffffffff


	//   ....[11]....
        /*0318*/ 	.word	0xffffffff


	//   ....[12]....
        /*031c*/ 	.word	0xffffffff


	//   ....[13]....
        /*0320*/ 	.word	0xffffffff


	//   ....[14]....
        /*0324*/ 	.word	0xffffffff


	//   ....[15]....
        /*0328*/ 	.word	0xffffffff


	//   ....[16]....
        /*032c*/ 	.word	0xffffffff


	//   ....[17]....
        /*0330*/ 	.word	0xffffffff


	//   ....[18]....
        /*0334*/ 	.word	0xffffffff


	//   ....[19]....
        /*0338*/ 	.word	0xffffffff


	//   ....[20]....
        /*033c*/ 	.word	0xffffffff


	//   ....[21]....
        /*0340*/ 	.word	0xffffffff


	//   ....[22]....
        /*0344*/ 	.word	0xffffffff


	//   ....[23]....
        /*0348*/ 	.word	0xffffffff


	//   ....[24]....
        /*034c*/ 	.word	0xffffffff


	//   ....[25]....
        /*0350*/ 	.word	0xffffffff


	//   ....[26]....
        /*0354*/ 	.word	0xffffffff


	//   ....[27]....
        /*0358*/ 	.word	0xffffffff


	//   ....[28]....
        /*035c*/ 	.word	0xffffffff


	//   ....[29]....
        /*0360*/ 	.word	0xffffffff


	//   ....[30]....
        /*0364*/ 	.word	0xffffffff


	//   ....[31]....
        /*0368*/ 	.word	0xffffffff


	//   ....[32]....
        /*036c*/ 	.word	0xffffffff


	//   ....[33]....
        /*0370*/ 	.word	0xffffffff


	//   ....[34]....
        /*0374*/ 	.word	0xffffffff


	//   ....[35]....
        /*0378*/ 	.word	0xffffffff


	//   ....[36]....
        /*037c*/ 	.word	0xffffffff


	//   ....[37]....
        /*0380*/ 	.word	0xffffffff


	//   ....[38]....
        /*0384*/ 	.word	0xffffffff


	//   ....[39]....
        /*0388*/ 	.word	0xffffffff


	//   ....[40]....
        /*038c*/ 	.word	0xffffffff


	//   ....[41]....
        /*0390*/ 	.word	0xffffffff


	//   ....[42]....
        /*0394*/ 	.word	0xffffffff


	//   ....[43]....
        /*0398*/ 	.word	0xffffffff


	//   ....[44]....
        /*039c*/ 	.word	0xffffffff


	//   ....[45]....
        /*03a0*/ 	.word	0xffffffff


	//   ....[46]....
        /*03a4*/ 	.word	0xffffffff


	//   ....[47]....
        /*03a8*/ 	.word	0xffffffff


	//   ....[48]....
        /*03ac*/ 	.word	0xffffffff


	//   ....[49]....
        /*03b0*/ 	.word	0xffffffff


	//   ....[50]....
        /*03b4*/ 	.word	0xffffffff


	//   ....[51]....
        /*03b8*/ 	.word	0xffffffff


	//   ....[52]....
        /*03bc*/ 	.word	0x0500000f


	//   ....[53]....
        /*03c0*/ 	.word	0x0500000f


	//   ....[54]....
        /*03c4*/ 	.word	0x0500000f


	//   ....[55]....
        /*03c8*/ 	.word	0x0500000f


	//   ....[56]....
        /*03cc*/ 	.word	0x0500000f


	//   ....[57]....
        /*03d0*/ 	.word	0x0500000f


	//   ....[58]....
        /*03d4*/ 	.word	0x0500000f


	//   ....[59]....
        /*03d8*/ 	.word	0x0500000f


	//   ....[60]....
        /*03dc*/ 	.word	0x0500000f


	//   ....[61]....
        /*03e0*/ 	.word	0x0500000f


	//   ....[62]....
        /*03e4*/ 	.word	0x0500000f


	//   ....[63]....
        /*03e8*/ 	.word	0x0500000f


	//   ....[64]....
        /*03ec*/ 	.word	0x0500000f


	//   ....[65]....
        /*03f0*/ 	.word	0x0500000f


	//   ....[66]....
        /*03f4*/ 	.word	0x0500000f


	//   ....[67]....
        /*03f8*/ 	.word	0x0500000f


	//   ....[68]....
        /*03fc*/ 	.word	0x0500000f


	//   ....[69]....
        /*0400*/ 	.word	0x0500000f


	//----- nvinfo : EIATTR_COOP_GROUP_INSTR_OFFSETS
	.align		4
.L_655:
        /*0404*/ 	.byte	0x04, 0x28
        /*0406*/ 	.short	(.L_657 - .L_656)


	//   ....[0]....
.L_656:
        /*0408*/ 	.word	0x00000060


	//   ....[1]....
        /*040c*/ 	.word	0x00000140


	//   ....[2]....
        /*0410*/ 	.word	0x00000180


	//   ....[3]....
        /*0414*/ 	.word	0x00000390


	//   ....[4]....
        /*0418*/ 	.word	0x000004f0


	//   ....[5]....
        /*041c*/ 	.word	0x00000610


	//   ....[6]....
        /*0420*/ 	.word	0x00000770


	//   ....[7]....
        /*0424*/ 	.word	0x00001150


	//   ....[8]....
        /*0428*/ 	.word	0x000028b0


	//   ....[9]....
        /*042c*/ 	.word	0x00003100


	//   ....[10]....
        /*0430*/ 	.word	0x00004850


	//   ....[11]....
        /*0434*/ 	.word	0x00004950


	//   ....[12]....
        /*0438*/ 	.word	0x00004b00


	//   ....[13]....
        /*043c*/ 	.word	0x00004ba0


	//   ....[14]....
        /*0440*/ 	.word	0x000053b0


	//   ....[15]....
        /*0444*/ 	.word	0x000058d0


	//   ....[16]....
        /*0448*/ 	.word	0x00006cf0


	//   ....[17]....
        /*044c*/ 	.word	0x00006da0


	//   ....[18]....
        /*0450*/ 	.word	0x00007070


	//   ....[19]....
        /*0454*/ 	.word	0x00007230


	//   ....[20]....
        /*0458*/ 	.word	0x000081b0


	//   ....[21]....
        /*045c*/ 	.word	0x000081f0


	//   ....[22]....
        /*0460*/ 	.word	0x00008220


	//   ....[23]....
        /*0464*/ 	.word	0x000082a0


	//   ....[24]....
        /*0468*/ 	.word	0x000082d0


	//   ....[25]....
        /*046c*/ 	.word	0x00008c80


	//   ....[26]....
        /*0470*/ 	.word	0x00009ff0


	//   ....[27]....
        /*0474*/ 	.word	0x0000a020


	//   ....[28]....
        /*0478*/ 	.word	0x0000a050


	//   ....[29]....
        /*047c*/ 	.word	0x0000a070


	//   ....[30]....
        /*0480*/ 	.word	0x0000a690


	//   ....[31]....
        /*0484*/ 	.word	0x0000a6b0


	//   ....[32]....
        /*0488*/ 	.word	0x0000a900


	//   ....[33]....
        /*048c*/ 	.word	0x0000a930


	//   ....[34]....
        /*0490*/ 	.word	0x0000b520


	//   ....[35]....
        /*0494*/ 	.word	0x0000bed0


	//   ....[36]....
        /*0498*/ 	.word	0x0000bf00


	//   ....[37]....
        /*049c*/ 	.word	0x0000bf80


	//   ....[38]....
        /*04a0*/ 	.word	0x0000c000


	//   ....[39]....
        /*04a4*/ 	.word	0x0000c030


	//   ....[40]....
        /*04a8*/ 	.word	0x0000c090


	//   ....[41]....
        /*04ac*/ 	.word	0x0000c0a0


	//   ....[42]....
        /*04b0*/ 	.word	0x0000c110


	//   ....[43]....
        /*04b4*/ 	.word	0x0000ca20


	//   ....[44]....
        /*04b8*/ 	.word	0x0000ca40


	//   ....[45]....
        /*04bc*/ 	.word	0x0000ca60


	//   ....[46]....
        /*04c0*/ 	.word	0x0000cb90


	//   ....[47]....
        /*04c4*/ 	.word	0x0000cd50


	//   ....[48]....
        /*04c8*/ 	.word	0x0000cd60


	//   ....[49]....
        /*04cc*/ 	.word	0x0000ceb0


	//   ....[50]....
        /*04d0*/ 	.word	0x0000cec0


	//   ....[51]....
        /*04d4*/ 	.word	0x00010640


	//   ....[52]....
        /*04d8*/ 	.word	0x00010b10


	//   ....[53]....
        /*04dc*/ 	.word	0x00010c80


	//   ....[54]....
        /*04e0*/ 	.word	0x00010ce0


	//   ....[55]....
        /*04e4*/ 	.word	0x00010da0


	//   ....[56]....
        /*04e8*/ 	.word	0x00010e30


	//   ....[57]....
        /*04ec*/ 	.word	0x00010f00


	//   ....[58]....
        /*04f0*/ 	.word	0x00010fc0


	//   ....[59]....
        /*04f4*/ 	.word	0x00011090


	//   ....[60]....
        /*04f8*/ 	.word	0x00011170


	//   ....[61]....
        /*04fc*/ 	.word	0x00011210


	//   ....[62]....
        /*0500*/ 	.word	0x000112c0


	//   ....[63]....
        /*0504*/ 	.word	0x000115a0


	//   ....[64]....
        /*0508*/ 	.word	0x000115f0


	//   ....[65]....
        /*050c*/ 	.word	0x00011750


	//   ....[66]....
        /*0510*/ 	.word	0x000118a0


	//   ....[67]....
        /*0514*/ 	.word	0x00011a70


	//   ....[68]....
        /*0518*/ 	.word	0x00011ac0


	//   ....[69]....
        /*051c*/ 	.word	0x00011e70


	//----- nvinfo : EIATTR_REG_RECONFIG
	.align		4
.L_657:
        /*0520*/ 	.byte	0x01, 0x54
	.zero		2


	//----- nvinfo : EIATTR_SYSCALL_OFFSETS
	.align		4
        /*0524*/ 	.byte	0x04, 0x46
        /*0526*/ 	.short	(.L_659 - .L_658)


	//   ....[0]....
.L_658:
        /*0528*/ 	.word	0x00002ab0


	//   ....[1]....
        /*052c*/ 	.word	0x0000b140


	//   ....[2]....
        /*0530*/ 	.word	0x0000b280


	//   ....[3]....
        /*0534*/ 	.word	0x0000b370


	//   ....[4]....
        /*0538*/ 	.word	0x0000baf0


	//   ....[5]....
        /*053c*/ 	.word	0x0000c3b0


	//----- nvinfo : EIATTR_MBARRIER_INSTR_OFFSETS
	.align		4
.L_659:
        /*0540*/ 	.byte	0x04, 0x39
        /*0542*/ 	.short	(.L_661 - .L_660)


	//   ....[0]....
.L_660:
        /*0544*/ 	.word	0x00000270
        /*0548*/ 	.word	0x000000ff
        /*054c*/ 	.word	0x00038800
        /*0550*/ 	.short	0x0100
        /*0552*/ 	.byte	0x08
	.zero		1


	//   ....[1]....
        /*0554*/ 	.word	0x00000280
        /*0558*/ 	.word	0x000000ff
        /*055c*/ 	.word	0x00038810
        /*0560*/ 	.short	0x0100
        /*0562*/ 	.byte	0x08
	.zero		1


	//   ....[2]....
        /*0564*/ 	.word	0x00000290
        /*0568*/ 	.word	0x000000ff
        /*056c*/ 	.word	0x00038820
        /*0570*/ 	.short	0x0100
        /*0572*/ 	.byte	0x08
	.zero		1


	//   ....[3]....
        /*0574*/ 	.word	0x00000340
        /*0578*/ 	.word	0x000000ff
        /*057c*/ 	.word	0x00038830
        /*0580*/ 	.short	0x0100
        /*0582*/ 	.byte	0x06
	.zero		1


	//   ....[4]....
        /*0584*/ 	.word	0x00000350
        /*0588*/ 	.word	0x000000ff
        /*058c*/ 	.word	0x00038840
        /*0590*/ 	.short	0x0100
        /*0592*/ 	.byte	0x06
	.zero		1


	//   ....[5]....
        /*0594*/ 	.word	0x00000360
        /*0598*/ 	.word	0x000000ff
        /*059c*/ 	.word	0x00038838
        /*05a0*/ 	.short	0x0100
        /*05a2*/ 	.byte	0x06
	.zero		1


	//   ....[6]....
        /*05a4*/ 	.word	0x00000370
        /*05a8*/ 	.word	0x000000ff
        /*05ac*/ 	.word	0x00038848
        /*05b0*/ 	.short	0x0100
        /*05b2*/ 	.byte	0x06
	.zero		1


	//   ....[7]....
        /*05b4*/ 	.word	0x000004a0
        /*05b8*/ 	.word	0x000000ff
        /*05bc*/ 	.word	0x00038850
        /*05c0*/ 	.short	0x0100
        /*05c2*/ 	.byte	0x08
	.zero		1


	//   ....[8]....
        /*05c4*/ 	.word	0x000004b0
        /*05c8*/ 	.word	0x000000ff
        /*05cc*/ 	.word	0x00038860
        /*05d0*/ 	.short	0x0100
        /*05d2*/ 	.byte	0x08
	.zero		1


	//   ....[9]....
        /*05d4*/ 	.word	0x000004c0
        /*05d8*/ 	.word	0x000000ff
        /*05dc*/ 	.word	0x00038858
        /*05e0*/ 	.short	0x0100
        /*05e2*/ 	.byte	0x08
	.zero		1


	//   ....[10]....
        /*05e4*/ 	.word	0x000004d0
        /*05e8*/ 	.word	0x000000ff
        /*05ec*/ 	.word	0x00038868
        /*05f0*/ 	.short	0x0100
        /*05f2*/ 	.byte	0x08
	.zero		1


	//   ....[11]....
        /*05f4*/ 	.word	0x000005c0
        /*05f8*/ 	.word	0x000000ff
        /*05fc*/ 	.word	0x00038870
        /*0600*/ 	.short	0x0100
        /*0602*/ 	.byte	0x06
	.zero		1


	//   ....[12]....
        /*0604*/ 	.word	0x000005d0
        /*0608*/ 	.word	0x000000ff
        /*060c*/ 	.word	0x00038880
        /*0610*/ 	.short	0x0100
        /*0612*/ 	.byte	0x06
	.zero		1


	//   ....[13]....
        /*0614*/ 	.word	0x000005e0
        /*0618*/ 	.word	0x000000ff
        /*061c*/ 	.word	0x00038878
        /*0620*/ 	.short	0x0100
        /*0622*/ 	.byte	0x06
	.zero		1


	//   ....[14]....
        /*0624*/ 	.word	0x000005f0
        /*0628*/ 	.word	0x000000ff
        /*062c*/ 	.word	0x00038888
        /*0630*/ 	.short	0x0100
        /*0632*/ 	.byte	0x06
	.zero		1


	//   ....[15]....
        /*0634*/ 	.word	0x00000720
        /*0638*/ 	.word	0x000000ff
        /*063c*/ 	.word	0x00038890
        /*0640*/ 	.short	0x0100
        /*0642*/ 	.byte	0x08
	.zero		1


	//   ....[16]....
        /*0644*/ 	.word	0x00000730
        /*0648*/ 	.word	0x000000ff
        /*064c*/ 	.word	0x000388a0
        /*0650*/ 	.short	0x0100
        /*0652*/ 	.byte	0x08
	.zero		1


	//   ....[17]....
        /*0654*/ 	.word	0x00000740
        /*0658*/ 	.word	0x000000ff
        /*065c*/ 	.word	0x00038898
        /*0660*/ 	.short	0x0100
        /*0662*/ 	.byte	0x08
	.zero		1


	//   ....[18]....
        /*0664*/ 	.word	0x00000750
        /*0668*/ 	.word	0x000000ff
        /*066c*/ 	.word	0x000388a8
        /*0670*/ 	.short	0x0100
        /*0672*/ 	.byte	0x08
	.zero		1


	//   ....[19]....
        /*0674*/ 	.word	0x00000880
        /*0678*/ 	.word	0x000000ff
        /*067c*/ 	.word	0x000388b0
        /*0680*/ 	.short	0x0100
        /*0682*/ 	.byte	0x08
	.zero		1


	//   ....[20]....
        /*0684*/ 	.word	0x00000890
        /*0688*/ 	.word	0x000000ff
        /*068c*/ 	.word	0x000388c0
        /*0690*/ 	.short	0x0100
        /*0692*/ 	.byte	0x08
	.zero		1


	//   ....[21]....
        /*0694*/ 	.word	0x000008a0
        /*0698*/ 	.word	0x000000ff
        /*069c*/ 	.word	0x000388b8
        /*06a0*/ 	.short	0x0100
        /*06a2*/ 	.byte	0x08
	.zero		1


	//   ....[22]....
        /*06a4*/ 	.word	0x000008b0
        /*06a8*/ 	.word	0x000000ff
        /*06ac*/ 	.word	0x000388c8
        /*06b0*/ 	.short	0x0100
        /*06b2*/ 	.byte	0x08
	.zero		1


	//   ....[23]....
        /*06b4*/ 	.word	0x000014b0
        /*06b8*/ 	.word	0x00000000
        /*06bc*/ 	.word	0x00000000
        /*06c0*/ 	.short	0x0101
        /*06c2*/ 	.byte	0x3f
	.zero		1


	//   ....[24]....
        /*06c4*/ 	.word	0x00001fa0
        /*06c8*/ 	.word	0x00000000
        /*06cc*/ 	.word	0x00000000
        /*06d0*/ 	.short	0x0101
        /*06d2*/ 	.byte	0x3f
	.zero		1


	//   ....[25]....
        /*06d4*/ 	.word	0x00002b10
        /*06d8*/ 	.word	0x000000ff
        /*06dc*/ 	.word	0x00038800
        /*06e0*/ 	.short	0x010a
        /*06e2*/ 	.byte	0x25
	.zero		1


	//   ....[26]....
        /*06e4*/ 	.word	0x00002b90
        /*06e8*/ 	.word	0x00000003
        /*06ec*/ 	.word	0x00038830
        /*06f0*/ 	.short	0x010a
        /*06f2*/ 	.byte	0x3f
	.zero		1


	//   ....[27]....
        /*06f4*/ 	.word	0x00002bd0
        /*06f8*/ 	.word	0x00000003
        /*06fc*/ 	.word	0x00038830
        /*0700*/ 	.short	0x010a
        /*0702*/ 	.byte	0x3f
	.zero		1


	//   ....[28]....
        /*0704*/ 	.word	0x00002e50
        /*0708*/ 	.word	0x000000ff
        /*070c*/ 	.word	0x00038810
        /*0710*/ 	.short	0x010a
        /*0712*/ 	.byte	0x25
	.zero		1


	//   ....[29]....
        /*0714*/ 	.word	0x00002e90
        /*0718*/ 	.word	0x00000003
        /*071c*/ 	.word	0x00038850
        /*0720*/ 	.short	0x010a
        /*0722*/ 	.byte	0x3f
	.zero		1


	//   ....[30]....
        /*0724*/ 	.word	0x00002ed0
        /*0728*/ 	.word	0x00000003
        /*072c*/ 	.word	0x00038850
        /*0730*/ 	.short	0x010a
        /*0732*/ 	.byte	0x3f
	.zero		1


	//   ....[31]....
        /*0734*/ 	.word	0x00004df0
        /*0738*/ 	.word	0x00000018
        /*073c*/ 	.word	0x00000000
        /*0740*/ 	.short	0x0101
        /*0742*/ 	.byte	0x3f
	.zero		1


	//   ....[32]....
        /*0744*/ 	.word	0x000053d0
        /*0748*/ 	.word	0x00000003
        /*074c*/ 	.word	0x00000000
        /*0750*/ 	.short	0x0101
        /*0752*/ 	.byte	0x3f
	.zero		1


	//   ....[33]....
        /*0754*/ 	.word	0x000054f0
        /*0758*/ 	.word	0x000000ff
        /*075c*/ 	.word	0x00038830
        /*0760*/ 	.short	0x010a
        /*0762*/ 	.byte	0x05
	.zero		1


	//   ....[34]....
        /*0764*/ 	.word	0x00005530
        /*0768*/ 	.word	0x000000ff
        /*076c*/ 	.word	0x00038830
        /*0770*/ 	.short	0x010a
        /*0772*/ 	.byte	0x05
	.zero		1


	//   ....[35]....
        /*0774*/ 	.word	0x00005710
        /*0778*/ 	.word	0x000000ff
        /*077c*/ 	.word	0x00038850
        /*0780*/ 	.short	0x010a
        /*0782*/ 	.byte	0x05
	.zero		1


	//   ....[36]....
        /*0784*/ 	.word	0x00005750
        /*0788*/ 	.word	0x000000ff
        /*078c*/ 	.word	0x00038850
        /*0790*/ 	.short	0x010a
        /*0792*/ 	.byte	0x05
	.zero		1


	//   ....[37]....
        /*0794*/ 	.word	0x00007590
        /*0798*/ 	.word	0x0000009b
        /*079c*/ 	.word	0x00000000
        /*07a0*/ 	.short	0x0101
        /*07a2*/ 	.byte	0x3f
	.zero		1


	//   ....[38]....
        /*07a4*/ 	.word	0x000081d0
        /*07a8*/ 	.word	0x000000c5
        /*07ac*/ 	.word	0x00000000
        /*07b0*/ 	.short	0x0101
        /*07b2*/ 	.byte	0x3f
	.zero		1


	//   ....[39]....
        /*07b4*/ 	.word	0x0000a6c0
        /*07b8*/ 	.word	0x000000ff
        /*07bc*/ 	.word	0x00000000
        /*07c0*/ 	.short	0x0101
        /*07c2*/ 	.byte	0x04
	.zero		1


	//   ....[40]....
        /*07c4*/ 	.word	0x0000b740
        /*07c8*/ 	.word	0x00000000
        /*07cc*/ 	.word	0x00038840
        /*07d0*/ 	.short	0x010a
        /*07d2*/ 	.byte	0x3f
	.zero		1


	//   ....[41]....
        /*07d4*/ 	.word	0x0000c1c0
        /*07d8*/ 	.word	0x000000ff
        /*07dc*/ 	.word	0x00038800
        /*07e0*/ 	.short	0x0107
        /*07e2*/ 	.byte	0x24
	.zero		1


	//   ....[42]....
        /*07e4*/ 	.word	0x0000c230
        /*07e8*/ 	.word	0x000000ff
        /*07ec*/ 	.word	0x00038800
        /*07f0*/ 	.short	0x0101
        /*07f2*/ 	.byte	0x24
	.zero		1


	//   ....[43]....
        /*07f4*/ 	.word	0x0000d0e0
        /*07f8*/ 	.word	0x000000ff
        /*07fc*/ 	.word	0x00038810
        /*0800*/ 	.short	0x0107
        /*0802*/ 	.byte	0x24
	.zero		1


	//   ....[44]....
        /*0804*/ 	.word	0x0000d140
        /*0808*/ 	.word	0x000000ff
        /*080c*/ 	.word	0x00038810
        /*0810*/ 	.short	0x0101
        /*0812*/ 	.byte	0x24
	.zero		1


	//   ....[45]....
        /*0814*/ 	.word	0x0000d160
        /*0818*/ 	.word	0x000000ff
        /*081c*/ 	.word	0x00038820
        /*0820*/ 	.short	0x010a
        /*0822*/ 	.byte	0x24
	.zero		1


	//   ....[46]....
        /*0824*/ 	.word	0x0000d230
        /*0828*/ 	.word	0x00000003
        /*082c*/ 	.word	0x00038860
        /*0830*/ 	.short	0x010a
        /*0832*/ 	.byte	0x3f
	.zero		1


	//   ....[47]....
        /*0834*/ 	.word	0x0000ddf0
        /*0838*/ 	.word	0x00000003
        /*083c*/ 	.word	0x00038840
        /*0840*/ 	.short	0x010a
        /*0842*/ 	.byte	0x3f
	.zero		1


	//   ....[48]....
        /*0844*/ 	.word	0x0000e030
        /*0848*/ 	.word	0x00000003
        /*084c*/ 	.word	0x00038860
        /*0850*/ 	.short	0x010a
        /*0852*/ 	.byte	0x3f
	.zero		1


	//   ....[49]....
        /*0854*/ 	.word	0x0000ebf0
        /*0858*/ 	.word	0x00000004
        /*085c*/ 	.word	0x00038840
        /*0860*/ 	.short	0x010a
        /*0862*/ 	.byte	0x3f
	.zero		1


	//   ....[50]....
        /*0864*/ 	.word	0x0000ee10
        /*0868*/ 	.word	0x00000004
        /*086c*/ 	.word	0x00038860
        /*0870*/ 	.short	0x010a
        /*0872*/ 	.byte	0x3f
	.zero		1


	//   ....[51]....
        /*0874*/ 	.word	0x0000f920
        /*0878*/ 	.word	0x00000004
        /*087c*/ 	.word	0x00038840
        /*0880*/ 	.short	0x010a
        /*0882*/ 	.byte	0x3f
	.zero		1


	//   ....[52]....
        /*0884*/ 	.word	0x0000fb60
        /*0888*/ 	.word	0x00000004
        /*088c*/ 	.word	0x00038860
        /*0890*/ 	.short	0x010a
        /*0892*/ 	.byte	0x3f
	.zero		1


	//   ....[53]....
        /*0894*/ 	.word	0x000105c0
        /*0898*/ 	.word	0x00000009
        /*089c*/ 	.word	0x00038820
        /*08a0*/ 	.short	0x010a
        /*08a2*/ 	.byte	0x3f
	.zero		1


	//   ....[54]....
        /*08a4*/ 	.word	0x00010740
        /*08a8*/ 	.word	0x00000005
        /*08ac*/ 	.word	0x00000000
        /*08b0*/ 	.short	0x010a
        /*08b2*/ 	.byte	0x3f
	.zero		1


	//   ....[55]....
        /*08b4*/ 	.word	0x00010790
        /*08b8*/ 	.word	0x00000007
        /*08bc*/ 	.word	0x00000000
        /*08c0*/ 	.short	0x010a
        /*08c2*/ 	.byte	0x3f
	.zero		1


	//   ....[56]....
        /*08c4*/ 	.word	0x000107d0
        /*08c8*/ 	.word	0x00000013
        /*08cc*/ 	.word	0x00000000
        /*08d0*/ 	.short	0x010a
        /*08d2*/ 	.byte	0x3f
	.zero		1


	//   ....[57]....
        /*08d4*/ 	.word	0x00010800
        /*08d8*/ 	.word	0x00000003
        /*08dc*/ 	.word	0x00000000
        /*08e0*/ 	.short	0x010a
        /*08e2*/ 	.byte	0x3f
	.zero		1


	//   ....[58]....
        /*08e4*/ 	.word	0x00010870
        /*08e8*/ 	.word	0x00000003
        /*08ec*/ 	.word	0x00038800
        /*08f0*/ 	.short	0x010a
        /*08f2*/ 	.byte	0x3f
	.zero		1


	//   ....[59]....
        /*08f4*/ 	.word	0x000108c0
        /*08f8*/ 	.word	0x00000003
        /*08fc*/ 	.word	0x00038830
        /*0900*/ 	.short	0x010a
        /*0902*/ 	.byte	0x3f
	.zero		1


	//   ....[60]....
        /*0904*/ 	.word	0x00010920
        /*0908*/ 	.word	0x00000005
        /*090c*/ 	.word	0x00038810
        /*0910*/ 	.short	0x010a
        /*0912*/ 	.byte	0x3f
	.zero		1


	//   ....[61]....
        /*0914*/ 	.word	0x00010970
        /*0918*/ 	.word	0x00000003
        /*091c*/ 	.word	0x00038850
        /*0920*/ 	.short	0x010a
        /*0922*/ 	.byte	0x3f
	.zero		1


	//   ....[62]....
        /*0924*/ 	.word	0x000109d0
        /*0928*/ 	.word	0x00000005
        /*092c*/ 	.word	0x00038830
        /*0930*/ 	.short	0x010a
        /*0932*/ 	.byte	0x3f
	.zero		1


	//   ....[63]....
        /*0934*/ 	.word	0x00010a30
        /*0938*/ 	.word	0x00000005
        /*093c*/ 	.word	0x00038850
        /*0940*/ 	.short	0x010a
        /*0942*/ 	.byte	0x3f
	.zero		1


	//   ....[64]....
        /*0944*/ 	.word	0x00010bd0
        /*0948*/ 	.word	0x00000000
        /*094c*/ 	.word	0x00038840
        /*0950*/ 	.short	0x010a
        /*0952*/ 	.byte	0x3f
	.zero		1


	//   ....[65]....
        /*0954*/ 	.word	0x00011b10
        /*0958*/ 	.word	0x00000003
        /*095c*/ 	.word	0x00038820
        /*0960*/ 	.short	0x010a
        /*0962*/ 	.byte	0x3f
	.zero		1


	//   ....[66]....
        /*0964*/ 	.word	0x00011b60
        /*0968*/ 	.word	0x00000003
        /*096c*/ 	.word	0x00038860
        /*0970*/ 	.short	0x010a
        /*0972*/ 	.byte	0x3f
	.zero		1


	//   ....[67]....
        /*0974*/ 	.word	0x00011bb0
        /*0978*/ 	.word	0x00000003
        /*097c*/ 	.word	0x00038840
        /*0980*/ 	.short	0x010a
        /*0982*/ 	.byte	0x3f
	.zero		1


	//   ....[68]....
        /*0984*/ 	.word	0x00011c00
        /*0988*/ 	.word	0x00000003
        /*098c*/ 	.word	0x00038860
        /*0990*/ 	.short	0x010a
        /*0992*/ 	.byte	0x3f
	.zero		1


	//   ....[69]....
        /*0994*/ 	.word	0x00011c50
        /*0998*/ 	.word	0x00000004
        /*099c*/ 	.word	0x00038840
        /*09a0*/ 	.short	0x010a
        /*09a2*/ 	.byte	0x3f
	.zero		1


	//   ....[70]....
        /*09a4*/ 	.word	0x00011ca0
        /*09a8*/ 	.word	0x00000004
        /*09ac*/ 	.word	0x00038860
        /*09b0*/ 	.short	0x010a
        /*09b2*/ 	.byte	0x3f
	.zero		1


	//   ....[71]....
        /*09b4*/ 	.word	0x00011cf0
        /*09b8*/ 	.word	0x00000004
        /*09bc*/ 	.word	0x00038840
        /*09c0*/ 	.short	0x010a
        /*09c2*/ 	.byte	0x3f
	.zero		1


	//   ....[72]....
        /*09c4*/ 	.word	0x00011d40
        /*09c8*/ 	.word	0x00000004
        /*09cc*/ 	.word	0x00038860
        /*09d0*/ 	.short	0x010a
        /*09d2*/ 	.byte	0x3f
	.zero		1


	//   ....[73]....
        /*09d4*/ 	.word	0x00011d90
        /*09d8*/ 	.word	0x00000009
        /*09dc*/ 	.word	0x00038820
        /*09e0*/ 	.short	0x010a
        /*09e2*/ 	.byte	0x3f
	.zero		1


	//   ....[74]....
        /*09e4*/ 	.word	0x00011f30
        /*09e8*/ 	.word	0x00000005
        /*09ec*/ 	.word	0x00000000
        /*09f0*/ 	.short	0x010a
        /*09f2*/ 	.byte	0x3f
	.zero		1


	//   ....[75]....
        /*09f4*/ 	.word	0x00011f80
        /*09f8*/ 	.word	0x00000007
        /*09fc*/ 	.word	0x00000000
        /*0a00*/ 	.short	0x010a
        /*0a02*/ 	.byte	0x3f
	.zero		1


	//   ....[76]....
        /*0a04*/ 	.word	0x00011fd0
        /*0a08*/ 	.word	0x00000013
        /*0a0c*/ 	.word	0x00000000
        /*0a10*/ 	.short	0x010a
        /*0a12*/ 	.byte	0x3f
	.zero		1


	//----- nvinfo : EIATTR_NUM_MBARRIERS
	.align		4
.L_661:
        /*0a14*/ 	.byte	0x03, 0x38
        /*0a16*/ 	.short	0x0017


	//----- nvinfo : EIATTR_EXIT_INSTR_OFFSETS
	.align		4
        /*0a18*/ 	.byte	0x04, 0x1c
        /*0a1a*/ 	.short	(.L_663 - .L_662)


	//   ....[0]....
.L_662:
        /*0a1c*/ 	.word	0x000009e0


	//   ....[1]....
        /*0a20*/ 	.word	0x0000ab80


	//   ....[2]....
        /*0a24*/ 	.word	0x00010850


	//----- nvinfo : EIATTR_MAX_THREADS
	.align		4
.L_663:
        /*0a28*/ 	.byte	0x04, 0x05
        /*0a2a*/ 	.short	(.L_665 - .L_664)
.L_664:
        /*0a2c*/ 	.word	0x00000180
        /*0a30*/ 	.word	0x00000001
        /*0a34*/ 	.word	0x00000001


	//----- nvinfo : EIATTR_CRS_STACK_SIZE
	.align		4
.L_665:
        /*0a38*/ 	.byte	0x04, 0x1e
        /*0a3a*/ 	.short	(.L_667 - .L_666)
.L_666:
        /*0a3c*/ 	.word	0x00000000


	//----- nvinfo : EIATTR_CBANK_PARAM_SIZE
	.align		4
.L_667:
        /*0a40*/ 	.byte	0x03, 0x19
        /*0a42*/ 	.short	0x0b70


	//----- nvinfo : EIATTR_PARAM_CBANK
	.align		4
        /*0a44*/ 	.byte	0x04, 0x0a
        /*0a46*/ 	.short	(.L_669 - .L_668)
	.align		4
.L_668:
        /*0a48*/ 	.word	index@(.nv.constant0._ZN7cutlass13device_kernelIN5flash11enable_sm90INS1_16FlashAttnFwdSm90INS1_25CollectiveMainloopFwdSm90ILi2EN4cute5tupleIJNS5_1CILi1EEES8_S8_EEENS6_IJNS7_ILi64EEESA_SA_EEELi512ENS_6half_tEfNS_4arch4Sm90ELb0ELb0ELb1ELb0ELb0ELb0ELb1ELb0ELb0ELb1ELb0ELb0EEENS1_21CollectiveEpilogueFwdINS6_IJSA_NS7_ILi512EEESA_EEES9_SC_SE_Li256ELb0ELb1ELb0ELb0EEENS1_29StaticPersistentTileSchedulerILb0EEEEEEEEEvNT_6ParamsE)
        /*0a4c*/ 	.short	0x0210
        /*0a4e*/ 	.short	0x0b70


	//----- nvinfo : EIATTR_SW_WAR
	.align		4
.L_669:
        /*0a50*/ 	.byte	0x04, 0x36
        /*0a52*/ 	.short	(.L_671 - .L_670)
.L_670:
        /*0a54*/ 	.word	0x00000008
.L_671:


//--------------------- .nv.info._ZN7cutlass13device_kernelIN5flash11enable_sm90INS1_16FlashAttnFwdSm90INS1_25CollectiveMainloopFwdSm90ILi2EN4cute5tupleIJNS5_1CILi1EEES8_S8_EEENS6_IJNS7_ILi64EEESA_SA_EEELi512ENS_6half_tEfNS_4arch4Sm90ELb0ELb0ELb1ELb1ELb0ELb0ELb0ELb0ELb0ELb1ELb0ELb0EEENS1_21CollectiveEpilogueFwdINS6_IJSA_NS7_ILi512EEESA_EEES9_SC_SE_Li256ELb1ELb1ELb0ELb0EEENS1_36VarlenDynamicPersistentTileSchedulerILi64ELi64ELi256ELi128ELb0ELb1ELb1ELb0ELb1ELb1EEEEEEEEEvNT_6ParamsE --------------------------
	.section	.nv.info._ZN7cutlass13device_kernelIN5flash11enable_sm90INS1_16FlashAttnFwdSm90INS1_25CollectiveMainloopFwdSm90ILi2EN4cute5tupleIJNS5_1CILi1EEES8_S8_EEENS6_IJNS7_ILi64EEESA_SA_EEELi512ENS_6half_tEfNS_4arch4Sm90ELb0ELb0ELb1ELb1ELb0ELb0ELb0ELb0ELb0ELb1ELb0ELb0EEENS1_21CollectiveEpilogueFwdINS6_IJSA_NS7_ILi512EEESA_EEES9_SC_SE_Li256ELb1ELb1ELb0ELb0EEENS1_36VarlenDynamicPersistentTileSchedulerILi64ELi64ELi256ELi128ELb0ELb1ELb1ELb0ELb1ELb1EEEEEEEEEvNT_6ParamsE,"",@"SHT_CUDA_INFO"
	.sectionflags	@""
	.align	4


	//----- nvinfo : EIATTR_CUDA_API_VERSION
	.align		4
        /*0000*/ 	.byte	0x04, 0x37
        /*0002*/ 	.short	(.L_673 - .L_672)
.L_672:
        /*0004*/ 	.word	0x00000082


	//----- nvinfo : EIATTR_KPARAM_INFO
	.align		4
.L_673:
        /*0008*/ 	.byte	0x04, 0x17
        /*000a*/ 	.short	(.L_675 - .L_674)
.L_674:
        /*000c*/ 	.word	0x00000000
        /*0010*/ 	.short	0x0000
        /*0012*/ 	.short	0x0070
        /*0014*/ 	.byte	0x00, 0xf0, 0x01, 0x2a


	//----- nvinfo : EIATTR_SPARSE_MMA_MASK
	.align		4
.L_675:
        /*0018*/ 	.byte	0x03, 0x50
        /*001a*/ 	.short	0x0000


	//----- nvinfo : EIATTR_MAXREG_COUNT
	.align		4
        /*001c*/ 	.byte	0x03, 0x1b
        /*001e*/ 	.short	0x00a8


	//----- nvinfo : EIATTR_NUM_BARRIERS
	.align		4
        /*0020*/ 	.byte	0x02, 0x4c
        /*0022*/ 	.byte	0x10
	.zero		1


	//----- nvinfo : EIATTR_EXTERNS
	.align		4
        /*0024*/ 	.byte	0x04, 0x0f
        /*0026*/ 	.short	(.L_677 - .L_676)


	//   ....[0]....
	.align		4
.L_676:
        /*0028*/ 	.word	index@(__assertfail)


	//----- nvinfo : EIATTR_ANNOTATIONS
	.align		4
.L_677:
        /*002c*/ 	.byte	0x04, 0x55
        /*002e*/ 	.short	(.L_679 - .L_678)


	//   ....[0]....
.L_678:
        /* <DEDUP_REMOVED lines=81> */


	//----- nvinfo : EIATTR_MERCURY_ISA_VERSION
	.align		4
.L_679:
        /*0530*/ 	.byte	0x03, 0x5f
        /*0532*/ 	.short	0x0101


	//----- nvinfo : EIATTR_UNUSED_LOAD_BYTE_OFFSET
	.align		4
        /*0534*/ 	.byte	0x04, 0x44
        /*0536*/ 	.short	(.L_681 - .L_680)


	//   ....[0]....
.L_680:
        /*0538*/ 	.word	0x00000a20
        /*053c*/ 	.word	0x0000fff0


	//   ....[1]....
        /*0540*/ 	.word	0x00007370
        /*0544*/ 	.word	0x0000fff0


	//----- nvinfo : EIATTR_INT_WARP_WIDE_INSTR_OFFSETS
	.align		4
.L_681:
        /*0548*/ 	.byte	0x04, 0x31
        /*054a*/ 	.short	(.L_683 - .L_682)


	//   ....[0]....
.L_682:
        /*054c*/ 	.word	0x00000130


	//   ....[1]....
        /*0550*/ 	.word	0x00000170


	//   ....[2]....
        /*0554*/ 	.word	0x000001e0


	//   ....[3]....
        /*0558*/ 	.word	0x0000b370


	//   ....[4]....
        /*055c*/ 	.word	0x0000b400


	//   ....[5]....
        /*0560*/ 	.word	0x000100f0


	//   ....[6]....
        /*0564*/ 	.word	0x00010180


	//----- nvinfo : EIATTR_COOP_GROUP_MASK_REGIDS
	.align		4
.L_683:
        /*0568*/ 	.byte	0x04, 0x29
        /*056a*/ 	.short	(.L_685 - .L_684)


	//   ....[0]....
.L_684:
        /*056c*/ 	.word	0xffffffff


	//   ....[1]....
        /*0570*/ 	.word	0xffffffff


	//   ....[2]....
        /*0574*/ 	.word	0xffffffff


	//   ....[3]....
        /*0578*/ 	.word	0xffffffff


	//   ....[4]....
        /*057c*/ 	.word	0xffffffff


	//   ....[5]....
        /*0580*/ 	.word	0xffffffff


	//   ....[6]....
        /*0584*/ 	.word	0xffffffff


	//   ....[7]....
        /*0588*/ 	.word	0xffffffff


	//   ....[8]....
        /*058c*/ 	.word	0xffffffff


	//   ....[9]....
        /*0590*/ 	.word	0xffffffff


	//   ....[10]....
        /*0594*/ 	.word	0xffffffff


	//   ....[11]....
        /*0598*/ 	.word	0xffffffff


	//   ....[12]....
        /*059c*/ 	.word	0xffffffff


	//   ....[13]....
        /*05a0*/ 	.word	0xffffffff


	//   ....[14]....
        /*05a4*/ 	.word	0xffffffff


	//   ....[15]....
        /*05a8*/ 	.word	0xffffffff


	//   ....[16]....
        /*05ac*/ 	.word	0xffffffff


	//   ....[17]....
        /*05b0*/ 	.word	0xffffffff


	//   ....[18]....
        /*05b4*/ 	.word	0xffffffff


	//   ....[19]....
        /*05b8*/ 	.word	0xffffffff


	//   ....[20]....
        /*05bc*/ 	.word	0xffffffff


	//   ....[21]....
        /*05c0*/ 	.word	0xffffffff


	//   ....[22]....
        /*05c4*/ 	.word	0xffffffff


	//   ....[23]....
        /*05c8*/ 	.word	0xffffffff


	//   ....[24]....
        /*05cc*/ 	.word	0xffffffff


	//   ....[25]....
        /*05d0*/ 	.word	0xffffffff


	//   ....[26]....
        /*05d4*/ 	.word	0xffffffff


	//   ....[27]....
        /*05d8*/ 	.word	0xffffffff


	//   ....[28]....
        /*05dc*/ 	.word	0xffffffff


	//   ....[29]....
        /*05e0*/ 	.word	0xffffffff


	//   ....[30]....
        /*05e4*/ 	.word	0xffffffff


	//   ....[31]....
        /*05e8*/ 	.word	0xffffffff


	//   ....[32]....
        /*05ec*/ 	.word	0xffffffff


	//   ....[33]....
        /*05f0*/ 	.word	0xffffffff


	//   ....[34]....
        /*05f4*/ 	.word	0xffffffff


	//   ....[35]....
        /*05f8*/ 	.word	0xffffffff


	//   ....[36]....
        /*05fc*/ 	.word	0xffffffff


	//   ....[37]....
        /*0600*/ 	.word	0xffffffff


	//   ....[38]....
        /*0604*/ 	.word	0xffffffff


	//   ....[39]....
        /*0608*/ 	.word	0xffffffff


	//   ....[40]....
        /*060c*/ 	.word	0xffffffff


	//   ....[41]....
        /*0610*/ 	.word	0xffffffff


	//   ....[42]....
        /*0614*/ 	.word	0xffffffff


	//   ....[43]....
        /*0618*/ 	.word	0xffffffff


	//   ....[44]....
        /*061c*/ 	.word	0xffffffff


	//   ....[45]....
        /*0620*/ 	.word	0xffffffff


	//   ....[46]....
        /*0624*/ 	.word	0xffffffff


	//   ....[47]....
        /*0628*/ 	.word	0xffffffff


	//   ....[48]....
        /*062c*/ 	.word	0xffffffff


	//   ....[49]....
        /*0630*/ 	.word	0xffffffff


	//   ....[50]....
        /*0634*/ 	.word	0xffffffff


	//   ....[51]....
        /*0638*/ 	.word	0xffffffff


	//   ....[52]....
        /*063c*/ 	.word	0xffffffff


	//   ....[53]....
        /*0640*/ 	.word	0xffffffff


	//   ....[54]....
        /*0644*/ 	.word	0xffffffff


	//   ....[55]....
        /*0648*/ 	.word	0xffffffff


	//   ....[56]....
        /*064c*/ 	.word	0xffffffff


	//   ....[57]....
        /*0650*/ 	.word	0xffffffff


	//   ....[58]....
        /*0654*/ 	.word	0xffffffff


	//   ....[59]....
        /*0658*/ 	.word	0xffffffff


	//   ....[60]....
        /*065c*/ 	.word	0xffffffff


	//   ....[61]....
        /*0660*/ 	.word	0xffffffff


	//   ....[62]....
        /*0664*/ 	.word	0xffffffff


	//   ....[63]....
        /*0668*/ 	.word	0xffffffff


	//   ....[64]....
        /*066c*/ 	.word	0xffffffff


	//   ....[65]....
        /*0670*/ 	.word	0xffffffff


	//   ....[66]....
        /*0674*/ 	.word	0xffffffff


	//   ....[67]....
        /*0678*/ 	.word	0xffffffff


	//   ....[68]....
        /*067c*/ 	.word	0xffffffff


	//   ....[69]....
        /*0680*/ 	.word	0xffffffff


	//   ....[70]....
        /*0684*/ 	.word	0xffffffff


	//   ....[71]....
        /*0688*/ 	.word	0xffffffff


	//   ....[72]....
        /*068c*/ 	.word	0xffffffff


	//   ....[73]....
        /*0690*/ 	.word	0xffffffff


	//   ....[74]....
        /*0694*/ 	.word	0xffffffff


	//   ....[75]....
        /*0698*/ 	.word	0xffffffff


	//   ....[76]....
        /*069c*/ 	.word	0xffffffff


	//   ....[77]....
        /*06a0*/ 	.word	0xffffffff


	//   ....[78]....
        /*06a4*/ 	.word	0xffffffff


	//   ....[79]....
        /*06a8*/ 	.word	0x0500000f


	//   ....[80]....
        /*06ac*/ 	.word	0x0500000f


	//   ....[81]....
        /*06b0*/ 	.word	0x0500000f


	//   ....[82]....
        /*06b4*/ 	.word	0x0500000f


	//   ....[83]....
        /*06b8*/ 	.word	0x0500000f


	//   ....[84]....
        /*06bc*/ 	.word	0x0500000f


	//   ....[85]....
        /*06c0*/ 	.word	0x0500000f


	//   ....[86]....
        /*06c4*/ 	.word	0x0500000f


	//   ....[87]....
        /*06c8*/ 	.word	0x0500000f


	//   ....[88]....
        /*06cc*/ 	.word	0x0500000f


	//   ....[89]....
        /*06d0*/ 	.word	0x0500000f


	//   ....[90]....
        /*06d4*/ 	.word	0x0500000f


	//   ....[91]....
        /*06d8*/ 	.word	0x0500000f


	//   ....[92]....
        /*06dc*/ 	.word	0x0500000f


	//   ....[93]....
        /*06e0*/ 	.word	0x0500000f


	//   ....[94]....
        /*06e4*/ 	.word	0x0500000f


	//   ....[95]....
        /*06e8*/ 	.word	0x0500000f


	//   ....[96]....
        /*06ec*/ 	.word	0x0500000f


	//   ....[97]....
        /*06f0*/ 	.word	0x0500000f


	//   ....[98]....
        /*06f4*/ 	.word	0x0500000f


	//   ....[99]....
        /*06f8*/ 	.word	0x0500000f


	//   ....[100]....
        /*06fc*/ 	.word	0x0500000f


	//   ....[101]....
        /*0700*/ 	.word	0x0500000f


	//   ....[102]....
        /*0704*/ 	.word	0x0500000f


	//   ....[103]....
        /*0708*/ 	.word	0x0500000f


	//   ....[104]....
        /*070c*/ 	.word	0x0500000f


	//   ....[105]....
        /*0710*/ 	.word	0x0500000f


	//----- nvinfo : EIATTR_COOP_GROUP_INSTR_OFFSETS
	.align		4
.L_685:
        /*0714*/ 	.byte	0x04, 0x28
        /*0716*/ 	.short	(.L_687 - .L_686)


	//   ....[0]....
.L_686:
        /*0718*/ 	.word	0x00000060


	//   ....[1]....
        /*071c*/ 	.word	0x00000140


	//   ....[2]....
        /*0720*/ 	.word	0x00000190


	//   ....[3]....
        /*0724*/ 	.word	0x00000380


	//   ....[4]....
        /*0728*/ 	.word	0x000004e0


	//   ....[5]....
        /*072c*/ 	.word	0x00000600


	//   ....[6]....
        /*0730*/ 	.word	0x00000760


	//   ....[7]....
        /*0734*/ 	.word	0x00001810


	//   ....[8]....
        /*0738*/ 	.word	0x00003150


	//   ....[9]....
        /*073c*/ 	.word	0x00003f00


	//   ....[10]....
        /*0740*/ 	.word	0x00003f80


	//   ....[11]....
        /*0744*/ 	.word	0x00004160


	//   ....[12]....
        /*0748*/ 	.word	0x00004230


	//   ....[13]....
        /*074c*/ 	.word	0x00004b20


	//   ....[14]....
        /*0750*/ 	.word	0x00005290


	//   ....[15]....
        /*0754*/ 	.word	0x00005320


	//   ....[16]....
        /*0758*/ 	.word	0x00005630


	//   ....[17]....
        /*075c*/ 	.word	0x00005780


	//   ....[18]....
        /*0760*/ 	.word	0x00006830


	//   ....[19]....
        /*0764*/ 	.word	0x00006870


	//   ....[20]....
        /*0768*/ 	.word	0x000068b0


	//   ....[21]....
        /*076c*/ 	.word	0x00006970


	//   ....[22]....
        /*0770*/ 	.word	0x00006990


	//   ....[23]....
        /*0774*/ 	.word	0x00008280


	//   ....[24]....
        /*0778*/ 	.word	0x000088c0


	//   ....[25]....
        /*077c*/ 	.word	0x000088f0


	//   ....[26]....
        /*0780*/ 	.word	0x00008920


	//   ....[27]....
        /*0784*/ 	.word	0x00008940


	//   ....[28]....
        /*0788*/ 	.word	0x00008fe0


	//   ....[29]....
        /*078c*/ 	.word	0x00009000


	//   ....[30]....
        /*0790*/ 	.word	0x00009230


	//   ....[31]....
        /*0794*/ 	.word	0x00009250


	//   ....[32]....
        /*0798*/ 	.word	0x00009e20


	//   ....[33]....
        /*079c*/ 	.word	0x00009e60


	//   ....[34]....
        /*07a0*/ 	.word	0x0000a0a0


	//   ....[35]....
        /*07a4*/ 	.word	0x0000a0c0


	//   ....[36]....
        /*07a8*/ 	.word	0x0000a350


	//   ....[37]....
        /*07ac*/ 	.word	0x0000a530


	//   ....[38]....
        /*07b0*/ 	.word	0x0000a560


	//   ....[39]....
        /*07b4*/ 	.word	0x0000a590


	//   ....[40]....
        /*07b8*/ 	.word	0x0000a5c0


	//   ....[41]....
        /*07bc*/ 	.word	0x0000a5f0


	//   ....[42]....
        /*07c0*/ 	.word	0x0000a620


	//   ....[43]....
        /*07c4*/ 	.word	0x0000a790


	//   ....[44]....
        /*07c8*/ 	.word	0x0000a7c0


	//   ....[45]....
        /*07cc*/ 	.word	0x0000a7f0


	//   ....[46]....
        /*07d0*/ 	.word	0x0000a820


	//   ....[47]....
        /*07d4*/ 	.word	0x0000a850


	//   ....[48]....
        /*07d8*/ 	.word	0x0000a880


	//   ....[49]....
        /*07dc*/ 	.word	0x0000a920


	//   ....[50]....
        /*07e0*/ 	.word	0x0000a950


	//   ....[51]....
        /*07e4*/ 	.word	0x0000a9e0


	//   ....[52]....
        /*07e8*/ 	.word	0x0000b980


	//   ....[53]....
        /*07ec*/ 	.word	0x0000c4d0


	//   ....[54]....
        /*07f0*/ 	.word	0x0000c4e0


	//   ....[55]....
        /*07f4*/ 	.word	0x0000c500


	//   ....[56]....
        /*07f8*/ 	.word	0x0000c5a0


	//   ....[57]....
        /*07fc*/ 	.word	0x0000c5d0


	//   ....[58]....
        /*0800*/ 	.word	0x0000c640


	//   ....[59]....
        /*0804*/ 	.word	0x0000c650


	//   ....[60]....
        /*0808*/ 	.word	0x0000c6c0


	//   ....[61]....
        /*080c*/ 	.word	0x00010380


	//   ....[62]....
        /*0810*/ 	.word	0x000103b0


	//   ....[63]....
        /*0814*/ 	.word	0x000103f0


	//   ....[64]....
        /*0818*/ 	.word	0x00010420


	//   ....[65]....
        /*081c*/ 	.word	0x00010450


	//   ....[66]....
        /*0820*/ 	.word	0x00010480


	//   ....[67]....
        /*0824*/ 	.word	0x000104b0


	//   ....[68]....
        /*0828*/ 	.word	0x000104e0


	//   ....[69]....
        /*082c*/ 	.word	0x00010660


	//   ....[70]....
        /*0830*/ 	.word	0x00010690


	//   ....[71]....
        /*0834*/ 	.word	0x000106c0


	//   ....[72]....
        /*0838*/ 	.word	0x000106f0


	//   ....[73]....
        /*083c*/ 	.word	0x00010720


	//   ....[74]....
        /*0840*/ 	.word	0x00010750


	//   ....[75]....
        /*0844*/ 	.word	0x00010810


	//   ....[76]....
        /*0848*/ 	.word	0x00010830


	//   ....[77]....
        /*084c*/ 	.word	0x000108a0


	//   ....[78]....
        /*0850*/ 	.word	0x00010d30


	//   ....[79]....
        /*0854*/ 	.word	0x000112e0


	//   ....[80]....
        /*0858*/ 	.word	0x00011490


	//   ....[81]....
        /*085c*/ 	.word	0x000114e0


	//   ....[82]....
        /*0860*/ 	.word	0x00011540


	//   ....[83]....
        /*0864*/ 	.word	0x000115e0


	//   ....[84]....
        /*0868*/ 	.word	0x00011690


	//   ....[85]....
        /*086c*/ 	.word	0x00011730


	//   ....[86]....
        /*0870*/ 	.word	0x000117f0


	//   ....[87]....
        /*0874*/ 	.word	0x000118d0


	//   ....[88]....
        /*0878*/ 	.word	0x00011c00


	//   ....[89]....
        /*087c*/ 	.word	0x00011ca0


	//   ....[90]....
        /*0880*/ 	.word	0x00011dc0


	//   ....[91]....
        /*0884*/ 	.word	0x00011e30


	//   ....[92]....
        /*0888*/ 	.word	0x00011ea0


	//   ....[93]....
        /*088c*/ 	.word	0x00011f10


	//   ....[94]....
        /*0890*/ 	.word	0x00011f80


	//   ....[95]....
        /*0894*/ 	.word	0x00012000


	//   ....[96]....
        /*0898*/ 	.word	0x00012090


	//   ....[97]....
        /*089c*/ 	.word	0x00012130


	//   ....[98]....
        /*08a0*/ 	.word	0x000121a0


	//   ....[99]....
        /*08a4*/ 	.word	0x00012210


	//   ....[100]....
        /*08a8*/ 	.word	0x00012280


	//   ....[101]....
        /*08ac*/ 	.word	0x00012300


	//   ....[102]....
        /*08b0*/ 	.word	0x00012370


	//   ....[103]....
        /*08b4*/ 	.word	0x00012410


	//   ....[104]....
        /*08b8*/ 	.word	0x000124a0


	//   ....[105]....
        /*08bc*/ 	.word	0x000125c0


	//----- nvinfo : EIATTR_REG_RECONFIG
	.align		4
.L_687:
        /*08c0*/ 	.byte	0x01, 0x54
	.zero		2


	//----- nvinfo : EIATTR_SYSCALL_OFFSETS
	.align		4
        /*08c4*/ 	.byte	0x04, 0x46
        /*08c6*/ 	.short	(.L_689 - .L_688)


	//   ....[0]....
.L_688:
        /*08c8*/ 	.word	0x00003310


	//   ....[1]....
        /*08cc*/ 	.word	0x0000b570


	//   ....[2]....
        /*08d0*/ 	.word	0x0000b6d0


	//   ....[3]....
        /*08d4*/ 	.word	0x0000b7d0


	//   ....[4]....
        /*08d8*/ 	.word	0x0000c100


	//----- nvinfo : EIATTR_MBARRIER_INSTR_OFFSETS
	.align		4
.L_689:
        /*08dc*/ 	.byte	0x04, 0x39
        /*08de*/ 	.short	(.L_691 - .L_690)


	//   ....[0]....
.L_690:
        /*08e0*/ 	.word	0x00000270
        /*08e4*/ 	.word	0x000000ff
        /*08e8*/ 	.word	0x00028c00
        /*08ec*/ 	.short	0x0100
        /*08ee*/ 	.byte	0x08
	.zero		1


	//   ....[1]....
        /*08f0*/ 	.word	0x00000280
        /*08f4*/ 	.word	0x000000ff
        /*08f8*/ 	.word	0x00028c20
        /*08fc*/ 	.short	0x0100
        /*08fe*/ 	.byte	0x08
	.zero		1


	//   ....[2]....
        /*0900*/ 	.word	0x00000330
        /*0904*/ 	.word	0x000000ff
        /*0908*/ 	.word	0x00028c30
        /*090c*/ 	.short	0x0100
        /*090e*/ 	.byte	0x06
	.zero		1


	//   ....[3]....
        /*0910*/ 	.word	0x00000340
        /*0914*/ 	.word	0x000000ff
        /*0918*/ 	.word	0x00028c40
        /*091c*/ 	.short	0x0100
        /*091e*/ 	.byte	0x06
	.zero		1


	//   ....[4]....
        /*0920*/ 	.word	0x00000350
        /*0924*/ 	.word	0x000000ff
        /*0928*/ 	.word	0x00028c38
        /*092c*/ 	.short	0x0100
        /*092e*/ 	.byte	0x06
	.zero		1


	//   ....[5]....
        /*0930*/ 	.word	0x00000360
        /*0934*/ 	.word	0x000000ff
        /*0938*/ 	.word	0x00028c48
        /*093c*/ 	.short	0x0100
        /*093e*/ 	.byte	0x06
	.zero		1


	//   ....[6]....
        /*0940*/ 	.word	0x00000490
        /*0944*/ 	.word	0x000000ff
        /*0948*/ 	.word	0x00028c50
        /*094c*/ 	.short	0x0100
        /*094e*/ 	.byte	0x08
	.zero		1


	//   ....[7]....
        /*0950*/ 	.word	0x000004a0
        /*0954*/ 	.word	0x000000ff
        /*0958*/ 	.word	0x00028c60
        /*095c*/ 	.short	0x0100
        /*095e*/ 	.byte	0x08
	.zero		1


	//   ....[8]....
        /*0960*/ 	.word	0x000004b0
        /*0964*/ 	.word	0x000000ff
        /*0968*/ 	.word	0x00028c58
        /*096c*/ 	.short	0x0100
        /*096e*/ 	.byte	0x08
	.zero		1


	//   ....[9]....
        /*0970*/ 	.word	0x000004c0
        /*0974*/ 	.word	0x000000ff
        /*0978*/ 	.word	0x00028c68
        /*097c*/ 	.short	0x0100
        /*097e*/ 	.byte	0x08
	.zero		1


	//   ....[10]....
        /*0980*/ 	.word	0x000005b0
        /*0984*/ 	.word	0x000000ff
        /*0988*/ 	.word	0x00028c70
        /*098c*/ 	.short	0x0100
        /*098e*/ 	.byte	0x06
	.zero		1


	//   ....[11]....
        /*0990*/ 	.word	0x000005c0
        /*0994*/ 	.word	0x000000ff
        /*0998*/ 	.word	0x00028c80
        /*099c*/ 	.short	0x0100
        /*099e*/ 	.byte	0x06
	.zero		1


	//   ....[12]....
        /*09a0*/ 	.word	0x000005d0
        /*09a4*/ 	.word	0x000000ff
        /*09a8*/ 	.word	0x00028c78
        /*09ac*/ 	.short	0x0100
        /*09ae*/ 	.byte	0x06
	.zero		1


	//   ....[13]....
        /*09b0*/ 	.word	0x000005e0
        /*09b4*/ 	.word	0x000000ff
        /*09b8*/ 	.word	0x00028c88
        /*09bc*/ 	.short	0x0100
        /*09be*/ 	.byte	0x06
	.zero		1


	//   ....[14]....
        /*09c0*/ 	.word	0x00000710
        /*09c4*/ 	.word	0x000000ff
        /*09c8*/ 	.word	0x00028c90
        /*09cc*/ 	.short	0x0100
        /*09ce*/ 	.byte	0x08
	.zero		1


	//   ....[15]....
        /*09d0*/ 	.word	0x00000720
        /*09d4*/ 	.word	0x000000ff
        /*09d8*/ 	.word	0x00028ca0
        /*09dc*/ 	.short	0x0100
        /*09de*/ 	.byte	0x08
	.zero		1


	//   ....[16]....
        /*09e0*/ 	.word	0x00000730
        /*09e4*/ 	.word	0x000000ff
        /*09e8*/ 	.word	0x00028c98
        /*09ec*/ 	.short	0x0100
        /*09ee*/ 	.byte	0x08
	.zero		1


	//   ....[17]....
        /*09f0*/ 	.word	0x00000740
        /*09f4*/ 	.word	0x000000ff
        /*09f8*/ 	.word	0x00028ca8
        /*09fc*/ 	.short	0x0100
        /*09fe*/ 	.byte	0x08
	.zero		1


	//   ....[18]....
        /*0a00*/ 	.word	0x00000870
        /*0a04*/ 	.word	0x000000ff
        /*0a08*/ 	.word	0x00028cb0
        /*0a0c*/ 	.short	0x0100
        /*0a0e*/ 	.byte	0x08
	.zero		1


	//   ....[19]....
        /*0a10*/ 	.word	0x00000880
        /*0a14*/ 	.word	0x000000ff
        /*0a18*/ 	.word	0x00028cc0
        /*0a1c*/ 	.short	0x0100
        /*0a1e*/ 	.byte	0x08
	.zero		1


	//   ....[20]....
        /*0a20*/ 	.word	0x00000890
        /*0a24*/ 	.word	0x000000ff
        /*0a28*/ 	.word	0x00028cb8
        /*0a2c*/ 	.short	0x0100
        /*0a2e*/ 	.byte	0x08
	.zero		1


	//   ....[21]....
        /*0a30*/ 	.word	0x000008a0
        /*0a34*/ 	.word	0x000000ff
        /*0a38*/ 	.word	0x00028cc8
        /*0a3c*/ 	.short	0x0100
        /*0a3e*/ 	.byte	0x08
	.zero		1


	//   ....[22]....
        /*0a40*/ 	.word	0x00001920
        /*0a44*/ 	.word	0x000000ff
        /*0a48*/ 	.word	0x00028c50
        /*0a4c*/ 	.short	0x010a
        /*0a4e*/ 	.byte	0x10
	.zero		1


	//   ....[23]....
        /*0a50*/ 	.word	0x00001bf0
        /*0a54*/ 	.word	0x00000000
        /*0a58*/ 	.word	0x00000000
        /*0a5c*/ 	.short	0x0101
        /*0a5e*/ 	.byte	0x3f
	.zero		1


	//   ....[24]....
        /*0a60*/ 	.word	0x00002570
        /*0a64*/ 	.word	0x000000ff
        /*0a68*/ 	.word	0x00028c50
        /*0a6c*/ 	.short	0x010a
        /*0a6e*/ 	.byte	0x06
	.zero		1


	//   ....[25]....
        /*0a70*/ 	.word	0x000025b0
        /*0a74*/ 	.word	0x000000ff
        /*0a78*/ 	.word	0x00028c50
        /*0a7c*/ 	.short	0x010a
        /*0a7e*/ 	.byte	0x06
	.zero		1


	//   ....[26]....
        /*0a80*/ 	.word	0x00002800
        /*0a84*/ 	.word	0x00000000
        /*0a88*/ 	.word	0x00000000
        /*0a8c*/ 	.short	0x0101
        /*0a8e*/ 	.byte	0x3f
	.zero		1


	//   ....[27]....
        /*0a90*/ 	.word	0x00003390
        /*0a94*/ 	.word	0x000000ff
        /*0a98*/ 	.word	0x00028c00
        /*0a9c*/ 	.short	0x010a
        /*0a9e*/ 	.byte	0x2a
	.zero		1


	//   ....[28]....
        /*0aa0*/ 	.word	0x00003410
        /*0aa4*/ 	.word	0x00000007
        /*0aa8*/ 	.word	0x00028c30
        /*0aac*/ 	.short	0x010a
        /*0aae*/ 	.byte	0x3f
	.zero		1


	//   ....[29]....
        /*0ab0*/ 	.word	0x00003450
        /*0ab4*/ 	.word	0x00000007
        /*0ab8*/ 	.word	0x00028c30
        /*0abc*/ 	.short	0x010a
        /*0abe*/ 	.byte	0x3f
	.zero		1


	//   ....[30]....
        /*0ac0*/ 	.word	0x00004420
        /*0ac4*/ 	.word	0x00000005
        /*0ac8*/ 	.word	0x00000000
        /*0acc*/ 	.short	0x0101
        /*0ace*/ 	.byte	0x3f
	.zero		1


	//   ....[31]....
        /*0ad0*/ 	.word	0x000048a0
        /*0ad4*/ 	.word	0x00000007
        /*0ad8*/ 	.word	0x00028c50
        /*0adc*/ 	.short	0x010a
        /*0ade*/ 	.byte	0x3f
	.zero		1


	//   ....[32]....
        /*0ae0*/ 	.word	0x000048f0
        /*0ae4*/ 	.word	0x00000007
        /*0ae8*/ 	.word	0x00028c50
        /*0aec*/ 	.short	0x010a
        /*0aee*/ 	.byte	0x3f
	.zero		1


	//   ....[33]....
        /*0af0*/ 	.word	0x00004b40
        /*0af4*/ 	.word	0x00000007
        /*0af8*/ 	.word	0x00000000
        /*0afc*/ 	.short	0x0101
        /*0afe*/ 	.byte	0x3f
	.zero		1


	//   ....[34]....
        /*0b00*/ 	.word	0x00004c80
        /*0b04*/ 	.word	0x000000ff
        /*0b08*/ 	.word	0x00028c30
        /*0b0c*/ 	.short	0x010a
        /*0b0e*/ 	.byte	0x17
	.zero		1


	//   ....[35]....
        /*0b10*/ 	.word	0x00004cc0
        /*0b14*/ 	.word	0x000000ff
        /*0b18*/ 	.word	0x00028c30
        /*0b1c*/ 	.short	0x010a
        /*0b1e*/ 	.byte	0x17
	.zero		1


	//   ....[36]....
        /*0b20*/ 	.word	0x00005ac0
        /*0b24*/ 	.word	0x00000098
        /*0b28*/ 	.word	0x00000000
        /*0b2c*/ 	.short	0x0101
        /*0b2e*/ 	.byte	0x3f
	.zero		1


	//   ....[37]....
        /*0b30*/ 	.word	0x000065a0
        /*0b34*/ 	.word	0x000000ff
        /*0b38*/ 	.word	0x00028c50
        /*0b3c*/ 	.short	0x010a
        /*0b3e*/ 	.byte	0x17
	.zero		1


	//   ....[38]....
        /*0b40*/ 	.word	0x000065e0
        /*0b44*/ 	.word	0x000000ff
        /*0b48*/ 	.word	0x00028c50
        /*0b4c*/ 	.short	0x010a
        /*0b4e*/ 	.byte	0x17
	.zero		1


	//   ....[39]....
        /*0b50*/ 	.word	0x00006850
        /*0b54*/ 	.word	0x000000ad
        /*0b58*/ 	.word	0x00000000
        /*0b5c*/ 	.short	0x0101
        /*0b5e*/ 	.byte	0x3f
	.zero		1


	//   ....[40]....
        /*0b60*/ 	.word	0x00008ff0
        /*0b64*/ 	.word	0x000000ff
        /*0b68*/ 	.word	0x00000000
        /*0b6c*/ 	.short	0x0101
        /*0b6e*/ 	.byte	0x04
	.zero		1


	//   ....[41]....
        /*0b70*/ 	.word	0x0000bc00
        /*0b74*/ 	.word	0x00000000
        /*0b78*/ 	.word	0x00028c40
        /*0b7c*/ 	.short	0x010a
        /*0b7e*/ 	.byte	0x3f
	.zero		1


	//   ....[42]....
        /*0b80*/ 	.word	0x0000c770
        /*0b84*/ 	.word	0x00000008
        /*0b88*/ 	.word	0x00028c00
        /*0b8c*/ 	.short	0x0107
        /*0b8e*/ 	.byte	0x3f
	.zero		1


	//   ....[43]....
        /*0b90*/ 	.word	0x0000c870
        /*0b94*/ 	.word	0x00000002
        /*0b98*/ 	.word	0x00028c00
        /*0b9c*/ 	.short	0x0101
        /*0b9e*/ 	.byte	0x3f
	.zero		1


	//   ....[44]....
        /*0ba0*/ 	.word	0x0000c890
        /*0ba4*/ 	.word	0x00000002
        /*0ba8*/ 	.word	0x00028c20
        /*0bac*/ 	.short	0x010a
        /*0bae*/ 	.byte	0x3f
	.zero		1


	//   ....[45]....
        /*0bb0*/ 	.word	0x0000c9a0
        /*0bb4*/ 	.word	0x00000003
        /*0bb8*/ 	.word	0x00028c60
        /*0bbc*/ 	.short	0x010a
        /*0bbe*/ 	.byte	0x3f
	.zero		1


	//   ....[46]....
        /*0bc0*/ 	.word	0x0000d6b0
        /*0bc4*/ 	.word	0x00000003
        /*0bc8*/ 	.word	0x00028c40
        /*0bcc*/ 	.short	0x010a
        /*0bce*/ 	.byte	0x3f
	.zero		1


	//   ....[47]....
        /*0bd0*/ 	.word	0x0000d910
        /*0bd4*/ 	.word	0x00000003
        /*0bd8*/ 	.word	0x00028c60
        /*0bdc*/ 	.short	0x010a
        /*0bde*/ 	.byte	0x3f
	.zero		1


	//   ....[48]....
        /*0be0*/ 	.word	0x0000e5b0
        /*0be4*/ 	.word	0x00000004
        /*0be8*/ 	.word	0x00028c40
        /*0bec*/ 	.short	0x010a
        /*0bee*/ 	.byte	0x3f
	.zero		1


	//   ....[49]....
        /*0bf0*/ 	.word	0x0000e800
        /*0bf4*/ 	.word	0x00000004
        /*0bf8*/ 	.word	0x00028c60
        /*0bfc*/ 	.short	0x010a
        /*0bfe*/ 	.byte	0x3f
	.zero		1


	//   ....[50]....
        /*0c00*/ 	.word	0x0000f410
        /*0c04*/ 	.word	0x00000004
        /*0c08*/ 	.word	0x00028c40
        /*0c0c*/ 	.short	0x010a
        /*0c0e*/ 	.byte	0x3f
	.zero		1


	//   ....[51]....
        /*0c10*/ 	.word	0x0000f670
        /*0c14*/ 	.word	0x00000004
        /*0c18*/ 	.word	0x00028c60
        /*0c1c*/ 	.short	0x010a
        /*0c1e*/ 	.byte	0x3f
	.zero		1


	//   ....[52]....
        /*0c20*/ 	.word	0x00010cb0
        /*0c24*/ 	.word	0x00000000
        /*0c28*/ 	.word	0x00028c20
        /*0c2c*/ 	.short	0x010a
        /*0c2e*/ 	.byte	0x3f
	.zero		1


	//   ....[53]....
        /*0c30*/ 	.word	0x00010e70
        /*0c34*/ 	.word	0x00000006
        /*0c38*/ 	.word	0x00000000
        /*0c3c*/ 	.short	0x010a
        /*0c3e*/ 	.byte	0x3f
	.zero		1


	//   ....[54]....
        /*0c40*/ 	.word	0x00010ee0
        /*0c44*/ 	.word	0x00000007
        /*0c48*/ 	.word	0x00000000
        /*0c4c*/ 	.short	0x010a
        /*0c4e*/ 	.byte	0x3f
	.zero		1


	//   ....[55]....
        /*0c50*/ 	.word	0x00010f50
        /*0c54*/ 	.word	0x00000004
        /*0c58*/ 	.word	0x00000000
        /*0c5c*/ 	.short	0x010a
        /*0c5e*/ 	.byte	0x3f
	.zero		1


	//   ....[56]....
        /*0c60*/ 	.word	0x00010f80
        /*0c64*/ 	.word	0x00000003
        /*0c68*/ 	.word	0x00000000
        /*0c6c*/ 	.short	0x010a
        /*0c6e*/ 	.byte	0x3f
	.zero		1


	//   ....[57]....
        /*0c70*/ 	.word	0x00010ff0
        /*0c74*/ 	.word	0x00000003
        /*0c78*/ 	.word	0x00028c50
        /*0c7c*/ 	.short	0x010a
        /*0c7e*/ 	.byte	0x3f
	.zero		1


	//   ....[58]....
        /*0c80*/ 	.word	0x00011050
        /*0c84*/ 	.word	0x00000003
        /*0c88*/ 	.word	0x00028c50
        /*0c8c*/ 	.short	0x010a
        /*0c8e*/ 	.byte	0x3f
	.zero		1


	//   ....[59]....
        /*0c90*/ 	.word	0x000110b0
        /*0c94*/ 	.word	0x00000003
        /*0c98*/ 	.word	0x00028c00
        /*0c9c*/ 	.short	0x010a
        /*0c9e*/ 	.byte	0x3f
	.zero		1


	//   ....[60]....
        /*0ca0*/ 	.word	0x00011100
        /*0ca4*/ 	.word	0x00000007
        /*0ca8*/ 	.word	0x00028c30
        /*0cac*/ 	.short	0x010a
        /*0cae*/ 	.byte	0x3f
	.zero		1


	//   ....[61]....
        /*0cb0*/ 	.word	0x00011150
        /*0cb4*/ 	.word	0x00000007
        /*0cb8*/ 	.word	0x00028c50
        /*0cbc*/ 	.short	0x010a
        /*0cbe*/ 	.byte	0x3f
	.zero		1


	//   ....[62]....
        /*0cc0*/ 	.word	0x000111b0
        /*0cc4*/ 	.word	0x00000003
        /*0cc8*/ 	.word	0x00028c30
        /*0ccc*/ 	.short	0x010a
        /*0cce*/ 	.byte	0x3f
	.zero		1


	//   ....[63]....
        /*0cd0*/ 	.word	0x00011200
        /*0cd4*/ 	.word	0x000000ad
        /*0cd8*/ 	.word	0x00028c50
        /*0cdc*/ 	.short	0x010a
        /*0cde*/ 	.byte	0x3f
	.zero		1


	//   ....[64]....
        /*0ce0*/ 	.word	0x000113a0
        /*0ce4*/ 	.word	0x00000000
        /*0ce8*/ 	.word	0x00028c40
        /*0cec*/ 	.short	0x010a
        /*0cee*/ 	.byte	0x3f
	.zero		1


	//   ....[65]....
        /*0cf0*/ 	.word	0x00011920
        /*0cf4*/ 	.word	0x00000002
        /*0cf8*/ 	.word	0x00028c20
        /*0cfc*/ 	.short	0x010a
        /*0cfe*/ 	.byte	0x3f
	.zero		1


	//   ....[66]....
        /*0d00*/ 	.word	0x00011970
        /*0d04*/ 	.word	0x00000003
        /*0d08*/ 	.word	0x00028c60
        /*0d0c*/ 	.short	0x010a
        /*0d0e*/ 	.byte	0x3f
	.zero		1


	//   ....[67]....
        /*0d10*/ 	.word	0x000119c0
        /*0d14*/ 	.word	0x00000003
        /*0d18*/ 	.word	0x00028c40
        /*0d1c*/ 	.short	0x010a
        /*0d1e*/ 	.byte	0x3f
	.zero		1


	//   ....[68]....
        /*0d20*/ 	.word	0x00011a10
        /*0d24*/ 	.word	0x00000003
        /*0d28*/ 	.word	0x00028c60
        /*0d2c*/ 	.short	0x010a
        /*0d2e*/ 	.byte	0x3f
	.zero		1


	//   ....[69]....
        /*0d30*/ 	.word	0x00011a60
        /*0d34*/ 	.word	0x00000004
        /*0d38*/ 	.word	0x00028c40
        /*0d3c*/ 	.short	0x010a
        /*0d3e*/ 	.byte	0x3f
	.zero		1


	//   ....[70]....
        /*0d40*/ 	.word	0x00011ab0
        /*0d44*/ 	.word	0x00000004
        /*0d48*/ 	.word	0x00028c60
        /*0d4c*/ 	.short	0x010a
        /*0d4e*/ 	.byte	0x3f
	.zero		1


	//   ....[71]....
        /*0d50*/ 	.word	0x00011b00
        /*0d54*/ 	.word	0x00000004
        /*0d58*/ 	.word	0x00028c40
        /*0d5c*/ 	.short	0x010a
        /*0d5e*/ 	.byte	0x3f
	.zero		1


	//   ....[72]....
        /*0d60*/ 	.word	0x00011b50
        /*0d64*/ 	.word	0x00000004
        /*0d68*/ 	.word	0x00028c60
        /*0d6c*/ 	.short	0x010a
        /*0d6e*/ 	.byte	0x3f
	.zero		1


	//   ....[73]....
        /*0d70*/ 	.word	0x000124e0
        /*0d74*/ 	.word	0x00000000
        /*0d78*/ 	.word	0x00028c20
        /*0d7c*/ 	.short	0x010a
        /*0d7e*/ 	.byte	0x3f
	.zero		1


	//   ....[74]....
        /*0d80*/ 	.word	0x00012680
        /*0d84*/ 	.word	0x00000006
        /*0d88*/ 	.word	0x00000000
        /*0d8c*/ 	.short	0x010a
        /*0d8e*/ 	.byte	0x3f
	.zero		1


	//   ....[75]....
        /*0d90*/ 	.word	0x000126d0
        /*0d94*/ 	.word	0x00000007
        /*0d98*/ 	.word	0x00000000
        /*0d9c*/ 	.short	0x010a
        /*0d9e*/ 	.byte	0x3f
	.zero		1


	//   ....[76]....
        /*0da0*/ 	.word	0x00012720
        /*0da4*/ 	.word	0x00000004
        /*0da8*/ 	.word	0x00000000
        /*0dac*/ 	.short	0x010a
        /*0dae*/ 	.byte	0x3f
	.zero		1


	//----- nvinfo : EIATTR_NUM_MBARRIERS
	.align		4
.L_691:
        /*0db0*/ 	.byte	0x03, 0x38
        /*0db2*/ 	.short	0x0016


	//----- nvinfo : EIATTR_EXIT_INSTR_OFFSETS
	.align		4
        /*0db4*/ 	.byte	0x04, 0x1c
        /*0db6*/ 	.short	(.L_693 - .L_692)


	//   ....[0]....
.L_692:
        /*0db8*/ 	.word	0x00000a50


	//   ....[1]....
        /*0dbc*/ 	.word	0x0000a310


	//   ....[2]....
        /*0dc0*/ 	.word	0x00010fd0


	//----- nvinfo : EIATTR_MAX_THREADS
	.align		4
.L_693:
        /*0dc4*/ 	.byte	0x04, 0x05
        /*0dc6*/ 	.short	(.L_695 - .L_694)
.L_694:
        /*0dc8*/ 	.word	0x00000180
        /*0dcc*/ 	.word	0x00000001
        /*0dd0*/ 	.word	0x00000001


	//----- nvinfo : EIATTR_CRS_STACK_SIZE
	.align		4
.L_695:
        /*0dd4*/ 	.byte	0x04, 0x1e
        /*0dd6*/ 	.short	(.L_697 - .L_696)
.L_696:
        /*0dd8*/ 	.word	0x00000000


	//----- nvinfo : EIATTR_CBANK_PARAM_SIZE
	.align		4
.L_697:
        /*0ddc*/ 	.byte	0x03, 0x19
        /*0dde*/ 	.short	0x0af0


	//----- nvinfo : EIATTR_PARAM_CBANK
	.align		4
        /*0de0*/ 	.byte	0x04, 0x0a
        /*0de2*/ 	.short	(.L_699 - .L_698)
	.align		4
.L_698:
        /*0de4*/ 	.word	index@(.nv.constant0._ZN7cutlass13device_kernelIN5flash11enable_sm90INS1_16FlashAttnFwdSm90INS1_25CollectiveMainloopFwdSm90ILi2EN4cute5tupleIJNS5_1CILi1EEES8_S8_EEENS6_IJNS7_ILi64EEESA_SA_EEELi512ENS_6half_tEfNS_4arch4Sm90ELb0ELb0ELb1ELb1ELb0ELb0ELb0ELb0ELb0ELb1ELb0ELb0EEENS1_21CollectiveEpilogueFwdINS6_IJSA_NS7_ILi512EEESA_EEES9_SC_SE_Li256ELb1ELb1ELb0ELb0EEENS1_36VarlenDynamicPersistentTileSchedulerILi64ELi64ELi256ELi128ELb0ELb1ELb1ELb0ELb1ELb1EEEEEEEEEvNT_6ParamsE)
        /*0de8*/ 	.short	0x0210
        /*0dea*/ 	.short	0x0af0


	//----- nvinfo : EIATTR_SW_WAR
	.align		4
.L_699:
        /*0dec*/ 	.byte	0x04, 0x36
        /*0dee*/ 	.short	(.L_701 - .L_700)
.L_700:
        /*0df0*/ 	.word	0x00000008
.L_701:


//--------------------- .nv.info._ZN7cutlass13device_kernelIN5flash11enable_sm90INS1_16FlashAttnFwdSm90INS1_25CollectiveMainloopFwdSm90ILi2EN4cute5tupleIJNS5_1CILi1EEES8_S8_EEENS6_IJNS7_ILi64EEESA_SA_EEELi512ENS_6half_tEfNS_4arch4Sm90ELb0ELb0ELb1ELb1ELb0ELb1ELb0ELb0ELb0ELb1ELb0ELb0EEENS1_21CollectiveEpilogueFwdINS6_IJSA_NS7_ILi512EEESA_EEES9_SC_SE_Li256ELb1ELb1ELb0ELb0EEENS1_36VarlenDynamicPersistentTileSchedulerILi64ELi64ELi256ELi128ELb0ELb1ELb1ELb0ELb1ELb1EEEEEEEEEvNT_6ParamsE --------------------------
	.section	.nv.info._ZN7cutlass13device_kernelIN5flash11enable_sm90INS1_16FlashAttnFwdSm90INS1_25CollectiveMainloopFwdSm90ILi2EN4cute5tupleIJNS5_1CILi1EEES8_S8_EEENS6_IJNS7_ILi64EEESA_SA_EEELi512ENS_6half_tEfNS_4arch4Sm90ELb0ELb0ELb1ELb1ELb0ELb1ELb0ELb0ELb0ELb1ELb0ELb0EEENS1_21CollectiveEpilogueFwdINS6_IJSA_NS7_ILi512EEESA_EEES9_SC_SE_Li256ELb1ELb1ELb0ELb0EEENS1_36VarlenDynamicPersistentTileSchedulerILi64ELi64ELi256ELi128ELb0ELb1ELb1ELb0ELb1ELb1EEEEEEEEEvNT_6ParamsE,"",@"SHT_CUDA_INFO"
	.sectionflags	@""
	.align	4


	//----- nvinfo : EIATTR_CUDA_API_VERSION
	.align		4
        /*0000*/ 	.byte	0x04, 0x37
        /*0002*/ 	.short	(.L_703 - .L_702)
.L_702:
        /*0004*/ 	.word	0x00000082


	//----- nvinfo : EIATTR_KPARAM_INFO
	.align		4
.L_703:
        /*0008*/ 	.byte	0x04, 0x17
        /*000a*/ 	.short	(.L_705 - .L_704)
.L_704:
        /*000c*/ 	.word	0x00000000
        /*0010*/ 	.short	0x0000
        /*0012*/ 	.short	0x0070
        /*0014*/ 	.byte	0x00, 0xf0, 0x01, 0x2a


	//----- nvinfo : EIATTR_SPARSE_MMA_MASK
	.align		4
.L_705:
        /*0018*/ 	.byte	0x03, 0x50
        /*001a*/ 	.short	0x0000


	//----- nvinfo : EIATTR_MAXREG_COUNT
	.align		4
        /*001c*/ 	.byte	0x03, 0x1b
        /*001e*/ 	.short	0x00a8


	//----- nvinfo : EIATTR_NUM_BARRIERS
	.align		4
        /*0020*/ 	.byte	0x02, 0x4c
        /*0022*/ 	.byte	0x10
	.zero		1


	//----- nvinfo : EIATTR_EXTERNS
	.align		4
        /*0024*/ 	.byte	0x04, 0x0f
        /*0026*/ 	.short	(.L_707 - .L_706)


	//   ....[0]....
	.align		4
.L_706:
        /*0028*/ 	.word	index@(__assertfail)


	//----- nvinfo : EIATTR_ANNOTATIONS
	.align		4
.L_707:
        /*002c*/ 	.byte	0x04, 0x55
        /*002e*/ 	.short	(.L_709 - .L_708)


	//   ....[0]....
.L_708:
        /* <DEDUP_REMOVED lines=99> */


	//----- nvinfo : EIATTR_MERCURY_ISA_VERSION
	.align		4
.L_709:
        /*0650*/ 	.byte	0x03, 0x5f
        /*0652*/ 	.short	0x0101


	//----- nvinfo : EIATTR_UNUSED_LOAD_BYTE_OFFSET
	.align		4
        /*0654*/ 	.byte	0x04, 0x44
        /*0656*/ 	.short	(.L_711 - .L_710)


	//   ....[0]....
.L_710:
        /*0658*/ 	.word	0x00000ab0
        /*065c*/ 	.word	0x0000fff0


	//   ....[1]....
        /*0660*/ 	.word	0x0000c8f0
        /*0664*/ 	.word	0x0000fff0


	//----- nvinfo : EIATTR_INT_WARP_WIDE_INSTR_OFFSETS
	.align		4
.L_711:
        /*0668*/ 	.byte	0x04, 0x31
        /*066a*/ 	.short	(.L_713 - .L_712)


	//   ....[0]....
.L_712:
        /*066c*/ 	.word	0x00000190


	//   ....[1]....
        /*0670*/ 	.word	0x000001d0


	//   ....[2]....
        /*0674*/ 	.word	0x000002a0


	//   ....[3]....
        /*0678*/ 	.word	0x00012400


	//   ....[4]....
        /*067c*/ 	.word	0x00012490


	//   ....[5]....
        /*0680*/ 	.word	0x000171c0


	//   ....[6]....
        /*0684*/ 	.word	0x00017250


	//----- nvinfo : EIATTR_COOP_GROUP_MASK_REGIDS
	.align		4
.L_713:
        /*0688*/ 	.byte	0x04, 0x29
        /*068a*/ 	.short	(.L_715 - .L_714)


	//   ....[0]....
.L_714:
        /*068c*/ 	.word	0xffffffff


	//   ....[1]....
        /*0690*/ 	.word	0xffffffff


	//   ....[2]....
        /*0694*/ 	.word	0xffffffff


	//   ....[3]....
        /*0698*/ 	.word	0xffffffff


	//   ....[4]....
        /*069c*/ 	.word	0xffffffff


	//   ....[5]....
        /*06a0*/ 	.word	0xffffffff


	//   ....[6]....
        /*06a4*/ 	.word	0xffffffff


	//   ....[7]....
        /*06a8*/ 	.word	0xffffffff


	//   ....[8]....
        /*06ac*/ 	.word	0xffffffff


	//   ....[9]....
        /*06b0*/ 	.word	0xffffffff


	//   ....[10]....
        /*06b4*/ 	.word	0xffffffff


	//   ....[11]....
        /*06b8*/ 	.word	0xffffffff


	//   ....[12]....
        /*06bc*/ 	.word	0xffffffff


	//   ....[13]....
        /*06c0*/ 	.word	0xffffffff


	//   ....[14]....
        /*06c4*/ 	.word	0xffffffff


	//   ....[15]....
        /*06c8*/ 	.word	0xffffffff


	//   ....[16]....
        /*06cc*/ 	.word	0xffffffff


	//   ....[17]....
        /*06d0*/ 	.word	0xffffffff


	//   ....[18]....
        /*06d4*/ 	.word	0xffffffff


	//   ....[19]....
        /*06d8*/ 	.word	0xffffffff


	//   ....[20]....
        /*06dc*/ 	.word	0xffffffff


	//   ....[21]....
        /*06e0*/ 	.word	0xffffffff


	//   ....[22]....
        /*06e4*/ 	.word	0xffffffff


	//   ....[23]....
        /*06e8*/ 	.word	0xffffffff


	//   ....[24]....
        /*06ec*/ 	.word	0xffffffff


	//   ....[25]....
        /*06f0*/ 	.word	0xffffffff


	//   ....[26]....
        /*06f4*/ 	.word	0xffffffff


	//   ....[27]....
        /*06f8*/ 	.word	0xffffffff


	//   ....[28]....
        /*06fc*/ 	.word	0xffffffff


	//   ....[29]....
        /*0700*/ 	.word	0xffffffff


	//   ....[30]....
        /*0704*/ 	.word	0xffffffff


	//   ....[31]....
        /*0708*/ 	.word	0xffffffff


	//   ....[32]....
        /*070c*/ 	.word	0xffffffff


	//   ....[33]....
        /*0710*/ 	.word	0xffffffff


	//   ....[34]....
        /*0714*/ 	.word	0xffffffff


	//   ....[35]....
        /*0718*/ 	.word	0xffffffff


	//   ....[36]....
        /*071c*/ 	.word	0xffffffff


	//   ....[37]....
        /*0720*/ 	.word	0xffffffff


	//   ....[38]....
        /*0724*/ 	.word	0xffffffff


	//   ....[39]....
        /*0728*/ 	.word	0xffffffff


	//   ....[40]....
        /*072c*/ 	.word	0xffffffff


	//   ....[41]....
        /*0730*/ 	.word	0xffffffff


	//   ....[42]....
        /*0734*/ 	.word	0xffffffff


	//   ....[43]....
        /*0738*/ 	.word	0xffffffff


	//   ....[44]....
        /*073c*/ 	.word	0xffffffff


	//   ....[45]....
        /*0740*/ 	.word	0xffffffff


	//   ....[46]....
        /*0744*/ 	.word	0xffffffff


	//   ....[47]....
        /*0748*/ 	.word	0xffffffff


	//   ....[48]....
        /*074c*/ 	.word	0xffffffff


	//   ....[49]....
        /*0750*/ 	.word	0xffffffff


	//   ....[50]....
        /*0754*/ 	.word	0xffffffff


	//   ....[51]....
        /*0758*/ 	.word	0xffffffff


	//   ....[52]....
        /*075c*/ 	.word	0xffffffff


	//   ....[53]....
        /*0760*/ 	.word	0xffffffff


	//   ....[54]....
        /*0764*/ 	.word	0xffffffff


	//   ....[55]....
        /*0768*/ 	.word	0xffffffff


	//   ....[56]....
        /*076c*/ 	.word	0xffffffff


	//   ....[57]....
        /*0770*/ 	.word	0xffffffff


	//   ....[58]....
        /*0774*/ 	.word	0xffffffff


	//   ....[59]....
        /*0778*/ 	.word	0xffffffff


	//   ....[60]....
        /*077c*/ 	.word	0xffffffff


	//   ....[61]....
        /*0780*/ 	.word	0xffffffff


	//   ....[62]....
        /*0784*/ 	.word	0xffffffff


	//   ....[63]....
        /*0788*/ 	.word	0xffffffff


	//   ....[64]....
        /*078c*/ 	.word	0xffffffff


	//   ....[65]....
        /*0790*/ 	.word	0xffffffff


	//   ....[66]....
        /*0794*/ 	.word	0xffffffff


	//   ....[67]....
        /*0798*/ 	.word	0xffffffff


	//   ....[68]....
        /*079c*/ 	.word	0xffffffff


	//   ....[69]....
        /*07a0*/ 	.word	0xffffffff


	//   ....[70]....
        /*07a4*/ 	.word	0xffffffff


	//   ....[71]....
        /*07a8*/ 	.word	0xffffffff


	//   ....[72]....
        /*07ac*/ 	.word	0xffffffff


	//   ....[73]....
        /*07b0*/ 	.word	0xffffffff


	//   ....[74]....
        /*07b4*/ 	.word	0xffffffff


	//   ....[75]....
        /*07b8*/ 	.word	0xffffffff


	//   ....[76]....
        /*07bc*/ 	.word	0xffffffff


	//   ....[77]....
        /*07c0*/ 	.word	0xffffffff


	//   ....[78]....
        /*07c4*/ 	.word	0xffffffff


	//   ....[79]....
        /*07c8*/ 	.word	0xffffffff


	//   ....[80]....
        /*07cc*/ 	.word	0xffffffff


	//   ....[81]....
        /*07d0*/ 	.word	0xffffffff


	//   ....[82]....
        /*07d4*/ 	.word	0xffffffff


	//   ....[83]....
        /*07d8*/ 	.word	0xffffffff


	//   ....[84]....
        /*07dc*/ 	.word	0xffffffff


	//   ....[85]....
        /*07e0*/ 	.word	0xffffffff


	//   ....[86]....
        /*07e4*/ 	.word	0xffffffff


	//   ....[87]....
        /*07e8*/ 	.word	0xffffffff


	//   ....[88]....
        /*07ec*/ 	.word	0x0500000f


	//   ....[89]....
        /*07f0*/ 	.word	0x0500000f


	//   ....[90]....
        /*07f4*/ 	.word	0x0500000f


	//   ....[91]....
        /*07f8*/ 	.word	0x0500000f


	//   ....[92]....
        /*07fc*/ 	.word	0x0500000f


	//   ....[93]....
        /*0800*/ 	.word	0x0500000f


	//   ....[94]....
        /*0804*/ 	.word	0x0500000f


	//   ....[95]....
        /*0808*/ 	.word	0x0500000f


	//   ....[96]....
        /*080c*/ 	.word	0x0500000f


	//   ....[97]....
        /*0810*/ 	.word	0x0500000f


	//   ....[98]....
        /*0814*/ 	.word	0x0500000f


	//   ....[99]....
        /*0818*/ 	.word	0x0500000f


	//   ....[100]....
        /*081c*/ 	.word	0x0500000f


	//   ....[101]....
        /*0820*/ 	.word	0x0500000f


	//   ....[102]....
        /*0824*/ 	.word	0x0500000f


	//   ....[103]....
        /*0828*/ 	.word	0x0500000f


	//   ....[104]....
        /*082c*/ 	.word	0x0500000f


	//   ....[105]....
        /*0830*/ 	.word	0x0500000f


	//   ....[106]....
        /*0834*/ 	.word	0x0500000f


	//   ....[107]....
        /*0838*/ 	.word	0x0500000f


	//   ....[108]....
        /*083c*/ 	.word	0x0500000f


	//   ....[109]....
        /*0840*/ 	.word	0x0500000f


	//   ....[110]....
        /*0844*/ 	.word	0x0500000f


	//   ....[111]....
        /*0848*/ 	.word	0x0500000f


	//   ....[112]....
        /*084c*/ 	.word	0x0500000f


	//   ....[113]....
        /*0850*/ 	.word	0x0500000f


	//   ....[114]....
        /*0854*/ 	.word	0x0500000f


	//   ....[115]....
        /*0858*/ 	.word	0x0500000f


	//   ....[116]....
        /*085c*/ 	.word	0x0500000f


	//   ....[117]....
        /*0860*/ 	.word	0x0500000f


	//   ....[118]....
        /*0864*/ 	.word	0x0500000f


	//   ....[119]....
        /*0868*/ 	.word	0x0500000f


	//   ....[120]....
        /*086c*/ 	.word	0x0500000f


	//   ....[121]....
        /*0870*/ 	.word	0x0500000f


	//   ....[122]....
        /*0874*/ 	.word	0x0500000f


	//   ....[123]....
        /*0878*/ 	.word	0x0500000f


	//----- nvinfo : EIATTR_COOP_GROUP_INSTR_OFFSETS
	.align		4
.L_715:
        /*087c*/ 	.byte	0x04, 0x28
        /*087e*/ 	.short	(.L_717 - .L_716)


	//   ....[0]....
.L_716:
        /*0880*/ 	.word	0x00000060


	//   ....[1]....
        /*0884*/ 	.word	0x000001a0


	//   ....[2]....
        /*0888*/ 	.word	0x000001e0


	//   ....[3]....
        /*088c*/ 	.word	0x000003d0


	//   ....[4]....
        /*0890*/ 	.word	0x00000530


	//   ....[5]....
        /*0894*/ 	.word	0x00000650


	//   ....[6]....
        /*0898*/ 	.word	0x000007b0


	//   ....[7]....
        /*089c*/ 	.word	0x000046e0


	//   ....[8]....
        /*08a0*/ 	.word	0x000061c0


	//   ....[9]....
        /*08a4*/ 	.word	0x00006780


	//   ....[10]....
        /*08a8*/ 	.word	0x00006790


	//   ....[11]....
        /*08ac*/ 	.word	0x000067a0


	//   ....[12]....
        /*08b0*/ 	.word	0x000067b0


	//   ....[13]....
        /*08b4*/ 	.word	0x00007760


	//   ....[14]....
        /*08b8*/ 	.word	0x00007770


	//   ....[15]....
        /*08bc*/ 	.word	0x00007780


	//   ....[16]....
        /*08c0*/ 	.word	0x00007790


	//   ....[17]....
        /*08c4*/ 	.word	0x00009260


	//   ....[18]....
        /*08c8*/ 	.word	0x000092d0


	//   ....[19]....
        /*08cc*/ 	.word	0x00009560


	//   ....[20]....
        /*08d0*/ 	.word	0x000095e0


	//   ....[21]....
        /*08d4*/ 	.word	0x00009f70


	//   ....[22]....
        /*08d8*/ 	.word	0x0000a7c0


	//   ....[23]....
        /*08dc*/ 	.word	0x0000a820


	//   ....[24]....
        /*08e0*/ 	.word	0x0000b040


	//   ....[25]....
        /*08e4*/ 	.word	0x0000b0e0


	//   ....[26]....
        /*08e8*/ 	.word	0x0000bdc0


	//   ....[27]....
        /*08ec*/ 	.word	0x0000be10


	//   ....[28]....
        /*08f0*/ 	.word	0x0000be40


	//   ....[29]....
        /*08f4*/ 	.word	0x0000bed0


	//   ....[30]....
        /*08f8*/ 	.word	0x0000bef0


	//   ....[31]....
        /*08fc*/ 	.word	0x0000d8a0


	//   ....[32]....
        /*0900*/ 	.word	0x0000dd80


	//   ....[33]....
        /*0904*/ 	.word	0x0000ddb0


	//   ....[34]....
        /*0908*/ 	.word	0x0000dde0


	//   ....[35]....
        /*090c*/ 	.word	0x0000de00


	//   ....[36]....
        /*0910*/ 	.word	0x0000e400


	//   ....[37]....
        /*0914*/ 	.word	0x0000e460


	//   ....[38]....
        /*0918*/ 	.word	0x0000e6a0


	//   ....[39]....
        /*091c*/ 	.word	0x0000e6c0


	//   ....[40]....
        /*0920*/ 	.word	0x0000f1c0


	//   ....[41]....
        /*0924*/ 	.word	0x0000f1e0


	//   ....[42]....
        /*0928*/ 	.word	0x0000f410


	//   ....[43]....
        /*092c*/ 	.word	0x0000f430


	//   ....[44]....
        /*0930*/ 	.word	0x0000f6d0


	//   ....[45]....
        /*0934*/ 	.word	0x0000f8c0


	//   ....[46]....
        /*0938*/ 	.word	0x0000f8f0


	//   ....[47]....
        /*093c*/ 	.word	0x0000f920


	//   ....[48]....
        /*0940*/ 	.word	0x0000f950


	//   ....[49]....
        /*0944*/ 	.word	0x0000f980


	//   ....[50]....
        /*0948*/ 	.word	0x0000f9b0


	//   ....[51]....
        /*094c*/ 	.word	0x0000fb20


	//   ....[52]....
        /*0950*/ 	.word	0x0000fb50


	//   ....[53]....
        /*0954*/ 	.word	0x0000fb80


	//   ....[54]....
        /*0958*/ 	.word	0x0000fbb0


	//   ....[55]....
        /*095c*/ 	.word	0x0000fbe0


	//   ....[56]....
        /*0960*/ 	.word	0x0000fc10


	//   ....[57]....
        /*0964*/ 	.word	0x0000fcb0


	//   ....[58]....
        /*0968*/ 	.word	0x0000fce0


	//   ....[59]....
        /*096c*/ 	.word	0x0000fd70


	//   ....[60]....
        /*0970*/ 	.word	0x000108a0


	//   ....[61]....
        /*0974*/ 	.word	0x00012a10


	//   ....[62]....
        /*0978*/ 	.word	0x000135a0


	//   ....[63]....
        /*097c*/ 	.word	0x000135b0


	//   ....[64]....
        /*0980*/ 	.word	0x000135d0


	//   ....[65]....
        /*0984*/ 	.word	0x00013670


	//   ....[66]....
        /*0988*/ 	.word	0x000136a0


	//   ....[67]....
        /*098c*/ 	.word	0x00013710


	//   ....[68]....
        /*0990*/ 	.word	0x00013720


	//   ....[69]....
        /*0994*/ 	.word	0x00013790


	//   ....[70]....
        /*0998*/ 	.word	0x00017450


	//   ....[71]....
        /*099c*/ 	.word	0x000174b0


	//   ....[72]....
        /*09a0*/ 	.word	0x000174e0


	//   ....[73]....
        /*09a4*/ 	.word	0x00017510


	//   ....[74]....
        /*09a8*/ 	.word	0x00017540


	//   ....[75]....
        /*09ac*/ 	.word	0x00017570


	//   ....[76]....
        /*09b0*/ 	.word	0x000175a0


	//   ....[77]....
        /*09b4*/ 	.word	0x000175b0


	//   ....[78]....
        /*09b8*/ 	.word	0x00017730


	//   ....[79]....
        /*09bc*/ 	.word	0x00017760


	//   ....[80]....
        /*09c0*/ 	.word	0x00017790


	//   ....[81]....
        /*09c4*/ 	.word	0x000177c0


	//   ....[82]....
        /*09c8*/ 	.word	0x000177f0


	//   ....[83]....
        /*09cc*/ 	.word	0x00017820


	//   ....[84]....
        /*09d0*/ 	.word	0x000178e0


	//   ....[85]....
        /*09d4*/ 	.word	0x00017900


	//   ....[86]....
        /*09d8*/ 	.word	0x00017970


	//   ....[87]....
        /*09dc*/ 	.word	0x00017e00


	//   ....[88]....
        /*09e0*/ 	.word	0x000182e0


	//   ....[89]....
        /*09e4*/ 	.word	0x00018370


	//   ....[90]....
        /*09e8*/ 	.word	0x000183c0


	//   ....[91]....
        /*09ec*/ 	.word	0x00018410


	//   ....[92]....
        /*09f0*/ 	.word	0x000184f0


	//   ....[93]....
        /*09f4*/ 	.word	0x00018580


	//   ....[94]....
        /*09f8*/ 	.word	0x000185d0


	//   ....[95]....
        /*09fc*/ 	.word	0x00018620


	//   ....[96]....
        /*0a00*/ 	.word	0x00018890


	//   ....[97]....
        /*0a04*/ 	.word	0x00018b80


	//   ....[98]....
        /*0a08*/ 	.word	0x00018d30


	//   ....[99]....
        /*0a0c*/ 	.word	0x00018d80


	//   ....[100]....
        /*0a10*/ 	.word	0x00018de0


	//   ....[101]....
        /*0a14*/ 	.word	0x00018e80


	//   ....[102]....
        /*0a18*/ 	.word	0x00018f30


	//   ....[103]....
        /*0a1c*/ 	.word	0x00018fd0


	//   ....[104]....
        /*0a20*/ 	.word	0x00019090


	//   ....[105]....
        /*0a24*/ 	.word	0x00019170


	//   ....[106]....
        /*0a28*/ 	.word	0x000194a0


	//   ....[107]....
        /*0a2c*/ 	.word	0x00019540


	//   ....[108]....
        /*0a30*/ 	.word	0x00019660


	//   ....[109]....
        /*0a34*/ 	.word	0x000196e0


	//   ....[110]....
        /*0a38*/ 	.word	0x00019760


	//   ....[111]....
        /*0a3c*/ 	.word	0x000197e0


	//   ....[112]....
        /*0a40*/ 	.word	0x00019860


	//   ....[113]....
        /*0a44*/ 	.word	0x000198f0


	//   ....[114]....
        /*0a48*/ 	.word	0x00019990


	//   ....[115]....
        /*0a4c*/ 	.word	0x00019a30


	//   ....[116]....
        /*0a50*/ 	.word	0x00019ab0


	//   ....[117]....
        /*0a54*/ 	.word	0x00019b30


	//   ....[118]....
        /*0a58*/ 	.word	0x00019bb0


	//   ....[119]....
        /*0a5c*/ 	.word	0x00019c40


	//   ....[120]....
        /*0a60*/ 	.word	0x00019cc0


	//   ....[121]....
        /*0a64*/ 	.word	0x00019d60


	//   ....[122]....
        /*0a68*/ 	.word	0x00019df0


	//   ....[123]....
        /*0a6c*/ 	.word	0x00019f20


	//----- nvinfo : EIATTR_REG_RECONFIG
	.align		4
.L_717:
        /*0a70*/ 	.byte	0x01, 0x54
	.zero		2


	//----- nvinfo : EIATTR_SYSCALL_OFFSETS
	.align		4
        /*0a74*/ 	.byte	0x04, 0x46
        /*0a76*/ 	.short	(.L_719 - .L_718)


	//   ....[0]....
.L_718:
        /*0a78*/ 	.word	0x00001980


	//   ....[1]....
        /*0a7c*/ 	.word	0x00001ad0


	//   ....[2]....
        /*0a80*/ 	.word	0x00006370


	//   ....[3]....
        /*0a84*/ 	.word	0x000066f0


	//   ....[4]....
        /*0a88*/ 	.word	0x00012600


	//   ....[5]....
        /*0a8c*/ 	.word	0x00012760


	//   ....[6]....
        /*0a90*/ 	.word	0x00012860


	//   ....[7]....
        /*0a94*/ 	.word	0x000131d0


	//----- nvinfo : EIATTR_MBARRIER_INSTR_OFFSETS
	.align		4
.L_719:
        /*0a98*/ 	.byte	0x04, 0x39
        /*0a9a*/ 	.short	(.L_721 - .L_720)


	//   ....[0]....
.L_720:
        /*0a9c*/ 	.word	0x000002c0
        /*0aa0*/ 	.word	0x000000ff
        /*0aa4*/ 	.word	0x00028c00
        /*0aa8*/ 	.short	0x0100
        /*0aaa*/ 	.byte	0x08
	.zero		1


	//   ....[1]....
        /*0aac*/ 	.word	0x000002d0
        /*0ab0*/ 	.word	0x000000ff
        /*0ab4*/ 	.word	0x00028c20
        /*0ab8*/ 	.short	0x0100
        /*0aba*/ 	.byte	0x08
	.zero		1


	//   ....[2]....
        /*0abc*/ 	.word	0x00000380
        /*0ac0*/ 	.word	0x000000ff
        /*0ac4*/ 	.word	0x00028c30
        /*0ac8*/ 	.short	0x0100
        /*0aca*/ 	.byte	0x06
	.zero		1


	//   ....[3]....
        /*0acc*/ 	.word	0x00000390
        /*0ad0*/ 	.word	0x000000ff
        /*0ad4*/ 	.word	0x00028c40
        /*0ad8*/ 	.short	0x0100
        /*0ada*/ 	.byte	0x06
	.zero		1


	//   ....[4]....
        /*0adc*/ 	.word	0x000003a0
        /*0ae0*/ 	.word	0x000000ff
        /*0ae4*/ 	.word	0x00028c38
        /*0ae8*/ 	.short	0x0100
        /*0aea*/ 	.byte	0x06
	.zero		1


	//   ....[5]....
        /*0aec*/ 	.word	0x000003b0
        /*0af0*/ 	.word	0x000000ff
        /*0af4*/ 	.word	0x00028c48
        /*0af8*/ 	.short	0x0100
        /*0afa*/ 	.byte	0x06
	.zero		1


	//   ....[6]....
        /*0afc*/ 	.word	0x000004e0
        /*0b00*/ 	.word	0x000000ff
        /*0b04*/ 	.word	0x00028c50
        /*0b08*/ 	.short	0x0100
        /*0b0a*/ 	.byte	0x08
	.zero		1


	//   ....[7]....
        /*0b0c*/ 	.word	0x000004f0
        /*0b10*/ 	.word	0x000000ff
        /*0b14*/ 	.word	0x00028c60
        /*0b18*/ 	.short	0x0100
        /*0b1a*/ 	.byte	0x08
	.zero		1


	//   ....[8]....
        /*0b1c*/ 	.word	0x00000500
        /*0b20*/ 	.word	0x000000ff
        /*0b24*/ 	.word	0x00028c58
        /*0b28*/ 	.short	0x0100
        /*0b2a*/ 	.byte	0x08
	.zero		1


	//   ....[9]....
        /*0b2c*/ 	.word	0x00000510
        /*0b30*/ 	.word	0x000000ff
        /*0b34*/ 	.word	0x00028c68
        /*0b38*/ 	.short	0x0100
        /*0b3a*/ 	.byte	0x08
	.zero		1


	//   ....[10]....
        /*0b3c*/ 	.word	0x00000600
        /*0b40*/ 	.word	0x000000ff
        /*0b44*/ 	.word	0x00028c70
        /*0b48*/ 	.short	0x0100
        /*0b4a*/ 	.byte	0x06
	.zero		1


	//   ....[11]....
        /*0b4c*/ 	.word	0x00000610
        /*0b50*/ 	.word	0x000000ff
        /*0b54*/ 	.word	0x00028c80
        /*0b58*/ 	.short	0x0100
        /*0b5a*/ 	.byte	0x06
	.zero		1


	//   ....[12]....
        /*0b5c*/ 	.word	0x00000620
        /*0b60*/ 	.word	0x000000ff
        /*0b64*/ 	.word	0x00028c78
        /*0b68*/ 	.short	0x0100
        /*0b6a*/ 	.byte	0x06
	.zero		1


	//   ....[13]....
        /*0b6c*/ 	.word	0x00000630
        /*0b70*/ 	.word	0x000000ff
        /*0b74*/ 	.word	0x00028c88
        /*0b78*/ 	.short	0x0100
        /*0b7a*/ 	.byte	0x06
	.zero		1


	//   ....[14]....
        /*0b7c*/ 	.word	0x00000760
        /*0b80*/ 	.word	0x000000ff
        /*0b84*/ 	.word	0x00028c90
        /*0b88*/ 	.short	0x0100
        /*0b8a*/ 	.byte	0x08
	.zero		1


	//   ....[15]....
        /*0b8c*/ 	.word	0x00000770
        /*0b90*/ 	.word	0x000000ff
        /*0b94*/ 	.word	0x00028ca0
        /*0b98*/ 	.short	0x0100
        /*0b9a*/ 	.byte	0x08
	.zero		1


	//   ....[16]....
        /*0b9c*/ 	.word	0x00000780
        /*0ba0*/ 	.word	0x000000ff
        /*0ba4*/ 	.word	0x00028c98
        /*0ba8*/ 	.short	0x0100
        /*0baa*/ 	.byte	0x08
	.zero		1


	//   ....[17]....
        /*0bac*/ 	.word	0x00000790
        /*0bb0*/ 	.word	0x000000ff
        /*0bb4*/ 	.word	0x00028ca8
        /*0bb8*/ 	.short	0x0100
        /*0bba*/ 	.byte	0x08
	.zero		1


	//   ....[18]....
        /*0bbc*/ 	.word	0x000008c0
        /*0bc0*/ 	.word	0x000000ff
        /*0bc4*/ 	.word	0x00028cb0
        /*0bc8*/ 	.short	0x0100
        /*0bca*/ 	.byte	0x08
	.zero		1


	//   ....[19]....
        /*0bcc*/ 	.word	0x000008d0
        /*0bd0*/ 	.word	0x000000ff
        /*0bd4*/ 	.word	0x00028cc0
        /*0bd8*/ 	.short	0x0100
        /*0bda*/ 	.byte	0x08
	.zero		1


	//   ....[20]....
        /*0bdc*/ 	.word	0x000008e0
        /*0be0*/ 	.word	0x000000ff
        /*0be4*/ 	.word	0x00028cb8
        /*0be8*/ 	.short	0x0100
        /*0bea*/ 	.byte	0x08
	.zero		1


	//   ....[21]....
        /*0bec*/ 	.word	0x000008f0
        /*0bf0*/ 	.word	0x000000ff
        /*0bf4*/ 	.word	0x00028cc8
        /*0bf8*/ 	.short	0x0100
        /*0bfa*/ 	.byte	0x08
	.zero		1


	//   ....[22]....
        /*0bfc*/ 	.word	0x00002690
        /*0c00*/ 	.word	0x00000042
        /*0c04*/ 	.word	0x00028c90
        /*0c08*/ 	.short	0x010a
        /*0c0a*/ 	.byte	0x3f
	.zero		1


	//   ....[23]....
        /*0c0c*/ 	.word	0x00003040
        /*0c10*/ 	.word	0x00000042
        /*0c14*/ 	.word	0x00028c90
        /*0c18*/ 	.short	0x010a
        /*0c1a*/ 	.byte	0x3f
	.zero		1


	//   ....[24]....
        /*0c1c*/ 	.word	0x000038c0
        /*0c20*/ 	.word	0x00000042
        /*0c24*/ 	.word	0x00028c90
        /*0c28*/ 	.short	0x010a
        /*0c2a*/ 	.byte	0x3f
	.zero		1


	//   ....[25]....
        /*0c2c*/ 	.word	0x00003ac0
        /*0c30*/ 	.word	0x00000004
        /*0c34*/ 	.word	0x00000000
        /*0c38*/ 	.short	0x0101
        /*0c3a*/ 	.byte	0x3f
	.zero		1


	//   ....[26]....
        /*0c3c*/ 	.word	0x00003b00
        /*0c40*/ 	.word	0x00000042
        /*0c44*/ 	.word	0x00028cb0
        /*0c48*/ 	.short	0x010a
        /*0c4a*/ 	.byte	0x3f
	.zero		1


	//   ....[27]....
        /*0c4c*/ 	.word	0x00004160
        /*0c50*/ 	.word	0x00000042
        /*0c54*/ 	.word	0x00000000
        /*0c58*/ 	.short	0x0101
        /*0c5a*/ 	.byte	0x3f
	.zero		1


	//   ....[28]....
        /*0c5c*/ 	.word	0x000047f0
        /*0c60*/ 	.word	0x0000000d
        /*0c64*/ 	.word	0x00028c50
        /*0c68*/ 	.short	0x010a
        /*0c6a*/ 	.byte	0x3f
	.zero		1


	//   ....[29]....
        /*0c6c*/ 	.word	0x00004b90
        /*0c70*/ 	.word	0x00000000
        /*0c74*/ 	.word	0x00000000
        /*0c78*/ 	.short	0x0101
        /*0c7a*/ 	.byte	0x3f
	.zero		1


	//   ....[30]....
        /*0c7c*/ 	.word	0x000054e0
        /*0c80*/ 	.word	0x00000000
        /*0c84*/ 	.word	0x00028c50
        /*0c88*/ 	.short	0x010a
        /*0c8a*/ 	.byte	0x3f
	.zero		1


	//   ....[31]....
        /*0c8c*/ 	.word	0x00005530
        /*0c90*/ 	.word	0x00000000
        /*0c94*/ 	.word	0x00028c50
        /*0c98*/ 	.short	0x010a
        /*0c9a*/ 	.byte	0x3f
	.zero		1


	//   ....[32]....
        /*0c9c*/ 	.word	0x00005880
        /*0ca0*/ 	.word	0x00000000
        /*0ca4*/ 	.word	0x00000000
        /*0ca8*/ 	.short	0x0101
        /*0caa*/ 	.byte	0x3f
	.zero		1


	//   ....[33]....
        /*0cac*/ 	.word	0x00006400
        /*0cb0*/ 	.word	0x00000002
        /*0cb4*/ 	.word	0x00028c00
        /*0cb8*/ 	.short	0x010a
        /*0cba*/ 	.byte	0x3f
	.zero		1


	//   ....[34]....
        /*0cbc*/ 	.word	0x00006450
        /*0cc0*/ 	.word	0x00000002
        /*0cc4*/ 	.word	0x00028c00
        /*0cc8*/ 	.short	0x010a
        /*0cca*/ 	.byte	0x3f
	.zero		1


	//   ....[35]....
        /*0ccc*/ 	.word	0x00006a70
        /*0cd0*/ 	.word	0x00000002
        /*0cd4*/ 	.word	0x00028c00
        /*0cd8*/ 	.short	0x010a
        /*0cda*/ 	.byte	0x3f
	.zero		1


	//   ....[36]....
        /*0cdc*/ 	.word	0x00007940
        /*0ce0*/ 	.word	0x00000002
        /*0ce4*/ 	.word	0x00028c00
        /*0ce8*/ 	.short	0x010a
        /*0cea*/ 	.byte	0x3f
	.zero		1


	//   ....[37]....
        /*0cec*/ 	.word	0x000086e0
        /*0cf0*/ 	.word	0x0000000f
        /*0cf4*/ 	.word	0x00028c30
        /*0cf8*/ 	.short	0x010a
        /*0cfa*/ 	.byte	0x3f
	.zero		1


	//   ....[38]....
        /*0cfc*/ 	.word	0x00008790
        /*0d00*/ 	.word	0x0000000f
        /*0d04*/ 	.word	0x00028c30
        /*0d08*/ 	.short	0x010a
        /*0d0a*/ 	.byte	0x3f
	.zero		1


	//   ....[39]....
        /*0d0c*/ 	.word	0x000098e0
        /*0d10*/ 	.word	0x00000003
        /*0d14*/ 	.word	0x00000000
        /*0d18*/ 	.short	0x0101
        /*0d1a*/ 	.byte	0x3f
	.zero		1


	//   ....[40]....
        /*0d1c*/ 	.word	0x00009c40
        /*0d20*/ 	.word	0x0000000f
        /*0d24*/ 	.word	0x00028c50
        /*0d28*/ 	.short	0x010a
        /*0d2a*/ 	.byte	0x3f
	.zero		1


	//   ....[41]....
        /*0d2c*/ 	.word	0x00009ce0
        /*0d30*/ 	.word	0x0000000f
        /*0d34*/ 	.word	0x00028c50
        /*0d38*/ 	.short	0x010a
        /*0d3a*/ 	.byte	0x3f
	.zero		1


	//   ....[42]....
        /*0d3c*/ 	.word	0x00009f90
        /*0d40*/ 	.word	0x0000000f
        /*0d44*/ 	.word	0x00000000
        /*0d48*/ 	.short	0x0101
        /*0d4a*/ 	.byte	0x3f
	.zero		1


	//   ....[43]....
        /*0d4c*/ 	.word	0x0000a0a0
        /*0d50*/ 	.word	0x000000d8
        /*0d54*/ 	.word	0x00028c30
        /*0d58*/ 	.short	0x010a
        /*0d5a*/ 	.byte	0x3f
	.zero		1


	//   ....[44]....
        /*0d5c*/ 	.word	0x0000a150
        /*0d60*/ 	.word	0x000000d8
        /*0d64*/ 	.word	0x00028c30
        /*0d68*/ 	.short	0x010a
        /*0d6a*/ 	.byte	0x3f
	.zero		1


	//   ....[45]....
        /*0d6c*/ 	.word	0x0000aba0
        /*0d70*/ 	.word	0x0000000e
        /*0d74*/ 	.word	0x00000000
        /*0d78*/ 	.short	0x0101
        /*0d7a*/ 	.byte	0x3f
	.zero		1


	//   ....[46]....
        /*0d7c*/ 	.word	0x0000bab0
        /*0d80*/ 	.word	0x000000d8
        /*0d84*/ 	.word	0x00028c50
        /*0d88*/ 	.short	0x010a
        /*0d8a*/ 	.byte	0x3f
	.zero		1


	//   ....[47]....
        /*0d8c*/ 	.word	0x0000bb00
        /*0d90*/ 	.word	0x000000d8
        /*0d94*/ 	.word	0x00028c50
        /*0d98*/ 	.short	0x010a
        /*0d9a*/ 	.byte	0x3f
	.zero		1


	//   ....[48]....
        /*0d9c*/ 	.word	0x0000bde0
        /*0da0*/ 	.word	0x000000d8
        /*0da4*/ 	.word	0x00000000
        /*0da8*/ 	.short	0x0101
        /*0daa*/ 	.byte	0x3f
	.zero		1


	//   ....[49]....
        /*0dac*/ 	.word	0x0000e3e0
        /*0db0*/ 	.word	0x00000000
        /*0db4*/ 	.word	0x00000000
        /*0db8*/ 	.short	0x0101
        /*0dba*/ 	.byte	0x3f
	.zero		1


	//   ....[50]....
        /*0dbc*/ 	.word	0x00010990
        /*0dc0*/ 	.word	0x00000006
        /*0dc4*/ 	.word	0x00028c20
        /*0dc8*/ 	.short	0x010a
        /*0dca*/ 	.byte	0x3f
	.zero		1


	//   ....[51]....
        /*0dcc*/ 	.word	0x00010a80
        /*0dd0*/ 	.word	0x00000005
        /*0dd4*/ 	.word	0x00028ca0
        /*0dd8*/ 	.short	0x010a
        /*0dda*/ 	.byte	0x3f
	.zero		1


	//   ....[52]....
        /*0ddc*/ 	.word	0x00010cd0
        /*0de0*/ 	.word	0x00000005
        /*0de4*/ 	.word	0x00028cc0
        /*0de8*/ 	.short	0x010a
        /*0dea*/ 	.byte	0x3f
	.zero		1


	//   ....[53]....
        /*0dec*/ 	.word	0x00011750
        /*0df0*/ 	.word	0x00000005
        /*0df4*/ 	.word	0x00028ca0
        /*0df8*/ 	.short	0x010a
        /*0dfa*/ 	.byte	0x3f
	.zero		1


	//   ....[54]....
        /*0dfc*/ 	.word	0x00011990
        /*0e00*/ 	.word	0x00000005
        /*0e04*/ 	.word	0x00028cc0
        /*0e08*/ 	.short	0x010a
        /*0e0a*/ 	.byte	0x3f
	.zero		1


	//   ....[55]....
        /*0e0c*/ 	.word	0x00012cb0
        /*0e10*/ 	.word	0x00000000
        /*0e14*/ 	.word	0x00028c40
        /*0e18*/ 	.short	0x010a
        /*0e1a*/ 	.byte	0x3f
	.zero		1


	//   ....[56]....
        /*0e1c*/ 	.word	0x00013840
        /*0e20*/ 	.word	0x00000008
        /*0e24*/ 	.word	0x00028c00
        /*0e28*/ 	.short	0x0107
        /*0e2a*/ 	.byte	0x3f
	.zero		1


	//   ....[57]....
        /*0e2c*/ 	.word	0x00013940
        /*0e30*/ 	.word	0x00000002
        /*0e34*/ 	.word	0x00028c00
        /*0e38*/ 	.short	0x0101
        /*0e3a*/ 	.byte	0x3f
	.zero		1


	//   ....[58]....
        /*0e3c*/ 	.word	0x00013960
        /*0e40*/ 	.word	0x00000002
        /*0e44*/ 	.word	0x00028c20
        /*0e48*/ 	.short	0x010a
        /*0e4a*/ 	.byte	0x3f
	.zero		1


	//   ....[59]....
        /*0e4c*/ 	.word	0x00013a70
        /*0e50*/ 	.word	0x00000003
        /*0e54*/ 	.word	0x00028c60
        /*0e58*/ 	.short	0x010a
        /*0e5a*/ 	.byte	0x3f
	.zero		1


	//   ....[60]....
        /*0e5c*/ 	.word	0x00014780
        /*0e60*/ 	.word	0x00000003
        /*0e64*/ 	.word	0x00028c40
        /*0e68*/ 	.short	0x010a
        /*0e6a*/ 	.byte	0x3f
	.zero		1


	//   ....[61]....
        /*0e6c*/ 	.word	0x000149e0
        /*0e70*/ 	.word	0x00000003
        /*0e74*/ 	.word	0x00028c60
        /*0e78*/ 	.short	0x010a
        /*0e7a*/ 	.byte	0x3f
	.zero		1


	//   ....[62]....
        /*0e7c*/ 	.word	0x00015680
        /*0e80*/ 	.word	0x00000004
        /*0e84*/ 	.word	0x00028c40
        /*0e88*/ 	.short	0x010a
        /*0e8a*/ 	.byte	0x3f
	.zero		1


	//   ....[63]....
        /*0e8c*/ 	.word	0x000158d0
        /*0e90*/ 	.word	0x00000004
        /*0e94*/ 	.word	0x00028c60
        /*0e98*/ 	.short	0x010a
        /*0e9a*/ 	.byte	0x3f
	.zero		1


	//   ....[64]....
        /*0e9c*/ 	.word	0x000164e0
        /*0ea0*/ 	.word	0x00000004
        /*0ea4*/ 	.word	0x00028c40
        /*0ea8*/ 	.short	0x010a
        /*0eaa*/ 	.byte	0x3f
	.zero		1


	//   ....[65]....
        /*0eac*/ 	.word	0x00016740
        /*0eb0*/ 	.word	0x00000004
        /*0eb4*/ 	.word	0x00028c60
        /*0eb8*/ 	.short	0x010a
        /*0eba*/ 	.byte	0x3f
	.zero		1


	//   ....[66]....
        /*0ebc*/ 	.word	0x00017d80
        /*0ec0*/ 	.word	0x00000000
        /*0ec4*/ 	.word	0x00028c20
        /*0ec8*/ 	.short	0x010a
        /*0eca*/ 	.byte	0x3f
	.zero		1


	//   ....[67]....
        /*0ecc*/ 	.word	0x00017f30
        /*0ed0*/ 	.word	0x00000006
        /*0ed4*/ 	.word	0x00000000
        /*0ed8*/ 	.short	0x010a
        /*0eda*/ 	.byte	0x3f
	.zero		1


	//   ....[68]....
        /*0edc*/ 	.word	0x00017fa0
        /*0ee0*/ 	.word	0x00000007
        /*0ee4*/ 	.word	0x00000000
        /*0ee8*/ 	.short	0x010a
        /*0eea*/ 	.byte	0x3f
	.zero		1


	//   ....[69]....
        /*0eec*/ 	.word	0x00018010
        /*0ef0*/ 	.word	0x00000004
        /*0ef4*/ 	.word	0x00000000
        /*0ef8*/ 	.short	0x010a
        /*0efa*/ 	.byte	0x3f
	.zero		1


	//   ....[70]....
        /*0efc*/ 	.word	0x00018040
        /*0f00*/ 	.word	0x00000003
        /*0f04*/ 	.word	0x00000000
        /*0f08*/ 	.short	0x010a
        /*0f0a*/ 	.byte	0x3f
	.zero		1


	//   ....[71]....
        /*0f0c*/ 	.word	0x000180a0
        /*0f10*/ 	.word	0x00000042
        /*0f14*/ 	.word	0x00028c90
        /*0f18*/ 	.short	0x010a
        /*0f1a*/ 	.byte	0x3f
	.zero		1


	//   ....[72]....
        /*0f1c*/ 	.word	0x000180f0
        /*0f20*/ 	.word	0x00000042
        /*0f24*/ 	.word	0x00028c90
        /*0f28*/ 	.short	0x010a
        /*0f2a*/ 	.byte	0x3f
	.zero		1


	//   ....[73]....
        /*0f2c*/ 	.word	0x00018140
        /*0f30*/ 	.word	0x00000042
        /*0f34*/ 	.word	0x00028c90
        /*0f38*/ 	.short	0x010a
        /*0f3a*/ 	.byte	0x3f
	.zero		1


	//   ....[74]....
        /*0f3c*/ 	.word	0x00018190
        /*0f40*/ 	.word	0x00000042
        /*0f44*/ 	.word	0x00028cb0
        /*0f48*/ 	.short	0x010a
        /*0f4a*/ 	.byte	0x3f
	.zero		1


	//   ....[75]....
        /*0f4c*/ 	.word	0x000181e0
        /*0f50*/ 	.word	0x0000000d
        /*0f54*/ 	.word	0x00028c50
        /*0f58*/ 	.short	0x010a
        /*0f5a*/ 	.byte	0x3f
	.zero		1


	//   ....[76]....
        /*0f5c*/ 	.word	0x00018230
        /*0f60*/ 	.word	0x00000000
        /*0f64*/ 	.word	0x00028c50
        /*0f68*/ 	.short	0x010a
        /*0f6a*/ 	.byte	0x3f
	.zero		1


	//   ....[77]....
        /*0f6c*/ 	.word	0x00018440
        /*0f70*/ 	.word	0x00000002
        /*0f74*/ 	.word	0x00028c00
        /*0f78*/ 	.short	0x010a
        /*0f7a*/ 	.byte	0x3f
	.zero		1


	//   ....[78]....
        /*0f7c*/ 	.word	0x00018670
        /*0f80*/ 	.word	0x00000002
        /*0f84*/ 	.word	0x00028c00
        /*0f88*/ 	.short	0x010a
        /*0f8a*/ 	.byte	0x3f
	.zero		1


	//   ....[79]....
        /*0f8c*/ 	.word	0x000186c0
        /*0f90*/ 	.word	0x0000000f
        /*0f94*/ 	.word	0x00028c30
        /*0f98*/ 	.short	0x010a
        /*0f9a*/ 	.byte	0x3f
	.zero		1


	//   ....[80]....
        /*0f9c*/ 	.word	0x00018710
        /*0fa0*/ 	.word	0x0000000f
        /*0fa4*/ 	.word	0x00028c50
        /*0fa8*/ 	.short	0x010a
        /*0faa*/ 	.byte	0x3f
	.zero		1


	//   ....[81]....
        /*0fac*/ 	.word	0x00018760
        /*0fb0*/ 	.word	0x000000d8
        /*0fb4*/ 	.word	0x00028c30
        /*0fb8*/ 	.short	0x010a
        /*0fba*/ 	.byte	0x3f
	.zero		1


	//   ....[82]....
        /*0fbc*/ 	.word	0x000187b0
        /*0fc0*/ 	.word	0x000000d8
        /*0fc4*/ 	.word	0x00028c50
        /*0fc8*/ 	.short	0x010a
        /*0fca*/ 	.byte	0x3f
	.zero		1


	//   ....[83]....
        /*0fcc*/ 	.word	0x00018960
        /*0fd0*/ 	.word	0x00000005
        /*0fd4*/ 	.word	0x00028c20
        /*0fd8*/ 	.short	0x010a
        /*0fda*/ 	.byte	0x3f
	.zero		1


	//   ....[84]....
        /*0fdc*/ 	.word	0x000189b0
        /*0fe0*/ 	.word	0x00000005
        /*0fe4*/ 	.word	0x00028ca0
        /*0fe8*/ 	.short	0x010a
        /*0fea*/ 	.byte	0x3f
	.zero		1


	//   ....[85]....
        /*0fec*/ 	.word	0x00018a00
        /*0ff0*/ 	.word	0x00000005
        /*0ff4*/ 	.word	0x00028cc0
        /*0ff8*/ 	.short	0x010a
        /*0ffa*/ 	.byte	0x3f
	.zero		1


	//   ....[86]....
        /*0ffc*/ 	.word	0x00018a50
        /*1000*/ 	.word	0x00000005
        /*1004*/ 	.word	0x00028ca0
        /*1008*/ 	.short	0x010a
        /*100a*/ 	.byte	0x3f
	.zero		1


	//   ....[87]....
        /*100c*/ 	.word	0x00018aa0
        /*1010*/ 	.word	0x00000005
        /*1014*/ 	.word	0x00028cc0
        /*1018*/ 	.short	0x010a
        /*101a*/ 	.byte	0x3f
	.zero		1


	//   ....[88]....
        /*101c*/ 	.word	0x00018c40
        /*1020*/ 	.word	0x00000000
        /*1024*/ 	.word	0x00028c40
        /*1028*/ 	.short	0x010a
        /*102a*/ 	.byte	0x3f
	.zero		1


	//   ....[89]....
        /*102c*/ 	.word	0x000191c0
        /*1030*/ 	.word	0x00000002
        /*1034*/ 	.word	0x00028c20
        /*1038*/ 	.short	0x010a
        /*103a*/ 	.byte	0x3f
	.zero		1


	//   ....[90]....
        /*103c*/ 	.word	0x00019210
        /*1040*/ 	.word	0x00000003
        /*1044*/ 	.word	0x00028c60
        /*1048*/ 	.short	0x010a
        /*104a*/ 	.byte	0x3f
	.zero		1


	//   ....[91]....
        /*104c*/ 	.word	0x00019260
        /*1050*/ 	.word	0x00000003
        /*1054*/ 	.word	0x00028c40
        /*1058*/ 	.short	0x010a
        /*105a*/ 	.byte	0x3f
	.zero		1


	//   ....[92]....
        /*105c*/ 	.word	0x000192b0
        /*1060*/ 	.word	0x00000003
        /*1064*/ 	.word	0x00028c60
        /*1068*/ 	.short	0x010a
        /*106a*/ 	.byte	0x3f
	.zero		1


	//   ....[93]....
        /*106c*/ 	.word	0x00019300
        /*1070*/ 	.word	0x00000004
        /*1074*/ 	.word	0x00028c40
        /*1078*/ 	.short	0x010a
        /*107a*/ 	.byte	0x3f
	.zero		1


	//   ....[94]....
        /*107c*/ 	.word	0x00019350
        /*1080*/ 	.word	0x00000004
        /*1084*/ 	.word	0x00028c60
        /*1088*/ 	.short	0x010a
        /*108a*/ 	.byte	0x3f
	.zero		1


	//   ....[95]....
        /*108c*/ 	.word	0x000193a0
        /*1090*/ 	.word	0x00000004
        /*1094*/ 	.word	0x00028c40
        /*1098*/ 	.short	0x010a
        /*109a*/ 	.byte	0x3f
	.zero		1


	//   ....[96]....
        /*109c*/ 	.word	0x000193f0
        /*10a0*/ 	.word	0x00000004
        /*10a4*/ 	.word	0x00028c60
        /*10a8*/ 	.short	0x010a
        /*10aa*/ 	.byte	0x3f
	.zero		1


	//   ....[97]....
        /*10ac*/ 	.word	0x00019e40
        /*10b0*/ 	.word	0x00000000
        /*10b4*/ 	.word	0x00028c20
        /*10b8*/ 	.short	0x010a
        /*10ba*/ 	.byte	0x3f
	.zero		1


	//   ....[98]....
        /*10bc*/ 	.word	0x00019fe0
        /*10c0*/ 	.word	0x00000006
        /*10c4*/ 	.word	0x00000000
        /*10c8*/ 	.short	0x010a
        /*10ca*/ 	.byte	0x3f
	.zero		1


	//   ....[99]....
        /*10cc*/ 	.word	0x0001a030
        /*10d0*/ 	.word	0x00000007
        /*10d4*/ 	.word	0x00000000
        /*10d8*/ 	.short	0x010a
        /*10da*/ 	.byte	0x3f
	.zero		1


	//   ....[100]....
        /*10dc*/ 	.word	0x0001a080
        /*10e0*/ 	.word	0x00000004
        /*10e4*/ 	.word	0x00000000
        /*10e8*/ 	.short	0x010a
        /*10ea*/ 	.byte	0x3f
	.zero		1


	//----- nvinfo : EIATTR_NUM_MBARRIERS
	.align		4
.L_721:
        /*10ec*/ 	.byte	0x03, 0x38
        /*10ee*/ 	.short	0x0016


	//----- nvinfo : EIATTR_EXIT_INSTR_OFFSETS
	.align		4
        /*10f0*/ 	.byte	0x04, 0x1c
        /*10f2*/ 	.short	(.L_723 - .L_722)


	//   ....[0]....
.L_722:
        /*10f4*/ 	.word	0x00018090


	//----- nvinfo : EIATTR_MAX_THREADS
	.align		4
.L_723:
        /*10f8*/ 	.byte	0x04, 0x05
        /*10fa*/ 	.short	(.L_725 - .L_724)
.L_724:
        /*10fc*/ 	.word	0x00000180
        /*1100*/ 	.word	0x00000001
        /*1104*/ 	.word	0x00000001


	//----- nvinfo : EIATTR_CRS_STACK_SIZE
	.align		4
.L_725:
        /*1108*/ 	.byte	0x04, 0x1e
        /*110a*/ 	.short	(.L_727 - .L_726)
.L_726:
        /*110c*/ 	.word	0x00000000


	//----- nvinfo : EIATTR_CBANK_PARAM_SIZE
	.align		4
.L_727:
        /*1110*/ 	.byte	0x03, 0x19
        /*1112*/ 	.short	0x0af0


	//----- nvinfo : EIATTR_PARAM_CBANK
	.align		4
        /*1114*/ 	.byte	0x04, 0x0a
        /*1116*/ 	.short	(.L_729 - .L_728)
	.align		4
.L_728:
        /*1118*/ 	.word	index@(.nv.constant0._ZN7cutlass13device_kernelIN5flash11enable_sm90INS1_16FlashAttnFwdSm90INS1_25CollectiveMainloopFwdSm90ILi2EN4cute5tupleIJNS5_1CILi1EEES8_S8_EEENS6_IJNS7_ILi64EEESA_SA_EEELi512ENS_6half_tEfNS_4arch4Sm90ELb0ELb0ELb1ELb1ELb0ELb1ELb0ELb0ELb0ELb1ELb0ELb0EEENS1_21CollectiveEpilogueFwdINS6_IJSA_NS7_ILi512EEESA_EEES9_SC_SE_Li256ELb1ELb1ELb0ELb0EEENS1_36VarlenDynamicPersistentTileSchedulerILi64ELi64ELi256ELi128ELb0ELb1ELb1ELb0ELb1ELb1EEEEEEEEEvNT_6ParamsE)
        /*111c*/ 	.short	0x0210
        /*111e*/ 	.short	0x0af0


	//----- nvinfo : EIATTR_SW_WAR
	.align		4
.L_729:
        /*1120*/ 	.byte	0x04, 0x36
        /*1122*/ 	.short	(.L_731 - .L_730)
.L_730:
        /*1124*/ 	.word	0x00000008
.L_731:


//--------------------- .nv.info._ZN7cutlass13device_kernelIN5flash11enable_sm90INS1_16FlashAttnFwdSm90INS1_25CollectiveMainloopFwdSm90ILi2EN4cute5tupleIJNS5_1CILi1EEES8_S8_EEENS6_IJNS7_ILi64EEESA_SA_EEELi512ENS_6half_tEfNS_4arch4Sm90ELb0ELb0ELb1ELb1ELb0ELb0ELb1ELb0ELb0ELb1ELb0ELb0EEENS1_21CollectiveEpilogueFwdINS6_IJSA_NS7_ILi512EEESA_EEES9_SC_SE_Li256ELb1ELb1ELb0ELb0EEENS1_36VarlenDynamicPersistentTileSchedulerILi64ELi64ELi256ELi128ELb0ELb1ELb1ELb0ELb1ELb1EEEEEEEEEvNT_6ParamsE --------------------------
	.section	.nv.info._ZN7cutlass13device_kernelIN5flash11enable_sm90INS1_16FlashAttnFwdSm90INS1_25CollectiveMainloopFwdSm90ILi2EN4cute5tupleIJNS5_1CILi1EEES8_S8_EEENS6_IJNS7_ILi64EEESA_SA_EEELi512ENS_6half_tEfNS_4arch4Sm90ELb0ELb0ELb1ELb1ELb0ELb0ELb1ELb0ELb0ELb1ELb0ELb0EEENS1_21CollectiveEpilogueFwdINS6_IJSA_NS7_ILi512EEESA_EEES9_SC_SE_Li256ELb1ELb1ELb0ELb0EEENS1_36VarlenDynamicPersistentTileSchedulerILi64ELi64ELi256ELi128ELb0ELb1ELb1ELb0ELb1ELb1EEEEEEEEEvNT_6ParamsE,"",@"SHT_CUDA_INFO"
	.sectionflags	@""
	.align	4


	//----- nvinfo : EIATTR_CUDA_API_VERSION
	.align		4
        /*0000*/ 	.byte	0x04, 0x37
        /*0002*/ 	.short	(.L_733 - .L_732)
.L_732:
        /*0004*/ 	.word	0x00000082


	//----- nvinfo : EIATTR_KPARAM_INFO
	.align		4
.L_733:
        /*0008*/ 	.byte	0x04, 0x17
        /*000a*/ 	.short	(.L_735 - .L_734)
.L_734:
        /*000c*/ 	.word	0x00000000
        /*0010*/ 	.short	0x0000
        /*0012*/ 	.short	0x0070
        /*0014*/ 	.byte	0x00, 0xf0, 0x01, 0x2e


	//----- nvinfo : EIATTR_SPARSE_MMA_MASK
	.align		4
.L_735:
        /*0018*/ 	.byte	0x03, 0x50
        /*001a*/ 	.short	0x0000


	//----- nvinfo : EIATTR_MAXREG_COUNT
	.align		4
        /*001c*/ 	.byte	0x03, 0x1b
        /*001e*/ 	.short	0x00a8


	//----- nvinfo : EIATTR_NUM_BARRIERS
	.align		4
        /*0020*/ 	.byte	0x02, 0x4c
        /*0022*/ 	.byte	0x10
	.zero		1


	//----- nvinfo : EIATTR_EXTERNS
	.align		4
        /*0024*/ 	.byte	0x04, 0x0f
        /*0026*/ 	.short	(.L_737 - .L_736)


	//   ....[0]....
	.align		4
.L_736:
        /*0028*/ 	.word	index@(__assertfail)


	//----- nvinfo : EIATTR_ANNOTATIONS
	.align		4
.L_737:
        /*002c*/ 	.byte	0x04, 0x55
        /*002e*/ 	.short	(.L_739 - .L_738)


	//   ....[0]....
.L_738:
        /* <DEDUP_REMOVED lines=103> */


	//----- nvinfo : EIATTR_MERCURY_ISA_VERSION
	.align		4
.L_739:
        /*0690*/ 	.byte	0x03, 0x5f
        /*0692*/ 	.short	0x0101


	//----- nvinfo : EIATTR_UNUSED_LOAD_BYTE_OFFSET
	.align		4
        /*0694*/ 	.byte	0x04, 0x44
        /*0696*/ 	.short	(.L_741 - .L_740)


	//   ....[0]....
.L_740:
        /*0698*/ 	.word	0x00000a10
        /*069c*/ 	.word	0x0000fff0


	//   ....[1]....
        /*06a0*/ 	.word	0x00009390
        /*06a4*/ 	.word	0x0000fff0


	//----- nvinfo : EIATTR_INT_WARP_WIDE_INSTR_OFFSETS
	.align		4
.L_741:
        /*06a8*/ 	.byte	0x04, 0x31
        /*06aa*/ 	.short	(.L_743 - .L_742)


	//   ....[0]....
.L_742:
        /*06ac*/ 	.word	0x00000130


	//   ....[1]....
        /*06b0*/ 	.word	0x00000170


	//   ....[2]....
        /*06b4*/ 	.word	0x000001e0


	//   ....[3]....
        /*06b8*/ 	.word	0x00000250


	//   ....[4]....
        /*06bc*/ 	.word	0x0000d430


	//   ....[5]....
        /*06c0*/ 	.word	0x0000d490


	//   ....[6]....
        /*06c4*/ 	.word	0x00013270


	//   ....[7]....
        /*06c8*/ 	.word	0x000132d0


	//----- nvinfo : EIATTR_COOP_GROUP_MASK_REGIDS
	.align		4
.L_743:
        /*06cc*/ 	.byte	0x04, 0x29
        /*06ce*/ 	.short	(.L_745 - .L_744)


	//   ....[0]....
.L_744:
        /*06d0*/ 	.word	0xffffffff


	//   ....[1]....
        /*06d4*/ 	.word	0xffffffff


	//   ....[2]....
        /*06d8*/ 	.word	0xffffffff


	//   ....[3]....
        /*06dc*/ 	.word	0xffffffff


	//   ....[4]....
        /*06e0*/ 	.word	0xffffffff


	//   ....[5]....
        /*06e4*/ 	.word	0xffffffff


	//   ....[6]....
        /*06e8*/ 	.word	0xffffffff


	//   ....[7]....
        /*06ec*/ 	.word	0xffffffff


	//   ....[8]....
        /*06f0*/ 	.word	0xffffffff


	//   ....[9]....
        /*06f4*/ 	.word	0xffffffff


	//   ....[10]....
        /*06f8*/ 	.word	0xffffffff


	//   ....[11]....
        /*06fc*/ 	.word	0xffffffff


	//   ....[12]....
        /*0700*/ 	.word	0xffffffff


	//   ....[13]....
        /*0704*/ 	.word	0xffffffff


	//   ....[14]....
        /*0708*/ 	.word	0xffffffff


	//   ....[15]....
        /*070c*/ 	.word	0xffffffff


	//   ....[16]....
        /*0710*/ 	.word	0xffffffff


	//   ....[17]....
        /*0714*/ 	.word	0xffffffff


	//   ....[18]....
        /*0718*/ 	.word	0xffffffff


	//   ....[19]....
        /*071c*/ 	.word	0xffffffff


	//   ....[20]....
        /*0720*/ 	.word	0xffffffff


	//   ....[21]....
        /*0724*/ 	.word	0xffffffff


	//   ....[22]....
        /*0728*/ 	.word	0xffffffff


	//   ....[23]....
        /*072c*/ 	.word	0xffffffff


	//   ....[24]....
        /*0730*/ 	.word	0xffffffff


	//   ....[25]....
        /*0734*/ 	.word	0xffffffff


	//   ....[26]....
        /*0738*/ 	.word	0xffffffff


	//   ....[27]....
        /*073c*/ 	.word	0xffffffff


	//   ....[28]....
        /*0740*/ 	.word	0xffffffff


	//   ....[29]....
        /*0744*/ 	.word	0xffffffff


	//   ....[30]....
        /*0748*/ 	.word	0xffffffff


	//   ....[31]....
        /*074c*/ 	.word	0xffffffff


	//   ....[32]....
        /*0750*/ 	.word	0xffffffff


	//   ....[33]....
        /*0754*/ 	.word	0xffffffff


	//   ....[34]....
        /*0758*/ 	.word	0xffffffff


	//   ....[35]....
        /*075c*/ 	.word	0xffffffff


	//   ....[36]....
        /*0760*/ 	.word	0xffffffff


	//   ....[37]....
        /*0764*/ 	.word	0xffffffff


	//   ....[38]....
        /*0768*/ 	.word	0xffffffff


	//   ....[39]....
        /*076c*/ 	.word	0xffffffff


	//   ....[40]....
        /*0770*/ 	.word	0xffffffff


	//   ....[41]....
        /*0774*/ 	.word	0xffffffff


	//   ....[42]....
        /*0778*/ 	.word	0xffffffff


	//   ....[43]....
        /*077c*/ 	.word	0xffffffff


	//   ....[44]....
        /*0780*/ 	.word	0xffffffff


	//   ....[45]....
        /*0784*/ 	.word	0xffffffff


	//   ....[46]....
        /*0788*/ 	.word	0xffffffff


	//   ....[47]....
        /*078c*/ 	.word	0xffffffff


	//   ....[48]....
        /*0790*/ 	.word	0xffffffff


	//   ....[49]....
        /*0794*/ 	.word	0xffffffff


	//   ....[50]....
        /*0798*/ 	.word	0xffffffff


	//   ....[51]....
        /*079c*/ 	.word	0xffffffff


	//   ....[52]....
        /*07a0*/ 	.word	0xffffffff


	//   ....[53]....
        /*07a4*/ 	.word	0xffffffff


	//   ....[54]....
        /*07a8*/ 	.word	0xffffffff


	//   ....[55]....
        /*07ac*/ 	.word	0xffffffff


	//   ....[56]....
        /*07b0*/ 	.word	0xffffffff


	//   ....[57]....
        /*07b4*/ 	.word	0xffffffff


	//   ....[58]....
        /*07b8*/ 	.word	0xffffffff


	//   ....[59]....
        /*07bc*/ 	.word	0xffffffff


	//   ....[60]....
        /*07c0*/ 	.word	0xffffffff


	//   ....[61]....
        /*07c4*/ 	.word	0xffffffff


	//   ....[62]....
        /*07c8*/ 	.word	0xffffffff


	//   ....[63]....
        /*07cc*/ 	.word	0xffffffff


	//   ....[64]....
        /*07d0*/ 	.word	0xffffffff


	//   ....[65]....
        /*07d4*/ 	.word	0xffffffff


	//   ....[66]....
        /*07d8*/ 	.word	0xffffffff


	//   ....[67]....
        /*07dc*/ 	.word	0xffffffff


	//   ....[68]....
        /*07e0*/ 	.word	0xffffffff


	//   ....[69]....
        /*07e4*/ 	.word	0xffffffff


	//   ....[70]....
        /*07e8*/ 	.word	0xffffffff


	//   ....[71]....
        /*07ec*/ 	.word	0xffffffff


	//   ....[72]....
        /*07f0*/ 	.word	0xffffffff


	//   ....[73]....
        /*07f4*/ 	.word	0xffffffff


	//   ....[74]....
        /*07f8*/ 	.word	0xffffffff


	//   ....[75]....
        /*07fc*/ 	.word	0xffffffff


	//   ....[76]....
        /*0800*/ 	.word	0xffffffff


	//   ....[77]....
        /*0804*/ 	.word	0xffffffff


	//   ....[78]....
        /*0808*/ 	.word	0xffffffff


	//   ....[79]....
        /*080c*/ 	.word	0xffffffff


	//   ....[80]....
        /*0810*/ 	.word	0xffffffff


	//   ....[81]....
        /*0814*/ 	.word	0xffffffff


	//   ....[82]....
        /*0818*/ 	.word	0xffffffff


	//   ....[83]....
        /*081c*/ 	.word	0xffffffff


	//   ....[84]....
        /*0820*/ 	.word	0xffffffff


	//   ....[85]....
        /*0824*/ 	.word	0xffffffff


	//   ....[86]....
        /*0828*/ 	.word	0xffffffff


	//   ....[87]....
        /*082c*/ 	.word	0xffffffff


	//   ....[88]....
        /*0830*/ 	.word	0xffffffff


	//   ....[89]....
        /*0834*/ 	.word	0x0500000f


	//   ....[90]....
        /*0838*/ 	.word	0x0500000f


	//   ....[91]....
        /*083c*/ 	.word	0x0500000f


	//   ....[92]....
        /*0840*/ 	.word	0x0500000f


	//   ....[93]....
        /*0844*/ 	.word	0x0500000f


	//   ....[94]....
        /*0848*/ 	.word	0x0500000f


	//   ....[95]....
        /*084c*/ 	.word	0x0500000f


	//   ....[96]....
        /*0850*/ 	.word	0x0500000f


	//   ....[97]....
        /*0854*/ 	.word	0x0500000f


	//   ....[98]....
        /*0858*/ 	.word	0x0500000f


	//   ....[99]....
        /*085c*/ 	.word	0x0500000f


	//   ....[100]....
        /*0860*/ 	.word	0x0500000f


	//   ....[101]....
        /*0864*/ 	.word	0x0500000f


	//   ....[102]....
        /*0868*/ 	.word	0x0500000f


	//   ....[103]....
        /*086c*/ 	.word	0x0500000f


	//   ....[104]....
        /*0870*/ 	.word	0x0500000f


	//   ....[105]....
        /*0874*/ 	.word	0x0500000f


	//   ....[106]....
        /*0878*/ 	.word	0x0500000f


	//   ....[107]....
        /*087c*/ 	.word	0x0500000f


	//   ....[108]....
        /*0880*/ 	.word	0x0500000f


	//   ....[109]....
        /*0884*/ 	.word	0x0500000f


	//   ....[110]....
        /*0888*/ 	.word	0x0500000f


	//   ....[111]....
        /*088c*/ 	.word	0x0500000f


	//   ....[112]....
        /*0890*/ 	.word	0x0500000f


	//   ....[113]....
        /*0894*/ 	.word	0x0500000f


	//   ....[114]....
        /*0898*/ 	.word	0x0500000f


	//   ....[115]....
        /*089c*/ 	.word	0x0500000f


	//   ....[116]....
        /*08a0*/ 	.word	0x0500000f


	//   ....[117]....
        /*08a4*/ 	.word	0x0500000f


	//   ....[118]....
        /*08a8*/ 	.word	0x0500000f


	//   ....[119]....
        /*08ac*/ 	.word	0x0500000f


	//   ....[120]....
        /*08b0*/ 	.word	0x0500000f


	//   ....[121]....
        /*08b4*/ 	.word	0x0500000f


	//   ....[122]....
        /*08b8*/ 	.word	0x0500000f


	//   ....[123]....
        /*08bc*/ 	.word	0x0500000f


	//----- nvinfo : EIATTR_COOP_GROUP_INSTR_OFFSETS
	.align		4
.L_745:
        /*08c0*/ 	.byte	0x04, 0x28
        /*08c2*/ 	.short	(.L_747 - .L_746)


	//   ....[0]....
.L_746:
        /*08c4*/ 	.word	0x00000060


	//   ....[1]....
        /*08c8*/ 	.word	0x00000140


	//   ....[2]....
        /*08cc*/ 	.word	0x00000180


	//   ....[3]....
        /*08d0*/ 	.word	0x00000390


	//   ....[4]....
        /*08d4*/ 	.word	0x000004f0


	//   ....[5]....
        /*08d8*/ 	.word	0x00000610


	//   ....[6]....
        /*08dc*/ 	.word	0x00000770


	//   ....[7]....
        /*08e0*/ 	.word	0x00001800


	//   ....[8]....
        /*08e4*/ 	.word	0x00002f50


	//   ....[9]....
        /*08e8*/ 	.word	0x00003760


	//   ....[10]....
        /*08ec*/ 	.word	0x00004e80


	//   ....[11]....
        /*08f0*/ 	.word	0x00004f20


	//   ....[12]....
        /*08f4*/ 	.word	0x00005150


	//   ....[13]....
        /*08f8*/ 	.word	0x00005200


	//   ....[14]....
        /*08fc*/ 	.word	0x00005a10


	//   ....[15]....
        /*0900*/ 	.word	0x00005f40


	//   ....[16]....
        /*0904*/ 	.word	0x00007330


	//   ....[17]....
        /*0908*/ 	.word	0x000073a0


	//   ....[18]....
        /*090c*/ 	.word	0x000076b0


	//   ....[19]....
        /*0910*/ 	.word	0x00007800


	//   ....[20]....
        /*0914*/ 	.word	0x00008850


	//   ....[21]....
        /*0918*/ 	.word	0x00008890


	//   ....[22]....
        /*091c*/ 	.word	0x000088c0


	//   ....[23]....
        /*0920*/ 	.word	0x00008950


	//   ....[24]....
        /*0924*/ 	.word	0x00008970


	//   ....[25]....
        /*0928*/ 	.word	0x0000a2a0


	//   ....[26]....
        /*092c*/ 	.word	0x0000a8d0


	//   ....[27]....
        /*0930*/ 	.word	0x0000a900


	//   ....[28]....
        /*0934*/ 	.word	0x0000a920


	//   ....[29]....
        /*0938*/ 	.word	0x0000a950


	//   ....[30]....
        /*093c*/ 	.word	0x0000b010


	//   ....[31]....
        /*0940*/ 	.word	0x0000b020


	//   ....[32]....
        /*0944*/ 	.word	0x0000b250


	//   ....[33]....
        /*0948*/ 	.word	0x0000b270


	//   ....[34]....
        /*094c*/ 	.word	0x0000be50


	//   ....[35]....
        /*0950*/ 	.word	0x0000be80


	//   ....[36]....
        /*0954*/ 	.word	0x0000c0c0


	//   ....[37]....
        /*0958*/ 	.word	0x0000c0e0


	//   ....[38]....
        /*095c*/ 	.word	0x0000c380


	//   ....[39]....
        /*0960*/ 	.word	0x0000c570


	//   ....[40]....
        /*0964*/ 	.word	0x0000c5a0


	//   ....[41]....
        /*0968*/ 	.word	0x0000c5d0


	//   ....[42]....
        /*096c*/ 	.word	0x0000c600


	//   ....[43]....
        /*0970*/ 	.word	0x0000c630


	//   ....[44]....
        /*0974*/ 	.word	0x0000c660


	//   ....[45]....
        /*0978*/ 	.word	0x0000c7d0


	//   ....[46]....
        /*097c*/ 	.word	0x0000c800


	//   ....[47]....
        /*0980*/ 	.word	0x0000c830


	//   ....[48]....
        /*0984*/ 	.word	0x0000c860


	//   ....[49]....
        /*0988*/ 	.word	0x0000c890


	//   ....[50]....
        /*098c*/ 	.word	0x0000c8c0


	//   ....[51]....
        /*0990*/ 	.word	0x0000c960


	//   ....[52]....
        /*0994*/ 	.word	0x0000c990


	//   ....[53]....
        /*0998*/ 	.word	0x0000ca20


	//   ....[54]....
        /*099c*/ 	.word	0x0000da40


	//   ....[55]....
        /*09a0*/ 	.word	0x0000e5c0


	//   ....[56]....
        /*09a4*/ 	.word	0x0000e5d0


	//   ....[57]....
        /*09a8*/ 	.word	0x0000e5f0


	//   ....[58]....
        /*09ac*/ 	.word	0x0000e6c0


	//   ....[59]....
        /*09b0*/ 	.word	0x0000e6f0


	//   ....[60]....
        /*09b4*/ 	.word	0x0000e750


	//   ....[61]....
        /*09b8*/ 	.word	0x0000e760


	//   ....[62]....
        /*09bc*/ 	.word	0x0000e7d0


	//   ....[63]....
        /*09c0*/ 	.word	0x0000f120


	//   ....[64]....
        /*09c4*/ 	.word	0x0000f130


	//   ....[65]....
        /*09c8*/ 	.word	0x0000f260


	//   ....[66]....
        /*09cc*/ 	.word	0x0000f290


	//   ....[67]....
        /*09d0*/ 	.word	0x0000f510


	//   ....[68]....
        /*09d4*/ 	.word	0x0000f540


	//   ....[69]....
        /*09d8*/ 	.word	0x0000f6b0


	//   ....[70]....
        /*09dc*/ 	.word	0x0000f6c0


	//   ....[71]....
        /*09e0*/ 	.word	0x00013500


	//   ....[72]....
        /*09e4*/ 	.word	0x00013530


	//   ....[73]....
        /*09e8*/ 	.word	0x00013570


	//   ....[74]....
        /*09ec*/ 	.word	0x000135a0


	//   ....[75]....
        /*09f0*/ 	.word	0x000135d0


	//   ....[76]....
        /*09f4*/ 	.word	0x00013600


	//   ....[77]....
        /*09f8*/ 	.word	0x00013630


	//   ....[78]....
        /*09fc*/ 	.word	0x00013660


	//   ....[79]....
        /*0a00*/ 	.word	0x000137e0


	//   ....[80]....
        /*0a04*/ 	.word	0x00013810


	//   ....[81]....
        /*0a08*/ 	.word	0x00013840


	//   ....[82]....
        /*0a0c*/ 	.word	0x00013870


	//   ....[83]....
        /*0a10*/ 	.word	0x000138a0


	//   ....[84]....
        /*0a14*/ 	.word	0x000138d0


	//   ....[85]....
        /*0a18*/ 	.word	0x00013990


	//   ....[86]....
        /*0a1c*/ 	.word	0x000139b0


	//   ....[87]....
        /*0a20*/ 	.word	0x00013a20


	//   ....[88]....
        /*0a24*/ 	.word	0x00013eb0


	//   ....[89]....
        /*0a28*/ 	.word	0x000143a0


	//   ....[90]....
        /*0a2c*/ 	.word	0x00014520


	//   ....[91]....
        /*0a30*/ 	.word	0x00014570


	//   ....[92]....
        /*0a34*/ 	.word	0x000145d0


	//   ....[93]....
        /*0a38*/ 	.word	0x00014630


	//   ....[94]....
        /*0a3c*/ 	.word	0x00014780


	//   ....[95]....
        /*0a40*/ 	.word	0x00014820


	//   ....[96]....
        /*0a44*/ 	.word	0x000148d0


	//   ....[97]....
        /*0a48*/ 	.word	0x000149b0


	//   ....[98]....
        /*0a4c*/ 	.word	0x00014b80


	//   ....[99]....
        /*0a50*/ 	.word	0x00014c40


	//   ....[100]....
        /*0a54*/ 	.word	0x00014ef0


	//   ....[101]....
        /*0a58*/ 	.word	0x00015010


	//   ....[102]....
        /*0a5c*/ 	.word	0x000151e0


	//   ....[103]....
        /*0a60*/ 	.word	0x000152b0


	//   ....[104]....
        /*0a64*/ 	.word	0x000154b0


	//   ....[105]....
        /*0a68*/ 	.word	0x00015540


	//   ....[106]....
        /*0a6c*/ 	.word	0x00015870


	//   ....[107]....
        /*0a70*/ 	.word	0x00015910


	//   ....[108]....
        /*0a74*/ 	.word	0x00015a30


	//   ....[109]....
        /*0a78*/ 	.word	0x00015ab0


	//   ....[110]....
        /*0a7c*/ 	.word	0x00015b30


	//   ....[111]....
        /*0a80*/ 	.word	0x00015bb0


	//   ....[112]....
        /*0a84*/ 	.word	0x00015c30


	//   ....[113]....
        /*0a88*/ 	.word	0x00015cc0


	//   ....[114]....
        /*0a8c*/ 	.word	0x00015d60


	//   ....[115]....
        /*0a90*/ 	.word	0x00015e10


	//   ....[116]....
        /*0a94*/ 	.word	0x00015e90


	//   ....[117]....
        /*0a98*/ 	.word	0x00015f10


	//   ....[118]....
        /*0a9c*/ 	.word	0x00015f90


	//   ....[119]....
        /*0aa0*/ 	.word	0x00016020


	//   ....[120]....
        /*0aa4*/ 	.word	0x000160a0


	//   ....[121]....
        /*0aa8*/ 	.word	0x00016140


	//   ....[122]....
        /*0aac*/ 	.word	0x000161d0


	//   ....[123]....
        /*0ab0*/ 	.word	0x00016300


	//----- nvinfo : EIATTR_REG_RECONFIG
	.align		4
.L_747:
        /*0ab4*/ 	.byte	0x01, 0x54
	.zero		2


	//----- nvinfo : EIATTR_SYSCALL_OFFSETS
	.align		4
        /*0ab8*/ 	.byte	0x04, 0x46
        /*0aba*/ 	.short	(.L_749 - .L_748)


	//   ....[0]....
.L_748:
        /*0abc*/ 	.word	0x00003110


	//   ....[1]....
        /*0ac0*/ 	.word	0x0000d630


	//   ....[2]....
        /*0ac4*/ 	.word	0x0000d790


	//   ....[3]....
        /*0ac8*/ 	.word	0x0000d890


	//   ....[4]....
        /*0acc*/ 	.word	0x0000e1a0


	//   ....[5]....
        /*0ad0*/ 	.word	0x0000eaf0


	//----- nvinfo : EIATTR_MBARRIER_INSTR_OFFSETS
	.align		4
.L_749:
        /*0ad4*/ 	.byte	0x04, 0x39
        /*0ad6*/ 	.short	(.L_751 - .L_750)


	//   ....[0]....
.L_750:
        /*0ad8*/ 	.word	0x00000270
        /*0adc*/ 	.word	0x000000ff
        /*0ae0*/ 	.word	0x00038800
        /*0ae4*/ 	.short	0x0100
        /*0ae6*/ 	.byte	0x08
	.zero		1


	//   ....[1]....
        /*0ae8*/ 	.word	0x00000280
        /*0aec*/ 	.word	0x000000ff
        /*0af0*/ 	.word	0x00038810
        /*0af4*/ 	.short	0x0100
        /*0af6*/ 	.byte	0x08
	.zero		1


	//   ....[2]....
        /*0af8*/ 	.word	0x00000290
        /*0afc*/ 	.word	0x000000ff
        /*0b00*/ 	.word	0x00038820
        /*0b04*/ 	.short	0x0100
        /*0b06*/ 	.byte	0x08
	.zero		1


	//   ....[3]....
        /*0b08*/ 	.word	0x00000340
        /*0b0c*/ 	.word	0x000000ff
        /*0b10*/ 	.word	0x00038830
        /*0b14*/ 	.short	0x0100
        /*0b16*/ 	.byte	0x06
	.zero		1


	//   ....[4]....
        /*0b18*/ 	.word	0x00000350
        /*0b1c*/ 	.word	0x000000ff
        /*0b20*/ 	.word	0x00038840
        /*0b24*/ 	.short	0x0100
        /*0b26*/ 	.byte	0x06
	.zero		1


	//   ....[5]....
        /*0b28*/ 	.word	0x00000360
        /*0b2c*/ 	.word	0x000000ff
        /*0b30*/ 	.word	0x00038838
        /*0b34*/ 	.short	0x0100
        /*0b36*/ 	.byte	0x06
	.zero		1


	//   ....[6]....
        /*0b38*/ 	.word	0x00000370
        /*0b3c*/ 	.word	0x000000ff
        /*0b40*/ 	.word	0x00038848
        /*0b44*/ 	.short	0x0100
        /*0b46*/ 	.byte	0x06
	.zero		1


	//   ....[7]....
        /*0b48*/ 	.word	0x000004a0
        /*0b4c*/ 	.word	0x000000ff
        /*0b50*/ 	.word	0x00038850
        /*0b54*/ 	.short	0x0100
        /*0b56*/ 	.byte	0x08
	.zero		1


	//   ....[8]....
        /*0b58*/ 	.word	0x000004b0
        /*0b5c*/ 	.word	0x000000ff
        /*0b60*/ 	.word	0x00038860
        /*0b64*/ 	.short	0x0100
        /*0b66*/ 	.byte	0x08
	.zero		1


	//   ....[9]....
        /*0b68*/ 	.word	0x000004c0
        /*0b6c*/ 	.word	0x000000ff
        /*0b70*/ 	.word	0x00038858
        /*0b74*/ 	.short	0x0100
        /*0b76*/ 	.byte	0x08
	.zero		1


	//   ....[10]....
        /*0b78*/ 	.word	0x000004d0
        /*0b7c*/ 	.word	0x000000ff
        /*0b80*/ 	.word	0x00038868
        /*0b84*/ 	.short	0x0100
        /*0b86*/ 	.byte	0x08
	.zero		1


	//   ....[11]....
        /*0b88*/ 	.word	0x000005c0
        /*0b8c*/ 	.word	0x000000ff
        /*0b90*/ 	.word	0x00038870
        /*0b94*/ 	.short	0x0100
        /*0b96*/ 	.byte	0x06
	.zero		1


	//   ....[12]....
        /*0b98*/ 	.word	0x000005d0
        /*0b9c*/ 	.word	0x000000ff
        /*0ba0*/ 	.word	0x00038880
        /*0ba4*/ 	.short	0x0100
        /*0ba6*/ 	.byte	0x06
	.zero		1


	//   ....[13]....
        /*0ba8*/ 	.word	0x000005e0
        /*0bac*/ 	.word	0x000000ff
        /*0bb0*/ 	.word	0x00038878
        /*0bb4*/ 	.short	0x0100
        /*0bb6*/ 	.byte	0x06
	.zero		1


	//   ....[14]....
        /*0bb8*/ 	.word	0x000005f0
        /*0bbc*/ 	.word	0x000000ff
        /*0bc0*/ 	.word	0x00038888
        /*0bc4*/ 	.short	0x0100
        /*0bc6*/ 	.byte	0x06
	.zero		1


	//   ....[15]....
        /*0bc8*/ 	.word	0x00000720
        /*0bcc*/ 	.word	0x000000ff
        /*0bd0*/ 	.word	0x00038890
        /*0bd4*/ 	.short	0x0100
        /*0bd6*/ 	.byte	0x08
	.zero		1


	//   ....[16]....
        /*0bd8*/ 	.word	0x00000730
        /*0bdc*/ 	.word	0x000000ff
        /*0be0*/ 	.word	0x000388a0
        /*0be4*/ 	.short	0x0100
        /*0be6*/ 	.byte	0x08
	.zero		1


	//   ....[17]....
        /*0be8*/ 	.word	0x00000740
        /*0bec*/ 	.word	0x000000ff
        /*0bf0*/ 	.word	0x00038898
        /*0bf4*/ 	.short	0x0100
        /*0bf6*/ 	.byte	0x08
	.zero		1


	//   ....[18]....
        /*0bf8*/ 	.word	0x00000750
        /*0bfc*/ 	.word	0x000000ff
        /*0c00*/ 	.word	0x000388a8
        /*0c04*/ 	.short	0x0100
        /*0c06*/ 	.byte	0x08
	.zero		1


	//   ....[19]....
        /*0c08*/ 	.word	0x00000880
        /*0c0c*/ 	.word	0x000000ff
        /*0c10*/ 	.word	0x000388b0
        /*0c14*/ 	.short	0x0100
        /*0c16*/ 	.byte	0x08
	.zero		1


	//   ....[20]....
        /*0c18*/ 	.word	0x00000890
        /*0c1c*/ 	.word	0x000000ff
        /*0c20*/ 	.word	0x000388c0
        /*0c24*/ 	.short	0x0100
        /*0c26*/ 	.byte	0x08
	.zero		1


	//   ....[21]....
        /*0c28*/ 	.word	0x000008a0
        /*0c2c*/ 	.word	0x000000ff
        /*0c30*/ 	.word	0x000388b8
        /*0c34*/ 	.short	0x0100
        /*0c36*/ 	.byte	0x08
	.zero		1


	//   ....[22]....
        /*0c38*/ 	.word	0x000008b0
        /*0c3c*/ 	.word	0x000000ff
        /*0c40*/ 	.word	0x000388c8
        /*0c44*/ 	.short	0x0100
        /*0c46*/ 	.byte	0x08
	.zero		1


	//   ....[23]....
        /*0c48*/ 	.word	0x00001b60
        /*0c4c*/ 	.word	0x00000004
        /*0c50*/ 	.word	0x00000000
        /*0c54*/ 	.short	0x0101
        /*0c56*/ 	.byte	0x3f
	.zero		1


	//   ....[24]....
        /*0c58*/ 	.word	0x00002620
        /*0c5c*/ 	.word	0x00000004
        /*0c60*/ 	.word	0x00000000
        /*0c64*/ 	.short	0x0101
        /*0c66*/ 	.byte	0x3f
	.zero		1


	//   ....[25]....
        /*0c68*/ 	.word	0x00003170
        /*0c6c*/ 	.word	0x000000ff
        /*0c70*/ 	.word	0x00038800
        /*0c74*/ 	.short	0x010a
        /*0c76*/ 	.byte	0x25
	.zero		1


	//   ....[26]....
        /*0c78*/ 	.word	0x000031f0
        /*0c7c*/ 	.word	0x00000003
        /*0c80*/ 	.word	0x00038830
        /*0c84*/ 	.short	0x010a
        /*0c86*/ 	.byte	0x3f
	.zero		1


	//   ....[27]....
        /*0c88*/ 	.word	0x00003230
        /*0c8c*/ 	.word	0x00000003
        /*0c90*/ 	.word	0x00038830
        /*0c94*/ 	.short	0x010a
        /*0c96*/ 	.byte	0x3f
	.zero		1


	//   ....[28]....
        /*0c98*/ 	.word	0x000034b0
        /*0c9c*/ 	.word	0x000000ff
        /*0ca0*/ 	.word	0x00038810
        /*0ca4*/ 	.short	0x010a
        /*0ca6*/ 	.byte	0x25
	.zero		1


	//   ....[29]....
        /*0ca8*/ 	.word	0x000034f0
        /*0cac*/ 	.word	0x00000003
        /*0cb0*/ 	.word	0x00038850
        /*0cb4*/ 	.short	0x010a
        /*0cb6*/ 	.byte	0x3f
	.zero		1


	//   ....[30]....
        /*0cb8*/ 	.word	0x00003530
        /*0cbc*/ 	.word	0x00000003
        /*0cc0*/ 	.word	0x00038850
        /*0cc4*/ 	.short	0x010a
        /*0cc6*/ 	.byte	0x3f
	.zero		1


	//   ....[31]....
        /*0cc8*/ 	.word	0x00005440
        /*0ccc*/ 	.word	0x00000018
        /*0cd0*/ 	.word	0x00000000
        /*0cd4*/ 	.short	0x0101
        /*0cd6*/ 	.byte	0x3f
	.zero		1


	//   ....[32]....
        /*0cd8*/ 	.word	0x00005a30
        /*0cdc*/ 	.word	0x00000003
        /*0ce0*/ 	.word	0x00000000
        /*0ce4*/ 	.short	0x0101
        /*0ce6*/ 	.byte	0x3f
	.zero		1


	//   ....[33]....
        /*0ce8*/ 	.word	0x00005b60
        /*0cec*/ 	.word	0x000000ff
        /*0cf0*/ 	.word	0x00038830
        /*0cf4*/ 	.short	0x010a
        /*0cf6*/ 	.byte	0x05
	.zero		1


	//   ....[34]....
        /*0cf8*/ 	.word	0x00005ba0
        /*0cfc*/ 	.word	0x000000ff
        /*0d00*/ 	.word	0x00038830
        /*0d04*/ 	.short	0x010a
        /*0d06*/ 	.byte	0x05
	.zero		1


	//   ....[35]....
        /*0d08*/ 	.word	0x00005d80
        /*0d0c*/ 	.word	0x000000ff
        /*0d10*/ 	.word	0x00038850
        /*0d14*/ 	.short	0x010a
        /*0d16*/ 	.byte	0x05
	.zero		1


	//   ....[36]....
        /*0d18*/ 	.word	0x00005dc0
        /*0d1c*/ 	.word	0x000000ff
        /*0d20*/ 	.word	0x00038850
        /*0d24*/ 	.short	0x010a
        /*0d26*/ 	.byte	0x05
	.zero		1


	//   ....[37]....
        /*0d28*/ 	.word	0x00007bb0
        /*0d2c*/ 	.word	0x0000009a
        /*0d30*/ 	.word	0x00000000
        /*0d34*/ 	.short	0x0101
        /*0d36*/ 	.byte	0x3f
	.zero		1


	//   ....[38]....
        /*0d38*/ 	.word	0x00008870
        /*0d3c*/ 	.word	0x000000d3
        /*0d40*/ 	.word	0x00000000
        /*0d44*/ 	.short	0x0101
        /*0d46*/ 	.byte	0x3f
	.zero		1


	//   ....[39]....
        /*0d48*/ 	.word	0x0000aff0
        /*0d4c*/ 	.word	0x000000ff
        /*0d50*/ 	.word	0x00000000
        /*0d54*/ 	.short	0x0101
        /*0d56*/ 	.byte	0x04
	.zero		1


	//   ....[40]....
        /*0d58*/ 	.word	0x0000dce0
        /*0d5c*/ 	.word	0x00000000
        /*0d60*/ 	.word	0x00038840
        /*0d64*/ 	.short	0x010a
        /*0d66*/ 	.byte	0x3f
	.zero		1


	//   ....[41]....
        /*0d68*/ 	.word	0x0000e890
        /*0d6c*/ 	.word	0x00000008
        /*0d70*/ 	.word	0x00038800
        /*0d74*/ 	.short	0x0107
        /*0d76*/ 	.byte	0x3f
	.zero		1


	//   ....[42]....
        /*0d78*/ 	.word	0x0000e940
        /*0d7c*/ 	.word	0x00000000
        /*0d80*/ 	.word	0x00038800
        /*0d84*/ 	.short	0x0101
        /*0d86*/ 	.byte	0x3f
	.zero		1


	//   ....[43]....
        /*0d88*/ 	.word	0x0000f8f0
        /*0d8c*/ 	.word	0x00000000
        /*0d90*/ 	.word	0x00038810
        /*0d94*/ 	.short	0x0107
        /*0d96*/ 	.byte	0x3f
	.zero		1


	//   ....[44]....
        /*0d98*/ 	.word	0x0000f9f0
        /*0d9c*/ 	.word	0x00000002
        /*0da0*/ 	.word	0x00038810
        /*0da4*/ 	.short	0x0101
        /*0da6*/ 	.byte	0x3f
	.zero		1


	//   ....[45]....
        /*0da8*/ 	.word	0x0000fa10
        /*0dac*/ 	.word	0x00000002
        /*0db0*/ 	.word	0x00038820
        /*0db4*/ 	.short	0x010a
        /*0db6*/ 	.byte	0x3f
	.zero		1


	//   ....[46]....
        /*0db8*/ 	.word	0x0000fb20
        /*0dbc*/ 	.word	0x00000003
        /*0dc0*/ 	.word	0x00038860
        /*0dc4*/ 	.short	0x010a
        /*0dc6*/ 	.byte	0x3f
	.zero		1


	//   ....[47]....
        /*0dc8*/ 	.word	0x00010830
        /*0dcc*/ 	.word	0x00000003
        /*0dd0*/ 	.word	0x00038840
        /*0dd4*/ 	.short	0x010a
        /*0dd6*/ 	.byte	0x3f
	.zero		1


	//   ....[48]....
        /*0dd8*/ 	.word	0x00010a90
        /*0ddc*/ 	.word	0x00000003
        /*0de0*/ 	.word	0x00038860
        /*0de4*/ 	.short	0x010a
        /*0de6*/ 	.byte	0x3f
	.zero		1


	//   ....[49]....
        /*0de8*/ 	.word	0x00011730
        /*0dec*/ 	.word	0x00000004
        /*0df0*/ 	.word	0x00038840
        /*0df4*/ 	.short	0x010a
        /*0df6*/ 	.byte	0x3f
	.zero		1


	//   ....[50]....
        /*0df8*/ 	.word	0x00011980
        /*0dfc*/ 	.word	0x00000004
        /*0e00*/ 	.word	0x00038860
        /*0e04*/ 	.short	0x010a
        /*0e06*/ 	.byte	0x3f
	.zero		1


	//   ....[51]....
        /*0e08*/ 	.word	0x00012590
        /*0e0c*/ 	.word	0x00000004
        /*0e10*/ 	.word	0x00038840
        /*0e14*/ 	.short	0x010a
        /*0e16*/ 	.byte	0x3f
	.zero		1


	//   ....[52]....
        /*0e18*/ 	.word	0x000127f0
        /*0e1c*/ 	.word	0x00000004
        /*0e20*/ 	.word	0x00038860
        /*0e24*/ 	.short	0x010a
        /*0e26*/ 	.byte	0x3f
	.zero		1


	//   ....[53]....
        /*0e28*/ 	.word	0x00013e30
        /*0e2c*/ 	.word	0x00000009
        /*0e30*/ 	.word	0x00038820
        /*0e34*/ 	.short	0x010a
        /*0e36*/ 	.byte	0x3f
	.zero		1


	//   ....[54]....
        /*0e38*/ 	.word	0x00013fa0
        /*0e3c*/ 	.word	0x00000005
        /*0e40*/ 	.word	0x00000000
        /*0e44*/ 	.short	0x010a
        /*0e46*/ 	.byte	0x3f
	.zero		1


	//   ....[55]....
        /*0e48*/ 	.word	0x00014020
        /*0e4c*/ 	.word	0x00000007
        /*0e50*/ 	.word	0x00000000
        /*0e54*/ 	.short	0x010a
        /*0e56*/ 	.byte	0x3f
	.zero		1


	//   ....[56]....
        /*0e58*/ 	.word	0x00014060
        /*0e5c*/ 	.word	0x00000005
        /*0e60*/ 	.word	0x00000000
        /*0e64*/ 	.short	0x010a
        /*0e66*/ 	.byte	0x3f
	.zero		1


	//   ....[57]....
        /*0e68*/ 	.word	0x00014090
        /*0e6c*/ 	.word	0x00000003
        /*0e70*/ 	.word	0x00000000
        /*0e74*/ 	.short	0x010a
        /*0e76*/ 	.byte	0x3f
	.zero		1


	//   ....[58]....
        /*0e78*/ 	.word	0x00014100
        /*0e7c*/ 	.word	0x00000003
        /*0e80*/ 	.word	0x00038800
        /*0e84*/ 	.short	0x010a
        /*0e86*/ 	.byte	0x3f
	.zero		1


	//   ....[59]....
        /*0e88*/ 	.word	0x00014150
        /*0e8c*/ 	.word	0x00000003
        /*0e90*/ 	.word	0x00038830
        /*0e94*/ 	.short	0x010a
        /*0e96*/ 	.byte	0x3f
	.zero		1


	//   ....[60]....
        /*0e98*/ 	.word	0x000141b0
        /*0e9c*/ 	.word	0x00000005
        /*0ea0*/ 	.word	0x00038810
        /*0ea4*/ 	.short	0x010a
        /*0ea6*/ 	.byte	0x3f
	.zero		1


	//   ....[61]....
        /*0ea8*/ 	.word	0x00014200
        /*0eac*/ 	.word	0x00000003
        /*0eb0*/ 	.word	0x00038850
        /*0eb4*/ 	.short	0x010a
        /*0eb6*/ 	.byte	0x3f
	.zero		1


	//   ....[62]....
        /*0eb8*/ 	.word	0x00014260
        /*0ebc*/ 	.word	0x00000005
        /*0ec0*/ 	.word	0x00038830
        /*0ec4*/ 	.short	0x010a
        /*0ec6*/ 	.byte	0x3f
	.zero		1


	//   ....[63]....
        /*0ec8*/ 	.word	0x000142c0
        /*0ecc*/ 	.word	0x00000005
        /*0ed0*/ 	.word	0x00038850
        /*0ed4*/ 	.short	0x010a
        /*0ed6*/ 	.byte	0x3f
	.zero		1


	//   ....[64]....
        /*0ed8*/ 	.word	0x00014460
        /*0edc*/ 	.word	0x00000000
        /*0ee0*/ 	.word	0x00038840
        /*0ee4*/ 	.short	0x010a
        /*0ee6*/ 	.byte	0x3f
	.zero		1


	//   ....[65]....
        /*0ee8*/ 	.word	0x00015590
        /*0eec*/ 	.word	0x00000002
        /*0ef0*/ 	.word	0x00038820
        /*0ef4*/ 	.short	0x010a
        /*0ef6*/ 	.byte	0x3f
	.zero		1


	//   ....[66]....
        /*0ef8*/ 	.word	0x000155e0
        /*0efc*/ 	.word	0x00000003
        /*0f00*/ 	.word	0x00038860
        /*0f04*/ 	.short	0x010a
        /*0f06*/ 	.byte	0x3f
	.zero		1


	//   ....[67]....
        /*0f08*/ 	.word	0x00015630
        /*0f0c*/ 	.word	0x00000003
        /*0f10*/ 	.word	0x00038840
        /*0f14*/ 	.short	0x010a
        /*0f16*/ 	.byte	0x3f
	.zero		1


	//   ....[68]....
        /*0f18*/ 	.word	0x00015680
        /*0f1c*/ 	.word	0x00000003
        /*0f20*/ 	.word	0x00038860
        /*0f24*/ 	.short	0x010a
        /*0f26*/ 	.byte	0x3f
	.zero		1


	//   ....[69]....
        /*0f28*/ 	.word	0x000156d0
        /*0f2c*/ 	.word	0x00000004
        /*0f30*/ 	.word	0x00038840
        /*0f34*/ 	.short	0x010a
        /*0f36*/ 	.byte	0x3f
	.zero		1


	//   ....[70]....
        /*0f38*/ 	.word	0x00015720
        /*0f3c*/ 	.word	0x00000004
        /*0f40*/ 	.word	0x00038860
        /*0f44*/ 	.short	0x010a
        /*0f46*/ 	.byte	0x3f
	.zero		1


	//   ....[71]....
        /*0f48*/ 	.word	0x00015770
        /*0f4c*/ 	.word	0x00000004
        /*0f50*/ 	.word	0x00038840
        /*0f54*/ 	.short	0x010a
        /*0f56*/ 	.byte	0x3f
	.zero		1


	//   ....[72]....
        /*0f58*/ 	.word	0x000157c0
        /*0f5c*/ 	.word	0x00000004
        /*0f60*/ 	.word	0x00038860
        /*0f64*/ 	.short	0x010a
        /*0f66*/ 	.byte	0x3f
	.zero		1


	//   ....[73]....
        /*0f68*/ 	.word	0x00016220
        /*0f6c*/ 	.word	0x00000009
        /*0f70*/ 	.word	0x00038820
        /*0f74*/ 	.short	0x010a
        /*0f76*/ 	.byte	0x3f
	.zero		1


	//   ....[74]....
        /*0f78*/ 	.word	0x000163c0
        /*0f7c*/ 	.word	0x00000005
        /*0f80*/ 	.word	0x00000000
        /*0f84*/ 	.short	0x010a
        /*0f86*/ 	.byte	0x3f
	.zero		1


	//   ....[75]....
        /*0f88*/ 	.word	0x00016410
        /*0f8c*/ 	.word	0x00000007
        /*0f90*/ 	.word	0x00000000
        /*0f94*/ 	.short	0x010a
        /*0f96*/ 	.byte	0x3f
	.zero		1


	//   ....[76]....
        /*0f98*/ 	.word	0x00016460
        /*0f9c*/ 	.word	0x00000005
        /*0fa0*/ 	.word	0x00000000
        /*0fa4*/ 	.short	0x010a
        /*0fa6*/ 	.byte	0x3f
	.zero		1


	//----- nvinfo : EIATTR_NUM_MBARRIERS
	.align		4
.L_751:
        /*0fa8*/ 	.byte	0x03, 0x38
        /*0faa*/ 	.short	0x0017


	//----- nvinfo : EIATTR_EXIT_INSTR_OFFSETS
	.align		4
        /*0fac*/ 	.byte	0x04, 0x1c
        /*0fae*/ 	.short	(.L_753 - .L_752)


	//   ....[0]....
.L_752:
        /*0fb0*/ 	.word	0x00000a40


	//   ....[1]....
        /*0fb4*/ 	.word	0x0000c330


	//   ....[2]....
        /*0fb8*/ 	.word	0x000140e0


	//----- nvinfo : EIATTR_MAX_THREADS
	.align		4
.L_753:
        /*0fbc*/ 	.byte	0x04, 0x05
        /*0fbe*/ 	.short	(.L_755 - .L_754)
.L_754:
        /*0fc0*/ 	.word	0x00000180
        /*0fc4*/ 	.word	0x00000001
        /*0fc8*/ 	.word	0x00000001


	//----- nvinfo : EIATTR_CRS_STACK_SIZE
	.align		4
.L_755:
        /*0fcc*/ 	.byte	0x04, 0x1e
        /*0fce*/ 	.short	(.L_757 - .L_756)
.L_756:
        /*0fd0*/ 	.word	0x00000000


	//----- nvinfo : EIATTR_CBANK_PARAM_SIZE
	.align		4
.L_757:
        /*0fd4*/ 	.byte	0x03, 0x19
        /*0fd6*/ 	.short	0x0bf0


	//----- nvinfo : EIATTR_PARAM_CBANK
	.align		4
        /*0fd8*/ 	.byte	0x04, 0x0a
        /*0fda*/ 	.short	(.L_759 - .L_758)
	.align		4
.L_758:
        /*0fdc*/ 	.word	index@(.nv.constant0._ZN7cutlass13device_kernelIN5flash11enable_sm90INS1_16FlashAttnFwdSm90INS1_25CollectiveMainloopFwdSm90ILi2EN4cute5tupleIJNS5_1CILi1EEES8_S8_EEENS6_IJNS7_ILi64EEESA_SA_EEELi512ENS_6half_tEfNS_4arch4Sm90ELb0ELb0ELb1ELb1ELb0ELb0ELb1ELb0ELb0ELb1ELb0ELb0EEENS1_21CollectiveEpilogueFwdINS6_IJSA_NS7_ILi512EEESA_EEES9_SC_SE_Li256ELb1ELb1ELb0ELb0EEENS1_36VarlenDynamicPersistentTileSchedulerILi64ELi64ELi256ELi128ELb0ELb1ELb1ELb0ELb1ELb1EEEEEEEEEvNT_6ParamsE)
        /*0fe0*/ 	.short	0x0210
        /*0fe2*/ 	.short	0x0bf0


	//----- nvinfo : EIATTR_SW_WAR
	.align		4
.L_759:
        /*0fe4*/ 	.byte	0x04, 0x36
        /*0fe6*/ 	.short	(.L_761 - .L_760)
.L_760:
        /*0fe8*/ 	.word	0x00000008
.L_761:


//--------------------- .nv.info._ZN7cutlass13device_kernelIN5flash11enable_sm90INS1_16FlashAttnFwdSm90INS1_25CollectiveMainloopFwdSm90ILi2EN4cute5tupleIJNS5_1CILi1EEES8_S8_EEENS6_IJNS7_ILi64EEESA_SA_EEELi512ENS_6half_tEfNS_4arch4Sm90ELb0ELb0ELb1ELb1ELb0ELb1ELb1ELb0ELb0ELb1ELb0ELb0EEENS1_21CollectiveEpilogueFwdINS6_IJSA_NS7_ILi512EEESA_EEES9_SC_SE_Li256ELb1ELb1ELb0ELb0EEENS1_36VarlenDynamicPersistentTileSchedulerILi64ELi64ELi256ELi128ELb0ELb1ELb1ELb0ELb1ELb1EEEEEEEEEvNT_6ParamsE --------------------------
	.section	.nv.info._ZN7cutlass13device_kernelIN5flash11enable_sm90INS1_16FlashAttnFwdSm90INS1_25CollectiveMainloopFwdSm90ILi2EN4cute5tupleIJNS5_1CILi1EEES8_S8_EEENS6_IJNS7_ILi64EEESA_SA_EEELi512ENS_6half_tEfNS_4arch4Sm90ELb0ELb0ELb1ELb1ELb0ELb1ELb1ELb0ELb0ELb1ELb0ELb0EEENS1_21CollectiveEpilogueFwdINS6_IJSA_NS7_ILi512EEESA_EEES9_SC_SE_Li256ELb1ELb1ELb0ELb0EEENS1_36VarlenDynamicPersistentTileSchedulerILi64ELi64ELi256ELi128ELb0ELb1ELb1ELb0ELb1ELb1EEEEEEEEEvNT_6ParamsE,"",@"SHT_CUDA_INFO"
	.sectionflags	@""
	.align	4


	//----- nvinfo : EIATTR_CUDA_API_VERSION
	.align		4
        /*0000*/ 	.byte	0x04, 0x37
        /*0002*/ 	.short	(.L_763 - .L_762)
.L_762:
        /*0004*/ 	.word	0x00000082


	//----- nvinfo : EIATTR_KPARAM_INFO
	.align		4
.L_763:
        /*0008*/ 	.byte	0x04, 0x17
        /*000a*/ 	.short	(.L_765 - .L_764)
.L_764:
        /*000c*/ 	.word	0x00000000
        /*0010*/ 	.short	0x0000
        /*0012*/ 	.short	0x0070
        /*0014*/ 	.byte	0x00, 0xf0, 0x01, 0x2e


	//----- nvinfo : EIATTR_SPARSE_MMA_MASK
	.align		4
.L_765:
        /*0018*/ 	.byte	0x03, 0x50
        /*001a*/ 	.short	0x0000


	//----- nvinfo : EIATTR_MAXREG_COUNT
	.align		4
        /*001c*/ 	.byte	0x03, 0x1b
        /*001e*/ 	.short	0x00a8


	//----- nvinfo : EIATTR_NUM_BARRIERS
	.align		4
        /*0020*/ 	.byte	0x02, 0x4c
        /*0022*/ 	.byte	0x10
	.zero		1


	//----- nvinfo : EIATTR_EXTERNS
	.align		4
        /*0024*/ 	.byte	0x04, 0x0f
        /*0026*/ 	.short	(.L_767 - .L_766)


	//   ....[0]....
	.align		4
.L_766:
        /*0028*/ 	.word	index@(__assertfail)


	//----- nvinfo : EIATTR_ANNOTATIONS
	.align		4
.L_767:
        /*002c*/ 	.byte	0x04, 0x55
        /*002e*/ 	.short	(.L_769 - .L_768)


	//   ....[0]....
.L_768:
        /* <DEDUP_REMOVED lines=118> */


	//----- nvinfo : EIATTR_MERCURY_ISA_VERSION
	.align		4
.L_769:
        /*0780*/ 	.byte	0x03, 0x5f
        /*0782*/ 	.short	0x0101


	//----- nvinfo : EIATTR_UNUSED_LOAD_BYTE_OFFSET
	.align		4
        /*0784*/ 	.byte	0x04, 0x44
        /*0786*/ 	.short	(.L_771 - .L_770)


	//   ....[0]....
.L_770:
        /*0788*/ 	.word	0x00000ad0
        /*078c*/ 	.word	0x0000fff0


	//   ....[1]....
        /*0790*/ 	.word	0x0000f970
        /*0794*/ 	.word	0x0000fff0


	//----- nvinfo : EIATTR_INT_WARP_WIDE_INSTR_OFFSETS
	.align		4
.L_771:
        /*0798*/ 	.byte	0x04, 0x31
        /*079a*/ 	.short	(.L_773 - .L_772)


	//   ....[0]....
.L_772:
        /*079c*/ 	.word	0x00000190


	//   ....[1]....
        /*07a0*/ 	.word	0x000001d0


	//   ....[2]....
        /*07a4*/ 	.word	0x00000240


	//   ....[3]....
        /*07a8*/ 	.word	0x000002b0


	//   ....[4]....
        /*07ac*/ 	.word	0x000155a0


	//   ....[5]....
        /*07b0*/ 	.word	0x00015600


	//   ....[6]....
        /*07b4*/ 	.word	0x0001b3e0


	//   ....[7]....
        /*07b8*/ 	.word	0x0001b440


	//----- nvinfo : EIATTR_COOP_GROUP_MASK_REGIDS
	.align		4
.L_773:
        /*07bc*/ 	.byte	0x04, 0x29
        /*07be*/ 	.short	(.L_775 - .L_774)


	//   ....[0]....
.L_774:
        /*07c0*/ 	.word	0xffffffff


	//   ....[1]....
        /*07c4*/ 	.word	0xffffffff


	//   ....[2]....
        /*07c8*/ 	.word	0xffffffff


	//   ....[3]....
        /*07cc*/ 	.word	0xffffffff


	//   ....[4]....
        /*07d0*/ 	.word	0xffffffff


	//   ....[5]....
        /*07d4*/ 	.word	0xffffffff


	//   ....[6]....
        /*07d8*/ 	.word	0xffffffff


	//   ....[7]....
        /*07dc*/ 	.word	0xffffffff


	//   ....[8]....
        /*07e0*/ 	.word	0xffffffff


	//   ....[9]....
        /*07e4*/ 	.word	0xffffffff


	//   ....[10]....
        /*07e8*/ 	.word	0xffffffff


	//   ....[11]....
        /*07ec*/ 	.word	0xffffffff


	//   ....[12]....
        /*07f0*/ 	.word	0xffffffff


	//   ....[13]....
        /*07f4*/ 	.word	0xffffffff


	//   ....[14]....
        /*07f8*/ 	.word	0xffffffff


	//   ....[15]....
        /*07fc*/ 	.word	0xffffffff


	//   ....[16]....
        /*0800*/ 	.word	0xffffffff


	//   ....[17]....
        /*0804*/ 	.word	0xffffffff


	//   ....[18]....
        /*0808*/ 	.word	0xffffffff


	//   ....[19]....
        /*080c*/ 	.word	0xffffffff


	//   ....[20]....
        /*0810*/ 	.word	0xffffffff


	//   ....[21]....
        /*0814*/ 	.word	0xffffffff


	//   ....[22]....
        /*0818*/ 	.word	0xffffffff


	//   ....[23]....
        /*081c*/ 	.word	0xffffffff


	//   ....[24]....
        /*0820*/ 	.word	0xffffffff


	//   ....[25]....
        /*0824*/ 	.word	0xffffffff


	//   ....[26]....
        /*0828*/ 	.word	0xffffffff


	//   ....[27]....
        /*082c*/ 	.word	0xffffffff


	//   ....[28]....
        /*0830*/ 	.word	0xffffffff


	//   ....[29]....
        /*0834*/ 	.word	0xffffffff


	//   ....[30]....
        /*0838*/ 	.word	0xffffffff


	//   ....[31]....
        /*083c*/ 	.word	0xffffffff


	//   ....[32]....
        /*0840*/ 	.word	0xffffffff


	//   ....[33]....
        /*0844*/ 	.word	0xffffffff


	//   ....[34]....
        /*0848*/ 	.word	0xffffffff


	//   ....[35]....
        /*084c*/ 	.word	0xffffffff


	//   ....[36]....
        /*0850*/ 	.word	0xffffffff


	//   ....[37]....
        /*0854*/ 	.word	0xffffffff


	//   ....[38]....
        /*0858*/ 	.word	0xffffffff


	//   ....[39]....
        /*085c*/ 	.word	0xffffffff


	//   ....[40]....
        /*0860*/ 	.word	0xffffffff


	//   ....[41]....
        /*0864*/ 	.word	0xffffffff


	//   ....[42]....
        /*0868*/ 	.word	0xffffffff


	//   ....[43]....
        /*086c*/ 	.word	0xffffffff


	//   ....[44]....
        /*0870*/ 	.word	0xffffffff


	//   ....[45]....
        /*0874*/ 	.word	0xffffffff


	//   ....[46]....
        /*0878*/ 	.word	0xffffffff


	//   ....[47]....
        /*087c*/ 	.word	0xffffffff


	//   ....[48]....
        /*0880*/ 	.word	0xffffffff


	//   ....[49]....
        /*0884*/ 	.word	0xffffffff


	//   ....[50]....
        /*0888*/ 	.word	0xffffffff


	//   ....[51]....
        /*088c*/ 	.word	0xffffffff


	//   ....[52]....
        /*0890*/ 	.word	0xffffffff


	//   ....[53]....
        /*0894*/ 	.word	0xffffffff


	//   ....[54]....
        /*0898*/ 	.word	0xffffffff


	//   ....[55]....
        /*089c*/ 	.word	0xffffffff


	//   ....[56]....
        /*08a0*/ 	.word	0xffffffff


	//   ....[57]....
        /*08a4*/ 	.word	0xffffffff


	//   ....[58]....
        /*08a8*/ 	.word	0xffffffff


	//   ....[59]....
        /*08ac*/ 	.word	0xffffffff


	//   ....[60]....
        /*08b0*/ 	.word	0xffffffff


	//   ....[61]....
        /*08b4*/ 	.word	0xffffffff


	//   ....[62]....
        /*08b8*/ 	.word	0xffffffff


	//   ....[63]....
        /*08bc*/ 	.word	0xffffffff


	//   ....[64]....
        /*08c0*/ 	.word	0xffffffff


	//   ....[65]....
        /*08c4*/ 	.word	0xffffffff


	//   ....[66]....
        /*08c8*/ 	.word	0xffffffff


	//   ....[67]....
        /*08cc*/ 	.word	0xffffffff


	//   ....[68]....
        /*08d0*/ 	.word	0xffffffff


	//   ....[69]....
        /*08d4*/ 	.word	0xffffffff


	//   ....[70]....
        /*08d8*/ 	.word	0xffffffff


	//   ....[71]....
        /*08dc*/ 	.word	0xffffffff


	//   ....[72]....
        /*08e0*/ 	.word	0xffffffff


	//   ....[73]....
        /*08e4*/ 	.word	0xffffffff


	//   ....[74]....
        /*08e8*/ 	.word	0xffffffff


	//   ....[75]....
        /*08ec*/ 	.word	0xffffffff


	//   ....[76]....
        /*08f0*/ 	.word	0xffffffff


	//   ....[77]....
        /*08f4*/ 	.word	0xffffffff


	//   ....[78]....
        /*08f8*/ 	.word	0xffffffff


	//   ....[79]....
        /*08fc*/ 	.word	0xffffffff


	//   ....[80]....
        /*0900*/ 	.word	0xffffffff


	//   ....[81]....
        /*0904*/ 	.word	0xffffffff


	//   ....[82]....
        /*0908*/ 	.word	0xffffffff


	//   ....[83]....
        /*090c*/ 	.word	0xffffffff


	//   ....[84]....
        /*0910*/ 	.word	0xffffffff


	//   ....[85]....
        /*0914*/ 	.word	0xffffffff


	//   ....[86]....
        /*0918*/ 	.word	0xffffffff


	//   ....[87]....
        /*091c*/ 	.word	0xffffffff


	//   ....[88]....
        /*0920*/ 	.word	0xffffffff


	//   ....[89]....
        /*0924*/ 	.word	0xffffffff


	//   ....[90]....
        /*0928*/ 	.word	0xffffffff


	//   ....[91]....
        /*092c*/ 	.word	0xffffffff


	//   ....[92]....
        /*0930*/ 	.word	0xffffffff


	//   ....[93]....
        /*0934*/ 	.word	0xffffffff


	//   ....[94]....
        /*0938*/ 	.word	0xffffffff


	//   ....[95]....
        /*093c*/ 	.word	0xffffffff


	//   ....[96]....
        /*0940*/ 	.word	0xffffffff


	//   ....[97]....
        /*0944*/ 	.word	0xffffffff


	//   ....[98]....
        /*0948*/ 	.word	0x0500000f


	//   ....[99]....
        /*094c*/ 	.word	0x0500000f


	//   ....[100]....
        /*0950*/ 	.word	0x0500000f


	//   ....[101]....
        /*0954*/ 	.word	0x0500000f


	//   ....[102]....
        /*0958*/ 	.word	0x0500000f


	//   ....[103]....
        /*095c*/ 	.word	0x0500000f


	//   ....[104]....
        /*0960*/ 	.word	0x0500000f


	//   ....[105]....
        /*0964*/ 	.word	0x0500000f


	//   ....[106]....
        /*0968*/ 	.word	0x0500000f


	//   ....[107]....
        /*096c*/ 	.word	0x0500000f


	//   ....[108]....
        /*0970*/ 	.word	0x0500000f


	//   ....[109]....
        /*0974*/ 	.word	0x0500000f


	//   ....[110]....
        /*0978*/ 	.word	0x0500000f


	//   ....[111]....
        /*097c*/ 	.word	0x0500000f


	//   ....[112]....
        /*0980*/ 	.word	0x0500000f


	//   ....[113]....
        /*0984*/ 	.word	0x0500000f


	//   ....[114]....
        /*0988*/ 	.word	0x0500000f


	//   ....[115]....
        /*098c*/ 	.word	0x0500000f


	//   ....[116]....
        /*0990*/ 	.word	0x0500000f


	//   ....[117]....
        /*0994*/ 	.word	0x0500000f


	//   ....[118]....
        /*0998*/ 	.word	0x0500000f


	//   ....[119]....
        /*099c*/ 	.word	0x0500000f


	//   ....[120]....
        /*09a0*/ 	.word	0x0500000f


	//   ....[121]....
        /*09a4*/ 	.word	0x0500000f


	//   ....[122]....
        /*09a8*/ 	.word	0x0500000f


	//   ....[123]....
        /*09ac*/ 	.word	0x0500000f


	//   ....[124]....
        /*09b0*/ 	.word	0x0500000f


	//   ....[125]....
        /*09b4*/ 	.word	0x0500000f


	//   ....[126]....
        /*09b8*/ 	.word	0x0500000f


	//   ....[127]....
        /*09bc*/ 	.word	0x0500000f


	//   ....[128]....
        /*09c0*/ 	.word	0x0500000f


	//   ....[129]....
        /*09c4*/ 	.word	0x0500000f


	//   ....[130]....
        /*09c8*/ 	.word	0x0500000f


	//   ....[131]....
        /*09cc*/ 	.word	0x0500000f


	//   ....[132]....
        /*09d0*/ 	.word	0x0500000f


	//   ....[133]....
        /*09d4*/ 	.word	0x0500000f


	//   ....[134]....
        /*09d8*/ 	.word	0x0500000f


	//   ....[135]....
        /*09dc*/ 	.word	0x0500000f


	//   ....[136]....
        /*09e0*/ 	.word	0x0500000f


	//   ....[137]....
        /*09e4*/ 	.word	0x0500000f


	//   ....[138]....
        /*09e8*/ 	.word	0x0500000f


	//   ....[139]....
        /*09ec*/ 	.word	0x0500000f


	//   ....[140]....
        /*09f0*/ 	.word	0x0500000f


	//   ....[141]....
        /*09f4*/ 	.word	0x0500000f


	//----- nvinfo : EIATTR_COOP_GROUP_INSTR_OFFSETS
	.align		4
.L_775:
        /*09f8*/ 	.byte	0x04, 0x28
        /*09fa*/ 	.short	(.L_777 - .L_776)


	//   ....[0]....
.L_776:
        /*09fc*/ 	.word	0x00000060


	//   ....[1]....
        /*0a00*/ 	.word	0x000001a0


	//   ....[2]....
        /*0a04*/ 	.word	0x000001e0


	//   ....[3]....
        /*0a08*/ 	.word	0x000003f0


	//   ....[4]....
        /*0a0c*/ 	.word	0x00000550


	//   ....[5]....
        /*0a10*/ 	.word	0x00000670


	//   ....[6]....
        /*0a14*/ 	.word	0x000007d0


	//   ....[7]....
        /*0a18*/ 	.word	0x000046f0


	//   ....[8]....
        /*0a1c*/ 	.word	0x00005ff0


	//   ....[9]....
        /*0a20*/ 	.word	0x000065b0


	//   ....[10]....
        /*0a24*/ 	.word	0x000065c0


	//   ....[11]....
        /*0a28*/ 	.word	0x000065d0


	//   ....[12]....
        /*0a2c*/ 	.word	0x000065e0


	//   ....[13]....
        /*0a30*/ 	.word	0x00007590


	//   ....[14]....
        /*0a34*/ 	.word	0x000075a0


	//   ....[15]....
        /*0a38*/ 	.word	0x000075b0


	//   ....[16]....
        /*0a3c*/ 	.word	0x000075c0


	//   ....[17]....
        /*0a40*/ 	.word	0x00008c40


	//   ....[18]....
        /*0a44*/ 	.word	0x0000aab0


	//   ....[19]....
        /*0a48*/ 	.word	0x0000ab20


	//   ....[20]....
        /*0a4c*/ 	.word	0x0000adb0


	//   ....[21]....
        /*0a50*/ 	.word	0x0000ae20


	//   ....[22]....
        /*0a54*/ 	.word	0x0000b700


	//   ....[23]....
        /*0a58*/ 	.word	0x0000c740


	//   ....[24]....
        /*0a5c*/ 	.word	0x0000d9d0


	//   ....[25]....
        /*0a60*/ 	.word	0x0000da70


	//   ....[26]....
        /*0a64*/ 	.word	0x0000dc40


	//   ....[27]....
        /*0a68*/ 	.word	0x0000dd30


	//   ....[28]....
        /*0a6c*/ 	.word	0x0000ee40


	//   ....[29]....
        /*0a70*/ 	.word	0x0000ee90


	//   ....[30]....
        /*0a74*/ 	.word	0x0000eec0


	//   ....[31]....
        /*0a78*/ 	.word	0x0000ef20


	//   ....[32]....
        /*0a7c*/ 	.word	0x0000ef40


	//   ....[33]....
        /*0a80*/ 	.word	0x00010920


	//   ....[34]....
        /*0a84*/ 	.word	0x00010df0


	//   ....[35]....
        /*0a88*/ 	.word	0x00010e30


	//   ....[36]....
        /*0a8c*/ 	.word	0x00010e50


	//   ....[37]....
        /*0a90*/ 	.word	0x00010e70


	//   ....[38]....
        /*0a94*/ 	.word	0x00011480


	//   ....[39]....
        /*0a98*/ 	.word	0x000114e0


	//   ....[40]....
        /*0a9c*/ 	.word	0x00011750


	//   ....[41]....
        /*0aa0*/ 	.word	0x00011770


	//   ....[42]....
        /*0aa4*/ 	.word	0x000122d0


	//   ....[43]....
        /*0aa8*/ 	.word	0x000122f0


	//   ....[44]....
        /*0aac*/ 	.word	0x00012520


	//   ....[45]....
        /*0ab0*/ 	.word	0x00012540


	//   ....[46]....
        /*0ab4*/ 	.word	0x000127e0


	//   ....[47]....
        /*0ab8*/ 	.word	0x000129d0


	//   ....[48]....
        /*0abc*/ 	.word	0x00012a00


	//   ....[49]....
        /*0ac0*/ 	.word	0x00012a30


	//   ....[50]....
        /*0ac4*/ 	.word	0x00012a60


	//   ....[51]....
        /*0ac8*/ 	.word	0x00012a90


	//   ....[52]....
        /*0acc*/ 	.word	0x00012ac0


	//   ....[53]....
        /*0ad0*/ 	.word	0x00012c30


	//   ....[54]....
        /*0ad4*/ 	.word	0x00012c60


	//   ....[55]....
        /*0ad8*/ 	.word	0x00012c90


	//   ....[56]....
        /*0adc*/ 	.word	0x00012cc0


	//   ....[57]....
        /*0ae0*/ 	.word	0x00012cf0


	//   ....[58]....
        /*0ae4*/ 	.word	0x00012d20


	//   ....[59]....
        /*0ae8*/ 	.word	0x00012dc0


	//   ....[60]....
        /*0aec*/ 	.word	0x00012df0


	//   ....[61]....
        /*0af0*/ 	.word	0x00012e80


	//   ....[62]....
        /*0af4*/ 	.word	0x00013a40


	//   ....[63]....
        /*0af8*/ 	.word	0x00015bb0


	//   ....[64]....
        /*0afc*/ 	.word	0x00016730


	//   ....[65]....
        /*0b00*/ 	.word	0x00016740


	//   ....[66]....
        /*0b04*/ 	.word	0x00016760


	//   ....[67]....
        /*0b08*/ 	.word	0x00016830


	//   ....[68]....
        /*0b0c*/ 	.word	0x00016860


	//   ....[69]....
        /*0b10*/ 	.word	0x000168c0


	//   ....[70]....
        /*0b14*/ 	.word	0x000168d0


	//   ....[71]....
        /*0b18*/ 	.word	0x00016940


	//   ....[72]....
        /*0b1c*/ 	.word	0x00017290


	//   ....[73]....
        /*0b20*/ 	.word	0x000172a0


	//   ....[74]....
        /*0b24*/ 	.word	0x000173e0


	//   ....[75]....
        /*0b28*/ 	.word	0x000173f0


	//   ....[76]....
        /*0b2c*/ 	.word	0x000176a0


	//   ....[77]....
        /*0b30*/ 	.word	0x000176b0


	//   ....[78]....
        /*0b34*/ 	.word	0x00017820


	//   ....[79]....
        /*0b38*/ 	.word	0x00017830


	//   ....[80]....
        /*0b3c*/ 	.word	0x0001b670


	//   ....[81]....
        /*0b40*/ 	.word	0x0001b6a0


	//   ....[82]....
        /*0b44*/ 	.word	0x0001b6e0


	//   ....[83]....
        /*0b48*/ 	.word	0x0001b710


	//   ....[84]....
        /*0b4c*/ 	.word	0x0001b740


	//   ....[85]....
        /*0b50*/ 	.word	0x0001b770


	//   ....[86]....
        /*0b54*/ 	.word	0x0001b7a0


	//   ....[87]....
        /*0b58*/ 	.word	0x0001b7d0


	//   ....[88]....
        /*0b5c*/ 	.word	0x0001b950


	//   ....[89]....
        /*0b60*/ 	.word	0x0001b980


	//   ....[90]....
        /*0b64*/ 	.word	0x0001b9b0


	//   ....[91]....
        /*0b68*/ 	.word	0x0001b9e0


	//   ....[92]....
        /*0b6c*/ 	.word	0x0001ba10


	//   ....[93]....
        /*0b70*/ 	.word	0x0001ba40


	//   ....[94]....
        /*0b74*/ 	.word	0x0001bb00


	//   ....[95]....
        /*0b78*/ 	.word	0x0001bb20


	//   ....[96]....
        /*0b7c*/ 	.word	0x0001bb90


	//   ....[97]....
        /*0b80*/ 	.word	0x0001c030


	//   ....[98]....
        /*0b84*/ 	.word	0x0001c470


	//   ....[99]....
        /*0b88*/ 	.word	0x0001c500


	//   ....[100]....
        /*0b8c*/ 	.word	0x0001c550


	//   ....[101]....
        /*0b90*/ 	.word	0x0001c5a0


	//   ....[102]....
        /*0b94*/ 	.word	0x0001c680


	//   ....[103]....
        /*0b98*/ 	.word	0x0001c710


	//   ....[104]....
        /*0b9c*/ 	.word	0x0001c770


	//   ....[105]....
        /*0ba0*/ 	.word	0x0001c7d0


	//   ....[106]....
        /*0ba4*/ 	.word	0x0001ca70


	//   ....[107]....
        /*0ba8*/ 	.word	0x0001cd60


	//   ....[108]....
        /*0bac*/ 	.word	0x0001cee0


	//   ....[109]....
        /*0bb0*/ 	.word	0x0001cf30


	//   ....[110]....
        /*0bb4*/ 	.word	0x0001cf90


	//   ....[111]....
        /*0bb8*/ 	.word	0x0001cff0


	//   ....[112]....
        /*0bbc*/ 	.word	0x0001d140


	//   ....[113]....
        /*0bc0*/ 	.word	0x0001d1e0


	//   ....[114]....
        /*0bc4*/ 	.word	0x0001d290


	//   ....[115]....
        /*0bc8*/ 	.word	0x0001d370


	//   ....[116]....
        /*0bcc*/ 	.word	0x0001d540


	//   ....[117]....
        /*0bd0*/ 	.word	0x0001d600


	//   ....[118]....
        /*0bd4*/ 	.word	0x0001d8b0


	//   ....[119]....
        /*0bd8*/ 	.word	0x0001d9d0


	//   ....[120]....
        /*0bdc*/ 	.word	0x0001dba0


	//   ....[121]....
        /*0be0*/ 	.word	0x0001dc70


	//   ....[122]....
        /*0be4*/ 	.word	0x0001de70


	//   ....[123]....
        /*0be8*/ 	.word	0x0001df00


	//   ....[124]....
        /*0bec*/ 	.word	0x0001e230


	//   ....[125]....
        /*0bf0*/ 	.word	0x0001e2d0


	//   ....[126]....
        /*0bf4*/ 	.word	0x0001e3f0


	//   ....[127]....
        /*0bf8*/ 	.word	0x0001e470


	//   ....[128]....
        /*0bfc*/ 	.word	0x0001e4f0


	//   ....[129]....
        /*0c00*/ 	.word	0x0001e570


	//   ....[130]....
        /*0c04*/ 	.word	0x0001e5f0


	//   ....[131]....
        /*0c08*/ 	.word	0x0001e680


	//   ....[132]....
        /*0c0c*/ 	.word	0x0001e720


	//   ....[133]....
        /*0c10*/ 	.word	0x0001e7d0


	//   ....[134]....
        /*0c14*/ 	.word	0x0001e850


	//   ....[135]....
        /*0c18*/ 	.word	0x0001e8d0


	//   ....[136]....
        /*0c1c*/ 	.word	0x0001e950


	//   ....[137]....
        /*0c20*/ 	.word	0x0001e9e0


	//   ....[138]....
        /*0c24*/ 	.word	0x0001ea60


	//   ....[139]....
        /*0c28*/ 	.word	0x0001eb00


	//   ....[140]....
        /*0c2c*/ 	.word	0x0001eb90


	//   ....[141]....
        /*0c30*/ 	.word	0x0001ecc0


	//----- nvinfo : EIATTR_REG_RECONFIG
	.align		4
.L_777:
        /*0c34*/ 	.byte	0x01, 0x54
	.zero		2


	//----- nvinfo : EIATTR_SYSCALL_OFFSETS
	.align		4
        /*0c38*/ 	.byte	0x04, 0x46
        /*0c3a*/ 	.short	(.L_779 - .L_778)


	//   ....[0]....
.L_778:
        /*0c3c*/ 	.word	0x000019a0


	//   ....[1]....
        /*0c40*/ 	.word	0x00001af0


	//   ....[2]....
        /*0c44*/ 	.word	0x000061a0


	//   ....[3]....
        /*0c48*/ 	.word	0x00006520


	//   ....[4]....
        /*0c4c*/ 	.word	0x000157a0


	//   ....[5]....
        /*0c50*/ 	.word	0x00015900


	//   ....[6]....
        /*0c54*/ 	.word	0x00015a00


	//   ....[7]....
        /*0c58*/ 	.word	0x00016310


	//   ....[8]....
        /*0c5c*/ 	.word	0x00016c60


	//----- nvinfo : EIATTR_MBARRIER_INSTR_OFFSETS
	.align		4
.L_779:
        /*0c60*/ 	.byte	0x04, 0x39
        /*0c62*/ 	.short	(.L_781 - .L_780)


	//   ....[0]....
.L_780:
        /*0c64*/ 	.word	0x000002d0
        /*0c68*/ 	.word	0x000000ff
        /*0c6c*/ 	.word	0x00038800
        /*0c70*/ 	.short	0x0100
        /*0c72*/ 	.byte	0x08
	.zero		1


	//   ....[1]....
        /*0c74*/ 	.word	0x000002e0
        /*0c78*/ 	.word	0x000000ff
        /*0c7c*/ 	.word	0x00038810
        /*0c80*/ 	.short	0x0100
        /*0c82*/ 	.byte	0x08
	.zero		1


	//   ....[2]....
        /*0c84*/ 	.word	0x000002f0
        /*0c88*/ 	.word	0x000000ff
        /*0c8c*/ 	.word	0x00038820
        /*0c90*/ 	.short	0x0100
        /*0c92*/ 	.byte	0x08
	.zero		1


	//   ....[3]....
        /*0c94*/ 	.word	0x000003a0
        /*0c98*/ 	.word	0x000000ff
        /*0c9c*/ 	.word	0x00038830
        /*0ca0*/ 	.short	0x0100
        /*0ca2*/ 	.byte	0x06
	.zero		1


	//   ....[4]....
        /*0ca4*/ 	.word	0x000003b0
        /*0ca8*/ 	.word	0x000000ff
        /*0cac*/ 	.word	0x00038840
        /*0cb0*/ 	.short	0x0100
        /*0cb2*/ 	.byte	0x06
	.zero		1


	//   ....[5]....
        /*0cb4*/ 	.word	0x000003c0
        /*0cb8*/ 	.word	0x000000ff
        /*0cbc*/ 	.word	0x00038838
        /*0cc0*/ 	.short	0x0100
        /*0cc2*/ 	.byte	0x06
	.zero		1


	//   ....[6]....
        /*0cc4*/ 	.word	0x000003d0
        /*0cc8*/ 	.word	0x000000ff
        /*0ccc*/ 	.word	0x00038848
        /*0cd0*/ 	.short	0x0100
        /*0cd2*/ 	.byte	0x06
	.zero		1


	//   ....[7]....
        /*0cd4*/ 	.word	0x00000500
        /*0cd8*/ 	.word	0x000000ff
        /*0cdc*/ 	.word	0x00038850
        /*0ce0*/ 	.short	0x0100
        /*0ce2*/ 	.byte	0x08
	.zero		1


	//   ....[8]....
        /*0ce4*/ 	.word	0x00000510
        /*0ce8*/ 	.word	0x000000ff
        /*0cec*/ 	.word	0x00038860
        /*0cf0*/ 	.short	0x0100
        /*0cf2*/ 	.byte	0x08
	.zero		1


	//   ....[9]....
        /*0cf4*/ 	.word	0x00000520
        /*0cf8*/ 	.word	0x000000ff
        /*0cfc*/ 	.word	0x00038858
        /*0d00*/ 	.short	0x0100
        /*0d02*/ 	.byte	0x08
	.zero		1


	//   ....[10]....
        /*0d04*/ 	.word	0x00000530
        /*0d08*/ 	.word	0x000000ff
        /*0d0c*/ 	.word	0x00038868
        /*0d10*/ 	.short	0x0100
        /*0d12*/ 	.byte	0x08
	.zero		1


	//   ....[11]....
        /*0d14*/ 	.word	0x00000620
        /*0d18*/ 	.word	0x000000ff
        /*0d1c*/ 	.word	0x00038870
        /*0d20*/ 	.short	0x0100
        /*0d22*/ 	.byte	0x06
	.zero		1


	//   ....[12]....
        /*0d24*/ 	.word	0x00000630
        /*0d28*/ 	.word	0x000000ff
        /*0d2c*/ 	.word	0x00038880
        /*0d30*/ 	.short	0x0100
        /*0d32*/ 	.byte	0x06
	.zero		1


	//   ....[13]....
        /*0d34*/ 	.word	0x00000640
        /*0d38*/ 	.word	0x000000ff
        /*0d3c*/ 	.word	0x00038878
        /*0d40*/ 	.short	0x0100
        /*0d42*/ 	.byte	0x06
	.zero		1


	//   ....[14]....
        /*0d44*/ 	.word	0x00000650
        /*0d48*/ 	.word	0x000000ff
        /*0d4c*/ 	.word	0x00038888
        /*0d50*/ 	.short	0x0100
        /*0d52*/ 	.byte	0x06
	.zero		1


	//   ....[15]....
        /*0d54*/ 	.word	0x00000780
        /*0d58*/ 	.word	0x000000ff
        /*0d5c*/ 	.word	0x00038890
        /*0d60*/ 	.short	0x0100
        /*0d62*/ 	.byte	0x08
	.zero		1


	//   ....[16]....
        /*0d64*/ 	.word	0x00000790
        /*0d68*/ 	.word	0x000000ff
        /*0d6c*/ 	.word	0x000388a0
        /*0d70*/ 	.short	0x0100
        /*0d72*/ 	.byte	0x08
	.zero		1


	//   ....[17]....
        /*0d74*/ 	.word	0x000007a0
        /*0d78*/ 	.word	0x000000ff
        /*0d7c*/ 	.word	0x00038898
        /*0d80*/ 	.short	0x0100
        /*0d82*/ 	.byte	0x08
	.zero		1


	//   ....[18]....
        /*0d84*/ 	.word	0x000007b0
        /*0d88*/ 	.word	0x000000ff
        /*0d8c*/ 	.word	0x000388a8
        /*0d90*/ 	.short	0x0100
        /*0d92*/ 	.byte	0x08
	.zero		1


	//   ....[19]....
        /*0d94*/ 	.word	0x000008e0
        /*0d98*/ 	.word	0x000000ff
        /*0d9c*/ 	.word	0x000388b0
        /*0da0*/ 	.short	0x0100
        /*0da2*/ 	.byte	0x08
	.zero		1


	//   ....[20]....
        /*0da4*/ 	.word	0x000008f0
        /*0da8*/ 	.word	0x000000ff
        /*0dac*/ 	.word	0x000388c0
        /*0db0*/ 	.short	0x0100
        /*0db2*/ 	.byte	0x08
	.zero		1


	//   ....[21]....
        /*0db4*/ 	.word	0x00000900
        /*0db8*/ 	.word	0x000000ff
        /*0dbc*/ 	.word	0x000388b8
        /*0dc0*/ 	.short	0x0100
        /*0dc2*/ 	.byte	0x08
	.zero		1


	//   ....[22]....
        /*0dc4*/ 	.word	0x00000910
        /*0dc8*/ 	.word	0x000000ff
        /*0dcc*/ 	.word	0x000388c8
        /*0dd0*/ 	.short	0x0100
        /*0dd2*/ 	.byte	0x08
	.zero		1


	//   ....[23]....
        /*0dd4*/ 	.word	0x000026b0
        /*0dd8*/ 	.word	0x00000042
        /*0ddc*/ 	.word	0x00038890
        /*0de0*/ 	.short	0x010a
        /*0de2*/ 	.byte	0x3f
	.zero		1


	//   ....[24]....
        /*0de4*/ 	.word	0x00003060
        /*0de8*/ 	.word	0x00000042
        /*0dec*/ 	.word	0x00038890
        /*0df0*/ 	.short	0x010a
        /*0df2*/ 	.byte	0x3f
	.zero		1


	//   ....[25]....
        /*0df4*/ 	.word	0x000038e0
        /*0df8*/ 	.word	0x00000042
        /*0dfc*/ 	.word	0x00038890
        /*0e00*/ 	.short	0x010a
        /*0e02*/ 	.byte	0x3f
	.zero		1


	//   ....[26]....
        /*0e04*/ 	.word	0x00003ae0
        /*0e08*/ 	.word	0x00000004
        /*0e0c*/ 	.word	0x00000000
        /*0e10*/ 	.short	0x0101
        /*0e12*/ 	.byte	0x3f
	.zero		1


	//   ....[27]....
        /*0e14*/ 	.word	0x00003b20
        /*0e18*/ 	.word	0x00000042
        /*0e1c*/ 	.word	0x000388b0
        /*0e20*/ 	.short	0x010a
        /*0e22*/ 	.byte	0x3f
	.zero		1


	//   ....[28]....
        /*0e24*/ 	.word	0x00004180
        /*0e28*/ 	.word	0x00000042
        /*0e2c*/ 	.word	0x00000000
        /*0e30*/ 	.short	0x0101
        /*0e32*/ 	.byte	0x3f
	.zero		1


	//   ....[29]....
        /*0e34*/ 	.word	0x00004b30
        /*0e38*/ 	.word	0x00000000
        /*0e3c*/ 	.word	0x00000000
        /*0e40*/ 	.short	0x0101
        /*0e42*/ 	.byte	0x3f
	.zero		1


	//   ....[30]....
        /*0e44*/ 	.word	0x000056a0
        /*0e48*/ 	.word	0x00000000
        /*0e4c*/ 	.word	0x00000000
        /*0e50*/ 	.short	0x0101
        /*0e52*/ 	.byte	0x3f
	.zero		1


	//   ....[31]....
        /*0e54*/ 	.word	0x00006230
        /*0e58*/ 	.word	0x00000002
        /*0e5c*/ 	.word	0x00038800
        /*0e60*/ 	.short	0x010a
        /*0e62*/ 	.byte	0x3f
	.zero		1


	//   ....[32]....
        /*0e64*/ 	.word	0x00006280
        /*0e68*/ 	.word	0x00000002
        /*0e6c*/ 	.word	0x00038800
        /*0e70*/ 	.short	0x010a
        /*0e72*/ 	.byte	0x3f
	.zero		1


	//   ....[33]....
        /*0e74*/ 	.word	0x000068a0
        /*0e78*/ 	.word	0x00000002
        /*0e7c*/ 	.word	0x00038800
        /*0e80*/ 	.short	0x010a
        /*0e82*/ 	.byte	0x3f
	.zero		1


	//   ....[34]....
        /*0e84*/ 	.word	0x00007770
        /*0e88*/ 	.word	0x00000002
        /*0e8c*/ 	.word	0x00038800
        /*0e90*/ 	.short	0x010a
        /*0e92*/ 	.byte	0x3f
	.zero		1


	//   ....[35]....
        /*0e94*/ 	.word	0x00008520
        /*0e98*/ 	.word	0x00000014
        /*0e9c*/ 	.word	0x00038830
        /*0ea0*/ 	.short	0x010a
        /*0ea2*/ 	.byte	0x3f
	.zero		1


	//   ....[36]....
        /*0ea4*/ 	.word	0x000085d0
        /*0ea8*/ 	.word	0x00000014
        /*0eac*/ 	.word	0x00038830
        /*0eb0*/ 	.short	0x010a
        /*0eb2*/ 	.byte	0x3f
	.zero		1


	//   ....[37]....
        /*0eb4*/ 	.word	0x000088e0
        /*0eb8*/ 	.word	0x00000002
        /*0ebc*/ 	.word	0x00038810
        /*0ec0*/ 	.short	0x010a
        /*0ec2*/ 	.byte	0x3f
	.zero		1


	//   ....[38]....
        /*0ec4*/ 	.word	0x00008930
        /*0ec8*/ 	.word	0x00000014
        /*0ecc*/ 	.word	0x00038850
        /*0ed0*/ 	.short	0x010a
        /*0ed2*/ 	.byte	0x3f
	.zero		1


	//   ....[39]....
        /*0ed4*/ 	.word	0x000089f0
        /*0ed8*/ 	.word	0x00000014
        /*0edc*/ 	.word	0x00038850
        /*0ee0*/ 	.short	0x010a
        /*0ee2*/ 	.byte	0x3f
	.zero		1


	//   ....[40]....
        /*0ee4*/ 	.word	0x0000b020
        /*0ee8*/ 	.word	0x0000000c
        /*0eec*/ 	.word	0x00000000
        /*0ef0*/ 	.short	0x0101
        /*0ef2*/ 	.byte	0x3f
	.zero		1


	//   ....[41]....
        /*0ef4*/ 	.word	0x0000b720
        /*0ef8*/ 	.word	0x00000014
        /*0efc*/ 	.word	0x00000000
        /*0f00*/ 	.short	0x0101
        /*0f02*/ 	.byte	0x3f
	.zero		1


	//   ....[42]....
        /*0f04*/ 	.word	0x0000b830
        /*0f08*/ 	.word	0x0000000c
        /*0f0c*/ 	.word	0x00038830
        /*0f10*/ 	.short	0x010a
        /*0f12*/ 	.byte	0x3f
	.zero		1


	//   ....[43]....
        /*0f14*/ 	.word	0x0000b8e0
        /*0f18*/ 	.word	0x0000000c
        /*0f1c*/ 	.word	0x00038830
        /*0f20*/ 	.short	0x010a
        /*0f22*/ 	.byte	0x3f
	.zero		1


	//   ....[44]....
        /*0f24*/ 	.word	0x0000bb50
        /*0f28*/ 	.word	0x0000000c
        /*0f2c*/ 	.word	0x00038850
        /*0f30*/ 	.short	0x010a
        /*0f32*/ 	.byte	0x3f
	.zero		1


	//   ....[45]....
        /*0f34*/ 	.word	0x0000bba0
        /*0f38*/ 	.word	0x0000000c
        /*0f3c*/ 	.word	0x00038850
        /*0f40*/ 	.short	0x010a
        /*0f42*/ 	.byte	0x3f
	.zero		1


	//   ....[46]....
        /*0f44*/ 	.word	0x0000e080
        /*0f48*/ 	.word	0x000000a2
        /*0f4c*/ 	.word	0x00000000
        /*0f50*/ 	.short	0x0101
        /*0f52*/ 	.byte	0x3f
	.zero		1


	//   ....[47]....
        /*0f54*/ 	.word	0x0000ee60
        /*0f58*/ 	.word	0x0000000c
        /*0f5c*/ 	.word	0x00000000
        /*0f60*/ 	.short	0x0101
        /*0f62*/ 	.byte	0x3f
	.zero		1


	//   ....[48]....
        /*0f64*/ 	.word	0x00011450
        /*0f68*/ 	.word	0x00000000
        /*0f6c*/ 	.word	0x00000000
        /*0f70*/ 	.short	0x0101
        /*0f72*/ 	.byte	0x3f
	.zero		1


	//   ....[49]....
        /*0f74*/ 	.word	0x00013b30
        /*0f78*/ 	.word	0x00000005
        /*0f7c*/ 	.word	0x00038820
        /*0f80*/ 	.short	0x010a
        /*0f82*/ 	.byte	0x3f
	.zero		1


	//   ....[50]....
        /*0f84*/ 	.word	0x00013c20
        /*0f88*/ 	.word	0x00000004
        /*0f8c*/ 	.word	0x000388a0
        /*0f90*/ 	.short	0x010a
        /*0f92*/ 	.byte	0x3f
	.zero		1


	//   ....[51]....
        /*0f94*/ 	.word	0x00013e70
        /*0f98*/ 	.word	0x00000004
        /*0f9c*/ 	.word	0x000388c0
        /*0fa0*/ 	.short	0x010a
        /*0fa2*/ 	.byte	0x3f
	.zero		1


	//   ....[52]....
        /*0fa4*/ 	.word	0x000148f0
        /*0fa8*/ 	.word	0x00000004
        /*0fac*/ 	.word	0x000388a0
        /*0fb0*/ 	.short	0x010a
        /*0fb2*/ 	.byte	0x3f
	.zero		1


	//   ....[53]....
        /*0fb4*/ 	.word	0x00014b30
        /*0fb8*/ 	.word	0x00000004
        /*0fbc*/ 	.word	0x000388c0
        /*0fc0*/ 	.short	0x010a
        /*0fc2*/ 	.byte	0x3f
	.zero		1


	//   ....[54]....
        /*0fc4*/ 	.word	0x00015e50
        /*0fc8*/ 	.word	0x00000000
        /*0fcc*/ 	.word	0x00038840
        /*0fd0*/ 	.short	0x010a
        /*0fd2*/ 	.byte	0x3f
	.zero		1


	//   ....[55]....
        /*0fd4*/ 	.word	0x00016a00
        /*0fd8*/ 	.word	0x00000008
        /*0fdc*/ 	.word	0x00038800
        /*0fe0*/ 	.short	0x0107
        /*0fe2*/ 	.byte	0x3f
	.zero		1


	//   ....[56]....
        /*0fe4*/ 	.word	0x00016ab0
        /*0fe8*/ 	.word	0x00000000
        /*0fec*/ 	.word	0x00038800
        /*0ff0*/ 	.short	0x0101
        /*0ff2*/ 	.byte	0x3f
	.zero		1


	//   ....[57]....
        /*0ff4*/ 	.word	0x00017a60
        /*0ff8*/ 	.word	0x00000000
        /*0ffc*/ 	.word	0x00038810
        /*1000*/ 	.short	0x0107
        /*1002*/ 	.byte	0x3f
	.zero		1


	//   ....[58]....
        /*1004*/ 	.word	0x00017b60
        /*1008*/ 	.word	0x00000002
        /*100c*/ 	.word	0x00038810
        /*1010*/ 	.short	0x0101
        /*1012*/ 	.byte	0x3f
	.zero		1


	//   ....[59]....
        /*1014*/ 	.word	0x00017b80
        /*1018*/ 	.word	0x00000002
        /*101c*/ 	.word	0x00038820
        /*1020*/ 	.short	0x010a
        /*1022*/ 	.byte	0x3f
	.zero		1


	//   ....[60]....
        /*1024*/ 	.word	0x00017c90
        /*1028*/ 	.word	0x00000003
        /*102c*/ 	.word	0x00038860
        /*1030*/ 	.short	0x010a
        /*1032*/ 	.byte	0x3f
	.zero		1


	//   ....[61]....
        /*1034*/ 	.word	0x000189a0
        /*1038*/ 	.word	0x00000002
        /*103c*/ 	.word	0x00038840
        /*1040*/ 	.short	0x010a
        /*1042*/ 	.byte	0x3f
	.zero		1


	//   ....[62]....
        /*1044*/ 	.word	0x00018c00
        /*1048*/ 	.word	0x00000002
        /*104c*/ 	.word	0x00038860
        /*1050*/ 	.short	0x010a
        /*1052*/ 	.byte	0x3f
	.zero		1


	//   ....[63]....
        /*1054*/ 	.word	0x000198a0
        /*1058*/ 	.word	0x00000002
        /*105c*/ 	.word	0x00038840
        /*1060*/ 	.short	0x010a
        /*1062*/ 	.byte	0x3f
	.zero		1


	//   ....[64]....
        /*1064*/ 	.word	0x00019af0
        /*1068*/ 	.word	0x00000002
        /*106c*/ 	.word	0x00038860
        /*1070*/ 	.short	0x010a
        /*1072*/ 	.byte	0x3f
	.zero		1


	//   ....[65]....
        /*1074*/ 	.word	0x0001a700
        /*1078*/ 	.word	0x00000002
        /*107c*/ 	.word	0x00038840
        /*1080*/ 	.short	0x010a
        /*1082*/ 	.byte	0x3f
	.zero		1


	//   ....[66]....
        /*1084*/ 	.word	0x0001a960
        /*1088*/ 	.word	0x00000002
        /*108c*/ 	.word	0x00038860
        /*1090*/ 	.short	0x010a
        /*1092*/ 	.byte	0x3f
	.zero		1


	//   ....[67]....
        /*1094*/ 	.word	0x0001bfb0
        /*1098*/ 	.word	0x00000000
        /*109c*/ 	.word	0x00038820
        /*10a0*/ 	.short	0x010a
        /*10a2*/ 	.byte	0x3f
	.zero		1


	//   ....[68]....
        /*10a4*/ 	.word	0x0001c160
        /*10a8*/ 	.word	0x00000006
        /*10ac*/ 	.word	0x00000000
        /*10b0*/ 	.short	0x010a
        /*10b2*/ 	.byte	0x3f
	.zero		1


	//   ....[69]....
        /*10b4*/ 	.word	0x0001c1d0
        /*10b8*/ 	.word	0x00000007
        /*10bc*/ 	.word	0x00000000
        /*10c0*/ 	.short	0x010a
        /*10c2*/ 	.byte	0x3f
	.zero		1


	//   ....[70]....
        /*10c4*/ 	.word	0x0001c240
        /*10c8*/ 	.word	0x00000004
        /*10cc*/ 	.word	0x00000000
        /*10d0*/ 	.short	0x010a
        /*10d2*/ 	.byte	0x3f
	.zero		1


	//   ....[71]....
        /*10d4*/ 	.word	0x0001c270
        /*10d8*/ 	.word	0x00000003
        /*10dc*/ 	.word	0x00000000
        /*10e0*/ 	.short	0x010a
        /*10e2*/ 	.byte	0x3f
	.zero		1


	//   ....[72]....
        /*10e4*/ 	.word	0x0001c2d0
        /*10e8*/ 	.word	0x00000042
        /*10ec*/ 	.word	0x00038890
        /*10f0*/ 	.short	0x010a
        /*10f2*/ 	.byte	0x3f
	.zero		1


	//   ....[73]....
        /*10f4*/ 	.word	0x0001c320
        /*10f8*/ 	.word	0x00000042
        /*10fc*/ 	.word	0x00038890
        /*1100*/ 	.short	0x010a
        /*1102*/ 	.byte	0x3f
	.zero		1


	//   ....[74]....
        /*1104*/ 	.word	0x0001c370
        /*1108*/ 	.word	0x00000042
        /*110c*/ 	.word	0x00038890
        /*1110*/ 	.short	0x010a
        /*1112*/ 	.byte	0x3f
	.zero		1


	//   ....[75]....
        /*1114*/ 	.word	0x0001c3c0
        /*1118*/ 	.word	0x00000042
        /*111c*/ 	.word	0x000388b0
        /*1120*/ 	.short	0x010a
        /*1122*/ 	.byte	0x3f
	.zero		1


	//   ....[76]....
        /*1124*/ 	.word	0x0001c5d0
        /*1128*/ 	.word	0x00000002
        /*112c*/ 	.word	0x00038800
        /*1130*/ 	.short	0x010a
        /*1132*/ 	.byte	0x3f
	.zero		1


	//   ....[77]....
        /*1134*/ 	.word	0x0001c800
        /*1138*/ 	.word	0x00000002
        /*113c*/ 	.word	0x00038800
        /*1140*/ 	.short	0x010a
        /*1142*/ 	.byte	0x3f
	.zero		1


	//   ....[78]....
        /*1144*/ 	.word	0x0001c850
        /*1148*/ 	.word	0x00000014
        /*114c*/ 	.word	0x00038830
        /*1150*/ 	.short	0x010a
        /*1152*/ 	.byte	0x3f
	.zero		1


	//   ....[79]....
        /*1154*/ 	.word	0x0001c8a0
        /*1158*/ 	.word	0x00000002
        /*115c*/ 	.word	0x00038810
        /*1160*/ 	.short	0x010a
        /*1162*/ 	.byte	0x3f
	.zero		1


	//   ....[80]....
        /*1164*/ 	.word	0x0001c8f0
        /*1168*/ 	.word	0x00000014
        /*116c*/ 	.word	0x00038850
        /*1170*/ 	.short	0x010a
        /*1172*/ 	.byte	0x3f
	.zero		1


	//   ....[81]....
        /*1174*/ 	.word	0x0001c940
        /*1178*/ 	.word	0x0000000c
        /*117c*/ 	.word	0x00038830
        /*1180*/ 	.short	0x010a
        /*1182*/ 	.byte	0x3f
	.zero		1


	//   ....[82]....
        /*1184*/ 	.word	0x0001c990
        /*1188*/ 	.word	0x0000000c
        /*118c*/ 	.word	0x00038850
        /*1190*/ 	.short	0x010a
        /*1192*/ 	.byte	0x3f
	.zero		1


	//   ....[83]....
        /*1194*/ 	.word	0x0001cb40
        /*1198*/ 	.word	0x00000004
        /*119c*/ 	.word	0x00038820
        /*11a0*/ 	.short	0x010a
        /*11a2*/ 	.byte	0x3f
	.zero		1


	//   ....[84]....
        /*11a4*/ 	.word	0x0001cb90
        /*11a8*/ 	.word	0x00000004
        /*11ac*/ 	.word	0x000388a0
        /*11b0*/ 	.short	0x010a
        /*11b2*/ 	.byte	0x3f
	.zero		1


	//   ....[85]....
        /*11b4*/ 	.word	0x0001cbe0
        /*11b8*/ 	.word	0x00000004
        /*11bc*/ 	.word	0x000388c0
        /*11c0*/ 	.short	0x010a
        /*11c2*/ 	.byte	0x3f
	.zero		1


	//   ....[86]....
        /*11c4*/ 	.word	0x0001cc30
        /*11c8*/ 	.word	0x00000004
        /*11cc*/ 	.word	0x000388a0
        /*11d0*/ 	.short	0x010a
        /*11d2*/ 	.byte	0x3f
	.zero		1


	//   ....[87]....
        /*11d4*/ 	.word	0x0001cc80
        /*11d8*/ 	.word	0x00000004
        /*11dc*/ 	.word	0x000388c0
        /*11e0*/ 	.short	0x010a
        /*11e2*/ 	.byte	0x3f
	.zero		1


	//   ....[88]....
        /*11e4*/ 	.word	0x0001ce20
        /*11e8*/ 	.word	0x00000000
        /*11ec*/ 	.word	0x00038840
        /*11f0*/ 	.short	0x010a
        /*11f2*/ 	.byte	0x3f
	.zero		1


	//   ....[89]....
        /*11f4*/ 	.word	0x0001df50
        /*11f8*/ 	.word	0x00000002
        /*11fc*/ 	.word	0x00038820
        /*1200*/ 	.short	0x010a
        /*1202*/ 	.byte	0x3f
	.zero		1


	//   ....[90]....
        /*1204*/ 	.word	0x0001dfa0
        /*1208*/ 	.word	0x00000003
        /*120c*/ 	.word	0x00038860
        /*1210*/ 	.short	0x010a
        /*1212*/ 	.byte	0x3f
	.zero		1


	//   ....[91]....
        /*1214*/ 	.word	0x0001dff0
        /*1218*/ 	.word	0x00000002
        /*121c*/ 	.word	0x00038840
        /*1220*/ 	.short	0x010a
        /*1222*/ 	.byte	0x3f
	.zero		1


	//   ....[92]....
        /*1224*/ 	.word	0x0001e040
        /*1228*/ 	.word	0x00000002
        /*122c*/ 	.word	0x00038860
        /*1230*/ 	.short	0x010a
        /*1232*/ 	.byte	0x3f
	.zero		1


	//   ....[93]....
        /*1234*/ 	.word	0x0001e090
        /*1238*/ 	.word	0x00000002
        /*123c*/ 	.word	0x00038840
        /*1240*/ 	.short	0x010a
        /*1242*/ 	.byte	0x3f
	.zero		1


	//   ....[94]....
        /*1244*/ 	.word	0x0001e0e0
        /*1248*/ 	.word	0x00000002
        /*124c*/ 	.word	0x00038860
        /*1250*/ 	.short	0x010a
        /*1252*/ 	.byte	0x3f
	.zero		1


	//   ....[95]....
        /*1254*/ 	.word	0x0001e130
        /*1258*/ 	.word	0x00000002
        /*125c*/ 	.word	0x00038840
        /*1260*/ 	.short	0x010a
        /*1262*/ 	.byte	0x3f
	.zero		1


	//   ....[96]....
        /*1264*/ 	.word	0x0001e180
        /*1268*/ 	.word	0x00000002
        /*126c*/ 	.word	0x00038860
        /*1270*/ 	.short	0x010a
        /*1272*/ 	.byte	0x3f
	.zero		1


	//   ....[97]....
        /*1274*/ 	.word	0x0001ebe0
        /*1278*/ 	.word	0x00000000
        /*127c*/ 	.word	0x00038820
        /*1280*/ 	.short	0x010a
        /*1282*/ 	.byte	0x3f
	.zero		1


	//   ....[98]....
        /*1284*/ 	.word	0x0001ed80
        /*1288*/ 	.word	0x00000006
        /*128c*/ 	.word	0x00000000
        /*1290*/ 	.short	0x010a
        /*1292*/ 	.byte	0x3f
	.zero		1


	//   ....[99]....
        /*1294*/ 	.word	0x0001edd0
        /*1298*/ 	.word	0x00000007
        /*129c*/ 	.word	0x00000000
        /*12a0*/ 	.short	0x010a
        /*12a2*/ 	.byte	0x3f
	.zero		1


	//   ....[100]....
        /*12a4*/ 	.word	0x0001ee20
        /*12a8*/ 	.word	0x00000004
        /*12ac*/ 	.word	0x00000000
        /*12b0*/ 	.short	0x010a
        /*12b2*/ 	.byte	0x3f
	.zero		1


	//----- nvinfo : EIATTR_NUM_MBARRIERS
	.align		4
.L_781:
        /*12b4*/ 	.byte	0x03, 0x38
        /*12b6*/ 	.short	0x0017


	//----- nvinfo : EIATTR_EXIT_INSTR_OFFSETS
	.align		4
        /*12b8*/ 	.byte	0x04, 0x1c
        /*12ba*/ 	.short	(.L_783 - .L_782)


	//   ....[0]....
.L_782:
        /*12bc*/ 	.word	0x0001c2c0


	//----- nvinfo : EIATTR_MAX_THREADS
	.align		4
.L_783:
        /*12c0*/ 	.byte	0x04, 0x05
        /*12c2*/ 	.short	(.L_785 - .L_784)
.L_784:
        /*12c4*/ 	.word	0x00000180
        /*12c8*/ 	.word	0x00000001
        /*12cc*/ 	.word	0x00000001


	//----- nvinfo : EIATTR_CRS_STACK_SIZE
	.align		4
.L_785:
        /*12d0*/ 	.byte	0x04, 0x1e
        /*12d2*/ 	.short	(.L_787 - .L_786)
.L_786:
        /*12d4*/ 	.word	0x00000000


	//----- nvinfo : EIATTR_CBANK_PARAM_SIZE
	.align		4
.L_787:
        /*12d8*/ 	.byte	0x03, 0x19
        /*12da*/ 	.short	0x0bf0


	//----- nvinfo : EIATTR_PARAM_CBANK
	.align		4
        /*12dc*/ 	.byte	0x04, 0x0a
        /*12de*/ 	.short	(.L_789 - .L_788)
	.align		4
.L_788:
        /*12e0*/ 	.word	index@(.nv.constant0._ZN7cutlass13device_kernelIN5flash11enable_sm90INS1_16FlashAttnFwdSm90INS1_25CollectiveMainloopFwdSm90ILi2EN4cute5tupleIJNS5_1CILi1EEES8_S8_EEENS6_IJNS7_ILi64EEESA_SA_EEELi512ENS_6half_tEfNS_4arch4Sm90ELb0ELb0ELb1ELb1ELb0ELb1ELb1ELb0ELb0ELb1ELb0ELb0EEENS1_21CollectiveEpilogueFwdINS6_IJSA_NS7_ILi512EEESA_EEES9_SC_SE_Li256ELb1ELb1ELb0ELb0EEENS1_36VarlenDynamicPersistentTileSchedulerILi64ELi64ELi256ELi128ELb0ELb1ELb1ELb0ELb1ELb1EEEEEEEEEvNT_6ParamsE)
        /*12e4*/ 	.short	0x0210
        /*12e6*/ 	.short	0x0bf0


	//----- nvinfo : EIATTR_SW_WAR
	.align		4
.L_789:
        /*12e8*/ 	.byte	0x04, 0x36
        /*12ea*/ 	.short	(.L_791 - .L_790)
.L_790:
        /*12ec*/ 	.word	0x00000008
.L_791:


//--------------------- .nv.info._ZN7cutlass13device_kernelIN5flash11enable_sm90INS1_16FlashAttnFwdSm90INS1_25CollectiveMainloopFwdSm90ILi2EN4cute5tupleIJNS5_1CILi1EEES8_S8_EEENS6_IJNS7_ILi64EEESA_SA_EEELi512ENS_6half_tEfNS_4arch4Sm90ELb0ELb1ELb1ELb0ELb0ELb0ELb0ELb0ELb0ELb1ELb0ELb0EEENS1_21CollectiveEpilogueFwdINS6_IJSA_NS7_ILi512EEESA_EEES9_SC_SE_Li256ELb0ELb1ELb0ELb0EEENS1_30DynamicPersistentTileSchedulerILi256ELi128ELb0ELb1ELb1EEEEEEEEEvNT_6ParamsE --------------------------
	.section	.nv.info._ZN7cutlass13device_kernelIN5flash11enable_sm90INS1_16FlashAttnFwdSm90INS1_25CollectiveMainloopFwdSm90ILi2EN4cute5tupleIJNS5_1CILi1EEES8_S8_EEENS6_IJNS7_ILi64EEESA_SA_EEELi512ENS_6half_tEfNS_4arch4Sm90ELb0ELb1ELb1ELb0ELb0ELb0ELb0ELb0ELb0ELb1ELb0ELb0EEENS1_21CollectiveEpilogueFwdINS6_IJSA_NS7_ILi512EEESA_EEES9_SC_SE_Li256ELb0ELb1ELb0ELb0EEENS1_30DynamicPersistentTileSchedulerILi256ELi128ELb0ELb1ELb1EEEEEEEEEvNT_6ParamsE,"",@"SHT_CUDA_INFO"
	.sectionflags	@""
	.align	4


	//----- nvinfo : EIATTR_CUDA_API_VERSION
	.align		4
        /*0000*/ 	.byte	0x04, 0x37
        /*0002*/ 	.short	(.L_793 - .L_792)
.L_792:
        /*0004*/ 	.word	0x00000082


	//----- nvinfo : EIATTR_KPARAM_INFO
	.align		4
.L_793:
        /*0008*/ 	.byte	0x04, 0x17
        /*000a*/ 	.short	(.L_795 - .L_794)
.L_794:
        /*000c*/ 	.word	0x00000000
        /*0010*/ 	.short	0x0000
        /*0012*/ 	.short	0x0070
        /*0014*/ 	.byte	0x00, 0xf0, 0x01, 0x2a


	//----- nvinfo : EIATTR_SPARSE_MMA_MASK
	.align		4
.L_795:
        /*0018*/ 	.byte	0x03, 0x50
        /*001a*/ 	.short	0x0000


	//----- nvinfo : EIATTR_MAXREG_COUNT
	.align		4
        /*001c*/ 	.byte	0x03, 0x1b
        /*001e*/ 	.short	0x00a8


	//----- nvinfo : EIATTR_NUM_BARRIERS
	.align		4
        /*0020*/ 	.byte	0x02, 0x4c
        /*0022*/ 	.byte	0x10
	.zero		1


	//----- nvinfo : EIATTR_EXTERNS
	.align		4
        /*0024*/ 	.byte	0x04, 0x0f
        /*0026*/ 	.short	(.L_797 - .L_796)


	//   ....[0]....
	.align		4
.L_796:
        /*0028*/ 	.word	index@(__assertfail)


	//----- nvinfo : EIATTR_ANNOTATIONS
	.align		4
.L_797:
        /*002c*/ 	.byte	0x04, 0x55
        /*002e*/ 	.short	(.L_799 - .L_798)


	//   ....[0]....
.L_798:
        /* <DEDUP_REMOVED lines=24> */


	//----- nvinfo : EIATTR_MERCURY_ISA_VERSION
	.align		4
.L_799:
        /*01a0*/ 	.byte	0x03, 0x5f
        /*01a2*/ 	.short	0x0101


	//----- nvinfo : EIATTR_INT_WARP_WIDE_INSTR_OFFSETS
	.align		4
        /*01a4*/ 	.byte	0x04, 0x31
        /*01a6*/ 	.short	(.L_801 - .L_800)


	//   ....[0]....
.L_800:
        /*01a8*/ 	.word	0x00000130


	//   ....[1]....
        /*01ac*/ 	.word	0x00000170


	//   ....[2]....
        /*01b0*/ 	.word	0x000001e0


	//   ....[3]....
        /*01b4*/ 	.word	0x000114f0


	//   ....[4]....
        /*01b8*/ 	.word	0x00011580


	//   ....[5]....
        /*01bc*/ 	.word	0x00015ba0


	//   ....[6]....
        /*01c0*/ 	.word	0x00015c30


	//----- nvinfo : EIATTR_COOP_GROUP_MASK_REGIDS
	.align		4
.L_801:
        /*01c4*/ 	.byte	0x04, 0x29
        /*01c6*/ 	.short	(.L_803 - .L_802)


	//   ....[0]....
.L_802:
        /*01c8*/ 	.word	0xffffffff


	//   ....[1]....
        /*01cc*/ 	.word	0xffffffff


	//   ....[2]....
        /*01d0*/ 	.word	0xffffffff


	//   ....[3]....
        /*01d4*/ 	.word	0xffffffff


	//   ....[4]....
        /*01d8*/ 	.word	0xffffffff


	//   ....[5]....
        /*01dc*/ 	.word	0xffffffff


	//   ....[6]....
        /*01e0*/ 	.word	0xffffffff


	//   ....[7]....
        /*01e4*/ 	.word	0xffffffff


	//   ....[8]....
        /*01e8*/ 	.word	0xffffffff


	//   ....[9]....
        /*01ec*/ 	.word	0xffffffff


	//   ....[10]....
        /*01f0*/ 	.word	0xffffffff


	//   ....[11]....
        /*01f4*/ 	.word	0xffffffff


	//   ....[12]....
        /*01f8*/ 	.word	0xffffffff


	//   ....[13]....
        /*01fc*/ 	.word	0xffffffff


	//   ....[14]....
        /*0200*/ 	.word	0xffffffff


	//   ....[15]....
        /*0204*/ 	.word	0xffffffff


	//   ....[16]....
        /*0208*/ 	.word	0xffffffff


	//   ....[17]....
        /*020c*/ 	.word	0xffffffff


	//   ....[18]....
        /*0210*/ 	.word	0xffffffff


	//   ....[19]....
        /*0214*/ 	.word	0xffffffff


	//   ....[20]....
        /*0218*/ 	.word	0xffffffff


	//   ....[21]....
        /*021c*/ 	.word	0xffffffff


	//   ....[22]....
        /*0220*/ 	.word	0xffffffff


	//   ....[23]....
        /*0224*/ 	.word	0xffffffff


	//   ....[24]....
        /*0228*/ 	.word	0xffffffff


	//   ....[25]....
        /*022c*/ 	.word	0xffffffff


	//   ....[26]....
        /*0230*/ 	.word	0xffffffff


	//   ....[27]....
        /*0234*/ 	.word	0xffffffff


	//   ....[28]....
        /*0238*/ 	.word	0xffffffff


	//   ....[29]....
        /*023c*/ 	.word	0xffffffff


	//   ....[30]....
        /*0240*/ 	.word	0xffffffff


	//   ....[31]....
        /*0244*/ 	.word	0xffffffff


	//   ....[32]....
        /*0248*/ 	.word	0xffffffff


	//   ....[33]....
        /*024c*/ 	.word	0xffffffff


	//   ....[34]....
        /*0250*/ 	.word	0xffffffff


	//   ....[35]....
        /*0254*/ 	.word	0xffffffff


	//   ....[36]....
        /*0258*/ 	.word	0xffffffff


	//   ....[37]....
        /*025c*/ 	.word	0xffffffff


	//   ....[38]....
        /*0260*/ 	.word	0xffffffff


	//   ....[39]....
        /*0264*/ 	.word	0xffffffff


	//   ....[40]....
        /*0268*/ 	.word	0xffffffff


	//   ....[41]....
        /*026c*/ 	.word	0xffffffff


	//   ....[42]....
        /*0270*/ 	.word	0xffffffff


	//   ....[43]....
        /*0274*/ 	.word	0xffffffff


	//   ....[44]....
        /*0278*/ 	.word	0xffffffff


	//   ....[45]....
        /*027c*/ 	.word	0xffffffff


	//   ....[46]....
        /*0280*/ 	.word	0xffffffff


	//   ....[47]....
        /*0284*/ 	.word	0xffffffff


	//   ....[48]....
        /*0288*/ 	.word	0xffffffff


	//   ....[49]....
        /*028c*/ 	.word	0xffffffff


	//   ....[50]....
        /*0290*/ 	.word	0xffffffff


	//   ....[51]....
        /*0294*/ 	.word	0xffffffff


	//   ....[52]....
        /*0298*/ 	.word	0xffffffff


	//   ....[53]....
        /*029c*/ 	.word	0xffffffff


	//   ....[54]....
        /*02a0*/ 	.word	0xffffffff


	//   ....[55]....
        /*02a4*/ 	.word	0xffffffff


	//   ....[56]....
        /*02a8*/ 	.word	0xffffffff


	//   ....[57]....
        /*02ac*/ 	.word	0xffffffff


	//   ....[58]....
        /*02b0*/ 	.word	0xffffffff


	//   ....[59]....
        /*02b4*/ 	.word	0xffffffff


	//   ....[60]....
        /*02b8*/ 	.word	0xffffffff


	//   ....[61]....
        /*02bc*/ 	.word	0xffffffff


	//   ....[62]....
        /*02c0*/ 	.word	0xffffffff


	//   ....[63]....
        /*02c4*/ 	.word	0xffffffff


	//   ....[64]....
        /*02c8*/ 	.word	0x0500000f


	//   ....[65]....
        /*02cc*/ 	.word	0x0500000f


	//   ....[66]....
        /*02d0*/ 	.word	0x0500000f


	//   ....[67]....
        /*02d4*/ 	.word	0x0500000f


	//   ....[68]....
        /*02d8*/ 	.word	0x0500000f


	//   ....[69]....
        /*02dc*/ 	.word	0x0500000f


	//   ....[70]....
        /*02e0*/ 	.word	0x0500000f


	//   ....[71]....
        /*02e4*/ 	.word	0x0500000f


	//   ....[72]....
        /*02e8*/ 	.word	0x0500000f


	//   ....[73]....
        /*02ec*/ 	.word	0x0500000f


	//   ....[74]....
        /*02f0*/ 	.word	0x0500000f


	//----- nvinfo : EIATTR_COOP_GROUP_INSTR_OFFSETS
	.align		4
.L_803:
        /*02f4*/ 	.byte	0x04, 0x28
        /*02f6*/ 	.short	(.L_805 - .L_804)


	//   ....[0]....
.L_804:
        /*02f8*/ 	.word	0x00000060


	//   ....[1]....
        /*02fc*/ 	.word	0x00000140


	//   ....[2]....
        /*0300*/ 	.word	0x00000190


	//   ....[3]....
        /*0304*/ 	.word	0x00000380


	//   ....[4]....
        /*0308*/ 	.word	0x000004e0


	//   ....[5]....
        /*030c*/ 	.word	0x00000600


	//   ....[6]....
        /*0310*/ 	.word	0x00000760


	//   ....[7]....
        /*0314*/ 	.word	0x00001c10


	//   ....[8]....
        /*0318*/ 	.word	0x00003d20


	//   ....[9]....
        /*031c*/ 	.word	0x00004320


	//   ....[10]....
        /*0320*/ 	.word	0x00004a60


	//   ....[11]....
        /*0324*/ 	.word	0x000053b0


	//   ....[12]....
        /*0328*/ 	.word	0x000053d0


	//   ....[13]....
        /*032c*/ 	.word	0x00005b10


	//   ....[14]....
        /*0330*/ 	.word	0x00005b50


	//   ....[15]....
        /*0334*/ 	.word	0x00006380


	//   ....[16]....
        /*0338*/ 	.word	0x00006970


	//   ....[17]....
        /*033c*/ 	.word	0x00006f00


	//   ....[18]....
        /*0340*/ 	.word	0x000075f0


	//   ....[19]....
        /*0344*/ 	.word	0x000076b0


	//   ....[20]....
        /*0348*/ 	.word	0x00007ac0


	//   ....[21]....
        /*034c*/ 	.word	0x00007b50


	//   ....[22]....
        /*0350*/ 	.word	0x00008cc0


	//   ....[23]....
        /*0354*/ 	.word	0x00009690


	//   ....[24]....
        /*0358*/ 	.word	0x00009720


	//   ....[25]....
        /*035c*/ 	.word	0x00009a10


	//   ....[26]....
        /*0360*/ 	.word	0x00009b60


	//   ....[27]....
        /*0364*/ 	.word	0x0000ac30


	//   ....[28]....
        /*0368*/ 	.word	0x0000b0e0


	//   ....[29]....
        /*036c*/ 	.word	0x0000b640


	//   ....[30]....
        /*0370*/ 	.word	0x0000bd30


	//   ....[31]....
        /*0374*/ 	.word	0x0000be30


	//   ....[32]....
        /*0378*/ 	.word	0x0000c180


	//   ....[33]....
        /*037c*/ 	.word	0x0000c230


	//   ....[34]....
        /*0380*/ 	.word	0x0000d400


	//   ....[35]....
        /*0384*/ 	.word	0x0000d440


	//   ....[36]....
        /*0388*/ 	.word	0x0000d480


	//   ....[37]....
        /*038c*/ 	.word	0x0000d4f0


	//   ....[38]....
        /*0390*/ 	.word	0x0000d520


	//   ....[39]....
        /*0394*/ 	.word	0x0000dfa0


	//   ....[40]....
        /*0398*/ 	.word	0x0000f260


	//   ....[41]....
        /*039c*/ 	.word	0x0000f290


	//   ....[42]....
        /*03a0*/ 	.word	0x0000f2c0


	//   ....[43]....
        /*03a4*/ 	.word	0x0000f2e0


	//   ....[44]....
        /*03a8*/ 	.word	0x0000f930


	//   ....[45]....
        /*03ac*/ 	.word	0x0000f940


	//   ....[46]....
        /*03b0*/ 	.word	0x0000fb70


	//   ....[47]....
        /*03b4*/ 	.word	0x0000fb90


	//   ....[48]....
        /*03b8*/ 	.word	0x00010520


	//   ....[49]....
        /*03bc*/ 	.word	0x00010540


	//   ....[50]....
        /*03c0*/ 	.word	0x00010770


	//   ....[51]....
        /*03c4*/ 	.word	0x00010790


	//   ....[52]....
        /*03c8*/ 	.word	0x00010a50


	//   ....[53]....
        /*03cc*/ 	.word	0x00011ae0


	//   ....[54]....
        /*03d0*/ 	.word	0x00012420


	//   ....[55]....
        /*03d4*/ 	.word	0x00012430


	//   ....[56]....
        /*03d8*/ 	.word	0x000124f0


	//   ....[57]....
        /*03dc*/ 	.word	0x00012500


	//   ....[58]....
        /*03e0*/ 	.word	0x00012570


	//   ....[59]....
        /*03e4*/ 	.word	0x00012580


	//   ....[60]....
        /*03e8*/ 	.word	0x00012590


	//   ....[61]....
        /*03ec*/ 	.word	0x000125d0


	//   ....[62]....
        /*03f0*/ 	.word	0x00015d90


	//   ....[63]....
        /*03f4*/ 	.word	0x00015f80


	//   ....[64]....
        /*03f8*/ 	.word	0x00016630


	//   ....[65]....
        /*03fc*/ 	.word	0x00016790


	//   ....[66]....
        /*0400*/ 	.word	0x000167f0


	//   ....[67]....
        /*0404*/ 	.word	0x000168b0


	//   ....[68]....
        /*0408*/ 	.word	0x00016980


	//   ....[69]....
        /*040c*/ 	.word	0x000169e0


	//   ....[70]....
        /*0410*/ 	.word	0x00016ac0


	//   ....[71]....
        /*0414*/ 	.word	0x00016b20


	//   ....[72]....
        /*0418*/ 	.word	0x00016be0


	//   ....[73]....
        /*041c*/ 	.word	0x00016f00


	//   ....[74]....
        /*0420*/ 	.word	0x00017020


	//----- nvinfo : EIATTR_REG_RECONFIG
	.align		4
.L_805:
        /*0424*/ 	.byte	0x01, 0x54
	.zero		2


	//----- nvinfo : EIATTR_SYSCALL_OFFSETS
	.align		4
        /*0428*/ 	.byte	0x04, 0x46
        /*042a*/ 	.short	(.L_807 - .L_806)


	//   ....[0]....
.L_806:
        /*042c*/ 	.word	0x00003ef0


	//   ....[1]....
        /*0430*/ 	.word	0x000116f0


	//   ....[2]....
        /*0434*/ 	.word	0x00011840


	//   ....[3]....
        /*0438*/ 	.word	0x00011930


	//   ....[4]....
        /*043c*/ 	.word	0x00012060


	//----- nvinfo : EIATTR_MBARRIER_INSTR_OFFSETS
	.align		4
.L_807:
        /*0440*/ 	.byte	0x04, 0x39
        /*0442*/ 	.short	(.L_809 - .L_808)


	//   ....[0]....
.L_808:
        /*0444*/ 	.word	0x00000270
        /*0448*/ 	.word	0x000000ff
        /*044c*/ 	.word	0x00028c00
        /*0450*/ 	.short	0x0100
        /*0452*/ 	.byte	0x08
	.zero		1


	//   ....[1]....
        /*0454*/ 	.word	0x00000280
        /*0458*/ 	.word	0x000000ff
        /*045c*/ 	.word	0x00028c20
        /*0460*/ 	.short	0x0100
        /*0462*/ 	.byte	0x08
	.zero		1


	//   ....[2]....
        /*0464*/ 	.word	0x00000330
        /*0468*/ 	.word	0x000000ff
        /*046c*/ 	.word	0x00028c30
        /*0470*/ 	.short	0x0100
        /*0472*/ 	.byte	0x06
	.zero		1


	//   ....[3]....
        /*0474*/ 	.word	0x00000340
        /*0478*/ 	.word	0x000000ff
        /*047c*/ 	.word	0x00028c40
        /*0480*/ 	.short	0x0100
        /*0482*/ 	.byte	0x06
	.zero		1


	//   ....[4]....
        /*0484*/ 	.word	0x00000350
        /*0488*/ 	.word	0x000000ff
        /*048c*/ 	.word	0x00028c38
        /*0490*/ 	.short	0x0100
        /*0492*/ 	.byte	0x06
	.zero		1


	//   ....[5]....
        /*0494*/ 	.word	0x00000360
        /*0498*/ 	.word	0x000000ff
        /*049c*/ 	.word	0x00028c48
        /*04a0*/ 	.short	0x0100
        /*04a2*/ 	.byte	0x06
	.zero		1


	//   ....[6]....
        /*04a4*/ 	.word	0x00000490
        /*04a8*/ 	.word	0x000000ff
        /*04ac*/ 	.word	0x00028c50
        /*04b0*/ 	.short	0x0100
        /*04b2*/ 	.byte	0x08
	.zero		1


	//   ....[7]....
        /*04b4*/ 	.word	0x000004a0
        /*04b8*/ 	.word	0x000000ff
        /*04bc*/ 	.word	0x00028c60
        /*04c0*/ 	.short	0x0100
        /*04c2*/ 	.byte	0x08
	.zero		1


	//   ....[8]....
        /*04c4*/ 	.word	0x000004b0
        /*04c8*/ 	.word	0x000000ff
        /*04cc*/ 	.word	0x00028c58
        /*04d0*/ 	.short	0x0100
        /*04d2*/ 	.byte	0x08
	.zero		1


	//   ....[9]....
        /*04d4*/ 	.word	0x000004c0
        /*04d8*/ 	.word	0x000000ff
        /*04dc*/ 	.word	0x00028c68
        /*04e0*/ 	.short	0x0100
        /*04e2*/ 	.byte	0x08
	.zero		1


	//   ....[10]....
        /*04e4*/ 	.word	0x000005b0
        /*04e8*/ 	.word	0x000000ff
        /*04ec*/ 	.word	0x00028c70
        /*04f0*/ 	.short	0x0100
        /*04f2*/ 	.byte	0x06
	.zero		1


	//   ....[11]....
        /*04f4*/ 	.word	0x000005c0
        /*04f8*/ 	.word	0x000000ff
        /*04fc*/ 	.word	0x00028c80
        /*0500*/ 	.short	0x0100
        /*0502*/ 	.byte	0x06
	.zero		1


	//   ....[12]....
        /*0504*/ 	.word	0x000005d0
        /*0508*/ 	.word	0x000000ff
        /*050c*/ 	.word	0x00028c78
        /*0510*/ 	.short	0x0100
        /*0512*/ 	.byte	0x06
	.zero		1


	//   ....[13]....
        /*0514*/ 	.word	0x000005e0
        /*0518*/ 	.word	0x000000ff
        /*051c*/ 	.word	0x00028c88
        /*0520*/ 	.short	0x0100
        /*0522*/ 	.byte	0x06
	.zero		1


	//   ....[14]....
        /*0524*/ 	.word	0x00000710
        /*0528*/ 	.word	0x000000ff
        /*052c*/ 	.word	0x00028c90
        /*0530*/ 	.short	0x0100
        /*0532*/ 	.byte	0x08
	.zero		1


	//   ....[15]....
        /*0534*/ 	.word	0x00000720
        /*0538*/ 	.word	0x000000ff
        /*053c*/ 	.word	0x00028ca0
        /*0540*/ 	.short	0x0100
        /*0542*/ 	.byte	0x08
	.zero		1


	//   ....[16]....
        /*0544*/ 	.word	0x00000730
        /*0548*/ 	.word	0x000000ff
        /*054c*/ 	.word	0x00028c98
        /*0550*/ 	.short	0x0100
        /*0552*/ 	.byte	0x08
	.zero		1


	//   ....[17]....
        /*0554*/ 	.word	0x00000740
        /*0558*/ 	.word	0x000000ff
        /*055c*/ 	.word	0x00028ca8
        /*0560*/ 	.short	0x0100
        /*0562*/ 	.byte	0x08
	.zero		1


	//   ....[18]....
        /*0564*/ 	.word	0x00000870
        /*0568*/ 	.word	0x000000ff
        /*056c*/ 	.word	0x00028cb0
        /*0570*/ 	.short	0x0100
        /*0572*/ 	.byte	0x08
	.zero		1


	//   ....[19]....
        /*0574*/ 	.word	0x00000880
        /*0578*/ 	.word	0x000000ff
        /*057c*/ 	.word	0x00028cc0
        /*0580*/ 	.short	0x0100
        /*0582*/ 	.byte	0x08
	.zero		1


	//   ....[20]....
        /*0584*/ 	.word	0x00000890
        /*0588*/ 	.word	0x000000ff
        /*058c*/ 	.word	0x00028cb8
        /*0590*/ 	.short	0x0100
        /*0592*/ 	.byte	0x08
	.zero		1


	//   ....[21]....
        /*0594*/ 	.word	0x000008a0
        /*0598*/ 	.word	0x000000ff
        /*059c*/ 	.word	0x00028cc8
        /*05a0*/ 	.short	0x0100
        /*05a2*/ 	.byte	0x08
	.zero		1


	//   ....[22]....
        /*05a4*/ 	.word	0x00001d20
        /*05a8*/ 	.word	0x000000ff
        /*05ac*/ 	.word	0x00028c50
        /*05b0*/ 	.short	0x010a
        /*05b2*/ 	.byte	0x15
	.zero		1


	//   ....[23]....
        /*05b4*/ 	.word	0x00001ff0
        /*05b8*/ 	.word	0x00000000
        /*05bc*/ 	.word	0x00000000
        /*05c0*/ 	.short	0x0101
        /*05c2*/ 	.byte	0x3f
	.zero		1


	//   ....[24]....
        /*05c4*/ 	.word	0x00002930
        /*05c8*/ 	.word	0x000000ff
        /*05cc*/ 	.word	0x00028c50
        /*05d0*/ 	.short	0x010a
        /*05d2*/ 	.byte	0x15
	.zero		1


	//   ....[25]....
        /*05d4*/ 	.word	0x00002970
        /*05d8*/ 	.word	0x000000ff
        /*05dc*/ 	.word	0x00028c50
        /*05e0*/ 	.short	0x010a
        /*05e2*/ 	.byte	0x15
	.zero		1


	//   ....[26]....
        /*05e4*/ 	.word	0x00002b40
        /*05e8*/ 	.word	0x00000000
        /*05ec*/ 	.word	0x00000000
        /*05f0*/ 	.short	0x0101
        /*05f2*/ 	.byte	0x3f
	.zero		1


	//   ....[27]....
        /*05f4*/ 	.word	0x00003f70
        /*05f8*/ 	.word	0x000000ff
        /*05fc*/ 	.word	0x00028c00
        /*0600*/ 	.short	0x010a
        /*0602*/ 	.byte	0x2b
	.zero		1


	//   ....[28]....
        /*0604*/ 	.word	0x00003ff0
        /*0608*/ 	.word	0x00000007
        /*060c*/ 	.word	0x00028c30
        /*0610*/ 	.short	0x010a
        /*0612*/ 	.byte	0x3f
	.zero		1


	//   ....[29]....
        /*0614*/ 	.word	0x00004030
        /*0618*/ 	.word	0x00000007
        /*061c*/ 	.word	0x00028c30
        /*0620*/ 	.short	0x010a
        /*0622*/ 	.byte	0x3f
	.zero		1


	//   ....[30]....
        /*0624*/ 	.word	0x00004620
        /*0628*/ 	.word	0x00000003
        /*062c*/ 	.word	0x00000000
        /*0630*/ 	.short	0x0101
        /*0632*/ 	.byte	0x3f
	.zero		1


	//   ....[31]....
        /*0634*/ 	.word	0x000060d0
        /*0638*/ 	.word	0x00000007
        /*063c*/ 	.word	0x00028c50
        /*0640*/ 	.short	0x010a
        /*0642*/ 	.byte	0x3f
	.zero		1


	//   ....[32]....
        /*0644*/ 	.word	0x00006110
        /*0648*/ 	.word	0x00000007
        /*064c*/ 	.word	0x00028c50
        /*0650*/ 	.short	0x010a
        /*0652*/ 	.byte	0x3f
	.zero		1


	//   ....[33]....
        /*0654*/ 	.word	0x000063a0
        /*0658*/ 	.word	0x00000007
        /*065c*/ 	.word	0x00000000
        /*0660*/ 	.short	0x0101
        /*0662*/ 	.byte	0x3f
	.zero		1


	//   ....[34]....
        /*0664*/ 	.word	0x00006660
        /*0668*/ 	.word	0x000000ff
        /*066c*/ 	.word	0x00028c30
        /*0670*/ 	.short	0x010a
        /*0672*/ 	.byte	0x1c
	.zero		1


	//   ....[35]....
        /*0674*/ 	.word	0x000066a0
        /*0678*/ 	.word	0x000000ff
        /*067c*/ 	.word	0x00028c30
        /*0680*/ 	.short	0x010a
        /*0682*/ 	.byte	0x1c
	.zero		1


	//   ....[36]....
        /*0684*/ 	.word	0x00006b50
        /*0688*/ 	.word	0x0000000a
        /*068c*/ 	.word	0x00000000
        /*0690*/ 	.short	0x0101
        /*0692*/ 	.byte	0x3f
	.zero		1


	//   ....[37]....
        /*0694*/ 	.word	0x00008a10
        /*0698*/ 	.word	0x000000ff
        /*069c*/ 	.word	0x00028c50
        /*06a0*/ 	.short	0x010a
        /*06a2*/ 	.byte	0x1c
	.zero		1


	//   ....[38]....
        /*06a4*/ 	.word	0x00008a50
        /*06a8*/ 	.word	0x000000ff
        /*06ac*/ 	.word	0x00028c50
        /*06b0*/ 	.short	0x010a
        /*06b2*/ 	.byte	0x1c
	.zero		1


	//   ....[39]....
        /*06b4*/ 	.word	0x00008ce0
        /*06b8*/ 	.word	0x000000a8
        /*06bc*/ 	.word	0x00000000
        /*06c0*/ 	.short	0x0101
        /*06c2*/ 	.byte	0x3f
	.zero		1


	//   ....[40]....
        /*06c4*/ 	.word	0x000090c0
        /*06c8*/ 	.word	0x000000ff
        /*06cc*/ 	.word	0x00028c30
        /*06d0*/ 	.short	0x010a
        /*06d2*/ 	.byte	0x19
	.zero		1


	//   ....[41]....
        /*06d4*/ 	.word	0x00009100
        /*06d8*/ 	.word	0x000000ff
        /*06dc*/ 	.word	0x00028c30
        /*06e0*/ 	.short	0x010a
        /*06e2*/ 	.byte	0x19
	.zero		1


	//   ....[42]....
        /*06e4*/ 	.word	0x00009ee0
        /*06e8*/ 	.word	0x00000098
        /*06ec*/ 	.word	0x00000000
        /*06f0*/ 	.short	0x0101
        /*06f2*/ 	.byte	0x3f
	.zero		1


	//   ....[43]....
        /*06f4*/ 	.word	0x0000a9a0
        /*06f8*/ 	.word	0x000000ff
        /*06fc*/ 	.word	0x00028c50
        /*0700*/ 	.short	0x010a
        /*0702*/ 	.byte	0x19
	.zero		1


	//   ....[44]....
        /*0704*/ 	.word	0x0000a9e0
        /*0708*/ 	.word	0x000000ff
        /*070c*/ 	.word	0x00028c50
        /*0710*/ 	.short	0x010a
        /*0712*/ 	.byte	0x19
	.zero		1


	//   ....[45]....
        /*0714*/ 	.word	0x0000ac50
        /*0718*/ 	.word	0x000000ad
        /*071c*/ 	.word	0x00000000
        /*0720*/ 	.short	0x0101
        /*0722*/ 	.byte	0x3f
	.zero		1


	//   ....[46]....
        /*0724*/ 	.word	0x0000adc0
        /*0728*/ 	.word	0x000000ff
        /*072c*/ 	.word	0x00028c30
        /*0730*/ 	.short	0x010a
        /*0732*/ 	.byte	0x1b
	.zero		1


	//   ....[47]....
        /*0734*/ 	.word	0x0000ae00
        /*0738*/ 	.word	0x000000ff
        /*073c*/ 	.word	0x00028c30
        /*0740*/ 	.short	0x010a
        /*0742*/ 	.byte	0x1b
	.zero		1


	//   ....[48]....
        /*0744*/ 	.word	0x0000b280
        /*0748*/ 	.word	0x00000008
        /*074c*/ 	.word	0x00000000
        /*0750*/ 	.short	0x0101
        /*0752*/ 	.byte	0x3f
	.zero		1


	//   ....[49]....
        /*0754*/ 	.word	0x0000d150
        /*0758*/ 	.word	0x000000ff
        /*075c*/ 	.word	0x00028c50
        /*0760*/ 	.short	0x010a
        /*0762*/ 	.byte	0x1b
	.zero		1


	//   ....[50]....
        /*0764*/ 	.word	0x0000d190
        /*0768*/ 	.word	0x000000ff
        /*076c*/ 	.word	0x00028c50
        /*0770*/ 	.short	0x010a
        /*0772*/ 	.byte	0x1b
	.zero		1


	//   ....[51]....
        /*0774*/ 	.word	0x0000d420
        /*0778*/ 	.word	0x00000014
        /*077c*/ 	.word	0x00000000
        /*0780*/ 	.short	0x0101
        /*0782*/ 	.byte	0x3f
	.zero		1


	//   ....[52]....
        /*0784*/ 	.word	0x0000f8e0
        /*0788*/ 	.word	0x000000ff
        /*078c*/ 	.word	0x00000000
        /*0790*/ 	.short	0x0101
        /*0792*/ 	.byte	0x05
	.zero		1


	//   ....[53]....
        /*0794*/ 	.word	0x00011d40
        /*0798*/ 	.word	0x00000003
        /*079c*/ 	.word	0x00028c40
        /*07a0*/ 	.short	0x010a
        /*07a2*/ 	.byte	0x3f
	.zero		1


	//   ....[54]....
        /*07a4*/ 	.word	0x00012680
        /*07a8*/ 	.word	0x00000011
        /*07ac*/ 	.word	0x00028c00
        /*07b0*/ 	.short	0x0107
        /*07b2*/ 	.byte	0x3f
	.zero		1


	//   ....[55]....
        /*07b4*/ 	.word	0x00012770
        /*07b8*/ 	.word	0x00000011
        /*07bc*/ 	.word	0x00028c00
        /*07c0*/ 	.short	0x0101
        /*07c2*/ 	.byte	0x3f
	.zero		1


	//   ....[56]....
        /*07c4*/ 	.word	0x00012790
        /*07c8*/ 	.word	0x00000011
        /*07cc*/ 	.word	0x00028c20
        /*07d0*/ 	.short	0x010a
        /*07d2*/ 	.byte	0x3f
	.zero		1


	//   ....[57]....
        /*07d4*/ 	.word	0x00012870
        /*07d8*/ 	.word	0x00000000
        /*07dc*/ 	.word	0x00028c60
        /*07e0*/ 	.short	0x010a
        /*07e2*/ 	.byte	0x3f
	.zero		1


	//   ....[58]....
        /*07e4*/ 	.word	0x00013440
        /*07e8*/ 	.word	0x00000002
        /*07ec*/ 	.word	0x00028c40
        /*07f0*/ 	.short	0x010a
        /*07f2*/ 	.byte	0x3f
	.zero		1


	//   ....[59]....
        /*07f4*/ 	.word	0x00013680
        /*07f8*/ 	.word	0x00000002
        /*07fc*/ 	.word	0x00028c60
        /*0800*/ 	.short	0x010a
        /*0802*/ 	.byte	0x3f
	.zero		1


	//   ....[60]....
        /*0804*/ 	.word	0x00014220
        /*0808*/ 	.word	0x00000004
        /*080c*/ 	.word	0x00028c40
        /*0810*/ 	.short	0x010a
        /*0812*/ 	.byte	0x3f
	.zero		1


	//   ....[61]....
        /*0814*/ 	.word	0x00014460
        /*0818*/ 	.word	0x00000004
        /*081c*/ 	.word	0x00028c60
        /*0820*/ 	.short	0x010a
        /*0822*/ 	.byte	0x3f
	.zero		1


	//   ....[62]....
        /*0824*/ 	.word	0x00014f90
        /*0828*/ 	.word	0x00000004
        /*082c*/ 	.word	0x00028c40
        /*0830*/ 	.short	0x010a
        /*0832*/ 	.byte	0x3f
	.zero		1


	//   ....[63]....
        /*0834*/ 	.word	0x000151d0
        /*0838*/ 	.word	0x00000004
        /*083c*/ 	.word	0x00028c60
        /*0840*/ 	.short	0x010a
        /*0842*/ 	.byte	0x3f
	.zero		1


	//   ....[64]....
        /*0844*/ 	.word	0x00015f00
        /*0848*/ 	.word	0x00000000
        /*084c*/ 	.word	0x00028c20
        /*0850*/ 	.short	0x010a
        /*0852*/ 	.byte	0x3f
	.zero		1


	//   ....[65]....
        /*0854*/ 	.word	0x000160d0
        /*0858*/ 	.word	0x00000006
        /*085c*/ 	.word	0x00000000
        /*0860*/ 	.short	0x010a
        /*0862*/ 	.byte	0x3f
	.zero		1


	//   ....[66]....
        /*0864*/ 	.word	0x00016120
        /*0868*/ 	.word	0x00000003
        /*086c*/ 	.word	0x00000000
        /*0870*/ 	.short	0x010a
        /*0872*/ 	.byte	0x3f
	.zero		1


	//   ....[67]....
        /*0874*/ 	.word	0x00016180
        /*0878*/ 	.word	0x00000012
        /*087c*/ 	.word	0x00000000
        /*0880*/ 	.short	0x010a
        /*0882*/ 	.byte	0x3f
	.zero		1


	//   ....[68]....
        /*0884*/ 	.word	0x000161b0
        /*0888*/ 	.word	0x00000003
        /*088c*/ 	.word	0x00000000
        /*0890*/ 	.short	0x010a
        /*0892*/ 	.byte	0x3f
	.zero		1


	//   ....[69]....
        /*0894*/ 	.word	0x00016220
        /*0898*/ 	.word	0x00000003
        /*089c*/ 	.word	0x00028c50
        /*08a0*/ 	.short	0x010a
        /*08a2*/ 	.byte	0x3f
	.zero		1


	//   ....[70]....
        /*08a4*/ 	.word	0x00016280
        /*08a8*/ 	.word	0x00000003
        /*08ac*/ 	.word	0x00028c50
        /*08b0*/ 	.short	0x010a
        /*08b2*/ 	.byte	0x3f
	.zero		1


	//   ....[71]....
        /*08b4*/ 	.word	0x000162e0
        /*08b8*/ 	.word	0x00000003
        /*08bc*/ 	.word	0x00028c00
        /*08c0*/ 	.short	0x010a
        /*08c2*/ 	.byte	0x3f
	.zero		1


	//   ....[72]....
        /*08c4*/ 	.word	0x00016330
        /*08c8*/ 	.word	0x00000007
        /*08cc*/ 	.word	0x00028c30
        /*08d0*/ 	.short	0x010a
        /*08d2*/ 	.byte	0x3f
	.zero		1


	//   ....[73]....
        /*08d4*/ 	.word	0x00016380
        /*08d8*/ 	.word	0x00000007
        /*08dc*/ 	.word	0x00028c50
        /*08e0*/ 	.short	0x010a
        /*08e2*/ 	.byte	0x3f
	.zero		1


	//   ....[74]....
        /*08e4*/ 	.word	0x000163e0
        /*08e8*/ 	.word	0x0000000a
        /*08ec*/ 	.word	0x00028c30
        /*08f0*/ 	.short	0x010a
        /*08f2*/ 	.byte	0x3f
	.zero		1


	//   ....[75]....
        /*08f4*/ 	.word	0x00016430
        /*08f8*/ 	.word	0x000000a8
        /*08fc*/ 	.word	0x00028c50
        /*0900*/ 	.short	0x010a
        /*0902*/ 	.byte	0x3f
	.zero		1


	//   ....[76]....
        /*0904*/ 	.word	0x00016490
        /*0908*/ 	.word	0x00000005
        /*090c*/ 	.word	0x00028c30
        /*0910*/ 	.short	0x010a
        /*0912*/ 	.byte	0x3f
	.zero		1


	//   ....[77]....
        /*0914*/ 	.word	0x000164e0
        /*0918*/ 	.word	0x000000ad
        /*091c*/ 	.word	0x00028c50
        /*0920*/ 	.short	0x010a
        /*0922*/ 	.byte	0x3f
	.zero		1


	//   ....[78]....
        /*0924*/ 	.word	0x00016540
        /*0928*/ 	.word	0x00000006
        /*092c*/ 	.word	0x00028c30
        /*0930*/ 	.short	0x010a
        /*0932*/ 	.byte	0x3f
	.zero		1


	//   ....[79]....
        /*0934*/ 	.word	0x00016590
        /*0938*/ 	.word	0x00000014
        /*093c*/ 	.word	0x00028c50
        /*0940*/ 	.short	0x010a
        /*0942*/ 	.byte	0x3f
	.zero		1


	//   ....[80]....
        /*0944*/ 	.word	0x000166e0
        /*0948*/ 	.word	0x00000003
        /*094c*/ 	.word	0x00028c40
        /*0950*/ 	.short	0x010a
        /*0952*/ 	.byte	0x3f
	.zero		1


	//   ....[81]....
        /*0954*/ 	.word	0x00016c20
        /*0958*/ 	.word	0x00000011
        /*095c*/ 	.word	0x00028c20
        /*0960*/ 	.short	0x010a
        /*0962*/ 	.byte	0x3f
	.zero		1


	//   ....[82]....
        /*0964*/ 	.word	0x00016c70
        /*0968*/ 	.word	0x00000000
        /*096c*/ 	.word	0x00028c60
        /*0970*/ 	.short	0x010a
        /*0972*/ 	.byte	0x3f
	.zero		1


	//   ....[83]....
        /*0974*/ 	.word	0x00016cc0
        /*0978*/ 	.word	0x00000002
        /*097c*/ 	.word	0x00028c40
        /*0980*/ 	.short	0x010a
        /*0982*/ 	.byte	0x3f
	.zero		1


	//   ....[84]....
        /*0984*/ 	.word	0x00016d10
        /*0988*/ 	.word	0x00000002
        /*098c*/ 	.word	0x00028c60
        /*0990*/ 	.short	0x010a
        /*0992*/ 	.byte	0x3f
	.zero		1


	//   ....[85]....
        /*0994*/ 	.word	0x00016d60
        /*0998*/ 	.word	0x00000004
        /*099c*/ 	.word	0x00028c40
        /*09a0*/ 	.short	0x010a
        /*09a2*/ 	.byte	0x3f
	.zero		1


	//   ....[86]....
        /*09a4*/ 	.word	0x00016db0
        /*09a8*/ 	.word	0x00000004
        /*09ac*/ 	.word	0x00028c60
        /*09b0*/ 	.short	0x010a
        /*09b2*/ 	.byte	0x3f
	.zero		1


	//   ....[87]....
        /*09b4*/ 	.word	0x00016e00
        /*09b8*/ 	.word	0x00000004
        /*09bc*/ 	.word	0x00028c40
        /*09c0*/ 	.short	0x010a
        /*09c2*/ 	.byte	0x3f
	.zero		1


	//   ....[88]....
        /*09c4*/ 	.word	0x00016e50
        /*09c8*/ 	.word	0x00000004
        /*09cc*/ 	.word	0x00028c60
        /*09d0*/ 	.short	0x010a
        /*09d2*/ 	.byte	0x3f
	.zero		1


	//   ....[89]....
        /*09d4*/ 	.word	0x00016f40
        /*09d8*/ 	.word	0x00000000
        /*09dc*/ 	.word	0x00028c20
        /*09e0*/ 	.short	0x010a
        /*09e2*/ 	.byte	0x3f
	.zero		1


	//   ....[90]....
        /*09e4*/ 	.word	0x000170e0
        /*09e8*/ 	.word	0x00000006
        /*09ec*/ 	.word	0x00000000
        /*09f0*/ 	.short	0x010a
        /*09f2*/ 	.byte	0x3f
	.zero		1


	//   ....[91]....
        /*09f4*/ 	.word	0x00017130
        /*09f8*/ 	.word	0x00000003
        /*09fc*/ 	.word	0x00000000
        /*0a00*/ 	.short	0x010a
        /*0a02*/ 	.byte	0x3f
	.zero		1


	//   ....[92]....
        /*0a04*/ 	.word	0x00017180
        /*0a08*/ 	.word	0x00000012
        /*0a0c*/ 	.word	0x00000000
        /*0a10*/ 	.short	0x010a
        /*0a12*/ 	.byte	0x3f
	.zero		1


	//----- nvinfo : EIATTR_NUM_MBARRIERS
	.align		4
.L_809:
        /*0a14*/ 	.byte	0x03, 0x38
        /*0a16*/ 	.short	0x0016


	//----- nvinfo : EIATTR_EXIT_INSTR_OFFSETS
	.align		4
        /*0a18*/ 	.byte	0x04, 0x1c
        /*0a1a*/ 	.short	(.L_811 - .L_810)


	//   ....[0]....
.L_810:
        /*0a1c*/ 	.word	0x00000a00


	//   ....[1]....
        /*0a20*/ 	.word	0x000109f0


	//   ....[2]....
        /*0a24*/ 	.word	0x00016200


	//----- nvinfo : EIATTR_MAX_THREADS
	.align		4
.L_811:
        /*0a28*/ 	.byte	0x04, 0x05
        /*0a2a*/ 	.short	(.L_813 - .L_812)
.L_812:
        /*0a2c*/ 	.word	0x00000180
        /*0a30*/ 	.word	0x00000001
        /*0a34*/ 	.word	0x00000001


	//----- nvinfo : EIATTR_CRS_STACK_SIZE
	.align		4
.L_813:
        /*0a38*/ 	.byte	0x04, 0x1e
        /*0a3a*/ 	.short	(.L_815 - .L_814)
.L_814:
        /*0a3c*/ 	.word	0x00000000


	//----- nvinfo : EIATTR_CBANK_PARAM_SIZE
	.align		4
.L_815:
        /*0a40*/ 	.byte	0x03, 0x19
        /*0a42*/ 	.short	0x0af0


	//----- nvinfo : EIATTR_PARAM_CBANK
	.align		4
        /*0a44*/ 	.byte	0x04, 0x0a
        /*0a46*/ 	.short	(.L_817 - .L_816)
	.align		4
.L_816:
        /*0a48*/ 	.word	index@(.nv.constant0._ZN7cutlass13device_kernelIN5flash11enable_sm90INS1_16FlashAttnFwdSm90INS1_25CollectiveMainloopFwdSm90ILi2EN4cute5tupleIJNS5_1CILi1EEES8_S8_EEENS6_IJNS7_ILi64EEESA_SA_EEELi512ENS_6half_tEfNS_4arch4Sm90ELb0ELb1ELb1ELb0ELb0ELb0ELb0ELb0ELb0ELb1ELb0ELb0EEENS1_21CollectiveEpilogueFwdINS6_IJSA_NS7_ILi512EEESA_EEES9_SC_SE_Li256ELb0ELb1ELb0ELb0EEENS1_30DynamicPersistentTileSchedulerILi256ELi128ELb0ELb1ELb1EEEEEEEEEvNT_6ParamsE)
        /*0a4c*/ 	.short	0x0210
        /*0a4e*/ 	.short	0x0af0


	//----- nvinfo : EIATTR_SW_WAR
	.align		4
.L_817:
        /*0a50*/ 	.byte	0x04, 0x36
        /*0a52*/ 	.short	(.L_819 - .L_818)
.L_818:
        /*0a54*/ 	.word	0x00000008
.L_819:


//--------------------- .nv.info._ZN7cutlass13device_kernelIN5flash11enable_sm90INS1_16FlashAttnFwdSm90INS1_25CollectiveMainloopFwdSm90ILi2EN4cute5tupleIJNS5_1CILi1EEES8_S8_EEENS6_IJNS7_ILi64EEESA_SA_EEELi512ENS_6half_tEfNS_4arch4Sm90ELb0ELb1ELb1ELb0ELb0ELb0ELb1ELb0ELb0ELb1ELb0ELb0EEENS1_21CollectiveEpilogueFwdINS6_IJSA_NS7_ILi512EEESA_EEES9_SC_SE_Li256ELb0ELb1ELb0ELb0EEENS1_30DynamicPersistentTileSchedulerILi256ELi128ELb0ELb1ELb1EEEEEEEEEvNT_6ParamsE --------------------------
	.section	.nv.info._ZN7cutlass13device_kernelIN5flash11enable_sm90INS1_16FlashAttnFwdSm90INS1_25CollectiveMainloopFwdSm90ILi2EN4cute5tupleIJNS5_1CILi1EEES8_S8_EEENS6_IJNS7_ILi64EEESA_SA_EEELi512ENS_6half_tEfNS_4arch4Sm90ELb0ELb1ELb1ELb0ELb0ELb0ELb1ELb0ELb0ELb1ELb0ELb0EEENS1_21CollectiveEpilogueFwdINS6_IJSA_NS7_ILi512EEESA_EEES9_SC_SE_Li256ELb0ELb1ELb0ELb0EEENS1_30DynamicPersistentTileSchedulerILi256ELi128ELb0ELb1ELb1EEEEEEEEEvNT_6ParamsE,"",@"SHT_CUDA_INFO"
	.sectionflags	@""
	.align	4


	//----- nvinfo : EIATTR_CUDA_API_VERSION
	.align		4
        /*0000*/ 	.byte	0x04, 0x37
        /*0002*/ 	.short	(.L_821 - .L_820)
.L_820:
        /*0004*/ 	.word	0x00000082


	//----- nvinfo : EIATTR_KPARAM_INFO
	.align		4
.L_821:
        /*0008*/ 	.byte	0x04, 0x17
        /*000a*/ 	.short	(.L_823 - .L_822)
.L_822:
        /*000c*/ 	.word	0x00000000
        /*0010*/ 	.short	0x0000
        /*0012*/ 	.short	0x0070
        /*0014*/ 	.byte	0x00, 0xf0, 0x01, 0x2e


	//----- nvinfo : EIATTR_SPARSE_MMA_MASK
	.align		4
.L_823:
        /*0018*/ 	.byte	0x03, 0x50
        /*001a*/ 	.short	0x0000


	//----- nvinfo : EIATTR_MAXREG_COUNT
	.align		4
        /*001c*/ 	.byte	0x03, 0x1b
        /*001e*/ 	.short	0x00a8


	//----- nvinfo : EIATTR_NUM_BARRIERS
	.align		4
        /*0020*/ 	.byte	0x02, 0x4c
        /*0022*/ 	.byte	0x10
	.zero		1


	//----- nvinfo : EIATTR_EXTERNS
	.align		4
        /*0024*/ 	.byte	0x04, 0x0f
        /*0026*/ 	.short	(.L_825 - .L_824)


	//   ....[0]....
	.align		4
.L_824:
        /*0028*/ 	.word	index@(__assertfail)


	//----- nvinfo : EIATTR_ANNOTATIONS
	.align		4
.L_825:
        /*002c*/ 	.byte	0x04, 0x55
        /*002e*/ 	.short	(.L_827 - .L_826)


	//   ....[0]....
.L_826:
        /* <DEDUP_REMOVED lines=35> */


	//----- nvinfo : EIATTR_MERCURY_ISA_VERSION
	.align		4
.L_827:
        /*0250*/ 	.byte	0x03, 0x5f
        /*0252*/ 	.short	0x0101


	//----- nvinfo : EIATTR_INT_WARP_WIDE_INSTR_OFFSETS
	.align		4
        /*0254*/ 	.byte	0x04, 0x31
        /*0256*/ 	.short	(.L_829 - .L_828)


	//   ....[0]....
.L_828:
        /*0258*/ 	.word	0x00000160


	//   ....[1]....
        /*025c*/ 	.word	0x00000200


	//   ....[2]....
        /*0260*/ 	.word	0x00000210


	//   ....[3]....
        /*0264*/ 	.word	0x00000280


	//   ....[4]....
        /*0268*/ 	.word	0x0002af60


	//   ....[5]....
        /*026c*/ 	.word	0x0002aff0


	//   ....[6]....
        /*0270*/ 	.word	0x00030660


	//   ....[7]....
        /*0274*/ 	.word	0x000306f0


	//----- nvinfo : EIATTR_COOP_GROUP_MASK_REGIDS
	.align		4
.L_829:
        /*0278*/ 	.byte	0x04, 0x29
        /*027a*/ 	.short	(.L_831 - .L_830)


	//   ....[0]....
.L_830:
        /*027c*/ 	.word	0xffffffff


	//   ....[1]....
        /*0280*/ 	.word	0xffffffff


	//   ....[2]....
        /*0284*/ 	.word	0xffffffff


	//   ....[3]....
        /*0288*/ 	.word	0xffffffff


	//   ....[4]....
        /*028c*/ 	.word	0xffffffff


	//   ....[5]....
        /*0290*/ 	.word	0xffffffff


	//   ....[6]....
        /*0294*/ 	.word	0xffffffff


	//   ....[7]....
        /*0298*/ 	.word	0xffffffff


	//   ....[8]....
        /*029c*/ 	.word	0xffffffff


	//   ....[9]....
        /*02a0*/ 	.word	0xffffffff


	//   ....[10]....
        /*02a4*/ 	.word	0xffffffff


	//   ....[11]....
        /*02a8*/ 	.word	0xffffffff


	//   ....[12]....
        /*02ac*/ 	.word	0xffffffff


	//   ....[13]....
        /*02b0*/ 	.word	0xffffffff


	//   ....[14]....
        /*02b4*/ 	.word	0xffffffff


	//   ....[15]....
        /*02b8*/ 	.word	0xffffffff


	//   ....[16]....
        /*02bc*/ 	.word	0xffffffff


	//   ....[17]....
        /*02c0*/ 	.word	0xffffffff


	//   ....[18]....
        /*02c4*/ 	.word	0xffffffff


	//   ....[19]....
        /*02c8*/ 	.word	0xffffffff


	//   ....[20]....
        /*02cc*/ 	.word	0xffffffff


	//   ....[21]....
        /*02d0*/ 	.word	0xffffffff


	//   ....[22]....
        /*02d4*/ 	.word	0xffffffff


	//   ....[23]....
        /*02d8*/ 	.word	0xffffffff


	//   ....[24]....
        /*02dc*/ 	.word	0xffffffff


	//   ....[25]....
        /*02e0*/ 	.word	0xffffffff


	//   ....[26]....
        /*02e4*/ 	.word	0xffffffff


	//   ....[27]....
        /*02e8*/ 	.word	0xffffffff


	//   ....[28]....
        /*02ec*/ 	.word	0xffffffff


	//   ....[29]....
        /*02f0*/ 	.word	0xffffffff


	//   ....[30]....
        /*02f4*/ 	.word	0xffffffff


	//   ....[31]....
        /*02f8*/ 	.word	0xffffffff


	//   ....[32]....
        /*02fc*/ 	.word	0xffffffff


	//   ....[33]....
        /*0300*/ 	.word	0xffffffff


	//   ....[34]....
        /*0304*/ 	.word	0xffffffff


	//   ....[35]....
        /*0308*/ 	.word	0xffffffff


	//   ....[36]....
        /*030c*/ 	.word	0xffffffff


	//   ....[37]....
        /*0310*/ 	.word	0xffffffff


	//   ....[38]....
        /*0314*/ 	.word	0xffffffff


	//   ....[39]....
        /*0318*/ 	.word	0xffffffff


	//   ....[40]....
        /*031c*/ 	.word	0xffffffff


	//   ....[41]....
        /*0320*/ 	.word	0xffffffff


	//   ....[42]....
        /*0324*/ 	.word	0xffffffff


	//   ....[43]....
        /*0328*/ 	.word	0xffffffff


	//   ....[44]....
        /*032c*/ 	.word	0xffffffff


	//   ....[45]....
        /*0330*/ 	.word	0xffffffff


	//   ....[46]....
        /*0334*/ 	.word	0xffffffff


	//   ....[47]....
        /*0338*/ 	.word	0xffffffff


	//   ....[48]....
        /*033c*/ 	.word	0xffffffff


	//   ....[49]....
        /*0340*/ 	.word	0xffffffff


	//   ....[50]....
        /*0344*/ 	.word	0xffffffff


	//   ....[51]....
        /*0348*/ 	.word	0xffffffff


	//   ....[52]....
        /*034c*/ 	.word	0xffffffff


	//   ....[53]....
        /*0350*/ 	.word	0xffffffff


	//   ....[54]....
        /*0354*/ 	.word	0xffffffff


	//   ....[55]....
        /*0358*/ 	.word	0xffffffff


	//   ....[56]....
        /*035c*/ 	.word	0xffffffff


	//   ....[57]....
        /*0360*/ 	.word	0xffffffff


	//   ....[58]....
        /*0364*/ 	.word	0xffffffff


	//   ....[59]....
        /*0368*/ 	.word	0xffffffff


	//   ....[60]....
        /*036c*/ 	.word	0xffffffff


	//   ....[61]....
        /*0370*/ 	.word	0xffffffff


	//   ....[62]....
        /*0374*/ 	.word	0xffffffff


	//   ....[63]....
        /*0378*/ 	.word	0xffffffff


	//   ....[64]....
        /*037c*/ 	.word	0xffffffff


	//   ....[65]....
        /*0380*/ 	.word	0xffffffff


	//   ....[66]....
        /*0384*/ 	.word	0xffffffff


	//   ....[67]....
        /*0388*/ 	.word	0xffffffff


	//   ....[68]....
        /*038c*/ 	.word	0x0500000f


	//   ....[69]....
        /*0390*/ 	.word	0x0500000f


	//   ....[70]....
        /*0394*/ 	.word	0x0500000f


	//   ....[71]....
        /*0398*/ 	.word	0x0500000f


	//   ....[72]....
        /*039c*/ 	.word	0x0500000f


	//   ....[73]....
        /*03a0*/ 	.word	0x0500000f


	//   ....[74]....
        /*03a4*/ 	.word	0x0500000f


	//   ....[75]....
        /*03a8*/ 	.word	0x0500000f


	//   ....[76]....
        /*03ac*/ 	.word	0x0500000f


	//   ....[77]....
        /*03b0*/ 	.word	0x0500000f


	//   ....[78]....
        /*03b4*/ 	.word	0x0500000f


	//   ....[79]....
        /*03b8*/ 	.word	0x0500000f


	//   ....[80]....
        /*03bc*/ 	.word	0x0500000f


	//   ....[81]....
        /*03c0*/ 	.word	0x0500000f


	//   ....[82]....
        /*03c4*/ 	.word	0x0500000f


	//   ....[83]....
        /*03c8*/ 	.word	0x0500000f


	//   ....[84]....
        /*03cc*/ 	.word	0x0500000f


	//   ....[85]....
        /*03d0*/ 	.word	0x0500000f


	//   ....[86]....
        /*03d4*/ 	.word	0x0500000f


	//   ....[87]....
        /*03d8*/ 	.word	0xffffffff


	//   ....[88]....
        /*03dc*/ 	.word	0xffffffff


	//   ....[89]....
        /*03e0*/ 	.word	0xffffffff


	//   ....[90]....
        /*03e4*/ 	.word	0xffffffff


	//   ....[91]....
        /*03e8*/ 	.word	0xffffffff


	//   ....[92]....
        /*03ec*/ 	.word	0xffffffff


	//   ....[93]....
        /*03f0*/ 	.word	0xffffffff


	//   ....[94]....
        /*03f4*/ 	.word	0xffffffff


	//----- nvinfo : EIATTR_COOP_GROUP_INSTR_OFFSETS
	.align		4
.L_831:
        /*03f8*/ 	.byte	0x04, 0x28
        /*03fa*/ 	.short	(.L_833 - .L_832)


	//   ....[0]....
.L_832:
        /*03fc*/ 	.word	0x00000070


	//   ....[1]....
        /*0400*/ 	.word	0x00000170


	//   ....[2]....
        /*0404*/ 	.word	0x00000220


	//   ....[3]....
        /*0408*/ 	.word	0x000003c0


	//   ....[4]....
        /*040c*/ 	.word	0x00000520


	//   ....[5]....
        /*0410*/ 	.word	0x00000640


	//   ....[6]....
        /*0414*/ 	.word	0x000007a0


	//   ....[7]....
        /*0418*/ 	.word	0x000025f0


	//   ....[8]....
        /*041c*/ 	.word	0x0000a1b0


	//   ....[9]....
        /*0420*/ 	.word	0x0000c1f0


	//   ....[10]....
        /*0424*/ 	.word	0x0000d5a0


	//   ....[11]....
        /*0428*/ 	.word	0x0000dad0


	//   ....[12]....
        /*042c*/ 	.word	0x0000e610


	//   ....[13]....
        /*0430*/ 	.word	0x0000e9f0


	//   ....[14]....
        /*0434*/ 	.word	0x0000ed90


	//   ....[15]....
        /*0438*/ 	.word	0x0000edb0


	//   ....[16]....
        /*043c*/ 	.word	0x00011a20


	//   ....[17]....
        /*0440*/ 	.word	0x000135b0


	//   ....[18]....
        /*0444*/ 	.word	0x00014960


	//   ....[19]....
        /*0448*/ 	.word	0x00014ae0


	//   ....[20]....
        /*044c*/ 	.word	0x00014c10


	//   ....[21]....
        /*0450*/ 	.word	0x00014c30


	//   ....[22]....
        /*0454*/ 	.word	0x0001b970


	//   ....[23]....
        /*0458*/ 	.word	0x0001cfd0


	//   ....[24]....
        /*045c*/ 	.word	0x0001e330


	//   ....[25]....
        /*0460*/ 	.word	0x0001e870


	//   ....[26]....
        /*0464*/ 	.word	0x0001f400


	//   ....[27]....
        /*0468*/ 	.word	0x0001f490


	//   ....[28]....
        /*046c*/ 	.word	0x0001f590


	//   ....[29]....
        /*0470*/ 	.word	0x0001f5b0


	//   ....[30]....
        /*0474*/ 	.word	0x00026380


	//   ....[31]....
        /*0478*/ 	.word	0x000264b0


	//   ....[32]....
        /*047c*/ 	.word	0x000264d0


	//   ....[33]....
        /*0480*/ 	.word	0x00026510


	//   ....[34]....
        /*0484*/ 	.word	0x00026530


	//   ....[35]....
        /*0488*/ 	.word	0x00027fb0


	//   ....[36]....
        /*048c*/ 	.word	0x00028bb0


	//   ....[37]....
        /*0490*/ 	.word	0x00028be0


	//   ....[38]....
        /*0494*/ 	.word	0x00028c20


	//   ....[39]....
        /*0498*/ 	.word	0x00028c30


	//   ....[40]....
        /*049c*/ 	.word	0x00029260


	//   ....[41]....
        /*04a0*/ 	.word	0x00029290


	//   ....[42]....
        /*04a4*/ 	.word	0x000294e0


	//   ....[43]....
        /*04a8*/ 	.word	0x00029500


	//   ....[44]....
        /*04ac*/ 	.word	0x00029ea0


	//   ....[45]....
        /*04b0*/ 	.word	0x00029ef0


	//   ....[46]....
        /*04b4*/ 	.word	0x0002a130


	//   ....[47]....
        /*04b8*/ 	.word	0x0002a150


	//   ....[48]....
        /*04bc*/ 	.word	0x0002a440


	//   ....[49]....
        /*04c0*/ 	.word	0x0002b560


	//   ....[50]....
        /*04c4*/ 	.word	0x0002bea0


	//   ....[51]....
        /*04c8*/ 	.word	0x0002bed0


	//   ....[52]....
        /*04cc*/ 	.word	0x0002bfd0


	//   ....[53]....
        /*04d0*/ 	.word	0x0002bfe0


	//   ....[54]....
        /*04d4*/ 	.word	0x0002c060


	//   ....[55]....
        /*04d8*/ 	.word	0x0002c070


	//   ....[56]....
        /*04dc*/ 	.word	0x0002c080


	//   ....[57]....
        /*04e0*/ 	.word	0x0002c090


	//   ....[58]....
        /*04e4*/ 	.word	0x0002ca80


	//   ....[59]....
        /*04e8*/ 	.word	0x0002cac0


	//   ....[60]....
        /*04ec*/ 	.word	0x0002cae0


	//   ....[61]....
        /*04f0*/ 	.word	0x0002cc20


	//   ....[62]....
        /*04f4*/ 	.word	0x0002cde0


	//   ....[63]....
        /*04f8*/ 	.word	0x0002cdf0


	//   ....[64]....
        /*04fc*/ 	.word	0x0002cf40


	//   ....[65]....
        /*0500*/ 	.word	0x0002cf50


	//   ....[66]....
        /*0504*/ 	.word	0x00030840


	//   ....[67]....
        /*0508*/ 	.word	0x00030a30


	//   ....[68]....
        /*050c*/ 	.word	0x00030f40


	//   ....[69]....
        /*0510*/ 	.word	0x000310a0


	//   ....[70]....
        /*0514*/ 	.word	0x00031120


	//   ....[71]....
        /*0518*/ 	.word	0x000311d0


	//   ....[72]....
        /*051c*/ 	.word	0x000312c0


	//   ....[73]....
        /*0520*/ 	.word	0x00031320


	//   ....[74]....
        /*0524*/ 	.word	0x00031410


	//   ....[75]....
        /*0528*/ 	.word	0x00031470


	//   ....[76]....
        /*052c*/ 	.word	0x00031510


	//   ....[77]....
        /*0530*/ 	.word	0x000315f0


	//   ....[78]....
        /*0534*/ 	.word	0x000316a0


	//   ....[79]....
        /*0538*/ 	.word	0x00031980


	//   ....[80]....
        /*053c*/ 	.word	0x000319d0


	//   ....[81]....
        /*0540*/ 	.word	0x00031b10


	//   ....[82]....
        /*0544*/ 	.word	0x00031c20


	//   ....[83]....
        /*0548*/ 	.word	0x00031e50


	//   ....[84]....
        /*054c*/ 	.word	0x00031ea0


	//   ....[85]....
        /*0550*/ 	.word	0x000321c0


	//   ....[86]....
        /*0554*/ 	.word	0x000322e0


	//   ....[87]....
        /*0558*/ 	.word	0x000342e0


	//   ....[88]....
        /*055c*/ 	.word	0x00035b00


	//   ....[89]....
        /*0560*/ 	.word	0x000360d0


	//   ....[90]....
        /*0564*/ 	.word	0x00036e50


	//   ....[91]....
        /*0568*/ 	.word	0x00036ea0


	//   ....[92]....
        /*056c*/ 	.word	0x00036f00


	//   ....[93]....
        /*0570*/ 	.word	0x00036f20


	//   ....[94]....
        /*0574*/ 	.word	0x00044060


	//----- nvinfo : EIATTR_REG_RECONFIG
	.align		4
.L_833:
        /*0578*/ 	.byte	0x01, 0x54
	.zero		2


	//----- nvinfo : EIATTR_SYSCALL_OFFSETS
	.align		4
        /*057c*/ 	.byte	0x04, 0x46
        /*057e*/ 	.short	(.L_835 - .L_834)


	//   ....[0]....
.L_834:
        /*0580*/ 	.word	0x0000a6d0


	//   ....[1]....
        /*0584*/ 	.word	0x0002b160


	//   ....[2]....
        /*0588*/ 	.word	0x0002b2b0


	//   ....[3]....
        /*058c*/ 	.word	0x0002b3a0


	//   ....[4]....
        /*0590*/ 	.word	0x0002bb00


	//   ....[5]....
        /*0594*/ 	.word	0x0002c3e0


	//----- nvinfo : EIATTR_MBARRIER_INSTR_OFFSETS
	.align		4
.L_835:
        /*0598*/ 	.byte	0x04, 0x39
        /*059a*/ 	.short	(.L_837 - .L_836)


	//   ....[0]....
.L_836:
        /*059c*/ 	.word	0x000002a0
        /*05a0*/ 	.word	0x000000ff
        /*05a4*/ 	.word	0x00038800
        /*05a8*/ 	.short	0x0100
        /*05aa*/ 	.byte	0x08
	.zero		1


	//   ....[1]....
        /*05ac*/ 	.word	0x000002b0
        /*05b0*/ 	.word	0x000000ff
        /*05b4*/ 	.word	0x00038810
        /*05b8*/ 	.short	0x0100
        /*05ba*/ 	.byte	0x08
	.zero		1


	//   ....[2]....
        /*05bc*/ 	.word	0x000002c0
        /*05c0*/ 	.word	0x000000ff
        /*05c4*/ 	.word	0x00038820
        /*05c8*/ 	.short	0x0100
        /*05ca*/ 	.byte	0x08
	.zero		1


	//   ....[3]....
        /*05cc*/ 	.word	0x00000370
        /*05d0*/ 	.word	0x000000ff
        /*05d4*/ 	.word	0x00038830
        /*05d8*/ 	.short	0x0100
        /*05da*/ 	.byte	0x06
	.zero		1


	//   ....[4]....
        /*05dc*/ 	.word	0x00000380
        /*05e0*/ 	.word	0x000000ff
        /*05e4*/ 	.word	0x00038840
        /*05e8*/ 	.short	0x0100
        /*05ea*/ 	.byte	0x06
	.zero		1


	//   ....[5]....
        /*05ec*/ 	.word	0x00000390
        /*05f0*/ 	.word	0x000000ff
        /*05f4*/ 	.word	0x00038838
        /*05f8*/ 	.short	0x0100
        /*05fa*/ 	.byte	0x06
	.zero		1


	//   ....[6]....
        /*05fc*/ 	.word	0x000003a0
        /*0600*/ 	.word	0x000000ff
        /*0604*/ 	.word	0x00038848
        /*0608*/ 	.short	0x0100
        /*060a*/ 	.byte	0x06
	.zero		1


	//   ....[7]....
        /*060c*/ 	.word	0x000004d0
        /*0610*/ 	.word	0x000000ff
        /*0614*/ 	.word	0x00038850
        /*0618*/ 	.short	0x0100
        /*061a*/ 	.byte	0x08
	.zero		1


	//   ....[8]....
        /*061c*/ 	.word	0x000004e0
        /*0620*/ 	.word	0x000000ff
        /*0624*/ 	.word	0x00038860
        /*0628*/ 	.short	0x0100
        /*062a*/ 	.byte	0x08
	.zero		1


	//   ....[9]....
        /*062c*/ 	.word	0x000004f0
        /*0630*/ 	.word	0x000000ff
        /*0634*/ 	.word	0x00038858
        /*0638*/ 	.short	0x0100
        /*063a*/ 	.byte	0x08
	.zero		1


	//   ....[10]....
        /*063c*/ 	.word	0x00000500
        /*0640*/ 	.word	0x000000ff
        /*0644*/ 	.word	0x00038868
        /*0648*/ 	.short	0x0100
        /*064a*/ 	.byte	0x08
	.zero		1


	//   ....[11]....
        /*064c*/ 	.word	0x000005f0
        /*0650*/ 	.word	0x000000ff
        /*0654*/ 	.word	0x00038870
        /*0658*/ 	.short	0x0100
        /*065a*/ 	.byte	0x06
	.zero		1


	//   ....[12]....
        /*065c*/ 	.word	0x00000600
        /*0660*/ 	.word	0x000000ff
        /*0664*/ 	.word	0x00038880
        /*0668*/ 	.short	0x0100
        /*066a*/ 	.byte	0x06
	.zero		1


	//   ....[13]....
        /*066c*/ 	.word	0x00000610
        /*0670*/ 	.word	0x000000ff
        /*0674*/ 	.word	0x00038878
        /*0678*/ 	.short	0x0100
        /*067a*/ 	.byte	0x06
	.zero		1


	//   ....[14]....
        /*067c*/ 	.word	0x00000620
        /*0680*/ 	.word	0x000000ff
        /*0684*/ 	.word	0x00038888
        /*0688*/ 	.short	0x0100
        /*068a*/ 	.byte	0x06
	.zero		1


	//   ....[15]....
        /*068c*/ 	.word	0x00000750
        /*0690*/ 	.word	0x000000ff
        /*0694*/ 	.word	0x00038890
        /*0698*/ 	.short	0x0100
        /*069a*/ 	.byte	0x08
	.zero		1


	//   ....[16]....
        /*069c*/ 	.word	0x00000760
        /*06a0*/ 	.word	0x000000ff
        /*06a4*/ 	.word	0x000388a0
        /*06a8*/ 	.short	0x0100
        /*06aa*/ 	.byte	0x08
	.zero		1


	//   ....[17]....
        /*06ac*/ 	.word	0x00000770
        /*06b0*/ 	.word	0x000000ff
        /*06b4*/ 	.word	0x00038898
        /*06b8*/ 	.short	0x0100
        /*06ba*/ 	.byte	0x08
	.zero		1


	//   ....[18]....
        /*06bc*/ 	.word	0x00000780
        /*06c0*/ 	.word	0x000000ff
        /*06c4*/ 	.word	0x000388a8
        /*06c8*/ 	.short	0x0100
        /*06ca*/ 	.byte	0x08
	.zero		1


	//   ....[19]....
        /*06cc*/ 	.word	0x000008c0
        /*06d0*/ 	.word	0x000000ff
        /*06d4*/ 	.word	0x000388b0
        /*06d8*/ 	.short	0x0100
        /*06da*/ 	.byte	0x08
	.zero		1


	//   ....[20]....
        /*06dc*/ 	.word	0x000008d0
        /*06e0*/ 	.word	0x000000ff
        /*06e4*/ 	.word	0x000388c0
        /*06e8*/ 	.short	0x0100
        /*06ea*/ 	.byte	0x08
	.zero		1


	//   ....[21]....
        /*06ec*/ 	.word	0x000008e0
        /*06f0*/ 	.word	0x000000ff
        /*06f4*/ 	.word	0x000388b8
        /*06f8*/ 	.short	0x0100
        /*06fa*/ 	.byte	0x08
	.zero		1


	//   ....[22]....
        /*06fc*/ 	.word	0x000008f0
        /*0700*/ 	.word	0x000000ff
        /*0704*/ 	.word	0x000388c8
        /*0708*/ 	.short	0x0100
        /*070a*/ 	.byte	0x08
	.zero		1


	//   ....[23]....
        /*070c*/ 	.word	0x000049b0
        /*0710*/ 	.word	0x00000000
        /*0714*/ 	.word	0x00000000
        /*0718*/ 	.short	0x0101
        /*071a*/ 	.byte	0x3f
	.zero		1


	//   ....[24]....
        /*071c*/ 	.word	0x00008770
        /*0720*/ 	.word	0x00000000
        /*0724*/ 	.word	0x00000000
        /*0728*/ 	.short	0x0101
        /*072a*/ 	.byte	0x3f
	.zero		1


	//   ....[25]....
        /*072c*/ 	.word	0x0000ac40
        /*0730*/ 	.word	0x000000ff
        /*0734*/ 	.word	0x00038800
        /*0738*/ 	.short	0x010a
        /*073a*/ 	.byte	0x2c
	.zero		1


	//   ....[26]....
        /*073c*/ 	.word	0x0000b070
        /*0740*/ 	.word	0x0000000a
        /*0744*/ 	.word	0x00000000
        /*0748*/ 	.short	0x010a
        /*074a*/ 	.byte	0x3f
	.zero		1


	//   ....[27]....
        /*074c*/ 	.word	0x0000b0d0
        /*0750*/ 	.word	0x0000000a
        /*0754*/ 	.word	0x00000000
        /*0758*/ 	.short	0x010a
        /*075a*/ 	.byte	0x3f
	.zero		1


	//   ....[28]....
        /*075c*/ 	.word	0x0000b480
        /*0760*/ 	.word	0x000000ff
        /*0764*/ 	.word	0x00038810
        /*0768*/ 	.short	0x010a
        /*076a*/ 	.byte	0x2c
	.zero		1


	//   ....[29]....
        /*076c*/ 	.word	0x0000b580
        /*0770*/ 	.word	0x0000000a
        /*0774*/ 	.word	0x00000000
        /*0778*/ 	.short	0x010a
        /*077a*/ 	.byte	0x3f
	.zero		1


	//   ....[30]....
        /*077c*/ 	.word	0x0000b5e0
        /*0780*/ 	.word	0x0000000a
        /*0784*/ 	.word	0x00000000
        /*0788*/ 	.short	0x010a
        /*078a*/ 	.byte	0x3f
	.zero		1


	//   ....[31]....
        /*078c*/ 	.word	0x0000d160
        /*0790*/ 	.word	0x0000000a
        /*0794*/ 	.word	0x00000000
        /*0798*/ 	.short	0x0101
        /*079a*/ 	.byte	0x3f
	.zero		1


	//   ....[32]....
        /*079c*/ 	.word	0x00011a90
        /*07a0*/ 	.word	0x00000000
        /*07a4*/ 	.word	0x00000000
        /*07a8*/ 	.short	0x0101
        /*07aa*/ 	.byte	0x3f
	.zero		1


	//   ....[33]....
        /*07ac*/ 	.word	0x000121b0
        /*07b0*/ 	.word	0x00000009
        /*07b4*/ 	.word	0x00000000
        /*07b8*/ 	.short	0x010a
        /*07ba*/ 	.byte	0x3f
	.zero		1


	//   ....[34]....
        /*07bc*/ 	.word	0x000122b0
        /*07c0*/ 	.word	0x00000008
        /*07c4*/ 	.word	0x00000000
        /*07c8*/ 	.short	0x010a
        /*07ca*/ 	.byte	0x3f
	.zero		1


	//   ....[35]....
        /*07cc*/ 	.word	0x00012710
        /*07d0*/ 	.word	0x00000015
        /*07d4*/ 	.word	0x00000000
        /*07d8*/ 	.short	0x010a
        /*07da*/ 	.byte	0x3f
	.zero		1


	//   ....[36]....
        /*07dc*/ 	.word	0x00012810
        /*07e0*/ 	.word	0x00000008
        /*07e4*/ 	.word	0x00000000
        /*07e8*/ 	.short	0x010a
        /*07ea*/ 	.byte	0x3f
	.zero		1


	//   ....[37]....
        /*07ec*/ 	.word	0x00014520
        /*07f0*/ 	.word	0x00000038
        /*07f4*/ 	.word	0x00000000
        /*07f8*/ 	.short	0x0101
        /*07fa*/ 	.byte	0x3f
	.zero		1


	//   ....[38]....
        /*07fc*/ 	.word	0x0001b9f0
        /*0800*/ 	.word	0x00000005
        /*0804*/ 	.word	0x00000000
        /*0808*/ 	.short	0x0101
        /*080a*/ 	.byte	0x3f
	.zero		1


	//   ....[39]....
        /*080c*/ 	.word	0x0001bbd0
        /*0810*/ 	.word	0x00000007
        /*0814*/ 	.word	0x00000000
        /*0818*/ 	.short	0x010a
        /*081a*/ 	.byte	0x3f
	.zero		1


	//   ....[40]....
        /*081c*/ 	.word	0x0001bcd0
        /*0820*/ 	.word	0x00000006
        /*0824*/ 	.word	0x00000000
        /*0828*/ 	.short	0x010a
        /*082a*/ 	.byte	0x3f
	.zero		1


	//   ....[41]....
        /*082c*/ 	.word	0x0001c130
        /*0830*/ 	.word	0x0000000c
        /*0834*/ 	.word	0x00000000
        /*0838*/ 	.short	0x010a
        /*083a*/ 	.byte	0x3f
	.zero		1


	//   ....[42]....
        /*083c*/ 	.word	0x0001c230
        /*0840*/ 	.word	0x00000006
        /*0844*/ 	.word	0x00000000
        /*0848*/ 	.short	0x010a
        /*084a*/ 	.byte	0x3f
	.zero		1


	//   ....[43]....
        /*084c*/ 	.word	0x0001df40
        /*0850*/ 	.word	0x0000000c
        /*0854*/ 	.word	0x00000000
        /*0858*/ 	.short	0x0101
        /*085a*/ 	.byte	0x3f
	.zero		1


	//   ....[44]....
        /*085c*/ 	.word	0x00026400
        /*0860*/ 	.word	0x00000006
        /*0864*/ 	.word	0x00000000
        /*0868*/ 	.short	0x0101
        /*086a*/ 	.byte	0x3f
	.zero		1


	//   ....[45]....
        /*086c*/ 	.word	0x00029280
        /*0870*/ 	.word	0x000000ff
        /*0874*/ 	.word	0x00000000
        /*0878*/ 	.short	0x0101
        /*087a*/ 	.byte	0x05
	.zero		1


	//   ....[46]....
        /*087c*/ 	.word	0x0002b790
        /*0880*/ 	.word	0x00000000
        /*0884*/ 	.word	0x00038840
        /*0888*/ 	.short	0x010a
        /*088a*/ 	.byte	0x3f
	.zero		1


	//   ....[47]....
        /*088c*/ 	.word	0x0002c1b0
        /*0890*/ 	.word	0x00000011
        /*0894*/ 	.word	0x00038800
        /*0898*/ 	.short	0x0107
        /*089a*/ 	.byte	0x3f
	.zero		1


	//   ....[48]....
        /*089c*/ 	.word	0x0002c250
        /*08a0*/ 	.word	0x00000011
        /*08a4*/ 	.word	0x00038800
        /*08a8*/ 	.short	0x0101
        /*08aa*/ 	.byte	0x3f
	.zero		1


	//   ....[49]....
        /*08ac*/ 	.word	0x0002d170
        /*08b0*/ 	.word	0x00000011
        /*08b4*/ 	.word	0x00038810
        /*08b8*/ 	.short	0x0107
        /*08ba*/ 	.byte	0x3f
	.zero		1


	//   ....[50]....
        /*08bc*/ 	.word	0x0002d270
        /*08c0*/ 	.word	0x00000011
        /*08c4*/ 	.word	0x00038810
        /*08c8*/ 	.short	0x0101
        /*08ca*/ 	.byte	0x3f
	.zero		1


	//   ....[51]....
        /*08cc*/ 	.word	0x0002d290
        /*08d0*/ 	.word	0x00000011
        /*08d4*/ 	.word	0x00038820
        /*08d8*/ 	.short	0x010a
        /*08da*/ 	.byte	0x3f
	.zero		1


	//   ....[52]....
        /*08dc*/ 	.word	0x0002d360
        /*08e0*/ 	.word	0x00000000
        /*08e4*/ 	.word	0x00038860
        /*08e8*/ 	.short	0x010a
        /*08ea*/ 	.byte	0x3f
	.zero		1


	//   ....[53]....
        /*08ec*/ 	.word	0x0002df40
        /*08f0*/ 	.word	0x00000003
        /*08f4*/ 	.word	0x00038840
        /*08f8*/ 	.short	0x010a
        /*08fa*/ 	.byte	0x3f
	.zero		1


	//   ....[54]....
        /*08fc*/ 	.word	0x0002e160
        /*0900*/ 	.word	0x00000003
        /*0904*/ 	.word	0x00038860
        /*0908*/ 	.short	0x010a
        /*090a*/ 	.byte	0x3f
	.zero		1


	//   ....[55]....
        /*090c*/ 	.word	0x0002ed10
        /*0910*/ 	.word	0x00000004
        /*0914*/ 	.word	0x00038840
        /*0918*/ 	.short	0x010a
        /*091a*/ 	.byte	0x3f
	.zero		1


	//   ....[56]....
        /*091c*/ 	.word	0x0002ef30
        /*0920*/ 	.word	0x00000004
        /*0924*/ 	.word	0x00038860
        /*0928*/ 	.short	0x010a
        /*092a*/ 	.byte	0x3f
	.zero		1


	//   ....[57]....
        /*092c*/ 	.word	0x0002fa70
        /*0930*/ 	.word	0x00000004
        /*0934*/ 	.word	0x00038840
        /*0938*/ 	.short	0x010a
        /*093a*/ 	.byte	0x3f
	.zero		1


	//   ....[58]....
        /*093c*/ 	.word	0x0002fc90
        /*0940*/ 	.word	0x00000004
        /*0944*/ 	.word	0x00038860
        /*0948*/ 	.short	0x010a
        /*094a*/ 	.byte	0x3f
	.zero		1


	//   ....[59]....
        /*094c*/ 	.word	0x000309b0
        /*0950*/ 	.word	0x00000009
        /*0954*/ 	.word	0x00038820
        /*0958*/ 	.short	0x010a
        /*095a*/ 	.byte	0x3f
	.zero		1


	//   ....[60]....
        /*095c*/ 	.word	0x00030b30
        /*0960*/ 	.word	0x00000005
        /*0964*/ 	.word	0x00000000
        /*0968*/ 	.short	0x010a
        /*096a*/ 	.byte	0x3f
	.zero		1


	//   ....[61]....
        /*096c*/ 	.word	0x00030b80
        /*0970*/ 	.word	0x00000007
        /*0974*/ 	.word	0x00000000
        /*0978*/ 	.short	0x010a
        /*097a*/ 	.byte	0x3f
	.zero		1


	//   ....[62]....
        /*097c*/ 	.word	0x00030bc0
        /*0980*/ 	.word	0x00000013
        /*0984*/ 	.word	0x00000000
        /*0988*/ 	.short	0x010a
        /*098a*/ 	.byte	0x3f
	.zero		1


	//   ....[63]....
        /*098c*/ 	.word	0x00030bf0
        /*0990*/ 	.word	0x00000003
        /*0994*/ 	.word	0x00000000
        /*0998*/ 	.short	0x010a
        /*099a*/ 	.byte	0x3f
	.zero		1


	//   ....[64]....
        /*099c*/ 	.word	0x00030c60
        /*09a0*/ 	.word	0x0000000b
        /*09a4*/ 	.word	0x00038800
        /*09a8*/ 	.short	0x010a
        /*09aa*/ 	.byte	0x3f
	.zero		1


	//   ....[65]....
        /*09ac*/ 	.word	0x00030cb0
        /*09b0*/ 	.word	0x0000000a
        /*09b4*/ 	.word	0x00000000
        /*09b8*/ 	.short	0x010a
        /*09ba*/ 	.byte	0x3f
	.zero		1


	//   ....[66]....
        /*09bc*/ 	.word	0x00030d10
        /*09c0*/ 	.word	0x0000000b
        /*09c4*/ 	.word	0x00038810
        /*09c8*/ 	.short	0x010a
        /*09ca*/ 	.byte	0x3f
	.zero		1


	//   ....[67]....
        /*09cc*/ 	.word	0x00030d60
        /*09d0*/ 	.word	0x0000000a
        /*09d4*/ 	.word	0x00000000
        /*09d8*/ 	.short	0x010a
        /*09da*/ 	.byte	0x3f
	.zero		1


	//   ....[68]....
        /*09dc*/ 	.word	0x00030db0
        /*09e0*/ 	.word	0x00000008
        /*09e4*/ 	.word	0x00000000
        /*09e8*/ 	.short	0x010a
        /*09ea*/ 	.byte	0x3f
	.zero		1


	//   ....[69]....
        /*09ec*/ 	.word	0x00030e00
        /*09f0*/ 	.word	0x00000008
        /*09f4*/ 	.word	0x00000000
        /*09f8*/ 	.short	0x010a
        /*09fa*/ 	.byte	0x3f
	.zero		1


	//   ....[70]....
        /*09fc*/ 	.word	0x00030e50
        /*0a00*/ 	.word	0x00000006
        /*0a04*/ 	.word	0x00000000
        /*0a08*/ 	.short	0x010a
        /*0a0a*/ 	.byte	0x3f
	.zero		1


	//   ....[71]....
        /*0a0c*/ 	.word	0x00030ea0
        /*0a10*/ 	.word	0x00000006
        /*0a14*/ 	.word	0x00000000
        /*0a18*/ 	.short	0x010a
        /*0a1a*/ 	.byte	0x3f
	.zero		1


	//   ....[72]....
        /*0a1c*/ 	.word	0x00030ff0
        /*0a20*/ 	.word	0x00000000
        /*0a24*/ 	.word	0x00038840
        /*0a28*/ 	.short	0x010a
        /*0a2a*/ 	.byte	0x3f
	.zero		1


	//   ....[73]....
        /*0a2c*/ 	.word	0x00031ee0
        /*0a30*/ 	.word	0x00000011
        /*0a34*/ 	.word	0x00038820
        /*0a38*/ 	.short	0x010a
        /*0a3a*/ 	.byte	0x3f
	.zero		1


	//   ....[74]....
        /*0a3c*/ 	.word	0x00031f30
        /*0a40*/ 	.word	0x00000000
        /*0a44*/ 	.word	0x00038860
        /*0a48*/ 	.short	0x010a
        /*0a4a*/ 	.byte	0x3f
	.zero		1


	//   ....[75]....
        /*0a4c*/ 	.word	0x00031f80
        /*0a50*/ 	.word	0x00000003
        /*0a54*/ 	.word	0x00038840
        /*0a58*/ 	.short	0x010a
        /*0a5a*/ 	.byte	0x3f
	.zero		1


	//   ....[76]....
        /*0a5c*/ 	.word	0x00031fd0
        /*0a60*/ 	.word	0x00000003
        /*0a64*/ 	.word	0x00038860
        /*0a68*/ 	.short	0x010a
        /*0a6a*/ 	.byte	0x3f
	.zero		1


	//   ....[77]....
        /*0a6c*/ 	.word	0x00032020
        /*0a70*/ 	.word	0x00000004
        /*0a74*/ 	.word	0x00038840
        /*0a78*/ 	.short	0x010a
        /*0a7a*/ 	.byte	0x3f
	.zero		1


	//   ....[78]....
        /*0a7c*/ 	.word	0x00032070
        /*0a80*/ 	.word	0x00000004
        /*0a84*/ 	.word	0x00038860
        /*0a88*/ 	.short	0x010a
        /*0a8a*/ 	.byte	0x3f
	.zero		1


	//   ....[79]....
        /*0a8c*/ 	.word	0x000320c0
        /*0a90*/ 	.word	0x00000004
        /*0a94*/ 	.word	0x00038840
        /*0a98*/ 	.short	0x010a
        /*0a9a*/ 	.byte	0x3f
	.zero		1


	//   ....[80]....
        /*0a9c*/ 	.word	0x00032110
        /*0aa0*/ 	.word	0x00000004
        /*0aa4*/ 	.word	0x00038860
        /*0aa8*/ 	.short	0x010a
        /*0aaa*/ 	.byte	0x3f
	.zero		1


	//   ....[81]....
        /*0aac*/ 	.word	0x00032200
        /*0ab0*/ 	.word	0x00000009
        /*0ab4*/ 	.word	0x00038820
        /*0ab8*/ 	.short	0x010a
        /*0aba*/ 	.byte	0x3f
	.zero		1


	//   ....[82]....
        /*0abc*/ 	.word	0x000323a0
        /*0ac0*/ 	.word	0x00000005
        /*0ac4*/ 	.word	0x00000000
        /*0ac8*/ 	.short	0x010a
        /*0aca*/ 	.byte	0x3f
	.zero		1


	//   ....[83]....
        /*0acc*/ 	.word	0x000323f0
        /*0ad0*/ 	.word	0x00000007
        /*0ad4*/ 	.word	0x00000000
        /*0ad8*/ 	.short	0x010a
        /*0ada*/ 	.byte	0x3f
	.zero		1


	//   ....[84]....
        /*0adc*/ 	.word	0x00032440
        /*0ae0*/ 	.word	0x00000013
        /*0ae4*/ 	.word	0x00000000
        /*0ae8*/ 	.short	0x010a
        /*0aea*/ 	.byte	0x3f
	.zero		1


	//   ....[85]....
        /*0aec*/ 	.word	0x00032800
        /*0af0*/ 	.word	0x0000001a
        /*0af4*/ 	.word	0x00000000
        /*0af8*/ 	.short	0x010a
        /*0afa*/ 	.byte	0x3f
	.zero		1


	//   ....[86]....
        /*0afc*/ 	.word	0x00032940
        /*0b00*/ 	.word	0x00000015
        /*0b04*/ 	.word	0x00000000
        /*0b08*/ 	.short	0x010a
        /*0b0a*/ 	.byte	0x3f
	.zero		1


	//   ....[87]....
        /*0b0c*/ 	.word	0x00032fa0
        /*0b10*/ 	.word	0x0000003a
        /*0b14*/ 	.word	0x00000000
        /*0b18*/ 	.short	0x010a
        /*0b1a*/ 	.byte	0x3f
	.zero		1


	//   ....[88]....
        /*0b1c*/ 	.word	0x000330e0
        /*0b20*/ 	.word	0x00000038
        /*0b24*/ 	.word	0x00000000
        /*0b28*/ 	.short	0x010a
        /*0b2a*/ 	.byte	0x3f
	.zero		1


	//   ....[89]....
        /*0b2c*/ 	.word	0x00035550
        /*0b30*/ 	.word	0x0000003a
        /*0b34*/ 	.word	0x00000000
        /*0b38*/ 	.short	0x0101
        /*0b3a*/ 	.byte	0x3f
	.zero		1


	//   ....[90]....
        /*0b3c*/ 	.word	0x00044140
        /*0b40*/ 	.word	0x00000004
        /*0b44*/ 	.word	0x00000000
        /*0b48*/ 	.short	0x0101
        /*0b4a*/ 	.byte	0x3f
	.zero		1


	//   ....[91]....
        /*0b4c*/ 	.word	0x00044180
        /*0b50*/ 	.word	0x00000015
        /*0b54*/ 	.word	0x00000000
        /*0b58*/ 	.short	0x010a
        /*0b5a*/ 	.byte	0x3f
	.zero		1


	//   ....[92]....
        /*0b5c*/ 	.word	0x000441d0
        /*0b60*/ 	.word	0x00000038
        /*0b64*/ 	.word	0x00000000
        /*0b68*/ 	.short	0x010a
        /*0b6a*/ 	.byte	0x3f
	.zero		1


	//----- nvinfo : EIATTR_NUM_MBARRIERS
	.align		4
.L_837:
        /*0b6c*/ 	.byte	0x03, 0x38
        /*0b6e*/ 	.short	0x0017


	//----- nvinfo : EIATTR_EXIT_INSTR_OFFSETS
	.align		4
        /*0b70*/ 	.byte	0x04, 0x1c
        /*0b72*/ 	.short	(.L_839 - .L_838)


	//   ....[0]....
.L_838:
        /*0b74*/ 	.word	0x00000b30


	//   ....[1]....
        /*0b78*/ 	.word	0x0002a3c0


	//   ....[2]....
        /*0b7c*/ 	.word	0x00030c40


	//----- nvinfo : EIATTR_MAX_THREADS
	.align		4
.L_839:
        /*0b80*/ 	.byte	0x04, 0x05
        /*0b82*/ 	.short	(.L_841 - .L_840)
.L_840:
        /*0b84*/ 	.word	0x00000180
        /*0b88*/ 	.word	0x00000001
        /*0b8c*/ 	.word	0x00000001


	//----- nvinfo : EIATTR_CRS_STACK_SIZE
	.align		4
.L_841:
        /*0b90*/ 	.byte	0x04, 0x1e
        /*0b92*/ 	.short	(.L_843 - .L_842)
.L_842:
        /*0b94*/ 	.word	0x00000000


	//----- nvinfo : EIATTR_CBANK_PARAM_SIZE
	.align		4
.L_843:
        /*0b98*/ 	.byte	0x03, 0x19
        /*0b9a*/ 	.short	0x0bf0


	//----- nvinfo : EIATTR_PARAM_CBANK
	.align		4
        /*0b9c*/ 	.byte	0x04, 0x0a
        /*0b9e*/ 	.short	(.L_845 - .L_844)
	.align		4
.L_844:
        /*0ba0*/ 	.word	index@(.nv.constant0._ZN7cutlass13device_kernelIN5flash11enable_sm90INS1_16FlashAttnFwdSm90INS1_25CollectiveMainloopFwdSm90ILi2EN4cute5tupleIJNS5_1CILi1EEES8_S8_EEENS6_IJNS7_ILi64EEESA_SA_EEELi512ENS_6half_tEfNS_4arch4Sm90ELb0ELb1ELb1ELb0ELb0ELb0ELb1ELb0ELb0ELb1ELb0ELb0EEENS1_21CollectiveEpilogueFwdINS6_IJSA_NS7_ILi512EEESA_EEES9_SC_SE_Li256ELb0ELb1ELb0ELb0EEENS1_30DynamicPersistentTileSchedulerILi256ELi128ELb0ELb1ELb1EEEEEEEEEvNT_6ParamsE)
        /*0ba4*/ 	.short	0x0210
        /*0ba6*/ 	.short	0x0bf0


	//----- nvinfo : EIATTR_SW_WAR
	.align		4
.L_845:
        /*0ba8*/ 	.byte	0x04, 0x36
        /*0baa*/ 	.short	(.L_847 - .L_846)
.L_846:
        /*0bac*/ 	.word	0x00000008
.L_847:


//--------------------- .nv.info._ZN7cutlass13device_kernelIN5flash11enable_sm90INS1_16FlashAttnFwdSm90INS1_25CollectiveMainloopFwdSm90ILi2EN4cute5tupleIJNS5_1CILi1EEES8_S8_EEENS6_IJNS7_ILi64EEESA_SA_EEELi512ENS_6half_tEfNS_4arch4Sm90ELb0ELb1ELb1ELb1ELb0ELb0ELb0ELb0ELb0ELb1ELb0ELb0EEENS1_21CollectiveEpilogueFwdINS6_IJSA_NS7_ILi512EEESA_EEES9_SC_SE_Li256ELb1ELb1ELb0ELb0EEENS1_36VarlenDynamicPersistentTileSchedulerILi64ELi64ELi256ELi128ELb0ELb1ELb1ELb1ELb0ELb1EEEEEEEEEvNT_6ParamsE --------------------------
	.section	.nv.info._ZN7cutlass13device_kernelIN5flash11enable_sm90INS1_16FlashAttnFwdSm90INS1_25CollectiveMainloopFwdSm90ILi2EN4cute5tupleIJNS5_1CILi1EEES8_S8_EEENS6_IJNS7_ILi64EEESA_SA_EEELi512ENS_6half_tEfNS_4arch4Sm90ELb0ELb1ELb1ELb1ELb0ELb0ELb0ELb0ELb0ELb1ELb0ELb0EEENS1_21CollectiveEpilogueFwdINS6_IJSA_NS7_ILi512EEESA_EEES9_SC_SE_Li256ELb1ELb1ELb0ELb0EEENS1_36VarlenDynamicPersistentTileSchedulerILi64ELi64ELi256ELi128ELb0ELb1ELb1ELb1ELb0ELb1EEEEEEEEEvNT_6ParamsE,"",@"SHT_CUDA_INFO"
	.sectionflags	@""
	.align	4


	//----- nvinfo : EIATTR_CUDA_API_VERSION
	.align		4
        /*0000*/ 	.byte	0x04, 0x37
        /*0002*/ 	.short	(.L_849 - .L_848)
.L_848:
        /*0004*/ 	.word	0x00000082


	//----- nvinfo : EIATTR_KPARAM_INFO
	.align		4
.L_849:
        /*0008*/ 	.byte	0x04, 0x17
        /*000a*/ 	.short	(.L_851 - .L_850)
.L_850:
        /*000c*/ 	.word	0x00000000
        /*0010*/ 	.short	0x0000
        /*0012*/ 	.short	0x0070
        /*0014*/ 	.byte	0x00, 0xf0, 0x01, 0x2a


	//----- nvinfo : EIATTR_SPARSE_MMA_MASK
	.align		4
.L_851:
        /*0018*/ 	.byte	0x03, 0x50
        /*001a*/ 	.short	0x0000


	//----- nvinfo : EIATTR_MAXREG_COUNT
	.align		4
        /*001c*/ 	.byte	0x03, 0x1b
        /*001e*/ 	.short	0x00a8


	//----- nvinfo : EIATTR_NUM_BARRIERS
	.align		4
        /*0020*/ 	.byte	0x02, 0x4c
        /*0022*/ 	.byte	0x10
	.zero		1


	//----- nvinfo : EIATTR_EXTERNS
	.align		4
        /*0024*/ 	.byte	0x04, 0x0f
        /*0026*/ 	.short	(.L_853 - .L_852)


	//   ....[0]....
	.align		4
.L_852:
        /*0028*/ 	.word	index@(__assertfail)


	//----- nvinfo : EIATTR_ANNOTATIONS
	.align		4
.L_853:
        /*002c*/ 	.byte	0x04, 0x55
        /*002e*/ 	.short	(.L_855 - .L_854)


	//   ....[0]....
.L_854:
        /* <DEDUP_REMOVED lines=55> */


	//----- nvinfo : EIATTR_MERCURY_ISA_VERSION
	.align		4
.L_855:
        /*0390*/ 	.byte	0x03, 0x5f
        /*0392*/ 	.short	0x0101


	//----- nvinfo : EIATTR_UNUSED_LOAD_BYTE_OFFSET
	.align		4
        /*0394*/ 	.byte	0x04, 0x44
        /*0396*/ 	.short	(.L_857 - .L_856)


	//   ....[0]....
.L_856:
        /*0398*/ 	.word	0x00000a10
        /*039c*/ 	.word	0x0000fff0


	//   ....[1]....
        /*03a0*/ 	.word	0x0000de80
        /*03a4*/ 	.word	0x0000fff0


	//----- nvinfo : EIATTR_INT_WARP_WIDE_INSTR_OFFSETS
	.align		4
.L_857:
        /*03a8*/ 	.byte	0x04, 0x31
        /*03aa*/ 	.short	(.L_859 - .L_858)


	//   ....[0]....
.L_858:
        /*03ac*/ 	.word	0x00000130


	//   ....[1]....
        /*03b0*/ 	.word	0x00000170


	//   ....[2]....
        /*03b4*/ 	.word	0x000001e0


	//   ....[3]....
        /*03b8*/ 	.word	0x000123e0


	//   ....[4]....
        /*03bc*/ 	.word	0x00012470


	//   ....[5]....
        /*03c0*/ 	.word	0x00016ea0


	//   ....[6]....
        /*03c4*/ 	.word	0x00016f30


	//----- nvinfo : EIATTR_COOP_GROUP_MASK_REGIDS
	.align		4
.L_859:
        /*03c8*/ 	.byte	0x04, 0x29
        /*03ca*/ 	.short	(.L_861 - .L_860)


	//   ....[0]....
.L_860:
        /*03cc*/ 	.word	0xffffffff


	//   ....[1]....
        /*03d0*/ 	.word	0xffffffff


	//   ....[2]....
        /*03d4*/ 	.word	0xffffffff


	//   ....[3]....
        /*03d8*/ 	.word	0xffffffff


	//   ....[4]....
        /*03dc*/ 	.word	0xffffffff


	//   ....[5]....
        /*03e0*/ 	.word	0xffffffff


	//   ....[6]....
        /*03e4*/ 	.word	0xffffffff


	//   ....[7]....
        /*03e8*/ 	.word	0xffffffff


	//   ....[8]....
        /*03ec*/ 	.word	0xffffffff


	//   ....[9]....
        /*03f0*/ 	.word	0xffffffff


	//   ....[10]....
        /*03f4*/ 	.word	0xffffffff


	//   ....[11]....
        /*03f8*/ 	.word	0xffffffff


	//   ....[12]....
        /*03fc*/ 	.word	0xffffffff


	//   ....[13]....
        /*0400*/ 	.word	0xffffffff


	//   ....[14]....
        /*0404*/ 	.word	0xffffffff


	//   ....[15]....
        /*0408*/ 	.word	0xffffffff


	//   ....[16]....
        /*040c*/ 	.word	0xffffffff


	//   ....[17]....
        /*0410*/ 	.word	0xffffffff


	//   ....[18]....
        /*0414*/ 	.word	0xffffffff


	//   ....[19]....
        /*0418*/ 	.word	0xffffffff


	//   ....[20]....
        /*041c*/ 	.word	0xffffffff


	//   ....[21]....
        /*0420*/ 	.word	0xffffffff


	//   ....[22]....
        /*0424*/ 	.word	0xffffffff


	//   ....[23]....
        /*0428*/ 	.word	0xffffffff


	//   ....[24]....
        /*042c*/ 	.word	0xffffffff


	//   ....[25]....
        /*0430*/ 	.word	0xffffffff


	//   ....[26]....
        /*0434*/ 	.word	0xffffffff


	//   ....[27]....
        /*0438*/ 	.word	0xffffffff


	//   ....[28]....
        /*043c*/ 	.word	0xffffffff


	//   ....[29]....
        /*0440*/ 	.word	0xffffffff


	//   ....[30]....
        /*0444*/ 	.word	0xffffffff


	//   ....[31]....
        /*0448*/ 	.word	0xffffffff


	//   ....[32]....
        /*044c*/ 	.word	0xffffffff


	//   ....[33]....
        /*0450*/ 	.word	0xffffffff


	//   ....[34]....
        /*0454*/ 	.word	0xffffffff


	//   ....[35]....
        /*0458*/ 	.word	0xffffffff


	//   ....[36]....
        /*045c*/ 	.word	0xffffffff


	//   ....[37]....
        /*0460*/ 	.word	0xffffffff


	//   ....[38]....
        /*0464*/ 	.word	0xffffffff


	//   ....[39]....
        /*0468*/ 	.word	0xffffffff


	//   ....[40]....
        /*046c*/ 	.word	0xffffffff


	//   ....[41]....
        /*0470*/ 	.word	0xffffffff


	//   ....[42]....
        /*0474*/ 	.word	0xffffffff


	//   ....[43]....
        /*0478*/ 	.word	0xffffffff


	//   ....[44]....
        /*047c*/ 	.word	0xffffffff


	//   ....[45]....
        /*0480*/ 	.word	0xffffffff


	//   ....[46]....
        /*0484*/ 	.word	0xffffffff


	//   ....[47]....
        /*0488*/ 	.word	0xffffffff


	//   ....[48]....
        /*048c*/ 	.word	0xffffffff


	//   ....[49]....
        /*0490*/ 	.word	0xffffffff


	//   ....[50]....
        /*0494*/ 	.word	0xffffffff


	//   ....[51]....
        /*0498*/ 	.word	0xffffffff


	//   ....[52]....
        /*049c*/ 	.word	0xffffffff


	//   ....[53]....
        /*04a0*/ 	.word	0xffffffff


	//   ....[54]....
        /*04a4*/ 	.word	0xffffffff


	//   ....[55]....
        /*04a8*/ 	.word	0xffffffff


	//   ....[56]....
        /*04ac*/ 	.word	0xffffffff


	//   ....[57]....
        /*04b0*/ 	.word	0xffffffff


	//   ....[58]....
        /*04b4*/ 	.word	0xffffffff


	//   ....[59]....
        /*04b8*/ 	.word	0xffffffff


	//   ....[60]....
        /*04bc*/ 	.word	0xffffffff


	//   ....[61]....
        /*04c0*/ 	.word	0xffffffff


	//   ....[62]....
        /*04c4*/ 	.word	0xffffffff


	//   ....[63]....
        /*04c8*/ 	.word	0xffffffff


	//   ....[64]....
        /*04cc*/ 	.word	0xffffffff


	//   ....[65]....
        /*04d0*/ 	.word	0xffffffff


	//   ....[66]....
        /*04d4*/ 	.word	0xffffffff


	//   ....[67]....
        /*04d8*/ 	.word	0xffffffff


	//   ....[68]....
        /*04dc*/ 	.word	0xffffffff


	//   ....[69]....
        /*04e0*/ 	.word	0xffffffff


	//   ....[70]....
        /*04e4*/ 	.word	0xffffffff


	//   ....[71]....
        /*04e8*/ 	.word	0xffffffff


	//   ....[72]....
        /*04ec*/ 	.word	0xffffffff


	//   ....[73]....
        /*04f0*/ 	.word	0xffffffff


	//   ....[74]....
        /*04f4*/ 	.word	0xffffffff


	//   ....[75]....
        /*04f8*/ 	.word	0xffffffff


	//   ....[76]....
        /*04fc*/ 	.word	0xffffffff


	//   ....[77]....
        /*0500*/ 	.word	0xffffffff


	//   ....[78]....
        /*0504*/ 	.word	0xffffffff


	//   ....[79]....
        /*0508*/ 	.word	0xffffffff


	//   ....[80]....
        /*050c*/ 	.word	0xffffffff


	//   ....[81]....
        /*0510*/ 	.word	0xffffffff


	//   ....[82]....
        /*0514*/ 	.word	0xffffffff


	//   ....[83]....
        /*0518*/ 	.word	0xffffffff


	//   ....[84]....
        /*051c*/ 	.word	0xffffffff


	//   ....[85]....
        /*0520*/ 	.word	0xffffffff


	//   ....[86]....
        /*0524*/ 	.word	0xffffffff


	//   ....[87]....
        /*0528*/ 	.word	0xffffffff


	//   ....[88]....
        /*052c*/ 	.word	0xffffffff


	//   ....[89]....
        /*0530*/ 	.word	0xffffffff


	//   ....[90]....
        /*0534*/ 	.word	0xffffffff


	//   ....[91]....
        /*0538*/ 	.word	0xffffffff


	//   ....[92]....
        /*053c*/ 	.word	0xffffffff


	//   ....[93]....
        /*0540*/ 	.word	0xffffffff


	//   ....[94]....
        /*0544*/ 	.word	0xffffffff


	//   ....[95]....
        /*0548*/ 	.word	0x0500000f


	//   ....[96]....
        /*054c*/ 	.word	0x0500000f


	//   ....[97]....
        /*0550*/ 	.word	0x0500000f


	//   ....[98]....
        /*0554*/ 	.word	0x0500000f


	//   ....[99]....
        /*0558*/ 	.word	0x0500000f


	//   ....[100]....
        /*055c*/ 	.word	0x0500000f


	//   ....[101]....
        /*0560*/ 	.word	0x0500000f


	//   ....[102]....
        /*0564*/ 	.word	0x0500000f


	//   ....[103]....
        /*0568*/ 	.word	0x0500000f


	//   ....[104]....
        /*056c*/ 	.word	0x0500000f


	//   ....[105]....
        /*0570*/ 	.word	0x0500000f


	//   ....[106]....
        /*0574*/ 	.word	0x0500000f


	//   ....[107]....
        /*0578*/ 	.word	0x0500000f


	//   ....[108]....
        /*057c*/ 	.word	0x0500000f


	//   ....[109]....
        /*0580*/ 	.word	0x0500000f


	//   ....[110]....
        /*0584*/ 	.word	0x0500000f


	//   ....[111]....
        /*0588*/ 	.word	0x0500000f


	//   ....[112]....
        /*058c*/ 	.word	0x0500000f


	//   ....[113]....
        /*0590*/ 	.word	0x0500000f


	//   ....[114]....
        /*0594*/ 	.word	0x0500000f


	//   ....[115]....
        /*0598*/ 	.word	0x0500000f


	//   ....[116]....
        /*059c*/ 	.word	0x0500000f


	//   ....[117]....
        /*05a0*/ 	.word	0x0500000f


	//   ....[118]....
        /*05a4*/ 	.word	0x0500000f


	//   ....[119]....
        /*05a8*/ 	.word	0x0500000f


	//   ....[120]....
        /*05ac*/ 	.word	0x0500000f


	//   ....[121]....
        /*05b0*/ 	.word	0x0500000f


	//----- nvinfo : EIATTR_COOP_GROUP_INSTR_OFFSETS
	.align		4
.L_861:
        /*05b4*/ 	.byte	0x04, 0x28
        /*05b6*/ 	.short	(.L_863 - .L_862)


	//   ....[0]....
.L_862:
        /*05b8*/ 	.word	0x00000060


	//   ....[1]....
        /*05bc*/ 	.word	0x00000140


	//   ....[2]....
        /*05c0*/ 	.word	0x00000190


	//   ....[3]....
        /*05c4*/ 	.word	0x00000380


	//   ....[4]....
        /*05c8*/ 	.word	0x000004e0


	//   ....[5]....
        /*05cc*/ 	.word	0x00000600


	//   ....[6]....
        /*05d0*/ 	.word	0x00000760


	//   ....[7]....
        /*05d4*/ 	.word	0x00001da0


	//   ....[8]....
        /*05d8*/ 	.word	0x00003e90


	//   ....[9]....
        /*05dc*/ 	.word	0x000044e0


	//   ....[10]....
        /*05e0*/ 	.word	0x00005060


	//   ....[11]....
        /*05e4*/ 	.word	0x00005680


	//   ....[12]....
        /*05e8*/ 	.word	0x00005700


	//   ....[13]....
        /*05ec*/ 	.word	0x00005970


	//   ....[14]....
        /*05f0*/ 	.word	0x000059e0


	//   ....[15]....
        /*05f4*/ 	.word	0x00006320


	//   ....[16]....
        /*05f8*/ 	.word	0x000068e0


	//   ....[17]....
        /*05fc*/ 	.word	0x00006e60


	//   ....[18]....
        /*0600*/ 	.word	0x00007550


	//   ....[19]....
        /*0604*/ 	.word	0x00007650


	//   ....[20]....
        /*0608*/ 	.word	0x00007a60


	//   ....[21]....
        /*060c*/ 	.word	0x00007c30


	//   ....[22]....
        /*0610*/ 	.word	0x00008c20


	//   ....[23]....
        /*0614*/ 	.word	0x00009600


	//   ....[24]....
        /*0618*/ 	.word	0x00009690


	//   ....[25]....
        /*061c*/ 	.word	0x00009980


	//   ....[26]....
        /*0620*/ 	.word	0x00009ad0


	//   ....[27]....
        /*0624*/ 	.word	0x0000aba0


	//   ....[28]....
        /*0628*/ 	.word	0x0000b040


	//   ....[29]....
        /*062c*/ 	.word	0x0000b5f0


	//   ....[30]....
        /*0630*/ 	.word	0x0000bc70


	//   ....[31]....
        /*0634*/ 	.word	0x0000bd40


	//   ....[32]....
        /*0638*/ 	.word	0x0000c0f0


	//   ....[33]....
        /*063c*/ 	.word	0x0000c1d0


	//   ....[34]....
        /*0640*/ 	.word	0x0000d340


	//   ....[35]....
        /*0644*/ 	.word	0x0000d380


	//   ....[36]....
        /*0648*/ 	.word	0x0000d3b0


	//   ....[37]....
        /*064c*/ 	.word	0x0000d420


	//   ....[38]....
        /*0650*/ 	.word	0x0000d450


	//   ....[39]....
        /*0654*/ 	.word	0x0000eda0


	//   ....[40]....
        /*0658*/ 	.word	0x0000f3e0


	//   ....[41]....
        /*065c*/ 	.word	0x0000f410


	//   ....[42]....
        /*0660*/ 	.word	0x0000f430


	//   ....[43]....
        /*0664*/ 	.word	0x0000f450


	//   ....[44]....
        /*0668*/ 	.word	0x0000fae0


	//   ....[45]....
        /*066c*/ 	.word	0x0000faf0


	//   ....[46]....
        /*0670*/ 	.word	0x0000fd20


	//   ....[47]....
        /*0674*/ 	.word	0x0000fd40


	//   ....[48]....
        /*0678*/ 	.word	0x000108e0


	//   ....[49]....
        /*067c*/ 	.word	0x00010910


	//   ....[50]....
        /*0680*/ 	.word	0x00010b50


	//   ....[51]....
        /*0684*/ 	.word	0x00010b70


	//   ....[52]....
        /*0688*/ 	.word	0x00010e30


	//   ....[53]....
        /*068c*/ 	.word	0x00011000


	//   ....[54]....
        /*0690*/ 	.word	0x00011030


	//   ....[55]....
        /*0694*/ 	.word	0x00011060


	//   ....[56]....
        /*0698*/ 	.word	0x00011090


	//   ....[57]....
        /*069c*/ 	.word	0x000110c0


	//   ....[58]....
        /*06a0*/ 	.word	0x000110f0


	//   ....[59]....
        /*06a4*/ 	.word	0x00011260


	//   ....[60]....
        /*06a8*/ 	.word	0x00011290


	//   ....[61]....
        /*06ac*/ 	.word	0x000112c0


	//   ....[62]....
        /*06b0*/ 	.word	0x000112f0


	//   ....[63]....
        /*06b4*/ 	.word	0x00011320


	//   ....[64]....
        /*06b8*/ 	.word	0x00011350


	//   ....[65]....
        /*06bc*/ 	.word	0x000113f0


	//   ....[66]....
        /*06c0*/ 	.word	0x00011450


	//   ....[67]....
        /*06c4*/ 	.word	0x000114e0


	//   ....[68]....
        /*06c8*/ 	.word	0x000129a0


	//   ....[69]....
        /*06cc*/ 	.word	0x000134d0


	//   ....[70]....
        /*06d0*/ 	.word	0x000134f0


	//   ....[71]....
        /*06d4*/ 	.word	0x000135a0


	//   ....[72]....
        /*06d8*/ 	.word	0x000135b0


	//   ....[73]....
        /*06dc*/ 	.word	0x00013630


	//   ....[74]....
        /*06e0*/ 	.word	0x00013640


	//   ....[75]....
        /*06e4*/ 	.word	0x00013650


	//   ....[76]....
        /*06e8*/ 	.word	0x00013660


	//   ....[77]....
        /*06ec*/ 	.word	0x00017130


	//   ....[78]....
        /*06f0*/ 	.word	0x00017160


	//   ....[79]....
        /*06f4*/ 	.word	0x000171a0


	//   ....[80]....
        /*06f8*/ 	.word	0x000171d0


	//   ....[81]....
        /*06fc*/ 	.word	0x00017200


	//   ....[82]....
        /*0700*/ 	.word	0x00017230


	//   ....[83]....
        /*0704*/ 	.word	0x00017260


	//   ....[84]....
        /*0708*/ 	.word	0x00017290


	//   ....[85]....
        /*070c*/ 	.word	0x00017410


	//   ....[86]....
        /*0710*/ 	.word	0x00017440


	//   ....[87]....
        /*0714*/ 	.word	0x00017470


	//   ....[88]....
        /*0718*/ 	.word	0x000174a0


	//   ....[89]....
        /*071c*/ 	.word	0x000174d0


	//   ....[90]....
        /*0720*/ 	.word	0x00017500


	//   ....[91]....
        /*0724*/ 	.word	0x000175c0


	//   ....[92]....
        /*0728*/ 	.word	0x000175e0


	//   ....[93]....
        /*072c*/ 	.word	0x00017650


	//   ....[94]....
        /*0730*/ 	.word	0x00017d10


	//   ....[95]....
        /*0734*/ 	.word	0x00018420


	//   ....[96]....
        /*0738*/ 	.word	0x000185e0


	//   ....[97]....
        /*073c*/ 	.word	0x00018630


	//   ....[98]....
        /*0740*/ 	.word	0x00018690


	//   ....[99]....
        /*0744*/ 	.word	0x00018780


	//   ....[100]....
        /*0748*/ 	.word	0x000187e0


	//   ....[101]....
        /*074c*/ 	.word	0x000188d0


	//   ....[102]....
        /*0750*/ 	.word	0x00018930


	//   ....[103]....
        /*0754*/ 	.word	0x00018a00


	//   ....[104]....
        /*0758*/ 	.word	0x00018d30


	//   ....[105]....
        /*075c*/ 	.word	0x00018dd0


	//   ....[106]....
        /*0760*/ 	.word	0x00018ef0


	//   ....[107]....
        /*0764*/ 	.word	0x00018f60


	//   ....[108]....
        /*0768*/ 	.word	0x00018fd0


	//   ....[109]....
        /*076c*/ 	.word	0x00019040


	//   ....[110]....
        /*0770*/ 	.word	0x000190b0


	//   ....[111]....
        /*0774*/ 	.word	0x00019130


	//   ....[112]....
        /*0778*/ 	.word	0x000191c0


	//   ....[113]....
        /*077c*/ 	.word	0x00019250


	//   ....[114]....
        /*0780*/ 	.word	0x000192c0


	//   ....[115]....
        /*0784*/ 	.word	0x00019330


	//   ....[116]....
        /*0788*/ 	.word	0x000193a0


	//   ....[117]....
        /*078c*/ 	.word	0x00019420


	//   ....[118]....
        /*0790*/ 	.word	0x00019490


	//   ....[119]....
        /*0794*/ 	.word	0x00019530


	//   ....[120]....
        /*0798*/ 	.word	0x000195c0


	//   ....[121]....
        /*079c*/ 	.word	0x000196f0


	//----- nvinfo : EIATTR_REG_RECONFIG
	.align		4
.L_863:
        /*07a0*/ 	.byte	0x01, 0x54
	.zero		2


	//----- nvinfo : EIATTR_SYSCALL_OFFSETS
	.align		4
        /*07a4*/ 	.byte	0x04, 0x46
        /*07a6*/ 	.short	(.L_865 - .L_864)


	//   ....[0]....
.L_864:
        /*07a8*/ 	.word	0x00004060


	//   ....[1]....
        /*07ac*/ 	.word	0x000125e0


	//   ....[2]....
        /*07b0*/ 	.word	0x00012730


	//   ....[3]....
        /*07b4*/ 	.word	0x00012820


	//   ....[4]....
        /*07b8*/ 	.word	0x00013090


	//----- nvinfo : EIATTR_MBARRIER_INSTR_OFFSETS
	.align		4
.L_865:
        /*07bc*/ 	.byte	0x04, 0x39
        /*07be*/ 	.short	(.L_867 - .L_866)


	//   ....[0]....
.L_866:
        /*07c0*/ 	.word	0x00000270
        /*07c4*/ 	.word	0x000000ff
        /*07c8*/ 	.word	0x00028c00
        /*07cc*/ 	.short	0x0100
        /*07ce*/ 	.byte	0x08
	.zero		1


	//   ....[1]....
        /*07d0*/ 	.word	0x00000280
        /*07d4*/ 	.word	0x000000ff
        /*07d8*/ 	.word	0x00028c20
        /*07dc*/ 	.short	0x0100
        /*07de*/ 	.byte	0x08
	.zero		1


	//   ....[2]....
        /*07e0*/ 	.word	0x00000330
        /*07e4*/ 	.word	0x000000ff
        /*07e8*/ 	.word	0x00028c30
        /*07ec*/ 	.short	0x0100
        /*07ee*/ 	.byte	0x06
	.zero		1


	//   ....[3]....
        /*07f0*/ 	.word	0x00000340
        /*07f4*/ 	.word	0x000000ff
        /*07f8*/ 	.word	0x00028c40
        /*07fc*/ 	.short	0x0100
        /*07fe*/ 	.byte	0x06
	.zero		1


	//   ....[4]....
        /*0800*/ 	.word	0x00000350
        /*0804*/ 	.word	0x000000ff
        /*0808*/ 	.word	0x00028c38
        /*080c*/ 	.short	0x0100
        /*080e*/ 	.byte	0x06
	.zero		1


	//   ....[5]....
        /*0810*/ 	.word	0x00000360
        /*0814*/ 	.word	0x000000ff
        /*0818*/ 	.word	0x00028c48
        /*081c*/ 	.short	0x0100
        /*081e*/ 	.byte	0x06
	.zero		1


	//   ....[6]....
        /*0820*/ 	.word	0x00000490
        /*0824*/ 	.word	0x000000ff
        /*0828*/ 	.word	0x00028c50
        /*082c*/ 	.short	0x0100
        /*082e*/ 	.byte	0x08
	.zero		1


	//   ....[7]....
        /*0830*/ 	.word	0x000004a0
        /*0834*/ 	.word	0x000000ff
        /*0838*/ 	.word	0x00028c60
        /*083c*/ 	.short	0x0100
        /*083e*/ 	.byte	0x08
	.zero		1


	//   ....[8]....
        /*0840*/ 	.word	0x000004b0
        /*0844*/ 	.word	0x000000ff
        /*0848*/ 	.word	0x00028c58
        /*084c*/ 	.short	0x0100
        /*084e*/ 	.byte	0x08
	.zero		1


	//   ....[9]....
        /*0850*/ 	.word	0x000004c0
        /*0854*/ 	.word	0x000000ff
        /*0858*/ 	.word	0x00028c68
        /*085c*/ 	.short	0x0100
        /*085e*/ 	.byte	0x08
	.zero		1


	//   ....[10]....
        /*0860*/ 	.word	0x000005b0
        /*0864*/ 	.word	0x000000ff
        /*0868*/ 	.word	0x00028c70
        /*086c*/ 	.short	0x0100
        /*086e*/ 	.byte	0x06
	.zero		1


	//   ....[11]....
        /*0870*/ 	.word	0x000005c0
        /*0874*/ 	.word	0x000000ff
        /*0878*/ 	.word	0x00028c80
        /*087c*/ 	.short	0x0100
        /*087e*/ 	.byte	0x06
	.zero		1


	//   ....[12]....
        /*0880*/ 	.word	0x000005d0
        /*0884*/ 	.word	0x000000ff
        /*0888*/ 	.word	0x00028c78
        /*088c*/ 	.short	0x0100
        /*088e*/ 	.byte	0x06
	.zero		1


	//   ....[13]....
        /*0890*/ 	.word	0x000005e0
        /*0894*/ 	.word	0x000000ff
        /*0898*/ 	.word	0x00028c88
        /*089c*/ 	.short	0x0100
        /*089e*/ 	.byte	0x06
	.zero		1


	//   ....[14]....
        /*08a0*/ 	.word	0x00000710
        /*08a4*/ 	.word	0x000000ff
        /*08a8*/ 	.word	0x00028c90
        /*08ac*/ 	.short	0x0100
        /*08ae*/ 	.byte	0x08
	.zero		1


	//   ....[15]....
        /*08b0*/ 	.word	0x00000720
        /*08b4*/ 	.word	0x000000ff
        /*08b8*/ 	.word	0x00028ca0
        /*08bc*/ 	.short	0x0100
        /*08be*/ 	.byte	0x08
	.zero		1


	//   ....[16]....
        /*08c0*/ 	.word	0x00000730
        /*08c4*/ 	.word	0x000000ff
        /*08c8*/ 	.word	0x00028c98
        /*08cc*/ 	.short	0x0100
        /*08ce*/ 	.byte	0x08
	.zero		1


	//   ....[17]....
        /*08d0*/ 	.word	0x00000740
        /*08d4*/ 	.word	0x000000ff
        /*08d8*/ 	.word	0x00028ca8
        /*08dc*/ 	.short	0x0100
        /*08de*/ 	.byte	0x08
	.zero		1


	//   ....[18]....
        /*08e0*/ 	.word	0x00000870
        /*08e4*/ 	.word	0x000000ff
        /*08e8*/ 	.word	0x00028cb0
        /*08ec*/ 	.short	0x0100
        /*08ee*/ 	.byte	0x08
	.zero		1


	//   ....[19]....
        /*08f0*/ 	.word	0x00000880
        /*08f4*/ 	.word	0x000000ff
        /*08f8*/ 	.word	0x00028cc0
        /*08fc*/ 	.short	0x0100
        /*08fe*/ 	.byte	0x08
	.zero		1


	//   ....[20]....
        /*0900*/ 	.word	0x00000890
        /*0904*/ 	.word	0x000000ff
        /*0908*/ 	.word	0x00028cb8
        /*090c*/ 	.short	0x0100
        /*090e*/ 	.byte	0x08
	.zero		1


	//   ....[21]....
        /*0910*/ 	.word	0x000008a0
        /*0914*/ 	.word	0x000000ff
        /*0918*/ 	.word	0x00028cc8
        /*091c*/ 	.short	0x0100
        /*091e*/ 	.byte	0x08
	.zero		1


	//   ....[22]....
        /*0920*/ 	.word	0x00001eb0
        /*0924*/ 	.word	0x000000ff
        /*0928*/ 	.word	0x00028c50
        /*092c*/ 	.short	0x010a
        /*092e*/ 	.byte	0x15
	.zero		1


	//   ....[23]....
        /*0930*/ 	.word	0x00002180
        /*0934*/ 	.word	0x00000000
        /*0938*/ 	.word	0x00000000
        /*093c*/ 	.short	0x0101
        /*093e*/ 	.byte	0x3f
	.zero		1


	//   ....[24]....
        /*0940*/ 	.word	0x00002ac0
        /*0944*/ 	.word	0x000000ff
        /*0948*/ 	.word	0x00028c50
        /*094c*/ 	.short	0x010a
        /*094e*/ 	.byte	0x15
	.zero		1


	//   ....[25]....
        /*0950*/ 	.word	0x00002b00
        /*0954*/ 	.word	0x000000ff
        /*0958*/ 	.word	0x00028c50
        /*095c*/ 	.short	0x010a
        /*095e*/ 	.byte	0x15
	.zero		1


	//   ....[26]....
        /*0960*/ 	.word	0x00002cd0
        /*0964*/ 	.word	0x00000000
        /*0968*/ 	.word	0x00000000
        /*096c*/ 	.short	0x0101
        /*096e*/ 	.byte	0x3f
	.zero		1


	//   ....[27]....
        /*0970*/ 	.word	0x000040e0
        /*0974*/ 	.word	0x000000ff
        /*0978*/ 	.word	0x00028c00
        /*097c*/ 	.short	0x010a
        /*097e*/ 	.byte	0x2e
	.zero		1


	//   ....[28]....
        /*0980*/ 	.word	0x00004160
        /*0984*/ 	.word	0x00000007
        /*0988*/ 	.word	0x00028c30
        /*098c*/ 	.short	0x010a
        /*098e*/ 	.byte	0x3f
	.zero		1


	//   ....[29]....
        /*0990*/ 	.word	0x000041a0
        /*0994*/ 	.word	0x00000007
        /*0998*/ 	.word	0x00028c30
        /*099c*/ 	.short	0x010a
        /*099e*/ 	.byte	0x3f
	.zero		1


	//   ....[30]....
        /*09a0*/ 	.word	0x00004590
        /*09a4*/ 	.word	0x00000003
        /*09a8*/ 	.word	0x00000000
        /*09ac*/ 	.short	0x0101
        /*09ae*/ 	.byte	0x3f
	.zero		1


	//   ....[31]....
        /*09b0*/ 	.word	0x00006040
        /*09b4*/ 	.word	0x00000007
        /*09b8*/ 	.word	0x00028c50
        /*09bc*/ 	.short	0x010a
        /*09be*/ 	.byte	0x3f
	.zero		1


	//   ....[32]....
        /*09c0*/ 	.word	0x00006080
        /*09c4*/ 	.word	0x00000007
        /*09c8*/ 	.word	0x00028c50
        /*09cc*/ 	.short	0x010a
        /*09ce*/ 	.byte	0x3f
	.zero		1


	//   ....[33]....
        /*09d0*/ 	.word	0x00006340
        /*09d4*/ 	.word	0x00000007
        /*09d8*/ 	.word	0x00000000
        /*09dc*/ 	.short	0x0101
        /*09de*/ 	.byte	0x3f
	.zero		1


	//   ....[34]....
        /*09e0*/ 	.word	0x000065d0
        /*09e4*/ 	.word	0x000000ff
        /*09e8*/ 	.word	0x00028c30
        /*09ec*/ 	.short	0x010a
        /*09ee*/ 	.byte	0x1b
	.zero		1


	//   ....[35]....
        /*09f0*/ 	.word	0x00006610
        /*09f4*/ 	.word	0x000000ff
        /*09f8*/ 	.word	0x00028c30
        /*09fc*/ 	.short	0x010a
        /*09fe*/ 	.byte	0x1b
	.zero		1


	//   ....[36]....
        /*0a00*/ 	.word	0x00006a60
        /*0a04*/ 	.word	0x0000000a
        /*0a08*/ 	.word	0x00000000
        /*0a0c*/ 	.short	0x0101
        /*0a0e*/ 	.byte	0x3f
	.zero		1


	//   ....[37]....
        /*0a10*/ 	.word	0x00008970
        /*0a14*/ 	.word	0x000000ff
        /*0a18*/ 	.word	0x00028c50
        /*0a1c*/ 	.short	0x010a
        /*0a1e*/ 	.byte	0x1b
	.zero		1


	//   ....[38]....
        /*0a20*/ 	.word	0x000089b0
        /*0a24*/ 	.word	0x000000ff
        /*0a28*/ 	.word	0x00028c50
        /*0a2c*/ 	.short	0x010a
        /*0a2e*/ 	.byte	0x1b
	.zero		1


	//   ....[39]....
        /*0a30*/ 	.word	0x00008c40
        /*0a34*/ 	.word	0x00000015
        /*0a38*/ 	.word	0x00000000
        /*0a3c*/ 	.short	0x0101
        /*0a3e*/ 	.byte	0x3f
	.zero		1


	//   ....[40]....
        /*0a40*/ 	.word	0x00009030
        /*0a44*/ 	.word	0x000000ff
        /*0a48*/ 	.word	0x00028c30
        /*0a4c*/ 	.short	0x010a
        /*0a4e*/ 	.byte	0x19
	.zero		1


	//   ....[41]....
        /*0a50*/ 	.word	0x00009070
        /*0a54*/ 	.word	0x000000ff
        /*0a58*/ 	.word	0x00028c30
        /*0a5c*/ 	.short	0x010a
        /*0a5e*/ 	.byte	0x19
	.zero		1


	//   ....[42]....
        /*0a60*/ 	.word	0x00009e20
        /*0a64*/ 	.word	0x00000098
        /*0a68*/ 	.word	0x00000000
        /*0a6c*/ 	.short	0x0101
        /*0a6e*/ 	.byte	0x3f
	.zero		1


	//   ....[43]....
        /*0a70*/ 	.word	0x0000a910
        /*0a74*/ 	.word	0x000000ff
        /*0a78*/ 	.word	0x00028c50
        /*0a7c*/ 	.short	0x010a
        /*0a7e*/ 	.byte	0x19
	.zero		1


	//   ....[44]....
        /*0a80*/ 	.word	0x0000a950
        /*0a84*/ 	.word	0x000000ff
        /*0a88*/ 	.word	0x00028c50
        /*0a8c*/ 	.short	0x010a
        /*0a8e*/ 	.byte	0x19
	.zero		1


	//   ....[45]....
        /*0a90*/ 	.word	0x0000abc0
        /*0a94*/ 	.word	0x000000aa
        /*0a98*/ 	.word	0x00000000
        /*0a9c*/ 	.short	0x0101
        /*0a9e*/ 	.byte	0x3f
	.zero		1


	//   ....[46]....
        /*0aa0*/ 	.word	0x0000ad20
        /*0aa4*/ 	.word	0x000000ff
        /*0aa8*/ 	.word	0x00028c30
        /*0aac*/ 	.short	0x010a
        /*0aae*/ 	.byte	0x1a
	.zero		1


	//   ....[47]....
        /*0ab0*/ 	.word	0x0000ad60
        /*0ab4*/ 	.word	0x000000ff
        /*0ab8*/ 	.word	0x00028c30
        /*0abc*/ 	.short	0x010a
        /*0abe*/ 	.byte	0x1a
	.zero		1


	//   ....[48]....
        /*0ac0*/ 	.word	0x0000b190
        /*0ac4*/ 	.word	0x0000000a
        /*0ac8*/ 	.word	0x00000000
        /*0acc*/ 	.short	0x0101
        /*0ace*/ 	.byte	0x3f
	.zero		1


	//   ....[49]....
        /*0ad0*/ 	.word	0x0000d090
        /*0ad4*/ 	.word	0x000000ff
        /*0ad8*/ 	.word	0x00028c50
        /*0adc*/ 	.short	0x010a
        /*0ade*/ 	.byte	0x1a
	.zero		1


	//   ....[50]....
        /*0ae0*/ 	.word	0x0000d0d0
        /*0ae4*/ 	.word	0x000000ff
        /*0ae8*/ 	.word	0x00028c50
        /*0aec*/ 	.short	0x010a
        /*0aee*/ 	.byte	0x1a
	.zero		1


	//   ....[51]....
        /*0af0*/ 	.word	0x0000d360
        /*0af4*/ 	.word	0x00000015
        /*0af8*/ 	.word	0x00000000
        /*0afc*/ 	.short	0x0101
        /*0afe*/ 	.byte	0x3f
	.zero		1


	//   ....[52]....
        /*0b00*/ 	.word	0x0000fac0
        /*0b04*/ 	.word	0x000000ff
        /*0b08*/ 	.word	0x00000000
        /*0b0c*/ 	.short	0x0101
        /*0b0e*/ 	.byte	0x04
	.zero		1


	//   ....[53]....
        /*0b10*/ 	.word	0x00012c30
        /*0b14*/ 	.word	0x00000000
        /*0b18*/ 	.word	0x00028c40
        /*0b1c*/ 	.short	0x010a
        /*0b1e*/ 	.byte	0x3f
	.zero		1


	//   ....[54]....
        /*0b20*/ 	.word	0x00013760
        /*0b24*/ 	.word	0x00000008
        /*0b28*/ 	.word	0x00028c00
        /*0b2c*/ 	.short	0x0107
        /*0b2e*/ 	.byte	0x3f
	.zero		1


	//   ....[55]....
        /*0b30*/ 	.word	0x00013860
        /*0b34*/ 	.word	0x00000002
        /*0b38*/ 	.word	0x00028c00
        /*0b3c*/ 	.short	0x0101
        /*0b3e*/ 	.byte	0x3f
	.zero		1


	//   ....[56]....
        /*0b40*/ 	.word	0x00013880
        /*0b44*/ 	.word	0x00000002
        /*0b48*/ 	.word	0x00028c20
        /*0b4c*/ 	.short	0x010a
        /*0b4e*/ 	.byte	0x3f
	.zero		1


	//   ....[57]....
        /*0b50*/ 	.word	0x00013980
        /*0b54*/ 	.word	0x00000000
        /*0b58*/ 	.word	0x00028c60
        /*0b5c*/ 	.short	0x010a
        /*0b5e*/ 	.byte	0x3f
	.zero		1


	//   ....[58]....
        /*0b60*/ 	.word	0x00014600
        /*0b64*/ 	.word	0x00000003
        /*0b68*/ 	.word	0x00028c40
        /*0b6c*/ 	.short	0x010a
        /*0b6e*/ 	.byte	0x3f
	.zero		1


	//   ....[59]....
        /*0b70*/ 	.word	0x00014850
        /*0b74*/ 	.word	0x00000003
        /*0b78*/ 	.word	0x00028c60
        /*0b7c*/ 	.short	0x010a
        /*0b7e*/ 	.byte	0x3f
	.zero		1


	//   ....[60]....
        /*0b80*/ 	.word	0x00015470
        /*0b84*/ 	.word	0x00000004
        /*0b88*/ 	.word	0x00028c40
        /*0b8c*/ 	.short	0x010a
        /*0b8e*/ 	.byte	0x3f
	.zero		1


	//   ....[61]....
        /*0b90*/ 	.word	0x000156b0
        /*0b94*/ 	.word	0x00000004
        /*0b98*/ 	.word	0x00028c60
        /*0b9c*/ 	.short	0x010a
        /*0b9e*/ 	.byte	0x3f
	.zero		1


	//   ....[62]....
        /*0ba0*/ 	.word	0x00016240
        /*0ba4*/ 	.word	0x00000004
        /*0ba8*/ 	.word	0x00028c40
        /*0bac*/ 	.short	0x010a
        /*0bae*/ 	.byte	0x3f
	.zero		1


	//   ....[63]....
        /*0bb0*/ 	.word	0x00016490
        /*0bb4*/ 	.word	0x00000004
        /*0bb8*/ 	.word	0x00028c60
        /*0bbc*/ 	.short	0x010a
        /*0bbe*/ 	.byte	0x3f
	.zero		1


	//   ....[64]....
        /*0bc0*/ 	.word	0x00017c90
        /*0bc4*/ 	.word	0x00000000
        /*0bc8*/ 	.word	0x00028c20
        /*0bcc*/ 	.short	0x010a
        /*0bce*/ 	.byte	0x3f
	.zero		1


	//   ....[65]....
        /*0bd0*/ 	.word	0x00017e50
        /*0bd4*/ 	.word	0x00000006
        /*0bd8*/ 	.word	0x00000000
        /*0bdc*/ 	.short	0x010a
        /*0bde*/ 	.byte	0x3f
	.zero		1


	//   ....[66]....
        /*0be0*/ 	.word	0x00017ec0
        /*0be4*/ 	.word	0x00000007
        /*0be8*/ 	.word	0x00000000
        /*0bec*/ 	.short	0x010a
        /*0bee*/ 	.byte	0x3f
	.zero		1


	//   ....[67]....
        /*0bf0*/ 	.word	0x00017f30
        /*0bf4*/ 	.word	0x00000004
        /*0bf8*/ 	.word	0x00000000
        /*0bfc*/ 	.short	0x010a
        /*0bfe*/ 	.byte	0x3f
	.zero		1


	//   ....[68]....
        /*0c00*/ 	.word	0x00017f60
        /*0c04*/ 	.word	0x00000003
        /*0c08*/ 	.word	0x00000000
        /*0c0c*/ 	.short	0x010a
        /*0c0e*/ 	.byte	0x3f
	.zero		1


	//   ....[69]....
        /*0c10*/ 	.word	0x00017fd0
        /*0c14*/ 	.word	0x00000003
        /*0c18*/ 	.word	0x00028c50
        /*0c1c*/ 	.short	0x010a
        /*0c1e*/ 	.byte	0x3f
	.zero		1


	//   ....[70]....
        /*0c20*/ 	.word	0x00018030
        /*0c24*/ 	.word	0x00000003
        /*0c28*/ 	.word	0x00028c50
        /*0c2c*/ 	.short	0x010a
        /*0c2e*/ 	.byte	0x3f
	.zero		1


	//   ....[71]....
        /*0c30*/ 	.word	0x00018090
        /*0c34*/ 	.word	0x00000003
        /*0c38*/ 	.word	0x00028c00
        /*0c3c*/ 	.short	0x010a
        /*0c3e*/ 	.byte	0x3f
	.zero		1


	//   ....[72]....
        /*0c40*/ 	.word	0x000180e0
        /*0c44*/ 	.word	0x00000007
        /*0c48*/ 	.word	0x00028c30
        /*0c4c*/ 	.short	0x010a
        /*0c4e*/ 	.byte	0x3f
	.zero		1


	//   ....[73]....
        /*0c50*/ 	.word	0x00018130
        /*0c54*/ 	.word	0x00000007
        /*0c58*/ 	.word	0x00028c50
        /*0c5c*/ 	.short	0x010a
        /*0c5e*/ 	.byte	0x3f
	.zero		1


	//   ....[74]....
        /*0c60*/ 	.word	0x00018190
        /*0c64*/ 	.word	0x00000009
        /*0c68*/ 	.word	0x00028c30
        /*0c6c*/ 	.short	0x010a
        /*0c6e*/ 	.byte	0x3f
	.zero		1


	//   ....[75]....
        /*0c70*/ 	.word	0x000181e0
        /*0c74*/ 	.word	0x00000015
        /*0c78*/ 	.word	0x00028c50
        /*0c7c*/ 	.short	0x010a
        /*0c7e*/ 	.byte	0x3f
	.zero		1


	//   ....[76]....
        /*0c80*/ 	.word	0x00018240
        /*0c84*/ 	.word	0x00000006
        /*0c88*/ 	.word	0x00028c30
        /*0c8c*/ 	.short	0x010a
        /*0c8e*/ 	.byte	0x3f
	.zero		1


	//   ....[77]....
        /*0c90*/ 	.word	0x00018290
        /*0c94*/ 	.word	0x000000aa
        /*0c98*/ 	.word	0x00028c50
        /*0c9c*/ 	.short	0x010a
        /*0c9e*/ 	.byte	0x3f
	.zero		1


	//   ....[78]....
        /*0ca0*/ 	.word	0x000182f0
        /*0ca4*/ 	.word	0x00000005
        /*0ca8*/ 	.word	0x00028c30
        /*0cac*/ 	.short	0x010a
        /*0cae*/ 	.byte	0x3f
	.zero		1


	//   ....[79]....
        /*0cb0*/ 	.word	0x00018340
        /*0cb4*/ 	.word	0x00000015
        /*0cb8*/ 	.word	0x00028c50
        /*0cbc*/ 	.short	0x010a
        /*0cbe*/ 	.byte	0x3f
	.zero		1


	//   ....[80]....
        /*0cc0*/ 	.word	0x000184e0
        /*0cc4*/ 	.word	0x00000000
        /*0cc8*/ 	.word	0x00028c40
        /*0ccc*/ 	.short	0x010a
        /*0cce*/ 	.byte	0x3f
	.zero		1


	//   ....[81]....
        /*0cd0*/ 	.word	0x00018a50
        /*0cd4*/ 	.word	0x00000002
        /*0cd8*/ 	.word	0x00028c20
        /*0cdc*/ 	.short	0x010a
        /*0cde*/ 	.byte	0x3f
	.zero		1


	//   ....[82]....
        /*0ce0*/ 	.word	0x00018aa0
        /*0ce4*/ 	.word	0x00000000
        /*0ce8*/ 	.word	0x00028c60
        /*0cec*/ 	.short	0x010a
        /*0cee*/ 	.byte	0x3f
	.zero		1


	//   ....[83]....
        /*0cf0*/ 	.word	0x00018af0
        /*0cf4*/ 	.word	0x00000003
        /*0cf8*/ 	.word	0x00028c40
        /*0cfc*/ 	.short	0x010a
        /*0cfe*/ 	.byte	0x3f
	.zero		1


	//   ....[84]....
        /*0d00*/ 	.word	0x00018b40
        /*0d04*/ 	.word	0x00000003
        /*0d08*/ 	.word	0x00028c60
        /*0d0c*/ 	.short	0x010a
        /*0d0e*/ 	.byte	0x3f
	.zero		1


	//   ....[85]....
        /*0d10*/ 	.word	0x00018b90
        /*0d14*/ 	.word	0x00000004
        /*0d18*/ 	.word	0x00028c40
        /*0d1c*/ 	.short	0x010a
        /*0d1e*/ 	.byte	0x3f
	.zero		1


	//   ....[86]....
        /*0d20*/ 	.word	0x00018be0
        /*0d24*/ 	.word	0x00000004
        /*0d28*/ 	.word	0x00028c60
        /*0d2c*/ 	.short	0x010a
        /*0d2e*/ 	.byte	0x3f
	.zero		1


	//   ....[87]....
        /*0d30*/ 	.word	0x00018c30
        /*0d34*/ 	.word	0x00000004
        /*0d38*/ 	.word	0x00028c40
        /*0d3c*/ 	.short	0x010a
        /*0d3e*/ 	.byte	0x3f
	.zero		1


	//   ....[88]....
        /*0d40*/ 	.word	0x00018c80
        /*0d44*/ 	.word	0x00000004
        /*0d48*/ 	.word	0x00028c60
        /*0d4c*/ 	.short	0x010a
        /*0d4e*/ 	.byte	0x3f
	.zero		1


	//   ....[89]....
        /*0d50*/ 	.word	0x00019610
        /*0d54*/ 	.word	0x00000000
        /*0d58*/ 	.word	0x00028c20
        /*0d5c*/ 	.short	0x010a
        /*0d5e*/ 	.byte	0x3f
	.zero		1


	//   ....[90]....
        /*0d60*/ 	.word	0x000197b0
        /*0d64*/ 	.word	0x00000006
        /*0d68*/ 	.word	0x00000000
        /*0d6c*/ 	.short	0x010a
        /*0d6e*/ 	.byte	0x3f
	.zero		1


	//   ....[91]....
        /*0d70*/ 	.word	0x00019800
        /*0d74*/ 	.word	0x00000007
        /*0d78*/ 	.word	0x00000000
        /*0d7c*/ 	.short	0x010a
        /*0d7e*/ 	.byte	0x3f
	.zero		1


	//   ....[92]....
        /*0d80*/ 	.word	0x00019850
        /*0d84*/ 	.word	0x00000004
        /*0d88*/ 	.word	0x00000000
        /*0d8c*/ 	.short	0x010a
        /*0d8e*/ 	.byte	0x3f
	.zero		1


	//----- nvinfo : EIATTR_NUM_MBARRIERS
	.align		4
.L_867:
        /*0d90*/ 	.byte	0x03, 0x38
        /*0d92*/ 	.short	0x0016


	//----- nvinfo : EIATTR_EXIT_INSTR_OFFSETS
	.align		4
        /*0d94*/ 	.byte	0x04, 0x1c
        /*0d96*/ 	.short	(.L_869 - .L_868)


	//   ....[0]....
.L_868:
        /*0d98*/ 	.word	0x00000a40


	//   ....[1]....
        /*0d9c*/ 	.word	0x00010dd0


	//   ....[2]....
        /*0da0*/ 	.word	0x00017fb0


	//----- nvinfo : EIATTR_MAX_THREADS
	.align		4
.L_869:
        /*0da4*/ 	.byte	0x04, 0x05
        /*0da6*/ 	.short	(.L_871 - .L_870)
.L_870:
        /*0da8*/ 	.word	0x00000180
        /*0dac*/ 	.word	0x00000001
        /*0db0*/ 	.word	0x00000001


	//----- nvinfo : EIATTR_CRS_STACK_SIZE
	.align		4
.L_871:
        /*0db4*/ 	.byte	0x04, 0x1e
        /*0db6*/ 	.short	(.L_873 - .L_872)
.L_872:
        /*0db8*/ 	.word	0x00000000


	//----- nvinfo : EIATTR_CBANK_PARAM_SIZE
	.align		4
.L_873:
        /*0dbc*/ 	.byte	0x03, 0x19
        /*0dbe*/ 	.short	0x0af0


	//----- nvinfo : EIATTR_PARAM_CBANK
	.align		4
        /*0dc0*/ 	.byte	0x04, 0x0a
        /*0dc2*/ 	.short	(.L_875 - .L_874)
	.align		4
.L_874:
        /*0dc4*/ 	.word	index@(.nv.constant0._ZN7cutlass13device_kernelIN5flash11enable_sm90INS1_16FlashAttnFwdSm90INS1_25CollectiveMainloopFwdSm90ILi2EN4cute5tupleIJNS5_1CILi1EEES8_S8_EEENS6_IJNS7_ILi64EEESA_SA_EEELi512ENS_6half_tEfNS_4arch4Sm90ELb0ELb1ELb1ELb1ELb0ELb0ELb0ELb0ELb0ELb1ELb0ELb0EEENS1_21CollectiveEpilogueFwdINS6_IJSA_NS7_ILi512EEESA_EEES9_SC_SE_Li256ELb1ELb1ELb0ELb0EEENS1_36VarlenDynamicPersistentTileSchedulerILi64ELi64ELi256ELi128ELb0ELb1ELb1ELb1ELb0ELb1EEEEEEEEEvNT_6ParamsE)
        /*0dc8*/ 	.short	0x0210
        /*0dca*/ 	.short	0x0af0


	//----- nvinfo : EIATTR_SW_WAR
	.align		4
.L_875:
        /*0dcc*/ 	.byte	0x04, 0x36
        /*0dce*/ 	.short	(.L_877 - .L_876)
.L_876:
        /*0dd0*/ 	.word	0x00000008
.L_877:


//--------------------- .nv.info._ZN7cutlass13device_kernelIN5flash11enable_sm90INS1_16FlashAttnFwdSm90INS1_25CollectiveMainloopFwdSm90ILi2EN4cute5tupleIJNS5_1CILi1EEES8_S8_EEENS6_IJNS7_ILi64EEESA_SA_EEELi512ENS_6half_tEfNS_4arch4Sm90ELb0ELb1ELb1ELb1ELb0ELb1ELb0ELb0ELb0ELb1ELb0ELb0EEENS1_21CollectiveEpilogueFwdINS6_IJSA_NS7_ILi512EEESA_EEES9_SC_SE_Li256ELb1ELb1ELb0ELb0EEENS1_36VarlenDynamicPersistentTileSchedulerILi64ELi64ELi256ELi128ELb0ELb1ELb1ELb1ELb0ELb1EEEEEEEEEvNT_6ParamsE --------------------------
	.section	.nv.info._ZN7cutlass13device_kernelIN5flash11enable_sm90INS1_16FlashAttnFwdSm90INS1_25CollectiveMainloopFwdSm90ILi2EN4cute5tupleIJNS5_1CILi1EEES8_S8_EEENS6_IJNS7_ILi64EEESA_SA_EEELi512ENS_6half_tEfNS_4arch4Sm90ELb0ELb1ELb1ELb1ELb0ELb1ELb0ELb0ELb0ELb1ELb0ELb0EEENS1_21CollectiveEpilogueFwdINS6_IJSA_NS7_ILi512EEESA_EEES9_SC_SE_Li256ELb1ELb1ELb0ELb0EEENS1_36VarlenDynamicPersistentTileSchedulerILi64ELi64ELi256ELi128ELb0ELb1ELb1ELb1ELb0ELb1EEEEEEEEEvNT_6ParamsE,"",@"SHT_CUDA_INFO"
	.sectionflags	@""
	.align	4


	//----- nvinfo : EIATTR_CUDA_API_VERSION
	.align		4
        /*0000*/ 	.byte	0x04, 0x37
        /*0002*/ 	.short	(.L_879 - .L_878)
.L_878:
        /*0004*/ 	.word	0x00000082


	//----- nvinfo : EIATTR_KPARAM_INFO
	.align		4
.L_879:
        /*0008*/ 	.byte	0x04, 0x17
        /*000a*/ 	.short	(.L_881 - .L_880)
.L_880:
        /*000c*/ 	.word	0x00000000
        /*0010*/ 	.short	0x0000
        /*0012*/ 	.short	0x0070
        /*0014*/ 	.byte	0x00, 0xf0, 0x01, 0x2a


	//----- nvinfo : EIATTR_SPARSE_MMA_MASK
	.align		4
.L_881:
        /*0018*/ 	.byte	0x03, 0x50
        /*001a*/ 	.short	0x0000


	//----- nvinfo : EIATTR_MAXREG_COUNT
	.align		4
        /*001c*/ 	.byte	0x03, 0x1b
        /*001e*/ 	.short	0x00a8


	//----- nvinfo : EIATTR_NUM_BARRIERS
	.align		4
        /*0020*/ 	.byte	0x02, 0x4c
        /*0022*/ 	.byte	0x10
	.zero		1


	//----- nvinfo : EIATTR_EXTERNS
	.align		4
        /*0024*/ 	.byte	0x04, 0x0f
        /*0026*/ 	.short	(.L_883 - .L_882)


	//   ....[0]....
	.align		4
.L_882:
        /*0028*/ 	.word	index@(__assertfail)


	//----- nvinfo : EIATTR_ANNOTATIONS
	.align		4
.L_883:
        /*002c*/ 	.byte	0x04, 0x55
        /*002e*/ 	.short	(.L_885 - .L_884)


	//   ....[0]....
.L_884:
        /* <DEDUP_REMOVED lines=69> */


	//----- nvinfo : EIATTR_MERCURY_ISA_VERSION
	.align		4
.L_885:
        /*0470*/ 	.byte	0x03, 0x5f
        /*0472*/ 	.short	0x0101


	//----- nvinfo : EIATTR_UNUSED_LOAD_BYTE_OFFSET
	.align		4
        /*0474*/ 	.byte	0x04, 0x44
        /*0476*/ 	.short	(.L_887 - .L_886)


	//   ....[0]....
.L_886:
        /*0478*/ 	.word	0x00000a80
        /*047c*/ 	.word	0x0000fff0


	//   ....[1]....
        /*0480*/ 	.word	0x000142d0
        /*0484*/ 	.word	0x0000fff0


	//----- nvinfo : EIATTR_INT_WARP_WIDE_INSTR_OFFSETS
	.align		4
.L_887:
        /*0488*/ 	.byte	0x04, 0x31
        /*048a*/ 	.short	(.L_889 - .L_888)


	//   ....[0]....
.L_888:
        /*048c*/ 	.word	0x00000190


	//   ....[1]....
        /*0490*/ 	.word	0x000001d0


	//   ....[2]....
        /*0494*/ 	.word	0x00000240


	//   ....[3]....
        /*0498*/ 	.word	0x0001a860


	//   ....[4]....
        /*049c*/ 	.word	0x0001a8f0


	//   ....[5]....
        /*04a0*/ 	.word	0x0001f320


	//   ....[6]....
        /*04a4*/ 	.word	0x0001f3b0


	//----- nvinfo : EIATTR_COOP_GROUP_MASK_REGIDS
	.align		4
.L_889:
        /*04a8*/ 	.byte	0x04, 0x29
        /*04aa*/ 	.short	(.L_891 - .L_890)


	//   ....[0]....
.L_890:
        /*04ac*/ 	.word	0xffffffff


	//   ....[1]....
        /*04b0*/ 	.word	0xffffffff


	//   ....[2]....
        /*04b4*/ 	.word	0xffffffff


	//   ....[3]....
        /*04b8*/ 	.word	0xffffffff


	//   ....[4]....
        /*04bc*/ 	.word	0xffffffff


	//   ....[5]....
        /*04c0*/ 	.word	0xffffffff


	//   ....[6]....
        /*04c4*/ 	.word	0xffffffff


	//   ....[7]....
        /*04c8*/ 	.word	0xffffffff


	//   ....[8]....
        /*04cc*/ 	.word	0xffffffff


	//   ....[9]....
        /*04d0*/ 	.word	0xffffffff


	//   ....[10]....
        /*04d4*/ 	.word	0xffffffff


	//   ....[11]....
        /*04d8*/ 	.word	0xffffffff


	//   ....[12]....
        /*04dc*/ 	.word	0xffffffff


	//   ....[13]....
        /*04e0*/ 	.word	0xffffffff


	//   ....[14]....
        /*04e4*/ 	.word	0xffffffff


	//   ....[15]....
        /*04e8*/ 	.word	0xffffffff


	//   ....[16]....
        /*04ec*/ 	.word	0xffffffff


	//   ....[17]....
        /*04f0*/ 	.word	0xffffffff


	//   ....[18]....
        /*04f4*/ 	.word	0xffffffff


	//   ....[19]....
        /*04f8*/ 	.word	0xffffffff


	//   ....[20]....
        /*04fc*/ 	.word	0xffffffff


	//   ....[21]....
        /*0500*/ 	.word	0xffffffff


	//   ....[22]....
        /*0504*/ 	.word	0xffffffff


	//   ....[23]....
        /*0508*/ 	.word	0xffffffff


	//   ....[24]....
        /*050c*/ 	.word	0xffffffff


	//   ....[25]....
        /*0510*/ 	.word	0xffffffff


	//   ....[26]....
        /*0514*/ 	.word	0xffffffff


	//   ....[27]....
        /*0518*/ 	.word	0xffffffff


	//   ....[28]....
        /*051c*/ 	.word	0xffffffff


	//   ....[29]....
        /*0520*/ 	.word	0xffffffff


	//   ....[30]....
        /*0524*/ 	.word	0xffffffff


	//   ....[31]....
        /*0528*/ 	.word	0xffffffff


	//   ....[32]....
        /*052c*/ 	.word	0xffffffff


	//   ....[33]....
        /*0530*/ 	.word	0xffffffff


	//   ....[34]....
        /*0534*/ 	.word	0xffffffff


	//   ....[35]....
        /*0538*/ 	.word	0xffffffff


	//   ....[36]....
        /*053c*/ 	.word	0xffffffff


	//   ....[37]....
        /*0540*/ 	.word	0xffffffff


	//   ....[38]....
        /*0544*/ 	.word	0xffffffff


	//   ....[39]....
        /*0548*/ 	.word	0xffffffff


	//   ....[40]....
        /*054c*/ 	.word	0xffffffff


	//   ....[41]....
        /*0550*/ 	.word	0xffffffff


	//   ....[42]....
        /*0554*/ 	.word	0xffffffff


	//   ....[43]....
        /*0558*/ 	.word	0xffffffff


	//   ....[44]....
        /*055c*/ 	.word	0xffffffff


	//   ....[45]....
        /*0560*/ 	.word	0xffffffff


	//   ....[46]....
        /*0564*/ 	.word	0xffffffff


	//   ....[47]....
        /*0568*/ 	.word	0xffffffff


	//   ....[48]....
        /*056c*/ 	.word	0xffffffff


	//   ....[49]....
        /*0570*/ 	.word	0xffffffff


	//   ....[50]....
        /*0574*/ 	.word	0xffffffff


	//   ....[51]....
        /*0578*/ 	.word	0xffffffff


	//   ....[52]....
        /*057c*/ 	.word	0xffffffff


	//   ....[53]....
        /*0580*/ 	.word	0xffffffff


	//   ....[54]....
        /*0584*/ 	.word	0xffffffff


	//   ....[55]....
        /*0588*/ 	.word	0xffffffff


	//   ....[56]....
        /*058c*/ 	.word	0xffffffff


	//   ....[57]....
        /*0590*/ 	.word	0xffffffff


	//   ....[58]....
        /*0594*/ 	.word	0xffffffff


	//   ....[59]....
        /*0598*/ 	.word	0xffffffff


	//   ....[60]....
        /*059c*/ 	.word	0xffffffff


	//   ....[61]....
        /*05a0*/ 	.word	0xffffffff


	//   ....[62]....
        /*05a4*/ 	.word	0xffffffff


	//   ....[63]....
        /*05a8*/ 	.word	0xffffffff


	//   ....[64]....
        /*05ac*/ 	.word	0xffffffff


	//   ....[65]....
        /*05b0*/ 	.word	0xffffffff


	//   ....[66]....
        /*05b4*/ 	.word	0xffffffff


	//   ....[67]....
        /*05b8*/ 	.word	0xffffffff


	//   ....[68]....
        /*05bc*/ 	.word	0xffffffff


	//   ....[69]....
        /*05c0*/ 	.word	0xffffffff


	//   ....[70]....
        /*05c4*/ 	.word	0xffffffff


	//   ....[71]....
        /*05c8*/ 	.word	0xffffffff


	//   ....[72]....
        /*05cc*/ 	.word	0xffffffff


	//   ....[73]....
        /*05d0*/ 	.word	0xffffffff


	//   ....[74]....
        /*05d4*/ 	.word	0xffffffff


	//   ....[75]....
        /*05d8*/ 	.word	0xffffffff


	//   ....[76]....
        /*05dc*/ 	.word	0xffffffff


	//   ....[77]....
        /*05e0*/ 	.word	0xffffffff


	//   ....[78]....
        /*05e4*/ 	.word	0xffffffff


	//   ....[79]....
        /*05e8*/ 	.word	0xffffffff


	//   ....[80]....
        /*05ec*/ 	.word	0xffffffff


	//   ....[81]....
        /*05f0*/ 	.word	0xffffffff


	//   ....[82]....
        /*05f4*/ 	.word	0xffffffff


	//   ....[83]....
        /*05f8*/ 	.word	0xffffffff


	//   ....[84]....
        /*05fc*/ 	.word	0xffffffff


	//   ....[85]....
        /*0600*/ 	.word	0xffffffff


	//   ....[86]....
        /*0604*/ 	.word	0xffffffff


	//   ....[87]....
        /*0608*/ 	.word	0xffffffff


	//   ....[88]....
        /*060c*/ 	.word	0xffffffff


	//   ....[89]....
        /*0610*/ 	.word	0xffffffff


	//   ....[90]....
        /*0614*/ 	.word	0xffffffff


	//   ....[91]....
        /*0618*/ 	.word	0xffffffff


	//   ....[92]....
        /*061c*/ 	.word	0xffffffff


	//   ....[93]....
        /*0620*/ 	.word	0xffffffff


	//   ....[94]....
        /*0624*/ 	.word	0xffffffff


	//   ....[95]....
        /*0628*/ 	.word	0xffffffff


	//   ....[96]....
        /*062c*/ 	.word	0xffffffff


	//   ....[97]....
        /*0630*/ 	.word	0xffffffff


	//   ....[98]....
        /*0634*/ 	.word	0xffffffff


	//   ....[99]....
        /*0638*/ 	.word	0xffffffff


	//   ....[100]....
        /*063c*/ 	.word	0xffffffff


	//   ....[101]....
        /*0640*/ 	.word	0xffffffff


	//   ....[102]....
        /*0644*/ 	.word	0xffffffff


	//   ....[103]....
        /*0648*/ 	.word	0xffffffff


	//   ....[104]....
        /*064c*/ 	.word	0xffffffff


	//   ....[105]....
        /*0650*/ 	.word	0xffffffff


	//   ....[106]....
        /*0654*/ 	.word	0xffffffff


	//   ....[107]....
        /*0658*/ 	.word	0xffffffff


	//   ....[108]....
        /*065c*/ 	.word	0xffffffff


	//   ....[109]....
        /*0660*/ 	.word	0xffffffff


	//   ....[110]....
        /*0664*/ 	.word	0xffffffff


	//   ....[111]....
        /*0668*/ 	.word	0xffffffff


	//   ....[112]....
        /*066c*/ 	.word	0x0500000f


	//   ....[113]....
        /*0670*/ 	.word	0x0500000f


	//   ....[114]....
        /*0674*/ 	.word	0x0500000f


	//   ....[115]....
        /*0678*/ 	.word	0x0500000f


	//   ....[116]....
        /*067c*/ 	.word	0x0500000f


	//   ....[117]....
        /*0680*/ 	.word	0x0500000f


	//   ....[118]....
        /*0684*/ 	.word	0x0500000f


	//   ....[119]....
        /*0688*/ 	.word	0x0500000f


	//   ....[120]....
        /*068c*/ 	.word	0x0500000f


	//   ....[121]....
        /*0690*/ 	.word	0x0500000f


	//   ....[122]....
        /*0694*/ 	.word	0x0500000f


	//   ....[123]....
        /*0698*/ 	.word	0x0500000f


	//   ....[124]....
        /*069c*/ 	.word	0x0500000f


	//   ....[125]....
        /*06a0*/ 	.word	0x0500000f


	//   ....[126]....
        /*06a4*/ 	.word	0x0500000f


	//   ....[127]....
        /*06a8*/ 	.word	0x0500000f


	//   ....[128]....
        /*06ac*/ 	.word	0x0500000f


	//   ....[129]....
        /*06b0*/ 	.word	0x0500000f


	//   ....[130]....
        /*06b4*/ 	.word	0x0500000f


	//   ....[131]....
        /*06b8*/ 	.word	0x0500000f


	//   ....[132]....
        /*06bc*/ 	.word	0x0500000f


	//   ....[133]....
        /*06c0*/ 	.word	0x0500000f


	//   ....[134]....
        /*06c4*/ 	.word	0x0500000f


	//   ....[135]....
        /*06c8*/ 	.word	0x0500000f


	//   ....[136]....
        /*06cc*/ 	.word	0x0500000f


	//   ....[137]....
        /*06d0*/ 	.word	0x0500000f


	//   ....[138]....
        /*06d4*/ 	.word	0x0500000f


	//   ....[139]....
        /*06d8*/ 	.word	0x0500000f


	//   ....[140]....
        /*06dc*/ 	.word	0x0500000f


	//   ....[141]....
        /*06e0*/ 	.word	0x0500000f


	//   ....[142]....
        /*06e4*/ 	.word	0x0500000f


	//   ....[143]....
        /*06e8*/ 	.word	0x0500000f


	//   ....[144]....
        /*06ec*/ 	.word	0x0500000f


	//   ....[145]....
        /*06f0*/ 	.word	0x0500000f


	//   ....[146]....
        /*06f4*/ 	.word	0x0500000f


	//   ....[147]....
        /*06f8*/ 	.word	0x0500000f


	//   ....[148]....
        /*06fc*/ 	.word	0x0500000f


	//   ....[149]....
        /*0700*/ 	.word	0x0500000f


	//   ....[150]....
        /*0704*/ 	.word	0x0500000f


	//   ....[151]....
        /*0708*/ 	.word	0x0500000f


	//   ....[152]....
        /*070c*/ 	.word	0x0500000f


	//   ....[153]....
        /*0710*/ 	.word	0x0500000f


	//   ....[154]....
        /*0714*/ 	.word	0x0500000f


	//   ....[155]....
        /*0718*/ 	.word	0x0500000f


	//----- nvinfo : EIATTR_COOP_GROUP_INSTR_OFFSETS
	.align		4
.L_891:
        /*071c*/ 	.byte	0x04, 0x28
        /*071e*/ 	.short	(.L_893 - .L_892)


	//   ....[0]....
.L_892:
        /*0720*/ 	.word	0x00000060


	//   ....[1]....
        /*0724*/ 	.word	0x000001a0


	//   ....[2]....
        /*0728*/ 	.word	0x000001f0


	//   ....[3]....
        /*072c*/ 	.word	0x000003e0


	//   ....[4]....
        /*0730*/ 	.word	0x00000540


	//   ....[5]....
        /*0734*/ 	.word	0x00000660


	//   ....[6]....
        /*0738*/ 	.word	0x000007c0


	//   ....[7]....
        /*073c*/ 	.word	0x00004e10


	//   ....[8]....
        /*0740*/ 	.word	0x000070d0


	//   ....[9]....
        /*0744*/ 	.word	0x00007800


	//   ....[10]....
        /*0748*/ 	.word	0x00007810


	//   ....[11]....
        /*074c*/ 	.word	0x00007820


	//   ....[12]....
        /*0750*/ 	.word	0x00007830


	//   ....[13]....
        /*0754*/ 	.word	0x00007b40


	//   ....[14]....
        /*0758*/ 	.word	0x00007b50


	//   ....[15]....
        /*075c*/ 	.word	0x00007b60


	//   ....[16]....
        /*0760*/ 	.word	0x00007b70


	//   ....[17]....
        /*0764*/ 	.word	0x00008d40


	//   ....[18]....
        /*0768*/ 	.word	0x00008d50


	//   ....[19]....
        /*076c*/ 	.word	0x00008d60


	//   ....[20]....
        /*0770*/ 	.word	0x00008d70


	//   ....[21]....
        /*0774*/ 	.word	0x00008fc0


	//   ....[22]....
        /*0778*/ 	.word	0x00008fd0


	//   ....[23]....
        /*077c*/ 	.word	0x00008fe0


	//   ....[24]....
        /*0780*/ 	.word	0x00008ff0


	//   ....[25]....
        /*0784*/ 	.word	0x0000a450


	//   ....[26]....
        /*0788*/ 	.word	0x0000af70


	//   ....[27]....
        /*078c*/ 	.word	0x0000b540


	//   ....[28]....
        /*0790*/ 	.word	0x0000b630


	//   ....[29]....
        /*0794*/ 	.word	0x0000b8d0


	//   ....[30]....
        /*0798*/ 	.word	0x0000b960


	//   ....[31]....
        /*079c*/ 	.word	0x0000c2e0


	//   ....[32]....
        /*07a0*/ 	.word	0x0000c8d0


	//   ....[33]....
        /*07a4*/ 	.word	0x0000cf30


	//   ....[34]....
        /*07a8*/ 	.word	0x0000d600


	//   ....[35]....
        /*07ac*/ 	.word	0x0000d6e0


	//   ....[36]....
        /*07b0*/ 	.word	0x0000dd00


	//   ....[37]....
        /*07b4*/ 	.word	0x0000ded0


	//   ....[38]....
        /*07b8*/ 	.word	0x0000ed60


	//   ....[39]....
        /*07bc*/ 	.word	0x0000f860


	//   ....[40]....
        /*07c0*/ 	.word	0x0000f8c0


	//   ....[41]....
        /*07c4*/ 	.word	0x00010130


	//   ....[42]....
        /*07c8*/ 	.word	0x00010180


	//   ....[43]....
        /*07cc*/ 	.word	0x00010e70


	//   ....[44]....
        /*07d0*/ 	.word	0x000112b0


	//   ....[45]....
        /*07d4*/ 	.word	0x00011950


	//   ....[46]....
        /*07d8*/ 	.word	0x00011f30


	//   ....[47]....
        /*07dc*/ 	.word	0x00011f50


	//   ....[48]....
        /*07e0*/ 	.word	0x000127b0


	//   ....[49]....
        /*07e4*/ 	.word	0x00012980


	//   ....[50]....
        /*07e8*/ 	.word	0x00013790


	//   ....[51]....
        /*07ec*/ 	.word	0x000137e0


	//   ....[52]....
        /*07f0*/ 	.word	0x00013810


	//   ....[53]....
        /*07f4*/ 	.word	0x00013870


	//   ....[54]....
        /*07f8*/ 	.word	0x00013890


	//   ....[55]....
        /*07fc*/ 	.word	0x00015260


	//   ....[56]....
        /*0800*/ 	.word	0x00015780


	//   ....[57]....
        /*0804*/ 	.word	0x000157a0


	//   ....[58]....
        /*0808*/ 	.word	0x000157d0


	//   ....[59]....
        /*080c*/ 	.word	0x000157e0


	//   ....[60]....
        /*0810*/ 	.word	0x00015de0


	//   ....[61]....
        /*0814*/ 	.word	0x00015e50


	//   ....[62]....
        /*0818*/ 	.word	0x000160d0


	//   ....[63]....
        /*081c*/ 	.word	0x000160f0


	//   ....[64]....
        /*0820*/ 	.word	0x00016c60


	//   ....[65]....
        /*0824*/ 	.word	0x00016c80


	//   ....[66]....
        /*0828*/ 	.word	0x00016eb0


	//   ....[67]....
        /*082c*/ 	.word	0x00016ed0


	//   ....[68]....
        /*0830*/ 	.word	0x00017180


	//   ....[69]....
        /*0834*/ 	.word	0x00017350


	//   ....[70]....
        /*0838*/ 	.word	0x00017380


	//   ....[71]....
        /*083c*/ 	.word	0x000173b0


	//   ....[72]....
        /*0840*/ 	.word	0x000173e0


	//   ....[73]....
        /*0844*/ 	.word	0x00017410


	//   ....[74]....
        /*0848*/ 	.word	0x00017440


	//   ....[75]....
        /*084c*/ 	.word	0x000175b0


	//   ....[76]....
        /*0850*/ 	.word	0x000175e0


	//   ....[77]....
        /*0854*/ 	.word	0x00017610


	//   ....[78]....
        /*0858*/ 	.word	0x00017640


	//   ....[79]....
        /*085c*/ 	.word	0x00017670


	//   ....[80]....
        /*0860*/ 	.word	0x000176a0


	//   ....[81]....
        /*0864*/ 	.word	0x00017740


	//   ....[82]....
        /*0868*/ 	.word	0x000177a0


	//   ....[83]....
        /*086c*/ 	.word	0x00017830


	//   ....[84]....
        /*0870*/ 	.word	0x000188e0


	//   ....[85]....
        /*0874*/ 	.word	0x0001ae20


	//   ....[86]....
        /*0878*/ 	.word	0x0001b950


	//   ....[87]....
        /*087c*/ 	.word	0x0001b970


	//   ....[88]....
        /*0880*/ 	.word	0x0001ba20


	//   ....[89]....
        /*0884*/ 	.word	0x0001ba30


	//   ....[90]....
        /*0888*/ 	.word	0x0001bab0


	//   ....[91]....
        /*088c*/ 	.word	0x0001bac0


	//   ....[92]....
        /*0890*/ 	.word	0x0001bb10


	//   ....[93]....
        /*0894*/ 	.word	0x0001bb30


	//   ....[94]....
        /*0898*/ 	.word	0x0001f5b0


	//   ....[95]....
        /*089c*/ 	.word	0x0001f5e0


	//   ....[96]....
        /*08a0*/ 	.word	0x0001f620


	//   ....[97]....
        /*08a4*/ 	.word	0x0001f650


	//   ....[98]....
        /*08a8*/ 	.word	0x0001f680


	//   ....[99]....
        /*08ac*/ 	.word	0x0001f6b0


	//   ....[100]....
        /*08b0*/ 	.word	0x0001f6e0


	//   ....[101]....
        /*08b4*/ 	.word	0x0001f710


	//   ....[102]....
        /*08b8*/ 	.word	0x0001f890


	//   ....[103]....
        /*08bc*/ 	.word	0x0001f8c0


	//   ....[104]....
        /*08c0*/ 	.word	0x0001f8f0


	//   ....[105]....
        /*08c4*/ 	.word	0x0001f920


	//   ....[106]....
        /*08c8*/ 	.word	0x0001f950


	//   ....[107]....
        /*08cc*/ 	.word	0x0001f980


	//   ....[108]....
        /*08d0*/ 	.word	0x0001fa40


	//   ....[109]....
        /*08d4*/ 	.word	0x0001fa60


	//   ....[110]....
        /*08d8*/ 	.word	0x0001fad0


	//   ....[111]....
        /*08dc*/ 	.word	0x00020190


	//   ....[112]....
        /*08e0*/ 	.word	0x00020670


	//   ....[113]....
        /*08e4*/ 	.word	0x00020700


	//   ....[114]....
        /*08e8*/ 	.word	0x00020750


	//   ....[115]....
        /*08ec*/ 	.word	0x000207a0


	//   ....[116]....
        /*08f0*/ 	.word	0x00020830


	//   ....[117]....
        /*08f4*/ 	.word	0x000208c0


	//   ....[118]....
        /*08f8*/ 	.word	0x00020910


	//   ....[119]....
        /*08fc*/ 	.word	0x00020960


	//   ....[120]....
        /*0900*/ 	.word	0x00020a40


	//   ....[121]....
        /*0904*/ 	.word	0x00020ad0


	//   ....[122]....
        /*0908*/ 	.word	0x00020b20


	//   ....[123]....
        /*090c*/ 	.word	0x00020b80


	//   ....[124]....
        /*0910*/ 	.word	0x00020c20


	//   ....[125]....
        /*0914*/ 	.word	0x00020cb0


	//   ....[126]....
        /*0918*/ 	.word	0x00020d00


	//   ....[127]....
        /*091c*/ 	.word	0x00020d50


	//   ....[128]....
        /*0920*/ 	.word	0x00021100


	//   ....[129]....
        /*0924*/ 	.word	0x000213f0


	//   ....[130]....
        /*0928*/ 	.word	0x000215b0


	//   ....[131]....
        /*092c*/ 	.word	0x00021600


	//   ....[132]....
        /*0930*/ 	.word	0x00021660


	//   ....[133]....
        /*0934*/ 	.word	0x00021750


	//   ....[134]....
        /*0938*/ 	.word	0x000217b0


	//   ....[135]....
        /*093c*/ 	.word	0x000218a0


	//   ....[136]....
        /*0940*/ 	.word	0x00021900


	//   ....[137]....
        /*0944*/ 	.word	0x000219d0


	//   ....[138]....
        /*0948*/ 	.word	0x00021d00


	//   ....[139]....
        /*094c*/ 	.word	0x00021da0


	//   ....[140]....
        /*0950*/ 	.word	0x00021ec0


	//   ....[141]....
        /*0954*/ 	.word	0x00021f30


	//   ....[142]....
        /*0958*/ 	.word	0x00021fa0


	//   ....[143]....
        /*095c*/ 	.word	0x00022010


	//   ....[144]....
        /*0960*/ 	.word	0x00022080


	//   ....[145]....
        /*0964*/ 	.word	0x00022100


	//   ....[146]....
        /*0968*/ 	.word	0x00022190


	//   ....[147]....
        /*096c*/ 	.word	0x00022230


	//   ....[148]....
        /*0970*/ 	.word	0x000222a0


	//   ....[149]....
        /*0974*/ 	.word	0x00022310


	//   ....[150]....
        /*0978*/ 	.word	0x00022380


	//   ....[151]....
        /*097c*/ 	.word	0x00022400


	//   ....[152]....
        /*0980*/ 	.word	0x00022470


	//   ....[153]....
        /*0984*/ 	.word	0x00022510


	//   ....[154]....
        /*0988*/ 	.word	0x000225a0


	//   ....[155]....
        /*098c*/ 	.word	0x000226d0


	//----- nvinfo : EIATTR_REG_RECONFIG
	.align		4
.L_893:
        /*0990*/ 	.byte	0x01, 0x54
	.zero		2


	//----- nvinfo : EIATTR_SYSCALL_OFFSETS
	.align		4
        /*0994*/ 	.byte	0x04, 0x46
        /*0996*/ 	.short	(.L_895 - .L_894)


	//   ....[0]....
.L_894:
        /*0998*/ 	.word	0x00001cf0


	//   ....[1]....
        /*099c*/ 	.word	0x00001e40


	//   ....[2]....
        /*09a0*/ 	.word	0x00007290


	//   ....[3]....
        /*09a4*/ 	.word	0x000075b0


	//   ....[4]....
        /*09a8*/ 	.word	0x0001aa60


	//   ....[5]....
        /*09ac*/ 	.word	0x0001abb0


	//   ....[6]....
        /*09b0*/ 	.word	0x0001aca0


	//   ....[7]....
        /*09b4*/ 	.word	0x0001b510


	//----- nvinfo : EIATTR_MBARRIER_INSTR_OFFSETS
	.align		4
.L_895:
        /*09b8*/ 	.byte	0x04, 0x39
        /*09ba*/ 	.short	(.L_897 - .L_896)


	//   ....[0]....
.L_896:
        /*09bc*/ 	.word	0x000002d0
        /*09c0*/ 	.word	0x000000ff
        /*09c4*/ 	.word	0x00028c00
        /*09c8*/ 	.short	0x0100
        /*09ca*/ 	.byte	0x08
	.zero		1


	//   ....[1]....
        /*09cc*/ 	.word	0x000002e0
        /*09d0*/ 	.word	0x000000ff
        /*09d4*/ 	.word	0x00028c20
        /*09d8*/ 	.short	0x0100
        /*09da*/ 	.byte	0x08
	.zero		1


	//   ....[2]....
        /*09dc*/ 	.word	0x00000390
        /*09e0*/ 	.word	0x000000ff
        /*09e4*/ 	.word	0x00028c30
        /*09e8*/ 	.short	0x0100
        /*09ea*/ 	.byte	0x06
	.zero		1


	//   ....[3]....
        /*09ec*/ 	.word	0x000003a0
        /*09f0*/ 	.word	0x000000ff
        /*09f4*/ 	.word	0x00028c40
        /*09f8*/ 	.short	0x0100
        /*09fa*/ 	.byte	0x06
	.zero		1


	//   ....[4]....
        /*09fc*/ 	.word	0x000003b0
        /*0a00*/ 	.word	0x000000ff
        /*0a04*/ 	.word	0x00028c38
        /*0a08*/ 	.short	0x0100
        /*0a0a*/ 	.byte	0x06
	.zero		1


	//   ....[5]....
        /*0a0c*/ 	.word	0x000003c0
        /*0a10*/ 	.word	0x000000ff
        /*0a14*/ 	.word	0x00028c48
        /*0a18*/ 	.short	0x0100
        /*0a1a*/ 	.byte	0x06
	.zero		1


	//   ....[6]....
        /*0a1c*/ 	.word	0x000004f0
        /*0a20*/ 	.word	0x000000ff
        /*0a24*/ 	.word	0x00028c50
        /*0a28*/ 	.short	0x0100
        /*0a2a*/ 	.byte	0x08
	.zero		1


	//   ....[7]....
        /*0a2c*/ 	.word	0x00000500
        /*0a30*/ 	.word	0x000000ff
        /*0a34*/ 	.word	0x00028c60
        /*0a38*/ 	.short	0x0100
        /*0a3a*/ 	.byte	0x08
	.zero		1


	//   ....[8]....
        /*0a3c*/ 	.word	0x00000510
        /*0a40*/ 	.word	0x000000ff
        /*0a44*/ 	.word	0x00028c58
        /*0a48*/ 	.short	0x0100
        /*0a4a*/ 	.byte	0x08
	.zero		1


	//   ....[9]....
        /*0a4c*/ 	.word	0x00000520
        /*0a50*/ 	.word	0x000000ff
        /*0a54*/ 	.word	0x00028c68
        /*0a58*/ 	.short	0x0100
        /*0a5a*/ 	.byte	0x08
	.zero		1


	//   ....[10]....
        /*0a5c*/ 	.word	0x00000610
        /*0a60*/ 	.word	0x000000ff
        /*0a64*/ 	.word	0x00028c70
        /*0a68*/ 	.short	0x0100
        /*0a6a*/ 	.byte	0x06
	.zero		1


	//   ....[11]....
        /*0a6c*/ 	.word	0x00000620
        /*0a70*/ 	.word	0x000000ff
        /*0a74*/ 	.word	0x00028c80
        /*0a78*/ 	.short	0x0100
        /*0a7a*/ 	.byte	0x06
	.zero		1


	//   ....[12]....
        /*0a7c*/ 	.word	0x00000630
        /*0a80*/ 	.word	0x000000ff
        /*0a84*/ 	.word	0x00028c78
        /*0a88*/ 	.short	0x0100
        /*0a8a*/ 	.byte	0x06
	.zero		1


	//   ....[13]....
        /*0a8c*/ 	.word	0x00000640
        /*0a90*/ 	.word	0x000000ff
        /*0a94*/ 	.word	0x00028c88
        /*0a98*/ 	.short	0x0100
        /*0a9a*/ 	.byte	0x06
	.zero		1


	//   ....[14]....
        /*0a9c*/ 	.word	0x00000770
        /*0aa0*/ 	.word	0x000000ff
        /*0aa4*/ 	.word	0x00028c90
        /*0aa8*/ 	.short	0x0100
        /*0aaa*/ 	.byte	0x08
	.zero		1


	//   ....[15]....
        /*0aac*/ 	.word	0x00000780
        /*0ab0*/ 	.word	0x000000ff
        /*0ab4*/ 	.word	0x00028ca0
        /*0ab8*/ 	.short	0x0100
        /*0aba*/ 	.byte	0x08
	.zero		1


	//   ....[16]....
        /*0abc*/ 	.word	0x00000790
        /*0ac0*/ 	.word	0x000000ff
        /*0ac4*/ 	.word	0x00028c98
        /*0ac8*/ 	.short	0x0100
        /*0aca*/ 	.byte	0x08
	.zero		1


	//   ....[17]....
        /*0acc*/ 	.word	0x000007a0
        /*0ad0*/ 	.word	0x000000ff
        /*0ad4*/ 	.word	0x00028ca8
        /*0ad8*/ 	.short	0x0100
        /*0ada*/ 	.byte	0x08
	.zero		1


	//   ....[18]....
        /*0adc*/ 	.word	0x000008d0
        /*0ae0*/ 	.word	0x000000ff
        /*0ae4*/ 	.word	0x00028cb0
        /*0ae8*/ 	.short	0x0100
        /*0aea*/ 	.byte	0x08
	.zero		1


	//   ....[19]....
        /*0aec*/ 	.word	0x000008e0
        /*0af0*/ 	.word	0x000000ff
        /*0af4*/ 	.word	0x00028cc0
        /*0af8*/ 	.short	0x0100
        /*0afa*/ 	.byte	0x08
	.zero		1


	//   ....[20]....
        /*0afc*/ 	.word	0x000008f0
        /*0b00*/ 	.word	0x000000ff
        /*0b04*/ 	.word	0x00028cb8
        /*0b08*/ 	.short	0x0100
        /*0b0a*/ 	.byte	0x08
	.zero		1


	//   ....[21]....
        /*0b0c*/ 	.word	0x00000900
        /*0b10*/ 	.word	0x000000ff
        /*0b14*/ 	.word	0x00028cc8
        /*0b18*/ 	.short	0x0100
        /*0b1a*/ 	.byte	0x08
	.zero		1


	//   ....[22]....
        /*0b1c*/ 	.word	0x000029f0
        /*0b20*/ 	.word	0x00000040
        /*0b24*/ 	.word	0x00028c90
        /*0b28*/ 	.short	0x010a
        /*0b2a*/ 	.byte	0x3f
	.zero		1


	//   ....[23]....
        /*0b2c*/ 	.word	0x000033b0
        /*0b30*/ 	.word	0x00000040
        /*0b34*/ 	.word	0x00028c90
        /*0b38*/ 	.short	0x010a
        /*0b3a*/ 	.byte	0x3f
	.zero		1


	//   ....[24]....
        /*0b3c*/ 	.word	0x00003c40
        /*0b40*/ 	.word	0x00000040
        /*0b44*/ 	.word	0x00028c90
        /*0b48*/ 	.short	0x010a
        /*0b4a*/ 	.byte	0x3f
	.zero		1


	//   ....[25]....
        /*0b4c*/ 	.word	0x00003e40
        /*0b50*/ 	.word	0x00000004
        /*0b54*/ 	.word	0x00000000
        /*0b58*/ 	.short	0x0101
        /*0b5a*/ 	.byte	0x3f
	.zero		1


	//   ....[26]....
        /*0b5c*/ 	.word	0x00003e80
        /*0b60*/ 	.word	0x00000040
        /*0b64*/ 	.word	0x00028cb0
        /*0b68*/ 	.short	0x010a
        /*0b6a*/ 	.byte	0x3f
	.zero		1


	//   ....[27]....
        /*0b6c*/ 	.word	0x000044d0
        /*0b70*/ 	.word	0x00000040
        /*0b74*/ 	.word	0x00000000
        /*0b78*/ 	.short	0x0101
        /*0b7a*/ 	.byte	0x3f
	.zero		1


	//   ....[28]....
        /*0b7c*/ 	.word	0x00004f30
        /*0b80*/ 	.word	0x00000016
        /*0b84*/ 	.word	0x00028c50
        /*0b88*/ 	.short	0x010a
        /*0b8a*/ 	.byte	0x3f
	.zero		1


	//   ....[29]....
        /*0b8c*/ 	.word	0x000052f0
        /*0b90*/ 	.word	0x00000000
        /*0b94*/ 	.word	0x00000000
        /*0b98*/ 	.short	0x0101
        /*0b9a*/ 	.byte	0x3f
	.zero		1


	//   ....[30]....
        /*0b9c*/ 	.word	0x00005c10
        /*0ba0*/ 	.word	0x00000000
        /*0ba4*/ 	.word	0x00028c50
        /*0ba8*/ 	.short	0x010a
        /*0baa*/ 	.byte	0x3f
	.zero		1


	//   ....[31]....
        /*0bac*/ 	.word	0x00005c60
        /*0bb0*/ 	.word	0x00000000
        /*0bb4*/ 	.word	0x00028c50
        /*0bb8*/ 	.short	0x010a
        /*0bba*/ 	.byte	0x3f
	.zero		1


	//   ....[32]....
        /*0bbc*/ 	.word	0x00005f20
        /*0bc0*/ 	.word	0x00000000
        /*0bc4*/ 	.word	0x00000000
        /*0bc8*/ 	.short	0x0101
        /*0bca*/ 	.byte	0x3f
	.zero		1


	//   ....[33]....
        /*0bcc*/ 	.word	0x00007320
        /*0bd0*/ 	.word	0x00000002
        /*0bd4*/ 	.word	0x00028c00
        /*0bd8*/ 	.short	0x010a
        /*0bda*/ 	.byte	0x3f
	.zero		1


	//   ....[34]....
        /*0bdc*/ 	.word	0x00007370
        /*0be0*/ 	.word	0x00000002
        /*0be4*/ 	.word	0x00028c00
        /*0be8*/ 	.short	0x010a
        /*0bea*/ 	.byte	0x3f
	.zero		1


	//   ....[35]....
        /*0bec*/ 	.word	0x00007db0
        /*0bf0*/ 	.word	0x00000002
        /*0bf4*/ 	.word	0x00028c00
        /*0bf8*/ 	.short	0x010a
        /*0bfa*/ 	.byte	0x3f
	.zero		1


	//   ....[36]....
        /*0bfc*/ 	.word	0x000091a0
        /*0c00*/ 	.word	0x00000002
        /*0c04*/ 	.word	0x00028c00
        /*0c08*/ 	.short	0x010a
        /*0c0a*/ 	.byte	0x3f
	.zero		1


	//   ....[37]....
        /*0c0c*/ 	.word	0x00009f90
        /*0c10*/ 	.word	0x0000000c
        /*0c14*/ 	.word	0x00028c30
        /*0c18*/ 	.short	0x010a
        /*0c1a*/ 	.byte	0x3f
	.zero		1


	//   ....[38]....
        /*0c1c*/ 	.word	0x0000a020
        /*0c20*/ 	.word	0x0000000c
        /*0c24*/ 	.word	0x00028c30
        /*0c28*/ 	.short	0x010a
        /*0c2a*/ 	.byte	0x3f
	.zero		1


	//   ....[39]....
        /*0c2c*/ 	.word	0x0000a4b0
        /*0c30*/ 	.word	0x00000000
        /*0c34*/ 	.word	0x00000000
        /*0c38*/ 	.short	0x0101
        /*0c3a*/ 	.byte	0x3f
	.zero		1


	//   ....[40]....
        /*0c3c*/ 	.word	0x0000bf60
        /*0c40*/ 	.word	0x0000000c
        /*0c44*/ 	.word	0x00028c50
        /*0c48*/ 	.short	0x010a
        /*0c4a*/ 	.byte	0x3f
	.zero		1


	//   ....[41]....
        /*0c4c*/ 	.word	0x0000c010
        /*0c50*/ 	.word	0x0000000c
        /*0c54*/ 	.word	0x00028c50
        /*0c58*/ 	.short	0x010a
        /*0c5a*/ 	.byte	0x3f
	.zero		1


	//   ....[42]....
        /*0c5c*/ 	.word	0x0000c300
        /*0c60*/ 	.word	0x0000000c
        /*0c64*/ 	.word	0x00000000
        /*0c68*/ 	.short	0x0101
        /*0c6a*/ 	.byte	0x3f
	.zero		1


	//   ....[43]....
        /*0c6c*/ 	.word	0x0000c5d0
        /*0c70*/ 	.word	0x000000d7
        /*0c74*/ 	.word	0x00028c30
        /*0c78*/ 	.short	0x010a
        /*0c7a*/ 	.byte	0x3f
	.zero		1


	//   ....[44]....
        /*0c7c*/ 	.word	0x0000c640
        /*0c80*/ 	.word	0x000000d7
        /*0c84*/ 	.word	0x00028c30
        /*0c88*/ 	.short	0x010a
        /*0c8a*/ 	.byte	0x3f
	.zero		1


	//   ....[45]....
        /*0c8c*/ 	.word	0x0000cb60
        /*0c90*/ 	.word	0x00000014
        /*0c94*/ 	.word	0x00000000
        /*0c98*/ 	.short	0x0101
        /*0c9a*/ 	.byte	0x3f
	.zero		1


	//   ....[46]....
        /*0c9c*/ 	.word	0x0000ea30
        /*0ca0*/ 	.word	0x000000d7
        /*0ca4*/ 	.word	0x00028c50
        /*0ca8*/ 	.short	0x010a
        /*0caa*/ 	.byte	0x3f
	.zero		1


	//   ....[47]....
        /*0cac*/ 	.word	0x0000ea80
        /*0cb0*/ 	.word	0x000000d7
        /*0cb4*/ 	.word	0x00028c50
        /*0cb8*/ 	.short	0x010a
        /*0cba*/ 	.byte	0x3f
	.zero		1


	//   ....[48]....
        /*0cbc*/ 	.word	0x0000ed80
        /*0cc0*/ 	.word	0x000000d7
        /*0cc4*/ 	.word	0x00000000
        /*0cc8*/ 	.short	0x0101
        /*0cca*/ 	.byte	0x3f
	.zero		1


	//   ....[49]....
        /*0ccc*/ 	.word	0x0000f170
        /*0cd0*/ 	.word	0x0000000c
        /*0cd4*/ 	.word	0x00028c30
        /*0cd8*/ 	.short	0x010a
        /*0cda*/ 	.byte	0x3f
	.zero		1


	//   ....[50]....
        /*0cdc*/ 	.word	0x0000f1e0
        /*0ce0*/ 	.word	0x0000000c
        /*0ce4*/ 	.word	0x00028c30
        /*0ce8*/ 	.short	0x010a
        /*0cea*/ 	.byte	0x3f
	.zero		1


	//   ....[51]....
        /*0cec*/ 	.word	0x0000fc60
        /*0cf0*/ 	.word	0x0000000f
        /*0cf4*/ 	.word	0x00000000
        /*0cf8*/ 	.short	0x0101
        /*0cfa*/ 	.byte	0x3f
	.zero		1


	//   ....[52]....
        /*0cfc*/ 	.word	0x00010b60
        /*0d00*/ 	.word	0x0000000c
        /*0d04*/ 	.word	0x00028c50
        /*0d08*/ 	.short	0x010a
        /*0d0a*/ 	.byte	0x3f
	.zero		1


	//   ....[53]....
        /*0d0c*/ 	.word	0x00010bb0
        /*0d10*/ 	.word	0x0000000c
        /*0d14*/ 	.word	0x00028c50
        /*0d18*/ 	.short	0x010a
        /*0d1a*/ 	.byte	0x3f
	.zero		1


	//   ....[54]....
        /*0d1c*/ 	.word	0x00010e90
        /*0d20*/ 	.word	0x0000000c
        /*0d24*/ 	.word	0x00000000
        /*0d28*/ 	.short	0x0101
        /*0d2a*/ 	.byte	0x3f
	.zero		1


	//   ....[55]....
        /*0d2c*/ 	.word	0x00010fd0
        /*0d30*/ 	.word	0x000000ce
        /*0d34*/ 	.word	0x00028c30
        /*0d38*/ 	.short	0x010a
        /*0d3a*/ 	.byte	0x3f
	.zero		1


	//   ....[56]....
        /*0d3c*/ 	.word	0x00011040
        /*0d40*/ 	.word	0x000000ce
        /*0d44*/ 	.word	0x00028c30
        /*0d48*/ 	.short	0x010a
        /*0d4a*/ 	.byte	0x3f
	.zero		1


	//   ....[57]....
        /*0d4c*/ 	.word	0x00011560
        /*0d50*/ 	.word	0x0000000e
        /*0d54*/ 	.word	0x00000000
        /*0d58*/ 	.short	0x0101
        /*0d5a*/ 	.byte	0x3f
	.zero		1


	//   ....[58]....
        /*0d5c*/ 	.word	0x00013460
        /*0d60*/ 	.word	0x000000ce
        /*0d64*/ 	.word	0x00028c50
        /*0d68*/ 	.short	0x010a
        /*0d6a*/ 	.byte	0x3f
	.zero		1


	//   ....[59]....
        /*0d6c*/ 	.word	0x000134b0
        /*0d70*/ 	.word	0x000000ce
        /*0d74*/ 	.word	0x00028c50
        /*0d78*/ 	.short	0x010a
        /*0d7a*/ 	.byte	0x3f
	.zero		1


	//   ....[60]....
        /*0d7c*/ 	.word	0x000137b0
        /*0d80*/ 	.word	0x000000ce
        /*0d84*/ 	.word	0x00000000
        /*0d88*/ 	.short	0x0101
        /*0d8a*/ 	.byte	0x3f
	.zero		1


	//   ....[61]....
        /*0d8c*/ 	.word	0x00015e00
        /*0d90*/ 	.word	0x00000000
        /*0d94*/ 	.word	0x00000000
        /*0d98*/ 	.short	0x0101
        /*0d9a*/ 	.byte	0x3f
	.zero		1


	//   ....[62]....
        /*0d9c*/ 	.word	0x000189d0
        /*0da0*/ 	.word	0x00000007
        /*0da4*/ 	.word	0x00028c20
        /*0da8*/ 	.short	0x010a
        /*0daa*/ 	.byte	0x3f
	.zero		1


	//   ....[63]....
        /*0dac*/ 	.word	0x00018ab0
        /*0db0*/ 	.word	0x00000006
        /*0db4*/ 	.word	0x00028ca0
        /*0db8*/ 	.short	0x010a
        /*0dba*/ 	.byte	0x3f
	.zero		1


	//   ....[64]....
        /*0dbc*/ 	.word	0x00018d00
        /*0dc0*/ 	.word	0x00000006
        /*0dc4*/ 	.word	0x00028cc0
        /*0dc8*/ 	.short	0x010a
        /*0dca*/ 	.byte	0x3f
	.zero		1


	//   ....[65]....
        /*0dcc*/ 	.word	0x00019780
        /*0dd0*/ 	.word	0x00000005
        /*0dd4*/ 	.word	0x00028ca0
        /*0dd8*/ 	.short	0x010a
        /*0dda*/ 	.byte	0x3f
	.zero		1


	//   ....[66]....
        /*0ddc*/ 	.word	0x000199c0
        /*0de0*/ 	.word	0x00000005
        /*0de4*/ 	.word	0x00028cc0
        /*0de8*/ 	.short	0x010a
        /*0dea*/ 	.byte	0x3f
	.zero		1


	//   ....[67]....
        /*0dec*/ 	.word	0x0001b0b0
        /*0df0*/ 	.word	0x00000000
        /*0df4*/ 	.word	0x00028c40
        /*0df8*/ 	.short	0x010a
        /*0dfa*/ 	.byte	0x3f
	.zero		1


	//   ....[68]....
        /*0dfc*/ 	.word	0x0001bbe0
        /*0e00*/ 	.word	0x00000008
        /*0e04*/ 	.word	0x00028c00
        /*0e08*/ 	.short	0x0107
        /*0e0a*/ 	.byte	0x3f
	.zero		1


	//   ....[69]....
        /*0e0c*/ 	.word	0x0001bce0
        /*0e10*/ 	.word	0x00000002
        /*0e14*/ 	.word	0x00028c00
        /*0e18*/ 	.short	0x0101
        /*0e1a*/ 	.byte	0x3f
	.zero		1


	//   ....[70]....
        /*0e1c*/ 	.word	0x0001bd00
        /*0e20*/ 	.word	0x00000002
        /*0e24*/ 	.word	0x00028c20
        /*0e28*/ 	.short	0x010a
        /*0e2a*/ 	.byte	0x3f
	.zero		1


	//   ....[71]....
        /*0e2c*/ 	.word	0x0001be00
        /*0e30*/ 	.word	0x00000000
        /*0e34*/ 	.word	0x00028c60
        /*0e38*/ 	.short	0x010a
        /*0e3a*/ 	.byte	0x3f
	.zero		1


	//   ....[72]....
        /*0e3c*/ 	.word	0x0001ca80
        /*0e40*/ 	.word	0x00000003
        /*0e44*/ 	.word	0x00028c40
        /*0e48*/ 	.short	0x010a
        /*0e4a*/ 	.byte	0x3f
	.zero		1


	//   ....[73]....
        /*0e4c*/ 	.word	0x0001ccd0
        /*0e50*/ 	.word	0x00000003
        /*0e54*/ 	.word	0x00028c60
        /*0e58*/ 	.short	0x010a
        /*0e5a*/ 	.byte	0x3f
	.zero		1


	//   ....[74]....
        /*0e5c*/ 	.word	0x0001d8f0
        /*0e60*/ 	.word	0x00000002
        /*0e64*/ 	.word	0x00028c40
        /*0e68*/ 	.short	0x010a
        /*0e6a*/ 	.byte	0x3f
	.zero		1


	//   ....[75]....
        /*0e6c*/ 	.word	0x0001db30
        /*0e70*/ 	.word	0x00000002
        /*0e74*/ 	.word	0x00028c60
        /*0e78*/ 	.short	0x010a
        /*0e7a*/ 	.byte	0x3f
	.zero		1


	//   ....[76]....
        /*0e7c*/ 	.word	0x0001e6c0
        /*0e80*/ 	.word	0x00000003
        /*0e84*/ 	.word	0x00028c40
        /*0e88*/ 	.short	0x010a
        /*0e8a*/ 	.byte	0x3f
	.zero		1


	//   ....[77]....
        /*0e8c*/ 	.word	0x0001e910
        /*0e90*/ 	.word	0x00000003
        /*0e94*/ 	.word	0x00028c60
        /*0e98*/ 	.short	0x010a
        /*0e9a*/ 	.byte	0x3f
	.zero		1


	//   ....[78]....
        /*0e9c*/ 	.word	0x00020110
        /*0ea0*/ 	.word	0x00000000
        /*0ea4*/ 	.word	0x00028c20
        /*0ea8*/ 	.short	0x010a
        /*0eaa*/ 	.byte	0x3f
	.zero		1


	//   ....[79]....
        /*0eac*/ 	.word	0x000202c0
        /*0eb0*/ 	.word	0x00000006
        /*0eb4*/ 	.word	0x00000000
        /*0eb8*/ 	.short	0x010a
        /*0eba*/ 	.byte	0x3f
	.zero		1


	//   ....[80]....
        /*0ebc*/ 	.word	0x00020330
        /*0ec0*/ 	.word	0x00000007
        /*0ec4*/ 	.word	0x00000000
        /*0ec8*/ 	.short	0x010a
        /*0eca*/ 	.byte	0x3f
	.zero		1


	//   ....[81]....
        /*0ecc*/ 	.word	0x000203a0
        /*0ed0*/ 	.word	0x00000004
        /*0ed4*/ 	.word	0x00000000
        /*0ed8*/ 	.short	0x010a
        /*0eda*/ 	.byte	0x3f
	.zero		1


	//   ....[82]....
        /*0edc*/ 	.word	0x000203d0
        /*0ee0*/ 	.word	0x00000003
        /*0ee4*/ 	.word	0x00000000
        /*0ee8*/ 	.short	0x010a
        /*0eea*/ 	.byte	0x3f
	.zero		1


	//   ....[83]....
        /*0eec*/ 	.word	0x00020430
        /*0ef0*/ 	.word	0x00000040
        /*0ef4*/ 	.word	0x00028c90
        /*0ef8*/ 	.short	0x010a
        /*0efa*/ 	.byte	0x3f
	.zero		1


	//   ....[84]....
        /*0efc*/ 	.word	0x00020480
        /*0f00*/ 	.word	0x00000040
        /*0f04*/ 	.word	0x00028c90
        /*0f08*/ 	.short	0x010a
        /*0f0a*/ 	.byte	0x3f
	.zero		1


	//   ....[85]....
        /*0f0c*/ 	.word	0x000204d0
        /*0f10*/ 	.word	0x00000040
        /*0f14*/ 	.word	0x00028c90
        /*0f18*/ 	.short	0x010a
        /*0f1a*/ 	.byte	0x3f
	.zero		1


	//   ....[86]....
        /*0f1c*/ 	.word	0x00020520
        /*0f20*/ 	.word	0x00000040
        /*0f24*/ 	.word	0x00028cb0
        /*0f28*/ 	.short	0x010a
        /*0f2a*/ 	.byte	0x3f
	.zero		1


	//   ....[87]....
        /*0f2c*/ 	.word	0x00020570
        /*0f30*/ 	.word	0x00000016
        /*0f34*/ 	.word	0x00028c50
        /*0f38*/ 	.short	0x010a
        /*0f3a*/ 	.byte	0x3f
	.zero		1


	//   ....[88]....
        /*0f3c*/ 	.word	0x000205c0
        /*0f40*/ 	.word	0x00000000
        /*0f44*/ 	.word	0x00028c50
        /*0f48*/ 	.short	0x010a
        /*0f4a*/ 	.byte	0x3f
	.zero		1


	//   ....[89]....
        /*0f4c*/ 	.word	0x00020990
        /*0f50*/ 	.word	0x00000002
        /*0f54*/ 	.word	0x00028c00
        /*0f58*/ 	.short	0x010a
        /*0f5a*/ 	.byte	0x3f
	.zero		1


	//   ....[90]....
        /*0f5c*/ 	.word	0x00020da0
        /*0f60*/ 	.word	0x00000002
        /*0f64*/ 	.word	0x00028c00
        /*0f68*/ 	.short	0x010a
        /*0f6a*/ 	.byte	0x3f
	.zero		1


	//   ....[91]....
        /*0f6c*/ 	.word	0x00020df0
        /*0f70*/ 	.word	0x0000000c
        /*0f74*/ 	.word	0x00028c30
        /*0f78*/ 	.short	0x010a
        /*0f7a*/ 	.byte	0x3f
	.zero		1


	//   ....[92]....
        /*0f7c*/ 	.word	0x00020e40
        /*0f80*/ 	.word	0x0000000c
        /*0f84*/ 	.word	0x00028c50
        /*0f88*/ 	.short	0x010a
        /*0f8a*/ 	.byte	0x3f
	.zero		1


	//   ....[93]....
        /*0f8c*/ 	.word	0x00020e90
        /*0f90*/ 	.word	0x000000d7
        /*0f94*/ 	.word	0x00028c30
        /*0f98*/ 	.short	0x010a
        /*0f9a*/ 	.byte	0x3f
	.zero		1


	//   ....[94]....
        /*0f9c*/ 	.word	0x00020ee0
        /*0fa0*/ 	.word	0x000000d7
        /*0fa4*/ 	.word	0x00028c50
        /*0fa8*/ 	.short	0x010a
        /*0faa*/ 	.byte	0x3f
	.zero		1


	//   ....[95]....
        /*0fac*/ 	.word	0x00020f30
        /*0fb0*/ 	.word	0x0000000c
        /*0fb4*/ 	.word	0x00028c30
        /*0fb8*/ 	.short	0x010a
        /*0fba*/ 	.byte	0x3f
	.zero		1


	//   ....[96]....
        /*0fbc*/ 	.word	0x00020f80
        /*0fc0*/ 	.word	0x0000000c
        /*0fc4*/ 	.word	0x00028c50
        /*0fc8*/ 	.short	0x010a
        /*0fca*/ 	.byte	0x3f
	.zero		1


	//   ....[97]....
        /*0fcc*/ 	.word	0x00020fd0
        /*0fd0*/ 	.word	0x000000ce
        /*0fd4*/ 	.word	0x00028c30
        /*0fd8*/ 	.short	0x010a
        /*0fda*/ 	.byte	0x3f
	.zero		1


	//   ....[98]....
        /*0fdc*/ 	.word	0x00021020
        /*0fe0*/ 	.word	0x000000ce
        /*0fe4*/ 	.word	0x00028c50
        /*0fe8*/ 	.short	0x010a
        /*0fea*/ 	.byte	0x3f
	.zero		1


	//   ....[99]....
        /*0fec*/ 	.word	0x000211d0
        /*0ff0*/ 	.word	0x00000006
        /*0ff4*/ 	.word	0x00028c20
        /*0ff8*/ 	.short	0x010a
        /*0ffa*/ 	.byte	0x3f
	.zero		1


	//   ....[100]....
        /*0ffc*/ 	.word	0x00021220
        /*1000*/ 	.word	0x00000006
        /*1004*/ 	.word	0x00028ca0
        /*1008*/ 	.short	0x010a
        /*100a*/ 	.byte	0x3f
	.zero		1


	//   ....[101]....
        /*100c*/ 	.word	0x00021270
        /*1010*/ 	.word	0x00000006
        /*1014*/ 	.word	0x00028cc0
        /*1018*/ 	.short	0x010a
        /*101a*/ 	.byte	0x3f
	.zero		1


	//   ....[102]....
        /*101c*/ 	.word	0x000212c0
        /*1020*/ 	.word	0x00000005
        /*1024*/ 	.word	0x00028ca0
        /*1028*/ 	.short	0x010a
        /*102a*/ 	.byte	0x3f
	.zero		1


	//   ....[103]....
        /*102c*/ 	.word	0x00021310
        /*1030*/ 	.word	0x00000005
        /*1034*/ 	.word	0x00028cc0
        /*1038*/ 	.short	0x010a
        /*103a*/ 	.byte	0x3f
	.zero		1


	//   ....[104]....
        /*103c*/ 	.word	0x000214b0
        /*1040*/ 	.word	0x00000000
        /*1044*/ 	.word	0x00028c40
        /*1048*/ 	.short	0x010a
        /*104a*/ 	.byte	0x3f
	.zero		1


	//   ....[105]....
        /*104c*/ 	.word	0x00021a20
        /*1050*/ 	.word	0x00000002
        /*1054*/ 	.word	0x00028c20
        /*1058*/ 	.short	0x010a
        /*105a*/ 	.byte	0x3f
	.zero		1


	//   ....[106]....
        /*105c*/ 	.word	0x00021a70
        /*1060*/ 	.word	0x00000000
        /*1064*/ 	.word	0x00028c60
        /*1068*/ 	.short	0x010a
        /*106a*/ 	.byte	0x3f
	.zero		1


	//   ....[107]....
        /*106c*/ 	.word	0x00021ac0
        /*1070*/ 	.word	0x00000003
        /*1074*/ 	.word	0x00028c40
        /*1078*/ 	.short	0x010a
        /*107a*/ 	.byte	0x3f
	.zero		1


	//   ....[108]....
        /*107c*/ 	.word	0x00021b10
        /*1080*/ 	.word	0x00000003
        /*1084*/ 	.word	0x00028c60
        /*1088*/ 	.short	0x010a
        /*108a*/ 	.byte	0x3f
	.zero		1


	//   ....[109]....
        /*108c*/ 	.word	0x00021b60
        /*1090*/ 	.word	0x00000002
        /*1094*/ 	.word	0x00028c40
        /*1098*/ 	.short	0x010a
        /*109a*/ 	.byte	0x3f
	.zero		1


	//   ....[110]....
        /*109c*/ 	.word	0x00021bb0
        /*10a0*/ 	.word	0x00000002
        /*10a4*/ 	.word	0x00028c60
        /*10a8*/ 	.short	0x010a
        /*10aa*/ 	.byte	0x3f
	.zero		1


	//   ....[111]....
        /*10ac*/ 	.word	0x00021c00
        /*10b0*/ 	.word	0x00000003
        /*10b4*/ 	.word	0x00028c40
        /*10b8*/ 	.short	0x010a
        /*10ba*/ 	.byte	0x3f
	.zero		1


	//   ....[112]....
        /*10bc*/ 	.word	0x00021c50
        /*10c0*/ 	.word	0x00000003
        /*10c4*/ 	.word	0x00028c60
        /*10c8*/ 	.short	0x010a
        /*10ca*/ 	.byte	0x3f
	.zero		1


	//   ....[113]....
        /*10cc*/ 	.word	0x000225f0
        /*10d0*/ 	.word	0x00000000
        /*10d4*/ 	.word	0x00028c20
        /*10d8*/ 	.short	0x010a
        /*10da*/ 	.byte	0x3f
	.zero		1


	//   ....[114]....
        /*10dc*/ 	.word	0x00022790
        /*10e0*/ 	.word	0x00000006
        /*10e4*/ 	.word	0x00000000
        /*10e8*/ 	.short	0x010a
        /*10ea*/ 	.byte	0x3f
	.zero		1


	//   ....[115]....
        /*10ec*/ 	.word	0x000227e0
        /*10f0*/ 	.word	0x00000007
        /*10f4*/ 	.word	0x00000000
        /*10f8*/ 	.short	0x010a
        /*10fa*/ 	.byte	0x3f
	.zero		1


	//   ....[116]....
        /*10fc*/ 	.word	0x00022830
        /*1100*/ 	.word	0x00000004
        /*1104*/ 	.word	0x00000000
        /*1108*/ 	.short	0x010a
        /*110a*/ 	.byte	0x3f
	.zero		1


	//----- nvinfo : EIATTR_NUM_MBARRIERS
	.align		4
.L_897:
        /*110c*/ 	.byte	0x03, 0x38
        /*110e*/ 	.short	0x0016


	//----- nvinfo : EIATTR_EXIT_INSTR_OFFSETS
	.align		4
        /*1110*/ 	.byte	0x04, 0x1c
        /*1112*/ 	.short	(.L_899 - .L_898)


	//   ....[0]....
.L_898:
        /*1114*/ 	.word	0x00020420


	//----- nvinfo : EIATTR_MAX_THREADS
	.align		4
.L_899:
        /*1118*/ 	.byte	0x04, 0x05
        /*111a*/ 	.short	(.L_901 - .L_900)
.L_900:
        /*111c*/ 	.word	0x00000180
        /*1120*/ 	.word	0x00000001
        /*1124*/ 	.word	0x00000001


	//----- nvinfo : EIATTR_CRS_STACK_SIZE
	.align		4
.L_901:
        /*1128*/ 	.byte	0x04, 0x1e
        /*112a*/ 	.short	(.L_903 - .L_902)
.L_902:
        /*112c*/ 	.word	0x00000000


	//----- nvinfo : EIATTR_CBANK_PARAM_SIZE
	.align		4
.L_903:
        /*1130*/ 	.byte	0x03, 0x19
        /*1132*/ 	.short	0x0af0


	//----- nvinfo : EIATTR_PARAM_CBANK
	.align		4
        /*1134*/ 	.byte	0x04, 0x0a
        /*1136*/ 	.short	(.L_905 - .L_904)
	.align		4
.L_904:
        /*1138*/ 	.word	index@(.nv.constant0._ZN7cutlass13device_kernelIN5flash11enable_sm90INS1_16FlashAttnFwdSm90INS1_25CollectiveMainloopFwdSm90ILi2EN4cute5tupleIJNS5_1CILi1EEES8_S8_EEENS6_IJNS7_ILi64EEESA_SA_EEELi512ENS_6half_tEfNS_4arch4Sm90ELb0ELb1ELb1ELb1ELb0ELb1ELb0ELb0ELb0ELb1ELb0ELb0EEENS1_21CollectiveEpilogueFwdINS6_IJSA_NS7_ILi512EEESA_EEES9_SC_SE_Li256ELb1ELb1ELb0ELb0EEENS1_36VarlenDynamicPersistentTileSchedulerILi64ELi64ELi256ELi128ELb0ELb1ELb1ELb1ELb0ELb1EEEEEEEEEvNT_6ParamsE)
        /*113c*/ 	.short	0x0210
        /*113e*/ 	.short	0x0af0


	//----- nvinfo : EIATTR_SW_WAR
	.align		4
.L_905:
        /*1140*/ 	.byte	0x04, 0x36
        /*1142*/ 	.short	(.L_907 - .L_906)
.L_906:
        /*1144*/ 	.word	0x00000008
.L_907:


//--------------------- .nv.info._ZN7cutlass13device_kernelIN5flash11enable_sm90INS1_16FlashAttnFwdSm90INS1_25CollectiveMainloopFwdSm90ILi2EN4cute5tupleIJNS5_1CILi1EEES8_S8_EEENS6_IJNS7_ILi64EEESA_SA_EEELi512ENS_6half_tEfNS_4arch4Sm90ELb0ELb1ELb1ELb1ELb0ELb0ELb1ELb0ELb0ELb1ELb0ELb0EEENS1_21CollectiveEpilogueFwdINS6_IJSA_NS7_ILi512EEESA_EEES9_SC_SE_Li256ELb1ELb1ELb0ELb0EEENS1_36VarlenDynamicPersistentTileSchedulerILi64ELi64ELi256ELi128ELb0ELb1ELb1ELb1ELb0ELb1EEEEEEEEEvNT_6ParamsE --------------------------
	.section	.nv.info._ZN7cutlass13device_kernelIN5flash11enable_sm90INS1_16FlashAttnFwdSm90INS1_25CollectiveMainloopFwdSm90ILi2EN4cute5tupleIJNS5_1CILi1EEES8_S8_EEENS6_IJNS7_ILi64EEESA_SA_EEELi512ENS_6half_tEfNS_4arch4Sm90ELb0ELb1ELb1ELb1ELb0ELb0ELb1ELb0ELb0ELb1ELb0ELb0EEENS1_21CollectiveEpilogueFwdINS6_IJSA_NS7_ILi512EEESA_EEES9_SC_SE_Li256ELb1ELb1ELb0ELb0EEENS1_36VarlenDynamicPersistentTileSchedulerILi64ELi64ELi256ELi128ELb0ELb1ELb1ELb1ELb0ELb1EEEEEEEEEvNT_6ParamsE,"",@"SHT_CUDA_INFO"
	.sectionflags	@""
	.align	4


	//----- nvinfo : EIATTR_CUDA_API_VERSION
	.align		4
        /*0000*/ 	.byte	0x04, 0x37
        /*0002*/ 	.short	(.L_909 - .L_908)
.L_908:
        /*0004*/ 	.word	0x00000082


	//----- nvinfo : EIATTR_KPARAM_INFO
	.align		4
.L_909:
        /*0008*/ 	.byte	0x04, 0x17
        /*000a*/ 	.short	(.L_911 - .L_910)
.L_910:
        /*000c*/ 	.word	0x00000000
        /*0010*/ 	.short	0x0000
        /*0012*/ 	.short	0x0070
        /*0014*/ 	.byte	0x00, 0xf0, 0x01, 0x2e


	//----- nvinfo : EIATTR_SPARSE_MMA_MASK
	.align		4
.L_911:
        /*0018*/ 	.byte	0x03, 0x50
        /*001a*/ 	.short	0x0000


	//----- nvinfo : EIATTR_MAXREG_COUNT
	.align		4
        /*001c*/ 	.byte	0x03, 0x1b
        /*001e*/ 	.short	0x00a8


	//----- nvinfo : EIATTR_NUM_BARRIERS
	.align		4
        /*0020*/ 	.byte	0x02, 0x4c
        /*0022*/ 	.byte	0x10
	.zero		1


	//----- nvinfo : EIATTR_EXTERNS
	.align		4
        /*0024*/ 	.byte	0x04, 0x0f
        /*0026*/ 	.short	(.L_913 - .L_912)


	//   ....[0]....
	.align		4
.L_912:
        /*0028*/ 	.word	index@(__assertfail)


	//----- nvinfo : EIATTR_ANNOTATIONS
	.align		4
.L_913:
        /*002c*/ 	.byte	0x04, 0x55
        /*002e*/ 	.short	(.L_915 - .L_914)


	//   ....[0]....
.L_914:
        /* <DEDUP_REMOVED lines=81> */


	//----- nvinfo : EIATTR_MERCURY_ISA_VERSION
	.align		4
.L_915:
        /*0528*/ 	.byte	0x03, 0x5f
        /*052a*/ 	.short	0x0101


	//----- nvinfo : EIATTR_UNUSED_LOAD_BYTE_OFFSET
	.align		4
        /*052c*/ 	.byte	0x04, 0x44
        /*052e*/ 	.short	(.L_917 - .L_916)


	//   ....[0]....
.L_916:
        /*0530*/ 	.word	0x00000b40
        /*0534*/ 	.word	0x0000fff0


	//   ....[1]....
        /*0538*/ 	.word	0x00027bc0
        /*053c*/ 	.word	0x0000fff0


	//----- nvinfo : EIATTR_INT_WARP_WIDE_INSTR_OFFSETS
	.align		4
.L_917:
        /*0540*/ 	.byte	0x04, 0x31
        /*0542*/ 	.short	(.L_919 - .L_918)


	//   ....[0]....
.L_918:
        /*0544*/ 	.word	0x00000160


	//   ....[1]....
        /*0548*/ 	.word	0x00000200


	//   ....[2]....
        /*054c*/ 	.word	0x00000210


	//   ....[3]....
        /*0550*/ 	.word	0x00000280


	//   ....[4]....
        /*0554*/ 	.word	0x0002c040


	//   ....[5]....
        /*0558*/ 	.word	0x0002c0a0


	//   ....[6]....
        /*055c*/ 	.word	0x00031c10


	//   ....[7]....
        /*0560*/ 	.word	0x00031ca0


	//----- nvinfo : EIATTR_COOP_GROUP_MASK_REGIDS
	.align		4
.L_919:
        /*0564*/ 	.byte	0x04, 0x29
        /*0566*/ 	.short	(.L_921 - .L_920)


	//   ....[0]....
.L_920:
        /*0568*/ 	.word	0xffffffff


	//   ....[1]....
        /*056c*/ 	.word	0xffffffff


	//   ....[2]....
        /*0570*/ 	.word	0xffffffff


	//   ....[3]....
        /*0574*/ 	.word	0xffffffff


	//   ....[4]....
        /*0578*/ 	.word	0xffffffff


	//   ....[5]....
        /*057c*/ 	.word	0xffffffff


	//   ....[6]....
        /*0580*/ 	.word	0xffffffff


	//   ....[7]....
        /*0584*/ 	.word	0xffffffff


	//   ....[8]....
        /*0588*/ 	.word	0xffffffff


	//   ....[9]....
        /*058c*/ 	.word	0xffffffff


	//   ....[10]....
        /*0590*/ 	.word	0xffffffff


	//   ....[11]....
        /*0594*/ 	.word	0xffffffff


	//   ....[12]....
        /*0598*/ 	.word	0xffffffff


	//   ....[13]....
        /*059c*/ 	.word	0xffffffff


	//   ....[14]....
        /*05a0*/ 	.word	0xffffffff


	//   ....[15]....
        /*05a4*/ 	.word	0xffffffff


	//   ....[16]....
        /*05a8*/ 	.word	0xffffffff


	//   ....[17]....
        /*05ac*/ 	.word	0xffffffff


	//   ....[18]....
        /*05b0*/ 	.word	0xffffffff


	//   ....[19]....
        /*05b4*/ 	.word	0xffffffff


	//   ....[20]....
        /*05b8*/ 	.word	0xffffffff


	//   ....[21]....
        /*05bc*/ 	.word	0xffffffff


	//   ....[22]....
        /*05c0*/ 	.word	0xffffffff


	//   ....[23]....
        /*05c4*/ 	.word	0xffffffff


	//   ....[24]....
        /*05c8*/ 	.word	0xffffffff


	//   ....[25]....
        /*05cc*/ 	.word	0xffffffff


	//   ....[26]....
        /*05d0*/ 	.word	0xffffffff


	//   ....[27]....
        /*05d4*/ 	.word	0xffffffff


	//   ....[28]....
        /*05d8*/ 	.word	0xffffffff


	//   ....[29]....
        /*05dc*/ 	.word	0xffffffff


	//   ....[30]....
        /*05e0*/ 	.word	0xffffffff


	//   ....[31]....
        /*05e4*/ 	.word	0xffffffff


	//   ....[32]....
        /*05e8*/ 	.word	0xffffffff


	//   ....[33]....
        /*05ec*/ 	.word	0xffffffff


	//   ....[34]....
        /*05f0*/ 	.word	0xffffffff


	//   ....[35]....
        /*05f4*/ 	.word	0xffffffff


	//   ....[36]....
        /*05f8*/ 	.word	0xffffffff


	//   ....[37]....
        /*05fc*/ 	.word	0xffffffff


	//   ....[38]....
        /*0600*/ 	.word	0xffffffff


	//   ....[39]....
        /*0604*/ 	.word	0xffffffff


	//   ....[40]....
        /*0608*/ 	.word	0xffffffff


	//   ....[41]....
        /*060c*/ 	.word	0xffffffff


	//   ....[42]....
        /*0610*/ 	.word	0xffffffff


	//   ....[43]....
        /*0614*/ 	.word	0xffffffff


	//   ....[44]....
        /*0618*/ 	.word	0xffffffff


	//   ....[45]....
        /*061c*/ 	.word	0xffffffff


	//   ....[46]....
        /*0620*/ 	.word	0xffffffff


	//   ....[47]....
        /*0624*/ 	.word	0xffffffff


	//   ....[48]....
        /*0628*/ 	.word	0xffffffff


	//   ....[49]....
        /*062c*/ 	.word	0xffffffff


	//   ....[50]....
        /*0630*/ 	.word	0xffffffff


	//   ....[51]....
        /*0634*/ 	.word	0xffffffff


	//   ....[52]....
        /*0638*/ 	.word	0xffffffff


	//   ....[53]....
        /*063c*/ 	.word	0xffffffff


	//   ....[54]....
        /*0640*/ 	.word	0xffffffff


	//   ....[55]....
        /*0644*/ 	.word	0xffffffff


	//   ....[56]....
        /*0648*/ 	.word	0xffffffff


	//   ....[57]....
        /*064c*/ 	.word	0xffffffff


	//   ....[58]....
        /*0650*/ 	.word	0xffffffff


	//   ....[59]....
        /*0654*/ 	.word	0xffffffff


	//   ....[60]....
        /*0658*/ 	.word	0xffffffff


	//   ....[61]....
        /*065c*/ 	.word	0xffffffff


	//   ....[62]....
        /*0660*/ 	.word	0xffffffff


	//   ....[63]....
        /*0664*/ 	.word	0xffffffff


	//   ....[64]....
        /*0668*/ 	.word	0xffffffff


	//   ....[65]....
        /*066c*/ 	.word	0xffffffff


	//   ....[66]....
        /*0670*/ 	.word	0xffffffff


	//   ....[67]....
        /*0674*/ 	.word	0xffffffff


	//   ....[68]....
        /*0678*/ 	.word	0xffffffff


	//   ....[69]....
        /*067c*/ 	.word	0xffffffff


	//   ....[70]....
        /*0680*/ 	.word	0xffffffff


	//   ....[71]....
        /*0684*/ 	.word	0xffffffff


	//   ....[72]....
        /*0688*/ 	.word	0xffffffff


	//   ....[73]....
        /*068c*/ 	.word	0xffffffff


	//   ....[74]....
        /*0690*/ 	.word	0xffffffff


	//   ....[75]....
        /*0694*/ 	.word	0xffffffff


	//   ....[76]....
        /*0698*/ 	.word	0xffffffff


	//   ....[77]....
        /*069c*/ 	.word	0xffffffff


	//   ....[78]....
        /*06a0*/ 	.word	0xffffffff


	//   ....[79]....
        /*06a4*/ 	.word	0xffffffff


	//   ....[80]....
        /*06a8*/ 	.word	0xffffffff


	//   ....[81]....
        /*06ac*/ 	.word	0xffffffff


	//   ....[82]....
        /*06b0*/ 	.word	0xffffffff


	//   ....[83]....
        /*06b4*/ 	.word	0xffffffff


	//   ....[84]....
        /*06b8*/ 	.word	0xffffffff


	//   ....[85]....
        /*06bc*/ 	.word	0xffffffff


	//   ....[86]....
        /*06c0*/ 	.word	0xffffffff


	//   ....[87]....
        /*06c4*/ 	.word	0xffffffff


	//   ....[88]....
        /*06c8*/ 	.word	0xffffffff


	//   ....[89]....
        /*06cc*/ 	.word	0xffffffff


	//   ....[90]....
        /*06d0*/ 	.word	0xffffffff


	//   ....[91]....
        /*06d4*/ 	.word	0xffffffff


	//   ....[92]....
        /*06d8*/ 	.word	0xffffffff


	//   ....[93]....
        /*06dc*/ 	.word	0xffffffff


	//   ....[94]....
        /*06e0*/ 	.word	0xffffffff


	//   ....[95]....
        /*06e4*/ 	.word	0xffffffff


	//   ....[96]....
        /*06e8*/ 	.word	0xffffffff


	//   ....[97]....
        /*06ec*/ 	.word	0xffffffff


	//   ....[98]....
        /*06f0*/ 	.word	0xffffffff


	//   ....[99]....
        /*06f4*/ 	.word	0x0500000f


	//   ....[100]....
        /*06f8*/ 	.word	0x0500000f


	//   ....[101]....
        /*06fc*/ 	.word	0x0500000f


	//   ....[102]....
        /*0700*/ 	.word	0x0500000f


	//   ....[103]....
        /*0704*/ 	.word	0x0500000f


	//   ....[104]....
        /*0708*/ 	.word	0x0500000f


	//   ....[105]....
        /*070c*/ 	.word	0x0500000f


	//   ....[106]....
        /*0710*/ 	.word	0x0500000f


	//   ....[107]....
        /*0714*/ 	.word	0x0500000f


	//   ....[108]....
        /*0718*/ 	.word	0x0500000f


	//   ....[109]....
        /*071c*/ 	.word	0x0500000f


	//   ....[110]....
        /*0720*/ 	.word	0x0500000f


	//   ....[111]....
        /*0724*/ 	.word	0x0500000f


	//   ....[112]....
        /*0728*/ 	.word	0x0500000f


	//   ....[113]....
        /*072c*/ 	.word	0x0500000f


	//   ....[114]....
        /*0730*/ 	.word	0x0500000f


	//   ....[115]....
        /*0734*/ 	.word	0x0500000f


	//   ....[116]....
        /*0738*/ 	.word	0x0500000f


	//   ....[117]....
        /*073c*/ 	.word	0x0500000f


	//   ....[118]....
        /*0740*/ 	.word	0x0500000f


	//   ....[119]....
        /*0744*/ 	.word	0x0500000f


	//   ....[120]....
        /*0748*/ 	.word	0x0500000f


	//   ....[121]....
        /*074c*/ 	.word	0x0500000f


	//   ....[122]....
        /*0750*/ 	.word	0x0500000f


	//   ....[123]....
        /*0754*/ 	.word	0x0500000f


	//   ....[124]....
        /*0758*/ 	.word	0x0500000f


	//   ....[125]....
        /*075c*/ 	.word	0x0500000f


	//   ....[126]....
        /*0760*/ 	.word	0x0500000f


	//   ....[127]....
        /*0764*/ 	.word	0x0500000f


	//   ....[128]....
        /*0768*/ 	.word	0x0500000f


	//   ....[129]....
        /*076c*/ 	.word	0x0500000f


	//   ....[130]....
        /*0770*/ 	.word	0x0500000f


	//   ....[131]....
        /*0774*/ 	.word	0x0500000f


	//   ....[132]....
        /*0778*/ 	.word	0x0500000f


	//   ....[133]....
        /*077c*/ 	.word	0x0500000f


	//   ....[134]....
        /*0780*/ 	.word	0xffffffff


	//   ....[135]....
        /*0784*/ 	.word	0xffffffff


	//   ....[136]....
        /*0788*/ 	.word	0xffffffff


	//   ....[137]....
        /*078c*/ 	.word	0xffffffff


	//   ....[138]....
        /*0790*/ 	.word	0xffffffff


	//   ....[139]....
        /*0794*/ 	.word	0xffffffff


	//   ....[140]....
        /*0798*/ 	.word	0xffffffff


	//   ....[141]....
        /*079c*/ 	.word	0xffffffff


	//----- nvinfo : EIATTR_COOP_GROUP_INSTR_OFFSETS
	.align		4
.L_921:
        /*07a0*/ 	.byte	0x04, 0x28
        /*07a2*/ 	.short	(.L_923 - .L_922)


	//   ....[0]....
.L_922:
        /*07a4*/ 	.word	0x00000070


	//   ....[1]....
        /*07a8*/ 	.word	0x00000170


	//   ....[2]....
        /*07ac*/ 	.word	0x00000220


	//   ....[3]....
        /*07b0*/ 	.word	0x000003c0


	//   ....[4]....
        /*07b4*/ 	.word	0x00000520


	//   ....[5]....
        /*07b8*/ 	.word	0x00000640


	//   ....[6]....
        /*07bc*/ 	.word	0x000007a0


	//   ....[7]....
        /*07c0*/ 	.word	0x00002830


	//   ....[8]....
        /*07c4*/ 	.word	0x0000a350


	//   ....[9]....
        /*07c8*/ 	.word	0x0000c410


	//   ....[10]....
        /*07cc*/ 	.word	0x0000d7c0


	//   ....[11]....
        /*07d0*/ 	.word	0x0000dcf0


	//   ....[12]....
        /*07d4*/ 	.word	0x0000e830


	//   ....[13]....
        /*07d8*/ 	.word	0x0000e9e0


	//   ....[14]....
        /*07dc*/ 	.word	0x0000efc0


	//   ....[15]....
        /*07e0*/ 	.word	0x0000efe0


	//   ....[16]....
        /*07e4*/ 	.word	0x00011c40


	//   ....[17]....
        /*07e8*/ 	.word	0x000137d0


	//   ....[18]....
        /*07ec*/ 	.word	0x00014b90


	//   ....[19]....
        /*07f0*/ 	.word	0x00014cf0


	//   ....[20]....
        /*07f4*/ 	.word	0x00014e30


	//   ....[21]....
        /*07f8*/ 	.word	0x00014e50


	//   ....[22]....
        /*07fc*/ 	.word	0x0001bb90


	//   ....[23]....
        /*0800*/ 	.word	0x0001d210


	//   ....[24]....
        /*0804*/ 	.word	0x0001e5a0


	//   ....[25]....
        /*0808*/ 	.word	0x0001eab0


	//   ....[26]....
        /*080c*/ 	.word	0x0001f600


	//   ....[27]....
        /*0810*/ 	.word	0x0001f690


	//   ....[28]....
        /*0814*/ 	.word	0x0001f7d0


	//   ....[29]....
        /*0818*/ 	.word	0x0001f7f0


	//   ....[30]....
        /*081c*/ 	.word	0x000265c0


	//   ....[31]....
        /*0820*/ 	.word	0x00026710


	//   ....[32]....
        /*0824*/ 	.word	0x00026730


	//   ....[33]....
        /*0828*/ 	.word	0x00026770


	//   ....[34]....
        /*082c*/ 	.word	0x00026790


	//   ....[35]....
        /*0830*/ 	.word	0x00028ae0


	//   ....[36]....
        /*0834*/ 	.word	0x00028f40


	//   ....[37]....
        /*0838*/ 	.word	0x00028f60


	//   ....[38]....
        /*083c*/ 	.word	0x00028f90


	//   ....[39]....
        /*0840*/ 	.word	0x00028fa0


	//   ....[40]....
        /*0844*/ 	.word	0x00029640


	//   ....[41]....
        /*0848*/ 	.word	0x00029650


	//   ....[42]....
        /*084c*/ 	.word	0x00029890


	//   ....[43]....
        /*0850*/ 	.word	0x000298b0


	//   ....[44]....
        /*0854*/ 	.word	0x0002a490


	//   ....[45]....
        /*0858*/ 	.word	0x0002a4c0


	//   ....[46]....
        /*085c*/ 	.word	0x0002a710


	//   ....[47]....
        /*0860*/ 	.word	0x0002a730


	//   ....[48]....
        /*0864*/ 	.word	0x0002aa00


	//   ....[49]....
        /*0868*/ 	.word	0x0002abe0


	//   ....[50]....
        /*086c*/ 	.word	0x0002ac10


	//   ....[51]....
        /*0870*/ 	.word	0x0002ac40


	//   ....[52]....
        /*0874*/ 	.word	0x0002ac70


	//   ....[53]....
        /*0878*/ 	.word	0x0002aca0


	//   ....[54]....
        /*087c*/ 	.word	0x0002acd0


	//   ....[55]....
        /*0880*/ 	.word	0x0002ae40


	//   ....[56]....
        /*0884*/ 	.word	0x0002ae70


	//   ....[57]....
        /*0888*/ 	.word	0x0002aea0


	//   ....[58]....
        /*088c*/ 	.word	0x0002aed0


	//   ....[59]....
        /*0890*/ 	.word	0x0002af00


	//   ....[60]....
        /*0894*/ 	.word	0x0002af30


	//   ....[61]....
        /*0898*/ 	.word	0x0002afd0


	//   ....[62]....
        /*089c*/ 	.word	0x0002b030


	//   ....[63]....
        /*08a0*/ 	.word	0x0002b0c0


	//   ....[64]....
        /*08a4*/ 	.word	0x0002c600


	//   ....[65]....
        /*08a8*/ 	.word	0x0002d160


	//   ....[66]....
        /*08ac*/ 	.word	0x0002d170


	//   ....[67]....
        /*08b0*/ 	.word	0x0002d1a0


	//   ....[68]....
        /*08b4*/ 	.word	0x0002d280


	//   ....[69]....
        /*08b8*/ 	.word	0x0002d2b0


	//   ....[70]....
        /*08bc*/ 	.word	0x0002d310


	//   ....[71]....
        /*08c0*/ 	.word	0x0002d320


	//   ....[72]....
        /*08c4*/ 	.word	0x0002d390


	//   ....[73]....
        /*08c8*/ 	.word	0x0002dd00


	//   ....[74]....
        /*08cc*/ 	.word	0x0002dd10


	//   ....[75]....
        /*08d0*/ 	.word	0x0002de20


	//   ....[76]....
        /*08d4*/ 	.word	0x0002de60


	//   ....[77]....
        /*08d8*/ 	.word	0x0002e100


	//   ....[78]....
        /*08dc*/ 	.word	0x0002e110


	//   ....[79]....
        /*08e0*/ 	.word	0x0002e280


	//   ....[80]....
        /*08e4*/ 	.word	0x0002e290


	//   ....[81]....
        /*08e8*/ 	.word	0x00031ea0


	//   ....[82]....
        /*08ec*/ 	.word	0x00031ed0


	//   ....[83]....
        /*08f0*/ 	.word	0x00031f10


	//   ....[84]....
        /*08f4*/ 	.word	0x00031f40


	//   ....[85]....
        /*08f8*/ 	.word	0x00031f70


	//   ....[86]....
        /*08fc*/ 	.word	0x00031fa0


	//   ....[87]....
        /*0900*/ 	.word	0x00031fd0


	//   ....[88]....
        /*0904*/ 	.word	0x00032000


	//   ....[89]....
        /*0908*/ 	.word	0x00032180


	//   ....[90]....
        /*090c*/ 	.word	0x000321b0


	//   ....[91]....
        /*0910*/ 	.word	0x000321e0


	//   ....[92]....
        /*0914*/ 	.word	0x00032210


	//   ....[93]....
        /*0918*/ 	.word	0x00032240


	//   ....[94]....
        /*091c*/ 	.word	0x00032270


	//   ....[95]....
        /*0920*/ 	.word	0x00032330


	//   ....[96]....
        /*0924*/ 	.word	0x00032350


	//   ....[97]....
        /*0928*/ 	.word	0x000323c0


	//   ....[98]....
        /*092c*/ 	.word	0x00032a90


	//   ....[99]....
        /*0930*/ 	.word	0x00033000


	//   ....[100]....
        /*0934*/ 	.word	0x00033190


	//   ....[101]....
        /*0938*/ 	.word	0x000331f0


	//   ....[102]....
        /*093c*/ 	.word	0x00033250


	//   ....[103]....
        /*0940*/ 	.word	0x000332a0


	//   ....[104]....
        /*0944*/ 	.word	0x00033400


	//   ....[105]....
        /*0948*/ 	.word	0x000334a0


	//   ....[106]....
        /*094c*/ 	.word	0x00033550


	//   ....[107]....
        /*0950*/ 	.word	0x00033630


	//   ....[108]....
        /*0954*/ 	.word	0x00033810


	//   ....[109]....
        /*0958*/ 	.word	0x000338e0


	//   ....[110]....
        /*095c*/ 	.word	0x00033b90


	//   ....[111]....
        /*0960*/ 	.word	0x00033cb0


	//   ....[112]....
        /*0964*/ 	.word	0x00033e80


	//   ....[113]....
        /*0968*/ 	.word	0x00033f50


	//   ....[114]....
        /*096c*/ 	.word	0x00034170


	//   ....[115]....
        /*0970*/ 	.word	0x000341c0


	//   ....[116]....
        /*0974*/ 	.word	0x000344f0


	//   ....[117]....
        /*0978*/ 	.word	0x00034590


	//   ....[118]....
        /*097c*/ 	.word	0x000346b0


	//   ....[119]....
        /*0980*/ 	.word	0x00034730


	//   ....[120]....
        /*0984*/ 	.word	0x000347b0


	//   ....[121]....
        /*0988*/ 	.word	0x00034830


	//   ....[122]....
        /*098c*/ 	.word	0x000348b0


	//   ....[123]....
        /*0990*/ 	.word	0x00034940


	//   ....[124]....
        /*0994*/ 	.word	0x000349e0


	//   ....[125]....
        /*0998*/ 	.word	0x00034a90


	//   ....[126]....
        /*099c*/ 	.word	0x00034b10


	//   ....[127]....
        /*09a0*/ 	.word	0x00034b90


	//   ....[128]....
        /*09a4*/ 	.word	0x00034c10


	//   ....[129]....
        /*09a8*/ 	.word	0x00034ca0


	//   ....[130]....
        /*09ac*/ 	.word	0x00034d20


	//   ....[131]....
        /*09b0*/ 	.word	0x00034dc0


	//   ....[132]....
        /*09b4*/ 	.word	0x00034e50


	//   ....[133]....
        /*09b8*/ 	.word	0x00034f80


	//   ....[134]....
        /*09bc*/ 	.word	0x00036f80


	//   ....[135]....
        /*09c0*/ 	.word	0x00038770


	//   ....[136]....
        /*09c4*/ 	.word	0x00038d70


	//   ....[137]....
        /*09c8*/ 	.word	0x00039af0


	//   ....[138]....
        /*09cc*/ 	.word	0x00039b40


	//   ....[139]....
        /*09d0*/ 	.word	0x00039ba0


	//   ....[140]....
        /*09d4*/ 	.word	0x00039bc0


	//   ....[141]....
        /*09d8*/ 	.word	0x00046ce0


	//----- nvinfo : EIATTR_REG_RECONFIG
	.align		4
.L_923:
        /*09dc*/ 	.byte	0x01, 0x54
	.zero		2


	//----- nvinfo : EIATTR_SYSCALL_OFFSETS
	.align		4
        /*09e0*/ 	.byte	0x04, 0x46
        /*09e2*/ 	.short	(.L_925 - .L_924)


	//   ....[0]....
.L_924:
        /*09e4*/ 	.word	0x0000a8f0


	//   ....[1]....
        /*09e8*/ 	.word	0x0002c240


	//   ....[2]....
        /*09ec*/ 	.word	0x0002c390


	//   ....[3]....
        /*09f0*/ 	.word	0x0002c480


	//   ....[4]....
        /*09f4*/ 	.word	0x0002cd30


	//   ....[5]....
        /*09f8*/ 	.word	0x0002d6c0


	//----- nvinfo : EIATTR_MBARRIER_INSTR_OFFSETS
	.align		4
.L_925:
        /*09fc*/ 	.byte	0x04, 0x39
        /*09fe*/ 	.short	(.L_927 - .L_926)


	//   ....[0]....
.L_926:
        /*0a00*/ 	.word	0x000002a0
        /*0a04*/ 	.word	0x000000ff
        /*0a08*/ 	.word	0x00038800
        /*0a0c*/ 	.short	0x0100
        /*0a0e*/ 	.byte	0x08
	.zero		1


	//   ....[1]....
        /*0a10*/ 	.word	0x000002b0
        /*0a14*/ 	.word	0x000000ff
        /*0a18*/ 	.word	0x00038810
        /*0a1c*/ 	.short	0x0100
        /*0a1e*/ 	.byte	0x08
	.zero		1


	//   ....[2]....
        /*0a20*/ 	.word	0x000002c0
        /*0a24*/ 	.word	0x000000ff
        /*0a28*/ 	.word	0x00038820
        /*0a2c*/ 	.short	0x0100
        /*0a2e*/ 	.byte	0x08
	.zero		1


	//   ....[3]....
        /*0a30*/ 	.word	0x00000370
        /*0a34*/ 	.word	0x000000ff
        /*0a38*/ 	.word	0x00038830
        /*0a3c*/ 	.short	0x0100
        /*0a3e*/ 	.byte	0x06
	.zero		1


	//   ....[4]....
        /*0a40*/ 	.word	0x00000380
        /*0a44*/ 	.word	0x000000ff
        /*0a48*/ 	.word	0x00038840
        /*0a4c*/ 	.short	0x0100
        /*0a4e*/ 	.byte	0x06
	.zero		1


	//   ....[5]....
        /*0a50*/ 	.word	0x00000390
        /*0a54*/ 	.word	0x000000ff
        /*0a58*/ 	.word	0x00038838
        /*0a5c*/ 	.short	0x0100
        /*0a5e*/ 	.byte	0x06
	.zero		1


	//   ....[6]....
        /*0a60*/ 	.word	0x000003a0
        /*0a64*/ 	.word	0x000000ff
        /*0a68*/ 	.word	0x00038848
        /*0a6c*/ 	.short	0x0100
        /*0a6e*/ 	.byte	0x06
	.zero		1


	//   ....[7]....
        /*0a70*/ 	.word	0x000004d0
        /*0a74*/ 	.word	0x000000ff
        /*0a78*/ 	.word	0x00038850
        /*0a7c*/ 	.short	0x0100
        /*0a7e*/ 	.byte	0x08
	.zero		1


	//   ....[8]....
        /*0a80*/ 	.word	0x000004e0
        /*0a84*/ 	.word	0x000000ff
        /*0a88*/ 	.word	0x00038860
        /*0a8c*/ 	.short	0x0100
        /*0a8e*/ 	.byte	0x08
	.zero		1


	//   ....[9]....
        /*0a90*/ 	.word	0x000004f0
        /*0a94*/ 	.word	0x000000ff
        /*0a98*/ 	.word	0x00038858
        /*0a9c*/ 	.short	0x0100
        /*0a9e*/ 	.byte	0x08
	.zero		1


	//   ....[10]....
        /*0aa0*/ 	.word	0x00000500
        /*0aa4*/ 	.word	0x000000ff
        /*0aa8*/ 	.word	0x00038868
        /*0aac*/ 	.short	0x0100
        /*0aae*/ 	.byte	0x08
	.zero		1


	//   ....[11]....
        /*0ab0*/ 	.word	0x000005f0
        /*0ab4*/ 	.word	0x000000ff
        /*0ab8*/ 	.word	0x00038870
        /*0abc*/ 	.short	0x0100
        /*0abe*/ 	.byte	0x06
	.zero		1


	//   ....[12]....
        /*0ac0*/ 	.word	0x00000600
        /*0ac4*/ 	.word	0x000000ff
        /*0ac8*/ 	.word	0x00038880
        /*0acc*/ 	.short	0x0100
        /*0ace*/ 	.byte	0x06
	.zero		1


	//   ....[13]....
        /*0ad0*/ 	.word	0x00000610
        /*0ad4*/ 	.word	0x000000ff
        /*0ad8*/ 	.word	0x00038878
        /*0adc*/ 	.short	0x0100
        /*0ade*/ 	.byte	0x06
	.zero		1


	//   ....[14]....
        /*0ae0*/ 	.word	0x00000620
        /*0ae4*/ 	.word	0x000000ff
        /*0ae8*/ 	.word	0x00038888
        /*0aec*/ 	.short	0x0100
        /*0aee*/ 	.byte	0x06
	.zero		1


	//   ....[15]....
        /*0af0*/ 	.word	0x00000750
        /*0af4*/ 	.word	0x000000ff
        /*0af8*/ 	.word	0x00038890
        /*0afc*/ 	.short	0x0100
        /*0afe*/ 	.byte	0x08
	.zero		1


	//   ....[16]....
        /*0b00*/ 	.word	0x00000760
        /*0b04*/ 	.word	0x000000ff
        /*0b08*/ 	.word	0x000388a0
        /*0b0c*/ 	.short	0x0100
        /*0b0e*/ 	.byte	0x08
	.zero		1


	//   ....[17]....
        /*0b10*/ 	.word	0x00000770
        /*0b14*/ 	.word	0x000000ff
        /*0b18*/ 	.word	0x00038898
        /*0b1c*/ 	.short	0x0100
        /*0b1e*/ 	.byte	0x08
	.zero		1


	//   ....[18]....
        /*0b20*/ 	.word	0x00000780
        /*0b24*/ 	.word	0x000000ff
        /*0b28*/ 	.word	0x000388a8
        /*0b2c*/ 	.short	0x0100
        /*0b2e*/ 	.byte	0x08
	.zero		1


	//   ....[19]....
        /*0b30*/ 	.word	0x000008c0
        /*0b34*/ 	.word	0x000000ff
        /*0b38*/ 	.word	0x000388b0
        /*0b3c*/ 	.short	0x0100
        /*0b3e*/ 	.byte	0x08
	.zero		1


	//   ....[20]....
        /*0b40*/ 	.word	0x000008d0
        /*0b44*/ 	.word	0x000000ff
        /*0b48*/ 	.word	0x000388c0
        /*0b4c*/ 	.short	0x0100
        /*0b4e*/ 	.byte	0x08
	.zero		1


	//   ....[21]....
        /*0b50*/ 	.word	0x000008e0
        /*0b54*/ 	.word	0x000000ff
        /*0b58*/ 	.word	0x000388b8
        /*0b5c*/ 	.short	0x0100
        /*0b5e*/ 	.byte	0x08
	.zero		1


	//   ....[22]....
        /*0b60*/ 	.word	0x000008f0
        /*0b64*/ 	.word	0x000000ff
        /*0b68*/ 	.word	0x000388c8
        /*0b6c*/ 	.short	0x0100
        /*0b6e*/ 	.byte	0x08
	.zero		1


	//   ....[23]....
        /*0b70*/ 	.word	0x00004bf0
        /*0b74*/ 	.word	0x00000000
        /*0b78*/ 	.word	0x00000000
        /*0b7c*/ 	.short	0x0101
        /*0b7e*/ 	.byte	0x3f
	.zero		1


	//   ....[24]....
        /*0b80*/ 	.word	0x000089b0
        /*0b84*/ 	.word	0x00000000
        /*0b88*/ 	.word	0x00000000
        /*0b8c*/ 	.short	0x0101
        /*0b8e*/ 	.byte	0x3f
	.zero		1


	//   ....[25]....
        /*0b90*/ 	.word	0x0000ae60
        /*0b94*/ 	.word	0x000000ff
        /*0b98*/ 	.word	0x00038800
        /*0b9c*/ 	.short	0x010a
        /*0b9e*/ 	.byte	0x2f
	.zero		1


	//   ....[26]....
        /*0ba0*/ 	.word	0x0000b290
        /*0ba4*/ 	.word	0x0000000a
        /*0ba8*/ 	.word	0x00000000
        /*0bac*/ 	.short	0x010a
        /*0bae*/ 	.byte	0x3f
	.zero		1


	//   ....[27]....
        /*0bb0*/ 	.word	0x0000b2f0
        /*0bb4*/ 	.word	0x0000000a
        /*0bb8*/ 	.word	0x00000000
        /*0bbc*/ 	.short	0x010a
        /*0bbe*/ 	.byte	0x3f
	.zero		1


	//   ....[28]....
        /*0bc0*/ 	.word	0x0000b6a0
        /*0bc4*/ 	.word	0x000000ff
        /*0bc8*/ 	.word	0x00038810
        /*0bcc*/ 	.short	0x010a
        /*0bce*/ 	.byte	0x2f
	.zero		1


	//   ....[29]....
        /*0bd0*/ 	.word	0x0000b7a0
        /*0bd4*/ 	.word	0x0000000a
        /*0bd8*/ 	.word	0x00000000
        /*0bdc*/ 	.short	0x010a
        /*0bde*/ 	.byte	0x3f
	.zero		1


	//   ....[30]....
        /*0be0*/ 	.word	0x0000b800
        /*0be4*/ 	.word	0x0000000a
        /*0be8*/ 	.word	0x00000000
        /*0bec*/ 	.short	0x010a
        /*0bee*/ 	.byte	0x3f
	.zero		1


	//   ....[31]....
        /*0bf0*/ 	.word	0x0000d380
        /*0bf4*/ 	.word	0x0000000a
        /*0bf8*/ 	.word	0x00000000
        /*0bfc*/ 	.short	0x0101
        /*0bfe*/ 	.byte	0x3f
	.zero		1


	//   ....[32]....
        /*0c00*/ 	.word	0x00011cb0
        /*0c04*/ 	.word	0x00000000
        /*0c08*/ 	.word	0x00000000
        /*0c0c*/ 	.short	0x0101
        /*0c0e*/ 	.byte	0x3f
	.zero		1


	//   ....[33]....
        /*0c10*/ 	.word	0x000123d0
        /*0c14*/ 	.word	0x00000009
        /*0c18*/ 	.word	0x00000000
        /*0c1c*/ 	.short	0x010a
        /*0c1e*/ 	.byte	0x3f
	.zero		1


	//   ....[34]....
        /*0c20*/ 	.word	0x000124d0
        /*0c24*/ 	.word	0x00000008
        /*0c28*/ 	.word	0x00000000
        /*0c2c*/ 	.short	0x010a
        /*0c2e*/ 	.byte	0x3f
	.zero		1


	//   ....[35]....
        /*0c30*/ 	.word	0x00012930
        /*0c34*/ 	.word	0x00000015
        /*0c38*/ 	.word	0x00000000
        /*0c3c*/ 	.short	0x010a
        /*0c3e*/ 	.byte	0x3f
	.zero		1


	//   ....[36]....
        /*0c40*/ 	.word	0x00012a30
        /*0c44*/ 	.word	0x00000008
        /*0c48*/ 	.word	0x00000000
        /*0c4c*/ 	.short	0x010a
        /*0c4e*/ 	.byte	0x3f
	.zero		1


	//   ....[37]....
        /*0c50*/ 	.word	0x00014740
        /*0c54*/ 	.word	0x00000038
        /*0c58*/ 	.word	0x00000000
        /*0c5c*/ 	.short	0x0101
        /*0c5e*/ 	.byte	0x3f
	.zero		1


	//   ....[38]....
        /*0c60*/ 	.word	0x0001bc10
        /*0c64*/ 	.word	0x00000005
        /*0c68*/ 	.word	0x00000000
        /*0c6c*/ 	.short	0x0101
        /*0c6e*/ 	.byte	0x3f
	.zero		1


	//   ....[39]....
        /*0c70*/ 	.word	0x0001be10
        /*0c74*/ 	.word	0x00000007
        /*0c78*/ 	.word	0x00000000
        /*0c7c*/ 	.short	0x010a
        /*0c7e*/ 	.byte	0x3f
	.zero		1


	//   ....[40]....
        /*0c80*/ 	.word	0x0001bf10
        /*0c84*/ 	.word	0x00000006
        /*0c88*/ 	.word	0x00000000
        /*0c8c*/ 	.short	0x010a
        /*0c8e*/ 	.byte	0x3f
	.zero		1


	//   ....[41]....
        /*0c90*/ 	.word	0x0001c370
        /*0c94*/ 	.word	0x0000000c
        /*0c98*/ 	.word	0x00000000
        /*0c9c*/ 	.short	0x010a
        /*0c9e*/ 	.byte	0x3f
	.zero		1


	//   ....[42]....
        /*0ca0*/ 	.word	0x0001c470
        /*0ca4*/ 	.word	0x00000006
        /*0ca8*/ 	.word	0x00000000
        /*0cac*/ 	.short	0x010a
        /*0cae*/ 	.byte	0x3f
	.zero		1


	//   ....[43]....
        /*0cb0*/ 	.word	0x0001e180
        /*0cb4*/ 	.word	0x0000000c
        /*0cb8*/ 	.word	0x00000000
        /*0cbc*/ 	.short	0x0101
        /*0cbe*/ 	.byte	0x3f
	.zero		1


	//   ....[44]....
        /*0cc0*/ 	.word	0x00026640
        /*0cc4*/ 	.word	0x00000006
        /*0cc8*/ 	.word	0x00000000
        /*0ccc*/ 	.short	0x0101
        /*0cce*/ 	.byte	0x3f
	.zero		1


	//   ....[45]....
        /*0cd0*/ 	.word	0x00029620
        /*0cd4*/ 	.word	0x000000ff
        /*0cd8*/ 	.word	0x00000000
        /*0cdc*/ 	.short	0x0101
        /*0cde*/ 	.byte	0x04
	.zero		1


	//   ....[46]....
        /*0ce0*/ 	.word	0x0002c890
        /*0ce4*/ 	.word	0x00000000
        /*0ce8*/ 	.word	0x00038840
        /*0cec*/ 	.short	0x010a
        /*0cee*/ 	.byte	0x3f
	.zero		1


	//   ....[47]....
        /*0cf0*/ 	.word	0x0002d460
        /*0cf4*/ 	.word	0x00000008
        /*0cf8*/ 	.word	0x00038800
        /*0cfc*/ 	.short	0x0107
        /*0cfe*/ 	.byte	0x3f
	.zero		1


	//   ....[48]....
        /*0d00*/ 	.word	0x0002d510
        /*0d04*/ 	.word	0x00000000
        /*0d08*/ 	.word	0x00038800
        /*0d0c*/ 	.short	0x0101
        /*0d0e*/ 	.byte	0x3f
	.zero		1


	//   ....[49]....
        /*0d10*/ 	.word	0x0002e4c0
        /*0d14*/ 	.word	0x00000000
        /*0d18*/ 	.word	0x00038810
        /*0d1c*/ 	.short	0x0107
        /*0d1e*/ 	.byte	0x3f
	.zero		1


	//   ....[50]....
        /*0d20*/ 	.word	0x0002e5c0
        /*0d24*/ 	.word	0x00000002
        /*0d28*/ 	.word	0x00038810
        /*0d2c*/ 	.short	0x0101
        /*0d2e*/ 	.byte	0x3f
	.zero		1


	//   ....[51]....
        /*0d30*/ 	.word	0x0002e5e0
        /*0d34*/ 	.word	0x00000002
        /*0d38*/ 	.word	0x00038820
        /*0d3c*/ 	.short	0x010a
        /*0d3e*/ 	.byte	0x3f
	.zero		1


	//   ....[52]....
        /*0d40*/ 	.word	0x0002e6f0
        /*0d44*/ 	.word	0x00000000
        /*0d48*/ 	.word	0x00038860
        /*0d4c*/ 	.short	0x010a
        /*0d4e*/ 	.byte	0x3f
	.zero		1


	//   ....[53]....
        /*0d50*/ 	.word	0x0002f370
        /*0d54*/ 	.word	0x00000003
        /*0d58*/ 	.word	0x00038840
        /*0d5c*/ 	.short	0x010a
        /*0d5e*/ 	.byte	0x3f
	.zero		1


	//   ....[54]....
        /*0d60*/ 	.word	0x0002f5c0
        /*0d64*/ 	.word	0x00000003
        /*0d68*/ 	.word	0x00038860
        /*0d6c*/ 	.short	0x010a
        /*0d6e*/ 	.byte	0x3f
	.zero		1


	//   ....[55]....
        /*0d70*/ 	.word	0x000301e0
        /*0d74*/ 	.word	0x00000004
        /*0d78*/ 	.word	0x00038840
        /*0d7c*/ 	.short	0x010a
        /*0d7e*/ 	.byte	0x3f
	.zero		1


	//   ....[56]....
        /*0d80*/ 	.word	0x00030420
        /*0d84*/ 	.word	0x00000004
        /*0d88*/ 	.word	0x00038860
        /*0d8c*/ 	.short	0x010a
        /*0d8e*/ 	.byte	0x3f
	.zero		1


	//   ....[57]....
        /*0d90*/ 	.word	0x00030fb0
        /*0d94*/ 	.word	0x00000002
        /*0d98*/ 	.word	0x00038840
        /*0d9c*/ 	.short	0x010a
        /*0d9e*/ 	.byte	0x3f
	.zero		1


	//   ....[58]....
        /*0da0*/ 	.word	0x00031200
        /*0da4*/ 	.word	0x00000002
        /*0da8*/ 	.word	0x00038860
        /*0dac*/ 	.short	0x010a
        /*0dae*/ 	.byte	0x3f
	.zero		1


	//   ....[59]....
        /*0db0*/ 	.word	0x00032a10
        /*0db4*/ 	.word	0x00000009
        /*0db8*/ 	.word	0x00038820
        /*0dbc*/ 	.short	0x010a
        /*0dbe*/ 	.byte	0x3f
	.zero		1


	//   ....[60]....
        /*0dc0*/ 	.word	0x00032b80
        /*0dc4*/ 	.word	0x00000005
        /*0dc8*/ 	.word	0x00000000
        /*0dcc*/ 	.short	0x010a
        /*0dce*/ 	.byte	0x3f
	.zero		1


	//   ....[61]....
        /*0dd0*/ 	.word	0x00032c00
        /*0dd4*/ 	.word	0x00000007
        /*0dd8*/ 	.word	0x00000000
        /*0ddc*/ 	.short	0x010a
        /*0dde*/ 	.byte	0x3f
	.zero		1


	//   ....[62]....
        /*0de0*/ 	.word	0x00032c40
        /*0de4*/ 	.word	0x00000005
        /*0de8*/ 	.word	0x00000000
        /*0dec*/ 	.short	0x010a
        /*0dee*/ 	.byte	0x3f
	.zero		1


	//   ....[63]....
        /*0df0*/ 	.word	0x00032c70
        /*0df4*/ 	.word	0x00000003
        /*0df8*/ 	.word	0x00000000
        /*0dfc*/ 	.short	0x010a
        /*0dfe*/ 	.byte	0x3f
	.zero		1


	//   ....[64]....
        /*0e00*/ 	.word	0x00032ce0
        /*0e04*/ 	.word	0x0000000b
        /*0e08*/ 	.word	0x00038800
        /*0e0c*/ 	.short	0x010a
        /*0e0e*/ 	.byte	0x3f
	.zero		1


	//   ....[65]....
        /*0e10*/ 	.word	0x00032d30
        /*0e14*/ 	.word	0x0000000a
        /*0e18*/ 	.word	0x00000000
        /*0e1c*/ 	.short	0x010a
        /*0e1e*/ 	.byte	0x3f
	.zero		1


	//   ....[66]....
        /*0e20*/ 	.word	0x00032d90
        /*0e24*/ 	.word	0x0000000b
        /*0e28*/ 	.word	0x00038810
        /*0e2c*/ 	.short	0x010a
        /*0e2e*/ 	.byte	0x3f
	.zero		1


	//   ....[67]....
        /*0e30*/ 	.word	0x00032de0
        /*0e34*/ 	.word	0x0000000a
        /*0e38*/ 	.word	0x00000000
        /*0e3c*/ 	.short	0x010a
        /*0e3e*/ 	.byte	0x3f
	.zero		1


	//   ....[68]....
        /*0e40*/ 	.word	0x00032e30
        /*0e44*/ 	.word	0x00000008
        /*0e48*/ 	.word	0x00000000
        /*0e4c*/ 	.short	0x010a
        /*0e4e*/ 	.byte	0x3f
	.zero		1


	//   ....[69]....
        /*0e50*/ 	.word	0x00032e80
        /*0e54*/ 	.word	0x00000008
        /*0e58*/ 	.word	0x00000000
        /*0e5c*/ 	.short	0x010a
        /*0e5e*/ 	.byte	0x3f
	.zero		1


	//   ....[70]....
        /*0e60*/ 	.word	0x00032ed0
        /*0e64*/ 	.word	0x00000006
        /*0e68*/ 	.word	0x00000000
        /*0e6c*/ 	.short	0x010a
        /*0e6e*/ 	.byte	0x3f
	.zero		1


	//   ....[71]....
        /*0e70*/ 	.word	0x00032f20
        /*0e74*/ 	.word	0x00000006
        /*0e78*/ 	.word	0x00000000
        /*0e7c*/ 	.short	0x010a
        /*0e7e*/ 	.byte	0x3f
	.zero		1


	//   ....[72]....
        /*0e80*/ 	.word	0x000330c0
        /*0e84*/ 	.word	0x00000000
        /*0e88*/ 	.word	0x00038840
        /*0e8c*/ 	.short	0x010a
        /*0e8e*/ 	.byte	0x3f
	.zero		1


	//   ....[73]....
        /*0e90*/ 	.word	0x00034210
        /*0e94*/ 	.word	0x00000002
        /*0e98*/ 	.word	0x00038820
        /*0e9c*/ 	.short	0x010a
        /*0e9e*/ 	.byte	0x3f
	.zero		1


	//   ....[74]....
        /*0ea0*/ 	.word	0x00034260
        /*0ea4*/ 	.word	0x00000000
        /*0ea8*/ 	.word	0x00038860
        /*0eac*/ 	.short	0x010a
        /*0eae*/ 	.byte	0x3f
	.zero		1


	//   ....[75]....
        /*0eb0*/ 	.word	0x000342b0
        /*0eb4*/ 	.word	0x00000003
        /*0eb8*/ 	.word	0x00038840
        /*0ebc*/ 	.short	0x010a
        /*0ebe*/ 	.byte	0x3f
	.zero		1


	//   ....[76]....
        /*0ec0*/ 	.word	0x00034300
        /*0ec4*/ 	.word	0x00000003
        /*0ec8*/ 	.word	0x00038860
        /*0ecc*/ 	.short	0x010a
        /*0ece*/ 	.byte	0x3f
	.zero		1


	//   ....[77]....
        /*0ed0*/ 	.word	0x00034350
        /*0ed4*/ 	.word	0x00000004
        /*0ed8*/ 	.word	0x00038840
        /*0edc*/ 	.short	0x010a
        /*0ede*/ 	.byte	0x3f
	.zero		1


	//   ....[78]....
        /*0ee0*/ 	.word	0x000343a0
        /*0ee4*/ 	.word	0x00000004
        /*0ee8*/ 	.word	0x00038860
        /*0eec*/ 	.short	0x010a
        /*0eee*/ 	.byte	0x3f
	.zero		1


	//   ....[79]....
        /*0ef0*/ 	.word	0x000343f0
        /*0ef4*/ 	.word	0x00000002
        /*0ef8*/ 	.word	0x00038840
        /*0efc*/ 	.short	0x010a
        /*0efe*/ 	.byte	0x3f
	.zero		1


	//   ....[80]....
        /*0f00*/ 	.word	0x00034440
        /*0f04*/ 	.word	0x00000002
        /*0f08*/ 	.word	0x00038860
        /*0f0c*/ 	.short	0x010a
        /*0f0e*/ 	.byte	0x3f
	.zero		1


	//   ....[81]....
        /*0f10*/ 	.word	0x00034ea0
        /*0f14*/ 	.word	0x00000009
        /*0f18*/ 	.word	0x00038820
        /*0f1c*/ 	.short	0x010a
        /*0f1e*/ 	.byte	0x3f
	.zero		1


	//   ....[82]....
        /*0f20*/ 	.word	0x00035040
        /*0f24*/ 	.word	0x00000005
        /*0f28*/ 	.word	0x00000000
        /*0f2c*/ 	.short	0x010a
        /*0f2e*/ 	.byte	0x3f
	.zero		1


	//   ....[83]....
        /*0f30*/ 	.word	0x00035090
        /*0f34*/ 	.word	0x00000007
        /*0f38*/ 	.word	0x00000000
        /*0f3c*/ 	.short	0x010a
        /*0f3e*/ 	.byte	0x3f
	.zero		1


	//   ....[84]....
        /*0f40*/ 	.word	0x000350e0
        /*0f44*/ 	.word	0x00000005
        /*0f48*/ 	.word	0x00000000
        /*0f4c*/ 	.short	0x010a
        /*0f4e*/ 	.byte	0x3f
	.zero		1


	//   ....[85]....
        /*0f50*/ 	.word	0x000354a0
        /*0f54*/ 	.word	0x0000001a
        /*0f58*/ 	.word	0x00000000
        /*0f5c*/ 	.short	0x010a
        /*0f5e*/ 	.byte	0x3f
	.zero		1


	//   ....[86]....
        /*0f60*/ 	.word	0x000355e0
        /*0f64*/ 	.word	0x00000015
        /*0f68*/ 	.word	0x00000000
        /*0f6c*/ 	.short	0x010a
        /*0f6e*/ 	.byte	0x3f
	.zero		1


	//   ....[87]....
        /*0f70*/ 	.word	0x00035c40
        /*0f74*/ 	.word	0x0000003a
        /*0f78*/ 	.word	0x00000000
        /*0f7c*/ 	.short	0x010a
        /*0f7e*/ 	.byte	0x3f
	.zero		1


	//   ....[88]....
        /*0f80*/ 	.word	0x00035d80
        /*0f84*/ 	.word	0x00000038
        /*0f88*/ 	.word	0x00000000
        /*0f8c*/ 	.short	0x010a
        /*0f8e*/ 	.byte	0x3f
	.zero		1


	//   ....[89]....
        /*0f90*/ 	.word	0x000381f0
        /*0f94*/ 	.word	0x0000003a
        /*0f98*/ 	.word	0x00000000
        /*0f9c*/ 	.short	0x0101
        /*0f9e*/ 	.byte	0x3f
	.zero		1


	//   ....[90]....
        /*0fa0*/ 	.word	0x00046dc0
        /*0fa4*/ 	.word	0x00000004
        /*0fa8*/ 	.word	0x00000000
        /*0fac*/ 	.short	0x0101
        /*0fae*/ 	.byte	0x3f
	.zero		1


	//   ....[91]....
        /*0fb0*/ 	.word	0x00046e00
        /*0fb4*/ 	.word	0x00000015
        /*0fb8*/ 	.word	0x00000000
        /*0fbc*/ 	.short	0x010a
        /*0fbe*/ 	.byte	0x3f
	.zero		1


	//   ....[92]....
        /*0fc0*/ 	.word	0x00046e50
        /*0fc4*/ 	.word	0x00000038
        /*0fc8*/ 	.word	0x00000000
        /*0fcc*/ 	.short	0x010a
        /*0fce*/ 	.byte	0x3f
	.zero		1


	//----- nvinfo : EIATTR_NUM_MBARRIERS
	.align		4
.L_927:
        /*0fd0*/ 	.byte	0x03, 0x38
        /*0fd2*/ 	.short	0x0017


	//----- nvinfo : EIATTR_EXIT_INSTR_OFFSETS
	.align		4
        /*0fd4*/ 	.byte	0x04, 0x1c
        /*0fd6*/ 	.short	(.L_929 - .L_928)


	//   ....[0]....
.L_928:
        /*0fd8*/ 	.word	0x00000b70


	//   ....[1]....
        /*0fdc*/ 	.word	0x0002a9a0


	//   ....[2]....
        /*0fe0*/ 	.word	0x00032cc0


	//----- nvinfo : EIATTR_MAX_THREADS
	.align		4
.L_929:
        /*0fe4*/ 	.byte	0x04, 0x05
        /*0fe6*/ 	.short	(.L_931 - .L_930)
.L_930:
        /*0fe8*/ 	.word	0x00000180
        /*0fec*/ 	.word	0x00000001
        /*0ff0*/ 	.word	0x00000001


	//----- nvinfo : EIATTR_CRS_STACK_SIZE
	.align		4
.L_931:
        /*0ff4*/ 	.byte	0x04, 0x1e
        /*0ff6*/ 	.short	(.L_933 - .L_932)
.L_932:
        /*0ff8*/ 	.word	0x00000000


	//----- nvinfo : EIATTR_CBANK_PARAM_SIZE
	.align		4
.L_933:
        /*0ffc*/ 	.byte	0x03, 0x19
        /*0ffe*/ 	.short	0x0bf0


	//----- nvinfo : EIATTR_PARAM_CBANK
	.align		4
        /*1000*/ 	.byte	0x04, 0x0a
        /*1002*/ 	.short	(.L_935 - .L_934)
	.align		4
.L_934:
        /*1004*/ 	.word	index@(.nv.constant0._ZN7cutlass13device_kernelIN5flash11enable_sm90INS1_16FlashAttnFwdSm90INS1_25CollectiveMainloopFwdSm90ILi2EN4cute5tupleIJNS5_1CILi1EEES8_S8_EEENS6_IJNS7_ILi64EEESA_SA_EEELi512ENS_6half_tEfNS_4arch4Sm90ELb0ELb1ELb1ELb1ELb0ELb0ELb1ELb0ELb0ELb1ELb0ELb0EEENS1_21CollectiveEpilogueFwdINS6_IJSA_NS7_ILi512EEESA_EEES9_SC_SE_Li256ELb1ELb1ELb0ELb0EEENS1_36VarlenDynamicPersistentTileSchedulerILi64ELi64ELi256ELi128ELb0ELb1ELb1ELb1ELb0ELb1EEEEEEEEEvNT_6ParamsE)
        /*1008*/ 	.short	0x0210
        /*100a*/ 	.short	0x0bf0


	//----- nvinfo : EIATTR_SW_WAR
	.align		4
.L_935:
        /*100c*/ 	.byte	0x04, 0x36
        /*100e*/ 	.short	(.L_937 - .L_936)
.L_936:
        /*1010*/ 	.word	0x00000008
.L_937:


//--------------------- .nv.info._ZN7cutlass13device_kernelIN5flash11enable_sm90INS1_16FlashAttnFwdSm90INS1_25CollectiveMainloopFwdSm90ILi2EN4cute5tupleIJNS5_1CILi1EEES8_S8_EEENS6_IJNS7_ILi64EEESA_SA_EEELi512ENS_6half_tEfNS_4arch4Sm90ELb0ELb1ELb1ELb1ELb0ELb1ELb1ELb0ELb0ELb1ELb0ELb0EEENS1_21CollectiveEpilogueFwdINS6_IJSA_NS7_ILi512EEESA_EEES9_SC_SE_Li256ELb1ELb1ELb0ELb0EEENS1_36VarlenDynamicPersistentTileSchedulerILi64ELi64ELi256ELi128ELb0ELb1ELb1ELb1ELb0ELb1EEEEEEEEEvNT_6ParamsE --------------------------
	.section	.nv.info._ZN7cutlass13device_kernelIN5flash11enable_sm90INS1_16FlashAttnFwdSm90INS1_25CollectiveMainloopFwdSm90ILi2EN4cute5tupleIJNS5_1CILi1EEES8_S8_EEENS6_IJNS7_ILi64EEESA_SA_EEELi512ENS_6half_tEfNS_4arch4Sm90ELb0ELb1ELb1ELb1ELb0ELb1ELb1ELb0ELb0ELb1ELb0ELb0EEENS1_21CollectiveEpilogueFwdINS6_IJSA_NS7_ILi512EEESA_EEES9_SC_SE_Li256ELb1ELb1ELb0ELb0EEENS1_36VarlenDynamicPersistentTileSchedulerILi64ELi64ELi256ELi128ELb0ELb1ELb1ELb1ELb0ELb1EEEEEEEEEvNT_6ParamsE,"",@"SHT_CUDA_INFO"
	.sectionflags	@""
	.align	4


	//----- nvinfo : EIATTR_CUDA_API_VERSION
	.align		4
        /*0000*/ 	.byte	0x04, 0x37
        /*0002*/ 	.short	(.L_939 - .L_938)
.L_938:
        /*0004*/ 	.word	0x00000082


	//----- nvinfo : EIATTR_KPARAM_INFO
	.align		4
.L_939:
        /*0008*/ 	.byte	0x04, 0x17
        /*000a*/ 	.short	(.L_941 - .L_940)
.L_940:
        /*000c*/ 	.word	0x00000000
        /*0010*/ 	.short	0x0000
        /*0012*/ 	.short	0x0070
        /*0014*/ 	.byte	0x00, 0xf0, 0x01, 0x2e


	//----- nvinfo : EIATTR_SPARSE_MMA_MASK
	.align		4
.L_941:
        /*0018*/ 	.byte	0x03, 0x50
        /*001a*/ 	.short	0x0000


	//----- nvinfo : EIATTR_MAXREG_COUNT
	.align		4
        /*001c*/ 	.byte	0x03, 0x1b
        /*001e*/ 	.short	0x00a8


	//----- nvinfo : EIATTR_NUM_BARRIERS
	.align		4
        /*0020*/ 	.byte	0x02, 0x4c
        /*0022*/ 	.byte	0x10
	.zero		1


	//----- nvinfo : EIATTR_EXTERNS
	.align		4
        /*0024*/ 	.byte	0x04, 0x0f
        /*0026*/ 	.short	(.L_943 - .L_942)


	//   ....[0]....
	.align		4
.L_942:
        /*0028*/ 	.word	index@(__assertfail)


	//----- nvinfo : EIATTR_ANNOTATIONS
	.align		4
.L_943:
        /*002c*/ 	.byte	0x04, 0x55
        /*002e*/ 	.short	(.L_945 - .L_944)


	//   ....[0]....
.L_944:
        /* <DEDUP_REMOVED lines=97> */


	//----- nvinfo : EIATTR_MERCURY_ISA_VERSION
	.align		4
.L_945:
        /*0628*/ 	.byte	0x03, 0x5f
        /*062a*/ 	.short	0x0101


	//----- nvinfo : EIATTR_UNUSED_LOAD_BYTE_OFFSET
	.align		4
        /*062c*/ 	.byte	0x04, 0x44
        /*062e*/ 	.short	(.L_947 - .L_946)


	//   ....[0]....
.L_946:
        /*0630*/ 	.word	0x00000b60
        /*0634*/ 	.word	0x0000fff0


	//   ....[1]....
        /*0638*/ 	.word	0x00031570
        /*063c*/ 	.word	0x0000fff0


	//----- nvinfo : EIATTR_INT_WARP_WIDE_INSTR_OFFSETS
	.align		4
.L_947:
        /*0640*/ 	.byte	0x04, 0x31
        /*0642*/ 	.short	(.L_949 - .L_948)


	//   ....[0]....
.L_948:
        /*0644*/ 	.word	0x000001e0


	//   ....[1]....
        /*0648*/ 	.word	0x00000220


	//   ....[2]....
        /*064c*/ 	.word	0x00000290


	//   ....[3]....
        /*0650*/ 	.word	0x000002a0


	//   ....[4]....
        /*0654*/ 	.word	0x00037ca0


	//   ....[5]....
        /*0658*/ 	.word	0x00037d00


	//   ....[6]....
        /*065c*/ 	.word	0x0003d870


	//   ....[7]....
        /*0660*/ 	.word	0x0003d8d0


	//----- nvinfo : EIATTR_COOP_GROUP_MASK_REGIDS
	.align		4
.L_949:
        /*0664*/ 	.byte	0x04, 0x29
        /*0666*/ 	.short	(.L_951 - .L_950)


	//   ....[0]....
.L_950:
        /*0668*/ 	.word	0xffffffff


	//   ....[1]....
        /*066c*/ 	.word	0xffffffff


	//   ....[2]....
        /*0670*/ 	.word	0xffffffff


	//   ....[3]....
        /*0674*/ 	.word	0xffffffff


	//   ....[4]....
        /*0678*/ 	.word	0xffffffff


	//   ....[5]....
        /*067c*/ 	.word	0xffffffff


	//   ....[6]....
        /*0680*/ 	.word	0xffffffff


	//   ....[7]....
        /*0684*/ 	.word	0xffffffff


	//   ....[8]....
        /*0688*/ 	.word	0xffffffff


	//   ....[9]....
        /*068c*/ 	.word	0xffffffff


	//   ....[10]....
        /*0690*/ 	.word	0xffffffff


	//   ....[11]....
        /*0694*/ 	.word	0xffffffff


	//   ....[12]....
        /*0698*/ 	.word	0xffffffff


	//   ....[13]....
        /*069c*/ 	.word	0xffffffff


	//   ....[14]....
        /*06a0*/ 	.word	0xffffffff


	//   ....[15]....
        /*06a4*/ 	.word	0xffffffff


	//   ....[16]....
        /*06a8*/ 	.word	0xffffffff


	//   ....[17]....
        /*06ac*/ 	.word	0xffffffff


	//   ....[18]....
        /*06b0*/ 	.word	0xffffffff


	//   ....[19]....
        /*06b4*/ 	.word	0xffffffff


	//   ....[20]....
        /*06b8*/ 	.word	0xffffffff


	//   ....[21]....
        /*06bc*/ 	.word	0xffffffff


	//   ....[22]....
        /*06c0*/ 	.word	0xffffffff


	//   ....[23]....
        /*06c4*/ 	.word	0xffffffff


	//   ....[24]....
        /*06c8*/ 	.word	0xffffffff


	//   ....[25]....
        /*06cc*/ 	.word	0xffffffff


	//   ....[26]....
        /*06d0*/ 	.word	0xffffffff


	//   ....[27]....
        /*06d4*/ 	.word	0xffffffff


	//   ....[28]....
        /*06d8*/ 	.word	0xffffffff


	//   ....[29]....
        /*06dc*/ 	.word	0xffffffff


	//   ....[30]....
        /*06e0*/ 	.word	0xffffffff


	//   ....[31]....
        /*06e4*/ 	.word	0xffffffff


	//   ....[32]....
        /*06e8*/ 	.word	0xffffffff


	//   ....[33]....
        /*06ec*/ 	.word	0xffffffff


	//   ....[34]....
        /*06f0*/ 	.word	0xffffffff


	//   ....[35]....
        /*06f4*/ 	.word	0xffffffff


	//   ....[36]....
        /*06f8*/ 	.word	0xffffffff


	//   ....[37]....
        /*06fc*/ 	.word	0xffffffff


	//   ....[38]....
        /*0700*/ 	.word	0xffffffff


	//   ....[39]....
        /*0704*/ 	.word	0xffffffff


	//   ....[40]....
        /*0708*/ 	.word	0xffffffff


	//   ....[41]....
        /*070c*/ 	.word	0xffffffff


	//   ....[42]....
        /*0710*/ 	.word	0xffffffff


	//   ....[43]....
        /*0714*/ 	.word	0xffffffff


	//   ....[44]....
        /*0718*/ 	.word	0xffffffff


	//   ....[45]....
        /*071c*/ 	.word	0xffffffff


	//   ....[46]....
        /*0720*/ 	.word	0xffffffff


	//   ....[47]....
        /*0724*/ 	.word	0xffffffff


	//   ....[48]....
        /*0728*/ 	.word	0xffffffff


	//   ....[49]....
        /*072c*/ 	.word	0xffffffff


	//   ....[50]....
        /*0730*/ 	.word	0xffffffff


	//   ....[51]....
        /*0734*/ 	.word	0xffffffff


	//   ....[52]....
        /*0738*/ 	.word	0xffffffff


	//   ....[53]....
        /*073c*/ 	.word	0xffffffff


	//   ....[54]....
        /*0740*/ 	.word	0xffffffff


	//   ....[55]....
        /*0744*/ 	.word	0xffffffff


	//   ....[56]....
        /*0748*/ 	.word	0xffffffff


	//   ....[57]....
        /*074c*/ 	.word	0xffffffff


	//   ....[58]....
        /*0750*/ 	.word	0xffffffff


	//   ....[59]....
        /*0754*/ 	.word	0xffffffff


	//   ....[60]....
        /*0758*/ 	.word	0xffffffff


	//   ....[61]....
        /*075c*/ 	.word	0xffffffff


	//   ....[62]....
        /*0760*/ 	.word	0xffffffff


	//   ....[63]....
        /*0764*/ 	.word	0xffffffff


	//   ....[64]....
        /*0768*/ 	.word	0xffffffff


	//   ....[65]....
        /*076c*/ 	.word	0xffffffff


	//   ....[66]....
        /*0770*/ 	.word	0xffffffff


	//   ....[67]....
        /*0774*/ 	.word	0xffffffff


	//   ....[68]....
        /*0778*/ 	.word	0xffffffff


	//   ....[69]....
        /*077c*/ 	.word	0xffffffff


	//   ....[70]....
        /*0780*/ 	.word	0xffffffff


	//   ....[71]....
        /*0784*/ 	.word	0xffffffff


	//   ....[72]....
        /*0788*/ 	.word	0xffffffff


	//   ....[73]....
        /*078c*/ 	.word	0xffffffff


	//   ....[74]....
        /*0790*/ 	.word	0xffffffff


	//   ....[75]....
        /*0794*/ 	.word	0xffffffff


	//   ....[76]....
        /*0798*/ 	.word	0xffffffff


	//   ....[77]....
        /*079c*/ 	.word	0xffffffff


	//   ....[78]....
        /*07a0*/ 	.word	0xffffffff


	//   ....[79]....
        /*07a4*/ 	.word	0xffffffff


	//   ....[80]....
        /*07a8*/ 	.word	0xffffffff


	//   ....[81]....
        /*07ac*/ 	.word	0xffffffff


	//   ....[82]....
        /*07b0*/ 	.word	0xffffffff


	//   ....[83]....
        /*07b4*/ 	.word	0xffffffff


	//   ....[84]....
        /*07b8*/ 	.word	0xffffffff


	//   ....[85]....
        /*07bc*/ 	.word	0xffffffff


	//   ....[86]....
        /*07c0*/ 	.word	0xffffffff


	//   ....[87]....
        /*07c4*/ 	.word	0xffffffff


	//   ....[88]....
        /*07c8*/ 	.word	0xffffffff


	//   ....[89]....
        /*07cc*/ 	.word	0xffffffff


	//   ....[90]....
        /*07d0*/ 	.word	0xffffffff


	//   ....[91]....
        /*07d4*/ 	.word	0xffffffff


	//   ....[92]....
        /*07d8*/ 	.word	0xffffffff


	//   ....[93]....
        /*07dc*/ 	.word	0xffffffff


	//   ....[94]....
        /*07e0*/ 	.word	0xffffffff


	//   ....[95]....
        /*07e4*/ 	.word	0xffffffff


	//   ....[96]....
        /*07e8*/ 	.word	0xffffffff


	//   ....[97]....
        /*07ec*/ 	.word	0xffffffff


	//   ....[98]....
        /*07f0*/ 	.word	0xffffffff


	//   ....[99]....
        /*07f4*/ 	.word	0xffffffff


	//   ....[100]....
        /*07f8*/ 	.word	0xffffffff


	//   ....[101]....
        /*07fc*/ 	.word	0xffffffff


	//   ....[102]....
        /*0800*/ 	.word	0xffffffff


	//   ....[103]....
        /*0804*/ 	.word	0xffffffff


	//   ....[104]....
        /*0808*/ 	.word	0xffffffff


	//   ....[105]....
        /*080c*/ 	.word	0xffffffff


	//   ....[106]....
        /*0810*/ 	.word	0xffffffff


	//   ....[107]....
        /*0814*/ 	.word	0xffffffff


	//   ....[108]....
        /*0818*/ 	.word	0xffffffff


	//   ....[109]....
        /*081c*/ 	.word	0xffffffff


	//   ....[110]....
        /*0820*/ 	.word	0xffffffff


	//   ....[111]....
        /*0824*/ 	.word	0xffffffff


	//   ....[112]....
        /*0828*/ 	.word	0xffffffff


	//   ....[113]....
        /*082c*/ 	.word	0xffffffff


	//   ....[114]....
        /*0830*/ 	.word	0xffffffff


	//   ....[115]....
        /*0834*/ 	.word	0xffffffff


	//   ....[116]....
        /*0838*/ 	.word	0x0500000f


	//   ....[117]....
        /*083c*/ 	.word	0x0500000f


	//   ....[118]....
        /*0840*/ 	.word	0x0500000f


	//   ....[119]....
        /*0844*/ 	.word	0x0500000f


	//   ....[120]....
        /*0848*/ 	.word	0x0500000f


	//   ....[121]....
        /*084c*/ 	.word	0x0500000f


	//   ....[122]....
        /*0850*/ 	.word	0x0500000f


	//   ....[123]....
        /*0854*/ 	.word	0x0500000f


	//   ....[124]....
        /*0858*/ 	.word	0x0500000f


	//   ....[125]....
        /*085c*/ 	.word	0x0500000f


	//   ....[126]....
        /*0860*/ 	.word	0x0500000f


	//   ....[127]....
        /*0864*/ 	.word	0x0500000f


	//   ....[128]....
        /*0868*/ 	.word	0x0500000f


	//   ....[129]....
        /*086c*/ 	.word	0x0500000f


	//   ....[130]....
        /*0870*/ 	.word	0x0500000f


	//   ....[131]....
        /*0874*/ 	.word	0x0500000f


	//   ....[132]....
        /*0878*/ 	.word	0x0500000f


	//   ....[133]....
        /*087c*/ 	.word	0x0500000f


	//   ....[134]....
        /*0880*/ 	.word	0x0500000f


	//   ....[135]....
        /*0884*/ 	.word	0x0500000f


	//   ....[136]....
        /*0888*/ 	.word	0x0500000f


	//   ....[137]....
        /*088c*/ 	.word	0x0500000f


	//   ....[138]....
        /*0890*/ 	.word	0x0500000f


	//   ....[139]....
        /*0894*/ 	.word	0x0500000f


	//   ....[140]....
        /*0898*/ 	.word	0x0500000f


	//   ....[141]....
        /*089c*/ 	.word	0x0500000f


	//   ....[142]....
        /*08a0*/ 	.word	0x0500000f


	//   ....[143]....
        /*08a4*/ 	.word	0x0500000f


	//   ....[144]....
        /*08a8*/ 	.word	0x0500000f


	//   ....[145]....
        /*08ac*/ 	.word	0x0500000f


	//   ....[146]....
        /*08b0*/ 	.word	0x0500000f


	//   ....[147]....
        /*08b4*/ 	.word	0x0500000f


	//   ....[148]....
        /*08b8*/ 	.word	0x0500000f


	//   ....[149]....
        /*08bc*/ 	.word	0x0500000f


	//   ....[150]....
        /*08c0*/ 	.word	0x0500000f


	//   ....[151]....
        /*08c4*/ 	.word	0x0500000f


	//   ....[152]....
        /*08c8*/ 	.word	0x0500000f


	//   ....[153]....
        /*08cc*/ 	.word	0x0500000f


	//   ....[154]....
        /*08d0*/ 	.word	0x0500000f


	//   ....[155]....
        /*08d4*/ 	.word	0x0500000f


	//   ....[156]....
        /*08d8*/ 	.word	0x0500000f


	//   ....[157]....
        /*08dc*/ 	.word	0x0500000f


	//   ....[158]....
        /*08e0*/ 	.word	0x0500000f


	//   ....[159]....
        /*08e4*/ 	.word	0x0500000f


	//   ....[160]....
        /*08e8*/ 	.word	0x0500000f


	//   ....[161]....
        /*08ec*/ 	.word	0x0500000f


	//   ....[162]....
        /*08f0*/ 	.word	0x0500000f


	//   ....[163]....
        /*08f4*/ 	.word	0x0500000f


	//   ....[164]....
        /*08f8*/ 	.word	0x0500000f


	//   ....[165]....
        /*08fc*/ 	.word	0x0500000f


	//   ....[166]....
        /*0900*/ 	.word	0x0500000f


	//   ....[167]....
        /*0904*/ 	.word	0x0500000f


	//   ....[168]....
        /*0908*/ 	.word	0xffffffff


	//   ....[169]....
        /*090c*/ 	.word	0xffffffff


	//   ....[170]....
        /*0910*/ 	.word	0xffffffff


	//   ....[171]....
        /*0914*/ 	.word	0xffffffff


	//   ....[172]....
        /*0918*/ 	.word	0xffffffff


	//   ....[173]....
        /*091c*/ 	.word	0xffffffff


	//   ....[174]....
        /*0920*/ 	.word	0xffffffff


	//   ....[175]....
        /*0924*/ 	.word	0xffffffff


	//----- nvinfo : EIATTR_COOP_GROUP_INSTR_OFFSETS
	.align		4
.L_951:
        /*0928*/ 	.byte	0x04, 0x28
        /*092a*/ 	.short	(.L_953 - .L_952)


	//   ....[0]....
.L_952:
        /*092c*/ 	.word	0x000000c0


	//   ....[1]....
        /*0930*/ 	.word	0x000001f0


	//   ....[2]....
        /*0934*/ 	.word	0x00000240


	//   ....[3]....
        /*0938*/ 	.word	0x00000450


	//   ....[4]....
        /*093c*/ 	.word	0x000005b0


	//   ....[5]....
        /*0940*/ 	.word	0x000006d0


	//   ....[6]....
        /*0944*/ 	.word	0x00000830


	//   ....[7]....
        /*0948*/ 	.word	0x000054c0


	//   ....[8]....
        /*094c*/ 	.word	0x0000d020


	//   ....[9]....
        /*0950*/ 	.word	0x0000e1c0


	//   ....[10]....
        /*0954*/ 	.word	0x0000e1d0


	//   ....[11]....
        /*0958*/ 	.word	0x0000e1e0


	//   ....[12]....
        /*095c*/ 	.word	0x0000e1f0


	//   ....[13]....
        /*0960*/ 	.word	0x0000e510


	//   ....[14]....
        /*0964*/ 	.word	0x0000e520


	//   ....[15]....
        /*0968*/ 	.word	0x0000e530


	//   ....[16]....
        /*096c*/ 	.word	0x0000e540


	//   ....[17]....
        /*0970*/ 	.word	0x0000f700


	//   ....[18]....
        /*0974*/ 	.word	0x0000f720


	//   ....[19]....
        /*0978*/ 	.word	0x0000f730


	//   ....[20]....
        /*097c*/ 	.word	0x0000f740


	//   ....[21]....
        /*0980*/ 	.word	0x0000f850


	//   ....[22]....
        /*0984*/ 	.word	0x0000f870


	//   ....[23]....
        /*0988*/ 	.word	0x0000f880


	//   ....[24]....
        /*098c*/ 	.word	0x0000f900


	//   ....[25]....
        /*0990*/ 	.word	0x000124b0


	//   ....[26]....
        /*0994*/ 	.word	0x00013760


	//   ....[27]....
        /*0998*/ 	.word	0x00013cb0


	//   ....[28]....
        /*099c*/ 	.word	0x00014800


	//   ....[29]....
        /*09a0*/ 	.word	0x00014890


	//   ....[30]....
        /*09a4*/ 	.word	0x00014970


	//   ....[31]....
        /*09a8*/ 	.word	0x00014990


	//   ....[32]....
        /*09ac*/ 	.word	0x0001b7b0


	//   ....[33]....
        /*09b0*/ 	.word	0x0001d0c0


	//   ....[34]....
        /*09b4*/ 	.word	0x0001e4a0


	//   ....[35]....
        /*09b8*/ 	.word	0x0001e620


	//   ....[36]....
        /*09bc*/ 	.word	0x0001e740


	//   ....[37]....
        /*09c0*/ 	.word	0x0001e760


	//   ....[38]....
        /*09c4*/ 	.word	0x00025500


	//   ....[39]....
        /*09c8*/ 	.word	0x00026b40


	//   ....[40]....
        /*09cc*/ 	.word	0x00027df0


	//   ....[41]....
        /*09d0*/ 	.word	0x00028340


	//   ....[42]....
        /*09d4*/ 	.word	0x00028e90


	//   ....[43]....
        /*09d8*/ 	.word	0x00028f20


	//   ....[44]....
        /*09dc*/ 	.word	0x00029000


	//   ....[45]....
        /*09e0*/ 	.word	0x00029020


	//   ....[46]....
        /*09e4*/ 	.word	0x0002ff70


	//   ....[47]....
        /*09e8*/ 	.word	0x000300a0


	//   ....[48]....
        /*09ec*/ 	.word	0x000300c0


	//   ....[49]....
        /*09f0*/ 	.word	0x00030100


	//   ....[50]....
        /*09f4*/ 	.word	0x00030120


	//   ....[51]....
        /*09f8*/ 	.word	0x000326f0


	//   ....[52]....
        /*09fc*/ 	.word	0x00032bf0


	//   ....[53]....
        /*0a00*/ 	.word	0x00032c10


	//   ....[54]....
        /*0a04*/ 	.word	0x00032c40


	//   ....[55]....
        /*0a08*/ 	.word	0x00032c50


	//   ....[56]....
        /*0a0c*/ 	.word	0x00033290


	//   ....[57]....
        /*0a10*/ 	.word	0x000332b0


	//   ....[58]....
        /*0a14*/ 	.word	0x000334e0


	//   ....[59]....
        /*0a18*/ 	.word	0x00033500


	//   ....[60]....
        /*0a1c*/ 	.word	0x00034000


	//   ....[61]....
        /*0a20*/ 	.word	0x00034020


	//   ....[62]....
        /*0a24*/ 	.word	0x00034250


	//   ....[63]....
        /*0a28*/ 	.word	0x00034270


	//   ....[64]....
        /*0a2c*/ 	.word	0x00034520


	//   ....[65]....
        /*0a30*/ 	.word	0x00034700


	//   ....[66]....
        /*0a34*/ 	.word	0x00034730


	//   ....[67]....
        /*0a38*/ 	.word	0x00034760


	//   ....[68]....
        /*0a3c*/ 	.word	0x00034790


	//   ....[69]....
        /*0a40*/ 	.word	0x000347c0


	//   ....[70]....
        /*0a44*/ 	.word	0x000347f0


	//   ....[71]....
        /*0a48*/ 	.word	0x00034960


	//   ....[72]....
        /*0a4c*/ 	.word	0x00034990


	//   ....[73]....
        /*0a50*/ 	.word	0x000349c0


	//   ....[74]....
        /*0a54*/ 	.word	0x000349f0


	//   ....[75]....
        /*0a58*/ 	.word	0x00034a20


	//   ....[76]....
        /*0a5c*/ 	.word	0x00034a50


	//   ....[77]....
        /*0a60*/ 	.word	0x00034af0


	//   ....[78]....
        /*0a64*/ 	.word	0x00034b50


	//   ....[79]....
        /*0a68*/ 	.word	0x00034be0


	//   ....[80]....
        /*0a6c*/ 	.word	0x00035d10


	//   ....[81]....
        /*0a70*/ 	.word	0x00038260


	//   ....[82]....
        /*0a74*/ 	.word	0x00038dc0


	//   ....[83]....
        /*0a78*/ 	.word	0x00038dd0


	//   ....[84]....
        /*0a7c*/ 	.word	0x00038e00


	//   ....[85]....
        /*0a80*/ 	.word	0x00038ee0


	//   ....[86]....
        /*0a84*/ 	.word	0x00038f10


	//   ....[87]....
        /*0a88*/ 	.word	0x00038f70


	//   ....[88]....
        /*0a8c*/ 	.word	0x00038f80


	//   ....[89]....
        /*0a90*/ 	.word	0x00038ff0


	//   ....[90]....
        /*0a94*/ 	.word	0x00039960


	//   ....[91]....
        /*0a98*/ 	.word	0x00039970


	//   ....[92]....
        /*0a9c*/ 	.word	0x00039a80


	//   ....[93]....
        /*0aa0*/ 	.word	0x00039ac0


	//   ....[94]....
        /*0aa4*/ 	.word	0x00039d60


	//   ....[95]....
        /*0aa8*/ 	.word	0x00039d70


	//   ....[96]....
        /*0aac*/ 	.word	0x00039ee0


	//   ....[97]....
        /*0ab0*/ 	.word	0x00039ef0


	//   ....[98]....
        /*0ab4*/ 	.word	0x0003db00


	//   ....[99]....
        /*0ab8*/ 	.word	0x0003db30


	//   ....[100]....
        /*0abc*/ 	.word	0x0003db70


	//   ....[101]....
        /*0ac0*/ 	.word	0x0003dba0


	//   ....[102]....
        /*0ac4*/ 	.word	0x0003dbd0


	//   ....[103]....
        /*0ac8*/ 	.word	0x0003dc00


	//   ....[104]....
        /*0acc*/ 	.word	0x0003dc30


	//   ....[105]....
        /*0ad0*/ 	.word	0x0003dc60


	//   ....[106]....
        /*0ad4*/ 	.word	0x0003dde0


	//   ....[107]....
        /*0ad8*/ 	.word	0x0003de10


	//   ....[108]....
        /*0adc*/ 	.word	0x0003de40


	//   ....[109]....
        /*0ae0*/ 	.word	0x0003de70


	//   ....[110]....
        /*0ae4*/ 	.word	0x0003dea0


	//   ....[111]....
        /*0ae8*/ 	.word	0x0003ded0


	//   ....[112]....
        /*0aec*/ 	.word	0x0003df90


	//   ....[113]....
        /*0af0*/ 	.word	0x0003dfb0


	//   ....[114]....
        /*0af4*/ 	.word	0x0003e020


	//   ....[115]....
        /*0af8*/ 	.word	0x0003e6f0


	//   ....[116]....
        /*0afc*/ 	.word	0x0003eb30


	//   ....[117]....
        /*0b00*/ 	.word	0x0003ebc0


	//   ....[118]....
        /*0b04*/ 	.word	0x0003ec10


	//   ....[119]....
        /*0b08*/ 	.word	0x0003ec60


	//   ....[120]....
        /*0b0c*/ 	.word	0x0003ecf0


	//   ....[121]....
        /*0b10*/ 	.word	0x0003ed80


	//   ....[122]....
        /*0b14*/ 	.word	0x0003edd0


	//   ....[123]....
        /*0b18*/ 	.word	0x0003ee20


	//   ....[124]....
        /*0b1c*/ 	.word	0x0003ef10


	//   ....[125]....
        /*0b20*/ 	.word	0x0003efc0


	//   ....[126]....
        /*0b24*/ 	.word	0x0003f040


	//   ....[127]....
        /*0b28*/ 	.word	0x0003f0d0


	//   ....[128]....
        /*0b2c*/ 	.word	0x0003f230


	//   ....[129]....
        /*0b30*/ 	.word	0x0003f350


	//   ....[130]....
        /*0b34*/ 	.word	0x0003f3c0


	//   ....[131]....
        /*0b38*/ 	.word	0x0003f420


	//   ....[132]....
        /*0b3c*/ 	.word	0x0003f710


	//   ....[133]....
        /*0b40*/ 	.word	0x0003fa00


	//   ....[134]....
        /*0b44*/ 	.word	0x0003fb90


	//   ....[135]....
        /*0b48*/ 	.word	0x0003fbf0


	//   ....[136]....
        /*0b4c*/ 	.word	0x0003fc50


	//   ....[137]....
        /*0b50*/ 	.word	0x0003fca0


	//   ....[138]....
        /*0b54*/ 	.word	0x0003fe00


	//   ....[139]....
        /*0b58*/ 	.word	0x0003fea0


	//   ....[140]....
        /*0b5c*/ 	.word	0x0003ff50


	//   ....[141]....
        /*0b60*/ 	.word	0x00040030


	//   ....[142]....
        /*0b64*/ 	.word	0x00040210


	//   ....[143]....
        /*0b68*/ 	.word	0x000402e0


	//   ....[144]....
        /*0b6c*/ 	.word	0x00040590


	//   ....[145]....
        /*0b70*/ 	.word	0x000406b0


	//   ....[146]....
        /*0b74*/ 	.word	0x00040880


	//   ....[147]....
        /*0b78*/ 	.word	0x00040950


	//   ....[148]....
        /*0b7c*/ 	.word	0x00040b70


	//   ....[149]....
        /*0b80*/ 	.word	0x00040bc0


	//   ....[150]....
        /*0b84*/ 	.word	0x00040ef0


	//   ....[151]....
        /*0b88*/ 	.word	0x00040f90


	//   ....[152]....
        /*0b8c*/ 	.word	0x000410b0


	//   ....[153]....
        /*0b90*/ 	.word	0x00041130


	//   ....[154]....
        /*0b94*/ 	.word	0x000411b0


	//   ....[155]....
        /*0b98*/ 	.word	0x00041230


	//   ....[156]....
        /*0b9c*/ 	.word	0x000412b0


	//   ....[157]....
        /*0ba0*/ 	.word	0x00041340


	//   ....[158]....
        /*0ba4*/ 	.word	0x000413e0


	//   ....[159]....
        /*0ba8*/ 	.word	0x00041490


	//   ....[160]....
        /*0bac*/ 	.word	0x00041510


	//   ....[161]....
        /*0bb0*/ 	.word	0x00041590


	//   ....[162]....
        /*0bb4*/ 	.word	0x00041610


	//   ....[163]....
        /*0bb8*/ 	.word	0x000416a0


	//   ....[164]....
        /*0bbc*/ 	.word	0x00041720


	//   ....[165]....
        /*0bc0*/ 	.word	0x000417c0


	//   ....[166]....
        /*0bc4*/ 	.word	0x00041850


	//   ....[167]....
        /*0bc8*/ 	.word	0x00041980


	//   ....[168]....
        /*0bcc*/ 	.word	0x000438a0


	//   ....[169]....
        /*0bd0*/ 	.word	0x00045050


	//   ....[170]....
        /*0bd4*/ 	.word	0x00045690


	//   ....[171]....
        /*0bd8*/ 	.word	0x000463c0


	//   ....[172]....
        /*0bdc*/ 	.word	0x00046410


	//   ....[173]....
        /*0be0*/ 	.word	0x00046430


	//   ....[174]....
        /*0be4*/ 	.word	0x00046440


	//   ....[175]....
        /*0be8*/ 	.word	0x00051090


	//----- nvinfo : EIATTR_REG_RECONFIG
	.align		4
.L_953:
        /*0bec*/ 	.byte	0x01, 0x54
	.zero		2


	//----- nvinfo : EIATTR_SYSCALL_OFFSETS
	.align		4
        /*0bf0*/ 	.byte	0x04, 0x46
        /*0bf2*/ 	.short	(.L_955 - .L_954)


	//   ....[0]....
.L_954:
        /*0bf4*/ 	.word	0x00001e30


	//   ....[1]....
        /*0bf8*/ 	.word	0x00001f80


	//   ....[2]....
        /*0bfc*/ 	.word	0x0000d610


	//   ....[3]....
        /*0c00*/ 	.word	0x0000df60


	//   ....[4]....
        /*0c04*/ 	.word	0x00037ea0


	//   ....[5]....
        /*0c08*/ 	.word	0x00037ff0


	//   ....[6]....
        /*0c0c*/ 	.word	0x000380e0


	//   ....[7]....
        /*0c10*/ 	.word	0x00038990


	//   ....[8]....
        /*0c14*/ 	.word	0x00039320


	//----- nvinfo : EIATTR_MBARRIER_INSTR_OFFSETS
	.align		4
.L_955:
        /*0c18*/ 	.byte	0x04, 0x39
        /*0c1a*/ 	.short	(.L_957 - .L_956)


	//   ....[0]....
.L_956:
        /*0c1c*/ 	.word	0x00000330
        /*0c20*/ 	.word	0x000000ff
        /*0c24*/ 	.word	0x00038800
        /*0c28*/ 	.short	0x0100
        /*0c2a*/ 	.byte	0x08
	.zero		1


	//   ....[1]....
        /*0c2c*/ 	.word	0x00000340
        /*0c30*/ 	.word	0x000000ff
        /*0c34*/ 	.word	0x00038810
        /*0c38*/ 	.short	0x0100
        /*0c3a*/ 	.byte	0x08
	.zero		1


	//   ....[2]....
        /*0c3c*/ 	.word	0x00000350
        /*0c40*/ 	.word	0x000000ff
        /*0c44*/ 	.word	0x00038820
        /*0c48*/ 	.short	0x0100
        /*0c4a*/ 	.byte	0x08
	.zero		1


	//   ....[3]....
        /*0c4c*/ 	.word	0x00000400
        /*0c50*/ 	.word	0x000000ff
        /*0c54*/ 	.word	0x00038830
        /*0c58*/ 	.short	0x0100
        /*0c5a*/ 	.byte	0x06
	.zero		1


	//   ....[4]....
        /*0c5c*/ 	.word	0x00000410
        /*0c60*/ 	.word	0x000000ff
        /*0c64*/ 	.word	0x00038840
        /*0c68*/ 	.short	0x0100
        /*0c6a*/ 	.byte	0x06
	.zero		1


	//   ....[5]....
        /*0c6c*/ 	.word	0x00000420
        /*0c70*/ 	.word	0x000000ff
        /*0c74*/ 	.word	0x00038838
        /*0c78*/ 	.short	0x0100
        /*0c7a*/ 	.byte	0x06
	.zero		1


	//   ....[6]....
        /*0c7c*/ 	.word	0x00000430
        /*0c80*/ 	.word	0x000000ff
        /*0c84*/ 	.word	0x00038848
        /*0c88*/ 	.short	0x0100
        /*0c8a*/ 	.byte	0x06
	.zero		1


	//   ....[7]....
        /*0c8c*/ 	.word	0x00000560
        /*0c90*/ 	.word	0x000000ff
        /*0c94*/ 	.word	0x00038850
        /*0c98*/ 	.short	0x0100
        /*0c9a*/ 	.byte	0x08
	.zero		1


	//   ....[8]....
        /*0c9c*/ 	.word	0x00000570
        /*0ca0*/ 	.word	0x000000ff
        /*0ca4*/ 	.word	0x00038860
        /*0ca8*/ 	.short	0x0100
        /*0caa*/ 	.byte	0x08
	.zero		1


	//   ....[9]....
        /*0cac*/ 	.word	0x00000580
        /*0cb0*/ 	.word	0x000000ff
        /*0cb4*/ 	.word	0x00038858
        /*0cb8*/ 	.short	0x0100
        /*0cba*/ 	.byte	0x08
	.zero		1


	//   ....[10]....
        /*0cbc*/ 	.word	0x00000590
        /*0cc0*/ 	.word	0x000000ff
        /*0cc4*/ 	.word	0x00038868
        /*0cc8*/ 	.short	0x0100
        /*0cca*/ 	.byte	0x08
	.zero		1


	//   ....[11]....
        /*0ccc*/ 	.word	0x00000680
        /*0cd0*/ 	.word	0x000000ff
        /*0cd4*/ 	.word	0x00038870
        /*0cd8*/ 	.short	0x0100
        /*0cda*/ 	.byte	0x06
	.zero		1


	//   ....[12]....
        /*0cdc*/ 	.word	0x00000690
        /*0ce0*/ 	.word	0x000000ff
        /*0ce4*/ 	.word	0x00038880
        /*0ce8*/ 	.short	0x0100
        /*0cea*/ 	.byte	0x06
	.zero		1


	//   ....[13]....
        /*0cec*/ 	.word	0x000006a0
        /*0cf0*/ 	.word	0x000000ff
        /*0cf4*/ 	.word	0x00038878
        /*0cf8*/ 	.short	0x0100
        /*0cfa*/ 	.byte	0x06
	.zero		1


	//   ....[14]....
        /*0cfc*/ 	.word	0x000006b0
        /*0d00*/ 	.word	0x000000ff
        /*0d04*/ 	.word	0x00038888
        /*0d08*/ 	.short	0x0100
        /*0d0a*/ 	.byte	0x06
	.zero		1


	//   ....[15]....
        /*0d0c*/ 	.word	0x000007e0
        /*0d10*/ 	.word	0x000000ff
        /*0d14*/ 	.word	0x00038890
        /*0d18*/ 	.short	0x0100
        /*0d1a*/ 	.byte	0x08
	.zero		1


	//   ....[16]....
        /*0d1c*/ 	.word	0x000007f0
        /*0d20*/ 	.word	0x000000ff
        /*0d24*/ 	.word	0x000388a0
        /*0d28*/ 	.short	0x0100
        /*0d2a*/ 	.byte	0x08
	.zero		1


	//   ....[17]....
        /*0d2c*/ 	.word	0x00000800
        /*0d30*/ 	.word	0x000000ff
        /*0d34*/ 	.word	0x00038898
        /*0d38*/ 	.short	0x0100
        /*0d3a*/ 	.byte	0x08
	.zero		1


	//   ....[18]....
        /*0d3c*/ 	.word	0x00000810
        /*0d40*/ 	.word	0x000000ff
        /*0d44*/ 	.word	0x000388a8
        /*0d48*/ 	.short	0x0100
        /*0d4a*/ 	.byte	0x08
	.zero		1


	//   ....[19]....
        /*0d4c*/ 	.word	0x00000940
        /*0d50*/ 	.word	0x000000ff
        /*0d54*/ 	.word	0x000388b0
        /*0d58*/ 	.short	0x0100
        /*0d5a*/ 	.byte	0x08
	.zero		1


	//   ....[20]....
        /*0d5c*/ 	.word	0x00000950
        /*0d60*/ 	.word	0x000000ff
        /*0d64*/ 	.word	0x000388c0
        /*0d68*/ 	.short	0x0100
        /*0d6a*/ 	.byte	0x08
	.zero		1


	//   ....[21]....
        /*0d6c*/ 	.word	0x00000960
        /*0d70*/ 	.word	0x000000ff
        /*0d74*/ 	.word	0x000388b8
        /*0d78*/ 	.short	0x0100
        /*0d7a*/ 	.byte	0x08
	.zero		1


	//   ....[22]....
        /*0d7c*/ 	.word	0x00000970
        /*0d80*/ 	.word	0x000000ff
        /*0d84*/ 	.word	0x000388c8
        /*0d88*/ 	.short	0x0100
        /*0d8a*/ 	.byte	0x08
	.zero		1


	//   ....[23]....
        /*0d8c*/ 	.word	0x00002aa0
        /*0d90*/ 	.word	0x0000003c
        /*0d94*/ 	.word	0x00038890
        /*0d98*/ 	.short	0x010a
        /*0d9a*/ 	.byte	0x3f
	.zero		1


	//   ....[24]....
        /*0d9c*/ 	.word	0x00003470
        /*0da0*/ 	.word	0x0000003c
        /*0da4*/ 	.word	0x00038890
        /*0da8*/ 	.short	0x010a
        /*0daa*/ 	.byte	0x3f
	.zero		1


	//   ....[25]....
        /*0dac*/ 	.word	0x00003cf0
        /*0db0*/ 	.word	0x0000003c
        /*0db4*/ 	.word	0x00038890
        /*0db8*/ 	.short	0x010a
        /*0dba*/ 	.byte	0x3f
	.zero		1


	//   ....[26]....
        /*0dbc*/ 	.word	0x00003ea0
        /*0dc0*/ 	.word	0x00000004
        /*0dc4*/ 	.word	0x00000000
        /*0dc8*/ 	.short	0x0101
        /*0dca*/ 	.byte	0x3f
	.zero		1


	//   ....[27]....
        /*0dcc*/ 	.word	0x00003ee0
        /*0dd0*/ 	.word	0x0000003c
        /*0dd4*/ 	.word	0x000388b0
        /*0dd8*/ 	.short	0x010a
        /*0dda*/ 	.byte	0x3f
	.zero		1


	//   ....[28]....
        /*0ddc*/ 	.word	0x00004520
        /*0de0*/ 	.word	0x0000003c
        /*0de4*/ 	.word	0x00000000
        /*0de8*/ 	.short	0x0101
        /*0dea*/ 	.byte	0x3f
	.zero		1


	//   ....[29]....
        /*0dec*/ 	.word	0x00007910
        /*0df0*/ 	.word	0x0000000c
        /*0df4*/ 	.word	0x00000000
        /*0df8*/ 	.short	0x0101
        /*0dfa*/ 	.byte	0x3f
	.zero		1


	//   ....[30]....
        /*0dfc*/ 	.word	0x0000b710
        /*0e00*/ 	.word	0x0000000c
        /*0e04*/ 	.word	0x00000000
        /*0e08*/ 	.short	0x0101
        /*0e0a*/ 	.byte	0x3f
	.zero		1


	//   ....[31]....
        /*0e0c*/ 	.word	0x0000dce0
        /*0e10*/ 	.word	0x00000002
        /*0e14*/ 	.word	0x00038800
        /*0e18*/ 	.short	0x010a
        /*0e1a*/ 	.byte	0x3f
	.zero		1


	//   ....[32]....
        /*0e1c*/ 	.word	0x0000dd30
        /*0e20*/ 	.word	0x00000002
        /*0e24*/ 	.word	0x00038800
        /*0e28*/ 	.short	0x010a
        /*0e2a*/ 	.byte	0x3f
	.zero		1


	//   ....[33]....
        /*0e2c*/ 	.word	0x0000e790
        /*0e30*/ 	.word	0x00000002
        /*0e34*/ 	.word	0x00038800
        /*0e38*/ 	.short	0x010a
        /*0e3a*/ 	.byte	0x3f
	.zero		1


	//   ....[34]....
        /*0e3c*/ 	.word	0x0000fba0
        /*0e40*/ 	.word	0x00000002
        /*0e44*/ 	.word	0x00038800
        /*0e48*/ 	.short	0x010a
        /*0e4a*/ 	.byte	0x3f
	.zero		1


	//   ....[35]....
        /*0e4c*/ 	.word	0x000110d0
        /*0e50*/ 	.word	0x00000005
        /*0e54*/ 	.word	0x00000000
        /*0e58*/ 	.short	0x010a
        /*0e5a*/ 	.byte	0x3f
	.zero		1


	//   ....[36]....
        /*0e5c*/ 	.word	0x000111d0
        /*0e60*/ 	.word	0x00000004
        /*0e64*/ 	.word	0x00000000
        /*0e68*/ 	.short	0x010a
        /*0e6a*/ 	.byte	0x3f
	.zero		1


	//   ....[37]....
        /*0e6c*/ 	.word	0x00011610
        /*0e70*/ 	.word	0x0000000e
        /*0e74*/ 	.word	0x00000000
        /*0e78*/ 	.short	0x010a
        /*0e7a*/ 	.byte	0x3f
	.zero		1


	//   ....[38]....
        /*0e7c*/ 	.word	0x00011710
        /*0e80*/ 	.word	0x00000004
        /*0e84*/ 	.word	0x00000000
        /*0e88*/ 	.short	0x010a
        /*0e8a*/ 	.byte	0x3f
	.zero		1


	//   ....[39]....
        /*0e8c*/ 	.word	0x00013450
        /*0e90*/ 	.word	0x0000000e
        /*0e94*/ 	.word	0x00000000
        /*0e98*/ 	.short	0x0101
        /*0e9a*/ 	.byte	0x3f
	.zero		1


	//   ....[40]....
        /*0e9c*/ 	.word	0x0001b830
        /*0ea0*/ 	.word	0x00000004
        /*0ea4*/ 	.word	0x00000000
        /*0ea8*/ 	.short	0x0101
        /*0eaa*/ 	.byte	0x3f
	.zero		1


	//   ....[41]....
        /*0eac*/ 	.word	0x0001bcb0
        /*0eb0*/ 	.word	0x00000005
        /*0eb4*/ 	.word	0x00000000
        /*0eb8*/ 	.short	0x010a
        /*0eba*/ 	.byte	0x3f
	.zero		1


	//   ....[42]....
        /*0ebc*/ 	.word	0x0001bdb0
        /*0ec0*/ 	.word	0x00000006
        /*0ec4*/ 	.word	0x00000000
        /*0ec8*/ 	.short	0x010a
        /*0eca*/ 	.byte	0x3f
	.zero		1


	//   ....[43]....
        /*0ecc*/ 	.word	0x0001c1f0
        /*0ed0*/ 	.word	0x0000000b
        /*0ed4*/ 	.word	0x00000000
        /*0ed8*/ 	.short	0x010a
        /*0eda*/ 	.byte	0x3f
	.zero		1


	//   ....[44]....
        /*0edc*/ 	.word	0x0001c2f0
        /*0ee0*/ 	.word	0x00000006
        /*0ee4*/ 	.word	0x00000000
        /*0ee8*/ 	.short	0x010a
        /*0eea*/ 	.byte	0x3f
	.zero		1


	//   ....[45]....
        /*0eec*/ 	.word	0x0001e030
        /*0ef0*/ 	.word	0x00000012
        /*0ef4*/ 	.word	0x00000000
        /*0ef8*/ 	.short	0x0101
        /*0efa*/ 	.byte	0x3f
	.zero		1


	//   ....[46]....
        /*0efc*/ 	.word	0x00025580
        /*0f00*/ 	.word	0x00000004
        /*0f04*/ 	.word	0x00000000
        /*0f08*/ 	.short	0x0101
        /*0f0a*/ 	.byte	0x3f
	.zero		1


	//   ....[47]....
        /*0f0c*/ 	.word	0x00025760
        /*0f10*/ 	.word	0x00000005
        /*0f14*/ 	.word	0x00000000
        /*0f18*/ 	.short	0x010a
        /*0f1a*/ 	.byte	0x3f
	.zero		1


	//   ....[48]....
        /*0f1c*/ 	.word	0x00025860
        /*0f20*/ 	.word	0x00000004
        /*0f24*/ 	.word	0x00000000
        /*0f28*/ 	.short	0x010a
        /*0f2a*/ 	.byte	0x3f
	.zero		1


	//   ....[49]....
        /*0f2c*/ 	.word	0x00025ca0
        /*0f30*/ 	.word	0x0000000c
        /*0f34*/ 	.word	0x00000000
        /*0f38*/ 	.short	0x010a
        /*0f3a*/ 	.byte	0x3f
	.zero		1


	//   ....[50]....
        /*0f3c*/ 	.word	0x00025da0
        /*0f40*/ 	.word	0x00000004
        /*0f44*/ 	.word	0x00000000
        /*0f48*/ 	.short	0x010a
        /*0f4a*/ 	.byte	0x3f
	.zero		1


	//   ....[51]....
        /*0f4c*/ 	.word	0x00027ae0
        /*0f50*/ 	.word	0x0000000c
        /*0f54*/ 	.word	0x00000000
        /*0f58*/ 	.short	0x0101
        /*0f5a*/ 	.byte	0x3f
	.zero		1


	//   ....[52]....
        /*0f5c*/ 	.word	0x0002fff0
        /*0f60*/ 	.word	0x00000004
        /*0f64*/ 	.word	0x00000000
        /*0f68*/ 	.short	0x0101
        /*0f6a*/ 	.byte	0x3f
	.zero		1


	//   ....[53]....
        /*0f6c*/ 	.word	0x00033280
        /*0f70*/ 	.word	0x00000000
        /*0f74*/ 	.word	0x00000000
        /*0f78*/ 	.short	0x0101
        /*0f7a*/ 	.byte	0x3f
	.zero		1


	//   ....[54]....
        /*0f7c*/ 	.word	0x00035e00
        /*0f80*/ 	.word	0x00000006
        /*0f84*/ 	.word	0x00038820
        /*0f88*/ 	.short	0x010a
        /*0f8a*/ 	.byte	0x3f
	.zero		1


	//   ....[55]....
        /*0f8c*/ 	.word	0x00035ef0
        /*0f90*/ 	.word	0x00000005
        /*0f94*/ 	.word	0x000388a0
        /*0f98*/ 	.short	0x010a
        /*0f9a*/ 	.byte	0x3f
	.zero		1


	//   ....[56]....
        /*0f9c*/ 	.word	0x00036140
        /*0fa0*/ 	.word	0x00000005
        /*0fa4*/ 	.word	0x000388c0
        /*0fa8*/ 	.short	0x010a
        /*0faa*/ 	.byte	0x3f
	.zero		1


	//   ....[57]....
        /*0fac*/ 	.word	0x00036bc0
        /*0fb0*/ 	.word	0x00000005
        /*0fb4*/ 	.word	0x000388a0
        /*0fb8*/ 	.short	0x010a
        /*0fba*/ 	.byte	0x3f
	.zero		1


	//   ....[58]....
        /*0fbc*/ 	.word	0x00036e00
        /*0fc0*/ 	.word	0x00000005
        /*0fc4*/ 	.word	0x000388c0
        /*0fc8*/ 	.short	0x010a
        /*0fca*/ 	.byte	0x3f
	.zero		1


	//   ....[59]....
        /*0fcc*/ 	.word	0x000384f0
        /*0fd0*/ 	.word	0x00000000
        /*0fd4*/ 	.word	0x00038840
        /*0fd8*/ 	.short	0x010a
        /*0fda*/ 	.byte	0x3f
	.zero		1


	//   ....[60]....
        /*0fdc*/ 	.word	0x000390c0
        /*0fe0*/ 	.word	0x00000008
        /*0fe4*/ 	.word	0x00038800
        /*0fe8*/ 	.short	0x0107
        /*0fea*/ 	.byte	0x3f
	.zero		1


	//   ....[61]....
        /*0fec*/ 	.word	0x00039170
        /*0ff0*/ 	.word	0x00000000
        /*0ff4*/ 	.word	0x00038800
        /*0ff8*/ 	.short	0x0101
        /*0ffa*/ 	.byte	0x3f
	.zero		1


	//   ....[62]....
        /*0ffc*/ 	.word	0x0003a120
        /*1000*/ 	.word	0x00000000
        /*1004*/ 	.word	0x00038810
        /*1008*/ 	.short	0x0107
        /*100a*/ 	.byte	0x3f
	.zero		1


	//   ....[63]....
        /*100c*/ 	.word	0x0003a220
        /*1010*/ 	.word	0x00000002
        /*1014*/ 	.word	0x00038810
        /*1018*/ 	.short	0x0101
        /*101a*/ 	.byte	0x3f
	.zero		1


	//   ....[64]....
        /*101c*/ 	.word	0x0003a240
        /*1020*/ 	.word	0x00000002
        /*1024*/ 	.word	0x00038820
        /*1028*/ 	.short	0x010a
        /*102a*/ 	.byte	0x3f
	.zero		1


	//   ....[65]....
        /*102c*/ 	.word	0x0003a350
        /*1030*/ 	.word	0x00000000
        /*1034*/ 	.word	0x00038860
        /*1038*/ 	.short	0x010a
        /*103a*/ 	.byte	0x3f
	.zero		1


	//   ....[66]....
        /*103c*/ 	.word	0x0003afd0
        /*1040*/ 	.word	0x00000002
        /*1044*/ 	.word	0x00038840
        /*1048*/ 	.short	0x010a
        /*104a*/ 	.byte	0x3f
	.zero		1


	//   ....[67]....
        /*104c*/ 	.word	0x0003b220
        /*1050*/ 	.word	0x00000002
        /*1054*/ 	.word	0x00038860
        /*1058*/ 	.short	0x010a
        /*105a*/ 	.byte	0x3f
	.zero		1


	//   ....[68]....
        /*105c*/ 	.word	0x0003be40
        /*1060*/ 	.word	0x00000003
        /*1064*/ 	.word	0x00038840
        /*1068*/ 	.short	0x010a
        /*106a*/ 	.byte	0x3f
	.zero		1


	//   ....[69]....
        /*106c*/ 	.word	0x0003c080
        /*1070*/ 	.word	0x00000003
        /*1074*/ 	.word	0x00038860
        /*1078*/ 	.short	0x010a
        /*107a*/ 	.byte	0x3f
	.zero		1


	//   ....[70]....
        /*107c*/ 	.word	0x0003cc10
        /*1080*/ 	.word	0x00000003
        /*1084*/ 	.word	0x00038840
        /*1088*/ 	.short	0x010a
        /*108a*/ 	.byte	0x3f
	.zero		1


	//   ....[71]....
        /*108c*/ 	.word	0x0003ce60
        /*1090*/ 	.word	0x00000003
        /*1094*/ 	.word	0x00038860
        /*1098*/ 	.short	0x010a
        /*109a*/ 	.byte	0x3f
	.zero		1


	//   ....[72]....
        /*109c*/ 	.word	0x0003e670
        /*10a0*/ 	.word	0x00000000
        /*10a4*/ 	.word	0x00038820
        /*10a8*/ 	.short	0x010a
        /*10aa*/ 	.byte	0x3f
	.zero		1


	//   ....[73]....
        /*10ac*/ 	.word	0x0003e820
        /*10b0*/ 	.word	0x00000006
        /*10b4*/ 	.word	0x00000000
        /*10b8*/ 	.short	0x010a
        /*10ba*/ 	.byte	0x3f
	.zero		1


	//   ....[74]....
        /*10bc*/ 	.word	0x0003e890
        /*10c0*/ 	.word	0x00000007
        /*10c4*/ 	.word	0x00000000
        /*10c8*/ 	.short	0x010a
        /*10ca*/ 	.byte	0x3f
	.zero		1


	//   ....[75]....
        /*10cc*/ 	.word	0x0003e900
        /*10d0*/ 	.word	0x00000004
        /*10d4*/ 	.word	0x00000000
        /*10d8*/ 	.short	0x010a
        /*10da*/ 	.byte	0x3f
	.zero		1


	//   ....[76]....
        /*10dc*/ 	.word	0x0003e930
        /*10e0*/ 	.word	0x00000003
        /*10e4*/ 	.word	0x00000000
        /*10e8*/ 	.short	0x010a
        /*10ea*/ 	.byte	0x3f
	.zero		1


	//   ....[77]....
        /*10ec*/ 	.word	0x0003e990
        /*10f0*/ 	.word	0x0000003c
        /*10f4*/ 	.word	0x00038890
        /*10f8*/ 	.short	0x010a
        /*10fa*/ 	.byte	0x3f
	.zero		1


	//   ....[78]....
        /*10fc*/ 	.word	0x0003e9e0
        /*1100*/ 	.word	0x0000003c
        /*1104*/ 	.word	0x00038890
        /*1108*/ 	.short	0x010a
        /*110a*/ 	.byte	0x3f
	.zero		1


	//   ....[79]....
        /*110c*/ 	.word	0x0003ea30
        /*1110*/ 	.word	0x0000003c
        /*1114*/ 	.word	0x00038890
        /*1118*/ 	.short	0x010a
        /*111a*/ 	.byte	0x3f
	.zero		1


	//   ....[80]....
        /*111c*/ 	.word	0x0003ea80
        /*1120*/ 	.word	0x0000003c
        /*1124*/ 	.word	0x000388b0
        /*1128*/ 	.short	0x010a
        /*112a*/ 	.byte	0x3f
	.zero		1


	//   ....[81]....
        /*112c*/ 	.word	0x0003ee50
        /*1130*/ 	.word	0x00000002
        /*1134*/ 	.word	0x00038800
        /*1138*/ 	.short	0x010a
        /*113a*/ 	.byte	0x3f
	.zero		1


	//   ....[82]....
        /*113c*/ 	.word	0x0003f450
        /*1140*/ 	.word	0x00000002
        /*1144*/ 	.word	0x00038800
        /*1148*/ 	.short	0x010a
        /*114a*/ 	.byte	0x3f
	.zero		1


	//   ....[83]....
        /*114c*/ 	.word	0x0003f4a0
        /*1150*/ 	.word	0x00000004
        /*1154*/ 	.word	0x00000000
        /*1158*/ 	.short	0x010a
        /*115a*/ 	.byte	0x3f
	.zero		1


	//   ....[84]....
        /*115c*/ 	.word	0x0003f4f0
        /*1160*/ 	.word	0x00000004
        /*1164*/ 	.word	0x00000000
        /*1168*/ 	.short	0x010a
        /*116a*/ 	.byte	0x3f
	.zero		1


	//   ....[85]....
        /*116c*/ 	.word	0x0003f540
        /*1170*/ 	.word	0x00000006
        /*1174*/ 	.word	0x00000000
        /*1178*/ 	.short	0x010a
        /*117a*/ 	.byte	0x3f
	.zero		1


	//   ....[86]....
        /*117c*/ 	.word	0x0003f590
        /*1180*/ 	.word	0x00000006
        /*1184*/ 	.word	0x00000000
        /*1188*/ 	.short	0x010a
        /*118a*/ 	.byte	0x3f
	.zero		1


	//   ....[87]....
        /*118c*/ 	.word	0x0003f5e0
        /*1190*/ 	.word	0x00000004
        /*1194*/ 	.word	0x00000000
        /*1198*/ 	.short	0x010a
        /*119a*/ 	.byte	0x3f
	.zero		1


	//   ....[88]....
        /*119c*/ 	.word	0x0003f630
        /*11a0*/ 	.word	0x00000004
        /*11a4*/ 	.word	0x00000000
        /*11a8*/ 	.short	0x010a
        /*11aa*/ 	.byte	0x3f
	.zero		1


	//   ....[89]....
        /*11ac*/ 	.word	0x0003f7e0
        /*11b0*/ 	.word	0x00000005
        /*11b4*/ 	.word	0x00038820
        /*11b8*/ 	.short	0x010a
        /*11ba*/ 	.byte	0x3f
	.zero		1


	//   ....[90]....
        /*11bc*/ 	.word	0x0003f830
        /*11c0*/ 	.word	0x00000005
        /*11c4*/ 	.word	0x000388a0
        /*11c8*/ 	.short	0x010a
        /*11ca*/ 	.byte	0x3f
	.zero		1


	//   ....[91]....
        /*11cc*/ 	.word	0x0003f880
        /*11d0*/ 	.word	0x00000005
        /*11d4*/ 	.word	0x000388c0
        /*11d8*/ 	.short	0x010a
        /*11da*/ 	.byte	0x3f
	.zero		1


	//   ....[92]....
        /*11dc*/ 	.word	0x0003f8d0
        /*11e0*/ 	.word	0x00000005
        /*11e4*/ 	.word	0x000388a0
        /*11e8*/ 	.short	0x010a
        /*11ea*/ 	.byte	0x3f
	.zero		1


	//   ....[93]....
        /*11ec*/ 	.word	0x0003f920
        /*11f0*/ 	.word	0x00000005
        /*11f4*/ 	.word	0x000388c0
        /*11f8*/ 	.short	0x010a
        /*11fa*/ 	.byte	0x3f
	.zero		1


	//   ....[94]....
        /*11fc*/ 	.word	0x0003fac0
        /*1200*/ 	.word	0x00000000
        /*1204*/ 	.word	0x00038840
        /*1208*/ 	.short	0x010a
        /*120a*/ 	.byte	0x3f
	.zero		1


	//   ....[95]....
        /*120c*/ 	.word	0x00040c10
        /*1210*/ 	.word	0x00000002
        /*1214*/ 	.word	0x00038820
        /*1218*/ 	.short	0x010a
        /*121a*/ 	.byte	0x3f
	.zero		1


	//   ....[96]....
        /*121c*/ 	.word	0x00040c60
        /*1220*/ 	.word	0x00000000
        /*1224*/ 	.word	0x00038860
        /*1228*/ 	.short	0x010a
        /*122a*/ 	.byte	0x3f
	.zero		1


	//   ....[97]....
        /*122c*/ 	.word	0x00040cb0
        /*1230*/ 	.word	0x00000002
        /*1234*/ 	.word	0x00038840
        /*1238*/ 	.short	0x010a
        /*123a*/ 	.byte	0x3f
	.zero		1


	//   ....[98]....
        /*123c*/ 	.word	0x00040d00
        /*1240*/ 	.word	0x00000002
        /*1244*/ 	.word	0x00038860
        /*1248*/ 	.short	0x010a
        /*124a*/ 	.byte	0x3f
	.zero		1


	//   ....[99]....
        /*124c*/ 	.word	0x00040d50
        /*1250*/ 	.word	0x00000003
        /*1254*/ 	.word	0x00038840
        /*1258*/ 	.short	0x010a
        /*125a*/ 	.byte	0x3f
	.zero		1


	//   ....[100]....
        /*125c*/ 	.word	0x00040da0
        /*1260*/ 	.word	0x00000003
        /*1264*/ 	.word	0x00038860
        /*1268*/ 	.short	0x010a
        /*126a*/ 	.byte	0x3f
	.zero		1


	//   ....[101]....
        /*126c*/ 	.word	0x00040df0
        /*1270*/ 	.word	0x00000003
        /*1274*/ 	.word	0x00038840
        /*1278*/ 	.short	0x010a
        /*127a*/ 	.byte	0x3f
	.zero		1


	//   ....[102]....
        /*127c*/ 	.word	0x00040e40
        /*1280*/ 	.word	0x00000003
        /*1284*/ 	.word	0x00038860
        /*1288*/ 	.short	0x010a
        /*128a*/ 	.byte	0x3f
	.zero		1


	//   ....[103]....
        /*128c*/ 	.word	0x000418a0
        /*1290*/ 	.word	0x00000000
        /*1294*/ 	.word	0x00038820
        /*1298*/ 	.short	0x010a
        /*129a*/ 	.byte	0x3f
	.zero		1


	//   ....[104]....
        /*129c*/ 	.word	0x00041a40
        /*12a0*/ 	.word	0x00000006
        /*12a4*/ 	.word	0x00000000
        /*12a8*/ 	.short	0x010a
        /*12aa*/ 	.byte	0x3f
	.zero		1


	//   ....[105]....
        /*12ac*/ 	.word	0x00041a90
        /*12b0*/ 	.word	0x00000007
        /*12b4*/ 	.word	0x00000000
        /*12b8*/ 	.short	0x010a
        /*12ba*/ 	.byte	0x3f
	.zero		1


	//   ....[106]....
        /*12bc*/ 	.word	0x00041ae0
        /*12c0*/ 	.word	0x00000004
        /*12c4*/ 	.word	0x00000000
        /*12c8*/ 	.short	0x010a
        /*12ca*/ 	.byte	0x3f
	.zero		1


	//   ....[107]....
        /*12cc*/ 	.word	0x00041d00
        /*12d0*/ 	.word	0x00000009
        /*12d4*/ 	.word	0x00000000
        /*12d8*/ 	.short	0x010a
        /*12da*/ 	.byte	0x3f
	.zero		1


	//   ....[108]....
        /*12dc*/ 	.word	0x00041e40
        /*12e0*/ 	.word	0x0000000b
        /*12e4*/ 	.word	0x00000000
        /*12e8*/ 	.short	0x010a
        /*12ea*/ 	.byte	0x3f
	.zero		1


	//   ....[109]....
        /*12ec*/ 	.word	0x000423e0
        /*12f0*/ 	.word	0x00000006
        /*12f4*/ 	.word	0x00038810
        /*12f8*/ 	.short	0x010a
        /*12fa*/ 	.byte	0x3f
	.zero		1


	//   ....[110]....
        /*12fc*/ 	.word	0x00042560
        /*1300*/ 	.word	0x0000000b
        /*1304*/ 	.word	0x00000000
        /*1308*/ 	.short	0x010a
        /*130a*/ 	.byte	0x3f
	.zero		1


	//   ....[111]....
        /*130c*/ 	.word	0x000426a0
        /*1310*/ 	.word	0x0000000e
        /*1314*/ 	.word	0x00000000
        /*1318*/ 	.short	0x010a
        /*131a*/ 	.byte	0x3f
	.zero		1


	//   ....[112]....
        /*131c*/ 	.word	0x00044b10
        /*1320*/ 	.word	0x0000000b
        /*1324*/ 	.word	0x00000000
        /*1328*/ 	.short	0x0101
        /*132a*/ 	.byte	0x3f
	.zero		1


	//   ....[113]....
        /*132c*/ 	.word	0x00051170
        /*1330*/ 	.word	0x00000002
        /*1334*/ 	.word	0x00000000
        /*1338*/ 	.short	0x0101
        /*133a*/ 	.byte	0x3f
	.zero		1


	//   ....[114]....
        /*133c*/ 	.word	0x000511a0
        /*1340*/ 	.word	0x0000000b
        /*1344*/ 	.word	0x00000000
        /*1348*/ 	.short	0x010a
        /*134a*/ 	.byte	0x3f
	.zero		1


	//   ....[115]....
        /*134c*/ 	.word	0x000511f0
        /*1350*/ 	.word	0x00000006
        /*1354*/ 	.word	0x00038810
        /*1358*/ 	.short	0x010a
        /*135a*/ 	.byte	0x3f
	.zero		1


	//   ....[116]....
        /*135c*/ 	.word	0x00051240
        /*1360*/ 	.word	0x0000000e
        /*1364*/ 	.word	0x00000000
        /*1368*/ 	.short	0x010a
        /*136a*/ 	.byte	0x3f
	.zero		1


	//----- nvinfo : EIATTR_NUM_MBARRIERS
	.align		4
.L_957:
        /*136c*/ 	.byte	0x03, 0x38
        /*136e*/ 	.short	0x0017


	//----- nvinfo : EIATTR_EXIT_INSTR_OFFSETS
	.align		4
        /*1370*/ 	.byte	0x04, 0x1c
        /*1372*/ 	.short	(.L_959 - .L_958)


	//   ....[0]....
.L_958:
        /*1374*/ 	.word	0x0003e980


	//----- nvinfo : EIATTR_MAX_THREADS
	.align		4
.L_959:
        /*1378*/ 	.byte	0x04, 0x05
        /*137a*/ 	.short	(.L_961 - .L_960)
.L_960:
        /*137c*/ 	.word	0x00000180
        /*1380*/ 	.word	0x00000001
        /*1384*/ 	.word	0x00000001


	//----- nvinfo : EIATTR_CRS_STACK_SIZE
	.align		4
.L_961:
        /*1388*/ 	.byte	0x04, 0x1e
        /*138a*/ 	.short	(.L_963 - .L_962)
.L_962:
        /*138c*/ 	.word	0x00000000


	//----- nvinfo : EIATTR_CBANK_PARAM_SIZE
	.align		4
.L_963:
        /*1390*/ 	.byte	0x03, 0x19
        /*1392*/ 	.short	0x0bf0


	//----- nvinfo : EIATTR_PARAM_CBANK
	.align		4
        /*1394*/ 	.byte	0x04, 0x0a
        /*1396*/ 	.short	(.L_965 - .L_964)
	.align		4
.L_964:
        /*1398*/ 	.word	index@(.nv.constant0._ZN7cutlass13device_kernelIN5flash11enable_sm90INS1_16FlashAttnFwdSm90INS1_25CollectiveMainloopFwdSm90ILi2EN4cute5tupleIJNS5_1CILi1EEES8_S8_EEENS6_IJNS7_ILi64EEESA_SA_EEELi512ENS_6half_tEfNS_4arch4Sm90ELb0ELb1ELb1ELb1ELb0ELb1ELb1ELb0ELb0ELb1ELb0ELb0EEENS1_21CollectiveEpilogueFwdINS6_IJSA_NS7_ILi512EEESA_EEES9_SC_SE_Li256ELb1ELb1ELb0ELb0EEENS1_36VarlenDynamicPersistentTileSchedulerILi64ELi64ELi256ELi128ELb0ELb1ELb1ELb1ELb0ELb1EEEEEEEEEvNT_6ParamsE)
        /*139c*/ 	.short	0x0210
        /*139e*/ 	.short	0x0bf0


	//----- nvinfo : EIATTR_SW_WAR
	.align		4
.L_965:
        /*13a0*/ 	.byte	0x04, 0x36
        /*13a2*/ 	.short	(.L_967 - .L_966)
.L_966:
        /*13a4*/ 	.word	0x00000008
.L_967:


//--------------------- .nv.info._ZN7cutlass13device_kernelIN5flash11enable_sm90INS1_16FlashAttnFwdSm90INS1_25CollectiveMainloopFwdSm90ILi2EN4cute5tupleIJNS5_1CILi1EEES8_S8_EEENS6_IJNS7_ILi64EEESA_SA_EEELi512ENS_6half_tEfNS_4arch4Sm90ELb1ELb0ELb1ELb0ELb0ELb0ELb0ELb0ELb0ELb1ELb0ELb0EEENS1_21CollectiveEpilogueFwdINS6_IJSA_NS7_ILi512EEESA_EEES9_SC_SE_Li256ELb0ELb1ELb0ELb0EEENS1_30DynamicPersistentTileSchedulerILi256ELi128ELb0ELb1ELb1EEEEEEEEEvNT_6ParamsE --------------------------
	.section	.nv.info._ZN7cutlass13device_kernelIN5flash11enable_sm90INS1_16FlashAttnFwdSm90INS1_25CollectiveMainloopFwdSm90ILi2EN4cute5tupleIJNS5_1CILi1EEES8_S8_EEENS6_IJNS7_ILi64EEESA_SA_EEELi512ENS_6half_tEfNS_4arch4Sm90ELb1ELb0ELb1ELb0ELb0ELb0ELb0ELb0ELb0ELb1ELb0ELb0EEENS1_21CollectiveEpilogueFwdINS6_IJSA_NS7_ILi512EEESA_EEES9_SC_SE_Li256ELb0ELb1ELb0ELb0EEENS1_30DynamicPersistentTileSchedulerILi256ELi128ELb0ELb1ELb1EEEEEEEEEvNT_6ParamsE,"",@"SHT_CUDA_INFO"
	.sectionflags	@""
	.align	4


	//----- nvinfo : EIATTR_CUDA_API_VERSION
	.align		4
        /*0000*/ 	.byte	0x04, 0x37
        /*0002*/ 	.short	(.L_969 - .L_968)
.L_968:
        /*0004*/ 	.word	0x00000082


	//----- nvinfo : EIATTR_KPARAM_INFO
	.align		4
.L_969:
        /*0008*/ 	.byte	0x04, 0x17
        /*000a*/ 	.short	(.L_971 - .L_970)
.L_970:
        /*000c*/ 	.word	0x00000000
        /*0010*/ 	.short	0x0000
        /*0012*/ 	.short	0x0070
        /*0014*/ 	.byte	0x00, 0xf0, 0x01, 0x2a


	//----- nvinfo : EIATTR_SPARSE_MMA_MASK
	.align		4
.L_971:
        /*0018*/ 	.byte	0x03, 0x50
        /*001a*/ 	.short	0x0000


	//----- nvinfo : EIATTR_MAXREG_COUNT
	.align		4
        /*001c*/ 	.byte	0x03, 0x1b
        /*001e*/ 	.short	0x00a8


	//----- nvinfo : EIATTR_NUM_BARRIERS
	.align		4
        /*0020*/ 	.byte	0x02, 0x4c
        /*0022*/ 	.byte	0x10
	.zero		1


	//----- nvinfo : EIATTR_EXTERNS
	.align		4
        /*0024*/ 	.byte	0x04, 0x0f
        /*0026*/ 	.short	(.L_973 - .L_972)


	//   ....[0]....
	.align		4
.L_972:
        /*0028*/ 	.word	index@(__assertfail)


	//----- nvinfo : EIATTR_ANNOTATIONS
	.align		4
.L_973:
        /*002c*/ 	.byte	0x04, 0x55
        /*002e*/ 	.short	(.L_975 - .L_974)


	//   ....[0]....
.L_974:
        /* <DEDUP_REMOVED lines=24> */


	//----- nvinfo : EIATTR_MERCURY_ISA_VERSION
	.align		4
.L_975:
        /*01a0*/ 	.byte	0x03, 0x5f
        /*01a2*/ 	.short	0x0101


	//----- nvinfo : EIATTR_INT_WARP_WIDE_INSTR_OFFSETS
	.align		4
        /*01a4*/ 	.byte	0x04, 0x31
        /*01a6*/ 	.short	(.L_977 - .L_976)


	//   ....[0]....
.L_976:
        /*01a8*/ 	.word	0x00000130


	//   ....[1]....
        /*01ac*/ 	.word	0x00000170


	//   ....[2]....
        /*01b0*/ 	.word	0x000001e0


	//   ....[3]....
        /*01b4*/ 	.word	0x0000d010


	//   ....[4]....
        /*01b8*/ 	.word	0x0000d0a0


	//   ....[5]....
        /*01bc*/ 	.word	0x00011690


	//   ....[6]....
        /*01c0*/ 	.word	0x00011720


	//----- nvinfo : EIATTR_COOP_GROUP_MASK_REGIDS
	.align		4
.L_977:
        /*01c4*/ 	.byte	0x04, 0x29
        /*01c6*/ 	.short	(.L_979 - .L_978)


	//   ....[0]....
.L_978:
        /*01c8*/ 	.word	0xffffffff


	//   ....[1]....
        /*01cc*/ 	.word	0xffffffff


	//   ....[2]....
        /*01d0*/ 	.word	0xffffffff


	//   ....[3]....
        /*01d4*/ 	.word	0xffffffff


	//   ....[4]....
        /*01d8*/ 	.word	0xffffffff


	//   ....[5]....
        /*01dc*/ 	.word	0xffffffff


	//   ....[6]....
        /*01e0*/ 	.word	0xffffffff


	//   ....[7]....
        /*01e4*/ 	.word	0xffffffff


	//   ....[8]....
        /*01e8*/ 	.word	0xffffffff


	//   ....[9]....
        /*01ec*/ 	.word	0xffffffff


	//   ....[10]....
        /*01f0*/ 	.word	0xffffffff


	//   ....[11]....
        /*01f4*/ 	.word	0xffffffff


	//   ....[12]....
        /*01f8*/ 	.word	0xffffffff


	//   ....[13]....
        /*01fc*/ 	.word	0xffffffff


	//   ....[14]....
        /*0200*/ 	.word	0xffffffff


	//   ....[15]....
        /*0204*/ 	.word	0xffffffff


	//   ....[16]....
        /*0208*/ 	.word	0xffffffff


	//   ....[17]....
        /*020c*/ 	.word	0xffffffff


	//   ....[18]....
        /*0210*/ 	.word	0xffffffff


	//   ....[19]....
        /*0214*/ 	.word	0xffffffff


	//   ....[20]....
        /*0218*/ 	.word	0xffffffff


	//   ....[21]....
        /*021c*/ 	.word	0xffffffff


	//   ....[22]....
        /*0220*/ 	.word	0xffffffff


	//   ....[23]....
        /*0224*/ 	.word	0xffffffff


	//   ....[24]....
        /*0228*/ 	.word	0xffffffff


	//   ....[25]....
        /*022c*/ 	.word	0xffffffff


	//   ....[26]....
        /*0230*/ 	.word	0xffffffff


	//   ....[27]....
        /*0234*/ 	.word	0xffffffff


	//   ....[28]....
        /*0238*/ 	.word	0xffffffff


	//   ....[29]....
        /*023c*/ 	.word	0xffffffff


	//   ....[30]....
        /*0240*/ 	.word	0xffffffff


	//   ....[31]....
        /*0244*/ 	.word	0xffffffff


	//   ....[32]....
        /*0248*/ 	.word	0xffffffff


	//   ....[33]....
        /*024c*/ 	.word	0xffffffff


	//   ....[34]....
        /*0250*/ 	.word	0xffffffff


	//   ....[35]....
        /*0254*/ 	.word	0xffffffff


	//   ....[36]....
        /*0258*/ 	.word	0xffffffff


	//   ....[37]....
        /*025c*/ 	.word	0xffffffff


	//   ....[38]....
        /*0260*/ 	.word	0xffffffff


	//   ....[39]....
        /*0264*/ 	.word	0xffffffff


	//   ....[40]....
        /*0268*/ 	.word	0xffffffff


	//   ....[41]....
        /*026c*/ 	.word	0xffffffff


	//   ....[42]....
        /*0270*/ 	.word	0xffffffff


	//   ....[43]....
        /*0274*/ 	.word	0xffffffff


	//   ....[44]....
        /*0278*/ 	.word	0xffffffff


	//   ....[45]....
        /*027c*/ 	.word	0xffffffff


	//   ....[46]....
        /*0280*/ 	.word	0xffffffff


	//   ....[47]....
        /*0284*/ 	.word	0xffffffff


	//   ....[48]....
        /*0288*/ 	.word	0xffffffff


	//   ....[49]....
        /*028c*/ 	.word	0xffffffff


	//   ....[50]....
        /*0290*/ 	.word	0xffffffff


	//   ....[51]....
        /*0294*/ 	.word	0xffffffff


	//   ....[52]....
        /*0298*/ 	.word	0xffffffff


	//   ....[53]....
        /*029c*/ 	.word	0xffffffff


	//   ....[54]....
        /*02a0*/ 	.word	0xffffffff


	//   ....[55]....
        /*02a4*/ 	.word	0xffffffff


	//   ....[56]....
        /*02a8*/ 	.word	0xffffffff


	//   ....[57]....
        /*02ac*/ 	.word	0x0500000f


	//   ....[58]....
        /*02b0*/ 	.word	0x0500000f


	//   ....[59]....
        /*02b4*/ 	.word	0x0500000f


	//   ....[60]....
        /*02b8*/ 	.word	0x0500000f


	//   ....[61]....
        /*02bc*/ 	.word	0x0500000f


	//   ....[62]....
        /*02c0*/ 	.word	0x0500000f


	//   ....[63]....
        /*02c4*/ 	.word	0x0500000f


	//   ....[64]....
        /*02c8*/ 	.word	0x0500000f


	//   ....[65]....
        /*02cc*/ 	.word	0x0500000f


	//   ....[66]....
        /*02d0*/ 	.word	0x0500000f


	//   ....[67]....
        /*02d4*/ 	.word	0x0500000f


	//----- nvinfo : EIATTR_COOP_GROUP_INSTR_OFFSETS
	.align		4
.L_979:
        /*02d8*/ 	.byte	0x04, 0x28
        /*02da*/ 	.short	(.L_981 - .L_980)


	//   ....[0]....
.L_980:
        /*02dc*/ 	.word	0x00000060


	//   ....[1]....
        /*02e0*/ 	.word	0x00000140


	//   ....[2]....
        /*02e4*/ 	.word	0x00000190


	//   ....[3]....
        /*02e8*/ 	.word	0x00000380


	//   ....[4]....
        /*02ec*/ 	.word	0x000004e0


	//   ....[5]....
        /*02f0*/ 	.word	0x00000600


	//   ....[6]....
        /*02f4*/ 	.word	0x00000760


	//   ....[7]....
        /*02f8*/ 	.word	0x00001900


	//   ....[8]....
        /*02fc*/ 	.word	0x000036c0


	//   ....[9]....
        /*0300*/ 	.word	0x00003cb0


	//   ....[10]....
        /*0304*/ 	.word	0x00003cd0


	//   ....[11]....
        /*0308*/ 	.word	0x00004470


	//   ....[12]....
        /*030c*/ 	.word	0x00004510


	//   ....[13]....
        /*0310*/ 	.word	0x00004980


	//   ....[14]....
        /*0314*/ 	.word	0x000049f0


	//   ....[15]....
        /*0318*/ 	.word	0x00005390


	//   ....[16]....
        /*031c*/ 	.word	0x00005690


	//   ....[17]....
        /*0320*/ 	.word	0x000056a0


	//   ....[18]....
        /*0324*/ 	.word	0x00005dd0


	//   ....[19]....
        /*0328*/ 	.word	0x00005e50


	//   ....[20]....
        /*032c*/ 	.word	0x000062b0


	//   ....[21]....
        /*0330*/ 	.word	0x00006350


	//   ....[22]....
        /*0334*/ 	.word	0x000075b0


	//   ....[23]....
        /*0338*/ 	.word	0x00007cd0


	//   ....[24]....
        /*033c*/ 	.word	0x00007d40


	//   ....[25]....
        /*0340*/ 	.word	0x00008030


	//   ....[26]....
        /*0344*/ 	.word	0x000081f0


	//   ....[27]....
        /*0348*/ 	.word	0x00009290


	//   ....[28]....
        /*034c*/ 	.word	0x000092d0


	//   ....[29]....
        /*0350*/ 	.word	0x00009310


	//   ....[30]....
        /*0354*/ 	.word	0x00009390


	//   ....[31]....
        /*0358*/ 	.word	0x000093c0


	//   ....[32]....
        /*035c*/ 	.word	0x00009e30


	//   ....[33]....
        /*0360*/ 	.word	0x0000b0f0


	//   ....[34]....
        /*0364*/ 	.word	0x0000b120


	//   ....[35]....
        /*0368*/ 	.word	0x0000b150


	//   ....[36]....
        /*036c*/ 	.word	0x0000b170


	//   ....[37]....
        /*0370*/ 	.word	0x0000b7c0


	//   ....[38]....
        /*0374*/ 	.word	0x0000b7d0


	//   ....[39]....
        /*0378*/ 	.word	0x0000ba00


	//   ....[40]....
        /*037c*/ 	.word	0x0000ba20


	//   ....[41]....
        /*0380*/ 	.word	0x0000c3b0


	//   ....[42]....
        /*0384*/ 	.word	0x0000c3d0


	//   ....[43]....
        /*0388*/ 	.word	0x0000c600


	//   ....[44]....
        /*038c*/ 	.word	0x0000c620


	//   ....[45]....
        /*0390*/ 	.word	0x0000c8e0


	//   ....[46]....
        /*0394*/ 	.word	0x0000d600


	//   ....[47]....
        /*0398*/ 	.word	0x0000df40


	//   ....[48]....
        /*039c*/ 	.word	0x0000df70


	//   ....[49]....
        /*03a0*/ 	.word	0x0000e020


	//   ....[50]....
        /*03a4*/ 	.word	0x0000e030


	//   ....[51]....
        /*03a8*/ 	.word	0x0000e0a0


	//   ....[52]....
        /*03ac*/ 	.word	0x0000e0b0


	//   ....[53]....
        /*03b0*/ 	.word	0x0000e0c0


	//   ....[54]....
        /*03b4*/ 	.word	0x0000e100


	//   ....[55]....
        /*03b8*/ 	.word	0x00011880


	//   ....[56]....
        /*03bc*/ 	.word	0x00011a70


	//   ....[57]....
        /*03c0*/ 	.word	0x00012070


	//   ....[58]....
        /*03c4*/ 	.word	0x000121d0


	//   ....[59]....
        /*03c8*/ 	.word	0x00012230


	//   ....[60]....
        /*03cc*/ 	.word	0x000122c0


	//   ....[61]....
        /*03d0*/ 	.word	0x000123a0


	//   ....[62]....
        /*03d4*/ 	.word	0x00012400


	//   ....[63]....
        /*03d8*/ 	.word	0x000124e0


	//   ....[64]....
        /*03dc*/ 	.word	0x00012540


	//   ....[65]....
        /*03e0*/ 	.word	0x00012600


	//   ....[66]....
        /*03e4*/ 	.word	0x00012920


	//   ....[67]....
        /*03e8*/ 	.word	0x00012a40


	//----- nvinfo : EIATTR_REG_RECONFIG
	.align		4
.L_981:
        /*03ec*/ 	.byte	0x01, 0x54
	.zero		2


	//----- nvinfo : EIATTR_SYSCALL_OFFSETS
	.align		4
        /*03f0*/ 	.byte	0x04, 0x46
        /*03f2*/ 	.short	(.L_983 - .L_982)


	//   ....[0]....
.L_982:
        /*03f4*/ 	.word	0x00003890


	//   ....[1]....
        /*03f8*/ 	.word	0x0000d210


	//   ....[2]....
        /*03fc*/ 	.word	0x0000d360


	//   ....[3]....
        /*0400*/ 	.word	0x0000d450


	//   ....[4]....
        /*0404*/ 	.word	0x0000db80


	//----- nvinfo : EIATTR_MBARRIER_INSTR_OFFSETS
	.align		4
.L_983:
        /*0408*/ 	.byte	0x04, 0x39
        /*040a*/ 	.short	(.L_985 - .L_984)


	//   ....[0]....
.L_984:
        /*040c*/ 	.word	0x00000270
        /*0410*/ 	.word	0x000000ff
        /*0414*/ 	.word	0x00028c00
        /*0418*/ 	.short	0x0100
        /*041a*/ 	.byte	0x08
	.zero		1


	//   ....[1]....
        /*041c*/ 	.word	0x00000280
        /*0420*/ 	.word	0x000000ff
        /*0424*/ 	.word	0x00028c20
        /*0428*/ 	.short	0x0100
        /*042a*/ 	.byte	0x08
	.zero		1


	//   ....[2]....
        /*042c*/ 	.word	0x00000330
        /*0430*/ 	.word	0x000000ff
        /*0434*/ 	.word	0x00028c30
        /*0438*/ 	.short	0x0100
        /*043a*/ 	.byte	0x06
	.zero		1


	//   ....[3]....
        /*043c*/ 	.word	0x00000340
        /*0440*/ 	.word	0x000000ff
        /*0444*/ 	.word	0x00028c40
        /*0448*/ 	.short	0x0100
        /*044a*/ 	.byte	0x06
	.zero		1


	//   ....[4]....
        /*044c*/ 	.word	0x00000350
        /*0450*/ 	.word	0x000000ff
        /*0454*/ 	.word	0x00028c38
        /*0458*/ 	.short	0x0100
        /*045a*/ 	.byte	0x06
	.zero		1


	//   ....[5]....
        /*045c*/ 	.word	0x00000360
        /*0460*/ 	.word	0x000000ff
        /*0464*/ 	.word	0x00028c48
        /*0468*/ 	.short	0x0100
        /*046a*/ 	.byte	0x06
	.zero		1


	//   ....[6]....
        /*046c*/ 	.word	0x00000490
        /*0470*/ 	.word	0x000000ff
        /*0474*/ 	.word	0x00028c50
        /*0478*/ 	.short	0x0100
        /*047a*/ 	.byte	0x08
	.zero		1


	//   ....[7]....
        /*047c*/ 	.word	0x000004a0
        /*0480*/ 	.word	0x000000ff
        /*0484*/ 	.word	0x00028c60
        /*0488*/ 	.short	0x0100
        /*048a*/ 	.byte	0x08
	.zero		1


	//   ....[8]....
        /*048c*/ 	.word	0x000004b0
        /*0490*/ 	.word	0x000000ff
        /*0494*/ 	.word	0x00028c58
        /*0498*/ 	.short	0x0100
        /*049a*/ 	.byte	0x08
	.zero		1


	//   ....[9]....
        /*049c*/ 	.word	0x000004c0
        /*04a0*/ 	.word	0x000000ff
        /*04a4*/ 	.word	0x00028c68
        /*04a8*/ 	.short	0x0100
        /*04aa*/ 	.byte	0x08
	.zero		1


	//   ....[10]....
        /*04ac*/ 	.word	0x000005b0
        /*04b0*/ 	.word	0x000000ff
        /*04b4*/ 	.word	0x00028c70
        /*04b8*/ 	.short	0x0100
        /*04ba*/ 	.byte	0x06
	.zero		1


	//   ....[11]....
        /*04bc*/ 	.word	0x000005c0
        /*04c0*/ 	.word	0x000000ff
        /*04c4*/ 	.word	0x00028c80
        /*04c8*/ 	.short	0x0100
        /*04ca*/ 	.byte	0x06
	.zero		1


	//   ....[12]....
        /*04cc*/ 	.word	0x000005d0
        /*04d0*/ 	.word	0x000000ff
        /*04d4*/ 	.word	0x00028c78
        /*04d8*/ 	.short	0x0100
        /*04da*/ 	.byte	0x06
	.zero		1


	//   ....[13]....
        /*04dc*/ 	.word	0x000005e0
        /*04e0*/ 	.word	0x000000ff
        /*04e4*/ 	.word	0x00028c88
        /*04e8*/ 	.short	0x0100
        /*04ea*/ 	.byte	0x06
	.zero		1


	//   ....[14]....
        /*04ec*/ 	.word	0x00000710
        /*04f0*/ 	.word	0x000000ff
        /*04f4*/ 	.word	0x00028c90
        /*04f8*/ 	.short	0x0100
        /*04fa*/ 	.byte	0x08
	.zero		1


	//   ....[15]....
        /*04fc*/ 	.word	0x00000720
        /*0500*/ 	.word	0x000000ff
        /*0504*/ 	.word	0x00028ca0
        /*0508*/ 	.short	0x0100
        /*050a*/ 	.byte	0x08
	.zero		1


	//   ....[16]....
        /*050c*/ 	.word	0x00000730
        /*0510*/ 	.word	0x000000ff
        /*0514*/ 	.word	0x00028c98
        /*0518*/ 	.short	0x0100
        /*051a*/ 	.byte	0x08
	.zero		1


	//   ....[17]....
        /*051c*/ 	.word	0x00000740
        /*0520*/ 	.word	0x000000ff
        /*0524*/ 	.word	0x00028ca8
        /*0528*/ 	.short	0x0100
        /*052a*/ 	.byte	0x08
	.zero		1


	//   ....[18]....
        /*052c*/ 	.word	0x00000870
        /*0530*/ 	.word	0x000000ff
        /*0534*/ 	.word	0x00028cb0
        /*0538*/ 	.short	0x0100
        /*053a*/ 	.byte	0x08
	.zero		1


	//   ....[19]....
        /*053c*/ 	.word	0x00000880
        /*0540*/ 	.word	0x000000ff
        /*0544*/ 	.word	0x00028cc0
        /*0548*/ 	.short	0x0100
        /*054a*/ 	.byte	0x08
	.zero		1


	//   ....[20]....
        /*054c*/ 	.word	0x00000890
        /*0550*/ 	.word	0x000000ff
        /*0554*/ 	.word	0x00028cb8
        /*0558*/ 	.short	0x0100
        /*055a*/ 	.byte	0x08
	.zero		1


	//   ....[21]....
        /*055c*/ 	.word	0x000008a0
        /*0560*/ 	.word	0x000000ff
        /*0564*/ 	.word	0x00028cc8
        /*0568*/ 	.short	0x0100
        /*056a*/ 	.byte	0x08
	.zero		1


	//   ....[22]....
        /*056c*/ 	.word	0x00001a10
        /*0570*/ 	.word	0x000000ff
        /*0574*/ 	.word	0x00028c50
        /*0578*/ 	.short	0x010a
        /*057a*/ 	.byte	0x15
	.zero		1


	//   ....[23]....
        /*057c*/ 	.word	0x00001cd0
        /*0580*/ 	.word	0x00000000
        /*0584*/ 	.word	0x00000000
        /*0588*/ 	.short	0x0101
        /*058a*/ 	.byte	0x3f
	.zero		1


	//   ....[24]....
        /*058c*/ 	.word	0x00002620
        /*0590*/ 	.word	0x000000ff
        /*0594*/ 	.word	0x00028c50
        /*0598*/ 	.short	0x010a
        /*059a*/ 	.byte	0x15
	.zero		1


	//   ....[25]....
        /*059c*/ 	.word	0x00002660
        /*05a0*/ 	.word	0x000000ff
        /*05a4*/ 	.word	0x00028c50
        /*05a8*/ 	.short	0x010a
        /*05aa*/ 	.byte	0x15
	.zero		1


	//   ....[26]....
        /*05ac*/ 	.word	0x00002830
        /*05b0*/ 	.word	0x00000000
        /*05b4*/ 	.word	0x00000000
        /*05b8*/ 	.short	0x0101
        /*05ba*/ 	.byte	0x3f
	.zero		1


	//   ....[27]....
        /*05bc*/ 	.word	0x00003910
        /*05c0*/ 	.word	0x000000ff
        /*05c4*/ 	.word	0x00028c00
        /*05c8*/ 	.short	0x010a
        /*05ca*/ 	.byte	0x2b
	.zero		1


	//   ....[28]....
        /*05cc*/ 	.word	0x00003990
        /*05d0*/ 	.word	0x00000007
        /*05d4*/ 	.word	0x00028c30
        /*05d8*/ 	.short	0x010a
        /*05da*/ 	.byte	0x3f
	.zero		1


	//   ....[29]....
        /*05dc*/ 	.word	0x000039d0
        /*05e0*/ 	.word	0x00000007
        /*05e4*/ 	.word	0x00028c30
        /*05e8*/ 	.short	0x010a
        /*05ea*/ 	.byte	0x3f
	.zero		1


	//   ....[30]....
        /*05ec*/ 	.word	0x00004c00
        /*05f0*/ 	.word	0x00000003
        /*05f4*/ 	.word	0x00000000
        /*05f8*/ 	.short	0x0101
        /*05fa*/ 	.byte	0x3f
	.zero		1


	//   ....[31]....
        /*05fc*/ 	.word	0x00005040
        /*0600*/ 	.word	0x00000007
        /*0604*/ 	.word	0x00028c50
        /*0608*/ 	.short	0x010a
        /*060a*/ 	.byte	0x3f
	.zero		1


	//   ....[32]....
        /*060c*/ 	.word	0x00005080
        /*0610*/ 	.word	0x00000007
        /*0614*/ 	.word	0x00028c50
        /*0618*/ 	.short	0x010a
        /*061a*/ 	.byte	0x3f
	.zero		1


	//   ....[33]....
        /*061c*/ 	.word	0x000053b0
        /*0620*/ 	.word	0x00000007
        /*0624*/ 	.word	0x00000000
        /*0628*/ 	.short	0x0101
        /*062a*/ 	.byte	0x3f
	.zero		1


	//   ....[34]....
        /*062c*/ 	.word	0x000054d0
        /*0630*/ 	.word	0x000000ff
        /*0634*/ 	.word	0x00028c30
        /*0638*/ 	.short	0x010a
        /*063a*/ 	.byte	0x1a
	.zero		1


	//   ....[35]....
        /*063c*/ 	.word	0x00005510
        /*0640*/ 	.word	0x000000ff
        /*0644*/ 	.word	0x00028c30
        /*0648*/ 	.short	0x010a
        /*064a*/ 	.byte	0x1a
	.zero		1


	//   ....[36]....
        /*064c*/ 	.word	0x00006610
        /*0650*/ 	.word	0x0000009f
        /*0654*/ 	.word	0x00000000
        /*0658*/ 	.short	0x0101
        /*065a*/ 	.byte	0x3f
	.zero		1


	//   ....[37]....
        /*065c*/ 	.word	0x000072f0
        /*0660*/ 	.word	0x000000ff
        /*0664*/ 	.word	0x00028c50
        /*0668*/ 	.short	0x010a
        /*066a*/ 	.byte	0x1a
	.zero		1


	//   ....[38]....
        /*066c*/ 	.word	0x00007330
        /*0670*/ 	.word	0x000000ff
        /*0674*/ 	.word	0x00028c50
        /*0678*/ 	.short	0x010a
        /*067a*/ 	.byte	0x1a
	.zero		1


	//   ....[39]....
        /*067c*/ 	.word	0x000075d0
        /*0680*/ 	.word	0x000000b2
        /*0684*/ 	.word	0x00000000
        /*0688*/ 	.short	0x0101
        /*068a*/ 	.byte	0x3f
	.zero		1


	//   ....[40]....
        /*068c*/ 	.word	0x00007700
        /*0690*/ 	.word	0x000000ff
        /*0694*/ 	.word	0x00028c30
        /*0698*/ 	.short	0x010a
        /*069a*/ 	.byte	0x18
	.zero		1


	//   ....[41]....
        /*069c*/ 	.word	0x00007740
        /*06a0*/ 	.word	0x000000ff
        /*06a4*/ 	.word	0x00028c30
        /*06a8*/ 	.short	0x010a
        /*06aa*/ 	.byte	0x18
	.zero		1


	//   ....[42]....
        /*06ac*/ 	.word	0x00008590
        /*06b0*/ 	.word	0x00000098
        /*06b4*/ 	.word	0x00000000
        /*06b8*/ 	.short	0x0101
        /*06ba*/ 	.byte	0x3f
	.zero		1


	//   ....[43]....
        /*06bc*/ 	.word	0x00008fe0
        /*06c0*/ 	.word	0x000000ff
        /*06c4*/ 	.word	0x00028c50
        /*06c8*/ 	.short	0x010a
        /*06ca*/ 	.byte	0x18
	.zero		1


	//   ....[44]....
        /*06cc*/ 	.word	0x00009020
        /*06d0*/ 	.word	0x000000ff
        /*06d4*/ 	.word	0x00028c50
        /*06d8*/ 	.short	0x010a
        /*06da*/ 	.byte	0x18
	.zero		1


	//   ....[45]....
        /*06dc*/ 	.word	0x000092b0
        /*06e0*/ 	.word	0x000000aa
        /*06e4*/ 	.word	0x00000000
        /*06e8*/ 	.short	0x0101
        /*06ea*/ 	.byte	0x3f
	.zero		1


	//   ....[46]....
        /*06ec*/ 	.word	0x0000b770
        /*06f0*/ 	.word	0x000000ff
        /*06f4*/ 	.word	0x00000000
        /*06f8*/ 	.short	0x0101
        /*06fa*/ 	.byte	0x05
	.zero		1


	//   ....[47]....
        /*06fc*/ 	.word	0x0000d860
        /*0700*/ 	.word	0x00000003
        /*0704*/ 	.word	0x00028c40
        /*0708*/ 	.short	0x010a
        /*070a*/ 	.byte	0x3f
	.zero		1


	//   ....[48]....
        /*070c*/ 	.word	0x0000e1b0
        /*0710*/ 	.word	0x00000011
        /*0714*/ 	.word	0x00028c00
        /*0718*/ 	.short	0x0107
        /*071a*/ 	.byte	0x3f
	.zero		1


	//   ....[49]....
        /*071c*/ 	.word	0x0000e2a0
        /*0720*/ 	.word	0x00000011
        /*0724*/ 	.word	0x00028c00
        /*0728*/ 	.short	0x0101
        /*072a*/ 	.byte	0x3f
	.zero		1


	//   ....[50]....
        /*072c*/ 	.word	0x0000e2c0
        /*0730*/ 	.word	0x00000011
        /*0734*/ 	.word	0x00028c20
        /*0738*/ 	.short	0x010a
        /*073a*/ 	.byte	0x3f
	.zero		1


	//   ....[51]....
        /*073c*/ 	.word	0x0000e3a0
        /*0740*/ 	.word	0x00000000
        /*0744*/ 	.word	0x00028c60
        /*0748*/ 	.short	0x010a
        /*074a*/ 	.byte	0x3f
	.zero		1


	//   ....[52]....
        /*074c*/ 	.word	0x0000ef80
        /*0750*/ 	.word	0x00000002
        /*0754*/ 	.word	0x00028c40
        /*0758*/ 	.short	0x010a
        /*075a*/ 	.byte	0x3f
	.zero		1


	//   ....[53]....
        /*075c*/ 	.word	0x0000f1a0
        /*0760*/ 	.word	0x00000002
        /*0764*/ 	.word	0x00028c60
        /*0768*/ 	.short	0x010a
        /*076a*/ 	.byte	0x3f
	.zero		1


	//   ....[54]....
        /*076c*/ 	.word	0x0000fd40
        /*0770*/ 	.word	0x00000004
        /*0774*/ 	.word	0x00028c40
        /*0778*/ 	.short	0x010a
        /*077a*/ 	.byte	0x3f
	.zero		1


	//   ....[55]....
        /*077c*/ 	.word	0x0000ff60
        /*0780*/ 	.word	0x00000004
        /*0784*/ 	.word	0x00028c60
        /*0788*/ 	.short	0x010a
        /*078a*/ 	.byte	0x3f
	.zero		1


	//   ....[56]....
        /*078c*/ 	.word	0x00010aa0
        /*0790*/ 	.word	0x00000004
        /*0794*/ 	.word	0x00028c40
        /*0798*/ 	.short	0x010a
        /*079a*/ 	.byte	0x3f
	.zero		1


	//   ....[57]....
        /*079c*/ 	.word	0x00010cc0
        /*07a0*/ 	.word	0x00000004
        /*07a4*/ 	.word	0x00028c60
        /*07a8*/ 	.short	0x010a
        /*07aa*/ 	.byte	0x3f
	.zero		1


	//   ....[58]....
        /*07ac*/ 	.word	0x000119f0
        /*07b0*/ 	.word	0x00000000
        /*07b4*/ 	.word	0x00028c20
        /*07b8*/ 	.short	0x010a
        /*07ba*/ 	.byte	0x3f
	.zero		1


	//   ....[59]....
        /*07bc*/ 	.word	0x00011bc0
        /*07c0*/ 	.word	0x00000006
        /*07c4*/ 	.word	0x00000000
        /*07c8*/ 	.short	0x010a
        /*07ca*/ 	.byte	0x3f
	.zero		1


	//   ....[60]....
        /*07cc*/ 	.word	0x00011c10
        /*07d0*/ 	.word	0x00000003
        /*07d4*/ 	.word	0x00000000
        /*07d8*/ 	.short	0x010a
        /*07da*/ 	.byte	0x3f
	.zero		1


	//   ....[61]....
        /*07dc*/ 	.word	0x00011c70
        /*07e0*/ 	.word	0x00000012
        /*07e4*/ 	.word	0x00000000
        /*07e8*/ 	.short	0x010a
        /*07ea*/ 	.byte	0x3f
	.zero		1


	//   ....[62]....
        /*07ec*/ 	.word	0x00011ca0
        /*07f0*/ 	.word	0x00000003
        /*07f4*/ 	.word	0x00000000
        /*07f8*/ 	.short	0x010a
        /*07fa*/ 	.byte	0x3f
	.zero		1


	//   ....[63]....
        /*07fc*/ 	.word	0x00011d10
        /*0800*/ 	.word	0x00000003
        /*0804*/ 	.word	0x00028c50
        /*0808*/ 	.short	0x010a
        /*080a*/ 	.byte	0x3f
	.zero		1


	//   ....[64]....
        /*080c*/ 	.word	0x00011d70
        /*0810*/ 	.word	0x00000003
        /*0814*/ 	.word	0x00028c50
        /*0818*/ 	.short	0x010a
        /*081a*/ 	.byte	0x3f
	.zero		1


	//   ....[65]....
        /*081c*/ 	.word	0x00011dd0
        /*0820*/ 	.word	0x00000003
        /*0824*/ 	.word	0x00028c00
        /*0828*/ 	.short	0x010a
        /*082a*/ 	.byte	0x3f
	.zero		1


	//   ....[66]....
        /*082c*/ 	.word	0x00011e20
        /*0830*/ 	.word	0x00000007
        /*0834*/ 	.word	0x00028c30
        /*0838*/ 	.short	0x010a
        /*083a*/ 	.byte	0x3f
	.zero		1


	//   ....[67]....
        /*083c*/ 	.word	0x00011e70
        /*0840*/ 	.word	0x00000007
        /*0844*/ 	.word	0x00028c50
        /*0848*/ 	.short	0x010a
        /*084a*/ 	.byte	0x3f
	.zero		1


	//   ....[68]....
        /*084c*/ 	.word	0x00011ed0
        /*0850*/ 	.word	0x00000006
        /*0854*/ 	.word	0x00028c30
        /*0858*/ 	.short	0x010a
        /*085a*/ 	.byte	0x3f
	.zero		1


	//   ....[69]....
        /*085c*/ 	.word	0x00011f20
        /*0860*/ 	.word	0x000000b2
        /*0864*/ 	.word	0x00028c50
        /*0868*/ 	.short	0x010a
        /*086a*/ 	.byte	0x3f
	.zero		1


	//   ....[70]....
        /*086c*/ 	.word	0x00011f80
        /*0870*/ 	.word	0x00000006
        /*0874*/ 	.word	0x00028c30
        /*0878*/ 	.short	0x010a
        /*087a*/ 	.byte	0x3f
	.zero		1


	//   ....[71]....
        /*087c*/ 	.word	0x00011fd0
        /*0880*/ 	.word	0x000000aa
        /*0884*/ 	.word	0x00028c50
        /*0888*/ 	.short	0x010a
        /*088a*/ 	.byte	0x3f
	.zero		1


	//   ....[72]....
        /*088c*/ 	.word	0x00012120
        /*0890*/ 	.word	0x00000003
        /*0894*/ 	.word	0x00028c40
        /*0898*/ 	.short	0x010a
        /*089a*/ 	.byte	0x3f
	.zero		1


	//   ....[73]....
        /*089c*/ 	.word	0x00012640
        /*08a0*/ 	.word	0x00000011
        /*08a4*/ 	.word	0x00028c20
        /*08a8*/ 	.short	0x010a
        /*08aa*/ 	.byte	0x3f
	.zero		1


	//   ....[74]....
        /*08ac*/ 	.word	0x00012690
        /*08b0*/ 	.word	0x00000000
        /*08b4*/ 	.word	0x00028c60
        /*08b8*/ 	.short	0x010a
        /*08ba*/ 	.byte	0x3f
	.zero		1


	//   ....[75]....
        /*08bc*/ 	.word	0x000126e0
        /*08c0*/ 	.word	0x00000002
        /*08c4*/ 	.word	0x00028c40
        /*08c8*/ 	.short	0x010a
        /*08ca*/ 	.byte	0x3f
	.zero		1


	//   ....[76]....
        /*08cc*/ 	.word	0x00012730
        /*08d0*/ 	.word	0x00000002
        /*08d4*/ 	.word	0x00028c60
        /*08d8*/ 	.short	0x010a
        /*08da*/ 	.byte	0x3f
	.zero		1


	//   ....[77]....
        /*08dc*/ 	.word	0x00012780
        /*08e0*/ 	.word	0x00000004
        /*08e4*/ 	.word	0x00028c40
        /*08e8*/ 	.short	0x010a
        /*08ea*/ 	.byte	0x3f
	.zero		1


	//   ....[78]....
        /*08ec*/ 	.word	0x000127d0
        /*08f0*/ 	.word	0x00000004
        /*08f4*/ 	.word	0x00028c60
        /*08f8*/ 	.short	0x010a
        /*08fa*/ 	.byte	0x3f
	.zero		1


	//   ....[79]....
        /*08fc*/ 	.word	0x00012820
        /*0900*/ 	.word	0x00000004
        /*0904*/ 	.word	0x00028c40
        /*0908*/ 	.short	0x010a
        /*090a*/ 	.byte	0x3f
	.zero		1


	//   ....[80]....
        /*090c*/ 	.word	0x00012870
        /*0910*/ 	.word	0x00000004
        /*0914*/ 	.word	0x00028c60
        /*0918*/ 	.short	0x010a
        /*091a*/ 	.byte	0x3f
	.zero		1


	//   ....[81]....
        /*091c*/ 	.word	0x00012960
        /*0920*/ 	.word	0x00000000
        /*0924*/ 	.word	0x00028c20
        /*0928*/ 	.short	0x010a
        /*092a*/ 	.byte	0x3f
	.zero		1


	//   ....[82]....
        /*092c*/ 	.word	0x00012b00
        /*0930*/ 	.word	0x00000006
        /*0934*/ 	.word	0x00000000
        /*0938*/ 	.short	0x010a
        /*093a*/ 	.byte	0x3f
	.zero		1


	//   ....[83]....
        /*093c*/ 	.word	0x00012b50
        /*0940*/ 	.word	0x00000003
        /*0944*/ 	.word	0x00000000
        /*0948*/ 	.short	0x010a
        /*094a*/ 	.byte	0x3f
	.zero		1


	//   ....[84]....
        /*094c*/ 	.word	0x00012ba0
        /*0950*/ 	.word	0x00000012
        /*0954*/ 	.word	0x00000000
        /*0958*/ 	.short	0x010a
        /*095a*/ 	.byte	0x3f
	.zero		1


	//----- nvinfo : EIATTR_NUM_MBARRIERS
	.align		4
.L_985:
        /*095c*/ 	.byte	0x03, 0x38
        /*095e*/ 	.short	0x0016


	//----- nvinfo : EIATTR_EXIT_INSTR_OFFSETS
	.align		4
        /*0960*/ 	.byte	0x04, 0x1c
        /*0962*/ 	.short	(.L_987 - .L_986)


	//   ....[0]....
.L_986:
        /*0964*/ 	.word	0x00000a10


	//   ....[1]....
        /*0968*/ 	.word	0x0000c880


	//   ....[2]....
        /*096c*/ 	.word	0x00011cf0


	//----- nvinfo : EIATTR_MAX_THREADS
	.align		4
.L_987:
        /*0970*/ 	.byte	0x04, 0x05
        /*0972*/ 	.short	(.L_989 - .L_988)
.L_988:
        /*0974*/ 	.word	0x00000180
        /*0978*/ 	.word	0x00000001
        /*097c*/ 	.word	0x00000001


	//----- nvinfo : EIATTR_CRS_STACK_SIZE
	.align		4
.L_989:
        /*0980*/ 	.byte	0x04, 0x1e
        /*0982*/ 	.short	(.L_991 - .L_990)
.L_990:
        /*0984*/ 	.word	0x00000000


	//----- nvinfo : EIATTR_CBANK_PARAM_SIZE
	.align		4
.L_991:
        /*0988*/ 	.byte	0x03, 0x19
        /*098a*/ 	.short	0x0af0


	//----- nvinfo : EIATTR_PARAM_CBANK
	.align		4
        /*098c*/ 	.byte	0x04, 0x0a
        /*098e*/ 	.short	(.L_993 - .L_992)
	.align		4
.L_992:
        /*0990*/ 	.word	index@(.nv.constant0._ZN7cutlass13device_kernelIN5flash11enable_sm90INS1_16FlashAttnFwdSm90INS1_25CollectiveMainloopFwdSm90ILi2EN4cute5tupleIJNS5_1CILi1EEES8_S8_EEENS6_IJNS7_ILi64EEESA_SA_EEELi512ENS_6half_tEfNS_4arch4Sm90ELb1ELb0ELb1ELb0ELb0ELb0ELb0ELb0ELb0ELb1ELb0ELb0EEENS1_21CollectiveEpilogueFwdINS6_IJSA_NS7_ILi512EEESA_EEES9_SC_SE_Li256ELb0ELb1ELb0ELb0EEENS1_30DynamicPersistentTileSchedulerILi256ELi128ELb0ELb1ELb1EEEEEEEEEvNT_6ParamsE)
        /*0994*/ 	.short	0x0210
        /*0996*/ 	.short	0x0af0


	//----- nvinfo : EIATTR_SW_WAR
	.align		4
.L_993:
        /*0998*/ 	.byte	0x04, 0x36
        /*099a*/ 	.short	(.L_995 - .L_994)
.L_994:
        /*099c*/ 	.word	0x00000008
.L_995:


//--------------------- .nv.info._ZN7cutlass13device_kernelIN5flash11enable_sm90INS1_16FlashAttnFwdSm90INS1_25CollectiveMainloopFwdSm90ILi2EN4cute5tupleIJNS5_1CILi1EEES8_S8_EEENS6_IJNS7_ILi64EEESA_SA_EEELi512ENS_6half_tEfNS_4arch4Sm90ELb1ELb0ELb1ELb0ELb0ELb0ELb1ELb0ELb0ELb1ELb0ELb0EEENS1_21CollectiveEpilogueFwdINS6_IJSA_NS7_ILi512EEESA_EEES9_SC_SE_Li256ELb0ELb1ELb0ELb0EEENS1_30DynamicPersistentTileSchedulerILi256ELi128ELb0ELb1ELb1EEEEEEEEEvNT_6ParamsE --------------------------
	.section	.nv.info._ZN7cutlass13device_kernelIN5flash11enable_sm90INS1_16FlashAttnFwdSm90INS1_25CollectiveMainloopFwdSm90ILi2EN4cute5tupleIJNS5_1CILi1EEES8_S8_EEENS6_IJNS7_ILi64EEESA_SA_EEELi512ENS_6half_tEfNS_4arch4Sm90ELb1ELb0ELb1ELb0ELb0ELb0ELb1ELb0ELb0ELb1ELb0ELb0EEENS1_21CollectiveEpilogueFwdINS6_IJSA_NS7_ILi512EEESA_EEES9_SC_SE_Li256ELb0ELb1ELb0ELb0EEENS1_30DynamicPersistentTileSchedulerILi256ELi128ELb0ELb1ELb1EEEEEEEEEvNT_6ParamsE,"",@"SHT_CUDA_INFO"
	.sectionflags	@""
	.align	4


	//----- nvinfo : EIATTR_CUDA_API_VERSION
	.align		4
        /*0000*/ 	.byte	0x04, 0x37
        /*0002*/ 	.short	(.L_997 - .L_996)
.L_996:
        /*0004*/ 	.word	0x00000082


	//----- nvinfo : EIATTR_KPARAM_INFO
	.align		4
.L_997:
        /*0008*/ 	.byte	0x04, 0x17
        /*000a*/ 	.short	(.L_999 - .L_998)
.L_998:
        /*000c*/ 	.word	0x00000000
        /*0010*/ 	.short	0x0000
        /*0012*/ 	.short	0x0070
        /*0014*/ 	.byte	0x00, 0xf0, 0x01, 0x2e


	//----- nvinfo : EIATTR_SPARSE_MMA_MASK
	.align		4
.L_999:
        /*0018*/ 	.byte	0x03, 0x50
        /*001a*/ 	.short	0x0000


	//----- nvinfo : EIATTR_MAXREG_COUNT
	.align		4
        /*001c*/ 	.byte	0x03, 0x1b
        /*001e*/ 	.short	0x00a8


	//----- nvinfo : EIATTR_NUM_BARRIERS
	.align		4
        /*0020*/ 	.byte	0x02, 0x4c
        /*0022*/ 	.byte	0x10
	.zero		1


	//----- nvinfo : EIATTR_EXTERNS
	.align		4
        /*0024*/ 	.byte	0x04, 0x0f
        /*0026*/ 	.short	(.L_1001 - .L_1000)


	//   ....[0]....
	.align		4
.L_1000:
        /*0028*/ 	.word	index@(__assertfail)


	//----- nvinfo : EIATTR_ANNOTATIONS
	.align		4
.L_1001:
        /*002c*/ 	.byte	0x04, 0x55
        /*002e*/ 	.short	(.L_1003 - .L_1002)


	//   ....[0]....
.L_1002:
        /* <DEDUP_REMOVED lines=33> */


	//----- nvinfo : EIATTR_MERCURY_ISA_VERSION
	.align		4
.L_1003:
        /*0230*/ 	.byte	0x03, 0x5f
        /*0232*/ 	.short	0x0101


	//----- nvinfo : EIATTR_INT_WARP_WIDE_INSTR_OFFSETS
	.align		4
        /*0234*/ 	.byte	0x04, 0x31
        /*0236*/ 	.short	(.L_1005 - .L_1004)


	//   ....[0]....
.L_1004:
        /*0238*/ 	.word	0x00000130


	//   ....[1]....
        /*023c*/ 	.word	0x00000170


	//   ....[2]....
        /*0240*/ 	.word	0x000001e0


	//   ....[3]....
        /*0244*/ 	.word	0x000001f0


	//   ....[4]....
        /*0248*/ 	.word	0x00010dc0


	//   ....[5]....
        /*024c*/ 	.word	0x00010e50


	//   ....[6]....
        /*0250*/ 	.word	0x000164a0


	//   ....[7]....
        /*0254*/ 	.word	0x00016530


	//----- nvinfo : EIATTR_COOP_GROUP_MASK_REGIDS
	.align		4
.L_1005:
        /*0258*/ 	.byte	0x04, 0x29
        /*025a*/ 	.short	(.L_1007 - .L_1006)


	//   ....[0]....
.L_1006:
        /*025c*/ 	.word	0xffffffff


	//   ....[1]....
        /*0260*/ 	.word	0xffffffff


	//   ....[2]....
        /*0264*/ 	.word	0xffffffff


	//   ....[3]....
        /*0268*/ 	.word	0xffffffff


	//   ....[4]....
        /*026c*/ 	.word	0xffffffff


	//   ....[5]....
        /*0270*/ 	.word	0xffffffff


	//   ....[6]....
        /*0274*/ 	.word	0xffffffff


	//   ....[7]....
        /*0278*/ 	.word	0xffffffff


	//   ....[8]....
        /*027c*/ 	.word	0xffffffff


	//   ....[9]....
        /*0280*/ 	.word	0xffffffff


	//   ....[10]....
        /*0284*/ 	.word	0xffffffff


	//   ....[11]....
        /*0288*/ 	.word	0xffffffff


	//   ....[12]....
        /*028c*/ 	.word	0xffffffff


	//   ....[13]....
        /*0290*/ 	.word	0xffffffff


	//   ....[14]....
        /*0294*/ 	.word	0xffffffff


	//   ....[15]....
        /*0298*/ 	.word	0xffffffff


	//   ....[16]....
        /*029c*/ 	.word	0xffffffff


	//   ....[17]....
        /*02a0*/ 	.word	0xffffffff


	//   ....[18]....
        /*02a4*/ 	.word	0xffffffff


	//   ....[19]....
        /*02a8*/ 	.word	0xffffffff


	//   ....[20]....
        /*02ac*/ 	.word	0xffffffff


	//   ....[21]....
        /*02b0*/ 	.word	0xffffffff


	//   ....[22]....
        /*02b4*/ 	.word	0xffffffff


	//   ....[23]....
        /*02b8*/ 	.word	0xffffffff


	//   ....[24]....
        /*02bc*/ 	.word	0xffffffff


	//   ....[25]....
        /*02c0*/ 	.word	0xffffffff


	//   ....[26]....
        /*02c4*/ 	.word	0xffffffff


	//   ....[27]....
        /*02c8*/ 	.word	0xffffffff


	//   ....[28]....
        /*02cc*/ 	.word	0xffffffff


	//   ....[29]....
        /*02d0*/ 	.word	0xffffffff


	//   ....[30]....
        /*02d4*/ 	.word	0xffffffff


	//   ....[31]....
        /*02d8*/ 	.word	0xffffffff


	//   ....[32]....
        /*02dc*/ 	.word	0xffffffff


	//   ....[33]....
        /*02e0*/ 	.word	0xffffffff


	//   ....[34]....
        /*02e4*/ 	.word	0xffffffff


	//   ....[35]....
        /*02e8*/ 	.word	0xffffffff


	//   ....[36]....
        /*02ec*/ 	.word	0xffffffff


	//   ....[37]....
        /*02f0*/ 	.word	0xffffffff


	//   ....[38]....
        /*02f4*/ 	.word	0xffffffff


	//   ....[39]....
        /*02f8*/ 	.word	0xffffffff


	//   ....[40]....
        /*02fc*/ 	.word	0xffffffff


	//   ....[41]....
        /*0300*/ 	.word	0xffffffff


	//   ....[42]....
        /*0304*/ 	.word	0xffffffff


	//   ....[43]....
        /*0308*/ 	.word	0xffffffff


	//   ....[44]....
        /*030c*/ 	.word	0xffffffff


	//   ....[45]....
        /*0310*/ 	.word	0xffffffff


	//   ....[46]....
        /*0314*/ 	.word	0xffffffff


	//   ....[47]....
        /*0318*/ 	.word	0xffffffff


	//   ....[48]....
        /*031c*/ 	.word	0xffffffff


	//   ....[49]....
        /*0320*/ 	.word	0xffffffff


	//   ....[50]....
        /*0324*/ 	.word	0xffffffff


	//   ....[51]....
        /*0328*/ 	.word	0xffffffff


	//   ....[52]....
        /*032c*/ 	.word	0xffffffff


	//   ....[53]....
        /*0330*/ 	.word	0xffffffff


	//   ....[54]....
        /*0334*/ 	.word	0xffffffff


	//   ....[55]....
        /*0338*/ 	.word	0xffffffff


	//   ....[56]....
        /*033c*/ 	.word	0xffffffff


	//   ....[57]....
        /*0340*/ 	.word	0xffffffff


	//   ....[58]....
        /*0344*/ 	.word	0xffffffff


	//   ....[59]....
        /*0348*/ 	.word	0xffffffff


	//   ....[60]....
        /*034c*/ 	.word	0xffffffff


	//   ....[61]....
        /*0350*/ 	.word	0xffffffff


	//   ....[62]....
        /*0354*/ 	.word	0xffffffff


	//   ....[63]....
        /*0358*/ 	.word	0xffffffff


	//   ....[64]....
        /*035c*/ 	.word	0xffffffff


	//   ....[65]....
        /*0360*/ 	.word	0xffffffff


	//   ....[66]....
        /*0364*/ 	.word	0xffffffff


	//   ....[67]....
        /*0368*/ 	.word	0xffffffff


	//   ....[68]....
        /*036c*/ 	.word	0x0500000f


	//   ....[69]....
        /*0370*/ 	.word	0x0500000f


	//   ....[70]....
        /*0374*/ 	.word	0x0500000f


	//   ....[71]....
        /*0378*/ 	.word	0x0500000f


	//   ....[72]....
        /*037c*/ 	.word	0x0500000f


	//   ....[73]....
        /*0380*/ 	.word	0x0500000f


	//   ....[74]....
        /*0384*/ 	.word	0x0500000f


	//   ....[75]....
        /*0388*/ 	.word	0x0500000f


	//   ....[76]....
        /*038c*/ 	.word	0x0500000f


	//   ....[77]....
        /*0390*/ 	.word	0x0500000f


	//   ....[78]....
        /*0394*/ 	.word	0x0500000f


	//   ....[79]....
        /*0398*/ 	.word	0x0500000f


	//   ....[80]....
        /*039c*/ 	.word	0x0500000f


	//   ....[81]....
        /*03a0*/ 	.word	0x0500000f


	//   ....[82]....
        /*03a4*/ 	.word	0x0500000f


	//   ....[83]....
        /*03a8*/ 	.word	0x0500000f


	//   ....[84]....
        /*03ac*/ 	.word	0x0500000f


	//   ....[85]....
        /*03b0*/ 	.word	0x0500000f


	//   ....[86]....
        /*03b4*/ 	.word	0x0500000f


	//----- nvinfo : EIATTR_COOP_GROUP_INSTR_OFFSETS
	.align		4
.L_1007:
        /*03b8*/ 	.byte	0x04, 0x28
        /*03ba*/ 	.short	(.L_1009 - .L_1008)


	//   ....[0]....
.L_1008:
        /*03bc*/ 	.word	0x00000070


	//   ....[1]....
        /*03c0*/ 	.word	0x00000140


	//   ....[2]....
        /*03c4*/ 	.word	0x00000190


	//   ....[3]....
        /*03c8*/ 	.word	0x000003a0


	//   ....[4]....
        /*03cc*/ 	.word	0x00000500


	//   ....[5]....
        /*03d0*/ 	.word	0x00000620


	//   ....[6]....
        /*03d4*/ 	.word	0x00000780


	//   ....[7]....
        /*03d8*/ 	.word	0x00001940


	//   ....[8]....
        /*03dc*/ 	.word	0x00003640


	//   ....[9]....
        /*03e0*/ 	.word	0x00004680


	//   ....[10]....
        /*03e4*/ 	.word	0x00005280


	//   ....[11]....
        /*03e8*/ 	.word	0x000052a0


	//   ....[12]....
        /*03ec*/ 	.word	0x000059f0


	//   ....[13]....
        /*03f0*/ 	.word	0x00005ac0


	//   ....[14]....
        /*03f4*/ 	.word	0x00005ef0


	//   ....[15]....
        /*03f8*/ 	.word	0x00005f90


	//   ....[16]....
        /*03fc*/ 	.word	0x00006840


	//   ....[17]....
        /*0400*/ 	.word	0x00007500


	//   ....[18]....
        /*0404*/ 	.word	0x000081f0


	//   ....[19]....
        /*0408*/ 	.word	0x000085d0


	//   ....[20]....
        /*040c*/ 	.word	0x000087c0


	//   ....[21]....
        /*0410*/ 	.word	0x00008900


	//   ....[22]....
        /*0414*/ 	.word	0x00008cb0


	//   ....[23]....
        /*0418*/ 	.word	0x00008d40


	//   ....[24]....
        /*041c*/ 	.word	0x00009ec0


	//   ....[25]....
        /*0420*/ 	.word	0x0000ab20


	//   ....[26]....
        /*0424*/ 	.word	0x0000bab0


	//   ....[27]....
        /*0428*/ 	.word	0x0000bb30


	//   ....[28]....
        /*042c*/ 	.word	0x0000be40


	//   ....[29]....
        /*0430*/ 	.word	0x0000c000


	//   ....[30]....
        /*0434*/ 	.word	0x0000cff0


	//   ....[31]....
        /*0438*/ 	.word	0x0000d030


	//   ....[32]....
        /*043c*/ 	.word	0x0000d060


	//   ....[33]....
        /*0440*/ 	.word	0x0000d0c0


	//   ....[34]....
        /*0444*/ 	.word	0x0000d0e0


	//   ....[35]....
        /*0448*/ 	.word	0x0000dc00


	//   ....[36]....
        /*044c*/ 	.word	0x0000ee20


	//   ....[37]....
        /*0450*/ 	.word	0x0000ee50


	//   ....[38]....
        /*0454*/ 	.word	0x0000ee80


	//   ....[39]....
        /*0458*/ 	.word	0x0000eea0


	//   ....[40]....
        /*045c*/ 	.word	0x0000f4e0


	//   ....[41]....
        /*0460*/ 	.word	0x0000f500


	//   ....[42]....
        /*0464*/ 	.word	0x0000f730


	//   ....[43]....
        /*0468*/ 	.word	0x0000f750


	//   ....[44]....
        /*046c*/ 	.word	0x000100d0


	//   ....[45]....
        /*0470*/ 	.word	0x000100f0


	//   ....[46]....
        /*0474*/ 	.word	0x00010330


	//   ....[47]....
        /*0478*/ 	.word	0x00010350


	//   ....[48]....
        /*047c*/ 	.word	0x00010630


	//   ....[49]....
        /*0480*/ 	.word	0x000113c0


	//   ....[50]....
        /*0484*/ 	.word	0x00011d10


	//   ....[51]....
        /*0488*/ 	.word	0x00011d40


	//   ....[52]....
        /*048c*/ 	.word	0x00011e50


	//   ....[53]....
        /*0490*/ 	.word	0x00011e60


	//   ....[54]....
        /*0494*/ 	.word	0x00011ee0


	//   ....[55]....
        /*0498*/ 	.word	0x00011ef0


	//   ....[56]....
        /*049c*/ 	.word	0x00011f00


	//   ....[57]....
        /*04a0*/ 	.word	0x00011f10


	//   ....[58]....
        /*04a4*/ 	.word	0x00012900


	//   ....[59]....
        /*04a8*/ 	.word	0x00012940


	//   ....[60]....
        /*04ac*/ 	.word	0x000129c0


	//   ....[61]....
        /*04b0*/ 	.word	0x00012a90


	//   ....[62]....
        /*04b4*/ 	.word	0x00012c60


	//   ....[63]....
        /*04b8*/ 	.word	0x00012c70


	//   ....[64]....
        /*04bc*/ 	.word	0x00012dc0


	//   ....[65]....
        /*04c0*/ 	.word	0x00012dd0


	//   ....[66]....
        /*04c4*/ 	.word	0x00016680


	//   ....[67]....
        /*04c8*/ 	.word	0x00016870


	//   ....[68]....
        /*04cc*/ 	.word	0x00016dd0


	//   ....[69]....
        /*04d0*/ 	.word	0x00016f30


	//   ....[70]....
        /*04d4*/ 	.word	0x00016fb0


	//   ....[71]....
        /*04d8*/ 	.word	0x00017070


	//   ....[72]....
        /*04dc*/ 	.word	0x00017160


	//   ....[73]....
        /*04e0*/ 	.word	0x000171c0


	//   ....[74]....
        /*04e4*/ 	.word	0x000172b0


	//   ....[75]....
        /*04e8*/ 	.word	0x00017310


	//   ....[76]....
        /*04ec*/ 	.word	0x000173b0


	//   ....[77]....
        /*04f0*/ 	.word	0x00017490


	//   ....[78]....
        /*04f4*/ 	.word	0x00017540


	//   ....[79]....
        /*04f8*/ 	.word	0x00017820


	//   ....[80]....
        /*04fc*/ 	.word	0x00017870


	//   ....[81]....
        /*0500*/ 	.word	0x000179d0


	//   ....[82]....
        /*0504*/ 	.word	0x00017b20


	//   ....[83]....
        /*0508*/ 	.word	0x00017cf0


	//   ....[84]....
        /*050c*/ 	.word	0x00017d40


	//   ....[85]....
        /*0510*/ 	.word	0x00018060


	//   ....[86]....
        /*0514*/ 	.word	0x00018180


	//----- nvinfo : EIATTR_REG_RECONFIG
	.align		4
.L_1009:
        /*0518*/ 	.byte	0x01, 0x54
	.zero		2


	//----- nvinfo : EIATTR_SYSCALL_OFFSETS
	.align		4
        /*051c*/ 	.byte	0x04, 0x46
        /*051e*/ 	.short	(.L_1011 - .L_1010)


	//   ....[0]....
.L_1010:
        /*0520*/ 	.word	0x000037f0


	//   ....[1]....
        /*0524*/ 	.word	0x00010fc0


	//   ....[2]....
        /*0528*/ 	.word	0x00011110


	//   ....[3]....
        /*052c*/ 	.word	0x00011200


	//   ....[4]....
        /*0530*/ 	.word	0x00011960


	//   ....[5]....
        /*0534*/ 	.word	0x00012260


	//----- nvinfo : EIATTR_MBARRIER_INSTR_OFFSETS
	.align		4
.L_1011:
        /*0538*/ 	.byte	0x04, 0x39
        /*053a*/ 	.short	(.L_1013 - .L_1012)


	//   ....[0]....
.L_1012:
        /*053c*/ 	.word	0x00000280
        /*0540*/ 	.word	0x000000ff
        /*0544*/ 	.word	0x00038800
        /*0548*/ 	.short	0x0100
        /*054a*/ 	.byte	0x08
	.zero		1


	//   ....[1]....
        /*054c*/ 	.word	0x00000290
        /*0550*/ 	.word	0x000000ff
        /*0554*/ 	.word	0x00038810
        /*0558*/ 	.short	0x0100
        /*055a*/ 	.byte	0x08
	.zero		1


	//   ....[2]....
        /*055c*/ 	.word	0x000002a0
        /*0560*/ 	.word	0x000000ff
        /*0564*/ 	.word	0x00038820
        /*0568*/ 	.short	0x0100
        /*056a*/ 	.byte	0x08
	.zero		1


	//   ....[3]....
        /*056c*/ 	.word	0x00000350
        /*0570*/ 	.word	0x000000ff
        /*0574*/ 	.word	0x00038830
        /*0578*/ 	.short	0x0100
        /*057a*/ 	.byte	0x06
	.zero		1


	//   ....[4]....
        /*057c*/ 	.word	0x00000360
        /*0580*/ 	.word	0x000000ff
        /*0584*/ 	.word	0x00038840
        /*0588*/ 	.short	0x0100
        /*058a*/ 	.byte	0x06
	.zero		1


	//   ....[5]....
        /*058c*/ 	.word	0x00000370
        /*0590*/ 	.word	0x000000ff
        /*0594*/ 	.word	0x00038838
        /*0598*/ 	.short	0x0100
        /*059a*/ 	.byte	0x06
	.zero		1


	//   ....[6]....
        /*059c*/ 	.word	0x00000380
        /*05a0*/ 	.word	0x000000ff
        /*05a4*/ 	.word	0x00038848
        /*05a8*/ 	.short	0x0100
        /*05aa*/ 	.byte	0x06
	.zero		1


	//   ....[7]....
        /*05ac*/ 	.word	0x000004b0
        /*05b0*/ 	.word	0x000000ff
        /*05b4*/ 	.word	0x00038850
        /*05b8*/ 	.short	0x0100
        /*05ba*/ 	.byte	0x08
	.zero		1


	//   ....[8]....
        /*05bc*/ 	.word	0x000004c0
        /*05c0*/ 	.word	0x000000ff
        /*05c4*/ 	.word	0x00038860
        /*05c8*/ 	.short	0x0100
        /*05ca*/ 	.byte	0x08
	.zero		1


	//   ....[9]....
        /*05cc*/ 	.word	0x000004d0
        /*05d0*/ 	.word	0x000000ff
        /*05d4*/ 	.word	0x00038858
        /*05d8*/ 	.short	0x0100
        /*05da*/ 	.byte	0x08
	.zero		1


	//   ....[10]....
        /*05dc*/ 	.word	0x000004e0
        /*05e0*/ 	.word	0x000000ff
        /*05e4*/ 	.word	0x00038868
        /*05e8*/ 	.short	0x0100
        /*05ea*/ 	.byte	0x08
	.zero		1


	//   ....[11]....
        /*05ec*/ 	.word	0x000005d0
        /*05f0*/ 	.word	0x000000ff
        /*05f4*/ 	.word	0x00038870
        /*05f8*/ 	.short	0x0100
        /*05fa*/ 	.byte	0x06
	.zero		1


	//   ....[12]....
        /*05fc*/ 	.word	0x000005e0
        /*0600*/ 	.word	0x000000ff
        /*0604*/ 	.word	0x00038880
        /*0608*/ 	.short	0x0100
        /*060a*/ 	.byte	0x06
	.zero		1


	//   ....[13]....
        /*060c*/ 	.word	0x000005f0
        /*0610*/ 	.word	0x000000ff
        /*0614*/ 	.word	0x00038878
        /*0618*/ 	.short	0x0100
        /*061a*/ 	.byte	0x06
	.zero		1


	//   ....[14]....
        /*061c*/ 	.word	0x00000600
        /*0620*/ 	.word	0x000000ff
        /*0624*/ 	.word	0x00038888
        /*0628*/ 	.short	0x0100
        /*062a*/ 	.byte	0x06
	.zero		1


	//   ....[15]....
        /*062c*/ 	.word	0x00000730
        /*0630*/ 	.word	0x000000ff
        /*0634*/ 	.word	0x00038890
        /*0638*/ 	.short	0x0100
        /*063a*/ 	.byte	0x08
	.zero		1


	//   ....[16]....
        /*063c*/ 	.word	0x00000740
        /*0640*/ 	.word	0x000000ff
        /*0644*/ 	.word	0x000388a0
        /*0648*/ 	.short	0x0100
        /*064a*/ 	.byte	0x08
	.zero		1


	//   ....[17]....
        /*064c*/ 	.word	0x00000750
        /*0650*/ 	.word	0x000000ff
        /*0654*/ 	.word	0x00038898
        /*0658*/ 	.short	0x0100
        /*065a*/ 	.byte	0x08
	.zero		1


	//   ....[18]....
        /*065c*/ 	.word	0x00000760
        /*0660*/ 	.word	0x000000ff
        /*0664*/ 	.word	0x000388a8
        /*0668*/ 	.short	0x0100
        /*066a*/ 	.byte	0x08
	.zero		1


	//   ....[19]....
        /*066c*/ 	.word	0x00000890
        /*0670*/ 	.word	0x000000ff
        /*0674*/ 	.word	0x000388b0
        /*0678*/ 	.short	0x0100
        /*067a*/ 	.byte	0x08
	.zero		1


	//   ....[20]....
        /*067c*/ 	.word	0x000008a0
        /*0680*/ 	.word	0x000000ff
        /*0684*/ 	.word	0x000388c0
        /*0688*/ 	.short	0x0100
        /*068a*/ 	.byte	0x08
	.zero		1


	//   ....[21]....
        /*068c*/ 	.word	0x000008b0
        /*0690*/ 	.word	0x000000ff
        /*0694*/ 	.word	0x000388b8
        /*0698*/ 	.short	0x0100
        /*069a*/ 	.byte	0x08
	.zero		1


	//   ....[22]....
        /*069c*/ 	.word	0x000008c0
        /*06a0*/ 	.word	0x000000ff
        /*06a4*/ 	.word	0x000388c8
        /*06a8*/ 	.short	0x0100
        /*06aa*/ 	.byte	0x08
	.zero		1


	//   ....[23]....
        /*06ac*/ 	.word	0x00001cf0
        /*06b0*/ 	.word	0x00000000
        /*06b4*/ 	.word	0x00000000
        /*06b8*/ 	.short	0x0101
        /*06ba*/ 	.byte	0x3f
	.zero		1


	//   ....[24]....
        /*06bc*/ 	.word	0x000027c0
        /*06c0*/ 	.word	0x00000000
        /*06c4*/ 	.word	0x00000000
        /*06c8*/ 	.short	0x0101
        /*06ca*/ 	.byte	0x3f
	.zero		1


	//   ....[25]....
        /*06cc*/ 	.word	0x00003870
        /*06d0*/ 	.word	0x00000011
        /*06d4*/ 	.word	0x00038800
        /*06d8*/ 	.short	0x010a
        /*06da*/ 	.byte	0x3f
	.zero		1


	//   ....[26]....
        /*06dc*/ 	.word	0x000038d0
        /*06e0*/ 	.word	0x00000005
        /*06e4*/ 	.word	0x00038830
        /*06e8*/ 	.short	0x010a
        /*06ea*/ 	.byte	0x3f
	.zero		1


	//   ....[27]....
        /*06ec*/ 	.word	0x00003940
        /*06f0*/ 	.word	0x00000005
        /*06f4*/ 	.word	0x00038830
        /*06f8*/ 	.short	0x010a
        /*06fa*/ 	.byte	0x3f
	.zero		1


	//   ....[28]....
        /*06fc*/ 	.word	0x00003bc0
        /*0700*/ 	.word	0x00000011
        /*0704*/ 	.word	0x00038810
        /*0708*/ 	.short	0x010a
        /*070a*/ 	.byte	0x3f
	.zero		1


	//   ....[29]....
        /*070c*/ 	.word	0x00003c00
        /*0710*/ 	.word	0x00000005
        /*0714*/ 	.word	0x00038850
        /*0718*/ 	.short	0x010a
        /*071a*/ 	.byte	0x3f
	.zero		1


	//   ....[30]....
        /*071c*/ 	.word	0x00003cd0
        /*0720*/ 	.word	0x00000005
        /*0724*/ 	.word	0x00038850
        /*0728*/ 	.short	0x010a
        /*072a*/ 	.byte	0x3f
	.zero		1


	//   ....[31]....
        /*072c*/ 	.word	0x000061e0
        /*0730*/ 	.word	0x00000018
        /*0734*/ 	.word	0x00000000
        /*0738*/ 	.short	0x0101
        /*073a*/ 	.byte	0x3f
	.zero		1


	//   ....[32]....
        /*073c*/ 	.word	0x00006860
        /*0740*/ 	.word	0x00000005
        /*0744*/ 	.word	0x00000000
        /*0748*/ 	.short	0x0101
        /*074a*/ 	.byte	0x3f
	.zero		1


	//   ....[33]....
        /*074c*/ 	.word	0x00006990
        /*0750*/ 	.word	0x00000009
        /*0754*/ 	.word	0x00038830
        /*0758*/ 	.short	0x010a
        /*075a*/ 	.byte	0x3f
	.zero		1


	//   ....[34]....
        /*075c*/ 	.word	0x000069e0
        /*0760*/ 	.word	0x00000009
        /*0764*/ 	.word	0x00038830
        /*0768*/ 	.short	0x010a
        /*076a*/ 	.byte	0x3f
	.zero		1


	//   ....[35]....
        /*076c*/ 	.word	0x00006b80
        /*0770*/ 	.word	0x00000009
        /*0774*/ 	.word	0x00038850
        /*0778*/ 	.short	0x010a
        /*077a*/ 	.byte	0x3f
	.zero		1


	//   ....[36]....
        /*077c*/ 	.word	0x00006bc0
        /*0780*/ 	.word	0x00000009
        /*0784*/ 	.word	0x00038850
        /*0788*/ 	.short	0x010a
        /*078a*/ 	.byte	0x3f
	.zero		1


	//   ....[37]....
        /*078c*/ 	.word	0x00008e00
        /*0790*/ 	.word	0x00000098
        /*0794*/ 	.word	0x00000000
        /*0798*/ 	.short	0x0101
        /*079a*/ 	.byte	0x3f
	.zero		1


	//   ....[38]....
        /*079c*/ 	.word	0x00009ee0
        /*07a0*/ 	.word	0x00000009
        /*07a4*/ 	.word	0x00000000
        /*07a8*/ 	.short	0x0101
        /*07aa*/ 	.byte	0x3f
	.zero		1


	//   ....[39]....
        /*07ac*/ 	.word	0x0000a000
        /*07b0*/ 	.word	0x00000009
        /*07b4*/ 	.word	0x00038830
        /*07b8*/ 	.short	0x010a
        /*07ba*/ 	.byte	0x3f
	.zero		1


	//   ....[40]....
        /*07bc*/ 	.word	0x0000a050
        /*07c0*/ 	.word	0x00000009
        /*07c4*/ 	.word	0x00038830
        /*07c8*/ 	.short	0x010a
        /*07ca*/ 	.byte	0x3f
	.zero		1


	//   ....[41]....
        /*07cc*/ 	.word	0x0000a1d0
        /*07d0*/ 	.word	0x00000009
        /*07d4*/ 	.word	0x00038850
        /*07d8*/ 	.short	0x010a
        /*07da*/ 	.byte	0x3f
	.zero		1


	//   ....[42]....
        /*07dc*/ 	.word	0x0000a210
        /*07e0*/ 	.word	0x00000009
        /*07e4*/ 	.word	0x00038850
        /*07e8*/ 	.short	0x010a
        /*07ea*/ 	.byte	0x3f
	.zero		1


	//   ....[43]....
        /*07ec*/ 	.word	0x0000c330
        /*07f0*/ 	.word	0x00000098
        /*07f4*/ 	.word	0x00000000
        /*07f8*/ 	.short	0x0101
        /*07fa*/ 	.byte	0x3f
	.zero		1


	//   ....[44]....
        /*07fc*/ 	.word	0x0000d010
        /*0800*/ 	.word	0x00000009
        /*0804*/ 	.word	0x00000000
        /*0808*/ 	.short	0x0101
        /*080a*/ 	.byte	0x3f
	.zero		1


	//   ....[45]....
        /*080c*/ 	.word	0x0000f4d0
        /*0810*/ 	.word	0x00000000
        /*0814*/ 	.word	0x00000000
        /*0818*/ 	.short	0x0101
        /*081a*/ 	.byte	0x3f
	.zero		1


	//   ....[46]....
        /*081c*/ 	.word	0x000115f0
        /*0820*/ 	.word	0x00000000
        /*0824*/ 	.word	0x00038840
        /*0828*/ 	.short	0x010a
        /*082a*/ 	.byte	0x3f
	.zero		1


	//   ....[47]....
        /*082c*/ 	.word	0x00012030
        /*0830*/ 	.word	0x00000011
        /*0834*/ 	.word	0x00038800
        /*0838*/ 	.short	0x0107
        /*083a*/ 	.byte	0x3f
	.zero		1


	//   ....[48]....
        /*083c*/ 	.word	0x000120d0
        /*0840*/ 	.word	0x00000011
        /*0844*/ 	.word	0x00038800
        /*0848*/ 	.short	0x0101
        /*084a*/ 	.byte	0x3f
	.zero		1


	//   ....[49]....
        /*084c*/ 	.word	0x00012ff0
        /*0850*/ 	.word	0x00000011
        /*0854*/ 	.word	0x00038810
        /*0858*/ 	.short	0x0107
        /*085a*/ 	.byte	0x3f
	.zero		1


	//   ....[50]....
        /*085c*/ 	.word	0x000130f0
        /*0860*/ 	.word	0x00000011
        /*0864*/ 	.word	0x00038810
        /*0868*/ 	.short	0x0101
        /*086a*/ 	.byte	0x3f
	.zero		1


	//   ....[51]....
        /*086c*/ 	.word	0x00013110
        /*0870*/ 	.word	0x00000011
        /*0874*/ 	.word	0x00038820
        /*0878*/ 	.short	0x010a
        /*087a*/ 	.byte	0x3f
	.zero		1


	//   ....[52]....
        /*087c*/ 	.word	0x000131e0
        /*0880*/ 	.word	0x00000000
        /*0884*/ 	.word	0x00038860
        /*0888*/ 	.short	0x010a
        /*088a*/ 	.byte	0x3f
	.zero		1


	//   ....[53]....
        /*088c*/ 	.word	0x00013db0
        /*0890*/ 	.word	0x00000003
        /*0894*/ 	.word	0x00038840
        /*0898*/ 	.short	0x010a
        /*089a*/ 	.byte	0x3f
	.zero		1


	//   ....[54]....
        /*089c*/ 	.word	0x00013fd0
        /*08a0*/ 	.word	0x00000003
        /*08a4*/ 	.word	0x00038860
        /*08a8*/ 	.short	0x010a
        /*08aa*/ 	.byte	0x3f
	.zero		1


	//   ....[55]....
        /*08ac*/ 	.word	0x00014b60
        /*08b0*/ 	.word	0x00000004
        /*08b4*/ 	.word	0x00038840
        /*08b8*/ 	.short	0x010a
        /*08ba*/ 	.byte	0x3f
	.zero		1


	//   ....[56]....
        /*08bc*/ 	.word	0x00014d80
        /*08c0*/ 	.word	0x00000004
        /*08c4*/ 	.word	0x00038860
        /*08c8*/ 	.short	0x010a
        /*08ca*/ 	.byte	0x3f
	.zero		1


	//   ....[57]....
        /*08cc*/ 	.word	0x000158b0
        /*08d0*/ 	.word	0x00000004
        /*08d4*/ 	.word	0x00038840
        /*08d8*/ 	.short	0x010a
        /*08da*/ 	.byte	0x3f
	.zero		1


	//   ....[58]....
        /*08dc*/ 	.word	0x00015ad0
        /*08e0*/ 	.word	0x00000004
        /*08e4*/ 	.word	0x00038860
        /*08e8*/ 	.short	0x010a
        /*08ea*/ 	.byte	0x3f
	.zero		1


	//   ....[59]....
        /*08ec*/ 	.word	0x000167f0
        /*08f0*/ 	.word	0x00000000
        /*08f4*/ 	.word	0x00038820
        /*08f8*/ 	.short	0x010a
        /*08fa*/ 	.byte	0x3f
	.zero		1


	//   ....[60]....
        /*08fc*/ 	.word	0x000169e0
        /*0900*/ 	.word	0x00000006
        /*0904*/ 	.word	0x00000000
        /*0908*/ 	.short	0x010a
        /*090a*/ 	.byte	0x3f
	.zero		1


	//   ....[61]....
        /*090c*/ 	.word	0x00016a10
        /*0910*/ 	.word	0x00000007
        /*0914*/ 	.word	0x00000000
        /*0918*/ 	.short	0x010a
        /*091a*/ 	.byte	0x3f
	.zero		1


	//   ....[62]....
        /*091c*/ 	.word	0x00016a70
        /*0920*/ 	.word	0x00000004
        /*0924*/ 	.word	0x00000000
        /*0928*/ 	.short	0x010a
        /*092a*/ 	.byte	0x3f
	.zero		1


	//   ....[63]....
        /*092c*/ 	.word	0x00016aa0
        /*0930*/ 	.word	0x00000003
        /*0934*/ 	.word	0x00000000
        /*0938*/ 	.short	0x010a
        /*093a*/ 	.byte	0x3f
	.zero		1


	//   ....[64]....
        /*093c*/ 	.word	0x00016b00
        /*0940*/ 	.word	0x00000011
        /*0944*/ 	.word	0x00038800
        /*0948*/ 	.short	0x010a
        /*094a*/ 	.byte	0x3f
	.zero		1


	//   ....[65]....
        /*094c*/ 	.word	0x00016b50
        /*0950*/ 	.word	0x00000005
        /*0954*/ 	.word	0x00038830
        /*0958*/ 	.short	0x010a
        /*095a*/ 	.byte	0x3f
	.zero		1


	//   ....[66]....
        /*095c*/ 	.word	0x00016ba0
        /*0960*/ 	.word	0x00000011
        /*0964*/ 	.word	0x00038810
        /*0968*/ 	.short	0x010a
        /*096a*/ 	.byte	0x3f
	.zero		1


	//   ....[67]....
        /*096c*/ 	.word	0x00016bf0
        /*0970*/ 	.word	0x00000005
        /*0974*/ 	.word	0x00038850
        /*0978*/ 	.short	0x010a
        /*097a*/ 	.byte	0x3f
	.zero		1


	//   ....[68]....
        /*097c*/ 	.word	0x00016c40
        /*0980*/ 	.word	0x00000009
        /*0984*/ 	.word	0x00038830
        /*0988*/ 	.short	0x010a
        /*098a*/ 	.byte	0x3f
	.zero		1


	//   ....[69]....
        /*098c*/ 	.word	0x00016c90
        /*0990*/ 	.word	0x00000009
        /*0994*/ 	.word	0x00038850
        /*0998*/ 	.short	0x010a
        /*099a*/ 	.byte	0x3f
	.zero		1


	//   ....[70]....
        /*099c*/ 	.word	0x00016ce0
        /*09a0*/ 	.word	0x00000009
        /*09a4*/ 	.word	0x00038830
        /*09a8*/ 	.short	0x010a
        /*09aa*/ 	.byte	0x3f
	.zero		1


	//   ....[71]....
        /*09ac*/ 	.word	0x00016d30
        /*09b0*/ 	.word	0x00000009
        /*09b4*/ 	.word	0x00038850
        /*09b8*/ 	.short	0x010a
        /*09ba*/ 	.byte	0x3f
	.zero		1


	//   ....[72]....
        /*09bc*/ 	.word	0x00016e80
        /*09c0*/ 	.word	0x00000000
        /*09c4*/ 	.word	0x00038840
        /*09c8*/ 	.short	0x010a
        /*09ca*/ 	.byte	0x3f
	.zero		1


	//   ....[73]....
        /*09cc*/ 	.word	0x00017d80
        /*09d0*/ 	.word	0x00000011
        /*09d4*/ 	.word	0x00038820
        /*09d8*/ 	.short	0x010a
        /*09da*/ 	.byte	0x3f
	.zero		1


	//   ....[74]....
        /*09dc*/ 	.word	0x00017dd0
        /*09e0*/ 	.word	0x00000000
        /*09e4*/ 	.word	0x00038860
        /*09e8*/ 	.short	0x010a
        /*09ea*/ 	.byte	0x3f
	.zero		1


	//   ....[75]....
        /*09ec*/ 	.word	0x00017e20
        /*09f0*/ 	.word	0x00000003
        /*09f4*/ 	.word	0x00038840
        /*09f8*/ 	.short	0x010a
        /*09fa*/ 	.byte	0x3f
	.zero		1


	//   ....[76]....
        /*09fc*/ 	.word	0x00017e70
        /*0a00*/ 	.word	0x00000003
        /*0a04*/ 	.word	0x00038860
        /*0a08*/ 	.short	0x010a
        /*0a0a*/ 	.byte	0x3f
	.zero		1


	//   ....[77]....
        /*0a0c*/ 	.word	0x00017ec0
        /*0a10*/ 	.word	0x00000004
        /*0a14*/ 	.word	0x00038840
        /*0a18*/ 	.short	0x010a
        /*0a1a*/ 	.byte	0x3f
	.zero		1


	//   ....[78]....
        /*0a1c*/ 	.word	0x00017f10
        /*0a20*/ 	.word	0x00000004
        /*0a24*/ 	.word	0x00038860
        /*0a28*/ 	.short	0x010a
        /*0a2a*/ 	.byte	0x3f
	.zero		1


	//   ....[79]....
        /*0a2c*/ 	.word	0x00017f60
        /*0a30*/ 	.word	0x00000004
        /*0a34*/ 	.word	0x00038840
        /*0a38*/ 	.short	0x010a
        /*0a3a*/ 	.byte	0x3f
	.zero		1


	//   ....[80]....
        /*0a3c*/ 	.word	0x00017fb0
        /*0a40*/ 	.word	0x00000004
        /*0a44*/ 	.word	0x00038860
        /*0a48*/ 	.short	0x010a
        /*0a4a*/ 	.byte	0x3f
	.zero		1


	//   ....[81]....
        /*0a4c*/ 	.word	0x000180a0
        /*0a50*/ 	.word	0x00000000
        /*0a54*/ 	.word	0x00038820
        /*0a58*/ 	.short	0x010a
        /*0a5a*/ 	.byte	0x3f
	.zero		1


	//   ....[82]....
        /*0a5c*/ 	.word	0x00018240
        /*0a60*/ 	.word	0x00000006
        /*0a64*/ 	.word	0x00000000
        /*0a68*/ 	.short	0x010a
        /*0a6a*/ 	.byte	0x3f
	.zero		1


	//   ....[83]....
        /*0a6c*/ 	.word	0x00018290
        /*0a70*/ 	.word	0x00000007
        /*0a74*/ 	.word	0x00000000
        /*0a78*/ 	.short	0x010a
        /*0a7a*/ 	.byte	0x3f
	.zero		1


	//   ....[84]....
        /*0a7c*/ 	.word	0x000182e0
        /*0a80*/ 	.word	0x00000004
        /*0a84*/ 	.word	0x00000000
        /*0a88*/ 	.short	0x010a
        /*0a8a*/ 	.byte	0x3f
	.zero		1


	//----- nvinfo : EIATTR_NUM_MBARRIERS
	.align		4
.L_1013:
        /*0a8c*/ 	.byte	0x03, 0x38
        /*0a8e*/ 	.short	0x0017


	//----- nvinfo : EIATTR_EXIT_INSTR_OFFSETS
	.align		4
        /*0a90*/ 	.byte	0x04, 0x1c
        /*0a92*/ 	.short	(.L_1015 - .L_1014)


	//   ....[0]....
.L_1014:
        /*0a94*/ 	.word	0x00000a30


	//   ....[1]....
        /*0a98*/ 	.word	0x000105b0


	//   ....[2]....
        /*0a9c*/ 	.word	0x00016af0


	//----- nvinfo : EIATTR_MAX_THREADS
	.align		4
.L_1015:
        /*0aa0*/ 	.byte	0x04, 0x05
        /*0aa2*/ 	.short	(.L_1017 - .L_1016)
.L_1016:
        /*0aa4*/ 	.word	0x00000180
        /*0aa8*/ 	.word	0x00000001
        /*0aac*/ 	.word	0x00000001


	//----- nvinfo : EIATTR_CRS_STACK_SIZE
	.align		4
.L_1017:
        /*0ab0*/ 	.byte	0x04, 0x1e
        /*0ab2*/ 	.short	(.L_1019 - .L_1018)
.L_1018:
        /*0ab4*/ 	.word	0x00000000


	//----- nvinfo : EIATTR_CBANK_PARAM_SIZE
	.align		4
.L_1019:
        /*0ab8*/ 	.byte	0x03, 0x19
        /*0aba*/ 	.short	0x0bf0


	//----- nvinfo : EIATTR_PARAM_CBANK
	.align		4
        /*0abc*/ 	.byte	0x04, 0x0a
        /*0abe*/ 	.short	(.L_1021 - .L_1020)
	.align		4
.L_1020:
        /*0ac0*/ 	.word	index@(.nv.constant0._ZN7cutlass13device_kernelIN5flash11enable_sm90INS1_16FlashAttnFwdSm90INS1_25CollectiveMainloopFwdSm90ILi2EN4cute5tupleIJNS5_1CILi1EEES8_S8_EEENS6_IJNS7_ILi64EEESA_SA_EEELi512ENS_6half_tEfNS_4arch4Sm90ELb1ELb0ELb1ELb0ELb0ELb0ELb1ELb0ELb0ELb1ELb0ELb0EEENS1_21CollectiveEpilogueFwdINS6_IJSA_NS7_ILi512EEESA_EEES9_SC_SE_Li256ELb0ELb1ELb0ELb0EEENS1_30DynamicPersistentTileSchedulerILi256ELi128ELb0ELb1ELb1EEEEEEEEEvNT_6ParamsE)
        /*0ac4*/ 	.short	0x0210
        /*0ac6*/ 	.short	0x0bf0


	//----- nvinfo : EIATTR_SW_WAR
	.align		4
.L_1021:
        /*0ac8*/ 	.byte	0x04, 0x36
        /*0aca*/ 	.short	(.L_1023 - .L_1022)
.L_1022:
        /*0acc*/ 	.word	0x00000008
.L_1023:


//--------------------- .nv.info._ZN7cutlass13device_kernelIN5flash11enable_sm90INS1_16FlashAttnFwdSm90INS1_25CollectiveMainloopFwdSm90ILi2EN4cute5tupleIJNS5_1CILi1EEES8_S8_EEENS6_IJNS7_ILi64EEESA_SA_EEELi512ENS_6half_tEfNS_4arch4Sm90ELb1ELb0ELb1ELb1ELb0ELb0ELb0ELb0ELb0ELb1ELb0ELb0EEENS1_21CollectiveEpilogueFwdINS6_IJSA_NS7_ILi512EEESA_EEES9_SC_SE_Li256ELb1ELb1ELb0ELb0EEENS1_36VarlenDynamicPersistentTileSchedulerILi64ELi64ELi256ELi128ELb0ELb1ELb1ELb1ELb1ELb1EEEEEEEEEvNT_6ParamsE --------------------------
	.section	.nv.info._ZN7cutlass13device_kernelIN5flash11enable_sm90INS1_16FlashAttnFwdSm90INS1_25CollectiveMainloopFwdSm90ILi2EN4cute5tupleIJNS5_1CILi1EEES8_S8_EEENS6_IJNS7_ILi64EEESA_SA_EEELi512ENS_6half_tEfNS_4arch4Sm90ELb1ELb0ELb1ELb1ELb0ELb0ELb0ELb0ELb0ELb1ELb0ELb0EEENS1_21CollectiveEpilogueFwdINS6_IJSA_NS7_ILi512EEESA_EEES9_SC_SE_Li256ELb1ELb1ELb0ELb0EEENS1_36VarlenDynamicPersistentTileSchedulerILi64ELi64ELi256ELi128ELb0ELb1ELb1ELb1ELb1ELb1EEEEEEEEEvNT_6ParamsE,"",@"SHT_CUDA_INFO"
	.sectionflags	@""
	.align	4


	//----- nvinfo : EIATTR_CUDA_API_VERSION
	.align		4
        /*0000*/ 	.byte	0x04, 0x37
        /*0002*/ 	.short	(.L_1025 - .L_1024)
.L_1024:
        /*0004*/ 	.word	0x00000082


	//----- nvinfo : EIATTR_KPARAM_INFO
	.align		4
.L_1025:
        /*0008*/ 	.byte	0x04, 0x17
        /*000a*/ 	.short	(.L_1027 - .L_1026)
.L_1026:
        /*000c*/ 	.word	0x00000000
        /*0010*/ 	.short	0x0000
        /*0012*/ 	.short	0x0070
        /*0014*/ 	.byte	0x00, 0xf0, 0x01, 0x2a


	//----- nvinfo : EIATTR_SPARSE_MMA_MASK
	.align		4
.L_1027:
        /*0018*/ 	.byte	0x03, 0x50
        /*001a*/ 	.short	0x0000


	//----- nvinfo : EIATTR_MAXREG_COUNT
	.align		4
        /*001c*/ 	.byte	0x03, 0x1b
        /*001e*/ 	.short	0x00a8


	//----- nvinfo : EIATTR_NUM_BARRIERS
	.align		4
        /*0020*/ 	.byte	0x02, 0x4c
        /*0022*/ 	.byte	0x10
	.zero		1


	//----- nvinfo : EIATTR_EXTERNS
	.align		4
        /*0024*/ 	.byte	0x04, 0x0f
        /*0026*/ 	.short	(.L_1029 - .L_1028)


	//   ....[0]....
	.align		4
.L_1028:
        /*0028*/ 	.word	index@(__assertfail)


	//----- nvinfo : EIATTR_ANNOTATIONS
	.align		4
.L_1029:
        /*002c*/ 	.byte	0x04, 0x55
        /*002e*/ 	.short	(.L_1031 - .L_1030)


	//   ....[0]....
.L_1030:
        /* <DEDUP_REMOVED lines=79> */


	//----- nvinfo : EIATTR_MERCURY_ISA_VERSION
	.align		4
.L_1031:
        /*0508*/ 	.byte	0x03, 0x5f
        /*050a*/ 	.short	0x0101


	//----- nvinfo : EIATTR_UNUSED_LOAD_BYTE_OFFSET
	.align		4
        /*050c*/ 	.byte	0x04, 0x44
        /*050e*/ 	.short	(.L_1033 - .L_1032)


	//   ....[0]....
.L_1032:
        /*0510*/ 	.word	0x00000a20
        /*0514*/ 	.word	0x0000fff0


	//   ....[1]....
        /*0518*/ 	.word	0x00009f30
        /*051c*/ 	.word	0x0000fff0


	//----- nvinfo : EIATTR_INT_WARP_WIDE_INSTR_OFFSETS
	.align		4
.L_1033:
        /*0520*/ 	.byte	0x04, 0x31
        /*0522*/ 	.short	(.L_1035 - .L_1034)


	//   ....[0]....
.L_1034:
        /*0524*/ 	.word	0x00000130


	//   ....[1]....
        /*0528*/ 	.word	0x00000170


	//   ....[2]....
        /*052c*/ 	.word	0x000001e0


	//   ....[3]....
        /*0530*/ 	.word	0x0000e1d0


	//   ....[4]....
        /*0534*/ 	.word	0x0000e260


	//   ....[5]....
        /*0538*/ 	.word	0x00012f10


	//   ....[6]....
        /*053c*/ 	.word	0x00012fa0


	//----- nvinfo : EIATTR_COOP_GROUP_MASK_REGIDS
	.align		4
.L_1035:
        /*0540*/ 	.byte	0x04, 0x29
        /*0542*/ 	.short	(.L_1037 - .L_1036)


	//   ....[0]....
.L_1036:
        /*0544*/ 	.word	0xffffffff


	//   ....[1]....
        /*0548*/ 	.word	0xffffffff


	//   ....[2]....
        /*054c*/ 	.word	0xffffffff


	//   ....[3]....
        /*0550*/ 	.word	0xffffffff


	//   ....[4]....
        /*0554*/ 	.word	0xffffffff


	//   ....[5]....
        /*0558*/ 	.word	0xffffffff


	//   ....[6]....
        /*055c*/ 	.word	0xffffffff


	//   ....[7]....
        /*0560*/ 	.word	0xffffffff


	//   ....[8]....
        /*0564*/ 	.word	0xffffffff


	//   ....[9]....
        /*0568*/ 	.word	0xffffffff


	//   ....[10]....
        /*056c*/ 	.word	0xffffffff


	//   ....[11]....
        /*0570*/ 	.word	0xffffffff


	//   ....[12]....
        /*0574*/ 	.word	0xffffffff


	//   ....[13]....
        /*0578*/ 	.word	0xffffffff


	//   ....[14]....
        /*057c*/ 	.word	0xffffffff


	//   ....[15]....
        /*0580*/ 	.word	0xffffffff


	//   ....[16]....
        /*0584*/ 	.word	0xffffffff


	//   ....[17]....
        /*0588*/ 	.word	0xffffffff


	//   ....[18]....
        /*058c*/ 	.word	0xffffffff


	//   ....[19]....
        /*0590*/ 	.word	0xffffffff


	//   ....[20]....
        /*0594*/ 	.word	0xffffffff


	//   ....[21]....
        /*0598*/ 	.word	0xffffffff


	//   ....[22]....
        /*059c*/ 	.word	0xffffffff


	//   ....[23]....
        /*05a0*/ 	.word	0xffffffff


	//   ....[24]....
        /*05a4*/ 	.word	0xffffffff


	//   ....[25]....
        /*05a8*/ 	.word	0xffffffff


	//   ....[26]....
        /*05ac*/ 	.word	0xffffffff


	//   ....[27]....
        /*05b0*/ 	.word	0xffffffff


	//   ....[28]....
        /*05b4*/ 	.word	0xffffffff


	//   ....[29]....
        /*05b8*/ 	.word	0xffffffff


	//   ....[30]....
        /*05bc*/ 	.word	0xffffffff


	//   ....[31]....
        /*05c0*/ 	.word	0xffffffff


	//   ....[32]....
        /*05c4*/ 	.word	0xffffffff


	//   ....[33]....
        /*05c8*/ 	.word	0xffffffff


	//   ....[34]....
        /*05cc*/ 	.word	0xffffffff


	//   ....[35]....
        /*05d0*/ 	.word	0xffffffff


	//   ....[36]....
        /*05d4*/ 	.word	0xffffffff


	//   ....[37]....
        /*05d8*/ 	.word	0xffffffff


	//   ....[38]....
        /*05dc*/ 	.word	0xffffffff


	//   ....[39]....
        /*05e0*/ 	.word	0xffffffff


	//   ....[40]....
        /*05e4*/ 	.word	0xffffffff


	//   ....[41]....
        /*05e8*/ 	.word	0xffffffff


	//   ....[42]....
        /*05ec*/ 	.word	0xffffffff


	//   ....[43]....
        /*05f0*/ 	.word	0xffffffff


	//   ....[44]....
        /*05f4*/ 	.word	0xffffffff


	//   ....[45]....
        /*05f8*/ 	.word	0xffffffff


	//   ....[46]....
        /*05fc*/ 	.word	0xffffffff


	//   ....[47]....
        /*0600*/ 	.word	0xffffffff


	//   ....[48]....
        /*0604*/ 	.word	0xffffffff


	//   ....[49]....
        /*0608*/ 	.word	0xffffffff


	//   ....[50]....
        /*060c*/ 	.word	0xffffffff


	//   ....[51]....
        /*0610*/ 	.word	0xffffffff


	//   ....[52]....
        /*0614*/ 	.word	0xffffffff


	//   ....[53]....
        /*0618*/ 	.word	0xffffffff


	//   ....[54]....
        /*061c*/ 	.word	0xffffffff


	//   ....[55]....
        /*0620*/ 	.word	0xffffffff


	//   ....[56]....
        /*0624*/ 	.word	0xffffffff


	//   ....[57]....
        /*0628*/ 	.word	0xffffffff


	//   ....[58]....
        /*062c*/ 	.word	0xffffffff


	//   ....[59]....
        /*0630*/ 	.word	0xffffffff


	//   ....[60]....
        /*0634*/ 	.word	0xffffffff


	//   ....[61]....
        /*0638*/ 	.word	0xffffffff


	//   ....[62]....
        /*063c*/ 	.word	0xffffffff


	//   ....[63]....
        /*0640*/ 	.word	0xffffffff


	//   ....[64]....
        /*0644*/ 	.word	0xffffffff


	//   ....[65]....
        /*0648*/ 	.word	0xffffffff


	//   ....[66]....
        /*064c*/ 	.word	0xffffffff


	//   ....[67]....
        /*0650*/ 	.word	0xffffffff


	//   ....[68]....
        /*0654*/ 	.word	0xffffffff


	//   ....[69]....
        /*0658*/ 	.word	0xffffffff


	//   ....[70]....
        /*065c*/ 	.word	0xffffffff


	//   ....[71]....
        /*0660*/ 	.word	0xffffffff


	//   ....[72]....
        /*0664*/ 	.word	0xffffffff


	//   ....[73]....
        /*0668*/ 	.word	0xffffffff


	//   ....[74]....
        /*066c*/ 	.word	0xffffffff


	//   ....[75]....
        /*0670*/ 	.word	0xffffffff


	//   ....[76]....
        /*0674*/ 	.word	0xffffffff


	//   ....[77]....
        /*0678*/ 	.word	0xffffffff


	//   ....[78]....
        /*067c*/ 	.word	0xffffffff


	//   ....[79]....
        /*0680*/ 	.word	0xffffffff


	//   ....[80]....
        /*0684*/ 	.word	0xffffffff


	//   ....[81]....
        /*0688*/ 	.word	0xffffffff


	//   ....[82]....
        /*068c*/ 	.word	0xffffffff


	//   ....[83]....
        /*0690*/ 	.word	0xffffffff


	//   ....[84]....
        /*0694*/ 	.word	0xffffffff


	//   ....[85]....
        /*0698*/ 	.word	0xffffffff


	//   ....[86]....
        /*069c*/ 	.word	0xffffffff


	//   ....[87]....
        /*06a0*/ 	.word	0xffffffff


	//   ....[88]....
        /*06a4*/ 	.word	0x0500000f


	//   ....[89]....
        /*06a8*/ 	.word	0x0500000f


	//   ....[90]....
        /*06ac*/ 	.word	0x0500000f


	//   ....[91]....
        /*06b0*/ 	.word	0x0500000f


	//   ....[92]....
        /*06b4*/ 	.word	0x0500000f


	//   ....[93]....
        /*06b8*/ 	.word	0x0500000f


	//   ....[94]....
        /*06bc*/ 	.word	0x0500000f


	//   ....[95]....
        /*06c0*/ 	.word	0x0500000f


	//   ....[96]....
        /*06c4*/ 	.word	0x0500000f


	//   ....[97]....
        /*06c8*/ 	.word	0x0500000f


	//   ....[98]....
        /*06cc*/ 	.word	0x0500000f


	//   ....[99]....
        /*06d0*/ 	.word	0x0500000f


	//   ....[100]....
        /*06d4*/ 	.word	0x0500000f


	//   ....[101]....
        /*06d8*/ 	.word	0x0500000f


	//   ....[102]....
        /*06dc*/ 	.word	0x0500000f


	//   ....[103]....
        /*06e0*/ 	.word	0x0500000f


	//   ....[104]....
        /*06e4*/ 	.word	0x0500000f


	//   ....[105]....
        /*06e8*/ 	.word	0x0500000f


	//   ....[106]....
        /*06ec*/ 	.word	0x0500000f


	//   ....[107]....
        /*06f0*/ 	.word	0x0500000f


	//   ....[108]....
        /*06f4*/ 	.word	0x0500000f


	//   ....[109]....
        /*06f8*/ 	.word	0x0500000f


	//   ....[110]....
        /*06fc*/ 	.word	0x0500000f


	//   ....[111]....
        /*0700*/ 	.word	0x0500000f


	//   ....[112]....
        /*0704*/ 	.word	0x0500000f


	//   ....[113]....
        /*0708*/ 	.word	0x0500000f


	//   ....[114]....
        /*070c*/ 	.word	0x0500000f


	//----- nvinfo : EIATTR_COOP_GROUP_INSTR_OFFSETS
	.align		4
.L_1037:
        /*0710*/ 	.byte	0x04, 0x28
        /*0712*/ 	.short	(.L_1039 - .L_1038)


	//   ....[0]....
.L_1038:
        /*0714*/ 	.word	0x00000060


	//   ....[1]....
        /*0718*/ 	.word	0x00000140


	//   ....[2]....
        /*071c*/ 	.word	0x00000190


	//   ....[3]....
        /*0720*/ 	.word	0x00000380


	//   ....[4]....
        /*0724*/ 	.word	0x000004e0


	//   ....[5]....
        /*0728*/ 	.word	0x00000600


	//   ....[6]....
        /*072c*/ 	.word	0x00000760


	//   ....[7]....
        /*0730*/ 	.word	0x00001ad0


	//   ....[8]....
        /*0734*/ 	.word	0x00003870


	//   ....[9]....
        /*0738*/ 	.word	0x00003e60


	//   ....[10]....
        /*073c*/ 	.word	0x00003e90


	//   ....[11]....
        /*0740*/ 	.word	0x000045f0


	//   ....[12]....
        /*0744*/ 	.word	0x00004690


	//   ....[13]....
        /*0748*/ 	.word	0x00004b00


	//   ....[14]....
        /*074c*/ 	.word	0x00004b70


	//   ....[15]....
        /*0750*/ 	.word	0x00005500


	//   ....[16]....
        /*0754*/ 	.word	0x000057e0


	//   ....[17]....
        /*0758*/ 	.word	0x000057f0


	//   ....[18]....
        /*075c*/ 	.word	0x00005f40


	//   ....[19]....
        /*0760*/ 	.word	0x00005fb0


	//   ....[20]....
        /*0764*/ 	.word	0x00006410


	//   ....[21]....
        /*0768*/ 	.word	0x000064b0


	//   ....[22]....
        /*076c*/ 	.word	0x00007710


	//   ....[23]....
        /*0770*/ 	.word	0x00007e30


	//   ....[24]....
        /*0774*/ 	.word	0x00007ea0


	//   ....[25]....
        /*0778*/ 	.word	0x00008190


	//   ....[26]....
        /*077c*/ 	.word	0x00008350


	//   ....[27]....
        /*0780*/ 	.word	0x000093f0


	//   ....[28]....
        /*0784*/ 	.word	0x00009430


	//   ....[29]....
        /*0788*/ 	.word	0x00009470


	//   ....[30]....
        /*078c*/ 	.word	0x000094e0


	//   ....[31]....
        /*0790*/ 	.word	0x00009510


	//   ....[32]....
        /*0794*/ 	.word	0x0000ae50


	//   ....[33]....
        /*0798*/ 	.word	0x0000b480


	//   ....[34]....
        /*079c*/ 	.word	0x0000b4b0


	//   ....[35]....
        /*07a0*/ 	.word	0x0000b4d0


	//   ....[36]....
        /*07a4*/ 	.word	0x0000b4f0


	//   ....[37]....
        /*07a8*/ 	.word	0x0000bb70


	//   ....[38]....
        /*07ac*/ 	.word	0x0000bb90


	//   ....[39]....
        /*07b0*/ 	.word	0x0000bdc0


	//   ....[40]....
        /*07b4*/ 	.word	0x0000bde0


	//   ....[41]....
        /*07b8*/ 	.word	0x0000c990


	//   ....[42]....
        /*07bc*/ 	.word	0x0000c9c0


	//   ....[43]....
        /*07c0*/ 	.word	0x0000cc00


	//   ....[44]....
        /*07c4*/ 	.word	0x0000cc20


	//   ....[45]....
        /*07c8*/ 	.word	0x0000ced0


	//   ....[46]....
        /*07cc*/ 	.word	0x0000d0a0


	//   ....[47]....
        /*07d0*/ 	.word	0x0000d0d0


	//   ....[48]....
        /*07d4*/ 	.word	0x0000d100


	//   ....[49]....
        /*07d8*/ 	.word	0x0000d130


	//   ....[50]....
        /*07dc*/ 	.word	0x0000d160


	//   ....[51]....
        /*07e0*/ 	.word	0x0000d190


	//   ....[52]....
        /*07e4*/ 	.word	0x0000d300


	//   ....[53]....
        /*07e8*/ 	.word	0x0000d330


	//   ....[54]....
        /*07ec*/ 	.word	0x0000d360


	//   ....[55]....
        /*07f0*/ 	.word	0x0000d390


	//   ....[56]....
        /*07f4*/ 	.word	0x0000d3c0


	//   ....[57]....
        /*07f8*/ 	.word	0x0000d3f0


	//   ....[58]....
        /*07fc*/ 	.word	0x0000d490


	//   ....[59]....
        /*0800*/ 	.word	0x0000d4f0


	//   ....[60]....
        /*0804*/ 	.word	0x0000d580


	//   ....[61]....
        /*0808*/ 	.word	0x0000e7d0


	//   ....[62]....
        /*080c*/ 	.word	0x0000f320


	//   ....[63]....
        /*0810*/ 	.word	0x0000f350


	//   ....[64]....
        /*0814*/ 	.word	0x0000f3f0


	//   ....[65]....
        /*0818*/ 	.word	0x0000f410


	//   ....[66]....
        /*081c*/ 	.word	0x0000f490


	//   ....[67]....
        /*0820*/ 	.word	0x0000f4b0


	//   ....[68]....
        /*0824*/ 	.word	0x0000f4c0


	//   ....[69]....
        /*0828*/ 	.word	0x0000f530


	//   ....[70]....
        /*082c*/ 	.word	0x000131a0


	//   ....[71]....
        /*0830*/ 	.word	0x000131d0


	//   ....[72]....
        /*0834*/ 	.word	0x00013210


	//   ....[73]....
        /*0838*/ 	.word	0x00013240


	//   ....[74]....
        /*083c*/ 	.word	0x00013270


	//   ....[75]....
        /*0840*/ 	.word	0x000132a0


	//   ....[76]....
        /*0844*/ 	.word	0x000132d0


	//   ....[77]....
        /*0848*/ 	.word	0x00013300


	//   ....[78]....
        /*084c*/ 	.word	0x00013480


	//   ....[79]....
        /*0850*/ 	.word	0x000134b0


	//   ....[80]....
        /*0854*/ 	.word	0x000134e0


	//   ....[81]....
        /*0858*/ 	.word	0x00013510


	//   ....[82]....
        /*085c*/ 	.word	0x00013540


	//   ....[83]....
        /*0860*/ 	.word	0x00013570


	//   ....[84]....
        /*0864*/ 	.word	0x00013630


	//   ....[85]....
        /*0868*/ 	.word	0x00013650


	//   ....[86]....
        /*086c*/ 	.word	0x000136c0


	//   ....[87]....
        /*0870*/ 	.word	0x00013d80


	//   ....[88]....
        /*0874*/ 	.word	0x000143e0


	//   ....[89]....
        /*0878*/ 	.word	0x00014560


	//   ....[90]....
        /*087c*/ 	.word	0x000145d0


	//   ....[91]....
        /*0880*/ 	.word	0x00014630


	//   ....[92]....
        /*0884*/ 	.word	0x00014720


	//   ....[93]....
        /*0888*/ 	.word	0x00014780


	//   ....[94]....
        /*088c*/ 	.word	0x00014880


	//   ....[95]....
        /*0890*/ 	.word	0x000148e0


	//   ....[96]....
        /*0894*/ 	.word	0x000149c0


	//   ....[97]....
        /*0898*/ 	.word	0x00014cf0


	//   ....[98]....
        /*089c*/ 	.word	0x00014d90


	//   ....[99]....
        /*08a0*/ 	.word	0x00014eb0


	//   ....[100]....
        /*08a4*/ 	.word	0x00014f20


	//   ....[101]....
        /*08a8*/ 	.word	0x00014f90


	//   ....[102]....
        /*08ac*/ 	.word	0x00015000


	//   ....[103]....
        /*08b0*/ 	.word	0x00015070


	//   ....[104]....
        /*08b4*/ 	.word	0x000150f0


	//   ....[105]....
        /*08b8*/ 	.word	0x00015180


	//   ....[106]....
        /*08bc*/ 	.word	0x00015210


	//   ....[107]....
        /*08c0*/ 	.word	0x00015280


	//   ....[108]....
        /*08c4*/ 	.word	0x000152f0


	//   ....[109]....
        /*08c8*/ 	.word	0x00015360


	//   ....[110]....
        /*08cc*/ 	.word	0x000153e0


	//   ....[111]....
        /*08d0*/ 	.word	0x00015450


	//   ....[112]....
        /*08d4*/ 	.word	0x000154f0


	//   ....[113]....
        /*08d8*/ 	.word	0x00015580


	//   ....[114]....
        /*08dc*/ 	.word	0x000156b0


	//----- nvinfo : EIATTR_REG_RECONFIG
	.align		4
.L_1039:
        /*08e0*/ 	.byte	0x01, 0x54
	.zero		2


	//----- nvinfo : EIATTR_SYSCALL_OFFSETS
	.align		4
        /*08e4*/ 	.byte	0x04, 0x46
        /*08e6*/ 	.short	(.L_1041 - .L_1040)


	//   ....[0]....
.L_1040:
        /*08e8*/ 	.word	0x00003a40


	//   ....[1]....
        /*08ec*/ 	.word	0x0000e3d0


	//   ....[2]....
        /*08f0*/ 	.word	0x0000e530


	//   ....[3]....
        /*08f4*/ 	.word	0x0000e630


	//   ....[4]....
        /*08f8*/ 	.word	0x0000ef60


	//----- nvinfo : EIATTR_MBARRIER_INSTR_OFFSETS
	.align		4
.L_1041:
        /*08fc*/ 	.byte	0x04, 0x39
        /*08fe*/ 	.short	(.L_1043 - .L_1042)


	//   ....[0]....
.L_1042:
        /*0900*/ 	.word	0x00000270
        /*0904*/ 	.word	0x000000ff
        /*0908*/ 	.word	0x00028c00
        /*090c*/ 	.short	0x0100
        /*090e*/ 	.byte	0x08
	.zero		1


	//   ....[1]....
        /*0910*/ 	.word	0x00000280
        /*0914*/ 	.word	0x000000ff
        /*0918*/ 	.word	0x00028c20
        /*091c*/ 	.short	0x0100
        /*091e*/ 	.byte	0x08
	.zero		1


	//   ....[2]....
        /*0920*/ 	.word	0x00000330
        /*0924*/ 	.word	0x000000ff
        /*0928*/ 	.word	0x00028c30
        /*092c*/ 	.short	0x0100
        /*092e*/ 	.byte	0x06
	.zero		1


	//   ....[3]....
        /*0930*/ 	.word	0x00000340
        /*0934*/ 	.word	0x000000ff
        /*0938*/ 	.word	0x00028c40
        /*093c*/ 	.short	0x0100
        /*093e*/ 	.byte	0x06
	.zero		1


	//   ....[4]....
        /*0940*/ 	.word	0x00000350
        /*0944*/ 	.word	0x000000ff
        /*0948*/ 	.word	0x00028c38
        /*094c*/ 	.short	0x0100
        /*094e*/ 	.byte	0x06
	.zero		1


	//   ....[5]....
        /*0950*/ 	.word	0x00000360
        /*0954*/ 	.word	0x000000ff
        /*0958*/ 	.word	0x00028c48
        /*095c*/ 	.short	0x0100
        /*095e*/ 	.byte	0x06
	.zero		1


	//   ....[6]....
        /*0960*/ 	.word	0x00000490
        /*0964*/ 	.word	0x000000ff
        /*0968*/ 	.word	0x00028c50
        /*096c*/ 	.short	0x0100
        /*096e*/ 	.byte	0x08
	.zero		1


	//   ....[7]....
        /*0970*/ 	.word	0x000004a0
        /*0974*/ 	.word	0x000000ff
        /*0978*/ 	.word	0x00028c60
        /*097c*/ 	.short	0x0100
        /*097e*/ 	.byte	0x08
	.zero		1


	//   ....[8]....
        /*0980*/ 	.word	0x000004b0
        /*0984*/ 	.word	0x000000ff
        /*0988*/ 	.word	0x00028c58
        /*098c*/ 	.short	0x0100
        /*098e*/ 	.byte	0x08
	.zero		1


	//   ....[9]....
        /*0990*/ 	.word	0x000004c0
        /*0994*/ 	.word	0x000000ff
        /*0998*/ 	.word	0x00028c68
        /*099c*/ 	.short	0x0100
        /*099e*/ 	.byte	0x08
	.zero		1


	//   ....[10]....
        /*09a0*/ 	.word	0x000005b0
        /*09a4*/ 	.word	0x000000ff
        /*09a8*/ 	.word	0x00028c70
        /*09ac*/ 	.short	0x0100
        /*09ae*/ 	.byte	0x06
	.zero		1


	//   ....[11]....
        /*09b0*/ 	.word	0x000005c0
        /*09b4*/ 	.word	0x000000ff
        /*09b8*/ 	.word	0x00028c80
        /*09bc*/ 	.short	0x0100
        /*09be*/ 	.byte	0x06
	.zero		1


	//   ....[12]....
        /*09c0*/ 	.word	0x000005d0
        /*09c4*/ 	.word	0x000000ff
        /*09c8*/ 	.word	0x00028c78
        /*09cc*/ 	.short	0x0100
        /*09ce*/ 	.byte	0x06
	.zero		1


	//   ....[13]....
        /*09d0*/ 	.word	0x000005e0
        /*09d4*/ 	.word	0x000000ff
        /*09d8*/ 	.word	0x00028c88
        /*09dc*/ 	.short	0x0100
        /*09de*/ 	.byte	0x06
	.zero		1


	//   ....[14]....
        /*09e0*/ 	.word	0x00000710
        /*09e4*/ 	.word	0x000000ff
        /*09e8*/ 	.word	0x00028c90
        /*09ec*/ 	.short	0x0100
        /*09ee*/ 	.byte	0x08
	.zero		1


	//   ....[15]....
        /*09f0*/ 	.word	0x00000720
        /*09f4*/ 	.word	0x000000ff
        /*09f8*/ 	.word	0x00028ca0
        /*09fc*/ 	.short	0x0100
        /*09fe*/ 	.byte	0x08
	.zero		1


	//   ....[16]....
        /*0a00*/ 	.word	0x00000730
        /*0a04*/ 	.word	0x000000ff
        /*0a08*/ 	.word	0x00028c98
        /*0a0c*/ 	.short	0x0100
        /*0a0e*/ 	.byte	0x08
	.zero		1


	//   ....[17]....
        /*0a10*/ 	.word	0x00000740
        /*0a14*/ 	.word	0x000000ff
        /*0a18*/ 	.word	0x00028ca8
        /*0a1c*/ 	.short	0x0100
        /*0a1e*/ 	.byte	0x08
	.zero		1


	//   ....[18]....
        /*0a20*/ 	.word	0x00000870
        /*0a24*/ 	.word	0x000000ff
        /*0a28*/ 	.word	0x00028cb0
        /*0a2c*/ 	.short	0x0100
        /*0a2e*/ 	.byte	0x08
	.zero		1


	//   ....[19]....
        /*0a30*/ 	.word	0x00000880
        /*0a34*/ 	.word	0x000000ff
        /*0a38*/ 	.word	0x00028cc0
        /*0a3c*/ 	.short	0x0100
        /*0a3e*/ 	.byte	0x08
	.zero		1


	//   ....[20]....
        /*0a40*/ 	.word	0x00000890
        /*0a44*/ 	.word	0x000000ff
        /*0a48*/ 	.word	0x00028cb8
        /*0a4c*/ 	.short	0x0100
        /*0a4e*/ 	.byte	0x08
	.zero		1


	//   ....[21]....
        /*0a50*/ 	.word	0x000008a0
        /*0a54*/ 	.word	0x000000ff
        /*0a58*/ 	.word	0x00028cc8
        /*0a5c*/ 	.short	0x0100
        /*0a5e*/ 	.byte	0x08
	.zero		1


	//   ....[22]....
        /*0a60*/ 	.word	0x00001be0
        /*0a64*/ 	.word	0x000000ff
        /*0a68*/ 	.word	0x00028c50
        /*0a6c*/ 	.short	0x010a
        /*0a6e*/ 	.byte	0x15
	.zero		1


	//   ....[23]....
        /*0a70*/ 	.word	0x00001ea0
        /*0a74*/ 	.word	0x00000000
        /*0a78*/ 	.word	0x00000000
        /*0a7c*/ 	.short	0x0101
        /*0a7e*/ 	.byte	0x3f
	.zero		1


	//   ....[24]....
        /*0a80*/ 	.word	0x000027f0
        /*0a84*/ 	.word	0x000000ff
        /*0a88*/ 	.word	0x00028c50
        /*0a8c*/ 	.short	0x010a
        /*0a8e*/ 	.byte	0x15
	.zero		1


	//   ....[25]....
        /*0a90*/ 	.word	0x00002830
        /*0a94*/ 	.word	0x000000ff
        /*0a98*/ 	.word	0x00028c50
        /*0a9c*/ 	.short	0x010a
        /*0a9e*/ 	.byte	0x15
	.zero		1


	//   ....[26]....
        /*0aa0*/ 	.word	0x00002a00
        /*0aa4*/ 	.word	0x00000000
        /*0aa8*/ 	.word	0x00000000
        /*0aac*/ 	.short	0x0101
        /*0aae*/ 	.byte	0x3f
	.zero		1


	//   ....[27]....
        /*0ab0*/ 	.word	0x00003ac0
        /*0ab4*/ 	.word	0x000000ff
        /*0ab8*/ 	.word	0x00028c00
        /*0abc*/ 	.short	0x010a
        /*0abe*/ 	.byte	0x2e
	.zero		1


	//   ....[28]....
        /*0ac0*/ 	.word	0x00003b40
        /*0ac4*/ 	.word	0x00000007
        /*0ac8*/ 	.word	0x00028c30
        /*0acc*/ 	.short	0x010a
        /*0ace*/ 	.byte	0x3f
	.zero		1


	//   ....[29]....
        /*0ad0*/ 	.word	0x00003b80
        /*0ad4*/ 	.word	0x00000007
        /*0ad8*/ 	.word	0x00028c30
        /*0adc*/ 	.short	0x010a
        /*0ade*/ 	.byte	0x3f
	.zero		1


	//   ....[30]....
        /*0ae0*/ 	.word	0x00004d80
        /*0ae4*/ 	.word	0x00000003
        /*0ae8*/ 	.word	0x00000000
        /*0aec*/ 	.short	0x0101
        /*0aee*/ 	.byte	0x3f
	.zero		1


	//   ....[31]....
        /*0af0*/ 	.word	0x000051c0
        /*0af4*/ 	.word	0x00000007
        /*0af8*/ 	.word	0x00028c50
        /*0afc*/ 	.short	0x010a
        /*0afe*/ 	.byte	0x3f
	.zero		1


	//   ....[32]....
        /*0b00*/ 	.word	0x00005200
        /*0b04*/ 	.word	0x00000007
        /*0b08*/ 	.word	0x00028c50
        /*0b0c*/ 	.short	0x010a
        /*0b0e*/ 	.byte	0x3f
	.zero		1


	//   ....[33]....
        /*0b10*/ 	.word	0x00005520
        /*0b14*/ 	.word	0x00000007
        /*0b18*/ 	.word	0x00000000
        /*0b1c*/ 	.short	0x0101
        /*0b1e*/ 	.byte	0x3f
	.zero		1


	//   ....[34]....
        /*0b20*/ 	.word	0x00005630
        /*0b24*/ 	.word	0x000000ff
        /*0b28*/ 	.word	0x00028c30
        /*0b2c*/ 	.short	0x010a
        /*0b2e*/ 	.byte	0x19
	.zero		1


	//   ....[35]....
        /*0b30*/ 	.word	0x00005670
        /*0b34*/ 	.word	0x000000ff
        /*0b38*/ 	.word	0x00028c30
        /*0b3c*/ 	.short	0x010a
        /*0b3e*/ 	.byte	0x19
	.zero		1


	//   ....[36]....
        /*0b40*/ 	.word	0x00006770
        /*0b44*/ 	.word	0x0000009f
        /*0b48*/ 	.word	0x00000000
        /*0b4c*/ 	.short	0x0101
        /*0b4e*/ 	.byte	0x3f
	.zero		1


	//   ....[37]....
        /*0b50*/ 	.word	0x00007450
        /*0b54*/ 	.word	0x000000ff
        /*0b58*/ 	.word	0x00028c50
        /*0b5c*/ 	.short	0x010a
        /*0b5e*/ 	.byte	0x19
	.zero		1


	//   ....[38]....
        /*0b60*/ 	.word	0x00007490
        /*0b64*/ 	.word	0x000000ff
        /*0b68*/ 	.word	0x00028c50
        /*0b6c*/ 	.short	0x010a
        /*0b6e*/ 	.byte	0x19
	.zero		1


	//   ....[39]....
        /*0b70*/ 	.word	0x00007730
        /*0b74*/ 	.word	0x000000b2
        /*0b78*/ 	.word	0x00000000
        /*0b7c*/ 	.short	0x0101
        /*0b7e*/ 	.byte	0x3f
	.zero		1


	//   ....[40]....
        /*0b80*/ 	.word	0x00007860
        /*0b84*/ 	.word	0x000000ff
        /*0b88*/ 	.word	0x00028c30
        /*0b8c*/ 	.short	0x010a
        /*0b8e*/ 	.byte	0x18
	.zero		1


	//   ....[41]....
        /*0b90*/ 	.word	0x000078a0
        /*0b94*/ 	.word	0x000000ff
        /*0b98*/ 	.word	0x00028c30
        /*0b9c*/ 	.short	0x010a
        /*0b9e*/ 	.byte	0x18
	.zero		1


	//   ....[42]....
        /*0ba0*/ 	.word	0x000086f0
        /*0ba4*/ 	.word	0x00000098
        /*0ba8*/ 	.word	0x00000000
        /*0bac*/ 	.short	0x0101
        /*0bae*/ 	.byte	0x3f
	.zero		1


	//   ....[43]....
        /*0bb0*/ 	.word	0x00009140
        /*0bb4*/ 	.word	0x000000ff
        /*0bb8*/ 	.word	0x00028c50
        /*0bbc*/ 	.short	0x010a
        /*0bbe*/ 	.byte	0x18
	.zero		1


	//   ....[44]....
        /*0bc0*/ 	.word	0x00009180
        /*0bc4*/ 	.word	0x000000ff
        /*0bc8*/ 	.word	0x00028c50
        /*0bcc*/ 	.short	0x010a
        /*0bce*/ 	.byte	0x18
	.zero		1


	//   ....[45]....
        /*0bd0*/ 	.word	0x00009410
        /*0bd4*/ 	.word	0x000000aa
        /*0bd8*/ 	.word	0x00000000
        /*0bdc*/ 	.short	0x0101
        /*0bde*/ 	.byte	0x3f
	.zero		1


	//   ....[46]....
        /*0be0*/ 	.word	0x0000bb80
        /*0be4*/ 	.word	0x000000ff
        /*0be8*/ 	.word	0x00000000
        /*0bec*/ 	.short	0x0101
        /*0bee*/ 	.byte	0x04
	.zero		1


	//   ....[47]....
        /*0bf0*/ 	.word	0x0000ea60
        /*0bf4*/ 	.word	0x00000000
        /*0bf8*/ 	.word	0x00028c40
        /*0bfc*/ 	.short	0x010a
        /*0bfe*/ 	.byte	0x3f
	.zero		1


	//   ....[48]....
        /*0c00*/ 	.word	0x0000f5e0
        /*0c04*/ 	.word	0x00000008
        /*0c08*/ 	.word	0x00028c00
        /*0c0c*/ 	.short	0x0107
        /*0c0e*/ 	.byte	0x3f
	.zero		1


	//   ....[49]....
        /*0c10*/ 	.word	0x0000f6e0
        /*0c14*/ 	.word	0x00000002
        /*0c18*/ 	.word	0x00028c00
        /*0c1c*/ 	.short	0x0101
        /*0c1e*/ 	.byte	0x3f
	.zero		1


	//   ....[50]....
        /*0c20*/ 	.word	0x0000f700
        /*0c24*/ 	.word	0x00000002
        /*0c28*/ 	.word	0x00028c20
        /*0c2c*/ 	.short	0x010a
        /*0c2e*/ 	.byte	0x3f
	.zero		1


	//   ....[51]....
        /*0c30*/ 	.word	0x0000f810
        /*0c34*/ 	.word	0x00000000
        /*0c38*/ 	.word	0x00028c60
        /*0c3c*/ 	.short	0x010a
        /*0c3e*/ 	.byte	0x3f
	.zero		1


	//   ....[52]....
        /*0c40*/ 	.word	0x000104f0
        /*0c44*/ 	.word	0x00000003
        /*0c48*/ 	.word	0x00028c40
        /*0c4c*/ 	.short	0x010a
        /*0c4e*/ 	.byte	0x3f
	.zero		1


	//   ....[53]....
        /*0c50*/ 	.word	0x00010750
        /*0c54*/ 	.word	0x00000003
        /*0c58*/ 	.word	0x00028c60
        /*0c5c*/ 	.short	0x010a
        /*0c5e*/ 	.byte	0x3f
	.zero		1


	//   ....[54]....
        /*0c60*/ 	.word	0x000113d0
        /*0c64*/ 	.word	0x00000004
        /*0c68*/ 	.word	0x00028c40
        /*0c6c*/ 	.short	0x010a
        /*0c6e*/ 	.byte	0x3f
	.zero		1


	//   ....[55]....
        /*0c70*/ 	.word	0x00011620
        /*0c74*/ 	.word	0x00000004
        /*0c78*/ 	.word	0x00028c60
        /*0c7c*/ 	.short	0x010a
        /*0c7e*/ 	.byte	0x3f
	.zero		1


	//   ....[56]....
        /*0c80*/ 	.word	0x00012230
        /*0c84*/ 	.word	0x00000004
        /*0c88*/ 	.word	0x00028c40
        /*0c8c*/ 	.short	0x010a
        /*0c8e*/ 	.byte	0x3f
	.zero		1


	//   ....[57]....
        /*0c90*/ 	.word	0x00012490
        /*0c94*/ 	.word	0x00000004
        /*0c98*/ 	.word	0x00028c60
        /*0c9c*/ 	.short	0x010a
        /*0c9e*/ 	.byte	0x3f
	.zero		1


	//   ....[58]....
        /*0ca0*/ 	.word	0x00013d00
        /*0ca4*/ 	.word	0x00000000
        /*0ca8*/ 	.word	0x00028c20
        /*0cac*/ 	.short	0x010a
        /*0cae*/ 	.byte	0x3f
	.zero		1


	//   ....[59]....
        /*0cb0*/ 	.word	0x00013ec0
        /*0cb4*/ 	.word	0x00000006
        /*0cb8*/ 	.word	0x00000000
        /*0cbc*/ 	.short	0x010a
        /*0cbe*/ 	.byte	0x3f
	.zero		1


	//   ....[60]....
        /*0cc0*/ 	.word	0x00013f30
        /*0cc4*/ 	.word	0x00000007
        /*0cc8*/ 	.word	0x00000000
        /*0ccc*/ 	.short	0x010a
        /*0cce*/ 	.byte	0x3f
	.zero		1


	//   ....[61]....
        /*0cd0*/ 	.word	0x00013fa0
        /*0cd4*/ 	.word	0x00000004
        /*0cd8*/ 	.word	0x00000000
        /*0cdc*/ 	.short	0x010a
        /*0cde*/ 	.byte	0x3f
	.zero		1


	//   ....[62]....
        /*0ce0*/ 	.word	0x00013fd0
        /*0ce4*/ 	.word	0x00000003
        /*0ce8*/ 	.word	0x00000000
        /*0cec*/ 	.short	0x010a
        /*0cee*/ 	.byte	0x3f
	.zero		1


	//   ....[63]....
        /*0cf0*/ 	.word	0x00014040
        /*0cf4*/ 	.word	0x00000003
        /*0cf8*/ 	.word	0x00028c50
        /*0cfc*/ 	.short	0x010a
        /*0cfe*/ 	.byte	0x3f
	.zero		1


	//   ....[64]....
        /*0d00*/ 	.word	0x000140a0
        /*0d04*/ 	.word	0x00000003
        /*0d08*/ 	.word	0x00028c50
        /*0d0c*/ 	.short	0x010a
        /*0d0e*/ 	.byte	0x3f
	.zero		1


	//   ....[65]....
        /*0d10*/ 	.word	0x00014100
        /*0d14*/ 	.word	0x00000003
        /*0d18*/ 	.word	0x00028c00
        /*0d1c*/ 	.short	0x010a
        /*0d1e*/ 	.byte	0x3f
	.zero		1


	//   ....[66]....
        /*0d20*/ 	.word	0x00014150
        /*0d24*/ 	.word	0x00000007
        /*0d28*/ 	.word	0x00028c30
        /*0d2c*/ 	.short	0x010a
        /*0d2e*/ 	.byte	0x3f
	.zero		1


	//   ....[67]....
        /*0d30*/ 	.word	0x000141a0
        /*0d34*/ 	.word	0x00000007
        /*0d38*/ 	.word	0x00028c50
        /*0d3c*/ 	.short	0x010a
        /*0d3e*/ 	.byte	0x3f
	.zero		1


	//   ....[68]....
        /*0d40*/ 	.word	0x00014200
        /*0d44*/ 	.word	0x00000006
        /*0d48*/ 	.word	0x00028c30
        /*0d4c*/ 	.short	0x010a
        /*0d4e*/ 	.byte	0x3f
	.zero		1


	//   ....[69]....
        /*0d50*/ 	.word	0x00014250
        /*0d54*/ 	.word	0x000000b2
        /*0d58*/ 	.word	0x00028c50
        /*0d5c*/ 	.short	0x010a
        /*0d5e*/ 	.byte	0x3f
	.zero		1


	//   ....[70]....
        /*0d60*/ 	.word	0x000142b0
        /*0d64*/ 	.word	0x00000006
        /*0d68*/ 	.word	0x00028c30
        /*0d6c*/ 	.short	0x010a
        /*0d6e*/ 	.byte	0x3f
	.zero		1


	//   ....[71]....
        /*0d70*/ 	.word	0x00014300
        /*0d74*/ 	.word	0x000000aa
        /*0d78*/ 	.word	0x00028c50
        /*0d7c*/ 	.short	0x010a
        /*0d7e*/ 	.byte	0x3f
	.zero		1


	//   ....[72]....
        /*0d80*/ 	.word	0x000144a0
        /*0d84*/ 	.word	0x00000000
        /*0d88*/ 	.word	0x00028c40
        /*0d8c*/ 	.short	0x010a
        /*0d8e*/ 	.byte	0x3f
	.zero		1


	//   ....[73]....
        /*0d90*/ 	.word	0x00014a10
        /*0d94*/ 	.word	0x00000002
        /*0d98*/ 	.word	0x00028c20
        /*0d9c*/ 	.short	0x010a
        /*0d9e*/ 	.byte	0x3f
	.zero		1


	//   ....[74]....
        /*0da0*/ 	.word	0x00014a60
        /*0da4*/ 	.word	0x00000000
        /*0da8*/ 	.word	0x00028c60
        /*0dac*/ 	.short	0x010a
        /*0dae*/ 	.byte	0x3f
	.zero		1


	//   ....[75]....
        /*0db0*/ 	.word	0x00014ab0
        /*0db4*/ 	.word	0x00000003
        /*0db8*/ 	.word	0x00028c40
        /*0dbc*/ 	.short	0x010a
        /*0dbe*/ 	.byte	0x3f
	.zero		1


	//   ....[76]....
        /*0dc0*/ 	.word	0x00014b00
        /*0dc4*/ 	.word	0x00000003
        /*0dc8*/ 	.word	0x00028c60
        /*0dcc*/ 	.short	0x010a
        /*0dce*/ 	.byte	0x3f
	.zero		1


	//   ....[77]....
        /*0dd0*/ 	.word	0x00014b50
        /*0dd4*/ 	.word	0x00000004
        /*0dd8*/ 	.word	0x00028c40
        /*0ddc*/ 	.short	0x010a
        /*0dde*/ 	.byte	0x3f
	.zero		1


	//   ....[78]....
        /*0de0*/ 	.word	0x00014ba0
        /*0de4*/ 	.word	0x00000004
        /*0de8*/ 	.word	0x00028c60
        /*0dec*/ 	.short	0x010a
        /*0dee*/ 	.byte	0x3f
	.zero		1


	//   ....[79]....
        /*0df0*/ 	.word	0x00014bf0
        /*0df4*/ 	.word	0x00000004
        /*0df8*/ 	.word	0x00028c40
        /*0dfc*/ 	.short	0x010a
        /*0dfe*/ 	.byte	0x3f
	.zero		1


	//   ....[80]....
        /*0e00*/ 	.word	0x00014c40
        /*0e04*/ 	.word	0x00000004
        /*0e08*/ 	.word	0x00028c60
        /*0e0c*/ 	.short	0x010a
        /*0e0e*/ 	.byte	0x3f
	.zero		1


	//   ....[81]....
        /*0e10*/ 	.word	0x000155d0
        /*0e14*/ 	.word	0x00000000
        /*0e18*/ 	.word	0x00028c20
        /*0e1c*/ 	.short	0x010a
        /*0e1e*/ 	.byte	0x3f
	.zero		1


	//   ....[82]....
        /*0e20*/ 	.word	0x00015770
        /*0e24*/ 	.word	0x00000006
        /*0e28*/ 	.word	0x00000000
        /*0e2c*/ 	.short	0x010a
        /*0e2e*/ 	.byte	0x3f
	.zero		1


	//   ....[83]....
        /*0e30*/ 	.word	0x000157c0
        /*0e34*/ 	.word	0x00000007
        /*0e38*/ 	.word	0x00000000
        /*0e3c*/ 	.short	0x010a
        /*0e3e*/ 	.byte	0x3f
	.zero		1


	//   ....[84]....
        /*0e40*/ 	.word	0x00015810
        /*0e44*/ 	.word	0x00000004
        /*0e48*/ 	.word	0x00000000
        /*0e4c*/ 	.short	0x010a
        /*0e4e*/ 	.byte	0x3f
	.zero		1


	//----- nvinfo : EIATTR_NUM_MBARRIERS
	.align		4
.L_1043:
        /*0e50*/ 	.byte	0x03, 0x38
        /*0e52*/ 	.short	0x0016


	//----- nvinfo : EIATTR_EXIT_INSTR_OFFSETS
	.align		4
        /*0e54*/ 	.byte	0x04, 0x1c
        /*0e56*/ 	.short	(.L_1045 - .L_1044)


	//   ....[0]....
.L_1044:
        /*0e58*/ 	.word	0x00000a50


	//   ....[1]....
        /*0e5c*/ 	.word	0x0000ce80


	//   ....[2]....
        /*0e60*/ 	.word	0x00014020


	//----- nvinfo : EIATTR_MAX_THREADS
	.align		4
.L_1045:
        /*0e64*/ 	.byte	0x04, 0x05
        /*0e66*/ 	.short	(.L_1047 - .L_1046)
.L_1046:
        /*0e68*/ 	.word	0x00000180
        /*0e6c*/ 	.word	0x00000001
        /*0e70*/ 	.word	0x00000001


	//----- nvinfo : EIATTR_CRS_STACK_SIZE
	.align		4
.L_1047:
        /*0e74*/ 	.byte	0x04, 0x1e
        /*0e76*/ 	.short	(.L_1049 - .L_1048)
.L_1048:
        /*0e78*/ 	.word	0x00000000


	//----- nvinfo : EIATTR_CBANK_PARAM_SIZE
	.align		4
.L_1049:
        /*0e7c*/ 	.byte	0x03, 0x19
        /*0e7e*/ 	.short	0x0af0


	//----- nvinfo : EIATTR_PARAM_CBANK
	.align		4
        /*0e80*/ 	.byte	0x04, 0x0a
        /*0e82*/ 	.short	(.L_1051 - .L_1050)
	.align		4
.L_1050:
        /*0e84*/ 	.word	index@(.nv.constant0._ZN7cutlass13device_kernelIN5flash11enable_sm90INS1_16FlashAttnFwdSm90INS1_25CollectiveMainloopFwdSm90ILi2EN4cute5tupleIJNS5_1CILi1EEES8_S8_EEENS6_IJNS7_ILi64EEESA_SA_EEELi512ENS_6half_tEfNS_4arch4Sm90ELb1ELb0ELb1ELb1ELb0ELb0ELb0ELb0ELb0ELb1ELb0ELb0EEENS1_21CollectiveEpilogueFwdINS6_IJSA_NS7_ILi512EEESA_EEES9_SC_SE_Li256ELb1ELb1ELb0ELb0EEENS1_36VarlenDynamicPersistentTileSchedulerILi64ELi64ELi256ELi128ELb0ELb1ELb1ELb1ELb1ELb1EEEEEEEEEvNT_6ParamsE)
        /*0e88*/ 	.short	0x0210
        /*0e8a*/ 	.short	0x0af0


	//----- nvinfo : EIATTR_SW_WAR
	.align		4
.L_1051:
        /*0e8c*/ 	.byte	0x04, 0x36
        /*0e8e*/ 	.short	(.L_1053 - .L_1052)
.L_1052:
        /*0e90*/ 	.word	0x00000008
.L_1053:


//--------------------- .nv.info._ZN7cutlass13device_kernelIN5flash11enable_sm90INS1_16FlashAttnFwdSm90INS1_25CollectiveMainloopFwdSm90ILi2EN4cute5tupleIJNS5_1CILi1EEES8_S8_EEENS6_IJNS7_ILi64EEESA_SA_EEELi512ENS_6half_tEfNS_4arch4Sm90ELb1ELb0ELb1ELb1ELb0ELb1ELb0ELb0ELb0ELb1ELb0ELb0EEENS1_21CollectiveEpilogueFwdINS6_IJSA_NS7_ILi512EEESA_EEES9_SC_SE_Li256ELb1ELb1ELb0ELb0EEENS1_36VarlenDynamicPersistentTileSchedulerILi64ELi64ELi256ELi128ELb0ELb1ELb1ELb1ELb1ELb1EEEEEEEEEvNT_6ParamsE --------------------------
	.section	.nv.info._ZN7cutlass13device_kernelIN5flash11enable_sm90INS1_16FlashAttnFwdSm90INS1_25CollectiveMainloopFwdSm90ILi2EN4cute5tupleIJNS5_1CILi1EEES8_S8_EEENS6_IJNS7_ILi64EEESA_SA_EEELi512ENS_6half_tEfNS_4arch4Sm90ELb1ELb0ELb1ELb1ELb0ELb1ELb0ELb0ELb0ELb1ELb0ELb0EEENS1_21CollectiveEpilogueFwdINS6_IJSA_NS7_ILi512EEESA_EEES9_SC_SE_Li256ELb1ELb1ELb0ELb0EEENS1_36VarlenDynamicPersistentTileSchedulerILi64ELi64ELi256ELi128ELb0ELb1ELb1ELb1ELb1ELb1EEEEEEEEEvNT_6ParamsE,"",@"SHT_CUDA_INFO"
	.sectionflags	@""
	.align	4


	//----- nvinfo : EIATTR_CUDA_API_VERSION
	.align		4
        /*0000*/ 	.byte	0x04, 0x37
        /*0002*/ 	.short	(.L_1055 - .L_1054)
.L_1054:
        /*0004*/ 	.word	0x00000082


	//----- nvinfo : EIATTR_KPARAM_INFO
	.align		4
.L_1055:
        /*0008*/ 	.byte	0x04, 0x17
        /*000a*/ 	.short	(.L_1057 - .L_1056)
.L_1056:
        /*000c*/ 	.word	0x00000000
        /*0010*/ 	.short	0x0000
        /*0012*/ 	.short	0x0070
        /*0014*/ 	.byte	0x00, 0xf0, 0x01, 0x2a


	//----- nvinfo : EIATTR_SPARSE_MMA_MASK
	.align		4
.L_1057:
        /*0018*/ 	.byte	0x03, 0x50
        /*001a*/ 	.short	0x0000


	//----- nvinfo : EIATTR_MAXREG_COUNT
	.align		4
        /*001c*/ 	.byte	0x03, 0x1b
        /*001e*/ 	.short	0x00a8


	//----- nvinfo : EIATTR_NUM_BARRIERS
	.align		4
        /*0020*/ 	.byte	0x02, 0x4c
        /*0022*/ 	.byte	0x10
	.zero		1


	//----- nvinfo : EIATTR_EXTERNS
	.align		4
        /*0024*/ 	.byte	0x04, 0x0f
        /*0026*/ 	.short	(.L_1059 - .L_1058)


	//   ....[0]....
	.align		4
.L_1058:
        /*0028*/ 	.word	index@(__assertfail)


	//----- nvinfo : EIATTR_ANNOTATIONS
	.align		4
.L_1059:
        /*002c*/ 	.byte	0x04, 0x55
        /*002e*/ 	.short	(.L_1061 - .L_1060)


	//   ....[0]....
.L_1060:
        /* <DEDUP_REMOVED lines=100> */


	//----- nvinfo : EIATTR_MERCURY_ISA_VERSION
	.align		4
.L_1061:
        /*0658*/ 	.byte	0x03, 0x5f
        /*065a*/ 	.short	0x0101


	//----- nvinfo : EIATTR_UNUSED_LOAD_BYTE_OFFSET
	.align		4
        /*065c*/ 	.byte	0x04, 0x44
        /*065e*/ 	.short	(.L_1063 - .L_1062)


	//   ....[0]....
.L_1062:
        /*0660*/ 	.word	0x00000a90
        /*0664*/ 	.word	0x0000fff0


	//   ....[1]....
        /*0668*/ 	.word	0x0000ff50
        /*066c*/ 	.word	0x0000fff0


	//----- nvinfo : EIATTR_INT_WARP_WIDE_INSTR_OFFSETS
	.align		4
.L_1063:
        /*0670*/ 	.byte	0x04, 0x31
        /*0672*/ 	.short	(.L_1065 - .L_1064)


	//   ....[0]....
.L_1064:
        /*0674*/ 	.word	0x00000190


	//   ....[1]....
        /*0678*/ 	.word	0x000001d0


	//   ....[2]....
        /*067c*/ 	.word	0x000002a0


	//   ....[3]....
        /*0680*/ 	.word	0x00015e90


	//   ....[4]....
        /*0684*/ 	.word	0x00015f20


	//   ....[5]....
        /*0688*/ 	.word	0x0001ac00


	//   ....[6]....
        /*068c*/ 	.word	0x0001ac90


	//----- nvinfo : EIATTR_COOP_GROUP_MASK_REGIDS
	.align		4
.L_1065:
        /*0690*/ 	.byte	0x04, 0x29
        /*0692*/ 	.short	(.L_1067 - .L_1066)


	//   ....[0]....
.L_1066:
        /*0694*/ 	.word	0xffffffff


	//   ....[1]....
        /*0698*/ 	.word	0xffffffff


	//   ....[2]....
        /*069c*/ 	.word	0xffffffff


	//   ....[3]....
        /*06a0*/ 	.word	0xffffffff


	//   ....[4]....
        /*06a4*/ 	.word	0xffffffff


	//   ....[5]....
        /*06a8*/ 	.word	0xffffffff


	//   ....[6]....
        /*06ac*/ 	.word	0xffffffff


	//   ....[7]....
        /*06b0*/ 	.word	0xffffffff


	//   ....[8]....
        /*06b4*/ 	.word	0xffffffff


	//   ....[9]....
        /*06b8*/ 	.word	0xffffffff


	//   ....[10]....
        /*06bc*/ 	.word	0xffffffff


	//   ....[11]....
        /*06c0*/ 	.word	0xffffffff


	//   ....[12]....
        /*06c4*/ 	.word	0xffffffff


	//   ....[13]....
        /*06c8*/ 	.word	0xffffffff


	//   ....[14]....
        /*06cc*/ 	.word	0xffffffff


	//   ....[15]....
        /*06d0*/ 	.word	0xffffffff


	//   ....[16]....
        /*06d4*/ 	.word	0xffffffff


	//   ....[17]....
        /*06d8*/ 	.word	0xffffffff


	//   ....[18]....
        /*06dc*/ 	.word	0xffffffff


	//   ....[19]....
        /*06e0*/ 	.word	0xffffffff


	//   ....[20]....
        /*06e4*/ 	.word	0xffffffff


	//   ....[21]....
        /*06e8*/ 	.word	0xffffffff


	//   ....[22]....
        /*06ec*/ 	.word	0xffffffff


	//   ....[23]....
        /*06f0*/ 	.word	0xffffffff


	//   ....[24]....
        /*06f4*/ 	.word	0xffffffff


	//   ....[25]....
        /*06f8*/ 	.word	0xffffffff


	//   ....[26]....
        /*06fc*/ 	.word	0xffffffff


	//   ....[27]....
        /*0700*/ 	.word	0xffffffff


	//   ....[28]....
        /*0704*/ 	.word	0xffffffff


	//   ....[29]....
        /*0708*/ 	.word	0xffffffff


	//   ....[30]....
        /*070c*/ 	.word	0xffffffff


	//   ....[31]....
        /*0710*/ 	.word	0xffffffff


	//   ....[32]....
        /*0714*/ 	.word	0xffffffff


	//   ....[33]....
        /*0718*/ 	.word	0xffffffff


	//   ....[34]....
        /*071c*/ 	.word	0xffffffff


	//   ....[35]....
        /*0720*/ 	.word	0xffffffff


	//   ....[36]....
        /*0724*/ 	.word	0xffffffff


	//   ....[37]....
        /*0728*/ 	.word	0xffffffff


	//   ....[38]....
        /*072c*/ 	.word	0xffffffff


	//   ....[39]....
        /*0730*/ 	.word	0xffffffff


	//   ....[40]....
        /*0734*/ 	.word	0xffffffff


	//   ....[41]....
        /*0738*/ 	.word	0xffffffff


	//   ....[42]....
        /*073c*/ 	.word	0xffffffff


	//   ....[43]....
        /*0740*/ 	.word	0xffffffff


	//   ....[44]....
        /*0744*/ 	.word	0xffffffff


	//   ....[45]....
        /*0748*/ 	.word	0xffffffff


	//   ....[46]....
        /*074c*/ 	.word	0xffffffff


	//   ....[47]....
        /*0750*/ 	.word	0xffffffff


	//   ....[48]....
        /*0754*/ 	.word	0xffffffff


	//   ....[49]....
        /*0758*/ 	.word	0xffffffff


	//   ....[50]....
        /*075c*/ 	.word	0xffffffff


	//   ....[51]....
        /*0760*/ 	.word	0xffffffff


	//   ....[52]....
        /*0764*/ 	.word	0xffffffff


	//   ....[53]....
        /*0768*/ 	.word	0xffffffff


	//   ....[54]....
        /*076c*/ 	.word	0xffffffff


	//   ....[55]....
        /*0770*/ 	.word	0xffffffff


	//   ....[56]....
        /*0774*/ 	.word	0xffffffff


	//   ....[57]....
        /*0778*/ 	.word	0xffffffff


	//   ....[58]....
        /*077c*/ 	.word	0xffffffff


	//   ....[59]....
        /*0780*/ 	.word	0xffffffff


	//   ....[60]....
        /*0784*/ 	.word	0xffffffff


	//   ....[61]....
        /*0788*/ 	.word	0xffffffff


	//   ....[62]....
        /*078c*/ 	.word	0xffffffff


	//   ....[63]....
        /*0790*/ 	.word	0xffffffff


	//   ....[64]....
        /*0794*/ 	.word	0xffffffff


	//   ....[65]....
        /*0798*/ 	.word	0xffffffff


	//   ....[66]....
        /*079c*/ 	.word	0xffffffff


	//   ....[67]....
        /*07a0*/ 	.word	0xffffffff


	//   ....[68]....
        /*07a4*/ 	.word	0xffffffff


	//   ....[69]....
        /*07a8*/ 	.word	0xffffffff


	//   ....[70]....
        /*07ac*/ 	.word	0xffffffff


	//   ....[71]....
        /*07b0*/ 	.word	0xffffffff


	//   ....[72]....
        /*07b4*/ 	.word	0xffffffff


	//   ....[73]....
        /*07b8*/ 	.word	0xffffffff


	//   ....[74]....
        /*07bc*/ 	.word	0xffffffff


	//   ....[75]....
        /*07c0*/ 	.word	0xffffffff


	//   ....[76]....
        /*07c4*/ 	.word	0xffffffff


	//   ....[77]....
        /*07c8*/ 	.word	0xffffffff


	//   ....[78]....
        /*07cc*/ 	.word	0xffffffff


	//   ....[79]....
        /*07d0*/ 	.word	0xffffffff


	//   ....[80]....
        /*07d4*/ 	.word	0xffffffff


	//   ....[81]....
        /*07d8*/ 	.word	0xffffffff


	//   ....[82]....
        /*07dc*/ 	.word	0xffffffff


	//   ....[83]....
        /*07e0*/ 	.word	0xffffffff


	//   ....[84]....
        /*07e4*/ 	.word	0xffffffff


	//   ....[85]....
        /*07e8*/ 	.word	0xffffffff


	//   ....[86]....
        /*07ec*/ 	.word	0xffffffff


	//   ....[87]....
        /*07f0*/ 	.word	0xffffffff


	//   ....[88]....
        /*07f4*/ 	.word	0xffffffff


	//   ....[89]....
        /*07f8*/ 	.word	0xffffffff


	//   ....[90]....
        /*07fc*/ 	.word	0xffffffff


	//   ....[91]....
        /*0800*/ 	.word	0xffffffff


	//   ....[92]....
        /*0804*/ 	.word	0xffffffff


	//   ....[93]....
        /*0808*/ 	.word	0xffffffff


	//   ....[94]....
        /*080c*/ 	.word	0xffffffff


	//   ....[95]....
        /*0810*/ 	.word	0xffffffff


	//   ....[96]....
        /*0814*/ 	.word	0xffffffff


	//   ....[97]....
        /*0818*/ 	.word	0xffffffff


	//   ....[98]....
        /*081c*/ 	.word	0xffffffff


	//   ....[99]....
        /*0820*/ 	.word	0xffffffff


	//   ....[100]....
        /*0824*/ 	.word	0xffffffff


	//   ....[101]....
        /*0828*/ 	.word	0xffffffff


	//   ....[102]....
        /*082c*/ 	.word	0xffffffff


	//   ....[103]....
        /*0830*/ 	.word	0xffffffff


	//   ....[104]....
        /*0834*/ 	.word	0xffffffff


	//   ....[105]....
        /*0838*/ 	.word	0x0500000f


	//   ....[106]....
        /*083c*/ 	.word	0x0500000f


	//   ....[107]....
        /*0840*/ 	.word	0x0500000f


	//   ....[108]....
        /*0844*/ 	.word	0x0500000f


	//   ....[109]....
        /*0848*/ 	.word	0x0500000f


	//   ....[110]....
        /*084c*/ 	.word	0x0500000f


	//   ....[111]....
        /*0850*/ 	.word	0x0500000f


	//   ....[112]....
        /*0854*/ 	.word	0x0500000f


	//   ....[113]....
        /*0858*/ 	.word	0x0500000f


	//   ....[114]....
        /*085c*/ 	.word	0x0500000f


	//   ....[115]....
        /*0860*/ 	.word	0x0500000f


	//   ....[116]....
        /*0864*/ 	.word	0x0500000f


	//   ....[117]....
        /*0868*/ 	.word	0x0500000f


	//   ....[118]....
        /*086c*/ 	.word	0x0500000f


	//   ....[119]....
        /*0870*/ 	.word	0x0500000f


	//   ....[120]....
        /*0874*/ 	.word	0x0500000f


	//   ....[121]....
        /*0878*/ 	.word	0x0500000f


	//   ....[122]....
        /*087c*/ 	.word	0x0500000f


	//   ....[123]....
        /*0880*/ 	.word	0x0500000f


	//   ....[124]....
        /*0884*/ 	.word	0x0500000f


	//   ....[125]....
        /*0888*/ 	.word	0x0500000f


	//   ....[126]....
        /*088c*/ 	.word	0x0500000f


	//   ....[127]....
        /*0890*/ 	.word	0x0500000f


	//   ....[128]....
        /*0894*/ 	.word	0x0500000f


	//   ....[129]....
        /*0898*/ 	.word	0x0500000f


	//   ....[130]....
        /*089c*/ 	.word	0x0500000f


	//   ....[131]....
        /*08a0*/ 	.word	0x0500000f


	//   ....[132]....
        /*08a4*/ 	.word	0x0500000f


	//   ....[133]....
        /*08a8*/ 	.word	0x0500000f


	//   ....[134]....
        /*08ac*/ 	.word	0x0500000f


	//   ....[135]....
        /*08b0*/ 	.word	0x0500000f


	//   ....[136]....
        /*08b4*/ 	.word	0x0500000f


	//   ....[137]....
        /*08b8*/ 	.word	0x0500000f


	//   ....[138]....
        /*08bc*/ 	.word	0x0500000f


	//   ....[139]....
        /*08c0*/ 	.word	0x0500000f


	//   ....[140]....
        /*08c4*/ 	.word	0x0500000f


	//   ....[141]....
        /*08c8*/ 	.word	0x0500000f


	//   ....[142]....
        /*08cc*/ 	.word	0x0500000f


	//   ....[143]....
        /*08d0*/ 	.word	0x0500000f


	//   ....[144]....
        /*08d4*/ 	.word	0x0500000f


	//   ....[145]....
        /*08d8*/ 	.word	0x0500000f


	//   ....[146]....
        /*08dc*/ 	.word	0x0500000f


	//   ....[147]....
        /*08e0*/ 	.word	0x0500000f


	//   ....[148]....
        /*08e4*/ 	.word	0x0500000f


	//----- nvinfo : EIATTR_COOP_GROUP_INSTR_OFFSETS
	.align		4
.L_1067:
        /*08e8*/ 	.byte	0x04, 0x28
        /*08ea*/ 	.short	(.L_1069 - .L_1068)


	//   ....[0]....
.L_1068:
        /*08ec*/ 	.word	0x00000060


	//   ....[1]....
        /*08f0*/ 	.word	0x000001a0


	//   ....[2]....
        /*08f4*/ 	.word	0x000001e0


	//   ....[3]....
        /*08f8*/ 	.word	0x000003d0


	//   ....[4]....
        /*08fc*/ 	.word	0x00000530


	//   ....[5]....
        /*0900*/ 	.word	0x00000650


	//   ....[6]....
        /*0904*/ 	.word	0x000007b0


	//   ....[7]....
        /*0908*/ 	.word	0x000047d0


	//   ....[8]....
        /*090c*/ 	.word	0x00006730


	//   ....[9]....
        /*0910*/ 	.word	0x00006e50


	//   ....[10]....
        /*0914*/ 	.word	0x00006e60


	//   ....[11]....
        /*0918*/ 	.word	0x00006e70


	//   ....[12]....
        /*091c*/ 	.word	0x00006e80


	//   ....[13]....
        /*0920*/ 	.word	0x00007190


	//   ....[14]....
        /*0924*/ 	.word	0x000071a0


	//   ....[15]....
        /*0928*/ 	.word	0x000071b0


	//   ....[16]....
        /*092c*/ 	.word	0x000071c0


	//   ....[17]....
        /*0930*/ 	.word	0x00008390


	//   ....[18]....
        /*0934*/ 	.word	0x000083a0


	//   ....[19]....
        /*0938*/ 	.word	0x000083b0


	//   ....[20]....
        /*093c*/ 	.word	0x000083c0


	//   ....[21]....
        /*0940*/ 	.word	0x00008630


	//   ....[22]....
        /*0944*/ 	.word	0x00008640


	//   ....[23]....
        /*0948*/ 	.word	0x00008650


	//   ....[24]....
        /*094c*/ 	.word	0x00008660


	//   ....[25]....
        /*0950*/ 	.word	0x00009a80


	//   ....[26]....
        /*0954*/ 	.word	0x00009c40


	//   ....[27]....
        /*0958*/ 	.word	0x0000a190


	//   ....[28]....
        /*095c*/ 	.word	0x0000a240


	//   ....[29]....
        /*0960*/ 	.word	0x0000a630


	//   ....[30]....
        /*0964*/ 	.word	0x0000a6f0


	//   ....[31]....
        /*0968*/ 	.word	0x0000b160


	//   ....[32]....
        /*096c*/ 	.word	0x0000b380


	//   ....[33]....
        /*0970*/ 	.word	0x0000b460


	//   ....[34]....
        /*0974*/ 	.word	0x0000bf80


	//   ....[35]....
        /*0978*/ 	.word	0x0000bff0


	//   ....[36]....
        /*097c*/ 	.word	0x0000c780


	//   ....[37]....
        /*0980*/ 	.word	0x0000c8a0


	//   ....[38]....
        /*0984*/ 	.word	0x0000d5c0


	//   ....[39]....
        /*0988*/ 	.word	0x0000dde0


	//   ....[40]....
        /*098c*/ 	.word	0x0000de40


	//   ....[41]....
        /*0990*/ 	.word	0x0000e6d0


	//   ....[42]....
        /*0994*/ 	.word	0x0000e730


	//   ....[43]....
        /*0998*/ 	.word	0x0000f410


	//   ....[44]....
        /*099c*/ 	.word	0x0000f460


	//   ....[45]....
        /*09a0*/ 	.word	0x0000f490


	//   ....[46]....
        /*09a4*/ 	.word	0x0000f500


	//   ....[47]....
        /*09a8*/ 	.word	0x0000f520


	//   ....[48]....
        /*09ac*/ 	.word	0x00010f00


	//   ....[49]....
        /*09b0*/ 	.word	0x000113f0


	//   ....[50]....
        /*09b4*/ 	.word	0x00011420


	//   ....[51]....
        /*09b8*/ 	.word	0x00011450


	//   ....[52]....
        /*09bc*/ 	.word	0x00011460


	//   ....[53]....
        /*09c0*/ 	.word	0x00011a70


	//   ....[54]....
        /*09c4*/ 	.word	0x00011ad0


	//   ....[55]....
        /*09c8*/ 	.word	0x00011d40


	//   ....[56]....
        /*09cc*/ 	.word	0x00011d60


	//   ....[57]....
        /*09d0*/ 	.word	0x000128b0


	//   ....[58]....
        /*09d4*/ 	.word	0x000128d0


	//   ....[59]....
        /*09d8*/ 	.word	0x00012b00


	//   ....[60]....
        /*09dc*/ 	.word	0x00012b20


	//   ....[61]....
        /*09e0*/ 	.word	0x00012dd0


	//   ....[62]....
        /*09e4*/ 	.word	0x00012fa0


	//   ....[63]....
        /*09e8*/ 	.word	0x00012fd0


	//   ....[64]....
        /*09ec*/ 	.word	0x00013000


	//   ....[65]....
        /*09f0*/ 	.word	0x00013030


	//   ....[66]....
        /*09f4*/ 	.word	0x00013060


	//   ....[67]....
        /*09f8*/ 	.word	0x00013090


	//   ....[68]....
        /*09fc*/ 	.word	0x00013200


	//   ....[69]....
        /*0a00*/ 	.word	0x00013230


	//   ....[70]....
        /*0a04*/ 	.word	0x00013260


	//   ....[71]....
        /*0a08*/ 	.word	0x00013290


	//   ....[72]....
        /*0a0c*/ 	.word	0x000132c0


	//   ....[73]....
        /*0a10*/ 	.word	0x000132f0


	//   ....[74]....
        /*0a14*/ 	.word	0x00013390


	//   ....[75]....
        /*0a18*/ 	.word	0x000133f0


	//   ....[76]....
        /*0a1c*/ 	.word	0x00013480


	//   ....[77]....
        /*0a20*/ 	.word	0x00014280


	//   ....[78]....
        /*0a24*/ 	.word	0x00016490


	//   ....[79]....
        /*0a28*/ 	.word	0x00017040


	//   ....[80]....
        /*0a2c*/ 	.word	0x00017050


	//   ....[81]....
        /*0a30*/ 	.word	0x00017070


	//   ....[82]....
        /*0a34*/ 	.word	0x00017110


	//   ....[83]....
        /*0a38*/ 	.word	0x00017140


	//   ....[84]....
        /*0a3c*/ 	.word	0x000171b0


	//   ....[85]....
        /*0a40*/ 	.word	0x000171c0


	//   ....[86]....
        /*0a44*/ 	.word	0x00017230


	//   ....[87]....
        /*0a48*/ 	.word	0x0001ae90


	//   ....[88]....
        /*0a4c*/ 	.word	0x0001aef0


	//   ....[89]....
        /*0a50*/ 	.word	0x0001af20


	//   ....[90]....
        /*0a54*/ 	.word	0x0001af50


	//   ....[91]....
        /*0a58*/ 	.word	0x0001af80


	//   ....[92]....
        /*0a5c*/ 	.word	0x0001afb0


	//   ....[93]....
        /*0a60*/ 	.word	0x0001afe0


	//   ....[94]....
        /*0a64*/ 	.word	0x0001aff0


	//   ....[95]....
        /*0a68*/ 	.word	0x0001b170


	//   ....[96]....
        /*0a6c*/ 	.word	0x0001b1a0


	//   ....[97]....
        /*0a70*/ 	.word	0x0001b1d0


	//   ....[98]....
        /*0a74*/ 	.word	0x0001b200


	//   ....[99]....
        /*0a78*/ 	.word	0x0001b230


	//   ....[100]....
        /*0a7c*/ 	.word	0x0001b260


	//   ....[101]....
        /*0a80*/ 	.word	0x0001b320


	//   ....[102]....
        /*0a84*/ 	.word	0x0001b340


	//   ....[103]....
        /*0a88*/ 	.word	0x0001b3b0


	//   ....[104]....
        /*0a8c*/ 	.word	0x0001ba80


	//   ....[105]....
        /*0a90*/ 	.word	0x0001bf60


	//   ....[106]....
        /*0a94*/ 	.word	0x0001bff0


	//   ....[107]....
        /*0a98*/ 	.word	0x0001c040


	//   ....[108]....
        /*0a9c*/ 	.word	0x0001c090


	//   ....[109]....
        /*0aa0*/ 	.word	0x0001c120


	//   ....[110]....
        /*0aa4*/ 	.word	0x0001c1b0


	//   ....[111]....
        /*0aa8*/ 	.word	0x0001c200


	//   ....[112]....
        /*0aac*/ 	.word	0x0001c250


	//   ....[113]....
        /*0ab0*/ 	.word	0x0001c330


	//   ....[114]....
        /*0ab4*/ 	.word	0x0001c3c0


	//   ....[115]....
        /*0ab8*/ 	.word	0x0001c410


	//   ....[116]....
        /*0abc*/ 	.word	0x0001c470


	//   ....[117]....
        /*0ac0*/ 	.word	0x0001c510


	//   ....[118]....
        /*0ac4*/ 	.word	0x0001c5a0


	//   ....[119]....
        /*0ac8*/ 	.word	0x0001c5f0


	//   ....[120]....
        /*0acc*/ 	.word	0x0001c640


	//   ....[121]....
        /*0ad0*/ 	.word	0x0001c950


	//   ....[122]....
        /*0ad4*/ 	.word	0x0001cc40


	//   ....[123]....
        /*0ad8*/ 	.word	0x0001cdf0


	//   ....[124]....
        /*0adc*/ 	.word	0x0001ce40


	//   ....[125]....
        /*0ae0*/ 	.word	0x0001cea0


	//   ....[126]....
        /*0ae4*/ 	.word	0x0001cf40


	//   ....[127]....
        /*0ae8*/ 	.word	0x0001cff0


	//   ....[128]....
        /*0aec*/ 	.word	0x0001d090


	//   ....[129]....
        /*0af0*/ 	.word	0x0001d150


	//   ....[130]....
        /*0af4*/ 	.word	0x0001d230


	//   ....[131]....
        /*0af8*/ 	.word	0x0001d560


	//   ....[132]....
        /*0afc*/ 	.word	0x0001d600


	//   ....[133]....
        /*0b00*/ 	.word	0x0001d720


	//   ....[134]....
        /*0b04*/ 	.word	0x0001d790


	//   ....[135]....
        /*0b08*/ 	.word	0x0001d810


	//   ....[136]....
        /*0b0c*/ 	.word	0x0001d890


	//   ....[137]....
        /*0b10*/ 	.word	0x0001d910


	//   ....[138]....
        /*0b14*/ 	.word	0x0001d9a0


	//   ....[139]....
        /*0b18*/ 	.word	0x0001da40


	//   ....[140]....
        /*0b1c*/ 	.word	0x0001dae0


	//   ....[141]....
        /*0b20*/ 	.word	0x0001db50


	//   ....[142]....
        /*0b24*/ 	.word	0x0001dbc0


	//   ....[143]....
        /*0b28*/ 	.word	0x0001dc30


	//   ....[144]....
        /*0b2c*/ 	.word	0x0001dcb0


	//   ....[145]....
        /*0b30*/ 	.word	0x0001dd30


	//   ....[146]....
        /*0b34*/ 	.word	0x0001ddd0


	//   ....[147]....
        /*0b38*/ 	.word	0x0001de60


	//   ....[148]....
        /*0b3c*/ 	.word	0x0001df90


	//----- nvinfo : EIATTR_REG_RECONFIG
	.align		4
.L_1069:
        /*0b40*/ 	.byte	0x01, 0x54
	.zero		2


	//----- nvinfo : EIATTR_SYSCALL_OFFSETS
	.align		4
        /*0b44*/ 	.byte	0x04, 0x46
        /*0b46*/ 	.short	(.L_1071 - .L_1070)


	//   ....[0]....
.L_1070:
        /*0b48*/ 	.word	0x00001a10


	//   ....[1]....
        /*0b4c*/ 	.word	0x00001b60


	//   ....[2]....
        /*0b50*/ 	.word	0x000068e0


	//   ....[3]....
        /*0b54*/ 	.word	0x00006c00


	//   ....[4]....
        /*0b58*/ 	.word	0x00016090


	//   ....[5]....
        /*0b5c*/ 	.word	0x000161f0


	//   ....[6]....
        /*0b60*/ 	.word	0x000162f0


	//   ....[7]....
        /*0b64*/ 	.word	0x00016c60


	//----- nvinfo : EIATTR_MBARRIER_INSTR_OFFSETS
	.align		4
.L_1071:
        /*0b68*/ 	.byte	0x04, 0x39
        /*0b6a*/ 	.short	(.L_1073 - .L_1072)


	//   ....[0]....
.L_1072:
        /*0b6c*/ 	.word	0x000002c0
        /*0b70*/ 	.word	0x000000ff
        /*0b74*/ 	.word	0x00028c00
        /*0b78*/ 	.short	0x0100
        /*0b7a*/ 	.byte	0x08
	.zero		1


	//   ....[1]....
        /*0b7c*/ 	.word	0x000002d0
        /*0b80*/ 	.word	0x000000ff
        /*0b84*/ 	.word	0x00028c20
        /*0b88*/ 	.short	0x0100
        /*0b8a*/ 	.byte	0x08
	.zero		1


	//   ....[2]....
        /*0b8c*/ 	.word	0x00000380
        /*0b90*/ 	.word	0x000000ff
        /*0b94*/ 	.word	0x00028c30
        /*0b98*/ 	.short	0x0100
        /*0b9a*/ 	.byte	0x06
	.zero		1


	//   ....[3]....
        /*0b9c*/ 	.word	0x00000390
        /*0ba0*/ 	.word	0x000000ff
        /*0ba4*/ 	.word	0x00028c40
        /*0ba8*/ 	.short	0x0100
        /*0baa*/ 	.byte	0x06
	.zero		1


	//   ....[4]....
        /*0bac*/ 	.word	0x000003a0
        /*0bb0*/ 	.word	0x000000ff
        /*0bb4*/ 	.word	0x00028c38
        /*0bb8*/ 	.short	0x0100
        /*0bba*/ 	.byte	0x06
	.zero		1


	//   ....[5]....
        /*0bbc*/ 	.word	0x000003b0
        /*0bc0*/ 	.word	0x000000ff
        /*0bc4*/ 	.word	0x00028c48
        /*0bc8*/ 	.short	0x0100
        /*0bca*/ 	.byte	0x06
	.zero		1


	//   ....[6]....
        /*0bcc*/ 	.word	0x000004e0
        /*0bd0*/ 	.word	0x000000ff
        /*0bd4*/ 	.word	0x00028c50
        /*0bd8*/ 	.short	0x0100
        /*0bda*/ 	.byte	0x08
	.zero		1


	//   ....[7]....
        /*0bdc*/ 	.word	0x000004f0
        /*0be0*/ 	.word	0x000000ff
        /*0be4*/ 	.word	0x00028c60
        /*0be8*/ 	.short	0x0100
        /*0bea*/ 	.byte	0x08
	.zero		1


	//   ....[8]....
        /*0bec*/ 	.word	0x00000500
        /*0bf0*/ 	.word	0x000000ff
        /*0bf4*/ 	.word	0x00028c58
        /*0bf8*/ 	.short	0x0100
        /*0bfa*/ 	.byte	0x08
	.zero		1


	//   ....[9]....
        /*0bfc*/ 	.word	0x00000510
        /*0c00*/ 	.word	0x000000ff
        /*0c04*/ 	.word	0x00028c68
        /*0c08*/ 	.short	0x0100
        /*0c0a*/ 	.byte	0x08
	.zero		1


	//   ....[10]....
        /*0c0c*/ 	.word	0x00000600
        /*0c10*/ 	.word	0x000000ff
        /*0c14*/ 	.word	0x00028c70
        /*0c18*/ 	.short	0x0100
        /*0c1a*/ 	.byte	0x06
	.zero		1


	//   ....[11]....
        /*0c1c*/ 	.word	0x00000610
        /*0c20*/ 	.word	0x000000ff
        /*0c24*/ 	.word	0x00028c80
        /*0c28*/ 	.short	0x0100
        /*0c2a*/ 	.byte	0x06
	.zero		1


	//   ....[12]....
        /*0c2c*/ 	.word	0x00000620
        /*0c30*/ 	.word	0x000000ff
        /*0c34*/ 	.word	0x00028c78
        /*0c38*/ 	.short	0x0100
        /*0c3a*/ 	.byte	0x06
	.zero		1


	//   ....[13]....
        /*0c3c*/ 	.word	0x00000630
        /*0c40*/ 	.word	0x000000ff
        /*0c44*/ 	.word	0x00028c88
        /*0c48*/ 	.short	0x0100
        /*0c4a*/ 	.byte	0x06
	.zero		1


	//   ....[14]....
        /*0c4c*/ 	.word	0x00000760
        /*0c50*/ 	.word	0x000000ff
        /*0c54*/ 	.word	0x00028c90
        /*0c58*/ 	.short	0x0100
        /*0c5a*/ 	.byte	0x08
	.zero		1


	//   ....[15]....
        /*0c5c*/ 	.word	0x00000770
        /*0c60*/ 	.word	0x000000ff
        /*0c64*/ 	.word	0x00028ca0
        /*0c68*/ 	.short	0x0100
        /*0c6a*/ 	.byte	0x08
	.zero		1


	//   ....[16]....
        /*0c6c*/ 	.word	0x00000780
        /*0c70*/ 	.word	0x000000ff
        /*0c74*/ 	.word	0x00028c98
        /*0c78*/ 	.short	0x0100
        /*0c7a*/ 	.byte	0x08
	.zero		1


	//   ....[17]....
        /*0c7c*/ 	.word	0x00000790
        /*0c80*/ 	.word	0x000000ff
        /*0c84*/ 	.word	0x00028ca8
        /*0c88*/ 	.short	0x0100
        /*0c8a*/ 	.byte	0x08
	.zero		1


	//   ....[18]....
        /*0c8c*/ 	.word	0x000008c0
        /*0c90*/ 	.word	0x000000ff
        /*0c94*/ 	.word	0x00028cb0
        /*0c98*/ 	.short	0x0100
        /*0c9a*/ 	.byte	0x08
	.zero		1


	//   ....[19]....
        /*0c9c*/ 	.word	0x000008d0
        /*0ca0*/ 	.word	0x000000ff
        /*0ca4*/ 	.word	0x00028cc0
        /*0ca8*/ 	.short	0x0100
        /*0caa*/ 	.byte	0x08
	.zero		1


	//   ....[20]....
        /*0cac*/ 	.word	0x000008e0
        /*0cb0*/ 	.word	0x000000ff
        /*0cb4*/ 	.word	0x00028cb8
        /*0cb8*/ 	.short	0x0100
        /*0cba*/ 	.byte	0x08
	.zero		1


	//   ....[21]....
        /*0cbc*/ 	.word	0x000008f0
        /*0cc0*/ 	.word	0x000000ff
        /*0cc4*/ 	.word	0x00028cc8
        /*0cc8*/ 	.short	0x0100
        /*0cca*/ 	.byte	0x08
	.zero		1


	//   ....[22]....
        /*0ccc*/ 	.word	0x00002720
        /*0cd0*/ 	.word	0x00000044
        /*0cd4*/ 	.word	0x00028c90
        /*0cd8*/ 	.short	0x010a
        /*0cda*/ 	.byte	0x3f
	.zero		1


	//   ....[23]....
        /*0cdc*/ 	.word	0x000030d0
        /*0ce0*/ 	.word	0x00000044
        /*0ce4*/ 	.word	0x00028c90
        /*0ce8*/ 	.short	0x010a
        /*0cea*/ 	.byte	0x3f
	.zero		1


	//   ....[24]....
        /*0cec*/ 	.word	0x00003940
        /*0cf0*/ 	.word	0x00000044
        /*0cf4*/ 	.word	0x00028c90
        /*0cf8*/ 	.short	0x010a
        /*0cfa*/ 	.byte	0x3f
	.zero		1


	//   ....[25]....
        /*0cfc*/ 	.word	0x00003b40
        /*0d00*/ 	.word	0x00000004
        /*0d04*/ 	.word	0x00000000
        /*0d08*/ 	.short	0x0101
        /*0d0a*/ 	.byte	0x3f
	.zero		1


	//   ....[26]....
        /*0d0c*/ 	.word	0x00003b80
        /*0d10*/ 	.word	0x00000044
        /*0d14*/ 	.word	0x00028cb0
        /*0d18*/ 	.short	0x010a
        /*0d1a*/ 	.byte	0x3f
	.zero		1


	//   ....[27]....
        /*0d1c*/ 	.word	0x000041e0
        /*0d20*/ 	.word	0x00000044
        /*0d24*/ 	.word	0x00000000
        /*0d28*/ 	.short	0x0101
        /*0d2a*/ 	.byte	0x3f
	.zero		1


	//   ....[28]....
        /*0d2c*/ 	.word	0x000048e0
        /*0d30*/ 	.word	0x00000014
        /*0d34*/ 	.word	0x00028c50
        /*0d38*/ 	.short	0x010a
        /*0d3a*/ 	.byte	0x3f
	.zero		1


	//   ....[29]....
        /*0d3c*/ 	.word	0x00004c90
        /*0d40*/ 	.word	0x00000000
        /*0d44*/ 	.word	0x00000000
        /*0d48*/ 	.short	0x0101
        /*0d4a*/ 	.byte	0x3f
	.zero		1


	//   ....[30]....
        /*0d4c*/ 	.word	0x000055c0
        /*0d50*/ 	.word	0x00000003
        /*0d54*/ 	.word	0x00028c50
        /*0d58*/ 	.short	0x010a
        /*0d5a*/ 	.byte	0x3f
	.zero		1


	//   ....[31]....
        /*0d5c*/ 	.word	0x00005610
        /*0d60*/ 	.word	0x00000003
        /*0d64*/ 	.word	0x00028c50
        /*0d68*/ 	.short	0x010a
        /*0d6a*/ 	.byte	0x3f
	.zero		1


	//   ....[32]....
        /*0d6c*/ 	.word	0x000058d0
        /*0d70*/ 	.word	0x00000003
        /*0d74*/ 	.word	0x00000000
        /*0d78*/ 	.short	0x0101
        /*0d7a*/ 	.byte	0x3f
	.zero		1


	//   ....[33]....
        /*0d7c*/ 	.word	0x00006970
        /*0d80*/ 	.word	0x00000002
        /*0d84*/ 	.word	0x00028c00
        /*0d88*/ 	.short	0x010a
        /*0d8a*/ 	.byte	0x3f
	.zero		1


	//   ....[34]....
        /*0d8c*/ 	.word	0x000069c0
        /*0d90*/ 	.word	0x00000002
        /*0d94*/ 	.word	0x00028c00
        /*0d98*/ 	.short	0x010a
        /*0d9a*/ 	.byte	0x3f
	.zero		1


	//   ....[35]....
        /*0d9c*/ 	.word	0x00007400
        /*0da0*/ 	.word	0x00000002
        /*0da4*/ 	.word	0x00028c00
        /*0da8*/ 	.short	0x010a
        /*0daa*/ 	.byte	0x3f
	.zero		1


	//   ....[36]....
        /*0dac*/ 	.word	0x00008810
        /*0db0*/ 	.word	0x00000002
        /*0db4*/ 	.word	0x00028c00
        /*0db8*/ 	.short	0x010a
        /*0dba*/ 	.byte	0x3f
	.zero		1


	//   ....[37]....
        /*0dbc*/ 	.word	0x000095f0
        /*0dc0*/ 	.word	0x00000015
        /*0dc4*/ 	.word	0x00028c30
        /*0dc8*/ 	.short	0x010a
        /*0dca*/ 	.byte	0x3f
	.zero		1


	//   ....[38]....
        /*0dcc*/ 	.word	0x00009690
        /*0dd0*/ 	.word	0x00000015
        /*0dd4*/ 	.word	0x00028c30
        /*0dd8*/ 	.short	0x010a
        /*0dda*/ 	.byte	0x3f
	.zero		1


	//   ....[39]....
        /*0ddc*/ 	.word	0x0000a9d0
        /*0de0*/ 	.word	0x00000000
        /*0de4*/ 	.word	0x00000000
        /*0de8*/ 	.short	0x0101
        /*0dea*/ 	.byte	0x3f
	.zero		1


	//   ....[40]....
        /*0dec*/ 	.word	0x0000ad70
        /*0df0*/ 	.word	0x00000015
        /*0df4*/ 	.word	0x00028c50
        /*0df8*/ 	.short	0x010a
        /*0dfa*/ 	.byte	0x3f
	.zero		1


	//   ....[41]....
        /*0dfc*/ 	.word	0x0000ae30
        /*0e00*/ 	.word	0x00000015
        /*0e04*/ 	.word	0x00028c50
        /*0e08*/ 	.short	0x010a
        /*0e0a*/ 	.byte	0x3f
	.zero		1


	//   ....[42]....
        /*0e0c*/ 	.word	0x0000b180
        /*0e10*/ 	.word	0x00000015
        /*0e14*/ 	.word	0x00000000
        /*0e18*/ 	.short	0x0101
        /*0e1a*/ 	.byte	0x3f
	.zero		1


	//   ....[43]....
        /*0e1c*/ 	.word	0x0000b2a0
        /*0e20*/ 	.word	0x000000d6
        /*0e24*/ 	.word	0x00028c30
        /*0e28*/ 	.short	0x010a
        /*0e2a*/ 	.byte	0x3f
	.zero		1


	//   ....[44]....
        /*0e2c*/ 	.word	0x0000b350
        /*0e30*/ 	.word	0x000000d6
        /*0e34*/ 	.word	0x00028c30
        /*0e38*/ 	.short	0x010a
        /*0e3a*/ 	.byte	0x3f
	.zero		1


	//   ....[45]....
        /*0e3c*/ 	.word	0x0000c2f0
        /*0e40*/ 	.word	0x0000000f
        /*0e44*/ 	.word	0x00000000
        /*0e48*/ 	.short	0x0101
        /*0e4a*/ 	.byte	0x3f
	.zero		1


	//   ....[46]....
        /*0e4c*/ 	.word	0x0000d290
        /*0e50*/ 	.word	0x000000d6
        /*0e54*/ 	.word	0x00028c50
        /*0e58*/ 	.short	0x010a
        /*0e5a*/ 	.byte	0x3f
	.zero		1


	//   ....[47]....
        /*0e5c*/ 	.word	0x0000d2e0
        /*0e60*/ 	.word	0x000000d6
        /*0e64*/ 	.word	0x00028c50
        /*0e68*/ 	.short	0x010a
        /*0e6a*/ 	.byte	0x3f
	.zero		1


	//   ....[48]....
        /*0e6c*/ 	.word	0x0000d5e0
        /*0e70*/ 	.word	0x000000d6
        /*0e74*/ 	.word	0x00000000
        /*0e78*/ 	.short	0x0101
        /*0e7a*/ 	.byte	0x3f
	.zero		1


	//   ....[49]....
        /*0e7c*/ 	.word	0x0000d710
        /*0e80*/ 	.word	0x00000015
        /*0e84*/ 	.word	0x00028c30
        /*0e88*/ 	.short	0x010a
        /*0e8a*/ 	.byte	0x3f
	.zero		1


	//   ....[50]....
        /*0e8c*/ 	.word	0x0000d780
        /*0e90*/ 	.word	0x00000015
        /*0e94*/ 	.word	0x00028c30
        /*0e98*/ 	.short	0x010a
        /*0e9a*/ 	.byte	0x3f
	.zero		1


	//   ....[51]....
        /*0e9c*/ 	.word	0x0000e1d0
        /*0ea0*/ 	.word	0x00000014
        /*0ea4*/ 	.word	0x00000000
        /*0ea8*/ 	.short	0x0101
        /*0eaa*/ 	.byte	0x3f
	.zero		1


	//   ....[52]....
        /*0eac*/ 	.word	0x0000f0e0
        /*0eb0*/ 	.word	0x00000015
        /*0eb4*/ 	.word	0x00028c50
        /*0eb8*/ 	.short	0x010a
        /*0eba*/ 	.byte	0x3f
	.zero		1


	//   ....[53]....
        /*0ebc*/ 	.word	0x0000f130
        /*0ec0*/ 	.word	0x00000015
        /*0ec4*/ 	.word	0x00028c50
        /*0ec8*/ 	.short	0x010a
        /*0eca*/ 	.byte	0x3f
	.zero		1


	//   ....[54]....
        /*0ecc*/ 	.word	0x0000f430
        /*0ed0*/ 	.word	0x00000015
        /*0ed4*/ 	.word	0x00000000
        /*0ed8*/ 	.short	0x0101
        /*0eda*/ 	.byte	0x3f
	.zero		1


	//   ....[55]....
        /*0edc*/ 	.word	0x00011a40
        /*0ee0*/ 	.word	0x00000000
        /*0ee4*/ 	.word	0x00000000
        /*0ee8*/ 	.short	0x0101
        /*0eea*/ 	.byte	0x3f
	.zero		1


	//   ....[56]....
        /*0eec*/ 	.word	0x00014370
        /*0ef0*/ 	.word	0x00000006
        /*0ef4*/ 	.word	0x00028c20
        /*0ef8*/ 	.short	0x010a
        /*0efa*/ 	.byte	0x3f
	.zero		1


	//   ....[57]....
        /*0efc*/ 	.word	0x00014450
        /*0f00*/ 	.word	0x00000005
        /*0f04*/ 	.word	0x00028ca0
        /*0f08*/ 	.short	0x010a
        /*0f0a*/ 	.byte	0x3f
	.zero		1


	//   ....[58]....
        /*0f0c*/ 	.word	0x000146a0
        /*0f10*/ 	.word	0x00000005
        /*0f14*/ 	.word	0x00028cc0
        /*0f18*/ 	.short	0x010a
        /*0f1a*/ 	.byte	0x3f
	.zero		1


	//   ....[59]....
        /*0f1c*/ 	.word	0x00015120
        /*0f20*/ 	.word	0x00000005
        /*0f24*/ 	.word	0x00028ca0
        /*0f28*/ 	.short	0x010a
        /*0f2a*/ 	.byte	0x3f
	.zero		1


	//   ....[60]....
        /*0f2c*/ 	.word	0x00015360
        /*0f30*/ 	.word	0x00000005
        /*0f34*/ 	.word	0x00028cc0
        /*0f38*/ 	.short	0x010a
        /*0f3a*/ 	.byte	0x3f
	.zero		1


	//   ....[61]....
        /*0f3c*/ 	.word	0x00016740
        /*0f40*/ 	.word	0x00000000
        /*0f44*/ 	.word	0x00028c40
        /*0f48*/ 	.short	0x010a
        /*0f4a*/ 	.byte	0x3f
	.zero		1


	//   ....[62]....
        /*0f4c*/ 	.word	0x000172e0
        /*0f50*/ 	.word	0x00000008
        /*0f54*/ 	.word	0x00028c00
        /*0f58*/ 	.short	0x0107
        /*0f5a*/ 	.byte	0x3f
	.zero		1


	//   ....[63]....
        /*0f5c*/ 	.word	0x000173e0
        /*0f60*/ 	.word	0x00000002
        /*0f64*/ 	.word	0x00028c00
        /*0f68*/ 	.short	0x0101
        /*0f6a*/ 	.byte	0x3f
	.zero		1


	//   ....[64]....
        /*0f6c*/ 	.word	0x00017400
        /*0f70*/ 	.word	0x00000002
        /*0f74*/ 	.word	0x00028c20
        /*0f78*/ 	.short	0x010a
        /*0f7a*/ 	.byte	0x3f
	.zero		1


	//   ....[65]....
        /*0f7c*/ 	.word	0x00017500
        /*0f80*/ 	.word	0x00000000
        /*0f84*/ 	.word	0x00028c60
        /*0f88*/ 	.short	0x010a
        /*0f8a*/ 	.byte	0x3f
	.zero		1


	//   ....[66]....
        /*0f8c*/ 	.word	0x000181e0
        /*0f90*/ 	.word	0x00000003
        /*0f94*/ 	.word	0x00028c40
        /*0f98*/ 	.short	0x010a
        /*0f9a*/ 	.byte	0x3f
	.zero		1


	//   ....[67]....
        /*0f9c*/ 	.word	0x00018440
        /*0fa0*/ 	.word	0x00000003
        /*0fa4*/ 	.word	0x00028c60
        /*0fa8*/ 	.short	0x010a
        /*0faa*/ 	.byte	0x3f
	.zero		1


	//   ....[68]....
        /*0fac*/ 	.word	0x000190c0
        /*0fb0*/ 	.word	0x00000004
        /*0fb4*/ 	.word	0x00028c40
        /*0fb8*/ 	.short	0x010a
        /*0fba*/ 	.byte	0x3f
	.zero		1


	//   ....[69]....
        /*0fbc*/ 	.word	0x00019310
        /*0fc0*/ 	.word	0x00000004
        /*0fc4*/ 	.word	0x00028c60
        /*0fc8*/ 	.short	0x010a
        /*0fca*/ 	.byte	0x3f
	.zero		1


	//   ....[70]....
        /*0fcc*/ 	.word	0x00019f20
        /*0fd0*/ 	.word	0x00000004
        /*0fd4*/ 	.word	0x00028c40
        /*0fd8*/ 	.short	0x010a
        /*0fda*/ 	.byte	0x3f
	.zero		1


	//   ....[71]....
        /*0fdc*/ 	.word	0x0001a180
        /*0fe0*/ 	.word	0x00000004
        /*0fe4*/ 	.word	0x00028c60
        /*0fe8*/ 	.short	0x010a
        /*0fea*/ 	.byte	0x3f
	.zero		1


	//   ....[72]....
        /*0fec*/ 	.word	0x0001ba00
        /*0ff0*/ 	.word	0x00000000
        /*0ff4*/ 	.word	0x00028c20
        /*0ff8*/ 	.short	0x010a
        /*0ffa*/ 	.byte	0x3f
	.zero		1


	//   ....[73]....
        /*0ffc*/ 	.word	0x0001bbb0
        /*1000*/ 	.word	0x00000006
        /*1004*/ 	.word	0x00000000
        /*1008*/ 	.short	0x010a
        /*100a*/ 	.byte	0x3f
	.zero		1


	//   ....[74]....
        /*100c*/ 	.word	0x0001bc20
        /*1010*/ 	.word	0x00000007
        /*1014*/ 	.word	0x00000000
        /*1018*/ 	.short	0x010a
        /*101a*/ 	.byte	0x3f
	.zero		1


	//   ....[75]....
        /*101c*/ 	.word	0x0001bc90
        /*1020*/ 	.word	0x00000004
        /*1024*/ 	.word	0x00000000
        /*1028*/ 	.short	0x010a
        /*102a*/ 	.byte	0x3f
	.zero		1


	//   ....[76]....
        /*102c*/ 	.word	0x0001bcc0
        /*1030*/ 	.word	0x00000003
        /*1034*/ 	.word	0x00000000
        /*1038*/ 	.short	0x010a
        /*103a*/ 	.byte	0x3f
	.zero		1


	//   ....[77]....
        /*103c*/ 	.word	0x0001bd20
        /*1040*/ 	.word	0x00000044
        /*1044*/ 	.word	0x00028c90
        /*1048*/ 	.short	0x010a
        /*104a*/ 	.byte	0x3f
	.zero		1


	//   ....[78]....
        /*104c*/ 	.word	0x0001bd70
        /*1050*/ 	.word	0x00000044
        /*1054*/ 	.word	0x00028c90
        /*1058*/ 	.short	0x010a
        /*105a*/ 	.byte	0x3f
	.zero		1


	//   ....[79]....
        /*105c*/ 	.word	0x0001bdc0
        /*1060*/ 	.word	0x00000044
        /*1064*/ 	.word	0x00028c90
        /*1068*/ 	.short	0x010a
        /*106a*/ 	.byte	0x3f
	.zero		1


	//   ....[80]....
        /*106c*/ 	.word	0x0001be10
        /*1070*/ 	.word	0x00000044
        /*1074*/ 	.word	0x00028cb0
        /*1078*/ 	.short	0x010a
        /*107a*/ 	.byte	0x3f
	.zero		1


	//   ....[81]....
        /*107c*/ 	.word	0x0001be60
        /*1080*/ 	.word	0x00000014
        /*1084*/ 	.word	0x00028c50
        /*1088*/ 	.short	0x010a
        /*108a*/ 	.byte	0x3f
	.zero		1


	//   ....[82]....
        /*108c*/ 	.word	0x0001beb0
        /*1090*/ 	.word	0x00000003
        /*1094*/ 	.word	0x00028c50
        /*1098*/ 	.short	0x010a
        /*109a*/ 	.byte	0x3f
	.zero		1


	//   ....[83]....
        /*109c*/ 	.word	0x0001c280
        /*10a0*/ 	.word	0x00000002
        /*10a4*/ 	.word	0x00028c00
        /*10a8*/ 	.short	0x010a
        /*10aa*/ 	.byte	0x3f
	.zero		1


	//   ....[84]....
        /*10ac*/ 	.word	0x0001c690
        /*10b0*/ 	.word	0x00000002
        /*10b4*/ 	.word	0x00028c00
        /*10b8*/ 	.short	0x010a
        /*10ba*/ 	.byte	0x3f
	.zero		1


	//   ....[85]....
        /*10bc*/ 	.word	0x0001c6e0
        /*10c0*/ 	.word	0x00000015
        /*10c4*/ 	.word	0x00028c30
        /*10c8*/ 	.short	0x010a
        /*10ca*/ 	.byte	0x3f
	.zero		1


	//   ....[86]....
        /*10cc*/ 	.word	0x0001c730
        /*10d0*/ 	.word	0x00000015
        /*10d4*/ 	.word	0x00028c50
        /*10d8*/ 	.short	0x010a
        /*10da*/ 	.byte	0x3f
	.zero		1


	//   ....[87]....
        /*10dc*/ 	.word	0x0001c780
        /*10e0*/ 	.word	0x000000d6
        /*10e4*/ 	.word	0x00028c30
        /*10e8*/ 	.short	0x010a
        /*10ea*/ 	.byte	0x3f
	.zero		1


	//   ....[88]....
        /*10ec*/ 	.word	0x0001c7d0
        /*10f0*/ 	.word	0x000000d6
        /*10f4*/ 	.word	0x00028c50
        /*10f8*/ 	.short	0x010a
        /*10fa*/ 	.byte	0x3f
	.zero		1


	//   ....[89]....
        /*10fc*/ 	.word	0x0001c820
        /*1100*/ 	.word	0x00000015
        /*1104*/ 	.word	0x00028c30
        /*1108*/ 	.short	0x010a
        /*110a*/ 	.byte	0x3f
	.zero		1


	//   ....[90]....
        /*110c*/ 	.word	0x0001c870
        /*1110*/ 	.word	0x00000015
        /*1114*/ 	.word	0x00028c50
        /*1118*/ 	.short	0x010a
        /*111a*/ 	.byte	0x3f
	.zero		1


	//   ....[91]....
        /*111c*/ 	.word	0x0001ca20
        /*1120*/ 	.word	0x00000005
        /*1124*/ 	.word	0x00028c20
        /*1128*/ 	.short	0x010a
        /*112a*/ 	.byte	0x3f
	.zero		1


	//   ....[92]....
        /*112c*/ 	.word	0x0001ca70
        /*1130*/ 	.word	0x00000005
        /*1134*/ 	.word	0x00028ca0
        /*1138*/ 	.short	0x010a
        /*113a*/ 	.byte	0x3f
	.zero		1


	//   ....[93]....
        /*113c*/ 	.word	0x0001cac0
        /*1140*/ 	.word	0x00000005
        /*1144*/ 	.word	0x00028cc0
        /*1148*/ 	.short	0x010a
        /*114a*/ 	.byte	0x3f
	.zero		1


	//   ....[94]....
        /*114c*/ 	.word	0x0001cb10
        /*1150*/ 	.word	0x00000005
        /*1154*/ 	.word	0x00028ca0
        /*1158*/ 	.short	0x010a
        /*115a*/ 	.byte	0x3f
	.zero		1


	//   ....[95]....
        /*115c*/ 	.word	0x0001cb60
        /*1160*/ 	.word	0x00000005
        /*1164*/ 	.word	0x00028cc0
        /*1168*/ 	.short	0x010a
        /*116a*/ 	.byte	0x3f
	.zero		1


	//   ....[96]....
        /*116c*/ 	.word	0x0001cd00
        /*1170*/ 	.word	0x00000000
        /*1174*/ 	.word	0x00028c40
        /*1178*/ 	.short	0x010a
        /*117a*/ 	.byte	0x3f
	.zero		1


	//   ....[97]....
        /*117c*/ 	.word	0x0001d280
        /*1180*/ 	.word	0x00000002
        /*1184*/ 	.word	0x00028c20
        /*1188*/ 	.short	0x010a
        /*118a*/ 	.byte	0x3f
	.zero		1


	//   ....[98]....
        /*118c*/ 	.word	0x0001d2d0
        /*1190*/ 	.word	0x00000000
        /*1194*/ 	.word	0x00028c60
        /*1198*/ 	.short	0x010a
        /*119a*/ 	.byte	0x3f
	.zero		1


	//   ....[99]....
        /*119c*/ 	.word	0x0001d320
        /*11a0*/ 	.word	0x00000003
        /*11a4*/ 	.word	0x00028c40
        /*11a8*/ 	.short	0x010a
        /*11aa*/ 	.byte	0x3f
	.zero		1


	//   ....[100]....
        /*11ac*/ 	.word	0x0001d370
        /*11b0*/ 	.word	0x00000003
        /*11b4*/ 	.word	0x00028c60
        /*11b8*/ 	.short	0x010a
        /*11ba*/ 	.byte	0x3f
	.zero		1


	//   ....[101]....
        /*11bc*/ 	.word	0x0001d3c0
        /*11c0*/ 	.word	0x00000004
        /*11c4*/ 	.word	0x00028c40
        /*11c8*/ 	.short	0x010a
        /*11ca*/ 	.byte	0x3f
	.zero		1


	//   ....[102]....
        /*11cc*/ 	.word	0x0001d410
        /*11d0*/ 	.word	0x00000004
        /*11d4*/ 	.word	0x00028c60
        /*11d8*/ 	.short	0x010a
        /*11da*/ 	.byte	0x3f
	.zero		1


	//   ....[103]....
        /*11dc*/ 	.word	0x0001d460
        /*11e0*/ 	.word	0x00000004
        /*11e4*/ 	.word	0x00028c40
        /*11e8*/ 	.short	0x010a
        /*11ea*/ 	.byte	0x3f
	.zero		1


	//   ....[104]....
        /*11ec*/ 	.word	0x0001d4b0
        /*11f0*/ 	.word	0x00000004
        /*11f4*/ 	.word	0x00028c60
        /*11f8*/ 	.short	0x010a
        /*11fa*/ 	.byte	0x3f
	.zero		1


	//   ....[105]....
        /*11fc*/ 	.word	0x0001deb0
        /*1200*/ 	.word	0x00000000
        /*1204*/ 	.word	0x00028c20
        /*1208*/ 	.short	0x010a
        /*120a*/ 	.byte	0x3f
	.zero		1


	//   ....[106]....
        /*120c*/ 	.word	0x0001e050
        /*1210*/ 	.word	0x00000006
        /*1214*/ 	.word	0x00000000
        /*1218*/ 	.short	0x010a
        /*121a*/ 	.byte	0x3f
	.zero		1


	//   ....[107]....
        /*121c*/ 	.word	0x0001e0a0
        /*1220*/ 	.word	0x00000007
        /*1224*/ 	.word	0x00000000
        /*1228*/ 	.short	0x010a
        /*122a*/ 	.byte	0x3f
	.zero		1


	//   ....[108]....
        /*122c*/ 	.word	0x0001e0f0
        /*1230*/ 	.word	0x00000004
        /*1234*/ 	.word	0x00000000
        /*1238*/ 	.short	0x010a
        /*123a*/ 	.byte	0x3f
	.zero		1


	//----- nvinfo : EIATTR_NUM_MBARRIERS
	.align		4
.L_1073:
        /*123c*/ 	.byte	0x03, 0x38
        /*123e*/ 	.short	0x0016


	//----- nvinfo : EIATTR_EXIT_INSTR_OFFSETS
	.align		4
        /*1240*/ 	.byte	0x04, 0x1c
        /*1242*/ 	.short	(.L_1075 - .L_1074)


	//   ....[0]....
.L_1074:
        /*1244*/ 	.word	0x0001bd10


	//----- nvinfo : EIATTR_MAX_THREADS
	.align		4
.L_1075:
        /*1248*/ 	.byte	0x04, 0x05
        /*124a*/ 	.short	(.L_1077 - .L_1076)
.L_1076:
        /*124c*/ 	.word	0x00000180
        /*1250*/ 	.word	0x00000001
        /*1254*/ 	.word	0x00000001


	//----- nvinfo : EIATTR_CRS_STACK_SIZE
	.align		4
.L_1077:
        /*1258*/ 	.byte	0x04, 0x1e
        /*125a*/ 	.short	(.L_1079 - .L_1078)
.L_1078:
        /*125c*/ 	.word	0x00000000


	//----- nvinfo : EIATTR_CBANK_PARAM_SIZE
	.align		4
.L_1079:
        /*1260*/ 	.byte	0x03, 0x19
        /*1262*/ 	.short	0x0af0


	//----- nvinfo : EIATTR_PARAM_CBANK
	.align		4
        /*1264*/ 	.byte	0x04, 0x0a
        /*1266*/ 	.short	(.L_1081 - .L_1080)
	.align		4
.L_1080:
        /*1268*/ 	.word	index@(.nv.constant0._ZN7cutlass13device_kernelIN5flash11enable_sm90INS1_16FlashAttnFwdSm90INS1_25CollectiveMainloopFwdSm90ILi2EN4cute5tupleIJNS5_1CILi1EEES8_S8_EEENS6_IJNS7_ILi64EEESA_SA_EEELi512ENS_6half_tEfNS_4arch4Sm90ELb1ELb0ELb1ELb1ELb0ELb1ELb0ELb0ELb0ELb1ELb0ELb0EEENS1_21CollectiveEpilogueFwdINS6_IJSA_NS7_ILi512EEESA_EEES9_SC_SE_Li256ELb1ELb1ELb0ELb0EEENS1_36VarlenDynamicPersistentTileSchedulerILi64ELi64ELi256ELi128ELb0ELb1ELb1ELb1ELb1ELb1EEEEEEEEEvNT_6ParamsE)
        /*126c*/ 	.short	0x0210
        /*126e*/ 	.short	0x0af0


	//----- nvinfo : EIATTR_SW_WAR
	.align		4
.L_1081:
        /*1270*/ 	.byte	0x04, 0x36
        /*1272*/ 	.short	(.L_1083 - .L_1082)
.L_1082:
        /*1274*/ 	.word	0x00000008
.L_1083:


//--------------------- .nv.info._ZN7cutlass13device_kernelIN5flash11enable_sm90INS1_16FlashAttnFwdSm90INS1_25CollectiveMainloopFwdSm90ILi2EN4cute5tupleIJNS5_1CILi1EEES8_S8_EEENS6_IJNS7_ILi64EEESA_SA_EEELi512ENS_6half_tEfNS_4arch4Sm90ELb1ELb0ELb1ELb1ELb0ELb0ELb1ELb0ELb0ELb1ELb0ELb0EEENS1_21CollectiveEpilogueFwdINS6_IJSA_NS7_ILi512EEESA_EEES9_SC_SE_Li256ELb1ELb1ELb0ELb0EEENS1_36VarlenDynamicPersistentTileSchedulerILi64ELi64ELi256ELi128ELb0ELb1ELb1ELb1ELb1ELb1EEEEEEEEEvNT_6ParamsE --------------------------
	.section	.nv.info._ZN7cutlass13device_kernelIN5flash11enable_sm90INS1_16FlashAttnFwdSm90INS1_25CollectiveMainloopFwdSm90ILi2EN4cute5tupleIJNS5_1CILi1EEES8_S8_EEENS6_IJNS7_ILi64EEESA_SA_EEELi512ENS_6half_tEfNS_4arch4Sm90ELb1ELb0ELb1ELb1ELb0ELb0ELb1ELb0ELb0ELb1ELb0ELb0EEENS1_21CollectiveEpilogueFwdINS6_IJSA_NS7_ILi512EEESA_EEES9_SC_SE_Li256ELb1ELb1ELb0ELb0EEENS1_36VarlenDynamicPersistentTileSchedulerILi64ELi64ELi256ELi128ELb0ELb1ELb1ELb1ELb1ELb1EEEEEEEEEvNT_6ParamsE,"",@"SHT_CUDA_INFO"
	.sectionflags	@""
	.align	4


	//----- nvinfo : EIATTR_CUDA_API_VERSION
	.align		4
        /*0000*/ 	.byte	0x04, 0x37
        /*0002*/ 	.short	(.L_1085 - .L_1084)
.L_1084:
        /*0004*/ 	.word	0x00000082


	//----- nvinfo : EIATTR_KPARAM_INFO
	.align		4
.L_1085:
        /*0008*/ 	.byte	0x04, 0x17
        /*000a*/ 	.short	(.L_1087 - .L_1086)
.L_1086:
        /*000c*/ 	.word	0x00000000
        /*0010*/ 	.short	0x0000
        /*0012*/ 	.short	0x0070
        /*0014*/ 	.byte	0x00, 0xf0, 0x01, 0x2e


	//----- nvinfo : EIATTR_SPARSE_MMA_MASK
	.align		4
.L_1087:
        /*0018*/ 	.byte	0x03, 0x50
        /*001a*/ 	.short	0x0000


	//----- nvinfo : EIATTR_MAXREG_COUNT
	.align		4
        /*001c*/ 	.byte	0x03, 0x1b
        /*001e*/ 	.short	0x00a8


	//----- nvinfo : EIATTR_NUM_BARRIERS
	.align		4
        /*0020*/ 	.byte	0x02, 0x4c
        /*0022*/ 	.byte	0x10
	.zero		1


	//----- nvinfo : EIATTR_EXTERNS
	.align		4
        /*0024*/ 	.byte	0x04, 0x0f
        /*0026*/ 	.short	(.L_1089 - .L_1088)


	//   ....[0]....
	.align		4
.L_1088:
        /*0028*/ 	.word	index@(__assertfail)


	//----- nvinfo : EIATTR_ANNOTATIONS
	.align		4
.L_1089:
        /*002c*/ 	.byte	0x04, 0x55
        /*002e*/ 	.short	(.L_1091 - .L_1090)


	//   ....[0]....
.L_1090:
        /* <DEDUP_REMOVED lines=100> */


	//----- nvinfo : EIATTR_MERCURY_ISA_VERSION
	.align		4
.L_1091:
        /*0658*/ 	.byte	0x03, 0x5f
        /*065a*/ 	.short	0x0101


	//----- nvinfo : EIATTR_UNUSED_LOAD_BYTE_OFFSET
	.align		4
        /*065c*/ 	.byte	0x04, 0x44
        /*065e*/ 	.short	(.L_1093 - .L_1092)


	//   ....[0]....
.L_1092:
        /*0660*/ 	.word	0x00000a50
        /*0664*/ 	.word	0x0000fff0


	//   ....[1]....
        /*0668*/ 	.word	0x0000db90
        /*066c*/ 	.word	0x0000fff0


	//----- nvinfo : EIATTR_INT_WARP_WIDE_INSTR_OFFSETS
	.align		4
.L_1093:
        /*0670*/ 	.byte	0x04, 0x31
        /*0672*/ 	.short	(.L_1095 - .L_1094)


	//   ....[0]....
.L_1094:
        /*0674*/ 	.word	0x00000130


	//   ....[1]....
        /*0678*/ 	.word	0x00000170


	//   ....[2]....
        /*067c*/ 	.word	0x000001e0


	//   ....[3]....
        /*0680*/ 	.word	0x000001f0


	//   ....[4]....
        /*0684*/ 	.word	0x00011ea0


	//   ....[5]....
        /*0688*/ 	.word	0x00011f00


	//   ....[6]....
        /*068c*/ 	.word	0x00017c90


	//   ....[7]....
        /*0690*/ 	.word	0x00017d20


	//----- nvinfo : EIATTR_COOP_GROUP_MASK_REGIDS
	.align		4
.L_1095:
        /*0694*/ 	.byte	0x04, 0x29
        /*0696*/ 	.short	(.L_1097 - .L_1096)


	//   ....[0]....
.L_1096:
        /*0698*/ 	.word	0xffffffff


	//   ....[1]....
        /*069c*/ 	.word	0xffffffff


	//   ....[2]....
        /*06a0*/ 	.word	0xffffffff


	//   ....[3]....
        /*06a4*/ 	.word	0xffffffff


	//   ....[4]....
        /*06a8*/ 	.word	0xffffffff


	//   ....[5]....
        /*06ac*/ 	.word	0xffffffff


	//   ....[6]....
        /*06b0*/ 	.word	0xffffffff


	//   ....[7]....
        /*06b4*/ 	.word	0xffffffff


	//   ....[8]....
        /*06b8*/ 	.word	0xffffffff


	//   ....[9]....
        /*06bc*/ 	.word	0xffffffff


	//   ....[10]....
        /*06c0*/ 	.word	0xffffffff


	//   ....[11]....
        /*06c4*/ 	.word	0xffffffff


	//   ....[12]....
        /*06c8*/ 	.word	0xffffffff


	//   ....[13]....
        /*06cc*/ 	.word	0xffffffff


	//   ....[14]....
        /*06d0*/ 	.word	0xffffffff


	//   ....[15]....
        /*06d4*/ 	.word	0xffffffff


	//   ....[16]....
        /*06d8*/ 	.word	0xffffffff


	//   ....[17]....
        /*06dc*/ 	.word	0xffffffff


	//   ....[18]....
        /*06e0*/ 	.word	0xffffffff


	//   ....[19]....
        /*06e4*/ 	.word	0xffffffff


	//   ....[20]....
        /*06e8*/ 	.word	0xffffffff


	//   ....[21]....
        /*06ec*/ 	.word	0xffffffff


	//   ....[22]....
        /*06f0*/ 	.word	0xffffffff


	//   ....[23]....
        /*06f4*/ 	.word	0xffffffff


	//   ....[24]....
        /*06f8*/ 	.word	0xffffffff


	//   ....[25]....
        /*06fc*/ 	.word	0xffffffff


	//   ....[26]....
        /*0700*/ 	.word	0xffffffff


	//   ....[27]....
        /*0704*/ 	.word	0xffffffff


	//   ....[28]....
        /*0708*/ 	.word	0xffffffff


	//   ....[29]....
        /*070c*/ 	.word	0xffffffff


	//   ....[30]....
        /*0710*/ 	.word	0xffffffff


	//   ....[31]....
        /*0714*/ 	.word	0xffffffff


	//   ....[32]....
        /*0718*/ 	.word	0xffffffff


	//   ....[33]....
        /*071c*/ 	.word	0xffffffff


	//   ....[34]....
        /*0720*/ 	.word	0xffffffff


	//   ....[35]....
        /*0724*/ 	.word	0xffffffff


	//   ....[36]....
        /*0728*/ 	.word	0xffffffff


	//   ....[37]....
        /*072c*/ 	.word	0xffffffff


	//   ....[38]....
        /*0730*/ 	.word	0xffffffff


	//   ....[39]....
        /*0734*/ 	.word	0xffffffff


	//   ....[40]....
        /*0738*/ 	.word	0xffffffff


	//   ....[41]....
        /*073c*/ 	.word	0xffffffff


	//   ....[42]....
        /*0740*/ 	.word	0xffffffff


	//   ....[43]....
        /*0744*/ 	.word	0xffffffff


	//   ....[44]....
        /*0748*/ 	.word	0xffffffff


	//   ....[45]....
        /*074c*/ 	.word	0xffffffff


	//   ....[46]....
        /*0750*/ 	.word	0xffffffff


	//   ....[47]....
        /*0754*/ 	.word	0xffffffff


	//   ....[48]....
        /*0758*/ 	.word	0xffffffff


	//   ....[49]....
        /*075c*/ 	.word	0xffffffff


	//   ....[50]....
        /*0760*/ 	.word	0xffffffff


	//   ....[51]....
        /*0764*/ 	.word	0xffffffff


	//   ....[52]....
        /*0768*/ 	.word	0xffffffff


	//   ....[53]....
        /*076c*/ 	.word	0xffffffff


	//   ....[54]....
        /*0770*/ 	.word	0xffffffff


	//   ....[55]....
        /*0774*/ 	.word	0xffffffff


	//   ....[56]....
        /*0778*/ 	.word	0xffffffff


	//   ....[57]....
        /*077c*/ 	.word	0xffffffff


	//   ....[58]....
        /*0780*/ 	.word	0xffffffff


	//   ....[59]....
        /*0784*/ 	.word	0xffffffff


	//   ....[60]....
        /*0788*/ 	.word	0xffffffff


	//   ....[61]....
        /*078c*/ 	.word	0xffffffff


	//   ....[62]....
        /*0790*/ 	.word	0xffffffff


	//   ....[63]....
        /*0794*/ 	.word	0xffffffff


	//   ....[64]....
        /*0798*/ 	.word	0xffffffff


	//   ....[65]....
        /*079c*/ 	.word	0xffffffff


	//   ....[66]....
        /*07a0*/ 	.word	0xffffffff


	//   ....[67]....
        /*07a4*/ 	.word	0xffffffff


	//   ....[68]....
        /*07a8*/ 	.word	0xffffffff


	//   ....[69]....
        /*07ac*/ 	.word	0xffffffff


	//   ....[70]....
        /*07b0*/ 	.word	0xffffffff


	//   ....[71]....
        /*07b4*/ 	.word	0xffffffff


	//   ....[72]....
        /*07b8*/ 	.word	0xffffffff


	//   ....[73]....
        /*07bc*/ 	.word	0xffffffff


	//   ....[74]....
        /*07c0*/ 	.word	0xffffffff


	//   ....[75]....
        /*07c4*/ 	.word	0xffffffff


	//   ....[76]....
        /*07c8*/ 	.word	0xffffffff


	//   ....[77]....
        /*07cc*/ 	.word	0xffffffff


	//   ....[78]....
        /*07d0*/ 	.word	0xffffffff


	//   ....[79]....
        /*07d4*/ 	.word	0xffffffff


	//   ....[80]....
        /*07d8*/ 	.word	0xffffffff


	//   ....[81]....
        /*07dc*/ 	.word	0xffffffff


	//   ....[82]....
        /*07e0*/ 	.word	0xffffffff


	//   ....[83]....
        /*07e4*/ 	.word	0xffffffff


	//   ....[84]....
        /*07e8*/ 	.word	0xffffffff


	//   ....[85]....
        /*07ec*/ 	.word	0xffffffff


	//   ....[86]....
        /*07f0*/ 	.word	0xffffffff


	//   ....[87]....
        /*07f4*/ 	.word	0xffffffff


	//   ....[88]....
        /*07f8*/ 	.word	0xffffffff


	//   ....[89]....
        /*07fc*/ 	.word	0xffffffff


	//   ....[90]....
        /*0800*/ 	.word	0xffffffff


	//   ....[91]....
        /*0804*/ 	.word	0xffffffff


	//   ....[92]....
        /*0808*/ 	.word	0xffffffff


	//   ....[93]....
        /*080c*/ 	.word	0xffffffff


	//   ....[94]....
        /*0810*/ 	.word	0xffffffff


	//   ....[95]....
        /*0814*/ 	.word	0xffffffff


	//   ....[96]....
        /*0818*/ 	.word	0xffffffff


	//   ....[97]....
        /*081c*/ 	.word	0xffffffff


	//   ....[98]....
        /*0820*/ 	.word	0xffffffff


	//   ....[99]....
        /*0824*/ 	.word	0x0500000f


	//   ....[100]....
        /*0828*/ 	.word	0x0500000f


	//   ....[101]....
        /*082c*/ 	.word	0x0500000f


	//   ....[102]....
        /*0830*/ 	.word	0x0500000f


	//   ....[103]....
        /*0834*/ 	.word	0x0500000f


	//   ....[104]....
        /*0838*/ 	.word	0x0500000f


	//   ....[105]....
        /*083c*/ 	.word	0x0500000f


	//   ....[106]....
        /*0840*/ 	.word	0x0500000f


	//   ....[107]....
        /*0844*/ 	.word	0x0500000f


	//   ....[108]....
        /*0848*/ 	.word	0x0500000f


	//   ....[109]....
        /*084c*/ 	.word	0x0500000f


	//   ....[110]....
        /*0850*/ 	.word	0x0500000f


	//   ....[111]....
        /*0854*/ 	.word	0x0500000f


	//   ....[112]....
        /*0858*/ 	.word	0x0500000f


	//   ....[113]....
        /*085c*/ 	.word	0x0500000f


	//   ....[114]....
        /*0860*/ 	.word	0x0500000f


	//   ....[115]....
        /*0864*/ 	.word	0x0500000f


	//   ....[116]....
        /*0868*/ 	.word	0x0500000f


	//   ....[117]....
        /*086c*/ 	.word	0x0500000f


	//   ....[118]....
        /*0870*/ 	.word	0x0500000f


	//   ....[119]....
        /*0874*/ 	.word	0x0500000f


	//   ....[120]....
        /*0878*/ 	.word	0x0500000f


	//   ....[121]....
        /*087c*/ 	.word	0x0500000f


	//   ....[122]....
        /*0880*/ 	.word	0x0500000f


	//   ....[123]....
        /*0884*/ 	.word	0x0500000f


	//   ....[124]....
        /*0888*/ 	.word	0x0500000f


	//   ....[125]....
        /*088c*/ 	.word	0x0500000f


	//   ....[126]....
        /*0890*/ 	.word	0x0500000f


	//   ....[127]....
        /*0894*/ 	.word	0x0500000f


	//   ....[128]....
        /*0898*/ 	.word	0x0500000f


	//   ....[129]....
        /*089c*/ 	.word	0x0500000f


	//   ....[130]....
        /*08a0*/ 	.word	0x0500000f


	//   ....[131]....
        /*08a4*/ 	.word	0x0500000f


	//   ....[132]....
        /*08a8*/ 	.word	0x0500000f


	//   ....[133]....
        /*08ac*/ 	.word	0x0500000f


	//----- nvinfo : EIATTR_COOP_GROUP_INSTR_OFFSETS
	.align		4
.L_1097:
        /*08b0*/ 	.byte	0x04, 0x28
        /*08b2*/ 	.short	(.L_1099 - .L_1098)


	//   ....[0]....
.L_1098:
        /*08b4*/ 	.word	0x00000070


	//   ....[1]....
        /*08b8*/ 	.word	0x00000140


	//   ....[2]....
        /*08bc*/ 	.word	0x00000190


	//   ....[3]....
        /*08c0*/ 	.word	0x000003a0


	//   ....[4]....
        /*08c4*/ 	.word	0x00000500


	//   ....[5]....
        /*08c8*/ 	.word	0x00000620


	//   ....[6]....
        /*08cc*/ 	.word	0x00000780


	//   ....[7]....
        /*08d0*/ 	.word	0x00001a90


	//   ....[8]....
        /*08d4*/ 	.word	0x00003780


	//   ....[9]....
        /*08d8*/ 	.word	0x00004770


	//   ....[10]....
        /*08dc*/ 	.word	0x00005360


	//   ....[11]....
        /*08e0*/ 	.word	0x000053a0


	//   ....[12]....
        /*08e4*/ 	.word	0x00005a80


	//   ....[13]....
        /*08e8*/ 	.word	0x00005b30


	//   ....[14]....
        /*08ec*/ 	.word	0x00005f90


	//   ....[15]....
        /*08f0*/ 	.word	0x00006010


	//   ....[16]....
        /*08f4*/ 	.word	0x000068f0


	//   ....[17]....
        /*08f8*/ 	.word	0x000075a0


	//   ....[18]....
        /*08fc*/ 	.word	0x00008270


	//   ....[19]....
        /*0900*/ 	.word	0x00008750


	//   ....[20]....
        /*0904*/ 	.word	0x000087f0


	//   ....[21]....
        /*0908*/ 	.word	0x00008940


	//   ....[22]....
        /*090c*/ 	.word	0x00008d40


	//   ....[23]....
        /*0910*/ 	.word	0x00008de0


	//   ....[24]....
        /*0914*/ 	.word	0x00009f40


	//   ....[25]....
        /*0918*/ 	.word	0x0000ab90


	//   ....[26]....
        /*091c*/ 	.word	0x0000bb20


	//   ....[27]....
        /*0920*/ 	.word	0x0000bba0


	//   ....[28]....
        /*0924*/ 	.word	0x0000bed0


	//   ....[29]....
        /*0928*/ 	.word	0x0000c090


	//   ....[30]....
        /*092c*/ 	.word	0x0000d060


	//   ....[31]....
        /*0930*/ 	.word	0x0000d0a0


	//   ....[32]....
        /*0934*/ 	.word	0x0000d0e0


	//   ....[33]....
        /*0938*/ 	.word	0x0000d150


	//   ....[34]....
        /*093c*/ 	.word	0x0000d190


	//   ....[35]....
        /*0940*/ 	.word	0x0000eaa0


	//   ....[36]....
        /*0944*/ 	.word	0x0000f0c0


	//   ....[37]....
        /*0948*/ 	.word	0x0000f0f0


	//   ....[38]....
        /*094c*/ 	.word	0x0000f110


	//   ....[39]....
        /*0950*/ 	.word	0x0000f130


	//   ....[40]....
        /*0954*/ 	.word	0x0000f7a0


	//   ....[41]....
        /*0958*/ 	.word	0x0000f7c0


	//   ....[42]....
        /*095c*/ 	.word	0x0000fa00


	//   ....[43]....
        /*0960*/ 	.word	0x0000fa20


	//   ....[44]....
        /*0964*/ 	.word	0x000105d0


	//   ....[45]....
        /*0968*/ 	.word	0x00010600


	//   ....[46]....
        /*096c*/ 	.word	0x00010840


	//   ....[47]....
        /*0970*/ 	.word	0x00010860


	//   ....[48]....
        /*0974*/ 	.word	0x00010b10


	//   ....[49]....
        /*0978*/ 	.word	0x00010cf0


	//   ....[50]....
        /*097c*/ 	.word	0x00010d20


	//   ....[51]....
        /*0980*/ 	.word	0x00010d50


	//   ....[52]....
        /*0984*/ 	.word	0x00010d80


	//   ....[53]....
        /*0988*/ 	.word	0x00010db0


	//   ....[54]....
        /*098c*/ 	.word	0x00010de0


	//   ....[55]....
        /*0990*/ 	.word	0x00010f50


	//   ....[56]....
        /*0994*/ 	.word	0x00010f80


	//   ....[57]....
        /*0998*/ 	.word	0x00010fb0


	//   ....[58]....
        /*099c*/ 	.word	0x00010fe0


	//   ....[59]....
        /*09a0*/ 	.word	0x00011010


	//   ....[60]....
        /*09a4*/ 	.word	0x00011040


	//   ....[61]....
        /*09a8*/ 	.word	0x000110e0


	//   ....[62]....
        /*09ac*/ 	.word	0x00011140


	//   ....[63]....
        /*09b0*/ 	.word	0x000111d0


	//   ....[64]....
        /*09b4*/ 	.word	0x000124a0


	//   ....[65]....
        /*09b8*/ 	.word	0x00013030


	//   ....[66]....
        /*09bc*/ 	.word	0x00013040


	//   ....[67]....
        /*09c0*/ 	.word	0x00013060


	//   ....[68]....
        /*09c4*/ 	.word	0x00013130


	//   ....[69]....
        /*09c8*/ 	.word	0x00013160


	//   ....[70]....
        /*09cc*/ 	.word	0x000131c0


	//   ....[71]....
        /*09d0*/ 	.word	0x000131d0


	//   ....[72]....
        /*09d4*/ 	.word	0x00013240


	//   ....[73]....
        /*09d8*/ 	.word	0x00013b90


	//   ....[74]....
        /*09dc*/ 	.word	0x00013ba0


	//   ....[75]....
        /*09e0*/ 	.word	0x00013cd0


	//   ....[76]....
        /*09e4*/ 	.word	0x00013d00


	//   ....[77]....
        /*09e8*/ 	.word	0x00013f80


	//   ....[78]....
        /*09ec*/ 	.word	0x00013fb0


	//   ....[79]....
        /*09f0*/ 	.word	0x00014120


	//   ....[80]....
        /*09f4*/ 	.word	0x00014130


	//   ....[81]....
        /*09f8*/ 	.word	0x00017f20


	//   ....[82]....
        /*09fc*/ 	.word	0x00017f50


	//   ....[83]....
        /*0a00*/ 	.word	0x00017f90


	//   ....[84]....
        /*0a04*/ 	.word	0x00017fc0


	//   ....[85]....
        /*0a08*/ 	.word	0x00017ff0


	//   ....[86]....
        /*0a0c*/ 	.word	0x00018020


	//   ....[87]....
        /*0a10*/ 	.word	0x00018050


	//   ....[88]....
        /*0a14*/ 	.word	0x00018080


	//   ....[89]....
        /*0a18*/ 	.word	0x00018200


	//   ....[90]....
        /*0a1c*/ 	.word	0x00018230


	//   ....[91]....
        /*0a20*/ 	.word	0x00018260


	//   ....[92]....
        /*0a24*/ 	.word	0x00018290


	//   ....[93]....
        /*0a28*/ 	.word	0x000182c0


	//   ....[94]....
        /*0a2c*/ 	.word	0x000182f0


	//   ....[95]....
        /*0a30*/ 	.word	0x000183b0


	//   ....[96]....
        /*0a34*/ 	.word	0x000183d0


	//   ....[97]....
        /*0a38*/ 	.word	0x00018440


	//   ....[98]....
        /*0a3c*/ 	.word	0x00018b10


	//   ....[99]....
        /*0a40*/ 	.word	0x000190d0


	//   ....[100]....
        /*0a44*/ 	.word	0x00019250


	//   ....[101]....
        /*0a48*/ 	.word	0x000192a0


	//   ....[102]....
        /*0a4c*/ 	.word	0x00019300


	//   ....[103]....
        /*0a50*/ 	.word	0x00019360


	//   ....[104]....
        /*0a54*/ 	.word	0x000194b0


	//   ....[105]....
        /*0a58*/ 	.word	0x00019550


	//   ....[106]....
        /*0a5c*/ 	.word	0x00019600


	//   ....[107]....
        /*0a60*/ 	.word	0x000196e0


	//   ....[108]....
        /*0a64*/ 	.word	0x000198b0


	//   ....[109]....
        /*0a68*/ 	.word	0x00019970


	//   ....[110]....
        /*0a6c*/ 	.word	0x00019c20


	//   ....[111]....
        /*0a70*/ 	.word	0x00019d40


	//   ....[112]....
        /*0a74*/ 	.word	0x00019f10


	//   ....[113]....
        /*0a78*/ 	.word	0x00019fe0


	//   ....[114]....
        /*0a7c*/ 	.word	0x0001a1e0


	//   ....[115]....
        /*0a80*/ 	.word	0x0001a270


	//   ....[116]....
        /*0a84*/ 	.word	0x0001a5a0


	//   ....[117]....
        /*0a88*/ 	.word	0x0001a640


	//   ....[118]....
        /*0a8c*/ 	.word	0x0001a760


	//   ....[119]....
        /*0a90*/ 	.word	0x0001a7e0


	//   ....[120]....
        /*0a94*/ 	.word	0x0001a860


	//   ....[121]....
        /*0a98*/ 	.word	0x0001a8e0


	//   ....[122]....
        /*0a9c*/ 	.word	0x0001a960


	//   ....[123]....
        /*0aa0*/ 	.word	0x0001a9f0


	//   ....[124]....
        /*0aa4*/ 	.word	0x0001aa90


	//   ....[125]....
        /*0aa8*/ 	.word	0x0001ab40


	//   ....[126]....
        /*0aac*/ 	.word	0x0001abc0


	//   ....[127]....
        /*0ab0*/ 	.word	0x0001ac40


	//   ....[128]....
        /*0ab4*/ 	.word	0x0001acc0


	//   ....[129]....
        /*0ab8*/ 	.word	0x0001ad50


	//   ....[130]....
        /*0abc*/ 	.word	0x0001add0


	//   ....[131]....
        /*0ac0*/ 	.word	0x0001ae70


	//   ....[132]....
        /*0ac4*/ 	.word	0x0001af00


	//   ....[133]....
        /*0ac8*/ 	.word	0x0001b030


	//----- nvinfo : EIATTR_REG_RECONFIG
	.align		4
.L_1099:
        /*0acc*/ 	.byte	0x01, 0x54
	.zero		2


	//----- nvinfo : EIATTR_SYSCALL_OFFSETS
	.align		4
        /*0ad0*/ 	.byte	0x04, 0x46
        /*0ad2*/ 	.short	(.L_1101 - .L_1100)


	//   ....[0]....
.L_1100:
        /*0ad4*/ 	.word	0x00003930


	//   ....[1]....
        /*0ad8*/ 	.word	0x000120a0


	//   ....[2]....
        /*0adc*/ 	.word	0x00012200


	//   ....[3]....
        /*0ae0*/ 	.word	0x00012300


	//   ....[4]....
        /*0ae4*/ 	.word	0x00012c10


	//   ....[5]....
        /*0ae8*/ 	.word	0x00013560


	//----- nvinfo : EIATTR_MBARRIER_INSTR_OFFSETS
	.align		4
.L_1101:
        /*0aec*/ 	.byte	0x04, 0x39
        /*0aee*/ 	.short	(.L_1103 - .L_1102)


	//   ....[0]....
.L_1102:
        /*0af0*/ 	.word	0x00000280
        /*0af4*/ 	.word	0x000000ff
        /*0af8*/ 	.word	0x00038800
        /*0afc*/ 	.short	0x0100
        /*0afe*/ 	.byte	0x08
	.zero		1


	//   ....[1]....
        /*0b00*/ 	.word	0x00000290
        /*0b04*/ 	.word	0x000000ff
        /*0b08*/ 	.word	0x00038810
        /*0b0c*/ 	.short	0x0100
        /*0b0e*/ 	.byte	0x08
	.zero		1


	//   ....[2]....
        /*0b10*/ 	.word	0x000002a0
        /*0b14*/ 	.word	0x000000ff
        /*0b18*/ 	.word	0x00038820
        /*0b1c*/ 	.short	0x0100
        /*0b1e*/ 	.byte	0x08
	.zero		1


	//   ....[3]....
        /*0b20*/ 	.word	0x00000350
        /*0b24*/ 	.word	0x000000ff
        /*0b28*/ 	.word	0x00038830
        /*0b2c*/ 	.short	0x0100
        /*0b2e*/ 	.byte	0x06
	.zero		1


	//   ....[4]....
        /*0b30*/ 	.word	0x00000360
        /*0b34*/ 	.word	0x000000ff
        /*0b38*/ 	.word	0x00038840
        /*0b3c*/ 	.short	0x0100
        /*0b3e*/ 	.byte	0x06
	.zero		1


	//   ....[5]....
        /*0b40*/ 	.word	0x00000370
        /*0b44*/ 	.word	0x000000ff
        /*0b48*/ 	.word	0x00038838
        /*0b4c*/ 	.short	0x0100
        /*0b4e*/ 	.byte	0x06
	.zero		1


	//   ....[6]....
        /*0b50*/ 	.word	0x00000380
        /*0b54*/ 	.word	0x000000ff
        /*0b58*/ 	.word	0x00038848
        /*0b5c*/ 	.short	0x0100
        /*0b5e*/ 	.byte	0x06
	.zero		1


	//   ....[7]....
        /*0b60*/ 	.word	0x000004b0
        /*0b64*/ 	.word	0x000000ff
        /*0b68*/ 	.word	0x00038850
        /*0b6c*/ 	.short	0x0100
        /*0b6e*/ 	.byte	0x08
	.zero		1


	//   ....[8]....
        /*0b70*/ 	.word	0x000004c0
        /*0b74*/ 	.word	0x000000ff
        /*0b78*/ 	.word	0x00038860
        /*0b7c*/ 	.short	0x0100
        /*0b7e*/ 	.byte	0x08
	.zero		1


	//   ....[9]....
        /*0b80*/ 	.word	0x000004d0
        /*0b84*/ 	.word	0x000000ff
        /*0b88*/ 	.word	0x00038858
        /*0b8c*/ 	.short	0x0100
        /*0b8e*/ 	.byte	0x08
	.zero		1


	//   ....[10]....
        /*0b90*/ 	.word	0x000004e0
        /*0b94*/ 	.word	0x000000ff
        /*0b98*/ 	.word	0x00038868
        /*0b9c*/ 	.short	0x0100
        /*0b9e*/ 	.byte	0x08
	.zero		1


	//   ....[11]....
        /*0ba0*/ 	.word	0x000005d0
        /*0ba4*/ 	.word	0x000000ff
        /*0ba8*/ 	.word	0x00038870
        /*0bac*/ 	.short	0x0100
        /*0bae*/ 	.byte	0x06
	.zero		1


	//   ....[12]....
        /*0bb0*/ 	.word	0x000005e0
        /*0bb4*/ 	.word	0x000000ff
        /*0bb8*/ 	.word	0x00038880
        /*0bbc*/ 	.short	0x0100
        /*0bbe*/ 	.byte	0x06
	.zero		1


	//   ....[13]....
        /*0bc0*/ 	.word	0x000005f0
        /*0bc4*/ 	.word	0x000000ff
        /*0bc8*/ 	.word	0x00038878
        /*0bcc*/ 	.short	0x0100
        /*0bce*/ 	.byte	0x06
	.zero		1


	//   ....[14]....
        /*0bd0*/ 	.word	0x00000600
        /*0bd4*/ 	.word	0x000000ff
        /*0bd8*/ 	.word	0x00038888
        /*0bdc*/ 	.short	0x0100
        /*0bde*/ 	.byte	0x06
	.zero		1


	//   ....[15]....
        /*0be0*/ 	.word	0x00000730
        /*0be4*/ 	.word	0x000000ff
        /*0be8*/ 	.word	0x00038890
        /*0bec*/ 	.short	0x0100
        /*0bee*/ 	.byte	0x08
	.zero		1


	//   ....[16]....
        /*0bf0*/ 	.word	0x00000740
        /*0bf4*/ 	.word	0x000000ff
        /*0bf8*/ 	.word	0x000388a0
        /*0bfc*/ 	.short	0x0100
        /*0bfe*/ 	.byte	0x08
	.zero		1


	//   ....[17]....
        /*0c00*/ 	.word	0x00000750
        /*0c04*/ 	.word	0x000000ff
        /*0c08*/ 	.word	0x00038898
        /*0c0c*/ 	.short	0x0100
        /*0c0e*/ 	.byte	0x08
	.zero		1


	//   ....[18]....
        /*0c10*/ 	.word	0x00000760
        /*0c14*/ 	.word	0x000000ff
        /*0c18*/ 	.word	0x000388a8
        /*0c1c*/ 	.short	0x0100
        /*0c1e*/ 	.byte	0x08
	.zero		1


	//   ....[19]....
        /*0c20*/ 	.word	0x00000890
        /*0c24*/ 	.word	0x000000ff
        /*0c28*/ 	.word	0x000388b0
        /*0c2c*/ 	.short	0x0100
        /*0c2e*/ 	.byte	0x08
	.zero		1


	//   ....[20]....
        /*0c30*/ 	.word	0x000008a0
        /*0c34*/ 	.word	0x000000ff
        /*0c38*/ 	.word	0x000388c0
        /*0c3c*/ 	.short	0x0100
        /*0c3e*/ 	.byte	0x08
	.zero		1


	//   ....[21]....
        /*0c40*/ 	.word	0x000008b0
        /*0c44*/ 	.word	0x000000ff
        /*0c48*/ 	.word	0x000388b8
        /*0c4c*/ 	.short	0x0100
        /*0c4e*/ 	.byte	0x08
	.zero		1


	//   ....[22]....
        /*0c50*/ 	.word	0x000008c0
        /*0c54*/ 	.word	0x000000ff
        /*0c58*/ 	.word	0x000388c8
        /*0c5c*/ 	.short	0x0100
        /*0c5e*/ 	.byte	0x08
	.zero		1


	//   ....[23]....
        /*0c60*/ 	.word	0x00001e40
        /*0c64*/ 	.word	0x00000000
        /*0c68*/ 	.word	0x00000000
        /*0c6c*/ 	.short	0x0101
        /*0c6e*/ 	.byte	0x3f
	.zero		1


	//   ....[24]....
        /*0c70*/ 	.word	0x00002910
        /*0c74*/ 	.word	0x00000000
        /*0c78*/ 	.word	0x00000000
        /*0c7c*/ 	.short	0x0101
        /*0c7e*/ 	.byte	0x3f
	.zero		1


	//   ....[25]....
        /*0c80*/ 	.word	0x000039b0
        /*0c84*/ 	.word	0x00000011
        /*0c88*/ 	.word	0x00038800
        /*0c8c*/ 	.short	0x010a
        /*0c8e*/ 	.byte	0x3f
	.zero		1


	//   ....[26]....
        /*0c90*/ 	.word	0x00003a10
        /*0c94*/ 	.word	0x00000005
        /*0c98*/ 	.word	0x00038830
        /*0c9c*/ 	.short	0x010a
        /*0c9e*/ 	.byte	0x3f
	.zero		1


	//   ....[27]....
        /*0ca0*/ 	.word	0x00003a80
        /*0ca4*/ 	.word	0x00000005
        /*0ca8*/ 	.word	0x00038830
        /*0cac*/ 	.short	0x010a
        /*0cae*/ 	.byte	0x3f
	.zero		1


	//   ....[28]....
        /*0cb0*/ 	.word	0x00003d00
        /*0cb4*/ 	.word	0x00000011
        /*0cb8*/ 	.word	0x00038810
        /*0cbc*/ 	.short	0x010a
        /*0cbe*/ 	.byte	0x3f
	.zero		1


	//   ....[29]....
        /*0cc0*/ 	.word	0x00003d40
        /*0cc4*/ 	.word	0x00000005
        /*0cc8*/ 	.word	0x00038850
        /*0ccc*/ 	.short	0x010a
        /*0cce*/ 	.byte	0x3f
	.zero		1


	//   ....[30]....
        /*0cd0*/ 	.word	0x00003e10
        /*0cd4*/ 	.word	0x00000005
        /*0cd8*/ 	.word	0x00038850
        /*0cdc*/ 	.short	0x010a
        /*0cde*/ 	.byte	0x3f
	.zero		1


	//   ....[31]....
        /*0ce0*/ 	.word	0x00006260
        /*0ce4*/ 	.word	0x00000018
        /*0ce8*/ 	.word	0x00000000
        /*0cec*/ 	.short	0x0101
        /*0cee*/ 	.byte	0x3f
	.zero		1


	//   ....[32]....
        /*0cf0*/ 	.word	0x00006910
        /*0cf4*/ 	.word	0x00000005
        /*0cf8*/ 	.word	0x00000000
        /*0cfc*/ 	.short	0x0101
        /*0cfe*/ 	.byte	0x3f
	.zero		1


	//   ....[33]....
        /*0d00*/ 	.word	0x00006a30
        /*0d04*/ 	.word	0x00000009
        /*0d08*/ 	.word	0x00038830
        /*0d0c*/ 	.short	0x010a
        /*0d0e*/ 	.byte	0x3f
	.zero		1


	//   ....[34]....
        /*0d10*/ 	.word	0x00006a80
        /*0d14*/ 	.word	0x00000009
        /*0d18*/ 	.word	0x00038830
        /*0d1c*/ 	.short	0x010a
        /*0d1e*/ 	.byte	0x3f
	.zero		1


	//   ....[35]....
        /*0d20*/ 	.word	0x00006c00
        /*0d24*/ 	.word	0x00000009
        /*0d28*/ 	.word	0x00038850
        /*0d2c*/ 	.short	0x010a
        /*0d2e*/ 	.byte	0x3f
	.zero		1


	//   ....[36]....
        /*0d30*/ 	.word	0x00006c40
        /*0d34*/ 	.word	0x00000009
        /*0d38*/ 	.word	0x00038850
        /*0d3c*/ 	.short	0x010a
        /*0d3e*/ 	.byte	0x3f
	.zero		1


	//   ....[37]....
        /*0d40*/ 	.word	0x00009140
        /*0d44*/ 	.word	0x00000099
        /*0d48*/ 	.word	0x00000000
        /*0d4c*/ 	.short	0x0101
        /*0d4e*/ 	.byte	0x3f
	.zero		1


	//   ....[38]....
        /*0d50*/ 	.word	0x00009f60
        /*0d54*/ 	.word	0x00000009
        /*0d58*/ 	.word	0x00000000
        /*0d5c*/ 	.short	0x0101
        /*0d5e*/ 	.byte	0x3f
	.zero		1


	//   ....[39]....
        /*0d60*/ 	.word	0x0000a080
        /*0d64*/ 	.word	0x00000009
        /*0d68*/ 	.word	0x00038830
        /*0d6c*/ 	.short	0x010a
        /*0d6e*/ 	.byte	0x3f
	.zero		1


	//   ....[40]....
        /*0d70*/ 	.word	0x0000a0d0
        /*0d74*/ 	.word	0x00000009
        /*0d78*/ 	.word	0x00038830
        /*0d7c*/ 	.short	0x010a
        /*0d7e*/ 	.byte	0x3f
	.zero		1


	//   ....[41]....
        /*0d80*/ 	.word	0x0000a250
        /*0d84*/ 	.word	0x00000009
        /*0d88*/ 	.word	0x00038850
        /*0d8c*/ 	.short	0x010a
        /*0d8e*/ 	.byte	0x3f
	.zero		1


	//   ....[42]....
        /*0d90*/ 	.word	0x0000a290
        /*0d94*/ 	.word	0x00000009
        /*0d98*/ 	.word	0x00038850
        /*0d9c*/ 	.short	0x010a
        /*0d9e*/ 	.byte	0x3f
	.zero		1


	//   ....[43]....
        /*0da0*/ 	.word	0x0000c3c0
        /*0da4*/ 	.word	0x00000098
        /*0da8*/ 	.word	0x00000000
        /*0dac*/ 	.short	0x0101
        /*0dae*/ 	.byte	0x3f
	.zero		1


	//   ....[44]....
        /*0db0*/ 	.word	0x0000d080
        /*0db4*/ 	.word	0x00000009
        /*0db8*/ 	.word	0x00000000
        /*0dbc*/ 	.short	0x0101
        /*0dbe*/ 	.byte	0x3f
	.zero		1


	//   ....[45]....
        /*0dc0*/ 	.word	0x0000f7d0
        /*0dc4*/ 	.word	0x00000000
        /*0dc8*/ 	.word	0x00000000
        /*0dcc*/ 	.short	0x0101
        /*0dce*/ 	.byte	0x3f
	.zero		1


	//   ....[46]....
        /*0dd0*/ 	.word	0x00012750
        /*0dd4*/ 	.word	0x00000000
        /*0dd8*/ 	.word	0x00038840
        /*0ddc*/ 	.short	0x010a
        /*0dde*/ 	.byte	0x3f
	.zero		1


	//   ....[47]....
        /*0de0*/ 	.word	0x00013300
        /*0de4*/ 	.word	0x00000008
        /*0de8*/ 	.word	0x00038800
        /*0dec*/ 	.short	0x0107
        /*0dee*/ 	.byte	0x3f
	.zero		1


	//   ....[48]....
        /*0df0*/ 	.word	0x000133b0
        /*0df4*/ 	.word	0x00000000
        /*0df8*/ 	.word	0x00038800
        /*0dfc*/ 	.short	0x0101
        /*0dfe*/ 	.byte	0x3f
	.zero		1


	//   ....[49]....
        /*0e00*/ 	.word	0x00014360
        /*0e04*/ 	.word	0x00000000
        /*0e08*/ 	.word	0x00038810
        /*0e0c*/ 	.short	0x0107
        /*0e0e*/ 	.byte	0x3f
	.zero		1


	//   ....[50]....
        /*0e10*/ 	.word	0x00014460
        /*0e14*/ 	.word	0x00000002
        /*0e18*/ 	.word	0x00038810
        /*0e1c*/ 	.short	0x0101
        /*0e1e*/ 	.byte	0x3f
	.zero		1


	//   ....[51]....
        /*0e20*/ 	.word	0x00014480
        /*0e24*/ 	.word	0x00000002
        /*0e28*/ 	.word	0x00038820
        /*0e2c*/ 	.short	0x010a
        /*0e2e*/ 	.byte	0x3f
	.zero		1


	//   ....[52]....
        /*0e30*/ 	.word	0x00014590
        /*0e34*/ 	.word	0x00000000
        /*0e38*/ 	.word	0x00038860
        /*0e3c*/ 	.short	0x010a
        /*0e3e*/ 	.byte	0x3f
	.zero		1


	//   ....[53]....
        /*0e40*/ 	.word	0x00015270
        /*0e44*/ 	.word	0x00000003
        /*0e48*/ 	.word	0x00038840
        /*0e4c*/ 	.short	0x010a
        /*0e4e*/ 	.byte	0x3f
	.zero		1


	//   ....[54]....
        /*0e50*/ 	.word	0x000154d0
        /*0e54*/ 	.word	0x00000003
        /*0e58*/ 	.word	0x00038860
        /*0e5c*/ 	.short	0x010a
        /*0e5e*/ 	.byte	0x3f
	.zero		1


	//   ....[55]....
        /*0e60*/ 	.word	0x00016150
        /*0e64*/ 	.word	0x00000004
        /*0e68*/ 	.word	0x00038840
        /*0e6c*/ 	.short	0x010a
        /*0e6e*/ 	.byte	0x3f
	.zero		1


	//   ....[56]....
        /*0e70*/ 	.word	0x000163a0
        /*0e74*/ 	.word	0x00000004
        /*0e78*/ 	.word	0x00038860
        /*0e7c*/ 	.short	0x010a
        /*0e7e*/ 	.byte	0x3f
	.zero		1


	//   ....[57]....
        /*0e80*/ 	.word	0x00016fb0
        /*0e84*/ 	.word	0x00000004
        /*0e88*/ 	.word	0x00038840
        /*0e8c*/ 	.short	0x010a
        /*0e8e*/ 	.byte	0x3f
	.zero		1


	//   ....[58]....
        /*0e90*/ 	.word	0x00017210
        /*0e94*/ 	.word	0x00000004
        /*0e98*/ 	.word	0x00038860
        /*0e9c*/ 	.short	0x010a
        /*0e9e*/ 	.byte	0x3f
	.zero		1


	//   ....[59]....
        /*0ea0*/ 	.word	0x00018a90
        /*0ea4*/ 	.word	0x00000000
        /*0ea8*/ 	.word	0x00038820
        /*0eac*/ 	.short	0x010a
        /*0eae*/ 	.byte	0x3f
	.zero		1


	//   ....[60]....
        /*0eb0*/ 	.word	0x00018c50
        /*0eb4*/ 	.word	0x00000006
        /*0eb8*/ 	.word	0x00000000
        /*0ebc*/ 	.short	0x010a
        /*0ebe*/ 	.byte	0x3f
	.zero		1


	//   ....[61]....
        /*0ec0*/ 	.word	0x00018cc0
        /*0ec4*/ 	.word	0x00000007
        /*0ec8*/ 	.word	0x00000000
        /*0ecc*/ 	.short	0x010a
        /*0ece*/ 	.byte	0x3f
	.zero		1


	//   ....[62]....
        /*0ed0*/ 	.word	0x00018d30
        /*0ed4*/ 	.word	0x00000004
        /*0ed8*/ 	.word	0x00000000
        /*0edc*/ 	.short	0x010a
        /*0ede*/ 	.byte	0x3f
	.zero		1


	//   ....[63]....
        /*0ee0*/ 	.word	0x00018d60
        /*0ee4*/ 	.word	0x00000003
        /*0ee8*/ 	.word	0x00000000
        /*0eec*/ 	.short	0x010a
        /*0eee*/ 	.byte	0x3f
	.zero		1


	//   ....[64]....
        /*0ef0*/ 	.word	0x00018dc0
        /*0ef4*/ 	.word	0x00000011
        /*0ef8*/ 	.word	0x00038800
        /*0efc*/ 	.short	0x010a
        /*0efe*/ 	.byte	0x3f
	.zero		1


	//   ....[65]....
        /*0f00*/ 	.word	0x00018e10
        /*0f04*/ 	.word	0x00000005
        /*0f08*/ 	.word	0x00038830
        /*0f0c*/ 	.short	0x010a
        /*0f0e*/ 	.byte	0x3f
	.zero		1


	//   ....[66]....
        /*0f10*/ 	.word	0x00018e60
        /*0f14*/ 	.word	0x00000011
        /*0f18*/ 	.word	0x00038810
        /*0f1c*/ 	.short	0x010a
        /*0f1e*/ 	.byte	0x3f
	.zero		1


	//   ....[67]....
        /*0f20*/ 	.word	0x00018eb0
        /*0f24*/ 	.word	0x00000005
        /*0f28*/ 	.word	0x00038850
        /*0f2c*/ 	.short	0x010a
        /*0f2e*/ 	.byte	0x3f
	.zero		1


	//   ....[68]....
        /*0f30*/ 	.word	0x00018f00
        /*0f34*/ 	.word	0x00000009
        /*0f38*/ 	.word	0x00038830
        /*0f3c*/ 	.short	0x010a
        /*0f3e*/ 	.byte	0x3f
	.zero		1


	//   ....[69]....
        /*0f40*/ 	.word	0x00018f50
        /*0f44*/ 	.word	0x00000009
        /*0f48*/ 	.word	0x00038850
        /*0f4c*/ 	.short	0x010a
        /*0f4e*/ 	.byte	0x3f
	.zero		1


	//   ....[70]....
        /*0f50*/ 	.word	0x00018fa0
        /*0f54*/ 	.word	0x00000009
        /*0f58*/ 	.word	0x00038830
        /*0f5c*/ 	.short	0x010a
        /*0f5e*/ 	.byte	0x3f
	.zero		1


	//   ....[71]....
        /*0f60*/ 	.word	0x00018ff0
        /*0f64*/ 	.word	0x00000009
        /*0f68*/ 	.word	0x00038850
        /*0f6c*/ 	.short	0x010a
        /*0f6e*/ 	.byte	0x3f
	.zero		1


	//   ....[72]....
        /*0f70*/ 	.word	0x00019190
        /*0f74*/ 	.word	0x00000000
        /*0f78*/ 	.word	0x00038840
        /*0f7c*/ 	.short	0x010a
        /*0f7e*/ 	.byte	0x3f
	.zero		1


	//   ....[73]....
        /*0f80*/ 	.word	0x0001a2c0
        /*0f84*/ 	.word	0x00000002
        /*0f88*/ 	.word	0x00038820
        /*0f8c*/ 	.short	0x010a
        /*0f8e*/ 	.byte	0x3f
	.zero		1


	//   ....[74]....
        /*0f90*/ 	.word	0x0001a310
        /*0f94*/ 	.word	0x00000000
        /*0f98*/ 	.word	0x00038860
        /*0f9c*/ 	.short	0x010a
        /*0f9e*/ 	.byte	0x3f
	.zero		1


	//   ....[75]....
        /*0fa0*/ 	.word	0x0001a360
        /*0fa4*/ 	.word	0x00000003
        /*0fa8*/ 	.word	0x00038840
        /*0fac*/ 	.short	0x010a
        /*0fae*/ 	.byte	0x3f
	.zero		1


	//   ....[76]....
        /*0fb0*/ 	.word	0x0001a3b0
        /*0fb4*/ 	.word	0x00000003
        /*0fb8*/ 	.word	0x00038860
        /*0fbc*/ 	.short	0x010a
        /*0fbe*/ 	.byte	0x3f
	.zero		1


	//   ....[77]....
        /*0fc0*/ 	.word	0x0001a400
        /*0fc4*/ 	.word	0x00000004
        /*0fc8*/ 	.word	0x00038840
        /*0fcc*/ 	.short	0x010a
        /*0fce*/ 	.byte	0x3f
	.zero		1


	//   ....[78]....
        /*0fd0*/ 	.word	0x0001a450
        /*0fd4*/ 	.word	0x00000004
        /*0fd8*/ 	.word	0x00038860
        /*0fdc*/ 	.short	0x010a
        /*0fde*/ 	.byte	0x3f
	.zero		1


	//   ....[79]....
        /*0fe0*/ 	.word	0x0001a4a0
        /*0fe4*/ 	.word	0x00000004
        /*0fe8*/ 	.word	0x00038840
        /*0fec*/ 	.short	0x010a
        /*0fee*/ 	.byte	0x3f
	.zero		1


	//   ....[80]....
        /*0ff0*/ 	.word	0x0001a4f0
        /*0ff4*/ 	.word	0x00000004
        /*0ff8*/ 	.word	0x00038860
        /*0ffc*/ 	.short	0x010a
        /*0ffe*/ 	.byte	0x3f
	.zero		1


	//   ....[81]....
        /*1000*/ 	.word	0x0001af50
        /*1004*/ 	.word	0x00000000
        /*1008*/ 	.word	0x00038820
        /*100c*/ 	.short	0x010a
        /*100e*/ 	.byte	0x3f
	.zero		1


	//   ....[82]....
        /*1010*/ 	.word	0x0001b0f0
        /*1014*/ 	.word	0x00000006
        /*1018*/ 	.word	0x00000000
        /*101c*/ 	.short	0x010a
        /*101e*/ 	.byte	0x3f
	.zero		1


	//   ....[83]....
        /*1020*/ 	.word	0x0001b140
        /*1024*/ 	.word	0x00000007
        /*1028*/ 	.word	0x00000000
        /*102c*/ 	.short	0x010a
        /*102e*/ 	.byte	0x3f
	.zero		1


	//   ....[84]....
        /*1030*/ 	.word	0x0001b190
        /*1034*/ 	.word	0x00000004
        /*1038*/ 	.word	0x00000000
        /*103c*/ 	.short	0x010a
        /*103e*/ 	.byte	0x3f
	.zero		1


	//----- nvinfo : EIATTR_NUM_MBARRIERS
	.align		4
.L_1103:
        /*1040*/ 	.byte	0x03, 0x38
        /*1042*/ 	.short	0x0017


	//----- nvinfo : EIATTR_EXIT_INSTR_OFFSETS
	.align		4
        /*1044*/ 	.byte	0x04, 0x1c
        /*1046*/ 	.short	(.L_1105 - .L_1104)


	//   ....[0]....
.L_1104:
        /*1048*/ 	.word	0x00000a80


	//   ....[1]....
        /*104c*/ 	.word	0x00010ab0


	//   ....[2]....
        /*1050*/ 	.word	0x00018db0


	//----- nvinfo : EIATTR_MAX_THREADS
	.align		4
.L_1105:
        /*1054*/ 	.byte	0x04, 0x05
        /*1056*/ 	.short	(.L_1107 - .L_1106)
.L_1106:
        /*1058*/ 	.word	0x00000180
        /*105c*/ 	.word	0x00000001
        /*1060*/ 	.word	0x00000001


	//----- nvinfo : EIATTR_CRS_STACK_SIZE
	.align		4
.L_1107:
        /*1064*/ 	.byte	0x04, 0x1e
        /*1066*/ 	.short	(.L_1109 - .L_1108)
.L_1108:
        /*1068*/ 	.word	0x00000000


	//----- nvinfo : EIATTR_CBANK_PARAM_SIZE
	.align		4
.L_1109:
        /*106c*/ 	.byte	0x03, 0x19
        /*106e*/ 	.short	0x0bf0


	//----- nvinfo : EIATTR_PARAM_CBANK
	.align		4
        /*1070*/ 	.byte	0x04, 0x0a
        /*1072*/ 	.short	(.L_1111 - .L_1110)
	.align		4
.L_1110:
        /*1074*/ 	.word	index@(.nv.constant0._ZN7cutlass13device_kernelIN5flash11enable_sm90INS1_16FlashAttnFwdSm90INS1_25CollectiveMainloopFwdSm90ILi2EN4cute5tupleIJNS5_1CILi1EEES8_S8_EEENS6_IJNS7_ILi64EEESA_SA_EEELi512ENS_6half_tEfNS_4arch4Sm90ELb1ELb0ELb1ELb1ELb0ELb0ELb1ELb0ELb0ELb1ELb0ELb0EEENS1_21CollectiveEpilogueFwdINS6_IJSA_NS7_ILi512EEESA_EEES9_SC_SE_Li256ELb1ELb1ELb0ELb0EEENS1_36VarlenDynamicPersistentTileSchedulerILi64ELi64ELi256ELi128ELb0ELb1ELb1ELb1ELb1ELb1EEEEEEEEEvNT_6ParamsE)
        /*1078*/ 	.short	0x0210
        /*107a*/ 	.short	0x0bf0


	//----- nvinfo : EIATTR_SW_WAR
	.align		4
.L_1111:
        /*107c*/ 	.byte	0x04, 0x36
        /*107e*/ 	.short	(.L_1113 - .L_1112)
.L_1112:
        /*1080*/ 	.word	0x00000008
.L_1113:


//--------------------- .nv.info._ZN7cutlass13device_kernelIN5flash11enable_sm90INS1_16FlashAttnFwdSm90INS1_25CollectiveMainloopFwdSm90ILi2EN4cute5tupleIJNS5_1CILi1EEES8_S8_EEENS6_IJNS7_ILi64EEESA_SA_EEELi512ENS_6half_tEfNS_4arch4Sm90ELb1ELb0ELb1ELb1ELb0ELb1ELb1ELb0ELb0ELb1ELb0ELb0EEENS1_21CollectiveEpilogueFwdINS6_IJSA_NS7_ILi512EEESA_EEES9_SC_SE_Li256ELb1ELb1ELb0ELb0EEENS1_36VarlenDynamicPersistentTileSchedulerILi64ELi64ELi256ELi128ELb0ELb1ELb1ELb1ELb1ELb1EEEEEEEEEvNT_6ParamsE --------------------------
	.section	.nv.info._ZN7cutlass13device_kernelIN5flash11enable_sm90INS1_16FlashAttnFwdSm90INS1_25CollectiveMainloopFwdSm90ILi2EN4cute5tupleIJNS5_1CILi1EEES8_S8_EEENS6_IJNS7_ILi64EEESA_SA_EEELi512ENS_6half_tEfNS_4arch4Sm90ELb1ELb0ELb1ELb1ELb0ELb1ELb1ELb0ELb0ELb1ELb0ELb0EEENS1_21CollectiveEpilogueFwdINS6_IJSA_NS7_ILi512EEESA_EEES9_SC_SE_Li256ELb1ELb1ELb0ELb0EEENS1_36VarlenDynamicPersistentTileSchedulerILi64ELi64ELi256ELi128ELb0ELb1ELb1ELb1ELb1ELb1EEEEEEEEEvNT_6ParamsE,"",@"SHT_CUDA_INFO"
	.sectionflags	@""
	.align	4


	//----- nvinfo : EIATTR_CUDA_API_VERSION
	.align		4
        /*0000*/ 	.byte	0x04, 0x37
        /*0002*/ 	.short	(.L_1115 - .L_1114)
.L_1114:
        /*0004*/ 	.word	0x00000082


	//----- nvinfo : EIATTR_KPARAM_INFO
	.align		4
.L_1115:
        /*0008*/ 	.byte	0x04, 0x17
        /*000a*/ 	.short	(.L_1117 - .L_1116)
.L_1116:
        /*000c*/ 	.word	0x00000000
        /*0010*/ 	.short	0x0000
        /*0012*/ 	.short	0x0070
        /*0014*/ 	.byte	0x00, 0xf0, 0x01, 0x2e


	//----- nvinfo : EIATTR_SPARSE_MMA_MASK
	.align		4
.L_1117:
        /*0018*/ 	.byte	0x03, 0x50
        /*001a*/ 	.short	0x0000


	//----- nvinfo : EIATTR_MAXREG_COUNT
	.align		4
        /*001c*/ 	.byte	0x03, 0x1b
        /*001e*/ 	.short	0x00a8


	//----- nvinfo : EIATTR_NUM_BARRIERS
	.align		4
        /*0020*/ 	.byte	0x02, 0x4c
        /*0022*/ 	.byte	0x10
	.zero		1


	//----- nvinfo : EIATTR_EXTERNS
	.align		4
        /*0024*/ 	.byte	0x04, 0x0f
        /*0026*/ 	.short	(.L_1119 - .L_1118)


	//   ....[0]....
	.align		4
.L_1118:
        /*0028*/ 	.word	index@(__assertfail)


	//----- nvinfo : EIATTR_ANNOTATIONS
	.align		4
.L_1119:
        /*002c*/ 	.byte	0x04, 0x55
        /*002e*/ 	.short	(.L_1121 - .L_1120)


	//   ....[0]....
.L_1120:
        /* <DEDUP_REMOVED lines=119> */


	//----- nvinfo : EIATTR_MERCURY_ISA_VERSION
	.align		4
.L_1121:
        /*0788*/ 	.byte	0x03, 0x5f
        /*078a*/ 	.short	0x0101


	//----- nvinfo : EIATTR_UNUSED_LOAD_BYTE_OFFSET
	.align		4
        /*078c*/ 	.byte	0x04, 0x44
        /*078e*/ 	.short	(.L_1123 - .L_1122)


	//   ....[0]....
.L_1122:
        /*0790*/ 	.word	0x00000ad0
        /*0794*/ 	.word	0x0000fff0


	//   ....[1]....
        /*0798*/ 	.word	0x00014710
        /*079c*/ 	.word	0x0000fff0


	//----- nvinfo : EIATTR_INT_WARP_WIDE_INSTR_OFFSETS
	.align		4
.L_1123:
        /*07a0*/ 	.byte	0x04, 0x31
        /*07a2*/ 	.short	(.L_1125 - .L_1124)


	//   ....[0]....
.L_1124:
        /*07a4*/ 	.word	0x00000190


	//   ....[1]....
        /*07a8*/ 	.word	0x000001d0


	//   ....[2]....
        /*07ac*/ 	.word	0x00000240


	//   ....[3]....
        /*07b0*/ 	.word	0x000002b0


	//   ....[4]....
        /*07b4*/ 	.word	0x0001a790


	//   ....[5]....
        /*07b8*/ 	.word	0x0001a7f0


	//   ....[6]....
        /*07bc*/ 	.word	0x00020590


	//   ....[7]....
        /*07c0*/ 	.word	0x000205f0


	//----- nvinfo : EIATTR_COOP_GROUP_MASK_REGIDS
	.align		4
.L_1125:
        /*07c4*/ 	.byte	0x04, 0x29
        /*07c6*/ 	.short	(.L_1127 - .L_1126)


	//   ....[0]....
.L_1126:
        /*07c8*/ 	.word	0xffffffff


	//   ....[1]....
        /*07cc*/ 	.word	0xffffffff


	//   ....[2]....
        /*07d0*/ 	.word	0xffffffff


	//   ....[3]....
        /*07d4*/ 	.word	0xffffffff


	//   ....[4]....
        /*07d8*/ 	.word	0xffffffff


	//   ....[5]....
        /*07dc*/ 	.word	0xffffffff


	//   ....[6]....
        /*07e0*/ 	.word	0xffffffff


	//   ....[7]....
        /*07e4*/ 	.word	0xffffffff


	//   ....[8]....
        /*07e8*/ 	.word	0xffffffff


	//   ....[9]....
        /*07ec*/ 	.word	0xffffffff


	//   ....[10]....
        /*07f0*/ 	.word	0xffffffff


	//   ....[11]....
        /*07f4*/ 	.word	0xffffffff


	//   ....[12]....
        /*07f8*/ 	.word	0xffffffff


	//   ....[13]....
        /*07fc*/ 	.word	0xffffffff


	//   ....[14]....
        /*0800*/ 	.word	0xffffffff


	//   ....[15]....
        /*0804*/ 	.word	0xffffffff


	//   ....[16]....
        /*0808*/ 	.word	0xffffffff


	//   ....[17]....
        /*080c*/ 	.word	0xffffffff


	//   ....[18]....
        /*0810*/ 	.word	0xffffffff


	//   ....[19]....
        /*0814*/ 	.word	0xffffffff


	//   ....[20]....
        /*0818*/ 	.word	0xffffffff


	//   ....[21]....
        /*081c*/ 	.word	0xffffffff


	//   ....[22]....
        /*0820*/ 	.word	0xffffffff


	//   ....[23]....
        /*0824*/ 	.word	0xffffffff


	//   ....[24]....
        /*0828*/ 	.word	0xffffffff


	//   ....[25]....
        /*082c*/ 	.word	0xffffffff


	//   ....[26]....
        /*0830*/ 	.word	0xffffffff


	//   ....[27]....
        /*0834*/ 	.word	0xffffffff


	//   ....[28]....
        /*0838*/ 	.word	0xffffffff


	//   ....[29]....
        /*083c*/ 	.word	0xffffffff


	//   ....[30]....
        /*0840*/ 	.word	0xffffffff


	//   ....[31]....
        /*0844*/ 	.word	0xffffffff


	//   ....[32]....
        /*0848*/ 	.word	0xffffffff


	//   ....[33]....
        /*084c*/ 	.word	0xffffffff


	//   ....[34]....
        /*0850*/ 	.word	0xffffffff


	//   ....[35]....
        /*0854*/ 	.word	0xffffffff


	//   ....[36]....
        /*0858*/ 	.word	0xffffffff


	//   ....[37]....
        /*085c*/ 	.word	0xffffffff


	//   ....[38]....
        /*0860*/ 	.word	0xffffffff


	//   ....[39]....
        /*0864*/ 	.word	0xffffffff


	//   ....[40]....
        /*0868*/ 	.word	0xffffffff


	//   ....[41]....
        /*086c*/ 	.word	0xffffffff


	//   ....[42]....
        /*0870*/ 	.word	0xffffffff


	//   ....[43]....
        /*0874*/ 	.word	0xffffffff


	//   ....[44]....
        /*0878*/ 	.word	0xffffffff


	//   ....[45]....
        /*087c*/ 	.word	0xffffffff


	//   ....[46]....
        /*0880*/ 	.word	0xffffffff


	//   ....[47]....
        /*0884*/ 	.word	0xffffffff


	//   ....[48]....
        /*0888*/ 	.word	0xffffffff


	//   ....[49]....
        /*088c*/ 	.word	0xffffffff


	//   ....[50]....
        /*0890*/ 	.word	0xffffffff


	//   ....[51]....
        /*0894*/ 	.word	0xffffffff


	//   ....[52]....
        /*0898*/ 	.word	0xffffffff


	//   ....[53]....
        /*089c*/ 	.word	0xffffffff


	//   ....[54]....
        /*08a0*/ 	.word	0xffffffff


	//   ....[55]....
        /*08a4*/ 	.word	0xffffffff


	//   ....[56]....
        /*08a8*/ 	.word	0xffffffff


	//   ....[57]....
        /*08ac*/ 	.word	0xffffffff


	//   ....[58]....
        /*08b0*/ 	.word	0xffffffff


	//   ....[59]....
        /*08b4*/ 	.word	0xffffffff


	//   ....[60]....
        /*08b8*/ 	.word	0xffffffff


	//   ....[61]....
        /*08bc*/ 	.word	0xffffffff


	//   ....[62]....
        /*08c0*/ 	.word	0xffffffff


	//   ....[63]....
        /*08c4*/ 	.word	0xffffffff


	//   ....[64]....
        /*08c8*/ 	.word	0xffffffff


	//   ....[65]....
        /*08cc*/ 	.word	0xffffffff


	//   ....[66]....
        /*08d0*/ 	.word	0xffffffff


	//   ....[67]....
        /*08d4*/ 	.word	0xffffffff


	//   ....[68]....
        /*08d8*/ 	.word	0xffffffff


	//   ....[69]....
        /*08dc*/ 	.word	0xffffffff


	//   ....[70]....
        /*08e0*/ 	.word	0xffffffff


	//   ....[71]....
        /*08e4*/ 	.word	0xffffffff


	//   ....[72]....
        /*08e8*/ 	.word	0xffffffff


	//   ....[73]....
        /*08ec*/ 	.word	0xffffffff


	//   ....[74]....
        /*08f0*/ 	.word	0xffffffff


	//   ....[75]....
        /*08f4*/ 	.word	0xffffffff


	//   ....[76]....
        /*08f8*/ 	.word	0xffffffff


	//   ....[77]....
        /*08fc*/ 	.word	0xffffffff


	//   ....[78]....
        /*0900*/ 	.word	0xffffffff


	//   ....[79]....
        /*0904*/ 	.word	0xffffffff


	//   ....[80]....
        /*0908*/ 	.word	0xffffffff


	//   ....[81]....
        /*090c*/ 	.word	0xffffffff


	//   ....[82]....
        /*0910*/ 	.word	0xffffffff


	//   ....[83]....
        /*0914*/ 	.word	0xffffffff


	//   ....[84]....
        /*0918*/ 	.word	0xffffffff


	//   ....[85]....
        /*091c*/ 	.word	0xffffffff


	//   ....[86]....
        /*0920*/ 	.word	0xffffffff


	//   ....[87]....
        /*0924*/ 	.word	0xffffffff


	//   ....[88]....
        /*0928*/ 	.word	0xffffffff


	//   ....[89]....
        /*092c*/ 	.word	0xffffffff


	//   ....[90]....
        /*0930*/ 	.word	0xffffffff


	//   ....[91]....
        /*0934*/ 	.word	0xffffffff


	//   ....[92]....
        /*0938*/ 	.word	0xffffffff


	//   ....[93]....
        /*093c*/ 	.word	0xffffffff


	//   ....[94]....
        /*0940*/ 	.word	0xffffffff


	//   ....[95]....
        /*0944*/ 	.word	0xffffffff


	//   ....[96]....
        /*0948*/ 	.word	0xffffffff


	//   ....[97]....
        /*094c*/ 	.word	0xffffffff


	//   ....[98]....
        /*0950*/ 	.word	0xffffffff


	//   ....[99]....
        /*0954*/ 	.word	0xffffffff


	//   ....[100]....
        /*0958*/ 	.word	0xffffffff


	//   ....[101]....
        /*095c*/ 	.word	0xffffffff


	//   ....[102]....
        /*0960*/ 	.word	0xffffffff


	//   ....[103]....
        /*0964*/ 	.word	0xffffffff


	//   ....[104]....
        /*0968*/ 	.word	0xffffffff


	//   ....[105]....
        /*096c*/ 	.word	0xffffffff


	//   ....[106]....
        /*0970*/ 	.word	0xffffffff


	//   ....[107]....
        /*0974*/ 	.word	0xffffffff


	//   ....[108]....
        /*0978*/ 	.word	0xffffffff


	//   ....[109]....
        /*097c*/ 	.word	0xffffffff


	//   ....[110]....
        /*0980*/ 	.word	0xffffffff


	//   ....[111]....
        /*0984*/ 	.word	0xffffffff


	//   ....[112]....
        /*0988*/ 	.word	0xffffffff


	//   ....[113]....
        /*098c*/ 	.word	0xffffffff


	//   ....[114]....
        /*0990*/ 	.word	0xffffffff


	//   ....[115]....
        /*0994*/ 	.word	0xffffffff


	//   ....[116]....
        /*0998*/ 	.word	0x0500000f


	//   ....[117]....
        /*099c*/ 	.word	0x0500000f


	//   ....[118]....
        /*09a0*/ 	.word	0x0500000f


	//   ....[119]....
        /*09a4*/ 	.word	0x0500000f


	//   ....[120]....
        /*09a8*/ 	.word	0x0500000f


	//   ....[121]....
        /*09ac*/ 	.word	0x0500000f


	//   ....[122]....
        /*09b0*/ 	.word	0x0500000f


	//   ....[123]....
        /*09b4*/ 	.word	0x0500000f


	//   ....[124]....
        /*09b8*/ 	.word	0x0500000f


	//   ....[125]....
        /*09bc*/ 	.word	0x0500000f


	//   ....[126]....
        /*09c0*/ 	.word	0x0500000f


	//   ....[127]....
        /*09c4*/ 	.word	0x0500000f


	//   ....[128]....
        /*09c8*/ 	.word	0x0500000f


	//   ....[129]....
        /*09cc*/ 	.word	0x0500000f


	//   ....[130]....
        /*09d0*/ 	.word	0x0500000f


	//   ....[131]....
        /*09d4*/ 	.word	0x0500000f


	//   ....[132]....
        /*09d8*/ 	.word	0x0500000f


	//   ....[133]....
        /*09dc*/ 	.word	0x0500000f


	//   ....[134]....
        /*09e0*/ 	.word	0x0500000f


	//   ....[135]....
        /*09e4*/ 	.word	0x0500000f


	//   ....[136]....
        /*09e8*/ 	.word	0x0500000f


	//   ....[137]....
        /*09ec*/ 	.word	0x0500000f


	//   ....[138]....
        /*09f0*/ 	.word	0x0500000f


	//   ....[139]....
        /*09f4*/ 	.word	0x0500000f


	//   ....[140]....
        /*09f8*/ 	.word	0x0500000f


	//   ....[141]....
        /*09fc*/ 	.word	0x0500000f


	//   ....[142]....
        /*0a00*/ 	.word	0x0500000f


	//   ....[143]....
        /*0a04*/ 	.word	0x0500000f


	//   ....[144]....
        /*0a08*/ 	.word	0x0500000f


	//   ....[145]....
        /*0a0c*/ 	.word	0x0500000f


	//   ....[146]....
        /*0a10*/ 	.word	0x0500000f


	//   ....[147]....
        /*0a14*/ 	.word	0x0500000f


	//   ....[148]....
        /*0a18*/ 	.word	0x0500000f


	//   ....[149]....
        /*0a1c*/ 	.word	0x0500000f


	//   ....[150]....
        /*0a20*/ 	.word	0x0500000f


	//   ....[151]....
        /*0a24*/ 	.word	0x0500000f


	//   ....[152]....
        /*0a28*/ 	.word	0x0500000f


	//   ....[153]....
        /*0a2c*/ 	.word	0x0500000f


	//   ....[154]....
        /*0a30*/ 	.word	0x0500000f


	//   ....[155]....
        /*0a34*/ 	.word	0x0500000f


	//   ....[156]....
        /*0a38*/ 	.word	0x0500000f


	//   ....[157]....
        /*0a3c*/ 	.word	0x0500000f


	//   ....[158]....
        /*0a40*/ 	.word	0x0500000f


	//   ....[159]....
        /*0a44*/ 	.word	0x0500000f


	//   ....[160]....
        /*0a48*/ 	.word	0x0500000f


	//   ....[161]....
        /*0a4c*/ 	.word	0x0500000f


	//   ....[162]....
        /*0a50*/ 	.word	0x0500000f


	//   ....[163]....
        /*0a54*/ 	.word	0x0500000f


	//   ....[164]....
        /*0a58*/ 	.word	0x0500000f


	//   ....[165]....
        /*0a5c*/ 	.word	0x0500000f


	//   ....[166]....
        /*0a60*/ 	.word	0x0500000f


	//   ....[167]....
        /*0a64*/ 	.word	0x0500000f


	//----- nvinfo : EIATTR_COOP_GROUP_INSTR_OFFSETS
	.align		4
.L_1127:
        /*0a68*/ 	.byte	0x04, 0x28
        /*0a6a*/ 	.short	(.L_1129 - .L_1128)


	//   ....[0]....
.L_1128:
        /*0a6c*/ 	.word	0x00000060


	//   ....[1]....
        /*0a70*/ 	.word	0x000001a0


	//   ....[2]....
        /*0a74*/ 	.word	0x000001e0


	//   ....[3]....
        /*0a78*/ 	.word	0x000003f0


	//   ....[4]....
        /*0a7c*/ 	.word	0x00000550


	//   ....[5]....
        /*0a80*/ 	.word	0x00000670


	//   ....[6]....
        /*0a84*/ 	.word	0x000007d0


	//   ....[7]....
        /*0a88*/ 	.word	0x00004820


	//   ....[8]....
        /*0a8c*/ 	.word	0x00006620


	//   ....[9]....
        /*0a90*/ 	.word	0x00006d40


	//   ....[10]....
        /*0a94*/ 	.word	0x00006d50


	//   ....[11]....
        /*0a98*/ 	.word	0x00006d60


	//   ....[12]....
        /*0a9c*/ 	.word	0x00006d70


	//   ....[13]....
        /*0aa0*/ 	.word	0x00007060


	//   ....[14]....
        /*0aa4*/ 	.word	0x00007070


	//   ....[15]....
        /*0aa8*/ 	.word	0x00007080


	//   ....[16]....
        /*0aac*/ 	.word	0x00007090


	//   ....[17]....
        /*0ab0*/ 	.word	0x00008270


	//   ....[18]....
        /*0ab4*/ 	.word	0x00008280


	//   ....[19]....
        /*0ab8*/ 	.word	0x00008290


	//   ....[20]....
        /*0abc*/ 	.word	0x000082a0


	//   ....[21]....
        /*0ac0*/ 	.word	0x000084f0


	//   ....[22]....
        /*0ac4*/ 	.word	0x00008500


	//   ....[23]....
        /*0ac8*/ 	.word	0x00008510


	//   ....[24]....
        /*0acc*/ 	.word	0x00008520


	//   ....[25]....
        /*0ad0*/ 	.word	0x00009c20


	//   ....[26]....
        /*0ad4*/ 	.word	0x0000b460


	//   ....[27]....
        /*0ad8*/ 	.word	0x0000b4c0


	//   ....[28]....
        /*0adc*/ 	.word	0x0000ba90


	//   ....[29]....
        /*0ae0*/ 	.word	0x0000bb80


	//   ....[30]....
        /*0ae4*/ 	.word	0x0000bf70


	//   ....[31]....
        /*0ae8*/ 	.word	0x0000c000


	//   ....[32]....
        /*0aec*/ 	.word	0x0000c940


	//   ....[33]....
        /*0af0*/ 	.word	0x0000d8c0


	//   ....[34]....
        /*0af4*/ 	.word	0x0000e6f0


	//   ....[35]....
        /*0af8*/ 	.word	0x0000e860


	//   ....[36]....
        /*0afc*/ 	.word	0x0000ee20


	//   ....[37]....
        /*0b00*/ 	.word	0x0000eec0


	//   ....[38]....
        /*0b04*/ 	.word	0x0000f310


	//   ....[39]....
        /*0b08*/ 	.word	0x0000f470


	//   ....[40]....
        /*0b0c*/ 	.word	0x000104f0


	//   ....[41]....
        /*0b10*/ 	.word	0x000114f0


	//   ....[42]....
        /*0b14*/ 	.word	0x00012750


	//   ....[43]....
        /*0b18*/ 	.word	0x000127f0


	//   ....[44]....
        /*0b1c*/ 	.word	0x000129c0


	//   ....[45]....
        /*0b20*/ 	.word	0x00012b50


	//   ....[46]....
        /*0b24*/ 	.word	0x00013bb0


	//   ....[47]....
        /*0b28*/ 	.word	0x00013c20


	//   ....[48]....
        /*0b2c*/ 	.word	0x00013c50


	//   ....[49]....
        /*0b30*/ 	.word	0x00013d00


	//   ....[50]....
        /*0b34*/ 	.word	0x00013d20


	//   ....[51]....
        /*0b38*/ 	.word	0x000156d0


	//   ....[52]....
        /*0b3c*/ 	.word	0x00015bb0


	//   ....[53]....
        /*0b40*/ 	.word	0x00015bf0


	//   ....[54]....
        /*0b44*/ 	.word	0x00015c10


	//   ....[55]....
        /*0b48*/ 	.word	0x00015c30


	//   ....[56]....
        /*0b4c*/ 	.word	0x00016240


	//   ....[57]....
        /*0b50*/ 	.word	0x000162a0


	//   ....[58]....
        /*0b54*/ 	.word	0x00016540


	//   ....[59]....
        /*0b58*/ 	.word	0x00016560


	//   ....[60]....
        /*0b5c*/ 	.word	0x000170e0


	//   ....[61]....
        /*0b60*/ 	.word	0x00017100


	//   ....[62]....
        /*0b64*/ 	.word	0x00017330


	//   ....[63]....
        /*0b68*/ 	.word	0x00017350


	//   ....[64]....
        /*0b6c*/ 	.word	0x00017600


	//   ....[65]....
        /*0b70*/ 	.word	0x000177e0


	//   ....[66]....
        /*0b74*/ 	.word	0x00017810


	//   ....[67]....
        /*0b78*/ 	.word	0x00017840


	//   ....[68]....
        /*0b7c*/ 	.word	0x00017870


	//   ....[69]....
        /*0b80*/ 	.word	0x000178a0


	//   ....[70]....
        /*0b84*/ 	.word	0x000178d0


	//   ....[71]....
        /*0b88*/ 	.word	0x00017a40


	//   ....[72]....
        /*0b8c*/ 	.word	0x00017a70


	//   ....[73]....
        /*0b90*/ 	.word	0x00017aa0


	//   ....[74]....
        /*0b94*/ 	.word	0x00017ad0


	//   ....[75]....
        /*0b98*/ 	.word	0x00017b00


	//   ....[76]....
        /*0b9c*/ 	.word	0x00017b30


	//   ....[77]....
        /*0ba0*/ 	.word	0x00017bd0


	//   ....[78]....
        /*0ba4*/ 	.word	0x00017c30


	//   ....[79]....
        /*0ba8*/ 	.word	0x00017cc0


	//   ....[80]....
        /*0bac*/ 	.word	0x00018b70


	//   ....[81]....
        /*0bb0*/ 	.word	0x0001ad90


	//   ....[82]....
        /*0bb4*/ 	.word	0x0001b920


	//   ....[83]....
        /*0bb8*/ 	.word	0x0001b930


	//   ....[84]....
        /*0bbc*/ 	.word	0x0001b950


	//   ....[85]....
        /*0bc0*/ 	.word	0x0001ba20


	//   ....[86]....
        /*0bc4*/ 	.word	0x0001ba50


	//   ....[87]....
        /*0bc8*/ 	.word	0x0001bab0


	//   ....[88]....
        /*0bcc*/ 	.word	0x0001bac0


	//   ....[89]....
        /*0bd0*/ 	.word	0x0001bb30


	//   ....[90]....
        /*0bd4*/ 	.word	0x0001c480


	//   ....[91]....
        /*0bd8*/ 	.word	0x0001c490


	//   ....[92]....
        /*0bdc*/ 	.word	0x0001c5d0


	//   ....[93]....
        /*0be0*/ 	.word	0x0001c5e0


	//   ....[94]....
        /*0be4*/ 	.word	0x0001c890


	//   ....[95]....
        /*0be8*/ 	.word	0x0001c8a0


	//   ....[96]....
        /*0bec*/ 	.word	0x0001ca10


	//   ....[97]....
        /*0bf0*/ 	.word	0x0001ca20


	//   ....[98]....
        /*0bf4*/ 	.word	0x00020820


	//   ....[99]....
        /*0bf8*/ 	.word	0x00020850


	//   ....[100]....
        /*0bfc*/ 	.word	0x00020890


	//   ....[101]....
        /*0c00*/ 	.word	0x000208c0


	//   ....[102]....
        /*0c04*/ 	.word	0x000208f0


	//   ....[103]....
        /*0c08*/ 	.word	0x00020920


	//   ....[104]....
        /*0c0c*/ 	.word	0x00020950


	//   ....[105]....
        /*0c10*/ 	.word	0x00020980


	//   ....[106]....
        /*0c14*/ 	.word	0x00020b00


	//   ....[107]....
        /*0c18*/ 	.word	0x00020b30


	//   ....[108]....
        /*0c1c*/ 	.word	0x00020b60


	//   ....[109]....
        /*0c20*/ 	.word	0x00020b90


	//   ....[110]....
        /*0c24*/ 	.word	0x00020bc0


	//   ....[111]....
        /*0c28*/ 	.word	0x00020bf0


	//   ....[112]....
        /*0c2c*/ 	.word	0x00020cb0


	//   ....[113]....
        /*0c30*/ 	.word	0x00020cd0


	//   ....[114]....
        /*0c34*/ 	.word	0x00020d40


	//   ....[115]....
        /*0c38*/ 	.word	0x00021410


	//   ....[116]....
        /*0c3c*/ 	.word	0x00021850


	//   ....[117]....
        /*0c40*/ 	.word	0x000218e0


	//   ....[118]....
        /*0c44*/ 	.word	0x00021930


	//   ....[119]....
        /*0c48*/ 	.word	0x00021980


	//   ....[120]....
        /*0c4c*/ 	.word	0x00021a10


	//   ....[121]....
        /*0c50*/ 	.word	0x00021aa0


	//   ....[122]....
        /*0c54*/ 	.word	0x00021af0


	//   ....[123]....
        /*0c58*/ 	.word	0x00021b40


	//   ....[124]....
        /*0c5c*/ 	.word	0x00021c20


	//   ....[125]....
        /*0c60*/ 	.word	0x00021cb0


	//   ....[126]....
        /*0c64*/ 	.word	0x00021d00


	//   ....[127]....
        /*0c68*/ 	.word	0x00021d60


	//   ....[128]....
        /*0c6c*/ 	.word	0x00021e00


	//   ....[129]....
        /*0c70*/ 	.word	0x00021e90


	//   ....[130]....
        /*0c74*/ 	.word	0x00021ee0


	//   ....[131]....
        /*0c78*/ 	.word	0x00021f30


	//   ....[132]....
        /*0c7c*/ 	.word	0x00022290


	//   ....[133]....
        /*0c80*/ 	.word	0x00022580


	//   ....[134]....
        /*0c84*/ 	.word	0x00022700


	//   ....[135]....
        /*0c88*/ 	.word	0x00022750


	//   ....[136]....
        /*0c8c*/ 	.word	0x000227b0


	//   ....[137]....
        /*0c90*/ 	.word	0x00022810


	//   ....[138]....
        /*0c94*/ 	.word	0x00022960


	//   ....[139]....
        /*0c98*/ 	.word	0x00022a00


	//   ....[140]....
        /*0c9c*/ 	.word	0x00022ab0


	//   ....[141]....
        /*0ca0*/ 	.word	0x00022b90


	//   ....[142]....
        /*0ca4*/ 	.word	0x00022d60


	//   ....[143]....
        /*0ca8*/ 	.word	0x00022e20


	//   ....[144]....
        /*0cac*/ 	.word	0x000230d0


	//   ....[145]....
        /*0cb0*/ 	.word	0x000231f0


	//   ....[146]....
        /*0cb4*/ 	.word	0x000233c0


	//   ....[147]....
        /*0cb8*/ 	.word	0x00023490


	//   ....[148]....
        /*0cbc*/ 	.word	0x00023690


	//   ....[149]....
        /*0cc0*/ 	.word	0x00023720


	//   ....[150]....
        /*0cc4*/ 	.word	0x00023a50


	//   ....[151]....
        /*0cc8*/ 	.word	0x00023af0


	//   ....[152]....
        /*0ccc*/ 	.word	0x00023c10


	//   ....[153]....
        /*0cd0*/ 	.word	0x00023c90


	//   ....[154]....
        /*0cd4*/ 	.word	0x00023d10


	//   ....[155]....
        /*0cd8*/ 	.word	0x00023d90


	//   ....[156]....
        /*0cdc*/ 	.word	0x00023e10


	//   ....[157]....
        /*0ce0*/ 	.word	0x00023ea0


	//   ....[158]....
        /*0ce4*/ 	.word	0x00023f40


	//   ....[159]....
        /*0ce8*/ 	.word	0x00023ff0


	//   ....[160]....
        /*0cec*/ 	.word	0x00024070


	//   ....[161]....
        /*0cf0*/ 	.word	0x000240f0


	//   ....[162]....
        /*0cf4*/ 	.word	0x00024170


	//   ....[163]....
        /*0cf8*/ 	.word	0x00024200


	//   ....[164]....
        /*0cfc*/ 	.word	0x00024280


	//   ....[165]....
        /*0d00*/ 	.word	0x00024320


	//   ....[166]....
        /*0d04*/ 	.word	0x000243b0


	//   ....[167]....
        /*0d08*/ 	.word	0x000244e0


	//----- nvinfo : EIATTR_REG_RECONFIG
	.align		4
.L_1129:
        /*0d0c*/ 	.byte	0x01, 0x54
	.zero		2


	//----- nvinfo : EIATTR_SYSCALL_OFFSETS
	.align		4
        /*0d10*/ 	.byte	0x04, 0x46
        /*0d12*/ 	.short	(.L_1131 - .L_1130)


	//   ....[0]....
.L_1130:
        /*0d14*/ 	.word	0x00001a70


	//   ....[1]....
        /*0d18*/ 	.word	0x00001bc0


	//   ....[2]....
        /*0d1c*/ 	.word	0x000067d0


	//   ....[3]....
        /*0d20*/ 	.word	0x00006af0


	//   ....[4]....
        /*0d24*/ 	.word	0x0001a990


	//   ....[5]....
        /*0d28*/ 	.word	0x0001aaf0


	//   ....[6]....
        /*0d2c*/ 	.word	0x0001abf0


	//   ....[7]....
        /*0d30*/ 	.word	0x0001b500


	//   ....[8]....
        /*0d34*/ 	.word	0x0001be50


	//----- nvinfo : EIATTR_MBARRIER_INSTR_OFFSETS
	.align		4
.L_1131:
        /*0d38*/ 	.byte	0x04, 0x39
        /*0d3a*/ 	.short	(.L_1133 - .L_1132)


	//   ....[0]....
.L_1132:
        /*0d3c*/ 	.word	0x000002d0
        /*0d40*/ 	.word	0x000000ff
        /*0d44*/ 	.word	0x00038800
        /*0d48*/ 	.short	0x0100
        /*0d4a*/ 	.byte	0x08
	.zero		1


	//   ....[1]....
        /*0d4c*/ 	.word	0x000002e0
        /*0d50*/ 	.word	0x000000ff
        /*0d54*/ 	.word	0x00038810
        /*0d58*/ 	.short	0x0100
        /*0d5a*/ 	.byte	0x08
	.zero		1


	//   ....[2]....
        /*0d5c*/ 	.word	0x000002f0
        /*0d60*/ 	.word	0x000000ff
        /*0d64*/ 	.word	0x00038820
        /*0d68*/ 	.short	0x0100
        /*0d6a*/ 	.byte	0x08
	.zero		1


	//   ....[3]....
        /*0d6c*/ 	.word	0x000003a0
        /*0d70*/ 	.word	0x000000ff
        /*0d74*/ 	.word	0x00038830
        /*0d78*/ 	.short	0x0100
        /*0d7a*/ 	.byte	0x06
	.zero		1


	//   ....[4]....
        /*0d7c*/ 	.word	0x000003b0
        /*0d80*/ 	.word	0x000000ff
        /*0d84*/ 	.word	0x00038840
        /*0d88*/ 	.short	0x0100
        /*0d8a*/ 	.byte	0x06
	.zero		1


	//   ....[5]....
        /*0d8c*/ 	.word	0x000003c0
        /*0d90*/ 	.word	0x000000ff
        /*0d94*/ 	.word	0x00038838
        /*0d98*/ 	.short	0x0100
        /*0d9a*/ 	.byte	0x06
	.zero		1


	//   ....[6]....
        /*0d9c*/ 	.word	0x000003d0
        /*0da0*/ 	.word	0x000000ff
        /*0da4*/ 	.word	0x00038848
        /*0da8*/ 	.short	0x0100
        /*0daa*/ 	.byte	0x06
	.zero		1


	//   ....[7]....
        /*0dac*/ 	.word	0x00000500
        /*0db0*/ 	.word	0x000000ff
        /*0db4*/ 	.word	0x00038850
        /*0db8*/ 	.short	0x0100
        /*0dba*/ 	.byte	0x08
	.zero		1


	//   ....[8]....
        /*0dbc*/ 	.word	0x00000510
        /*0dc0*/ 	.word	0x000000ff
        /*0dc4*/ 	.word	0x00038860
        /*0dc8*/ 	.short	0x0100
        /*0dca*/ 	.byte	0x08
	.zero		1


	//   ....[9]....
        /*0dcc*/ 	.word	0x00000520
        /*0dd0*/ 	.word	0x000000ff
        /*0dd4*/ 	.word	0x00038858
        /*0dd8*/ 	.short	0x0100
        /*0dda*/ 	.byte	0x08
	.zero		1


	//   ....[10]....
        /*0ddc*/ 	.word	0x00000530
        /*0de0*/ 	.word	0x000000ff
        /*0de4*/ 	.word	0x00038868
        /*0de8*/ 	.short	0x0100
        /*0dea*/ 	.byte	0x08
	.zero		1


	//   ....[11]....
        /*0dec*/ 	.word	0x00000620
        /*0df0*/ 	.word	0x000000ff
        /*0df4*/ 	.word	0x00038870
        /*0df8*/ 	.short	0x0100
        /*0dfa*/ 	.byte	0x06
	.zero		1


	//   ....[12]....
        /*0dfc*/ 	.word	0x00000630
        /*0e00*/ 	.word	0x000000ff
        /*0e04*/ 	.word	0x00038880
        /*0e08*/ 	.short	0x0100
        /*0e0a*/ 	.byte	0x06
	.zero		1


	//   ....[13]....
        /*0e0c*/ 	.word	0x00000640
        /*0e10*/ 	.word	0x000000ff
        /*0e14*/ 	.word	0x00038878
        /*0e18*/ 	.short	0x0100
        /*0e1a*/ 	.byte	0x06
	.zero		1


	//   ....[14]....
        /*0e1c*/ 	.word	0x00000650
        /*0e20*/ 	.word	0x000000ff
        /*0e24*/ 	.word	0x00038888
        /*0e28*/ 	.short	0x0100
        /*0e2a*/ 	.byte	0x06
	.zero		1


	//   ....[15]....
        /*0e2c*/ 	.word	0x00000780
        /*0e30*/ 	.word	0x000000ff
        /*0e34*/ 	.word	0x00038890
        /*0e38*/ 	.short	0x0100
        /*0e3a*/ 	.byte	0x08
	.zero		1


	//   ....[16]....
        /*0e3c*/ 	.word	0x00000790
        /*0e40*/ 	.word	0x000000ff
        /*0e44*/ 	.word	0x000388a0
        /*0e48*/ 	.short	0x0100
        /*0e4a*/ 	.byte	0x08
	.zero		1


	//   ....[17]....
        /*0e4c*/ 	.word	0x000007a0
        /*0e50*/ 	.word	0x000000ff
        /*0e54*/ 	.word	0x00038898
        /*0e58*/ 	.short	0x0100
        /*0e5a*/ 	.byte	0x08
	.zero		1


	//   ....[18]....
        /*0e5c*/ 	.word	0x000007b0
        /*0e60*/ 	.word	0x000000ff
        /*0e64*/ 	.word	0x000388a8
        /*0e68*/ 	.short	0x0100
        /*0e6a*/ 	.byte	0x08
	.zero		1


	//   ....[19]....
        /*0e6c*/ 	.word	0x000008e0
        /*0e70*/ 	.word	0x000000ff
        /*0e74*/ 	.word	0x000388b0
        /*0e78*/ 	.short	0x0100
        /*0e7a*/ 	.byte	0x08
	.zero		1


	//   ....[20]....
        /*0e7c*/ 	.word	0x000008f0
        /*0e80*/ 	.word	0x000000ff
        /*0e84*/ 	.word	0x000388c0
        /*0e88*/ 	.short	0x0100
        /*0e8a*/ 	.byte	0x08
	.zero		1


	//   ....[21]....
        /*0e8c*/ 	.word	0x00000900
        /*0e90*/ 	.word	0x000000ff
        /*0e94*/ 	.word	0x000388b8
        /*0e98*/ 	.short	0x0100
        /*0e9a*/ 	.byte	0x08
	.zero		1


	//   ....[22]....
        /*0e9c*/ 	.word	0x00000910
        /*0ea0*/ 	.word	0x000000ff
        /*0ea4*/ 	.word	0x000388c8
        /*0ea8*/ 	.short	0x0100
        /*0eaa*/ 	.byte	0x08
	.zero		1


	//   ....[23]....
        /*0eac*/ 	.word	0x00002780
        /*0eb0*/ 	.word	0x00000044
        /*0eb4*/ 	.word	0x00038890
        /*0eb8*/ 	.short	0x010a
        /*0eba*/ 	.byte	0x3f
	.zero		1


	//   ....[24]....
        /*0ebc*/ 	.word	0x00003130
        /*0ec0*/ 	.word	0x00000044
        /*0ec4*/ 	.word	0x00038890
        /*0ec8*/ 	.short	0x010a
        /*0eca*/ 	.byte	0x3f
	.zero		1


	//   ....[25]....
        /*0ecc*/ 	.word	0x000039a0
        /*0ed0*/ 	.word	0x00000044
        /*0ed4*/ 	.word	0x00038890
        /*0ed8*/ 	.short	0x010a
        /*0eda*/ 	.byte	0x3f
	.zero		1


	//   ....[26]....
        /*0edc*/ 	.word	0x00003ba0
        /*0ee0*/ 	.word	0x00000004
        /*0ee4*/ 	.word	0x00000000
        /*0ee8*/ 	.short	0x0101
        /*0eea*/ 	.byte	0x3f
	.zero		1


	//   ....[27]....
        /*0eec*/ 	.word	0x00003be0
        /*0ef0*/ 	.word	0x00000044
        /*0ef4*/ 	.word	0x000388b0
        /*0ef8*/ 	.short	0x010a
        /*0efa*/ 	.byte	0x3f
	.zero		1


	//   ....[28]....
        /*0efc*/ 	.word	0x00004240
        /*0f00*/ 	.word	0x00000044
        /*0f04*/ 	.word	0x00000000
        /*0f08*/ 	.short	0x0101
        /*0f0a*/ 	.byte	0x3f
	.zero		1


	//   ....[29]....
        /*0f0c*/ 	.word	0x00004c60
        /*0f10*/ 	.word	0x00000000
        /*0f14*/ 	.word	0x00000000
        /*0f18*/ 	.short	0x0101
        /*0f1a*/ 	.byte	0x3f
	.zero		1


	//   ....[30]....
        /*0f1c*/ 	.word	0x000057e0
        /*0f20*/ 	.word	0x00000003
        /*0f24*/ 	.word	0x00000000
        /*0f28*/ 	.short	0x0101
        /*0f2a*/ 	.byte	0x3f
	.zero		1


	//   ....[31]....
        /*0f2c*/ 	.word	0x00006860
        /*0f30*/ 	.word	0x00000002
        /*0f34*/ 	.word	0x00038800
        /*0f38*/ 	.short	0x010a
        /*0f3a*/ 	.byte	0x3f
	.zero		1


	//   ....[32]....
        /*0f3c*/ 	.word	0x000068b0
        /*0f40*/ 	.word	0x00000002
        /*0f44*/ 	.word	0x00038800
        /*0f48*/ 	.short	0x010a
        /*0f4a*/ 	.byte	0x3f
	.zero		1


	//   ....[33]....
        /*0f4c*/ 	.word	0x000072d0
        /*0f50*/ 	.word	0x00000002
        /*0f54*/ 	.word	0x00038800
        /*0f58*/ 	.short	0x010a
        /*0f5a*/ 	.byte	0x3f
	.zero		1


	//   ....[34]....
        /*0f5c*/ 	.word	0x000086d0
        /*0f60*/ 	.word	0x00000002
        /*0f64*/ 	.word	0x00038800
        /*0f68*/ 	.short	0x010a
        /*0f6a*/ 	.byte	0x3f
	.zero		1


	//   ....[35]....
        /*0f6c*/ 	.word	0x000094d0
        /*0f70*/ 	.word	0x0000000f
        /*0f74*/ 	.word	0x00038830
        /*0f78*/ 	.short	0x010a
        /*0f7a*/ 	.byte	0x3f
	.zero		1


	//   ....[36]....
        /*0f7c*/ 	.word	0x00009580
        /*0f80*/ 	.word	0x0000000f
        /*0f84*/ 	.word	0x00038830
        /*0f88*/ 	.short	0x010a
        /*0f8a*/ 	.byte	0x3f
	.zero		1


	//   ....[37]....
        /*0f8c*/ 	.word	0x00009890
        /*0f90*/ 	.word	0x00000002
        /*0f94*/ 	.word	0x00038810
        /*0f98*/ 	.short	0x010a
        /*0f9a*/ 	.byte	0x3f
	.zero		1


	//   ....[38]....
        /*0f9c*/ 	.word	0x000098e0
        /*0fa0*/ 	.word	0x0000000f
        /*0fa4*/ 	.word	0x00038850
        /*0fa8*/ 	.short	0x010a
        /*0faa*/ 	.byte	0x3f
	.zero		1


	//   ....[39]....
        /*0fac*/ 	.word	0x00009990
        /*0fb0*/ 	.word	0x0000000f
        /*0fb4*/ 	.word	0x00038850
        /*0fb8*/ 	.short	0x010a
        /*0fba*/ 	.byte	0x3f
	.zero		1


	//   ....[40]....
        /*0fbc*/ 	.word	0x0000c260
        /*0fc0*/ 	.word	0x00000014
        /*0fc4*/ 	.word	0x00000000
        /*0fc8*/ 	.short	0x0101
        /*0fca*/ 	.byte	0x3f
	.zero		1


	//   ....[41]....
        /*0fcc*/ 	.word	0x0000c960
        /*0fd0*/ 	.word	0x0000000f
        /*0fd4*/ 	.word	0x00000000
        /*0fd8*/ 	.short	0x0101
        /*0fda*/ 	.byte	0x3f
	.zero		1


	//   ....[42]....
        /*0fdc*/ 	.word	0x0000ca60
        /*0fe0*/ 	.word	0x00000015
        /*0fe4*/ 	.word	0x00038830
        /*0fe8*/ 	.short	0x010a
        /*0fea*/ 	.byte	0x3f
	.zero		1


	//   ....[43]....
        /*0fec*/ 	.word	0x0000cad0
        /*0ff0*/ 	.word	0x00000015
        /*0ff4*/ 	.word	0x00038830
        /*0ff8*/ 	.short	0x010a
        /*0ffa*/ 	.byte	0x3f
	.zero		1


	//   ....[44]....
        /*0ffc*/ 	.word	0x0000cd40
        /*1000*/ 	.word	0x00000015
        /*1004*/ 	.word	0x00038850
        /*1008*/ 	.short	0x010a
        /*100a*/ 	.byte	0x3f
	.zero		1


	//   ....[45]....
        /*100c*/ 	.word	0x0000cd90
        /*1010*/ 	.word	0x00000015
        /*1014*/ 	.word	0x00038850
        /*1018*/ 	.short	0x010a
        /*101a*/ 	.byte	0x3f
	.zero		1


	//   ....[46]....
        /*101c*/ 	.word	0x0000f8f0
        /*1020*/ 	.word	0x000000a7
        /*1024*/ 	.word	0x00000000
        /*1028*/ 	.short	0x0101
        /*102a*/ 	.byte	0x3f
	.zero		1


	//   ....[47]....
        /*102c*/ 	.word	0x00010510
        /*1030*/ 	.word	0x00000015
        /*1034*/ 	.word	0x00000000
        /*1038*/ 	.short	0x0101
        /*103a*/ 	.byte	0x3f
	.zero		1


	//   ....[48]....
        /*103c*/ 	.word	0x00010670
        /*1040*/ 	.word	0x00000015
        /*1044*/ 	.word	0x00038830
        /*1048*/ 	.short	0x010a
        /*104a*/ 	.byte	0x3f
	.zero		1


	//   ....[49]....
        /*104c*/ 	.word	0x000106e0
        /*1050*/ 	.word	0x00000015
        /*1054*/ 	.word	0x00038830
        /*1058*/ 	.short	0x010a
        /*105a*/ 	.byte	0x3f
	.zero		1


	//   ....[50]....
        /*105c*/ 	.word	0x00010950
        /*1060*/ 	.word	0x00000015
        /*1064*/ 	.word	0x00038850
        /*1068*/ 	.short	0x010a
        /*106a*/ 	.byte	0x3f
	.zero		1


	//   ....[51]....
        /*106c*/ 	.word	0x000109a0
        /*1070*/ 	.word	0x00000015
        /*1074*/ 	.word	0x00038850
        /*1078*/ 	.short	0x010a
        /*107a*/ 	.byte	0x3f
	.zero		1


	//   ....[52]....
        /*107c*/ 	.word	0x00012e90
        /*1080*/ 	.word	0x000000a2
        /*1084*/ 	.word	0x00000000
        /*1088*/ 	.short	0x0101
        /*108a*/ 	.byte	0x3f
	.zero		1


	//   ....[53]....
        /*108c*/ 	.word	0x00013bd0
        /*1090*/ 	.word	0x00000015
        /*1094*/ 	.word	0x00000000
        /*1098*/ 	.short	0x0101
        /*109a*/ 	.byte	0x3f
	.zero		1


	//   ....[54]....
        /*109c*/ 	.word	0x000162c0
        /*10a0*/ 	.word	0x00000000
        /*10a4*/ 	.word	0x00000000
        /*10a8*/ 	.short	0x0101
        /*10aa*/ 	.byte	0x3f
	.zero		1


	//   ....[55]....
        /*10ac*/ 	.word	0x00018c60
        /*10b0*/ 	.word	0x00000005
        /*10b4*/ 	.word	0x00038820
        /*10b8*/ 	.short	0x010a
        /*10ba*/ 	.byte	0x3f
	.zero		1


	//   ....[56]....
        /*10bc*/ 	.word	0x00018d50
        /*10c0*/ 	.word	0x00000004
        /*10c4*/ 	.word	0x000388a0
        /*10c8*/ 	.short	0x010a
        /*10ca*/ 	.byte	0x3f
	.zero		1


	//   ....[57]....
        /*10cc*/ 	.word	0x00018fa0
        /*10d0*/ 	.word	0x00000004
        /*10d4*/ 	.word	0x000388c0
        /*10d8*/ 	.short	0x010a
        /*10da*/ 	.byte	0x3f
	.zero		1


	//   ....[58]....
        /*10dc*/ 	.word	0x00019a20
        /*10e0*/ 	.word	0x00000004
        /*10e4*/ 	.word	0x000388a0
        /*10e8*/ 	.short	0x010a
        /*10ea*/ 	.byte	0x3f
	.zero		1


	//   ....[59]....
        /*10ec*/ 	.word	0x00019c60
        /*10f0*/ 	.word	0x00000004
        /*10f4*/ 	.word	0x000388c0
        /*10f8*/ 	.short	0x010a
        /*10fa*/ 	.byte	0x3f
	.zero		1


	//   ....[60]....
        /*10fc*/ 	.word	0x0001b040
        /*1100*/ 	.word	0x00000000
        /*1104*/ 	.word	0x00038840
        /*1108*/ 	.short	0x010a
        /*110a*/ 	.byte	0x3f
	.zero		1


	//   ....[61]....
        /*110c*/ 	.word	0x0001bbf0
        /*1110*/ 	.word	0x00000008
        /*1114*/ 	.word	0x00038800
        /*1118*/ 	.short	0x0107
        /*111a*/ 	.byte	0x3f
	.zero		1


	//   ....[62]....
        /*111c*/ 	.word	0x0001bca0
        /*1120*/ 	.word	0x00000000
        /*1124*/ 	.word	0x00038800
        /*1128*/ 	.short	0x0101
        /*112a*/ 	.byte	0x3f
	.zero		1


	//   ....[63]....
        /*112c*/ 	.word	0x0001cc50
        /*1130*/ 	.word	0x00000000
        /*1134*/ 	.word	0x00038810
        /*1138*/ 	.short	0x0107
        /*113a*/ 	.byte	0x3f
	.zero		1


	//   ....[64]....
        /*113c*/ 	.word	0x0001cd50
        /*1140*/ 	.word	0x00000002
        /*1144*/ 	.word	0x00038810
        /*1148*/ 	.short	0x0101
        /*114a*/ 	.byte	0x3f
	.zero		1


	//   ....[65]....
        /*114c*/ 	.word	0x0001cd70
        /*1150*/ 	.word	0x00000002
        /*1154*/ 	.word	0x00038820
        /*1158*/ 	.short	0x010a
        /*115a*/ 	.byte	0x3f
	.zero		1


	//   ....[66]....
        /*115c*/ 	.word	0x0001ce80
        /*1160*/ 	.word	0x00000000
        /*1164*/ 	.word	0x00038860
        /*1168*/ 	.short	0x010a
        /*116a*/ 	.byte	0x3f
	.zero		1


	//   ....[67]....
        /*116c*/ 	.word	0x0001db70
        /*1170*/ 	.word	0x00000000
        /*1174*/ 	.word	0x00038840
        /*1178*/ 	.short	0x010a
        /*117a*/ 	.byte	0x3f
	.zero		1


	//   ....[68]....
        /*117c*/ 	.word	0x0001ddd0
        /*1180*/ 	.word	0x00000000
        /*1184*/ 	.word	0x00038860
        /*1188*/ 	.short	0x010a
        /*118a*/ 	.byte	0x3f
	.zero		1


	//   ....[69]....
        /*118c*/ 	.word	0x0001ea50
        /*1190*/ 	.word	0x00000002
        /*1194*/ 	.word	0x00038840
        /*1198*/ 	.short	0x010a
        /*119a*/ 	.byte	0x3f
	.zero		1


	//   ....[70]....
        /*119c*/ 	.word	0x0001eca0
        /*11a0*/ 	.word	0x00000002
        /*11a4*/ 	.word	0x00038860
        /*11a8*/ 	.short	0x010a
        /*11aa*/ 	.byte	0x3f
	.zero		1


	//   ....[71]....
        /*11ac*/ 	.word	0x0001f8b0
        /*11b0*/ 	.word	0x00000002
        /*11b4*/ 	.word	0x00038840
        /*11b8*/ 	.short	0x010a
        /*11ba*/ 	.byte	0x3f
	.zero		1


	//   ....[72]....
        /*11bc*/ 	.word	0x0001fb10
        /*11c0*/ 	.word	0x00000002
        /*11c4*/ 	.word	0x00038860
        /*11c8*/ 	.short	0x010a
        /*11ca*/ 	.byte	0x3f
	.zero		1


	//   ....[73]....
        /*11cc*/ 	.word	0x00021390
        /*11d0*/ 	.word	0x00000000
        /*11d4*/ 	.word	0x00038820
        /*11d8*/ 	.short	0x010a
        /*11da*/ 	.byte	0x3f
	.zero		1


	//   ....[74]....
        /*11dc*/ 	.word	0x00021540
        /*11e0*/ 	.word	0x00000006
        /*11e4*/ 	.word	0x00000000
        /*11e8*/ 	.short	0x010a
        /*11ea*/ 	.byte	0x3f
	.zero		1


	//   ....[75]....
        /*11ec*/ 	.word	0x000215b0
        /*11f0*/ 	.word	0x00000007
        /*11f4*/ 	.word	0x00000000
        /*11f8*/ 	.short	0x010a
        /*11fa*/ 	.byte	0x3f
	.zero		1


	//   ....[76]....
        /*11fc*/ 	.word	0x00021620
        /*1200*/ 	.word	0x00000004
        /*1204*/ 	.word	0x00000000
        /*1208*/ 	.short	0x010a
        /*120a*/ 	.byte	0x3f
	.zero		1


	//   ....[77]....
        /*120c*/ 	.word	0x00021650
        /*1210*/ 	.word	0x00000003
        /*1214*/ 	.word	0x00000000
        /*1218*/ 	.short	0x010a
        /*121a*/ 	.byte	0x3f
	.zero		1


	//   ....[78]....
        /*121c*/ 	.word	0x000216b0
        /*1220*/ 	.word	0x00000044
        /*1224*/ 	.word	0x00038890
        /*1228*/ 	.short	0x010a
        /*122a*/ 	.byte	0x3f
	.zero		1


	//   ....[79]....
        /*122c*/ 	.word	0x00021700
        /*1230*/ 	.word	0x00000044
        /*1234*/ 	.word	0x00038890
        /*1238*/ 	.short	0x010a
        /*123a*/ 	.byte	0x3f
	.zero		1


	//   ....[80]....
        /*123c*/ 	.word	0x00021750
        /*1240*/ 	.word	0x00000044
        /*1244*/ 	.word	0x00038890
        /*1248*/ 	.short	0x010a
        /*124a*/ 	.byte	0x3f
	.zero		1


	//   ....[81]....
        /*124c*/ 	.word	0x000217a0
        /*1250*/ 	.word	0x00000044
        /*1254*/ 	.word	0x000388b0
        /*1258*/ 	.short	0x010a
        /*125a*/ 	.byte	0x3f
	.zero		1


	//   ....[82]....
        /*125c*/ 	.word	0x00021b70
        /*1260*/ 	.word	0x00000002
        /*1264*/ 	.word	0x00038800
        /*1268*/ 	.short	0x010a
        /*126a*/ 	.byte	0x3f
	.zero		1


	//   ....[83]....
        /*126c*/ 	.word	0x00021f80
        /*1270*/ 	.word	0x00000002
        /*1274*/ 	.word	0x00038800
        /*1278*/ 	.short	0x010a
        /*127a*/ 	.byte	0x3f
	.zero		1


	//   ....[84]....
        /*127c*/ 	.word	0x00021fd0
        /*1280*/ 	.word	0x0000000f
        /*1284*/ 	.word	0x00038830
        /*1288*/ 	.short	0x010a
        /*128a*/ 	.byte	0x3f
	.zero		1


	//   ....[85]....
        /*128c*/ 	.word	0x00022020
        /*1290*/ 	.word	0x00000002
        /*1294*/ 	.word	0x00038810
        /*1298*/ 	.short	0x010a
        /*129a*/ 	.byte	0x3f
	.zero		1


	//   ....[86]....
        /*129c*/ 	.word	0x00022070
        /*12a0*/ 	.word	0x0000000f
        /*12a4*/ 	.word	0x00038850
        /*12a8*/ 	.short	0x010a
        /*12aa*/ 	.byte	0x3f
	.zero		1


	//   ....[87]....
        /*12ac*/ 	.word	0x000220c0
        /*12b0*/ 	.word	0x00000015
        /*12b4*/ 	.word	0x00038830
        /*12b8*/ 	.short	0x010a
        /*12ba*/ 	.byte	0x3f
	.zero		1


	//   ....[88]....
        /*12bc*/ 	.word	0x00022110
        /*12c0*/ 	.word	0x00000015
        /*12c4*/ 	.word	0x00038850
        /*12c8*/ 	.short	0x010a
        /*12ca*/ 	.byte	0x3f
	.zero		1


	//   ....[89]....
        /*12cc*/ 	.word	0x00022160
        /*12d0*/ 	.word	0x00000015
        /*12d4*/ 	.word	0x00038830
        /*12d8*/ 	.short	0x010a
        /*12da*/ 	.byte	0x3f
	.zero		1


	//   ....[90]....
        /*12dc*/ 	.word	0x000221b0
        /*12e0*/ 	.word	0x00000015
        /*12e4*/ 	.word	0x00038850
        /*12e8*/ 	.short	0x010a
        /*12ea*/ 	.byte	0x3f
	.zero		1


	//   ....[91]....
        /*12ec*/ 	.word	0x00022360
        /*12f0*/ 	.word	0x00000004
        /*12f4*/ 	.word	0x00038820
        /*12f8*/ 	.short	0x010a
        /*12fa*/ 	.byte	0x3f
	.zero		1


	//   ....[92]....
        /*12fc*/ 	.word	0x000223b0
        /*1300*/ 	.word	0x00000004
        /*1304*/ 	.word	0x000388a0
        /*1308*/ 	.short	0x010a
        /*130a*/ 	.byte	0x3f
	.zero		1


	//   ....[93]....
        /*130c*/ 	.word	0x00022400
        /*1310*/ 	.word	0x00000004
        /*1314*/ 	.word	0x000388c0
        /*1318*/ 	.short	0x010a
        /*131a*/ 	.byte	0x3f
	.zero		1


	//   ....[94]....
        /*131c*/ 	.word	0x00022450
        /*1320*/ 	.word	0x00000004
        /*1324*/ 	.word	0x000388a0
        /*1328*/ 	.short	0x010a
        /*132a*/ 	.byte	0x3f
	.zero		1


	//   ....[95]....
        /*132c*/ 	.word	0x000224a0
        /*1330*/ 	.word	0x00000004
        /*1334*/ 	.word	0x000388c0
        /*1338*/ 	.short	0x010a
        /*133a*/ 	.byte	0x3f
	.zero		1


	//   ....[96]....
        /*133c*/ 	.word	0x00022640
        /*1340*/ 	.word	0x00000000
        /*1344*/ 	.word	0x00038840
        /*1348*/ 	.short	0x010a
        /*134a*/ 	.byte	0x3f
	.zero		1


	//   ....[97]....
        /*134c*/ 	.word	0x00023770
        /*1350*/ 	.word	0x00000002
        /*1354*/ 	.word	0x00038820
        /*1358*/ 	.short	0x010a
        /*135a*/ 	.byte	0x3f
	.zero		1


	//   ....[98]....
        /*135c*/ 	.word	0x000237c0
        /*1360*/ 	.word	0x00000000
        /*1364*/ 	.word	0x00038860
        /*1368*/ 	.short	0x010a
        /*136a*/ 	.byte	0x3f
	.zero		1


	//   ....[99]....
        /*136c*/ 	.word	0x00023810
        /*1370*/ 	.word	0x00000000
        /*1374*/ 	.word	0x00038840
        /*1378*/ 	.short	0x010a
        /*137a*/ 	.byte	0x3f
	.zero		1


	//   ....[100]....
        /*137c*/ 	.word	0x00023860
        /*1380*/ 	.word	0x00000000
        /*1384*/ 	.word	0x00038860
        /*1388*/ 	.short	0x010a
        /*138a*/ 	.byte	0x3f
	.zero		1


	//   ....[101]....
        /*138c*/ 	.word	0x000238b0
        /*1390*/ 	.word	0x00000002
        /*1394*/ 	.word	0x00038840
        /*1398*/ 	.short	0x010a
        /*139a*/ 	.byte	0x3f
	.zero		1


	//   ....[102]....
        /*139c*/ 	.word	0x00023900
        /*13a0*/ 	.word	0x00000002
        /*13a4*/ 	.word	0x00038860
        /*13a8*/ 	.short	0x010a
        /*13aa*/ 	.byte	0x3f
	.zero		1


	//   ....[103]....
        /*13ac*/ 	.word	0x00023950
        /*13b0*/ 	.word	0x00000002
        /*13b4*/ 	.word	0x00038840
        /*13b8*/ 	.short	0x010a
        /*13ba*/ 	.byte	0x3f
	.zero		1


	//   ....[104]....
        /*13bc*/ 	.word	0x000239a0
        /*13c0*/ 	.word	0x00000002
        /*13c4*/ 	.word	0x00038860
        /*13c8*/ 	.short	0x010a
        /*13ca*/ 	.byte	0x3f
	.zero		1


	//   ....[105]....
        /*13cc*/ 	.word	0x00024400
        /*13d0*/ 	.word	0x00000000
        /*13d4*/ 	.word	0x00038820
        /*13d8*/ 	.short	0x010a
        /*13da*/ 	.byte	0x3f
	.zero		1


	//   ....[106]....
        /*13dc*/ 	.word	0x000245a0
        /*13e0*/ 	.word	0x00000006
        /*13e4*/ 	.word	0x00000000
        /*13e8*/ 	.short	0x010a
        /*13ea*/ 	.byte	0x3f
	.zero		1


	//   ....[107]....
        /*13ec*/ 	.word	0x000245f0
        /*13f0*/ 	.word	0x00000007
        /*13f4*/ 	.word	0x00000000
        /*13f8*/ 	.short	0x010a
        /*13fa*/ 	.byte	0x3f
	.zero		1


	//   ....[108]....
        /*13fc*/ 	.word	0x00024640
        /*1400*/ 	.word	0x00000004
        /*1404*/ 	.word	0x00000000
        /*1408*/ 	.short	0x010a
        /*140a*/ 	.byte	0x3f
	.zero		1


	//----- nvinfo : EIATTR_NUM_MBARRIERS
	.align		4
.L_1133:
        /*140c*/ 	.byte	0x03, 0x38
        /*140e*/ 	.short	0x0017


	//----- nvinfo : EIATTR_EXIT_INSTR_OFFSETS
	.align		4
        /*1410*/ 	.byte	0x04, 0x1c
        /*1412*/ 	.short	(.L_1135 - .L_1134)


	//   ....[0]....
.L_1134:
        /*1414*/ 	.word	0x000216a0


	//----- nvinfo : EIATTR_MAX_THREADS
	.align		4
.L_1135:
        /*1418*/ 	.byte	0x04, 0x05
        /*141a*/ 	.short	(.L_1137 - .L_1136)
.L_1136:
        /*141c*/ 	.word	0x00000180
        /*1420*/ 	.word	0x00000001
        /*1424*/ 	.word	0x00000001


	//----- nvinfo : EIATTR_CRS_STACK_SIZE
	.align		4
.L_1137:
        /*1428*/ 	.byte	0x04, 0x1e
        /*142a*/ 	.short	(.L_1139 - .L_1138)
.L_1138:
        /*142c*/ 	.word	0x00000000


	//----- nvinfo : EIATTR_CBANK_PARAM_SIZE
	.align		4
.L_1139:
        /*1430*/ 	.byte	0x03, 0x19
        /*1432*/ 	.short	0x0bf0


	//----- nvinfo : EIATTR_PARAM_CBANK
	.align		4
        /*1434*/ 	.byte	0x04, 0x0a
        /*1436*/ 	.short	(.L_1141 - .L_1140)
	.align		4
.L_1140:
        /*1438*/ 	.word	index@(.nv.constant0._ZN7cutlass13device_kernelIN5flash11enable_sm90INS1_16FlashAttnFwdSm90INS1_25CollectiveMainloopFwdSm90ILi2EN4cute5tupleIJNS5_1CILi1EEES8_S8_EEENS6_IJNS7_ILi64EEESA_SA_EEELi512ENS_6half_tEfNS_4arch4Sm90ELb1ELb0ELb1ELb1ELb0ELb1ELb1ELb0ELb0ELb1ELb0ELb0EEENS1_21CollectiveEpilogueFwdINS6_IJSA_NS7_ILi512EEESA_EEES9_SC_SE_Li256ELb1ELb1ELb0ELb0EEENS1_36VarlenDynamicPersistentTileSchedulerILi64ELi64ELi256ELi128ELb0ELb1ELb1ELb1ELb1ELb1EEEEEEEEEvNT_6ParamsE)
        /*143c*/ 	.short	0x0210
        /*143e*/ 	.short	0x0bf0


	//----- nvinfo : EIATTR_SW_WAR
	.align		4
.L_1141:
        /*1440*/ 	.byte	0x04, 0x36
        /*1442*/ 	.short	(.L_1143 - .L_1142)
.L_1142:
        /*1444*/ 	.word	0x00000008
.L_1143:


//--------------------- .nv.info._ZN7cutlass13device_kernelIN5flash11enable_sm90INS1_16FlashAttnFwdSm90INS1_25CollectiveMainloopFwdSm90ILi2EN4cute5tupleIJNS5_1CILi1EEES8_S8_EEENS6_IJNS7_ILi128EEENS7_ILi96EEENS7_ILi64EEEEEELi256ENS_6half_tEfNS_4arch4Sm90ELb0ELb0ELb1ELb0ELb0ELb0ELb0ELb1ELb0ELb1ELb0ELb0EEENS1_21CollectiveEpilogueFwdINS6_IJSA_NS7_ILi256EEESB_EEES9_SE_SG_Li256ELb0ELb1ELb0ELb0EEENS1_29StaticPersistentTileSchedulerILb0EEEEEEEEEvNT_6ParamsE --------------------------
	.section	.nv.info._ZN7cutlass13device_kernelIN5flash11enable_sm90INS1_16FlashAttnFwdSm90INS1_25CollectiveMainloopFwdSm90ILi2EN4cute5tupleIJNS5_1CILi1EEES8_S8_EEENS6_IJNS7_ILi128EEENS7_ILi96EEENS7_ILi64EEEEEELi256ENS_6half_tEfNS_4arch4Sm90ELb0ELb0ELb1ELb0ELb0ELb0ELb0ELb1ELb0ELb1ELb0ELb0EEENS1_21CollectiveEpilogueFwdINS6_IJSA_NS7_ILi256EEESB_EEES9_SE_SG_Li256ELb0ELb1ELb0ELb0EEENS1_29StaticPersistentTileSchedulerILb0EEEEEEEEEvNT_6ParamsE,"",@"SHT_CUDA_INFO"
	.sectionflags	@""
	.align	4


	//----- nvinfo : EIATTR_CUDA_API_VERSION
	.align		4
        /*0000*/ 	.byte	0x04, 0x37
        /*0002*/ 	.short	(.L_1145 - .L_1144)
.L_1144:
        /*0004*/ 	.word	0x00000082


	//----- nvinfo : EIATTR_KPARAM_INFO
	.align		4
.L_1145:
        /*0008*/ 	.byte	0x04, 0x17
        /*000a*/ 	.short	(.L_1147 - .L_1146)
.L_1146:
        /*000c*/ 	.word	0x00000000
        /*0010*/ 	.short	0x0000
        /*0012*/ 	.short	0x0070
        /*0014*/ 	.byte	0x00, 0xf0, 0x01, 0x28


	//----- nvinfo : EIATTR_SPARSE_MMA_MASK
	.align		4
.L_1147:
        /*0018*/ 	.byte	0x03, 0x50
        /*001a*/ 	.short	0x0000


	//----- nvinfo : EIATTR_MAXREG_COUNT
	.align		4
        /*001c*/ 	.byte	0x03, 0x1b
        /*001e*/ 	.short	0x00a8


	//----- nvinfo : EIATTR_NUM_BARRIERS
	.align		4
        /*0020*/ 	.byte	0x02, 0x4c
        /*0022*/ 	.byte	0x10
	.zero		1


	//----- nvinfo : EIATTR_EXTERNS
	.align		4
        /*0024*/ 	.byte	0x04, 0x0f
        /*0026*/ 	.short	(.L_1149 - .L_1148)


	//   ....[0]....
	.align		4
.L_1148:
        /*0028*/ 	.word	index@(__assertfail)


	//----- nvinfo : EIATTR_ANNOTATIONS
	.align		4
.L_1149:
        /*002c*/ 	.byte	0x04, 0x55
        /*002e*/ 	.short	(.L_1151 - .L_1150)


	//   ....[0]....
.L_1150:
        /* <DEDUP_REMOVED lines=28> */


	//----- nvinfo : EIATTR_MERCURY_ISA_VERSION
	.align		4
.L_1151:
        /*01d8*/ 	.byte	0x03, 0x5f
        /*01da*/ 	.short	0x0101


	//----- nvinfo : EIATTR_INT_WARP_WIDE_INSTR_OFFSETS
	.align		4
        /*01dc*/ 	.byte	0x04, 0x31
        /*01de*/ 	.short	(.L_1153 - .L_1152)


	//   ....[0]....
.L_1152:
        /*01e0*/ 	.word	0x00000130


	//   ....[1]....
        /*01e4*/ 	.word	0x00000170


	//   ....[2]....
        /*01e8*/ 	.word	0x000001e0


	//----- nvinfo : EIATTR_COOP_GROUP_MASK_REGIDS
	.align		4
.L_1153:
        /*01ec*/ 	.byte	0x04, 0x29
        /*01ee*/ 	.short	(.L_1155 - .L_1154)


	//   ....[0]....
.L_1154:
        /*01f0*/ 	.word	0xffffffff


	//   ....[1]....
        /*01f4*/ 	.word	0xffffffff


	//   ....[2]....
        /*01f8*/ 	.word	0xffffffff


	//   ....[3]....
        /*01fc*/ 	.word	0xffffffff


	//   ....[4]....
        /*0200*/ 	.word	0xffffffff


	//   ....[5]....
        /*0204*/ 	.word	0xffffffff


	//   ....[6]....
        /*0208*/ 	.word	0xffffffff


	//   ....[7]....
        /*020c*/ 	.word	0xffffffff


	//   ....[8]....
        /*0210*/ 	.word	0xffffffff


	//   ....[9]....
        /*0214*/ 	.word	0xffffffff


	//   ....[10]....
        /*0218*/ 	.word	0xffffffff


	//   ....[11]....
        /*021c*/ 	.word	0xffffffff


	//   ....[12]....
        /*0220*/ 	.word	0xffffffff


	//   ....[13]....
        /*0224*/ 	.word	0xffffffff


	//   ....[14]....
        /*0228*/ 	.word	0xffffffff


	//   ....[15]....
        /*022c*/ 	.word	0xffffffff


	//   ....[16]....
        /*0230*/ 	.word	0xffffffff


	//   ....[17]....
        /*0234*/ 	.word	0xffffffff


	//   ....[18]....
        /*0238*/ 	.word	0xffffffff


	//   ....[19]....
        /*023c*/ 	.word	0xffffffff


	//   ....[20]....
        /*0240*/ 	.word	0xffffffff


	//   ....[21]....
        /*0244*/ 	.word	0xffffffff


	//   ....[22]....
        /*0248*/ 	.word	0xffffffff


	//   ....[23]....
        /*024c*/ 	.word	0xffffffff


	//   ....[24]....
        /*0250*/ 	.word	0xffffffff


	//   ....[25]....
        /*0254*/ 	.word	0xffffffff


	//   ....[26]....
        /*0258*/ 	.word	0xffffffff


	//   ....[27]....
        /*025c*/ 	.word	0xffffffff


	//   ....[28]....
        /*0260*/ 	.word	0xffffffff


	//   ....[29]....
        /*0264*/ 	.word	0xffffffff


	//   ....[30]....
        /*0268*/ 	.word	0xffffffff


	//   ....[31]....
        /*026c*/ 	.word	0xffffffff


	//   ....[32]....
        /*0270*/ 	.word	0xffffffff


	//   ....[33]....
        /*0274*/ 	.word	0xffffffff


	//   ....[34]....
        /*0278*/ 	.word	0xffffffff


	//   ....[35]....
        /*027c*/ 	.word	0xffffffff


	//   ....[36]....
        /*0280*/ 	.word	0xffffffff


	//   ....[37]....
        /*0284*/ 	.word	0xffffffff


	//   ....[38]....
        /*0288*/ 	.word	0xffffffff


	//   ....[39]....
        /*028c*/ 	.word	0xffffffff


	//   ....[40]....
        /*0290*/ 	.word	0xffffffff


	//   ....[41]....
        /*0294*/ 	.word	0xffffffff


	//   ....[42]....
        /*0298*/ 	.word	0xffffffff


	//   ....[43]....
        /*029c*/ 	.word	0xffffffff


	//   ....[44]....
        /*02a0*/ 	.word	0xffffffff


	//   ....[45]....
        /*02a4*/ 	.word	0xffffffff


	//   ....[46]....
        /*02a8*/ 	.word	0xffffffff


	//   ....[47]....
        /*02ac*/ 	.word	0xffffffff


	//   ....[48]....
        /*02b0*/ 	.word	0xffffffff


	//   ....[49]....
        /*02b4*/ 	.word	0xffffffff


	//   ....[50]....
        /*02b8*/ 	.word	0x0500000f


	//   ....[51]....
        /*02bc*/ 	.word	0x0500000f


	//   ....[52]....
        /*02c0*/ 	.word	0x0500000f


	//   ....[53]....
        /*02c4*/ 	.word	0x0500000f


	//   ....[54]....
        /*02c8*/ 	.word	0x0500000f


	//   ....[55]....
        /*02cc*/ 	.word	0x0500000f


	//   ....[56]....
        /*02d0*/ 	.word	0x0500000f


	//   ....[57]....
        /*02d4*/ 	.word	0x0500000f


	//   ....[58]....
        /*02d8*/ 	.word	0x0500000f


	//   ....[59]....
        /*02dc*/ 	.word	0x0500000f


	//   ....[60]....
        /*02e0*/ 	.word	0x0500000f


	//   ....[61]....
        /*02e4*/ 	.word	0x0500000f


	//   ....[62]....
        /*02e8*/ 	.word	0x0500000f


	//   ....[63]....
        /*02ec*/ 	.word	0x0500000f


	//   ....[64]....
        /*02f0*/ 	.word	0x0500000f


	//   ....[65]....
        /*02f4*/ 	.word	0x0500000f


	//   ....[66]....
        /*02f8*/ 	.word	0x0500000f


	//   ....[67]....
        /*02fc*/ 	.word	0x0500000f


	//----- nvinfo : EIATTR_COOP_GROUP_INSTR_OFFSETS
	.align		4
.L_1155:
        /*0300*/ 	.byte	0x04, 0x28
        /*0302*/ 	.short	(.L_1157 - .L_1156)


	//   ....[0]....
.L_1156:
        /*0304*/ 	.word	0x00000070


	//   ....[1]....
        /*0308*/ 	.word	0x00000140


	//   ....[2]....
        /*030c*/ 	.word	0x00000190


	//   ....[3]....
        /*0310*/ 	.word	0x000003c0


	//   ....[4]....
        /*0314*/ 	.word	0x00000520


	//   ....[5]....
        /*0318*/ 	.word	0x00000640


	//   ....[6]....
        /*031c*/ 	.word	0x000007a0


	//   ....[7]....
        /*0320*/ 	.word	0x00000db0


	//   ....[8]....
        /*0324*/ 	.word	0x00002090


	//   ....[9]....
        /*0328*/ 	.word	0x00002120


	//   ....[10]....
        /*032c*/ 	.word	0x00002530


	//   ....[11]....
        /*0330*/ 	.word	0x000025b0


	//   ....[12]....
        /*0334*/ 	.word	0x00003b40


	//   ....[13]....
        /*0338*/ 	.word	0x00003bb0


	//   ....[14]....
        /*033c*/ 	.word	0x00004010


	//   ....[15]....
        /*0340*/ 	.word	0x000041d0


	//   ....[16]....
        /*0344*/ 	.word	0x00005580


	//   ....[17]....
        /*0348*/ 	.word	0x000055b0


	//   ....[18]....
        /*034c*/ 	.word	0x00005660


	//   ....[19]....
        /*0350*/ 	.word	0x00005680


	//   ....[20]....
        /*0354*/ 	.word	0x000070b0


	//   ....[21]....
        /*0358*/ 	.word	0x000070e0


	//   ....[22]....
        /*035c*/ 	.word	0x00007270


	//   ....[23]....
        /*0360*/ 	.word	0x00007280


	//   ....[24]....
        /*0364*/ 	.word	0x000077a0


	//   ....[25]....
        /*0368*/ 	.word	0x000077c0


	//   ....[26]....
        /*036c*/ 	.word	0x00007900


	//   ....[27]....
        /*0370*/ 	.word	0x00007920


	//   ....[28]....
        /*0374*/ 	.word	0x00007a50


	//   ....[29]....
        /*0378*/ 	.word	0x00007a70


	//   ....[30]....
        /*037c*/ 	.word	0x00007bb0


	//   ....[31]....
        /*0380*/ 	.word	0x00007bf0


	//   ....[32]....
        /*0384*/ 	.word	0x00008620


	//   ....[33]....
        /*0388*/ 	.word	0x00008f90


	//   ....[34]....
        /*038c*/ 	.word	0x00008fa0


	//   ....[35]....
        /*0390*/ 	.word	0x00008fe0


	//   ....[36]....
        /*0394*/ 	.word	0x00009020


	//   ....[37]....
        /*0398*/ 	.word	0x00009120


	//   ....[38]....
        /*039c*/ 	.word	0x00009130


	//   ....[39]....
        /*03a0*/ 	.word	0x000091c0


	//   ....[40]....
        /*03a4*/ 	.word	0x000091d0


	//   ....[41]....
        /*03a8*/ 	.word	0x00009260


	//   ....[42]....
        /*03ac*/ 	.word	0x00009270


	//   ....[43]....
        /*03b0*/ 	.word	0x00009300


	//   ....[44]....
        /*03b4*/ 	.word	0x00009310


	//   ....[45]....
        /*03b8*/ 	.word	0x00009390


	//   ....[46]....
        /*03bc*/ 	.word	0x000093a0


	//   ....[47]....
        /*03c0*/ 	.word	0x000093b0


	//   ....[48]....
        /*03c4*/ 	.word	0x000093c0


	//   ....[49]....
        /*03c8*/ 	.word	0x0000bba0


	//   ....[50]....
        /*03cc*/ 	.word	0x0000c0a0


	//   ....[51]....
        /*03d0*/ 	.word	0x0000c210


	//   ....[52]....
        /*03d4*/ 	.word	0x0000c270


	//   ....[53]....
        /*03d8*/ 	.word	0x0000c340


	//   ....[54]....
        /*03dc*/ 	.word	0x0000c3e0


	//   ....[55]....
        /*03e0*/ 	.word	0x0000c480


	//   ....[56]....
        /*03e4*/ 	.word	0x0000c590


	//   ....[57]....
        /*03e8*/ 	.word	0x0000c5f0


	//   ....[58]....
        /*03ec*/ 	.word	0x0000c6f0


	//   ....[59]....
        /*03f0*/ 	.word	0x0000c750


	//   ....[60]....
        /*03f4*/ 	.word	0x0000c850


	//   ....[61]....
        /*03f8*/ 	.word	0x0000c8b0


	//   ....[62]....
        /*03fc*/ 	.word	0x0000c9b0


	//   ....[63]....
        /*0400*/ 	.word	0x0000ca10


	//   ....[64]....
        /*0404*/ 	.word	0x0000cb00


	//   ....[65]....
        /*0408*/ 	.word	0x0000cb60


	//   ....[66]....
        /*040c*/ 	.word	0x0000cc00


	//   ....[67]....
        /*0410*/ 	.word	0x0000cff0


	//----- nvinfo : EIATTR_REG_RECONFIG
	.align		4
.L_1157:
        /*0414*/ 	.byte	0x01, 0x54
	.zero		2


	//----- nvinfo : EIATTR_SYSCALL_OFFSETS
	.align		4
        /*0418*/ 	.byte	0x04, 0x46
        /*041a*/ 	.short	(.L_1159 - .L_1158)


	//   ....[0]....
.L_1158:
        /*041c*/ 	.word	0x00001110


	//   ....[1]....
        /*0420*/ 	.word	0x00008280


	//   ....[2]....
        /*0424*/ 	.word	0x000083c0


	//   ....[3]....
        /*0428*/ 	.word	0x000084b0


	//   ....[4]....
        /*042c*/ 	.word	0x00008bb0


	//----- nvinfo : EIATTR_MBARRIER_INSTR_OFFSETS
	.align		4
.L_1159:
        /*0430*/ 	.byte	0x04, 0x39
        /*0432*/ 	.short	(.L_1161 - .L_1160)


	//   ....[0]....
.L_1160:
        /*0434*/ 	.word	0x00000270
        /*0438*/ 	.word	0x000000ff
        /*043c*/ 	.word	0x00022800
        /*0440*/ 	.short	0x0100
        /*0442*/ 	.byte	0x08
	.zero		1


	//   ....[1]....
        /*0444*/ 	.word	0x00000280
        /*0448*/ 	.word	0x000000ff
        /*044c*/ 	.word	0x00022820
        /*0450*/ 	.short	0x0100
        /*0452*/ 	.byte	0x08
	.zero		1


	//   ....[2]....
        /*0454*/ 	.word	0x00000370
        /*0458*/ 	.word	0x000000ff
        /*045c*/ 	.word	0x00022830
        /*0460*/ 	.short	0x0100
        /*0462*/ 	.byte	0x08
	.zero		1


	//   ....[3]....
        /*0464*/ 	.word	0x00000380
        /*0468*/ 	.word	0x000000ff
        /*046c*/ 	.word	0x00022840
        /*0470*/ 	.short	0x0100
        /*0472*/ 	.byte	0x08
	.zero		1


	//   ....[4]....
        /*0474*/ 	.word	0x00000390
        /*0478*/ 	.word	0x000000ff
        /*047c*/ 	.word	0x00022838
        /*0480*/ 	.short	0x0100
        /*0482*/ 	.byte	0x08
	.zero		1


	//   ....[5]....
        /*0484*/ 	.word	0x000003a0
        /*0488*/ 	.word	0x000000ff
        /*048c*/ 	.word	0x00022848
        /*0490*/ 	.short	0x0100
        /*0492*/ 	.byte	0x08
	.zero		1


	//   ....[6]....
        /*0494*/ 	.word	0x000004d0
        /*0498*/ 	.word	0x000000ff
        /*049c*/ 	.word	0x00022850
        /*04a0*/ 	.short	0x0100
        /*04a2*/ 	.byte	0x08
	.zero		1


	//   ....[7]....
        /*04a4*/ 	.word	0x000004e0
        /*04a8*/ 	.word	0x000000ff
        /*04ac*/ 	.word	0x00022860
        /*04b0*/ 	.short	0x0100
        /*04b2*/ 	.byte	0x08
	.zero		1


	//   ....[8]....
        /*04b4*/ 	.word	0x000004f0
        /*04b8*/ 	.word	0x000000ff
        /*04bc*/ 	.word	0x00022858
        /*04c0*/ 	.short	0x0100
        /*04c2*/ 	.byte	0x08
	.zero		1


	//   ....[9]....
        /*04c4*/ 	.word	0x00000500
        /*04c8*/ 	.word	0x000000ff
        /*04cc*/ 	.word	0x00022868
        /*04d0*/ 	.short	0x0100
        /*04d2*/ 	.byte	0x08
	.zero		1


	//   ....[10]....
        /*04d4*/ 	.word	0x000005f0
        /*04d8*/ 	.word	0x000000ff
        /*04dc*/ 	.word	0x00022870
        /*04e0*/ 	.short	0x0100
        /*04e2*/ 	.byte	0x06
	.zero		1


	//   ....[11]....
        /*04e4*/ 	.word	0x00000600
        /*04e8*/ 	.word	0x000000ff
        /*04ec*/ 	.word	0x00022880
        /*04f0*/ 	.short	0x0100
        /*04f2*/ 	.byte	0x06
	.zero		1


	//   ....[12]....
        /*04f4*/ 	.word	0x00000610
        /*04f8*/ 	.word	0x000000ff
        /*04fc*/ 	.word	0x00022878
        /*0500*/ 	.short	0x0100
        /*0502*/ 	.byte	0x06
	.zero		1


	//   ....[13]....
        /*0504*/ 	.word	0x00000620
        /*0508*/ 	.word	0x000000ff
        /*050c*/ 	.word	0x00022888
        /*0510*/ 	.short	0x0100
        /*0512*/ 	.byte	0x06
	.zero		1


	//   ....[14]....
        /*0514*/ 	.word	0x00000750
        /*0518*/ 	.word	0x000000ff
        /*051c*/ 	.word	0x00022890
        /*0520*/ 	.short	0x0100
        /*0522*/ 	.byte	0x08
	.zero		1


	//   ....[15]....
        /*0524*/ 	.word	0x00000760
        /*0528*/ 	.word	0x000000ff
        /*052c*/ 	.word	0x000228a0
        /*0530*/ 	.short	0x0100
        /*0532*/ 	.byte	0x08
	.zero		1


	//   ....[16]....
        /*0534*/ 	.word	0x00000770
        /*0538*/ 	.word	0x000000ff
        /*053c*/ 	.word	0x00022898
        /*0540*/ 	.short	0x0100
        /*0542*/ 	.byte	0x08
	.zero		1


	//   ....[17]....
        /*0544*/ 	.word	0x00000780
        /*0548*/ 	.word	0x000000ff
        /*054c*/ 	.word	0x000228a8
        /*0550*/ 	.short	0x0100
        /*0552*/ 	.byte	0x08
	.zero		1


	//   ....[18]....
        /*0554*/ 	.word	0x000008b0
        /*0558*/ 	.word	0x000000ff
        /*055c*/ 	.word	0x000228b0
        /*0560*/ 	.short	0x0100
        /*0562*/ 	.byte	0x08
	.zero		1


	//   ....[19]....
        /*0564*/ 	.word	0x000008c0
        /*0568*/ 	.word	0x000000ff
        /*056c*/ 	.word	0x000228c0
        /*0570*/ 	.short	0x0100
        /*0572*/ 	.byte	0x08
	.zero		1


	//   ....[20]....
        /*0574*/ 	.word	0x000008d0
        /*0578*/ 	.word	0x000000ff
        /*057c*/ 	.word	0x000228b8
        /*0580*/ 	.short	0x0100
        /*0582*/ 	.byte	0x08
	.zero		1


	//   ....[21]....
        /*0584*/ 	.word	0x000008e0
        /*0588*/ 	.word	0x000000ff
        /*058c*/ 	.word	0x000228c8
        /*0590*/ 	.short	0x0100
        /*0592*/ 	.byte	0x08
	.zero		1


	//   ....[22]....
        /*0594*/ 	.word	0x00001160
        /*0598*/ 	.word	0x000000ff
        /*059c*/ 	.word	0x00022800
        /*05a0*/ 	.short	0x010a
        /*05a2*/ 	.byte	0x2d
	.zero		1


	//   ....[23]....
        /*05a4*/ 	.word	0x00001230
        /*05a8*/ 	.word	0x000000ff
        /*05ac*/ 	.word	0x00022830
        /*05b0*/ 	.short	0x010a
        /*05b2*/ 	.byte	0x15
	.zero		1


	//   ....[24]....
        /*05b4*/ 	.word	0x00001270
        /*05b8*/ 	.word	0x000000ff
        /*05bc*/ 	.word	0x00022830
        /*05c0*/ 	.short	0x010a
        /*05c2*/ 	.byte	0x15
	.zero		1


	//   ....[25]....
        /*05c4*/ 	.word	0x00002a10
        /*05c8*/ 	.word	0x00000003
        /*05cc*/ 	.word	0x00000000
        /*05d0*/ 	.short	0x0101
        /*05d2*/ 	.byte	0x3f
	.zero		1


	//   ....[26]....
        /*05d4*/ 	.word	0x00002e80
        /*05d8*/ 	.word	0x000000ff
        /*05dc*/ 	.word	0x00022850
        /*05e0*/ 	.short	0x010a
        /*05e2*/ 	.byte	0x15
	.zero		1


	//   ....[27]....
        /*05e4*/ 	.word	0x00002ec0
        /*05e8*/ 	.word	0x000000ff
        /*05ec*/ 	.word	0x00022850
        /*05f0*/ 	.short	0x010a
        /*05f2*/ 	.byte	0x15
	.zero		1


	//   ....[28]....
        /*05f4*/ 	.word	0x000031b0
        /*05f8*/ 	.word	0x00000009
        /*05fc*/ 	.word	0x00000000
        /*0600*/ 	.short	0x0101
        /*0602*/ 	.byte	0x3f
	.zero		1


	//   ....[29]....
        /*0604*/ 	.word	0x00003340
        /*0608*/ 	.word	0x000000ff
        /*060c*/ 	.word	0x00022830
        /*0610*/ 	.short	0x010a
        /*0612*/ 	.byte	0x17
	.zero		1


	//   ....[30]....
        /*0614*/ 	.word	0x00003390
        /*0618*/ 	.word	0x000000ff
        /*061c*/ 	.word	0x00022830
        /*0620*/ 	.short	0x010a
        /*0622*/ 	.byte	0x17
	.zero		1


	//   ....[31]....
        /*0624*/ 	.word	0x00004d90
        /*0628*/ 	.word	0x000000a1
        /*062c*/ 	.word	0x00000000
        /*0630*/ 	.short	0x0101
        /*0632*/ 	.byte	0x3f
	.zero		1


	//   ....[32]....
        /*0634*/ 	.word	0x00005230
        /*0638*/ 	.word	0x000000ff
        /*063c*/ 	.word	0x00022850
        /*0640*/ 	.short	0x010a
        /*0642*/ 	.byte	0x17
	.zero		1


	//   ....[33]....
        /*0644*/ 	.word	0x00005280
        /*0648*/ 	.word	0x000000ff
        /*064c*/ 	.word	0x00022850
        /*0650*/ 	.short	0x010a
        /*0652*/ 	.byte	0x17
	.zero		1


	//   ....[34]....
        /*0654*/ 	.word	0x00005560
        /*0658*/ 	.word	0x000000c3
        /*065c*/ 	.word	0x00000000
        /*0660*/ 	.short	0x0101
        /*0662*/ 	.byte	0x3f
	.zero		1


	//   ....[35]....
        /*0664*/ 	.word	0x00007780
        /*0668*/ 	.word	0x000000ce
        /*066c*/ 	.word	0x00000000
        /*0670*/ 	.short	0x0101
        /*0672*/ 	.byte	0x3f
	.zero		1


	//   ....[36]....
        /*0674*/ 	.word	0x00008850
        /*0678*/ 	.word	0x00000000
        /*067c*/ 	.word	0x00022840
        /*0680*/ 	.short	0x010a
        /*0682*/ 	.byte	0x3f
	.zero		1


	//   ....[37]....
        /*0684*/ 	.word	0x000094c0
        /*0688*/ 	.word	0x000000ff
        /*068c*/ 	.word	0x00022800
        /*0690*/ 	.short	0x0107
        /*0692*/ 	.byte	0x24
	.zero		1


	//   ....[38]....
        /*0694*/ 	.word	0x00009520
        /*0698*/ 	.word	0x000000ff
        /*069c*/ 	.word	0x00022800
        /*06a0*/ 	.short	0x0101
        /*06a2*/ 	.byte	0x24
	.zero		1


	//   ....[39]....
        /*06a4*/ 	.word	0x00009540
        /*06a8*/ 	.word	0x000000ff
        /*06ac*/ 	.word	0x00022820
        /*06b0*/ 	.short	0x010a
        /*06b2*/ 	.byte	0x24
	.zero		1


	//   ....[40]....
        /*06b4*/ 	.word	0x00009620
        /*06b8*/ 	.word	0x00000002
        /*06bc*/ 	.word	0x00022860
        /*06c0*/ 	.short	0x010a
        /*06c2*/ 	.byte	0x3f
	.zero		1


	//   ....[41]....
        /*06c4*/ 	.word	0x00009e40
        /*06c8*/ 	.word	0x00000003
        /*06cc*/ 	.word	0x00022840
        /*06d0*/ 	.short	0x010a
        /*06d2*/ 	.byte	0x3f
	.zero		1


	//   ....[42]....
        /*06d4*/ 	.word	0x0000a090
        /*06d8*/ 	.word	0x00000003
        /*06dc*/ 	.word	0x00022860
        /*06e0*/ 	.short	0x010a
        /*06e2*/ 	.byte	0x3f
	.zero		1


	//   ....[43]....
        /*06e4*/ 	.word	0x0000a8a0
        /*06e8*/ 	.word	0x00000004
        /*06ec*/ 	.word	0x00022840
        /*06f0*/ 	.short	0x010a
        /*06f2*/ 	.byte	0x3f
	.zero		1


	//   ....[44]....
        /*06f4*/ 	.word	0x0000aad0
        /*06f8*/ 	.word	0x00000004
        /*06fc*/ 	.word	0x00022860
        /*0700*/ 	.short	0x010a
        /*0702*/ 	.byte	0x3f
	.zero		1


	//   ....[45]....
        /*0704*/ 	.word	0x0000b230
        /*0708*/ 	.word	0x00000004
        /*070c*/ 	.word	0x00022840
        /*0710*/ 	.short	0x010a
        /*0712*/ 	.byte	0x3f
	.zero		1


	//   ....[46]....
        /*0714*/ 	.word	0x0000b480
        /*0718*/ 	.word	0x00000004
        /*071c*/ 	.word	0x00022860
        /*0720*/ 	.short	0x010a
        /*0722*/ 	.byte	0x3f
	.zero		1


	//   ....[47]....
        /*0724*/ 	.word	0x0000bb20
        /*0728*/ 	.word	0x00000000
        /*072c*/ 	.word	0x00022820
        /*0730*/ 	.short	0x010a
        /*0732*/ 	.byte	0x3f
	.zero		1


	//   ....[48]....
        /*0734*/ 	.word	0x0000bcf0
        /*0738*/ 	.word	0x00000006
        /*073c*/ 	.word	0x00000000
        /*0740*/ 	.short	0x010a
        /*0742*/ 	.byte	0x3f
	.zero		1


	//   ....[49]....
        /*0744*/ 	.word	0x0000bd40
        /*0748*/ 	.word	0x00000003
        /*074c*/ 	.word	0x00000000
        /*0750*/ 	.short	0x010a
        /*0752*/ 	.byte	0x3f
	.zero		1


	//   ....[50]....
        /*0754*/ 	.word	0x0000bda0
        /*0758*/ 	.word	0x00000012
        /*075c*/ 	.word	0x00000000
        /*0760*/ 	.short	0x010a
        /*0762*/ 	.byte	0x3f
	.zero		1


	//   ....[51]....
        /*0764*/ 	.word	0x0000bdd0
        /*0768*/ 	.word	0x00000003
        /*076c*/ 	.word	0x00000000
        /*0770*/ 	.short	0x010a
        /*0772*/ 	.byte	0x3f
	.zero		1


	//   ....[52]....
        /*0774*/ 	.word	0x0000be40
        /*0778*/ 	.word	0x00000003
        /*077c*/ 	.word	0x00022800
        /*0780*/ 	.short	0x010a
        /*0782*/ 	.byte	0x3f
	.zero		1


	//   ....[53]....
        /*0784*/ 	.word	0x0000bea0
        /*0788*/ 	.word	0x00000003
        /*078c*/ 	.word	0x00022830
        /*0790*/ 	.short	0x010a
        /*0792*/ 	.byte	0x3f
	.zero		1


	//   ....[54]....
        /*0794*/ 	.word	0x0000bef0
        /*0798*/ 	.word	0x00000009
        /*079c*/ 	.word	0x00022850
        /*07a0*/ 	.short	0x010a
        /*07a2*/ 	.byte	0x3f
	.zero		1


	//   ....[55]....
        /*07a4*/ 	.word	0x0000bf60
        /*07a8*/ 	.word	0x00000000
        /*07ac*/ 	.word	0x00022830
        /*07b0*/ 	.short	0x010a
        /*07b2*/ 	.byte	0x3f
	.zero		1


	//   ....[56]....
        /*07b4*/ 	.word	0x0000bfc0
        /*07b8*/ 	.word	0x000000c3
        /*07bc*/ 	.word	0x00022850
        /*07c0*/ 	.short	0x010a
        /*07c2*/ 	.byte	0x3f
	.zero		1


	//   ....[57]....
        /*07c4*/ 	.word	0x0000c160
        /*07c8*/ 	.word	0x00000000
        /*07cc*/ 	.word	0x00022840
        /*07d0*/ 	.short	0x010a
        /*07d2*/ 	.byte	0x3f
	.zero		1


	//   ....[58]....
        /*07d4*/ 	.word	0x0000cc90
        /*07d8*/ 	.word	0x00000003
        /*07dc*/ 	.word	0x00022820
        /*07e0*/ 	.short	0x010a
        /*07e2*/ 	.byte	0x3f
	.zero		1


	//   ....[59]....
        /*07e4*/ 	.word	0x0000cce0
        /*07e8*/ 	.word	0x00000002
        /*07ec*/ 	.word	0x00022860
        /*07f0*/ 	.short	0x010a
        /*07f2*/ 	.byte	0x3f
	.zero		1


	//   ....[60]....
        /*07f4*/ 	.word	0x0000cd30
        /*07f8*/ 	.word	0x00000003
        /*07fc*/ 	.word	0x00022840
        /*0800*/ 	.short	0x010a
        /*0802*/ 	.byte	0x3f
	.zero		1


	//   ....[61]....
        /*0804*/ 	.word	0x0000cd80
        /*0808*/ 	.word	0x00000003
        /*080c*/ 	.word	0x00022860
        /*0810*/ 	.short	0x010a
        /*0812*/ 	.byte	0x3f
	.zero		1


	//   ....[62]....
        /*0814*/ 	.word	0x0000cdd0
        /*0818*/ 	.word	0x00000004
        /*081c*/ 	.word	0x00022840
        /*0820*/ 	.short	0x010a
        /*0822*/ 	.byte	0x3f
	.zero		1


	//   ....[63]....
        /*0824*/ 	.word	0x0000ce20
        /*0828*/ 	.word	0x00000004
        /*082c*/ 	.word	0x00022860
        /*0830*/ 	.short	0x010a
        /*0832*/ 	.byte	0x3f
	.zero		1


	//   ....[64]....
        /*0834*/ 	.word	0x0000ce70
        /*0838*/ 	.word	0x00000004
        /*083c*/ 	.word	0x00022840
        /*0840*/ 	.short	0x010a
        /*0842*/ 	.byte	0x3f
	.zero		1


	//   ....[65]....
        /*0844*/ 	.word	0x0000cec0
        /*0848*/ 	.word	0x00000004
        /*084c*/ 	.word	0x00022860
        /*0850*/ 	.short	0x010a
        /*0852*/ 	.byte	0x3f
	.zero		1


	//   ....[66]....
        /*0854*/ 	.word	0x0000cf10
        /*0858*/ 	.word	0x00000000
        /*085c*/ 	.word	0x00022820
        /*0860*/ 	.short	0x010a
        /*0862*/ 	.byte	0x3f
	.zero		1


	//   ....[67]....
        /*0864*/ 	.word	0x0000d0b0
        /*0868*/ 	.word	0x00000006
        /*086c*/ 	.word	0x00000000
        /*0870*/ 	.short	0x010a
        /*0872*/ 	.byte	0x3f
	.zero		1


	//   ....[68]....
        /*0874*/ 	.word	0x0000d100
        /*0878*/ 	.word	0x00000003
        /*087c*/ 	.word	0x00000000
        /*0880*/ 	.short	0x010a
        /*0882*/ 	.byte	0x3f
	.zero		1


	//   ....[69]....
        /*0884*/ 	.word	0x0000d150
        /*0888*/ 	.word	0x00000012
        /*088c*/ 	.word	0x00000000
        /*0890*/ 	.short	0x010a
        /*0892*/ 	.byte	0x3f
	.zero		1


	//----- nvinfo : EIATTR_NUM_MBARRIERS
	.align		4
.L_1161:
        /*0894*/ 	.byte	0x03, 0x38
        /*0896*/ 	.short	0x0016


	//----- nvinfo : EIATTR_EXIT_INSTR_OFFSETS
	.align		4
        /*0898*/ 	.byte	0x04, 0x1c
        /*089a*/ 	.short	(.L_1163 - .L_1162)


	//   ....[0]....
.L_1162:
        /*089c*/ 	.word	0x00000a20


	//   ....[1]....
        /*08a0*/ 	.word	0x00007d50


	//   ....[2]....
        /*08a4*/ 	.word	0x0000be20


	//----- nvinfo : EIATTR_MAX_THREADS
	.align		4
.L_1163:
        /*08a8*/ 	.byte	0x04, 0x05
        /*08aa*/ 	.short	(.L_1165 - .L_1164)
.L_1164:
        /*08ac*/ 	.word	0x00000180
        /*08b0*/ 	.word	0x00000001
        /*08b4*/ 	.word	0x00000001


	//----- nvinfo : EIATTR_CRS_STACK_SIZE
	.align		4
.L_1165:
        /*08b8*/ 	.byte	0x04, 0x1e
        /*08ba*/ 	.short	(.L_1167 - .L_1166)
.L_1166:
        /*08bc*/ 	.word	0x00000000


	//----- nvinfo : EIATTR_CBANK_PARAM_SIZE
	.align		4
.L_1167:
        /*08c0*/ 	.byte	0x03, 0x19
        /*08c2*/ 	.short	0x0a70


	//----- nvinfo : EIATTR_PARAM_CBANK
	.align		4
        /*08c4*/ 	.byte	0x04, 0x0a
        /*08c6*/ 	.short	(.L_1169 - .L_1168)
	.align		4
.L_1168:
        /*08c8*/ 	.word	index@(.nv.constant0._ZN7cutlass13device_kernelIN5flash11enable_sm90INS1_16FlashAttnFwdSm90INS1_25CollectiveMainloopFwdSm90ILi2EN4cute5tupleIJNS5_1CILi1EEES8_S8_EEENS6_IJNS7_ILi128EEENS7_ILi96EEENS7_ILi64EEEEEELi256ENS_6half_tEfNS_4arch4Sm90ELb0ELb0ELb1ELb0ELb0ELb0ELb0ELb1ELb0ELb1ELb0ELb0EEENS1_21CollectiveEpilogueFwdINS6_IJSA_NS7_ILi256EEESB_EEES9_SE_SG_Li256ELb0ELb1ELb0ELb0EEENS1_29StaticPersistentTileSchedulerILb0EEEEEEEEEvNT_6ParamsE)
        /*08cc*/ 	.short	0x0210
        /*08ce*/ 	.short	0x0a70


	//----- nvinfo : EIATTR_SW_WAR
	.align		4
.L_1169:
        /*08d0*/ 	.byte	0x04, 0x36
        /*08d2*/ 	.short	(.L_1171 - .L_1170)
.L_1170:
        /*08d4*/ 	.word	0x00000008
.L_1171:


//--------------------- .nv.info._ZN7cutlass13device_kernelIN5flash11enable_sm90INS1_16FlashAttnFwdSm90INS1_25CollectiveMainloopFwdSm90ILi2EN4cute5tupleIJNS5_1CILi1EEES8_S8_EEENS6_IJNS7_ILi128EEENS7_ILi96EEENS7_ILi64EEEEEELi256ENS_6half_tEfNS_4arch4Sm90ELb0ELb0ELb1ELb0ELb0ELb0ELb1ELb1ELb0ELb1ELb0ELb0EEENS1_21CollectiveEpilogueFwdINS6_IJSA_NS7_ILi256EEESB_EEES9_SE_SG_Li256ELb0ELb1ELb0ELb0EEENS1_29StaticPersistentTileSchedulerILb0EEEEEEEEEvNT_6ParamsE --------------------------
	.section	.nv.info._ZN7cutlass13device_kernelIN5flash11enable_sm90INS1_16FlashAttnFwdSm90INS1_25CollectiveMainloopFwdSm90ILi2EN4cute5tupleIJNS5_1CILi1EEES8_S8_EEENS6_IJNS7_ILi128EEENS7_ILi96EEENS7_ILi64EEEEEELi256ENS_6half_tEfNS_4arch4Sm90ELb0ELb0ELb1ELb0ELb0ELb0ELb1ELb1ELb0ELb1ELb0ELb0EEENS1_21CollectiveEpilogueFwdINS6_IJSA_NS7_ILi256EEESB_EEES9_SE_SG_Li256ELb0ELb1ELb0ELb0EEENS1_29StaticPersistentTileSchedulerILb0EEEEEEEEEvNT_6ParamsE,"",@"SHT_CUDA_INFO"
	.sectionflags	@""
	.align	4


	//----- nvinfo : EIATTR_CUDA_API_VERSION
	.align		4
        /*0000*/ 	.byte	0x04, 0x37
        /*0002*/ 	.short	(.L_1173 - .L_1172)
.L_1172:
        /*0004*/ 	.word	0x00000082


	//----- nvinfo : EIATTR_KPARAM_INFO
	.align		4
.L_1173:
        /*0008*/ 	.byte	0x04, 0x17
        /*000a*/ 	.short	(.L_1175 - .L_1174)
.L_1174:
        /*000c*/ 	.word	0x00000000
        /*0010*/ 	.short	0x0000
        /*0012*/ 	.short	0x0070
        /*0014*/ 	.byte	0x00, 0xf0, 0x01, 0x2c


	//----- nvinfo : EIATTR_SPARSE_MMA_MASK
	.align		4
.L_1175:
        /*0018*/ 	.byte	0x03, 0x50
        /*001a*/ 	.short	0x0000


	//----- nvinfo : EIATTR_MAXREG_COUNT
	.align		4
        /*001c*/ 	.byte	0x03, 0x1b
        /*001e*/ 	.short	0x00a8


	//----- nvinfo : EIATTR_NUM_BARRIERS
	.align		4
        /*0020*/ 	.byte	0x02, 0x4c
        /*0022*/ 	.byte	0x10
	.zero		1


	//----- nvinfo : EIATTR_EXTERNS
	.align		4
        /*0024*/ 	.byte	0x04, 0x0f
        /*0026*/ 	.short	(.L_1177 - .L_1176)


	//   ....[0]....
	.align		4
.L_1176:
        /*0028*/ 	.word	index@(__assertfail)


	//----- nvinfo : EIATTR_ANNOTATIONS
	.align		4
.L_1177:
        /*002c*/ 	.byte	0x04, 0x55
        /*002e*/ 	.short	(.L_1179 - .L_1178)


	//   ....[0]....
.L_1178:
        /* <DEDUP_REMOVED lines=50> */


	//----- nvinfo : EIATTR_MERCURY_ISA_VERSION
	.align		4
.L_1179:
        /*0338*/ 	.byte	0x03, 0x5f
        /*033a*/ 	.short	0x0101


	//----- nvinfo : EIATTR_INT_WARP_WIDE_INSTR_OFFSETS
	.align		4
        /*033c*/ 	.byte	0x04, 0x31
        /*033e*/ 	.short	(.L_1181 - .L_1180)


	//   ....[0]....
.L_1180:
        /*0340*/ 	.word	0x00000130


	//   ....[1]....
        /*0344*/ 	.word	0x00000170


	//   ....[2]....
        /*0348*/ 	.word	0x000001e0


	//   ....[3]....
        /*034c*/ 	.word	0x000001f0


	//----- nvinfo : EIATTR_COOP_GROUP_MASK_REGIDS
	.align		4
.L_1181:
        /*0350*/ 	.byte	0x04, 0x29
        /*0352*/ 	.short	(.L_1183 - .L_1182)


	//   ....[0]....
.L_1182:
        /*0354*/ 	.word	0xffffffff


	//   ....[1]....
        /*0358*/ 	.word	0xffffffff


	//   ....[2]....
        /*035c*/ 	.word	0xffffffff


	//   ....[3]....
        /*0360*/ 	.word	0xffffffff


	//   ....[4]....
        /*0364*/ 	.word	0xffffffff


	//   ....[5]....
        /*0368*/ 	.word	0xffffffff


	//   ....[6]....
        /*036c*/ 	.word	0xffffffff


	//   ....[7]....
        /*0370*/ 	.word	0xffffffff


	//   ....[8]....
        /*0374*/ 	.word	0xffffffff


	//   ....[9]....
        /*0378*/ 	.word	0xffffffff


	//   ....[10]....
        /*037c*/ 	.word	0xffffffff


	//   ....[11]....
        /*0380*/ 	.word	0xffffffff


	//   ....[12]....
        /*0384*/ 	.word	0xffffffff


	//   ....[13]....
        /*0388*/ 	.word	0xffffffff


	//   ....[14]....
        /*038c*/ 	.word	0xffffffff


	//   ....[15]....
        /*0390*/ 	.word	0xffffffff


	//   ....[16]....
        /*0394*/ 	.word	0xffffffff


	//   ....[17]....
        /*0398*/ 	.word	0xffffffff


	//   ....[18]....
        /*039c*/ 	.word	0xffffffff


	//   ....[19]....
        /*03a0*/ 	.word	0xffffffff


	//   ....[20]....
        /*03a4*/ 	.word	0xffffffff


	//   ....[21]....
        /*03a8*/ 	.word	0xffffffff


	//   ....[22]....
        /*03ac*/ 	.word	0xffffffff


	//   ....[23]....
        /*03b0*/ 	.word	0xffffffff


	//   ....[24]....
        /*03b4*/ 	.word	0xffffffff


	//   ....[25]....
        /*03b8*/ 	.word	0xffffffff


	//   ....[26]....
        /*03bc*/ 	.word	0xffffffff


	//   ....[27]....
        /*03c0*/ 	.word	0xffffffff


	//   ....[28]....
        /*03c4*/ 	.word	0xffffffff


	//   ....[29]....
        /*03c8*/ 	.word	0xffffffff


	//   ....[30]....
        /*03cc*/ 	.word	0xffffffff


	//   ....[31]....
        /*03d0*/ 	.word	0xffffffff


	//   ....[32]....
        /*03d4*/ 	.word	0xffffffff


	//   ....[33]....
        /*03d8*/ 	.word	0xffffffff


	//   ....[34]....
        /*03dc*/ 	.word	0xffffffff


	//   ....[35]....
        /*03e0*/ 	.word	0xffffffff


	//   ....[36]....
        /*03e4*/ 	.word	0xffffffff


	//   ....[37]....
        /*03e8*/ 	.word	0xffffffff


	//   ....[38]....
        /*03ec*/ 	.word	0xffffffff


	//   ....[39]....
        /*03f0*/ 	.word	0xffffffff


	//   ....[40]....
        /*03f4*/ 	.word	0xffffffff


	//   ....[41]....
        /*03f8*/ 	.word	0xffffffff


	//   ....[42]....
        /*03fc*/ 	.word	0xffffffff


	//   ....[43]....
        /*0400*/ 	.word	0xffffffff


	//   ....[44]....
        /*0404*/ 	.word	0xffffffff


	//   ....[45]....
        /*0408*/ 	.word	0xffffffff


	//   ....[46]....
        /*040c*/ 	.word	0xffffffff


	//   ....[47]....
        /*0410*/ 	.word	0xffffffff


	//   ....[48]....
        /*0414*/ 	.word	0xffffffff


	//   ....[49]....
        /*0418*/ 	.word	0xffffffff


	//   ....[50]....
        /*041c*/ 	.word	0xffffffff


	//   ....[51]....
        /*0420*/ 	.word	0xffffffff


	//   ....[52]....
        /*0424*/ 	.word	0xffffffff


	//   ....[53]....
        /*0428*/ 	.word	0xffffffff


	//   ....[54]....
        /*042c*/ 	.word	0xffffffff


	//   ....[55]....
        /*0430*/ 	.word	0xffffffff


	//   ....[56]....
        /*0434*/ 	.word	0xffffffff


	//   ....[57]....
        /*0438*/ 	.word	0xffffffff


	//   ....[58]....
        /*043c*/ 	.word	0xffffffff


	//   ....[59]....
        /*0440*/ 	.word	0xffffffff


	//   ....[60]....
        /*0444*/ 	.word	0xffffffff


	//   ....[61]....
        /*0448*/ 	.word	0xffffffff


	//   ....[62]....
        /*044c*/ 	.word	0xffffffff


	//   ....[63]....
        /*0450*/ 	.word	0xffffffff


	//   ....[64]....
        /*0454*/ 	.word	0xffffffff


	//   ....[65]....
        /*0458*/ 	.word	0xffffffff


	//   ....[66]....
        /*045c*/ 	.word	0x0500000f


	//   ....[67]....
        /*0460*/ 	.word	0x0500000f


	//   ....[68]....
        /*0464*/ 	.word	0x0500000f


	//   ....[69]....
        /*0468*/ 	.word	0x0500000f


	//   ....[70]....
        /*046c*/ 	.word	0x0500000f


	//   ....[71]....
        /*0470*/ 	.word	0x0500000f


	//   ....[72]....
        /*0474*/ 	.word	0x0500000f


	//   ....[73]....
        /*0478*/ 	.word	0x0500000f


	//   ....[74]....
        /*047c*/ 	.word	0x0500000f


	//   ....[75]....
        /*0480*/ 	.word	0x0500000f


	//   ....[76]....
        /*0484*/ 	.word	0x0500000f


	//   ....[77]....
        /*0488*/ 	.word	0x0500000f


	//   ....[78]....
        /*048c*/ 	.word	0x0500000f


	//   ....[79]....
        /*0490*/ 	.word	0x0500000f


	//   ....[80]....
        /*0494*/ 	.word	0x0500000f


	//   ....[81]....
        /*0498*/ 	.word	0x0500000f


	//   ....[82]....
        /*049c*/ 	.word	0x0500000f


	//   ....[83]....
        /*04a0*/ 	.word	0x0500000f


	//   ....[84]....
        /*04a4*/ 	.word	0x0500000f


	//   ....[85]....
        /*04a8*/ 	.word	0x0500000f


	//   ....[86]....
        /*04ac*/ 	.word	0x0500000f


	//   ....[87]....
        /*04b0*/ 	.word	0x0500000f


	//   ....[88]....
        /*04b4*/ 	.word	0x0500000f


	//   ....[89]....
        /*04b8*/ 	.word	0x0500000f


	//   ....[90]....
        /*04bc*/ 	.word	0x0500000f


	//   ....[91]....
        /*04c0*/ 	.word	0x0500000f


	//   ....[92]....
        /*04c4*/ 	.word	0x0500000f


	//   ....[93]....
        /*04c8*/ 	.word	0x0500000f


	//   ....[94]....
        /*04cc*/ 	.word	0x0500000f


	//   ....[95]....
        /*04d0*/ 	.word	0x0500000f


	//   ....[96]....
        /*04d4*/ 	.word	0x0500000f


	//   ....[97]....
        /*04d8*/ 	.word	0x0500000f


	//   ....[98]....
        /*04dc*/ 	.word	0x0500000f


	//   ....[99]....
        /*04e0*/ 	.word	0x0500000f


	//----- nvinfo : EIATTR_COOP_GROUP_INSTR_OFFSETS
	.align		4
.L_1183:
        /*04e4*/ 	.byte	0x04, 0x28
        /*04e6*/ 	.short	(.L_1185 - .L_1184)


	//   ....[0]....
.L_1184:
        /*04e8*/ 	.word	0x00000070


	//   ....[1]....
        /*04ec*/ 	.word	0x00000140


	//   ....[2]....
        /*04f0*/ 	.word	0x00000190


	//   ....[3]....
        /*04f4*/ 	.word	0x000003e0


	//   ....[4]....
        /*04f8*/ 	.word	0x00000540


	//   ....[5]....
        /*04fc*/ 	.word	0x00000660


	//   ....[6]....
        /*0500*/ 	.word	0x000007c0


	//   ....[7]....
        /*0504*/ 	.word	0x00000dd0


	//   ....[8]....
        /*0508*/ 	.word	0x00002aa0


	//   ....[9]....
        /*050c*/ 	.word	0x00002b50


	//   ....[10]....
        /*0510*/ 	.word	0x00002b60


	//   ....[11]....
        /*0514*/ 	.word	0x00002bb0


	//   ....[12]....
        /*0518*/ 	.word	0x00004d00


	//   ....[13]....
        /*051c*/ 	.word	0x00004d50


	//   ....[14]....
        /*0520*/ 	.word	0x00004d70


	//   ....[15]....
        /*0524*/ 	.word	0x00004d90


	//   ....[16]....
        /*0528*/ 	.word	0x00006360


	//   ....[17]....
        /*052c*/ 	.word	0x00006390


	//   ....[18]....
        /*0530*/ 	.word	0x00006480


	//   ....[19]....
        /*0534*/ 	.word	0x000064a0


	//   ....[20]....
        /*0538*/ 	.word	0x00007e90


	//   ....[21]....
        /*053c*/ 	.word	0x00007ec0


	//   ....[22]....
        /*0540*/ 	.word	0x00008050


	//   ....[23]....
        /*0544*/ 	.word	0x00008060


	//   ....[24]....
        /*0548*/ 	.word	0x00008580


	//   ....[25]....
        /*054c*/ 	.word	0x000085a0


	//   ....[26]....
        /*0550*/ 	.word	0x000086e0


	//   ....[27]....
        /*0554*/ 	.word	0x00008700


	//   ....[28]....
        /*0558*/ 	.word	0x00008830


	//   ....[29]....
        /*055c*/ 	.word	0x00008850


	//   ....[30]....
        /*0560*/ 	.word	0x00008990


	//   ....[31]....
        /*0564*/ 	.word	0x000089d0


	//   ....[32]....
        /*0568*/ 	.word	0x00009490


	//   ....[33]....
        /*056c*/ 	.word	0x00009e80


	//   ....[34]....
        /*0570*/ 	.word	0x00009e90


	//   ....[35]....
        /*0574*/ 	.word	0x00009ed0


	//   ....[36]....
        /*0578*/ 	.word	0x00009f00


	//   ....[37]....
        /*057c*/ 	.word	0x0000a010


	//   ....[38]....
        /*0580*/ 	.word	0x0000a080


	//   ....[39]....
        /*0584*/ 	.word	0x0000a0b0


	//   ....[40]....
        /*0588*/ 	.word	0x0000a130


	//   ....[41]....
        /*058c*/ 	.word	0x0000a160


	//   ....[42]....
        /*0590*/ 	.word	0x0000a1e0


	//   ....[43]....
        /*0594*/ 	.word	0x0000a210


	//   ....[44]....
        /*0598*/ 	.word	0x0000a290


	//   ....[45]....
        /*059c*/ 	.word	0x0000a2c0


	//   ....[46]....
        /*05a0*/ 	.word	0x0000a320


	//   ....[47]....
        /*05a4*/ 	.word	0x0000a330


	//   ....[48]....
        /*05a8*/ 	.word	0x0000a3a0


	//   ....[49]....
        /*05ac*/ 	.word	0x0000aa10


	//   ....[50]....
        /*05b0*/ 	.word	0x0000aa20


	//   ....[51]....
        /*05b4*/ 	.word	0x0000aa60


	//   ....[52]....
        /*05b8*/ 	.word	0x0000ab10


	//   ....[53]....
        /*05bc*/ 	.word	0x0000aba0


	//   ....[54]....
        /*05c0*/ 	.word	0x0000abb0


	//   ....[55]....
        /*05c4*/ 	.word	0x0000ac40


	//   ....[56]....
        /*05c8*/ 	.word	0x0000ac50


	//   ....[57]....
        /*05cc*/ 	.word	0x0000ac80


	//   ....[58]....
        /*05d0*/ 	.word	0x0000ace0


	//   ....[59]....
        /*05d4*/ 	.word	0x0000ad10


	//   ....[60]....
        /*05d8*/ 	.word	0x0000ad60


	//   ....[61]....
        /*05dc*/ 	.word	0x0000ada0


	//   ....[62]....
        /*05e0*/ 	.word	0x0000adf0


	//   ....[63]....
        /*05e4*/ 	.word	0x0000ae30


	//   ....[64]....
        /*05e8*/ 	.word	0x0000ae80


	//   ....[65]....
        /*05ec*/ 	.word	0x0000d630


	//   ....[66]....
        /*05f0*/ 	.word	0x0000db90


	//   ....[67]....
        /*05f4*/ 	.word	0x0000dd10


	//   ....[68]....
        /*05f8*/ 	.word	0x0000dd70


	//   ....[69]....
        /*05fc*/ 	.word	0x0000de30


	//   ....[70]....
        /*0600*/ 	.word	0x0000dee0


	//   ....[71]....
        /*0604*/ 	.word	0x0000dfc0


	//   ....[72]....
        /*0608*/ 	.word	0x0000e060


	//   ....[73]....
        /*060c*/ 	.word	0x0000e160


	//   ....[74]....
        /*0610*/ 	.word	0x0000e260


	//   ....[75]....
        /*0614*/ 	.word	0x0000e2d0


	//   ....[76]....
        /*0618*/ 	.word	0x0000e370


	//   ....[77]....
        /*061c*/ 	.word	0x0000e440


	//   ....[78]....
        /*0620*/ 	.word	0x0000e4e0


	//   ....[79]....
        /*0624*/ 	.word	0x0000e5b0


	//   ....[80]....
        /*0628*/ 	.word	0x0000e650


	//   ....[81]....
        /*062c*/ 	.word	0x0000e700


	//   ....[82]....
        /*0630*/ 	.word	0x0000e7f0


	//   ....[83]....
        /*0634*/ 	.word	0x0000e890


	//   ....[84]....
        /*0638*/ 	.word	0x0000e950


	//   ....[85]....
        /*063c*/ 	.word	0x0000ebb0


	//   ....[86]....
        /*0640*/ 	.word	0x0000eca0


	//   ....[87]....
        /*0644*/ 	.word	0x0000ed60


	//   ....[88]....
        /*0648*/ 	.word	0x0000ee20


	//   ....[89]....
        /*064c*/ 	.word	0x0000eee0


	//   ....[90]....
        /*0650*/ 	.word	0x0000efa0


	//   ....[91]....
        /*0654*/ 	.word	0x0000f060


	//   ....[92]....
        /*0658*/ 	.word	0x0000f120


	//   ....[93]....
        /*065c*/ 	.word	0x0000f230


	//   ....[94]....
        /*0660*/ 	.word	0x0000f280


	//   ....[95]....
        /*0664*/ 	.word	0x0000f340


	//   ....[96]....
        /*0668*/ 	.word	0x0000f3f0


	//   ....[97]....
        /*066c*/ 	.word	0x0000f4b0


	//   ....[98]....
        /*0670*/ 	.word	0x0000f560


	//   ....[99]....
        /*0674*/ 	.word	0x0000f910


	//----- nvinfo : EIATTR_REG_RECONFIG
	.align		4
.L_1185:
        /*0678*/ 	.byte	0x01, 0x54
	.zero		2


	//----- nvinfo : EIATTR_SYSCALL_OFFSETS
	.align		4
        /*067c*/ 	.byte	0x04, 0x46
        /*067e*/ 	.short	(.L_1187 - .L_1186)


	//   ....[0]....
.L_1186:
        /*0680*/ 	.word	0x00001140


	//   ....[1]....
        /*0684*/ 	.word	0x000090b0


	//   ....[2]....
        /*0688*/ 	.word	0x000091f0


	//   ....[3]....
        /*068c*/ 	.word	0x000092e0


	//   ....[4]....
        /*0690*/ 	.word	0x00009a70


	//   ....[5]....
        /*0694*/ 	.word	0x0000a670


	//----- nvinfo : EIATTR_MBARRIER_INSTR_OFFSETS
	.align		4
.L_1187:
        /*0698*/ 	.byte	0x04, 0x39
        /*069a*/ 	.short	(.L_1189 - .L_1188)


	//   ....[0]....
.L_1188:
        /*069c*/ 	.word	0x00000280
        /*06a0*/ 	.word	0x000000ff
        /*06a4*/ 	.word	0x00032400
        /*06a8*/ 	.short	0x0100
        /*06aa*/ 	.byte	0x08
	.zero		1


	//   ....[1]....
        /*06ac*/ 	.word	0x00000290
        /*06b0*/ 	.word	0x000000ff
        /*06b4*/ 	.word	0x00032410
        /*06b8*/ 	.short	0x0100
        /*06ba*/ 	.byte	0x08
	.zero		1


	//   ....[2]....
        /*06bc*/ 	.word	0x000002a0
        /*06c0*/ 	.word	0x000000ff
        /*06c4*/ 	.word	0x00032420
        /*06c8*/ 	.short	0x0100
        /*06ca*/ 	.byte	0x08
	.zero		1


	//   ....[3]....
        /*06cc*/ 	.word	0x00000390
        /*06d0*/ 	.word	0x000000ff
        /*06d4*/ 	.word	0x00032430
        /*06d8*/ 	.short	0x0100
        /*06da*/ 	.byte	0x08
	.zero		1


	//   ....[4]....
        /*06dc*/ 	.word	0x000003a0
        /*06e0*/ 	.word	0x000000ff
        /*06e4*/ 	.word	0x00032440
        /*06e8*/ 	.short	0x0100
        /*06ea*/ 	.byte	0x08
	.zero		1


	//   ....[5]....
        /*06ec*/ 	.word	0x000003b0
        /*06f0*/ 	.word	0x000000ff
        /*06f4*/ 	.word	0x00032438
        /*06f8*/ 	.short	0x0100
        /*06fa*/ 	.byte	0x08
	.zero		1


	//   ....[6]....
        /*06fc*/ 	.word	0x000003c0
        /*0700*/ 	.word	0x000000ff
        /*0704*/ 	.word	0x00032448
        /*0708*/ 	.short	0x0100
        /*070a*/ 	.byte	0x08
	.zero		1


	//   ....[7]....
        /*070c*/ 	.word	0x000004f0
        /*0710*/ 	.word	0x000000ff
        /*0714*/ 	.word	0x00032450
        /*0718*/ 	.short	0x0100
        /*071a*/ 	.byte	0x08
	.zero		1


	//   ....[8]....
        /*071c*/ 	.word	0x00000500
        /*0720*/ 	.word	0x000000ff
        /*0724*/ 	.word	0x00032460
        /*0728*/ 	.short	0x0100
        /*072a*/ 	.byte	0x08
	.zero		1


	//   ....[9]....
        /*072c*/ 	.word	0x00000510
        /*0730*/ 	.word	0x000000ff
        /*0734*/ 	.word	0x00032458
        /*0738*/ 	.short	0x0100
        /*073a*/ 	.byte	0x08
	.zero		1


	//   ....[10]....
        /*073c*/ 	.word	0x00000520
        /*0740*/ 	.word	0x000000ff
        /*0744*/ 	.word	0x00032468
        /*0748*/ 	.short	0x0100
        /*074a*/ 	.byte	0x08
	.zero		1


	//   ....[11]....
        /*074c*/ 	.word	0x00000610
        /*0750*/ 	.word	0x000000ff
        /*0754*/ 	.word	0x00032470
        /*0758*/ 	.short	0x0100
        /*075a*/ 	.byte	0x06
	.zero		1


	//   ....[12]....
        /*075c*/ 	.word	0x00000620
        /*0760*/ 	.word	0x000000ff
        /*0764*/ 	.word	0x00032480
        /*0768*/ 	.short	0x0100
        /*076a*/ 	.byte	0x06
	.zero		1


	//   ....[13]....
        /*076c*/ 	.word	0x00000630
        /*0770*/ 	.word	0x000000ff
        /*0774*/ 	.word	0x00032478
        /*0778*/ 	.short	0x0100
        /*077a*/ 	.byte	0x06
	.zero		1


	//   ....[14]....
        /*077c*/ 	.word	0x00000640
        /*0780*/ 	.word	0x000000ff
        /*0784*/ 	.word	0x00032488
        /*0788*/ 	.short	0x0100
        /*078a*/ 	.byte	0x06
	.zero		1


	//   ....[15]....
        /*078c*/ 	.word	0x00000770
        /*0790*/ 	.word	0x000000ff
        /*0794*/ 	.word	0x00032490
        /*0798*/ 	.short	0x0100
        /*079a*/ 	.byte	0x08
	.zero		1


	//   ....[16]....
        /*079c*/ 	.word	0x00000780
        /*07a0*/ 	.word	0x000000ff
        /*07a4*/ 	.word	0x000324a0
        /*07a8*/ 	.short	0x0100
        /*07aa*/ 	.byte	0x08
	.zero		1


	//   ....[17]....
        /*07ac*/ 	.word	0x00000790
        /*07b0*/ 	.word	0x000000ff
        /*07b4*/ 	.word	0x00032498
        /*07b8*/ 	.short	0x0100
        /*07ba*/ 	.byte	0x08
	.zero		1


	//   ....[18]....
        /*07bc*/ 	.word	0x000007a0
        /*07c0*/ 	.word	0x000000ff
        /*07c4*/ 	.word	0x000324a8
        /*07c8*/ 	.short	0x0100
        /*07ca*/ 	.byte	0x08
	.zero		1


	//   ....[19]....
        /*07cc*/ 	.word	0x000008d0
        /*07d0*/ 	.word	0x000000ff
        /*07d4*/ 	.word	0x000324b0
        /*07d8*/ 	.short	0x0100
        /*07da*/ 	.byte	0x08
	.zero		1


	//   ....[20]....
        /*07dc*/ 	.word	0x000008e0
        /*07e0*/ 	.word	0x000000ff
        /*07e4*/ 	.word	0x000324c0
        /*07e8*/ 	.short	0x0100
        /*07ea*/ 	.byte	0x08
	.zero		1


	//   ....[21]....
        /*07ec*/ 	.word	0x000008f0
        /*07f0*/ 	.word	0x000000ff
        /*07f4*/ 	.word	0x000324b8
        /*07f8*/ 	.short	0x0100
        /*07fa*/ 	.byte	0x08
	.zero		1


	//   ....[22]....
        /*07fc*/ 	.word	0x00000900
        /*0800*/ 	.word	0x000000ff
        /*0804*/ 	.word	0x000324c8
        /*0808*/ 	.short	0x0100
        /*080a*/ 	.byte	0x08
	.zero		1


	//   ....[23]....
        /*080c*/ 	.word	0x00001190
        /*0810*/ 	.word	0x000000ff
        /*0814*/ 	.word	0x00032400
        /*0818*/ 	.short	0x010a
        /*081a*/ 	.byte	0x32
	.zero		1


	//   ....[24]....
        /*081c*/ 	.word	0x00001260
        /*0820*/ 	.word	0x000000ff
        /*0824*/ 	.word	0x00032430
        /*0828*/ 	.short	0x010a
        /*082a*/ 	.byte	0x1a
	.zero		1


	//   ....[25]....
        /*082c*/ 	.word	0x000012a0
        /*0830*/ 	.word	0x000000ff
        /*0834*/ 	.word	0x00032430
        /*0838*/ 	.short	0x010a
        /*083a*/ 	.byte	0x1a
	.zero		1


	//   ....[26]....
        /*083c*/ 	.word	0x00001500
        /*0840*/ 	.word	0x000000ff
        /*0844*/ 	.word	0x00032410
        /*0848*/ 	.short	0x010a
        /*084a*/ 	.byte	0x32
	.zero		1


	//   ....[27]....
        /*084c*/ 	.word	0x00001540
        /*0850*/ 	.word	0x000000ff
        /*0854*/ 	.word	0x00032450
        /*0858*/ 	.short	0x010a
        /*085a*/ 	.byte	0x1a
	.zero		1


	//   ....[28]....
        /*085c*/ 	.word	0x00001580
        /*0860*/ 	.word	0x000000ff
        /*0864*/ 	.word	0x00032450
        /*0868*/ 	.short	0x010a
        /*086a*/ 	.byte	0x1a
	.zero		1


	//   ....[29]....
        /*086c*/ 	.word	0x00002ef0
        /*0870*/ 	.word	0x00000018
        /*0874*/ 	.word	0x00000000
        /*0878*/ 	.short	0x0101
        /*087a*/ 	.byte	0x3f
	.zero		1


	//   ....[30]....
        /*087c*/ 	.word	0x00003900
        /*0880*/ 	.word	0x0000000c
        /*0884*/ 	.word	0x00000000
        /*0888*/ 	.short	0x0101
        /*088a*/ 	.byte	0x3f
	.zero		1


	//   ....[31]....
        /*088c*/ 	.word	0x00003a70
        /*0890*/ 	.word	0x000000ff
        /*0894*/ 	.word	0x00032430
        /*0898*/ 	.short	0x010a
        /*089a*/ 	.byte	0x1d
	.zero		1


	//   ....[32]....
        /*089c*/ 	.word	0x00003ab0
        /*08a0*/ 	.word	0x000000ff
        /*08a4*/ 	.word	0x00032430
        /*08a8*/ 	.short	0x010a
        /*08aa*/ 	.byte	0x1d
	.zero		1


	//   ....[33]....
        /*08ac*/ 	.word	0x00003c30
        /*08b0*/ 	.word	0x000000ff
        /*08b4*/ 	.word	0x00032450
        /*08b8*/ 	.short	0x010a
        /*08ba*/ 	.byte	0x1d
	.zero		1


	//   ....[34]....
        /*08bc*/ 	.word	0x00003c70
        /*08c0*/ 	.word	0x000000ff
        /*08c4*/ 	.word	0x00032450
        /*08c8*/ 	.short	0x010a
        /*08ca*/ 	.byte	0x1d
	.zero		1


	//   ....[35]....
        /*08cc*/ 	.word	0x00004f90
        /*08d0*/ 	.word	0x00000098
        /*08d4*/ 	.word	0x00000000
        /*08d8*/ 	.short	0x0101
        /*08da*/ 	.byte	0x3f
	.zero		1


	//   ....[36]....
        /*08dc*/ 	.word	0x00006340
        /*08e0*/ 	.word	0x000000c3
        /*08e4*/ 	.word	0x00000000
        /*08e8*/ 	.short	0x0101
        /*08ea*/ 	.byte	0x3f
	.zero		1


	//   ....[37]....
        /*08ec*/ 	.word	0x00008560
        /*08f0*/ 	.word	0x000000ce
        /*08f4*/ 	.word	0x00000000
        /*08f8*/ 	.short	0x0101
        /*08fa*/ 	.byte	0x3f
	.zero		1


	//   ....[38]....
        /*08fc*/ 	.word	0x000096c0
        /*0900*/ 	.word	0x00000000
        /*0904*/ 	.word	0x00032440
        /*0908*/ 	.short	0x010a
        /*090a*/ 	.byte	0x3f
	.zero		1


	//   ....[39]....
        /*090c*/ 	.word	0x0000a480
        /*0910*/ 	.word	0x000000ff
        /*0914*/ 	.word	0x00032400
        /*0918*/ 	.short	0x0107
        /*091a*/ 	.byte	0x25
	.zero		1


	//   ....[40]....
        /*091c*/ 	.word	0x0000a4f0
        /*0920*/ 	.word	0x000000ff
        /*0924*/ 	.word	0x00032400
        /*0928*/ 	.short	0x0101
        /*092a*/ 	.byte	0x25
	.zero		1


	//   ....[41]....
        /*092c*/ 	.word	0x0000af90
        /*0930*/ 	.word	0x000000ff
        /*0934*/ 	.word	0x00032410
        /*0938*/ 	.short	0x0107
        /*093a*/ 	.byte	0x25
	.zero		1


	//   ....[42]....
        /*093c*/ 	.word	0x0000aff0
        /*0940*/ 	.word	0x000000ff
        /*0944*/ 	.word	0x00032410
        /*0948*/ 	.short	0x0101
        /*094a*/ 	.byte	0x25
	.zero		1


	//   ....[43]....
        /*094c*/ 	.word	0x0000b010
        /*0950*/ 	.word	0x000000ff
        /*0954*/ 	.word	0x00032420
        /*0958*/ 	.short	0x010a
        /*095a*/ 	.byte	0x25
	.zero		1


	//   ....[44]....
        /*095c*/ 	.word	0x0000b0e0
        /*0960*/ 	.word	0x00000002
        /*0964*/ 	.word	0x00032460
        /*0968*/ 	.short	0x010a
        /*096a*/ 	.byte	0x3f
	.zero		1


	//   ....[45]....
        /*096c*/ 	.word	0x0000b8f0
        /*0970*/ 	.word	0x00000003
        /*0974*/ 	.word	0x00032440
        /*0978*/ 	.short	0x010a
        /*097a*/ 	.byte	0x3f
	.zero		1


	//   ....[46]....
        /*097c*/ 	.word	0x0000bb40
        /*0980*/ 	.word	0x00000003
        /*0984*/ 	.word	0x00032460
        /*0988*/ 	.short	0x010a
        /*098a*/ 	.byte	0x3f
	.zero		1


	//   ....[47]....
        /*098c*/ 	.word	0x0000c340
        /*0990*/ 	.word	0x00000004
        /*0994*/ 	.word	0x00032440
        /*0998*/ 	.short	0x010a
        /*099a*/ 	.byte	0x3f
	.zero		1


	//   ....[48]....
        /*099c*/ 	.word	0x0000c570
        /*09a0*/ 	.word	0x00000004
        /*09a4*/ 	.word	0x00032460
        /*09a8*/ 	.short	0x010a
        /*09aa*/ 	.byte	0x3f
	.zero		1


	//   ....[49]....
        /*09ac*/ 	.word	0x0000ccc0
        /*09b0*/ 	.word	0x00000004
        /*09b4*/ 	.word	0x00032440
        /*09b8*/ 	.short	0x010a
        /*09ba*/ 	.byte	0x3f
	.zero		1


	//   ....[50]....
        /*09bc*/ 	.word	0x0000cf10
        /*09c0*/ 	.word	0x00000004
        /*09c4*/ 	.word	0x00032460
        /*09c8*/ 	.short	0x010a
        /*09ca*/ 	.byte	0x3f
	.zero		1


	//   ....[51]....
        /*09cc*/ 	.word	0x0000d5b0
        /*09d0*/ 	.word	0x00000000
        /*09d4*/ 	.word	0x00032420
        /*09d8*/ 	.short	0x010a
        /*09da*/ 	.byte	0x3f
	.zero		1


	//   ....[52]....
        /*09dc*/ 	.word	0x0000d7a0
        /*09e0*/ 	.word	0x00000006
        /*09e4*/ 	.word	0x00000000
        /*09e8*/ 	.short	0x010a
        /*09ea*/ 	.byte	0x3f
	.zero		1


	//   ....[53]....
        /*09ec*/ 	.word	0x0000d7d0
        /*09f0*/ 	.word	0x00000007
        /*09f4*/ 	.word	0x00000000
        /*09f8*/ 	.short	0x010a
        /*09fa*/ 	.byte	0x3f
	.zero		1


	//   ....[54]....
        /*09fc*/ 	.word	0x0000d830
        /*0a00*/ 	.word	0x00000004
        /*0a04*/ 	.word	0x00000000
        /*0a08*/ 	.short	0x010a
        /*0a0a*/ 	.byte	0x3f
	.zero		1


	//   ....[55]....
        /*0a0c*/ 	.word	0x0000d860
        /*0a10*/ 	.word	0x00000003
        /*0a14*/ 	.word	0x00000000
        /*0a18*/ 	.short	0x010a
        /*0a1a*/ 	.byte	0x3f
	.zero		1


	//   ....[56]....
        /*0a1c*/ 	.word	0x0000d8d0
        /*0a20*/ 	.word	0x00000003
        /*0a24*/ 	.word	0x00032400
        /*0a28*/ 	.short	0x010a
        /*0a2a*/ 	.byte	0x3f
	.zero		1


	//   ....[57]....
        /*0a2c*/ 	.word	0x0000d930
        /*0a30*/ 	.word	0x00000004
        /*0a34*/ 	.word	0x00032430
        /*0a38*/ 	.short	0x010a
        /*0a3a*/ 	.byte	0x3f
	.zero		1


	//   ....[58]....
        /*0a3c*/ 	.word	0x0000d990
        /*0a40*/ 	.word	0x00000005
        /*0a44*/ 	.word	0x00032410
        /*0a48*/ 	.short	0x010a
        /*0a4a*/ 	.byte	0x3f
	.zero		1


	//   ....[59]....
        /*0a4c*/ 	.word	0x0000d9f0
        /*0a50*/ 	.word	0x00000000
        /*0a54*/ 	.word	0x00032450
        /*0a58*/ 	.short	0x010a
        /*0a5a*/ 	.byte	0x3f
	.zero		1


	//   ....[60]....
        /*0a5c*/ 	.word	0x0000da50
        /*0a60*/ 	.word	0x00000004
        /*0a64*/ 	.word	0x00032430
        /*0a68*/ 	.short	0x010a
        /*0a6a*/ 	.byte	0x3f
	.zero		1


	//   ....[61]....
        /*0a6c*/ 	.word	0x0000dab0
        /*0a70*/ 	.word	0x00000004
        /*0a74*/ 	.word	0x00032450
        /*0a78*/ 	.short	0x010a
        /*0a7a*/ 	.byte	0x3f
	.zero		1


	//   ....[62]....
        /*0a7c*/ 	.word	0x0000dc50
        /*0a80*/ 	.word	0x00000000
        /*0a84*/ 	.word	0x00032440
        /*0a88*/ 	.short	0x010a
        /*0a8a*/ 	.byte	0x3f
	.zero		1


	//   ....[63]....
        /*0a8c*/ 	.word	0x0000f5b0
        /*0a90*/ 	.word	0x00000003
        /*0a94*/ 	.word	0x00032420
        /*0a98*/ 	.short	0x010a
        /*0a9a*/ 	.byte	0x3f
	.zero		1


	//   ....[64]....
        /*0a9c*/ 	.word	0x0000f600
        /*0aa0*/ 	.word	0x00000002
        /*0aa4*/ 	.word	0x00032460
        /*0aa8*/ 	.short	0x010a
        /*0aaa*/ 	.byte	0x3f
	.zero		1


	//   ....[65]....
        /*0aac*/ 	.word	0x0000f650
        /*0ab0*/ 	.word	0x00000003
        /*0ab4*/ 	.word	0x00032440
        /*0ab8*/ 	.short	0x010a
        /*0aba*/ 	.byte	0x3f
	.zero		1


	//   ....[66]....
        /*0abc*/ 	.word	0x0000f6a0
        /*0ac0*/ 	.word	0x00000003
        /*0ac4*/ 	.word	0x00032460
        /*0ac8*/ 	.short	0x010a
        /*0aca*/ 	.byte	0x3f
	.zero		1


	//   ....[67]....
        /*0acc*/ 	.word	0x0000f6f0
        /*0ad0*/ 	.word	0x00000004
        /*0ad4*/ 	.word	0x00032440
        /*0ad8*/ 	.short	0x010a
        /*0ada*/ 	.byte	0x3f
	.zero		1


	//   ....[68]....
        /*0adc*/ 	.word	0x0000f740
        /*0ae0*/ 	.word	0x00000004
        /*0ae4*/ 	.word	0x00032460
        /*0ae8*/ 	.short	0x010a
        /*0aea*/ 	.byte	0x3f
	.zero		1


	//   ....[69]....
        /*0aec*/ 	.word	0x0000f790
        /*0af0*/ 	.word	0x00000004
        /*0af4*/ 	.word	0x00032440
        /*0af8*/ 	.short	0x010a
        /*0afa*/ 	.byte	0x3f
	.zero		1


	//   ....[70]....
        /*0afc*/ 	.word	0x0000f7e0
        /*0b00*/ 	.word	0x00000004
        /*0b04*/ 	.word	0x00032460
        /*0b08*/ 	.short	0x010a
        /*0b0a*/ 	.byte	0x3f
	.zero		1


	//   ....[71]....
        /*0b0c*/ 	.word	0x0000f830
        /*0b10*/ 	.word	0x00000000
        /*0b14*/ 	.word	0x00032420
        /*0b18*/ 	.short	0x010a
        /*0b1a*/ 	.byte	0x3f
	.zero		1


	//   ....[72]....
        /*0b1c*/ 	.word	0x0000f9d0
        /*0b20*/ 	.word	0x00000006
        /*0b24*/ 	.word	0x00000000
        /*0b28*/ 	.short	0x010a
        /*0b2a*/ 	.byte	0x3f
	.zero		1


	//   ....[73]....
        /*0b2c*/ 	.word	0x0000fa20
        /*0b30*/ 	.word	0x00000007
        /*0b34*/ 	.word	0x00000000
        /*0b38*/ 	.short	0x010a
        /*0b3a*/ 	.byte	0x3f
	.zero		1


	//   ....[74]....
        /*0b3c*/ 	.word	0x0000fa70
        /*0b40*/ 	.word	0x00000004
        /*0b44*/ 	.word	0x00000000
        /*0b48*/ 	.short	0x010a
        /*0b4a*/ 	.byte	0x3f
	.zero		1


	//----- nvinfo : EIATTR_NUM_MBARRIERS
	.align		4
.L_1189:
        /*0b4c*/ 	.byte	0x03, 0x38
        /*0b4e*/ 	.short	0x0017


	//----- nvinfo : EIATTR_EXIT_INSTR_OFFSETS
	.align		4
        /*0b50*/ 	.byte	0x04, 0x1c
        /*0b52*/ 	.short	(.L_1191 - .L_1190)


	//   ....[0]....
.L_1190:
        /*0b54*/ 	.word	0x00000a40


	//   ....[1]....
        /*0b58*/ 	.word	0x00008b30


	//   ....[2]....
        /*0b5c*/ 	.word	0x0000d8b0


	//----- nvinfo : EIATTR_MAX_THREADS
	.align		4
.L_1191:
        /*0b60*/ 	.byte	0x04, 0x05
        /*0b62*/ 	.short	(.L_1193 - .L_1192)
.L_1192:
        /*0b64*/ 	.word	0x00000180
        /*0b68*/ 	.word	0x00000001
        /*0b6c*/ 	.word	0x00000001


	//----- nvinfo : EIATTR_CRS_STACK_SIZE
	.align		4
.L_1193:
        /*0b70*/ 	.byte	0x04, 0x1e
        /*0b72*/ 	.short	(.L_1195 - .L_1194)
.L_1194:
        /*0b74*/ 	.word	0x00000000


	//----- nvinfo : EIATTR_CBANK_PARAM_SIZE
	.align		4
.L_1195:
        /*0b78*/ 	.byte	0x03, 0x19
        /*0b7a*/ 	.short	0x0b70


	//----- nvinfo : EIATTR_PARAM_CBANK
	.align		4
        /*0b7c*/ 	.byte	0x04, 0x0a
        /*0b7e*/ 	.short	(.L_1197 - .L_1196)
	.align		4
.L_1196:
        /*0b80*/ 	.word	index@(.nv.constant0._ZN7cutlass13device_kernelIN5flash11enable_sm90INS1_16FlashAttnFwdSm90INS1_25CollectiveMainloopFwdSm90ILi2EN4cute5tupleIJNS5_1CILi1EEES8_S8_EEENS6_IJNS7_ILi128EEENS7_ILi96EEENS7_ILi64EEEEEELi256ENS_6half_tEfNS_4arch4Sm90ELb0ELb0ELb1ELb0ELb0ELb0ELb1ELb1ELb0ELb1ELb0ELb0EEENS1_21CollectiveEpilogueFwdINS6_IJSA_NS7_ILi256EEESB_EEES9_SE_SG_Li256ELb0ELb1ELb0ELb0EEENS1_29StaticPersistentTileSchedulerILb0EEEEEEEEEvNT_6ParamsE)
        /*0b84*/ 	.short	0x0210
        /*0b86*/ 	.short	0x0b70


	//----- nvinfo : EIATTR_SW_WAR
	.align		4
.L_1197:
        /*0b88*/ 	.byte	0x04, 0x36
        /*0b8a*/ 	.short	(.L_1199 - .L_1198)
.L_1198:
        /*0b8c*/ 	.word	0x00000008
.L_1199:


//--------------------- .nv.info._ZN7cutlass13device_kernelIN5flash11enable_sm90INS1_16FlashAttnFwdSm90INS1_25CollectiveMainloopFwdSm90ILi2EN4cute5tupleIJNS5_1CILi1EEES8_S8_EEENS6_IJNS7_ILi128EEENS7_ILi96EEENS7_ILi64EEEEEELi256ENS_6half_tEfNS_4arch4Sm90ELb0ELb0ELb1ELb1ELb0ELb0ELb0ELb1ELb0ELb1ELb0ELb0EEENS1_21CollectiveEpilogueFwdINS6_IJSA_NS7_ILi256EEESB_EEES9_SE_SG_Li256ELb1ELb1ELb0ELb0EEENS1_36VarlenDynamicPersistentTileSchedulerILi128ELi96ELi256ELi128ELb0ELb1ELb1ELb0ELb1ELb1EEEEEEEEEvNT_6ParamsE --------------------------
	.section	.nv.info._ZN7cutlass13device_kernelIN5flash11enable_sm90INS1_16FlashAttnFwdSm90INS1_25CollectiveMainloopFwdSm90ILi2EN4cute5tupleIJNS5_1CILi1EEES8_S8_EEENS6_IJNS7_ILi128EEENS7_ILi96EEENS7_ILi64EEEEEELi256ENS_6half_tEfNS_4arch4Sm90ELb0ELb0ELb1ELb1ELb0ELb0ELb0ELb1ELb0ELb1ELb0ELb0EEENS1_21CollectiveEpilogueFwdINS6_IJSA_NS7_ILi256EEESB_EEES9_SE_SG_Li256ELb1ELb1ELb0ELb0EEENS1_36VarlenDynamicPersistentTileSchedulerILi128ELi96ELi256ELi128ELb0ELb1ELb1ELb0ELb1ELb1EEEEEEEEEvNT_6ParamsE,"",@"SHT_CUDA_INFO"
	.sectionflags	@""
	.align	4


	//----- nvinfo : EIATTR_CUDA_API_VERSION
	.align		4
        /*0000*/ 	.byte	0x04, 0x37
        /*0002*/ 	.short	(.L_1201 - .L_1200)
.L_1200:
        /*0004*/ 	.word	0x00000082


	//----- nvinfo : EIATTR_KPARAM_INFO
	.align		4
.L_1201:
        /*0008*/ 	.byte	0x04, 0x17
        /*000a*/ 	.short	(.L_1203 - .L_1202)
.L_1202:
        /*000c*/ 	.word	0x00000000
        /*0010*/ 	.short	0x0000
        /*0012*/ 	.short	0x0070
        /*0014*/ 	.byte	0x00, 0xf0, 0x01, 0x2a


	//----- nvinfo : EIATTR_SPARSE_MMA_MASK
	.align		4
.L_1203:
        /*0018*/ 	.byte	0x03, 0x50
        /*001a*/ 	.short	0x0000


	//----- nvinfo : EIATTR_MAXREG_COUNT
	.align		4
        /*001c*/ 	.byte	0x03, 0x1b
        /*001e*/ 	.short	0x00a8


	//----- nvinfo : EIATTR_NUM_BARRIERS
	.align		4
        /*0020*/ 	.byte	0x02, 0x4c
        /*0022*/ 	.byte	0x10
	.zero		1


	//----- nvinfo : EIATTR_EXTERNS
	.align		4
        /*0024*/ 	.byte	0x04, 0x0f
        /*0026*/ 	.short	(.L_1205 - .L_1204)


	//   ....[0]....
	.align		4
.L_1204:
        /*0028*/ 	.word	index@(__assertfail)


	//----- nvinfo : EIATTR_ANNOTATIONS
	.align		4
.L_1205:
        /*002c*/ 	.byte	0x04, 0x55
        /*002e*/ 	.short	(.L_1207 - .L_1206)


	//   ....[0]....
.L_1206:
        /* <DEDUP_REMOVED lines=73> */


	//----- nvinfo : EIATTR_MERCURY_ISA_VERSION
	.align		4
.L_1207:
        /*04b0*/ 	.byte	0x03, 0x5f
        /*04b2*/ 	.short	0x0101


	//----- nvinfo : EIATTR_UNUSED_LOAD_BYTE_OFFSET
	.align		4
        /*04b4*/ 	.byte	0x04, 0x44
        /*04b6*/ 	.short	(.L_1209 - .L_1208)


	//   ....[0]....
.L_1208:
        /*04b8*/ 	.word	0x00000a40
        /*04bc*/ 	.word	0x0000fff0


	//   ....[1]....
        /*04c0*/ 	.word	0x00006720
        /*04c4*/ 	.word	0x0000fff0


	//----- nvinfo : EIATTR_INT_WARP_WIDE_INSTR_OFFSETS
	.align		4
.L_1209:
        /*04c8*/ 	.byte	0x04, 0x31
        /*04ca*/ 	.short	(.L_1211 - .L_1210)


	//   ....[0]....
.L_1210:
        /*04cc*/ 	.word	0x00000130


	//   ....[1]....
        /*04d0*/ 	.word	0x00000170


	//   ....[2]....
        /*04d4*/ 	.word	0x000001e0


	//   ....[3]....
        /*04d8*/ 	.word	0x0000a540


	//   ....[4]....
        /*04dc*/ 	.word	0x0000a5d0


	//   ....[5]....
        /*04e0*/ 	.word	0x0000e4f0


	//   ....[6]....
        /*04e4*/ 	.word	0x0000e580


	//----- nvinfo : EIATTR_COOP_GROUP_MASK_REGIDS
	.align		4
.L_1211:
        /*04e8*/ 	.byte	0x04, 0x29
        /*04ea*/ 	.short	(.L_1213 - .L_1212)


	//   ....[0]....
.L_1212:
        /*04ec*/ 	.word	0xffffffff


	//   ....[1]....
        /*04f0*/ 	.word	0xffffffff


	//   ....[2]....
        /*04f4*/ 	.word	0xffffffff


	//   ....[3]....
        /*04f8*/ 	.word	0xffffffff


	//   ....[4]....
        /*04fc*/ 	.word	0xffffffff


	//   ....[5]....
        /*0500*/ 	.word	0xffffffff


	//   ....[6]....
        /*0504*/ 	.word	0xffffffff


	//   ....[7]....
        /*0508*/ 	.word	0xffffffff


	//   ....[8]....
        /*050c*/ 	.word	0xffffffff


	//   ....[9]....
        /*0510*/ 	.word	0xffffffff


	//   ....[10]....
        /*0514*/ 	.word	0xffffffff


	//   ....[11]....
        /*0518*/ 	.word	0xffffffff


	//   ....[12]....
        /*051c*/ 	.word	0xffffffff


	//   ....[13]....
        /*0520*/ 	.word	0xffffffff


	//   ....[14]....
        /*0524*/ 	.word	0xffffffff


	//   ....[15]....
        /*0528*/ 	.word	0xffffffff


	//   ....[16]....
        /*052c*/ 	.word	0xffffffff


	//   ....[17]....
        /*0530*/ 	.word	0xffffffff


	//   ....[18]....
        /*0534*/ 	.word	0xffffffff


	//   ....[19]....
        /*0538*/ 	.word	0xffffffff


	//   ....[20]....
        /*053c*/ 	.word	0xffffffff


	//   ....[21]....
        /*0540*/ 	.word	0xffffffff


	//   ....[22]....
        /*0544*/ 	.word	0xffffffff


	//   ....[23]....
        /*0548*/ 	.word	0xffffffff


	//   ....[24]....
        /*054c*/ 	.word	0xffffffff


	//   ....[25]....
        /*0550*/ 	.word	0xffffffff


	//   ....[26]....
        /*0554*/ 	.word	0xffffffff


	//   ....[27]....
        /*0558*/ 	.word	0xffffffff


	//   ....[28]....
        /*055c*/ 	.word	0xffffffff


	//   ....[29]....
        /*0560*/ 	.word	0xffffffff


	//   ....[30]....
        /*0564*/ 	.word	0xffffffff


	//   ....[31]....
        /*0568*/ 	.word	0xffffffff


	//   ....[32]....
        /*056c*/ 	.word	0xffffffff


	//   ....[33]....
        /*0570*/ 	.word	0xffffffff


	//   ....[34]....
        /*0574*/ 	.word	0xffffffff


	//   ....[35]....
        /*0578*/ 	.word	0xffffffff


	//   ....[36]....
        /*057c*/ 	.word	0xffffffff


	//   ....[37]....
        /*0580*/ 	.word	0xffffffff


	//   ....[38]....
        /*0584*/ 	.word	0xffffffff


	//   ....[39]....
        /*0588*/ 	.word	0xffffffff


	//   ....[40]....
        /*058c*/ 	.word	0xffffffff


	//   ....[41]....
        /*0590*/ 	.word	0xffffffff


	//   ....[42]....
        /*0594*/ 	.word	0xffffffff


	//   ....[43]....
        /*0598*/ 	.word	0xffffffff


	//   ....[44]....
        /*059c*/ 	.word	0xffffffff


	//   ....[45]....
        /*05a0*/ 	.word	0xffffffff


	//   ....[46]....
        /*05a4*/ 	.word	0xffffffff


	//   ....[47]....
        /*05a8*/ 	.word	0xffffffff


	//   ....[48]....
        /*05ac*/ 	.word	0xffffffff


	//   ....[49]....
        /*05b0*/ 	.word	0xffffffff


	//   ....[50]....
        /*05b4*/ 	.word	0xffffffff


	//   ....[51]....
        /*05b8*/ 	.word	0xffffffff


	//   ....[52]....
        /*05bc*/ 	.word	0xffffffff


	//   ....[53]....
        /*05c0*/ 	.word	0xffffffff


	//   ....[54]....
        /*05c4*/ 	.word	0xffffffff


	//   ....[55]....
        /*05c8*/ 	.word	0xffffffff


	//   ....[56]....
        /*05cc*/ 	.word	0xffffffff


	//   ....[57]....
        /*05d0*/ 	.word	0xffffffff


	//   ....[58]....
        /*05d4*/ 	.word	0xffffffff


	//   ....[59]....
        /*05d8*/ 	.word	0xffffffff


	//   ....[60]....
        /*05dc*/ 	.word	0xffffffff


	//   ....[61]....
        /*05e0*/ 	.word	0xffffffff


	//   ....[62]....
        /*05e4*/ 	.word	0xffffffff


	//   ....[63]....
        /*05e8*/ 	.word	0xffffffff


	//   ....[64]....
        /*05ec*/ 	.word	0xffffffff


	//   ....[65]....
        /*05f0*/ 	.word	0xffffffff


	//   ....[66]....
        /*05f4*/ 	.word	0xffffffff


	//   ....[67]....
        /*05f8*/ 	.word	0xffffffff


	//   ....[68]....
        /*05fc*/ 	.word	0xffffffff


	//   ....[69]....
        /*0600*/ 	.word	0xffffffff


	//   ....[70]....
        /*0604*/ 	.word	0xffffffff


	//   ....[71]....
        /*0608*/ 	.word	0xffffffff


	//   ....[72]....
        /*060c*/ 	.word	0xffffffff


	//   ....[73]....
        /*0610*/ 	.word	0xffffffff


	//   ....[74]....
        /*0614*/ 	.word	0xffffffff


	//   ....[75]....
        /*0618*/ 	.word	0xffffffff


	//   ....[76]....
        /*061c*/ 	.word	0xffffffff


	//   ....[77]....
        /*0620*/ 	.word	0xffffffff


	//   ....[78]....
        /*0624*/ 	.word	0xffffffff


	//   ....[79]....
        /*0628*/ 	.word	0xffffffff


	//   ....[80]....
        /*062c*/ 	.word	0xffffffff


	//   ....[81]....
        /*0630*/ 	.word	0xffffffff


	//   ....[82]....
        /*0634*/ 	.word	0xffffffff


	//   ....[83]....
        /*0638*/ 	.word	0xffffffff


	//   ....[84]....
        /*063c*/ 	.word	0xffffffff


	//   ....[85]....
        /*0640*/ 	.word	0xffffffff


	//   ....[86]....
        /*0644*/ 	.word	0xffffffff


	//   ....[87]....
        /*0648*/ 	.word	0xffffffff


	//   ....[88]....
        /*064c*/ 	.word	0xffffffff


	//   ....[89]....
        /*0650*/ 	.word	0xffffffff


	//   ....[90]....
        /*0654*/ 	.word	0xffffffff


	//   ....[91]....
        /*0658*/ 	.word	0x0500000f


	//   ....[92]....
        /*065c*/ 	.word	0x0500000f


	//   ....[93]....
        /*0660*/ 	.word	0x0500000f


	//   ....[94]....
        /*0664*/ 	.word	0x0500000f


	//   ....[95]....
        /*0668*/ 	.word	0x0500000f


	//   ....[96]....
        /*066c*/ 	.word	0x0500000f


	//   ....[97]....
        /*0670*/ 	.word	0x0500000f


	//   ....[98]....
        /*0674*/ 	.word	0x0500000f


	//   ....[99]....
        /*0678*/ 	.word	0x0500000f


	//   ....[100]....
        /*067c*/ 	.word	0x0500000f


	//   ....[101]....
        /*0680*/ 	.word	0x0500000f


	//   ....[102]....
        /*0684*/ 	.word	0x0500000f


	//   ....[103]....
        /*0688*/ 	.word	0x0500000f


	//   ....[104]....
        /*068c*/ 	.word	0x0500000f


	//   ....[105]....
        /*0690*/ 	.word	0x0500000f


	//   ....[106]....
        /*0694*/ 	.word	0x0500000f


	//   ....[107]....
        /*0698*/ 	.word	0x0500000f


	//   ....[108]....
        /*069c*/ 	.word	0x0500000f


	//   ....[109]....
        /*06a0*/ 	.word	0x0500000f


	//   ....[110]....
        /*06a4*/ 	.word	0x0500000f


	//   ....[111]....
        /*06a8*/ 	.word	0x0500000f


	//   ....[112]....
        /*06ac*/ 	.word	0x0500000f


	//   ....[113]....
        /*06b0*/ 	.word	0x0500000f


	//   ....[114]....
        /*06b4*/ 	.word	0x0500000f


	//   ....[115]....
        /*06b8*/ 	.word	0x0500000f


	//   ....[116]....
        /*06bc*/ 	.word	0x0500000f


	//   ....[117]....
        /*06c0*/ 	.word	0x0500000f


	//   ....[118]....
        /*06c4*/ 	.word	0x0500000f


	//   ....[119]....
        /*06c8*/ 	.word	0x0500000f


	//   ....[120]....
        /*06cc*/ 	.word	0x0500000f


	//   ....[121]....
        /*06d0*/ 	.word	0x0500000f


	//   ....[122]....
        /*06d4*/ 	.word	0x0500000f


	//   ....[123]....
        /*06d8*/ 	.word	0x0500000f


	//   ....[124]....
        /*06dc*/ 	.word	0x0500000f


	//   ....[125]....
        /*06e0*/ 	.word	0x0500000f


	//----- nvinfo : EIATTR_COOP_GROUP_INSTR_OFFSETS
	.align		4
.L_1213:
        /*06e4*/ 	.byte	0x04, 0x28
        /*06e6*/ 	.short	(.L_1215 - .L_1214)


	//   ....[0]....
.L_1214:
        /*06e8*/ 	.word	0x00000070


	//   ....[1]....
        /*06ec*/ 	.word	0x00000140


	//   ....[2]....
        /*06f0*/ 	.word	0x00000190


	//   ....[3]....
        /*06f4*/ 	.word	0x000003c0


	//   ....[4]....
        /*06f8*/ 	.word	0x00000520


	//   ....[5]....
        /*06fc*/ 	.word	0x00000640


	//   ....[6]....
        /*0700*/ 	.word	0x000007a0


	//   ....[7]....
        /*0704*/ 	.word	0x00001650


	//   ....[8]....
        /*0708*/ 	.word	0x00002810


	//   ....[9]....
        /*070c*/ 	.word	0x000028a0


	//   ....[10]....
        /*0710*/ 	.word	0x00002ce0


	//   ....[11]....
        /*0714*/ 	.word	0x00002d50


	//   ....[12]....
        /*0718*/ 	.word	0x00004270


	//   ....[13]....
        /*071c*/ 	.word	0x00004300


	//   ....[14]....
        /*0720*/ 	.word	0x00004770


	//   ....[15]....
        /*0724*/ 	.word	0x00004930


	//   ....[16]....
        /*0728*/ 	.word	0x00005ca0


	//   ....[17]....
        /*072c*/ 	.word	0x00005ce0


	//   ....[18]....
        /*0730*/ 	.word	0x00005d80


	//   ....[19]....
        /*0734*/ 	.word	0x00005de0


	//   ....[20]....
        /*0738*/ 	.word	0x000077e0


	//   ....[21]....
        /*073c*/ 	.word	0x00007820


	//   ....[22]....
        /*0740*/ 	.word	0x00007900


	//   ....[23]....
        /*0744*/ 	.word	0x00007930


	//   ....[24]....
        /*0748*/ 	.word	0x00008130


	//   ....[25]....
        /*074c*/ 	.word	0x00008160


	//   ....[26]....
        /*0750*/ 	.word	0x000082a0


	//   ....[27]....
        /*0754*/ 	.word	0x000082c0


	//   ....[28]....
        /*0758*/ 	.word	0x00008400


	//   ....[29]....
        /*075c*/ 	.word	0x00008420


	//   ....[30]....
        /*0760*/ 	.word	0x00008570


	//   ....[31]....
        /*0764*/ 	.word	0x00008590


	//   ....[32]....
        /*0768*/ 	.word	0x00008f00


	//   ....[33]....
        /*076c*/ 	.word	0x00008f30


	//   ....[34]....
        /*0770*/ 	.word	0x00009080


	//   ....[35]....
        /*0774*/ 	.word	0x000090a0


	//   ....[36]....
        /*0778*/ 	.word	0x000091e0


	//   ....[37]....
        /*077c*/ 	.word	0x00009200


	//   ....[38]....
        /*0780*/ 	.word	0x00009350


	//   ....[39]....
        /*0784*/ 	.word	0x00009370


	//   ....[40]....
        /*0788*/ 	.word	0x00009520


	//   ....[41]....
        /*078c*/ 	.word	0x00009700


	//   ....[42]....
        /*0790*/ 	.word	0x00009730


	//   ....[43]....
        /*0794*/ 	.word	0x00009760


	//   ....[44]....
        /*0798*/ 	.word	0x00009790


	//   ....[45]....
        /*079c*/ 	.word	0x000097c0


	//   ....[46]....
        /*07a0*/ 	.word	0x000097f0


	//   ....[47]....
        /*07a4*/ 	.word	0x00009960


	//   ....[48]....
        /*07a8*/ 	.word	0x00009990


	//   ....[49]....
        /*07ac*/ 	.word	0x000099c0


	//   ....[50]....
        /*07b0*/ 	.word	0x000099f0


	//   ....[51]....
        /*07b4*/ 	.word	0x00009a20


	//   ....[52]....
        /*07b8*/ 	.word	0x00009a50


	//   ....[53]....
        /*07bc*/ 	.word	0x00009af0


	//   ....[54]....
        /*07c0*/ 	.word	0x00009b20


	//   ....[55]....
        /*07c4*/ 	.word	0x00009bb0


	//   ....[56]....
        /*07c8*/ 	.word	0x0000ab50


	//   ....[57]....
        /*07cc*/ 	.word	0x0000b6c0


	//   ....[58]....
        /*07d0*/ 	.word	0x0000b6e0


	//   ....[59]....
        /*07d4*/ 	.word	0x0000b770


	//   ....[60]....
        /*07d8*/ 	.word	0x0000b780


	//   ....[61]....
        /*07dc*/ 	.word	0x0000b800


	//   ....[62]....
        /*07e0*/ 	.word	0x0000b810


	//   ....[63]....
        /*07e4*/ 	.word	0x0000b890


	//   ....[64]....
        /*07e8*/ 	.word	0x0000b8a0


	//   ....[65]....
        /*07ec*/ 	.word	0x0000b920


	//   ....[66]....
        /*07f0*/ 	.word	0x0000b930


	//   ....[67]....
        /*07f4*/ 	.word	0x0000b9b0


	//   ....[68]....
        /*07f8*/ 	.word	0x0000b9c0


	//   ....[69]....
        /*07fc*/ 	.word	0x0000ba40


	//   ....[70]....
        /*0800*/ 	.word	0x0000ba50


	//   ....[71]....
        /*0804*/ 	.word	0x0000ba60


	//   ....[72]....
        /*0808*/ 	.word	0x0000bab0


	//   ....[73]....
        /*080c*/ 	.word	0x0000e780


	//   ....[74]....
        /*0810*/ 	.word	0x0000e7b0


	//   ....[75]....
        /*0814*/ 	.word	0x0000e7f0


	//   ....[76]....
        /*0818*/ 	.word	0x0000e820


	//   ....[77]....
        /*081c*/ 	.word	0x0000e850


	//   ....[78]....
        /*0820*/ 	.word	0x0000e880


	//   ....[79]....
        /*0824*/ 	.word	0x0000e8b0


	//   ....[80]....
        /*0828*/ 	.word	0x0000e8e0


	//   ....[81]....
        /*082c*/ 	.word	0x0000ea60


	//   ....[82]....
        /*0830*/ 	.word	0x0000ea90


	//   ....[83]....
        /*0834*/ 	.word	0x0000eac0


	//   ....[84]....
        /*0838*/ 	.word	0x0000eaf0


	//   ....[85]....
        /*083c*/ 	.word	0x0000eb20


	//   ....[86]....
        /*0840*/ 	.word	0x0000eb50


	//   ....[87]....
        /*0844*/ 	.word	0x0000ec10


	//   ....[88]....
        /*0848*/ 	.word	0x0000ec30


	//   ....[89]....
        /*084c*/ 	.word	0x0000eca0


	//   ....[90]....
        /*0850*/ 	.word	0x0000f130


	//   ....[91]....
        /*0854*/ 	.word	0x0000f610


	//   ....[92]....
        /*0858*/ 	.word	0x0000f7c0


	//   ....[93]....
        /*085c*/ 	.word	0x0000f810


	//   ....[94]....
        /*0860*/ 	.word	0x0000f870


	//   ....[95]....
        /*0864*/ 	.word	0x0000f960


	//   ....[96]....
        /*0868*/ 	.word	0x0000f9c0


	//   ....[97]....
        /*086c*/ 	.word	0x0000fab0


	//   ....[98]....
        /*0870*/ 	.word	0x0000fb10


	//   ....[99]....
        /*0874*/ 	.word	0x0000fc00


	//   ....[100]....
        /*0878*/ 	.word	0x0000fc60


	//   ....[101]....
        /*087c*/ 	.word	0x0000fd50


	//   ....[102]....
        /*0880*/ 	.word	0x0000fdb0


	//   ....[103]....
        /*0884*/ 	.word	0x0000fea0


	//   ....[104]....
        /*0888*/ 	.word	0x0000ff00


	//   ....[105]....
        /*088c*/ 	.word	0x0000ffd0


	//   ....[106]....
        /*0890*/ 	.word	0x00010050


	//   ....[107]....
        /*0894*/ 	.word	0x00010120


	//   ....[108]....
        /*0898*/ 	.word	0x00010450


	//   ....[109]....
        /*089c*/ 	.word	0x000104f0


	//   ....[110]....
        /*08a0*/ 	.word	0x00010610


	//   ....[111]....
        /*08a4*/ 	.word	0x00010680


	//   ....[112]....
        /*08a8*/ 	.word	0x000106f0


	//   ....[113]....
        /*08ac*/ 	.word	0x00010760


	//   ....[114]....
        /*08b0*/ 	.word	0x000107d0


	//   ....[115]....
        /*08b4*/ 	.word	0x00010850


	//   ....[116]....
        /*08b8*/ 	.word	0x000108e0


	//   ....[117]....
        /*08bc*/ 	.word	0x00010980


	//   ....[118]....
        /*08c0*/ 	.word	0x000109f0


	//   ....[119]....
        /*08c4*/ 	.word	0x00010a60


	//   ....[120]....
        /*08c8*/ 	.word	0x00010ad0


	//   ....[121]....
        /*08cc*/ 	.word	0x00010b50


	//   ....[122]....
        /*08d0*/ 	.word	0x00010bc0


	//   ....[123]....
        /*08d4*/ 	.word	0x00010c60


	//   ....[124]....
        /*08d8*/ 	.word	0x00010cf0


	//   ....[125]....
        /*08dc*/ 	.word	0x00010e10


	//----- nvinfo : EIATTR_REG_RECONFIG
	.align		4
.L_1215:
        /*08e0*/ 	.byte	0x01, 0x54
	.zero		2


	//----- nvinfo : EIATTR_SYSCALL_OFFSETS
	.align		4
        /*08e4*/ 	.byte	0x04, 0x46
        /*08e6*/ 	.short	(.L_1217 - .L_1216)


	//   ....[0]....
.L_1216:
        /*08e8*/ 	.word	0x00001830


	//   ....[1]....
        /*08ec*/ 	.word	0x0000a740


	//   ....[2]....
        /*08f0*/ 	.word	0x0000a8a0


	//   ....[3]....
        /*08f4*/ 	.word	0x0000a9a0


	//   ....[4]....
        /*08f8*/ 	.word	0x0000b2d0


	//----- nvinfo : EIATTR_MBARRIER_INSTR_OFFSETS
	.align		4
.L_1217:
        /*08fc*/ 	.byte	0x04, 0x39
        /*08fe*/ 	.short	(.L_1219 - .L_1218)


	//   ....[0]....
.L_1218:
        /*0900*/ 	.word	0x00000270
        /*0904*/ 	.word	0x000000ff
        /*0908*/ 	.word	0x00022800
        /*090c*/ 	.short	0x0100
        /*090e*/ 	.byte	0x08
	.zero		1


	//   ....[1]....
        /*0910*/ 	.word	0x00000280
        /*0914*/ 	.word	0x000000ff
        /*0918*/ 	.word	0x00022820
        /*091c*/ 	.short	0x0100
        /*091e*/ 	.byte	0x08
	.zero		1


	//   ....[2]....
        /*0920*/ 	.word	0x00000370
        /*0924*/ 	.word	0x000000ff
        /*0928*/ 	.word	0x00022830
        /*092c*/ 	.short	0x0100
        /*092e*/ 	.byte	0x08
	.zero		1


	//   ....[3]....
        /*0930*/ 	.word	0x00000380
        /*0934*/ 	.word	0x000000ff
        /*0938*/ 	.word	0x00022840
        /*093c*/ 	.short	0x0100
        /*093e*/ 	.byte	0x08
	.zero		1


	//   ....[4]....
        /*0940*/ 	.word	0x00000390
        /*0944*/ 	.word	0x000000ff
        /*0948*/ 	.word	0x00022838
        /*094c*/ 	.short	0x0100
        /*094e*/ 	.byte	0x08
	.zero		1


	//   ....[5]....
        /*0950*/ 	.word	0x000003a0
        /*0954*/ 	.word	0x000000ff
        /*0958*/ 	.word	0x00022848
        /*095c*/ 	.short	0x0100
        /*095e*/ 	.byte	0x08
	.zero		1


	//   ....[6]....
        /*0960*/ 	.word	0x000004d0
        /*0964*/ 	.word	0x000000ff
        /*0968*/ 	.word	0x00022850
        /*096c*/ 	.short	0x0100
        /*096e*/ 	.byte	0x08
	.zero		1


	//   ....[7]....
        /*0970*/ 	.word	0x000004e0
        /*0974*/ 	.word	0x000000ff
        /*0978*/ 	.word	0x00022860
        /*097c*/ 	.short	0x0100
        /*097e*/ 	.byte	0x08
	.zero		1


	//   ....[8]....
        /*0980*/ 	.word	0x000004f0
        /*0984*/ 	.word	0x000000ff
        /*0988*/ 	.word	0x00022858
        /*098c*/ 	.short	0x0100
        /*098e*/ 	.byte	0x08
	.zero		1


	//   ....[9]....
        /*0990*/ 	.word	0x00000500
        /*0994*/ 	.word	0x000000ff
        /*0998*/ 	.word	0x00022868
        /*099c*/ 	.short	0x0100
        /*099e*/ 	.byte	0x08
	.zero		1


	//   ....[10]....
        /*09a0*/ 	.word	0x000005f0
        /*09a4*/ 	.word	0x000000ff
        /*09a8*/ 	.word	0x00022870
        /*09ac*/ 	.short	0x0100
        /*09ae*/ 	.byte	0x06
	.zero		1


	//   ....[11]....
        /*09b0*/ 	.word	0x00000600
        /*09b4*/ 	.word	0x000000ff
        /*09b8*/ 	.word	0x00022880
        /*09bc*/ 	.short	0x0100
        /*09be*/ 	.byte	0x06
	.zero		1


	//   ....[12]....
        /*09c0*/ 	.word	0x00000610
        /*09c4*/ 	.word	0x000000ff
        /*09c8*/ 	.word	0x00022878
        /*09cc*/ 	.short	0x0100
        /*09ce*/ 	.byte	0x06
	.zero		1


	//   ....[13]....
        /*09d0*/ 	.word	0x00000620
        /*09d4*/ 	.word	0x000000ff
        /*09d8*/ 	.word	0x00022888
        /*09dc*/ 	.short	0x0100
        /*09de*/ 	.byte	0x06
	.zero		1


	//   ....[14]....
        /*09e0*/ 	.word	0x00000750
        /*09e4*/ 	.word	0x000000ff
        /*09e8*/ 	.word	0x00022890
        /*09ec*/ 	.short	0x0100
        /*09ee*/ 	.byte	0x08
	.zero		1


	//   ....[15]....
        /*09f0*/ 	.word	0x00000760
        /*09f4*/ 	.word	0x000000ff
        /*09f8*/ 	.word	0x000228a0
        /*09fc*/ 	.short	0x0100
        /*09fe*/ 	.byte	0x08
	.zero		1


	//   ....[16]....
        /*0a00*/ 	.word	0x00000770
        /*0a04*/ 	.word	0x000000ff
        /*0a08*/ 	.word	0x00022898
        /*0a0c*/ 	.short	0x0100
        /*0a0e*/ 	.byte	0x08
	.zero		1


	//   ....[17]....
        /*0a10*/ 	.word	0x00000780
        /*0a14*/ 	.word	0x000000ff
        /*0a18*/ 	.word	0x000228a8
        /*0a1c*/ 	.short	0x0100
        /*0a1e*/ 	.byte	0x08
	.zero		1


	//   ....[18]....
        /*0a20*/ 	.word	0x000008b0
        /*0a24*/ 	.word	0x000000ff
        /*0a28*/ 	.word	0x000228b0
        /*0a2c*/ 	.short	0x0100
        /*0a2e*/ 	.byte	0x08
	.zero		1


	//   ....[19]....
        /*0a30*/ 	.word	0x000008c0
        /*0a34*/ 	.word	0x000000ff
        /*0a38*/ 	.word	0x000228c0
        /*0a3c*/ 	.short	0x0100
        /*0a3e*/ 	.byte	0x08
	.zero		1


	//   ....[20]....
        /*0a40*/ 	.word	0x000008d0
        /*0a44*/ 	.word	0x000000ff
        /*0a48*/ 	.word	0x000228b8
        /*0a4c*/ 	.short	0x0100
        /*0a4e*/ 	.byte	0x08
	.zero		1


	//   ....[21]....
        /*0a50*/ 	.word	0x000008e0
        /*0a54*/ 	.word	0x000000ff
        /*0a58*/ 	.word	0x000228c8
        /*0a5c*/ 	.short	0x0100
        /*0a5e*/ 	.byte	0x08
	.zero		1


	//   ....[22]....
        /*0a60*/ 	.word	0x000018e0
        /*0a64*/ 	.word	0x00000007
        /*0a68*/ 	.word	0x00022800
        /*0a6c*/ 	.short	0x010a
        /*0a6e*/ 	.byte	0x3f
	.zero		1


	//   ....[23]....
        /*0a70*/ 	.word	0x000019b0
        /*0a74*/ 	.word	0x00000005
        /*0a78*/ 	.word	0x00022830
        /*0a7c*/ 	.short	0x010a
        /*0a7e*/ 	.byte	0x3f
	.zero		1


	//   ....[24]....
        /*0a80*/ 	.word	0x000019f0
        /*0a84*/ 	.word	0x00000005
        /*0a88*/ 	.word	0x00022830
        /*0a8c*/ 	.short	0x010a
        /*0a8e*/ 	.byte	0x3f
	.zero		1


	//   ....[25]....
        /*0a90*/ 	.word	0x00003180
        /*0a94*/ 	.word	0x00000004
        /*0a98*/ 	.word	0x00000000
        /*0a9c*/ 	.short	0x0101
        /*0a9e*/ 	.byte	0x3f
	.zero		1


	//   ....[26]....
        /*0aa0*/ 	.word	0x000035e0
        /*0aa4*/ 	.word	0x00000005
        /*0aa8*/ 	.word	0x00022850
        /*0aac*/ 	.short	0x010a
        /*0aae*/ 	.byte	0x3f
	.zero		1


	//   ....[27]....
        /*0ab0*/ 	.word	0x00003620
        /*0ab4*/ 	.word	0x00000005
        /*0ab8*/ 	.word	0x00022850
        /*0abc*/ 	.short	0x010a
        /*0abe*/ 	.byte	0x3f
	.zero		1


	//   ....[28]....
        /*0ac0*/ 	.word	0x00003920
        /*0ac4*/ 	.word	0x00000005
        /*0ac8*/ 	.word	0x00000000
        /*0acc*/ 	.short	0x0101
        /*0ace*/ 	.byte	0x3f
	.zero		1


	//   ....[29]....
        /*0ad0*/ 	.word	0x00003a90
        /*0ad4*/ 	.word	0x000000ff
        /*0ad8*/ 	.word	0x00022830
        /*0adc*/ 	.short	0x010a
        /*0ade*/ 	.byte	0x17
	.zero		1


	//   ....[30]....
        /*0ae0*/ 	.word	0x00003ad0
        /*0ae4*/ 	.word	0x000000ff
        /*0ae8*/ 	.word	0x00022830
        /*0aec*/ 	.short	0x010a
        /*0aee*/ 	.byte	0x17
	.zero		1


	//   ....[31]....
        /*0af0*/ 	.word	0x00004c50
        /*0af4*/ 	.word	0x00000099
        /*0af8*/ 	.word	0x00000000
        /*0afc*/ 	.short	0x0101
        /*0afe*/ 	.byte	0x3f
	.zero		1


	//   ....[32]....
        /*0b00*/ 	.word	0x00005960
        /*0b04*/ 	.word	0x000000ff
        /*0b08*/ 	.word	0x00022850
        /*0b0c*/ 	.short	0x010a
        /*0b0e*/ 	.byte	0x17
	.zero		1


	//   ....[33]....
        /*0b10*/ 	.word	0x000059a0
        /*0b14*/ 	.word	0x000000ff
        /*0b18*/ 	.word	0x00022850
        /*0b1c*/ 	.short	0x010a
        /*0b1e*/ 	.byte	0x17
	.zero		1


	//   ....[34]....
        /*0b20*/ 	.word	0x00005c80
        /*0b24*/ 	.word	0x000000b6
        /*0b28*/ 	.word	0x00000000
        /*0b2c*/ 	.short	0x0101
        /*0b2e*/ 	.byte	0x3f
	.zero		1


	//   ....[35]....
        /*0b30*/ 	.word	0x00008150
        /*0b34*/ 	.word	0x00000000
        /*0b38*/ 	.word	0x00000000
        /*0b3c*/ 	.short	0x0101
        /*0b3e*/ 	.byte	0x3f
	.zero		1


	//   ....[36]....
        /*0b40*/ 	.word	0x0000add0
        /*0b44*/ 	.word	0x00000000
        /*0b48*/ 	.word	0x00022840
        /*0b4c*/ 	.short	0x010a
        /*0b4e*/ 	.byte	0x3f
	.zero		1


	//   ....[37]....
        /*0b50*/ 	.word	0x0000bb70
        /*0b54*/ 	.word	0x00000008
        /*0b58*/ 	.word	0x00022800
        /*0b5c*/ 	.short	0x0107
        /*0b5e*/ 	.byte	0x3f
	.zero		1


	//   ....[38]....
        /*0b60*/ 	.word	0x0000bc70
        /*0b64*/ 	.word	0x00000002
        /*0b68*/ 	.word	0x00022800
        /*0b6c*/ 	.short	0x0101
        /*0b6e*/ 	.byte	0x3f
	.zero		1


	//   ....[39]....
        /*0b70*/ 	.word	0x0000bc90
        /*0b74*/ 	.word	0x00000002
        /*0b78*/ 	.word	0x00022820
        /*0b7c*/ 	.short	0x010a
        /*0b7e*/ 	.byte	0x3f
	.zero		1


	//   ....[40]....
        /*0b80*/ 	.word	0x0000bda0
        /*0b84*/ 	.word	0x00000002
        /*0b88*/ 	.word	0x00022860
        /*0b8c*/ 	.short	0x010a
        /*0b8e*/ 	.byte	0x3f
	.zero		1


	//   ....[41]....
        /*0b90*/ 	.word	0x0000c6b0
        /*0b94*/ 	.word	0x00000003
        /*0b98*/ 	.word	0x00022840
        /*0b9c*/ 	.short	0x010a
        /*0b9e*/ 	.byte	0x3f
	.zero		1


	//   ....[42]....
        /*0ba0*/ 	.word	0x0000c910
        /*0ba4*/ 	.word	0x00000003
        /*0ba8*/ 	.word	0x00022860
        /*0bac*/ 	.short	0x010a
        /*0bae*/ 	.byte	0x3f
	.zero		1


	//   ....[43]....
        /*0bb0*/ 	.word	0x0000d1b0
        /*0bb4*/ 	.word	0x00000002
        /*0bb8*/ 	.word	0x00022840
        /*0bbc*/ 	.short	0x010a
        /*0bbe*/ 	.byte	0x3f
	.zero		1


	//   ....[44]....
        /*0bc0*/ 	.word	0x0000d400
        /*0bc4*/ 	.word	0x00000002
        /*0bc8*/ 	.word	0x00022860
        /*0bcc*/ 	.short	0x010a
        /*0bce*/ 	.byte	0x3f
	.zero		1


	//   ....[45]....
        /*0bd0*/ 	.word	0x0000dc10
        /*0bd4*/ 	.word	0x00000002
        /*0bd8*/ 	.word	0x00022840
        /*0bdc*/ 	.short	0x010a
        /*0bde*/ 	.byte	0x3f
	.zero		1


	//   ....[46]....
        /*0be0*/ 	.word	0x0000de70
        /*0be4*/ 	.word	0x00000002
        /*0be8*/ 	.word	0x00022860
        /*0bec*/ 	.short	0x010a
        /*0bee*/ 	.byte	0x3f
	.zero		1


	//   ....[47]....
        /*0bf0*/ 	.word	0x0000f0b0
        /*0bf4*/ 	.word	0x00000000
        /*0bf8*/ 	.word	0x00022820
        /*0bfc*/ 	.short	0x010a
        /*0bfe*/ 	.byte	0x3f
	.zero		1


	//   ....[48]....
        /*0c00*/ 	.word	0x0000f270
        /*0c04*/ 	.word	0x00000006
        /*0c08*/ 	.word	0x00000000
        /*0c0c*/ 	.short	0x010a
        /*0c0e*/ 	.byte	0x3f
	.zero		1


	//   ....[49]....
        /*0c10*/ 	.word	0x0000f2e0
        /*0c14*/ 	.word	0x00000007
        /*0c18*/ 	.word	0x00000000
        /*0c1c*/ 	.short	0x010a
        /*0c1e*/ 	.byte	0x3f
	.zero		1


	//   ....[50]....
        /*0c20*/ 	.word	0x0000f350
        /*0c24*/ 	.word	0x00000004
        /*0c28*/ 	.word	0x00000000
        /*0c2c*/ 	.short	0x010a
        /*0c2e*/ 	.byte	0x3f
	.zero		1


	//   ....[51]....
        /*0c30*/ 	.word	0x0000f380
        /*0c34*/ 	.word	0x00000003
        /*0c38*/ 	.word	0x00000000
        /*0c3c*/ 	.short	0x010a
        /*0c3e*/ 	.byte	0x3f
	.zero		1


	//   ....[52]....
        /*0c40*/ 	.word	0x0000f3e0
        /*0c44*/ 	.word	0x00000007
        /*0c48*/ 	.word	0x00022800
        /*0c4c*/ 	.short	0x010a
        /*0c4e*/ 	.byte	0x3f
	.zero		1


	//   ....[53]....
        /*0c50*/ 	.word	0x0000f430
        /*0c54*/ 	.word	0x00000005
        /*0c58*/ 	.word	0x00022830
        /*0c5c*/ 	.short	0x010a
        /*0c5e*/ 	.byte	0x3f
	.zero		1


	//   ....[54]....
        /*0c60*/ 	.word	0x0000f480
        /*0c64*/ 	.word	0x00000005
        /*0c68*/ 	.word	0x00022850
        /*0c6c*/ 	.short	0x010a
        /*0c6e*/ 	.byte	0x3f
	.zero		1


	//   ....[55]....
        /*0c70*/ 	.word	0x0000f4e0
        /*0c74*/ 	.word	0x00000000
        /*0c78*/ 	.word	0x00022830
        /*0c7c*/ 	.short	0x010a
        /*0c7e*/ 	.byte	0x3f
	.zero		1


	//   ....[56]....
        /*0c80*/ 	.word	0x0000f530
        /*0c84*/ 	.word	0x000000b6
        /*0c88*/ 	.word	0x00022850
        /*0c8c*/ 	.short	0x010a
        /*0c8e*/ 	.byte	0x3f
	.zero		1


	//   ....[57]....
        /*0c90*/ 	.word	0x0000f6d0
        /*0c94*/ 	.word	0x00000000
        /*0c98*/ 	.word	0x00022840
        /*0c9c*/ 	.short	0x010a
        /*0c9e*/ 	.byte	0x3f
	.zero		1


	//   ....[58]....
        /*0ca0*/ 	.word	0x00010170
        /*0ca4*/ 	.word	0x00000002
        /*0ca8*/ 	.word	0x00022820
        /*0cac*/ 	.short	0x010a
        /*0cae*/ 	.byte	0x3f
	.zero		1


	//   ....[59]....
        /*0cb0*/ 	.word	0x000101c0
        /*0cb4*/ 	.word	0x00000002
        /*0cb8*/ 	.word	0x00022860
        /*0cbc*/ 	.short	0x010a
        /*0cbe*/ 	.byte	0x3f
	.zero		1


	//   ....[60]....
        /*0cc0*/ 	.word	0x00010210
        /*0cc4*/ 	.word	0x00000003
        /*0cc8*/ 	.word	0x00022840
        /*0ccc*/ 	.short	0x010a
        /*0cce*/ 	.byte	0x3f
	.zero		1


	//   ....[61]....
        /*0cd0*/ 	.word	0x00010260
        /*0cd4*/ 	.word	0x00000003
        /*0cd8*/ 	.word	0x00022860
        /*0cdc*/ 	.short	0x010a
        /*0cde*/ 	.byte	0x3f
	.zero		1


	//   ....[62]....
        /*0ce0*/ 	.word	0x000102b0
        /*0ce4*/ 	.word	0x00000002
        /*0ce8*/ 	.word	0x00022840
        /*0cec*/ 	.short	0x010a
        /*0cee*/ 	.byte	0x3f
	.zero		1


	//   ....[63]....
        /*0cf0*/ 	.word	0x00010300
        /*0cf4*/ 	.word	0x00000002
        /*0cf8*/ 	.word	0x00022860
        /*0cfc*/ 	.short	0x010a
        /*0cfe*/ 	.byte	0x3f
	.zero		1


	//   ....[64]....
        /*0d00*/ 	.word	0x00010350
        /*0d04*/ 	.word	0x00000002
        /*0d08*/ 	.word	0x00022840
        /*0d0c*/ 	.short	0x010a
        /*0d0e*/ 	.byte	0x3f
	.zero		1


	//   ....[65]....
        /*0d10*/ 	.word	0x000103a0
        /*0d14*/ 	.word	0x00000002
        /*0d18*/ 	.word	0x00022860
        /*0d1c*/ 	.short	0x010a
        /*0d1e*/ 	.byte	0x3f
	.zero		1


	//   ....[66]....
        /*0d20*/ 	.word	0x00010d30
        /*0d24*/ 	.word	0x00000000
        /*0d28*/ 	.word	0x00022820
        /*0d2c*/ 	.short	0x010a
        /*0d2e*/ 	.byte	0x3f
	.zero		1


	//   ....[67]....
        /*0d30*/ 	.word	0x00010ed0
        /*0d34*/ 	.word	0x00000006
        /*0d38*/ 	.word	0x00000000
        /*0d3c*/ 	.short	0x010a
        /*0d3e*/ 	.byte	0x3f
	.zero		1


	//   ....[68]....
        /*0d40*/ 	.word	0x00010f20
        /*0d44*/ 	.word	0x00000007
        /*0d48*/ 	.word	0x00000000
        /*0d4c*/ 	.short	0x010a
        /*0d4e*/ 	.byte	0x3f
	.zero		1


	//   ....[69]....
        /*0d50*/ 	.word	0x00010f70
        /*0d54*/ 	.word	0x00000004
        /*0d58*/ 	.word	0x00000000
        /*0d5c*/ 	.short	0x010a
        /*0d5e*/ 	.byte	0x3f
	.zero		1


	//----- nvinfo : EIATTR_NUM_MBARRIERS
	.align		4
.L_1219:
        /*0d60*/ 	.byte	0x03, 0x38
        /*0d62*/ 	.short	0x0016


	//----- nvinfo : EIATTR_EXIT_INSTR_OFFSETS
	.align		4
        /*0d64*/ 	.byte	0x04, 0x1c
        /*0d66*/ 	.short	(.L_1221 - .L_1220)


	//   ....[0]....
.L_1220:
        /*0d68*/ 	.word	0x00000a80


	//   ....[1]....
        /*0d6c*/ 	.word	0x000094e0


	//   ....[2]....
        /*0d70*/ 	.word	0x0000f3d0


	//----- nvinfo : EIATTR_MAX_THREADS
	.align		4
.L_1221:
        /*0d74*/ 	.byte	0x04, 0x05
        /*0d76*/ 	.short	(.L_1223 - .L_1222)
.L_1222:
        /*0d78*/ 	.word	0x00000180
        /*0d7c*/ 	.word	0x00000001
        /*0d80*/ 	.word	0x00000001


	//----- nvinfo : EIATTR_CRS_STACK_SIZE
	.align		4
.L_1223:
        /*0d84*/ 	.byte	0x04, 0x1e
        /*0d86*/ 	.short	(.L_1225 - .L_1224)
.L_1224:
        /*0d88*/ 	.word	0x00000000


	//----- nvinfo : EIATTR_CBANK_PARAM_SIZE
	.align		4
.L_1225:
        /*0d8c*/ 	.byte	0x03, 0x19
        /*0d8e*/ 	.short	0x0af0


	//----- nvinfo : EIATTR_PARAM_CBANK
	.align		4
        /*0d90*/ 	.byte	0x04, 0x0a
        /*0d92*/ 	.short	(.L_1227 - .L_1226)
	.align		4
.L_1226:
        /*0d94*/ 	.word	index@(.nv.constant0._ZN7cutlass13device_kernelIN5flash11enable_sm90INS1_16FlashAttnFwdSm90INS1_25CollectiveMainloopFwdSm90ILi2EN4cute5tupleIJNS5_1CILi1EEES8_S8_EEENS6_IJNS7_ILi128EEENS7_ILi96EEENS7_ILi64EEEEEELi256ENS_6half_tEfNS_4arch4Sm90ELb0ELb0ELb1ELb1ELb0ELb0ELb0ELb1ELb0ELb1ELb0ELb0EEENS1_21CollectiveEpilogueFwdINS6_IJSA_NS7_ILi256EEESB_EEES9_SE_SG_Li256ELb1ELb1ELb0ELb0EEENS1_36VarlenDynamicPersistentTileSchedulerILi128ELi96ELi256ELi128ELb0ELb1ELb1ELb0ELb1ELb1EEEEEEEEEvNT_6ParamsE)
        /*0d98*/ 	.short	0x0210
        /*0d9a*/ 	.short	0x0af0


	//----- nvinfo : EIATTR_SW_WAR
	.align		4
.L_1227:
        /*0d9c*/ 	.byte	0x04, 0x36
        /*0d9e*/ 	.short	(.L_1229 - .L_1228)
.L_1228:
        /*0da0*/ 	.word	0x00000008
.L_1229:


//--------------------- .nv.info._ZN7cutlass13device_kernelIN5flash11enable_sm90INS1_16FlashAttnFwdSm90INS1_25CollectiveMainloopFwdSm90ILi2EN4cute5tupleIJNS5_1CILi1EEES8_S8_EEENS6_IJNS7_ILi128EEENS7_ILi96EEENS7_ILi64EEEEEELi256ENS_6half_tEfNS_4arch4Sm90ELb0ELb0ELb1ELb1ELb0ELb1ELb0ELb1ELb0ELb1ELb0ELb0EEENS1_21CollectiveEpilogueFwdINS6_IJSA_NS7_ILi256EEESB_EEES9_SE_SG_Li256ELb1ELb1ELb0ELb0EEENS1_36VarlenDynamicPersistentTileSchedulerILi128ELi96ELi256ELi128ELb0ELb1ELb1ELb0ELb1ELb1EEEEEEEEEvNT_6ParamsE --------------------------
	.section	.nv.info._ZN7cutlass13device_kernelIN5flash11enable_sm90INS1_16FlashAttnFwdSm90INS1_25CollectiveMainloopFwdSm90ILi2EN4cute5tupleIJNS5_1CILi1EEES8_S8_EEENS6_IJNS7_ILi128EEENS7_ILi96EEENS7_ILi64EEEEEELi256ENS_6half_tEfNS_4arch4Sm90ELb0ELb0ELb1ELb1ELb0ELb1ELb0ELb1ELb0ELb1ELb0ELb0EEENS1_21CollectiveEpilogueFwdINS6_IJSA_NS7_ILi256EEESB_EEES9_SE_SG_Li256ELb1ELb1ELb0ELb0EEENS1_36VarlenDynamicPersistentTileSchedulerILi128ELi96ELi256ELi128ELb0ELb1ELb1ELb0ELb1ELb1EEEEEEEEEvNT_6ParamsE,"",@"SHT_CUDA_INFO"
	.sectionflags	@""
	.align	4


	//----- nvinfo : EIATTR_CUDA_API_VERSION
	.align		4
        /*0000*/ 	.byte	0x04, 0x37
        /*0002*/ 	.short	(.L_1231 - .L_1230)
.L_1230:
        /*0004*/ 	.word	0x00000082


	//----- nvinfo : EIATTR_KPARAM_INFO
	.align		4
.L_1231:
        /*0008*/ 	.byte	0x04, 0x17
        /*000a*/ 	.short	(.L_1233 - .L_1232)
.L_1232:
        /*000c*/ 	.word	0x00000000
        /*0010*/ 	.short	0x0000
        /*0012*/ 	.short	0x0070
        /*0014*/ 	.byte	0x00, 0xf0, 0x01, 0x2a


	//----- nvinfo : EIATTR_SPARSE_MMA_MASK
	.align		4
.L_1233:
        /*0018*/ 	.byte	0x03, 0x50
        /*001a*/ 	.short	0x0000


	//----- nvinfo : EIATTR_MAXREG_COUNT
	.align		4
        /*001c*/ 	.byte	0x03, 0x1b
        /*001e*/ 	.short	0x00a8


	//----- nvinfo : EIATTR_NUM_BARRIERS
	.align		4
        /*0020*/ 	.byte	0x02, 0x4c
        /*0022*/ 	.byte	0x10
	.zero		1


	//----- nvinfo : EIATTR_EXTERNS
	.align		4
        /*0024*/ 	.byte	0x04, 0x0f
        /*0026*/ 	.short	(.L_1235 - .L_1234)


	//   ....[0]....
	.align		4
.L_1234:
        /*0028*/ 	.word	index@(__assertfail)


	//----- nvinfo : EIATTR_ANNOTATIONS
	.align		4
.L_1235:
        /*002c*/ 	.byte	0x04, 0x55
        /*002e*/ 	.short	(.L_1237 - .L_1236)


	//   ....[0]....
.L_1236:
        /* <DEDUP_REMOVED lines=91> */


	//----- nvinfo : EIATTR_MERCURY_ISA_VERSION
	.align		4
.L_1237:
        /*05d0*/ 	.byte	0x03, 0x5f
        /*05d2*/ 	.short	0x0101


	//----- nvinfo : EIATTR_UNUSED_LOAD_BYTE_OFFSET
	.align		4
        /*05d4*/ 	.byte	0x04, 0x44
        /*05d6*/ 	.short	(.L_1239 - .L_1238)


	//   ....[0]....
.L_1238:
        /*05d8*/ 	.word	0x00000ac0
        /*05dc*/ 	.word	0x0000fff0


	//   ....[1]....
        /*05e0*/ 	.word	0x0000d0a0
        /*05e4*/ 	.word	0x0000fff0


	//----- nvinfo : EIATTR_INT_WARP_WIDE_INSTR_OFFSETS
	.align		4
.L_1239:
        /*05e8*/ 	.byte	0x04, 0x31
        /*05ea*/ 	.short	(.L_1241 - .L_1240)


	//   ....[0]....
.L_1240:
        /*05ec*/ 	.word	0x00000180


	//   ....[1]....
        /*05f0*/ 	.word	0x00000220


	//   ....[2]....
        /*05f4*/ 	.word	0x00000290


	//   ....[3]....
        /*05f8*/ 	.word	0x00012460


	//   ....[4]....
        /*05fc*/ 	.word	0x000124f0


	//   ....[5]....
        /*0600*/ 	.word	0x00016490


	//   ....[6]....
        /*0604*/ 	.word	0x00016520


	//----- nvinfo : EIATTR_COOP_GROUP_MASK_REGIDS
	.align		4
.L_1241:
        /*0608*/ 	.byte	0x04, 0x29
        /*060a*/ 	.short	(.L_1243 - .L_1242)


	//   ....[0]....
.L_1242:
        /*060c*/ 	.word	0xffffffff


	//   ....[1]....
        /*0610*/ 	.word	0xffffffff


	//   ....[2]....
        /*0614*/ 	.word	0xffffffff


	//   ....[3]....
        /*0618*/ 	.word	0xffffffff


	//   ....[4]....
        /*061c*/ 	.word	0xffffffff


	//   ....[5]....
        /*0620*/ 	.word	0xffffffff


	//   ....[6]....
        /*0624*/ 	.word	0xffffffff


	//   ....[7]....
        /*0628*/ 	.word	0xffffffff


	//   ....[8]....
        /*062c*/ 	.word	0xffffffff


	//   ....[9]....
        /*0630*/ 	.word	0xffffffff


	//   ....[10]....
        /*0634*/ 	.word	0xffffffff


	//   ....[11]....
        /*0638*/ 	.word	0xffffffff


	//   ....[12]....
        /*063c*/ 	.word	0xffffffff


	//   ....[13]....
        /*0640*/ 	.word	0xffffffff


	//   ....[14]....
        /*0644*/ 	.word	0xffffffff


	//   ....[15]....
        /*0648*/ 	.word	0xffffffff


	//   ....[16]....
        /*064c*/ 	.word	0xffffffff


	//   ....[17]....
        /*0650*/ 	.word	0xffffffff


	//   ....[18]....
        /*0654*/ 	.word	0xffffffff


	//   ....[19]....
        /*0658*/ 	.word	0xffffffff


	//   ....[20]....
        /*065c*/ 	.word	0xffffffff


	//   ....[21]....
        /*0660*/ 	.word	0xffffffff


	//   ....[22]....
        /*0664*/ 	.word	0xffffffff


	//   ....[23]....
        /*0668*/ 	.word	0xffffffff


	//   ....[24]....
        /*066c*/ 	.word	0xffffffff


	//   ....[25]....
        /*0670*/ 	.word	0xffffffff


	//   ....[26]....
        /*0674*/ 	.word	0xffffffff


	//   ....[27]....
        /*0678*/ 	.word	0xffffffff


	//   ....[28]....
        /*067c*/ 	.word	0xffffffff


	//   ....[29]....
        /*0680*/ 	.word	0xffffffff


	//   ....[30]....
        /*0684*/ 	.word	0xffffffff


	//   ....[31]....
        /*0688*/ 	.word	0xffffffff


	//   ....[32]....
        /*068c*/ 	.word	0xffffffff


	//   ....[33]....
        /*0690*/ 	.word	0xffffffff


	//   ....[34]....
        /*0694*/ 	.word	0xffffffff


	//   ....[35]....
        /*0698*/ 	.word	0xffffffff


	//   ....[36]....
        /*069c*/ 	.word	0xffffffff


	//   ....[37]....
        /*06a0*/ 	.word	0xffffffff


	//   ....[38]....
        /*06a4*/ 	.word	0xffffffff


	//   ....[39]....
        /*06a8*/ 	.word	0xffffffff


	//   ....[40]....
        /*06ac*/ 	.word	0xffffffff


	//   ....[41]....
        /*06b0*/ 	.word	0xffffffff


	//   ....[42]....
        /*06b4*/ 	.word	0xffffffff


	//   ....[43]....
        /*06b8*/ 	.word	0xffffffff


	//   ....[44]....
        /*06bc*/ 	.word	0xffffffff


	//   ....[45]....
        /*06c0*/ 	.word	0xffffffff


	//   ....[46]....
        /*06c4*/ 	.word	0xffffffff


	//   ....[47]....
        /*06c8*/ 	.word	0xffffffff


	//   ....[48]....
        /*06cc*/ 	.word	0xffffffff


	//   ....[49]....
        /*06d0*/ 	.word	0xffffffff


	//   ....[50]....
        /*06d4*/ 	.word	0xffffffff


	//   ....[51]....
        /*06d8*/ 	.word	0xffffffff


	//   ....[52]....
        /*06dc*/ 	.word	0xffffffff


	//   ....[53]....
        /*06e0*/ 	.word	0xffffffff


	//   ....[54]....
        /*06e4*/ 	.word	0xffffffff


	//   ....[55]....
        /*06e8*/ 	.word	0xffffffff


	//   ....[56]....
        /*06ec*/ 	.word	0xffffffff


	//   ....[57]....
        /*06f0*/ 	.word	0xffffffff


	//   ....[58]....
        /*06f4*/ 	.word	0xffffffff


	//   ....[59]....
        /*06f8*/ 	.word	0xffffffff


	//   ....[60]....
        /*06fc*/ 	.word	0xffffffff


	//   ....[61]....
        /*0700*/ 	.word	0xffffffff


	//   ....[62]....
        /*0704*/ 	.word	0xffffffff


	//   ....[63]....
        /*0708*/ 	.word	0xffffffff


	//   ....[64]....
        /*070c*/ 	.word	0xffffffff


	//   ....[65]....
        /*0710*/ 	.word	0xffffffff


	//   ....[66]....
        /*0714*/ 	.word	0xffffffff


	//   ....[67]....
        /*0718*/ 	.word	0xffffffff


	//   ....[68]....
        /*071c*/ 	.word	0xffffffff


	//   ....[69]....
        /*0720*/ 	.word	0xffffffff


	//   ....[70]....
        /*0724*/ 	.word	0xffffffff


	//   ....[71]....
        /*0728*/ 	.word	0xffffffff


	//   ....[72]....
        /*072c*/ 	.word	0xffffffff


	//   ....[73]....
        /*0730*/ 	.word	0xffffffff


	//   ....[74]....
        /*0734*/ 	.word	0xffffffff


	//   ....[75]....
        /*0738*/ 	.word	0xffffffff


	//   ....[76]....
        /*073c*/ 	.word	0xffffffff


	//   ....[77]....
        /*0740*/ 	.word	0xffffffff


	//   ....[78]....
        /*0744*/ 	.word	0xffffffff


	//   ....[79]....
        /*0748*/ 	.word	0xffffffff


	//   ....[80]....
        /*074c*/ 	.word	0xffffffff


	//   ....[81]....
        /*0750*/ 	.word	0xffffffff


	//   ....[82]....
        /*0754*/ 	.word	0xffffffff


	//   ....[83]....
        /*0758*/ 	.word	0xffffffff


	//   ....[84]....
        /*075c*/ 	.word	0xffffffff


	//   ....[85]....
        /*0760*/ 	.word	0xffffffff


	//   ....[86]....
        /*0764*/ 	.word	0xffffffff


	//   ....[87]....
        /*0768*/ 	.word	0xffffffff


	//   ....[88]....
        /*076c*/ 	.word	0xffffffff


	//   ....[89]....
        /*0770*/ 	.word	0xffffffff


	//   ....[90]....
        /*0774*/ 	.word	0xffffffff


	//   ....[91]....
        /*0778*/ 	.word	0xffffffff


	//   ....[92]....
        /*077c*/ 	.word	0xffffffff


	//   ....[93]....
        /*0780*/ 	.word	0xffffffff


	//   ....[94]....
        /*0784*/ 	.word	0xffffffff


	//   ....[95]....
        /*0788*/ 	.word	0xffffffff


	//   ....[96]....
        /*078c*/ 	.word	0xffffffff


	//   ....[97]....
        /*0790*/ 	.word	0xffffffff


	//   ....[98]....
        /*0794*/ 	.word	0xffffffff


	//   ....[99]....
        /*0798*/ 	.word	0xffffffff


	//   ....[100]....
        /*079c*/ 	.word	0x0500000f


	//   ....[101]....
        /*07a0*/ 	.word	0x0500000f


	//   ....[102]....
        /*07a4*/ 	.word	0x0500000f


	//   ....[103]....
        /*07a8*/ 	.word	0x0500000f


	//   ....[104]....
        /*07ac*/ 	.word	0x0500000f


	//   ....[105]....
        /*07b0*/ 	.word	0x0500000f


	//   ....[106]....
        /*07b4*/ 	.word	0x0500000f


	//   ....[107]....
        /*07b8*/ 	.word	0x0500000f


	//   ....[108]....
        /*07bc*/ 	.word	0x0500000f


	//   ....[109]....
        /*07c0*/ 	.word	0x0500000f


	//   ....[110]....
        /*07c4*/ 	.word	0x0500000f


	//   ....[111]....
        /*07c8*/ 	.word	0x0500000f


	//   ....[112]....
        /*07cc*/ 	.word	0x0500000f


	//   ....[113]....
        /*07d0*/ 	.word	0x0500000f


	//   ....[114]....
        /*07d4*/ 	.word	0x0500000f


	//   ....[115]....
        /*07d8*/ 	.word	0x0500000f


	//   ....[116]....
        /*07dc*/ 	.word	0x0500000f


	//   ....[117]....
        /*07e0*/ 	.word	0x0500000f


	//   ....[118]....
        /*07e4*/ 	.word	0x0500000f


	//   ....[119]....
        /*07e8*/ 	.word	0x0500000f


	//   ....[120]....
        /*07ec*/ 	.word	0x0500000f


	//   ....[121]....
        /*07f0*/ 	.word	0x0500000f


	//   ....[122]....
        /*07f4*/ 	.word	0x0500000f


	//   ....[123]....
        /*07f8*/ 	.word	0x0500000f


	//   ....[124]....
        /*07fc*/ 	.word	0x0500000f


	//   ....[125]....
        /*0800*/ 	.word	0x0500000f


	//   ....[126]....
        /*0804*/ 	.word	0x0500000f


	//   ....[127]....
        /*0808*/ 	.word	0x0500000f


	//   ....[128]....
        /*080c*/ 	.word	0x0500000f


	//   ....[129]....
        /*0810*/ 	.word	0x0500000f


	//   ....[130]....
        /*0814*/ 	.word	0x0500000f


	//   ....[131]....
        /*0818*/ 	.word	0x0500000f


	//   ....[132]....
        /*081c*/ 	.word	0x0500000f


	//   ....[133]....
        /*0820*/ 	.word	0x0500000f


	//   ....[134]....
        /*0824*/ 	.word	0x0500000f


	//   ....[135]....
        /*0828*/ 	.word	0x0500000f


	//   ....[136]....
        /*082c*/ 	.word	0x0500000f


	//   ....[137]....
        /*0830*/ 	.word	0x0500000f


	//   ....[138]....
        /*0834*/ 	.word	0x0500000f


	//   ....[139]....
        /*0838*/ 	.word	0x0500000f


	//   ....[140]....
        /*083c*/ 	.word	0x0500000f


	//   ....[141]....
        /*0840*/ 	.word	0x0500000f


	//   ....[142]....
        /*0844*/ 	.word	0x0500000f


	//   ....[143]....
        /*0848*/ 	.word	0x0500000f


	//   ....[144]....
        /*084c*/ 	.word	0x0500000f


	//   ....[145]....
        /*0850*/ 	.word	0x0500000f


	//   ....[146]....
        /*0854*/ 	.word	0x0500000f


	//   ....[147]....
        /*0858*/ 	.word	0x0500000f


	//   ....[148]....
        /*085c*/ 	.word	0x0500000f


	//   ....[149]....
        /*0860*/ 	.word	0x0500000f


	//   ....[150]....
        /*0864*/ 	.word	0x0500000f


	//   ....[151]....
        /*0868*/ 	.word	0x0500000f


	//   ....[152]....
        /*086c*/ 	.word	0x0500000f


	//----- nvinfo : EIATTR_COOP_GROUP_INSTR_OFFSETS
	.align		4
.L_1243:
        /*0870*/ 	.byte	0x04, 0x28
        /*0872*/ 	.short	(.L_1245 - .L_1244)


	//   ....[0]....
.L_1244:
        /*0874*/ 	.word	0x00000060


	//   ....[1]....
        /*0878*/ 	.word	0x00000190


	//   ....[2]....
        /*087c*/ 	.word	0x00000240


	//   ....[3]....
        /*0880*/ 	.word	0x00000400


	//   ....[4]....
        /*0884*/ 	.word	0x00000560


	//   ....[5]....
        /*0888*/ 	.word	0x00000680


	//   ....[6]....
        /*088c*/ 	.word	0x000007e0


	//   ....[7]....
        /*0890*/ 	.word	0x00005a70


	//   ....[8]....
        /*0894*/ 	.word	0x00006010


	//   ....[9]....
        /*0898*/ 	.word	0x00006020


	//   ....[10]....
        /*089c*/ 	.word	0x00006030


	//   ....[11]....
        /*08a0*/ 	.word	0x00006040


	//   ....[12]....
        /*08a4*/ 	.word	0x00006ff0


	//   ....[13]....
        /*08a8*/ 	.word	0x00007000


	//   ....[14]....
        /*08ac*/ 	.word	0x00007010


	//   ....[15]....
        /*08b0*/ 	.word	0x00007020


	//   ....[16]....
        /*08b4*/ 	.word	0x00008f50


	//   ....[17]....
        /*08b8*/ 	.word	0x00008fb0


	//   ....[18]....
        /*08bc*/ 	.word	0x00009380


	//   ....[19]....
        /*08c0*/ 	.word	0x000093d0


	//   ....[20]....
        /*08c4*/ 	.word	0x0000aa00


	//   ....[21]....
        /*08c8*/ 	.word	0x0000aa70


	//   ....[22]....
        /*08cc*/ 	.word	0x0000b4b0


	//   ....[23]....
        /*08d0*/ 	.word	0x0000b510


	//   ....[24]....
        /*08d4*/ 	.word	0x0000c620


	//   ....[25]....
        /*08d8*/ 	.word	0x0000c660


	//   ....[26]....
        /*08dc*/ 	.word	0x0000c6e0


	//   ....[27]....
        /*08e0*/ 	.word	0x0000c710


	//   ....[28]....
        /*08e4*/ 	.word	0x0000e050


	//   ....[29]....
        /*08e8*/ 	.word	0x0000e090


	//   ....[30]....
        /*08ec*/ 	.word	0x0000e0d0


	//   ....[31]....
        /*08f0*/ 	.word	0x0000e110


	//   ....[32]....
        /*08f4*/ 	.word	0x0000e9b0


	//   ....[33]....
        /*08f8*/ 	.word	0x0000e9f0


	//   ....[34]....
        /*08fc*/ 	.word	0x0000eb60


	//   ....[35]....
        /*0900*/ 	.word	0x0000eb80


	//   ....[36]....
        /*0904*/ 	.word	0x0000ecc0


	//   ....[37]....
        /*0908*/ 	.word	0x0000ece0


	//   ....[38]....
        /*090c*/ 	.word	0x0000ee30


	//   ....[39]....
        /*0910*/ 	.word	0x0000ee50


	//   ....[40]....
        /*0914*/ 	.word	0x0000f6b0


	//   ....[41]....
        /*0918*/ 	.word	0x0000f6c0


	//   ....[42]....
        /*091c*/ 	.word	0x0000f8a0


	//   ....[43]....
        /*0920*/ 	.word	0x0000f8b0


	//   ....[44]....
        /*0924*/ 	.word	0x0000fa80


	//   ....[45]....
        /*0928*/ 	.word	0x0000fa90


	//   ....[46]....
        /*092c*/ 	.word	0x0000fc60


	//   ....[47]....
        /*0930*/ 	.word	0x0000fc70


	//   ....[48]....
        /*0934*/ 	.word	0x0000fe90


	//   ....[49]....
        /*0938*/ 	.word	0x00010080


	//   ....[50]....
        /*093c*/ 	.word	0x000100b0


	//   ....[51]....
        /*0940*/ 	.word	0x000100e0


	//   ....[52]....
        /*0944*/ 	.word	0x00010110


	//   ....[53]....
        /*0948*/ 	.word	0x00010140


	//   ....[54]....
        /*094c*/ 	.word	0x00010170


	//   ....[55]....
        /*0950*/ 	.word	0x000102e0


	//   ....[56]....
        /*0954*/ 	.word	0x00010310


	//   ....[57]....
        /*0958*/ 	.word	0x00010340


	//   ....[58]....
        /*095c*/ 	.word	0x00010370


	//   ....[59]....
        /*0960*/ 	.word	0x000103a0


	//   ....[60]....
        /*0964*/ 	.word	0x000103d0


	//   ....[61]....
        /*0968*/ 	.word	0x00010470


	//   ....[62]....
        /*096c*/ 	.word	0x000104a0


	//   ....[63]....
        /*0970*/ 	.word	0x00010530


	//   ....[64]....
        /*0974*/ 	.word	0x00011080


	//   ....[65]....
        /*0978*/ 	.word	0x00012a70


	//   ....[66]....
        /*097c*/ 	.word	0x00013630


	//   ....[67]....
        /*0980*/ 	.word	0x00013640


	//   ....[68]....
        /*0984*/ 	.word	0x000136e0


	//   ....[69]....
        /*0988*/ 	.word	0x000136f0


	//   ....[70]....
        /*098c*/ 	.word	0x00013770


	//   ....[71]....
        /*0990*/ 	.word	0x00013780


	//   ....[72]....
        /*0994*/ 	.word	0x00013800


	//   ....[73]....
        /*0998*/ 	.word	0x00013810


	//   ....[74]....
        /*099c*/ 	.word	0x00013890


	//   ....[75]....
        /*09a0*/ 	.word	0x000138a0


	//   ....[76]....
        /*09a4*/ 	.word	0x00013920


	//   ....[77]....
        /*09a8*/ 	.word	0x00013930


	//   ....[78]....
        /*09ac*/ 	.word	0x000139b0


	//   ....[79]....
        /*09b0*/ 	.word	0x000139c0


	//   ....[80]....
        /*09b4*/ 	.word	0x00013a10


	//   ....[81]....
        /*09b8*/ 	.word	0x00013a30


	//   ....[82]....
        /*09bc*/ 	.word	0x00016720


	//   ....[83]....
        /*09c0*/ 	.word	0x00016780


	//   ....[84]....
        /*09c4*/ 	.word	0x000167b0


	//   ....[85]....
        /*09c8*/ 	.word	0x000167e0


	//   ....[86]....
        /*09cc*/ 	.word	0x00016810


	//   ....[87]....
        /*09d0*/ 	.word	0x00016840


	//   ....[88]....
        /*09d4*/ 	.word	0x00016870


	//   ....[89]....
        /*09d8*/ 	.word	0x00016880


	//   ....[90]....
        /*09dc*/ 	.word	0x00016a00


	//   ....[91]....
        /*09e0*/ 	.word	0x00016a30


	//   ....[92]....
        /*09e4*/ 	.word	0x00016a60


	//   ....[93]....
        /*09e8*/ 	.word	0x00016a90


	//   ....[94]....
        /*09ec*/ 	.word	0x00016ac0


	//   ....[95]....
        /*09f0*/ 	.word	0x00016af0


	//   ....[96]....
        /*09f4*/ 	.word	0x00016bb0


	//   ....[97]....
        /*09f8*/ 	.word	0x00016bd0


	//   ....[98]....
        /*09fc*/ 	.word	0x00016c40


	//   ....[99]....
        /*0a00*/ 	.word	0x000170d0


	//   ....[100]....
        /*0a04*/ 	.word	0x00017510


	//   ....[101]....
        /*0a08*/ 	.word	0x000175b0


	//   ....[102]....
        /*0a0c*/ 	.word	0x00017640


	//   ....[103]....
        /*0a10*/ 	.word	0x00017690


	//   ....[104]....
        /*0a14*/ 	.word	0x000176e0


	//   ....[105]....
        /*0a18*/ 	.word	0x000177c0


	//   ....[106]....
        /*0a1c*/ 	.word	0x00017850


	//   ....[107]....
        /*0a20*/ 	.word	0x000178a0


	//   ....[108]....
        /*0a24*/ 	.word	0x000178f0


	//   ....[109]....
        /*0a28*/ 	.word	0x00017b00


	//   ....[110]....
        /*0a2c*/ 	.word	0x00017b50


	//   ....[111]....
        /*0a30*/ 	.word	0x00017be0


	//   ....[112]....
        /*0a34*/ 	.word	0x00017c70


	//   ....[113]....
        /*0a38*/ 	.word	0x00017d00


	//   ....[114]....
        /*0a3c*/ 	.word	0x00017d90


	//   ....[115]....
        /*0a40*/ 	.word	0x00017e20


	//   ....[116]....
        /*0a44*/ 	.word	0x00017eb0


	//   ....[117]....
        /*0a48*/ 	.word	0x00017f70


	//   ....[118]....
        /*0a4c*/ 	.word	0x00018260


	//   ....[119]....
        /*0a50*/ 	.word	0x00018440


	//   ....[120]....
        /*0a54*/ 	.word	0x00018490


	//   ....[121]....
        /*0a58*/ 	.word	0x000184f0


	//   ....[122]....
        /*0a5c*/ 	.word	0x000185e0


	//   ....[123]....
        /*0a60*/ 	.word	0x00018640


	//   ....[124]....
        /*0a64*/ 	.word	0x00018730


	//   ....[125]....
        /*0a68*/ 	.word	0x00018790


	//   ....[126]....
        /*0a6c*/ 	.word	0x00018880


	//   ....[127]....
        /*0a70*/ 	.word	0x000188e0


	//   ....[128]....
        /*0a74*/ 	.word	0x000189d0


	//   ....[129]....
        /*0a78*/ 	.word	0x00018a30


	//   ....[130]....
        /*0a7c*/ 	.word	0x00018b20


	//   ....[131]....
        /*0a80*/ 	.word	0x00018b80


	//   ....[132]....
        /*0a84*/ 	.word	0x00018c60


	//   ....[133]....
        /*0a88*/ 	.word	0x00018cc0


	//   ....[134]....
        /*0a8c*/ 	.word	0x00018d90


	//   ....[135]....
        /*0a90*/ 	.word	0x000190c0


	//   ....[136]....
        /*0a94*/ 	.word	0x00019160


	//   ....[137]....
        /*0a98*/ 	.word	0x00019280


	//   ....[138]....
        /*0a9c*/ 	.word	0x00019300


	//   ....[139]....
        /*0aa0*/ 	.word	0x00019380


	//   ....[140]....
        /*0aa4*/ 	.word	0x00019400


	//   ....[141]....
        /*0aa8*/ 	.word	0x00019480


	//   ....[142]....
        /*0aac*/ 	.word	0x00019510


	//   ....[143]....
        /*0ab0*/ 	.word	0x000195b0


	//   ....[144]....
        /*0ab4*/ 	.word	0x00019650


	//   ....[145]....
        /*0ab8*/ 	.word	0x000196d0


	//   ....[146]....
        /*0abc*/ 	.word	0x00019750


	//   ....[147]....
        /*0ac0*/ 	.word	0x000197d0


	//   ....[148]....
        /*0ac4*/ 	.word	0x00019860


	//   ....[149]....
        /*0ac8*/ 	.word	0x000198e0


	//   ....[150]....
        /*0acc*/ 	.word	0x00019980


	//   ....[151]....
        /*0ad0*/ 	.word	0x00019a10


	//   ....[152]....
        /*0ad4*/ 	.word	0x00019b40


	//----- nvinfo : EIATTR_REG_RECONFIG
	.align		4
.L_1245:
        /*0ad8*/ 	.byte	0x01, 0x54
	.zero		2


	//----- nvinfo : EIATTR_SYSCALL_OFFSETS
	.align		4
        /*0adc*/ 	.byte	0x04, 0x46
        /*0ade*/ 	.short	(.L_1247 - .L_1246)


	//   ....[0]....
.L_1246:
        /*0ae0*/ 	.word	0x000017c0


	//   ....[1]....
        /*0ae4*/ 	.word	0x00001910


	//   ....[2]....
        /*0ae8*/ 	.word	0x00005c10


	//   ....[3]....
        /*0aec*/ 	.word	0x00005f80


	//   ....[4]....
        /*0af0*/ 	.word	0x00012660


	//   ....[5]....
        /*0af4*/ 	.word	0x000127c0


	//   ....[6]....
        /*0af8*/ 	.word	0x000128c0


	//   ....[7]....
        /*0afc*/ 	.word	0x00013230


	//----- nvinfo : EIATTR_MBARRIER_INSTR_OFFSETS
	.align		4
.L_1247:
        /*0b00*/ 	.byte	0x04, 0x39
        /*0b02*/ 	.short	(.L_1249 - .L_1248)


	//   ....[0]....
.L_1248:
        /*0b04*/ 	.word	0x000002b0
        /*0b08*/ 	.word	0x000000ff
        /*0b0c*/ 	.word	0x00022800
        /*0b10*/ 	.short	0x0100
        /*0b12*/ 	.byte	0x08
	.zero		1


	//   ....[1]....
        /*0b14*/ 	.word	0x000002c0
        /*0b18*/ 	.word	0x000000ff
        /*0b1c*/ 	.word	0x00022820
        /*0b20*/ 	.short	0x0100
        /*0b22*/ 	.byte	0x08
	.zero		1


	//   ....[2]....
        /*0b24*/ 	.word	0x000003b0
        /*0b28*/ 	.word	0x000000ff
        /*0b2c*/ 	.word	0x00022830
        /*0b30*/ 	.short	0x0100
        /*0b32*/ 	.byte	0x08
	.zero		1


	//   ....[3]....
        /*0b34*/ 	.word	0x000003c0
        /*0b38*/ 	.word	0x000000ff
        /*0b3c*/ 	.word	0x00022840
        /*0b40*/ 	.short	0x0100
        /*0b42*/ 	.byte	0x08
	.zero		1


	//   ....[4]....
        /*0b44*/ 	.word	0x000003d0
        /*0b48*/ 	.word	0x000000ff
        /*0b4c*/ 	.word	0x00022838
        /*0b50*/ 	.short	0x0100
        /*0b52*/ 	.byte	0x08
	.zero		1


	//   ....[5]....
        /*0b54*/ 	.word	0x000003e0
        /*0b58*/ 	.word	0x000000ff
        /*0b5c*/ 	.word	0x00022848
        /*0b60*/ 	.short	0x0100
        /*0b62*/ 	.byte	0x08
	.zero		1


	//   ....[6]....
        /*0b64*/ 	.word	0x00000510
        /*0b68*/ 	.word	0x000000ff
        /*0b6c*/ 	.word	0x00022850
        /*0b70*/ 	.short	0x0100
        /*0b72*/ 	.byte	0x08
	.zero		1


	//   ....[7]....
        /*0b74*/ 	.word	0x00000520
        /*0b78*/ 	.word	0x000000ff
        /*0b7c*/ 	.word	0x00022860
        /*0b80*/ 	.short	0x0100
        /*0b82*/ 	.byte	0x08
	.zero		1


	//   ....[8]....
        /*0b84*/ 	.word	0x00000530
        /*0b88*/ 	.word	0x000000ff
        /*0b8c*/ 	.word	0x00022858
        /*0b90*/ 	.short	0x0100
        /*0b92*/ 	.byte	0x08
	.zero		1


	//   ....[9]....
        /*0b94*/ 	.word	0x00000540
        /*0b98*/ 	.word	0x000000ff
        /*0b9c*/ 	.word	0x00022868
        /*0ba0*/ 	.short	0x0100
        /*0ba2*/ 	.byte	0x08
	.zero		1


	//   ....[10]....
        /*0ba4*/ 	.word	0x00000630
        /*0ba8*/ 	.word	0x000000ff
        /*0bac*/ 	.word	0x00022870
        /*0bb0*/ 	.short	0x0100
        /*0bb2*/ 	.byte	0x06
	.zero		1


	//   ....[11]....
        /*0bb4*/ 	.word	0x00000640
        /*0bb8*/ 	.word	0x000000ff
        /*0bbc*/ 	.word	0x00022880
        /*0bc0*/ 	.short	0x0100
        /*0bc2*/ 	.byte	0x06
	.zero		1


	//   ....[12]....
        /*0bc4*/ 	.word	0x00000650
        /*0bc8*/ 	.word	0x000000ff
        /*0bcc*/ 	.word	0x00022878
        /*0bd0*/ 	.short	0x0100
        /*0bd2*/ 	.byte	0x06
	.zero		1


	//   ....[13]....
        /*0bd4*/ 	.word	0x00000660
        /*0bd8*/ 	.word	0x000000ff
        /*0bdc*/ 	.word	0x00022888
        /*0be0*/ 	.short	0x0100
        /*0be2*/ 	.byte	0x06
	.zero		1


	//   ....[14]....
        /*0be4*/ 	.word	0x00000790
        /*0be8*/ 	.word	0x000000ff
        /*0bec*/ 	.word	0x00022890
        /*0bf0*/ 	.short	0x0100
        /*0bf2*/ 	.byte	0x08
	.zero		1


	//   ....[15]....
        /*0bf4*/ 	.word	0x000007a0
        /*0bf8*/ 	.word	0x000000ff
        /*0bfc*/ 	.word	0x000228a0
        /*0c00*/ 	.short	0x0100
        /*0c02*/ 	.byte	0x08
	.zero		1


	//   ....[16]....
        /*0c04*/ 	.word	0x000007b0
        /*0c08*/ 	.word	0x000000ff
        /*0c0c*/ 	.word	0x00022898
        /*0c10*/ 	.short	0x0100
        /*0c12*/ 	.byte	0x08
	.zero		1


	//   ....[17]....
        /*0c14*/ 	.word	0x000007c0
        /*0c18*/ 	.word	0x000000ff
        /*0c1c*/ 	.word	0x000228a8
        /*0c20*/ 	.short	0x0100
        /*0c22*/ 	.byte	0x08
	.zero		1


	//   ....[18]....
        /*0c24*/ 	.word	0x000008f0
        /*0c28*/ 	.word	0x000000ff
        /*0c2c*/ 	.word	0x000228b0
        /*0c30*/ 	.short	0x0100
        /*0c32*/ 	.byte	0x08
	.zero		1


	//   ....[19]....
        /*0c34*/ 	.word	0x00000900
        /*0c38*/ 	.word	0x000000ff
        /*0c3c*/ 	.word	0x000228c0
        /*0c40*/ 	.short	0x0100
        /*0c42*/ 	.byte	0x08
	.zero		1


	//   ....[20]....
        /*0c44*/ 	.word	0x00000910
        /*0c48*/ 	.word	0x000000ff
        /*0c4c*/ 	.word	0x000228b8
        /*0c50*/ 	.short	0x0100
        /*0c52*/ 	.byte	0x08
	.zero		1


	//   ....[21]....
        /*0c54*/ 	.word	0x00000920
        /*0c58*/ 	.word	0x000000ff
        /*0c5c*/ 	.word	0x000228c8
        /*0c60*/ 	.short	0x0100
        /*0c62*/ 	.byte	0x08
	.zero		1


	//   ....[22]....
        /*0c64*/ 	.word	0x00002b30
        /*0c68*/ 	.word	0x00000061
        /*0c6c*/ 	.word	0x00022890
        /*0c70*/ 	.short	0x010a
        /*0c72*/ 	.byte	0x3f
	.zero		1


	//   ....[23]....
        /*0c74*/ 	.word	0x00003c80
        /*0c78*/ 	.word	0x00000061
        /*0c7c*/ 	.word	0x00022890
        /*0c80*/ 	.short	0x010a
        /*0c82*/ 	.byte	0x3f
	.zero		1


	//   ....[24]....
        /*0c84*/ 	.word	0x00004ca0
        /*0c88*/ 	.word	0x00000061
        /*0c8c*/ 	.word	0x00022890
        /*0c90*/ 	.short	0x010a
        /*0c92*/ 	.byte	0x3f
	.zero		1


	//   ....[25]....
        /*0c94*/ 	.word	0x00004eb0
        /*0c98*/ 	.word	0x0000001c
        /*0c9c*/ 	.word	0x00000000
        /*0ca0*/ 	.short	0x0101
        /*0ca2*/ 	.byte	0x3f
	.zero		1


	//   ....[26]....
        /*0ca4*/ 	.word	0x00004ef0
        /*0ca8*/ 	.word	0x00000061
        /*0cac*/ 	.word	0x000228b0
        /*0cb0*/ 	.short	0x010a
        /*0cb2*/ 	.byte	0x3f
	.zero		1


	//   ....[27]....
        /*0cb4*/ 	.word	0x00005540
        /*0cb8*/ 	.word	0x00000061
        /*0cbc*/ 	.word	0x00000000
        /*0cc0*/ 	.short	0x0101
        /*0cc2*/ 	.byte	0x3f
	.zero		1


	//   ....[28]....
        /*0cc4*/ 	.word	0x00005ca0
        /*0cc8*/ 	.word	0x00000012
        /*0ccc*/ 	.word	0x00022800
        /*0cd0*/ 	.short	0x010a
        /*0cd2*/ 	.byte	0x3f
	.zero		1


	//   ....[29]....
        /*0cd4*/ 	.word	0x00005cf0
        /*0cd8*/ 	.word	0x00000012
        /*0cdc*/ 	.word	0x00022800
        /*0ce0*/ 	.short	0x010a
        /*0ce2*/ 	.byte	0x3f
	.zero		1


	//   ....[30]....
        /*0ce4*/ 	.word	0x00006300
        /*0ce8*/ 	.word	0x00000012
        /*0cec*/ 	.word	0x00022800
        /*0cf0*/ 	.short	0x010a
        /*0cf2*/ 	.byte	0x3f
	.zero		1


	//   ....[31]....
        /*0cf4*/ 	.word	0x000071e0
        /*0cf8*/ 	.word	0x00000012
        /*0cfc*/ 	.word	0x00022800
        /*0d00*/ 	.short	0x010a
        /*0d02*/ 	.byte	0x3f
	.zero		1


	//   ....[32]....
        /*0d04*/ 	.word	0x00007fe0
        /*0d08*/ 	.word	0x0000000e
        /*0d0c*/ 	.word	0x00022830
        /*0d10*/ 	.short	0x010a
        /*0d12*/ 	.byte	0x3f
	.zero		1


	//   ....[33]....
        /*0d14*/ 	.word	0x00008080
        /*0d18*/ 	.word	0x0000000e
        /*0d1c*/ 	.word	0x00022830
        /*0d20*/ 	.short	0x010a
        /*0d22*/ 	.byte	0x3f
	.zero		1


	//   ....[34]....
        /*0d24*/ 	.word	0x000097c0
        /*0d28*/ 	.word	0x00000003
        /*0d2c*/ 	.word	0x00000000
        /*0d30*/ 	.short	0x0101
        /*0d32*/ 	.byte	0x3f
	.zero		1


	//   ....[35]....
        /*0d34*/ 	.word	0x00009d10
        /*0d38*/ 	.word	0x0000000e
        /*0d3c*/ 	.word	0x00022850
        /*0d40*/ 	.short	0x010a
        /*0d42*/ 	.byte	0x3f
	.zero		1


	//   ....[36]....
        /*0d44*/ 	.word	0x00009d60
        /*0d48*/ 	.word	0x0000000e
        /*0d4c*/ 	.word	0x00022850
        /*0d50*/ 	.short	0x010a
        /*0d52*/ 	.byte	0x3f
	.zero		1


	//   ....[37]....
        /*0d54*/ 	.word	0x0000a120
        /*0d58*/ 	.word	0x0000000e
        /*0d5c*/ 	.word	0x00000000
        /*0d60*/ 	.short	0x0101
        /*0d62*/ 	.byte	0x3f
	.zero		1


	//   ....[38]....
        /*0d64*/ 	.word	0x0000a230
        /*0d68*/ 	.word	0x0000000f
        /*0d6c*/ 	.word	0x00022830
        /*0d70*/ 	.short	0x010a
        /*0d72*/ 	.byte	0x3f
	.zero		1


	//   ....[39]....
        /*0d74*/ 	.word	0x0000a290
        /*0d78*/ 	.word	0x0000000f
        /*0d7c*/ 	.word	0x00022830
        /*0d80*/ 	.short	0x010a
        /*0d82*/ 	.byte	0x3f
	.zero		1


	//   ....[40]....
        /*0d84*/ 	.word	0x0000bb90
        /*0d88*/ 	.word	0x00000003
        /*0d8c*/ 	.word	0x00000000
        /*0d90*/ 	.short	0x0101
        /*0d92*/ 	.byte	0x3f
	.zero		1


	//   ....[41]....
        /*0d94*/ 	.word	0x0000c200
        /*0d98*/ 	.word	0x0000000f
        /*0d9c*/ 	.word	0x00022850
        /*0da0*/ 	.short	0x010a
        /*0da2*/ 	.byte	0x3f
	.zero		1


	//   ....[42]....
        /*0da4*/ 	.word	0x0000c250
        /*0da8*/ 	.word	0x0000000f
        /*0dac*/ 	.word	0x00022850
        /*0db0*/ 	.short	0x010a
        /*0db2*/ 	.byte	0x3f
	.zero		1


	//   ....[43]....
        /*0db4*/ 	.word	0x0000c5f0
        /*0db8*/ 	.word	0x0000000f
        /*0dbc*/ 	.word	0x00000000
        /*0dc0*/ 	.short	0x0101
        /*0dc2*/ 	.byte	0x3f
	.zero		1


	//   ....[44]....
        /*0dc4*/ 	.word	0x0000e9a0
        /*0dc8*/ 	.word	0x00000000
        /*0dcc*/ 	.word	0x00000000
        /*0dd0*/ 	.short	0x0101
        /*0dd2*/ 	.byte	0x3f
	.zero		1


	//   ....[45]....
        /*0dd4*/ 	.word	0x00011170
        /*0dd8*/ 	.word	0x00000006
        /*0ddc*/ 	.word	0x00022820
        /*0de0*/ 	.short	0x010a
        /*0de2*/ 	.byte	0x3f
	.zero		1


	//   ....[46]....
        /*0de4*/ 	.word	0x00011260
        /*0de8*/ 	.word	0x00000004
        /*0dec*/ 	.word	0x000228a0
        /*0df0*/ 	.short	0x010a
        /*0df2*/ 	.byte	0x3f
	.zero		1


	//   ....[47]....
        /*0df4*/ 	.word	0x000114b0
        /*0df8*/ 	.word	0x00000004
        /*0dfc*/ 	.word	0x000228c0
        /*0e00*/ 	.short	0x010a
        /*0e02*/ 	.byte	0x3f
	.zero		1


	//   ....[48]....
        /*0e04*/ 	.word	0x00011b70
        /*0e08*/ 	.word	0x00000005
        /*0e0c*/ 	.word	0x000228a0
        /*0e10*/ 	.short	0x010a
        /*0e12*/ 	.byte	0x3f
	.zero		1


	//   ....[49]....
        /*0e14*/ 	.word	0x00011db0
        /*0e18*/ 	.word	0x00000005
        /*0e1c*/ 	.word	0x000228c0
        /*0e20*/ 	.short	0x010a
        /*0e22*/ 	.byte	0x3f
	.zero		1


	//   ....[50]....
        /*0e24*/ 	.word	0x00012d10
        /*0e28*/ 	.word	0x00000000
        /*0e2c*/ 	.word	0x00022840
        /*0e30*/ 	.short	0x010a
        /*0e32*/ 	.byte	0x3f
	.zero		1


	//   ....[51]....
        /*0e34*/ 	.word	0x00013b10
        /*0e38*/ 	.word	0x00000009
        /*0e3c*/ 	.word	0x00022800
        /*0e40*/ 	.short	0x0107
        /*0e42*/ 	.byte	0x3f
	.zero		1


	//   ....[52]....
        /*0e44*/ 	.word	0x00013c10
        /*0e48*/ 	.word	0x00000002
        /*0e4c*/ 	.word	0x00022800
        /*0e50*/ 	.short	0x0101
        /*0e52*/ 	.byte	0x3f
	.zero		1


	//   ....[53]....
        /*0e54*/ 	.word	0x00013c30
        /*0e58*/ 	.word	0x00000002
        /*0e5c*/ 	.word	0x00022820
        /*0e60*/ 	.short	0x010a
        /*0e62*/ 	.byte	0x3f
	.zero		1


	//   ....[54]....
        /*0e64*/ 	.word	0x00013d40
        /*0e68*/ 	.word	0x00000002
        /*0e6c*/ 	.word	0x00022860
        /*0e70*/ 	.short	0x010a
        /*0e72*/ 	.byte	0x3f
	.zero		1


	//   ....[55]....
        /*0e74*/ 	.word	0x00014650
        /*0e78*/ 	.word	0x00000002
        /*0e7c*/ 	.word	0x00022840
        /*0e80*/ 	.short	0x010a
        /*0e82*/ 	.byte	0x3f
	.zero		1


	//   ....[56]....
        /*0e84*/ 	.word	0x000148b0
        /*0e88*/ 	.word	0x00000002
        /*0e8c*/ 	.word	0x00022860
        /*0e90*/ 	.short	0x010a
        /*0e92*/ 	.byte	0x3f
	.zero		1


	//   ....[57]....
        /*0e94*/ 	.word	0x00015150
        /*0e98*/ 	.word	0x00000003
        /*0e9c*/ 	.word	0x00022840
        /*0ea0*/ 	.short	0x010a
        /*0ea2*/ 	.byte	0x3f
	.zero		1


	//   ....[58]....
        /*0ea4*/ 	.word	0x000153a0
        /*0ea8*/ 	.word	0x00000003
        /*0eac*/ 	.word	0x00022860
        /*0eb0*/ 	.short	0x010a
        /*0eb2*/ 	.byte	0x3f
	.zero		1


	//   ....[59]....
        /*0eb4*/ 	.word	0x00015bb0
        /*0eb8*/ 	.word	0x00000003
        /*0ebc*/ 	.word	0x00022840
        /*0ec0*/ 	.short	0x010a
        /*0ec2*/ 	.byte	0x3f
	.zero		1


	//   ....[60]....
        /*0ec4*/ 	.word	0x00015e10
        /*0ec8*/ 	.word	0x00000003
        /*0ecc*/ 	.word	0x00022860
        /*0ed0*/ 	.short	0x010a
        /*0ed2*/ 	.byte	0x3f
	.zero		1


	//   ....[61]....
        /*0ed4*/ 	.word	0x00017050
        /*0ed8*/ 	.word	0x00000000
        /*0edc*/ 	.word	0x00022820
        /*0ee0*/ 	.short	0x010a
        /*0ee2*/ 	.byte	0x3f
	.zero		1


	//   ....[62]....
        /*0ee4*/ 	.word	0x00017200
        /*0ee8*/ 	.word	0x00000006
        /*0eec*/ 	.word	0x00000000
        /*0ef0*/ 	.short	0x010a
        /*0ef2*/ 	.byte	0x3f
	.zero		1


	//   ....[63]....
        /*0ef4*/ 	.word	0x00017270
        /*0ef8*/ 	.word	0x00000007
        /*0efc*/ 	.word	0x00000000
        /*0f00*/ 	.short	0x010a
        /*0f02*/ 	.byte	0x3f
	.zero		1


	//   ....[64]....
        /*0f04*/ 	.word	0x000172e0
        /*0f08*/ 	.word	0x00000004
        /*0f0c*/ 	.word	0x00000000
        /*0f10*/ 	.short	0x010a
        /*0f12*/ 	.byte	0x3f
	.zero		1


	//   ....[65]....
        /*0f14*/ 	.word	0x00017310
        /*0f18*/ 	.word	0x00000003
        /*0f1c*/ 	.word	0x00000000
        /*0f20*/ 	.short	0x010a
        /*0f22*/ 	.byte	0x3f
	.zero		1


	//   ....[66]....
        /*0f24*/ 	.word	0x00017370
        /*0f28*/ 	.word	0x00000061
        /*0f2c*/ 	.word	0x00022890
        /*0f30*/ 	.short	0x010a
        /*0f32*/ 	.byte	0x3f
	.zero		1


	//   ....[67]....
        /*0f34*/ 	.word	0x000173c0
        /*0f38*/ 	.word	0x00000061
        /*0f3c*/ 	.word	0x00022890
        /*0f40*/ 	.short	0x010a
        /*0f42*/ 	.byte	0x3f
	.zero		1


	//   ....[68]....
        /*0f44*/ 	.word	0x00017410
        /*0f48*/ 	.word	0x00000061
        /*0f4c*/ 	.word	0x00022890
        /*0f50*/ 	.short	0x010a
        /*0f52*/ 	.byte	0x3f
	.zero		1


	//   ....[69]....
        /*0f54*/ 	.word	0x00017460
        /*0f58*/ 	.word	0x00000061
        /*0f5c*/ 	.word	0x000228b0
        /*0f60*/ 	.short	0x010a
        /*0f62*/ 	.byte	0x3f
	.zero		1


	//   ....[70]....
        /*0f64*/ 	.word	0x00017710
        /*0f68*/ 	.word	0x00000012
        /*0f6c*/ 	.word	0x00022800
        /*0f70*/ 	.short	0x010a
        /*0f72*/ 	.byte	0x3f
	.zero		1


	//   ....[71]....
        /*0f74*/ 	.word	0x00017920
        /*0f78*/ 	.word	0x00000012
        /*0f7c*/ 	.word	0x00022800
        /*0f80*/ 	.short	0x010a
        /*0f82*/ 	.byte	0x3f
	.zero		1


	//   ....[72]....
        /*0f84*/ 	.word	0x00017970
        /*0f88*/ 	.word	0x0000000e
        /*0f8c*/ 	.word	0x00022830
        /*0f90*/ 	.short	0x010a
        /*0f92*/ 	.byte	0x3f
	.zero		1


	//   ....[73]....
        /*0f94*/ 	.word	0x000179c0
        /*0f98*/ 	.word	0x0000000e
        /*0f9c*/ 	.word	0x00022850
        /*0fa0*/ 	.short	0x010a
        /*0fa2*/ 	.byte	0x3f
	.zero		1


	//   ....[74]....
        /*0fa4*/ 	.word	0x00017a10
        /*0fa8*/ 	.word	0x0000000f
        /*0fac*/ 	.word	0x00022830
        /*0fb0*/ 	.short	0x010a
        /*0fb2*/ 	.byte	0x3f
	.zero		1


	//   ....[75]....
        /*0fb4*/ 	.word	0x00017a60
        /*0fb8*/ 	.word	0x0000000f
        /*0fbc*/ 	.word	0x00022850
        /*0fc0*/ 	.short	0x010a
        /*0fc2*/ 	.byte	0x3f
	.zero		1


	//   ....[76]....
        /*0fc4*/ 	.word	0x00018040
        /*0fc8*/ 	.word	0x00000005
        /*0fcc*/ 	.word	0x00022820
        /*0fd0*/ 	.short	0x010a
        /*0fd2*/ 	.byte	0x3f
	.zero		1


	//   ....[77]....
        /*0fd4*/ 	.word	0x00018090
        /*0fd8*/ 	.word	0x00000004
        /*0fdc*/ 	.word	0x000228a0
        /*0fe0*/ 	.short	0x010a
        /*0fe2*/ 	.byte	0x3f
	.zero		1


	//   ....[78]....
        /*0fe4*/ 	.word	0x000180e0
        /*0fe8*/ 	.word	0x00000004
        /*0fec*/ 	.word	0x000228c0
        /*0ff0*/ 	.short	0x010a
        /*0ff2*/ 	.byte	0x3f
	.zero		1


	//   ....[79]....
        /*0ff4*/ 	.word	0x00018130
        /*0ff8*/ 	.word	0x00000005
        /*0ffc*/ 	.word	0x000228a0
        /*1000*/ 	.short	0x010a
        /*1002*/ 	.byte	0x3f
	.zero		1


	//   ....[80]....
        /*1004*/ 	.word	0x00018180
        /*1008*/ 	.word	0x00000005
        /*100c*/ 	.word	0x000228c0
        /*1010*/ 	.short	0x010a
        /*1012*/ 	.byte	0x3f
	.zero		1


	//   ....[81]....
        /*1014*/ 	.word	0x00018320
        /*1018*/ 	.word	0x00000000
        /*101c*/ 	.word	0x00022840
        /*1020*/ 	.short	0x010a
        /*1022*/ 	.byte	0x3f
	.zero		1


	//   ....[82]....
        /*1024*/ 	.word	0x00018de0
        /*1028*/ 	.word	0x00000002
        /*102c*/ 	.word	0x00022820
        /*1030*/ 	.short	0x010a
        /*1032*/ 	.byte	0x3f
	.zero		1


	//   ....[83]....
        /*1034*/ 	.word	0x00018e30
        /*1038*/ 	.word	0x00000002
        /*103c*/ 	.word	0x00022860
        /*1040*/ 	.short	0x010a
        /*1042*/ 	.byte	0x3f
	.zero		1


	//   ....[84]....
        /*1044*/ 	.word	0x00018e80
        /*1048*/ 	.word	0x00000002
        /*104c*/ 	.word	0x00022840
        /*1050*/ 	.short	0x010a
        /*1052*/ 	.byte	0x3f
	.zero		1


	//   ....[85]....
        /*1054*/ 	.word	0x00018ed0
        /*1058*/ 	.word	0x00000002
        /*105c*/ 	.word	0x00022860
        /*1060*/ 	.short	0x010a
        /*1062*/ 	.byte	0x3f
	.zero		1


	//   ....[86]....
        /*1064*/ 	.word	0x00018f20
        /*1068*/ 	.word	0x00000003
        /*106c*/ 	.word	0x00022840
        /*1070*/ 	.short	0x010a
        /*1072*/ 	.byte	0x3f
	.zero		1


	//   ....[87]....
        /*1074*/ 	.word	0x00018f70
        /*1078*/ 	.word	0x00000003
        /*107c*/ 	.word	0x00022860
        /*1080*/ 	.short	0x010a
        /*1082*/ 	.byte	0x3f
	.zero		1


	//   ....[88]....
        /*1084*/ 	.word	0x00018fc0
        /*1088*/ 	.word	0x00000003
        /*108c*/ 	.word	0x00022840
        /*1090*/ 	.short	0x010a
        /*1092*/ 	.byte	0x3f
	.zero		1


	//   ....[89]....
        /*1094*/ 	.word	0x00019010
        /*1098*/ 	.word	0x00000003
        /*109c*/ 	.word	0x00022860
        /*10a0*/ 	.short	0x010a
        /*10a2*/ 	.byte	0x3f
	.zero		1


	//   ....[90]....
        /*10a4*/ 	.word	0x00019a60
        /*10a8*/ 	.word	0x00000000
        /*10ac*/ 	.word	0x00022820
        /*10b0*/ 	.short	0x010a
        /*10b2*/ 	.byte	0x3f
	.zero		1


	//   ....[91]....
        /*10b4*/ 	.word	0x00019c00
        /*10b8*/ 	.word	0x00000006
        /*10bc*/ 	.word	0x00000000
        /*10c0*/ 	.short	0x010a
        /*10c2*/ 	.byte	0x3f
	.zero		1


	//   ....[92]....
        /*10c4*/ 	.word	0x00019c50
        /*10c8*/ 	.word	0x00000007
        /*10cc*/ 	.word	0x00000000
        /*10d0*/ 	.short	0x010a
        /*10d2*/ 	.byte	0x3f
	.zero		1


	//   ....[93]....
        /*10d4*/ 	.word	0x00019ca0
        /*10d8*/ 	.word	0x00000004
        /*10dc*/ 	.word	0x00000000
        /*10e0*/ 	.short	0x010a
        /*10e2*/ 	.byte	0x3f
	.zero		1


	//----- nvinfo : EIATTR_NUM_MBARRIERS
	.align		4
.L_1249:
        /*10e4*/ 	.byte	0x03, 0x38
        /*10e6*/ 	.short	0x0016


	//----- nvinfo : EIATTR_EXIT_INSTR_OFFSETS
	.align		4
        /*10e8*/ 	.byte	0x04, 0x1c
        /*10ea*/ 	.short	(.L_1251 - .L_1250)


	//   ....[0]....
.L_1250:
        /*10ec*/ 	.word	0x00017360


	//----- nvinfo : EIATTR_MAX_THREADS
	.align		4
.L_1251:
        /*10f0*/ 	.byte	0x04, 0x05
        /*10f2*/ 	.short	(.L_1253 - .L_1252)
.L_1252:
        /*10f4*/ 	.word	0x00000180
        /*10f8*/ 	.word	0x00000001
        /*10fc*/ 	.word	0x00000001


	//----- nvinfo : EIATTR_CRS_STACK_SIZE
	.align		4
.L_1253:
        /*1100*/ 	.byte	0x04, 0x1e
        /*1102*/ 	.short	(.L_1255 - .L_1254)
.L_1254:
        /*1104*/ 	.word	0x00000000


	//----- nvinfo : EIATTR_CBANK_PARAM_SIZE
	.align		4
.L_1255:
        /*1108*/ 	.byte	0x03, 0x19
        /*110a*/ 	.short	0x0af0


	//----- nvinfo : EIATTR_PARAM_CBANK
	.align		4
        /*110c*/ 	.byte	0x04, 0x0a
        /*110e*/ 	.short	(.L_1257 - .L_1256)
	.align		4
.L_1256:
        /*1110*/ 	.word	index@(.nv.constant0._ZN7cutlass13device_kernelIN5flash11enable_sm90INS1_16FlashAttnFwdSm90INS1_25CollectiveMainloopFwdSm90ILi2EN4cute5tupleIJNS5_1CILi1EEES8_S8_EEENS6_IJNS7_ILi128EEENS7_ILi96EEENS7_ILi64EEEEEELi256ENS_6half_tEfNS_4arch4Sm90ELb0ELb0ELb1ELb1ELb0ELb1ELb0ELb1ELb0ELb1ELb0ELb0EEENS1_21CollectiveEpilogueFwdINS6_IJSA_NS7_ILi256EEESB_EEES9_SE_SG_Li256ELb1ELb1ELb0ELb0EEENS1_36VarlenDynamicPersistentTileSchedulerILi128ELi96ELi256ELi128ELb0ELb1ELb1ELb0ELb1ELb1EEEEEEEEEvNT_6ParamsE)
        /*1114*/ 	.short	0x0210
        /*1116*/ 	.short	0x0af0


	//----- nvinfo : EIATTR_SW_WAR
	.align		4
.L_1257:
        /*1118*/ 	.byte	0x04, 0x36
        /*111a*/ 	.short	(.L_1259 - .L_1258)
.L_1258:
        /*111c*/ 	.word	0x00000008
.L_1259:


//--------------------- .nv.info._ZN7cutlass13device_kernelIN5flash11enable_sm90INS1_16FlashAttnFwdSm90INS1_25CollectiveMainloopFwdSm90ILi2EN4cute5tupleIJNS5_1CILi1EEES8_S8_EEENS6_IJNS7_ILi128EEENS7_ILi96EEENS7_ILi64EEEEEELi256ENS_6half_tEfNS_4arch4Sm90ELb0ELb0ELb1ELb1ELb0ELb0ELb1ELb1ELb0ELb1ELb0ELb0EEENS1_21CollectiveEpilogueFwdINS6_IJSA_NS7_ILi256EEESB_EEES9_SE_SG_Li256ELb1ELb1ELb0ELb0EEENS1_36VarlenDynamicPersistentTileSchedulerILi128ELi96ELi256ELi128ELb0ELb1ELb1ELb0ELb1ELb1EEEEEEEEEvNT_6ParamsE --------------------------
	.section	.nv.info._ZN7cutlass13device_kernelIN5flash11enable_sm90INS1_16FlashAttnFwdSm90INS1_25CollectiveMainloopFwdSm90ILi2EN4cute5tupleIJNS5_1CILi1EEES8_S8_EEENS6_IJNS7_ILi128EEENS7_ILi96EEENS7_ILi64EEEEEELi256ENS_6half_tEfNS_4arch4Sm90ELb0ELb0ELb1ELb1ELb0ELb0ELb1ELb1ELb0ELb1ELb0ELb0EEENS1_21CollectiveEpilogueFwdINS6_IJSA_NS7_ILi256EEESB_EEES9_SE_SG_Li256ELb1ELb1ELb0ELb0EEENS1_36VarlenDynamicPersistentTileSchedulerILi128ELi96ELi256ELi128ELb0ELb1ELb1ELb0ELb1ELb1EEEEEEEEEvNT_6ParamsE,"",@"SHT_CUDA_INFO"
	.sectionflags	@""
	.align	4


	//----- nvinfo : EIATTR_CUDA_API_VERSION
	.align		4
        /*0000*/ 	.byte	0x04, 0x37
        /*0002*/ 	.short	(.L_1261 - .L_1260)
.L_1260:
        /*0004*/ 	.word	0x00000082


	//----- nvinfo : EIATTR_KPARAM_INFO
	.align		4
.L_1261:
        /*0008*/ 	.byte	0x04, 0x17
        /*000a*/ 	.short	(.L_1263 - .L_1262)
.L_1262:
        /*000c*/ 	.word	0x00000000
        /*0010*/ 	.short	0x0000
        /*0012*/ 	.short	0x0070
        /*0014*/ 	.byte	0x00, 0xf0, 0x01, 0x2e


	//----- nvinfo : EIATTR_SPARSE_MMA_MASK
	.align		4
.L_1263:
        /*0018*/ 	.byte	0x03, 0x50
        /*001a*/ 	.short	0x0000


	//----- nvinfo : EIATTR_MAXREG_COUNT
	.align		4
        /*001c*/ 	.byte	0x03, 0x1b
        /*001e*/ 	.short	0x00a8


	//----- nvinfo : EIATTR_NUM_BARRIERS
	.align		4
        /*0020*/ 	.byte	0x02, 0x4c
        /*0022*/ 	.byte	0x10
	.zero		1


	//----- nvinfo : EIATTR_EXTERNS
	.align		4
        /*0024*/ 	.byte	0x04, 0x0f
        /*0026*/ 	.short	(.L_1265 - .L_1264)


	//   ....[0]....
	.align		4
.L_1264:
        /*0028*/ 	.word	index@(__assertfail)


	//----- nvinfo : EIATTR_ANNOTATIONS
	.align		4
.L_1265:
        /*002c*/ 	.byte	0x04, 0x55
        /*002e*/ 	.short	(.L_1267 - .L_1266)


	//   ....[0]....
.L_1266:
        /* <DEDUP_REMOVED lines=99> */


	//----- nvinfo : EIATTR_MERCURY_ISA_VERSION
	.align		4
.L_1267:
        /*0650*/ 	.byte	0x03, 0x5f
        /*0652*/ 	.short	0x0101


	//----- nvinfo : EIATTR_UNUSED_LOAD_BYTE_OFFSET
	.align		4
        /*0654*/ 	.byte	0x04, 0x44
        /*0656*/ 	.short	(.L_1269 - .L_1268)


	//   ....[0]....
.L_1268:
        /*0658*/ 	.word	0x00000a80
        /*065c*/ 	.word	0x0000fff0


	//   ....[1]....
        /*0660*/ 	.word	0x00007660
        /*0664*/ 	.word	0x0000fff0


	//----- nvinfo : EIATTR_INT_WARP_WIDE_INSTR_OFFSETS
	.align		4
.L_1269:
        /*0668*/ 	.byte	0x04, 0x31
        /*066a*/ 	.short	(.L_1271 - .L_1270)


	//   ....[0]....
.L_1270:
        /*066c*/ 	.word	0x00000130


	//   ....[1]....
        /*0670*/ 	.word	0x00000170


	//   ....[2]....
        /*0674*/ 	.word	0x000001e0


	//   ....[3]....
        /*0678*/ 	.word	0x000001f0


	//   ....[4]....
        /*067c*/ 	.word	0x0000b5a0


	//   ....[5]....
        /*0680*/ 	.word	0x0000b630


	//   ....[6]....
        /*0684*/ 	.word	0x00010240


	//   ....[7]....
        /*0688*/ 	.word	0x000102d0


	//----- nvinfo : EIATTR_COOP_GROUP_MASK_REGIDS
	.align		4
.L_1271:
        /*068c*/ 	.byte	0x04, 0x29
        /*068e*/ 	.short	(.L_1273 - .L_1272)


	//   ....[0]....
.L_1272:
        /*0690*/ 	.word	0xffffffff


	//   ....[1]....
        /*0694*/ 	.word	0xffffffff


	//   ....[2]....
        /*0698*/ 	.word	0xffffffff


	//   ....[3]....
        /*069c*/ 	.word	0xffffffff


	//   ....[4]....
        /*06a0*/ 	.word	0xffffffff


	//   ....[5]....
        /*06a4*/ 	.word	0xffffffff


	//   ....[6]....
        /*06a8*/ 	.word	0xffffffff


	//   ....[7]....
        /*06ac*/ 	.word	0xffffffff


	//   ....[8]....
        /*06b0*/ 	.word	0xffffffff


	//   ....[9]....
        /*06b4*/ 	.word	0xffffffff


	//   ....[10]....
        /*06b8*/ 	.word	0xffffffff


	//   ....[11]....
        /*06bc*/ 	.word	0xffffffff


	//   ....[12]....
        /*06c0*/ 	.word	0xffffffff


	//   ....[13]....
        /*06c4*/ 	.word	0xffffffff


	//   ....[14]....
        /*06c8*/ 	.word	0xffffffff


	//   ....[15]....
        /*06cc*/ 	.word	0xffffffff


	//   ....[16]....
        /*06d0*/ 	.word	0xffffffff


	//   ....[17]....
        /*06d4*/ 	.word	0xffffffff


	//   ....[18]....
        /*06d8*/ 	.word	0xffffffff


	//   ....[19]....
        /*06dc*/ 	.word	0xffffffff


	//   ....[20]....
        /*06e0*/ 	.word	0xffffffff


	//   ....[21]....
        /*06e4*/ 	.word	0xffffffff


	//   ....[22]....
        /*06e8*/ 	.word	0xffffffff


	//   ....[23]....
        /*06ec*/ 	.word	0xffffffff


	//   ....[24]....
        /*06f0*/ 	.word	0xffffffff


	//   ....[25]....
        /*06f4*/ 	.word	0xffffffff


	//   ....[26]....
        /*06f8*/ 	.word	0xffffffff


	//   ....[27]....
        /*06fc*/ 	.word	0xffffffff


	//   ....[28]....
        /*0700*/ 	.word	0xffffffff


	//   ....[29]....
        /*0704*/ 	.word	0xffffffff


	//   ....[30]....
        /*0708*/ 	.word	0xffffffff


	//   ....[31]....
        /*070c*/ 	.word	0xffffffff


	//   ....[32]....
        /*0710*/ 	.word	0xffffffff


	//   ....[33]....
        /*0714*/ 	.word	0xffffffff


	//   ....[34]....
        /*0718*/ 	.word	0xffffffff


	//   ....[35]....
        /*071c*/ 	.word	0xffffffff


	//   ....[36]....
        /*0720*/ 	.word	0xffffffff


	//   ....[37]....
        /*0724*/ 	.word	0xffffffff


	//   ....[38]....
        /*0728*/ 	.word	0xffffffff


	//   ....[39]....
        /*072c*/ 	.word	0xffffffff


	//   ....[40]....
        /*0730*/ 	.word	0xffffffff


	//   ....[41]....
        /*0734*/ 	.word	0xffffffff


	//   ....[42]....
        /*0738*/ 	.word	0xffffffff


	//   ....[43]....
        /*073c*/ 	.word	0xffffffff


	//   ....[44]....
        /*0740*/ 	.word	0xffffffff


	//   ....[45]....
        /*0744*/ 	.word	0xffffffff


	//   ....[46]....
        /*0748*/ 	.word	0xffffffff


	//   ....[47]....
        /*074c*/ 	.word	0xffffffff


	//   ....[48]....
        /*0750*/ 	.word	0xffffffff


	//   ....[49]....
        /*0754*/ 	.word	0xffffffff


	//   ....[50]....
        /*0758*/ 	.word	0xffffffff


	//   ....[51]....
        /*075c*/ 	.word	0xffffffff


	//   ....[52]....
        /*0760*/ 	.word	0xffffffff


	//   ....[53]....
        /*0764*/ 	.word	0xffffffff


	//   ....[54]....
        /*0768*/ 	.word	0xffffffff


	//   ....[55]....
        /*076c*/ 	.word	0xffffffff


	//   ....[56]....
        /*0770*/ 	.word	0xffffffff


	//   ....[57]....
        /*0774*/ 	.word	0xffffffff


	//   ....[58]....
        /*0778*/ 	.word	0xffffffff


	//   ....[59]....
        /*077c*/ 	.word	0xffffffff


	//   ....[60]....
        /*0780*/ 	.word	0xffffffff


	//   ....[61]....
        /*0784*/ 	.word	0xffffffff


	//   ....[62]....
        /*0788*/ 	.word	0xffffffff


	//   ....[63]....
        /*078c*/ 	.word	0xffffffff


	//   ....[64]....
        /*0790*/ 	.word	0xffffffff


	//   ....[65]....
        /*0794*/ 	.word	0xffffffff


	//   ....[66]....
        /*0798*/ 	.word	0xffffffff


	//   ....[67]....
        /*079c*/ 	.word	0xffffffff


	//   ....[68]....
        /*07a0*/ 	.word	0xffffffff


	//   ....[69]....
        /*07a4*/ 	.word	0xffffffff


	//   ....[70]....
        /*07a8*/ 	.word	0xffffffff


	//   ....[71]....
        /*07ac*/ 	.word	0xffffffff


	//   ....[72]....
        /*07b0*/ 	.word	0xffffffff


	//   ....[73]....
        /*07b4*/ 	.word	0xffffffff


	//   ....[74]....
        /*07b8*/ 	.word	0xffffffff


	//   ....[75]....
        /*07bc*/ 	.word	0xffffffff


	//   ....[76]....
        /*07c0*/ 	.word	0xffffffff


	//   ....[77]....
        /*07c4*/ 	.word	0xffffffff


	//   ....[78]....
        /*07c8*/ 	.word	0xffffffff


	//   ....[79]....
        /*07cc*/ 	.word	0xffffffff


	//   ....[80]....
        /*07d0*/ 	.word	0xffffffff


	//   ....[81]....
        /*07d4*/ 	.word	0xffffffff


	//   ....[82]....
        /*07d8*/ 	.word	0xffffffff


	//   ....[83]....
        /*07dc*/ 	.word	0xffffffff


	//   ....[84]....
        /*07e0*/ 	.word	0xffffffff


	//   ....[85]....
        /*07e4*/ 	.word	0xffffffff


	//   ....[86]....
        /*07e8*/ 	.word	0xffffffff


	//   ....[87]....
        /*07ec*/ 	.word	0xffffffff


	//   ....[88]....
        /*07f0*/ 	.word	0xffffffff


	//   ....[89]....
        /*07f4*/ 	.word	0xffffffff


	//   ....[90]....
        /*07f8*/ 	.word	0xffffffff


	//   ....[91]....
        /*07fc*/ 	.word	0xffffffff


	//   ....[92]....
        /*0800*/ 	.word	0xffffffff


	//   ....[93]....
        /*0804*/ 	.word	0xffffffff


	//   ....[94]....
        /*0808*/ 	.word	0xffffffff


	//   ....[95]....
        /*080c*/ 	.word	0xffffffff


	//   ....[96]....
        /*0810*/ 	.word	0xffffffff


	//   ....[97]....
        /*0814*/ 	.word	0xffffffff


	//   ....[98]....
        /*0818*/ 	.word	0xffffffff


	//   ....[99]....
        /*081c*/ 	.word	0xffffffff


	//   ....[100]....
        /*0820*/ 	.word	0xffffffff


	//   ....[101]....
        /*0824*/ 	.word	0xffffffff


	//   ....[102]....
        /*0828*/ 	.word	0xffffffff


	//   ....[103]....
        /*082c*/ 	.word	0xffffffff


	//   ....[104]....
        /*0830*/ 	.word	0xffffffff


	//   ....[105]....
        /*0834*/ 	.word	0xffffffff


	//   ....[106]....
        /*0838*/ 	.word	0xffffffff


	//   ....[107]....
        /*083c*/ 	.word	0x0500000f


	//   ....[108]....
        /*0840*/ 	.word	0x0500000f


	//   ....[109]....
        /*0844*/ 	.word	0x0500000f


	//   ....[110]....
        /*0848*/ 	.word	0x0500000f


	//   ....[111]....
        /*084c*/ 	.word	0x0500000f


	//   ....[112]....
        /*0850*/ 	.word	0x0500000f


	//   ....[113]....
        /*0854*/ 	.word	0x0500000f


	//   ....[114]....
        /*0858*/ 	.word	0x0500000f


	//   ....[115]....
        /*085c*/ 	.word	0x0500000f


	//   ....[116]....
        /*0860*/ 	.word	0x0500000f


	//   ....[117]....
        /*0864*/ 	.word	0x0500000f


	//   ....[118]....
        /*0868*/ 	.word	0x0500000f


	//   ....[119]....
        /*086c*/ 	.word	0x0500000f


	//   ....[120]....
        /*0870*/ 	.word	0x0500000f


	//   ....[121]....
        /*0874*/ 	.word	0x0500000f


	//   ....[122]....
        /*0878*/ 	.word	0x0500000f


	//   ....[123]....
        /*087c*/ 	.word	0x0500000f


	//   ....[124]....
        /*0880*/ 	.word	0x0500000f


	//   ....[125]....
        /*0884*/ 	.word	0x0500000f


	//   ....[126]....
        /*0888*/ 	.word	0x0500000f


	//   ....[127]....
        /*088c*/ 	.word	0x0500000f


	//   ....[128]....
        /*0890*/ 	.word	0x0500000f


	//   ....[129]....
        /*0894*/ 	.word	0x0500000f


	//   ....[130]....
        /*0898*/ 	.word	0x0500000f


	//   ....[131]....
        /*089c*/ 	.word	0x0500000f


	//   ....[132]....
        /*08a0*/ 	.word	0x0500000f


	//   ....[133]....
        /*08a4*/ 	.word	0x0500000f


	//   ....[134]....
        /*08a8*/ 	.word	0x0500000f


	//   ....[135]....
        /*08ac*/ 	.word	0x0500000f


	//   ....[136]....
        /*08b0*/ 	.word	0x0500000f


	//   ....[137]....
        /*08b4*/ 	.word	0x0500000f


	//   ....[138]....
        /*08b8*/ 	.word	0x0500000f


	//   ....[139]....
        /*08bc*/ 	.word	0x0500000f


	//   ....[140]....
        /*08c0*/ 	.word	0x0500000f


	//   ....[141]....
        /*08c4*/ 	.word	0x0500000f


	//   ....[142]....
        /*08c8*/ 	.word	0x0500000f


	//   ....[143]....
        /*08cc*/ 	.word	0x0500000f


	//   ....[144]....
        /*08d0*/ 	.word	0x0500000f


	//   ....[145]....
        /*08d4*/ 	.word	0x0500000f


	//   ....[146]....
        /*08d8*/ 	.word	0x0500000f


	//   ....[147]....
        /*08dc*/ 	.word	0x0500000f


	//   ....[148]....
        /*08e0*/ 	.word	0x0500000f


	//   ....[149]....
        /*08e4*/ 	.word	0x0500000f


	//   ....[150]....
        /*08e8*/ 	.word	0x0500000f


	//   ....[151]....
        /*08ec*/ 	.word	0x0500000f


	//   ....[152]....
        /*08f0*/ 	.word	0x0500000f


	//   ....[153]....
        /*08f4*/ 	.word	0x0500000f


	//   ....[154]....
        /*08f8*/ 	.word	0x0500000f


	//   ....[155]....
        /*08fc*/ 	.word	0x0500000f


	//   ....[156]....
        /*0900*/ 	.word	0x0500000f


	//   ....[157]....
        /*0904*/ 	.word	0x0500000f


	//----- nvinfo : EIATTR_COOP_GROUP_INSTR_OFFSETS
	.align		4
.L_1273:
        /*0908*/ 	.byte	0x04, 0x28
        /*090a*/ 	.short	(.L_1275 - .L_1274)


	//   ....[0]....
.L_1274:
        /*090c*/ 	.word	0x00000070


	//   ....[1]....
        /*0910*/ 	.word	0x00000140


	//   ....[2]....
        /*0914*/ 	.word	0x00000190


	//   ....[3]....
        /*0918*/ 	.word	0x000003e0


	//   ....[4]....
        /*091c*/ 	.word	0x00000540


	//   ....[5]....
        /*0920*/ 	.word	0x00000660


	//   ....[6]....
        /*0924*/ 	.word	0x000007c0


	//   ....[7]....
        /*0928*/ 	.word	0x000016b0


	//   ....[8]....
        /*092c*/ 	.word	0x000034b0


	//   ....[9]....
        /*0930*/ 	.word	0x00003500


	//   ....[10]....
        /*0934*/ 	.word	0x00003520


	//   ....[11]....
        /*0938*/ 	.word	0x00003540


	//   ....[12]....
        /*093c*/ 	.word	0x00005500


	//   ....[13]....
        /*0940*/ 	.word	0x000055a0


	//   ....[14]....
        /*0944*/ 	.word	0x000055b0


	//   ....[15]....
        /*0948*/ 	.word	0x000055e0


	//   ....[16]....
        /*094c*/ 	.word	0x00006bc0


	//   ....[17]....
        /*0950*/ 	.word	0x00006c00


	//   ....[18]....
        /*0954*/ 	.word	0x00006cd0


	//   ....[19]....
        /*0958*/ 	.word	0x00006d00


	//   ....[20]....
        /*095c*/ 	.word	0x00008760


	//   ....[21]....
        /*0960*/ 	.word	0x00008790


	//   ....[22]....
        /*0964*/ 	.word	0x000087f0


	//   ....[23]....
        /*0968*/ 	.word	0x00008850


	//   ....[24]....
        /*096c*/ 	.word	0x000090c0


	//   ....[25]....
        /*0970*/ 	.word	0x000090e0


	//   ....[26]....
        /*0974*/ 	.word	0x00009230


	//   ....[27]....
        /*0978*/ 	.word	0x00009250


	//   ....[28]....
        /*097c*/ 	.word	0x00009390


	//   ....[29]....
        /*0980*/ 	.word	0x000093b0


	//   ....[30]....
        /*0984*/ 	.word	0x00009500


	//   ....[31]....
        /*0988*/ 	.word	0x00009520


	//   ....[32]....
        /*098c*/ 	.word	0x00009f00


	//   ....[33]....
        /*0990*/ 	.word	0x00009f30


	//   ....[34]....
        /*0994*/ 	.word	0x0000a080


	//   ....[35]....
        /*0998*/ 	.word	0x0000a0a0


	//   ....[36]....
        /*099c*/ 	.word	0x0000a1e0


	//   ....[37]....
        /*09a0*/ 	.word	0x0000a200


	//   ....[38]....
        /*09a4*/ 	.word	0x0000a350


	//   ....[39]....
        /*09a8*/ 	.word	0x0000a370


	//   ....[40]....
        /*09ac*/ 	.word	0x0000a530


	//   ....[41]....
        /*09b0*/ 	.word	0x0000a720


	//   ....[42]....
        /*09b4*/ 	.word	0x0000a750


	//   ....[43]....
        /*09b8*/ 	.word	0x0000a780


	//   ....[44]....
        /*09bc*/ 	.word	0x0000a7b0


	//   ....[45]....
        /*09c0*/ 	.word	0x0000a7e0


	//   ....[46]....
        /*09c4*/ 	.word	0x0000a810


	//   ....[47]....
        /*09c8*/ 	.word	0x0000a980


	//   ....[48]....
        /*09cc*/ 	.word	0x0000a9b0


	//   ....[49]....
        /*09d0*/ 	.word	0x0000a9e0


	//   ....[50]....
        /*09d4*/ 	.word	0x0000aa10


	//   ....[51]....
        /*09d8*/ 	.word	0x0000aa40


	//   ....[52]....
        /*09dc*/ 	.word	0x0000aa70


	//   ....[53]....
        /*09e0*/ 	.word	0x0000ab10


	//   ....[54]....
        /*09e4*/ 	.word	0x0000ab40


	//   ....[55]....
        /*09e8*/ 	.word	0x0000abd0


	//   ....[56]....
        /*09ec*/ 	.word	0x0000bbb0


	//   ....[57]....
        /*09f0*/ 	.word	0x0000c740


	//   ....[58]....
        /*09f4*/ 	.word	0x0000c760


	//   ....[59]....
        /*09f8*/ 	.word	0x0000c790


	//   ....[60]....
        /*09fc*/ 	.word	0x0000c7b0


	//   ....[61]....
        /*0a00*/ 	.word	0x0000c860


	//   ....[62]....
        /*0a04*/ 	.word	0x0000c8f0


	//   ....[63]....
        /*0a08*/ 	.word	0x0000c920


	//   ....[64]....
        /*0a0c*/ 	.word	0x0000c9a0


	//   ....[65]....
        /*0a10*/ 	.word	0x0000c9d0


	//   ....[66]....
        /*0a14*/ 	.word	0x0000ca50


	//   ....[67]....
        /*0a18*/ 	.word	0x0000ca80


	//   ....[68]....
        /*0a1c*/ 	.word	0x0000cb00


	//   ....[69]....
        /*0a20*/ 	.word	0x0000cb30


	//   ....[70]....
        /*0a24*/ 	.word	0x0000cb90


	//   ....[71]....
        /*0a28*/ 	.word	0x0000cba0


	//   ....[72]....
        /*0a2c*/ 	.word	0x0000cc10


	//   ....[73]....
        /*0a30*/ 	.word	0x0000d310


	//   ....[74]....
        /*0a34*/ 	.word	0x0000d370


	//   ....[75]....
        /*0a38*/ 	.word	0x0000d420


	//   ....[76]....
        /*0a3c*/ 	.word	0x0000d430


	//   ....[77]....
        /*0a40*/ 	.word	0x0000d4c0


	//   ....[78]....
        /*0a44*/ 	.word	0x0000d4d0


	//   ....[79]....
        /*0a48*/ 	.word	0x0000d560


	//   ....[80]....
        /*0a4c*/ 	.word	0x0000d570


	//   ....[81]....
        /*0a50*/ 	.word	0x0000d5e0


	//   ....[82]....
        /*0a54*/ 	.word	0x0000d5f0


	//   ....[83]....
        /*0a58*/ 	.word	0x0000d670


	//   ....[84]....
        /*0a5c*/ 	.word	0x0000d680


	//   ....[85]....
        /*0a60*/ 	.word	0x0000d700


	//   ....[86]....
        /*0a64*/ 	.word	0x0000d710


	//   ....[87]....
        /*0a68*/ 	.word	0x0000d790


	//   ....[88]....
        /*0a6c*/ 	.word	0x0000d7a0


	//   ....[89]....
        /*0a70*/ 	.word	0x000104d0


	//   ....[90]....
        /*0a74*/ 	.word	0x00010500


	//   ....[91]....
        /*0a78*/ 	.word	0x00010540


	//   ....[92]....
        /*0a7c*/ 	.word	0x00010570


	//   ....[93]....
        /*0a80*/ 	.word	0x000105a0


	//   ....[94]....
        /*0a84*/ 	.word	0x000105d0


	//   ....[95]....
        /*0a88*/ 	.word	0x00010600


	//   ....[96]....
        /*0a8c*/ 	.word	0x00010630


	//   ....[97]....
        /*0a90*/ 	.word	0x000107b0


	//   ....[98]....
        /*0a94*/ 	.word	0x000107e0


	//   ....[99]....
        /*0a98*/ 	.word	0x00010810


	//   ....[100]....
        /*0a9c*/ 	.word	0x00010840


	//   ....[101]....
        /*0aa0*/ 	.word	0x00010870


	//   ....[102]....
        /*0aa4*/ 	.word	0x000108a0


	//   ....[103]....
        /*0aa8*/ 	.word	0x00010960


	//   ....[104]....
        /*0aac*/ 	.word	0x00010980


	//   ....[105]....
        /*0ab0*/ 	.word	0x000109f0


	//   ....[106]....
        /*0ab4*/ 	.word	0x00010e80


	//   ....[107]....
        /*0ab8*/ 	.word	0x000113e0


	//   ....[108]....
        /*0abc*/ 	.word	0x00011560


	//   ....[109]....
        /*0ac0*/ 	.word	0x000115d0


	//   ....[110]....
        /*0ac4*/ 	.word	0x00011630


	//   ....[111]....
        /*0ac8*/ 	.word	0x00011690


	//   ....[112]....
        /*0acc*/ 	.word	0x00011760


	//   ....[113]....
        /*0ad0*/ 	.word	0x00011820


	//   ....[114]....
        /*0ad4*/ 	.word	0x00011930


	//   ....[115]....
        /*0ad8*/ 	.word	0x000119d0


	//   ....[116]....
        /*0adc*/ 	.word	0x00011aa0


	//   ....[117]....
        /*0ae0*/ 	.word	0x00011b40


	//   ....[118]....
        /*0ae4*/ 	.word	0x00011c10


	//   ....[119]....
        /*0ae8*/ 	.word	0x00011cb0


	//   ....[120]....
        /*0aec*/ 	.word	0x00011d80


	//   ....[121]....
        /*0af0*/ 	.word	0x00011e20


	//   ....[122]....
        /*0af4*/ 	.word	0x00011ed0


	//   ....[123]....
        /*0af8*/ 	.word	0x00011fb0


	//   ....[124]....
        /*0afc*/ 	.word	0x00012200


	//   ....[125]....
        /*0b00*/ 	.word	0x000122d0


	//   ....[126]....
        /*0b04*/ 	.word	0x000123b0


	//   ....[127]....
        /*0b08*/ 	.word	0x00012420


	//   ....[128]....
        /*0b0c*/ 	.word	0x00012530


	//   ....[129]....
        /*0b10*/ 	.word	0x000125f0


	//   ....[130]....
        /*0b14*/ 	.word	0x000126b0


	//   ....[131]....
        /*0b18*/ 	.word	0x00012770


	//   ....[132]....
        /*0b1c*/ 	.word	0x00012830


	//   ....[133]....
        /*0b20*/ 	.word	0x000128f0


	//   ....[134]....
        /*0b24*/ 	.word	0x000129b0


	//   ....[135]....
        /*0b28*/ 	.word	0x00012a60


	//   ....[136]....
        /*0b2c*/ 	.word	0x00012b60


	//   ....[137]....
        /*0b30*/ 	.word	0x00012bb0


	//   ....[138]....
        /*0b34*/ 	.word	0x00012c10


	//   ....[139]....
        /*0b38*/ 	.word	0x00012cf0


	//   ....[140]....
        /*0b3c*/ 	.word	0x00013020


	//   ....[141]....
        /*0b40*/ 	.word	0x000130c0


	//   ....[142]....
        /*0b44*/ 	.word	0x000131e0


	//   ....[143]....
        /*0b48*/ 	.word	0x00013260


	//   ....[144]....
        /*0b4c*/ 	.word	0x000132e0


	//   ....[145]....
        /*0b50*/ 	.word	0x00013360


	//   ....[146]....
        /*0b54*/ 	.word	0x000133e0


	//   ....[147]....
        /*0b58*/ 	.word	0x00013470


	//   ....[148]....
        /*0b5c*/ 	.word	0x00013510


	//   ....[149]....
        /*0b60*/ 	.word	0x000135c0


	//   ....[150]....
        /*0b64*/ 	.word	0x00013640


	//   ....[151]....
        /*0b68*/ 	.word	0x000136c0


	//   ....[152]....
        /*0b6c*/ 	.word	0x00013740


	//   ....[153]....
        /*0b70*/ 	.word	0x000137d0


	//   ....[154]....
        /*0b74*/ 	.word	0x00013850


	//   ....[155]....
        /*0b78*/ 	.word	0x000138f0


	//   ....[156]....
        /*0b7c*/ 	.word	0x00013980


	//   ....[157]....
        /*0b80*/ 	.word	0x00013ab0


	//----- nvinfo : EIATTR_REG_RECONFIG
	.align		4
.L_1275:
        /*0b84*/ 	.byte	0x01, 0x54
	.zero		2


	//----- nvinfo : EIATTR_SYSCALL_OFFSETS
	.align		4
        /*0b88*/ 	.byte	0x04, 0x46
        /*0b8a*/ 	.short	(.L_1277 - .L_1276)


	//   ....[0]....
.L_1276:
        /*0b8c*/ 	.word	0x00001820


	//   ....[1]....
        /*0b90*/ 	.word	0x0000b7a0


	//   ....[2]....
        /*0b94*/ 	.word	0x0000b900


	//   ....[3]....
        /*0b98*/ 	.word	0x0000ba00


	//   ....[4]....
        /*0b9c*/ 	.word	0x0000c310


	//   ....[5]....
        /*0ba0*/ 	.word	0x0000cf30


	//----- nvinfo : EIATTR_MBARRIER_INSTR_OFFSETS
	.align		4
.L_1277:
        /*0ba4*/ 	.byte	0x04, 0x39
        /*0ba6*/ 	.short	(.L_1279 - .L_1278)


	//   ....[0]....
.L_1278:
        /*0ba8*/ 	.word	0x00000280
        /*0bac*/ 	.word	0x000000ff
        /*0bb0*/ 	.word	0x00032400
        /*0bb4*/ 	.short	0x0100
        /*0bb6*/ 	.byte	0x08
	.zero		1


	//   ....[1]....
        /*0bb8*/ 	.word	0x00000290
        /*0bbc*/ 	.word	0x000000ff
        /*0bc0*/ 	.word	0x00032410
        /*0bc4*/ 	.short	0x0100
        /*0bc6*/ 	.byte	0x08
	.zero		1


	//   ....[2]....
        /*0bc8*/ 	.word	0x000002a0
        /*0bcc*/ 	.word	0x000000ff
        /*0bd0*/ 	.word	0x00032420
        /*0bd4*/ 	.short	0x0100
        /*0bd6*/ 	.byte	0x08
	.zero		1


	//   ....[3]....
        /*0bd8*/ 	.word	0x00000390
        /*0bdc*/ 	.word	0x000000ff
        /*0be0*/ 	.word	0x00032430
        /*0be4*/ 	.short	0x0100
        /*0be6*/ 	.byte	0x08
	.zero		1


	//   ....[4]....
        /*0be8*/ 	.word	0x000003a0
        /*0bec*/ 	.word	0x000000ff
        /*0bf0*/ 	.word	0x00032440
        /*0bf4*/ 	.short	0x0100
        /*0bf6*/ 	.byte	0x08
	.zero		1


	//   ....[5]....
        /*0bf8*/ 	.word	0x000003b0
        /*0bfc*/ 	.word	0x000000ff
        /*0c00*/ 	.word	0x00032438
        /*0c04*/ 	.short	0x0100
        /*0c06*/ 	.byte	0x08
	.zero		1


	//   ....[6]....
        /*0c08*/ 	.word	0x000003c0
        /*0c0c*/ 	.word	0x000000ff
        /*0c10*/ 	.word	0x00032448
        /*0c14*/ 	.short	0x0100
        /*0c16*/ 	.byte	0x08
	.zero		1


	//   ....[7]....
        /*0c18*/ 	.word	0x000004f0
        /*0c1c*/ 	.word	0x000000ff
        /*0c20*/ 	.word	0x00032450
        /*0c24*/ 	.short	0x0100
        /*0c26*/ 	.byte	0x08
	.zero		1


	//   ....[8]....
        /*0c28*/ 	.word	0x00000500
        /*0c2c*/ 	.word	0x000000ff
        /*0c30*/ 	.word	0x00032460
        /*0c34*/ 	.short	0x0100
        /*0c36*/ 	.byte	0x08
	.zero		1


	//   ....[9]....
        /*0c38*/ 	.word	0x00000510
        /*0c3c*/ 	.word	0x000000ff
        /*0c40*/ 	.word	0x00032458
        /*0c44*/ 	.short	0x0100
        /*0c46*/ 	.byte	0x08
	.zero		1


	//   ....[10]....
        /*0c48*/ 	.word	0x00000520
        /*0c4c*/ 	.word	0x000000ff
        /*0c50*/ 	.word	0x00032468
        /*0c54*/ 	.short	0x0100
        /*0c56*/ 	.byte	0x08
	.zero		1


	//   ....[11]....
        /*0c58*/ 	.word	0x00000610
        /*0c5c*/ 	.word	0x000000ff
        /*0c60*/ 	.word	0x00032470
        /*0c64*/ 	.short	0x0100
        /*0c66*/ 	.byte	0x06
	.zero		1


	//   ....[12]....
        /*0c68*/ 	.word	0x00000620
        /*0c6c*/ 	.word	0x000000ff
        /*0c70*/ 	.word	0x00032480
        /*0c74*/ 	.short	0x0100
        /*0c76*/ 	.byte	0x06
	.zero		1


	//   ....[13]....
        /*0c78*/ 	.word	0x00000630
        /*0c7c*/ 	.word	0x000000ff
        /*0c80*/ 	.word	0x00032478
        /*0c84*/ 	.short	0x0100
        /*0c86*/ 	.byte	0x06
	.zero		1


	//   ....[14]....
        /*0c88*/ 	.word	0x00000640
        /*0c8c*/ 	.word	0x000000ff
        /*0c90*/ 	.word	0x00032488
        /*0c94*/ 	.short	0x0100
        /*0c96*/ 	.byte	0x06
	.zero		1


	//   ....[15]....
        /*0c98*/ 	.word	0x00000770
        /*0c9c*/ 	.word	0x000000ff
        /*0ca0*/ 	.word	0x00032490
        /*0ca4*/ 	.short	0x0100
        /*0ca6*/ 	.byte	0x08
	.zero		1


	//   ....[16]....
        /*0ca8*/ 	.word	0x00000780
        /*0cac*/ 	.word	0x000000ff
        /*0cb0*/ 	.word	0x000324a0
        /*0cb4*/ 	.short	0x0100
        /*0cb6*/ 	.byte	0x08
	.zero		1


	//   ....[17]....
        /*0cb8*/ 	.word	0x00000790
        /*0cbc*/ 	.word	0x000000ff
        /*0cc0*/ 	.word	0x00032498
        /*0cc4*/ 	.short	0x0100
        /*0cc6*/ 	.byte	0x08
	.zero		1


	//   ....[18]....
        /*0cc8*/ 	.word	0x000007a0
        /*0ccc*/ 	.word	0x000000ff
        /*0cd0*/ 	.word	0x000324a8
        /*0cd4*/ 	.short	0x0100
        /*0cd6*/ 	.byte	0x08
	.zero		1


	//   ....[19]....
        /*0cd8*/ 	.word	0x000008d0
        /*0cdc*/ 	.word	0x000000ff
        /*0ce0*/ 	.word	0x000324b0
        /*0ce4*/ 	.short	0x0100
        /*0ce6*/ 	.byte	0x08
	.zero		1


	//   ....[20]....
        /*0ce8*/ 	.word	0x000008e0
        /*0cec*/ 	.word	0x000000ff
        /*0cf0*/ 	.word	0x000324c0
        /*0cf4*/ 	.short	0x0100
        /*0cf6*/ 	.byte	0x08
	.zero		1


	//   ....[21]....
        /*0cf8*/ 	.word	0x000008f0
        /*0cfc*/ 	.word	0x000000ff
        /*0d00*/ 	.word	0x000324b8
        /*0d04*/ 	.short	0x0100
        /*0d06*/ 	.byte	0x08
	.zero		1


	//   ....[22]....
        /*0d08*/ 	.word	0x00000900
        /*0d0c*/ 	.word	0x000000ff
        /*0d10*/ 	.word	0x000324c8
        /*0d14*/ 	.short	0x0100
        /*0d16*/ 	.byte	0x08
	.zero		1


	//   ....[23]....
        /*0d18*/ 	.word	0x000018e0
        /*0d1c*/ 	.word	0x00000004
        /*0d20*/ 	.word	0x00032400
        /*0d24*/ 	.short	0x010a
        /*0d26*/ 	.byte	0x3f
	.zero		1


	//   ....[24]....
        /*0d28*/ 	.word	0x000019c0
        /*0d2c*/ 	.word	0x00000000
        /*0d30*/ 	.word	0x00032430
        /*0d34*/ 	.short	0x010a
        /*0d36*/ 	.byte	0x3f
	.zero		1


	//   ....[25]....
        /*0d38*/ 	.word	0x00001a10
        /*0d3c*/ 	.word	0x00000000
        /*0d40*/ 	.word	0x00032430
        /*0d44*/ 	.short	0x010a
        /*0d46*/ 	.byte	0x3f
	.zero		1


	//   ....[26]....
        /*0d48*/ 	.word	0x00001d80
        /*0d4c*/ 	.word	0x00000004
        /*0d50*/ 	.word	0x00032410
        /*0d54*/ 	.short	0x010a
        /*0d56*/ 	.byte	0x3f
	.zero		1


	//   ....[27]....
        /*0d58*/ 	.word	0x00001dc0
        /*0d5c*/ 	.word	0x00000000
        /*0d60*/ 	.word	0x00032450
        /*0d64*/ 	.short	0x010a
        /*0d66*/ 	.byte	0x3f
	.zero		1


	//   ....[28]....
        /*0d68*/ 	.word	0x00001e00
        /*0d6c*/ 	.word	0x00000000
        /*0d70*/ 	.word	0x00032450
        /*0d74*/ 	.short	0x010a
        /*0d76*/ 	.byte	0x3f
	.zero		1


	//   ....[29]....
        /*0d78*/ 	.word	0x000037a0
        /*0d7c*/ 	.word	0x00000018
        /*0d80*/ 	.word	0x00000000
        /*0d84*/ 	.short	0x0101
        /*0d86*/ 	.byte	0x3f
	.zero		1


	//   ....[30]....
        /*0d88*/ 	.word	0x00004270
        /*0d8c*/ 	.word	0x00000000
        /*0d90*/ 	.word	0x00000000
        /*0d94*/ 	.short	0x0101
        /*0d96*/ 	.byte	0x3f
	.zero		1


	//   ....[31]....
        /*0d98*/ 	.word	0x000043d0
        /*0d9c*/ 	.word	0x000000ff
        /*0da0*/ 	.word	0x00032430
        /*0da4*/ 	.short	0x010a
        /*0da6*/ 	.byte	0x04
	.zero		1


	//   ....[32]....
        /*0da8*/ 	.word	0x00004410
        /*0dac*/ 	.word	0x000000ff
        /*0db0*/ 	.word	0x00032430
        /*0db4*/ 	.short	0x010a
        /*0db6*/ 	.byte	0x04
	.zero		1


	//   ....[33]....
        /*0db8*/ 	.word	0x00004620
        /*0dbc*/ 	.word	0x000000ff
        /*0dc0*/ 	.word	0x00032450
        /*0dc4*/ 	.short	0x010a
        /*0dc6*/ 	.byte	0x04
	.zero		1


	//   ....[34]....
        /*0dc8*/ 	.word	0x00004660
        /*0dcc*/ 	.word	0x000000ff
        /*0dd0*/ 	.word	0x00032450
        /*0dd4*/ 	.short	0x010a
        /*0dd6*/ 	.byte	0x04
	.zero		1


	//   ....[35]....
        /*0dd8*/ 	.word	0x00005880
        /*0ddc*/ 	.word	0x0000009c
        /*0de0*/ 	.word	0x00000000
        /*0de4*/ 	.short	0x0101
        /*0de6*/ 	.byte	0x3f
	.zero		1


	//   ....[36]....
        /*0de8*/ 	.word	0x00006a30
        /*0dec*/ 	.word	0x0000009b
        /*0df0*/ 	.word	0x00000000
        /*0df4*/ 	.short	0x0101
        /*0df6*/ 	.byte	0x3f
	.zero		1


	//   ....[37]....
        /*0df8*/ 	.word	0x000090b0
        /*0dfc*/ 	.word	0x00000097
        /*0e00*/ 	.word	0x00000000
        /*0e04*/ 	.short	0x0101
        /*0e06*/ 	.byte	0x3f
	.zero		1


	//   ....[38]....
        /*0e08*/ 	.word	0x0000be50
        /*0e0c*/ 	.word	0x00000000
        /*0e10*/ 	.word	0x00032440
        /*0e14*/ 	.short	0x010a
        /*0e16*/ 	.byte	0x3f
	.zero		1


	//   ....[39]....
        /*0e18*/ 	.word	0x0000ccd0
        /*0e1c*/ 	.word	0x00000008
        /*0e20*/ 	.word	0x00032400
        /*0e24*/ 	.short	0x0107
        /*0e26*/ 	.byte	0x3f
	.zero		1


	//   ....[40]....
        /*0e28*/ 	.word	0x0000cd70
        /*0e2c*/ 	.word	0x00000002
        /*0e30*/ 	.word	0x00032400
        /*0e34*/ 	.short	0x0101
        /*0e36*/ 	.byte	0x3f
	.zero		1


	//   ....[41]....
        /*0e38*/ 	.word	0x0000d8c0
        /*0e3c*/ 	.word	0x00000007
        /*0e40*/ 	.word	0x00032410
        /*0e44*/ 	.short	0x0107
        /*0e46*/ 	.byte	0x3f
	.zero		1


	//   ....[42]....
        /*0e48*/ 	.word	0x0000d9c0
        /*0e4c*/ 	.word	0x00000002
        /*0e50*/ 	.word	0x00032410
        /*0e54*/ 	.short	0x0101
        /*0e56*/ 	.byte	0x3f
	.zero		1


	//   ....[43]....
        /*0e58*/ 	.word	0x0000d9e0
        /*0e5c*/ 	.word	0x00000002
        /*0e60*/ 	.word	0x00032420
        /*0e64*/ 	.short	0x010a
        /*0e66*/ 	.byte	0x3f
	.zero		1


	//   ....[44]....
        /*0e68*/ 	.word	0x0000daf0
        /*0e6c*/ 	.word	0x00000002
        /*0e70*/ 	.word	0x00032460
        /*0e74*/ 	.short	0x010a
        /*0e76*/ 	.byte	0x3f
	.zero		1


	//   ....[45]....
        /*0e78*/ 	.word	0x0000e400
        /*0e7c*/ 	.word	0x00000003
        /*0e80*/ 	.word	0x00032440
        /*0e84*/ 	.short	0x010a
        /*0e86*/ 	.byte	0x3f
	.zero		1


	//   ....[46]....
        /*0e88*/ 	.word	0x0000e660
        /*0e8c*/ 	.word	0x00000003
        /*0e90*/ 	.word	0x00032460
        /*0e94*/ 	.short	0x010a
        /*0e96*/ 	.byte	0x3f
	.zero		1


	//   ....[47]....
        /*0e98*/ 	.word	0x0000ef00
        /*0e9c*/ 	.word	0x00000004
        /*0ea0*/ 	.word	0x00032440
        /*0ea4*/ 	.short	0x010a
        /*0ea6*/ 	.byte	0x3f
	.zero		1


	//   ....[48]....
        /*0ea8*/ 	.word	0x0000f150
        /*0eac*/ 	.word	0x00000004
        /*0eb0*/ 	.word	0x00032460
        /*0eb4*/ 	.short	0x010a
        /*0eb6*/ 	.byte	0x3f
	.zero		1


	//   ....[49]....
        /*0eb8*/ 	.word	0x0000f960
        /*0ebc*/ 	.word	0x00000004
        /*0ec0*/ 	.word	0x00032440
        /*0ec4*/ 	.short	0x010a
        /*0ec6*/ 	.byte	0x3f
	.zero		1


	//   ....[50]....
        /*0ec8*/ 	.word	0x0000fbc0
        /*0ecc*/ 	.word	0x00000004
        /*0ed0*/ 	.word	0x00032460
        /*0ed4*/ 	.short	0x010a
        /*0ed6*/ 	.byte	0x3f
	.zero		1


	//   ....[51]....
        /*0ed8*/ 	.word	0x00010e00
        /*0edc*/ 	.word	0x00000000
        /*0ee0*/ 	.word	0x00032420
        /*0ee4*/ 	.short	0x010a
        /*0ee6*/ 	.byte	0x3f
	.zero		1


	//   ....[52]....
        /*0ee8*/ 	.word	0x00010fe0
        /*0eec*/ 	.word	0x00000006
        /*0ef0*/ 	.word	0x00000000
        /*0ef4*/ 	.short	0x010a
        /*0ef6*/ 	.byte	0x3f
	.zero		1


	//   ....[53]....
        /*0ef8*/ 	.word	0x00011050
        /*0efc*/ 	.word	0x00000007
        /*0f00*/ 	.word	0x00000000
        /*0f04*/ 	.short	0x010a
        /*0f06*/ 	.byte	0x3f
	.zero		1


	//   ....[54]....
        /*0f08*/ 	.word	0x000110c0
        /*0f0c*/ 	.word	0x00000004
        /*0f10*/ 	.word	0x00000000
        /*0f14*/ 	.short	0x010a
        /*0f16*/ 	.byte	0x3f
	.zero		1


	//   ....[55]....
        /*0f18*/ 	.word	0x000110f0
        /*0f1c*/ 	.word	0x00000003
        /*0f20*/ 	.word	0x00000000
        /*0f24*/ 	.short	0x010a
        /*0f26*/ 	.byte	0x3f
	.zero		1


	//   ....[56]....
        /*0f28*/ 	.word	0x00011150
        /*0f2c*/ 	.word	0x00000004
        /*0f30*/ 	.word	0x00032400
        /*0f34*/ 	.short	0x010a
        /*0f36*/ 	.byte	0x3f
	.zero		1


	//   ....[57]....
        /*0f38*/ 	.word	0x000111a0
        /*0f3c*/ 	.word	0x00000000
        /*0f40*/ 	.word	0x00032430
        /*0f44*/ 	.short	0x010a
        /*0f46*/ 	.byte	0x3f
	.zero		1


	//   ....[58]....
        /*0f48*/ 	.word	0x000111f0
        /*0f4c*/ 	.word	0x00000004
        /*0f50*/ 	.word	0x00032410
        /*0f54*/ 	.short	0x010a
        /*0f56*/ 	.byte	0x3f
	.zero		1


	//   ....[59]....
        /*0f58*/ 	.word	0x00011240
        /*0f5c*/ 	.word	0x00000000
        /*0f60*/ 	.word	0x00032450
        /*0f64*/ 	.short	0x010a
        /*0f66*/ 	.byte	0x3f
	.zero		1


	//   ....[60]....
        /*0f68*/ 	.word	0x000112a0
        /*0f6c*/ 	.word	0x00000099
        /*0f70*/ 	.word	0x00032430
        /*0f74*/ 	.short	0x010a
        /*0f76*/ 	.byte	0x3f
	.zero		1


	//   ....[61]....
        /*0f78*/ 	.word	0x00011300
        /*0f7c*/ 	.word	0x000000d1
        /*0f80*/ 	.word	0x00032450
        /*0f84*/ 	.short	0x010a
        /*0f86*/ 	.byte	0x3f
	.zero		1


	//   ....[62]....
        /*0f88*/ 	.word	0x000114a0
        /*0f8c*/ 	.word	0x00000000
        /*0f90*/ 	.word	0x00032440
        /*0f94*/ 	.short	0x010a
        /*0f96*/ 	.byte	0x3f
	.zero		1


	//   ....[63]....
        /*0f98*/ 	.word	0x00012d40
        /*0f9c*/ 	.word	0x00000002
        /*0fa0*/ 	.word	0x00032420
        /*0fa4*/ 	.short	0x010a
        /*0fa6*/ 	.byte	0x3f
	.zero		1


	//   ....[64]....
        /*0fa8*/ 	.word	0x00012d90
        /*0fac*/ 	.word	0x00000002
        /*0fb0*/ 	.word	0x00032460
        /*0fb4*/ 	.short	0x010a
        /*0fb6*/ 	.byte	0x3f
	.zero		1


	//   ....[65]....
        /*0fb8*/ 	.word	0x00012de0
        /*0fbc*/ 	.word	0x00000003
        /*0fc0*/ 	.word	0x00032440
        /*0fc4*/ 	.short	0x010a
        /*0fc6*/ 	.byte	0x3f
	.zero		1


	//   ....[66]....
        /*0fc8*/ 	.word	0x00012e30
        /*0fcc*/ 	.word	0x00000003
        /*0fd0*/ 	.word	0x00032460
        /*0fd4*/ 	.short	0x010a
        /*0fd6*/ 	.byte	0x3f
	.zero		1


	//   ....[67]....
        /*0fd8*/ 	.word	0x00012e80
        /*0fdc*/ 	.word	0x00000004
        /*0fe0*/ 	.word	0x00032440
        /*0fe4*/ 	.short	0x010a
        /*0fe6*/ 	.byte	0x3f
	.zero		1


	//   ....[68]....
        /*0fe8*/ 	.word	0x00012ed0
        /*0fec*/ 	.word	0x00000004
        /*0ff0*/ 	.word	0x00032460
        /*0ff4*/ 	.short	0x010a
        /*0ff6*/ 	.byte	0x3f
	.zero		1


	//   ....[69]....
        /*0ff8*/ 	.word	0x00012f20
        /*0ffc*/ 	.word	0x00000004
        /*1000*/ 	.word	0x00032440
        /*1004*/ 	.short	0x010a
        /*1006*/ 	.byte	0x3f
	.zero		1


	//   ....[70]....
        /*1008*/ 	.word	0x00012f70
        /*100c*/ 	.word	0x00000004
        /*1010*/ 	.word	0x00032460
        /*1014*/ 	.short	0x010a
        /*1016*/ 	.byte	0x3f
	.zero		1


	//   ....[71]....
        /*1018*/ 	.word	0x000139d0
        /*101c*/ 	.word	0x00000000
        /*1020*/ 	.word	0x00032420
        /*1024*/ 	.short	0x010a
        /*1026*/ 	.byte	0x3f
	.zero		1


	//   ....[72]....
        /*1028*/ 	.word	0x00013b70
        /*102c*/ 	.word	0x00000006
        /*1030*/ 	.word	0x00000000
        /*1034*/ 	.short	0x010a
        /*1036*/ 	.byte	0x3f
	.zero		1


	//   ....[73]....
        /*1038*/ 	.word	0x00013bc0
        /*103c*/ 	.word	0x00000007
        /*1040*/ 	.word	0x00000000
        /*1044*/ 	.short	0x010a
        /*1046*/ 	.byte	0x3f
	.zero		1


	//   ....[74]....
        /*1048*/ 	.word	0x00013c10
        /*104c*/ 	.word	0x00000004
        /*1050*/ 	.word	0x00000000
        /*1054*/ 	.short	0x010a
        /*1056*/ 	.byte	0x3f
	.zero		1


	//----- nvinfo : EIATTR_NUM_MBARRIERS
	.align		4
.L_1279:
        /*1058*/ 	.byte	0x03, 0x38
        /*105a*/ 	.short	0x0017


	//----- nvinfo : EIATTR_EXIT_INSTR_OFFSETS
	.align		4
        /*105c*/ 	.byte	0x04, 0x1c
        /*105e*/ 	.short	(.L_1281 - .L_1280)


	//   ....[0]....
.L_1280:
        /*1060*/ 	.word	0x00000ac0


	//   ....[1]....
        /*1064*/ 	.word	0x0000a4e0


	//   ....[2]....
        /*1068*/ 	.word	0x00011140


	//----- nvinfo : EIATTR_MAX_THREADS
	.align		4
.L_1281:
        /*106c*/ 	.byte	0x04, 0x05
        /*106e*/ 	.short	(.L_1283 - .L_1282)
.L_1282:
        /*1070*/ 	.word	0x00000180
        /*1074*/ 	.word	0x00000001
        /*1078*/ 	.word	0x00000001


	//----- nvinfo : EIATTR_CRS_STACK_SIZE
	.align		4
.L_1283:
        /*107c*/ 	.byte	0x04, 0x1e
        /*107e*/ 	.short	(.L_1285 - .L_1284)
.L_1284:
        /*1080*/ 	.word	0x00000000


	//----- nvinfo : EIATTR_CBANK_PARAM_SIZE
	.align		4
.L_1285:
        /*1084*/ 	.byte	0x03, 0x19
        /*1086*/ 	.short	0x0bf0


	//----- nvinfo : EIATTR_PARAM_CBANK
	.align		4
        /*1088*/ 	.byte	0x04, 0x0a
        /*108a*/ 	.short	(.L_1287 - .L_1286)
	.align		4
.L_1286:
        /*108c*/ 	.word	index@(.nv.constant0._ZN7cutlass13device_kernelIN5flash11enable_sm90INS1_16FlashAttnFwdSm90INS1_25CollectiveMainloopFwdSm90ILi2EN4cute5tupleIJNS5_1CILi1EEES8_S8_EEENS6_IJNS7_ILi128EEENS7_ILi96EEENS7_ILi64EEEEEELi256ENS_6half_tEfNS_4arch4Sm90ELb0ELb0ELb1ELb1ELb0ELb0ELb1ELb1ELb0ELb1ELb0ELb0EEENS1_21CollectiveEpilogueFwdINS6_IJSA_NS7_ILi256EEESB_EEES9_SE_SG_Li256ELb1ELb1ELb0ELb0EEENS1_36VarlenDynamicPersistentTileSchedulerILi128ELi96ELi256ELi128ELb0ELb1ELb1ELb0ELb1ELb1EEEEEEEEEvNT_6ParamsE)
        /*1090*/ 	.short	0x0210
        /*1092*/ 	.short	0x0bf0


	//----- nvinfo : EIATTR_SW_WAR
	.align		4
.L_1287:
        /*1094*/ 	.byte	0x04, 0x36
        /*1096*/ 	.short	(.L_1289 - .L_1288)
.L_1288:
        /*1098*/ 	.word	0x00000008
.L_1289:


//--------------------- .nv.info._ZN7cutlass13device_kernelIN5flash11enable_sm90INS1_16FlashAttnFwdSm90INS1_25CollectiveMainloopFwdSm90ILi2EN4cute5tupleIJNS5_1CILi1EEES8_S8_EEENS6_IJNS7_ILi128EEENS7_ILi96EEENS7_ILi64EEEEEELi256ENS_6half_tEfNS_4arch4Sm90ELb0ELb0ELb1ELb1ELb0ELb1ELb1ELb1ELb0ELb1ELb0ELb0EEENS1_21CollectiveEpilogueFwdINS6_IJSA_NS7_ILi256EEESB_EEES9_SE_SG_Li256ELb1ELb1ELb0ELb0EEENS1_36VarlenDynamicPersistentTileSchedulerILi128ELi96ELi256ELi128ELb0ELb1ELb1ELb0ELb1ELb1EEEEEEEEEvNT_6ParamsE --------------------------
	.section	.nv.info._ZN7cutlass13device_kernelIN5flash11enable_sm90INS1_16FlashAttnFwdSm90INS1_25CollectiveMainloopFwdSm90ILi2EN4cute5tupleIJNS5_1CILi1EEES8_S8_EEENS6_IJNS7_ILi128EEENS7_ILi96EEENS7_ILi64EEEEEELi256ENS_6half_tEfNS_4arch4Sm90ELb0ELb0ELb1ELb1ELb0ELb1ELb1ELb1ELb0ELb1ELb0ELb0EEENS1_21CollectiveEpilogueFwdINS6_IJSA_NS7_ILi256EEESB_EEES9_SE_SG_Li256ELb1ELb1ELb0ELb0EEENS1_36VarlenDynamicPersistentTileSchedulerILi128ELi96ELi256ELi128ELb0ELb1ELb1ELb0ELb1ELb1EEEEEEEEEvNT_6ParamsE,"",@"SHT_CUDA_INFO"
	.sectionflags	@""
	.align	4


	//----- nvinfo : EIATTR_CUDA_API_VERSION
	.align		4
        /*0000*/ 	.byte	0x04, 0x37
        /*0002*/ 	.short	(.L_1291 - .L_1290)
.L_1290:
        /*0004*/ 	.word	0x00000082


	//----- nvinfo : EIATTR_KPARAM_INFO
	.align		4
.L_1291:
        /*0008*/ 	.byte	0x04, 0x17
        /*000a*/ 	.short	(.L_1293 - .L_1292)
.L_1292:
        /*000c*/ 	.word	0x00000000
        /*0010*/ 	.short	0x0000
        /*0012*/ 	.short	0x0070
        /*0014*/ 	.byte	0x00, 0xf0, 0x01, 0x2e


	//----- nvinfo : EIATTR_SPARSE_MMA_MASK
	.align		4
.L_1293:
        /*0018*/ 	.byte	0x03, 0x50
        /*001a*/ 	.short	0x0000


	//----- nvinfo : EIATTR_MAXREG_COUNT
	.align		4
        /*001c*/ 	.byte	0x03, 0x1b
        /*001e*/ 	.short	0x00a8


	//----- nvinfo : EIATTR_NUM_BARRIERS
	.align		4
        /*0020*/ 	.byte	0x02, 0x4c
        /*0022*/ 	.byte	0x10
	.zero		1


	//----- nvinfo : EIATTR_EXTERNS
	.align		4
        /*0024*/ 	.byte	0x04, 0x0f
        /*0026*/ 	.short	(.L_1295 - .L_1294)


	//   ....[0]....
	.align		4
.L_1294:
        /*0028*/ 	.word	index@(__assertfail)


	//----- nvinfo : EIATTR_ANNOTATIONS
	.align		4
.L_1295:
        /*002c*/ 	.byte	0x04, 0x55
        /*002e*/ 	.short	(.L_1297 - .L_1296)


	//   ....[0]....
.L_1296:
        /* <DEDUP_REMOVED lines=132> */


	//----- nvinfo : EIATTR_MERCURY_ISA_VERSION
	.align		4
.L_1297:
        /*0860*/ 	.byte	0x03, 0x5f
        /*0862*/ 	.short	0x0101


	//----- nvinfo : EIATTR_UNUSED_LOAD_BYTE_OFFSET
	.align		4
        /*0864*/ 	.byte	0x04, 0x44
        /*0866*/ 	.short	(.L_1299 - .L_1298)


	//   ....[0]....
.L_1298:
        /*0868*/ 	.word	0x00000ae0
        /*086c*/ 	.word	0x0000fff0


	//   ....[1]....
        /*0870*/ 	.word	0x0000e7d0
        /*0874*/ 	.word	0x0000fff0


	//----- nvinfo : EIATTR_INT_WARP_WIDE_INSTR_OFFSETS
	.align		4
.L_1299:
        /*0878*/ 	.byte	0x04, 0x31
        /*087a*/ 	.short	(.L_1301 - .L_1300)


	//   ....[0]....
.L_1300:
        /*087c*/ 	.word	0x00000180


	//   ....[1]....
        /*0880*/ 	.word	0x000001c0


	//   ....[2]....
        /*0884*/ 	.word	0x00000230


	//   ....[3]....
        /*0888*/ 	.word	0x000002a0


	//   ....[4]....
        /*088c*/ 	.word	0x00013c20


	//   ....[5]....
        /*0890*/ 	.word	0x00013c80


	//   ....[6]....
        /*0894*/ 	.word	0x000189d0


	//   ....[7]....
        /*0898*/ 	.word	0x00018a30


	//----- nvinfo : EIATTR_COOP_GROUP_MASK_REGIDS
	.align		4
.L_1301:
        /*089c*/ 	.byte	0x04, 0x29
        /*089e*/ 	.short	(.L_1303 - .L_1302)


	//   ....[0]....
.L_1302:
        /*08a0*/ 	.word	0xffffffff


	//   ....[1]....
        /*08a4*/ 	.word	0xffffffff


	//   ....[2]....
        /*08a8*/ 	.word	0xffffffff


	//   ....[3]....
        /*08ac*/ 	.word	0xffffffff


	//   ....[4]....
        /*08b0*/ 	.word	0xffffffff


	//   ....[5]....
        /*08b4*/ 	.word	0xffffffff


	//   ....[6]....
        /*08b8*/ 	.word	0xffffffff


	//   ....[7]....
        /*08bc*/ 	.word	0xffffffff


	//   ....[8]....
        /*08c0*/ 	.word	0xffffffff


	//   ....[9]....
        /*08c4*/ 	.word	0xffffffff


	//   ....[10]....
        /*08c8*/ 	.word	0xffffffff


	//   ....[11]....
        /*08cc*/ 	.word	0xffffffff


	//   ....[12]....
        /*08d0*/ 	.word	0xffffffff


	//   ....[13]....
        /*08d4*/ 	.word	0xffffffff


	//   ....[14]....
        /*08d8*/ 	.word	0xffffffff


	//   ....[15]....
        /*08dc*/ 	.word	0xffffffff


	//   ....[16]....
        /*08e0*/ 	.word	0xffffffff


	//   ....[17]....
        /*08e4*/ 	.word	0xffffffff


	//   ....[18]....
        /*08e8*/ 	.word	0xffffffff


	//   ....[19]....
        /*08ec*/ 	.word	0xffffffff


	//   ....[20]....
        /*08f0*/ 	.word	0xffffffff


	//   ....[21]....
        /*08f4*/ 	.word	0xffffffff


	//   ....[22]....
        /*08f8*/ 	.word	0xffffffff


	//   ....[23]....
        /*08fc*/ 	.word	0xffffffff


	//   ....[24]....
        /*0900*/ 	.word	0xffffffff


	//   ....[25]....
        /*0904*/ 	.word	0xffffffff


	//   ....[26]....
        /*0908*/ 	.word	0xffffffff


	//   ....[27]....
        /*090c*/ 	.word	0xffffffff


	//   ....[28]....
        /*0910*/ 	.word	0xffffffff


	//   ....[29]....
        /*0914*/ 	.word	0xffffffff


	//   ....[30]....
        /*0918*/ 	.word	0xffffffff


	//   ....[31]....
        /*091c*/ 	.word	0xffffffff


	//   ....[32]....
        /*0920*/ 	.word	0xffffffff


	//   ....[33]....
        /*0924*/ 	.word	0xffffffff


	//   ....[34]....
        /*0928*/ 	.word	0xffffffff


	//   ....[35]....
        /*092c*/ 	.word	0xffffffff


	//   ....[36]....
        /*0930*/ 	.word	0xffffffff


	//   ....[37]....
        /*0934*/ 	.word	0xffffffff


	//   ....[38]....
        /*0938*/ 	.word	0xffffffff


	//   ....[39]....
        /*093c*/ 	.word	0xffffffff


	//   ....[40]....
        /*0940*/ 	.word	0xffffffff


	//   ....[41]....
        /*0944*/ 	.word	0xffffffff


	//   ....[42]....
        /*0948*/ 	.word	0xffffffff


	//   ....[43]....
        /*094c*/ 	.word	0xffffffff


	//   ....[44]....
        /*0950*/ 	.word	0xffffffff


	//   ....[45]....
        /*0954*/ 	.word	0xffffffff


	//   ....[46]....
        /*0958*/ 	.word	0xffffffff


	//   ....[47]....
        /*095c*/ 	.word	0xffffffff


	//   ....[48]....
        /*0960*/ 	.word	0xffffffff


	//   ....[49]....
        /*0964*/ 	.word	0xffffffff


	//   ....[50]....
        /*0968*/ 	.word	0xffffffff


	//   ....[51]....
        /*096c*/ 	.word	0xffffffff


	//   ....[52]....
        /*0970*/ 	.word	0xffffffff


	//   ....[53]....
        /*0974*/ 	.word	0xffffffff


	//   ....[54]....
        /*0978*/ 	.word	0xffffffff


	//   ....[55]....
        /*097c*/ 	.word	0xffffffff


	//   ....[56]....
        /*0980*/ 	.word	0xffffffff


	//   ....[57]....
        /*0984*/ 	.word	0xffffffff


	//   ....[58]....
        /*0988*/ 	.word	0xffffffff


	//   ....[59]....
        /*098c*/ 	.word	0xffffffff


	//   ....[60]....
        /*0990*/ 	.word	0xffffffff


	//   ....[61]....
        /*0994*/ 	.word	0xffffffff


	//   ....[62]....
        /*0998*/ 	.word	0xffffffff


	//   ....[63]....
        /*099c*/ 	.word	0xffffffff


	//   ....[64]....
        /*09a0*/ 	.word	0xffffffff


	//   ....[65]....
        /*09a4*/ 	.word	0xffffffff


	//   ....[66]....
        /*09a8*/ 	.word	0xffffffff


	//   ....[67]....
        /*09ac*/ 	.word	0xffffffff


	//   ....[68]....
        /*09b0*/ 	.word	0xffffffff


	//   ....[69]....
        /*09b4*/ 	.word	0xffffffff


	//   ....[70]....
        /*09b8*/ 	.word	0xffffffff


	//   ....[71]....
        /*09bc*/ 	.word	0xffffffff


	//   ....[72]....
        /*09c0*/ 	.word	0xffffffff


	//   ....[73]....
        /*09c4*/ 	.word	0xffffffff


	//   ....[74]....
        /*09c8*/ 	.word	0xffffffff


	//   ....[75]....
        /*09cc*/ 	.word	0xffffffff


	//   ....[76]....
        /*09d0*/ 	.word	0xffffffff


	//   ....[77]....
        /*09d4*/ 	.word	0xffffffff


	//   ....[78]....
        /*09d8*/ 	.word	0xffffffff


	//   ....[79]....
        /*09dc*/ 	.word	0xffffffff


	//   ....[80]....
        /*09e0*/ 	.word	0xffffffff


	//   ....[81]....
        /*09e4*/ 	.word	0xffffffff


	//   ....[82]....
        /*09e8*/ 	.word	0xffffffff


	//   ....[83]....
        /*09ec*/ 	.word	0xffffffff


	//   ....[84]....
        /*09f0*/ 	.word	0xffffffff


	//   ....[85]....
        /*09f4*/ 	.word	0xffffffff


	//   ....[86]....
        /*09f8*/ 	.word	0xffffffff


	//   ....[87]....
        /*09fc*/ 	.word	0xffffffff


	//   ....[88]....
        /*0a00*/ 	.word	0xffffffff


	//   ....[89]....
        /*0a04*/ 	.word	0xffffffff


	//   ....[90]....
        /*0a08*/ 	.word	0xffffffff


	//   ....[91]....
        /*0a0c*/ 	.word	0xffffffff


	//   ....[92]....
        /*0a10*/ 	.word	0xffffffff


	//   ....[93]....
        /*0a14*/ 	.word	0xffffffff


	//   ....[94]....
        /*0a18*/ 	.word	0xffffffff


	//   ....[95]....
        /*0a1c*/ 	.word	0xffffffff


	//   ....[96]....
        /*0a20*/ 	.word	0xffffffff


	//   ....[97]....
        /*0a24*/ 	.word	0xffffffff


	//   ....[98]....
        /*0a28*/ 	.word	0xffffffff


	//   ....[99]....
        /*0a2c*/ 	.word	0xffffffff


	//   ....[100]....
        /*0a30*/ 	.word	0xffffffff


	//   ....[101]....
        /*0a34*/ 	.word	0xffffffff


	//   ....[102]....
        /*0a38*/ 	.word	0xffffffff


	//   ....[103]....
        /*0a3c*/ 	.word	0xffffffff


	//   ....[104]....
        /*0a40*/ 	.word	0xffffffff


	//   ....[105]....
        /*0a44*/ 	.word	0xffffffff


	//   ....[106]....
        /*0a48*/ 	.word	0xffffffff


	//   ....[107]....
        /*0a4c*/ 	.word	0xffffffff


	//   ....[108]....
        /*0a50*/ 	.word	0xffffffff


	//   ....[109]....
        /*0a54*/ 	.word	0xffffffff


	//   ....[110]....
        /*0a58*/ 	.word	0xffffffff


	//   ....[111]....
        /*0a5c*/ 	.word	0xffffffff


	//   ....[112]....
        /*0a60*/ 	.word	0xffffffff


	//   ....[113]....
        /*0a64*/ 	.word	0xffffffff


	//   ....[114]....
        /*0a68*/ 	.word	0xffffffff


	//   ....[115]....
        /*0a6c*/ 	.word	0xffffffff


	//   ....[116]....
        /*0a70*/ 	.word	0x0500000f


	//   ....[117]....
        /*0a74*/ 	.word	0x0500000f


	//   ....[118]....
        /*0a78*/ 	.word	0x0500000f


	//   ....[119]....
        /*0a7c*/ 	.word	0x0500000f


	//   ....[120]....
        /*0a80*/ 	.word	0x0500000f


	//   ....[121]....
        /*0a84*/ 	.word	0x0500000f


	//   ....[122]....
        /*0a88*/ 	.word	0x0500000f


	//   ....[123]....
        /*0a8c*/ 	.word	0x0500000f


	//   ....[124]....
        /*0a90*/ 	.word	0x0500000f


	//   ....[125]....
        /*0a94*/ 	.word	0x0500000f


	//   ....[126]....
        /*0a98*/ 	.word	0x0500000f


	//   ....[127]....
        /*0a9c*/ 	.word	0x0500000f


	//   ....[128]....
        /*0aa0*/ 	.word	0x0500000f


	//   ....[129]....
        /*0aa4*/ 	.word	0x0500000f


	//   ....[130]....
        /*0aa8*/ 	.word	0x0500000f


	//   ....[131]....
        /*0aac*/ 	.word	0x0500000f


	//   ....[132]....
        /*0ab0*/ 	.word	0x0500000f


	//   ....[133]....
        /*0ab4*/ 	.word	0x0500000f


	//   ....[134]....
        /*0ab8*/ 	.word	0x0500000f


	//   ....[135]....
        /*0abc*/ 	.word	0x0500000f


	//   ....[136]....
        /*0ac0*/ 	.word	0x0500000f


	//   ....[137]....
        /*0ac4*/ 	.word	0x0500000f


	//   ....[138]....
        /*0ac8*/ 	.word	0x0500000f


	//   ....[139]....
        /*0acc*/ 	.word	0x0500000f


	//   ....[140]....
        /*0ad0*/ 	.word	0x0500000f


	//   ....[141]....
        /*0ad4*/ 	.word	0x0500000f


	//   ....[142]....
        /*0ad8*/ 	.word	0x0500000f


	//   ....[143]....
        /*0adc*/ 	.word	0x0500000f


	//   ....[144]....
        /*0ae0*/ 	.word	0x0500000f


	//   ....[145]....
        /*0ae4*/ 	.word	0x0500000f


	//   ....[146]....
        /*0ae8*/ 	.word	0x0500000f


	//   ....[147]....
        /*0aec*/ 	.word	0x0500000f


	//   ....[148]....
        /*0af0*/ 	.word	0x0500000f


	//   ....[149]....
        /*0af4*/ 	.word	0x0500000f


	//   ....[150]....
        /*0af8*/ 	.word	0x0500000f


	//   ....[151]....
        /*0afc*/ 	.word	0x0500000f


	//   ....[152]....
        /*0b00*/ 	.word	0x0500000f


	//   ....[153]....
        /*0b04*/ 	.word	0x0500000f


	//   ....[154]....
        /*0b08*/ 	.word	0x0500000f


	//   ....[155]....
        /*0b0c*/ 	.word	0x0500000f


	//   ....[156]....
        /*0b10*/ 	.word	0x0500000f


	//   ....[157]....
        /*0b14*/ 	.word	0x0500000f


	//   ....[158]....
        /*0b18*/ 	.word	0x0500000f


	//   ....[159]....
        /*0b1c*/ 	.word	0x0500000f


	//   ....[160]....
        /*0b20*/ 	.word	0x0500000f


	//   ....[161]....
        /*0b24*/ 	.word	0x0500000f


	//   ....[162]....
        /*0b28*/ 	.word	0x0500000f


	//   ....[163]....
        /*0b2c*/ 	.word	0x0500000f


	//   ....[164]....
        /*0b30*/ 	.word	0x0500000f


	//   ....[165]....
        /*0b34*/ 	.word	0x0500000f


	//   ....[166]....
        /*0b38*/ 	.word	0x0500000f


	//   ....[167]....
        /*0b3c*/ 	.word	0x0500000f


	//   ....[168]....
        /*0b40*/ 	.word	0x0500000f


	//   ....[169]....
        /*0b44*/ 	.word	0x0500000f


	//   ....[170]....
        /*0b48*/ 	.word	0x0500000f


	//   ....[171]....
        /*0b4c*/ 	.word	0x0500000f


	//   ....[172]....
        /*0b50*/ 	.word	0x0500000f


	//   ....[173]....
        /*0b54*/ 	.word	0x0500000f


	//   ....[174]....
        /*0b58*/ 	.word	0x0500000f


	//   ....[175]....
        /*0b5c*/ 	.word	0x0500000f


	//   ....[176]....
        /*0b60*/ 	.word	0x0500000f


	//   ....[177]....
        /*0b64*/ 	.word	0x0500000f


	//   ....[178]....
        /*0b68*/ 	.word	0x0500000f


	//   ....[179]....
        /*0b6c*/ 	.word	0x0500000f


	//   ....[180]....
        /*0b70*/ 	.word	0x0500000f


	//   ....[181]....
        /*0b74*/ 	.word	0x0500000f


	//   ....[182]....
        /*0b78*/ 	.word	0x0500000f


	//   ....[183]....
        /*0b7c*/ 	.word	0x0500000f


	//   ....[184]....
        /*0b80*/ 	.word	0x0500000f


	//----- nvinfo : EIATTR_COOP_GROUP_INSTR_OFFSETS
	.align		4
.L_1303:
        /*0b84*/ 	.byte	0x04, 0x28
        /*0b86*/ 	.short	(.L_1305 - .L_1304)


	//   ....[0]....
.L_1304:
        /*0b88*/ 	.word	0x00000060


	//   ....[1]....
        /*0b8c*/ 	.word	0x00000190


	//   ....[2]....
        /*0b90*/ 	.word	0x00000250


	//   ....[3]....
        /*0b94*/ 	.word	0x00000420


	//   ....[4]....
        /*0b98*/ 	.word	0x00000580


	//   ....[5]....
        /*0b9c*/ 	.word	0x000006a0


	//   ....[6]....
        /*0ba0*/ 	.word	0x00000800


	//   ....[7]....
        /*0ba4*/ 	.word	0x00005b20


	//   ....[8]....
        /*0ba8*/ 	.word	0x00006090


	//   ....[9]....
        /*0bac*/ 	.word	0x000060a0


	//   ....[10]....
        /*0bb0*/ 	.word	0x000060b0


	//   ....[11]....
        /*0bb4*/ 	.word	0x000060c0


	//   ....[12]....
        /*0bb8*/ 	.word	0x00007070


	//   ....[13]....
        /*0bbc*/ 	.word	0x00007080


	//   ....[14]....
        /*0bc0*/ 	.word	0x00007090


	//   ....[15]....
        /*0bc4*/ 	.word	0x000070a0


	//   ....[16]....
        /*0bc8*/ 	.word	0x0000a000


	//   ....[17]....
        /*0bcc*/ 	.word	0x0000a070


	//   ....[18]....
        /*0bd0*/ 	.word	0x0000a090


	//   ....[19]....
        /*0bd4*/ 	.word	0x0000a0b0


	//   ....[20]....
        /*0bd8*/ 	.word	0x0000c1a0


	//   ....[21]....
        /*0bdc*/ 	.word	0x0000c1c0


	//   ....[22]....
        /*0be0*/ 	.word	0x0000c810


	//   ....[23]....
        /*0be4*/ 	.word	0x0000c8d0


	//   ....[24]....
        /*0be8*/ 	.word	0x0000dd50


	//   ....[25]....
        /*0bec*/ 	.word	0x0000ddc0


	//   ....[26]....
        /*0bf0*/ 	.word	0x0000de20


	//   ....[27]....
        /*0bf4*/ 	.word	0x0000de50


	//   ....[28]....
        /*0bf8*/ 	.word	0x0000f7a0


	//   ....[29]....
        /*0bfc*/ 	.word	0x0000f800


	//   ....[30]....
        /*0c00*/ 	.word	0x0000f830


	//   ....[31]....
        /*0c04*/ 	.word	0x0000f880


	//   ....[32]....
        /*0c08*/ 	.word	0x00010180


	//   ....[33]....
        /*0c0c*/ 	.word	0x000101a0


	//   ....[34]....
        /*0c10*/ 	.word	0x000102f0


	//   ....[35]....
        /*0c14*/ 	.word	0x00010310


	//   ....[36]....
        /*0c18*/ 	.word	0x00010450


	//   ....[37]....
        /*0c1c*/ 	.word	0x00010470


	//   ....[38]....
        /*0c20*/ 	.word	0x000105b0


	//   ....[39]....
        /*0c24*/ 	.word	0x000105c0


	//   ....[40]....
        /*0c28*/ 	.word	0x00010e20


	//   ....[41]....
        /*0c2c*/ 	.word	0x00010e30


	//   ....[42]....
        /*0c30*/ 	.word	0x00011010


	//   ....[43]....
        /*0c34*/ 	.word	0x00011020


	//   ....[44]....
        /*0c38*/ 	.word	0x000111f0


	//   ....[45]....
        /*0c3c*/ 	.word	0x00011200


	//   ....[46]....
        /*0c40*/ 	.word	0x000113d0


	//   ....[47]....
        /*0c44*/ 	.word	0x000113e0


	//   ....[48]....
        /*0c48*/ 	.word	0x00011600


	//   ....[49]....
        /*0c4c*/ 	.word	0x000117f0


	//   ....[50]....
        /*0c50*/ 	.word	0x00011820


	//   ....[51]....
        /*0c54*/ 	.word	0x00011850


	//   ....[52]....
        /*0c58*/ 	.word	0x00011880


	//   ....[53]....
        /*0c5c*/ 	.word	0x000118b0


	//   ....[54]....
        /*0c60*/ 	.word	0x000118e0


	//   ....[55]....
        /*0c64*/ 	.word	0x00011a50


	//   ....[56]....
        /*0c68*/ 	.word	0x00011a80


	//   ....[57]....
        /*0c6c*/ 	.word	0x00011ab0


	//   ....[58]....
        /*0c70*/ 	.word	0x00011ae0


	//   ....[59]....
        /*0c74*/ 	.word	0x00011b10


	//   ....[60]....
        /*0c78*/ 	.word	0x00011b40


	//   ....[61]....
        /*0c7c*/ 	.word	0x00011be0


	//   ....[62]....
        /*0c80*/ 	.word	0x00011c10


	//   ....[63]....
        /*0c84*/ 	.word	0x00011ca0


	//   ....[64]....
        /*0c88*/ 	.word	0x00012840


	//   ....[65]....
        /*0c8c*/ 	.word	0x00014230


	//   ....[66]....
        /*0c90*/ 	.word	0x00014dc0


	//   ....[67]....
        /*0c94*/ 	.word	0x00014de0


	//   ....[68]....
        /*0c98*/ 	.word	0x00014e10


	//   ....[69]....
        /*0c9c*/ 	.word	0x00014e30


	//   ....[70]....
        /*0ca0*/ 	.word	0x00014ee0


	//   ....[71]....
        /*0ca4*/ 	.word	0x00014f70


	//   ....[72]....
        /*0ca8*/ 	.word	0x00014fa0


	//   ....[73]....
        /*0cac*/ 	.word	0x00015020


	//   ....[74]....
        /*0cb0*/ 	.word	0x00015050


	//   ....[75]....
        /*0cb4*/ 	.word	0x000150d0


	//   ....[76]....
        /*0cb8*/ 	.word	0x00015100


	//   ....[77]....
        /*0cbc*/ 	.word	0x00015180


	//   ....[78]....
        /*0cc0*/ 	.word	0x000151b0


	//   ....[79]....
        /*0cc4*/ 	.word	0x00015210


	//   ....[80]....
        /*0cc8*/ 	.word	0x00015220


	//   ....[81]....
        /*0ccc*/ 	.word	0x00015290


	//   ....[82]....
        /*0cd0*/ 	.word	0x000159b0


	//   ....[83]....
        /*0cd4*/ 	.word	0x000159d0


	//   ....[84]....
        /*0cd8*/ 	.word	0x000159f0


	//   ....[85]....
        /*0cdc*/ 	.word	0x00015aa0


	//   ....[86]....
        /*0ce0*/ 	.word	0x00015b60


	//   ....[87]....
        /*0ce4*/ 	.word	0x00015b70


	//   ....[88]....
        /*0ce8*/ 	.word	0x00015c30


	//   ....[89]....
        /*0cec*/ 	.word	0x00015c40


	//   ....[90]....
        /*0cf0*/ 	.word	0x00015ce0


	//   ....[91]....
        /*0cf4*/ 	.word	0x00015cf0


	//   ....[92]....
        /*0cf8*/ 	.word	0x00015da0


	//   ....[93]....
        /*0cfc*/ 	.word	0x00015db0


	//   ....[94]....
        /*0d00*/ 	.word	0x00015e60


	//   ....[95]....
        /*0d04*/ 	.word	0x00015e70


	//   ....[96]....
        /*0d08*/ 	.word	0x00015ee0


	//   ....[97]....
        /*0d0c*/ 	.word	0x00015f30


	//   ....[98]....
        /*0d10*/ 	.word	0x00018c60


	//   ....[99]....
        /*0d14*/ 	.word	0x00018c90


	//   ....[100]....
        /*0d18*/ 	.word	0x00018cd0


	//   ....[101]....
        /*0d1c*/ 	.word	0x00018d00


	//   ....[102]....
        /*0d20*/ 	.word	0x00018d30


	//   ....[103]....
        /*0d24*/ 	.word	0x00018d60


	//   ....[104]....
        /*0d28*/ 	.word	0x00018d90


	//   ....[105]....
        /*0d2c*/ 	.word	0x00018dc0


	//   ....[106]....
        /*0d30*/ 	.word	0x00018f40


	//   ....[107]....
        /*0d34*/ 	.word	0x00018f70


	//   ....[108]....
        /*0d38*/ 	.word	0x00018fa0


	//   ....[109]....
        /*0d3c*/ 	.word	0x00018fd0


	//   ....[110]....
        /*0d40*/ 	.word	0x00019000


	//   ....[111]....
        /*0d44*/ 	.word	0x00019030


	//   ....[112]....
        /*0d48*/ 	.word	0x000190f0


	//   ....[113]....
        /*0d4c*/ 	.word	0x00019110


	//   ....[114]....
        /*0d50*/ 	.word	0x00019180


	//   ....[115]....
        /*0d54*/ 	.word	0x00019610


	//   ....[116]....
        /*0d58*/ 	.word	0x00019aa0


	//   ....[117]....
        /*0d5c*/ 	.word	0x00019b40


	//   ....[118]....
        /*0d60*/ 	.word	0x00019bd0


	//   ....[119]....
        /*0d64*/ 	.word	0x00019c20


	//   ....[120]....
        /*0d68*/ 	.word	0x00019c70


	//   ....[121]....
        /*0d6c*/ 	.word	0x00019d50


	//   ....[122]....
        /*0d70*/ 	.word	0x00019de0


	//   ....[123]....
        /*0d74*/ 	.word	0x00019e30


	//   ....[124]....
        /*0d78*/ 	.word	0x00019e80


	//   ....[125]....
        /*0d7c*/ 	.word	0x0001a0e0


	//   ....[126]....
        /*0d80*/ 	.word	0x0001a130


	//   ....[127]....
        /*0d84*/ 	.word	0x0001a1c0


	//   ....[128]....
        /*0d88*/ 	.word	0x0001a250


	//   ....[129]....
        /*0d8c*/ 	.word	0x0001a2e0


	//   ....[130]....
        /*0d90*/ 	.word	0x0001a370


	//   ....[131]....
        /*0d94*/ 	.word	0x0001a400


	//   ....[132]....
        /*0d98*/ 	.word	0x0001a490


	//   ....[133]....
        /*0d9c*/ 	.word	0x0001a550


	//   ....[134]....
        /*0da0*/ 	.word	0x0001a840


	//   ....[135]....
        /*0da4*/ 	.word	0x0001a9c0


	//   ....[136]....
        /*0da8*/ 	.word	0x0001aa30


	//   ....[137]....
        /*0dac*/ 	.word	0x0001aa90


	//   ....[138]....
        /*0db0*/ 	.word	0x0001aaf0


	//   ....[139]....
        /*0db4*/ 	.word	0x0001abc0


	//   ....[140]....
        /*0db8*/ 	.word	0x0001ac80


	//   ....[141]....
        /*0dbc*/ 	.word	0x0001ad90


	//   ....[142]....
        /*0dc0*/ 	.word	0x0001ae90


	//   ....[143]....
        /*0dc4*/ 	.word	0x0001af00


	//   ....[144]....
        /*0dc8*/ 	.word	0x0001afa0


	//   ....[145]....
        /*0dcc*/ 	.word	0x0001b070


	//   ....[146]....
        /*0dd0*/ 	.word	0x0001b170


	//   ....[147]....
        /*0dd4*/ 	.word	0x0001b1e0


	//   ....[148]....
        /*0dd8*/ 	.word	0x0001b280


	//   ....[149]....
        /*0ddc*/ 	.word	0x0001b330


	//   ....[150]....
        /*0de0*/ 	.word	0x0001b410


	//   ....[151]....
        /*0de4*/ 	.word	0x0001b660


	//   ....[152]....
        /*0de8*/ 	.word	0x0001b720


	//   ....[153]....
        /*0dec*/ 	.word	0x0001b800


	//   ....[154]....
        /*0df0*/ 	.word	0x0001b870


	//   ....[155]....
        /*0df4*/ 	.word	0x0001b980


	//   ....[156]....
        /*0df8*/ 	.word	0x0001ba70


	//   ....[157]....
        /*0dfc*/ 	.word	0x0001bb00


	//   ....[158]....
        /*0e00*/ 	.word	0x0001bbf0


	//   ....[159]....
        /*0e04*/ 	.word	0x0001bc80


	//   ....[160]....
        /*0e08*/ 	.word	0x0001bd70


	//   ....[161]....
        /*0e0c*/ 	.word	0x0001be00


	//   ....[162]....
        /*0e10*/ 	.word	0x0001bee0


	//   ....[163]....
        /*0e14*/ 	.word	0x0001c010


	//   ....[164]....
        /*0e18*/ 	.word	0x0001c060


	//   ....[165]....
        /*0e1c*/ 	.word	0x0001c0c0


	//   ....[166]....
        /*0e20*/ 	.word	0x0001c160


	//   ....[167]....
        /*0e24*/ 	.word	0x0001c500


	//   ....[168]....
        /*0e28*/ 	.word	0x0001c5a0


	//   ....[169]....
        /*0e2c*/ 	.word	0x0001c6c0


	//   ....[170]....
        /*0e30*/ 	.word	0x0001c740


	//   ....[171]....
        /*0e34*/ 	.word	0x0001c7c0


	//   ....[172]....
        /*0e38*/ 	.word	0x0001c840


	//   ....[173]....
        /*0e3c*/ 	.word	0x0001c8c0


	//   ....[174]....
        /*0e40*/ 	.word	0x0001c950


	//   ....[175]....
        /*0e44*/ 	.word	0x0001c9f0


	//   ....[176]....
        /*0e48*/ 	.word	0x0001caa0


	//   ....[177]....
        /*0e4c*/ 	.word	0x0001cb20


	//   ....[178]....
        /*0e50*/ 	.word	0x0001cba0


	//   ....[179]....
        /*0e54*/ 	.word	0x0001cc20


	//   ....[180]....
        /*0e58*/ 	.word	0x0001ccb0


	//   ....[181]....
        /*0e5c*/ 	.word	0x0001cd30


	//   ....[182]....
        /*0e60*/ 	.word	0x0001cdd0


	//   ....[183]....
        /*0e64*/ 	.word	0x0001ce60


	//   ....[184]....
        /*0e68*/ 	.word	0x0001cf90


	//----- nvinfo : EIATTR_REG_RECONFIG
	.align		4
.L_1305:
        /*0e6c*/ 	.byte	0x01, 0x54
	.zero		2


	//----- nvinfo : EIATTR_SYSCALL_OFFSETS
	.align		4
        /*0e70*/ 	.byte	0x04, 0x46
        /*0e72*/ 	.short	(.L_1307 - .L_1306)


	//   ....[0]....
.L_1306:
        /*0e74*/ 	.word	0x00001810


	//   ....[1]....
        /*0e78*/ 	.word	0x00001960


	//   ....[2]....
        /*0e7c*/ 	.word	0x00005c90


	//   ....[3]....
        /*0e80*/ 	.word	0x00006000


	//   ....[4]....
        /*0e84*/ 	.word	0x00013e20


	//   ....[5]....
        /*0e88*/ 	.word	0x00013f80


	//   ....[6]....
        /*0e8c*/ 	.word	0x00014080


	//   ....[7]....
        /*0e90*/ 	.word	0x00014990


	//   ....[8]....
        /*0e94*/ 	.word	0x000155b0


	//----- nvinfo : EIATTR_MBARRIER_INSTR_OFFSETS
	.align		4
.L_1307:
        /*0e98*/ 	.byte	0x04, 0x39
        /*0e9a*/ 	.short	(.L_1309 - .L_1308)


	//   ....[0]....
.L_1308:
        /*0e9c*/ 	.word	0x000002c0
        /*0ea0*/ 	.word	0x000000ff
        /*0ea4*/ 	.word	0x00032400
        /*0ea8*/ 	.short	0x0100
        /*0eaa*/ 	.byte	0x08
	.zero		1


	//   ....[1]....
        /*0eac*/ 	.word	0x000002d0
        /*0eb0*/ 	.word	0x000000ff
        /*0eb4*/ 	.word	0x00032410
        /*0eb8*/ 	.short	0x0100
        /*0eba*/ 	.byte	0x08
	.zero		1


	//   ....[2]....
        /*0ebc*/ 	.word	0x000002e0
        /*0ec0*/ 	.word	0x000000ff
        /*0ec4*/ 	.word	0x00032420
        /*0ec8*/ 	.short	0x0100
        /*0eca*/ 	.byte	0x08
	.zero		1


	//   ....[3]....
        /*0ecc*/ 	.word	0x000003d0
        /*0ed0*/ 	.word	0x000000ff
        /*0ed4*/ 	.word	0x00032430
        /*0ed8*/ 	.short	0x0100
        /*0eda*/ 	.byte	0x08
	.zero		1


	//   ....[4]....
        /*0edc*/ 	.word	0x000003e0
        /*0ee0*/ 	.word	0x000000ff
        /*0ee4*/ 	.word	0x00032440
        /*0ee8*/ 	.short	0x0100
        /*0eea*/ 	.byte	0x08
	.zero		1


	//   ....[5]....
        /*0eec*/ 	.word	0x000003f0
        /*0ef0*/ 	.word	0x000000ff
        /*0ef4*/ 	.word	0x00032438
        /*0ef8*/ 	.short	0x0100
        /*0efa*/ 	.byte	0x08
	.zero		1


	//   ....[6]....
        /*0efc*/ 	.word	0x00000400
        /*0f00*/ 	.word	0x000000ff
        /*0f04*/ 	.word	0x00032448
        /*0f08*/ 	.short	0x0100
        /*0f0a*/ 	.byte	0x08
	.zero		1


	//   ....[7]....
        /*0f0c*/ 	.word	0x00000530
        /*0f10*/ 	.word	0x000000ff
        /*0f14*/ 	.word	0x00032450
        /*0f18*/ 	.short	0x0100
        /*0f1a*/ 	.byte	0x08
	.zero		1


	//   ....[8]....
        /*0f1c*/ 	.word	0x00000540
        /*0f20*/ 	.word	0x000000ff
        /*0f24*/ 	.word	0x00032460
        /*0f28*/ 	.short	0x0100
        /*0f2a*/ 	.byte	0x08
	.zero		1


	//   ....[9]....
        /*0f2c*/ 	.word	0x00000550
        /*0f30*/ 	.word	0x000000ff
        /*0f34*/ 	.word	0x00032458
        /*0f38*/ 	.short	0x0100
        /*0f3a*/ 	.byte	0x08
	.zero		1


	//   ....[10]....
        /*0f3c*/ 	.word	0x00000560
        /*0f40*/ 	.word	0x000000ff
        /*0f44*/ 	.word	0x00032468
        /*0f48*/ 	.short	0x0100
        /*0f4a*/ 	.byte	0x08
	.zero		1


	//   ....[11]....
        /*0f4c*/ 	.word	0x00000650
        /*0f50*/ 	.word	0x000000ff
        /*0f54*/ 	.word	0x00032470
        /*0f58*/ 	.short	0x0100
        /*0f5a*/ 	.byte	0x06
	.zero		1


	//   ....[12]....
        /*0f5c*/ 	.word	0x00000660
        /*0f60*/ 	.word	0x000000ff
        /*0f64*/ 	.word	0x00032480
        /*0f68*/ 	.short	0x0100
        /*0f6a*/ 	.byte	0x06
	.zero		1


	//   ....[13]....
        /*0f6c*/ 	.word	0x00000670
        /*0f70*/ 	.word	0x000000ff
        /*0f74*/ 	.word	0x00032478
        /*0f78*/ 	.short	0x0100
        /*0f7a*/ 	.byte	0x06
	.zero		1


	//   ....[14]....
        /*0f7c*/ 	.word	0x00000680
        /*0f80*/ 	.word	0x000000ff
        /*0f84*/ 	.word	0x00032488
        /*0f88*/ 	.short	0x0100
        /*0f8a*/ 	.byte	0x06
	.zero		1


	//   ....[15]....
        /*0f8c*/ 	.word	0x000007b0
        /*0f90*/ 	.word	0x000000ff
        /*0f94*/ 	.word	0x00032490
        /*0f98*/ 	.short	0x0100
        /*0f9a*/ 	.byte	0x08
	.zero		1


	//   ....[16]....
        /*0f9c*/ 	.word	0x000007c0
        /*0fa0*/ 	.word	0x000000ff
        /*0fa4*/ 	.word	0x000324a0
        /*0fa8*/ 	.short	0x0100
        /*0faa*/ 	.byte	0x08
	.zero		1


	//   ....[17]....
        /*0fac*/ 	.word	0x000007d0
        /*0fb0*/ 	.word	0x000000ff
        /*0fb4*/ 	.word	0x00032498
        /*0fb8*/ 	.short	0x0100
        /*0fba*/ 	.byte	0x08
	.zero		1


	//   ....[18]....
        /*0fbc*/ 	.word	0x000007e0
        /*0fc0*/ 	.word	0x000000ff
        /*0fc4*/ 	.word	0x000324a8
        /*0fc8*/ 	.short	0x0100
        /*0fca*/ 	.byte	0x08
	.zero		1


	//   ....[19]....
        /*0fcc*/ 	.word	0x00000910
        /*0fd0*/ 	.word	0x000000ff
        /*0fd4*/ 	.word	0x000324b0
        /*0fd8*/ 	.short	0x0100
        /*0fda*/ 	.byte	0x08
	.zero		1


	//   ....[20]....
        /*0fdc*/ 	.word	0x00000920
        /*0fe0*/ 	.word	0x000000ff
        /*0fe4*/ 	.word	0x000324c0
        /*0fe8*/ 	.short	0x0100
        /*0fea*/ 	.byte	0x08
	.zero		1


	//   ....[21]....
        /*0fec*/ 	.word	0x00000930
        /*0ff0*/ 	.word	0x000000ff
        /*0ff4*/ 	.word	0x000324b8
        /*0ff8*/ 	.short	0x0100
        /*0ffa*/ 	.byte	0x08
	.zero		1


	//   ....[22]....
        /*0ffc*/ 	.word	0x00000940
        /*1000*/ 	.word	0x000000ff
        /*1004*/ 	.word	0x000324c8
        /*1008*/ 	.short	0x0100
        /*100a*/ 	.byte	0x08
	.zero		1


	//   ....[23]....
        /*100c*/ 	.word	0x00002b60
        /*1010*/ 	.word	0x0000005e
        /*1014*/ 	.word	0x00032490
        /*1018*/ 	.short	0x010a
        /*101a*/ 	.byte	0x3f
	.zero		1


	//   ....[24]....
        /*101c*/ 	.word	0x00003cb0
        /*1020*/ 	.word	0x0000005e
        /*1024*/ 	.word	0x00032490
        /*1028*/ 	.short	0x010a
        /*102a*/ 	.byte	0x3f
	.zero		1


	//   ....[25]....
        /*102c*/ 	.word	0x00004cb0
        /*1030*/ 	.word	0x0000005e
        /*1034*/ 	.word	0x00032490
        /*1038*/ 	.short	0x010a
        /*103a*/ 	.byte	0x3f
	.zero		1


	//   ....[26]....
        /*103c*/ 	.word	0x00004ec0
        /*1040*/ 	.word	0x00000028
        /*1044*/ 	.word	0x00000000
        /*1048*/ 	.short	0x0101
        /*104a*/ 	.byte	0x3f
	.zero		1


	//   ....[27]....
        /*104c*/ 	.word	0x00004f00
        /*1050*/ 	.word	0x0000005e
        /*1054*/ 	.word	0x000324b0
        /*1058*/ 	.short	0x010a
        /*105a*/ 	.byte	0x3f
	.zero		1


	//   ....[28]....
        /*105c*/ 	.word	0x00005560
        /*1060*/ 	.word	0x0000005e
        /*1064*/ 	.word	0x00000000
        /*1068*/ 	.short	0x0101
        /*106a*/ 	.byte	0x3f
	.zero		1


	//   ....[29]....
        /*106c*/ 	.word	0x00005d20
        /*1070*/ 	.word	0x00000012
        /*1074*/ 	.word	0x00032400
        /*1078*/ 	.short	0x010a
        /*107a*/ 	.byte	0x3f
	.zero		1


	//   ....[30]....
        /*107c*/ 	.word	0x00005d70
        /*1080*/ 	.word	0x00000012
        /*1084*/ 	.word	0x00032400
        /*1088*/ 	.short	0x010a
        /*108a*/ 	.byte	0x3f
	.zero		1


	//   ....[31]....
        /*108c*/ 	.word	0x00006380
        /*1090*/ 	.word	0x00000012
        /*1094*/ 	.word	0x00032400
        /*1098*/ 	.short	0x010a
        /*109a*/ 	.byte	0x3f
	.zero		1


	//   ....[32]....
        /*109c*/ 	.word	0x00007260
        /*10a0*/ 	.word	0x00000012
        /*10a4*/ 	.word	0x00032400
        /*10a8*/ 	.short	0x010a
        /*10aa*/ 	.byte	0x3f
	.zero		1


	//   ....[33]....
        /*10ac*/ 	.word	0x00008070
        /*10b0*/ 	.word	0x00000000
        /*10b4*/ 	.word	0x00032430
        /*10b8*/ 	.short	0x010a
        /*10ba*/ 	.byte	0x3f
	.zero		1


	//   ....[34]....
        /*10bc*/ 	.word	0x000080e0
        /*10c0*/ 	.word	0x00000000
        /*10c4*/ 	.word	0x00032430
        /*10c8*/ 	.short	0x010a
        /*10ca*/ 	.byte	0x3f
	.zero		1


	//   ....[35]....
        /*10cc*/ 	.word	0x000084d0
        /*10d0*/ 	.word	0x00000012
        /*10d4*/ 	.word	0x00032410
        /*10d8*/ 	.short	0x010a
        /*10da*/ 	.byte	0x3f
	.zero		1


	//   ....[36]....
        /*10dc*/ 	.word	0x00008520
        /*10e0*/ 	.word	0x00000000
        /*10e4*/ 	.word	0x00032450
        /*10e8*/ 	.short	0x010a
        /*10ea*/ 	.byte	0x3f
	.zero		1


	//   ....[37]....
        /*10ec*/ 	.word	0x000085a0
        /*10f0*/ 	.word	0x00000000
        /*10f4*/ 	.word	0x00032450
        /*10f8*/ 	.short	0x010a
        /*10fa*/ 	.byte	0x3f
	.zero		1


	//   ....[38]....
        /*10fc*/ 	.word	0x0000a300
        /*1100*/ 	.word	0x00000005
        /*1104*/ 	.word	0x00000000
        /*1108*/ 	.short	0x0101
        /*110a*/ 	.byte	0x3f
	.zero		1


	//   ....[39]....
        /*110c*/ 	.word	0x0000aec0
        /*1110*/ 	.word	0x00000000
        /*1114*/ 	.word	0x00000000
        /*1118*/ 	.short	0x0101
        /*111a*/ 	.byte	0x3f
	.zero		1


	//   ....[40]....
        /*111c*/ 	.word	0x0000afd0
        /*1120*/ 	.word	0x00000003
        /*1124*/ 	.word	0x00032430
        /*1128*/ 	.short	0x010a
        /*112a*/ 	.byte	0x3f
	.zero		1


	//   ....[41]....
        /*112c*/ 	.word	0x0000b030
        /*1130*/ 	.word	0x00000003
        /*1134*/ 	.word	0x00032430
        /*1138*/ 	.short	0x010a
        /*113a*/ 	.byte	0x3f
	.zero		1


	//   ....[42]....
        /*113c*/ 	.word	0x0000b2e0
        /*1140*/ 	.word	0x00000003
        /*1144*/ 	.word	0x00032450
        /*1148*/ 	.short	0x010a
        /*114a*/ 	.byte	0x3f
	.zero		1


	//   ....[43]....
        /*114c*/ 	.word	0x0000b330
        /*1150*/ 	.word	0x00000003
        /*1154*/ 	.word	0x00032450
        /*1158*/ 	.short	0x010a
        /*115a*/ 	.byte	0x3f
	.zero		1


	//   ....[44]....
        /*115c*/ 	.word	0x0000ce60
        /*1160*/ 	.word	0x0000009b
        /*1164*/ 	.word	0x00000000
        /*1168*/ 	.short	0x0101
        /*116a*/ 	.byte	0x3f
	.zero		1


	//   ....[45]....
        /*116c*/ 	.word	0x0000dd20
        /*1170*/ 	.word	0x00000003
        /*1174*/ 	.word	0x00000000
        /*1178*/ 	.short	0x0101
        /*117a*/ 	.byte	0x3f
	.zero		1


	//   ....[46]....
        /*117c*/ 	.word	0x00010170
        /*1180*/ 	.word	0x00000000
        /*1184*/ 	.word	0x00000000
        /*1188*/ 	.short	0x0101
        /*118a*/ 	.byte	0x3f
	.zero		1


	//   ....[47]....
        /*118c*/ 	.word	0x00012930
        /*1190*/ 	.word	0x00000005
        /*1194*/ 	.word	0x00032420
        /*1198*/ 	.short	0x010a
        /*119a*/ 	.byte	0x3f
	.zero		1


	//   ....[48]....
        /*119c*/ 	.word	0x00012a20
        /*11a0*/ 	.word	0x00000003
        /*11a4*/ 	.word	0x000324a0
        /*11a8*/ 	.short	0x010a
        /*11aa*/ 	.byte	0x3f
	.zero		1


	//   ....[49]....
        /*11ac*/ 	.word	0x00012c70
        /*11b0*/ 	.word	0x00000003
        /*11b4*/ 	.word	0x000324c0
        /*11b8*/ 	.short	0x010a
        /*11ba*/ 	.byte	0x3f
	.zero		1


	//   ....[50]....
        /*11bc*/ 	.word	0x00013330
        /*11c0*/ 	.word	0x00000004
        /*11c4*/ 	.word	0x000324a0
        /*11c8*/ 	.short	0x010a
        /*11ca*/ 	.byte	0x3f
	.zero		1


	//   ....[51]....
        /*11cc*/ 	.word	0x00013570
        /*11d0*/ 	.word	0x00000004
        /*11d4*/ 	.word	0x000324c0
        /*11d8*/ 	.short	0x010a
        /*11da*/ 	.byte	0x3f
	.zero		1


	//   ....[52]....
        /*11dc*/ 	.word	0x000144d0
        /*11e0*/ 	.word	0x00000000
        /*11e4*/ 	.word	0x00032440
        /*11e8*/ 	.short	0x010a
        /*11ea*/ 	.byte	0x3f
	.zero		1


	//   ....[53]....
        /*11ec*/ 	.word	0x00015350
        /*11f0*/ 	.word	0x00000008
        /*11f4*/ 	.word	0x00032400
        /*11f8*/ 	.short	0x0107
        /*11fa*/ 	.byte	0x3f
	.zero		1


	//   ....[54]....
        /*11fc*/ 	.word	0x000153f0
        /*1200*/ 	.word	0x00000002
        /*1204*/ 	.word	0x00032400
        /*1208*/ 	.short	0x0101
        /*120a*/ 	.byte	0x3f
	.zero		1


	//   ....[55]....
        /*120c*/ 	.word	0x00016050
        /*1210*/ 	.word	0x00000008
        /*1214*/ 	.word	0x00032410
        /*1218*/ 	.short	0x0107
        /*121a*/ 	.byte	0x3f
	.zero		1


	//   ....[56]....
        /*121c*/ 	.word	0x00016150
        /*1220*/ 	.word	0x00000002
        /*1224*/ 	.word	0x00032410
        /*1228*/ 	.short	0x0101
        /*122a*/ 	.byte	0x3f
	.zero		1


	//   ....[57]....
        /*122c*/ 	.word	0x00016170
        /*1230*/ 	.word	0x00000002
        /*1234*/ 	.word	0x00032420
        /*1238*/ 	.short	0x010a
        /*123a*/ 	.byte	0x3f
	.zero		1


	//   ....[58]....
        /*123c*/ 	.word	0x00016280
        /*1240*/ 	.word	0x00000002
        /*1244*/ 	.word	0x00032460
        /*1248*/ 	.short	0x010a
        /*124a*/ 	.byte	0x3f
	.zero		1


	//   ....[59]....
        /*124c*/ 	.word	0x00016b90
        /*1250*/ 	.word	0x00000002
        /*1254*/ 	.word	0x00032440
        /*1258*/ 	.short	0x010a
        /*125a*/ 	.byte	0x3f
	.zero		1


	//   ....[60]....
        /*125c*/ 	.word	0x00016df0
        /*1260*/ 	.word	0x00000002
        /*1264*/ 	.word	0x00032460
        /*1268*/ 	.short	0x010a
        /*126a*/ 	.byte	0x3f
	.zero		1


	//   ....[61]....
        /*126c*/ 	.word	0x00017690
        /*1270*/ 	.word	0x00000003
        /*1274*/ 	.word	0x00032440
        /*1278*/ 	.short	0x010a
        /*127a*/ 	.byte	0x3f
	.zero		1


	//   ....[62]....
        /*127c*/ 	.word	0x000178e0
        /*1280*/ 	.word	0x00000003
        /*1284*/ 	.word	0x00032460
        /*1288*/ 	.short	0x010a
        /*128a*/ 	.byte	0x3f
	.zero		1


	//   ....[63]....
        /*128c*/ 	.word	0x000180f0
        /*1290*/ 	.word	0x00000003
        /*1294*/ 	.word	0x00032440
        /*1298*/ 	.short	0x010a
        /*129a*/ 	.byte	0x3f
	.zero		1


	//   ....[64]....
        /*129c*/ 	.word	0x00018350
        /*12a0*/ 	.word	0x00000003
        /*12a4*/ 	.word	0x00032460
        /*12a8*/ 	.short	0x010a
        /*12aa*/ 	.byte	0x3f
	.zero		1


	//   ....[65]....
        /*12ac*/ 	.word	0x00019590
        /*12b0*/ 	.word	0x00000000
        /*12b4*/ 	.word	0x00032420
        /*12b8*/ 	.short	0x010a
        /*12ba*/ 	.byte	0x3f
	.zero		1


	//   ....[66]....
        /*12bc*/ 	.word	0x00019740
        /*12c0*/ 	.word	0x00000006
        /*12c4*/ 	.word	0x00000000
        /*12c8*/ 	.short	0x010a
        /*12ca*/ 	.byte	0x3f
	.zero		1


	//   ....[67]....
        /*12cc*/ 	.word	0x000197b0
        /*12d0*/ 	.word	0x00000007
        /*12d4*/ 	.word	0x00000000
        /*12d8*/ 	.short	0x010a
        /*12da*/ 	.byte	0x3f
	.zero		1


	//   ....[68]....
        /*12dc*/ 	.word	0x00019820
        /*12e0*/ 	.word	0x00000004
        /*12e4*/ 	.word	0x00000000
        /*12e8*/ 	.short	0x010a
        /*12ea*/ 	.byte	0x3f
	.zero		1


	//   ....[69]....
        /*12ec*/ 	.word	0x00019850
        /*12f0*/ 	.word	0x00000003
        /*12f4*/ 	.word	0x00000000
        /*12f8*/ 	.short	0x010a
        /*12fa*/ 	.byte	0x3f
	.zero		1


	//   ....[70]....
        /*12fc*/ 	.word	0x000198b0
        /*1300*/ 	.word	0x0000005e
        /*1304*/ 	.word	0x00032490
        /*1308*/ 	.short	0x010a
        /*130a*/ 	.byte	0x3f
	.zero		1


	//   ....[71]....
        /*130c*/ 	.word	0x00019900
        /*1310*/ 	.word	0x0000005e
        /*1314*/ 	.word	0x00032490
        /*1318*/ 	.short	0x010a
        /*131a*/ 	.byte	0x3f
	.zero		1


	//   ....[72]....
        /*131c*/ 	.word	0x00019950
        /*1320*/ 	.word	0x0000005e
        /*1324*/ 	.word	0x00032490
        /*1328*/ 	.short	0x010a
        /*132a*/ 	.byte	0x3f
	.zero		1


	//   ....[73]....
        /*132c*/ 	.word	0x000199a0
        /*1330*/ 	.word	0x0000005e
        /*1334*/ 	.word	0x000324b0
        /*1338*/ 	.short	0x010a
        /*133a*/ 	.byte	0x3f
	.zero		1


	//   ....[74]....
        /*133c*/ 	.word	0x00019ca0
        /*1340*/ 	.word	0x00000012
        /*1344*/ 	.word	0x00032400
        /*1348*/ 	.short	0x010a
        /*134a*/ 	.byte	0x3f
	.zero		1


	//   ....[75]....
        /*134c*/ 	.word	0x00019eb0
        /*1350*/ 	.word	0x00000012
        /*1354*/ 	.word	0x00032400
        /*1358*/ 	.short	0x010a
        /*135a*/ 	.byte	0x3f
	.zero		1


	//   ....[76]....
        /*135c*/ 	.word	0x00019f00
        /*1360*/ 	.word	0x00000000
        /*1364*/ 	.word	0x00032430
        /*1368*/ 	.short	0x010a
        /*136a*/ 	.byte	0x3f
	.zero		1


	//   ....[77]....
        /*136c*/ 	.word	0x00019f50
        /*1370*/ 	.word	0x00000012
        /*1374*/ 	.word	0x00032410
        /*1378*/ 	.short	0x010a
        /*137a*/ 	.byte	0x3f
	.zero		1


	//   ....[78]....
        /*137c*/ 	.word	0x00019fa0
        /*1380*/ 	.word	0x00000000
        /*1384*/ 	.word	0x00032450
        /*1388*/ 	.short	0x010a
        /*138a*/ 	.byte	0x3f
	.zero		1


	//   ....[79]....
        /*138c*/ 	.word	0x00019ff0
        /*1390*/ 	.word	0x00000003
        /*1394*/ 	.word	0x00032430
        /*1398*/ 	.short	0x010a
        /*139a*/ 	.byte	0x3f
	.zero		1


	//   ....[80]....
        /*139c*/ 	.word	0x0001a040
        /*13a0*/ 	.word	0x00000003
        /*13a4*/ 	.word	0x00032450
        /*13a8*/ 	.short	0x010a
        /*13aa*/ 	.byte	0x3f
	.zero		1


	//   ....[81]....
        /*13ac*/ 	.word	0x0001a620
        /*13b0*/ 	.word	0x00000004
        /*13b4*/ 	.word	0x00032420
        /*13b8*/ 	.short	0x010a
        /*13ba*/ 	.byte	0x3f
	.zero		1


	//   ....[82]....
        /*13bc*/ 	.word	0x0001a670
        /*13c0*/ 	.word	0x00000003
        /*13c4*/ 	.word	0x000324a0
        /*13c8*/ 	.short	0x010a
        /*13ca*/ 	.byte	0x3f
	.zero		1


	//   ....[83]....
        /*13cc*/ 	.word	0x0001a6c0
        /*13d0*/ 	.word	0x00000003
        /*13d4*/ 	.word	0x000324c0
        /*13d8*/ 	.short	0x010a
        /*13da*/ 	.byte	0x3f
	.zero		1


	//   ....[84]....
        /*13dc*/ 	.word	0x0001a710
        /*13e0*/ 	.word	0x00000004
        /*13e4*/ 	.word	0x000324a0
        /*13e8*/ 	.short	0x010a
        /*13ea*/ 	.byte	0x3f
	.zero		1


	//   ....[85]....
        /*13ec*/ 	.word	0x0001a760
        /*13f0*/ 	.word	0x00000004
        /*13f4*/ 	.word	0x000324c0
        /*13f8*/ 	.short	0x010a
        /*13fa*/ 	.byte	0x3f
	.zero		1


	//   ....[86]....
        /*13fc*/ 	.word	0x0001a900
        /*1400*/ 	.word	0x00000000
        /*1404*/ 	.word	0x00032440
        /*1408*/ 	.short	0x010a
        /*140a*/ 	.byte	0x3f
	.zero		1


	//   ....[87]....
        /*140c*/ 	.word	0x0001c220
        /*1410*/ 	.word	0x00000002
        /*1414*/ 	.word	0x00032420
        /*1418*/ 	.short	0x010a
        /*141a*/ 	.byte	0x3f
	.zero		1


	//   ....[88]....
        /*141c*/ 	.word	0x0001c270
        /*1420*/ 	.word	0x00000002
        /*1424*/ 	.word	0x00032460
        /*1428*/ 	.short	0x010a
        /*142a*/ 	.byte	0x3f
	.zero		1


	//   ....[89]....
        /*142c*/ 	.word	0x0001c2c0
        /*1430*/ 	.word	0x00000002
        /*1434*/ 	.word	0x00032440
        /*1438*/ 	.short	0x010a
        /*143a*/ 	.byte	0x3f
	.zero		1


	//   ....[90]....
        /*143c*/ 	.word	0x0001c310
        /*1440*/ 	.word	0x00000002
        /*1444*/ 	.word	0x00032460
        /*1448*/ 	.short	0x010a
        /*144a*/ 	.byte	0x3f
	.zero		1


	//   ....[91]....
        /*144c*/ 	.word	0x0001c360
        /*1450*/ 	.word	0x00000003
        /*1454*/ 	.word	0x00032440
        /*1458*/ 	.short	0x010a
        /*145a*/ 	.byte	0x3f
	.zero		1


	//   ....[92]....
        /*145c*/ 	.word	0x0001c3b0
        /*1460*/ 	.word	0x00000003
        /*1464*/ 	.word	0x00032460
        /*1468*/ 	.short	0x010a
        /*146a*/ 	.byte	0x3f
	.zero		1


	//   ....[93]....
        /*146c*/ 	.word	0x0001c400
        /*1470*/ 	.word	0x00000003
        /*1474*/ 	.word	0x00032440
        /*1478*/ 	.short	0x010a
        /*147a*/ 	.byte	0x3f
	.zero		1


	//   ....[94]....
        /*147c*/ 	.word	0x0001c450
        /*1480*/ 	.word	0x00000003
        /*1484*/ 	.word	0x00032460
        /*1488*/ 	.short	0x010a
        /*148a*/ 	.byte	0x3f
	.zero		1


	//   ....[95]....
        /*148c*/ 	.word	0x0001ceb0
        /*1490*/ 	.word	0x00000000
        /*1494*/ 	.word	0x00032420
        /*1498*/ 	.short	0x010a
        /*149a*/ 	.byte	0x3f
	.zero		1


	//   ....[96]....
        /*149c*/ 	.word	0x0001d050
        /*14a0*/ 	.word	0x00000006
        /*14a4*/ 	.word	0x00000000
        /*14a8*/ 	.short	0x010a
        /*14aa*/ 	.byte	0x3f
	.zero		1


	//   ....[97]....
        /*14ac*/ 	.word	0x0001d0a0
        /*14b0*/ 	.word	0x00000007
        /*14b4*/ 	.word	0x00000000
        /*14b8*/ 	.short	0x010a
        /*14ba*/ 	.byte	0x3f
	.zero		1


	//   ....[98]....
        /*14bc*/ 	.word	0x0001d0f0
        /*14c0*/ 	.word	0x00000004
        /*14c4*/ 	.word	0x00000000
        /*14c8*/ 	.short	0x010a
        /*14ca*/ 	.byte	0x3f
	.zero		1


	//----- nvinfo : EIATTR_NUM_MBARRIERS
	.align		4
.L_1309:
        /*14cc*/ 	.byte	0x03, 0x38
        /*14ce*/ 	.short	0x0017


	//----- nvinfo : EIATTR_EXIT_INSTR_OFFSETS
	.align		4
        /*14d0*/ 	.byte	0x04, 0x1c
        /*14d2*/ 	.short	(.L_1311 - .L_1310)


	//   ....[0]....
.L_1310:
        /*14d4*/ 	.word	0x000198a0


	//----- nvinfo : EIATTR_MAX_THREADS
	.align		4
.L_1311:
        /*14d8*/ 	.byte	0x04, 0x05
        /*14da*/ 	.short	(.L_1313 - .L_1312)
.L_1312:
        /*14dc*/ 	.word	0x00000180
        /*14e0*/ 	.word	0x00000001
        /*14e4*/ 	.word	0x00000001


	//----- nvinfo : EIATTR_CRS_STACK_SIZE
	.align		4
.L_1313:
        /*14e8*/ 	.byte	0x04, 0x1e
        /*14ea*/ 	.short	(.L_1315 - .L_1314)
.L_1314:
        /*14ec*/ 	.word	0x00000000


	//----- nvinfo : EIATTR_CBANK_PARAM_SIZE
	.align		4
.L_1315:
        /*14f0*/ 	.byte	0x03, 0x19
        /*14f2*/ 	.short	0x0bf0


	//----- nvinfo : EIATTR_PARAM_CBANK
	.align		4
        /*14f4*/ 	.byte	0x04, 0x0a
        /*14f6*/ 	.short	(.L_1317 - .L_1316)
	.align		4
.L_1316:
        /*14f8*/ 	.word	index@(.nv.constant0._ZN7cutlass13device_kernelIN5flash11enable_sm90INS1_16FlashAttnFwdSm90INS1_25CollectiveMainloopFwdSm90ILi2EN4cute5tupleIJNS5_1CILi1EEES8_S8_EEENS6_IJNS7_ILi128EEENS7_ILi96EEENS7_ILi64EEEEEELi256ENS_6half_tEfNS_4arch4Sm90ELb0ELb0ELb1ELb1ELb0ELb1ELb1ELb1ELb0ELb1ELb0ELb0EEENS1_21CollectiveEpilogueFwdINS6_IJSA_NS7_ILi256EEESB_EEES9_SE_SG_Li256ELb1ELb1ELb0ELb0EEENS1_36VarlenDynamicPersistentTileSchedulerILi128ELi96ELi256ELi128ELb0ELb1ELb1ELb0ELb1ELb1EEEEEEEEEvNT_6ParamsE)
        /*14fc*/ 	.short	0x0210
        /*14fe*/ 	.short	0x0bf0


	//----- nvinfo : EIATTR_SW_WAR
	.align		4
.L_1317:
        /*1500*/ 	.byte	0x04, 0x36
        /*1502*/ 	.short	(.L_1319 - .L_1318)
.L_1318:
        /*1504*/ 	.word	0x00000008
.L_1319:


//--------------------- .nv.info._ZN7cutlass13device_kernelIN5flash11enable_sm90INS1_16FlashAttnFwdSm90INS1_25CollectiveMainloopFwdSm90ILi2EN4cute5tupleIJNS5_1CILi1EEES8_S8_EEENS6_IJNS7_ILi128EEENS7_ILi96EEENS7_ILi64EEEEEELi256ENS_6half_tEfNS_4arch4Sm90ELb0ELb1ELb1ELb0ELb0ELb0ELb0ELb1ELb0ELb1ELb0ELb0EEENS1_21CollectiveEpilogueFwdINS6_IJSA_NS7_ILi256EEESB_EEES9_SE_SG_Li256ELb0ELb1ELb0ELb0EEENS1_30DynamicPersistentTileSchedulerILi256ELi128ELb0ELb1ELb1EEEEEEEEEvNT_6ParamsE --------------------------
	.section	.nv.info._ZN7cutlass13device_kernelIN5flash11enable_sm90INS1_16FlashAttnFwdSm90INS1_25CollectiveMainloopFwdSm90ILi2EN4cute5tupleIJNS5_1CILi1EEES8_S8_EEENS6_IJNS7_ILi128EEENS7_ILi96EEENS7_ILi64EEEEEELi256ENS_6half_tEfNS_4arch4Sm90ELb0ELb1ELb1ELb0ELb0ELb0ELb0ELb1ELb0ELb1ELb0ELb0EEENS1_21CollectiveEpilogueFwdINS6_IJSA_NS7_ILi256EEESB_EEES9_SE_SG_Li256ELb0ELb1ELb0ELb0EEENS1_30DynamicPersistentTileSchedulerILi256ELi128ELb0ELb1ELb1EEEEEEEEEvNT_6ParamsE,"",@"SHT_CUDA_INFO"
	.sectionflags	@""
	.align	4


	//----- nvinfo : EIATTR_CUDA_API_VERSION
	.align		4
        /*0000*/ 	.byte	0x04, 0x37
        /*0002*/ 	.short	(.L_1321 - .L_1320)
.L_1320:
        /*0004*/ 	.word	0x00000082


	//----- nvinfo : EIATTR_KPARAM_INFO
	.align		4
.L_1321:
        /*0008*/ 	.byte	0x04, 0x17
        /*000a*/ 	.short	(.L_1323 - .L_1322)
.L_1322:
        /*000c*/ 	.word	0x00000000
        /*0010*/ 	.short	0x0000
        /*0012*/ 	.short	0x0070
        /*0014*/ 	.byte	0x00, 0xf0, 0x01, 0x2a


	//----- nvinfo : EIATTR_SPARSE_MMA_MASK
	.align		4
.L_1323:
        /*0018*/ 	.byte	0x03, 0x50
        /*001a*/ 	.short	0x0000


	//----- nvinfo : EIATTR_MAXREG_COUNT
	.align		4
        /*001c*/ 	.byte	0x03, 0x1b
        /*001e*/ 	.short	0x00a8


	//----- nvinfo : EIATTR_NUM_BARRIERS
	.align		4
        /*0020*/ 	.byte	0x02, 0x4c
        /*0022*/ 	.byte	0x10
	.zero		1


	//----- nvinfo : EIATTR_EXTERNS
	.align		4
        /*0024*/ 	.byte	0x04, 0x0f
        /*0026*/ 	.short	(.L_1325 - .L_1324)


	//   ....[0]....
	.align		4
.L_1324:
        /*0028*/ 	.word	index@(__assertfail)


	//----- nvinfo : EIATTR_ANNOTATIONS
	.align		4
.L_1325:
        /*002c*/ 	.byte	0x04, 0x55
        /*002e*/ 	.short	(.L_1327 - .L_1326)


	//   ....[0]....
.L_1326:
        /* <DEDUP_REMOVED lines=20> */


	//----- nvinfo : EIATTR_MERCURY_ISA_VERSION
	.align		4
.L_1327:
        /*0160*/ 	.byte	0x03, 0x5f
        /*0162*/ 	.short	0x0101


	//----- nvinfo : EIATTR_INT_WARP_WIDE_INSTR_OFFSETS
	.align		4
        /*0164*/ 	.byte	0x04, 0x31
        /*0166*/ 	.short	(.L_1329 - .L_1328)


	//   ....[0]....
.L_1328:
        /*0168*/ 	.word	0x00000130


	//   ....[1]....
        /*016c*/ 	.word	0x00000170


	//   ....[2]....
        /*0170*/ 	.word	0x000001e0


	//   ....[3]....
        /*0174*/ 	.word	0x00011db0


	//   ....[4]....
        /*0178*/ 	.word	0x00011e40


	//   ....[5]....
        /*017c*/ 	.word	0x00015760


	//   ....[6]....
        /*0180*/ 	.word	0x000157f0


	//----- nvinfo : EIATTR_COOP_GROUP_MASK_REGIDS
	.align		4
.L_1329:
        /*0184*/ 	.byte	0x04, 0x29
        /*0186*/ 	.short	(.L_1331 - .L_1330)


	//   ....[0]....
.L_1330:
        /*0188*/ 	.word	0xffffffff


	//   ....[1]....
        /*018c*/ 	.word	0xffffffff


	//   ....[2]....
        /*0190*/ 	.word	0xffffffff


	//   ....[3]....
        /*0194*/ 	.word	0xffffffff


	//   ....[4]....
        /*0198*/ 	.word	0xffffffff


	//   ....[5]....
        /*019c*/ 	.word	0xffffffff


	//   ....[6]....
        /*01a0*/ 	.word	0xffffffff


	//   ....[7]....
        /*01a4*/ 	.word	0xffffffff


	//   ....[8]....
        /*01a8*/ 	.word	0xffffffff


	//   ....[9]....
        /*01ac*/ 	.word	0xffffffff


	//   ....[10]....
        /*01b0*/ 	.word	0xffffffff


	//   ....[11]....
        /*01b4*/ 	.word	0xffffffff


	//   ....[12]....
        /*01b8*/ 	.word	0xffffffff


	//   ....[13]....
        /*01bc*/ 	.word	0xffffffff


	//   ....[14]....
        /*01c0*/ 	.word	0xffffffff


	//   ....[15]....
        /*01c4*/ 	.word	0xffffffff


	//   ....[16]....
        /*01c8*/ 	.word	0xffffffff


	//   ....[17]....
        /*01cc*/ 	.word	0xffffffff


	//   ....[18]....
        /*01d0*/ 	.word	0xffffffff


	//   ....[19]....
        /*01d4*/ 	.word	0xffffffff


	//   ....[20]....
        /*01d8*/ 	.word	0xffffffff


	//   ....[21]....
        /*01dc*/ 	.word	0xffffffff


	//   ....[22]....
        /*01e0*/ 	.word	0xffffffff


	//   ....[23]....
        /*01e4*/ 	.word	0xffffffff


	//   ....[24]....
        /*01e8*/ 	.word	0xffffffff


	//   ....[25]....
        /*01ec*/ 	.word	0xffffffff


	//   ....[26]....
        /*01f0*/ 	.word	0xffffffff


	//   ....[27]....
        /*01f4*/ 	.word	0xffffffff


	//   ....[28]....
        /*01f8*/ 	.word	0xffffffff


	//   ....[29]....
        /*01fc*/ 	.word	0xffffffff


	//   ....[30]....
        /*0200*/ 	.word	0xffffffff


	//   ....[31]....
        /*0204*/ 	.word	0xffffffff


	//   ....[32]....
        /*0208*/ 	.word	0xffffffff


	//   ....[33]....
        /*020c*/ 	.word	0xffffffff


	//   ....[34]....
        /*0210*/ 	.word	0xffffffff


	//   ....[35]....
        /*0214*/ 	.word	0xffffffff


	//   ....[36]....
        /*0218*/ 	.word	0xffffffff


	//   ....[37]....
        /*021c*/ 	.word	0xffffffff


	//   ....[38]....
        /*0220*/ 	.word	0xffffffff


	//   ....[39]....
        /*0224*/ 	.word	0xffffffff


	//   ....[40]....
        /*0228*/ 	.word	0xffffffff


	//   ....[41]....
        /*022c*/ 	.word	0xffffffff


	//   ....[42]....
        /*0230*/ 	.word	0xffffffff


	//   ....[43]....
        /*0234*/ 	.word	0xffffffff


	//   ....[44]....
        /*0238*/ 	.word	0xffffffff


	//   ....[45]....
        /*023c*/ 	.word	0xffffffff


	//   ....[46]....
        /*0240*/ 	.word	0xffffffff


	//   ....[47]....
        /*0244*/ 	.word	0xffffffff


	//   ....[48]....
        /*0248*/ 	.word	0xffffffff


	//   ....[49]....
        /*024c*/ 	.word	0xffffffff


	//   ....[50]....
        /*0250*/ 	.word	0xffffffff


	//   ....[51]....
        /*0254*/ 	.word	0xffffffff


	//   ....[52]....
        /*0258*/ 	.word	0xffffffff


	//   ....[53]....
        /*025c*/ 	.word	0xffffffff


	//   ....[54]....
        /*0260*/ 	.word	0xffffffff


	//   ....[55]....
        /*0264*/ 	.word	0xffffffff


	//   ....[56]....
        /*0268*/ 	.word	0xffffffff


	//   ....[57]....
        /*026c*/ 	.word	0xffffffff


	//   ....[58]....
        /*0270*/ 	.word	0xffffffff


	//   ....[59]....
        /*0274*/ 	.word	0xffffffff


	//   ....[60]....
        /*0278*/ 	.word	0xffffffff


	//   ....[61]....
        /*027c*/ 	.word	0xffffffff


	//   ....[62]....
        /*0280*/ 	.word	0xffffffff


	//   ....[63]....
        /*0284*/ 	.word	0xffffffff


	//   ....[64]....
        /*0288*/ 	.word	0xffffffff


	//   ....[65]....
        /*028c*/ 	.word	0xffffffff


	//   ....[66]....
        /*0290*/ 	.word	0xffffffff


	//   ....[67]....
        /*0294*/ 	.word	0xffffffff


	//   ....[68]....
        /*0298*/ 	.word	0xffffffff


	//   ....[69]....
        /*029c*/ 	.word	0xffffffff


	//   ....[70]....
        /*02a0*/ 	.word	0xffffffff


	//   ....[71]....
        /*02a4*/ 	.word	0xffffffff


	//   ....[72]....
        /*02a8*/ 	.word	0xffffffff


	//   ....[73]....
        /*02ac*/ 	.word	0xffffffff


	//   ....[74]....
        /*02b0*/ 	.word	0x0500000f


	//   ....[75]....
        /*02b4*/ 	.word	0x0500000f


	//   ....[76]....
        /*02b8*/ 	.word	0x0500000f


	//   ....[77]....
        /*02bc*/ 	.word	0x0500000f


	//   ....[78]....
        /*02c0*/ 	.word	0x0500000f


	//   ....[79]....
        /*02c4*/ 	.word	0x0500000f


	//   ....[80]....
        /*02c8*/ 	.word	0x0500000f


	//   ....[81]....
        /*02cc*/ 	.word	0x0500000f


	//   ....[82]....
        /*02d0*/ 	.word	0x0500000f


	//   ....[83]....
        /*02d4*/ 	.word	0x0500000f


	//   ....[84]....
        /*02d8*/ 	.word	0x0500000f


	//   ....[85]....
        /*02dc*/ 	.word	0x0500000f


	//   ....[86]....
        /*02e0*/ 	.word	0x0500000f


	//   ....[87]....
        /*02e4*/ 	.word	0x0500000f


	//   ....[88]....
        /*02e8*/ 	.word	0x0500000f


	//   ....[89]....
        /*02ec*/ 	.word	0x0500000f


	//   ....[90]....
        /*02f0*/ 	.word	0x0500000f


	//   ....[91]....
        /*02f4*/ 	.word	0x0500000f


	//   ....[92]....
        /*02f8*/ 	.word	0x0500000f


	//----- nvinfo : EIATTR_COOP_GROUP_INSTR_OFFSETS
	.align		4
.L_1331:
        /*02fc*/ 	.byte	0x04, 0x28
        /*02fe*/ 	.short	(.L_1333 - .L_1332)


	//   ....[0]....
.L_1332:
        /*0300*/ 	.word	0x00000070


	//   ....[1]....
        /*0304*/ 	.word	0x00000140


	//   ....[2]....
        /*0308*/ 	.word	0x00000190


	//   ....[3]....
        /*030c*/ 	.word	0x000003c0


	//   ....[4]....
        /*0310*/ 	.word	0x00000520


	//   ....[5]....
        /*0314*/ 	.word	0x00000640


	//   ....[6]....
        /*0318*/ 	.word	0x000007a0


	//   ....[7]....
        /*031c*/ 	.word	0x00001a10


	//   ....[8]....
        /*0320*/ 	.word	0x000021c0


	//   ....[9]....
        /*0324*/ 	.word	0x00003100


	//   ....[10]....
        /*0328*/ 	.word	0x00003760


	//   ....[11]....
        /*032c*/ 	.word	0x00003870


	//   ....[12]....
        /*0330*/ 	.word	0x00003d90


	//   ....[13]....
        /*0334*/ 	.word	0x00003e20


	//   ....[14]....
        /*0338*/ 	.word	0x000051b0


	//   ....[15]....
        /*033c*/ 	.word	0x00005840


	//   ....[16]....
        /*0340*/ 	.word	0x00006610


	//   ....[17]....
        /*0344*/ 	.word	0x00006730


	//   ....[18]....
        /*0348*/ 	.word	0x00006fe0


	//   ....[19]....
        /*034c*/ 	.word	0x000071b0


	//   ....[20]....
        /*0350*/ 	.word	0x00008e60


	//   ....[21]....
        /*0354*/ 	.word	0x00008f10


	//   ....[22]....
        /*0358*/ 	.word	0x00009340


	//   ....[23]....
        /*035c*/ 	.word	0x00009490


	//   ....[24]....
        /*0360*/ 	.word	0x0000ad90


	//   ....[25]....
        /*0364*/ 	.word	0x0000b4d0


	//   ....[26]....
        /*0368*/ 	.word	0x0000c2a0


	//   ....[27]....
        /*036c*/ 	.word	0x0000c3c0


	//   ....[28]....
        /*0370*/ 	.word	0x0000cb60


	//   ....[29]....
        /*0374*/ 	.word	0x0000cd30


	//   ....[30]....
        /*0378*/ 	.word	0x0000df00


	//   ....[31]....
        /*037c*/ 	.word	0x0000df80


	//   ....[32]....
        /*0380*/ 	.word	0x0000dff0


	//   ....[33]....
        /*0384*/ 	.word	0x0000e040


	//   ....[34]....
        /*0388*/ 	.word	0x0000fac0


	//   ....[35]....
        /*038c*/ 	.word	0x0000fb40


	//   ....[36]....
        /*0390*/ 	.word	0x0000fb80


	//   ....[37]....
        /*0394*/ 	.word	0x0000fbb0


	//   ....[38]....
        /*0398*/ 	.word	0x00010130


	//   ....[39]....
        /*039c*/ 	.word	0x00010160


	//   ....[40]....
        /*03a0*/ 	.word	0x000102b0


	//   ....[41]....
        /*03a4*/ 	.word	0x000102d0


	//   ....[42]....
        /*03a8*/ 	.word	0x00010410


	//   ....[43]....
        /*03ac*/ 	.word	0x00010430


	//   ....[44]....
        /*03b0*/ 	.word	0x00010580


	//   ....[45]....
        /*03b4*/ 	.word	0x000105a0


	//   ....[46]....
        /*03b8*/ 	.word	0x00010cc0


	//   ....[47]....
        /*03bc*/ 	.word	0x00010ce0


	//   ....[48]....
        /*03c0*/ 	.word	0x00010e20


	//   ....[49]....
        /*03c4*/ 	.word	0x00010e40


	//   ....[50]....
        /*03c8*/ 	.word	0x00010f80


	//   ....[51]....
        /*03cc*/ 	.word	0x00010fa0


	//   ....[52]....
        /*03d0*/ 	.word	0x000110f0


	//   ....[53]....
        /*03d4*/ 	.word	0x00011110


	//   ....[54]....
        /*03d8*/ 	.word	0x00011310


	//   ....[55]....
        /*03dc*/ 	.word	0x000123b0


	//   ....[56]....
        /*03e0*/ 	.word	0x00012cf0


	//   ....[57]....
        /*03e4*/ 	.word	0x00012d00


	//   ....[58]....
        /*03e8*/ 	.word	0x00012d10


	//   ....[59]....
        /*03ec*/ 	.word	0x00012d50


	//   ....[60]....
        /*03f0*/ 	.word	0x00012db0


	//   ....[61]....
        /*03f4*/ 	.word	0x00012e50


	//   ....[62]....
        /*03f8*/ 	.word	0x00012e60


	//   ....[63]....
        /*03fc*/ 	.word	0x00012ed0


	//   ....[64]....
        /*0400*/ 	.word	0x00012ee0


	//   ....[65]....
        /*0404*/ 	.word	0x00012f50


	//   ....[66]....
        /*0408*/ 	.word	0x00012f60


	//   ....[67]....
        /*040c*/ 	.word	0x00012fd0


	//   ....[68]....
        /*0410*/ 	.word	0x00012fe0


	//   ....[69]....
        /*0414*/ 	.word	0x00013050


	//   ....[70]....
        /*0418*/ 	.word	0x00013060


	//   ....[71]....
        /*041c*/ 	.word	0x00013070


	//   ....[72]....
        /*0420*/ 	.word	0x00015940


	//   ....[73]....
        /*0424*/ 	.word	0x00015b30


	//   ....[74]....
        /*0428*/ 	.word	0x00016130


	//   ....[75]....
        /*042c*/ 	.word	0x000162b0


	//   ....[76]....
        /*0430*/ 	.word	0x00016310


	//   ....[77]....
        /*0434*/ 	.word	0x000163a0


	//   ....[78]....
        /*0438*/ 	.word	0x00016490


	//   ....[79]....
        /*043c*/ 	.word	0x00016510


	//   ....[80]....
        /*0440*/ 	.word	0x000165f0


	//   ....[81]....
        /*0444*/ 	.word	0x00016670


	//   ....[82]....
        /*0448*/ 	.word	0x00016750


	//   ....[83]....
        /*044c*/ 	.word	0x000167b0


	//   ....[84]....
        /*0450*/ 	.word	0x00016890


	//   ....[85]....
        /*0454*/ 	.word	0x000168f0


	//   ....[86]....
        /*0458*/ 	.word	0x000169d0


	//   ....[87]....
        /*045c*/ 	.word	0x00016a30


	//   ....[88]....
        /*0460*/ 	.word	0x00016b00


	//   ....[89]....
        /*0464*/ 	.word	0x00016b60


	//   ....[90]....
        /*0468*/ 	.word	0x00016c20


	//   ....[91]....
        /*046c*/ 	.word	0x00016f30


	//   ....[92]....
        /*0470*/ 	.word	0x00017050


	//----- nvinfo : EIATTR_REG_RECONFIG
	.align		4
.L_1333:
        /*0474*/ 	.byte	0x01, 0x54
	.zero		2


	//----- nvinfo : EIATTR_SYSCALL_OFFSETS
	.align		4
        /*0478*/ 	.byte	0x04, 0x46
        /*047a*/ 	.short	(.L_1335 - .L_1334)


	//   ....[0]....
.L_1334:
        /*047c*/ 	.word	0x00001bf0


	//   ....[1]....
        /*0480*/ 	.word	0x00011fb0


	//   ....[2]....
        /*0484*/ 	.word	0x00012100


	//   ....[3]....
        /*0488*/ 	.word	0x000121f0


	//   ....[4]....
        /*048c*/ 	.word	0x00012930


	//----- nvinfo : EIATTR_MBARRIER_INSTR_OFFSETS
	.align		4
.L_1335:
        /*0490*/ 	.byte	0x04, 0x39
        /*0492*/ 	.short	(.L_1337 - .L_1336)


	//   ....[0]....
.L_1336:
        /*0494*/ 	.word	0x00000270
        /*0498*/ 	.word	0x000000ff
        /*049c*/ 	.word	0x00022800
        /*04a0*/ 	.short	0x0100
        /*04a2*/ 	.byte	0x08
	.zero		1


	//   ....[1]....
        /*04a4*/ 	.word	0x00000280
        /*04a8*/ 	.word	0x000000ff
        /*04ac*/ 	.word	0x00022820
        /*04b0*/ 	.short	0x0100
        /*04b2*/ 	.byte	0x08
	.zero		1


	//   ....[2]....
        /*04b4*/ 	.word	0x00000370
        /*04b8*/ 	.word	0x000000ff
        /*04bc*/ 	.word	0x00022830
        /*04c0*/ 	.short	0x0100
        /*04c2*/ 	.byte	0x08
	.zero		1


	//   ....[3]....
        /*04c4*/ 	.word	0x00000380
        /*04c8*/ 	.word	0x000000ff
        /*04cc*/ 	.word	0x00022840
        /*04d0*/ 	.short	0x0100
        /*04d2*/ 	.byte	0x08
	.zero		1


	//   ....[4]....
        /*04d4*/ 	.word	0x00000390
        /*04d8*/ 	.word	0x000000ff
        /*04dc*/ 	.word	0x00022838
        /*04e0*/ 	.short	0x0100
        /*04e2*/ 	.byte	0x08
	.zero		1


	//   ....[5]....
        /*04e4*/ 	.word	0x000003a0
        /*04e8*/ 	.word	0x000000ff
        /*04ec*/ 	.word	0x00022848
        /*04f0*/ 	.short	0x0100
        /*04f2*/ 	.byte	0x08
	.zero		1


	//   ....[6]....
        /*04f4*/ 	.word	0x000004d0
        /*04f8*/ 	.word	0x000000ff
        /*04fc*/ 	.word	0x00022850
        /*0500*/ 	.short	0x0100
        /*0502*/ 	.byte	0x08
	.zero		1


	//   ....[7]....
        /*0504*/ 	.word	0x000004e0
        /*0508*/ 	.word	0x000000ff
        /*050c*/ 	.word	0x00022860
        /*0510*/ 	.short	0x0100
        /*0512*/ 	.byte	0x08
	.zero		1


	//   ....[8]....
        /*0514*/ 	.word	0x000004f0
        /*0518*/ 	.word	0x000000ff
        /*051c*/ 	.word	0x00022858
        /*0520*/ 	.short	0x0100
        /*0522*/ 	.byte	0x08
	.zero		1


	//   ....[9]....
        /*0524*/ 	.word	0x00000500
        /*0528*/ 	.word	0x000000ff
        /*052c*/ 	.word	0x00022868
        /*0530*/ 	.short	0x0100
        /*0532*/ 	.byte	0x08
	.zero		1


	//   ....[10]....
        /*0534*/ 	.word	0x000005f0
        /*0538*/ 	.word	0x000000ff
        /*053c*/ 	.word	0x00022870
        /*0540*/ 	.short	0x0100
        /*0542*/ 	.byte	0x06
	.zero		1


	//   ....[11]....
        /*0544*/ 	.word	0x00000600
        /*0548*/ 	.word	0x000000ff
        /*054c*/ 	.word	0x00022880
        /*0550*/ 	.short	0x0100
        /*0552*/ 	.byte	0x06
	.zero		1


	//   ....[12]....
        /*0554*/ 	.word	0x00000610
        /*0558*/ 	.word	0x000000ff
        /*055c*/ 	.word	0x00022878
        /*0560*/ 	.short	0x0100
        /*0562*/ 	.byte	0x06
	.zero		1


	//   ....[13]....
        /*0564*/ 	.word	0x00000620
        /*0568*/ 	.word	0x000000ff
        /*056c*/ 	.word	0x00022888
        /*0570*/ 	.short	0x0100
        /*0572*/ 	.byte	0x06
	.zero		1


	//   ....[14]....
        /*0574*/ 	.word	0x00000750
        /*0578*/ 	.word	0x000000ff
        /*057c*/ 	.word	0x00022890
        /*0580*/ 	.short	0x0100
        /*0582*/ 	.byte	0x08
	.zero		1


	//   ....[15]....
        /*0584*/ 	.word	0x00000760
        /*0588*/ 	.word	0x000000ff
        /*058c*/ 	.word	0x000228a0
        /*0590*/ 	.short	0x0100
        /*0592*/ 	.byte	0x08
	.zero		1


	//   ....[16]....
        /*0594*/ 	.word	0x00000770
        /*0598*/ 	.word	0x000000ff
        /*059c*/ 	.word	0x00022898
        /*05a0*/ 	.short	0x0100
        /*05a2*/ 	.byte	0x08
	.zero		1


	//   ....[17]....
        /*05a4*/ 	.word	0x00000780
        /*05a8*/ 	.word	0x000000ff
        /*05ac*/ 	.word	0x000228a8
        /*05b0*/ 	.short	0x0100
        /*05b2*/ 	.byte	0x08
	.zero		1


	//   ....[18]....
        /*05b4*/ 	.word	0x000008b0
        /*05b8*/ 	.word	0x000000ff
        /*05bc*/ 	.word	0x000228b0
        /*05c0*/ 	.short	0x0100
        /*05c2*/ 	.byte	0x08
	.zero		1


	//   ....[19]....
        /*05c4*/ 	.word	0x000008c0
        /*05c8*/ 	.word	0x000000ff
        /*05cc*/ 	.word	0x000228c0
        /*05d0*/ 	.short	0x0100
        /*05d2*/ 	.byte	0x08
	.zero		1


	//   ....[20]....
        /*05d4*/ 	.word	0x000008d0
        /*05d8*/ 	.word	0x000000ff
        /*05dc*/ 	.word	0x000228b8
        /*05e0*/ 	.short	0x0100
        /*05e2*/ 	.byte	0x08
	.zero		1


	//   ....[21]....
        /*05e4*/ 	.word	0x000008e0
        /*05e8*/ 	.word	0x000000ff
        /*05ec*/ 	.word	0x000228c8
        /*05f0*/ 	.short	0x0100
        /*05f2*/ 	.byte	0x08
	.zero		1


	//   ....[22]....
        /*05f4*/ 	.word	0x00001ca0
        /*05f8*/ 	.word	0x00000003
        /*05fc*/ 	.word	0x00022800
        /*0600*/ 	.short	0x010a
        /*0602*/ 	.byte	0x3f
	.zero		1


	//   ....[23]....
        /*0604*/ 	.word	0x00001d70
        /*0608*/ 	.word	0x000000ff
        /*060c*/ 	.word	0x00022830
        /*0610*/ 	.short	0x010a
        /*0612*/ 	.byte	0x17
	.zero		1


	//   ....[24]....
        /*0614*/ 	.word	0x00001db0
        /*0618*/ 	.word	0x000000ff
        /*061c*/ 	.word	0x00022830
        /*0620*/ 	.short	0x010a
        /*0622*/ 	.byte	0x17
	.zero		1


	//   ....[25]....
        /*0624*/ 	.word	0x00002480
        /*0628*/ 	.word	0x00000002
        /*062c*/ 	.word	0x00000000
        /*0630*/ 	.short	0x0101
        /*0632*/ 	.byte	0x3f
	.zero		1


	//   ....[26]....
        /*0634*/ 	.word	0x000046d0
        /*0638*/ 	.word	0x000000ff
        /*063c*/ 	.word	0x00022850
        /*0640*/ 	.short	0x010a
        /*0642*/ 	.byte	0x17
	.zero		1


	//   ....[27]....
        /*0644*/ 	.word	0x00004710
        /*0648*/ 	.word	0x000000ff
        /*064c*/ 	.word	0x00022850
        /*0650*/ 	.short	0x010a
        /*0652*/ 	.byte	0x17
	.zero		1


	//   ....[28]....
        /*0654*/ 	.word	0x00004aa0
        /*0658*/ 	.word	0x00000003
        /*065c*/ 	.word	0x00000000
        /*0660*/ 	.short	0x0101
        /*0662*/ 	.byte	0x3f
	.zero		1


	//   ....[29]....
        /*0664*/ 	.word	0x00004d80
        /*0668*/ 	.word	0x000000ff
        /*066c*/ 	.word	0x00022830
        /*0670*/ 	.short	0x010a
        /*0672*/ 	.byte	0x1c
	.zero		1


	//   ....[30]....
        /*0674*/ 	.word	0x00004dc0
        /*0678*/ 	.word	0x000000ff
        /*067c*/ 	.word	0x00022830
        /*0680*/ 	.short	0x010a
        /*0682*/ 	.byte	0x1c
	.zero		1


	//   ....[31]....
        /*0684*/ 	.word	0x00005340
        /*0688*/ 	.word	0x0000000a
        /*068c*/ 	.word	0x00000000
        /*0690*/ 	.short	0x0101
        /*0692*/ 	.byte	0x3f
	.zero		1


	//   ....[32]....
        /*0694*/ 	.word	0x00007f00
        /*0698*/ 	.word	0x000000ff
        /*069c*/ 	.word	0x00022850
        /*06a0*/ 	.short	0x010a
        /*06a2*/ 	.byte	0x1c
	.zero		1


	//   ....[33]....
        /*06a4*/ 	.word	0x00007f40
        /*06a8*/ 	.word	0x000000ff
        /*06ac*/ 	.word	0x00022850
        /*06b0*/ 	.short	0x010a
        /*06b2*/ 	.byte	0x1c
	.zero		1


	//   ....[34]....
        /*06b4*/ 	.word	0x00008240
        /*06b8*/ 	.word	0x000000b1
        /*06bc*/ 	.word	0x00000000
        /*06c0*/ 	.short	0x0101
        /*06c2*/ 	.byte	0x3f
	.zero		1


	//   ....[35]....
        /*06c4*/ 	.word	0x00008670
        /*06c8*/ 	.word	0x000000ff
        /*06cc*/ 	.word	0x00022830
        /*06d0*/ 	.short	0x010a
        /*06d2*/ 	.byte	0x1a
	.zero		1


	//   ....[36]....
        /*06d4*/ 	.word	0x000086b0
        /*06d8*/ 	.word	0x000000ff
        /*06dc*/ 	.word	0x00022830
        /*06e0*/ 	.short	0x010a
        /*06e2*/ 	.byte	0x1a
	.zero		1


	//   ....[37]....
        /*06e4*/ 	.word	0x00009770
        /*06e8*/ 	.word	0x00000099
        /*06ec*/ 	.word	0x00000000
        /*06f0*/ 	.short	0x0101
        /*06f2*/ 	.byte	0x3f
	.zero		1


	//   ....[38]....
        /*06f4*/ 	.word	0x0000a550
        /*06f8*/ 	.word	0x000000ff
        /*06fc*/ 	.word	0x00022850
        /*0700*/ 	.short	0x010a
        /*0702*/ 	.byte	0x1a
	.zero		1


	//   ....[39]....
        /*0704*/ 	.word	0x0000a590
        /*0708*/ 	.word	0x000000ff
        /*070c*/ 	.word	0x00022850
        /*0710*/ 	.short	0x010a
        /*0712*/ 	.byte	0x1a
	.zero		1


	//   ....[40]....
        /*0714*/ 	.word	0x0000a880
        /*0718*/ 	.word	0x000000b2
        /*071c*/ 	.word	0x00000000
        /*0720*/ 	.short	0x0101
        /*0722*/ 	.byte	0x3f
	.zero		1


	//   ....[41]....
        /*0724*/ 	.word	0x0000aa10
        /*0728*/ 	.word	0x000000ff
        /*072c*/ 	.word	0x00022830
        /*0730*/ 	.short	0x010a
        /*0732*/ 	.byte	0x1c
	.zero		1


	//   ....[42]....
        /*0734*/ 	.word	0x0000aa50
        /*0738*/ 	.word	0x000000ff
        /*073c*/ 	.word	0x00022830
        /*0740*/ 	.short	0x010a
        /*0742*/ 	.byte	0x1c
	.zero		1


	//   ....[43]....
        /*0744*/ 	.word	0x0000b030
        /*0748*/ 	.word	0x00000004
        /*074c*/ 	.word	0x00000000
        /*0750*/ 	.short	0x0101
        /*0752*/ 	.byte	0x3f
	.zero		1


	//   ....[44]....
        /*0754*/ 	.word	0x0000db90
        /*0758*/ 	.word	0x000000ff
        /*075c*/ 	.word	0x00022850
        /*0760*/ 	.short	0x010a
        /*0762*/ 	.byte	0x1c
	.zero		1


	//   ....[45]....
        /*0764*/ 	.word	0x0000dbd0
        /*0768*/ 	.word	0x000000ff
        /*076c*/ 	.word	0x00022850
        /*0770*/ 	.short	0x010a
        /*0772*/ 	.byte	0x1c
	.zero		1


	//   ....[46]....
        /*0774*/ 	.word	0x0000dec0
        /*0778*/ 	.word	0x000000b5
        /*077c*/ 	.word	0x00000000
        /*0780*/ 	.short	0x0101
        /*0782*/ 	.byte	0x3f
	.zero		1


	//   ....[47]....
        /*0784*/ 	.word	0x00010170
        /*0788*/ 	.word	0x000000cc
        /*078c*/ 	.word	0x00000000
        /*0790*/ 	.short	0x0101
        /*0792*/ 	.byte	0x3f
	.zero		1


	//   ....[48]....
        /*0794*/ 	.word	0x00012610
        /*0798*/ 	.word	0x00000003
        /*079c*/ 	.word	0x00022840
        /*07a0*/ 	.short	0x010a
        /*07a2*/ 	.byte	0x3f
	.zero		1


	//   ....[49]....
        /*07a4*/ 	.word	0x00013180
        /*07a8*/ 	.word	0x00000012
        /*07ac*/ 	.word	0x00022800
        /*07b0*/ 	.short	0x0107
        /*07b2*/ 	.byte	0x3f
	.zero		1


	//   ....[50]....
        /*07b4*/ 	.word	0x00013270
        /*07b8*/ 	.word	0x00000012
        /*07bc*/ 	.word	0x00022800
        /*07c0*/ 	.short	0x0101
        /*07c2*/ 	.byte	0x3f
	.zero		1


	//   ....[51]....
        /*07c4*/ 	.word	0x00013290
        /*07c8*/ 	.word	0x00000012
        /*07cc*/ 	.word	0x00022820
        /*07d0*/ 	.short	0x010a
        /*07d2*/ 	.byte	0x3f
	.zero		1


	//   ....[52]....
        /*07d4*/ 	.word	0x00013360
        /*07d8*/ 	.word	0x00000000
        /*07dc*/ 	.word	0x00022860
        /*07e0*/ 	.short	0x010a
        /*07e2*/ 	.byte	0x3f
	.zero		1


	//   ....[53]....
        /*07e4*/ 	.word	0x00013b80
        /*07e8*/ 	.word	0x00000004
        /*07ec*/ 	.word	0x00022840
        /*07f0*/ 	.short	0x010a
        /*07f2*/ 	.byte	0x3f
	.zero		1


	//   ....[54]....
        /*07f4*/ 	.word	0x00013da0
        /*07f8*/ 	.word	0x00000004
        /*07fc*/ 	.word	0x00022860
        /*0800*/ 	.short	0x010a
        /*0802*/ 	.byte	0x3f
	.zero		1


	//   ....[55]....
        /*0804*/ 	.word	0x00014590
        /*0808*/ 	.word	0x00000004
        /*080c*/ 	.word	0x00022840
        /*0810*/ 	.short	0x010a
        /*0812*/ 	.byte	0x3f
	.zero		1


	//   ....[56]....
        /*0814*/ 	.word	0x000147b0
        /*0818*/ 	.word	0x00000004
        /*081c*/ 	.word	0x00022860
        /*0820*/ 	.short	0x010a
        /*0822*/ 	.byte	0x3f
	.zero		1


	//   ....[57]....
        /*0824*/ 	.word	0x00014f30
        /*0828*/ 	.word	0x00000004
        /*082c*/ 	.word	0x00022840
        /*0830*/ 	.short	0x010a
        /*0832*/ 	.byte	0x3f
	.zero		1


	//   ....[58]....
        /*0834*/ 	.word	0x00015150
        /*0838*/ 	.word	0x00000004
        /*083c*/ 	.word	0x00022860
        /*0840*/ 	.short	0x010a
        /*0842*/ 	.byte	0x3f
	.zero		1


	//   ....[59]....
        /*0844*/ 	.word	0x00015ab0
        /*0848*/ 	.word	0x00000000
        /*084c*/ 	.word	0x00022820
        /*0850*/ 	.short	0x010a
        /*0852*/ 	.byte	0x3f
	.zero		1


	//   ....[60]....
        /*0854*/ 	.word	0x00015ca0
        /*0858*/ 	.word	0x00000006
        /*085c*/ 	.word	0x00000000
        /*0860*/ 	.short	0x010a
        /*0862*/ 	.byte	0x3f
	.zero		1


	//   ....[61]....
        /*0864*/ 	.word	0x00015cd0
        /*0868*/ 	.word	0x00000007
        /*086c*/ 	.word	0x00000000
        /*0870*/ 	.short	0x010a
        /*0872*/ 	.byte	0x3f
	.zero		1


	//   ....[62]....
        /*0874*/ 	.word	0x00015d30
        /*0878*/ 	.word	0x00000004
        /*087c*/ 	.word	0x00000000
        /*0880*/ 	.short	0x010a
        /*0882*/ 	.byte	0x3f
	.zero		1


	//   ....[63]....
        /*0884*/ 	.word	0x00015d60
        /*0888*/ 	.word	0x00000003
        /*088c*/ 	.word	0x00000000
        /*0890*/ 	.short	0x010a
        /*0892*/ 	.byte	0x3f
	.zero		1


	//   ....[64]....
        /*0894*/ 	.word	0x00015dc0
        /*0898*/ 	.word	0x00000003
        /*089c*/ 	.word	0x00022800
        /*08a0*/ 	.short	0x010a
        /*08a2*/ 	.byte	0x3f
	.zero		1


	//   ....[65]....
        /*08a4*/ 	.word	0x00015e20
        /*08a8*/ 	.word	0x00000005
        /*08ac*/ 	.word	0x00022830
        /*08b0*/ 	.short	0x010a
        /*08b2*/ 	.byte	0x3f
	.zero		1


	//   ....[66]....
        /*08b4*/ 	.word	0x00015e80
        /*08b8*/ 	.word	0x0000000b
        /*08bc*/ 	.word	0x00022850
        /*08c0*/ 	.short	0x010a
        /*08c2*/ 	.byte	0x3f
	.zero		1


	//   ....[67]....
        /*08c4*/ 	.word	0x00015ee0
        /*08c8*/ 	.word	0x00000007
        /*08cc*/ 	.word	0x00022830
        /*08d0*/ 	.short	0x010a
        /*08d2*/ 	.byte	0x3f
	.zero		1


	//   ....[68]....
        /*08d4*/ 	.word	0x00015f30
        /*08d8*/ 	.word	0x000000b1
        /*08dc*/ 	.word	0x00022850
        /*08e0*/ 	.short	0x010a
        /*08e2*/ 	.byte	0x3f
	.zero		1


	//   ....[69]....
        /*08e4*/ 	.word	0x00015f90
        /*08e8*/ 	.word	0x00000004
        /*08ec*/ 	.word	0x00022830
        /*08f0*/ 	.short	0x010a
        /*08f2*/ 	.byte	0x3f
	.zero		1


	//   ....[70]....
        /*08f4*/ 	.word	0x00015fe0
        /*08f8*/ 	.word	0x000000b2
        /*08fc*/ 	.word	0x00022850
        /*0900*/ 	.short	0x010a
        /*0902*/ 	.byte	0x3f
	.zero		1


	//   ....[71]....
        /*0904*/ 	.word	0x00016040
        /*0908*/ 	.word	0x00000005
        /*090c*/ 	.word	0x00022830
        /*0910*/ 	.short	0x010a
        /*0912*/ 	.byte	0x3f
	.zero		1


	//   ....[72]....
        /*0914*/ 	.word	0x00016090
        /*0918*/ 	.word	0x000000b5
        /*091c*/ 	.word	0x00022850
        /*0920*/ 	.short	0x010a
        /*0922*/ 	.byte	0x3f
	.zero		1


	//   ....[73]....
        /*0924*/ 	.word	0x000161e0
        /*0928*/ 	.word	0x00000003
        /*092c*/ 	.word	0x00022840
        /*0930*/ 	.short	0x010a
        /*0932*/ 	.byte	0x3f
	.zero		1


	//   ....[74]....
        /*0934*/ 	.word	0x00016c50
        /*0938*/ 	.word	0x00000012
        /*093c*/ 	.word	0x00022820
        /*0940*/ 	.short	0x010a
        /*0942*/ 	.byte	0x3f
	.zero		1


	//   ....[75]....
        /*0944*/ 	.word	0x00016ca0
        /*0948*/ 	.word	0x00000000
        /*094c*/ 	.word	0x00022860
        /*0950*/ 	.short	0x010a
        /*0952*/ 	.byte	0x3f
	.zero		1


	//   ....[76]....
        /*0954*/ 	.word	0x00016cf0
        /*0958*/ 	.word	0x00000004
        /*095c*/ 	.word	0x00022840
        /*0960*/ 	.short	0x010a
        /*0962*/ 	.byte	0x3f
	.zero		1


	//   ....[77]....
        /*0964*/ 	.word	0x00016d40
        /*0968*/ 	.word	0x00000004
        /*096c*/ 	.word	0x00022860
        /*0970*/ 	.short	0x010a
        /*0972*/ 	.byte	0x3f
	.zero		1


	//   ....[78]....
        /*0974*/ 	.word	0x00016d90
        /*0978*/ 	.word	0x00000004
        /*097c*/ 	.word	0x00022840
        /*0980*/ 	.short	0x010a
        /*0982*/ 	.byte	0x3f
	.zero		1


	//   ....[79]....
        /*0984*/ 	.word	0x00016de0
        /*0988*/ 	.word	0x00000004
        /*098c*/ 	.word	0x00022860
        /*0990*/ 	.short	0x010a
        /*0992*/ 	.byte	0x3f
	.zero		1


	//   ....[80]....
        /*0994*/ 	.word	0x00016e30
        /*0998*/ 	.word	0x00000004
        /*099c*/ 	.word	0x00022840
        /*09a0*/ 	.short	0x010a
        /*09a2*/ 	.byte	0x3f
	.zero		1


	//   ....[81]....
        /*09a4*/ 	.word	0x00016e80
        /*09a8*/ 	.word	0x00000004
        /*09ac*/ 	.word	0x00022860
        /*09b0*/ 	.short	0x010a
        /*09b2*/ 	.byte	0x3f
	.zero		1


	//   ....[82]....
        /*09b4*/ 	.word	0x00016f70
        /*09b8*/ 	.word	0x00000000
        /*09bc*/ 	.word	0x00022820
        /*09c0*/ 	.short	0x010a
        /*09c2*/ 	.byte	0x3f
	.zero		1


	//   ....[83]....
        /*09c4*/ 	.word	0x00017110
        /*09c8*/ 	.word	0x00000006
        /*09cc*/ 	.word	0x00000000
        /*09d0*/ 	.short	0x010a
        /*09d2*/ 	.byte	0x3f
	.zero		1


	//   ....[84]....
        /*09d4*/ 	.word	0x00017160
        /*09d8*/ 	.word	0x00000007
        /*09dc*/ 	.word	0x00000000
        /*09e0*/ 	.short	0x010a
        /*09e2*/ 	.byte	0x3f
	.zero		1


	//   ....[85]....
        /*09e4*/ 	.word	0x000171b0
        /*09e8*/ 	.word	0x00000004
        /*09ec*/ 	.word	0x00000000
        /*09f0*/ 	.short	0x010a
        /*09f2*/ 	.byte	0x3f
	.zero		1


	//----- nvinfo : EIATTR_NUM_MBARRIERS
	.align		4
.L_1337:
        /*09f4*/ 	.byte	0x03, 0x38
        /*09f6*/ 	.short	0x0016


	//----- nvinfo : EIATTR_EXIT_INSTR_OFFSETS
	.align		4
        /*09f8*/ 	.byte	0x04, 0x1c
        /*09fa*/ 	.short	(.L_1339 - .L_1338)


	//   ....[0]....
.L_1338:
        /*09fc*/ 	.word	0x00000a40


	//   ....[1]....
        /*0a00*/ 	.word	0x00011290


	//   ....[2]....
        /*0a04*/ 	.word	0x00015db0


	//----- nvinfo : EIATTR_MAX_THREADS
	.align		4
.L_1339:
        /*0a08*/ 	.byte	0x04, 0x05
        /*0a0a*/ 	.short	(.L_1341 - .L_1340)
.L_1340:
        /*0a0c*/ 	.word	0x00000180
        /*0a10*/ 	.word	0x00000001
        /*0a14*/ 	.word	0x00000001


	//----- nvinfo : EIATTR_CRS_STACK_SIZE
	.align		4
.L_1341:
        /*0a18*/ 	.byte	0x04, 0x1e
        /*0a1a*/ 	.short	(.L_1343 - .L_1342)
.L_1342:
        /*0a1c*/ 	.word	0x00000000


	//----- nvinfo : EIATTR_CBANK_PARAM_SIZE
	.align		4
.L_1343:
        /*0a20*/ 	.byte	0x03, 0x19
        /*0a22*/ 	.short	0x0af0


	//----- nvinfo : EIATTR_PARAM_CBANK
	.align		4
        /*0a24*/ 	.byte	0x04, 0x0a
        /*0a26*/ 	.short	(.L_1345 - .L_1344)
	.align		4
.L_1344:
        /*0a28*/ 	.word	index@(.nv.constant0._ZN7cutlass13device_kernelIN5flash11enable_sm90INS1_16FlashAttnFwdSm90INS1_25CollectiveMainloopFwdSm90ILi2EN4cute5tupleIJNS5_1CILi1EEES8_S8_EEENS6_IJNS7_ILi128EEENS7_ILi96EEENS7_ILi64EEEEEELi256ENS_6half_tEfNS_4arch4Sm90ELb0ELb1ELb1ELb0ELb0ELb0ELb0ELb1ELb0ELb1ELb0ELb0EEENS1_21CollectiveEpilogueFwdINS6_IJSA_NS7_ILi256EEESB_EEES9_SE_SG_Li256ELb0ELb1ELb0ELb0EEENS1_30DynamicPersistentTileSchedulerILi256ELi128ELb0ELb1ELb1EEEEEEEEEvNT_6ParamsE)
        /*0a2c*/ 	.short	0x0210
        /*0a2e*/ 	.short	0x0af0


	//----- nvinfo : EIATTR_SW_WAR
	.align		4
.L_1345:
        /*0a30*/ 	.byte	0x04, 0x36
        /*0a32*/ 	.short	(.L_1347 - .L_1346)
.L_1346:
        /*0a34*/ 	.word	0x00000008
.L_1347:


//--------------------- .nv.info._ZN7cutlass13device_kernelIN5flash11enable_sm90INS1_16FlashAttnFwdSm90INS1_25CollectiveMainloopFwdSm90ILi2EN4cute5tupleIJNS5_1CILi1EEES8_S8_EEENS6_IJNS7_ILi128EEENS7_ILi96EEENS7_ILi64EEEEEELi256ENS_6half_tEfNS_4arch4Sm90ELb0ELb1ELb1ELb0ELb0ELb0ELb1ELb1ELb0ELb1ELb0ELb0EEENS1_21CollectiveEpilogueFwdINS6_IJSA_NS7_ILi256EEESB_EEES9_SE_SG_Li256ELb0ELb1ELb0ELb0EEENS1_30DynamicPersistentTileSchedulerILi256ELi128ELb0ELb1ELb1EEEEEEEEEvNT_6ParamsE --------------------------
	.section	.nv.info._ZN7cutlass13device_kernelIN5flash11enable_sm90INS1_16FlashAttnFwdSm90INS1_25CollectiveMainloopFwdSm90ILi2EN4cute5tupleIJNS5_1CILi1EEES8_S8_EEENS6_IJNS7_ILi128EEENS7_ILi96EEENS7_ILi64EEEEEELi256ENS_6half_tEfNS_4arch4Sm90ELb0ELb1ELb1ELb0ELb0ELb0ELb1ELb1ELb0ELb1ELb0ELb0EEENS1_21CollectiveEpilogueFwdINS6_IJSA_NS7_ILi256EEESB_EEES9_SE_SG_Li256ELb0ELb1ELb0ELb0EEENS1_30DynamicPersistentTileSchedulerILi256ELi128ELb0ELb1ELb1EEEEEEEEEvNT_6ParamsE,"",@"SHT_CUDA_INFO"
	.sectionflags	@""
	.align	4


	//----- nvinfo : EIATTR_CUDA_API_VERSION
	.align		4
        /*0000*/ 	.byte	0x04, 0x37
        /*0002*/ 	.short	(.L_1349 - .L_1348)
.L_1348:
        /*0004*/ 	.word	0x00000082


	//----- nvinfo : EIATTR_KPARAM_INFO
	.align		4
.L_1349:
        /*0008*/ 	.byte	0x04, 0x17
        /*000a*/ 	.short	(.L_1351 - .L_1350)
.L_1350:
        /*000c*/ 	.word	0x00000000
        /*0010*/ 	.short	0x0000
        /*0012*/ 	.short	0x0070
        /*0014*/ 	.byte	0x00, 0xf0, 0x01, 0x2e


	//----- nvinfo : EIATTR_SPARSE_MMA_MASK
	.align		4
.L_1351:
        /*0018*/ 	.byte	0x03, 0x50
        /*001a*/ 	.short	0x0000


	//----- nvinfo : EIATTR_MAXREG_COUNT
	.align		4
        /*001c*/ 	.byte	0x03, 0x1b
        /*001e*/ 	.short	0x00a8


	//----- nvinfo : EIATTR_NUM_BARRIERS
	.align		4
        /*0020*/ 	.byte	0x02, 0x4c
        /*0022*/ 	.byte	0x10
	.zero		1


	//----- nvinfo : EIATTR_EXTERNS
	.align		4
        /*0024*/ 	.byte	0x04, 0x0f
        /*0026*/ 	.short	(.L_1353 - .L_1352)


	//   ....[0]....
	.align		4
.L_1352:
        /*0028*/ 	.word	index@(__assertfail)


	//----- nvinfo : EIATTR_ANNOTATIONS
	.align		4
.L_1353:
        /*002c*/ 	.byte	0x04, 0x55
        /*002e*/ 	.short	(.L_1355 - .L_1354)


	//   ....[0]....
.L_1354:
        /* <DEDUP_REMOVED lines=48> */


	//----- nvinfo : EIATTR_MERCURY_ISA_VERSION
	.align		4
.L_1355:
        /*0320*/ 	.byte	0x03, 0x5f
        /*0322*/ 	.short	0x0101


	//----- nvinfo : EIATTR_INT_WARP_WIDE_INSTR_OFFSETS
	.align		4
        /*0324*/ 	.byte	0x04, 0x31
        /*0326*/ 	.short	(.L_1357 - .L_1356)


	//   ....[0]....
.L_1356:
        /*0328*/ 	.word	0x00000170


	//   ....[1]....
        /*032c*/ 	.word	0x000001b0


	//   ....[2]....
        /*0330*/ 	.word	0x00000220


	//   ....[3]....
        /*0334*/ 	.word	0x00000230


	//   ....[4]....
        /*0338*/ 	.word	0x00023430


	//   ....[5]....
        /*033c*/ 	.word	0x000234c0


	//   ....[6]....
        /*0340*/ 	.word	0x00027ac0


	//   ....[7]....
        /*0344*/ 	.word	0x00027b50


	//----- nvinfo : EIATTR_COOP_GROUP_MASK_REGIDS
	.align		4
.L_1357:
        /*0348*/ 	.byte	0x04, 0x29
        /*034a*/ 	.short	(.L_1359 - .L_1358)


	//   ....[0]....
.L_1358:
        /*034c*/ 	.word	0xffffffff


	//   ....[1]....
        /*0350*/ 	.word	0xffffffff


	//   ....[2]....
        /*0354*/ 	.word	0xffffffff


	//   ....[3]....
        /*0358*/ 	.word	0xffffffff


	//   ....[4]....
        /*035c*/ 	.word	0xffffffff


	//   ....[5]....
        /*0360*/ 	.word	0xffffffff


	//   ....[6]....
        /*0364*/ 	.word	0xffffffff


	//   ....[7]....
        /*0368*/ 	.word	0xffffffff


	//   ....[8]....
        /*036c*/ 	.word	0xffffffff


	//   ....[9]....
        /*0370*/ 	.word	0xffffffff


	//   ....[10]....
        /*0374*/ 	.word	0xffffffff


	//   ....[11]....
        /*0378*/ 	.word	0xffffffff


	//   ....[12]....
        /*037c*/ 	.word	0xffffffff


	//   ....[13]....
        /*0380*/ 	.word	0xffffffff


	//   ....[14]....
        /*0384*/ 	.word	0xffffffff


	//   ....[15]....
        /*0388*/ 	.word	0xffffffff


	//   ....[16]....
        /*038c*/ 	.word	0xffffffff


	//   ....[17]....
        /*0390*/ 	.word	0xffffffff


	//   ....[18]....
        /*0394*/ 	.word	0xffffffff


	//   ....[19]....
        /*0398*/ 	.word	0xffffffff


	//   ....[20]....
        /*039c*/ 	.word	0xffffffff


	//   ....[21]....
        /*03a0*/ 	.word	0xffffffff


	//   ....[22]....
        /*03a4*/ 	.word	0xffffffff


	//   ....[23]....
        /*03a8*/ 	.word	0xffffffff


	//   ....[24]....
        /*03ac*/ 	.word	0xffffffff


	//   ....[25]....
        /*03b0*/ 	.word	0xffffffff


	//   ....[26]....
        /*03b4*/ 	.word	0xffffffff


	//   ....[27]....
        /*03b8*/ 	.word	0xffffffff


	//   ....[28]....
        /*03bc*/ 	.word	0xffffffff


	//   ....[29]....
        /*03c0*/ 	.word	0xffffffff


	//   ....[30]....
        /*03c4*/ 	.word	0xffffffff


	//   ....[31]....
        /*03c8*/ 	.word	0xffffffff


	//   ....[32]....
        /*03cc*/ 	.word	0xffffffff


	//   ....[33]....
        /*03d0*/ 	.word	0xffffffff


	//   ....[34]....
        /*03d4*/ 	.word	0xffffffff


	//   ....[35]....
        /*03d8*/ 	.word	0xffffffff


	//   ....[36]....
        /*03dc*/ 	.word	0xffffffff


	//   ....[37]....
        /*03e0*/ 	.word	0xffffffff


	//   ....[38]....
        /*03e4*/ 	.word	0xffffffff


	//   ....[39]....
        /*03e8*/ 	.word	0xffffffff


	//   ....[40]....
        /*03ec*/ 	.word	0xffffffff


	//   ....[41]....
        /*03f0*/ 	.word	0xffffffff


	//   ....[42]....
        /*03f4*/ 	.word	0xffffffff


	//   ....[43]....
        /*03f8*/ 	.word	0xffffffff


	//   ....[44]....
        /*03fc*/ 	.word	0xffffffff


	//   ....[45]....
        /*0400*/ 	.word	0xffffffff


	//   ....[46]....
        /*0404*/ 	.word	0xffffffff


	//   ....[47]....
        /*0408*/ 	.word	0xffffffff


	//   ....[48]....
        /*040c*/ 	.word	0xffffffff


	//   ....[49]....
        /*0410*/ 	.word	0xffffffff


	//   ....[50]....
        /*0414*/ 	.word	0xffffffff


	//   ....[51]....
        /*0418*/ 	.word	0xffffffff


	//   ....[52]....
        /*041c*/ 	.word	0xffffffff


	//   ....[53]....
        /*0420*/ 	.word	0xffffffff


	//   ....[54]....
        /*0424*/ 	.word	0xffffffff


	//   ....[55]....
        /*0428*/ 	.word	0xffffffff


	//   ....[56]....
        /*042c*/ 	.word	0xffffffff


	//   ....[57]....
        /*0430*/ 	.word	0xffffffff


	//   ....[58]....
        /*0434*/ 	.word	0xffffffff


	//   ....[59]....
        /*0438*/ 	.word	0xffffffff


	//   ....[60]....
        /*043c*/ 	.word	0xffffffff


	//   ....[61]....
        /*0440*/ 	.word	0xffffffff


	//   ....[62]....
        /*0444*/ 	.word	0xffffffff


	//   ....[63]....
        /*0448*/ 	.word	0xffffffff


	//   ....[64]....
        /*044c*/ 	.word	0xffffffff


	//   ....[65]....
        /*0450*/ 	.word	0xffffffff


	//   ....[66]....
        /*0454*/ 	.word	0xffffffff


	//   ....[67]....
        /*0458*/ 	.word	0xffffffff


	//   ....[68]....
        /*045c*/ 	.word	0xffffffff


	//   ....[69]....
        /*0460*/ 	.word	0xffffffff


	//   ....[70]....
        /*0464*/ 	.word	0xffffffff


	//   ....[71]....
        /*0468*/ 	.word	0xffffffff


	//   ....[72]....
        /*046c*/ 	.word	0xffffffff


	//   ....[73]....
        /*0470*/ 	.word	0xffffffff


	//   ....[74]....
        /*0474*/ 	.word	0xffffffff


	//   ....[75]....
        /*0478*/ 	.word	0xffffffff


	//   ....[76]....
        /*047c*/ 	.word	0xffffffff


	//   ....[77]....
        /*0480*/ 	.word	0xffffffff


	//   ....[78]....
        /*0484*/ 	.word	0xffffffff


	//   ....[79]....
        /*0488*/ 	.word	0xffffffff


	//   ....[80]....
        /*048c*/ 	.word	0xffffffff


	//   ....[81]....
        /*0490*/ 	.word	0xffffffff


	//   ....[82]....
        /*0494*/ 	.word	0xffffffff


	//   ....[83]....
        /*0498*/ 	.word	0xffffffff


	//   ....[84]....
        /*049c*/ 	.word	0x0500000f


	//   ....[85]....
        /*04a0*/ 	.word	0x0500000f


	//   ....[86]....
        /*04a4*/ 	.word	0x0500000f


	//   ....[87]....
        /*04a8*/ 	.word	0x0500000f


	//   ....[88]....
        /*04ac*/ 	.word	0x0500000f


	//   ....[89]....
        /*04b0*/ 	.word	0x0500000f


	//   ....[90]....
        /*04b4*/ 	.word	0x0500000f


	//   ....[91]....
        /*04b8*/ 	.word	0x0500000f


	//   ....[92]....
        /*04bc*/ 	.word	0x0500000f


	//   ....[93]....
        /*04c0*/ 	.word	0x0500000f


	//   ....[94]....
        /*04c4*/ 	.word	0x0500000f


	//   ....[95]....
        /*04c8*/ 	.word	0x0500000f


	//   ....[96]....
        /*04cc*/ 	.word	0x0500000f


	//   ....[97]....
        /*04d0*/ 	.word	0x0500000f


	//   ....[98]....
        /*04d4*/ 	.word	0x0500000f


	//   ....[99]....
        /*04d8*/ 	.word	0x0500000f


	//   ....[100]....
        /*04dc*/ 	.word	0x0500000f


	//   ....[101]....
        /*04e0*/ 	.word	0x0500000f


	//   ....[102]....
        /*04e4*/ 	.word	0x0500000f


	//   ....[103]....
        /*04e8*/ 	.word	0x0500000f


	//   ....[104]....
        /*04ec*/ 	.word	0x0500000f


	//   ....[105]....
        /*04f0*/ 	.word	0x0500000f


	//   ....[106]....
        /*04f4*/ 	.word	0x0500000f


	//   ....[107]....
        /*04f8*/ 	.word	0x0500000f


	//   ....[108]....
        /*04fc*/ 	.word	0x0500000f


	//   ....[109]....
        /*0500*/ 	.word	0x0500000f


	//   ....[110]....
        /*0504*/ 	.word	0x0500000f


	//   ....[111]....
        /*0508*/ 	.word	0x0500000f


	//   ....[112]....
        /*050c*/ 	.word	0x0500000f


	//   ....[113]....
        /*0510*/ 	.word	0x0500000f


	//   ....[114]....
        /*0514*/ 	.word	0x0500000f


	//   ....[115]....
        /*0518*/ 	.word	0x0500000f


	//   ....[116]....
        /*051c*/ 	.word	0x0500000f


	//   ....[117]....
        /*0520*/ 	.word	0x0500000f


	//   ....[118]....
        /*0524*/ 	.word	0x0500000f


	//   ....[119]....
        /*0528*/ 	.word	0xffffffff


	//   ....[120]....
        /*052c*/ 	.word	0xffffffff


	//   ....[121]....
        /*0530*/ 	.word	0xffffffff


	//   ....[122]....
        /*0534*/ 	.word	0xffffffff


	//   ....[123]....
        /*0538*/ 	.word	0xffffffff


	//   ....[124]....
        /*053c*/ 	.word	0xffffffff


	//----- nvinfo : EIATTR_COOP_GROUP_INSTR_OFFSETS
	.align		4
.L_1359:
        /*0540*/ 	.byte	0x04, 0x28
        /*0542*/ 	.short	(.L_1361 - .L_1360)


	//   ....[0]....
.L_1360:
        /*0544*/ 	.word	0x000000b0


	//   ....[1]....
        /*0548*/ 	.word	0x00000180


	//   ....[2]....
        /*054c*/ 	.word	0x000001d0


	//   ....[3]....
        /*0550*/ 	.word	0x00000420


	//   ....[4]....
        /*0554*/ 	.word	0x00000580


	//   ....[5]....
        /*0558*/ 	.word	0x000006a0


	//   ....[6]....
        /*055c*/ 	.word	0x00000800


	//   ....[7]....
        /*0560*/ 	.word	0x00001ed0


	//   ....[8]....
        /*0564*/ 	.word	0x000040e0


	//   ....[9]....
        /*0568*/ 	.word	0x00004930


	//   ....[10]....
        /*056c*/ 	.word	0x00006000


	//   ....[11]....
        /*0570*/ 	.word	0x00006080


	//   ....[12]....
        /*0574*/ 	.word	0x00006370


	//   ....[13]....
        /*0578*/ 	.word	0x00006390


	//   ....[14]....
        /*057c*/ 	.word	0x0000bb30


	//   ....[15]....
        /*0580*/ 	.word	0x0000be80


	//   ....[16]....
        /*0584*/ 	.word	0x0000bf20


	//   ....[17]....
        /*0588*/ 	.word	0x0000bf60


	//   ....[18]....
        /*058c*/ 	.word	0x00015180


	//   ....[19]....
        /*0590*/ 	.word	0x00016060


	//   ....[20]....
        /*0594*/ 	.word	0x00016f20


	//   ....[21]....
        /*0598*/ 	.word	0x00016fc0


	//   ....[22]....
        /*059c*/ 	.word	0x000171e0


	//   ....[23]....
        /*05a0*/ 	.word	0x00017290


	//   ....[24]....
        /*05a4*/ 	.word	0x0001efd0


	//   ....[25]....
        /*05a8*/ 	.word	0x0001eff0


	//   ....[26]....
        /*05ac*/ 	.word	0x0001f050


	//   ....[27]....
        /*05b0*/ 	.word	0x0001f090


	//   ....[28]....
        /*05b4*/ 	.word	0x00020dc0


	//   ....[29]....
        /*05b8*/ 	.word	0x00020dd0


	//   ....[30]....
        /*05bc*/ 	.word	0x00020ee0


	//   ....[31]....
        /*05c0*/ 	.word	0x00020f10


	//   ....[32]....
        /*05c4*/ 	.word	0x00021760


	//   ....[33]....
        /*05c8*/ 	.word	0x00021780


	//   ....[34]....
        /*05cc*/ 	.word	0x000218e0


	//   ....[35]....
        /*05d0*/ 	.word	0x00021900


	//   ....[36]....
        /*05d4*/ 	.word	0x00021a40


	//   ....[37]....
        /*05d8*/ 	.word	0x00021a60


	//   ....[38]....
        /*05dc*/ 	.word	0x00021bb0


	//   ....[39]....
        /*05e0*/ 	.word	0x00021bd0


	//   ....[40]....
        /*05e4*/ 	.word	0x000222e0


	//   ....[41]....
        /*05e8*/ 	.word	0x00022300


	//   ....[42]....
        /*05ec*/ 	.word	0x00022440


	//   ....[43]....
        /*05f0*/ 	.word	0x00022460


	//   ....[44]....
        /*05f4*/ 	.word	0x000225a0


	//   ....[45]....
        /*05f8*/ 	.word	0x000225c0


	//   ....[46]....
        /*05fc*/ 	.word	0x00022710


	//   ....[47]....
        /*0600*/ 	.word	0x00022730


	//   ....[48]....
        /*0604*/ 	.word	0x00022930


	//   ....[49]....
        /*0608*/ 	.word	0x00023a40


	//   ....[50]....
        /*060c*/ 	.word	0x000243b0


	//   ....[51]....
        /*0610*/ 	.word	0x000243e0


	//   ....[52]....
        /*0614*/ 	.word	0x00024410


	//   ....[53]....
        /*0618*/ 	.word	0x00024430


	//   ....[54]....
        /*061c*/ 	.word	0x00024500


	//   ....[55]....
        /*0620*/ 	.word	0x00024560


	//   ....[56]....
        /*0624*/ 	.word	0x00024570


	//   ....[57]....
        /*0628*/ 	.word	0x00024610


	//   ....[58]....
        /*062c*/ 	.word	0x00024640


	//   ....[59]....
        /*0630*/ 	.word	0x000246c0


	//   ....[60]....
        /*0634*/ 	.word	0x000246f0


	//   ....[61]....
        /*0638*/ 	.word	0x00024770


	//   ....[62]....
        /*063c*/ 	.word	0x000247a0


	//   ....[63]....
        /*0640*/ 	.word	0x000247c0


	//   ....[64]....
        /*0644*/ 	.word	0x00024810


	//   ....[65]....
        /*0648*/ 	.word	0x00024820


	//   ....[66]....
        /*064c*/ 	.word	0x00024f50


	//   ....[67]....
        /*0650*/ 	.word	0x00024f70


	//   ....[68]....
        /*0654*/ 	.word	0x00024fb0


	//   ....[69]....
        /*0658*/ 	.word	0x00025050


	//   ....[70]....
        /*065c*/ 	.word	0x000250e0


	//   ....[71]....
        /*0660*/ 	.word	0x000250f0


	//   ....[72]....
        /*0664*/ 	.word	0x00025180


	//   ....[73]....
        /*0668*/ 	.word	0x00025190


	//   ....[74]....
        /*066c*/ 	.word	0x00025200


	//   ....[75]....
        /*0670*/ 	.word	0x00025210


	//   ....[76]....
        /*0674*/ 	.word	0x00025290


	//   ....[77]....
        /*0678*/ 	.word	0x000252a0


	//   ....[78]....
        /*067c*/ 	.word	0x00025320


	//   ....[79]....
        /*0680*/ 	.word	0x00025330


	//   ....[80]....
        /*0684*/ 	.word	0x000253b0


	//   ....[81]....
        /*0688*/ 	.word	0x000253c0


	//   ....[82]....
        /*068c*/ 	.word	0x00027cb0


	//   ....[83]....
        /*0690*/ 	.word	0x00027ea0


	//   ....[84]....
        /*0694*/ 	.word	0x00028420


	//   ....[85]....
        /*0698*/ 	.word	0x00028580


	//   ....[86]....
        /*069c*/ 	.word	0x000285e0


	//   ....[87]....
        /*06a0*/ 	.word	0x00028670


	//   ....[88]....
        /*06a4*/ 	.word	0x00028710


	//   ....[89]....
        /*06a8*/ 	.word	0x000287e0


	//   ....[90]....
        /*06ac*/ 	.word	0x000288e0


	//   ....[91]....
        /*06b0*/ 	.word	0x00028940


	//   ....[92]....
        /*06b4*/ 	.word	0x000289e0


	//   ....[93]....
        /*06b8*/ 	.word	0x00028ab0


	//   ....[94]....
        /*06bc*/ 	.word	0x00028b50


	//   ....[95]....
        /*06c0*/ 	.word	0x00028c20


	//   ....[96]....
        /*06c4*/ 	.word	0x00028cc0


	//   ....[97]....
        /*06c8*/ 	.word	0x00028d90


	//   ....[98]....
        /*06cc*/ 	.word	0x00028e30


	//   ....[99]....
        /*06d0*/ 	.word	0x00028ee0


	//   ....[100]....
        /*06d4*/ 	.word	0x00028f80


	//   ....[101]....
        /*06d8*/ 	.word	0x00029060


	//   ....[102]....
        /*06dc*/ 	.word	0x00029120


	//   ....[103]....
        /*06e0*/ 	.word	0x00029350


	//   ....[104]....
        /*06e4*/ 	.word	0x000293d0


	//   ....[105]....
        /*06e8*/ 	.word	0x00029510


	//   ....[106]....
        /*06ec*/ 	.word	0x000295c0


	//   ....[107]....
        /*06f0*/ 	.word	0x00029690


	//   ....[108]....
        /*06f4*/ 	.word	0x00029740


	//   ....[109]....
        /*06f8*/ 	.word	0x00029810


	//   ....[110]....
        /*06fc*/ 	.word	0x000298c0


	//   ....[111]....
        /*0700*/ 	.word	0x000299c0


	//   ....[112]....
        /*0704*/ 	.word	0x00029a10


	//   ....[113]....
        /*0708*/ 	.word	0x00029af0


	//   ....[114]....
        /*070c*/ 	.word	0x00029ba0


	//   ....[115]....
        /*0710*/ 	.word	0x00029c70


	//   ....[116]....
        /*0714*/ 	.word	0x00029d20


	//   ....[117]....
        /*0718*/ 	.word	0x0002a040


	//   ....[118]....
        /*071c*/ 	.word	0x0002a160


	//   ....[119]....
        /*0720*/ 	.word	0x0002c8b0


	//   ....[120]....
        /*0724*/ 	.word	0x0002cf90


	//   ....[121]....
        /*0728*/ 	.word	0x0002e260


	//   ....[122]....
        /*072c*/ 	.word	0x0002e2b0


	//   ....[123]....
        /*0730*/ 	.word	0x0002e310


	//   ....[124]....
        /*0734*/ 	.word	0x0002e330


	//----- nvinfo : EIATTR_REG_RECONFIG
	.align		4
.L_1361:
        /*0738*/ 	.byte	0x01, 0x54
	.zero		2


	//----- nvinfo : EIATTR_SYSCALL_OFFSETS
	.align		4
        /*073c*/ 	.byte	0x04, 0x46
        /*073e*/ 	.short	(.L_1363 - .L_1362)


	//   ....[0]....
.L_1362:
        /*0740*/ 	.word	0x00002440


	//   ....[1]....
        /*0744*/ 	.word	0x00023630


	//   ....[2]....
        /*0748*/ 	.word	0x00023780


	//   ....[3]....
        /*074c*/ 	.word	0x00023870


	//   ....[4]....
        /*0750*/ 	.word	0x00024010


	//   ....[5]....
        /*0754*/ 	.word	0x00024b70


	//----- nvinfo : EIATTR_MBARRIER_INSTR_OFFSETS
	.align		4
.L_1363:
        /*0758*/ 	.byte	0x04, 0x39
        /*075a*/ 	.short	(.L_1365 - .L_1364)


	//   ....[0]....
.L_1364:
        /*075c*/ 	.word	0x000002c0
        /*0760*/ 	.word	0x000000ff
        /*0764*/ 	.word	0x00032400
        /*0768*/ 	.short	0x0100
        /*076a*/ 	.byte	0x08
	.zero		1


	//   ....[1]....
        /*076c*/ 	.word	0x000002d0
        /*0770*/ 	.word	0x000000ff
        /*0774*/ 	.word	0x00032410
        /*0778*/ 	.short	0x0100
        /*077a*/ 	.byte	0x08
	.zero		1


	//   ....[2]....
        /*077c*/ 	.word	0x000002e0
        /*0780*/ 	.word	0x000000ff
        /*0784*/ 	.word	0x00032420
        /*0788*/ 	.short	0x0100
        /*078a*/ 	.byte	0x08
	.zero		1


	//   ....[3]....
        /*078c*/ 	.word	0x000003d0
        /*0790*/ 	.word	0x000000ff
        /*0794*/ 	.word	0x00032430
        /*0798*/ 	.short	0x0100
        /*079a*/ 	.byte	0x08
	.zero		1


	//   ....[4]....
        /*079c*/ 	.word	0x000003e0
        /*07a0*/ 	.word	0x000000ff
        /*07a4*/ 	.word	0x00032440
        /*07a8*/ 	.short	0x0100
        /*07aa*/ 	.byte	0x08
	.zero		1


	//   ....[5]....
        /*07ac*/ 	.word	0x000003f0
        /*07b0*/ 	.word	0x000000ff
        /*07b4*/ 	.word	0x00032438
        /*07b8*/ 	.short	0x0100
        /*07ba*/ 	.byte	0x08
	.zero		1


	//   ....[6]....
        /*07bc*/ 	.word	0x00000400
        /*07c0*/ 	.word	0x000000ff
        /*07c4*/ 	.word	0x00032448
        /*07c8*/ 	.short	0x0100
        /*07ca*/ 	.byte	0x08
	.zero		1


	//   ....[7]....
        /*07cc*/ 	.word	0x00000530
        /*07d0*/ 	.word	0x000000ff
        /*07d4*/ 	.word	0x00032450
        /*07d8*/ 	.short	0x0100
        /*07da*/ 	.byte	0x08
	.zero		1


	//   ....[8]....
        /*07dc*/ 	.word	0x00000540
        /*07e0*/ 	.word	0x000000ff
        /*07e4*/ 	.word	0x00032460
        /*07e8*/ 	.short	0x0100
        /*07ea*/ 	.byte	0x08
	.zero		1


	//   ....[9]....
        /*07ec*/ 	.word	0x00000550
        /*07f0*/ 	.word	0x000000ff
        /*07f4*/ 	.word	0x00032458
        /*07f8*/ 	.short	0x0100
        /*07fa*/ 	.byte	0x08
	.zero		1


	//   ....[10]....
        /*07fc*/ 	.word	0x00000560
        /*0800*/ 	.word	0x000000ff
        /*0804*/ 	.word	0x00032468
        /*0808*/ 	.short	0x0100
        /*080a*/ 	.byte	0x08
	.zero		1


	//   ....[11]....
        /*080c*/ 	.word	0x00000650
        /*0810*/ 	.word	0x000000ff
        /*0814*/ 	.word	0x00032470
        /*0818*/ 	.short	0x0100
        /*081a*/ 	.byte	0x06
	.zero		1


	//   ....[12]....
        /*081c*/ 	.word	0x00000660
        /*0820*/ 	.word	0x000000ff
        /*0824*/ 	.word	0x00032480
        /*0828*/ 	.short	0x0100
        /*082a*/ 	.byte	0x06
	.zero		1


	//   ....[13]....
        /*082c*/ 	.word	0x00000670
        /*0830*/ 	.word	0x000000ff
        /*0834*/ 	.word	0x00032478
        /*0838*/ 	.short	0x0100
        /*083a*/ 	.byte	0x06
	.zero		1


	//   ....[14]....
        /*083c*/ 	.word	0x00000680
        /*0840*/ 	.word	0x000000ff
        /*0844*/ 	.word	0x00032488
        /*0848*/ 	.short	0x0100
        /*084a*/ 	.byte	0x06
	.zero		1


	//   ....[15]....
        /*084c*/ 	.word	0x000007b0
        /*0850*/ 	.word	0x000000ff
        /*0854*/ 	.word	0x00032490
        /*0858*/ 	.short	0x0100
        /*085a*/ 	.byte	0x08
	.zero		1


	//   ....[16]....
        /*085c*/ 	.word	0x000007c0
        /*0860*/ 	.word	0x000000ff
        /*0864*/ 	.word	0x000324a0
        /*0868*/ 	.short	0x0100
        /*086a*/ 	.byte	0x08
	.zero		1


	//   ....[17]....
        /*086c*/ 	.word	0x000007d0
        /*0870*/ 	.word	0x000000ff
        /*0874*/ 	.word	0x00032498
        /*0878*/ 	.short	0x0100
        /*087a*/ 	.byte	0x08
	.zero		1


	//   ....[18]....
        /*087c*/ 	.word	0x000007e0
        /*0880*/ 	.word	0x000000ff
        /*0884*/ 	.word	0x000324a8
        /*0888*/ 	.short	0x0100
        /*088a*/ 	.byte	0x08
	.zero		1


	//   ....[19]....
        /*088c*/ 	.word	0x00000910
        /*0890*/ 	.word	0x000000ff
        /*0894*/ 	.word	0x000324b0
        /*0898*/ 	.short	0x0100
        /*089a*/ 	.byte	0x08
	.zero		1


	//   ....[20]....
        /*089c*/ 	.word	0x00000920
        /*08a0*/ 	.word	0x000000ff
        /*08a4*/ 	.word	0x000324c0
        /*08a8*/ 	.short	0x0100
        /*08aa*/ 	.byte	0x08
	.zero		1


	//   ....[21]....
        /*08ac*/ 	.word	0x00000930
        /*08b0*/ 	.word	0x000000ff
        /*08b4*/ 	.word	0x000324b8
        /*08b8*/ 	.short	0x0100
        /*08ba*/ 	.byte	0x08
	.zero		1


	//   ....[22]....
        /*08bc*/ 	.word	0x00000940
        /*08c0*/ 	.word	0x000000ff
        /*08c4*/ 	.word	0x000324c8
        /*08c8*/ 	.short	0x0100
        /*08ca*/ 	.byte	0x08
	.zero		1


	//   ....[23]....
        /*08cc*/ 	.word	0x000026c0
        /*08d0*/ 	.word	0x000000ff
        /*08d4*/ 	.word	0x00032400
        /*08d8*/ 	.short	0x010a
        /*08da*/ 	.byte	0x2c
	.zero		1


	//   ....[24]....
        /*08dc*/ 	.word	0x00002af0
        /*08e0*/ 	.word	0x00000014
        /*08e4*/ 	.word	0x00000000
        /*08e8*/ 	.short	0x010a
        /*08ea*/ 	.byte	0x3f
	.zero		1


	//   ....[25]....
        /*08ec*/ 	.word	0x00002b50
        /*08f0*/ 	.word	0x00000014
        /*08f4*/ 	.word	0x00000000
        /*08f8*/ 	.short	0x010a
        /*08fa*/ 	.byte	0x3f
	.zero		1


	//   ....[26]....
        /*08fc*/ 	.word	0x00002f00
        /*0900*/ 	.word	0x000000ff
        /*0904*/ 	.word	0x00032410
        /*0908*/ 	.short	0x010a
        /*090a*/ 	.byte	0x2c
	.zero		1


	//   ....[27]....
        /*090c*/ 	.word	0x00003000
        /*0910*/ 	.word	0x00000008
        /*0914*/ 	.word	0x00000000
        /*0918*/ 	.short	0x010a
        /*091a*/ 	.byte	0x3f
	.zero		1


	//   ....[28]....
        /*091c*/ 	.word	0x00003060
        /*0920*/ 	.word	0x00000008
        /*0924*/ 	.word	0x00000000
        /*0928*/ 	.short	0x010a
        /*092a*/ 	.byte	0x3f
	.zero		1


	//   ....[29]....
        /*092c*/ 	.word	0x00003d50
        /*0930*/ 	.word	0x00000008
        /*0934*/ 	.word	0x00000000
        /*0938*/ 	.short	0x0101
        /*093a*/ 	.byte	0x3f
	.zero		1


	//   ....[30]....
        /*093c*/ 	.word	0x00009600
        /*0940*/ 	.word	0x00000015
        /*0944*/ 	.word	0x00000000
        /*0948*/ 	.short	0x0101
        /*094a*/ 	.byte	0x3f
	.zero		1


	//   ....[31]....
        /*094c*/ 	.word	0x00009d30
        /*0950*/ 	.word	0x00000003
        /*0954*/ 	.word	0x00000000
        /*0958*/ 	.short	0x010a
        /*095a*/ 	.byte	0x3f
	.zero		1


	//   ....[32]....
        /*095c*/ 	.word	0x00009e30
        /*0960*/ 	.word	0x00000000
        /*0964*/ 	.word	0x00000000
        /*0968*/ 	.short	0x010a
        /*096a*/ 	.byte	0x3f
	.zero		1


	//   ....[33]....
        /*096c*/ 	.word	0x0000a260
        /*0970*/ 	.word	0x00000003
        /*0974*/ 	.word	0x00000000
        /*0978*/ 	.short	0x010a
        /*097a*/ 	.byte	0x3f
	.zero		1


	//   ....[34]....
        /*097c*/ 	.word	0x0000a310
        /*0980*/ 	.word	0x00000004
        /*0984*/ 	.word	0x00000000
        /*0988*/ 	.short	0x010a
        /*098a*/ 	.byte	0x3f
	.zero		1


	//   ....[35]....
        /*098c*/ 	.word	0x0000afe0
        /*0990*/ 	.word	0x00000003
        /*0994*/ 	.word	0x00000000
        /*0998*/ 	.short	0x0101
        /*099a*/ 	.byte	0x3f
	.zero		1


	//   ....[36]....
        /*099c*/ 	.word	0x00013900
        /*09a0*/ 	.word	0x00000000
        /*09a4*/ 	.word	0x00000000
        /*09a8*/ 	.short	0x0101
        /*09aa*/ 	.byte	0x3f
	.zero		1


	//   ....[37]....
        /*09ac*/ 	.word	0x00013b00
        /*09b0*/ 	.word	0x00000005
        /*09b4*/ 	.word	0x00000000
        /*09b8*/ 	.short	0x010a
        /*09ba*/ 	.byte	0x3f
	.zero		1


	//   ....[38]....
        /*09bc*/ 	.word	0x00013c00
        /*09c0*/ 	.word	0x00000000
        /*09c4*/ 	.word	0x00000000
        /*09c8*/ 	.short	0x010a
        /*09ca*/ 	.byte	0x3f
	.zero		1


	//   ....[39]....
        /*09cc*/ 	.word	0x00014030
        /*09d0*/ 	.word	0x00000005
        /*09d4*/ 	.word	0x00000000
        /*09d8*/ 	.short	0x010a
        /*09da*/ 	.byte	0x3f
	.zero		1


	//   ....[40]....
        /*09dc*/ 	.word	0x000140e0
        /*09e0*/ 	.word	0x00000004
        /*09e4*/ 	.word	0x00000000
        /*09e8*/ 	.short	0x010a
        /*09ea*/ 	.byte	0x3f
	.zero		1


	//   ....[41]....
        /*09ec*/ 	.word	0x00014dc0
        /*09f0*/ 	.word	0x00000004
        /*09f4*/ 	.word	0x00000000
        /*09f8*/ 	.short	0x0101
        /*09fa*/ 	.byte	0x3f
	.zero		1


	//   ....[42]....
        /*09fc*/ 	.word	0x0001eb60
        /*0a00*/ 	.word	0x00000000
        /*0a04*/ 	.word	0x00000000
        /*0a08*/ 	.short	0x0101
        /*0a0a*/ 	.byte	0x3f
	.zero		1


	//   ....[43]....
        /*0a0c*/ 	.word	0x00021790
        /*0a10*/ 	.word	0x000000ff
        /*0a14*/ 	.word	0x00000000
        /*0a18*/ 	.short	0x0101
        /*0a1a*/ 	.byte	0x05
	.zero		1


	//   ....[44]....
        /*0a1c*/ 	.word	0x00023c80
        /*0a20*/ 	.word	0x00000000
        /*0a24*/ 	.word	0x00032440
        /*0a28*/ 	.short	0x010a
        /*0a2a*/ 	.byte	0x3f
	.zero		1


	//   ....[45]....
        /*0a2c*/ 	.word	0x00024940
        /*0a30*/ 	.word	0x00000011
        /*0a34*/ 	.word	0x00032400
        /*0a38*/ 	.short	0x0107
        /*0a3a*/ 	.byte	0x3f
	.zero		1


	//   ....[46]....
        /*0a3c*/ 	.word	0x000249e0
        /*0a40*/ 	.word	0x00000011
        /*0a44*/ 	.word	0x00032400
        /*0a48*/ 	.short	0x0101
        /*0a4a*/ 	.byte	0x3f
	.zero		1


	//   ....[47]....
        /*0a4c*/ 	.word	0x000254c0
        /*0a50*/ 	.word	0x00000011
        /*0a54*/ 	.word	0x00032410
        /*0a58*/ 	.short	0x0107
        /*0a5a*/ 	.byte	0x3f
	.zero		1


	//   ....[48]....
        /*0a5c*/ 	.word	0x000255c0
        /*0a60*/ 	.word	0x00000011
        /*0a64*/ 	.word	0x00032410
        /*0a68*/ 	.short	0x0101
        /*0a6a*/ 	.byte	0x3f
	.zero		1


	//   ....[49]....
        /*0a6c*/ 	.word	0x000255e0
        /*0a70*/ 	.word	0x00000011
        /*0a74*/ 	.word	0x00032420
        /*0a78*/ 	.short	0x010a
        /*0a7a*/ 	.byte	0x3f
	.zero		1


	//   ....[50]....
        /*0a7c*/ 	.word	0x000256c0
        /*0a80*/ 	.word	0x00000002
        /*0a84*/ 	.word	0x00032460
        /*0a88*/ 	.short	0x010a
        /*0a8a*/ 	.byte	0x3f
	.zero		1


	//   ....[51]....
        /*0a8c*/ 	.word	0x00025ee0
        /*0a90*/ 	.word	0x00000003
        /*0a94*/ 	.word	0x00032440
        /*0a98*/ 	.short	0x010a
        /*0a9a*/ 	.byte	0x3f
	.zero		1


	//   ....[52]....
        /*0a9c*/ 	.word	0x00026100
        /*0aa0*/ 	.word	0x00000003
        /*0aa4*/ 	.word	0x00032460
        /*0aa8*/ 	.short	0x010a
        /*0aaa*/ 	.byte	0x3f
	.zero		1


	//   ....[53]....
        /*0aac*/ 	.word	0x000268f0
        /*0ab0*/ 	.word	0x00000004
        /*0ab4*/ 	.word	0x00032440
        /*0ab8*/ 	.short	0x010a
        /*0aba*/ 	.byte	0x3f
	.zero		1


	//   ....[54]....
        /*0abc*/ 	.word	0x00026b10
        /*0ac0*/ 	.word	0x00000004
        /*0ac4*/ 	.word	0x00032460
        /*0ac8*/ 	.short	0x010a
        /*0aca*/ 	.byte	0x3f
	.zero		1


	//   ....[55]....
        /*0acc*/ 	.word	0x00027290
        /*0ad0*/ 	.word	0x00000004
        /*0ad4*/ 	.word	0x00032440
        /*0ad8*/ 	.short	0x010a
        /*0ada*/ 	.byte	0x3f
	.zero		1


	//   ....[56]....
        /*0adc*/ 	.word	0x000274b0
        /*0ae0*/ 	.word	0x00000004
        /*0ae4*/ 	.word	0x00032460
        /*0ae8*/ 	.short	0x010a
        /*0aea*/ 	.byte	0x3f
	.zero		1


	//   ....[57]....
        /*0aec*/ 	.word	0x00027e20
        /*0af0*/ 	.word	0x00000000
        /*0af4*/ 	.word	0x00032420
        /*0af8*/ 	.short	0x010a
        /*0afa*/ 	.byte	0x3f
	.zero		1


	//   ....[58]....
        /*0afc*/ 	.word	0x00027ff0
        /*0b00*/ 	.word	0x00000006
        /*0b04*/ 	.word	0x00000000
        /*0b08*/ 	.short	0x010a
        /*0b0a*/ 	.byte	0x3f
	.zero		1


	//   ....[59]....
        /*0b0c*/ 	.word	0x00028040
        /*0b10*/ 	.word	0x00000003
        /*0b14*/ 	.word	0x00000000
        /*0b18*/ 	.short	0x010a
        /*0b1a*/ 	.byte	0x3f
	.zero		1


	//   ....[60]....
        /*0b1c*/ 	.word	0x000280a0
        /*0b20*/ 	.word	0x00000012
        /*0b24*/ 	.word	0x00000000
        /*0b28*/ 	.short	0x010a
        /*0b2a*/ 	.byte	0x3f
	.zero		1


	//   ....[61]....
        /*0b2c*/ 	.word	0x000280d0
        /*0b30*/ 	.word	0x00000003
        /*0b34*/ 	.word	0x00000000
        /*0b38*/ 	.short	0x010a
        /*0b3a*/ 	.byte	0x3f
	.zero		1


	//   ....[62]....
        /*0b3c*/ 	.word	0x00028140
        /*0b40*/ 	.word	0x00000009
        /*0b44*/ 	.word	0x00032400
        /*0b48*/ 	.short	0x010a
        /*0b4a*/ 	.byte	0x3f
	.zero		1


	//   ....[63]....
        /*0b4c*/ 	.word	0x00028190
        /*0b50*/ 	.word	0x00000014
        /*0b54*/ 	.word	0x00000000
        /*0b58*/ 	.short	0x010a
        /*0b5a*/ 	.byte	0x3f
	.zero		1


	//   ....[64]....
        /*0b5c*/ 	.word	0x000281f0
        /*0b60*/ 	.word	0x00000009
        /*0b64*/ 	.word	0x00032410
        /*0b68*/ 	.short	0x010a
        /*0b6a*/ 	.byte	0x3f
	.zero		1


	//   ....[65]....
        /*0b6c*/ 	.word	0x00028240
        /*0b70*/ 	.word	0x00000008
        /*0b74*/ 	.word	0x00000000
        /*0b78*/ 	.short	0x010a
        /*0b7a*/ 	.byte	0x3f
	.zero		1


	//   ....[66]....
        /*0b7c*/ 	.word	0x00028290
        /*0b80*/ 	.word	0x00000000
        /*0b84*/ 	.word	0x00000000
        /*0b88*/ 	.short	0x010a
        /*0b8a*/ 	.byte	0x3f
	.zero		1


	//   ....[67]....
        /*0b8c*/ 	.word	0x000282e0
        /*0b90*/ 	.word	0x00000004
        /*0b94*/ 	.word	0x00000000
        /*0b98*/ 	.short	0x010a
        /*0b9a*/ 	.byte	0x3f
	.zero		1


	//   ....[68]....
        /*0b9c*/ 	.word	0x00028330
        /*0ba0*/ 	.word	0x00000000
        /*0ba4*/ 	.word	0x00000000
        /*0ba8*/ 	.short	0x010a
        /*0baa*/ 	.byte	0x3f
	.zero		1


	//   ....[69]....
        /*0bac*/ 	.word	0x00028380
        /*0bb0*/ 	.word	0x00000004
        /*0bb4*/ 	.word	0x00000000
        /*0bb8*/ 	.short	0x010a
        /*0bba*/ 	.byte	0x3f
	.zero		1


	//   ....[70]....
        /*0bbc*/ 	.word	0x000284d0
        /*0bc0*/ 	.word	0x00000000
        /*0bc4*/ 	.word	0x00032440
        /*0bc8*/ 	.short	0x010a
        /*0bca*/ 	.byte	0x3f
	.zero		1


	//   ....[71]....
        /*0bcc*/ 	.word	0x00029d60
        /*0bd0*/ 	.word	0x00000011
        /*0bd4*/ 	.word	0x00032420
        /*0bd8*/ 	.short	0x010a
        /*0bda*/ 	.byte	0x3f
	.zero		1


	//   ....[72]....
        /*0bdc*/ 	.word	0x00029db0
        /*0be0*/ 	.word	0x00000002
        /*0be4*/ 	.word	0x00032460
        /*0be8*/ 	.short	0x010a
        /*0bea*/ 	.byte	0x3f
	.zero		1


	//   ....[73]....
        /*0bec*/ 	.word	0x00029e00
        /*0bf0*/ 	.word	0x00000003
        /*0bf4*/ 	.word	0x00032440
        /*0bf8*/ 	.short	0x010a
        /*0bfa*/ 	.byte	0x3f
	.zero		1


	//   ....[74]....
        /*0bfc*/ 	.word	0x00029e50
        /*0c00*/ 	.word	0x00000003
        /*0c04*/ 	.word	0x00032460
        /*0c08*/ 	.short	0x010a
        /*0c0a*/ 	.byte	0x3f
	.zero		1


	//   ....[75]....
        /*0c0c*/ 	.word	0x00029ea0
        /*0c10*/ 	.word	0x00000004
        /*0c14*/ 	.word	0x00032440
        /*0c18*/ 	.short	0x010a
        /*0c1a*/ 	.byte	0x3f
	.zero		1


	//   ....[76]....
        /*0c1c*/ 	.word	0x00029ef0
        /*0c20*/ 	.word	0x00000004
        /*0c24*/ 	.word	0x00032460
        /*0c28*/ 	.short	0x010a
        /*0c2a*/ 	.byte	0x3f
	.zero		1


	//   ....[77]....
        /*0c2c*/ 	.word	0x00029f40
        /*0c30*/ 	.word	0x00000004
        /*0c34*/ 	.word	0x00032440
        /*0c38*/ 	.short	0x010a
        /*0c3a*/ 	.byte	0x3f
	.zero		1


	//   ....[78]....
        /*0c3c*/ 	.word	0x00029f90
        /*0c40*/ 	.word	0x00000004
        /*0c44*/ 	.word	0x00032460
        /*0c48*/ 	.short	0x010a
        /*0c4a*/ 	.byte	0x3f
	.zero		1


	//   ....[79]....
        /*0c4c*/ 	.word	0x0002a080
        /*0c50*/ 	.word	0x00000000
        /*0c54*/ 	.word	0x00032420
        /*0c58*/ 	.short	0x010a
        /*0c5a*/ 	.byte	0x3f
	.zero		1


	//   ....[80]....
        /*0c5c*/ 	.word	0x0002a220
        /*0c60*/ 	.word	0x00000006
        /*0c64*/ 	.word	0x00000000
        /*0c68*/ 	.short	0x010a
        /*0c6a*/ 	.byte	0x3f
	.zero		1


	//   ....[81]....
        /*0c6c*/ 	.word	0x0002a270
        /*0c70*/ 	.word	0x00000003
        /*0c74*/ 	.word	0x00000000
        /*0c78*/ 	.short	0x010a
        /*0c7a*/ 	.byte	0x3f
	.zero		1


	//   ....[82]....
        /*0c7c*/ 	.word	0x0002a2c0
        /*0c80*/ 	.word	0x00000012
        /*0c84*/ 	.word	0x00000000
        /*0c88*/ 	.short	0x010a
        /*0c8a*/ 	.byte	0x3f
	.zero		1


	//   ....[83]....
        /*0c8c*/ 	.word	0x0002a660
        /*0c90*/ 	.word	0x0000000c
        /*0c94*/ 	.word	0x00000000
        /*0c98*/ 	.short	0x010a
        /*0c9a*/ 	.byte	0x3f
	.zero		1


	//   ....[84]....
        /*0c9c*/ 	.word	0x0002a7a0
        /*0ca0*/ 	.word	0x00000002
        /*0ca4*/ 	.word	0x00000000
        /*0ca8*/ 	.short	0x010a
        /*0caa*/ 	.byte	0x3f
	.zero		1


	//   ....[85]....
        /*0cac*/ 	.word	0x0002ae00
        /*0cb0*/ 	.word	0x0000000b
        /*0cb4*/ 	.word	0x00000000
        /*0cb8*/ 	.short	0x010a
        /*0cba*/ 	.byte	0x3f
	.zero		1


	//   ....[86]....
        /*0cbc*/ 	.word	0x0002af40
        /*0cc0*/ 	.word	0x00000008
        /*0cc4*/ 	.word	0x00000000
        /*0cc8*/ 	.short	0x010a
        /*0cca*/ 	.byte	0x3f
	.zero		1


	//   ....[87]....
        /*0ccc*/ 	.word	0x0002c190
        /*0cd0*/ 	.word	0x00000002
        /*0cd4*/ 	.word	0x00000000
        /*0cd8*/ 	.short	0x0101
        /*0cda*/ 	.byte	0x3f
	.zero		1


	//   ....[88]....
        /*0cdc*/ 	.word	0x00045f70
        /*0ce0*/ 	.word	0x00000004
        /*0ce4*/ 	.word	0x00000000
        /*0ce8*/ 	.short	0x0101
        /*0cea*/ 	.byte	0x3f
	.zero		1


	//   ....[89]....
        /*0cec*/ 	.word	0x00045fb0
        /*0cf0*/ 	.word	0x00000002
        /*0cf4*/ 	.word	0x00000000
        /*0cf8*/ 	.short	0x010a
        /*0cfa*/ 	.byte	0x3f
	.zero		1


	//   ....[90]....
        /*0cfc*/ 	.word	0x00046000
        /*0d00*/ 	.word	0x00000008
        /*0d04*/ 	.word	0x00000000
        /*0d08*/ 	.short	0x010a
        /*0d0a*/ 	.byte	0x3f
	.zero		1


	//----- nvinfo : EIATTR_NUM_MBARRIERS
	.align		4
.L_1365:
        /*0d0c*/ 	.byte	0x03, 0x38
        /*0d0e*/ 	.short	0x0017


	//----- nvinfo : EIATTR_EXIT_INSTR_OFFSETS
	.align		4
        /*0d10*/ 	.byte	0x04, 0x1c
        /*0d12*/ 	.short	(.L_1367 - .L_1366)


	//   ....[0]....
.L_1366:
        /*0d14*/ 	.word	0x00000b30


	//   ....[1]....
        /*0d18*/ 	.word	0x000228b0


	//   ....[2]....
        /*0d1c*/ 	.word	0x00028120


	//----- nvinfo : EIATTR_MAX_THREADS
	.align		4
.L_1367:
        /*0d20*/ 	.byte	0x04, 0x05
        /*0d22*/ 	.short	(.L_1369 - .L_1368)
.L_1368:
        /*0d24*/ 	.word	0x00000180
        /*0d28*/ 	.word	0x00000001
        /*0d2c*/ 	.word	0x00000001


	//----- nvinfo : EIATTR_CRS_STACK_SIZE
	.align		4
.L_1369:
        /*0d30*/ 	.byte	0x04, 0x1e
        /*0d32*/ 	.short	(.L_1371 - .L_1370)
.L_1370:
        /*0d34*/ 	.word	0x00000000


	//----- nvinfo : EIATTR_CBANK_PARAM_SIZE
	.align		4
.L_1371:
        /*0d38*/ 	.byte	0x03, 0x19
        /*0d3a*/ 	.short	0x0bf0


	//----- nvinfo : EIATTR_PARAM_CBANK
	.align		4
        /*0d3c*/ 	.byte	0x04, 0x0a
        /*0d3e*/ 	.short	(.L_1373 - .L_1372)
	.align		4
.L_1372:
        /*0d40*/ 	.word	index@(.nv.constant0._ZN7cutlass13device_kernelIN5flash11enable_sm90INS1_16FlashAttnFwdSm90INS1_25CollectiveMainloopFwdSm90ILi2EN4cute5tupleIJNS5_1CILi1EEES8_S8_EEENS6_IJNS7_ILi128EEENS7_ILi96EEENS7_ILi64EEEEEELi256ENS_6half_tEfNS_4arch4Sm90ELb0ELb1ELb1ELb0ELb0ELb0ELb1ELb1ELb0ELb1ELb0ELb0EEENS1_21CollectiveEpilogueFwdINS6_IJSA_NS7_ILi256EEESB_EEES9_SE_SG_Li256ELb0ELb1ELb0ELb0EEENS1_30DynamicPersistentTileSchedulerILi256ELi128ELb0ELb1ELb1EEEEEEEEEvNT_6ParamsE)
        /*0d44*/ 	.short	0x0210
        /*0d46*/ 	.short	0x0bf0


	//----- nvinfo : EIATTR_SW_WAR
	.align		4
.L_1373:
        /*0d48*/ 	.byte	0x04, 0x36
        /*0d4a*/ 	.short	(.L_1375 - .L_1374)
.L_1374:
        /*0d4c*/ 	.word	0x00000008
.L_1375:


//--------------------- .nv.info._ZN7cutlass13device_kernelIN5flash11enable_sm90INS1_16FlashAttnFwdSm90INS1_25CollectiveMainloopFwdSm90ILi2EN4cute5tupleIJNS5_1CILi1EEES8_S8_EEENS6_IJNS7_ILi128EEENS7_ILi96EEENS7_ILi64EEEEEELi256ENS_6half_tEfNS_4arch4Sm90ELb0ELb1ELb1ELb1ELb0ELb0ELb0ELb1ELb0ELb1ELb0ELb0EEENS1_21CollectiveEpilogueFwdINS6_IJSA_NS7_ILi256EEESB_EEES9_SE_SG_Li256ELb1ELb1ELb0ELb0EEENS1_36VarlenDynamicPersistentTileSchedulerILi128ELi96ELi256ELi128ELb0ELb1ELb1ELb1ELb0ELb1EEEEEEEEEvNT_6ParamsE --------------------------
	.section	.nv.info._ZN7cutlass13device_kernelIN5flash11enable_sm90INS1_16FlashAttnFwdSm90INS1_25CollectiveMainloopFwdSm90ILi2EN4cute5tupleIJNS5_1CILi1EEES8_S8_EEENS6_IJNS7_ILi128EEENS7_ILi96EEENS7_ILi64EEEEEELi256ENS_6half_tEfNS_4arch4Sm90ELb0ELb1ELb1ELb1ELb0ELb0ELb0ELb1ELb0ELb1ELb0ELb0EEENS1_21CollectiveEpilogueFwdINS6_IJSA_NS7_ILi256EEESB_EEES9_SE_SG_Li256ELb1ELb1ELb0ELb0EEENS1_36VarlenDynamicPersistentTileSchedulerILi128ELi96ELi256ELi128ELb0ELb1ELb1ELb1ELb0ELb1EEEEEEEEEvNT_6ParamsE,"",@"SHT_CUDA_INFO"
	.sectionflags	@""
	.align	4


	//----- nvinfo : EIATTR_CUDA_API_VERSION
	.align		4
        /*0000*/ 	.byte	0x04, 0x37
        /*0002*/ 	.short	(.L_1377 - .L_1376)
.L_1376:
        /*0004*/ 	.word	0x00000082


	//----- nvinfo : EIATTR_KPARAM_INFO
	.align		4
.L_1377:
        /*0008*/ 	.byte	0x04, 0x17
        /*000a*/ 	.short	(.L_1379 - .L_1378)
.L_1378:
        /*000c*/ 	.word	0x00000000
        /*0010*/ 	.short	0x0000
        /*0012*/ 	.short	0x0070
        /*0014*/ 	.byte	0x00, 0xf0, 0x01, 0x2a


	//----- nvinfo : EIATTR_SPARSE_MMA_MASK
	.align		4
.L_1379:
        /*0018*/ 	.byte	0x03, 0x50
        /*001a*/ 	.short	0x0000


	//----- nvinfo : EIATTR_MAXREG_COUNT
	.align		4
        /*001c*/ 	.byte	0x03, 0x1b
        /*001e*/ 	.short	0x00a8


	//----- nvinfo : EIATTR_NUM_BARRIERS
	.align		4
        /*0020*/ 	.byte	0x02, 0x4c
        /*0022*/ 	.byte	0x10
	.zero		1


	//----- nvinfo : EIATTR_EXTERNS
	.align		4
        /*0024*/ 	.byte	0x04, 0x0f
        /*0026*/ 	.short	(.L_1381 - .L_1380)


	//   ....[0]....
	.align		4
.L_1380:
        /*0028*/ 	.word	index@(__assertfail)


	//----- nvinfo : EIATTR_ANNOTATIONS
	.align		4
.L_1381:
        /*002c*/ 	.byte	0x04, 0x55
        /*002e*/ 	.short	(.L_1383 - .L_1382)


	//   ....[0]....
.L_1382:
        /* <DEDUP_REMOVED lines=57> */


	//----- nvinfo : EIATTR_MERCURY_ISA_VERSION
	.align		4
.L_1383:
        /*03b0*/ 	.byte	0x03, 0x5f
        /*03b2*/ 	.short	0x0101


	//----- nvinfo : EIATTR_UNUSED_LOAD_BYTE_OFFSET
	.align		4
        /*03b4*/ 	.byte	0x04, 0x44
        /*03b6*/ 	.short	(.L_1385 - .L_1384)


	//   ....[0]....
.L_1384:
        /*03b8*/ 	.word	0x00000a40
        /*03bc*/ 	.word	0x0000fff0


	//   ....[1]....
        /*03c0*/ 	.word	0x0000e980
        /*03c4*/ 	.word	0x0000fff0


	//----- nvinfo : EIATTR_INT_WARP_WIDE_INSTR_OFFSETS
	.align		4
.L_1385:
        /*03c8*/ 	.byte	0x04, 0x31
        /*03ca*/ 	.short	(.L_1387 - .L_1386)


	//   ....[0]....
.L_1386:
        /*03cc*/ 	.word	0x00000130


	//   ....[1]....
        /*03d0*/ 	.word	0x00000170


	//   ....[2]....
        /*03d4*/ 	.word	0x000001e0


	//   ....[3]....
        /*03d8*/ 	.word	0x00012d10


	//   ....[4]....
        /*03dc*/ 	.word	0x00012da0


	//   ....[5]....
        /*03e0*/ 	.word	0x00016b10


	//   ....[6]....
        /*03e4*/ 	.word	0x00016ba0


	//----- nvinfo : EIATTR_COOP_GROUP_MASK_REGIDS
	.align		4
.L_1387:
        /*03e8*/ 	.byte	0x04, 0x29
        /*03ea*/ 	.short	(.L_1389 - .L_1388)


	//   ....[0]....
.L_1388:
        /*03ec*/ 	.word	0xffffffff


	//   ....[1]....
        /*03f0*/ 	.word	0xffffffff


	//   ....[2]....
        /*03f4*/ 	.word	0xffffffff


	//   ....[3]....
        /*03f8*/ 	.word	0xffffffff


	//   ....[4]....
        /*03fc*/ 	.word	0xffffffff


	//   ....[5]....
        /*0400*/ 	.word	0xffffffff


	//   ....[6]....
        /*0404*/ 	.word	0xffffffff


	//   ....[7]....
        /*0408*/ 	.word	0xffffffff


	//   ....[8]....
        /*040c*/ 	.word	0xffffffff


	//   ....[9]....
        /*0410*/ 	.word	0xffffffff


	//   ....[10]....
        /*0414*/ 	.word	0xffffffff


	//   ....[11]....
        /*0418*/ 	.word	0xffffffff


	//   ....[12]....
        /*041c*/ 	.word	0xffffffff


	//   ....[13]....
        /*0420*/ 	.word	0xffffffff


	//   ....[14]....
        /*0424*/ 	.word	0xffffffff


	//   ....[15]....
        /*0428*/ 	.word	0xffffffff


	//   ....[16]....
        /*042c*/ 	.word	0xffffffff


	//   ....[17]....
        /*0430*/ 	.word	0xffffffff


	//   ....[18]....
        /*0434*/ 	.word	0xffffffff


	//   ....[19]....
        /*0438*/ 	.word	0xffffffff


	//   ....[20]....
        /*043c*/ 	.word	0xffffffff


	//   ....[21]....
        /*0440*/ 	.word	0xffffffff


	//   ....[22]....
        /*0444*/ 	.word	0xffffffff


	//   ....[23]....
        /*0448*/ 	.word	0xffffffff


	//   ....[24]....
        /*044c*/ 	.word	0xffffffff


	//   ....[25]....
        /*0450*/ 	.word	0xffffffff


	//   ....[26]....
        /*0454*/ 	.word	0xffffffff


	//   ....[27]....
        /*0458*/ 	.word	0xffffffff


	//   ....[28]....
        /*045c*/ 	.word	0xffffffff


	//   ....[29]....
        /*0460*/ 	.word	0xffffffff


	//   ....[30]....
        /*0464*/ 	.word	0xffffffff


	//   ....[31]....
        /*0468*/ 	.word	0xffffffff


	//   ....[32]....
        /*046c*/ 	.word	0xffffffff


	//   ....[33]....
        /*0470*/ 	.word	0xffffffff


	//   ....[34]....
        /*0474*/ 	.word	0xffffffff


	//   ....[35]....
        /*0478*/ 	.word	0xffffffff


	//   ....[36]....
        /*047c*/ 	.word	0xffffffff


	//   ....[37]....
        /*0480*/ 	.word	0xffffffff


	//   ....[38]....
        /*0484*/ 	.word	0xffffffff


	//   ....[39]....
        /*0488*/ 	.word	0xffffffff


	//   ....[40]....
        /*048c*/ 	.word	0xffffffff


	//   ....[41]....
        /*0490*/ 	.word	0xffffffff


	//   ....[42]....
        /*0494*/ 	.word	0xffffffff


	//   ....[43]....
        /*0498*/ 	.word	0xffffffff


	//   ....[44]....
        /*049c*/ 	.word	0xffffffff


	//   ....[45]....
        /*04a0*/ 	.word	0xffffffff


	//   ....[46]....
        /*04a4*/ 	.word	0xffffffff


	//   ....[47]....
        /*04a8*/ 	.word	0xffffffff


	//   ....[48]....
        /*04ac*/ 	.word	0xffffffff


	//   ....[49]....
        /*04b0*/ 	.word	0xffffffff


	//   ....[50]....
        /*04b4*/ 	.word	0xffffffff


	//   ....[51]....
        /*04b8*/ 	.word	0xffffffff


	//   ....[52]....
        /*04bc*/ 	.word	0xffffffff


	//   ....[53]....
        /*04c0*/ 	.word	0xffffffff


	//   ....[54]....
        /*04c4*/ 	.word	0xffffffff


	//   ....[55]....
        /*04c8*/ 	.word	0xffffffff


	//   ....[56]....
        /*04cc*/ 	.word	0xffffffff


	//   ....[57]....
        /*04d0*/ 	.word	0xffffffff


	//   ....[58]....
        /*04d4*/ 	.word	0xffffffff


	//   ....[59]....
        /*04d8*/ 	.word	0xffffffff


	//   ....[60]....
        /*04dc*/ 	.word	0xffffffff


	//   ....[61]....
        /*04e0*/ 	.word	0xffffffff


	//   ....[62]....
        /*04e4*/ 	.word	0xffffffff


	//   ....[63]....
        /*04e8*/ 	.word	0xffffffff


	//   ....[64]....
        /*04ec*/ 	.word	0xffffffff


	//   ....[65]....
        /*04f0*/ 	.word	0xffffffff


	//   ....[66]....
        /*04f4*/ 	.word	0xffffffff


	//   ....[67]....
        /*04f8*/ 	.word	0xffffffff


	//   ....[68]....
        /*04fc*/ 	.word	0xffffffff


	//   ....[69]....
        /*0500*/ 	.word	0xffffffff


	//   ....[70]....
        /*0504*/ 	.word	0xffffffff


	//   ....[71]....
        /*0508*/ 	.word	0xffffffff


	//   ....[72]....
        /*050c*/ 	.word	0xffffffff


	//   ....[73]....
        /*0510*/ 	.word	0xffffffff


	//   ....[74]....
        /*0514*/ 	.word	0xffffffff


	//   ....[75]....
        /*0518*/ 	.word	0xffffffff


	//   ....[76]....
        /*051c*/ 	.word	0xffffffff


	//   ....[77]....
        /*0520*/ 	.word	0xffffffff


	//   ....[78]....
        /*0524*/ 	.word	0xffffffff


	//   ....[79]....
        /*0528*/ 	.word	0xffffffff


	//   ....[80]....
        /*052c*/ 	.word	0xffffffff


	//   ....[81]....
        /*0530*/ 	.word	0xffffffff


	//   ....[82]....
        /*0534*/ 	.word	0xffffffff


	//   ....[83]....
        /*0538*/ 	.word	0xffffffff


	//   ....[84]....
        /*053c*/ 	.word	0xffffffff


	//   ....[85]....
        /*0540*/ 	.word	0xffffffff


	//   ....[86]....
        /*0544*/ 	.word	0xffffffff


	//   ....[87]....
        /*0548*/ 	.word	0xffffffff


	//   ....[88]....
        /*054c*/ 	.word	0xffffffff


	//   ....[89]....
        /*0550*/ 	.word	0xffffffff


	//   ....[90]....
        /*0554*/ 	.word	0xffffffff


	//   ....[91]....
        /*0558*/ 	.word	0xffffffff


	//   ....[92]....
        /*055c*/ 	.word	0xffffffff


	//   ....[93]....
        /*0560*/ 	.word	0xffffffff


	//   ....[94]....
        /*0564*/ 	.word	0xffffffff


	//   ....[95]....
        /*0568*/ 	.word	0xffffffff


	//   ....[96]....
        /*056c*/ 	.word	0xffffffff


	//   ....[97]....
        /*0570*/ 	.word	0xffffffff


	//   ....[98]....
        /*0574*/ 	.word	0xffffffff


	//   ....[99]....
        /*0578*/ 	.word	0xffffffff


	//   ....[100]....
        /*057c*/ 	.word	0xffffffff


	//   ....[101]....
        /*0580*/ 	.word	0xffffffff


	//   ....[102]....
        /*0584*/ 	.word	0xffffffff


	//   ....[103]....
        /*0588*/ 	.word	0xffffffff


	//   ....[104]....
        /*058c*/ 	.word	0xffffffff


	//   ....[105]....
        /*0590*/ 	.word	0x0500000f


	//   ....[106]....
        /*0594*/ 	.word	0x0500000f


	//   ....[107]....
        /*0598*/ 	.word	0x0500000f


	//   ....[108]....
        /*059c*/ 	.word	0x0500000f


	//   ....[109]....
        /*05a0*/ 	.word	0x0500000f


	//   ....[110]....
        /*05a4*/ 	.word	0x0500000f


	//   ....[111]....
        /*05a8*/ 	.word	0x0500000f


	//   ....[112]....
        /*05ac*/ 	.word	0x0500000f


	//   ....[113]....
        /*05b0*/ 	.word	0x0500000f


	//   ....[114]....
        /*05b4*/ 	.word	0x0500000f


	//   ....[115]....
        /*05b8*/ 	.word	0x0500000f


	//   ....[116]....
        /*05bc*/ 	.word	0x0500000f


	//   ....[117]....
        /*05c0*/ 	.word	0x0500000f


	//   ....[118]....
        /*05c4*/ 	.word	0x0500000f


	//   ....[119]....
        /*05c8*/ 	.word	0x0500000f


	//   ....[120]....
        /*05cc*/ 	.word	0x0500000f


	//   ....[121]....
        /*05d0*/ 	.word	0x0500000f


	//   ....[122]....
        /*05d4*/ 	.word	0x0500000f


	//   ....[123]....
        /*05d8*/ 	.word	0x0500000f


	//   ....[124]....
        /*05dc*/ 	.word	0x0500000f


	//   ....[125]....
        /*05e0*/ 	.word	0x0500000f


	//   ....[126]....
        /*05e4*/ 	.word	0x0500000f


	//   ....[127]....
        /*05e8*/ 	.word	0x0500000f


	//   ....[128]....
        /*05ec*/ 	.word	0x0500000f


	//   ....[129]....
        /*05f0*/ 	.word	0x0500000f


	//   ....[130]....
        /*05f4*/ 	.word	0x0500000f


	//   ....[131]....
        /*05f8*/ 	.word	0x0500000f


	//   ....[132]....
        /*05fc*/ 	.word	0x0500000f


	//   ....[133]....
        /*0600*/ 	.word	0x0500000f


	//   ....[134]....
        /*0604*/ 	.word	0x0500000f


	//   ....[135]....
        /*0608*/ 	.word	0x0500000f


	//   ....[136]....
        /*060c*/ 	.word	0x0500000f


	//   ....[137]....
        /*0610*/ 	.word	0x0500000f


	//   ....[138]....
        /*0614*/ 	.word	0x0500000f


	//   ....[139]....
        /*0618*/ 	.word	0x0500000f


	//----- nvinfo : EIATTR_COOP_GROUP_INSTR_OFFSETS
	.align		4
.L_1389:
        /*061c*/ 	.byte	0x04, 0x28
        /*061e*/ 	.short	(.L_1391 - .L_1390)


	//   ....[0]....
.L_1390:
        /*0620*/ 	.word	0x00000070


	//   ....[1]....
        /*0624*/ 	.word	0x00000140


	//   ....[2]....
        /*0628*/ 	.word	0x00000190


	//   ....[3]....
        /*062c*/ 	.word	0x000003c0


	//   ....[4]....
        /*0630*/ 	.word	0x00000520


	//   ....[5]....
        /*0634*/ 	.word	0x00000640


	//   ....[6]....
        /*0638*/ 	.word	0x000007a0


	//   ....[7]....
        /*063c*/ 	.word	0x00001b50


	//   ....[8]....
        /*0640*/ 	.word	0x00002250


	//   ....[9]....
        /*0644*/ 	.word	0x00002b30


	//   ....[10]....
        /*0648*/ 	.word	0x00003890


	//   ....[11]....
        /*064c*/ 	.word	0x000039a0


	//   ....[12]....
        /*0650*/ 	.word	0x00003eb0


	//   ....[13]....
        /*0654*/ 	.word	0x00003f50


	//   ....[14]....
        /*0658*/ 	.word	0x00005270


	//   ....[15]....
        /*065c*/ 	.word	0x000059d0


	//   ....[16]....
        /*0660*/ 	.word	0x00006750


	//   ....[17]....
        /*0664*/ 	.word	0x00006870


	//   ....[18]....
        /*0668*/ 	.word	0x00006ed0


	//   ....[19]....
        /*066c*/ 	.word	0x00006f50


	//   ....[20]....
        /*0670*/ 	.word	0x00008fa0


	//   ....[21]....
        /*0674*/ 	.word	0x00009010


	//   ....[22]....
        /*0678*/ 	.word	0x000094a0


	//   ....[23]....
        /*067c*/ 	.word	0x00009660


	//   ....[24]....
        /*0680*/ 	.word	0x0000aec0


	//   ....[25]....
        /*0684*/ 	.word	0x0000b600


	//   ....[26]....
        /*0688*/ 	.word	0x0000c2a0


	//   ....[27]....
        /*068c*/ 	.word	0x0000c3c0


	//   ....[28]....
        /*0690*/ 	.word	0x0000cc30


	//   ....[29]....
        /*0694*/ 	.word	0x0000ce00


	//   ....[30]....
        /*0698*/ 	.word	0x0000df00


	//   ....[31]....
        /*069c*/ 	.word	0x0000df40


	//   ....[32]....
        /*06a0*/ 	.word	0x0000dfe0


	//   ....[33]....
        /*06a4*/ 	.word	0x0000e040


	//   ....[34]....
        /*06a8*/ 	.word	0x0000fa10


	//   ....[35]....
        /*06ac*/ 	.word	0x0000fa50


	//   ....[36]....
        /*06b0*/ 	.word	0x0000fa90


	//   ....[37]....
        /*06b4*/ 	.word	0x0000fac0


	//   ....[38]....
        /*06b8*/ 	.word	0x00010360


	//   ....[39]....
        /*06bc*/ 	.word	0x000103a0


	//   ....[40]....
        /*06c0*/ 	.word	0x000104e0


	//   ....[41]....
        /*06c4*/ 	.word	0x00010500


	//   ....[42]....
        /*06c8*/ 	.word	0x00010640


	//   ....[43]....
        /*06cc*/ 	.word	0x00010660


	//   ....[44]....
        /*06d0*/ 	.word	0x000107b0


	//   ....[45]....
        /*06d4*/ 	.word	0x000107d0


	//   ....[46]....
        /*06d8*/ 	.word	0x00011120


	//   ....[47]....
        /*06dc*/ 	.word	0x00011140


	//   ....[48]....
        /*06e0*/ 	.word	0x00011280


	//   ....[49]....
        /*06e4*/ 	.word	0x000112a0


	//   ....[50]....
        /*06e8*/ 	.word	0x000113e0


	//   ....[51]....
        /*06ec*/ 	.word	0x00011400


	//   ....[52]....
        /*06f0*/ 	.word	0x00011550


	//   ....[53]....
        /*06f4*/ 	.word	0x00011570


	//   ....[54]....
        /*06f8*/ 	.word	0x00011750


	//   ....[55]....
        /*06fc*/ 	.word	0x00011930


	//   ....[56]....
        /*0700*/ 	.word	0x00011960


	//   ....[57]....
        /*0704*/ 	.word	0x00011990


	//   ....[58]....
        /*0708*/ 	.word	0x000119c0


	//   ....[59]....
        /*070c*/ 	.word	0x000119f0


	//   ....[60]....
        /*0710*/ 	.word	0x00011a20


	//   ....[61]....
        /*0714*/ 	.word	0x00011b90


	//   ....[62]....
        /*0718*/ 	.word	0x00011bc0


	//   ....[63]....
        /*071c*/ 	.word	0x00011bf0


	//   ....[64]....
        /*0720*/ 	.word	0x00011c20


	//   ....[65]....
        /*0724*/ 	.word	0x00011c50


	//   ....[66]....
        /*0728*/ 	.word	0x00011c80


	//   ....[67]....
        /*072c*/ 	.word	0x00011d20


	//   ....[68]....
        /*0730*/ 	.word	0x00011d80


	//   ....[69]....
        /*0734*/ 	.word	0x00011e10


	//   ....[70]....
        /*0738*/ 	.word	0x000132d0


	//   ....[71]....
        /*073c*/ 	.word	0x00013df0


	//   ....[72]....
        /*0740*/ 	.word	0x00013e10


	//   ....[73]....
        /*0744*/ 	.word	0x00013ec0


	//   ....[74]....
        /*0748*/ 	.word	0x00013ed0


	//   ....[75]....
        /*074c*/ 	.word	0x00013f50


	//   ....[76]....
        /*0750*/ 	.word	0x00013f60


	//   ....[77]....
        /*0754*/ 	.word	0x00013fe0


	//   ....[78]....
        /*0758*/ 	.word	0x00013ff0


	//   ....[79]....
        /*075c*/ 	.word	0x00014070


	//   ....[80]....
        /*0760*/ 	.word	0x00014080


	//   ....[81]....
        /*0764*/ 	.word	0x00014100


	//   ....[82]....
        /*0768*/ 	.word	0x00014110


	//   ....[83]....
        /*076c*/ 	.word	0x00014190


	//   ....[84]....
        /*0770*/ 	.word	0x000141a0


	//   ....[85]....
        /*0774*/ 	.word	0x000141b0


	//   ....[86]....
        /*0778*/ 	.word	0x00014200


	//   ....[87]....
        /*077c*/ 	.word	0x00016da0


	//   ....[88]....
        /*0780*/ 	.word	0x00016e00


	//   ....[89]....
        /*0784*/ 	.word	0x00016e30


	//   ....[90]....
        /*0788*/ 	.word	0x00016e40


	//   ....[91]....
        /*078c*/ 	.word	0x00016e70


	//   ....[92]....
        /*0790*/ 	.word	0x00016ea0


	//   ....[93]....
        /*0794*/ 	.word	0x00016ed0


	//   ....[94]....
        /*0798*/ 	.word	0x00016f00


	//   ....[95]....
        /*079c*/ 	.word	0x00017080


	//   ....[96]....
        /*07a0*/ 	.word	0x000170b0


	//   ....[97]....
        /*07a4*/ 	.word	0x000170e0


	//   ....[98]....
        /*07a8*/ 	.word	0x00017110


	//   ....[99]....
        /*07ac*/ 	.word	0x00017140


	//   ....[100]....
        /*07b0*/ 	.word	0x00017170


	//   ....[101]....
        /*07b4*/ 	.word	0x00017230


	//   ....[102]....
        /*07b8*/ 	.word	0x00017250


	//   ....[103]....
        /*07bc*/ 	.word	0x000172c0


	//   ....[104]....
        /*07c0*/ 	.word	0x00017980


	//   ....[105]....
        /*07c4*/ 	.word	0x00017fc0


	//   ....[106]....
        /*07c8*/ 	.word	0x00018180


	//   ....[107]....
        /*07cc*/ 	.word	0x000181d0


	//   ....[108]....
        /*07d0*/ 	.word	0x00018230


	//   ....[109]....
        /*07d4*/ 	.word	0x00018320


	//   ....[110]....
        /*07d8*/ 	.word	0x00018380


	//   ....[111]....
        /*07dc*/ 	.word	0x00018470


	//   ....[112]....
        /*07e0*/ 	.word	0x000184d0


	//   ....[113]....
        /*07e4*/ 	.word	0x000185c0


	//   ....[114]....
        /*07e8*/ 	.word	0x00018620


	//   ....[115]....
        /*07ec*/ 	.word	0x00018710


	//   ....[116]....
        /*07f0*/ 	.word	0x00018770


	//   ....[117]....
        /*07f4*/ 	.word	0x00018860


	//   ....[118]....
        /*07f8*/ 	.word	0x000188c0


	//   ....[119]....
        /*07fc*/ 	.word	0x00018990


	//   ....[120]....
        /*0800*/ 	.word	0x00018a10


	//   ....[121]....
        /*0804*/ 	.word	0x00018ae0


	//   ....[122]....
        /*0808*/ 	.word	0x00018e10


	//   ....[123]....
        /*080c*/ 	.word	0x00018eb0


	//   ....[124]....
        /*0810*/ 	.word	0x00018fd0


	//   ....[125]....
        /*0814*/ 	.word	0x00019040


	//   ....[126]....
        /*0818*/ 	.word	0x000190b0


	//   ....[127]....
        /*081c*/ 	.word	0x00019120


	//   ....[128]....
        /*0820*/ 	.word	0x00019190


	//   ....[129]....
        /*0824*/ 	.word	0x00019210


	//   ....[130]....
        /*0828*/ 	.word	0x000192a0


	//   ....[131]....
        /*082c*/ 	.word	0x00019330


	//   ....[132]....
        /*0830*/ 	.word	0x000193a0


	//   ....[133]....
        /*0834*/ 	.word	0x00019410


	//   ....[134]....
        /*0838*/ 	.word	0x00019480


	//   ....[135]....
        /*083c*/ 	.word	0x00019500


	//   ....[136]....
        /*0840*/ 	.word	0x00019570


	//   ....[137]....
        /*0844*/ 	.word	0x00019610


	//   ....[138]....
        /*0848*/ 	.word	0x000196a0


	//   ....[139]....
        /*084c*/ 	.word	0x000197d0


	//----- nvinfo : EIATTR_REG_RECONFIG
	.align		4
.L_1391:
        /*0850*/ 	.byte	0x01, 0x54
	.zero		2


	//----- nvinfo : EIATTR_SYSCALL_OFFSETS
	.align		4
        /*0854*/ 	.byte	0x04, 0x46
        /*0856*/ 	.short	(.L_1393 - .L_1392)


	//   ....[0]....
.L_1392:
        /*0858*/ 	.word	0x00001d30


	//   ....[1]....
        /*085c*/ 	.word	0x00012f10


	//   ....[2]....
        /*0860*/ 	.word	0x00013060


	//   ....[3]....
        /*0864*/ 	.word	0x00013150


	//   ....[4]....
        /*0868*/ 	.word	0x000139c0


	//----- nvinfo : EIATTR_MBARRIER_INSTR_OFFSETS
	.align		4
.L_1393:
        /*086c*/ 	.byte	0x04, 0x39
        /*086e*/ 	.short	(.L_1395 - .L_1394)


	//   ....[0]....
.L_1394:
        /*0870*/ 	.word	0x00000270
        /*0874*/ 	.word	0x000000ff
        /*0878*/ 	.word	0x00022800
        /*087c*/ 	.short	0x0100
        /*087e*/ 	.byte	0x08
	.zero		1


	//   ....[1]....
        /*0880*/ 	.word	0x00000280
        /*0884*/ 	.word	0x000000ff
        /*0888*/ 	.word	0x00022820
        /*088c*/ 	.short	0x0100
        /*088e*/ 	.byte	0x08
	.zero		1


	//   ....[2]....
        /*0890*/ 	.word	0x00000370
        /*0894*/ 	.word	0x000000ff
        /*0898*/ 	.word	0x00022830
        /*089c*/ 	.short	0x0100
        /*089e*/ 	.byte	0x08
	.zero		1


	//   ....[3]....
        /*08a0*/ 	.word	0x00000380
        /*08a4*/ 	.word	0x000000ff
        /*08a8*/ 	.word	0x00022840
        /*08ac*/ 	.short	0x0100
        /*08ae*/ 	.byte	0x08
	.zero		1


	//   ....[4]....
        /*08b0*/ 	.word	0x00000390
        /*08b4*/ 	.word	0x000000ff
        /*08b8*/ 	.word	0x00022838
        /*08bc*/ 	.short	0x0100
        /*08be*/ 	.byte	0x08
	.zero		1


	//   ....[5]....
        /*08c0*/ 	.word	0x000003a0
        /*08c4*/ 	.word	0x000000ff
        /*08c8*/ 	.word	0x00022848
        /*08cc*/ 	.short	0x0100
        /*08ce*/ 	.byte	0x08
	.zero		1


	//   ....[6]....
        /*08d0*/ 	.word	0x000004d0
        /*08d4*/ 	.word	0x000000ff
        /*08d8*/ 	.word	0x00022850
        /*08dc*/ 	.short	0x0100
        /*08de*/ 	.byte	0x08
	.zero		1


	//   ....[7]....
        /*08e0*/ 	.word	0x000004e0
        /*08e4*/ 	.word	0x000000ff
        /*08e8*/ 	.word	0x00022860
        /*08ec*/ 	.short	0x0100
        /*08ee*/ 	.byte	0x08
	.zero		1


	//   ....[8]....
        /*08f0*/ 	.word	0x000004f0
        /*08f4*/ 	.word	0x000000ff
        /*08f8*/ 	.word	0x00022858
        /*08fc*/ 	.short	0x0100
        /*08fe*/ 	.byte	0x08
	.zero		1


	//   ....[9]....
        /*0900*/ 	.word	0x00000500
        /*0904*/ 	.word	0x000000ff
        /*0908*/ 	.word	0x00022868
        /*090c*/ 	.short	0x0100
        /*090e*/ 	.byte	0x08
	.zero		1


	//   ....[10]....
        /*0910*/ 	.word	0x000005f0
        /*0914*/ 	.word	0x000000ff
        /*0918*/ 	.word	0x00022870
        /*091c*/ 	.short	0x0100
        /*091e*/ 	.byte	0x06
	.zero		1


	//   ....[11]....
        /*0920*/ 	.word	0x00000600
        /*0924*/ 	.word	0x000000ff
        /*0928*/ 	.word	0x00022880
        /*092c*/ 	.short	0x0100
        /*092e*/ 	.byte	0x06
	.zero		1


	//   ....[12]....
        /*0930*/ 	.word	0x00000610
        /*0934*/ 	.word	0x000000ff
        /*0938*/ 	.word	0x00022878
        /*093c*/ 	.short	0x0100
        /*093e*/ 	.byte	0x06
	.zero		1


	//   ....[13]....
        /*0940*/ 	.word	0x00000620
        /*0944*/ 	.word	0x000000ff
        /*0948*/ 	.word	0x00022888
        /*094c*/ 	.short	0x0100
        /*094e*/ 	.byte	0x06
	.zero		1


	//   ....[14]....
        /*0950*/ 	.word	0x00000750
        /*0954*/ 	.word	0x000000ff
        /*0958*/ 	.word	0x00022890
        /*095c*/ 	.short	0x0100
        /*095e*/ 	.byte	0x08
	.zero		1


	//   ....[15]....
        /*0960*/ 	.word	0x00000760
        /*0964*/ 	.word	0x000000ff
        /*0968*/ 	.word	0x000228a0
        /*096c*/ 	.short	0x0100
        /*096e*/ 	.byte	0x08
	.zero		1


	//   ....[16]....
        /*0970*/ 	.word	0x00000770
        /*0974*/ 	.word	0x000000ff
        /*0978*/ 	.word	0x00022898
        /*097c*/ 	.short	0x0100
        /*097e*/ 	.byte	0x08
	.zero		1


	//   ....[17]....
        /*0980*/ 	.word	0x00000780
        /*0984*/ 	.word	0x000000ff
        /*0988*/ 	.word	0x000228a8
        /*098c*/ 	.short	0x0100
        /*098e*/ 	.byte	0x08
	.zero		1


	//   ....[18]....
        /*0990*/ 	.word	0x000008b0
        /*0994*/ 	.word	0x000000ff
        /*0998*/ 	.word	0x000228b0
        /*099c*/ 	.short	0x0100
        /*099e*/ 	.byte	0x08
	.zero		1


	//   ....[19]....
        /*09a0*/ 	.word	0x000008c0
        /*09a4*/ 	.word	0x000000ff
        /*09a8*/ 	.word	0x000228c0
        /*09ac*/ 	.short	0x0100
        /*09ae*/ 	.byte	0x08
	.zero		1


	//   ....[20]....
        /*09b0*/ 	.word	0x000008d0
        /*09b4*/ 	.word	0x000000ff
        /*09b8*/ 	.word	0x000228b8
        /*09bc*/ 	.short	0x0100
        /*09be*/ 	.byte	0x08
	.zero		1


	//   ....[21]....
        /*09c0*/ 	.word	0x000008e0
        /*09c4*/ 	.word	0x000000ff
        /*09c8*/ 	.word	0x000228c8
        /*09cc*/ 	.short	0x0100
        /*09ce*/ 	.byte	0x08
	.zero		1


	//   ....[22]....
        /*09d0*/ 	.word	0x00001de0
        /*09d4*/ 	.word	0x00000008
        /*09d8*/ 	.word	0x00022800
        /*09dc*/ 	.short	0x010a
        /*09de*/ 	.byte	0x3f
	.zero		1


	//   ....[23]....
        /*09e0*/ 	.word	0x00001eb0
        /*09e4*/ 	.word	0x00000003
        /*09e8*/ 	.word	0x00022830
        /*09ec*/ 	.short	0x010a
        /*09ee*/ 	.byte	0x3f
	.zero		1


	//   ....[24]....
        /*09f0*/ 	.word	0x00001ef0
        /*09f4*/ 	.word	0x00000003
        /*09f8*/ 	.word	0x00022830
        /*09fc*/ 	.short	0x010a
        /*09fe*/ 	.byte	0x3f
	.zero		1


	//   ....[25]....
        /*0a00*/ 	.word	0x00002600
        /*0a04*/ 	.word	0x00000002
        /*0a08*/ 	.word	0x00000000
        /*0a0c*/ 	.short	0x0101
        /*0a0e*/ 	.byte	0x3f
	.zero		1


	//   ....[26]....
        /*0a10*/ 	.word	0x00004810
        /*0a14*/ 	.word	0x00000003
        /*0a18*/ 	.word	0x00022850
        /*0a1c*/ 	.short	0x010a
        /*0a1e*/ 	.byte	0x3f
	.zero		1


	//   ....[27]....
        /*0a20*/ 	.word	0x00004850
        /*0a24*/ 	.word	0x00000003
        /*0a28*/ 	.word	0x00022850
        /*0a2c*/ 	.short	0x010a
        /*0a2e*/ 	.byte	0x3f
	.zero		1


	//   ....[28]....
        /*0a30*/ 	.word	0x00004bd0
        /*0a34*/ 	.word	0x00000003
        /*0a38*/ 	.word	0x00000000
        /*0a3c*/ 	.short	0x0101
        /*0a3e*/ 	.byte	0x3f
	.zero		1


	//   ....[29]....
        /*0a40*/ 	.word	0x00004eb0
        /*0a44*/ 	.word	0x000000ff
        /*0a48*/ 	.word	0x00022830
        /*0a4c*/ 	.short	0x010a
        /*0a4e*/ 	.byte	0x1c
	.zero		1


	//   ....[30]....
        /*0a50*/ 	.word	0x00004ef0
        /*0a54*/ 	.word	0x000000ff
        /*0a58*/ 	.word	0x00022830
        /*0a5c*/ 	.short	0x010a
        /*0a5e*/ 	.byte	0x1c
	.zero		1


	//   ....[31]....
        /*0a60*/ 	.word	0x00005460
        /*0a64*/ 	.word	0x0000000a
        /*0a68*/ 	.word	0x00000000
        /*0a6c*/ 	.short	0x0101
        /*0a6e*/ 	.byte	0x3f
	.zero		1


	//   ....[32]....
        /*0a70*/ 	.word	0x00008040
        /*0a74*/ 	.word	0x000000ff
        /*0a78*/ 	.word	0x00022850
        /*0a7c*/ 	.short	0x010a
        /*0a7e*/ 	.byte	0x1c
	.zero		1


	//   ....[33]....
        /*0a80*/ 	.word	0x00008080
        /*0a84*/ 	.word	0x000000ff
        /*0a88*/ 	.word	0x00022850
        /*0a8c*/ 	.short	0x010a
        /*0a8e*/ 	.byte	0x1c
	.zero		1


	//   ....[34]....
        /*0a90*/ 	.word	0x00008380
        /*0a94*/ 	.word	0x000000b1
        /*0a98*/ 	.word	0x00000000
        /*0a9c*/ 	.short	0x0101
        /*0a9e*/ 	.byte	0x3f
	.zero		1


	//   ....[35]....
        /*0aa0*/ 	.word	0x000087b0
        /*0aa4*/ 	.word	0x000000ff
        /*0aa8*/ 	.word	0x00022830
        /*0aac*/ 	.short	0x010a
        /*0aae*/ 	.byte	0x1a
	.zero		1


	//   ....[36]....
        /*0ab0*/ 	.word	0x000087f0
        /*0ab4*/ 	.word	0x000000ff
        /*0ab8*/ 	.word	0x00022830
        /*0abc*/ 	.short	0x010a
        /*0abe*/ 	.byte	0x1a
	.zero		1


	//   ....[37]....
        /*0ac0*/ 	.word	0x000099d0
        /*0ac4*/ 	.word	0x00000099
        /*0ac8*/ 	.word	0x00000000
        /*0acc*/ 	.short	0x0101
        /*0ace*/ 	.byte	0x3f
	.zero		1


	//   ....[38]....
        /*0ad0*/ 	.word	0x0000a690
        /*0ad4*/ 	.word	0x000000ff
        /*0ad8*/ 	.word	0x00022850
        /*0adc*/ 	.short	0x010a
        /*0ade*/ 	.byte	0x1a
	.zero		1


	//   ....[39]....
        /*0ae0*/ 	.word	0x0000a6d0
        /*0ae4*/ 	.word	0x000000ff
        /*0ae8*/ 	.word	0x00022850
        /*0aec*/ 	.short	0x010a
        /*0aee*/ 	.byte	0x1a
	.zero		1


	//   ....[40]....
        /*0af0*/ 	.word	0x0000a9c0
        /*0af4*/ 	.word	0x000000b2
        /*0af8*/ 	.word	0x00000000
        /*0afc*/ 	.short	0x0101
        /*0afe*/ 	.byte	0x3f
	.zero		1


	//   ....[41]....
        /*0b00*/ 	.word	0x0000ab40
        /*0b04*/ 	.word	0x000000ff
        /*0b08*/ 	.word	0x00022830
        /*0b0c*/ 	.short	0x010a
        /*0b0e*/ 	.byte	0x1b
	.zero		1


	//   ....[42]....
        /*0b10*/ 	.word	0x0000ab80
        /*0b14*/ 	.word	0x000000ff
        /*0b18*/ 	.word	0x00022830
        /*0b1c*/ 	.short	0x010a
        /*0b1e*/ 	.byte	0x1b
	.zero		1


	//   ....[43]....
        /*0b20*/ 	.word	0x0000b160
        /*0b24*/ 	.word	0x00000004
        /*0b28*/ 	.word	0x00000000
        /*0b2c*/ 	.short	0x0101
        /*0b2e*/ 	.byte	0x3f
	.zero		1


	//   ....[44]....
        /*0b30*/ 	.word	0x0000db90
        /*0b34*/ 	.word	0x000000ff
        /*0b38*/ 	.word	0x00022850
        /*0b3c*/ 	.short	0x010a
        /*0b3e*/ 	.byte	0x1b
	.zero		1


	//   ....[45]....
        /*0b40*/ 	.word	0x0000dbd0
        /*0b44*/ 	.word	0x000000ff
        /*0b48*/ 	.word	0x00022850
        /*0b4c*/ 	.short	0x010a
        /*0b4e*/ 	.byte	0x1b
	.zero		1


	//   ....[46]....
        /*0b50*/ 	.word	0x0000dec0
        /*0b54*/ 	.word	0x000000b1
        /*0b58*/ 	.word	0x00000000
        /*0b5c*/ 	.short	0x0101
        /*0b5e*/ 	.byte	0x3f
	.zero		1


	//   ....[47]....
        /*0b60*/ 	.word	0x00010390
        /*0b64*/ 	.word	0x00000097
        /*0b68*/ 	.word	0x00000000
        /*0b6c*/ 	.short	0x0101
        /*0b6e*/ 	.byte	0x3f
	.zero		1


	//   ....[48]....
        /*0b70*/ 	.word	0x00013560
        /*0b74*/ 	.word	0x00000000
        /*0b78*/ 	.word	0x00022840
        /*0b7c*/ 	.short	0x010a
        /*0b7e*/ 	.byte	0x3f
	.zero		1


	//   ....[49]....
        /*0b80*/ 	.word	0x000142c0
        /*0b84*/ 	.word	0x00000008
        /*0b88*/ 	.word	0x00022800
        /*0b8c*/ 	.short	0x0107
        /*0b8e*/ 	.byte	0x3f
	.zero		1


	//   ....[50]....
        /*0b90*/ 	.word	0x000143c0
        /*0b94*/ 	.word	0x00000002
        /*0b98*/ 	.word	0x00022800
        /*0b9c*/ 	.short	0x0101
        /*0b9e*/ 	.byte	0x3f
	.zero		1


	//   ....[51]....
        /*0ba0*/ 	.word	0x000143e0
        /*0ba4*/ 	.word	0x00000002
        /*0ba8*/ 	.word	0x00022820
        /*0bac*/ 	.short	0x010a
        /*0bae*/ 	.byte	0x3f
	.zero		1


	//   ....[52]....
        /*0bb0*/ 	.word	0x000144f0
        /*0bb4*/ 	.word	0x00000002
        /*0bb8*/ 	.word	0x00022860
        /*0bbc*/ 	.short	0x010a
        /*0bbe*/ 	.byte	0x3f
	.zero		1


	//   ....[53]....
        /*0bc0*/ 	.word	0x00014db0
        /*0bc4*/ 	.word	0x00000003
        /*0bc8*/ 	.word	0x00022840
        /*0bcc*/ 	.short	0x010a
        /*0bce*/ 	.byte	0x3f
	.zero		1


	//   ....[54]....
        /*0bd0*/ 	.word	0x00015000
        /*0bd4*/ 	.word	0x00000003
        /*0bd8*/ 	.word	0x00022860
        /*0bdc*/ 	.short	0x010a
        /*0bde*/ 	.byte	0x3f
	.zero		1


	//   ....[55]....
        /*0be0*/ 	.word	0x00015860
        /*0be4*/ 	.word	0x00000002
        /*0be8*/ 	.word	0x00022840
        /*0bec*/ 	.short	0x010a
        /*0bee*/ 	.byte	0x3f
	.zero		1


	//   ....[56]....
        /*0bf0*/ 	.word	0x00015aa0
        /*0bf4*/ 	.word	0x00000002
        /*0bf8*/ 	.word	0x00022860
        /*0bfc*/ 	.short	0x010a
        /*0bfe*/ 	.byte	0x3f
	.zero		1


	//   ....[57]....
        /*0c00*/ 	.word	0x00016270
        /*0c04*/ 	.word	0x00000003
        /*0c08*/ 	.word	0x00022840
        /*0c0c*/ 	.short	0x010a
        /*0c0e*/ 	.byte	0x3f
	.zero		1


	//   ....[58]....
        /*0c10*/ 	.word	0x000164c0
        /*0c14*/ 	.word	0x00000003
        /*0c18*/ 	.word	0x00022860
        /*0c1c*/ 	.short	0x010a
        /*0c1e*/ 	.byte	0x3f
	.zero		1


	//   ....[59]....
        /*0c20*/ 	.word	0x00017900
        /*0c24*/ 	.word	0x00000000
        /*0c28*/ 	.word	0x00022820
        /*0c2c*/ 	.short	0x010a
        /*0c2e*/ 	.byte	0x3f
	.zero		1


	//   ....[60]....
        /*0c30*/ 	.word	0x00017ac0
        /*0c34*/ 	.word	0x00000006
        /*0c38*/ 	.word	0x00000000
        /*0c3c*/ 	.short	0x010a
        /*0c3e*/ 	.byte	0x3f
	.zero		1


	//   ....[61]....
        /*0c40*/ 	.word	0x00017b30
        /*0c44*/ 	.word	0x00000007
        /*0c48*/ 	.word	0x00000000
        /*0c4c*/ 	.short	0x010a
        /*0c4e*/ 	.byte	0x3f
	.zero		1


	//   ....[62]....
        /*0c50*/ 	.word	0x00017ba0
        /*0c54*/ 	.word	0x00000004
        /*0c58*/ 	.word	0x00000000
        /*0c5c*/ 	.short	0x010a
        /*0c5e*/ 	.byte	0x3f
	.zero		1


	//   ....[63]....
        /*0c60*/ 	.word	0x00017bd0
        /*0c64*/ 	.word	0x00000003
        /*0c68*/ 	.word	0x00000000
        /*0c6c*/ 	.short	0x010a
        /*0c6e*/ 	.byte	0x3f
	.zero		1


	//   ....[64]....
        /*0c70*/ 	.word	0x00017c30
        /*0c74*/ 	.word	0x00000008
        /*0c78*/ 	.word	0x00022800
        /*0c7c*/ 	.short	0x010a
        /*0c7e*/ 	.byte	0x3f
	.zero		1


	//   ....[65]....
        /*0c80*/ 	.word	0x00017c80
        /*0c84*/ 	.word	0x00000003
        /*0c88*/ 	.word	0x00022830
        /*0c8c*/ 	.short	0x010a
        /*0c8e*/ 	.byte	0x3f
	.zero		1


	//   ....[66]....
        /*0c90*/ 	.word	0x00017cd0
        /*0c94*/ 	.word	0x00000003
        /*0c98*/ 	.word	0x00022850
        /*0c9c*/ 	.short	0x010a
        /*0c9e*/ 	.byte	0x3f
	.zero		1


	//   ....[67]....
        /*0ca0*/ 	.word	0x00017d30
        /*0ca4*/ 	.word	0x00000007
        /*0ca8*/ 	.word	0x00022830
        /*0cac*/ 	.short	0x010a
        /*0cae*/ 	.byte	0x3f
	.zero		1


	//   ....[68]....
        /*0cb0*/ 	.word	0x00017d80
        /*0cb4*/ 	.word	0x000000b1
        /*0cb8*/ 	.word	0x00022850
        /*0cbc*/ 	.short	0x010a
        /*0cbe*/ 	.byte	0x3f
	.zero		1


	//   ....[69]....
        /*0cc0*/ 	.word	0x00017de0
        /*0cc4*/ 	.word	0x00000004
        /*0cc8*/ 	.word	0x00022830
        /*0ccc*/ 	.short	0x010a
        /*0cce*/ 	.byte	0x3f
	.zero		1


	//   ....[70]....
        /*0cd0*/ 	.word	0x00017e30
        /*0cd4*/ 	.word	0x000000b2
        /*0cd8*/ 	.word	0x00022850
        /*0cdc*/ 	.short	0x010a
        /*0cde*/ 	.byte	0x3f
	.zero		1


	//   ....[71]....
        /*0ce0*/ 	.word	0x00017e90
        /*0ce4*/ 	.word	0x00000005
        /*0ce8*/ 	.word	0x00022830
        /*0cec*/ 	.short	0x010a
        /*0cee*/ 	.byte	0x3f
	.zero		1


	//   ....[72]....
        /*0cf0*/ 	.word	0x00017ee0
        /*0cf4*/ 	.word	0x000000b1
        /*0cf8*/ 	.word	0x00022850
        /*0cfc*/ 	.short	0x010a
        /*0cfe*/ 	.byte	0x3f
	.zero		1


	//   ....[73]....
        /*0d00*/ 	.word	0x00018080
        /*0d04*/ 	.word	0x00000000
        /*0d08*/ 	.word	0x00022840
        /*0d0c*/ 	.short	0x010a
        /*0d0e*/ 	.byte	0x3f
	.zero		1


	//   ....[74]....
        /*0d10*/ 	.word	0x00018b30
        /*0d14*/ 	.word	0x00000002
        /*0d18*/ 	.word	0x00022820
        /*0d1c*/ 	.short	0x010a
        /*0d1e*/ 	.byte	0x3f
	.zero		1


	//   ....[75]....
        /*0d20*/ 	.word	0x00018b80
        /*0d24*/ 	.word	0x00000002
        /*0d28*/ 	.word	0x00022860
        /*0d2c*/ 	.short	0x010a
        /*0d2e*/ 	.byte	0x3f
	.zero		1


	//   ....[76]....
        /*0d30*/ 	.word	0x00018bd0
        /*0d34*/ 	.word	0x00000003
        /*0d38*/ 	.word	0x00022840
        /*0d3c*/ 	.short	0x010a
        /*0d3e*/ 	.byte	0x3f
	.zero		1


	//   ....[77]....
        /*0d40*/ 	.word	0x00018c20
        /*0d44*/ 	.word	0x00000003
        /*0d48*/ 	.word	0x00022860
        /*0d4c*/ 	.short	0x010a
        /*0d4e*/ 	.byte	0x3f
	.zero		1


	//   ....[78]....
        /*0d50*/ 	.word	0x00018c70
        /*0d54*/ 	.word	0x00000002
        /*0d58*/ 	.word	0x00022840
        /*0d5c*/ 	.short	0x010a
        /*0d5e*/ 	.byte	0x3f
	.zero		1


	//   ....[79]....
        /*0d60*/ 	.word	0x00018cc0
        /*0d64*/ 	.word	0x00000002
        /*0d68*/ 	.word	0x00022860
        /*0d6c*/ 	.short	0x010a
        /*0d6e*/ 	.byte	0x3f
	.zero		1


	//   ....[80]....
        /*0d70*/ 	.word	0x00018d10
        /*0d74*/ 	.word	0x00000003
        /*0d78*/ 	.word	0x00022840
        /*0d7c*/ 	.short	0x010a
        /*0d7e*/ 	.byte	0x3f
	.zero		1


	//   ....[81]....
        /*0d80*/ 	.word	0x00018d60
        /*0d84*/ 	.word	0x00000003
        /*0d88*/ 	.word	0x00022860
        /*0d8c*/ 	.short	0x010a
        /*0d8e*/ 	.byte	0x3f
	.zero		1


	//   ....[82]....
        /*0d90*/ 	.word	0x000196f0
        /*0d94*/ 	.word	0x00000000
        /*0d98*/ 	.word	0x00022820
        /*0d9c*/ 	.short	0x010a
        /*0d9e*/ 	.byte	0x3f
	.zero		1


	//   ....[83]....
        /*0da0*/ 	.word	0x00019890
        /*0da4*/ 	.word	0x00000006
        /*0da8*/ 	.word	0x00000000
        /*0dac*/ 	.short	0x010a
        /*0dae*/ 	.byte	0x3f
	.zero		1


	//   ....[84]....
        /*0db0*/ 	.word	0x000198e0
        /*0db4*/ 	.word	0x00000007
        /*0db8*/ 	.word	0x00000000
        /*0dbc*/ 	.short	0x010a
        /*0dbe*/ 	.byte	0x3f
	.zero		1


	//   ....[85]....
        /*0dc0*/ 	.word	0x00019930
        /*0dc4*/ 	.word	0x00000004
        /*0dc8*/ 	.word	0x00000000
        /*0dcc*/ 	.short	0x010a
        /*0dce*/ 	.byte	0x3f
	.zero		1


	//----- nvinfo : EIATTR_NUM_MBARRIERS
	.align		4
.L_1395:
        /*0dd0*/ 	.byte	0x03, 0x38
        /*0dd2*/ 	.short	0x0016


	//----- nvinfo : EIATTR_EXIT_INSTR_OFFSETS
	.align		4
        /*0dd4*/ 	.byte	0x04, 0x1c
        /*0dd6*/ 	.short	(.L_1397 - .L_1396)


	//   ....[0]....
.L_1396:
        /*0dd8*/ 	.word	0x00000a80


	//   ....[1]....
        /*0ddc*/ 	.word	0x000116f0


	//   ....[2]....
        /*0de0*/ 	.word	0x00017c20


	//----- nvinfo : EIATTR_MAX_THREADS
	.align		4
.L_1397:
        /*0de4*/ 	.byte	0x04, 0x05
        /*0de6*/ 	.short	(.L_1399 - .L_1398)
.L_1398:
        /*0de8*/ 	.word	0x00000180
        /*0dec*/ 	.word	0x00000001
        /*0df0*/ 	.word	0x00000001


	//----- nvinfo : EIATTR_CRS_STACK_SIZE
	.align		4
.L_1399:
        /*0df4*/ 	.byte	0x04, 0x1e
        /*0df6*/ 	.short	(.L_1401 - .L_1400)
.L_1400:
        /*0df8*/ 	.word	0x00000000


	//----- nvinfo : EIATTR_CBANK_PARAM_SIZE
	.align		4
.L_1401:
        /*0dfc*/ 	.byte	0x03, 0x19
        /*0dfe*/ 	.short	0x0af0


	//----- nvinfo : EIATTR_PARAM_CBANK
	.align		4
        /*0e00*/ 	.byte	0x04, 0x0a
        /*0e02*/ 	.short	(.L_1403 - .L_1402)
	.align		4
.L_1402:
        /*0e04*/ 	.word	index@(.nv.constant0._ZN7cutlass13device_kernelIN5flash11enable_sm90INS1_16FlashAttnFwdSm90INS1_25CollectiveMainloopFwdSm90ILi2EN4cute5tupleIJNS5_1CILi1EEES8_S8_EEENS6_IJNS7_ILi128EEENS7_ILi96EEENS7_ILi64EEEEEELi256ENS_6half_tEfNS_4arch4Sm90ELb0ELb1ELb1ELb1ELb0ELb0ELb0ELb1ELb0ELb1ELb0ELb0EEENS1_21CollectiveEpilogueFwdINS6_IJSA_NS7_ILi256EEESB_EEES9_SE_SG_Li256ELb1ELb1ELb0ELb0EEENS1_36VarlenDynamicPersistentTileSchedulerILi128ELi96ELi256ELi128ELb0ELb1ELb1ELb1ELb0ELb1EEEEEEEEEvNT_6ParamsE)
        /*0e08*/ 	.short	0x0210
        /*0e0a*/ 	.short	0x0af0


	//----- nvinfo : EIATTR_SW_WAR
	.align		4
.L_1403:
        /*0e0c*/ 	.byte	0x04, 0x36
        /*0e0e*/ 	.short	(.L_1405 - .L_1404)
.L_1404:
        /*0e10*/ 	.word	0x00000008
.L_1405:


//--------------------- .nv.info._ZN7cutlass13device_kernelIN5flash11enable_sm90INS1_16FlashAttnFwdSm90INS1_25CollectiveMainloopFwdSm90ILi2EN4cute5tupleIJNS5_1CILi1EEES8_S8_EEENS6_IJNS7_ILi128EEENS7_ILi96EEENS7_ILi64EEEEEELi256ENS_6half_tEfNS_4arch4Sm90ELb0ELb1ELb1ELb1ELb0ELb1ELb0ELb1ELb0ELb1ELb0ELb0EEENS1_21CollectiveEpilogueFwdINS6_IJSA_NS7_ILi256EEESB_EEES9_SE_SG_Li256ELb1ELb1ELb0ELb0EEENS1_36VarlenDynamicPersistentTileSchedulerILi128ELi96ELi256ELi128ELb0ELb1ELb1ELb1ELb0ELb1EEEEEEEEEvNT_6ParamsE --------------------------
	.section	.nv.info._ZN7cutlass13device_kernelIN5flash11enable_sm90INS1_16FlashAttnFwdSm90INS1_25CollectiveMainloopFwdSm90ILi2EN4cute5tupleIJNS5_1CILi1EEES8_S8_EEENS6_IJNS7_ILi128EEENS7_ILi96EEENS7_ILi64EEEEEELi256ENS_6half_tEfNS_4arch4Sm90ELb0ELb1ELb1ELb1ELb0ELb1ELb0ELb1ELb0ELb1ELb0ELb0EEENS1_21CollectiveEpilogueFwdINS6_IJSA_NS7_ILi256EEESB_EEES9_SE_SG_Li256ELb1ELb1ELb0ELb0EEENS1_36VarlenDynamicPersistentTileSchedulerILi128ELi96ELi256ELi128ELb0ELb1ELb1ELb1ELb0ELb1EEEEEEEEEvNT_6ParamsE,"",@"SHT_CUDA_INFO"
	.sectionflags	@""
	.align	4


	//----- nvinfo : EIATTR_CUDA_API_VERSION
	.align		4
        /*0000*/ 	.byte	0x04, 0x37
        /*0002*/ 	.short	(.L_1407 - .L_1406)
.L_1406:
        /*0004*/ 	.word	0x00000082


	//----- nvinfo : EIATTR_KPARAM_INFO
	.align		4
.L_1407:
        /*0008*/ 	.byte	0x04, 0x17
        /*000a*/ 	.short	(.L_1409 - .L_1408)
.L_1408:
        /*000c*/ 	.word	0x00000000
        /*0010*/ 	.short	0x0000
        /*0012*/ 	.short	0x0070
        /*0014*/ 	.byte	0x00, 0xf0, 0x01, 0x2a


	//----- nvinfo : EIATTR_SPARSE_MMA_MASK
	.align		4
.L_1409:
        /*0018*/ 	.byte	0x03, 0x50
        /*001a*/ 	.short	0x0000


	//----- nvinfo : EIATTR_MAXREG_COUNT
	.align		4
        /*001c*/ 	.byte	0x03, 0x1b
        /*001e*/ 	.short	0x00a8


	//----- nvinfo : EIATTR_NUM_BARRIERS
	.align		4
        /*0020*/ 	.byte	0x02, 0x4c
        /*0022*/ 	.byte	0x10
	.zero		1


	//----- nvinfo : EIATTR_EXTERNS
	.align		4
        /*0024*/ 	.byte	0x04, 0x0f
        /*0026*/ 	.short	(.L_1411 - .L_1410)


	//   ....[0]....
	.align		4
.L_1410:
        /*0028*/ 	.word	index@(__assertfail)


	//----- nvinfo : EIATTR_ANNOTATIONS
	.align		4
.L_1411:
        /*002c*/ 	.byte	0x04, 0x55
        /*002e*/ 	.short	(.L_1413 - .L_1412)


	//   ....[0]....
.L_1412:
        /* <DEDUP_REMOVED lines=79> */


	//----- nvinfo : EIATTR_MERCURY_ISA_VERSION
	.align		4
.L_1413:
        /*0510*/ 	.byte	0x03, 0x5f
        /*0512*/ 	.short	0x0101


	//----- nvinfo : EIATTR_UNUSED_LOAD_BYTE_OFFSET
	.align		4
        /*0514*/ 	.byte	0x04, 0x44
        /*0516*/ 	.short	(.L_1415 - .L_1414)


	//   ....[0]....
.L_1414:
        /*0518*/ 	.word	0x00000ac0
        /*051c*/ 	.word	0x0000fff0


	//   ....[1]....
        /*0520*/ 	.word	0x00016490
        /*0524*/ 	.word	0x0000fff0


	//----- nvinfo : EIATTR_INT_WARP_WIDE_INSTR_OFFSETS
	.align		4
.L_1415:
        /*0528*/ 	.byte	0x04, 0x31
        /*052a*/ 	.short	(.L_1417 - .L_1416)


	//   ....[0]....
.L_1416:
        /*052c*/ 	.word	0x00000180


	//   ....[1]....
        /*0530*/ 	.word	0x00000220


	//   ....[2]....
        /*0534*/ 	.word	0x00000290


	//   ....[3]....
        /*0538*/ 	.word	0x0001c240


	//   ....[4]....
        /*053c*/ 	.word	0x0001c2d0


	//   ....[5]....
        /*0540*/ 	.word	0x00020040


	//   ....[6]....
        /*0544*/ 	.word	0x000200d0


	//----- nvinfo : EIATTR_COOP_GROUP_MASK_REGIDS
	.align		4
.L_1417:
        /*0548*/ 	.byte	0x04, 0x29
        /*054a*/ 	.short	(.L_1419 - .L_1418)


	//   ....[0]....
.L_1418:
        /*054c*/ 	.word	0xffffffff


	//   ....[1]....
        /*0550*/ 	.word	0xffffffff


	//   ....[2]....
        /*0554*/ 	.word	0xffffffff


	//   ....[3]....
        /*0558*/ 	.word	0xffffffff


	//   ....[4]....
        /*055c*/ 	.word	0xffffffff


	//   ....[5]....
        /*0560*/ 	.word	0xffffffff


	//   ....[6]....
        /*0564*/ 	.word	0xffffffff


	//   ....[7]....
        /*0568*/ 	.word	0xffffffff


	//   ....[8]....
        /*056c*/ 	.word	0xffffffff


	//   ....[9]....
        /*0570*/ 	.word	0xffffffff


	//   ....[10]....
        /*0574*/ 	.word	0xffffffff


	//   ....[11]....
        /*0578*/ 	.word	0xffffffff


	//   ....[12]....
        /*057c*/ 	.word	0xffffffff


	//   ....[13]....
        /*0580*/ 	.word	0xffffffff


	//   ....[14]....
        /*0584*/ 	.word	0xffffffff


	//   ....[15]....
        /*0588*/ 	.word	0xffffffff


	//   ....[16]....
        /*058c*/ 	.word	0xffffffff


	//   ....[17]....
        /*0590*/ 	.word	0xffffffff


	//   ....[18]....
        /*0594*/ 	.word	0xffffffff


	//   ....[19]....
        /*0598*/ 	.word	0xffffffff


	//   ....[20]....
        /*059c*/ 	.word	0xffffffff


	//   ....[21]....
        /*05a0*/ 	.word	0xffffffff


	//   ....[22]....
        /*05a4*/ 	.word	0xffffffff


	//   ....[23]....
        /*05a8*/ 	.word	0xffffffff


	//   ....[24]....
        /*05ac*/ 	.word	0xffffffff


	//   ....[25]....
        /*05b0*/ 	.word	0xffffffff


	//   ....[26]....
        /*05b4*/ 	.word	0xffffffff


	//   ....[27]....
        /*05b8*/ 	.word	0xffffffff


	//   ....[28]....
        /*05bc*/ 	.word	0xffffffff


	//   ....[29]....
        /*05c0*/ 	.word	0xffffffff


	//   ....[30]....
        /*05c4*/ 	.word	0xffffffff


	//   ....[31]....
        /*05c8*/ 	.word	0xffffffff


	//   ....[32]....
        /*05cc*/ 	.word	0xffffffff


	//   ....[33]....
        /*05d0*/ 	.word	0xffffffff


	//   ....[34]....
        /*05d4*/ 	.word	0xffffffff


	//   ....[35]....
        /*05d8*/ 	.word	0xffffffff


	//   ....[36]....
        /*05dc*/ 	.word	0xffffffff


	//   ....[37]....
        /*05e0*/ 	.word	0xffffffff


	//   ....[38]....
        /*05e4*/ 	.word	0xffffffff


	//   ....[39]....
        /*05e8*/ 	.word	0xffffffff


	//   ....[40]....
        /*05ec*/ 	.word	0xffffffff


	//   ....[41]....
        /*05f0*/ 	.word	0xffffffff


	//   ....[42]....
        /*05f4*/ 	.word	0xffffffff


	//   ....[43]....
        /*05f8*/ 	.word	0xffffffff


	//   ....[44]....
        /*05fc*/ 	.word	0xffffffff


	//   ....[45]....
        /*0600*/ 	.word	0xffffffff


	//   ....[46]....
        /*0604*/ 	.word	0xffffffff


	//   ....[47]....
        /*0608*/ 	.word	0xffffffff


	//   ....[48]....
        /*060c*/ 	.word	0xffffffff


	//   ....[49]....
        /*0610*/ 	.word	0xffffffff


	//   ....[50]....
        /*0614*/ 	.word	0xffffffff


	//   ....[51]....
        /*0618*/ 	.word	0xffffffff


	//   ....[52]....
        /*061c*/ 	.word	0xffffffff


	//   ....[53]....
        /*0620*/ 	.word	0xffffffff


	//   ....[54]....
        /*0624*/ 	.word	0xffffffff


	//   ....[55]....
        /*0628*/ 	.word	0xffffffff


	//   ....[56]....
        /*062c*/ 	.word	0xffffffff


	//   ....[57]....
        /*0630*/ 	.word	0xffffffff


	//   ....[58]....
        /*0634*/ 	.word	0xffffffff


	//   ....[59]....
        /*0638*/ 	.word	0xffffffff


	//   ....[60]....
        /*063c*/ 	.word	0xffffffff


	//   ....[61]....
        /*0640*/ 	.word	0xffffffff


	//   ....[62]....
        /*0644*/ 	.word	0xffffffff


	//   ....[63]....
        /*0648*/ 	.word	0xffffffff


	//   ....[64]....
        /*064c*/ 	.word	0xffffffff


	//   ....[65]....
        /*0650*/ 	.word	0xffffffff


	//   ....[66]....
        /*0654*/ 	.word	0xffffffff


	//   ....[67]....
        /*0658*/ 	.word	0xffffffff


	//   ....[68]....
        /*065c*/ 	.word	0xffffffff


	//   ....[69]....
        /*0660*/ 	.word	0xffffffff


	//   ....[70]....
        /*0664*/ 	.word	0xffffffff


	//   ....[71]....
        /*0668*/ 	.word	0xffffffff


	//   ....[72]....
        /*066c*/ 	.word	0xffffffff


	//   ....[73]....
        /*0670*/ 	.word	0xffffffff


	//   ....[74]....
        /*0674*/ 	.word	0xffffffff


	//   ....[75]....
        /*0678*/ 	.word	0xffffffff


	//   ....[76]....
        /*067c*/ 	.word	0xffffffff


	//   ....[77]....
        /*0680*/ 	.word	0xffffffff


	//   ....[78]....
        /*0684*/ 	.word	0xffffffff


	//   ....[79]....
        /*0688*/ 	.word	0xffffffff


	//   ....[80]....
        /*068c*/ 	.word	0xffffffff


	//   ....[81]....
        /*0690*/ 	.word	0xffffffff


	//   ....[82]....
        /*0694*/ 	.word	0xffffffff


	//   ....[83]....
        /*0698*/ 	.word	0xffffffff


	//   ....[84]....
        /*069c*/ 	.word	0xffffffff


	//   ....[85]....
        /*06a0*/ 	.word	0xffffffff


	//   ....[86]....
        /*06a4*/ 	.word	0xffffffff


	//   ....[87]....
        /*06a8*/ 	.word	0xffffffff


	//   ....[88]....
        /*06ac*/ 	.word	0xffffffff


	//   ....[89]....
        /*06b0*/ 	.word	0xffffffff


	//   ....[90]....
        /*06b4*/ 	.word	0xffffffff


	//   ....[91]....
        /*06b8*/ 	.word	0xffffffff


	//   ....[92]....
        /*06bc*/ 	.word	0xffffffff


	//   ....[93]....
        /*06c0*/ 	.word	0xffffffff


	//   ....[94]....
        /*06c4*/ 	.word	0xffffffff


	//   ....[95]....
        /*06c8*/ 	.word	0xffffffff


	//   ....[96]....
        /*06cc*/ 	.word	0xffffffff


	//   ....[97]....
        /*06d0*/ 	.word	0xffffffff


	//   ....[98]....
        /*06d4*/ 	.word	0xffffffff


	//   ....[99]....
        /*06d8*/ 	.word	0xffffffff


	//   ....[100]....
        /*06dc*/ 	.word	0xffffffff


	//   ....[101]....
        /*06e0*/ 	.word	0xffffffff


	//   ....[102]....
        /*06e4*/ 	.word	0xffffffff


	//   ....[103]....
        /*06e8*/ 	.word	0xffffffff


	//   ....[104]....
        /*06ec*/ 	.word	0xffffffff


	//   ....[105]....
        /*06f0*/ 	.word	0xffffffff


	//   ....[106]....
        /*06f4*/ 	.word	0xffffffff


	//   ....[107]....
        /*06f8*/ 	.word	0xffffffff


	//   ....[108]....
        /*06fc*/ 	.word	0xffffffff


	//   ....[109]....
        /*0700*/ 	.word	0xffffffff


	//   ....[110]....
        /*0704*/ 	.word	0xffffffff


	//   ....[111]....
        /*0708*/ 	.word	0xffffffff


	//   ....[112]....
        /*070c*/ 	.word	0xffffffff


	//   ....[113]....
        /*0710*/ 	.word	0xffffffff


	//   ....[114]....
        /*0714*/ 	.word	0xffffffff


	//   ....[115]....
        /*0718*/ 	.word	0xffffffff


	//   ....[116]....
        /*071c*/ 	.word	0xffffffff


	//   ....[117]....
        /*0720*/ 	.word	0xffffffff


	//   ....[118]....
        /*0724*/ 	.word	0xffffffff


	//   ....[119]....
        /*0728*/ 	.word	0xffffffff


	//   ....[120]....
        /*072c*/ 	.word	0xffffffff


	//   ....[121]....
        /*0730*/ 	.word	0xffffffff


	//   ....[122]....
        /*0734*/ 	.word	0x0500000f


	//   ....[123]....
        /*0738*/ 	.word	0x0500000f


	//   ....[124]....
        /*073c*/ 	.word	0x0500000f


	//   ....[125]....
        /*0740*/ 	.word	0x0500000f


	//   ....[126]....
        /*0744*/ 	.word	0x0500000f


	//   ....[127]....
        /*0748*/ 	.word	0x0500000f


	//   ....[128]....
        /*074c*/ 	.word	0x0500000f


	//   ....[129]....
        /*0750*/ 	.word	0x0500000f


	//   ....[130]....
        /*0754*/ 	.word	0x0500000f


	//   ....[131]....
        /*0758*/ 	.word	0x0500000f


	//   ....[132]....
        /*075c*/ 	.word	0x0500000f


	//   ....[133]....
        /*0760*/ 	.word	0x0500000f


	//   ....[134]....
        /*0764*/ 	.word	0x0500000f


	//   ....[135]....
        /*0768*/ 	.word	0x0500000f


	//   ....[136]....
        /*076c*/ 	.word	0x0500000f


	//   ....[137]....
        /*0770*/ 	.word	0x0500000f


	//   ....[138]....
        /*0774*/ 	.word	0x0500000f


	//   ....[139]....
        /*0778*/ 	.word	0x0500000f


	//   ....[140]....
        /*077c*/ 	.word	0x0500000f


	//   ....[141]....
        /*0780*/ 	.word	0x0500000f


	//   ....[142]....
        /*0784*/ 	.word	0x0500000f


	//   ....[143]....
        /*0788*/ 	.word	0x0500000f


	//   ....[144]....
        /*078c*/ 	.word	0x0500000f


	//   ....[145]....
        /*0790*/ 	.word	0x0500000f


	//   ....[146]....
        /*0794*/ 	.word	0x0500000f


	//   ....[147]....
        /*0798*/ 	.word	0x0500000f


	//   ....[148]....
        /*079c*/ 	.word	0x0500000f


	//   ....[149]....
        /*07a0*/ 	.word	0x0500000f


	//   ....[150]....
        /*07a4*/ 	.word	0x0500000f


	//   ....[151]....
        /*07a8*/ 	.word	0x0500000f


	//   ....[152]....
        /*07ac*/ 	.word	0x0500000f


	//   ....[153]....
        /*07b0*/ 	.word	0x0500000f


	//   ....[154]....
        /*07b4*/ 	.word	0x0500000f


	//   ....[155]....
        /*07b8*/ 	.word	0x0500000f


	//   ....[156]....
        /*07bc*/ 	.word	0x0500000f


	//   ....[157]....
        /*07c0*/ 	.word	0x0500000f


	//   ....[158]....
        /*07c4*/ 	.word	0x0500000f


	//   ....[159]....
        /*07c8*/ 	.word	0x0500000f


	//   ....[160]....
        /*07cc*/ 	.word	0x0500000f


	//   ....[161]....
        /*07d0*/ 	.word	0x0500000f


	//   ....[162]....
        /*07d4*/ 	.word	0x0500000f


	//   ....[163]....
        /*07d8*/ 	.word	0x0500000f


	//   ....[164]....
        /*07dc*/ 	.word	0x0500000f


	//   ....[165]....
        /*07e0*/ 	.word	0x0500000f


	//   ....[166]....
        /*07e4*/ 	.word	0x0500000f


	//   ....[167]....
        /*07e8*/ 	.word	0x0500000f


	//   ....[168]....
        /*07ec*/ 	.word	0x0500000f


	//   ....[169]....
        /*07f0*/ 	.word	0x0500000f


	//   ....[170]....
        /*07f4*/ 	.word	0x0500000f


	//   ....[171]....
        /*07f8*/ 	.word	0x0500000f


	//   ....[172]....
        /*07fc*/ 	.word	0x0500000f


	//   ....[173]....
        /*0800*/ 	.word	0x0500000f


	//   ....[174]....
        /*0804*/ 	.word	0x0500000f


	//   ....[175]....
        /*0808*/ 	.word	0x0500000f


	//   ....[176]....
        /*080c*/ 	.word	0x0500000f


	//   ....[177]....
        /*0810*/ 	.word	0x0500000f


	//   ....[178]....
        /*0814*/ 	.word	0x0500000f


	//   ....[179]....
        /*0818*/ 	.word	0x0500000f


	//   ....[180]....
        /*081c*/ 	.word	0x0500000f


	//   ....[181]....
        /*0820*/ 	.word	0x0500000f


	//   ....[182]....
        /*0824*/ 	.word	0x0500000f


	//----- nvinfo : EIATTR_COOP_GROUP_INSTR_OFFSETS
	.align		4
.L_1419:
        /*0828*/ 	.byte	0x04, 0x28
        /*082a*/ 	.short	(.L_1421 - .L_1420)


	//   ....[0]....
.L_1420:
        /*082c*/ 	.word	0x00000060


	//   ....[1]....
        /*0830*/ 	.word	0x00000190


	//   ....[2]....
        /*0834*/ 	.word	0x00000240


	//   ....[3]....
        /*0838*/ 	.word	0x00000400


	//   ....[4]....
        /*083c*/ 	.word	0x00000560


	//   ....[5]....
        /*0840*/ 	.word	0x00000680


	//   ....[6]....
        /*0844*/ 	.word	0x000007e0


	//   ....[7]....
        /*0848*/ 	.word	0x000062d0


	//   ....[8]....
        /*084c*/ 	.word	0x000069f0


	//   ....[9]....
        /*0850*/ 	.word	0x00006a00


	//   ....[10]....
        /*0854*/ 	.word	0x00006a10


	//   ....[11]....
        /*0858*/ 	.word	0x00006a20


	//   ....[12]....
        /*085c*/ 	.word	0x00006d10


	//   ....[13]....
        /*0860*/ 	.word	0x00006d20


	//   ....[14]....
        /*0864*/ 	.word	0x00006d30


	//   ....[15]....
        /*0868*/ 	.word	0x00006d40


	//   ....[16]....
        /*086c*/ 	.word	0x00007f30


	//   ....[17]....
        /*0870*/ 	.word	0x00007f50


	//   ....[18]....
        /*0874*/ 	.word	0x00007f60


	//   ....[19]....
        /*0878*/ 	.word	0x00007f70


	//   ....[20]....
        /*087c*/ 	.word	0x00008050


	//   ....[21]....
        /*0880*/ 	.word	0x00008060


	//   ....[22]....
        /*0884*/ 	.word	0x00008120


	//   ....[23]....
        /*0888*/ 	.word	0x00008150


	//   ....[24]....
        /*088c*/ 	.word	0x00009900


	//   ....[25]....
        /*0890*/ 	.word	0x0000a230


	//   ....[26]....
        /*0894*/ 	.word	0x0000aca0


	//   ....[27]....
        /*0898*/ 	.word	0x0000ad80


	//   ....[28]....
        /*089c*/ 	.word	0x0000b340


	//   ....[29]....
        /*08a0*/ 	.word	0x0000b3b0


	//   ....[30]....
        /*08a4*/ 	.word	0x0000c650


	//   ....[31]....
        /*08a8*/ 	.word	0x0000cf30


	//   ....[32]....
        /*08ac*/ 	.word	0x0000dd10


	//   ....[33]....
        /*08b0*/ 	.word	0x0000de70


	//   ....[34]....
        /*08b4*/ 	.word	0x0000e7a0


	//   ....[35]....
        /*08b8*/ 	.word	0x0000e970


	//   ....[36]....
        /*08bc*/ 	.word	0x00010630


	//   ....[37]....
        /*08c0*/ 	.word	0x00010690


	//   ....[38]....
        /*08c4*/ 	.word	0x000110e0


	//   ....[39]....
        /*08c8*/ 	.word	0x00011140


	//   ....[40]....
        /*08cc*/ 	.word	0x00012630


	//   ....[41]....
        /*08d0*/ 	.word	0x00012ee0


	//   ....[42]....
        /*08d4*/ 	.word	0x00013cc0


	//   ....[43]....
        /*08d8*/ 	.word	0x00013de0


	//   ....[44]....
        /*08dc*/ 	.word	0x00014740


	//   ....[45]....
        /*08e0*/ 	.word	0x00014910


	//   ....[46]....
        /*08e4*/ 	.word	0x00015a10


	//   ....[47]....
        /*08e8*/ 	.word	0x00015a70


	//   ....[48]....
        /*08ec*/ 	.word	0x00015ab0


	//   ....[49]....
        /*08f0*/ 	.word	0x00015ae0


	//   ....[50]....
        /*08f4*/ 	.word	0x00017470


	//   ....[51]....
        /*08f8*/ 	.word	0x000174b0


	//   ....[52]....
        /*08fc*/ 	.word	0x000174e0


	//   ....[53]....
        /*0900*/ 	.word	0x00017510


	//   ....[54]....
        /*0904*/ 	.word	0x00017e50


	//   ....[55]....
        /*0908*/ 	.word	0x00017e70


	//   ....[56]....
        /*090c*/ 	.word	0x00017fc0


	//   ....[57]....
        /*0910*/ 	.word	0x00017fe0


	//   ....[58]....
        /*0914*/ 	.word	0x00018120


	//   ....[59]....
        /*0918*/ 	.word	0x00018140


	//   ....[60]....
        /*091c*/ 	.word	0x00018280


	//   ....[61]....
        /*0920*/ 	.word	0x00018290


	//   ....[62]....
        /*0924*/ 	.word	0x00018af0


	//   ....[63]....
        /*0928*/ 	.word	0x00018b00


	//   ....[64]....
        /*092c*/ 	.word	0x00018ce0


	//   ....[65]....
        /*0930*/ 	.word	0x00018cf0


	//   ....[66]....
        /*0934*/ 	.word	0x00018ec0


	//   ....[67]....
        /*0938*/ 	.word	0x00018ed0


	//   ....[68]....
        /*093c*/ 	.word	0x000190a0


	//   ....[69]....
        /*0940*/ 	.word	0x000190b0


	//   ....[70]....
        /*0944*/ 	.word	0x000192e0


	//   ....[71]....
        /*0948*/ 	.word	0x000194b0


	//   ....[72]....
        /*094c*/ 	.word	0x000194e0


	//   ....[73]....
        /*0950*/ 	.word	0x00019510


	//   ....[74]....
        /*0954*/ 	.word	0x00019540


	//   ....[75]....
        /*0958*/ 	.word	0x00019570


	//   ....[76]....
        /*095c*/ 	.word	0x000195a0


	//   ....[77]....
        /*0960*/ 	.word	0x00019710


	//   ....[78]....
        /*0964*/ 	.word	0x00019740


	//   ....[79]....
        /*0968*/ 	.word	0x00019770


	//   ....[80]....
        /*096c*/ 	.word	0x000197a0


	//   ....[81]....
        /*0970*/ 	.word	0x000197d0


	//   ....[82]....
        /*0974*/ 	.word	0x00019800


	//   ....[83]....
        /*0978*/ 	.word	0x000198a0


	//   ....[84]....
        /*097c*/ 	.word	0x00019900


	//   ....[85]....
        /*0980*/ 	.word	0x00019990


	//   ....[86]....
        /*0984*/ 	.word	0x0001aa40


	//   ....[87]....
        /*0988*/ 	.word	0x0001c800


	//   ....[88]....
        /*098c*/ 	.word	0x0001d330


	//   ....[89]....
        /*0990*/ 	.word	0x0001d350


	//   ....[90]....
        /*0994*/ 	.word	0x0001d400


	//   ....[91]....
        /*0998*/ 	.word	0x0001d410


	//   ....[92]....
        /*099c*/ 	.word	0x0001d490


	//   ....[93]....
        /*09a0*/ 	.word	0x0001d4a0


	//   ....[94]....
        /*09a4*/ 	.word	0x0001d520


	//   ....[95]....
        /*09a8*/ 	.word	0x0001d530


	//   ....[96]....
        /*09ac*/ 	.word	0x0001d5b0


	//   ....[97]....
        /*09b0*/ 	.word	0x0001d5c0


	//   ....[98]....
        /*09b4*/ 	.word	0x0001d640


	//   ....[99]....
        /*09b8*/ 	.word	0x0001d650


	//   ....[100]....
        /*09bc*/ 	.word	0x0001d6d0


	//   ....[101]....
        /*09c0*/ 	.word	0x0001d6e0


	//   ....[102]....
        /*09c4*/ 	.word	0x0001d730


	//   ....[103]....
        /*09c8*/ 	.word	0x0001d750


	//   ....[104]....
        /*09cc*/ 	.word	0x000202d0


	//   ....[105]....
        /*09d0*/ 	.word	0x00020330


	//   ....[106]....
        /*09d4*/ 	.word	0x00020360


	//   ....[107]....
        /*09d8*/ 	.word	0x00020390


	//   ....[108]....
        /*09dc*/ 	.word	0x000203c0


	//   ....[109]....
        /*09e0*/ 	.word	0x000203f0


	//   ....[110]....
        /*09e4*/ 	.word	0x00020420


	//   ....[111]....
        /*09e8*/ 	.word	0x00020430


	//   ....[112]....
        /*09ec*/ 	.word	0x000205b0


	//   ....[113]....
        /*09f0*/ 	.word	0x000205e0


	//   ....[114]....
        /*09f4*/ 	.word	0x00020610


	//   ....[115]....
        /*09f8*/ 	.word	0x00020640


	//   ....[116]....
        /*09fc*/ 	.word	0x00020670


	//   ....[117]....
        /*0a00*/ 	.word	0x000206a0


	//   ....[118]....
        /*0a04*/ 	.word	0x00020760


	//   ....[119]....
        /*0a08*/ 	.word	0x00020780


	//   ....[120]....
        /*0a0c*/ 	.word	0x000207f0


	//   ....[121]....
        /*0a10*/ 	.word	0x00020ec0


	//   ....[122]....
        /*0a14*/ 	.word	0x00021350


	//   ....[123]....
        /*0a18*/ 	.word	0x000213f0


	//   ....[124]....
        /*0a1c*/ 	.word	0x00021480


	//   ....[125]....
        /*0a20*/ 	.word	0x000214d0


	//   ....[126]....
        /*0a24*/ 	.word	0x00021520


	//   ....[127]....
        /*0a28*/ 	.word	0x000215b0


	//   ....[128]....
        /*0a2c*/ 	.word	0x00021640


	//   ....[129]....
        /*0a30*/ 	.word	0x00021690


	//   ....[130]....
        /*0a34*/ 	.word	0x000216e0


	//   ....[131]....
        /*0a38*/ 	.word	0x000217d0


	//   ....[132]....
        /*0a3c*/ 	.word	0x00021880


	//   ....[133]....
        /*0a40*/ 	.word	0x00021900


	//   ....[134]....
        /*0a44*/ 	.word	0x00021980


	//   ....[135]....
        /*0a48*/ 	.word	0x00021a20


	//   ....[136]....
        /*0a4c*/ 	.word	0x00021ae0


	//   ....[137]....
        /*0a50*/ 	.word	0x00021b30


	//   ....[138]....
        /*0a54*/ 	.word	0x00021c40


	//   ....[139]....
        /*0a58*/ 	.word	0x00021ff0


	//   ....[140]....
        /*0a5c*/ 	.word	0x00022040


	//   ....[141]....
        /*0a60*/ 	.word	0x000220d0


	//   ....[142]....
        /*0a64*/ 	.word	0x00022160


	//   ....[143]....
        /*0a68*/ 	.word	0x000221f0


	//   ....[144]....
        /*0a6c*/ 	.word	0x00022280


	//   ....[145]....
        /*0a70*/ 	.word	0x00022310


	//   ....[146]....
        /*0a74*/ 	.word	0x000223a0


	//   ....[147]....
        /*0a78*/ 	.word	0x00022460


	//   ....[148]....
        /*0a7c*/ 	.word	0x00022750


	//   ....[149]....
        /*0a80*/ 	.word	0x00022910


	//   ....[150]....
        /*0a84*/ 	.word	0x00022960


	//   ....[151]....
        /*0a88*/ 	.word	0x000229c0


	//   ....[152]....
        /*0a8c*/ 	.word	0x00022ab0


	//   ....[153]....
        /*0a90*/ 	.word	0x00022b10


	//   ....[154]....
        /*0a94*/ 	.word	0x00022c00


	//   ....[155]....
        /*0a98*/ 	.word	0x00022c60


	//   ....[156]....
        /*0a9c*/ 	.word	0x00022d50


	//   ....[157]....
        /*0aa0*/ 	.word	0x00022db0


	//   ....[158]....
        /*0aa4*/ 	.word	0x00022ea0


	//   ....[159]....
        /*0aa8*/ 	.word	0x00022f00


	//   ....[160]....
        /*0aac*/ 	.word	0x00022ff0


	//   ....[161]....
        /*0ab0*/ 	.word	0x00023050


	//   ....[162]....
        /*0ab4*/ 	.word	0x00023120


	//   ....[163]....
        /*0ab8*/ 	.word	0x000231a0


	//   ....[164]....
        /*0abc*/ 	.word	0x00023270


	//   ....[165]....
        /*0ac0*/ 	.word	0x000235a0


	//   ....[166]....
        /*0ac4*/ 	.word	0x00023640


	//   ....[167]....
        /*0ac8*/ 	.word	0x00023760


	//   ....[168]....
        /*0acc*/ 	.word	0x000237d0


	//   ....[169]....
        /*0ad0*/ 	.word	0x00023850


	//   ....[170]....
        /*0ad4*/ 	.word	0x000238d0


	//   ....[171]....
        /*0ad8*/ 	.word	0x00023950


	//   ....[172]....
        /*0adc*/ 	.word	0x000239e0


	//   ....[173]....
        /*0ae0*/ 	.word	0x00023a80


	//   ....[174]....
        /*0ae4*/ 	.word	0x00023b20


	//   ....[175]....
        /*0ae8*/ 	.word	0x00023b90


	//   ....[176]....
        /*0aec*/ 	.word	0x00023c00


	//   ....[177]....
        /*0af0*/ 	.word	0x00023c70


	//   ....[178]....
        /*0af4*/ 	.word	0x00023cf0


	//   ....[179]....
        /*0af8*/ 	.word	0x00023d70


	//   ....[180]....
        /*0afc*/ 	.word	0x00023e10


	//   ....[181]....
        /*0b00*/ 	.word	0x00023ea0


	//   ....[182]....
        /*0b04*/ 	.word	0x00023fd0


	//----- nvinfo : EIATTR_REG_RECONFIG
	.align		4
.L_1421:
        /*0b08*/ 	.byte	0x01, 0x54
	.zero		2


	//----- nvinfo : EIATTR_SYSCALL_OFFSETS
	.align		4
        /*0b0c*/ 	.byte	0x04, 0x46
        /*0b0e*/ 	.short	(.L_1423 - .L_1422)


	//   ....[0]....
.L_1422:
        /*0b10*/ 	.word	0x00001b90


	//   ....[1]....
        /*0b14*/ 	.word	0x00001ce0


	//   ....[2]....
        /*0b18*/ 	.word	0x00006470


	//   ....[3]....
        /*0b1c*/ 	.word	0x00006780


	//   ....[4]....
        /*0b20*/ 	.word	0x0001c440


	//   ....[5]....
        /*0b24*/ 	.word	0x0001c590


	//   ....[6]....
        /*0b28*/ 	.word	0x0001c680


	//   ....[7]....
        /*0b2c*/ 	.word	0x0001cef0


	//----- nvinfo : EIATTR_MBARRIER_INSTR_OFFSETS
	.align		4
.L_1423:
        /*0b30*/ 	.byte	0x04, 0x39
        /*0b32*/ 	.short	(.L_1425 - .L_1424)


	//   ....[0]....
.L_1424:
        /*0b34*/ 	.word	0x000002b0
        /*0b38*/ 	.word	0x000000ff
        /*0b3c*/ 	.word	0x00022800
        /*0b40*/ 	.short	0x0100
        /*0b42*/ 	.byte	0x08
	.zero		1


	//   ....[1]....
        /*0b44*/ 	.word	0x000002c0
        /*0b48*/ 	.word	0x000000ff
        /*0b4c*/ 	.word	0x00022820
        /*0b50*/ 	.short	0x0100
        /*0b52*/ 	.byte	0x08
	.zero		1


	//   ....[2]....
        /*0b54*/ 	.word	0x000003b0
        /*0b58*/ 	.word	0x000000ff
        /*0b5c*/ 	.word	0x00022830
        /*0b60*/ 	.short	0x0100
        /*0b62*/ 	.byte	0x08
	.zero		1


	//   ....[3]....
        /*0b64*/ 	.word	0x000003c0
        /*0b68*/ 	.word	0x000000ff
        /*0b6c*/ 	.word	0x00022840
        /*0b70*/ 	.short	0x0100
        /*0b72*/ 	.byte	0x08
	.zero		1


	//   ....[4]....
        /*0b74*/ 	.word	0x000003d0
        /*0b78*/ 	.word	0x000000ff
        /*0b7c*/ 	.word	0x00022838
        /*0b80*/ 	.short	0x0100
        /*0b82*/ 	.byte	0x08
	.zero		1


	//   ....[5]....
        /*0b84*/ 	.word	0x000003e0
        /*0b88*/ 	.word	0x000000ff
        /*0b8c*/ 	.word	0x00022848
        /*0b90*/ 	.short	0x0100
        /*0b92*/ 	.byte	0x08
	.zero		1


	//   ....[6]....
        /*0b94*/ 	.word	0x00000510
        /*0b98*/ 	.word	0x000000ff
        /*0b9c*/ 	.word	0x00022850
        /*0ba0*/ 	.short	0x0100
        /*0ba2*/ 	.byte	0x08
	.zero		1


	//   ....[7]....
        /*0ba4*/ 	.word	0x00000520
        /*0ba8*/ 	.word	0x000000ff
        /*0bac*/ 	.word	0x00022860
        /*0bb0*/ 	.short	0x0100
        /*0bb2*/ 	.byte	0x08
	.zero		1


	//   ....[8]....
        /*0bb4*/ 	.word	0x00000530
        /*0bb8*/ 	.word	0x000000ff
        /*0bbc*/ 	.word	0x00022858
        /*0bc0*/ 	.short	0x0100
        /*0bc2*/ 	.byte	0x08
	.zero		1


	//   ....[9]....
        /*0bc4*/ 	.word	0x00000540
        /*0bc8*/ 	.word	0x000000ff
        /*0bcc*/ 	.word	0x00022868
        /*0bd0*/ 	.short	0x0100
        /*0bd2*/ 	.byte	0x08
	.zero		1


	//   ....[10]....
        /*0bd4*/ 	.word	0x00000630
        /*0bd8*/ 	.word	0x000000ff
        /*0bdc*/ 	.word	0x00022870
        /*0be0*/ 	.short	0x0100
        /*0be2*/ 	.byte	0x06
	.zero		1


	//   ....[11]....
        /*0be4*/ 	.word	0x00000640
        /*0be8*/ 	.word	0x000000ff
        /*0bec*/ 	.word	0x00022880
        /*0bf0*/ 	.short	0x0100
        /*0bf2*/ 	.byte	0x06
	.zero		1


	//   ....[12]....
        /*0bf4*/ 	.word	0x00000650
        /*0bf8*/ 	.word	0x000000ff
        /*0bfc*/ 	.word	0x00022878
        /*0c00*/ 	.short	0x0100
        /*0c02*/ 	.byte	0x06
	.zero		1


	//   ....[13]....
        /*0c04*/ 	.word	0x00000660
        /*0c08*/ 	.word	0x000000ff
        /*0c0c*/ 	.word	0x00022888
        /*0c10*/ 	.short	0x0100
        /*0c12*/ 	.byte	0x06
	.zero		1


	//   ....[14]....
        /*0c14*/ 	.word	0x00000790
        /*0c18*/ 	.word	0x000000ff
        /*0c1c*/ 	.word	0x00022890
        /*0c20*/ 	.short	0x0100
        /*0c22*/ 	.byte	0x08
	.zero		1


	//   ....[15]....
        /*0c24*/ 	.word	0x000007a0
        /*0c28*/ 	.word	0x000000ff
        /*0c2c*/ 	.word	0x000228a0
        /*0c30*/ 	.short	0x0100
        /*0c32*/ 	.byte	0x08
	.zero		1


	//   ....[16]....
        /*0c34*/ 	.word	0x000007b0
        /*0c38*/ 	.word	0x000000ff
        /*0c3c*/ 	.word	0x00022898
        /*0c40*/ 	.short	0x0100
        /*0c42*/ 	.byte	0x08
	.zero		1


	//   ....[17]....
        /*0c44*/ 	.word	0x000007c0
        /*0c48*/ 	.word	0x000000ff
        /*0c4c*/ 	.word	0x000228a8
        /*0c50*/ 	.short	0x0100
        /*0c52*/ 	.byte	0x08
	.zero		1


	//   ....[18]....
        /*0c54*/ 	.word	0x000008f0
        /*0c58*/ 	.word	0x000000ff
        /*0c5c*/ 	.word	0x000228b0
        /*0c60*/ 	.short	0x0100
        /*0c62*/ 	.byte	0x08
	.zero		1


	//   ....[19]....
        /*0c64*/ 	.word	0x00000900
        /*0c68*/ 	.word	0x000000ff
        /*0c6c*/ 	.word	0x000228c0
        /*0c70*/ 	.short	0x0100
        /*0c72*/ 	.byte	0x08
	.zero		1


	//   ....[20]....
        /*0c74*/ 	.word	0x00000910
        /*0c78*/ 	.word	0x000000ff
        /*0c7c*/ 	.word	0x000228b8
        /*0c80*/ 	.short	0x0100
        /*0c82*/ 	.byte	0x08
	.zero		1


	//   ....[21]....
        /*0c84*/ 	.word	0x00000920
        /*0c88*/ 	.word	0x000000ff
        /*0c8c*/ 	.word	0x000228c8
        /*0c90*/ 	.short	0x0100
        /*0c92*/ 	.byte	0x08
	.zero		1


	//   ....[22]....
        /*0c94*/ 	.word	0x00002f30
        /*0c98*/ 	.word	0x00000062
        /*0c9c*/ 	.word	0x00022890
        /*0ca0*/ 	.short	0x010a
        /*0ca2*/ 	.byte	0x3f
	.zero		1


	//   ....[23]....
        /*0ca4*/ 	.word	0x00004080
        /*0ca8*/ 	.word	0x00000062
        /*0cac*/ 	.word	0x00022890
        /*0cb0*/ 	.short	0x010a
        /*0cb2*/ 	.byte	0x3f
	.zero		1


	//   ....[24]....
        /*0cb4*/ 	.word	0x00005090
        /*0cb8*/ 	.word	0x00000062
        /*0cbc*/ 	.word	0x00022890
        /*0cc0*/ 	.short	0x010a
        /*0cc2*/ 	.byte	0x3f
	.zero		1


	//   ....[25]....
        /*0cc4*/ 	.word	0x000052a0
        /*0cc8*/ 	.word	0x00000020
        /*0ccc*/ 	.word	0x00000000
        /*0cd0*/ 	.short	0x0101
        /*0cd2*/ 	.byte	0x3f
	.zero		1


	//   ....[26]....
        /*0cd4*/ 	.word	0x000052e0
        /*0cd8*/ 	.word	0x00000062
        /*0cdc*/ 	.word	0x000228b0
        /*0ce0*/ 	.short	0x010a
        /*0ce2*/ 	.byte	0x3f
	.zero		1


	//   ....[27]....
        /*0ce4*/ 	.word	0x00005930
        /*0ce8*/ 	.word	0x00000062
        /*0cec*/ 	.word	0x00000000
        /*0cf0*/ 	.short	0x0101
        /*0cf2*/ 	.byte	0x3f
	.zero		1


	//   ....[28]....
        /*0cf4*/ 	.word	0x00006500
        /*0cf8*/ 	.word	0x00000010
        /*0cfc*/ 	.word	0x00022800
        /*0d00*/ 	.short	0x010a
        /*0d02*/ 	.byte	0x3f
	.zero		1


	//   ....[29]....
        /*0d04*/ 	.word	0x00006550
        /*0d08*/ 	.word	0x00000010
        /*0d0c*/ 	.word	0x00022800
        /*0d10*/ 	.short	0x010a
        /*0d12*/ 	.byte	0x3f
	.zero		1


	//   ....[30]....
        /*0d14*/ 	.word	0x00006f80
        /*0d18*/ 	.word	0x00000010
        /*0d1c*/ 	.word	0x00022800
        /*0d20*/ 	.short	0x010a
        /*0d22*/ 	.byte	0x3f
	.zero		1


	//   ....[31]....
        /*0d24*/ 	.word	0x00008380
        /*0d28*/ 	.word	0x00000010
        /*0d2c*/ 	.word	0x00022800
        /*0d30*/ 	.short	0x010a
        /*0d32*/ 	.byte	0x3f
	.zero		1


	//   ....[32]....
        /*0d34*/ 	.word	0x000091b0
        /*0d38*/ 	.word	0x00000006
        /*0d3c*/ 	.word	0x00022830
        /*0d40*/ 	.short	0x010a
        /*0d42*/ 	.byte	0x3f
	.zero		1


	//   ....[33]....
        /*0d44*/ 	.word	0x00009250
        /*0d48*/ 	.word	0x00000006
        /*0d4c*/ 	.word	0x00022830
        /*0d50*/ 	.short	0x010a
        /*0d52*/ 	.byte	0x3f
	.zero		1


	//   ....[34]....
        /*0d54*/ 	.word	0x00009aa0
        /*0d58*/ 	.word	0x0000000c
        /*0d5c*/ 	.word	0x00000000
        /*0d60*/ 	.short	0x0101
        /*0d62*/ 	.byte	0x3f
	.zero		1


	//   ....[35]....
        /*0d64*/ 	.word	0x0000bbf0
        /*0d68*/ 	.word	0x00000006
        /*0d6c*/ 	.word	0x00022850
        /*0d70*/ 	.short	0x010a
        /*0d72*/ 	.byte	0x3f
	.zero		1


	//   ....[36]....
        /*0d74*/ 	.word	0x0000bc40
        /*0d78*/ 	.word	0x00000006
        /*0d7c*/ 	.word	0x00022850
        /*0d80*/ 	.short	0x010a
        /*0d82*/ 	.byte	0x3f
	.zero		1


	//   ....[37]....
        /*0d84*/ 	.word	0x0000c010
        /*0d88*/ 	.word	0x00000006
        /*0d8c*/ 	.word	0x00000000
        /*0d90*/ 	.short	0x0101
        /*0d92*/ 	.byte	0x3f
	.zero		1


	//   ....[38]....
        /*0d94*/ 	.word	0x0000c350
        /*0d98*/ 	.word	0x000000d2
        /*0d9c*/ 	.word	0x00022830
        /*0da0*/ 	.short	0x010a
        /*0da2*/ 	.byte	0x3f
	.zero		1


	//   ....[39]....
        /*0da4*/ 	.word	0x0000c3b0
        /*0da8*/ 	.word	0x000000d2
        /*0dac*/ 	.word	0x00022830
        /*0db0*/ 	.short	0x010a
        /*0db2*/ 	.byte	0x3f
	.zero		1


	//   ....[40]....
        /*0db4*/ 	.word	0x0000c8b0
        /*0db8*/ 	.word	0x000000a4
        /*0dbc*/ 	.word	0x00000000
        /*0dc0*/ 	.short	0x0101
        /*0dc2*/ 	.byte	0x3f
	.zero		1


	//   ....[41]....
        /*0dc4*/ 	.word	0x0000f620
        /*0dc8*/ 	.word	0x000000d2
        /*0dcc*/ 	.word	0x00022850
        /*0dd0*/ 	.short	0x010a
        /*0dd2*/ 	.byte	0x3f
	.zero		1


	//   ....[42]....
        /*0dd4*/ 	.word	0x0000f670
        /*0dd8*/ 	.word	0x000000d2
        /*0ddc*/ 	.word	0x00022850
        /*0de0*/ 	.short	0x010a
        /*0de2*/ 	.byte	0x3f
	.zero		1


	//   ....[43]....
        /*0de4*/ 	.word	0x0000fa30
        /*0de8*/ 	.word	0x000000d2
        /*0dec*/ 	.word	0x00000000
        /*0df0*/ 	.short	0x0101
        /*0df2*/ 	.byte	0x3f
	.zero		1


	//   ....[44]....
        /*0df4*/ 	.word	0x0000fe40
        /*0df8*/ 	.word	0x00000006
        /*0dfc*/ 	.word	0x00022830
        /*0e00*/ 	.short	0x010a
        /*0e02*/ 	.byte	0x3f
	.zero		1


	//   ....[45]....
        /*0e04*/ 	.word	0x0000fea0
        /*0e08*/ 	.word	0x00000006
        /*0e0c*/ 	.word	0x00022830
        /*0e10*/ 	.short	0x010a
        /*0e12*/ 	.byte	0x3f
	.zero		1


	//   ....[46]....
        /*0e14*/ 	.word	0x000118a0
        /*0e18*/ 	.word	0x00000003
        /*0e1c*/ 	.word	0x00000000
        /*0e20*/ 	.short	0x0101
        /*0e22*/ 	.byte	0x3f
	.zero		1


	//   ....[47]....
        /*0e24*/ 	.word	0x00011e10
        /*0e28*/ 	.word	0x00000006
        /*0e2c*/ 	.word	0x00022850
        /*0e30*/ 	.short	0x010a
        /*0e32*/ 	.byte	0x3f
	.zero		1


	//   ....[48]....
        /*0e34*/ 	.word	0x00011e60
        /*0e38*/ 	.word	0x00000006
        /*0e3c*/ 	.word	0x00022850
        /*0e40*/ 	.short	0x010a
        /*0e42*/ 	.byte	0x3f
	.zero		1


	//   ....[49]....
        /*0e44*/ 	.word	0x00012200
        /*0e48*/ 	.word	0x00000006
        /*0e4c*/ 	.word	0x00000000
        /*0e50*/ 	.short	0x0101
        /*0e52*/ 	.byte	0x3f
	.zero		1


	//   ....[50]....
        /*0e54*/ 	.word	0x00012310
        /*0e58*/ 	.word	0x000000d2
        /*0e5c*/ 	.word	0x00022830
        /*0e60*/ 	.short	0x010a
        /*0e62*/ 	.byte	0x3f
	.zero		1


	//   ....[51]....
        /*0e64*/ 	.word	0x00012370
        /*0e68*/ 	.word	0x000000d2
        /*0e6c*/ 	.word	0x00022830
        /*0e70*/ 	.short	0x010a
        /*0e72*/ 	.byte	0x3f
	.zero		1


	//   ....[52]....
        /*0e74*/ 	.word	0x00012860
        /*0e78*/ 	.word	0x000000a2
        /*0e7c*/ 	.word	0x00000000
        /*0e80*/ 	.short	0x0101
        /*0e82*/ 	.byte	0x3f
	.zero		1


	//   ....[53]....
        /*0e84*/ 	.word	0x000155d0
        /*0e88*/ 	.word	0x000000d2
        /*0e8c*/ 	.word	0x00022850
        /*0e90*/ 	.short	0x010a
        /*0e92*/ 	.byte	0x3f
	.zero		1


	//   ....[54]....
        /*0e94*/ 	.word	0x00015620
        /*0e98*/ 	.word	0x000000d2
        /*0e9c*/ 	.word	0x00022850
        /*0ea0*/ 	.short	0x010a
        /*0ea2*/ 	.byte	0x3f
	.zero		1


	//   ....[55]....
        /*0ea4*/ 	.word	0x000159e0
        /*0ea8*/ 	.word	0x000000d2
        /*0eac*/ 	.word	0x00000000
        /*0eb0*/ 	.short	0x0101
        /*0eb2*/ 	.byte	0x3f
	.zero		1


	//   ....[56]....
        /*0eb4*/ 	.word	0x00017e40
        /*0eb8*/ 	.word	0x00000000
        /*0ebc*/ 	.word	0x00000000
        /*0ec0*/ 	.short	0x0101
        /*0ec2*/ 	.byte	0x3f
	.zero		1


	//   ....[57]....
        /*0ec4*/ 	.word	0x0001ab30
        /*0ec8*/ 	.word	0x00000007
        /*0ecc*/ 	.word	0x00022820
        /*0ed0*/ 	.short	0x010a
        /*0ed2*/ 	.byte	0x3f
	.zero		1


	//   ....[58]....
        /*0ed4*/ 	.word	0x0001ac10
        /*0ed8*/ 	.word	0x00000006
        /*0edc*/ 	.word	0x000228a0
        /*0ee0*/ 	.short	0x010a
        /*0ee2*/ 	.byte	0x3f
	.zero		1


	//   ....[59]....
        /*0ee4*/ 	.word	0x0001ae60
        /*0ee8*/ 	.word	0x00000006
        /*0eec*/ 	.word	0x000228c0
        /*0ef0*/ 	.short	0x010a
        /*0ef2*/ 	.byte	0x3f
	.zero		1


	//   ....[60]....
        /*0ef4*/ 	.word	0x0001b520
        /*0ef8*/ 	.word	0x00000005
        /*0efc*/ 	.word	0x000228a0
        /*0f00*/ 	.short	0x010a
        /*0f02*/ 	.byte	0x3f
	.zero		1


	//   ....[61]....
        /*0f04*/ 	.word	0x0001b760
        /*0f08*/ 	.word	0x00000005
        /*0f0c*/ 	.word	0x000228c0
        /*0f10*/ 	.short	0x010a
        /*0f12*/ 	.byte	0x3f
	.zero		1


	//   ....[62]....
        /*0f14*/ 	.word	0x0001ca90
        /*0f18*/ 	.word	0x00000000
        /*0f1c*/ 	.word	0x00022840
        /*0f20*/ 	.short	0x010a
        /*0f22*/ 	.byte	0x3f
	.zero		1


	//   ....[63]....
        /*0f24*/ 	.word	0x0001d800
        /*0f28*/ 	.word	0x00000008
        /*0f2c*/ 	.word	0x00022800
        /*0f30*/ 	.short	0x0107
        /*0f32*/ 	.byte	0x3f
	.zero		1


	//   ....[64]....
        /*0f34*/ 	.word	0x0001d900
        /*0f38*/ 	.word	0x00000002
        /*0f3c*/ 	.word	0x00022800
        /*0f40*/ 	.short	0x0101
        /*0f42*/ 	.byte	0x3f
	.zero		1


	//   ....[65]....
        /*0f44*/ 	.word	0x0001d920
        /*0f48*/ 	.word	0x00000002
        /*0f4c*/ 	.word	0x00022820
        /*0f50*/ 	.short	0x010a
        /*0f52*/ 	.byte	0x3f
	.zero		1


	//   ....[66]....
        /*0f54*/ 	.word	0x0001da20
        /*0f58*/ 	.word	0x00000002
        /*0f5c*/ 	.word	0x00022860
        /*0f60*/ 	.short	0x010a
        /*0f62*/ 	.byte	0x3f
	.zero		1


	//   ....[67]....
        /*0f64*/ 	.word	0x0001e2e0
        /*0f68*/ 	.word	0x00000002
        /*0f6c*/ 	.word	0x00022840
        /*0f70*/ 	.short	0x010a
        /*0f72*/ 	.byte	0x3f
	.zero		1


	//   ....[68]....
        /*0f74*/ 	.word	0x0001e530
        /*0f78*/ 	.word	0x00000002
        /*0f7c*/ 	.word	0x00022860
        /*0f80*/ 	.short	0x010a
        /*0f82*/ 	.byte	0x3f
	.zero		1


	//   ....[69]....
        /*0f84*/ 	.word	0x0001ed90
        /*0f88*/ 	.word	0x00000003
        /*0f8c*/ 	.word	0x00022840
        /*0f90*/ 	.short	0x010a
        /*0f92*/ 	.byte	0x3f
	.zero		1


	//   ....[70]....
        /*0f94*/ 	.word	0x0001efd0
        /*0f98*/ 	.word	0x00000003
        /*0f9c*/ 	.word	0x00022860
        /*0fa0*/ 	.short	0x010a
        /*0fa2*/ 	.byte	0x3f
	.zero		1


	//   ....[71]....
        /*0fa4*/ 	.word	0x0001f7a0
        /*0fa8*/ 	.word	0x00000003
        /*0fac*/ 	.word	0x00022840
        /*0fb0*/ 	.short	0x010a
        /*0fb2*/ 	.byte	0x3f
	.zero		1


	//   ....[72]....
        /*0fb4*/ 	.word	0x0001f9f0
        /*0fb8*/ 	.word	0x00000003
        /*0fbc*/ 	.word	0x00022860
        /*0fc0*/ 	.short	0x010a
        /*0fc2*/ 	.byte	0x3f
	.zero		1


	//   ....[73]....
        /*0fc4*/ 	.word	0x00020e40
        /*0fc8*/ 	.word	0x00000000
        /*0fcc*/ 	.word	0x00022820
        /*0fd0*/ 	.short	0x010a
        /*0fd2*/ 	.byte	0x3f
	.zero		1


	//   ....[74]....
        /*0fd4*/ 	.word	0x00020ff0
        /*0fd8*/ 	.word	0x00000006
        /*0fdc*/ 	.word	0x00000000
        /*0fe0*/ 	.short	0x010a
        /*0fe2*/ 	.byte	0x3f
	.zero		1


	//   ....[75]....
        /*0fe4*/ 	.word	0x00021060
        /*0fe8*/ 	.word	0x00000007
        /*0fec*/ 	.word	0x00000000
        /*0ff0*/ 	.short	0x010a
        /*0ff2*/ 	.byte	0x3f
	.zero		1


	//   ....[76]....
        /*0ff4*/ 	.word	0x000210d0
        /*0ff8*/ 	.word	0x00000004
        /*0ffc*/ 	.word	0x00000000
        /*1000*/ 	.short	0x010a
        /*1002*/ 	.byte	0x3f
	.zero		1


	//   ....[77]....
        /*1004*/ 	.word	0x00021100
        /*1008*/ 	.word	0x00000003
        /*100c*/ 	.word	0x00000000
        /*1010*/ 	.short	0x010a
        /*1012*/ 	.byte	0x3f
	.zero		1


	//   ....[78]....
        /*1014*/ 	.word	0x00021160
        /*1018*/ 	.word	0x00000062
        /*101c*/ 	.word	0x00022890
        /*1020*/ 	.short	0x010a
        /*1022*/ 	.byte	0x3f
	.zero		1


	//   ....[79]....
        /*1024*/ 	.word	0x000211b0
        /*1028*/ 	.word	0x00000062
        /*102c*/ 	.word	0x00022890
        /*1030*/ 	.short	0x010a
        /*1032*/ 	.byte	0x3f
	.zero		1


	//   ....[80]....
        /*1034*/ 	.word	0x00021200
        /*1038*/ 	.word	0x00000062
        /*103c*/ 	.word	0x00022890
        /*1040*/ 	.short	0x010a
        /*1042*/ 	.byte	0x3f
	.zero		1


	//   ....[81]....
        /*1044*/ 	.word	0x00021250
        /*1048*/ 	.word	0x00000062
        /*104c*/ 	.word	0x000228b0
        /*1050*/ 	.short	0x010a
        /*1052*/ 	.byte	0x3f
	.zero		1


	//   ....[82]....
        /*1054*/ 	.word	0x00021710
        /*1058*/ 	.word	0x00000010
        /*105c*/ 	.word	0x00022800
        /*1060*/ 	.short	0x010a
        /*1062*/ 	.byte	0x3f
	.zero		1


	//   ....[83]....
        /*1064*/ 	.word	0x00021cd0
        /*1068*/ 	.word	0x00000010
        /*106c*/ 	.word	0x00022800
        /*1070*/ 	.short	0x010a
        /*1072*/ 	.byte	0x3f
	.zero		1


	//   ....[84]....
        /*1074*/ 	.word	0x00021d20
        /*1078*/ 	.word	0x00000006
        /*107c*/ 	.word	0x00022830
        /*1080*/ 	.short	0x010a
        /*1082*/ 	.byte	0x3f
	.zero		1


	//   ....[85]....
        /*1084*/ 	.word	0x00021d70
        /*1088*/ 	.word	0x00000006
        /*108c*/ 	.word	0x00022850
        /*1090*/ 	.short	0x010a
        /*1092*/ 	.byte	0x3f
	.zero		1


	//   ....[86]....
        /*1094*/ 	.word	0x00021dc0
        /*1098*/ 	.word	0x000000d2
        /*109c*/ 	.word	0x00022830
        /*10a0*/ 	.short	0x010a
        /*10a2*/ 	.byte	0x3f
	.zero		1


	//   ....[87]....
        /*10a4*/ 	.word	0x00021e10
        /*10a8*/ 	.word	0x000000d2
        /*10ac*/ 	.word	0x00022850
        /*10b0*/ 	.short	0x010a
        /*10b2*/ 	.byte	0x3f
	.zero		1


	//   ....[88]....
        /*10b4*/ 	.word	0x00021e60
        /*10b8*/ 	.word	0x00000006
        /*10bc*/ 	.word	0x00022830
        /*10c0*/ 	.short	0x010a
        /*10c2*/ 	.byte	0x3f
	.zero		1


	//   ....[89]....
        /*10c4*/ 	.word	0x00021eb0
        /*10c8*/ 	.word	0x00000006
        /*10cc*/ 	.word	0x00022850
        /*10d0*/ 	.short	0x010a
        /*10d2*/ 	.byte	0x3f
	.zero		1


	//   ....[90]....
        /*10d4*/ 	.word	0x00021f00
        /*10d8*/ 	.word	0x000000d2
        /*10dc*/ 	.word	0x00022830
        /*10e0*/ 	.short	0x010a
        /*10e2*/ 	.byte	0x3f
	.zero		1


	//   ....[91]....
        /*10e4*/ 	.word	0x00021f50
        /*10e8*/ 	.word	0x000000d2
        /*10ec*/ 	.word	0x00022850
        /*10f0*/ 	.short	0x010a
        /*10f2*/ 	.byte	0x3f
	.zero		1


	//   ....[92]....
        /*10f4*/ 	.word	0x00022530
        /*10f8*/ 	.word	0x00000006
        /*10fc*/ 	.word	0x00022820
        /*1100*/ 	.short	0x010a
        /*1102*/ 	.byte	0x3f
	.zero		1


	//   ....[93]....
        /*1104*/ 	.word	0x00022580
        /*1108*/ 	.word	0x00000006
        /*110c*/ 	.word	0x000228a0
        /*1110*/ 	.short	0x010a
        /*1112*/ 	.byte	0x3f
	.zero		1


	//   ....[94]....
        /*1114*/ 	.word	0x000225d0
        /*1118*/ 	.word	0x00000006
        /*111c*/ 	.word	0x000228c0
        /*1120*/ 	.short	0x010a
        /*1122*/ 	.byte	0x3f
	.zero		1


	//   ....[95]....
        /*1124*/ 	.word	0x00022620
        /*1128*/ 	.word	0x00000005
        /*112c*/ 	.word	0x000228a0
        /*1130*/ 	.short	0x010a
        /*1132*/ 	.byte	0x3f
	.zero		1


	//   ....[96]....
        /*1134*/ 	.word	0x00022670
        /*1138*/ 	.word	0x00000005
        /*113c*/ 	.word	0x000228c0
        /*1140*/ 	.short	0x010a
        /*1142*/ 	.byte	0x3f
	.zero		1


	//   ....[97]....
        /*1144*/ 	.word	0x00022810
        /*1148*/ 	.word	0x00000000
        /*114c*/ 	.word	0x00022840
        /*1150*/ 	.short	0x010a
        /*1152*/ 	.byte	0x3f
	.zero		1


	//   ....[98]....
        /*1154*/ 	.word	0x000232c0
        /*1158*/ 	.word	0x00000002
        /*115c*/ 	.word	0x00022820
        /*1160*/ 	.short	0x010a
        /*1162*/ 	.byte	0x3f
	.zero		1


	//   ....[99]....
        /*1164*/ 	.word	0x00023310
        /*1168*/ 	.word	0x00000002
        /*116c*/ 	.word	0x00022860
        /*1170*/ 	.short	0x010a
        /*1172*/ 	.byte	0x3f
	.zero		1


	//   ....[100]....
        /*1174*/ 	.word	0x00023360
        /*1178*/ 	.word	0x00000002
        /*117c*/ 	.word	0x00022840
        /*1180*/ 	.short	0x010a
        /*1182*/ 	.byte	0x3f
	.zero		1


	//   ....[101]....
        /*1184*/ 	.word	0x000233b0
        /*1188*/ 	.word	0x00000002
        /*118c*/ 	.word	0x00022860
        /*1190*/ 	.short	0x010a
        /*1192*/ 	.byte	0x3f
	.zero		1


	//   ....[102]....
        /*1194*/ 	.word	0x00023400
        /*1198*/ 	.word	0x00000003
        /*119c*/ 	.word	0x00022840
        /*11a0*/ 	.short	0x010a
        /*11a2*/ 	.byte	0x3f
	.zero		1


	//   ....[103]....
        /*11a4*/ 	.word	0x00023450
        /*11a8*/ 	.word	0x00000003
        /*11ac*/ 	.word	0x00022860
        /*11b0*/ 	.short	0x010a
        /*11b2*/ 	.byte	0x3f
	.zero		1


	//   ....[104]....
        /*11b4*/ 	.word	0x000234a0
        /*11b8*/ 	.word	0x00000003
        /*11bc*/ 	.word	0x00022840
        /*11c0*/ 	.short	0x010a
        /*11c2*/ 	.byte	0x3f
	.zero		1


	//   ....[105]....
        /*11c4*/ 	.word	0x000234f0
        /*11c8*/ 	.word	0x00000003
        /*11cc*/ 	.word	0x00022860
        /*11d0*/ 	.short	0x010a
        /*11d2*/ 	.byte	0x3f
	.zero		1


	//   ....[106]....
        /*11d4*/ 	.word	0x00023ef0
        /*11d8*/ 	.word	0x00000000
        /*11dc*/ 	.word	0x00022820
        /*11e0*/ 	.short	0x010a
        /*11e2*/ 	.byte	0x3f
	.zero		1


	//   ....[107]....
        /*11e4*/ 	.word	0x00024090
        /*11e8*/ 	.word	0x00000006
        /*11ec*/ 	.word	0x00000000
        /*11f0*/ 	.short	0x010a
        /*11f2*/ 	.byte	0x3f
	.zero		1


	//   ....[108]....
        /*11f4*/ 	.word	0x000240e0
        /*11f8*/ 	.word	0x00000007
        /*11fc*/ 	.word	0x00000000
        /*1200*/ 	.short	0x010a
        /*1202*/ 	.byte	0x3f
	.zero		1


	//   ....[109]....
        /*1204*/ 	.word	0x00024130
        /*1208*/ 	.word	0x00000004
        /*120c*/ 	.word	0x00000000
        /*1210*/ 	.short	0x010a
        /*1212*/ 	.byte	0x3f
	.zero		1


	//----- nvinfo : EIATTR_NUM_MBARRIERS
	.align		4
.L_1425:
        /*1214*/ 	.byte	0x03, 0x38
        /*1216*/ 	.short	0x0016


	//----- nvinfo : EIATTR_EXIT_INSTR_OFFSETS
	.align		4
        /*1218*/ 	.byte	0x04, 0x1c
        /*121a*/ 	.short	(.L_1427 - .L_1426)


	//   ....[0]....
.L_1426:
        /*121c*/ 	.word	0x00021150


	//----- nvinfo : EIATTR_MAX_THREADS
	.align		4
.L_1427:
        /*1220*/ 	.byte	0x04, 0x05
        /*1222*/ 	.short	(.L_1429 - .L_1428)
.L_1428:
        /*1224*/ 	.word	0x00000180
        /*1228*/ 	.word	0x00000001
        /*122c*/ 	.word	0x00000001


	//----- nvinfo : EIATTR_CRS_STACK_SIZE
	.align		4
.L_1429:
        /*1230*/ 	.byte	0x04, 0x1e
        /*1232*/ 	.short	(.L_1431 - .L_1430)
.L_1430:
        /*1234*/ 	.word	0x00000000


	//----- nvinfo : EIATTR_CBANK_PARAM_SIZE
	.align		4
.L_1431:
        /*1238*/ 	.byte	0x03, 0x19
        /*123a*/ 	.short	0x0af0


	//----- nvinfo : EIATTR_PARAM_CBANK
	.align		4
        /*123c*/ 	.byte	0x04, 0x0a
        /*123e*/ 	.short	(.L_1433 - .L_1432)
	.align		4
.L_1432:
        /*1240*/ 	.word	index@(.nv.constant0._ZN7cutlass13device_kernelIN5flash11enable_sm90INS1_16FlashAttnFwdSm90INS1_25CollectiveMainloopFwdSm90ILi2EN4cute5tupleIJNS5_1CILi1EEES8_S8_EEENS6_IJNS7_ILi128EEENS7_ILi96EEENS7_ILi64EEEEEELi256ENS_6half_tEfNS_4arch4Sm90ELb0ELb1ELb1ELb1ELb0ELb1ELb0ELb1ELb0ELb1ELb0ELb0EEENS1_21CollectiveEpilogueFwdINS6_IJSA_NS7_ILi256EEESB_EEES9_SE_SG_Li256ELb1ELb1ELb0ELb0EEENS1_36VarlenDynamicPersistentTileSchedulerILi128ELi96ELi256ELi128ELb0ELb1ELb1ELb1ELb0ELb1EEEEEEEEEvNT_6ParamsE)
        /*1244*/ 	.short	0x0210
        /*1246*/ 	.short	0x0af0


	//----- nvinfo : EIATTR_SW_WAR
	.align		4
.L_1433:
        /*1248*/ 	.byte	0x04, 0x36
        /*124a*/ 	.short	(.L_1435 - .L_1434)
.L_1434:
        /*124c*/ 	.word	0x00000008
.L_1435:


//--------------------- .nv.info._ZN7cutlass13device_kernelIN5flash11enable_sm90INS1_16FlashAttnFwdSm90INS1_25CollectiveMainloopFwdSm90ILi2EN4cute5tupleIJNS5_1CILi1EEES8_S8_EEENS6_IJNS7_ILi128EEENS7_ILi96EEENS7_ILi64EEEEEELi256ENS_6half_tEfNS_4arch4Sm90ELb0ELb1ELb1ELb1ELb0ELb0ELb1ELb1ELb0ELb1ELb0ELb0EEENS1_21CollectiveEpilogueFwdINS6_IJSA_NS7_ILi256EEESB_EEES9_SE_SG_Li256ELb1ELb1ELb0ELb0EEENS1_36VarlenDynamicPersistentTileSchedulerILi128ELi96ELi256ELi128ELb0ELb1ELb1ELb1ELb0ELb1EEEEEEEEEvNT_6ParamsE --------------------------
	.section	.nv.info._ZN7cutlass13device_kernelIN5flash11enable_sm90INS1_16FlashAttnFwdSm90INS1_25CollectiveMainloopFwdSm90ILi2EN4cute5tupleIJNS5_1CILi1EEES8_S8_EEENS6_IJNS7_ILi128EEENS7_ILi96EEENS7_ILi64EEEEEELi256ENS_6half_tEfNS_4arch4Sm90ELb0ELb1ELb1ELb1ELb0ELb0ELb1ELb1ELb0ELb1ELb0ELb0EEENS1_21CollectiveEpilogueFwdINS6_IJSA_NS7_ILi256EEESB_EEES9_SE_SG_Li256ELb1ELb1ELb0ELb0EEENS1_36VarlenDynamicPersistentTileSchedulerILi128ELi96ELi256ELi128ELb0ELb1ELb1ELb1ELb0ELb1EEEEEEEEEvNT_6ParamsE,"",@"SHT_CUDA_INFO"
	.sectionflags	@""
	.align	4


	//----- nvinfo : EIATTR_CUDA_API_VERSION
	.align		4
        /*0000*/ 	.byte	0x04, 0x37
        /*0002*/ 	.short	(.L_1437 - .L_1436)
.L_1436:
        /*0004*/ 	.word	0x00000082


	//----- nvinfo : EIATTR_KPARAM_INFO
	.align		4
.L_1437:
        /*0008*/ 	.byte	0x04, 0x17
        /*000a*/ 	.short	(.L_1439 - .L_1438)
.L_1438:
        /*000c*/ 	.word	0x00000000
        /*0010*/ 	.short	0x0000
        /*0012*/ 	.short	0x0070
        /*0014*/ 	.byte	0x00, 0xf0, 0x01, 0x2e


	//----- nvinfo : EIATTR_SPARSE_MMA_MASK
	.align		4
.L_1439:
        /*0018*/ 	.byte	0x03, 0x50
        /*001a*/ 	.short	0x0000


	//----- nvinfo : EIATTR_MAXREG_COUNT
	.align		4
        /*001c*/ 	.byte	0x03, 0x1b
        /*001e*/ 	.short	0x00a8


	//----- nvinfo : EIATTR_NUM_BARRIERS
	.align		4
        /*0020*/ 	.byte	0x02, 0x4c
        /*0022*/ 	.byte	0x10
	.zero		1


	//----- nvinfo : EIATTR_EXTERNS
	.align		4
        /*0024*/ 	.byte	0x04, 0x0f
        /*0026*/ 	.short	(.L_1441 - .L_1440)


	//   ....[0]....
	.align		4
.L_1440:
        /*0028*/ 	.word	index@(__assertfail)


	//----- nvinfo : EIATTR_ANNOTATIONS
	.align		4
.L_1441:
        /*002c*/ 	.byte	0x04, 0x55
        /*002e*/ 	.short	(.L_1443 - .L_1442)


	//   ....[0]....
.L_1442:
        /* <DEDUP_REMOVED lines=87> */


	//----- nvinfo : EIATTR_MERCURY_ISA_VERSION
	.align		4
.L_1443:
        /*0590*/ 	.byte	0x03, 0x5f
        /*0592*/ 	.short	0x0101


	//----- nvinfo : EIATTR_UNUSED_LOAD_BYTE_OFFSET
	.align		4
        /*0594*/ 	.byte	0x04, 0x44
        /*0596*/ 	.short	(.L_1445 - .L_1444)


	//   ....[0]....
.L_1444:
        /*0598*/ 	.word	0x00000b40
        /*059c*/ 	.word	0x0000fff0


	//   ....[1]....
        /*05a0*/ 	.word	0x000201a0
        /*05a4*/ 	.word	0x0000fff0


	//----- nvinfo : EIATTR_INT_WARP_WIDE_INSTR_OFFSETS
	.align		4
.L_1445:
        /*05a8*/ 	.byte	0x04, 0x31
        /*05aa*/ 	.short	(.L_1447 - .L_1446)


	//   ....[0]....
.L_1446:
        /*05ac*/ 	.word	0x00000170


	//   ....[1]....
        /*05b0*/ 	.word	0x000001b0


	//   ....[2]....
        /*05b4*/ 	.word	0x00000220


	//   ....[3]....
        /*05b8*/ 	.word	0x00000230


	//   ....[4]....
        /*05bc*/ 	.word	0x000244b0


	//   ....[5]....
        /*05c0*/ 	.word	0x00024540


	//   ....[6]....
        /*05c4*/ 	.word	0x00028fd0


	//   ....[7]....
        /*05c8*/ 	.word	0x00029060


	//----- nvinfo : EIATTR_COOP_GROUP_MASK_REGIDS
	.align		4
.L_1447:
        /*05cc*/ 	.byte	0x04, 0x29
        /*05ce*/ 	.short	(.L_1449 - .L_1448)


	//   ....[0]....
.L_1448:
        /*05d0*/ 	.word	0xffffffff


	//   ....[1]....
        /*05d4*/ 	.word	0xffffffff


	//   ....[2]....
        /*05d8*/ 	.word	0xffffffff


	//   ....[3]....
        /*05dc*/ 	.word	0xffffffff


	//   ....[4]....
        /*05e0*/ 	.word	0xffffffff


	//   ....[5]....
        /*05e4*/ 	.word	0xffffffff


	//   ....[6]....
        /*05e8*/ 	.word	0xffffffff


	//   ....[7]....
        /*05ec*/ 	.word	0xffffffff


	//   ....[8]....
        /*05f0*/ 	.word	0xffffffff


	//   ....[9]....
        /*05f4*/ 	.word	0xffffffff


	//   ....[10]....
        /*05f8*/ 	.word	0xffffffff


	//   ....[11]....
        /*05fc*/ 	.word	0xffffffff


	//   ....[12]....
        /*0600*/ 	.word	0xffffffff


	//   ....[13]....
        /*0604*/ 	.word	0xffffffff


	//   ....[14]....
        /*0608*/ 	.word	0xffffffff


	//   ....[15]....
        /*060c*/ 	.word	0xffffffff


	//   ....[16]....
        /*0610*/ 	.word	0xffffffff


	//   ....[17]....
        /*0614*/ 	.word	0xffffffff


	//   ....[18]....
        /*0618*/ 	.word	0xffffffff


	//   ....[19]....
        /*061c*/ 	.word	0xffffffff


	//   ....[20]....
        /*0620*/ 	.word	0xffffffff


	//   ....[21]....
        /*0624*/ 	.word	0xffffffff


	//   ....[22]....
        /*0628*/ 	.word	0xffffffff


	//   ....[23]....
        /*062c*/ 	.word	0xffffffff


	//   ....[24]....
        /*0630*/ 	.word	0xffffffff


	//   ....[25]....
        /*0634*/ 	.word	0xffffffff


	//   ....[26]....
        /*0638*/ 	.word	0xffffffff


	//   ....[27]....
        /*063c*/ 	.word	0xffffffff


	//   ....[28]....
        /*0640*/ 	.word	0xffffffff


	//   ....[29]....
        /*0644*/ 	.word	0xffffffff


	//   ....[30]....
        /*0648*/ 	.word	0xffffffff


	//   ....[31]....
        /*064c*/ 	.word	0xffffffff


	//   ....[32]....
        /*0650*/ 	.word	0xffffffff


	//   ....[33]....
        /*0654*/ 	.word	0xffffffff


	//   ....[34]....
        /*0658*/ 	.word	0xffffffff


	//   ....[35]....
        /*065c*/ 	.word	0xffffffff


	//   ....[36]....
        /*0660*/ 	.word	0xffffffff


	//   ....[37]....
        /*0664*/ 	.word	0xffffffff


	//   ....[38]....
        /*0668*/ 	.word	0xffffffff


	//   ....[39]....
        /*066c*/ 	.word	0xffffffff


	//   ....[40]....
        /*0670*/ 	.word	0xffffffff


	//   ....[41]....
        /*0674*/ 	.word	0xffffffff


	//   ....[42]....
        /*0678*/ 	.word	0xffffffff


	//   ....[43]....
        /*067c*/ 	.word	0xffffffff


	//   ....[44]....
        /*0680*/ 	.word	0xffffffff


	//   ....[45]....
        /*0684*/ 	.word	0xffffffff


	//   ....[46]....
        /*0688*/ 	.word	0xffffffff


	//   ....[47]....
        /*068c*/ 	.word	0xffffffff


	//   ....[48]....
        /*0690*/ 	.word	0xffffffff


	//   ....[49]....
        /*0694*/ 	.word	0xffffffff


	//   ....[50]....
        /*0698*/ 	.word	0xffffffff


	//   ....[51]....
        /*069c*/ 	.word	0xffffffff


	//   ....[52]....
        /*06a0*/ 	.word	0xffffffff


	//   ....[53]....
        /*06a4*/ 	.word	0xffffffff


	//   ....[54]....
        /*06a8*/ 	.word	0xffffffff


	//   ....[55]....
        /*06ac*/ 	.word	0xffffffff


	//   ....[56]....
        /*06b0*/ 	.word	0xffffffff


	//   ....[57]....
        /*06b4*/ 	.word	0xffffffff


	//   ....[58]....
        /*06b8*/ 	.word	0xffffffff


	//   ....[59]....
        /*06bc*/ 	.word	0xffffffff


	//   ....[60]....
        /*06c0*/ 	.word	0xffffffff


	//   ....[61]....
        /*06c4*/ 	.word	0xffffffff


	//   ....[62]....
        /*06c8*/ 	.word	0xffffffff


	//   ....[63]....
        /*06cc*/ 	.word	0xffffffff


	//   ....[64]....
        /*06d0*/ 	.word	0xffffffff


	//   ....[65]....
        /*06d4*/ 	.word	0xffffffff


	//   ....[66]....
        /*06d8*/ 	.word	0xffffffff


	//   ....[67]....
        /*06dc*/ 	.word	0xffffffff


	//   ....[68]....
        /*06e0*/ 	.word	0xffffffff


	//   ....[69]....
        /*06e4*/ 	.word	0xffffffff


	//   ....[70]....
        /*06e8*/ 	.word	0xffffffff


	//   ....[71]....
        /*06ec*/ 	.word	0xffffffff


	//   ....[72]....
        /*06f0*/ 	.word	0xffffffff


	//   ....[73]....
        /*06f4*/ 	.word	0xffffffff


	//   ....[74]....
        /*06f8*/ 	.word	0xffffffff


	//   ....[75]....
        /*06fc*/ 	.word	0xffffffff


	//   ....[76]....
        /*0700*/ 	.word	0xffffffff


	//   ....[77]....
        /*0704*/ 	.word	0xffffffff


	//   ....[78]....
        /*0708*/ 	.word	0xffffffff


	//   ....[79]....
        /*070c*/ 	.word	0xffffffff


	//   ....[80]....
        /*0710*/ 	.word	0xffffffff


	//   ....[81]....
        /*0714*/ 	.word	0xffffffff


	//   ....[82]....
        /*0718*/ 	.word	0xffffffff


	//   ....[83]....
        /*071c*/ 	.word	0xffffffff


	//   ....[84]....
        /*0720*/ 	.word	0xffffffff


	//   ....[85]....
        /*0724*/ 	.word	0xffffffff


	//   ....[86]....
        /*0728*/ 	.word	0xffffffff


	//   ....[87]....
        /*072c*/ 	.word	0xffffffff


	//   ....[88]....
        /*0730*/ 	.word	0xffffffff


	//   ....[89]....
        /*0734*/ 	.word	0xffffffff


	//   ....[90]....
        /*0738*/ 	.word	0xffffffff


	//   ....[91]....
        /*073c*/ 	.word	0xffffffff


	//   ....[92]....
        /*0740*/ 	.word	0xffffffff


	//   ....[93]....
        /*0744*/ 	.word	0xffffffff


	//   ....[94]....
        /*0748*/ 	.word	0xffffffff


	//   ....[95]....
        /*074c*/ 	.word	0xffffffff


	//   ....[96]....
        /*0750*/ 	.word	0xffffffff


	//   ....[97]....
        /*0754*/ 	.word	0xffffffff


	//   ....[98]....
        /*0758*/ 	.word	0xffffffff


	//   ....[99]....
        /*075c*/ 	.word	0xffffffff


	//   ....[100]....
        /*0760*/ 	.word	0xffffffff


	//   ....[101]....
        /*0764*/ 	.word	0xffffffff


	//   ....[102]....
        /*0768*/ 	.word	0xffffffff


	//   ....[103]....
        /*076c*/ 	.word	0xffffffff


	//   ....[104]....
        /*0770*/ 	.word	0xffffffff


	//   ....[105]....
        /*0774*/ 	.word	0xffffffff


	//   ....[106]....
        /*0778*/ 	.word	0xffffffff


	//   ....[107]....
        /*077c*/ 	.word	0xffffffff


	//   ....[108]....
        /*0780*/ 	.word	0xffffffff


	//   ....[109]....
        /*0784*/ 	.word	0xffffffff


	//   ....[110]....
        /*0788*/ 	.word	0xffffffff


	//   ....[111]....
        /*078c*/ 	.word	0xffffffff


	//   ....[112]....
        /*0790*/ 	.word	0xffffffff


	//   ....[113]....
        /*0794*/ 	.word	0xffffffff


	//   ....[114]....
        /*0798*/ 	.word	0xffffffff


	//   ....[115]....
        /*079c*/ 	.word	0x0500000f


	//   ....[116]....
        /*07a0*/ 	.word	0x0500000f


	//   ....[117]....
        /*07a4*/ 	.word	0x0500000f


	//   ....[118]....
        /*07a8*/ 	.word	0x0500000f


	//   ....[119]....
        /*07ac*/ 	.word	0x0500000f


	//   ....[120]....
        /*07b0*/ 	.word	0x0500000f


	//   ....[121]....
        /*07b4*/ 	.word	0x0500000f


	//   ....[122]....
        /*07b8*/ 	.word	0x0500000f


	//   ....[123]....
        /*07bc*/ 	.word	0x0500000f


	//   ....[124]....
        /*07c0*/ 	.word	0x0500000f


	//   ....[125]....
        /*07c4*/ 	.word	0x0500000f


	//   ....[126]....
        /*07c8*/ 	.word	0x0500000f


	//   ....[127]....
        /*07cc*/ 	.word	0x0500000f


	//   ....[128]....
        /*07d0*/ 	.word	0x0500000f


	//   ....[129]....
        /*07d4*/ 	.word	0x0500000f


	//   ....[130]....
        /*07d8*/ 	.word	0x0500000f


	//   ....[131]....
        /*07dc*/ 	.word	0x0500000f


	//   ....[132]....
        /*07e0*/ 	.word	0x0500000f


	//   ....[133]....
        /*07e4*/ 	.word	0x0500000f


	//   ....[134]....
        /*07e8*/ 	.word	0x0500000f


	//   ....[135]....
        /*07ec*/ 	.word	0x0500000f


	//   ....[136]....
        /*07f0*/ 	.word	0x0500000f


	//   ....[137]....
        /*07f4*/ 	.word	0x0500000f


	//   ....[138]....
        /*07f8*/ 	.word	0x0500000f


	//   ....[139]....
        /*07fc*/ 	.word	0x0500000f


	//   ....[140]....
        /*0800*/ 	.word	0x0500000f


	//   ....[141]....
        /*0804*/ 	.word	0x0500000f


	//   ....[142]....
        /*0808*/ 	.word	0x0500000f


	//   ....[143]....
        /*080c*/ 	.word	0x0500000f


	//   ....[144]....
        /*0810*/ 	.word	0x0500000f


	//   ....[145]....
        /*0814*/ 	.word	0x0500000f


	//   ....[146]....
        /*0818*/ 	.word	0x0500000f


	//   ....[147]....
        /*081c*/ 	.word	0x0500000f


	//   ....[148]....
        /*0820*/ 	.word	0x0500000f


	//   ....[149]....
        /*0824*/ 	.word	0x0500000f


	//   ....[150]....
        /*0828*/ 	.word	0x0500000f


	//   ....[151]....
        /*082c*/ 	.word	0x0500000f


	//   ....[152]....
        /*0830*/ 	.word	0x0500000f


	//   ....[153]....
        /*0834*/ 	.word	0x0500000f


	//   ....[154]....
        /*0838*/ 	.word	0x0500000f


	//   ....[155]....
        /*083c*/ 	.word	0x0500000f


	//   ....[156]....
        /*0840*/ 	.word	0x0500000f


	//   ....[157]....
        /*0844*/ 	.word	0x0500000f


	//   ....[158]....
        /*0848*/ 	.word	0x0500000f


	//   ....[159]....
        /*084c*/ 	.word	0x0500000f


	//   ....[160]....
        /*0850*/ 	.word	0x0500000f


	//   ....[161]....
        /*0854*/ 	.word	0x0500000f


	//   ....[162]....
        /*0858*/ 	.word	0x0500000f


	//   ....[163]....
        /*085c*/ 	.word	0x0500000f


	//   ....[164]....
        /*0860*/ 	.word	0x0500000f


	//   ....[165]....
        /*0864*/ 	.word	0x0500000f


	//   ....[166]....
        /*0868*/ 	.word	0xffffffff


	//   ....[167]....
        /*086c*/ 	.word	0xffffffff


	//   ....[168]....
        /*0870*/ 	.word	0xffffffff


	//   ....[169]....
        /*0874*/ 	.word	0xffffffff


	//   ....[170]....
        /*0878*/ 	.word	0xffffffff


	//   ....[171]....
        /*087c*/ 	.word	0xffffffff


	//----- nvinfo : EIATTR_COOP_GROUP_INSTR_OFFSETS
	.align		4
.L_1449:
        /*0880*/ 	.byte	0x04, 0x28
        /*0882*/ 	.short	(.L_1451 - .L_1450)


	//   ....[0]....
.L_1450:
        /*0884*/ 	.word	0x000000b0


	//   ....[1]....
        /*0888*/ 	.word	0x00000180


	//   ....[2]....
        /*088c*/ 	.word	0x000001d0


	//   ....[3]....
        /*0890*/ 	.word	0x00000420


	//   ....[4]....
        /*0894*/ 	.word	0x00000580


	//   ....[5]....
        /*0898*/ 	.word	0x000006a0


	//   ....[6]....
        /*089c*/ 	.word	0x00000800


	//   ....[7]....
        /*08a0*/ 	.word	0x00002150


	//   ....[8]....
        /*08a4*/ 	.word	0x00004380


	//   ....[9]....
        /*08a8*/ 	.word	0x00004bb0


	//   ....[10]....
        /*08ac*/ 	.word	0x00006260


	//   ....[11]....
        /*08b0*/ 	.word	0x000062e0


	//   ....[12]....
        /*08b4*/ 	.word	0x00006640


	//   ....[13]....
        /*08b8*/ 	.word	0x00006660


	//   ....[14]....
        /*08bc*/ 	.word	0x0000bdc0


	//   ....[15]....
        /*08c0*/ 	.word	0x0000bfd0


	//   ....[16]....
        /*08c4*/ 	.word	0x0000c1e0


	//   ....[17]....
        /*08c8*/ 	.word	0x0000c200


	//   ....[18]....
        /*08cc*/ 	.word	0x000153f0


	//   ....[19]....
        /*08d0*/ 	.word	0x00015b90


	//   ....[20]....
        /*08d4*/ 	.word	0x00016fe0


	//   ....[21]....
        /*08d8*/ 	.word	0x000171c0


	//   ....[22]....
        /*08dc*/ 	.word	0x000172f0


	//   ....[23]....
        /*08e0*/ 	.word	0x00017310


	//   ....[24]....
        /*08e4*/ 	.word	0x0001f220


	//   ....[25]....
        /*08e8*/ 	.word	0x0001f240


	//   ....[26]....
        /*08ec*/ 	.word	0x0001f2a0


	//   ....[27]....
        /*08f0*/ 	.word	0x0001f2e0


	//   ....[28]....
        /*08f4*/ 	.word	0x000210f0


	//   ....[29]....
        /*08f8*/ 	.word	0x00021110


	//   ....[30]....
        /*08fc*/ 	.word	0x00021170


	//   ....[31]....
        /*0900*/ 	.word	0x00021190


	//   ....[32]....
        /*0904*/ 	.word	0x00021ae0


	//   ....[33]....
        /*0908*/ 	.word	0x00021b00


	//   ....[34]....
        /*090c*/ 	.word	0x00021c50


	//   ....[35]....
        /*0910*/ 	.word	0x00021c70


	//   ....[36]....
        /*0914*/ 	.word	0x00021db0


	//   ....[37]....
        /*0918*/ 	.word	0x00021dd0


	//   ....[38]....
        /*091c*/ 	.word	0x00021f20


	//   ....[39]....
        /*0920*/ 	.word	0x00021f40


	//   ....[40]....
        /*0924*/ 	.word	0x00022880


	//   ....[41]....
        /*0928*/ 	.word	0x000228a0


	//   ....[42]....
        /*092c*/ 	.word	0x000229e0


	//   ....[43]....
        /*0930*/ 	.word	0x00022a00


	//   ....[44]....
        /*0934*/ 	.word	0x00022b40


	//   ....[45]....
        /*0938*/ 	.word	0x00022b60


	//   ....[46]....
        /*093c*/ 	.word	0x00022cb0


	//   ....[47]....
        /*0940*/ 	.word	0x00022cd0


	//   ....[48]....
        /*0944*/ 	.word	0x00022eb0


	//   ....[49]....
        /*0948*/ 	.word	0x00023090


	//   ....[50]....
        /*094c*/ 	.word	0x000230c0


	//   ....[51]....
        /*0950*/ 	.word	0x000230f0


	//   ....[52]....
        /*0954*/ 	.word	0x00023120


	//   ....[53]....
        /*0958*/ 	.word	0x00023150


	//   ....[54]....
        /*095c*/ 	.word	0x00023180


	//   ....[55]....
        /*0960*/ 	.word	0x000232f0


	//   ....[56]....
        /*0964*/ 	.word	0x00023320


	//   ....[57]....
        /*0968*/ 	.word	0x00023350


	//   ....[58]....
        /*096c*/ 	.word	0x00023380


	//   ....[59]....
        /*0970*/ 	.word	0x000233b0


	//   ....[60]....
        /*0974*/ 	.word	0x000233e0


	//   ....[61]....
        /*0978*/ 	.word	0x00023480


	//   ....[62]....
        /*097c*/ 	.word	0x000234e0


	//   ....[63]....
        /*0980*/ 	.word	0x00023570


	//   ....[64]....
        /*0984*/ 	.word	0x00024a70


	//   ....[65]....
        /*0988*/ 	.word	0x000255d0


	//   ....[66]....
        /*098c*/ 	.word	0x000255f0


	//   ....[67]....
        /*0990*/ 	.word	0x00025610


	//   ....[68]....
        /*0994*/ 	.word	0x00025640


	//   ....[69]....
        /*0998*/ 	.word	0x00025710


	//   ....[70]....
        /*099c*/ 	.word	0x000257a0


	//   ....[71]....
        /*09a0*/ 	.word	0x000257d0


	//   ....[72]....
        /*09a4*/ 	.word	0x00025850


	//   ....[73]....
        /*09a8*/ 	.word	0x00025880


	//   ....[74]....
        /*09ac*/ 	.word	0x00025900


	//   ....[75]....
        /*09b0*/ 	.word	0x00025930


	//   ....[76]....
        /*09b4*/ 	.word	0x000259b0


	//   ....[77]....
        /*09b8*/ 	.word	0x000259e0


	//   ....[78]....
        /*09bc*/ 	.word	0x00025a00


	//   ....[79]....
        /*09c0*/ 	.word	0x00025a50


	//   ....[80]....
        /*09c4*/ 	.word	0x00025a60


	//   ....[81]....
        /*09c8*/ 	.word	0x000261f0


	//   ....[82]....
        /*09cc*/ 	.word	0x00026230


	//   ....[83]....
        /*09d0*/ 	.word	0x00026250


	//   ....[84]....
        /*09d4*/ 	.word	0x000262f0


	//   ....[85]....
        /*09d8*/ 	.word	0x00026380


	//   ....[86]....
        /*09dc*/ 	.word	0x00026390


	//   ....[87]....
        /*09e0*/ 	.word	0x00026420


	//   ....[88]....
        /*09e4*/ 	.word	0x00026430


	//   ....[89]....
        /*09e8*/ 	.word	0x000264a0


	//   ....[90]....
        /*09ec*/ 	.word	0x000264b0


	//   ....[91]....
        /*09f0*/ 	.word	0x00026530


	//   ....[92]....
        /*09f4*/ 	.word	0x00026540


	//   ....[93]....
        /*09f8*/ 	.word	0x000265c0


	//   ....[94]....
        /*09fc*/ 	.word	0x000265d0


	//   ....[95]....
        /*0a00*/ 	.word	0x000265e0


	//   ....[96]....
        /*0a04*/ 	.word	0x00026620


	//   ....[97]....
        /*0a08*/ 	.word	0x00029260


	//   ....[98]....
        /*0a0c*/ 	.word	0x000292c0


	//   ....[99]....
        /*0a10*/ 	.word	0x000292f0


	//   ....[100]....
        /*0a14*/ 	.word	0x00029300


	//   ....[101]....
        /*0a18*/ 	.word	0x00029330


	//   ....[102]....
        /*0a1c*/ 	.word	0x00029360


	//   ....[103]....
        /*0a20*/ 	.word	0x00029390


	//   ....[104]....
        /*0a24*/ 	.word	0x000293c0


	//   ....[105]....
        /*0a28*/ 	.word	0x00029540


	//   ....[106]....
        /*0a2c*/ 	.word	0x00029570


	//   ....[107]....
        /*0a30*/ 	.word	0x000295a0


	//   ....[108]....
        /*0a34*/ 	.word	0x000295d0


	//   ....[109]....
        /*0a38*/ 	.word	0x00029600


	//   ....[110]....
        /*0a3c*/ 	.word	0x00029630


	//   ....[111]....
        /*0a40*/ 	.word	0x000296f0


	//   ....[112]....
        /*0a44*/ 	.word	0x00029710


	//   ....[113]....
        /*0a48*/ 	.word	0x00029780


	//   ....[114]....
        /*0a4c*/ 	.word	0x00029e50


	//   ....[115]....
        /*0a50*/ 	.word	0x0002a430


	//   ....[116]....
        /*0a54*/ 	.word	0x0002a5c0


	//   ....[117]....
        /*0a58*/ 	.word	0x0002a620


	//   ....[118]....
        /*0a5c*/ 	.word	0x0002a680


	//   ....[119]....
        /*0a60*/ 	.word	0x0002a6e0


	//   ....[120]....
        /*0a64*/ 	.word	0x0002a780


	//   ....[121]....
        /*0a68*/ 	.word	0x0002a870


	//   ....[122]....
        /*0a6c*/ 	.word	0x0002a9a0


	//   ....[123]....
        /*0a70*/ 	.word	0x0002aa40


	//   ....[124]....
        /*0a74*/ 	.word	0x0002ab10


	//   ....[125]....
        /*0a78*/ 	.word	0x0002abb0


	//   ....[126]....
        /*0a7c*/ 	.word	0x0002ac80


	//   ....[127]....
        /*0a80*/ 	.word	0x0002ad20


	//   ....[128]....
        /*0a84*/ 	.word	0x0002adf0


	//   ....[129]....
        /*0a88*/ 	.word	0x0002ae90


	//   ....[130]....
        /*0a8c*/ 	.word	0x0002af40


	//   ....[131]....
        /*0a90*/ 	.word	0x0002afe0


	//   ....[132]....
        /*0a94*/ 	.word	0x0002b280


	//   ....[133]....
        /*0a98*/ 	.word	0x0002b330


	//   ....[134]....
        /*0a9c*/ 	.word	0x0002b430


	//   ....[135]....
        /*0aa0*/ 	.word	0x0002b520


	//   ....[136]....
        /*0aa4*/ 	.word	0x0002b5e0


	//   ....[137]....
        /*0aa8*/ 	.word	0x0002b6a0


	//   ....[138]....
        /*0aac*/ 	.word	0x0002b760


	//   ....[139]....
        /*0ab0*/ 	.word	0x0002b820


	//   ....[140]....
        /*0ab4*/ 	.word	0x0002b8e0


	//   ....[141]....
        /*0ab8*/ 	.word	0x0002b9a0


	//   ....[142]....
        /*0abc*/ 	.word	0x0002ba60


	//   ....[143]....
        /*0ac0*/ 	.word	0x0002bb10


	//   ....[144]....
        /*0ac4*/ 	.word	0x0002bc10


	//   ....[145]....
        /*0ac8*/ 	.word	0x0002bc60


	//   ....[146]....
        /*0acc*/ 	.word	0x0002bcc0


	//   ....[147]....
        /*0ad0*/ 	.word	0x0002bda0


	//   ....[148]....
        /*0ad4*/ 	.word	0x0002c0d0


	//   ....[149]....
        /*0ad8*/ 	.word	0x0002c170


	//   ....[150]....
        /*0adc*/ 	.word	0x0002c290


	//   ....[151]....
        /*0ae0*/ 	.word	0x0002c300


	//   ....[152]....
        /*0ae4*/ 	.word	0x0002c380


	//   ....[153]....
        /*0ae8*/ 	.word	0x0002c400


	//   ....[154]....
        /*0aec*/ 	.word	0x0002c480


	//   ....[155]....
        /*0af0*/ 	.word	0x0002c510


	//   ....[156]....
        /*0af4*/ 	.word	0x0002c5b0


	//   ....[157]....
        /*0af8*/ 	.word	0x0002c650


	//   ....[158]....
        /*0afc*/ 	.word	0x0002c6c0


	//   ....[159]....
        /*0b00*/ 	.word	0x0002c730


	//   ....[160]....
        /*0b04*/ 	.word	0x0002c7a0


	//   ....[161]....
        /*0b08*/ 	.word	0x0002c820


	//   ....[162]....
        /*0b0c*/ 	.word	0x0002c8a0


	//   ....[163]....
        /*0b10*/ 	.word	0x0002c940


	//   ....[164]....
        /*0b14*/ 	.word	0x0002c9d0


	//   ....[165]....
        /*0b18*/ 	.word	0x0002cb00


	//   ....[166]....
        /*0b1c*/ 	.word	0x0002f1b0


	//   ....[167]....
        /*0b20*/ 	.word	0x0002f930


	//   ....[168]....
        /*0b24*/ 	.word	0x00030c00


	//   ....[169]....
        /*0b28*/ 	.word	0x00030c50


	//   ....[170]....
        /*0b2c*/ 	.word	0x00030cb0


	//   ....[171]....
        /*0b30*/ 	.word	0x00030cd0


	//----- nvinfo : EIATTR_REG_RECONFIG
	.align		4
.L_1451:
        /*0b34*/ 	.byte	0x01, 0x54
	.zero		2


	//----- nvinfo : EIATTR_SYSCALL_OFFSETS
	.align		4
        /*0b38*/ 	.byte	0x04, 0x46
        /*0b3a*/ 	.short	(.L_1453 - .L_1452)


	//   ....[0]....
.L_1452:
        /*0b3c*/ 	.word	0x000026c0


	//   ....[1]....
        /*0b40*/ 	.word	0x000246b0


	//   ....[2]....
        /*0b44*/ 	.word	0x00024800


	//   ....[3]....
        /*0b48*/ 	.word	0x000248f0


	//   ....[4]....
        /*0b4c*/ 	.word	0x000251a0


	//   ....[5]....
        /*0b50*/ 	.word	0x00025df0


	//----- nvinfo : EIATTR_MBARRIER_INSTR_OFFSETS
	.align		4
.L_1453:
        /*0b54*/ 	.byte	0x04, 0x39
        /*0b56*/ 	.short	(.L_1455 - .L_1454)


	//   ....[0]....
.L_1454:
        /*0b58*/ 	.word	0x000002c0
        /*0b5c*/ 	.word	0x000000ff
        /*0b60*/ 	.word	0x00032400
        /*0b64*/ 	.short	0x0100
        /*0b66*/ 	.byte	0x08
	.zero		1


	//   ....[1]....
        /*0b68*/ 	.word	0x000002d0
        /*0b6c*/ 	.word	0x000000ff
        /*0b70*/ 	.word	0x00032410
        /*0b74*/ 	.short	0x0100
        /*0b76*/ 	.byte	0x08
	.zero		1


	//   ....[2]....
        /*0b78*/ 	.word	0x000002e0
        /*0b7c*/ 	.word	0x000000ff
        /*0b80*/ 	.word	0x00032420
        /*0b84*/ 	.short	0x0100
        /*0b86*/ 	.byte	0x08
	.zero		1


	//   ....[3]....
        /*0b88*/ 	.word	0x000003d0
        /*0b8c*/ 	.word	0x000000ff
        /*0b90*/ 	.word	0x00032430
        /*0b94*/ 	.short	0x0100
        /*0b96*/ 	.byte	0x08
	.zero		1


	//   ....[4]....
        /*0b98*/ 	.word	0x000003e0
        /*0b9c*/ 	.word	0x000000ff
        /*0ba0*/ 	.word	0x00032440
        /*0ba4*/ 	.short	0x0100
        /*0ba6*/ 	.byte	0x08
	.zero		1


	//   ....[5]....
        /*0ba8*/ 	.word	0x000003f0
        /*0bac*/ 	.word	0x000000ff
        /*0bb0*/ 	.word	0x00032438
        /*0bb4*/ 	.short	0x0100
        /*0bb6*/ 	.byte	0x08
	.zero		1


	//   ....[6]....
        /*0bb8*/ 	.word	0x00000400
        /*0bbc*/ 	.word	0x000000ff
        /*0bc0*/ 	.word	0x00032448
        /*0bc4*/ 	.short	0x0100
        /*0bc6*/ 	.byte	0x08
	.zero		1


	//   ....[7]....
        /*0bc8*/ 	.word	0x00000530
        /*0bcc*/ 	.word	0x000000ff
        /*0bd0*/ 	.word	0x00032450
        /*0bd4*/ 	.short	0x0100
        /*0bd6*/ 	.byte	0x08
	.zero		1


	//   ....[8]....
        /*0bd8*/ 	.word	0x00000540
        /*0bdc*/ 	.word	0x000000ff
        /*0be0*/ 	.word	0x00032460
        /*0be4*/ 	.short	0x0100
        /*0be6*/ 	.byte	0x08
	.zero		1


	//   ....[9]....
        /*0be8*/ 	.word	0x00000550
        /*0bec*/ 	.word	0x000000ff
        /*0bf0*/ 	.word	0x00032458
        /*0bf4*/ 	.short	0x0100
        /*0bf6*/ 	.byte	0x08
	.zero		1


	//   ....[10]....
        /*0bf8*/ 	.word	0x00000560
        /*0bfc*/ 	.word	0x000000ff
        /*0c00*/ 	.word	0x00032468
        /*0c04*/ 	.short	0x0100
        /*0c06*/ 	.byte	0x08
	.zero		1


	//   ....[11]....
        /*0c08*/ 	.word	0x00000650
        /*0c0c*/ 	.word	0x000000ff
        /*0c10*/ 	.word	0x00032470
        /*0c14*/ 	.short	0x0100
        /*0c16*/ 	.byte	0x06
	.zero		1


	//   ....[12]....
        /*0c18*/ 	.word	0x00000660
        /*0c1c*/ 	.word	0x000000ff
        /*0c20*/ 	.word	0x00032480
        /*0c24*/ 	.short	0x0100
        /*0c26*/ 	.byte	0x06
	.zero		1


	//   ....[13]....
        /*0c28*/ 	.word	0x00000670
        /*0c2c*/ 	.word	0x000000ff
        /*0c30*/ 	.word	0x00032478
        /*0c34*/ 	.short	0x0100
        /*0c36*/ 	.byte	0x06
	.zero		1


	//   ....[14]....
        /*0c38*/ 	.word	0x00000680
        /*0c3c*/ 	.word	0x000000ff
        /*0c40*/ 	.word	0x00032488
        /*0c44*/ 	.short	0x0100
        /*0c46*/ 	.byte	0x06
	.zero		1


	//   ....[15]....
        /*0c48*/ 	.word	0x000007b0
        /*0c4c*/ 	.word	0x000000ff
        /*0c50*/ 	.word	0x00032490
        /*0c54*/ 	.short	0x0100
        /*0c56*/ 	.byte	0x08
	.zero		1


	//   ....[16]....
        /*0c58*/ 	.word	0x000007c0
        /*0c5c*/ 	.word	0x000000ff
        /*0c60*/ 	.word	0x000324a0
        /*0c64*/ 	.short	0x0100
        /*0c66*/ 	.byte	0x08
	.zero		1


	//   ....[17]....
        /*0c68*/ 	.word	0x000007d0
        /*0c6c*/ 	.word	0x000000ff
        /*0c70*/ 	.word	0x00032498
        /*0c74*/ 	.short	0x0100
        /*0c76*/ 	.byte	0x08
	.zero		1


	//   ....[18]....
        /*0c78*/ 	.word	0x000007e0
        /*0c7c*/ 	.word	0x000000ff
        /*0c80*/ 	.word	0x000324a8
        /*0c84*/ 	.short	0x0100
        /*0c86*/ 	.byte	0x08
	.zero		1


	//   ....[19]....
        /*0c88*/ 	.word	0x00000910
        /*0c8c*/ 	.word	0x000000ff
        /*0c90*/ 	.word	0x000324b0
        /*0c94*/ 	.short	0x0100
        /*0c96*/ 	.byte	0x08
	.zero		1


	//   ....[20]....
        /*0c98*/ 	.word	0x00000920
        /*0c9c*/ 	.word	0x000000ff
        /*0ca0*/ 	.word	0x000324c0
        /*0ca4*/ 	.short	0x0100
        /*0ca6*/ 	.byte	0x08
	.zero		1


	//   ....[21]....
        /*0ca8*/ 	.word	0x00000930
        /*0cac*/ 	.word	0x000000ff
        /*0cb0*/ 	.word	0x000324b8
        /*0cb4*/ 	.short	0x0100
        /*0cb6*/ 	.byte	0x08
	.zero		1


	//   ....[22]....
        /*0cb8*/ 	.word	0x00000940
        /*0cbc*/ 	.word	0x000000ff
        /*0cc0*/ 	.word	0x000324c8
        /*0cc4*/ 	.short	0x0100
        /*0cc6*/ 	.byte	0x08
	.zero		1


	//   ....[23]....
        /*0cc8*/ 	.word	0x00002940
        /*0ccc*/ 	.word	0x000000ff
        /*0cd0*/ 	.word	0x00032400
        /*0cd4*/ 	.short	0x010a
        /*0cd6*/ 	.byte	0x2e
	.zero		1


	//   ....[24]....
        /*0cd8*/ 	.word	0x00002d70
        /*0cdc*/ 	.word	0x00000014
        /*0ce0*/ 	.word	0x00000000
        /*0ce4*/ 	.short	0x010a
        /*0ce6*/ 	.byte	0x3f
	.zero		1


	//   ....[25]....
        /*0ce8*/ 	.word	0x00002dd0
        /*0cec*/ 	.word	0x00000014
        /*0cf0*/ 	.word	0x00000000
        /*0cf4*/ 	.short	0x010a
        /*0cf6*/ 	.byte	0x3f
	.zero		1


	//   ....[26]....
        /*0cf8*/ 	.word	0x00003180
        /*0cfc*/ 	.word	0x000000ff
        /*0d00*/ 	.word	0x00032410
        /*0d04*/ 	.short	0x010a
        /*0d06*/ 	.byte	0x2e
	.zero		1


	//   ....[27]....
        /*0d08*/ 	.word	0x00003280
        /*0d0c*/ 	.word	0x00000008
        /*0d10*/ 	.word	0x00000000
        /*0d14*/ 	.short	0x010a
        /*0d16*/ 	.byte	0x3f
	.zero		1


	//   ....[28]....
        /*0d18*/ 	.word	0x000032e0
        /*0d1c*/ 	.word	0x00000008
        /*0d20*/ 	.word	0x00000000
        /*0d24*/ 	.short	0x010a
        /*0d26*/ 	.byte	0x3f
	.zero		1


	//   ....[29]....
        /*0d28*/ 	.word	0x00003fd0
        /*0d2c*/ 	.word	0x00000008
        /*0d30*/ 	.word	0x00000000
        /*0d34*/ 	.short	0x0101
        /*0d36*/ 	.byte	0x3f
	.zero		1


	//   ....[30]....
        /*0d38*/ 	.word	0x00009880
        /*0d3c*/ 	.word	0x0000000b
        /*0d40*/ 	.word	0x00000000
        /*0d44*/ 	.short	0x0101
        /*0d46*/ 	.byte	0x3f
	.zero		1


	//   ....[31]....
        /*0d48*/ 	.word	0x00009fb0
        /*0d4c*/ 	.word	0x00000003
        /*0d50*/ 	.word	0x00000000
        /*0d54*/ 	.short	0x010a
        /*0d56*/ 	.byte	0x3f
	.zero		1


	//   ....[32]....
        /*0d58*/ 	.word	0x0000a0b0
        /*0d5c*/ 	.word	0x00000000
        /*0d60*/ 	.word	0x00000000
        /*0d64*/ 	.short	0x010a
        /*0d66*/ 	.byte	0x3f
	.zero		1


	//   ....[33]....
        /*0d68*/ 	.word	0x0000a4e0
        /*0d6c*/ 	.word	0x00000003
        /*0d70*/ 	.word	0x00000000
        /*0d74*/ 	.short	0x010a
        /*0d76*/ 	.byte	0x3f
	.zero		1


	//   ....[34]....
        /*0d78*/ 	.word	0x0000a590
        /*0d7c*/ 	.word	0x00000004
        /*0d80*/ 	.word	0x00000000
        /*0d84*/ 	.short	0x010a
        /*0d86*/ 	.byte	0x3f
	.zero		1


	//   ....[35]....
        /*0d88*/ 	.word	0x0000b250
        /*0d8c*/ 	.word	0x00000003
        /*0d90*/ 	.word	0x00000000
        /*0d94*/ 	.short	0x0101
        /*0d96*/ 	.byte	0x3f
	.zero		1


	//   ....[36]....
        /*0d98*/ 	.word	0x00013b70
        /*0d9c*/ 	.word	0x00000000
        /*0da0*/ 	.word	0x00000000
        /*0da4*/ 	.short	0x0101
        /*0da6*/ 	.byte	0x3f
	.zero		1


	//   ....[37]....
        /*0da8*/ 	.word	0x00013d70
        /*0dac*/ 	.word	0x00000005
        /*0db0*/ 	.word	0x00000000
        /*0db4*/ 	.short	0x010a
        /*0db6*/ 	.byte	0x3f
	.zero		1


	//   ....[38]....
        /*0db8*/ 	.word	0x00013e70
        /*0dbc*/ 	.word	0x00000000
        /*0dc0*/ 	.word	0x00000000
        /*0dc4*/ 	.short	0x010a
        /*0dc6*/ 	.byte	0x3f
	.zero		1


	//   ....[39]....
        /*0dc8*/ 	.word	0x000142a0
        /*0dcc*/ 	.word	0x00000005
        /*0dd0*/ 	.word	0x00000000
        /*0dd4*/ 	.short	0x010a
        /*0dd6*/ 	.byte	0x3f
	.zero		1


	//   ....[40]....
        /*0dd8*/ 	.word	0x00014350
        /*0ddc*/ 	.word	0x00000004
        /*0de0*/ 	.word	0x00000000
        /*0de4*/ 	.short	0x010a
        /*0de6*/ 	.byte	0x3f
	.zero		1


	//   ....[41]....
        /*0de8*/ 	.word	0x00015010
        /*0dec*/ 	.word	0x00000004
        /*0df0*/ 	.word	0x00000000
        /*0df4*/ 	.short	0x0101
        /*0df6*/ 	.byte	0x3f
	.zero		1


	//   ....[42]....
        /*0df8*/ 	.word	0x0001edb0
        /*0dfc*/ 	.word	0x00000000
        /*0e00*/ 	.word	0x00000000
        /*0e04*/ 	.short	0x0101
        /*0e06*/ 	.byte	0x3f
	.zero		1


	//   ....[43]....
        /*0e08*/ 	.word	0x00021b10
        /*0e0c*/ 	.word	0x000000ff
        /*0e10*/ 	.word	0x00000000
        /*0e14*/ 	.short	0x0101
        /*0e16*/ 	.byte	0x04
	.zero		1


	//   ....[44]....
        /*0e18*/ 	.word	0x00024d00
        /*0e1c*/ 	.word	0x00000000
        /*0e20*/ 	.word	0x00032440
        /*0e24*/ 	.short	0x010a
        /*0e26*/ 	.byte	0x3f
	.zero		1


	//   ....[45]....
        /*0e28*/ 	.word	0x00025b90
        /*0e2c*/ 	.word	0x00000008
        /*0e30*/ 	.word	0x00032400
        /*0e34*/ 	.short	0x0107
        /*0e36*/ 	.byte	0x3f
	.zero		1


	//   ....[46]....
        /*0e38*/ 	.word	0x00025c30
        /*0e3c*/ 	.word	0x00000002
        /*0e40*/ 	.word	0x00032400
        /*0e44*/ 	.short	0x0101
        /*0e46*/ 	.byte	0x3f
	.zero		1


	//   ....[47]....
        /*0e48*/ 	.word	0x00026780
        /*0e4c*/ 	.word	0x00000008
        /*0e50*/ 	.word	0x00032410
        /*0e54*/ 	.short	0x0107
        /*0e56*/ 	.byte	0x3f
	.zero		1


	//   ....[48]....
        /*0e58*/ 	.word	0x00026880
        /*0e5c*/ 	.word	0x00000002
        /*0e60*/ 	.word	0x00032410
        /*0e64*/ 	.short	0x0101
        /*0e66*/ 	.byte	0x3f
	.zero		1


	//   ....[49]....
        /*0e68*/ 	.word	0x000268a0
        /*0e6c*/ 	.word	0x00000002
        /*0e70*/ 	.word	0x00032420
        /*0e74*/ 	.short	0x010a
        /*0e76*/ 	.byte	0x3f
	.zero		1


	//   ....[50]....
        /*0e78*/ 	.word	0x000269b0
        /*0e7c*/ 	.word	0x00000002
        /*0e80*/ 	.word	0x00032460
        /*0e84*/ 	.short	0x010a
        /*0e86*/ 	.byte	0x3f
	.zero		1


	//   ....[51]....
        /*0e88*/ 	.word	0x00027270
        /*0e8c*/ 	.word	0x00000003
        /*0e90*/ 	.word	0x00032440
        /*0e94*/ 	.short	0x010a
        /*0e96*/ 	.byte	0x3f
	.zero		1


	//   ....[52]....
        /*0e98*/ 	.word	0x000274c0
        /*0e9c*/ 	.word	0x00000003
        /*0ea0*/ 	.word	0x00032460
        /*0ea4*/ 	.short	0x010a
        /*0ea6*/ 	.byte	0x3f
	.zero		1


	//   ....[53]....
        /*0ea8*/ 	.word	0x00027d20
        /*0eac*/ 	.word	0x00000002
        /*0eb0*/ 	.word	0x00032440
        /*0eb4*/ 	.short	0x010a
        /*0eb6*/ 	.byte	0x3f
	.zero		1


	//   ....[54]....
        /*0eb8*/ 	.word	0x00027f60
        /*0ebc*/ 	.word	0x00000002
        /*0ec0*/ 	.word	0x00032460
        /*0ec4*/ 	.short	0x010a
        /*0ec6*/ 	.byte	0x3f
	.zero		1


	//   ....[55]....
        /*0ec8*/ 	.word	0x00028730
        /*0ecc*/ 	.word	0x00000003
        /*0ed0*/ 	.word	0x00032440
        /*0ed4*/ 	.short	0x010a
        /*0ed6*/ 	.byte	0x3f
	.zero		1


	//   ....[56]....
        /*0ed8*/ 	.word	0x00028980
        /*0edc*/ 	.word	0x00000003
        /*0ee0*/ 	.word	0x00032460
        /*0ee4*/ 	.short	0x010a
        /*0ee6*/ 	.byte	0x3f
	.zero		1


	//   ....[57]....
        /*0ee8*/ 	.word	0x00029dd0
        /*0eec*/ 	.word	0x00000000
        /*0ef0*/ 	.word	0x00032420
        /*0ef4*/ 	.short	0x010a
        /*0ef6*/ 	.byte	0x3f
	.zero		1


	//   ....[58]....
        /*0ef8*/ 	.word	0x00029f90
        /*0efc*/ 	.word	0x00000006
        /*0f00*/ 	.word	0x00000000
        /*0f04*/ 	.short	0x010a
        /*0f06*/ 	.byte	0x3f
	.zero		1


	//   ....[59]....
        /*0f08*/ 	.word	0x0002a000
        /*0f0c*/ 	.word	0x00000007
        /*0f10*/ 	.word	0x00000000
        /*0f14*/ 	.short	0x010a
        /*0f16*/ 	.byte	0x3f
	.zero		1


	//   ....[60]....
        /*0f18*/ 	.word	0x0002a070
        /*0f1c*/ 	.word	0x00000004
        /*0f20*/ 	.word	0x00000000
        /*0f24*/ 	.short	0x010a
        /*0f26*/ 	.byte	0x3f
	.zero		1


	//   ....[61]....
        /*0f28*/ 	.word	0x0002a0a0
        /*0f2c*/ 	.word	0x00000003
        /*0f30*/ 	.word	0x00000000
        /*0f34*/ 	.short	0x010a
        /*0f36*/ 	.byte	0x3f
	.zero		1


	//   ....[62]....
        /*0f38*/ 	.word	0x0002a110
        /*0f3c*/ 	.word	0x00000009
        /*0f40*/ 	.word	0x00032400
        /*0f44*/ 	.short	0x010a
        /*0f46*/ 	.byte	0x3f
	.zero		1


	//   ....[63]....
        /*0f48*/ 	.word	0x0002a160
        /*0f4c*/ 	.word	0x00000014
        /*0f50*/ 	.word	0x00000000
        /*0f54*/ 	.short	0x010a
        /*0f56*/ 	.byte	0x3f
	.zero		1


	//   ....[64]....
        /*0f58*/ 	.word	0x0002a1c0
        /*0f5c*/ 	.word	0x00000009
        /*0f60*/ 	.word	0x00032410
        /*0f64*/ 	.short	0x010a
        /*0f66*/ 	.byte	0x3f
	.zero		1


	//   ....[65]....
        /*0f68*/ 	.word	0x0002a210
        /*0f6c*/ 	.word	0x00000008
        /*0f70*/ 	.word	0x00000000
        /*0f74*/ 	.short	0x010a
        /*0f76*/ 	.byte	0x3f
	.zero		1


	//   ....[66]....
        /*0f78*/ 	.word	0x0002a260
        /*0f7c*/ 	.word	0x00000000
        /*0f80*/ 	.word	0x00000000
        /*0f84*/ 	.short	0x010a
        /*0f86*/ 	.byte	0x3f
	.zero		1


	//   ....[67]....
        /*0f88*/ 	.word	0x0002a2b0
        /*0f8c*/ 	.word	0x00000004
        /*0f90*/ 	.word	0x00000000
        /*0f94*/ 	.short	0x010a
        /*0f96*/ 	.byte	0x3f
	.zero		1


	//   ....[68]....
        /*0f98*/ 	.word	0x0002a300
        /*0f9c*/ 	.word	0x00000000
        /*0fa0*/ 	.word	0x00000000
        /*0fa4*/ 	.short	0x010a
        /*0fa6*/ 	.byte	0x3f
	.zero		1


	//   ....[69]....
        /*0fa8*/ 	.word	0x0002a350
        /*0fac*/ 	.word	0x00000004
        /*0fb0*/ 	.word	0x00000000
        /*0fb4*/ 	.short	0x010a
        /*0fb6*/ 	.byte	0x3f
	.zero		1


	//   ....[70]....
        /*0fb8*/ 	.word	0x0002a4f0
        /*0fbc*/ 	.word	0x00000000
        /*0fc0*/ 	.word	0x00032440
        /*0fc4*/ 	.short	0x010a
        /*0fc6*/ 	.byte	0x3f
	.zero		1


	//   ....[71]....
        /*0fc8*/ 	.word	0x0002bdf0
        /*0fcc*/ 	.word	0x00000002
        /*0fd0*/ 	.word	0x00032420
        /*0fd4*/ 	.short	0x010a
        /*0fd6*/ 	.byte	0x3f
	.zero		1


	//   ....[72]....
        /*0fd8*/ 	.word	0x0002be40
        /*0fdc*/ 	.word	0x00000002
        /*0fe0*/ 	.word	0x00032460
        /*0fe4*/ 	.short	0x010a
        /*0fe6*/ 	.byte	0x3f
	.zero		1


	//   ....[73]....
        /*0fe8*/ 	.word	0x0002be90
        /*0fec*/ 	.word	0x00000003
        /*0ff0*/ 	.word	0x00032440
        /*0ff4*/ 	.short	0x010a
        /*0ff6*/ 	.byte	0x3f
	.zero		1


	//   ....[74]....
        /*0ff8*/ 	.word	0x0002bee0
        /*0ffc*/ 	.word	0x00000003
        /*1000*/ 	.word	0x00032460
        /*1004*/ 	.short	0x010a
        /*1006*/ 	.byte	0x3f
	.zero		1


	//   ....[75]....
        /*1008*/ 	.word	0x0002bf30
        /*100c*/ 	.word	0x00000002
        /*1010*/ 	.word	0x00032440
        /*1014*/ 	.short	0x010a
        /*1016*/ 	.byte	0x3f
	.zero		1


	//   ....[76]....
        /*1018*/ 	.word	0x0002bf80
        /*101c*/ 	.word	0x00000002
        /*1020*/ 	.word	0x00032460
        /*1024*/ 	.short	0x010a
        /*1026*/ 	.byte	0x3f
	.zero		1


	//   ....[77]....
        /*1028*/ 	.word	0x0002bfd0
        /*102c*/ 	.word	0x00000003
        /*1030*/ 	.word	0x00032440
        /*1034*/ 	.short	0x010a
        /*1036*/ 	.byte	0x3f
	.zero		1


	//   ....[78]....
        /*1038*/ 	.word	0x0002c020
        /*103c*/ 	.word	0x00000003
        /*1040*/ 	.word	0x00032460
        /*1044*/ 	.short	0x010a
        /*1046*/ 	.byte	0x3f
	.zero		1


	//   ....[79]....
        /*1048*/ 	.word	0x0002ca20
        /*104c*/ 	.word	0x00000000
        /*1050*/ 	.word	0x00032420
        /*1054*/ 	.short	0x010a
        /*1056*/ 	.byte	0x3f
	.zero		1


	//   ....[80]....
        /*1058*/ 	.word	0x0002cbc0
        /*105c*/ 	.word	0x00000006
        /*1060*/ 	.word	0x00000000
        /*1064*/ 	.short	0x010a
        /*1066*/ 	.byte	0x3f
	.zero		1


	//   ....[81]....
        /*1068*/ 	.word	0x0002cc10
        /*106c*/ 	.word	0x00000007
        /*1070*/ 	.word	0x00000000
        /*1074*/ 	.short	0x010a
        /*1076*/ 	.byte	0x3f
	.zero		1


	//   ....[82]....
        /*1078*/ 	.word	0x0002cc60
        /*107c*/ 	.word	0x00000004
        /*1080*/ 	.word	0x00000000
        /*1084*/ 	.short	0x010a
        /*1086*/ 	.byte	0x3f
	.zero		1


	//   ....[83]....
        /*1088*/ 	.word	0x0002d000
        /*108c*/ 	.word	0x0000000c
        /*1090*/ 	.word	0x00000000
        /*1094*/ 	.short	0x010a
        /*1096*/ 	.byte	0x3f
	.zero		1


	//   ....[84]....
        /*1098*/ 	.word	0x0002d140
        /*109c*/ 	.word	0x00000002
        /*10a0*/ 	.word	0x00000000
        /*10a4*/ 	.short	0x010a
        /*10a6*/ 	.byte	0x3f
	.zero		1


	//   ....[85]....
        /*10a8*/ 	.word	0x0002d7a0
        /*10ac*/ 	.word	0x0000000b
        /*10b0*/ 	.word	0x00000000
        /*10b4*/ 	.short	0x010a
        /*10b6*/ 	.byte	0x3f
	.zero		1


	//   ....[86]....
        /*10b8*/ 	.word	0x0002d8e0
        /*10bc*/ 	.word	0x00000008
        /*10c0*/ 	.word	0x00000000
        /*10c4*/ 	.short	0x010a
        /*10c6*/ 	.byte	0x3f
	.zero		1


	//   ....[87]....
        /*10c8*/ 	.word	0x0002eb30
        /*10cc*/ 	.word	0x00000002
        /*10d0*/ 	.word	0x00000000
        /*10d4*/ 	.short	0x0101
        /*10d6*/ 	.byte	0x3f
	.zero		1


	//   ....[88]....
        /*10d8*/ 	.word	0x00048910
        /*10dc*/ 	.word	0x00000004
        /*10e0*/ 	.word	0x00000000
        /*10e4*/ 	.short	0x0101
        /*10e6*/ 	.byte	0x3f
	.zero		1


	//   ....[89]....
        /*10e8*/ 	.word	0x00048940
        /*10ec*/ 	.word	0x00000002
        /*10f0*/ 	.word	0x00000000
        /*10f4*/ 	.short	0x010a
        /*10f6*/ 	.byte	0x3f
	.zero		1


	//   ....[90]....
        /*10f8*/ 	.word	0x00048990
        /*10fc*/ 	.word	0x00000008
        /*1100*/ 	.word	0x00000000
        /*1104*/ 	.short	0x010a
        /*1106*/ 	.byte	0x3f
	.zero		1


	//----- nvinfo : EIATTR_NUM_MBARRIERS
	.align		4
.L_1455:
        /*1108*/ 	.byte	0x03, 0x38
        /*110a*/ 	.short	0x0017


	//----- nvinfo : EIATTR_EXIT_INSTR_OFFSETS
	.align		4
        /*110c*/ 	.byte	0x04, 0x1c
        /*110e*/ 	.short	(.L_1457 - .L_1456)


	//   ....[0]....
.L_1456:
        /*1110*/ 	.word	0x00000b70


	//   ....[1]....
        /*1114*/ 	.word	0x00022e50


	//   ....[2]....
        /*1118*/ 	.word	0x0002a0f0


	//----- nvinfo : EIATTR_MAX_THREADS
	.align		4
.L_1457:
        /*111c*/ 	.byte	0x04, 0x05
        /*111e*/ 	.short	(.L_1459 - .L_1458)
.L_1458:
        /*1120*/ 	.word	0x00000180
        /*1124*/ 	.word	0x00000001
        /*1128*/ 	.word	0x00000001


	//----- nvinfo : EIATTR_CRS_STACK_SIZE
	.align		4
.L_1459:
        /*112c*/ 	.byte	0x04, 0x1e
        /*112e*/ 	.short	(.L_1461 - .L_1460)
.L_1460:
        /*1130*/ 	.word	0x00000000


	//----- nvinfo : EIATTR_CBANK_PARAM_SIZE
	.align		4
.L_1461:
        /*1134*/ 	.byte	0x03, 0x19
        /*1136*/ 	.short	0x0bf0


	//----- nvinfo : EIATTR_PARAM_CBANK
	.align		4
        /*1138*/ 	.byte	0x04, 0x0a
        /*113a*/ 	.short	(.L_1463 - .L_1462)
	.align		4
.L_1462:
        /*113c*/ 	.word	index@(.nv.constant0._ZN7cutlass13device_kernelIN5flash11enable_sm90INS1_16FlashAttnFwdSm90INS1_25CollectiveMainloopFwdSm90ILi2EN4cute5tupleIJNS5_1CILi1EEES8_S8_EEENS6_IJNS7_ILi128EEENS7_ILi96EEENS7_ILi64EEEEEELi256ENS_6half_tEfNS_4arch4Sm90ELb0ELb1ELb1ELb1ELb0ELb0ELb1ELb1ELb0ELb1ELb0ELb0EEENS1_21CollectiveEpilogueFwdINS6_IJSA_NS7_ILi256EEESB_EEES9_SE_SG_Li256ELb1ELb1ELb0ELb0EEENS1_36VarlenDynamicPersistentTileSchedulerILi128ELi96ELi256ELi128ELb0ELb1ELb1ELb1ELb0ELb1EEEEEEEEEvNT_6ParamsE)
        /*1140*/ 	.short	0x0210
        /*1142*/ 	.short	0x0bf0


	//----- nvinfo : EIATTR_SW_WAR
	.align		4
.L_1463:
        /*1144*/ 	.byte	0x04, 0x36
        /*1146*/ 	.short	(.L_1465 - .L_1464)
.L_1464:
        /*1148*/ 	.word	0x00000008
.L_1465:


//--------------------- .nv.info._ZN7cutlass13device_kernelIN5flash11enable_sm90INS1_16FlashAttnFwdSm90INS1_25CollectiveMainloopFwdSm90ILi2EN4cute5tupleIJNS5_1CILi1EEES8_S8_EEENS6_IJNS7_ILi128EEENS7_ILi96EEENS7_ILi64EEEEEELi256ENS_6half_tEfNS_4arch4Sm90ELb0ELb1ELb1ELb1ELb0ELb1ELb1ELb1ELb0ELb1ELb0ELb0EEENS1_21CollectiveEpilogueFwdINS6_IJSA_NS7_ILi256EEESB_EEES9_SE_SG_Li256ELb1ELb1ELb0ELb0EEENS1_36VarlenDynamicPersistentTileSchedulerILi128ELi96ELi256ELi128ELb0ELb1ELb1ELb1ELb0ELb1EEEEEEEEEvNT_6ParamsE --------------------------
	.section	.nv.info._ZN7cutlass13device_kernelIN5flash11enable_sm90INS1_16FlashAttnFwdSm90INS1_25CollectiveMainloopFwdSm90ILi2EN4cute5tupleIJNS5_1CILi1EEES8_S8_EEENS6_IJNS7_ILi128EEENS7_ILi96EEENS7_ILi64EEEEEELi256ENS_6half_tEfNS_4arch4Sm90ELb0ELb1ELb1ELb1ELb0ELb1ELb1ELb1ELb0ELb1ELb0ELb0EEENS1_21CollectiveEpilogueFwdINS6_IJSA_NS7_ILi256EEESB_EEES9_SE_SG_Li256ELb1ELb1ELb0ELb0EEENS1_36VarlenDynamicPersistentTileSchedulerILi128ELi96ELi256ELi128ELb0ELb1ELb1ELb1ELb0ELb1EEEEEEEEEvNT_6ParamsE,"",@"SHT_CUDA_INFO"
	.sectionflags	@""
	.align	4


	//----- nvinfo : EIATTR_CUDA_API_VERSION
	.align		4
        /*0000*/ 	.byte	0x04, 0x37
        /*0002*/ 	.short	(.L_1467 - .L_1466)
.L_1466:
        /*0004*/ 	.word	0x00000082


	//----- nvinfo : EIATTR_KPARAM_INFO
	.align		4
.L_1467:
        /*0008*/ 	.byte	0x04, 0x17
        /*000a*/ 	.short	(.L_1469 - .L_1468)
.L_1468:
        /*000c*/ 	.word	0x00000000
        /*0010*/ 	.short	0x0000
        /*0012*/ 	.short	0x0070
        /*0014*/ 	.byte	0x00, 0xf0, 0x01, 0x2e


	//----- nvinfo : EIATTR_SPARSE_MMA_MASK
	.align		4
.L_1469:
        /*0018*/ 	.byte	0x03, 0x50
        /*001a*/ 	.short	0x0000


	//----- nvinfo : EIATTR_MAXREG_COUNT
	.align		4
        /*001c*/ 	.byte	0x03, 0x1b
        /*001e*/ 	.short	0x00a8


	//----- nvinfo : EIATTR_NUM_BARRIERS
	.align		4
        /*0020*/ 	.byte	0x02, 0x4c
        /*0022*/ 	.byte	0x10
	.zero		1


	//----- nvinfo : EIATTR_EXTERNS
	.align		4
        /*0024*/ 	.byte	0x04, 0x0f
        /*0026*/ 	.short	(.L_1471 - .L_1470)


	//   ....[0]....
	.align		4
.L_1470:
        /*0028*/ 	.word	index@(__assertfail)


	//----- nvinfo : EIATTR_ANNOTATIONS
	.align		4
.L_1471:
        /*002c*/ 	.byte	0x04, 0x55
        /*002e*/ 	.short	(.L_1473 - .L_1472)


	//   ....[0]....
.L_1472:
        /* <DEDUP_REMOVED lines=100> */


	//----- nvinfo : EIATTR_MERCURY_ISA_VERSION
	.align		4
.L_1473:
        /*0660*/ 	.byte	0x03, 0x5f
        /*0662*/ 	.short	0x0101


	//----- nvinfo : EIATTR_UNUSED_LOAD_BYTE_OFFSET
	.align		4
        /*0664*/ 	.byte	0x04, 0x44
        /*0666*/ 	.short	(.L_1475 - .L_1474)


	//   ....[0]....
.L_1474:
        /*0668*/ 	.word	0x00000be0
        /*066c*/ 	.word	0x0000fff0


	//   ....[1]....
        /*0670*/ 	.word	0x0002b9e0
        /*0674*/ 	.word	0x0000fff0


	//----- nvinfo : EIATTR_INT_WARP_WIDE_INSTR_OFFSETS
	.align		4
.L_1475:
        /*0678*/ 	.byte	0x04, 0x31
        /*067a*/ 	.short	(.L_1477 - .L_1476)


	//   ....[0]....
.L_1476:
        /*067c*/ 	.word	0x000001e0


	//   ....[1]....
        /*0680*/ 	.word	0x00000220


	//   ....[2]....
        /*0684*/ 	.word	0x00000290


	//   ....[3]....
        /*0688*/ 	.word	0x000002a0


	//   ....[4]....
        /*068c*/ 	.word	0x00031860


	//   ....[5]....
        /*0690*/ 	.word	0x000318f0


	//   ....[6]....
        /*0694*/ 	.word	0x000364b0


	//   ....[7]....
        /*0698*/ 	.word	0x00036540


	//----- nvinfo : EIATTR_COOP_GROUP_MASK_REGIDS
	.align		4
.L_1477:
        /*069c*/ 	.byte	0x04, 0x29
        /*069e*/ 	.short	(.L_1479 - .L_1478)


	//   ....[0]....
.L_1478:
        /*06a0*/ 	.word	0xffffffff


	//   ....[1]....
        /*06a4*/ 	.word	0xffffffff


	//   ....[2]....
        /*06a8*/ 	.word	0xffffffff


	//   ....[3]....
        /*06ac*/ 	.word	0xffffffff


	//   ....[4]....
        /*06b0*/ 	.word	0xffffffff


	//   ....[5]....
        /*06b4*/ 	.word	0xffffffff


	//   ....[6]....
        /*06b8*/ 	.word	0xffffffff


	//   ....[7]....
        /*06bc*/ 	.word	0xffffffff


	//   ....[8]....
        /*06c0*/ 	.word	0xffffffff


	//   ....[9]....
        /*06c4*/ 	.word	0xffffffff


	//   ....[10]....
        /*06c8*/ 	.word	0xffffffff


	//   ....[11]....
        /*06cc*/ 	.word	0xffffffff


	//   ....[12]....
        /*06d0*/ 	.word	0xffffffff


	//   ....[13]....
        /*06d4*/ 	.word	0xffffffff


	//   ....[14]....
        /*06d8*/ 	.word	0xffffffff


	//   ....[15]....
        /*06dc*/ 	.word	0xffffffff


	//   ....[16]....
        /*06e0*/ 	.word	0xffffffff


	//   ....[17]....
        /*06e4*/ 	.word	0xffffffff


	//   ....[18]....
        /*06e8*/ 	.word	0xffffffff


	//   ....[19]....
        /*06ec*/ 	.word	0xffffffff


	//   ....[20]....
        /*06f0*/ 	.word	0xffffffff


	//   ....[21]....
        /*06f4*/ 	.word	0xffffffff


	//   ....[22]....
        /*06f8*/ 	.word	0xffffffff


	//   ....[23]....
        /*06fc*/ 	.word	0xffffffff


	//   ....[24]....
        /*0700*/ 	.word	0xffffffff


	//   ....[25]....
        /*0704*/ 	.word	0xffffffff


	//   ....[26]....
        /*0708*/ 	.word	0xffffffff


	//   ....[27]....
        /*070c*/ 	.word	0xffffffff


	//   ....[28]....
        /*0710*/ 	.word	0xffffffff


	//   ....[29]....
        /*0714*/ 	.word	0xffffffff


	//   ....[30]....
        /*0718*/ 	.word	0xffffffff


	//   ....[31]....
        /*071c*/ 	.word	0xffffffff


	//   ....[32]....
        /*0720*/ 	.word	0xffffffff


	//   ....[33]....
        /*0724*/ 	.word	0xffffffff


	//   ....[34]....
        /*0728*/ 	.word	0xffffffff


	//   ....[35]....
        /*072c*/ 	.word	0xffffffff


	//   ....[36]....
        /*0730*/ 	.word	0xffffffff


	//   ....[37]....
        /*0734*/ 	.word	0xffffffff


	//   ....[38]....
        /*0738*/ 	.word	0xffffffff


	//   ....[39]....
        /*073c*/ 	.word	0xffffffff


	//   ....[40]....
        /*0740*/ 	.word	0xffffffff


	//   ....[41]....
        /*0744*/ 	.word	0xffffffff


	//   ....[42]....
        /*0748*/ 	.word	0xffffffff


	//   ....[43]....
        /*074c*/ 	.word	0xffffffff


	//   ....[44]....
        /*0750*/ 	.word	0xffffffff


	//   ....[45]....
        /*0754*/ 	.word	0xffffffff


	//   ....[46]....
        /*0758*/ 	.word	0xffffffff


	//   ....[47]....
        /*075c*/ 	.word	0xffffffff


	//   ....[48]....
        /*0760*/ 	.word	0xffffffff


	//   ....[49]....
        /*0764*/ 	.word	0xffffffff


	//   ....[50]....
        /*0768*/ 	.word	0xffffffff


	//   ....[51]....
        /*076c*/ 	.word	0xffffffff


	//   ....[52]....
        /*0770*/ 	.word	0xffffffff


	//   ....[53]....
        /*0774*/ 	.word	0xffffffff


	//   ....[54]....
        /*0778*/ 	.word	0xffffffff


	//   ....[55]....
        /*077c*/ 	.word	0xffffffff


	//   ....[56]....
        /*0780*/ 	.word	0xffffffff


	//   ....[57]....
        /*0784*/ 	.word	0xffffffff


	//   ....[58]....
        /*0788*/ 	.word	0xffffffff


	//   ....[59]....
        /*078c*/ 	.word	0xffffffff


	//   ....[60]....
        /*0790*/ 	.word	0xffffffff


	//   ....[61]....
        /*0794*/ 	.word	0xffffffff


	//   ....[62]....
        /*0798*/ 	.word	0xffffffff


	//   ....[63]....
        /*079c*/ 	.word	0xffffffff


	//   ....[64]....
        /*07a0*/ 	.word	0xffffffff


	//   ....[65]....
        /*07a4*/ 	.word	0xffffffff


	//   ....[66]....
        /*07a8*/ 	.word	0xffffffff


	//   ....[67]....
        /*07ac*/ 	.word	0xffffffff


	//   ....[68]....
        /*07b0*/ 	.word	0xffffffff


	//   ....[69]....
        /*07b4*/ 	.word	0xffffffff


	//   ....[70]....
        /*07b8*/ 	.word	0xffffffff


	//   ....[71]....
        /*07bc*/ 	.word	0xffffffff


	//   ....[72]....
        /*07c0*/ 	.word	0xffffffff


	//   ....[73]....
        /*07c4*/ 	.word	0xffffffff


	//   ....[74]....
        /*07c8*/ 	.word	0xffffffff


	//   ....[75]....
        /*07cc*/ 	.word	0xffffffff


	//   ....[76]....
        /*07d0*/ 	.word	0xffffffff


	//   ....[77]....
        /*07d4*/ 	.word	0xffffffff


	//   ....[78]....
        /*07d8*/ 	.word	0xffffffff


	//   ....[79]....
        /*07dc*/ 	.word	0xffffffff


	//   ....[80]....
        /*07e0*/ 	.word	0xffffffff


	//   ....[81]....
        /*07e4*/ 	.word	0xffffffff


	//   ....[82]....
        /*07e8*/ 	.word	0xffffffff


	//   ....[83]....
        /*07ec*/ 	.word	0xffffffff


	//   ....[84]....
        /*07f0*/ 	.word	0xffffffff


	//   ....[85]....
        /*07f4*/ 	.word	0xffffffff


	//   ....[86]....
        /*07f8*/ 	.word	0xffffffff


	//   ....[87]....
        /*07fc*/ 	.word	0xffffffff


	//   ....[88]....
        /*0800*/ 	.word	0xffffffff


	//   ....[89]....
        /*0804*/ 	.word	0xffffffff


	//   ....[90]....
        /*0808*/ 	.word	0xffffffff


	//   ....[91]....
        /*080c*/ 	.word	0xffffffff


	//   ....[92]....
        /*0810*/ 	.word	0xffffffff


	//   ....[93]....
        /*0814*/ 	.word	0xffffffff


	//   ....[94]....
        /*0818*/ 	.word	0xffffffff


	//   ....[95]....
        /*081c*/ 	.word	0xffffffff


	//   ....[96]....
        /*0820*/ 	.word	0xffffffff


	//   ....[97]....
        /*0824*/ 	.word	0xffffffff


	//   ....[98]....
        /*0828*/ 	.word	0xffffffff


	//   ....[99]....
        /*082c*/ 	.word	0xffffffff


	//   ....[100]....
        /*0830*/ 	.word	0xffffffff


	//   ....[101]....
        /*0834*/ 	.word	0xffffffff


	//   ....[102]....
        /*0838*/ 	.word	0xffffffff


	//   ....[103]....
        /*083c*/ 	.word	0xffffffff


	//   ....[104]....
        /*0840*/ 	.word	0xffffffff


	//   ....[105]....
        /*0844*/ 	.word	0xffffffff


	//   ....[106]....
        /*0848*/ 	.word	0xffffffff


	//   ....[107]....
        /*084c*/ 	.word	0xffffffff


	//   ....[108]....
        /*0850*/ 	.word	0xffffffff


	//   ....[109]....
        /*0854*/ 	.word	0xffffffff


	//   ....[110]....
        /*0858*/ 	.word	0xffffffff


	//   ....[111]....
        /*085c*/ 	.word	0xffffffff


	//   ....[112]....
        /*0860*/ 	.word	0xffffffff


	//   ....[113]....
        /*0864*/ 	.word	0xffffffff


	//   ....[114]....
        /*0868*/ 	.word	0xffffffff


	//   ....[115]....
        /*086c*/ 	.word	0xffffffff


	//   ....[116]....
        /*0870*/ 	.word	0xffffffff


	//   ....[117]....
        /*0874*/ 	.word	0xffffffff


	//   ....[118]....
        /*0878*/ 	.word	0xffffffff


	//   ....[119]....
        /*087c*/ 	.word	0xffffffff


	//   ....[120]....
        /*0880*/ 	.word	0xffffffff


	//   ....[121]....
        /*0884*/ 	.word	0xffffffff


	//   ....[122]....
        /*0888*/ 	.word	0xffffffff


	//   ....[123]....
        /*088c*/ 	.word	0xffffffff


	//   ....[124]....
        /*0890*/ 	.word	0xffffffff


	//   ....[125]....
        /*0894*/ 	.word	0xffffffff


	//   ....[126]....
        /*0898*/ 	.word	0xffffffff


	//   ....[127]....
        /*089c*/ 	.word	0xffffffff


	//   ....[128]....
        /*08a0*/ 	.word	0xffffffff


	//   ....[129]....
        /*08a4*/ 	.word	0xffffffff


	//   ....[130]....
        /*08a8*/ 	.word	0xffffffff


	//   ....[131]....
        /*08ac*/ 	.word	0xffffffff


	//   ....[132]....
        /*08b0*/ 	.word	0x0500000f


	//   ....[133]....
        /*08b4*/ 	.word	0x0500000f


	//   ....[134]....
        /*08b8*/ 	.word	0x0500000f


	//   ....[135]....
        /*08bc*/ 	.word	0x0500000f


	//   ....[136]....
        /*08c0*/ 	.word	0x0500000f


	//   ....[137]....
        /*08c4*/ 	.word	0x0500000f


	//   ....[138]....
        /*08c8*/ 	.word	0x0500000f


	//   ....[139]....
        /*08cc*/ 	.word	0x0500000f


	//   ....[140]....
        /*08d0*/ 	.word	0x0500000f


	//   ....[141]....
        /*08d4*/ 	.word	0x0500000f


	//   ....[142]....
        /*08d8*/ 	.word	0x0500000f


	//   ....[143]....
        /*08dc*/ 	.word	0x0500000f


	//   ....[144]....
        /*08e0*/ 	.word	0x0500000f


	//   ....[145]....
        /*08e4*/ 	.word	0x0500000f


	//   ....[146]....
        /*08e8*/ 	.word	0x0500000f


	//   ....[147]....
        /*08ec*/ 	.word	0x0500000f


	//   ....[148]....
        /*08f0*/ 	.word	0x0500000f


	//   ....[149]....
        /*08f4*/ 	.word	0x0500000f


	//   ....[150]....
        /*08f8*/ 	.word	0x0500000f


	//   ....[151]....
        /*08fc*/ 	.word	0x0500000f


	//   ....[152]....
        /*0900*/ 	.word	0x0500000f


	//   ....[153]....
        /*0904*/ 	.word	0x0500000f


	//   ....[154]....
        /*0908*/ 	.word	0x0500000f


	//   ....[155]....
        /*090c*/ 	.word	0x0500000f


	//   ....[156]....
        /*0910*/ 	.word	0x0500000f


	//   ....[157]....
        /*0914*/ 	.word	0x0500000f


	//   ....[158]....
        /*0918*/ 	.word	0x0500000f


	//   ....[159]....
        /*091c*/ 	.word	0x0500000f


	//   ....[160]....
        /*0920*/ 	.word	0x0500000f


	//   ....[161]....
        /*0924*/ 	.word	0x0500000f


	//   ....[162]....
        /*0928*/ 	.word	0x0500000f


	//   ....[163]....
        /*092c*/ 	.word	0x0500000f


	//   ....[164]....
        /*0930*/ 	.word	0x0500000f


	//   ....[165]....
        /*0934*/ 	.word	0x0500000f


	//   ....[166]....
        /*0938*/ 	.word	0x0500000f


	//   ....[167]....
        /*093c*/ 	.word	0x0500000f


	//   ....[168]....
        /*0940*/ 	.word	0x0500000f


	//   ....[169]....
        /*0944*/ 	.word	0x0500000f


	//   ....[170]....
        /*0948*/ 	.word	0x0500000f


	//   ....[171]....
        /*094c*/ 	.word	0x0500000f


	//   ....[172]....
        /*0950*/ 	.word	0x0500000f


	//   ....[173]....
        /*0954*/ 	.word	0x0500000f


	//   ....[174]....
        /*0958*/ 	.word	0x0500000f


	//   ....[175]....
        /*095c*/ 	.word	0x0500000f


	//   ....[176]....
        /*0960*/ 	.word	0x0500000f


	//   ....[177]....
        /*0964*/ 	.word	0x0500000f


	//   ....[178]....
        /*0968*/ 	.word	0x0500000f


	//   ....[179]....
        /*096c*/ 	.word	0x0500000f


	//   ....[180]....
        /*0970*/ 	.word	0x0500000f


	//   ....[181]....
        /*0974*/ 	.word	0x0500000f


	//   ....[182]....
        /*0978*/ 	.word	0x0500000f


	//   ....[183]....
        /*097c*/ 	.word	0x0500000f


	//   ....[184]....
        /*0980*/ 	.word	0x0500000f


	//   ....[185]....
        /*0984*/ 	.word	0x0500000f


	//   ....[186]....
        /*0988*/ 	.word	0x0500000f


	//   ....[187]....
        /*098c*/ 	.word	0x0500000f


	//   ....[188]....
        /*0990*/ 	.word	0x0500000f


	//   ....[189]....
        /*0994*/ 	.word	0x0500000f


	//   ....[190]....
        /*0998*/ 	.word	0x0500000f


	//   ....[191]....
        /*099c*/ 	.word	0x0500000f


	//   ....[192]....
        /*09a0*/ 	.word	0x0500000f


	//   ....[193]....
        /*09a4*/ 	.word	0x0500000f


	//   ....[194]....
        /*09a8*/ 	.word	0x0500000f


	//   ....[195]....
        /*09ac*/ 	.word	0x0500000f


	//   ....[196]....
        /*09b0*/ 	.word	0x0500000f


	//   ....[197]....
        /*09b4*/ 	.word	0x0500000f


	//   ....[198]....
        /*09b8*/ 	.word	0x0500000f


	//   ....[199]....
        /*09bc*/ 	.word	0x0500000f


	//   ....[200]....
        /*09c0*/ 	.word	0x0500000f


	//   ....[201]....
        /*09c4*/ 	.word	0x0500000f


	//   ....[202]....
        /*09c8*/ 	.word	0x0500000f


	//   ....[203]....
        /*09cc*/ 	.word	0x0500000f


	//   ....[204]....
        /*09d0*/ 	.word	0x0500000f


	//   ....[205]....
        /*09d4*/ 	.word	0x0500000f


	//   ....[206]....
        /*09d8*/ 	.word	0x0500000f


	//   ....[207]....
        /*09dc*/ 	.word	0x0500000f


	//   ....[208]....
        /*09e0*/ 	.word	0x0500000f


	//   ....[209]....
        /*09e4*/ 	.word	0xffffffff


	//   ....[210]....
        /*09e8*/ 	.word	0xffffffff


	//   ....[211]....
        /*09ec*/ 	.word	0xffffffff


	//   ....[212]....
        /*09f0*/ 	.word	0xffffffff


	//   ....[213]....
        /*09f4*/ 	.word	0xffffffff


	//   ....[214]....
        /*09f8*/ 	.word	0xffffffff


	//----- nvinfo : EIATTR_COOP_GROUP_INSTR_OFFSETS
	.align		4
.L_1479:
        /*09fc*/ 	.byte	0x04, 0x28
        /*09fe*/ 	.short	(.L_1481 - .L_1480)


	//   ....[0]....
.L_1480:
        /*0a00*/ 	.word	0x000000c0


	//   ....[1]....
        /*0a04*/ 	.word	0x000001f0


	//   ....[2]....
        /*0a08*/ 	.word	0x00000240


	//   ....[3]....
        /*0a0c*/ 	.word	0x00000490


	//   ....[4]....
        /*0a10*/ 	.word	0x000005f0


	//   ....[5]....
        /*0a14*/ 	.word	0x00000710


	//   ....[6]....
        /*0a18*/ 	.word	0x00000870


	//   ....[7]....
        /*0a1c*/ 	.word	0x000065c0


	//   ....[8]....
        /*0a20*/ 	.word	0x000072d0


	//   ....[9]....
        /*0a24*/ 	.word	0x000072e0


	//   ....[10]....
        /*0a28*/ 	.word	0x000072f0


	//   ....[11]....
        /*0a2c*/ 	.word	0x00007300


	//   ....[12]....
        /*0a30*/ 	.word	0x000075f0


	//   ....[13]....
        /*0a34*/ 	.word	0x00007600


	//   ....[14]....
        /*0a38*/ 	.word	0x00007610


	//   ....[15]....
        /*0a3c*/ 	.word	0x00007620


	//   ....[16]....
        /*0a40*/ 	.word	0x000087b0


	//   ....[17]....
        /*0a44*/ 	.word	0x000087d0


	//   ....[18]....
        /*0a48*/ 	.word	0x000087e0


	//   ....[19]....
        /*0a4c*/ 	.word	0x000087f0


	//   ....[20]....
        /*0a50*/ 	.word	0x000088e0


	//   ....[21]....
        /*0a54*/ 	.word	0x00008920


	//   ....[22]....
        /*0a58*/ 	.word	0x00008950


	//   ....[23]....
        /*0a5c*/ 	.word	0x00008980


	//   ....[24]....
        /*0a60*/ 	.word	0x0000b8b0


	//   ....[25]....
        /*0a64*/ 	.word	0x0000bed0


	//   ....[26]....
        /*0a68*/ 	.word	0x0000cf70


	//   ....[27]....
        /*0a6c*/ 	.word	0x0000d000


	//   ....[28]....
        /*0a70*/ 	.word	0x0000d0d0


	//   ....[29]....
        /*0a74*/ 	.word	0x0000d140


	//   ....[30]....
        /*0a78*/ 	.word	0x00016fd0


	//   ....[31]....
        /*0a7c*/ 	.word	0x00017150


	//   ....[32]....
        /*0a80*/ 	.word	0x00017270


	//   ....[33]....
        /*0a84*/ 	.word	0x00017290


	//   ....[34]....
        /*0a88*/ 	.word	0x00020b90


	//   ....[35]....
        /*0a8c*/ 	.word	0x00021210


	//   ....[36]....
        /*0a90*/ 	.word	0x00022150


	//   ....[37]....
        /*0a94*/ 	.word	0x00022210


	//   ....[38]....
        /*0a98*/ 	.word	0x000224b0


	//   ....[39]....
        /*0a9c*/ 	.word	0x000224e0


	//   ....[40]....
        /*0aa0*/ 	.word	0x0002aa40


	//   ....[41]....
        /*0aa4*/ 	.word	0x0002aa60


	//   ....[42]....
        /*0aa8*/ 	.word	0x0002aac0


	//   ....[43]....
        /*0aac*/ 	.word	0x0002ab00


	//   ....[44]....
        /*0ab0*/ 	.word	0x0002cb50


	//   ....[45]....
        /*0ab4*/ 	.word	0x0002cb80


	//   ....[46]....
        /*0ab8*/ 	.word	0x0002cbd0


	//   ....[47]....
        /*0abc*/ 	.word	0x0002cbf0


	//   ....[48]....
        /*0ac0*/ 	.word	0x0002d4d0


	//   ....[49]....
        /*0ac4*/ 	.word	0x0002d530


	//   ....[50]....
        /*0ac8*/ 	.word	0x0002d670


	//   ....[51]....
        /*0acc*/ 	.word	0x0002d690


	//   ....[52]....
        /*0ad0*/ 	.word	0x0002d7d0


	//   ....[53]....
        /*0ad4*/ 	.word	0x0002d7f0


	//   ....[54]....
        /*0ad8*/ 	.word	0x0002d940


	//   ....[55]....
        /*0adc*/ 	.word	0x0002d960


	//   ....[56]....
        /*0ae0*/ 	.word	0x0002e190


	//   ....[57]....
        /*0ae4*/ 	.word	0x0002e1a0


	//   ....[58]....
        /*0ae8*/ 	.word	0x0002e340


	//   ....[59]....
        /*0aec*/ 	.word	0x0002e350


	//   ....[60]....
        /*0af0*/ 	.word	0x0002e4e0


	//   ....[61]....
        /*0af4*/ 	.word	0x0002e4f0


	//   ....[62]....
        /*0af8*/ 	.word	0x0002e680


	//   ....[63]....
        /*0afc*/ 	.word	0x0002e690


	//   ....[64]....
        /*0b00*/ 	.word	0x0002e880


	//   ....[65]....
        /*0b04*/ 	.word	0x0002ea60


	//   ....[66]....
        /*0b08*/ 	.word	0x0002ea90


	//   ....[67]....
        /*0b0c*/ 	.word	0x0002eac0


	//   ....[68]....
        /*0b10*/ 	.word	0x0002eaf0


	//   ....[69]....
        /*0b14*/ 	.word	0x0002eb20


	//   ....[70]....
        /*0b18*/ 	.word	0x0002eb50


	//   ....[71]....
        /*0b1c*/ 	.word	0x0002ecc0


	//   ....[72]....
        /*0b20*/ 	.word	0x0002ecf0


	//   ....[73]....
        /*0b24*/ 	.word	0x0002ed20


	//   ....[74]....
        /*0b28*/ 	.word	0x0002ed50


	//   ....[75]....
        /*0b2c*/ 	.word	0x0002ed80


	//   ....[76]....
        /*0b30*/ 	.word	0x0002edb0


	//   ....[77]....
        /*0b34*/ 	.word	0x0002ee50


	//   ....[78]....
        /*0b38*/ 	.word	0x0002eeb0


	//   ....[79]....
        /*0b3c*/ 	.word	0x0002ef40


	//   ....[80]....
        /*0b40*/ 	.word	0x00030050


	//   ....[81]....
        /*0b44*/ 	.word	0x00031e20


	//   ....[82]....
        /*0b48*/ 	.word	0x00032980


	//   ....[83]....
        /*0b4c*/ 	.word	0x00032990


	//   ....[84]....
        /*0b50*/ 	.word	0x000329b0


	//   ....[85]....
        /*0b54*/ 	.word	0x000329d0


	//   ....[86]....
        /*0b58*/ 	.word	0x00032ac0


	//   ....[87]....
        /*0b5c*/ 	.word	0x00032b50


	//   ....[88]....
        /*0b60*/ 	.word	0x00032b80


	//   ....[89]....
        /*0b64*/ 	.word	0x00032c00


	//   ....[90]....
        /*0b68*/ 	.word	0x00032c30


	//   ....[91]....
        /*0b6c*/ 	.word	0x00032cb0


	//   ....[92]....
        /*0b70*/ 	.word	0x00032ce0


	//   ....[93]....
        /*0b74*/ 	.word	0x00032d60


	//   ....[94]....
        /*0b78*/ 	.word	0x00032d90


	//   ....[95]....
        /*0b7c*/ 	.word	0x00032df0


	//   ....[96]....
        /*0b80*/ 	.word	0x00032e00


	//   ....[97]....
        /*0b84*/ 	.word	0x00032e70


	//   ....[98]....
        /*0b88*/ 	.word	0x00033590


	//   ....[99]....
        /*0b8c*/ 	.word	0x000335e0


	//   ....[100]....
        /*0b90*/ 	.word	0x000336a0


	//   ....[101]....
        /*0b94*/ 	.word	0x000336b0


	//   ....[102]....
        /*0b98*/ 	.word	0x00033770


	//   ....[103]....
        /*0b9c*/ 	.word	0x00033780


	//   ....[104]....
        /*0ba0*/ 	.word	0x00033840


	//   ....[105]....
        /*0ba4*/ 	.word	0x00033850


	//   ....[106]....
        /*0ba8*/ 	.word	0x000338f0


	//   ....[107]....
        /*0bac*/ 	.word	0x00033900


	//   ....[108]....
        /*0bb0*/ 	.word	0x000339b0


	//   ....[109]....
        /*0bb4*/ 	.word	0x000339c0


	//   ....[110]....
        /*0bb8*/ 	.word	0x00033a70


	//   ....[111]....
        /*0bbc*/ 	.word	0x00033a80


	//   ....[112]....
        /*0bc0*/ 	.word	0x00033a90


	//   ....[113]....
        /*0bc4*/ 	.word	0x00033b00


	//   ....[114]....
        /*0bc8*/ 	.word	0x00036740


	//   ....[115]....
        /*0bcc*/ 	.word	0x000367a0


	//   ....[116]....
        /*0bd0*/ 	.word	0x000367d0


	//   ....[117]....
        /*0bd4*/ 	.word	0x000367e0


	//   ....[118]....
        /*0bd8*/ 	.word	0x00036810


	//   ....[119]....
        /*0bdc*/ 	.word	0x00036840


	//   ....[120]....
        /*0be0*/ 	.word	0x00036870


	//   ....[121]....
        /*0be4*/ 	.word	0x000368a0


	//   ....[122]....
        /*0be8*/ 	.word	0x00036a20


	//   ....[123]....
        /*0bec*/ 	.word	0x00036a50


	//   ....[124]....
        /*0bf0*/ 	.word	0x00036a80


	//   ....[125]....
        /*0bf4*/ 	.word	0x00036ab0


	//   ....[126]....
        /*0bf8*/ 	.word	0x00036ae0


	//   ....[127]....
        /*0bfc*/ 	.word	0x00036b10


	//   ....[128]....
        /*0c00*/ 	.word	0x00036bd0


	//   ....[129]....
        /*0c04*/ 	.word	0x00036bf0


	//   ....[130]....
        /*0c08*/ 	.word	0x00036c60


	//   ....[131]....
        /*0c0c*/ 	.word	0x00037330


	//   ....[132]....
        /*0c10*/ 	.word	0x00037770


	//   ....[133]....
        /*0c14*/ 	.word	0x00037810


	//   ....[134]....
        /*0c18*/ 	.word	0x000378a0


	//   ....[135]....
        /*0c1c*/ 	.word	0x000378f0


	//   ....[136]....
        /*0c20*/ 	.word	0x00037940


	//   ....[137]....
        /*0c24*/ 	.word	0x000379d0


	//   ....[138]....
        /*0c28*/ 	.word	0x00037a60


	//   ....[139]....
        /*0c2c*/ 	.word	0x00037ab0


	//   ....[140]....
        /*0c30*/ 	.word	0x00037b00


	//   ....[141]....
        /*0c34*/ 	.word	0x00037bf0


	//   ....[142]....
        /*0c38*/ 	.word	0x00037ca0


	//   ....[143]....
        /*0c3c*/ 	.word	0x00037d20


	//   ....[144]....
        /*0c40*/ 	.word	0x00037da0


	//   ....[145]....
        /*0c44*/ 	.word	0x00037e40


	//   ....[146]....
        /*0c48*/ 	.word	0x00037ed0


	//   ....[147]....
        /*0c4c*/ 	.word	0x00037f30


	//   ....[148]....
        /*0c50*/ 	.word	0x00037fc0


	//   ....[149]....
        /*0c54*/ 	.word	0x00038390


	//   ....[150]....
        /*0c58*/ 	.word	0x000383e0


	//   ....[151]....
        /*0c5c*/ 	.word	0x00038470


	//   ....[152]....
        /*0c60*/ 	.word	0x00038500


	//   ....[153]....
        /*0c64*/ 	.word	0x00038590


	//   ....[154]....
        /*0c68*/ 	.word	0x00038620


	//   ....[155]....
        /*0c6c*/ 	.word	0x000386b0


	//   ....[156]....
        /*0c70*/ 	.word	0x00038740


	//   ....[157]....
        /*0c74*/ 	.word	0x00038800


	//   ....[158]....
        /*0c78*/ 	.word	0x00038af0


	//   ....[159]....
        /*0c7c*/ 	.word	0x00038c80


	//   ....[160]....
        /*0c80*/ 	.word	0x00038ce0


	//   ....[161]....
        /*0c84*/ 	.word	0x00038d40


	//   ....[162]....
        /*0c88*/ 	.word	0x00038da0


	//   ....[163]....
        /*0c8c*/ 	.word	0x00038e40


	//   ....[164]....
        /*0c90*/ 	.word	0x00038f30


	//   ....[165]....
        /*0c94*/ 	.word	0x00039060


	//   ....[166]....
        /*0c98*/ 	.word	0x00039100


	//   ....[167]....
        /*0c9c*/ 	.word	0x000391d0


	//   ....[168]....
        /*0ca0*/ 	.word	0x00039270


	//   ....[169]....
        /*0ca4*/ 	.word	0x00039340


	//   ....[170]....
        /*0ca8*/ 	.word	0x000393e0


	//   ....[171]....
        /*0cac*/ 	.word	0x000394b0


	//   ....[172]....
        /*0cb0*/ 	.word	0x00039550


	//   ....[173]....
        /*0cb4*/ 	.word	0x00039600


	//   ....[174]....
        /*0cb8*/ 	.word	0x000396e0


	//   ....[175]....
        /*0cbc*/ 	.word	0x00039940


	//   ....[176]....
        /*0cc0*/ 	.word	0x000399f0


	//   ....[177]....
        /*0cc4*/ 	.word	0x00039af0


	//   ....[178]....
        /*0cc8*/ 	.word	0x00039be0


	//   ....[179]....
        /*0ccc*/ 	.word	0x00039c70


	//   ....[180]....
        /*0cd0*/ 	.word	0x00039d60


	//   ....[181]....
        /*0cd4*/ 	.word	0x00039df0


	//   ....[182]....
        /*0cd8*/ 	.word	0x00039ee0


	//   ....[183]....
        /*0cdc*/ 	.word	0x00039f70


	//   ....[184]....
        /*0ce0*/ 	.word	0x0003a060


	//   ....[185]....
        /*0ce4*/ 	.word	0x0003a0f0


	//   ....[186]....
        /*0ce8*/ 	.word	0x0003a1d0


	//   ....[187]....
        /*0cec*/ 	.word	0x0003a300


	//   ....[188]....
        /*0cf0*/ 	.word	0x0003a350


	//   ....[189]....
        /*0cf4*/ 	.word	0x0003a3b0


	//   ....[190]....
        /*0cf8*/ 	.word	0x0003a450


	//   ....[191]....
        /*0cfc*/ 	.word	0x0003a7f0


	//   ....[192]....
        /*0d00*/ 	.word	0x0003a890


	//   ....[193]....
        /*0d04*/ 	.word	0x0003a9b0


	//   ....[194]....
        /*0d08*/ 	.word	0x0003aa30


	//   ....[195]....
        /*0d0c*/ 	.word	0x0003aab0


	//   ....[196]....
        /*0d10*/ 	.word	0x0003ab30


	//   ....[197]....
        /*0d14*/ 	.word	0x0003abb0


	//   ....[198]....
        /*0d18*/ 	.word	0x0003ac40


	//   ....[199]....
        /*0d1c*/ 	.word	0x0003ace0


	//   ....[200]....
        /*0d20*/ 	.word	0x0003ad90


	//   ....[201]....
        /*0d24*/ 	.word	0x0003ae10


	//   ....[202]....
        /*0d28*/ 	.word	0x0003ae90


	//   ....[203]....
        /*0d2c*/ 	.word	0x0003af10


	//   ....[204]....
        /*0d30*/ 	.word	0x0003afa0


	//   ....[205]....
        /*0d34*/ 	.word	0x0003b020


	//   ....[206]....
        /*0d38*/ 	.word	0x0003b0c0


	//   ....[207]....
        /*0d3c*/ 	.word	0x0003b150


	//   ....[208]....
        /*0d40*/ 	.word	0x0003b280


	//   ....[209]....
        /*0d44*/ 	.word	0x0003cf10


	//   ....[210]....
        /*0d48*/ 	.word	0x0003d630


	//   ....[211]....
        /*0d4c*/ 	.word	0x0003e7f0


	//   ....[212]....
        /*0d50*/ 	.word	0x0003e810


	//   ....[213]....
        /*0d54*/ 	.word	0x0003e850


	//   ....[214]....
        /*0d58*/ 	.word	0x0003e870


	//----- nvinfo : EIATTR_REG_RECONFIG
	.align		4
.L_1481:
        /*0d5c*/ 	.byte	0x01, 0x54
	.zero		2


	//----- nvinfo : EIATTR_SYSCALL_OFFSETS
	.align		4
        /*0d60*/ 	.byte	0x04, 0x46
        /*0d62*/ 	.short	(.L_1483 - .L_1482)


	//   ....[0]....
.L_1482:
        /*0d64*/ 	.word	0x00001d20


	//   ....[1]....
        /*0d68*/ 	.word	0x00001e70


	//   ....[2]....
        /*0d6c*/ 	.word	0x00006aa0


	//   ....[3]....
        /*0d70*/ 	.word	0x00007070


	//   ....[4]....
        /*0d74*/ 	.word	0x00031a60


	//   ....[5]....
        /*0d78*/ 	.word	0x00031bb0


	//   ....[6]....
        /*0d7c*/ 	.word	0x00031ca0


	//   ....[7]....
        /*0d80*/ 	.word	0x00032550


	//   ....[8]....
        /*0d84*/ 	.word	0x000331a0


	//----- nvinfo : EIATTR_MBARRIER_INSTR_OFFSETS
	.align		4
.L_1483:
        /*0d88*/ 	.byte	0x04, 0x39
        /*0d8a*/ 	.short	(.L_1485 - .L_1484)


	//   ....[0]....
.L_1484:
        /*0d8c*/ 	.word	0x00000330
        /*0d90*/ 	.word	0x000000ff
        /*0d94*/ 	.word	0x00032400
        /*0d98*/ 	.short	0x0100
        /*0d9a*/ 	.byte	0x08
	.zero		1


	//   ....[1]....
        /*0d9c*/ 	.word	0x00000340
        /*0da0*/ 	.word	0x000000ff
        /*0da4*/ 	.word	0x00032410
        /*0da8*/ 	.short	0x0100
        /*0daa*/ 	.byte	0x08
	.zero		1


	//   ....[2]....
        /*0dac*/ 	.word	0x00000350
        /*0db0*/ 	.word	0x000000ff
        /*0db4*/ 	.word	0x00032420
        /*0db8*/ 	.short	0x0100
        /*0dba*/ 	.byte	0x08
	.zero		1


	//   ....[3]....
        /*0dbc*/ 	.word	0x00000440
        /*0dc0*/ 	.word	0x000000ff
        /*0dc4*/ 	.word	0x00032430
        /*0dc8*/ 	.short	0x0100
        /*0dca*/ 	.byte	0x08
	.zero		1


	//   ....[4]....
        /*0dcc*/ 	.word	0x00000450
        /*0dd0*/ 	.word	0x000000ff
        /*0dd4*/ 	.word	0x00032440
        /*0dd8*/ 	.short	0x0100
        /*0dda*/ 	.byte	0x08
	.zero		1


	//   ....[5]....
        /*0ddc*/ 	.word	0x00000460
        /*0de0*/ 	.word	0x000000ff
        /*0de4*/ 	.word	0x00032438
        /*0de8*/ 	.short	0x0100
        /*0dea*/ 	.byte	0x08
	.zero		1


	//   ....[6]....
        /*0dec*/ 	.word	0x00000470
        /*0df0*/ 	.word	0x000000ff
        /*0df4*/ 	.word	0x00032448
        /*0df8*/ 	.short	0x0100
        /*0dfa*/ 	.byte	0x08
	.zero		1


	//   ....[7]....
        /*0dfc*/ 	.word	0x000005a0
        /*0e00*/ 	.word	0x000000ff
        /*0e04*/ 	.word	0x00032450
        /*0e08*/ 	.short	0x0100
        /*0e0a*/ 	.byte	0x08
	.zero		1


	//   ....[8]....
        /*0e0c*/ 	.word	0x000005b0
        /*0e10*/ 	.word	0x000000ff
        /*0e14*/ 	.word	0x00032460
        /*0e18*/ 	.short	0x0100
        /*0e1a*/ 	.byte	0x08
	.zero		1


	//   ....[9]....
        /*0e1c*/ 	.word	0x000005c0
        /*0e20*/ 	.word	0x000000ff
        /*0e24*/ 	.word	0x00032458
        /*0e28*/ 	.short	0x0100
        /*0e2a*/ 	.byte	0x08
	.zero		1


	//   ....[10]....
        /*0e2c*/ 	.word	0x000005d0
        /*0e30*/ 	.word	0x000000ff
        /*0e34*/ 	.word	0x00032468
        /*0e38*/ 	.short	0x0100
        /*0e3a*/ 	.byte	0x08
	.zero		1


	//   ....[11]....
        /*0e3c*/ 	.word	0x000006c0
        /*0e40*/ 	.word	0x000000ff
        /*0e44*/ 	.word	0x00032470
        /*0e48*/ 	.short	0x0100
        /*0e4a*/ 	.byte	0x06
	.zero		1


	//   ....[12]....
        /*0e4c*/ 	.word	0x000006d0
        /*0e50*/ 	.word	0x000000ff
        /*0e54*/ 	.word	0x00032480
        /*0e58*/ 	.short	0x0100
        /*0e5a*/ 	.byte	0x06
	.zero		1


	//   ....[13]....
        /*0e5c*/ 	.word	0x000006e0
        /*0e60*/ 	.word	0x000000ff
        /*0e64*/ 	.word	0x00032478
        /*0e68*/ 	.short	0x0100
        /*0e6a*/ 	.byte	0x06
	.zero		1


	//   ....[14]....
        /*0e6c*/ 	.word	0x000006f0
        /*0e70*/ 	.word	0x000000ff
        /*0e74*/ 	.word	0x00032488
        /*0e78*/ 	.short	0x0100
        /*0e7a*/ 	.byte	0x06
	.zero		1


	//   ....[15]....
        /*0e7c*/ 	.word	0x00000820
        /*0e80*/ 	.word	0x000000ff
        /*0e84*/ 	.word	0x00032490
        /*0e88*/ 	.short	0x0100
        /*0e8a*/ 	.byte	0x08
	.zero		1


	//   ....[16]....
        /*0e8c*/ 	.word	0x00000830
        /*0e90*/ 	.word	0x000000ff
        /*0e94*/ 	.word	0x000324a0
        /*0e98*/ 	.short	0x0100
        /*0e9a*/ 	.byte	0x08
	.zero		1


	//   ....[17]....
        /*0e9c*/ 	.word	0x00000840
        /*0ea0*/ 	.word	0x000000ff
        /*0ea4*/ 	.word	0x00032498
        /*0ea8*/ 	.short	0x0100
        /*0eaa*/ 	.byte	0x08
	.zero		1


	//   ....[18]....
        /*0eac*/ 	.word	0x00000850
        /*0eb0*/ 	.word	0x000000ff
        /*0eb4*/ 	.word	0x000324a8
        /*0eb8*/ 	.short	0x0100
        /*0eba*/ 	.byte	0x08
	.zero		1


	//   ....[19]....
        /*0ebc*/ 	.word	0x00000980
        /*0ec0*/ 	.word	0x000000ff
        /*0ec4*/ 	.word	0x000324b0
        /*0ec8*/ 	.short	0x0100
        /*0eca*/ 	.byte	0x08
	.zero		1


	//   ....[20]....
        /*0ecc*/ 	.word	0x00000990
        /*0ed0*/ 	.word	0x000000ff
        /*0ed4*/ 	.word	0x000324c0
        /*0ed8*/ 	.short	0x0100
        /*0eda*/ 	.byte	0x08
	.zero		1


	//   ....[21]....
        /*0edc*/ 	.word	0x000009a0
        /*0ee0*/ 	.word	0x000000ff
        /*0ee4*/ 	.word	0x000324b8
        /*0ee8*/ 	.short	0x0100
        /*0eea*/ 	.byte	0x08
	.zero		1


	//   ....[22]....
        /*0eec*/ 	.word	0x000009b0
        /*0ef0*/ 	.word	0x000000ff
        /*0ef4*/ 	.word	0x000324c8
        /*0ef8*/ 	.short	0x0100
        /*0efa*/ 	.byte	0x08
	.zero		1


	//   ....[23]....
        /*0efc*/ 	.word	0x00003020
        /*0f00*/ 	.word	0x00000059
        /*0f04*/ 	.word	0x00032490
        /*0f08*/ 	.short	0x010a
        /*0f0a*/ 	.byte	0x3f
	.zero		1


	//   ....[24]....
        /*0f0c*/ 	.word	0x00004150
        /*0f10*/ 	.word	0x00000059
        /*0f14*/ 	.word	0x00032490
        /*0f18*/ 	.short	0x010a
        /*0f1a*/ 	.byte	0x3f
	.zero		1


	//   ....[25]....
        /*0f1c*/ 	.word	0x00005170
        /*0f20*/ 	.word	0x00000059
        /*0f24*/ 	.word	0x00032490
        /*0f28*/ 	.short	0x010a
        /*0f2a*/ 	.byte	0x3f
	.zero		1


	//   ....[26]....
        /*0f2c*/ 	.word	0x00005380
        /*0f30*/ 	.word	0x0000001c
        /*0f34*/ 	.word	0x00000000
        /*0f38*/ 	.short	0x0101
        /*0f3a*/ 	.byte	0x3f
	.zero		1


	//   ....[27]....
        /*0f3c*/ 	.word	0x000053c0
        /*0f40*/ 	.word	0x00000059
        /*0f44*/ 	.word	0x000324b0
        /*0f48*/ 	.short	0x010a
        /*0f4a*/ 	.byte	0x3f
	.zero		1


	//   ....[28]....
        /*0f4c*/ 	.word	0x00005a10
        /*0f50*/ 	.word	0x00000059
        /*0f54*/ 	.word	0x00000000
        /*0f58*/ 	.short	0x0101
        /*0f5a*/ 	.byte	0x3f
	.zero		1


	//   ....[29]....
        /*0f5c*/ 	.word	0x00006df0
        /*0f60*/ 	.word	0x00000090
        /*0f64*/ 	.word	0x00032400
        /*0f68*/ 	.short	0x010a
        /*0f6a*/ 	.byte	0x3f
	.zero		1


	//   ....[30]....
        /*0f6c*/ 	.word	0x00006e40
        /*0f70*/ 	.word	0x00000090
        /*0f74*/ 	.word	0x00032400
        /*0f78*/ 	.short	0x010a
        /*0f7a*/ 	.byte	0x3f
	.zero		1


	//   ....[31]....
        /*0f7c*/ 	.word	0x00007840
        /*0f80*/ 	.word	0x00000090
        /*0f84*/ 	.word	0x00032400
        /*0f88*/ 	.short	0x010a
        /*0f8a*/ 	.byte	0x3f
	.zero		1


	//   ....[32]....
        /*0f8c*/ 	.word	0x00008c30
        /*0f90*/ 	.word	0x00000090
        /*0f94*/ 	.word	0x00032400
        /*0f98*/ 	.short	0x010a
        /*0f9a*/ 	.byte	0x3f
	.zero		1


	//   ....[33]....
        /*0f9c*/ 	.word	0x0000a160
        /*0fa0*/ 	.word	0x00000005
        /*0fa4*/ 	.word	0x00000000
        /*0fa8*/ 	.short	0x010a
        /*0faa*/ 	.byte	0x3f
	.zero		1


	//   ....[34]....
        /*0fac*/ 	.word	0x0000a260
        /*0fb0*/ 	.word	0x00000002
        /*0fb4*/ 	.word	0x00000000
        /*0fb8*/ 	.short	0x010a
        /*0fba*/ 	.byte	0x3f
	.zero		1


	//   ....[35]....
        /*0fbc*/ 	.word	0x0000a690
        /*0fc0*/ 	.word	0x00000005
        /*0fc4*/ 	.word	0x00000000
        /*0fc8*/ 	.short	0x010a
        /*0fca*/ 	.byte	0x3f
	.zero		1


	//   ....[36]....
        /*0fcc*/ 	.word	0x0000a740
        /*0fd0*/ 	.word	0x00000004
        /*0fd4*/ 	.word	0x00000000
        /*0fd8*/ 	.short	0x010a
        /*0fda*/ 	.byte	0x3f
	.zero		1


	//   ....[37]....
        /*0fdc*/ 	.word	0x0000b420
        /*0fe0*/ 	.word	0x00000004
        /*0fe4*/ 	.word	0x00000000
        /*0fe8*/ 	.short	0x0101
        /*0fea*/ 	.byte	0x3f
	.zero		1


	//   ....[38]....
        /*0fec*/ 	.word	0x000150f0
        /*0ff0*/ 	.word	0x00000002
        /*0ff4*/ 	.word	0x00000000
        /*0ff8*/ 	.short	0x0101
        /*0ffa*/ 	.byte	0x3f
	.zero		1


	//   ....[39]....
        /*0ffc*/ 	.word	0x000155a0
        /*1000*/ 	.word	0x00000007
        /*1004*/ 	.word	0x00000000
        /*1008*/ 	.short	0x010a
        /*100a*/ 	.byte	0x3f
	.zero		1


	//   ....[40]....
        /*100c*/ 	.word	0x000156a0
        /*1010*/ 	.word	0x00000000
        /*1014*/ 	.word	0x00000000
        /*1018*/ 	.short	0x010a
        /*101a*/ 	.byte	0x3f
	.zero		1


	//   ....[41]....
        /*101c*/ 	.word	0x00015ad0
        /*1020*/ 	.word	0x00000007
        /*1024*/ 	.word	0x00000000
        /*1028*/ 	.short	0x010a
        /*102a*/ 	.byte	0x3f
	.zero		1


	//   ....[42]....
        /*102c*/ 	.word	0x00015b80
        /*1030*/ 	.word	0x00000006
        /*1034*/ 	.word	0x00000000
        /*1038*/ 	.short	0x010a
        /*103a*/ 	.byte	0x3f
	.zero		1


	//   ....[43]....
        /*103c*/ 	.word	0x00016860
        /*1040*/ 	.word	0x00000006
        /*1044*/ 	.word	0x00000000
        /*1048*/ 	.short	0x0101
        /*104a*/ 	.byte	0x3f
	.zero		1


	//   ....[44]....
        /*104c*/ 	.word	0x0001f280
        /*1050*/ 	.word	0x00000000
        /*1054*/ 	.word	0x00000000
        /*1058*/ 	.short	0x0101
        /*105a*/ 	.byte	0x3f
	.zero		1


	//   ....[45]....
        /*105c*/ 	.word	0x0001f490
        /*1060*/ 	.word	0x00000005
        /*1064*/ 	.word	0x00000000
        /*1068*/ 	.short	0x010a
        /*106a*/ 	.byte	0x3f
	.zero		1


	//   ....[46]....
        /*106c*/ 	.word	0x0001f590
        /*1070*/ 	.word	0x00000006
        /*1074*/ 	.word	0x00000000
        /*1078*/ 	.short	0x010a
        /*107a*/ 	.byte	0x3f
	.zero		1


	//   ....[47]....
        /*107c*/ 	.word	0x0001f9c0
        /*1080*/ 	.word	0x00000005
        /*1084*/ 	.word	0x00000000
        /*1088*/ 	.short	0x010a
        /*108a*/ 	.byte	0x3f
	.zero		1


	//   ....[48]....
        /*108c*/ 	.word	0x0001fa70
        /*1090*/ 	.word	0x00000006
        /*1094*/ 	.word	0x00000000
        /*1098*/ 	.short	0x010a
        /*109a*/ 	.byte	0x3f
	.zero		1


	//   ....[49]....
        /*109c*/ 	.word	0x00020760
        /*10a0*/ 	.word	0x00000005
        /*10a4*/ 	.word	0x00000000
        /*10a8*/ 	.short	0x0101
        /*10aa*/ 	.byte	0x3f
	.zero		1


	//   ....[50]....
        /*10ac*/ 	.word	0x0002a5d0
        /*10b0*/ 	.word	0x00000004
        /*10b4*/ 	.word	0x00000000
        /*10b8*/ 	.short	0x0101
        /*10ba*/ 	.byte	0x3f
	.zero		1


	//   ....[51]....
        /*10bc*/ 	.word	0x0002d510
        /*10c0*/ 	.word	0x00000000
        /*10c4*/ 	.word	0x00000000
        /*10c8*/ 	.short	0x0101
        /*10ca*/ 	.byte	0x3f
	.zero		1


	//   ....[52]....
        /*10cc*/ 	.word	0x00030140
        /*10d0*/ 	.word	0x00000006
        /*10d4*/ 	.word	0x00032420
        /*10d8*/ 	.short	0x010a
        /*10da*/ 	.byte	0x3f
	.zero		1


	//   ....[53]....
        /*10dc*/ 	.word	0x00030230
        /*10e0*/ 	.word	0x00000004
        /*10e4*/ 	.word	0x000324a0
        /*10e8*/ 	.short	0x010a
        /*10ea*/ 	.byte	0x3f
	.zero		1


	//   ....[54]....
        /*10ec*/ 	.word	0x00030480
        /*10f0*/ 	.word	0x00000004
        /*10f4*/ 	.word	0x000324c0
        /*10f8*/ 	.short	0x010a
        /*10fa*/ 	.byte	0x3f
	.zero		1


	//   ....[55]....
        /*10fc*/ 	.word	0x00030b40
        /*1100*/ 	.word	0x00000005
        /*1104*/ 	.word	0x000324a0
        /*1108*/ 	.short	0x010a
        /*110a*/ 	.byte	0x3f
	.zero		1


	//   ....[56]....
        /*110c*/ 	.word	0x00030d80
        /*1110*/ 	.word	0x00000005
        /*1114*/ 	.word	0x000324c0
        /*1118*/ 	.short	0x010a
        /*111a*/ 	.byte	0x3f
	.zero		1


	//   ....[57]....
        /*111c*/ 	.word	0x000320b0
        /*1120*/ 	.word	0x00000000
        /*1124*/ 	.word	0x00032440
        /*1128*/ 	.short	0x010a
        /*112a*/ 	.byte	0x3f
	.zero		1


	//   ....[58]....
        /*112c*/ 	.word	0x00032f40
        /*1130*/ 	.word	0x00000008
        /*1134*/ 	.word	0x00032400
        /*1138*/ 	.short	0x0107
        /*113a*/ 	.byte	0x3f
	.zero		1


	//   ....[59]....
        /*113c*/ 	.word	0x00032fe0
        /*1140*/ 	.word	0x00000002
        /*1144*/ 	.word	0x00032400
        /*1148*/ 	.short	0x0101
        /*114a*/ 	.byte	0x3f
	.zero		1


	//   ....[60]....
        /*114c*/ 	.word	0x00033c60
        /*1150*/ 	.word	0x00000008
        /*1154*/ 	.word	0x00032410
        /*1158*/ 	.short	0x0107
        /*115a*/ 	.byte	0x3f
	.zero		1


	//   ....[61]....
        /*115c*/ 	.word	0x00033d60
        /*1160*/ 	.word	0x00000002
        /*1164*/ 	.word	0x00032410
        /*1168*/ 	.short	0x0101
        /*116a*/ 	.byte	0x3f
	.zero		1


	//   ....[62]....
        /*116c*/ 	.word	0x00033d80
        /*1170*/ 	.word	0x00000002
        /*1174*/ 	.word	0x00032420
        /*1178*/ 	.short	0x010a
        /*117a*/ 	.byte	0x3f
	.zero		1


	//   ....[63]....
        /*117c*/ 	.word	0x00033e90
        /*1180*/ 	.word	0x00000002
        /*1184*/ 	.word	0x00032460
        /*1188*/ 	.short	0x010a
        /*118a*/ 	.byte	0x3f
	.zero		1


	//   ....[64]....
        /*118c*/ 	.word	0x00034750
        /*1190*/ 	.word	0x00000002
        /*1194*/ 	.word	0x00032440
        /*1198*/ 	.short	0x010a
        /*119a*/ 	.byte	0x3f
	.zero		1


	//   ....[65]....
        /*119c*/ 	.word	0x000349a0
        /*11a0*/ 	.word	0x00000002
        /*11a4*/ 	.word	0x00032460
        /*11a8*/ 	.short	0x010a
        /*11aa*/ 	.byte	0x3f
	.zero		1


	//   ....[66]....
        /*11ac*/ 	.word	0x00035200
        /*11b0*/ 	.word	0x00000003
        /*11b4*/ 	.word	0x00032440
        /*11b8*/ 	.short	0x010a
        /*11ba*/ 	.byte	0x3f
	.zero		1


	//   ....[67]....
        /*11bc*/ 	.word	0x00035440
        /*11c0*/ 	.word	0x00000003
        /*11c4*/ 	.word	0x00032460
        /*11c8*/ 	.short	0x010a
        /*11ca*/ 	.byte	0x3f
	.zero		1


	//   ....[68]....
        /*11cc*/ 	.word	0x00035c10
        /*11d0*/ 	.word	0x00000003
        /*11d4*/ 	.word	0x00032440
        /*11d8*/ 	.short	0x010a
        /*11da*/ 	.byte	0x3f
	.zero		1


	//   ....[69]....
        /*11dc*/ 	.word	0x00035e60
        /*11e0*/ 	.word	0x00000003
        /*11e4*/ 	.word	0x00032460
        /*11e8*/ 	.short	0x010a
        /*11ea*/ 	.byte	0x3f
	.zero		1


	//   ....[70]....
        /*11ec*/ 	.word	0x000372b0
        /*11f0*/ 	.word	0x00000000
        /*11f4*/ 	.word	0x00032420
        /*11f8*/ 	.short	0x010a
        /*11fa*/ 	.byte	0x3f
	.zero		1


	//   ....[71]....
        /*11fc*/ 	.word	0x00037460
        /*1200*/ 	.word	0x00000006
        /*1204*/ 	.word	0x00000000
        /*1208*/ 	.short	0x010a
        /*120a*/ 	.byte	0x3f
	.zero		1


	//   ....[72]....
        /*120c*/ 	.word	0x000374d0
        /*1210*/ 	.word	0x00000007
        /*1214*/ 	.word	0x00000000
        /*1218*/ 	.short	0x010a
        /*121a*/ 	.byte	0x3f
	.zero		1


	//   ....[73]....
        /*121c*/ 	.word	0x00037540
        /*1220*/ 	.word	0x00000004
        /*1224*/ 	.word	0x00000000
        /*1228*/ 	.short	0x010a
        /*122a*/ 	.byte	0x3f
	.zero		1


	//   ....[74]....
        /*122c*/ 	.word	0x00037570
        /*1230*/ 	.word	0x00000003
        /*1234*/ 	.word	0x00000000
        /*1238*/ 	.short	0x010a
        /*123a*/ 	.byte	0x3f
	.zero		1


	//   ....[75]....
        /*123c*/ 	.word	0x000375d0
        /*1240*/ 	.word	0x00000059
        /*1244*/ 	.word	0x00032490
        /*1248*/ 	.short	0x010a
        /*124a*/ 	.byte	0x3f
	.zero		1


	//   ....[76]....
        /*124c*/ 	.word	0x00037620
        /*1250*/ 	.word	0x00000059
        /*1254*/ 	.word	0x00032490
        /*1258*/ 	.short	0x010a
        /*125a*/ 	.byte	0x3f
	.zero		1


	//   ....[77]....
        /*125c*/ 	.word	0x00037670
        /*1260*/ 	.word	0x00000059
        /*1264*/ 	.word	0x00032490
        /*1268*/ 	.short	0x010a
        /*126a*/ 	.byte	0x3f
	.zero		1


	//   ....[78]....
        /*126c*/ 	.word	0x000376c0
        /*1270*/ 	.word	0x00000059
        /*1274*/ 	.word	0x000324b0
        /*1278*/ 	.short	0x010a
        /*127a*/ 	.byte	0x3f
	.zero		1


	//   ....[79]....
        /*127c*/ 	.word	0x00037b30
        /*1280*/ 	.word	0x00000090
        /*1284*/ 	.word	0x00032400
        /*1288*/ 	.short	0x010a
        /*128a*/ 	.byte	0x3f
	.zero		1


	//   ....[80]....
        /*128c*/ 	.word	0x00038110
        /*1290*/ 	.word	0x00000090
        /*1294*/ 	.word	0x00032400
        /*1298*/ 	.short	0x010a
        /*129a*/ 	.byte	0x3f
	.zero		1


	//   ....[81]....
        /*129c*/ 	.word	0x00038160
        /*12a0*/ 	.word	0x00000002
        /*12a4*/ 	.word	0x00000000
        /*12a8*/ 	.short	0x010a
        /*12aa*/ 	.byte	0x3f
	.zero		1


	//   ....[82]....
        /*12ac*/ 	.word	0x000381b0
        /*12b0*/ 	.word	0x00000004
        /*12b4*/ 	.word	0x00000000
        /*12b8*/ 	.short	0x010a
        /*12ba*/ 	.byte	0x3f
	.zero		1


	//   ....[83]....
        /*12bc*/ 	.word	0x00038200
        /*12c0*/ 	.word	0x00000000
        /*12c4*/ 	.word	0x00000000
        /*12c8*/ 	.short	0x010a
        /*12ca*/ 	.byte	0x3f
	.zero		1


	//   ....[84]....
        /*12cc*/ 	.word	0x00038250
        /*12d0*/ 	.word	0x00000006
        /*12d4*/ 	.word	0x00000000
        /*12d8*/ 	.short	0x010a
        /*12da*/ 	.byte	0x3f
	.zero		1


	//   ....[85]....
        /*12dc*/ 	.word	0x000382a0
        /*12e0*/ 	.word	0x00000006
        /*12e4*/ 	.word	0x00000000
        /*12e8*/ 	.short	0x010a
        /*12ea*/ 	.byte	0x3f
	.zero		1


	//   ....[86]....
        /*12ec*/ 	.word	0x000382f0
        /*12f0*/ 	.word	0x00000006
        /*12f4*/ 	.word	0x00000000
        /*12f8*/ 	.short	0x010a
        /*12fa*/ 	.byte	0x3f
	.zero		1


	//   ....[87]....
        /*12fc*/ 	.word	0x000388d0
        /*1300*/ 	.word	0x00000005
        /*1304*/ 	.word	0x00032420
        /*1308*/ 	.short	0x010a
        /*130a*/ 	.byte	0x3f
	.zero		1


	//   ....[88]....
        /*130c*/ 	.word	0x00038920
        /*1310*/ 	.word	0x00000004
        /*1314*/ 	.word	0x000324a0
        /*1318*/ 	.short	0x010a
        /*131a*/ 	.byte	0x3f
	.zero		1


	//   ....[89]....
        /*131c*/ 	.word	0x00038970
        /*1320*/ 	.word	0x00000004
        /*1324*/ 	.word	0x000324c0
        /*1328*/ 	.short	0x010a
        /*132a*/ 	.byte	0x3f
	.zero		1


	//   ....[90]....
        /*132c*/ 	.word	0x000389c0
        /*1330*/ 	.word	0x00000005
        /*1334*/ 	.word	0x000324a0
        /*1338*/ 	.short	0x010a
        /*133a*/ 	.byte	0x3f
	.zero		1


	//   ....[91]....
        /*133c*/ 	.word	0x00038a10
        /*1340*/ 	.word	0x00000005
        /*1344*/ 	.word	0x000324c0
        /*1348*/ 	.short	0x010a
        /*134a*/ 	.byte	0x3f
	.zero		1


	//   ....[92]....
        /*134c*/ 	.word	0x00038bb0
        /*1350*/ 	.word	0x00000000
        /*1354*/ 	.word	0x00032440
        /*1358*/ 	.short	0x010a
        /*135a*/ 	.byte	0x3f
	.zero		1


	//   ....[93]....
        /*135c*/ 	.word	0x0003a510
        /*1360*/ 	.word	0x00000002
        /*1364*/ 	.word	0x00032420
        /*1368*/ 	.short	0x010a
        /*136a*/ 	.byte	0x3f
	.zero		1


	//   ....[94]....
        /*136c*/ 	.word	0x0003a560
        /*1370*/ 	.word	0x00000002
        /*1374*/ 	.word	0x00032460
        /*1378*/ 	.short	0x010a
        /*137a*/ 	.byte	0x3f
	.zero		1


	//   ....[95]....
        /*137c*/ 	.word	0x0003a5b0
        /*1380*/ 	.word	0x00000002
        /*1384*/ 	.word	0x00032440
        /*1388*/ 	.short	0x010a
        /*138a*/ 	.byte	0x3f
	.zero		1


	//   ....[96]....
        /*138c*/ 	.word	0x0003a600
        /*1390*/ 	.word	0x00000002
        /*1394*/ 	.word	0x00032460
        /*1398*/ 	.short	0x010a
        /*139a*/ 	.byte	0x3f
	.zero		1


	//   ....[97]....
        /*139c*/ 	.word	0x0003a650
        /*13a0*/ 	.word	0x00000003
        /*13a4*/ 	.word	0x00032440
        /*13a8*/ 	.short	0x010a
        /*13aa*/ 	.byte	0x3f
	.zero		1


	//   ....[98]....
        /*13ac*/ 	.word	0x0003a6a0
        /*13b0*/ 	.word	0x00000003
        /*13b4*/ 	.word	0x00032460
        /*13b8*/ 	.short	0x010a
        /*13ba*/ 	.byte	0x3f
	.zero		1


	//   ....[99]....
        /*13bc*/ 	.word	0x0003a6f0
        /*13c0*/ 	.word	0x00000003
        /*13c4*/ 	.word	0x00032440
        /*13c8*/ 	.short	0x010a
        /*13ca*/ 	.byte	0x3f
	.zero		1


	//   ....[100]....
        /*13cc*/ 	.word	0x0003a740
        /*13d0*/ 	.word	0x00000003
        /*13d4*/ 	.word	0x00032460
        /*13d8*/ 	.short	0x010a
        /*13da*/ 	.byte	0x3f
	.zero		1


	//   ....[101]....
        /*13dc*/ 	.word	0x0003b1a0
        /*13e0*/ 	.word	0x00000000
        /*13e4*/ 	.word	0x00032420
        /*13e8*/ 	.short	0x010a
        /*13ea*/ 	.byte	0x3f
	.zero		1


	//   ....[102]....
        /*13ec*/ 	.word	0x0003b340
        /*13f0*/ 	.word	0x00000006
        /*13f4*/ 	.word	0x00000000
        /*13f8*/ 	.short	0x010a
        /*13fa*/ 	.byte	0x3f
	.zero		1


	//   ....[103]....
        /*13fc*/ 	.word	0x0003b390
        /*1400*/ 	.word	0x00000007
        /*1404*/ 	.word	0x00000000
        /*1408*/ 	.short	0x010a
        /*140a*/ 	.byte	0x3f
	.zero		1


	//   ....[104]....
        /*140c*/ 	.word	0x0003b3e0
        /*1410*/ 	.word	0x00000004
        /*1414*/ 	.word	0x00000000
        /*1418*/ 	.short	0x010a
        /*141a*/ 	.byte	0x3f
	.zero		1


	//   ....[105]....
        /*141c*/ 	.word	0x0003b580
        /*1420*/ 	.word	0x0000000a
        /*1424*/ 	.word	0x00000000
        /*1428*/ 	.short	0x010a
        /*142a*/ 	.byte	0x3f
	.zero		1


	//   ....[106]....
        /*142c*/ 	.word	0x0003b680
        /*1430*/ 	.word	0x00000008
        /*1434*/ 	.word	0x00000000
        /*1438*/ 	.short	0x010a
        /*143a*/ 	.byte	0x3f
	.zero		1


	//   ....[107]....
        /*143c*/ 	.word	0x0003baa0
        /*1440*/ 	.word	0x00000004
        /*1444*/ 	.word	0x00032410
        /*1448*/ 	.short	0x010a
        /*144a*/ 	.byte	0x3f
	.zero		1


	//   ....[108]....
        /*144c*/ 	.word	0x0003bbc0
        /*1450*/ 	.word	0x0000000a
        /*1454*/ 	.word	0x00000000
        /*1458*/ 	.short	0x010a
        /*145a*/ 	.byte	0x3f
	.zero		1


	//   ....[109]....
        /*145c*/ 	.word	0x0003bcc0
        /*1460*/ 	.word	0x00000008
        /*1464*/ 	.word	0x00000000
        /*1468*/ 	.short	0x010a
        /*146a*/ 	.byte	0x3f
	.zero		1


	//   ....[110]....
        /*146c*/ 	.word	0x0003ca50
        /*1470*/ 	.word	0x0000000a
        /*1474*/ 	.word	0x00000000
        /*1478*/ 	.short	0x0101
        /*147a*/ 	.byte	0x3f
	.zero		1


	//   ....[111]....
        /*147c*/ 	.word	0x00046fc0
        /*1480*/ 	.word	0x00000000
        /*1484*/ 	.word	0x00000000
        /*1488*/ 	.short	0x0101
        /*148a*/ 	.byte	0x3f
	.zero		1


	//   ....[112]....
        /*148c*/ 	.word	0x00046ff0
        /*1490*/ 	.word	0x00000008
        /*1494*/ 	.word	0x00000000
        /*1498*/ 	.short	0x010a
        /*149a*/ 	.byte	0x3f
	.zero		1


	//   ....[113]....
        /*149c*/ 	.word	0x00047040
        /*14a0*/ 	.word	0x00000004
        /*14a4*/ 	.word	0x00032410
        /*14a8*/ 	.short	0x010a
        /*14aa*/ 	.byte	0x3f
	.zero		1


	//   ....[114]....
        /*14ac*/ 	.word	0x00047090
        /*14b0*/ 	.word	0x00000008
        /*14b4*/ 	.word	0x00000000
        /*14b8*/ 	.short	0x010a
        /*14ba*/ 	.byte	0x3f
	.zero		1


	//----- nvinfo : EIATTR_NUM_MBARRIERS
	.align		4
.L_1485:
        /*14bc*/ 	.byte	0x03, 0x38
        /*14be*/ 	.short	0x0017


	//----- nvinfo : EIATTR_EXIT_INSTR_OFFSETS
	.align		4
        /*14c0*/ 	.byte	0x04, 0x1c
        /*14c2*/ 	.short	(.L_1487 - .L_1486)


	//   ....[0]....
.L_1486:
        /*14c4*/ 	.word	0x000375c0


	//----- nvinfo : EIATTR_MAX_THREADS
	.align		4
.L_1487:
        /*14c8*/ 	.byte	0x04, 0x05
        /*14ca*/ 	.short	(.L_1489 - .L_1488)
.L_1488:
        /*14cc*/ 	.word	0x00000180
        /*14d0*/ 	.word	0x00000001
        /*14d4*/ 	.word	0x00000001


	//----- nvinfo : EIATTR_CRS_STACK_SIZE
	.align		4
.L_1489:
        /*14d8*/ 	.byte	0x04, 0x1e
        /*14da*/ 	.short	(.L_1491 - .L_1490)
.L_1490:
        /*14dc*/ 	.word	0x00000000


	//----- nvinfo : EIATTR_CBANK_PARAM_SIZE
	.align		4
.L_1491:
        /*14e0*/ 	.byte	0x03, 0x19
        /*14e2*/ 	.short	0x0bf0


	//----- nvinfo : EIATTR_PARAM_CBANK
	.align		4
        /*14e4*/ 	.byte	0x04, 0x0a
        /*14e6*/ 	.short	(.L_1493 - .L_1492)
	.align		4
.L_1492:
        /*14e8*/ 	.word	index@(.nv.constant0._ZN7cutlass13device_kernelIN5flash11enable_sm90INS1_16FlashAttnFwdSm90INS1_25CollectiveMainloopFwdSm90ILi2EN4cute5tupleIJNS5_1CILi1EEES8_S8_EEENS6_IJNS7_ILi128EEENS7_ILi96EEENS7_ILi64EEEEEELi256ENS_6half_tEfNS_4arch4Sm90ELb0ELb1ELb1ELb1ELb0ELb1ELb1ELb1ELb0ELb1ELb0ELb0EEENS1_21CollectiveEpilogueFwdINS6_IJSA_NS7_ILi256EEESB_EEES9_SE_SG_Li256ELb1ELb1ELb0ELb0EEENS1_36VarlenDynamicPersistentTileSchedulerILi128ELi96ELi256ELi128ELb0ELb1ELb1ELb1ELb0ELb1EEEEEEEEEvNT_6ParamsE)
        /*14ec*/ 	.short	0x0210
        /*14ee*/ 	.short	0x0bf0


	//----- nvinfo : EIATTR_SW_WAR
	.align		4
.L_1493:
        /*14f0*/ 	.byte	0x04, 0x36
        /*14f2*/ 	.short	(.L_1495 - .L_1494)
.L_1494:
        /*14f4*/ 	.word	0x00000008
.L_1495:


//--------------------- .nv.info._ZN7cutlass13device_kernelIN5flash11enable_sm90INS1_16FlashAttnFwdSm90INS1_25CollectiveMainloopFwdSm90ILi2EN4cute5tupleIJNS5_1CILi1EEES8_S8_EEENS6_IJNS7_ILi128EEENS7_ILi96EEENS7_ILi64EEEEEELi256ENS_6half_tEfNS_4arch4Sm90ELb1ELb0ELb1ELb0ELb0ELb0ELb0ELb1ELb0ELb1ELb0ELb0EEENS1_21CollectiveEpilogueFwdINS6_IJSA_NS7_ILi256EEESB_EEES9_SE_SG_Li256ELb0ELb1ELb0ELb0EEENS1_30DynamicPersistentTileSchedulerILi256ELi128ELb0ELb1ELb1EEEEEEEEEvNT_6ParamsE --------------------------
	.section	.nv.info._ZN7cutlass13device_kernelIN5flash11enable_sm90INS1_16FlashAttnFwdSm90INS1_25CollectiveMainloopFwdSm90ILi2EN4cute5tupleIJNS5_1CILi1EEES8_S8_EEENS6_IJNS7_ILi128EEENS7_ILi96EEENS7_ILi64EEEEEELi256ENS_6half_tEfNS_4arch4Sm90ELb1ELb0ELb1ELb0ELb0ELb0ELb0ELb1ELb0ELb1ELb0ELb0EEENS1_21CollectiveEpilogueFwdINS6_IJSA_NS7_ILi256EEESB_EEES9_SE_SG_Li256ELb0ELb1ELb0ELb0EEENS1_30DynamicPersistentTileSchedulerILi256ELi128ELb0ELb1ELb1EEEEEEEEEvNT_6ParamsE,"",@"SHT_CUDA_INFO"
	.sectionflags	@""
	.align	4


	//----- nvinfo : EIATTR_CUDA_API_VERSION
	.align		4
        /*0000*/ 	.byte	0x04, 0x37
        /*0002*/ 	.short	(.L_1497 - .L_1496)
.L_1496:
        /*0004*/ 	.word	0x00000082


	//----- nvinfo : EIATTR_KPARAM_INFO
	.align		4
.L_1497:
        /*0008*/ 	.byte	0x04, 0x17
        /*000a*/ 	.short	(.L_1499 - .L_1498)
.L_1498:
        /*000c*/ 	.word	0x00000000
        /*0010*/ 	.short	0x0000
        /*0012*/ 	.short	0x0070
        /*0014*/ 	.byte	0x00, 0xf0, 0x01, 0x2a


	//----- nvinfo : EIATTR_SPARSE_MMA_MASK
	.align		4
.L_1499:
        /*0018*/ 	.byte	0x03, 0x50
        /*001a*/ 	.short	0x0000


	//----- nvinfo : EIATTR_MAXREG_COUNT
	.align		4
        /*001c*/ 	.byte	0x03, 0x1b
        /*001e*/ 	.short	0x00a8


	//----- nvinfo : EIATTR_NUM_BARRIERS
	.align		4
        /*0020*/ 	.byte	0x02, 0x4c
        /*0022*/ 	.byte	0x10
	.zero		1


	//----- nvinfo : EIATTR_EXTERNS
	.align		4
        /*0024*/ 	.byte	0x04, 0x0f
        /*0026*/ 	.short	(.L_1501 - .L_1500)


	//   ....[0]....
	.align		4
.L_1500:
        /*0028*/ 	.word	index@(__assertfail)


	//----- nvinfo : EIATTR_ANNOTATIONS
	.align		4
.L_1501:
        /*002c*/ 	.byte	0x04, 0x55
        /*002e*/ 	.short	(.L_1503 - .L_1502)


	//   ....[0]....
.L_1502:
        /* <DEDUP_REMOVED lines=24> */


	//----- nvinfo : EIATTR_MERCURY_ISA_VERSION
	.align		4
.L_1503:
        /*01a0*/ 	.byte	0x03, 0x5f
        /*01a2*/ 	.short	0x0101


	//----- nvinfo : EIATTR_INT_WARP_WIDE_INSTR_OFFSETS
	.align		4
        /*01a4*/ 	.byte	0x04, 0x31
        /*01a6*/ 	.short	(.L_1505 - .L_1504)


	//   ....[0]....
.L_1504:
        /*01a8*/ 	.word	0x00000130


	//   ....[1]....
        /*01ac*/ 	.word	0x00000170


	//   ....[2]....
        /*01b0*/ 	.word	0x000001e0


	//   ....[3]....
        /*01b4*/ 	.word	0x0000c610


	//   ....[4]....
        /*01b8*/ 	.word	0x0000c6a0


	//   ....[5]....
        /*01bc*/ 	.word	0x0000ffe0


	//   ....[6]....
        /*01c0*/ 	.word	0x00010070


	//----- nvinfo : EIATTR_COOP_GROUP_MASK_REGIDS
	.align		4
.L_1505:
        /*01c4*/ 	.byte	0x04, 0x29
        /*01c6*/ 	.short	(.L_1507 - .L_1506)


	//   ....[0]....
.L_1506:
        /*01c8*/ 	.word	0xffffffff


	//   ....[1]....
        /*01cc*/ 	.word	0xffffffff


	//   ....[2]....
        /*01d0*/ 	.word	0xffffffff


	//   ....[3]....
        /*01d4*/ 	.word	0xffffffff


	//   ....[4]....
        /*01d8*/ 	.word	0xffffffff


	//   ....[5]....
        /*01dc*/ 	.word	0xffffffff


	//   ....[6]....
        /*01e0*/ 	.word	0xffffffff


	//   ....[7]....
        /*01e4*/ 	.word	0xffffffff


	//   ....[8]....
        /*01e8*/ 	.word	0xffffffff


	//   ....[9]....
        /*01ec*/ 	.word	0xffffffff


	//   ....[10]....
        /*01f0*/ 	.word	0xffffffff


	//   ....[11]....
        /*01f4*/ 	.word	0xffffffff


	//   ....[12]....
        /*01f8*/ 	.word	0xffffffff


	//   ....[13]....
        /*01fc*/ 	.word	0xffffffff


	//   ....[14]....
        /*0200*/ 	.word	0xffffffff


	//   ....[15]....
        /*0204*/ 	.word	0xffffffff


	//   ....[16]....
        /*0208*/ 	.word	0xffffffff


	//   ....[17]....
        /*020c*/ 	.word	0xffffffff


	//   ....[18]....
        /*0210*/ 	.word	0xffffffff


	//   ....[19]....
        /*0214*/ 	.word	0xffffffff


	//   ....[20]....
        /*0218*/ 	.word	0xffffffff


	//   ....[21]....
        /*021c*/ 	.word	0xffffffff


	//   ....[22]....
        /*0220*/ 	.word	0xffffffff


	//   ....[23]....
        /*0224*/ 	.word	0xffffffff


	//   ....[24]....
        /*0228*/ 	.word	0xffffffff


	//   ....[25]....
        /*022c*/ 	.word	0xffffffff


	//   ....[26]....
        /*0230*/ 	.word	0xffffffff


	//   ....[27]....
        /*0234*/ 	.word	0xffffffff


	//   ....[28]....
        /*0238*/ 	.word	0xffffffff


	//   ....[29]....
        /*023c*/ 	.word	0xffffffff


	//   ....[30]....
        /*0240*/ 	.word	0xffffffff


	//   ....[31]....
        /*0244*/ 	.word	0xffffffff


	//   ....[32]....
        /*0248*/ 	.word	0xffffffff


	//   ....[33]....
        /*024c*/ 	.word	0xffffffff


	//   ....[34]....
        /*0250*/ 	.word	0xffffffff


	//   ....[35]....
        /*0254*/ 	.word	0xffffffff


	//   ....[36]....
        /*0258*/ 	.word	0xffffffff


	//   ....[37]....
        /*025c*/ 	.word	0xffffffff


	//   ....[38]....
        /*0260*/ 	.word	0xffffffff


	//   ....[39]....
        /*0264*/ 	.word	0xffffffff


	//   ....[40]....
        /*0268*/ 	.word	0xffffffff


	//   ....[41]....
        /*026c*/ 	.word	0xffffffff


	//   ....[42]....
        /*0270*/ 	.word	0xffffffff


	//   ....[43]....
        /*0274*/ 	.word	0xffffffff


	//   ....[44]....
        /*0278*/ 	.word	0xffffffff


	//   ....[45]....
        /*027c*/ 	.word	0xffffffff


	//   ....[46]....
        /*0280*/ 	.word	0xffffffff


	//   ....[47]....
        /*0284*/ 	.word	0xffffffff


	//   ....[48]....
        /*0288*/ 	.word	0xffffffff


	//   ....[49]....
        /*028c*/ 	.word	0xffffffff


	//   ....[50]....
        /*0290*/ 	.word	0xffffffff


	//   ....[51]....
        /*0294*/ 	.word	0xffffffff


	//   ....[52]....
        /*0298*/ 	.word	0xffffffff


	//   ....[53]....
        /*029c*/ 	.word	0xffffffff


	//   ....[54]....
        /*02a0*/ 	.word	0xffffffff


	//   ....[55]....
        /*02a4*/ 	.word	0xffffffff


	//   ....[56]....
        /*02a8*/ 	.word	0xffffffff


	//   ....[57]....
        /*02ac*/ 	.word	0xffffffff


	//   ....[58]....
        /*02b0*/ 	.word	0xffffffff


	//   ....[59]....
        /*02b4*/ 	.word	0xffffffff


	//   ....[60]....
        /*02b8*/ 	.word	0xffffffff


	//   ....[61]....
        /*02bc*/ 	.word	0xffffffff


	//   ....[62]....
        /*02c0*/ 	.word	0xffffffff


	//   ....[63]....
        /*02c4*/ 	.word	0xffffffff


	//   ....[64]....
        /*02c8*/ 	.word	0xffffffff


	//   ....[65]....
        /*02cc*/ 	.word	0xffffffff


	//   ....[66]....
        /*02d0*/ 	.word	0xffffffff


	//   ....[67]....
        /*02d4*/ 	.word	0xffffffff


	//   ....[68]....
        /*02d8*/ 	.word	0x0500000f


	//   ....[69]....
        /*02dc*/ 	.word	0x0500000f


	//   ....[70]....
        /*02e0*/ 	.word	0x0500000f


	//   ....[71]....
        /*02e4*/ 	.word	0x0500000f


	//   ....[72]....
        /*02e8*/ 	.word	0x0500000f


	//   ....[73]....
        /*02ec*/ 	.word	0x0500000f


	//   ....[74]....
        /*02f0*/ 	.word	0x0500000f


	//   ....[75]....
        /*02f4*/ 	.word	0x0500000f


	//   ....[76]....
        /*02f8*/ 	.word	0x0500000f


	//   ....[77]....
        /*02fc*/ 	.word	0x0500000f


	//   ....[78]....
        /*0300*/ 	.word	0x0500000f


	//   ....[79]....
        /*0304*/ 	.word	0x0500000f


	//   ....[80]....
        /*0308*/ 	.word	0x0500000f


	//   ....[81]....
        /*030c*/ 	.word	0x0500000f


	//   ....[82]....
        /*0310*/ 	.word	0x0500000f


	//   ....[83]....
        /*0314*/ 	.word	0x0500000f


	//   ....[84]....
        /*0318*/ 	.word	0x0500000f


	//   ....[85]....
        /*031c*/ 	.word	0x0500000f


	//   ....[86]....
        /*0320*/ 	.word	0x0500000f


	//----- nvinfo : EIATTR_COOP_GROUP_INSTR_OFFSETS
	.align		4
.L_1507:
        /*0324*/ 	.byte	0x04, 0x28
        /*0326*/ 	.short	(.L_1509 - .L_1508)


	//   ....[0]....
.L_1508:
        /*0328*/ 	.word	0x00000070


	//   ....[1]....
        /*032c*/ 	.word	0x00000140


	//   ....[2]....
        /*0330*/ 	.word	0x00000190


	//   ....[3]....
        /*0334*/ 	.word	0x000003c0


	//   ....[4]....
        /*0338*/ 	.word	0x00000520


	//   ....[5]....
        /*033c*/ 	.word	0x00000640


	//   ....[6]....
        /*0340*/ 	.word	0x000007a0


	//   ....[7]....
        /*0344*/ 	.word	0x000016b0


	//   ....[8]....
        /*0348*/ 	.word	0x00001ca0


	//   ....[9]....
        /*034c*/ 	.word	0x00001cb0


	//   ....[10]....
        /*0350*/ 	.word	0x000027e0


	//   ....[11]....
        /*0354*/ 	.word	0x00002840


	//   ....[12]....
        /*0358*/ 	.word	0x00002f60


	//   ....[13]....
        /*035c*/ 	.word	0x00002fb0


	//   ....[14]....
        /*0360*/ 	.word	0x00003f90


	//   ....[15]....
        /*0364*/ 	.word	0x00004890


	//   ....[16]....
        /*0368*/ 	.word	0x00004a20


	//   ....[17]....
        /*036c*/ 	.word	0x00004b10


	//   ....[18]....
        /*0370*/ 	.word	0x00005200


	//   ....[19]....
        /*0374*/ 	.word	0x00005260


	//   ....[20]....
        /*0378*/ 	.word	0x000070a0


	//   ....[21]....
        /*037c*/ 	.word	0x00007120


	//   ....[22]....
        /*0380*/ 	.word	0x000075b0


	//   ....[23]....
        /*0384*/ 	.word	0x00007770


	//   ....[24]....
        /*0388*/ 	.word	0x00008af0


	//   ....[25]....
        /*038c*/ 	.word	0x00008b70


	//   ....[26]....
        /*0390*/ 	.word	0x00008bd0


	//   ....[27]....
        /*0394*/ 	.word	0x00008c00


	//   ....[28]....
        /*0398*/ 	.word	0x0000a450


	//   ....[29]....
        /*039c*/ 	.word	0x0000a4e0


	//   ....[30]....
        /*03a0*/ 	.word	0x0000a510


	//   ....[31]....
        /*03a4*/ 	.word	0x0000a540


	//   ....[32]....
        /*03a8*/ 	.word	0x0000ad30


	//   ....[33]....
        /*03ac*/ 	.word	0x0000ad50


	//   ....[34]....
        /*03b0*/ 	.word	0x0000aea0


	//   ....[35]....
        /*03b4*/ 	.word	0x0000aec0


	//   ....[36]....
        /*03b8*/ 	.word	0x0000b000


	//   ....[37]....
        /*03bc*/ 	.word	0x0000b020


	//   ....[38]....
        /*03c0*/ 	.word	0x0000b170


	//   ....[39]....
        /*03c4*/ 	.word	0x0000b190


	//   ....[40]....
        /*03c8*/ 	.word	0x0000b890


	//   ....[41]....
        /*03cc*/ 	.word	0x0000b8c0


	//   ....[42]....
        /*03d0*/ 	.word	0x0000ba10


	//   ....[43]....
        /*03d4*/ 	.word	0x0000ba30


	//   ....[44]....
        /*03d8*/ 	.word	0x0000bb70


	//   ....[45]....
        /*03dc*/ 	.word	0x0000bb90


	//   ....[46]....
        /*03e0*/ 	.word	0x0000bce0


	//   ....[47]....
        /*03e4*/ 	.word	0x0000bd00


	//   ....[48]....
        /*03e8*/ 	.word	0x0000bee0


	//   ....[49]....
        /*03ec*/ 	.word	0x0000cc00


	//   ....[50]....
        /*03f0*/ 	.word	0x0000d570


	//   ....[51]....
        /*03f4*/ 	.word	0x0000d5b0


	//   ....[52]....
        /*03f8*/ 	.word	0x0000d5e0


	//   ....[53]....
        /*03fc*/ 	.word	0x0000d620


	//   ....[54]....
        /*0400*/ 	.word	0x0000d6c0


	//   ....[55]....
        /*0404*/ 	.word	0x0000d6d0


	//   ....[56]....
        /*0408*/ 	.word	0x0000d740


	//   ....[57]....
        /*040c*/ 	.word	0x0000d750


	//   ....[58]....
        /*0410*/ 	.word	0x0000d7c0


	//   ....[59]....
        /*0414*/ 	.word	0x0000d7d0


	//   ....[60]....
        /*0418*/ 	.word	0x0000d840


	//   ....[61]....
        /*041c*/ 	.word	0x0000d850


	//   ....[62]....
        /*0420*/ 	.word	0x0000d8c0


	//   ....[63]....
        /*0424*/ 	.word	0x0000d8d0


	//   ....[64]....
        /*0428*/ 	.word	0x0000d8e0


	//   ....[65]....
        /*042c*/ 	.word	0x0000d920


	//   ....[66]....
        /*0430*/ 	.word	0x000101d0


	//   ....[67]....
        /*0434*/ 	.word	0x000103c0


	//   ....[68]....
        /*0438*/ 	.word	0x000108f0


	//   ....[69]....
        /*043c*/ 	.word	0x00010a70


	//   ....[70]....
        /*0440*/ 	.word	0x00010ad0


	//   ....[71]....
        /*0444*/ 	.word	0x00010b60


	//   ....[72]....
        /*0448*/ 	.word	0x00010c60


	//   ....[73]....
        /*044c*/ 	.word	0x00010ce0


	//   ....[74]....
        /*0450*/ 	.word	0x00010db0


	//   ....[75]....
        /*0454*/ 	.word	0x00010e40


	//   ....[76]....
        /*0458*/ 	.word	0x00010f20


	//   ....[77]....
        /*045c*/ 	.word	0x00010f80


	//   ....[78]....
        /*0460*/ 	.word	0x00011060


	//   ....[79]....
        /*0464*/ 	.word	0x000110c0


	//   ....[80]....
        /*0468*/ 	.word	0x000111a0


	//   ....[81]....
        /*046c*/ 	.word	0x00011200


	//   ....[82]....
        /*0470*/ 	.word	0x000112d0


	//   ....[83]....
        /*0474*/ 	.word	0x00011330


	//   ....[84]....
        /*0478*/ 	.word	0x000113f0


	//   ....[85]....
        /*047c*/ 	.word	0x00011710


	//   ....[86]....
        /*0480*/ 	.word	0x00011830


	//----- nvinfo : EIATTR_REG_RECONFIG
	.align		4
.L_1509:
        /*0484*/ 	.byte	0x01, 0x54
	.zero		2


	//----- nvinfo : EIATTR_SYSCALL_OFFSETS
	.align		4
        /*0488*/ 	.byte	0x04, 0x46
        /*048a*/ 	.short	(.L_1511 - .L_1510)


	//   ....[0]....
.L_1510:
        /*048c*/ 	.word	0x00001890


	//   ....[1]....
        /*0490*/ 	.word	0x0000c810


	//   ....[2]....
        /*0494*/ 	.word	0x0000c960


	//   ....[3]....
        /*0498*/ 	.word	0x0000ca50


	//   ....[4]....
        /*049c*/ 	.word	0x0000d180


	//----- nvinfo : EIATTR_MBARRIER_INSTR_OFFSETS
	.align		4
.L_1511:
        /*04a0*/ 	.byte	0x04, 0x39
        /*04a2*/ 	.short	(.L_1513 - .L_1512)


	//   ....[0]....
.L_1512:
        /*04a4*/ 	.word	0x00000270
        /*04a8*/ 	.word	0x000000ff
        /*04ac*/ 	.word	0x00022800
        /*04b0*/ 	.short	0x0100
        /*04b2*/ 	.byte	0x08
	.zero		1


	//   ....[1]....
        /*04b4*/ 	.word	0x00000280
        /*04b8*/ 	.word	0x000000ff
        /*04bc*/ 	.word	0x00022820
        /*04c0*/ 	.short	0x0100
        /*04c2*/ 	.byte	0x08
	.zero		1


	//   ....[2]....
        /*04c4*/ 	.word	0x00000370
        /*04c8*/ 	.word	0x000000ff
        /*04cc*/ 	.word	0x00022830
        /*04d0*/ 	.short	0x0100
        /*04d2*/ 	.byte	0x08
	.zero		1


	//   ....[3]....
        /*04d4*/ 	.word	0x00000380
        /*04d8*/ 	.word	0x000000ff
        /*04dc*/ 	.word	0x00022840
        /*04e0*/ 	.short	0x0100
        /*04e2*/ 	.byte	0x08
	.zero		1


	//   ....[4]....
        /*04e4*/ 	.word	0x00000390
        /*04e8*/ 	.word	0x000000ff
        /*04ec*/ 	.word	0x00022838
        /*04f0*/ 	.short	0x0100
        /*04f2*/ 	.byte	0x08
	.zero		1


	//   ....[5]....
        /*04f4*/ 	.word	0x000003a0
        /*04f8*/ 	.word	0x000000ff
        /*04fc*/ 	.word	0x00022848
        /*0500*/ 	.short	0x0100
        /*0502*/ 	.byte	0x08
	.zero		1


	//   ....[6]....
        /*0504*/ 	.word	0x000004d0
        /*0508*/ 	.word	0x000000ff
        /*050c*/ 	.word	0x00022850
        /*0510*/ 	.short	0x0100
        /*0512*/ 	.byte	0x08
	.zero		1


	//   ....[7]....
        /*0514*/ 	.word	0x000004e0
        /*0518*/ 	.word	0x000000ff
        /*051c*/ 	.word	0x00022860
        /*0520*/ 	.short	0x0100
        /*0522*/ 	.byte	0x08
	.zero		1


	//   ....[8]....
        /*0524*/ 	.word	0x000004f0
        /*0528*/ 	.word	0x000000ff
        /*052c*/ 	.word	0x00022858
        /*0530*/ 	.short	0x0100
        /*0532*/ 	.byte	0x08
	.zero		1


	//   ....[9]....
        /*0534*/ 	.word	0x00000500
        /*0538*/ 	.word	0x000000ff
        /*053c*/ 	.word	0x00022868
        /*0540*/ 	.short	0x0100
        /*0542*/ 	.byte	0x08
	.zero		1


	//   ....[10]....
        /*0544*/ 	.word	0x000005f0
        /*0548*/ 	.word	0x000000ff
        /*054c*/ 	.word	0x00022870
        /*0550*/ 	.short	0x0100
        /*0552*/ 	.byte	0x06
	.zero		1


	//   ....[11]....
        /*0554*/ 	.word	0x00000600
        /*0558*/ 	.word	0x000000ff
        /*055c*/ 	.word	0x00022880
        /*0560*/ 	.short	0x0100
        /*0562*/ 	.byte	0x06
	.zero		1


	//   ....[12]....
        /*0564*/ 	.word	0x00000610
        /*0568*/ 	.word	0x000000ff
        /*056c*/ 	.word	0x00022878
        /*0570*/ 	.short	0x0100
        /*0572*/ 	.byte	0x06
	.zero		1


	//   ....[13]....
        /*0574*/ 	.word	0x00000620
        /*0578*/ 	.word	0x000000ff
        /*057c*/ 	.word	0x00022888
        /*0580*/ 	.short	0x0100
        /*0582*/ 	.byte	0x06
	.zero		1


	//   ....[14]....
        /*0584*/ 	.word	0x00000750
        /*0588*/ 	.word	0x000000ff
        /*058c*/ 	.word	0x00022890
        /*0590*/ 	.short	0x0100
        /*0592*/ 	.byte	0x08
	.zero		1


	//   ....[15]....
        /*0594*/ 	.word	0x00000760
        /*0598*/ 	.word	0x000000ff
        /*059c*/ 	.word	0x000228a0
        /*05a0*/ 	.short	0x0100
        /*05a2*/ 	.byte	0x08
	.zero		1


	//   ....[16]....
        /*05a4*/ 	.word	0x00000770
        /*05a8*/ 	.word	0x000000ff
        /*05ac*/ 	.word	0x00022898
        /*05b0*/ 	.short	0x0100
        /*05b2*/ 	.byte	0x08
	.zero		1


	//   ....[17]....
        /*05b4*/ 	.word	0x00000780
        /*05b8*/ 	.word	0x000000ff
        /*05bc*/ 	.word	0x000228a8
        /*05c0*/ 	.short	0x0100
        /*05c2*/ 	.byte	0x08
	.zero		1


	//   ....[18]....
        /*05c4*/ 	.word	0x000008b0
        /*05c8*/ 	.word	0x000000ff
        /*05cc*/ 	.word	0x000228b0
        /*05d0*/ 	.short	0x0100
        /*05d2*/ 	.byte	0x08
	.zero		1


	//   ....[19]....
        /*05d4*/ 	.word	0x000008c0
        /*05d8*/ 	.word	0x000000ff
        /*05dc*/ 	.word	0x000228c0
        /*05e0*/ 	.short	0x0100
        /*05e2*/ 	.byte	0x08
	.zero		1


	//   ....[20]....
        /*05e4*/ 	.word	0x000008d0
        /*05e8*/ 	.word	0x000000ff
        /*05ec*/ 	.word	0x000228b8
        /*05f0*/ 	.short	0x0100
        /*05f2*/ 	.byte	0x08
	.zero		1


	//   ....[21]....
        /*05f4*/ 	.word	0x000008e0
        /*05f8*/ 	.word	0x000000ff
        /*05fc*/ 	.word	0x000228c8
        /*0600*/ 	.short	0x0100
        /*0602*/ 	.byte	0x08
	.zero		1


	//   ....[22]....
        /*0604*/ 	.word	0x00001940
        /*0608*/ 	.word	0x00000007
        /*060c*/ 	.word	0x00022800
        /*0610*/ 	.short	0x010a
        /*0612*/ 	.byte	0x3f
	.zero		1


	//   ....[23]....
        /*0614*/ 	.word	0x00001a10
        /*0618*/ 	.word	0x00000006
        /*061c*/ 	.word	0x00022830
        /*0620*/ 	.short	0x010a
        /*0622*/ 	.byte	0x3f
	.zero		1


	//   ....[24]....
        /*0624*/ 	.word	0x00001a50
        /*0628*/ 	.word	0x00000006
        /*062c*/ 	.word	0x00022830
        /*0630*/ 	.short	0x010a
        /*0632*/ 	.byte	0x3f
	.zero		1


	//   ....[25]....
        /*0634*/ 	.word	0x00003420
        /*0638*/ 	.word	0x00000004
        /*063c*/ 	.word	0x00000000
        /*0640*/ 	.short	0x0101
        /*0642*/ 	.byte	0x3f
	.zero		1


	//   ....[26]....
        /*0644*/ 	.word	0x000038b0
        /*0648*/ 	.word	0x00000006
        /*064c*/ 	.word	0x00022850
        /*0650*/ 	.short	0x010a
        /*0652*/ 	.byte	0x3f
	.zero		1


	//   ....[27]....
        /*0654*/ 	.word	0x000038f0
        /*0658*/ 	.word	0x00000006
        /*065c*/ 	.word	0x00022850
        /*0660*/ 	.short	0x010a
        /*0662*/ 	.byte	0x3f
	.zero		1


	//   ....[28]....
        /*0664*/ 	.word	0x00003cc0
        /*0668*/ 	.word	0x00000006
        /*066c*/ 	.word	0x00000000
        /*0670*/ 	.short	0x0101
        /*0672*/ 	.byte	0x3f
	.zero		1


	//   ....[29]....
        /*0674*/ 	.word	0x00003e00
        /*0678*/ 	.word	0x000000ff
        /*067c*/ 	.word	0x00022830
        /*0680*/ 	.short	0x010a
        /*0682*/ 	.byte	0x1b
	.zero		1


	//   ....[30]....
        /*0684*/ 	.word	0x00003e40
        /*0688*/ 	.word	0x000000ff
        /*068c*/ 	.word	0x00022830
        /*0690*/ 	.short	0x010a
        /*0692*/ 	.byte	0x1b
	.zero		1


	//   ....[31]....
        /*0694*/ 	.word	0x00005890
        /*0698*/ 	.word	0x00000004
        /*069c*/ 	.word	0x00000000
        /*06a0*/ 	.short	0x0101
        /*06a2*/ 	.byte	0x3f
	.zero		1


	//   ....[32]....
        /*06a4*/ 	.word	0x00006420
        /*06a8*/ 	.word	0x000000ff
        /*06ac*/ 	.word	0x00022850
        /*06b0*/ 	.short	0x010a
        /*06b2*/ 	.byte	0x1b
	.zero		1


	//   ....[33]....
        /*06b4*/ 	.word	0x00006460
        /*06b8*/ 	.word	0x000000ff
        /*06bc*/ 	.word	0x00022850
        /*06c0*/ 	.short	0x010a
        /*06c2*/ 	.byte	0x1b
	.zero		1


	//   ....[34]....
        /*06c4*/ 	.word	0x00006770
        /*06c8*/ 	.word	0x000000c7
        /*06cc*/ 	.word	0x00000000
        /*06d0*/ 	.short	0x0101
        /*06d2*/ 	.byte	0x3f
	.zero		1


	//   ....[35]....
        /*06d4*/ 	.word	0x000068c0
        /*06d8*/ 	.word	0x000000ff
        /*06dc*/ 	.word	0x00022830
        /*06e0*/ 	.short	0x010a
        /*06e2*/ 	.byte	0x18
	.zero		1


	//   ....[36]....
        /*06e4*/ 	.word	0x00006900
        /*06e8*/ 	.word	0x000000ff
        /*06ec*/ 	.word	0x00022830
        /*06f0*/ 	.short	0x010a
        /*06f2*/ 	.byte	0x18
	.zero		1


	//   ....[37]....
        /*06f4*/ 	.word	0x00007c00
        /*06f8*/ 	.word	0x00000099
        /*06fc*/ 	.word	0x00000000
        /*0700*/ 	.short	0x0101
        /*0702*/ 	.byte	0x3f
	.zero		1


	//   ....[38]....
        /*0704*/ 	.word	0x00008790
        /*0708*/ 	.word	0x000000ff
        /*070c*/ 	.word	0x00022850
        /*0710*/ 	.short	0x010a
        /*0712*/ 	.byte	0x18
	.zero		1


	//   ....[39]....
        /*0714*/ 	.word	0x000087d0
        /*0718*/ 	.word	0x000000ff
        /*071c*/ 	.word	0x00022850
        /*0720*/ 	.short	0x010a
        /*0722*/ 	.byte	0x18
	.zero		1


	//   ....[40]....
        /*0724*/ 	.word	0x00008ad0
        /*0728*/ 	.word	0x000000b5
        /*072c*/ 	.word	0x00000000
        /*0730*/ 	.short	0x0101
        /*0732*/ 	.byte	0x3f
	.zero		1


	//   ....[41]....
        /*0734*/ 	.word	0x0000ad20
        /*0738*/ 	.word	0x000000cb
        /*073c*/ 	.word	0x00000000
        /*0740*/ 	.short	0x0101
        /*0742*/ 	.byte	0x3f
	.zero		1


	//   ....[42]....
        /*0744*/ 	.word	0x0000ce60
        /*0748*/ 	.word	0x00000003
        /*074c*/ 	.word	0x00022840
        /*0750*/ 	.short	0x010a
        /*0752*/ 	.byte	0x3f
	.zero		1


	//   ....[43]....
        /*0754*/ 	.word	0x0000da00
        /*0758*/ 	.word	0x00000011
        /*075c*/ 	.word	0x00022800
        /*0760*/ 	.short	0x0107
        /*0762*/ 	.byte	0x3f
	.zero		1


	//   ....[44]....
        /*0764*/ 	.word	0x0000daf0
        /*0768*/ 	.word	0x00000011
        /*076c*/ 	.word	0x00022800
        /*0770*/ 	.short	0x0101
        /*0772*/ 	.byte	0x3f
	.zero		1


	//   ....[45]....
        /*0774*/ 	.word	0x0000db10
        /*0778*/ 	.word	0x00000011
        /*077c*/ 	.word	0x00022820
        /*0780*/ 	.short	0x010a
        /*0782*/ 	.byte	0x3f
	.zero		1


	//   ....[46]....
        /*0784*/ 	.word	0x0000dbf0
        /*0788*/ 	.word	0x00000002
        /*078c*/ 	.word	0x00022860
        /*0790*/ 	.short	0x010a
        /*0792*/ 	.byte	0x3f
	.zero		1


	//   ....[47]....
        /*0794*/ 	.word	0x0000e410
        /*0798*/ 	.word	0x00000003
        /*079c*/ 	.word	0x00022840
        /*07a0*/ 	.short	0x010a
        /*07a2*/ 	.byte	0x3f
	.zero		1


	//   ....[48]....
        /*07a4*/ 	.word	0x0000e630
        /*07a8*/ 	.word	0x00000003
        /*07ac*/ 	.word	0x00022860
        /*07b0*/ 	.short	0x010a
        /*07b2*/ 	.byte	0x3f
	.zero		1


	//   ....[49]....
        /*07b4*/ 	.word	0x0000ee10
        /*07b8*/ 	.word	0x00000004
        /*07bc*/ 	.word	0x00022840
        /*07c0*/ 	.short	0x010a
        /*07c2*/ 	.byte	0x3f
	.zero		1


	//   ....[50]....
        /*07c4*/ 	.word	0x0000f030
        /*07c8*/ 	.word	0x00000004
        /*07cc*/ 	.word	0x00022860
        /*07d0*/ 	.short	0x010a
        /*07d2*/ 	.byte	0x3f
	.zero		1


	//   ....[51]....
        /*07d4*/ 	.word	0x0000f7b0
        /*07d8*/ 	.word	0x00000004
        /*07dc*/ 	.word	0x00022840
        /*07e0*/ 	.short	0x010a
        /*07e2*/ 	.byte	0x3f
	.zero		1


	//   ....[52]....
        /*07e4*/ 	.word	0x0000f9d0
        /*07e8*/ 	.word	0x00000004
        /*07ec*/ 	.word	0x00022860
        /*07f0*/ 	.short	0x010a
        /*07f2*/ 	.byte	0x3f
	.zero		1


	//   ....[53]....
        /*07f4*/ 	.word	0x00010340
        /*07f8*/ 	.word	0x00000000
        /*07fc*/ 	.word	0x00022820
        /*0800*/ 	.short	0x010a
        /*0802*/ 	.byte	0x3f
	.zero		1


	//   ....[54]....
        /*0804*/ 	.word	0x00010510
        /*0808*/ 	.word	0x00000006
        /*080c*/ 	.word	0x00000000
        /*0810*/ 	.short	0x010a
        /*0812*/ 	.byte	0x3f
	.zero		1


	//   ....[55]....
        /*0814*/ 	.word	0x00010560
        /*0818*/ 	.word	0x00000003
        /*081c*/ 	.word	0x00000000
        /*0820*/ 	.short	0x010a
        /*0822*/ 	.byte	0x3f
	.zero		1


	//   ....[56]....
        /*0824*/ 	.word	0x000105c0
        /*0828*/ 	.word	0x00000012
        /*082c*/ 	.word	0x00000000
        /*0830*/ 	.short	0x010a
        /*0832*/ 	.byte	0x3f
	.zero		1


	//   ....[57]....
        /*0834*/ 	.word	0x000105f0
        /*0838*/ 	.word	0x00000003
        /*083c*/ 	.word	0x00000000
        /*0840*/ 	.short	0x010a
        /*0842*/ 	.byte	0x3f
	.zero		1


	//   ....[58]....
        /*0844*/ 	.word	0x00010650
        /*0848*/ 	.word	0x00000007
        /*084c*/ 	.word	0x00022800
        /*0850*/ 	.short	0x010a
        /*0852*/ 	.byte	0x3f
	.zero		1


	//   ....[59]....
        /*0854*/ 	.word	0x000106a0
        /*0858*/ 	.word	0x00000006
        /*085c*/ 	.word	0x00022830
        /*0860*/ 	.short	0x010a
        /*0862*/ 	.byte	0x3f
	.zero		1


	//   ....[60]....
        /*0864*/ 	.word	0x000106f0
        /*0868*/ 	.word	0x00000006
        /*086c*/ 	.word	0x00022850
        /*0870*/ 	.short	0x010a
        /*0872*/ 	.byte	0x3f
	.zero		1


	//   ....[61]....
        /*0874*/ 	.word	0x00010750
        /*0878*/ 	.word	0x00000003
        /*087c*/ 	.word	0x00022830
        /*0880*/ 	.short	0x010a
        /*0882*/ 	.byte	0x3f
	.zero		1


	//   ....[62]....
        /*0884*/ 	.word	0x000107a0
        /*0888*/ 	.word	0x000000c7
        /*088c*/ 	.word	0x00022850
        /*0890*/ 	.short	0x010a
        /*0892*/ 	.byte	0x3f
	.zero		1


	//   ....[63]....
        /*0894*/ 	.word	0x00010800
        /*0898*/ 	.word	0x00000003
        /*089c*/ 	.word	0x00022830
        /*08a0*/ 	.short	0x010a
        /*08a2*/ 	.byte	0x3f
	.zero		1


	//   ....[64]....
        /*08a4*/ 	.word	0x00010850
        /*08a8*/ 	.word	0x000000b5
        /*08ac*/ 	.word	0x00022850
        /*08b0*/ 	.short	0x010a
        /*08b2*/ 	.byte	0x3f
	.zero		1


	//   ....[65]....
        /*08b4*/ 	.word	0x000109a0
        /*08b8*/ 	.word	0x00000003
        /*08bc*/ 	.word	0x00022840
        /*08c0*/ 	.short	0x010a
        /*08c2*/ 	.byte	0x3f
	.zero		1


	//   ....[66]....
        /*08c4*/ 	.word	0x00011430
        /*08c8*/ 	.word	0x00000011
        /*08cc*/ 	.word	0x00022820
        /*08d0*/ 	.short	0x010a
        /*08d2*/ 	.byte	0x3f
	.zero		1


	//   ....[67]....
        /*08d4*/ 	.word	0x00011480
        /*08d8*/ 	.word	0x00000002
        /*08dc*/ 	.word	0x00022860
        /*08e0*/ 	.short	0x010a
        /*08e2*/ 	.byte	0x3f
	.zero		1


	//   ....[68]....
        /*08e4*/ 	.word	0x000114d0
        /*08e8*/ 	.word	0x00000003
        /*08ec*/ 	.word	0x00022840
        /*08f0*/ 	.short	0x010a
        /*08f2*/ 	.byte	0x3f
	.zero		1


	//   ....[69]....
        /*08f4*/ 	.word	0x00011520
        /*08f8*/ 	.word	0x00000003
        /*08fc*/ 	.word	0x00022860
        /*0900*/ 	.short	0x010a
        /*0902*/ 	.byte	0x3f
	.zero		1


	//   ....[70]....
        /*0904*/ 	.word	0x00011570
        /*0908*/ 	.word	0x00000004
        /*090c*/ 	.word	0x00022840
        /*0910*/ 	.short	0x010a
        /*0912*/ 	.byte	0x3f
	.zero		1


	//   ....[71]....
        /*0914*/ 	.word	0x000115c0
        /*0918*/ 	.word	0x00000004
        /*091c*/ 	.word	0x00022860
        /*0920*/ 	.short	0x010a
        /*0922*/ 	.byte	0x3f
	.zero		1


	//   ....[72]....
        /*0924*/ 	.word	0x00011610
        /*0928*/ 	.word	0x00000004
        /*092c*/ 	.word	0x00022840
        /*0930*/ 	.short	0x010a
        /*0932*/ 	.byte	0x3f
	.zero		1


	//   ....[73]....
        /*0934*/ 	.word	0x00011660
        /*0938*/ 	.word	0x00000004
        /*093c*/ 	.word	0x00022860
        /*0940*/ 	.short	0x010a
        /*0942*/ 	.byte	0x3f
	.zero		1


	//   ....[74]....
        /*0944*/ 	.word	0x00011750
        /*0948*/ 	.word	0x00000000
        /*094c*/ 	.word	0x00022820
        /*0950*/ 	.short	0x010a
        /*0952*/ 	.byte	0x3f
	.zero		1


	//   ....[75]....
        /*0954*/ 	.word	0x000118f0
        /*0958*/ 	.word	0x00000006
        /*095c*/ 	.word	0x00000000
        /*0960*/ 	.short	0x010a
        /*0962*/ 	.byte	0x3f
	.zero		1


	//   ....[76]....
        /*0964*/ 	.word	0x00011940
        /*0968*/ 	.word	0x00000003
        /*096c*/ 	.word	0x00000000
        /*0970*/ 	.short	0x010a
        /*0972*/ 	.byte	0x3f
	.zero		1


	//   ....[77]....
        /*0974*/ 	.word	0x00011990
        /*0978*/ 	.word	0x00000012
        /*097c*/ 	.word	0x00000000
        /*0980*/ 	.short	0x010a
        /*0982*/ 	.byte	0x3f
	.zero		1


	//----- nvinfo : EIATTR_NUM_MBARRIERS
	.align		4
.L_1513:
        /*0984*/ 	.byte	0x03, 0x38
        /*0986*/ 	.short	0x0016


	//----- nvinfo : EIATTR_EXIT_INSTR_OFFSETS
	.align		4
        /*0988*/ 	.byte	0x04, 0x1c
        /*098a*/ 	.short	(.L_1515 - .L_1514)


	//   ....[0]....
.L_1514:
        /*098c*/ 	.word	0x00000a40


	//   ....[1]....
        /*0990*/ 	.word	0x0000be80


	//   ....[2]....
        /*0994*/ 	.word	0x00010640


	//----- nvinfo : EIATTR_MAX_THREADS
	.align		4
.L_1515:
        /*0998*/ 	.byte	0x04, 0x05
        /*099a*/ 	.short	(.L_1517 - .L_1516)
.L_1516:
        /*099c*/ 	.word	0x00000180
        /*09a0*/ 	.word	0x00000001
        /*09a4*/ 	.word	0x00000001


	//----- nvinfo : EIATTR_CRS_STACK_SIZE
	.align		4
.L_1517:
        /*09a8*/ 	.byte	0x04, 0x1e
        /*09aa*/ 	.short	(.L_1519 - .L_1518)
.L_1518:
        /*09ac*/ 	.word	0x00000000


	//----- nvinfo : EIATTR_CBANK_PARAM_SIZE
	.align		4
.L_1519:
        /*09b0*/ 	.byte	0x03, 0x19
        /*09b2*/ 	.short	0x0af0


	//----- nvinfo : EIATTR_PARAM_CBANK
	.align		4
        /*09b4*/ 	.byte	0x04, 0x0a
        /*09b6*/ 	.short	(.L_1521 - .L_1520)
	.align		4
.L_1520:
        /*09b8*/ 	.word	index@(.nv.constant0._ZN7cutlass13device_kernelIN5flash11enable_sm90INS1_16FlashAttnFwdSm90INS1_25CollectiveMainloopFwdSm90ILi2EN4cute5tupleIJNS5_1CILi1EEES8_S8_EEENS6_IJNS7_ILi128EEENS7_ILi96EEENS7_ILi64EEEEEELi256ENS_6half_tEfNS_4arch4Sm90ELb1ELb0ELb1ELb0ELb0ELb0ELb0ELb1ELb0ELb1ELb0ELb0EEENS1_21CollectiveEpilogueFwdINS6_IJSA_NS7_ILi256EEESB_EEES9_SE_SG_Li256ELb0ELb1ELb0ELb0EEENS1_30DynamicPersistentTileSchedulerILi256ELi128ELb0ELb1ELb1EEEEEEEEEvNT_6ParamsE)
        /*09bc*/ 	.short	0x0210
        /*09be*/ 	.short	0x0af0


	//----- nvinfo : EIATTR_SW_WAR
	.align		4
.L_1521:
        /*09c0*/ 	.byte	0x04, 0x36
        /*09c2*/ 	.short	(.L_1523 - .L_1522)
.L_1522:
        /*09c4*/ 	.word	0x00000008
.L_1523:


//--------------------- .nv.info._ZN7cutlass13device_kernelIN5flash11enable_sm90INS1_16FlashAttnFwdSm90INS1_25CollectiveMainloopFwdSm90ILi2EN4cute5tupleIJNS5_1CILi1EEES8_S8_EEENS6_IJNS7_ILi128EEENS7_ILi96EEENS7_ILi64EEEEEELi256ENS_6half_tEfNS_4arch4Sm90ELb1ELb0ELb1ELb0ELb0ELb0ELb1ELb1ELb0ELb1ELb0ELb0EEENS1_21CollectiveEpilogueFwdINS6_IJSA_NS7_ILi256EEESB_EEES9_SE_SG_Li256ELb0ELb1ELb0ELb0EEENS1_30DynamicPersistentTileSchedulerILi256ELi128ELb0ELb1ELb1EEEEEEEEEvNT_6ParamsE --------------------------
	.section	.nv.info._ZN7cutlass13device_kernelIN5flash11enable_sm90INS1_16FlashAttnFwdSm90INS1_25CollectiveMainloopFwdSm90ILi2EN4cute5tupleIJNS5_1CILi1EEES8_S8_EEENS6_IJNS7_ILi128EEENS7_ILi96EEENS7_ILi64EEEEEELi256ENS_6half_tEfNS_4arch4Sm90ELb1ELb0ELb1ELb0ELb0ELb0ELb1ELb1ELb0ELb1ELb0ELb0EEENS1_21CollectiveEpilogueFwdINS6_IJSA_NS7_ILi256EEESB_EEES9_SE_SG_Li256ELb0ELb1ELb0ELb0EEENS1_30DynamicPersistentTileSchedulerILi256ELi128ELb0ELb1ELb1EEEEEEEEEvNT_6ParamsE,"",@"SHT_CUDA_INFO"
	.sectionflags	@""
	.align	4


	//----- nvinfo : EIATTR_CUDA_API_VERSION
	.align		4
        /*0000*/ 	.byte	0x04, 0x37
        /*0002*/ 	.short	(.L_1525 - .L_1524)
.L_1524:
        /*0004*/ 	.word	0x00000082


	//----- nvinfo : EIATTR_KPARAM_INFO
	.align		4
.L_1525:
        /*0008*/ 	.byte	0x04, 0x17
        /*000a*/ 	.short	(.L_1527 - .L_1526)
.L_1526:
        /*000c*/ 	.word	0x00000000
        /*0010*/ 	.short	0x0000
        /*0012*/ 	.short	0x0070
        /*0014*/ 	.byte	0x00, 0xf0, 0x01, 0x2e


	//----- nvinfo : EIATTR_SPARSE_MMA_MASK
	.align		4
.L_1527:
        /*0018*/ 	.byte	0x03, 0x50
        /*001a*/ 	.short	0x0000


	//----- nvinfo : EIATTR_MAXREG_COUNT
	.align		4
        /*001c*/ 	.byte	0x03, 0x1b
        /*001e*/ 	.short	0x00a8


	//----- nvinfo : EIATTR_NUM_BARRIERS
	.align		4
        /*0020*/ 	.byte	0x02, 0x4c
        /*0022*/ 	.byte	0x10
	.zero		1


	//----- nvinfo : EIATTR_EXTERNS
	.align		4
        /*0024*/ 	.byte	0x04, 0x0f
        /*0026*/ 	.short	(.L_1529 - .L_1528)


	//   ....[0]....
	.align		4
.L_1528:
        /*0028*/ 	.word	index@(__assertfail)


	//----- nvinfo : EIATTR_ANNOTATIONS
	.align		4
.L_1529:
        /*002c*/ 	.byte	0x04, 0x55
        /*002e*/ 	.short	(.L_1531 - .L_1530)


	//   ....[0]....
.L_1530:
        /* <DEDUP_REMOVED lines=42> */


	//----- nvinfo : EIATTR_MERCURY_ISA_VERSION
	.align		4
.L_1531:
        /*02b8*/ 	.byte	0x03, 0x5f
        /*02ba*/ 	.short	0x0101


	//----- nvinfo : EIATTR_INT_WARP_WIDE_INSTR_OFFSETS
	.align		4
        /*02bc*/ 	.byte	0x04, 0x31
        /*02be*/ 	.short	(.L_1533 - .L_1532)


	//   ....[0]....
.L_1532:
        /*02c0*/ 	.word	0x00000130


	//   ....[1]....
        /*02c4*/ 	.word	0x00000170


	//   ....[2]....
        /*02c8*/ 	.word	0x000001e0


	//   ....[3]....
        /*02cc*/ 	.word	0x000001f0


	//   ....[4]....
        /*02d0*/ 	.word	0x0000dd10


	//   ....[5]....
        /*02d4*/ 	.word	0x0000ddb0


	//   ....[6]....
        /*02d8*/ 	.word	0x000123d0


	//   ....[7]....
        /*02dc*/ 	.word	0x00012470


	//----- nvinfo : EIATTR_COOP_GROUP_MASK_REGIDS
	.align		4
.L_1533:
        /*02e0*/ 	.byte	0x04, 0x29
        /*02e2*/ 	.short	(.L_1535 - .L_1534)


	//   ....[0]....
.L_1534:
        /*02e4*/ 	.word	0xffffffff


	//   ....[1]....
        /*02e8*/ 	.word	0xffffffff


	//   ....[2]....
        /*02ec*/ 	.word	0xffffffff


	//   ....[3]....
        /*02f0*/ 	.word	0xffffffff


	//   ....[4]....
        /*02f4*/ 	.word	0xffffffff


	//   ....[5]....
        /*02f8*/ 	.word	0xffffffff


	//   ....[6]....
        /*02fc*/ 	.word	0xffffffff


	//   ....[7]....
        /*0300*/ 	.word	0xffffffff


	//   ....[8]....
        /*0304*/ 	.word	0xffffffff


	//   ....[9]....
        /*0308*/ 	.word	0xffffffff


	//   ....[10]....
        /*030c*/ 	.word	0xffffffff


	//   ....[11]....
        /*0310*/ 	.word	0xffffffff


	//   ....[12]....
        /*0314*/ 	.word	0xffffffff


	//   ....[13]....
        /*0318*/ 	.word	0xffffffff


	//   ....[14]....
        /*031c*/ 	.word	0xffffffff


	//   ....[15]....
        /*0320*/ 	.word	0xffffffff


	//   ....[16]....
        /*0324*/ 	.word	0xffffffff


	//   ....[17]....
        /*0328*/ 	.word	0xffffffff


	//   ....[18]....
        /*032c*/ 	.word	0xffffffff


	//   ....[19]....
        /*0330*/ 	.word	0xffffffff


	//   ....[20]....
        /*0334*/ 	.word	0xffffffff


	//   ....[21]....
        /*0338*/ 	.word	0xffffffff


	//   ....[22]....
        /*033c*/ 	.word	0xffffffff


	//   ....[23]....
        /*0340*/ 	.word	0xffffffff


	//   ....[24]....
        /*0344*/ 	.word	0xffffffff


	//   ....[25]....
        /*0348*/ 	.word	0xffffffff


	//   ....[26]....
        /*034c*/ 	.word	0xffffffff


	//   ....[27]....
        /*0350*/ 	.word	0xffffffff


	//   ....[28]....
        /*0354*/ 	.word	0xffffffff


	//   ....[29]....
        /*0358*/ 	.word	0xffffffff


	//   ....[30]....
        /*035c*/ 	.word	0xffffffff


	//   ....[31]....
        /*0360*/ 	.word	0xffffffff


	//   ....[32]....
        /*0364*/ 	.word	0xffffffff


	//   ....[33]....
        /*0368*/ 	.word	0xffffffff


	//   ....[34]....
        /*036c*/ 	.word	0xffffffff


	//   ....[35]....
        /*0370*/ 	.word	0xffffffff


	//   ....[36]....
        /*0374*/ 	.word	0xffffffff


	//   ....[37]....
        /*0378*/ 	.word	0xffffffff


	//   ....[38]....
        /*037c*/ 	.word	0xffffffff


	//   ....[39]....
        /*0380*/ 	.word	0xffffffff


	//   ....[40]....
        /*0384*/ 	.word	0xffffffff


	//   ....[41]....
        /*0388*/ 	.word	0xffffffff


	//   ....[42]....
        /*038c*/ 	.word	0xffffffff


	//   ....[43]....
        /*0390*/ 	.word	0xffffffff


	//   ....[44]....
        /*0394*/ 	.word	0xffffffff


	//   ....[45]....
        /*0398*/ 	.word	0xffffffff


	//   ....[46]....
        /*039c*/ 	.word	0xffffffff


	//   ....[47]....
        /*03a0*/ 	.word	0xffffffff


	//   ....[48]....
        /*03a4*/ 	.word	0xffffffff


	//   ....[49]....
        /*03a8*/ 	.word	0xffffffff


	//   ....[50]....
        /*03ac*/ 	.word	0xffffffff


	//   ....[51]....
        /*03b0*/ 	.word	0xffffffff


	//   ....[52]....
        /*03b4*/ 	.word	0xffffffff


	//   ....[53]....
        /*03b8*/ 	.word	0xffffffff


	//   ....[54]....
        /*03bc*/ 	.word	0xffffffff


	//   ....[55]....
        /*03c0*/ 	.word	0xffffffff


	//   ....[56]....
        /*03c4*/ 	.word	0xffffffff


	//   ....[57]....
        /*03c8*/ 	.word	0xffffffff


	//   ....[58]....
        /*03cc*/ 	.word	0xffffffff


	//   ....[59]....
        /*03d0*/ 	.word	0xffffffff


	//   ....[60]....
        /*03d4*/ 	.word	0xffffffff


	//   ....[61]....
        /*03d8*/ 	.word	0xffffffff


	//   ....[62]....
        /*03dc*/ 	.word	0xffffffff


	//   ....[63]....
        /*03e0*/ 	.word	0xffffffff


	//   ....[64]....
        /*03e4*/ 	.word	0xffffffff


	//   ....[65]....
        /*03e8*/ 	.word	0xffffffff


	//   ....[66]....
        /*03ec*/ 	.word	0xffffffff


	//   ....[67]....
        /*03f0*/ 	.word	0xffffffff


	//   ....[68]....
        /*03f4*/ 	.word	0xffffffff


	//   ....[69]....
        /*03f8*/ 	.word	0xffffffff


	//   ....[70]....
        /*03fc*/ 	.word	0xffffffff


	//   ....[71]....
        /*0400*/ 	.word	0xffffffff


	//   ....[72]....
        /*0404*/ 	.word	0xffffffff


	//   ....[73]....
        /*0408*/ 	.word	0xffffffff


	//   ....[74]....
        /*040c*/ 	.word	0xffffffff


	//   ....[75]....
        /*0410*/ 	.word	0xffffffff


	//   ....[76]....
        /*0414*/ 	.word	0xffffffff


	//   ....[77]....
        /*0418*/ 	.word	0xffffffff


	//   ....[78]....
        /*041c*/ 	.word	0xffffffff


	//   ....[79]....
        /*0420*/ 	.word	0xffffffff


	//   ....[80]....
        /*0424*/ 	.word	0xffffffff


	//   ....[81]....
        /*0428*/ 	.word	0xffffffff


	//   ....[82]....
        /*042c*/ 	.word	0xffffffff


	//   ....[83]....
        /*0430*/ 	.word	0xffffffff


	//   ....[84]....
        /*0434*/ 	.word	0x0500000f


	//   ....[85]....
        /*0438*/ 	.word	0x0500000f


	//   ....[86]....
        /*043c*/ 	.word	0x0500000f


	//   ....[87]....
        /*0440*/ 	.word	0x0500000f


	//   ....[88]....
        /*0444*/ 	.word	0x0500000f


	//   ....[89]....
        /*0448*/ 	.word	0x0500000f


	//   ....[90]....
        /*044c*/ 	.word	0x0500000f


	//   ....[91]....
        /*0450*/ 	.word	0x0500000f


	//   ....[92]....
        /*0454*/ 	.word	0x0500000f


	//   ....[93]....
        /*0458*/ 	.word	0x0500000f


	//   ....[94]....
        /*045c*/ 	.word	0x0500000f


	//   ....[95]....
        /*0460*/ 	.word	0x0500000f


	//   ....[96]....
        /*0464*/ 	.word	0x0500000f


	//   ....[97]....
        /*0468*/ 	.word	0x0500000f


	//   ....[98]....
        /*046c*/ 	.word	0x0500000f


	//   ....[99]....
        /*0470*/ 	.word	0x0500000f


	//   ....[100]....
        /*0474*/ 	.word	0x0500000f


	//   ....[101]....
        /*0478*/ 	.word	0x0500000f


	//   ....[102]....
        /*047c*/ 	.word	0x0500000f


	//   ....[103]....
        /*0480*/ 	.word	0x0500000f


	//   ....[104]....
        /*0484*/ 	.word	0x0500000f


	//   ....[105]....
        /*0488*/ 	.word	0x0500000f


	//   ....[106]....
        /*048c*/ 	.word	0x0500000f


	//   ....[107]....
        /*0490*/ 	.word	0x0500000f


	//   ....[108]....
        /*0494*/ 	.word	0x0500000f


	//   ....[109]....
        /*0498*/ 	.word	0x0500000f


	//   ....[110]....
        /*049c*/ 	.word	0x0500000f


	//   ....[111]....
        /*04a0*/ 	.word	0x0500000f


	//   ....[112]....
        /*04a4*/ 	.word	0x0500000f


	//   ....[113]....
        /*04a8*/ 	.word	0x0500000f


	//   ....[114]....
        /*04ac*/ 	.word	0x0500000f


	//   ....[115]....
        /*04b0*/ 	.word	0x0500000f


	//   ....[116]....
        /*04b4*/ 	.word	0x0500000f


	//   ....[117]....
        /*04b8*/ 	.word	0x0500000f


	//   ....[118]....
        /*04bc*/ 	.word	0x0500000f


	//----- nvinfo : EIATTR_COOP_GROUP_INSTR_OFFSETS
	.align		4
.L_1535:
        /*04c0*/ 	.byte	0x04, 0x28
        /*04c2*/ 	.short	(.L_1537 - .L_1536)


	//   ....[0]....
.L_1536:
        /*04c4*/ 	.word	0x00000070


	//   ....[1]....
        /*04c8*/ 	.word	0x00000140


	//   ....[2]....
        /*04cc*/ 	.word	0x00000190


	//   ....[3]....
        /*04d0*/ 	.word	0x000003e0


	//   ....[4]....
        /*04d4*/ 	.word	0x00000540


	//   ....[5]....
        /*04d8*/ 	.word	0x00000660


	//   ....[6]....
        /*04dc*/ 	.word	0x000007c0


	//   ....[7]....
        /*04e0*/ 	.word	0x00001730


	//   ....[8]....
        /*04e4*/ 	.word	0x00002b10


	//   ....[9]....
        /*04e8*/ 	.word	0x00002b50


	//   ....[10]....
        /*04ec*/ 	.word	0x00003780


	//   ....[11]....
        /*04f0*/ 	.word	0x00003850


	//   ....[12]....
        /*04f4*/ 	.word	0x00003860


	//   ....[13]....
        /*04f8*/ 	.word	0x00003890


	//   ....[14]....
        /*04fc*/ 	.word	0x000051c0


	//   ....[15]....
        /*0500*/ 	.word	0x000052a0


	//   ....[16]....
        /*0504*/ 	.word	0x00006020


	//   ....[17]....
        /*0508*/ 	.word	0x000060a0


	//   ....[18]....
        /*050c*/ 	.word	0x000060c0


	//   ....[19]....
        /*0510*/ 	.word	0x000060e0


	//   ....[20]....
        /*0514*/ 	.word	0x000089e0


	//   ....[21]....
        /*0518*/ 	.word	0x00008a30


	//   ....[22]....
        /*051c*/ 	.word	0x00008a50


	//   ....[23]....
        /*0520*/ 	.word	0x00008a70


	//   ....[24]....
        /*0524*/ 	.word	0x0000a060


	//   ....[25]....
        /*0528*/ 	.word	0x0000a0a0


	//   ....[26]....
        /*052c*/ 	.word	0x0000a150


	//   ....[27]....
        /*0530*/ 	.word	0x0000a1b0


	//   ....[28]....
        /*0534*/ 	.word	0x0000bd30


	//   ....[29]....
        /*0538*/ 	.word	0x0000bd60


	//   ....[30]....
        /*053c*/ 	.word	0x0000bd90


	//   ....[31]....
        /*0540*/ 	.word	0x0000bdf0


	//   ....[32]....
        /*0544*/ 	.word	0x0000c2e0


	//   ....[33]....
        /*0548*/ 	.word	0x0000c310


	//   ....[34]....
        /*054c*/ 	.word	0x0000c470


	//   ....[35]....
        /*0550*/ 	.word	0x0000c490


	//   ....[36]....
        /*0554*/ 	.word	0x0000c5e0


	//   ....[37]....
        /*0558*/ 	.word	0x0000c600


	//   ....[38]....
        /*055c*/ 	.word	0x0000c760


	//   ....[39]....
        /*0560*/ 	.word	0x0000c780


	//   ....[40]....
        /*0564*/ 	.word	0x0000cf30


	//   ....[41]....
        /*0568*/ 	.word	0x0000cf50


	//   ....[42]....
        /*056c*/ 	.word	0x0000d0a0


	//   ....[43]....
        /*0570*/ 	.word	0x0000d0c0


	//   ....[44]....
        /*0574*/ 	.word	0x0000d210


	//   ....[45]....
        /*0578*/ 	.word	0x0000d230


	//   ....[46]....
        /*057c*/ 	.word	0x0000d390


	//   ....[47]....
        /*0580*/ 	.word	0x0000d3b0


	//   ....[48]....
        /*0584*/ 	.word	0x0000d5c0


	//   ....[49]....
        /*0588*/ 	.word	0x0000e330


	//   ....[50]....
        /*058c*/ 	.word	0x0000eca0


	//   ....[51]....
        /*0590*/ 	.word	0x0000ece0


	//   ....[52]....
        /*0594*/ 	.word	0x0000ed00


	//   ....[53]....
        /*0598*/ 	.word	0x0000ed30


	//   ....[54]....
        /*059c*/ 	.word	0x0000ee00


	//   ....[55]....
        /*05a0*/ 	.word	0x0000ee60


	//   ....[56]....
        /*05a4*/ 	.word	0x0000ee70


	//   ....[57]....
        /*05a8*/ 	.word	0x0000ef10


	//   ....[58]....
        /*05ac*/ 	.word	0x0000ef40


	//   ....[59]....
        /*05b0*/ 	.word	0x0000efc0


	//   ....[60]....
        /*05b4*/ 	.word	0x0000eff0


	//   ....[61]....
        /*05b8*/ 	.word	0x0000f070


	//   ....[62]....
        /*05bc*/ 	.word	0x0000f0a0


	//   ....[63]....
        /*05c0*/ 	.word	0x0000f0c0


	//   ....[64]....
        /*05c4*/ 	.word	0x0000f110


	//   ....[65]....
        /*05c8*/ 	.word	0x0000f120


	//   ....[66]....
        /*05cc*/ 	.word	0x0000f860


	//   ....[67]....
        /*05d0*/ 	.word	0x0000f880


	//   ....[68]....
        /*05d4*/ 	.word	0x0000f8c0


	//   ....[69]....
        /*05d8*/ 	.word	0x0000f970


	//   ....[70]....
        /*05dc*/ 	.word	0x0000fa00


	//   ....[71]....
        /*05e0*/ 	.word	0x0000fa10


	//   ....[72]....
        /*05e4*/ 	.word	0x0000faa0


	//   ....[73]....
        /*05e8*/ 	.word	0x0000fab0


	//   ....[74]....
        /*05ec*/ 	.word	0x0000fb20


	//   ....[75]....
        /*05f0*/ 	.word	0x0000fb30


	//   ....[76]....
        /*05f4*/ 	.word	0x0000fbb0


	//   ....[77]....
        /*05f8*/ 	.word	0x0000fbc0


	//   ....[78]....
        /*05fc*/ 	.word	0x0000fc40


	//   ....[79]....
        /*0600*/ 	.word	0x0000fc50


	//   ....[80]....
        /*0604*/ 	.word	0x0000fcd0


	//   ....[81]....
        /*0608*/ 	.word	0x0000fce0


	//   ....[82]....
        /*060c*/ 	.word	0x000125c0


	//   ....[83]....
        /*0610*/ 	.word	0x000127b0


	//   ....[84]....
        /*0614*/ 	.word	0x00012d70


	//   ....[85]....
        /*0618*/ 	.word	0x00012ed0


	//   ....[86]....
        /*061c*/ 	.word	0x00012f40


	//   ....[87]....
        /*0620*/ 	.word	0x00013070


	//   ....[88]....
        /*0624*/ 	.word	0x000130f0


	//   ....[89]....
        /*0628*/ 	.word	0x00013200


	//   ....[90]....
        /*062c*/ 	.word	0x00013260


	//   ....[91]....
        /*0630*/ 	.word	0x00013380


	//   ....[92]....
        /*0634*/ 	.word	0x000133e0


	//   ....[93]....
        /*0638*/ 	.word	0x00013500


	//   ....[94]....
        /*063c*/ 	.word	0x00013560


	//   ....[95]....
        /*0640*/ 	.word	0x00013680


	//   ....[96]....
        /*0644*/ 	.word	0x000136e0


	//   ....[97]....
        /*0648*/ 	.word	0x000137f0


	//   ....[98]....
        /*064c*/ 	.word	0x00013840


	//   ....[99]....
        /*0650*/ 	.word	0x00013940


	//   ....[100]....
        /*0654*/ 	.word	0x00013990


	//   ....[101]....
        /*0658*/ 	.word	0x00013a30


	//   ....[102]....
        /*065c*/ 	.word	0x00013af0


	//   ....[103]....
        /*0660*/ 	.word	0x00013e00


	//   ....[104]....
        /*0664*/ 	.word	0x00013e50


	//   ....[105]....
        /*0668*/ 	.word	0x00013f60


	//   ....[106]....
        /*066c*/ 	.word	0x00013fb0


	//   ....[107]....
        /*0670*/ 	.word	0x000140c0


	//   ....[108]....
        /*0674*/ 	.word	0x00014110


	//   ....[109]....
        /*0678*/ 	.word	0x00014220


	//   ....[110]....
        /*067c*/ 	.word	0x00014270


	//   ....[111]....
        /*0680*/ 	.word	0x00014390


	//   ....[112]....
        /*0684*/ 	.word	0x000143e0


	//   ....[113]....
        /*0688*/ 	.word	0x000144e0


	//   ....[114]....
        /*068c*/ 	.word	0x00014530


	//   ....[115]....
        /*0690*/ 	.word	0x00014630


	//   ....[116]....
        /*0694*/ 	.word	0x00014680


	//   ....[117]....
        /*0698*/ 	.word	0x000149a0


	//   ....[118]....
        /*069c*/ 	.word	0x00014ac0


	//----- nvinfo : EIATTR_REG_RECONFIG
	.align		4
.L_1537:
        /*06a0*/ 	.byte	0x01, 0x54
	.zero		2


	//----- nvinfo : EIATTR_SYSCALL_OFFSETS
	.align		4
        /*06a4*/ 	.byte	0x04, 0x46
        /*06a6*/ 	.short	(.L_1539 - .L_1538)


	//   ....[0]....
.L_1538:
        /*06a8*/ 	.word	0x00001990


	//   ....[1]....
        /*06ac*/ 	.word	0x0000df20


	//   ....[2]....
        /*06b0*/ 	.word	0x0000e070


	//   ....[3]....
        /*06b4*/ 	.word	0x0000e160


	//   ....[4]....
        /*06b8*/ 	.word	0x0000e8e0


	//   ....[5]....
        /*06bc*/ 	.word	0x0000f480


	//----- nvinfo : EIATTR_MBARRIER_INSTR_OFFSETS
	.align		4
.L_1539:
        /*06c0*/ 	.byte	0x04, 0x39
        /*06c2*/ 	.short	(.L_1541 - .L_1540)


	//   ....[0]....
.L_1540:
        /*06c4*/ 	.word	0x00000280
        /*06c8*/ 	.word	0x000000ff
        /*06cc*/ 	.word	0x00032400
        /*06d0*/ 	.short	0x0100
        /*06d2*/ 	.byte	0x08
	.zero		1


	//   ....[1]....
        /*06d4*/ 	.word	0x00000290
        /*06d8*/ 	.word	0x000000ff
        /*06dc*/ 	.word	0x00032410
        /*06e0*/ 	.short	0x0100
        /*06e2*/ 	.byte	0x08
	.zero		1


	//   ....[2]....
        /*06e4*/ 	.word	0x000002a0
        /*06e8*/ 	.word	0x000000ff
        /*06ec*/ 	.word	0x00032420
        /*06f0*/ 	.short	0x0100
        /*06f2*/ 	.byte	0x08
	.zero		1


	//   ....[3]....
        /*06f4*/ 	.word	0x00000390
        /*06f8*/ 	.word	0x000000ff
        /*06fc*/ 	.word	0x00032430
        /*0700*/ 	.short	0x0100
        /*0702*/ 	.byte	0x08
	.zero		1


	//   ....[4]....
        /*0704*/ 	.word	0x000003a0
        /*0708*/ 	.word	0x000000ff
        /*070c*/ 	.word	0x00032440
        /*0710*/ 	.short	0x0100
        /*0712*/ 	.byte	0x08
	.zero		1


	//   ....[5]....
        /*0714*/ 	.word	0x000003b0
        /*0718*/ 	.word	0x000000ff
        /*071c*/ 	.word	0x00032438
        /*0720*/ 	.short	0x0100
        /*0722*/ 	.byte	0x08
	.zero		1


	//   ....[6]....
        /*0724*/ 	.word	0x000003c0
        /*0728*/ 	.word	0x000000ff
        /*072c*/ 	.word	0x00032448
        /*0730*/ 	.short	0x0100
        /*0732*/ 	.byte	0x08
	.zero		1


	//   ....[7]....
        /*0734*/ 	.word	0x000004f0
        /*0738*/ 	.word	0x000000ff
        /*073c*/ 	.word	0x00032450
        /*0740*/ 	.short	0x0100
        /*0742*/ 	.byte	0x08
	.zero		1


	//   ....[8]....
        /*0744*/ 	.word	0x00000500
        /*0748*/ 	.word	0x000000ff
        /*074c*/ 	.word	0x00032460
        /*0750*/ 	.short	0x0100
        /*0752*/ 	.byte	0x08
	.zero		1


	//   ....[9]....
        /*0754*/ 	.word	0x00000510
        /*0758*/ 	.word	0x000000ff
        /*075c*/ 	.word	0x00032458
        /*0760*/ 	.short	0x0100
        /*0762*/ 	.byte	0x08
	.zero		1


	//   ....[10]....
        /*0764*/ 	.word	0x00000520
        /*0768*/ 	.word	0x000000ff
        /*076c*/ 	.word	0x00032468
        /*0770*/ 	.short	0x0100
        /*0772*/ 	.byte	0x08
	.zero		1


	//   ....[11]....
        /*0774*/ 	.word	0x00000610
        /*0778*/ 	.word	0x000000ff
        /*077c*/ 	.word	0x00032470
        /*0780*/ 	.short	0x0100
        /*0782*/ 	.byte	0x06
	.zero		1


	//   ....[12]....
        /*0784*/ 	.word	0x00000620
        /*0788*/ 	.word	0x000000ff
        /*078c*/ 	.word	0x00032480
        /*0790*/ 	.short	0x0100
        /*0792*/ 	.byte	0x06
	.zero		1


	//   ....[13]....
        /*0794*/ 	.word	0x00000630
        /*0798*/ 	.word	0x000000ff
        /*079c*/ 	.word	0x00032478
        /*07a0*/ 	.short	0x0100
        /*07a2*/ 	.byte	0x06
	.zero		1


	//   ....[14]....
        /*07a4*/ 	.word	0x00000640
        /*07a8*/ 	.word	0x000000ff
        /*07ac*/ 	.word	0x00032488
        /*07b0*/ 	.short	0x0100
        /*07b2*/ 	.byte	0x06
	.zero		1


	//   ....[15]....
        /*07b4*/ 	.word	0x00000770
        /*07b8*/ 	.word	0x000000ff
        /*07bc*/ 	.word	0x00032490
        /*07c0*/ 	.short	0x0100
        /*07c2*/ 	.byte	0x08
	.zero		1


	//   ....[16]....
        /*07c4*/ 	.word	0x00000780
        /*07c8*/ 	.word	0x000000ff
        /*07cc*/ 	.word	0x000324a0
        /*07d0*/ 	.short	0x0100
        /*07d2*/ 	.byte	0x08
	.zero		1


	//   ....[17]....
        /*07d4*/ 	.word	0x00000790
        /*07d8*/ 	.word	0x000000ff
        /*07dc*/ 	.word	0x00032498
        /*07e0*/ 	.short	0x0100
        /*07e2*/ 	.byte	0x08
	.zero		1


	//   ....[18]....
        /*07e4*/ 	.word	0x000007a0
        /*07e8*/ 	.word	0x000000ff
        /*07ec*/ 	.word	0x000324a8
        /*07f0*/ 	.short	0x0100
        /*07f2*/ 	.byte	0x08
	.zero		1


	//   ....[19]....
        /*07f4*/ 	.word	0x000008d0
        /*07f8*/ 	.word	0x000000ff
        /*07fc*/ 	.word	0x000324b0
        /*0800*/ 	.short	0x0100
        /*0802*/ 	.byte	0x08
	.zero		1


	//   ....[20]....
        /*0804*/ 	.word	0x000008e0
        /*0808*/ 	.word	0x000000ff
        /*080c*/ 	.word	0x000324c0
        /*0810*/ 	.short	0x0100
        /*0812*/ 	.byte	0x08
	.zero		1


	//   ....[21]....
        /*0814*/ 	.word	0x000008f0
        /*0818*/ 	.word	0x000000ff
        /*081c*/ 	.word	0x000324b8
        /*0820*/ 	.short	0x0100
        /*0822*/ 	.byte	0x08
	.zero		1


	//   ....[22]....
        /*0824*/ 	.word	0x00000900
        /*0828*/ 	.word	0x000000ff
        /*082c*/ 	.word	0x000324c8
        /*0830*/ 	.short	0x0100
        /*0832*/ 	.byte	0x08
	.zero		1


	//   ....[23]....
        /*0834*/ 	.word	0x00001a50
        /*0838*/ 	.word	0x00000005
        /*083c*/ 	.word	0x00032400
        /*0840*/ 	.short	0x010a
        /*0842*/ 	.byte	0x3f
	.zero		1


	//   ....[24]....
        /*0844*/ 	.word	0x00001b30
        /*0848*/ 	.word	0x00000000
        /*084c*/ 	.word	0x00032430
        /*0850*/ 	.short	0x010a
        /*0852*/ 	.byte	0x3f
	.zero		1


	//   ....[25]....
        /*0854*/ 	.word	0x00001b70
        /*0858*/ 	.word	0x00000000
        /*085c*/ 	.word	0x00032430
        /*0860*/ 	.short	0x010a
        /*0862*/ 	.byte	0x3f
	.zero		1


	//   ....[26]....
        /*0864*/ 	.word	0x00001e70
        /*0868*/ 	.word	0x00000005
        /*086c*/ 	.word	0x00032410
        /*0870*/ 	.short	0x010a
        /*0872*/ 	.byte	0x3f
	.zero		1


	//   ....[27]....
        /*0874*/ 	.word	0x00001eb0
        /*0878*/ 	.word	0x00000000
        /*087c*/ 	.word	0x00032450
        /*0880*/ 	.short	0x010a
        /*0882*/ 	.byte	0x3f
	.zero		1


	//   ....[28]....
        /*0884*/ 	.word	0x00001ef0
        /*0888*/ 	.word	0x00000000
        /*088c*/ 	.word	0x00032450
        /*0890*/ 	.short	0x010a
        /*0892*/ 	.byte	0x3f
	.zero		1


	//   ....[29]....
        /*0894*/ 	.word	0x00003b70
        /*0898*/ 	.word	0x00000018
        /*089c*/ 	.word	0x00000000
        /*08a0*/ 	.short	0x0101
        /*08a2*/ 	.byte	0x3f
	.zero		1


	//   ....[30]....
        /*08a4*/ 	.word	0x000045f0
        /*08a8*/ 	.word	0x00000000
        /*08ac*/ 	.word	0x00000000
        /*08b0*/ 	.short	0x0101
        /*08b2*/ 	.byte	0x3f
	.zero		1


	//   ....[31]....
        /*08b4*/ 	.word	0x000047a0
        /*08b8*/ 	.word	0x000000ff
        /*08bc*/ 	.word	0x00032430
        /*08c0*/ 	.short	0x010a
        /*08c2*/ 	.byte	0x04
	.zero		1


	//   ....[32]....
        /*08c4*/ 	.word	0x000047e0
        /*08c8*/ 	.word	0x000000ff
        /*08cc*/ 	.word	0x00032430
        /*08d0*/ 	.short	0x010a
        /*08d2*/ 	.byte	0x04
	.zero		1


	//   ....[33]....
        /*08d4*/ 	.word	0x000049f0
        /*08d8*/ 	.word	0x000000ff
        /*08dc*/ 	.word	0x00032450
        /*08e0*/ 	.short	0x010a
        /*08e2*/ 	.byte	0x04
	.zero		1


	//   ....[34]....
        /*08e4*/ 	.word	0x00004a30
        /*08e8*/ 	.word	0x000000ff
        /*08ec*/ 	.word	0x00032450
        /*08f0*/ 	.short	0x010a
        /*08f2*/ 	.byte	0x04
	.zero		1


	//   ....[35]....
        /*08f4*/ 	.word	0x000062f0
        /*08f8*/ 	.word	0x00000098
        /*08fc*/ 	.word	0x00000000
        /*0900*/ 	.short	0x0101
        /*0902*/ 	.byte	0x3f
	.zero		1


	//   ....[36]....
        /*0904*/ 	.word	0x00007700
        /*0908*/ 	.word	0x000000bb
        /*090c*/ 	.word	0x00000000
        /*0910*/ 	.short	0x0101
        /*0912*/ 	.byte	0x3f
	.zero		1


	//   ....[37]....
        /*0914*/ 	.word	0x00007840
        /*0918*/ 	.word	0x000000ff
        /*091c*/ 	.word	0x00032430
        /*0920*/ 	.short	0x010a
        /*0922*/ 	.byte	0x05
	.zero		1


	//   ....[38]....
        /*0924*/ 	.word	0x00007880
        /*0928*/ 	.word	0x000000ff
        /*092c*/ 	.word	0x00032430
        /*0930*/ 	.short	0x010a
        /*0932*/ 	.byte	0x05
	.zero		1


	//   ....[39]....
        /*0934*/ 	.word	0x00007a90
        /*0938*/ 	.word	0x000000ff
        /*093c*/ 	.word	0x00032450
        /*0940*/ 	.short	0x010a
        /*0942*/ 	.byte	0x05
	.zero		1


	//   ....[40]....
        /*0944*/ 	.word	0x00007ad0
        /*0948*/ 	.word	0x000000ff
        /*094c*/ 	.word	0x00032450
        /*0950*/ 	.short	0x010a
        /*0952*/ 	.byte	0x05
	.zero		1


	//   ....[41]....
        /*0954*/ 	.word	0x00008cb0
        /*0958*/ 	.word	0x00000098
        /*095c*/ 	.word	0x00000000
        /*0960*/ 	.short	0x0101
        /*0962*/ 	.byte	0x3f
	.zero		1


	//   ....[42]....
        /*0964*/ 	.word	0x0000a040
        /*0968*/ 	.word	0x000000d7
        /*096c*/ 	.word	0x00000000
        /*0970*/ 	.short	0x0101
        /*0972*/ 	.byte	0x3f
	.zero		1


	//   ....[43]....
        /*0974*/ 	.word	0x0000c320
        /*0978*/ 	.word	0x000000c2
        /*097c*/ 	.word	0x00000000
        /*0980*/ 	.short	0x0101
        /*0982*/ 	.byte	0x3f
	.zero		1


	//   ....[44]....
        /*0984*/ 	.word	0x0000e570
        /*0988*/ 	.word	0x00000000
        /*098c*/ 	.word	0x00032440
        /*0990*/ 	.short	0x010a
        /*0992*/ 	.byte	0x3f
	.zero		1


	//   ....[45]....
        /*0994*/ 	.word	0x0000f250
        /*0998*/ 	.word	0x00000011
        /*099c*/ 	.word	0x00032400
        /*09a0*/ 	.short	0x0107
        /*09a2*/ 	.byte	0x3f
	.zero		1


	//   ....[46]....
        /*09a4*/ 	.word	0x0000f2f0
        /*09a8*/ 	.word	0x00000011
        /*09ac*/ 	.word	0x00032400
        /*09b0*/ 	.short	0x0101
        /*09b2*/ 	.byte	0x3f
	.zero		1


	//   ....[47]....
        /*09b4*/ 	.word	0x0000fdf0
        /*09b8*/ 	.word	0x00000011
        /*09bc*/ 	.word	0x00032410
        /*09c0*/ 	.short	0x0107
        /*09c2*/ 	.byte	0x3f
	.zero		1


	//   ....[48]....
        /*09c4*/ 	.word	0x0000fef0
        /*09c8*/ 	.word	0x00000011
        /*09cc*/ 	.word	0x00032410
        /*09d0*/ 	.short	0x0101
        /*09d2*/ 	.byte	0x3f
	.zero		1


	//   ....[49]....
        /*09d4*/ 	.word	0x0000ff10
        /*09d8*/ 	.word	0x00000011
        /*09dc*/ 	.word	0x00032420
        /*09e0*/ 	.short	0x010a
        /*09e2*/ 	.byte	0x3f
	.zero		1


	//   ....[50]....
        /*09e4*/ 	.word	0x0000ffe0
        /*09e8*/ 	.word	0x00000002
        /*09ec*/ 	.word	0x00032460
        /*09f0*/ 	.short	0x010a
        /*09f2*/ 	.byte	0x3f
	.zero		1


	//   ....[51]....
        /*09f4*/ 	.word	0x00010800
        /*09f8*/ 	.word	0x00000003
        /*09fc*/ 	.word	0x00032440
        /*0a00*/ 	.short	0x010a
        /*0a02*/ 	.byte	0x3f
	.zero		1


	//   ....[52]....
        /*0a04*/ 	.word	0x00010a20
        /*0a08*/ 	.word	0x00000003
        /*0a0c*/ 	.word	0x00032460
        /*0a10*/ 	.short	0x010a
        /*0a12*/ 	.byte	0x3f
	.zero		1


	//   ....[53]....
        /*0a14*/ 	.word	0x00011200
        /*0a18*/ 	.word	0x00000004
        /*0a1c*/ 	.word	0x00032440
        /*0a20*/ 	.short	0x010a
        /*0a22*/ 	.byte	0x3f
	.zero		1


	//   ....[54]....
        /*0a24*/ 	.word	0x00011420
        /*0a28*/ 	.word	0x00000004
        /*0a2c*/ 	.word	0x00032460
        /*0a30*/ 	.short	0x010a
        /*0a32*/ 	.byte	0x3f
	.zero		1


	//   ....[55]....
        /*0a34*/ 	.word	0x00011ba0
        /*0a38*/ 	.word	0x00000004
        /*0a3c*/ 	.word	0x00032440
        /*0a40*/ 	.short	0x010a
        /*0a42*/ 	.byte	0x3f
	.zero		1


	//   ....[56]....
        /*0a44*/ 	.word	0x00011dc0
        /*0a48*/ 	.word	0x00000004
        /*0a4c*/ 	.word	0x00032460
        /*0a50*/ 	.short	0x010a
        /*0a52*/ 	.byte	0x3f
	.zero		1


	//   ....[57]....
        /*0a54*/ 	.word	0x00012730
        /*0a58*/ 	.word	0x00000000
        /*0a5c*/ 	.word	0x00032420
        /*0a60*/ 	.short	0x010a
        /*0a62*/ 	.byte	0x3f
	.zero		1


	//   ....[58]....
        /*0a64*/ 	.word	0x00012940
        /*0a68*/ 	.word	0x00000006
        /*0a6c*/ 	.word	0x00000000
        /*0a70*/ 	.short	0x010a
        /*0a72*/ 	.byte	0x3f
	.zero		1


	//   ....[59]....
        /*0a74*/ 	.word	0x00012970
        /*0a78*/ 	.word	0x00000007
        /*0a7c*/ 	.word	0x00000000
        /*0a80*/ 	.short	0x010a
        /*0a82*/ 	.byte	0x3f
	.zero		1


	//   ....[60]....
        /*0a84*/ 	.word	0x000129d0
        /*0a88*/ 	.word	0x00000004
        /*0a8c*/ 	.word	0x00000000
        /*0a90*/ 	.short	0x010a
        /*0a92*/ 	.byte	0x3f
	.zero		1


	//   ....[61]....
        /*0a94*/ 	.word	0x00012a00
        /*0a98*/ 	.word	0x00000003
        /*0a9c*/ 	.word	0x00000000
        /*0aa0*/ 	.short	0x010a
        /*0aa2*/ 	.byte	0x3f
	.zero		1


	//   ....[62]....
        /*0aa4*/ 	.word	0x00012a60
        /*0aa8*/ 	.word	0x00000005
        /*0aac*/ 	.word	0x00032400
        /*0ab0*/ 	.short	0x010a
        /*0ab2*/ 	.byte	0x3f
	.zero		1


	//   ....[63]....
        /*0ab4*/ 	.word	0x00012ab0
        /*0ab8*/ 	.word	0x00000000
        /*0abc*/ 	.word	0x00032430
        /*0ac0*/ 	.short	0x010a
        /*0ac2*/ 	.byte	0x3f
	.zero		1


	//   ....[64]....
        /*0ac4*/ 	.word	0x00012b00
        /*0ac8*/ 	.word	0x00000005
        /*0acc*/ 	.word	0x00032410
        /*0ad0*/ 	.short	0x010a
        /*0ad2*/ 	.byte	0x3f
	.zero		1


	//   ....[65]....
        /*0ad4*/ 	.word	0x00012b50
        /*0ad8*/ 	.word	0x00000000
        /*0adc*/ 	.word	0x00032450
        /*0ae0*/ 	.short	0x010a
        /*0ae2*/ 	.byte	0x3f
	.zero		1


	//   ....[66]....
        /*0ae4*/ 	.word	0x00012bb0
        /*0ae8*/ 	.word	0x00000015
        /*0aec*/ 	.word	0x00032430
        /*0af0*/ 	.short	0x010a
        /*0af2*/ 	.byte	0x3f
	.zero		1


	//   ....[67]....
        /*0af4*/ 	.word	0x00012c10
        /*0af8*/ 	.word	0x00000015
        /*0afc*/ 	.word	0x00032450
        /*0b00*/ 	.short	0x010a
        /*0b02*/ 	.byte	0x3f
	.zero		1


	//   ....[68]....
        /*0b04*/ 	.word	0x00012c70
        /*0b08*/ 	.word	0x00000015
        /*0b0c*/ 	.word	0x00032430
        /*0b10*/ 	.short	0x010a
        /*0b12*/ 	.byte	0x3f
	.zero		1


	//   ....[69]....
        /*0b14*/ 	.word	0x00012cd0
        /*0b18*/ 	.word	0x00000015
        /*0b1c*/ 	.word	0x00032450
        /*0b20*/ 	.short	0x010a
        /*0b22*/ 	.byte	0x3f
	.zero		1


	//   ....[70]....
        /*0b24*/ 	.word	0x00012e20
        /*0b28*/ 	.word	0x00000000
        /*0b2c*/ 	.word	0x00032440
        /*0b30*/ 	.short	0x010a
        /*0b32*/ 	.byte	0x3f
	.zero		1


	//   ....[71]....
        /*0b34*/ 	.word	0x000146c0
        /*0b38*/ 	.word	0x00000011
        /*0b3c*/ 	.word	0x00032420
        /*0b40*/ 	.short	0x010a
        /*0b42*/ 	.byte	0x3f
	.zero		1


	//   ....[72]....
        /*0b44*/ 	.word	0x00014710
        /*0b48*/ 	.word	0x00000002
        /*0b4c*/ 	.word	0x00032460
        /*0b50*/ 	.short	0x010a
        /*0b52*/ 	.byte	0x3f
	.zero		1


	//   ....[73]....
        /*0b54*/ 	.word	0x00014760
        /*0b58*/ 	.word	0x00000003
        /*0b5c*/ 	.word	0x00032440
        /*0b60*/ 	.short	0x010a
        /*0b62*/ 	.byte	0x3f
	.zero		1


	//   ....[74]....
        /*0b64*/ 	.word	0x000147b0
        /*0b68*/ 	.word	0x00000003
        /*0b6c*/ 	.word	0x00032460
        /*0b70*/ 	.short	0x010a
        /*0b72*/ 	.byte	0x3f
	.zero		1


	//   ....[75]....
        /*0b74*/ 	.word	0x00014800
        /*0b78*/ 	.word	0x00000004
        /*0b7c*/ 	.word	0x00032440
        /*0b80*/ 	.short	0x010a
        /*0b82*/ 	.byte	0x3f
	.zero		1


	//   ....[76]....
        /*0b84*/ 	.word	0x00014850
        /*0b88*/ 	.word	0x00000004
        /*0b8c*/ 	.word	0x00032460
        /*0b90*/ 	.short	0x010a
        /*0b92*/ 	.byte	0x3f
	.zero		1


	//   ....[77]....
        /*0b94*/ 	.word	0x000148a0
        /*0b98*/ 	.word	0x00000004
        /*0b9c*/ 	.word	0x00032440
        /*0ba0*/ 	.short	0x010a
        /*0ba2*/ 	.byte	0x3f
	.zero		1


	//   ....[78]....
        /*0ba4*/ 	.word	0x000148f0
        /*0ba8*/ 	.word	0x00000004
        /*0bac*/ 	.word	0x00032460
        /*0bb0*/ 	.short	0x010a
        /*0bb2*/ 	.byte	0x3f
	.zero		1


	//   ....[79]....
        /*0bb4*/ 	.word	0x000149e0
        /*0bb8*/ 	.word	0x00000000
        /*0bbc*/ 	.word	0x00032420
        /*0bc0*/ 	.short	0x010a
        /*0bc2*/ 	.byte	0x3f
	.zero		1


	//   ....[80]....
        /*0bc4*/ 	.word	0x00014b80
        /*0bc8*/ 	.word	0x00000006
        /*0bcc*/ 	.word	0x00000000
        /*0bd0*/ 	.short	0x010a
        /*0bd2*/ 	.byte	0x3f
	.zero		1


	//   ....[81]....
        /*0bd4*/ 	.word	0x00014bd0
        /*0bd8*/ 	.word	0x00000007
        /*0bdc*/ 	.word	0x00000000
        /*0be0*/ 	.short	0x010a
        /*0be2*/ 	.byte	0x3f
	.zero		1


	//   ....[82]....
        /*0be4*/ 	.word	0x00014c20
        /*0be8*/ 	.word	0x00000004
        /*0bec*/ 	.word	0x00000000
        /*0bf0*/ 	.short	0x010a
        /*0bf2*/ 	.byte	0x3f
	.zero		1


	//----- nvinfo : EIATTR_NUM_MBARRIERS
	.align		4
.L_1541:
        /*0bf4*/ 	.byte	0x03, 0x38
        /*0bf6*/ 	.short	0x0017


	//----- nvinfo : EIATTR_EXIT_INSTR_OFFSETS
	.align		4
        /*0bf8*/ 	.byte	0x04, 0x1c
        /*0bfa*/ 	.short	(.L_1543 - .L_1542)


	//   ....[0]....
.L_1542:
        /*0bfc*/ 	.word	0x00000a70


	//   ....[1]....
        /*0c00*/ 	.word	0x0000d540


	//   ....[2]....
        /*0c04*/ 	.word	0x00012a50


	//----- nvinfo : EIATTR_MAX_THREADS
	.align		4
.L_1543:
        /*0c08*/ 	.byte	0x04, 0x05
        /*0c0a*/ 	.short	(.L_1545 - .L_1544)
.L_1544:
        /*0c0c*/ 	.word	0x00000180
        /*0c10*/ 	.word	0x00000001
        /*0c14*/ 	.word	0x00000001


	//----- nvinfo : EIATTR_CRS_STACK_SIZE
	.align		4
.L_1545:
        /*0c18*/ 	.byte	0x04, 0x1e
        /*0c1a*/ 	.short	(.L_1547 - .L_1546)
.L_1546:
        /*0c1c*/ 	.word	0x00000000


	//----- nvinfo : EIATTR_CBANK_PARAM_SIZE
	.align		4
.L_1547:
        /*0c20*/ 	.byte	0x03, 0x19
        /*0c22*/ 	.short	0x0bf0


	//----- nvinfo : EIATTR_PARAM_CBANK
	.align		4
        /*0c24*/ 	.byte	0x04, 0x0a
        /*0c26*/ 	.short	(.L_1549 - .L_1548)
	.align		4
.L_1548:
        /*0c28*/ 	.word	index@(.nv.constant0._ZN7cutlass13device_kernelIN5flash11enable_sm90INS1_16FlashAttnFwdSm90INS1_25CollectiveMainloopFwdSm90ILi2EN4cute5tupleIJNS5_1CILi1EEES8_S8_EEENS6_IJNS7_ILi128EEENS7_ILi96EEENS7_ILi64EEEEEELi256ENS_6half_tEfNS_4arch4Sm90ELb1ELb0ELb1ELb0ELb0ELb0ELb1ELb1ELb0ELb1ELb0ELb0EEENS1_21CollectiveEpilogueFwdINS6_IJSA_NS7_ILi256EEESB_EEES9_SE_SG_Li256ELb0ELb1ELb0ELb0EEENS1_30DynamicPersistentTileSchedulerILi256ELi128ELb0ELb1ELb1EEEEEEEEEvNT_6ParamsE)
        /*0c2c*/ 	.short	0x0210
        /*0c2e*/ 	.short	0x0bf0


	//----- nvinfo : EIATTR_SW_WAR
	.align		4
.L_1549:
        /*0c30*/ 	.byte	0x04, 0x36
        /*0c32*/ 	.short	(.L_1551 - .L_1550)
.L_1550:
        /*0c34*/ 	.word	0x00000008
.L_1551:


//--------------------- .nv.info._ZN7cutlass13device_kernelIN5flash11enable_sm90INS1_16FlashAttnFwdSm90INS1_25CollectiveMainloopFwdSm90ILi2EN4cute5tupleIJNS5_1CILi1EEES8_S8_EEENS6_IJNS7_ILi128EEENS7_ILi96EEENS7_ILi64EEEEEELi256ENS_6half_tEfNS_4arch4Sm90ELb1ELb0ELb1ELb1ELb0ELb0ELb0ELb1ELb0ELb1ELb0ELb0EEENS1_21CollectiveEpilogueFwdINS6_IJSA_NS7_ILi256EEESB_EEES9_SE_SG_Li256ELb1ELb1ELb0ELb0EEENS1_36VarlenDynamicPersistentTileSchedulerILi128ELi96ELi256ELi128ELb0ELb1ELb1ELb1ELb1ELb1EEEEEEEEEvNT_6ParamsE --------------------------
	.section	.nv.info._ZN7cutlass13device_kernelIN5flash11enable_sm90INS1_16FlashAttnFwdSm90INS1_25CollectiveMainloopFwdSm90ILi2EN4cute5tupleIJNS5_1CILi1EEES8_S8_EEENS6_IJNS7_ILi128EEENS7_ILi96EEENS7_ILi64EEEEEELi256ENS_6half_tEfNS_4arch4Sm90ELb1ELb0ELb1ELb1ELb0ELb0ELb0ELb1ELb0ELb1ELb0ELb0EEENS1_21CollectiveEpilogueFwdINS6_IJSA_NS7_ILi256EEESB_EEES9_SE_SG_Li256ELb1ELb1ELb0ELb0EEENS1_36VarlenDynamicPersistentTileSchedulerILi128ELi96ELi256ELi128ELb0ELb1ELb1ELb1ELb1ELb1EEEEEEEEEvNT_6ParamsE,"",@"SHT_CUDA_INFO"
	.sectionflags	@""
	.align	4


	//----- nvinfo : EIATTR_CUDA_API_VERSION
	.align		4
        /*0000*/ 	.byte	0x04, 0x37
        /*0002*/ 	.short	(.L_1553 - .L_1552)
.L_1552:
        /*0004*/ 	.word	0x00000082


	//----- nvinfo : EIATTR_KPARAM_INFO
	.align		4
.L_1553:
        /*0008*/ 	.byte	0x04, 0x17
        /*000a*/ 	.short	(.L_1555 - .L_1554)
.L_1554:
        /*000c*/ 	.word	0x00000000
        /*0010*/ 	.short	0x0000
        /*0012*/ 	.short	0x0070
        /*0014*/ 	.byte	0x00, 0xf0, 0x01, 0x2a


	//----- nvinfo : EIATTR_SPARSE_MMA_MASK
	.align		4
.L_1555:
        /*0018*/ 	.byte	0x03, 0x50
        /*001a*/ 	.short	0x0000


	//----- nvinfo : EIATTR_MAXREG_COUNT
	.align		4
        /*001c*/ 	.byte	0x03, 0x1b
        /*001e*/ 	.short	0x00a8


	//----- nvinfo : EIATTR_NUM_BARRIERS
	.align		4
        /*0020*/ 	.byte	0x02, 0x4c
        /*0022*/ 	.byte	0x10
	.zero		1


	//----- nvinfo : EIATTR_EXTERNS
	.align		4
        /*0024*/ 	.byte	0x04, 0x0f
        /*0026*/ 	.short	(.L_1557 - .L_1556)


	//   ....[0]....
	.align		4
.L_1556:
        /*0028*/ 	.word	index@(__assertfail)


	//----- nvinfo : EIATTR_ANNOTATIONS
	.align		4
.L_1557:
        /*002c*/ 	.byte	0x04, 0x55
        /*002e*/ 	.short	(.L_1559 - .L_1558)


	//   ....[0]....
.L_1558:
        /* <DEDUP_REMOVED lines=71> */


	//----- nvinfo : EIATTR_MERCURY_ISA_VERSION
	.align		4
.L_1559:
        /*0490*/ 	.byte	0x03, 0x5f
        /*0492*/ 	.short	0x0101


	//----- nvinfo : EIATTR_UNUSED_LOAD_BYTE_OFFSET
	.align		4
        /*0494*/ 	.byte	0x04, 0x44
        /*0496*/ 	.short	(.L_1561 - .L_1560)


	//   ....[0]....
.L_1560:
        /*0498*/ 	.word	0x00000a40
        /*049c*/ 	.word	0x0000fff0


	//   ....[1]....
        /*04a0*/ 	.word	0x00009720
        /*04a4*/ 	.word	0x0000fff0


	//----- nvinfo : EIATTR_INT_WARP_WIDE_INSTR_OFFSETS
	.align		4
.L_1561:
        /*04a8*/ 	.byte	0x04, 0x31
        /*04aa*/ 	.short	(.L_1563 - .L_1562)


	//   ....[0]....
.L_1562:
        /*04ac*/ 	.word	0x00000130


	//   ....[1]....
        /*04b0*/ 	.word	0x00000170


	//   ....[2]....
        /*04b4*/ 	.word	0x000001e0


	//   ....[3]....
        /*04b8*/ 	.word	0x0000d7c0


	//   ....[4]....
        /*04bc*/ 	.word	0x0000d850


	//   ....[5]....
        /*04c0*/ 	.word	0x00011780


	//   ....[6]....
        /*04c4*/ 	.word	0x00011810


	//----- nvinfo : EIATTR_COOP_GROUP_MASK_REGIDS
	.align		4
.L_1563:
        /*04c8*/ 	.byte	0x04, 0x29
        /*04ca*/ 	.short	(.L_1565 - .L_1564)


	//   ....[0]....
.L_1564:
        /*04cc*/ 	.word	0xffffffff


	//   ....[1]....
        /*04d0*/ 	.word	0xffffffff


	//   ....[2]....
        /*04d4*/ 	.word	0xffffffff


	//   ....[3]....
        /*04d8*/ 	.word	0xffffffff


	//   ....[4]....
        /*04dc*/ 	.word	0xffffffff


	//   ....[5]....
        /*04e0*/ 	.word	0xffffffff


	//   ....[6]....
        /*04e4*/ 	.word	0xffffffff


	//   ....[7]....
        /*04e8*/ 	.word	0xffffffff


	//   ....[8]....
        /*04ec*/ 	.word	0xffffffff


	//   ....[9]....
        /*04f0*/ 	.word	0xffffffff


	//   ....[10]....
        /*04f4*/ 	.word	0xffffffff


	//   ....[11]....
        /*04f8*/ 	.word	0xffffffff


	//   ....[12]....
        /*04fc*/ 	.word	0xffffffff


	//   ....[13]....
        /*0500*/ 	.word	0xffffffff


	//   ....[14]....
        /*0504*/ 	.word	0xffffffff


	//   ....[15]....
        /*0508*/ 	.word	0xffffffff


	//   ....[16]....
        /*050c*/ 	.word	0xffffffff


	//   ....[17]....
        /*0510*/ 	.word	0xffffffff


	//   ....[18]....
        /*0514*/ 	.word	0xffffffff


	//   ....[19]....
        /*0518*/ 	.word	0xffffffff


	//   ....[20]....
        /*051c*/ 	.word	0xffffffff


	//   ....[21]....
        /*0520*/ 	.word	0xffffffff


	//   ....[22]....
        /*0524*/ 	.word	0xffffffff


	//   ....[23]....
        /*0528*/ 	.word	0xffffffff


	//   ....[24]....
        /*052c*/ 	.word	0xffffffff


	//   ....[25]....
        /*0530*/ 	.word	0xffffffff


	//   ....[26]....
        /*0534*/ 	.word	0xffffffff


	//   ....[27]....
        /*0538*/ 	.word	0xffffffff


	//   ....[28]....
        /*053c*/ 	.word	0xffffffff


	//   ....[29]....
        /*0540*/ 	.word	0xffffffff


	//   ....[30]....
        /*0544*/ 	.word	0xffffffff


	//   ....[31]....
        /*0548*/ 	.word	0xffffffff


	//   ....[32]....
        /*054c*/ 	.word	0xffffffff


	//   ....[33]....
        /*0550*/ 	.word	0xffffffff


	//   ....[34]....
        /*0554*/ 	.word	0xffffffff


	//   ....[35]....
        /*0558*/ 	.word	0xffffffff


	//   ....[36]....
        /*055c*/ 	.word	0xffffffff


	//   ....[37]....
        /*0560*/ 	.word	0xffffffff


	//   ....[38]....
        /*0564*/ 	.word	0xffffffff


	//   ....[39]....
        /*0568*/ 	.word	0xffffffff


	//   ....[40]....
        /*056c*/ 	.word	0xffffffff


	//   ....[41]....
        /*0570*/ 	.word	0xffffffff


	//   ....[42]....
        /*0574*/ 	.word	0xffffffff


	//   ....[43]....
        /*0578*/ 	.word	0xffffffff


	//   ....[44]....
        /*057c*/ 	.word	0xffffffff


	//   ....[45]....
        /*0580*/ 	.word	0xffffffff


	//   ....[46]....
        /*0584*/ 	.word	0xffffffff


	//   ....[47]....
        /*0588*/ 	.word	0xffffffff


	//   ....[48]....
        /*058c*/ 	.word	0xffffffff


	//   ....[49]....
        /*0590*/ 	.word	0xffffffff


	//   ....[50]....
        /*0594*/ 	.word	0xffffffff


	//   ....[51]....
        /*0598*/ 	.word	0xffffffff


	//   ....[52]....
        /*059c*/ 	.word	0xffffffff


	//   ....[53]....
        /*05a0*/ 	.word	0xffffffff


	//   ....[54]....
        /*05a4*/ 	.word	0xffffffff


	//   ....[55]....
        /*05a8*/ 	.word	0xffffffff


	//   ....[56]....
        /*05ac*/ 	.word	0xffffffff


	//   ....[57]....
        /*05b0*/ 	.word	0xffffffff


	//   ....[58]....
        /*05b4*/ 	.word	0xffffffff


	//   ....[59]....
        /*05b8*/ 	.word	0xffffffff


	//   ....[60]....
        /*05bc*/ 	.word	0xffffffff


	//   ....[61]....
        /*05c0*/ 	.word	0xffffffff


	//   ....[62]....
        /*05c4*/ 	.word	0xffffffff


	//   ....[63]....
        /*05c8*/ 	.word	0xffffffff


	//   ....[64]....
        /*05cc*/ 	.word	0xffffffff


	//   ....[65]....
        /*05d0*/ 	.word	0xffffffff


	//   ....[66]....
        /*05d4*/ 	.word	0xffffffff


	//   ....[67]....
        /*05d8*/ 	.word	0xffffffff


	//   ....[68]....
        /*05dc*/ 	.word	0xffffffff


	//   ....[69]....
        /*05e0*/ 	.word	0xffffffff


	//   ....[70]....
        /*05e4*/ 	.word	0xffffffff


	//   ....[71]....
        /*05e8*/ 	.word	0xffffffff


	//   ....[72]....
        /*05ec*/ 	.word	0xffffffff


	//   ....[73]....
        /*05f0*/ 	.word	0xffffffff


	//   ....[74]....
        /*05f4*/ 	.word	0xffffffff


	//   ....[75]....
        /*05f8*/ 	.word	0xffffffff


	//   ....[76]....
        /*05fc*/ 	.word	0xffffffff


	//   ....[77]....
        /*0600*/ 	.word	0xffffffff


	//   ....[78]....
        /*0604*/ 	.word	0xffffffff


	//   ....[79]....
        /*0608*/ 	.word	0xffffffff


	//   ....[80]....
        /*060c*/ 	.word	0xffffffff


	//   ....[81]....
        /*0610*/ 	.word	0xffffffff


	//   ....[82]....
        /*0614*/ 	.word	0xffffffff


	//   ....[83]....
        /*0618*/ 	.word	0xffffffff


	//   ....[84]....
        /*061c*/ 	.word	0xffffffff


	//   ....[85]....
        /*0620*/ 	.word	0xffffffff


	//   ....[86]....
        /*0624*/ 	.word	0xffffffff


	//   ....[87]....
        /*0628*/ 	.word	0xffffffff


	//   ....[88]....
        /*062c*/ 	.word	0xffffffff


	//   ....[89]....
        /*0630*/ 	.word	0xffffffff


	//   ....[90]....
        /*0634*/ 	.word	0xffffffff


	//   ....[91]....
        /*0638*/ 	.word	0xffffffff


	//   ....[92]....
        /*063c*/ 	.word	0xffffffff


	//   ....[93]....
        /*0640*/ 	.word	0xffffffff


	//   ....[94]....
        /*0644*/ 	.word	0xffffffff


	//   ....[95]....
        /*0648*/ 	.word	0xffffffff


	//   ....[96]....
        /*064c*/ 	.word	0xffffffff


	//   ....[97]....
        /*0650*/ 	.word	0xffffffff


	//   ....[98]....
        /*0654*/ 	.word	0xffffffff


	//   ....[99]....
        /*0658*/ 	.word	0x0500000f


	//   ....[100]....
        /*065c*/ 	.word	0x0500000f


	//   ....[101]....
        /*0660*/ 	.word	0x0500000f


	//   ....[102]....
        /*0664*/ 	.word	0x0500000f


	//   ....[103]....
        /*0668*/ 	.word	0x0500000f


	//   ....[104]....
        /*066c*/ 	.word	0x0500000f


	//   ....[105]....
        /*0670*/ 	.word	0x0500000f


	//   ....[106]....
        /*0674*/ 	.word	0x0500000f


	//   ....[107]....
        /*0678*/ 	.word	0x0500000f


	//   ....[108]....
        /*067c*/ 	.word	0x0500000f


	//   ....[109]....
        /*0680*/ 	.word	0x0500000f


	//   ....[110]....
        /*0684*/ 	.word	0x0500000f


	//   ....[111]....
        /*0688*/ 	.word	0x0500000f


	//   ....[112]....
        /*068c*/ 	.word	0x0500000f


	//   ....[113]....
        /*0690*/ 	.word	0x0500000f


	//   ....[114]....
        /*0694*/ 	.word	0x0500000f


	//   ....[115]....
        /*0698*/ 	.word	0x0500000f


	//   ....[116]....
        /*069c*/ 	.word	0x0500000f


	//   ....[117]....
        /*06a0*/ 	.word	0x0500000f


	//   ....[118]....
        /*06a4*/ 	.word	0x0500000f


	//   ....[119]....
        /*06a8*/ 	.word	0x0500000f


	//   ....[120]....
        /*06ac*/ 	.word	0x0500000f


	//   ....[121]....
        /*06b0*/ 	.word	0x0500000f


	//   ....[122]....
        /*06b4*/ 	.word	0x0500000f


	//   ....[123]....
        /*06b8*/ 	.word	0x0500000f


	//   ....[124]....
        /*06bc*/ 	.word	0x0500000f


	//   ....[125]....
        /*06c0*/ 	.word	0x0500000f


	//   ....[126]....
        /*06c4*/ 	.word	0x0500000f


	//   ....[127]....
        /*06c8*/ 	.word	0x0500000f


	//   ....[128]....
        /*06cc*/ 	.word	0x0500000f


	//   ....[129]....
        /*06d0*/ 	.word	0x0500000f


	//   ....[130]....
        /*06d4*/ 	.word	0x0500000f


	//   ....[131]....
        /*06d8*/ 	.word	0x0500000f


	//   ....[132]....
        /*06dc*/ 	.word	0x0500000f


	//   ....[133]....
        /*06e0*/ 	.word	0x0500000f


	//----- nvinfo : EIATTR_COOP_GROUP_INSTR_OFFSETS
	.align		4
.L_1565:
        /*06e4*/ 	.byte	0x04, 0x28
        /*06e6*/ 	.short	(.L_1567 - .L_1566)


	//   ....[0]....
.L_1566:
        /*06e8*/ 	.word	0x00000070


	//   ....[1]....
        /*06ec*/ 	.word	0x00000140


	//   ....[2]....
        /*06f0*/ 	.word	0x00000190


	//   ....[3]....
        /*06f4*/ 	.word	0x000003c0


	//   ....[4]....
        /*06f8*/ 	.word	0x00000520


	//   ....[5]....
        /*06fc*/ 	.word	0x00000640


	//   ....[6]....
        /*0700*/ 	.word	0x000007a0


	//   ....[7]....
        /*0704*/ 	.word	0x000018b0


	//   ....[8]....
        /*0708*/ 	.word	0x00001ec0


	//   ....[9]....
        /*070c*/ 	.word	0x00001ee0


	//   ....[10]....
        /*0710*/ 	.word	0x000029d0


	//   ....[11]....
        /*0714*/ 	.word	0x00002a20


	//   ....[12]....
        /*0718*/ 	.word	0x00003130


	//   ....[13]....
        /*071c*/ 	.word	0x00003190


	//   ....[14]....
        /*0720*/ 	.word	0x00004180


	//   ....[15]....
        /*0724*/ 	.word	0x00004b90


	//   ....[16]....
        /*0728*/ 	.word	0x00004be0


	//   ....[17]....
        /*072c*/ 	.word	0x00004bf0


	//   ....[18]....
        /*0730*/ 	.word	0x000053a0


	//   ....[19]....
        /*0734*/ 	.word	0x00005400


	//   ....[20]....
        /*0738*/ 	.word	0x00007250


	//   ....[21]....
        /*073c*/ 	.word	0x000072d0


	//   ....[22]....
        /*0740*/ 	.word	0x00007760


	//   ....[23]....
        /*0744*/ 	.word	0x00007920


	//   ....[24]....
        /*0748*/ 	.word	0x00008ca0


	//   ....[25]....
        /*074c*/ 	.word	0x00008d20


	//   ....[26]....
        /*0750*/ 	.word	0x00008d80


	//   ....[27]....
        /*0754*/ 	.word	0x00008db0


	//   ....[28]....
        /*0758*/ 	.word	0x0000a790


	//   ....[29]....
        /*075c*/ 	.word	0x0000a7c0


	//   ....[30]....
        /*0760*/ 	.word	0x0000a7f0


	//   ....[31]....
        /*0764*/ 	.word	0x0000a830


	//   ....[32]....
        /*0768*/ 	.word	0x0000b0f0


	//   ....[33]....
        /*076c*/ 	.word	0x0000b110


	//   ....[34]....
        /*0770*/ 	.word	0x0000b260


	//   ....[35]....
        /*0774*/ 	.word	0x0000b280


	//   ....[36]....
        /*0778*/ 	.word	0x0000b3c0


	//   ....[37]....
        /*077c*/ 	.word	0x0000b3e0


	//   ....[38]....
        /*0780*/ 	.word	0x0000b530


	//   ....[39]....
        /*0784*/ 	.word	0x0000b550


	//   ....[40]....
        /*0788*/ 	.word	0x0000be90


	//   ....[41]....
        /*078c*/ 	.word	0x0000bec0


	//   ....[42]....
        /*0790*/ 	.word	0x0000c010


	//   ....[43]....
        /*0794*/ 	.word	0x0000c030


	//   ....[44]....
        /*0798*/ 	.word	0x0000c170


	//   ....[45]....
        /*079c*/ 	.word	0x0000c190


	//   ....[46]....
        /*07a0*/ 	.word	0x0000c2e0


	//   ....[47]....
        /*07a4*/ 	.word	0x0000c300


	//   ....[48]....
        /*07a8*/ 	.word	0x0000c4c0


	//   ....[49]....
        /*07ac*/ 	.word	0x0000c690


	//   ....[50]....
        /*07b0*/ 	.word	0x0000c6c0


	//   ....[51]....
        /*07b4*/ 	.word	0x0000c6f0


	//   ....[52]....
        /*07b8*/ 	.word	0x0000c720


	//   ....[53]....
        /*07bc*/ 	.word	0x0000c750


	//   ....[54]....
        /*07c0*/ 	.word	0x0000c780


	//   ....[55]....
        /*07c4*/ 	.word	0x0000c8f0


	//   ....[56]....
        /*07c8*/ 	.word	0x0000c920


	//   ....[57]....
        /*07cc*/ 	.word	0x0000c950


	//   ....[58]....
        /*07d0*/ 	.word	0x0000c980


	//   ....[59]....
        /*07d4*/ 	.word	0x0000c9b0


	//   ....[60]....
        /*07d8*/ 	.word	0x0000c9e0


	//   ....[61]....
        /*07dc*/ 	.word	0x0000ca80


	//   ....[62]....
        /*07e0*/ 	.word	0x0000cae0


	//   ....[63]....
        /*07e4*/ 	.word	0x0000cb70


	//   ....[64]....
        /*07e8*/ 	.word	0x0000ddc0


	//   ....[65]....
        /*07ec*/ 	.word	0x0000e920


	//   ....[66]....
        /*07f0*/ 	.word	0x0000e940


	//   ....[67]....
        /*07f4*/ 	.word	0x0000e9e0


	//   ....[68]....
        /*07f8*/ 	.word	0x0000ea00


	//   ....[69]....
        /*07fc*/ 	.word	0x0000ea80


	//   ....[70]....
        /*0800*/ 	.word	0x0000eaa0


	//   ....[71]....
        /*0804*/ 	.word	0x0000eb20


	//   ....[72]....
        /*0808*/ 	.word	0x0000eb40


	//   ....[73]....
        /*080c*/ 	.word	0x0000ebc0


	//   ....[74]....
        /*0810*/ 	.word	0x0000ebe0


	//   ....[75]....
        /*0814*/ 	.word	0x0000ec60


	//   ....[76]....
        /*0818*/ 	.word	0x0000ec80


	//   ....[77]....
        /*081c*/ 	.word	0x0000ed00


	//   ....[78]....
        /*0820*/ 	.word	0x0000ed20


	//   ....[79]....
        /*0824*/ 	.word	0x0000ed30


	//   ....[80]....
        /*0828*/ 	.word	0x0000ed40


	//   ....[81]....
        /*082c*/ 	.word	0x00011a10


	//   ....[82]....
        /*0830*/ 	.word	0x00011a70


	//   ....[83]....
        /*0834*/ 	.word	0x00011aa0


	//   ....[84]....
        /*0838*/ 	.word	0x00011ab0


	//   ....[85]....
        /*083c*/ 	.word	0x00011ae0


	//   ....[86]....
        /*0840*/ 	.word	0x00011b10


	//   ....[87]....
        /*0844*/ 	.word	0x00011b40


	//   ....[88]....
        /*0848*/ 	.word	0x00011b70


	//   ....[89]....
        /*084c*/ 	.word	0x00011cf0


	//   ....[90]....
        /*0850*/ 	.word	0x00011d20


	//   ....[91]....
        /*0854*/ 	.word	0x00011d50


	//   ....[92]....
        /*0858*/ 	.word	0x00011d80


	//   ....[93]....
        /*085c*/ 	.word	0x00011db0


	//   ....[94]....
        /*0860*/ 	.word	0x00011de0


	//   ....[95]....
        /*0864*/ 	.word	0x00011ea0


	//   ....[96]....
        /*0868*/ 	.word	0x00011ec0


	//   ....[97]....
        /*086c*/ 	.word	0x00011f30


	//   ....[98]....
        /*0870*/ 	.word	0x000125f0


	//   ....[99]....
        /*0874*/ 	.word	0x00012b80


	//   ....[100]....
        /*0878*/ 	.word	0x00012d30


	//   ....[101]....
        /*087c*/ 	.word	0x00012d80


	//   ....[102]....
        /*0880*/ 	.word	0x00012de0


	//   ....[103]....
        /*0884*/ 	.word	0x00012ee0


	//   ....[104]....
        /*0888*/ 	.word	0x00012f40


	//   ....[105]....
        /*088c*/ 	.word	0x00013040


	//   ....[106]....
        /*0890*/ 	.word	0x000130a0


	//   ....[107]....
        /*0894*/ 	.word	0x000131a0


	//   ....[108]....
        /*0898*/ 	.word	0x00013200


	//   ....[109]....
        /*089c*/ 	.word	0x00013300


	//   ....[110]....
        /*08a0*/ 	.word	0x00013360


	//   ....[111]....
        /*08a4*/ 	.word	0x00013460


	//   ....[112]....
        /*08a8*/ 	.word	0x000134c0


	//   ....[113]....
        /*08ac*/ 	.word	0x000135b0


	//   ....[114]....
        /*08b0*/ 	.word	0x00013610


	//   ....[115]....
        /*08b4*/ 	.word	0x000136b0


	//   ....[116]....
        /*08b8*/ 	.word	0x00013a20


	//   ....[117]....
        /*08bc*/ 	.word	0x00013ac0


	//   ....[118]....
        /*08c0*/ 	.word	0x00013be0


	//   ....[119]....
        /*08c4*/ 	.word	0x00013c50


	//   ....[120]....
        /*08c8*/ 	.word	0x00013cc0


	//   ....[121]....
        /*08cc*/ 	.word	0x00013d30


	//   ....[122]....
        /*08d0*/ 	.word	0x00013da0


	//   ....[123]....
        /*08d4*/ 	.word	0x00013e20


	//   ....[124]....
        /*08d8*/ 	.word	0x00013eb0


	//   ....[125]....
        /*08dc*/ 	.word	0x00013f40


	//   ....[126]....
        /*08e0*/ 	.word	0x00013fb0


	//   ....[127]....
        /*08e4*/ 	.word	0x00014020


	//   ....[128]....
        /*08e8*/ 	.word	0x00014090


	//   ....[129]....
        /*08ec*/ 	.word	0x00014110


	//   ....[130]....
        /*08f0*/ 	.word	0x00014180


	//   ....[131]....
        /*08f4*/ 	.word	0x00014220


	//   ....[132]....
        /*08f8*/ 	.word	0x000142b0


	//   ....[133]....
        /*08fc*/ 	.word	0x000143e0


	//----- nvinfo : EIATTR_REG_RECONFIG
	.align		4
.L_1567:
        /*0900*/ 	.byte	0x01, 0x54
	.zero		2


	//----- nvinfo : EIATTR_SYSCALL_OFFSETS
	.align		4
        /*0904*/ 	.byte	0x04, 0x46
        /*0906*/ 	.short	(.L_1569 - .L_1568)


	//   ....[0]....
.L_1568:
        /*0908*/ 	.word	0x00001a90


	//   ....[1]....
        /*090c*/ 	.word	0x0000d9c0


	//   ....[2]....
        /*0910*/ 	.word	0x0000db20


	//   ....[3]....
        /*0914*/ 	.word	0x0000dc20


	//   ....[4]....
        /*0918*/ 	.word	0x0000e550


	//----- nvinfo : EIATTR_MBARRIER_INSTR_OFFSETS
	.align		4
.L_1569:
        /*091c*/ 	.byte	0x04, 0x39
        /*091e*/ 	.short	(.L_1571 - .L_1570)


	//   ....[0]....
.L_1570:
        /*0920*/ 	.word	0x00000270
        /*0924*/ 	.word	0x000000ff
        /*0928*/ 	.word	0x00022800
        /*092c*/ 	.short	0x0100
        /*092e*/ 	.byte	0x08
	.zero		1


	//   ....[1]....
        /*0930*/ 	.word	0x00000280
        /*0934*/ 	.word	0x000000ff
        /*0938*/ 	.word	0x00022820
        /*093c*/ 	.short	0x0100
        /*093e*/ 	.byte	0x08
	.zero		1


	//   ....[2]....
        /*0940*/ 	.word	0x00000370
        /*0944*/ 	.word	0x000000ff
        /*0948*/ 	.word	0x00022830
        /*094c*/ 	.short	0x0100
        /*094e*/ 	.byte	0x08
	.zero		1


	//   ....[3]....
        /*0950*/ 	.word	0x00000380
        /*0954*/ 	.word	0x000000ff
        /*0958*/ 	.word	0x00022840
        /*095c*/ 	.short	0x0100
        /*095e*/ 	.byte	0x08
	.zero		1


	//   ....[4]....
        /*0960*/ 	.word	0x00000390
        /*0964*/ 	.word	0x000000ff
        /*0968*/ 	.word	0x00022838
        /*096c*/ 	.short	0x0100
        /*096e*/ 	.byte	0x08
	.zero		1


	//   ....[5]....
        /*0970*/ 	.word	0x000003a0
        /*0974*/ 	.word	0x000000ff
        /*0978*/ 	.word	0x00022848
        /*097c*/ 	.short	0x0100
        /*097e*/ 	.byte	0x08
	.zero		1


	//   ....[6]....
        /*0980*/ 	.word	0x000004d0
        /*0984*/ 	.word	0x000000ff
        /*0988*/ 	.word	0x00022850
        /*098c*/ 	.short	0x0100
        /*098e*/ 	.byte	0x08
	.zero		1


	//   ....[7]....
        /*0990*/ 	.word	0x000004e0
        /*0994*/ 	.word	0x000000ff
        /*0998*/ 	.word	0x00022860
        /*099c*/ 	.short	0x0100
        /*099e*/ 	.byte	0x08
	.zero		1


	//   ....[8]....
        /*09a0*/ 	.word	0x000004f0
        /*09a4*/ 	.word	0x000000ff
        /*09a8*/ 	.word	0x00022858
        /*09ac*/ 	.short	0x0100
        /*09ae*/ 	.byte	0x08
	.zero		1


	//   ....[9]....
        /*09b0*/ 	.word	0x00000500
        /*09b4*/ 	.word	0x000000ff
        /*09b8*/ 	.word	0x00022868
        /*09bc*/ 	.short	0x0100
        /*09be*/ 	.byte	0x08
	.zero		1


	//   ....[10]....
        /*09c0*/ 	.word	0x000005f0
        /*09c4*/ 	.word	0x000000ff
        /*09c8*/ 	.word	0x00022870
        /*09cc*/ 	.short	0x0100
        /*09ce*/ 	.byte	0x06
	.zero		1


	//   ....[11]....
        /*09d0*/ 	.word	0x00000600
        /*09d4*/ 	.word	0x000000ff
        /*09d8*/ 	.word	0x00022880
        /*09dc*/ 	.short	0x0100
        /*09de*/ 	.byte	0x06
	.zero		1


	//   ....[12]....
        /*09e0*/ 	.word	0x00000610
        /*09e4*/ 	.word	0x000000ff
        /*09e8*/ 	.word	0x00022878
        /*09ec*/ 	.short	0x0100
        /*09ee*/ 	.byte	0x06
	.zero		1


	//   ....[13]....
        /*09f0*/ 	.word	0x00000620
        /*09f4*/ 	.word	0x000000ff
        /*09f8*/ 	.word	0x00022888
        /*09fc*/ 	.short	0x0100
        /*09fe*/ 	.byte	0x06
	.zero		1


	//   ....[14]....
        /*0a00*/ 	.word	0x00000750
        /*0a04*/ 	.word	0x000000ff
        /*0a08*/ 	.word	0x00022890
        /*0a0c*/ 	.short	0x0100
        /*0a0e*/ 	.byte	0x08
	.zero		1


	//   ....[15]....
        /*0a10*/ 	.word	0x00000760
        /*0a14*/ 	.word	0x000000ff
        /*0a18*/ 	.word	0x000228a0
        /*0a1c*/ 	.short	0x0100
        /*0a1e*/ 	.byte	0x08
	.zero		1


	//   ....[16]....
        /*0a20*/ 	.word	0x00000770
        /*0a24*/ 	.word	0x000000ff
        /*0a28*/ 	.word	0x00022898
        /*0a2c*/ 	.short	0x0100
        /*0a2e*/ 	.byte	0x08
	.zero		1


	//   ....[17]....
        /*0a30*/ 	.word	0x00000780
        /*0a34*/ 	.word	0x000000ff
        /*0a38*/ 	.word	0x000228a8
        /*0a3c*/ 	.short	0x0100
        /*0a3e*/ 	.byte	0x08
	.zero		1


	//   ....[18]....
        /*0a40*/ 	.word	0x000008b0
        /*0a44*/ 	.word	0x000000ff
        /*0a48*/ 	.word	0x000228b0
        /*0a4c*/ 	.short	0x0100
        /*0a4e*/ 	.byte	0x08
	.zero		1


	//   ....[19]....
        /*0a50*/ 	.word	0x000008c0
        /*0a54*/ 	.word	0x000000ff
        /*0a58*/ 	.word	0x000228c0
        /*0a5c*/ 	.short	0x0100
        /*0a5e*/ 	.byte	0x08
	.zero		1


	//   ....[20]....
        /*0a60*/ 	.word	0x000008d0
        /*0a64*/ 	.word	0x000000ff
        /*0a68*/ 	.word	0x000228b8
        /*0a6c*/ 	.short	0x0100
        /*0a6e*/ 	.byte	0x08
	.zero		1


	//   ....[21]....
        /*0a70*/ 	.word	0x000008e0
        /*0a74*/ 	.word	0x000000ff
        /*0a78*/ 	.word	0x000228c8
        /*0a7c*/ 	.short	0x0100
        /*0a7e*/ 	.byte	0x08
	.zero		1


	//   ....[22]....
        /*0a80*/ 	.word	0x00001b40
        /*0a84*/ 	.word	0x00000007
        /*0a88*/ 	.word	0x00022800
        /*0a8c*/ 	.short	0x010a
        /*0a8e*/ 	.byte	0x3f
	.zero		1


	//   ....[23]....
        /*0a90*/ 	.word	0x00001c10
        /*0a94*/ 	.word	0x00000006
        /*0a98*/ 	.word	0x00022830
        /*0a9c*/ 	.short	0x010a
        /*0a9e*/ 	.byte	0x3f
	.zero		1


	//   ....[24]....
        /*0aa0*/ 	.word	0x00001c50
        /*0aa4*/ 	.word	0x00000006
        /*0aa8*/ 	.word	0x00022830
        /*0aac*/ 	.short	0x010a
        /*0aae*/ 	.byte	0x3f
	.zero		1


	//   ....[25]....
        /*0ab0*/ 	.word	0x000035d0
        /*0ab4*/ 	.word	0x00000000
        /*0ab8*/ 	.word	0x00000000
        /*0abc*/ 	.short	0x0101
        /*0abe*/ 	.byte	0x3f
	.zero		1


	//   ....[26]....
        /*0ac0*/ 	.word	0x00003a80
        /*0ac4*/ 	.word	0x00000006
        /*0ac8*/ 	.word	0x00022850
        /*0acc*/ 	.short	0x010a
        /*0ace*/ 	.byte	0x3f
	.zero		1


	//   ....[27]....
        /*0ad0*/ 	.word	0x00003ac0
        /*0ad4*/ 	.word	0x00000006
        /*0ad8*/ 	.word	0x00022850
        /*0adc*/ 	.short	0x010a
        /*0ade*/ 	.byte	0x3f
	.zero		1


	//   ....[28]....
        /*0ae0*/ 	.word	0x00003e80
        /*0ae4*/ 	.word	0x00000006
        /*0ae8*/ 	.word	0x00000000
        /*0aec*/ 	.short	0x0101
        /*0aee*/ 	.byte	0x3f
	.zero		1


	//   ....[29]....
        /*0af0*/ 	.word	0x00003fb0
        /*0af4*/ 	.word	0x000000ff
        /*0af8*/ 	.word	0x00022830
        /*0afc*/ 	.short	0x010a
        /*0afe*/ 	.byte	0x1a
	.zero		1


	//   ....[30]....
        /*0b00*/ 	.word	0x00003ff0
        /*0b04*/ 	.word	0x000000ff
        /*0b08*/ 	.word	0x00022830
        /*0b0c*/ 	.short	0x010a
        /*0b0e*/ 	.byte	0x1a
	.zero		1


	//   ....[31]....
        /*0b10*/ 	.word	0x00005a60
        /*0b14*/ 	.word	0x00000000
        /*0b18*/ 	.word	0x00000000
        /*0b1c*/ 	.short	0x0101
        /*0b1e*/ 	.byte	0x3f
	.zero		1


	//   ....[32]....
        /*0b20*/ 	.word	0x000065d0
        /*0b24*/ 	.word	0x000000ff
        /*0b28*/ 	.word	0x00022850
        /*0b2c*/ 	.short	0x010a
        /*0b2e*/ 	.byte	0x1a
	.zero		1


	//   ....[33]....
        /*0b30*/ 	.word	0x00006610
        /*0b34*/ 	.word	0x000000ff
        /*0b38*/ 	.word	0x00022850
        /*0b3c*/ 	.short	0x010a
        /*0b3e*/ 	.byte	0x1a
	.zero		1


	//   ....[34]....
        /*0b40*/ 	.word	0x00006920
        /*0b44*/ 	.word	0x000000c7
        /*0b48*/ 	.word	0x00000000
        /*0b4c*/ 	.short	0x0101
        /*0b4e*/ 	.byte	0x3f
	.zero		1


	//   ....[35]....
        /*0b50*/ 	.word	0x00006a70
        /*0b54*/ 	.word	0x000000ff
        /*0b58*/ 	.word	0x00022830
        /*0b5c*/ 	.short	0x010a
        /*0b5e*/ 	.byte	0x19
	.zero		1


	//   ....[36]....
        /*0b60*/ 	.word	0x00006ab0
        /*0b64*/ 	.word	0x000000ff
        /*0b68*/ 	.word	0x00022830
        /*0b6c*/ 	.short	0x010a
        /*0b6e*/ 	.byte	0x19
	.zero		1


	//   ....[37]....
        /*0b70*/ 	.word	0x00007db0
        /*0b74*/ 	.word	0x00000099
        /*0b78*/ 	.word	0x00000000
        /*0b7c*/ 	.short	0x0101
        /*0b7e*/ 	.byte	0x3f
	.zero		1


	//   ....[38]....
        /*0b80*/ 	.word	0x00008940
        /*0b84*/ 	.word	0x000000ff
        /*0b88*/ 	.word	0x00022850
        /*0b8c*/ 	.short	0x010a
        /*0b8e*/ 	.byte	0x19
	.zero		1


	//   ....[39]....
        /*0b90*/ 	.word	0x00008980
        /*0b94*/ 	.word	0x000000ff
        /*0b98*/ 	.word	0x00022850
        /*0b9c*/ 	.short	0x010a
        /*0b9e*/ 	.byte	0x19
	.zero		1


	//   ....[40]....
        /*0ba0*/ 	.word	0x00008c80
        /*0ba4*/ 	.word	0x000000b5
        /*0ba8*/ 	.word	0x00000000
        /*0bac*/ 	.short	0x0101
        /*0bae*/ 	.byte	0x3f
	.zero		1


	//   ....[41]....
        /*0bb0*/ 	.word	0x0000b0e0
        /*0bb4*/ 	.word	0x00000097
        /*0bb8*/ 	.word	0x00000000
        /*0bbc*/ 	.short	0x0101
        /*0bbe*/ 	.byte	0x3f
	.zero		1


	//   ....[42]....
        /*0bc0*/ 	.word	0x0000e050
        /*0bc4*/ 	.word	0x00000000
        /*0bc8*/ 	.word	0x00022840
        /*0bcc*/ 	.short	0x010a
        /*0bce*/ 	.byte	0x3f
	.zero		1


	//   ....[43]....
        /*0bd0*/ 	.word	0x0000ee50
        /*0bd4*/ 	.word	0x00000008
        /*0bd8*/ 	.word	0x00022800
        /*0bdc*/ 	.short	0x0107
        /*0bde*/ 	.byte	0x3f
	.zero		1


	//   ....[44]....
        /*0be0*/ 	.word	0x0000ef50
        /*0be4*/ 	.word	0x00000002
        /*0be8*/ 	.word	0x00022800
        /*0bec*/ 	.short	0x0101
        /*0bee*/ 	.byte	0x3f
	.zero		1


	//   ....[45]....
        /*0bf0*/ 	.word	0x0000ef70
        /*0bf4*/ 	.word	0x00000002
        /*0bf8*/ 	.word	0x00022820
        /*0bfc*/ 	.short	0x010a
        /*0bfe*/ 	.byte	0x3f
	.zero		1


	//   ....[46]....
        /*0c00*/ 	.word	0x0000f080
        /*0c04*/ 	.word	0x00000002
        /*0c08*/ 	.word	0x00022860
        /*0c0c*/ 	.short	0x010a
        /*0c0e*/ 	.byte	0x3f
	.zero		1


	//   ....[47]....
        /*0c10*/ 	.word	0x0000f960
        /*0c14*/ 	.word	0x00000003
        /*0c18*/ 	.word	0x00022840
        /*0c1c*/ 	.short	0x010a
        /*0c1e*/ 	.byte	0x3f
	.zero		1


	//   ....[48]....
        /*0c20*/ 	.word	0x0000fbc0
        /*0c24*/ 	.word	0x00000003
        /*0c28*/ 	.word	0x00022860
        /*0c2c*/ 	.short	0x010a
        /*0c2e*/ 	.byte	0x3f
	.zero		1


	//   ....[49]....
        /*0c30*/ 	.word	0x00010440
        /*0c34*/ 	.word	0x00000004
        /*0c38*/ 	.word	0x00022840
        /*0c3c*/ 	.short	0x010a
        /*0c3e*/ 	.byte	0x3f
	.zero		1


	//   ....[50]....
        /*0c40*/ 	.word	0x00010690
        /*0c44*/ 	.word	0x00000004
        /*0c48*/ 	.word	0x00022860
        /*0c4c*/ 	.short	0x010a
        /*0c4e*/ 	.byte	0x3f
	.zero		1


	//   ....[51]....
        /*0c50*/ 	.word	0x00010ea0
        /*0c54*/ 	.word	0x00000004
        /*0c58*/ 	.word	0x00022840
        /*0c5c*/ 	.short	0x010a
        /*0c5e*/ 	.byte	0x3f
	.zero		1


	//   ....[52]....
        /*0c60*/ 	.word	0x00011100
        /*0c64*/ 	.word	0x00000004
        /*0c68*/ 	.word	0x00022860
        /*0c6c*/ 	.short	0x010a
        /*0c6e*/ 	.byte	0x3f
	.zero		1


	//   ....[53]....
        /*0c70*/ 	.word	0x00012570
        /*0c74*/ 	.word	0x00000000
        /*0c78*/ 	.word	0x00022820
        /*0c7c*/ 	.short	0x010a
        /*0c7e*/ 	.byte	0x3f
	.zero		1


	//   ....[54]....
        /*0c80*/ 	.word	0x00012730
        /*0c84*/ 	.word	0x00000006
        /*0c88*/ 	.word	0x00000000
        /*0c8c*/ 	.short	0x010a
        /*0c8e*/ 	.byte	0x3f
	.zero		1


	//   ....[55]....
        /*0c90*/ 	.word	0x000127a0
        /*0c94*/ 	.word	0x00000007
        /*0c98*/ 	.word	0x00000000
        /*0c9c*/ 	.short	0x010a
        /*0c9e*/ 	.byte	0x3f
	.zero		1


	//   ....[56]....
        /*0ca0*/ 	.word	0x00012810
        /*0ca4*/ 	.word	0x00000004
        /*0ca8*/ 	.word	0x00000000
        /*0cac*/ 	.short	0x010a
        /*0cae*/ 	.byte	0x3f
	.zero		1


	//   ....[57]....
        /*0cb0*/ 	.word	0x00012840
        /*0cb4*/ 	.word	0x00000003
        /*0cb8*/ 	.word	0x00000000
        /*0cbc*/ 	.short	0x010a
        /*0cbe*/ 	.byte	0x3f
	.zero		1


	//   ....[58]....
        /*0cc0*/ 	.word	0x000128a0
        /*0cc4*/ 	.word	0x00000007
        /*0cc8*/ 	.word	0x00022800
        /*0ccc*/ 	.short	0x010a
        /*0cce*/ 	.byte	0x3f
	.zero		1


	//   ....[59]....
        /*0cd0*/ 	.word	0x000128f0
        /*0cd4*/ 	.word	0x00000006
        /*0cd8*/ 	.word	0x00022830
        /*0cdc*/ 	.short	0x010a
        /*0cde*/ 	.byte	0x3f
	.zero		1


	//   ....[60]....
        /*0ce0*/ 	.word	0x00012940
        /*0ce4*/ 	.word	0x00000006
        /*0ce8*/ 	.word	0x00022850
        /*0cec*/ 	.short	0x010a
        /*0cee*/ 	.byte	0x3f
	.zero		1


	//   ....[61]....
        /*0cf0*/ 	.word	0x000129a0
        /*0cf4*/ 	.word	0x00000005
        /*0cf8*/ 	.word	0x00022830
        /*0cfc*/ 	.short	0x010a
        /*0cfe*/ 	.byte	0x3f
	.zero		1


	//   ....[62]....
        /*0d00*/ 	.word	0x000129f0
        /*0d04*/ 	.word	0x000000c7
        /*0d08*/ 	.word	0x00022850
        /*0d0c*/ 	.short	0x010a
        /*0d0e*/ 	.byte	0x3f
	.zero		1


	//   ....[63]....
        /*0d10*/ 	.word	0x00012a50
        /*0d14*/ 	.word	0x00000005
        /*0d18*/ 	.word	0x00022830
        /*0d1c*/ 	.short	0x010a
        /*0d1e*/ 	.byte	0x3f
	.zero		1


	//   ....[64]....
        /*0d20*/ 	.word	0x00012aa0
        /*0d24*/ 	.word	0x000000b5
        /*0d28*/ 	.word	0x00022850
        /*0d2c*/ 	.short	0x010a
        /*0d2e*/ 	.byte	0x3f
	.zero		1


	//   ....[65]....
        /*0d30*/ 	.word	0x00012c40
        /*0d34*/ 	.word	0x00000000
        /*0d38*/ 	.word	0x00022840
        /*0d3c*/ 	.short	0x010a
        /*0d3e*/ 	.byte	0x3f
	.zero		1


	//   ....[66]....
        /*0d40*/ 	.word	0x00013740
        /*0d44*/ 	.word	0x00000002
        /*0d48*/ 	.word	0x00022820
        /*0d4c*/ 	.short	0x010a
        /*0d4e*/ 	.byte	0x3f
	.zero		1


	//   ....[67]....
        /*0d50*/ 	.word	0x00013790
        /*0d54*/ 	.word	0x00000002
        /*0d58*/ 	.word	0x00022860
        /*0d5c*/ 	.short	0x010a
        /*0d5e*/ 	.byte	0x3f
	.zero		1


	//   ....[68]....
        /*0d60*/ 	.word	0x000137e0
        /*0d64*/ 	.word	0x00000003
        /*0d68*/ 	.word	0x00022840
        /*0d6c*/ 	.short	0x010a
        /*0d6e*/ 	.byte	0x3f
	.zero		1


	//   ....[69]....
        /*0d70*/ 	.word	0x00013830
        /*0d74*/ 	.word	0x00000003
        /*0d78*/ 	.word	0x00022860
        /*0d7c*/ 	.short	0x010a
        /*0d7e*/ 	.byte	0x3f
	.zero		1


	//   ....[70]....
        /*0d80*/ 	.word	0x00013880
        /*0d84*/ 	.word	0x00000004
        /*0d88*/ 	.word	0x00022840
        /*0d8c*/ 	.short	0x010a
        /*0d8e*/ 	.byte	0x3f
	.zero		1


	//   ....[71]....
        /*0d90*/ 	.word	0x000138d0
        /*0d94*/ 	.word	0x00000004
        /*0d98*/ 	.word	0x00022860
        /*0d9c*/ 	.short	0x010a
        /*0d9e*/ 	.byte	0x3f
	.zero		1


	//   ....[72]....
        /*0da0*/ 	.word	0x00013920
        /*0da4*/ 	.word	0x00000004
        /*0da8*/ 	.word	0x00022840
        /*0dac*/ 	.short	0x010a
        /*0dae*/ 	.byte	0x3f
	.zero		1


	//   ....[73]....
        /*0db0*/ 	.word	0x00013970
        /*0db4*/ 	.word	0x00000004
        /*0db8*/ 	.word	0x00022860
        /*0dbc*/ 	.short	0x010a
        /*0dbe*/ 	.byte	0x3f
	.zero		1


	//   ....[74]....
        /*0dc0*/ 	.word	0x00014300
        /*0dc4*/ 	.word	0x00000000
        /*0dc8*/ 	.word	0x00022820
        /*0dcc*/ 	.short	0x010a
        /*0dce*/ 	.byte	0x3f
	.zero		1


	//   ....[75]....
        /*0dd0*/ 	.word	0x000144a0
        /*0dd4*/ 	.word	0x00000006
        /*0dd8*/ 	.word	0x00000000
        /*0ddc*/ 	.short	0x010a
        /*0dde*/ 	.byte	0x3f
	.zero		1


	//   ....[76]....
        /*0de0*/ 	.word	0x000144f0
        /*0de4*/ 	.word	0x00000007
        /*0de8*/ 	.word	0x00000000
        /*0dec*/ 	.short	0x010a
        /*0dee*/ 	.byte	0x3f
	.zero		1


	//   ....[77]....
        /*0df0*/ 	.word	0x00014540
        /*0df4*/ 	.word	0x00000004
        /*0df8*/ 	.word	0x00000000
        /*0dfc*/ 	.short	0x010a
        /*0dfe*/ 	.byte	0x3f
	.zero		1


	//----- nvinfo : EIATTR_NUM_MBARRIERS
	.align		4
.L_1571:
        /*0e00*/ 	.byte	0x03, 0x38
        /*0e02*/ 	.short	0x0016


	//----- nvinfo : EIATTR_EXIT_INSTR_OFFSETS
	.align		4
        /*0e04*/ 	.byte	0x04, 0x1c
        /*0e06*/ 	.short	(.L_1573 - .L_1572)


	//   ....[0]....
.L_1572:
        /*0e08*/ 	.word	0x00000a80


	//   ....[1]....
        /*0e0c*/ 	.word	0x0000c470


	//   ....[2]....
        /*0e10*/ 	.word	0x00012890


	//----- nvinfo : EIATTR_MAX_THREADS
	.align		4
.L_1573:
        /*0e14*/ 	.byte	0x04, 0x05
        /*0e16*/ 	.short	(.L_1575 - .L_1574)
.L_1574:
        /*0e18*/ 	.word	0x00000180
        /*0e1c*/ 	.word	0x00000001
        /*0e20*/ 	.word	0x00000001


	//----- nvinfo : EIATTR_CRS_STACK_SIZE
	.align		4
.L_1575:
        /*0e24*/ 	.byte	0x04, 0x1e
        /*0e26*/ 	.short	(.L_1577 - .L_1576)
.L_1576:
        /*0e28*/ 	.word	0x00000000


	//----- nvinfo : EIATTR_CBANK_PARAM_SIZE
	.align		4
.L_1577:
        /*0e2c*/ 	.byte	0x03, 0x19
        /*0e2e*/ 	.short	0x0af0


	//----- nvinfo : EIATTR_PARAM_CBANK
	.align		4
        /*0e30*/ 	.byte	0x04, 0x0a
        /*0e32*/ 	.short	(.L_1579 - .L_1578)
	.align		4
.L_1578:
        /*0e34*/ 	.word	index@(.nv.constant0._ZN7cutlass13device_kernelIN5flash11enable_sm90INS1_16FlashAttnFwdSm90INS1_25CollectiveMainloopFwdSm90ILi2EN4cute5tupleIJNS5_1CILi1EEES8_S8_EEENS6_IJNS7_ILi128EEENS7_ILi96EEENS7_ILi64EEEEEELi256ENS_6half_tEfNS_4arch4Sm90ELb1ELb0ELb1ELb1ELb0ELb0ELb0ELb1ELb0ELb1ELb0ELb0EEENS1_21CollectiveEpilogueFwdINS6_IJSA_NS7_ILi256EEESB_EEES9_SE_SG_Li256ELb1ELb1ELb0ELb0EEENS1_36VarlenDynamicPersistentTileSchedulerILi128ELi96ELi256ELi128ELb0ELb1ELb1ELb1ELb1ELb1EEEEEEEEEvNT_6ParamsE)
        /*0e38*/ 	.short	0x0210
        /*0e3a*/ 	.short	0x0af0


	//----- nvinfo : EIATTR_SW_WAR
	.align		4
.L_1579:
        /*0e3c*/ 	.byte	0x04, 0x36
        /*0e3e*/ 	.short	(.L_1581 - .L_1580)
.L_1580:
        /*0e40*/ 	.word	0x00000008
.L_1581:


//--------------------- .nv.info._ZN7cutlass13device_kernelIN5flash11enable_sm90INS1_16FlashAttnFwdSm90INS1_25CollectiveMainloopFwdSm90ILi2EN4cute5tupleIJNS5_1CILi1EEES8_S8_EEENS6_IJNS7_ILi128EEENS7_ILi96EEENS7_ILi64EEEEEELi256ENS_6half_tEfNS_4arch4Sm90ELb1ELb0ELb1ELb1ELb0ELb1ELb0ELb1ELb0ELb1ELb0ELb0EEENS1_21CollectiveEpilogueFwdINS6_IJSA_NS7_ILi256EEESB_EEES9_SE_SG_Li256ELb1ELb1ELb0ELb0EEENS1_36VarlenDynamicPersistentTileSchedulerILi128ELi96ELi256ELi128ELb0ELb1ELb1ELb1ELb1ELb1EEEEEEEEEvNT_6ParamsE --------------------------
	.section	.nv.info._ZN7cutlass13device_kernelIN5flash11enable_sm90INS1_16FlashAttnFwdSm90INS1_25CollectiveMainloopFwdSm90ILi2EN4cute5tupleIJNS5_1CILi1EEES8_S8_EEENS6_IJNS7_ILi128EEENS7_ILi96EEENS7_ILi64EEEEEELi256ENS_6half_tEfNS_4arch4Sm90ELb1ELb0ELb1ELb1ELb0ELb1ELb0ELb1ELb0ELb1ELb0ELb0EEENS1_21CollectiveEpilogueFwdINS6_IJSA_NS7_ILi256EEESB_EEES9_SE_SG_Li256ELb1ELb1ELb0ELb0EEENS1_36VarlenDynamicPersistentTileSchedulerILi128ELi96ELi256ELi128ELb0ELb1ELb1ELb1ELb1ELb1EEEEEEEEEvNT_6ParamsE,"",@"SHT_CUDA_INFO"
	.sectionflags	@""
	.align	4


	//----- nvinfo : EIATTR_CUDA_API_VERSION
	.align		4
        /*0000*/ 	.byte	0x04, 0x37
        /*0002*/ 	.short	(.L_1583 - .L_1582)
.L_1582:
        /*0004*/ 	.word	0x00000082


	//----- nvinfo : EIATTR_KPARAM_INFO
	.align		4
.L_1583:
        /*0008*/ 	.byte	0x04, 0x17
        /*000a*/ 	.short	(.L_1585 - .L_1584)
.L_1584:
        /*000c*/ 	.word	0x00000000
        /*0010*/ 	.short	0x0000
        /*0012*/ 	.short	0x0070
        /*0014*/ 	.byte	0x00, 0xf0, 0x01, 0x2a


	//----- nvinfo : EIATTR_SPARSE_MMA_MASK
	.align		4
.L_1585:
        /*0018*/ 	.byte	0x03, 0x50
        /*001a*/ 	.short	0x0000


	//----- nvinfo : EIATTR_MAXREG_COUNT
	.align		4
        /*001c*/ 	.byte	0x03, 0x1b
        /*001e*/ 	.short	0x00a8


	//----- nvinfo : EIATTR_NUM_BARRIERS
	.align		4
        /*0020*/ 	.byte	0x02, 0x4c
        /*0022*/ 	.byte	0x10
	.zero		1


	//----- nvinfo : EIATTR_EXTERNS
	.align		4
        /*0024*/ 	.byte	0x04, 0x0f
        /*0026*/ 	.short	(.L_1587 - .L_1586)


	//   ....[0]....
	.align		4
.L_1586:
        /*0028*/ 	.word	index@(__assertfail)


	//----- nvinfo : EIATTR_ANNOTATIONS
	.align		4
.L_1587:
        /*002c*/ 	.byte	0x04, 0x55
        /*002e*/ 	.short	(.L_1589 - .L_1588)


	//   ....[0]....
.L_1588:
        /* <DEDUP_REMOVED lines=95> */


	//----- nvinfo : EIATTR_MERCURY_ISA_VERSION
	.align		4
.L_1589:
        /*0608*/ 	.byte	0x03, 0x5f
        /*060a*/ 	.short	0x0101


	//----- nvinfo : EIATTR_UNUSED_LOAD_BYTE_OFFSET
	.align		4
        /*060c*/ 	.byte	0x04, 0x44
        /*060e*/ 	.short	(.L_1591 - .L_1590)


	//   ....[0]....
.L_1590:
        /*0610*/ 	.word	0x00000ac0
        /*0614*/ 	.word	0x0000fff0


	//   ....[1]....
        /*0618*/ 	.word	0x00010ce0
        /*061c*/ 	.word	0x0000fff0


	//----- nvinfo : EIATTR_INT_WARP_WIDE_INSTR_OFFSETS
	.align		4
.L_1591:
        /*0620*/ 	.byte	0x04, 0x31
        /*0622*/ 	.short	(.L_1593 - .L_1592)


	//   ....[0]....
.L_1592:
        /*0624*/ 	.word	0x00000180


	//   ....[1]....
        /*0628*/ 	.word	0x00000220


	//   ....[2]....
        /*062c*/ 	.word	0x00000290


	//   ....[3]....
        /*0630*/ 	.word	0x000164c0


	//   ....[4]....
        /*0634*/ 	.word	0x00016550


	//   ....[5]....
        /*0638*/ 	.word	0x0001a4c0


	//   ....[6]....
        /*063c*/ 	.word	0x0001a550


	//----- nvinfo : EIATTR_COOP_GROUP_MASK_REGIDS
	.align		4
.L_1593:
        /*0640*/ 	.byte	0x04, 0x29
        /*0642*/ 	.short	(.L_1595 - .L_1594)


	//   ....[0]....
.L_1594:
        /*0644*/ 	.word	0xffffffff


	//   ....[1]....
        /*0648*/ 	.word	0xffffffff


	//   ....[2]....
        /*064c*/ 	.word	0xffffffff


	//   ....[3]....
        /*0650*/ 	.word	0xffffffff


	//   ....[4]....
        /*0654*/ 	.word	0xffffffff


	//   ....[5]....
        /*0658*/ 	.word	0xffffffff


	//   ....[6]....
        /*065c*/ 	.word	0xffffffff


	//   ....[7]....
        /*0660*/ 	.word	0xffffffff


	//   ....[8]....
        /*0664*/ 	.word	0xffffffff


	//   ....[9]....
        /*0668*/ 	.word	0xffffffff


	//   ....[10]....
        /*066c*/ 	.word	0xffffffff


	//   ....[11]....
        /*0670*/ 	.word	0xffffffff


	//   ....[12]....
        /*0674*/ 	.word	0xffffffff


	//   ....[13]....
        /*0678*/ 	.word	0xffffffff


	//   ....[14]....
        /*067c*/ 	.word	0xffffffff


	//   ....[15]....
        /*0680*/ 	.word	0xffffffff


	//   ....[16]....
        /*0684*/ 	.word	0xffffffff


	//   ....[17]....
        /*0688*/ 	.word	0xffffffff


	//   ....[18]....
        /*068c*/ 	.word	0xffffffff


	//   ....[19]....
        /*0690*/ 	.word	0xffffffff


	//   ....[20]....
        /*0694*/ 	.word	0xffffffff


	//   ....[21]....
        /*0698*/ 	.word	0xffffffff


	//   ....[22]....
        /*069c*/ 	.word	0xffffffff


	//   ....[23]....
        /*06a0*/ 	.word	0xffffffff


	//   ....[24]....
        /*06a4*/ 	.word	0xffffffff


	//   ....[25]....
        /*06a8*/ 	.word	0xffffffff


	//   ....[26]....
        /*06ac*/ 	.word	0xffffffff


	//   ....[27]....
        /*06b0*/ 	.word	0xffffffff


	//   ....[28]....
        /*06b4*/ 	.word	0xffffffff


	//   ....[29]....
        /*06b8*/ 	.word	0xffffffff


	//   ....[30]....
        /*06bc*/ 	.word	0xffffffff


	//   ....[31]....
        /*06c0*/ 	.word	0xffffffff


	//   ....[32]....
        /*06c4*/ 	.word	0xffffffff


	//   ....[33]....
        /*06c8*/ 	.word	0xffffffff


	//   ....[34]....
        /*06cc*/ 	.word	0xffffffff


	//   ....[35]....
        /*06d0*/ 	.word	0xffffffff


	//   ....[36]....
        /*06d4*/ 	.word	0xffffffff


	//   ....[37]....
        /*06d8*/ 	.word	0xffffffff


	//   ....[38]....
        /*06dc*/ 	.word	0xffffffff


	//   ....[39]....
        /*06e0*/ 	.word	0xffffffff


	//   ....[40]....
        /*06e4*/ 	.word	0xffffffff


	//   ....[41]....
        /*06e8*/ 	.word	0xffffffff


	//   ....[42]....
        /*06ec*/ 	.word	0xffffffff


	//   ....[43]....
        /*06f0*/ 	.word	0xffffffff


	//   ....[44]....
        /*06f4*/ 	.word	0xffffffff


	//   ....[45]....
        /*06f8*/ 	.word	0xffffffff


	//   ....[46]....
        /*06fc*/ 	.word	0xffffffff


	//   ....[47]....
        /*0700*/ 	.word	0xffffffff


	//   ....[48]....
        /*0704*/ 	.word	0xffffffff


	//   ....[49]....
        /*0708*/ 	.word	0xffffffff


	//   ....[50]....
        /*070c*/ 	.word	0xffffffff


	//   ....[51]....
        /*0710*/ 	.word	0xffffffff


	//   ....[52]....
        /*0714*/ 	.word	0xffffffff


	//   ....[53]....
        /*0718*/ 	.word	0xffffffff


	//   ....[54]....
        /*071c*/ 	.word	0xffffffff


	//   ....[55]....
        /*0720*/ 	.word	0xffffffff


	//   ....[56]....
        /*0724*/ 	.word	0xffffffff


	//   ....[57]....
        /*0728*/ 	.word	0xffffffff


	//   ....[58]....
        /*072c*/ 	.word	0xffffffff


	//   ....[59]....
        /*0730*/ 	.word	0xffffffff


	//   ....[60]....
        /*0734*/ 	.word	0xffffffff


	//   ....[61]....
        /*0738*/ 	.word	0xffffffff


	//   ....[62]....
        /*073c*/ 	.word	0xffffffff


	//   ....[63]....
        /*0740*/ 	.word	0xffffffff


	//   ....[64]....
        /*0744*/ 	.word	0xffffffff


	//   ....[65]....
        /*0748*/ 	.word	0xffffffff


	//   ....[66]....
        /*074c*/ 	.word	0xffffffff


	//   ....[67]....
        /*0750*/ 	.word	0xffffffff


	//   ....[68]....
        /*0754*/ 	.word	0xffffffff


	//   ....[69]....
        /*0758*/ 	.word	0xffffffff


	//   ....[70]....
        /*075c*/ 	.word	0xffffffff


	//   ....[71]....
        /*0760*/ 	.word	0xffffffff


	//   ....[72]....
        /*0764*/ 	.word	0xffffffff


	//   ....[73]....
        /*0768*/ 	.word	0xffffffff


	//   ....[74]....
        /*076c*/ 	.word	0xffffffff


	//   ....[75]....
        /*0770*/ 	.word	0xffffffff


	//   ....[76]....
        /*0774*/ 	.word	0xffffffff


	//   ....[77]....
        /*0778*/ 	.word	0xffffffff


	//   ....[78]....
        /*077c*/ 	.word	0xffffffff


	//   ....[79]....
        /*0780*/ 	.word	0xffffffff


	//   ....[80]....
        /*0784*/ 	.word	0xffffffff


	//   ....[81]....
        /*0788*/ 	.word	0xffffffff


	//   ....[82]....
        /*078c*/ 	.word	0xffffffff


	//   ....[83]....
        /*0790*/ 	.word	0xffffffff


	//   ....[84]....
        /*0794*/ 	.word	0xffffffff


	//   ....[85]....
        /*0798*/ 	.word	0xffffffff


	//   ....[86]....
        /*079c*/ 	.word	0xffffffff


	//   ....[87]....
        /*07a0*/ 	.word	0xffffffff


	//   ....[88]....
        /*07a4*/ 	.word	0xffffffff


	//   ....[89]....
        /*07a8*/ 	.word	0xffffffff


	//   ....[90]....
        /*07ac*/ 	.word	0xffffffff


	//   ....[91]....
        /*07b0*/ 	.word	0xffffffff


	//   ....[92]....
        /*07b4*/ 	.word	0xffffffff


	//   ....[93]....
        /*07b8*/ 	.word	0xffffffff


	//   ....[94]....
        /*07bc*/ 	.word	0xffffffff


	//   ....[95]....
        /*07c0*/ 	.word	0xffffffff


	//   ....[96]....
        /*07c4*/ 	.word	0xffffffff


	//   ....[97]....
        /*07c8*/ 	.word	0xffffffff


	//   ....[98]....
        /*07cc*/ 	.word	0xffffffff


	//   ....[99]....
        /*07d0*/ 	.word	0xffffffff


	//   ....[100]....
        /*07d4*/ 	.word	0xffffffff


	//   ....[101]....
        /*07d8*/ 	.word	0xffffffff


	//   ....[102]....
        /*07dc*/ 	.word	0xffffffff


	//   ....[103]....
        /*07e0*/ 	.word	0xffffffff


	//   ....[104]....
        /*07e4*/ 	.word	0xffffffff


	//   ....[105]....
        /*07e8*/ 	.word	0xffffffff


	//   ....[106]....
        /*07ec*/ 	.word	0xffffffff


	//   ....[107]....
        /*07f0*/ 	.word	0xffffffff


	//   ....[108]....
        /*07f4*/ 	.word	0xffffffff


	//   ....[109]....
        /*07f8*/ 	.word	0xffffffff


	//   ....[110]....
        /*07fc*/ 	.word	0xffffffff


	//   ....[111]....
        /*0800*/ 	.word	0xffffffff


	//   ....[112]....
        /*0804*/ 	.word	0xffffffff


	//   ....[113]....
        /*0808*/ 	.word	0xffffffff


	//   ....[114]....
        /*080c*/ 	.word	0xffffffff


	//   ....[115]....
        /*0810*/ 	.word	0xffffffff


	//   ....[116]....
        /*0814*/ 	.word	0x0500000f


	//   ....[117]....
        /*0818*/ 	.word	0x0500000f


	//   ....[118]....
        /*081c*/ 	.word	0x0500000f


	//   ....[119]....
        /*0820*/ 	.word	0x0500000f


	//   ....[120]....
        /*0824*/ 	.word	0x0500000f


	//   ....[121]....
        /*0828*/ 	.word	0x0500000f


	//   ....[122]....
        /*082c*/ 	.word	0x0500000f


	//   ....[123]....
        /*0830*/ 	.word	0x0500000f


	//   ....[124]....
        /*0834*/ 	.word	0x0500000f


	//   ....[125]....
        /*0838*/ 	.word	0x0500000f


	//   ....[126]....
        /*083c*/ 	.word	0x0500000f


	//   ....[127]....
        /*0840*/ 	.word	0x0500000f


	//   ....[128]....
        /*0844*/ 	.word	0x0500000f


	//   ....[129]....
        /*0848*/ 	.word	0x0500000f


	//   ....[130]....
        /*084c*/ 	.word	0x0500000f


	//   ....[131]....
        /*0850*/ 	.word	0x0500000f


	//   ....[132]....
        /*0854*/ 	.word	0x0500000f


	//   ....[133]....
        /*0858*/ 	.word	0x0500000f


	//   ....[134]....
        /*085c*/ 	.word	0x0500000f


	//   ....[135]....
        /*0860*/ 	.word	0x0500000f


	//   ....[136]....
        /*0864*/ 	.word	0x0500000f


	//   ....[137]....
        /*0868*/ 	.word	0x0500000f


	//   ....[138]....
        /*086c*/ 	.word	0x0500000f


	//   ....[139]....
        /*0870*/ 	.word	0x0500000f


	//   ....[140]....
        /*0874*/ 	.word	0x0500000f


	//   ....[141]....
        /*0878*/ 	.word	0x0500000f


	//   ....[142]....
        /*087c*/ 	.word	0x0500000f


	//   ....[143]....
        /*0880*/ 	.word	0x0500000f


	//   ....[144]....
        /*0884*/ 	.word	0x0500000f


	//   ....[145]....
        /*0888*/ 	.word	0x0500000f


	//   ....[146]....
        /*088c*/ 	.word	0x0500000f


	//   ....[147]....
        /*0890*/ 	.word	0x0500000f


	//   ....[148]....
        /*0894*/ 	.word	0x0500000f


	//   ....[149]....
        /*0898*/ 	.word	0x0500000f


	//   ....[150]....
        /*089c*/ 	.word	0x0500000f


	//   ....[151]....
        /*08a0*/ 	.word	0x0500000f


	//   ....[152]....
        /*08a4*/ 	.word	0x0500000f


	//   ....[153]....
        /*08a8*/ 	.word	0x0500000f


	//   ....[154]....
        /*08ac*/ 	.word	0x0500000f


	//   ....[155]....
        /*08b0*/ 	.word	0x0500000f


	//   ....[156]....
        /*08b4*/ 	.word	0x0500000f


	//   ....[157]....
        /*08b8*/ 	.word	0x0500000f


	//   ....[158]....
        /*08bc*/ 	.word	0x0500000f


	//   ....[159]....
        /*08c0*/ 	.word	0x0500000f


	//   ....[160]....
        /*08c4*/ 	.word	0x0500000f


	//   ....[161]....
        /*08c8*/ 	.word	0x0500000f


	//   ....[162]....
        /*08cc*/ 	.word	0x0500000f


	//   ....[163]....
        /*08d0*/ 	.word	0x0500000f


	//   ....[164]....
        /*08d4*/ 	.word	0x0500000f


	//   ....[165]....
        /*08d8*/ 	.word	0x0500000f


	//   ....[166]....
        /*08dc*/ 	.word	0x0500000f


	//   ....[167]....
        /*08e0*/ 	.word	0x0500000f


	//   ....[168]....
        /*08e4*/ 	.word	0x0500000f


	//   ....[169]....
        /*08e8*/ 	.word	0x0500000f


	//   ....[170]....
        /*08ec*/ 	.word	0x0500000f


	//   ....[171]....
        /*08f0*/ 	.word	0x0500000f


	//   ....[172]....
        /*08f4*/ 	.word	0x0500000f


	//   ....[173]....
        /*08f8*/ 	.word	0x0500000f


	//   ....[174]....
        /*08fc*/ 	.word	0x0500000f


	//   ....[175]....
        /*0900*/ 	.word	0x0500000f


	//   ....[176]....
        /*0904*/ 	.word	0x0500000f


	//----- nvinfo : EIATTR_COOP_GROUP_INSTR_OFFSETS
	.align		4
.L_1595:
        /*0908*/ 	.byte	0x04, 0x28
        /*090a*/ 	.short	(.L_1597 - .L_1596)


	//   ....[0]....
.L_1596:
        /*090c*/ 	.word	0x00000060


	//   ....[1]....
        /*0910*/ 	.word	0x00000190


	//   ....[2]....
        /*0914*/ 	.word	0x00000240


	//   ....[3]....
        /*0918*/ 	.word	0x00000400


	//   ....[4]....
        /*091c*/ 	.word	0x00000560


	//   ....[5]....
        /*0920*/ 	.word	0x00000680


	//   ....[6]....
        /*0924*/ 	.word	0x000007e0


	//   ....[7]....
        /*0928*/ 	.word	0x00005ca0


	//   ....[8]....
        /*092c*/ 	.word	0x000063a0


	//   ....[9]....
        /*0930*/ 	.word	0x000063b0


	//   ....[10]....
        /*0934*/ 	.word	0x000063c0


	//   ....[11]....
        /*0938*/ 	.word	0x000063d0


	//   ....[12]....
        /*093c*/ 	.word	0x000066e0


	//   ....[13]....
        /*0940*/ 	.word	0x000066f0


	//   ....[14]....
        /*0944*/ 	.word	0x00006700


	//   ....[15]....
        /*0948*/ 	.word	0x00006710


	//   ....[16]....
        /*094c*/ 	.word	0x000078f0


	//   ....[17]....
        /*0950*/ 	.word	0x00007910


	//   ....[18]....
        /*0954*/ 	.word	0x00007920


	//   ....[19]....
        /*0958*/ 	.word	0x00007930


	//   ....[20]....
        /*095c*/ 	.word	0x00007a10


	//   ....[21]....
        /*0960*/ 	.word	0x00007a20


	//   ....[22]....
        /*0964*/ 	.word	0x00007ad0


	//   ....[23]....
        /*0968*/ 	.word	0x00007b10


	//   ....[24]....
        /*096c*/ 	.word	0x00009280


	//   ....[25]....
        /*0970*/ 	.word	0x00009310


	//   ....[26]....
        /*0974*/ 	.word	0x00009a40


	//   ....[27]....
        /*0978*/ 	.word	0x00009af0


	//   ....[28]....
        /*097c*/ 	.word	0x0000a230


	//   ....[29]....
        /*0980*/ 	.word	0x0000a290


	//   ....[30]....
        /*0984*/ 	.word	0x0000b230


	//   ....[31]....
        /*0988*/ 	.word	0x0000b240


	//   ....[32]....
        /*098c*/ 	.word	0x0000bf70


	//   ....[33]....
        /*0990*/ 	.word	0x0000c010


	//   ....[34]....
        /*0994*/ 	.word	0x0000cb30


	//   ....[35]....
        /*0998*/ 	.word	0x0000cbc0


	//   ....[36]....
        /*099c*/ 	.word	0x0000e6d0


	//   ....[37]....
        /*09a0*/ 	.word	0x0000e730


	//   ....[38]....
        /*09a4*/ 	.word	0x0000f0f0


	//   ....[39]....
        /*09a8*/ 	.word	0x0000f150


	//   ....[40]....
        /*09ac*/ 	.word	0x00010260


	//   ....[41]....
        /*09b0*/ 	.word	0x000102d0


	//   ....[42]....
        /*09b4*/ 	.word	0x00010330


	//   ....[43]....
        /*09b8*/ 	.word	0x00010370


	//   ....[44]....
        /*09bc*/ 	.word	0x00011cf0


	//   ....[45]....
        /*09c0*/ 	.word	0x00011d20


	//   ....[46]....
        /*09c4*/ 	.word	0x00011d50


	//   ....[47]....
        /*09c8*/ 	.word	0x00011da0


	//   ....[48]....
        /*09cc*/ 	.word	0x000124a0


	//   ....[49]....
        /*09d0*/ 	.word	0x00012700


	//   ....[50]....
        /*09d4*/ 	.word	0x00012840


	//   ....[51]....
        /*09d8*/ 	.word	0x00012870


	//   ....[52]....
        /*09dc*/ 	.word	0x000129b0


	//   ....[53]....
        /*09e0*/ 	.word	0x000129d0


	//   ....[54]....
        /*09e4*/ 	.word	0x00012b20


	//   ....[55]....
        /*09e8*/ 	.word	0x00012b30


	//   ....[56]....
        /*09ec*/ 	.word	0x00013380


	//   ....[57]....
        /*09f0*/ 	.word	0x00013390


	//   ....[58]....
        /*09f4*/ 	.word	0x00013570


	//   ....[59]....
        /*09f8*/ 	.word	0x00013580


	//   ....[60]....
        /*09fc*/ 	.word	0x00013750


	//   ....[61]....
        /*0a00*/ 	.word	0x00013760


	//   ....[62]....
        /*0a04*/ 	.word	0x00013930


	//   ....[63]....
        /*0a08*/ 	.word	0x00013940


	//   ....[64]....
        /*0a0c*/ 	.word	0x00013b70


	//   ....[65]....
        /*0a10*/ 	.word	0x00013d40


	//   ....[66]....
        /*0a14*/ 	.word	0x00013d70


	//   ....[67]....
        /*0a18*/ 	.word	0x00013da0


	//   ....[68]....
        /*0a1c*/ 	.word	0x00013dd0


	//   ....[69]....
        /*0a20*/ 	.word	0x00013e00


	//   ....[70]....
        /*0a24*/ 	.word	0x00013e30


	//   ....[71]....
        /*0a28*/ 	.word	0x00013fa0


	//   ....[72]....
        /*0a2c*/ 	.word	0x00013fd0


	//   ....[73]....
        /*0a30*/ 	.word	0x00014000


	//   ....[74]....
        /*0a34*/ 	.word	0x00014030


	//   ....[75]....
        /*0a38*/ 	.word	0x00014060


	//   ....[76]....
        /*0a3c*/ 	.word	0x00014090


	//   ....[77]....
        /*0a40*/ 	.word	0x00014130


	//   ....[78]....
        /*0a44*/ 	.word	0x00014190


	//   ....[79]....
        /*0a48*/ 	.word	0x00014220


	//   ....[80]....
        /*0a4c*/ 	.word	0x00015030


	//   ....[81]....
        /*0a50*/ 	.word	0x00016ac0


	//   ....[82]....
        /*0a54*/ 	.word	0x00017670


	//   ....[83]....
        /*0a58*/ 	.word	0x00017680


	//   ....[84]....
        /*0a5c*/ 	.word	0x000176a0


	//   ....[85]....
        /*0a60*/ 	.word	0x00017740


	//   ....[86]....
        /*0a64*/ 	.word	0x00017770


	//   ....[87]....
        /*0a68*/ 	.word	0x000177e0


	//   ....[88]....
        /*0a6c*/ 	.word	0x00017810


	//   ....[89]....
        /*0a70*/ 	.word	0x00017880


	//   ....[90]....
        /*0a74*/ 	.word	0x000178b0


	//   ....[91]....
        /*0a78*/ 	.word	0x00017920


	//   ....[92]....
        /*0a7c*/ 	.word	0x00017950


	//   ....[93]....
        /*0a80*/ 	.word	0x000179c0


	//   ....[94]....
        /*0a84*/ 	.word	0x000179f0


	//   ....[95]....
        /*0a88*/ 	.word	0x00017a10


	//   ....[96]....
        /*0a8c*/ 	.word	0x00017a70


	//   ....[97]....
        /*0a90*/ 	.word	0x00017a80


	//   ....[98]....
        /*0a94*/ 	.word	0x0001a750


	//   ....[99]....
        /*0a98*/ 	.word	0x0001a7b0


	//   ....[100]....
        /*0a9c*/ 	.word	0x0001a7e0


	//   ....[101]....
        /*0aa0*/ 	.word	0x0001a7f0


	//   ....[102]....
        /*0aa4*/ 	.word	0x0001a820


	//   ....[103]....
        /*0aa8*/ 	.word	0x0001a850


	//   ....[104]....
        /*0aac*/ 	.word	0x0001a880


	//   ....[105]....
        /*0ab0*/ 	.word	0x0001a8b0


	//   ....[106]....
        /*0ab4*/ 	.word	0x0001aa30


	//   ....[107]....
        /*0ab8*/ 	.word	0x0001aa60


	//   ....[108]....
        /*0abc*/ 	.word	0x0001aa90


	//   ....[109]....
        /*0ac0*/ 	.word	0x0001aac0


	//   ....[110]....
        /*0ac4*/ 	.word	0x0001aaf0


	//   ....[111]....
        /*0ac8*/ 	.word	0x0001ab20


	//   ....[112]....
        /*0acc*/ 	.word	0x0001abe0


	//   ....[113]....
        /*0ad0*/ 	.word	0x0001ac00


	//   ....[114]....
        /*0ad4*/ 	.word	0x0001ac70


	//   ....[115]....
        /*0ad8*/ 	.word	0x0001b340


	//   ....[116]....
        /*0adc*/ 	.word	0x0001b7d0


	//   ....[117]....
        /*0ae0*/ 	.word	0x0001b870


	//   ....[118]....
        /*0ae4*/ 	.word	0x0001b900


	//   ....[119]....
        /*0ae8*/ 	.word	0x0001b950


	//   ....[120]....
        /*0aec*/ 	.word	0x0001b9a0


	//   ....[121]....
        /*0af0*/ 	.word	0x0001ba30


	//   ....[122]....
        /*0af4*/ 	.word	0x0001bac0


	//   ....[123]....
        /*0af8*/ 	.word	0x0001bb10


	//   ....[124]....
        /*0afc*/ 	.word	0x0001bb60


	//   ....[125]....
        /*0b00*/ 	.word	0x0001bc50


	//   ....[126]....
        /*0b04*/ 	.word	0x0001bd00


	//   ....[127]....
        /*0b08*/ 	.word	0x0001bd80


	//   ....[128]....
        /*0b0c*/ 	.word	0x0001be00


	//   ....[129]....
        /*0b10*/ 	.word	0x0001bea0


	//   ....[130]....
        /*0b14*/ 	.word	0x0001bf40


	//   ....[131]....
        /*0b18*/ 	.word	0x0001bfc0


	//   ....[132]....
        /*0b1c*/ 	.word	0x0001c0d0


	//   ....[133]....
        /*0b20*/ 	.word	0x0001c400


	//   ....[134]....
        /*0b24*/ 	.word	0x0001c450


	//   ....[135]....
        /*0b28*/ 	.word	0x0001c4e0


	//   ....[136]....
        /*0b2c*/ 	.word	0x0001c570


	//   ....[137]....
        /*0b30*/ 	.word	0x0001c600


	//   ....[138]....
        /*0b34*/ 	.word	0x0001c690


	//   ....[139]....
        /*0b38*/ 	.word	0x0001c720


	//   ....[140]....
        /*0b3c*/ 	.word	0x0001c7b0


	//   ....[141]....
        /*0b40*/ 	.word	0x0001c870


	//   ....[142]....
        /*0b44*/ 	.word	0x0001cb60


	//   ....[143]....
        /*0b48*/ 	.word	0x0001cd00


	//   ....[144]....
        /*0b4c*/ 	.word	0x0001cd50


	//   ....[145]....
        /*0b50*/ 	.word	0x0001cdb0


	//   ....[146]....
        /*0b54*/ 	.word	0x0001ce50


	//   ....[147]....
        /*0b58*/ 	.word	0x0001cf10


	//   ....[148]....
        /*0b5c*/ 	.word	0x0001cfa0


	//   ....[149]....
        /*0b60*/ 	.word	0x0001d070


	//   ....[150]....
        /*0b64*/ 	.word	0x0001d100


	//   ....[151]....
        /*0b68*/ 	.word	0x0001d1d0


	//   ....[152]....
        /*0b6c*/ 	.word	0x0001d260


	//   ....[153]....
        /*0b70*/ 	.word	0x0001d330


	//   ....[154]....
        /*0b74*/ 	.word	0x0001d3c0


	//   ....[155]....
        /*0b78*/ 	.word	0x0001d490


	//   ....[156]....
        /*0b7c*/ 	.word	0x0001d520


	//   ....[157]....
        /*0b80*/ 	.word	0x0001d5f0


	//   ....[158]....
        /*0b84*/ 	.word	0x0001d680


	//   ....[159]....
        /*0b88*/ 	.word	0x0001da00


	//   ....[160]....
        /*0b8c*/ 	.word	0x0001daa0


	//   ....[161]....
        /*0b90*/ 	.word	0x0001dbc0


	//   ....[162]....
        /*0b94*/ 	.word	0x0001dc30


	//   ....[163]....
        /*0b98*/ 	.word	0x0001dcb0


	//   ....[164]....
        /*0b9c*/ 	.word	0x0001dd30


	//   ....[165]....
        /*0ba0*/ 	.word	0x0001ddb0


	//   ....[166]....
        /*0ba4*/ 	.word	0x0001de40


	//   ....[167]....
        /*0ba8*/ 	.word	0x0001dee0


	//   ....[168]....
        /*0bac*/ 	.word	0x0001df80


	//   ....[169]....
        /*0bb0*/ 	.word	0x0001dff0


	//   ....[170]....
        /*0bb4*/ 	.word	0x0001e060


	//   ....[171]....
        /*0bb8*/ 	.word	0x0001e0d0


	//   ....[172]....
        /*0bbc*/ 	.word	0x0001e150


	//   ....[173]....
        /*0bc0*/ 	.word	0x0001e1d0


	//   ....[174]....
        /*0bc4*/ 	.word	0x0001e270


	//   ....[175]....
        /*0bc8*/ 	.word	0x0001e300


	//   ....[176]....
        /*0bcc*/ 	.word	0x0001e430


	//----- nvinfo : EIATTR_REG_RECONFIG
	.align		4
.L_1597:
        /*0bd0*/ 	.byte	0x01, 0x54
	.zero		2


	//----- nvinfo : EIATTR_SYSCALL_OFFSETS
	.align		4
        /*0bd4*/ 	.byte	0x04, 0x46
        /*0bd6*/ 	.short	(.L_1599 - .L_1598)


	//   ....[0]....
.L_1598:
        /*0bd8*/ 	.word	0x000018c0


	//   ....[1]....
        /*0bdc*/ 	.word	0x00001a10


	//   ....[2]....
        /*0be0*/ 	.word	0x00005e40


	//   ....[3]....
        /*0be4*/ 	.word	0x00006150


	//   ....[4]....
        /*0be8*/ 	.word	0x000166c0


	//   ....[5]....
        /*0bec*/ 	.word	0x00016820


	//   ....[6]....
        /*0bf0*/ 	.word	0x00016920


	//   ....[7]....
        /*0bf4*/ 	.word	0x00017290


	//----- nvinfo : EIATTR_MBARRIER_INSTR_OFFSETS
	.align		4
.L_1599:
        /*0bf8*/ 	.byte	0x04, 0x39
        /*0bfa*/ 	.short	(.L_1601 - .L_1600)


	//   ....[0]....
.L_1600:
        /*0bfc*/ 	.word	0x000002b0
        /*0c00*/ 	.word	0x000000ff
        /*0c04*/ 	.word	0x00022800
        /*0c08*/ 	.short	0x0100
        /*0c0a*/ 	.byte	0x08
	.zero		1


	//   ....[1]....
        /*0c0c*/ 	.word	0x000002c0
        /*0c10*/ 	.word	0x000000ff
        /*0c14*/ 	.word	0x00022820
        /*0c18*/ 	.short	0x0100
        /*0c1a*/ 	.byte	0x08
	.zero		1


	//   ....[2]....
        /*0c1c*/ 	.word	0x000003b0
        /*0c20*/ 	.word	0x000000ff
        /*0c24*/ 	.word	0x00022830
        /*0c28*/ 	.short	0x0100
        /*0c2a*/ 	.byte	0x08
	.zero		1


	//   ....[3]....
        /*0c2c*/ 	.word	0x000003c0
        /*0c30*/ 	.word	0x000000ff
        /*0c34*/ 	.word	0x00022840
        /*0c38*/ 	.short	0x0100
        /*0c3a*/ 	.byte	0x08
	.zero		1


	//   ....[4]....
        /*0c3c*/ 	.word	0x000003d0
        /*0c40*/ 	.word	0x000000ff
        /*0c44*/ 	.word	0x00022838
        /*0c48*/ 	.short	0x0100
        /*0c4a*/ 	.byte	0x08
	.zero		1


	//   ....[5]....
        /*0c4c*/ 	.word	0x000003e0
        /*0c50*/ 	.word	0x000000ff
        /*0c54*/ 	.word	0x00022848
        /*0c58*/ 	.short	0x0100
        /*0c5a*/ 	.byte	0x08
	.zero		1


	//   ....[6]....
        /*0c5c*/ 	.word	0x00000510
        /*0c60*/ 	.word	0x000000ff
        /*0c64*/ 	.word	0x00022850
        /*0c68*/ 	.short	0x0100
        /*0c6a*/ 	.byte	0x08
	.zero		1


	//   ....[7]....
        /*0c6c*/ 	.word	0x00000520
        /*0c70*/ 	.word	0x000000ff
        /*0c74*/ 	.word	0x00022860
        /*0c78*/ 	.short	0x0100
        /*0c7a*/ 	.byte	0x08
	.zero		1


	//   ....[8]....
        /*0c7c*/ 	.word	0x00000530
        /*0c80*/ 	.word	0x000000ff
        /*0c84*/ 	.word	0x00022858
        /*0c88*/ 	.short	0x0100
        /*0c8a*/ 	.byte	0x08
	.zero		1


	//   ....[9]....
        /*0c8c*/ 	.word	0x00000540
        /*0c90*/ 	.word	0x000000ff
        /*0c94*/ 	.word	0x00022868
        /*0c98*/ 	.short	0x0100
        /*0c9a*/ 	.byte	0x08
	.zero		1


	//   ....[10]....
        /*0c9c*/ 	.word	0x00000630
        /*0ca0*/ 	.word	0x000000ff
        /*0ca4*/ 	.word	0x00022870
        /*0ca8*/ 	.short	0x0100
        /*0caa*/ 	.byte	0x06
	.zero		1


	//   ....[11]....
        /*0cac*/ 	.word	0x00000640
        /*0cb0*/ 	.word	0x000000ff
        /*0cb4*/ 	.word	0x00022880
        /*0cb8*/ 	.short	0x0100
        /*0cba*/ 	.byte	0x06
	.zero		1


	//   ....[12]....
        /*0cbc*/ 	.word	0x00000650
        /*0cc0*/ 	.word	0x000000ff
        /*0cc4*/ 	.word	0x00022878
        /*0cc8*/ 	.short	0x0100
        /*0cca*/ 	.byte	0x06
	.zero		1


	//   ....[13]....
        /*0ccc*/ 	.word	0x00000660
        /*0cd0*/ 	.word	0x000000ff
        /*0cd4*/ 	.word	0x00022888
        /*0cd8*/ 	.short	0x0100
        /*0cda*/ 	.byte	0x06
	.zero		1


	//   ....[14]....
        /*0cdc*/ 	.word	0x00000790
        /*0ce0*/ 	.word	0x000000ff
        /*0ce4*/ 	.word	0x00022890
        /*0ce8*/ 	.short	0x0100
        /*0cea*/ 	.byte	0x08
	.zero		1


	//   ....[15]....
        /*0cec*/ 	.word	0x000007a0
        /*0cf0*/ 	.word	0x000000ff
        /*0cf4*/ 	.word	0x000228a0
        /*0cf8*/ 	.short	0x0100
        /*0cfa*/ 	.byte	0x08
	.zero		1


	//   ....[16]....
        /*0cfc*/ 	.word	0x000007b0
        /*0d00*/ 	.word	0x000000ff
        /*0d04*/ 	.word	0x00022898
        /*0d08*/ 	.short	0x0100
        /*0d0a*/ 	.byte	0x08
	.zero		1


	//   ....[17]....
        /*0d0c*/ 	.word	0x000007c0
        /*0d10*/ 	.word	0x000000ff
        /*0d14*/ 	.word	0x000228a8
        /*0d18*/ 	.short	0x0100
        /*0d1a*/ 	.byte	0x08
	.zero		1


	//   ....[18]....
        /*0d1c*/ 	.word	0x000008f0
        /*0d20*/ 	.word	0x000000ff
        /*0d24*/ 	.word	0x000228b0
        /*0d28*/ 	.short	0x0100
        /*0d2a*/ 	.byte	0x08
	.zero		1


	//   ....[19]....
        /*0d2c*/ 	.word	0x00000900
        /*0d30*/ 	.word	0x000000ff
        /*0d34*/ 	.word	0x000228c0
        /*0d38*/ 	.short	0x0100
        /*0d3a*/ 	.byte	0x08
	.zero		1


	//   ....[20]....
        /*0d3c*/ 	.word	0x00000910
        /*0d40*/ 	.word	0x000000ff
        /*0d44*/ 	.word	0x000228b8
        /*0d48*/ 	.short	0x0100
        /*0d4a*/ 	.byte	0x08
	.zero		1


	//   ....[21]....
        /*0d4c*/ 	.word	0x00000920
        /*0d50*/ 	.word	0x000000ff
        /*0d54*/ 	.word	0x000228c8
        /*0d58*/ 	.short	0x0100
        /*0d5a*/ 	.byte	0x08
	.zero		1


	//   ....[22]....
        /*0d5c*/ 	.word	0x00002c30
        /*0d60*/ 	.word	0x00000060
        /*0d64*/ 	.word	0x00022890
        /*0d68*/ 	.short	0x010a
        /*0d6a*/ 	.byte	0x3f
	.zero		1


	//   ....[23]....
        /*0d6c*/ 	.word	0x00003d80
        /*0d70*/ 	.word	0x00000060
        /*0d74*/ 	.word	0x00022890
        /*0d78*/ 	.short	0x010a
        /*0d7a*/ 	.byte	0x3f
	.zero		1


	//   ....[24]....
        /*0d7c*/ 	.word	0x00004db0
        /*0d80*/ 	.word	0x00000060
        /*0d84*/ 	.word	0x00022890
        /*0d88*/ 	.short	0x010a
        /*0d8a*/ 	.byte	0x3f
	.zero		1


	//   ....[25]....
        /*0d8c*/ 	.word	0x00004fc0
        /*0d90*/ 	.word	0x00000020
        /*0d94*/ 	.word	0x00000000
        /*0d98*/ 	.short	0x0101
        /*0d9a*/ 	.byte	0x3f
	.zero		1


	//   ....[26]....
        /*0d9c*/ 	.word	0x00005000
        /*0da0*/ 	.word	0x00000060
        /*0da4*/ 	.word	0x000228b0
        /*0da8*/ 	.short	0x010a
        /*0daa*/ 	.byte	0x3f
	.zero		1


	//   ....[27]....
        /*0dac*/ 	.word	0x00005650
        /*0db0*/ 	.word	0x00000060
        /*0db4*/ 	.word	0x00000000
        /*0db8*/ 	.short	0x0101
        /*0dba*/ 	.byte	0x3f
	.zero		1


	//   ....[28]....
        /*0dbc*/ 	.word	0x00005ed0
        /*0dc0*/ 	.word	0x00000012
        /*0dc4*/ 	.word	0x00022800
        /*0dc8*/ 	.short	0x010a
        /*0dca*/ 	.byte	0x3f
	.zero		1


	//   ....[29]....
        /*0dcc*/ 	.word	0x00005f20
        /*0dd0*/ 	.word	0x00000012
        /*0dd4*/ 	.word	0x00022800
        /*0dd8*/ 	.short	0x010a
        /*0dda*/ 	.byte	0x3f
	.zero		1


	//   ....[30]....
        /*0ddc*/ 	.word	0x00006950
        /*0de0*/ 	.word	0x00000012
        /*0de4*/ 	.word	0x00022800
        /*0de8*/ 	.short	0x010a
        /*0dea*/ 	.byte	0x3f
	.zero		1


	//   ....[31]....
        /*0dec*/ 	.word	0x00007d70
        /*0df0*/ 	.word	0x00000012
        /*0df4*/ 	.word	0x00022800
        /*0df8*/ 	.short	0x010a
        /*0dfa*/ 	.byte	0x3f
	.zero		1


	//   ....[32]....
        /*0dfc*/ 	.word	0x00008bc0
        /*0e00*/ 	.word	0x00000014
        /*0e04*/ 	.word	0x00022830
        /*0e08*/ 	.short	0x010a
        /*0e0a*/ 	.byte	0x3f
	.zero		1


	//   ....[33]....
        /*0e0c*/ 	.word	0x00008c60
        /*0e10*/ 	.word	0x00000014
        /*0e14*/ 	.word	0x00022830
        /*0e18*/ 	.short	0x010a
        /*0e1a*/ 	.byte	0x3f
	.zero		1


	//   ....[34]....
        /*0e1c*/ 	.word	0x0000a6d0
        /*0e20*/ 	.word	0x00000003
        /*0e24*/ 	.word	0x00000000
        /*0e28*/ 	.short	0x0101
        /*0e2a*/ 	.byte	0x3f
	.zero		1


	//   ....[35]....
        /*0e2c*/ 	.word	0x0000ab80
        /*0e30*/ 	.word	0x00000014
        /*0e34*/ 	.word	0x00022850
        /*0e38*/ 	.short	0x010a
        /*0e3a*/ 	.byte	0x3f
	.zero		1


	//   ....[36]....
        /*0e3c*/ 	.word	0x0000abd0
        /*0e40*/ 	.word	0x00000014
        /*0e44*/ 	.word	0x00022850
        /*0e48*/ 	.short	0x010a
        /*0e4a*/ 	.byte	0x3f
	.zero		1


	//   ....[37]....
        /*0e4c*/ 	.word	0x0000b030
        /*0e50*/ 	.word	0x00000014
        /*0e54*/ 	.word	0x00000000
        /*0e58*/ 	.short	0x0101
        /*0e5a*/ 	.byte	0x3f
	.zero		1


	//   ....[38]....
        /*0e5c*/ 	.word	0x0000b150
        /*0e60*/ 	.word	0x000000d3
        /*0e64*/ 	.word	0x00022830
        /*0e68*/ 	.short	0x010a
        /*0e6a*/ 	.byte	0x3f
	.zero		1


	//   ....[39]....
        /*0e6c*/ 	.word	0x0000b200
        /*0e70*/ 	.word	0x000000d3
        /*0e74*/ 	.word	0x00022830
        /*0e78*/ 	.short	0x010a
        /*0e7a*/ 	.byte	0x3f
	.zero		1


	//   ....[40]....
        /*0e7c*/ 	.word	0x0000ce90
        /*0e80*/ 	.word	0x0000009d
        /*0e84*/ 	.word	0x00000000
        /*0e88*/ 	.short	0x0101
        /*0e8a*/ 	.byte	0x3f
	.zero		1


	//   ....[41]....
        /*0e8c*/ 	.word	0x0000d940
        /*0e90*/ 	.word	0x000000d3
        /*0e94*/ 	.word	0x00022850
        /*0e98*/ 	.short	0x010a
        /*0e9a*/ 	.byte	0x3f
	.zero		1


	//   ....[42]....
        /*0e9c*/ 	.word	0x0000d990
        /*0ea0*/ 	.word	0x000000d3
        /*0ea4*/ 	.word	0x00022850
        /*0ea8*/ 	.short	0x010a
        /*0eaa*/ 	.byte	0x3f
	.zero		1


	//   ....[43]....
        /*0eac*/ 	.word	0x0000dd50
        /*0eb0*/ 	.word	0x000000d3
        /*0eb4*/ 	.word	0x00000000
        /*0eb8*/ 	.short	0x0101
        /*0eba*/ 	.byte	0x3f
	.zero		1


	//   ....[44]....
        /*0ebc*/ 	.word	0x0000de50
        /*0ec0*/ 	.word	0x00000014
        /*0ec4*/ 	.word	0x00022830
        /*0ec8*/ 	.short	0x010a
        /*0eca*/ 	.byte	0x3f
	.zero		1


	//   ....[45]....
        /*0ecc*/ 	.word	0x0000deb0
        /*0ed0*/ 	.word	0x00000014
        /*0ed4*/ 	.word	0x00022830
        /*0ed8*/ 	.short	0x010a
        /*0eda*/ 	.byte	0x3f
	.zero		1


	//   ....[46]....
        /*0edc*/ 	.word	0x0000f5a0
        /*0ee0*/ 	.word	0x00000003
        /*0ee4*/ 	.word	0x00000000
        /*0ee8*/ 	.short	0x0101
        /*0eea*/ 	.byte	0x3f
	.zero		1


	//   ....[47]....
        /*0eec*/ 	.word	0x0000fe20
        /*0ef0*/ 	.word	0x00000014
        /*0ef4*/ 	.word	0x00022850
        /*0ef8*/ 	.short	0x010a
        /*0efa*/ 	.byte	0x3f
	.zero		1


	//   ....[48]....
        /*0efc*/ 	.word	0x0000fe70
        /*0f00*/ 	.word	0x00000014
        /*0f04*/ 	.word	0x00022850
        /*0f08*/ 	.short	0x010a
        /*0f0a*/ 	.byte	0x3f
	.zero		1


	//   ....[49]....
        /*0f0c*/ 	.word	0x00010230
        /*0f10*/ 	.word	0x00000014
        /*0f14*/ 	.word	0x00000000
        /*0f18*/ 	.short	0x0101
        /*0f1a*/ 	.byte	0x3f
	.zero		1


	//   ....[50]....
        /*0f1c*/ 	.word	0x000126f0
        /*0f20*/ 	.word	0x00000000
        /*0f24*/ 	.word	0x00000000
        /*0f28*/ 	.short	0x0101
        /*0f2a*/ 	.byte	0x3f
	.zero		1


	//   ....[51]....
        /*0f2c*/ 	.word	0x00015120
        /*0f30*/ 	.word	0x00000006
        /*0f34*/ 	.word	0x00022820
        /*0f38*/ 	.short	0x010a
        /*0f3a*/ 	.byte	0x3f
	.zero		1


	//   ....[52]....
        /*0f3c*/ 	.word	0x00015200
        /*0f40*/ 	.word	0x00000004
        /*0f44*/ 	.word	0x000228a0
        /*0f48*/ 	.short	0x010a
        /*0f4a*/ 	.byte	0x3f
	.zero		1


	//   ....[53]....
        /*0f4c*/ 	.word	0x00015450
        /*0f50*/ 	.word	0x00000004
        /*0f54*/ 	.word	0x000228c0
        /*0f58*/ 	.short	0x010a
        /*0f5a*/ 	.byte	0x3f
	.zero		1


	//   ....[54]....
        /*0f5c*/ 	.word	0x00015b10
        /*0f60*/ 	.word	0x00000005
        /*0f64*/ 	.word	0x000228a0
        /*0f68*/ 	.short	0x010a
        /*0f6a*/ 	.byte	0x3f
	.zero		1


	//   ....[55]....
        /*0f6c*/ 	.word	0x00015d50
        /*0f70*/ 	.word	0x00000005
        /*0f74*/ 	.word	0x000228c0
        /*0f78*/ 	.short	0x010a
        /*0f7a*/ 	.byte	0x3f
	.zero		1


	//   ....[56]....
        /*0f7c*/ 	.word	0x00016d70
        /*0f80*/ 	.word	0x00000000
        /*0f84*/ 	.word	0x00022840
        /*0f88*/ 	.short	0x010a
        /*0f8a*/ 	.byte	0x3f
	.zero		1


	//   ....[57]....
        /*0f8c*/ 	.word	0x00017b90
        /*0f90*/ 	.word	0x00000008
        /*0f94*/ 	.word	0x00022800
        /*0f98*/ 	.short	0x0107
        /*0f9a*/ 	.byte	0x3f
	.zero		1


	//   ....[58]....
        /*0f9c*/ 	.word	0x00017c90
        /*0fa0*/ 	.word	0x00000002
        /*0fa4*/ 	.word	0x00022800
        /*0fa8*/ 	.short	0x0101
        /*0faa*/ 	.byte	0x3f
	.zero		1


	//   ....[59]....
        /*0fac*/ 	.word	0x00017cb0
        /*0fb0*/ 	.word	0x00000002
        /*0fb4*/ 	.word	0x00022820
        /*0fb8*/ 	.short	0x010a
        /*0fba*/ 	.byte	0x3f
	.zero		1


	//   ....[60]....
        /*0fbc*/ 	.word	0x00017db0
        /*0fc0*/ 	.word	0x00000002
        /*0fc4*/ 	.word	0x00022860
        /*0fc8*/ 	.short	0x010a
        /*0fca*/ 	.byte	0x3f
	.zero		1


	//   ....[61]....
        /*0fcc*/ 	.word	0x000186a0
        /*0fd0*/ 	.word	0x00000002
        /*0fd4*/ 	.word	0x00022840
        /*0fd8*/ 	.short	0x010a
        /*0fda*/ 	.byte	0x3f
	.zero		1


	//   ....[62]....
        /*0fdc*/ 	.word	0x00018900
        /*0fe0*/ 	.word	0x00000002
        /*0fe4*/ 	.word	0x00022860
        /*0fe8*/ 	.short	0x010a
        /*0fea*/ 	.byte	0x3f
	.zero		1


	//   ....[63]....
        /*0fec*/ 	.word	0x00019180
        /*0ff0*/ 	.word	0x00000003
        /*0ff4*/ 	.word	0x00022840
        /*0ff8*/ 	.short	0x010a
        /*0ffa*/ 	.byte	0x3f
	.zero		1


	//   ....[64]....
        /*0ffc*/ 	.word	0x000193d0
        /*1000*/ 	.word	0x00000003
        /*1004*/ 	.word	0x00022860
        /*1008*/ 	.short	0x010a
        /*100a*/ 	.byte	0x3f
	.zero		1


	//   ....[65]....
        /*100c*/ 	.word	0x00019be0
        /*1010*/ 	.word	0x00000003
        /*1014*/ 	.word	0x00022840
        /*1018*/ 	.short	0x010a
        /*101a*/ 	.byte	0x3f
	.zero		1


	//   ....[66]....
        /*101c*/ 	.word	0x00019e40
        /*1020*/ 	.word	0x00000003
        /*1024*/ 	.word	0x00022860
        /*1028*/ 	.short	0x010a
        /*102a*/ 	.byte	0x3f
	.zero		1


	//   ....[67]....
        /*102c*/ 	.word	0x0001b2c0
        /*1030*/ 	.word	0x00000000
        /*1034*/ 	.word	0x00022820
        /*1038*/ 	.short	0x010a
        /*103a*/ 	.byte	0x3f
	.zero		1


	//   ....[68]....
        /*103c*/ 	.word	0x0001b470
        /*1040*/ 	.word	0x00000006
        /*1044*/ 	.word	0x00000000
        /*1048*/ 	.short	0x010a
        /*104a*/ 	.byte	0x3f
	.zero		1


	//   ....[69]....
        /*104c*/ 	.word	0x0001b4e0
        /*1050*/ 	.word	0x00000007
        /*1054*/ 	.word	0x00000000
        /*1058*/ 	.short	0x010a
        /*105a*/ 	.byte	0x3f
	.zero		1


	//   ....[70]....
        /*105c*/ 	.word	0x0001b550
        /*1060*/ 	.word	0x00000004
        /*1064*/ 	.word	0x00000000
        /*1068*/ 	.short	0x010a
        /*106a*/ 	.byte	0x3f
	.zero		1


	//   ....[71]....
        /*106c*/ 	.word	0x0001b580
        /*1070*/ 	.word	0x00000003
        /*1074*/ 	.word	0x00000000
        /*1078*/ 	.short	0x010a
        /*107a*/ 	.byte	0x3f
	.zero		1


	//   ....[72]....
        /*107c*/ 	.word	0x0001b5e0
        /*1080*/ 	.word	0x00000060
        /*1084*/ 	.word	0x00022890
        /*1088*/ 	.short	0x010a
        /*108a*/ 	.byte	0x3f
	.zero		1


	//   ....[73]....
        /*108c*/ 	.word	0x0001b630
        /*1090*/ 	.word	0x00000060
        /*1094*/ 	.word	0x00022890
        /*1098*/ 	.short	0x010a
        /*109a*/ 	.byte	0x3f
	.zero		1


	//   ....[74]....
        /*109c*/ 	.word	0x0001b680
        /*10a0*/ 	.word	0x00000060
        /*10a4*/ 	.word	0x00022890
        /*10a8*/ 	.short	0x010a
        /*10aa*/ 	.byte	0x3f
	.zero		1


	//   ....[75]....
        /*10ac*/ 	.word	0x0001b6d0
        /*10b0*/ 	.word	0x00000060
        /*10b4*/ 	.word	0x000228b0
        /*10b8*/ 	.short	0x010a
        /*10ba*/ 	.byte	0x3f
	.zero		1


	//   ....[76]....
        /*10bc*/ 	.word	0x0001bb90
        /*10c0*/ 	.word	0x00000012
        /*10c4*/ 	.word	0x00022800
        /*10c8*/ 	.short	0x010a
        /*10ca*/ 	.byte	0x3f
	.zero		1


	//   ....[77]....
        /*10cc*/ 	.word	0x0001c180
        /*10d0*/ 	.word	0x00000012
        /*10d4*/ 	.word	0x00022800
        /*10d8*/ 	.short	0x010a
        /*10da*/ 	.byte	0x3f
	.zero		1


	//   ....[78]....
        /*10dc*/ 	.word	0x0001c1d0
        /*10e0*/ 	.word	0x00000014
        /*10e4*/ 	.word	0x00022830
        /*10e8*/ 	.short	0x010a
        /*10ea*/ 	.byte	0x3f
	.zero		1


	//   ....[79]....
        /*10ec*/ 	.word	0x0001c220
        /*10f0*/ 	.word	0x00000014
        /*10f4*/ 	.word	0x00022850
        /*10f8*/ 	.short	0x010a
        /*10fa*/ 	.byte	0x3f
	.zero		1


	//   ....[80]....
        /*10fc*/ 	.word	0x0001c270
        /*1100*/ 	.word	0x000000d3
        /*1104*/ 	.word	0x00022830
        /*1108*/ 	.short	0x010a
        /*110a*/ 	.byte	0x3f
	.zero		1


	//   ....[81]....
        /*110c*/ 	.word	0x0001c2c0
        /*1110*/ 	.word	0x000000d3
        /*1114*/ 	.word	0x00022850
        /*1118*/ 	.short	0x010a
        /*111a*/ 	.byte	0x3f
	.zero		1


	//   ....[82]....
        /*111c*/ 	.word	0x0001c310
        /*1120*/ 	.word	0x00000014
        /*1124*/ 	.word	0x00022830
        /*1128*/ 	.short	0x010a
        /*112a*/ 	.byte	0x3f
	.zero		1


	//   ....[83]....
        /*112c*/ 	.word	0x0001c360
        /*1130*/ 	.word	0x00000014
        /*1134*/ 	.word	0x00022850
        /*1138*/ 	.short	0x010a
        /*113a*/ 	.byte	0x3f
	.zero		1


	//   ....[84]....
        /*113c*/ 	.word	0x0001c940
        /*1140*/ 	.word	0x00000005
        /*1144*/ 	.word	0x00022820
        /*1148*/ 	.short	0x010a
        /*114a*/ 	.byte	0x3f
	.zero		1


	//   ....[85]....
        /*114c*/ 	.word	0x0001c990
        /*1150*/ 	.word	0x00000004
        /*1154*/ 	.word	0x000228a0
        /*1158*/ 	.short	0x010a
        /*115a*/ 	.byte	0x3f
	.zero		1


	//   ....[86]....
        /*115c*/ 	.word	0x0001c9e0
        /*1160*/ 	.word	0x00000004
        /*1164*/ 	.word	0x000228c0
        /*1168*/ 	.short	0x010a
        /*116a*/ 	.byte	0x3f
	.zero		1


	//   ....[87]....
        /*116c*/ 	.word	0x0001ca30
        /*1170*/ 	.word	0x00000005
        /*1174*/ 	.word	0x000228a0
        /*1178*/ 	.short	0x010a
        /*117a*/ 	.byte	0x3f
	.zero		1


	//   ....[88]....
        /*117c*/ 	.word	0x0001ca80
        /*1180*/ 	.word	0x00000005
        /*1184*/ 	.word	0x000228c0
        /*1188*/ 	.short	0x010a
        /*118a*/ 	.byte	0x3f
	.zero		1


	//   ....[89]....
        /*118c*/ 	.word	0x0001cc20
        /*1190*/ 	.word	0x00000000
        /*1194*/ 	.word	0x00022840
        /*1198*/ 	.short	0x010a
        /*119a*/ 	.byte	0x3f
	.zero		1


	//   ....[90]....
        /*119c*/ 	.word	0x0001d720
        /*11a0*/ 	.word	0x00000002
        /*11a4*/ 	.word	0x00022820
        /*11a8*/ 	.short	0x010a
        /*11aa*/ 	.byte	0x3f
	.zero		1


	//   ....[91]....
        /*11ac*/ 	.word	0x0001d770
        /*11b0*/ 	.word	0x00000002
        /*11b4*/ 	.word	0x00022860
        /*11b8*/ 	.short	0x010a
        /*11ba*/ 	.byte	0x3f
	.zero		1


	//   ....[92]....
        /*11bc*/ 	.word	0x0001d7c0
        /*11c0*/ 	.word	0x00000002
        /*11c4*/ 	.word	0x00022840
        /*11c8*/ 	.short	0x010a
        /*11ca*/ 	.byte	0x3f
	.zero		1


	//   ....[93]....
        /*11cc*/ 	.word	0x0001d810
        /*11d0*/ 	.word	0x00000002
        /*11d4*/ 	.word	0x00022860
        /*11d8*/ 	.short	0x010a
        /*11da*/ 	.byte	0x3f
	.zero		1


	//   ....[94]....
        /*11dc*/ 	.word	0x0001d860
        /*11e0*/ 	.word	0x00000003
        /*11e4*/ 	.word	0x00022840
        /*11e8*/ 	.short	0x010a
        /*11ea*/ 	.byte	0x3f
	.zero		1


	//   ....[95]....
        /*11ec*/ 	.word	0x0001d8b0
        /*11f0*/ 	.word	0x00000003
        /*11f4*/ 	.word	0x00022860
        /*11f8*/ 	.short	0x010a
        /*11fa*/ 	.byte	0x3f
	.zero		1


	//   ....[96]....
        /*11fc*/ 	.word	0x0001d900
        /*1200*/ 	.word	0x00000003
        /*1204*/ 	.word	0x00022840
        /*1208*/ 	.short	0x010a
        /*120a*/ 	.byte	0x3f
	.zero		1


	//   ....[97]....
        /*120c*/ 	.word	0x0001d950
        /*1210*/ 	.word	0x00000003
        /*1214*/ 	.word	0x00022860
        /*1218*/ 	.short	0x010a
        /*121a*/ 	.byte	0x3f
	.zero		1


	//   ....[98]....
        /*121c*/ 	.word	0x0001e350
        /*1220*/ 	.word	0x00000000
        /*1224*/ 	.word	0x00022820
        /*1228*/ 	.short	0x010a
        /*122a*/ 	.byte	0x3f
	.zero		1


	//   ....[99]....
        /*122c*/ 	.word	0x0001e4f0
        /*1230*/ 	.word	0x00000006
        /*1234*/ 	.word	0x00000000
        /*1238*/ 	.short	0x010a
        /*123a*/ 	.byte	0x3f
	.zero		1


	//   ....[100]....
        /*123c*/ 	.word	0x0001e540
        /*1240*/ 	.word	0x00000007
        /*1244*/ 	.word	0x00000000
        /*1248*/ 	.short	0x010a
        /*124a*/ 	.byte	0x3f
	.zero		1


	//   ....[101]....
        /*124c*/ 	.word	0x0001e590
        /*1250*/ 	.word	0x00000004
        /*1254*/ 	.word	0x00000000
        /*1258*/ 	.short	0x010a
        /*125a*/ 	.byte	0x3f
	.zero		1


	//----- nvinfo : EIATTR_NUM_MBARRIERS
	.align		4
.L_1601:
        /*125c*/ 	.byte	0x03, 0x38
        /*125e*/ 	.short	0x0016


	//----- nvinfo : EIATTR_EXIT_INSTR_OFFSETS
	.align		4
        /*1260*/ 	.byte	0x04, 0x1c
        /*1262*/ 	.short	(.L_1603 - .L_1602)


	//   ....[0]....
.L_1602:
        /*1264*/ 	.word	0x0001b5d0


	//----- nvinfo : EIATTR_MAX_THREADS
	.align		4
.L_1603:
        /*1268*/ 	.byte	0x04, 0x05
        /*126a*/ 	.short	(.L_1605 - .L_1604)
.L_1604:
        /*126c*/ 	.word	0x00000180
        /*1270*/ 	.word	0x00000001
        /*1274*/ 	.word	0x00000001


	//----- nvinfo : EIATTR_CRS_STACK_SIZE
	.align		4
.L_1605:
        /*1278*/ 	.byte	0x04, 0x1e
        /*127a*/ 	.short	(.L_1607 - .L_1606)
.L_1606:
        /*127c*/ 	.word	0x00000000


	//----- nvinfo : EIATTR_CBANK_PARAM_SIZE
	.align		4
.L_1607:
        /*1280*/ 	.byte	0x03, 0x19
        /*1282*/ 	.short	0x0af0


	//----- nvinfo : EIATTR_PARAM_CBANK
	.align		4
        /*1284*/ 	.byte	0x04, 0x0a
        /*1286*/ 	.short	(.L_1609 - .L_1608)
	.align		4
.L_1608:
        /*1288*/ 	.word	index@(.nv.constant0._ZN7cutlass13device_kernelIN5flash11enable_sm90INS1_16FlashAttnFwdSm90INS1_25CollectiveMainloopFwdSm90ILi2EN4cute5tupleIJNS5_1CILi1EEES8_S8_EEENS6_IJNS7_ILi128EEENS7_ILi96EEENS7_ILi64EEEEEELi256ENS_6half_tEfNS_4arch4Sm90ELb1ELb0ELb1ELb1ELb0ELb1ELb0ELb1ELb0ELb1ELb0ELb0EEENS1_21CollectiveEpilogueFwdINS6_IJSA_NS7_ILi256EEESB_EEES9_SE_SG_Li256ELb1ELb1ELb0ELb0EEENS1_36VarlenDynamicPersistentTileSchedulerILi128ELi96ELi256ELi128ELb0ELb1ELb1ELb1ELb1ELb1EEEEEEEEEvNT_6ParamsE)
        /*128c*/ 	.short	0x0210
        /*128e*/ 	.short	0x0af0


	//----- nvinfo : EIATTR_SW_WAR
	.align		4
.L_1609:
        /*1290*/ 	.byte	0x04, 0x36
        /*1292*/ 	.short	(.L_1611 - .L_1610)
.L_1610:
        /*1294*/ 	.word	0x00000008
.L_1611:


//--------------------- .nv.info._ZN7cutlass13device_kernelIN5flash11enable_sm90INS1_16FlashAttnFwdSm90INS1_25CollectiveMainloopFwdSm90ILi2EN4cute5tupleIJNS5_1CILi1EEES8_S8_EEENS6_IJNS7_ILi128EEENS7_ILi96EEENS7_ILi64EEEEEELi256ENS_6half_tEfNS_4arch4Sm90ELb1ELb0ELb1ELb1ELb0ELb0ELb1ELb1ELb0ELb1ELb0ELb0EEENS1_21CollectiveEpilogueFwdINS6_IJSA_NS7_ILi256EEESB_EEES9_SE_SG_Li256ELb1ELb1ELb0ELb0EEENS1_36VarlenDynamicPersistentTileSchedulerILi128ELi96ELi256ELi128ELb0ELb1ELb1ELb1ELb1ELb1EEEEEEEEEvNT_6ParamsE --------------------------
	.section	.nv.info._ZN7cutlass13device_kernelIN5flash11enable_sm90INS1_16FlashAttnFwdSm90INS1_25CollectiveMainloopFwdSm90ILi2EN4cute5tupleIJNS5_1CILi1EEES8_S8_EEENS6_IJNS7_ILi128EEENS7_ILi96EEENS7_ILi64EEEEEELi256ENS_6half_tEfNS_4arch4Sm90ELb1ELb0ELb1ELb1ELb0ELb0ELb1ELb1ELb0ELb1ELb0ELb0EEENS1_21CollectiveEpilogueFwdINS6_IJSA_NS7_ILi256EEESB_EEES9_SE_SG_Li256ELb1ELb1ELb0ELb0EEENS1_36VarlenDynamicPersistentTileSchedulerILi128ELi96ELi256ELi128ELb0ELb1ELb1ELb1ELb1ELb1EEEEEEEEEvNT_6ParamsE,"",@"SHT_CUDA_INFO"
	.sectionflags	@""
	.align	4


	//----- nvinfo : EIATTR_CUDA_API_VERSION
	.align		4
        /*0000*/ 	.byte	0x04, 0x37
        /*0002*/ 	.short	(.L_1613 - .L_1612)
.L_1612:
        /*0004*/ 	.word	0x00000082


	//----- nvinfo : EIATTR_KPARAM_INFO
	.align		4
.L_1613:
        /*0008*/ 	.byte	0x04, 0x17
        /*000a*/ 	.short	(.L_1615 - .L_1614)
.L_1614:
        /*000c*/ 	.word	0x00000000
        /*0010*/ 	.short	0x0000
        /*0012*/ 	.short	0x0070
        /*0014*/ 	.byte	0x00, 0xf0, 0x01, 0x2e


	//----- nvinfo : EIATTR_SPARSE_MMA_MASK
	.align		4
.L_1615:
        /*0018*/ 	.byte	0x03, 0x50
        /*001a*/ 	.short	0x0000


	//----- nvinfo : EIATTR_MAXREG_COUNT
	.align		4
        /*001c*/ 	.byte	0x03, 0x1b
        /*001e*/ 	.short	0x00a8


	//----- nvinfo : EIATTR_NUM_BARRIERS
	.align		4
        /*0020*/ 	.byte	0x02, 0x4c
        /*0022*/ 	.byte	0x10
	.zero		1


	//----- nvinfo : EIATTR_EXTERNS
	.align		4
        /*0024*/ 	.byte	0x04, 0x0f
        /*0026*/ 	.short	(.L_1617 - .L_1616)


	//   ....[0]....
	.align		4
.L_1616:
        /*0028*/ 	.word	index@(__assertfail)


	//----- nvinfo : EIATTR_ANNOTATIONS
	.align		4
.L_1617:
        /*002c*/ 	.byte	0x04, 0x55
        /*002e*/ 	.short	(.L_1619 - .L_1618)


	//   ....[0]....
.L_1618:
        /* <DEDUP_REMOVED lines=97> */


	//----- nvinfo : EIATTR_MERCURY_ISA_VERSION
	.align		4
.L_1619:
        /*0630*/ 	.byte	0x03, 0x5f
        /*0632*/ 	.short	0x0101


	//----- nvinfo : EIATTR_UNUSED_LOAD_BYTE_OFFSET
	.align		4
        /*0634*/ 	.byte	0x04, 0x44
        /*0636*/ 	.short	(.L_1621 - .L_1620)


	//   ....[0]....
.L_1620:
        /*0638*/ 	.word	0x00000a80
        /*063c*/ 	.word	0x0000fff0


	//   ....[1]....
        /*0640*/ 	.word	0x0000ac50
        /*0644*/ 	.word	0x0000fff0


	//----- nvinfo : EIATTR_INT_WARP_WIDE_INSTR_OFFSETS
	.align		4
.L_1621:
        /*0648*/ 	.byte	0x04, 0x31
        /*064a*/ 	.short	(.L_1623 - .L_1622)


	//   ....[0]....
.L_1622:
        /*064c*/ 	.word	0x00000130


	//   ....[1]....
        /*0650*/ 	.word	0x00000170


	//   ....[2]....
        /*0654*/ 	.word	0x000001e0


	//   ....[3]....
        /*0658*/ 	.word	0x000001f0


	//   ....[4]....
        /*065c*/ 	.word	0x0000ee20


	//   ....[5]....
        /*0660*/ 	.word	0x0000eeb0


	//   ....[6]....
        /*0664*/ 	.word	0x00013a60


	//   ....[7]....
        /*0668*/ 	.word	0x00013af0


	//----- nvinfo : EIATTR_COOP_GROUP_MASK_REGIDS
	.align		4
.L_1623:
        /*066c*/ 	.byte	0x04, 0x29
        /*066e*/ 	.short	(.L_1625 - .L_1624)


	//   ....[0]....
.L_1624:
        /*0670*/ 	.word	0xffffffff


	//   ....[1]....
        /*0674*/ 	.word	0xffffffff


	//   ....[2]....
        /*0678*/ 	.word	0xffffffff


	//   ....[3]....
        /*067c*/ 	.word	0xffffffff


	//   ....[4]....
        /*0680*/ 	.word	0xffffffff


	//   ....[5]....
        /*0684*/ 	.word	0xffffffff


	//   ....[6]....
        /*0688*/ 	.word	0xffffffff


	//   ....[7]....
        /*068c*/ 	.word	0xffffffff


	//   ....[8]....
        /*0690*/ 	.word	0xffffffff


	//   ....[9]....
        /*0694*/ 	.word	0xffffffff


	//   ....[10]....
        /*0698*/ 	.word	0xffffffff


	//   ....[11]....
        /*069c*/ 	.word	0xffffffff


	//   ....[12]....
        /*06a0*/ 	.word	0xffffffff


	//   ....[13]....
        /*06a4*/ 	.word	0xffffffff


	//   ....[14]....
        /*06a8*/ 	.word	0xffffffff


	//   ....[15]....
        /*06ac*/ 	.word	0xffffffff


	//   ....[16]....
        /*06b0*/ 	.word	0xffffffff


	//   ....[17]....
        /*06b4*/ 	.word	0xffffffff


	//   ....[18]....
        /*06b8*/ 	.word	0xffffffff


	//   ....[19]....
        /*06bc*/ 	.word	0xffffffff


	//   ....[20]....
        /*06c0*/ 	.word	0xffffffff


	//   ....[21]....
        /*06c4*/ 	.word	0xffffffff


	//   ....[22]....
        /*06c8*/ 	.word	0xffffffff


	//   ....[23]....
        /*06cc*/ 	.word	0xffffffff


	//   ....[24]....
        /*06d0*/ 	.word	0xffffffff


	//   ....[25]....
        /*06d4*/ 	.word	0xffffffff


	//   ....[26]....
        /*06d8*/ 	.word	0xffffffff


	//   ....[27]....
        /*06dc*/ 	.word	0xffffffff


	//   ....[28]....
        /*06e0*/ 	.word	0xffffffff


	//   ....[29]....
        /*06e4*/ 	.word	0xffffffff


	//   ....[30]....
        /*06e8*/ 	.word	0xffffffff


	//   ....[31]....
        /*06ec*/ 	.word	0xffffffff


	//   ....[32]....
        /*06f0*/ 	.word	0xffffffff


	//   ....[33]....
        /*06f4*/ 	.word	0xffffffff


	//   ....[34]....
        /*06f8*/ 	.word	0xffffffff


	//   ....[35]....
        /*06fc*/ 	.word	0xffffffff


	//   ....[36]....
        /*0700*/ 	.word	0xffffffff


	//   ....[37]....
        /*0704*/ 	.word	0xffffffff


	//   ....[38]....
        /*0708*/ 	.word	0xffffffff


	//   ....[39]....
        /*070c*/ 	.word	0xffffffff


	//   ....[40]....
        /*0710*/ 	.word	0xffffffff


	//   ....[41]....
        /*0714*/ 	.word	0xffffffff


	//   ....[42]....
        /*0718*/ 	.word	0xffffffff


	//   ....[43]....
        /*071c*/ 	.word	0xffffffff


	//   ....[44]....
        /*0720*/ 	.word	0xffffffff


	//   ....[45]....
        /*0724*/ 	.word	0xffffffff


	//   ....[46]....
        /*0728*/ 	.word	0xffffffff


	//   ....[47]....
        /*072c*/ 	.word	0xffffffff


	//   ....[48]....
        /*0730*/ 	.word	0xffffffff


	//   ....[49]....
        /*0734*/ 	.word	0xffffffff


	//   ....[50]....
        /*0738*/ 	.word	0xffffffff


	//   ....[51]....
        /*073c*/ 	.word	0xffffffff


	//   ....[52]....
        /*0740*/ 	.word	0xffffffff


	//   ....[53]....
        /*0744*/ 	.word	0xffffffff


	//   ....[54]....
        /*0748*/ 	.word	0xffffffff


	//   ....[55]....
        /*074c*/ 	.word	0xffffffff


	//   ....[56]....
        /*0750*/ 	.word	0xffffffff


	//   ....[57]....
        /*0754*/ 	.word	0xffffffff


	//   ....[58]....
        /*0758*/ 	.word	0xffffffff


	//   ....[59]....
        /*075c*/ 	.word	0xffffffff


	//   ....[60]....
        /*0760*/ 	.word	0xffffffff


	//   ....[61]....
        /*0764*/ 	.word	0xffffffff


	//   ....[62]....
        /*0768*/ 	.word	0xffffffff


	//   ....[63]....
        /*076c*/ 	.word	0xffffffff


	//   ....[64]....
        /*0770*/ 	.word	0xffffffff


	//   ....[65]....
        /*0774*/ 	.word	0xffffffff


	//   ....[66]....
        /*0778*/ 	.word	0xffffffff


	//   ....[67]....
        /*077c*/ 	.word	0xffffffff


	//   ....[68]....
        /*0780*/ 	.word	0xffffffff


	//   ....[69]....
        /*0784*/ 	.word	0xffffffff


	//   ....[70]....
        /*0788*/ 	.word	0xffffffff


	//   ....[71]....
        /*078c*/ 	.word	0xffffffff


	//   ....[72]....
        /*0790*/ 	.word	0xffffffff


	//   ....[73]....
        /*0794*/ 	.word	0xffffffff


	//   ....[74]....
        /*0798*/ 	.word	0xffffffff


	//   ....[75]....
        /*079c*/ 	.word	0xffffffff


	//   ....[76]....
        /*07a0*/ 	.word	0xffffffff


	//   ....[77]....
        /*07a4*/ 	.word	0xffffffff


	//   ....[78]....
        /*07a8*/ 	.word	0xffffffff


	//   ....[79]....
        /*07ac*/ 	.word	0xffffffff


	//   ....[80]....
        /*07b0*/ 	.word	0xffffffff


	//   ....[81]....
        /*07b4*/ 	.word	0xffffffff


	//   ....[82]....
        /*07b8*/ 	.word	0xffffffff


	//   ....[83]....
        /*07bc*/ 	.word	0xffffffff


	//   ....[84]....
        /*07c0*/ 	.word	0xffffffff


	//   ....[85]....
        /*07c4*/ 	.word	0xffffffff


	//   ....[86]....
        /*07c8*/ 	.word	0xffffffff


	//   ....[87]....
        /*07cc*/ 	.word	0xffffffff


	//   ....[88]....
        /*07d0*/ 	.word	0xffffffff


	//   ....[89]....
        /*07d4*/ 	.word	0xffffffff


	//   ....[90]....
        /*07d8*/ 	.word	0xffffffff


	//   ....[91]....
        /*07dc*/ 	.word	0xffffffff


	//   ....[92]....
        /*07e0*/ 	.word	0xffffffff


	//   ....[93]....
        /*07e4*/ 	.word	0xffffffff


	//   ....[94]....
        /*07e8*/ 	.word	0xffffffff


	//   ....[95]....
        /*07ec*/ 	.word	0xffffffff


	//   ....[96]....
        /*07f0*/ 	.word	0xffffffff


	//   ....[97]....
        /*07f4*/ 	.word	0xffffffff


	//   ....[98]....
        /*07f8*/ 	.word	0xffffffff


	//   ....[99]....
        /*07fc*/ 	.word	0xffffffff


	//   ....[100]....
        /*0800*/ 	.word	0xffffffff


	//   ....[101]....
        /*0804*/ 	.word	0xffffffff


	//   ....[102]....
        /*0808*/ 	.word	0xffffffff


	//   ....[103]....
        /*080c*/ 	.word	0xffffffff


	//   ....[104]....
        /*0810*/ 	.word	0xffffffff


	//   ....[105]....
        /*0814*/ 	.word	0xffffffff


	//   ....[106]....
        /*0818*/ 	.word	0xffffffff


	//   ....[107]....
        /*081c*/ 	.word	0xffffffff


	//   ....[108]....
        /*0820*/ 	.word	0xffffffff


	//   ....[109]....
        /*0824*/ 	.word	0xffffffff


	//   ....[110]....
        /*0828*/ 	.word	0xffffffff


	//   ....[111]....
        /*082c*/ 	.word	0xffffffff


	//   ....[112]....
        /*0830*/ 	.word	0xffffffff


	//   ....[113]....
        /*0834*/ 	.word	0xffffffff


	//   ....[114]....
        /*0838*/ 	.word	0xffffffff


	//   ....[115]....
        /*083c*/ 	.word	0x0500000f


	//   ....[116]....
        /*0840*/ 	.word	0x0500000f


	//   ....[117]....
        /*0844*/ 	.word	0x0500000f


	//   ....[118]....
        /*0848*/ 	.word	0x0500000f


	//   ....[119]....
        /*084c*/ 	.word	0x0500000f


	//   ....[120]....
        /*0850*/ 	.word	0x0500000f


	//   ....[121]....
        /*0854*/ 	.word	0x0500000f


	//   ....[122]....
        /*0858*/ 	.word	0x0500000f


	//   ....[123]....
        /*085c*/ 	.word	0x0500000f


	//   ....[124]....
        /*0860*/ 	.word	0x0500000f


	//   ....[125]....
        /*0864*/ 	.word	0x0500000f


	//   ....[126]....
        /*0868*/ 	.word	0x0500000f


	//   ....[127]....
        /*086c*/ 	.word	0x0500000f


	//   ....[128]....
        /*0870*/ 	.word	0x0500000f


	//   ....[129]....
        /*0874*/ 	.word	0x0500000f


	//   ....[130]....
        /*0878*/ 	.word	0x0500000f


	//   ....[131]....
        /*087c*/ 	.word	0x0500000f


	//   ....[132]....
        /*0880*/ 	.word	0x0500000f


	//   ....[133]....
        /*0884*/ 	.word	0x0500000f


	//   ....[134]....
        /*0888*/ 	.word	0x0500000f


	//   ....[135]....
        /*088c*/ 	.word	0x0500000f


	//   ....[136]....
        /*0890*/ 	.word	0x0500000f


	//   ....[137]....
        /*0894*/ 	.word	0x0500000f


	//   ....[138]....
        /*0898*/ 	.word	0x0500000f


	//   ....[139]....
        /*089c*/ 	.word	0x0500000f


	//   ....[140]....
        /*08a0*/ 	.word	0x0500000f


	//   ....[141]....
        /*08a4*/ 	.word	0x0500000f


	//   ....[142]....
        /*08a8*/ 	.word	0x0500000f


	//   ....[143]....
        /*08ac*/ 	.word	0x0500000f


	//   ....[144]....
        /*08b0*/ 	.word	0x0500000f


	//   ....[145]....
        /*08b4*/ 	.word	0x0500000f


	//   ....[146]....
        /*08b8*/ 	.word	0x0500000f


	//   ....[147]....
        /*08bc*/ 	.word	0x0500000f


	//   ....[148]....
        /*08c0*/ 	.word	0x0500000f


	//   ....[149]....
        /*08c4*/ 	.word	0x0500000f


	//   ....[150]....
        /*08c8*/ 	.word	0x0500000f


	//   ....[151]....
        /*08cc*/ 	.word	0x0500000f


	//   ....[152]....
        /*08d0*/ 	.word	0x0500000f


	//   ....[153]....
        /*08d4*/ 	.word	0x0500000f


	//   ....[154]....
        /*08d8*/ 	.word	0x0500000f


	//   ....[155]....
        /*08dc*/ 	.word	0x0500000f


	//   ....[156]....
        /*08e0*/ 	.word	0x0500000f


	//   ....[157]....
        /*08e4*/ 	.word	0x0500000f


	//   ....[158]....
        /*08e8*/ 	.word	0x0500000f


	//   ....[159]....
        /*08ec*/ 	.word	0x0500000f


	//   ....[160]....
        /*08f0*/ 	.word	0x0500000f


	//   ....[161]....
        /*08f4*/ 	.word	0x0500000f


	//   ....[162]....
        /*08f8*/ 	.word	0x0500000f


	//   ....[163]....
        /*08fc*/ 	.word	0x0500000f


	//   ....[164]....
        /*0900*/ 	.word	0x0500000f


	//   ....[165]....
        /*0904*/ 	.word	0x0500000f


	//----- nvinfo : EIATTR_COOP_GROUP_INSTR_OFFSETS
	.align		4
.L_1625:
        /*0908*/ 	.byte	0x04, 0x28
        /*090a*/ 	.short	(.L_1627 - .L_1626)


	//   ....[0]....
.L_1626:
        /*090c*/ 	.word	0x00000070


	//   ....[1]....
        /*0910*/ 	.word	0x00000140


	//   ....[2]....
        /*0914*/ 	.word	0x00000190


	//   ....[3]....
        /*0918*/ 	.word	0x000003e0


	//   ....[4]....
        /*091c*/ 	.word	0x00000540


	//   ....[5]....
        /*0920*/ 	.word	0x00000660


	//   ....[6]....
        /*0924*/ 	.word	0x000007c0


	//   ....[7]....
        /*0928*/ 	.word	0x00001920


	//   ....[8]....
        /*092c*/ 	.word	0x00002590


	//   ....[9]....
        /*0930*/ 	.word	0x000025d0


	//   ....[10]....
        /*0934*/ 	.word	0x000039a0


	//   ....[11]....
        /*0938*/ 	.word	0x000039e0


	//   ....[12]....
        /*093c*/ 	.word	0x00003a00


	//   ....[13]....
        /*0940*/ 	.word	0x00003a20


	//   ....[14]....
        /*0944*/ 	.word	0x000053f0


	//   ....[15]....
        /*0948*/ 	.word	0x00005430


	//   ....[16]....
        /*094c*/ 	.word	0x00006160


	//   ....[17]....
        /*0950*/ 	.word	0x00006210


	//   ....[18]....
        /*0954*/ 	.word	0x00006230


	//   ....[19]....
        /*0958*/ 	.word	0x00006250


	//   ....[20]....
        /*095c*/ 	.word	0x00008ab0


	//   ....[21]....
        /*0960*/ 	.word	0x00008b50


	//   ....[22]....
        /*0964*/ 	.word	0x00008bb0


	//   ....[23]....
        /*0968*/ 	.word	0x00008d50


	//   ....[24]....
        /*096c*/ 	.word	0x0000a1b0


	//   ....[25]....
        /*0970*/ 	.word	0x0000a1f0


	//   ....[26]....
        /*0974*/ 	.word	0x0000a2a0


	//   ....[27]....
        /*0978*/ 	.word	0x0000a300


	//   ....[28]....
        /*097c*/ 	.word	0x0000bd80


	//   ....[29]....
        /*0980*/ 	.word	0x0000bdb0


	//   ....[30]....
        /*0984*/ 	.word	0x0000bdf0


	//   ....[31]....
        /*0988*/ 	.word	0x0000be20


	//   ....[32]....
        /*098c*/ 	.word	0x0000c660


	//   ....[33]....
        /*0990*/ 	.word	0x0000c6a0


	//   ....[34]....
        /*0994*/ 	.word	0x0000c7e0


	//   ....[35]....
        /*0998*/ 	.word	0x0000c800


	//   ....[36]....
        /*099c*/ 	.word	0x0000c940


	//   ....[37]....
        /*09a0*/ 	.word	0x0000c960


	//   ....[38]....
        /*09a4*/ 	.word	0x0000cab0


	//   ....[39]....
        /*09a8*/ 	.word	0x0000cad0


	//   ....[40]....
        /*09ac*/ 	.word	0x0000d4a0


	//   ....[41]....
        /*09b0*/ 	.word	0x0000d4c0


	//   ....[42]....
        /*09b4*/ 	.word	0x0000d600


	//   ....[43]....
        /*09b8*/ 	.word	0x0000d620


	//   ....[44]....
        /*09bc*/ 	.word	0x0000d760


	//   ....[45]....
        /*09c0*/ 	.word	0x0000d780


	//   ....[46]....
        /*09c4*/ 	.word	0x0000d8d0


	//   ....[47]....
        /*09c8*/ 	.word	0x0000d8f0


	//   ....[48]....
        /*09cc*/ 	.word	0x0000dac0


	//   ....[49]....
        /*09d0*/ 	.word	0x0000dca0


	//   ....[50]....
        /*09d4*/ 	.word	0x0000dcd0


	//   ....[51]....
        /*09d8*/ 	.word	0x0000dd00


	//   ....[52]....
        /*09dc*/ 	.word	0x0000dd30


	//   ....[53]....
        /*09e0*/ 	.word	0x0000dd60


	//   ....[54]....
        /*09e4*/ 	.word	0x0000dd90


	//   ....[55]....
        /*09e8*/ 	.word	0x0000df00


	//   ....[56]....
        /*09ec*/ 	.word	0x0000df30


	//   ....[57]....
        /*09f0*/ 	.word	0x0000df60


	//   ....[58]....
        /*09f4*/ 	.word	0x0000df90


	//   ....[59]....
        /*09f8*/ 	.word	0x0000dfc0


	//   ....[60]....
        /*09fc*/ 	.word	0x0000dff0


	//   ....[61]....
        /*0a00*/ 	.word	0x0000e090


	//   ....[62]....
        /*0a04*/ 	.word	0x0000e0f0


	//   ....[63]....
        /*0a08*/ 	.word	0x0000e180


	//   ....[64]....
        /*0a0c*/ 	.word	0x0000f420


	//   ....[65]....
        /*0a10*/ 	.word	0x0000ffb0


	//   ....[66]....
        /*0a14*/ 	.word	0x0000ffd0


	//   ....[67]....
        /*0a18*/ 	.word	0x00010000


	//   ....[68]....
        /*0a1c*/ 	.word	0x00010020


	//   ....[69]....
        /*0a20*/ 	.word	0x000100d0


	//   ....[70]....
        /*0a24*/ 	.word	0x00010160


	//   ....[71]....
        /*0a28*/ 	.word	0x00010190


	//   ....[72]....
        /*0a2c*/ 	.word	0x00010210


	//   ....[73]....
        /*0a30*/ 	.word	0x00010240


	//   ....[74]....
        /*0a34*/ 	.word	0x000102c0


	//   ....[75]....
        /*0a38*/ 	.word	0x000102f0


	//   ....[76]....
        /*0a3c*/ 	.word	0x00010370


	//   ....[77]....
        /*0a40*/ 	.word	0x000103a0


	//   ....[78]....
        /*0a44*/ 	.word	0x000103c0


	//   ....[79]....
        /*0a48*/ 	.word	0x00010410


	//   ....[80]....
        /*0a4c*/ 	.word	0x00010420


	//   ....[81]....
        /*0a50*/ 	.word	0x00010b80


	//   ....[82]....
        /*0a54*/ 	.word	0x00010be0


	//   ....[83]....
        /*0a58*/ 	.word	0x00010c90


	//   ....[84]....
        /*0a5c*/ 	.word	0x00010ca0


	//   ....[85]....
        /*0a60*/ 	.word	0x00010d30


	//   ....[86]....
        /*0a64*/ 	.word	0x00010d40


	//   ....[87]....
        /*0a68*/ 	.word	0x00010dd0


	//   ....[88]....
        /*0a6c*/ 	.word	0x00010de0


	//   ....[89]....
        /*0a70*/ 	.word	0x00010e50


	//   ....[90]....
        /*0a74*/ 	.word	0x00010e60


	//   ....[91]....
        /*0a78*/ 	.word	0x00010ee0


	//   ....[92]....
        /*0a7c*/ 	.word	0x00010ef0


	//   ....[93]....
        /*0a80*/ 	.word	0x00010f70


	//   ....[94]....
        /*0a84*/ 	.word	0x00010f80


	//   ....[95]....
        /*0a88*/ 	.word	0x00011000


	//   ....[96]....
        /*0a8c*/ 	.word	0x00011010


	//   ....[97]....
        /*0a90*/ 	.word	0x00013cf0


	//   ....[98]....
        /*0a94*/ 	.word	0x00013d50


	//   ....[99]....
        /*0a98*/ 	.word	0x00013d80


	//   ....[100]....
        /*0a9c*/ 	.word	0x00013d90


	//   ....[101]....
        /*0aa0*/ 	.word	0x00013dc0


	//   ....[102]....
        /*0aa4*/ 	.word	0x00013df0


	//   ....[103]....
        /*0aa8*/ 	.word	0x00013e20


	//   ....[104]....
        /*0aac*/ 	.word	0x00013e50


	//   ....[105]....
        /*0ab0*/ 	.word	0x00013fd0


	//   ....[106]....
        /*0ab4*/ 	.word	0x00014000


	//   ....[107]....
        /*0ab8*/ 	.word	0x00014030


	//   ....[108]....
        /*0abc*/ 	.word	0x00014060


	//   ....[109]....
        /*0ac0*/ 	.word	0x00014090


	//   ....[110]....
        /*0ac4*/ 	.word	0x000140c0


	//   ....[111]....
        /*0ac8*/ 	.word	0x00014180


	//   ....[112]....
        /*0acc*/ 	.word	0x000141a0


	//   ....[113]....
        /*0ad0*/ 	.word	0x00014210


	//   ....[114]....
        /*0ad4*/ 	.word	0x000148e0


	//   ....[115]....
        /*0ad8*/ 	.word	0x00014f00


	//   ....[116]....
        /*0adc*/ 	.word	0x00015080


	//   ....[117]....
        /*0ae0*/ 	.word	0x000150f0


	//   ....[118]....
        /*0ae4*/ 	.word	0x00015150


	//   ....[119]....
        /*0ae8*/ 	.word	0x000151b0


	//   ....[120]....
        /*0aec*/ 	.word	0x00015280


	//   ....[121]....
        /*0af0*/ 	.word	0x00015340


	//   ....[122]....
        /*0af4*/ 	.word	0x00015450


	//   ....[123]....
        /*0af8*/ 	.word	0x000154f0


	//   ....[124]....
        /*0afc*/ 	.word	0x000155c0


	//   ....[125]....
        /*0b00*/ 	.word	0x00015660


	//   ....[126]....
        /*0b04*/ 	.word	0x00015730


	//   ....[127]....
        /*0b08*/ 	.word	0x000157d0


	//   ....[128]....
        /*0b0c*/ 	.word	0x000158a0


	//   ....[129]....
        /*0b10*/ 	.word	0x00015940


	//   ....[130]....
        /*0b14*/ 	.word	0x000159f0


	//   ....[131]....
        /*0b18*/ 	.word	0x00015a90


	//   ....[132]....
        /*0b1c*/ 	.word	0x00015d20


	//   ....[133]....
        /*0b20*/ 	.word	0x00015df0


	//   ....[134]....
        /*0b24*/ 	.word	0x00015ed0


	//   ....[135]....
        /*0b28*/ 	.word	0x00015f40


	//   ....[136]....
        /*0b2c*/ 	.word	0x00016050


	//   ....[137]....
        /*0b30*/ 	.word	0x00016110


	//   ....[138]....
        /*0b34*/ 	.word	0x000161d0


	//   ....[139]....
        /*0b38*/ 	.word	0x00016290


	//   ....[140]....
        /*0b3c*/ 	.word	0x00016350


	//   ....[141]....
        /*0b40*/ 	.word	0x00016410


	//   ....[142]....
        /*0b44*/ 	.word	0x000164d0


	//   ....[143]....
        /*0b48*/ 	.word	0x00016580


	//   ....[144]....
        /*0b4c*/ 	.word	0x00016680


	//   ....[145]....
        /*0b50*/ 	.word	0x000166d0


	//   ....[146]....
        /*0b54*/ 	.word	0x00016730


	//   ....[147]....
        /*0b58*/ 	.word	0x00016810


	//   ....[148]....
        /*0b5c*/ 	.word	0x00016b40


	//   ....[149]....
        /*0b60*/ 	.word	0x00016be0


	//   ....[150]....
        /*0b64*/ 	.word	0x00016d00


	//   ....[151]....
        /*0b68*/ 	.word	0x00016d80


	//   ....[152]....
        /*0b6c*/ 	.word	0x00016e00


	//   ....[153]....
        /*0b70*/ 	.word	0x00016e80


	//   ....[154]....
        /*0b74*/ 	.word	0x00016f00


	//   ....[155]....
        /*0b78*/ 	.word	0x00016f90


	//   ....[156]....
        /*0b7c*/ 	.word	0x00017030


	//   ....[157]....
        /*0b80*/ 	.word	0x000170d0


	//   ....[158]....
        /*0b84*/ 	.word	0x00017150


	//   ....[159]....
        /*0b88*/ 	.word	0x000171d0


	//   ....[160]....
        /*0b8c*/ 	.word	0x00017250


	//   ....[161]....
        /*0b90*/ 	.word	0x000172e0


	//   ....[162]....
        /*0b94*/ 	.word	0x00017360


	//   ....[163]....
        /*0b98*/ 	.word	0x00017400


	//   ....[164]....
        /*0b9c*/ 	.word	0x00017490


	//   ....[165]....
        /*0ba0*/ 	.word	0x000175c0


	//----- nvinfo : EIATTR_REG_RECONFIG
	.align		4
.L_1627:
        /*0ba4*/ 	.byte	0x01, 0x54
	.zero		2


	//----- nvinfo : EIATTR_SYSCALL_OFFSETS
	.align		4
        /*0ba8*/ 	.byte	0x04, 0x46
        /*0baa*/ 	.short	(.L_1629 - .L_1628)


	//   ....[0]....
.L_1628:
        /*0bac*/ 	.word	0x00001b80


	//   ....[1]....
        /*0bb0*/ 	.word	0x0000f020


	//   ....[2]....
        /*0bb4*/ 	.word	0x0000f180


	//   ....[3]....
        /*0bb8*/ 	.word	0x0000f280


	//   ....[4]....
        /*0bbc*/ 	.word	0x0000fb90


	//   ....[5]....
        /*0bc0*/ 	.word	0x000107a0


	//----- nvinfo : EIATTR_MBARRIER_INSTR_OFFSETS
	.align		4
.L_1629:
        /*0bc4*/ 	.byte	0x04, 0x39
        /*0bc6*/ 	.short	(.L_1631 - .L_1630)


	//   ....[0]....
.L_1630:
        /*0bc8*/ 	.word	0x00000280
        /*0bcc*/ 	.word	0x000000ff
        /*0bd0*/ 	.word	0x00032400
        /*0bd4*/ 	.short	0x0100
        /*0bd6*/ 	.byte	0x08
	.zero		1


	//   ....[1]....
        /*0bd8*/ 	.word	0x00000290
        /*0bdc*/ 	.word	0x000000ff
        /*0be0*/ 	.word	0x00032410
        /*0be4*/ 	.short	0x0100
        /*0be6*/ 	.byte	0x08
	.zero		1


	//   ....[2]....
        /*0be8*/ 	.word	0x000002a0
        /*0bec*/ 	.word	0x000000ff
        /*0bf0*/ 	.word	0x00032420
        /*0bf4*/ 	.short	0x0100
        /*0bf6*/ 	.byte	0x08
	.zero		1


	//   ....[3]....
        /*0bf8*/ 	.word	0x00000390
        /*0bfc*/ 	.word	0x000000ff
        /*0c00*/ 	.word	0x00032430
        /*0c04*/ 	.short	0x0100
        /*0c06*/ 	.byte	0x08
	.zero		1


	//   ....[4]....
        /*0c08*/ 	.word	0x000003a0
        /*0c0c*/ 	.word	0x000000ff
        /*0c10*/ 	.word	0x00032440
        /*0c14*/ 	.short	0x0100
        /*0c16*/ 	.byte	0x08
	.zero		1


	//   ....[5]....
        /*0c18*/ 	.word	0x000003b0
        /*0c1c*/ 	.word	0x000000ff
        /*0c20*/ 	.word	0x00032438
        /*0c24*/ 	.short	0x0100
        /*0c26*/ 	.byte	0x08
	.zero		1


	//   ....[6]....
        /*0c28*/ 	.word	0x000003c0
        /*0c2c*/ 	.word	0x000000ff
        /*0c30*/ 	.word	0x00032448
        /*0c34*/ 	.short	0x0100
        /*0c36*/ 	.byte	0x08
	.zero		1


	//   ....[7]....
        /*0c38*/ 	.word	0x000004f0
        /*0c3c*/ 	.word	0x000000ff
        /*0c40*/ 	.word	0x00032450
        /*0c44*/ 	.short	0x0100
        /*0c46*/ 	.byte	0x08
	.zero		1


	//   ....[8]....
        /*0c48*/ 	.word	0x00000500
        /*0c4c*/ 	.word	0x000000ff
        /*0c50*/ 	.word	0x00032460
        /*0c54*/ 	.short	0x0100
        /*0c56*/ 	.byte	0x08
	.zero		1


	//   ....[9]....
        /*0c58*/ 	.word	0x00000510
        /*0c5c*/ 	.word	0x000000ff
        /*0c60*/ 	.word	0x00032458
        /*0c64*/ 	.short	0x0100
        /*0c66*/ 	.byte	0x08
	.zero		1


	//   ....[10]....
        /*0c68*/ 	.word	0x00000520
        /*0c6c*/ 	.word	0x000000ff
        /*0c70*/ 	.word	0x00032468
        /*0c74*/ 	.short	0x0100
        /*0c76*/ 	.byte	0x08
	.zero		1


	//   ....[11]....
        /*0c78*/ 	.word	0x00000610
        /*0c7c*/ 	.word	0x000000ff
        /*0c80*/ 	.word	0x00032470
        /*0c84*/ 	.short	0x0100
        /*0c86*/ 	.byte	0x06
	.zero		1


	//   ....[12]....
        /*0c88*/ 	.word	0x00000620
        /*0c8c*/ 	.word	0x000000ff
        /*0c90*/ 	.word	0x00032480
        /*0c94*/ 	.short	0x0100
        /*0c96*/ 	.byte	0x06
	.zero		1


	//   ....[13]....
        /*0c98*/ 	.word	0x00000630
        /*0c9c*/ 	.word	0x000000ff
        /*0ca0*/ 	.word	0x00032478
        /*0ca4*/ 	.short	0x0100
        /*0ca6*/ 	.byte	0x06
	.zero		1


	//   ....[14]....
        /*0ca8*/ 	.word	0x00000640
        /*0cac*/ 	.word	0x000000ff
        /*0cb0*/ 	.word	0x00032488
        /*0cb4*/ 	.short	0x0100
        /*0cb6*/ 	.byte	0x06
	.zero		1


	//   ....[15]....
        /*0cb8*/ 	.word	0x00000770
        /*0cbc*/ 	.word	0x000000ff
        /*0cc0*/ 	.word	0x00032490
        /*0cc4*/ 	.short	0x0100
        /*0cc6*/ 	.byte	0x08
	.zero		1


	//   ....[16]....
        /*0cc8*/ 	.word	0x00000780
        /*0ccc*/ 	.word	0x000000ff
        /*0cd0*/ 	.word	0x000324a0
        /*0cd4*/ 	.short	0x0100
        /*0cd6*/ 	.byte	0x08
	.zero		1


	//   ....[17]....
        /*0cd8*/ 	.word	0x00000790
        /*0cdc*/ 	.word	0x000000ff
        /*0ce0*/ 	.word	0x00032498
        /*0ce4*/ 	.short	0x0100
        /*0ce6*/ 	.byte	0x08
	.zero		1


	//   ....[18]....
        /*0ce8*/ 	.word	0x000007a0
        /*0cec*/ 	.word	0x000000ff
        /*0cf0*/ 	.word	0x000324a8
        /*0cf4*/ 	.short	0x0100
        /*0cf6*/ 	.byte	0x08
	.zero		1


	//   ....[19]....
        /*0cf8*/ 	.word	0x000008d0
        /*0cfc*/ 	.word	0x000000ff
        /*0d00*/ 	.word	0x000324b0
        /*0d04*/ 	.short	0x0100
        /*0d06*/ 	.byte	0x08
	.zero		1


	//   ....[20]....
        /*0d08*/ 	.word	0x000008e0
        /*0d0c*/ 	.word	0x000000ff
        /*0d10*/ 	.word	0x000324c0
        /*0d14*/ 	.short	0x0100
        /*0d16*/ 	.byte	0x08
	.zero		1


	//   ....[21]....
        /*0d18*/ 	.word	0x000008f0
        /*0d1c*/ 	.word	0x000000ff
        /*0d20*/ 	.word	0x000324b8
        /*0d24*/ 	.short	0x0100
        /*0d26*/ 	.byte	0x08
	.zero		1


	//   ....[22]....
        /*0d28*/ 	.word	0x00000900
        /*0d2c*/ 	.word	0x000000ff
        /*0d30*/ 	.word	0x000324c8
        /*0d34*/ 	.short	0x0100
        /*0d36*/ 	.byte	0x08
	.zero		1


	//   ....[23]....
        /*0d38*/ 	.word	0x00001c40
        /*0d3c*/ 	.word	0x00000005
        /*0d40*/ 	.word	0x00032400
        /*0d44*/ 	.short	0x010a
        /*0d46*/ 	.byte	0x3f
	.zero		1


	//   ....[24]....
        /*0d48*/ 	.word	0x00001d20
        /*0d4c*/ 	.word	0x00000000
        /*0d50*/ 	.word	0x00032430
        /*0d54*/ 	.short	0x010a
        /*0d56*/ 	.byte	0x3f
	.zero		1


	//   ....[25]....
        /*0d58*/ 	.word	0x00001d60
        /*0d5c*/ 	.word	0x00000000
        /*0d60*/ 	.word	0x00032430
        /*0d64*/ 	.short	0x010a
        /*0d66*/ 	.byte	0x3f
	.zero		1


	//   ....[26]....
        /*0d68*/ 	.word	0x00002060
        /*0d6c*/ 	.word	0x00000005
        /*0d70*/ 	.word	0x00032410
        /*0d74*/ 	.short	0x010a
        /*0d76*/ 	.byte	0x3f
	.zero		1


	//   ....[27]....
        /*0d78*/ 	.word	0x000020a0
        /*0d7c*/ 	.word	0x00000000
        /*0d80*/ 	.word	0x00032450
        /*0d84*/ 	.short	0x010a
        /*0d86*/ 	.byte	0x3f
	.zero		1


	//   ....[28]....
        /*0d88*/ 	.word	0x000020e0
        /*0d8c*/ 	.word	0x00000000
        /*0d90*/ 	.word	0x00032450
        /*0d94*/ 	.short	0x010a
        /*0d96*/ 	.byte	0x3f
	.zero		1


	//   ....[29]....
        /*0d98*/ 	.word	0x00003c80
        /*0d9c*/ 	.word	0x00000018
        /*0da0*/ 	.word	0x00000000
        /*0da4*/ 	.short	0x0101
        /*0da6*/ 	.byte	0x3f
	.zero		1


	//   ....[30]....
        /*0da8*/ 	.word	0x00004820
        /*0dac*/ 	.word	0x00000000
        /*0db0*/ 	.word	0x00000000
        /*0db4*/ 	.short	0x0101
        /*0db6*/ 	.byte	0x3f
	.zero		1


	//   ....[31]....
        /*0db8*/ 	.word	0x00004940
        /*0dbc*/ 	.word	0x000000ff
        /*0dc0*/ 	.word	0x00032430
        /*0dc4*/ 	.short	0x010a
        /*0dc6*/ 	.byte	0x04
	.zero		1


	//   ....[32]....
        /*0dc8*/ 	.word	0x00004980
        /*0dcc*/ 	.word	0x000000ff
        /*0dd0*/ 	.word	0x00032430
        /*0dd4*/ 	.short	0x010a
        /*0dd6*/ 	.byte	0x04
	.zero		1


	//   ....[33]....
        /*0dd8*/ 	.word	0x00004b90
        /*0ddc*/ 	.word	0x000000ff
        /*0de0*/ 	.word	0x00032450
        /*0de4*/ 	.short	0x010a
        /*0de6*/ 	.byte	0x04
	.zero		1


	//   ....[34]....
        /*0de8*/ 	.word	0x00004bd0
        /*0dec*/ 	.word	0x000000ff
        /*0df0*/ 	.word	0x00032450
        /*0df4*/ 	.short	0x010a
        /*0df6*/ 	.byte	0x04
	.zero		1


	//   ....[35]....
        /*0df8*/ 	.word	0x00006480
        /*0dfc*/ 	.word	0x00000099
        /*0e00*/ 	.word	0x00000000
        /*0e04*/ 	.short	0x0101
        /*0e06*/ 	.byte	0x3f
	.zero		1


	//   ....[36]....
        /*0e08*/ 	.word	0x00007870
        /*0e0c*/ 	.word	0x000000bb
        /*0e10*/ 	.word	0x00000000
        /*0e14*/ 	.short	0x0101
        /*0e16*/ 	.byte	0x3f
	.zero		1


	//   ....[37]....
        /*0e18*/ 	.word	0x000079a0
        /*0e1c*/ 	.word	0x000000ff
        /*0e20*/ 	.word	0x00032430
        /*0e24*/ 	.short	0x010a
        /*0e26*/ 	.byte	0x04
	.zero		1


	//   ....[38]....
        /*0e28*/ 	.word	0x000079e0
        /*0e2c*/ 	.word	0x000000ff
        /*0e30*/ 	.word	0x00032430
        /*0e34*/ 	.short	0x010a
        /*0e36*/ 	.byte	0x04
	.zero		1


	//   ....[39]....
        /*0e38*/ 	.word	0x00007bf0
        /*0e3c*/ 	.word	0x000000ff
        /*0e40*/ 	.word	0x00032450
        /*0e44*/ 	.short	0x010a
        /*0e46*/ 	.byte	0x04
	.zero		1


	//   ....[40]....
        /*0e48*/ 	.word	0x00007c30
        /*0e4c*/ 	.word	0x000000ff
        /*0e50*/ 	.word	0x00032450
        /*0e54*/ 	.short	0x010a
        /*0e56*/ 	.byte	0x04
	.zero		1


	//   ....[41]....
        /*0e58*/ 	.word	0x00008fe0
        /*0e5c*/ 	.word	0x00000098
        /*0e60*/ 	.word	0x00000000
        /*0e64*/ 	.short	0x0101
        /*0e66*/ 	.byte	0x3f
	.zero		1


	//   ....[42]....
        /*0e68*/ 	.word	0x0000a190
        /*0e6c*/ 	.word	0x000000d6
        /*0e70*/ 	.word	0x00000000
        /*0e74*/ 	.short	0x0101
        /*0e76*/ 	.byte	0x3f
	.zero		1


	//   ....[43]....
        /*0e78*/ 	.word	0x0000c690
        /*0e7c*/ 	.word	0x00000097
        /*0e80*/ 	.word	0x00000000
        /*0e84*/ 	.short	0x0101
        /*0e86*/ 	.byte	0x3f
	.zero		1


	//   ....[44]....
        /*0e88*/ 	.word	0x0000f6d0
        /*0e8c*/ 	.word	0x00000000
        /*0e90*/ 	.word	0x00032440
        /*0e94*/ 	.short	0x010a
        /*0e96*/ 	.byte	0x3f
	.zero		1


	//   ....[45]....
        /*0e98*/ 	.word	0x00010540
        /*0e9c*/ 	.word	0x00000008
        /*0ea0*/ 	.word	0x00032400
        /*0ea4*/ 	.short	0x0107
        /*0ea6*/ 	.byte	0x3f
	.zero		1


	//   ....[46]....
        /*0ea8*/ 	.word	0x000105e0
        /*0eac*/ 	.word	0x00000002
        /*0eb0*/ 	.word	0x00032400
        /*0eb4*/ 	.short	0x0101
        /*0eb6*/ 	.byte	0x3f
	.zero		1


	//   ....[47]....
        /*0eb8*/ 	.word	0x00011130
        /*0ebc*/ 	.word	0x00000007
        /*0ec0*/ 	.word	0x00032410
        /*0ec4*/ 	.short	0x0107
        /*0ec6*/ 	.byte	0x3f
	.zero		1


	//   ....[48]....
        /*0ec8*/ 	.word	0x00011230
        /*0ecc*/ 	.word	0x00000002
        /*0ed0*/ 	.word	0x00032410
        /*0ed4*/ 	.short	0x0101
        /*0ed6*/ 	.byte	0x3f
	.zero		1


	//   ....[49]....
        /*0ed8*/ 	.word	0x00011250
        /*0edc*/ 	.word	0x00000002
        /*0ee0*/ 	.word	0x00032420
        /*0ee4*/ 	.short	0x010a
        /*0ee6*/ 	.byte	0x3f
	.zero		1


	//   ....[50]....
        /*0ee8*/ 	.word	0x00011360
        /*0eec*/ 	.word	0x00000002
        /*0ef0*/ 	.word	0x00032460
        /*0ef4*/ 	.short	0x010a
        /*0ef6*/ 	.byte	0x3f
	.zero		1


	//   ....[51]....
        /*0ef8*/ 	.word	0x00011c40
        /*0efc*/ 	.word	0x00000003
        /*0f00*/ 	.word	0x00032440
        /*0f04*/ 	.short	0x010a
        /*0f06*/ 	.byte	0x3f
	.zero		1


	//   ....[52]....
        /*0f08*/ 	.word	0x00011ea0
        /*0f0c*/ 	.word	0x00000003
        /*0f10*/ 	.word	0x00032460
        /*0f14*/ 	.short	0x010a
        /*0f16*/ 	.byte	0x3f
	.zero		1


	//   ....[53]....
        /*0f18*/ 	.word	0x00012720
        /*0f1c*/ 	.word	0x00000004
        /*0f20*/ 	.word	0x00032440
        /*0f24*/ 	.short	0x010a
        /*0f26*/ 	.byte	0x3f
	.zero		1


	//   ....[54]....
        /*0f28*/ 	.word	0x00012970
        /*0f2c*/ 	.word	0x00000004
        /*0f30*/ 	.word	0x00032460
        /*0f34*/ 	.short	0x010a
        /*0f36*/ 	.byte	0x3f
	.zero		1


	//   ....[55]....
        /*0f38*/ 	.word	0x00013180
        /*0f3c*/ 	.word	0x00000004
        /*0f40*/ 	.word	0x00032440
        /*0f44*/ 	.short	0x010a
        /*0f46*/ 	.byte	0x3f
	.zero		1


	//   ....[56]....
        /*0f48*/ 	.word	0x000133e0
        /*0f4c*/ 	.word	0x00000004
        /*0f50*/ 	.word	0x00032460
        /*0f54*/ 	.short	0x010a
        /*0f56*/ 	.byte	0x3f
	.zero		1


	//   ....[57]....
        /*0f58*/ 	.word	0x00014860
        /*0f5c*/ 	.word	0x00000000
        /*0f60*/ 	.word	0x00032420
        /*0f64*/ 	.short	0x010a
        /*0f66*/ 	.byte	0x3f
	.zero		1


	//   ....[58]....
        /*0f68*/ 	.word	0x00014a40
        /*0f6c*/ 	.word	0x00000006
        /*0f70*/ 	.word	0x00000000
        /*0f74*/ 	.short	0x010a
        /*0f76*/ 	.byte	0x3f
	.zero		1


	//   ....[59]....
        /*0f78*/ 	.word	0x00014ab0
        /*0f7c*/ 	.word	0x00000007
        /*0f80*/ 	.word	0x00000000
        /*0f84*/ 	.short	0x010a
        /*0f86*/ 	.byte	0x3f
	.zero		1


	//   ....[60]....
        /*0f88*/ 	.word	0x00014b20
        /*0f8c*/ 	.word	0x00000004
        /*0f90*/ 	.word	0x00000000
        /*0f94*/ 	.short	0x010a
        /*0f96*/ 	.byte	0x3f
	.zero		1


	//   ....[61]....
        /*0f98*/ 	.word	0x00014b50
        /*0f9c*/ 	.word	0x00000003
        /*0fa0*/ 	.word	0x00000000
        /*0fa4*/ 	.short	0x010a
        /*0fa6*/ 	.byte	0x3f
	.zero		1


	//   ....[62]....
        /*0fa8*/ 	.word	0x00014bb0
        /*0fac*/ 	.word	0x00000005
        /*0fb0*/ 	.word	0x00032400
        /*0fb4*/ 	.short	0x010a
        /*0fb6*/ 	.byte	0x3f
	.zero		1


	//   ....[63]....
        /*0fb8*/ 	.word	0x00014c00
        /*0fbc*/ 	.word	0x00000000
        /*0fc0*/ 	.word	0x00032430
        /*0fc4*/ 	.short	0x010a
        /*0fc6*/ 	.byte	0x3f
	.zero		1


	//   ....[64]....
        /*0fc8*/ 	.word	0x00014c50
        /*0fcc*/ 	.word	0x00000005
        /*0fd0*/ 	.word	0x00032410
        /*0fd4*/ 	.short	0x010a
        /*0fd6*/ 	.byte	0x3f
	.zero		1


	//   ....[65]....
        /*0fd8*/ 	.word	0x00014ca0
        /*0fdc*/ 	.word	0x00000000
        /*0fe0*/ 	.word	0x00032450
        /*0fe4*/ 	.short	0x010a
        /*0fe6*/ 	.byte	0x3f
	.zero		1


	//   ....[66]....
        /*0fe8*/ 	.word	0x00014d00
        /*0fec*/ 	.word	0x00000098
        /*0ff0*/ 	.word	0x00032430
        /*0ff4*/ 	.short	0x010a
        /*0ff6*/ 	.byte	0x3f
	.zero		1


	//   ....[67]....
        /*0ff8*/ 	.word	0x00014d60
        /*0ffc*/ 	.word	0x000000d4
        /*1000*/ 	.word	0x00032450
        /*1004*/ 	.short	0x010a
        /*1006*/ 	.byte	0x3f
	.zero		1


	//   ....[68]....
        /*1008*/ 	.word	0x00014dc0
        /*100c*/ 	.word	0x00000098
        /*1010*/ 	.word	0x00032430
        /*1014*/ 	.short	0x010a
        /*1016*/ 	.byte	0x3f
	.zero		1


	//   ....[69]....
        /*1018*/ 	.word	0x00014e20
        /*101c*/ 	.word	0x000000ca
        /*1020*/ 	.word	0x00032450
        /*1024*/ 	.short	0x010a
        /*1026*/ 	.byte	0x3f
	.zero		1


	//   ....[70]....
        /*1028*/ 	.word	0x00014fc0
        /*102c*/ 	.word	0x00000000
        /*1030*/ 	.word	0x00032440
        /*1034*/ 	.short	0x010a
        /*1036*/ 	.byte	0x3f
	.zero		1


	//   ....[71]....
        /*1038*/ 	.word	0x00016860
        /*103c*/ 	.word	0x00000002
        /*1040*/ 	.word	0x00032420
        /*1044*/ 	.short	0x010a
        /*1046*/ 	.byte	0x3f
	.zero		1


	//   ....[72]....
        /*1048*/ 	.word	0x000168b0
        /*104c*/ 	.word	0x00000002
        /*1050*/ 	.word	0x00032460
        /*1054*/ 	.short	0x010a
        /*1056*/ 	.byte	0x3f
	.zero		1


	//   ....[73]....
        /*1058*/ 	.word	0x00016900
        /*105c*/ 	.word	0x00000003
        /*1060*/ 	.word	0x00032440
        /*1064*/ 	.short	0x010a
        /*1066*/ 	.byte	0x3f
	.zero		1


	//   ....[74]....
        /*1068*/ 	.word	0x00016950
        /*106c*/ 	.word	0x00000003
        /*1070*/ 	.word	0x00032460
        /*1074*/ 	.short	0x010a
        /*1076*/ 	.byte	0x3f
	.zero		1


	//   ....[75]....
        /*1078*/ 	.word	0x000169a0
        /*107c*/ 	.word	0x00000004
        /*1080*/ 	.word	0x00032440
        /*1084*/ 	.short	0x010a
        /*1086*/ 	.byte	0x3f
	.zero		1


	//   ....[76]....
        /*1088*/ 	.word	0x000169f0
        /*108c*/ 	.word	0x00000004
        /*1090*/ 	.word	0x00032460
        /*1094*/ 	.short	0x010a
        /*1096*/ 	.byte	0x3f
	.zero		1


	//   ....[77]....
        /*1098*/ 	.word	0x00016a40
        /*109c*/ 	.word	0x00000004
        /*10a0*/ 	.word	0x00032440
        /*10a4*/ 	.short	0x010a
        /*10a6*/ 	.byte	0x3f
	.zero		1


	//   ....[78]....
        /*10a8*/ 	.word	0x00016a90
        /*10ac*/ 	.word	0x00000004
        /*10b0*/ 	.word	0x00032460
        /*10b4*/ 	.short	0x010a
        /*10b6*/ 	.byte	0x3f
	.zero		1


	//   ....[79]....
        /*10b8*/ 	.word	0x000174e0
        /*10bc*/ 	.word	0x00000000
        /*10c0*/ 	.word	0x00032420
        /*10c4*/ 	.short	0x010a
        /*10c6*/ 	.byte	0x3f
	.zero		1


	//   ....[80]....
        /*10c8*/ 	.word	0x00017680
        /*10cc*/ 	.word	0x00000006
        /*10d0*/ 	.word	0x00000000
        /*10d4*/ 	.short	0x010a
        /*10d6*/ 	.byte	0x3f
	.zero		1


	//   ....[81]....
        /*10d8*/ 	.word	0x000176d0
        /*10dc*/ 	.word	0x00000007
        /*10e0*/ 	.word	0x00000000
        /*10e4*/ 	.short	0x010a
        /*10e6*/ 	.byte	0x3f
	.zero		1


	//   ....[82]....
        /*10e8*/ 	.word	0x00017720
        /*10ec*/ 	.word	0x00000004
        /*10f0*/ 	.word	0x00000000
        /*10f4*/ 	.short	0x010a
        /*10f6*/ 	.byte	0x3f
	.zero		1


	//----- nvinfo : EIATTR_NUM_MBARRIERS
	.align		4
.L_1631:
        /*10f8*/ 	.byte	0x03, 0x38
        /*10fa*/ 	.short	0x0017


	//----- nvinfo : EIATTR_EXIT_INSTR_OFFSETS
	.align		4
        /*10fc*/ 	.byte	0x04, 0x1c
        /*10fe*/ 	.short	(.L_1633 - .L_1632)


	//   ....[0]....
.L_1632:
        /*1100*/ 	.word	0x00000ac0


	//   ....[1]....
        /*1104*/ 	.word	0x0000da60


	//   ....[2]....
        /*1108*/ 	.word	0x00014ba0


	//----- nvinfo : EIATTR_MAX_THREADS
	.align		4
.L_1633:
        /*110c*/ 	.byte	0x04, 0x05
        /*110e*/ 	.short	(.L_1635 - .L_1634)
.L_1634:
        /*1110*/ 	.word	0x00000180
        /*1114*/ 	.word	0x00000001
        /*1118*/ 	.word	0x00000001


	//----- nvinfo : EIATTR_CRS_STACK_SIZE
	.align		4
.L_1635:
        /*111c*/ 	.byte	0x04, 0x1e
        /*111e*/ 	.short	(.L_1637 - .L_1636)
.L_1636:
        /*1120*/ 	.word	0x00000000


	//----- nvinfo : EIATTR_CBANK_PARAM_SIZE
	.align		4
.L_1637:
        /*1124*/ 	.byte	0x03, 0x19
        /*1126*/ 	.short	0x0bf0


	//----- nvinfo : EIATTR_PARAM_CBANK
	.align		4
        /*1128*/ 	.byte	0x04, 0x0a
        /*112a*/ 	.short	(.L_1639 - .L_1638)
	.align		4
.L_1638:
        /*112c*/ 	.word	index@(.nv.constant0._ZN7cutlass13device_kernelIN5flash11enable_sm90INS1_16FlashAttnFwdSm90INS1_25CollectiveMainloopFwdSm90ILi2EN4cute5tupleIJNS5_1CILi1EEES8_S8_EEENS6_IJNS7_ILi128EEENS7_ILi96EEENS7_ILi64EEEEEELi256ENS_6half_tEfNS_4arch4Sm90ELb1ELb0ELb1ELb1ELb0ELb0ELb1ELb1ELb0ELb1ELb0ELb0EEENS1_21CollectiveEpilogueFwdINS6_IJSA_NS7_ILi256EEESB_EEES9_SE_SG_Li256ELb1ELb1ELb0ELb0EEENS1_36VarlenDynamicPersistentTileSchedulerILi128ELi96ELi256ELi128ELb0ELb1ELb1ELb1ELb1ELb1EEEEEEEEEvNT_6ParamsE)
        /*1130*/ 	.short	0x0210
        /*1132*/ 	.short	0x0bf0


	//----- nvinfo : EIATTR_SW_WAR
	.align		4
.L_1639:
        /*1134*/ 	.byte	0x04, 0x36
        /*1136*/ 	.short	(.L_1641 - .L_1640)
.L_1640:
        /*1138*/ 	.word	0x00000008
.L_1641:


//--------------------- .nv.info._ZN7cutlass13device_kernelIN5flash11enable_sm90INS1_16FlashAttnFwdSm90INS1_25CollectiveMainloopFwdSm90ILi2EN4cute5tupleIJNS5_1CILi1EEES8_S8_EEENS6_IJNS7_ILi128EEENS7_ILi96EEENS7_ILi64EEEEEELi256ENS_6half_tEfNS_4arch4Sm90ELb1ELb0ELb1ELb1ELb0ELb1ELb1ELb1ELb0ELb1ELb0ELb0EEENS1_21CollectiveEpilogueFwdINS6_IJSA_NS7_ILi256EEESB_EEES9_SE_SG_Li256ELb1ELb1ELb0ELb0EEENS1_36VarlenDynamicPersistentTileSchedulerILi128ELi96ELi256ELi128ELb0ELb1ELb1ELb1ELb1ELb1EEEEEEEEEvNT_6ParamsE --------------------------
	.section	.nv.info._ZN7cutlass13device_kernelIN5flash11enable_sm90INS1_16FlashAttnFwdSm90INS1_25CollectiveMainloopFwdSm90ILi2EN4cute5tupleIJNS5_1CILi1EEES8_S8_EEENS6_IJNS7_ILi128EEENS7_ILi96EEENS7_ILi64EEEEEELi256ENS_6half_tEfNS_4arch4Sm90ELb1ELb0ELb1ELb1ELb0ELb1ELb1ELb1ELb0ELb1ELb0ELb0EEENS1_21CollectiveEpilogueFwdINS6_IJSA_NS7_ILi256EEESB_EEES9_SE_SG_Li256ELb1ELb1ELb0ELb0EEENS1_36VarlenDynamicPersistentTileSchedulerILi128ELi96ELi256ELi128ELb0ELb1ELb1ELb1ELb1ELb1EEEEEEEEEvNT_6ParamsE,"",@"SHT_CUDA_INFO"
	.sectionflags	@""
	.align	4


	//----- nvinfo : EIATTR_CUDA_API_VERSION
	.align		4
        /*0000*/ 	.byte	0x04, 0x37
        /*0002*/ 	.short	(.L_1643 - .L_1642)
.L_1642:
        /*0004*/ 	.word	0x00000082


	//----- nvinfo : EIATTR_KPARAM_INFO
	.align		4
.L_1643:
        /*0008*/ 	.byte	0x04, 0x17
        /*000a*/ 	.short	(.L_1645 - .L_1644)
.L_1644:
        /*000c*/ 	.word	0x00000000
        /*0010*/ 	.short	0x0000
        /*0012*/ 	.short	0x0070
        /*0014*/ 	.byte	0x00, 0xf0, 0x01, 0x2e


	//----- nvinfo : EIATTR_SPARSE_MMA_MASK
	.align		4
.L_1645:
        /*0018*/ 	.byte	0x03, 0x50
        /*001a*/ 	.short	0x0000


	//----- nvinfo : EIATTR_MAXREG_COUNT
	.align		4
        /*001c*/ 	.byte	0x03, 0x1b
        /*001e*/ 	.short	0x00a8


	//----- nvinfo : EIATTR_NUM_BARRIERS
	.align		4
        /*0020*/ 	.byte	0x02, 0x4c
        /*0022*/ 	.byte	0x10
	.zero		1


	//----- nvinfo : EIATTR_EXTERNS
	.align		4
        /*0024*/ 	.byte	0x04, 0x0f
        /*0026*/ 	.short	(.L_1647 - .L_1646)


	//   ....[0]....
	.align		4
.L_1646:
        /*0028*/ 	.word	index@(__assertfail)


	//----- nvinfo : EIATTR_ANNOTATIONS
	.align		4
.L_1647:
        /*002c*/ 	.byte	0x04, 0x55
        /*002e*/ 	.short	(.L_1649 - .L_1648)


	//   ....[0]....
.L_1648:
        /* <DEDUP_REMOVED lines=181> */


	//----- nvinfo : EIATTR_MERCURY_ISA_VERSION
	.align		4
.L_1649:
        /*0b70*/ 	.byte	0x03, 0x5f
        /*0b72*/ 	.short	0x0101


	//----- nvinfo : EIATTR_UNUSED_LOAD_BYTE_OFFSET
	.align		4
        /*0b74*/ 	.byte	0x04, 0x44
        /*0b76*/ 	.short	(.L_1651 - .L_1650)


	//   ....[0]....
.L_1650:
        /*0b78*/ 	.word	0x00000af0
        /*0b7c*/ 	.word	0x0000fff0


	//   ....[1]....
        /*0b80*/ 	.word	0x00013220
        /*0b84*/ 	.word	0x0000fff0


	//----- nvinfo : EIATTR_INT_WARP_WIDE_INSTR_OFFSETS
	.align		4
.L_1651:
        /*0b88*/ 	.byte	0x04, 0x31
        /*0b8a*/ 	.short	(.L_1653 - .L_1652)


	//   ....[0]....
.L_1652:
        /*0b8c*/ 	.word	0x00000180


	//   ....[1]....
        /*0b90*/ 	.word	0x000001c0


	//   ....[2]....
        /*0b94*/ 	.word	0x00000230


	//   ....[3]....
        /*0b98*/ 	.word	0x000002a0


	//   ....[4]....
        /*0b9c*/ 	.word	0x00018d80


	//   ....[5]....
        /*0ba0*/ 	.word	0x00018e10


	//   ....[6]....
        /*0ba4*/ 	.word	0x0001dae0


	//   ....[7]....
        /*0ba8*/ 	.word	0x0001db70


	//----- nvinfo : EIATTR_COOP_GROUP_MASK_REGIDS
	.align		4
.L_1653:
        /*0bac*/ 	.byte	0x04, 0x29
        /*0bae*/ 	.short	(.L_1655 - .L_1654)


	//   ....[0]....
.L_1654:
        /*0bb0*/ 	.word	0xffffffff


	//   ....[1]....
        /*0bb4*/ 	.word	0xffffffff


	//   ....[2]....
        /*0bb8*/ 	.word	0xffffffff


	//   ....[3]....
        /*0bbc*/ 	.word	0xffffffff


	//   ....[4]....
        /*0bc0*/ 	.word	0xffffffff


	//   ....[5]....
        /*0bc4*/ 	.word	0xffffffff


	//   ....[6]....
        /*0bc8*/ 	.word	0xffffffff


	//   ....[7]....
        /*0bcc*/ 	.word	0xffffffff


	//   ....[8]....
        /*0bd0*/ 	.word	0xffffffff


	//   ....[9]....
        /*0bd4*/ 	.word	0xffffffff


	//   ....[10]....
        /*0bd8*/ 	.word	0xffffffff


	//   ....[11]....
        /*0bdc*/ 	.word	0xffffffff


	//   ....[12]....
        /*0be0*/ 	.word	0xffffffff


	//   ....[13]....
        /*0be4*/ 	.word	0xffffffff


	//   ....[14]....
        /*0be8*/ 	.word	0xffffffff


	//   ....[15]....
        /*0bec*/ 	.word	0xffffffff


	//   ....[16]....
        /*0bf0*/ 	.word	0xffffffff


	//   ....[17]....
        /*0bf4*/ 	.word	0xffffffff


	//   ....[18]....
        /*0bf8*/ 	.word	0xffffffff


	//   ....[19]....
        /*0bfc*/ 	.word	0xffffffff


	//   ....[20]....
        /*0c00*/ 	.word	0xffffffff


	//   ....[21]....
        /*0c04*/ 	.word	0xffffffff


	//   ....[22]....
        /*0c08*/ 	.word	0xffffffff


	//   ....[23]....
        /*0c0c*/ 	.word	0xffffffff


	//   ....[24]....
        /*0c10*/ 	.word	0xffffffff


	//   ....[25]....
        /*0c14*/ 	.word	0xffffffff


	//   ....[26]....
        /*0c18*/ 	.word	0xffffffff


	//   ....[27]....
        /*0c1c*/ 	.word	0xffffffff


	//   ....[28]....
        /*0c20*/ 	.word	0xffffffff


	//   ....[29]....
        /*0c24*/ 	.word	0xffffffff


	//   ....[30]....
        /*0c28*/ 	.word	0xffffffff


	//   ....[31]....
        /*0c2c*/ 	.word	0xffffffff


	//   ....[32]....
        /*0c30*/ 	.word	0xffffffff


	//   ....[33]....
        /*0c34*/ 	.word	0xffffffff


	//   ....[34]....
        /*0c38*/ 	.word	0xffffffff


	//   ....[35]....
        /*0c3c*/ 	.word	0xffffffff


	//   ....[36]....
        /*0c40*/ 	.word	0xffffffff


	//   ....[37]....
        /*0c44*/ 	.word	0xffffffff


	//   ....[38]....
        /*0c48*/ 	.word	0xffffffff


	//   ....[39]....
        /*0c4c*/ 	.word	0xffffffff


	//   ....[40]....
        /*0c50*/ 	.word	0xffffffff


	//   ....[41]....
        /*0c54*/ 	.word	0xffffffff


	//   ....[42]....
        /*0c58*/ 	.word	0xffffffff


	//   ....[43]....
        /*0c5c*/ 	.word	0xffffffff


	//   ....[44]....
        /*0c60*/ 	.word	0xffffffff


	//   ....[45]....
        /*0c64*/ 	.word	0xffffffff


	//   ....[46]....
        /*0c68*/ 	.word	0xffffffff


	//   ....[47]....
        /*0c6c*/ 	.word	0xffffffff


	//   ....[48]....
        /*0c70*/ 	.word	0xffffffff


	//   ....[49]....
        /*0c74*/ 	.word	0xffffffff


	//   ....[50]....
        /*0c78*/ 	.word	0xffffffff


	//   ....[51]....
        /*0c7c*/ 	.word	0xffffffff


	//   ....[52]....
        /*0c80*/ 	.word	0xffffffff


	//   ....[53]....
        /*0c84*/ 	.word	0xffffffff


	//   ....[54]....
        /*0c88*/ 	.word	0xffffffff


	//   ....[55]....
        /*0c8c*/ 	.word	0xffffffff


	//   ....[56]....
        /*0c90*/ 	.word	0xffffffff


	//   ....[57]....
        /*0c94*/ 	.word	0xffffffff


	//   ....[58]....
        /*0c98*/ 	.word	0xffffffff


	//   ....[59]....
        /*0c9c*/ 	.word	0xffffffff


	//   ....[60]....
        /*0ca0*/ 	.word	0xffffffff


	//   ....[61]....
        /*0ca4*/ 	.word	0xffffffff


	//   ....[62]....
        /*0ca8*/ 	.word	0xffffffff


	//   ....[63]....
        /*0cac*/ 	.word	0xffffffff


	//   ....[64]....
        /*0cb0*/ 	.word	0xffffffff


	//   ....[65]....
        /*0cb4*/ 	.word	0xffffffff


	//   ....[66]....
        /*0cb8*/ 	.word	0xffffffff


	//   ....[67]....
        /*0cbc*/ 	.word	0xffffffff


	//   ....[68]....
        /*0cc0*/ 	.word	0xffffffff


	//   ....[69]....
        /*0cc4*/ 	.word	0xffffffff


	//   ....[70]....
        /*0cc8*/ 	.word	0xffffffff


	//   ....[71]....
        /*0ccc*/ 	.word	0xffffffff


	//   ....[72]....
        /*0cd0*/ 	.word	0xffffffff


	//   ....[73]....
        /*0cd4*/ 	.word	0xffffffff


	//   ....[74]....
        /*0cd8*/ 	.word	0xffffffff


	//   ....[75]....
        /*0cdc*/ 	.word	0xffffffff


	//   ....[76]....
        /*0ce0*/ 	.word	0xffffffff


	//   ....[77]....
        /*0ce4*/ 	.word	0xffffffff


	//   ....[78]....
        /*0ce8*/ 	.word	0xffffffff


	//   ....[79]....
        /*0cec*/ 	.word	0xffffffff


	//   ....[80]....
        /*0cf0*/ 	.word	0xffffffff


	//   ....[81]....
        /*0cf4*/ 	.word	0xffffffff


	//   ....[82]....
        /*0cf8*/ 	.word	0xffffffff


	//   ....[83]....
        /*0cfc*/ 	.word	0xffffffff


	//   ....[84]....
        /*0d00*/ 	.word	0xffffffff


	//   ....[85]....
        /*0d04*/ 	.word	0xffffffff


	//   ....[86]....
        /*0d08*/ 	.word	0xffffffff


	//   ....[87]....
        /*0d0c*/ 	.word	0xffffffff


	//   ....[88]....
        /*0d10*/ 	.word	0xffffffff


	//   ....[89]....
        /*0d14*/ 	.word	0xffffffff


	//   ....[90]....
        /*0d18*/ 	.word	0xffffffff


	//   ....[91]....
        /*0d1c*/ 	.word	0xffffffff


	//   ....[92]....
        /*0d20*/ 	.word	0xffffffff


	//   ....[93]....
        /*0d24*/ 	.word	0xffffffff


	//   ....[94]....
        /*0d28*/ 	.word	0xffffffff


	//   ....[95]....
        /*0d2c*/ 	.word	0xffffffff


	//   ....[96]....
        /*0d30*/ 	.word	0xffffffff


	//   ....[97]....
        /*0d34*/ 	.word	0xffffffff


	//   ....[98]....
        /*0d38*/ 	.word	0xffffffff


	//   ....[99]....
        /*0d3c*/ 	.word	0xffffffff


	//   ....[100]....
        /*0d40*/ 	.word	0xffffffff


	//   ....[101]....
        /*0d44*/ 	.word	0xffffffff


	//   ....[102]....
        /*0d48*/ 	.word	0xffffffff


	//   ....[103]....
        /*0d4c*/ 	.word	0xffffffff


	//   ....[104]....
        /*0d50*/ 	.word	0xffffffff


	//   ....[105]....
        /*0d54*/ 	.word	0xffffffff


	//   ....[106]....
        /*0d58*/ 	.word	0xffffffff


	//   ....[107]....
        /*0d5c*/ 	.word	0xffffffff


	//   ....[108]....
        /*0d60*/ 	.word	0xffffffff


	//   ....[109]....
        /*0d64*/ 	.word	0xffffffff


	//   ....[110]....
        /*0d68*/ 	.word	0xffffffff


	//   ....[111]....
        /*0d6c*/ 	.word	0xffffffff


	//   ....[112]....
        /*0d70*/ 	.word	0xffffffff


	//   ....[113]....
        /*0d74*/ 	.word	0xffffffff


	//   ....[114]....
        /*0d78*/ 	.word	0xffffffff


	//   ....[115]....
        /*0d7c*/ 	.word	0xffffffff


	//   ....[116]....
        /*0d80*/ 	.word	0xffffffff


	//   ....[117]....
        /*0d84*/ 	.word	0xffffffff


	//   ....[118]....
        /*0d88*/ 	.word	0xffffffff


	//   ....[119]....
        /*0d8c*/ 	.word	0xffffffff


	//   ....[120]....
        /*0d90*/ 	.word	0xffffffff


	//   ....[121]....
        /*0d94*/ 	.word	0xffffffff


	//   ....[122]....
        /*0d98*/ 	.word	0xffffffff


	//   ....[123]....
        /*0d9c*/ 	.word	0xffffffff


	//   ....[124]....
        /*0da0*/ 	.word	0xffffffff


	//   ....[125]....
        /*0da4*/ 	.word	0xffffffff


	//   ....[126]....
        /*0da8*/ 	.word	0xffffffff


	//   ....[127]....
        /*0dac*/ 	.word	0xffffffff


	//   ....[128]....
        /*0db0*/ 	.word	0xffffffff


	//   ....[129]....
        /*0db4*/ 	.word	0xffffffff


	//   ....[130]....
        /*0db8*/ 	.word	0xffffffff


	//   ....[131]....
        /*0dbc*/ 	.word	0xffffffff


	//   ....[132]....
        /*0dc0*/ 	.word	0x0500000f


	//   ....[133]....
        /*0dc4*/ 	.word	0x0500000f


	//   ....[134]....
        /*0dc8*/ 	.word	0x0500000f


	//   ....[135]....
        /*0dcc*/ 	.word	0x0500000f


	//   ....[136]....
        /*0dd0*/ 	.word	0x0500000f


	//   ....[137]....
        /*0dd4*/ 	.word	0x0500000f


	//   ....[138]....
        /*0dd8*/ 	.word	0x0500000f


	//   ....[139]....
        /*0ddc*/ 	.word	0x0500000f


	//   ....[140]....
        /*0de0*/ 	.word	0x0500000f


	//   ....[141]....
        /*0de4*/ 	.word	0x0500000f


	//   ....[142]....
        /*0de8*/ 	.word	0x0500000f


	//   ....[143]....
        /*0dec*/ 	.word	0x0500000f


	//   ....[144]....
        /*0df0*/ 	.word	0x0500000f


	//   ....[145]....
        /*0df4*/ 	.word	0x0500000f


	//   ....[146]....
        /*0df8*/ 	.word	0x0500000f


	//   ....[147]....
        /*0dfc*/ 	.word	0x0500000f


	//   ....[148]....
        /*0e00*/ 	.word	0x0500000f


	//   ....[149]....
        /*0e04*/ 	.word	0x0500000f


	//   ....[150]....
        /*0e08*/ 	.word	0x0500000f


	//   ....[151]....
        /*0e0c*/ 	.word	0x0500000f


	//   ....[152]....
        /*0e10*/ 	.word	0x0500000f


	//   ....[153]....
        /*0e14*/ 	.word	0x0500000f


	//   ....[154]....
        /*0e18*/ 	.word	0x0500000f


	//   ....[155]....
        /*0e1c*/ 	.word	0x0500000f


	//   ....[156]....
        /*0e20*/ 	.word	0x0500000f


	//   ....[157]....
        /*0e24*/ 	.word	0x0500000f


	//   ....[158]....
        /*0e28*/ 	.word	0x0500000f


	//   ....[159]....
        /*0e2c*/ 	.word	0x0500000f


	//   ....[160]....
        /*0e30*/ 	.word	0x0500000f


	//   ....[161]....
        /*0e34*/ 	.word	0x0500000f


	//   ....[162]....
        /*0e38*/ 	.word	0x0500000f


	//   ....[163]....
        /*0e3c*/ 	.word	0x0500000f


	//   ....[164]....
        /*0e40*/ 	.word	0x0500000f


	//   ....[165]....
        /*0e44*/ 	.word	0x0500000f


	//   ....[166]....
        /*0e48*/ 	.word	0x0500000f


	//   ....[167]....
        /*0e4c*/ 	.word	0x0500000f


	//   ....[168]....
        /*0e50*/ 	.word	0x0500000f


	//   ....[169]....
        /*0e54*/ 	.word	0x0500000f


	//   ....[170]....
        /*0e58*/ 	.word	0x0500000f


	//   ....[171]....
        /*0e5c*/ 	.word	0x0500000f


	//   ....[172]....
        /*0e60*/ 	.word	0x0500000f


	//   ....[173]....
        /*0e64*/ 	.word	0x0500000f


	//   ....[174]....
        /*0e68*/ 	.word	0x0500000f


	//   ....[175]....
        /*0e6c*/ 	.word	0x0500000f


	//   ....[176]....
        /*0e70*/ 	.word	0x0500000f


	//   ....[177]....
        /*0e74*/ 	.word	0x0500000f


	//   ....[178]....
        /*0e78*/ 	.word	0x0500000f


	//   ....[179]....
        /*0e7c*/ 	.word	0x0500000f


	//   ....[180]....
        /*0e80*/ 	.word	0x0500000f


	//   ....[181]....
        /*0e84*/ 	.word	0x0500000f


	//   ....[182]....
        /*0e88*/ 	.word	0x0500000f


	//   ....[183]....
        /*0e8c*/ 	.word	0x0500000f


	//   ....[184]....
        /*0e90*/ 	.word	0x0500000f


	//   ....[185]....
        /*0e94*/ 	.word	0x0500000f


	//   ....[186]....
        /*0e98*/ 	.word	0x0500000f


	//   ....[187]....
        /*0e9c*/ 	.word	0x0500000f


	//   ....[188]....
        /*0ea0*/ 	.word	0x0500000f


	//   ....[189]....
        /*0ea4*/ 	.word	0x0500000f


	//   ....[190]....
        /*0ea8*/ 	.word	0x0500000f


	//   ....[191]....
        /*0eac*/ 	.word	0x0500000f


	//   ....[192]....
        /*0eb0*/ 	.word	0x0500000f


	//   ....[193]....
        /*0eb4*/ 	.word	0x0500000f


	//   ....[194]....
        /*0eb8*/ 	.word	0x0500000f


	//   ....[195]....
        /*0ebc*/ 	.word	0x0500000f


	//   ....[196]....
        /*0ec0*/ 	.word	0x0500000f


	//   ....[197]....
        /*0ec4*/ 	.word	0x0500000f


	//   ....[198]....
        /*0ec8*/ 	.word	0x0500000f


	//   ....[199]....
        /*0ecc*/ 	.word	0x0500000f


	//   ....[200]....
        /*0ed0*/ 	.word	0x0500000f


	//   ....[201]....
        /*0ed4*/ 	.word	0x0500000f


	//   ....[202]....
        /*0ed8*/ 	.word	0x0500000f


	//   ....[203]....
        /*0edc*/ 	.word	0x0500000f


	//   ....[204]....
        /*0ee0*/ 	.word	0x0500000f


	//   ....[205]....
        /*0ee4*/ 	.word	0x0500000f


	//   ....[206]....
        /*0ee8*/ 	.word	0x0500000f


	//   ....[207]....
        /*0eec*/ 	.word	0x0500000f


	//   ....[208]....
        /*0ef0*/ 	.word	0x0500000f


	//----- nvinfo : EIATTR_COOP_GROUP_INSTR_OFFSETS
	.align		4
.L_1655:
        /*0ef4*/ 	.byte	0x04, 0x28
        /*0ef6*/ 	.short	(.L_1657 - .L_1656)


	//   ....[0]....
.L_1656:
        /*0ef8*/ 	.word	0x00000060


	//   ....[1]....
        /*0efc*/ 	.word	0x00000190


	//   ....[2]....
        /*0f00*/ 	.word	0x00000250


	//   ....[3]....
        /*0f04*/ 	.word	0x00000420


	//   ....[4]....
        /*0f08*/ 	.word	0x00000580


	//   ....[5]....
        /*0f0c*/ 	.word	0x000006a0


	//   ....[6]....
        /*0f10*/ 	.word	0x00000800


	//   ....[7]....
        /*0f14*/ 	.word	0x00006030


	//   ....[8]....
        /*0f18*/ 	.word	0x00006800


	//   ....[9]....
        /*0f1c*/ 	.word	0x00006810


	//   ....[10]....
        /*0f20*/ 	.word	0x00006820


	//   ....[11]....
        /*0f24*/ 	.word	0x00006830


	//   ....[12]....
        /*0f28*/ 	.word	0x00006b60


	//   ....[13]....
        /*0f2c*/ 	.word	0x00006b70


	//   ....[14]....
        /*0f30*/ 	.word	0x00006b80


	//   ....[15]....
        /*0f34*/ 	.word	0x00006b90


	//   ....[16]....
        /*0f38*/ 	.word	0x00007e60


	//   ....[17]....
        /*0f3c*/ 	.word	0x00007e70


	//   ....[18]....
        /*0f40*/ 	.word	0x00007e80


	//   ....[19]....
        /*0f44*/ 	.word	0x00007e90


	//   ....[20]....
        /*0f48*/ 	.word	0x00007f80


	//   ....[21]....
        /*0f4c*/ 	.word	0x00007f90


	//   ....[22]....
        /*0f50*/ 	.word	0x00008020


	//   ....[23]....
        /*0f54*/ 	.word	0x000080b0


	//   ....[24]....
        /*0f58*/ 	.word	0x0000a420


	//   ....[25]....
        /*0f5c*/ 	.word	0x0000ac10


	//   ....[26]....
        /*0f60*/ 	.word	0x0000ac30


	//   ....[27]....
        /*0f64*/ 	.word	0x0000ad40


	//   ....[28]....
        /*0f68*/ 	.word	0x0000b410


	//   ....[29]....
        /*0f6c*/ 	.word	0x0000b430


	//   ....[30]....
        /*0f70*/ 	.word	0x0000d2c0


	//   ....[31]....
        /*0f74*/ 	.word	0x0000d420


	//   ....[32]....
        /*0f78*/ 	.word	0x0000dee0


	//   ....[33]....
        /*0f7c*/ 	.word	0x0000df00


	//   ....[34]....
        /*0f80*/ 	.word	0x0000e410


	//   ....[35]....
        /*0f84*/ 	.word	0x0000e430


	//   ....[36]....
        /*0f88*/ 	.word	0x00010bc0


	//   ....[37]....
        /*0f8c*/ 	.word	0x00010c30


	//   ....[38]....
        /*0f90*/ 	.word	0x000112d0


	//   ....[39]....
        /*0f94*/ 	.word	0x000112f0


	//   ....[40]....
        /*0f98*/ 	.word	0x00012790


	//   ....[41]....
        /*0f9c*/ 	.word	0x000127e0


	//   ....[42]....
        /*0fa0*/ 	.word	0x00012840


	//   ....[43]....
        /*0fa4*/ 	.word	0x00012860


	//   ....[44]....
        /*0fa8*/ 	.word	0x000143d0


	//   ....[45]....
        /*0fac*/ 	.word	0x00014410


	//   ....[46]....
        /*0fb0*/ 	.word	0x00014450


	//   ....[47]....
        /*0fb4*/ 	.word	0x00014490


	//   ....[48]....
        /*0fb8*/ 	.word	0x00014d20


	//   ....[49]....
        /*0fbc*/ 	.word	0x00014d70


	//   ....[50]....
        /*0fc0*/ 	.word	0x00014eb0


	//   ....[51]....
        /*0fc4*/ 	.word	0x00014ed0


	//   ....[52]....
        /*0fc8*/ 	.word	0x00015010


	//   ....[53]....
        /*0fcc*/ 	.word	0x00015030


	//   ....[54]....
        /*0fd0*/ 	.word	0x00015180


	//   ....[55]....
        /*0fd4*/ 	.word	0x000151a0


	//   ....[56]....
        /*0fd8*/ 	.word	0x00015ab0


	//   ....[57]....
        /*0fdc*/ 	.word	0x00015ac0


	//   ....[58]....
        /*0fe0*/ 	.word	0x00015ce0


	//   ....[59]....
        /*0fe4*/ 	.word	0x00015cf0


	//   ....[60]....
        /*0fe8*/ 	.word	0x00015f00


	//   ....[61]....
        /*0fec*/ 	.word	0x00015f10


	//   ....[62]....
        /*0ff0*/ 	.word	0x00016120


	//   ....[63]....
        /*0ff4*/ 	.word	0x00016130


	//   ....[64]....
        /*0ff8*/ 	.word	0x000163a0


	//   ....[65]....
        /*0ffc*/ 	.word	0x00016580


	//   ....[66]....
        /*1000*/ 	.word	0x000165b0


	//   ....[67]....
        /*1004*/ 	.word	0x000165e0


	//   ....[68]....
        /*1008*/ 	.word	0x00016610


	//   ....[69]....
        /*100c*/ 	.word	0x00016640


	//   ....[70]....
        /*1010*/ 	.word	0x00016670


	//   ....[71]....
        /*1014*/ 	.word	0x000167e0


	//   ....[72]....
        /*1018*/ 	.word	0x00016810


	//   ....[73]....
        /*101c*/ 	.word	0x00016840


	//   ....[74]....
        /*1020*/ 	.word	0x00016870


	//   ....[75]....
        /*1024*/ 	.word	0x000168a0


	//   ....[76]....
        /*1028*/ 	.word	0x000168d0


	//   ....[77]....
        /*102c*/ 	.word	0x00016970


	//   ....[78]....
        /*1030*/ 	.word	0x000169d0


	//   ....[79]....
        /*1034*/ 	.word	0x00016a60


	//   ....[80]....
        /*1038*/ 	.word	0x000178e0


	//   ....[81]....
        /*103c*/ 	.word	0x00019380


	//   ....[82]....
        /*1040*/ 	.word	0x00019f10


	//   ....[83]....
        /*1044*/ 	.word	0x00019f30


	//   ....[84]....
        /*1048*/ 	.word	0x00019f60


	//   ....[85]....
        /*104c*/ 	.word	0x00019f80


	//   ....[86]....
        /*1050*/ 	.word	0x0001a030


	//   ....[87]....
        /*1054*/ 	.word	0x0001a0c0


	//   ....[88]....
        /*1058*/ 	.word	0x0001a0f0


	//   ....[89]....
        /*105c*/ 	.word	0x0001a170


	//   ....[90]....
        /*1060*/ 	.word	0x0001a1a0


	//   ....[91]....
        /*1064*/ 	.word	0x0001a220


	//   ....[92]....
        /*1068*/ 	.word	0x0001a250


	//   ....[93]....
        /*106c*/ 	.word	0x0001a2d0


	//   ....[94]....
        /*1070*/ 	.word	0x0001a300


	//   ....[95]....
        /*1074*/ 	.word	0x0001a360


	//   ....[96]....
        /*1078*/ 	.word	0x0001a370


	//   ....[97]....
        /*107c*/ 	.word	0x0001a3e0


	//   ....[98]....
        /*1080*/ 	.word	0x0001ab00


	//   ....[99]....
        /*1084*/ 	.word	0x0001ab20


	//   ....[100]....
        /*1088*/ 	.word	0x0001ab40


	//   ....[101]....
        /*108c*/ 	.word	0x0001abf0


	//   ....[102]....
        /*1090*/ 	.word	0x0001acb0


	//   ....[103]....
        /*1094*/ 	.word	0x0001acc0


	//   ....[104]....
        /*1098*/ 	.word	0x0001ad80


	//   ....[105]....
        /*109c*/ 	.word	0x0001ad90


	//   ....[106]....
        /*10a0*/ 	.word	0x0001ae30


	//   ....[107]....
        /*10a4*/ 	.word	0x0001ae40


	//   ....[108]....
        /*10a8*/ 	.word	0x0001aef0


	//   ....[109]....
        /*10ac*/ 	.word	0x0001af00


	//   ....[110]....
        /*10b0*/ 	.word	0x0001afb0


	//   ....[111]....
        /*10b4*/ 	.word	0x0001afc0


	//   ....[112]....
        /*10b8*/ 	.word	0x0001b030


	//   ....[113]....
        /*10bc*/ 	.word	0x0001b080


	//   ....[114]....
        /*10c0*/ 	.word	0x0001dd70


	//   ....[115]....
        /*10c4*/ 	.word	0x0001dda0


	//   ....[116]....
        /*10c8*/ 	.word	0x0001dde0


	//   ....[117]....
        /*10cc*/ 	.word	0x0001de10


	//   ....[118]....
        /*10d0*/ 	.word	0x0001de40


	//   ....[119]....
        /*10d4*/ 	.word	0x0001de70


	//   ....[120]....
        /*10d8*/ 	.word	0x0001dea0


	//   ....[121]....
        /*10dc*/ 	.word	0x0001ded0


	//   ....[122]....
        /*10e0*/ 	.word	0x0001e050


	//   ....[123]....
        /*10e4*/ 	.word	0x0001e080


	//   ....[124]....
        /*10e8*/ 	.word	0x0001e0b0


	//   ....[125]....
        /*10ec*/ 	.word	0x0001e0e0


	//   ....[126]....
        /*10f0*/ 	.word	0x0001e110


	//   ....[127]....
        /*10f4*/ 	.word	0x0001e140


	//   ....[128]....
        /*10f8*/ 	.word	0x0001e200


	//   ....[129]....
        /*10fc*/ 	.word	0x0001e220


	//   ....[130]....
        /*1100*/ 	.word	0x0001e290


	//   ....[131]....
        /*1104*/ 	.word	0x0001e950


	//   ....[132]....
        /*1108*/ 	.word	0x0001ede0


	//   ....[133]....
        /*110c*/ 	.word	0x0001ee80


	//   ....[134]....
        /*1110*/ 	.word	0x0001ef10


	//   ....[135]....
        /*1114*/ 	.word	0x0001ef60


	//   ....[136]....
        /*1118*/ 	.word	0x0001efb0


	//   ....[137]....
        /*111c*/ 	.word	0x0001f040


	//   ....[138]....
        /*1120*/ 	.word	0x0001f0d0


	//   ....[139]....
        /*1124*/ 	.word	0x0001f120


	//   ....[140]....
        /*1128*/ 	.word	0x0001f170


	//   ....[141]....
        /*112c*/ 	.word	0x0001f260


	//   ....[142]....
        /*1130*/ 	.word	0x0001f310


	//   ....[143]....
        /*1134*/ 	.word	0x0001f360


	//   ....[144]....
        /*1138*/ 	.word	0x0001f3b0


	//   ....[145]....
        /*113c*/ 	.word	0x0001f4e0


	//   ....[146]....
        /*1140*/ 	.word	0x0001f5b0


	//   ....[147]....
        /*1144*/ 	.word	0x0001f700


	//   ....[148]....
        /*1148*/ 	.word	0x0001f750


	//   ....[149]....
        /*114c*/ 	.word	0x0001fa80


	//   ....[150]....
        /*1150*/ 	.word	0x0001fad0


	//   ....[151]....
        /*1154*/ 	.word	0x0001fb60


	//   ....[152]....
        /*1158*/ 	.word	0x0001fbf0


	//   ....[153]....
        /*115c*/ 	.word	0x0001fc80


	//   ....[154]....
        /*1160*/ 	.word	0x0001fd10


	//   ....[155]....
        /*1164*/ 	.word	0x0001fda0


	//   ....[156]....
        /*1168*/ 	.word	0x0001fe30


	//   ....[157]....
        /*116c*/ 	.word	0x0001fef0


	//   ....[158]....
        /*1170*/ 	.word	0x000201e0


	//   ....[159]....
        /*1174*/ 	.word	0x00020360


	//   ....[160]....
        /*1178*/ 	.word	0x000203d0


	//   ....[161]....
        /*117c*/ 	.word	0x00020430


	//   ....[162]....
        /*1180*/ 	.word	0x00020490


	//   ....[163]....
        /*1184*/ 	.word	0x00020560


	//   ....[164]....
        /*1188*/ 	.word	0x00020620


	//   ....[165]....
        /*118c*/ 	.word	0x00020730


	//   ....[166]....
        /*1190*/ 	.word	0x000207d0


	//   ....[167]....
        /*1194*/ 	.word	0x000208a0


	//   ....[168]....
        /*1198*/ 	.word	0x00020940


	//   ....[169]....
        /*119c*/ 	.word	0x00020a10


	//   ....[170]....
        /*11a0*/ 	.word	0x00020b10


	//   ....[171]....
        /*11a4*/ 	.word	0x00020b80


	//   ....[172]....
        /*11a8*/ 	.word	0x00020c20


	//   ....[173]....
        /*11ac*/ 	.word	0x00020cd0


	//   ....[174]....
        /*11b0*/ 	.word	0x00020db0


	//   ....[175]....
        /*11b4*/ 	.word	0x00021000


	//   ....[176]....
        /*11b8*/ 	.word	0x000210c0


	//   ....[177]....
        /*11bc*/ 	.word	0x000211a0


	//   ....[178]....
        /*11c0*/ 	.word	0x00021210


	//   ....[179]....
        /*11c4*/ 	.word	0x00021320


	//   ....[180]....
        /*11c8*/ 	.word	0x00021410


	//   ....[181]....
        /*11cc*/ 	.word	0x000214a0


	//   ....[182]....
        /*11d0*/ 	.word	0x00021590


	//   ....[183]....
        /*11d4*/ 	.word	0x00021620


	//   ....[184]....
        /*11d8*/ 	.word	0x00021710


	//   ....[185]....
        /*11dc*/ 	.word	0x000217a0


	//   ....[186]....
        /*11e0*/ 	.word	0x00021880


	//   ....[187]....
        /*11e4*/ 	.word	0x000219b0


	//   ....[188]....
        /*11e8*/ 	.word	0x00021a00


	//   ....[189]....
        /*11ec*/ 	.word	0x00021a60


	//   ....[190]....
        /*11f0*/ 	.word	0x00021b00


	//   ....[191]....
        /*11f4*/ 	.word	0x00021ea0


	//   ....[192]....
        /*11f8*/ 	.word	0x00021f40


	//   ....[193]....
        /*11fc*/ 	.word	0x00022060


	//   ....[194]....
        /*1200*/ 	.word	0x000220e0


	//   ....[195]....
        /*1204*/ 	.word	0x00022160


	//   ....[196]....
        /*1208*/ 	.word	0x000221e0


	//   ....[197]....
        /*120c*/ 	.word	0x00022260


	//   ....[198]....
        /*1210*/ 	.word	0x000222f0


	//   ....[199]....
        /*1214*/ 	.word	0x00022390


	//   ....[200]....
        /*1218*/ 	.word	0x00022440


	//   ....[201]....
        /*121c*/ 	.word	0x000224c0


	//   ....[202]....
        /*1220*/ 	.word	0x00022540


	//   ....[203]....
        /*1224*/ 	.word	0x000225c0


	//   ....[204]....
        /*1228*/ 	.word	0x00022650


	//   ....[205]....
        /*122c*/ 	.word	0x000226d0


	//   ....[206]....
        /*1230*/ 	.word	0x00022770


	//   ....[207]....
        /*1234*/ 	.word	0x00022800


	//   ....[208]....
        /*1238*/ 	.word	0x00022930


	//----- nvinfo : EIATTR_REG_RECONFIG
	.align		4
.L_1657:
        /*123c*/ 	.byte	0x01, 0x54
	.zero		2


	//----- nvinfo : EIATTR_SYSCALL_OFFSETS
	.align		4
        /*1240*/ 	.byte	0x04, 0x46
        /*1242*/ 	.short	(.L_1659 - .L_1658)


	//   ....[0]....
.L_1658:
        /*1244*/ 	.word	0x00001a50


	//   ....[1]....
        /*1248*/ 	.word	0x00001ba0


	//   ....[2]....
        /*124c*/ 	.word	0x00006220


	//   ....[3]....
        /*1250*/ 	.word	0x00006540


	//   ....[4]....
        /*1254*/ 	.word	0x00018f80


	//   ....[5]....
        /*1258*/ 	.word	0x000190e0


	//   ....[6]....
        /*125c*/ 	.word	0x000191e0


	//   ....[7]....
        /*1260*/ 	.word	0x00019af0


	//   ....[8]....
        /*1264*/ 	.word	0x0001a700


	//----- nvinfo : EIATTR_MBARRIER_INSTR_OFFSETS
	.align		4
.L_1659:
        /*1268*/ 	.byte	0x04, 0x39
        /*126a*/ 	.short	(.L_1661 - .L_1660)


	//   ....[0]....
.L_1660:
        /*126c*/ 	.word	0x000002c0
        /*1270*/ 	.word	0x000000ff
        /*1274*/ 	.word	0x00032400
        /*1278*/ 	.short	0x0100
        /*127a*/ 	.byte	0x08
	.zero		1


	//   ....[1]....
        /*127c*/ 	.word	0x000002d0
        /*1280*/ 	.word	0x000000ff
        /*1284*/ 	.word	0x00032410
        /*1288*/ 	.short	0x0100
        /*128a*/ 	.byte	0x08
	.zero		1


	//   ....[2]....
        /*128c*/ 	.word	0x000002e0
        /*1290*/ 	.word	0x000000ff
        /*1294*/ 	.word	0x00032420
        /*1298*/ 	.short	0x0100
        /*129a*/ 	.byte	0x08
	.zero		1


	//   ....[3]....
        /*129c*/ 	.word	0x000003d0
        /*12a0*/ 	.word	0x000000ff
        /*12a4*/ 	.word	0x00032430
        /*12a8*/ 	.short	0x0100
        /*12aa*/ 	.byte	0x08
	.zero		1


	//   ....[4]....
        /*12ac*/ 	.word	0x000003e0
        /*12b0*/ 	.word	0x000000ff
        /*12b4*/ 	.word	0x00032440
        /*12b8*/ 	.short	0x0100
        /*12ba*/ 	.byte	0x08
	.zero		1


	//   ....[5]....
        /*12bc*/ 	.word	0x000003f0
        /*12c0*/ 	.word	0x000000ff
        /*12c4*/ 	.word	0x00032438
        /*12c8*/ 	.short	0x0100
        /*12ca*/ 	.byte	0x08
	.zero		1


	//   ....[6]....
        /*12cc*/ 	.word	0x00000400
        /*12d0*/ 	.word	0x000000ff
        /*12d4*/ 	.word	0x00032448
        /*12d8*/ 	.short	0x0100
        /*12da*/ 	.byte	0x08
	.zero		1


	//   ....[7]....
        /*12dc*/ 	.word	0x00000530
        /*12e0*/ 	.word	0x000000ff
        /*12e4*/ 	.word	0x00032450
        /*12e8*/ 	.short	0x0100
        /*12ea*/ 	.byte	0x08
	.zero		1


	//   ....[8]....
        /*12ec*/ 	.word	0x00000540
        /*12f0*/ 	.word	0x000000ff
        /*12f4*/ 	.word	0x00032460
        /*12f8*/ 	.short	0x0100
        /*12fa*/ 	.byte	0x08
	.zero		1


	//   ....[9]....
        /*12fc*/ 	.word	0x00000550
        /*1300*/ 	.word	0x000000ff
        /*1304*/ 	.word	0x00032458
        /*1308*/ 	.short	0x0100
        /*130a*/ 	.byte	0x08
	.zero		1


	//   ....[10]....
        /*130c*/ 	.word	0x00000560
        /*1310*/ 	.word	0x000000ff
        /*1314*/ 	.word	0x00032468
        /*1318*/ 	.short	0x0100
        /*131a*/ 	.byte	0x08
	.zero		1


	//   ....[11]....
        /*131c*/ 	.word	0x00000650
        /*1320*/ 	.word	0x000000ff
        /*1324*/ 	.word	0x00032470
        /*1328*/ 	.short	0x0100
        /*132a*/ 	.byte	0x06
	.zero		1


	//   ....[12]....
        /*132c*/ 	.word	0x00000660
        /*1330*/ 	.word	0x000000ff
        /*1334*/ 	.word	0x00032480
        /*1338*/ 	.short	0x0100
        /*133a*/ 	.byte	0x06
	.zero		1


	//   ....[13]....
        /*133c*/ 	.word	0x00000670
        /*1340*/ 	.word	0x000000ff
        /*1344*/ 	.word	0x00032478
        /*1348*/ 	.short	0x0100
        /*134a*/ 	.byte	0x06
	.zero		1


	//   ....[14]....
        /*134c*/ 	.word	0x00000680
        /*1350*/ 	.word	0x000000ff
        /*1354*/ 	.word	0x00032488
        /*1358*/ 	.short	0x0100
        /*135a*/ 	.byte	0x06
	.zero		1


	//   ....[15]....
        /*135c*/ 	.word	0x000007b0
        /*1360*/ 	.word	0x000000ff
        /*1364*/ 	.word	0x00032490
        /*1368*/ 	.short	0x0100
        /*136a*/ 	.byte	0x08
	.zero		1


	//   ....[16]....
        /*136c*/ 	.word	0x000007c0
        /*1370*/ 	.word	0x000000ff
        /*1374*/ 	.word	0x000324a0
        /*1378*/ 	.short	0x0100
        /*137a*/ 	.byte	0x08
	.zero		1


	//   ....[17]....
        /*137c*/ 	.word	0x000007d0
        /*1380*/ 	.word	0x000000ff
        /*1384*/ 	.word	0x00032498
        /*1388*/ 	.short	0x0100
        /*138a*/ 	.byte	0x08
	.zero		1


	//   ....[18]....
        /*138c*/ 	.word	0x000007e0
        /*1390*/ 	.word	0x000000ff
        /*1394*/ 	.word	0x000324a8
        /*1398*/ 	.short	0x0100
        /*139a*/ 	.byte	0x08
	.zero		1


	//   ....[19]....
        /*139c*/ 	.word	0x00000910
        /*13a0*/ 	.word	0x000000ff
        /*13a4*/ 	.word	0x000324b0
        /*13a8*/ 	.short	0x0100
        /*13aa*/ 	.byte	0x08
	.zero		1


	//   ....[20]....
        /*13ac*/ 	.word	0x00000920
        /*13b0*/ 	.word	0x000000ff
        /*13b4*/ 	.word	0x000324c0
        /*13b8*/ 	.short	0x0100
        /*13ba*/ 	.byte	0x08
	.zero		1


	//   ....[21]....
        /*13bc*/ 	.word	0x00000930
        /*13c0*/ 	.word	0x000000ff
        /*13c4*/ 	.word	0x000324b8
        /*13c8*/ 	.short	0x0100
        /*13ca*/ 	.byte	0x08
	.zero		1


	//   ....[22]....
        /*13cc*/ 	.word	0x00000940
        /*13d0*/ 	.word	0x000000ff
        /*13d4*/ 	.word	0x000324c8
        /*13d8*/ 	.short	0x0100
        /*13da*/ 	.byte	0x08
	.zero		1


	//   ....[23]....
        /*13dc*/ 	.word	0x00002eb0
        /*13e0*/ 	.word	0x00000060
        /*13e4*/ 	.word	0x00032490
        /*13e8*/ 	.short	0x010a
        /*13ea*/ 	.byte	0x3f
	.zero		1


	//   ....[24]....
        /*13ec*/ 	.word	0x00004010
        /*13f0*/ 	.word	0x00000060
        /*13f4*/ 	.word	0x00032490
        /*13f8*/ 	.short	0x010a
        /*13fa*/ 	.byte	0x3f
	.zero		1


	//   ....[25]....
        /*13fc*/ 	.word	0x00005120
        /*1400*/ 	.word	0x00000060
        /*1404*/ 	.word	0x00032490
        /*1408*/ 	.short	0x010a
        /*140a*/ 	.byte	0x3f
	.zero		1


	//   ....[26]....
        /*140c*/ 	.word	0x00005340
        /*1410*/ 	.word	0x00000020
        /*1414*/ 	.word	0x00000000
        /*1418*/ 	.short	0x0101
        /*141a*/ 	.byte	0x3f
	.zero		1


	//   ....[27]....
        /*141c*/ 	.word	0x00005380
        /*1420*/ 	.word	0x00000060
        /*1424*/ 	.word	0x000324b0
        /*1428*/ 	.short	0x010a
        /*142a*/ 	.byte	0x3f
	.zero		1


	//   ....[28]....
        /*142c*/ 	.word	0x000059e0
        /*1430*/ 	.word	0x00000060
        /*1434*/ 	.word	0x00000000
        /*1438*/ 	.short	0x0101
        /*143a*/ 	.byte	0x3f
	.zero		1


	//   ....[29]....
        /*143c*/ 	.word	0x000062c0
        /*1440*/ 	.word	0x00000013
        /*1444*/ 	.word	0x00032400
        /*1448*/ 	.short	0x010a
        /*144a*/ 	.byte	0x3f
	.zero		1


	//   ....[30]....
        /*144c*/ 	.word	0x00006310
        /*1450*/ 	.word	0x00000013
        /*1454*/ 	.word	0x00032400
        /*1458*/ 	.short	0x010a
        /*145a*/ 	.byte	0x3f
	.zero		1


	//   ....[31]....
        /*145c*/ 	.word	0x00006e10
        /*1460*/ 	.word	0x00000013
        /*1464*/ 	.word	0x00032400
        /*1468*/ 	.short	0x010a
        /*146a*/ 	.byte	0x3f
	.zero		1


	//   ....[32]....
        /*146c*/ 	.word	0x00008300
        /*1470*/ 	.word	0x00000013
        /*1474*/ 	.word	0x00032400
        /*1478*/ 	.short	0x010a
        /*147a*/ 	.byte	0x3f
	.zero		1


	//   ....[33]....
        /*147c*/ 	.word	0x00009230
        /*1480*/ 	.word	0x000000b4
        /*1484*/ 	.word	0x00032430
        /*1488*/ 	.short	0x010a
        /*148a*/ 	.byte	0x3f
	.zero		1


	//   ....[34]....
        /*148c*/ 	.word	0x000092c0
        /*1490*/ 	.word	0x000000b4
        /*1494*/ 	.word	0x00032430
        /*1498*/ 	.short	0x010a
        /*149a*/ 	.byte	0x3f
	.zero		1


	//   ....[35]....
        /*149c*/ 	.word	0x000095f0
        /*14a0*/ 	.word	0x00000013
        /*14a4*/ 	.word	0x00032410
        /*14a8*/ 	.short	0x010a
        /*14aa*/ 	.byte	0x3f
	.zero		1


	//   ....[36]....
        /*14ac*/ 	.word	0x00009640
        /*14b0*/ 	.word	0x000000b4
        /*14b4*/ 	.word	0x00032450
        /*14b8*/ 	.short	0x010a
        /*14ba*/ 	.byte	0x3f
	.zero		1


	//   ....[37]....
        /*14bc*/ 	.word	0x000096c0
        /*14c0*/ 	.word	0x000000b4
        /*14c4*/ 	.word	0x00032450
        /*14c8*/ 	.short	0x010a
        /*14ca*/ 	.byte	0x3f
	.zero		1


	//   ....[38]....
        /*14cc*/ 	.word	0x0000b8a0
        /*14d0*/ 	.word	0x00000018
        /*14d4*/ 	.word	0x00000000
        /*14d8*/ 	.short	0x0101
        /*14da*/ 	.byte	0x3f
	.zero		1


	//   ....[39]....
        /*14dc*/ 	.word	0x0000c2c0
        /*14e0*/ 	.word	0x000000b4
        /*14e4*/ 	.word	0x00000000
        /*14e8*/ 	.short	0x0101
        /*14ea*/ 	.byte	0x3f
	.zero		1


	//   ....[40]....
        /*14ec*/ 	.word	0x0000c3a0
        /*14f0*/ 	.word	0x000000d2
        /*14f4*/ 	.word	0x00032430
        /*14f8*/ 	.short	0x010a
        /*14fa*/ 	.byte	0x3f
	.zero		1


	//   ....[41]....
        /*14fc*/ 	.word	0x0000c410
        /*1500*/ 	.word	0x000000d2
        /*1504*/ 	.word	0x00032430
        /*1508*/ 	.short	0x010a
        /*150a*/ 	.byte	0x3f
	.zero		1


	//   ....[42]....
        /*150c*/ 	.word	0x0000c6b0
        /*1510*/ 	.word	0x000000d2
        /*1514*/ 	.word	0x00032450
        /*1518*/ 	.short	0x010a
        /*151a*/ 	.byte	0x3f
	.zero		1


	//   ....[43]....
        /*151c*/ 	.word	0x0000c700
        /*1520*/ 	.word	0x000000d2
        /*1524*/ 	.word	0x00032450
        /*1528*/ 	.short	0x010a
        /*152a*/ 	.byte	0x3f
	.zero		1


	//   ....[44]....
        /*152c*/ 	.word	0x0000edc0
        /*1530*/ 	.word	0x0000009c
        /*1534*/ 	.word	0x00000000
        /*1538*/ 	.short	0x0101
        /*153a*/ 	.byte	0x3f
	.zero		1


	//   ....[45]....
        /*153c*/ 	.word	0x0000f8c0
        /*1540*/ 	.word	0x000000d2
        /*1544*/ 	.word	0x00000000
        /*1548*/ 	.short	0x0101
        /*154a*/ 	.byte	0x3f
	.zero		1


	//   ....[46]....
        /*154c*/ 	.word	0x0000f9c0
        /*1550*/ 	.word	0x000000d2
        /*1554*/ 	.word	0x00032430
        /*1558*/ 	.short	0x010a
        /*155a*/ 	.byte	0x3f
	.zero		1


	//   ....[47]....
        /*155c*/ 	.word	0x0000fa30
        /*1560*/ 	.word	0x000000d2
        /*1564*/ 	.word	0x00032430
        /*1568*/ 	.short	0x010a
        /*156a*/ 	.byte	0x3f
	.zero		1


	//   ....[48]....
        /*156c*/ 	.word	0x0000fcd0
        /*1570*/ 	.word	0x000000d2
        /*1574*/ 	.word	0x00032450
        /*1578*/ 	.short	0x010a
        /*157a*/ 	.byte	0x3f
	.zero		1


	//   ....[49]....
        /*157c*/ 	.word	0x0000fd20
        /*1580*/ 	.word	0x000000d2
        /*1584*/ 	.word	0x00032450
        /*1588*/ 	.short	0x010a
        /*158a*/ 	.byte	0x3f
	.zero		1


	//   ....[50]....
        /*158c*/ 	.word	0x00011e00
        /*1590*/ 	.word	0x00000003
        /*1594*/ 	.word	0x00000000
        /*1598*/ 	.short	0x0101
        /*159a*/ 	.byte	0x3f
	.zero		1


	//   ....[51]....
        /*159c*/ 	.word	0x00012750
        /*15a0*/ 	.word	0x000000d2
        /*15a4*/ 	.word	0x00000000
        /*15a8*/ 	.short	0x0101
        /*15aa*/ 	.byte	0x3f
	.zero		1


	//   ....[52]....
        /*15ac*/ 	.word	0x00014d30
        /*15b0*/ 	.word	0x00000000
        /*15b4*/ 	.word	0x00000000
        /*15b8*/ 	.short	0x0101
        /*15ba*/ 	.byte	0x3f
	.zero		1


	//   ....[53]....
        /*15bc*/ 	.word	0x000179d0
        /*15c0*/ 	.word	0x00000006
        /*15c4*/ 	.word	0x00032420
        /*15c8*/ 	.short	0x010a
        /*15ca*/ 	.byte	0x3f
	.zero		1


	//   ....[54]....
        /*15cc*/ 	.word	0x00017ac0
        /*15d0*/ 	.word	0x00000004
        /*15d4*/ 	.word	0x000324a0
        /*15d8*/ 	.short	0x010a
        /*15da*/ 	.byte	0x3f
	.zero		1


	//   ....[55]....
        /*15dc*/ 	.word	0x00017d10
        /*15e0*/ 	.word	0x00000004
        /*15e4*/ 	.word	0x000324c0
        /*15e8*/ 	.short	0x010a
        /*15ea*/ 	.byte	0x3f
	.zero		1


	//   ....[56]....
        /*15ec*/ 	.word	0x000183d0
        /*15f0*/ 	.word	0x00000005
        /*15f4*/ 	.word	0x000324a0
        /*15f8*/ 	.short	0x010a
        /*15fa*/ 	.byte	0x3f
	.zero		1


	//   ....[57]....
        /*15fc*/ 	.word	0x00018610
        /*1600*/ 	.word	0x00000005
        /*1604*/ 	.word	0x000324c0
        /*1608*/ 	.short	0x010a
        /*160a*/ 	.byte	0x3f
	.zero		1


	//   ....[58]....
        /*160c*/ 	.word	0x00019630
        /*1610*/ 	.word	0x00000000
        /*1614*/ 	.word	0x00032440
        /*1618*/ 	.short	0x010a
        /*161a*/ 	.byte	0x3f
	.zero		1


	//   ....[59]....
        /*161c*/ 	.word	0x0001a4a0
        /*1620*/ 	.word	0x00000008
        /*1624*/ 	.word	0x00032400
        /*1628*/ 	.short	0x0107
        /*162a*/ 	.byte	0x3f
	.zero		1


	//   ....[60]....
        /*162c*/ 	.word	0x0001a540
        /*1630*/ 	.word	0x00000002
        /*1634*/ 	.word	0x00032400
        /*1638*/ 	.short	0x0101
        /*163a*/ 	.byte	0x3f
	.zero		1


	//   ....[61]....
        /*163c*/ 	.word	0x0001b1a0
        /*1640*/ 	.word	0x00000008
        /*1644*/ 	.word	0x00032410
        /*1648*/ 	.short	0x0107
        /*164a*/ 	.byte	0x3f
	.zero		1


	//   ....[62]....
        /*164c*/ 	.word	0x0001b2a0
        /*1650*/ 	.word	0x00000002
        /*1654*/ 	.word	0x00032410
        /*1658*/ 	.short	0x0101
        /*165a*/ 	.byte	0x3f
	.zero		1


	//   ....[63]....
        /*165c*/ 	.word	0x0001b2c0
        /*1660*/ 	.word	0x00000002
        /*1664*/ 	.word	0x00032420
        /*1668*/ 	.short	0x010a
        /*166a*/ 	.byte	0x3f
	.zero		1


	//   ....[64]....
        /*166c*/ 	.word	0x0001b3d0
        /*1670*/ 	.word	0x00000002
        /*1674*/ 	.word	0x00032460
        /*1678*/ 	.short	0x010a
        /*167a*/ 	.byte	0x3f
	.zero		1


	//   ....[65]....
        /*167c*/ 	.word	0x0001bcc0
        /*1680*/ 	.word	0x00000002
        /*1684*/ 	.word	0x00032440
        /*1688*/ 	.short	0x010a
        /*168a*/ 	.byte	0x3f
	.zero		1


	//   ....[66]....
        /*168c*/ 	.word	0x0001bf20
        /*1690*/ 	.word	0x00000002
        /*1694*/ 	.word	0x00032460
        /*1698*/ 	.short	0x010a
        /*169a*/ 	.byte	0x3f
	.zero		1


	//   ....[67]....
        /*169c*/ 	.word	0x0001c7a0
        /*16a0*/ 	.word	0x00000003
        /*16a4*/ 	.word	0x00032440
        /*16a8*/ 	.short	0x010a
        /*16aa*/ 	.byte	0x3f
	.zero		1


	//   ....[68]....
        /*16ac*/ 	.word	0x0001c9f0
        /*16b0*/ 	.word	0x00000003
        /*16b4*/ 	.word	0x00032460
        /*16b8*/ 	.short	0x010a
        /*16ba*/ 	.byte	0x3f
	.zero		1


	//   ....[69]....
        /*16bc*/ 	.word	0x0001d200
        /*16c0*/ 	.word	0x00000003
        /*16c4*/ 	.word	0x00032440
        /*16c8*/ 	.short	0x010a
        /*16ca*/ 	.byte	0x3f
	.zero		1


	//   ....[70]....
        /*16cc*/ 	.word	0x0001d460
        /*16d0*/ 	.word	0x00000003
        /*16d4*/ 	.word	0x00032460
        /*16d8*/ 	.short	0x010a
        /*16da*/ 	.byte	0x3f
	.zero		1


	//   ....[71]....
        /*16dc*/ 	.word	0x0001e8d0
        /*16e0*/ 	.word	0x00000000
        /*16e4*/ 	.word	0x00032420
        /*16e8*/ 	.short	0x010a
        /*16ea*/ 	.byte	0x3f
	.zero		1


	//   ....[72]....
        /*16ec*/ 	.word	0x0001ea80
        /*16f0*/ 	.word	0x00000006
        /*16f4*/ 	.word	0x00000000
        /*16f8*/ 	.short	0x010a
        /*16fa*/ 	.byte	0x3f
	.zero		1


	//   ....[73]....
        /*16fc*/ 	.word	0x0001eaf0
        /*1700*/ 	.word	0x00000007
        /*1704*/ 	.word	0x00000000
        /*1708*/ 	.short	0x010a
        /*170a*/ 	.byte	0x3f
	.zero		1


	//   ....[74]....
        /*170c*/ 	.word	0x0001eb60
        /*1710*/ 	.word	0x00000004
        /*1714*/ 	.word	0x00000000
        /*1718*/ 	.short	0x010a
        /*171a*/ 	.byte	0x3f
	.zero		1


	//   ....[75]....
        /*171c*/ 	.word	0x0001eb90
        /*1720*/ 	.word	0x00000003
        /*1724*/ 	.word	0x00000000
        /*1728*/ 	.short	0x010a
        /*172a*/ 	.byte	0x3f
	.zero		1


	//   ....[76]....
        /*172c*/ 	.word	0x0001ebf0
        /*1730*/ 	.word	0x00000060
        /*1734*/ 	.word	0x00032490
        /*1738*/ 	.short	0x010a
        /*173a*/ 	.byte	0x3f
	.zero		1


	//   ....[77]....
        /*173c*/ 	.word	0x0001ec40
        /*1740*/ 	.word	0x00000060
        /*1744*/ 	.word	0x00032490
        /*1748*/ 	.short	0x010a
        /*174a*/ 	.byte	0x3f
	.zero		1


	//   ....[78]....
        /*174c*/ 	.word	0x0001ec90
        /*1750*/ 	.word	0x00000060
        /*1754*/ 	.word	0x00032490
        /*1758*/ 	.short	0x010a
        /*175a*/ 	.byte	0x3f
	.zero		1


	//   ....[79]....
        /*175c*/ 	.word	0x0001ece0
        /*1760*/ 	.word	0x00000060
        /*1764*/ 	.word	0x000324b0
        /*1768*/ 	.short	0x010a
        /*176a*/ 	.byte	0x3f
	.zero		1


	//   ....[80]....
        /*176c*/ 	.word	0x0001f1a0
        /*1770*/ 	.word	0x00000013
        /*1774*/ 	.word	0x00032400
        /*1778*/ 	.short	0x010a
        /*177a*/ 	.byte	0x3f
	.zero		1


	//   ....[81]....
        /*177c*/ 	.word	0x0001f7b0
        /*1780*/ 	.word	0x00000013
        /*1784*/ 	.word	0x00032400
        /*1788*/ 	.short	0x010a
        /*178a*/ 	.byte	0x3f
	.zero		1


	//   ....[82]....
        /*178c*/ 	.word	0x0001f800
        /*1790*/ 	.word	0x000000b4
        /*1794*/ 	.word	0x00032430
        /*1798*/ 	.short	0x010a
        /*179a*/ 	.byte	0x3f
	.zero		1


	//   ....[83]....
        /*179c*/ 	.word	0x0001f850
        /*17a0*/ 	.word	0x00000013
        /*17a4*/ 	.word	0x00032410
        /*17a8*/ 	.short	0x010a
        /*17aa*/ 	.byte	0x3f
	.zero		1


	//   ....[84]....
        /*17ac*/ 	.word	0x0001f8a0
        /*17b0*/ 	.word	0x000000b4
        /*17b4*/ 	.word	0x00032450
        /*17b8*/ 	.short	0x010a
        /*17ba*/ 	.byte	0x3f
	.zero		1


	//   ....[85]....
        /*17bc*/ 	.word	0x0001f8f0
        /*17c0*/ 	.word	0x000000d2
        /*17c4*/ 	.word	0x00032430
        /*17c8*/ 	.short	0x010a
        /*17ca*/ 	.byte	0x3f
	.zero		1


	//   ....[86]....
        /*17cc*/ 	.word	0x0001f940
        /*17d0*/ 	.word	0x000000d2
        /*17d4*/ 	.word	0x00032450
        /*17d8*/ 	.short	0x010a
        /*17da*/ 	.byte	0x3f
	.zero		1


	//   ....[87]....
        /*17dc*/ 	.word	0x0001f990
        /*17e0*/ 	.word	0x000000d2
        /*17e4*/ 	.word	0x00032430
        /*17e8*/ 	.short	0x010a
        /*17ea*/ 	.byte	0x3f
	.zero		1


	//   ....[88]....
        /*17ec*/ 	.word	0x0001f9e0
        /*17f0*/ 	.word	0x000000d2
        /*17f4*/ 	.word	0x00032450
        /*17f8*/ 	.short	0x010a
        /*17fa*/ 	.byte	0x3f
	.zero		1


	//   ....[89]....
        /*17fc*/ 	.word	0x0001ffc0
        /*1800*/ 	.word	0x00000005
        /*1804*/ 	.word	0x00032420
        /*1808*/ 	.short	0x010a
        /*180a*/ 	.byte	0x3f
	.zero		1


	//   ....[90]....
        /*180c*/ 	.word	0x00020010
        /*1810*/ 	.word	0x00000004
        /*1814*/ 	.word	0x000324a0
        /*1818*/ 	.short	0x010a
        /*181a*/ 	.byte	0x3f
	.zero		1


	//   ....[91]....
        /*181c*/ 	.word	0x00020060
        /*1820*/ 	.word	0x00000004
        /*1824*/ 	.word	0x000324c0
        /*1828*/ 	.short	0x010a
        /*182a*/ 	.byte	0x3f
	.zero		1


	//   ....[92]....
        /*182c*/ 	.word	0x000200b0
        /*1830*/ 	.word	0x00000005
        /*1834*/ 	.word	0x000324a0
        /*1838*/ 	.short	0x010a
        /*183a*/ 	.byte	0x3f
	.zero		1


	//   ....[93]....
        /*183c*/ 	.word	0x00020100
        /*1840*/ 	.word	0x00000005
        /*1844*/ 	.word	0x000324c0
        /*1848*/ 	.short	0x010a
        /*184a*/ 	.byte	0x3f
	.zero		1


	//   ....[94]....
        /*184c*/ 	.word	0x000202a0
        /*1850*/ 	.word	0x00000000
        /*1854*/ 	.word	0x00032440
        /*1858*/ 	.short	0x010a
        /*185a*/ 	.byte	0x3f
	.zero		1


	//   ....[95]....
        /*185c*/ 	.word	0x00021bc0
        /*1860*/ 	.word	0x00000002
        /*1864*/ 	.word	0x00032420
        /*1868*/ 	.short	0x010a
        /*186a*/ 	.byte	0x3f
	.zero		1


	//   ....[96]....
        /*186c*/ 	.word	0x00021c10
        /*1870*/ 	.word	0x00000002
        /*1874*/ 	.word	0x00032460
        /*1878*/ 	.short	0x010a
        /*187a*/ 	.byte	0x3f
	.zero		1


	//   ....[97]....
        /*187c*/ 	.word	0x00021c60
        /*1880*/ 	.word	0x00000002
        /*1884*/ 	.word	0x00032440
        /*1888*/ 	.short	0x010a
        /*188a*/ 	.byte	0x3f
	.zero		1


	//   ....[98]....
        /*188c*/ 	.word	0x00021cb0
        /*1890*/ 	.word	0x00000002
        /*1894*/ 	.word	0x00032460
        /*1898*/ 	.short	0x010a
        /*189a*/ 	.byte	0x3f
	.zero		1


	//   ....[99]....
        /*189c*/ 	.word	0x00021d00
        /*18a0*/ 	.word	0x00000003
        /*18a4*/ 	.word	0x00032440
        /*18a8*/ 	.short	0x010a
        /*18aa*/ 	.byte	0x3f
	.zero		1


	//   ....[100]....
        /*18ac*/ 	.word	0x00021d50
        /*18b0*/ 	.word	0x00000003
        /*18b4*/ 	.word	0x00032460
        /*18b8*/ 	.short	0x010a
        /*18ba*/ 	.byte	0x3f
	.zero		1


	//   ....[101]....
        /*18bc*/ 	.word	0x00021da0
        /*18c0*/ 	.word	0x00000003
        /*18c4*/ 	.word	0x00032440
        /*18c8*/ 	.short	0x010a
        /*18ca*/ 	.byte	0x3f
	.zero		1


	//   ....[102]....
        /*18cc*/ 	.word	0x00021df0
        /*18d0*/ 	.word	0x00000003
        /*18d4*/ 	.word	0x00032460
        /*18d8*/ 	.short	0x010a
        /*18da*/ 	.byte	0x3f
	.zero		1


	//   ....[103]....
        /*18dc*/ 	.word	0x00022850
        /*18e0*/ 	.word	0x00000000
        /*18e4*/ 	.word	0x00032420
        /*18e8*/ 	.short	0x010a
        /*18ea*/ 	.byte	0x3f
	.zero		1


	//   ....[104]....
        /*18ec*/ 	.word	0x000229f0
        /*18f0*/ 	.word	0x00000006
        /*18f4*/ 	.word	0x00000000
        /*18f8*/ 	.short	0x010a
        /*18fa*/ 	.byte	0x3f
	.zero		1


	//   ....[105]....
        /*18fc*/ 	.word	0x00022a40
        /*1900*/ 	.word	0x00000007
        /*1904*/ 	.word	0x00000000
        /*1908*/ 	.short	0x010a
        /*190a*/ 	.byte	0x3f
	.zero		1


	//   ....[106]....
        /*190c*/ 	.word	0x00022a90
        /*1910*/ 	.word	0x00000004
        /*1914*/ 	.word	0x00000000
        /*1918*/ 	.short	0x010a
        /*191a*/ 	.byte	0x3f
	.zero		1


	//----- nvinfo : EIATTR_NUM_MBARRIERS
	.align		4
.L_1661:
        /*191c*/ 	.byte	0x03, 0x38
        /*191e*/ 	.short	0x0017


	//----- nvinfo : EIATTR_EXIT_INSTR_OFFSETS
	.align		4
        /*1920*/ 	.byte	0x04, 0x1c
        /*1922*/ 	.short	(.L_1663 - .L_1662)


	//   ....[0]....
.L_1662:
        /*1924*/ 	.word	0x0001ebe0


	//----- nvinfo : EIATTR_MAX_THREADS
	.align		4
.L_1663:
        /*1928*/ 	.byte	0x04, 0x05
        /*192a*/ 	.short	(.L_1665 - .L_1664)
.L_1664:
        /*192c*/ 	.word	0x00000180
        /*1930*/ 	.word	0x00000001
        /*1934*/ 	.word	0x00000001


	//----- nvinfo : EIATTR_CRS_STACK_SIZE
	.align		4
.L_1665:
        /*1938*/ 	.byte	0x04, 0x1e
        /*193a*/ 	.short	(.L_1667 - .L_1666)
.L_1666:
        /*193c*/ 	.word	0x00000000


	//----- nvinfo : EIATTR_CBANK_PARAM_SIZE
	.align		4
.L_1667:
        /*1940*/ 	.byte	0x03, 0x19
        /*1942*/ 	.short	0x0bf0


	//----- nvinfo : EIATTR_PARAM_CBANK
	.align		4
        /*1944*/ 	.byte	0x04, 0x0a
        /*1946*/ 	.short	(.L_1669 - .L_1668)
	.align		4
.L_1668:
        /*1948*/ 	.word	index@(.nv.constant0._ZN7cutlass13device_kernelIN5flash11enable_sm90INS1_16FlashAttnFwdSm90INS1_25CollectiveMainloopFwdSm90ILi2EN4cute5tupleIJNS5_1CILi1EEES8_S8_EEENS6_IJNS7_ILi128EEENS7_ILi96EEENS7_ILi64EEEEEELi256ENS_6half_tEfNS_4arch4Sm90ELb1ELb0ELb1ELb1ELb0ELb1ELb1ELb1ELb0ELb1ELb0ELb0EEENS1_21CollectiveEpilogueFwdINS6_IJSA_NS7_ILi256EEESB_EEES9_SE_SG_Li256ELb1ELb1ELb0ELb0EEENS1_36VarlenDynamicPersistentTileSchedulerILi128ELi96ELi256ELi128ELb0ELb1ELb1ELb1ELb1ELb1EEEEEEEEEvNT_6ParamsE)
        /*194c*/ 	.short	0x0210
        /*194e*/ 	.short	0x0bf0


	//----- nvinfo : EIATTR_SW_WAR
	.align		4
.L_1669:
        /*1950*/ 	.byte	0x04, 0x36
        /*1952*/ 	.short	(.L_1671 - .L_1670)
.L_1670:
        /*1954*/ 	.word	0x00000008
.L_1671:


//--------------------- .nv.callgraph             --------------------------
	.section	.nv.callgraph,"",@"SHT_CUDA_CALLGRAPH"
	.align	4
	.sectionentsize	8
	.align		4
        /*0000*/ 	.word	0x00000000
	.align		4
        /*0004*/ 	.word	0xffffffff
	.align		4
        /*0008*/ 	.word	index@(_ZN7cutlass13device_kernelIN5flash11enable_sm90INS1_16FlashAttnFwdSm90INS1_25CollectiveMainloopFwdSm90ILi2EN4cute5tupleIJNS5_1CILi1EEES8_S8_EEENS6_IJNS7_ILi128EEESA_NS7_ILi192EEEEEELi128ENS_6half_tEfNS_4arch4Sm90ELb0ELb0ELb1ELb0ELb0ELb0ELb0ELb1ELb1ELb1ELb0ELb0EEENS1_21CollectiveEpilogueFwdINS6_IJSA_SA_SA_EEES9_SD_SF_Li256ELb0ELb1ELb0ELb0EEENS1_29StaticPersistentTileSchedulerILb0EEEEEEEEEvNT_6ParamsE)
	.align		4
        /*000c*/ 	.word	index@(__assertfail)
	.align		4
        /*0010*/ 	.word	index@(_ZN7cutlass13device_kernelIN5flash11enable_sm90INS1_16FlashAttnFwdSm90INS1_25CollectiveMainloopFwdSm90ILi2EN4cute5tupleIJNS5_1CILi2EEENS7_ILi1EEES9_EEENS6_IJNS7_ILi128EEESB_NS7_ILi192EEEEEELi128ENS_6half_tEfNS_4arch4Sm90ELb0ELb0ELb1ELb0ELb0ELb0ELb0ELb1ELb1ELb1ELb0ELb0EEENS1_21CollectiveEpilogueFwdINS6_IJSB_SB_SB_EEESA_SE_SG_Li256ELb0ELb1ELb0ELb0EEENS1_29StaticPersistentTileSchedulerILb0EEEEEEEEEvNT_6ParamsE)
	.align		4
        /*0014*/ 	.word	index@(__assertfail)
	.align		4
        /*0018*/ 	.word	index@(_ZN7cutlass13device_kernelIN5flash11enable_sm90INS1_16FlashAttnFwdSm90INS1_25CollectiveMainloopFwdSm90ILi2EN4cute5tupleIJNS5_1CILi1EEES8_S8_EEENS6_IJNS7_ILi128EEESA_NS7_ILi192EEEEEELi128ENS_6half_tEfNS_4arch4Sm90ELb0ELb0ELb1ELb1ELb0ELb0ELb0ELb1ELb1ELb1ELb0ELb0EEENS1_21CollectiveEpilogueFwdINS6_IJSA_SA_SA_EEES9_SD_SF_Li256ELb1ELb1ELb0ELb0EEENS1_36VarlenDynamicPersistentTileSchedulerILi128ELi128ELi256ELi128ELb0ELb1ELb1ELb0ELb1ELb1EEEEEEEEEvNT_6ParamsE)
	.align		4
        /*001c*/ 	.word	index@(__assertfail)
	.align		4
        /*0020*/ 	.word	index@(_ZN7cutlass13device_kernelIN5flash11enable_sm90INS1_16FlashAttnFwdSm90INS1_25CollectiveMainloopFwdSm90ILi2EN4cute5tupleIJNS5_1CILi1EEES8_S8_EEENS6_IJNS7_ILi128EEESA_NS7_ILi192EEEEEELi128ENS_6half_tEfNS_4arch4Sm90ELb0ELb0ELb1ELb1ELb0ELb1ELb0ELb1ELb1ELb1ELb0ELb0EEENS1_21CollectiveEpilogueFwdINS6_IJSA_SA_SA_EEES9_SD_SF_Li256ELb1ELb1ELb0ELb0EEENS1_36VarlenDynamicPersistentTileSchedulerILi128ELi128ELi256ELi128ELb0ELb1ELb1ELb0ELb1ELb1EEEEEEEEEvNT_6ParamsE)
	.align		4
        /*0024*/ 	.word	index@(__assertfail)
	.align		4
        /*0028*/ 	.word	index@(_ZN7cutlass13device_kernelIN5flash11enable_sm90INS1_16FlashAttnFwdSm90INS1_25CollectiveMainloopFwdSm90ILi2EN4cute5tupleIJNS5_1CILi1EEES8_S8_EEENS6_IJNS7_ILi128EEENS7_ILi96EEENS7_ILi192EEEEEELi128ENS_6half_tEfNS_4arch4Sm90ELb0ELb1ELb1ELb0ELb0ELb0ELb0ELb1ELb1ELb1ELb0ELb0EEENS1_21CollectiveEpilogueFwdINS6_IJSA_SA_SB_EEES9_SE_SG_Li256ELb0ELb1ELb0ELb0EEENS1_30DynamicPersistentTileSchedulerILi256ELi128ELb0ELb1ELb1EEEEEEEEEvNT_6ParamsE)
	.align		4
        /*002c*/ 	.word	index@(__assertfail)
	.align		4
        /*0030*/ 	.word	index@(_ZN7cutlass13device_kernelIN5flash11enable_sm90INS1_16FlashAttnFwdSm90INS1_25CollectiveMainloopFwdSm90ILi2EN4cute5tupleIJNS5_1CILi1EEES8_S8_EEENS6_IJNS7_ILi128EEENS7_ILi96EEENS7_ILi192EEEEEELi128ENS_6half_tEfNS_4arch4Sm90ELb0ELb1ELb1ELb1ELb0ELb0ELb0ELb1ELb1ELb1ELb0ELb0EEENS1_21CollectiveEpilogueFwdINS6_IJSA_SA_SB_EEES9_SE_SG_Li256ELb1ELb1ELb0ELb0EEENS1_36VarlenDynamicPersistentTileSchedulerILi128ELi96ELi256ELi128ELb0ELb1ELb1ELb1ELb0ELb1EEEEEEEEEvNT_6ParamsE)
	.align		4
        /*0034*/ 	.word	index@(__assertfail)
	.align		4
        /*0038*/ 	.word	index@(_ZN7cutlass13device_kernelIN5flash11enable_sm90INS1_16FlashAttnFwdSm90INS1_25CollectiveMainloopFwdSm90ILi2EN4cute5tupleIJNS5_1CILi1EEES8_S8_EEENS6_IJNS7_ILi128EEENS7_ILi96EEENS7_ILi192EEEEEELi128ENS_6half_tEfNS_4arch4Sm90ELb0ELb1ELb1ELb1ELb0ELb1ELb0ELb1ELb1ELb1ELb0ELb0EEENS1_21CollectiveEpilogueFwdINS6_IJSA_SA_SB_EEES9_SE_SG_Li256ELb1ELb1ELb0ELb0EEENS1_36VarlenDynamicPersistentTileSchedulerILi128ELi96ELi256ELi128ELb0ELb1ELb1ELb1ELb0ELb1EEEEEEEEEvNT_6ParamsE)
	.align		4
        /*003c*/ 	.word	index@(__assertfail)
	.align		4
        /*0040*/ 	.word	index@(_ZN7cutlass13device_kernelIN5flash11enable_sm90INS1_16FlashAttnFwdSm90INS1_25CollectiveMainloopFwdSm90ILi2EN4cute5tupleIJNS5_1CILi1EEES8_S8_EEENS6_IJNS7_ILi128EEESA_NS7_ILi192EEEEEELi128ENS_6half_tEfNS_4arch4Sm90ELb1ELb0ELb1ELb0ELb0ELb0ELb0ELb1ELb1ELb1ELb0ELb0EEENS1_21CollectiveEpilogueFwdINS6_IJSA_SA_SA_EEES9_SD_SF_Li256ELb0ELb1ELb0ELb0EEENS1_30DynamicPersistentTileSchedulerILi256ELi128ELb0ELb1ELb1EEEEEEEEEvNT_6ParamsE)
	.align		4
        /*0044*/ 	.word	index@(__assertfail)
	.align		4
        /*0048*/ 	.word	index@(_ZN7cutlass13device_kernelIN5flash11enable_sm90INS1_16FlashAttnFwdSm90INS1_25CollectiveMainloopFwdSm90ILi2EN4cute5tupleIJNS5_1CILi1EEES8_S8_EEENS6_IJNS7_ILi128EEESA_NS7_ILi192EEEEEELi128ENS_6half_tEfNS_4arch4Sm90ELb1ELb0ELb1ELb1ELb0ELb0ELb0ELb1ELb1ELb1ELb0ELb0EEENS1_21CollectiveEpilogueFwdINS6_IJSA_SA_SA_EEES9_SD_SF_Li256ELb1ELb1ELb0ELb0EEENS1_36VarlenDynamicPersistentTileSchedulerILi128ELi128ELi256ELi128ELb0ELb1ELb1ELb1ELb1ELb1EEEEEEEEEvNT_6ParamsE)
	.align		4
        /*004c*/ 	.word	index@(__assertfail)
	.align		4
        /*0050*/ 	.word	index@(_ZN7cutlass13device_kernelIN5flash11enable_sm90INS1_16FlashAttnFwdSm90INS1_25CollectiveMainloopFwdSm90ILi2EN4cute5tupleIJNS5_1CILi1EEES8_S8_EEENS6_IJNS7_ILi128EEESA_NS7_ILi192EEEEEELi128ENS_6half_tEfNS_4arch4Sm90ELb1ELb0ELb1ELb1ELb0ELb1ELb0ELb1ELb1ELb1ELb0ELb0EEENS1_21CollectiveEpilogueFwdINS6_IJSA_SA_SA_EEES9_SD_SF_Li256ELb1ELb1ELb0ELb0EEENS1_36VarlenDynamicPersistentTileSchedulerILi128ELi128ELi256ELi128ELb0ELb1ELb1ELb1ELb1ELb1EEEEEEEEEvNT_6ParamsE)
	.align		4
        /*0054*/ 	.word	index@(__assertfail)
	.align		4
        /*0058*/ 	.word	index@(_ZN7cutlass13device_kernelIN5flash11enable_sm90INS1_16FlashAttnFwdSm90INS1_25CollectiveMainloopFwdSm90ILi2EN4cute5tupleIJNS5_1CILi1EEES8_S8_EEENS6_IJNS7_ILi64EEESA_SA_EEELi512ENS_6half_tEfNS_4arch4Sm90ELb0ELb0ELb1ELb0ELb0ELb0ELb0ELb0ELb0ELb1ELb0ELb0EEENS1_21CollectiveEpilogueFwdINS6_IJSA_NS7_ILi512EEESA_EEES9_SC_SE_Li256ELb0ELb1ELb0ELb0EEENS1_29StaticPersistentTileSchedulerILb0EEEEEEEEEvNT_6ParamsE)
	.align		4
        /*005c*/ 	.word	index@(__assertfail)
	.align		4
        /*0060*/ 	.word	index@(_ZN7cutlass13device_kernelIN5flash11enable_sm90INS1_16FlashAttnFwdSm90INS1_25CollectiveMainloopFwdSm90ILi2EN4cute5tupleIJNS5_1CILi1EEES8_S8_EEENS6_IJNS7_ILi64EEESA_SA_EEELi512ENS_6half_tEfNS_4arch4Sm90ELb0ELb0ELb1ELb0ELb0ELb0ELb1ELb0ELb0ELb1ELb0ELb0EEENS1_21CollectiveEpilogueFwdINS6_IJSA_NS7_ILi512EEESA_EEES9_SC_SE_Li256ELb0ELb1ELb0ELb0EEENS1_29StaticPersistentTileSchedulerILb0EEEEEEEEEvNT_6ParamsE)
	.align		4
        /*0064*/ 	.word	index@(__assertfail)
	.align		4
        /*0068*/ 	.word	index@(_ZN7cutlass13device_kernelIN5flash11enable_sm90INS1_16FlashAttnFwdSm90INS1_25CollectiveMainloopFwdSm90ILi2EN4cute5tupleIJNS5_1CILi1EEES8_S8_EEENS6_IJNS7_ILi64EEESA_SA_EEELi512ENS_6half_tEfNS_4arch4Sm90ELb0ELb0ELb1ELb1ELb0ELb0ELb0ELb0ELb0ELb1ELb0ELb0EEENS1_21CollectiveEpilogueFwdINS6_IJSA_NS7_ILi512EEESA_EEES9_SC_SE_Li256ELb1ELb1ELb0ELb0EEENS1_36VarlenDynamicPersistentTileSchedulerILi64ELi64ELi256ELi128ELb0ELb1ELb1ELb0ELb1ELb1EEEEEEEEEvNT_6ParamsE)
	.align		4
        /*006c*/ 	.word	index@(__assertfail)
	.align		4
        /*0070*/ 	.word	index@(_ZN7cutlass13device_kernelIN5flash11enable_sm90INS1_16FlashAttnFwdSm90INS1_25CollectiveMainloopFwdSm90ILi2EN4cute5tupleIJNS5_1CILi1EEES8_S8_EEENS6_IJNS7_ILi64EEESA_SA_EEELi512ENS_6half_tEfNS_4arch4Sm90ELb0ELb0ELb1ELb1ELb0ELb1ELb0ELb0ELb0ELb1ELb0ELb0EEENS1_21CollectiveEpilogueFwdINS6_IJSA_NS7_ILi512EEESA_EEES9_SC_SE_Li256ELb1ELb1ELb0ELb0EEENS1_36VarlenDynamicPersistentTileSchedulerILi64ELi64ELi256ELi128ELb0ELb1ELb1ELb0ELb1ELb1EEEEEEEEEvNT_6ParamsE)
	.align		4
        /*0074*/ 	.word	index@(__assertfail)
	.align		4
        /*0078*/ 	.word	index@(_ZN7cutlass13device_kernelIN5flash11enable_sm90INS1_16FlashAttnFwdSm90INS1_25CollectiveMainloopFwdSm90ILi2EN4cute5tupleIJNS5_1CILi1EEES8_S8_EEENS6_IJNS7_ILi64EEESA_SA_EEELi512ENS_6half_tEfNS_4arch4Sm90ELb0ELb0ELb1ELb1ELb0ELb0ELb1ELb0ELb0ELb1ELb0ELb0EEENS1_21CollectiveEpilogueFwdINS6_IJSA_NS7_ILi512EEESA_EEES9_SC_SE_Li256ELb1ELb1ELb0ELb0EEENS1_36VarlenDynamicPersistentTileSchedulerILi64ELi64ELi256ELi128ELb0ELb1ELb1ELb0ELb1ELb1EEEEEEEEEvNT_6ParamsE)
	.align		4
        /*007c*/ 	.word	index@(__assertfail)
	.align		4
        /*0080*/ 	.word	index@(_ZN7cutlass13device_kernelIN5flash11enable_sm90INS1_16FlashAttnFwdSm90INS1_25CollectiveMainloopFwdSm90ILi2EN4cute5tupleIJNS5_1CILi1EEES8_S8_EEENS6_IJNS7_ILi64EEESA_SA_EEELi512ENS_6half_tEfNS_4arch4Sm90ELb0ELb0ELb1ELb1ELb0ELb1ELb1ELb0ELb0ELb1ELb0ELb0EEENS1_21CollectiveEpilogueFwdINS6_IJSA_NS7_ILi512EEESA_EEES9_SC_SE_Li256ELb1ELb1ELb0ELb0EEENS1_36VarlenDynamicPersistentTileSchedulerILi64ELi64ELi256ELi128ELb0ELb1ELb1ELb0ELb1ELb1EEEEEEEEEvNT_6ParamsE)
	.align		4
        /*0084*/ 	.word	index@(__assertfail)
	.align		4
        /*0088*/ 	.word	index@(_ZN7cutlass13device_kernelIN5flash11enable_sm90INS1_16FlashAttnFwdSm90INS1_25CollectiveMainloopFwdSm90ILi2EN4cute5tupleIJNS5_1CILi1EEES8_S8_EEENS6_IJNS7_ILi64EEESA_SA_EEELi512ENS_6half_tEfNS_4arch4Sm90ELb0ELb1ELb1ELb0ELb0ELb0ELb0ELb0ELb0ELb1ELb0ELb0EEENS1_21CollectiveEpilogueFwdINS6_IJSA_NS7_ILi512EEESA_EEES9_SC_SE_Li256ELb0ELb1ELb0ELb0EEENS1_30DynamicPersistentTileSchedulerILi256ELi128ELb0ELb1ELb1EEEEEEEEEvNT_6ParamsE)
	.align		4
        /*008c*/ 	.word	index@(__assertfail)
	.align		4
        /*0090*/ 	.word	index@(_ZN7cutlass13device_kernelIN5flash11enable_sm90INS1_16FlashAttnFwdSm90INS1_25CollectiveMainloopFwdSm90ILi2EN4cute5tupleIJNS5_1CILi1EEES8_S8_EEENS6_IJNS7_ILi64EEESA_SA_EEELi512ENS_6half_tEfNS_4arch4Sm90ELb0ELb1ELb1ELb0ELb0ELb0ELb1ELb0ELb0ELb1ELb0ELb0EEENS1_21CollectiveEpilogueFwdINS6_IJSA_NS7_ILi512EEESA_EEES9_SC_SE_Li256ELb0ELb1ELb0ELb0EEENS1_30DynamicPersistentTileSchedulerILi256ELi128ELb0ELb1ELb1EEEEEEEEEvNT_6ParamsE)
	.align		4
        /*0094*/ 	.word	index@(__assertfail)
	.align		4
        /*0098*/ 	.word	index@(_ZN7cutlass13device_kernelIN5flash11enable_sm90INS1_16FlashAttnFwdSm90INS1_25CollectiveMainloopFwdSm90ILi2EN4cute5tupleIJNS5_1CILi1EEES8_S8_EEENS6_IJNS7_ILi64EEESA_SA_EEELi512ENS_6half_tEfNS_4arch4Sm90ELb0ELb1ELb1ELb1ELb0ELb0ELb0ELb0ELb0ELb1ELb0ELb0EEENS1_21CollectiveEpilogueFwdINS6_IJSA_NS7_ILi512EEESA_EEES9_SC_SE_Li256ELb1ELb1ELb0ELb0EEENS1_36VarlenDynamicPersistentTileSchedulerILi64ELi64ELi256ELi128ELb0ELb1ELb1ELb1ELb0ELb1EEEEEEEEEvNT_6ParamsE)
	.align		4
        /*009c*/ 	.word	index@(__assertfail)
	.align		4
        /*00a0*/ 	.word	index@(_ZN7cutlass13device_kernelIN5flash11enable_sm90INS1_16FlashAttnFwdSm90INS1_25CollectiveMainloopFwdSm90ILi2EN4cute5tupleIJNS5_1CILi1EEES8_S8_EEENS6_IJNS7_ILi64EEESA_SA_EEELi512ENS_6half_tEfNS_4arch4Sm90ELb0ELb1ELb1ELb1ELb0ELb1ELb0ELb0ELb0ELb1ELb0ELb0EEENS1_21CollectiveEpilogueFwdINS6_IJSA_NS7_ILi512EEESA_EEES9_SC_SE_Li256ELb1ELb1ELb0ELb0EEENS1_36VarlenDynamicPersistentTileSchedulerILi64ELi64ELi256ELi128ELb0ELb1ELb1ELb1ELb0ELb1EEEEEEEEEvNT_6ParamsE)
	.align		4
        /*00a4*/ 	.word	index@(__assertfail)
	.align		4
        /*00a8*/ 	.word	index@(_ZN7cutlass13device_kernelIN5flash11enable_sm90INS1_16FlashAttnFwdSm90INS1_25CollectiveMainloopFwdSm90ILi2EN4cute5tupleIJNS5_1CILi1EEES8_S8_EEENS6_IJNS7_ILi64EEESA_SA_EEELi512ENS_6half_tEfNS_4arch4Sm90ELb0ELb1ELb1ELb1ELb0ELb0ELb1ELb0ELb0ELb1ELb0ELb0EEENS1_21CollectiveEpilogueFwdINS6_IJSA_NS7_ILi512EEESA_EEES9_SC_SE_Li256ELb1ELb1ELb0ELb0EEENS1_36VarlenDynamicPersistentTileSchedulerILi64ELi64ELi256ELi128ELb0ELb1ELb1ELb1ELb0ELb1EEEEEEEEEvNT_6ParamsE)
	.align		4
        /*00ac*/ 	.word	index@(__assertfail)
	.align		4
        /*00b0*/ 	.word	index@(_ZN7cutlass13device_kernelIN5flash11enable_sm90INS1_16FlashAttnFwdSm90INS1_25CollectiveMainloopFwdSm90ILi2EN4cute5tupleIJNS5_1CILi1EEES8_S8_EEENS6_IJNS7_ILi64EEESA_SA_EEELi512ENS_6half_tEfNS_4arch4Sm90ELb0ELb1ELb1ELb1ELb0ELb1ELb1ELb0ELb0ELb1ELb0ELb0EEENS1_21CollectiveEpilogueFwdINS6_IJSA_NS7_ILi512EEESA_EEES9_SC_SE_Li256ELb1ELb1ELb0ELb0EEENS1_36VarlenDynamicPersistentTileSchedulerILi64ELi64ELi256ELi128ELb0ELb1ELb1ELb1ELb0ELb1EEEEEEEEEvNT_6ParamsE)
	.align		4
        /*00b4*/ 	.word	index@(__assertfail)
	.align		4
        /*00b8*/ 	.word	index@(_ZN7cutlass13device_kernelIN5flash11enable_sm90INS1_16FlashAttnFwdSm90INS1_25CollectiveMainloopFwdSm90ILi2EN4cute5tupleIJNS5_1CILi1EEES8_S8_EEENS6_IJNS7_ILi64EEESA_SA_EEELi512ENS_6half_tEfNS_4arch4Sm90ELb1ELb0ELb1ELb0ELb0ELb0ELb0ELb0ELb0ELb1ELb0ELb0EEENS1_21CollectiveEpilogueFwdINS6_IJSA_NS7_ILi512EEESA_EEES9_SC_SE_Li256ELb0ELb1ELb0ELb0EEENS1_30DynamicPersistentTileSchedulerILi256ELi128ELb0ELb1ELb1EEEEEEEEEvNT_6ParamsE)
	.align		4
        /*00bc*/ 	.word	index@(__assertfail)
	.align		4
        /*00c0*/ 	.word	index@(_ZN7cutlass13device_kernelIN5flash11enable_sm90INS1_16FlashAttnFwdSm90INS1_25CollectiveMainloopFwdSm90ILi2EN4cute5tupleIJNS5_1CILi1EEES8_S8_EEENS6_IJNS7_ILi64EEESA_SA_EEELi512ENS_6half_tEfNS_4arch4Sm90ELb1ELb0ELb1ELb0ELb0ELb0ELb1ELb0ELb0ELb1ELb0ELb0EEENS1_21CollectiveEpilogueFwdINS6_IJSA_NS7_ILi512EEESA_EEES9_SC_SE_Li256ELb0ELb1ELb0ELb0EEENS1_30DynamicPersistentTileSchedulerILi256ELi128ELb0ELb1ELb1EEEEEEEEEvNT_6ParamsE)
	.align		4
        /*00c4*/ 	.word	index@(__assertfail)
	.align		4
        /*00c8*/ 	.word	index@(_ZN7cutlass13device_kernelIN5flash11enable_sm90INS1_16FlashAttnFwdSm90INS1_25CollectiveMainloopFwdSm90ILi2EN4cute5tupleIJNS5_1CILi1EEES8_S8_EEENS6_IJNS7_ILi64EEESA_SA_EEELi512ENS_6half_tEfNS_4arch4Sm90ELb1ELb0ELb1ELb1ELb0ELb0ELb0ELb0ELb0ELb1ELb0ELb0EEENS1_21CollectiveEpilogueFwdINS6_IJSA_NS7_ILi512EEESA_EEES9_SC_SE_Li256ELb1ELb1ELb0ELb0EEENS1_36VarlenDynamicPersistentTileSchedulerILi64ELi64ELi256ELi128ELb0ELb1ELb1ELb1ELb1ELb1EEEEEEEEEvNT_6ParamsE)
	.align		4
        /*00cc*/ 	.word	index@(__assertfail)
	.align		4
        /*00d0*/ 	.word	index@(_ZN7cutlass13device_kernelIN5flash11enable_sm90INS1_16FlashAttnFwdSm90INS1_25CollectiveMainloopFwdSm90ILi2EN4cute5tupleIJNS5_1CILi1EEES8_S8_EEENS6_IJNS7_ILi64EEESA_SA_EEELi512ENS_6half_tEfNS_4arch4Sm90ELb1ELb0ELb1ELb1ELb0ELb1ELb0ELb0ELb0ELb1ELb0ELb0EEENS1_21CollectiveEpilogueFwdINS6_IJSA_NS7_ILi512EEESA_EEES9_SC_SE_Li256ELb1ELb1ELb0ELb0EEENS1_36VarlenDynamicPersistentTileSchedulerILi64ELi64ELi256ELi128ELb0ELb1ELb1ELb1ELb1ELb1EEEEEEEEEvNT_6ParamsE)
	.align		4
        /*00d4*/ 	.word	index@(__assertfail)
	.align		4
        /*00d8*/ 	.word	index@(_ZN7cutlass13device_kernelIN5flash11enable_sm90INS1_16FlashAttnFwdSm90INS1_25CollectiveMainloopFwdSm90ILi2EN4cute5tupleIJNS5_1CILi1EEES8_S8_EEENS6_IJNS7_ILi64EEESA_SA_EEELi512ENS_6half_tEfNS_4arch4Sm90ELb1ELb0ELb1ELb1ELb0ELb0ELb1ELb0ELb0ELb1ELb0ELb0EEENS1_21CollectiveEpilogueFwdINS6_IJSA_NS7_ILi512EEESA_EEES9_SC_SE_Li256ELb1ELb1ELb0ELb0EEENS1_36VarlenDynamicPersistentTileSchedulerILi64ELi64ELi256ELi128ELb0ELb1ELb1ELb1ELb1ELb1EEEEEEEEEvNT_6ParamsE)
	.align		4
        /*00dc*/ 	.word	index@(__assertfail)
	.align		4
        /*00e0*/ 	.word	index@(_ZN7cutlass13device_kernelIN5flash11enable_sm90INS1_16FlashAttnFwdSm90INS1_25CollectiveMainloopFwdSm90ILi2EN4cute5tupleIJNS5_1CILi1EEES8_S8_EEENS6_IJNS7_ILi64EEESA_SA_EEELi512ENS_6half_tEfNS_4arch4Sm90ELb1ELb0ELb1ELb1ELb0ELb1ELb1ELb0ELb0ELb1ELb0ELb0EEENS1_21CollectiveEpilogueFwdINS6_IJSA_NS7_ILi512EEESA_EEES9_SC_SE_Li256ELb1ELb1ELb0ELb0EEENS1_36VarlenDynamicPersistentTileSchedulerILi64ELi64ELi256ELi128ELb0ELb1ELb1ELb1ELb1ELb1EEEEEEEEEvNT_6ParamsE)
	.align		4
        /*00e4*/ 	.word	index@(__assertfail)
	.align		4
        /*00e8*/ 	.word	index@(_ZN7cutlass13device_kernelIN5flash11enable_sm90INS1_16FlashAttnFwdSm90INS1_25CollectiveMainloopFwdSm90ILi2EN4cute5tupleIJNS5_1CILi1EEES8_S8_EEENS6_IJNS7_ILi128EEENS7_ILi96EEENS7_ILi64EEEEEELi256ENS_6half_tEfNS_4arch4Sm90ELb0ELb0ELb1ELb0ELb0ELb0ELb0ELb1ELb0ELb1ELb0ELb0EEENS1_21CollectiveEpilogueFwdINS6_IJSA_NS7_ILi256EEESB_EEES9_SE_SG_Li256ELb0ELb1ELb0ELb0EEENS1_29StaticPersistentTileSchedulerILb0EEEEEEEEEvNT_6ParamsE)
	.align		4
        /*00ec*/ 	.word	index@(__assertfail)
	.align		4
        /*00f0*/ 	.word	index@(_ZN7cutlass13device_kernelIN5flash11enable_sm90INS1_16FlashAttnFwdSm90INS1_25CollectiveMainloopFwdSm90ILi2EN4cute5tupleIJNS5_1CILi1EEES8_S8_EEENS6_IJNS7_ILi128EEENS7_ILi96EEENS7_ILi64EEEEEELi256ENS_6half_tEfNS_4arch4Sm90ELb0ELb0ELb1ELb0ELb0ELb0ELb1ELb1ELb0ELb1ELb0ELb0EEENS1_21CollectiveEpilogueFwdINS6_IJSA_NS7_ILi256EEESB_EEES9_SE_SG_Li256ELb0ELb1ELb0ELb0EEENS1_29StaticPersistentTileSchedulerILb0EEEEEEEEEvNT_6ParamsE)
	.align		4
        /*00f4*/ 	.word	index@(__assertfail)
	.align		4
        /*00f8*/ 	.word	index@(_ZN7cutlass13device_kernelIN5flash11enable_sm90INS1_16FlashAttnFwdSm90INS1_25CollectiveMainloopFwdSm90ILi2EN4cute5tupleIJNS5_1CILi1EEES8_S8_EEENS6_IJNS7_ILi128EEENS7_ILi96EEENS7_ILi64EEEEEELi256ENS_6half_tEfNS_4arch4Sm90ELb0ELb0ELb1ELb1ELb0ELb0ELb0ELb1ELb0ELb1ELb0ELb0EEENS1_21CollectiveEpilogueFwdINS6_IJSA_NS7_ILi256EEESB_EEES9_SE_SG_Li256ELb1ELb1ELb0ELb0EEENS1_36VarlenDynamicPersistentTileSchedulerILi128ELi96ELi256ELi128ELb0ELb1ELb1ELb0ELb1ELb1EEEEEEEEEvNT_6ParamsE)
	.align		4
        /*00fc*/ 	.word	index@(__assertfail)
	.align		4
        /*0100*/ 	.word	index@(_ZN7cutlass13device_kernelIN5flash11enable_sm90INS1_16FlashAttnFwdSm90INS1_25CollectiveMainloopFwdSm90ILi2EN4cute5tupleIJNS5_1CILi1EEES8_S8_EEENS6_IJNS7_ILi128EEENS7_ILi96EEENS7_ILi64EEEEEELi256ENS_6half_tEfNS_4arch4Sm90ELb0ELb0ELb1ELb1ELb0ELb1ELb0ELb1ELb0ELb1ELb0ELb0EEENS1_21CollectiveEpilogueFwdINS6_IJSA_NS7_ILi256EEESB_EEES9_SE_SG_Li256ELb1ELb1ELb0ELb0EEENS1_36VarlenDynamicPersistentTileSchedulerILi128ELi96ELi256ELi128ELb0ELb1ELb1ELb0ELb1ELb1EEEEEEEEEvNT_6ParamsE)
	.align		4
        /*0104*/ 	.word	index@(__assertfail)
	.align		4
        /*0108*/ 	.word	index@(_ZN7cutlass13device_kernelIN5flash11enable_sm90INS1_16FlashAttnFwdSm90INS1_25CollectiveMainloopFwdSm90ILi2EN4cute5tupleIJNS5_1CILi1EEES8_S8_EEENS6_IJNS7_ILi128EEENS7_ILi96EEENS7_ILi64EEEEEELi256ENS_6half_tEfNS_4arch4Sm90ELb0ELb0ELb1ELb1ELb0ELb0ELb1ELb1ELb0ELb1ELb0ELb0EEENS1_21CollectiveEpilogueFwdINS6_IJSA_NS7_ILi256EEESB_EEES9_SE_SG_Li256ELb1ELb1ELb0ELb0EEENS1_36VarlenDynamicPersistentTileSchedulerILi128ELi96ELi256ELi128ELb0ELb1ELb1ELb0ELb1ELb1EEEEEEEEEvNT_6ParamsE)
	.align		4
        /*010c*/ 	.word	index@(__assertfail)
	.align		4
        /*0110*/ 	.word	index@(_ZN7cutlass13device_kernelIN5flash11enable_sm90INS1_16FlashAttnFwdSm90INS1_25CollectiveMainloopFwdSm90ILi2EN4cute5tupleIJNS5_1CILi1EEES8_S8_EEENS6_IJNS7_ILi128EEENS7_ILi96EEENS7_ILi64EEEEEELi256ENS_6half_tEfNS_4arch4Sm90ELb0ELb0ELb1ELb1ELb0ELb1ELb1ELb1ELb0ELb1ELb0ELb0EEENS1_21CollectiveEpilogueFwdINS6_IJSA_NS7_ILi256EEESB_EEES9_SE_SG_Li256ELb1ELb1ELb0ELb0EEENS1_36VarlenDynamicPersistentTileSchedulerILi128ELi96ELi256ELi128ELb0ELb1ELb1ELb0ELb1ELb1EEEEEEEEEvNT_6ParamsE)
	.align		4
        /*0114*/ 	.word	index@(__assertfail)
	.align		4
        /*0118*/ 	.word	index@(_ZN7cutlass13device_kernelIN5flash11enable_sm90INS1_16FlashAttnFwdSm90INS1_25CollectiveMainloopFwdSm90ILi2EN4cute5tupleIJNS5_1CILi1EEES8_S8_EEENS6_IJNS7_ILi128EEENS7_ILi96EEENS7_ILi64EEEEEELi256ENS_6half_tEfNS_4arch4Sm90ELb0ELb1ELb1ELb0ELb0ELb0ELb0ELb1ELb0ELb1ELb0ELb0EEENS1_21CollectiveEpilogueFwdINS6_IJSA_NS7_ILi256EEESB_EEES9_SE_SG_Li256ELb0ELb1ELb0ELb0EEENS1_30DynamicPersistentTileSchedulerILi256ELi128ELb0ELb1ELb1EEEEEEEEEvNT_6ParamsE)
	.align		4
        /*011c*/ 	.word	index@(__assertfail)
	.align		4
        /*0120*/ 	.word	index@(_ZN7cutlass13device_kernelIN5flash11enable_sm90INS1_16FlashAttnFwdSm90INS1_25CollectiveMainloopFwdSm90ILi2EN4cute5tupleIJNS5_1CILi1EEES8_S8_EEENS6_IJNS7_ILi128EEENS7_ILi96EEENS7_ILi64EEEEEELi256ENS_6half_tEfNS_4arch4Sm90ELb0ELb1ELb1ELb0ELb0ELb0ELb1ELb1ELb0ELb1ELb0ELb0EEENS1_21CollectiveEpilogueFwdINS6_IJSA_NS7_ILi256EEESB_EEES9_SE_SG_Li256ELb0ELb1ELb0ELb0EEENS1_30DynamicPersistentTileSchedulerILi256ELi128ELb0ELb1ELb1EEEEEEEEEvNT_6ParamsE)
	.align		4
        /*0124*/ 	.word	index@(__assertfail)
	.align		4
        /*0128*/ 	.word	index@(_ZN7cutlass13device_kernelIN5flash11enable_sm90INS1_16FlashAttnFwdSm90INS1_25CollectiveMainloopFwdSm90ILi2EN4cute5tupleIJNS5_1CILi1EEES8_S8_EEENS6_IJNS7_ILi128EEENS7_ILi96EEENS7_ILi64EEEEEELi256ENS_6half_tEfNS_4arch4Sm90ELb0ELb1ELb1ELb1ELb0ELb0ELb0ELb1ELb0ELb1ELb0ELb0EEENS1_21CollectiveEpilogueFwdINS6_IJSA_NS7_ILi256EEESB_EEES9_SE_SG_Li256ELb1ELb1ELb0ELb0EEENS1_36VarlenDynamicPersistentTileSchedulerILi128ELi96ELi256ELi128ELb0ELb1ELb1ELb1ELb0ELb1EEEEEEEEEvNT_6ParamsE)
	.align		4
        /*012c*/ 	.word	index@(__assertfail)
	.align		4
        /*0130*/ 	.word	index@(_ZN7cutlass13device_kernelIN5flash11enable_sm90INS1_16FlashAttnFwdSm90INS1_25CollectiveMainloopFwdSm90ILi2EN4cute5tupleIJNS5_1CILi1EEES8_S8_EEENS6_IJNS7_ILi128EEENS7_ILi96EEENS7_ILi64EEEEEELi256ENS_6half_tEfNS_4arch4Sm90ELb0ELb1ELb1ELb1ELb0ELb1ELb0ELb1ELb0ELb1ELb0ELb0EEENS1_21CollectiveEpilogueFwdINS6_IJSA_NS7_ILi256EEESB_EEES9_SE_SG_Li256ELb1ELb1ELb0ELb0EEENS1_36VarlenDynamicPersistentTileSchedulerILi128ELi96ELi256ELi128ELb0ELb1ELb1ELb1ELb0ELb1EEEEEEEEEvNT_6ParamsE)
	.align		4
        /*0134*/ 	.word	index@(__assertfail)
	.align		4
        /*0138*/ 	.word	index@(_ZN7cutlass13device_kernelIN5flash11enable_sm90INS1_16FlashAttnFwdSm90INS1_25CollectiveMainloopFwdSm90ILi2EN4cute5tupleIJNS5_1CILi1EEES8_S8_EEENS6_IJNS7_ILi128EEENS7_ILi96EEENS7_ILi64EEEEEELi256ENS_6half_tEfNS_4arch4Sm90ELb0ELb1ELb1ELb1ELb0ELb0ELb1ELb1ELb0ELb1ELb0ELb0EEENS1_21CollectiveEpilogueFwdINS6_IJSA_NS7_ILi256EEESB_EEES9_SE_SG_Li256ELb1ELb1ELb0ELb0EEENS1_36VarlenDynamicPersistentTileSchedulerILi128ELi96ELi256ELi128ELb0ELb1ELb1ELb1ELb0ELb1EEEEEEEEEvNT_6ParamsE)
	.align		4
        /*013c*/ 	.word	index@(__assertfail)
	.align		4
        /*0140*/ 	.word	index@(_ZN7cutlass13device_kernelIN5flash11enable_sm90INS1_16FlashAttnFwdSm90INS1_25CollectiveMainloopFwdSm90ILi2EN4cute5tupleIJNS5_1CILi1EEES8_S8_EEENS6_IJNS7_ILi128EEENS7_ILi96EEENS7_ILi64EEEEEELi256ENS_6half_tEfNS_4arch4Sm90ELb0ELb1ELb1ELb1ELb0ELb1ELb1ELb1ELb0ELb1ELb0ELb0EEENS1_21CollectiveEpilogueFwdINS6_IJSA_NS7_ILi256EEESB_EEES9_SE_SG_Li256ELb1ELb1ELb0ELb0EEENS1_36VarlenDynamicPersistentTileSchedulerILi128ELi96ELi256ELi128ELb0ELb1ELb1ELb1ELb0ELb1EEEEEEEEEvNT_6ParamsE)
	.align		4
        /*0144*/ 	.word	index@(__assertfail)
	.align		4
        /*0148*/ 	.word	index@(_ZN7cutlass13device_kernelIN5flash11enable_sm90INS1_16FlashAttnFwdSm90INS1_25CollectiveMainloopFwdSm90ILi2EN4cute5tupleIJNS5_1CILi1EEES8_S8_EEENS6_IJNS7_ILi128EEENS7_ILi96EEENS7_ILi64EEEEEELi256ENS_6half_tEfNS_4arch4Sm90ELb1ELb0ELb1ELb0ELb0ELb0ELb0ELb1ELb0ELb1ELb0ELb0EEENS1_21CollectiveEpilogueFwdINS6_IJSA_NS7_ILi256EEESB_EEES9_SE_SG_Li256ELb0ELb1ELb0ELb0EEENS1_30DynamicPersistentTileSchedulerILi256ELi128ELb0ELb1ELb1EEEEEEEEEvNT_6ParamsE)
	.align		4
        /*014c*/ 	.word	index@(__assertfail)
	.align		4
        /*0150*/ 	.word	index@(_ZN7cutlass13device_kernelIN5flash11enable_sm90INS1_16FlashAttnFwdSm90INS1_25CollectiveMainloopFwdSm90ILi2EN4cute5tupleIJNS5_1CILi1EEES8_S8_EEENS6_IJNS7_ILi128EEENS7_ILi96EEENS7_ILi64EEEEEELi256ENS_6half_tEfNS_4arch4Sm90ELb1ELb0ELb1ELb0ELb0ELb0ELb1ELb1ELb0ELb1ELb0ELb0EEENS1_21CollectiveEpilogueFwdINS6_IJSA_NS7_ILi256EEESB_EEES9_SE_SG_Li256ELb0ELb1ELb0ELb0EEENS1_30DynamicPersistentTileSchedulerILi256ELi128ELb0ELb1ELb1EEEEEEEEEvNT_6ParamsE)
	.align		4
        /*0154*/ 	.word	index@(__assertfail)
	.align		4
        /*0158*/ 	.word	index@(_ZN7cutlass13device_kernelIN5flash11enable_sm90INS1_16FlashAttnFwdSm90INS1_25CollectiveMainloopFwdSm90ILi2EN4cute5tupleIJNS5_1CILi1EEES8_S8_EEENS6_IJNS7_ILi128EEENS7_ILi96EEENS7_ILi64EEEEEELi256ENS_6half_tEfNS_4arch4Sm90ELb1ELb0ELb1ELb1ELb0ELb0ELb0ELb1ELb0ELb1ELb0ELb0EEENS1_21CollectiveEpilogueFwdINS6_IJSA_NS7_ILi256EEESB_EEES9_SE_SG_Li256ELb1ELb1ELb0ELb0EEENS1_36VarlenDynamicPersistentTileSchedulerILi128ELi96ELi256ELi128ELb0ELb1ELb1ELb1ELb1ELb1EEEEEEEEEvNT_6ParamsE)
	.align		4
        /*015c*/ 	.word	index@(__assertfail)
	.align		4
        /*0160*/ 	.word	index@(_ZN7cutlass13device_kernelIN5flash11enable_sm90INS1_16FlashAttnFwdSm90INS1_25CollectiveMainloopFwdSm90ILi2EN4cute5tupleIJNS5_1CILi1EEES8_S8_EEENS6_IJNS7_ILi128EEENS7_ILi96EEENS7_ILi64EEEEEELi256ENS_6half_tEfNS_4arch4Sm90ELb1ELb0ELb1ELb1ELb0ELb1ELb0ELb1ELb0ELb1ELb0ELb0EEENS1_21CollectiveEpilogueFwdINS6_IJSA_NS7_ILi256EEESB_EEES9_SE_SG_Li256ELb1ELb1ELb0ELb0EEENS1_36VarlenDynamicPersistentTileSchedulerILi128ELi96ELi256ELi128ELb0ELb1ELb1ELb1ELb1ELb1EEEEEEEEEvNT_6ParamsE)
	.align		4
        /*0164*/ 	.word	index@(__assertfail)
	.align		4
        /*0168*/ 	.word	index@(_ZN7cutlass13device_kernelIN5flash11enable_sm90INS1_16FlashAttnFwdSm90INS1_25CollectiveMainloopFwdSm90ILi2EN4cute5tupleIJNS5_1CILi1EEES8_S8_EEENS6_IJNS7_ILi128EEENS7_ILi96EEENS7_ILi64EEEEEELi256ENS_6half_tEfNS_4arch4Sm90ELb1ELb0ELb1ELb1ELb0ELb0ELb1ELb1ELb0ELb1ELb0ELb0EEENS1_21CollectiveEpilogueFwdINS6_IJSA_NS7_ILi256EEESB_EEES9_SE_SG_Li256ELb1ELb1ELb0ELb0EEENS1_36VarlenDynamicPersistentTileSchedulerILi128ELi96ELi256ELi128ELb0ELb1ELb1ELb1ELb1ELb1EEEEEEEEEvNT_6ParamsE)
	.align		4
        /*016c*/ 	.word	index@(__assertfail)
	.align		4
        /*0170*/ 	.word	index@(_ZN7cutlass13device_kernelIN5flash11enable_sm90INS1_16FlashAttnFwdSm90INS1_25CollectiveMainloopFwdSm90ILi2EN4cute5tupleIJNS5_1CILi1EEES8_S8_EEENS6_IJNS7_ILi128EEENS7_ILi96EEENS7_ILi64EEEEEELi256ENS_6half_tEfNS_4arch4Sm90ELb1ELb0ELb1ELb1ELb0ELb1ELb1ELb1ELb0ELb1ELb0ELb0EEENS1_21CollectiveEpilogueFwdINS6_IJSA_NS7_ILi256EEESB_EEES9_SE_SG_Li256ELb1ELb1ELb0ELb0EEENS1_36VarlenDynamicPersistentTileSchedulerILi128ELi96ELi256ELi128ELb0ELb1ELb1ELb1ELb1ELb1EEEEEEEEEvNT_6ParamsE)
	.align		4
        /*0174*/ 	.word	index@(__assertfail)
	.align		4
        /*0178*/ 	.word	0x00000000
	.align		4
        /*017c*/ 	.word	0xfffffffe
	.align		4
        /*0180*/ 	.word	0x00000000
	.align		4
        /*0184*/ 	.word	0xfffffffd
	.align		4
        /*0188*/ 	.word	0x00000000
	.align		4
        /*018c*/ 	.word	0xfffffffc


//--------------------- .nv.constant4             --------------------------
	.section	.nv.constant4,"a",@progbits
	.align	8
	.align		8
.nv.constant4:
        /*0000*/ 	.dword	__assertfail
	.align		8
        /*0008*/ 	.dword	__unnamed_1
	.align		8
        /*0010*/ 	.dword	__unnamed_2
	.align		8
        /*0018*/ 	.dword	__unnamed_3
	.align		8
        /*0020*/ 	.dword	__unnamed_4
	.align		8
        /*0028*/ 	.dword	__unnamed_5
	.align		8
        /*0030*/ 	.dword	__unnamed_6
	.align		8
        /*0038*/ 	.dword	__unnamed_7
	.align		8
        /*0040*/ 	.dword	__unnamed_8
	.align		8
        /*0048*/ 	.dword	__unnamed_9
	.align		8
        /*0050*/ 	.dword	__unnamed_10
	.align		8
        /*0058*/ 	.dword	__unnamed_11
	.align		8
        /*0060*/ 	.dword	__unnamed_12
	.align		8
        /*0068*/ 	.dword	__unnamed_13
	.align		8
        /*0070*/ 	.dword	__unnamed_14
	.align		8
        /*0078*/ 	.dword	__unnamed_15
	.align		8
        /*0080*/ 	.dword	__unnamed_16
	.align		8
        /*0088*/ 	.dword	__unnamed_17
	.align		8
        /*0090*/ 	.dword	__unnamed_18
	.align		8
        /*0098*/ 	.dword	__unnamed_19
	.align		8
        /*00a0*/ 	.dword	__unnamed_20
	.align		8
        /*00a8*/ 	.dword	__unnamed_21
	.align		8
        /*00b0*/ 	.dword	__unnamed_22
	.align		8
        /*00b8*/ 	.dword	__unnamed_23
	.align		8
        /*00c0*/ 	.dword	_ZN83_INTERNAL_83ca92c2_47_flash_fwd_hdimdiff_fp16_softcap_packgqa_sm90_cu_bdbb69e5_39534cuda3std3__45__cpo5beginE
	.align		8
        /*00c8*/ 	.dword	_ZN83_INTERNAL_83ca92c2_47_flash_fwd_hdimdiff_fp16_softcap_packgqa_sm90_cu_bdbb69e5_39534cuda3std3__45__cpo3endE
	.align		8
        /*00d0*/ 	.dword	_ZN83_INTERNAL_83ca92c2_47_flash_fwd_hdimdiff_fp16_softcap_packgqa_sm90_cu_bdbb69e5_39534cuda3std3__45__cpo6cbeginE
	.align		8
        /*00d8*/ 	.dword	_ZN83_INTERNAL_83ca92c2_47_flash_fwd_hdimdiff_fp16_softcap_packgqa_sm90_cu_bdbb69e5_39534cuda3std3__45__cpo4cendE
	.align		8
        /*00e0*/ 	.dword	_ZN83_INTERNAL_83ca92c2_47_flash_fwd_hdimdiff_fp16_softcap_packgqa_sm90_cu_bdbb69e5_39534cuda3std3__485_GLOBAL__N__83ca92c2_47_flash_fwd_hdimdiff_fp16_softcap_packgqa_sm90_cu_bdbb69e5_39536ignoreE
	.align		8
        /*00e8*/ 	.dword	_ZN83_INTERNAL_83ca92c2_47_flash_fwd_hdimdiff_fp16_softcap_packgqa_sm90_cu_bdbb69e5_39534cuda3std3__419piecewise_constructE
	.align		8
        /*00f0*/ 	.dword	_ZN83_INTERNAL_83ca92c2_47_flash_fwd_hdimdiff_fp16_softcap_packgqa_sm90_cu_bdbb69e5_39534cuda3std3__48in_placeE
	.align		8
        /*00f8*/ 	.dword	_ZN83_INTERNAL_83ca92c2_47_flash_fwd_hdimdiff_fp16_softcap_packgqa_sm90_cu_bdbb69e5_39534cuda3std6ranges3__45__cpo4swapE
	.align		8
        /*0100*/ 	.dword	_ZN83_INTERNAL_83ca92c2_47_flash_fwd_hdimdiff_fp16_softcap_packgqa_sm90_cu_bdbb69e5_39534cuda3std6ranges3__45__cpo9iter_moveE
	.align		8
        /*0108*/ 	.dword	_ZN83_INTERNAL_83ca92c2_47_flash_fwd_hdimdiff_fp16_softcap_packgqa_sm90_cu_bdbb69e5_39534cute7productE
	.align		8
        /*0110*/ 	.dword	_ZN83_INTERNAL_83ca92c2_47_flash_fwd_hdimdiff_fp16_softcap_packgqa_sm90_cu_bdbb69e5_39534cute1_E
	.align		8
        /*0118*/ 	.dword	$str$23
	.align		8
        /*0120*/ 	.dword	$str$24


//--------------------- .text._ZN7cutlass13device_kernelIN5flash11enable_sm90INS1_16FlashAttnFwdSm90INS1_25CollectiveMainloopFwdSm90ILi2EN4cute5tupleIJNS5_1CILi1EEES8_S8_EEENS6_IJNS7_ILi128EEESA_NS7_ILi192EEEEEELi128ENS_6half_tEfNS_4arch4Sm90ELb0ELb0ELb1ELb0ELb0ELb0ELb0ELb1ELb1ELb1ELb0ELb0EEENS1_21CollectiveEpilogueFwdINS6_IJSA_SA_SA_EEES9_SD_SF_Li256ELb0ELb1ELb0ELb0EEENS1_29StaticPersistentTileSchedulerILb0EEEEEEEEEvNT_6ParamsE --------------------------
	.section	.text._ZN7cutlass13device_kernelIN5flash11enable_sm90INS1_16FlashAttnFwdSm90INS1_25CollectiveMainloopFwdSm90ILi2EN4cute5tupleIJNS5_1CILi1EEES8_S8_EEENS6_IJNS7_ILi128EEESA_NS7_ILi192EEEEEELi128ENS_6half_tEfNS_4arch4Sm90ELb0ELb0ELb1ELb0ELb0ELb0ELb0ELb1ELb1ELb1ELb0ELb0EEENS1_21CollectiveEpilogueFwdINS6_IJSA_SA_SA_EEES9_SD_SF_Li256ELb0ELb1ELb0ELb0EEENS1_29StaticPersistentTileSchedulerILb0EEEEEEEEEvNT_6ParamsE,"ax",@progbits
	.align	128
.text._ZN7cutlass13device_kernelIN5flash11enable_sm90INS1_16FlashAttnFwdSm90INS1_25CollectiveMainloopFwdSm90ILi2EN4cute5tupleIJNS5_1CILi1EEES8_S8_EEENS6_IJNS7_ILi128EEESA_NS7_ILi192EEEEEELi128ENS_6half_tEfNS_4arch4Sm90ELb0ELb0ELb1ELb0ELb0ELb0ELb0ELb1ELb1ELb1ELb0ELb0EEENS1_21CollectiveEpilogueFwdINS6_IJSA_SA_SA_EEES9_SD_SF_Li256ELb0ELb1ELb0ELb0EEENS1_29StaticPersistentTileSchedulerILb0EEEEEEEEEvNT_6ParamsE:
        .type           _ZN7cutlass13device_kernelIN5flash11enable_sm90INS1_16FlashAttnFwdSm90INS1_25CollectiveMainloopFwdSm90ILi2EN4cute5tupleIJNS5_1CILi1EEES8_S8_EEENS6_IJNS7_ILi128EEESA_NS7_ILi192EEEEEELi128ENS_6half_tEfNS_4arch4Sm90ELb0ELb0ELb1ELb0ELb0ELb0ELb0ELb1ELb1ELb1ELb0ELb0EEENS1_21CollectiveEpilogueFwdINS6_IJSA_SA_SA_EEES9_SD_SF_Li256ELb0ELb1ELb0ELb0EEENS1_29StaticPersistentTileSchedulerILb0EEEEEEEEEvNT_6ParamsE,@function
        .size           _ZN7cutlass13device_kernelIN5flash11enable_sm90INS1_16FlashAttnFwdSm90INS1_25CollectiveMainloopFwdSm90ILi2EN4cute5tupleIJNS5_1CILi1EEES8_S8_EEENS6_IJNS7_ILi128EEESA_NS7_ILi192EEEEEELi128ENS_6half_tEfNS_4arch4Sm90ELb0ELb0ELb1ELb0ELb0ELb0ELb0ELb1ELb1ELb1ELb0ELb0EEENS1_21CollectiveEpilogueFwdINS6_IJSA_SA_SA_EEES9_SD_SF_Li256ELb0ELb1ELb0ELb0EEENS1_29StaticPersistentTileSchedulerILb0EEEEEEEEEvNT_6ParamsE,(.L_x_15274 - _ZN7cutlass13device_kernelIN5flash11enable_sm90INS1_16FlashAttnFwdSm90INS1_25CollectiveMainloopFwdSm90ILi2EN4cute5tupleIJNS5_1CILi1EEES8_S8_EEENS6_IJNS7_ILi128EEESA_NS7_ILi192EEEEEELi128ENS_6half_tEfNS_4arch4Sm90ELb0ELb0ELb1ELb0ELb0ELb0ELb0ELb1ELb1ELb1ELb0ELb0EEENS1_21CollectiveEpilogueFwdINS6_IJSA_SA_SA_EEES9_SD_SF_Li256ELb0ELb1ELb0ELb0EEENS1_29StaticPersistentTileSchedulerILb0EEEEEEEEEvNT_6ParamsE)
        .other          _ZN7cutlass13device_kernelIN5flash11enable_sm90INS1_16FlashAttnFwdSm90INS1_25CollectiveMainloopFwdSm90ILi2EN4cute5tupleIJNS5_1CILi1EEES8_S8_EEENS6_IJNS7_ILi128EEESA_NS7_ILi192EEEEEELi128ENS_6half_tEfNS_4arch4Sm90ELb0ELb0ELb1ELb0ELb0ELb0ELb0ELb1ELb1ELb1ELb0ELb0EEENS1_21CollectiveEpilogueFwdINS6_IJSA_SA_SA_EEES9_SD_SF_Li256ELb0ELb1ELb0ELb0EEENS1_29StaticPersistentTileSchedulerILb0EEEEEEEEEvNT_6ParamsE,@"STO_CUDA_ENTRY STV_DEFAULT"
_ZN7cutlass13device_kernelIN5flash11enable_sm90INS1_16FlashAttnFwdSm90INS1_25CollectiveMainloopFwdSm90ILi2EN4cute5tupleIJNS5_1CILi1EEES8_S8_EEENS6_IJNS7_ILi128EEESA_NS7_ILi192EEEEEELi128ENS_6half_tEfNS_4arch4Sm90ELb0ELb0ELb1ELb0ELb0ELb0ELb0ELb1ELb1ELb1ELb0ELb0EEENS1_21CollectiveEpilogueFwdINS6_IJSA_SA_SA_EEES9_SD_SF_Li256ELb0ELb1ELb0ELb0EEENS1_29StaticPersistentTileSchedulerILb0EEEEEEEEEvNT_6ParamsE:
[----:B------:R-:W0:Y:S02]  /*0000*/  LDC R1, c[0x0][0x28] ;  /* 0x00000a00ff017b82 */ /* 0x000e240000000800 */
[----:B0-----:R-:W-:Y:S01]  /*0010*/  VIADD R1, R1, 0xffffffc8 ;  /* 0xffffffc801017836 */ /* 0x001fe20000000000 */
[----:B------:R-:W0:Y:S01]  /*0020*/  S2R R0, SR_TID.X ;  /* 0x0000000000007919 */ /* 0x000e220000002100 */
[----:B------:R-:W-:Y:S01]  /*0030*/  ELECT P0, URZ, PT ;  /* 0x00000000003f782f */ /* 0x000fe20003800000 */
[----:B------:R-:W-:Y:S01]  /*0040*/  BSSY B0, `(.L_x_0) ;  /* 0x000000d000007945 */ /* 0x000fe20003800000 */
[----:B0-----:R-:W-:-:S05]  /*0050*/  SHF.R.U32.HI R2, RZ, 0x5, R0 ;  /* 0x00000005ff027819 */ /* 0x001fca0000011600 */
[----:B------:R-:W0:Y:S02]  /*0060*/  SHFL.IDX PT, R3, R2, RZ, 0x1f ;  /* 0x00001fff02037589 */ /* 0x000e2400000e0000 */
[----:B0-----:R-:W-:-:S13]  /*0070*/  ISETP.EQ.AND P0, PT, R3, RZ, P0 ;  /* 0x000000ff0300720c */ /* 0x001fda0000702270 */
[----:B------:R-:W-:Y:S05]  /*0080*/  @!P0 BRA `(.L_x_1) ;  /* 0x0000000000208947 */ /* 0x000fea0003800000 */
[----:B------:R-:W-:Y:S02]  /*0090*/  ULDC.64 UR4, c[0x0][0x198] ;  /* 0x0000660000047ab9 */ /* 0x000fe40000000a00 */
[----:B------:R-:W-:Y:S02]  /*00a0*/  UIADD3 UR6, UP0, UR4, 0x370, URZ ;  /* 0x0000037004067890 */ /* 0x000fe4000ff1e03f */
[----:B------:R-:W-:Y:S02]  /*00b0*/  UIADD3 UR4, UP1, UR4, 0x470, URZ ;  /* 0x0000047004047890 */ /* 0x000fe4000ff3e03f */
[----:B------:R-:W-:Y:S02]  /*00c0*/  UIADD3.X UR7, URZ, UR5, URZ, UP0, !UPT ;  /* 0x000000053f077290 */ /* 0x000fe400087fe43f */
[----:B------:R-:W-:-:S07]  /*00d0*/  UIADD3.X UR5, URZ, UR5, URZ, UP1, !UPT ;  /* 0x000000053f057290 */ /* 0x000fce0008ffe43f */
[----:B------:R0:W-:Y:S02]  /*00e0*/  UTMACCTL.PF [UR6] ;  /* 0x00000000060079b9 */ /* 0x0001e40008040000 */
[----:B------:R0:W-:Y:S02]  /*00f0*/  UTMACCTL.PF [UR4] ;  /* 0x00000000040079b9 */ /* 0x0001e40008040000 */
[----:B0-----:R-:W-:Y:S01]  /*0100*/  NOP ;  /* 0x0000000000007918 */ /* 0x001fe20000000000 */
.L_x_1:
[----:B------:R-:W-:Y:S05]  /*0110*/  BSYNC B0 ;  /* 0x0000000000007941 */ /* 0x000fea0003800000 */
.L_x_0:
[----:B------:R-:W-:Y:S01]  /*0120*/  VOTEU.ANY UP0, P0 ;  /* 0x00000000003f7886 */ /* 0x000fe20000000100 */
[----:B------:R-:W0:Y:S01]  /*0130*/  SHFL.IDX PT, R3, R2, RZ, 0x1f ;  /* 0x00001fff02037589 */ /* 0x000e2200000e0000 */
[----:B------:R-:W-:Y:S01]  /*0140*/  UMOV UR4, 0x80 ;  /* 0x0000008000047882 */ /* 0x000fe20000000000 */
[----:B------:R-:W-:Y:S01]  /*0150*/  UMOV UR7, 0x100 ;  /* 0x0000010000077882 */ /* 0x000fe20000000000 */
[----:B------:R-:W-:Y:S01]  /*0160*/  VOTEU.ANY UP1, P0 ;  /* 0x00000000003f7886 */ /* 0x000fe20000020100 */
[----:B------:R-:W1:Y:S01]  /*0170*/  @UP0 S2UR UR8, SR_CgaCtaId ;  /* 0x00000000000809c3 */ /* 0x000e620000008800 */
[----:B------:R-:W-:Y:S01]  /*0180*/  @UP0 UMOV UR6, 0x400 ;  /* 0x0000040000060882 */ /* 0x000fe20000000000 */
[----:B------:R-:W-:-:S04]  /*0190*/  @UP0 UIADD3 UR4, -UR4, 0x100000, URZ ;  /* 0x0010000004040890 */ /* 0x000fc8000fffe13f */
[----:B------:R-:W-:Y:S02]  /*01a0*/  @UP0 USHF.L.U32 UR5, UR4, 0xb, URZ ;  /* 0x0000000b04050899 */ /* 0x000fe4000800063f */
[----:B------:R-:W-:Y:S01]  /*01b0*/  @UP0 USHF.L.U32 UR4, UR4, 0x1, URZ ;  /* 0x0000000104040899 */ /* 0x000fe2000800063f */
[----:B0-----:R-:W-:Y:S02]  /*01c0*/  ISETP.NE.AND P1, PT, R3, RZ, PT ;  /* 0x000000ff0300720c */ /* 0x001fe40003f25270 */
[----:B------:R-:W-:Y:S01]  /*01d0*/  SHF.R.U32.HI R3, RZ, 0x7, R0 ;  /* 0x00000007ff037819 */ /* 0x000fe20000011600 */
[----:B-1----:R-:W-:Y:S02]  /*01e0*/  @UP0 ULEA UR8, UR8, UR6, 0x18 ;  /* 0x0000000608080291 */ /* 0x002fe4000f8ec03f */
[----:B------:R-:W-:-:S04]  /*01f0*/  @UP0 UIADD3 UR6, -UR7, 0x100000, URZ ;  /* 0x0010000007060890 */ /* 0x000fc8000fffe13f */
[----:B------:R-:W-:Y:S02]  /*0200*/  @UP0 USHF.L.U32 UR7, UR6, 0xb, URZ ;  /* 0x0000000b06070899 */ /* 0x000fe4000800063f */
[----:B------:R-:W-:Y:S01]  /*0210*/  @UP0 USHF.L.U32 UR6, UR6, 0x1, URZ ;  /* 0x0000000106060899 */ /* 0x000fe2000800063f */
[----:B------:R-:W-:Y:S01]  /*0220*/  VOTEU.ANY UP0, P0 ;  /* 0x00000000003f7886 */ /* 0x000fe20000000100 */
[----:B------:R-:W0:Y:S04]  /*0230*/  SHFL.IDX PT, R3, R3, RZ, 0x1f ;  /* 0x00001fff03037589 */ /* 0x000e2800000e0000 */
[----:B------:R-:W1:Y:S02]  /*0240*/  FENCE.VIEW.ASYNC.S ;  /* 0x00000000000073c6 */ /* 0x000e640000000000 */
[----:B-1----:R1:W2:Y:S04]  /*0250*/  @UP0 SYNCS.EXCH.64 URZ, [UR8+0x34800], UR4 ;  /* 0x03480004083f05b2 */ /* 0x0022a80008000100 */
[----:B------:R1:W3:Y:S01]  /*0260*/  @UP1 SYNCS.EXCH.64 URZ, [UR8+0x34820], UR6 ;  /* 0x03482006083f15b2 */ /* 0x0002e20008000100 */
[----:B------:R-:W-:Y:S05]  /*0270*/  @P1 BRA `(.L_x_2) ;  /* 0x0000000000481947 */ /* 0x000fea0003800000 */
[----:B-1----:R-:W1:Y:S01]  /*0280*/  S2UR UR5, SR_CgaCtaId ;  /* 0x00000000000579c3 */ /* 0x002e620000008800 */
[----:B------:R-:W-:Y:S01]  /*0290*/  UMOV UR4, 0x400 ;  /* 0x0000040000047882 */ /* 0x000fe20000000000 */
[----:B------:R-:W-:Y:S01]  /*02a0*/  UMOV UR6, 0x1 ;  /* 0x0000000100067882 */ /* 0x000fe20000000000 */
[----:B------:R-:W-:Y:S01]  /*02b0*/  UMOV UR7, 0x2 ;  /* 0x0000000200077882 */ /* 0x000fe20000000000 */
[----:B------:R-:W-:Y:S01]  /*02c0*/  ELECT P0, URZ, PT ;  /* 0x00000000003f782f */ /* 0x000fe20003800000 */
[----:B-1----:R-:W-:Y:S02]  /*02d0*/  ULEA UR8, UR5, UR4, 0x18 ;  /* 0x0000000405087291 */ /* 0x002fe4000f8ec03f */
[----:B------:R-:W-:-:S04]  /*02e0*/  UIADD3 UR4, -UR6, 0x100000, URZ ;  /* 0x0010000006047890 */ /* 0x000fc8000fffe13f */
[----:B------:R-:W-:Y:S02]  /*02f0*/  USHF.L.U32 UR5, UR4, 0xb, URZ ;  /* 0x0000000b04057899 */ /* 0x000fe4000800063f */
[----:B------:R-:W-:Y:S02]  /*0300*/  USHF.L.U32 UR4, UR4, 0x1, URZ ;  /* 0x0000000104047899 */ /* 0x000fe4000800063f */
[----:B------:R-:W-:-:S04]  /*0310*/  UIADD3 UR6, -UR7, 0x100000, URZ ;  /* 0x0010000007067890 */ /* 0x000fc8000fffe13f */
[----:B------:R-:W-:Y:S02]  /*0320*/  USHF.L.U32 UR7, UR6, 0xb, URZ ;  /* 0x0000000b06077899 */ /* 0x000fe4000800063f */
[----:B------:R-:W-:Y:S01]  /*0330*/  USHF.L.U32 UR6, UR6, 0x1, URZ ;  /* 0x0000000106067899 */ /* 0x000fe2000800063f */
[----:B------:R-:W1:Y:S03]  /*0340*/  FENCE.VIEW.ASYNC.S ;  /* 0x00000000000073c6 */ /* 0x000e660000000000 */
[----:B-1----:R4:W1:Y:S08]  /*0350*/  SYNCS.EXCH.64 URZ, [UR8+0x34830], UR4 ;  /* 0x03483004083f75b2 */ /* 0x0028700008000100 */
[----:B------:R4:W0:Y:S01]  /*0360*/  SYNCS.EXCH.64 URZ, [UR8+0x34840], UR6 ;  /* 0x03484006083f75b2 */ /* 0x0008220008000100 */
[----:B------:R4:W0:Y:S01]  /*0370*/  SYNCS.EXCH.64 URZ, [UR8+0x34838], UR4 ;  /* 0x03483804083f75b2 */ /* 0x0008220008000100 */
[----:B------:R4:W0:Y:S02]  /*0380*/  SYNCS.EXCH.64 URZ, [UR8+0x34848], UR6 ;  /* 0x03484806083f75b2 */ /* 0x0008240008000100 */
[----:B----4-:R-:W-:Y:S01]  /*0390*/  NOP ;  /* 0x0000000000007918 */ /* 0x010fe20000000000 */
.L_x_2:
[----:B------:R-:W4:Y:S01]  /*03a0*/  SHFL.IDX PT, R4, R2, RZ, 0x1f ;  /* 0x00001fff02047589 */ /* 0x000f2200000e0000 */
[----:B------:R-:W-:Y:S01]  /*03b0*/  NOP ;  /* 0x0000000000007918 */ /* 0x000fe20000000000 */
[----:B----4-:R-:W-:-:S13]  /*03c0*/  ISETP.NE.AND P0, PT, R4, RZ, PT ;  /* 0x000000ff0400720c */ /* 0x010fda0003f05270 */
        /* <DEDUP_REMOVED lines=19> */
.L_x_3:
[----:B------:R-:W4:Y:S01]  /*0500*/  SHFL.IDX PT, R4, R2, RZ, 0x1f ;  /* 0x00001fff02047589 */ /* 0x000f2200000e0000 */
[----:B------:R-:W-:Y:S01]  /*0510*/  NOP ;  /* 0x0000000000007918 */ /* 0x000fe20000000000 */
[----:B----4-:R-:W-:-:S13]  /*0520*/  ISETP.NE.AND P0, PT, R4, RZ, PT ;  /* 0x000000ff0400720c */ /* 0x010fda0003f05270 */
[----:B------:R-:W-:Y:S05]  /*0530*/  @P0 BRA `(.L_x_4) ;  /* 0x0000000000380947 */ /* 0x000fea0003800000 */
[----:B-1----:R-:W1:Y:S01]  /*0540*/  S2UR UR5, SR_CgaCtaId ;  /* 0x00000000000579c3 */ /* 0x002e620000008800 */
[----:B------:R-:W-:Y:S01]  /*0550*/  UMOV UR4, 0x400 ;  /* 0x0000040000047882 */ /* 0x000fe20000000000 */
[----:B------:R-:W-:Y:S01]  /*0560*/  UMOV UR7, 0x1 ;  /* 0x0000000100077882 */ /* 0x000fe20000000000 */
[----:B------:R-:W-:Y:S01]  /*0570*/  ELECT P0, URZ, PT ;  /* 0x00000000003f782f */ /* 0x000fe20003800000 */
[----:B-1----:R-:W-:Y:S02]  /*0580*/  ULEA UR6, UR5, UR4, 0x18 ;  /* 0x0000000405067291 */ /* 0x002fe4000f8ec03f */
[----:B------:R-:W-:-:S04]  /*0590*/  UIADD3 UR4, -UR7, 0x100000, URZ ;  /* 0x0010000007047890 */ /* 0x000fc8000fffe13f */
[----:B------:R-:W-:Y:S02]  /*05a0*/  USHF.L.U32 UR5, UR4, 0xb, URZ ;  /* 0x0000000b04057899 */ /* 0x000fe4000800063f */
[----:B------:R-:W-:Y:S01]  /*05b0*/  USHF.L.U32 UR4, UR4, 0x1, URZ ;  /* 0x0000000104047899 */ /* 0x000fe2000800063f */
[----:B------:R-:W1:Y:S11]  /*05c0*/  FENCE.VIEW.ASYNC.S ;  /* 0x00000000000073c6 */ /* 0x000e760000000000 */
[----:B-1----:R4:W1:Y:S01]  /*05d0*/  SYNCS.EXCH.64 URZ, [UR6+0x34870], UR4 ;  /* 0x03487004063f75b2 */ /* 0x0028620008000100 */
[----:B------:R4:W0:Y:S01]  /*05e0*/  SYNCS.EXCH.64 URZ, [UR6+0x34880], UR4 ;  /* 0x03488004063f75b2 */ /* 0x0008220008000100 */
[----:B------:R4:W0:Y:S01]  /*05f0*/  SYNCS.EXCH.64 URZ, [UR6+0x34878], UR4 ;  /* 0x03487804063f75b2 */ /* 0x0008220008000100 */
[----:B------:R4:W0:Y:S02]  /*0600*/  SYNCS.EXCH.64 URZ, [UR6+0x34888], UR4 ;  /* 0x03488804063f75b2 */ /* 0x0008240008000100 */
[----:B----4-:R-:W-:Y:S01]  /*0610*/  NOP ;  /* 0x0000000000007918 */ /* 0x010fe20000000000 */
.L_x_4:
        /* <DEDUP_REMOVED lines=22> */
.L_x_5:
        /* <DEDUP_REMOVED lines=22> */
.L_x_6:
[----:B0-----:R-:W-:Y:S01]  /*08e0*/  ISETP.NE.AND P0, PT, R3, RZ, PT ;  /* 0x000000ff0300720c */ /* 0x001fe20003f05270 */
[----:B------:R-:W-:Y:S01]  /*08f0*/  IMAD.MOV.U32 R3, RZ, RZ, 0x1 ;  /* 0x00000001ff037424 */ /* 0x000fe200078e00ff */
[----:B------:R-:W-:Y:S01]  /*0900*/  NOP ;  /* 0x0000000000007918 */ /* 0x000fe20000000000 */
[----:B------:R-:W-:-:S03]  /*0910*/  ULDC.64 UR60, c[0x0][0x208] ;  /* 0x00008200003c7ab9 */ /* 0x000fc60000000a00 */
[----:B------:R-:W-:-:S05]  /*0920*/  SEL R3, R3, 0x2, !P0 ;  /* 0x0000000203037807 */ /* 0x000fca0004000000 */
[----:B------:R0:W-:Y:S01]  /*0930*/  STL [R1+0x34], R3 ;  /* 0x0000340301007387 */ /* 0x0001e20000100800 */
[----:B-123--:R-:W-:Y:S06]  /*0940*/  BAR.SYNC.DEFER_BLOCKING 0x0 ;  /* 0x0000000000007b1d */ /* 0x00efec0000010000 */
[----:B------:R-:W-:Y:S05]  /*0950*/  @!P0 BRA `(.L_x_7) ;  /* 0x0000008000448947 */ /* 0x000fea0003800000 */
.L_x_8:
[----:B------:R-:W-:-:S08]  /*0960*/  NOP ;  /* 0x0000000000007918 */ /* 0x000fd00000000000 */
[----:B------:R-:W1:Y:S02]  /*0970*/  USETMAXREG.TRY_ALLOC.CTAPOOL UP0, 0xf0 ;  /* 0x000000f0000079c8 */ /* 0x000e640008000600 */
[----:B-1----:R-:W-:-:S13]  /*0980*/  PLOP3.LUT P0, PT, PT, PT, UP0, 0x80, 0x0 ;  /* 0x000000000000781c */ /* 0x002fda0003f0f008 */
[----:B------:R-:W-:Y:S05]  /*0990*/  @!P0 BRA `(.L_x_8) ;  /* 0xfffffffc00f08947 */ /* 0x000fea000383ffff */
[----:B------:R-:W1:Y:S08]  /*09a0*/  S2UR UR39, SR_CTAID.X ;  /* 0x00000000002779c3 */ /* 0x000e700000002500 */
[----:B------:R-:W-:Y:S08]  /*09b0*/  BAR.ARV 0x8, 0x180 ;  /* 0x0206000000007b1d */ /* 0x000ff00000002000 */
[----:B------:R-:W1:Y:S02]  /*09c0*/  LDC R2, c[0x0][0xc34] ;  /* 0x00030d00ff027b82 */ /* 0x000e640000000800 */
[----:B-1----:R-:W-:-:S13]  /*09d0*/  ISETP.LE.AND P0, PT, R2, UR39, PT ;  /* 0x0000002702007c0c */ /* 0x002fda000bf03270 */
[----:B------:R-:W-:Y:S05]  /*09e0*/  @P0 EXIT ;  /* 0x000000000000094d */ /* 0x000fea0003800000 */
[----:B------:R-:W2:Y:S01]  /*09f0*/  LDL.LU R12, [R1+0x34] ;  /* 0x00003400010c7983 */ /* 0x000ea20000300800 */
[----:B------:R-:W-:Y:S01]  /*0a00*/  VIADD R0, R0, 0xffffff80 ;  /* 0xffffff8000007836 */ /* 0x000fe20000000000 */
[----:B------:R-:W-:Y:S01]  /*0a10*/  MOV R19, RZ ;  /* 0x000000ff00137202 */ /* 0x000fe20000000f00 */
[----:B------:R-:W-:Y:S01]  /*0a20*/  IMAD.MOV.U32 R189, RZ, RZ, -0x2 ;  /* 0xfffffffeffbd7424 */ /* 0x000fe200078e00ff */
[----:B------:R-:W-:Y:S01]  /*0a30*/  UMOV UR37, URZ ;  /* 0x0000003f00257c82 */ /* 0x000fe20008000000 */
[----:B------:R-:W-:Y:S01]  /*0a40*/  UMOV UR36, URZ ;  /* 0x0000003f00247c82 */ /* 0x000fe20008000000 */
[----:B0-----:R-:W-:-:S04]  /*0a50*/  SHF.R.S32.HI R3, RZ, 0x1f, R0 ;  /* 0x0000001fff037819 */ /* 0x001fc80000011400 */
[CC--:B------:R-:W-:Y:S02]  /*0a60*/  LEA.HI R2, R3.reuse, R0.reuse, RZ, 0x7 ;  /* 0x0000000003027211 */ /* 0x0c0fe400078f38ff */
[CC--:B------:R-:W-:Y:S02]  /*0a70*/  LEA.HI R4, R3.reuse, R0.reuse, RZ, 0x5 ;  /* 0x0000000003047211 */ /* 0x0c0fe400078f28ff */
[----:B------:R-:W-:Y:S02]  /*0a80*/  LOP3.LUT R23, R2, 0xffffff80, RZ, 0xc0, !PT ;  /* 0xffffff8002177812 */ /* 0x000fe400078ec0ff */
[CC--:B------:R-:W-:Y:S01]  /*0a90*/  LEA.HI R6, R3.reuse, R0.reuse, RZ, 0x4 ;  /* 0x0000000003067211 */ /* 0x0c0fe200078f20ff */
[----:B------:R-:W-:Y:S01]  /*0aa0*/  IMAD.SHL.U32 R4, R4, 0x20, RZ ;  /* 0x0000002004047824 */ /* 0x000fe200078e00ff */
[----:B------:R-:W-:Y:S01]  /*0ab0*/  LEA.HI R10, R3, R0, RZ, 0x2 ;  /* 0x00000000030a7211 */ /* 0x000fe200078f10ff */
[----:B------:R-:W-:Y:S01]  /*0ac0*/  IMAD.IADD R23, R0, 0x1, -R23 ;  /* 0x0000000100177824 */ /* 0x000fe200078e0a17 */
[----:B------:R-:W-:-:S02]  /*0ad0*/  LOP3.LUT R5, R6, 0x3fffff0, RZ, 0xc0, !PT ;  /* 0x03fffff006057812 */ /* 0x000fc400078ec0ff */
[----:B------:R-:W-:Y:S02]  /*0ae0*/  LOP3.LUT R8, R4, 0xfffffc00, RZ, 0xc0, !PT ;  /* 0xfffffc0004087812 */ /* 0x000fe400078ec0ff */
[----:B------:R-:W-:Y:S01]  /*0af0*/  SHF.R.S32.HI R4, RZ, 0x1f, R23 ;  /* 0x0000001fff047819 */ /* 0x000fe20000011417 */
[----:B------:R-:W-:Y:S01]  /*0b00*/  IMAD.IADD R7, R0, 0x1, -R5 ;  /* 0x0000000100077824 */ /* 0x000fe200078e0a05 */
[----:B------:R-:W-:Y:S02]  /*0b10*/  SHF.R.S32.HI R9, RZ, 0x4, R6 ;  /* 0x00000004ff097819 */ /* 0x000fe40000011406 */
[----:B------:R-:W-:Y:S02]  /*0b20*/  LEA.HI R5, R4, R23, RZ, 0x2 ;  /* 0x0000001704057211 */ /* 0x000fe400078f10ff */
[----:B------:R-:W-:Y:S02]  /*0b30*/  LEA.HI R6, R6, R9, RZ, 0x1 ;  /* 0x0000000906067211 */ /* 0x000fe400078f08ff */
[----:B------:R-:W-:-:S02]  /*0b40*/  LEA R7, R7, R8, 0x6 ;  /* 0x0000000807077211 */ /* 0x000fc400078e30ff */
[--C-:B------:R-:W-:Y:S02]  /*0b50*/  SHF.R.S32.HI R8, RZ, 0x2, R5.reuse ;  /* 0x00000002ff087819 */ /* 0x100fe40000011405 */
[----:B------:R-:W-:Y:S02]  /*0b60*/  SHF.R.S32.HI R11, RZ, 0x1f, R5 ;  /* 0x0000001fff0b7819 */ /* 0x000fe40000011405 */
[----:B------:R-:W-:Y:S02]  /*0b70*/  LEA.HI R22, R3, R0, RZ, 0x3 ;  /* 0x0000000003167211 */ /* 0x000fe400078f18ff */
[----:B------:R-:W-:Y:S02]  /*0b80*/  LOP3.LUT R6, R6, 0x1ffffffe, RZ, 0xc0, !PT ;  /* 0x1ffffffe06067812 */ /* 0x000fe400078ec0ff */
[----:B------:R-:W-:Y:S02]  /*0b90*/  LOP3.LUT R3, R10, 0xfffffffc, RZ, 0xc0, !PT ;  /* 0xfffffffc0a037812 */ /* 0x000fe400078ec0ff */
[----:B------:R-:W-:Y:S01]  /*0ba0*/  LEA.HI R11, R11, R8, RZ, 0x3 ;  /* 0x000000080b0b7211 */ /* 0x000fe200078f18ff */
[----:B------:R-:W-:Y:S01]  /*0bb0*/  IMAD.IADD R6, R9, 0x1, -R6 ;  /* 0x0000000109067824 */ /* 0x000fe200078e0a06 */
[----:B------:R-:W-:Y:S01]  /*0bc0*/  SHF.R.S32.HI R185, RZ, 0x7, R2 ;  /* 0x00000007ffb97819 */ /* 0x000fe20000011402 */
[----:B------:R-:W-:Y:S01]  /*0bd0*/  IMAD.IADD R3, R0, 0x1, -R3 ;  /* 0x0000000100037824 */ /* 0x000fe200078e0a03 */
[----:B------:R-:W-:Y:S01]  /*0be0*/  LOP3.LUT R13, R22, 0xfffffff8, RZ, 0xc0, !PT ;  /* 0xfffffff8160d7812 */ /* 0x000fe200078ec0ff */
[----:B------:R-:W-:Y:S01]  /*0bf0*/  IMAD R188, R6, 0x8, R7 ;  /* 0x0000000806bc7824 */ /* 0x000fe200078e0207 */
[----:B------:R-:W-:-:S02]  /*0c00*/  LOP3.LUT R11, R11, 0xfffffff8, RZ, 0xc0, !PT ;  /* 0xfffffff80b0b7812 */ /* 0x000fc400078ec0ff */
[----:B------:R-:W-:Y:S01]  /*0c10*/  LEA.HI R4, R4, R23, RZ, 0x5 ;  /* 0x0000001704047211 */ /* 0x000fe200078f28ff */
[----:B------:R-:W-:Y:S01]  /*0c20*/  IMAD.IADD R18, R0, 0x1, -R13 ;  /* 0x0000000100127824 */ /* 0x000fe200078e0a0d */
[----:B------:R-:W-:Y:S01]  /*0c30*/  LEA.HI R2, R2, R185, RZ, 0x1 ;  /* 0x000000b902027211 */ /* 0x000fe200078f08ff */
[----:B------:R-:W-:Y:S01]  /*0c40*/  IMAD.IADD R11, R8, 0x1, -R11 ;  /* 0x00000001080b7824 */ /* 0x000fe200078e0a0b */
[----:B------:R-:W-:Y:S01]  /*0c50*/  LEA.HI R6, R3, R3, RZ, 0x1 ;  /* 0x0000000303067211 */ /* 0x000fe200078f08ff */
[----:B------:R-:W-:Y:S01]  /*0c60*/  IMAD.SHL.U32 R16, R18, 0x8, RZ ;  /* 0x0000000812107824 */ /* 0x000fe200078e00ff */
[----:B------:R-:W-:Y:S02]  /*0c70*/  SHF.R.S32.HI R4, RZ, 0x5, R4 ;  /* 0x00000005ff047819 */ /* 0x000fe40000011404 */
[----:B------:R-:W-:Y:S01]  /*0c80*/  LOP3.LUT R2, R2, 0x3fffffe, RZ, 0xc0, !PT ;  /* 0x03fffffe02027812 */ /* 0x000fe200078ec0ff */
[----:B------:R-:W-:Y:S01]  /*0c90*/  VIADD R17, R16, 0x40 ;  /* 0x0000004010117836 */ /* 0x000fe20000000000 */
[----:B------:R-:W-:Y:S01]  /*0ca0*/  LOP3.LUT R0, R5, 0x7ffffffc, RZ, 0xc0, !PT ;  /* 0x7ffffffc05007812 */ /* 0x000fe200078ec0ff */
[----:B------:R-:W-:Y:S01]  /*0cb0*/  IMAD R11, R4, 0x10, R11 ;  /* 0x00000010040b7824 */ /* 0x000fe200078e020b */
[----:B------:R-:W-:Y:S01]  /*0cc0*/  LOP3.LUT R6, R6, 0x1ffffffe, RZ, 0xc0, !PT ;  /* 0x1ffffffe06067812 */ /* 0x000fe200078ec0ff */
[----:B------:R-:W-:Y:S01]  /*0cd0*/  IMAD.IADD R2, R185, 0x1, -R2 ;  /* 0x00000001b9027824 */ /* 0x000fe200078e0a02 */
[----:B------:R-:W-:-:S02]  /*0ce0*/  IADD3 R0, R23, -R0, RZ ;  /* 0x8000000017007210 */ /* 0x000fc40007ffe0ff */
[----:B------:R-:W-:Y:S01]  /*0cf0*/  SHF.R.S32.HI R22, RZ, 0x3, R22 ;  /* 0x00000003ff167819 */ /* 0x000fe20000011416 */
[----:B------:R-:W-:Y:S01]  /*0d00*/  IMAD.IADD R187, R3, 0x1, -R6 ;  /* 0x0000000103bb7824 */ /* 0x000fe200078e0a06 */
[----:B------:R-:W-:Y:S01]  /*0d10*/  SHF.R.S32.HI R190, RZ, 0x1f, R17 ;  /* 0x0000001fffbe7819 */ /* 0x000fe20000011411 */
[----:B------:R-:W-:Y:S02]  /*0d20*/  IMAD R186, R2, 0x40, R11 ;  /* 0x0000004002ba7824 */ /* 0x000fe400078e020b */
[----:B------:R-:W-:Y:S02]  /*0d30*/  IMAD R189, R0, R189, 0x80 ;  /* 0x0000008000bd7424 */ /* 0x000fe400078e02bd */
[----:B------:R-:W-:Y:S01]  /*0d40*/  IMAD R187, R187, 0x8, R186 ;  /* 0x00000008bbbb7824 */ /* 0x000fe200078e02ba */
[----:B--2---:R-:W-:-:S07]  /*0d50*/  LOP3.LUT R2, R12, 0x1, RZ, 0xfc, !PT ;  /* 0x000000010c027812 */ /* 0x004fce00078efcff */
.L_x_37:
[----:B0-----:R-:W0:Y:S01]  /*0d60*/  SHFL.IDX PT, R0, R185, RZ, 0x1f ;  /* 0x00001fffb9007589 */ /* 0x001e2200000e0000 */
[----:B-1----:R-:W1:Y:S01]  /*0d70*/  S2UR UR4, SR_CgaCtaId ;  /* 0x00000000000479c3 */ /* 0x002e620000008800 */
[----:B------:R-:W-:Y:S01]  /*0d80*/  ULDC.64 UR8, c[0x0][0x418] ;  /* 0x0001060000087ab9 */ /* 0x000fe20000000a00 */
[----:B------:R-:W-:Y:S01]  /*0d90*/  UMOV UR40, 0x400 ;  /* 0x0000040000287882 */ /* 0x000fe20000000000 */
[----:B------:R-:W-:Y:S01]  /*0da0*/  UISETP.NE.U32.AND UP0, UPT, UR8, URZ, UPT ;  /* 0x0000003f0800728c */ /* 0x000fe2000bf05070 */
[----:B------:R-:W-:Y:S01]  /*0db0*/  ULDC UR5, c[0x0][0xc38] ;  /* 0x00030e0000057ab9 */ /* 0x000fe20000000800 */
[----:B------:R-:W-:Y:S01]  /*0dc0*/  ULDC UR6, c[0x0][0x424] ;  /* 0x0001090000067ab9 */ /* 0x000fe20000000800 */
[----:B------:R-:W-:Y:S02]  /*0dd0*/  UISETP.NE.AND UP1, UPT, UR5, 0x1, UPT ;  /* 0x000000010500788c */ /* 0x000fe4000bf25270 */
[----:B---3-5:R-:W2:Y:S01]  /*0de0*/  LDC R88, c[0x0][0x2f0] ;  /* 0x0000bc00ff587b82 */ /* 0x028ea20000000800 */
[----:B------:R-:W-:Y:S01]  /*0df0*/  UISETP.NE.AND.EX UP0, UPT, UR9, URZ, UPT, UP0 ;  /* 0x0000003f0900728c */ /* 0x000fe2000bf05300 */
[----:B------:R-:W-:Y:S01]  /*0e00*/  ULDC UR5, c[0x0][0xc44] ;  /* 0x0003110000057ab9 */ /* 0x000fe20000000800 */
[----:B------:R-:W-:-:S02]  /*0e10*/  UMOV UR11, UR39 ;  /* 0x00000027000b7c82 */ /* 0x000fc40008000000 */
[----:B------:R-:W-:Y:S02]  /*0e20*/  USEL UR6, UR6, 0x1, UP0 ;  /* 0x0000000106067887 */ /* 0x000fe40008000000 */
[----:B------:R-:W-:Y:S02]  /*0e30*/  UISETP.NE.AND UP2, UPT, UR5, 0x1, UPT ;  /* 0x000000010500788c */ /* 0x000fe4000bf45270 */
[----:B------:R-:W-:Y:S01]  /*0e40*/  @UP1 ULDC UR10, c[0x0][0xc40] ;  /* 0x00031000000a1ab9 */ /* 0x000fe20000000800 */
[----:B0-----:R-:W-:Y:S01]  /*0e50*/  R2UR UR7, R0 ;  /* 0x00000000000772ca */ /* 0x001fe200000e0000 */
[----:B-1----:R-:W-:-:S03]  /*0e60*/  ULEA UR40, UR4, UR40, 0x18 ;  /* 0x0000002804287291 */ /* 0x002fc6000f8ec03f */
[----:B------:R-:W-:Y:S01]  /*0e70*/  @UP1 ULDC UR4, c[0x0][0xc3c] ;  /* 0x00030f0000041ab9 */ /* 0x000fe20000000800 */
[----:B------:R-:W-:Y:S02]  /*0e80*/  UIADD3 UR9, UR40, 0x10400, URZ ;  /* 0x0001040028097890 */ /* 0x000fe4000fffe03f */
[----:B------:R-:W-:Y:S02]  /*0e90*/  UIMAD.WIDE.U32 UR4, UR39, UR4, URZ ;  /* 0x00000004270472a5 */ /* 0x000fe4000f8e003f */
[----:B------:R-:W-:Y:S01]  /*0ea0*/  ULOP3.LUT UP0, URZ, UR9, 0x3ff, URZ, 0xc0, !UPT ;  /* 0x000003ff093f7892 */ /* 0x000fe2000f80c03f */
[----:B--2---:R-:W-:Y:S01]  /*0eb0*/  IMAD R88, R88, UR6, RZ ;  /* 0x0000000658587c24 */ /* 0x004fe2000f8e02ff */
[----:B------:R-:W-:Y:S02]  /*0ec0*/  @UP1 USHF.R.U32.HI UR11, URZ, UR10, UR5 ;  /* 0x0000000a3f0b1299 */ /* 0x000fe40008011605 */
[----:B------:R-:W-:Y:S01]  /*0ed0*/  ULEA.HI UR8, UR7, UR7, URZ, 0x1 ;  /* 0x0000000707087291 */ /* 0x000fe2000f8f083f */
[----:B------:R-:W-:Y:S01]  /*0ee0*/  VIADD R0, R88, 0x7f ;  /* 0x0000007f58007836 */ /* 0x000fe20000000000 */
[----:B------:R-:W-:-:S02]  /*0ef0*/  PLOP3.LUT P0, PT, PT, PT, UP0, 0x80, 0x0 ;  /* 0x000000000000781c */ /* 0x000fc40003f0f008 */
[----:B------:R-:W-:Y:S01]  /*0f00*/  ULOP3.LUT UR8, UR8, 0x1e, URZ, 0xc0, !UPT ;  /* 0x0000001e08087892 */ /* 0x000fe2000f8ec03f */
[----:B------:R-:W-:Y:S01]  /*0f10*/  IMAD.U32 R184, RZ, RZ, UR11 ;  /* 0x0000000bffb87e24 */ /* 0x000fe2000f8e00ff */
[----:B------:R-:W-:Y:S01]  /*0f20*/  SHF.R.S32.HI R3, RZ, 0x1f, R0 ;  /* 0x0000001fff037819 */ /* 0x000fe20000011400 */
[----:B------:R-:W-:Y:S01]  /*0f30*/  UMOV UR38, UR11 ;  /* 0x0000000b00267c82 */ /* 0x000fe20008000000 */
[----:B------:R-:W-:Y:S02]  /*0f40*/  UIADD3 UR8, UR7, -UR8, URZ ;  /* 0x8000000807087290 */ /* 0x000fe4000fffe03f */
[----:B------:R-:W-:Y:S01]  /*0f50*/  LEA.HI R3, R3, R0, RZ, 0x7 ;  /* 0x0000000003037211 */ /* 0x000fe200078f38ff */
[----:B------:R-:W-:Y:S01]  /*0f60*/  @UP2 ULDC.64 UR6, c[0x0][0xc48] ;  /* 0x0003120000062ab9 */ /* 0x000fe20000000a00 */
[----:B------:R-:W-:Y:S02]  /*0f70*/  ULEA UR8, UR8, UR9, 0xd ;  /* 0x0000000908087291 */ /* 0x000fe4000f8e683f */
[----:B------:R-:W-:Y:S01]  /*0f80*/  UIMAD.WIDE.U32 UR4, UR11, UR6, URZ ;  /* 0x000000060b0472a5 */ /* 0x000fe2000f8e003f */
[----:B------:R-:W-:Y:S01]  /*0f90*/  SHF.R.S32.HI R191, RZ, 0x7, R3 ;  /* 0x00000007ffbf7819 */ /* 0x000fe20000011403 */
[----:B------:R-:W-:-:S02]  /*0fa0*/  USHF.R.U32.HI UR8, URZ, 0x4, UR8 ;  /* 0x000000043f087899 */ /* 0x000fc40008011608 */
[----:B------:R-:W-:Y:S02]  /*0fb0*/  @UP2 USHF.R.U32.HI UR38, URZ, UR7, UR5 ;  /* 0x000000073f262299 */ /* 0x000fe40008011605 */
[----:B------:R-:W-:Y:S01]  /*0fc0*/  ULOP3.LUT UR41, UR8, 0x3fff, URZ, 0xc0, !UPT ;  /* 0x00003fff08297892 */ /* 0x000fe2000f8ec03f */
[----:B------:R-:W-:Y:S11]  /*0fd0*/  @!P0 BRA `(.L_x_9) ;  /* 0x0000000000408947 */ /* 0x000ff60003800000 */
[----:B------:R-:W-:Y:S01]  /*0fe0*/  MOV R0, 0x0 ;  /* 0x0000000000007802 */ /* 0x000fe20000000f00 */
[----:B------:R-:W-:Y:S01]  /*0ff0*/  ULDC.64 UR4, c[0x4][0x118] ;  /* 0x0100460000047ab9 */ /* 0x000fe20000000a00 */
[----:B------:R-:W-:Y:S01]  /*1000*/  ULDC.64 UR6, c[0x4][0x98] ;  /* 0x0100260000067ab9 */ /* 0x000fe20000000a00 */
[----:B------:R-:W-:Y:S01]  /*1010*/  IMAD.U32 R4, RZ, RZ, UR4 ;  /* 0x00000004ff047e24 */ /* 0x000fe2000f8e00ff */
[----:B------:R0:W1:Y:S01]  /*1020*/  LDC.64 R14, c[0x4][R0] ;  /* 0x01000000000e7b82 */ /* 0x0000620000000a00 */
[----:B------:R-:W-:Y:S01]  /*1030*/  IMAD.U32 R5, RZ, RZ, UR5 ;  /* 0x00000005ff057e24 */ /* 0x000fe2000f8e00ff */
[----:B------:R-:W-:Y:S01]  /*1040*/  ULDC.64 UR4, c[0x4][0x120] ;  /* 0x0100480000047ab9 */ /* 0x000fe20000000a00 */
[----:B------:R-:W-:Y:S01]  /*1050*/  IMAD.U32 R10, RZ, RZ, UR6 ;  /* 0x00000006ff0a7e24 */ /* 0x000fe2000f8e00ff */
[----:B------:R-:W-:Y:S01]  /*1060*/  MOV R7, UR5 ;  /* 0x0000000500077c02 */ /* 0x000fe20008000f00 */
[----:B------:R-:W-:Y:S02]  /*1070*/  IMAD.U32 R6, RZ, RZ, UR4 ;  /* 0x00000004ff067e24 */ /* 0x000fe4000f8e00ff */
[----:B------:R-:W-:-:S02]  /*1080*/  IMAD.U32 R11, RZ, RZ, UR7 ;  /* 0x00000007ff0b7e24 */ /* 0x000fc4000f8e00ff */
[----:B------:R-:W-:Y:S02]  /*1090*/  IMAD.MOV.U32 R8, RZ, RZ, 0x70 ;  /* 0x00000070ff087424 */ /* 0x000fe400078e00ff */
[----:B------:R-:W-:Y:S02]  /*10a0*/  IMAD.MOV.U32 R12, RZ, RZ, 0x1 ;  /* 0x00000001ff0c7424 */ /* 0x000fe400078e00ff */
[----:B0-----:R-:W-:-:S07]  /*10b0*/  IMAD.MOV.U32 R13, RZ, RZ, RZ ;  /* 0x000000ffff0d7224 */ /* 0x001fce00078e00ff */
[----:B------:R-:W-:-:S07]  /*10c0*/  LEPC R20, `(.L_x_9) ;  /* 0x000000001014794e */ /* 0x000fce0000000000 */
[----:B-1----:R-:W-:Y:S05]  /*10d0*/  CALL.ABS.NOINC R14 ;  /* 0x000000000e007343 */ /* 0x002fea0003c00000 */
.L_x_9:
[----:B------:R-:W-:Y:S02]  /*10e0*/  LOP3.LUT R0, R19, 0x1, RZ, 0xc0, !PT ;  /* 0x0000000113007812 */ /* 0x000fe400078ec0ff */
[----:B------:R-:W-:Y:S02]  /*10f0*/  ISETP.NE.AND P0, PT, R2, 0x3, PT ;  /* 0x000000030200780c */ /* 0x000fe40003f05270 */
[----:B------:R-:W-:-:S04]  /*1100*/  SHF.L.U32 R0, R0, 0x1f, RZ ;  /* 0x0000001f00007819 */ /* 0x000fc800000006ff */
[----:B------:R-:W0:Y:S02]  /*1110*/  SYNCS.PHASECHK.TRANS64.TRYWAIT P1, [UR40+0x34800], R0 ;  /* 0x03480000ff0075a7 */ /* 0x000e240008020168 */
[----:B0-----:R-:W-:Y:S05]  /*1120*/  @!P1 BRA `(.L_x_10) ;  /* 0x000000b800fc9947 */ /* 0x001fea0003800000 */
.L_x_127:
[----:B------:R-:W-:Y:S05]  /*1130*/  @!P0 BRA `(.L_x_11) ;  /* 0x0000000000048947 */ /* 0x000fea0003800000 */
[----:B------:R-:W-:Y:S01]  /*1140*/  BPT.TRAP 0x1 ;  /* 0x000000040000795c */ /* 0x000fe20000300000 */
.L_x_11:
[----:B0-----:R-:W-:Y:S01]  /*1150*/  IMAD.U32 R0, RZ, RZ, UR36 ;  /* 0x00000024ff007e24 */ /* 0x001fe2000f8e00ff */
[----:B------:R-:W-:-:S04]  /*1160*/  MOV R3, UR37 ;  /* 0x0000002500037c02 */ /* 0x000fc80008000f00 */
[----:B------:R-:W-:Y:S02]  /*1170*/  LEA R0, R0, UR40, 0x3 ;  /* 0x0000002800007c11 */ /* 0x000fe4000f8e18ff */
[----:B------:R-:W-:-:S04]  /*1180*/  SHF.L.U32 R3, R3, 0x1f, RZ ;  /* 0x0000001f03037819 */ /* 0x000fc800000006ff */
[----:B------:R0:W1:Y:S01]  /*1190*/  SYNCS.PHASECHK.TRANS64.TRYWAIT P2, [R0+URZ+0x34830], R3 ;  /* 0x03483003000075a7 */ /* 0x000062000804017f */
[----:B------:R-:W-:Y:S05]  /*11a0*/  @!P0 BRA `(.L_x_12) ;  /* 0x0000000000048947 */ /* 0x000fea0003800000 */
[----:B------:R-:W-:Y:S01]  /*11b0*/  BPT.TRAP 0x1 ;  /* 0x000000040000795c */ /* 0x000fe20000300000 */
.L_x_12:
[----:B------:R-:W2:Y:S01]  /*11c0*/  S2R R4, SR_TID.X ;  /* 0x0000000000047919 */ /* 0x000ea20000002100 */
[----:B------:R-:W-:Y:S01]  /*11d0*/  IMAD.MOV.U32 R151, RZ, RZ, RZ ;  /* 0x000000ffff977224 */ /* 0x000fe200078e00ff */
[----:B--2---:R-:W-:-:S04]  /*11e0*/  LOP3.LUT R4, R4, 0x7f, RZ, 0xc0, !PT ;  /* 0x0000007f04047812 */ /* 0x004fc800078ec0ff */
[----:B------:R-:W-:Y:S01]  /*11f0*/  ISETP.NE.AND P1, PT, R4, RZ, PT ;  /* 0x000000ff0400720c */ /* 0x000fe20003f25270 */
[----:B-1----:R-:W-:-:S12]  /*1200*/  @P2 BRA `(.L_x_13) ;  /* 0x0000000000082947 */ /* 0x002fd80003800000 */
[----:B------:R-:W1:Y:S02]  /*1210*/  SYNCS.PHASECHK.TRANS64.TRYWAIT P2, [R0+URZ+0x34830], R3 ;  /* 0x03483003000075a7 */ /* 0x000e64000804017f */
[----:B-1----:R-:W-:Y:S05]  /*1220*/  @!P2 BRA `(.L_x_14) ;  /* 0x000000b800d4a947 */ /* 0x002fea0003800000 */
.L_x_13:
[----:B------:R-:W-:Y:S05]  /*1230*/  WARPSYNC.ALL ;  /* 0x0000000000007948 */ /* 0x000fea0003800000 */
[----:B------:R-:W-:Y:S01]  /*1240*/  UIADD3 UR40, UR40, 0x1c400, URZ ;  /* 0x0001c40028287890 */ /* 0x000fe2000fffe03f */
[----:B------:R-:W-:Y:S01]  /*1250*/  WARPGROUP.ARRIVE ;  /* 0x00000000000079c5 */ /* 0x000fe20000000000 */
[----:B------:R-:W-:Y:S01]  /*1260*/  ULOP3.LUT UR5, UR41, 0x10000, URZ, 0xfc, !UPT ;  /* 0x0001000029057892 */ /* 0x000fe2000f8efc3f */
[----:B------:R-:W-:Y:S01]  /*1270*/  IMAD.IADD R12, R189, 0x1, R88 ;  /* 0x00000001bd0c7824 */ /* 0x000fe200078e0258 */
[----:B------:R-:W-:Y:S01]  /*1280*/  USHF.R.U32.HI UR40, URZ, 0x4, UR40 ;  /* 0x000000043f287899 */ /* 0x000fe20008011628 */
[----:B------:R-:W-:Y:S01]  /*1290*/  P2R R11, PR, RZ, 0x1 ;  /* 0x00000001ff0b7803 */ /* 0x000fe20000000000 */
[----:B------:R-:W-:Y:S01]  /*12a0*/  UMOV UR13, 0x40000040 ;  /* 0x40000040000d7882 */ /* 0x000fe20000000000 */
[----:B------:R-:W-:Y:S01]  /*12b0*/  UMOV UR15, 0x40000040 ;  /* 0x40000040000f7882 */ /* 0x000fe20000000000 */
[----:B------:R-:W-:Y:S01]  /*12c0*/  ULOP3.LUT UR10, UR40, 0x3fff, URZ, 0xc0, !UPT ;  /* 0x00003fff280a7892 */ /* 0x000fe2000f8ec03f */
[----:B------:R-:W-:Y:S01]  /*12d0*/  IMAD.U32 R5, RZ, RZ, UR13 ;  /* 0x0000000dff057e24 */ /* 0x000fe2000f8e00ff */
[----:B------:R-:W-:Y:S01]  /*12e0*/  UMOV UR12, UR5 ;  /* 0x00000005000c7c82 */ /* 0x000fe20008000000 */
[----:B------:R-:W-:Y:S01]  /*12f0*/  UIADD3 UR6, UR5, 0x2, URZ ;  /* 0x0000000205067890 */ /* 0x000fe2000fffe03f */
[----:B------:R-:W-:Y:S01]  /*1300*/  IMAD.U32 R4, RZ, RZ, UR12 ;  /* 0x0000000cff047e24 */ /* 0x000fe2000f8e00ff */
[----:B------:R-:W-:Y:S01]  /*1310*/  ULOP3.LUT UR10, UR10, 0x10000, URZ, 0xfc, !UPT ;  /* 0x000100000a0a7892 */ /* 0x000fe2000f8efc3f */
[----:B------:R-:W-:Y:S01]  /*1320*/  IMAD R12, R191, -0x80, R12 ;  /* 0xffffff80bf0c7824 */ /* 0x000fe200078e020c */
[----:B------:R-:W-:Y:S01]  /*1330*/  UIADD3 UR56, UR5, 0x4, URZ ;  /* 0x0000000405387890 */ /* 0x000fe2000fffe03f */
[----:B01----:R-:W-:Y:S01]  /*1340*/  @!P1 VIADD R0, R0, 0x34840 ;  /* 0x0003484000009836 */ /* 0x003fe20000000000 */
[----:B------:R-:W-:Y:S01]  /*1350*/  UIMAD UR4, UR36, 0xc00, UR10 ;  /* 0x00000c00240478a4 */ /* 0x000fe2000f8e020a */
[--C-:B------:R-:W-:Y:S01]  /*1360*/  IMAD.MOV.U32 R150, RZ, RZ, R151.reuse ;  /* 0x000000ffff967224 */ /* 0x100fe200078e0097 */
[----:B------:R-:W-:Y:S01]  /*1370*/  UMOV UR57, 0x40000040 ;  /* 0x4000004000397882 */ /* 0x000fe20000000000 */
[----:B------:R-:W-:Y:S01]  /*1380*/  UMOV UR59, 0x40000040 ;  /* 0x40000040003b7882 */ /* 0x000fe20000000000 */
[----:B------:R-:W-:Y:S01]  /*1390*/  UIADD3 UR7, UR4, 0x2, URZ ;  /* 0x0000000204077890 */ /* 0x000fe2000fffe03f */
[C---:B------:R-:W-:Y:S01]  /*13a0*/  ISETP.GT.AND P2, PT, R12.reuse, RZ, PT ;  /* 0x000000ff0c00720c */ /* 0x040fe20003f44270 */
[----:B------:R-:W-:Y:S01]  /*13b0*/  UIADD3 UR58, UR4, 0x4, URZ ;  /* 0x00000004043a7890 */ /* 0x000fe2000fffe03f */
[C---:B------:R-:W-:Y:S01]  /*13c0*/  ISETP.GT.AND P3, PT, R12.reuse, 0x1, PT ;  /* 0x000000010c00780c */ /* 0x040fe20003f64270 */
[----:B------:R-:W-:Y:S01]  /*13d0*/  UMOV UR14, UR4 ;  /* 0x00000004000e7c82 */ /* 0x000fe20008000000 */
[----:B------:R-:W-:Y:S01]  /*13e0*/  UIADD3 UR52, UR5, 0x6, URZ ;  /* 0x0000000605347890 */ /* 0x000fe2000fffe03f */
[----:B------:R-:W-:Y:S01]  /*13f0*/  HGMMA.64x128x16.F32 R24, gdesc[UR12], RZ, !UPT, gsb0 ;  /* 0x01e000000c1879f0 */ /* 0x000fe2000c0008ff */
[----:B------:R-:W-:Y:S01]  /*1400*/  UMOV UR12, UR6 ;  /* 0x00000006000c7c82 */ /* 0x000fe20008000000 */
[----:B------:R-:W-:Y:S01]  /*1410*/  UMOV UR13, 0x40000040 ;  /* 0x40000040000d7882 */ /* 0x000fe20000000000 */
[----:B------:R-:W-:Y:S01]  /*1420*/  UMOV UR14, UR7 ;  /* 0x00000007000e7c82 */ /* 0x000fe20008000000 */
[----:B------:R-:W-:Y:S01]  /*1430*/  UMOV UR15, 0x40000040 ;  /* 0x40000040000f7882 */ /* 0x000fe20000000000 */
[----:B------:R-:W-:Y:S01]  /*1440*/  UIADD3 UR54, UR4, 0x6, URZ ;  /* 0x0000000604367890 */ /* 0x000fe2000fffe03f */
[----:B------:R-:W-:Y:S01]  /*1450*/  IMAD.U32 R6, RZ, RZ, UR12 ;  /* 0x0000000cff067e24 */ /* 0x000fe2000f8e00ff */
[----:B------:R-:W-:Y:S01]  /*1460*/  UMOV UR53, 0x40000040 ;  /* 0x4000004000357882 */ /* 0x000fe20000000000 */
[----:B------:R-:W-:Y:S01]  /*1470*/  UMOV UR55, 0x40000040 ;  /* 0x4000004000377882 */ /* 0x000fe20000000000 */
[----:B------:R-:W-:Y:S01]  /*1480*/  IMAD.U32 R7, RZ, RZ, UR13 ;  /* 0x0000000dff077e24 */ /* 0x000fe2000f8e00ff */
[----:B------:R-:W-:Y:S01]  /*1490*/  UIADD3 UR16, UR5, 0x402, URZ ;  /* 0x0000040205107890 */ /* 0x000fe2000fffe03f */
[C---:B------:R-:W-:Y:S01]  /*14a0*/  ISETP.GT.AND P6, PT, R12.reuse, 0x8, PT ;  /* 0x000000080c00780c */ /* 0x040fe20003fc4270 */
[----:B------:R-:W-:Y:S01]  /*14b0*/  UIADD3 UR18, UR4, 0x402, URZ ;  /* 0x0000040204127890 */ /* 0x000fe2000fffe03f */
[C---:B------:R-:W-:Y:S01]  /*14c0*/  ISETP.GT.AND P5, PT, R12.reuse, 0x9, PT ;  /* 0x000000090c00780c */ /* 0x040fe20003fa4270 */
[----:B------:R-:W-:Y:S01]  /*14d0*/  UMOV UR17, 0x40000040 ;  /* 0x4000004000117882 */ /* 0x000fe20000000000 */
[----:B------:R-:W-:Y:S01]  /*14e0*/  UMOV UR19, 0x40000040 ;  /* 0x4000004000137882 */ /* 0x000fe20000000000 */
[----:B------:R-:W-:Y:S01]  /*14f0*/  UIADD3 UR20, UR5, 0x404, URZ ;  /* 0x0000040405147890 */ /* 0x000fe2000fffe03f */
[----:B------:R-:W-:Y:S01]  /*1500*/  ISETP.GT.AND P4, PT, R12, 0x10, PT ;  /* 0x000000100c00780c */ /* 0x000fe20003f84270 */
[----:B------:R-:W-:Y:S01]  /*1510*/  UIADD3 UR22, UR4, 0x404, URZ ;  /* 0x0000040404167890 */ /* 0x000fe2000fffe03f */
[----:B------:R-:W-:Y:S01]  /*1520*/  @!P1 PRMT R0, RZ, 0x654, R0 ;  /* 0x00000654ff009816 */ /* 0x000fe20000000000 */
[----:B------:R-:W-:Y:S01]  /*1530*/  UMOV UR21, 0x40000040 ;  /* 0x4000004000157882 */ /* 0x000fe20000000000 */
[----:B------:R-:W-:Y:S01]  /*1540*/  UMOV UR23, 0x40000040 ;  /* 0x4000004000177882 */ /* 0x000fe20000000000 */
[----:B------:R-:W-:Y:S01]  /*1550*/  UIADD3 UR24, UR5, 0x406, URZ ;  /* 0x0000040605187890 */ /* 0x000fe2000fffe03f */
[--C-:B------:R-:W-:Y:S01]  /*1560*/  IMAD.MOV.U32 R149, RZ, RZ, R151.reuse ;  /* 0x000000ffff957224 */ /* 0x100fe200078e0097 */
[----:B------:R-:W-:Y:S01]  /*1570*/  UIADD3 UR26, UR4, 0x406, URZ ;  /* 0x00000406041a7890 */ /* 0x000fe2000fffe03f */
[--C-:B------:R-:W-:Y:S01]  /*1580*/  IMAD.MOV.U32 R148, RZ, RZ, R151.reuse ;  /* 0x000000ffff947224 */ /* 0x100fe200078e0097 */
[----:B------:R-:W-:Y:S01]  /*1590*/  UMOV UR25, 0x40000040 ;  /* 0x4000004000197882 */ /* 0x000fe20000000000 */
[----:B------:R-:W-:Y:S01]  /*15a0*/  UMOV UR27, 0x40000040 ;  /* 0x40000040001b7882 */ /* 0x000fe20000000000 */
[----:B------:R-:W-:Y:S01]  /*15b0*/  UIADD3 UR28, UR5, 0x800, URZ ;  /* 0x00000800051c7890 */ /* 0x000fe2000fffe03f */
[-C--:B------:R-:W-:Y:S01]  /*15c0*/  MOV R147, R151.reuse ;  /* 0x0000009700937202 */ /* 0x080fe20000000f00 */
[----:B------:R-:W-:Y:S01]  /*15d0*/  UIADD3 UR30, UR4, 0x800, URZ ;  /* 0x00000800041e7890 */ /* 0x000fe2000fffe03f */
[--C-:B------:R-:W-:Y:S01]  /*15e0*/  IMAD.MOV.U32 R146, RZ, RZ, R151.reuse ;  /* 0x000000ffff927224 */ /* 0x100fe200078e0097 */
        /* <DEDUP_REMOVED lines=20> */
[--C-:B------:R-:W-:Y:S01]  /*1730*/  IMAD.MOV.U32 R139, RZ, RZ, R151.reuse ;  /* 0x000000ffff8b7224 */ /* 0x100fe200078e0097 */
[-C--:B------:R-:W-:Y:S01]  /*1740*/  MOV R135, R151.reuse ;  /* 0x0000009700877202 */ /* 0x080fe20000000f00 */
        /* <DEDUP_REMOVED lines=13> */
[----:B------:R-:W-:Y:S01]  /*1820*/  MOV R93, R151 ;  /* 0x00000097005d7202 */ /* 0x000fe20000000f00 */
[----:B------:R-:W-:-:S02]  /*1830*/  IMAD.MOV.U32 R115, RZ, RZ, R151 ;  /* 0x000000ffff737224 */ /* 0x000fc400078e0097 */
[--C-:B------:R-:W-:Y:S02]  /*1840*/  IMAD.MOV.U32 R113, RZ, RZ, R151.reuse ;  /* 0x000000ffff717224 */ /* 0x100fe400078e0097 */
[--C-:B------:R-:W-:Y:S02]  /*1850*/  IMAD.MOV.U32 R109, RZ, RZ, R151.reuse ;  /* 0x000000ffff6d7224 */ /* 0x100fe400078e0097 */
[--C-:B------:R-:W-:Y:S02]  /*1860*/  IMAD.MOV.U32 R107, RZ, RZ, R151.reuse ;  /* 0x000000ffff6b7224 */ /* 0x100fe400078e0097 */
[--C-:B------:R-:W-:Y:S02]  /*1870*/  IMAD.MOV.U32 R103, RZ, RZ, R151.reuse ;  /* 0x000000ffff677224 */ /* 0x100fe400078e0097 */
[--C-:B------:R-:W-:Y:S02]  /*1880*/  IMAD.MOV.U32 R101, RZ, RZ, R151.reuse ;  /* 0x000000ffff657224 */ /* 0x100fe400078e0097 */
[----:B------:R-:W-:-:S02]  /*1890*/  IMAD.MOV.U32 R97, RZ, RZ, R151 ;  /* 0x000000ffff617224 */ /* 0x000fc400078e0097 */
[--C-:B------:R-:W-:Y:S02]  /*18a0*/  IMAD.MOV.U32 R95, RZ, RZ, R151.reuse ;  /* 0x000000ffff5f7224 */ /* 0x100fe400078e0097 */
[--C-:B------:R-:W-:Y:S02]  /*18b0*/  IMAD.MOV.U32 R91, RZ, RZ, R151.reuse ;  /* 0x000000ffff5b7224 */ /* 0x100fe400078e0097 */
[----:B------:R-:W-:Y:S01]  /*18c0*/  IMAD.MOV.U32 R89, RZ, RZ, R151 ;  /* 0x000000ffff597224 */ /* 0x000fe200078e0097 */
[----:B------:R-:W-:Y:S02]  /*18d0*/  WARPGROUP.DEPBAR.LE gsb0, 0x0 ;  /* 0x00008000000079c5 */ /* 0x000fe40000010000 */
[----:B------:R-:W-:-:S06]  /*18e0*/  WARPGROUP.ARRIVE ;  /* 0x00000000000079c5 */ /* 0x000fcc0000000000 */
[----:B------:R-:W-:Y:S01]  /*18f0*/  HGMMA.64x128x16.F32 R24, gdesc[UR12], R24, gsb0 ;  /* 0x01e000000c1879f0 */ /* 0x000fe20008000818 */
[----:B------:R-:W-:Y:S02]  /*1900*/  UIADD3 UR12, UR5, 0x400, URZ ;  /* 0x00000400050c7890 */ /* 0x000fe4000fffe03f */
[----:B------:R-:W-:Y:S01]  /*1910*/  UIADD3 UR14, UR4, 0x400, URZ ;  /* 0x00000400040e7890 */ /* 0x000fe2000fffe03f */
[----:B------:R-:W-:Y:S01]  /*1920*/  UMOV UR13, 0x40000040 ;  /* 0x40000040000d7882 */ /* 0x000fe20000000000 */
[----:B------:R-:W-:Y:S01]  /*1930*/  UMOV UR15, 0x40000040 ;  /* 0x40000040000f7882 */ /* 0x000fe20000000000 */
[----:B------:R-:W-:Y:S01]  /*1940*/  ULDC UR4, c[0x0][0x9d8] ;  /* 0x0002760000047ab9 */ /* 0x000fe20000000800 */
[----:B------:R-:W-:Y:S01]  /*1950*/  ULDC UR5, c[0x0][0x988] ;  /* 0x0002620000057ab9 */ /* 0x000fe20000000800 */
[----:B------:R-:W-:Y:S02]  /*1960*/  WARPGROUP.DEPBAR.LE gsb0, 0x0 ;  /* 0x00008000000079c5 */ /* 0x000fe40000010000 */
[----:B------:R-:W-:-:S06]  /*1970*/  WARPGROUP.ARRIVE ;  /* 0x00000000000079c5 */ /* 0x000fcc0000000000 */
[----:B------:R-:W-:Y:S03]  /*1980*/  HGMMA.64x128x16.F32 R24, gdesc[UR56], R24, gsb0 ;  /* 0x01e00000381879f0 */ /* 0x000fe60008000818 */
[----:B------:R-:W-:Y:S02]  /*1990*/  WARPGROUP.DEPBAR.LE gsb0, 0x0 ;  /* 0x00008000000079c5 */ /* 0x000fe40000010000 */
[----:B------:R-:W-:-:S07]  /*19a0*/  WARPGROUP.ARRIVE ;  /* 0x00000000000079c5 */ /* 0x000fce0000000000 */
        /* <DEDUP_REMOVED lines=26> */
[----:B------:R-:W-:Y:S01]  /*1b50*/  FMUL.FTZ R24, R24, UR4 ;  /* 0x0000000418187c20 */ /* 0x000fe20008410000 */
[----:B------:R-:W-:Y:S01]  /*1b60*/  FMUL.FTZ R25, R25, UR4 ;  /* 0x0000000419197c20 */ /* 0x000fe20008410000 */
[----:B------:R-:W-:Y:S01]  /*1b70*/  FMUL.FTZ R28, R28, UR4 ;  /* 0x000000041c1c7c20 */ /* 0x000fe20008410000 */
[----:B------:R-:W-:Y:S01]  /*1b80*/  FMUL.FTZ R29, R29, UR4 ;  /* 0x000000041d1d7c20 */ /* 0x000fe20008410000 */
[----:B------:R-:W-:Y:S01]  /*1b90*/  FMUL.FTZ R32, R32, UR4 ;  /* 0x0000000420207c20 */ /* 0x000fe20008410000 */
[----:B------:R-:W-:Y:S01]  /*1ba0*/  FMUL.FTZ R26, R26, UR4 ;  /* 0x000000041a1a7c20 */ /* 0x000fe20008410000 */
[----:B------:R-:W0:Y:S01]  /*1bb0*/  MUFU.TANH R24, R24 ;  /* 0x0000001800187308 */ /* 0x000e220000002400 */
[----:B------:R-:W-:Y:S01]  /*1bc0*/  FMUL.FTZ R33, R33, UR4 ;  /* 0x0000000421217c20 */ /* 0x000fe20008410000 */
[----:B------:R-:W-:Y:S01]  /*1bd0*/  FMUL.FTZ R27, R27, UR4 ;  /* 0x000000041b1b7c20 */ /* 0x000fe20008410000 */
[----:B------:R-:W-:Y:S01]  /*1be0*/  FMUL.FTZ R36, R36, UR4 ;  /* 0x0000000424247c20 */ /* 0x000fe20008410000 */
[----:B------:R-:W-:Y:S01]  /*1bf0*/  FMUL.FTZ R30, R30, UR4 ;  /* 0x000000041e1e7c20 */ /* 0x000fe20008410000 */
[----:B------:R-:W-:Y:S01]  /*1c00*/  FMUL.FTZ R37, R37, UR4 ;  /* 0x0000000425257c20 */ /* 0x000fe20008410000 */
[----:B------:R-:W-:Y:S01]  /*1c10*/  FMUL.FTZ R31, R31, UR4 ;  /* 0x000000041f1f7c20 */ /* 0x000fe20008410000 */
[----:B------:R-:W-:Y:S01]  /*1c20*/  FMUL.FTZ R34, R34, UR4 ;  /* 0x0000000422227c20 */ /* 0x000fe20008410000 */
[----:B------:R-:W1:Y:S01]  /*1c30*/  MUFU.TANH R25, R25 ;  /* 0x0000001900197308 */ /* 0x000e620000002400 */
[----:B------:R-:W-:Y:S01]  /*1c40*/  FMUL.FTZ R40, R40, UR4 ;  /* 0x0000000428287c20 */ /* 0x000fe20008410000 */
[----:B------:R-:W-:Y:S01]  /*1c50*/  FMUL.FTZ R41, R41, UR4 ;  /* 0x0000000429297c20 */ /* 0x000fe20008410000 */
[----:B------:R-:W-:Y:S01]  /*1c60*/  FMUL.FTZ R35, R35, UR4 ;  /* 0x0000000423237c20 */ /* 0x000fe20008410000 */
[----:B------:R-:W-:Y:S01]  /*1c70*/  FMUL.FTZ R38, R38, UR4 ;  /* 0x0000000426267c20 */ /* 0x000fe20008410000 */
[----:B------:R-:W-:Y:S01]  /*1c80*/  FMUL.FTZ R44, R44, UR4 ;  /* 0x000000042c2c7c20 */ /* 0x000fe20008410000 */
[----:B------:R-:W-:Y:S01]  /*1c90*/  FMUL.FTZ R45, R45, UR4 ;  /* 0x000000042d2d7c20 */ /* 0x000fe20008410000 */
[----:B------:R-:W-:Y:S01]  /*1ca0*/  FMUL.FTZ R39, R39, UR4 ;  /* 0x0000000427277c20 */ /* 0x000fe20008410000 */
[----:B------:R-:W2:Y:S01]  /*1cb0*/  MUFU.TANH R28, R28 ;  /* 0x0000001c001c7308 */ /* 0x000ea20000002400 */
[----:B0-----:R-:W-:Y:S01]  /*1cc0*/  FSEL R14, R24, -INF , P2 ;  /* 0xff800000180e7808 */ /* 0x001fe20001000000 */
[----:B------:R-:W-:Y:S01]  /*1cd0*/  FMUL.FTZ R42, R42, UR4 ;  /* 0x000000042a2a7c20 */ /* 0x000fe20008410000 */
[----:B------:R-:W-:Y:S01]  /*1ce0*/  FMUL.FTZ R48, R48, UR4 ;  /* 0x0000000430307c20 */ /* 0x000fe20008410000 */
[----:B------:R-:W-:Y:S01]  /*1cf0*/  FMUL.FTZ R43, R43, UR4 ;  /* 0x000000042b2b7c20 */ /* 0x000fe20008410000 */
[----:B------:R-:W-:Y:S01]  /*1d00*/  FMUL.FTZ R49, R49, UR4 ;  /* 0x0000000431317c20 */ /* 0x000fe20008410000 */
[----:B------:R-:W-:Y:S01]  /*1d10*/  FMUL.FTZ R46, R46, UR4 ;  /* 0x000000042e2e7c20 */ /* 0x000fe20008410000 */
[----:B------:R-:W-:Y:S01]  /*1d20*/  FMUL.FTZ R52, R52, UR4 ;  /* 0x0000000434347c20 */ /* 0x000fe20008410000 */
[----:B------:R-:W0:Y:S01]  /*1d30*/  MUFU.TANH R29, R29 ;  /* 0x0000001d001d7308 */ /* 0x000e220000002400 */
[----:B-1----:R-:W-:Y:S01]  /*1d40*/  FSEL R25, R25, -INF , P3 ;  /* 0xff80000019197808 */ /* 0x002fe20001800000 */
[----:B------:R-:W-:Y:S01]  /*1d50*/  FMUL.FTZ R47, R47, UR4 ;  /* 0x000000042f2f7c20 */ /* 0x000fe20008410000 */
[----:B------:R-:W-:Y:S01]  /*1d60*/  FMUL.FTZ R53, R53, UR4 ;  /* 0x0000000435357c20 */ /* 0x000fe20008410000 */
[----:B------:R-:W-:Y:S01]  /*1d70*/  FMUL.FTZ R50, R50, UR4 ;  /* 0x0000000432327c20 */ /* 0x000fe20008410000 */
[----:B------:R-:W-:Y:S01]  /*1d80*/  FMNMX.FTZ R9, R14, R25, !PT ;  /* 0x000000190e097209 */ /* 0x000fe20007810000 */
[----:B------:R-:W-:Y:S01]  /*1d90*/  FMUL.FTZ R56, R56, UR4 ;  /* 0x0000000438387c20 */ /* 0x000fe20008410000 */
[----:B------:R-:W-:Y:S01]  /*1da0*/  FMUL.FTZ R51, R51, UR4 ;  /* 0x0000000433337c20 */ /* 0x000fe20008410000 */
[----:B------:R-:W1:Y:S01]  /*1db0*/  MUFU.TANH R8, R26 ;  /* 0x0000001a00087308 */ /* 0x000e620000002400 */
[----:B--2---:R-:W-:Y:S01]  /*1dc0*/  FSEL R90, R28, -INF , P6 ;  /* 0xff8000001c5a7808 */ /* 0x004fe20003000000 */
[----:B------:R-:W-:Y:S01]  /*1dd0*/  FMUL.FTZ R57, R57, UR4 ;  /* 0x0000000439397c20 */ /* 0x000fe20008410000 */
[----:B------:R-:W-:Y:S01]  /*1de0*/  FMUL.FTZ R54, R54, UR4 ;  /* 0x0000000436367c20 */ /* 0x000fe20008410000 */
[----:B------:R-:W-:Y:S01]  /*1df0*/  FMUL.FTZ R60, R60, UR4 ;  /* 0x000000043c3c7c20 */ /* 0x000fe20008410000 */
[----:B------:R-:W-:Y:S01]  /*1e00*/  FMNMX.FTZ R9, R90, R9, !PT ;  /* 0x000000095a097209 */ /* 0x000fe20007810000 */
[----:B------:R-:W-:Y:S01]  /*1e10*/  FMUL.FTZ R55, R55, UR4 ;  /* 0x0000000437377c20 */ /* 0x000fe20008410000 */
[----:B------:R-:W-:Y:S01]  /*1e20*/  FMUL.FTZ R61, R61, UR4 ;  /* 0x000000043d3d7c20 */ /* 0x000fe20008410000 */
[----:B------:R-:W2:Y:S01]  /*1e30*/  MUFU.TANH R32, R32 ;  /* 0x0000002000207308 */ /* 0x000ea20000002400 */
[----:B0-----:R-:W-:Y:S01]  /*1e40*/  FSEL R92, R29, -INF , P5 ;  /* 0xff8000001d5c7808 */ /* 0x001fe20002800000 */
[----:B------:R-:W-:Y:S01]  /*1e50*/  FMUL.FTZ R58, R58, UR4 ;  /* 0x000000043a3a7c20 */ /* 0x000fe20008410000 */
[----:B------:R-:W-:Y:S01]  /*1e60*/  FMUL.FTZ R64, R64, UR4 ;  /* 0x0000000440407c20 */ /* 0x000fe20008410000 */
[----:B------:R-:W-:Y:S01]  /*1e70*/  FMUL.FTZ R59, R59, UR4 ;  /* 0x000000043b3b7c20 */ /* 0x000fe20008410000 */
[----:B------:R-:W-:Y:S01]  /*1e80*/  FMNMX.FTZ R9, R92, R9, !PT ;  /* 0x000000095c097209 */ /* 0x000fe20007810000 */
[----:B------:R-:W-:Y:S01]  /*1e90*/  FMUL.FTZ R65, R65, UR4 ;  /* 0x0000000441417c20 */ /* 0x000fe20008410000 */
[----:B------:R-:W-:Y:S01]  /*1ea0*/  FMUL.FTZ R62, R62, UR4 ;  /* 0x000000043e3e7c20 */ /* 0x000fe20008410000 */
[----:B------:R-:W0:Y:S01]  /*1eb0*/  MUFU.TANH R3, R27 ;  /* 0x0000001b00037308 */ /* 0x000e220000002400 */
[----:B-1----:R-:W-:Y:S01]  /*1ec0*/  FSEL R8, R8, -INF , P2 ;  /* 0xff80000008087808 */ /* 0x002fe20001000000 */
[----:B------:R-:W-:Y:S01]  /*1ed0*/  FMUL.FTZ R68, R68, UR4 ;  /* 0x0000000444447c20 */ /* 0x000fe20008410000 */
[----:B------:R-:W-:Y:S01]  /*1ee0*/  ISETP.GT.AND P2, PT, R12, 0x11, PT ;  /* 0x000000110c00780c */ /* 0x000fe20003f44270 */
[----:B------:R-:W-:Y:S01]  /*1ef0*/  FMUL.FTZ R63, R63, UR4 ;  /* 0x000000043f3f7c20 */ /* 0x000fe20008410000 */
[----:B------:R-:W-:Y:S01]  /*1f00*/  FMUL.FTZ R69, R69, UR4 ;  /* 0x0000000445457c20 */ /* 0x000fe20008410000 */
        /* <DEDUP_REMOVED lines=13> */
[----:B------:R-:W-:Y:S01]  /*1fe0*/  ISETP.GT.AND P3, PT, R12, 0x18, PT ;  /* 0x000000180c00780c */ /* 0x000fe20003f64270 */
        /* <DEDUP_REMOVED lines=15> */
[----:B------:R-:W-:Y:S01]  /*20e0*/  ISETP.GT.AND P6, PT, R12, 0x19, PT ;  /* 0x000000190c00780c */ /* 0x000fe20003fc4270 */
[----:B------:R-:W-:Y:S01]  /*20f0*/  FMUL.FTZ R86, R86, UR4 ;  /* 0x0000000456567c20 */ /* 0x000fe20008410000 */
[----:B------:R-:W-:Y:S01]  /*2100*/  FMUL.FTZ R87, R87, UR4 ;  /* 0x0000000457577c20 */ /* 0x000fe20008410000 */
[----:B------:R2:W-:Y:S02]  /*2110*/  @!P1 SYNCS.ARRIVE.TRANS64.RED.A1T0 RZ, [R0+URZ], RZ ;  /* 0x000000ff00ff99a7 */ /* 0x0005e4000810043f */
[----:B------:R-:W3:Y:S01]  /*2120*/  MUFU.TANH R37, R37 ;  /* 0x0000002500257308 */ /* 0x000ee20000002400 */
[----:B0-----:R-:W-:-:S04]  /*2130*/  FSEL R98, R36, -INF , P3 ;  /* 0xff80000024627808 */ /* 0x001fc80001800000 */
[----:B------:R-:W-:-:S03]  /*2140*/  FMNMX.FTZ R9, R98, R9, !PT ;  /* 0x0000000962097209 */ /* 0x000fc60007810000 */
[----:B------:R-:W0:Y:S01]  /*2150*/  MUFU.TANH R34, R34 ;  /* 0x0000002200227308 */ /* 0x000e220000002400 */
[----:B-1----:R-:W-:Y:S02]  /*2160*/  FSEL R20, R20, -INF , P5 ;  /* 0xff80000014147808 */ /* 0x002fe40002800000 */
[----:B------:R-:W-:-:S05]  /*2170*/  ISETP.GT.AND P5, PT, R12, 0x20, PT ;  /* 0x000000200c00780c */ /* 0x000fca0003fa4270 */
[----:B------:R-:W1:Y:S01]  /*2180*/  MUFU.TANH R40, R40 ;  /* 0x0000002800287308 */ /* 0x000e620000002400 */
[----:B---3--:R-:W-:-:S04]  /*2190*/  FSEL R100, R37, -INF , P6 ;  /* 0xff80000025647808 */ /* 0x008fc80003000000 */
[----:B------:R-:W-:-:S03]  /*21a0*/  FMNMX.FTZ R9, R100, R9, !PT ;  /* 0x0000000964097209 */ /* 0x000fc60007810000 */
[----:B------:R-:W3:Y:S01]  /*21b0*/  MUFU.TANH R26, R35 ;  /* 0x00000023001a7308 */ /* 0x000ee20000002400 */
[----:B0-----:R-:W-:Y:S02]  /*21c0*/  FSEL R24, R34, -INF , P4 ;  /* 0xff80000022187808 */ /* 0x001fe40002000000 */
[----:B------:R-:W-:-:S05]  /*21d0*/  ISETP.GT.AND P4, PT, R12, 0x21, PT ;  /* 0x000000210c00780c */ /* 0x000fca0003f84270 */
[----:B------:R-:W0:Y:S01]  /*21e0*/  MUFU.TANH R41, R41 ;  /* 0x0000002900297308 */ /* 0x000e220000002400 */
[----:B-1----:R-:W-:-:S04]  /*21f0*/  FSEL R102, R40, -INF , P5 ;  /* 0xff80000028667808 */ /* 0x002fc80002800000 */
[----:B------:R-:W-:-:S03]  /*2200*/  FMNMX.FTZ R9, R102, R9, !PT ;  /* 0x0000000966097209 */ /* 0x000fc60007810000 */
[----:B------:R-:W1:Y:S01]  /*2210*/  MUFU.TANH R38, R38 ;  /* 0x0000002600267308 */ /* 0x000e620000002400 */
[----:B---3--:R-:W-:Y:S02]  /*2220*/  FSEL R26, R26, -INF , P2 ;  /* 0xff8000001a1a7808 */ /* 0x008fe40001000000 */
[----:B------:R-:W-:-:S05]  /*2230*/  ISETP.GT.AND P2, PT, R12, 0x28, PT ;  /* 0x000000280c00780c */ /* 0x000fca0003f44270 */
        /* <DEDUP_REMOVED lines=97> */
[----:B---3--:R-:W-:Y:S02]  /*2850*/  FSEL R60, R70, -INF , P6 ;  /* 0xff800000463c7808 */ /* 0x008fe40003000000 */
[----:B------:R-:W-:-:S05]  /*2860*/  ISETP.GT.AND P6, PT, R12, 0x69, PT ;  /* 0x000000690c00780c */ /* 0x000fca0003fc4270 */
[----:B------:R-:W3:Y:S01]  /*2870*/  MUFU.TANH R71, R71 ;  /* 0x0000004700477308 */ /* 0x000ee20000002400 */
[----:B0-----:R-:W-:-:S04]  /*2880*/  FSEL R70, R73, -INF , P3 ;  /* 0xff80000049467808 */ /* 0x001fc80001800000 */
[----:B------:R-:W-:-:S03]  /*2890*/  FMNMX.FTZ R9, R70, R9, !PT ;  /* 0x0000000946097209 */ /* 0x000fc60007810000 */
        /* <DEDUP_REMOVED lines=29> */
[----:B------:R-:W-:Y:S02]  /*2a70*/  FMNMX.FTZ R13, R138, R9, !PT ;  /* 0x000000098a0d7209 */ /* 0x000fe40007810000 */
[----:B------:R-:W-:Y:S01]  /*2a80*/  MOV R9, UR5 ;  /* 0x0000000500097c02 */ /* 0x000fe20008000f00 */
[----:B------:R-:W1:Y:S01]  /*2a90*/  MUFU.TANH R83, R83 ;  /* 0x0000005300537308 */ /* 0x000e620000002400 */
[----:B---3--:R-:W-:Y:S01]  /*2aa0*/  FSEL R74, R79, -INF , P6 ;  /* 0xff8000004f4a7808 */ /* 0x008fe20003000000 */
[----:B------:R-:W3:Y:S06]  /*2ab0*/  SHFL.BFLY PT, R12, R13, 0x2, 0x1f ;  /* 0x0c401f000d0c7f89 */ /* 0x000eec00000e0000 */
[----:B------:R-:W4:Y:S01]  /*2ac0*/  MUFU.TANH R86, R86 ;  /* 0x0000005600567308 */ /* 0x000f220000002400 */
[----:B0-----:R-:W-:-:S07]  /*2ad0*/  FSEL R82, R82, -INF , P5 ;  /* 0xff80000052527808 */ /* 0x001fce0002800000 */
[----:B------:R-:W0:Y:S01]  /*2ae0*/  MUFU.TANH R87, R87 ;  /* 0x0000005700577308 */ /* 0x000e220000002400 */
[----:B-1----:R-:W-:Y:S02]  /*2af0*/  FSEL R78, R83, -INF , P4 ;  /* 0xff800000534e7808 */ /* 0x002fe40002000000 */
[----:B----4-:R-:W-:Y:S02]  /*2b00*/  FSEL R86, R86, -INF , P3 ;  /* 0xff80000056567808 */ /* 0x010fe40001800000 */
[----:B---3--:R-:W-:-:S05]  /*2b10*/  FMNMX.FTZ R15, R13, R12, !PT ;  /* 0x0000000c0d0f7209 */ /* 0x008fca0007810000 */
[----:B------:R-:W1:Y:S02]  /*2b20*/  SHFL.BFLY PT, R12, R15, 0x1, 0x1f ;  /* 0x0c201f000f0c7f89 */ /* 0x000e6400000e0000 */
[----:B-1----:R-:W-:Y:S02]  /*2b30*/  FMNMX.FTZ R12, R15, R12, !PT ;  /* 0x0000000c0f0c7209 */ /* 0x002fe40007810000 */
[----:B------:R-:W-:Y:S02]  /*2b40*/  FMNMX.FTZ R15, R8, R3, !PT ;  /* 0x00000003080f7209 */ /* 0x000fe40007810000 */
[C---:B------:R-:W-:Y:S01]  /*2b50*/  FSETP.NEU.FTZ.AND P0, PT, R12.reuse, -INF , PT ;  /* 0xff8000000c00780b */ /* 0x040fe20003f1d000 */
[----:B------:R-:W-:Y:S01]  /*2b60*/  FMUL.FTZ R21, R12, R9 ;  /* 0x000000090c157220 */ /* 0x000fe20000410000 */
[----:B------:R-:W-:-:S04]  /*2b70*/  FMNMX.FTZ R15, R10, R15, !PT ;  /* 0x0000000f0a0f7209 */ /* 0x000fc80007810000 */
[----:B------:R-:W-:Y:S02]  /*2b80*/  FMNMX.FTZ R15, R20, R15, !PT ;  /* 0x0000000f140f7209 */ /* 0x000fe40007810000 */
[----:B------:R-:W-:Y:S02]  /*2b90*/  FSEL R41, R21, RZ, P0 ;  /* 0x000000ff15297208 */ /* 0x000fe40000000000 */
[----:B------:R-:W-:Y:S02]  /*2ba0*/  FMNMX.FTZ R15, R24, R15, !PT ;  /* 0x0000000f180f7209 */ /* 0x000fe40007810000 */
[----:B------:R-:W-:Y:S01]  /*2bb0*/  ISETP.NE.AND P0, PT, R11, RZ, PT ;  /* 0x000000ff0b00720c */ /* 0x000fe20003f05270 */
[--C-:B------:R-:W-:Y:S01]  /*2bc0*/  FFMA.FTZ R11, R25, R9, -R41.reuse ;  /* 0x00000009190b7223 */ /* 0x100fe20000010829 */
[----:B------:R-:W-:Y:S01]  /*2bd0*/  FMNMX.FTZ R21, R26, R15, !PT ;  /* 0x0000000f1a157209 */ /* 0x000fe20007810000 */
[-CC-:B------:R-:W-:Y:S01]  /*2be0*/  FFMA.FTZ R182, R90, R9.reuse, -R41.reuse ;  /* 0x000000095ab67223 */ /* 0x180fe20000010829 */
[----:B0-----:R-:W-:Y:S01]  /*2bf0*/  FSEL R90, R87, -INF , P2 ;  /* 0xff800000575a7808 */ /* 0x001fe20001000000 */
[--C-:B------:R-:W-:Y:S01]  /*2c00*/  FFMA.FTZ R180, R14, R9, -R41.reuse ;  /* 0x000000090eb47223 */ /* 0x100fe20000010829 */
[----:B------:R-:W-:Y:S01]  /*2c10*/  FMNMX.FTZ R21, R28, R21, !PT ;  /* 0x000000151c157209 */ /* 0x000fe20007810000 */
[----:B------:R-:W-:Y:S01]  /*2c20*/  MUFU.EX2 R11, R11 ;  /* 0x0000000b000b7308 */ /* 0x000fe20000000800 */
[-CC-:B------:R-:W-:Y:S01]  /*2c30*/  FFMA.FTZ R13, R92, R9.reuse, -R41.reuse ;  /* 0x000000095c0d7223 */ /* 0x180fe20000010829 */
[--C-:B------:R-:W-:Y:S01]  /*2c40*/  FFMA.FTZ R176, R94, R9, -R41.reuse ;  /* 0x000000095eb07223 */ /* 0x100fe20000010829 */
[----:B------:R-:W-:Y:S01]  /*2c50*/  FMNMX.FTZ R21, R30, R21, !PT ;  /* 0x000000151e157209 */ /* 0x000fe20007810000 */
[-CC-:B------:R-:W-:Y:S01]  /*2c60*/  FFMA.FTZ R96, R96, R9.reuse, -R41.reuse ;  /* 0x0000000960607223 */ /* 0x180fe20000010829 */
[-CC-:B------:R-:W-:Y:S01]  /*2c70*/  FFMA.FTZ R178, R98, R9.reuse, -R41.reuse ;  /* 0x0000000962b27223 */ /* 0x180fe20000010829 */
[--C-:B------:R-:W-:Y:S01]  /*2c80*/  FFMA.FTZ R100, R100, R9, -R41.reuse ;  /* 0x0000000964647223 */ /* 0x100fe20000010829 */
[----:B------:R-:W-:Y:S01]  /*2c90*/  FMNMX.FTZ R21, R32, R21, !PT ;  /* 0x0000001520157209 */ /* 0x000fe20007810000 */
[----:B------:R-:W0:Y:S01]  /*2ca0*/  MUFU.EX2 R180, R180 ;  /* 0x000000b400b47308 */ /* 0x000e220000000800 */
[-CC-:B------:R-:W-:Y:S01]  /*2cb0*/  FFMA.FTZ R172, R102, R9.reuse, -R41.reuse ;  /* 0x0000000966ac7223 */ /* 0x180fe20000010829 */
[--C-:B------:R-:W-:Y:S01]  /*2cc0*/  FFMA.FTZ R104, R104, R9, -R41.reuse ;  /* 0x0000000968687223 */ /* 0x100fe20000010829 */
[----:B------:R-:W-:Y:S01]  /*2cd0*/  FMNMX.FTZ R25, R34, R21, !PT ;  /* 0x0000001522197209 */ /* 0x000fe20007810000 */
[-CC-:B------:R-:W-:Y:S01]  /*2ce0*/  FFMA.FTZ R174, R106, R9.reuse, -R41.reuse ;  /* 0x000000096aae7223 */ /* 0x180fe20000010829 */
[-CC-:B------:R-:W-:Y:S01]  /*2cf0*/  FFMA.FTZ R108, R108, R9.reuse, -R41.reuse ;  /* 0x000000096c6c7223 */ /* 0x180fe20000010829 */
[--C-:B------:R-:W-:Y:S01]  /*2d00*/  FFMA.FTZ R168, R110, R9, -R41.reuse ;  /* 0x000000096ea87223 */ /* 0x100fe20000010829 */
[----:B------:R-:W-:Y:S01]  /*2d10*/  FMNMX.FTZ R25, R36, R25, !PT ;  /* 0x0000001924197209 */ /* 0x000fe20007810000 */
[----:B------:R-:W1:Y:S01]  /*2d20*/  MUFU.EX2 R182, R182 ;  /* 0x000000b600b67308 */ /* 0x000e620000000800 */
[-CC-:B------:R-:W-:Y:S01]  /*2d30*/  FFMA.FTZ R112, R112, R9.reuse, -R41.reuse ;  /* 0x0000000970707223 */ /* 0x180fe20000010829 */
[--C-:B------:R-:W-:Y:S01]  /*2d40*/  FFMA.FTZ R170, R114, R9, -R41.reuse ;  /* 0x0000000972aa7223 */ /* 0x100fe20000010829 */
[----:B------:R-:W-:Y:S01]  /*2d50*/  FMNMX.FTZ R25, R38, R25, !PT ;  /* 0x0000001926197209 */ /* 0x000fe20007810000 */
[-CC-:B------:R-:W-:Y:S01]  /*2d60*/  FFMA.FTZ R116, R116, R9.reuse, -R41.reuse ;  /* 0x0000000974747223 */ /* 0x180fe20000010829 */
[-CC-:B------:R-:W-:Y:S01]  /*2d70*/  FFMA.FTZ R152, R118, R9.reuse, -R41.reuse ;  /* 0x0000000976987223 */ /* 0x180fe20000010829 */
[--C-:B------:R-:W-:Y:S01]  /*2d80*/  FFMA.FTZ R120, R120, R9, -R41.reuse ;  /* 0x0000000978787223 */ /* 0x100fe20000010829 */
[----:B------:R-:W-:Y:S01]  /*2d90*/  FMNMX.FTZ R25, R40, R25, !PT ;  /* 0x0000001928197209 */ /* 0x000fe20007810000 */
[----:B------:R-:W3:Y:S01]  /*2da0*/  MUFU.EX2 R13, R13 ;  /* 0x0000000d000d7308 */ /* 0x000ee20000000800 */
[-CC-:B------:R-:W-:Y:S01]  /*2db0*/  FFMA.FTZ R154, R122, R9.reuse, -R41.reuse ;  /* 0x000000097a9a7223 */ /* 0x180fe20000010829 */
[--C-:B------:R-:W-:Y:S01]  /*2dc0*/  FFMA.FTZ R156, R126, R9, -R41.reuse ;  /* 0x000000097e9c7223 */ /* 0x100fe20000010829 */
[----:B------:R-:W-:Y:S01]  /*2dd0*/  FMNMX.FTZ R27, R42, R25, !PT ;  /* 0x000000192a1b7209 */ /* 0x000fe20007810000 */
[-CC-:B------:R-:W-:Y:S01]  /*2de0*/  FFMA.FTZ R37, R128, R9.reuse, -R41.reuse ;  /* 0x0000000980257223 */ /* 0x180fe20000010829 */
[-CC-:B------:R-:W-:Y:S01]  /*2df0*/  FFMA.FTZ R158, R130, R9.reuse, -R41.reuse ;  /* 0x00000009829e7223 */ /* 0x180fe20000010829 */
[--C-:B------:R-:W-:Y:S01]  /*2e00*/  FFMA.FTZ R132, R132, R9, -R41.reuse ;  /* 0x0000000984847223 */ /* 0x100fe20000010829 */
[----:B------:R-:W-:Y:S01]  /*2e10*/  FMNMX.FTZ R27, R44, R27, !PT ;  /* 0x0000001b2c1b7209 */ /* 0x000fe20007810000 */
[----:B------:R-:W4:Y:S01]  /*2e20*/  MUFU.EX2 R176, R176 ;  /* 0x000000b000b07308 */ /* 0x000f220000000800 */
[-CC-:B------:R-:W-:Y:S01]  /*2e30*/  FFMA.FTZ R72, R72, R9.reuse, -R41.reuse ;  /* 0x0000000948487223 */ /* 0x180fe20000010829 */
[--C-:B------:R-:W-:Y:S01]  /*2e40*/  FFMA.FTZ R70, R70, R9, -R41.reuse ;  /* 0x0000000946467223 */ /* 0x100fe20000010829 */
[----:B------:R-:W-:Y:S01]  /*2e50*/  FMNMX.FTZ R27, R46, R27, !PT ;  /* 0x0000001b2e1b7209 */ /* 0x000fe20007810000 */
[-CC-:B------:R-:W-:Y:S01]  /*2e60*/  FFMA.FTZ R76, R76, R9.reuse, -R41.reuse ;  /* 0x000000094c4c7223 */ /* 0x180fe20000010829 */
[-CC-:B------:R-:W-:Y:S01]  /*2e70*/  FFMA.FTZ R134, R134, R9.reuse, -R41.reuse ;  /* 0x0000000986867223 */ /* 0x180fe20000010829 */
[--C-:B------:R-:W-:Y:S01]  /*2e80*/  FFMA.FTZ R80, R80, R9, -R41.reuse ;  /* 0x0000000950507223 */ /* 0x100fe20000010829 */
[----:B------:R-:W-:Y:S01]  /*2e90*/  FMNMX.FTZ R27, R48, R27, !PT ;  /* 0x0000001b301b7209 */ /* 0x000fe20007810000 */
[----:B------:R-:W5:Y:S01]  /*2ea0*/  MUFU.EX2 R15, R96 ;  /* 0x00000060000f7308 */ /* 0x000f620000000800 */
[-CC-:B------:R-:W-:Y:S01]  /*2eb0*/  FFMA.FTZ R136, R136, R9.reuse, -R41.reuse ;  /* 0x0000000988887223 */ /* 0x180fe20000010829 */
[----:B------:R-:W-:Y:S01]  /*2ec0*/  FFMA.FTZ R84, R84, R9, -R41 ;  /* 0x0000000954547223 */ /* 0x000fe20000010829 */
[----:B------:R-:W-:Y:S01]  /*2ed0*/  FMNMX.FTZ R29, R50, R27, !PT ;  /* 0x0000001b321d7209 */ /* 0x000fe20007810000 */
[----:B------:R-:W-:-:S02]  /*2ee0*/  IMAD.MOV.U32 R130, RZ, RZ, R151 ;  /* 0x000000ffff827224 */ /* 0x000fc400078e0097 */
[--C-:B------:R-:W-:Y:S01]  /*2ef0*/  IMAD.MOV.U32 R128, RZ, RZ, R151.reuse ;  /* 0x000000ffff807224 */ /* 0x100fe200078e0097 */
[----:B------:R-:W-:Y:S01]  /*2f00*/  FMNMX.FTZ R29, R52, R29, !PT ;  /* 0x0000001d341d7209 */ /* 0x000fe20007810000 */
[----:B------:R-:W2:Y:S01]  /*2f10*/  MUFU.EX2 R178, R178 ;  /* 0x000000b200b27308 */ /* 0x000ea20000000800 */
[--C-:B------:R-:W-:Y:S02]  /*2f20*/  IMAD.MOV.U32 R126, RZ, RZ, R151.reuse ;  /* 0x000000ffff7e7224 */ /* 0x100fe400078e0097 */
[----:B------:R-:W-:Y:S01]  /*2f30*/  FMNMX.FTZ R29, R54, R29, !PT ;  /* 0x0000001d361d7209 */ /* 0x000fe20007810000 */
[--C-:B------:R-:W-:Y:S02]  /*2f40*/  IMAD.MOV.U32 R122, RZ, RZ, R151.reuse ;  /* 0x000000ffff7a7224 */ /* 0x100fe400078e0097 */
[--C-:B------:R-:W-:Y:S01]  /*2f50*/  IMAD.MOV.U32 R118, RZ, RZ, R151.reuse ;  /* 0x000000ffff767224 */ /* 0x100fe200078e0097 */
[----:B------:R-:W-:Y:S01]  /*2f60*/  FMNMX.FTZ R29, R56, R29, !PT ;  /* 0x0000001d381d7209 */ /* 0x000fe20007810000 */
[----:B------:R0:W-:Y:S01]  /*2f70*/  MUFU.EX2 R21, R100 ;  /* 0x0000006400157308 */ /* 0x0001e20000000800 */
[----:B------:R-:W-:-:S02]  /*2f80*/  IMAD.MOV.U32 R114, RZ, RZ, R151 ;  /* 0x000000ffff727224 */ /* 0x000fc400078e0097 */
[----:B------:R-:W-:Y:S01]  /*2f90*/  FMNMX.FTZ R31, R58, R29, !PT ;  /* 0x0000001d3a1f7209 */ /* 0x000fe20007810000 */
[--C-:B------:R-:W-:Y:S02]  /*2fa0*/  IMAD.MOV.U32 R110, RZ, RZ, R151.reuse ;  /* 0x000000ffff6e7224 */ /* 0x100fe400078e0097 */
[--C-:B------:R-:W-:Y:S01]  /*2fb0*/  IMAD.MOV.U32 R106, RZ, RZ, R151.reuse ;  /* 0x000000ffff6a7224 */ /* 0x100fe200078e0097 */
[----:B------:R-:W-:Y:S01]  /*2fc0*/  FMNMX.FTZ R31, R60, R31, !PT ;  /* 0x0000001f3c1f7209 */ /* 0x000fe20007810000 */
[----:B------:R-:W-:Y:S01]  /*2fd0*/  MUFU.EX2 R172, R172 ;  /* 0x000000ac00ac7308 */ /* 0x000fe20000000800 */
[--C-:B------:R-:W-:Y:S02]  /*2fe0*/  IMAD.MOV.U32 R102, RZ, RZ, R151.reuse ;  /* 0x000000ffff667224 */ /* 0x100fe400078e0097 */
[----:B------:R-:W-:Y:S01]  /*2ff0*/  FMNMX.FTZ R31, R62, R31, !PT ;  /* 0x0000001f3e1f7209 */ /* 0x000fe20007810000 */
[--C-:B0-----:R-:W-:Y:S02]  /*3000*/  IMAD.MOV.U32 R100, RZ, RZ, R151.reuse ;  /* 0x000000ffff647224 */ /* 0x101fe400078e0097 */
        /* <DEDUP_REMOVED lines=9> */
[----:B0-----:R-:W-:Y:S02]  /*30a0*/  IMAD.MOV.U32 R104, RZ, RZ, R151 ;  /* 0x000000ffff687224 */ /* 0x001fe400078e0097 */
[----:B------:R-:W-:-:S04]  /*30b0*/  FMNMX.FTZ R33, R74, R33, !PT ;  /* 0x000000214a217209 */ /* 0x000fc80007810000 */
[----:B------:R-:W-:Y:S01]  /*30c0*/  FMNMX.FTZ R33, R82, R33, !PT ;  /* 0x0000002152217209 */ /* 0x000fe20007810000 */
[----:B------:R0:W-:Y:S03]  /*30d0*/  MUFU.EX2 R27, R108 ;  /* 0x0000006c001b7308 */ /* 0x0001e60000000800 */
[----:B------:R-:W-:-:S04]  /*30e0*/  FMNMX.FTZ R35, R78, R33, !PT ;  /* 0x000000214e237209 */ /* 0x000fc80007810000 */
[----:B------:R-:W-:Y:S01]  /*30f0*/  FMNMX.FTZ R35, R86, R35, !PT ;  /* 0x0000002356237209 */ /* 0x000fe20007810000 */
[----:B------:R-:W-:Y:S01]  /*3100*/  MUFU.EX2 R168, R168 ;  /* 0x000000a800a87308 */ /* 0x000fe20000000800 */
[----:B0-----:R-:W-:Y:S02]  /*3110*/  IMAD.MOV.U32 R108, RZ, RZ, R151 ;  /* 0x000000ffff6c7224 */ /* 0x001fe400078e0097 */
[----:B------:R-:W-:Y:S01]  /*3120*/  FMNMX.FTZ R14, R90, R35, !PT ;  /* 0x000000235a0e7209 */ /* 0x000fe20007810000 */
[-CC-:B------:R-:W-:Y:S01]  /*3130*/  FFMA.FTZ R35, R124, R9.reuse, -R41.reuse ;  /* 0x000000097c237223 */ /* 0x180fe20000010829 */
[----:B------:R-:W-:Y:S01]  /*3140*/  FFMA.FTZ R41, R138, R9, -R41 ;  /* 0x000000098a297223 */ /* 0x000fe20000010829 */
[--C-:B------:R-:W-:Y:S02]  /*3150*/  IMAD.MOV.U32 R138, RZ, RZ, R151.reuse ;  /* 0x000000ffff8a7224 */ /* 0x100fe400078e0097 */
[----:B------:R-:W0:Y:S01]  /*3160*/  SHFL.BFLY PT, R39, R14, 0x2, 0x1f ;  /* 0x0c401f000e277f89 */ /* 0x000e2200000e0000 */
[----:B------:R1:W-:Y:S01]  /*3170*/  MUFU.EX2 R29, R112 ;  /* 0x00000070001d7308 */ /* 0x0003e20000000800 */
[----:B------:R-:W-:-:S07]  /*3180*/  IMAD.MOV.U32 R124, RZ, RZ, R151 ;  /* 0x000000ffff7c7224 */ /* 0x000fce00078e0097 */
[----:B------:R-:W-:Y:S01]  /*3190*/  MUFU.EX2 R170, R170 ;  /* 0x000000aa00aa7308 */ /* 0x000fe20000000800 */
[----:B-1----:R-:W-:-:S07]  /*31a0*/  IMAD.MOV.U32 R112, RZ, RZ, R151 ;  /* 0x000000ffff707224 */ /* 0x002fce00078e0097 */
[----:B------:R1:W-:Y:S01]  /*31b0*/  MUFU.EX2 R31, R116 ;  /* 0x00000074001f7308 */ /* 0x0003e20000000800 */
[----:B0-----:R-:W-:-:S07]  /*31c0*/  FMNMX.FTZ R39, R14, R39, !PT ;  /* 0x000000270e277209 */ /* 0x001fce0007810000 */
[----:B------:R-:W-:Y:S01]  /*31d0*/  MUFU.EX2 R152, R152 ;  /* 0x0000009800987308 */ /* 0x000fe20000000800 */
[--C-:B-1----:R-:W-:Y:S01]  /*31e0*/  IMAD.MOV.U32 R116, RZ, RZ, R151.reuse ;  /* 0x000000ffff747224 */ /* 0x102fe200078e0097 */
[----:B------:R-:W0:Y:S06]  /*31f0*/  SHFL.BFLY PT, R14, R39, 0x1, 0x1f ;  /* 0x0c201f00270e7f89 */ /* 0x000e2c00000e0000 */
[----:B------:R1:W-:Y:S08]  /*3200*/  MUFU.EX2 R33, R120 ;  /* 0x0000007800217308 */ /* 0x0003f00000000800 */
[----:B------:R-:W-:Y:S01]  /*3210*/  MUFU.EX2 R154, R154 ;  /* 0x0000009a009a7308 */ /* 0x000fe20000000800 */
[----:B-1----:R-:W-:-:S07]  /*3220*/  IMAD.MOV.U32 R120, RZ, RZ, R151 ;  /* 0x000000ffff787224 */ /* 0x002fce00078e0097 */
[----:B------:R-:W-:Y:S01]  /*3230*/  MUFU.EX2 R35, R35 ;  /* 0x0000002300237308 */ /* 0x000fe20000000800 */
[----:B0-----:R-:W-:-:S04]  /*3240*/  FMNMX.FTZ R14, R39, R14, !PT ;  /* 0x0000000e270e7209 */ /* 0x001fc80007810000 */
[C---:B------:R-:W-:Y:S01]  /*3250*/  FSETP.NEU.FTZ.AND P2, PT, R14.reuse, -INF , PT ;  /* 0xff8000000e00780b */ /* 0x040fe20003f5d000 */
[-C--:B------:R-:W-:Y:S02]  /*3260*/  FMUL.FTZ R49, R14, R9.reuse ;  /* 0x000000090e317220 */ /* 0x080fe40000410000 */
[----:B------:R-:W-:Y:S03]  /*3270*/  MUFU.EX2 R156, R156 ;  /* 0x0000009c009c7308 */ /* 0x000fe60000000800 */
[----:B------:R-:W-:Y:S02]  /*3280*/  FSEL R49, R49, RZ, P2 ;  /* 0x000000ff31317208 */ /* 0x000fe40001000000 */
[----:B------:R-:W-:Y:S01]  /*3290*/  ISETP.GE.AND P2, PT, R88, 0x81, PT ;  /* 0x000000815800780c */ /* 0x000fe20003f46270 */
[----:B------:R-:W-:Y:S02]  /*32a0*/  IMAD.MOV.U32 R88, RZ, RZ, R151 ;  /* 0x000000ffff587224 */ /* 0x000fe400078e0097 */
[----:B------:R-:W-:Y:S01]  /*32b0*/  MUFU.EX2 R37, R37 ;  /* 0x0000002500257308 */ /* 0x000fe20000000800 */
[-CC-:B------:R-:W-:Y:S01]  /*32c0*/  FFMA.FTZ R3, R3, R9.reuse, -R49.reuse ;  /* 0x0000000903037223 */ /* 0x180fe20000010831 */
[-CC-:B------:R-:W-:Y:S01]  /*32d0*/  FFMA.FTZ R8, R8, R9.reuse, -R49.reuse ;  /* 0x0000000908087223 */ /* 0x180fe20000010831 */
[-CC-:B------:R-:W-:Y:S01]  /*32e0*/  FFMA.FTZ R20, R20, R9.reuse, -R49.reuse ;  /* 0x0000000914147223 */ /* 0x180fe20000010831 */
[-CC-:B------:R-:W-:Y:S01]  /*32f0*/  FFMA.FTZ R10, R10, R9.reuse, -R49.reuse ;  /* 0x000000090a0a7223 */ /* 0x180fe20000010831 */
[-CC-:B------:R-:W-:Y:S01]  /*3300*/  FFMA.FTZ R24, R24, R9.reuse, -R49.reuse ;  /* 0x0000000918187223 */ /* 0x180fe20000010831 */
[-CC-:B------:R-:W-:Y:S01]  /*3310*/  FFMA.FTZ R26, R26, R9.reuse, -R49.reuse ;  /* 0x000000091a1a7223 */ /* 0x180fe20000010831 */
[-CC-:B------:R-:W-:Y:S01]  /*3320*/  FFMA.FTZ R28, R28, R9.reuse, -R49.reuse ;  /* 0x000000091c1c7223 */ /* 0x180fe20000010831 */
[----:B------:R0:W-:Y:S01]  /*3330*/  MUFU.EX2 R181, R3 ;  /* 0x0000000300b57308 */ /* 0x0001e20000000800 */
[-CC-:B------:R-:W-:Y:S01]  /*3340*/  FFMA.FTZ R30, R30, R9.reuse, -R49.reuse ;  /* 0x000000091e1e7223 */ /* 0x180fe20000010831 */
[-CC-:B------:R-:W-:Y:S01]  /*3350*/  FFMA.FTZ R32, R32, R9.reuse, -R49.reuse ;  /* 0x0000000920207223 */ /* 0x180fe20000010831 */
[-CC-:B------:R-:W-:Y:S01]  /*3360*/  FFMA.FTZ R34, R34, R9.reuse, -R49.reuse ;  /* 0x0000000922227223 */ /* 0x180fe20000010831 */
[-CC-:B------:R-:W-:Y:S01]  /*3370*/  FFMA.FTZ R36, R36, R9.reuse, -R49.reuse ;  /* 0x0000000924247223 */ /* 0x180fe20000010831 */
[-CC-:B------:R-:W-:Y:S01]  /*3380*/  FFMA.FTZ R38, R38, R9.reuse, -R49.reuse ;  /* 0x0000000926267223 */ /* 0x180fe20000010831 */
[-CC-:B------:R-:W-:Y:S01]  /*3390*/  FFMA.FTZ R40, R40, R9.reuse, -R49.reuse ;  /* 0x0000000928287223 */ /* 0x180fe20000010831 */
[-C--:B------:R-:W-:Y:S01]  /*33a0*/  FFMA.FTZ R42, R42, R9.reuse, -R49 ;  /* 0x000000092a2a7223 */ /* 0x080fe20000010831 */
[----:B------:R1:W-:Y:S01]  /*33b0*/  MUFU.EX2 R183, R20 ;  /* 0x0000001400b77308 */ /* 0x0003e20000000800 */
[----:B0-----:R-:W-:Y:S01]  /*33c0*/  FADD.FTZ R3, R180, R11 ;  /* 0x0000000bb4037221 */ /* 0x001fe20000010000 */
[-CC-:B------:R-:W-:Y:S01]  /*33d0*/  FFMA.FTZ R44, R44, R9.reuse, -R49.reuse ;  /* 0x000000092c2c7223 */ /* 0x180fe20000010831 */
[-CC-:B------:R-:W-:Y:S01]  /*33e0*/  FFMA.FTZ R46, R46, R9.reuse, -R49.reuse ;  /* 0x000000092e2e7223 */ /* 0x180fe20000010831 */
[-CC-:B------:R-:W-:Y:S01]  /*33f0*/  FFMA.FTZ R48, R48, R9.reuse, -R49.reuse ;  /* 0x0000000930307223 */ /* 0x180fe20000010831 */
[-CC-:B------:R-:W-:Y:S01]  /*3400*/  FFMA.FTZ R50, R50, R9.reuse, -R49.reuse ;  /* 0x0000000932327223 */ /* 0x180fe20000010831 */
[-CC-:B------:R-:W-:Y:S01]  /*3410*/  FFMA.FTZ R52, R52, R9.reuse, -R49.reuse ;  /* 0x0000000934347223 */ /* 0x180fe20000010831 */
[-C--:B------:R-:W-:Y:S01]  /*3420*/  FFMA.FTZ R54, R54, R9.reuse, -R49 ;  /* 0x0000000936367223 */ /* 0x080fe20000010831 */
[----:B------:R-:W0:Y:S01]  /*3430*/  MUFU.EX2 R8, R8 ;  /* 0x0000000800087308 */ /* 0x000e220000000800 */
[----:B-1----:R-:W-:Y:S01]  /*3440*/  FADD.FTZ R20, R182, R3 ;  /* 0x00000003b6147221 */ /* 0x002fe20000010000 */
[-CC-:B------:R-:W-:Y:S01]  /*3450*/  FFMA.FTZ R56, R56, R9.reuse, -R49.reuse ;  /* 0x0000000938387223 */ /* 0x180fe20000010831 */
[-CC-:B------:R-:W-:Y:S01]  /*3460*/  FFMA.FTZ R58, R58, R9.reuse, -R49.reuse ;  /* 0x000000093a3a7223 */ /* 0x180fe20000010831 */
[-CC-:B------:R-:W-:Y:S01]  /*3470*/  FFMA.FTZ R60, R60, R9.reuse, -R49.reuse ;  /* 0x000000093c3c7223 */ /* 0x180fe20000010831 */
[----:B---3--:R-:W-:Y:S01]  /*3480*/  FADD.FTZ R3, R13, R20 ;  /* 0x000000140d037221 */ /* 0x008fe20000010000 */
[----:B------:R-:W-:Y:S01]  /*3490*/  F2FP.F16.F32.PACK_AB R180, R11, R180 ;  /* 0x000000b40bb4723e */ /* 0x000fe200000000ff */
[-C--:B------:R-:W-:Y:S01]  /*34a0*/  FFMA.FTZ R62, R62, R9.reuse, -R49 ;  /* 0x000000093e3e7223 */ /* 0x080fe20000010831 */
[----:B------:R-:W1:Y:S01]  /*34b0*/  MUFU.EX2 R10, R10 ;  /* 0x0000000a000a7308 */ /* 0x000e620000000800 */
[----:B----4-:R-:W-:Y:S01]  /*34c0*/  FADD.FTZ R20, R176, R3 ;  /* 0x00000003b0147221 */ /* 0x010fe20000010000 */
[-CC-:B------:R-:W-:Y:S01]  /*34d0*/  FFMA.FTZ R64, R64, R9.reuse, -R49.reuse ;  /* 0x0000000940407223 */ /* 0x180fe20000010831 */
[-CC-:B------:R-:W-:Y:S01]  /*34e0*/  FFMA.FTZ R66, R66, R9.reuse, -R49.reuse ;  /* 0x0000000942427223 */ /* 0x180fe20000010831 */
[-CC-:B------:R-:W-:Y:S01]  /*34f0*/  FFMA.FTZ R68, R68, R9.reuse, -R49.reuse ;  /* 0x0000000944447223 */ /* 0x180fe20000010831 */
[----:B-----5:R-:W-:Y:S01]  /*3500*/  FADD.FTZ R3, R15, R20 ;  /* 0x000000140f037221 */ /* 0x020fe20000010000 */
[-CC-:B------:R-:W-:Y:S01]  /*3510*/  FFMA.FTZ R74, R74, R9.reuse, -R49.reuse ;  /* 0x000000094a4a7223 */ /* 0x180fe20000010831 */
[-C--:B------:R-:W-:Y:S01]  /*3520*/  FFMA.FTZ R82, R82, R9.reuse, -R49 ;  /* 0x0000000952527223 */ /* 0x080fe20000010831 */
[----:B------:R-:W3:Y:S01]  /*3530*/  MUFU.EX2 R24, R24 ;  /* 0x0000001800187308 */ /* 0x000ee20000000800 */
[----:B--2---:R-:W-:Y:S01]  /*3540*/  FADD.FTZ R20, R178, R3 ;  /* 0x00000003b2147221 */ /* 0x004fe20000010000 */
[----:B0-----:R-:W-:Y:S01]  /*3550*/  FADD.FTZ R3, R8, R181 ;  /* 0x000000b508037221 */ /* 0x001fe20000010000 */
[-CC-:B------:R-:W-:Y:S01]  /*3560*/  FFMA.FTZ R78, R78, R9.reuse, -R49.reuse ;  /* 0x000000094e4e7223 */ /* 0x180fe20000010831 */
[-CC-:B------:R-:W-:Y:S01]  /*3570*/  FFMA.FTZ R86, R86, R9.reuse, -R49.reuse ;  /* 0x0000000956567223 */ /* 0x180fe20000010831 */
[----:B------:R-:W-:Y:S01]  /*3580*/  FADD.FTZ R51, R21, R20 ;  /* 0x0000001415337221 */ /* 0x000fe20000010000 */
[----:B------:R-:W-:Y:S01]  /*3590*/  FFMA.FTZ R49, R90, R9, -R49 ;  /* 0x000000095a317223 */ /* 0x000fe20000010831 */
[----:B------:R-:W-:Y:S01]  /*35a0*/  F2FP.F16.F32.PACK_AB R181, R181, R8 ;  /* 0x00000008b5b5723e */ /* 0x000fe200000000ff */
[----:B------:R0:W2:Y:S01]  /*35b0*/  MUFU.EX2 R177, R26 ;  /* 0x0000001a00b17308 */ /* 0x0000a20000000800 */
[----:B-1----:R-:W-:Y:S01]  /*35c0*/  FADD.FTZ R20, R10, R3 ;  /* 0x000000030a147221 */ /* 0x002fe20000010000 */
[----:B------:R-:W-:Y:S01]  /*35d0*/  F2FP.F16.F32.PACK_AB R182, R13, R182 ;  /* 0x000000b60db6723e */ /* 0x000fe200000000ff */
[----:B------:R-:W-:Y:S01]  /*35e0*/  IMAD.MOV.U32 R8, RZ, RZ, 0x3f800000 ;  /* 0x3f800000ff087424 */ /* 0x000fe200078e00ff */
[----:B------:R-:W-:Y:S01]  /*35f0*/  F2FP.F16.F32.PACK_AB R176, R15, R176 ;  /* 0x000000b00fb0723e */ /* 0x000fe200000000ff */
[C---:B------:R-:W-:Y:S01]  /*3600*/  FADD.FTZ R3, R183.reuse, R20 ;  /* 0x00000014b7037221 */ /* 0x040fe20000010000 */
[----:B------:R-:W-:Y:S01]  /*3610*/  F2FP.F16.F32.PACK_AB R183, R183, R10 ;  /* 0x0000000ab7b7723e */ /* 0x000fe200000000ff */
[----:B------:R-:W-:Y:S01]  /*3620*/  IMAD.MOV.U32 R10, RZ, RZ, 0x3f800000 ;  /* 0x3f800000ff0a7424 */ /* 0x000fe200078e00ff */
[----:B------:R-:W1:Y:S01]  /*3630*/  MUFU.EX2 R28, R28 ;  /* 0x0000001c001c7308 */ /* 0x000e620000000800 */
[----:B0-----:R-:W-:Y:S01]  /*3640*/  FADD.FTZ R26, R172, R51 ;  /* 0x00000033ac1a7221 */ /* 0x001fe20000010000 */
[----:B---3--:R-:W-:Y:S01]  /*3650*/  FADD.FTZ R20, R24, R3 ;  /* 0x0000000318147221 */ /* 0x008fe20000010000 */
[----:B------:R-:W-:Y:S01]  /*3660*/  F2FP.F16.F32.PACK_AB R178, R21, R178 ;  /* 0x000000b215b2723e */ /* 0x000fe200000000ff */
[----:B------:R-:W-:-:S02]  /*3670*/  IMAD.MOV.U32 R90, RZ, RZ, R151 ;  /* 0x000000ffff5a7224 */ /* 0x000fc400078e0097 */
[C---:B------:R-:W-:Y:S01]  /*3680*/  FADD.FTZ R51, R25.reuse, R26 ;  /* 0x0000001a19337221 */ /* 0x040fe20000010000 */
[----:B------:R-:W-:Y:S01]  /*3690*/  F2FP.F16.F32.PACK_AB R172, R25, R172 ;  /* 0x000000ac19ac723e */ /* 0x000fe200000000ff */
[----:B------:R-:W0:Y:S02]  /*36a0*/  MUFU.EX2 R179, R30 ;  /* 0x0000001e00b37308 */ /* 0x000e240000000800 */
[----:B------:R-:W-:Y:S01]  /*36b0*/  FADD.FTZ R26, R174, R51 ;  /* 0x00000033ae1a7221 */ /* 0x000fe20000010000 */
[----:B--2---:R-:W-:Y:S01]  /*36c0*/  FADD.FTZ R3, R177, R20 ;  /* 0x00000014b1037221 */ /* 0x004fe20000010000 */
[C---:B------:R-:W-:Y:S02]  /*36d0*/  F2FP.F16.F32.PACK_AB R174, R27.reuse, R174 ;  /* 0x000000ae1bae723e */ /* 0x040fe400000000ff */
[----:B------:R-:W-:Y:S01]  /*36e0*/  FADD.FTZ R51, R27, R26 ;  /* 0x0000001a1b337221 */ /* 0x000fe20000010000 */
[----:B------:R-:W-:Y:S01]  /*36f0*/  F2FP.F16.F32.PACK_AB R177, R177, R24 ;  /* 0x00000018b1b1723e */ /* 0x000fe200000000ff */
[----:B------:R-:W2:Y:S01]  /*3700*/  MUFU.EX2 R32, R32 ;  /* 0x0000002000207308 */ /* 0x000ea20000000800 */
[----:B-1----:R-:W-:Y:S01]  /*3710*/  FADD.FTZ R20, R28, R3 ;  /* 0x000000031c147221 */ /* 0x002fe20000010000 */
[----:B------:R-:W-:Y:S01]  /*3720*/  FADD.FTZ R26, R168, R51 ;  /* 0x00000033a81a7221 */ /* 0x000fe20000010000 */
[----:B------:R-:W-:-:S03]  /*3730*/  F2FP.F16.F32.PACK_AB R168, R29, R168 ;  /* 0x000000a81da8723e */ /* 0x000fc600000000ff */
[----:B------:R-:W-:Y:S02]  /*3740*/  FADD.FTZ R51, R29, R26 ;  /* 0x0000001a1d337221 */ /* 0x000fe40000010000 */
[----:B------:R-:W1:Y:S01]  /*3750*/  MUFU.EX2 R173, R34 ;  /* 0x0000002200ad7308 */ /* 0x000e620000000800 */
[----:B0-----:R-:W-:Y:S01]  /*3760*/  FADD.FTZ R3, R179, R20 ;  /* 0x00000014b3037221 */ /* 0x001fe20000010000 */
[----:B------:R-:W-:Y:S01]  /*3770*/  FADD.FTZ R26, R170, R51 ;  /* 0x00000033aa1a7221 */ /* 0x000fe20000010000 */
[----:B------:R-:W-:Y:S02]  /*3780*/  F2FP.F16.F32.PACK_AB R170, R31, R170 ;  /* 0x000000aa1faa723e */ /* 0x000fe400000000ff */
[----:B------:R-:W-:Y:S01]  /*3790*/  F2FP.F16.F32.PACK_AB R179, R179, R28 ;  /* 0x0000001cb3b3723e */ /* 0x000fe200000000ff */
[----:B------:R-:W-:Y:S02]  /*37a0*/  FADD.FTZ R51, R31, R26 ;  /* 0x0000001a1f337221 */ /* 0x000fe40000010000 */
[----:B------:R-:W0:Y:S01]  /*37b0*/  MUFU.EX2 R36, R36 ;  /* 0x0000002400247308 */ /* 0x000e220000000800 */
[----:B--2---:R-:W-:-:S07]  /*37c0*/  FADD.FTZ R20, R32, R3 ;  /* 0x0000000320147221 */ /* 0x004fce0000010000 */
[----:B------:R-:W2:Y:S01]  /*37d0*/  MUFU.EX2 R175, R38 ;  /* 0x0000002600af7308 */ /* 0x000ea20000000800 */
[----:B-1----:R-:W-:Y:S01]  /*37e0*/  FADD.FTZ R3, R173, R20 ;  /* 0x00000014ad037221 */ /* 0x002fe20000010000 */
[----:B------:R-:W-:Y:S01]  /*37f0*/  FADD.FTZ R20, R152, R51 ;  /* 0x0000003398147221 */ /* 0x000fe20000010000 */
[----:B------:R-:W-:Y:S02]  /*3800*/  F2FP.F16.F32.PACK_AB R152, R33, R152 ;  /* 0x000000982198723e */ /* 0x000fe400000000ff */
[----:B------:R-:W-:Y:S01]  /*3810*/  F2FP.F16.F32.PACK_AB R173, R173, R32 ;  /* 0x00000020adad723e */ /* 0x000fe200000000ff */
[----:B------:R-:W-:Y:S02]  /*3820*/  FADD.FTZ R51, R33, R20 ;  /* 0x0000001421337221 */ /* 0x000fe40000010000 */
[----:B------:R-:W1:Y:S01]  /*3830*/  MUFU.EX2 R40, R40 ;  /* 0x0000002800287308 */ /* 0x000e620000000800 */
[----:B0-----:R-:W-:Y:S01]  /*3840*/  FADD.FTZ R0, R36, R3 ;  /* 0x0000000324007221 */ /* 0x001fe20000010000 */
[----:B------:R-:W-:Y:S01]  /*3850*/  FADD.FTZ R20, R154, R51 ;  /* 0x000000339a147221 */ /* 0x000fe20000010000 */
[----:B------:R-:W-:-:S03]  /*3860*/  F2FP.F16.F32.PACK_AB R154, R35, R154 ;  /* 0x0000009a239a723e */ /* 0x000fc600000000ff */
[----:B------:R-:W-:Y:S02]  /*3870*/  FADD.FTZ R51, R35, R20 ;  /* 0x0000001423337221 */ /* 0x000fe40000010000 */
[----:B------:R-:W0:Y:S01]  /*3880*/  MUFU.EX2 R169, R42 ;  /* 0x0000002a00a97308 */ /* 0x000e220000000800 */
[----:B--2---:R-:W-:Y:S01]  /*3890*/  FADD.FTZ R3, R175, R0 ;  /* 0x00000000af037221 */ /* 0x004fe20000010000 */
[----:B------:R-:W-:Y:S01]  /*38a0*/  FADD.FTZ R20, R156, R51 ;  /* 0x000000339c147221 */ /* 0x000fe20000010000 */
[----:B------:R-:W-:Y:S02]  /*38b0*/  F2FP.F16.F32.PACK_AB R156, R37, R156 ;  /* 0x0000009c259c723e */ /* 0x000fe400000000ff */
[----:B------:R-:W-:Y:S01]  /*38c0*/  F2FP.F16.F32.PACK_AB R175, R175, R36 ;  /* 0x00000024afaf723e */ /* 0x000fe200000000ff */
[----:B------:R-:W-:Y:S02]  /*38d0*/  FADD.FTZ R51, R37, R20 ;  /* 0x0000001425337221 */ /* 0x000fe40000010000 */
[----:B------:R-:W2:Y:S01]  /*38e0*/  MUFU.EX2 R44, R44 ;  /* 0x0000002c002c7308 */ /* 0x000ea20000000800 */
[----:B-1----:R-:W-:-:S07]  /*38f0*/  FADD.FTZ R0, R40, R3 ;  /* 0x0000000328007221 */ /* 0x002fce0000010000 */
[----:B------:R-:W1:Y:S01]  /*3900*/  MUFU.EX2 R171, R46 ;  /* 0x0000002e00ab7308 */ /* 0x000e620000000800 */
[C---:B0-----:R-:W-:Y:S01]  /*3910*/  FADD.FTZ R3, R169.reuse, R0 ;  /* 0x00000000a9037221 */ /* 0x041fe20000010000 */
[----:B------:R-:W-:-:S06]  /*3920*/  F2FP.F16.F32.PACK_AB R169, R169, R40 ;  /* 0x00000028a9a9723e */ /* 0x000fcc00000000ff */
[----:B------:R-:W0:Y:S01]  /*3930*/  MUFU.EX2 R48, R48 ;  /* 0x0000003000307308 */ /* 0x000e220000000800 */
[----:B--2---:R-:W-:-:S07]  /*3940*/  FADD.FTZ R0, R44, R3 ;  /* 0x000000032c007221 */ /* 0x004fce0000010000 */
[----:B------:R-:W2:Y:S01]  /*3950*/  MUFU.EX2 R158, R158 ;  /* 0x0000009e009e7308 */ /* 0x000ea20000000800 */
[C---:B-1----:R-:W-:Y:S01]  /*3960*/  FADD.FTZ R3, R171.reuse, R0 ;  /* 0x00000000ab037221 */ /* 0x042fe20000010000 */
[----:B------:R-:W-:-:S06]  /*3970*/  F2FP.F16.F32.PACK_AB R171, R171, R44 ;  /* 0x0000002cabab723e */ /* 0x000fcc00000000ff */
[----:B------:R-:W1:Y:S01]  /*3980*/  MUFU.EX2 R153, R50 ;  /* 0x0000003200997308 */ /* 0x000e620000000800 */
[----:B0-----:R-:W-:-:S07]  /*3990*/  FADD.FTZ R0, R48, R3 ;  /* 0x0000000330007221 */ /* 0x001fce0000010000 */
[----:B------:R0:W3:Y:S01]  /*39a0*/  MUFU.EX2 R43, R132 ;  /* 0x00000084002b7308 */ /* 0x0000e20000000800 */
[----:B--2---:R-:W-:-:S07]  /*39b0*/  FADD.FTZ R20, R158, R51 ;  /* 0x000000339e147221 */ /* 0x004fce0000010000 */
[----:B------:R-:W2:Y:S01]  /*39c0*/  MUFU.EX2 R52, R52 ;  /* 0x0000003400347308 */ /* 0x000ea20000000800 */
[C---:B-1----:R-:W-:Y:S01]  /*39d0*/  FADD.FTZ R3, R153.reuse, R0 ;  /* 0x0000000099037221 */ /* 0x042fe20000010000 */
[----:B------:R-:W-:Y:S01]  /*39e0*/  F2FP.F16.F32.PACK_AB R153, R153, R48 ;  /* 0x000000309999723e */ /* 0x000fe200000000ff */
[----:B0-----:R-:W-:-:S05]  /*39f0*/  IMAD.MOV.U32 R132, RZ, RZ, R151 ;  /* 0x000000ffff847224 */ /* 0x001fca00078e0097 */
[----:B------:R-:W0:Y:S01]  /*3a00*/  MUFU.EX2 R72, R72 ;  /* 0x0000004800487308 */ /* 0x000e220000000800 */
[C---:B---3--:R-:W-:Y:S01]  /*3a10*/  FADD.FTZ R11, R43.reuse, R20 ;  /* 0x000000142b0b7221 */ /* 0x048fe20000010000 */
[----:B------:R-:W-:-:S06]  /*3a20*/  F2FP.F16.F32.PACK_AB R158, R43, R158 ;  /* 0x0000009e2b9e723e */ /* 0x000fcc00000000ff */
[----:B------:R-:W1:Y:S01]  /*3a30*/  MUFU.EX2 R155, R54 ;  /* 0x00000036009b7308 */ /* 0x000e620000000800 */
[----:B--2---:R-:W-:-:S07]  /*3a40*/  FADD.FTZ R0, R52, R3 ;  /* 0x0000000334007221 */ /* 0x004fce0000010000 */
[----:B------:R-:W2:Y:S01]  /*3a50*/  MUFU.EX2 R45, R70 ;  /* 0x00000046002d7308 */ /* 0x000ea20000000800 */
[----:B0-----:R-:W-:-:S07]  /*3a60*/  FADD.FTZ R20, R72, R11 ;  /* 0x0000000b48147221 */ /* 0x001fce0000010000 */
[----:B------:R-:W0:Y:S01]  /*3a70*/  MUFU.EX2 R56, R56 ;  /* 0x0000003800387308 */ /* 0x000e220000000800 */
[C---:B-1----:R-:W-:Y:S01]  /*3a80*/  FADD.FTZ R3, R155.reuse, R0 ;  /* 0x000000009b037221 */ /* 0x042fe20000010000 */
[----:B------:R-:W-:-:S06]  /*3a90*/  F2FP.F16.F32.PACK_AB R155, R155, R52 ;  /* 0x000000349b9b723e */ /* 0x000fcc00000000ff */
[----:B------:R-:W1:Y:S01]  /*3aa0*/  MUFU.EX2 R76, R76 ;  /* 0x0000004c004c7308 */ /* 0x000e620000000800 */
[C---:B--2---:R-:W-:Y:S01]  /*3ab0*/  FADD.FTZ R11, R45.reuse, R20 ;  /* 0x000000142d0b7221 */ /* 0x044fe20000010000 */
[----:B------:R-:W-:-:S06]  /*3ac0*/  F2FP.F16.F32.PACK_AB R160, R45, R72 ;  /* 0x000000482da0723e */ /* 0x000fcc00000000ff */
[----:B------:R-:W2:Y:S01]  /*3ad0*/  MUFU.EX2 R157, R58 ;  /* 0x0000003a009d7308 */ /* 0x000ea20000000800 */
[----:B0-----:R-:W-:-:S07]  /*3ae0*/  FADD.FTZ R0, R56, R3 ;  /* 0x0000000338007221 */ /* 0x001fce0000010000 */
[----:B------:R0:W3:Y:S01]  /*3af0*/  MUFU.EX2 R47, R134 ;  /* 0x00000086002f7308 */ /* 0x0000e20000000800 */
[----:B-1----:R-:W-:-:S07]  /*3b00*/  FADD.FTZ R20, R76, R11 ;  /* 0x0000000b4c147221 */ /* 0x002fce0000010000 */
[----:B------:R-:W1:Y:S01]  /*3b10*/  MUFU.EX2 R60, R60 ;  /* 0x0000003c003c7308 */ /* 0x000e620000000800 */
[C---:B--2---:R-:W-:Y:S01]  /*3b20*/  FADD.FTZ R3, R157.reuse, R0 ;  /* 0x000000009d037221 */ /* 0x044fe20000010000 */
[----:B------:R-:W-:Y:S01]  /*3b30*/  F2FP.F16.F32.PACK_AB R157, R157, R56 ;  /* 0x000000389d9d723e */ /* 0x000fe200000000ff */
[----:B0-----:R-:W-:-:S05]  /*3b40*/  IMAD.MOV.U32 R134, RZ, RZ, R151 ;  /* 0x000000ffff867224 */ /* 0x001fca00078e0097 */
[----:B------:R-:W0:Y:S01]  /*3b50*/  MUFU.EX2 R80, R80 ;  /* 0x0000005000507308 */ /* 0x000e220000000800 */
[C---:B---3--:R-:W-:Y:S01]  /*3b60*/  FADD.FTZ R11, R47.reuse, R20 ;  /* 0x000000142f0b7221 */ /* 0x048fe20000010000 */
[----:B------:R-:W-:-:S06]  /*3b70*/  F2FP.F16.F32.PACK_AB R162, R47, R76 ;  /* 0x0000004c2fa2723e */ /* 0x000fcc00000000ff */
[----:B------:R-:W2:Y:S01]  /*3b80*/  MUFU.EX2 R159, R62 ;  /* 0x0000003e009f7308 */ /* 0x000ea20000000800 */
[----:B-1----:R-:W-:-:S07]  /*3b90*/  FADD.FTZ R0, R60, R3 ;  /* 0x000000033c007221 */ /* 0x002fce0000010000 */
[----:B------:R1:W3:Y:S01]  /*3ba0*/  MUFU.EX2 R39, R136 ;  /* 0x0000008800277308 */ /* 0x0002e20000000800 */
[----:B0-----:R-:W-:-:S07]  /*3bb0*/  FADD.FTZ R20, R80, R11 ;  /* 0x0000000b50147221 */ /* 0x001fce0000010000 */
[----:B------:R-:W0:Y:S01]  /*3bc0*/  MUFU.EX2 R64, R64 ;  /* 0x0000004000407308 */ /* 0x000e220000000800 */
[C---:B--2---:R-:W-:Y:S01]  /*3bd0*/  FADD.FTZ R3, R159.reuse, R0 ;  /* 0x000000009f037221 */ /* 0x044fe20000010000 */
[----:B------:R-:W-:Y:S01]  /*3be0*/  F2FP.F16.F32.PACK_AB R159, R159, R60 ;  /* 0x0000003c9f9f723e */ /* 0x000fe200000000ff */
[----:B-1----:R-:W-:-:S05]  /*3bf0*/  IMAD.MOV.U32 R136, RZ, RZ, R151 ;  /* 0x000000ffff887224 */ /* 0x002fca00078e0097 */
[----:B------:R-:W1:Y:S01]  /*3c00*/  MUFU.EX2 R84, R84 ;  /* 0x0000005400547308 */ /* 0x000e620000000800 */
[C---:B---3--:R-:W-:Y:S01]  /*3c10*/  FADD.FTZ R11, R39.reuse, R20 ;  /* 0x00000014270b7221 */ /* 0x048fe20000010000 */
[----:B------:R-:W-:-:S06]  /*3c20*/  F2FP.F16.F32.PACK_AB R164, R39, R80 ;  /* 0x0000005027a4723e */ /* 0x000fcc00000000ff */
[----:B------:R-:W2:Y:S01]  /*3c30*/  MUFU.EX2 R161, R66 ;  /* 0x0000004200a17308 */ /* 0x000ea20000000800 */
[----:B0-----:R-:W-:-:S07]  /*3c40*/  FADD.FTZ R0, R64, R3 ;  /* 0x0000000340007221 */ /* 0x001fce0000010000 */
[----:B------:R-:W0:Y:S01]  /*3c50*/  MUFU.EX2 R68, R68 ;  /* 0x0000004400447308 */ /* 0x000e220000000800 */
[----:B-1----:R-:W-:-:S07]  /*3c60*/  FADD.FTZ R20, R84, R11 ;  /* 0x0000000b54147221 */ /* 0x002fce0000010000 */
[----:B------:R-:W1:Y:S01]  /*3c70*/  MUFU.EX2 R163, R74 ;  /* 0x0000004a00a37308 */ /* 0x000e620000000800 */
[C---:B--2---:R-:W-:Y:S01]  /*3c80*/  FADD.FTZ R11, R161.reuse, R0 ;  /* 0x00000000a10b7221 */ /* 0x044fe20000010000 */
[----:B------:R-:W-:-:S06]  /*3c90*/  F2FP.F16.F32.PACK_AB R161, R161, R64 ;  /* 0x00000040a1a1723e */ /* 0x000fcc00000000ff */
[----:B------:R-:W2:Y:S01]  /*3ca0*/  MUFU.EX2 R82, R82 ;  /* 0x0000005200527308 */ /* 0x000ea20000000800 */
[----:B0-----:R-:W-:-:S07]  /*3cb0*/  FADD.FTZ R0, R68, R11 ;  /* 0x0000000b44007221 */ /* 0x001fce0000010000 */
[----:B------:R-:W0:Y:S01]  /*3cc0*/  MUFU.EX2 R165, R78 ;  /* 0x0000004e00a57308 */ /* 0x000e220000000800 */
[C---:B-1----:R-:W-:Y:S01]  /*3cd0*/  FADD.FTZ R11, R163.reuse, R0 ;  /* 0x00000000a30b7221 */ /* 0x042fe20000010000 */
[----:B------:R-:W-:-:S06]  /*3ce0*/  F2FP.F16.F32.PACK_AB R163, R163, R68 ;  /* 0x00000044a3a3723e */ /* 0x000fcc00000000ff */
[----:B------:R-:W1:Y:S01]  /*3cf0*/  MUFU.EX2 R86, R86 ;  /* 0x0000005600567308 */ /* 0x000e620000000800 */
[----:B--2---:R-:W-:-:S07]  /*3d00*/  FADD.FTZ R0, R82, R11 ;  /* 0x0000000b52007221 */ /* 0x004fce0000010000 */
[----:B------:R-:W2:Y:S01]  /*3d10*/  MUFU.EX2 R41, R41 ;  /* 0x0000002900297308 */ /* 0x000ea20000000800 */
[C---:B0-----:R-:W-:Y:S01]  /*3d20*/  FADD.FTZ R11, R165.reuse, R0 ;  /* 0x00000000a50b7221 */ /* 0x041fe20000010000 */
[----:B------:R-:W-:-:S06]  /*3d30*/  F2FP.F16.F32.PACK_AB R165, R165, R82 ;  /* 0x00000052a5a5723e */ /* 0x000fcc00000000ff */
[----:B------:R-:W0:Y:S01]  /*3d40*/  MUFU.EX2 R49, R49 ;  /* 0x0000003100317308 */ /* 0x000e220000000800 */
[----:B-1----:R-:W-:Y:S01]  /*3d50*/  FADD.FTZ R0, R86, R11 ;  /* 0x0000000b56007221 */ /* 0x002fe20000010000 */
[C---:B--2---:R-:W-:Y:S01]  /*3d60*/  FADD.FTZ R3, R41.reuse, R20 ;  /* 0x0000001429037221 */ /* 0x044fe20000010000 */
[----:B------:R-:W-:Y:S02]  /*3d70*/  F2FP.F16.F32.PACK_AB R166, R41, R84 ;  /* 0x0000005429a6723e */ /* 0x000fe400000000ff */
[C---:B0-----:R-:W-:Y:S01]  /*3d80*/  FADD.FTZ R0, R49.reuse, R0 ;  /* 0x0000000031007221 */ /* 0x041fe20000010000 */
[----:B------:R-:W-:Y:S01]  /*3d90*/  F2FP.F16.F32.PACK_AB R167, R49, R86 ;  /* 0x0000005631a7723e */ /* 0x000fe200000000ff */
[----:B------:R-:W-:Y:S06]  /*3da0*/  @!P2 BRA `(.L_x_15) ;  /* 0x0000002800e8a947 */ /* 0x000fec0003800000 */
[----:B------:R-:W-:Y:S01]  /*3db0*/  IADD3 R191, R191, -0x2, RZ ;  /* 0xfffffffebfbf7810 */ /* 0x000fe20007ffe0ff */
[----:B------:R-:W-:Y:S01]  /*3dc0*/  IMAD.MOV.U32 R11, RZ, RZ, R14 ;  /* 0x000000ffff0b7224 */ /* 0x000fe200078e000e */
[----:B------:R-:W-:Y:S01]  /*3dd0*/  CS2R R150, SRZ ;  /* 0x0000000000967805 */ /* 0x000fe2000001ff00 */
[----:B------:R-:W-:Y:S01]  /*3de0*/  IMAD.MOV.U32 R13, RZ, RZ, R12 ;  /* 0x000000ffff0d7224 */ /* 0x000fe200078e000c */
[----:B------:R-:W-:Y:S01]  /*3df0*/  CS2R R146, SRZ ;  /* 0x0000000000927805 */ /* 0x000fe2000001ff00 */
[----:B------:R-:W-:Y:S01]  /*3e00*/  IMAD.MOV.U32 R8, RZ, RZ, 0x3f800000 ;  /* 0x3f800000ff087424 */ /* 0x000fe200078e00ff */
[----:B------:R-:W-:Y:S02]  /*3e10*/  CS2R R142, SRZ ;  /* 0x00000000008e7805 */ /* 0x000fe4000001ff00 */
[----:B------:R-:W-:Y:S02]  /*3e20*/  CS2R R138, SRZ ;  /* 0x00000000008a7805 */ /* 0x000fe4000001ff00 */
[----:B------:R-:W-:-:S02]  /*3e30*/  CS2R R134, SRZ ;  /* 0x0000000000867805 */ /* 0x000fc4000001ff00 */
[----:B------:R-:W-:Y:S02]  /*3e40*/  CS2R R130, SRZ ;  /* 0x0000000000827805 */ /* 0x000fe4000001ff00 */
[----:B------:R-:W-:Y:S02]  /*3e50*/  CS2R R126, SRZ ;  /* 0x00000000007e7805 */ /* 0x000fe4000001ff00 */
[----:B------:R-:W-:Y:S02]  /*3e60*/  CS2R R122, SRZ ;  /* 0x00000000007a7805 */ /* 0x000fe4000001ff00 */
        /* <DEDUP_REMOVED lines=23> */
[----:B------:R-:W-:Y:S01]  /*3fe0*/  CS2R R88, SRZ ;  /* 0x0000000000587805 */ /* 0x000fe2000001ff00 */
[----:B------:R-:W-:Y:S01]  /*3ff0*/  UMOV UR4, UR37 ;  /* 0x0000002500047c82 */ /* 0x000fe20008000000 */
[----:B------:R-:W-:Y:S01]  /*4000*/  UMOV UR5, UR36 ;  /* 0x0000002400057c82 */ /* 0x000fe20008000000 */
[----:B------:R-:W-:-:S05]  /*4010*/  ULDC UR6, c[0x0][0x9d8] ;  /* 0x0002760000067ab9 */ /* 0x000fca0000000800 */
.L_x_24:
[----:B------:R-:W-:-:S04]  /*4020*/  UIADD3 UR7, UR5, 0x1, URZ ;  /* 0x0000000105077890 */ /* 0x000fc8000fffe03f */
[----:B------:R-:W-:-:S04]  /*4030*/  UISETP.NE.AND UP0, UPT, UR7, 0x2, UPT ;  /* 0x000000020700788c */ /* 0x000fc8000bf05270 */
[----:B------:R-:W-:Y:S02]  /*4040*/  USEL UR37, URZ, 0x1, UP0 ;  /* 0x000000013f257887 */ /* 0x000fe40008000000 */
[----:B------:R-:W-:Y:S02]  /*4050*/  USEL UR36, UR7, URZ, UP0 ;  /* 0x0000003f07247287 */ /* 0x000fe40008000000 */
[----:B------:R-:W-:Y:S01]  /*4060*/  ULOP3.LUT UR37, UR4, UR37, URZ, 0x3c, !UPT ;  /* 0x0000002504257292 */ /* 0x000fe2000f8e3c3f */
[----:B------:R-:W-:Y:S11]  /*4070*/  @!P0 BRA `(.L_x_16) ;  /* 0x0000000000048947 */ /* 0x000ff60003800000 */
[----:B------:R-:W-:Y:S01]  /*4080*/  BPT.TRAP 0x1 ;  /* 0x000000040000795c */ /* 0x000fe20000300000 */
.L_x_16:
[----:B------:R-:W0:Y:S01]  /*4090*/  S2UR UR8, SR_CgaCtaId ;  /* 0x00000000000879c3 */ /* 0x000e220000008800 */
[----:B------:R-:W-:Y:S01]  /*40a0*/  UMOV UR7, 0x400 ;  /* 0x0000040000077882 */ /* 0x000fe20000000000 */
[----:B------:R-:W-:-:S05]  /*40b0*/  IMAD.U32 R9, RZ, RZ, UR37 ;  /* 0x00000025ff097e24 */ /* 0x000fca000f8e00ff */
[----:B------:R-:W-:Y:S01]  /*40c0*/  SHF.L.U32 R9, R9, 0x1f, RZ ;  /* 0x0000001f09097819 */ /* 0x000fe200000006ff */
[----:B0-----:R-:W-:-:S04]  /*40d0*/  ULEA UR7, UR8, UR7, 0x18 ;  /* 0x0000000708077291 */ /* 0x001fc8000f8ec03f */
[----:B------:R-:W-:-:S09]  /*40e0*/  ULEA UR8, UR36, UR7, 0x3 ;  /* 0x0000000724087291 */ /* 0x000fd2000f8e183f */
[----:B------:R0:W1:Y:S01]  /*40f0*/  SYNCS.PHASECHK.TRANS64.TRYWAIT P2, [UR8+0x34830], R9 ;  /* 0x03483009ff0075a7 */ /* 0x0000620008040148 */
[----:B------:R-:W-:Y:S05]  /*4100*/  @!P0 BRA `(.L_x_17) ;  /* 0x0000000000048947 */ /* 0x000fea0003800000 */
[----:B------:R-:W-:Y:S01]  /*4110*/  BPT.TRAP 0x1 ;  /* 0x000000040000795c */ /* 0x000fe20000300000 */
.L_x_17:
[----:B-1----:R-:W-:Y:S05]  /*4120*/  @P2 BRA `(.L_x_18) ;  /* 0x0000000000082947 */ /* 0x002fea0003800000 */
[----:B------:R-:W1:Y:S02]  /*4130*/  SYNCS.PHASECHK.TRANS64.TRYWAIT P2, [UR8+0x34830], R9 ;  /* 0x03483009ff0075a7 */ /* 0x000e640008040148 */
[----:B-1----:R-:W-:Y:S05]  /*4140*/  @!P2 BRA `(.L_x_19) ;  /* 0x0000008c0020a947 */ /* 0x002fea0003800000 */
.L_x_18:
[----:B------:R-:W-:Y:S01]  /*4150*/  R2UR UR44, R4 ;  /* 0x00000000042c72ca */ /* 0x000fe200000e0000 */
[----:B------:R-:W-:Y:S01]  /*4160*/  UIMAD UR9, UR36, 0xc00, UR10 ;  /* 0x00000c00240978a4 */ /* 0x000fe2000f8e020a */
[----:B------:R-:W-:Y:S01]  /*4170*/  R2UR UR45, R5 ;  /* 0x00000000052d72ca */ /* 0x000fe200000e0000 */
[----:B------:R-:W-:Y:S01]  /*4180*/  WARPGROUP.ARRIVE ;  /* 0x00000000000079c5 */ /* 0x000fe20000000000 */
[----:B------:R-:W-:Y:S01]  /*4190*/  UMOV UR47, 0x40000040 ;  /* 0x40000040002f7882 */ /* 0x000fe20000000000 */
[----:B------:R-:W-:Y:S01]  /*41a0*/  UIADD3 UR14, UR9, 0x400, URZ ;  /* 0x00000400090e7890 */ /* 0x000fe2000fffe03f */
[-C--:B------:R-:W-:Y:S01]  /*41b0*/  FMUL.FTZ R88, R88, R10.reuse ;  /* 0x0000000a58587220 */ /* 0x080fe20000410000 */
[----:B------:R-:W-:Y:S01]  /*41c0*/  UMOV UR15, 0x40000040 ;  /* 0x40000040000f7882 */ /* 0x000fe20000000000 */
[----:B------:R-:W-:Y:S01]  /*41d0*/  UMOV UR46, UR9 ;  /* 0x00000009002e7c82 */ /* 0x000fe20008000000 */
[----:B------:R-:W-:Y:S01]  /*41e0*/  UIADD3 UR18, UR9, 0x402, URZ ;  /* 0x0000040209127890 */ /* 0x000fe2000fffe03f */
[-C--:B------:R-:W-:Y:S01]  /*41f0*/  FMUL.FTZ R89, R89, R10.reuse ;  /* 0x0000000a59597220 */ /* 0x080fe20000410000 */
[----:B------:R-:W-:Y:S01]  /*4200*/  UMOV UR19, 0x40000040 ;  /* 0x4000004000137882 */ /* 0x000fe20000000000 */
[----:B------:R-:W-:Y:S01]  /*4210*/  UIADD3 UR22, UR9, 0x404, URZ ;  /* 0x0000040409167890 */ /* 0x000fe2000fffe03f */
[-C--:B------:R-:W-:Y:S01]  /*4220*/  FMUL.FTZ R92, R92, R10.reuse ;  /* 0x0000000a5c5c7220 */ /* 0x080fe20000410000 */
[----:B------:R-:W-:Y:S01]  /*4230*/  UMOV UR23, 0x40000040 ;  /* 0x4000004000177882 */ /* 0x000fe20000000000 */
[----:B------:R-:W-:Y:S01]  /*4240*/  HGMMA.64x128x16.F32 R24, gdesc[UR44], RZ, !UPT, gsb0 ;  /* 0x01e000002c1879f0 */ /* 0x000fe2000c0008ff */
[----:B------:R-:W-:Y:S01]  /*4250*/  R2UR UR44, R6 ;  /* 0x00000000062c72ca */ /* 0x000fe200000e0000 */
[----:B------:R-:W-:Y:S01]  /*4260*/  UIADD3 UR46, UR9, 0x2, URZ ;  /* 0x00000002092e7890 */ /* 0x000fe2000fffe03f */
[----:B------:R-:W-:Y:S01]  /*4270*/  R2UR UR45, R7 ;  /* 0x00000000072d72ca */ /* 0x000fe200000e0000 */
[----:B------:R-:W-:Y:S01]  /*4280*/  UMOV UR47, 0x40000040 ;  /* 0x40000040002f7882 */ /* 0x000fe20000000000 */
[----:B------:R-:W-:Y:S01]  /*4290*/  UIADD3 UR26, UR9, 0x406, URZ ;  /* 0x00000406091a7890 */ /* 0x000fe2000fffe03f */
[-C--:B------:R-:W-:Y:S01]  /*42a0*/  FMUL.FTZ R93, R93, R10.reuse ;  /* 0x0000000a5d5d7220 */ /* 0x080fe20000410000 */
        /* <DEDUP_REMOVED lines=10> */
[-C--:B------:R-:W-:Y:S01]  /*4350*/  FMUL.FTZ R101, R101, R10.reuse ;  /* 0x0000000a65657220 */ /* 0x080fe20000410000 */
        /* <DEDUP_REMOVED lines=23> */
[----:B------:R-:W-:Y:S01]  /*44d0*/  FMUL.FTZ R149, R149, R10 ;  /* 0x0000000a95957220 */ /* 0x000fe20000410000 */
        /* <DEDUP_REMOVED lines=32> */
[----:B------:R-:W-:-:S02]  /*46e0*/  WARPGROUP.DEPBAR.LE gsb0, 0x0 ;  /* 0x00008000000079c5 */ /* 0x000fc40000010000 */
[----:B------:R-:W-:-:S06]  /*46f0*/  WARPGROUP.ARRIVE ;  /* 0x00000000000079c5 */ /* 0x000fcc0000000000 */
[----:B------:R-:W-:Y:S01]  /*4700*/  HGMMA.64x128x16.F32 R24, gdesc[UR44], R24, gsb0 ;  /* 0x01e000002c1879f0 */ /* 0x000fe20008000818 */
[----:B------:R-:W-:Y:S01]  /*4710*/  UIADD3 UR46, UR9, 0x4, URZ ;  /* 0x00000004092e7890 */ /* 0x000fe2000fffe03f */
[----:B------:R-:W-:Y:S01]  /*4720*/  UMOV UR44, UR56 ;  /* 0x00000038002c7c82 */ /* 0x000fe20008000000 */
[----:B------:R-:W-:Y:S01]  /*4730*/  UMOV UR45, UR57 ;  /* 0x00000039002d7c82 */ /* 0x000fe20008000000 */
[----:B------:R-:W-:Y:S01]  /*4740*/  UMOV UR47, 0x40000040 ;  /* 0x40000040002f7882 */ /* 0x000fe20000000000 */
[----:B------:R-:W-:Y:S02]  /*4750*/  WARPGROUP.DEPBAR.LE gsb0, 0x0 ;  /* 0x00008000000079c5 */ /* 0x000fe40000010000 */
        /* <DEDUP_REMOVED lines=38> */
[----:B------:R-:W-:Y:S05]  /*49c0*/  @!P0 BRA `(.L_x_20) ;  /* 0x0000000000048947 */ /* 0x000fea0003800000 */
[----:B------:R-:W-:Y:S01]  /*49d0*/  BPT.TRAP 0x1 ;  /* 0x000000040000795c */ /* 0x000fe20000300000 */
.L_x_20:
[----:B------:R-:W-:Y:S01]  /*49e0*/  ULEA UR9, UR5, UR7, 0x3 ;  /* 0x0000000705097291 */ /* 0x000fe2000f8e183f */
[----:B------:R-:W-:-:S05]  /*49f0*/  IMAD.U32 R8, RZ, RZ, UR4 ;  /* 0x00000004ff087e24 */ /* 0x000fca000f8e00ff */
[----:B------:R-:W-:-:S04]  /*4a00*/  SHF.L.U32 R8, R8, 0x1f, RZ ;  /* 0x0000001f08087819 */ /* 0x000fc800000006ff */
[----:B------:R2:W3:Y:S01]  /*4a10*/  SYNCS.PHASECHK.TRANS64.TRYWAIT P2, [UR9+0x34850], R8 ;  /* 0x03485008ff0075a7 */ /* 0x0004e20008040149 */
[----:B------:R-:W-:Y:S05]  /*4a20*/  @!P0 BRA `(.L_x_21) ;  /* 0x0000000000048947 */ /* 0x000fea0003800000 */
[----:B------:R-:W-:Y:S01]  /*4a30*/  BPT.TRAP 0x1 ;  /* 0x000000040000795c */ /* 0x000fe20000300000 */
.L_x_21:
[----:B---3--:R-:W-:Y:S05]  /*4a40*/  @P2 BRA `(.L_x_22) ;  /* 0x0000000000082947 */ /* 0x008fea0003800000 */
[----:B------:R-:W3:Y:S02]  /*4a50*/  SYNCS.PHASECHK.TRANS64.TRYWAIT P2, [UR9+0x34850], R8 ;  /* 0x03485008ff0075a7 */ /* 0x000ee40008040149 */
[----:B---3--:R-:W-:Y:S05]  /*4a60*/  @!P2 BRA `(.L_x_23) ;  /* 0x0000008000f0a947 */ /* 0x008fea0003800000 */
.L_x_22:
[----:B------:R-:W-:Y:S01]  /*4a70*/  UIADD3 UR7, UR7, 0x400, URZ ;  /* 0x0000040007077890 */ /* 0x000fe2000fffe03f */
[----:B------:R-:W-:Y:S01]  /*4a80*/  WARPGROUP.ARRIVE ;  /* 0x00000000000079c5 */ /* 0x000fe20000000000 */
[----:B------:R-:W-:Y:S01]  /*4a90*/  UMOV UR15, 0x40000040 ;  /* 0x40000040000f7882 */ /* 0x000fe20000000000 */
[----:B0-2---:R-:W-:Y:S01]  /*4aa0*/  FMUL.FTZ R8, R24, UR6 ;  /* 0x0000000618087c20 */ /* 0x005fe20008410000 */
[----:B------:R-:W-:Y:S01]  /*4ab0*/  USHF.R.U32.HI UR7, URZ, 0x4, UR7 ;  /* 0x000000043f077899 */ /* 0x000fe20008011607 */
[----:B------:R-:W-:Y:S01]  /*4ac0*/  FMUL.FTZ R14, R25, UR6 ;  /* 0x00000006190e7c20 */ /* 0x000fe20008410000 */
[----:B------:R-:W-:Y:S01]  /*4ad0*/  FMUL.FTZ R20, R26, UR6 ;  /* 0x000000061a147c20 */ /* 0x000fe20008410000 */
[----:B------:R-:W-:Y:S01]  /*4ae0*/  FMUL.FTZ R26, R28, UR6 ;  /* 0x000000061c1a7c20 */ /* 0x000fe20008410000 */
[----:B------:R-:W-:Y:S01]  /*4af0*/  ULOP3.LUT UR7, UR7, 0x3fff, URZ, 0xc0, !UPT ;  /* 0x00003fff07077892 */ /* 0x000fe2000f8ec03f */
[----:B------:R-:W1:Y:S01]  /*4b00*/  MUFU.TANH R8, R8 ;  /* 0x0000000800087308 */ /* 0x000e620000002400 */
[----:B------:R-:W-:Y:S01]  /*4b10*/  FMUL.FTZ R32, R32, UR6 ;  /* 0x0000000620207c20 */ /* 0x000fe20008410000 */
[----:B------:R-:W-:Y:S01]  /*4b20*/  FMUL.FTZ R194, R36, UR6 ;  /* 0x0000000624c27c20 */ /* 0x000fe20008410000 */
[----:B------:R-:W-:Y:S01]  /*4b30*/  ULOP3.LUT UR4, UR7, 0x4000000, URZ, 0xfc, !UPT ;  /* 0x0400000007047892 */ /* 0x000fe2000f8efc3f */
[----:B------:R-:W-:Y:S01]  /*4b40*/  FMUL.FTZ R196, R37, UR6 ;  /* 0x0000000625c47c20 */ /* 0x000fe20008410000 */
[----:B------:R-:W-:Y:S01]  /*4b50*/  FMUL.FTZ R198, R40, UR6 ;  /* 0x0000000628c67c20 */ /* 0x000fe20008410000 */
[----:B------:R-:W-:Y:S01]  /*4b60*/  FMUL.FTZ R200, R41, UR6 ;  /* 0x0000000629c87c20 */ /* 0x000fe20008410000 */
[----:B------:R-:W-:Y:S01]  /*4b70*/  ULEA UR4, UR5, UR4, 0xb ;  /* 0x0000000405047291 */ /* 0x000fe2000f8e583f */
[----:B------:R-:W0:Y:S01]  /*4b80*/  MUFU.TANH R14, R14 ;  /* 0x0000000e000e7308 */ /* 0x000e220000002400 */
[----:B------:R-:W-:Y:S01]  /*4b90*/  FMUL.FTZ R202, R44, UR6 ;  /* 0x000000062cca7c20 */ /* 0x000fe20008410000 */
[----:B------:R-:W-:Y:S01]  /*4ba0*/  FMUL.FTZ R204, R45, UR6 ;  /* 0x000000062dcc7c20 */ /* 0x000fe20008410000 */
[----:B------:R-:W-:Y:S01]  /*4bb0*/  FMUL.FTZ R206, R52, UR6 ;  /* 0x0000000634ce7c20 */ /* 0x000fe20008410000 */
[----:B------:R-:W-:Y:S01]  /*4bc0*/  FMUL.FTZ R208, R53, UR6 ;  /* 0x0000000635d07c20 */ /* 0x000fe20008410000 */
[----:B------:R-:W-:Y:S01]  /*4bd0*/  FMUL.FTZ R210, R56, UR6 ;  /* 0x0000000638d27c20 */ /* 0x000fe20008410000 */
[----:B------:R-:W-:Y:S01]  /*4be0*/  UMOV UR14, UR4 ;  /* 0x00000004000e7c82 */ /* 0x000fe20008000000 */
[----:B------:R-:W-:Y:S01]  /*4bf0*/  FMUL.FTZ R212, R57, UR6 ;  /* 0x0000000639d47c20 */ /* 0x000fe20008410000 */
[----:B------:R-:W-:Y:S01]  /*4c00*/  HGMMA.64x128x16.F32 R88, R180, gdesc[UR12].tnspB, R88, gsb0 ;  /* 0x41e0000cb4587df0 */ /* 0x000fe20008000858 */
[----:B------:R-:W-:Y:S01]  /*4c10*/  UIADD3 UR14, UR4, 0x80, URZ ;  /* 0x00000080040e7890 */ /* 0x000fe2000fffe03f */
[----:B------:R-:W2:Y:S01]  /*4c20*/  MUFU.TANH R26, R26 ;  /* 0x0000001a001a7308 */ /* 0x000ea20000002400 */
[----:B------:R-:W-:Y:S01]  /*4c30*/  UMOV UR15, 0x40000040 ;  /* 0x40000040000f7882 */ /* 0x000fe20000000000 */
[----:B-1----:R-:W-:Y:S01]  /*4c40*/  FMNMX.FTZ R9, R8, R13, !PT ;  /* 0x0000000d08097209 */ /* 0x002fe20007810000 */
[----:B------:R-:W-:Y:S01]  /*4c50*/  FMUL.FTZ R24, R27, UR6 ;  /* 0x000000061b187c20 */ /* 0x000fe20008410000 */
[----:B------:R-:W-:Y:S01]  /*4c60*/  FMUL.FTZ R214, R60, UR6 ;  /* 0x000000063cd67c20 */ /* 0x000fe20008410000 */
[----:B------:R-:W-:Y:S01]  /*4c70*/  FMUL.FTZ R28, R30, UR6 ;  /* 0x000000061e1c7c20 */ /* 0x000fe20008410000 */
[----:B------:R-:W-:Y:S01]  /*4c80*/  FMUL.FTZ R216, R61, UR6 ;  /* 0x000000063dd87c20 */ /* 0x000fe20008410000 */
[----:B0-----:R-:W-:Y:S01]  /*4c90*/  FMNMX.FTZ R9, R14, R9, !PT ;  /* 0x000000090e097209 */ /* 0x001fe20007810000 */
[----:B------:R-:W-:Y:S01]  /*4ca0*/  MUFU.TANH R32, R32 ;  /* 0x0000002000207308 */ /* 0x000fe20000002400 */
[----:B------:R-:W-:Y:S01]  /*4cb0*/  FMUL.FTZ R30, R31, UR6 ;  /* 0x000000061f1e7c20 */ /* 0x000fe20008410000 */
[----:B------:R-:W-:Y:S01]  /*4cc0*/  FMUL.FTZ R218, R64, UR6 ;  /* 0x0000000640da7c20 */ /* 0x000fe20008410000 */
[----:B------:R-:W-:Y:S01]  /*4cd0*/  FMUL.FTZ R34, R34, UR6 ;  /* 0x0000000622227c20 */ /* 0x000fe20008410000 */
[----:B------:R-:W-:Y:S01]  /*4ce0*/  FMUL.FTZ R192, R35, UR6 ;  /* 0x0000000623c07c20 */ /* 0x000fe20008410000 */
[----:B------:R-:W-:Y:S01]  /*4cf0*/  FMUL.FTZ R36, R38, UR6 ;  /* 0x0000000626247c20 */ /* 0x000fe20008410000 */
[----:B------:R-:W-:Y:S01]  /*4d00*/  FMUL.FTZ R220, R69, UR6 ;  /* 0x0000000645dc7c20 */ /* 0x000fe20008410000 */
[----:B------:R-:W-:Y:S01]  /*4d10*/  FMUL.FTZ R38, R39, UR6 ;  /* 0x0000000627267c20 */ /* 0x000fe20008410000 */
[----:B------:R-:W-:Y:S01]  /*4d20*/  MUFU.TANH R194, R194 ;  /* 0x000000c200c27308 */ /* 0x000fe20000002400 */
[----:B--2---:R-:W-:Y:S01]  /*4d30*/  FMNMX.FTZ R9, R26, R9, !PT ;  /* 0x000000091a097209 */ /* 0x004fe20007810000 */
[----:B------:R-:W-:Y:S01]  /*4d40*/  FMUL.FTZ R222, R72, UR6 ;  /* 0x0000000648de7c20 */ /* 0x000fe20008410000 */
[----:B------:R-:W-:Y:S01]  /*4d50*/  FMUL.FTZ R40, R42, UR6 ;  /* 0x000000062a287c20 */ /* 0x000fe20008410000 */
[----:B------:R-:W-:Y:S01]  /*4d60*/  FMUL.FTZ R224, R73, UR6 ;  /* 0x0000000649e07c20 */ /* 0x000fe20008410000 */
[----:B------:R-:W-:Y:S01]  /*4d70*/  FMUL.FTZ R42, R43, UR6 ;  /* 0x000000062b2a7c20 */ /* 0x000fe20008410000 */
[----:B------:R-:W-:Y:S01]  /*4d80*/  FMUL.FTZ R76, R76, UR6 ;  /* 0x000000064c4c7c20 */ /* 0x000fe20008410000 */
[----:B------:R-:W-:Y:S01]  /*4d90*/  FMUL.FTZ R44, R46, UR6 ;  /* 0x000000062e2c7c20 */ /* 0x000fe20008410000 */
        /* <DEDUP_REMOVED lines=23> */
[C---:B------:R-:W-:Y:S01]  /*4f10*/  ISETP.GT.AND P2, PT, R191.reuse, RZ, PT ;  /* 0x000000ffbf00720c */ /* 0x040fe20003f44270 */
[----:B------:R-:W-:Y:S01]  /*4f20*/  MUFU.TANH R202, R202 ;  /* 0x000000ca00ca7308 */ /* 0x000fe20000002400 */
[----:B------:R-:W-:Y:S01]  /*4f30*/  UMOV UR5, UR36 ;  /* 0x0000002400057c82 */ /* 0x000fe20008000000 */
[----:B------:R-:W-:-:S06]  /*4f40*/  VIADD R191, R191, 0xffffffff ;  /* 0xffffffffbfbf7836 */ /* 0x000fcc0000000000 */
[----:B------:R-:W-:Y:S08]  /*4f50*/  MUFU.TANH R204, R204 ;  /* 0x000000cc00cc7308 */ /* 0x000ff00000002400 */
[----:B------:R-:W-:Y:S08]  /*4f60*/  MUFU.TANH R206, R206 ;  /* 0x000000ce00ce7308 */ /* 0x000ff00000002400 */
[----:B------:R-:W-:Y:S08]  /*4f70*/  MUFU.TANH R208, R208 ;  /* 0x000000d000d07308 */ /* 0x000ff00000002400 */
[----:B------:R-:W-:Y:S08]  /*4f80*/  MUFU.TANH R210, R210 ;  /* 0x000000d200d27308 */ /* 0x000ff00000002400 */
[----:B------:R-:W0:Y:S08]  /*4f90*/  MUFU.TANH R20, R20 ;  /* 0x0000001400147308 */ /* 0x000e300000002400 */
[----:B------:R-:W-:Y:S08]  /*4fa0*/  MUFU.TANH R212, R212 ;  /* 0x000000d400d47308 */ /* 0x000ff00000002400 */
[----:B------:R-:W1:Y:S01]  /*4fb0*/  MUFU.TANH R24, R24 ;  /* 0x0000001800187308 */ /* 0x000e620000002400 */
[----:B0-----:R-:W-:-:S07]  /*4fc0*/  FMNMX.FTZ R25, R20, R11, !PT ;  /* 0x0000000b14197209 */ /* 0x001fce0007810000 */
[----:B------:R-:W-:Y:S08]  /*4fd0*/  MUFU.TANH R214, R214 ;  /* 0x000000d600d67308 */ /* 0x000ff00000002400 */
[----:B------:R-:W0:Y:S01]  /*4fe0*/  MUFU.TANH R28, R28 ;  /* 0x0000001c001c7308 */ /* 0x000e220000002400 */
[----:B-1----:R-:W-:-:S07]  /*4ff0*/  FMNMX.FTZ R25, R24, R25, !PT ;  /* 0x0000001918197209 */ /* 0x002fce0007810000 */
[----:B------:R-:W-:Y:S08]  /*5000*/  MUFU.TANH R216, R216 ;  /* 0x000000d800d87308 */ /* 0x000ff00000002400 */
[----:B------:R-:W1:Y:S01]  /*5010*/  MUFU.TANH R30, R30 ;  /* 0x0000001e001e7308 */ /* 0x000e620000002400 */
[----:B0-----:R-:W-:Y:S01]  /*5020*/  FMNMX.FTZ R25, R28, R25, !PT ;  /* 0x000000191c197209 */ /* 0x001fe20007810000 */
[----:B------:R-:W-:-:S02]  /*5030*/  WARPGROUP.DEPBAR.LE gsb0, 0x0 ;  /* 0x00008000000079c5 */ /* 0x000fc40000010000 */
[----:B------:R-:W-:Y:S01]  /*5040*/  WARPGROUP.ARRIVE ;  /* 0x00000000000079c5 */ /* 0x000fe20000000000 */
[----:B------:R-:W-:Y:S01]  /*5050*/  FMUL.FTZ R180, R29, UR6 ;  /* 0x000000061db47c20 */ /* 0x000fe20008410000 */
[----:B------:R-:W-:Y:S02]  /*5060*/  FMUL.FTZ R182, R33, UR6 ;  /* 0x0000000621b67c20 */ /* 0x000fe40008410000 */
[----:B------:R-:W-:Y:S02]  /*5070*/  MUFU.TANH R218, R218 ;  /* 0x000000da00da7308 */ /* 0x000fe40000002400 */
[----:B------:R-:W-:Y:S01]  /*5080*/  HGMMA.64x128x16.F32 R88, R176, gdesc[UR12].tnspB, R88, gsb0 ;  /* 0x41e0000cb0587df0 */ /* 0x000fe20008000858 */
[----:B------:R-:W-:Y:S01]  /*5090*/  UIADD3 UR14, UR4, 0x100, URZ ;  /* 0x00000100040e7890 */ /* 0x000fe2000fffe03f */
[----:B------:R-:W-:-:S04]  /*50a0*/  UMOV UR15, 0x40000040 ;  /* 0x40000040000f7882 */ /* 0x000fc80000000000 */
[----:B------:R-:W0:Y:S01]  /*50b0*/  MUFU.TANH R180, R180 ;  /* 0x000000b400b47308 */ /* 0x000e220000002400 */
[----:B-1----:R-:W-:-:S07]  /*50c0*/  FMNMX.FTZ R25, R30, R25, !PT ;  /* 0x000000191e197209 */ /* 0x002fce0007810000 */
[----:B------:R-:W1:Y:S08]  /*50d0*/  MUFU.TANH R182, R182 ;  /* 0x000000b600b67308 */ /* 0x000e700000002400 */
[----:B------:R-:W2:Y:S01]  /*50e0*/  MUFU.TANH R34, R34 ;  /* 0x0000002200227308 */ /* 0x000ea20000002400 */
[----:B0-----:R-:W-:-:S04]  /*50f0*/  FMNMX.FTZ R9, R180, R9, !PT ;  /* 0x00000009b4097209 */ /* 0x001fc80007810000 */
[----:B------:R-:W-:-:S03]  /*5100*/  FMNMX.FTZ R9, R32, R9, !PT ;  /* 0x0000000920097209 */ /* 0x000fc60007810000 */
[----:B------:R-:W0:Y:S01]  /*5110*/  MUFU.TANH R192, R192 ;  /* 0x000000c000c07308 */ /* 0x000e220000002400 */
[----:B-1----:R-:W-:-:S04]  /*5120*/  FMNMX.FTZ R9, R182, R9, !PT ;  /* 0x00000009b6097209 */ /* 0x002fc80007810000 */
[----:B------:R-:W-:-:S03]  /*5130*/  FMNMX.FTZ R9, R194, R9, !PT ;  /* 0x00000009c2097209 */ /* 0x000fc60007810000 */
[----:B------:R-:W1:Y:S01]  /*5140*/  MUFU.TANH R36, R36 ;  /* 0x0000002400247308 */ /* 0x000e620000002400 */
[----:B------:R-:W-:Y:S02]  /*5150*/  FMNMX.FTZ R9, R196, R9, !PT ;  /* 0x00000009c4097209 */ /* 0x000fe40007810000 */
[----:B--2---:R-:W-:Y:S02]  /*5160*/  FMNMX.FTZ R27, R34, R25, !PT ;  /* 0x00000019221b7209 */ /* 0x004fe40007810000 */
[----:B------:R-:W-:-:S03]  /*5170*/  FMNMX.FTZ R9, R198, R9, !PT ;  /* 0x00000009c6097209 */ /* 0x000fc60007810000 */
[----:B------:R-:W-:Y:S01]  /*5180*/  MUFU.TANH R220, R220 ;  /* 0x000000dc00dc7308 */ /* 0x000fe20000002400 */
[----:B------:R-:W-:Y:S02]  /*5190*/  FMNMX.FTZ R9, R200, R9, !PT ;  /* 0x00000009c8097209 */ /* 0x000fe40007810000 */
[----:B0-----:R-:W-:Y:S02]  /*51a0*/  FMNMX.FTZ R27, R192, R27, !PT ;  /* 0x0000001bc01b7209 */ /* 0x001fe40007810000 */
[----:B------:R-:W-:-:S03]  /*51b0*/  FMNMX.FTZ R9, R202, R9, !PT ;  /* 0x00000009ca097209 */ /* 0x000fc60007810000 */
[----:B------:R-:W0:Y:S01]  /*51c0*/  MUFU.TANH R38, R38 ;  /* 0x0000002600267308 */ /* 0x000e220000002400 */
[----:B------:R-:W-:Y:S02]  /*51d0*/  FMNMX.FTZ R9, R204, R9, !PT ;  /* 0x00000009cc097209 */ /* 0x000fe40007810000 */
[----:B-1----:R-:W-:-:S05]  /*51e0*/  FMNMX.FTZ R27, R36, R27, !PT ;  /* 0x0000001b241b7209 */ /* 0x002fca0007810000 */
        /* <DEDUP_REMOVED lines=8> */
[----:B0-----:R-:W-:-:S07]  /*5270*/  FMNMX.FTZ R29, R42, R29, !PT ;  /* 0x0000001d2a1d7209 */ /* 0x001fce0007810000 */
[----:B------:R-:W-:Y:S08]  /*5280*/  MUFU.TANH R226, R226 ;  /* 0x000000e200e27308 */ /* 0x000ff00000002400 */
[----:B------:R-:W0:Y:S01]  /*5290*/  MUFU.TANH R46, R46 ;  /* 0x0000002e002e7308 */ /* 0x000e220000002400 */
[----:B-1----:R-:W-:-:S07]  /*52a0*/  FMNMX.FTZ R29, R44, R29, !PT ;  /* 0x0000001d2c1d7209 */ /* 0x002fce0007810000 */
[----:B------:R-:W-:Y:S08]  /*52b0*/  MUFU.TANH R228, R228 ;  /* 0x000000e400e47308 */ /* 0x000ff00000002400 */
[----:B------:R-:W-:Y:S01]  /*52c0*/  MUFU.TANH R230, R230 ;  /* 0x000000e600e67308 */ /* 0x000fe20000002400 */
[----:B0-----:R-:W-:-:S07]  /*52d0*/  FMNMX.FTZ R29, R46, R29, !PT ;  /* 0x0000001d2e1d7209 */ /* 0x001fce0007810000 */
[----:B------:R-:W-:Y:S01]  /*52e0*/  MUFU.TANH R232, R232 ;  /* 0x000000e800e87308 */ /* 0x000fe20000002400 */
[----:B------:R-:W-:Y:S02]  /*52f0*/  WARPGROUP.DEPBAR.LE gsb0, 0x0 ;  /* 0x00008000000079c5 */ /* 0x000fe40000010000 */
[----:B------:R-:W-:Y:S01]  /*5300*/  WARPGROUP.ARRIVE ;  /* 0x00000000000079c5 */ /* 0x000fe20000000000 */
[----:B------:R-:W-:Y:S01]  /*5310*/  FMUL.FTZ R176, R48, UR6 ;  /* 0x0000000630b07c20 */ /* 0x000fe20008410000 */
[----:B------:R-:W-:Y:S01]  /*5320*/  FMUL.FTZ R178, R49, UR6 ;  /* 0x0000000631b27c20 */ /* 0x000fe20008410000 */
[----:B------:R-:W-:Y:S01]  /*5330*/  FMUL.FTZ R48, R50, UR6 ;  /* 0x0000000632307c20 */ /* 0x000fe20008410000 */
[----:B------:R-:W-:Y:S01]  /*5340*/  FMUL.FTZ R50, R51, UR6 ;  /* 0x0000000633327c20 */ /* 0x000fe20008410000 */
[----:B------:R-:W-:Y:S01]  /*5350*/  MUFU.TANH R52, R52 ;  /* 0x0000003400347308 */ /* 0x000fe20000002400 */
[----:B------:R-:W-:Y:S01]  /*5360*/  HGMMA.64x128x16.F32 R88, R172, gdesc[UR12].tnspB, R88, gsb0 ;  /* 0x41e0000cac587df0 */ /* 0x000fe20008000858 */
[----:B------:R-:W-:Y:S01]  /*5370*/  UIADD3 UR14, UR4, 0x180, URZ ;  /* 0x00000180040e7890 */ /* 0x000fe2000fffe03f */
[----:B------:R-:W-:-:S05]  /*5380*/  UMOV UR15, 0x40000040 ;  /* 0x40000040000f7882 */ /* 0x000fca0000000000 */
[----:B------:R-:W0:Y:S08]  /*5390*/  MUFU.TANH R176, R176 ;  /* 0x000000b000b07308 */ /* 0x000e300000002400 */
[----:B------:R-:W1:Y:S08]  /*53a0*/  MUFU.TANH R178, R178 ;  /* 0x000000b200b27308 */ /* 0x000e700000002400 */
[----:B------:R-:W2:Y:S01]  /*53b0*/  MUFU.TANH R48, R48 ;  /* 0x0000003000307308 */ /* 0x000ea20000002400 */
[----:B0-----:R-:W-:-:S07]  /*53c0*/  FMNMX.FTZ R9, R176, R9, !PT ;  /* 0x00000009b0097209 */ /* 0x001fce0007810000 */
[----:B------:R-:W0:Y:S01]  /*53d0*/  MUFU.TANH R50, R50 ;  /* 0x0000003200327308 */ /* 0x000e220000002400 */
[----:B-1----:R-:W-:-:S04]  /*53e0*/  FMNMX.FTZ R9, R178, R9, !PT ;  /* 0x00000009b2097209 */ /* 0x002fc80007810000 */
[----:B------:R-:W-:-:S03]  /*53f0*/  FMNMX.FTZ R9, R206, R9, !PT ;  /* 0x00000009ce097209 */ /* 0x000fc60007810000 */
[----:B------:R-:W-:Y:S01]  /*5400*/  MUFU.TANH R84, R84 ;  /* 0x0000005400547308 */ /* 0x000fe20000002400 */
[----:B------:R-:W-:Y:S02]  /*5410*/  FMNMX.FTZ R9, R208, R9, !PT ;  /* 0x00000009d0097209 */ /* 0x000fe40007810000 */
[----:B--2---:R-:W-:Y:S02]  /*5420*/  FMNMX.FTZ R31, R48, R29, !PT ;  /* 0x0000001d301f7209 */ /* 0x004fe40007810000 */
[----:B------:R-:W-:-:S03]  /*5430*/  FMNMX.FTZ R9, R210, R9, !PT ;  /* 0x00000009d2097209 */ /* 0x000fc60007810000 */
[----:B------:R-:W1:Y:S01]  /*5440*/  MUFU.TANH R54, R54 ;  /* 0x0000003600367308 */ /* 0x000e620000002400 */
[----:B------:R-:W-:Y:S02]  /*5450*/  FMNMX.FTZ R9, R212, R9, !PT ;  /* 0x00000009d4097209 */ /* 0x000fe40007810000 */
[----:B0-----:R-:W-:Y:S02]  /*5460*/  FMNMX.FTZ R31, R50, R31, !PT ;  /* 0x0000001f321f7209 */ /* 0x001fe40007810000 */
[----:B------:R-:W-:Y:S02]  /*5470*/  FMNMX.FTZ R9, R214, R9, !PT ;  /* 0x00000009d6097209 */ /* 0x000fe40007810000 */
[----:B------:R-:W-:Y:S01]  /*5480*/  FMNMX.FTZ R31, R52, R31, !PT ;  /* 0x0000001f341f7209 */ /* 0x000fe20007810000 */
[----:B------:R-:W0:Y:S01]  /*5490*/  MUFU.TANH R56, R56 ;  /* 0x0000003800387308 */ /* 0x000e220000002400 */
[----:B------:R-:W-:-:S04]  /*54a0*/  FMNMX.FTZ R9, R216, R9, !PT ;  /* 0x00000009d8097209 */ /* 0x000fc80007810000 */
[----:B------:R-:W-:-:S03]  /*54b0*/  FMNMX.FTZ R9, R218, R9, !PT ;  /* 0x00000009da097209 */ /* 0x000fc60007810000 */
[----:B------:R-:W2:Y:S01]  /*54c0*/  MUFU.TANH R58, R58 ;  /* 0x0000003a003a7308 */ /* 0x000ea20000002400 */
[----:B-1----:R-:W-:-:S07]  /*54d0*/  FMNMX.FTZ R31, R54, R31, !PT ;  /* 0x0000001f361f7209 */ /* 0x002fce0007810000 */
[----:B------:R-:W1:Y:S01]  /*54e0*/  MUFU.TANH R60, R60 ;  /* 0x0000003c003c7308 */ /* 0x000e620000002400 */
[----:B0-----:R-:W-:-:S07]  /*54f0*/  FMNMX.FTZ R35, R56, R31, !PT ;  /* 0x0000001f38237209 */ /* 0x001fce0007810000 */
[----:B------:R-:W0:Y:S01]  /*5500*/  MUFU.TANH R62, R62 ;  /* 0x0000003e003e7308 */ /* 0x000e220000002400 */
[----:B--2---:R-:W-:-:S07]  /*5510*/  FMNMX.FTZ R35, R58, R35, !PT ;  /* 0x000000233a237209 */ /* 0x004fce0007810000 */
[----:B------:R-:W2:Y:S01]  /*5520*/  MUFU.TANH R64, R64 ;  /* 0x0000004000407308 */ /* 0x000ea20000002400 */
[----:B-1----:R-:W-:-:S07]  /*5530*/  FMNMX.FTZ R35, R60, R35, !PT ;  /* 0x000000233c237209 */ /* 0x002fce0007810000 */
[----:B------:R-:W1:Y:S01]  /*5540*/  MUFU.TANH R66, R66 ;  /* 0x0000004200427308 */ /* 0x000e620000002400 */
[----:B0-----:R-:W-:-:S07]  /*5550*/  FMNMX.FTZ R35, R62, R35, !PT ;  /* 0x000000233e237209 */ /* 0x001fce0007810000 */
[----:B------:R-:W-:Y:S01]  /*5560*/  MUFU.TANH R72, R72 ;  /* 0x0000004800487308 */ /* 0x000fe20000002400 */
[----:B--2---:R-:W-:-:S07]  /*5570*/  FMNMX.FTZ R37, R64, R35, !PT ;  /* 0x0000002340257209 */ /* 0x004fce0007810000 */
[----:B------:R-:W-:Y:S01]  /*5580*/  MUFU.TANH R74, R74 ;  /* 0x0000004a004a7308 */ /* 0x000fe20000002400 */
[----:B-1----:R-:W-:-:S07]  /*5590*/  FMNMX.FTZ R37, R66, R37, !PT ;  /* 0x0000002542257209 */ /* 0x002fce0007810000 */
[----:B------:R-:W-:Y:S08]  /*55a0*/  MUFU.TANH R78, R78 ;  /* 0x0000004e004e7308 */ /* 0x000ff00000002400 */
[----:B------:R-:W-:Y:S08]  /*55b0*/  MUFU.TANH R80, R80 ;  /* 0x0000005000507308 */ /* 0x000ff00000002400 */
[----:B------:R-:W-:Y:S01]  /*55c0*/  MUFU.TANH R82, R82 ;  /* 0x0000005200527308 */ /* 0x000fe20000002400 */
[----:B------:R-:W-:-:S02]  /*55d0*/  WARPGROUP.DEPBAR.LE gsb0, 0x0 ;  /* 0x00008000000079c5 */ /* 0x000fc40000010000 */
        /* <DEDUP_REMOVED lines=15> */
[----:B------:R-:W-:-:S04]  /*56d0*/  FMNMX.FTZ R9, R220, R9, !PT ;  /* 0x00000009dc097209 */ /* 0x000fc80007810000 */
[----:B------:R-:W-:Y:S02]  /*56e0*/  FMNMX.FTZ R9, R222, R9, !PT ;  /* 0x00000009de097209 */ /* 0x000fe40007810000 */
[----:B--2---:R-:W-:Y:S02]  /*56f0*/  FMNMX.FTZ R37, R68, R37, !PT ;  /* 0x0000002544257209 */ /* 0x004fe40007810000 */
[----:B------:R-:W-:-:S04]  /*5700*/  FMNMX.FTZ R9, R224, R9, !PT ;  /* 0x00000009e0097209 */ /* 0x000fc80007810000 */
[----:B------:R-:W-:Y:S02]  /*5710*/  FMNMX.FTZ R9, R76, R9, !PT ;  /* 0x000000094c097209 */ /* 0x000fe40007810000 */
[----:B0-----:R-:W-:Y:S02]  /*5720*/  FMNMX.FTZ R37, R70, R37, !PT ;  /* 0x0000002546257209 */ /* 0x001fe40007810000 */
[----:B------:R-:W-:Y:S02]  /*5730*/  FMNMX.FTZ R9, R226, R9, !PT ;  /* 0x00000009e2097209 */ /* 0x000fe40007810000 */
[----:B------:R-:W-:Y:S02]  /*5740*/  FMNMX.FTZ R39, R72, R37, !PT ;  /* 0x0000002548277209 */ /* 0x000fe40007810000 */
[----:B------:R-:W-:Y:S02]  /*5750*/  FMNMX.FTZ R9, R228, R9, !PT ;  /* 0x00000009e4097209 */ /* 0x000fe40007810000 */
[----:B------:R-:W-:-:S02]  /*5760*/  FMNMX.FTZ R39, R74, R39, !PT ;  /* 0x000000274a277209 */ /* 0x000fc40007810000 */
[----:B------:R-:W-:Y:S02]  /*5770*/  FMNMX.FTZ R9, R230, R9, !PT ;  /* 0x00000009e6097209 */ /* 0x000fe40007810000 */
[----:B------:R-:W-:Y:S02]  /*5780*/  FMNMX.FTZ R39, R78, R39, !PT ;  /* 0x000000274e277209 */ /* 0x000fe40007810000 */
[----:B------:R-:W-:Y:S02]  /*5790*/  FMNMX.FTZ R9, R232, R9, !PT ;  /* 0x00000009e8097209 */ /* 0x000fe40007810000 */
[----:B------:R-:W-:Y:S02]  /*57a0*/  FMNMX.FTZ R39, R80, R39, !PT ;  /* 0x0000002750277209 */ /* 0x000fe40007810000 */
[----:B------:R-:W-:Y:S02]  /*57b0*/  FMNMX.FTZ R9, R84, R9, !PT ;  /* 0x0000000954097209 */ /* 0x000fe40007810000 */
[----:B------:R-:W-:-:S03]  /*57c0*/  FMNMX.FTZ R41, R82, R39, !PT ;  /* 0x0000002752297209 */ /* 0x000fc60007810000 */
[----:B------:R-:W0:Y:S02]  /*57d0*/  SHFL.BFLY PT, R10, R9, 0x2, 0x1f ;  /* 0x0c401f00090a7f89 */ /* 0x000e2400000e0000 */
[----:B0-----:R-:W-:Y:S02]  /*57e0*/  FMNMX.FTZ R10, R9, R10, !PT ;  /* 0x0000000a090a7209 */ /* 0x001fe40007810000 */
[----:B------:R-:W0:Y:S03]  /*57f0*/  LDC R9, c[0x0][0x988] ;  /* 0x00026200ff097b82 */ /* 0x000e260000000800 */
[----:B------:R-:W1:Y:S02]  /*5800*/  SHFL.BFLY PT, R15, R10, 0x1, 0x1f ;  /* 0x0c201f000a0f7f89 */ /* 0x000e6400000e0000 */
[----:B-1----:R-:W-:-:S05]  /*5810*/  FMNMX.FTZ R12, R10, R15, !PT ;  /* 0x0000000f0a0c7209 */ /* 0x002fca0007810000 */
[C---:B0-----:R-:W-:Y:S01]  /*5820*/  FMUL.FTZ R33, R12.reuse, R9 ;  /* 0x000000090c217220 */ /* 0x041fe20000410000 */
[----:B------:R-:W-:-:S03]  /*5830*/  FADD.FTZ R10, -R12, R13 ;  /* 0x0000000d0c0a7221 */ /* 0x000fc60000010100 */
[-CC-:B------:R-:W-:Y:S01]  /*5840*/  FFMA.FTZ R13, R8, R9.reuse, -R33.reuse ;  /* 0x00000009080d7223 */ /* 0x180fe20000010821 */
[-CC-:B------:R-:W-:Y:S01]  /*5850*/  FFMA.FTZ R234, R14, R9.reuse, -R33.reuse ;  /* 0x000000090eea7223 */ /* 0x180fe20000010821 */
[-C--:B------:R-:W-:Y:S01]  /*5860*/  FMUL.FTZ R10, R10, R9.reuse ;  /* 0x000000090a0a7220 */ /* 0x080fe20000410000 */
[-CC-:B------:R-:W-:Y:S01]  /*5870*/  FFMA.FTZ R194, R194, R9.reuse, -R33.reuse ;  /* 0x00000009c2c27223 */ /* 0x180fe20000010821 */
[-CC-:B------:R-:W-:Y:S01]  /*5880*/  FFMA.FTZ R198, R198, R9.reuse, -R33.reuse ;  /* 0x00000009c6c67223 */ /* 0x180fe20000010821 */
[-CC-:B------:R-:W-:Y:S01]  /*5890*/  FFMA.FTZ R202, R202, R9.reuse, -R33.reuse ;  /* 0x00000009caca7223 */ /* 0x180fe20000010821 */
[-CC-:B------:R-:W-:Y:S01]  /*58a0*/  FFMA.FTZ R206, R206, R9.reuse, -R33.reuse ;  /* 0x00000009cece7223 */ /* 0x180fe20000010821 */
[----:B------:R-:W-:Y:S02]  /*58b0*/  WARPGROUP.DEPBAR.LE gsb0, 0x0 ;  /* 0x00008000000079c5 */ /* 0x000fe40000010000 */
[----:B------:R-:W-:Y:S01]  /*58c0*/  WARPGROUP.ARRIVE ;  /* 0x00000000000079c5 */ /* 0x000fe20000000000 */
[----:B------:R-:W-:Y:S01]  /*58d0*/  FMUL.FTZ R168, R83, UR6 ;  /* 0x0000000653a87c20 */ /* 0x000fe20008410000 */
[----:B------:R-:W-:Y:S01]  /*58e0*/  FMUL.FTZ R170, R87, UR6 ;  /* 0x0000000657aa7c20 */ /* 0x000fe20008410000 */
[----:B------:R0:W-:Y:S01]  /*58f0*/  MUFU.EX2 R25, R194 ;  /* 0x000000c200197308 */ /* 0x0001e20000000800 */
[-CC-:B------:R-:W-:Y:S01]  /*5900*/  FFMA.FTZ R15, R26, R9.reuse, -R33.reuse ;  /* 0x000000091a0f7223 */ /* 0x180fe20000010821 */
[-CC-:B------:R-:W-:Y:S01]  /*5910*/  FFMA.FTZ R21, R32, R9.reuse, -R33.reuse ;  /* 0x0000000920157223 */ /* 0x180fe20000010821 */
[----:B------:R-:W-:Y:S01]  /*5920*/  HGMMA.64x128x16.F32 R88, R152, gdesc[UR12].tnspB, R88, gsb0 ;  /* 0x41e0000c98587df0 */ /* 0x000fe20008000858 */
[----:B------:R-:W-:Y:S01]  /*5930*/  UIADD3 UR14, UR4, 0x280, URZ ;  /* 0x00000280040e7890 */ /* 0x000fe2000fffe03f */
[-CC-:B------:R-:W-:Y:S01]  /*5940*/  FFMA.FTZ R26, R180, R9.reuse, -R33.reuse ;  /* 0x00000009b41a7223 */ /* 0x180fe20000010821 */
[----:B------:R-:W-:Y:S01]  /*5950*/  UMOV UR15, 0x40000040 ;  /* 0x40000040000f7882 */ /* 0x000fe20000000000 */
[-CC-:B------:R-:W-:Y:S01]  /*5960*/  FFMA.FTZ R32, R182, R9.reuse, -R33.reuse ;  /* 0x00000009b6207223 */ /* 0x180fe20000010821 */
[----:B------:R-:W1:Y:S01]  /*5970*/  MUFU.TANH R168, R168 ;  /* 0x000000a800a87308 */ /* 0x000e620000002400 */
[-CC-:B0-----:R-:W-:Y:S01]  /*5980*/  FFMA.FTZ R194, R204, R9.reuse, -R33.reuse ;  /* 0x00000009ccc27223 */ /* 0x181fe20000010821 */
[-CC-:B------:R-:W-:Y:S01]  /*5990*/  FFMA.FTZ R176, R176, R9.reuse, -R33.reuse ;  /* 0x00000009b0b07223 */ /* 0x180fe20000010821 */
[-CC-:B------:R-:W-:Y:S01]  /*59a0*/  FFMA.FTZ R210, R210, R9.reuse, -R33.reuse ;  /* 0x00000009d2d27223 */ /* 0x180fe20000010821 */
[-CC-:B------:R-:W-:Y:S01]  /*59b0*/  FFMA.FTZ R214, R214, R9.reuse, -R33.reuse ;  /* 0x00000009d6d67223 */ /* 0x180fe20000010821 */
[-CC-:B------:R-:W-:Y:S01]  /*59c0*/  FFMA.FTZ R43, R174, R9.reuse, -R33.reuse ;  /* 0x00000009ae2b7223 */ /* 0x180fe20000010821 */
[-CC-:B------:R-:W-:Y:S01]  /*59d0*/  FFMA.FTZ R45, R222, R9.reuse, -R33.reuse ;  /* 0x00000009de2d7223 */ /* 0x180fe20000010821 */
[-CC-:B------:R-:W-:Y:S01]  /*59e0*/  FFMA.FTZ R204, R224, R9.reuse, -R33.reuse ;  /* 0x00000009e0cc7223 */ /* 0x180fe20000010821 */
[----:B------:R-:W0:Y:S01]  /*59f0*/  MUFU.TANH R170, R170 ;  /* 0x000000aa00aa7308 */ /* 0x000e220000002400 */
[-CC-:B------:R-:W-:Y:S01]  /*5a00*/  FFMA.FTZ R49, R228, R9.reuse, -R33.reuse ;  /* 0x00000009e4317223 */ /* 0x180fe20000010821 */
[-CC-:B------:R-:W-:Y:S01]  /*5a10*/  FFMA.FTZ R51, R232, R9.reuse, -R33.reuse ;  /* 0x00000009e8337223 */ /* 0x180fe20000010821 */
[----:B------:R-:W-:-:S05]  /*5a20*/  FFMA.FTZ R84, R84, R9, -R33 ;  /* 0x0000000954547223 */ /* 0x000fca0000010821 */
[----:B------:R2:W-:Y:S01]  /*5a30*/  MUFU.EX2 R27, R198 ;  /* 0x000000c6001b7308 */ /* 0x0005e20000000800 */
[----:B-1----:R-:W-:-:S04]  /*5a40*/  FMNMX.FTZ R41, R168, R41, !PT ;  /* 0x00000029a8297209 */ /* 0x002fc80007810000 */
[----:B------:R-:W-:-:S03]  /*5a50*/  FMNMX.FTZ R41, R86, R41, !PT ;  /* 0x0000002956297209 */ /* 0x000fc60007810000 */
[----:B------:R1:W-:Y:S01]  /*5a60*/  MUFU.EX2 R29, R202 ;  /* 0x000000ca001d7308 */ /* 0x0003e20000000800 */
[----:B0-----:R-:W-:Y:S01]  /*5a70*/  FMNMX.FTZ R8, R170, R41, !PT ;  /* 0x00000029aa087209 */ /* 0x001fe20007810000 */
[-CC-:B--2---:R-:W-:Y:S01]  /*5a80*/  FFMA.FTZ R198, R208, R9.reuse, -R33.reuse ;  /* 0x00000009d0c67223 */ /* 0x184fe20000010821 */
[----:B------:R-:W-:-:S03]  /*5a90*/  FFMA.FTZ R41, R218, R9, -R33 ;  /* 0x00000009da297223 */ /* 0x000fc60000010821 */
[----:B------:R-:W0:Y:S02]  /*5aa0*/  SHFL.BFLY PT, R47, R8, 0x2, 0x1f ;  /* 0x0c401f00082f7f89 */ /* 0x000e2400000e0000 */
[----:B------:R2:W-:Y:S01]  /*5ab0*/  MUFU.EX2 R35, R206 ;  /* 0x000000ce00237308 */ /* 0x0005e20000000800 */
[----:B-1----:R-:W-:-:S07]  /*5ac0*/  FFMA.FTZ R202, R220, R9, -R33 ;  /* 0x00000009dcca7223 */ /* 0x002fce0000010821 */
[----:B------:R-:W-:Y:S01]  /*5ad0*/  MUFU.EX2 R10, R10 ;  /* 0x0000000a000a7308 */ /* 0x000fe20000000800 */
[----:B--2---:R-:W-:-:S07]  /*5ae0*/  FFMA.FTZ R206, R230, R9, -R33 ;  /* 0x00000009e6ce7223 */ /* 0x004fce0000010821 */
[----:B------:R-:W1:Y:S01]  /*5af0*/  MUFU.EX2 R13, R13 ;  /* 0x0000000d000d7308 */ /* 0x000e620000000800 */
[----:B0-----:R-:W-:Y:S01]  /*5b00*/  FMNMX.FTZ R53, R8, R47, !PT ;  /* 0x0000002f08357209 */ /* 0x001fe20007810000 */
[-CC-:B------:R-:W-:Y:S01]  /*5b10*/  FFMA.FTZ R47, R76, R9.reuse, -R33.reuse ;  /* 0x000000094c2f7223 */ /* 0x180fe20000010821 */
[----:B------:R-:W-:-:S05]  /*5b20*/  FFMA.FTZ R76, R226, R9, -R33 ;  /* 0x00000009e24c7223 */ /* 0x000fca0000010821 */
[----:B------:R-:W0:Y:S01]  /*5b30*/  MUFU.EX2 R234, R234 ;  /* 0x000000ea00ea7308 */ /* 0x000e220000000800 */
[----:B------:R-:W2:Y:S07]  /*5b40*/  SHFL.BFLY PT, R14, R53, 0x1, 0x1f ;  /* 0x0c201f00350e7f89 */ /* 0x000eae00000e0000 */
[----:B------:R-:W-:Y:S01]  /*5b50*/  MUFU.EX2 R15, R15 ;  /* 0x0000000f000f7308 */ /* 0x000fe20000000800 */
[----:B-1----:R-:W-:-:S07]  /*5b60*/  FFMA.FTZ R3, R10, R3, R13 ;  /* 0x000000030a037223 */ /* 0x002fce000001000d */
[----:B------:R-:W1:Y:S01]  /*5b70*/  MUFU.EX2 R26, R26 ;  /* 0x0000001a001a7308 */ /* 0x000e620000000800 */
[----:B0-----:R-:W-:-:S07]  /*5b80*/  F2FP.F16.F32.PACK_AB R180, R234, R13 ;  /* 0x0000000deab4723e */ /* 0x001fce00000000ff */
[----:B------:R-:W-:Y:S01]  /*5b90*/  MUFU.EX2 R21, R21 ;  /* 0x0000001500157308 */ /* 0x000fe20000000800 */
[----:B--2---:R-:W-:-:S05]  /*5ba0*/  FMNMX.FTZ R14, R53, R14, !PT ;  /* 0x0000000e350e7209 */ /* 0x004fca0007810000 */
[C---:B------:R-:W-:Y:S01]  /*5bb0*/  FADD.FTZ R8, -R14.reuse, R11 ;  /* 0x0000000b0e087221 */ /* 0x040fe20000010100 */
[----:B------:R-:W-:Y:S01]  /*5bc0*/  FMUL.FTZ R11, R14, R9 ;  /* 0x000000090e0b7220 */ /* 0x000fe20000410000 */
[----:B------:R-:W-:Y:S01]  /*5bd0*/  MUFU.EX2 R32, R32 ;  /* 0x0000002000207308 */ /* 0x000fe20000000800 */
[----:B-1----:R-:W-:Y:S01]  /*5be0*/  F2FP.F16.F32.PACK_AB R182, R26, R15 ;  /* 0x0000000f1ab6723e */ /* 0x002fe200000000ff */
[-C--:B------:R-:W-:Y:S01]  /*5bf0*/  FMUL.FTZ R8, R8, R9.reuse ;  /* 0x0000000908087220 */ /* 0x080fe20000410000 */
[-CC-:B------:R-:W-:Y:S01]  /*5c00*/  FFMA.FTZ R181, R20, R9.reuse, -R11.reuse ;  /* 0x0000000914b57223 */ /* 0x180fe2000001080b */
[-CC-:B------:R-:W-:Y:S01]  /*5c10*/  FFMA.FTZ R20, R24, R9.reuse, -R11.reuse ;  /* 0x0000000918147223 */ /* 0x180fe2000001080b */
[-CC-:B------:R-:W-:Y:S01]  /*5c20*/  FFMA.FTZ R183, R28, R9.reuse, -R11.reuse ;  /* 0x000000091cb77223 */ /* 0x180fe2000001080b */
[-CC-:B------:R-:W-:Y:S01]  /*5c30*/  FFMA.FTZ R177, R34, R9.reuse, -R11.reuse ;  /* 0x0000000922b17223 */ /* 0x180fe2000001080b */
[----:B------:R-:W-:Y:S01]  /*5c40*/  FFMA.FTZ R173, R40, R9, -R11 ;  /* 0x0000000928ad7223 */ /* 0x000fe2000001080b */
[----:B------:R-:W-:Y:S01]  /*5c50*/  MUFU.EX2 R8, R8 ;  /* 0x0000000800087308 */ /* 0x000fe20000000800 */
[----:B------:R-:W-:-:S02]  /*5c60*/  IMAD.U32 R40, RZ, RZ, UR9 ;  /* 0x00000009ff287e24 */ /* 0x000fc4000f8e00ff */
[-CC-:B------:R-:W-:Y:S01]  /*5c70*/  FFMA.FTZ R179, R36, R9.reuse, -R11.reuse ;  /* 0x0000000924b37223 */ /* 0x180fe2000001080b */
[-CC-:B------:R-:W-:Y:S01]  /*5c80*/  FFMA.FTZ R36, R42, R9.reuse, -R11.reuse ;  /* 0x000000092a247223 */ /* 0x180fe2000001080b */
[-CC-:B------:R-:W-:Y:S01]  /*5c90*/  FFMA.FTZ R34, R38, R9.reuse, -R11.reuse ;  /* 0x0000000926227223 */ /* 0x180fe2000001080b */
[----:B------:R-:W-:Y:S02]  /*5ca0*/  @!P1 VIADD R40, R40, 0x34860 ;  /* 0x0003486028289836 */ /* 0x000fe40000000000 */
[-CC-:B------:R-:W-:Y:S01]  /*5cb0*/  FFMA.FTZ R175, R44, R9.reuse, -R11.reuse ;  /* 0x000000092caf7223 */ /* 0x180fe2000001080b */
[-CC-:B------:R-:W-:Y:S01]  /*5cc0*/  FFMA.FTZ R169, R48, R9.reuse, -R11.reuse ;  /* 0x0000000930a97223 */ /* 0x180fe2000001080b */
[----:B------:R-:W-:Y:S01]  /*5cd0*/  MUFU.EX2 R181, R181 ;  /* 0x000000b500b57308 */ /* 0x000fe20000000800 */
[-CC-:B------:R-:W-:Y:S01]  /*5ce0*/  FFMA.FTZ R24, R50, R9.reuse, -R11.reuse ;  /* 0x0000000932187223 */ /* 0x180fe2000001080b */
[----:B------:R-:W-:Y:S01]  /*5cf0*/  @!P1 PRMT R42, RZ, 0x654, R40 ;  /* 0x00000654ff2a9816 */ /* 0x000fe20000000028 */
[-CC-:B------:R-:W-:Y:S01]  /*5d00*/  FFMA.FTZ R171, R52, R9.reuse, -R11.reuse ;  /* 0x0000000934ab7223 */ /* 0x180fe2000001080b */
[-CC-:B------:R-:W-:Y:S01]  /*5d10*/  FFMA.FTZ R28, R54, R9.reuse, -R11.reuse ;  /* 0x00000009361c7223 */ /* 0x180fe2000001080b */
[-CC-:B------:R-:W-:Y:S01]  /*5d20*/  FFMA.FTZ R38, R58, R9.reuse, -R11.reuse ;  /* 0x000000093a267223 */ /* 0x180fe2000001080b */
[-CC-:B------:R-:W-:Y:S01]  /*5d30*/  FFMA.FTZ R62, R62, R9.reuse, -R11.reuse ;  /* 0x000000093e3e7223 */ /* 0x180fe2000001080b */
[-CC-:B------:R-:W-:Y:S01]  /*5d40*/  FFMA.FTZ R64, R64, R9.reuse, -R11.reuse ;  /* 0x0000000940407223 */ /* 0x180fe2000001080b */
        /* <DEDUP_REMOVED lines=8> */
[----:B------:R-:W-:Y:S01]  /*5dd0*/  MUFU.EX2 R183, R183 ;  /* 0x000000b700b77308 */ /* 0x000fe20000000800 */
[-CC-:B------:R-:W-:Y:S01]  /*5de0*/  FFMA.FTZ R82, R82, R9.reuse, -R11.reuse ;  /* 0x0000000952527223 */ /* 0x180fe2000001080b */
[----:B------:R-:W-:-:S06]  /*5df0*/  FFMA.FTZ R86, R86, R9, -R11 ;  /* 0x0000000956567223 */ /* 0x000fcc000001080b */
[----:B------:R-:W-:Y:S01]  /*5e00*/  MUFU.EX2 R177, R177 ;  /* 0x000000b100b17308 */ /* 0x000fe20000000800 */
[----:B------:R-:W-:Y:S02]  /*5e10*/  WARPGROUP.DEPBAR.LE gsb0, 0x0 ;  /* 0x00008000000079c5 */ /* 0x000fe40000010000 */
[----:B------:R-:W-:Y:S01]  /*5e20*/  WARPGROUP.ARRIVE ;  /* 0x00000000000079c5 */ /* 0x000fe20000000000 */
[-CC-:B------:R-:W-:Y:S01]  /*5e30*/  FFMA.FTZ R152, R196, R9.reuse, -R33.reuse ;  /* 0x00000009c4987223 */ /* 0x180fe20000010821 */
[-CC-:B------:R-:W-:Y:S01]  /*5e40*/  FFMA.FTZ R154, R200, R9.reuse, -R33.reuse ;  /* 0x00000009c89a7223 */ /* 0x180fe20000010821 */
[-CC-:B------:R-:W-:Y:S01]  /*5e50*/  FFMA.FTZ R196, R178, R9.reuse, -R33.reuse ;  /* 0x00000009b2c47223 */ /* 0x180fe20000010821 */
[-C--:B------:R-:W-:Y:S01]  /*5e60*/  FFMA.FTZ R200, R172, R9.reuse, -R33 ;  /* 0x00000009acc87223 */ /* 0x080fe20000010821 */
[----:B------:R-:W-:Y:S01]  /*5e70*/  MUFU.EX2 R179, R179 ;  /* 0x000000b300b37308 */ /* 0x000fe20000000800 */
[----:B------:R-:W-:Y:S01]  /*5e80*/  HGMMA.64x128x16.F32 R88, R156, gdesc[UR12].tnspB, R88, gsb0 ;  /* 0x41e0000c9c587df0 */ /* 0x000fe20008000858 */
[----:B------:R-:W-:Y:S01]  /*5e90*/  UIADD3 UR14, UR4, 0x300, URZ ;  /* 0x00000300040e7890 */ /* 0x000fe2000fffe03f */
[-CC-:B------:R-:W-:Y:S01]  /*5ea0*/  FFMA.FTZ R153, R56, R9.reuse, -R11.reuse ;  /* 0x0000000938997223 */ /* 0x180fe2000001080b */
[----:B------:R-:W-:Y:S01]  /*5eb0*/  UMOV UR15, 0x40000040 ;  /* 0x40000040000f7882 */ /* 0x000fe20000000000 */
[----:B------:R-:W-:Y:S01]  /*5ec0*/  UIADD3 UR4, UR4, 0x380, URZ ;  /* 0x0000038004047890 */ /* 0x000fe2000fffe03f */
[----:B------:R-:W-:-:S02]  /*5ed0*/  FFMA.FTZ R155, R60, R9, -R11 ;  /* 0x000000093c9b7223 */ /* 0x000fc4000001080b */
[----:B------:R-:W-:Y:S08]  /*5ee0*/  MUFU.EX2 R34, R34 ;  /* 0x0000002200227308 */ /* 0x000ff00000000800 */
[----:B------:R-:W0:Y:S08]  /*5ef0*/  MUFU.EX2 R152, R152 ;  /* 0x0000009800987308 */ /* 0x000e300000000800 */
[----:B------:R-:W-:Y:S08]  /*5f00*/  MUFU.EX2 R173, R173 ;  /* 0x000000ad00ad7308 */ /* 0x000ff00000000800 */
[----:B------:R-:W-:Y:S01]  /*5f10*/  MUFU.EX2 R36, R36 ;  /* 0x0000002400247308 */ /* 0x000fe20000000800 */
[----:B0-----:R-:W-:-:S07]  /*5f20*/  F2FP.F16.F32.PACK_AB R178, R152, R25 ;  /* 0x0000001998b2723e */ /* 0x001fce00000000ff */
[----:B------:R-:W0:Y:S08]  /*5f30*/  MUFU.EX2 R154, R154 ;  /* 0x0000009a009a7308 */ /* 0x000e300000000800 */
[----:B------:R-:W-:Y:S08]  /*5f40*/  MUFU.EX2 R175, R175 ;  /* 0x000000af00af7308 */ /* 0x000ff00000000800 */
[----:B------:R-:W1:Y:S01]  /*5f50*/  MUFU.EX2 R194, R194 ;  /* 0x000000c200c27308 */ /* 0x000e620000000800 */
[----:B0-----:R-:W-:-:S07]  /*5f60*/  F2FP.F16.F32.PACK_AB R172, R154, R27 ;  /* 0x0000001b9aac723e */ /* 0x001fce00000000ff */
[----:B------:R-:W-:Y:S08]  /*5f70*/  MUFU.EX2 R169, R169 ;  /* 0x000000a900a97308 */ /* 0x000ff00000000800 */
[----:B------:R0:W-:Y:S01]  /*5f80*/  MUFU.EX2 R31, R176 ;  /* 0x000000b0001f7308 */ /* 0x0001e20000000800 */
[----:B-1----:R-:W-:-:S07]  /*5f90*/  F2FP.F16.F32.PACK_AB R174, R194, R29 ;  /* 0x0000001dc2ae723e */ /* 0x002fce00000000ff */
[----:B------:R-:W-:Y:S01]  /*5fa0*/  MUFU.EX2 R24, R24 ;  /* 0x0000001800187308 */ /* 0x000fe20000000800 */
[----:B0-----:R-:W-:-:S07]  /*5fb0*/  F2FP.F16.F32.PACK_AB R176, R32, R21 ;  /* 0x0000001520b0723e */ /* 0x001fce00000000ff */
[----:B------:R-:W-:Y:S08]  /*5fc0*/  MUFU.EX2 R196, R196 ;  /* 0x000000c400c47308 */ /* 0x000ff00000000800 */
[----:B------:R-:W-:Y:S08]  /*5fd0*/  MUFU.EX2 R171, R171 ;  /* 0x000000ab00ab7308 */ /* 0x000ff00000000800 */
[----:B------:R-:W-:Y:S08]  /*5fe0*/  MUFU.EX2 R28, R28 ;  /* 0x0000001c001c7308 */ /* 0x000ff00000000800 */
[----:B------:R-:W-:Y:S08]  /*5ff0*/  MUFU.EX2 R198, R198 ;  /* 0x000000c600c67308 */ /* 0x000ff00000000800 */
[----:B------:R-:W-:Y:S08]  /*6000*/  MUFU.EX2 R153, R153 ;  /* 0x0000009900997308 */ /* 0x000ff00000000800 */
[----:B------:R-:W-:Y:S08]  /*6010*/  MUFU.EX2 R37, R210 ;  /* 0x000000d200257308 */ /* 0x000ff00000000800 */
[----:B------:R-:W-:Y:S01]  /*6020*/  MUFU.EX2 R38, R38 ;  /* 0x0000002600267308 */ /* 0x000fe20000000800 */
[----:B------:R-:W-:-:S02]  /*6030*/  WARPGROUP.DEPBAR.LE gsb0, 0x0 ;  /* 0x00008000000079c5 */ /* 0x000fc40000010000 */
[----:B------:R-:W-:Y:S01]  /*6040*/  WARPGROUP.ARRIVE ;  /* 0x00000000000079c5 */ /* 0x000fe20000000000 */
[-CC-:B------:R-:W-:Y:S01]  /*6050*/  FFMA.FTZ R156, R212, R9.reuse, -R33.reuse ;  /* 0x00000009d49c7223 */ /* 0x180fe20000010821 */
[----:B------:R-:W-:Y:S01]  /*6060*/  FFMA.FTZ R158, R216, R9, -R33 ;  /* 0x00000009d89e7223 */ /* 0x000fe20000010821 */
[----:B------:R-:W-:Y:S02]  /*6070*/  MOV R33, UR8 ;  /* 0x0000000800217c02 */ /* 0x000fe40008000f00 */
[----:B------:R-:W-:Y:S01]  /*6080*/  MUFU.EX2 R155, R155 ;  /* 0x0000009b009b7308 */ /* 0x000fe20000000800 */
[----:B------:R-:W-:Y:S01]  /*6090*/  HGMMA.64x128x16.F32 R88, R160, gdesc[UR12].tnspB, R88, gsb0 ;  /* 0x41e0000ca0587df0 */ /* 0x000fe20008000858 */
[----:B------:R-:W-:Y:S01]  /*60a0*/  UMOV UR14, UR4 ;  /* 0x00000004000e7c82 */ /* 0x000fe20008000000 */
[----:B------:R-:W-:Y:S01]  /*60b0*/  UMOV UR15, 0x40000040 ;  /* 0x40000040000f7882 */ /* 0x000fe20000000000 */
[----:B------:R-:W-:Y:S01]  /*60c0*/  @!P1 VIADD R33, R33, 0x34840 ;  /* 0x0003484021219836 */ /* 0x000fe20000000000 */
[----:B------:R-:W-:-:S03]  /*60d0*/  UMOV UR4, UR37 ;  /* 0x0000002500047c82 */ /* 0x000fc60008000000 */
[----:B------:R-:W-:Y:S01]  /*60e0*/  MUFU.EX2 R156, R156 ;  /* 0x0000009c009c7308 */ /* 0x000fe20000000800 */
[----:B------:R-:W-:-:S07]  /*60f0*/  @!P1 PRMT R33, RZ, 0x654, R33 ;  /* 0x00000654ff219816 */ /* 0x000fce0000000021 */
[----:B------:R-:W-:Y:S08]  /*6100*/  MUFU.EX2 R39, R214 ;  /* 0x000000d600277308 */ /* 0x000ff00000000800 */
        /* <DEDUP_REMOVED lines=18> */
[-CC-:B------:R-:W-:Y:S01]  /*6230*/  FFMA.FTZ R162, R192, R9.reuse, -R11.reuse ;  /* 0x00000009c0a27223 */ /* 0x180fe2000001080b */
[----:B------:R-:W-:Y:S02]  /*6240*/  FFMA.FTZ R30, R46, R9, -R11 ;  /* 0x000000092e1e7223 */ /* 0x000fe4000001080b */
[----:B------:R-:W-:Y:S01]  /*6250*/  MUFU.EX2 R161, R72 ;  /* 0x0000004800a17308 */ /* 0x000fe20000000800 */
[----:B------:R-:W-:Y:S07]  /*6260*/  HGMMA.64x128x16.F32 R88, R164, gdesc[UR12].tnspB, R88, gsb0 ;  /* 0x41e0000ca4587df0 */ /* 0x000fee0008000858 */
[----:B------:R-:W-:Y:S08]  /*6270*/  MUFU.EX2 R160, R160 ;  /* 0x000000a000a07308 */ /* 0x000ff00000000800 */
[----:B------:R-:W-:Y:S08]  /*6280*/  MUFU.EX2 R162, R162 ;  /* 0x000000a200a27308 */ /* 0x000ff00000000800 */
[----:B------:R-:W-:Y:S08]  /*6290*/  MUFU.EX2 R30, R30 ;  /* 0x0000001e001e7308 */ /* 0x000ff00000000800 */
[----:B------:R-:W-:Y:S08]  /*62a0*/  MUFU.EX2 R163, R78 ;  /* 0x0000004e00a37308 */ /* 0x000ff00000000800 */
[----:B------:R-:W-:Y:S08]  /*62b0*/  MUFU.EX2 R76, R76 ;  /* 0x0000004c004c7308 */ /* 0x000ff00000000800 */
[----:B------:R-:W-:Y:S08]  /*62c0*/  MUFU.EX2 R49, R49 ;  /* 0x0000003100317308 */ /* 0x000ff00000000800 */
[----:B------:R-:W0:Y:S08]  /*62d0*/  MUFU.EX2 R206, R206 ;  /* 0x000000ce00ce7308 */ /* 0x000e300000000800 */
[----:B------:R-:W-:Y:S08]  /*62e0*/  MUFU.EX2 R51, R51 ;  /* 0x0000003300337308 */ /* 0x000ff00000000800 */
[----:B------:R-:W1:Y:S01]  /*62f0*/  MUFU.EX2 R84, R84 ;  /* 0x0000005400547308 */ /* 0x000e620000000800 */
[----:B------:R-:W-:-:S02]  /*6300*/  WARPGROUP.DEPBAR.LE gsb0, 0x0 ;  /* 0x00008000000079c5 */ /* 0x000fc40000010000 */
[----:B------:R2:W-:Y:S05]  /*6310*/  @!P1 SYNCS.ARRIVE.TRANS64.RED.A1T0 RZ, [R33+URZ], RZ ;  /* 0x000000ff21ff99a7 */ /* 0x0005ea000810043f */
[----:B------:R-:W3:Y:S01]  /*6320*/  MUFU.EX2 R165, R82 ;  /* 0x0000005200a57308 */ /* 0x000ee20000000800 */
[----:B0-----:R-:W-:Y:S02]  /*6330*/  F2FP.F16.F32.PACK_AB R164, R206, R49 ;  /* 0x00000031cea4723e */ /* 0x001fe400000000ff */
[----:B-1----:R-:W-:Y:S01]  /*6340*/  F2FP.F16.F32.PACK_AB R166, R84, R51 ;  /* 0x0000003354a6723e */ /* 0x002fe200000000ff */
[----:B--2---:R-:W-:Y:S01]  /*6350*/  FFMA.FTZ R33, R8, R0, R181 ;  /* 0x0000000008217223 */ /* 0x004fe200000100b5 */
[----:B------:R-:W-:Y:S01]  /*6360*/  FADD.FTZ R0, R234, R3 ;  /* 0x00000003ea007221 */ /* 0x000fe20000010000 */
[----:B------:R0:W-:Y:S01]  /*6370*/  @!P1 SYNCS.ARRIVE.TRANS64.RED.A1T0 RZ, [R42+URZ], RZ ;  /* 0x000000ff2aff99a7 */ /* 0x0001e2000810043f */
[C---:B------:R-:W-:Y:S01]  /*6380*/  F2FP.F16.F32.PACK_AB R181, R20.reuse, R181 ;  /* 0x000000b514b5723e */ /* 0x040fe200000000ff */
[----:B------:R-:W-:Y:S01]  /*6390*/  FADD.FTZ R40, R20, R33 ;  /* 0x0000002114287221 */ /* 0x000fe20000010000 */
[----:B------:R-:W-:Y:S01]  /*63a0*/  FADD.FTZ R3, R15, R0 ;  /* 0x000000000f037221 */ /* 0x000fe20000010000 */
[----:B------:R-:W-:Y:S02]  /*63b0*/  MUFU.EX2 R167, R86 ;  /* 0x0000005600a77308 */ /* 0x000fe40000000800 */
[----:B------:R-:W-:Y:S01]  /*63c0*/  FADD.FTZ R33, R183, R40 ;  /* 0x00000028b7217221 */ /* 0x000fe20000010000 */
[----:B------:R-:W-:Y:S01]  /*63d0*/  FADD.FTZ R0, R26, R3 ;  /* 0x000000031a007221 */ /* 0x000fe20000010000 */
[----:B------:R-:W-:-:S02]  /*63e0*/  F2FP.F16.F32.PACK_AB R183, R160, R183 ;  /* 0x000000b7a0b7723e */ /* 0x000fc400000000ff */
[----:B------:R-:W-:Y:S01]  /*63f0*/  FADD.FTZ R40, R160, R33 ;  /* 0x00000021a0287221 */ /* 0x000fe20000010000 */
[----:B------:R-:W-:Y:S01]  /*6400*/  FADD.FTZ R3, R21, R0 ;  /* 0x0000000015037221 */ /* 0x000fe20000010000 */
[----:B------:R-:W-:Y:S02]  /*6410*/  F2FP.F16.F32.PACK_AB R160, R204, R45 ;  /* 0x0000002dcca0723e */ /* 0x000fe400000000ff */
[----:B------:R-:W-:Y:S01]  /*6420*/  FADD.FTZ R33, R177, R40 ;  /* 0x00000028b1217221 */ /* 0x000fe20000010000 */
[----:B------:R-:W-:Y:S01]  /*6430*/  FADD.FTZ R0, R32, R3 ;  /* 0x0000000320007221 */ /* 0x000fe20000010000 */
[C---:B------:R-:W-:Y:S02]  /*6440*/  F2FP.F16.F32.PACK_AB R177, R162.reuse, R177 ;  /* 0x000000b1a2b1723e */ /* 0x040fe400000000ff */
        /* <DEDUP_REMOVED lines=8> */
[-CC-:B------:R-:W-:Y:S01]  /*64d0*/  FFMA.FTZ R0, R168, R9.reuse, -R11.reuse ;  /* 0x00000009a8007223 */ /* 0x180fe2000001080b */
[----:B------:R-:W-:Y:S01]  /*64e0*/  FFMA.FTZ R11, R170, R9, -R11 ;  /* 0x00000009aa0b7223 */ /* 0x000fe2000001080b */
[----:B------:R-:W-:Y:S01]  /*64f0*/  FADD.FTZ R33, R173, R40 ;  /* 0x00000028ad217221 */ /* 0x000fe20000010000 */
[----:B------:R-:W-:Y:S01]  /*6500*/  FADD.FTZ R40, R154, R3 ;  /* 0x000000039a287221 */ /* 0x000fe20000010000 */
[----:B------:R-:W-:-:S02]  /*6510*/  F2FP.F16.F32.PACK_AB R154, R158, R39 ;  /* 0x000000279e9a723e */ /* 0x000fc400000000ff */
[----:B0-----:R-:W-:Y:S01]  /*6520*/  FADD.FTZ R42, R36, R33 ;  /* 0x00000021242a7221 */ /* 0x001fe20000010000 */
[----:B------:R-:W-:Y:S01]  /*6530*/  FADD.FTZ R3, R29, R40 ;  /* 0x000000281d037221 */ /* 0x000fe20000010000 */
[----:B------:R-:W-:Y:S01]  /*6540*/  MUFU.EX2 R11, R11 ;  /* 0x0000000b000b7308 */ /* 0x000fe20000000800 */
[----:B------:R-:W-:Y:S01]  /*6550*/  F2FP.F16.F32.PACK_AB R179, R34, R179 ;  /* 0x000000b322b3723e */ /* 0x000fe200000000ff */
[----:B------:R-:W-:Y:S01]  /*6560*/  FADD.FTZ R33, R175, R42 ;  /* 0x0000002aaf217221 */ /* 0x000fe20000010000 */
[----:B------:R-:W-:Y:S01]  /*6570*/  FADD.FTZ R40, R194, R3 ;  /* 0x00000003c2287221 */ /* 0x000fe20000010000 */
[----:B------:R-:W-:Y:S02]  /*6580*/  F2FP.F16.F32.PACK_AB R173, R36, R173 ;  /* 0x000000ad24ad723e */ /* 0x000fe400000000ff */
[C---:B------:R-:W-:Y:S01]  /*6590*/  FADD.FTZ R42, R30.reuse, R33 ;  /* 0x000000211e2a7221 */ /* 0x040fe20000010000 */
[----:B------:R-:W-:Y:S01]  /*65a0*/  FADD.FTZ R3, R31, R40 ;  /* 0x000000281f037221 */ /* 0x000fe20000010000 */
[----:B------:R-:W-:-:S02]  /*65b0*/  F2FP.F16.F32.PACK_AB R175, R30, R175 ;  /* 0x000000af1eaf723e */ /* 0x000fc400000000ff */
[----:B------:R-:W-:Y:S01]  /*65c0*/  FADD.FTZ R13, R169, R42 ;  /* 0x0000002aa90d7221 */ /* 0x000fe20000010000 */
[C---:B------:R-:W-:Y:S01]  /*65d0*/  FADD.FTZ R20, R196.reuse, R3 ;  /* 0x00000003c4147221 */ /* 0x040fe20000010000 */
[----:B------:R-:W-:Y:S02]  /*65e0*/  F2FP.F16.F32.PACK_AB R168, R196, R31 ;  /* 0x0000001fc4a8723e */ /* 0x000fe400000000ff */
[C---:B------:R-:W-:Y:S01]  /*65f0*/  FADD.FTZ R26, R24.reuse, R13 ;  /* 0x0000000d181a7221 */ /* 0x040fe20000010000 */
[----:B------:R-:W-:Y:S01]  /*6600*/  FADD.FTZ R3, R35, R20 ;  /* 0x0000001423037221 */ /* 0x000fe20000010000 */
[----:B------:R-:W-:Y:S02]  /*6610*/  F2FP.F16.F32.PACK_AB R169, R24, R169 ;  /* 0x000000a918a9723e */ /* 0x000fe400000000ff */
[----:B------:R-:W-:Y:S01]  /*6620*/  FADD.FTZ R13, R171, R26 ;  /* 0x0000001aab0d7221 */ /* 0x000fe20000010000 */
[C---:B------:R-:W-:Y:S01]  /*6630*/  FADD.FTZ R20, R198.reuse, R3 ;  /* 0x00000003c6147221 */ /* 0x040fe20000010000 */
[----:B------:R-:W-:-:S02]  /*6640*/  F2FP.F16.F32.PACK_AB R170, R198, R35 ;  /* 0x00000023c6aa723e */ /* 0x000fc400000000ff */
[C---:B------:R-:W-:Y:S01]  /*6650*/  FADD.FTZ R26, R28.reuse, R13 ;  /* 0x0000000d1c1a7221 */ /* 0x040fe20000010000 */
[----:B------:R-:W-:Y:S01]  /*6660*/  FADD.FTZ R3, R37, R20 ;  /* 0x0000001425037221 */ /* 0x000fe20000010000 */
[----:B------:R-:W-:Y:S02]  /*6670*/  F2FP.F16.F32.PACK_AB R171, R28, R171 ;  /* 0x000000ab1cab723e */ /* 0x000fe400000000ff */
[----:B------:R-:W-:Y:S01]  /*6680*/  FADD.FTZ R13, R153, R26 ;  /* 0x0000001a990d7221 */ /* 0x000fe20000010000 */
[----:B------:R-:W-:Y:S01]  /*6690*/  FADD.FTZ R20, R156, R3 ;  /* 0x000000039c147221 */ /* 0x000fe20000010000 */
[C---:B------:R-:W-:Y:S02]  /*66a0*/  F2FP.F16.F32.PACK_AB R153, R38.reuse, R153 ;  /* 0x000000992699723e */ /* 0x040fe400000000ff */
[----:B------:R-:W-:Y:S01]  /*66b0*/  FADD.FTZ R26, R38, R13 ;  /* 0x0000000d261a7221 */ /* 0x000fe20000010000 */
[----:B------:R-:W-:Y:S01]  /*66c0*/  FADD.FTZ R3, R39, R20 ;  /* 0x0000001427037221 */ /* 0x000fe20000010000 */
[----:B------:R0:W1:Y:S01]  /*66d0*/  MUFU.EX2 R13, R0 ;  /* 0x00000000000d7308 */ /* 0x0000620000000800 */
[----:B------:R-:W-:Y:S01]  /*66e0*/  F2FP.F16.F32.PACK_AB R156, R200, R41 ;  /* 0x00000029c89c723e */ /* 0x000fe200000000ff */
        /* <DEDUP_REMOVED lines=10> */
[----:B------:R-:W-:-:S03]  /*6790*/  FADD.FTZ R3, R43, R20 ;  /* 0x000000142b037221 */ /* 0x000fc60000010000 */
        /* <DEDUP_REMOVED lines=11> */
[----:B0-----:R-:W-:Y:S01]  /*6850*/  FADD.FTZ R0, R76, R3 ;  /* 0x000000034c007221 */ /* 0x001fe20000010000 */
[C---:B------:R-:W-:Y:S02]  /*6860*/  F2FP.F16.F32.PACK_AB R163, R80.reuse, R163 ;  /* 0x000000a350a3723e */ /* 0x040fe400000000ff */
[----:B------:R-:W-:Y:S01]  /*6870*/  FADD.FTZ R26, R80, R26 ;  /* 0x0000001a501a7221 */ /* 0x000fe20000010000 */
[----:B------:R-:W-:-:S03]  /*6880*/  FADD.FTZ R3, R49, R0 ;  /* 0x0000000031037221 */ /* 0x000fc60000010000 */
[----:B---3--:R-:W-:Y:S01]  /*6890*/  FADD.FTZ R26, R165, R26 ;  /* 0x0000001aa51a7221 */ /* 0x008fe20000010000 */
[----:B------:R-:W-:Y:S01]  /*68a0*/  FADD.FTZ R0, R206, R3 ;  /* 0x00000003ce007221 */ /* 0x000fe20000010000 */
[C---:B-1----:R-:W-:Y:S02]  /*68b0*/  F2FP.F16.F32.PACK_AB R165, R13.reuse, R165 ;  /* 0x000000a50da5723e */ /* 0x042fe400000000ff */
[----:B------:R-:W-:Y:S01]  /*68c0*/  FADD.FTZ R26, R13, R26 ;  /* 0x0000001a0d1a7221 */ /* 0x000fe20000010000 */
[----:B------:R-:W-:Y:S01]  /*68d0*/  FADD.FTZ R3, R51, R0 ;  /* 0x0000000033037221 */ /* 0x000fe20000010000 */
[----:B------:R-:W-:Y:S02]  /*68e0*/  MOV R13, R12 ;  /* 0x0000000c000d7202 */ /* 0x000fe40000000f00 */
[----:B------:R-:W-:Y:S01]  /*68f0*/  FADD.FTZ R26, R167, R26 ;  /* 0x0000001aa71a7221 */ /* 0x000fe20000010000 */
[----:B------:R-:W-:Y:S01]  /*6900*/  F2FP.F16.F32.PACK_AB R167, R11, R167 ;  /* 0x000000a70ba7723e */ /* 0x000fe200000000ff */
[----:B------:R-:W-:-:S02]  /*6910*/  FADD.FTZ R3, R84, R3 ;  /* 0x0000000354037221 */ /* 0x000fc40000010000 */
[----:B------:R-:W-:Y:S01]  /*6920*/  FADD.FTZ R0, R11, R26 ;  /* 0x0000001a0b007221 */ /* 0x000fe20000010000 */
[----:B------:R-:W-:Y:S01]  /*6930*/  IMAD.MOV.U32 R11, RZ, RZ, R14 ;  /* 0x000000ffff0b7224 */ /* 0x000fe200078e000e */
[----:B------:R-:W-:Y:S06]  /*6940*/  @P2 BRA `(.L_x_24) ;  /* 0xffffffd400b42947 */ /* 0x000fec000383ffff */
.L_x_15:
[----:B------:R-:W-:Y:S06]  /*6950*/  BAR.ARV 0x8, 0x180 ;  /* 0x0206000000007b1d */ /* 0x000fec0000002000 */
        /* <DEDUP_REMOVED lines=64> */
[----:B------:R-:W-:Y:S06]  /*6d60*/  @!P0 BRA `(.L_x_25) ;  /* 0x0000000000048947 */ /* 0x000fec0003800000 */
[----:B------:R-:W-:Y:S01]  /*6d70*/  BPT.TRAP 0x1 ;  /* 0x000000040000795c */ /* 0x000fe20000300000 */
.L_x_25:
        /* <DEDUP_REMOVED lines=9> */
.L_x_26:
[----:B-1----:R-:W-:Y:S05]  /*6e10*/  @P2 BRA `(.L_x_27) ;  /* 0x0000000000082947 */ /* 0x002fea0003800000 */
[----:B------:R-:W1:Y:S02]  /*6e20*/  SYNCS.PHASECHK.TRANS64.TRYWAIT P0, [UR12+0x34850], R4 ;  /* 0x03485004ff0075a7 */ /* 0x000e64000800014c */
[----:B-1----:R-:W-:Y:S05]  /*6e30*/  @!P0 BRA `(.L_x_28) ;  /* 0x0000006000148947 */ /* 0x002fea0003800000 */
.L_x_27:
[----:B------:R-:W-:Y:S01]  /*6e40*/  UIADD3 UR5, UR4, 0x400, URZ ;  /* 0x0000040004057890 */ /* 0x000fe2000fffe03f */
[----:B------:R-:W-:Y:S01]  /*6e50*/  WARPGROUP.ARRIVE ;  /* 0x00000000000079c5 */ /* 0x000fe20000000000 */
[----:B------:R-:W-:Y:S01]  /*6e60*/  UMOV UR7, 0x40000040 ;  /* 0x4000004000077882 */ /* 0x000fe20000000000 */
[----:B01----:R-:W0:Y:S01]  /*6e70*/  SHFL.BFLY PT, R4, R3, 0x2, 0x1f ;  /* 0x0c401f0003047f89 */ /* 0x003e2200000e0000 */
[----:B------:R-:W-:Y:S01]  /*6e80*/  USHF.R.U32.HI UR5, URZ, 0x4, UR5 ;  /* 0x000000043f057899 */ /* 0x000fe20008011605 */
[----:B------:R-:W-:Y:S01]  /*6e90*/  IMAD.MOV.U32 R95, RZ, RZ, -0x800000 ;  /* 0xff800000ff5f7424 */ /* 0x000fe200078e00ff */
[----:B------:R-:W-:Y:S01]  /*6ea0*/  CS2R R98, SRZ ;  /* 0x0000000000627805 */ /* 0x000fe2000001ff00 */
[----:B------:R-:W1:Y:S01]  /*6eb0*/  SHFL.BFLY PT, R5, R0, 0x2, 0x1f ;  /* 0x0c401f0000057f89 */ /* 0x000e6200000e0000 */
[----:B------:R-:W-:Y:S01]  /*6ec0*/  ULOP3.LUT UR5, UR5, 0x3fff, URZ, 0xc0, !UPT ;  /* 0x00003fff05057892 */ /* 0x000fe2000f8ec03f */
[----:B------:R-:W-:Y:S01]  /*6ed0*/  MOV R94, 0xff800000 ;  /* 0xff800000005e7802 */ /* 0x000fe20000000f00 */
[----:B------:R-:W2:Y:S01]  /*6ee0*/  LDC R114, c[0x0][0xc38] ;  /* 0x00030e00ff727b82 */ /* 0x000ea20000000800 */
[----:B------:R-:W-:Y:S01]  /*6ef0*/  R2UR UR13, R184 ;  /* 0x00000000b80d72ca */ /* 0x000fe200000e0000 */
[----:B------:R-:W-:Y:S01]  /*6f00*/  ULOP3.LUT UR5, UR5, 0x4000000, URZ, 0xfc, !UPT ;  /* 0x0400000005057892 */ /* 0x000fe2000f8efc3f */
[----:B------:R-:W-:-:S03]  /*6f10*/  ULDC UR10, c[0x0][0xc44] ;  /* 0x00031100000a7ab9 */ /* 0x000fc60000000800 */
[----:B------:R-:W-:-:S07]  /*6f20*/  ULEA UR8, UR36, UR5, 0xb ;  /* 0x0000000524087291 */ /* 0x000fce000f8e583f */
[----:B------:R-:W-:Y:S01]  /*6f30*/  UMOV UR6, UR8 ;  /* 0x0000000800067c82 */ /* 0x000fe20008000000 */
[----:B------:R-:W3:Y:S02]  /*6f40*/  S2UR UR5, SR_SWINHI ;  /* 0x00000000000579c3 */ /* 0x000ee40000002f00 */
[----:B---3--:R-:W-:Y:S01]  /*6f50*/  HGMMA.64x128x16.F32 R24, R180, gdesc[UR4].tnspB, R24, gsb0 ;  /* 0x41e00004b4187df0 */ /* 0x008fe20008000818 */
[----:B------:R-:W-:Y:S01]  /*6f60*/  UIADD3 UR6, UR8, 0x80, URZ ;  /* 0x0000008008067890 */ /* 0x000fe2000fffe03f */
[----:B0-----:R-:W-:Y:S01]  /*6f70*/  FADD.FTZ R4, R4, R3 ;  /* 0x0000000304047221 */ /* 0x001fe20000010000 */
[----:B------:R-:W-:Y:S01]  /*6f80*/  UMOV UR7, 0x40000040 ;  /* 0x4000004000077882 */ /* 0x000fe20000000000 */
[----:B------:R-:W-:Y:S02]  /*6f90*/  IMAD R3, R22, 0x40, R16 ;  /* 0x0000004016037824 */ /* 0x000fe400078e0210 */
[----:B-1----:R-:W-:Y:S02]  /*6fa0*/  FADD.FTZ R6, R5, R0 ;  /* 0x0000000005067221 */ /* 0x002fe40000010000 */
[----:B------:R-:W0:Y:S04]  /*6fb0*/  SHFL.BFLY PT, R5, R4, 0x1, 0x1f ;  /* 0x0c201f0004057f89 */ /* 0x000e2800000e0000 */
[----:B------:R-:W1:Y:S01]  /*6fc0*/  SHFL.BFLY PT, R7, R6, 0x1, 0x1f ;  /* 0x0c201f0006077f89 */ /* 0x000e6200000e0000 */
[----:B0-----:R-:W-:Y:S01]  /*6fd0*/  FADD.FTZ R8, R4, R5 ;  /* 0x0000000504087221 */ /* 0x001fe20000010000 */
[----:B-1----:R-:W-:-:S04]  /*6fe0*/  FADD.FTZ R11, R6, R7 ;  /* 0x00000007060b7221 */ /* 0x002fc80000010000 */
[----:B------:R-:W-:Y:S02]  /*6ff0*/  FSETP.NE.FTZ.AND P0, PT, R8, RZ, PT ;  /* 0x000000ff0800720b */ /* 0x000fe40003f15000 */
[----:B------:R-:W-:-:S11]  /*7000*/  FSETP.NE.FTZ.AND P2, PT, R11, RZ, PT ;  /* 0x000000ff0b00720b */ /* 0x000fd60003f55000 */
[----:B------:R-:W0:Y:S02]  /*7010*/  @P0 MUFU.LG2 R0, R8 ;  /* 0x0000000800000308 */ /* 0x000e240000000c00 */
[----:B------:R-:W-:-:S06]  /*7020*/  @P2 FMUL.FTZ R6, R9, 0.69314718246459960938 ;  /* 0x3f31721809062820 */ /* 0x000fcc0000410000 */
[----:B------:R-:W1:Y:S08]  /*7030*/  @P2 MUFU.LG2 R7, R11 ;  /* 0x0000000b00072308 */ /* 0x000e700000000c00 */
[----:B------:R3:W4:Y:S01]  /*7040*/  @P0 MUFU.RCP R99, R8 ;  /* 0x0000000800630308 */ /* 0x0007220000001000 */
[----:B0-----:R-:W-:-:S07]  /*7050*/  @P0 FMUL.FTZ R0, R0, 0.69314718246459960938 ;  /* 0x3f31721800000820 */ /* 0x001fce0000410000 */
[----:B------:R0:W4:Y:S01]  /*7060*/  @P2 MUFU.RCP R98, R11 ;  /* 0x0000000b00622308 */ /* 0x0001220000001000 */
[----:B-1----:R-:W-:-:S04]  /*7070*/  @P2 FMUL.FTZ R7, R7, 0.69314718246459960938 ;  /* 0x3f31721807072820 */ /* 0x002fc80000410000 */
[----:B------:R-:W-:Y:S01]  /*7080*/  @P2 FFMA.FTZ R94, R6, R14, R7 ;  /* 0x0000000e065e2223 */ /* 0x000fe20000010007 */
[----:B------:R-:W-:Y:S02]  /*7090*/  WARPGROUP.DEPBAR.LE gsb0, 0x0 ;  /* 0x00008000000079c5 */ /* 0x000fe40000010000 */
[----:B------:R-:W-:-:S06]  /*70a0*/  WARPGROUP.ARRIVE ;  /* 0x00000000000079c5 */ /* 0x000fcc0000000000 */
[----:B------:R-:W-:Y:S01]  /*70b0*/  HGMMA.64x128x16.F32 R24, R176, gdesc[UR4].tnspB, R24, gsb0 ;  /* 0x41e00004b0187df0 */ /* 0x000fe20008000818 */
[----:B------:R-:W-:Y:S01]  /*70c0*/  UIADD3 UR6, UR8, 0x100, URZ ;  /* 0x0000010008067890 */ /* 0x000fe2000fffe03f */
[----:B------:R-:W-:Y:S01]  /*70d0*/  UMOV UR7, 0x40000040 ;  /* 0x4000004000077882 */ /* 0x000fe20000000000 */
[----:B------:R-:W-:Y:S02]  /*70e0*/  WARPGROUP.DEPBAR.LE gsb0, 0x0 ;  /* 0x00008000000079c5 */ /* 0x000fe40000010000 */
[----:B------:R-:W-:-:S07]  /*70f0*/  WARPGROUP.ARRIVE ;  /* 0x00000000000079c5 */ /* 0x000fce0000000000 */
        /* <DEDUP_REMOVED lines=18> */
[----:B------:R-:W-:Y:S01]  /*7220*/  UIADD3 UR8, UR8, 0x380, URZ ;  /* 0x0000038008087890 */ /* 0x000fe2000fffe03f */
[----:B------:R-:W-:Y:S02]  /*7230*/  WARPGROUP.DEPBAR.LE gsb0, 0x0 ;  /* 0x00008000000079c5 */ /* 0x000fe40000010000 */
[----:B------:R-:W-:-:S06]  /*7240*/  WARPGROUP.ARRIVE ;  /* 0x00000000000079c5 */ /* 0x000fcc0000000000 */
[----:B------:R-:W-:Y:S01]  /*7250*/  HGMMA.64x128x16.F32 R24, R160, gdesc[UR4].tnspB, R24, gsb0 ;  /* 0x41e00004a0187df0 */ /* 0x000fe20008000818 */
[----:B------:R-:W-:Y:S01]  /*7260*/  UMOV UR6, UR4 ;  /* 0x0000000400067c82 */ /* 0x000fe20008000000 */
[----:B------:R-:W-:Y:S01]  /*7270*/  UMOV UR7, UR5 ;  /* 0x0000000500077c82 */ /* 0x000fe20008000000 */
[----:B------:R-:W-:Y:S01]  /*7280*/  UIADD3 UR5, -UR38, URZ, URZ ;  /* 0x0000003f26057290 */ /* 0x000fe2000fffe13f */
[----:B------:R-:W-:Y:S01]  /*7290*/  IMAD.U32 R88, RZ, RZ, UR6 ;  /* 0x00000006ff587e24 */ /* 0x000fe2000f8e00ff */
[----:B------:R-:W-:Y:S01]  /*72a0*/  UMOV UR6, UR8 ;  /* 0x0000000800067c82 */ /* 0x000fe20008000000 */
[----:B------:R-:W-:Y:S01]  /*72b0*/  IMAD.U32 R89, RZ, RZ, UR7 ;  /* 0x00000007ff597e24 */ /* 0x000fe2000f8e00ff */
[----:B------:R-:W-:Y:S01]  /*72c0*/  UMOV UR7, 0x40000040 ;  /* 0x4000004000077882 */ /* 0x000fe20000000000 */
[----:B------:R-:W-:Y:S01]  /*72d0*/  UIMAD UR10, UR10, UR5, UR13 ;  /* 0x000000050a0a72a4 */ /* 0x000fe2000f8e020d */
[----:B------:R-:W-:Y:S01]  /*72e0*/  IMAD.WIDE R4, R188, 0x2, R88 ;  /* 0x00000002bc047825 */ /* 0x000fe200078e0258 */
[----:B------:R-:W-:-:S02]  /*72f0*/  ULDC.64 UR8, c[0x0][0xb90] ;  /* 0x0002e40000087ab9 */ /* 0x000fc40000000a00 */
[----:B------:R-:W-:Y:S01]  /*7300*/  USHF.R.S32.HI UR11, URZ, 0x1f, UR10 ;  /* 0x0000001f3f0b7899 */ /* 0x000fe2000801140a */
[----:B------:R-:W-:-:S04]  /*7310*/  IMAD.WIDE R88, R3, 0x2, R88 ;  /* 0x0000000203587825 */ /* 0x000fc800078e0258 */
[----:B------:R-:W-:Y:S01]  /*7320*/  @P0 FMUL.FTZ R3, R9, 0.69314718246459960938 ;  /* 0x3f31721809030820 */ /* 0x000fe20000410000 */
[C---:B------:R-:W-:Y:S01]  /*7330*/  IADD3 R97, P6, R4.reuse, 0x4060, RZ ;  /* 0x0000406004617810 */ /* 0x040fe20007fde0ff */
[----:B------:R-:W-:Y:S01]  /*7340*/  UIMAD UR5, UR11, UR8, URZ ;  /* 0x000000080b0572a4 */ /* 0x000fe2000f8e023f */
[C---:B------:R-:W-:Y:S01]  /*7350*/  LOP3.LUT R111, R4.reuse, 0x380, RZ, 0xc0, !PT ;  /* 0x00000380046f7812 */ /* 0x040fe200078ec0ff */
[----:B------:R-:W-:Y:S01]  /*7360*/  @P0 FFMA.FTZ R95, R3, R12, R0 ;  /* 0x0000000c035f0223 */ /* 0x000fe20000010000 */
[----:B------:R-:W-:Y:S01]  /*7370*/  IADD3 R3, P5, R4, 0x4040, RZ ;  /* 0x0000404004037810 */ /* 0x000fe20007fbe0ff */
[----:B------:R-:W-:Y:S01]  /*7380*/  UIMAD UR5, UR10, UR9, UR5 ;  /* 0x000000090a0572a4 */ /* 0x000fe2000f8e0205 */
[----:B------:R-:W-:Y:S02]  /*7390*/  LOP3.LUT R96, R97, 0x380, RZ, 0xc0, !PT ;  /* 0x0000038061607812 */ /* 0x000fe400078ec0ff */
[----:B------:R-:W-:Y:S01]  /*73a0*/  LOP3.LUT R0, R3, 0x380, RZ, 0xc0, !PT ;  /* 0x0000038003007812 */ /* 0x000fe200078ec0ff */
[----:B------:R-:W-:Y:S01]  /*73b0*/  IMAD.X R109, RZ, RZ, R5, P5 ;  /* 0x000000ffff6d7224 */ /* 0x000fe200028e0605 */
[----:B------:R-:W-:-:S02]  /*73c0*/  SHF.R.U64 R96, R96, 0x3, RZ ;  /* 0x0000000360607819 */ /* 0x000fc400000012ff */
[----:B------:R-:W-:Y:S02]  /*73d0*/  SHF.R.U64 R0, R0, 0x3, RZ ;  /* 0x0000000300007819 */ /* 0x000fe400000012ff */
[----:B------:R-:W-:Y:S02]  /*73e0*/  SHF.R.U64 R111, R111, 0x3, RZ ;  /* 0x000000036f6f7819 */ /* 0x000fe400000012ff */
[----:B------:R-:W-:Y:S02]  /*73f0*/  LOP3.LUT R108, R0, R3, RZ, 0x3c, !PT ;  /* 0x00000003006c7212 */ /* 0x000fe400078e3cff */
[----:B------:R-:W1:Y:S01]  /*7400*/  LDC R0, c[0x0][0xbe8] ;  /* 0x0002fa00ff007b82 */ /* 0x000e620000000800 */
[----:B------:R-:W-:Y:S02]  /*7410*/  IADD3 R9, P3, R4, 0x4000, RZ ;  /* 0x0000400004097810 */ /* 0x000fe40007f7e0ff */
[----:B------:R-:W-:Y:S01]  /*7420*/  LOP3.LUT R96, R96, R97, RZ, 0x3c, !PT ;  /* 0x0000006160607212 */ /* 0x000fe200078e3cff */
[--C-:B------:R-:W-:Y:S01]  /*7430*/  IMAD.X R97, RZ, RZ, R5.reuse, P6 ;  /* 0x000000ffff617224 */ /* 0x100fe200030e0605 */
[C---:B------:R-:W-:Y:S01]  /*7440*/  IADD3 R10, P4, R4.reuse, 0x4020, RZ ;  /* 0x00004020040a7810 */ /* 0x040fe20007f9e0ff */
[----:B------:R-:W-:Y:S01]  /*7450*/  IMAD.X R107, RZ, RZ, R5, P3 ;  /* 0x000000ffff6b7224 */ /* 0x000fe200018e0605 */
[----:B------:R-:W-:-:S02]  /*7460*/  IADD3 R6, P2, R4, 0x20, RZ ;  /* 0x0000002004067810 */ /* 0x000fc40007f5e0ff */
[C---:B------:R-:W-:Y:S01]  /*7470*/  IADD3 R7, P0, R4.reuse, 0x60, RZ ;  /* 0x0000006004077810 */ /* 0x040fe20007f1e0ff */
[--C-:B------:R-:W-:Y:S01]  /*7480*/  IMAD.X R105, RZ, RZ, R5.reuse, P4 ;  /* 0x000000ffff697224 */ /* 0x100fe200020e0605 */
[----:B---3--:R-:W-:Y:S01]  /*7490*/  IADD3 R8, P6, R4, 0x40, RZ ;  /* 0x0000004004087810 */ /* 0x008fe20007fde0ff */
[--C-:B------:R-:W-:Y:S01]  /*74a0*/  IMAD.X R103, RZ, RZ, R5.reuse, P2 ;  /* 0x000000ffff677224 */ /* 0x100fe200010e0605 */
[----:B------:R-:W-:Y:S01]  /*74b0*/  LOP3.LUT R110, R111, R4, RZ, 0x3c, !PT ;  /* 0x000000046f6e7212 */ /* 0x000fe200078e3cff */
[--C-:B------:R-:W-:Y:S01]  /*74c0*/  IMAD.MOV.U32 R111, RZ, RZ, R5.reuse ;  /* 0x000000ffff6f7224 */ /* 0x100fe200078e0005 */
[----:B------:R-:W-:Y:S01]  /*74d0*/  LOP3.LUT R4, R9, 0x380, RZ, 0xc0, !PT ;  /* 0x0000038009047812 */ /* 0x000fe200078ec0ff */
[----:B------:R-:W-:Y:S01]  /*74e0*/  IMAD.X R93, RZ, RZ, R5, P6 ;  /* 0x000000ffff5d7224 */ /* 0x000fe200030e0605 */
[----:B------:R-:W-:Y:S02]  /*74f0*/  IADD3.X R101, RZ, R5, RZ, P0, !PT ;  /* 0x00000005ff657210 */ /* 0x000fe400007fe4ff */
[----:B------:R-:W-:-:S02]  /*7500*/  LOP3.LUT R3, R6, 0x380, RZ, 0xc0, !PT ;  /* 0x0000038006037812 */ /* 0x000fc400078ec0ff */
[----:B------:R-:W-:Y:S02]  /*7510*/  SHF.R.U64 R4, R4, 0x3, RZ ;  /* 0x0000000304047819 */ /* 0x000fe400000012ff */
[----:B------:R-:W-:Y:S02]  /*7520*/  IADD3 R15, P0, R88, 0x2000, RZ ;  /* 0x00002000580f7810 */ /* 0x000fe40007f1e0ff */
[----:B-1----:R-:W-:Y:S02]  /*7530*/  ISETP.NE.AND P2, PT, R0, 0x1, PT ;  /* 0x000000010000780c */ /* 0x002fe40003f45270 */
[----:B------:R-:W-:Y:S02]  /*7540*/  SHF.R.U64 R3, R3, 0x3, RZ ;  /* 0x0000000303037819 */ /* 0x000fe400000012ff */
[----:B------:R-:W-:Y:S02]  /*7550*/  LOP3.LUT R106, R4, R9, RZ, 0x3c, !PT ;  /* 0x00000009046a7212 */ /* 0x000fe400078e3cff */
[----:B------:R-:W-:-:S02]  /*7560*/  LOP3.LUT R14, R15, 0x380, RZ, 0xc0, !PT ;  /* 0x000003800f0e7812 */ /* 0x000fc400078ec0ff */
[----:B------:R-:W-:Y:S02]  /*7570*/  LOP3.LUT R4, R7, 0x380, RZ, 0xc0, !PT ;  /* 0x0000038007047812 */ /* 0x000fe400078ec0ff */
[----:B------:R-:W-:Y:S02]  /*7580*/  LOP3.LUT R102, R3, R6, RZ, 0x3c, !PT ;  /* 0x0000000603667212 */ /* 0x000fe400078e3cff */
[----:B------:R-:W-:Y:S01]  /*7590*/  SHF.R.U64 R14, R14, 0x3, RZ ;  /* 0x000000030e0e7819 */ /* 0x000fe200000012ff */
[----:B------:R-:W1:Y:S01]  /*75a0*/  @P2 LDC R112, c[0x0][0xbec] ;  /* 0x0002fb00ff702b82 */ /* 0x000e620000000800 */
[----:B------:R-:W-:Y:S02]  /*75b0*/  LOP3.LUT R3, R8, 0x380, RZ, 0xc0, !PT ;  /* 0x0000038008037812 */ /* 0x000fe400078ec0ff */
[----:B------:R-:W-:Y:S02]  /*75c0*/  SHF.R.U64 R4, R4, 0x3, RZ ;  /* 0x0000000304047819 */ /* 0x000fe400000012ff */
[----:B------:R-:W-:Y:S01]  /*75d0*/  LOP3.LUT R14, R14, R15, RZ, 0x3c, !PT ;  /* 0x0000000f0e0e7212 */ /* 0x000fe200078e3cff */
[----:B------:R-:W-:Y:S01]  /*75e0*/  IMAD.X R15, RZ, RZ, R89, P0 ;  /* 0x000000ffff0f7224 */ /* 0x000fe200000e0659 */
[----:B------:R-:W-:-:S02]  /*75f0*/  SHF.R.U64 R3, R3, 0x3, RZ ;  /* 0x0000000303037819 */ /* 0x000fc400000012ff */
[----:B------:R-:W-:Y:S02]  /*7600*/  LOP3.LUT R100, R4, R7, RZ, 0x3c, !PT ;  /* 0x0000000704647212 */ /* 0x000fe400078e3cff */
[----:B------:R-:W-:Y:S02]  /*7610*/  IADD3 R4, P0, R88, 0x7000, RZ ;  /* 0x0000700058047810 */ /* 0x000fe40007f1e0ff */
[----:B------:R-:W-:Y:S02]  /*7620*/  LOP3.LUT R92, R3, R8, RZ, 0x3c, !PT ;  /* 0x00000008035c7212 */ /* 0x000fe400078e3cff */
[----:B------:R-:W-:Y:S02]  /*7630*/  LOP3.LUT R3, R4, 0x380, RZ, 0xc0, !PT ;  /* 0x0000038004037812 */ /* 0x000fe400078ec0ff */
[----:B------:R-:W-:Y:S02]  /*7640*/  MOV R110, R110 ;  /* 0x0000006e006e7202 */ /* 0x000fe40000000f00 */
[----:B------:R-:W3:Y:S01]  /*7650*/  @P2 LDC R111, c[0x0][0xbf0] ;  /* 0x0002fc00ff6f2b82 */ /* 0x000ee20000000800 */
[----:B------:R-:W-:-:S02]  /*7660*/  SHF.R.U64 R3, R3, 0x3, RZ ;  /* 0x0000000303037819 */ /* 0x000fc400000012ff */
[----:B------:R-:W-:Y:S02]  /*7670*/  LOP3.LUT R5, R10, 0x380, RZ, 0xc0, !PT ;  /* 0x000003800a057812 */ /* 0x000fe400078ec0ff */
[----:B------:R-:W-:Y:S01]  /*7680*/  LOP3.LUT R4, R3, R4, RZ, 0x3c, !PT ;  /* 0x0000000403047212 */ /* 0x000fe200078e3cff */
[----:B------:R-:W-:Y:S01]  /*7690*/  IMAD R3, RZ, RZ, -UR13 ;  /* 0x8000000dff037e24 */ /* 0x000fe2000f8e02ff */
[----:B------:R-:W-:Y:S02]  /*76a0*/  MOV R106, R106 ;  /* 0x0000006a006a7202 */ /* 0x000fe40000000f00 */
[----:B------:R-:W-:Y:S01]  /*76b0*/  SHF.R.U64 R5, R5, 0x3, RZ ;  /* 0x0000000305057819 */ /* 0x000fe200000012ff */
[----:B--2---:R-:W-:Y:S01]  /*76c0*/  IMAD R3, R114, R3, UR39 ;  /* 0x0000002772037e24 */ /* 0x004fe2000f8e0203 */
[----:B------:R-:W-:Y:S02]  /*76d0*/  MOV R107, R102 ;  /* 0x00000066006b7202 */ /* 0x000fe40000000f00 */
[----:B------:R-:W-:-:S02]  /*76e0*/  MOV R103, R92 ;  /* 0x0000005c00677202 */ /* 0x000fc40000000f00 */
[----:B------:R-:W2:Y:S01]  /*76f0*/  LDC.64 R92, c[0x0][0xb98] ;  /* 0x0002e600ff5c7b82 */ /* 0x000ea20000000a00 */
[----:B------:R-:W-:Y:S02]  /*7700*/  MOV R96, R96 ;  /* 0x0000006000607202 */ /* 0x000fe40000000f00 */
[----:B------:R-:W-:Y:S02]  /*7710*/  LOP3.LUT R104, R5, R10, RZ, 0x3c, !PT ;  /* 0x0000000a05687212 */ /* 0x000fe400078e3cff */
[----:B------:R-:W-:Y:S01]  /*7720*/  MOV R97, R108 ;  /* 0x0000006c00617202 */ /* 0x000fe20000000f00 */
[----:B------:R-:W-:Y:S01]  /*7730*/  IMAD.U32 R108, RZ, RZ, UR12 ;  /* 0x0000000cff6c7e24 */ /* 0x000fe2000f8e00ff */
[----:B------:R-:W-:Y:S01]  /*7740*/  MOV R104, R104 ;  /* 0x0000006800687202 */ /* 0x000fe20000000f00 */
[----:B------:R-:W-:Y:S01]  /*7750*/  IMAD R109, R3, 0x80, R187 ;  /* 0x00000080036d7824 */ /* 0x000fe200078e02bb */
[----:B------:R-:W-:Y:S01]  /*7760*/  MOV R100, R100 ;  /* 0x0000006400647202 */ /* 0x000fe20000000f00 */
[----:B------:R-:W-:Y:S01]  /*7770*/  @!P1 VIADD R105, R108, 0x34860 ;  /* 0x000348606c699836 */ /* 0x000fe20000000000 */
[C---:B------:R-:W-:Y:S01]  /*7780*/  IADD3 R21, P6, R88.reuse, 0x1000, RZ ;  /* 0x0000100058157810 */ /* 0x040fe20007fde0ff */
[----:B-1----:R-:W-:Y:S01]  /*7790*/  @P2 IMAD.HI.U32 R102, R109, R112, RZ ;  /* 0x000000706d662227 */ /* 0x002fe200078e00ff */
[----:B------:R-:W-:Y:S01]  /*77a0*/  USHF.R.S32.HI UR12, URZ, 0x1f, UR38 ;  /* 0x0000001f3f0c7899 */ /* 0x000fe20008011426 */
[----:B------:R-:W-:-:S02]  /*77b0*/  LOP3.LUT R5, R88, 0x380, RZ, 0xc0, !PT ;  /* 0x0000038058057812 */ /* 0x000fc400078ec0ff */
[----:B------:R-:W-:Y:S01]  /*77c0*/  @!P1 PRMT R105, RZ, 0x654, R105 ;  /* 0x00000654ff699816 */ /* 0x000fe20000000069 */
[----:B------:R-:W-:Y:S01]  /*77d0*/  IMAD.MOV.U32 R101, RZ, RZ, R109 ;  /* 0x000000ffff657224 */ /* 0x000fe200078e006d */
[----:B---3--:R-:W-:Y:S02]  /*77e0*/  @P2 SHF.R.U32.HI R101, RZ, R111, R102 ;  /* 0x0000006fff652219 */ /* 0x008fe40000011666 */
[----:B------:R-:W-:Y:S02]  /*77f0*/  LOP3.LUT R20, R21, 0x380, RZ, 0xc0, !PT ;  /* 0x0000038015147812 */ /* 0x000fe400078ec0ff */
[----:B------:R-:W-:Y:S02]  /*7800*/  SHF.R.U64 R5, R5, 0x3, RZ ;  /* 0x0000000305057819 */ /* 0x000fe400000012ff */
[----:B------:R-:W-:Y:S02]  /*7810*/  SHF.R.U64 R20, R20, 0x3, RZ ;  /* 0x0000000314147819 */ /* 0x000fe400000012ff */
[----:B------:R-:W-:-:S02]  /*7820*/  IADD3 R13, P3, R88, 0x3000, RZ ;  /* 0x00003000580d7810 */ /* 0x000fc40007f7e0ff */
[----:B------:R-:W-:Y:S02]  /*7830*/  LOP3.LUT R20, R20, R21, RZ, 0x3c, !PT ;  /* 0x0000001514147212 */ /* 0x000fe400078e3cff */
[----:B------:R-:W-:Y:S02]  /*7840*/  IADD3.X R21, RZ, R89, RZ, P6, !PT ;  /* 0x00000059ff157210 */ /* 0x000fe400037fe4ff */
[C---:B0-----:R-:W-:Y:S02]  /*7850*/  IADD3 R11, P4, R88.reuse, 0x4000, RZ ;  /* 0x00004000580b7810 */ /* 0x041fe40007f9e0ff */
[C---:B------:R-:W-:Y:S02]  /*7860*/  IADD3 R9, P5, R88.reuse, 0x5000, RZ ;  /* 0x0000500058097810 */ /* 0x040fe40007fbe0ff */
[----:B------:R-:W-:Y:S01]  /*7870*/  IADD3 R7, P6, R88, 0x6000, RZ ;  /* 0x0000600058077810 */ /* 0x000fe20007fde0ff */
[----:B------:R-:W-:Y:S02]  /*7880*/  WARPGROUP.DEPBAR.LE gsb0, 0x0 ;  /* 0x00008000000079c5 */ /* 0x000fe40000010000 */
[----:B------:R-:W-:Y:S01]  /*7890*/  WARPGROUP.ARRIVE ;  /* 0x00000000000079c5 */ /* 0x000fe20000000000 */
[----:B------:R-:W-:-:S02]  /*78a0*/  LOP3.LUT R88, R5, R88, RZ, 0x3c, !PT ;  /* 0x0000005805587212 */ /* 0x000fc400078e3cff */
[----:B------:R-:W-:Y:S02]  /*78b0*/  IADD3.X R5, RZ, R89, RZ, P0, !PT ;  /* 0x00000059ff057210 */ /* 0x000fe400007fe4ff */
[----:B------:R-:W-:Y:S01]  /*78c0*/  LOP3.LUT R12, R13, 0x380, RZ, 0xc0, !PT ;  /* 0x000003800d0c7812 */ /* 0x000fe200078ec0ff */
[----:B------:R-:W-:Y:S01]  /*78d0*/  HGMMA.64x128x16.F32 R24, R164, gdesc[UR4].tnspB, R24, gsb0 ;  /* 0x41e00004a4187df0 */ /* 0x000fe20008000818 */
[----:B------:R-:W-:Y:S01]  /*78e0*/  UIMAD.WIDE.U32 UR6, UR10, UR8, URZ ;  /* 0x000000080a0672a5 */ /* 0x000fe2000f8e003f */
[----:B------:R-:W-:Y:S02]  /*78f0*/  LOP3.LUT R6, R7, 0x380, RZ, 0xc0, !PT ;  /* 0x0000038007067812 */ /* 0x000fe400078ec0ff */
[----:B------:R-:W-:Y:S01]  /*7900*/  SHF.R.U64 R12, R12, 0x3, RZ ;  /* 0x000000030c0c7819 */ /* 0x000fe200000012ff */
[----:B------:R-:W-:Y:S01]  /*7910*/  ULDC.64 UR8, c[0x0][0xae8] ;  /* 0x0002ba0000087ab9 */ /* 0x000fe20000000a00 */
[----:B------:R-:W-:Y:S01]  /*7920*/  SHF.R.U64 R6, R6, 0x3, RZ ;  /* 0x0000000306067819 */ /* 0x000fe200000012ff */
[----:B------:R-:W-:Y:S01]  /*7930*/  IMAD.U32 R90, RZ, RZ, UR6 ;  /* 0x00000006ff5a7e24 */ /* 0x000fe2000f8e00ff */
[----:B------:R-:W-:-:S02]  /*7940*/  UIADD3 UR6, UR7, UR5, URZ ;  /* 0x0000000507067290 */ /* 0x000fc4000fffe03f */
[----:B------:R-:W-:Y:S01]  /*7950*/  IMAD.U32 R91, RZ, RZ, UR7 ;  /* 0x00000007ff5b7e24 */ /* 0x000fe2000f8e00ff */
[----:B------:R-:W-:Y:S01]  /*7960*/  LOP3.LUT R12, R12, R13, RZ, 0x3c, !PT ;  /* 0x0000000d0c0c7212 */ /* 0x000fe200078e3cff */
[----:B------:R-:W-:Y:S01]  /*7970*/  ULDC UR5, c[0x0][0xa88] ;  /* 0x0002a20000057ab9 */ /* 0x000fe20000000800 */
[----:B------:R-:W-:Y:S01]  /*7980*/  IMAD.X R13, RZ, RZ, R89, P3 ;  /* 0x000000ffff0d7224 */ /* 0x000fe200018e0659 */
[----:B------:R-:W-:Y:S01]  /*7990*/  LOP3.LUT R10, R11, 0x380, RZ, 0xc0, !PT ;  /* 0x000003800b0a7812 */ /* 0x000fe200078ec0ff */
[----:B------:R-:W-:Y:S01]  /*79a0*/  IMAD.U32 R91, RZ, RZ, UR6 ;  /* 0x00000006ff5b7e24 */ /* 0x000fe2000f8e00ff */
[----:B------:R-:W-:Y:S01]  /*79b0*/  ULDC.64 UR6, c[0x0][0xb88] ;  /* 0x0002e20000067ab9 */ /* 0x000fe20000000a00 */
[----:B------:R-:W-:Y:S01]  /*79c0*/  LOP3.LUT R8, R9, 0x380, RZ, 0xc0, !PT ;  /* 0x0000038009087812 */ /* 0x000fe200078ec0ff */
[----:B--2---:R-:W-:Y:S01]  /*79d0*/  IMAD.WIDE.U32 R90, R92, UR38, R90 ;  /* 0x000000265c5a7c25 */ /* 0x004fe2000f8e005a */
[----:B------:R-:W-:Y:S02]  /*79e0*/  LOP3.LUT R6, R6, R7, RZ, 0x3c, !PT ;  /* 0x0000000706067212 */ /* 0x000fe400078e3cff */
[----:B------:R-:W-:Y:S01]  /*79f0*/  SHF.R.U64 R10, R10, 0x3, RZ ;  /* 0x000000030a0a7819 */ /* 0x000fe200000012ff */
[----:B------:R-:W-:Y:S01]  /*7a00*/  IMAD.X R7, RZ, RZ, R89, P6 ;  /* 0x000000ffff077224 */ /* 0x000fe200030e0659 */
[----:B------:R-:W-:-:S02]  /*7a10*/  SHF.R.U64 R8, R8, 0x3, RZ ;  /* 0x0000000308087819 */ /* 0x000fc400000012ff */
[----:B------:R-:W-:Y:S01]  /*7a20*/  LOP3.LUT R10, R10, R11, RZ, 0x3c, !PT ;  /* 0x0000000b0a0a7212 */ /* 0x000fe200078e3cff */
[--C-:B------:R-:W-:Y:S01]  /*7a30*/  IMAD.X R11, RZ, RZ, R89.reuse, P4 ;  /* 0x000000ffff0b7224 */ /* 0x100fe200020e0659 */
[----:B------:R-:W-:Y:S01]  /*7a40*/  LOP3.LUT R8, R8, R9, RZ, 0x3c, !PT ;  /* 0x0000000908087212 */ /* 0x000fe200078e3cff */
[----:B------:R-:W-:Y:S01]  /*7a50*/  IMAD.X R9, RZ, RZ, R89, P5 ;  /* 0x000000ffff097224 */ /* 0x000fe200028e0659 */
[----:B------:R-:W-:Y:S02]  /*7a60*/  UIADD3 UR4, UR4, 0x34820, URZ ;  /* 0x0003482004047890 */ /* 0x000fe4000fffe03f */
[----:B------:R-:W-:Y:S01]  /*7a70*/  UIADD3 UR36, UR36, 0x1, URZ ;  /* 0x0000000124247890 */ /* 0x000fe2000fffe03f */
[----:B------:R-:W-:Y:S02]  /*7a80*/  WARPGROUP.DEPBAR.LE gsb0, 0x0 ;  /* 0x00008000000079c5 */ /* 0x000fe40000010000 */
[----:B------:R0:W-:Y:S01]  /*7a90*/  @!P1 SYNCS.ARRIVE.TRANS64.RED.A1T0 RZ, [R105+URZ], RZ ;  /* 0x000000ff69ff99a7 */ /* 0x0001e2000810043f */
[-C--:B----4-:R-:W-:Y:S01]  /*7aa0*/  FMUL.FTZ R25, R25, R99.reuse ;  /* 0x0000006319197220 */ /* 0x090fe20000410000 */
        /* <DEDUP_REMOVED lines=31> */
[----:B------:R-:W-:Y:S01]  /*7ca0*/  IADD3 R99, -R101, RZ, RZ ;  /* 0x000000ff65637210 */ /* 0x000fe20007ffe1ff */
[-C--:B------:R-:W-:Y:S01]  /*7cb0*/  FMUL.FTZ R27, R27, R98.reuse ;  /* 0x000000621b1b7220 */ /* 0x080fe20000410000 */
[----:B------:R-:W-:Y:S01]  /*7cc0*/  FMUL.FTZ R26, R26, R98 ;  /* 0x000000621a1a7220 */ /* 0x000fe20000410000 */
[----:B------:R-:W-:Y:S01]  /*7cd0*/  F2FP.F16.F32.PACK_AB R24, R25, R24 ;  /* 0x000000181918723e */ /* 0x000fe200000000ff */
[----:B------:R-:W-:-:S02]  /*7ce0*/  IMAD R36, R92, UR12, RZ ;  /* 0x0000000c5c247c24 */ /* 0x000fc4000f8e02ff */
[----:B------:R-:W-:Y:S01]  /*7cf0*/  FMUL.FTZ R31, R31, R98 ;  /* 0x000000621f1f7220 */ /* 0x000fe20000410000 */
[----:B------:R-:W-:Y:S01]  /*7d00*/  IMAD R99, R0, R99, R109 ;  /* 0x0000006300637224 */ /* 0x000fe200078e026d */
[----:B------:R-:W-:Y:S01]  /*7d10*/  F2FP.F16.F32.PACK_AB R25, R27, R26 ;  /* 0x0000001a1b19723e */ /* 0x000fe200000000ff */
[----:B------:R-:W-:Y:S01]  /*7d20*/  FMUL.FTZ R30, R30, R98 ;  /* 0x000000621e1e7220 */ /* 0x000fe20000410000 */
[----:B------:R-:W-:Y:S01]  /*7d30*/  F2FP.F16.F32.PACK_AB R26, R29, R28 ;  /* 0x0000001c1d1a723e */ /* 0x000fe200000000ff */
[----:B------:R-:W-:Y:S01]  /*7d40*/  IMAD R93, R93, UR38, R36 ;  /* 0x000000265d5d7c24 */ /* 0x000fe2000f8e0224 */
[----:B------:R-:W-:Y:S01]  /*7d50*/  F2FP.F16.F32.PACK_AB R28, R33, R32 ;  /* 0x00000020211c723e */ /* 0x000fe200000000ff */
[-C--:B------:R-:W-:Y:S01]  /*7d60*/  FMUL.FTZ R39, R39, R98.reuse ;  /* 0x0000006227277220 */ /* 0x080fe20000410000 */
[----:B------:R-:W-:Y:S01]  /*7d70*/  SHF.R.S32.HI R32, RZ, 0x1f, R99 ;  /* 0x0000001fff207819 */ /* 0x000fe20000011463 */
[-C--:B------:R-:W-:Y:S01]  /*7d80*/  FMUL.FTZ R38, R38, R98.reuse ;  /* 0x0000006226267220 */ /* 0x080fe20000410000 */
[----:B------:R-:W-:Y:S01]  /*7d90*/  SHF.R.S32.HI R33, RZ, 0x1f, R101 ;  /* 0x0000001fff217819 */ /* 0x000fe20000011465 */
[----:B------:R-:W-:Y:S01]  /*7da0*/  FMUL.FTZ R35, R35, R98 ;  /* 0x0000006223237220 */ /* 0x000fe20000410000 */
[----:B------:R-:W-:Y:S01]  /*7db0*/  IADD3 R36, P0, R101, R90, RZ ;  /* 0x0000005a65247210 */ /* 0x000fe20007f1e0ff */
[----:B------:R-:W-:Y:S01]  /*7dc0*/  IMAD R32, R32, UR6, RZ ;  /* 0x0000000620207c24 */ /* 0x000fe2000f8e02ff */
[----:B------:R-:W-:Y:S01]  /*7dd0*/  F2FP.F16.F32.PACK_AB R27, R31, R30 ;  /* 0x0000001e1f1b723e */ /* 0x000fe200000000ff */
[----:B------:R-:W-:Y:S01]  /*7de0*/  BAR.SYNC.DEFER_BLOCKING 0x1, 0x100 ;  /* 0x0044000000007b1d */ /* 0x000fe20000010000 */
[----:B------:R-:W-:Y:S01]  /*7df0*/  F2FP.F16.F32.PACK_AB R30, R37, R102 ;  /* 0x00000066251e723e */ /* 0x000fe200000000ff */
[-C--:B------:R-:W-:Y:S01]  /*7e00*/  FMUL.FTZ R34, R34, R98.reuse ;  /* 0x0000006222227220 */ /* 0x080fe20000410000 */
[----:B------:R-:W-:Y:S01]  /*7e10*/  IADD3.X R37, R33, R91, R93, P0, !PT ;  /* 0x0000005b21257210 */ /* 0x000fe200007fe45d */
[----:B------:R-:W-:Y:S01]  /*7e20*/  FMUL.FTZ R43, R43, R98 ;  /* 0x000000622b2b7220 */ /* 0x000fe20000410000 */
[----:B------:R-:W-:Y:S01]  /*7e30*/  F2FP.F16.F32.PACK_AB R31, R39, R38 ;  /* 0x00000026271f723e */ /* 0x000fe200000000ff */
[----:B------:R-:W-:Y:S01]  /*7e40*/  IMAD R39, R99, UR7, R32 ;  /* 0x0000000763277c24 */ /* 0x000fe2000f8e0220 */
[----:B------:R-:W-:Y:S01]  /*7e50*/  F2FP.F16.F32.PACK_AB R32, R41, R40 ;  /* 0x000000282920723e */ /* 0x000fe200000000ff */
[----:B------:R-:W-:-:S04]  /*7e60*/  IMAD.WIDE.U32 R36, R99, UR6, R36 ;  /* 0x0000000663247c25 */ /* 0x000fc8000f8e0024 */
[-C--:B------:R-:W-:Y:S01]  /*7e70*/  FMUL.FTZ R42, R42, R98.reuse ;  /* 0x000000622a2a7220 */ /* 0x080fe20000410000 */
[-C--:B------:R-:W-:Y:S01]  /*7e80*/  FMUL.FTZ R47, R47, R98.reuse ;  /* 0x000000622f2f7220 */ /* 0x080fe20000410000 */
[-C--:B------:R-:W-:Y:S01]  /*7e90*/  FMUL.FTZ R46, R46, R98.reuse ;  /* 0x000000622e2e7220 */ /* 0x080fe20000410000 */
[----:B------:R-:W-:Y:S01]  /*7ea0*/  IMAD R41, R3, 0x80, R186 ;  /* 0x0000008003297824 */ /* 0x000fe200078e02ba */
[----:B------:R-:W-:Y:S01]  /*7eb0*/  ULDC.64 UR6, c[0x0][0xb50] ;  /* 0x0002d40000067ab9 */ /* 0x000fe20000000a00 */
[----:B------:R-:W-:Y:S01]  /*7ec0*/  IMAD R92, R0, UR5, RZ ;  /* 0x00000005005c7c24 */ /* 0x000fe2000f8e02ff */
[----:B------:R-:W-:Y:S01]  /*7ed0*/  LOP3.LUT P0, RZ, R23, 0x3, RZ, 0xc0, !PT ;  /* 0x0000000317ff7812 */ /* 0x000fe2000780c0ff */
[-C--:B------:R-:W-:Y:S01]  /*7ee0*/  FMUL.FTZ R51, R51, R98.reuse ;  /* 0x0000006233337220 */ /* 0x080fe20000410000 */
[-C--:B------:R-:W-:Y:S01]  /*7ef0*/  FMUL.FTZ R50, R50, R98.reuse ;  /* 0x0000006232327220 */ /* 0x080fe20000410000 */
[-C--:B------:R-:W-:Y:S01]  /*7f00*/  FMUL.FTZ R55, R55, R98.reuse ;  /* 0x0000006237377220 */ /* 0x080fe20000410000 */
[----:B------:R-:W-:Y:S01]  /*7f10*/  FMUL.FTZ R54, R54, R98 ;  /* 0x0000006236367220 */ /* 0x000fe20000410000 */
[----:B------:R-:W-:Y:S01]  /*7f20*/  F2FP.F16.F32.PACK_AB R29, R35, R34 ;  /* 0x00000022231d723e */ /* 0x000fe200000000ff */
[-C--:B------:R-:W-:Y:S01]  /*7f30*/  FMUL.FTZ R59, R59, R98.reuse ;  /* 0x000000623b3b7220 */ /* 0x080fe20000410000 */
[-C--:B------:R-:W-:Y:S01]  /*7f40*/  FMUL.FTZ R58, R58, R98.reuse ;  /* 0x000000623a3a7220 */ /* 0x080fe20000410000 */
[-C--:B------:R-:W-:Y:S01]  /*7f50*/  FMUL.FTZ R63, R63, R98.reuse ;  /* 0x000000623f3f7220 */ /* 0x080fe20000410000 */
[----:B------:R1:W-:Y:S01]  /*7f60*/  STSM.16.M88.4 [R110], R24 ;  /* 0x000000186e007844 */ /* 0x0003e20000000200 */
[----:B------:R-:W-:Y:S01]  /*7f70*/  FMUL.FTZ R62, R62, R98 ;  /* 0x000000623e3e7220 */ /* 0x000fe20000410000 */
[----:B------:R-:W-:Y:S01]  /*7f80*/  F2FP.F16.F32.PACK_AB R33, R43, R42 ;  /* 0x0000002a2b21723e */ /* 0x000fe200000000ff */
[----:B------:R-:W-:Y:S01]  /*7f90*/  FMUL.FTZ R67, R67, R98 ;  /* 0x0000006243437220 */ /* 0x000fe20000410000 */
[----:B------:R-:W-:Y:S01]  /*7fa0*/  F2FP.F16.F32.PACK_AB R34, R45, R44 ;  /* 0x0000002c2d22723e */ /* 0x000fe200000000ff */
[----:B------:R-:W-:Y:S01]  /*7fb0*/  FMUL.FTZ R66, R66, R98 ;  /* 0x0000006242427220 */ /* 0x000fe20000410000 */
[----:B------:R-:W-:Y:S01]  /*7fc0*/  F2FP.F16.F32.PACK_AB R35, R47, R46 ;  /* 0x0000002e2f23723e */ /* 0x000fe200000000ff */
        /* <DEDUP_REMOVED lines=8> */
[C---:B------:R-:W-:Y:S01]  /*8050*/  ISETP.GE.OR P1, PT, R41.reuse, R92, P0 ;  /* 0x0000005c2900720c */ /* 0x040fe20000726670 */
[----:B-1----:R-:W-:-:S02]  /*8060*/  VIADD R25, R41, 0x8 ;  /* 0x0000000829197836 */ /* 0x002fc40000000000 */
[-C--:B------:R-:W-:Y:S01]  /*8070*/  FMUL.FTZ R87, R87, R98.reuse ;  /* 0x0000006257577220 */ /* 0x080fe20000410000 */
[----:B------:R-:W-:Y:S01]  /*8080*/  IMAD.IADD R27, R37, 0x1, R39 ;  /* 0x00000001251b7824 */ /* 0x000fe200078e0227 */
[----:B------:R-:W-:Y:S01]  /*8090*/  LEA R37, P3, R36, UR6, 0x2 ;  /* 0x0000000624257c11 */ /* 0x000fe2000f8610ff */
[----:B------:R-:W-:Y:S01]  /*80a0*/  FMUL.FTZ R86, R86, R98 ;  /* 0x0000006256567220 */ /* 0x000fe20000410000 */
[----:B------:R-:W-:Y:S01]  /*80b0*/  ISETP.GE.OR P0, PT, R25, R92, P0 ;  /* 0x0000005c1900720c */ /* 0x000fe20000706670 */
[----:B------:R1:W-:Y:S01]  /*80c0*/  STSM.16.M88.4 [R107], R28 ;  /* 0x0000001c6b007844 */ /* 0x0003e20000000200 */
[----:B------:R-:W-:Y:S02]  /*80d0*/  LEA.HI.X R36, R36, UR7, R27, 0x2, P3 ;  /* 0x0000000724247c11 */ /* 0x000fe400098f141b */
[----:B------:R-:W-:Y:S01]  /*80e0*/  F2FP.F16.F32.PACK_AB R24, R49, R48 ;  /* 0x000000303118723e */ /* 0x000fe200000000ff */
[----:B------:R2:W-:Y:S01]  /*80f0*/  STSM.16.M88.4 [R103], R32 ;  /* 0x0000002067007844 */ /* 0x0005e20000000200 */
[----:B------:R-:W-:-:S02]  /*8100*/  F2FP.F16.F32.PACK_AB R25, R51, R50 ;  /* 0x000000323319723e */ /* 0x000fc400000000ff */
[----:B------:R-:W-:Y:S02]  /*8110*/  F2FP.F16.F32.PACK_AB R26, R53, R52 ;  /* 0x00000034351a723e */ /* 0x000fe400000000ff */
[----:B------:R-:W-:Y:S01]  /*8120*/  F2FP.F16.F32.PACK_AB R27, R55, R54 ;  /* 0x00000036371b723e */ /* 0x000fe200000000ff */
[----:B------:R-:W-:Y:S01]  /*8130*/  SHFL.IDX PT, R52, R37, RZ, 0x1c1f ;  /* 0x001c1fff25347589 */ /* 0x000fe200000e0000 */
[----:B------:R-:W-:Y:S02]  /*8140*/  F2FP.F16.F32.PACK_AB R72, R73, R72 ;  /* 0x000000484948723e */ /* 0x000fe400000000ff */
[----:B------:R-:W-:Y:S01]  /*8150*/  F2FP.F16.F32.PACK_AB R73, R75, R74 ;  /* 0x0000004a4b49723e */ /* 0x000fe200000000ff */
[----:B------:R-:W-:Y:S01]  /*8160*/  STSM.16.M88.4 [R100], R24 ;  /* 0x0000001864007844 */ /* 0x000fe20000000200 */
[----:B------:R-:W-:Y:S02]  /*8170*/  F2FP.F16.F32.PACK_AB R80, R81, R80 ;  /* 0x000000505150723e */ /* 0x000fe400000000ff */
[----:B-1----:R-:W-:Y:S01]  /*8180*/  F2FP.F16.F32.PACK_AB R28, R57, R56 ;  /* 0x00000038391c723e */ /* 0x002fe200000000ff */
[----:B------:R-:W1:Y:S01]  /*8190*/  SHFL.IDX PT, R53, R36, RZ, 0x1c1f ;  /* 0x001c1fff24357589 */ /* 0x000e6200000e0000 */
[----:B------:R-:W-:Y:S01]  /*81a0*/  F2FP.F16.F32.PACK_AB R29, R59, R58 ;  /* 0x0000003a3b1d723e */ /* 0x000fe200000000ff */
[----:B------:R-:W3:Y:S01]  /*81b0*/  @P2 LDC R57, c[0x0][0xbec] ;  /* 0x0002fb00ff392b82 */ /* 0x000ee20000000800 */
[----:B------:R-:W-:Y:S01]  /*81c0*/  F2FP.F16.F32.PACK_AB R30, R61, R60 ;  /* 0x0000003c3d1e723e */ /* 0x000fe200000000ff */
[----:B------:R-:W-:Y:S01]  /*81d0*/  SHFL.IDX PT, R54, R37, 0x1, 0x1c1f ;  /* 0x003c1f0025367f89 */ /* 0x000fe200000e0000 */
[----:B------:R-:W-:-:S02]  /*81e0*/  F2FP.F16.F32.PACK_AB R31, R63, R62 ;  /* 0x0000003e3f1f723e */ /* 0x000fc400000000ff */
[----:B--2---:R-:W-:Y:S01]  /*81f0*/  F2FP.F16.F32.PACK_AB R32, R65, R64 ;  /* 0x000000404120723e */ /* 0x004fe200000000ff */
[----:B------:R-:W2:Y:S01]  /*8200*/  SHFL.IDX PT, R55, R36, 0x1, 0x1c1f ;  /* 0x003c1f0024377f89 */ /* 0x000ea200000e0000 */
[----:B------:R-:W-:Y:S01]  /*8210*/  F2FP.F16.F32.PACK_AB R33, R67, R66 ;  /* 0x000000424321723e */ /* 0x000fe200000000ff */
[----:B------:R-:W4:Y:S01]  /*8220*/  @P2 LDC R56, c[0x0][0xbf0] ;  /* 0x0002fc00ff382b82 */ /* 0x000f220000000800 */
[----:B------:R-:W-:Y:S01]  /*8230*/  F2FP.F16.F32.PACK_AB R34, R69, R68 ;  /* 0x000000444522723e */ /* 0x000fe200000000ff */
[----:B------:R0:W-:Y:S01]  /*8240*/  STSM.16.M88.4 [R106], R28 ;  /* 0x0000001c6a007844 */ /* 0x0001e20000000200 */
[----:B------:R-:W-:Y:S02]  /*8250*/  F2FP.F16.F32.PACK_AB R35, R71, R70 ;  /* 0x000000464723723e */ /* 0x000fe400000000ff */
[----:B------:R-:W-:Y:S02]  /*8260*/  F2FP.F16.F32.PACK_AB R74, R77, R76 ;  /* 0x0000004c4d4a723e */ /* 0x000fe400000000ff */
[----:B------:R-:W-:Y:S01]  /*8270*/  F2FP.F16.F32.PACK_AB R75, R79, R78 ;  /* 0x0000004e4f4b723e */ /* 0x000fe200000000ff */
[----:B------:R-:W-:Y:S01]  /*8280*/  STSM.16.M88.4 [R104], R32 ;  /* 0x0000002068007844 */ /* 0x000fe20000000200 */
[----:B------:R-:W-:-:S02]  /*8290*/  F2FP.F16.F32.PACK_AB R81, R83, R82 ;  /* 0x000000525351723e */ /* 0x000fc400000000ff */
[----:B------:R-:W-:Y:S01]  /*82a0*/  F2FP.F16.F32.PACK_AB R82, R85, R84 ;  /* 0x000000545552723e */ /* 0x000fe200000000ff */
[----:B------:R-:W-:Y:S01]  /*82b0*/  STSM.16.M88.4 [R97], R72 ;  /* 0x0000004861007844 */ /* 0x000fe20000000200 */
[----:B------:R-:W-:-:S05]  /*82c0*/  F2FP.F16.F32.PACK_AB R83, R87, R86 ;  /* 0x000000565753723e */ /* 0x000fca00000000ff */
[----:B------:R-:W-:Y:S01]  /*82d0*/  STSM.16.M88.4 [R96], R80 ;  /* 0x0000005060007844 */ /* 0x000fe20000000200 */
[----:B------:R-:W-:Y:S01]  /*82e0*/  BAR.SYNC.DEFER_BLOCKING 0x1, 0x100 ;  /* 0x0044000000007b1d */ /* 0x000fe20000010000 */
[----:B------:R-:W-:Y:S02]  /*82f0*/  UIMAD UR5, UR11, UR8, URZ ;  /* 0x000000080b0572a4 */ /* 0x000fe4000f8e023f */
[----:B------:R-:W-:Y:S02]  /*8300*/  UIMAD.WIDE.U32 UR6, UR10, UR8, URZ ;  /* 0x000000080a0672a5 */ /* 0x000fe4000f8e003f */
[----:B------:R-:W-:-:S03]  /*8310*/  UIMAD UR5, UR10, UR9, UR5 ;  /* 0x000000090a0572a4 */ /* 0x000fc6000f8e0205 */
[----:B------:R-:W-:Y:S01]  /*8320*/  ULDC.64 UR8, c[0x0][0xaf0] ;  /* 0x0002bc0000087ab9 */ /* 0x000fe20000000a00 */
[----:B-1----:R1:W-:Y:S04]  /*8330*/  @!P1 ST.E desc[UR60][R52.64], R95 ;  /* 0x0000005f34009985 */ /* 0x0023e8000c10193c */
[----:B--2---:R2:W-:Y:S04]  /*8340*/  @!P0 ST.E desc[UR60][R54.64], R94 ;  /* 0x0000005e36008985 */ /* 0x0045e8000c10193c */
[----:B0-----:R3:W5:Y:S01]  /*8350*/  LD.E.128 R28, desc[UR60][R4.64] ;  /* 0x0000003c041c7980 */ /* 0x001762000c101d00 */
[----:B-1----:R-:W-:Y:S01]  /*8360*/  IMAD R52, R18, 0x20, R22 ;  /* 0x0000002012347824 */ /* 0x002fe200078e0216 */
[----:B------:R-:W-:-:S02]  /*8370*/  UIADD3 UR7, UR7, UR5, URZ ;  /* 0x0000000507077290 */ /* 0x000fc4000fffe03f */
[----:B------:R0:W5:Y:S01]  /*8380*/  LD.E.128 R32, desc[UR60][R6.64] ;  /* 0x0000003c06207980 */ /* 0x000162000c101d00 */
[----:B--2---:R-:W1:Y:S01]  /*8390*/  LDC.64 R54, c[0x0][0xae0] ;  /* 0x0002b800ff367b82 */ /* 0x004e620000000a00 */
[----:B------:R-:W-:Y:S02]  /*83a0*/  IMAD R52, R3, 0x80, R52 ;  /* 0x0000008003347824 */ /* 0x000fe400078e0234 */
[----:B------:R-:W5:Y:S02]  /*83b0*/  LD.E.128 R88, desc[UR60][R88.64] ;  /* 0x0000003c58587980 */ /* 0x000f64000c101d00 */
[----:B---3--:R-:W-:Y:S01]  /*83c0*/  @P2 IMAD.HI.U32 R5, R52, R57, RZ ;  /* 0x0000003934052227 */ /* 0x008fe200078e00ff */
[----:B------:R-:W-:Y:S01]  /*83d0*/  MOV R4, R52 ;  /* 0x0000003400047202 */ /* 0x000fe20000000f00 */
[----:B------:R-:W-:Y:S01]  /*83e0*/  UIMAD UR5, UR12, UR8, URZ ;  /* 0x000000080c0572a4 */ /* 0x000fe2000f8e023f */
[----:B------:R-:W5:Y:S02]  /*83f0*/  LD.E.128 R40, desc[UR60][R20.64] ;  /* 0x0000003c14287980 */ /* 0x000f64000c101d00 */
[----:B----4-:R-:W-:Y:S01]  /*8400*/  @P2 SHF.R.U32.HI R4, RZ, R56, R5 ;  /* 0x00000038ff042219 */ /* 0x010fe20000011605 */
[----:B------:R-:W-:Y:S01]  /*8410*/  UIMAD UR5, UR38, UR9, UR5 ;  /* 0x00000009260572a4 */ /* 0x000fe2000f8e0205 */
[----:B------:R-:W5:Y:S01]  /*8420*/  LD.E.128 R36, desc[UR60][R14.64] ;  /* 0x0000003c0e247980 */ /* 0x000f62000c101d00 */
[----:B------:R-:W-:Y:S01]  /*8430*/  UIMAD.WIDE.U32 UR6, UR38, UR8, UR6 ;  /* 0x00000008260672a5 */ /* 0x000fe2000f8e0006 */
[--C-:B------:R-:W-:Y:S01]  /*8440*/  SHF.R.S32.HI R5, RZ, 0x1f, R4.reuse ;  /* 0x0000001fff057819 */ /* 0x100fe20000011404 */
[----:B0-----:R-:W-:Y:S01]  /*8450*/  IMAD.MOV R7, RZ, RZ, -R4 ;  /* 0x000000ffff077224 */ /* 0x001fe200078e0a04 */
[----:B------:R-:W5:Y:S01]  /*8460*/  LD.E.128 R24, desc[UR60][R12.64] ;  /* 0x0000003c0c187980 */ /* 0x000f62000c101d00 */
[----:B------:R-:W-:-:S02]  /*8470*/  UIADD3 UR7, UR7, UR5, URZ ;  /* 0x0000000507077290 */ /* 0x000fc4000fffe03f */
[----:B------:R-:W-:Y:S01]  /*8480*/  IMAD R7, R0, R7, R52 ;  /* 0x0000000700077224 */ /* 0x000fe200078e0234 */
[----:B------:R-:W5:Y:S01]  /*8490*/  LD.E.128 R44, desc[UR60][R10.64] ;  /* 0x0000003c0a2c7980 */ /* 0x000f62000c101d00 */
[----:B-1----:R-:W-:-:S03]  /*84a0*/  IMAD R5, R5, R54, RZ ;  /* 0x0000003605057224 */ /* 0x002fc600078e02ff */
[----:B------:R0:W5:Y:S01]  /*84b0*/  LD.E.128 R48, desc[UR60][R8.64] ;  /* 0x0000003c08307980 */ /* 0x000162000c101d00 */
[----:B------:R-:W-:Y:S01]  /*84c0*/  SHF.R.S32.HI R0, RZ, 0x1f, R7 ;  /* 0x0000001fff007819 */ /* 0x000fe20000011407 */
[----:B------:R-:W-:Y:S01]  /*84d0*/  @!PT LDS RZ, [RZ] ;  /* 0x00000000fffff984 */ /* 0x000fe20000000800 */
[----:B------:R-:W-:Y:S01]  /*84e0*/  @!PT LDS RZ, [RZ] ;  /* 0x00000000fffff984 */ /* 0x000fe20000000800 */
[----:B------:R-:W-:Y:S01]  /*84f0*/  @!PT LDS RZ, [RZ] ;  /* 0x00000000fffff984 */ /* 0x000fe20000000800 */
[----:B------:R-:W-:Y:S01]  /*8500*/  @!PT LDS RZ, [RZ] ;  /* 0x00000000fffff984 */ /* 0x000fe20000000800 */
[----:B------:R1:W-:Y:S06]  /*8510*/  MEMBAR.ALL.CTA ;  /* 0x0000000000007992 */ /* 0x0003ec0000008000 */
[----:B-1----:R-:W1:Y:S01]  /*8520*/  FENCE.VIEW.ASYNC.S ;  /* 0x00000000000073c6 */ /* 0x002e620000000000 */
[C---:B0-----:R-:W-:Y:S02]  /*8530*/  IMAD R9, R4.reuse, R55, R5 ;  /* 0x0000003704097224 */ /* 0x041fe400078e0205 */
[----:B------:R-:W-:Y:S01]  /*8540*/  IMAD.WIDE.U32 R4, R4, R54, UR6 ;  /* 0x0000000604047e25 */ /* 0x000fe2000f8e0036 */
[----:B------:R-:W-:-:S03]  /*8550*/  ULDC.64 UR6, c[0x0][0xad8] ;  /* 0x0002b60000067ab9 */ /* 0x000fc60000000a00 */
[----:B------:R-:W-:Y:S02]  /*8560*/  IMAD.IADD R5, R5, 0x1, R9 ;  /* 0x0000000105057824 */ /* 0x000fe400078e0209 */
[----:B------:R-:W-:Y:S02]  /*8570*/  IMAD R0, R0, UR6, RZ ;  /* 0x0000000600007c24 */ /* 0x000fe4000f8e02ff */
[----:B------:R-:W-:Y:S02]  /*8580*/  IMAD R11, R3, 0x80, R22 ;  /* 0x00000080030b7824 */ /* 0x000fe400078e0216 */
[C---:B------:R-:W-:Y:S02]  /*8590*/  IMAD R9, R7.reuse, UR7, R0 ;  /* 0x0000000707097c24 */ /* 0x040fe4000f8e0200 */
[----:B------:R-:W-:Y:S01]  /*85a0*/  IMAD.WIDE.U32 R4, R7, UR6, R4 ;  /* 0x0000000607047c25 */ /* 0x000fe2000f8e0004 */
[CC--:B------:R-:W-:Y:S01]  /*85b0*/  ISETP.GE.AND P1, PT, R11.reuse, R92.reuse, PT ;  /* 0x0000005c0b00720c */ /* 0x0c0fe20003f26270 */
[----:B------:R-:W-:Y:S01]  /*85c0*/  ULDC.64 UR6, c[0x0][0xa80] ;  /* 0x0002a00000067ab9 */ /* 0x000fe20000000a00 */
[----:B------:R-:W-:Y:S01]  /*85d0*/  UPRMT UR4, URZ, 0x654, UR4 ;  /* 0x000006543f047896 */ /* 0x000fe20008000004 */
[----:B------:R-:W-:Y:S01]  /*85e0*/  VIADD R3, R11, 0x20 ;  /* 0x000000200b037836 */ /* 0x000fe20000000000 */
[----:B------:R-:W-:Y:S01]  /*85f0*/  IADD3 R5, R5, R9, RZ ;  /* 0x0000000905057210 */ /* 0x000fe20007ffe0ff */
[----:B------:R-:W-:Y:S01]  /*8600*/  UISETP.NE.AND UP0, UPT, UR36, 0x2, UPT ;  /* 0x000000022400788c */ /* 0x000fe2000bf05270 */
[C---:B------:R-:W-:Y:S01]  /*8610*/  LEA R0, P2, R4.reuse, UR6, 0x1 ;  /* 0x0000000604007c11 */ /* 0x040fe2000f8408ff */
[----:B------:R-:W-:Y:S01]  /*8620*/  ULDC UR5, c[0x0][0xc] ;  /* 0x0000030000057ab9 */ /* 0x000fe20000000800 */
[-C--:B------:R-:W-:Y:S01]  /*8630*/  ISETP.GE.AND P3, PT, R3, R92.reuse, PT ;  /* 0x0000005c0300720c */ /* 0x080fe20003f66270 */
[----:B------:R-:W-:Y:S01]  /*8640*/  USEL UR6, URZ, 0x1, UP0 ;  /* 0x000000013f067887 */ /* 0x000fe20008000000 */
[----:B------:R-:W-:Y:S01]  /*8650*/  LEA.HI.X R10, R4, UR7, R5, 0x1, P2 ;  /* 0x00000007040a7c11 */ /* 0x000fe200090f0c05 */
[----:B------:R-:W-:Y:S01]  /*8660*/  VIADD R3, R11, 0x40 ;  /* 0x000000400b037836 */ /* 0x000fe20000000000 */
[----:B------:R-:W-:Y:S01]  /*8670*/  UIADD3 UR39, UR5, UR39, URZ ;  /* 0x0000002705277290 */ /* 0x000fe2000fffe03f */
[----:B-1----:R0:W1:Y:S01]  /*8680*/  SHFL.IDX PT, R8, R0, RZ, 0x181f ;  /* 0x00181fff00087589 */ /* 0x00206200000e0000 */
[----:B------:R-:W-:Y:S01]  /*8690*/  ULOP3.LUT UR37, UR37, UR6, URZ, 0x3c, !UPT ;  /* 0x0000000625257292 */ /* 0x000fe2000f8e3c3f */
[----:B------:R-:W-:Y:S01]  /*86a0*/  SYNCS.ARRIVE.TRANS64.RED.A1T0 RZ, [UR4], RZ ;  /* 0x000000ffffff79a7 */ /* 0x000fe20008100404 */
[----:B------:R-:W-:Y:S01]  /*86b0*/  USEL UR36, UR36, URZ, UP0 ;  /* 0x0000003f24247287 */ /* 0x000fe20008000000 */
[----:B------:R0:W2:Y:S01]  /*86c0*/  SHFL.IDX PT, R9, R10, RZ, 0x181f ;  /* 0x00181fff0a097589 */ /* 0x0000a200000e0000 */
[----:B------:R-:W-:Y:S01]  /*86d0*/  BSSY B0, `(.L_x_29) ;  /* 0x000000b000007945 */ /* 0x000fe20003800000 */
[----:B------:R-:W-:-:S03]  /*86e0*/  ISETP.GE.AND P0, PT, R3, R92, PT ;  /* 0x0000005c0300720c */ /* 0x000fc60003f06270 */
[----:B------:R-:W-:Y:S10]  /*86f0*/  @P1 BRA `(.L_x_30) ;  /* 0x0000000000201947 */ /* 0x000ff40003800000 */
[----:B------:R-:W-:Y:S02]  /*8700*/  ULDC UR4, c[0x0][0xac8] ;  /* 0x0002b20000047ab9 */ /* 0x000fe40000000800 */
[----:B------:R-:W-:Y:S02]  /*8710*/  ISETP.GE.AND P2, PT, R17, UR4, PT ;  /* 0x0000000411007c0c */ /* 0x000fe4000bf46270 */
[----:B------:R-:W-:-:S11]  /*8720*/  ISETP.GE.AND P1, PT, R16, UR4, PT ;  /* 0x0000000410007c0c */ /* 0x000fd6000bf26270 */
[C---:B-1----:R-:W-:Y:S02]  /*8730*/  @!P2 LEA R6, P4, R17.reuse, R8, 0x1 ;  /* 0x000000081106a211 */ /* 0x042fe400078808ff */
[----:B--2---:R-:W-:Y:S02]  /*8740*/  @!P1 IMAD.WIDE R4, R16, 0x2, R8 ;  /* 0x0000000210049825 */ /* 0x004fe400078e0208 */
[----:B------:R-:W-:-:S03]  /*8750*/  @!P2 LEA.HI.X R7, R17, R9, R190, 0x1, P4 ;  /* 0x000000091107a211 */ /* 0x000fc600020f0cbe */
[----:B-----5:R3:W-:Y:S04]  /*8760*/  @!P1 ST.E.128 desc[UR60][R4.64], R88 ;  /* 0x0000005804009985 */ /* 0x0207e8000c101d3c */
[----:B------:R3:W-:Y:S02]  /*8770*/  @!P2 ST.E.128 desc[UR60][R6.64], R44 ;  /* 0x0000002c0600a985 */ /* 0x0007e4000c101d3c */
.L_x_30:
[----:B------:R-:W-:Y:S05]  /*8780*/  BSYNC B0 ;  /* 0x0000000000007941 */ /* 0x000fea0003800000 */
.L_x_29:
[----:B--2---:R2:W4:Y:S01]  /*8790*/  SHFL.IDX PT, R9, R10, 0x1, 0x181f ;  /* 0x00381f000a097f89 */ /* 0x00452200000e0000 */
[----:B------:R-:W-:Y:S03]  /*87a0*/  BSSY B0, `(.L_x_31) ;  /* 0x000000b000007945 */ /* 0x000fe60003800000 */
[----:B-1----:R2:W1:Y:S01]  /*87b0*/  SHFL.IDX PT, R8, R0, 0x1, 0x181f ;  /* 0x00381f0000087f89 */ /* 0x00246200000e0000 */
[----:B------:R-:W-:Y:S05]  /*87c0*/  @P3 BRA `(.L_x_32) ;  /* 0x0000000000203947 */ /* 0x000fea0003800000 */
[----:B------:R-:W-:Y:S02]  /*87d0*/  ULDC UR4, c[0x0][0xac8] ;  /* 0x0002b20000047ab9 */ /* 0x000fe40000000800 */
[----:B------:R-:W-:Y:S02]  /*87e0*/  ISETP.GE.AND P3, PT, R17, UR4, PT ;  /* 0x0000000411007c0c */ /* 0x000fe4000bf66270 */
[----:B------:R-:W-:-:S11]  /*87f0*/  ISETP.GE.AND P2, PT, R16, UR4, PT ;  /* 0x0000000410007c0c */ /* 0x000fd6000bf46270 */
[C---:B-1-3--:R-:W-:Y:S02]  /*8800*/  @!P3 LEA R6, P1, R17.reuse, R8, 0x1 ;  /* 0x000000081106b211 */ /* 0x04afe400078208ff */
[----:B----4-:R-:W-:Y:S02]  /*8810*/  @!P2 IMAD.WIDE R4, R16, 0x2, R8 ;  /* 0x000000021004a825 */ /* 0x010fe400078e0208 */
[----:B------:R-:W-:-:S03]  /*8820*/  @!P3 LEA.HI.X R7, R17, R9, R190, 0x1, P1 ;  /* 0x000000091107b211 */ /* 0x000fc600008f0cbe */
[----:B-----5:R1:W-:Y:S04]  /*8830*/  @!P2 ST.E.128 desc[UR60][R4.64], R40 ;  /* 0x000000280400a985 */ /* 0x0203e8000c101d3c */
[----:B------:R1:W-:Y:S02]  /*8840*/  @!P3 ST.E.128 desc[UR60][R6.64], R48 ;  /* 0x000000300600b985 */ /* 0x0003e4000c101d3c */
.L_x_32:
[----:B------:R-:W-:Y:S05]  /*8850*/  BSYNC B0 ;  /* 0x0000000000007941 */ /* 0x000fea0003800000 */
.L_x_31:
[----:B----4-:R4:W0:Y:S01]  /*8860*/  SHFL.IDX PT, R9, R10, 0x2, 0x181f ;  /* 0x00581f000a097f89 */ /* 0x01082200000e0000 */
[----:B------:R-:W-:Y:S03]  /*8870*/  BSSY B0, `(.L_x_33) ;  /* 0x000000b000007945 */ /* 0x000fe60003800000 */
[----:B-1----:R4:W1:Y:S01]  /*8880*/  SHFL.IDX PT, R8, R0, 0x2, 0x181f ;  /* 0x00581f0000087f89 */ /* 0x00286200000e0000 */
[----:B------:R-:W-:Y:S05]  /*8890*/  @P0 BRA `(.L_x_34) ;  /* 0x0000000000200947 */ /* 0x000fea0003800000 */
[----:B------:R-:W-:Y:S02]  /*88a0*/  ULDC UR4, c[0x0][0xac8] ;  /* 0x0002b20000047ab9 */ /* 0x000fe40000000800 */
[----:B------:R-:W-:Y:S02]  /*88b0*/  ISETP.GE.AND P2, PT, R17, UR4, PT ;  /* 0x0000000411007c0c */ /* 0x000fe4000bf46270 */
[----:B------:R-:W-:-:S11]  /*88c0*/  ISETP.GE.AND P1, PT, R16, UR4, PT ;  /* 0x0000000410007c0c */ /* 0x000fd6000bf26270 */
[C---:B-1-3--:R-:W-:Y:S02]  /*88d0*/  @!P2 LEA R6, P0, R17.reuse, R8, 0x1 ;  /* 0x000000081106a211 */ /* 0x04afe400078008ff */
[----:B0-----:R-:W-:Y:S02]  /*88e0*/  @!P1 IMAD.WIDE R4, R16, 0x2, R8 ;  /* 0x0000000210049825 */ /* 0x001fe400078e0208 */
[----:B------:R-:W-:-:S03]  /*88f0*/  @!P2 LEA.HI.X R7, R17, R9, R190, 0x1, P0 ;  /* 0x000000091107a211 */ /* 0x000fc600000f0cbe */
[----:B-----5:R0:W-:Y:S04]  /*8900*/  @!P1 ST.E.128 desc[UR60][R4.64], R36 ;  /* 0x0000002404009985 */ /* 0x0201e8000c101d3c */
[----:B------:R0:W-:Y:S02]  /*8910*/  @!P2 ST.E.128 desc[UR60][R6.64], R32 ;  /* 0x000000200600a985 */ /* 0x0001e4000c101d3c */
.L_x_34:
[----:B------:R-:W-:Y:S05]  /*8920*/  BSYNC B0 ;  /* 0x0000000000007941 */ /* 0x000fea0003800000 */
.L_x_33:
[----:B------:R-:W-:Y:S01]  /*8930*/  VIADD R3, R11, 0x60 ;  /* 0x000000600b037836 */ /* 0x000fe20000000000 */
[----:B0-----:R0:W0:Y:S01]  /*8940*/  SHFL.IDX PT, R9, R10, 0x3, 0x181f ;  /* 0x00781f000a097f89 */ /* 0x00102200000e0000 */
[----:B------:R-:W-:Y:S01]  /*8950*/  BSSY B0, `(.L_x_35) ;  /* 0x000000d000007945 */ /* 0x000fe20003800000 */
[----:B------:R-:W-:Y:S02]  /*8960*/  VIADD R19, R19, 0x1 ;  /* 0x0000000113137836 */ /* 0x000fe40000000000 */
[----:B------:R-:W-:Y:S01]  /*8970*/  ISETP.GE.AND P0, PT, R3, R92, PT ;  /* 0x0000005c0300720c */ /* 0x000fe20003f06270 */
[----:B-1----:R1:W0:-:S12]  /*8980*/  SHFL.IDX PT, R8, R0, 0x3, 0x181f ;  /* 0x00781f0000087f89 */ /* 0x00221800000e0000 */
[----:B-1----:R-:W-:Y:S05]  /*8990*/  @P0 BRA `(.L_x_36) ;  /* 0x0000000000200947 */ /* 0x002fea0003800000 */
[----:B------:R-:W-:Y:S02]  /*89a0*/  ULDC UR4, c[0x0][0xac8] ;  /* 0x0002b20000047ab9 */ /* 0x000fe40000000800 */
[----:B------:R-:W-:Y:S02]  /*89b0*/  ISETP.GE.AND P2, PT, R17, UR4, PT ;  /* 0x0000000411007c0c */ /* 0x000fe4000bf46270 */
[----:B------:R-:W-:-:S11]  /*89c0*/  ISETP.GE.AND P1, PT, R16, UR4, PT ;  /* 0x0000000410007c0c */ /* 0x000fd6000bf26270 */
[C---:B0--3--:R-:W-:Y:S02]  /*89d0*/  @!P2 LEA R6, P0, R17.reuse, R8, 0x1 ;  /* 0x000000081106a211 */ /* 0x049fe400078008ff */
[----:B------:R-:W-:Y:S02]  /*89e0*/  @!P1 IMAD.WIDE R4, R16, 0x2, R8 ;  /* 0x0000000210049825 */ /* 0x000fe400078e0208 */
[----:B------:R-:W-:-:S03]  /*89f0*/  @!P2 LEA.HI.X R7, R17, R9, R190, 0x1, P0 ;  /* 0x000000091107a211 */ /* 0x000fc600000f0cbe */
[----:B-----5:R1:W-:Y:S04]  /*8a00*/  @!P1 ST.E.128 desc[UR60][R4.64], R24 ;  /* 0x0000001804009985 */ /* 0x0203e8000c101d3c */
[----:B------:R1:W-:Y:S02]  /*8a10*/  @!P2 ST.E.128 desc[UR60][R6.64], R28 ;  /* 0x0000001c0600a985 */ /* 0x0003e4000c101d3c */
.L_x_36:
[----:B------:R-:W-:Y:S05]  /*8a20*/  BSYNC B0 ;  /* 0x0000000000007941 */ /* 0x000fea0003800000 */
.L_x_35:
[----:B--2-4-:R-:W2:Y:S02]  /*8a30*/  LDC R0, c[0x0][0xc34] ;  /* 0x00030d00ff007b82 */ /* 0x014ea40000000800 */
[----:B--2---:R-:W-:-:S13]  /*8a40*/  ISETP.LE.AND P0, PT, R0, UR39, PT ;  /* 0x0000002700007c0c */ /* 0x004fda000bf03270 */
[----:B------:R-:W-:Y:S05]  /*8a50*/  @!P0 BRA `(.L_x_37) ;  /* 0xffffff8000c08947 */ /* 0x000fea000383ffff */
[----:B------:R-:W-:Y:S05]  /*8a60*/  EXIT ;  /* 0x000000000000794d */ /* 0x000fea0003800000 */
.L_x_7:
[----:B------:R-:W-:-:S08]  /*8a70*/  NOP ;  /* 0x0000000000007918 */ /* 0x000fd00000000000 */
[----:B0-----:R-:W0:-:S00]  /*8a80*/  USETMAXREG.DEALLOC.CTAPOOL 0x18 ;  /* 0x00000018000079c8 */ /* 0x001e0000080e0500 */
[----:B------:R-:W1:Y:S01]  /*8a90*/  S2UR UR5, SR_CTAID.X ;  /* 0x00000000000579c3 */ /* 0x000e620000002500 */
[----:B0-----:R-:W-:Y:S02]  /*8aa0*/  IMAD.MOV.U32 R2, RZ, RZ, 0x1 ;  /* 0x00000001ff027424 */ /* 0x001fe400078e00ff */
[----:B------:R-:W-:-:S05]  /*8ab0*/  IMAD.MOV.U32 R18, RZ, RZ, RZ ;  /* 0x000000ffff127224 */ /* 0x000fca00078e00ff */
[----:B------:R-:W1:Y:S02]  /*8ac0*/  LDC R3, c[0x0][0xc34] ;  /* 0x00030d00ff037b82 */ /* 0x000e640000000800 */
[----:B-1----:R-:W-:Y:S01]  /*8ad0*/  ISETP.LE.AND P0, PT, R3, UR5, PT ;  /* 0x0000000503007c0c */ /* 0x002fe2000bf03270 */
[----:B------:R-:W-:-:S05]  /*8ae0*/  IMAD.MOV.U32 R3, RZ, RZ, 0x1 ;  /* 0x00000001ff037424 */ /* 0x000fca00078e00ff */
[----:B------:R0:W-:Y:S07]  /*8af0*/  STL [R1], R3 ;  /* 0x0000000301007387 */ /* 0x0001ee0000100800 */
[----:B------:R-:W-:Y:S05]  /*8b00*/  @P0 BRA `(.L_x_38) ;  /* 0x0000003c00ac0947 */ /* 0x000fea0003800000 */
[----:B------:R-:W1:Y:S01]  /*8b10*/  S2UR UR4, SR_CgaCtaId ;  /* 0x00000000000479c3 */ /* 0x000e620000008800 */
[C---:B------:R-:W-:Y:S01]  /*8b20*/  SHF.L.U32 R2, R0.reuse, 0x3, RZ ;  /* 0x0000000300027819 */ /* 0x040fe200000006ff */
[----:B------:R-:W-:Y:S01]  /*8b30*/  UMOV UR36, 0x400 ;  /* 0x0000040000247882 */ /* 0x000fe20000000000 */
[----:B------:R-:W-:Y:S01]  /*8b40*/  LOP3.LUT R5, R0, 0x7f, RZ, 0xc0, !PT ;  /* 0x0000007f00057812 */ /* 0x000fe200078ec0ff */
[----:B------:R-:W-:Y:S01]  /*8b50*/  IMAD.MOV.U32 R18, RZ, RZ, RZ ;  /* 0x000000ffff127224 */ /* 0x000fe200078e00ff */
[C---:B0-----:R-:W-:Y:S01]  /*8b60*/  LOP3.LUT R3, R2.reuse, 0x1f8, RZ, 0xc0, !PT ;  /* 0x000001f802037812 */ /* 0x041fe200078ec0ff */
[----:B------:R-:W-:Y:S01]  /*8b70*/  ULDC.64 UR38, c[0x0][0x198] ;  /* 0x0000660000267ab9 */ /* 0x000fe20000000a00 */
[----:B------:R-:W-:Y:S01]  /*8b80*/  LOP3.LUT R2, R2, 0x38, RZ, 0xc0, !PT ;  /* 0x0000003802027812 */ /* 0x000fe200078ec0ff */
[----:B------:R-:W-:Y:S01]  /*8b90*/  ULDC UR37, c[0x0][0xc] ;  /* 0x0000030000257ab9 */ /* 0x000fe20000000800 */
[----:B------:R-:W-:Y:S01]  /*8ba0*/  LOP3.LUT R4, R3, 0x38, R0, 0x78, !PT ;  /* 0x0000003803047812 */ /* 0x000fe200078e7800 */
[----:B------:R-:W-:Y:S01]  /*8bb0*/  IMAD.SHL.U32 R3, R5, 0x8, RZ ;  /* 0x0000000805037824 */ /* 0x000fe200078e00ff */
[----:B------:R-:W-:-:S04]  /*8bc0*/  SHF.R.U32.HI R5, RZ, 0x3, R5 ;  /* 0x00000003ff057819 */ /* 0x000fc80000011605 */
[----:B------:R-:W-:Y:S01]  /*8bd0*/  LOP3.LUT R4, R4, 0x200, R3, 0xf8, !PT ;  /* 0x0000020004047812 */ /* 0x000fe200078ef803 */
[----:B------:R-:W-:-:S05]  /*8be0*/  IMAD.SHL.U32 R3, R0, 0x10, RZ ;  /* 0x0000001000037824 */ /* 0x000fca00078e00ff */
[----:B------:R-:W-:Y:S01]  /*8bf0*/  LOP3.LUT R0, R5, 0x70, R3, 0xf8, !PT ;  /* 0x0000007005007812 */ /* 0x000fe200078ef803 */
[----:B------:R-:W-:Y:S01]  /*8c00*/  IMAD.U32 R3, RZ, RZ, UR5 ;  /* 0x00000005ff037e24 */ /* 0x000fe2000f8e00ff */
[----:B-1----:R-:W-:Y:S01]  /*8c10*/  ULEA UR36, UR4, UR36, 0x18 ;  /* 0x0000002404247291 */ /* 0x002fe2000f8ec03f */
[----:B------:R-:W-:-:S05]  /*8c20*/  IMAD.MOV.U32 R0, RZ, RZ, 0x1 ;  /* 0x00000001ff007424 */ /* 0x000fca00078e00ff */
[----:B------:R-:W-:-:S05]  /*8c30*/  LEA R4, R4, UR36, 0x1 ;  /* 0x0000002404047c11 */ /* 0x000fca000f8e08ff */
[----:B------:R-:W-:Y:S04]  /*8c40*/  STL [R1+0x14], R4 ;  /* 0x0000140401007387 */ /* 0x000fe80000100800 */
[----:B------:R0:W-:Y:S04]  /*8c50*/  STL [R1+0x28], R3 ;  /* 0x0000280301007387 */ /* 0x0001e80000100800 */
[----:B------:R1:W-:Y:S04]  /*8c60*/  STL [R1], R0 ;  /* 0x0000000001007387 */ /* 0x0003e80000100800 */
[----:B------:R2:W-:Y:S01]  /*8c70*/  STL [R1+0x30], RZ ;  /* 0x000030ff01007387 */ /* 0x0005e20000100800 */
[----:B0-----:R-:W-:-:S02]  /*8c80*/  LOP3.LUT R3, R2, 0x40, RZ, 0xfc, !PT ;  /* 0x0000004002037812 */ /* 0x001fc400078efcff */
[----:B-1----:R-:W-:-:S07]  /*8c90*/  LOP3.LUT R0, R2, 0x80, RZ, 0xfc, !PT ;  /* 0x0000008002007812 */ /* 0x002fce00078efcff */
.L_x_114:
[----:B------:R-:W3:Y:S01]  /*8ca0*/  LDL R2, [R1+0x28] ;  /* 0x0000280001027983 */ /* 0x000ee20000100800 */
[----:B0-----:R-:W0:Y:S01]  /*8cb0*/  LDC R0, c[0x0][0xc38] ;  /* 0x00030e00ff007b82 */ /* 0x001e220000000800 */
[----:B------:R-:W-:Y:S05]  /*8cc0*/  YIELD ;  /* 0x0000000000007946 */ /* 0x000fea0003800000 */
[----:B------:R-:W-:Y:S02]  /*8cd0*/  ULDC.64 UR4, c[0x0][0x418] ;  /* 0x0001060000047ab9 */ /* 0x000fe40000000a00 */
[----:B-1----:R-:W1:Y:S01]  /*8ce0*/  LDC R16, c[0x0][0xc44] ;  /* 0x00031100ff107b82 */ /* 0x002e620000000800 */
[----:B------:R-:W-:-:S03]  /*8cf0*/  UISETP.NE.U32.AND UP0, UPT, UR4, URZ, UPT ;  /* 0x0000003f0400728c */ /* 0x000fc6000bf05070 */
[----:B------:R-:W-:Y:S01]  /*8d00*/  ULDC UR4, c[0x0][0x424] ;  /* 0x0001090000047ab9 */ /* 0x000fe20000000800 */
[----:B------:R-:W-:Y:S02]  /*8d10*/  UISETP.NE.AND.EX UP0, UPT, UR5, URZ, UPT, UP0 ;  /* 0x0000003f0500728c */ /* 0x000fe4000bf05300 */
[----:B------:R-:W-:Y:S02]  /*8d20*/  UIADD3 UR5, UR36, 0x1c400, URZ ;  /* 0x0001c40024057890 */ /* 0x000fe4000fffe03f */
[----:B------:R-:W-:Y:S02]  /*8d30*/  USEL UR4, UR4, 0x1, UP0 ;  /* 0x0000000104047887 */ /* 0x000fe40008000000 */
[----:B------:R-:W-:Y:S01]  /*8d40*/  ULOP3.LUT UP0, URZ, UR5, 0x3ff, URZ, 0xc0, !UPT ;  /* 0x000003ff053f7892 */ /* 0x000fe2000f80c03f */
[----:B0-----:R-:W-:-:S13]  /*8d50*/  ISETP.NE.AND P0, PT, R0, 0x1, PT ;  /* 0x000000010000780c */ /* 0x001fda0003f05270 */
[----:B------:R-:W3:Y:S08]  /*8d60*/  @P0 LDC R0, c[0x0][0xc3c] ;  /* 0x00030f00ff000b82 */ /* 0x000ef00000000800 */
[----:B------:R-:W0:Y:S01]  /*8d70*/  @P0 LDC R3, c[0x0][0xc40] ;  /* 0x00031000ff030b82 */ /* 0x000e220000000800 */
[----:B---3--:R-:W-:Y:S01]  /*8d80*/  @P0 IMAD.HI.U32 R0, R2, R0, RZ ;  /* 0x0000000002000227 */ /* 0x008fe200078e00ff */
[----:B------:R-:W-:-:S04]  /*8d90*/  MOV R4, R2 ;  /* 0x0000000200047202 */ /* 0x000fc80000000f00 */
[----:B0-----:R-:W-:Y:S02]  /*8da0*/  @P0 SHF.R.U32.HI R4, RZ, R3, R0 ;  /* 0x00000003ff040219 */ /* 0x001fe40000011600 */
[----:B-1----:R-:W-:Y:S01]  /*8db0*/  ISETP.NE.AND P0, PT, R16, 0x1, PT ;  /* 0x000000011000780c */ /* 0x002fe20003f05270 */
[----:B------:R-:W0:Y:S02]  /*8dc0*/  LDC R0, c[0x0][0x2f0] ;  /* 0x0000bc00ff007b82 */ /* 0x000e240000000800 */
[----:B------:R-:W-:Y:S01]  /*8dd0*/  IMAD.MOV.U32 R19, RZ, RZ, R4 ;  /* 0x000000ffff137224 */ /* 0x000fe200078e0004 */
[----:B------:R1:W-:Y:S09]  /*8de0*/  STL [R1+0x20], R4 ;  /* 0x0000200401007387 */ /* 0x0003f20000100800 */
[----:B------:R-:W3:Y:S02]  /*8df0*/  @P0 LDC.64 R2, c[0x0][0xc48] ;  /* 0x00031200ff020b82 */ /* 0x000ee40000000a00 */
[----:B---3--:R-:W-:-:S05]  /*8e00*/  @P0 IMAD.HI.U32 R2, R4, R2, RZ ;  /* 0x0000000204020227 */ /* 0x008fca00078e00ff */
[----:B------:R-:W-:Y:S01]  /*8e10*/  @P0 SHF.R.U32.HI R19, RZ, R3, R2 ;  /* 0x00000003ff130219 */ /* 0x000fe20000011602 */
[----:B0-----:R-:W-:Y:S01]  /*8e20*/  IMAD R2, R0, UR4, RZ ;  /* 0x0000000400027c24 */ /* 0x001fe2000f8e02ff */
[----:B------:R-:W-:-:S03]  /*8e30*/  PLOP3.LUT P0, PT, PT, PT, UP0, 0x80, 0x0 ;  /* 0x000000000000781c */ /* 0x000fc60003f0f008 */
[----:B------:R-:W-:Y:S01]  /*8e40*/  IMAD.MOV R3, RZ, RZ, -R19 ;  /* 0x000000ffff037224 */ /* 0x000fe200078e0a13 */
[----:B------:R1:W-:Y:S01]  /*8e50*/  STL [R1+0x18], R19 ;  /* 0x0000181301007387 */ /* 0x0003e20000100800 */
[----:B------:R-:W-:Y:S02]  /*8e60*/  VIADD R0, R2, 0x7f ;  /* 0x0000007f02007836 */ /* 0x000fe40000000000 */
[----:B------:R-:W-:Y:S01]  /*8e70*/  IMAD R16, R16, R3, R4 ;  /* 0x0000000310107224 */ /* 0x000fe200078e0204 */
[----:B------:R1:W-:Y:S02]  /*8e80*/  STL [R1+0x2c], R2 ;  /* 0x00002c0201007387 */ /* 0x0003e40000100800 */
[----:B------:R-:W-:-:S04]  /*8e90*/  SHF.R.S32.HI R3, RZ, 0x1f, R0 ;  /* 0x0000001fff037819 */ /* 0x000fc80000011400 */
[----:B------:R-:W-:-:S04]  /*8ea0*/  LEA.HI R3, R3, R0, RZ, 0x7 ;  /* 0x0000000003037211 */ /* 0x000fc800078f38ff */
[----:B------:R-:W-:-:S05]  /*8eb0*/  SHF.R.S32.HI R0, RZ, 0x7, R3 ;  /* 0x00000007ff007819 */ /* 0x000fca0000011403 */
[----:B------:R1:W-:Y:S01]  /*8ec0*/  STL [R1+0x24], R0 ;  /* 0x0000240001007387 */ /* 0x0003e20000100800 */
[----:B--2---:R-:W-:Y:S05]  /*8ed0*/  @!P0 BRA `(.L_x_39) ;  /* 0x0000000000408947 */ /* 0x004fea0003800000 */
[----:B-1----:R-:W-:Y:S01]  /*8ee0*/  MOV R2, 0x0 ;  /* 0x0000000000027802 */ /* 0x002fe20000000f00 */
[----:B------:R-:W-:Y:S01]  /*8ef0*/  ULDC.64 UR6, c[0x4][0x118] ;  /* 0x0100460000067ab9 */ /* 0x000fe20000000a00 */
[----:B------:R-:W-:Y:S01]  /*8f00*/  ULDC.64 UR8, c[0x4][0x120] ;  /* 0x0100480000087ab9 */ /* 0x000fe20000000a00 */
[----:B------:R-:W-:Y:S01]  /*8f10*/  ULDC.64 UR4, c[0x4][0x70] ;  /* 0x01001c0000047ab9 */ /* 0x000fe20000000a00 */
[----:B------:R-:W-:Y:S01]  /*8f20*/  IMAD.U32 R4, RZ, RZ, UR6 ;  /* 0x00000006ff047e24 */ /* 0x000fe2000f8e00ff */
[----:B------:R-:W-:Y:S01]  /*8f30*/  MOV R6, UR8 ;  /* 0x0000000800067c02 */ /* 0x000fe20008000f00 */
[----:B------:R-:W0:Y:S01]  /*8f40*/  LDC.64 R2, c[0x4][R2] ;  /* 0x0100000002027b82 */ /* 0x000e220000000a00 */
[----:B------:R-:W-:Y:S01]  /*8f50*/  IMAD.U32 R5, RZ, RZ, UR7 ;  /* 0x00000007ff057e24 */ /* 0x000fe2000f8e00ff */
[----:B------:R-:W-:Y:S01]  /*8f60*/  MOV R13, RZ ;  /* 0x000000ff000d7202 */ /* 0x000fe20000000f00 */
[----:B------:R-:W-:Y:S02]  /*8f70*/  IMAD.U32 R7, RZ, RZ, UR9 ;  /* 0x00000009ff077e24 */ /* 0x000fe4000f8e00ff */
[----:B------:R-:W-:-:S02]  /*8f80*/  IMAD.U32 R10, RZ, RZ, UR4 ;  /* 0x00000004ff0a7e24 */ /* 0x000fc4000f8e00ff */
[----:B------:R-:W-:Y:S02]  /*8f90*/  IMAD.U32 R11, RZ, RZ, UR5 ;  /* 0x00000005ff0b7e24 */ /* 0x000fe4000f8e00ff */
[----:B------:R-:W-:Y:S02]  /*8fa0*/  IMAD.MOV.U32 R8, RZ, RZ, 0x70 ;  /* 0x00000070ff087424 */ /* 0x000fe400078e00ff */
[----:B------:R-:W-:-:S07]  /*8fb0*/  IMAD.MOV.U32 R12, RZ, RZ, 0x1 ;  /* 0x00000001ff0c7424 */ /* 0x000fce00078e00ff */
[----:B------:R-:W-:-:S07]  /*8fc0*/  LEPC R20, `(.L_x_39) ;  /* 0x000000001014794e */ /* 0x000fce0000000000 */
[----:B0-2---:R-:W-:Y:S05]  /*8fd0*/  CALL.ABS.NOINC R2 ;  /* 0x0000000002007343 */ /* 0x005fea0003c00000 */
.L_x_39:
[----:B------:R-:W-:-:S04]  /*8fe0*/  UIADD3 UR4, UR36, 0x400, URZ ;  /* 0x0000040024047890 */ /* 0x000fc8000fffe03f */
[----:B------:R-:W-:-:S06]  /*8ff0*/  ULOP3.LUT UP0, URZ, UR4, 0x3ff, URZ, 0xc0, !UPT ;  /* 0x000003ff043f7892 */ /* 0x000fcc000f80c03f */
[----:B------:R-:W-:-:S13]  /*9000*/  PLOP3.LUT P0, PT, PT, PT, UP0, 0x80, 0x0 ;  /* 0x000000000000781c */ /* 0x000fda0003f0f008 */
[----:B------:R-:W-:Y:S05]  /*9010*/  @!P0 BRA `(.L_x_40) ;  /* 0x00000000007c8947 */ /* 0x000fea0003800000 */
[----:B------:R-:W-:Y:S01]  /*9020*/  MOV R17, 0x0 ;  /* 0x0000000000117802 */ /* 0x000fe20000000f00 */
[----:B------:R-:W-:Y:S01]  /*9030*/  ULDC.64 UR6, c[0x4][0x118] ;  /* 0x0100460000067ab9 */ /* 0x000fe20000000a00 */
[----:B------:R-:W-:Y:S01]  /*9040*/  ULDC.64 UR8, c[0x4][0x120] ;  /* 0x0100480000087ab9 */ /* 0x000fe20000000a00 */
[----:B------:R-:W-:Y:S01]  /*9050*/  ULDC.64 UR4, c[0x4][0x78] ;  /* 0x01001e0000047ab9 */ /* 0x000fe20000000a00 */
[----:B-1----:R0:W1:Y:S01]  /*9060*/  LDC.64 R2, c[0x4][R17] ;  /* 0x0100000011027b82 */ /* 0x0020620000000a00 */
[----:B------:R-:W-:Y:S01]  /*9070*/  IMAD.U32 R4, RZ, RZ, UR6 ;  /* 0x00000006ff047e24 */ /* 0x000fe2000f8e00ff */
[----:B------:R-:W-:Y:S01]  /*9080*/  MOV R11, UR5 ;  /* 0x00000005000b7c02 */ /* 0x000fe20008000f00 */
[----:B------:R-:W-:Y:S02]  /*9090*/  IMAD.U32 R5, RZ, RZ, UR7 ;  /* 0x00000007ff057e24 */ /* 0x000fe4000f8e00ff */
[----:B------:R-:W-:Y:S02]  /*90a0*/  IMAD.U32 R6, RZ, RZ, UR8 ;  /* 0x00000008ff067e24 */ /* 0x000fe4000f8e00ff */
[----:B------:R-:W-:-:S02]  /*90b0*/  IMAD.U32 R7, RZ, RZ, UR9 ;  /* 0x00000009ff077e24 */ /* 0x000fc4000f8e00ff */
[----:B------:R-:W-:Y:S02]  /*90c0*/  IMAD.U32 R10, RZ, RZ, UR4 ;  /* 0x00000004ff0a7e24 */ /* 0x000fe4000f8e00ff */
[----:B------:R-:W-:Y:S02]  /*90d0*/  IMAD.MOV.U32 R8, RZ, RZ, 0x70 ;  /* 0x00000070ff087424 */ /* 0x000fe400078e00ff */
[----:B------:R-:W-:Y:S02]  /*90e0*/  IMAD.MOV.U32 R12, RZ, RZ, 0x1 ;  /* 0x00000001ff0c7424 */ /* 0x000fe400078e00ff */
[----:B0-----:R-:W-:-:S07]  /*90f0*/  IMAD.MOV.U32 R13, RZ, RZ, RZ ;  /* 0x000000ffff0d7224 */ /* 0x001fce00078e00ff */
[----:B------:R-:W-:-:S07]  /*9100*/  LEPC R20, `(.L_x_41) ;  /* 0x000000001014794e */ /* 0x000fce0000000000 */
[----:B-12---:R-:W-:Y:S05]  /*9110*/  CALL.ABS.NOINC R2 ;  /* 0x0000000002007343 */ /* 0x006fea0003c00000 */
.L_x_41:
[----:B------:R0:W1:Y:S01]  /*9120*/  LDC.64 R2, c[0x4][R17] ;  /* 0x0100000011027b82 */ /* 0x0000620000000a00 */
[----:B------:R-:W-:Y:S01]  /*9130*/  ULDC.64 UR6, c[0x4][0x118] ;  /* 0x0100460000067ab9 */ /* 0x000fe20000000a00 */
[----:B------:R-:W-:Y:S01]  /*9140*/  ULDC.64 UR8, c[0x4][0x120] ;  /* 0x0100480000087ab9 */ /* 0x000fe20000000a00 */
[----:B------:R-:W-:Y:S01]  /*9150*/  ULDC.64 UR4, c[0x4][0x80] ;  /* 0x0100200000047ab9 */ /* 0x000fe20000000a00 */
[----:B------:R-:W-:Y:S01]  /*9160*/  IMAD.U32 R4, RZ, RZ, UR6 ;  /* 0x00000006ff047e24 */ /* 0x000fe2000f8e00ff */
[----:B------:R-:W-:Y:S01]  /*9170*/  MOV R6, UR8 ;  /* 0x0000000800067c02 */ /* 0x000fe20008000f00 */
[----:B------:R-:W-:Y:S01]  /*9180*/  IMAD.U32 R5, RZ, RZ, UR7 ;  /* 0x00000007ff057e24 */ /* 0x000fe2000f8e00ff */
[----:B------:R-:W-:Y:S01]  /*9190*/  MOV R13, RZ ;  /* 0x000000ff000d7202 */ /* 0x000fe20000000f00 */
[----:B------:R-:W-:Y:S02]  /*91a0*/  IMAD.U32 R7, RZ, RZ, UR9 ;  /* 0x00000009ff077e24 */ /* 0x000fe4000f8e00ff */
[----:B------:R-:W-:-:S02]  /*91b0*/  IMAD.U32 R10, RZ, RZ, UR4 ;  /* 0x00000004ff0a7e24 */ /* 0x000fc4000f8e00ff */
[----:B------:R-:W-:Y:S02]  /*91c0*/  IMAD.U32 R11, RZ, RZ, UR5 ;  /* 0x00000005ff0b7e24 */ /* 0x000fe4000f8e00ff */
[----:B------:R-:W-:Y:S02]  /*91d0*/  IMAD.MOV.U32 R8, RZ, RZ, 0x70 ;  /* 0x00000070ff087424 */ /* 0x000fe400078e00ff */
[----:B0-----:R-:W-:-:S07]  /*91e0*/  IMAD.MOV.U32 R12, RZ, RZ, 0x1 ;  /* 0x00000001ff0c7424 */ /* 0x001fce00078e00ff */
[----:B------:R-:W-:-:S07]  /*91f0*/  LEPC R20, `(.L_x_40) ;  /* 0x000000001014794e */ /* 0x000fce0000000000 */
[----:B-1----:R-:W-:Y:S05]  /*9200*/  CALL.ABS.NOINC R2 ;  /* 0x0000000002007343 */ /* 0x002fea0003c00000 */
.L_x_40:
[----:B------:R-:W-:Y:S01]  /*9210*/  ULDC.64 UR4, c[0x0][0x9f8] ;  /* 0x00027e0000047ab9 */ /* 0x000fe20000000a00 */
[----:B------:R-:W3:Y:S01]  /*9220*/  LDL R17, [R1+0x24] ;  /* 0x0000240001117983 */ /* 0x000ee20000100800 */
[----:B------:R-:W-:-:S04]  /*9230*/  ISETP.NE.U32.AND P0, PT, RZ, UR4, PT ;  /* 0x00000004ff007c0c */ /* 0x000fc8000bf05070 */
[----:B------:R-:W-:-:S13]  /*9240*/  ISETP.NE.AND.EX P0, PT, RZ, UR5, PT, P0 ;  /* 0x00000005ff007c0c */ /* 0x000fda000bf05300 */
[----:B-1----:R-:W0:Y:S02]  /*9250*/  @P0 LDC.64 R2, c[0x0][0x9f8] ;  /* 0x00027e00ff020b82 */ /* 0x002e240000000a00 */
[----:B0-----:R-:W-:-:S05]  /*9260*/  @P0 IMAD.WIDE R2, R19, 0x4, R2 ;  /* 0x0000000413020825 */ /* 0x001fca00078e0202 */
[----:B------:R0:W4:Y:S01]  /*9270*/  @P0 LDG.E R19, desc[UR60][R2.64] ;  /* 0x0000003c02130981 */ /* 0x000122000c1e1900 */
[----:B------:R-:W-:Y:S01]  /*9280*/  UMOV UR4, 0xffffffff ;  /* 0xffffffff00047882 */ /* 0x000fe20000000000 */
[----:B0-----:R-:W0:Y:S02]  /*9290*/  LDC.64 R2, c[0x0][0x418] ;  /* 0x00010600ff027b82 */ /* 0x001e240000000a00 */
[----:B0-----:R-:W-:-:S04]  /*92a0*/  ISETP.NE.U32.AND P0, PT, R2, RZ, PT ;  /* 0x000000ff0200720c */ /* 0x001fc80003f05070 */
[----:B------:R-:W-:-:S04]  /*92b0*/  ISETP.NE.AND.EX P1, PT, R3, RZ, PT, P0 ;  /* 0x000000ff0300720c */ /* 0x000fc80003f25300 */
[----:B------:R-:W-:Y:S01]  /*92c0*/  P2R R0, PR, RZ, 0x2 ;  /* 0x00000002ff007803 */ /* 0x000fe20000000000 */
[----:B---3--:R-:W-:-:S05]  /*92d0*/  VIADD R8, R17, 0xffffffff ;  /* 0xffffffff11087836 */ /* 0x008fca0000000000 */
[----:B------:R0:W-:Y:S04]  /*92e0*/  STL [R1+0x1c], R8 ;  /* 0x00001c0801007387 */ /* 0x0001e80000100800 */
[----:B------:R0:W-:Y:S01]  /*92f0*/  STL [R1+0x10], R0 ;  /* 0x0000100001007387 */ /* 0x0001e20000100800 */
[----:B----4-:R-:W-:Y:S02]  /*9300*/  SHF.R.S32.HI R7, RZ, 0x1f, R19 ;  /* 0x0000001fff077819 */ /* 0x010fe40000011413 */
[----:B------:R-:W-:-:S03]  /*9310*/  SEL R17, R19, RZ, !P1 ;  /* 0x000000ff13117207 */ /* 0x000fc60004800000 */
[----:B------:R0:W-:Y:S01]  /*9320*/  STL [R1+0x8], R7 ;  /* 0x0000080701007387 */ /* 0x0001e20000100800 */
[----:B------:R-:W-:Y:S05]  /*9330*/  BRA.DIV UR4, `(.L_x_42) ;  /* 0x0000003a04ec7947 */ /* 0x000fea000b800000 */
[----:B0-----:R-:W0:Y:S02]  /*9340*/  S2R R0, SR_TID.X ;  /* 0x0000000000007919 */ /* 0x001e240000002100 */
[----:B0-----:R-:W-:-:S04]  /*9350*/  SHF.R.U32.HI R0, RZ, 0x5, R0 ;  /* 0x00000005ff007819 */ /* 0x001fc80000011600 */
[----:B------:R-:W-:-:S05]  /*9360*/  LOP3.LUT R0, R0, 0x3, RZ, 0xc0, !PT ;  /* 0x0000000300007812 */ /* 0x000fca00078ec0ff */
[----:B------:R0:W1:Y:S02]  /*9370*/  SHFL.IDX PT, R14, R0, RZ, 0x1f ;  /* 0x00001fff000e7589 */ /* 0x00006400000e0000 */
.L_x_130:
[----:B------:R-:W-:Y:S02]  /*9380*/  PLOP3.LUT P2, PT, PT, PT, PT, 0x8, 0x0 ;  /* 0x000000000000781c */ /* 0x000fe40003f4e170 */
[----:B-1----:R-:W-:Y:S02]  /*9390*/  ISETP.NE.AND P0, PT, R14, RZ, PT ;  /* 0x000000ff0e00720c */ /* 0x002fe40003f05270 */
[----:B0-----:R-:W-:-:S05]  /*93a0*/  P2R R0, PR, RZ, 0x4 ;  /* 0x00000004ff007803 */ /* 0x001fca0000000000 */
[----:B------:R0:W-:Y:S06]  /*93b0*/  STL [R1+0xc], R0 ;  /* 0x00000c0001007387 */ /* 0x0001ec0000100800 */
[----:B------:R-:W-:Y:S05]  /*93c0*/  @P0 BRA `(.L_x_43) ;  /* 0x0000000400240947 */ /* 0x000fea0003800000 */
[----:B------:R-:W-:-:S03]  /*93d0*/  UMOV UR4, 0xffffffff ;  /* 0xffffffff00047882 */ /* 0x000fc60000000000 */
[----:B------:R-:W-:Y:S05]  /*93e0*/  BRA.DIV UR4, `(.L_x_44) ;  /* 0x0000003a04f47947 */ /* 0x000fea000b800000 */
[----:B------:R-:W-:-:S13]  /*93f0*/  ELECT P6, URZ, PT ;  /* 0x00000000003f782f */ /* 0x000fda00038c0000 */
.L_x_133:
[----:B------:R-:W-:Y:S05]  /*9400*/  @!P6 BRA `(.L_x_43) ;  /* 0x000000040014e947 */ /* 0x000fea0003800000 */
[----:B------:R1:W-:Y:S01]  /*9410*/  STL [R1+0x4], R8 ;  /* 0x0000040801007387 */ /* 0x0003e20000100800 */
[----:B------:R-:W-:Y:S01]  /*9420*/  IMAD.MOV.U32 R17, RZ, RZ, R19 ;  /* 0x000000ffff117224 */ /* 0x000fe200078e0013 */
[----:B------:R-:W-:Y:S06]  /*9430*/  @!P1 BRA `(.L_x_45) ;  /* 0x00000000004c9947 */ /* 0x000fec0003800000 */
[----:B------:R-:W3:Y:S01]  /*9440*/  LDC R6, c[0x0][0x43c] ;  /* 0x00010f00ff067b82 */ /* 0x000ee20000000800 */
[----:B0-----:R-:W-:Y:S01]  /*9450*/  IMAD.MOV.U32 R0, RZ, RZ, R8 ;  /* 0x000000ffff007224 */ /* 0x001fe200078e0008 */
[----:B------:R-:W-:Y:S01]  /*9460*/  ULDC.64 UR4, c[0x0][0x428] ;  /* 0x00010a0000047ab9 */ /* 0x000fe20000000a00 */
[----:B---3--:R-:W-:-:S13]  /*9470*/  ISETP.NE.AND P0, PT, R6, 0x1, PT ;  /* 0x000000010600780c */ /* 0x008fda0003f05270 */
[----:B------:R-:W0:Y:S02]  /*9480*/  @P0 LDC.64 R4, c[0x0][0x440] ;  /* 0x00011000ff040b82 */ /* 0x000e240000000a00 */
[----:B0-----:R-:W-:-:S05]  /*9490*/  @P0 IMAD.HI.U32 R4, R8, R4, RZ ;  /* 0x0000000408040227 */ /* 0x001fca00078e00ff */
[----:B------:R-:W-:-:S04]  /*94a0*/  @P0 SHF.R.U32.HI R0, RZ, R5, R4 ;  /* 0x00000005ff000219 */ /* 0x000fc80000011604 */
[--C-:B------:R-:W-:Y:S01]  /*94b0*/  SHF.R.S32.HI R5, RZ, 0x1f, R0.reuse ;  /* 0x0000001fff057819 */ /* 0x100fe20000011400 */
[----:B------:R-:W-:-:S04]  /*94c0*/  IMAD.MOV R4, RZ, RZ, -R0 ;  /* 0x000000ffff047224 */ /* 0x000fc800078e0a00 */
[----:B------:R-:W-:Y:S02]  /*94d0*/  IMAD R6, R6, R4, R8 ;  /* 0x0000000406067224 */ /* 0x000fe400078e0208 */
[----:B------:R-:W-:-:S03]  /*94e0*/  IMAD.MOV.U32 R4, RZ, RZ, R0 ;  /* 0x000000ffff047224 */ /* 0x000fc600078e0000 */
[----:B------:R0:W-:Y:S01]  /*94f0*/  STL [R1+0x4], R6 ;  /* 0x0000040601007387 */ /* 0x0001e20000100800 */
[----:B------:R-:W-:-:S03]  /*9500*/  IMAD.WIDE.U32 R4, R19, UR4, R4 ;  /* 0x0000000413047c25 */ /* 0x000fc6000f8e0004 */
[----:B------:R-:W-:Y:S01]  /*9510*/  LEA R2, P0, R4, R2, 0x2 ;  /* 0x0000000204027211 */ /* 0x000fe200078010ff */
[----:B0-----:R-:W-:-:S04]  /*9520*/  IMAD R6, R7, UR4, RZ ;  /* 0x0000000407067c24 */ /* 0x001fc8000f8e02ff */
[----:B------:R-:W-:-:S05]  /*9530*/  IMAD R0, R19, UR5, R6 ;  /* 0x0000000513007c24 */ /* 0x000fca000f8e0206 */
[----:B------:R-:W-:-:S04]  /*9540*/  IADD3 R0, R5, R0, RZ ;  /* 0x0000000005007210 */ /* 0x000fc80007ffe0ff */
[----:B------:R-:W-:-:S05]  /*9550*/  LEA.HI.X R3, R4, R3, R0, 0x2, P0 ;  /* 0x0000000304037211 */ /* 0x000fca00000f1400 */
[----:B------:R3:W5:Y:S02]  /*9560*/  LDG.E R17, desc[UR60][R2.64] ;  /* 0x0000003c02117981 */ /* 0x000764000c1e1900 */
.L_x_45:
[----:B---3--:R-:W3:Y:S01]  /*9570*/  LDL R2, [R1] ;  /* 0x0000000001027983 */ /* 0x008ee20000100800 */
[----:B0-----:R-:W-:Y:S02]  /*9580*/  LEA R0, R18, UR36, 0x3 ;  /* 0x0000002412007c11 */ /* 0x001fe4000f8e18ff */
[----:B---3--:R-:W-:-:S04]  /*9590*/  SHF.L.U32 R2, R2, 0x1f, RZ ;  /* 0x0000001f02027819 */ /* 0x008fc800000006ff */
[----:B------:R-:W0:Y:S02]  /*95a0*/  SYNCS.PHASECHK.TRANS64.TRYWAIT P0, [R0+URZ+0x34840], R2 ;  /* 0x03484002000075a7 */ /* 0x000e24000800017f */
[----:B0-----:R-:W-:Y:S05]  /*95b0*/  @!P0 BRA `(.L_x_46) ;  /* 0x0000003800a08947 */ /* 0x001fea0003800000 */
.L_x_134:
[----:B------:R-:W3:Y:S02]  /*95c0*/  S2R R3, SR_TID.X ;  /* 0x0000000000037919 */ /* 0x000ee40000002100 */
[----:B---3--:R-:W-:-:S04]  /*95d0*/  LOP3.LUT R3, R3, 0x7f, RZ, 0xc0, !PT ;  /* 0x0000007f03037812 */ /* 0x008fc800078ec0ff */
[----:B------:R-:W-:-:S13]  /*95e0*/  ISETP.NE.AND P0, PT, R3, RZ, PT ;  /* 0x000000ff0300720c */ /* 0x000fda0003f05270 */
[----:B------:R-:W-:Y:S05]  /*95f0*/  @P0 BRA `(.L_x_47) ;  /* 0x00000000001c0947 */ /* 0x000fea0003800000 */
[----:B------:R-:W3:Y:S01]  /*9600*/  S2R R3, SR_TID.X ;  /* 0x0000000000037919 */ /* 0x000ee20000002100 */
[----:B0-----:R-:W-:-:S04]  /*9610*/  IMAD.MOV.U32 R2, RZ, RZ, 0xc000 ;  /* 0x0000c000ff027424 */ /* 0x001fc800078e00ff */
[----:B------:R4:W-:Y:S01]  /*9620*/  SYNCS.ARRIVE.TRANS64 RZ, [R0+URZ+0x34830], R2 ;  /* 0x0348300200ff79a7 */ /* 0x0009e2000800003f */
[----:B---3--:R-:W-:-:S04]  /*9630*/  LOP3.LUT R3, R3, 0x1f, RZ, 0xc0, !PT ;  /* 0x0000001f03037812 */ /* 0x008fc800078ec0ff */
[----:B------:R-:W-:-:S13]  /*9640*/  ISETP.NE.AND P0, PT, R3, RZ, PT ;  /* 0x000000ff0300720c */ /* 0x000fda0003f05270 */
[----:B----4-:R-:W-:Y:S05]  /*9650*/  @!P0 BRA `(.L_x_47) ;  /* 0x0000000000048947 */ /* 0x010fea0003800000 */
[----:B------:R-:W-:Y:S01]  /*9660*/  BPT.TRAP 0x1 ;  /* 0x000000040000795c */ /* 0x000fe20000300000 */
.L_x_47:
[----:B0-----:R-:W3:Y:S01]  /*9670*/  LDL R2, [R1+0x4] ;  /* 0x0000040001027983 */ /* 0x001ee20000100800 */
[----:B------:R-:W-:Y:S01]  /*9680*/  R2UR UR8, R18 ;  /* 0x00000000120872ca */ /* 0x000fe200000e0000 */
[----:B------:R-:W-:Y:S01]  /*9690*/  UIADD3 UR4, UP0, UR38, 0x370, URZ ;  /* 0x0000037026047890 */ /* 0x000fe2000ff1e03f */
[----:B------:R-:W-:Y:S01]  /*96a0*/  R2UR UR9, R0 ;  /* 0x00000000000972ca */ /* 0x000fe200000e0000 */
[----:B------:R-:W-:Y:S01]  /*96b0*/  UMOV UR10, URZ ;  /* 0x0000003f000a7c82 */ /* 0x000fe20008000000 */
[----:B------:R-:W-:Y:S01]  /*96c0*/  R2UR UR12, R16 ;  /* 0x00000000100c72ca */ /* 0x000fe200000e0000 */
[----:B------:R-:W-:Y:S01]  /*96d0*/  UIADD3.X UR5, URZ, UR39, URZ, UP0, !UPT ;  /* 0x000000273f057290 */ /* 0x000fe200087fe43f */
[----:B-----5:R-:W-:Y:S01]  /*96e0*/  R2UR UR13, R17 ;  /* 0x00000000110d72ca */ /* 0x020fe200000e0000 */
[----:B------:R-:W-:Y:S01]  /*96f0*/  UMOV UR6, 0x0 ;  /* 0x0000000000067882 */ /* 0x000fe20000000000 */
[----:B------:R-:W-:Y:S01]  /*9700*/  PLOP3.LUT P0, PT, PT, PT, PT, 0x80, 0x0 ;  /* 0x000000000000781c */ /* 0x000fe20003f0f070 */
[----:B------:R-:W-:Y:S01]  /*9710*/  UMOV UR7, 0x14f00000 ;  /* 0x14f0000000077882 */ /* 0x000fe20000000000 */
[----:B------:R-:W-:-:S02]  /*9720*/  UMOV UR16, 0x40 ;  /* 0x0000004000107882 */ /* 0x000fc40000000000 */
[----:B------:R-:W-:Y:S01]  /*9730*/  P2R R0, PR, RZ, 0x1 ;  /* 0x00000001ff007803 */ /* 0x000fe20000000000 */
[----:B------:R-:W-:Y:S02]  /*9740*/  UIMAD UR8, UR8, 0xc000, UR36 ;  /* 0x0000c000080878a4 */ /* 0x000fe4000f8e0224 */
[----:B------:R-:W-:Y:S02]  /*9750*/  UIADD3 UR9, UR9, 0x34830, URZ ;  /* 0x0003483009097890 */ /* 0x000fe4000fffe03f */
[----:B------:R-:W-:Y:S01]  /*9760*/  UIADD3 UR14, UR8, 0x1c400, URZ ;  /* 0x0001c400080e7890 */ /* 0x000fe2000fffe03f */
[----:B------:R4:W-:Y:S01]  /*9770*/  STL [R1+0xc], R0 ;  /* 0x00000c0001007387 */ /* 0x0009e20000100800 */
[----:B------:R-:W-:Y:S02]  /*9780*/  UIADD3 UR15, UR8, 0x20400, URZ ;  /* 0x00020400080f7890 */ /* 0x000fe4000fffe03f */
[----:B------:R-:W-:-:S03]  /*9790*/  UIADD3 UR17, UR8, 0x24400, URZ ;  /* 0x0002440008117890 */ /* 0x000fc6000fffe03f */
[----:B------:R-:W-:Y:S01]  /*97a0*/  UMOV UR8, UR14 ;  /* 0x0000000e00087c82 */ /* 0x000fe20008000000 */
[----:B------:R-:W-:Y:S01]  /*97b0*/  UMOV UR14, 0x80 ;  /* 0x00000080000e7882 */ /* 0x000fe20000000000 */
[----:B---3--:R-:W-:-:S13]  /*97c0*/  R2UR UR11, R2 ;  /* 0x00000000020b72ca */ /* 0x008fda00000e0000 */
[----:B------:R-:W-:-:S09]  /*97d0*/  USHF.L.U32 UR11, UR11, 0x7, URZ ;  /* 0x000000070b0b7899 */ /* 0x000fd2000800063f */
[----:B------:R0:W-:Y:S02]  /*97e0*/  UTMALDG.4D [UR8], [UR4], desc[UR6] ;  /* 0x00000608040075b4 */ /* 0x0001e40008019000 */
[----:B0-----:R-:W-:Y:S01]  /*97f0*/  UMOV UR8, UR15 ;  /* 0x0000000f00087c82 */ /* 0x001fe20008000000 */
[----:B------:R-:W-:Y:S02]  /*9800*/  UMOV UR10, UR16 ;  /* 0x00000010000a7c82 */ /* 0x000fe40008000000 */
[----:B------:R0:W-:Y:S02]  /*9810*/  UTMALDG.4D [UR8], [UR4], desc[UR6] ;  /* 0x00000608040075b4 */ /* 0x0001e40008019000 */
[----:B0-----:R-:W-:Y:S01]  /*9820*/  UMOV UR8, UR17 ;  /* 0x0000001100087c82 */ /* 0x001fe20008000000 */
[----:B------:R-:W-:Y:S02]  /*9830*/  UMOV UR10, UR14 ;  /* 0x0000000e000a7c82 */ /* 0x000fe40008000000 */
[----:B------:R4:W-:Y:S02]  /*9840*/  UTMALDG.4D [UR8], [UR4], desc[UR6] ;  /* 0x00000608040075b4 */ /* 0x0009e40008019000 */
[----:B----4-:R-:W-:Y:S01]  /*9850*/  NOP ;  /* 0x0000000000007918 */ /* 0x010fe20000000000 */
.L_x_43:
[----:B------:R-:W-:Y:S05]  /*9860*/  WARPSYNC.ALL ;  /* 0x0000000000007948 */ /* 0x000fea0003800000 */
[----:B------:R-:W-:Y:S01]  /*9870*/  UIADD3 UR4, UR36, 0x10400, URZ ;  /* 0x0001040024047890 */ /* 0x000fe2000fffe03f */
[----:B------:R-:W-:Y:S03]  /*9880*/  BAR.SYNC.DEFER_BLOCKING 0x8, 0x180 ;  /* 0x0206000000007b1d */ /* 0x000fe60000010000 */
[----:B------:R-:W-:-:S06]  /*9890*/  ULOP3.LUT UP0, URZ, UR4, 0x3ff, URZ, 0xc0, !UPT ;  /* 0x000003ff043f7892 */ /* 0x000fcc000f80c03f */
[----:B------:R-:W-:-:S13]  /*98a0*/  PLOP3.LUT P0, PT, PT, PT, UP0, 0x80, 0x0 ;  /* 0x000000000000781c */ /* 0x000fda0003f0f008 */
[----:B------:R-:W-:Y:S05]  /*98b0*/  @!P0 BRA `(.L_x_48) ;  /* 0x0000000000408947 */ /* 0x000fea0003800000 */
[----:B------:R-:W-:Y:S01]  /*98c0*/  MOV R2, 0x0 ;  /* 0x0000000000027802 */ /* 0x000fe20000000f00 */
[----:B------:R-:W-:Y:S01]  /*98d0*/  ULDC.64 UR6, c[0x4][0x118] ;  /* 0x0100460000067ab9 */ /* 0x000fe20000000a00 */
[----:B------:R-:W-:Y:S01]  /*98e0*/  ULDC.64 UR8, c[0x4][0x120] ;  /* 0x0100480000087ab9 */ /* 0x000fe20000000a00 */
[----:B------:R-:W-:Y:S01]  /*98f0*/  ULDC.64 UR4, c[0x4][0x88] ;  /* 0x0100220000047ab9 */ /* 0x000fe20000000a00 */
[----:B------:R-:W-:Y:S01]  /*9900*/  IMAD.U32 R4, RZ, RZ, UR6 ;  /* 0x00000006ff047e24 */ /* 0x000fe2000f8e00ff */
[----:B------:R-:W-:Y:S01]  /*9910*/  MOV R10, UR4 ;  /* 0x00000004000a7c02 */ /* 0x000fe20008000f00 */
[----:B------:R-:W3:Y:S01]  /*9920*/  LDC.64 R2, c[0x4][R2] ;  /* 0x0100000002027b82 */ /* 0x000ee20000000a00 */
[----:B------:R-:W-:Y:S02]  /*9930*/  IMAD.U32 R5, RZ, RZ, UR7 ;  /* 0x00000007ff057e24 */ /* 0x000fe4000f8e00ff */
[----:B------:R-:W-:Y:S02]  /*9940*/  IMAD.U32 R6, RZ, RZ, UR8 ;  /* 0x00000008ff067e24 */ /* 0x000fe4000f8e00ff */
[----:B------:R-:W-:-:S02]  /*9950*/  IMAD.U32 R7, RZ, RZ, UR9 ;  /* 0x00000009ff077e24 */ /* 0x000fc4000f8e00ff */
[----:B------:R-:W-:Y:S02]  /*9960*/  IMAD.U32 R11, RZ, RZ, UR5 ;  /* 0x00000005ff0b7e24 */ /* 0x000fe4000f8e00ff */
[----:B-1----:R-:W-:Y:S02]  /*9970*/  IMAD.MOV.U32 R8, RZ, RZ, 0x70 ;  /* 0x00000070ff087424 */ /* 0x002fe400078e00ff */
[----:B------:R-:W-:Y:S02]  /*9980*/  IMAD.MOV.U32 R12, RZ, RZ, 0x1 ;  /* 0x00000001ff0c7424 */ /* 0x000fe400078e00ff */
[----:B------:R-:W-:-:S07]  /*9990*/  IMAD.MOV.U32 R13, RZ, RZ, RZ ;  /* 0x000000ffff0d7224 */ /* 0x000fce00078e00ff */
[----:B------:R-:W-:-:S07]  /*99a0*/  LEPC R20, `(.L_x_48) ;  /* 0x000000001014794e */ /* 0x000fce0000000000 */
[----:B0-23--:R-:W-:Y:S05]  /*99b0*/  CALL.ABS.NOINC R2 ;  /* 0x0000000002007343 */ /* 0x00dfea0003c00000 */
.L_x_48:
[----:B------:R-:W3:Y:S01]  /*99c0*/  LDL.LU R5, [R1+0x18] ;  /* 0x0000180001057983 */ /* 0x000ee20000300800 */
[----:B0-----:R-:W-:Y:S01]  /*99d0*/  SHF.R.S32.HI R0, RZ, 0x1f, R16 ;  /* 0x0000001fff007819 */ /* 0x001fe20000011410 */
[----:B------:R-:W-:Y:S01]  /*99e0*/  ULDC.64 UR4, c[0x0][0x2d8] ;  /* 0x0000b60000047ab9 */ /* 0x000fe20000000a00 */
[----:B-1----:R-:W0:Y:S01]  /*99f0*/  LDC R8, c[0x0][0x448] ;  /* 0x00011200ff087b82 */ /* 0x002e220000000800 */
[----:B------:R-:W4:Y:S01]  /*9a00*/  LDL.LU R7, [R1+0x20] ;  /* 0x0000200001077983 */ /* 0x000f220000300800 */
[----:B------:R-:W-:-:S03]  /*9a10*/  ULDC.64 UR6, c[0x0][0x280] ;  /* 0x0000a00000067ab9 */ /* 0x000fc60000000a00 */
[----:B------:R-:W2:Y:S01]  /*9a20*/  LDL R4, [R1+0x28] ;  /* 0x0000280001047983 */ /* 0x000ea20000100800 */
[----:B------:R-:W-:Y:S02]  /*9a30*/  IMAD R0, R0, UR4, RZ ;  /* 0x0000000400007c24 */ /* 0x000fe4000f8e02ff */
[C---:B------:R-:W-:Y:S01]  /*9a40*/  IMAD.WIDE.U32 R2, R16.reuse, UR4, RZ ;  /* 0x0000000410027c25 */ /* 0x040fe2000f8e00ff */
[----:B------:R-:W1:Y:S03]  /*9a50*/  S2R R11, SR_TID.X ;  /* 0x00000000000b7919 */ /* 0x000e660000002100 */
[----:B------:R-:W-:Y:S01]  /*9a60*/  IMAD R0, R16, UR5, R0 ;  /* 0x0000000510007c24 */ /* 0x000fe2000f8e0200 */
[----:B------:R-:W-:-:S03]  /*9a70*/  ULDC.64 UR4, c[0x0][0x2e0] ;  /* 0x0000b80000047ab9 */ /* 0x000fc60000000a00 */
[----:B------:R-:W-:Y:S01]  /*9a80*/  IMAD.IADD R3, R3, 0x1, R0 ;  /* 0x0000000103037824 */ /* 0x000fe200078e0200 */
[----:B0-----:R-:W-:-:S13]  /*9a90*/  ISETP.NE.AND P0, PT, R8, 0x1, PT ;  /* 0x000000010800780c */ /* 0x001fda0003f05270 */
[----:B------:R-:W0:Y:S01]  /*9aa0*/  @P0 LDC R6, c[0x0][0x44c] ;  /* 0x00011300ff060b82 */ /* 0x000e220000000800 */
[----:B-1----:R-:W-:-:S05]  /*9ab0*/  IMAD.SHL.U32 R11, R11, 0x8, RZ ;  /* 0x000000080b0b7824 */ /* 0x002fca00078e00ff */
[----:B------:R-:W-:-:S04]  /*9ac0*/  LOP3.LUT R11, R11, 0x38, RZ, 0xc0, !PT ;  /* 0x000000380b0b7812 */ /* 0x000fc800078ec0ff */
[----:B------:R-:W-:Y:S02]  /*9ad0*/  LOP3.LUT R10, R11, 0x40, RZ, 0xfc, !PT ;  /* 0x000000400b0a7812 */ /* 0x000fe400078efcff */
[----:B---3--:R-:W-:Y:S01]  /*9ae0*/  SHF.R.S32.HI R0, RZ, 0x1f, R5 ;  /* 0x0000001fff007819 */ /* 0x008fe20000011405 */
[----:B------:R-:W-:-:S04]  /*9af0*/  IMAD.WIDE.U32 R2, R5, UR4, R2 ;  /* 0x0000000405027c25 */ /* 0x000fc8000f8e0002 */
[----:B------:R-:W-:Y:S01]  /*9b00*/  IMAD R0, R0, UR4, RZ ;  /* 0x0000000400007c24 */ /* 0x000fe2000f8e02ff */
[----:B------:R-:W-:-:S03]  /*9b10*/  ULDC UR4, c[0x0][0xc38] ;  /* 0x00030e0000047ab9 */ /* 0x000fc60000000800 */
[----:B------:R-:W-:Y:S02]  /*9b20*/  IMAD R0, R5, UR5, R0 ;  /* 0x0000000505007c24 */ /* 0x000fe4000f8e0200 */
[----:B------:R-:W1:Y:S03]  /*9b30*/  S2R R5, SR_TID.X ;  /* 0x0000000000057919 */ /* 0x000e660000002100 */
[----:B------:R-:W-:Y:S01]  /*9b40*/  IADD3 R3, R3, R0, RZ ;  /* 0x0000000003037210 */ /* 0x000fe20007ffe0ff */
[----:B----4-:R-:W-:Y:S02]  /*9b50*/  IMAD.MOV R0, RZ, RZ, -R7 ;  /* 0x000000ffff007224 */ /* 0x010fe400078e0a07 */
[----:B------:R-:W3:Y:S02]  /*9b60*/  @P0 LDC R7, c[0x0][0x450] ;  /* 0x00011400ff070b82 */ /* 0x000ee40000000800 */
[----:B--2---:R-:W-:Y:S01]  /*9b70*/  IMAD R0, R0, UR4, R4 ;  /* 0x0000000400007c24 */ /* 0x004fe2000f8e0204 */
[----:B------:R-:W-:-:S03]  /*9b80*/  ULDC.64 UR4, c[0x0][0x2d0] ;  /* 0x0000b40000047ab9 */ /* 0x000fc60000000a00 */
[----:B------:R-:W-:Y:S01]  /*9b90*/  IMAD.SHL.U32 R4, R0, 0x80, RZ ;  /* 0x0000008000047824 */ /* 0x000fe200078e00ff */
[----:B-1----:R-:W-:-:S04]  /*9ba0*/  LOP3.LUT R5, R5, 0x7f, RZ, 0xc0, !PT ;  /* 0x0000007f05057812 */ /* 0x002fc800078ec0ff */
[----:B------:R-:W-:Y:S02]  /*9bb0*/  SHF.R.U32.HI R9, RZ, 0x3, R5 ;  /* 0x00000003ff097819 */ /* 0x000fe40000011605 */
[----:B------:R-:W1:Y:S02]  /*9bc0*/  S2R R5, SR_TID.X ;  /* 0x0000000000057919 */ /* 0x000e640000002100 */
[----:B-1----:R-:W-:-:S05]  /*9bd0*/  IMAD.SHL.U32 R5, R5, 0x10, RZ ;  /* 0x0000001005057824 */ /* 0x002fca00078e00ff */
[----:B------:R-:W-:Y:S02]  /*9be0*/  LOP3.LUT R5, R9, 0x70, R5, 0xf8, !PT ;  /* 0x0000007009057812 */ /* 0x000fe400078ef805 */
[----:B------:R-:W-:Y:S02]  /*9bf0*/  LOP3.LUT R9, R11, 0x80, RZ, 0xfc, !PT ;  /* 0x000000800b097812 */ /* 0x000fe400078efcff */
[----:B------:R-:W-:-:S05]  /*9c00*/  LOP3.LUT R0, R5, R4, RZ, 0xfc, !PT ;  /* 0x0000000405007212 */ /* 0x000fca00078efcff */
[----:B0-----:R-:W-:-:S04]  /*9c10*/  @P0 IMAD.HI.U32 R6, R0, R6, RZ ;  /* 0x0000000600060227 */ /* 0x001fc800078e00ff */
[----:B------:R-:W-:Y:S01]  /*9c20*/  IMAD.MOV.U32 R5, RZ, RZ, R0 ;  /* 0x000000ffff057224 */ /* 0x000fe200078e0000 */
[----:B---3--:R-:W-:-:S05]  /*9c30*/  @P0 SHF.R.U32.HI R5, RZ, R7, R6 ;  /* 0x00000007ff050219 */ /* 0x008fca0000011606 */
[----:B------:R-:W-:Y:S02]  /*9c40*/  IMAD.MOV R6, RZ, RZ, -R5 ;  /* 0x000000ffff067224 */ /* 0x000fe400078e0a05 */
[----:B------:R-:W-:-:S04]  /*9c50*/  IMAD.WIDE.U32 R2, R5, UR4, R2 ;  /* 0x0000000405027c25 */ /* 0x000fc8000f8e0002 */
[----:B------:R-:W-:Y:S01]  /*9c60*/  IMAD R0, R8, R6, R0 ;  /* 0x0000000608007224 */ /* 0x000fe200078e0200 */
[----:B------:R-:W-:-:S05]  /*9c70*/  SHF.R.S32.HI R6, RZ, 0x1f, R5 ;  /* 0x0000001fff067819 */ /* 0x000fca0000011405 */
[----:B------:R-:W-:-:S04]  /*9c80*/  IMAD R6, R6, UR4, RZ ;  /* 0x0000000406067c24 */ /* 0x000fc8000f8e02ff */
[----:B------:R-:W-:Y:S01]  /*9c90*/  IMAD R6, R5, UR5, R6 ;  /* 0x0000000505067c24 */ /* 0x000fe2000f8e0206 */
[----:B------:R-:W-:Y:S01]  /*9ca0*/  SHF.R.S32.HI R5, RZ, 0x1f, R0 ;  /* 0x0000001fff057819 */ /* 0x000fe20000011400 */
[----:B------:R-:W-:-:S03]  /*9cb0*/  ULDC.64 UR4, c[0x0][0x2c8] ;  /* 0x0000b20000047ab9 */ /* 0x000fc60000000a00 */
[----:B------:R-:W-:Y:S01]  /*9cc0*/  IADD3 R3, R3, R6, RZ ;  /* 0x0000000603037210 */ /* 0x000fe20007ffe0ff */
[----:B------:R-:W-:Y:S02]  /*9cd0*/  IMAD R5, R5, UR4, RZ ;  /* 0x0000000405057c24 */ /* 0x000fe4000f8e02ff */
[----:B------:R-:W-:Y:S01]  /*9ce0*/  IMAD.WIDE.U32 R2, R0, UR4, R2 ;  /* 0x0000000400027c25 */ /* 0x000fe2000f8e0002 */
[----:B------:R-:W-:Y:S02]  /*9cf0*/  ULDC UR4, c[0x0][0x2b8] ;  /* 0x0000ae0000047ab9 */ /* 0x000fe40000000800 */
[----:B------:R-:W-:Y:S01]  /*9d00*/  ISETP.GE.AND P1, PT, R10, UR4, PT ;  /* 0x000000040a007c0c */ /* 0x000fe2000bf26270 */
[----:B------:R-:W-:Y:S01]  /*9d10*/  IMAD R5, R0, UR5, R5 ;  /* 0x0000000500057c24 */ /* 0x000fe2000f8e0205 */
[----:B------:R0:W5:Y:S01]  /*9d20*/  LDL R10, [R1+0x14] ;  /* 0x00001400010a7983 */ /* 0x0001620000100800 */
[----:B------:R-:W-:Y:S02]  /*9d30*/  LEA R0, P3, R2, UR6, 0x1 ;  /* 0x0000000602007c11 */ /* 0x000fe4000f8608ff */
[----:B------:R-:W-:Y:S01]  /*9d40*/  IMAD.IADD R5, R3, 0x1, R5 ;  /* 0x0000000103057824 */ /* 0x000fe200078e0205 */
[----:B------:R-:W-:-:S02]  /*9d50*/  ISETP.GE.AND P0, PT, R11, UR4, PT ;  /* 0x000000040b007c0c */ /* 0x000fc4000bf06270 */
[----:B------:R-:W-:Y:S01]  /*9d60*/  ISETP.GE.AND P2, PT, R9, UR4, PT ;  /* 0x0000000409007c0c */ /* 0x000fe2000bf46270 */
[----:B------:R-:W-:Y:S01]  /*9d70*/  UMOV UR4, 0xffffffff ;  /* 0xffffffff00047882 */ /* 0x000fe20000000000 */
[----:B------:R-:W-:Y:S02]  /*9d80*/  LEA.HI.X R2, R2, UR7, R5, 0x1, P3 ;  /* 0x0000000702027c11 */ /* 0x000fe400098f0c05 */
[----:B0-----:R-:W-:Y:S09]  /*9d90*/  BRA.DIV UR4, `(.L_x_49) ;  /* 0x0000003204bc7947 */ /* 0x001ff2000b800000 */
[----:B------:R-:W0:Y:S01]  /*9da0*/  S2R R6, SR_TID.X ;  /* 0x0000000000067919 */ /* 0x000e220000002100 */
[----:B------:R-:W-:Y:S02]  /*9db0*/  ULDC UR4, c[0x0][0x288] ;  /* 0x0000a20000047ab9 */ /* 0x000fe40000000800 */
[----:B------:R-:W-:Y:S01]  /*9dc0*/  IMAD R3, R8, UR4, RZ ;  /* 0x0000000408037c24 */ /* 0x000fe2000f8e02ff */
[----:B------:R-:W1:Y:S01]  /*9dd0*/  S2R R11, SR_TID.X ;  /* 0x00000000000b7919 */ /* 0x000e620000002100 */
[----:B------:R-:W2:Y:S04]  /*9de0*/  SHFL.IDX PT, R7, R0, RZ, 0x181f ;  /* 0x00181fff00077589 */ /* 0x000ea800000e0000 */
[----:B------:R-:W-:Y:S01]  /*9df0*/  SHFL.IDX PT, R9, R2, 0x1, 0x181f ;  /* 0x00381f0002097f89 */ /* 0x000fe200000e0000 */
[----:B0-----:R-:W-:-:S04]  /*9e00*/  LOP3.LUT R6, R6, 0x7f, RZ, 0xc0, !PT ;  /* 0x0000007f06067812 */ /* 0x001fc800078ec0ff */
[----:B------:R-:W-:Y:S01]  /*9e10*/  SHF.R.U32.HI R6, RZ, 0x3, R6 ;  /* 0x00000003ff067819 */ /* 0x000fe20000011606 */
[----:B-1----:R-:W-:-:S04]  /*9e20*/  IMAD.SHL.U32 R11, R11, 0x8, RZ ;  /* 0x000000080b0b7824 */ /* 0x002fc800078e00ff */
[----:B------:R-:W-:Y:S01]  /*9e30*/  IMAD.IADD R4, R6, 0x1, R4 ;  /* 0x0000000106047824 */ /* 0x000fe200078e0204 */
[----:B------:R-:W-:Y:S01]  /*9e40*/  LOP3.LUT R11, R11, 0x38, RZ, 0xc0, !PT ;  /* 0x000000380b0b7812 */ /* 0x000fe200078ec0ff */
[----:B------:R-:W0:Y:S02]  /*9e50*/  SHFL.IDX PT, R6, R2, RZ, 0x181f ;  /* 0x00181fff02067589 */ /* 0x000e2400000e0000 */
[C---:B------:R-:W-:Y:S01]  /*9e60*/  VIADD R5, R4.reuse, 0x10 ;  /* 0x0000001004057836 */ /* 0x040fe20000000000 */
[----:B------:R-:W-:-:S04]  /*9e70*/  ISETP.GE.AND P4, PT, R4, R3, PT ;  /* 0x000000030400720c */ /* 0x000fc80003f86270 */
[----:B------:R-:W-:Y:S02]  /*9e80*/  ISETP.GE.AND P3, PT, R5, R3, PT ;  /* 0x000000030500720c */ /* 0x000fe40003f66270 */
[----:B------:R-:W1:Y:S07]  /*9e90*/  SHFL.IDX PT, R5, R0, 0x1, 0x181f ;  /* 0x00381f0000057f89 */ /* 0x000e6e00000e0000 */
[----:B--2---:R-:W-:-:S04]  /*9ea0*/  @!P4 LEA R7, P5, R11, R7, 0x1 ;  /* 0x000000070b07c211 */ /* 0x004fc800078a08ff */
[----:B0-----:R-:W-:-:S04]  /*9eb0*/  @!P4 IADD3.X R6, RZ, R6, RZ, P5, !PT ;  /* 0x00000006ff06c210 */ /* 0x001fc80002ffe4ff */
[----:B------:R-:W-:-:S04]  /*9ec0*/  @!P4 LOP3.LUT R7, R7, R6, RZ, 0x3c, !PT ;  /* 0x000000060707c212 */ /* 0x000fc800078e3cff */
[----:B------:R-:W-:Y:S02]  /*9ed0*/  @!P4 LOP3.LUT R6, R7, R6, RZ, 0x3c, !PT ;  /* 0x000000060706c212 */ /* 0x000fe400078e3cff */
[----:B-1----:R-:W-:Y:S02]  /*9ee0*/  @!P3 LEA R8, P5, R11, R5, 0x1 ;  /* 0x000000050b08b211 */ /* 0x002fe400078a08ff */
[----:B------:R-:W-:-:S03]  /*9ef0*/  @!P4 LOP3.LUT R7, R7, R6, RZ, 0x3c, !PT ;  /* 0x000000060707c212 */ /* 0x000fc600078e3cff */
[----:B------:R-:W-:Y:S02]  /*9f00*/  @!P3 IMAD.X R5, RZ, RZ, R9, P5 ;  /* 0x000000ffff05b224 */ /* 0x000fe400028e0609 */
[----:B-----5:R-:W-:Y:S04]  /*9f10*/  @!P4 LDGSTS.E.BYPASS.LTC128B.128 [R10+0x10400], desc[UR60][R6.64], !P0 ;  /* 0x10400000060acfae */ /* 0x020fe8000c101d7c */
[----:B------:R-:W-:Y:S04]  /*9f20*/  @!P4 LDGSTS.E.BYPASS.LTC128B.128 [R10+0x14400], desc[UR60][R6.64+0x80], !P1 ;  /* 0x14400080060acfae */ /* 0x000fe8000c901d7c */
[----:B------:R0:W-:Y:S02]  /*9f30*/  @!P4 LDGSTS.E.BYPASS.LTC128B.128 [R10+0x18400], desc[UR60][R6.64+0x100], !P2 ;  /* 0x18400100060acfae */ /* 0x0001e4000d101d7c */
[----:B0-----:R-:W-:-:S02]  /*9f40*/  @!P3 IMAD.MOV.U32 R6, RZ, RZ, R8 ;  /* 0x000000ffff06b224 */ /* 0x001fc400078e0008 */
[----:B------:R-:W-:Y:S01]  /*9f50*/  @!P3 IMAD.MOV.U32 R7, RZ, RZ, R5 ;  /* 0x000000ffff07b224 */ /* 0x000fe200078e0005 */
[----:B------:R-:W0:Y:S01]  /*9f60*/  SHFL.IDX PT, R8, R0, 0x2, 0x181f ;  /* 0x00581f0000087f89 */ /* 0x000e2200000e0000 */
[----:B------:R-:W-:-:S03]  /*9f70*/  VIADD R5, R4, 0x20 ;  /* 0x0000002004057836 */ /* 0x000fc60000000000 */
[----:B------:R-:W-:Y:S04]  /*9f80*/  @!P3 LDGSTS.E.BYPASS.LTC128B.128 [R10+0x10c00], desc[UR60][R6.64], !P0 ;  /* 0x10c00000060abfae */ /* 0x000fe8000c101d7c */
[----:B------:R-:W-:Y:S04]  /*9f90*/  @!P3 LDGSTS.E.BYPASS.LTC128B.128 [R10+0x14c00], desc[UR60][R6.64+0x80], !P1 ;  /* 0x14c00080060abfae */ /* 0x000fe8000c901d7c */
[----:B------:R1:W-:Y:S01]  /*9fa0*/  @!P3 LDGSTS.E.BYPASS.LTC128B.128 [R10+0x18c00], desc[UR60][R6.64+0x100], !P2 ;  /* 0x18c00100060abfae */ /* 0x0003e2000d101d7c */
[----:B------:R-:W-:-:S03]  /*9fb0*/  ISETP.GE.AND P3, PT, R5, R3, PT ;  /* 0x000000030500720c */ /* 0x000fc60003f66270 */
[----:B------:R-:W2:Y:S10]  /*9fc0*/  SHFL.IDX PT, R5, R2, 0x2, 0x181f ;  /* 0x00581f0002057f89 */ /* 0x000eb400000e0000 */
[----:B0-----:R-:W-:-:S04]  /*9fd0*/  @!P3 LEA R8, P4, R11, R8, 0x1 ;  /* 0x000000080b08b211 */ /* 0x001fc800078808ff */
[----:B-1----:R-:W-:Y:S01]  /*9fe0*/  @!P3 MOV R6, R8 ;  /* 0x000000080006b202 */ /* 0x002fe20000000f00 */
[----:B--2---:R-:W-:Y:S02]  /*9ff0*/  @!P3 IMAD.X R9, RZ, RZ, R5, P4 ;  /* 0x000000ffff09b224 */ /* 0x004fe400020e0605 */
[----:B------:R-:W-:Y:S02]  /*a000*/  VIADD R5, R4, 0x30 ;  /* 0x0000003004057836 */ /* 0x000fe40000000000 */
[----:B------:R-:W-:-:S05]  /*a010*/  @!P3 IMAD.MOV.U32 R7, RZ, RZ, R9 ;  /* 0x000000ffff07b224 */ /* 0x000fca00078e0009 */
[----:B------:R-:W-:Y:S04]  /*a020*/  @!P3 LDGSTS.E.BYPASS.LTC128B.128 [R10+0x11400], desc[UR60][R6.64], !P0 ;  /* 0x11400000060abfae */ /* 0x000fe8000c101d7c */
[----:B------:R-:W-:Y:S04]  /*a030*/  @!P3 LDGSTS.E.BYPASS.LTC128B.128 [R10+0x15400], desc[UR60][R6.64+0x80], !P1 ;  /* 0x15400080060abfae */ /* 0x000fe8000c901d7c */
[----:B------:R0:W-:Y:S01]  /*a040*/  @!P3 LDGSTS.E.BYPASS.LTC128B.128 [R10+0x19400], desc[UR60][R6.64+0x100], !P2 ;  /* 0x19400100060abfae */ /* 0x0001e2000d101d7c */
[----:B------:R-:W-:-:S03]  /*a050*/  ISETP.GE.AND P3, PT, R5, R3, PT ;  /* 0x000000030500720c */ /* 0x000fc60003f66270 */
[----:B------:R-:W-:Y:S04]  /*a060*/  SHFL.IDX PT, R5, R2, 0x3, 0x181f ;  /* 0x00781f0002057f89 */ /* 0x000fe800000e0000 */
[----:B0-----:R-:W0:Y:S06]  /*a070*/  SHFL.IDX PT, R6, R0, 0x3, 0x181f ;  /* 0x00781f0000067f89 */ /* 0x001e2c00000e0000 */
[----:B0-----:R-:W-:-:S05]  /*a080*/  @!P3 LEA R6, P4, R11, R6, 0x1 ;  /* 0x000000060b06b211 */ /* 0x001fca00078808ff */
[----:B------:R-:W-:-:S04]  /*a090*/  @!P3 IMAD.X R5, RZ, RZ, R5, P4 ;  /* 0x000000ffff05b224 */ /* 0x000fc800020e0605 */
[----:B------:R-:W-:Y:S02]  /*a0a0*/  @!P3 IMAD.MOV.U32 R7, RZ, RZ, R5 ;  /* 0x000000ffff07b224 */ /* 0x000fe400078e0005 */
[----:B------:R-:W-:-:S03]  /*a0b0*/  VIADD R5, R4, 0x40 ;  /* 0x0000004004057836 */ /* 0x000fc60000000000 */
[----:B------:R-:W-:Y:S04]  /*a0c0*/  @!P3 LDGSTS.E.BYPASS.LTC128B.128 [R10+0x11c00], desc[UR60][R6.64], !P0 ;  /* 0x11c00000060abfae */ /* 0x000fe8000c101d7c */
[----:B------:R-:W-:Y:S04]  /*a0d0*/  @!P3 LDGSTS.E.BYPASS.LTC128B.128 [R10+0x15c00], desc[UR60][R6.64+0x80], !P1 ;  /* 0x15c00080060abfae */ /* 0x000fe8000c901d7c */
[----:B------:R0:W-:Y:S01]  /*a0e0*/  @!P3 LDGSTS.E.BYPASS.LTC128B.128 [R10+0x19c00], desc[UR60][R6.64+0x100], !P2 ;  /* 0x19c00100060abfae */ /* 0x0001e2000d101d7c */
[----:B------:R-:W-:-:S03]  /*a0f0*/  ISETP.GE.AND P3, PT, R5, R3, PT ;  /* 0x000000030500720c */ /* 0x000fc60003f66270 */
[----:B------:R-:W-:Y:S04]  /*a100*/  SHFL.IDX PT, R5, R2, 0x4, 0x181f ;  /* 0x00981f0002057f89 */ /* 0x000fe800000e0000 */
[----:B0-----:R-:W0:Y:S06]  /*a110*/  SHFL.IDX PT, R6, R0, 0x4, 0x181f ;  /* 0x00981f0000067f89 */ /* 0x001e2c00000e0000 */
[----:B0-----:R-:W-:-:S04]  /*a120*/  @!P3 LEA R6, P4, R11, R6, 0x1 ;  /* 0x000000060b06b211 */ /* 0x001fc800078808ff */
[----:B------:R-:W-:-:S05]  /*a130*/  @!P3 IADD3.X R5, RZ, R5, RZ, P4, !PT ;  /* 0x00000005ff05b210 */ /* 0x000fca00027fe4ff */
        /* <DEDUP_REMOVED lines=12> */
[----:B------:R-:W-:Y:S02]  /*a200*/  @!P3 LDGSTS.E.BYPASS.LTC128B.128 [R10+0x12c00], desc[UR60][R6.64], !P0 ;  /* 0x12c00000060abfae */ /* 0x000fe4000c101d7c */
[----:B------:R-:W-:Y:S02]  /*a210*/  ISETP.GE.AND P4, PT, R5, R3, PT ;  /* 0x000000030500720c */ /* 0x000fe40003f86270 */
[----:B------:R-:W-:Y:S04]  /*a220*/  @!P3 LDGSTS.E.BYPASS.LTC128B.128 [R10+0x16c00], desc[UR60][R6.64+0x80], !P1 ;  /* 0x16c00080060abfae */ /* 0x000fe8000c901d7c */
[----:B------:R0:W-:Y:S04]  /*a230*/  @!P3 LDGSTS.E.BYPASS.LTC128B.128 [R10+0x1ac00], desc[UR60][R6.64+0x100], !P2 ;  /* 0x1ac00100060abfae */ /* 0x0001e8000d101d7c */
[----:B------:R-:W-:Y:S04]  /*a240*/  SHFL.IDX PT, R5, R2, 0x6, 0x181f ;  /* 0x00d81f0002057f89 */ /* 0x000fe800000e0000 */
[----:B0-----:R-:W0:Y:S04]  /*a250*/  SHFL.IDX PT, R6, R0, 0x6, 0x181f ;  /* 0x00d81f0000067f89 */ /* 0x001e2800000e0000 */
[----:B------:R-:W1:Y:S01]  /*a260*/  SHFL.IDX PT, R0, R0, 0x7, 0x181f ;  /* 0x00f81f0000007f89 */ /* 0x000e6200000e0000 */
[----:B0-----:R-:W-:-:S04]  /*a270*/  @!P4 LEA R6, P3, R11, R6, 0x1 ;  /* 0x000000060b06c211 */ /* 0x001fc800078608ff */
[----:B------:R-:W-:-:S05]  /*a280*/  @!P4 IADD3.X R5, RZ, R5, RZ, P3, !PT ;  /* 0x00000005ff05c210 */ /* 0x000fca0001ffe4ff */
[----:B------:R-:W-:Y:S02]  /*a290*/  @!P4 IMAD.MOV.U32 R7, RZ, RZ, R5 ;  /* 0x000000ffff07c224 */ /* 0x000fe400078e0005 */
[----:B------:R2:W3:Y:S04]  /*a2a0*/  SHFL.IDX PT, R5, R2, 0x7, 0x181f ;  /* 0x00f81f0002057f89 */ /* 0x0004e800000e0000 */
[----:B------:R2:W-:Y:S04]  /*a2b0*/  @!P4 LDGSTS.E.BYPASS.LTC128B.128 [R10+0x13400], desc[UR60][R6.64], !P0 ;  /* 0x13400000060acfae */ /* 0x0005e8000c101d7c */
[----:B------:R2:W-:Y:S04]  /*a2c0*/  @!P4 LDGSTS.E.BYPASS.LTC128B.128 [R10+0x17400], desc[UR60][R6.64+0x80], !P1 ;  /* 0x17400080060acfae */ /* 0x0005e8000c901d7c */
[----:B-1----:R2:W-:Y:S02]  /*a2d0*/  @!P4 LDGSTS.E.BYPASS.LTC128B.128 [R10+0x1b400], desc[UR60][R6.64+0x100], !P2 ;  /* 0x1b400100060acfae */ /* 0x0025e4000d101d7c */
.L_x_151:
[----:B------:R-:W-:Y:S01]  /*a2e0*/  VIADD R4, R4, 0x70 ;  /* 0x0000007004047836 */ /* 0x000fe20000000000 */
[----:B------:R-:W-:Y:S04]  /*a2f0*/  BSSY B0, `(.L_x_50) ;  /* 0x000000e000007945 */ /* 0x000fe80003800000 */
[----:B------:R-:W-:-:S13]  /*a300*/  ISETP.GE.AND P3, PT, R4, R3, PT ;  /* 0x000000030400720c */ /* 0x000fda0003f66270 */
[----:B------:R-:W-:Y:S05]  /*a310*/  @P3 BRA `(.L_x_51) ;  /* 0x00000000002c3947 */ /* 0x000fea0003800000 */
[----:B--2---:R-:W1:Y:S02]  /*a320*/  S2R R2, SR_TID.X ;  /* 0x0000000000027919 */ /* 0x004e640000002100 */
[----:B-1----:R-:W-:-:S05]  /*a330*/  IMAD.SHL.U32 R2, R2, 0x8, RZ ;  /* 0x0000000802027824 */ /* 0x002fca00078e00ff */
[----:B------:R-:W-:-:S04]  /*a340*/  LOP3.LUT R2, R2, 0x38, RZ, 0xc0, !PT ;  /* 0x0000003802027812 */ /* 0x000fc800078ec0ff */
[----:B------:R-:W-:-:S05]  /*a350*/  LEA R2, P3, R2, R0, 0x1 ;  /* 0x0000000002027211 */ /* 0x000fca00078608ff */
[----:B---3--:R-:W-:-:S05]  /*a360*/  IMAD.X R3, RZ, RZ, R5, P3 ;  /* 0x000000ffff037224 */ /* 0x008fca00018e0605 */
[----:B------:R-:W-:Y:S01]  /*a370*/  @!PT LDS RZ, [RZ] ;  /* 0x00000000fffff984 */ /* 0x000fe20000000800 */
[----:B------:R-:W-:Y:S01]  /*a380*/  @!PT LDS RZ, [RZ] ;  /* 0x00000000fffff984 */ /* 0x000fe20000000800 */
[----:B------:R-:W-:Y:S01]  /*a390*/  @!PT LDS RZ, [RZ] ;  /* 0x00000000fffff984 */ /* 0x000fe20000000800 */
[----:B------:R1:W-:Y:S04]  /*a3a0*/  LDGSTS.E.BYPASS.LTC128B.128 [R10+0x13c00], desc[UR60][R2.64], !P0 ;  /* 0x13c00000020a7fae */ /* 0x0003e8000c101d7c */
[----:B------:R1:W-:Y:S04]  /*a3b0*/  LDGSTS.E.BYPASS.LTC128B.128 [R10+0x17c00], desc[UR60][R2.64+0x80], !P1 ;  /* 0x17c00080020a7fae */ /* 0x0003e8000c901d7c */
[----:B------:R1:W-:Y:S02]  /*a3c0*/  LDGSTS.E.BYPASS.LTC128B.128 [R10+0x1bc00], desc[UR60][R2.64+0x100], !P2 ;  /* 0x1bc00100020a7fae */ /* 0x0003e4000d101d7c */
.L_x_51:
[----:B------:R-:W-:Y:S05]  /*a3d0*/  BSYNC B0 ;  /* 0x0000000000007941 */ /* 0x000fea0003800000 */
.L_x_50:
[----:B-12---:R-:W2:Y:S01]  /*a3e0*/  LDL R2, [R1+0x30] ;  /* 0x0000300001027983 */ /* 0x006ea20000100800 */
[----:B------:R-:W-:Y:S01]  /*a3f0*/  NOP ;  /* 0x0000000000007918 */ /* 0x000fe20000000000 */
[----:B------:R-:W-:Y:S02]  /*a400*/  SYNCS.ARRIVE.TRANS64.RED.A0T1 RZ, [UR36+0x34800], RZ ;  /* 0x034800ffffff79a7 */ /* 0x000fe40008200424 */
[----:B------:R-:W-:Y:S01]  /*a410*/  ARRIVES.LDGSTSBAR.64.TRANSCNT [UR36+0x34800] ;  /* 0x03480000ff0079b0 */ /* 0x000fe20008000aa4 */
[----:B--2---:R-:W-:-:S04]  /*a420*/  LOP3.LUT R0, R2, 0x1, RZ, 0xc, !PT ;  /* 0x0000000102007812 */ /* 0x004fc800078e0cff */
[----:B------:R-:W-:Y:S01]  /*a430*/  SHF.L.U32 R0, R0, 0x1f, RZ ;  /* 0x0000001f00007819 */ /* 0x000fe200000006ff */
[----:B------:R-:W-:Y:S01]  /*a440*/  NOP ;  /* 0x0000000000007918 */ /* 0x000fe20000000000 */
[----:B------:R-:W2:Y:S01]  /*a450*/  LDL.LU R2, [R1+0x2c] ;  /* 0x00002c0001027983 */ /* 0x000ea20000300800 */
[----:B------:R-:W-:Y:S01]  /*a460*/  SYNCS.ARRIVE.TRANS64.A1T0 RZ, [UR36+0x34800], RZ ;  /* 0x034800ffffff79a7 */ /* 0x000fe20008100024 */
[----:B------:R-:W-:Y:S01]  /*a470*/  BSSY B0, `(.L_x_52) ;  /* 0x0000005000007945 */ /* 0x000fe20003800000 */
[----:B------:R-:W-:Y:S01]  /*a480*/  IMAD.U32 R15, RZ, RZ, UR36 ;  /* 0x00000024ff0f7e24 */ /* 0x000fe2000f8e00ff */
[----:B------:R-:W1:Y:S01]  /*a490*/  SYNCS.PHASECHK.TRANS64.TRYWAIT P0, [UR36+0x34820], R0 ;  /* 0x03482000ff0075a7 */ /* 0x000e620008000164 */
[----:B--2---:R-:W-:Y:S01]  /*a4a0*/  ISETP.GE.AND P1, PT, R2, 0x81, PT ;  /* 0x000000810200780c */ /* 0x004fe20003f26270 */
[----:B-1----:R-:W-:-:S12]  /*a4b0*/  @!P0 BRA `(.L_x_53) ;  /* 0x0000003400e88947 */ /* 0x002fd80003800000 */
.L_x_152:
[----:B------:R-:W-:Y:S05]  /*a4c0*/  BSYNC B0 ;  /* 0x0000000000007941 */ /* 0x000fea0003800000 */
.L_x_52:
[----:B0-----:R-:W-:Y:S01]  /*a4d0*/  IADD3 R10, R15, 0x34800, RZ ;  /* 0x000348000f0a7810 */ /* 0x001fe20007ffe0ff */
[----:B------:R-:W-:Y:S06]  /*a4e0*/  @!P1 BRA `(.L_x_54) ;  /* 0x0000001c00fc9947 */ /* 0x000fec0003800000 */
[----:B------:R-:W2:Y:S01]  /*a4f0*/  LDL R2, [R1+0x24] ;  /* 0x0000240001027983 */ /* 0x000ea20000100800 */
[----:B-1----:R-:W-:Y:S02]  /*a500*/  IMAD.MOV.U32 R0, RZ, RZ, 0x1 ;  /* 0x00000001ff007424 */ /* 0x002fe400078e00ff */
[----:B--2---:R-:W-:-:S05]  /*a510*/  IMAD.MOV R9, RZ, RZ, -R2 ;  /* 0x000000ffff097224 */ /* 0x004fca00078e0a02 */
[----:B------:R-:W-:-:S05]  /*a520*/  VIADDMNMX R9, R9, R0, 0xffffffff, !PT ;  /* 0xffffffff09097446 */ /* 0x000fca0007800100 */
[----:B------:R-:W-:-:S05]  /*a530*/  IMAD.IADD R0, R2, 0x1, R9 ;  /* 0x0000000102007824 */ /* 0x000fca00078e0209 */
[----:B------:R-:W-:-:S04]  /*a540*/  LOP3.LUT R0, R0, 0x1, RZ, 0xc0, !PT ;  /* 0x0000000100007812 */ /* 0x000fc800078ec0ff */
[----:B------:R-:W-:Y:S01]  /*a550*/  ISETP.NE.U32.AND P0, PT, R0, 0x1, PT ;  /* 0x000000010000780c */ /* 0x000fe20003f05070 */
[----:B------:R-:W-:-:S12]  /*a560*/  VIADD R0, R2, 0xfffffffe ;  /* 0xfffffffe02007836 */ /* 0x000fd80000000000 */
[----:B------:R-:W-:Y:S05]  /*a570*/  @P0 BRA `(.L_x_55) ;  /* 0x0000000800a00947 */ /* 0x000fea0003800000 */
[----:B------:R-:W2:Y:S04]  /*a580*/  LDL R3, [R1+0xc] ;  /* 0x00000c0001037983 */ /* 0x000ea80000100800 */
[----:B------:R-:W4:Y:S01]  /*a590*/  LDL R2, [R1] ;  /* 0x0000000001027983 */ /* 0x000f220000100800 */
[----:B------:R-:W-:Y:S01]  /*a5a0*/  VIADD R4, R18, 0x1 ;  /* 0x0000000112047836 */ /* 0x000fe20000000000 */
[----:B------:R-:W-:Y:S04]  /*a5b0*/  BSSY B0, `(.L_x_56) ;  /* 0x00000a0000007945 */ /* 0x000fe80003800000 */
[----:B------:R-:W-:-:S04]  /*a5c0*/  ISETP.NE.AND P0, PT, R4, 0x2, PT ;  /* 0x000000020400780c */ /* 0x000fc80003f05270 */
[----:B------:R-:W-:Y:S02]  /*a5d0*/  SEL R8, RZ, 0x1, P0 ;  /* 0x00000001ff087807 */ /* 0x000fe40000000000 */
[----:B------:R-:W-:Y:S02]  /*a5e0*/  SEL R4, R4, RZ, P0 ;  /* 0x000000ff04047207 */ /* 0x000fe40000000000 */
[----:B--2---:R-:W-:Y:S02]  /*a5f0*/  ISETP.NE.AND P2, PT, R3, RZ, PT ;  /* 0x000000ff0300720c */ /* 0x004fe40003f45270 */
[----:B----4-:R-:W-:-:S11]  /*a600*/  LOP3.LUT R8, R2, R8, RZ, 0x3c, !PT ;  /* 0x0000000802087212 */ /* 0x010fd600078e3cff */
[----:B------:R-:W-:Y:S05]  /*a610*/  @!P2 BRA `(.L_x_57) ;  /* 0x000000080064a947 */ /* 0x000fea0003800000 */
[----:B------:R-:W2:Y:S01]  /*a620*/  LDL R2, [R1+0x10] ;  /* 0x0000100001027983 */ /* 0x000ea20000100800 */
[----:B------:R-:W-:Y:S02]  /*a630*/  MOV R6, R17 ;  /* 0x0000001100067202 */ /* 0x000fe40000000f00 */
[----:B--2---:R-:W-:-:S13]  /*a640*/  ISETP.NE.AND P2, PT, R2, RZ, PT ;  /* 0x000000ff0200720c */ /* 0x004fda0003f45270 */
[----:B------:R-:W-:Y:S05]  /*a650*/  @!P2 BRA `(.L_x_58) ;  /* 0x00000000004ca947 */ /* 0x000fea0003800000 */
[----:B------:R-:W2:Y:S01]  /*a660*/  LDL R7, [R1+0x8] ;  /* 0x0000080001077983 */ /* 0x000ea20000100800 */
[----:B------:R-:W0:Y:S01]  /*a670*/  LDC R6, c[0x0][0x43c] ;  /* 0x00010f00ff067b82 */ /* 0x000e220000000800 */
[----:B------:R-:W-:Y:S01]  /*a680*/  ULDC.64 UR4, c[0x0][0x428] ;  /* 0x00010a0000047ab9 */ /* 0x000fe20000000a00 */
[----:B0-----:R-:W-:-:S13]  /*a690*/  ISETP.NE.AND P0, PT, R6, 0x1, PT ;  /* 0x000000010600780c */ /* 0x001fda0003f05270 */
[----:B------:R-:W3:Y:S02]  /*a6a0*/  @P0 LDC.64 R2, c[0x0][0x440] ;  /* 0x00011000ff020b82 */ /* 0x000ee40000000a00 */
[----:B---3--:R-:W-:-:S04]  /*a6b0*/  @P0 IMAD.HI.U32 R5, R0, R2, RZ ;  /* 0x0000000200050227 */ /* 0x008fc800078e00ff */
[----:B------:R-:W-:Y:S01]  /*a6c0*/  IMAD.MOV.U32 R2, RZ, RZ, R0 ;  /* 0x000000ffff027224 */ /* 0x000fe200078e0000 */
[----:B------:R-:W-:-:S05]  /*a6d0*/  @P0 SHF.R.U32.HI R2, RZ, R3, R5 ;  /* 0x00000003ff020219 */ /* 0x000fca0000011605 */
[----:B------:R-:W-:-:S04]  /*a6e0*/  IMAD.MOV R3, RZ, RZ, -R2 ;  /* 0x000000ffff037224 */ /* 0x000fc800078e0a02 */
[----:B------:R-:W-:Y:S01]  /*a6f0*/  IMAD R0, R6, R3, R0 ;  /* 0x0000000306007224 */ /* 0x000fe200078e0200 */
[----:B------:R-:W-:-:S03]  /*a700*/  SHF.R.S32.HI R3, RZ, 0x1f, R2 ;  /* 0x0000001fff037819 */ /* 0x000fc60000011402 */
[----:B------:R-:W-:-:S04]  /*a710*/  IMAD.WIDE.U32 R2, R19, UR4, R2 ;  /* 0x0000000413027c25 */ /* 0x000fc8000f8e0002 */
[----:B--2---:R-:W-:-:S04]  /*a720*/  IMAD R5, R7, UR4, RZ ;  /* 0x0000000407057c24 */ /* 0x004fc8000f8e02ff */
[----:B------:R-:W-:Y:S01]  /*a730*/  IMAD R5, R19, UR5, R5 ;  /* 0x0000000513057c24 */ /* 0x000fe2000f8e0205 */
[----:B------:R-:W-:Y:S02]  /*a740*/  ULDC.64 UR4, c[0x0][0x418] ;  /* 0x0001060000047ab9 */ /* 0x000fe40000000a00 */
[----:B------:R-:W-:Y:S01]  /*a750*/  LEA R6, P0, R2, UR4, 0x2 ;  /* 0x0000000402067c11 */ /* 0x000fe2000f8010ff */
[----:B------:R-:W-:-:S05]  /*a760*/  IMAD.IADD R3, R5, 0x1, R3 ;  /* 0x0000000105037824 */ /* 0x000fca00078e0203 */
[----:B------:R-:W-:-:S05]  /*a770*/  LEA.HI.X R7, R2, UR5, R3, 0x2, P0 ;  /* 0x0000000502077c11 */ /* 0x000fca00080f1403 */
[----:B------:R0:W5:Y:S02]  /*a780*/  LDG.E R6, desc[UR60][R6.64] ;  /* 0x0000003c06067981 */ /* 0x000164000c1e1900 */
.L_x_58:
[----:B------:R-:W-:Y:S01]  /*a790*/  LEA R3, R4, UR36, 0x3 ;  /* 0x0000002404037c11 */ /* 0x000fe2000f8e18ff */
[----:B------:R-:W-:Y:S01]  /*a7a0*/  BSSY B1, `(.L_x_59) ;  /* 0x0000004000017945 */ /* 0x000fe20003800000 */
[----:B------:R-:W-:-:S04]  /*a7b0*/  SHF.L.U32 R2, R8, 0x1f, RZ ;  /* 0x0000001f08027819 */ /* 0x000fc800000006ff */
[----:B------:R-:W1:Y:S02]  /*a7c0*/  SYNCS.PHASECHK.TRANS64.TRYWAIT P0, [R3+URZ+0x34840], R2 ;  /* 0x03484002030075a7 */ /* 0x000e64000800017f */
[----:B-1----:R-:W-:Y:S05]  /*a7d0*/  @!P0 BRA `(.L_x_60) ;  /* 0x0000003400348947 */ /* 0x002fea0003800000 */
.L_x_153:
[----:B------:R-:W-:Y:S05]  /*a7e0*/  BSYNC B1 ;  /* 0x0000000000017941 */ /* 0x000fea0003800000 */
.L_x_59:
[----:B---3--:R-:W2:Y:S01]  /*a7f0*/  S2R R5, SR_TID.X ;  /* 0x0000000000057919 */ /* 0x008ea20000002100 */
[----:B------:R-:W-:Y:S01]  /*a800*/  BSSY B1, `(.L_x_61) ;  /* 0x000000b000017945 */ /* 0x000fe20003800000 */
[----:B--2---:R-:W-:-:S04]  /*a810*/  LOP3.LUT R5, R5, 0x7f, RZ, 0xc0, !PT ;  /* 0x0000007f05057812 */ /* 0x004fc800078ec0ff */
[----:B------:R-:W-:-:S13]  /*a820*/  ISETP.NE.AND P1, PT, R5, RZ, PT ;  /* 0x000000ff0500720c */ /* 0x000fda0003f25270 */
[----:B------:R-:W-:Y:S05]  /*a830*/  @P1 BRA `(.L_x_62) ;  /* 0x00000000001c1947 */ /* 0x000fea0003800000 */
[----:B------:R-:W2:Y:S01]  /*a840*/  S2R R5, SR_TID.X ;  /* 0x0000000000057919 */ /* 0x000ea20000002100 */
[----:B-1----:R-:W-:-:S04]  /*a850*/  IMAD.MOV.U32 R2, RZ, RZ, 0xc000 ;  /* 0x0000c000ff027424 */ /* 0x002fc800078e00ff */
[----:B------:R3:W-:Y:S01]  /*a860*/  SYNCS.ARRIVE.TRANS64 RZ, [R3+URZ+0x34830], R2 ;  /* 0x0348300203ff79a7 */ /* 0x0007e2000800003f */
[----:B--2---:R-:W-:-:S04]  /*a870*/  LOP3.LUT R5, R5, 0x1f, RZ, 0xc0, !PT ;  /* 0x0000001f05057812 */ /* 0x004fc800078ec0ff */
[----:B------:R-:W-:-:S13]  /*a880*/  ISETP.NE.AND P0, PT, R5, RZ, PT ;  /* 0x000000ff0500720c */ /* 0x000fda0003f05270 */
[----:B---3--:R-:W-:Y:S05]  /*a890*/  @!P0 BRA `(.L_x_62) ;  /* 0x0000000000048947 */ /* 0x008fea0003800000 */
[----:B------:R-:W-:Y:S01]  /*a8a0*/  BPT.TRAP 0x1 ;  /* 0x000000040000795c */ /* 0x000fe20000300000 */
.L_x_62:
[----:B------:R-:W-:Y:S05]  /*a8b0*/  BSYNC B1 ;  /* 0x0000000000017941 */ /* 0x000fea0003800000 */
.L_x_61:
[----:B------:R-:W-:Y:S01]  /*a8c0*/  IMAD.MOV.U32 R11, RZ, RZ, RZ ;  /* 0x000000ffff0b7224 */ /* 0x000fe200078e00ff */
[----:B------:R-:W-:Y:S01]  /*a8d0*/  UIADD3 UR4, UP0, UR38, 0x370, URZ ;  /* 0x0000037026047890 */ /* 0x000fe2000ff1e03f */
[----:B------:R-:W-:Y:S01]  /*a8e0*/  IMAD R5, R4, 0xc000, R15 ;  /* 0x0000c00004057824 */ /* 0x000fe200078e020f */
[----:B------:R-:W-:Y:S01]  /*a8f0*/  PLOP3.LUT P0, PT, PT, PT, PT, 0x80, 0x0 ;  /* 0x000000000000781c */ /* 0x000fe20003f0f070 */
[----:B-1----:R-:W-:Y:S01]  /*a900*/  IMAD.SHL.U32 R2, R0, 0x80, RZ ;  /* 0x0000008000027824 */ /* 0x002fe200078e00ff */
[----:B------:R-:W-:Y:S01]  /*a910*/  R2UR UR10, R11 ;  /* 0x000000000b0a72ca */ /* 0x000fe200000e0000 */
[----:B0-----:R-:W-:Y:S01]  /*a920*/  VIADD R7, R5, 0x1c400 ;  /* 0x0001c40005077836 */ /* 0x001fe20000000000 */
[----:B------:R-:W-:Y:S01]  /*a930*/  IADD3 R3, R3, 0x34830, RZ ;  /* 0x0003483003037810 */ /* 0x000fe20007ffe0ff */
[----:B------:R-:W-:Y:S01]  /*a940*/  UIADD3.X UR5, URZ, UR39, URZ, UP0, !UPT ;  /* 0x000000273f057290 */ /* 0x000fe200087fe43f */
[----:B------:R-:W-:Y:S01]  /*a950*/  UMOV UR6, 0x0 ;  /* 0x0000000000067882 */ /* 0x000fe20000000000 */
[----:B------:R-:W-:-:S10]  /*a960*/  UMOV UR7, 0x14f00000 ;  /* 0x14f0000000077882 */ /* 0x000fd40000000000 */
.L_x_63:
[----:B------:R-:W-:-:S13]  /*a970*/  @P0 ELECT P2, URZ, PT ;  /* 0x00000000003f082f */ /* 0x000fda0003840000 */
[----:B-----5:R-:W-:Y:S02]  /*a980*/  @P2 R2UR UR13, R6 ;  /* 0x00000000060d22ca */ /* 0x020fe400000e0000 */
[----:B------:R-:W-:Y:S02]  /*a990*/  @P2 R2UR UR12, R16 ;  /* 0x00000000100c22ca */ /* 0x000fe400000e0000 */
[----:B------:R-:W-:Y:S02]  /*a9a0*/  @P2 R2UR UR11, R2 ;  /* 0x00000000020b22ca */ /* 0x000fe400000e0000 */
[----:B------:R-:W-:Y:S02]  /*a9b0*/  @P2 R2UR UR9, R3 ;  /* 0x00000000030922ca */ /* 0x000fe400000e0000 */
[----:B------:R-:W-:Y:S02]  /*a9c0*/  @P2 R2UR UR8, R7 ;  /* 0x00000000070822ca */ /* 0x000fe400000e0000 */
[----:B------:R-:W-:-:S02]  /*a9d0*/  @P2 PLOP3.LUT P0, PT, P2, PT, PT, 0x8, 0x0 ;  /* 0x000000000000281c */ /* 0x000fc4000170e170 */
[----:B------:R-:W-:-:S09]  /*a9e0*/  PLOP3.LUT P2, PT, PT, PT, PT, 0x8, 0x0 ;  /* 0x000000000000781c */ /* 0x000fd20003f4e170 */
[----:B------:R0:W-:Y:S02]  /*a9f0*/  UTMALDG.4D [UR8], [UR4], desc[UR6] ;  /* 0x00000608040075b4 */ /* 0x0001e40008019000 */
[----:B0-----:R-:W-:Y:S05]  /*aa00*/  @P0 BRA.U.ANY `(.L_x_63) ;  /* 0xfffffffd00d80947 */ /* 0x001fea000393ffff */
[----:B------:R-:W-:Y:S01]  /*aa10*/  IMAD.MOV.U32 R14, RZ, RZ, 0x40 ;  /* 0x00000040ff0e7424 */ /* 0x000fe200078e00ff */
[----:B------:R-:W-:Y:S01]  /*aa20*/  PLOP3.LUT P0, PT, PT, PT, PT, 0x80, 0x0 ;  /* 0x000000000000781c */ /* 0x000fe20003f0f070 */
[----:B------:R-:W-:Y:S01]  /*aa30*/  VIADD R7, R5, 0x20400 ;  /* 0x0002040005077836 */ /* 0x000fe20000000000 */
[----:B------:R-:W-:Y:S01]  /*aa40*/  UMOV UR6, 0x0 ;  /* 0x0000000000067882 */ /* 0x000fe20000000000 */
[----:B------:R-:W-:Y:S01]  /*aa50*/  UMOV UR7, 0x14f00000 ;  /* 0x14f0000000077882 */ /* 0x000fe20000000000 */
[----:B------:R-:W-:-:S15]  /*aa60*/  R2UR UR10, R14 ;  /* 0x000000000e0a72ca */ /* 0x000fde00000e0000 */
.L_x_64:
[----:B------:R-:W-:-:S13]  /*aa70*/  @P0 ELECT P2, URZ, PT ;  /* 0x00000000003f082f */ /* 0x000fda0003840000 */
[----:B------:R-:W-:Y:S02]  /*aa80*/  @P2 R2UR UR13, R6 ;  /* 0x00000000060d22ca */ /* 0x000fe400000e0000 */
        /* <DEDUP_REMOVED lines=8> */
[----:B------:R-:W-:Y:S01]  /*ab10*/  PLOP3.LUT P0, PT, PT, PT, PT, 0x80, 0x0 ;  /* 0x000000000000781c */ /* 0x000fe20003f0f070 */
[----:B------:R-:W-:Y:S01]  /*ab20*/  VIADD R5, R5, 0x24400 ;  /* 0x0002440005057836 */ /* 0x000fe20000000000 */
[----:B------:R-:W-:Y:S01]  /*ab30*/  UMOV UR6, 0x0 ;  /* 0x0000000000067882 */ /* 0x000fe20000000000 */
[----:B------:R-:W-:Y:S01]  /*ab40*/  UMOV UR7, 0x14f00000 ;  /* 0x14f0000000077882 */ /* 0x000fe20000000000 */
[----:B------:R-:W-:-:S09]  /*ab50*/  UMOV UR10, 0x80 ;  /* 0x00000080000a7882 */ /* 0x000fd20000000000 */
.L_x_65:
        /* <DEDUP_REMOVED lines=10> */
[----:B------:R-:W2:Y:S01]  /*ac00*/  LDL.LU R7, [R1] ;  /* 0x0000000001077983 */ /* 0x000ea20000300800 */
[----:B------:R-:W-:Y:S01]  /*ac10*/  LEA R3, R18, R10, 0x3 ;  /* 0x0000000a12037211 */ /* 0x000fe200078e18ff */
[----:B------:R-:W-:Y:S01]  /*ac20*/  BSSY B1, `(.L_x_66) ;  /* 0x0000004000017945 */ /* 0x000fe20003800000 */
[----:B--2---:R-:W-:-:S04]  /*ac30*/  SHF.L.U32 R2, R7, 0x1f, RZ ;  /* 0x0000001f07027819 */ /* 0x004fc800000006ff */
[----:B------:R-:W0:Y:S02]  /*ac40*/  SYNCS.PHASECHK.TRANS64.TRYWAIT P0, [R3+URZ+0x60], R2 ;  /* 0x00006002030075a7 */ /* 0x000e24000800017f */
[----:B0-----:R-:W-:Y:S05]  /*ac50*/  @!P0 BRA `(.L_x_67) ;  /* 0x0000003000288947 */ /* 0x001fea0003800000 */
.L_x_154:
[----:B------:R-:W-:Y:S05]  /*ac60*/  BSYNC B1 ;  /* 0x0000000000017941 */ /* 0x000fea0003800000 */
.L_x_66:
[----:B------:R-:W-:Y:S01]  /*ac70*/  BSSY B1, `(.L_x_68) ;  /* 0x000000c000017945 */ /* 0x000fe20003800000 */
[----:B------:R-:W-:Y:S02]  /*ac80*/  IMAD.MOV.U32 R12, RZ, RZ, 0x0 ;  /* 0x00000000ff0c7424 */ /* 0x000fe400078e00ff */
[----:B------:R-:W-:Y:S01]  /*ac90*/  IMAD.MOV.U32 R13, RZ, RZ, 0x14f00000 ;  /* 0x14f00000ff0d7424 */ /* 0x000fe200078e00ff */
[----:B------:R-:W-:Y:S06]  /*aca0*/  @P1 BRA `(.L_x_69) ;  /* 0x0000000000201947 */ /* 0x000fec0003800000 */
[----:B------:R-:W1:Y:S01]  /*acb0*/  S2R R5, SR_TID.X ;  /* 0x0000000000057919 */ /* 0x000e620000002100 */
[----:B0-----:R-:W-:Y:S01]  /*acc0*/  LEA R2, R18, UR36, 0x3 ;  /* 0x0000002412027c11 */ /* 0x001fe2000f8e18ff */
[----:B------:R-:W-:-:S04]  /*acd0*/  IMAD.MOV.U32 R3, RZ, RZ, 0x8000 ;  /* 0x00008000ff037424 */ /* 0x000fc800078e00ff */
[----:B------:R2:W-:Y:S01]  /*ace0*/  SYNCS.ARRIVE.TRANS64 RZ, [R2+URZ+0x34850], R3 ;  /* 0x0348500302ff79a7 */ /* 0x0005e2000800003f */
[----:B-1----:R-:W-:-:S04]  /*acf0*/  LOP3.LUT R5, R5, 0x1f, RZ, 0xc0, !PT ;  /* 0x0000001f05057812 */ /* 0x002fc800078ec0ff */
[----:B------:R-:W-:-:S13]  /*ad00*/  ISETP.NE.AND P0, PT, R5, RZ, PT ;  /* 0x000000ff0500720c */ /* 0x000fda0003f05270 */
[----:B--2---:R-:W-:Y:S05]  /*ad10*/  @!P0 BRA `(.L_x_69) ;  /* 0x0000000000048947 */ /* 0x004fea0003800000 */
[----:B------:R-:W-:Y:S01]  /*ad20*/  BPT.TRAP 0x1 ;  /* 0x000000040000795c */ /* 0x000fe20000300000 */
.L_x_69:
[----:B------:R-:W-:Y:S05]  /*ad30*/  BSYNC B1 ;  /* 0x0000000000017941 */ /* 0x000fea0003800000 */
.L_x_68:
[----:B------:R-:W2:Y:S01]  /*ad40*/  LDL.LU R5, [R1+0x4] ;  /* 0x0000040001057983 */ /* 0x000ea20000300800 */
[----:B------:R-:W-:Y:S01]  /*ad50*/  R2UR UR10, R11 ;  /* 0x000000000b0a72ca */ /* 0x000fe200000e0000 */
[----:B------:R-:W-:Y:S01]  /*ad60*/  UIADD3 UR4, UP0, UR38, 0x470, URZ ;  /* 0x0000047026047890 */ /* 0x000fe2000ff1e03f */
[----:B------:R-:W-:Y:S02]  /*ad70*/  R2UR UR6, R12 ;  /* 0x000000000c0672ca */ /* 0x000fe400000e0000 */
[----:B------:R-:W-:Y:S01]  /*ad80*/  R2UR UR7, R13 ;  /* 0x000000000d0772ca */ /* 0x000fe200000e0000 */
[----:B------:R-:W-:Y:S01]  /*ad90*/  UIADD3.X UR5, URZ, UR39, URZ, UP0, !UPT ;  /* 0x000000273f057290 */ /* 0x000fe200087fe43f */
[C---:B0-----:R-:W-:Y:S02]  /*ada0*/  LEA R2, R18.reuse, UR36, 0x3 ;  /* 0x0000002412027c11 */ /* 0x041fe4000f8e18ff */
[----:B------:R-:W-:Y:S02]  /*adb0*/  LEA R3, R18, UR36, 0xf ;  /* 0x0000002412037c11 */ /* 0x000fe4000f8e78ff */
[----:B------:R-:W-:Y:S01]  /*adc0*/  PLOP3.LUT P0, PT, PT, PT, PT, 0x80, 0x0 ;  /* 0x000000000000781c */ /* 0x000fe20003f0f070 */
[----:B------:R-:W-:Y:S01]  /*add0*/  VIADD R2, R2, 0x34850 ;  /* 0x0003485002027836 */ /* 0x000fe20000000000 */
[----:B------:R-:W-:Y:S01]  /*ade0*/  IADD3 R7, R3, 0x400, RZ ;  /* 0x0000040003077810 */ /* 0x000fe20007ffe0ff */
[----:B--2---:R-:W-:-:S10]  /*adf0*/  IMAD.SHL.U32 R5, R5, 0x80, RZ ;  /* 0x0000008005057824 */ /* 0x004fd400078e00ff */
.L_x_70:
        /* <DEDUP_REMOVED lines=10> */
[----:B------:R-:W-:Y:S01]  /*aea0*/  R2UR UR10, R14 ;  /* 0x000000000e0a72ca */ /* 0x000fe200000e0000 */
[----:B------:R-:W-:Y:S01]  /*aeb0*/  VIADD R3, R3, 0x4400 ;  /* 0x0000440003037836 */ /* 0x000fe20000000000 */
[----:B------:R-:W-:Y:S02]  /*aec0*/  R2UR UR6, R12 ;  /* 0x000000000c0672ca */ /* 0x000fe400000e0000 */
[----:B------:R-:W-:Y:S02]  /*aed0*/  R2UR UR7, R13 ;  /* 0x000000000d0772ca */ /* 0x000fe400000e0000 */
[----:B------:R-:W-:-:S13]  /*aee0*/  PLOP3.LUT P0, PT, PT, PT, PT, 0x80, 0x0 ;  /* 0x000000000000781c */ /* 0x000fda0003f0f070 */
.L_x_71:
        /* <DEDUP_REMOVED lines=10> */
[----:B------:R0:W-:Y:S01]  /*af90*/  STL [R1+0x4], R0 ;  /* 0x0000040001007387 */ /* 0x0001e20000100800 */
[----:B------:R-:W-:-:S07]  /*afa0*/  IMAD.MOV.U32 R17, RZ, RZ, R6 ;  /* 0x000000ffff117224 */ /* 0x000fce00078e0006 */
.L_x_57:
[----:B------:R-:W-:Y:S05]  /*afb0*/  BSYNC B0 ;  /* 0x0000000000007941 */ /* 0x000fea0003800000 */
.L_x_56:
[----:B0-----:R-:W2:Y:S01]  /*afc0*/  LDL.LU R0, [R1+0x24] ;  /* 0x0000240001007983 */ /* 0x001ea20000300800 */
[----:B------:R-:W-:-:S03]  /*afd0*/  IMAD.MOV.U32 R18, RZ, RZ, R4 ;  /* 0x000000ffff127224 */ /* 0x000fc600078e0004 */
[----:B------:R0:W-:Y:S02]  /*afe0*/  STL [R1], R8 ;  /* 0x0000000801007387 */ /* 0x0001e40000100800 */
[----:B0-2---:R-:W-:-:S07]  /*aff0*/  VIADD R0, R0, 0xfffffffd ;  /* 0xfffffffd00007836 */ /* 0x005fce0000000000 */
.L_x_55:
[----:B------:R-:W2:Y:S01]  /*b000*/  LDL.LU R2, [R1+0x1c] ;  /* 0x00001c0001027983 */ /* 0x000ea20000300800 */
[----:B------:R-:W-:Y:S01]  /*b010*/  IMAD.MOV R9, RZ, RZ, -R9 ;  /* 0x000000ffff097224 */ /* 0x000fe200078e0a09 */
[----:B------:R-:W-:Y:S04]  /*b020*/  BSSY B0, `(.L_x_54) ;  /* 0x000014b000007945 */ /* 0x000fe80003800000 */
[----:B--2---:R-:W-:-:S13]  /*b030*/  ISETP.NE.AND P0, PT, R2, R9, PT ;  /* 0x000000090200720c */ /* 0x004fda0003f05270 */
[----:B------:R-:W-:Y:S05]  /*b040*/  @!P0 BRA `(.L_x_72) ;  /* 0x0000001400208947 */ /* 0x000fea0003800000 */
[----:B------:R-:W-:-:S07]  /*b050*/  MOV R4, R17 ;  /* 0x0000001100047202 */ /* 0x000fce0000000f00 */
.L_x_105:
[----:B--2---:R-:W2:Y:S04]  /*b060*/  LDL R3, [R1+0xc] ;  /* 0x00000c0001037983 */ /* 0x004ea80000100800 */
        /* <DEDUP_REMOVED lines=8> */
[----:B01----:R-:W-:Y:S05]  /*b0f0*/  @!P1 BRA `(.L_x_74) ;  /* 0x00000008005c9947 */ /* 0x003fea0003800000 */
[----:B------:R-:W2:Y:S01]  /*b100*/  LDL R2, [R1+0x10] ;  /* 0x0000100001027983 */ /* 0x000ea20000100800 */
[----:B------:R-:W-:Y:S01]  /*b110*/  IMAD.MOV.U32 R8, RZ, RZ, R0 ;  /* 0x000000ffff087224 */ /* 0x000fe200078e0000 */
[----:B--2---:R-:W-:-:S13]  /*b120*/  ISETP.NE.AND P1, PT, R2, RZ, PT ;  /* 0x000000ff0200720c */ /* 0x004fda0003f25270 */
[----:B------:R-:W-:Y:S05]  /*b130*/  @!P1 BRA `(.L_x_75) ;  /* 0x00000000004c9947 */ /* 0x000fea0003800000 */
[----:B---3--:R-:W2:Y:S01]  /*b140*/  LDL R5, [R1+0x8] ;  /* 0x0000080001057983 */ /* 0x008ea20000100800 */
[----:B------:R-:W0:Y:S01]  /*b150*/  LDC R8, c[0x0][0x43c] ;  /* 0x00010f00ff087b82 */ /* 0x000e220000000800 */
[----:B------:R-:W-:Y:S01]  /*b160*/  ULDC.64 UR4, c[0x0][0x428] ;  /* 0x00010a0000047ab9 */ /* 0x000fe20000000a00 */
[----:B0-----:R-:W-:-:S13]  /*b170*/  ISETP.NE.AND P0, PT, R8, 0x1, PT ;  /* 0x000000010800780c */ /* 0x001fda0003f05270 */
[----:B------:R-:W0:Y:S02]  /*b180*/  @P0 LDC.64 R2, c[0x0][0x440] ;  /* 0x00011000ff020b82 */ /* 0x000e240000000a00 */
[----:B0-----:R-:W-:-:S04]  /*b190*/  @P0 IMAD.HI.U32 R4, R0, R2, RZ ;  /* 0x0000000200040227 */ /* 0x001fc800078e00ff */
        /* <DEDUP_REMOVED lines=8> */
[----:B------:R-:W-:-:S03]  /*b220*/  ULDC.64 UR4, c[0x0][0x418] ;  /* 0x0001060000047ab9 */ /* 0x000fc60000000a00 */
[----:B------:R-:W-:Y:S01]  /*b230*/  IMAD.IADD R3, R4, 0x1, R3 ;  /* 0x0000000104037824 */ /* 0x000fe200078e0203 */
[----:B------:R-:W-:-:S04]  /*b240*/  LEA R4, P0, R2, UR4, 0x2 ;  /* 0x0000000402047c11 */ /* 0x000fc8000f8010ff */
[----:B------:R-:W-:-:S05]  /*b250*/  LEA.HI.X R5, R2, UR5, R3, 0x2, P0 ;  /* 0x0000000502057c11 */ /* 0x000fca00080f1403 */
[----:B------:R0:W5:Y:S04]  /*b260*/  LDG.E R4, desc[UR60][R4.64] ;  /* 0x0000003c04047981 */ /* 0x000168000c1e1900 */
.L_x_75:
[----:B------:R-:W-:Y:S01]  /*b270*/  LEA R3, R6, UR36, 0x3 ;  /* 0x0000002406037c11 */ /* 0x000fe2000f8e18ff */
[----:B------:R-:W-:Y:S01]  /*b280*/  BSSY B2, `(.L_x_76) ;  /* 0x0000004000027945 */ /* 0x000fe20003800000 */
[----:B------:R-:W-:-:S04]  /*b290*/  SHF.L.U32 R2, R7, 0x1f, RZ ;  /* 0x0000001f07027819 */ /* 0x000fc800000006ff */
[----:B------:R-:W1:Y:S02]  /*b2a0*/  SYNCS.PHASECHK.TRANS64.TRYWAIT P0, [R3+URZ+0x34840], R2 ;  /* 0x03484002030075a7 */ /* 0x000e64000800017f */
[----:B-1----:R-:W-:Y:S05]  /*b2b0*/  @!P0 BRA `(.L_x_77) ;  /* 0x0000002800a48947 */ /* 0x002fea0003800000 */
.L_x_155:
[----:B------:R-:W-:Y:S05]  /*b2c0*/  BSYNC B2 ;  /* 0x0000000000027941 */ /* 0x000fea0003800000 */
.L_x_76:
[----:B0--3--:R-:W0:Y:S01]  /*b2d0*/  S2R R5, SR_TID.X ;  /* 0x0000000000057919 */ /* 0x009e220000002100 */
[----:B------:R-:W-:Y:S01]  /*b2e0*/  BSSY B2, `(.L_x_78) ;  /* 0x000000b000027945 */ /* 0x000fe20003800000 */
[----:B0-----:R-:W-:-:S04]  /*b2f0*/  LOP3.LUT R5, R5, 0x7f, RZ, 0xc0, !PT ;  /* 0x0000007f05057812 */ /* 0x001fc800078ec0ff */
[----:B------:R-:W-:-:S13]  /*b300*/  ISETP.NE.AND P1, PT, R5, RZ, PT ;  /* 0x000000ff0500720c */ /* 0x000fda0003f25270 */
[----:B------:R-:W-:Y:S05]  /*b310*/  @P1 BRA `(.L_x_79) ;  /* 0x00000000001c1947 */ /* 0x000fea0003800000 */
[----:B------:R-:W0:Y:S01]  /*b320*/  S2R R5, SR_TID.X ;  /* 0x0000000000057919 */ /* 0x000e220000002100 */
[----:B-1----:R-:W-:-:S04]  /*b330*/  MOV R2, 0xc000 ;  /* 0x0000c00000027802 */ /* 0x002fc80000000f00 */
[----:B------:R2:W-:Y:S01]  /*b340*/  SYNCS.ARRIVE.TRANS64 RZ, [R3+URZ+0x34830], R2 ;  /* 0x0348300203ff79a7 */ /* 0x0005e2000800003f */
[----:B0-----:R-:W-:-:S04]  /*b350*/  LOP3.LUT R5, R5, 0x1f, RZ, 0xc0, !PT ;  /* 0x0000001f05057812 */ /* 0x001fc800078ec0ff */
[----:B------:R-:W-:-:S13]  /*b360*/  ISETP.NE.AND P0, PT, R5, RZ, PT ;  /* 0x000000ff0500720c */ /* 0x000fda0003f05270 */
[----:B--2---:R-:W-:Y:S05]  /*b370*/  @!P0 BRA `(.L_x_79) ;  /* 0x0000000000048947 */ /* 0x004fea0003800000 */
[----:B------:R-:W-:Y:S01]  /*b380*/  BPT.TRAP 0x1 ;  /* 0x000000040000795c */ /* 0x000fe20000300000 */
.L_x_79:
[----:B------:R-:W-:Y:S05]  /*b390*/  BSYNC B2 ;  /* 0x0000000000027941 */ /* 0x000fea0003800000 */
.L_x_78:
[----:B------:R-:W-:Y:S01]  /*b3a0*/  IMAD.MOV.U32 R11, RZ, RZ, RZ ;  /* 0x000000ffff0b7224 */ /* 0x000fe200078e00ff */
[----:B------:R-:W-:Y:S01]  /*b3b0*/  UIADD3 UR4, UP0, UR38, 0x370, URZ ;  /* 0x0000037026047890 */ /* 0x000fe2000ff1e03f */
[----:B------:R-:W-:Y:S01]  /*b3c0*/  IMAD R5, R6, 0xc000, R15 ;  /* 0x0000c00006057824 */ /* 0x000fe200078e020f */
[----:B------:R-:W-:Y:S01]  /*b3d0*/  PLOP3.LUT P0, PT, PT, PT, PT, 0x80, 0x0 ;  /* 0x000000000000781c */ /* 0x000fe20003f0f070 */
[----:B-1----:R-:W-:Y:S01]  /*b3e0*/  VIADD R3, R3, 0x34830 ;  /* 0x0003483003037836 */ /* 0x002fe20000000000 */
[----:B------:R-:W-:Y:S01]  /*b3f0*/  R2UR UR10, R11 ;  /* 0x000000000b0a72ca */ /* 0x000fe200000e0000 */
[----:B------:R-:W-:Y:S01]  /*b400*/  IMAD.SHL.U32 R2, R8, 0x80, RZ ;  /* 0x0000008008027824 */ /* 0x000fe200078e00ff */
[----:B------:R-:W-:Y:S01]  /*b410*/  UIADD3.X UR5, URZ, UR39, URZ, UP0, !UPT ;  /* 0x000000273f057290 */ /* 0x000fe200087fe43f */
[----:B------:R-:W-:Y:S01]  /*b420*/  VIADD R9, R5, 0x1c400 ;  /* 0x0001c40005097836 */ /* 0x000fe20000000000 */
[----:B------:R-:W-:Y:S01]  /*b430*/  UMOV UR6, 0x0 ;  /* 0x0000000000067882 */ /* 0x000fe20000000000 */
[----:B------:R-:W-:-:S10]  /*b440*/  UMOV UR7, 0x14f00000 ;  /* 0x14f0000000077882 */ /* 0x000fd40000000000 */
.L_x_80:
        /* <DEDUP_REMOVED lines=12> */
[----:B------:R-:W-:Y:S01]  /*b510*/  UMOV UR6, 0x0 ;  /* 0x0000000000067882 */ /* 0x000fe20000000000 */
[----:B------:R-:W-:Y:S01]  /*b520*/  IADD3 R9, R5, 0x20400, RZ ;  /* 0x0002040005097810 */ /* 0x000fe20007ffe0ff */
[----:B------:R-:W-:Y:S01]  /*b530*/  UMOV UR7, 0x14f00000 ;  /* 0x14f0000000077882 */ /* 0x000fe20000000000 */
[----:B------:R-:W-:-:S15]  /*b540*/  R2UR UR10, R14 ;  /* 0x000000000e0a72ca */ /* 0x000fde00000e0000 */
.L_x_81:
        /* <DEDUP_REMOVED lines=15> */
.L_x_82:
        /* <DEDUP_REMOVED lines=11> */
[----:B------:R-:W-:Y:S01]  /*b6f0*/  IMAD R2, R18, 0x8, R10 ;  /* 0x0000000812027824 */ /* 0x000fe200078e020a */
[----:B------:R-:W-:Y:S01]  /*b700*/  BSSY B2, `(.L_x_83) ;  /* 0x0000004000027945 */ /* 0x000fe20003800000 */
[----:B--2---:R-:W-:-:S04]  /*b710*/  SHF.L.U32 R3, R9, 0x1f, RZ ;  /* 0x0000001f09037819 */ /* 0x004fc800000006ff */
[----:B------:R-:W0:Y:S02]  /*b720*/  SYNCS.PHASECHK.TRANS64.TRYWAIT P0, [R2+URZ+0x60], R3 ;  /* 0x00006003020075a7 */ /* 0x000e24000800017f */
[----:B0-----:R-:W-:Y:S05]  /*b730*/  @!P0 BRA `(.L_x_84) ;  /* 0x0000002400988947 */ /* 0x001fea0003800000 */
.L_x_156:
[----:B------:R-:W-:Y:S05]  /*b740*/  BSYNC B2 ;  /* 0x0000000000027941 */ /* 0x000fea0003800000 */
.L_x_83:
[----:B------:R-:W-:Y:S01]  /*b750*/  BSSY B2, `(.L_x_85) ;  /* 0x000000b000027945 */ /* 0x000fe20003800000 */
[----:B------:R-:W-:Y:S02]  /*b760*/  IMAD.MOV.U32 R12, RZ, RZ, 0x0 ;  /* 0x00000000ff0c7424 */ /* 0x000fe400078e00ff */
[----:B------:R-:W-:Y:S01]  /*b770*/  IMAD.MOV.U32 R13, RZ, RZ, 0x14f00000 ;  /* 0x14f00000ff0d7424 */ /* 0x000fe200078e00ff */
[----:B------:R-:W-:Y:S06]  /*b780*/  @P1 BRA `(.L_x_86) ;  /* 0x00000000001c1947 */ /* 0x000fec0003800000 */
[----:B------:R-:W1:Y:S01]  /*b790*/  S2R R5, SR_TID.X ;  /* 0x0000000000057919 */ /* 0x000e620000002100 */
[----:B0-----:R-:W-:-:S04]  /*b7a0*/  IMAD.MOV.U32 R3, RZ, RZ, 0x8000 ;  /* 0x00008000ff037424 */ /* 0x001fc800078e00ff */
[----:B------:R2:W-:Y:S01]  /*b7b0*/  SYNCS.ARRIVE.TRANS64 RZ, [R2+URZ+0x50], R3 ;  /* 0x0000500302ff79a7 */ /* 0x0005e2000800003f */
[----:B-1----:R-:W-:-:S04]  /*b7c0*/  LOP3.LUT R5, R5, 0x1f, RZ, 0xc0, !PT ;  /* 0x0000001f05057812 */ /* 0x002fc800078ec0ff */
[----:B------:R-:W-:-:S13]  /*b7d0*/  ISETP.NE.AND P0, PT, R5, RZ, PT ;  /* 0x000000ff0500720c */ /* 0x000fda0003f05270 */
[----:B--2---:R-:W-:Y:S05]  /*b7e0*/  @!P0 BRA `(.L_x_86) ;  /* 0x0000000000048947 */ /* 0x004fea0003800000 */
[----:B------:R-:W-:Y:S01]  /*b7f0*/  BPT.TRAP 0x1 ;  /* 0x000000040000795c */ /* 0x000fe20000300000 */
.L_x_86:
[----:B------:R-:W-:Y:S05]  /*b800*/  BSYNC B2 ;  /* 0x0000000000027941 */ /* 0x000fea0003800000 */
.L_x_85:
[----:B0-----:R-:W2:Y:S01]  /*b810*/  LDL.LU R3, [R1+0x4] ;  /* 0x0000040001037983 */ /* 0x001ea20000300800 */
[----:B------:R-:W-:Y:S01]  /*b820*/  R2UR UR10, R11 ;  /* 0x000000000b0a72ca */ /* 0x000fe200000e0000 */
[----:B------:R-:W-:Y:S01]  /*b830*/  UIADD3 UR4, UP0, UR38, 0x470, URZ ;  /* 0x0000047026047890 */ /* 0x000fe2000ff1e03f */
[----:B------:R-:W-:Y:S01]  /*b840*/  R2UR UR6, R12 ;  /* 0x000000000c0672ca */ /* 0x000fe200000e0000 */
[----:B------:R-:W-:Y:S01]  /*b850*/  VIADD R2, R2, 0x50 ;  /* 0x0000005002027836 */ /* 0x000fe20000000000 */
[----:B------:R-:W-:Y:S01]  /*b860*/  R2UR UR7, R13 ;  /* 0x000000000d0772ca */ /* 0x000fe200000e0000 */
[----:B------:R-:W-:Y:S01]  /*b870*/  UIADD3.X UR5, URZ, UR39, URZ, UP0, !UPT ;  /* 0x000000273f057290 */ /* 0x000fe200087fe43f */
[----:B------:R-:W-:Y:S02]  /*b880*/  LEA R18, R18, UR36, 0xf ;  /* 0x0000002412127c11 */ /* 0x000fe4000f8e78ff */
[----:B------:R-:W-:-:S03]  /*b890*/  PLOP3.LUT P0, PT, PT, PT, PT, 0x80, 0x0 ;  /* 0x000000000000781c */ /* 0x000fc60003f0f070 */
[----:B------:R-:W-:Y:S01]  /*b8a0*/  VIADD R5, R18, 0x400 ;  /* 0x0000040012057836 */ /* 0x000fe20000000000 */
[----:B--2---:R-:W-:-:S09]  /*b8b0*/  SHF.L.U32 R3, R3, 0x7, RZ ;  /* 0x0000000703037819 */ /* 0x004fd200000006ff */
.L_x_87:
        /* <DEDUP_REMOVED lines=15> */
.L_x_88:
        /* <DEDUP_REMOVED lines=12> */
.L_x_74:
[----:B------:R-:W-:Y:S05]  /*ba70*/  BSYNC B1 ;  /* 0x0000000000017941 */ /* 0x000fea0003800000 */
.L_x_73:
[----:B------:R-:W2:Y:S01]  /*ba80*/  LDL R2, [R1+0xc] ;  /* 0x00000c0001027983 */ /* 0x000ea20000100800 */
[----:B------:R-:W-:Y:S01]  /*ba90*/  VIADD R18, R6, 0x1 ;  /* 0x0000000106127836 */ /* 0x000fe20000000000 */
[----:B------:R-:W-:Y:S04]  /*baa0*/  BSSY B1, `(.L_x_89) ;  /* 0x000009f000017945 */ /* 0x000fe80003800000 */
[----:B------:R-:W-:-:S04]  /*bab0*/  ISETP.NE.AND P0, PT, R18, 0x2, PT ;  /* 0x000000021200780c */ /* 0x000fc80003f05270 */
[----:B------:R-:W-:Y:S02]  /*bac0*/  SEL R18, R18, RZ, P0 ;  /* 0x000000ff12127207 */ /* 0x000fe40000000000 */
[----:B--2---:R-:W-:Y:S02]  /*bad0*/  ISETP.NE.AND P1, PT, R2, RZ, PT ;  /* 0x000000ff0200720c */ /* 0x004fe40003f25270 */
[----:B------:R-:W-:-:S04]  /*bae0*/  SEL R2, RZ, 0x1, P0 ;  /* 0x00000001ff027807 */ /* 0x000fc80000000000 */
[----:B------:R-:W-:-:S05]  /*baf0*/  LOP3.LUT R9, R7, R2, RZ, 0x3c, !PT ;  /* 0x0000000207097212 */ /* 0x000fca00078e3cff */
[----:B------:R1:W-:Y:S02]  /*bb00*/  STL [R1], R9 ;  /* 0x0000000901007387 */ /* 0x0003e40000100800 */
[----:B------:R-:W-:Y:S05]  /*bb10*/  @!P1 BRA `(.L_x_90) ;  /* 0x00000008005c9947 */ /* 0x000fea0003800000 */
[----:B------:R-:W2:Y:S01]  /*bb20*/  LDL R3, [R1+0x10] ;  /* 0x0000100001037983 */ /* 0x000ea20000100800 */
[----:B0-----:R-:W-:Y:S02]  /*bb30*/  IADD3 R8, R0, -0x1, RZ ;  /* 0xffffffff00087810 */ /* 0x001fe40007ffe0ff */
[----:B--2---:R-:W-:-:S13]  /*bb40*/  ISETP.NE.AND P1, PT, R3, RZ, PT ;  /* 0x000000ff0300720c */ /* 0x004fda0003f25270 */
[----:B------:R-:W-:Y:S05]  /*bb50*/  @!P1 BRA `(.L_x_91) ;  /* 0x00000000004c9947 */ /* 0x000fea0003800000 */
[----:B------:R-:W2:Y:S01]  /*bb60*/  LDL R11, [R1+0x8] ;  /* 0x00000800010b7983 */ /* 0x000ea20000100800 */
[----:B---3--:R-:W0:Y:S01]  /*bb70*/  LDC R5, c[0x0][0x43c] ;  /* 0x00010f00ff057b82 */ /* 0x008e220000000800 */
        /* <DEDUP_REMOVED lines=17> */
.L_x_91:
[----:B------:R-:W-:Y:S01]  /*bc90*/  LEA R2, R18, UR36, 0x3 ;  /* 0x0000002412027c11 */ /* 0x000fe2000f8e18ff */
[----:B------:R-:W-:Y:S01]  /*bca0*/  BSSY B2, `(.L_x_92) ;  /* 0x0000004000027945 */ /* 0x000fe20003800000 */
[----:B------:R-:W-:-:S04]  /*bcb0*/  SHF.L.U32 R3, R9, 0x1f, RZ ;  /* 0x0000001f09037819 */ /* 0x000fc800000006ff */
[----:B------:R-:W2:Y:S02]  /*bcc0*/  SYNCS.PHASECHK.TRANS64.TRYWAIT P0, [R2+URZ+0x34840], R3 ;  /* 0x03484003020075a7 */ /* 0x000ea4000800017f */
[----:B--2---:R-:W-:Y:S05]  /*bcd0*/  @!P0 BRA `(.L_x_93) ;  /* 0x0000002000448947 */ /* 0x004fea0003800000 */
.L_x_157:
[----:B------:R-:W-:Y:S05]  /*bce0*/  BSYNC B2 ;  /* 0x0000000000027941 */ /* 0x000fea0003800000 */
.L_x_92:
[----:B0--3--:R-:W0:Y:S01]  /*bcf0*/  S2R R5, SR_TID.X ;  /* 0x0000000000057919 */ /* 0x009e220000002100 */
[----:B------:R-:W-:Y:S01]  /*bd00*/  BSSY B2, `(.L_x_94) ;  /* 0x000000b000027945 */ /* 0x000fe20003800000 */
[----:B0-----:R-:W-:-:S04]  /*bd10*/  LOP3.LUT R5, R5, 0x7f, RZ, 0xc0, !PT ;  /* 0x0000007f05057812 */ /* 0x001fc800078ec0ff */
[----:B------:R-:W-:-:S13]  /*bd20*/  ISETP.NE.AND P1, PT, R5, RZ, PT ;  /* 0x000000ff0500720c */ /* 0x000fda0003f25270 */
[----:B------:R-:W-:Y:S05]  /*bd30*/  @P1 BRA `(.L_x_95) ;  /* 0x00000000001c1947 */ /* 0x000fea0003800000 */
[----:B------:R-:W0:Y:S01]  /*bd40*/  S2R R5, SR_TID.X ;  /* 0x0000000000057919 */ /* 0x000e220000002100 */
[----:B--2---:R-:W-:-:S04]  /*bd50*/  IMAD.MOV.U32 R3, RZ, RZ, 0xc000 ;  /* 0x0000c000ff037424 */ /* 0x004fc800078e00ff */
[----:B------:R3:W-:Y:S01]  /*bd60*/  SYNCS.ARRIVE.TRANS64 RZ, [R2+URZ+0x34830], R3 ;  /* 0x0348300302ff79a7 */ /* 0x0007e2000800003f */
[----:B0-----:R-:W-:-:S04]  /*bd70*/  LOP3.LUT R5, R5, 0x1f, RZ, 0xc0, !PT ;  /* 0x0000001f05057812 */ /* 0x001fc800078ec0ff */
[----:B------:R-:W-:-:S13]  /*bd80*/  ISETP.NE.AND P0, PT, R5, RZ, PT ;  /* 0x000000ff0500720c */ /* 0x000fda0003f05270 */
[----:B---3--:R-:W-:Y:S05]  /*bd90*/  @!P0 BRA `(.L_x_95) ;  /* 0x0000000000048947 */ /* 0x008fea0003800000 */
[----:B------:R-:W-:Y:S01]  /*bda0*/  BPT.TRAP 0x1 ;  /* 0x000000040000795c */ /* 0x000fe20000300000 */
.L_x_95:
[----:B------:R-:W-:Y:S05]  /*bdb0*/  BSYNC B2 ;  /* 0x0000000000027941 */ /* 0x000fea0003800000 */
.L_x_94:
[----:B------:R-:W-:Y:S01]  /*bdc0*/  IMAD.MOV.U32 R11, RZ, RZ, RZ ;  /* 0x000000ffff0b7224 */ /* 0x000fe200078e00ff */
[C---:B--2---:R-:W-:Y:S01]  /*bdd0*/  LEA R3, R18.reuse, R10, 0x3 ;  /* 0x0000000a12037211 */ /* 0x044fe200078e18ff */
[----:B------:R-:W-:Y:S01]  /*bde0*/  IMAD R5, R18, 0xc000, R15 ;  /* 0x0000c00012057824 */ /* 0x000fe200078e020f */
[----:B------:R-:W-:Y:S01]  /*bdf0*/  UIADD3 UR4, UP0, UR38, 0x370, URZ ;  /* 0x0000037026047890 */ /* 0x000fe2000ff1e03f */
[----:B------:R-:W-:Y:S01]  /*be00*/  PLOP3.LUT P0, PT, PT, PT, PT, 0x80, 0x0 ;  /* 0x000000000000781c */ /* 0x000fe20003f0f070 */
[----:B------:R-:W-:Y:S01]  /*be10*/  IMAD.SHL.U32 R2, R8, 0x80, RZ ;  /* 0x0000008008027824 */ /* 0x000fe200078e00ff */
[----:B------:R-:W-:Y:S01]  /*be20*/  R2UR UR10, R11 ;  /* 0x000000000b0a72ca */ /* 0x000fe200000e0000 */
[----:B------:R-:W-:Y:S01]  /*be30*/  VIADD R3, R3, 0x30 ;  /* 0x0000003003037836 */ /* 0x000fe20000000000 */
[----:B------:R-:W-:Y:S01]  /*be40*/  UIADD3.X UR5, URZ, UR39, URZ, UP0, !UPT ;  /* 0x000000273f057290 */ /* 0x000fe200087fe43f */
[----:B-1----:R-:W-:Y:S01]  /*be50*/  VIADD R9, R5, 0x1c400 ;  /* 0x0001c40005097836 */ /* 0x002fe20000000000 */
[----:B------:R-:W-:Y:S01]  /*be60*/  UMOV UR6, 0x0 ;  /* 0x0000000000067882 */ /* 0x000fe20000000000 */
[----:B------:R-:W-:-:S10]  /*be70*/  UMOV UR7, 0x14f00000 ;  /* 0x14f0000000077882 */ /* 0x000fd40000000000 */
.L_x_96:
        /* <DEDUP_REMOVED lines=16> */
.L_x_97:
        /* <DEDUP_REMOVED lines=11> */
[----:B------:R-:W-:Y:S01]  /*c030*/  UMOV UR6, 0x0 ;  /* 0x0000000000067882 */ /* 0x000fe20000000000 */
[----:B------:R-:W-:Y:S01]  /*c040*/  IADD3 R5, R5, 0x24400, RZ ;  /* 0x0002440005057810 */ /* 0x000fe20007ffe0ff */
[----:B------:R-:W-:Y:S01]  /*c050*/  UMOV UR7, 0x14f00000 ;  /* 0x14f0000000077882 */ /* 0x000fe20000000000 */
[----:B------:R-:W-:-:S09]  /*c060*/  UMOV UR10, 0x80 ;  /* 0x00000080000a7882 */ /* 0x000fd20000000000 */
.L_x_98:
        /* <DEDUP_REMOVED lines=10> */
[----:B------:R-:W-:Y:S01]  /*c110*/  SHF.L.U32 R7, R7, 0x1f, RZ ;  /* 0x0000001f07077819 */ /* 0x000fe200000006ff */
[----:B------:R-:W-:Y:S01]  /*c120*/  IMAD R2, R6, 0x8, R10 ;  /* 0x0000000806027824 */ /* 0x000fe200078e020a */
[----:B------:R-:W-:Y:S03]  /*c130*/  BSSY B2, `(.L_x_99) ;  /* 0x0000003000027945 */ /* 0x000fe60003800000 */
[----:B------:R-:W0:Y:S02]  /*c140*/  SYNCS.PHASECHK.TRANS64.TRYWAIT P0, [R2+URZ+0x60], R7 ;  /* 0x00006007020075a7 */ /* 0x000e24000800017f */
[----:B0-----:R-:W-:Y:S05]  /*c150*/  @!P0 BRA `(.L_x_100) ;  /* 0x0000001c00388947 */ /* 0x001fea0003800000 */
.L_x_158:
[----:B------:R-:W-:Y:S05]  /*c160*/  BSYNC B2 ;  /* 0x0000000000027941 */ /* 0x000fea0003800000 */
.L_x_99:
[----:B------:R-:W-:Y:S01]  /*c170*/  BSSY B2, `(.L_x_101) ;  /* 0x000000b000027945 */ /* 0x000fe20003800000 */
[----:B------:R-:W-:Y:S02]  /*c180*/  IMAD.MOV.U32 R12, RZ, RZ, 0x0 ;  /* 0x00000000ff0c7424 */ /* 0x000fe400078e00ff */
[----:B------:R-:W-:Y:S01]  /*c190*/  IMAD.MOV.U32 R13, RZ, RZ, 0x14f00000 ;  /* 0x14f00000ff0d7424 */ /* 0x000fe200078e00ff */
[----:B------:R-:W-:Y:S06]  /*c1a0*/  @P1 BRA `(.L_x_102) ;  /* 0x00000000001c1947 */ /* 0x000fec0003800000 */
[----:B------:R-:W1:Y:S01]  /*c1b0*/  S2R R5, SR_TID.X ;  /* 0x0000000000057919 */ /* 0x000e620000002100 */
[----:B------:R-:W-:-:S04]  /*c1c0*/  IMAD.MOV.U32 R3, RZ, RZ, 0x8000 ;  /* 0x00008000ff037424 */ /* 0x000fc800078e00ff */
[----:B------:R2:W-:Y:S01]  /*c1d0*/  SYNCS.ARRIVE.TRANS64 RZ, [R2+URZ+0x50], R3 ;  /* 0x0000500302ff79a7 */ /* 0x0005e2000800003f */
[----:B-1----:R-:W-:-:S04]  /*c1e0*/  LOP3.LUT R5, R5, 0x1f, RZ, 0xc0, !PT ;  /* 0x0000001f05057812 */ /* 0x002fc800078ec0ff */
[----:B------:R-:W-:-:S13]  /*c1f0*/  ISETP.NE.AND P0, PT, R5, RZ, PT ;  /* 0x000000ff0500720c */ /* 0x000fda0003f05270 */
[----:B--2---:R-:W-:Y:S05]  /*c200*/  @!P0 BRA `(.L_x_102) ;  /* 0x0000000000048947 */ /* 0x004fea0003800000 */
[----:B------:R-:W-:Y:S01]  /*c210*/  BPT.TRAP 0x1 ;  /* 0x000000040000795c */ /* 0x000fe20000300000 */
.L_x_102:
[----:B------:R-:W-:Y:S05]  /*c220*/  BSYNC B2 ;  /* 0x0000000000027941 */ /* 0x000fea0003800000 */
.L_x_101:
[----:B------:R-:W2:Y:S01]  /*c230*/  LDL.LU R3, [R1+0x4] ;  /* 0x0000040001037983 */ /* 0x000ea20000300800 */
[----:B------:R-:W-:Y:S01]  /*c240*/  R2UR UR10, R11 ;  /* 0x000000000b0a72ca */ /* 0x000fe200000e0000 */
[----:B------:R-:W-:Y:S01]  /*c250*/  UIADD3 UR4, UP0, UR38, 0x470, URZ ;  /* 0x0000047026047890 */ /* 0x000fe2000ff1e03f */
[----:B------:R-:W-:Y:S02]  /*c260*/  R2UR UR6, R12 ;  /* 0x000000000c0672ca */ /* 0x000fe400000e0000 */
[----:B------:R-:W-:Y:S01]  /*c270*/  R2UR UR7, R13 ;  /* 0x000000000d0772ca */ /* 0x000fe200000e0000 */
[----:B------:R-:W-:Y:S01]  /*c280*/  UIADD3.X UR5, URZ, UR39, URZ, UP0, !UPT ;  /* 0x000000273f057290 */ /* 0x000fe200087fe43f */
[----:B------:R-:W-:Y:S02]  /*c290*/  LEA R6, R6, UR36, 0xf ;  /* 0x0000002406067c11 */ /* 0x000fe4000f8e78ff */
[----:B------:R-:W-:Y:S02]  /*c2a0*/  PLOP3.LUT P0, PT, PT, PT, PT, 0x80, 0x0 ;  /* 0x000000000000781c */ /* 0x000fe40003f0f070 */
[----:B0-----:R-:W-:Y:S01]  /*c2b0*/  IADD3 R2, R2, 0x50, RZ ;  /* 0x0000005002027810 */ /* 0x001fe20007ffe0ff */
[----:B------:R-:W-:-:S02]  /*c2c0*/  VIADD R5, R6, 0x400 ;  /* 0x0000040006057836 */ /* 0x000fc40000000000 */
[----:B--2---:R-:W-:-:S08]  /*c2d0*/  IMAD.SHL.U32 R3, R3, 0x80, RZ ;  /* 0x0000008003037824 */ /* 0x004fd000078e00ff */
.L_x_103:
        /* <DEDUP_REMOVED lines=15> */
.L_x_104:
        /* <DEDUP_REMOVED lines=12> */
.L_x_90:
[----:B------:R-:W-:Y:S05]  /*c490*/  BSYNC B1 ;  /* 0x0000000000017941 */ /* 0x000fea0003800000 */
.L_x_89:
[C---:B------:R-:W-:Y:S01]  /*c4a0*/  ISETP.GT.AND P0, PT, R0.reuse, 0x1, PT ;  /* 0x000000010000780c */ /* 0x040fe20003f04270 */
[----:B------:R-:W-:-:S12]  /*c4b0*/  VIADD R0, R0, 0xfffffffe ;  /* 0xfffffffe00007836 */ /* 0x000fd80000000000 */
[----:B------:R-:W-:Y:S05]  /*c4c0*/  @P0 BRA `(.L_x_105) ;  /* 0xffffffe800e40947 */ /* 0x000fea000383ffff */
.L_x_72:
[----:B------:R-:W-:Y:S05]  /*c4d0*/  BSYNC B0 ;  /* 0x0000000000007941 */ /* 0x000fea0003800000 */
.L_x_54:
[----:B-1----:R-:W4:Y:S01]  /*c4e0*/  LDL.LU R0, [R1+0xc] ;  /* 0x00000c0001007983 */ /* 0x002f220000300800 */
[----:B------:R-:W-:Y:S01]  /*c4f0*/  BSSY B0, `(.L_x_106) ;  /* 0x000003b000007945 */ /* 0x000fe20003800000 */
[----:B----4-:R-:W-:-:S13]  /*c500*/  ISETP.NE.AND P0, PT, R0, RZ, PT ;  /* 0x000000ff0000720c */ /* 0x010fda0003f05270 */
[----:B------:R-:W-:Y:S05]  /*c510*/  @!P0 BRA `(.L_x_107) ;  /* 0x0000000000e08947 */ /* 0x000fea0003800000 */
[----:B------:R-:W4:Y:S01]  /*c520*/  LDL R0, [R1] ;  /* 0x0000000001007983 */ /* 0x000f220000100800 */
[----:B------:R-:W-:Y:S01]  /*c530*/  LEA R3, R18, UR36, 0x3 ;  /* 0x0000002412037c11 */ /* 0x000fe2000f8e18ff */
[----:B------:R-:W-:Y:S01]  /*c540*/  BSSY B1, `(.L_x_108) ;  /* 0x0000007000017945 */ /* 0x000fe20003800000 */
[----:B------:R-:W1:Y:S02]  /*c550*/  S2R R2, SR_TID.X ;  /* 0x0000000000027919 */ /* 0x000e640000002100 */
[----:B-1----:R-:W-:-:S04]  /*c560*/  LOP3.LUT R2, R2, 0x7f, RZ, 0xc0, !PT ;  /* 0x0000007f02027812 */ /* 0x002fc800078ec0ff */
[----:B------:R-:W-:Y:S02]  /*c570*/  ISETP.NE.AND P1, PT, R2, RZ, PT ;  /* 0x000000ff0200720c */ /* 0x000fe40003f25270 */
[----:B----4-:R-:W-:-:S04]  /*c580*/  SHF.L.U32 R0, R0, 0x1f, RZ ;  /* 0x0000001f00007819 */ /* 0x010fc800000006ff */
[----:B------:R-:W1:Y:S02]  /*c590*/  SYNCS.PHASECHK.TRANS64.TRYWAIT P0, [R3+URZ+0x34860], R0 ;  /* 0x03486000030075a7 */ /* 0x000e64000800017f */
[----:B-1----:R-:W-:Y:S05]  /*c5a0*/  @!P0 BRA `(.L_x_109) ;  /* 0x0000001800388947 */ /* 0x002fea0003800000 */
.L_x_159:
[----:B------:R-:W-:Y:S05]  /*c5b0*/  BSYNC B1 ;  /* 0x0000000000017941 */ /* 0x000fea0003800000 */
.L_x_108:
[----:B------:R-:W-:Y:S04]  /*c5c0*/  BSSY B1, `(.L_x_110) ;  /* 0x0000009000017945 */ /* 0x000fe80003800000 */
[----:B------:R-:W-:Y:S05]  /*c5d0*/  @P1 BRA `(.L_x_111) ;  /* 0x00000000001c1947 */ /* 0x000fea0003800000 */
[----:B------:R-:W4:Y:S01]  /*c5e0*/  S2R R2, SR_TID.X ;  /* 0x0000000000027919 */ /* 0x000f220000002100 */
[----:B-1----:R-:W-:-:S04]  /*c5f0*/  IMAD.MOV.U32 R0, RZ, RZ, 0x8000 ;  /* 0x00008000ff007424 */ /* 0x002fc800078e00ff */
[----:B------:R1:W-:Y:S01]  /*c600*/  SYNCS.ARRIVE.TRANS64 RZ, [R3+URZ+0x34850], R0 ;  /* 0x0348500003ff79a7 */ /* 0x0003e2000800003f */
[----:B----4-:R-:W-:-:S04]  /*c610*/  LOP3.LUT R2, R2, 0x1f, RZ, 0xc0, !PT ;  /* 0x0000001f02027812 */ /* 0x010fc800078ec0ff */
[----:B------:R-:W-:-:S13]  /*c620*/  ISETP.NE.AND P0, PT, R2, RZ, PT ;  /* 0x000000ff0200720c */ /* 0x000fda0003f05270 */
[----:B-1----:R-:W-:Y:S05]  /*c630*/  @!P0 BRA `(.L_x_111) ;  /* 0x0000000000048947 */ /* 0x002fea0003800000 */
[----:B------:R-:W-:Y:S01]  /*c640*/  BPT.TRAP 0x1 ;  /* 0x000000040000795c */ /* 0x000fe20000300000 */
.L_x_111:
[----:B------:R-:W-:Y:S05]  /*c650*/  BSYNC B1 ;  /* 0x0000000000017941 */ /* 0x000fea0003800000 */
.L_x_110:
[----:B------:R-:W4:Y:S01]  /*c660*/  LDL R4, [R1+0x4] ;  /* 0x0000040001047983 */ /* 0x000f220000100800 */
[----:B------:R-:W-:Y:S01]  /*c670*/  LEA R2, R18, UR36, 0xf ;  /* 0x0000002412027c11 */ /* 0x000fe2000f8e78ff */
[----:B------:R-:W-:Y:S01]  /*c680*/  UIADD3 UR4, UP0, UR38, 0x470, URZ ;  /* 0x0000047026047890 */ /* 0x000fe2000ff1e03f */
[----:B-1----:R-:W-:Y:S01]  /*c690*/  IADD3 R0, R3, 0x34850, RZ ;  /* 0x0003485003007810 */ /* 0x002fe20007ffe0ff */
[----:B------:R-:W-:Y:S01]  /*c6a0*/  UMOV UR6, 0x0 ;  /* 0x0000000000067882 */ /* 0x000fe20000000000 */
[----:B------:R-:W-:Y:S01]  /*c6b0*/  PLOP3.LUT P0, PT, PT, PT, PT, 0x80, 0x0 ;  /* 0x000000000000781c */ /* 0x000fe20003f0f070 */
[----:B------:R-:W-:Y:S01]  /*c6c0*/  UIADD3.X UR5, URZ, UR39, URZ, UP0, !UPT ;  /* 0x000000273f057290 */ /* 0x000fe200087fe43f */
[----:B------:R-:W-:Y:S01]  /*c6d0*/  UMOV UR7, 0x14f00000 ;  /* 0x14f0000000077882 */ /* 0x000fe20000000000 */
[----:B------:R-:W-:Y:S01]  /*c6e0*/  UMOV UR10, URZ ;  /* 0x0000003f000a7c82 */ /* 0x000fe20008000000 */
[----:B----4-:R-:W-:Y:S02]  /*c6f0*/  IMAD.SHL.U32 R3, R4, 0x80, RZ ;  /* 0x0000008004037824 */ /* 0x010fe400078e00ff */
[----:B------:R-:W-:-:S07]  /*c700*/  VIADD R4, R2, 0x400 ;  /* 0x0000040002047836 */ /* 0x000fce0000000000 */
.L_x_112:
        /* <DEDUP_REMOVED lines=9> */
[----:B-1----:R-:W-:Y:S05]  /*c7a0*/  @P0 BRA.U.ANY `(.L_x_112) ;  /* 0xfffffffd00d80947 */ /* 0x002fea000393ffff */
[----:B------:R-:W-:Y:S01]  /*c7b0*/  PLOP3.LUT P0, PT, PT, PT, PT, 0x80, 0x0 ;  /* 0x000000000000781c */ /* 0x000fe20003f0f070 */
[----:B------:R-:W-:Y:S01]  /*c7c0*/  VIADD R2, R2, 0x4400 ;  /* 0x0000440002027836 */ /* 0x000fe20000000000 */
[----:B------:R-:W-:Y:S01]  /*c7d0*/  UMOV UR6, 0x0 ;  /* 0x0000000000067882 */ /* 0x000fe20000000000 */
[----:B------:R-:W-:Y:S01]  /*c7e0*/  UMOV UR7, 0x14f00000 ;  /* 0x14f0000000077882 */ /* 0x000fe20000000000 */
[----:B------:R-:W-:-:S09]  /*c7f0*/  UMOV UR10, 0x40 ;  /* 0x00000040000a7882 */ /* 0x000fd20000000000 */
.L_x_113:
        /* <DEDUP_REMOVED lines=10> */
.L_x_107:
[----:B------:R-:W-:Y:S05]  /*c8a0*/  BSYNC B0 ;  /* 0x0000000000007941 */ /* 0x000fea0003800000 */
.L_x_106:
[----:B------:R-:W4:Y:S01]  /*c8b0*/  LDL.LU R6, [R1+0x28] ;  /* 0x0000280001067983 */ /* 0x000f220000300800 */
[----:B------:R-:W-:Y:S01]  /*c8c0*/  VIADD R18, R18, 0x1 ;  /* 0x0000000112127836 */ /* 0x000fe20000000000 */
[----:B------:R-:W-:Y:S02]  /*c8d0*/  ULDC UR4, c[0x0][0xc34] ;  /* 0x00030d0000047ab9 */ /* 0x000fe40000000800 */
[----:B---3--:R-:W3:Y:S04]  /*c8e0*/  LDL.LU R5, [R1] ;  /* 0x0000000001057983 */ /* 0x008ee80000300800 */
[----:B------:R-:W5:Y:S01]  /*c8f0*/  LDL.LU R4, [R1+0x30] ;  /* 0x0000300001047983 */ /* 0x000f620000300800 */
[----:B------:R-:W-:-:S04]  /*c900*/  ISETP.NE.AND P0, PT, R18, 0x2, PT ;  /* 0x000000021200780c */ /* 0x000fc80003f05270 */
[----:B------:R-:W-:Y:S02]  /*c910*/  SEL R0, RZ, 0x1, P0 ;  /* 0x00000001ff007807 */ /* 0x000fe40000000000 */
[----:B------:R-:W-:Y:S01]  /*c920*/  SEL R18, R18, RZ, P0 ;  /* 0x000000ff12127207 */ /* 0x000fe20000000000 */
[----:B----4-:R-:W-:Y:S01]  /*c930*/  VIADD R6, R6, UR37 ;  /* 0x0000002506067c36 */ /* 0x010fe20008000000 */
[----:B---3--:R-:W-:-:S04]  /*c940*/  LOP3.LUT R5, R5, R0, RZ, 0x3c, !PT ;  /* 0x0000000005057212 */ /* 0x008fc800078e3cff */
[----:B------:R1:W-:Y:S01]  /*c950*/  STL [R1+0x28], R6 ;  /* 0x0000280601007387 */ /* 0x0003e20000100800 */
[----:B------:R-:W-:Y:S02]  /*c960*/  ISETP.GE.AND P1, PT, R6, UR4, PT ;  /* 0x0000000406007c0c */ /* 0x000fe4000bf26270 */
[----:B-----5:R-:W-:-:S05]  /*c970*/  IADD3 R4, R4, 0x1, RZ ;  /* 0x0000000104047810 */ /* 0x020fca0007ffe0ff */
[----:B------:R1:W-:Y:S04]  /*c980*/  STL [R1+0x30], R4 ;  /* 0x0000300401007387 */ /* 0x0003e80000100800 */
[----:B------:R1:W-:Y:S02]  /*c990*/  STL [R1], R5 ;  /* 0x0000000501007387 */ /* 0x0003e40000100800 */
[----:B------:R-:W-:Y:S05]  /*c9a0*/  @!P1 BRA `(.L_x_114) ;  /* 0xffffffc000bc9947 */ /* 0x000fea000383ffff */
[----:B------:R-:W-:-:S07]  /*c9b0*/  LOP3.LUT R2, R4, 0x1, RZ, 0xc, !PT ;  /* 0x0000000104027812 */ /* 0x000fce00078e0cff */
.L_x_38:
[----:B0-----:R-:W0:Y:S01]  /*c9c0*/  S2R R3, SR_CgaCtaId ;  /* 0x0000000000037919 */ /* 0x001e220000008800 */
[----:B------:R-:W-:Y:S01]  /*c9d0*/  MOV R0, 0x400 ;  /* 0x0000040000007802 */ /* 0x000fe20000000f00 */
[----:B------:R-:W-:Y:S03]  /*c9e0*/  BSSY B0, `(.L_x_115) ;  /* 0x0000005000007945 */ /* 0x000fe60003800000 */
[----:B0-----:R-:W-:Y:S02]  /*c9f0*/  LEA R0, R3, R0, 0x18 ;  /* 0x0000000003007211 */ /* 0x001fe400078ec0ff */
[----:B------:R-:W-:-:S04]  /*ca00*/  SHF.L.U32 R3, R2, 0x1f, RZ ;  /* 0x0000001f02037819 */ /* 0x000fc800000006ff */
[----:B------:R-:W0:Y:S02]  /*ca10*/  SYNCS.PHASECHK.TRANS64.TRYWAIT P0, [R0+URZ+0x34820], R3 ;  /* 0x03482003000075a7 */ /* 0x000e24000800017f */
[----:B0-----:R-:W-:Y:S05]  /*ca20*/  @!P0 BRA `(.L_x_116) ;  /* 0x00000014002c8947 */ /* 0x001fea0003800000 */
.L_x_160:
[----:B------:R-:W-:Y:S05]  /*ca30*/  BSYNC B0 ;  /* 0x0000000000007941 */ /* 0x000fea0003800000 */
.L_x_115:
[----:B------:R-:W-:-:S03]  /*ca40*/  UMOV UR4, 0xffffffff ;  /* 0xffffffff00047882 */ /* 0x000fc60000000000 */
[----:B------:R-:W-:Y:S05]  /*ca50*/  BRA.DIV UR4, `(.L_x_117) ;  /* 0x0000001604347947 */ /* 0x000fea000b800000 */
[----:B------:R-:W3:Y:S02]  /*ca60*/  S2R R2, SR_TID.X ;  /* 0x0000000000027919 */ /* 0x000ee40000002100 */
[----:B---3--:R-:W-:-:S04]  /*ca70*/  SHF.R.U32.HI R2, RZ, 0x5, R2 ;  /* 0x00000005ff027819 */ /* 0x008fc80000011602 */
[----:B------:R-:W-:-:S05]  /*ca80*/  LOP3.LUT R2, R2, 0x3, RZ, 0xc0, !PT ;  /* 0x0000000302027812 */ /* 0x000fca00078ec0ff */
[----:B------:R3:W4:Y:S02]  /*ca90*/  SHFL.IDX PT, R14, R2, RZ, 0x1f ;  /* 0x00001fff020e7589 */ /* 0x00072400000e0000 */
.L_x_163:
[----:B----4-:R-:W-:Y:S01]  /*caa0*/  ISETP.NE.AND P0, PT, R14, RZ, PT ;  /* 0x000000ff0e00720c */ /* 0x010fe20003f05270 */
[----:B------:R-:W-:-:S12]  /*cab0*/  BSSY B0, `(.L_x_118) ;  /* 0x0000025000007945 */ /* 0x000fd80003800000 */
[----:B------:R-:W-:Y:S05]  /*cac0*/  @P0 BRA `(.L_x_119) ;  /* 0x00000000008c0947 */ /* 0x000fea0003800000 */
[----:B------:R-:W-:-:S03]  /*cad0*/  UMOV UR4, 0xffffffff ;  /* 0xffffffff00047882 */ /* 0x000fc60000000000 */
[----:B------:R-:W-:Y:S05]  /*cae0*/  BRA.DIV UR4, `(.L_x_120) ;  /* 0x0000001604447947 */ /* 0x000fea000b800000 */
[----:B------:R-:W-:-:S13]  /*caf0*/  ELECT P6, URZ, PT ;  /* 0x00000000003f782f */ /* 0x000fda00038c0000 */
.L_x_166:
[----:B------:R-:W-:Y:S05]  /*cb00*/  @!P6 BRA `(.L_x_119) ;  /* 0x00000000007ce947 */ /* 0x000fea0003800000 */
[----:B---3--:R-:W3:Y:S02]  /*cb10*/  LDL.LU R2, [R1+0x34] ;  /* 0x0000340001027983 */ /* 0x008ee40000300800 */
[----:B---3--:R-:W-:-:S04]  /*cb20*/  LOP3.LUT R2, R2, 0x2, RZ, 0xfc, !PT ;  /* 0x0000000202027812 */ /* 0x008fc800078efcff */
[----:B------:R-:W-:-:S13]  /*cb30*/  ISETP.NE.AND P2, PT, R2, 0x3, PT ;  /* 0x000000030200780c */ /* 0x000fda0003f45270 */
[----:B------:R-:W-:Y:S05]  /*cb40*/  @!P2 BRA `(.L_x_121) ;  /* 0x000000000004a947 */ /* 0x000fea0003800000 */
[----:B------:R-:W-:Y:S01]  /*cb50*/  BPT.TRAP 0x1 ;  /* 0x000000040000795c */ /* 0x000fe20000300000 */
.L_x_121:
[----:B------:R-:W3:Y:S01]  /*cb60*/  LDL.LU R7, [R1] ;  /* 0x0000000001077983 */ /* 0x000ee20000300800 */
[----:B0-----:R-:W-:Y:S02]  /*cb70*/  VIADD R3, R0, 0x34840 ;  /* 0x0003484000037836 */ /* 0x001fe40000000000 */
[C---:B------:R-:W-:Y:S02]  /*cb80*/  VIADD R2, R18.reuse, 0x1 ;  /* 0x0000000112027836 */ /* 0x040fe40000000000 */
[----:B-1----:R-:W-:-:S03]  /*cb90*/  IMAD R6, R18, 0x8, R3 ;  /* 0x0000000812067824 */ /* 0x002fc600078e0203 */
[----:B------:R-:W-:-:S04]  /*cba0*/  ISETP.NE.AND P1, PT, R2, 0x2, PT ;  /* 0x000000020200780c */ /* 0x000fc80003f25270 */
[----:B------:R-:W-:Y:S02]  /*cbb0*/  SEL R4, RZ, 0x1, P1 ;  /* 0x00000001ff047807 */ /* 0x000fe40000800000 */
[C---:B---3--:R-:W-:Y:S02]  /*cbc0*/  SHF.L.U32 R5, R7.reuse, 0x1f, RZ ;  /* 0x0000001f07057819 */ /* 0x048fe400000006ff */
[----:B------:R-:W-:Y:S02]  /*cbd0*/  LOP3.LUT R7, R7, R4, RZ, 0x3c, !PT ;  /* 0x0000000407077212 */ /* 0x000fe400078e3cff */
[----:B------:R-:W0:Y:S01]  /*cbe0*/  SYNCS.PHASECHK.TRANS64.TRYWAIT P0, [R6+URZ], R5 ;  /* 0x00000005060075a7 */ /* 0x000e22000800017f */
[----:B------:R-:W-:Y:S02]  /*cbf0*/  SEL R4, R2, RZ, P1 ;  /* 0x000000ff02047207 */ /* 0x000fe40000800000 */
[----:B------:R-:W-:-:S03]  /*cc00*/  SHF.L.U32 R2, R7, 0x1f, RZ ;  /* 0x0000001f07027819 */ /* 0x000fc600000006ff */
[----:B------:R-:W-:Y:S01]  /*cc10*/  IMAD R3, R4, 0x8, R3 ;  /* 0x0000000804037824 */ /* 0x000fe200078e0203 */
[----:B0-----:R-:W-:Y:S06]  /*cc20*/  @!P0 BRA `(.L_x_122) ;  /* 0x0000001400148947 */ /* 0x001fec0003800000 */
.L_x_167:
[----:B------:R-:W1:Y:S02]  /*cc30*/  SYNCS.PHASECHK.TRANS64.TRYWAIT P0, [R3+URZ], R2 ;  /* 0x00000002030075a7 */ /* 0x000e64000800017f */
[----:B-1----:R-:W-:Y:S05]  /*cc40*/  @!P0 BRA `(.L_x_123) ;  /* 0x0000001400208947 */ /* 0x002fea0003800000 */
.L_x_168:
[----:B------:R-:W-:Y:S05]  /*cc50*/  @!P2 BRA `(.L_x_124) ;  /* 0x000000000004a947 */ /* 0x000fea0003800000 */
[----:B------:R-:W-:Y:S01]  /*cc60*/  BPT.TRAP 0x1 ;  /* 0x000000040000795c */ /* 0x000fe20000300000 */
.L_x_124:
[----:B-1----:R-:W-:-:S05]  /*cc70*/  VIADD R3, R0, 0x34860 ;  /* 0x0003486000037836 */ /* 0x002fca0000000000 */
[----:B------:R-:W-:-:S04]  /*cc80*/  LEA R18, R18, R3, 0x3 ;  /* 0x0000000312127211 */ /* 0x000fc800078e18ff */
[----:B------:R-:W1:Y:S02]  /*cc90*/  SYNCS.PHASECHK.TRANS64.TRYWAIT P0, [R18+URZ], R5 ;  /* 0x00000005120075a7 */ /* 0x000e64000800017f */
[----:B-1----:R-:W-:Y:S05]  /*cca0*/  @!P0 BRA `(.L_x_125) ;  /* 0x00000014001c8947 */ /* 0x002fea0003800000 */
.L_x_169:
[----:B------:R-:W-:-:S07]  /*ccb0*/  IMAD R3, R4, 0x8, R3 ;  /* 0x0000000804037824 */ /* 0x000fce00078e0203 */
.L_x_126:
[----:B---3--:R3:W4:Y:S02]  /*ccc0*/  SYNCS.PHASECHK.TRANS64.TRYWAIT P0, [R3+URZ], R2 ;  /* 0x00000002030075a7 */ /* 0x008724000800017f */
[----:B----4-:R-:W-:Y:S05]  /*ccd0*/  @!P0 NANOSLEEP.SYNCS 0x989680 ;  /* 0x009896800000895d */ /* 0x010fea0003900000 */
[----:B------:R-:W4:Y:S02]  /*cce0*/  @!P0 SYNCS.PHASECHK.TRANS64 P0, [R3+URZ], R2 ;  /* 0x00000002030085a7 */ /* 0x000f24000800007f */
[----:B----4-:R-:W-:Y:S05]  /*ccf0*/  @!P0 BRA `(.L_x_126) ;  /* 0xfffffffc00f08947 */ /* 0x010fea000383ffff */
.L_x_119:
[----:B------:R-:W-:Y:S05]  /*cd00*/  BSYNC B0 ;  /* 0x0000000000007941 */ /* 0x000fea0003800000 */
.L_x_118:
[----:B------:R-:W-:Y:S05]  /*cd10*/  EXIT ;  /* 0x000000000000794d */ /* 0x000fea0003800000 */
.L_x_10:
[----:B0-----:R-:W-:-:S04]  /*cd20*/  IMAD.U32 R3, RZ, RZ, UR40 ;  /* 0x00000028ff037e24 */ /* 0x001fc8000f8e00ff */
[----:B------:R0:W1:Y:S03]  /*cd30*/  SYNCS.PHASECHK.TRANS64.TRYWAIT P1, [R3+URZ+0x34800], R0 ;  /* 0x03480000030075a7 */ /* 0x000066000802017f */
[----:B-1----:R-:W-:Y:S05]  /*cd40*/  @!P1 NANOSLEEP.SYNCS 0x989680 ;  /* 0x009896800000995d */ /* 0x002fea0003900000 */
[----:B------:R-:W1:Y:S02]  /*cd50*/  @!P1 SYNCS.PHASECHK.TRANS64 P1, [R3+URZ+0x34800], R0 ;  /* 0x03480000030095a7 */ /* 0x000e64000802007f */
[----:B-1----:R-:W-:Y:S05]  /*cd60*/  @!P1 BRA `(.L_x_10) ;  /* 0xfffffffc00ec9947 */ /* 0x002fea000383ffff */
[----:B------:R-:W-:Y:S05]  /*cd70*/  BRA `(.L_x_127) ;  /* 0xffffff4000ec7947 */ /* 0x000fea000383ffff */
.L_x_14:
[----:B-1----:R1:W2:Y:S02]  /*cd80*/  SYNCS.PHASECHK.TRANS64.TRYWAIT P2, [R0+URZ+0x34830], R3 ;  /* 0x03483003000075a7 */ /* 0x0022a4000804017f */
[----:B--2---:R-:W-:Y:S05]  /*cd90*/  @!P2 NANOSLEEP.SYNCS 0x989680 ;  /* 0x009896800000a95d */ /* 0x004fea0003900000 */
[----:B------:R-:W2:Y:S02]  /*cda0*/  @!P2 SYNCS.PHASECHK.TRANS64 P2, [R0+URZ+0x34830], R3 ;  /* 0x034830030000a5a7 */ /* 0x000ea4000804007f */
[----:B--2---:R-:W-:Y:S05]  /*cdb0*/  @!P2 BRA `(.L_x_14) ;  /* 0xfffffffc00f0a947 */ /* 0x004fea000383ffff */
[----:B------:R-:W-:Y:S05]  /*cdc0*/  BRA `(.L_x_13) ;  /* 0xffffff4400187947 */ /* 0x000fea000383ffff */
.L_x_19:
[----:B-1----:R-:W-:-:S04]  /*cdd0*/  IMAD.U32 R12, RZ, RZ, UR8 ;  /* 0x00000008ff0c7e24 */ /* 0x002fc8000f8e00ff */
[----:B------:R1:W2:Y:S03]  /*cde0*/  SYNCS.PHASECHK.TRANS64.TRYWAIT P2, [R12+URZ+0x34830], R9 ;  /* 0x034830090c0075a7 */ /* 0x0002a6000804017f */
[----:B--2---:R-:W-:Y:S05]  /*cdf0*/  @!P2 NANOSLEEP.SYNCS 0x989680 ;  /* 0x009896800000a95d */ /* 0x004fea0003900000 */
[----:B------:R-:W2:Y:S02]  /*ce00*/  @!P2 SYNCS.PHASECHK.TRANS64 P2, [R12+URZ+0x34830], R9 ;  /* 0x034830090c00a5a7 */ /* 0x000ea4000804007f */
[----:B--2---:R-:W-:Y:S05]  /*ce10*/  @!P2 BRA `(.L_x_19) ;  /* 0xfffffffc00eca947 */ /* 0x004fea000383ffff */
[----:B------:R-:W-:Y:S05]  /*ce20*/  BRA `(.L_x_18) ;  /* 0xffffff7000c87947 */ /* 0x000fea000383ffff */
.L_x_23:
[----:B01----:R-:W-:-:S04]  /*ce30*/  IMAD.U32 R9, RZ, RZ, UR9 ;  /* 0x00000009ff097e24 */ /* 0x003fc8000f8e00ff */
[----:B------:R0:W1:Y:S03]  /*ce40*/  SYNCS.PHASECHK.TRANS64.TRYWAIT P2, [R9+URZ+0x34850], R8 ;  /* 0x03485008090075a7 */ /* 0x000066000804017f */
[----:B-1----:R-:W-:Y:S05]  /*ce50*/  @!P2 NANOSLEEP.SYNCS 0x989680 ;  /* 0x009896800000a95d */ /* 0x002fea0003900000 */
[----:B------:R-:W1:Y:S02]  /*ce60*/  @!P2 SYNCS.PHASECHK.TRANS64 P2, [R9+URZ+0x34850], R8 ;  /* 0x034850080900a5a7 */ /* 0x000e64000804007f */
[----:B-1----:R-:W-:Y:S05]  /*ce70*/  @!P2 BRA `(.L_x_23) ;  /* 0xfffffffc00eca947 */ /* 0x002fea000383ffff */
[----:B------:R-:W-:Y:S05]  /*ce80*/  BRA `(.L_x_22) ;  /* 0xffffff7800f87947 */ /* 0x000fea000383ffff */
.L_x_28:
[----:B-1----:R-:W-:-:S04]  /*ce90*/  IMAD.U32 R5, RZ, RZ, UR12 ;  /* 0x0000000cff057e24 */ /* 0x002fc8000f8e00ff */
[----:B------:R1:W2:Y:S03]  /*cea0*/  SYNCS.PHASECHK.TRANS64.TRYWAIT P0, [R5+URZ+0x34850], R4 ;  /* 0x03485004050075a7 */ /* 0x0002a6000800017f */
[----:B--2---:R-:W-:Y:S05]  /*ceb0*/  @!P0 NANOSLEEP.SYNCS 0x989680 ;  /* 0x009896800000895d */ /* 0x004fea0003900000 */
[----:B------:R-:W2:Y:S02]  /*cec0*/  @!P0 SYNCS.PHASECHK.TRANS64 P0, [R5+URZ+0x34850], R4 ;  /* 0x03485004050085a7 */ /* 0x000ea4000800007f */
[----:B--2---:R-:W-:Y:S05]  /*ced0*/  @!P0 BRA `(.L_x_28) ;  /* 0xfffffffc00ec8947 */ /* 0x004fea000383ffff */
[----:B------:R-:W-:Y:S05]  /*cee0*/  BRA `(.L_x_27) ;  /* 0xffffff9c00d47947 */ /* 0x000fea000383ffff */
.L_x_42:
[----:B0-----:R-:W0:Y:S01]  /*cef0*/  S2R R0, SR_TID.X ;  /* 0x0000000000007919 */ /* 0x001e220000002100 */
[----:B------:R-:W-:Y:S01]  /*cf00*/  BSSY B0, `(.L_x_128) ;  /* 0x000000a000007945 */ /* 0x000fe20003800000 */
[----:B------:R-:W-:Y:S02]  /*cf10*/  IMAD.MOV.U32 R12, RZ, RZ, RZ ;  /* 0x000000ffff0c7224 */ /* 0x000fe400078e00ff */
[----:B------:R-:W-:Y:S02]  /*cf20*/  IMAD.MOV.U32 R11, RZ, RZ, 0x1f ;  /* 0x0000001fff0b7424 */ /* 0x000fe400078e00ff */
[----:B------:R-:W-:Y:S01]  /*cf30*/  IMAD.MOV.U32 R15, RZ, RZ, -0x1 ;  /* 0xffffffffff0f7424 */ /* 0x000fe200078e00ff */
[----:B0-----:R-:W-:-:S04]  /*cf40*/  SHF.R.U32.HI R0, RZ, 0x5, R0 ;  /* 0x00000005ff007819 */ /* 0x001fc80000011600 */
[----:B------:R-:W-:-:S04]  /*cf50*/  LOP3.LUT R0, R0, 0x3, RZ, 0xc0, !PT ;  /* 0x0000000300007812 */ /* 0x000fc800078ec0ff */
[----:B------:R-:W-:-:S07]  /*cf60*/  MOV R13, R0 ;  /* 0x00000000000d7202 */ /* 0x000fce0000000f00 */
[----:B--2---:R-:W-:Y:S05]  /*cf70*/  WARPSYNC.COLLECTIVE R15, `(.L_x_129) ;  /* 0x000000000f087348 */ /* 0x004fea0003c00000 */
[----:B------:R0:W1:Y:S02]  /*cf80*/  SHFL.IDX P6, R14, R13, R12, R11 ;  /* 0x0000000c0d0e7389 */ /* 0x00006400000c000b */
[----:B012---:R-:W-:Y:S01]  /*cf90*/  ENDCOLLECTIVE ;  /* 0x000000000000791b */ /* 0x007fe20003800000 */
.L_x_129:
[----:B------:R-:W-:Y:S05]  /*cfa0*/  BSYNC B0 ;  /* 0x0000000000007941 */ /* 0x000fea0003800000 */
.L_x_128:
[----:B------:R-:W-:Y:S05]  /*cfb0*/  BRA `(.L_x_130) ;  /* 0xffffffc000f07947 */ /* 0x000fea000383ffff */
.L_x_44:
[----:B------:R-:W-:Y:S01]  /*cfc0*/  BSSY B0, `(.L_x_131) ;  /* 0x0000006000007945 */ /* 0x000fe20003800000 */
[----:B------:R-:W-:-:S07]  /*cfd0*/  IMAD.MOV.U32 R15, RZ, RZ, -0x1 ;  /* 0xffffffffff0f7424 */ /* 0x000fce00078e00ff */
[----:B0-2---:R-:W-:Y:S05]  /*cfe0*/  WARPSYNC.COLLECTIVE R15, `(.L_x_132) ;  /* 0x000000000f0c7348 */ /* 0x005fea0003c00000 */
[----:B------:R-:W-:Y:S02]  /*cff0*/  ELECT P6, UR62, PT ;  /* 0x00000000003e782f */ /* 0x000fe400038c0000 */
[----:B------:R-:W-:Y:S01]  /*d000*/  MOV R14, UR62 ;  /* 0x0000003e000e7c02 */ /* 0x000fe20008000f00 */
[----:B0-2---:R-:W-:Y:S10]  /*d010*/  ENDCOLLECTIVE ;  /* 0x000000000000791b */ /* 0x005ff40003800000 */
.L_x_132:
[----:B------:R-:W-:Y:S05]  /*d020*/  BSYNC B0 ;  /* 0x0000000000007941 */ /* 0x000fea0003800000 */
.L_x_131:
[----:B------:R-:W-:Y:S05]  /*d030*/  BRA `(.L_x_133) ;  /* 0xffffffc000f07947 */ /* 0x000fea000383ffff */
.L_x_46:
[----:B0-----:R0:W3:Y:S02]  /*d040*/  SYNCS.PHASECHK.TRANS64.TRYWAIT P0, [R0+URZ+0x34840], R2 ;  /* 0x03484002000075a7 */ /* 0x0010e4000800017f */
[----:B---3--:R-:W-:Y:S05]  /*d050*/  @!P0 NANOSLEEP.SYNCS 0x989680 ;  /* 0x009896800000895d */ /* 0x008fea0003900000 */
[----:B------:R-:W3:Y:S02]  /*d060*/  @!P0 SYNCS.PHASECHK.TRANS64 P0, [R0+URZ+0x34840], R2 ;  /* 0x03484002000085a7 */ /* 0x000ee4000800007f */
[----:B---3--:R-:W-:Y:S05]  /*d070*/  @!P0 BRA `(.L_x_46) ;  /* 0xfffffffc00f08947 */ /* 0x008fea000383ffff */
[----:B------:R-:W-:Y:S05]  /*d080*/  BRA `(.L_x_134) ;  /* 0xffffffc4004c7947 */ /* 0x000fea000383ffff */
.L_x_49:
[----:B------:R-:W-:Y:S01]  /*d090*/  IMAD.MOV.U32 R13, RZ, RZ, R2 ;  /* 0x000000ffff0d7224 */ /* 0x000fe200078e0002 */
[----:B------:R-:W-:Y:S01]  /*d0a0*/  MOV R12, RZ ;  /* 0x000000ff000c7202 */ /* 0x000fe20000000f00 */
[----:B------:R-:W-:Y:S01]  /*d0b0*/  IMAD.MOV.U32 R11, RZ, RZ, 0x181f ;  /* 0x0000181fff0b7424 */ /* 0x000fe200078e00ff */
[----:B------:R-:W0:Y:S01]  /*d0c0*/  S2R R9, SR_TID.X ;  /* 0x0000000000097919 */ /* 0x000e220000002100 */
[----:B------:R-:W-:-:S07]  /*d0d0*/  IMAD.MOV.U32 R15, RZ, RZ, -0x1 ;  /* 0xffffffffff0f7424 */ /* 0x000fce00078e00ff */
[----:B0----5:R-:W-:Y:S05]  /*d0e0*/  WARPSYNC.COLLECTIVE R15, `(.L_x_135) ;  /* 0x000000000f087348 */ /* 0x021fea0003c00000 */
[----:B------:R1:W2:Y:S02]  /*d0f0*/  SHFL.IDX P6, R14, R13, R12, R11 ;  /* 0x0000000c0d0e7389 */ /* 0x0002a400000c000b */
[----:B012--5:R-:W-:Y:S01]  /*d100*/  ENDCOLLECTIVE ;  /* 0x000000000000791b */ /* 0x027fe20003800000 */
.L_x_135:
[----:B------:R-:W-:Y:S02]  /*d110*/  IMAD.MOV.U32 R13, RZ, RZ, R0 ;  /* 0x000000ffff0d7224 */ /* 0x000fe400078e0000 */
[----:B------:R-:W-:-:S07]  /*d120*/  IMAD.MOV.U32 R6, RZ, RZ, R14 ;  /* 0x000000ffff067224 */ /* 0x000fce00078e000e */
[----:B------:R-:W-:Y:S05]  /*d130*/  WARPSYNC.COLLECTIVE R15, `(.L_x_136) ;  /* 0x000000000f087348 */ /* 0x000fea0003c00000 */
[----:B------:R0:W1:Y:S02]  /*d140*/  SHFL.IDX P6, R14, R13, R12, R11 ;  /* 0x0000000c0d0e7389 */ /* 0x00006400000c000b */
[----:B01----:R-:W-:Y:S01]  /*d150*/  ENDCOLLECTIVE ;  /* 0x000000000000791b */ /* 0x003fe20003800000 */
.L_x_136:
[----:B------:R-:W-:Y:S01]  /*d160*/  ULDC UR4, c[0x0][0x288] ;  /* 0x0000a20000047ab9 */ /* 0x000fe20000000800 */
[----:B------:R-:W-:Y:S01]  /*d170*/  LOP3.LUT R9, R9, 0x7f, RZ, 0xc0, !PT ;  /* 0x0000007f09097812 */ /* 0x000fe200078ec0ff */
[----:B------:R-:W-:Y:S02]  /*d180*/  IMAD R3, R8, UR4, RZ ;  /* 0x0000000408037c24 */ /* 0x000fe4000f8e02ff */
[----:B------:R-:W0:Y:S01]  /*d190*/  S2R R8, SR_TID.X ;  /* 0x0000000000087919 */ /* 0x000e220000002100 */
[----:B------:R-:W-:-:S05]  /*d1a0*/  SHF.R.U32.HI R9, RZ, 0x3, R9 ;  /* 0x00000003ff097819 */ /* 0x000fca0000011609 */
[----:B------:R-:W-:Y:S02]  /*d1b0*/  IMAD.IADD R4, R9, 0x1, R4 ;  /* 0x0000000109047824 */ /* 0x000fe400078e0204 */
[----:B------:R-:W-:Y:S02]  /*d1c0*/  IMAD.MOV.U32 R13, RZ, RZ, R2 ;  /* 0x000000ffff0d7224 */ /* 0x000fe400078e0002 */
[----:B------:R-:W-:Y:S01]  /*d1d0*/  IMAD.MOV.U32 R12, RZ, RZ, 0x1 ;  /* 0x00000001ff0c7424 */ /* 0x000fe200078e00ff */
[C---:B------:R-:W-:Y:S01]  /*d1e0*/  ISETP.GE.AND P3, PT, R4.reuse, R3, PT ;  /* 0x000000030400720c */ /* 0x040fe20003f66270 */
[----:B------:R-:W-:Y:S02]  /*d1f0*/  VIADD R5, R4, 0x10 ;  /* 0x0000001004057836 */ /* 0x000fe40000000000 */
[----:B------:R-:W-:-:S10]  /*d200*/  IMAD.MOV.U32 R7, RZ, RZ, R14 ;  /* 0x000000ffff077224 */ /* 0x000fd400078e000e */
[----:B0-----:R-:W-:Y:S05]  /*d210*/  WARPSYNC.COLLECTIVE R15, `(.L_x_137) ;  /* 0x000000000f087348 */ /* 0x001fea0003c00000 */
[----:B------:R1:W2:Y:S02]  /*d220*/  SHFL.IDX P6, R14, R13, R12, R11 ;  /* 0x0000000c0d0e7389 */ /* 0x0002a400000c000b */
[----:B012---:R-:W-:Y:S01]  /*d230*/  ENDCOLLECTIVE ;  /* 0x000000000000791b */ /* 0x007fe20003800000 */
.L_x_137:
[----:B------:R-:W-:Y:S01]  /*d240*/  SHF.L.U32 R8, R8, 0x3, RZ ;  /* 0x0000000308087819 */ /* 0x000fe200000006ff */
[----:B------:R-:W-:-:S03]  /*d250*/  IMAD.MOV.U32 R13, RZ, RZ, R0 ;  /* 0x000000ffff0d7224 */ /* 0x000fc600078e0000 */
[----:B------:R-:W-:-:S04]  /*d260*/  LOP3.LUT R8, R8, 0x38, RZ, 0xc0, !PT ;  /* 0x0000003808087812 */ /* 0x000fc800078ec0ff */
[----:B------:R-:W-:-:S05]  /*d270*/  @!P3 LEA R7, P5, R8, R7, 0x1 ;  /* 0x000000070807b211 */ /* 0x000fca00078a08ff */
[----:B------:R-:W-:Y:S01]  /*d280*/  @!P3 IMAD.X R6, RZ, RZ, R6, P5 ;  /* 0x000000ffff06b224 */ /* 0x000fe200028e0606 */
[----:B------:R-:W-:-:S07]  /*d290*/  MOV R9, R14 ;  /* 0x0000000e00097202 */ /* 0x000fce0000000f00 */
[----:B------:R-:W-:Y:S05]  /*d2a0*/  WARPSYNC.COLLECTIVE R15, `(.L_x_138) ;  /* 0x000000000f087348 */ /* 0x000fea0003c00000 */
[----:B------:R0:W1:Y:S02]  /*d2b0*/  SHFL.IDX P6, R14, R13, R12, R11 ;  /* 0x0000000c0d0e7389 */ /* 0x00006400000c000b */
[----:B01----:R-:W-:Y:S01]  /*d2c0*/  ENDCOLLECTIVE ;  /* 0x000000000000791b */ /* 0x003fe20003800000 */
.L_x_138:
[----:B------:R-:W-:-:S04]  /*d2d0*/  @!P3 LOP3.LUT R7, R7, R6, RZ, 0x3c, !PT ;  /* 0x000000060707b212 */ /* 0x000fc800078e3cff */
[----:B------:R-:W-:-:S04]  /*d2e0*/  @!P3 LOP3.LUT R6, R7, R6, RZ, 0x3c, !PT ;  /* 0x000000060706b212 */ /* 0x000fc800078e3cff */
[----:B------:R-:W-:Y:S01]  /*d2f0*/  @!P3 LOP3.LUT R7, R7, R6, RZ, 0x3c, !PT ;  /* 0x000000060707b212 */ /* 0x000fe200078e3cff */
[----:B------:R-:W-:-:S04]  /*d300*/  IMAD.MOV.U32 R13, RZ, RZ, R2 ;  /* 0x000000ffff0d7224 */ /* 0x000fc800078e0002 */
[----:B------:R-:W-:Y:S01]  /*d310*/  @!PT LDS RZ, [RZ] ;  /* 0x00000000fffff984 */ /* 0x000fe20000000800 */
[----:B------:R-:W-:Y:S01]  /*d320*/  @!PT LDS RZ, [RZ] ;  /* 0x00000000fffff984 */ /* 0x000fe20000000800 */
[----:B------:R-:W-:Y:S01]  /*d330*/  @!PT LDS RZ, [RZ] ;  /* 0x00000000fffff984 */ /* 0x000fe20000000800 */
[----:B------:R0:W-:Y:S01]  /*d340*/  @!P3 LDGSTS.E.BYPASS.LTC128B.128 [R10+0x10400], desc[UR60][R6.64], !P0 ;  /* 0x10400000060abfae */ /* 0x0001e2000c101d7c */
[----:B------:R-:W-:-:S03]  /*d350*/  IMAD.MOV.U32 R12, RZ, RZ, 0x2 ;  /* 0x00000002ff0c7424 */ /* 0x000fc600078e00ff */
[----:B------:R0:W-:Y:S04]  /*d360*/  @!P3 LDGSTS.E.BYPASS.LTC128B.128 [R10+0x14400], desc[UR60][R6.64+0x80], !P1 ;  /* 0x14400080060abfae */ /* 0x0001e8000c901d7c */
[----:B------:R0:W-:Y:S01]  /*d370*/  @!P3 LDGSTS.E.BYPASS.LTC128B.128 [R10+0x18400], desc[UR60][R6.64+0x100], !P2 ;  /* 0x18400100060abfae */ /* 0x0001e2000d101d7c */
[----:B------:R-:W-:Y:S01]  /*d380*/  ISETP.GE.AND P3, PT, R5, R3, PT ;  /* 0x000000030500720c */ /* 0x000fe20003f66270 */
[----:B------:R-:W-:-:S12]  /*d390*/  IMAD.MOV.U32 R5, RZ, RZ, R14 ;  /* 0x000000ffff057224 */ /* 0x000fd800078e000e */
[----:B0-----:R-:W-:Y:S05]  /*d3a0*/  WARPSYNC.COLLECTIVE R15, `(.L_x_139) ;  /* 0x000000000f087348 */ /* 0x001fea0003c00000 */
[----:B------:R1:W2:Y:S02]  /*d3b0*/  SHFL.IDX P6, R14, R13, R12, R11 ;  /* 0x0000000c0d0e7389 */ /* 0x0002a400000c000b */
[----:B012---:R-:W-:Y:S01]  /*d3c0*/  ENDCOLLECTIVE ;  /* 0x000000000000791b */ /* 0x007fe20003800000 */
.L_x_139:
[----:B------:R-:W-:Y:S01]  /*d3d0*/  @!P3 LEA R8, P5, R8, R5, 0x1 ;  /* 0x000000050808b211 */ /* 0x000fe200078a08ff */
[----:B------:R-:W-:-:S04]  /*d3e0*/  IMAD.MOV.U32 R13, RZ, RZ, R0 ;  /* 0x000000ffff0d7224 */ /* 0x000fc800078e0000 */
[----:B------:R-:W-:Y:S02]  /*d3f0*/  @!P3 IMAD.X R5, RZ, RZ, R9, P5 ;  /* 0x000000ffff05b224 */ /* 0x000fe400028e0609 */
[----:B------:R-:W0:Y:S01]  /*d400*/  S2R R9, SR_TID.X ;  /* 0x0000000000097919 */ /* 0x000e220000002100 */
[----:B------:R-:W-:Y:S02]  /*d410*/  @!P3 IMAD.MOV.U32 R6, RZ, RZ, R8 ;  /* 0x000000ffff06b224 */ /* 0x000fe400078e0008 */
[----:B------:R-:W-:Y:S01]  /*d420*/  @!P3 IMAD.MOV.U32 R7, RZ, RZ, R5 ;  /* 0x000000ffff07b224 */ /* 0x000fe200078e0005 */
[----:B------:R-:W-:-:S04]  /*d430*/  IADD3 R5, R4, 0x20, RZ ;  /* 0x0000002004057810 */ /* 0x000fc80007ffe0ff */
[----:B------:R-:W-:Y:S01]  /*d440*/  @!PT LDS RZ, [RZ] ;  /* 0x00000000fffff984 */ /* 0x000fe20000000800 */
[----:B------:R-:W-:Y:S01]  /*d450*/  @!PT LDS RZ, [RZ] ;  /* 0x00000000fffff984 */ /* 0x000fe20000000800 */
[----:B------:R-:W-:Y:S01]  /*d460*/  @!PT LDS RZ, [RZ] ;  /* 0x00000000fffff984 */ /* 0x000fe20000000800 */
[----:B------:R1:W-:Y:S04]  /*d470*/  @!P3 LDGSTS.E.BYPASS.LTC128B.128 [R10+0x10c00], desc[UR60][R6.64], !P0 ;  /* 0x10c00000060abfae */ /* 0x0003e8000c101d7c */
[----:B------:R1:W-:Y:S04]  /*d480*/  @!P3 LDGSTS.E.BYPASS.LTC128B.128 [R10+0x14c00], desc[UR60][R6.64+0x80], !P1 ;  /* 0x14c00080060abfae */ /* 0x0003e8000c901d7c */
[----:B------:R1:W-:Y:S01]  /*d490*/  @!P3 LDGSTS.E.BYPASS.LTC128B.128 [R10+0x18c00], desc[UR60][R6.64+0x100], !P2 ;  /* 0x18c00100060abfae */ /* 0x0003e2000d101d7c */
[----:B------:R-:W-:Y:S01]  /*d4a0*/  ISETP.GE.AND P3, PT, R5, R3, PT ;  /* 0x000000030500720c */ /* 0x000fe20003f66270 */
[----:B------:R-:W-:-:S12]  /*d4b0*/  IMAD.MOV.U32 R5, RZ, RZ, R14 ;  /* 0x000000ffff057224 */ /* 0x000fd800078e000e */
[----:B01----:R-:W-:Y:S05]  /*d4c0*/  WARPSYNC.COLLECTIVE R15, `(.L_x_140) ;  /* 0x000000000f087348 */ /* 0x003fea0003c00000 */
[----:B------:R2:W3:Y:S02]  /*d4d0*/  SHFL.IDX P6, R14, R13, R12, R11 ;  /* 0x0000000c0d0e7389 */ /* 0x0004e400000c000b */
[----:B0123--:R-:W-:Y:S01]  /*d4e0*/  ENDCOLLECTIVE ;  /* 0x000000000000791b */ /* 0x00ffe20003800000 */
.L_x_140:
[----:B------:R-:W-:Y:S02]  /*d4f0*/  IMAD.SHL.U32 R9, R9, 0x8, RZ ;  /* 0x0000000809097824 */ /* 0x000fe400078e00ff */
[----:B------:R-:W-:Y:S01]  /*d500*/  IMAD.MOV.U32 R13, RZ, RZ, R2 ;  /* 0x000000ffff0d7224 */ /* 0x000fe200078e0002 */
[----:B------:R-:W-:Y:S02]  /*d510*/  MOV R12, 0x3 ;  /* 0x00000003000c7802 */ /* 0x000fe40000000f00 */
[----:B------:R-:W-:Y:S02]  /*d520*/  LOP3.LUT R9, R9, 0x38, RZ, 0xc0, !PT ;  /* 0x0000003809097812 */ /* 0x000fe400078ec0ff */
[----:B------:R-:W-:-:S07]  /*d530*/  MOV R8, R14 ;  /* 0x0000000e00087202 */ /* 0x000fce0000000f00 */
[----:B------:R-:W-:Y:S05]  /*d540*/  WARPSYNC.COLLECTIVE R15, `(.L_x_141) ;  /* 0x000000000f087348 */ /* 0x000fea0003c00000 */
[----:B------:R0:W1:Y:S02]  /*d550*/  SHFL.IDX P6, R14, R13, R12, R11 ;  /* 0x0000000c0d0e7389 */ /* 0x00006400000c000b */
[----:B01----:R-:W-:Y:S01]  /*d560*/  ENDCOLLECTIVE ;  /* 0x000000000000791b */ /* 0x003fe20003800000 */
.L_x_141:
[----:B------:R-:W-:-:S05]  /*d570*/  @!P3 LEA R8, P4, R9, R8, 0x1 ;  /* 0x000000080908b211 */ /* 0x000fca00078808ff */
[----:B------:R-:W-:Y:S02]  /*d580*/  @!P3 IMAD.X R9, RZ, RZ, R5, P4 ;  /* 0x000000ffff09b224 */ /* 0x000fe400020e0605 */
[----:B------:R-:W-:Y:S02]  /*d590*/  @!P3 IMAD.MOV.U32 R6, RZ, RZ, R8 ;  /* 0x000000ffff06b224 */ /* 0x000fe400078e0008 */
[----:B------:R-:W-:Y:S02]  /*d5a0*/  @!P3 IMAD.MOV.U32 R7, RZ, RZ, R9 ;  /* 0x000000ffff07b224 */ /* 0x000fe400078e0009 */
[----:B------:R-:W0:Y:S01]  /*d5b0*/  S2R R9, SR_TID.X ;  /* 0x0000000000097919 */ /* 0x000e220000002100 */
[C---:B------:R-:W-:Y:S02]  /*d5c0*/  VIADD R5, R4.reuse, 0x30 ;  /* 0x0000003004057836 */ /* 0x040fe40000000000 */
[----:B------:R-:W-:Y:S01]  /*d5d0*/  IMAD.MOV.U32 R13, RZ, RZ, R0 ;  /* 0x000000ffff0d7224 */ /* 0x000fe200078e0000 */
[----:B------:R-:W-:Y:S01]  /*d5e0*/  @!PT LDS RZ, [RZ] ;  /* 0x00000000fffff984 */ /* 0x000fe20000000800 */
[----:B------:R-:W-:Y:S01]  /*d5f0*/  @!PT LDS RZ, [RZ] ;  /* 0x00000000fffff984 */ /* 0x000fe20000000800 */
[----:B------:R-:W-:Y:S01]  /*d600*/  @!PT LDS RZ, [RZ] ;  /* 0x00000000fffff984 */ /* 0x000fe20000000800 */
[----:B------:R1:W-:Y:S01]  /*d610*/  @!P3 LDGSTS.E.BYPASS.LTC128B.128 [R10+0x11400], desc[UR60][R6.64], !P0 ;  /* 0x11400000060abfae */ /* 0x0003e2000c101d7c */
[----:B------:R-:W-:-:S03]  /*d620*/  VIADD R8, R4, 0x60 ;  /* 0x0000006004087836 */ /* 0x000fc60000000000 */
[----:B------:R1:W-:Y:S04]  /*d630*/  @!P3 LDGSTS.E.BYPASS.LTC128B.128 [R10+0x15400], desc[UR60][R6.64+0x80], !P1 ;  /* 0x15400080060abfae */ /* 0x0003e8000c901d7c */
[----:B------:R1:W-:Y:S01]  /*d640*/  @!P3 LDGSTS.E.BYPASS.LTC128B.128 [R10+0x19400], desc[UR60][R6.64+0x100], !P2 ;  /* 0x19400100060abfae */ /* 0x0003e2000d101d7c */
[----:B------:R-:W-:Y:S01]  /*d650*/  ISETP.GE.AND P3, PT, R5, R3, PT ;  /* 0x000000030500720c */ /* 0x000fe20003f66270 */
[----:B------:R-:W-:-:S12]  /*d660*/  IMAD.MOV.U32 R5, RZ, RZ, R14 ;  /* 0x000000ffff057224 */ /* 0x000fd800078e000e */
[----:B01----:R-:W-:Y:S05]  /*d670*/  WARPSYNC.COLLECTIVE R15, `(.L_x_142) ;  /* 0x000000000f087348 */ /* 0x003fea0003c00000 */
[----:B------:R2:W3:Y:S02]  /*d680*/  SHFL.IDX P6, R14, R13, R12, R11 ;  /* 0x0000000c0d0e7389 */ /* 0x0004e400000c000b */
[----:B0123--:R-:W-:Y:S01]  /*d690*/  ENDCOLLECTIVE ;  /* 0x000000000000791b */ /* 0x00ffe20003800000 */
.L_x_142:
[----:B------:R-:W-:Y:S02]  /*d6a0*/  IMAD.MOV.U32 R13, RZ, RZ, R2 ;  /* 0x000000ffff0d7224 */ /* 0x000fe400078e0002 */
[----:B------:R-:W-:Y:S02]  /*d6b0*/  IMAD.MOV.U32 R12, RZ, RZ, 0x4 ;  /* 0x00000004ff0c7424 */ /* 0x000fe400078e00ff */
[----:B------:R-:W-:-:S05]  /*d6c0*/  IMAD.SHL.U32 R9, R9, 0x8, RZ ;  /* 0x0000000809097824 */ /* 0x000fca00078e00ff */
[----:B------:R-:W-:Y:S01]  /*d6d0*/  LOP3.LUT R9, R9, 0x38, RZ, 0xc0, !PT ;  /* 0x0000003809097812 */ /* 0x000fe200078ec0ff */
[----:B------:R-:W-:-:S07]  /*d6e0*/  IMAD.MOV.U32 R6, RZ, RZ, R14 ;  /* 0x000000ffff067224 */ /* 0x000fce00078e000e */
[----:B------:R-:W-:Y:S05]  /*d6f0*/  WARPSYNC.COLLECTIVE R15, `(.L_x_143) ;  /* 0x000000000f087348 */ /* 0x000fea0003c00000 */
[----:B------:R0:W1:Y:S02]  /*d700*/  SHFL.IDX P6, R14, R13, R12, R11 ;  /* 0x0000000c0d0e7389 */ /* 0x00006400000c000b */
[----:B01----:R-:W-:Y:S01]  /*d710*/  ENDCOLLECTIVE ;  /* 0x000000000000791b */ /* 0x003fe20003800000 */
.L_x_143:
[----:B------:R-:W-:-:S05]  /*d720*/  @!P3 LEA R6, P4, R9, R6, 0x1 ;  /* 0x000000060906b211 */ /* 0x000fca00078808ff */
[----:B------:R-:W-:-:S05]  /*d730*/  @!P3 IMAD.X R5, RZ, RZ, R5, P4 ;  /* 0x000000ffff05b224 */ /* 0x000fca00020e0605 */
[----:B------:R-:W-:Y:S01]  /*d740*/  @!P3 MOV R7, R5 ;  /* 0x000000050007b202 */ /* 0x000fe20000000f00 */
[----:B------:R-:W-:Y:S02]  /*d750*/  VIADD R5, R4, 0x40 ;  /* 0x0000004004057836 */ /* 0x000fe40000000000 */
[----:B------:R-:W-:Y:S02]  /*d760*/  IMAD.MOV.U32 R13, RZ, RZ, R0 ;  /* 0x000000ffff0d7224 */ /* 0x000fe400078e0000 */
        /* <DEDUP_REMOVED lines=8> */
[----:B0-----:R-:W-:Y:S05]  /*d7f0*/  WARPSYNC.COLLECTIVE R15, `(.L_x_144) ;  /* 0x000000000f087348 */ /* 0x001fea0003c00000 */
[----:B------:R1:W2:Y:S02]  /*d800*/  SHFL.IDX P6, R14, R13, R12, R11 ;  /* 0x0000000c0d0e7389 */ /* 0x0002a400000c000b */
[----:B012---:R-:W-:Y:S01]  /*d810*/  ENDCOLLECTIVE ;  /* 0x000000000000791b */ /* 0x007fe20003800000 */
.L_x_144:
[----:B------:R-:W-:Y:S02]  /*d820*/  IMAD.MOV.U32 R13, RZ, RZ, R2 ;  /* 0x000000ffff0d7224 */ /* 0x000fe400078e0002 */
[----:B------:R-:W-:Y:S01]  /*d830*/  IMAD.MOV.U32 R12, RZ, RZ, 0x5 ;  /* 0x00000005ff0c7424 */ /* 0x000fe200078e00ff */
[----:B------:R-:W-:-:S07]  /*d840*/  MOV R6, R14 ;  /* 0x0000000e00067202 */ /* 0x000fce0000000f00 */
[----:B------:R-:W-:Y:S05]  /*d850*/  WARPSYNC.COLLECTIVE R15, `(.L_x_145) ;  /* 0x000000000f087348 */ /* 0x000fea0003c00000 */
[----:B------:R0:W1:Y:S02]  /*d860*/  SHFL.IDX P6, R14, R13, R12, R11 ;  /* 0x0000000c0d0e7389 */ /* 0x00006400000c000b */
[----:B01----:R-:W-:Y:S01]  /*d870*/  ENDCOLLECTIVE ;  /* 0x000000000000791b */ /* 0x003fe20003800000 */
.L_x_145:
[----:B------:R-:W-:-:S05]  /*d880*/  @!P3 LEA R6, P4, R9, R6, 0x1 ;  /* 0x000000060906b211 */ /* 0x000fca00078808ff */
[----:B------:R-:W-:-:S04]  /*d890*/  @!P3 IMAD.X R5, RZ, RZ, R5, P4 ;  /* 0x000000ffff05b224 */ /* 0x000fc800020e0605 */
[----:B------:R-:W-:Y:S02]  /*d8a0*/  @!P3 IMAD.MOV.U32 R7, RZ, RZ, R5 ;  /* 0x000000ffff07b224 */ /* 0x000fe400078e0005 */
[----:B------:R-:W-:Y:S02]  /*d8b0*/  VIADD R5, R4, 0x50 ;  /* 0x0000005004057836 */ /* 0x000fe40000000000 */
[----:B------:R-:W-:Y:S01]  /*d8c0*/  IMAD.MOV.U32 R13, RZ, RZ, R0 ;  /* 0x000000ffff0d7224 */ /* 0x000fe200078e0000 */
[----:B------:R-:W-:Y:S01]  /*d8d0*/  @!PT LDS RZ, [RZ] ;  /* 0x00000000fffff984 */ /* 0x000fe20000000800 */
[----:B------:R-:W-:Y:S01]  /*d8e0*/  @!PT LDS RZ, [RZ] ;  /* 0x00000000fffff984 */ /* 0x000fe20000000800 */
[----:B------:R-:W-:Y:S01]  /*d8f0*/  @!PT LDS RZ, [RZ] ;  /* 0x00000000fffff984 */ /* 0x000fe20000000800 */
[----:B------:R0:W-:Y:S04]  /*d900*/  @!P3 LDGSTS.E.BYPASS.LTC128B.128 [R10+0x12400], desc[UR60][R6.64], !P0 ;  /* 0x12400000060abfae */ /* 0x0001e8000c101d7c */
[----:B------:R0:W-:Y:S04]  /*d910*/  @!P3 LDGSTS.E.BYPASS.LTC128B.128 [R10+0x16400], desc[UR60][R6.64+0x80], !P1 ;  /* 0x16400080060abfae */ /* 0x0001e8000c901d7c */
[----:B------:R0:W-:Y:S01]  /*d920*/  @!P3 LDGSTS.E.BYPASS.LTC128B.128 [R10+0x1a400], desc[UR60][R6.64+0x100], !P2 ;  /* 0x1a400100060abfae */ /* 0x0001e2000d101d7c */
[----:B------:R-:W-:-:S02]  /*d930*/  ISETP.GE.AND P3, PT, R5, R3, PT ;  /* 0x000000030500720c */ /* 0x000fc40003f66270 */
[----:B------:R-:W-:-:S11]  /*d940*/  MOV R5, R14 ;  /* 0x0000000e00057202 */ /* 0x000fd60000000f00 */
[----:B0-----:R-:W-:Y:S05]  /*d950*/  WARPSYNC.COLLECTIVE R15, `(.L_x_146) ;  /* 0x000000000f087348 */ /* 0x001fea0003c00000 */
[----:B------:R1:W2:Y:S02]  /*d960*/  SHFL.IDX P6, R14, R13, R12, R11 ;  /* 0x0000000c0d0e7389 */ /* 0x0002a400000c000b */
[----:B012---:R-:W-:Y:S01]  /*d970*/  ENDCOLLECTIVE ;  /* 0x000000000000791b */ /* 0x007fe20003800000 */
.L_x_146:
[----:B------:R-:W-:Y:S01]  /*d980*/  IMAD.MOV.U32 R13, RZ, RZ, R2 ;  /* 0x000000ffff0d7224 */ /* 0x000fe200078e0002 */
[----:B------:R-:W-:Y:S01]  /*d990*/  MOV R12, 0x6 ;  /* 0x00000006000c7802 */ /* 0x000fe20000000f00 */
[----:B------:R-:W-:-:S07]  /*d9a0*/  IMAD.MOV.U32 R6, RZ, RZ, R14 ;  /* 0x000000ffff067224 */ /* 0x000fce00078e000e */
[----:B------:R-:W-:Y:S05]  /*d9b0*/  WARPSYNC.COLLECTIVE R15, `(.L_x_147) ;  /* 0x000000000f087348 */ /* 0x000fea0003c00000 */
[----:B------:R0:W1:Y:S02]  /*d9c0*/  SHFL.IDX P6, R14, R13, R12, R11 ;  /* 0x0000000c0d0e7389 */ /* 0x00006400000c000b */
[----:B01----:R-:W-:Y:S01]  /*d9d0*/  ENDCOLLECTIVE ;  /* 0x000000000000791b */ /* 0x003fe20003800000 */
.L_x_147:
[----:B------:R-:W-:-:S05]  /*d9e0*/  @!P3 LEA R6, P4, R9, R6, 0x1 ;  /* 0x000000060906b211 */ /* 0x000fca00078808ff */
[----:B------:R-:W-:Y:S01]  /*d9f0*/  @!P3 IMAD.X R5, RZ, RZ, R5, P4 ;  /* 0x000000ffff05b224 */ /* 0x000fe200020e0605 */
[----:B------:R-:W-:-:S03]  /*da00*/  ISETP.GE.AND P4, PT, R8, R3, PT ;  /* 0x000000030800720c */ /* 0x000fc60003f86270 */
[----:B------:R-:W-:Y:S02]  /*da10*/  @!P3 IMAD.MOV.U32 R7, RZ, RZ, R5 ;  /* 0x000000ffff07b224 */ /* 0x000fe400078e0005 */
[----:B------:R-:W-:-:S03]  /*da20*/  IMAD.MOV.U32 R13, RZ, RZ, R0 ;  /* 0x000000ffff0d7224 */ /* 0x000fc600078e0000 */
[----:B------:R-:W-:Y:S01]  /*da30*/  @!PT LDS RZ, [RZ] ;  /* 0x00000000fffff984 */ /* 0x000fe20000000800 */
[----:B------:R-:W-:Y:S01]  /*da40*/  @!PT LDS RZ, [RZ] ;  /* 0x00000000fffff984 */ /* 0x000fe20000000800 */
[----:B------:R-:W-:Y:S01]  /*da50*/  @!PT LDS RZ, [RZ] ;  /* 0x00000000fffff984 */ /* 0x000fe20000000800 */
[----:B------:R0:W-:Y:S04]  /*da60*/  @!P3 LDGSTS.E.BYPASS.LTC128B.128 [R10+0x12c00], desc[UR60][R6.64], !P0 ;  /* 0x12c00000060abfae */ /* 0x0001e8000c101d7c */
[----:B------:R0:W-:Y:S01]  /*da70*/  @!P3 LDGSTS.E.BYPASS.LTC128B.128 [R10+0x16c00], desc[UR60][R6.64+0x80], !P1 ;  /* 0x16c00080060abfae */ /* 0x0001e2000c901d7c */
[----:B------:R-:W-:-:S03]  /*da80*/  IMAD.MOV.U32 R5, RZ, RZ, R14 ;  /* 0x000000ffff057224 */ /* 0x000fc600078e000e */
[----:B------:R0:W-:Y:S04]  /*da90*/  @!P3 LDGSTS.E.BYPASS.LTC128B.128 [R10+0x1ac00], desc[UR60][R6.64+0x100], !P2 ;  /* 0x1ac00100060abfae */ /* 0x0001e8000d101d7c */
[----:B0-----:R-:W-:Y:S05]  /*daa0*/  WARPSYNC.COLLECTIVE R15, `(.L_x_148) ;  /* 0x000000000f087348 */ /* 0x001fea0003c00000 */
[----:B------:R1:W2:Y:S02]  /*dab0*/  SHFL.IDX P6, R14, R13, R12, R11 ;  /* 0x0000000c0d0e7389 */ /* 0x0002a400000c000b */
[----:B012---:R-:W-:Y:S01]  /*dac0*/  ENDCOLLECTIVE ;  /* 0x000000000000791b */ /* 0x007fe20003800000 */
.L_x_148:
[----:B------:R-:W-:Y:S02]  /*dad0*/  IMAD.MOV.U32 R13, RZ, RZ, R2 ;  /* 0x000000ffff0d7224 */ /* 0x000fe400078e0002 */
[----:B------:R-:W-:Y:S02]  /*dae0*/  IMAD.MOV.U32 R12, RZ, RZ, 0x7 ;  /* 0x00000007ff0c7424 */ /* 0x000fe400078e00ff */
[----:B------:R-:W-:-:S07]  /*daf0*/  IMAD.MOV.U32 R6, RZ, RZ, R14 ;  /* 0x000000ffff067224 */ /* 0x000fce00078e000e */
[----:B------:R-:W-:Y:S05]  /*db00*/  WARPSYNC.COLLECTIVE R15, `(.L_x_149) ;  /* 0x000000000f087348 */ /* 0x000fea0003c00000 */
[----:B------:R0:W1:Y:S02]  /*db10*/  SHFL.IDX P6, R14, R13, R12, R11 ;  /* 0x0000000c0d0e7389 */ /* 0x00006400000c000b */
[----:B01----:R-:W-:Y:S01]  /*db20*/  ENDCOLLECTIVE ;  /* 0x000000000000791b */ /* 0x003fe20003800000 */
.L_x_149:
[----:B------:R-:W-:-:S05]  /*db30*/  @!P4 LEA R6, P3, R9, R6, 0x1 ;  /* 0x000000060906c211 */ /* 0x000fca00078608ff */
[----:B------:R-:W-:-:S05]  /*db40*/  @!P4 IMAD.X R5, RZ, RZ, R5, P3 ;  /* 0x000000ffff05c224 */ /* 0x000fca00018e0605 */
[----:B------:R-:W-:Y:S01]  /*db50*/  @!P4 MOV R7, R5 ;  /* 0x000000050007c202 */ /* 0x000fe20000000f00 */
[----:B------:R-:W-:-:S04]  /*db60*/  IMAD.MOV.U32 R13, RZ, RZ, R0 ;  /* 0x000000ffff0d7224 */ /* 0x000fc800078e0000 */
[----:B------:R-:W-:Y:S01]  /*db70*/  @!PT LDS RZ, [RZ] ;  /* 0x00000000fffff984 */ /* 0x000fe20000000800 */
[----:B------:R-:W-:Y:S01]  /*db80*/  @!PT LDS RZ, [RZ] ;  /* 0x00000000fffff984 */ /* 0x000fe20000000800 */
[----:B------:R-:W-:Y:S01]  /*db90*/  @!PT LDS RZ, [RZ] ;  /* 0x00000000fffff984 */ /* 0x000fe20000000800 */
[----:B------:R0:W-:Y:S04]  /*dba0*/  @!P4 LDGSTS.E.BYPASS.LTC128B.128 [R10+0x13400], desc[UR60][R6.64], !P0 ;  /* 0x13400000060acfae */ /* 0x0001e8000c101d7c */
[----:B------:R0:W-:Y:S01]  /*dbb0*/  @!P4 LDGSTS.E.BYPASS.LTC128B.128 [R10+0x17400], desc[UR60][R6.64+0x80], !P1 ;  /* 0x17400080060acfae */ /* 0x0001e2000c901d7c */
[----:B------:R-:W-:-:S07]  /*dbc0*/  IMAD.MOV.U32 R5, RZ, RZ, R14 ;  /* 0x000000ffff057224 */ /* 0x000fce00078e000e */
[----:B0-----:R-:W-:Y:S05]  /*dbd0*/  WARPSYNC.COLLECTIVE R15, `(.L_x_150) ;  /* 0x000000000f087348 */ /* 0x001fea0003c00000 */
[----:B------:R1:W2:Y:S02]  /*dbe0*/  SHFL.IDX P6, R14, R13, R12, R11 ;  /* 0x0000000c0d0e7389 */ /* 0x0002a400000c000b */
[----:B012---:R-:W-:Y:S01]  /*dbf0*/  ENDCOLLECTIVE ;  /* 0x000000000000791b */ /* 0x007fe20003800000 */
.L_x_150:
[----:B------:R-:W-:Y:S01]  /*dc00*/  @!PT LDS RZ, [RZ] ;  /* 0x00000000fffff984 */ /* 0x000fe20000000800 */
[----:B------:R-:W-:Y:S01]  /*dc10*/  @!PT LDS RZ, [RZ] ;  /* 0x00000000fffff984 */ /* 0x000fe20000000800 */
[----:B------:R-:W-:Y:S01]  /*dc20*/  @!PT LDS RZ, [RZ] ;  /* 0x00000000fffff984 */ /* 0x000fe20000000800 */
[----:B------:R0:W-:Y:S01]  /*dc30*/  @!P4 LDGSTS.E.BYPASS.LTC128B.128 [R10+0x1b400], desc[UR60][R6.64+0x100], !P2 ;  /* 0x1b400100060acfae */ /* 0x0001e2000d101d7c */
[----:B------:R-:W-:Y:S01]  /*dc40*/  IMAD.MOV.U32 R0, RZ, RZ, R14 ;  /* 0x000000ffff007224 */ /* 0x000fe200078e000e */
[----:B------:R-:W-:Y:S06]  /*dc50*/  BRA `(.L_x_151) ;  /* 0xffffffc400a07947 */ /* 0x000fec000383ffff */
.L_x_53:
[----:B-1----:R1:W2:Y:S02]  /*dc60*/  SYNCS.PHASECHK.TRANS64.TRYWAIT P0, [R15+URZ+0x34820], R0 ;  /* 0x034820000f0075a7 */ /* 0x0022a4000800017f */
[----:B--2---:R-:W-:Y:S05]  /*dc70*/  @!P0 NANOSLEEP.SYNCS 0x989680 ;  /* 0x009896800000895d */ /* 0x004fea0003900000 */
[----:B------:R-:W2:Y:S02]  /*dc80*/  @!P0 SYNCS.PHASECHK.TRANS64 P0, [R15+URZ+0x34820], R0 ;  /* 0x034820000f0085a7 */ /* 0x000ea4000800007f */
[----:B--2---:R-:W-:Y:S05]  /*dc90*/  @!P0 BRA `(.L_x_53) ;  /* 0xfffffffc00f08947 */ /* 0x004fea000383ffff */
[----:B------:R-:W-:Y:S05]  /*dca0*/  BRA `(.L_x_152) ;  /* 0xffffffc800047947 */ /* 0x000fea000383ffff */
.L_x_60:
[----:B-1----:R1:W2:Y:S02]  /*dcb0*/  SYNCS.PHASECHK.TRANS64.TRYWAIT P0, [R3+URZ+0x34840], R2 ;  /* 0x03484002030075a7 */ /* 0x0022a4000800017f */
[----:B--2---:R-:W-:Y:S05]  /*dcc0*/  @!P0 NANOSLEEP.SYNCS 0x989680 ;  /* 0x009896800000895d */ /* 0x004fea0003900000 */
[----:B------:R-:W2:Y:S02]  /*dcd0*/  @!P0 SYNCS.PHASECHK.TRANS64 P0, [R3+URZ+0x34840], R2 ;  /* 0x03484002030085a7 */ /* 0x000ea4000800007f */
[----:B--2---:R-:W-:Y:S05]  /*dce0*/  @!P0 BRA `(.L_x_60) ;  /* 0xfffffffc00f08947 */ /* 0x004fea000383ffff */
[----:B------:R-:W-:Y:S05]  /*dcf0*/  BRA `(.L_x_153) ;  /* 0xffffffc800b87947 */ /* 0x000fea000383ffff */
.L_x_67:
[----:B0-----:R0:W1:Y:S02]  /*dd00*/  SYNCS.PHASECHK.TRANS64.TRYWAIT P0, [R3+URZ+0x60], R2 ;  /* 0x00006002030075a7 */ /* 0x001064000800017f */
[----:B-1----:R-:W-:Y:S05]  /*dd10*/  @!P0 NANOSLEEP.SYNCS 0x989680 ;  /* 0x009896800000895d */ /* 0x002fea0003900000 */
[----:B------:R-:W1:Y:S02]  /*dd20*/  @!P0 SYNCS.PHASECHK.TRANS64 P0, [R3+URZ+0x60], R2 ;  /* 0x00006002030085a7 */ /* 0x000e64000800007f */
[----:B-1----:R-:W-:Y:S05]  /*dd30*/  @!P0 BRA `(.L_x_67) ;  /* 0xfffffffc00f08947 */ /* 0x002fea000383ffff */
[----:B------:R-:W-:Y:S05]  /*dd40*/  BRA `(.L_x_154) ;  /* 0xffffffcc00c47947 */ /* 0x000fea000383ffff */
.L_x_77:
[----:B-1----:R1:W2:Y:S02]  /*dd50*/  SYNCS.PHASECHK.TRANS64.TRYWAIT P0, [R3+URZ+0x34840], R2 ;  /* 0x03484002030075a7 */ /* 0x0022a4000800017f */
[----:B--2---:R-:W-:Y:S05]  /*dd60*/  @!P0 NANOSLEEP.SYNCS 0x989680 ;  /* 0x009896800000895d */ /* 0x004fea0003900000 */
[----:B------:R-:W2:Y:S02]  /*dd70*/  @!P0 SYNCS.PHASECHK.TRANS64 P0, [R3+URZ+0x34840], R2 ;  /* 0x03484002030085a7 */ /* 0x000ea4000800007f */
[----:B--2---:R-:W-:Y:S05]  /*dd80*/  @!P0 BRA `(.L_x_77) ;  /* 0xfffffffc00f08947 */ /* 0x004fea000383ffff */
[----:B------:R-:W-:Y:S05]  /*dd90*/  BRA `(.L_x_155) ;  /* 0xffffffd400487947 */ /* 0x000fea000383ffff */
.L_x_84:
[----:B0-----:R0:W1:Y:S02]  /*dda0*/  SYNCS.PHASECHK.TRANS64.TRYWAIT P0, [R2+URZ+0x60], R3 ;  /* 0x00006003020075a7 */ /* 0x001064000800017f */
[----:B-1----:R-:W-:Y:S05]  /*ddb0*/  @!P0 NANOSLEEP.SYNCS 0x989680 ;  /* 0x009896800000895d */ /* 0x002fea0003900000 */
[----:B------:R-:W1:Y:S02]  /*ddc0*/  @!P0 SYNCS.PHASECHK.TRANS64 P0, [R2+URZ+0x60], R3 ;  /* 0x00006003020085a7 */ /* 0x000e64000800007f */
[----:B-1----:R-:W-:Y:S05]  /*ddd0*/  @!P0 BRA `(.L_x_84) ;  /* 0xfffffffc00f08947 */ /* 0x002fea000383ffff */
[----:B------:R-:W-:Y:S05]  /*dde0*/  BRA `(.L_x_156) ;  /* 0xffffffd800547947 */ /* 0x000fea000383ffff */
.L_x_93:
[----:B--2---:R2:W4:Y:S02]  /*ddf0*/  SYNCS.PHASECHK.TRANS64.TRYWAIT P0, [R2+URZ+0x34840], R3 ;  /* 0x03484003020075a7 */ /* 0x004524000800017f */
[----:B----4-:R-:W-:Y:S05]  /*de00*/  @!P0 NANOSLEEP.SYNCS 0x989680 ;  /* 0x009896800000895d */ /* 0x010fea0003900000 */
[----:B------:R-:W4:Y:S02]  /*de10*/  @!P0 SYNCS.PHASECHK.TRANS64 P0, [R2+URZ+0x34840], R3 ;  /* 0x03484003020085a7 */ /* 0x000f24000800007f */
[----:B----4-:R-:W-:Y:S05]  /*de20*/  @!P0 BRA `(.L_x_93) ;  /* 0xfffffffc00f08947 */ /* 0x010fea000383ffff */
[----:B------:R-:W-:Y:S05]  /*de30*/  BRA `(.L_x_157) ;  /* 0xffffffdc00a87947 */ /* 0x000fea000383ffff */
.L_x_100:
[----:B0-----:R0:W1:Y:S02]  /*de40*/  SYNCS.PHASECHK.TRANS64.TRYWAIT P0, [R2+URZ+0x60], R7 ;  /* 0x00006007020075a7 */ /* 0x001064000800017f */
[----:B-1----:R-:W-:Y:S05]  /*de50*/  @!P0 NANOSLEEP.SYNCS 0x989680 ;  /* 0x009896800000895d */ /* 0x002fea0003900000 */
[----:B------:R-:W1:Y:S02]  /*de60*/  @!P0 SYNCS.PHASECHK.TRANS64 P0, [R2+URZ+0x60], R7 ;  /* 0x00006007020085a7 */ /* 0x000e64000800007f */
[----:B-1----:R-:W-:Y:S05]  /*de70*/  @!P0 BRA `(.L_x_100) ;  /* 0xfffffffc00f08947 */ /* 0x002fea000383ffff */
[----:B------:R-:W-:Y:S05]  /*de80*/  BRA `(.L_x_158) ;  /* 0xffffffe000b47947 */ /* 0x000fea000383ffff */
.L_x_109:
[----:B-1----:R1:W4:Y:S02]  /*de90*/  SYNCS.PHASECHK.TRANS64.TRYWAIT P0, [R3+URZ+0x34860], R0 ;  /* 0x03486000030075a7 */ /* 0x002324000800017f */
[----:B----4-:R-:W-:Y:S05]  /*dea0*/  @!P0 NANOSLEEP.SYNCS 0x989680 ;  /* 0x009896800000895d */ /* 0x010fea0003900000 */
[----:B------:R-:W4:Y:S02]  /*deb0*/  @!P0 SYNCS.PHASECHK.TRANS64 P0, [R3+URZ+0x34860], R0 ;  /* 0x03486000030085a7 */ /* 0x000f24000800007f */
[----:B----4-:R-:W-:Y:S05]  /*dec0*/  @!P0 BRA `(.L_x_109) ;  /* 0xfffffffc00f08947 */ /* 0x010fea000383ffff */
[----:B------:R-:W-:Y:S05]  /*ded0*/  BRA `(.L_x_159) ;  /* 0xffffffe400b47947 */ /* 0x000fea000383ffff */
.L_x_116:
[----:B0-----:R0:W3:Y:S02]  /*dee0*/  SYNCS.PHASECHK.TRANS64.TRYWAIT P0, [R0+URZ+0x34820], R3 ;  /* 0x03482003000075a7 */ /* 0x0010e4000800017f */
[----:B---3--:R-:W-:Y:S05]  /*def0*/  @!P0 NANOSLEEP.SYNCS 0x989680 ;  /* 0x009896800000895d */ /* 0x008fea0003900000 */
[----:B------:R-:W3:Y:S02]  /*df00*/  @!P0 SYNCS.PHASECHK.TRANS64 P0, [R0+URZ+0x34820], R3 ;  /* 0x03482003000085a7 */ /* 0x000ee4000800007f */
[----:B---3--:R-:W-:Y:S05]  /*df10*/  @!P0 BRA `(.L_x_116) ;  /* 0xfffffffc00f08947 */ /* 0x008fea000383ffff */
[----:B------:R-:W-:Y:S05]  /*df20*/  BRA `(.L_x_160) ;  /* 0xffffffe800c07947 */ /* 0x000fea000383ffff */
.L_x_117:
[----:B------:R-:W3:Y:S01]  /*df30*/  S2R R2, SR_TID.X ;  /* 0x0000000000027919 */ /* 0x000ee20000002100 */
[----:B------:R-:W-:Y:S01]  /*df40*/  BSSY B0, `(.L_x_161) ;  /* 0x000000a000007945 */ /* 0x000fe20003800000 */
[----:B------:R-:W-:Y:S02]  /*df50*/  IMAD.MOV.U32 R12, RZ, RZ, RZ ;  /* 0x000000ffff0c7224 */ /* 0x000fe400078e00ff */
[----:B------:R-:W-:Y:S02]  /*df60*/  IMAD.MOV.U32 R11, RZ, RZ, 0x1f ;  /* 0x0000001fff0b7424 */ /* 0x000fe400078e00ff */
[----:B------:R-:W-:Y:S01]  /*df70*/  IMAD.MOV.U32 R15, RZ, RZ, -0x1 ;  /* 0xffffffffff0f7424 */ /* 0x000fe200078e00ff */
[----:B---3--:R-:W-:-:S04]  /*df80*/  SHF.R.U32.HI R2, RZ, 0x5, R2 ;  /* 0x00000005ff027819 */ /* 0x008fc80000011602 */
[----:B------:R-:W-:-:S04]  /*df90*/  LOP3.LUT R2, R2, 0x3, RZ, 0xc0, !PT ;  /* 0x0000000302027812 */ /* 0x000fc800078ec0ff */
[----:B------:R-:W-:-:S07]  /*dfa0*/  MOV R13, R2 ;  /* 0x00000002000d7202 */ /* 0x000fce0000000f00 */
[----:B012---:R-:W-:Y:S05]  /*dfb0*/  WARPSYNC.COLLECTIVE R15, `(.L_x_162) ;  /* 0x000000000f087348 */ /* 0x007fea0003c00000 */
[----:B------:R3:W4:Y:S02]  /*dfc0*/  SHFL.IDX P6, R14, R13, R12, R11 ;  /* 0x0000000c0d0e7389 */ /* 0x00072400000c000b */
[----:B01234-:R-:W-:Y:S01]  /*dfd0*/  ENDCOLLECTIVE ;  /* 0x000000000000791b */ /* 0x01ffe20003800000 */
.L_x_162:
[----:B------:R-:W-:Y:S05]  /*dfe0*/  BSYNC B0 ;  /* 0x0000000000007941 */ /* 0x000fea0003800000 */
.L_x_161:
[----:B------:R-:W-:Y:S05]  /*dff0*/  BRA `(.L_x_163) ;  /* 0xffffffe800a87947 */ /* 0x000fea000383ffff */
.L_x_120:
[----:B------:R-:W-:Y:S01]  /*e000*/  BSSY B1, `(.L_x_164) ;  /* 0x0000006000017945 */ /* 0x000fe20003800000 */
[----:B------:R-:W-:-:S07]  /*e010*/  IMAD.MOV.U32 R15, RZ, RZ, -0x1 ;  /* 0xffffffffff0f7424 */ /* 0x000fce00078e00ff */
[----:B0123--:R-:W-:Y:S05]  /*e020*/  WARPSYNC.COLLECTIVE R15, `(.L_x_165) ;  /* 0x000000000f0c7348 */ /* 0x00ffea0003c00000 */
[----:B------:R-:W-:Y:S02]  /*e030*/  ELECT P6, UR62, PT ;  /* 0x00000000003e782f */ /* 0x000fe400038c0000 */
[----:B------:R-:W-:Y:S01]  /*e040*/  MOV R14, UR62 ;  /* 0x0000003e000e7c02 */ /* 0x000fe20008000f00 */
[----:B0123--:R-:W-:Y:S10]  /*e050*/  ENDCOLLECTIVE ;  /* 0x000000000000791b */ /* 0x00fff40003800000 */
.L_x_165:
[----:B------:R-:W-:Y:S05]  /*e060*/  BSYNC B1 ;  /* 0x0000000000017941 */ /* 0x000fea0003800000 */
.L_x_164:
[----:B------:R-:W-:Y:S05]  /*e070*/  BRA `(.L_x_166) ;  /* 0xffffffe800a07947 */ /* 0x000fea000383ffff */
.L_x_122:
[----:B0-----:R0:W1:Y:S02]  /*e080*/  SYNCS.PHASECHK.TRANS64.TRYWAIT P0, [R6+URZ], R5 ;  /* 0x00000005060075a7 */ /* 0x001064000800017f */
[----:B-1----:R-:W-:Y:S05]  /*e090*/  @!P0 NANOSLEEP.SYNCS 0x989680 ;  /* 0x009896800000895d */ /* 0x002fea0003900000 */
[----:B------:R-:W1:Y:S02]  /*e0a0*/  @!P0 SYNCS.PHASECHK.TRANS64 P0, [R6+URZ], R5 ;  /* 0x00000005060085a7 */ /* 0x000e64000800007f */
[----:B-1----:R-:W-:Y:S05]  /*e0b0*/  @!P0 BRA `(.L_x_122) ;  /* 0xfffffffc00f08947 */ /* 0x002fea000383ffff */
[----:B------:R-:W-:Y:S05]  /*e0c0*/  BRA `(.L_x_167) ;  /* 0xffffffe800d87947 */ /* 0x000fea000383ffff */
.L_x_123:
[----:B-1----:R1:W3:Y:S02]  /*e0d0*/  SYNCS.PHASECHK.TRANS64.TRYWAIT P0, [R3+URZ], R2 ;  /* 0x00000002030075a7 */ /* 0x0022e4000800017f */
[----:B---3--:R-:W-:Y:S05]  /*e0e0*/  @!P0 NANOSLEEP.SYNCS 0x989680 ;  /* 0x009896800000895d */ /* 0x008fea0003900000 */
[----:B------:R-:W3:Y:S02]  /*e0f0*/  @!P0 SYNCS.PHASECHK.TRANS64 P0, [R3+URZ], R2 ;  /* 0x00000002030085a7 */ /* 0x000ee4000800007f */
[----:B---3--:R-:W-:Y:S05]  /*e100*/  @!P0 BRA `(.L_x_123) ;  /* 0xfffffffc00f08947 */ /* 0x008fea000383ffff */
[----:B------:R-:W-:Y:S05]  /*e110*/  BRA `(.L_x_168) ;  /* 0xffffffe800cc7947 */ /* 0x000fea000383ffff */
.L_x_125:
[----:B-1----:R1:W3:Y:S02]  /*e120*/  SYNCS.PHASECHK.TRANS64.TRYWAIT P0, [R18+URZ], R5 ;  /* 0x00000005120075a7 */ /* 0x0022e4000800017f */
[----:B---3--:R-:W-:Y:S05]  /*e130*/  @!P0 NANOSLEEP.SYNCS 0x989680 ;  /* 0x009896800000895d */ /* 0x008fea0003900000 */
[----:B------:R-:W3:Y:S02]  /*e140*/  @!P0 SYNCS.PHASECHK.TRANS64 P0, [R18+URZ], R5 ;  /* 0x00000005120085a7 */ /* 0x000ee4000800007f */
[----:B---3--:R-:W-:Y:S05]  /*e150*/  @!P0 BRA `(.L_x_125) ;  /* 0xfffffffc00f08947 */ /* 0x008fea000383ffff */
[----:B------:R-:W-:Y:S05]  /*e160*/  BRA `(.L_x_169) ;  /* 0xffffffe800d07947 */ /* 0x000fea000383ffff */
.L_x_170:
[----:B------:R-:W-:-:S00]  /*e170*/  BRA `(.L_x_170) ;  /* 0xfffffffc00fc7947 */ /* 0x000fc0000383ffff */
[----:B------:R-:W-:-:S00]  /*e180*/  NOP ;  /* 0x0000000000007918 */ /* 0x000fc00000000000 */
[----:B------:R-:W-:-:S00]  /*e190*/  NOP ;  /* 0x0000000000007918 */ /* 0x000fc00000000000 */
[----:B------:R-:W-:-:S00]  /*e1a0*/  NOP ;  /* 0x0000000000007918 */ /* 0x000fc00000000000 */
[----:B------:R-:W-:-:S00]  /*e1b0*/  NOP ;  /* 0x0000000000007918 */ /* 0x000fc00000000000 */
[----:B------:R-:W-:-:S00]  /*e1c0*/  NOP ;  /* 0x0000000000007918 */ /* 0x000fc00000000000 */
[----:B------:R-:W-:-:S00]  /*e1d0*/  NOP ;  /* 0x0000000000007918 */ /* 0x000fc00000000000 */
[----:B------:R-:W-:-:S00]  /*e1e0*/  NOP ;  /* 0x0000000000007918 */ /* 0x000fc00000000000 */
[----:B------:R-:W-:-:S00]  /*e1f0*/  NOP ;  /* 0x0000000000007918 */ /* 0x000fc00000000000 */
.L_x_15274:


//--------------------- .text._ZN7cutlass13device_kernelIN5flash11enable_sm90INS1_16FlashAttnFwdSm90INS1_25CollectiveMainloopFwdSm90ILi2EN4cute5tupleIJNS5_1CILi2EEENS7_ILi1EEES9_EEENS6_IJNS7_ILi128EEESB_NS7_ILi192EEEEEELi128ENS_6half_tEfNS_4arch4Sm90ELb0ELb0ELb1ELb0ELb0ELb0ELb0ELb1ELb1ELb1ELb0ELb0EEENS1_21CollectiveEpilogueFwdINS6_IJSB_SB_SB_EEESA_SE_SG_Li256ELb0ELb1ELb0ELb0EEENS1_29StaticPersistentTileSchedulerILb0EEEEEEEEEvNT_6ParamsE --------------------------
	.section	.text._ZN7cutlass13device_kernelIN5flash11enable_sm90INS1_16FlashAttnFwdSm90INS1_25CollectiveMainloopFwdSm90ILi2EN4cute5tupleIJNS5_1CILi2EEENS7_ILi1EEES9_EEENS6_IJNS7_ILi128EEESB_NS7_ILi192EEEEEELi128ENS_6half_tEfNS_4arch4Sm90ELb0ELb0ELb1ELb0ELb0ELb0ELb0ELb1ELb1ELb1ELb0ELb0EEENS1_21CollectiveEpilogueFwdINS6_IJSB_SB_SB_EEESA_SE_SG_Li256ELb0ELb1ELb0ELb0EEENS1_29StaticPersistentTileSchedulerILb0EEEEEEEEEvNT_6ParamsE,"ax",@progbits
	.align	128
.text._ZN7cutlass13device_kernelIN5flash11enable_sm90INS1_16FlashAttnFwdSm90INS1_25CollectiveMainloopFwdSm90ILi2EN4cute5tupleIJNS5_1CILi2EEENS7_ILi1EEES9_EEENS6_IJNS7_ILi128EEESB_NS7_ILi192EEEEEELi128ENS_6half_tEfNS_4arch4Sm90ELb0ELb0ELb1ELb0ELb0ELb0ELb0ELb1ELb1ELb1ELb0ELb0EEENS1_21CollectiveEpilogueFwdINS6_IJSB_SB_SB_EEESA_SE_SG_Li256ELb0ELb1ELb0ELb0EEENS1_29StaticPersistentTileSchedulerILb0EEEEEEEEEvNT_6ParamsE:
        .type           _ZN7cutlass13device_kernelIN5flash11enable_sm90INS1_16FlashAttnFwdSm90INS1_25CollectiveMainloopFwdSm90ILi2EN4cute5tupleIJNS5_1CILi2EEENS7_ILi1EEES9_EEENS6_IJNS7_ILi128EEESB_NS7_ILi192EEEEEELi128ENS_6half_tEfNS_4arch4Sm90ELb0ELb0ELb1ELb0ELb0ELb0ELb0ELb1ELb1ELb1ELb0ELb0EEENS1_21CollectiveEpilogueFwdINS6_IJSB_SB_SB_EEESA_SE_SG_Li256ELb0ELb1ELb0ELb0EEENS1_29StaticPersistentTileSchedulerILb0EEEEEEEEEvNT_6ParamsE,@function
        .size           _ZN7cutlass13device_kernelIN5flash11enable_sm90INS1_16FlashAttnFwdSm90INS1_25CollectiveMainloopFwdSm90ILi2EN4cute5tupleIJNS5_1CILi2EEENS7_ILi1EEES9_EEENS6_IJNS7_ILi128EEESB_NS7_ILi192EEEEEELi128ENS_6half_tEfNS_4arch4Sm90ELb0ELb0ELb1ELb0ELb0ELb0ELb0ELb1ELb1ELb1ELb0ELb0EEENS1_21CollectiveEpilogueFwdINS6_IJSB_SB_SB_EEESA_SE_SG_Li256ELb0ELb1ELb0ELb0EEENS1_29StaticPersistentTileSchedulerILb0EEEEEEEEEvNT_6ParamsE,(.L_x_15275 - _ZN7cutlass13device_kernelIN5flash11enable_sm90INS1_16FlashAttnFwdSm90INS1_25CollectiveMainloopFwdSm90ILi2EN4cute5tupleIJNS5_1CILi2EEENS7_ILi1EEES9_EEENS6_IJNS7_ILi128EEESB_NS7_ILi192EEEEEELi128ENS_6half_tEfNS_4arch4Sm90ELb0ELb0ELb1ELb0ELb0ELb0ELb0ELb1ELb1ELb1ELb0ELb0EEENS1_21CollectiveEpilogueFwdINS6_IJSB_SB_SB_EEESA_SE_SG_Li256ELb0ELb1ELb0ELb0EEENS1_29StaticPersistentTileSchedulerILb0EEEEEEEEEvNT_6ParamsE)
        .other          _ZN7cutlass13device_kernelIN5flash11enable_sm90INS1_16FlashAttnFwdSm90INS1_25CollectiveMainloopFwdSm90ILi2EN4cute5tupleIJNS5_1CILi2EEENS7_ILi1EEES9_EEENS6_IJNS7_ILi128EEESB_NS7_ILi192EEEEEELi128ENS_6half_tEfNS_4arch4Sm90ELb0ELb0ELb1ELb0ELb0ELb0ELb0ELb1ELb1ELb1ELb0ELb0EEENS1_21CollectiveEpilogueFwdINS6_IJSB_SB_SB_EEESA_SE_SG_Li256ELb0ELb1ELb0ELb0EEENS1_29StaticPersistentTileSchedulerILb0EEEEEEEEEvNT_6ParamsE,@"STO_CUDA_ENTRY STV_DEFAULT"
_ZN7cutlass13device_kernelIN5flash11enable_sm90INS1_16FlashAttnFwdSm90INS1_25CollectiveMainloopFwdSm90ILi2EN4cute5tupleIJNS5_1CILi2EEENS7_ILi1EEES9_EEENS6_IJNS7_ILi128EEESB_NS7_ILi192EEEEEELi128ENS_6half_tEfNS_4arch4Sm90ELb0ELb0ELb1ELb0ELb0ELb0ELb0ELb1ELb1ELb1ELb0ELb0EEENS1_21CollectiveEpilogueFwdINS6_IJSB_SB_SB_EEESA_SE_SG_Li256ELb0ELb1ELb0ELb0EEENS1_29StaticPersistentTileSchedulerILb0EEEEEEEEEvNT_6ParamsE:
[----:B------:R-:W0:Y:S02]  /*0000*/  LDC R1, c[0x0][0x28] ;  /* 0x00000a00ff017b82 */ /* 0x000e240000000800 */
[----:B0-----:R-:W-:Y:S01]  /*0010*/  VIADD R1, R1, 0xffffffc8 ;  /* 0xffffffc801017836 */ /* 0x001fe20000000000 */
[----:B------:R-:W0:Y:S01]  /*0020*/  S2R R0, SR_TID.X ;  /* 0x0000000000007919 */ /* 0x000e220000002100 */
[----:B------:R-:W-:Y:S01]  /*0030*/  ELECT P0, URZ, PT ;  /* 0x00000000003f782f */ /* 0x000fe20003800000 */
[----:B------:R-:W-:Y:S01]  /*0040*/  BSSY B0, `(.L_x_171) ;  /* 0x000000e000007945 */ /* 0x000fe20003800000 */
[----:B0-----:R-:W-:-:S05]  /*0050*/  SHF.R.U32.HI R3, RZ, 0x5, R0 ;  /* 0x00000005ff037819 */ /* 0x001fca0000011600 */
[----:B------:R-:W0:Y:S02]  /*0060*/  SHFL.IDX PT, R2, R3, RZ, 0x1f ;  /* 0x00001fff03027589 */ /* 0x000e2400000e0000 */
[----:B0-----:R-:W-:Y:S02]  /*0070*/  ISETP.EQ.AND P0, PT, R2, RZ, P0 ;  /* 0x000000ff0200720c */ /* 0x001fe40000702270 */
[----:B------:R-:W-:-:S11]  /*0080*/  SHF.R.U32.HI R2, RZ, 0x7, R0 ;  /* 0x00000007ff027819 */ /* 0x000fd60000011600 */
        /* <DEDUP_REMOVED lines=9> */
.L_x_172:
[----:B------:R-:W-:Y:S05]  /*0120*/  BSYNC B0 ;  /* 0x0000000000007941 */ /* 0x000fea0003800000 */
.L_x_171:
[----:B------:R-:W-:Y:S01]  /*0130*/  VOTEU.ANY UP0, P0 ;  /* 0x00000000003f7886 */ /* 0x000fe20000000100 */
[----:B------:R-:W0:Y:S01]  /*0140*/  SHFL.IDX PT, R2, R2, RZ, 0x1f ;  /* 0x00001fff02027589 */ /* 0x000e2200000e0000 */
[----:B------:R-:W-:Y:S01]  /*0150*/  UMOV UR4, 0x80 ;  /* 0x0000008000047882 */ /* 0x000fe20000000000 */
[----:B------:R-:W-:Y:S01]  /*0160*/  UMOV UR7, 0x200 ;  /* 0x0000020000077882 */ /* 0x000fe20000000000 */
[----:B------:R-:W-:Y:S01]  /*0170*/  VOTEU.ANY UP1, P0 ;  /* 0x00000000003f7886 */ /* 0x000fe20000020100 */
[----:B------:R-:W1:Y:S01]  /*0180*/  @UP0 S2UR UR8, SR_CgaCtaId ;  /* 0x00000000000809c3 */ /* 0x000e620000008800 */
[----:B------:R-:W2:Y:S01]  /*0190*/  SHFL.IDX PT, R4, R3, RZ, 0x1f ;  /* 0x00001fff03047589 */ /* 0x000ea200000e0000 */
[----:B------:R-:W-:Y:S01]  /*01a0*/  @UP0 UMOV UR6, 0x400 ;  /* 0x0000040000060882 */ /* 0x000fe20000000000 */
[----:B------:R-:W-:-:S04]  /*01b0*/  @UP0 UIADD3 UR4, -UR4, 0x100000, URZ ;  /* 0x0010000004040890 */ /* 0x000fc8000fffe13f */
[----:B------:R-:W-:Y:S02]  /*01c0*/  @UP0 USHF.L.U32 UR5, UR4, 0xb, URZ ;  /* 0x0000000b04050899 */ /* 0x000fe4000800063f */
[----:B------:R-:W-:Y:S01]  /*01d0*/  @UP0 USHF.L.U32 UR4, UR4, 0x1, URZ ;  /* 0x0000000104040899 */ /* 0x000fe2000800063f */
[----:B------:R-:W-:Y:S01]  /*01e0*/  VOTEU.ANY UP2, P0 ;  /* 0x00000000003f7886 */ /* 0x000fe20000040100 */
[----:B0-----:R-:W-:Y:S01]  /*01f0*/  R2UR UR9, R2 ;  /* 0x00000000020972ca */ /* 0x001fe200000e0000 */
[----:B-1----:R-:W-:Y:S01]  /*0200*/  @UP0 ULEA UR8, UR8, UR6, 0x18 ;  /* 0x0000000608080291 */ /* 0x002fe2000f8ec03f */
[----:B--2---:R-:W-:Y:S01]  /*0210*/  ISETP.NE.AND P1, PT, R4, RZ, PT ;  /* 0x000000ff0400720c */ /* 0x004fe20003f25270 */
[----:B------:R-:W-:-:S04]  /*0220*/  @UP0 UIADD3 UR6, -UR7, 0x100000, URZ ;  /* 0x0010000007060890 */ /* 0x000fc8000fffe13f */
[----:B------:R-:W-:Y:S02]  /*0230*/  @UP0 USHF.L.U32 UR7, UR6, 0xb, URZ ;  /* 0x0000000b06070899 */ /* 0x000fe4000800063f */
[----:B------:R-:W-:-:S04]  /*0240*/  @UP0 USHF.L.U32 UR6, UR6, 0x1, URZ ;  /* 0x0000000106060899 */ /* 0x000fc8000800063f */
[----:B------:R-:W-:Y:S01]  /*0250*/  UISETP.NE.AND UP0, UPT, UR9, URZ, UPT ;  /* 0x0000003f0900728c */ /* 0x000fe2000bf05270 */
[----:B------:R-:W0:Y:S02]  /*0260*/  FENCE.VIEW.ASYNC.S ;  /* 0x00000000000073c6 */ /* 0x000e240000000000 */
[----:B0-----:R0:W1:Y:S05]  /*0270*/  @UP1 SYNCS.EXCH.64 URZ, [UR8+0x34800], UR4 ;  /* 0x03480004083f15b2 */ /* 0x00106a0008000100 */
[----:B------:R0:W2:Y:S01]  /*0280*/  @UP2 SYNCS.EXCH.64 URZ, [UR8+0x34820], UR6 ;  /* 0x03482006083f25b2 */ /* 0x0000a20008000100 */
[----:B------:R-:W-:Y:S05]  /*0290*/  @P1 BRA `(.L_x_173) ;  /* 0x0000000000481947 */ /* 0x000fea0003800000 */
[----:B0-----:R-:W0:Y:S01]  /*02a0*/  S2UR UR5, SR_CgaCtaId ;  /* 0x00000000000579c3 */ /* 0x001e220000008800 */
[----:B------:R-:W-:Y:S01]  /*02b0*/  UMOV UR4, 0x400 ;  /* 0x0000040000047882 */ /* 0x000fe20000000000 */
[----:B------:R-:W-:Y:S01]  /*02c0*/  UMOV UR6, 0x1 ;  /* 0x0000000100067882 */ /* 0x000fe20000000000 */
[----:B------:R-:W-:Y:S01]  /*02d0*/  UMOV UR7, 0x4 ;  /* 0x0000000400077882 */ /* 0x000fe20000000000 */
[----:B------:R-:W-:Y:S01]  /*02e0*/  ELECT P0, URZ, PT ;  /* 0x00000000003f782f */ /* 0x000fe20003800000 */
[----:B0-----:R-:W-:Y:S02]  /*02f0*/  ULEA UR8, UR5, UR4, 0x18 ;  /* 0x0000000405087291 */ /* 0x001fe4000f8ec03f */
[----:B------:R-:W-:-:S04]  /*0300*/  UIADD3 UR4, -UR6, 0x100000, URZ ;  /* 0x0010000006047890 */ /* 0x000fc8000fffe13f */
[----:B------:R-:W-:Y:S02]  /*0310*/  USHF.L.U32 UR5, UR4, 0xb, URZ ;  /* 0x0000000b04057899 */ /* 0x000fe4000800063f */
[----:B------:R-:W-:Y:S02]  /*0320*/  USHF.L.U32 UR4, UR4, 0x1, URZ ;  /* 0x0000000104047899 */ /* 0x000fe4000800063f */
[----:B------:R-:W-:-:S04]  /*0330*/  UIADD3 UR6, -UR7, 0x100000, URZ ;  /* 0x0010000007067890 */ /* 0x000fc8000fffe13f */
[----:B------:R-:W-:Y:S02]  /*0340*/  USHF.L.U32 UR7, UR6, 0xb, URZ ;  /* 0x0000000b06077899 */ /* 0x000fe4000800063f */
[----:B------:R-:W-:Y:S01]  /*0350*/  USHF.L.U32 UR6, UR6, 0x1, URZ ;  /* 0x0000000106067899 */ /* 0x000fe2000800063f */
[----:B------:R-:W0:Y:S03]  /*0360*/  FENCE.VIEW.ASYNC.S ;  /* 0x00000000000073c6 */ /* 0x000e260000000000 */
[----:B0-----:R3:W4:Y:S08]  /*0370*/  SYNCS.EXCH.64 URZ, [UR8+0x34830], UR4 ;  /* 0x03483004083f75b2 */ /* 0x0017300008000100 */
[----:B------:R3:W0:Y:S01]  /*0380*/  SYNCS.EXCH.64 URZ, [UR8+0x34840], UR6 ;  /* 0x03484006083f75b2 */ /* 0x0006220008000100 */
[----:B------:R3:W0:Y:S01]  /*0390*/  SYNCS.EXCH.64 URZ, [UR8+0x34838], UR4 ;  /* 0x03483804083f75b2 */ /* 0x0006220008000100 */
[----:B------:R3:W0:Y:S02]  /*03a0*/  SYNCS.EXCH.64 URZ, [UR8+0x34848], UR6 ;  /* 0x03484806083f75b2 */ /* 0x0006240008000100 */
[----:B---3--:R-:W-:Y:S01]  /*03b0*/  NOP ;  /* 0x0000000000007918 */ /* 0x008fe20000000000 */
.L_x_173:
[----:B0-----:R-:W0:Y:S01]  /*03c0*/  S2UR UR4, SR_CTAID.Y ;  /* 0x00000000000479c3 */ /* 0x001e220000002600 */
[----:B------:R-:W3:Y:S01]  /*03d0*/  SHFL.IDX PT, R8, R3, RZ, 0x1f ;  /* 0x00001fff03087589 */ /* 0x000ee200000e0000 */
[----:B------:R-:W-:Y:S01]  /*03e0*/  ULDC UR5, c[0x0][0x154] ;  /* 0x0000550000057ab9 */ /* 0x000fe20000000800 */
[----:B------:R-:W-:Y:S01]  /*03f0*/  SHF.R.S32.HI R5, RZ, 0x1f, R0 ;  /* 0x0000001fff057819 */ /* 0x000fe20000011400 */
[----:B------:R-:W-:-:S03]  /*0400*/  NOP ;  /* 0x0000000000007918 */ /* 0x000fc60000000000 */
[----:B------:R-:W-:Y:S01]  /*0410*/  LEA.HI R5, R5, R0, RZ, 0x7 ;  /* 0x0000000005057211 */ /* 0x000fe200078f38ff */
[----:B------:R-:W5:Y:S08]  /*0420*/  S2UR UR6, SR_CTAID.X ;  /* 0x00000000000679c3 */ /* 0x000f700000002500 */
[----:B------:R-:W1:Y:S01]  /*0430*/  LDC R7, c[0x0][0x148] ;  /* 0x00005200ff077b82 */ /* 0x000e620000000800 */
[----:B0-----:R-:W-:-:S02]  /*0440*/  I2FP.F32.U32 R2, UR4 ;  /* 0x0000000400027c45 */ /* 0x001fc40008201000 */
[----:B---3--:R-:W-:-:S03]  /*0450*/  ISETP.NE.AND P0, PT, R8, RZ, PT ;  /* 0x000000ff0800720c */ /* 0x008fc60003f05270 */
[----:B------:R-:W-:Y:S01]  /*0460*/  FMUL R6, R2, UR5 ;  /* 0x0000000502067c20 */ /* 0x000fe20008400000 */
[----:B-----5:R-:W-:-:S05]  /*0470*/  I2FP.F32.U32 R2, UR6 ;  /* 0x0000000600027c45 */ /* 0x020fca0008201000 */
[----:B------:R-:W0:Y:S02]  /*0480*/  F2I.U32.TRUNC.NTZ R6, R6 ;  /* 0x0000000600067305 */ /* 0x000e24000020f000 */
[----:B0-----:R-:W-:-:S04]  /*0490*/  IMAD.MOV R10, RZ, RZ, -R6 ;  /* 0x000000ffff0a7224 */ /* 0x001fc800078e0a06 */
[----:B-1----:R-:W-:Y:S01]  /*04a0*/  IMAD R13, R7, R10, UR4 ;  /* 0x00000004070d7e24 */ /* 0x002fe2000f8e020a */
[----:B------:R-:W-:Y:S02]  /*04b0*/  ULDC UR4, c[0x0][0x150] ;  /* 0x0000540000047ab9 */ /* 0x000fe40000000800 */
[----:B------:R-:W-:Y:S01]  /*04c0*/  FMUL R10, R2, UR4 ;  /* 0x00000004020a7c20 */ /* 0x000fe20008400000 */
[----:B------:R-:W-:Y:S06]  /*04d0*/  @P0 BRA `(.L_x_174) ;  /* 0x0000000000480947 */ /* 0x000fec0003800000 */
[----:B------:R-:W0:Y:S01]  /*04e0*/  S2UR UR5, SR_CgaCtaId ;  /* 0x00000000000579c3 */ /* 0x000e220000008800 */
        /* <DEDUP_REMOVED lines=12> */
[----:B0-----:R0:W1:Y:S08]  /*05b0*/  SYNCS.EXCH.64 URZ, [UR8+0x34850], UR4 ;  /* 0x03485004083f75b2 */ /* 0x0010700008000100 */
[----:B------:R0:W3:Y:S01]  /*05c0*/  SYNCS.EXCH.64 URZ, [UR8+0x34860], UR6 ;  /* 0x03486006083f75b2 */ /* 0x0000e20008000100 */
[----:B------:R0:W0:Y:S01]  /*05d0*/  SYNCS.EXCH.64 URZ, [UR8+0x34858], UR4 ;  /* 0x03485804083f75b2 */ /* 0x0000220008000100 */
[----:B------:R0:W0:Y:S01]  /*05e0*/  SYNCS.EXCH.64 URZ, [UR8+0x34868], UR6 ;  /* 0x03486806083f75b2 */ /* 0x0000220008000100 */
[----:B------:R-:W-:Y:S01]  /*05f0*/  NOP ;  /* 0x0000000000007918 */ /* 0x000fe20000000000 */
.L_x_174:
[----:B------:R-:W5:Y:S01]  /*0600*/  SHFL.IDX PT, R9, R3, RZ, 0x1f ;  /* 0x00001fff03097589 */ /* 0x000f6200000e0000 */
[----:B------:R-:W-:Y:S01]  /*0610*/  LOP3.LUT R5, R5, 0xffffff80, RZ, 0xc0, !PT ;  /* 0xffffff8005057812 */ /* 0x000fe200078ec0ff */
[----:B------:R-:W0:Y:S01]  /*0620*/  LDC R12, c[0x0][0x144] ;  /* 0x00005100ff0c7b82 */ /* 0x000e220000000800 */
[----:B------:R-:W0:Y:S01]  /*0630*/  F2I.U32.TRUNC.NTZ R10, R10 ;  /* 0x0000000a000a7305 */ /* 0x000e22000020f000 */
[----:B------:R-:W-:Y:S01]  /*0640*/  SHF.R.S32.HI R11, RZ, 0x1f, R8 ;  /* 0x0000001fff0b7819 */ /* 0x000fe20000011408 */
[----:B------:R-:W-:Y:S01]  /*0650*/  NOP ;  /* 0x0000000000007918 */ /* 0x000fe20000000000 */
[----:B------:R-:W-:-:S05]  /*0660*/  IMAD.IADD R5, R0, 0x1, -R5 ;  /* 0x0000000100057824 */ /* 0x000fca00078e0a05 */
[----:B------:R-:W-:-:S04]  /*0670*/  SHF.R.S32.HI R2, RZ, 0x1f, R5 ;  /* 0x0000001fff027819 */ /* 0x000fc80000011405 */
[----:B------:R-:W-:-:S04]  /*0680*/  LEA.HI R2, R2, R5, RZ, 0x3 ;  /* 0x0000000502027211 */ /* 0x000fc800078f18ff */
[--C-:B------:R-:W-:Y:S02]  /*0690*/  SHF.R.S32.HI R6, RZ, 0x3, R2.reuse ;  /* 0x00000003ff067819 */ /* 0x100fe40000011402 */
[----:B------:R-:W-:Y:S02]  /*06a0*/  SHF.R.S32.HI R7, RZ, 0x1f, R2 ;  /* 0x0000001fff077819 */ /* 0x000fe40000011402 */
[----:B-----5:R-:W-:Y:S02]  /*06b0*/  ISETP.NE.AND P0, PT, R9, RZ, PT ;  /* 0x000000ff0900720c */ /* 0x020fe40003f05270 */
[----:B------:R-:W-:Y:S02]  /*06c0*/  LEA.HI R7, R7, R6, RZ, 0x2 ;  /* 0x0000000607077211 */ /* 0x000fe400078f10ff */
[----:B------:R-:W-:Y:S02]  /*06d0*/  SHF.R.S32.HI R9, RZ, 0x1f, R4 ;  /* 0x0000001fff097819 */ /* 0x000fe40000011404 */
[----:B------:R-:W-:-:S02]  /*06e0*/  LOP3.LUT R7, R7, 0xfffffffc, RZ, 0xc0, !PT ;  /* 0xfffffffc07077812 */ /* 0x000fc400078ec0ff */
[----:B------:R-:W-:-:S05]  /*06f0*/  LEA.HI R9, R9, R4, RZ, 0x2 ;  /* 0x0000000409097211 */ /* 0x000fca00078f10ff */
[----:B------:R-:W-:Y:S05]  /*0700*/  @P0 BRA `(.L_x_175) ;  /* 0x0000000000480947 */ /* 0x000fea0003800000 */
[----:B0-----:R-:W0:Y:S01]  /*0710*/  S2UR UR5, SR_CgaCtaId ;  /* 0x00000000000579c3 */ /* 0x001e220000008800 */
[----:B------:R-:W-:Y:S01]  /*0720*/  UMOV UR4, 0x400 ;  /* 0x0000040000047882 */ /* 0x000fe20000000000 */
[----:B------:R-:W-:Y:S01]  /*0730*/  UMOV UR6, 0x1 ;  /* 0x0000000100067882 */ /* 0x000fe20000000000 */
[----:B------:R-:W-:Y:S01]  /*0740*/  UMOV UR9, 0x2 ;  /* 0x0000000200097882 */ /* 0x000fe20000000000 */
[----:B------:R-:W-:-:S04]  /*0750*/  UIADD3 UR6, -UR6, 0x100000, URZ ;  /* 0x0010000006067890 */ /* 0x000fc8000fffe13f */
[----:B------:R-:W-:Y:S02]  /*0760*/  USHF.L.U32 UR7, UR6, 0xb, URZ ;  /* 0x0000000b06077899 */ /* 0x000fe4000800063f */
[----:B------:R-:W-:Y:S01]  /*0770*/  USHF.L.U32 UR6, UR6, 0x1, URZ ;  /* 0x0000000106067899 */ /* 0x000fe2000800063f */
[----:B------:R-:W-:Y:S01]  /*0780*/  ELECT P0, URZ, PT ;  /* 0x00000000003f782f */ /* 0x000fe20003800000 */
[----:B0-----:R-:W-:Y:S02]  /*0790*/  ULEA UR8, UR5, UR4, 0x18 ;  /* 0x0000000405087291 */ /* 0x001fe4000f8ec03f */
[----:B------:R-:W-:-:S04]  /*07a0*/  UIADD3 UR4, -UR9, 0x100000, URZ ;  /* 0x0010000009047890 */ /* 0x000fc8000fffe13f */
[----:B------:R-:W-:Y:S02]  /*07b0*/  USHF.L.U32 UR5, UR4, 0xb, URZ ;  /* 0x0000000b04057899 */ /* 0x000fe4000800063f */
[----:B------:R-:W-:Y:S01]  /*07c0*/  USHF.L.U32 UR4, UR4, 0x1, URZ ;  /* 0x0000000104047899 */ /* 0x000fe2000800063f */
[----:B------:R-:W0:Y:S03]  /*07d0*/  FENCE.VIEW.ASYNC.S ;  /* 0x00000000000073c6 */ /* 0x000e260000000000 */
[----:B0-----:R0:W0:Y:S08]  /*07e0*/  SYNCS.EXCH.64 URZ, [UR8+0x34870], UR6 ;  /* 0x03487006083f75b2 */ /* 0x0010300008000100 */
[----:B------:R0:W0:Y:S01]  /*07f0*/  SYNCS.EXCH.64 URZ, [UR8+0x34880], UR4 ;  /* 0x03488004083f75b2 */ /* 0x0000220008000100 */
[----:B------:R0:W0:Y:S01]  /*0800*/  SYNCS.EXCH.64 URZ, [UR8+0x34878], UR6 ;  /* 0x03487806083f75b2 */ /* 0x0000220008000100 */
[----:B------:R0:W0:Y:S01]  /*0810*/  SYNCS.EXCH.64 URZ, [UR8+0x34888], UR4 ;  /* 0x03488804083f75b2 */ /* 0x0000220008000100 */
[----:B------:R-:W-:Y:S01]  /*0820*/  NOP ;  /* 0x0000000000007918 */ /* 0x000fe20000000000 */
.L_x_175:
[----:B------:R-:W5:Y:S01]  /*0830*/  SHFL.IDX PT, R14, R3, RZ, 0x1f ;  /* 0x00001fff030e7589 */ /* 0x000f6200000e0000 */
[----:B0-----:R-:W0:Y:S01]  /*0840*/  S2UR UR4, SR_CTAID.X ;  /* 0x00000000000479c3 */ /* 0x001e220000002500 */
[----:B------:R-:W-:Y:S01]  /*0850*/  LOP3.LUT R9, R9, 0x3ffffffc, RZ, 0xc0, !PT ;  /* 0x3ffffffc09097812 */ /* 0x000fe200078ec0ff */
[----:B------:R-:W-:Y:S01]  /*0860*/  IMAD.IADD R7, R6, 0x1, -R7 ;  /* 0x0000000106077824 */ /* 0x000fe200078e0a07 */
[----:B------:R-:W-:Y:S01]  /*0870*/  LEA.HI R11, R11, R8, RZ, 0x2 ;  /* 0x000000080b0b7211 */ /* 0x000fe200078f10ff */
[----:B------:R-:W-:Y:S02]  /*0880*/  NOP ;  /* 0x0000000000007918 */ /* 0x000fe40000000000 */
[----:B------:R-:W-:Y:S01]  /*0890*/  IMAD.IADD R4, R4, 0x1, -R9 ;  /* 0x0000000104047824 */ /* 0x000fe200078e0a09 */
[----:B------:R-:W-:Y:S01]  /*08a0*/  LOP3.LUT R11, R11, 0x3ffffffc, RZ, 0xc0, !PT ;  /* 0x3ffffffc0b0b7812 */ /* 0x000fe200078ec0ff */
[----:B------:R-:W1:Y:S02]  /*08b0*/  LDC R6, c[0x0][0x140] ;  /* 0x00005000ff067b82 */ /* 0x000e640000000800 */
[----:B------:R-:W-:-:S02]  /*08c0*/  IMAD R4, R4, 0x4, R7 ;  /* 0x0000000404047824 */ /* 0x000fc400078e0207 */
[----:B------:R-:W-:Y:S02]  /*08d0*/  IMAD.IADD R8, R8, 0x1, -R11 ;  /* 0x0000000108087824 */ /* 0x000fe400078e0a0b */
[----:B------:R-:W-:Y:S01]  /*08e0*/  IMAD.MOV R11, RZ, RZ, -R10 ;  /* 0x000000ffff0b7224 */ /* 0x000fe200078e0a0a */
[----:B------:R-:W-:Y:S01]  /*08f0*/  LEA.HI R2, R4, R4, RZ, 0x1 ;  /* 0x0000000404027211 */ /* 0x000fe200078f08ff */
[----:B------:R-:W-:-:S03]  /*0900*/  IMAD R8, R8, 0x4, R7 ;  /* 0x0000000408087824 */ /* 0x000fc600078e0207 */
[----:B------:R-:W-:Y:S02]  /*0910*/  LOP3.LUT R9, R2, 0xfffffffe, RZ, 0xc0, !PT ;  /* 0xfffffffe02097812 */ /* 0x000fe400078ec0ff */
[----:B------:R-:W-:Y:S02]  /*0920*/  LEA.HI R2, R8, R8, RZ, 0x1 ;  /* 0x0000000808027211 */ /* 0x000fe400078f08ff */
[----:B-----5:R-:W-:Y:S01]  /*0930*/  ISETP.NE.AND P0, PT, R14, RZ, PT ;  /* 0x000000ff0e00720c */ /* 0x020fe20003f05270 */
[----:B0-----:R-:W-:Y:S01]  /*0940*/  IMAD R12, R12, R11, UR4 ;  /* 0x000000040c0c7e24 */ /* 0x001fe2000f8e020b */
[----:B------:R-:W-:Y:S01]  /*0950*/  LOP3.LUT R7, R2, 0xfffffffe, RZ, 0xc0, !PT ;  /* 0xfffffffe02077812 */ /* 0x000fe200078ec0ff */
[----:B------:R-:W-:-:S04]  /*0960*/  IMAD.IADD R9, R4, 0x1, -R9 ;  /* 0x0000000104097824 */ /* 0x000fc800078e0a09 */
[----:B------:R-:W-:Y:S01]  /*0970*/  IMAD.IADD R7, R8, 0x1, -R7 ;  /* 0x0000000108077824 */ /* 0x000fe200078e0a07 */
[----:B------:R-:W-:-:S05]  /*0980*/  ISETP.NE.AND P5, PT, R9, R12, PT ;  /* 0x0000000c0900720c */ /* 0x000fca0003fa5270 */
[----:B------:R-:W-:Y:S08]  /*0990*/  @P0 BRA `(.L_x_176) ;  /* 0x0000000000480947 */ /* 0x000ff00003800000 */
        /* <DEDUP_REMOVED lines=18> */
.L_x_176:
[----:B------:R-:W5:Y:S01]  /*0ac0*/  SHFL.IDX PT, R9, R3, RZ, 0x1f ;  /* 0x00001fff03097589 */ /* 0x000f6200000e0000 */
[----:B------:R-:W-:Y:S01]  /*0ad0*/  ISETP.NE.AND P2, PT, R7, R12, PT ;  /* 0x0000000c0700720c */ /* 0x000fe20003f45270 */
[----:B------:R-:W-:Y:S01]  /*0ae0*/  IMAD.SHL.U32 R7, R4, 0x4, RZ ;  /* 0x0000000404077824 */ /* 0x000fe200078e00ff */
[----:B------:R-:W-:Y:S01]  /*0af0*/  LOP3.LUT P0, RZ, R5, 0x7, RZ, 0xc0, !PT ;  /* 0x0000000705ff7812 */ /* 0x000fe2000780c0ff */
[----:B------:R-:W-:Y:S01]  /*0b00*/  IMAD.SHL.U32 R17, R8, 0x4, RZ ;  /* 0x0000000408117824 */ /* 0x000fe200078e00ff */
[----:B-1----:R-:W-:Y:S01]  /*0b10*/  ISETP.EQ.U32.AND P1, PT, R6, 0x1, PT ;  /* 0x000000010600780c */ /* 0x002fe20003f22070 */
[----:B------:R-:W-:Y:S01]  /*0b20*/  IMAD.MOV.U32 R16, RZ, RZ, 0x1 ;  /* 0x00000001ff107424 */ /* 0x000fe200078e00ff */
[----:B------:R-:W-:Y:S01]  /*0b30*/  LOP3.LUT R18, R4, 0xc, R7, 0x78, !PT ;  /* 0x0000000c04127812 */ /* 0x000fe200078e7807 */
[----:B------:R-:W-:Y:S01]  /*0b40*/  NOP ;  /* 0x0000000000007918 */ /* 0x000fe20000000000 */
[----:B------:R-:W-:Y:S02]  /*0b50*/  LOP3.LUT R17, R8, 0xc, R17, 0x78, !PT ;  /* 0x0000000c08117812 */ /* 0x000fe400078e7811 */
[----:B------:R-:W-:-:S02]  /*0b60*/  ISETP.LT.U32.AND P4, PT, R18, 0x2, !P0 ;  /* 0x000000021200780c */ /* 0x000fc40004781070 */
[----:B------:R-:W-:Y:S02]  /*0b70*/  @P5 LEA.HI R2, R18, R18, RZ, 0x1 ;  /* 0x0000001212025211 */ /* 0x000fe400078f08ff */
[----:B------:R-:W-:Y:S02]  /*0b80*/  SEL R5, RZ, 0x1, !P4 ;  /* 0x00000001ff057807 */ /* 0x000fe40006000000 */
[----:B------:R-:W-:Y:S02]  /*0b90*/  @P5 SHF.R.S32.HI R2, RZ, 0x1, R2 ;  /* 0x00000001ff025819 */ /* 0x000fe40000011402 */
[----:B------:R-:W-:Y:S02]  /*0ba0*/  @P2 LEA.HI R4, R17, R17, RZ, 0x1 ;  /* 0x0000001111042211 */ /* 0x000fe400078f08ff */
[----:B------:R-:W-:Y:S01]  /*0bb0*/  @P5 ISETP.NE.AND P6, PT, R2, R13, PT ;  /* 0x0000000d0200520c */ /* 0x000fe20003fc5270 */
[----:B------:R-:W-:Y:S01]  /*0bc0*/  IMAD.MOV.U32 R2, RZ, RZ, 0x1 ;  /* 0x00000001ff027424 */ /* 0x000fe200078e00ff */
[----:B------:R-:W-:-:S02]  /*0bd0*/  @P2 SHF.R.S32.HI R4, RZ, 0x1, R4 ;  /* 0x00000001ff042819 */ /* 0x000fc40000011404 */
[----:B-----5:R-:W-:Y:S02]  /*0be0*/  ISETP.NE.AND P4, PT, R9, RZ, PT ;  /* 0x000000ff0900720c */ /* 0x020fe40003f85270 */
[----:B------:R-:W-:Y:S02]  /*0bf0*/  @P5 SEL R16, RZ, 0x1, P6 ;  /* 0x00000001ff105807 */ /* 0x000fe40003000000 */
[----:B------:R-:W-:Y:S02]  /*0c00*/  @P2 ISETP.NE.AND P3, PT, R4, R13, PT ;  /* 0x0000000d0400220c */ /* 0x000fe40003f65270 */
[----:B------:R-:W-:Y:S02]  /*0c10*/  ISETP.LT.U32.AND P0, PT, R17, 0x2, !P0 ;  /* 0x000000021100780c */ /* 0x000fe40004701070 */
[----:B------:R-:W-:Y:S02]  /*0c20*/  LOP3.LUT R16, R16, R5, RZ, 0xc0, !PT ;  /* 0x0000000510107212 */ /* 0x000fe400078ec0ff */
[----:B------:R-:W-:-:S02]  /*0c30*/  SEL R5, RZ, 0x1, !P0 ;  /* 0x00000001ff057807 */ /* 0x000fc40004000000 */
[----:B------:R-:W-:Y:S01]  /*0c40*/  @P2 SEL R2, RZ, 0x1, P3 ;  /* 0x00000001ff022807 */ /* 0x000fe20001800000 */
[----:B------:R-:W-:Y:S06]  /*0c50*/  @P4 BRA `(.L_x_177) ;  /* 0x0000000000484947 */ /* 0x000fec0003800000 */
        /* <DEDUP_REMOVED lines=16> */
[----:B------:R1:W0:Y:S02]  /*0d60*/  SYNCS.EXCH.64 URZ, [UR8+0x348c8], UR6 ;  /* 0x0348c806083f75b2 */ /* 0x0002240008000100 */
[----:B-1----:R-:W-:Y:S01]  /*0d70*/  NOP ;  /* 0x0000000000007918 */ /* 0x002fe20000000000 */
.L_x_177:
[----:B------:R-:W-:Y:S01]  /*0d80*/  LOP3.LUT R2, R2, R5, RZ, 0xc0, !PT ;  /* 0x0000000502027212 */ /* 0x000fe200078ec0ff */
[----:B------:R-:W-:Y:S01]  /*0d90*/  NOP ;  /* 0x0000000000007918 */ /* 0x000fe20000000000 */
[----:B------:R-:W-:Y:S05]  /*0da0*/  @!P1 BRA `(.L_x_178) ;  /* 0x0000000000089947 */ /* 0x000fea0003800000 */
[----:B0-234-:R-:W-:Y:S01]  /*0db0*/  UCGABAR_ARV ;  /* 0x00000000000079c7 */ /* 0x01dfe20008000000 */
[----:B------:R-:W-:Y:S05]  /*0dc0*/  BRA `(.L_x_179) ;  /* 0x0000000000047947 */ /* 0x000fea0003800000 */
.L_x_178:
[----:B0-234-:R-:W-:Y:S01]  /*0dd0*/  NOP ;  /* 0x0000000000007918 */ /* 0x01dfe20000000000 */
.L_x_179:
[----:B------:R-:W-:Y:S05]  /*0de0*/  @!P1 BRA `(.L_x_180) ;  /* 0x00000000000c9947 */ /* 0x000fea0003800000 */
[----:B------:R-:W-:Y:S01]  /*0df0*/  UCGABAR_WAIT ;  /* 0x0000000000007dc7 */ /* 0x000fe20008000000 */
[----:B------:R-:W-:Y:S01]  /*0e00*/  CCTL.IVALL ;  /* 0x00000000ff00798f */ /* 0x000fe20002000000 */
[----:B------:R-:W-:Y:S05]  /*0e10*/  BRA `(.L_x_181) ;  /* 0x0000000000047947 */ /* 0x000fea0003800000 */
.L_x_180:
[----:B------:R-:W-:Y:S06]  /*0e20*/  BAR.SYNC.DEFER_BLOCKING 0x0 ;  /* 0x0000000000007b1d */ /* 0x000fec0000010000 */
.L_x_181:
[----:B------:R-:W-:Y:S01]  /*0e30*/  UMOV UR4, 0x1 ;  /* 0x0000000100047882 */ /* 0x000fe20000000000 */
[----:B------:R-:W-:Y:S01]  /*0e40*/  PLOP3.LUT P0, PT, PT, PT, UP0, 0x80, 0x0 ;  /* 0x000000000000781c */ /* 0x000fe20003f0f008 */
[----:B------:R-:W-:Y:S01]  /*0e50*/  USEL UR4, UR4, 0x2, !UP0 ;  /* 0x0000000204047887 */ /* 0x000fe2000c000000 */
[----:B------:R-:W-:-:S05]  /*0e60*/  ULDC.64 UR60, c[0x0][0x208] ;  /* 0x00008200003c7ab9 */ /* 0x000fca0000000a00 */
[----:B------:R-:W-:-:S05]  /*0e70*/  IMAD.U32 R4, RZ, RZ, UR4 ;  /* 0x00000004ff047e24 */ /* 0x000fca000f8e00ff */
[----:B------:R0:W-:Y:S01]  /*0e80*/  STL [R1+0x30], R4 ;  /* 0x0000300401007387 */ /* 0x0001e20000100800 */
[----:B------:R-:W-:Y:S05]  /*0e90*/  @!P0 BRA `(.L_x_182) ;  /* 0x0000007c00948947 */ /* 0x000fea0003800000 */
.L_x_183:
        /* <DEDUP_REMOVED lines=9> */
[----:B0-----:R-:W2:Y:S01]  /*0f30*/  LDL R4, [R1+0x30] ;  /* 0x0000300001047983 */ /* 0x001ea20000100800 */
[----:B------:R-:W-:Y:S01]  /*0f40*/  VIADD R0, R0, 0xffffff80 ;  /* 0xffffff8000007836 */ /* 0x000fe20000000000 */
[----:B------:R-:W-:Y:S01]  /*0f50*/  UMOV UR37, URZ ;  /* 0x0000003f00257c82 */ /* 0x000fe20008000000 */
[----:B------:R-:W-:Y:S01]  /*0f60*/  IMAD.MOV.U32 R192, RZ, RZ, -0x2 ;  /* 0xfffffffeffc07424 */ /* 0x000fe200078e00ff */
[----:B------:R-:W-:Y:S01]  /*0f70*/  UMOV UR36, URZ ;  /* 0x0000003f00247c82 */ /* 0x000fe20008000000 */
[----:B------:R-:W-:Y:S01]  /*0f80*/  IMAD.MOV.U32 R184, RZ, RZ, RZ ;  /* 0x000000ffffb87224 */ /* 0x000fe200078e00ff */
[----:B------:R-:W-:-:S04]  /*0f90*/  SHF.R.S32.HI R3, RZ, 0x1f, R0 ;  /* 0x0000001fff037819 */ /* 0x000fc80000011400 */
[CC--:B------:R-:W-:Y:S02]  /*0fa0*/  LEA.HI R5, R3.reuse, R0.reuse, RZ, 0x7 ;  /* 0x0000000003057211 */ /* 0x0c0fe400078f38ff */
[-C--:B------:R-:W-:Y:S02]  /*0fb0*/  LEA.HI R6, R3, R0.reuse, RZ, 0x4 ;  /* 0x0000000003067211 */ /* 0x080fe400078f20ff */
[----:B------:R-:W-:Y:S02]  /*0fc0*/  LOP3.LUT R7, R5, 0xffffff80, RZ, 0xc0, !PT ;  /* 0xffffff8005077812 */ /* 0x000fe400078ec0ff */
[----:B------:R-:W-:Y:S02]  /*0fd0*/  LOP3.LUT R9, R6, 0x3fffff0, RZ, 0xc0, !PT ;  /* 0x03fffff006097812 */ /* 0x000fe400078ec0ff */
[----:B------:R-:W-:Y:S01]  /*0fe0*/  SHF.R.S32.HI R11, RZ, 0x4, R6 ;  /* 0x00000004ff0b7819 */ /* 0x000fe20000011406 */
[C---:B------:R-:W-:Y:S01]  /*0ff0*/  IMAD.IADD R186, R0.reuse, 0x1, -R7 ;  /* 0x0000000100ba7824 */ /* 0x040fe200078e0a07 */
[CC--:B------:R-:W-:Y:S01]  /*1000*/  LEA.HI R10, R3.reuse, R0.reuse, RZ, 0x2 ;  /* 0x00000000030a7211 */ /* 0x0c0fe200078f10ff */
[----:B------:R-:W-:Y:S01]  /*1010*/  IMAD.IADD R9, R0, 0x1, -R9 ;  /* 0x0000000100097824 */ /* 0x000fe200078e0a09 */
[----:B------:R-:W-:-:S02]  /*1020*/  LEA.HI R185, R3, R0, RZ, 0x3 ;  /* 0x0000000003b97211 */ /* 0x000fc400078f18ff */
[----:B------:R-:W-:Y:S02]  /*1030*/  SHF.R.S32.HI R7, RZ, 0x1f, R186 ;  /* 0x0000001fff077819 */ /* 0x000fe400000114ba */
[----:B------:R-:W-:Y:S02]  /*1040*/  LEA.HI R6, R6, R11, RZ, 0x1 ;  /* 0x0000000b06067211 */ /* 0x000fe400078f08ff */
[----:B------:R-:W-:Y:S02]  /*1050*/  SHF.R.S32.HI R188, RZ, 0x7, R5 ;  /* 0x00000007ffbc7819 */ /* 0x000fe40000011405 */
[----:B------:R-:W-:Y:S02]  /*1060*/  LOP3.LUT R6, R6, 0x1ffffffe, RZ, 0xc0, !PT ;  /* 0x1ffffffe06067812 */ /* 0x000fe400078ec0ff */
[----:B------:R-:W-:Y:S02]  /*1070*/  LOP3.LUT R23, R185, 0xfffffff8, RZ, 0xc0, !PT ;  /* 0xfffffff8b9177812 */ /* 0x000fe400078ec0ff */
[----:B------:R-:W-:Y:S01]  /*1080*/  LEA.HI R5, R5, R188, RZ, 0x1 ;  /* 0x000000bc05057211 */ /* 0x000fe200078f08ff */
[----:B------:R-:W-:Y:S01]  /*1090*/  IMAD.IADD R6, R11, 0x1, -R6 ;  /* 0x000000010b067824 */ /* 0x000fe200078e0a06 */
[----:B------:R-:W-:Y:S01]  /*10a0*/  SHF.R.S32.HI R185, RZ, 0x3, R185 ;  /* 0x00000003ffb97819 */ /* 0x000fe200000114b9 */
[----:B------:R-:W-:Y:S01]  /*10b0*/  IMAD.IADD R23, R0, 0x1, -R23 ;  /* 0x0000000100177824 */ /* 0x000fe200078e0a17 */
[----:B------:R-:W-:-:S03]  /*10c0*/  LOP3.LUT R5, R5, 0x3fffffe, RZ, 0xc0, !PT ;  /* 0x03fffffe05057812 */ /* 0x000fc600078ec0ff */
[----:B------:R-:W-:Y:S02]  /*10d0*/  IMAD.SHL.U32 R19, R23, 0x8, RZ ;  /* 0x0000000817137824 */ /* 0x000fe400078e00ff */
[----:B------:R-:W-:Y:S02]  /*10e0*/  IMAD.IADD R5, R188, 0x1, -R5 ;  /* 0x00000001bc057824 */ /* 0x000fe400078e0a05 */
[----:B------:R-:W-:-:S05]  /*10f0*/  VIADD R22, R19, 0x40 ;  /* 0x0000004013167836 */ /* 0x000fca0000000000 */
[----:B------:R-:W-:Y:S02]  /*1100*/  SHF.R.S32.HI R194, RZ, 0x1f, R22 ;  /* 0x0000001fffc27819 */ /* 0x000fe40000011416 */
[----:B--2---:R-:W-:Y:S02]  /*1110*/  R2UR UR4, R4 ;  /* 0x00000000040472ca */ /* 0x004fe400000e0000 */
[----:B------:R-:W-:Y:S02]  /*1120*/  LEA.HI R4, R3, R0, RZ, 0x5 ;  /* 0x0000000003047211 */ /* 0x000fe400078f28ff */
[----:B------:R-:W-:-:S03]  /*1130*/  LOP3.LUT R3, R10, 0xfffffffc, RZ, 0xc0, !PT ;  /* 0xfffffffc0a037812 */ /* 0x000fc600078ec0ff */
[----:B------:R-:W-:Y:S02]  /*1140*/  IMAD.SHL.U32 R4, R4, 0x20, RZ ;  /* 0x0000002004047824 */ /* 0x000fe400078e00ff */
[----:B------:R-:W-:-:S03]  /*1150*/  IMAD.IADD R10, R0, 0x1, -R3 ;  /* 0x00000001000a7824 */ /* 0x000fc600078e0a03 */
[----:B------:R-:W-:Y:S01]  /*1160*/  LOP3.LUT R8, R4, 0xfffffc00, RZ, 0xc0, !PT ;  /* 0xfffffc0004087812 */ /* 0x000fe200078ec0ff */
[----:B------:R-:W-:Y:S01]  /*1170*/  ULOP3.LUT UR4, UR4, 0x1, URZ, 0xfc, !UPT ;  /* 0x0000000104047892 */ /* 0x000fe2000f8efc3f */
[CC--:B------:R-:W-:Y:S02]  /*1180*/  LEA.HI R4, R7.reuse, R186.reuse, RZ, 0x2 ;  /* 0x000000ba07047211 */ /* 0x0c0fe400078f10ff */
[----:B------:R-:W-:Y:S01]  /*1190*/  LEA.HI R7, R7, R186, RZ, 0x5 ;  /* 0x000000ba07077211 */ /* 0x000fe200078f28ff */
[----:B------:R-:W-:Y:S01]  /*11a0*/  IMAD R9, R9, 0x40, R8 ;  /* 0x0000004009097824 */ /* 0x000fe200078e0208 */
[--C-:B------:R-:W-:Y:S01]  /*11b0*/  SHF.R.S32.HI R8, RZ, 0x2, R4.reuse ;  /* 0x00000002ff087819 */ /* 0x100fe20000011404 */
[----:B------:R-:W-:Y:S01]  /*11c0*/  IMAD.U32 R193, RZ, RZ, UR4 ;  /* 0x00000004ffc17e24 */ /* 0x000fe2000f8e00ff */
[----:B------:R-:W-:Y:S01]  /*11d0*/  SHF.R.S32.HI R13, RZ, 0x1f, R4 ;  /* 0x0000001fff0d7819 */ /* 0x000fe20000011404 */
[----:B------:R-:W-:Y:S01]  /*11e0*/  IMAD R191, R6, 0x8, R9 ;  /* 0x0000000806bf7824 */ /* 0x000fe200078e0209 */
[----:B------:R-:W-:-:S02]  /*11f0*/  LEA.HI R0, R10, R10, RZ, 0x1 ;  /* 0x0000000a0a007211 */ /* 0x000fc400078f08ff */
[----:B------:R-:W-:Y:S02]  /*1200*/  LEA.HI R13, R13, R8, RZ, 0x3 ;  /* 0x000000080d0d7211 */ /* 0x000fe400078f18ff */
[----:B------:R-:W-:Y:S02]  /*1210*/  SHF.R.S32.HI R7, RZ, 0x5, R7 ;  /* 0x00000005ff077819 */ /* 0x000fe40000011407 */
[----:B------:R-:W-:Y:S02]  /*1220*/  LOP3.LUT R13, R13, 0xfffffff8, RZ, 0xc0, !PT ;  /* 0xfffffff80d0d7812 */ /* 0x000fe400078ec0ff */
[----:B------:R-:W-:Y:S02]  /*1230*/  LOP3.LUT R3, R4, 0x7ffffffc, RZ, 0xc0, !PT ;  /* 0x7ffffffc04037812 */ /* 0x000fe400078ec0ff */
[----:B------:R-:W-:Y:S01]  /*1240*/  LOP3.LUT R9, R0, 0x1ffffffe, RZ, 0xc0, !PT ;  /* 0x1ffffffe00097812 */ /* 0x000fe200078ec0ff */
[----:B------:R-:W-:Y:S02]  /*1250*/  IMAD.IADD R8, R8, 0x1, -R13 ;  /* 0x0000000108087824 */ /* 0x000fe400078e0a0d */
[----:B------:R-:W-:-:S02]  /*1260*/  IMAD.IADD R3, R186, 0x1, -R3 ;  /* 0x00000001ba037824 */ /* 0x000fc400078e0a03 */
[----:B------:R-:W-:Y:S02]  /*1270*/  IMAD R8, R7, 0x10, R8 ;  /* 0x0000001007087824 */ /* 0x000fe400078e0208 */
[----:B------:R-:W-:Y:S02]  /*1280*/  IMAD.IADD R190, R10, 0x1, -R9 ;  /* 0x000000010abe7824 */ /* 0x000fe400078e0a09 */
[----:B------:R-:W-:Y:S02]  /*1290*/  IMAD R189, R5, 0x40, R8 ;  /* 0x0000004005bd7824 */ /* 0x000fe400078e0208 */
[----:B------:R-:W-:Y:S02]  /*12a0*/  IMAD R192, R3, R192, 0x80 ;  /* 0x0000008003c07424 */ /* 0x000fe400078e02c0 */
[----:B------:R-:W-:-:S07]  /*12b0*/  IMAD R190, R190, 0x8, R189 ;  /* 0x00000008bebe7824 */ /* 0x000fce00078e02bd */
.L_x_216:
[----:B0-----:R-:W0:Y:S01]  /*12c0*/  SHFL.IDX PT, R0, R188, RZ, 0x1f ;  /* 0x00001fffbc007589 */ /* 0x001e2200000e0000 */
[----:B------:R-:W1:Y:S01]  /*12d0*/  S2UR UR4, SR_CgaCtaId ;  /* 0x00000000000479c3 */ /* 0x000e620000008800 */
[----:B------:R-:W-:Y:S01]  /*12e0*/  ULDC.64 UR8, c[0x0][0x418] ;  /* 0x0001060000087ab9 */ /* 0x000fe20000000a00 */
[----:B------:R-:W-:Y:S01]  /*12f0*/  UMOV UR40, 0x400 ;  /* 0x0000040000287882 */ /* 0x000fe20000000000 */
[----:B------:R-:W-:Y:S01]  /*1300*/  UISETP.NE.U32.AND UP0, UPT, UR8, URZ, UPT ;  /* 0x0000003f0800728c */ /* 0x000fe2000bf05070 */
[----:B------:R-:W-:Y:S01]  /*1310*/  ULDC UR5, c[0x0][0xc38] ;  /* 0x00030e0000057ab9 */ /* 0x000fe20000000800 */
[----:B------:R-:W-:Y:S01]  /*1320*/  ULDC UR6, c[0x0][0x424] ;  /* 0x0001090000067ab9 */ /* 0x000fe20000000800 */
[----:B------:R-:W-:Y:S02]  /*1330*/  UISETP.NE.AND UP1, UPT, UR5, 0x1, UPT ;  /* 0x000000010500788c */ /* 0x000fe4000bf25270 */
[----:B--2---:R-:W2:Y:S01]  /*1340*/  LDC R89, c[0x0][0x2f0] ;  /* 0x0000bc00ff597b82 */ /* 0x004ea20000000800 */
        /* <DEDUP_REMOVED lines=19> */
[----:B----4-:R-:W-:Y:S01]  /*1480*/  SHF.R.S32.HI R3, RZ, 0x1f, R0 ;  /* 0x0000001fff037819 */ /* 0x010fe20000011400 */
        /* <DEDUP_REMOVED lines=10> */
[----:B---3-5:R-:W-:Y:S11]  /*1530*/  @!P0 BRA `(.L_x_184) ;  /* 0x0000000000408947 */ /* 0x028ff60003800000 */
[----:B------:R-:W-:Y:S01]  /*1540*/  MOV R0, 0x0 ;  /* 0x0000000000007802 */ /* 0x000fe20000000f00 */
[----:B------:R-:W-:Y:S01]  /*1550*/  ULDC.64 UR4, c[0x4][0x118] ;  /* 0x0100460000047ab9 */ /* 0x000fe20000000a00 */
[----:B------:R-:W-:Y:S01]  /*1560*/  ULDC.64 UR6, c[0x4][0x98] ;  /* 0x0100260000067ab9 */ /* 0x000fe20000000a00 */
[----:B------:R-:W-:Y:S01]  /*1570*/  IMAD.U32 R4, RZ, RZ, UR4 ;  /* 0x00000004ff047e24 */ /* 0x000fe2000f8e00ff */
[----:B------:R0:W1:Y:S01]  /*1580*/  LDC.64 R14, c[0x4][R0] ;  /* 0x01000000000e7b82 */ /* 0x0000620000000a00 */
[----:B------:R-:W-:Y:S01]  /*1590*/  IMAD.U32 R5, RZ, RZ, UR5 ;  /* 0x00000005ff057e24 */ /* 0x000fe2000f8e00ff */
[----:B------:R-:W-:Y:S01]  /*15a0*/  ULDC.64 UR4, c[0x4][0x120] ;  /* 0x0100480000047ab9 */ /* 0x000fe20000000a00 */
        /* <DEDUP_REMOVED lines=8> */
[----:B-1----:R-:W-:Y:S05]  /*1630*/  CALL.ABS.NOINC R14 ;  /* 0x000000000e007343 */ /* 0x002fea0003c00000 */
.L_x_184:
[----:B------:R-:W-:Y:S02]  /*1640*/  LOP3.LUT R0, R184, 0x1, RZ, 0xc0, !PT ;  /* 0x00000001b8007812 */ /* 0x000fe400078ec0ff */
[----:B------:R-:W-:Y:S02]  /*1650*/  R2UR UR4, R193 ;  /* 0x00000000c10472ca */ /* 0x000fe400000e0000 */
[----:B------:R-:W-:-:S04]  /*1660*/  SHF.L.U32 R0, R0, 0x1f, RZ ;  /* 0x0000001f00007819 */ /* 0x000fc800000006ff */
[----:B------:R-:W0:Y:S07]  /*1670*/  SYNCS.PHASECHK.TRANS64.TRYWAIT P1, [UR40+0x34800], R0 ;  /* 0x03480000ff0075a7 */ /* 0x000e2e0008020168 */
[----:B------:R-:W-:-:S05]  /*1680*/  IMAD.U32 R3, RZ, RZ, UR4 ;  /* 0x00000004ff037e24 */ /* 0x000fca000f8e00ff */
[----:B------:R-:W-:Y:S01]  /*1690*/  ISETP.NE.AND P0, PT, R3, 0x3, PT ;  /* 0x000000030300780c */ /* 0x000fe20003f05270 */
[----:B0-----:R-:W-:-:S12]  /*16a0*/  @!P1 BRA `(.L_x_185) ;  /* 0x000000bc00c49947 */ /* 0x001fd80003800000 */
.L_x_314:
[----:B------:R-:W-:Y:S05]  /*16b0*/  @!P0 BRA `(.L_x_186) ;  /* 0x0000000000048947 */ /* 0x000fea0003800000 */
[----:B------:R-:W-:Y:S01]  /*16c0*/  BPT.TRAP 0x1 ;  /* 0x000000040000795c */ /* 0x000fe20000300000 */
.L_x_186:
[----:B0-----:R-:W-:Y:S02]  /*16d0*/  IMAD.U32 R0, RZ, RZ, UR36 ;  /* 0x00000024ff007e24 */ /* 0x001fe4000f8e00ff */
[----:B------:R-:W-:-:S03]  /*16e0*/  IMAD.U32 R3, RZ, RZ, UR37 ;  /* 0x00000025ff037e24 */ /* 0x000fc6000f8e00ff */
[----:B------:R-:W-:Y:S02]  /*16f0*/  LEA R0, R0, UR40, 0x3 ;  /* 0x0000002800007c11 */ /* 0x000fe4000f8e18ff */
[----:B------:R-:W-:-:S04]  /*1700*/  SHF.L.U32 R3, R3, 0x1f, RZ ;  /* 0x0000001f03037819 */ /* 0x000fc800000006ff */
[----:B------:R0:W1:Y:S01]  /*1710*/  SYNCS.PHASECHK.TRANS64.TRYWAIT P1, [R0+URZ+0x34830], R3 ;  /* 0x03483003000075a7 */ /* 0x000062000802017f */
[----:B------:R-:W-:Y:S05]  /*1720*/  @!P0 BRA `(.L_x_187) ;  /* 0x0000000000048947 */ /* 0x000fea0003800000 */
[----:B------:R-:W-:Y:S01]  /*1730*/  BPT.TRAP 0x1 ;  /* 0x000000040000795c */ /* 0x000fe20000300000 */
.L_x_187:
[----:B-1----:R-:W-:Y:S05]  /*1740*/  @P1 BRA `(.L_x_188) ;  /* 0x0000000000081947 */ /* 0x002fea0003800000 */
[----:B------:R-:W1:Y:S02]  /*1750*/  SYNCS.PHASECHK.TRANS64.TRYWAIT P1, [R0+URZ+0x34830], R3 ;  /* 0x03483003000075a7 */ /* 0x000e64000802017f */
[----:B-1----:R-:W-:Y:S05]  /*1760*/  @!P1 BRA `(.L_x_189) ;  /* 0x000000bc00ac9947 */ /* 0x002fea0003800000 */
.L_x_188:
[----:B------:R-:W-:Y:S05]  /*1770*/  WARPSYNC.ALL ;  /* 0x0000000000007948 */ /* 0x000fea0003800000 */
[----:B------:R-:W-:Y:S01]  /*1780*/  UIADD3 UR40, UR40, 0x1c400, URZ ;  /* 0x0001c40028287890 */ /* 0x000fe2000fffe03f */
[----:B------:R-:W-:Y:S01]  /*1790*/  WARPGROUP.ARRIVE ;  /* 0x00000000000079c5 */ /* 0x000fe20000000000 */
[----:B------:R-:W-:Y:S02]  /*17a0*/  ULOP3.LUT UR4, UR41, 0x10000, URZ, 0xfc, !UPT ;  /* 0x0001000029047892 */ /* 0x000fe4000f8efc3f */
[----:B------:R-:W-:Y:S01]  /*17b0*/  USHF.R.U32.HI UR40, URZ, 0x4, UR40 ;  /* 0x000000043f287899 */ /* 0x000fe20008011628 */
[----:B------:R-:W-:Y:S01]  /*17c0*/  UMOV UR13, 0x40000040 ;  /* 0x40000040000d7882 */ /* 0x000fe20000000000 */
[----:B------:R-:W-:-:S02]  /*17d0*/  UMOV UR15, 0x40000040 ;  /* 0x40000040000f7882 */ /* 0x000fc40000000000 */
[----:B------:R-:W-:Y:S01]  /*17e0*/  ULOP3.LUT UR10, UR40, 0x3fff, URZ, 0xc0, !UPT ;  /* 0x00003fff280a7892 */ /* 0x000fe2000f8ec03f */
[----:B------:R-:W-:Y:S01]  /*17f0*/  IMAD.U32 R5, RZ, RZ, UR13 ;  /* 0x0000000dff057e24 */ /* 0x000fe2000f8e00ff */
[----:B------:R-:W-:Y:S01]  /*1800*/  UMOV UR12, UR4 ;  /* 0x00000004000c7c82 */ /* 0x000fe20008000000 */
[----:B------:R-:W-:Y:S01]  /*1810*/  UIADD3 UR6, UR4, 0x2, URZ ;  /* 0x0000000204067890 */ /* 0x000fe2000fffe03f */
[----:B------:R-:W-:Y:S01]  /*1820*/  IMAD.U32 R4, RZ, RZ, UR12 ;  /* 0x0000000cff047e24 */ /* 0x000fe2000f8e00ff */
[----:B------:R-:W-:Y:S02]  /*1830*/  ULOP3.LUT UR10, UR10, 0x10000, URZ, 0xfc, !UPT ;  /* 0x000100000a0a7892 */ /* 0x000fe4000f8efc3f */
[----:B------:R-:W-:Y:S02]  /*1840*/  UIADD3 UR56, UR4, 0x4, URZ ;  /* 0x0000000404387890 */ /* 0x000fe4000fffe03f */
[----:B------:R-:W-:Y:S01]  /*1850*/  UIMAD UR5, UR36, 0xc00, UR10 ;  /* 0x00000c00240578a4 */ /* 0x000fe2000f8e020a */
[----:B------:R-:W-:Y:S01]  /*1860*/  UMOV UR57, 0x40000040 ;  /* 0x4000004000397882 */ /* 0x000fe20000000000 */
[----:B------:R-:W-:-:S02]  /*1870*/  UMOV UR59, 0x40000040 ;  /* 0x40000040003b7882 */ /* 0x000fc40000000000 */
[----:B------:R-:W-:Y:S02]  /*1880*/  UIADD3 UR7, UR5, 0x2, URZ ;  /* 0x0000000205077890 */ /* 0x000fe4000fffe03f */
[----:B------:R-:W-:Y:S02]  /*1890*/  UIADD3 UR58, UR5, 0x4, URZ ;  /* 0x00000004053a7890 */ /* 0x000fe4000fffe03f */
        /* <DEDUP_REMOVED lines=12> */
[----:B------:R-:W-:-:S02]  /*1960*/  UIADD3 UR16, UR4, 0x402, URZ ;  /* 0x0000040204107890 */ /* 0x000fc4000fffe03f */
[----:B------:R-:W-:Y:S01]  /*1970*/  UIADD3 UR18, UR5, 0x402, URZ ;  /* 0x0000040205127890 */ /* 0x000fe2000fffe03f */
[----:B------:R-:W-:Y:S01]  /*1980*/  UMOV UR17, 0x40000040 ;  /* 0x4000004000117882 */ /* 0x000fe20000000000 */
[----:B------:R-:W-:Y:S01]  /*1990*/  UMOV UR19, 0x40000040 ;  /* 0x4000004000137882 */ /* 0x000fe20000000000 */
[----:B------:R-:W-:Y:S02]  /*19a0*/  UIADD3 UR20, UR4, 0x404, URZ ;  /* 0x0000040404147890 */ /* 0x000fe4000fffe03f */
[----:B------:R-:W-:Y:S01]  /*19b0*/  UIADD3 UR22, UR5, 0x404, URZ ;  /* 0x0000040405167890 */ /* 0x000fe2000fffe03f */
[----:B------:R-:W-:Y:S01]  /*19c0*/  UMOV UR21, 0x40000040 ;  /* 0x4000004000157882 */ /* 0x000fe20000000000 */
[----:B------:R-:W-:Y:S01]  /*19d0*/  UMOV UR23, 0x40000040 ;  /* 0x4000004000177882 */ /* 0x000fe20000000000 */
[----:B------:R-:W-:Y:S02]  /*19e0*/  UIADD3 UR24, UR4, 0x406, URZ ;  /* 0x0000040604187890 */ /* 0x000fe4000fffe03f */
[----:B------:R-:W-:Y:S01]  /*19f0*/  UIADD3 UR26, UR5, 0x406, URZ ;  /* 0x00000406051a7890 */ /* 0x000fe2000fffe03f */
[----:B------:R-:W-:Y:S01]  /*1a00*/  UMOV UR25, 0x40000040 ;  /* 0x4000004000197882 */ /* 0x000fe20000000000 */
[----:B------:R-:W-:Y:S01]  /*1a10*/  UMOV UR27, 0x40000040 ;  /* 0x40000040001b7882 */ /* 0x000fe20000000000 */
        /* <DEDUP_REMOVED lines=16> */
[----:B------:R-:W-:Y:S02]  /*1b20*/  WARPGROUP.DEPBAR.LE gsb0, 0x0 ;  /* 0x00008000000079c5 */ /* 0x000fe40000010000 */
[----:B------:R-:W-:-:S06]  /*1b30*/  WARPGROUP.ARRIVE ;  /* 0x00000000000079c5 */ /* 0x000fcc0000000000 */
[----:B------:R-:W-:Y:S01]  /*1b40*/  HGMMA.64x128x16.F32 R24, gdesc[UR12], R24, gsb0 ;  /* 0x01e000000c1879f0 */ /* 0x000fe20008000818 */
[----:B------:R-:W-:Y:S02]  /*1b50*/  UIADD3 UR12, UR4, 0x400, URZ ;  /* 0x00000400040c7890 */ /* 0x000fe4000fffe03f */
[----:B------:R-:W-:Y:S01]  /*1b60*/  UIADD3 UR14, UR5, 0x400, URZ ;  /* 0x00000400050e7890 */ /* 0x000fe2000fffe03f */
[----:B------:R-:W-:Y:S01]  /*1b70*/  UMOV UR13, 0x40000040 ;  /* 0x40000040000d7882 */ /* 0x000fe20000000000 */
        /* <DEDUP_REMOVED lines=34> */
.L_x_190:
[----:B------:R-:W-:Y:S01]  /*1da0*/  ULDC UR4, c[0x0][0x9d8] ;  /* 0x0002760000047ab9 */ /* 0x000fe20000000800 */
[----:B------:R-:W-:Y:S02]  /*1db0*/  IMAD.IADD R12, R192, 0x1, R89 ;  /* 0x00000001c00c7824 */ /* 0x000fe400078e0259 */
[----:B------:R-:W-:Y:S01]  /*1dc0*/  FMUL.FTZ R24, R24, UR4 ;  /* 0x0000000418187c20 */ /* 0x000fe20008410000 */
[----:B------:R-:W-:Y:S01]  /*1dd0*/  FMUL.FTZ R25, R25, UR4 ;  /* 0x0000000419197c20 */ /* 0x000fe20008410000 */
[----:B------:R-:W-:Y:S01]  /*1de0*/  FMUL.FTZ R28, R28, UR4 ;  /* 0x000000041c1c7c20 */ /* 0x000fe20008410000 */
[----:B------:R-:W-:Y:S01]  /*1df0*/  FMUL.FTZ R29, R29, UR4 ;  /* 0x000000041d1d7c20 */ /* 0x000fe20008410000 */
[----:B------:R-:W-:Y:S01]  /*1e00*/  FMUL.FTZ R32, R32, UR4 ;  /* 0x0000000420207c20 */ /* 0x000fe20008410000 */
[----:B------:R-:W-:Y:S01]  /*1e10*/  IMAD R12, R195, -0x80, R12 ;  /* 0xffffff80c30c7824 */ /* 0x000fe200078e020c */
[----:B------:R-:W2:Y:S01]  /*1e20*/  MUFU.TANH R24, R24 ;  /* 0x0000001800187308 */ /* 0x000ea20000002400 */
[----:B------:R-:W-:Y:S01]  /*1e30*/  FMUL.FTZ R33, R33, UR4 ;  /* 0x0000000421217c20 */ /* 0x000fe20008410000 */
[----:B------:R-:W-:Y:S01]  /*1e40*/  FMUL.FTZ R26, R26, UR4 ;  /* 0x000000041a1a7c20 */ /* 0x000fe20008410000 */
[----:B------:R-:W-:Y:S01]  /*1e50*/  FMUL.FTZ R36, R36, UR4 ;  /* 0x0000000424247c20 */ /* 0x000fe20008410000 */
[C---:B------:R-:W-:Y:S01]  /*1e60*/  ISETP.GT.AND P2, PT, R12.reuse, RZ, PT ;  /* 0x000000ff0c00720c */ /* 0x040fe20003f44270 */
[----:B------:R-:W-:Y:S01]  /*1e70*/  FMUL.FTZ R27, R27, UR4 ;  /* 0x000000041b1b7c20 */ /* 0x000fe20008410000 */
[C---:B------:R-:W-:Y:S01]  /*1e80*/  ISETP.GT.AND P1, PT, R12.reuse, 0x1, PT ;  /* 0x000000010c00780c */ /* 0x040fe20003f24270 */
[----:B------:R-:W-:Y:S01]  /*1e90*/  FMUL.FTZ R37, R37, UR4 ;  /* 0x0000000425257c20 */ /* 0x000fe20008410000 */
[----:B------:R-:W3:Y:S01]  /*1ea0*/  MUFU.TANH R25, R25 ;  /* 0x0000001900197308 */ /* 0x000ee20000002400 */
[----:B------:R-:W-:Y:S01]  /*1eb0*/  ISETP.GT.AND P6, PT, R12, 0x8, PT ;  /* 0x000000080c00780c */ /* 0x000fe20003fc4270 */
[----:B------:R-:W-:Y:S01]  /*1ec0*/  FMUL.FTZ R30, R30, UR4 ;  /* 0x000000041e1e7c20 */ /* 0x000fe20008410000 */
[----:B------:R-:W-:Y:S01]  /*1ed0*/  ISETP.GT.AND P5, PT, R12, 0x9, PT ;  /* 0x000000090c00780c */ /* 0x000fe20003fa4270 */
[----:B------:R-:W-:Y:S01]  /*1ee0*/  FMUL.FTZ R40, R40, UR4 ;  /* 0x0000000428287c20 */ /* 0x000fe20008410000 */
[----:B------:R-:W-:Y:S01]  /*1ef0*/  FMUL.FTZ R31, R31, UR4 ;  /* 0x000000041f1f7c20 */ /* 0x000fe20008410000 */
[----:B------:R-:W-:Y:S01]  /*1f00*/  FMUL.FTZ R34, R34, UR4 ;  /* 0x0000000422227c20 */ /* 0x000fe20008410000 */
[----:B------:R-:W-:Y:S01]  /*1f10*/  ISETP.GT.AND P4, PT, R12, 0x10, PT ;  /* 0x000000100c00780c */ /* 0x000fe20003f84270 */
[----:B------:R-:W4:Y:S01]  /*1f20*/  MUFU.TANH R28, R28 ;  /* 0x0000001c001c7308 */ /* 0x000f220000002400 */
[----:B--2---:R-:W-:Y:S01]  /*1f30*/  FSEL R14, R24, -INF , P2 ;  /* 0xff800000180e7808 */ /* 0x004fe20001000000 */
[----:B------:R-:W-:Y:S01]  /*1f40*/  FMUL.FTZ R41, R41, UR4 ;  /* 0x0000000429297c20 */ /* 0x000fe20008410000 */
[----:B------:R-:W-:Y:S01]  /*1f50*/  ISETP.GT.AND P3, PT, R12, 0x11, PT ;  /* 0x000000110c00780c */ /* 0x000fe20003f64270 */
[----:B------:R-:W-:Y:S01]  /*1f60*/  FMUL.FTZ R44, R44, UR4 ;  /* 0x000000042c2c7c20 */ /* 0x000fe20008410000 */
[----:B------:R-:W-:Y:S01]  /*1f70*/  FMUL.FTZ R35, R35, UR4 ;  /* 0x0000000423237c20 */ /* 0x000fe20008410000 */
[----:B------:R-:W-:Y:S01]  /*1f80*/  FMUL.FTZ R38, R38, UR4 ;  /* 0x0000000426267c20 */ /* 0x000fe20008410000 */
[----:B------:R-:W-:Y:S01]  /*1f90*/  FMUL.FTZ R45, R45, UR4 ;  /* 0x000000042d2d7c20 */ /* 0x000fe20008410000 */
[----:B------:R-:W2:Y:S01]  /*1fa0*/  MUFU.TANH R29, R29 ;  /* 0x0000001d001d7308 */ /* 0x000ea20000002400 */
[----:B---3--:R-:W-:Y:S01]  /*1fb0*/  FSEL R25, R25, -INF , P1 ;  /* 0xff80000019197808 */ /* 0x008fe20000800000 */
[----:B------:R-:W-:Y:S01]  /*1fc0*/  FMUL.FTZ R48, R48, UR4 ;  /* 0x0000000430307c20 */ /* 0x000fe20008410000 */
[----:B------:R-:W-:Y:S01]  /*1fd0*/  FMUL.FTZ R39, R39, UR4 ;  /* 0x0000000427277c20 */ /* 0x000fe20008410000 */
[----:B------:R-:W-:Y:S01]  /*1fe0*/  FMUL.FTZ R42, R42, UR4 ;  /* 0x000000042a2a7c20 */ /* 0x000fe20008410000 */
[----:B------:R-:W-:Y:S01]  /*1ff0*/  FMNMX.FTZ R9, R14, R25, !PT ;  /* 0x000000190e097209 */ /* 0x000fe20007810000 */
[----:B------:R-:W-:Y:S01]  /*2000*/  FMUL.FTZ R49, R49, UR4 ;  /* 0x0000000431317c20 */ /* 0x000fe20008410000 */
[----:B------:R-:W-:Y:S01]  /*2010*/  FMUL.FTZ R43, R43, UR4 ;  /* 0x000000042b2b7c20 */ /* 0x000fe20008410000 */
[----:B------:R-:W3:Y:S01]  /*2020*/  MUFU.TANH R32, R32 ;  /* 0x0000002000207308 */ /* 0x000ee20000002400 */
[----:B----4-:R-:W-:Y:S01]  /*2030*/  FSEL R88, R28, -INF , P6 ;  /* 0xff8000001c587808 */ /* 0x010fe20003000000 */
[----:B------:R-:W-:Y:S01]  /*2040*/  FMUL.FTZ R52, R52, UR4 ;  /* 0x0000000434347c20 */ /* 0x000fe20008410000 */
[----:B------:R-:W-:Y:S01]  /*2050*/  FMUL.FTZ R46, R46, UR4 ;  /* 0x000000042e2e7c20 */ /* 0x000fe20008410000 */
[----:B------:R-:W-:Y:S01]  /*2060*/  FMUL.FTZ R53, R53, UR4 ;  /* 0x0000000435357c20 */ /* 0x000fe20008410000 */
[----:B------:R-:W-:Y:S01]  /*2070*/  FMNMX.FTZ R9, R88, R9, !PT ;  /* 0x0000000958097209 */ /* 0x000fe20007810000 */
[----:B------:R-:W-:Y:S01]  /*2080*/  FMUL.FTZ R47, R47, UR4 ;  /* 0x000000042f2f7c20 */ /* 0x000fe20008410000 */
[----:B------:R-:W-:Y:S01]  /*2090*/  FMUL.FTZ R56, R56, UR4 ;  /* 0x0000000438387c20 */ /* 0x000fe20008410000 */
[----:B------:R-:W4:Y:S01]  /*20a0*/  MUFU.TANH R8, R26 ;  /* 0x0000001a00087308 */ /* 0x000f220000002400 */
        /* <DEDUP_REMOVED lines=15> */
[----:B01----:R-:W0:Y:S01]  /*21a0*/  MUFU.TANH R3, R27 ;  /* 0x0000001b00037308 */ /* 0x003e220000002400 */
[----:B----4-:R-:W-:Y:S01]  /*21b0*/  FSEL R8, R8, -INF , P2 ;  /* 0xff80000008087808 */ /* 0x010fe20001000000 */
        /* <DEDUP_REMOVED lines=29> */
[----:B------:R-:W-:Y:S01]  /*2390*/  ULDC UR5, c[0x0][0x988] ;  /* 0x0002620000057ab9 */ /* 0x000fe20000000800 */
[----:B------:R-:W1:Y:S01]  /*23a0*/  MUFU.TANH R20, R31 ;  /* 0x0000001f00147308 */ /* 0x000e620000002400 */
[----:B--2---:R-:W-:Y:S01]  /*23b0*/  FSEL R10, R10, -INF , P6 ;  /* 0xff8000000a0a7808 */ /* 0x004fe20003000000 */
[----:B------:R-:W-:Y:S01]  /*23c0*/  FMUL.FTZ R78, R78, UR4 ;  /* 0x000000044e4e7c20 */ /* 0x000fe20008410000 */
[----:B------:R-:W-:Y:S01]  /*23d0*/  ISETP.GT.AND P6, PT, R12, 0x20, PT ;  /* 0x000000200c00780c */ /* 0x000fe20003fc4270 */
[----:B------:R-:W-:Y:S01]  /*23e0*/  FMUL.FTZ R79, R79, UR4 ;  /* 0x000000044f4f7c20 */ /* 0x000fe20008410000 */
[----:B------:R-:W-:Y:S01]  /*23f0*/  P2R R11, PR, RZ, 0x1 ;  /* 0x00000001ff0b7803 */ /* 0x000fe20000000000 */
[----:B------:R-:W-:Y:S01]  /*2400*/  FMUL.FTZ R82, R82, UR4 ;  /* 0x0000000452527c20 */ /* 0x000fe20008410000 */
[----:B------:R-:W-:Y:S01]  /*2410*/  FMUL.FTZ R83, R83, UR4 ;  /* 0x0000000453537c20 */ /* 0x000fe20008410000 */
[----:B------:R-:W2:Y:S01]  /*2420*/  MUFU.TANH R40, R40 ;  /* 0x0000002800287308 */ /* 0x000ea20000002400 */
[----:B0-----:R-:W-:Y:S01]  /*2430*/  FSEL R98, R37, -INF , P1 ;  /* 0xff80000025627808 */ /* 0x001fe20000800000 */
[----:B------:R-:W-:Y:S01]  /*2440*/  FMUL.FTZ R86, R86, UR4 ;  /* 0x0000000456567c20 */ /* 0x000fe20008410000 */
[----:B------:R-:W-:Y:S01]  /*2450*/  FMUL.FTZ R87, R87, UR4 ;  /* 0x0000000457577c20 */ /* 0x000fe20008410000 */
[----:B------:R-:W-:-:S02]  /*2460*/  CS2R R150, SRZ ;  /* 0x0000000000967805 */ /* 0x000fc4000001ff00 */
[----:B------:R-:W-:Y:S02]  /*2470*/  FMNMX.FTZ R9, R98, R9, !PT ;  /* 0x0000000962097209 */ /* 0x000fe40007810000 */
[----:B------:R-:W-:Y:S02]  /*2480*/  CS2R R148, SRZ ;  /* 0x0000000000947805 */ /* 0x000fe4000001ff00 */
[----:B------:R-:W-:Y:S01]  /*2490*/  CS2R R146, SRZ ;  /* 0x0000000000927805 */ /* 0x000fe2000001ff00 */
[----:B------:R-:W0:Y:S01]  /*24a0*/  MUFU.TANH R34, R34 ;  /* 0x0000002200227308 */ /* 0x000e220000002400 */
[----:B-1----:R-:W-:Y:S02]  /*24b0*/  FSEL R20, R20, -INF , P5 ;  /* 0xff80000014147808 */ /* 0x002fe40002800000 */
[----:B------:R-:W-:Y:S02]  /*24c0*/  CS2R R144, SRZ ;  /* 0x0000000000907805 */ /* 0x000fe4000001ff00 */
[----:B------:R-:W-:-:S02]  /*24d0*/  ISETP.GT.AND P5, PT, R12, 0x21, PT ;  /* 0x000000210c00780c */ /* 0x000fc40003fa4270 */
[----:B------:R-:W-:Y:S02]  /*24e0*/  CS2R R142, SRZ ;  /* 0x00000000008e7805 */ /* 0x000fe4000001ff00 */
[----:B------:R-:W-:Y:S02]  /*24f0*/  CS2R R140, SRZ ;  /* 0x00000000008c7805 */ /* 0x000fe4000001ff00 */
[----:B------:R-:W-:Y:S01]  /*2500*/  CS2R R138, SRZ ;  /* 0x00000000008a7805 */ /* 0x000fe2000001ff00 */
[----:B------:R-:W1:Y:S01]  /*2510*/  MUFU.TANH R41, R41 ;  /* 0x0000002900297308 */ /* 0x000e620000002400 */
[----:B--2---:R-:W-:-:S04]  /*2520*/  FSEL R100, R40, -INF , P6 ;  /* 0xff80000028647808 */ /* 0x004fc80003000000 */
[----:B------:R-:W-:-:S03]  /*2530*/  FMNMX.FTZ R9, R100, R9, !PT ;  /* 0x0000000964097209 */ /* 0x000fc60007810000 */
[----:B------:R-:W2:Y:S01]  /*2540*/  MUFU.TANH R26, R35 ;  /* 0x00000023001a7308 */ /* 0x000ea20000002400 */
[----:B0-----:R-:W-:Y:S02]  /*2550*/  FSEL R24, R34, -INF , P4 ;  /* 0xff80000022187808 */ /* 0x001fe40002000000 */
[----:B------:R-:W-:-:S05]  /*2560*/  ISETP.GT.AND P4, PT, R12, 0x28, PT ;  /* 0x000000280c00780c */ /* 0x000fca0003f84270 */
[----:B------:R-:W0:Y:S01]  /*2570*/  MUFU.TANH R44, R44 ;  /* 0x0000002c002c7308 */ /* 0x000e220000002400 */
[----:B-1----:R-:W-:-:S04]  /*2580*/  FSEL R102, R41, -INF , P5 ;  /* 0xff80000029667808 */ /* 0x002fc80002800000 */
[----:B------:R-:W-:-:S03]  /*2590*/  FMNMX.FTZ R9, R102, R9, !PT ;  /* 0x0000000966097209 */ /* 0x000fc60007810000 */
[----:B------:R-:W1:Y:S01]  /*25a0*/  MUFU.TANH R38, R38 ;  /* 0x0000002600267308 */ /* 0x000e620000002400 */
[----:B--2---:R-:W-:Y:S02]  /*25b0*/  FSEL R26, R26, -INF , P3 ;  /* 0xff8000001a1a7808 */ /* 0x004fe40001800000 */
[----:B------:R-:W-:-:S05]  /*25c0*/  ISETP.GT.AND P3, PT, R12, 0x29, PT ;  /* 0x000000290c00780c */ /* 0x000fca0003f64270 */
[----:B------:R-:W2:Y:S01]  /*25d0*/  MUFU.TANH R45, R45 ;  /* 0x0000002d002d7308 */ /* 0x000ea20000002400 */
[----:B0-----:R-:W-:-:S04]  /*25e0*/  FSEL R104, R44, -INF , P4 ;  /* 0xff8000002c687808 */ /* 0x001fc80002000000 */
[----:B------:R-:W-:-:S03]  /*25f0*/  FMNMX.FTZ R9, R104, R9, !PT ;  /* 0x0000000968097209 */ /* 0x000fc60007810000 */
[----:B------:R-:W0:Y:S01]  /*2600*/  MUFU.TANH R30, R39 ;  /* 0x00000027001e7308 */ /* 0x000e220000002400 */
[----:B-1----:R-:W-:Y:S02]  /*2610*/  FSEL R28, R38, -INF , P2 ;  /* 0xff800000261c7808 */ /* 0x002fe40001000000 */
[----:B------:R-:W-:-:S05]  /*2620*/  ISETP.GT.AND P2, PT, R12, 0x30, PT ;  /* 0x000000300c00780c */ /* 0x000fca0003f44270 */
        /* <DEDUP_REMOVED lines=118> */
[----:B--2---:R-:W-:-:S04]  /*2d90*/  FSEL R136, R85, -INF , P1 ;  /* 0xff80000055887808 */ /* 0x004fc80000800000 */
[----:B------:R-:W-:Y:S01]  /*2da0*/  FMNMX.FTZ R13, R136, R9, !PT ;  /* 0x00000009880d7209 */ /* 0x000fe20007810000 */
[----:B------:R-:W-:Y:S02]  /*2db0*/  IMAD.U32 R9, RZ, RZ, UR5 ;  /* 0x00000005ff097e24 */ /* 0x000fe4000f8e00ff */
[----:B------:R-:W2:Y:S01]  /*2dc0*/  MUFU.TANH R82, R82 ;  /* 0x0000005200527308 */ /* 0x000ea20000002400 */
[----:B0-----:R-:W-:Y:S01]  /*2dd0*/  FSEL R78, R78, -INF , P6 ;  /* 0xff8000004e4e7808 */ /* 0x001fe20003000000 */
[----:B------:R-:W0:Y:S06]  /*2de0*/  SHFL.BFLY PT, R12, R13, 0x2, 0x1f ;  /* 0x0c401f000d0c7f89 */ /* 0x000e2c00000e0000 */
[----:B------:R-:W3:Y:S01]  /*2df0*/  MUFU.TANH R83, R83 ;  /* 0x0000005300537308 */ /* 0x000ee20000002400 */
[----:B-1----:R-:W-:-:S07]  /*2e00*/  FSEL R70, R79, -INF , P5 ;  /* 0xff8000004f467808 */ /* 0x002fce0002800000 */
[----:B------:R-:W1:Y:S01]  /*2e10*/  MUFU.TANH R86, R86 ;  /* 0x0000005600567308 */ /* 0x000e620000002400 */
[----:B--2---:R-:W-:-:S07]  /*2e20*/  FSEL R82, R82, -INF , P4 ;  /* 0xff80000052527808 */ /* 0x004fce0002000000 */
[----:B------:R-:W2:Y:S01]  /*2e30*/  MUFU.TANH R87, R87 ;  /* 0x0000005700577308 */ /* 0x000ea20000002400 */
[----:B---3--:R-:W-:Y:S02]  /*2e40*/  FSEL R74, R83, -INF , P3 ;  /* 0xff800000534a7808 */ /* 0x008fe40001800000 */
[----:B0-----:R-:W-:-:S05]  /*2e50*/  FMNMX.FTZ R15, R13, R12, !PT ;  /* 0x0000000c0d0f7209 */ /* 0x001fca0007810000 */
[----:B------:R-:W0:Y:S01]  /*2e60*/  SHFL.BFLY PT, R12, R15, 0x1, 0x1f ;  /* 0x0c201f000f0c7f89 */ /* 0x000e2200000e0000 */
[----:B-1----:R-:W-:Y:S02]  /*2e70*/  FSEL R86, R86, -INF , P2 ;  /* 0xff80000056567808 */ /* 0x002fe40001000000 */
[----:B------:R-:W-:Y:S02]  /*2e80*/  ISETP.GE.AND P2, PT, R89, 0x81, PT ;  /* 0x000000815900780c */ /* 0x000fe40003f46270 */
[----:B0-----:R-:W-:Y:S02]  /*2e90*/  FMNMX.FTZ R12, R15, R12, !PT ;  /* 0x0000000c0f0c7209 */ /* 0x001fe40007810000 */
        /* <DEDUP_REMOVED lines=11> */
[----:B--2---:R-:W-:Y:S01]  /*2f50*/  FSEL R88, R87, -INF , P1 ;  /* 0xff80000057587808 */ /* 0x004fe20000800000 */
        /* <DEDUP_REMOVED lines=26> */
[----:B------:R-:W2:Y:S01]  /*3100*/  MUFU.EX2 R13, R13 ;  /* 0x0000000d000d7308 */ /* 0x000ea20000000800 */
        /* <DEDUP_REMOVED lines=15> */
[----:B------:R4:W5:Y:S01]  /*3200*/  MUFU.EX2 R15, R94 ;  /* 0x0000005e000f7308 */ /* 0x0009620000000800 */
[----:B------:R-:W-:Y:S01]  /*3210*/  FFMA.FTZ R84, R84, R9, -R45 ;  /* 0x0000000954547223 */ /* 0x000fe2000001082d */
[----:B------:R-:W-:-:S02]  /*3220*/  CS2R R128, SRZ ;  /* 0x0000000000807805 */ /* 0x000fc4000001ff00 */
[----:B------:R-:W-:Y:S02]  /*3230*/  FMNMX.FTZ R29, R50, R27, !PT ;  /* 0x0000001b321d7209 */ /* 0x000fe40007810000 */
[----:B------:R-:W-:Y:S02]  /*3240*/  CS2R R126, SRZ ;  /* 0x00000000007e7805 */ /* 0x000fe4000001ff00 */
[----:B------:R-:W-:Y:S02]  /*3250*/  CS2R R124, SRZ ;  /* 0x00000000007c7805 */ /* 0x000fe4000001ff00 */
[----:B------:R-:W-:Y:S02]  /*3260*/  CS2R R120, SRZ ;  /* 0x0000000000787805 */ /* 0x000fe4000001ff00 */
[----:B------:R-:W-:Y:S01]  /*3270*/  FMNMX.FTZ R29, R52, R29, !PT ;  /* 0x0000001d341d7209 */ /* 0x000fe20007810000 */
[----:B------:R-:W5:Y:S01]  /*3280*/  MUFU.EX2 R178, R178 ;  /* 0x000000b200b27308 */ /* 0x000f620000000800 */
[----:B------:R-:W-:-:S02]  /*3290*/  CS2R R116, SRZ ;  /* 0x0000000000747805 */ /* 0x000fc4000001ff00 */
[----:B------:R-:W-:Y:S02]  /*32a0*/  CS2R R112, SRZ ;  /* 0x0000000000707805 */ /* 0x000fe4000001ff00 */
[----:B------:R-:W-:Y:S02]  /*32b0*/  FMNMX.FTZ R29, R54, R29, !PT ;  /* 0x0000001d361d7209 */ /* 0x000fe40007810000 */
[----:B------:R-:W-:Y:S02]  /*32c0*/  CS2R R108, SRZ ;  /* 0x00000000006c7805 */ /* 0x000fe4000001ff00 */
[----:B------:R-:W-:Y:S02]  /*32d0*/  CS2R R104, SRZ ;  /* 0x0000000000687805 */ /* 0x000fe4000001ff00 */
[----:B------:R-:W-:Y:S02]  /*32e0*/  CS2R R100, SRZ ;  /* 0x0000000000647805 */ /* 0x000fe4000001ff00 */
[----:B------:R-:W-:Y:S01]  /*32f0*/  FMNMX.FTZ R29, R56, R29, !PT ;  /* 0x0000001d381d7209 */ /* 0x000fe20007810000 */
[----:B------:R0:W-:Y:S01]  /*3300*/  MUFU.EX2 R21, R98 ;  /* 0x0000006200157308 */ /* 0x0001e20000000800 */
[----:B------:R-:W-:-:S02]  /*3310*/  CS2R R96, SRZ ;  /* 0x0000000000607805 */ /* 0x000fc4000001ff00 */
[----:B----4-:R-:W-:Y:S02]  /*3320*/  CS2R R94, SRZ ;  /* 0x00000000005e7805 */ /* 0x010fe4000001ff00 */
[----:B------:R-:W-:Y:S02]  /*3330*/  FMNMX.FTZ R31, R58, R29, !PT ;  /* 0x0000001d3a1f7209 */ /* 0x000fe40007810000 */
[----:B------:R-:W-:Y:S02]  /*3340*/  CS2R R92, SRZ ;  /* 0x00000000005c7805 */ /* 0x000fe4000001ff00 */
[----:B------:R-:W-:Y:S02]  /*3350*/  CS2R R90, SRZ ;  /* 0x00000000005a7805 */ /* 0x000fe4000001ff00 */
[----:B------:R-:W-:Y:S01]  /*3360*/  FMNMX.FTZ R31, R60, R31, !PT ;  /* 0x0000001f3c1f7209 */ /* 0x000fe20007810000 */
[----:B------:R-:W-:Y:S01]  /*3370*/  MUFU.EX2 R172, R172 ;  /* 0x000000ac00ac7308 */ /* 0x000fe20000000800 */
[----:B0-----:R-:W-:-:S02]  /*3380*/  CS2R R98, SRZ ;  /* 0x0000000000627805 */ /* 0x001fc4000001ff00 */
[----:B------:R-:W-:-:S04]  /*3390*/  FMNMX.FTZ R31, R62, R31, !PT ;  /* 0x0000001f3e1f7209 */ /* 0x000fc80007810000 */
[----:B------:R-:W-:Y:S01]  /*33a0*/  FMNMX.FTZ R31, R64, R31, !PT ;  /* 0x0000001f401f7209 */ /* 0x000fe20007810000 */
[----:B------:R0:W-:Y:S03]  /*33b0*/  MUFU.EX2 R25, R102 ;  /* 0x0000006600197308 */ /* 0x0001e60000000800 */
[----:B------:R-:W-:-:S04]  /*33c0*/  FMNMX.FTZ R33, R66, R31, !PT ;  /* 0x0000001f42217209 */ /* 0x000fc80007810000 */
[----:B------:R-:W-:Y:S01]  /*33d0*/  FMNMX.FTZ R33, R78, R33, !PT ;  /* 0x000000214e217209 */ /* 0x000fe20007810000 */
[----:B------:R-:W-:Y:S01]  /*33e0*/  MUFU.EX2 R174, R174 ;  /* 0x000000ae00ae7308 */ /* 0x000fe20000000800 */
[----:B0-----:R-:W-:Y:S02]  /*33f0*/  CS2R R102, SRZ ;  /* 0x0000000000667805 */ /* 0x001fe4000001ff00 */
[----:B------:R-:W-:-:S04]  /*3400*/  FMNMX.FTZ R33, R70, R33, !PT ;  /* 0x0000002146217209 */ /* 0x000fc80007810000 */
[----:B------:R-:W-:Y:S01]  /*3410*/  FMNMX.FTZ R33, R82, R33, !PT ;  /* 0x0000002152217209 */ /* 0x000fe20007810000 */
[----:B------:R0:W-:Y:S03]  /*3420*/  MUFU.EX2 R27, R106 ;  /* 0x0000006a001b7308 */ /* 0x0001e60000000800 */
[----:B------:R-:W-:-:S04]  /*3430*/  FMNMX.FTZ R35, R74, R33, !PT ;  /* 0x000000214a237209 */ /* 0x000fc80007810000 */
[----:B------:R-:W-:Y:S01]  /*3440*/  FMNMX.FTZ R35, R86, R35, !PT ;  /* 0x0000002356237209 */ /* 0x000fe20007810000 */
[----:B------:R-:W-:Y:S01]  /*3450*/  MUFU.EX2 R168, R168 ;  /* 0x000000a800a87308 */ /* 0x000fe20000000800 */
[----:B0-----:R-:W-:Y:S02]  /*3460*/  CS2R R106, SRZ ;  /* 0x00000000006a7805 */ /* 0x001fe4000001ff00 */
[----:B------:R-:W-:Y:S01]  /*3470*/  FMNMX.FTZ R14, R88, R35, !PT ;  /* 0x00000023580e7209 */ /* 0x000fe20007810000 */
[----:B------:R-:W-:Y:S01]  /*3480*/  FFMA.FTZ R35, R122, R9, -R45 ;  /* 0x000000097a237223 */ /* 0x000fe2000001082d */
[----:B------:R-:W-:-:S03]  /*3490*/  CS2R R122, SRZ ;  /* 0x00000000007a7805 */ /* 0x000fc6000001ff00 */
[----:B------:R-:W0:Y:S01]  /*34a0*/  SHFL.BFLY PT, R41, R14, 0x2, 0x1f ;  /* 0x0c401f000e297f89 */ /* 0x000e2200000e0000 */
[----:B------:R4:W-:Y:S08]  /*34b0*/  MUFU.EX2 R29, R110 ;  /* 0x0000006e001d7308 */ /* 0x0009f00000000800 */
[----:B------:R-:W-:Y:S01]  /*34c0*/  MUFU.EX2 R170, R170 ;  /* 0x000000aa00aa7308 */ /* 0x000fe20000000800 */
[----:B----4-:R-:W-:-:S07]  /*34d0*/  CS2R R110, SRZ ;  /* 0x00000000006e7805 */ /* 0x010fce000001ff00 */
[----:B------:R4:W-:Y:S01]  /*34e0*/  MUFU.EX2 R31, R114 ;  /* 0x00000072001f7308 */ /* 0x0009e20000000800 */
[----:B0-----:R-:W-:-:S07]  /*34f0*/  FMNMX.FTZ R43, R14, R41, !PT ;  /* 0x000000290e2b7209 */ /* 0x001fce0007810000 */
[----:B------:R-:W-:Y:S01]  /*3500*/  MUFU.EX2 R152, R152 ;  /* 0x0000009800987308 */ /* 0x000fe20000000800 */
[-CC-:B------:R-:W-:Y:S01]  /*3510*/  FFMA.FTZ R41, R130, R9.reuse, -R45.reuse ;  /* 0x0000000982297223 */ /* 0x180fe2000001082d */
[----:B------:R-:W-:Y:S01]  /*3520*/  FFMA.FTZ R45, R136, R9, -R45 ;  /* 0x00000009882d7223 */ /* 0x000fe2000001082d */
[----:B------:R-:W-:Y:S01]  /*3530*/  CS2R R136, SRZ ;  /* 0x0000000000887805 */ /* 0x000fe2000001ff00 */
[----:B------:R-:W0:Y:S01]  /*3540*/  SHFL.BFLY PT, R14, R43, 0x1, 0x1f ;  /* 0x0c201f002b0e7f89 */ /* 0x000e2200000e0000 */
[----:B------:R-:W-:Y:S02]  /*3550*/  CS2R R130, SRZ ;  /* 0x0000000000827805 */ /* 0x000fe4000001ff00 */
[----:B----4-:R-:W-:Y:S01]  /*3560*/  CS2R R114, SRZ ;  /* 0x0000000000727805 */ /* 0x010fe2000001ff00 */
[----:B------:R4:W-:Y:S08]  /*3570*/  MUFU.EX2 R33, R118 ;  /* 0x0000007600217308 */ /* 0x0009f00000000800 */
[----:B------:R-:W-:Y:S01]  /*3580*/  MUFU.EX2 R154, R154 ;  /* 0x0000009a009a7308 */ /* 0x000fe20000000800 */
[----:B----4-:R-:W-:-:S07]  /*3590*/  CS2R R118, SRZ ;  /* 0x0000000000767805 */ /* 0x010fce000001ff00 */
[----:B------:R-:W-:Y:S01]  /*35a0*/  MUFU.EX2 R35, R35 ;  /* 0x0000002300237308 */ /* 0x000fe20000000800 */
[----:B0-----:R-:W-:-:S04]  /*35b0*/  FMNMX.FTZ R14, R43, R14, !PT ;  /* 0x0000000e2b0e7209 */ /* 0x001fc80007810000 */
[C---:B------:R-:W-:Y:S01]  /*35c0*/  FSETP.NEU.FTZ.AND P1, PT, R14.reuse, -INF , PT ;  /* 0xff8000000e00780b */ /* 0x040fe20003f3d000 */
[----:B------:R-:W-:Y:S02]  /*35d0*/  FMUL.FTZ R49, R14, R9 ;  /* 0x000000090e317220 */ /* 0x000fe40000410000 */
[----:B------:R-:W-:Y:S03]  /*35e0*/  MUFU.EX2 R156, R156 ;  /* 0x0000009c009c7308 */ /* 0x000fe60000000800 */
[----:B------:R-:W-:Y:S02]  /*35f0*/  FSEL R49, R49, RZ, P1 ;  /* 0x000000ff31317208 */ /* 0x000fe40000800000 */
[----:B------:R-:W-:-:S03]  /*3600*/  ISETP.NE.AND P1, PT, R16, RZ, PT ;  /* 0x000000ff1000720c */ /* 0x000fc60003f25270 */
        /* <DEDUP_REMOVED lines=29> */
[----:B--2---:R-:W-:Y:S01]  /*37e0*/  FADD.FTZ R3, R13, R20 ;  /* 0x000000140d037221 */ /* 0x004fe20000010000 */
[----:B------:R-:W-:Y:S01]  /*37f0*/  F2FP.F16.F32.PACK_AB R180, R11, R180 ;  /* 0x000000b40bb4723e */ /* 0x000fe200000000ff */
[-C--:B------:R-:W-:Y:S01]  /*3800*/  FFMA.FTZ R62, R62, R9.reuse, -R49 ;  /* 0x000000093e3e7223 */ /* 0x080fe20000010831 */
[----:B------:R-:W1:Y:S01]  /*3810*/  MUFU.EX2 R10, R10 ;  /* 0x0000000a000a7308 */ /* 0x000e620000000800 */
[----:B---3--:R-:W-:Y:S01]  /*3820*/  FADD.FTZ R20, R176, R3 ;  /* 0x00000003b0147221 */ /* 0x008fe20000010000 */
[-CC-:B------:R-:W-:Y:S01]  /*3830*/  FFMA.FTZ R64, R64, R9.reuse, -R49.reuse ;  /* 0x0000000940407223 */ /* 0x180fe20000010831 */
[-CC-:B------:R-:W-:Y:S01]  /*3840*/  FFMA.FTZ R66, R66, R9.reuse, -R49.reuse ;  /* 0x0000000942427223 */ /* 0x180fe20000010831 */
[-CC-:B------:R-:W-:Y:S01]  /*3850*/  FFMA.FTZ R78, R78, R9.reuse, -R49.reuse ;  /* 0x000000094e4e7223 */ /* 0x180fe20000010831 */
[----:B-----5:R-:W-:Y:S01]  /*3860*/  FADD.FTZ R3, R15, R20 ;  /* 0x000000140f037221 */ /* 0x020fe20000010000 */
[-CC-:B------:R-:W-:Y:S01]  /*3870*/  FFMA.FTZ R70, R70, R9.reuse, -R49.reuse ;  /* 0x0000000946467223 */ /* 0x180fe20000010831 */
[-C--:B------:R-:W-:Y:S01]  /*3880*/  FFMA.FTZ R82, R82, R9.reuse, -R49 ;  /* 0x0000000952527223 */ /* 0x080fe20000010831 */
[----:B------:R-:W2:Y:S01]  /*3890*/  MUFU.EX2 R24, R24 ;  /* 0x0000001800187308 */ /* 0x000ea20000000800 */
[----:B------:R-:W-:Y:S01]  /*38a0*/  FADD.FTZ R20, R178, R3 ;  /* 0x00000003b2147221 */ /* 0x000fe20000010000 */
[----:B0-----:R-:W-:Y:S01]  /*38b0*/  FADD.FTZ R3, R8, R181 ;  /* 0x000000b508037221 */ /* 0x001fe20000010000 */
[-CC-:B------:R-:W-:Y:S01]  /*38c0*/  FFMA.FTZ R74, R74, R9.reuse, -R49.reuse ;  /* 0x000000094a4a7223 */ /* 0x180fe20000010831 */
[-CC-:B------:R-:W-:Y:S01]  /*38d0*/  FFMA.FTZ R86, R86, R9.reuse, -R49.reuse ;  /* 0x0000000956567223 */ /* 0x180fe20000010831 */
[----:B------:R-:W-:Y:S01]  /*38e0*/  FADD.FTZ R51, R21, R20 ;  /* 0x0000001415337221 */ /* 0x000fe20000010000 */
[----:B------:R-:W-:Y:S01]  /*38f0*/  FFMA.FTZ R49, R88, R9, -R49 ;  /* 0x0000000958317223 */ /* 0x000fe20000010831 */
[----:B------:R-:W-:Y:S01]  /*3900*/  F2FP.F16.F32.PACK_AB R181, R181, R8 ;  /* 0x00000008b5b5723e */ /* 0x000fe200000000ff */
[----:B------:R0:W3:Y:S01]  /*3910*/  MUFU.EX2 R177, R26 ;  /* 0x0000001a00b17308 */ /* 0x0000e20000000800 */
        /* <DEDUP_REMOVED lines=9> */
[----:B--2---:R-:W-:Y:S01]  /*39b0*/  FADD.FTZ R20, R24, R3 ;  /* 0x0000000318147221 */ /* 0x004fe20000010000 */
[----:B------:R-:W-:-:S02]  /*39c0*/  F2FP.F16.F32.PACK_AB R178, R21, R178 ;  /* 0x000000b215b2723e */ /* 0x000fc400000000ff */
[----:B------:R-:W-:Y:S01]  /*39d0*/  CS2R R88, SRZ ;  /* 0x0000000000587805 */ /* 0x000fe2000001ff00 */
[C---:B------:R-:W-:Y:S01]  /*39e0*/  FADD.FTZ R51, R25.reuse, R26 ;  /* 0x0000001a19337221 */ /* 0x040fe20000010000 */
[----:B------:R-:W-:Y:S01]  /*39f0*/  F2FP.F16.F32.PACK_AB R172, R25, R172 ;  /* 0x000000ac19ac723e */ /* 0x000fe200000000ff */
[----:B------:R-:W0:Y:S02]  /*3a00*/  MUFU.EX2 R179, R30 ;  /* 0x0000001e00b37308 */ /* 0x000e240000000800 */
[----:B------:R-:W-:Y:S01]  /*3a10*/  FADD.FTZ R26, R174, R51 ;  /* 0x00000033ae1a7221 */ /* 0x000fe20000010000 */
[----:B---3--:R-:W-:Y:S01]  /*3a20*/  FADD.FTZ R3, R177, R20 ;  /* 0x00000014b1037221 */ /* 0x008fe20000010000 */
[C---:B------:R-:W-:Y:S02]  /*3a30*/  F2FP.F16.F32.PACK_AB R174, R27.reuse, R174 ;  /* 0x000000ae1bae723e */ /* 0x040fe400000000ff */
[----:B------:R-:W-:Y:S01]  /*3a40*/  FADD.FTZ R51, R27, R26 ;  /* 0x0000001a1b337221 */ /* 0x000fe20000010000 */
[----:B------:R-:W-:Y:S01]  /*3a50*/  F2FP.F16.F32.PACK_AB R177, R177, R24 ;  /* 0x00000018b1b1723e */ /* 0x000fe200000000ff */
[----:B------:R-:W2:Y:S01]  /*3a60*/  MUFU.EX2 R32, R32 ;  /* 0x0000002000207308 */ /* 0x000ea20000000800 */
[----:B-1----:R-:W-:Y:S01]  /*3a70*/  FADD.FTZ R20, R28, R3 ;  /* 0x000000031c147221 */ /* 0x002fe20000010000 */
[----:B------:R-:W-:-:S02]  /*3a80*/  @P1 VIADD R3, R0, 0x34840 ;  /* 0x0003484000031836 */ /* 0x000fc40000000000 */
[----:B------:R-:W-:Y:S01]  /*3a90*/  FADD.FTZ R26, R168, R51 ;  /* 0x00000033a81a7221 */ /* 0x000fe20000010000 */
[----:B------:R-:W-:-:S03]  /*3aa0*/  F2FP.F16.F32.PACK_AB R168, R29, R168 ;  /* 0x000000a81da8723e */ /* 0x000fc600000000ff */
[----:B------:R-:W-:Y:S01]  /*3ab0*/  FADD.FTZ R53, R29, R26 ;  /* 0x0000001a1d357221 */ /* 0x000fe20000010000 */
[----:B------:R-:W1:Y:S01]  /*3ac0*/  MUFU.EX2 R173, R34 ;  /* 0x0000002200ad7308 */ /* 0x000e620000000800 */
[----:B0-----:R-:W-:Y:S01]  /*3ad0*/  FADD.FTZ R51, R179, R20 ;  /* 0x00000014b3337221 */ /* 0x001fe20000010000 */
[----:B------:R-:W-:Y:S01]  /*3ae0*/  @P1 PRMT R3, R18, 0x654, R3 ;  /* 0x0000065412031816 */ /* 0x000fe20000000003 */
[----:B------:R-:W-:Y:S01]  /*3af0*/  FADD.FTZ R20, R170, R53 ;  /* 0x00000035aa147221 */ /* 0x000fe20000010000 */
[----:B------:R-:W-:Y:S02]  /*3b00*/  F2FP.F16.F32.PACK_AB R170, R31, R170 ;  /* 0x000000aa1faa723e */ /* 0x000fe400000000ff */
[----:B------:R1:W-:Y:S01]  /*3b10*/  @P1 SYNCS.ARRIVE.TRANS64.RED.A1T0 RZ, [R3+URZ], RZ ;  /* 0x000000ff03ff19a7 */ /* 0x0003e2000810043f */
[----:B------:R-:W-:Y:S01]  /*3b20*/  F2FP.F16.F32.PACK_AB R179, R179, R28 ;  /* 0x0000001cb3b3723e */ /* 0x000fe200000000ff */
[----:B------:R-:W0:Y:S01]  /*3b30*/  MUFU.EX2 R36, R36 ;  /* 0x0000002400247308 */ /* 0x000e220000000800 */
[----:B--2---:R-:W-:Y:S01]  /*3b40*/  FADD.FTZ R0, R32, R51 ;  /* 0x0000003320007221 */ /* 0x004fe20000010000 */
[----:B------:R-:W-:-:S04]  /*3b50*/  FADD.FTZ R51, R31, R20 ;  /* 0x000000141f337221 */ /* 0x000fc80000010000 */
[----:B------:R-:W-:Y:S01]  /*3b60*/  FADD.FTZ R20, R152, R51 ;  /* 0x0000003398147221 */ /* 0x000fe20000010000 */
[----:B------:R-:W-:Y:S01]  /*3b70*/  F2FP.F16.F32.PACK_AB R152, R33, R152 ;  /* 0x000000982198723e */ /* 0x000fe200000000ff */
[----:B------:R-:W2:Y:S01]  /*3b80*/  MUFU.EX2 R175, R38 ;  /* 0x0000002600af7308 */ /* 0x000ea20000000800 */
[----:B-1----:R-:W-:Y:S01]  /*3b90*/  FADD.FTZ R3, R173, R0 ;  /* 0x00000000ad037221 */ /* 0x002fe20000010000 */
[----:B------:R-:W-:Y:S01]  /*3ba0*/  FADD.FTZ R51, R33, R20 ;  /* 0x0000001421337221 */ /* 0x000fe20000010000 */
[----:B------:R-:W-:-:S03]  /*3bb0*/  F2FP.F16.F32.PACK_AB R173, R173, R32 ;  /* 0x00000020adad723e */ /* 0x000fc600000000ff */
[----:B------:R-:W-:Y:S01]  /*3bc0*/  FADD.FTZ R20, R154, R51 ;  /* 0x000000339a147221 */ /* 0x000fe20000010000 */
[C---:B------:R-:W-:Y:S01]  /*3bd0*/  F2FP.F16.F32.PACK_AB R154, R35.reuse, R154 ;  /* 0x0000009a239a723e */ /* 0x040fe200000000ff */
[----:B------:R-:W1:Y:S01]  /*3be0*/  MUFU.EX2 R40, R40 ;  /* 0x0000002800287308 */ /* 0x000e620000000800 */
[----:B0-----:R-:W-:Y:S01]  /*3bf0*/  FADD.FTZ R0, R36, R3 ;  /* 0x0000000324007221 */ /* 0x001fe20000010000 */
[----:B------:R-:W-:-:S04]  /*3c00*/  FADD.FTZ R51, R35, R20 ;  /* 0x0000001423337221 */ /* 0x000fc80000010000 */
[----:B------:R-:W-:Y:S01]  /*3c10*/  FADD.FTZ R20, R156, R51 ;  /* 0x000000339c147221 */ /* 0x000fe20000010000 */
[----:B------:R-:W-:Y:S01]  /*3c20*/  F2FP.F16.F32.PACK_AB R156, R37, R156 ;  /* 0x0000009c259c723e */ /* 0x000fe200000000ff */
[----:B------:R-:W0:Y:S01]  /*3c30*/  MUFU.EX2 R169, R42 ;  /* 0x0000002a00a97308 */ /* 0x000e220000000800 */
[----:B--2---:R-:W-:Y:S01]  /*3c40*/  FADD.FTZ R3, R175, R0 ;  /* 0x00000000af037221 */ /* 0x004fe20000010000 */
[----:B------:R-:W-:Y:S01]  /*3c50*/  FADD.FTZ R51, R37, R20 ;  /* 0x0000001425337221 */ /* 0x000fe20000010000 */
[----:B------:R-:W-:-:S05]  /*3c60*/  F2FP.F16.F32.PACK_AB R175, R175, R36 ;  /* 0x00000024afaf723e */ /* 0x000fca00000000ff */
        /* <DEDUP_REMOVED lines=12> */
[----:B------:R-:W0:Y:S01]  /*3d30*/  MUFU.EX2 R39, R39 ;  /* 0x0000002700277308 */ /* 0x000e220000000800 */
[----:B--2---:R-:W-:-:S07]  /*3d40*/  FADD.FTZ R20, R158, R51 ;  /* 0x000000339e147221 */ /* 0x004fce0000010000 */
[----:B------:R-:W2:Y:S01]  /*3d50*/  MUFU.EX2 R52, R52 ;  /* 0x0000003400347308 */ /* 0x000ea20000000800 */
[C---:B-1----:R-:W-:Y:S01]  /*3d60*/  FADD.FTZ R3, R153.reuse, R0 ;  /* 0x0000000099037221 */ /* 0x042fe20000010000 */
[----:B------:R-:W-:-:S06]  /*3d70*/  F2FP.F16.F32.PACK_AB R153, R153, R48 ;  /* 0x000000309999723e */ /* 0x000fcc00000000ff */
[----:B------:R-:W1:Y:S01]  /*3d80*/  MUFU.EX2 R160, R160 ;  /* 0x000000a000a07308 */ /* 0x000e620000000800 */
[C---:B0-----:R-:W-:Y:S01]  /*3d90*/  FADD.FTZ R11, R39.reuse, R20 ;  /* 0x00000014270b7221 */ /* 0x041fe20000010000 */
[----:B------:R-:W-:-:S06]  /*3da0*/  F2FP.F16.F32.PACK_AB R158, R39, R158 ;  /* 0x0000009e279e723e */ /* 0x000fcc00000000ff */
[----:B------:R-:W0:Y:S01]  /*3db0*/  MUFU.EX2 R155, R54 ;  /* 0x00000036009b7308 */ /* 0x000e220000000800 */
[----:B--2---:R-:W-:-:S07]  /*3dc0*/  FADD.FTZ R0, R52, R3 ;  /* 0x0000000334007221 */ /* 0x004fce0000010000 */
[----:B------:R-:W2:Y:S01]  /*3dd0*/  MUFU.EX2 R41, R41 ;  /* 0x0000002900297308 */ /* 0x000ea20000000800 */
[----:B-1----:R-:W-:-:S07]  /*3de0*/  FADD.FTZ R20, R160, R11 ;  /* 0x0000000ba0147221 */ /* 0x002fce0000010000 */
[----:B------:R-:W1:Y:S01]  /*3df0*/  MUFU.EX2 R56, R56 ;  /* 0x0000003800387308 */ /* 0x000e620000000800 */
[C---:B0-----:R-:W-:Y:S01]  /*3e00*/  FADD.FTZ R3, R155.reuse, R0 ;  /* 0x000000009b037221 */ /* 0x041fe20000010000 */
[----:B------:R-:W-:-:S06]  /*3e10*/  F2FP.F16.F32.PACK_AB R155, R155, R52 ;  /* 0x000000349b9b723e */ /* 0x000fcc00000000ff */
[----:B------:R-:W0:Y:S01]  /*3e20*/  MUFU.EX2 R76, R76 ;  /* 0x0000004c004c7308 */ /* 0x000e220000000800 */
[C---:B--2---:R-:W-:Y:S01]  /*3e30*/  FADD.FTZ R11, R41.reuse, R20 ;  /* 0x00000014290b7221 */ /* 0x044fe20000010000 */
[----:B------:R-:W-:-:S06]  /*3e40*/  F2FP.F16.F32.PACK_AB R160, R41, R160 ;  /* 0x000000a029a0723e */ /* 0x000fcc00000000ff */
[----:B------:R-:W2:Y:S01]  /*3e50*/  MUFU.EX2 R157, R58 ;  /* 0x0000003a009d7308 */ /* 0x000ea20000000800 */
[----:B-1----:R-:W-:-:S07]  /*3e60*/  FADD.FTZ R0, R56, R3 ;  /* 0x0000000338007221 */ /* 0x002fce0000010000 */
[----:B------:R1:W3:Y:S01]  /*3e70*/  MUFU.EX2 R47, R132 ;  /* 0x00000084002f7308 */ /* 0x0002e20000000800 */
[----:B0-----:R-:W-:-:S07]  /*3e80*/  FADD.FTZ R20, R76, R11 ;  /* 0x0000000b4c147221 */ /* 0x001fce0000010000 */
[----:B------:R-:W0:Y:S01]  /*3e90*/  MUFU.EX2 R60, R60 ;  /* 0x0000003c003c7308 */ /* 0x000e220000000800 */
[C---:B--2---:R-:W-:Y:S01]  /*3ea0*/  FADD.FTZ R3, R157.reuse, R0 ;  /* 0x000000009d037221 */ /* 0x044fe20000010000 */
[----:B------:R-:W-:Y:S02]  /*3eb0*/  F2FP.F16.F32.PACK_AB R157, R157, R56 ;  /* 0x000000389d9d723e */ /* 0x000fe400000000ff */
[----:B-1----:R-:W-:-:S04]  /*3ec0*/  CS2R R132, SRZ ;  /* 0x0000000000847805 */ /* 0x002fc8000001ff00 */
[----:B------:R-:W1:Y:S01]  /*3ed0*/  MUFU.EX2 R80, R80 ;  /* 0x0000005000507308 */ /* 0x000e620000000800 */
[C---:B---3--:R-:W-:Y:S01]  /*3ee0*/  FADD.FTZ R11, R47.reuse, R20 ;  /* 0x000000142f0b7221 */ /* 0x048fe20000010000 */
[----:B------:R-:W-:-:S06]  /*3ef0*/  F2FP.F16.F32.PACK_AB R162, R47, R76 ;  /* 0x0000004c2fa2723e */ /* 0x000fcc00000000ff */
[----:B------:R-:W2:Y:S01]  /*3f00*/  MUFU.EX2 R159, R62 ;  /* 0x0000003e009f7308 */ /* 0x000ea20000000800 */
[----:B0-----:R-:W-:-:S07]  /*3f10*/  FADD.FTZ R0, R60, R3 ;  /* 0x000000033c007221 */ /* 0x001fce0000010000 */
[----:B------:R0:W3:Y:S01]  /*3f20*/  MUFU.EX2 R43, R134 ;  /* 0x00000086002b7308 */ /* 0x0000e20000000800 */
[----:B-1----:R-:W-:-:S07]  /*3f30*/  FADD.FTZ R20, R80, R11 ;  /* 0x0000000b50147221 */ /* 0x002fce0000010000 */
[----:B------:R-:W1:Y:S01]  /*3f40*/  MUFU.EX2 R64, R64 ;  /* 0x0000004000407308 */ /* 0x000e620000000800 */
[C---:B--2---:R-:W-:Y:S01]  /*3f50*/  FADD.FTZ R3, R159.reuse, R0 ;  /* 0x000000009f037221 */ /* 0x044fe20000010000 */
[----:B------:R-:W-:Y:S02]  /*3f60*/  F2FP.F16.F32.PACK_AB R159, R159, R60 ;  /* 0x0000003c9f9f723e */ /* 0x000fe400000000ff */
[----:B0-----:R-:W-:-:S04]  /*3f70*/  CS2R R134, SRZ ;  /* 0x0000000000867805 */ /* 0x001fc8000001ff00 */
[----:B------:R-:W0:Y:S01]  /*3f80*/  MUFU.EX2 R84, R84 ;  /* 0x0000005400547308 */ /* 0x000e220000000800 */
[C---:B---3--:R-:W-:Y:S01]  /*3f90*/  FADD.FTZ R11, R43.reuse, R20 ;  /* 0x000000142b0b7221 */ /* 0x048fe20000010000 */
[----:B------:R-:W-:-:S06]  /*3fa0*/  F2FP.F16.F32.PACK_AB R164, R43, R80 ;  /* 0x000000502ba4723e */ /* 0x000fcc00000000ff */
[----:B------:R-:W2:Y:S01]  /*3fb0*/  MUFU.EX2 R161, R66 ;  /* 0x0000004200a17308 */ /* 0x000ea20000000800 */
[----:B-1----:R-:W-:-:S07]  /*3fc0*/  FADD.FTZ R0, R64, R3 ;  /* 0x0000000340007221 */ /* 0x002fce0000010000 */
[----:B------:R-:W1:Y:S01]  /*3fd0*/  MUFU.EX2 R78, R78 ;  /* 0x0000004e004e7308 */ /* 0x000e620000000800 */
[----:B0-----:R-:W-:-:S07]  /*3fe0*/  FADD.FTZ R20, R84, R11 ;  /* 0x0000000b54147221 */ /* 0x001fce0000010000 */
[----:B------:R-:W0:Y:S01]  /*3ff0*/  MUFU.EX2 R163, R70 ;  /* 0x0000004600a37308 */ /* 0x000e220000000800 */
[C---:B--2---:R-:W-:Y:S01]  /*4000*/  FADD.FTZ R11, R161.reuse, R0 ;  /* 0x00000000a10b7221 */ /* 0x044fe20000010000 */
[----:B------:R-:W-:-:S06]  /*4010*/  F2FP.F16.F32.PACK_AB R161, R161, R64 ;  /* 0x00000040a1a1723e */ /* 0x000fcc00000000ff */
        /* <DEDUP_REMOVED lines=11> */
[----:B0-----:R-:W-:Y:S01]  /*40d0*/  FADD.FTZ R0, R86, R11 ;  /* 0x0000000b56007221 */ /* 0x001fe20000010000 */
[C---:B--2---:R-:W-:Y:S01]  /*40e0*/  FADD.FTZ R3, R45.reuse, R20 ;  /* 0x000000142d037221 */ /* 0x044fe20000010000 */
[----:B------:R-:W-:Y:S02]  /*40f0*/  F2FP.F16.F32.PACK_AB R166, R45, R84 ;  /* 0x000000542da6723e */ /* 0x000fe400000000ff */
[C---:B-1----:R-:W-:Y:S01]  /*4100*/  FADD.FTZ R0, R49.reuse, R0 ;  /* 0x0000000031007221 */ /* 0x042fe20000010000 */
[----:B------:R-:W-:Y:S01]  /*4110*/  F2FP.F16.F32.PACK_AB R167, R49, R86 ;  /* 0x0000005631a7723e */ /* 0x000fe200000000ff */
[----:B------:R-:W-:Y:S06]  /*4120*/  @!P2 BRA `(.L_x_191) ;  /* 0x000000280080a947 */ /* 0x000fec0003800000 */
[----:B------:R-:W-:Y:S01]  /*4130*/  VIADD R195, R195, 0xfffffffe ;  /* 0xfffffffec3c37836 */ /* 0x000fe20000000000 */
[----:B------:R-:W-:Y:S01]  /*4140*/  UMOV UR4, UR37 ;  /* 0x0000002500047c82 */ /* 0x000fe20008000000 */
[----:B------:R-:W-:Y:S01]  /*4150*/  IMAD.MOV.U32 R13, RZ, RZ, R14 ;  /* 0x000000ffff0d7224 */ /* 0x000fe200078e000e */
[----:B------:R-:W-:Y:S01]  /*4160*/  UMOV UR5, UR36 ;  /* 0x0000002400057c82 */ /* 0x000fe20008000000 */
[----:B------:R-:W-:Y:S01]  /*4170*/  IMAD.MOV.U32 R11, RZ, RZ, R12 ;  /* 0x000000ffff0b7224 */ /* 0x000fe200078e000c */
[----:B------:R-:W-:Y:S01]  /*4180*/  ULDC UR6, c[0x0][0x9d8] ;  /* 0x0002760000067ab9 */ /* 0x000fe20000000800 */
[----:B------:R-:W-:Y:S02]  /*4190*/  IMAD.MOV.U32 R8, RZ, RZ, 0x3f800000 ;  /* 0x3f800000ff087424 */ /* 0x000fe400078e00ff */
[----:B------:R-:W-:-:S07]  /*41a0*/  IMAD.MOV.U32 R151, RZ, RZ, RZ ;  /* 0x000000ffff977224 */ /* 0x000fce00078e00ff */
.L_x_202:
[----:B------:R-:W-:-:S04]  /*41b0*/  UIADD3 UR7, UR5, 0x1, URZ ;  /* 0x0000000105077890 */ /* 0x000fc8000fffe03f */
[----:B------:R-:W-:-:S04]  /*41c0*/  UISETP.NE.AND UP0, UPT, UR7, 0x2, UPT ;  /* 0x000000020700788c */ /* 0x000fc8000bf05270 */
[----:B------:R-:W-:Y:S02]  /*41d0*/  USEL UR37, URZ, 0x1, UP0 ;  /* 0x000000013f257887 */ /* 0x000fe40008000000 */
[----:B------:R-:W-:Y:S02]  /*41e0*/  USEL UR36, UR7, URZ, UP0 ;  /* 0x0000003f07247287 */ /* 0x000fe40008000000 */
[----:B------:R-:W-:Y:S01]  /*41f0*/  ULOP3.LUT UR37, UR4, UR37, URZ, 0x3c, !UPT ;  /* 0x0000002504257292 */ /* 0x000fe2000f8e3c3f */
[----:B------:R-:W-:Y:S11]  /*4200*/  @!P0 BRA `(.L_x_192) ;  /* 0x0000000000048947 */ /* 0x000ff60003800000 */
[----:B------:R-:W-:Y:S01]  /*4210*/  BPT.TRAP 0x1 ;  /* 0x000000040000795c */ /* 0x000fe20000300000 */
.L_x_192:
        /* <DEDUP_REMOVED lines=9> */
.L_x_193:
[----:B-1----:R-:W-:Y:S05]  /*42b0*/  @P1 BRA `(.L_x_194) ;  /* 0x0000000000081947 */ /* 0x002fea0003800000 */
[----:B------:R-:W1:Y:S02]  /*42c0*/  SYNCS.PHASECHK.TRANS64.TRYWAIT P1, [UR8+0x34830], R9 ;  /* 0x03483009ff0075a7 */ /* 0x000e640008020148 */
[----:B-1----:R-:W-:Y:S05]  /*42d0*/  @!P1 BRA `(.L_x_195) ;  /* 0x0000009000e49947 */ /* 0x002fea0003800000 */
.L_x_194:
        /* <DEDUP_REMOVED lines=137> */
.L_x_196:
[----:B------:R-:W-:Y:S01]  /*4b70*/  ULEA UR9, UR5, UR7, 0x3 ;  /* 0x0000000705097291 */ /* 0x000fe2000f8e183f */
[----:B------:R-:W-:-:S05]  /*4b80*/  IMAD.U32 R8, RZ, RZ, UR4 ;  /* 0x00000004ff087e24 */ /* 0x000fca000f8e00ff */
[----:B------:R-:W-:-:S04]  /*4b90*/  SHF.L.U32 R8, R8, 0x1f, RZ ;  /* 0x0000001f08087819 */ /* 0x000fc800000006ff */
[----:B------:R2:W3:Y:S01]  /*4ba0*/  SYNCS.PHASECHK.TRANS64.TRYWAIT P1, [UR9+0x34850], R8 ;  /* 0x03485008ff0075a7 */ /* 0x0004e20008020149 */
[----:B------:R-:W-:Y:S05]  /*4bb0*/  @!P0 BRA `(.L_x_197) ;  /* 0x0000000000048947 */ /* 0x000fea0003800000 */
[----:B------:R-:W-:Y:S01]  /*4bc0*/  BPT.TRAP 0x1 ;  /* 0x000000040000795c */ /* 0x000fe20000300000 */
.L_x_197:
[----:B---3--:R-:W-:Y:S05]  /*4bd0*/  @P1 BRA `(.L_x_198) ;  /* 0x0000000000081947 */ /* 0x008fea0003800000 */
[----:B------:R-:W3:Y:S02]  /*4be0*/  SYNCS.PHASECHK.TRANS64.TRYWAIT P1, [UR9+0x34850], R8 ;  /* 0x03485008ff0075a7 */ /* 0x000ee40008020149 */
[----:B---3--:R-:W-:Y:S05]  /*4bf0*/  @!P1 BRA `(.L_x_199) ;  /* 0x0000008800b49947 */ /* 0x008fea0003800000 */
.L_x_198:
[----:B------:R-:W-:Y:S01]  /*4c00*/  UIADD3 UR7, UR7, 0x400, URZ ;  /* 0x0000040007077890 */ /* 0x000fe2000fffe03f */
[----:B------:R-:W-:Y:S01]  /*4c10*/  WARPGROUP.ARRIVE ;  /* 0x00000000000079c5 */ /* 0x000fe20000000000 */
[----:B------:R-:W-:Y:S02]  /*4c20*/  UMOV UR15, 0x40000040 ;  /* 0x40000040000f7882 */ /* 0x000fe40000000000 */
[----:B------:R-:W-:-:S04]  /*4c30*/  USHF.R.U32.HI UR7, URZ, 0x4, UR7 ;  /* 0x000000043f077899 */ /* 0x000fc80008011607 */
[----:B------:R-:W-:-:S04]  /*4c40*/  ULOP3.LUT UR7, UR7, 0x3fff, URZ, 0xc0, !UPT ;  /* 0x00003fff07077892 */ /* 0x000fc8000f8ec03f */
[----:B------:R-:W-:-:S04]  /*4c50*/  ULOP3.LUT UR4, UR7, 0x4000000, URZ, 0xfc, !UPT ;  /* 0x0400000007047892 */ /* 0x000fc8000f8efc3f */
[----:B------:R-:W-:-:S07]  /*4c60*/  ULEA UR4, UR5, UR4, 0xb ;  /* 0x0000000405047291 */ /* 0x000fce000f8e583f */
[----:B------:R-:W-:Y:S02]  /*4c70*/  UMOV UR14, UR4 ;  /* 0x00000004000e7c82 */ /* 0x000fe40008000000 */
        /* <DEDUP_REMOVED lines=35> */
[----:B------:R-:W-:Y:S03]  /*4eb0*/  HGMMA.64x128x16.F32 R88, R164, gdesc[UR12].tnspB, R88, gsb0 ;  /* 0x41e0000ca4587df0 */ /* 0x000fe60008000858 */
[----:B------:R-:W-:Y:S02]  /*4ec0*/  WARPGROUP.DEPBAR.LE gsb0, 0x0 ;  /* 0x00008000000079c5 */ /* 0x000fe40000010000 */
[----:B------:R-:W-:Y:S05]  /*4ed0*/  @!P0 BRA `(.L_x_200) ;  /* 0x0000000000048947 */ /* 0x000fea0003800000 */
[----:B------:R-:W-:Y:S01]  /*4ee0*/  BPT.TRAP 0x1 ;  /* 0x000000040000795c */ /* 0x000fe20000300000 */
.L_x_200:
        /* <DEDUP_REMOVED lines=14> */
[----:B------:R-:W3:Y:S01]  /*4fd0*/  MUFU.TANH R154, R154 ;  /* 0x0000009a009a7308 */ /* 0x000ee20000002400 */
[----:B------:R-:W-:Y:S01]  /*4fe0*/  FMUL.FTZ R166, R37, UR6 ;  /* 0x0000000625a67c20 */ /* 0x000fe20008410000 */
[----:B------:R-:W-:Y:S01]  /*4ff0*/  FMUL.FTZ R34, R38, UR6 ;  /* 0x0000000626227c20 */ /* 0x000fe20008410000 */
[----:B------:R-:W-:Y:S01]  /*5000*/  FMUL.FTZ R36, R39, UR6 ;  /* 0x0000000627247c20 */ /* 0x000fe20008410000 */
[----:B------:R-:W-:Y:S01]  /*5010*/  FMUL.FTZ R168, R40, UR6 ;  /* 0x0000000628a87c20 */ /* 0x000fe20008410000 */
[----:B------:R-:W-:Y:S01]  /*5020*/  FMUL.FTZ R170, R41, UR6 ;  /* 0x0000000629aa7c20 */ /* 0x000fe20008410000 */
[----:B------:R-:W-:Y:S01]  /*5030*/  FMUL.FTZ R38, R42, UR6 ;  /* 0x000000062a267c20 */ /* 0x000fe20008410000 */
[----:B------:R-:W-:Y:S01]  /*5040*/  FMUL.FTZ R40, R43, UR6 ;  /* 0x000000062b287c20 */ /* 0x000fe20008410000 */
[----:B------:R-:W4:Y:S01]  /*5050*/  MUFU.TANH R20, R20 ;  /* 0x0000001400147308 */ /* 0x000f220000002400 */
[----:B01----:R-:W-:Y:S01]  /*5060*/  FMNMX.FTZ R9, R152, R11, !PT ;  /* 0x0000000b98097209 */ /* 0x003fe20007810000 */
[----:B------:R-:W-:Y:S01]  /*5070*/  FMUL.FTZ R172, R44, UR6 ;  /* 0x000000062cac7c20 */ /* 0x000fe20008410000 */
[----:B------:R-:W-:Y:S01]  /*5080*/  FMUL.FTZ R174, R45, UR6 ;  /* 0x000000062dae7c20 */ /* 0x000fe20008410000 */
[----:B------:R-:W-:Y:S01]  /*5090*/  FMUL.FTZ R42, R46, UR6 ;  /* 0x000000062e2a7c20 */ /* 0x000fe20008410000 */
[----:B------:R-:W-:Y:S01]  /*50a0*/  FMUL.FTZ R44, R47, UR6 ;  /* 0x000000062f2c7c20 */ /* 0x000fe20008410000 */
[----:B------:R-:W-:Y:S01]  /*50b0*/  FMUL.FTZ R176, R48, UR6 ;  /* 0x0000000630b07c20 */ /* 0x000fe20008410000 */
[----:B------:R-:W-:Y:S01]  /*50c0*/  FMUL.FTZ R178, R49, UR6 ;  /* 0x0000000631b27c20 */ /* 0x000fe20008410000 */
[----:B------:R-:W0:Y:S01]  /*50d0*/  MUFU.TANH R24, R24 ;  /* 0x0000001800187308 */ /* 0x000e220000002400 */
[----:B---3--:R-:W-:Y:S01]  /*50e0*/  FMNMX.FTZ R9, R154, R9, !PT ;  /* 0x000000099a097209 */ /* 0x008fe20007810000 */
[----:B------:R-:W-:Y:S01]  /*50f0*/  FMUL.FTZ R46, R50, UR6 ;  /* 0x00000006322e7c20 */ /* 0x000fe20008410000 */
[----:B------:R-:W-:Y:S01]  /*5100*/  FMUL.FTZ R48, R51, UR6 ;  /* 0x0000000633307c20 */ /* 0x000fe20008410000 */
[----:B------:R-:W-:Y:S01]  /*5110*/  FMUL.FTZ R180, R52, UR6 ;  /* 0x0000000634b47c20 */ /* 0x000fe20008410000 */
[----:B------:R-:W-:Y:S01]  /*5120*/  FMUL.FTZ R182, R53, UR6 ;  /* 0x0000000635b67c20 */ /* 0x000fe20008410000 */
[----:B------:R-:W-:Y:S01]  /*5130*/  FMUL.FTZ R50, R54, UR6 ;  /* 0x0000000636327c20 */ /* 0x000fe20008410000 */
[----:B------:R-:W-:Y:S01]  /*5140*/  FMUL.FTZ R52, R55, UR6 ;  /* 0x0000000637347c20 */ /* 0x000fe20008410000 */
[----:B------:R-:W1:Y:S01]  /*5150*/  MUFU.TANH R156, R156 ;  /* 0x0000009c009c7308 */ /* 0x000e620000002400 */
[----:B----4-:R-:W-:Y:S01]  /*5160*/  FMNMX.FTZ R15, R20, R13, !PT ;  /* 0x0000000d140f7209 */ /* 0x010fe20007810000 */
[----:B------:R-:W-:Y:S01]  /*5170*/  FMUL.FTZ R196, R56, UR6 ;  /* 0x0000000638c47c20 */ /* 0x000fe20008410000 */
[----:B------:R-:W-:Y:S01]  /*5180*/  FMUL.FTZ R198, R57, UR6 ;  /* 0x0000000639c67c20 */ /* 0x000fe20008410000 */
[----:B------:R-:W-:Y:S01]  /*5190*/  FMUL.FTZ R54, R58, UR6 ;  /* 0x000000063a367c20 */ /* 0x000fe20008410000 */
[----:B------:R-:W-:Y:S01]  /*51a0*/  FMUL.FTZ R56, R59, UR6 ;  /* 0x000000063b387c20 */ /* 0x000fe20008410000 */
[----:B------:R-:W-:Y:S01]  /*51b0*/  FMUL.FTZ R200, R60, UR6 ;  /* 0x000000063cc87c20 */ /* 0x000fe20008410000 */
[----:B------:R-:W-:Y:S01]  /*51c0*/  FMUL.FTZ R202, R61, UR6 ;  /* 0x000000063dca7c20 */ /* 0x000fe20008410000 */
[----:B------:R-:W3:Y:S01]  /*51d0*/  MUFU.TANH R158, R158 ;  /* 0x0000009e009e7308 */ /* 0x000ee20000002400 */
[----:B0-----:R-:W-:Y:S01]  /*51e0*/  FMNMX.FTZ R15, R24, R15, !PT ;  /* 0x0000000f180f7209 */ /* 0x001fe20007810000 */
[----:B------:R-:W-:Y:S01]  /*51f0*/  FMUL.FTZ R58, R62, UR6 ;  /* 0x000000063e3a7c20 */ /* 0x000fe20008410000 */
[----:B------:R-:W-:Y:S01]  /*5200*/  FMUL.FTZ R60, R63, UR6 ;  /* 0x000000063f3c7c20 */ /* 0x000fe20008410000 */
[----:B------:R-:W-:Y:S01]  /*5210*/  FMUL.FTZ R204, R64, UR6 ;  /* 0x0000000640cc7c20 */ /* 0x000fe20008410000 */
[----:B------:R-:W-:Y:S01]  /*5220*/  FMUL.FTZ R206, R65, UR6 ;  /* 0x0000000641ce7c20 */ /* 0x000fe20008410000 */
[----:B------:R-:W-:Y:S01]  /*5230*/  FMUL.FTZ R62, R66, UR6 ;  /* 0x00000006423e7c20 */ /* 0x000fe20008410000 */
[----:B------:R-:W-:Y:S01]  /*5240*/  FMUL.FTZ R64, R67, UR6 ;  /* 0x0000000643407c20 */ /* 0x000fe20008410000 */
[----:B------:R-:W0:Y:S01]  /*5250*/  MUFU.TANH R26, R26 ;  /* 0x0000001a001a7308 */ /* 0x000e220000002400 */
[----:B-1----:R-:W-:Y:S01]  /*5260*/  FMNMX.FTZ R9, R156, R9, !PT ;  /* 0x000000099c097209 */ /* 0x002fe20007810000 */
[----:B------:R-:W-:Y:S01]  /*5270*/  FMUL.FTZ R208, R68, UR6 ;  /* 0x0000000644d07c20 */ /* 0x000fe20008410000 */
[----:B------:R-:W-:Y:S01]  /*5280*/  FMUL.FTZ R210, R69, UR6 ;  /* 0x0000000645d27c20 */ /* 0x000fe20008410000 */
[----:B------:R-:W-:Y:S01]  /*5290*/  FMUL.FTZ R66, R70, UR6 ;  /* 0x0000000646427c20 */ /* 0x000fe20008410000 */
[----:B------:R-:W-:Y:S01]  /*52a0*/  FMUL.FTZ R68, R71, UR6 ;  /* 0x0000000647447c20 */ /* 0x000fe20008410000 */
[----:B------:R-:W-:Y:S01]  /*52b0*/  FMUL.FTZ R212, R72, UR6 ;  /* 0x0000000648d47c20 */ /* 0x000fe20008410000 */
[----:B------:R-:W-:Y:S01]  /*52c0*/  FMUL.FTZ R214, R73, UR6 ;  /* 0x0000000649d67c20 */ /* 0x000fe20008410000 */
[----:B------:R-:W1:Y:S01]  /*52d0*/  MUFU.TANH R28, R28 ;  /* 0x0000001c001c7308 */ /* 0x000e620000002400 */
[----:B---3--:R-:W-:Y:S01]  /*52e0*/  FMNMX.FTZ R9, R158, R9, !PT ;  /* 0x000000099e097209 */ /* 0x008fe20007810000 */
        /* <DEDUP_REMOVED lines=18> */
[----:B------:R-:W-:-:S04]  /*5410*/  ISETP.NE.AND P1, PT, R16, RZ, PT ;  /* 0x000000ff1000720c */ /* 0x000fc80003f25270 */
[----:B------:R-:W1:Y:S01]  /*5420*/  MUFU.TANH R30, R30 ;  /* 0x0000001e001e7308 */ /* 0x000e620000002400 */
[----:B---3--:R-:W-:-:S07]  /*5430*/  FMNMX.FTZ R9, R160, R9, !PT ;  /* 0x00000009a0097209 */ /* 0x008fce0007810000 */
[----:B------:R-:W3:Y:S01]  /*5440*/  MUFU.TANH R32, R32 ;  /* 0x0000002000207308 */ /* 0x000ee20000002400 */
[----:B0-----:R-:W-:-:S07]  /*5450*/  FMNMX.FTZ R9, R162, R9, !PT ;  /* 0x00000009a2097209 */ /* 0x001fce0007810000 */
[----:B------:R-:W0:Y:S01]  /*5460*/  MUFU.TANH R164, R164 ;  /* 0x000000a400a47308 */ /* 0x000e220000002400 */
[----:B-1----:R-:W-:-:S07]  /*5470*/  FMNMX.FTZ R15, R30, R15, !PT ;  /* 0x0000000f1e0f7209 */ /* 0x002fce0007810000 */
        /* <DEDUP_REMOVED lines=96> */
[----:B------:R-:W2:Y:S01]  /*5a80*/  MUFU.TANH R226, R226 ;  /* 0x000000e200e27308 */ /* 0x000ea20000002400 */
[----:B---3--:R-:W-:-:S07]  /*5a90*/  FMNMX.FTZ R15, R80, R15, !PT ;  /* 0x0000000f500f7209 */ /* 0x008fce0007810000 */
[----:B------:R-:W1:Y:S01]  /*5aa0*/  MUFU.TANH R82, R82 ;  /* 0x0000005200527308 */ /* 0x000e620000002400 */
[----:B0-----:R-:W-:-:S07]  /*5ab0*/  FMNMX.FTZ R9, R224, R9, !PT ;  /* 0x00000009e0097209 */ /* 0x001fce0007810000 */
[----:B------:R-:W0:Y:S01]  /*5ac0*/  MUFU.TANH R84, R84 ;  /* 0x0000005400547308 */ /* 0x000e220000002400 */
[----:B--2---:R-:W-:-:S05]  /*5ad0*/  FMNMX.FTZ R8, R226, R9, !PT ;  /* 0x00000009e2087209 */ /* 0x004fca0007810000 */
[----:B------:R-:W2:Y:S01]  /*5ae0*/  SHFL.BFLY PT, R9, R8, 0x2, 0x1f ;  /* 0x0c401f0008097f89 */ /* 0x000ea200000e0000 */
[----:B-1----:R-:W-:-:S04]  /*5af0*/  FMNMX.FTZ R15, R82, R15, !PT ;  /* 0x0000000f520f7209 */ /* 0x002fc80007810000 */
[----:B0-----:R-:W-:-:S05]  /*5b00*/  FMNMX.FTZ R15, R84, R15, !PT ;  /* 0x0000000f540f7209 */ /* 0x001fca0007810000 */
[----:B------:R-:W0:Y:S01]  /*5b10*/  SHFL.BFLY PT, R10, R15, 0x2, 0x1f ;  /* 0x0c401f000f0a7f89 */ /* 0x000e2200000e0000 */
[----:B--2---:R-:W-:Y:S02]  /*5b20*/  FMNMX.FTZ R21, R8, R9, !PT ;  /* 0x0000000908157209 */ /* 0x004fe40007810000 */
[----:B------:R-:W1:Y:S03]  /*5b30*/  LDC R9, c[0x0][0x988] ;  /* 0x00026200ff097b82 */ /* 0x000e660000000800 */
[----:B------:R-:W2:Y:S01]  /*5b40*/  SHFL.BFLY PT, R12, R21, 0x1, 0x1f ;  /* 0x0c201f00150c7f89 */ /* 0x000ea200000e0000 */
[----:B0-----:R-:W-:-:S05]  /*5b50*/  FMNMX.FTZ R25, R15, R10, !PT ;  /* 0x0000000a0f197209 */ /* 0x001fca0007810000 */
[----:B------:R-:W0:Y:S01]  /*5b60*/  SHFL.BFLY PT, R14, R25, 0x1, 0x1f ;  /* 0x0c201f00190e7f89 */ /* 0x000e2200000e0000 */
[----:B--2---:R-:W-:-:S05]  /*5b70*/  FMNMX.FTZ R12, R21, R12, !PT ;  /* 0x0000000c150c7209 */ /* 0x004fca0007810000 */
[C---:B-1----:R-:W-:Y:S01]  /*5b80*/  FMUL.FTZ R49, R12.reuse, R9 ;  /* 0x000000090c317220 */ /* 0x042fe20000410000 */
[----:B------:R-:W-:-:S03]  /*5b90*/  FADD.FTZ R10, -R12, R11 ;  /* 0x0000000b0c0a7221 */ /* 0x000fc60000010100 */
[-CC-:B------:R-:W-:Y:S01]  /*5ba0*/  FFMA.FTZ R11, R152, R9.reuse, -R49.reuse ;  /* 0x00000009980b7223 */ /* 0x180fe20000010831 */
[-CC-:B------:R-:W-:Y:S01]  /*5bb0*/  FFMA.FTZ R86, R154, R9.reuse, -R49.reuse ;  /* 0x000000099a567223 */ /* 0x180fe20000010831 */
[-CC-:B------:R-:W-:Y:S01]  /*5bc0*/  FFMA.FTZ R152, R158, R9.reuse, -R49.reuse ;  /* 0x000000099e987223 */ /* 0x180fe20000010831 */
[-CC-:B------:R-:W-:Y:S01]  /*5bd0*/  FFMA.FTZ R15, R160, R9.reuse, -R49.reuse ;  /* 0x00000009a00f7223 */ /* 0x180fe20000010831 */
[-CC-:B------:R-:W-:Y:S01]  /*5be0*/  FFMA.FTZ R154, R162, R9.reuse, -R49.reuse ;  /* 0x00000009a29a7223 */ /* 0x180fe20000010831 */
[-CC-:B------:R-:W-:Y:S01]  /*5bf0*/  FFMA.FTZ R21, R164, R9.reuse, -R49.reuse ;  /* 0x00000009a4157223 */ /* 0x180fe20000010831 */
[-CC-:B------:R-:W-:Y:S01]  /*5c00*/  FFMA.FTZ R158, R170, R9.reuse, -R49.reuse ;  /* 0x00000009aa9e7223 */ /* 0x180fe20000010831 */
[----:B0-----:R-:W-:Y:S01]  /*5c10*/  FMNMX.FTZ R14, R25, R14, !PT ;  /* 0x0000000e190e7209 */ /* 0x001fe20007810000 */
[-CC-:B------:R-:W-:Y:S01]  /*5c20*/  FFMA.FTZ R25, R168, R9.reuse, -R49.reuse ;  /* 0x00000009a8197223 */ /* 0x180fe20000010831 */
[-CC-:B------:R-:W-:Y:S01]  /*5c30*/  FFMA.FTZ R33, R196, R9.reuse, -R49.reuse ;  /* 0x00000009c4217223 */ /* 0x180fe20000010831 */
[-CC-:B------:R-:W-:Y:S01]  /*5c40*/  FFMA.FTZ R160, R198, R9.reuse, -R49.reuse ;  /* 0x00000009c6a07223 */ /* 0x180fe20000010831 */
[-C--:B------:R-:W-:Y:S01]  /*5c50*/  FFMA.FTZ R35, R200, R9.reuse, -R49 ;  /* 0x00000009c8237223 */ /* 0x080fe20000010831 */
[----:B------:R-:W-:Y:S01]  /*5c60*/  FADD.FTZ R8, -R14, R13 ;  /* 0x0000000d0e087221 */ /* 0x000fe20000010100 */
[-CC-:B------:R-:W-:Y:S01]  /*5c70*/  FFMA.FTZ R13, R156, R9.reuse, -R49.reuse ;  /* 0x000000099c0d7223 */ /* 0x180fe20000010831 */
        /* <DEDUP_REMOVED lines=19> */
[-C--:B------:R-:W-:Y:S01]  /*5db0*/  FFMA.FTZ R202, R226, R9.reuse, -R49 ;  /* 0x00000009e2ca7223 */ /* 0x080fe20000010831 */
[-C--:B------:R-:W-:Y:S01]  /*5dc0*/  FMUL.FTZ R49, R14, R9.reuse ;  /* 0x000000090e317220 */ /* 0x080fe20000410000 */
[-C--:B------:R-:W-:Y:S01]  /*5dd0*/  FMUL.FTZ R10, R10, R9.reuse ;  /* 0x000000090a0a7220 */ /* 0x080fe20000410000 */
[-C--:B------:R-:W-:Y:S01]  /*5de0*/  FMUL.FTZ R8, R8, R9.reuse ;  /* 0x0000000908087220 */ /* 0x080fe20000410000 */
        /* <DEDUP_REMOVED lines=8> */
[----:B------:R-:W0:Y:S01]  /*5e70*/  MUFU.EX2 R10, R10 ;  /* 0x0000000a000a7308 */ /* 0x000e220000000800 */
        /* <DEDUP_REMOVED lines=14> */
[----:B------:R-:W-:Y:S01]  /*5f60*/  FFMA.FTZ R157, R62, R9, -R49 ;  /* 0x000000093e9d7223 */ /* 0x000fe20000010831 */
[----:B------:R-:W1:Y:S01]  /*5f70*/  MUFU.EX2 R181, R181 ;  /* 0x000000b500b57308 */ /* 0x000e620000000800 */
[----:B0-----:R-:W-:Y:S01]  /*5f80*/  FFMA.FTZ R3, R10, R3, R11 ;  /* 0x000000030a037223 */ /* 0x001fe2000001000b */
        /* <DEDUP_REMOVED lines=8> */
[----:B------:R-:W-:-:S06]  /*6010*/  FFMA.FTZ R82, R82, R9, -R49 ;  /* 0x0000000952527223 */ /* 0x000fcc0000010831 */
[----:B------:R-:W2:Y:S01]  /*6020*/  MUFU.EX2 R20, R20 ;  /* 0x0000001400147308 */ /* 0x000ea20000000800 */
[----:B-1----:R-:W-:-:S07]  /*6030*/  FFMA.FTZ R51, R8, R0, R181 ;  /* 0x0000000008337223 */ /* 0x002fce00000100b5 */
[----:B------:R-:W1:Y:S01]  /*6040*/  MUFU.EX2 R13, R13 ;  /* 0x0000000d000d7308 */ /* 0x000e620000000800 */
[----:B0-----:R-:W-:-:S07]  /*6050*/  FADD.FTZ R0, R86, R3 ;  /* 0x0000000356007221 */ /* 0x001fce0000010000 */
[----:B------:R-:W0:Y:S01]  /*6060*/  MUFU.EX2 R183, R183 ;  /* 0x000000b700b77308 */ /* 0x000e220000000800 */
[----:B--2---:R-:W-:-:S07]  /*6070*/  FADD.FTZ R42, R20, R51 ;  /* 0x00000033142a7221 */ /* 0x004fce0000010000 */
[----:B------:R-:W2:Y:S01]  /*6080*/  MUFU.EX2 R152, R152 ;  /* 0x0000009800987308 */ /* 0x000ea20000000800 */
[----:B-1----:R-:W-:-:S07]  /*6090*/  FADD.FTZ R3, R13, R0 ;  /* 0x000000000d037221 */ /* 0x002fce0000010000 */
        /* <DEDUP_REMOVED lines=9> */
[----:B--2---:R-:W-:Y:S01]  /*6130*/  FADD.FTZ R51, R177, R42 ;  /* 0x0000002ab1337221 */ /* 0x004fe20000010000 */
[----:B------:R-:W-:-:S06]  /*6140*/  FFMA.FTZ R42, R64, R9, -R49 ;  /* 0x00000009402a7223 */ /* 0x000fcc0000010831 */
        /* <DEDUP_REMOVED lines=15> */
[----:B0-----:R-:W-:Y:S01]  /*6240*/  FADD.FTZ R51, R173, R44 ;  /* 0x0000002cad337221 */ /* 0x001fe20000010000 */
[-CC-:B------:R-:W-:Y:S01]  /*6250*/  FFMA.FTZ R44, R68, R9.reuse, -R49.reuse ;  /* 0x00000009442c7223 */ /* 0x180fe20000010831 */
[----:B------:R-:W-:-:S05]  /*6260*/  FFMA.FTZ R49, R84, R9, -R49 ;  /* 0x0000000954317223 */ /* 0x000fca0000010831 */
        /* <DEDUP_REMOVED lines=57> */
[----:B-1----:R-:W-:Y:S01]  /*6600*/  FADD.FTZ R0, R166, R3 ;  /* 0x00000003a6007221 */ /* 0x002fe20000010000 */
[----:B------:R-:W-:-:S04]  /*6610*/  IMAD.U32 R3, RZ, RZ, UR8 ;  /* 0x00000008ff037e24 */ /* 0x000fc8000f8e00ff */
[----:B------:R-:W-:Y:S02]  /*6620*/  @P1 VIADD R3, R3, 0x34840 ;  /* 0x0003484003031836 */ /* 0x000fe40000000000 */
[----:B------:R-:W1:Y:S01]  /*6630*/  MUFU.EX2 R161, R161 ;  /* 0x000000a100a17308 */ /* 0x000e620000000800 */
[----:B0-----:R-:W-:Y:S02]  /*6640*/  FADD.FTZ R46, R44, R51 ;  /* 0x000000332c2e7221 */ /* 0x001fe40000010000 */
[----:B------:R-:W-:-:S04]  /*6650*/  @P1 PRMT R3, R18, 0x654, R3 ;  /* 0x0000065412031816 */ /* 0x000fc80000000003 */
[----:B------:R0:W-:Y:S01]  /*6660*/  @P1 SYNCS.ARRIVE.TRANS64.RED.A1T0 RZ, [R3+URZ], RZ ;  /* 0x000000ff03ff19a7 */ /* 0x0001e2000810043f */
[----:B------:R-:W3:Y:S01]  /*6670*/  MUFU.EX2 R196, R196 ;  /* 0x000000c400c47308 */ /* 0x000ee20000000800 */
[----:B--2---:R-:W-:-:S07]  /*6680*/  FADD.FTZ R51, R41, R0 ;  /* 0x0000000029337221 */ /* 0x004fce0000010000 */
[----:B------:R-:W2:Y:S01]  /*6690*/  MUFU.EX2 R72, R72 ;  /* 0x0000004800487308 */ /* 0x000ea20000000800 */
[----:B-1----:R-:W-:-:S07]  /*66a0*/  FADD.FTZ R46, R161, R46 ;  /* 0x0000002ea12e7221 */ /* 0x002fce0000010000 */
[----:B------:R-:W1:Y:S01]  /*66b0*/  MUFU.EX2 R43, R43 ;  /* 0x0000002b002b7308 */ /* 0x000e620000000800 */
[----:B---3--:R-:W-:-:S07]  /*66c0*/  FADD.FTZ R0, R196, R51 ;  /* 0x00000033c4007221 */ /* 0x008fce0000010000 */
[----:B------:R-:W3:Y:S01]  /*66d0*/  MUFU.EX2 R163, R74 ;  /* 0x0000004a00a37308 */ /* 0x000ee20000000800 */
[----:B--2---:R-:W-:-:S07]  /*66e0*/  FADD.FTZ R46, R72, R46 ;  /* 0x0000002e482e7221 */ /* 0x004fce0000010000 */
[----:B------:R-:W2:Y:S01]  /*66f0*/  MUFU.EX2 R198, R198 ;  /* 0x000000c600c67308 */ /* 0x000ea20000000800 */
[----:B-1----:R-:W-:-:S07]  /*6700*/  FADD.FTZ R51, R43, R0 ;  /* 0x000000002b337221 */ /* 0x002fce0000010000 */
[----:B------:R-:W1:Y:S01]  /*6710*/  MUFU.EX2 R76, R76 ;  /* 0x0000004c004c7308 */ /* 0x000e620000000800 */
[----:B---3--:R-:W-:-:S07]  /*6720*/  FADD.FTZ R46, R163, R46 ;  /* 0x0000002ea32e7221 */ /* 0x008fce0000010000 */
        /* <DEDUP_REMOVED lines=16> */
[----:B0-----:R-:W-:-:S03]  /*6830*/  FADD.FTZ R3, R202, R3 ;  /* 0x00000003ca037221 */ /* 0x001fc60000010000 */
[----:B--2---:R-:W-:Y:S01]  /*6840*/  FADD.FTZ R0, R49, R46 ;  /* 0x0000002e31007221 */ /* 0x004fe20000010000 */
[----:B------:R-:W-:Y:S06]  /*6850*/  @!P0 BRA `(.L_x_201) ;  /* 0x0000000000048947 */ /* 0x000fec0003800000 */
[----:B------:R-:W-:Y:S01]  /*6860*/  BPT.TRAP 0x1 ;  /* 0x000000040000795c */ /* 0x000fe20000300000 */
.L_x_201:
[----:B------:R-:W-:Y:S01]  /*6870*/  ISETP.NE.AND P1, PT, R2, RZ, PT ;  /* 0x000000ff0200720c */ /* 0x000fe20003f25270 */
[----:B------:R-:W-:Y:S01]  /*6880*/  IMAD.U32 R46, RZ, RZ, UR9 ;  /* 0x00000009ff2e7e24 */ /* 0x000fe2000f8e00ff */
[----:B------:R-:W-:Y:S01]  /*6890*/  UMOV UR4, UR37 ;  /* 0x0000002500047c82 */ /* 0x000fe20008000000 */
[----:B------:R-:W-:Y:S01]  /*68a0*/  UMOV UR5, UR36 ;  /* 0x0000002400057c82 */ /* 0x000fe20008000000 */
[----:B------:R-:W-:Y:S01]  /*68b0*/  F2FP.F16.F32.PACK_AB R182, R152, R13 ;  /* 0x0000000d98b6723e */ /* 0x000fe200000000ff */
[----:B------:R-:W-:Y:S01]  /*68c0*/  IMAD.MOV.U32 R13, RZ, RZ, R14 ;  /* 0x000000ffff0d7224 */ /* 0x000fe200078e000e */
[----:B------:R-:W-:Y:S02]  /*68d0*/  F2FP.F16.F32.PACK_AB R176, R154, R15 ;  /* 0x0000000f9ab0723e */ /* 0x000fe400000000ff */
[----:B------:R-:W-:Y:S02]  /*68e0*/  F2FP.F16.F32.PACK_AB R178, R156, R21 ;  /* 0x000000159cb2723e */ /* 0x000fe400000000ff */
[----:B------:R-:W-:-:S02]  /*68f0*/  F2FP.F16.F32.PACK_AB R172, R158, R25 ;  /* 0x000000199eac723e */ /* 0x000fc400000000ff */
[----:B------:R-:W-:Y:S01]  /*6900*/  F2FP.F16.F32.PACK_AB R180, R86, R11 ;  /* 0x0000000b56b4723e */ /* 0x000fe200000000ff */
[----:B------:R-:W-:Y:S01]  /*6910*/  @P1 VIADD R46, R46, 0x34860 ;  /* 0x000348602e2e1836 */ /* 0x000fe20000000000 */
[----:B------:R-:W-:Y:S01]  /*6920*/  F2FP.F16.F32.PACK_AB R152, R160, R33 ;  /* 0x00000021a098723e */ /* 0x000fe200000000ff */
[----:B------:R-:W-:Y:S01]  /*6930*/  IMAD.MOV.U32 R11, RZ, RZ, R12 ;  /* 0x000000ffff0b7224 */ /* 0x000fe200078e000c */
[----:B------:R-:W-:Y:S02]  /*6940*/  F2FP.F16.F32.PACK_AB R154, R162, R35 ;  /* 0x00000023a29a723e */ /* 0x000fe400000000ff */
[----:B------:R-:W-:Y:S02]  /*6950*/  @P1 PRMT R46, R17, 0x654, R46 ;  /* 0x00000654112e1816 */ /* 0x000fe4000000002e */
[----:B------:R-:W-:Y:S02]  /*6960*/  F2FP.F16.F32.PACK_AB R156, R164, R37 ;  /* 0x00000025a49c723e */ /* 0x000fe400000000ff */
[----:B------:R0:W-:Y:S01]  /*6970*/  @P1 SYNCS.ARRIVE.TRANS64.RED.A1T0 RZ, [R46+URZ], RZ ;  /* 0x000000ff2eff19a7 */ /* 0x0001e2000810043f */
[C---:B------:R-:W-:Y:S01]  /*6980*/  ISETP.GT.AND P1, PT, R195.reuse, RZ, PT ;  /* 0x000000ffc300720c */ /* 0x040fe20003f24270 */
[----:B------:R-:W-:Y:S01]  /*6990*/  VIADD R195, R195, 0xffffffff ;  /* 0xffffffffc3c37836 */ /* 0x000fe20000000000 */
[----:B------:R-:W-:-:S02]  /*69a0*/  F2FP.F16.F32.PACK_AB R158, R166, R39 ;  /* 0x00000027a69e723e */ /* 0x000fc400000000ff */
[----:B------:R-:W-:Y:S02]  /*69b0*/  F2FP.F16.F32.PACK_AB R181, R20, R181 ;  /* 0x000000b514b5723e */ /* 0x000fe400000000ff */
[----:B------:R-:W-:Y:S02]  /*69c0*/  F2FP.F16.F32.PACK_AB R183, R24, R183 ;  /* 0x000000b718b7723e */ /* 0x000fe400000000ff */
[----:B------:R-:W-:Y:S02]  /*69d0*/  F2FP.F16.F32.PACK_AB R177, R26, R177 ;  /* 0x000000b11ab1723e */ /* 0x000fe400000000ff */
[----:B------:R-:W-:Y:S02]  /*69e0*/  F2FP.F16.F32.PACK_AB R179, R28, R179 ;  /* 0x000000b31cb3723e */ /* 0x000fe400000000ff */
[----:B------:R-:W-:Y:S02]  /*69f0*/  F2FP.F16.F32.PACK_AB R173, R30, R173 ;  /* 0x000000ad1ead723e */ /* 0x000fe400000000ff */
        /* <DEDUP_REMOVED lines=17> */
[----:B------:R-:W-:Y:S01]  /*6b10*/  F2FP.F16.F32.PACK_AB R167, R49, R167 ;  /* 0x000000a731a7723e */ /* 0x000fe200000000ff */
[----:B0-----:R-:W-:Y:S06]  /*6b20*/  @P1 BRA `(.L_x_202) ;  /* 0xffffffd400a01947 */ /* 0x001fec000383ffff */
.L_x_191:
        /* <DEDUP_REMOVED lines=67> */
.L_x_203:
        /* <DEDUP_REMOVED lines=9> */
.L_x_204:
[----:B-1----:R-:W-:Y:S05]  /*6ff0*/  @P1 BRA `(.L_x_205) ;  /* 0x0000000000081947 */ /* 0x002fea0003800000 */
[----:B------:R-:W1:Y:S02]  /*7000*/  SYNCS.PHASECHK.TRANS64.TRYWAIT P1, [UR9+0x34850], R4 ;  /* 0x03485004ff0075a7 */ /* 0x000e640008020149 */
[----:B-1----:R-:W-:Y:S05]  /*7010*/  @!P1 BRA `(.L_x_206) ;  /* 0x0000006400c49947 */ /* 0x002fea0003800000 */
.L_x_205:
[----:B------:R-:W-:Y:S01]  /*7020*/  UIADD3 UR5, UR4, 0x400, URZ ;  /* 0x0000040004057890 */ /* 0x000fe2000fffe03f */
[----:B------:R-:W-:Y:S01]  /*7030*/  WARPGROUP.ARRIVE ;  /* 0x00000000000079c5 */ /* 0x000fe20000000000 */
[----:B------:R-:W-:Y:S01]  /*7040*/  UMOV UR7, 0x40000040 ;  /* 0x4000004000077882 */ /* 0x000fe20000000000 */
[----:B------:R-:W-:Y:S01]  /*7050*/  UMOV UR11, 0x40000040 ;  /* 0x40000040000b7882 */ /* 0x000fe20000000000 */
[----:B------:R-:W-:Y:S01]  /*7060*/  USHF.R.U32.HI UR5, URZ, 0x4, UR5 ;  /* 0x000000043f057899 */ /* 0x000fe20008011605 */
[----:B01----:R-:W0:Y:S01]  /*7070*/  SHFL.BFLY PT, R4, R3, 0x2, 0x1f ;  /* 0x0c401f0003047f89 */ /* 0x003e2200000e0000 */
[----:B------:R-:W-:Y:S02]  /*7080*/  IMAD.MOV.U32 R10, RZ, RZ, RZ ;  /* 0x000000ffff0a7224 */ /* 0x000fe400078e00ff */
[----:B------:R-:W-:Y:S01]  /*7090*/  ULOP3.LUT UR5, UR5, 0x3fff, URZ, 0xc0, !UPT ;  /* 0x00003fff05057892 */ /* 0x000fe2000f8ec03f */
[----:B------:R-:W1:Y:S03]  /*70a0*/  SHFL.BFLY PT, R5, R0, 0x2, 0x1f ;  /* 0x0c401f0000057f89 */ /* 0x000e6600000e0000 */
[----:B------:R-:W-:-:S04]  /*70b0*/  ULOP3.LUT UR5, UR5, 0x4000000, URZ, 0xfc, !UPT ;  /* 0x0400000005057892 */ /* 0x000fc8000f8efc3f */
[----:B------:R-:W-:-:S04]  /*70c0*/  ULEA UR6, UR36, UR5, 0xb ;  /* 0x0000000524067291 */ /* 0x000fc8000f8e583f */
[----:B------:R-:W-:-:S05]  /*70d0*/  UIADD3 UR8, UR6, 0x80, URZ ;  /* 0x0000008006087890 */ /* 0x000fca000fffe03f */
[----:B------:R-:W-:Y:S01]  /*70e0*/  HGMMA.64x128x16.F32 R24, R180, gdesc[UR4].tnspB, R24, gsb0 ;  /* 0x41e00004b4187df0 */ /* 0x000fe20008000818 */
[----:B------:R-:W-:Y:S01]  /*70f0*/  UMOV UR7, 0x40000040 ;  /* 0x4000004000077882 */ /* 0x000fe20000000000 */
[----:B------:R-:W-:Y:S01]  /*7100*/  UMOV UR10, UR8 ;  /* 0x00000008000a7c82 */ /* 0x000fe20008000000 */
[----:B------:R-:W-:Y:S01]  /*7110*/  UIADD3 UR8, UR6, 0x100, URZ ;  /* 0x0000010006087890 */ /* 0x000fe2000fffe03f */
[----:B0-----:R-:W-:Y:S01]  /*7120*/  FADD.FTZ R4, R4, R3 ;  /* 0x0000000304047221 */ /* 0x001fe20000010000 */
[----:B------:R-:W-:Y:S02]  /*7130*/  IMAD.MOV.U32 R3, RZ, RZ, -0x800000 ;  /* 0xff800000ff037424 */ /* 0x000fe400078e00ff */
[----:B-1----:R-:W-:Y:S01]  /*7140*/  FADD.FTZ R6, R5, R0 ;  /* 0x0000000005067221 */ /* 0x002fe20000010000 */
[----:B------:R-:W-:Y:S01]  /*7150*/  IMAD.MOV.U32 R0, RZ, RZ, -0x800000 ;  /* 0xff800000ff007424 */ /* 0x000fe200078e00ff */
[----:B------:R-:W0:Y:S04]  /*7160*/  SHFL.BFLY PT, R5, R4, 0x1, 0x1f ;  /* 0x0c201f0004057f89 */ /* 0x000e2800000e0000 */
[----:B------:R-:W1:Y:S01]  /*7170*/  SHFL.BFLY PT, R7, R6, 0x1, 0x1f ;  /* 0x0c201f0006077f89 */ /* 0x000e6200000e0000 */
[----:B0-----:R-:W-:Y:S01]  /*7180*/  FADD.FTZ R13, R4, R5 ;  /* 0x00000005040d7221 */ /* 0x001fe20000010000 */
[----:B------:R-:W-:-:S02]  /*7190*/  IMAD.MOV.U32 R5, RZ, RZ, RZ ;  /* 0x000000ffff057224 */ /* 0x000fc400078e00ff */
[----:B-1----:R-:W-:Y:S02]  /*71a0*/  FADD.FTZ R15, R6, R7 ;  /* 0x00000007060f7221 */ /* 0x002fe40000010000 */
[----:B------:R-:W-:-:S03]  /*71b0*/  FSETP.NE.FTZ.AND P1, PT, R13, RZ, PT ;  /* 0x000000ff0d00720b */ /* 0x000fc60003f35000 */
[----:B------:R-:W-:-:S10]  /*71c0*/  FSETP.NE.FTZ.AND P2, PT, R15, RZ, PT ;  /* 0x000000ff0f00720b */ /* 0x000fd40003f55000 */
[----:B------:R-:W0:Y:S01]  /*71d0*/  @P1 MUFU.LG2 R8, R13 ;  /* 0x0000000d00081308 */ /* 0x000e220000000c00 */
[C---:B------:R-:W-:Y:S02]  /*71e0*/  @P1 FMUL.FTZ R7, R9.reuse, 0.69314718246459960938 ;  /* 0x3f31721809071820 */ /* 0x040fe40000410000 */
[----:B------:R-:W-:-:S05]  /*71f0*/  @P2 FMUL.FTZ R4, R9, 0.69314718246459960938 ;  /* 0x3f31721809042820 */ /* 0x000fca0000410000 */
[----:B------:R-:W1:Y:S08]  /*7200*/  @P2 MUFU.LG2 R11, R15 ;  /* 0x0000000f000b2308 */ /* 0x000e700000000c00 */
[----:B------:R2:W3:Y:S01]  /*7210*/  @P1 MUFU.RCP R5, R13 ;  /* 0x0000000d00051308 */ /* 0x0004e20000001000 */
[----:B0-----:R-:W-:-:S04]  /*7220*/  @P1 FMUL.FTZ R8, R8, 0.69314718246459960938 ;  /* 0x3f31721808081820 */ /* 0x001fc80000410000 */
[----:B------:R-:W-:-:S03]  /*7230*/  @P1 FFMA.FTZ R3, R7, R12, R8 ;  /* 0x0000000c07031223 */ /* 0x000fc60000010008 */
[----:B------:R2:W0:Y:S01]  /*7240*/  @P2 MUFU.RCP R10, R15 ;  /* 0x0000000f000a2308 */ /* 0x0004220000001000 */
[----:B-1----:R-:W-:-:S04]  /*7250*/  @P2 FMUL.FTZ R11, R11, 0.69314718246459960938 ;  /* 0x3f3172180b0b2820 */ /* 0x002fc80000410000 */
[----:B------:R-:W-:Y:S01]  /*7260*/  @P2 FFMA.FTZ R0, R4, R14, R11 ;  /* 0x0000000e04002223 */ /* 0x000fe2000001000b */
[----:B------:R-:W-:Y:S02]  /*7270*/  WARPGROUP.DEPBAR.LE gsb0, 0x0 ;  /* 0x00008000000079c5 */ /* 0x000fe40000010000 */
[----:B------:R-:W-:-:S06]  /*7280*/  WARPGROUP.ARRIVE ;  /* 0x00000000000079c5 */ /* 0x000fcc0000000000 */
[----:B------:R-:W-:Y:S01]  /*7290*/  HGMMA.64x128x16.F32 R24, R176, gdesc[UR8].tnspB, R24, gsb0 ;  /* 0x41e00008b0187df0 */ /* 0x000fe20008000818 */
[----:B------:R-:W-:Y:S01]  /*72a0*/  UMOV UR10, UR8 ;  /* 0x00000008000a7c82 */ /* 0x000fe20008000000 */
[----:B------:R-:W-:Y:S01]  /*72b0*/  UMOV UR11, 0x40000040 ;  /* 0x40000040000b7882 */ /* 0x000fe20000000000 */
[----:B------:R-:W-:Y:S01]  /*72c0*/  UIADD3 UR8, UR6, 0x180, URZ ;  /* 0x0000018006087890 */ /* 0x000fe2000fffe03f */
        /* <DEDUP_REMOVED lines=17> */
[----:B------:R-:W-:Y:S02]  /*73e0*/  UIADD3 UR8, UR6, 0x300, URZ ;  /* 0x0000030006087890 */ /* 0x000fe4000fffe03f */
[----:B------:R-:W-:Y:S01]  /*73f0*/  UIADD3 UR6, UR6, 0x380, URZ ;  /* 0x0000038006067890 */ /* 0x000fe2000fffe03f */
[----:B------:R-:W-:Y:S02]  /*7400*/  WARPGROUP.DEPBAR.LE gsb0, 0x0 ;  /* 0x00008000000079c5 */ /* 0x000fe40000010000 */
[----:B------:R-:W-:-:S06]  /*7410*/  WARPGROUP.ARRIVE ;  /* 0x00000000000079c5 */ /* 0x000fcc0000000000 */
[----:B------:R-:W-:Y:S01]  /*7420*/  HGMMA.64x128x16.F32 R24, R156, gdesc[UR8].tnspB, R24, gsb0 ;  /* 0x41e000089c187df0 */ /* 0x000fe20008000818 */
[----:B------:R-:W-:Y:S01]  /*7430*/  UMOV UR10, UR8 ;  /* 0x00000008000a7c82 */ /* 0x000fe20008000000 */
[----:B------:R-:W-:Y:S01]  /*7440*/  UMOV UR11, 0x40000040 ;  /* 0x40000040000b7882 */ /* 0x000fe20000000000 */
[----:B------:R-:W-:Y:S02]  /*7450*/  WARPGROUP.DEPBAR.LE gsb0, 0x0 ;  /* 0x00008000000079c5 */ /* 0x000fe40000010000 */
[----:B------:R-:W-:-:S07]  /*7460*/  WARPGROUP.ARRIVE ;  /* 0x00000000000079c5 */ /* 0x000fce0000000000 */
[----:B------:R-:W-:Y:S03]  /*7470*/  HGMMA.64x128x16.F32 R24, R160, gdesc[UR8].tnspB, R24, gsb0 ;  /* 0x41e00008a0187df0 */ /* 0x000fe60008000818 */
[----:B------:R-:W-:Y:S02]  /*7480*/  WARPGROUP.DEPBAR.LE gsb0, 0x0 ;  /* 0x00008000000079c5 */ /* 0x000fe40000010000 */
[----:B------:R-:W-:-:S07]  /*7490*/  WARPGROUP.ARRIVE ;  /* 0x00000000000079c5 */ /* 0x000fce0000000000 */
[----:B------:R-:W-:Y:S03]  /*74a0*/  HGMMA.64x128x16.F32 R24, R164, gdesc[UR4].tnspB, R24, gsb0 ;  /* 0x41e00004a4187df0 */ /* 0x000fe60008000818 */
[----:B------:R-:W-:Y:S02]  /*74b0*/  WARPGROUP.DEPBAR.LE gsb0, 0x0 ;  /* 0x00008000000079c5 */ /* 0x000fe40000010000 */
[----:B0-23--:R-:W-:Y:S05]  /*74c0*/  @!P0 BRA `(.L_x_207) ;  /* 0x0000000000048947 */ /* 0x00dfea0003800000 */
[----:B------:R-:W-:Y:S01]  /*74d0*/  BPT.TRAP 0x1 ;  /* 0x000000040000795c */ /* 0x000fe20000300000 */
.L_x_207:
[----:B------:R-:W0:Y:S01]  /*74e0*/  S2UR UR5, SR_SWINHI ;  /* 0x00000000000579c3 */ /* 0x000e220000002f00 */
[----:B------:R-:W-:Y:S01]  /*74f0*/  ISETP.NE.AND P1, PT, R2, RZ, PT ;  /* 0x000000ff0200720c */ /* 0x000fe20003f25270 */
[----:B------:R-:W-:Y:S01]  /*7500*/  FMUL.FTZ R98, R46, R10 ;  /* 0x0000000a2e627220 */ /* 0x000fe20000410000 */
[----:B------:R-:W-:Y:S02]  /*7510*/  IMAD.U32 R6, RZ, RZ, UR9 ;  /* 0x00000009ff067e24 */ /* 0x000fe4000f8e00ff */
[-C--:B------:R-:W-:Y:S01]  /*7520*/  FMUL.FTZ R92, R37, R5.reuse ;  /* 0x00000005255c7220 */ /* 0x080fe20000410000 */
[-C--:B------:R-:W-:Y:S01]  /*7530*/  FMUL.FTZ R93, R36, R5.reuse ;  /* 0x00000005245d7220 */ /* 0x080fe20000410000 */
[-C--:B------:R-:W-:Y:S01]  /*7540*/  FMUL.FTZ R25, R25, R5.reuse ;  /* 0x0000000519197220 */ /* 0x080fe20000410000 */
[-C--:B------:R-:W-:Y:S01]  /*7550*/  FMUL.FTZ R20, R24, R5.reuse ;  /* 0x0000000518147220 */ /* 0x080fe20000410000 */
[----:B------:R-:W1:Y:S01]  /*7560*/  LDC R46, c[0x0][0xbe8] ;  /* 0x0002fa00ff2e7b82 */ /* 0x000e620000000800 */
[-C--:B------:R-:W-:Y:S01]  /*7570*/  FMUL.FTZ R29, R29, R5.reuse ;  /* 0x000000051d1d7220 */ /* 0x080fe20000410000 */
[-C--:B------:R-:W-:Y:S01]  /*7580*/  FMUL.FTZ R104, R28, R5.reuse ;  /* 0x000000051c687220 */ /* 0x080fe20000410000 */
[-C--:B------:R-:W-:Y:S01]  /*7590*/  FMUL.FTZ R94, R33, R5.reuse ;  /* 0x00000005215e7220 */ /* 0x080fe20000410000 */
[-C--:B------:R-:W-:Y:S01]  /*75a0*/  FMUL.FTZ R95, R32, R5.reuse ;  /* 0x00000005205f7220 */ /* 0x080fe20000410000 */
[----:B------:R-:W-:Y:S01]  /*75b0*/  FMUL.FTZ R88, R41, R5 ;  /* 0x0000000529587220 */ /* 0x000fe20000410000 */
[----:B------:R-:W-:-:S02]  /*75c0*/  @P1 VIADD R6, R6, 0x34860 ;  /* 0x0003486006061836 */ /* 0x000fc40000000000 */
        /* <DEDUP_REMOVED lines=9> */
[----:B------:R-:W-:Y:S01]  /*7660*/  UMOV UR6, UR4 ;  /* 0x0000000400067c82 */ /* 0x000fe20008000000 */
[----:B0-----:R-:W-:Y:S01]  /*7670*/  UMOV UR7, UR5 ;  /* 0x0000000500077c82 */ /* 0x001fe20008000000 */
[----:B------:R-:W-:Y:S01]  /*7680*/  FMUL.FTZ R61, R61, R5 ;  /* 0x000000053d3d7220 */ /* 0x000fe20000410000 */
[----:B------:R-:W-:-:S02]  /*7690*/  IMAD.U32 R36, RZ, RZ, UR6 ;  /* 0x00000006ff247e24 */ /* 0x000fc4000f8e00ff */
[-C--:B------:R-:W-:Y:S01]  /*76a0*/  FMUL.FTZ R60, R60, R5.reuse ;  /* 0x000000053c3c7220 */ /* 0x080fe20000410000 */
[----:B------:R-:W-:Y:S02]  /*76b0*/  IMAD.U32 R37, RZ, RZ, UR7 ;  /* 0x00000007ff257e24 */ /* 0x000fe4000f8e00ff */
        /* <DEDUP_REMOVED lines=12> */
[----:B------:R-:W-:Y:S01]  /*7780*/  IMAD.WIDE R4, R191, 0x2, R36 ;  /* 0x00000002bf047825 */ /* 0x000fe200078e0224 */
[----:B------:R-:W-:-:S03]  /*7790*/  @P1 PRMT R6, R17, 0x654, R6 ;  /* 0x0000065411061816 */ /* 0x000fc60000000006 */
[-C--:B------:R-:W-:Y:S01]  /*77a0*/  FMUL.FTZ R96, R43, R10.reuse ;  /* 0x0000000a2b607220 */ /* 0x080fe20000410000 */
[-C--:B------:R-:W-:Y:S01]  /*77b0*/  FMUL.FTZ R97, R42, R10.reuse ;  /* 0x0000000a2a617220 */ /* 0x080fe20000410000 */
[-C--:B------:R-:W-:Y:S01]  /*77c0*/  FMUL.FTZ R7, R31, R10.reuse ;  /* 0x0000000a1f077220 */ /* 0x080fe20000410000 */
[----:B------:R0:W-:Y:S01]  /*77d0*/  @P1 SYNCS.ARRIVE.TRANS64.RED.A1T0 RZ, [R6+URZ], RZ ;  /* 0x000000ff06ff19a7 */ /* 0x0001e2000810043f */
[----:B------:R-:W-:Y:S01]  /*77e0*/  IADD3 R103, P1, R4, 0x4040, RZ ;  /* 0x0000404004677810 */ /* 0x000fe20007f3e0ff */
[-C--:B------:R-:W-:Y:S01]  /*77f0*/  FMUL.FTZ R106, R30, R10.reuse ;  /* 0x0000000a1e6a7220 */ /* 0x080fe20000410000 */
[----:B------:R-:W-:Y:S01]  /*7800*/  IMAD R9, R185, 0x40, R19 ;  /* 0x00000040b9097824 */ /* 0x000fe200078e0213 */
[----:B------:R-:W-:Y:S01]  /*7810*/  R2UR UR12, R187 ;  /* 0x00000000bb0c72ca */ /* 0x000fe200000e0000 */
[----:B------:R-:W-:Y:S01]  /*7820*/  FMUL.FTZ R99, R35, R10 ;  /* 0x0000000a23637220 */ /* 0x000fe20000410000 */
[----:B------:R-:W-:Y:S01]  /*7830*/  IMAD.X R43, RZ, RZ, R5, P1 ;  /* 0x000000ffff2b7224 */ /* 0x000fe200008e0605 */
[----:B-1----:R-:W-:Y:S01]  /*7840*/  ISETP.NE.AND P1, PT, R46, 0x1, PT ;  /* 0x000000012e00780c */ /* 0x002fe20003f25270 */
[----:B------:R-:W-:Y:S01]  /*7850*/  IMAD.WIDE R36, R9, 0x2, R36 ;  /* 0x0000000209247825 */ /* 0x000fe200078e0224 */
[----:B0-----:R-:W-:-:S03]  /*7860*/  LOP3.LUT R6, R103, 0x380, RZ, 0xc0, !PT ;  /* 0x0000038067067812 */ /* 0x001fc600078ec0ff */
[-C--:B------:R-:W-:Y:S01]  /*7870*/  FMUL.FTZ R27, R27, R10.reuse ;  /* 0x0000000a1b1b7220 */ /* 0x080fe20000410000 */
[----:B------:R-:W-:Y:S01]  /*7880*/  IADD3 R45, P0, R4, 0x4060, RZ ;  /* 0x00004060042d7810 */ /* 0x000fe20007f1e0ff */
[-C--:B------:R-:W-:Y:S01]  /*7890*/  FMUL.FTZ R102, R26, R10.reuse ;  /* 0x0000000a1a667220 */ /* 0x080fe20000410000 */
[----:B------:R-:W-:Y:S01]  /*78a0*/  SHF.R.U64 R6, R6, 0x3, RZ ;  /* 0x0000000306067819 */ /* 0x000fe200000012ff */
[----:B------:R-:W-:Y:S01]  /*78b0*/  UIADD3 UR5, -UR38, URZ, URZ ;  /* 0x0000003f26057290 */ /* 0x000fe2000fffe13f */
[----:B------:R-:W-:Y:S01]  /*78c0*/  IADD3 R33, P3, R4, 0x4000, RZ ;  /* 0x0000400004217810 */ /* 0x000fe20007f7e0ff */
[----:B------:R-:W-:Y:S01]  /*78d0*/  FMUL.FTZ R108, R34, R10 ;  /* 0x0000000a226c7220 */ /* 0x000fe20000410000 */
[----:B------:R-:W-:Y:S01]  /*78e0*/  LOP3.LUT R42, R6, R103, RZ, 0x3c, !PT ;  /* 0x00000067062a7212 */ /* 0x000fe200078e3cff */
[----:B------:R-:W-:Y:S01]  /*78f0*/  IMAD R100, RZ, RZ, -UR12 ;  /* 0x8000000cff647e24 */ /* 0x000fe2000f8e02ff */
[----:B------:R-:W0:Y:S01]  /*7900*/  LDC R103, c[0x0][0xc38] ;  /* 0x00030e00ff677b82 */ /* 0x000e220000000800 */
[----:B------:R-:W-:Y:S01]  /*7910*/  F2FP.F16.F32.PACK_AB R7, R7, R106 ;  /* 0x0000006a0707723e */ /* 0x000fe200000000ff */
[-C--:B------:R-:W-:Y:S01]  /*7920*/  FMUL.FTZ R101, R39, R10.reuse ;  /* 0x0000000a27657220 */ /* 0x080fe20000410000 */
[----:B------:R-:W-:Y:S01]  /*7930*/  LOP3.LUT R9, R4, 0x380, RZ, 0xc0, !PT ;  /* 0x0000038004097812 */ /* 0x000fe200078ec0ff */
[-C--:B------:R-:W-:Y:S01]  /*7940*/  FMUL.FTZ R110, R38, R10.reuse ;  /* 0x0000000a266e7220 */ /* 0x080fe20000410000 */
[----:B------:R-:W-:Y:S01]  /*7950*/  IADD3 R13, P6, R4, 0x20, RZ ;  /* 0x00000020040d7810 */ /* 0x000fe20007fde0ff */
[-C--:B------:R-:W-:Y:S01]  /*7960*/  FMUL.FTZ R47, R47, R10.reuse ;  /* 0x0000000a2f2f7220 */ /* 0x080fe20000410000 */
[----:B------:R-:W-:Y:S01]  /*7970*/  LOP3.LUT R44, R45, 0x380, RZ, 0xc0, !PT ;  /* 0x000003802d2c7812 */ /* 0x000fe200078ec0ff */
[----:B------:R-:W1:Y:S01]  /*7980*/  @P1 LDC R106, c[0x0][0xbec] ;  /* 0x0002fb00ff6a1b82 */ /* 0x000e620000000800 */
[----:B------:R-:W-:Y:S01]  /*7990*/  LOP3.LUT R8, R33, 0x380, RZ, 0xc0, !PT ;  /* 0x0000038021087812 */ /* 0x000fe200078ec0ff */
[-C--:B------:R-:W-:Y:S01]  /*79a0*/  FMUL.FTZ R51, R51, R10.reuse ;  /* 0x0000000a33337220 */ /* 0x080fe20000410000 */
[----:B------:R-:W-:Y:S01]  /*79b0*/  SHF.R.U64 R9, R9, 0x3, RZ ;  /* 0x0000000309097819 */ /* 0x000fe200000012ff */
[-C--:B------:R-:W-:Y:S01]  /*79c0*/  FMUL.FTZ R50, R50, R10.reuse ;  /* 0x0000000a32327220 */ /* 0x080fe20000410000 */
[----:B------:R-:W-:Y:S01]  /*79d0*/  LOP3.LUT R6, R13, 0x380, RZ, 0xc0, !PT ;  /* 0x000003800d067812 */ /* 0x000fe200078ec0ff */
[-C--:B------:R-:W-:Y:S01]  /*79e0*/  FMUL.FTZ R55, R55, R10.reuse ;  /* 0x0000000a37377220 */ /* 0x080fe20000410000 */
[----:B------:R-:W-:Y:S01]  /*79f0*/  SHF.R.U64 R44, R44, 0x3, RZ ;  /* 0x000000032c2c7819 */ /* 0x000fe200000012ff */
[----:B------:R-:W2:Y:S01]  /*7a00*/  @P1 LDC R107, c[0x0][0xbf0] ;  /* 0x0002fc00ff6b1b82 */ /* 0x000ea20000000800 */
[----:B------:R-:W-:Y:S01]  /*7a10*/  IADD3 R35, P2, R4, 0x4020, RZ ;  /* 0x0000402004237810 */ /* 0x000fe20007f5e0ff */
[-C--:B------:R-:W-:Y:S01]  /*7a20*/  FMUL.FTZ R54, R54, R10.reuse ;  /* 0x0000000a36367220 */ /* 0x080fe20000410000 */
[C---:B------:R-:W-:Y:S01]  /*7a30*/  IADD3 R31, P4, R4.reuse, 0x60, RZ ;  /* 0x00000060041f7810 */ /* 0x040fe20007f9e0ff */
[-C--:B------:R-:W-:Y:S01]  /*7a40*/  FMUL.FTZ R59, R59, R10.reuse ;  /* 0x0000000a3b3b7220 */ /* 0x080fe20000410000 */
[----:B------:R-:W-:Y:S01]  /*7a50*/  IADD3 R21, P5, R4, 0x40, RZ ;  /* 0x0000004004157810 */ /* 0x000fe20007fbe0ff */
[-C--:B------:R-:W-:Y:S01]  /*7a60*/  FMUL.FTZ R58, R58, R10.reuse ;  /* 0x0000000a3a3a7220 */ /* 0x080fe20000410000 */
[----:B------:R-:W-:Y:S01]  /*7a70*/  SHF.R.U64 R8, R8, 0x3, RZ ;  /* 0x0000000308087819 */ /* 0x000fe200000012ff */
[----:B------:R-:W-:Y:S01]  /*7a80*/  FMUL.FTZ R63, R63, R10 ;  /* 0x0000000a3f3f7220 */ /* 0x000fe20000410000 */
[----:B------:R-:W-:Y:S01]  /*7a90*/  LOP3.LUT R4, R9, R4, RZ, 0x3c, !PT ;  /* 0x0000000409047212 */ /* 0x000fe200078e3cff */
[-C--:B------:R-:W-:Y:S01]  /*7aa0*/  FMUL.FTZ R62, R62, R10.reuse ;  /* 0x0000000a3e3e7220 */ /* 0x080fe20000410000 */
[----:B------:R-:W-:Y:S01]  /*7ab0*/  SHF.R.U64 R6, R6, 0x3, RZ ;  /* 0x0000000306067819 */ /* 0x000fe200000012ff */
        /* <DEDUP_REMOVED lines=12> */
[----:B------:R-:W-:Y:S01]  /*7b80*/  ULDC UR10, c[0x0][0xc44] ;  /* 0x00031100000a7ab9 */ /* 0x000fe20000000800 */
[----:B------:R-:W-:Y:S01]  /*7b90*/  LOP3.LUT R44, R44, R45, RZ, 0x3c, !PT ;  /* 0x0000002d2c2c7212 */ /* 0x000fe200078e3cff */
[--C-:B------:R-:W-:Y:S01]  /*7ba0*/  IMAD.X R45, RZ, RZ, R5.reuse, P0 ;  /* 0x000000ffff2d7224 */ /* 0x100fe200000e0605 */
[----:B------:R-:W-:Y:S01]  /*7bb0*/  LOP3.LUT R10, R35, 0x380, RZ, 0xc0, !PT ;  /* 0x00000380230a7812 */ /* 0x000fe200078ec0ff */
[--C-:B------:R-:W-:Y:S01]  /*7bc0*/  IMAD.X R41, RZ, RZ, R5.reuse, P2 ;  /* 0x000000ffff297224 */ /* 0x100fe200010e0605 */
[----:B------:R-:W-:Y:S01]  /*7bd0*/  LOP3.LUT R38, R8, R33, RZ, 0x3c, !PT ;  /* 0x0000002108267212 */ /* 0x000fe200078e3cff */
[--C-:B------:R-:W-:Y:S01]  /*7be0*/  IMAD.X R39, RZ, RZ, R5.reuse, P3 ;  /* 0x000000ffff277224 */ /* 0x100fe200018e0605 */
[----:B------:R-:W-:Y:S01]  /*7bf0*/  UIMAD UR10, UR10, UR5, UR12 ;  /* 0x000000050a0a72a4 */ /* 0x000fe2000f8e020c */
[--C-:B------:R-:W-:Y:S01]  /*7c00*/  IMAD.X R15, RZ, RZ, R5.reuse, P6 ;  /* 0x000000ffff0f7224 */ /* 0x100fe200030e0605 */
[----:B------:R-:W-:Y:S01]  /*7c10*/  LOP3.LUT R14, R6, R13, RZ, 0x3c, !PT ;  /* 0x0000000d060e7212 */ /* 0x000fe200078e3cff */
[--C-:B------:R-:W-:Y:S01]  /*7c20*/  IMAD.X R11, RZ, RZ, R5.reuse, P4 ;  /* 0x000000ffff0b7224 */ /* 0x100fe200020e0605 */
[----:B------:R-:W-:Y:S01]  /*7c30*/  LOP3.LUT R8, R31, 0x380, RZ, 0xc0, !PT ;  /* 0x000003801f087812 */ /* 0x000fe200078ec0ff */
[----:B------:R-:W-:Y:S01]  /*7c40*/  IMAD.X R9, RZ, RZ, R5, P5 ;  /* 0x000000ffff097224 */ /* 0x000fe200028e0605 */
[----:B------:R-:W-:Y:S01]  /*7c50*/  MOV R109, R4 ;  /* 0x00000004006d7202 */ /* 0x000fe20000000f00 */
[----:B0-----:R-:W-:Y:S01]  /*7c60*/  IMAD R100, R103, R100, UR39 ;  /* 0x0000002767647e24 */ /* 0x001fe2000f8e0264 */
[----:B------:R-:W-:Y:S01]  /*7c70*/  LOP3.LUT R6, R21, 0x380, RZ, 0xc0, !PT ;  /* 0x0000038015067812 */ /* 0x000fe200078ec0ff */
[----:B------:R-:W-:Y:S01]  /*7c80*/  USHF.R.S32.HI UR11, URZ, 0x1f, UR10 ;  /* 0x0000001f3f0b7899 */ /* 0x000fe2000801140a */
[----:B------:R-:W-:Y:S01]  /*7c90*/  F2FP.F16.F32.PACK_AB R5, R27, R102 ;  /* 0x000000661b05723e */ /* 0x000fe200000000ff */
[----:B------:R-:W-:Y:S01]  /*7ca0*/  ULDC.64 UR8, c[0x0][0xb90] ;  /* 0x0002e40000087ab9 */ /* 0x000fe20000000a00 */
[----:B------:R-:W0:Y:S01]  /*7cb0*/  LDC.64 R102, c[0x0][0xb98] ;  /* 0x0002e600ff667b82 */ /* 0x000e220000000a00 */
[----:B------:R-:W-:Y:S01]  /*7cc0*/  SHF.R.U64 R10, R10, 0x3, RZ ;  /* 0x000000030a0a7819 */ /* 0x000fe200000012ff */
[----:B------:R-:W-:Y:S01]  /*7cd0*/  UIMAD UR5, UR11, UR8, URZ ;  /* 0x000000080b0572a4 */ /* 0x000fe2000f8e023f */
[----:B------:R-:W-:Y:S01]  /*7ce0*/  SHF.R.U64 R8, R8, 0x3, RZ ;  /* 0x0000000308087819 */ /* 0x000fe200000012ff */
[----:B------:R-:W-:Y:S01]  /*7cf0*/  IMAD R111, R100, 0x80, R190 ;  /* 0x00000080646f7824 */ /* 0x000fe200078e02be */
[----:B------:R-:W-:Y:S01]  /*7d00*/  SHF.R.U64 R6, R6, 0x3, RZ ;  /* 0x0000000306067819 */ /* 0x000fe200000012ff */
[----:B------:R-:W-:Y:S01]  /*7d10*/  UIMAD.WIDE.U32 UR6, UR10, UR8, URZ ;  /* 0x000000080a0672a5 */ /* 0x000fe2000f8e003f */
[----:B------:R-:W-:Y:S01]  /*7d20*/  LOP3.LUT R40, R10, R35, RZ, 0x3c, !PT ;  /* 0x000000230a287212 */ /* 0x000fe200078e3cff */
[----:B------:R-:W-:Y:S01]  /*7d30*/  UIMAD UR5, UR10, UR9, UR5 ;  /* 0x000000090a0572a4 */ /* 0x000fe2000f8e0205 */
[----:B------:R-:W-:Y:S01]  /*7d40*/  LOP3.LUT R10, R8, R31, RZ, 0x3c, !PT ;  /* 0x0000001f080a7212 */ /* 0x000fe200078e3cff */
[----:B------:R-:W-:Y:S01]  /*7d50*/  USHF.R.S32.HI UR12, URZ, 0x1f, UR38 ;  /* 0x0000001f3f0c7899 */ /* 0x000fe20008011426 */
[----:B------:R-:W-:Y:S01]  /*7d60*/  LOP3.LUT R8, R6, R21, RZ, 0x3c, !PT ;  /* 0x0000001506087212 */ /* 0x000fe200078e3cff */
[----:B------:R-:W-:Y:S01]  /*7d70*/  UIADD3 UR5, UR7, UR5, URZ ;  /* 0x0000000507057290 */ /* 0x000fe2000fffe03f */
[----:B------:R-:W-:Y:S01]  /*7d80*/  F2FP.F16.F32.PACK_AB R6, R29, R104 ;  /* 0x000000681d06723e */ /* 0x000fe200000000ff */
[----:B------:R-:W-:Y:S01]  /*7d90*/  IMAD.U32 R13, RZ, RZ, UR7 ;  /* 0x00000007ff0d7e24 */ /* 0x000fe2000f8e00ff */
[----:B------:R-:W-:Y:S01]  /*7da0*/  MOV R104, R44 ;  /* 0x0000002c00687202 */ /* 0x000fe20000000f00 */
[----:B-1----:R-:W-:Y:S01]  /*7db0*/  @P1 IMAD.HI.U32 R44, R111, R106, RZ ;  /* 0x0000006a6f2c1227 */ /* 0x002fe200078e00ff */
[----:B------:R-:W-:Y:S01]  /*7dc0*/  IADD3 R21, P6, R36, 0x1000, RZ ;  /* 0x0000100024157810 */ /* 0x000fe20007fde0ff */
[----:B------:R-:W-:Y:S01]  /*7dd0*/  ULDC.64 UR8, c[0x0][0xae8] ;  /* 0x0002ba0000087ab9 */ /* 0x000fe20000000a00 */
[----:B------:R-:W-:Y:S01]  /*7de0*/  F2FP.F16.F32.PACK_AB R4, R25, R20 ;  /* 0x000000141904723e */ /* 0x000fe200000000ff */
[----:B------:R-:W-:Y:S01]  /*7df0*/  BAR.SYNC.DEFER_BLOCKING 0x1, 0x100 ;  /* 0x0044000000007b1d */ /* 0x000fe20000010000 */
[----:B------:R-:W-:Y:S01]  /*7e00*/  LOP3.LUT R34, R21, 0x380, RZ, 0xc0, !PT ;  /* 0x0000038015227812 */ /* 0x000fe200078ec0ff */
[----:B------:R-:W-:Y:S01]  /*7e10*/  IMAD.MOV.U32 R45, RZ, RZ, R111 ;  /* 0x000000ffff2d7224 */ /* 0x000fe200078e006f */
[----:B--2---:R-:W-:Y:S01]  /*7e20*/  @P1 SHF.R.U32.HI R45, RZ, R107, R44 ;  /* 0x0000006bff2d1219 */ /* 0x004fe2000001162c */
[----:B------:R-:W-:Y:S01]  /*7e30*/  IMAD.U32 R12, RZ, RZ, UR6 ;  /* 0x00000006ff0c7e24 */ /* 0x000fe2000f8e00ff */
[----:B------:R-:W-:Y:S01]  /*7e40*/  SHF.R.U64 R34, R34, 0x3, RZ ;  /* 0x0000000322227819 */ /* 0x000fe200000012ff */
[----:B------:R-:W-:Y:S01]  /*7e50*/  IMAD.U32 R13, RZ, RZ, UR5 ;  /* 0x00000005ff0d7e24 */ /* 0x000fe2000f8e00ff */
[----:B------:R-:W-:Y:S01]  /*7e60*/  MOV R107, R38 ;  /* 0x00000026006b7202 */ /* 0x000fe20000000f00 */
[----:B------:R-:W-:Y:S01]  /*7e70*/  IMAD.MOV R39, RZ, RZ, -R45 ;  /* 0x000000ffff277224 */ /* 0x000fe200078e0a2d */
[----:B------:R-:W-:Y:S01]  /*7e80*/  LOP3.LUT R34, R34, R21, RZ, 0x3c, !PT ;  /* 0x0000001522227212 */ /* 0x000fe200078e3cff */
[----:B0-----:R-:W-:Y:S01]  /*7e90*/  IMAD.WIDE.U32 R12, R102, UR38, R12 ;  /* 0x00000026660c7c25 */ /* 0x001fe2000f8e000c */
[C---:B------:R-:W-:Y:S01]  /*7ea0*/  IADD3 R21, P0, R36.reuse, 0x6000, RZ ;  /* 0x0000600024157810 */ /* 0x040fe20007f1e0ff */
[----:B------:R-:W-:Y:S01]  /*7eb0*/  ULDC.64 UR6, c[0x0][0xb88] ;  /* 0x0002e20000067ab9 */ /* 0x000fe20000000a00 */
[C---:B------:R-:W-:Y:S01]  /*7ec0*/  IADD3 R33, P5, R36.reuse, 0x2000, RZ ;  /* 0x0000200024217810 */ /* 0x040fe20007fbe0ff */
[----:B------:R-:W-:Y:S01]  /*7ed0*/  ULDC UR5, c[0x0][0xa88] ;  /* 0x0002a20000057ab9 */ /* 0x000fe20000000800 */
[----:B------:R-:W-:Y:S01]  /*7ee0*/  IADD3 R35, P4, R36, 0x3000, RZ ;  /* 0x0000300024237810 */ /* 0x000fe20007f9e0ff */
[----:B------:R-:W-:Y:S01]  /*7ef0*/  IMAD.X R25, RZ, RZ, R37, P0 ;  /* 0x000000ffff197224 */ /* 0x000fe200000e0625 */
[----:B------:R-:W-:-:S02]  /*7f00*/  LOP3.LUT R32, R33, 0x380, RZ, 0xc0, !PT ;  /* 0x0000038021207812 */ /* 0x000fc400078ec0ff */
[----:B------:R-:W-:Y:S02]  /*7f10*/  LOP3.LUT R30, R35, 0x380, RZ, 0xc0, !PT ;  /* 0x00000380231e7812 */ /* 0x000fe400078ec0ff */
[----:B------:R-:W-:Y:S02]  /*7f20*/  IADD3 R12, P0, R45, R12, RZ ;  /* 0x0000000c2d0c7210 */ /* 0x000fe40007f1e0ff */
[----:B------:R-:W-:Y:S01]  /*7f30*/  SHF.R.U64 R32, R32, 0x3, RZ ;  /* 0x0000000320207819 */ /* 0x000fe200000012ff */
[----:B------:R0:W-:Y:S01]  /*7f40*/  STSM.16.M88.4 [R109], R4 ;  /* 0x000000046d007844 */ /* 0x0001e20000000200 */
[----:B------:R-:W-:Y:S02]  /*7f50*/  SHF.R.U64 R30, R30, 0x3, RZ ;  /* 0x000000031e1e7819 */ /* 0x000fe400000012ff */
[----:B------:R-:W-:Y:S02]  /*7f60*/  LOP3.LUT R32, R32, R33, RZ, 0x3c, !PT ;  /* 0x0000002120207212 */ /* 0x000fe400078e3cff */
[----:B------:R-:W-:Y:S01]  /*7f70*/  LOP3.LUT R30, R30, R35, RZ, 0x3c, !PT ;  /* 0x000000231e1e7212 */ /* 0x000fe200078e3cff */
[----:B------:R-:W-:Y:S01]  /*7f80*/  IMAD.X R35, RZ, RZ, R37, P6 ;  /* 0x000000ffff237224 */ /* 0x000fe200030e0625 */
[----:B------:R-:W-:-:S02]  /*7f90*/  MOV R15, R14 ;  /* 0x0000000e000f7202 */ /* 0x000fc40000000f00 */
[----:B------:R-:W-:Y:S02]  /*7fa0*/  IADD3 R33, P3, R36, 0x4000, RZ ;  /* 0x0000400024217810 */ /* 0x000fe40007f7e0ff */
[----:B------:R-:W-:Y:S01]  /*7fb0*/  MOV R106, R40 ;  /* 0x00000028006a7202 */ /* 0x000fe20000000f00 */
[----:B------:R-:W-:Y:S01]  /*7fc0*/  IMAD R40, R100, 0x80, R189 ;  /* 0x0000008064287824 */ /* 0x000fe200078e02bd */
[C---:B------:R-:W-:Y:S01]  /*7fd0*/  IADD3 R105, P6, R36.reuse, 0x7000, RZ ;  /* 0x0000700024697810 */ /* 0x040fe20007fde0ff */
[----:B------:R-:W-:Y:S01]  /*7fe0*/  IMAD.X R29, RZ, RZ, R37, P3 ;  /* 0x000000ffff1d7224 */ /* 0x000fe200018e0625 */
[----:B------:R-:W-:Y:S01]  /*7ff0*/  IADD3 R31, P2, R36, 0x5000, RZ ;  /* 0x00005000241f7810 */ /* 0x000fe20007f5e0ff */
[----:B0-----:R-:W-:Y:S01]  /*8000*/  IMAD R4, R102, UR12, RZ ;  /* 0x0000000c66047c24 */ /* 0x001fe2000f8e02ff */
[----:B------:R-:W-:Y:S01]  /*8010*/  MOV R109, R10 ;  /* 0x0000000a006d7202 */ /* 0x000fe20000000f00 */
[----:B------:R-:W-:Y:S01]  /*8020*/  IMAD R11, R46, R39, R111 ;  /* 0x000000272e0b7224 */ /* 0x000fe200078e026f */
[----:B------:R-:W-:Y:S01]  /*8030*/  SHF.R.S32.HI R39, RZ, 0x1f, R45 ;  /* 0x0000001fff277819 */ /* 0x000fe2000001142d */
[----:B------:R-:W-:Y:S01]  /*8040*/  IMAD R103, R103, UR38, R4 ;  /* 0x0000002667677c24 */ /* 0x000fe2000f8e0204 */
[----:B------:R-:W-:Y:S01]  /*8050*/  F2FP.F16.F32.PACK_AB R4, R94, R95 ;  /* 0x0000005f5e04723e */ /* 0x000fe200000000ff */
[----:B------:R-:W-:Y:S01]  /*8060*/  IMAD.X R27, RZ, RZ, R37, P2 ;  /* 0x000000ffff1b7224 */ /* 0x000fe200010e0625 */
[----:B------:R-:W-:-:S02]  /*8070*/  SHF.R.S32.HI R10, RZ, 0x1f, R11 ;  /* 0x0000001fff0a7819 */ /* 0x000fc4000001140b */
[----:B------:R-:W-:Y:S02]  /*8080*/  IADD3.X R13, R39, R13, R103, P0, !PT ;  /* 0x0000000d270d7210 */ /* 0x000fe400007fe467 */
[----:B------:R-:W-:Y:S01]  /*8090*/  F2FP.F16.F32.PACK_AB R5, R99, R108 ;  /* 0x0000006c6305723e */ /* 0x000fe200000000ff */
[----:B------:R-:W-:Y:S01]  /*80a0*/  IMAD R10, R10, UR6, RZ ;  /* 0x000000060a0a7c24 */ /* 0x000fe2000f8e02ff */
[----:B------:R-:W-:Y:S01]  /*80b0*/  F2FP.F16.F32.PACK_AB R6, R92, R93 ;  /* 0x0000005d5c06723e */ /* 0x000fe200000000ff */
[----:B------:R-:W-:Y:S01]  /*80c0*/  IMAD.WIDE.U32 R12, R11, UR6, R12 ;  /* 0x000000060b0c7c25 */ /* 0x000fe2000f8e000c */
[----:B------:R-:W-:Y:S02]  /*80d0*/  F2FP.F16.F32.PACK_AB R7, R101, R110 ;  /* 0x0000006e6507723e */ /* 0x000fe400000000ff */
[----:B------:R-:W-:Y:S01]  /*80e0*/  LOP3.LUT R20, R105, 0x380, RZ, 0xc0, !PT ;  /* 0x0000038069147812 */ /* 0x000fe200078ec0ff */
[----:B------:R-:W-:Y:S01]  /*80f0*/  IMAD R39, R11, UR7, R10 ;  /* 0x000000070b277c24 */ /* 0x000fe2000f8e020a */
[----:B------:R-:W-:Y:S01]  /*8100*/  F2FP.F16.F32.PACK_AB R11, R47, R98 ;  /* 0x000000622f0b723e */ /* 0x000fe200000000ff */
[----:B------:R0:W-:Y:S01]  /*8110*/  STSM.16.M88.4 [R15], R4 ;  /* 0x000000040f007844 */ /* 0x0001e20000000200 */
[----:B------:R-:W-:Y:S01]  /*8120*/  ULDC.64 UR6, c[0x0][0xb50] ;  /* 0x0002d40000067ab9 */ /* 0x000fe20000000a00 */
[----:B------:R-:W-:Y:S01]  /*8130*/  IMAD R47, R46, UR5, RZ ;  /* 0x000000052e2f7c24 */ /* 0x000fe2000f8e02ff */
[----:B------:R-:W-:-:S02]  /*8140*/  MOV R14, R8 ;  /* 0x00000008000e7202 */ /* 0x000fc40000000f00 */
[----:B------:R-:W-:Y:S02]  /*8150*/  LOP3.LUT P0, RZ, R186, 0x3, RZ, 0xc0, !PT ;  /* 0x00000003baff7812 */ /* 0x000fe4000780c0ff */
[----:B------:R-:W-:Y:S02]  /*8160*/  F2FP.F16.F32.PACK_AB R8, R88, R91 ;  /* 0x0000005b5808723e */ /* 0x000fe400000000ff */
[----:B------:R-:W-:Y:S02]  /*8170*/  F2FP.F16.F32.PACK_AB R9, R96, R97 ;  /* 0x000000616009723e */ /* 0x000fe400000000ff */
[----:B------:R-:W-:Y:S02]  /*8180*/  F2FP.F16.F32.PACK_AB R10, R89, R90 ;  /* 0x0000005a590a723e */ /* 0x000fe400000000ff */
[----:B------:R-:W-:Y:S02]  /*8190*/  LEA R38, P3, R12, UR6, 0x2 ;  /* 0x000000060c267c11 */ /* 0x000fe4000f8610ff */
[----:B------:R-:W-:Y:S01]  /*81a0*/  SHF.R.U64 R20, R20, 0x3, RZ ;  /* 0x0000000314147819 */ /* 0x000fe200000012ff */
[C---:B0-----:R-:W-:Y:S01]  /*81b0*/  VIADD R4, R40.reuse, 0x8 ;  /* 0x0000000828047836 */ /* 0x041fe20000000000 */
[----:B------:R-:W-:Y:S01]  /*81c0*/  ISETP.GE.OR P2, PT, R40, R47, P0 ;  /* 0x0000002f2800720c */ /* 0x000fe20000746670 */
[----:B------:R-:W-:Y:S01]  /*81d0*/  IMAD.IADD R5, R13, 0x1, R39 ;  /* 0x000000010d057824 */ /* 0x000fe200078e0227 */
[----:B------:R0:W-:Y:S01]  /*81e0*/  STSM.16.M88.4 [R14], R8 ;  /* 0x000000080e007844 */ /* 0x0001e20000000200 */
[----:B------:R-:W-:-:S02]  /*81f0*/  F2FP.F16.F32.PACK_AB R6, R53, R52 ;  /* 0x000000343506723e */ /* 0x000fc400000000ff */
[----:B------:R-:W-:Y:S01]  /*8200*/  ISETP.GE.OR P0, PT, R4, R47, P0 ;  /* 0x0000002f0400720c */ /* 0x000fe20000706670 */
[----:B------:R-:W-:Y:S01]  /*8210*/  SHFL.IDX PT, R44, R38, RZ, 0x1c1f ;  /* 0x001c1fff262c7589 */ /* 0x000fe200000e0000 */
[----:B------:R-:W-:Y:S02]  /*8220*/  LEA.HI.X R39, R12, UR7, R5, 0x2, P3 ;  /* 0x000000070c277c11 */ /* 0x000fe400098f1405 */
[----:B------:R-:W-:Y:S01]  /*8230*/  F2FP.F16.F32.PACK_AB R4, R49, R48 ;  /* 0x000000303104723e */ /* 0x000fe200000000ff */
[----:B------:R-:W-:Y:S01]  /*8240*/  SHFL.IDX PT, R88, R38, 0x1, 0x1c1f ;  /* 0x003c1f0026587f89 */ /* 0x000fe200000e0000 */
[----:B------:R-:W-:Y:S02]  /*8250*/  F2FP.F16.F32.PACK_AB R5, R51, R50 ;  /* 0x000000323305723e */ /* 0x000fe400000000ff */
[----:B------:R-:W-:Y:S01]  /*8260*/  F2FP.F16.F32.PACK_AB R7, R55, R54 ;  /* 0x000000363707723e */ /* 0x000fe200000000ff */
[----:B------:R-:W1:Y:S01]  /*8270*/  SHFL.IDX PT, R45, R39, RZ, 0x1c1f ;  /* 0x001c1fff272d7589 */ /* 0x000e6200000e0000 */
[----:B------:R-:W-:-:S02]  /*8280*/  F2FP.F16.F32.PACK_AB R12, R57, R56 ;  /* 0x00000038390c723e */ /* 0x000fc400000000ff */
[----:B------:R-:W-:Y:S01]  /*8290*/  F2FP.F16.F32.PACK_AB R13, R59, R58 ;  /* 0x0000003a3b0d723e */ /* 0x000fe200000000ff */
[----:B------:R-:W-:Y:S01]  /*82a0*/  STSM.16.M88.4 [R109], R4 ;  /* 0x000000046d007844 */ /* 0x000fe20000000200 */
[----:B0-----:R-:W-:Y:S02]  /*82b0*/  F2FP.F16.F32.PACK_AB R14, R61, R60 ;  /* 0x0000003c3d0e723e */ /* 0x001fe400000000ff */
[----:B------:R-:W-:Y:S01]  /*82c0*/  F2FP.F16.F32.PACK_AB R15, R63, R62 ;  /* 0x0000003e3f0f723e */ /* 0x000fe200000000ff */
[----:B------:R-:W0:Y:S01]  /*82d0*/  SHFL.IDX PT, R89, R39, 0x1, 0x1c1f ;  /* 0x003c1f0027597f89 */ /* 0x000e2200000e0000 */
[----:B------:R-:W-:Y:S01]  /*82e0*/  F2FP.F16.F32.PACK_AB R72, R73, R72 ;  /* 0x000000484948723e */ /* 0x000fe200000000ff */
[----:B------:R-:W2:Y:S01]  /*82f0*/  @P1 LDC R61, c[0x0][0xbec] ;  /* 0x0002fb00ff3d1b82 */ /* 0x000ea20000000800 */
[----:B------:R-:W-:Y:S01]  /*8300*/  LOP3.LUT R20, R20, R105, RZ, 0x3c, !PT ;  /* 0x0000006914147212 */ /* 0x000fe200078e3cff */
[----:B------:R-:W-:Y:S01]  /*8310*/  STSM.16.M88.4 [R107], R12 ;  /* 0x0000000c6b007844 */ /* 0x000fe20000000200 */
[----:B------:R-:W-:-:S02]  /*8320*/  F2FP.F16.F32.PACK_AB R8, R65, R64 ;  /* 0x000000404108723e */ /* 0x000fc400000000ff */
[----:B------:R-:W-:Y:S02]  /*8330*/  F2FP.F16.F32.PACK_AB R9, R67, R66 ;  /* 0x000000424309723e */ /* 0x000fe400000000ff */
[----:B------:R-:W-:Y:S02]  /*8340*/  F2FP.F16.F32.PACK_AB R10, R69, R68 ;  /* 0x00000044450a723e */ /* 0x000fe400000000ff */
[----:B------:R-:W-:Y:S02]  /*8350*/  F2FP.F16.F32.PACK_AB R11, R71, R70 ;  /* 0x00000046470b723e */ /* 0x000fe400000000ff */
[----:B------:R-:W-:Y:S02]  /*8360*/  F2FP.F16.F32.PACK_AB R73, R75, R74 ;  /* 0x0000004a4b49723e */ /* 0x000fe400000000ff */
[----:B------:R-:W-:Y:S01]  /*8370*/  F2FP.F16.F32.PACK_AB R80, R81, R80 ;  /* 0x000000505150723e */ /* 0x000fe200000000ff */
[----:B------:R-:W-:Y:S01]  /*8380*/  STSM.16.M88.4 [R106], R8 ;  /* 0x000000086a007844 */ /* 0x000fe20000000200 */
[----:B------:R-:W-:-:S02]  /*8390*/  MOV R105, R42 ;  /* 0x0000002a00697202 */ /* 0x000fc40000000f00 */
[----:B------:R-:W-:Y:S02]  /*83a0*/  F2FP.F16.F32.PACK_AB R74, R77, R76 ;  /* 0x0000004c4d4a723e */ /* 0x000fe400000000ff */
[----:B------:R-:W-:Y:S02]  /*83b0*/  F2FP.F16.F32.PACK_AB R75, R79, R78 ;  /* 0x0000004e4f4b723e */ /* 0x000fe400000000ff */
[----:B------:R-:W-:Y:S02]  /*83c0*/  F2FP.F16.F32.PACK_AB R81, R83, R82 ;  /* 0x000000525351723e */ /* 0x000fe400000000ff */
[----:B------:R-:W-:Y:S01]  /*83d0*/  F2FP.F16.F32.PACK_AB R82, R85, R84 ;  /* 0x000000545552723e */ /* 0x000fe200000000ff */
[----:B------:R-:W-:Y:S01]  /*83e0*/  STSM.16.M88.4 [R105], R72 ;  /* 0x0000004869007844 */ /* 0x000fe20000000200 */
[----:B------:R-:W-:Y:S02]  /*83f0*/  F2FP.F16.F32.PACK_AB R83, R87, R86 ;  /* 0x000000565753723e */ /* 0x000fe400000000ff */
[----:B------:R-:W-:-:S02]  /*8400*/  LOP3.LUT R28, R33, 0x380, RZ, 0xc0, !PT ;  /* 0x00000380211c7812 */ /* 0x000fc400078ec0ff */
[----:B------:R-:W-:Y:S01]  /*8410*/  LOP3.LUT R24, R21, 0x380, RZ, 0xc0, !PT ;  /* 0x0000038015187812 */ /* 0x000fe200078ec0ff */
[----:B------:R-:W-:Y:S01]  /*8420*/  STSM.16.M88.4 [R104], R80 ;  /* 0x0000005068007844 */ /* 0x000fe20000000200 */
[----:B------:R-:W-:Y:S01]  /*8430*/  SHF.R.U64 R28, R28, 0x3, RZ ;  /* 0x000000031c1c7819 */ /* 0x000fe200000012ff */
[----:B------:R-:W-:Y:S01]  /*8440*/  UIMAD UR5, UR11, UR8, URZ ;  /* 0x000000080b0572a4 */ /* 0x000fe2000f8e023f */
[----:B------:R-:W-:Y:S01]  /*8450*/  LOP3.LUT R26, R31, 0x380, RZ, 0xc0, !PT ;  /* 0x000003801f1a7812 */ /* 0x000fe200078ec0ff */
[----:B------:R-:W-:Y:S01]  /*8460*/  BAR.SYNC.DEFER_BLOCKING 0x1, 0x100 ;  /* 0x0044000000007b1d */ /* 0x000fe20000010000 */
[----:B------:R-:W-:Y:S02]  /*8470*/  LOP3.LUT R28, R28, R33, RZ, 0x3c, !PT ;  /* 0x000000211c1c7212 */ /* 0x000fe400078e3cff */
[----:B------:R-:W-:Y:S01]  /*8480*/  SHF.R.U64 R24, R24, 0x3, RZ ;  /* 0x0000000318187819 */ /* 0x000fe200000012ff */
[----:B------:R-:W-:Y:S01]  /*8490*/  UIMAD.WIDE.U32 UR6, UR10, UR8, URZ ;  /* 0x000000080a0672a5 */ /* 0x000fe2000f8e003f */
[----:B------:R-:W-:Y:S01]  /*84a0*/  SHF.R.U64 R26, R26, 0x3, RZ ;  /* 0x000000031a1a7819 */ /* 0x000fe200000012ff */
[----:B------:R-:W-:Y:S01]  /*84b0*/  UIMAD UR5, UR10, UR9, UR5 ;  /* 0x000000090a0572a4 */ /* 0x000fe2000f8e0205 */
[----:B------:R-:W-:Y:S01]  /*84c0*/  LOP3.LUT R24, R24, R21, RZ, 0x3c, !PT ;  /* 0x0000001518187212 */ /* 0x000fe200078e3cff */
[--C-:B------:R-:W-:Y:S01]  /*84d0*/  IMAD.X R33, RZ, RZ, R37.reuse, P5 ;  /* 0x000000ffff217224 */ /* 0x100fe200028e0625 */
[----:B------:R-:W-:Y:S01]  /*84e0*/  LOP3.LUT R21, R36, 0x380, RZ, 0xc0, !PT ;  /* 0x0000038024157812 */ /* 0x000fe200078ec0ff */
[----:B------:R-:W-:Y:S01]  /*84f0*/  ULDC.64 UR8, c[0x0][0xaf0] ;  /* 0x0002bc0000087ab9 */ /* 0x000fe20000000a00 */
[----:B-1----:R1:W-:Y:S01]  /*8500*/  @!P2 ST.E desc[UR60][R44.64], R3 ;  /* 0x000000032c00a985 */ /* 0x0023e2000c10193c */
[----:B------:R-:W-:Y:S01]  /*8510*/  UIADD3 UR7, UR7, UR5, URZ ;  /* 0x0000000507077290 */ /* 0x000fe2000fffe03f */
[----:B------:R-:W-:Y:S01]  /*8520*/  LOP3.LUT R26, R26, R31, RZ, 0x3c, !PT ;  /* 0x0000001f1a1a7212 */ /* 0x000fe200078e3cff */
[----:B------:R-:W-:Y:S01]  /*8530*/  UIADD3 UR4, UR4, 0x34820, URZ ;  /* 0x0003482004047890 */ /* 0x000fe2000fffe03f */
[----:B0-----:R0:W-:Y:S01]  /*8540*/  @!P0 ST.E desc[UR60][R88.64], R0 ;  /* 0x0000000058008985 */ /* 0x0011e2000c10193c */
[----:B------:R-:W-:Y:S01]  /*8550*/  SHF.R.U64 R21, R21, 0x3, RZ ;  /* 0x0000000315157819 */ /* 0x000fe200000012ff */
[----:B------:R-:W-:Y:S01]  /*8560*/  UIADD3 UR36, UR36, 0x1, URZ ;  /* 0x0000000124247890 */ /* 0x000fe2000fffe03f */
[----:B------:R-:W-:Y:S01]  /*8570*/  IMAD.X R31, RZ, RZ, R37, P4 ;  /* 0x000000ffff1f7224 */ /* 0x000fe200020e0625 */
[----:B------:R3:W5:Y:S01]  /*8580*/  LD.E.128 R48, desc[UR60][R34.64] ;  /* 0x0000003c22307980 */ /* 0x000762000c101d00 */
[----:B------:R-:W-:Y:S01]  /*8590*/  ULDC.64 UR10, c[0x0][0xa80] ;  /* 0x0002a000000a7ab9 */ /* 0x000fe20000000a00 */
[----:B-1----:R-:W1:Y:S01]  /*85a0*/  @P1 LDC R44, c[0x0][0xbf0] ;  /* 0x0002fc00ff2c1b82 */ /* 0x002e620000000800 */
[----:B------:R-:W-:Y:S01]  /*85b0*/  IMAD R3, R23, 0x20, R185 ;  /* 0x0000002017037824 */ /* 0x000fe200078e02b9 */
[----:B------:R4:W5:Y:S01]  /*85c0*/  LD.E.128 R56, desc[UR60][R28.64] ;  /* 0x0000003c1c387980 */ /* 0x000962000c101d00 */
[----:B------:R-:W-:Y:S01]  /*85d0*/  UIMAD UR5, UR12, UR8, URZ ;  /* 0x000000080c0572a4 */ /* 0x000fe2000f8e023f */
[----:B------:R-:W-:Y:S01]  /*85e0*/  LOP3.LUT R36, R21, R36, RZ, 0x3c, !PT ;  /* 0x0000002415247212 */ /* 0x000fe200078e3cff */
[----:B------:R-:W-:Y:S01]  /*85f0*/  UIMAD.WIDE.U32 UR6, UR38, UR8, UR6 ;  /* 0x00000008260672a5 */ /* 0x000fe2000f8e0006 */
[----:B------:R1:W5:Y:S02]  /*8600*/  LD.E.128 R52, desc[UR60][R26.64] ;  /* 0x0000003c1a347980 */ /* 0x000364000c101d00 */
[----:B---3--:R-:W3:Y:S02]  /*8610*/  LDC.64 R34, c[0x0][0xae0] ;  /* 0x0002b800ff227b82 */ /* 0x008ee40000000a00 */
[----:B------:R3:W5:Y:S01]  /*8620*/  LD.E.128 R12, desc[UR60][R24.64] ;  /* 0x0000003c180c7980 */ /* 0x000762000c101d00 */
[----:B----4-:R-:W-:Y:S01]  /*8630*/  IMAD R28, R100, 0x80, R3 ;  /* 0x00000080641c7824 */ /* 0x010fe200078e0203 */
[----:B------:R-:W-:Y:S01]  /*8640*/  UIMAD UR5, UR38, UR9, UR5 ;  /* 0x00000009260572a4 */ /* 0x000fe2000f8e0205 */
[----:B------:R-:W-:Y:S01]  /*8650*/  IMAD.X R21, RZ, RZ, R37, P6 ;  /* 0x000000ffff157224 */ /* 0x000fe200030e0625 */
[----:B------:R-:W5:Y:S01]  /*8660*/  LD.E.128 R40, desc[UR60][R32.64] ;  /* 0x0000003c20287980 */ /* 0x000f62000c101d00 */
[----:B--2---:R-:W-:-:S03]  /*8670*/  @P1 IMAD.HI.U32 R3, R28, R61, RZ ;  /* 0x0000003d1c031227 */ /* 0x004fc600078e00ff */
[----:B------:R-:W5:Y:S01]  /*8680*/  LD.E.128 R4, desc[UR60][R30.64] ;  /* 0x0000003c1e047980 */ /* 0x000f62000c101d00 */
[----:B0-----:R-:W-:Y:S01]  /*8690*/  IMAD.MOV.U32 R0, RZ, RZ, R28 ;  /* 0x000000ffff007224 */ /* 0x001fe200078e001c */
[----:B------:R-:W-:Y:S02]  /*86a0*/  UIADD3 UR7, UR7, UR5, URZ ;  /* 0x0000000507077290 */ /* 0x000fe4000fffe03f */
[----:B------:R-:W5:Y:S01]  /*86b0*/  LD.E.128 R36, desc[UR60][R36.64] ;  /* 0x0000003c24247980 */ /* 0x000f62000c101d00 */
[----:B-1----:R-:W-:Y:S01]  /*86c0*/  @P1 SHF.R.U32.HI R0, RZ, R44, R3 ;  /* 0x0000002cff001219 */ /* 0x002fe20000011603 */
[----:B------:R-:W-:Y:S02]  /*86d0*/  ULDC.64 UR8, c[0x0][0xad8] ;  /* 0x0002b60000087ab9 */ /* 0x000fe40000000a00 */
[----:B------:R0:W5:Y:S01]  /*86e0*/  LD.E.128 R8, desc[UR60][R20.64] ;  /* 0x0000003c14087980 */ /* 0x000162000c101d00 */
[--C-:B------:R-:W-:Y:S01]  /*86f0*/  SHF.R.S32.HI R3, RZ, 0x1f, R0.reuse ;  /* 0x0000001fff037819 */ /* 0x100fe20000011400 */
[----:B------:R-:W-:Y:S01]  /*8700*/  IMAD.MOV R27, RZ, RZ, -R0 ;  /* 0x000000ffff1b7224 */ /* 0x000fe200078e0a00 */
[----:B------:R-:W-:Y:S01]  /*8710*/  @!PT LDS RZ, [RZ] ;  /* 0x00000000fffff984 */ /* 0x000fe20000000800 */
[----:B------:R-:W-:Y:S01]  /*8720*/  @!PT LDS RZ, [RZ] ;  /* 0x00000000fffff984 */ /* 0x000fe20000000800 */
[----:B------:R-:W-:Y:S01]  /*8730*/  @!PT LDS RZ, [RZ] ;  /* 0x00000000fffff984 */ /* 0x000fe20000000800 */
[----:B------:R-:W-:Y:S01]  /*8740*/  @!PT LDS RZ, [RZ] ;  /* 0x00000000fffff984 */ /* 0x000fe20000000800 */
[----:B------:R1:W-:Y:S06]  /*8750*/  MEMBAR.ALL.CTA ;  /* 0x0000000000007992 */ /* 0x0003ec0000008000 */
[----:B-1----:R-:W1:Y:S01]  /*8760*/  FENCE.VIEW.ASYNC.S ;  /* 0x00000000000073c6 */ /* 0x002e620000000000 */
[----:B---3--:R-:W-:-:S04]  /*8770*/  IMAD R3, R3, R34, RZ ;  /* 0x0000002203037224 */ /* 0x008fc800078e02ff */
[----:B------:R-:W-:Y:S02]  /*8780*/  IMAD R25, R0, R35, R3 ;  /* 0x0000002300197224 */ /* 0x000fe400078e0203 */
[----:B------:R-:W-:Y:S02]  /*8790*/  IMAD R3, R46, R27, R28 ;  /* 0x0000001b2e037224 */ /* 0x000fe400078e021c */
[----:B0-----:R-:W-:-:S03]  /*87a0*/  IMAD.WIDE.U32 R20, R0, R34, UR6 ;  /* 0x0000000600147e25 */ /* 0x001fc6000f8e0022 */
[----:B------:R-:W-:Y:S01]  /*87b0*/  SHF.R.S32.HI R0, RZ, 0x1f, R3 ;  /* 0x0000001fff007819 */ /* 0x000fe20000011403 */
[----:B------:R-:W-:Y:S02]  /*87c0*/  IMAD.IADD R21, R21, 0x1, R25 ;  /* 0x0000000115157824 */ /* 0x000fe400078e0219 */
[----:B------:R-:W-:Y:S02]  /*87d0*/  IMAD R100, R100, 0x80, R185 ;  /* 0x0000008064647824 */ /* 0x000fe400078e02b9 */
[----:B------:R-:W-:Y:S01]  /*87e0*/  IMAD R0, R0, UR8, RZ ;  /* 0x0000000800007c24 */ /* 0x000fe2000f8e02ff */
[----:B------:R-:W-:Y:S01]  /*87f0*/  ULDC UR5, c[0x0][0xc] ;  /* 0x0000030000057ab9 */ /* 0x000fe20000000800 */
[----:B------:R-:W-:Y:S01]  /*8800*/  IMAD.WIDE.U32 R20, R3, UR8, R20 ;  /* 0x0000000803147c25 */ /* 0x000fe2000f8e0014 */
[----:B------:R-:W-:-:S03]  /*8810*/  ISETP.GE.AND P1, PT, R100, R47, PT ;  /* 0x0000002f6400720c */ /* 0x000fc60003f26270 */
[----:B------:R-:W-:Y:S01]  /*8820*/  IMAD R25, R3, UR9, R0 ;  /* 0x0000000903197c24 */ /* 0x000fe2000f8e0200 */
[----:B------:R-:W-:Y:S01]  /*8830*/  UMOV UR6, 0x1 ;  /* 0x0000000100067882 */ /* 0x000fe20000000000 */
[----:B------:R-:W-:Y:S01]  /*8840*/  UIADD3 UR39, UR5, UR39, URZ ;  /* 0x0000002705277290 */ /* 0x000fe2000fffe03f */
[----:B------:R-:W-:Y:S01]  /*8850*/  LEA R28, P0, R20, UR10, 0x1 ;  /* 0x0000000a141c7c11 */ /* 0x000fe2000f8008ff */
[----:B------:R-:W-:Y:S01]  /*8860*/  UPRMT UR5, URZ, 0x654, UR4 ;  /* 0x000006543f057896 */ /* 0x000fe20008000004 */
[----:B------:R-:W-:Y:S01]  /*8870*/  IMAD.IADD R3, R21, 0x1, R25 ;  /* 0x0000000115037824 */ /* 0x000fe200078e0219 */
[----:B------:R-:W-:Y:S01]  /*8880*/  UPRMT UR4, UR6, 0x654, UR4 ;  /* 0x0000065406047896 */ /* 0x000fe20008000004 */
[----:B------:R-:W-:Y:S01]  /*8890*/  VIADD R0, R100, 0x20 ;  /* 0x0000002064007836 */ /* 0x000fe20000000000 */
[----:B------:R-:W-:Y:S02]  /*88a0*/  UISETP.NE.AND UP0, UPT, UR36, 0x2, UPT ;  /* 0x000000022400788c */ /* 0x000fe4000bf05270 */
[----:B------:R-:W-:-:S02]  /*88b0*/  LEA.HI.X R3, R20, UR11, R3, 0x1, P0 ;  /* 0x0000000b14037c11 */ /* 0x000fc400080f0c03 */
[----:B------:R-:W-:Y:S01]  /*88c0*/  USEL UR6, URZ, 0x1, UP0 ;  /* 0x000000013f067887 */ /* 0x000fe20008000000 */
[-C--:B------:R-:W-:Y:S01]  /*88d0*/  ISETP.GE.AND P3, PT, R0, R47.reuse, PT ;  /* 0x0000002f0000720c */ /* 0x080fe20003f66270 */
[----:B------:R-:W-:Y:S01]  /*88e0*/  VIADD R0, R100, 0x40 ;  /* 0x0000004064007836 */ /* 0x000fe20000000000 */
[----:B-1----:R-:W-:Y:S01]  /*88f0*/  SYNCS.ARRIVE.TRANS64.RED.A1T0 RZ, [UR5], RZ ;  /* 0x000000ffffff79a7 */ /* 0x002fe20008100405 */
[----:B------:R-:W-:Y:S01]  /*8900*/  USEL UR36, UR36, URZ, UP0 ;  /* 0x0000003f24247287 */ /* 0x000fe20008000000 */
[----:B------:R0:W1:Y:S01]  /*8910*/  SHFL.IDX PT, R26, R28, RZ, 0x181f ;  /* 0x00181fff1c1a7589 */ /* 0x00006200000e0000 */
[----:B------:R-:W-:Y:S01]  /*8920*/  ULOP3.LUT UR37, UR37, UR6, URZ, 0x3c, !UPT ;  /* 0x0000000625257292 */ /* 0x000fe2000f8e3c3f */
[----:B------:R-:W-:Y:S02]  /*8930*/  BSSY B0, `(.L_x_208) ;  /* 0x000000d000007945 */ /* 0x000fe40003800000 */
[----:B------:R0:W2:Y:S01]  /*8940*/  SHFL.IDX PT, R27, R3, RZ, 0x181f ;  /* 0x00181fff031b7589 */ /* 0x0000a200000e0000 */
[----:B------:R-:W-:Y:S01]  /*8950*/  SYNCS.ARRIVE.TRANS64.RED.A1T0 RZ, [UR4], RZ ;  /* 0x000000ffffff79a7 */ /* 0x000fe20008100404 */
[----:B------:R-:W-:Y:S01]  /*8960*/  ISETP.GE.AND P0, PT, R0, R47, PT ;  /* 0x0000002f0000720c */ /* 0x000fe20003f06270 */
[----:B------:R-:W-:-:S12]  /*8970*/  @P1 BRA `(.L_x_209) ;  /* 0x0000000000201947 */ /* 0x000fd80003800000 */
        /* <DEDUP_REMOVED lines=8> */
.L_x_209:
[----:B------:R-:W-:Y:S05]  /*8a00*/  BSYNC B0 ;  /* 0x0000000000007941 */ /* 0x000fea0003800000 */
.L_x_208:
        /* <DEDUP_REMOVED lines=12> */
.L_x_211:
[----:B------:R-:W-:Y:S05]  /*8ad0*/  BSYNC B0 ;  /* 0x0000000000007941 */ /* 0x000fea0003800000 */
.L_x_210:
        /* <DEDUP_REMOVED lines=12> */
.L_x_213:
[----:B------:R-:W-:Y:S05]  /*8ba0*/  BSYNC B0 ;  /* 0x0000000000007941 */ /* 0x000fea0003800000 */
.L_x_212:
[----:B------:R-:W-:Y:S01]  /*8bb0*/  VIADD R0, R100, 0x60 ;  /* 0x0000006064007836 */ /* 0x000fe20000000000 */
[----:B0--3--:R0:W3:Y:S01]  /*8bc0*/  SHFL.IDX PT, R21, R3, 0x3, 0x181f ;  /* 0x00781f0003157f89 */ /* 0x0090e200000e0000 */
[----:B------:R-:W-:Y:S01]  /*8bd0*/  BSSY B0, `(.L_x_214) ;  /* 0x000000d000007945 */ /* 0x000fe20003800000 */
[----:B------:R-:W-:Y:S02]  /*8be0*/  VIADD R184, R184, 0x1 ;  /* 0x00000001b8b87836 */ /* 0x000fe40000000000 */
[----:B------:R-:W-:Y:S01]  /*8bf0*/  ISETP.GE.AND P0, PT, R0, R47, PT ;  /* 0x0000002f0000720c */ /* 0x000fe20003f06270 */
[----:B------:R0:W0:-:S12]  /*8c00*/  SHFL.IDX PT, R20, R28, 0x3, 0x181f ;  /* 0x00781f001c147f89 */ /* 0x00001800000e0000 */
[----:B------:R-:W-:Y:S05]  /*8c10*/  @P0 BRA `(.L_x_215) ;  /* 0x0000000000200947 */ /* 0x000fea0003800000 */
[----:B------:R-:W-:Y:S02]  /*8c20*/  ULDC UR4, c[0x0][0xac8] ;  /* 0x0002b20000047ab9 */ /* 0x000fe40000000800 */
[----:B------:R-:W-:Y:S02]  /*8c30*/  ISETP.GE.AND P2, PT, R22, UR4, PT ;  /* 0x0000000416007c0c */ /* 0x000fe4000bf46270 */
[----:B------:R-:W-:-:S11]  /*8c40*/  ISETP.GE.AND P1, PT, R19, UR4, PT ;  /* 0x0000000413007c0c */ /* 0x000fd6000bf26270 */
[C---:B0----5:R-:W-:Y:S02]  /*8c50*/  @!P2 LEA R14, P0, R22.reuse, R20, 0x1 ;  /* 0x00000014160ea211 */ /* 0x061fe400078008ff */
[----:B---3--:R-:W-:Y:S02]  /*8c60*/  @!P1 IMAD.WIDE R12, R19, 0x2, R20 ;  /* 0x00000002130c9825 */ /* 0x008fe400078e0214 */
[----:B------:R-:W-:-:S03]  /*8c70*/  @!P2 LEA.HI.X R15, R22, R21, R194, 0x1, P0 ;  /* 0x00000015160fa211 */ /* 0x000fc600000f0cc2 */
[----:B------:R0:W-:Y:S04]  /*8c80*/  @!P1 ST.E.128 desc[UR60][R12.64], R4 ;  /* 0x000000040c009985 */ /* 0x0001e8000c101d3c */
[----:B------:R0:W-:Y:S02]  /*8c90*/  @!P2 ST.E.128 desc[UR60][R14.64], R8 ;  /* 0x000000080e00a985 */ /* 0x0001e4000c101d3c */
.L_x_215:
[----:B------:R-:W-:Y:S05]  /*8ca0*/  BSYNC B0 ;  /* 0x0000000000007941 */ /* 0x000fea0003800000 */
.L_x_214:
[----:B------:R-:W1:Y:S02]  /*8cb0*/  LDC R0, c[0x0][0xc34] ;  /* 0x00030d00ff007b82 */ /* 0x000e640000000800 */
[----:B-1----:R-:W-:-:S13]  /*8cc0*/  ISETP.LE.AND P0, PT, R0, UR39, PT ;  /* 0x0000002700007c0c */ /* 0x002fda000bf03270 */
[----:B------:R-:W-:Y:S05]  /*8cd0*/  @!P0 BRA `(.L_x_216) ;  /* 0xffffff8400788947 */ /* 0x000fea000383ffff */
[----:B------:R-:W-:Y:S05]  /*8ce0*/  EXIT ;  /* 0x000000000000794d */ /* 0x000fea0003800000 */
.L_x_182:
[----:B------:R-:W-:-:S08]  /*8cf0*/  NOP ;  /* 0x0000000000007918 */ /* 0x000fd00000000000 */
[----:B0-----:R-:W0:-:S00]  /*8d00*/  USETMAXREG.DEALLOC.CTAPOOL 0x18 ;  /* 0x00000018000079c8 */ /* 0x001e0000080e0500 */
[----:B------:R-:W1:Y:S01]  /*8d10*/  S2UR UR4, SR_CTAID.X ;  /* 0x00000000000479c3 */ /* 0x000e620000002500 */
[----:B0-----:R-:W-:Y:S02]  /*8d20*/  IMAD.MOV.U32 R3, RZ, RZ, 0x1 ;  /* 0x00000001ff037424 */ /* 0x001fe400078e00ff */
[----:B------:R-:W-:-:S03]  /*8d30*/  IMAD.MOV.U32 R19, RZ, RZ, RZ ;  /* 0x000000ffff137224 */ /* 0x000fc600078e00ff */
[----:B------:R0:W-:Y:S02]  /*8d40*/  STL [R1], R3 ;  /* 0x0000000301007387 */ /* 0x0001e40000100800 */
[----:B------:R-:W1:Y:S02]  /*8d50*/  LDC R2, c[0x0][0xc34] ;  /* 0x00030d00ff027b82 */ /* 0x000e640000000800 */
[----:B-1----:R-:W-:Y:S01]  /*8d60*/  ISETP.LE.AND P0, PT, R2, UR4, PT ;  /* 0x0000000402007c0c */ /* 0x002fe2000bf03270 */
[----:B------:R-:W-:-:S12]  /*8d70*/  IMAD.MOV.U32 R2, RZ, RZ, 0x1 ;  /* 0x00000001ff027424 */ /* 0x000fd800078e00ff */
[----:B0-----:R-:W-:Y:S05]  /*8d80*/  @P0 BRA `(.L_x_217) ;  /* 0x00000044002c0947 */ /* 0x001fea0003800000 */
[----:B------:R-:W2:Y:S01]  /*8d90*/  LDL R4, [R1+0x30] ;  /* 0x0000300001047983 */ /* 0x000ea20000100800 */
[----:B------:R-:W0:Y:S01]  /*8da0*/  S2UR UR4, SR_CgaCtaId ;  /* 0x00000000000479c3 */ /* 0x000e220000008800 */
[C---:B------:R-:W-:Y:S01]  /*8db0*/  IMAD.SHL.U32 R2, R0.reuse, 0x8, RZ ;  /* 0x0000000800027824 */ /* 0x040fe200078e00ff */
[C---:B------:R-:W-:Y:S01]  /*8dc0*/  LOP3.LUT R5, R0.reuse, 0x7f, RZ, 0xc0, !PT ;  /* 0x0000007f00057812 */ /* 0x040fe200078ec0ff */
[----:B------:R-:W-:Y:S01]  /*8dd0*/  UMOV UR36, 0x400 ;  /* 0x0000040000247882 */ /* 0x000fe20000000000 */
[----:B------:R-:W-:Y:S01]  /*8de0*/  LOP3.LUT P0, RZ, R0, 0x1f, RZ, 0xc0, !PT ;  /* 0x0000001f00ff7812 */ /* 0x000fe2000780c0ff */
[----:B------:R-:W-:Y:S01]  /*8df0*/  IMAD.MOV.U32 R19, RZ, RZ, RZ ;  /* 0x000000ffff137224 */ /* 0x000fe200078e00ff */
[----:B------:R-:W-:Y:S01]  /*8e00*/  LOP3.LUT R3, R2, 0x1f8, RZ, 0xc0, !PT ;  /* 0x000001f802037812 */ /* 0x000fe200078ec0ff */
[----:B------:R-:W-:Y:S01]  /*8e10*/  ULDC.64 UR38, c[0x0][0x198] ;  /* 0x0000660000267ab9 */ /* 0x000fe20000000a00 */
[C---:B------:R-:W-:Y:S01]  /*8e20*/  ISETP.NE.AND P1, PT, R5.reuse, RZ, PT ;  /* 0x000000ff0500720c */ /* 0x040fe20003f25270 */
[----:B------:R-:W-:Y:S01]  /*8e30*/  ULDC UR40, c[0x0][0xc] ;  /* 0x0000030000287ab9 */ /* 0x000fe20000000800 */
[----:B------:R-:W-:-:S02]  /*8e40*/  ISETP.NE.OR P0, PT, R5, RZ, !P0 ;  /* 0x000000ff0500720c */ /* 0x000fc40004705670 */
[----:B------:R-:W-:Y:S02]  /*8e50*/  LOP3.LUT R18, R18, 0xfffffffe, RZ, 0xc0, !PT ;  /* 0xfffffffe12127812 */ /* 0x000fe400078ec0ff */
[----:B------:R-:W-:-:S07]  /*8e60*/  LOP3.LUT R2, R2, 0x38, RZ, 0xc0, !PT ;  /* 0x0000003802027812 */ /* 0x000fce00078ec0ff */
[----:B------:R-:W-:Y:S01]  /*8e70*/  @P1 LOP3.LUT R18, R18, 0x1, RZ, 0xfc, !PT ;  /* 0x0000000112121812 */ /* 0x000fe200078efcff */
[----:B0-----:R-:W-:-:S03]  /*8e80*/  ULEA UR36, UR4, UR36, 0x18 ;  /* 0x0000002404247291 */ /* 0x001fc6000f8ec03f */
[----:B------:R-:W-:-:S04]  /*8e90*/  LOP3.LUT R18, R18, 0xfffffffd, RZ, 0xc0, !PT ;  /* 0xfffffffd12127812 */ /* 0x000fc800078ec0ff */
[----:B------:R-:W-:Y:S02]  /*8ea0*/  @P0 LOP3.LUT R18, R18, 0x2, RZ, 0xfc, !PT ;  /* 0x0000000212120812 */ /* 0x000fe400078efcff */
[----:B--2---:R-:W-:Y:S02]  /*8eb0*/  R2UR UR5, R4 ;  /* 0x00000000040572ca */ /* 0x004fe400000e0000 */
[----:B------:R-:W-:Y:S01]  /*8ec0*/  LOP3.LUT R4, R3, 0x38, R0, 0x78, !PT ;  /* 0x0000003803047812 */ /* 0x000fe200078e7800 */
[----:B------:R-:W-:Y:S02]  /*8ed0*/  IMAD.SHL.U32 R3, R5, 0x8, RZ ;  /* 0x0000000805037824 */ /* 0x000fe400078e00ff */
[----:B------:R-:W-:-:S03]  /*8ee0*/  IMAD.SHL.U32 R0, R0, 0x10, RZ ;  /* 0x0000001000007824 */ /* 0x000fc600078e00ff */
[----:B------:R-:W-:Y:S02]  /*8ef0*/  LOP3.LUT R3, R4, 0x200, R3, 0xf8, !PT ;  /* 0x0000020004037812 */ /* 0x000fe400078ef803 */
[----:B------:R-:W-:-:S03]  /*8f00*/  SHF.R.U32.HI R4, RZ, 0x3, R5 ;  /* 0x00000003ff047819 */ /* 0x000fc60000011605 */
[----:B------:R-:W-:Y:S01]  /*8f10*/  ULOP3.LUT UR37, UR5, 0x2, URZ, 0xfc, !UPT ;  /* 0x0000000205257892 */ /* 0x000fe2000f8efc3f */
[----:B------:R-:W0:Y:S01]  /*8f20*/  S2UR UR5, SR_CTAID.X ;  /* 0x00000000000579c3 */ /* 0x000e220000002500 */
[----:B------:R-:W-:Y:S02]  /*8f30*/  LOP3.LUT R4, R4, 0x70, R0, 0xf8, !PT ;  /* 0x0000007004047812 */ /* 0x000fe400078ef800 */
[----:B------:R-:W-:-:S05]  /*8f40*/  LEA R0, R3, UR36, 0x1 ;  /* 0x0000002403007c11 */ /* 0x000fca000f8e08ff */
[----:B------:R1:W-:Y:S02]  /*8f50*/  STL [R1+0x10], R0 ;  /* 0x0000100001007387 */ /* 0x0003e40000100800 */
[----:B-1----:R-:W-:Y:S02]  /*8f60*/  IMAD.MOV.U32 R0, RZ, RZ, 0x1 ;  /* 0x00000001ff007424 */ /* 0x002fe400078e00ff */
[----:B0-----:R-:W-:-:S05]  /*8f70*/  IMAD.U32 R3, RZ, RZ, UR5 ;  /* 0x00000005ff037e24 */ /* 0x001fca000f8e00ff */
[----:B------:R0:W-:Y:S04]  /*8f80*/  STL [R1+0x24], R3 ;  /* 0x0000240301007387 */ /* 0x0001e80000100800 */
[----:B------:R-:W-:Y:S04]  /*8f90*/  STL [R1+0x2c], RZ ;  /* 0x00002cff01007387 */ /* 0x000fe80000100800 */
[----:B------:R1:W-:Y:S01]  /*8fa0*/  STL [R1], R0 ;  /* 0x0000000001007387 */ /* 0x0003e20000100800 */
[C---:B0-----:R-:W-:Y:S02]  /*8fb0*/  LOP3.LUT R3, R2.reuse, 0x40, RZ, 0xfc, !PT ;  /* 0x0000004002037812 */ /* 0x041fe400078efcff */
[----:B-1----:R-:W-:-:S07]  /*8fc0*/  LOP3.LUT R0, R2, 0x80, RZ, 0xfc, !PT ;  /* 0x0000008002007812 */ /* 0x002fce00078efcff */
.L_x_301:
[----:B0-----:R-:W2:Y:S01]  /*8fd0*/  LDL R4, [R1+0x24] ;  /* 0x0000240001047983 */ /* 0x001ea20000100800 */
[----:B------:R-:W0:Y:S01]  /*8fe0*/  LDC R0, c[0x0][0xc38] ;  /* 0x00030e00ff007b82 */ /* 0x000e220000000800 */
[----:B------:R-:W-:Y:S05]  /*8ff0*/  YIELD ;  /* 0x0000000000007946 */ /* 0x000fea0003800000 */
[----:B------:R-:W-:Y:S02]  /*9000*/  ULDC.64 UR4, c[0x0][0x418] ;  /* 0x0001060000047ab9 */ /* 0x000fe40000000a00 */
[----:B------:R-:W1:Y:S01]  /*9010*/  LDC R16, c[0x0][0xc44] ;  /* 0x00031100ff107b82 */ /* 0x000e620000000800 */
[----:B------:R-:W-:-:S03]  /*9020*/  UISETP.NE.U32.AND UP0, UPT, UR4, URZ, UPT ;  /* 0x0000003f0400728c */ /* 0x000fc6000bf05070 */
[----:B------:R-:W-:Y:S01]  /*9030*/  ULDC UR4, c[0x0][0x424] ;  /* 0x0001090000047ab9 */ /* 0x000fe20000000800 */
[----:B------:R-:W-:Y:S02]  /*9040*/  UISETP.NE.AND.EX UP0, UPT, UR5, URZ, UPT, UP0 ;  /* 0x0000003f0500728c */ /* 0x000fe4000bf05300 */
[----:B------:R-:W-:Y:S02]  /*9050*/  UIADD3 UR5, UR36, 0x1c400, URZ ;  /* 0x0001c40024057890 */ /* 0x000fe4000fffe03f */
[----:B------:R-:W-:Y:S02]  /*9060*/  USEL UR4, UR4, 0x1, UP0 ;  /* 0x0000000104047887 */ /* 0x000fe40008000000 */
[----:B------:R-:W-:Y:S01]  /*9070*/  ULOP3.LUT UP0, URZ, UR5, 0x3ff, URZ, 0xc0, !UPT ;  /* 0x000003ff053f7892 */ /* 0x000fe2000f80c03f */
[----:B0-----:R-:W-:Y:S02]  /*9080*/  ISETP.NE.AND P0, PT, R0, 0x1, PT ;  /* 0x000000010000780c */ /* 0x001fe40003f05270 */
[----:B-1----:R-:W-:-:S11]  /*9090*/  ISETP.NE.AND P1, PT, R16, 0x1, PT ;  /* 0x000000011000780c */ /* 0x002fd60003f25270 */
[----:B------:R-:W2:Y:S08]  /*90a0*/  @P0 LDC R5, c[0x0][0xc3c] ;  /* 0x00030f00ff050b82 */ /* 0x000eb00000000800 */
[----:B------:R-:W0:Y:S08]  /*90b0*/  @P0 LDC R0, c[0x0][0xc40] ;  /* 0x00031000ff000b82 */ /* 0x000e300000000800 */
[----:B------:R-:W1:Y:S01]  /*90c0*/  @P1 LDC.64 R2, c[0x0][0xc48] ;  /* 0x00031200ff021b82 */ /* 0x000e620000000a00 */
[----:B--2---:R-:W-:-:S05]  /*90d0*/  @P0 IMAD.HI.U32 R5, R4, R5, RZ ;  /* 0x0000000504050227 */ /* 0x004fca00078e00ff */
[----:B0-----:R-:W-:Y:S02]  /*90e0*/  @P0 SHF.R.U32.HI R4, RZ, R0, R5 ;  /* 0x00000000ff040219 */ /* 0x001fe40000011605 */
[----:B------:R-:W0:Y:S01]  /*90f0*/  LDC R0, c[0x0][0x2f0] ;  /* 0x0000bc00ff007b82 */ /* 0x000e220000000800 */
[----:B------:R-:W-:Y:S02]  /*9100*/  PLOP3.LUT P0, PT, PT, PT, UP0, 0x80, 0x0 ;  /* 0x000000000000781c */ /* 0x000fe40003f0f008 */
[----:B-1----:R-:W-:Y:S01]  /*9110*/  @P1 IMAD.HI.U32 R2, R4, R2, RZ ;  /* 0x0000000204021227 */ /* 0x002fe200078e00ff */
[----:B------:R-:W-:Y:S03]  /*9120*/  STL [R1+0x1c], R4 ;  /* 0x00001c0401007387 */ /* 0x000fe60000100800 */
[----:B------:R-:W-:Y:S01]  /*9130*/  IMAD.MOV.U32 R6, RZ, RZ, R4 ;  /* 0x000000ffff067224 */ /* 0x000fe200078e0004 */
[----:B------:R-:W-:-:S05]  /*9140*/  @P1 SHF.R.U32.HI R6, RZ, R3, R2 ;  /* 0x00000003ff061219 */ /* 0x000fca0000011602 */
[----:B------:R-:W-:Y:S01]  /*9150*/  STL [R1+0x14], R6 ;  /* 0x0000140601007387 */ /* 0x000fe20000100800 */
[----:B------:R-:W-:-:S04]  /*9160*/  IMAD.MOV R3, RZ, RZ, -R6 ;  /* 0x000000ffff037224 */ /* 0x000fc800078e0a06 */
[----:B------:R-:W-:Y:S02]  /*9170*/  IMAD R16, R16, R3, R4 ;  /* 0x0000000310107224 */ /* 0x000fe400078e0204 */
[----:B0-----:R-:W-:-:S05]  /*9180*/  IMAD R0, R0, UR4, RZ ;  /* 0x0000000400007c24 */ /* 0x001fca000f8e02ff */
[----:B------:R0:W-:Y:S02]  /*9190*/  STL [R1+0x28], R0 ;  /* 0x0000280001007387 */ /* 0x0001e40000100800 */
[----:B0-----:R-:W-:-:S05]  /*91a0*/  VIADD R0, R0, 0x7f ;  /* 0x0000007f00007836 */ /* 0x001fca0000000000 */
[----:B------:R-:W-:-:S04]  /*91b0*/  SHF.R.S32.HI R3, RZ, 0x1f, R0 ;  /* 0x0000001fff037819 */ /* 0x000fc80000011400 */
[----:B------:R-:W-:-:S04]  /*91c0*/  LEA.HI R3, R3, R0, RZ, 0x7 ;  /* 0x0000000003037211 */ /* 0x000fc800078f38ff */
[----:B------:R-:W-:-:S05]  /*91d0*/  SHF.R.S32.HI R0, RZ, 0x7, R3 ;  /* 0x00000007ff007819 */ /* 0x000fca0000011403 */
[----:B------:R0:W-:Y:S01]  /*91e0*/  STL [R1+0x20], R0 ;  /* 0x0000200001007387 */ /* 0x0001e20000100800 */
[----:B------:R-:W-:Y:S05]  /*91f0*/  @!P0 BRA `(.L_x_218) ;  /* 0x0000000000408947 */ /* 0x000fea0003800000 */
[----:B------:R-:W-:Y:S01]  /*9200*/  MOV R2, 0x0 ;  /* 0x0000000000027802 */ /* 0x000fe20000000f00 */
[----:B------:R-:W-:Y:S01]  /*9210*/  ULDC.64 UR6, c[0x4][0x118] ;  /* 0x0100460000067ab9 */ /* 0x000fe20000000a00 */
[----:B------:R-:W-:Y:S01]  /*9220*/  ULDC.64 UR8, c[0x4][0x120] ;  /* 0x0100480000087ab9 */ /* 0x000fe20000000a00 */
[----:B------:R-:W-:Y:S01]  /*9230*/  ULDC.64 UR4, c[0x4][0x70] ;  /* 0x01001c0000047ab9 */ /* 0x000fe20000000a00 */
[----:B------:R-:W-:Y:S02]  /*9240*/  IMAD.U32 R4, RZ, RZ, UR6 ;  /* 0x00000006ff047e24 */ /* 0x000fe4000f8e00ff */
[----:B------:R-:W1:Y:S01]  /*9250*/  LDC.64 R2, c[0x4][R2] ;  /* 0x0100000002027b82 */ /* 0x000e620000000a00 */
[----:B------:R-:W-:Y:S02]  /*9260*/  IMAD.U32 R5, RZ, RZ, UR7 ;  /* 0x00000007ff057e24 */ /* 0x000fe4000f8e00ff */
[----:B------:R-:W-:Y:S02]  /*9270*/  IMAD.U32 R6, RZ, RZ, UR8 ;  /* 0x00000008ff067e24 */ /* 0x000fe4000f8e00ff */
[----:B------:R-:W-:-:S02]  /*9280*/  IMAD.U32 R7, RZ, RZ, UR9 ;  /* 0x00000009ff077e24 */ /* 0x000fc4000f8e00ff */
[----:B------:R-:W-:Y:S02]  /*9290*/  IMAD.U32 R10, RZ, RZ, UR4 ;  /* 0x00000004ff0a7e24 */ /* 0x000fe4000f8e00ff */
[----:B------:R-:W-:Y:S02]  /*92a0*/  IMAD.U32 R11, RZ, RZ, UR5 ;  /* 0x00000005ff0b7e24 */ /* 0x000fe4000f8e00ff */
[----:B------:R-:W-:Y:S02]  /*92b0*/  IMAD.MOV.U32 R8, RZ, RZ, 0x70 ;  /* 0x00000070ff087424 */ /* 0x000fe400078e00ff */
[----:B------:R-:W-:Y:S02]  /*92c0*/  IMAD.MOV.U32 R12, RZ, RZ, 0x1 ;  /* 0x00000001ff0c7424 */ /* 0x000fe400078e00ff */
[----:B------:R-:W-:-:S07]  /*92d0*/  IMAD.MOV.U32 R13, RZ, RZ, RZ ;  /* 0x000000ffff0d7224 */ /* 0x000fce00078e00ff */
[----:B------:R-:W-:-:S07]  /*92e0*/  LEPC R20, `(.L_x_218) ;  /* 0x000000001014794e */ /* 0x000fce0000000000 */
[----:B01----:R-:W-:Y:S05]  /*92f0*/  CALL.ABS.NOINC R2 ;  /* 0x0000000002007343 */ /* 0x003fea0003c00000 */
.L_x_218:
        /* <DEDUP_REMOVED lines=8> */
[----:B------:R1:W2:Y:S01]  /*9380*/  LDC.64 R2, c[0x4][R17] ;  /* 0x0100000011027b82 */ /* 0x0002a20000000a00 */
[----:B------:R-:W-:Y:S02]  /*9390*/  IMAD.U32 R4, RZ, RZ, UR6 ;  /* 0x00000006ff047e24 */ /* 0x000fe4000f8e00ff */
[----:B------:R-:W-:Y:S02]  /*93a0*/  IMAD.U32 R5, RZ, RZ, UR7 ;  /* 0x00000007ff057e24 */ /* 0x000fe4000f8e00ff */
[----:B------:R-:W-:Y:S02]  /*93b0*/  IMAD.U32 R6, RZ, RZ, UR8 ;  /* 0x00000008ff067e24 */ /* 0x000fe4000f8e00ff */
[----:B------:R-:W-:-:S02]  /*93c0*/  IMAD.U32 R7, RZ, RZ, UR9 ;  /* 0x00000009ff077e24 */ /* 0x000fc4000f8e00ff */
[----:B------:R-:W-:Y:S02]  /*93d0*/  IMAD.U32 R10, RZ, RZ, UR4 ;  /* 0x00000004ff0a7e24 */ /* 0x000fe4000f8e00ff */
[----:B------:R-:W-:Y:S02]  /*93e0*/  IMAD.U32 R11, RZ, RZ, UR5 ;  /* 0x00000005ff0b7e24 */ /* 0x000fe4000f8e00ff */
[----:B------:R-:W-:Y:S02]  /*93f0*/  IMAD.MOV.U32 R8, RZ, RZ, 0x70 ;  /* 0x00000070ff087424 */ /* 0x000fe400078e00ff */
[----:B------:R-:W-:Y:S02]  /*9400*/  IMAD.MOV.U32 R12, RZ, RZ, 0x1 ;  /* 0x00000001ff0c7424 */ /* 0x000fe400078e00ff */
[----:B-1----:R-:W-:-:S07]  /*9410*/  IMAD.MOV.U32 R13, RZ, RZ, RZ ;  /* 0x000000ffff0d7224 */ /* 0x002fce00078e00ff */
[----:B------:R-:W-:-:S07]  /*9420*/  LEPC R20, `(.L_x_220) ;  /* 0x000000001014794e */ /* 0x000fce0000000000 */
[----:B0-2---:R-:W-:Y:S05]  /*9430*/  CALL.ABS.NOINC R2 ;  /* 0x0000000002007343 */ /* 0x005fea0003c00000 */
.L_x_220:
[----:B------:R0:W1:Y:S01]  /*9440*/  LDC.64 R2, c[0x4][R17] ;  /* 0x0100000011027b82 */ /* 0x0000620000000a00 */
[----:B------:R-:W-:Y:S01]  /*9450*/  ULDC.64 UR6, c[0x4][0x118] ;  /* 0x0100460000067ab9 */ /* 0x000fe20000000a00 */
[----:B------:R-:W-:Y:S01]  /*9460*/  ULDC.64 UR8, c[0x4][0x120] ;  /* 0x0100480000087ab9 */ /* 0x000fe20000000a00 */
[----:B------:R-:W-:Y:S01]  /*9470*/  ULDC.64 UR4, c[0x4][0x80] ;  /* 0x0100200000047ab9 */ /* 0x000fe20000000a00 */
        /* <DEDUP_REMOVED lines=8> */
[----:B0-----:R-:W-:-:S07]  /*9500*/  IMAD.MOV.U32 R13, RZ, RZ, RZ ;  /* 0x000000ffff0d7224 */ /* 0x001fce00078e00ff */
[----:B------:R-:W-:-:S07]  /*9510*/  LEPC R20, `(.L_x_219) ;  /* 0x000000001014794e */ /* 0x000fce0000000000 */
[----:B-1----:R-:W-:Y:S05]  /*9520*/  CALL.ABS.NOINC R2 ;  /* 0x0000000002007343 */ /* 0x002fea0003c00000 */
.L_x_219:
[----:B------:R-:W2:Y:S01]  /*9530*/  LDL R2, [R1+0x20] ;  /* 0x0000200001027983 */ /* 0x000ea20000100800 */
[----:B------:R-:W-:-:S03]  /*9540*/  ULDC.64 UR4, c[0x0][0x9f8] ;  /* 0x00027e0000047ab9 */ /* 0x000fc60000000a00 */
[----:B0-----:R-:W3:Y:S01]  /*9550*/  LDL R0, [R1+0x14] ;  /* 0x0000140001007983 */ /* 0x001ee20000100800 */
[----:B------:R-:W-:-:S04]  /*9560*/  ISETP.NE.U32.AND P0, PT, RZ, UR4, PT ;  /* 0x00000004ff007c0c */ /* 0x000fc8000bf05070 */
[----:B------:R-:W-:Y:S01]  /*9570*/  ISETP.NE.AND.EX P0, PT, RZ, UR5, PT, P0 ;  /* 0x00000005ff007c0c */ /* 0x000fe2000bf05300 */
[----:B--2---:R-:W-:-:S12]  /*9580*/  IMAD.MOV.U32 R17, RZ, RZ, R2 ;  /* 0x000000ffff117224 */ /* 0x004fd800078e0002 */
[----:B------:R-:W3:Y:S02]  /*9590*/  @P0 LDC.64 R2, c[0x0][0x9f8] ;  /* 0x00027e00ff020b82 */ /* 0x000ee40000000a00 */
[----:B---3--:R-:W-:-:S05]  /*95a0*/  @P0 IMAD.WIDE R2, R0, 0x4, R2 ;  /* 0x0000000400020825 */ /* 0x008fca00078e0202 */
[----:B------:R0:W2:Y:S01]  /*95b0*/  @P0 LDG.E R0, desc[UR60][R2.64] ;  /* 0x0000003c02000981 */ /* 0x0000a2000c1e1900 */
[----:B------:R-:W-:Y:S01]  /*95c0*/  VIADD R9, R17, 0xffffffff ;  /* 0xffffffff11097836 */ /* 0x000fe20000000000 */
[----:B------:R-:W-:Y:S01]  /*95d0*/  UMOV UR4, 0xffffffff ;  /* 0xffffffff00047882 */ /* 0x000fe20000000000 */
[----:B------:R-:W-:-:S03]  /*95e0*/  LOP3.LUT R18, R18, 0xfffffffb, RZ, 0xc0, !PT ;  /* 0xfffffffb12127812 */ /* 0x000fc600078ec0ff */
[----:B------:R1:W-:Y:S01]  /*95f0*/  STL [R1+0x18], R9 ;  /* 0x0000180901007387 */ /* 0x0003e20000100800 */
[----:B0-----:R-:W0:Y:S02]  /*9600*/  LDC.64 R2, c[0x0][0x418] ;  /* 0x00010600ff027b82 */ /* 0x001e240000000a00 */
[----:B0-----:R-:W-:-:S04]  /*9610*/  ISETP.NE.U32.AND P0, PT, R2, RZ, PT ;  /* 0x000000ff0200720c */ /* 0x001fc80003f05070 */
[----:B------:R-:W-:-:S13]  /*9620*/  ISETP.NE.AND.EX P1, PT, R3, RZ, PT, P0 ;  /* 0x000000ff0300720c */ /* 0x000fda0003f25300 */
[----:B------:R-:W-:Y:S02]  /*9630*/  @P1 LOP3.LUT R18, R18, 0x4, RZ, 0xfc, !PT ;  /* 0x0000000412121812 */ /* 0x000fe400078efcff */
[----:B--2---:R-:W-:Y:S01]  /*9640*/  SHF.R.S32.HI R8, RZ, 0x1f, R0 ;  /* 0x0000001fff087819 */ /* 0x004fe20000011400 */
[----:B------:R1:W-:Y:S01]  /*9650*/  STL [R1+0x8], R0 ;  /* 0x0000080001007387 */ /* 0x0003e20000100800 */
[----:B------:R-:W-:-:S03]  /*9660*/  SEL R17, R0, RZ, !P1 ;  /* 0x000000ff00117207 */ /* 0x000fc60004800000 */
[----:B------:R1:W-:Y:S01]  /*9670*/  STL [R1+0xc], R8 ;  /* 0x00000c0801007387 */ /* 0x0003e20000100800 */
[----:B------:R-:W-:Y:S05]  /*9680*/  BRA.DIV UR4, `(.L_x_221) ;  /* 0x0000004204407947 */ /* 0x000fea000b800000 */
[----:B------:R-:W0:Y:S02]  /*9690*/  S2R R4, SR_TID.X ;  /* 0x0000000000047919 */ /* 0x000e240000002100 */
[----:B0-----:R-:W-:-:S04]  /*96a0*/  SHF.R.U32.HI R4, RZ, 0x5, R4 ;  /* 0x00000005ff047819 */ /* 0x001fc80000011604 */
[----:B------:R-:W-:-:S05]  /*96b0*/  LOP3.LUT R4, R4, 0x3, RZ, 0xc0, !PT ;  /* 0x0000000304047812 */ /* 0x000fca00078ec0ff */
[----:B------:R0:W2:Y:S02]  /*96c0*/  SHFL.IDX PT, R14, R4, RZ, 0x1f ;  /* 0x00001fff040e7589 */ /* 0x0000a400000e0000 */
.L_x_317:
[----:B--2---:R-:W-:Y:S02]  /*96d0*/  ISETP.NE.AND P0, PT, R14, RZ, PT ;  /* 0x000000ff0e00720c */ /* 0x004fe40003f05270 */
[----:B------:R-:W-:Y:S02]  /*96e0*/  PLOP3.LUT P2, PT, PT, PT, PT, 0x8, 0x0 ;  /* 0x000000000000781c */ /* 0x000fe40003f4e170 */
[----:B------:R-:W-:-:S11]  /*96f0*/  LOP3.LUT R18, R18, 0xfffffff7, RZ, 0xc0, !PT ;  /* 0xfffffff712127812 */ /* 0x000fd600078ec0ff */
[----:B------:R-:W-:Y:S01]  /*9700*/  @P2 LOP3.LUT R18, R18, 0x8, RZ, 0xfc, !PT ;  /* 0x0000000812122812 */ /* 0x000fe200078efcff */
[----:B------:R-:W-:Y:S06]  /*9710*/  @P0 BRA `(.L_x_222) ;  /* 0x00000004004c0947 */ /* 0x000fec0003800000 */
[----:B------:R-:W-:-:S03]  /*9720*/  UMOV UR4, 0xffffffff ;  /* 0xffffffff00047882 */ /* 0x000fc60000000000 */
[----:B------:R-:W-:Y:S05]  /*9730*/  BRA.DIV UR4, `(.L_x_223) ;  /* 0x0000004204487947 */ /* 0x000fea000b800000 */
[----:B------:R-:W-:-:S13]  /*9740*/  ELECT P6, URZ, PT ;  /* 0x00000000003f782f */ /* 0x000fda00038c0000 */
.L_x_320:
[----:B------:R-:W-:Y:S05]  /*9750*/  @!P6 BRA `(.L_x_222) ;  /* 0x00000004003ce947 */ /* 0x000fea0003800000 */
[----:B------:R2:W-:Y:S01]  /*9760*/  STL [R1+0x4], R9 ;  /* 0x0000040901007387 */ /* 0x0005e20000100800 */
[----:B------:R-:W-:Y:S05]  /*9770*/  @!P1 BRA `(.L_x_224) ;  /* 0x0000000000489947 */ /* 0x000fea0003800000 */
[----:B------:R-:W3:Y:S01]  /*9780*/  LDC R7, c[0x0][0x43c] ;  /* 0x00010f00ff077b82 */ /* 0x000ee20000000800 */
[----:B------:R-:W-:Y:S01]  /*9790*/  ULDC.64 UR4, c[0x0][0x428] ;  /* 0x00010a0000047ab9 */ /* 0x000fe20000000a00 */
[----:B---3--:R-:W-:-:S13]  /*97a0*/  ISETP.NE.AND P0, PT, R7, 0x1, PT ;  /* 0x000000010700780c */ /* 0x008fda0003f05270 */
[----:B0-----:R-:W0:Y:S02]  /*97b0*/  @P0 LDC.64 R4, c[0x0][0x440] ;  /* 0x00011000ff040b82 */ /* 0x001e240000000a00 */
[----:B0-----:R-:W-:-:S04]  /*97c0*/  @P0 IMAD.HI.U32 R6, R9, R4, RZ ;  /* 0x0000000409060227 */ /* 0x001fc800078e00ff */
[----:B------:R-:W-:Y:S01]  /*97d0*/  IMAD.MOV.U32 R4, RZ, RZ, R9 ;  /* 0x000000ffff047224 */ /* 0x000fe200078e0009 */
[----:B------:R-:W-:-:S05]  /*97e0*/  @P0 SHF.R.U32.HI R4, RZ, R5, R6 ;  /* 0x00000005ff040219 */ /* 0x000fca0000011606 */
[----:B------:R-:W-:-:S04]  /*97f0*/  IMAD.MOV R5, RZ, RZ, -R4 ;  /* 0x000000ffff057224 */ /* 0x000fc800078e0a04 */
[----:B------:R-:W-:Y:S01]  /*9800*/  IMAD R6, R7, R5, R9 ;  /* 0x0000000507067224 */ /* 0x000fe200078e0209 */
[----:B------:R-:W-:-:S04]  /*9810*/  SHF.R.S32.HI R5, RZ, 0x1f, R4 ;  /* 0x0000001fff057819 */ /* 0x000fc80000011404 */
[----:B------:R0:W-:Y:S01]  /*9820*/  STL [R1+0x4], R6 ;  /* 0x0000040601007387 */ /* 0x0001e20000100800 */
[----:B------:R-:W-:-:S03]  /*9830*/  IMAD.WIDE.U32 R4, R0, UR4, R4 ;  /* 0x0000000400047c25 */ /* 0x000fc6000f8e0004 */
[----:B------:R-:W-:Y:S01]  /*9840*/  LEA R2, P0, R4, R2, 0x2 ;  /* 0x0000000204027211 */ /* 0x000fe200078010ff */
[----:B0-----:R-:W-:-:S04]  /*9850*/  IMAD R6, R8, UR4, RZ ;  /* 0x0000000408067c24 */ /* 0x001fc8000f8e02ff */
[----:B-1----:R-:W-:-:S04]  /*9860*/  IMAD R0, R0, UR5, R6 ;  /* 0x0000000500007c24 */ /* 0x002fc8000f8e0206 */
[----:B------:R-:W-:-:S05]  /*9870*/  IMAD.IADD R0, R5, 0x1, R0 ;  /* 0x0000000105007824 */ /* 0x000fca00078e0200 */
[----:B------:R-:W-:-:S05]  /*9880*/  LEA.HI.X R3, R4, R3, R0, 0x2, P0 ;  /* 0x0000000304037211 */ /* 0x000fca00000f1400 */
[----:B------:R3:W5:Y:S02]  /*9890*/  LDG.E R0, desc[UR60][R2.64] ;  /* 0x0000003c02007981 */ /* 0x000764000c1e1900 */
.L_x_224:
[----:B---3--:R-:W3:Y:S01]  /*98a0*/  LDL R3, [R1] ;  /* 0x0000000001037983 */ /* 0x008ee20000100800 */
[----:B------:R-:W-:Y:S02]  /*98b0*/  LEA R2, R19, UR36, 0x3 ;  /* 0x0000002413027c11 */ /* 0x000fe4000f8e18ff */
[----:B---3--:R-:W-:-:S04]  /*98c0*/  SHF.L.U32 R3, R3, 0x1f, RZ ;  /* 0x0000001f03037819 */ /* 0x008fc800000006ff */
[----:B------:R-:W3:Y:S02]  /*98d0*/  SYNCS.PHASECHK.TRANS64.TRYWAIT P0, [R2+URZ+0x34840], R3 ;  /* 0x03484003020075a7 */ /* 0x000ee4000800017f */
[----:B---3--:R-:W-:Y:S05]  /*98e0*/  @!P0 BRA `(.L_x_225) ;  /* 0x0000003c00fc8947 */ /* 0x008fea0003800000 */
.L_x_321:
[----:B0-----:R-:W0:Y:S01]  /*98f0*/  S2R R4, SR_TID.X ;  /* 0x0000000000047919 */ /* 0x001e220000002100 */
[----:B------:R-:W-:-:S04]  /*9900*/  UPRMT UR4, UR37, 0x9910, URZ ;  /* 0x0000991025047896 */ /* 0x000fc8000800003f */
[----:B------:R-:W-:Y:S01]  /*9910*/  UISETP.NE.AND UP0, UPT, UR4, 0x2, UPT ;  /* 0x000000020400788c */ /* 0x000fe2000bf05270 */
[----:B0-----:R-:W-:-:S04]  /*9920*/  LOP3.LUT R4, R4, 0x7f, RZ, 0xc0, !PT ;  /* 0x0000007f04047812 */ /* 0x001fc800078ec0ff */
[----:B------:R-:W-:-:S13]  /*9930*/  ISETP.NE.AND P0, PT, R4, RZ, PT ;  /* 0x000000ff0400720c */ /* 0x000fda0003f05270 */
[----:B---3--:R-:W-:-:S04]  /*9940*/  @!P0 IMAD.MOV.U32 R3, RZ, RZ, 0xc000 ;  /* 0x0000c000ff038424 */ /* 0x008fc800078e00ff */
[----:B------:R0:W-:Y:S01]  /*9950*/  @!P0 SYNCS.ARRIVE.TRANS64 RZ, [R2+URZ+0x34830], R3 ;  /* 0x0348300302ff89a7 */ /* 0x0001e2000800003f */
[----:B------:R-:W-:-:S13]  /*9960*/  PLOP3.LUT P0, PT, PT, PT, UP0, 0x80, 0x0 ;  /* 0x000000000000781c */ /* 0x000fda0003f0f008 */
[----:B0-----:R-:W-:Y:S05]  /*9970*/  @P0 BRA `(.L_x_226) ;  /* 0x0000000000040947 */ /* 0x001fea0003800000 */
[----:B------:R-:W-:Y:S01]  /*9980*/  BPT.TRAP 0x1 ;  /* 0x000000040000795c */ /* 0x000fe20000300000 */
.L_x_226:
[----:B------:R-:W-:-:S13]  /*9990*/  LOP3.LUT P0, RZ, R18, 0x2, RZ, 0xc0, !PT ;  /* 0x0000000212ff7812 */ /* 0x000fda000780c0ff */
[----:B------:R-:W-:Y:S05]  /*99a0*/  @P0 BRA `(.L_x_227) ;  /* 0x0000000000040947 */ /* 0x000fea0003800000 */
[----:B------:R-:W-:Y:S01]  /*99b0*/  BPT.TRAP 0x1 ;  /* 0x000000040000795c */ /* 0x000fe20000300000 */
.L_x_227:
[----:B------:R-:W3:Y:S01]  /*99c0*/  LDL R4, [R1+0x4] ;  /* 0x0000040001047983 */ /* 0x000ee20000100800 */
[----:B------:R-:W-:Y:S01]  /*99d0*/  R2UR UR14, R2 ;  /* 0x00000000020e72ca */ /* 0x000fe200000e0000 */
[----:B------:R-:W-:Y:S01]  /*99e0*/  UIADD3 UR4, UP0, UR38, 0x370, URZ ;  /* 0x0000037026047890 */ /* 0x000fe2000ff1e03f */
[----:B------:R-:W-:Y:S01]  /*99f0*/  R2UR UR12, R16 ;  /* 0x00000000100c72ca */ /* 0x000fe200000e0000 */
[----:B------:R-:W0:Y:S01]  /*9a00*/  S2R R5, SR_CgaCtaId ;  /* 0x0000000000057919 */ /* 0x000e220000008800 */
[----:B-----5:R-:W-:Y:S01]  /*9a10*/  R2UR UR13, R0 ;  /* 0x00000000000d72ca */ /* 0x020fe200000e0000 */
[----:B------:R-:W-:Y:S01]  /*9a20*/  UMOV UR10, URZ ;  /* 0x0000003f000a7c82 */ /* 0x000fe20008000000 */
[----:B------:R-:W-:Y:S01]  /*9a30*/  UMOV UR18, 0x30000 ;  /* 0x0003000000127882 */ /* 0x000fe20000000000 */
[----:B------:R-:W4:Y:S01]  /*9a40*/  S2R R3, SR_CgaCtaId ;  /* 0x0000000000037919 */ /* 0x000f220000008800 */
[----:B------:R-:W-:Y:S01]  /*9a50*/  UMOV UR6, 0x0 ;  /* 0x0000000000067882 */ /* 0x000fe20000000000 */
[----:B------:R-:W-:Y:S01]  /*9a60*/  UMOV UR7, 0x14f00000 ;  /* 0x14f0000000077882 */ /* 0x000fe20000000000 */
[----:B------:R-:W-:Y:S01]  /*9a70*/  UMOV UR16, 0x40 ;  /* 0x0000004000107882 */ /* 0x000fe20000000000 */
[----:B------:R-:W-:Y:S01]  /*9a80*/  PLOP3.LUT P0, PT, PT, PT, PT, 0x80, 0x0 ;  /* 0x000000000000781c */ /* 0x000fe20003f0f070 */
[----:B------:R-:W-:Y:S01]  /*9a90*/  IMAD.MOV.U32 R17, RZ, RZ, R0 ;  /* 0x000000ffff117224 */ /* 0x000fe200078e0000 */
[----:B------:R-:W-:-:S11]  /*9aa0*/  LOP3.LUT R18, R18, 0xfffffff7, RZ, 0xc0, !PT ;  /* 0xfffffff712127812 */ /* 0x000fd600078ec0ff */
[----:B------:R-:W-:Y:S01]  /*9ab0*/  @P0 LOP3.LUT R18, R18, 0x8, RZ, 0xfc, !PT ;  /* 0x0000000812120812 */ /* 0x000fe200078efcff */
[----:B0-----:R-:W-:Y:S02]  /*9ac0*/  IMAD.SHL.U32 R5, R5, 0x1000, RZ ;  /* 0x0000100005057824 */ /* 0x001fe400078e00ff */
[----:B----4-:R-:W-:-:S03]  /*9ad0*/  IMAD.SHL.U32 R3, R3, 0x40, RZ ;  /* 0x0000004003037824 */ /* 0x010fc600078e00ff */
[----:B------:R-:W-:Y:S02]  /*9ae0*/  LOP3.LUT R5, R5, 0x1000, RZ, 0xc0, !PT ;  /* 0x0000100005057812 */ /* 0x000fe400078ec0ff */
[----:B------:R-:W-:-:S03]  /*9af0*/  LOP3.LUT R3, R3, 0x40, RZ, 0xc0, !PT ;  /* 0x0000004003037812 */ /* 0x000fc600078ec0ff */
[----:B------:R-:W-:Y:S01]  /*9b00*/  IMAD R2, R19, 0x6000, R5 ;  /* 0x0000600013027824 */ /* 0x000fe200078e0205 */
[----:B------:R-:W-:-:S04]  /*9b10*/  R2UR UR9, R3 ;  /* 0x00000000030972ca */ /* 0x000fc800000e0000 */
[----:B------:R-:W-:-:S13]  /*9b20*/  R2UR UR5, R2 ;  /* 0x00000000020572ca */ /* 0x000fda00000e0000 */
[----:B------:R-:W-:Y:S02]  /*9b30*/  ULEA UR8, UR5, UR36, 0x1 ;  /* 0x0000002405087291 */ /* 0x000fe4000f8e083f */
[----:B------:R-:W-:Y:S02]  /*9b40*/  UIADD3.X UR5, URZ, UR39, URZ, UP0, !UPT ;  /* 0x000000273f057290 */ /* 0x000fe400087fe43f */
[----:B------:R-:W-:Y:S02]  /*9b50*/  UIADD3 UR15, UR8, 0x20400, URZ ;  /* 0x00020400080f7890 */ /* 0x000fe4000fffe03f */
[----:B------:R-:W-:Y:S01]  /*9b60*/  UIADD3 UR17, UR8, 0x24400, URZ ;  /* 0x0002440008117890 */ /* 0x000fe2000fffe03f */
[----:B---3--:R-:W-:-:S13]  /*9b70*/  R2UR UR11, R4 ;  /* 0x00000000040b72ca */ /* 0x008fda00000e0000 */
[----:B------:R-:W-:Y:S02]  /*9b80*/  ULEA UR11, UR11, UR9, 0x7 ;  /* 0x000000090b0b7291 */ /* 0x000fe4000f8e383f */
[----:B------:R-:W-:Y:S02]  /*9b90*/  UIADD3 UR9, UR14, 0x34830, URZ ;  /* 0x000348300e097890 */ /* 0x000fe4000fffe03f */
[----:B------:R-:W-:-:S07]  /*9ba0*/  UIADD3 UR14, UR8, 0x1c400, URZ ;  /* 0x0001c400080e7890 */ /* 0x000fce000fffe03f */
[----:B------:R-:W-:Y:S01]  /*9bb0*/  UMOV UR8, UR14 ;  /* 0x0000000e00087c82 */ /* 0x000fe20008000000 */
[----:B------:R-:W-:Y:S01]  /*9bc0*/  UMOV UR14, 0x80 ;  /* 0x00000080000e7882 */ /* 0x000fe20000000000 */
[----:B------:R0:W-:Y:S02]  /*9bd0*/  UTMALDG.4D.MULTICAST [UR8], [UR4], UR18, desc[UR6] ;  /* 0x00000608040073b4 */ /* 0x0001e40008019812 */
[----:B0-----:R-:W-:Y:S01]  /*9be0*/  UMOV UR8, UR15 ;  /* 0x0000000f00087c82 */ /* 0x001fe20008000000 */
[----:B------:R-:W-:Y:S02]  /*9bf0*/  UMOV UR10, UR16 ;  /* 0x00000010000a7c82 */ /* 0x000fe40008000000 */
[----:B------:R0:W-:Y:S02]  /*9c00*/  UTMALDG.4D.MULTICAST [UR8], [UR4], UR18, desc[UR6] ;  /* 0x00000608040073b4 */ /* 0x0001e40008019812 */
[----:B0-----:R-:W-:Y:S01]  /*9c10*/  UMOV UR8, UR17 ;  /* 0x0000001100087c82 */ /* 0x001fe20008000000 */
[----:B------:R-:W-:-:S02]  /*9c20*/  UMOV UR10, UR14 ;  /* 0x0000000e000a7c82 */ /* 0x000fc40008000000 */
[----:B------:R3:W-:Y:S02]  /*9c30*/  UTMALDG.4D.MULTICAST [UR8], [UR4], UR18, desc[UR6] ;  /* 0x00000608040073b4 */ /* 0x0007e40008019812 */
[----:B---3--:R-:W-:Y:S01]  /*9c40*/  NOP ;  /* 0x0000000000007918 */ /* 0x008fe20000000000 */
.L_x_222:
        /* <DEDUP_REMOVED lines=10> */
[----:B0-----:R-:W-:Y:S02]  /*9cf0*/  IMAD.U32 R4, RZ, RZ, UR6 ;  /* 0x00000006ff047e24 */ /* 0x001fe4000f8e00ff */
[----:B------:R-:W0:Y:S01]  /*9d00*/  LDC.64 R2, c[0x4][R2] ;  /* 0x0100000002027b82 */ /* 0x000e220000000a00 */
[----:B------:R-:W-:Y:S02]  /*9d10*/  IMAD.U32 R5, RZ, RZ, UR7 ;  /* 0x00000007ff057e24 */ /* 0x000fe4000f8e00ff */
[----:B------:R-:W-:Y:S02]  /*9d20*/  IMAD.U32 R6, RZ, RZ, UR8 ;  /* 0x00000008ff067e24 */ /* 0x000fe4000f8e00ff */
[----:B------:R-:W-:-:S02]  /*9d30*/  IMAD.U32 R7, RZ, RZ, UR9 ;  /* 0x00000009ff077e24 */ /* 0x000fc4000f8e00ff */
[----:B------:R-:W-:Y:S02]  /*9d40*/  IMAD.U32 R10, RZ, RZ, UR4 ;  /* 0x00000004ff0a7e24 */ /* 0x000fe4000f8e00ff */
[----:B------:R-:W-:Y:S02]  /*9d50*/  IMAD.U32 R11, RZ, RZ, UR5 ;  /* 0x00000005ff0b7e24 */ /* 0x000fe4000f8e00ff */
[----:B-1----:R-:W-:Y:S02]  /*9d60*/  IMAD.MOV.U32 R8, RZ, RZ, 0x70 ;  /* 0x00000070ff087424 */ /* 0x002fe400078e00ff */
[----:B------:R-:W-:Y:S02]  /*9d70*/  IMAD.MOV.U32 R12, RZ, RZ, 0x1 ;  /* 0x00000001ff0c7424 */ /* 0x000fe400078e00ff */
[----:B------:R-:W-:-:S07]  /*9d80*/  IMAD.MOV.U32 R13, RZ, RZ, RZ ;  /* 0x000000ffff0d7224 */ /* 0x000fce00078e00ff */
[----:B------:R-:W-:-:S07]  /*9d90*/  LEPC R20, `(.L_x_228) ;  /* 0x000000001014794e */ /* 0x000fce0000000000 */
[----:B0-2---:R-:W-:Y:S05]  /*9da0*/  CALL.ABS.NOINC R2 ;  /* 0x0000000002007343 */ /* 0x005fea0003c00000 */
.L_x_228:
[----:B------:R-:W3:Y:S01]  /*9db0*/  LDL.LU R5, [R1+0x14] ;  /* 0x0000140001057983 */ /* 0x000ee20000300800 */
[----:B-1----:R-:W-:Y:S01]  /*9dc0*/  SHF.R.S32.HI R0, RZ, 0x1f, R16 ;  /* 0x0000001fff007819 */ /* 0x002fe20000011410 */
[----:B------:R-:W-:Y:S01]  /*9dd0*/  ULDC.64 UR4, c[0x0][0x2d8] ;  /* 0x0000b60000047ab9 */ /* 0x000fe20000000a00 */
[----:B------:R-:W1:Y:S01]  /*9de0*/  LDC R8, c[0x0][0x448] ;  /* 0x00011200ff087b82 */ /* 0x000e620000000800 */
[----:B------:R-:W4:Y:S04]  /*9df0*/  LDL.LU R7, [R1+0x1c] ;  /* 0x00001c0001077983 */ /* 0x000f280000300800 */
[----:B0-----:R-:W2:Y:S01]  /*9e00*/  LDL R4, [R1+0x24] ;  /* 0x0000240001047983 */ /* 0x001ea20000100800 */
[----:B------:R-:W-:Y:S02]  /*9e10*/  IMAD R0, R0, UR4, RZ ;  /* 0x0000000400007c24 */ /* 0x000fe4000f8e02ff */
[C---:B------:R-:W-:Y:S01]  /*9e20*/  IMAD.WIDE.U32 R2, R16.reuse, UR4, RZ ;  /* 0x0000000410027c25 */ /* 0x040fe2000f8e00ff */
[----:B------:R-:W0:Y:S03]  /*9e30*/  S2R R10, SR_TID.X ;  /* 0x00000000000a7919 */ /* 0x000e260000002100 */
[----:B------:R-:W-:Y:S01]  /*9e40*/  IMAD R0, R16, UR5, R0 ;  /* 0x0000000510007c24 */ /* 0x000fe2000f8e0200 */
[----:B------:R-:W-:-:S03]  /*9e50*/  ULDC.64 UR4, c[0x0][0x2e0] ;  /* 0x0000b80000047ab9 */ /* 0x000fc60000000a00 */
[----:B------:R-:W-:Y:S01]  /*9e60*/  IMAD.IADD R3, R3, 0x1, R0 ;  /* 0x0000000103037824 */ /* 0x000fe200078e0200 */
[----:B-1----:R-:W-:-:S13]  /*9e70*/  ISETP.NE.AND P0, PT, R8, 0x1, PT ;  /* 0x000000010800780c */ /* 0x002fda0003f05270 */
[----:B------:R-:W1:Y:S01]  /*9e80*/  @P0 LDC R6, c[0x0][0x44c] ;  /* 0x00011300ff060b82 */ /* 0x000e620000000800 */
[----:B0-----:R-:W-:-:S05]  /*9e90*/  IMAD.SHL.U32 R10, R10, 0x8, RZ ;  /* 0x000000080a0a7824 */ /* 0x001fca00078e00ff */
[----:B------:R-:W-:Y:S02]  /*9ea0*/  LOP3.LUT R10, R10, 0x38, RZ, 0xc0, !PT ;  /* 0x000000380a0a7812 */ /* 0x000fe400078ec0ff */
[----:B---3--:R-:W-:Y:S01]  /*9eb0*/  SHF.R.S32.HI R0, RZ, 0x1f, R5 ;  /* 0x0000001fff007819 */ /* 0x008fe20000011405 */
[----:B------:R-:W-:-:S04]  /*9ec0*/  IMAD.WIDE.U32 R2, R5, UR4, R2 ;  /* 0x0000000405027c25 */ /* 0x000fc8000f8e0002 */
[----:B------:R-:W-:Y:S01]  /*9ed0*/  IMAD R0, R0, UR4, RZ ;  /* 0x0000000400007c24 */ /* 0x000fe2000f8e02ff */
[----:B------:R-:W-:-:S03]  /*9ee0*/  ULDC UR4, c[0x0][0xc38] ;  /* 0x00030e0000047ab9 */ /* 0x000fc60000000800 */
[----:B------:R-:W-:Y:S02]  /*9ef0*/  IMAD R0, R5, UR5, R0 ;  /* 0x0000000505007c24 */ /* 0x000fe4000f8e0200 */
[----:B------:R-:W0:Y:S02]  /*9f00*/  S2R R5, SR_TID.X ;  /* 0x0000000000057919 */ /* 0x000e240000002100 */
[----:B------:R-:W-:Y:S02]  /*9f10*/  IMAD.IADD R3, R3, 0x1, R0 ;  /* 0x0000000103037824 */ /* 0x000fe400078e0200 */
[----:B----4-:R-:W-:Y:S02]  /*9f20*/  IMAD.MOV R0, RZ, RZ, -R7 ;  /* 0x000000ffff007224 */ /* 0x010fe400078e0a07 */
[----:B------:R-:W3:Y:S02]  /*9f30*/  @P0 LDC R7, c[0x0][0x450] ;  /* 0x00011400ff070b82 */ /* 0x000ee40000000800 */
[----:B--2---:R-:W-:Y:S01]  /*9f40*/  IMAD R0, R0, UR4, R4 ;  /* 0x0000000400007c24 */ /* 0x004fe2000f8e0204 */
[----:B------:R-:W-:-:S03]  /*9f50*/  ULDC.64 UR4, c[0x0][0x2d0] ;  /* 0x0000b40000047ab9 */ /* 0x000fc60000000a00 */
[----:B------:R-:W-:Y:S01]  /*9f60*/  IMAD.SHL.U32 R4, R0, 0x80, RZ ;  /* 0x0000008000047824 */ /* 0x000fe200078e00ff */
[----:B0-----:R-:W-:-:S04]  /*9f70*/  LOP3.LUT R5, R5, 0x7f, RZ, 0xc0, !PT ;  /* 0x0000007f05057812 */ /* 0x001fc800078ec0ff */
[----:B------:R-:W-:Y:S02]  /*9f80*/  SHF.R.U32.HI R9, RZ, 0x3, R5 ;  /* 0x00000003ff097819 */ /* 0x000fe40000011605 */
[----:B------:R-:W0:Y:S02]  /*9f90*/  S2R R5, SR_TID.X ;  /* 0x0000000000057919 */ /* 0x000e240000002100 */
[----:B0-----:R-:W-:-:S05]  /*9fa0*/  IMAD.SHL.U32 R5, R5, 0x10, RZ ;  /* 0x0000001005057824 */ /* 0x001fca00078e00ff */
[----:B------:R-:W-:Y:S02]  /*9fb0*/  LOP3.LUT R5, R9, 0x70, R5, 0xf8, !PT ;  /* 0x0000007009057812 */ /* 0x000fe400078ef805 */
[----:B------:R-:W0:Y:S02]  /*9fc0*/  S2R R9, SR_TID.X ;  /* 0x0000000000097919 */ /* 0x000e240000002100 */
[----:B------:R-:W-:-:S05]  /*9fd0*/  LOP3.LUT R0, R5, R4, RZ, 0xfc, !PT ;  /* 0x0000000405007212 */ /* 0x000fca00078efcff */
[----:B-1----:R-:W-:-:S04]  /*9fe0*/  @P0 IMAD.HI.U32 R6, R0, R6, RZ ;  /* 0x0000000600060227 */ /* 0x002fc800078e00ff */
[----:B------:R-:W-:Y:S01]  /*9ff0*/  IMAD.MOV.U32 R5, RZ, RZ, R0 ;  /* 0x000000ffff057224 */ /* 0x000fe200078e0000 */
[----:B---3--:R-:W-:-:S05]  /*a000*/  @P0 SHF.R.U32.HI R5, RZ, R7, R6 ;  /* 0x00000007ff050219 */ /* 0x008fca0000011606 */
[----:B------:R-:W-:Y:S02]  /*a010*/  IMAD.MOV R6, RZ, RZ, -R5 ;  /* 0x000000ffff067224 */ /* 0x000fe400078e0a05 */
[----:B------:R-:W-:-:S04]  /*a020*/  IMAD.WIDE.U32 R2, R5, UR4, R2 ;  /* 0x0000000405027c25 */ /* 0x000fc8000f8e0002 */
[----:B------:R-:W-:Y:S01]  /*a030*/  IMAD R0, R8, R6, R0 ;  /* 0x0000000608007224 */ /* 0x000fe200078e0200 */
[----:B------:R-:W-:-:S05]  /*a040*/  SHF.R.S32.HI R6, RZ, 0x1f, R5 ;  /* 0x0000001fff067819 */ /* 0x000fca0000011405 */
[----:B------:R-:W-:Y:S02]  /*a050*/  IMAD R6, R6, UR4, RZ ;  /* 0x0000000406067c24 */ /* 0x000fe4000f8e02ff */
[----:B0-----:R-:W-:Y:S02]  /*a060*/  IMAD.SHL.U32 R9, R9, 0x8, RZ ;  /* 0x0000000809097824 */ /* 0x001fe400078e00ff */
[----:B------:R-:W-:Y:S01]  /*a070*/  IMAD R6, R5, UR5, R6 ;  /* 0x0000000505067c24 */ /* 0x000fe2000f8e0206 */
[----:B------:R-:W-:Y:S01]  /*a080*/  SHF.R.S32.HI R5, RZ, 0x1f, R0 ;  /* 0x0000001fff057819 */ /* 0x000fe20000011400 */
[----:B------:R-:W-:Y:S01]  /*a090*/  ULDC.64 UR4, c[0x0][0x2c8] ;  /* 0x0000b20000047ab9 */ /* 0x000fe20000000a00 */
[----:B------:R-:W-:Y:S01]  /*a0a0*/  LOP3.LUT R9, R9, 0x38, RZ, 0xc0, !PT ;  /* 0x0000003809097812 */ /* 0x000fe200078ec0ff */
[----:B------:R-:W-:Y:S02]  /*a0b0*/  IMAD.IADD R3, R3, 0x1, R6 ;  /* 0x0000000103037824 */ /* 0x000fe400078e0206 */
[----:B------:R-:W-:Y:S01]  /*a0c0*/  IMAD R5, R5, UR4, RZ ;  /* 0x0000000405057c24 */ /* 0x000fe2000f8e02ff */
[C---:B------:R-:W-:Y:S01]  /*a0d0*/  LOP3.LUT R11, R9.reuse, 0x40, RZ, 0xfc, !PT ;  /* 0x00000040090b7812 */ /* 0x040fe200078efcff */
[----:B------:R-:W-:Y:S01]  /*a0e0*/  IMAD.WIDE.U32 R2, R0, UR4, R2 ;  /* 0x0000000400027c25 */ /* 0x000fe2000f8e0002 */
[----:B------:R-:W-:-:S03]  /*a0f0*/  LOP3.LUT R9, R9, 0x80, RZ, 0xfc, !PT ;  /* 0x0000008009097812 */ /* 0x000fc600078efcff */
[----:B------:R-:W-:Y:S01]  /*a100*/  IMAD R5, R0, UR5, R5 ;  /* 0x0000000500057c24 */ /* 0x000fe2000f8e0205 */
[----:B------:R-:W-:Y:S02]  /*a110*/  ULDC.64 UR4, c[0x0][0x280] ;  /* 0x0000a00000047ab9 */ /* 0x000fe40000000a00 */
[----:B------:R-:W-:Y:S01]  /*a120*/  LEA R0, P0, R2, UR4, 0x1 ;  /* 0x0000000402007c11 */ /* 0x000fe2000f8008ff */
[----:B------:R-:W-:Y:S01]  /*a130*/  ULDC UR4, c[0x0][0x2b8] ;  /* 0x0000ae0000047ab9 */ /* 0x000fe20000000800 */
[----:B------:R-:W-:Y:S01]  /*a140*/  IMAD.IADD R3, R3, 0x1, R5 ;  /* 0x0000000103037824 */ /* 0x000fe200078e0205 */
[----:B------:R-:W-:Y:S02]  /*a150*/  ISETP.GE.AND P1, PT, R9, UR4, PT ;  /* 0x0000000409007c0c */ /* 0x000fe4000bf26270 */
[----:B------:R0:W5:Y:S01]  /*a160*/  LDL R9, [R1+0x10] ;  /* 0x0000100001097983 */ /* 0x0001620000100800 */
[----:B------:R-:W-:Y:S02]  /*a170*/  ISETP.GE.AND P3, PT, R10, UR4, PT ;  /* 0x000000040a007c0c */ /* 0x000fe4000bf66270 */
[----:B------:R-:W-:-:S02]  /*a180*/  LEA.HI.X R2, R2, UR5, R3, 0x1, P0 ;  /* 0x0000000502027c11 */ /* 0x000fc400080f0c03 */
[----:B------:R-:W-:Y:S01]  /*a190*/  ISETP.GE.AND P0, PT, R11, UR4, PT ;  /* 0x000000040b007c0c */ /* 0x000fe2000bf06270 */
[----:B------:R-:W-:-:S03]  /*a1a0*/  UMOV UR4, 0xffffffff ;  /* 0xffffffff00047882 */ /* 0x000fc60000000000 */
[----:B0-----:R-:W-:Y:S09]  /*a1b0*/  BRA.DIV UR4, `(.L_x_229) ;  /* 0x0000003604dc7947 */ /* 0x001ff2000b800000 */
[----:B------:R-:W0:Y:S01]  /*a1c0*/  S2R R6, SR_TID.X ;  /* 0x0000000000067919 */ /* 0x000e220000002100 */
[----:B------:R-:W-:Y:S02]  /*a1d0*/  ULDC UR4, c[0x0][0x288] ;  /* 0x0000a20000047ab9 */ /* 0x000fe40000000800 */
[----:B------:R-:W-:Y:S01]  /*a1e0*/  IMAD R3, R8, UR4, RZ ;  /* 0x0000000408037c24 */ /* 0x000fe2000f8e02ff */
[----:B------:R-:W1:Y:S01]  /*a1f0*/  SHFL.IDX PT, R7, R0, RZ, 0x181f ;  /* 0x00181fff00077589 */ /* 0x000e6200000e0000 */
[----:B0-----:R-:W-:-:S04]  /*a200*/  LOP3.LUT R6, R6, 0x7f, RZ, 0xc0, !PT ;  /* 0x0000007f06067812 */ /* 0x001fc800078ec0ff */
[----:B------:R-:W-:Y:S02]  /*a210*/  SHF.R.U32.HI R11, RZ, 0x3, R6 ;  /* 0x00000003ff0b7819 */ /* 0x000fe40000011606 */
[----:B------:R-:W0:Y:S03]  /*a220*/  SHFL.IDX PT, R6, R2, RZ, 0x181f ;  /* 0x00181fff02067589 */ /* 0x000e2600000e0000 */
[----:B------:R-:W-:-:S04]  /*a230*/  IMAD.IADD R4, R11, 0x1, R4 ;  /* 0x000000010b047824 */ /* 0x000fc800078e0204 */
[C---:B------:R-:W-:Y:S01]  /*a240*/  VIADD R5, R4.reuse, 0x10 ;  /* 0x0000001004057836 */ /* 0x040fe20000000000 */
[----:B------:R-:W-:-:S13]  /*a250*/  ISETP.GE.AND P2, PT, R4, R3, PT ;  /* 0x000000030400720c */ /* 0x000fda0003f46270 */
[----:B-1----:R-:W-:-:S05]  /*a260*/  @!P2 LEA R7, P4, R10, R7, 0x1 ;  /* 0x000000070a07a211 */ /* 0x002fca00078808ff */
[----:B0-----:R-:W-:-:S05]  /*a270*/  @!P2 IMAD.X R6, RZ, RZ, R6, P4 ;  /* 0x000000ffff06a224 */ /* 0x001fca00020e0606 */
[----:B------:R-:W-:-:S04]  /*a280*/  @!P2 LOP3.LUT R7, R7, R6, RZ, 0x3c, !PT ;  /* 0x000000060707a212 */ /* 0x000fc800078e3cff */
[----:B------:R-:W-:-:S04]  /*a290*/  @!P2 LOP3.LUT R6, R7, R6, RZ, 0x3c, !PT ;  /* 0x000000060706a212 */ /* 0x000fc800078e3cff */
[----:B------:R-:W-:-:S05]  /*a2a0*/  @!P2 LOP3.LUT R7, R7, R6, RZ, 0x3c, !PT ;  /* 0x000000060707a212 */ /* 0x000fca00078e3cff */
[----:B------:R-:W-:Y:S01]  /*a2b0*/  @!PT LDS RZ, [RZ] ;  /* 0x00000000fffff984 */ /* 0x000fe20000000800 */
[----:B-----5:R-:W-:Y:S04]  /*a2c0*/  @!P2 LDGSTS.E.BYPASS.LTC128B.128 [R9+0x10400], desc[UR60][R6.64], !P3 ;  /* 0x104000000609afae */ /* 0x020fe8000d901d7c */
[----:B------:R-:W-:Y:S04]  /*a2d0*/  @!P2 LDGSTS.E.BYPASS.LTC128B.128 [R9+0x14400], desc[UR60][R6.64+0x80], !P0 ;  /* 0x144000800609afae */ /* 0x000fe8000c101d7c */
[----:B------:R0:W-:Y:S01]  /*a2e0*/  @!P2 LDGSTS.E.BYPASS.LTC128B.128 [R9+0x18400], desc[UR60][R6.64+0x100], !P1 ;  /* 0x184001000609afae */ /* 0x0001e2000c901d7c */
[----:B------:R-:W-:Y:S01]  /*a2f0*/  ISETP.GE.AND P2, PT, R5, R3, PT ;  /* 0x000000030500720c */ /* 0x000fe20003f46270 */
[----:B------:R-:W-:-:S02]  /*a300*/  VIADD R5, R4, 0x20 ;  /* 0x0000002004057836 */ /* 0x000fc40000000000 */
[----:B0-----:R-:W0:Y:S04]  /*a310*/  SHFL.IDX PT, R7, R0, 0x1, 0x181f ;  /* 0x00381f0000077f89 */ /* 0x001e2800000e0000 */
[----:B------:R-:W1:Y:S06]  /*a320*/  SHFL.IDX PT, R6, R2, 0x1, 0x181f ;  /* 0x00381f0002067f89 */ /* 0x000e6c00000e0000 */
[----:B0-----:R-:W-:-:S05]  /*a330*/  @!P2 LEA R7, P4, R10, R7, 0x1 ;  /* 0x000000070a07a211 */ /* 0x001fca00078808ff */
[----:B-1----:R-:W-:-:S05]  /*a340*/  @!P2 IMAD.X R6, RZ, RZ, R6, P4 ;  /* 0x000000ffff06a224 */ /* 0x002fca00020e0606 */
[----:B------:R-:W-:-:S04]  /*a350*/  @!P2 LOP3.LUT R7, R7, R6, RZ, 0x3c, !PT ;  /* 0x000000060707a212 */ /* 0x000fc800078e3cff */
[----:B------:R-:W-:-:S04]  /*a360*/  @!P2 LOP3.LUT R6, R7, R6, RZ, 0x3c, !PT ;  /* 0x000000060706a212 */ /* 0x000fc800078e3cff */
[----:B------:R-:W-:-:S05]  /*a370*/  @!P2 LOP3.LUT R7, R7, R6, RZ, 0x3c, !PT ;  /* 0x000000060707a212 */ /* 0x000fca00078e3cff */
[----:B------:R-:W-:Y:S04]  /*a380*/  @!P2 LDGSTS.E.BYPASS.LTC128B.128 [R9+0x10c00], desc[UR60][R6.64], !P3 ;  /* 0x10c000000609afae */ /* 0x000fe8000d901d7c */
        /* <DEDUP_REMOVED lines=50> */
[----:B------:R-:W-:-:S03]  /*a6b0*/  ISETP.GE.AND P2, PT, R5, R3, PT ;  /* 0x000000030500720c */ /* 0x000fc60003f46270 */
[----:B------:R-:W-:Y:S04]  /*a6c0*/  SHFL.IDX PT, R5, R2, 0x7, 0x181f ;  /* 0x00f81f0002057f89 */ /* 0x000fe800000e0000 */
[----:B0-----:R-:W0:Y:S04]  /*a6d0*/  SHFL.IDX PT, R7, R0, 0x6, 0x181f ;  /* 0x00d81f0000077f89 */ /* 0x001e2800000e0000 */
[----:B------:R-:W1:Y:S04]  /*a6e0*/  SHFL.IDX PT, R6, R2, 0x6, 0x181f ;  /* 0x00d81f0002067f89 */ /* 0x000e6800000e0000 */
[----:B------:R-:W2:Y:S01]  /*a6f0*/  SHFL.IDX PT, R0, R0, 0x7, 0x181f ;  /* 0x00f81f0000007f89 */ /* 0x000ea200000e0000 */
[----:B0-----:R-:W-:-:S05]  /*a700*/  @!P2 LEA R7, P4, R10, R7, 0x1 ;  /* 0x000000070a07a211 */ /* 0x001fca00078808ff */
[----:B-1----:R-:W-:-:S05]  /*a710*/  @!P2 IMAD.X R6, RZ, RZ, R6, P4 ;  /* 0x000000ffff06a224 */ /* 0x002fca00020e0606 */
[----:B------:R-:W-:-:S04]  /*a720*/  @!P2 LOP3.LUT R7, R7, R6, RZ, 0x3c, !PT ;  /* 0x000000060707a212 */ /* 0x000fc800078e3cff */
[----:B------:R-:W-:-:S04]  /*a730*/  @!P2 LOP3.LUT R6, R7, R6, RZ, 0x3c, !PT ;  /* 0x000000060706a212 */ /* 0x000fc800078e3cff */
[----:B------:R-:W-:-:S05]  /*a740*/  @!P2 LOP3.LUT R7, R7, R6, RZ, 0x3c, !PT ;  /* 0x000000060707a212 */ /* 0x000fca00078e3cff */
[----:B------:R1:W-:Y:S04]  /*a750*/  @!P2 LDGSTS.E.BYPASS.LTC128B.128 [R9+0x13400], desc[UR60][R6.64], !P3 ;  /* 0x134000000609afae */ /* 0x0003e8000d901d7c */
[----:B------:R1:W-:Y:S04]  /*a760*/  @!P2 LDGSTS.E.BYPASS.LTC128B.128 [R9+0x17400], desc[UR60][R6.64+0x80], !P0 ;  /* 0x174000800609afae */ /* 0x0003e8000c101d7c */
[----:B--2---:R1:W-:Y:S02]  /*a770*/  @!P2 LDGSTS.E.BYPASS.LTC128B.128 [R9+0x1b400], desc[UR60][R6.64+0x100], !P1 ;  /* 0x1b4001000609afae */ /* 0x0043e4000c901d7c */
.L_x_338:
[----:B------:R-:W-:Y:S01]  /*a780*/  VIADD R4, R4, 0x70 ;  /* 0x0000007004047836 */ /* 0x000fe20000000000 */
[----:B------:R-:W-:Y:S04]  /*a790*/  BSSY B0, `(.L_x_230) ;  /* 0x000000b000007945 */ /* 0x000fe80003800000 */
[----:B------:R-:W-:-:S13]  /*a7a0*/  ISETP.GE.AND P2, PT, R4, R3, PT ;  /* 0x000000030400720c */ /* 0x000fda0003f46270 */
[----:B------:R-:W-:Y:S05]  /*a7b0*/  @P2 BRA `(.L_x_231) ;  /* 0x0000000000202947 */ /* 0x000fea0003800000 */
[----:B------:R-:W-:-:S05]  /*a7c0*/  LEA R2, P2, R10, R0, 0x1 ;  /* 0x000000000a027211 */ /* 0x000fca00078408ff */
[----:B------:R-:W-:-:S05]  /*a7d0*/  IMAD.X R3, RZ, RZ, R5, P2 ;  /* 0x000000ffff037224 */ /* 0x000fca00010e0605 */
[----:B------:R-:W-:Y:S01]  /*a7e0*/  @!PT LDS RZ, [RZ] ;  /* 0x00000000fffff984 */ /* 0x000fe20000000800 */
[----:B------:R-:W-:Y:S01]  /*a7f0*/  @!PT LDS RZ, [RZ] ;  /* 0x00000000fffff984 */ /* 0x000fe20000000800 */
[----:B------:R-:W-:Y:S01]  /*a800*/  @!PT LDS RZ, [RZ] ;  /* 0x00000000fffff984 */ /* 0x000fe20000000800 */
[----:B------:R2:W-:Y:S04]  /*a810*/  LDGSTS.E.BYPASS.LTC128B.128 [R9+0x13c00], desc[UR60][R2.64], !P3 ;  /* 0x13c0000002097fae */ /* 0x0005e8000d901d7c */
[----:B------:R2:W-:Y:S04]  /*a820*/  LDGSTS.E.BYPASS.LTC128B.128 [R9+0x17c00], desc[UR60][R2.64+0x80], !P0 ;  /* 0x17c0008002097fae */ /* 0x0005e8000c101d7c */
[----:B------:R2:W-:Y:S02]  /*a830*/  LDGSTS.E.BYPASS.LTC128B.128 [R9+0x1bc00], desc[UR60][R2.64+0x100], !P1 ;  /* 0x1bc0010002097fae */ /* 0x0005e4000c901d7c */
.L_x_231:
[----:B------:R-:W-:Y:S05]  /*a840*/  BSYNC B0 ;  /* 0x0000000000007941 */ /* 0x000fea0003800000 */
.L_x_230:
[----:B--2---:R-:W2:Y:S01]  /*a850*/  LDL R2, [R1+0x2c] ;  /* 0x00002c0001027983 */ /* 0x004ea20000100800 */
        /* <DEDUP_REMOVED lines=9> */
[----:B------:R-:W3:Y:S01]  /*a8f0*/  SYNCS.PHASECHK.TRANS64.TRYWAIT P0, [UR36+0x34820], R0 ;  /* 0x03482000ff0075a7 */ /* 0x000ee20008000164 */
[----:B--2---:R-:W-:Y:S02]  /*a900*/  ISETP.GE.AND P1, PT, R2, 0x81, PT ;  /* 0x000000810200780c */ /* 0x004fe40003f26270 */
[----:B---3--:R-:W-:Y:S11]  /*a910*/  @!P0 BRA `(.L_x_233) ;  /* 0x0000003800f08947 */ /* 0x008ff60003800000 */
.L_x_339:
[----:B------:R-:W-:Y:S05]  /*a920*/  BSYNC B0 ;  /* 0x0000000000007941 */ /* 0x000fea0003800000 */
.L_x_232:
[----:B------:R-:W-:Y:S05]  /*a930*/  @!P1 BRA `(.L_x_234) ;  /* 0x0000002000e09947 */ /* 0x000fea0003800000 */
[----:B------:R-:W0:Y:S01]  /*a940*/  LDL R2, [R1+0x20] ;  /* 0x0000200001027983 */ /* 0x000e220000100800 */
[----:B--2---:R-:W-:Y:S02]  /*a950*/  IMAD.MOV.U32 R0, RZ, RZ, 0x1 ;  /* 0x00000001ff007424 */ /* 0x004fe400078e00ff */
[----:B01----:R-:W-:-:S05]  /*a960*/  IMAD.MOV R9, RZ, RZ, -R2 ;  /* 0x000000ffff097224 */ /* 0x003fca00078e0a02 */
[----:B------:R-:W-:-:S05]  /*a970*/  VIADDMNMX R9, R9, R0, 0xffffffff, !PT ;  /* 0xffffffff09097446 */ /* 0x000fca0007800100 */
[----:B------:R-:W-:-:S05]  /*a980*/  IMAD.IADD R0, R2, 0x1, R9 ;  /* 0x0000000102007824 */ /* 0x000fca00078e0209 */
[----:B------:R-:W-:-:S04]  /*a990*/  LOP3.LUT R0, R0, 0x1, RZ, 0xc0, !PT ;  /* 0x0000000100007812 */ /* 0x000fc800078ec0ff */
[----:B------:R-:W-:Y:S01]  /*a9a0*/  ISETP.NE.U32.AND P0, PT, R0, 0x1, PT ;  /* 0x000000010000780c */ /* 0x000fe20003f05070 */
[----:B------:R-:W-:-:S12]  /*a9b0*/  VIADD R0, R2, 0xfffffffe ;  /* 0xfffffffe02007836 */ /* 0x000fd80000000000 */
[----:B------:R-:W-:Y:S05]  /*a9c0*/  @P0 BRA `(.L_x_235) ;  /* 0x0000000800e80947 */ /* 0x000fea0003800000 */
[----:B------:R-:W2:Y:S01]  /*a9d0*/  LDL R2, [R1] ;  /* 0x0000000001027983 */ /* 0x000ea20000100800 */
[----:B------:R-:W-:Y:S01]  /*a9e0*/  LOP3.LUT P2, RZ, R18, 0x8, RZ, 0xc0, !PT ;  /* 0x0000000812ff7812 */ /* 0x000fe2000784c0ff */
[----:B------:R-:W-:Y:S01]  /*a9f0*/  VIADD R4, R19, 0x1 ;  /* 0x0000000113047836 */ /* 0x000fe20000000000 */
[----:B------:R-:W-:Y:S04]  /*aa00*/  BSSY B0, `(.L_x_236) ;  /* 0x00000b2000007945 */ /* 0x000fe80003800000 */
[----:B------:R-:W-:-:S04]  /*aa10*/  ISETP.NE.AND P0, PT, R4, 0x2, PT ;  /* 0x000000020400780c */ /* 0x000fc80003f05270 */
[----:B------:R-:W-:Y:S02]  /*aa20*/  SEL R8, RZ, 0x1, P0 ;  /* 0x00000001ff087807 */ /* 0x000fe40000000000 */
[----:B------:R-:W-:Y:S02]  /*aa30*/  SEL R4, R4, RZ, P0 ;  /* 0x000000ff04047207 */ /* 0x000fe40000000000 */
[----:B--2---:R-:W-:Y:S01]  /*aa40*/  LOP3.LUT R8, R2, R8, RZ, 0x3c, !PT ;  /* 0x0000000802087212 */ /* 0x004fe200078e3cff */
[----:B------:R-:W-:Y:S06]  /*aa50*/  @!P2 BRA `(.L_x_237) ;  /* 0x0000000800b0a947 */ /* 0x000fec0003800000 */
[----:B------:R-:W-:Y:S01]  /*aa60*/  LOP3.LUT P2, RZ, R18, 0x4, RZ, 0xc0, !PT ;  /* 0x0000000412ff7812 */ /* 0x000fe2000784c0ff */
[----:B------:R-:W-:-:S12]  /*aa70*/  IMAD.MOV.U32 R6, RZ, RZ, R17 ;  /* 0x000000ffff067224 */ /* 0x000fd800078e0011 */
[----:B------:R-:W-:Y:S05]  /*aa80*/  @!P2 BRA `(.L_x_238) ;  /* 0x000000000050a947 */ /* 0x000fea0003800000 */
[----:B------:R-:W2:Y:S01]  /*aa90*/  LDL R10, [R1+0xc] ;  /* 0x00000c00010a7983 */ /* 0x000ea20000100800 */
[----:B------:R-:W0:Y:S01]  /*aaa0*/  LDC R6, c[0x0][0x43c] ;  /* 0x00010f00ff067b82 */ /* 0x000e220000000800 */
[----:B------:R-:W-:Y:S02]  /*aab0*/  ULDC.64 UR4, c[0x0][0x428] ;  /* 0x00010a0000047ab9 */ /* 0x000fe40000000a00 */
[----:B------:R-:W3:Y:S01]  /*aac0*/  LDL R7, [R1+0x8] ;  /* 0x0000080001077983 */ /* 0x000ee20000100800 */
[----:B0-----:R-:W-:-:S13]  /*aad0*/  ISETP.NE.AND P0, PT, R6, 0x1, PT ;  /* 0x000000010600780c */ /* 0x001fda0003f05270 */
[----:B------:R-:W0:Y:S02]  /*aae0*/  @P0 LDC.64 R2, c[0x0][0x440] ;  /* 0x00011000ff020b82 */ /* 0x000e240000000a00 */
[----:B0-----:R-:W-:-:S04]  /*aaf0*/  @P0 IMAD.HI.U32 R5, R0, R2, RZ ;  /* 0x0000000200050227 */ /* 0x001fc800078e00ff */
[----:B------:R-:W-:Y:S01]  /*ab00*/  IMAD.MOV.U32 R2, RZ, RZ, R0 ;  /* 0x000000ffff027224 */ /* 0x000fe200078e0000 */
[----:B------:R-:W-:-:S05]  /*ab10*/  @P0 SHF.R.U32.HI R2, RZ, R3, R5 ;  /* 0x00000003ff020219 */ /* 0x000fca0000011605 */
[----:B------:R-:W-:-:S04]  /*ab20*/  IMAD.MOV R3, RZ, RZ, -R2 ;  /* 0x000000ffff037224 */ /* 0x000fc800078e0a02 */
[----:B------:R-:W-:Y:S01]  /*ab30*/  IMAD R0, R6, R3, R0 ;  /* 0x0000000306007224 */ /* 0x000fe200078e0200 */
[----:B------:R-:W-:Y:S01]  /*ab40*/  SHF.R.S32.HI R3, RZ, 0x1f, R2 ;  /* 0x0000001fff037819 */ /* 0x000fe20000011402 */
[----:B--2---:R-:W-:-:S04]  /*ab50*/  IMAD R5, R10, UR4, RZ ;  /* 0x000000040a057c24 */ /* 0x004fc8000f8e02ff */
[C---:B---3--:R-:W-:Y:S02]  /*ab60*/  IMAD R5, R7.reuse, UR5, R5 ;  /* 0x0000000507057c24 */ /* 0x048fe4000f8e0205 */
[----:B------:R-:W-:Y:S01]  /*ab70*/  IMAD.WIDE.U32 R2, R7, UR4, R2 ;  /* 0x0000000407027c25 */ /* 0x000fe2000f8e0002 */
[----:B------:R-:W-:-:S03]  /*ab80*/  ULDC.64 UR4, c[0x0][0x418] ;  /* 0x0001060000047ab9 */ /* 0x000fc60000000a00 */
[----:B------:R-:W-:Y:S01]  /*ab90*/  IMAD.IADD R3, R5, 0x1, R3 ;  /* 0x0000000105037824 */ /* 0x000fe200078e0203 */
[----:B------:R-:W-:-:S04]  /*aba0*/  LEA R6, P0, R2, UR4, 0x2 ;  /* 0x0000000402067c11 */ /* 0x000fc8000f8010ff */
[----:B------:R-:W-:-:S05]  /*abb0*/  LEA.HI.X R7, R2, UR5, R3, 0x2, P0 ;  /* 0x0000000502077c11 */ /* 0x000fca00080f1403 */
[----:B------:R0:W5:Y:S04]  /*abc0*/  LDG.E R6, desc[UR60][R6.64] ;  /* 0x0000003c06067981 */ /* 0x000168000c1e1900 */
.L_x_238:
[----:B------:R-:W-:Y:S01]  /*abd0*/  LEA R3, R4, UR36, 0x3 ;  /* 0x0000002404037c11 */ /* 0x000fe2000f8e18ff */
[----:B------:R-:W-:Y:S01]  /*abe0*/  BSSY B1, `(.L_x_239) ;  /* 0x0000004000017945 */ /* 0x000fe20003800000 */
[----:B------:R-:W-:-:S04]  /*abf0*/  SHF.L.U32 R2, R8, 0x1f, RZ ;  /* 0x0000001f08027819 */ /* 0x000fc800000006ff */
[----:B------:R-:W1:Y:S02]  /*ac00*/  SYNCS.PHASECHK.TRANS64.TRYWAIT P0, [R3+URZ+0x34840], R2 ;  /* 0x03484002030075a7 */ /* 0x000e64000800017f */
[----:B-1----:R-:W-:Y:S05]  /*ac10*/  @!P0 BRA `(.L_x_240) ;  /* 0x0000003800488947 */ /* 0x002fea0003800000 */
.L_x_340:
[----:B------:R-:W-:Y:S05]  /*ac20*/  BSYNC B1 ;  /* 0x0000000000017941 */ /* 0x000fea0003800000 */
.L_x_239:
[----:B------:R-:W2:Y:S01]  /*ac30*/  S2R R5, SR_TID.X ;  /* 0x0000000000057919 */ /* 0x000ea20000002100 */
[----:B------:R-:W-:Y:S01]  /*ac40*/  UPRMT UR4, UR37, 0x9910, URZ ;  /* 0x0000991025047896 */ /* 0x000fe2000800003f */
[----:B--2---:R-:W-:-:S04]  /*ac50*/  LOP3.LUT R5, R5, 0x7f, RZ, 0xc0, !PT ;  /* 0x0000007f05057812 */ /* 0x004fc800078ec0ff */
[----:B------:R-:W-:-:S13]  /*ac60*/  ISETP.NE.AND P0, PT, R5, RZ, PT ;  /* 0x000000ff0500720c */ /* 0x000fda0003f05270 */
[----:B-1----:R-:W-:-:S04]  /*ac70*/  @!P0 IMAD.MOV.U32 R2, RZ, RZ, 0xc000 ;  /* 0x0000c000ff028424 */ /* 0x002fc800078e00ff */
[----:B------:R1:W-:Y:S02]  /*ac80*/  @!P0 SYNCS.ARRIVE.TRANS64 RZ, [R3+URZ+0x34830], R2 ;  /* 0x0348300203ff89a7 */ /* 0x0003e4000800003f */
[----:B-1----:R-:W-:-:S05]  /*ac90*/  IMAD.U32 R2, RZ, RZ, UR4 ;  /* 0x00000004ff027e24 */ /* 0x002fca000f8e00ff */
[----:B------:R-:W-:-:S13]  /*aca0*/  ISETP.NE.AND P1, PT, R2, 0x2, PT ;  /* 0x000000020200780c */ /* 0x000fda0003f25270 */
[----:B------:R-:W-:Y:S05]  /*acb0*/  @P1 BRA `(.L_x_241) ;  /* 0x0000000000041947 */ /* 0x000fea0003800000 */
[----:B------:R-:W-:Y:S01]  /*acc0*/  BPT.TRAP 0x1 ;  /* 0x000000040000795c */ /* 0x000fe20000300000 */
.L_x_241:
[----:B------:R-:W-:Y:S01]  /*acd0*/  LOP3.LUT P0, RZ, R18, 0x2, RZ, 0xc0, !PT ;  /* 0x0000000212ff7812 */ /* 0x000fe2000780c0ff */
[----:B------:R-:W-:-:S12]  /*ace0*/  BSSY B1, `(.L_x_242) ;  /* 0x0000003000017945 */ /* 0x000fd80003800000 */
[----:B------:R-:W-:Y:S05]  /*acf0*/  @P0 BRA `(.L_x_243) ;  /* 0x0000000000040947 */ /* 0x000fea0003800000 */
[----:B------:R-:W-:Y:S01]  /*ad00*/  BPT.TRAP 0x1 ;  /* 0x000000040000795c */ /* 0x000fe20000300000 */
.L_x_243:
[----:B------:R-:W-:Y:S05]  /*ad10*/  BSYNC B1 ;  /* 0x0000000000017941 */ /* 0x000fea0003800000 */
.L_x_242:
[----:B------:R-:W1:Y:S01]  /*ad20*/  S2R R2, SR_CgaCtaId ;  /* 0x0000000000027919 */ /* 0x000e620000008800 */
[----:B------:R-:W-:Y:S01]  /*ad30*/  IMAD.MOV.U32 R10, RZ, RZ, RZ ;  /* 0x000000ffff0a7224 */ /* 0x000fe200078e00ff */
[----:B------:R-:W-:Y:S01]  /*ad40*/  UIADD3 UR4, UP0, UR38, 0x370, URZ ;  /* 0x0000037026047890 */ /* 0x000fe2000ff1e03f */
[----:B------:R-:W-:Y:S01]  /*ad50*/  PLOP3.LUT P0, PT, PT, PT, PT, 0x80, 0x0 ;  /* 0x000000000000781c */ /* 0x000fe20003f0f070 */
[----:B------:R-:W-:Y:S01]  /*ad60*/  VIADD R3, R3, 0x34830 ;  /* 0x0003483003037836 */ /* 0x000fe20000000000 */
[----:B------:R-:W-:Y:S01]  /*ad70*/  UMOV UR6, 0x30000 ;  /* 0x0003000000067882 */ /* 0x000fe20000000000 */
[----:B------:R-:W-:Y:S01]  /*ad80*/  R2UR UR10, R10 ;  /* 0x000000000a0a72ca */ /* 0x000fe200000e0000 */
[----:B------:R-:W-:Y:S01]  /*ad90*/  UIADD3.X UR5, URZ, UR39, URZ, UP0, !UPT ;  /* 0x000000273f057290 */ /* 0x000fe200087fe43f */
[----:B------:R-:W-:Y:S01]  /*ada0*/  UMOV UR14, 0x0 ;  /* 0x00000000000e7882 */ /* 0x000fe20000000000 */
[----:B------:R-:W-:Y:S01]  /*adb0*/  UMOV UR15, 0x14f00000 ;  /* 0x14f00000000f7882 */ /* 0x000fe20000000000 */
[----:B-1----:R-:W-:-:S05]  /*adc0*/  IMAD.SHL.U32 R2, R2, 0x1000, RZ ;  /* 0x0000100002027824 */ /* 0x002fca00078e00ff */
[----:B------:R-:W-:-:S05]  /*add0*/  LOP3.LUT R2, R2, 0x1000, RZ, 0xc0, !PT ;  /* 0x0000100002027812 */ /* 0x000fca00078ec0ff */
[----:B------:R-:W-:Y:S02]  /*ade0*/  IMAD R5, R4, 0x6000, R2 ;  /* 0x0000600004057824 */ /* 0x000fe400078e0202 */
[----:B------:R-:W1:Y:S03]  /*adf0*/  S2R R2, SR_CgaCtaId ;  /* 0x0000000000027919 */ /* 0x000e660000008800 */
[----:B------:R-:W-:-:S05]  /*ae00*/  LEA R5, R5, UR36, 0x1 ;  /* 0x0000002405057c11 */ /* 0x000fca000f8e08ff */
[----:B0-----:R-:W-:Y:S02]  /*ae10*/  VIADD R7, R5, 0x1c400 ;  /* 0x0001c40005077836 */ /* 0x001fe40000000000 */
[----:B-1----:R-:W-:-:S05]  /*ae20*/  IMAD.SHL.U32 R2, R2, 0x40, RZ ;  /* 0x0000004002027824 */ /* 0x002fca00078e00ff */
[----:B------:R-:W-:-:S05]  /*ae30*/  LOP3.LUT R2, R2, 0x40, RZ, 0xc0, !PT ;  /* 0x0000004002027812 */ /* 0x000fca00078ec0ff */
[----:B------:R-:W-:-:S07]  /*ae40*/  IMAD R2, R0, 0x80, R2 ;  /* 0x0000008000027824 */ /* 0x000fce00078e0202 */
.L_x_244:
        /* <DEDUP_REMOVED lines=8> */
[----:B------:R0:W-:Y:S02]  /*aed0*/  UTMALDG.4D.MULTICAST [UR8], [UR4], UR6, desc[UR14] ;  /* 0x00000e08040073b4 */ /* 0x0001e40008019806 */
[----:B0-----:R-:W-:Y:S05]  /*aee0*/  @P0 BRA.U.ANY `(.L_x_244) ;  /* 0xfffffffd00d80947 */ /* 0x001fea000393ffff */
[----:B------:R-:W-:Y:S01]  /*aef0*/  IMAD.MOV.U32 R11, RZ, RZ, 0x40 ;  /* 0x00000040ff0b7424 */ /* 0x000fe200078e00ff */
[----:B------:R-:W-:Y:S01]  /*af00*/  PLOP3.LUT P0, PT, PT, PT, PT, 0x80, 0x0 ;  /* 0x000000000000781c */ /* 0x000fe20003f0f070 */
[----:B------:R-:W-:Y:S01]  /*af10*/  VIADD R7, R5, 0x20400 ;  /* 0x0002040005077836 */ /* 0x000fe20000000000 */
[----:B------:R-:W-:Y:S01]  /*af20*/  UMOV UR6, 0x30000 ;  /* 0x0003000000067882 */ /* 0x000fe20000000000 */
[----:B------:R-:W-:Y:S01]  /*af30*/  UMOV UR14, 0x0 ;  /* 0x00000000000e7882 */ /* 0x000fe20000000000 */
[----:B------:R-:W-:Y:S01]  /*af40*/  R2UR UR10, R11 ;  /* 0x000000000b0a72ca */ /* 0x000fe200000e0000 */
[----:B------:R-:W-:-:S14]  /*af50*/  UMOV UR15, 0x14f00000 ;  /* 0x14f00000000f7882 */ /* 0x000fdc0000000000 */
.L_x_245:
        /* <DEDUP_REMOVED lines=10> */
[----:B------:R-:W-:Y:S01]  /*b000*/  PLOP3.LUT P0, PT, PT, PT, PT, 0x80, 0x0 ;  /* 0x000000000000781c */ /* 0x000fe20003f0f070 */
[----:B------:R-:W-:Y:S01]  /*b010*/  VIADD R5, R5, 0x24400 ;  /* 0x0002440005057836 */ /* 0x000fe20000000000 */
[----:B------:R-:W-:Y:S01]  /*b020*/  UMOV UR6, 0x30000 ;  /* 0x0003000000067882 */ /* 0x000fe20000000000 */
[----:B------:R-:W-:Y:S01]  /*b030*/  UMOV UR14, 0x0 ;  /* 0x00000000000e7882 */ /* 0x000fe20000000000 */
[----:B------:R-:W-:Y:S01]  /*b040*/  UMOV UR15, 0x14f00000 ;  /* 0x14f00000000f7882 */ /* 0x000fe20000000000 */
[----:B------:R-:W-:-:S08]  /*b050*/  UMOV UR10, 0x80 ;  /* 0x00000080000a7882 */ /* 0x000fd00000000000 */
.L_x_246:
        /* <DEDUP_REMOVED lines=10> */
[----:B------:R-:W2:Y:S01]  /*b100*/  LDL.LU R7, [R1] ;  /* 0x0000000001077983 */ /* 0x000ea20000300800 */
[----:B------:R-:W-:Y:S01]  /*b110*/  LEA R2, R19, UR36, 0x3 ;  /* 0x0000002413027c11 */ /* 0x000fe2000f8e18ff */
[----:B------:R-:W-:Y:S01]  /*b120*/  BSSY B1, `(.L_x_247) ;  /* 0x0000004000017945 */ /* 0x000fe20003800000 */
[----:B--2---:R-:W-:-:S04]  /*b130*/  SHF.L.U32 R3, R7, 0x1f, RZ ;  /* 0x0000001f07037819 */ /* 0x004fc800000006ff */
[----:B------:R-:W0:Y:S02]  /*b140*/  SYNCS.PHASECHK.TRANS64.TRYWAIT P0, [R2+URZ+0x34860], R3 ;  /* 0x03486003020075a7 */ /* 0x000e24000800017f */
[----:B0-----:R-:W-:Y:S05]  /*b150*/  @!P0 BRA `(.L_x_248) ;  /* 0x00000034000c8947 */ /* 0x001fea0003800000 */
.L_x_341:
[----:B------:R-:W-:Y:S05]  /*b160*/  BSYNC B1 ;  /* 0x0000000000017941 */ /* 0x000fea0003800000 */
.L_x_247:
[----:B------:R-:W1:Y:S02]  /*b170*/  S2R R5, SR_TID.X ;  /* 0x0000000000057919 */ /* 0x000e640000002100 */
[----:B-1----:R-:W-:-:S04]  /*b180*/  LOP3.LUT R5, R5, 0x7f, RZ, 0xc0, !PT ;  /* 0x0000007f05057812 */ /* 0x002fc800078ec0ff */
[----:B------:R-:W-:-:S13]  /*b190*/  ISETP.NE.AND P0, PT, R5, RZ, PT ;  /* 0x000000ff0500720c */ /* 0x000fda0003f05270 */
[----:B0-----:R-:W-:-:S04]  /*b1a0*/  @!P0 IMAD.MOV.U32 R3, RZ, RZ, 0x8000 ;  /* 0x00008000ff038424 */ /* 0x001fc800078e00ff */
[----:B------:R0:W-:Y:S01]  /*b1b0*/  @!P0 SYNCS.ARRIVE.TRANS64 RZ, [R2+URZ+0x34850], R3 ;  /* 0x0348500302ff89a7 */ /* 0x0001e2000800003f */
[----:B------:R-:W-:Y:S05]  /*b1c0*/  @P1 BRA `(.L_x_249) ;  /* 0x0000000000041947 */ /* 0x000fea0003800000 */
[----:B------:R-:W-:Y:S01]  /*b1d0*/  BPT.TRAP 0x1 ;  /* 0x000000040000795c */ /* 0x000fe20000300000 */
.L_x_249:
[----:B------:R-:W-:Y:S01]  /*b1e0*/  LOP3.LUT P0, RZ, R18, 0x2, RZ, 0xc0, !PT ;  /* 0x0000000212ff7812 */ /* 0x000fe2000780c0ff */
[----:B------:R-:W-:-:S12]  /*b1f0*/  BSSY B1, `(.L_x_250) ;  /* 0x0000003000017945 */ /* 0x000fd80003800000 */
[----:B------:R-:W-:Y:S05]  /*b200*/  @P0 BRA `(.L_x_251) ;  /* 0x0000000000040947 */ /* 0x000fea0003800000 */
[----:B------:R-:W-:Y:S01]  /*b210*/  BPT.TRAP 0x1 ;  /* 0x000000040000795c */ /* 0x000fe20000300000 */
.L_x_251:
[----:B------:R-:W-:Y:S05]  /*b220*/  BSYNC B1 ;  /* 0x0000000000017941 */ /* 0x000fea0003800000 */
.L_x_250:
[----:B------:R-:W2:Y:S01]  /*b230*/  LDL.LU R5, [R1+0x4] ;  /* 0x0000040001057983 */ /* 0x000ea20000300800 */
[----:B0-----:R-:W0:Y:S01]  /*b240*/  S2R R3, SR_CgaCtaId ;  /* 0x0000000000037919 */ /* 0x001e220000008800 */
[----:B------:R-:W1:Y:S01]  /*b250*/  S2R R7, SR_CgaCtaId ;  /* 0x0000000000077919 */ /* 0x000e620000008800 */
[----:B------:R-:W-:Y:S01]  /*b260*/  R2UR UR10, R10 ;  /* 0x000000000a0a72ca */ /* 0x000fe200000e0000 */
[----:B------:R-:W-:Y:S01]  /*b270*/  UIADD3 UR4, UP0, UR38, 0x470, URZ ;  /* 0x0000047026047890 */ /* 0x000fe2000ff1e03f */
[----:B------:R-:W-:Y:S01]  /*b280*/  PLOP3.LUT P0, PT, PT, PT, PT, 0x80, 0x0 ;  /* 0x000000000000781c */ /* 0x000fe20003f0f070 */
[----:B------:R-:W-:Y:S01]  /*b290*/  VIADD R2, R2, 0x34850 ;  /* 0x0003485002027836 */ /* 0x000fe20000000000 */
[----:B------:R-:W-:Y:S01]  /*b2a0*/  UMOV UR6, 0x30000 ;  /* 0x0003000000067882 */ /* 0x000fe20000000000 */
[----:B0-----:R-:W-:-:S05]  /*b2b0*/  IMAD.SHL.U32 R3, R3, 0x1000, RZ ;  /* 0x0000100003037824 */ /* 0x001fca00078e00ff */
[----:B------:R-:W-:Y:S01]  /*b2c0*/  LOP3.LUT R3, R3, 0x1000, RZ, 0xc0, !PT ;  /* 0x0000100003037812 */ /* 0x000fe200078ec0ff */
[----:B-1----:R-:W-:-:S04]  /*b2d0*/  IMAD.SHL.U32 R7, R7, 0x40, RZ ;  /* 0x0000004007077824 */ /* 0x002fc800078e00ff */
[----:B------:R-:W-:Y:S01]  /*b2e0*/  IMAD R3, R19, 0x4000, R3 ;  /* 0x0000400013037824 */ /* 0x000fe200078e0203 */
[----:B------:R-:W-:-:S04]  /*b2f0*/  LOP3.LUT R7, R7, 0x40, RZ, 0xc0, !PT ;  /* 0x0000004007077812 */ /* 0x000fc800078ec0ff */
[----:B------:R-:W-:Y:S01]  /*b300*/  LEA R3, R3, UR36, 0x1 ;  /* 0x0000002403037c11 */ /* 0x000fe2000f8e08ff */
[----:B------:R-:W-:Y:S01]  /*b310*/  UIADD3.X UR5, URZ, UR39, URZ, UP0, !UPT ;  /* 0x000000273f057290 */ /* 0x000fe200087fe43f */
[----:B------:R-:W-:Y:S01]  /*b320*/  UMOV UR14, 0x0 ;  /* 0x00000000000e7882 */ /* 0x000fe20000000000 */
[----:B------:R-:W-:Y:S01]  /*b330*/  UMOV UR15, 0x14f00000 ;  /* 0x14f00000000f7882 */ /* 0x000fe20000000000 */
[----:B--2---:R-:W-:Y:S02]  /*b340*/  IMAD R5, R5, 0x80, R7 ;  /* 0x0000008005057824 */ /* 0x004fe400078e0207 */
[----:B------:R-:W-:-:S07]  /*b350*/  VIADD R7, R3, 0x400 ;  /* 0x0000040003077836 */ /* 0x000fce0000000000 */
.L_x_252:
        /* <DEDUP_REMOVED lines=10> */
[----:B------:R-:W-:Y:S01]  /*b400*/  R2UR UR10, R11 ;  /* 0x000000000b0a72ca */ /* 0x000fe200000e0000 */
[----:B------:R-:W-:Y:S01]  /*b410*/  VIADD R3, R3, 0x4400 ;  /* 0x0000440003037836 */ /* 0x000fe20000000000 */
[----:B------:R-:W-:Y:S01]  /*b420*/  PLOP3.LUT P0, PT, PT, PT, PT, 0x80, 0x0 ;  /* 0x000000000000781c */ /* 0x000fe20003f0f070 */
[----:B------:R-:W-:Y:S01]  /*b430*/  UMOV UR6, 0x30000 ;  /* 0x0003000000067882 */ /* 0x000fe20000000000 */
[----:B------:R-:W-:Y:S01]  /*b440*/  UMOV UR14, 0x0 ;  /* 0x00000000000e7882 */ /* 0x000fe20000000000 */
[----:B------:R-:W-:-:S10]  /*b450*/  UMOV UR15, 0x14f00000 ;  /* 0x14f00000000f7882 */ /* 0x000fd40000000000 */
.L_x_253:
        /* <DEDUP_REMOVED lines=10> */
[----:B------:R0:W-:Y:S01]  /*b500*/  STL [R1+0x4], R0 ;  /* 0x0000040001007387 */ /* 0x0001e20000100800 */
[----:B------:R-:W-:-:S07]  /*b510*/  IMAD.MOV.U32 R17, RZ, RZ, R6 ;  /* 0x000000ffff117224 */ /* 0x000fce00078e0006 */
.L_x_237:
[----:B------:R-:W-:Y:S05]  /*b520*/  BSYNC B0 ;  /* 0x0000000000007941 */ /* 0x000fea0003800000 */
.L_x_236:
[----:B0-----:R-:W2:Y:S01]  /*b530*/  LDL.LU R0, [R1+0x20] ;  /* 0x0000200001007983 */ /* 0x001ea20000300800 */
[----:B------:R-:W-:-:S03]  /*b540*/  IMAD.MOV.U32 R19, RZ, RZ, R4 ;  /* 0x000000ffff137224 */ /* 0x000fc600078e0004 */
[----:B------:R0:W-:Y:S02]  /*b550*/  STL [R1], R8 ;  /* 0x0000000801007387 */ /* 0x0001e40000100800 */
[----:B0-2---:R-:W-:-:S07]  /*b560*/  VIADD R0, R0, 0xfffffffd ;  /* 0xfffffffd00007836 */ /* 0x005fce0000000000 */
.L_x_235:
[----:B------:R-:W2:Y:S01]  /*b570*/  LDL.LU R2, [R1+0x18] ;  /* 0x0000180001027983 */ /* 0x000ea20000300800 */
[----:B------:R-:W-:Y:S01]  /*b580*/  IMAD.MOV R9, RZ, RZ, -R9 ;  /* 0x000000ffff097224 */ /* 0x000fe200078e0a09 */
[----:B------:R-:W-:Y:S04]  /*b590*/  BSSY B0, `(.L_x_234) ;  /* 0x0000172000007945 */ /* 0x000fe80003800000 */
[----:B--2---:R-:W-:-:S13]  /*b5a0*/  ISETP.NE.AND P0, PT, R2, R9, PT ;  /* 0x000000090200720c */ /* 0x004fda0003f05270 */
[----:B------:R-:W-:Y:S05]  /*b5b0*/  @!P0 BRA `(.L_x_254) ;  /* 0x0000001400bc8947 */ /* 0x000fea0003800000 */
[----:B------:R-:W-:-:S07]  /*b5c0*/  IMAD.MOV.U32 R6, RZ, RZ, R17 ;  /* 0x000000ffff067224 */ /* 0x000fce00078e0011 */
.L_x_291:
[----:B--2---:R-:W2:Y:S01]  /*b5d0*/  LDL R2, [R1] ;  /* 0x0000000001027983 */ /* 0x004ea20000100800 */
[----:B------:R-:W-:Y:S01]  /*b5e0*/  LOP3.LUT P1, RZ, R18, 0x8, RZ, 0xc0, !PT ;  /* 0x0000000812ff7812 */ /* 0x000fe2000782c0ff */
[----:B------:R-:W-:Y:S01]  /*b5f0*/  VIADD R4, R19, 0x1 ;  /* 0x0000000113047836 */ /* 0x000fe20000000000 */
[----:B------:R-:W-:Y:S04]  /*b600*/  BSSY B1, `(.L_x_255) ;  /* 0x00000b2000017945 */ /* 0x000fe80003800000 */
[----:B------:R-:W-:-:S04]  /*b610*/  ISETP.NE.AND P0, PT, R4, 0x2, PT ;  /* 0x000000020400780c */ /* 0x000fc80003f05270 */
[----:B------:R-:W-:Y:S02]  /*b620*/  SEL R5, RZ, 0x1, P0 ;  /* 0x00000001ff057807 */ /* 0x000fe40000000000 */
[----:B------:R-:W-:Y:S02]  /*b630*/  SEL R4, R4, RZ, P0 ;  /* 0x000000ff04047207 */ /* 0x000fe40000000000 */
[----:B--2---:R-:W-:Y:S01]  /*b640*/  LOP3.LUT R5, R2, R5, RZ, 0x3c, !PT ;  /* 0x0000000502057212 */ /* 0x004fe200078e3cff */
[----:B01----:R-:W-:Y:S06]  /*b650*/  @!P1 BRA `(.L_x_256) ;  /* 0x0000000800b09947 */ /* 0x003fec0003800000 */
        /* <DEDUP_REMOVED lines=23> */
.L_x_257:
[----:B------:R-:W-:Y:S01]  /*b7d0*/  LEA R3, R4, UR36, 0x3 ;  /* 0x0000002404037c11 */ /* 0x000fe2000f8e18ff */
[----:B------:R-:W-:Y:S01]  /*b7e0*/  BSSY B2, `(.L_x_258) ;  /* 0x0000004000027945 */ /* 0x000fe20003800000 */
[----:B------:R-:W-:-:S04]  /*b7f0*/  SHF.L.U32 R2, R5, 0x1f, RZ ;  /* 0x0000001f05027819 */ /* 0x000fc800000006ff */
[----:B------:R-:W1:Y:S02]  /*b800*/  SYNCS.PHASECHK.TRANS64.TRYWAIT P0, [R3+URZ+0x34840], R2 ;  /* 0x03484002030075a7 */ /* 0x000e64000800017f */
[----:B-1----:R-:W-:Y:S05]  /*b810*/  @!P0 BRA `(.L_x_259) ;  /* 0x0000002c00708947 */ /* 0x002fea0003800000 */
.L_x_342:
[----:B------:R-:W-:Y:S05]  /*b820*/  BSYNC B2 ;  /* 0x0000000000027941 */ /* 0x000fea0003800000 */
.L_x_258:
[----:B0-----:R-:W0:Y:S01]  /*b830*/  S2R R7, SR_TID.X ;  /* 0x0000000000077919 */ /* 0x001e220000002100 */
[----:B------:R-:W-:Y:S01]  /*b840*/  UPRMT UR4, UR37, 0x9910, URZ ;  /* 0x0000991025047896 */ /* 0x000fe2000800003f */
[----:B0-----:R-:W-:-:S04]  /*b850*/  LOP3.LUT R7, R7, 0x7f, RZ, 0xc0, !PT ;  /* 0x0000007f07077812 */ /* 0x001fc800078ec0ff */
[----:B------:R-:W-:-:S13]  /*b860*/  ISETP.NE.AND P0, PT, R7, RZ, PT ;  /* 0x000000ff0700720c */ /* 0x000fda0003f05270 */
[----:B-1----:R-:W-:-:S04]  /*b870*/  @!P0 IMAD.MOV.U32 R2, RZ, RZ, 0xc000 ;  /* 0x0000c000ff028424 */ /* 0x002fc800078e00ff */
[----:B------:R0:W-:Y:S02]  /*b880*/  @!P0 SYNCS.ARRIVE.TRANS64 RZ, [R3+URZ+0x34830], R2 ;  /* 0x0348300203ff89a7 */ /* 0x0001e4000800003f */
[----:B0-----:R-:W-:-:S05]  /*b890*/  IMAD.U32 R2, RZ, RZ, UR4 ;  /* 0x00000004ff027e24 */ /* 0x001fca000f8e00ff */
[----:B------:R-:W-:-:S13]  /*b8a0*/  ISETP.NE.AND P1, PT, R2, 0x2, PT ;  /* 0x000000020200780c */ /* 0x000fda0003f25270 */
[----:B------:R-:W-:Y:S05]  /*b8b0*/  @P1 BRA `(.L_x_260) ;  /* 0x0000000000041947 */ /* 0x000fea0003800000 */
[----:B------:R-:W-:Y:S01]  /*b8c0*/  BPT.TRAP 0x1 ;  /* 0x000000040000795c */ /* 0x000fe20000300000 */
.L_x_260:
[----:B------:R-:W-:Y:S01]  /*b8d0*/  LOP3.LUT P0, RZ, R18, 0x2, RZ, 0xc0, !PT ;  /* 0x0000000212ff7812 */ /* 0x000fe2000780c0ff */
[----:B------:R-:W-:-:S12]  /*b8e0*/  BSSY B2, `(.L_x_261) ;  /* 0x0000003000027945 */ /* 0x000fd80003800000 */
[----:B------:R-:W-:Y:S05]  /*b8f0*/  @P0 BRA `(.L_x_262) ;  /* 0x0000000000040947 */ /* 0x000fea0003800000 */
[----:B------:R-:W-:Y:S01]  /*b900*/  BPT.TRAP 0x1 ;  /* 0x000000040000795c */ /* 0x000fe20000300000 */
.L_x_262:
[----:B------:R-:W-:Y:S05]  /*b910*/  BSYNC B2 ;  /* 0x0000000000027941 */ /* 0x000fea0003800000 */
.L_x_261:
[----:B------:R-:W0:Y:S01]  /*b920*/  S2R R2, SR_CgaCtaId ;  /* 0x0000000000027919 */ /* 0x000e220000008800 */
        /* <DEDUP_REMOVED lines=9> */
[----:B0-----:R-:W-:-:S05]  /*b9c0*/  IMAD.SHL.U32 R2, R2, 0x1000, RZ ;  /* 0x0000100002027824 */ /* 0x001fca00078e00ff */
[----:B------:R-:W-:-:S05]  /*b9d0*/  LOP3.LUT R2, R2, 0x1000, RZ, 0xc0, !PT ;  /* 0x0000100002027812 */ /* 0x000fca00078ec0ff */
[----:B------:R-:W-:Y:S02]  /*b9e0*/  IMAD R7, R4, 0x6000, R2 ;  /* 0x0000600004077824 */ /* 0x000fe400078e0202 */
[----:B------:R-:W0:Y:S03]  /*b9f0*/  S2R R2, SR_CgaCtaId ;  /* 0x0000000000027919 */ /* 0x000e260000008800 */
[----:B------:R-:W-:-:S05]  /*ba00*/  LEA R7, R7, UR36, 0x1 ;  /* 0x0000002407077c11 */ /* 0x000fca000f8e08ff */
[----:B------:R-:W-:Y:S02]  /*ba10*/  VIADD R9, R7, 0x1c400 ;  /* 0x0001c40007097836 */ /* 0x000fe40000000000 */
[----:B0-----:R-:W-:-:S05]  /*ba20*/  IMAD.SHL.U32 R2, R2, 0x40, RZ ;  /* 0x0000004002027824 */ /* 0x001fca00078e00ff */
[----:B------:R-:W-:-:S05]  /*ba30*/  LOP3.LUT R2, R2, 0x40, RZ, 0xc0, !PT ;  /* 0x0000004002027812 */ /* 0x000fca00078ec0ff */
[----:B------:R-:W-:-:S07]  /*ba40*/  IMAD R2, R8, 0x80, R2 ;  /* 0x0000008008027824 */ /* 0x000fce00078e0202 */
.L_x_263:
        /* <DEDUP_REMOVED lines=17> */
.L_x_264:
        /* <DEDUP_REMOVED lines=16> */
.L_x_265:
        /* <DEDUP_REMOVED lines=16> */
.L_x_343:
[----:B------:R-:W-:Y:S05]  /*bd60*/  BSYNC B2 ;  /* 0x0000000000027941 */ /* 0x000fea0003800000 */
.L_x_266:
[----:B------:R-:W1:Y:S02]  /*bd70*/  S2R R7, SR_TID.X ;  /* 0x0000000000077919 */ /* 0x000e640000002100 */
[----:B-1----:R-:W-:-:S04]  /*bd80*/  LOP3.LUT R7, R7, 0x7f, RZ, 0xc0, !PT ;  /* 0x0000007f07077812 */ /* 0x002fc800078ec0ff */
[----:B------:R-:W-:-:S13]  /*bd90*/  ISETP.NE.AND P0, PT, R7, RZ, PT ;  /* 0x000000ff0700720c */ /* 0x000fda0003f05270 */
[----:B0-----:R-:W-:-:S04]  /*bda0*/  @!P0 IMAD.MOV.U32 R3, RZ, RZ, 0x8000 ;  /* 0x00008000ff038424 */ /* 0x001fc800078e00ff */
[----:B------:R0:W-:Y:S01]  /*bdb0*/  @!P0 SYNCS.ARRIVE.TRANS64 RZ, [R2+URZ+0x34850], R3 ;  /* 0x0348500302ff89a7 */ /* 0x0001e2000800003f */
[----:B------:R-:W-:Y:S05]  /*bdc0*/  @P1 BRA `(.L_x_268) ;  /* 0x0000000000041947 */ /* 0x000fea0003800000 */
[----:B------:R-:W-:Y:S01]  /*bdd0*/  BPT.TRAP 0x1 ;  /* 0x000000040000795c */ /* 0x000fe20000300000 */
.L_x_268:
[----:B------:R-:W-:Y:S01]  /*bde0*/  LOP3.LUT P0, RZ, R18, 0x2, RZ, 0xc0, !PT ;  /* 0x0000000212ff7812 */ /* 0x000fe2000780c0ff */
[----:B------:R-:W-:-:S12]  /*bdf0*/  BSSY B2, `(.L_x_269) ;  /* 0x0000003000027945 */ /* 0x000fd80003800000 */
[----:B------:R-:W-:Y:S05]  /*be00*/  @P0 BRA `(.L_x_270) ;  /* 0x0000000000040947 */ /* 0x000fea0003800000 */
[----:B------:R-:W-:Y:S01]  /*be10*/  BPT.TRAP 0x1 ;  /* 0x000000040000795c */ /* 0x000fe20000300000 */
.L_x_270:
[----:B------:R-:W-:Y:S05]  /*be20*/  BSYNC B2 ;  /* 0x0000000000027941 */ /* 0x000fea0003800000 */
.L_x_269:
        /* <DEDUP_REMOVED lines=19> */
.L_x_271:
        /* <DEDUP_REMOVED lines=16> */
.L_x_272:
        /* <DEDUP_REMOVED lines=12> */
.L_x_256:
[----:B------:R-:W-:Y:S05]  /*c120*/  BSYNC B1 ;  /* 0x0000000000017941 */ /* 0x000fea0003800000 */
.L_x_255:
[----:B------:R-:W-:Y:S01]  /*c130*/  VIADD R19, R4, 0x1 ;  /* 0x0000000104137836 */ /* 0x000fe20000000000 */
[----:B------:R-:W-:Y:S01]  /*c140*/  LOP3.LUT P1, RZ, R18, 0x8, RZ, 0xc0, !PT ;  /* 0x0000000812ff7812 */ /* 0x000fe2000782c0ff */
[----:B------:R-:W-:Y:S03]  /*c150*/  BSSY B1, `(.L_x_273) ;  /* 0x00000b2000017945 */ /* 0x000fe60003800000 */
[----:B------:R-:W-:-:S04]  /*c160*/  ISETP.NE.AND P0, PT, R19, 0x2, PT ;  /* 0x000000021300780c */ /* 0x000fc80003f05270 */
[----:B------:R-:W-:Y:S02]  /*c170*/  SEL R2, RZ, 0x1, P0 ;  /* 0x00000001ff027807 */ /* 0x000fe40000000000 */
[----:B------:R-:W-:Y:S02]  /*c180*/  SEL R19, R19, RZ, P0 ;  /* 0x000000ff13137207 */ /* 0x000fe40000000000 */
[----:B------:R-:W-:-:S05]  /*c190*/  LOP3.LUT R9, R5, R2, RZ, 0x3c, !PT ;  /* 0x0000000205097212 */ /* 0x000fca00078e3cff */
[----:B------:R1:W-:Y:S01]  /*c1a0*/  STL [R1], R9 ;  /* 0x0000000901007387 */ /* 0x0003e20000100800 */
[----:B------:R-:W-:Y:S05]  /*c1b0*/  @!P1 BRA `(.L_x_274) ;  /* 0x0000000800ac9947 */ /* 0x000fea0003800000 */
[----:B------:R-:W-:Y:S01]  /*c1c0*/  LOP3.LUT P1, RZ, R18, 0x4, RZ, 0xc0, !PT ;  /* 0x0000000412ff7812 */ /* 0x000fe2000782c0ff */
[----:B0-----:R-:W-:-:S12]  /*c1d0*/  VIADD R8, R0, 0xffffffff ;  /* 0xffffffff00087836 */ /* 0x001fd80000000000 */
        /* <DEDUP_REMOVED lines=21> */
.L_x_275:
[----:B------:R-:W-:Y:S01]  /*c330*/  LEA R3, R19, UR36, 0x3 ;  /* 0x0000002413037c11 */ /* 0x000fe2000f8e18ff */
[----:B------:R-:W-:Y:S01]  /*c340*/  BSSY B2, `(.L_x_276) ;  /* 0x0000004000027945 */ /* 0x000fe20003800000 */
[----:B------:R-:W-:-:S04]  /*c350*/  SHF.L.U32 R2, R9, 0x1f, RZ ;  /* 0x0000001f09027819 */ /* 0x000fc800000006ff */
[----:B------:R-:W2:Y:S02]  /*c360*/  SYNCS.PHASECHK.TRANS64.TRYWAIT P0, [R3+URZ+0x34840], R2 ;  /* 0x03484002030075a7 */ /* 0x000ea4000800017f */
[----:B--2---:R-:W-:Y:S05]  /*c370*/  @!P0 BRA `(.L_x_277) ;  /* 0x0000002000c08947 */ /* 0x004fea0003800000 */
.L_x_344:
[----:B------:R-:W-:Y:S05]  /*c380*/  BSYNC B2 ;  /* 0x0000000000027941 */ /* 0x000fea0003800000 */
.L_x_276:
[----:B0-----:R-:W0:Y:S01]  /*c390*/  S2R R7, SR_TID.X ;  /* 0x0000000000077919 */ /* 0x001e220000002100 */
[----:B------:R-:W-:Y:S01]  /*c3a0*/  UPRMT UR4, UR37, 0x9910, URZ ;  /* 0x0000991025047896 */ /* 0x000fe2000800003f */
[----:B0-----:R-:W-:-:S04]  /*c3b0*/  LOP3.LUT R7, R7, 0x7f, RZ, 0xc0, !PT ;  /* 0x0000007f07077812 */ /* 0x001fc800078ec0ff */
[----:B------:R-:W-:-:S13]  /*c3c0*/  ISETP.NE.AND P0, PT, R7, RZ, PT ;  /* 0x000000ff0700720c */ /* 0x000fda0003f05270 */
[----:B--2---:R-:W-:-:S04]  /*c3d0*/  @!P0 IMAD.MOV.U32 R2, RZ, RZ, 0xc000 ;  /* 0x0000c000ff028424 */ /* 0x004fc800078e00ff */
[----:B------:R0:W-:Y:S02]  /*c3e0*/  @!P0 SYNCS.ARRIVE.TRANS64 RZ, [R3+URZ+0x34830], R2 ;  /* 0x0348300203ff89a7 */ /* 0x0001e4000800003f */
[----:B0-----:R-:W-:-:S05]  /*c3f0*/  IMAD.U32 R2, RZ, RZ, UR4 ;  /* 0x00000004ff027e24 */ /* 0x001fca000f8e00ff */
[----:B------:R-:W-:-:S13]  /*c400*/  ISETP.NE.AND P1, PT, R2, 0x2, PT ;  /* 0x000000020200780c */ /* 0x000fda0003f25270 */
[----:B------:R-:W-:Y:S05]  /*c410*/  @P1 BRA `(.L_x_278) ;  /* 0x0000000000041947 */ /* 0x000fea0003800000 */
[----:B------:R-:W-:Y:S01]  /*c420*/  BPT.TRAP 0x1 ;  /* 0x000000040000795c */ /* 0x000fe20000300000 */
.L_x_278:
[----:B------:R-:W-:Y:S01]  /*c430*/  LOP3.LUT P0, RZ, R18, 0x2, RZ, 0xc0, !PT ;  /* 0x0000000212ff7812 */ /* 0x000fe2000780c0ff */
[----:B------:R-:W-:-:S12]  /*c440*/  BSSY B2, `(.L_x_279) ;  /* 0x0000003000027945 */ /* 0x000fd80003800000 */
[----:B------:R-:W-:Y:S05]  /*c450*/  @P0 BRA `(.L_x_280) ;  /* 0x0000000000040947 */ /* 0x000fea0003800000 */
[----:B------:R-:W-:Y:S01]  /*c460*/  BPT.TRAP 0x1 ;  /* 0x000000040000795c */ /* 0x000fe20000300000 */
.L_x_280:
[----:B------:R-:W-:Y:S05]  /*c470*/  BSYNC B2 ;  /* 0x0000000000027941 */ /* 0x000fea0003800000 */
.L_x_279:
        /* <DEDUP_REMOVED lines=15> */
[----:B-1----:R-:W-:Y:S02]  /*c570*/  VIADD R9, R7, 0x1c400 ;  /* 0x0001c40007097836 */ /* 0x002fe40000000000 */
[----:B0-----:R-:W-:-:S05]  /*c580*/  IMAD.SHL.U32 R2, R2, 0x40, RZ ;  /* 0x0000004002027824 */ /* 0x001fca00078e00ff */
[----:B------:R-:W-:-:S05]  /*c590*/  LOP3.LUT R2, R2, 0x40, RZ, 0xc0, !PT ;  /* 0x0000004002027812 */ /* 0x000fca00078ec0ff */
[----:B------:R-:W-:-:S07]  /*c5a0*/  IMAD R2, R8, 0x80, R2 ;  /* 0x0000008008027824 */ /* 0x000fce00078e0202 */
.L_x_281:
        /* <DEDUP_REMOVED lines=17> */
.L_x_282:
        /* <DEDUP_REMOVED lines=16> */
.L_x_283:
        /* <DEDUP_REMOVED lines=10> */
[----:B------:R-:W-:Y:S01]  /*c860*/  SHF.L.U32 R5, R5, 0x1f, RZ ;  /* 0x0000001f05057819 */ /* 0x000fe200000006ff */
[----:B------:R-:W-:Y:S01]  /*c870*/  BSSY B2, `(.L_x_284) ;  /* 0x0000004000027945 */ /* 0x000fe20003800000 */
[----:B------:R-:W-:-:S04]  /*c880*/  LEA R2, R4, UR36, 0x3 ;  /* 0x0000002404027c11 */ /* 0x000fc8000f8e18ff */
[----:B------:R-:W0:Y:S02]  /*c890*/  SYNCS.PHASECHK.TRANS64.TRYWAIT P0, [R2+URZ+0x34860], R5 ;  /* 0x03486005020075a7 */ /* 0x000e24000800017f */
[----:B0-----:R-:W-:Y:S05]  /*c8a0*/  @!P0 BRA `(.L_x_285) ;  /* 0x0000001c00888947 */ /* 0x001fea0003800000 */
.L_x_345:
[----:B------:R-:W-:Y:S05]  /*c8b0*/  BSYNC B2 ;  /* 0x0000000000027941 */ /* 0x000fea0003800000 */
.L_x_284:
[----:B------:R-:W1:Y:S02]  /*c8c0*/  S2R R3, SR_TID.X ;  /* 0x0000000000037919 */ /* 0x000e640000002100 */
[----:B-1----:R-:W-:-:S04]  /*c8d0*/  LOP3.LUT R3, R3, 0x7f, RZ, 0xc0, !PT ;  /* 0x0000007f03037812 */ /* 0x002fc800078ec0ff */
[----:B------:R-:W-:-:S13]  /*c8e0*/  ISETP.NE.AND P0, PT, R3, RZ, PT ;  /* 0x000000ff0300720c */ /* 0x000fda0003f05270 */
[----:B------:R-:W-:-:S04]  /*c8f0*/  @!P0 IMAD.MOV.U32 R3, RZ, RZ, 0x8000 ;  /* 0x00008000ff038424 */ /* 0x000fc800078e00ff */
[----:B------:R1:W-:Y:S01]  /*c900*/  @!P0 SYNCS.ARRIVE.TRANS64 RZ, [R2+URZ+0x34850], R3 ;  /* 0x0348500302ff89a7 */ /* 0x0003e2000800003f */
[----:B------:R-:W-:Y:S05]  /*c910*/  @P1 BRA `(.L_x_286) ;  /* 0x0000000000041947 */ /* 0x000fea0003800000 */
[----:B------:R-:W-:Y:S01]  /*c920*/  BPT.TRAP 0x1 ;  /* 0x000000040000795c */ /* 0x000fe20000300000 */
.L_x_286:
[----:B------:R-:W-:Y:S01]  /*c930*/  LOP3.LUT P0, RZ, R18, 0x2, RZ, 0xc0, !PT ;  /* 0x0000000212ff7812 */ /* 0x000fe2000780c0ff */
[----:B------:R-:W-:-:S12]  /*c940*/  BSSY B2, `(.L_x_287) ;  /* 0x0000003000027945 */ /* 0x000fd80003800000 */
[----:B------:R-:W-:Y:S05]  /*c950*/  @P0 BRA `(.L_x_288) ;  /* 0x0000000000040947 */ /* 0x000fea0003800000 */
[----:B------:R-:W-:Y:S01]  /*c960*/  BPT.TRAP 0x1 ;  /* 0x000000040000795c */ /* 0x000fe20000300000 */
.L_x_288:
[----:B------:R-:W-:Y:S05]  /*c970*/  BSYNC B2 ;  /* 0x0000000000027941 */ /* 0x000fea0003800000 */
.L_x_287:
[----:B0-----:R-:W2:Y:S01]  /*c980*/  LDL.LU R5, [R1+0x4] ;  /* 0x0000040001057983 */ /* 0x001ea20000300800 */
[----:B-1----:R-:W0:Y:S01]  /*c990*/  S2R R3, SR_CgaCtaId ;  /* 0x0000000000037919 */ /* 0x002e220000008800 */
        /* <DEDUP_REMOVED lines=17> */
.L_x_289:
        /* <DEDUP_REMOVED lines=16> */
.L_x_290:
        /* <DEDUP_REMOVED lines=12> */
.L_x_274:
[----:B------:R-:W-:Y:S05]  /*cc70*/  BSYNC B1 ;  /* 0x0000000000017941 */ /* 0x000fea0003800000 */
.L_x_273:
[C---:B------:R-:W-:Y:S01]  /*cc80*/  ISETP.GT.AND P0, PT, R0.reuse, 0x1, PT ;  /* 0x000000010000780c */ /* 0x040fe20003f04270 */
[----:B------:R-:W-:-:S12]  /*cc90*/  VIADD R0, R0, 0xfffffffe ;  /* 0xfffffffe00007836 */ /* 0x000fd80000000000 */
[----:B------:R-:W-:Y:S05]  /*cca0*/  @P0 BRA `(.L_x_291) ;  /* 0xffffffe800480947 */ /* 0x000fea000383ffff */
.L_x_254:
[----:B------:R-:W-:Y:S05]  /*ccb0*/  BSYNC B0 ;  /* 0x0000000000007941 */ /* 0x000fea0003800000 */
.L_x_234:
[----:B------:R-:W-:Y:S01]  /*ccc0*/  LOP3.LUT P0, RZ, R18, 0x8, RZ, 0xc0, !PT ;  /* 0x0000000812ff7812 */ /* 0x000fe2000780c0ff */
[----:B------:R-:W-:-:S12]  /*ccd0*/  BSSY B0, `(.L_x_292) ;  /* 0x0000045000007945 */ /* 0x000fd80003800000 */
[----:B------:R-:W-:Y:S05]  /*cce0*/  @!P0 BRA `(.L_x_293) ;  /* 0x00000004000c8947 */ /* 0x000fea0003800000 */
[----:B------:R-:W3:Y:S01]  /*ccf0*/  LDL R2, [R1] ;  /* 0x0000000001027983 */ /* 0x000ee20000100800 */
[----:B--2---:R-:W-:Y:S01]  /*cd00*/  LEA R0, R19, UR36, 0x3 ;  /* 0x0000002413007c11 */ /* 0x004fe2000f8e18ff */
[----:B------:R-:W-:Y:S01]  /*cd10*/  BSSY B1, `(.L_x_294) ;  /* 0x0000004000017945 */ /* 0x000fe20003800000 */
[----:B---3--:R-:W-:-:S04]  /*cd20*/  SHF.L.U32 R3, R2, 0x1f, RZ ;  /* 0x0000001f02037819 */ /* 0x008fc800000006ff */
[----:B------:R-:W2:Y:S02]  /*cd30*/  SYNCS.PHASECHK.TRANS64.TRYWAIT P0, [R0+URZ+0x34860], R3 ;  /* 0x03486003000075a7 */ /* 0x000ea4000800017f */
[----:B--2---:R-:W-:Y:S05]  /*cd40*/  @!P0 BRA `(.L_x_295) ;  /* 0x0000001800748947 */ /* 0x004fea0003800000 */
.L_x_346:
[----:B------:R-:W-:Y:S05]  /*cd50*/  BSYNC B1 ;  /* 0x0000000000017941 */ /* 0x000fea0003800000 */
.L_x_294:
[----:B------:R-:W3:Y:S01]  /*cd60*/  S2R R2, SR_TID.X ;  /* 0x0000000000027919 */ /* 0x000ee20000002100 */
[----:B------:R-:W-:-:S04]  /*cd70*/  UPRMT UR4, UR37, 0x9910, URZ ;  /* 0x0000991025047896 */ /* 0x000fc8000800003f */
[----:B------:R-:W-:Y:S01]  /*cd80*/  UISETP.NE.AND UP0, UPT, UR4, 0x2, UPT ;  /* 0x000000020400788c */ /* 0x000fe2000bf05270 */
[----:B---3--:R-:W-:-:S04]  /*cd90*/  LOP3.LUT R2, R2, 0x7f, RZ, 0xc0, !PT ;  /* 0x0000007f02027812 */ /* 0x008fc800078ec0ff */
[----:B------:R-:W-:-:S13]  /*cda0*/  ISETP.NE.AND P0, PT, R2, RZ, PT ;  /* 0x000000ff0200720c */ /* 0x000fda0003f05270 */
[----:B--2---:R-:W-:-:S04]  /*cdb0*/  @!P0 IMAD.MOV.U32 R3, RZ, RZ, 0x8000 ;  /* 0x00008000ff038424 */ /* 0x004fc800078e00ff */
[----:B------:R2:W-:Y:S01]  /*cdc0*/  @!P0 SYNCS.ARRIVE.TRANS64 RZ, [R0+URZ+0x34850], R3 ;  /* 0x0348500300ff89a7 */ /* 0x0005e2000800003f */
[----:B------:R-:W-:-:S13]  /*cdd0*/  PLOP3.LUT P0, PT, PT, PT, UP0, 0x80, 0x0 ;  /* 0x000000000000781c */ /* 0x000fda0003f0f008 */
[----:B--2---:R-:W-:Y:S05]  /*cde0*/  @P0 BRA `(.L_x_296) ;  /* 0x0000000000040947 */ /* 0x004fea0003800000 */
[----:B------:R-:W-:Y:S01]  /*cdf0*/  BPT.TRAP 0x1 ;  /* 0x000000040000795c */ /* 0x000fe20000300000 */
.L_x_296:
[----:B------:R-:W-:Y:S01]  /*ce00*/  LOP3.LUT P0, RZ, R18, 0x2, RZ, 0xc0, !PT ;  /* 0x0000000212ff7812 */ /* 0x000fe2000780c0ff */
[----:B------:R-:W-:-:S12]  /*ce10*/  BSSY B1, `(.L_x_297) ;  /* 0x0000003000017945 */ /* 0x000fd80003800000 */
[----:B------:R-:W-:Y:S05]  /*ce20*/  @P0 BRA `(.L_x_298) ;  /* 0x0000000000040947 */ /* 0x000fea0003800000 */
[----:B------:R-:W-:Y:S01]  /*ce30*/  BPT.TRAP 0x1 ;  /* 0x000000040000795c */ /* 0x000fe20000300000 */
.L_x_298:
[----:B------:R-:W-:Y:S05]  /*ce40*/  BSYNC B1 ;  /* 0x0000000000017941 */ /* 0x000fea0003800000 */
.L_x_297:
[----:B------:R-:W2:Y:S01]  /*ce50*/  LDL R2, [R1+0x4] ;  /* 0x0000040001027983 */ /* 0x000ea20000100800 */
[----:B------:R-:W3:Y:S01]  /*ce60*/  S2R R3, SR_CgaCtaId ;  /* 0x0000000000037919 */ /* 0x000ee20000008800 */
[----:B------:R-:W4:Y:S01]  /*ce70*/  S2R R4, SR_CgaCtaId ;  /* 0x0000000000047919 */ /* 0x000f220000008800 */
[----:B------:R-:W-:Y:S01]  /*ce80*/  UIADD3 UR4, UP0, UR38, 0x470, URZ ;  /* 0x0000047026047890 */ /* 0x000fe2000ff1e03f */
[----:B------:R-:W-:Y:S01]  /*ce90*/  PLOP3.LUT P0, PT, PT, PT, PT, 0x80, 0x0 ;  /* 0x000000000000781c */ /* 0x000fe20003f0f070 */
[----:B------:R-:W-:Y:S01]  /*cea0*/  VIADD R0, R0, 0x34850 ;  /* 0x0003485000007836 */ /* 0x000fe20000000000 */
[----:B------:R-:W-:Y:S01]  /*ceb0*/  UMOV UR6, 0x30000 ;  /* 0x0003000000067882 */ /* 0x000fe20000000000 */
[----:B------:R-:W-:Y:S01]  /*cec0*/  UIADD3.X UR5, URZ, UR39, URZ, UP0, !UPT ;  /* 0x000000273f057290 */ /* 0x000fe200087fe43f */
[----:B---3--:R-:W-:Y:S02]  /*ced0*/  IMAD.SHL.U32 R3, R3, 0x1000, RZ ;  /* 0x0000100003037824 */ /* 0x008fe400078e00ff */
[----:B----4-:R-:W-:-:S03]  /*cee0*/  IMAD.SHL.U32 R4, R4, 0x40, RZ ;  /* 0x0000004004047824 */ /* 0x010fc600078e00ff */
[----:B------:R-:W-:Y:S02]  /*cef0*/  LOP3.LUT R3, R3, 0x1000, RZ, 0xc0, !PT ;  /* 0x0000100003037812 */ /* 0x000fe400078ec0ff */
[----:B------:R-:W-:-:S03]  /*cf00*/  LOP3.LUT R4, R4, 0x40, RZ, 0xc0, !PT ;  /* 0x0000004004047812 */ /* 0x000fc600078ec0ff */
[----:B------:R-:W-:-:S05]  /*cf10*/  IMAD R3, R19, 0x4000, R3 ;  /* 0x0000400013037824 */ /* 0x000fca00078e0203 */
[----:B------:R-:W-:Y:S01]  /*cf20*/  LEA R3, R3, UR36, 0x1 ;  /* 0x0000002403037c11 */ /* 0x000fe2000f8e08ff */
[----:B------:R-:W-:Y:S01]  /*cf30*/  UMOV UR14, 0x0 ;  /* 0x00000000000e7882 */ /* 0x000fe20000000000 */
[----:B------:R-:W-:Y:S01]  /*cf40*/  UMOV UR15, 0x14f00000 ;  /* 0x14f00000000f7882 */ /* 0x000fe20000000000 */
[----:B------:R-:W-:Y:S01]  /*cf50*/  UMOV UR10, URZ ;  /* 0x0000003f000a7c82 */ /* 0x000fe20008000000 */
[----:B--2---:R-:W-:Y:S02]  /*cf60*/  IMAD R2, R2, 0x80, R4 ;  /* 0x0000008002027824 */ /* 0x004fe400078e0204 */
[----:B------:R-:W-:-:S07]  /*cf70*/  VIADD R4, R3, 0x400 ;  /* 0x0000040003047836 */ /* 0x000fce0000000000 */
.L_x_299:
        /* <DEDUP_REMOVED lines=9> */
[----:B--2---:R-:W-:Y:S05]  /*d010*/  @P0 BRA.U.ANY `(.L_x_299) ;  /* 0xfffffffd00d80947 */ /* 0x004fea000393ffff */
[----:B------:R-:W-:Y:S01]  /*d020*/  PLOP3.LUT P0, PT, PT, PT, PT, 0x80, 0x0 ;  /* 0x000000000000781c */ /* 0x000fe20003f0f070 */
[----:B------:R-:W-:Y:S01]  /*d030*/  VIADD R3, R3, 0x4400 ;  /* 0x0000440003037836 */ /* 0x000fe20000000000 */
[----:B------:R-:W-:Y:S01]  /*d040*/  UMOV UR6, 0x30000 ;  /* 0x0003000000067882 */ /* 0x000fe20000000000 */
[----:B------:R-:W-:Y:S01]  /*d050*/  UMOV UR14, 0x0 ;  /* 0x00000000000e7882 */ /* 0x000fe20000000000 */
[----:B------:R-:W-:Y:S01]  /*d060*/  UMOV UR15, 0x14f00000 ;  /* 0x14f00000000f7882 */ /* 0x000fe20000000000 */
[----:B------:R-:W-:-:S08]  /*d070*/  UMOV UR10, 0x40 ;  /* 0x00000040000a7882 */ /* 0x000fd00000000000 */
.L_x_300:
        /* <DEDUP_REMOVED lines=9> */
[----:B---3--:R-:W-:Y:S05]  /*d110*/  @P0 BRA.U.ANY `(.L_x_300) ;  /* 0xfffffffd00d80947 */ /* 0x008fea000393ffff */
.L_x_293:
[----:B------:R-:W-:Y:S05]  /*d120*/  BSYNC B0 ;  /* 0x0000000000007941 */ /* 0x000fea0003800000 */
.L_x_292:
[----:B01----:R-:W3:Y:S01]  /*d130*/  LDL.LU R6, [R1+0x24] ;  /* 0x0000240001067983 */ /* 0x003ee20000300800 */
[----:B------:R-:W-:Y:S01]  /*d140*/  VIADD R19, R19, 0x1 ;  /* 0x0000000113137836 */ /* 0x000fe20000000000 */
[----:B------:R-:W-:Y:S02]  /*d150*/  ULDC UR4, c[0x0][0xc34] ;  /* 0x00030d0000047ab9 */ /* 0x000fe40000000800 */
[----:B------:R-:W4:Y:S04]  /*d160*/  LDL.LU R5, [R1] ;  /* 0x0000000001057983 */ /* 0x000f280000300800 */
[----:B------:R-:W5:Y:S01]  /*d170*/  LDL.LU R4, [R1+0x2c] ;  /* 0x00002c0001047983 */ /* 0x000f620000300800 */
[----:B------:R-:W-:-:S04]  /*d180*/  ISETP.NE.AND P0, PT, R19, 0x2, PT ;  /* 0x000000021300780c */ /* 0x000fc80003f05270 */
[----:B--2---:R-:W-:Y:S02]  /*d190*/  SEL R0, RZ, 0x1, P0 ;  /* 0x00000001ff007807 */ /* 0x004fe40000000000 */
[----:B------:R-:W-:Y:S01]  /*d1a0*/  SEL R19, R19, RZ, P0 ;  /* 0x000000ff13137207 */ /* 0x000fe20000000000 */
[----:B---3--:R-:W-:Y:S01]  /*d1b0*/  VIADD R6, R6, UR40 ;  /* 0x0000002806067c36 */ /* 0x008fe20008000000 */
[----:B----4-:R-:W-:-:S04]  /*d1c0*/  LOP3.LUT R5, R5, R0, RZ, 0x3c, !PT ;  /* 0x0000000005057212 */ /* 0x010fc800078e3cff */
[----:B------:R0:W-:Y:S01]  /*d1d0*/  STL [R1+0x24], R6 ;  /* 0x0000240601007387 */ /* 0x0001e20000100800 */
[----:B------:R-:W-:Y:S01]  /*d1e0*/  ISETP.GE.AND P1, PT, R6, UR4, PT ;  /* 0x0000000406007c0c */ /* 0x000fe2000bf26270 */
[----:B-----5:R-:W-:-:S05]  /*d1f0*/  VIADD R4, R4, 0x1 ;  /* 0x0000000104047836 */ /* 0x020fca0000000000 */
[----:B------:R0:W-:Y:S04]  /*d200*/  STL [R1+0x2c], R4 ;  /* 0x00002c0401007387 */ /* 0x0001e80000100800 */
[----:B------:R0:W-:Y:S03]  /*d210*/  STL [R1], R5 ;  /* 0x0000000501007387 */ /* 0x0001e60000100800 */
[----:B------:R-:W-:Y:S05]  /*d220*/  @!P1 BRA `(.L_x_301) ;  /* 0xffffffbc00689947 */ /* 0x000fea000383ffff */
[----:B------:R-:W-:-:S07]  /*d230*/  LOP3.LUT R2, R4, 0x1, RZ, 0xc, !PT ;  /* 0x0000000104027812 */ /* 0x000fce00078e0cff */
.L_x_217:
[----:B------:R-:W1:Y:S01]  /*d240*/  S2R R3, SR_CgaCtaId ;  /* 0x0000000000037919 */ /* 0x000e620000008800 */
[----:B------:R-:W-:Y:S01]  /*d250*/  MOV R0, 0x400 ;  /* 0x0000040000007802 */ /* 0x000fe20000000f00 */
[----:B------:R-:W-:Y:S03]  /*d260*/  BSSY B0, `(.L_x_302) ;  /* 0x0000005000007945 */ /* 0x000fe60003800000 */
[----:B-1----:R-:W-:Y:S02]  /*d270*/  LEA R0, R3, R0, 0x18 ;  /* 0x0000000003007211 */ /* 0x002fe400078ec0ff */
[----:B------:R-:W-:-:S04]  /*d280*/  SHF.L.U32 R3, R2, 0x1f, RZ ;  /* 0x0000001f02037819 */ /* 0x000fc800000006ff */
[----:B------:R-:W1:Y:S02]  /*d290*/  SYNCS.PHASECHK.TRANS64.TRYWAIT P0, [R0+URZ+0x34820], R3 ;  /* 0x03482003000075a7 */ /* 0x000e64000800017f */
[----:B-1----:R-:W-:Y:S05]  /*d2a0*/  @!P0 BRA `(.L_x_303) ;  /* 0x0000001400308947 */ /* 0x002fea0003800000 */
.L_x_347:
[----:B------:R-:W-:Y:S05]  /*d2b0*/  BSYNC B0 ;  /* 0x0000000000007941 */ /* 0x000fea0003800000 */
.L_x_302:
[----:B------:R-:W-:-:S03]  /*d2c0*/  UMOV UR4, 0xffffffff ;  /* 0xffffffff00047882 */ /* 0x000fc60000000000 */
[----:B------:R-:W-:Y:S05]  /*d2d0*/  BRA.DIV UR4, `(.L_x_304) ;  /* 0x0000001604387947 */ /* 0x000fea000b800000 */
[----:B------:R-:W2:Y:S02]  /*d2e0*/  S2R R2, SR_TID.X ;  /* 0x0000000000027919 */ /* 0x000ea40000002100 */
[----:B--2---:R-:W-:-:S04]  /*d2f0*/  SHF.R.U32.HI R2, RZ, 0x5, R2 ;  /* 0x00000005ff027819 */ /* 0x004fc80000011602 */
[----:B------:R-:W-:-:S05]  /*d300*/  LOP3.LUT R2, R2, 0x3, RZ, 0xc0, !PT ;  /* 0x0000000302027812 */ /* 0x000fca00078ec0ff */
[----:B------:R2:W3:Y:S02]  /*d310*/  SHFL.IDX PT, R14, R2, RZ, 0x1f ;  /* 0x00001fff020e7589 */ /* 0x0004e400000e0000 */
.L_x_350:
[----:B---3--:R-:W-:Y:S01]  /*d320*/  ISETP.NE.AND P0, PT, R14, RZ, PT ;  /* 0x000000ff0e00720c */ /* 0x008fe20003f05270 */
[----:B------:R-:W-:-:S12]  /*d330*/  BSSY B0, `(.L_x_305) ;  /* 0x0000027000007945 */ /* 0x000fd80003800000 */
[----:B------:R-:W-:Y:S05]  /*d340*/  @P0 BRA `(.L_x_306) ;  /* 0x0000000000940947 */ /* 0x000fea0003800000 */
[----:B------:R-:W-:-:S03]  /*d350*/  UMOV UR4, 0xffffffff ;  /* 0xffffffff00047882 */ /* 0x000fc60000000000 */
[----:B------:R-:W-:Y:S05]  /*d360*/  BRA.DIV UR4, `(.L_x_307) ;  /* 0x0000001604487947 */ /* 0x000fea000b800000 */
[----:B------:R-:W-:-:S13]  /*d370*/  ELECT P6, URZ, PT ;  /* 0x00000000003f782f */ /* 0x000fda00038c0000 */
.L_x_353:
[----:B------:R-:W-:Y:S05]  /*d380*/  @!P6 BRA `(.L_x_306) ;  /* 0x000000000084e947 */ /* 0x000fea0003800000 */
[----:B--2---:R-:W2:Y:S02]  /*d390*/  LDL R2, [R1+0x30] ;  /* 0x0000300001027983 */ /* 0x004ea40000100800 */
[----:B--2---:R-:W-:-:S13]  /*d3a0*/  R2UR UR4, R2 ;  /* 0x00000000020472ca */ /* 0x004fda00000e0000 */
[----:B------:R-:W-:-:S06]  /*d3b0*/  ULOP3.LUT UR4, UR4, 0x2, URZ, 0xfc, !UPT ;  /* 0x0000000204047892 */ /* 0x000fcc000f8efc3f */
[----:B------:R-:W-:-:S05]  /*d3c0*/  IMAD.U32 R2, RZ, RZ, UR4 ;  /* 0x00000004ff027e24 */ /* 0x000fca000f8e00ff */
[----:B------:R-:W-:-:S13]  /*d3d0*/  ISETP.NE.AND P2, PT, R2, 0x3, PT ;  /* 0x000000030200780c */ /* 0x000fda0003f45270 */
[----:B------:R-:W-:Y:S05]  /*d3e0*/  @!P2 BRA `(.L_x_308) ;  /* 0x000000000004a947 */ /* 0x000fea0003800000 */
[----:B------:R-:W-:Y:S01]  /*d3f0*/  BPT.TRAP 0x1 ;  /* 0x000000040000795c */ /* 0x000fe20000300000 */
.L_x_308:
[----:B------:R-:W2:Y:S01]  /*d400*/  LDL.LU R7, [R1] ;  /* 0x0000000001077983 */ /* 0x000ea20000300800 */
[----:B------:R-:W-:Y:S02]  /*d410*/  VIADD R2, R0, 0x34840 ;  /* 0x0003484000027836 */ /* 0x000fe40000000000 */
[C---:B-1----:R-:W-:Y:S02]  /*d420*/  VIADD R3, R19.reuse, 0x1 ;  /* 0x0000000113037836 */ /* 0x042fe40000000000 */
[----:B0-----:R-:W-:-:S03]  /*d430*/  IMAD R6, R19, 0x8, R2 ;  /* 0x0000000813067824 */ /* 0x001fc600078e0202 */
[----:B------:R-:W-:-:S04]  /*d440*/  ISETP.NE.AND P1, PT, R3, 0x2, PT ;  /* 0x000000020300780c */ /* 0x000fc80003f25270 */
[----:B------:R-:W-:Y:S02]  /*d450*/  SEL R4, RZ, 0x1, P1 ;  /* 0x00000001ff047807 */ /* 0x000fe40000800000 */
[----:B------:R-:W-:Y:S02]  /*d460*/  SEL R3, R3, RZ, P1 ;  /* 0x000000ff03037207 */ /* 0x000fe40000800000 */
[C---:B--2---:R-:W-:Y:S02]  /*d470*/  SHF.L.U32 R5, R7.reuse, 0x1f, RZ ;  /* 0x0000001f07057819 */ /* 0x044fe400000006ff */
[----:B------:R-:W-:Y:S01]  /*d480*/  LOP3.LUT R4, R7, R4, RZ, 0x3c, !PT ;  /* 0x0000000407047212 */ /* 0x000fe200078e3cff */
[----:B------:R-:W-:Y:S01]  /*d490*/  IMAD R7, R3, 0x8, R2 ;  /* 0x0000000803077824 */ /* 0x000fe200078e0202 */
[----:B------:R-:W0:Y:S02]  /*d4a0*/  SYNCS.PHASECHK.TRANS64.TRYWAIT P0, [R6+URZ], R5 ;  /* 0x00000005060075a7 */ /* 0x000e24000800017f */
[----:B------:R-:W-:Y:S01]  /*d4b0*/  SHF.L.U32 R2, R4, 0x1f, RZ ;  /* 0x0000001f04027819 */ /* 0x000fe200000006ff */
[----:B0-----:R-:W-:Y:S06]  /*d4c0*/  @!P0 BRA `(.L_x_309) ;  /* 0x0000001400108947 */ /* 0x001fec0003800000 */
.L_x_354:
[----:B------:R-:W1:Y:S02]  /*d4d0*/  SYNCS.PHASECHK.TRANS64.TRYWAIT P0, [R7+URZ], R2 ;  /* 0x00000002070075a7 */ /* 0x000e64000800017f */
[----:B-1----:R-:W-:Y:S05]  /*d4e0*/  @!P0 BRA `(.L_x_310) ;  /* 0x00000014001c8947 */ /* 0x002fea0003800000 */
.L_x_355:
[----:B------:R-:W-:Y:S05]  /*d4f0*/  @!P2 BRA `(.L_x_311) ;  /* 0x000000000004a947 */ /* 0x000fea0003800000 */
[----:B------:R-:W-:Y:S01]  /*d500*/  BPT.TRAP 0x1 ;  /* 0x000000040000795c */ /* 0x000fe20000300000 */
.L_x_311:
[----:B------:R-:W-:-:S04]  /*d510*/  VIADD R0, R0, 0x34860 ;  /* 0x0003486000007836 */ /* 0x000fc80000000000 */
[----:B------:R-:W-:-:S04]  /*d520*/  IMAD R4, R19, 0x8, R0 ;  /* 0x0000000813047824 */ /* 0x000fc800078e0200 */
[----:B------:R-:W2:Y:S02]  /*d530*/  SYNCS.PHASECHK.TRANS64.TRYWAIT P0, [R4+URZ], R5 ;  /* 0x00000005040075a7 */ /* 0x000ea4000800017f */
[----:B--2---:R-:W-:Y:S05]  /*d540*/  @!P0 BRA `(.L_x_312) ;  /* 0x0000001400188947 */ /* 0x004fea0003800000 */
.L_x_356:
[----:B------:R-:W-:-:S07]  /*d550*/  IMAD R3, R3, 0x8, R0 ;  /* 0x0000000803037824 */ /* 0x000fce00078e0200 */
.L_x_313:
[----:B---3--:R3:W4:Y:S02]  /*d560*/  SYNCS.PHASECHK.TRANS64.TRYWAIT P0, [R3+URZ], R2 ;  /* 0x00000002030075a7 */ /* 0x008724000800017f */
[----:B----4-:R-:W-:Y:S05]  /*d570*/  @!P0 NANOSLEEP.SYNCS 0x989680 ;  /* 0x009896800000895d */ /* 0x010fea0003900000 */
[----:B------:R-:W4:Y:S02]  /*d580*/  @!P0 SYNCS.PHASECHK.TRANS64 P0, [R3+URZ], R2 ;  /* 0x00000002030085a7 */ /* 0x000f24000800007f */
[----:B----4-:R-:W-:Y:S05]  /*d590*/  @!P0 BRA `(.L_x_313) ;  /* 0xfffffffc00f08947 */ /* 0x010fea000383ffff */
.L_x_306:
[----:B------:R-:W-:Y:S05]  /*d5a0*/  BSYNC B0 ;  /* 0x0000000000007941 */ /* 0x000fea0003800000 */
.L_x_305:
[----:B------:R-:W-:Y:S05]  /*d5b0*/  EXIT ;  /* 0x000000000000794d */ /* 0x000fea0003800000 */
.L_x_185:
[----:B0-----:R-:W-:-:S04]  /*d5c0*/  IMAD.U32 R3, RZ, RZ, UR40 ;  /* 0x00000028ff037e24 */ /* 0x001fc8000f8e00ff */
[----:B------:R0:W1:Y:S03]  /*d5d0*/  SYNCS.PHASECHK.TRANS64.TRYWAIT P1, [R3+URZ+0x34800], R0 ;  /* 0x03480000030075a7 */ /* 0x000066000802017f */
[----:B-1----:R-:W-:Y:S05]  /*d5e0*/  @!P1 NANOSLEEP.SYNCS 0x989680 ;  /* 0x009896800000995d */ /* 0x002fea0003900000 */
[----:B------:R-:W1:Y:S02]  /*d5f0*/  @!P1 SYNCS.PHASECHK.TRANS64 P1, [R3+URZ+0x34800], R0 ;  /* 0x03480000030095a7 */ /* 0x000e64000802007f */
[----:B-1----:R-:W-:Y:S05]  /*d600*/  @!P1 BRA `(.L_x_185) ;  /* 0xfffffffc00ec9947 */ /* 0x002fea000383ffff */
[----:B------:R-:W-:Y:S05]  /*d610*/  BRA `(.L_x_314) ;  /* 0xffffff4000247947 */ /* 0x000fea000383ffff */
.L_x_189:
[----:B-1----:R1:W2:Y:S02]  /*d620*/  SYNCS.PHASECHK.TRANS64.TRYWAIT P1, [R0+URZ+0x34830], R3 ;  /* 0x03483003000075a7 */ /* 0x0022a4000802017f */
[----:B--2---:R-:W-:Y:S05]  /*d630*/  @!P1 NANOSLEEP.SYNCS 0x989680 ;  /* 0x009896800000995d */ /* 0x004fea0003900000 */
[----:B------:R-:W2:Y:S02]  /*d640*/  @!P1 SYNCS.PHASECHK.TRANS64 P1, [R0+URZ+0x34830], R3 ;  /* 0x03483003000095a7 */ /* 0x000ea4000802007f */
[----:B--2---:R-:W-:Y:S05]  /*d650*/  @!P1 BRA `(.L_x_189) ;  /* 0xfffffffc00f09947 */ /* 0x004fea000383ffff */
[----:B------:R-:W-:Y:S05]  /*d660*/  BRA `(.L_x_188) ;  /* 0xffffff4000407947 */ /* 0x000fea000383ffff */
.L_x_195:
[----:B-1----:R-:W-:-:S04]  /*d670*/  IMAD.U32 R12, RZ, RZ, UR8 ;  /* 0x00000008ff0c7e24 */ /* 0x002fc8000f8e00ff */
[----:B------:R1:W2:Y:S03]  /*d680*/  SYNCS.PHASECHK.TRANS64.TRYWAIT P1, [R12+URZ+0x34830], R9 ;  /* 0x034830090c0075a7 */ /* 0x0002a6000802017f */
[----:B--2---:R-:W-:Y:S05]  /*d690*/  @!P1 NANOSLEEP.SYNCS 0x989680 ;  /* 0x009896800000995d */ /* 0x004fea0003900000 */
[----:B------:R-:W2:Y:S02]  /*d6a0*/  @!P1 SYNCS.PHASECHK.TRANS64 P1, [R12+URZ+0x34830], R9 ;  /* 0x034830090c0095a7 */ /* 0x000ea4000802007f */
[----:B--2---:R-:W-:Y:S05]  /*d6b0*/  @!P1 BRA `(.L_x_195) ;  /* 0xfffffffc00ec9947 */ /* 0x004fea000383ffff */
[----:B------:R-:W-:Y:S05]  /*d6c0*/  BRA `(.L_x_194) ;  /* 0xffffff6c00047947 */ /* 0x000fea000383ffff */
.L_x_199:
[----:B01----:R-:W-:-:S04]  /*d6d0*/  IMAD.U32 R9, RZ, RZ, UR9 ;  /* 0x00000009ff097e24 */ /* 0x003fc8000f8e00ff */
[----:B------:R0:W1:Y:S03]  /*d6e0*/  SYNCS.PHASECHK.TRANS64.TRYWAIT P1, [R9+URZ+0x34850], R8 ;  /* 0x03485008090075a7 */ /* 0x000066000802017f */
[----:B-1----:R-:W-:Y:S05]  /*d6f0*/  @!P1 NANOSLEEP.SYNCS 0x989680 ;  /* 0x009896800000995d */ /* 0x002fea0003900000 */
[----:B------:R-:W1:Y:S02]  /*d700*/  @!P1 SYNCS.PHASECHK.TRANS64 P1, [R9+URZ+0x34850], R8 ;  /* 0x03485008090095a7 */ /* 0x000e64000802007f */
[----:B-1----:R-:W-:Y:S05]  /*d710*/  @!P1 BRA `(.L_x_199) ;  /* 0xfffffffc00ec9947 */ /* 0x002fea000383ffff */
[----:B------:R-:W-:Y:S05]  /*d720*/  BRA `(.L_x_198) ;  /* 0xffffff7400347947 */ /* 0x000fea000383ffff */
.L_x_206:
[----:B-1----:R-:W-:-:S04]  /*d730*/  IMAD.U32 R5, RZ, RZ, UR9 ;  /* 0x00000009ff057e24 */ /* 0x002fc8000f8e00ff */
[----:B------:R1:W2:Y:S03]  /*d740*/  SYNCS.PHASECHK.TRANS64.TRYWAIT P1, [R5+URZ+0x34850], R4 ;  /* 0x03485004050075a7 */ /* 0x0002a6000802017f */
[----:B--2---:R-:W-:Y:S05]  /*d750*/  @!P1 NANOSLEEP.SYNCS 0x989680 ;  /* 0x009896800000995d */ /* 0x004fea0003900000 */
[----:B------:R-:W2:Y:S02]  /*d760*/  @!P1 SYNCS.PHASECHK.TRANS64 P1, [R5+URZ+0x34850], R4 ;  /* 0x03485004050095a7 */ /* 0x000ea4000802007f */
[----:B--2---:R-:W-:Y:S05]  /*d770*/  @!P1 BRA `(.L_x_206) ;  /* 0xfffffffc00ec9947 */ /* 0x004fea000383ffff */
[----:B------:R-:W-:Y:S05]  /*d780*/  BRA `(.L_x_205) ;  /* 0xffffff9800247947 */ /* 0x000fea000383ffff */
.L_x_221:
[----:B------:R-:W0:Y:S01]  /*d790*/  S2R R6, SR_TID.X ;  /* 0x0000000000067919 */ /* 0x000e220000002100 */
[----:B------:R-:W-:Y:S01]  /*d7a0*/  BSSY B0, `(.L_x_315) ;  /* 0x000000a000007945 */ /* 0x000fe20003800000 */
[----:B------:R-:W-:Y:S02]  /*d7b0*/  IMAD.MOV.U32 R12, RZ, RZ, RZ ;  /* 0x000000ffff0c7224 */ /* 0x000fe400078e00ff */
[----:B------:R-:W-:Y:S02]  /*d7c0*/  IMAD.MOV.U32 R11, RZ, RZ, 0x1f ;  /* 0x0000001fff0b7424 */ /* 0x000fe400078e00ff */
[----:B------:R-:W-:Y:S01]  /*d7d0*/  IMAD.MOV.U32 R15, RZ, RZ, -0x1 ;  /* 0xffffffffff0f7424 */ /* 0x000fe200078e00ff */
[----:B0-----:R-:W-:-:S04]  /*d7e0*/  SHF.R.U32.HI R6, RZ, 0x5, R6 ;  /* 0x00000005ff067819 */ /* 0x001fc80000011606 */
[----:B------:R-:W-:-:S05]  /*d7f0*/  LOP3.LUT R6, R6, 0x3, RZ, 0xc0, !PT ;  /* 0x0000000306067812 */ /* 0x000fca00078ec0ff */
[----:B------:R-:W-:-:S07]  /*d800*/  IMAD.MOV.U32 R13, RZ, RZ, R6 ;  /* 0x000000ffff0d7224 */ /* 0x000fce00078e0006 */
[----:B-1----:R-:W-:Y:S05]  /*d810*/  WARPSYNC.COLLECTIVE R15, `(.L_x_316) ;  /* 0x000000000f087348 */ /* 0x002fea0003c00000 */
[----:B------:R0:W2:Y:S02]  /*d820*/  SHFL.IDX P6, R14, R13, R12, R11 ;  /* 0x0000000c0d0e7389 */ /* 0x0000a400000c000b */
[----:B012---:R-:W-:Y:S01]  /*d830*/  ENDCOLLECTIVE ;  /* 0x000000000000791b */ /* 0x007fe20003800000 */
.L_x_316:
[----:B------:R-:W-:Y:S05]  /*d840*/  BSYNC B0 ;  /* 0x0000000000007941 */ /* 0x000fea0003800000 */
.L_x_315:
[----:B------:R-:W-:Y:S05]  /*d850*/  BRA `(.L_x_317) ;  /* 0xffffffbc009c7947 */ /* 0x000fea000383ffff */
.L_x_223:
[----:B------:R-:W-:Y:S01]  /*d860*/  BSSY B0, `(.L_x_318) ;  /* 0x0000006000007945 */ /* 0x000fe20003800000 */
[----:B------:R-:W-:-:S07]  /*d870*/  IMAD.MOV.U32 R15, RZ, RZ, -0x1 ;  /* 0xffffffffff0f7424 */ /* 0x000fce00078e00ff */
[----:B01----:R-:W-:Y:S05]  /*d880*/  WARPSYNC.COLLECTIVE R15, `(.L_x_319) ;  /* 0x000000000f0c7348 */ /* 0x003fea0003c00000 */
[----:B------:R-:W-:Y:S02]  /*d890*/  ELECT P6, UR62, PT ;  /* 0x00000000003e782f */ /* 0x000fe400038c0000 */
[----:B------:R-:W-:Y:S01]  /*d8a0*/  MOV R14, UR62 ;  /* 0x0000003e000e7c02 */ /* 0x000fe20008000f00 */
[----:B01----:R-:W-:Y:S10]  /*d8b0*/  ENDCOLLECTIVE ;  /* 0x000000000000791b */ /* 0x003ff40003800000 */
.L_x_319:
[----:B------:R-:W-:Y:S05]  /*d8c0*/  BSYNC B0 ;  /* 0x0000000000007941 */ /* 0x000fea0003800000 */
.L_x_318:
[----:B------:R-:W-:Y:S05]  /*d8d0*/  BRA `(.L_x_320) ;  /* 0xffffffbc009c7947 */ /* 0x000fea000383ffff */
.L_x_225:
[----:B---3--:R3:W4:Y:S02]  /*d8e0*/  SYNCS.PHASECHK.TRANS64.TRYWAIT P0, [R2+URZ+0x34840], R3 ;  /* 0x03484003020075a7 */ /* 0x008724000800017f */
[----:B----4-:R-:W-:Y:S05]  /*d8f0*/  @!P0 NANOSLEEP.SYNCS 0x989680 ;  /* 0x009896800000895d */ /* 0x010fea0003900000 */
[----:B------:R-:W4:Y:S02]  /*d900*/  @!P0 SYNCS.PHASECHK.TRANS64 P0, [R2+URZ+0x34840], R3 ;  /* 0x03484003020085a7 */ /* 0x000f24000800007f */
[----:B----4-:R-:W-:Y:S05]  /*d910*/  @!P0 BRA `(.L_x_225) ;  /* 0xfffffffc00f08947 */ /* 0x010fea000383ffff */
[----:B------:R-:W-:Y:S05]  /*d920*/  BRA `(.L_x_321) ;  /* 0xffffffbc00f07947 */ /* 0x000fea000383ffff */
.L_x_229:
[----:B------:R-:W-:Y:S01]  /*d930*/  IMAD.MOV.U32 R13, RZ, RZ, R2 ;  /* 0x000000ffff0d7224 */ /* 0x000fe200078e0002 */
[----:B------:R-:W0:Y:S01]  /*d940*/  S2R R7, SR_TID.X ;  /* 0x0000000000077919 */ /* 0x000e220000002100 */
[----:B------:R-:W-:Y:S02]  /*d950*/  IMAD.MOV.U32 R12, RZ, RZ, RZ ;  /* 0x000000ffff0c7224 */ /* 0x000fe400078e00ff */
[----:B------:R-:W-:Y:S02]  /*d960*/  IMAD.MOV.U32 R11, RZ, RZ, 0x181f ;  /* 0x0000181fff0b7424 */ /* 0x000fe400078e00ff */
[----:B------:R-:W-:-:S07]  /*d970*/  IMAD.MOV.U32 R15, RZ, RZ, -0x1 ;  /* 0xffffffffff0f7424 */ /* 0x000fce00078e00ff */
[----:B0----5:R-:W-:Y:S05]  /*d980*/  WARPSYNC.COLLECTIVE R15, `(.L_x_322) ;  /* 0x000000000f087348 */ /* 0x021fea0003c00000 */
[----:B------:R1:W2:Y:S02]  /*d990*/  SHFL.IDX P6, R14, R13, R12, R11 ;  /* 0x0000000c0d0e7389 */ /* 0x0002a400000c000b */
[----:B012--5:R-:W-:Y:S01]  /*d9a0*/  ENDCOLLECTIVE ;  /* 0x000000000000791b */ /* 0x027fe20003800000 */
.L_x_322:
[----:B------:R-:W-:Y:S01]  /*d9b0*/  IMAD.MOV.U32 R13, RZ, RZ, R0 ;  /* 0x000000ffff0d7224 */ /* 0x000fe200078e0000 */
[----:B------:R-:W-:Y:S01]  /*d9c0*/  LOP3.LUT R7, R7, 0x7f, RZ, 0xc0, !PT ;  /* 0x0000007f07077812 */ /* 0x000fe200078ec0ff */
[----:B------:R-:W-:-:S07]  /*d9d0*/  IMAD.MOV.U32 R6, RZ, RZ, R14 ;  /* 0x000000ffff067224 */ /* 0x000fce00078e000e */
[----:B------:R-:W-:Y:S05]  /*d9e0*/  WARPSYNC.COLLECTIVE R15, `(.L_x_323) ;  /* 0x000000000f087348 */ /* 0x000fea0003c00000 */
[----:B------:R0:W1:Y:S02]  /*d9f0*/  SHFL.IDX P6, R14, R13, R12, R11 ;  /* 0x0000000c0d0e7389 */ /* 0x00006400000c000b */
[----:B01----:R-:W-:Y:S01]  /*da00*/  ENDCOLLECTIVE ;  /* 0x000000000000791b */ /* 0x003fe20003800000 */
.L_x_323:
[----:B------:R-:W-:Y:S01]  /*da10*/  SHF.R.U32.HI R5, RZ, 0x3, R7 ;  /* 0x00000003ff057819 */ /* 0x000fe20000011607 */
[----:B------:R-:W-:Y:S02]  /*da20*/  ULDC UR4, c[0x0][0x288] ;  /* 0x0000a20000047ab9 */ /* 0x000fe40000000800 */
[----:B------:R-:W-:Y:S02]  /*da30*/  IMAD R3, R8, UR4, RZ ;  /* 0x0000000408037c24 */ /* 0x000fe4000f8e02ff */
[----:B------:R-:W-:-:S04]  /*da40*/  IMAD.IADD R4, R5, 0x1, R4 ;  /* 0x0000000105047824 */ /* 0x000fc800078e0204 */
[C---:B------:R-:W-:Y:S01]  /*da50*/  VIADD R5, R4.reuse, 0x10 ;  /* 0x0000001004057836 */ /* 0x040fe20000000000 */
[----:B------:R-:W-:Y:S01]  /*da60*/  ISETP.GE.AND P2, PT, R4, R3, PT ;  /* 0x000000030400720c */ /* 0x000fe20003f46270 */
[----:B------:R-:W-:Y:S02]  /*da70*/  IMAD.MOV.U32 R13, RZ, RZ, R2 ;  /* 0x000000ffff0d7224 */ /* 0x000fe400078e0002 */
[----:B------:R-:W-:Y:S02]  /*da80*/  IMAD.MOV.U32 R12, RZ, RZ, 0x1 ;  /* 0x00000001ff0c7424 */ /* 0x000fe400078e00ff */
[----:B------:R-:W-:-:S08]  /*da90*/  IMAD.MOV.U32 R7, RZ, RZ, R14 ;  /* 0x000000ffff077224 */ /* 0x000fd000078e000e */
[----:B------:R-:W-:Y:S05]  /*daa0*/  WARPSYNC.COLLECTIVE R15, `(.L_x_324) ;  /* 0x000000000f087348 */ /* 0x000fea0003c00000 */
[----:B------:R0:W1:Y:S02]  /*dab0*/  SHFL.IDX P6, R14, R13, R12, R11 ;  /* 0x0000000c0d0e7389 */ /* 0x00006400000c000b */
[----:B01----:R-:W-:Y:S01]  /*dac0*/  ENDCOLLECTIVE ;  /* 0x000000000000791b */ /* 0x003fe20003800000 */
.L_x_324:
[----:B------:R-:W-:-:S05]  /*dad0*/  @!P2 LEA R7, P4, R10, R7, 0x1 ;  /* 0x000000070a07a211 */ /* 0x000fca00078808ff */
[----:B------:R-:W-:-:S05]  /*dae0*/  @!P2 IMAD.X R6, RZ, RZ, R6, P4 ;  /* 0x000000ffff06a224 */ /* 0x000fca00020e0606 */
[----:B------:R-:W-:Y:S01]  /*daf0*/  @!P2 LOP3.LUT R7, R7, R6, RZ, 0x3c, !PT ;  /* 0x000000060707a212 */ /* 0x000fe200078e3cff */
[----:B------:R-:W-:-:S03]  /*db00*/  IMAD.MOV.U32 R13, RZ, RZ, R0 ;  /* 0x000000ffff0d7224 */ /* 0x000fc600078e0000 */
[----:B------:R-:W-:-:S04]  /*db10*/  @!P2 LOP3.LUT R6, R7, R6, RZ, 0x3c, !PT ;  /* 0x000000060706a212 */ /* 0x000fc800078e3cff */
[----:B------:R-:W-:-:S05]  /*db20*/  @!P2 LOP3.LUT R7, R7, R6, RZ, 0x3c, !PT ;  /* 0x000000060707a212 */ /* 0x000fca00078e3cff */
[----:B------:R-:W-:Y:S01]  /*db30*/  @!PT LDS RZ, [RZ] ;  /* 0x00000000fffff984 */ /* 0x000fe20000000800 */
[----:B------:R-:W-:Y:S01]  /*db40*/  @!PT LDS RZ, [RZ] ;  /* 0x00000000fffff984 */ /* 0x000fe20000000800 */
[----:B------:R-:W-:Y:S01]  /*db50*/  @!PT LDS RZ, [RZ] ;  /* 0x00000000fffff984 */ /* 0x000fe20000000800 */
[----:B------:R-:W-:Y:S04]  /*db60*/  @!P2 LDGSTS.E.BYPASS.LTC128B.128 [R9+0x10400], desc[UR60][R6.64], !P3 ;  /* 0x104000000609afae */ /* 0x000fe8000d901d7c */
[----:B------:R-:W-:Y:S04]  /*db70*/  @!P2 LDGSTS.E.BYPASS.LTC128B.128 [R9+0x14400], desc[UR60][R6.64+0x80], !P0 ;  /* 0x144000800609afae */ /* 0x000fe8000c101d7c */
[----:B------:R0:W-:Y:S01]  /*db80*/  @!P2 LDGSTS.E.BYPASS.LTC128B.128 [R9+0x18400], desc[UR60][R6.64+0x100], !P1 ;  /* 0x184001000609afae */ /* 0x0001e2000c901d7c */
[----:B------:R-:W-:Y:S01]  /*db90*/  ISETP.GE.AND P2, PT, R5, R3, PT ;  /* 0x000000030500720c */ /* 0x000fe20003f46270 */
[----:B------:R-:W-:-:S02]  /*dba0*/  VIADD R5, R4, 0x20 ;  /* 0x0000002004057836 */ /* 0x000fc40000000000 */
[----:B0-----:R-:W-:-:S10]  /*dbb0*/  IMAD.MOV.U32 R6, RZ, RZ, R14 ;  /* 0x000000ffff067224 */ /* 0x001fd400078e000e */
[----:B------:R-:W-:Y:S05]  /*dbc0*/  WARPSYNC.COLLECTIVE R15, `(.L_x_325) ;  /* 0x000000000f087348 */ /* 0x000fea0003c00000 */
[----:B------:R0:W1:Y:S02]  /*dbd0*/  SHFL.IDX P6, R14, R13, R12, R11 ;  /* 0x0000000c0d0e7389 */ /* 0x00006400000c000b */
[----:B01----:R-:W-:Y:S01]  /*dbe0*/  ENDCOLLECTIVE ;  /* 0x000000000000791b */ /* 0x003fe20003800000 */
.L_x_325:
[----:B------:R-:W-:Y:S02]  /*dbf0*/  IMAD.MOV.U32 R13, RZ, RZ, R2 ;  /* 0x000000ffff0d7224 */ /* 0x000fe400078e0002 */
[----:B------:R-:W-:Y:S02]  /*dc00*/  IMAD.MOV.U32 R12, RZ, RZ, 0x2 ;  /* 0x00000002ff0c7424 */ /* 0x000fe400078e00ff */
[----:B------:R-:W-:-:S07]  /*dc10*/  IMAD.MOV.U32 R7, RZ, RZ, R14 ;  /* 0x000000ffff077224 */ /* 0x000fce00078e000e */
[----:B------:R-:W-:Y:S05]  /*dc20*/  WARPSYNC.COLLECTIVE R15, `(.L_x_326) ;  /* 0x000000000f087348 */ /* 0x000fea0003c00000 */
[----:B------:R0:W1:Y:S02]  /*dc30*/  SHFL.IDX P6, R14, R13, R12, R11 ;  /* 0x0000000c0d0e7389 */ /* 0x00006400000c000b */
[----:B01----:R-:W-:Y:S01]  /*dc40*/  ENDCOLLECTIVE ;  /* 0x000000000000791b */ /* 0x003fe20003800000 */
.L_x_326:
        /* <DEDUP_REMOVED lines=18> */
.L_x_327:
[----:B------:R-:W-:Y:S02]  /*dd70*/  IMAD.MOV.U32 R13, RZ, RZ, R2 ;  /* 0x000000ffff0d7224 */ /* 0x000fe400078e0002 */
[----:B------:R-:W-:Y:S02]  /*dd80*/  IMAD.MOV.U32 R12, RZ, RZ, 0x3 ;  /* 0x00000003ff0c7424 */ /* 0x000fe400078e00ff */
[----:B------:R-:W-:-:S07]  /*dd90*/  IMAD.MOV.U32 R7, RZ, RZ, R14 ;  /* 0x000000ffff077224 */ /* 0x000fce00078e000e */
[----:B------:R-:W-:Y:S05]  /*dda0*/  WARPSYNC.COLLECTIVE R15, `(.L_x_328) ;  /* 0x000000000f087348 */ /* 0x000fea0003c00000 */
[----:B------:R0:W1:Y:S02]  /*ddb0*/  SHFL.IDX P6, R14, R13, R12, R11 ;  /* 0x0000000c0d0e7389 */ /* 0x00006400000c000b */
[----:B01----:R-:W-:Y:S01]  /*ddc0*/  ENDCOLLECTIVE ;  /* 0x000000000000791b */ /* 0x003fe20003800000 */
.L_x_328:
        /* <DEDUP_REMOVED lines=18> */
.L_x_329:
[----:B------:R-:W-:Y:S02]  /*def0*/  IMAD.MOV.U32 R13, RZ, RZ, R2 ;  /* 0x000000ffff0d7224 */ /* 0x000fe400078e0002 */
[----:B------:R-:W-:Y:S02]  /*df00*/  IMAD.MOV.U32 R12, RZ, RZ, 0x4 ;  /* 0x00000004ff0c7424 */ /* 0x000fe400078e00ff */
[----:B------:R-:W-:-:S07]  /*df10*/  IMAD.MOV.U32 R7, RZ, RZ, R14 ;  /* 0x000000ffff077224 */ /* 0x000fce00078e000e */
[----:B------:R-:W-:Y:S05]  /*df20*/  WARPSYNC.COLLECTIVE R15, `(.L_x_330) ;  /* 0x000000000f087348 */ /* 0x000fea0003c00000 */
[----:B------:R0:W1:Y:S02]  /*df30*/  SHFL.IDX P6, R14, R13, R12, R11 ;  /* 0x0000000c0d0e7389 */ /* 0x00006400000c000b */
[----:B01----:R-:W-:Y:S01]  /*df40*/  ENDCOLLECTIVE ;  /* 0x000000000000791b */ /* 0x003fe20003800000 */
.L_x_330:
        /* <DEDUP_REMOVED lines=18> */
.L_x_331:
[----:B------:R-:W-:Y:S02]  /*e070*/  IMAD.MOV.U32 R13, RZ, RZ, R2 ;  /* 0x000000ffff0d7224 */ /* 0x000fe400078e0002 */
[----:B------:R-:W-:Y:S02]  /*e080*/  IMAD.MOV.U32 R12, RZ, RZ, 0x5 ;  /* 0x00000005ff0c7424 */ /* 0x000fe400078e00ff */
[----:B------:R-:W-:-:S07]  /*e090*/  IMAD.MOV.U32 R7, RZ, RZ, R14 ;  /* 0x000000ffff077224 */ /* 0x000fce00078e000e */
[----:B------:R-:W-:Y:S05]  /*e0a0*/  WARPSYNC.COLLECTIVE R15, `(.L_x_332) ;  /* 0x000000000f087348 */ /* 0x000fea0003c00000 */
[----:B------:R0:W1:Y:S02]  /*e0b0*/  SHFL.IDX P6, R14, R13, R12, R11 ;  /* 0x0000000c0d0e7389 */ /* 0x00006400000c000b */
[----:B01----:R-:W-:Y:S01]  /*e0c0*/  ENDCOLLECTIVE ;  /* 0x000000000000791b */ /* 0x003fe20003800000 */
.L_x_332:
        /* <DEDUP_REMOVED lines=18> */
.L_x_333:
[----:B------:R-:W-:Y:S02]  /*e1f0*/  IMAD.MOV.U32 R13, RZ, RZ, R2 ;  /* 0x000000ffff0d7224 */ /* 0x000fe400078e0002 */
[----:B------:R-:W-:Y:S02]  /*e200*/  IMAD.MOV.U32 R12, RZ, RZ, 0x6 ;  /* 0x00000006ff0c7424 */ /* 0x000fe400078e00ff */
[----:B------:R-:W-:-:S07]  /*e210*/  IMAD.MOV.U32 R7, RZ, RZ, R14 ;  /* 0x000000ffff077224 */ /* 0x000fce00078e000e */
[----:B------:R-:W-:Y:S05]  /*e220*/  WARPSYNC.COLLECTIVE R15, `(.L_x_334) ;  /* 0x000000000f087348 */ /* 0x000fea0003c00000 */
[----:B------:R0:W1:Y:S02]  /*e230*/  SHFL.IDX P6, R14, R13, R12, R11 ;  /* 0x0000000c0d0e7389 */ /* 0x00006400000c000b */
[----:B01----:R-:W-:Y:S01]  /*e240*/  ENDCOLLECTIVE ;  /* 0x000000000000791b */ /* 0x003fe20003800000 */
.L_x_334:
        /* <DEDUP_REMOVED lines=13> */
[----:B0-----:R-:W-:-:S12]  /*e320*/  IMAD.MOV.U32 R6, RZ, RZ, R14 ;  /* 0x000000ffff067224 */ /* 0x001fd800078e000e */
[----:B------:R-:W-:Y:S05]  /*e330*/  WARPSYNC.COLLECTIVE R15, `(.L_x_335) ;  /* 0x000000000f087348 */ /* 0x000fea0003c00000 */
[----:B------:R0:W1:Y:S02]  /*e340*/  SHFL.IDX P6, R14, R13, R12, R11 ;  /* 0x0000000c0d0e7389 */ /* 0x00006400000c000b */
[----:B01----:R-:W-:Y:S01]  /*e350*/  ENDCOLLECTIVE ;  /* 0x000000000000791b */ /* 0x003fe20003800000 */
.L_x_335:
[----:B------:R-:W-:Y:S02]  /*e360*/  IMAD.MOV.U32 R13, RZ, RZ, R2 ;  /* 0x000000ffff0d7224 */ /* 0x000fe400078e0002 */
[----:B------:R-:W-:Y:S02]  /*e370*/  IMAD.MOV.U32 R12, RZ, RZ, 0x7 ;  /* 0x00000007ff0c7424 */ /* 0x000fe400078e00ff */
[----:B------:R-:W-:-:S07]  /*e380*/  IMAD.MOV.U32 R7, RZ, RZ, R14 ;  /* 0x000000ffff077224 */ /* 0x000fce00078e000e */
[----:B------:R-:W-:Y:S05]  /*e390*/  WARPSYNC.COLLECTIVE R15, `(.L_x_336) ;  /* 0x000000000f087348 */ /* 0x000fea0003c00000 */
[----:B------:R0:W1:Y:S02]  /*e3a0*/  SHFL.IDX P6, R14, R13, R12, R11 ;  /* 0x0000000c0d0e7389 */ /* 0x00006400000c000b */
[----:B01----:R-:W-:Y:S01]  /*e3b0*/  ENDCOLLECTIVE ;  /* 0x000000000000791b */ /* 0x003fe20003800000 */
.L_x_336:
[----:B------:R-:W-:-:S05]  /*e3c0*/  @!P2 LEA R7, P4, R10, R7, 0x1 ;  /* 0x000000070a07a211 */ /* 0x000fca00078808ff */
[----:B------:R-:W-:-:S05]  /*e3d0*/  @!P2 IMAD.X R6, RZ, RZ, R6, P4 ;  /* 0x000000ffff06a224 */ /* 0x000fca00020e0606 */
[----:B------:R-:W-:Y:S01]  /*e3e0*/  @!P2 LOP3.LUT R7, R7, R6, RZ, 0x3c, !PT ;  /* 0x000000060707a212 */ /* 0x000fe200078e3cff */
[----:B------:R-:W-:-:S03]  /*e3f0*/  IMAD.MOV.U32 R13, RZ, RZ, R0 ;  /* 0x000000ffff0d7224 */ /* 0x000fc600078e0000 */
[----:B------:R-:W-:-:S04]  /*e400*/  @!P2 LOP3.LUT R6, R7, R6, RZ, 0x3c, !PT ;  /* 0x000000060706a212 */ /* 0x000fc800078e3cff */
[----:B------:R-:W-:Y:S01]  /*e410*/  @!P2 LOP3.LUT R7, R7, R6, RZ, 0x3c, !PT ;  /* 0x000000060707a212 */ /* 0x000fe200078e3cff */
[----:B------:R-:W-:-:S07]  /*e420*/  IMAD.MOV.U32 R5, RZ, RZ, R14 ;  /* 0x000000ffff057224 */ /* 0x000fce00078e000e */
[----:B------:R-:W-:Y:S05]  /*e430*/  WARPSYNC.COLLECTIVE R15, `(.L_x_337) ;  /* 0x000000000f087348 */ /* 0x000fea0003c00000 */
[----:B------:R0:W1:Y:S02]  /*e440*/  SHFL.IDX P6, R14, R13, R12, R11 ;  /* 0x0000000c0d0e7389 */ /* 0x00006400000c000b */
[----:B01----:R-:W-:Y:S01]  /*e450*/  ENDCOLLECTIVE ;  /* 0x000000000000791b */ /* 0x003fe20003800000 */
.L_x_337:
[----:B------:R-:W-:Y:S01]  /*e460*/  @!PT LDS RZ, [RZ] ;  /* 0x00000000fffff984 */ /* 0x000fe20000000800 */
[----:B------:R-:W-:Y:S01]  /*e470*/  @!PT LDS RZ, [RZ] ;  /* 0x00000000fffff984 */ /* 0x000fe20000000800 */
[----:B------:R-:W-:Y:S01]  /*e480*/  @!PT LDS RZ, [RZ] ;  /* 0x00000000fffff984 */ /* 0x000fe20000000800 */
[----:B------:R0:W-:Y:S04]  /*e490*/  @!P2 LDGSTS.E.BYPASS.LTC128B.128 [R9+0x13400], desc[UR60][R6.64], !P3 ;  /* 0x134000000609afae */ /* 0x0001e8000d901d7c */
[----:B------:R0:W-:Y:S04]  /*e4a0*/  @!P2 LDGSTS.E.BYPASS.LTC128B.128 [R9+0x17400], desc[UR60][R6.64+0x80], !P0 ;  /* 0x174000800609afae */ /* 0x0001e8000c101d7c */
[----:B------:R0:W-:Y:S01]  /*e4b0*/  @!P2 LDGSTS.E.BYPASS.LTC128B.128 [R9+0x1b400], desc[UR60][R6.64+0x100], !P1 ;  /* 0x1b4001000609afae */ /* 0x0001e2000c901d7c */
[----:B------:R-:W-:Y:S01]  /*e4c0*/  IMAD.MOV.U32 R0, RZ, RZ, R14 ;  /* 0x000000ffff007224 */ /* 0x000fe200078e000e */
[----:B------:R-:W-:Y:S06]  /*e4d0*/  BRA `(.L_x_338) ;  /* 0xffffffc000a87947 */ /* 0x000fec000383ffff */
.L_x_233:
[----:B--2---:R-:W-:-:S04]  /*e4e0*/  IMAD.U32 R3, RZ, RZ, UR36 ;  /* 0x00000024ff037e24 */ /* 0x004fc8000f8e00ff */
[----:B------:R2:W3:Y:S03]  /*e4f0*/  SYNCS.PHASECHK.TRANS64.TRYWAIT P0, [R3+URZ+0x34820], R0 ;  /* 0x03482000030075a7 */ /* 0x0004e6000800017f */
[----:B---3--:R-:W-:Y:S05]  /*e500*/  @!P0 NANOSLEEP.SYNCS 0x989680 ;  /* 0x009896800000895d */ /* 0x008fea0003900000 */
[----:B------:R-:W3:Y:S02]  /*e510*/  @!P0 SYNCS.PHASECHK.TRANS64 P0, [R3+URZ+0x34820], R0 ;  /* 0x03482000030085a7 */ /* 0x000ee4000800007f */
[----:B---3--:R-:W-:Y:S05]  /*e520*/  @!P0 BRA `(.L_x_233) ;  /* 0xfffffffc00ec8947 */ /* 0x008fea000383ffff */
[----:B------:R-:W-:Y:S05]  /*e530*/  BRA `(.L_x_339) ;  /* 0xffffffc000f87947 */ /* 0x000fea000383ffff */
.L_x_240:
[----:B-1----:R1:W2:Y:S02]  /*e540*/  SYNCS.PHASECHK.TRANS64.TRYWAIT P0, [R3+URZ+0x34840], R2 ;  /* 0x03484002030075a7 */ /* 0x0022a4000800017f */
[----:B--2---:R-:W-:Y:S05]  /*e550*/  @!P0 NANOSLEEP.SYNCS 0x989680 ;  /* 0x009896800000895d */ /* 0x004fea0003900000 */
[----:B------:R-:W2:Y:S02]  /*e560*/  @!P0 SYNCS.PHASECHK.TRANS64 P0, [R3+URZ+0x34840], R2 ;  /* 0x03484002030085a7 */ /* 0x000ea4000800007f */
[----:B--2---:R-:W-:Y:S05]  /*e570*/  @!P0 BRA `(.L_x_240) ;  /* 0xfffffffc00f08947 */ /* 0x004fea000383ffff */
[----:B------:R-:W-:Y:S05]  /*e580*/  BRA `(.L_x_340) ;  /* 0xffffffc400a47947 */ /* 0x000fea000383ffff */
.L_x_248:
[----:B0-----:R0:W1:Y:S02]  /*e590*/  SYNCS.PHASECHK.TRANS64.TRYWAIT P0, [R2+URZ+0x34860], R3 ;  /* 0x03486003020075a7 */ /* 0x001064000800017f */
[----:B-1----:R-:W-:Y:S05]  /*e5a0*/  @!P0 NANOSLEEP.SYNCS 0x989680 ;  /* 0x009896800000895d */ /* 0x002fea0003900000 */
[----:B------:R-:W1:Y:S02]  /*e5b0*/  @!P0 SYNCS.PHASECHK.TRANS64 P0, [R2+URZ+0x34860], R3 ;  /* 0x03486003020085a7 */ /* 0x000e64000800007f */
[----:B-1----:R-:W-:Y:S05]  /*e5c0*/  @!P0 BRA `(.L_x_248) ;  /* 0xfffffffc00f08947 */ /* 0x002fea000383ffff */
[----:B------:R-:W-:Y:S05]  /*e5d0*/  BRA `(.L_x_341) ;  /* 0xffffffc800e07947 */ /* 0x000fea000383ffff */
.L_x_259:
[----:B-1----:R1:W2:Y:S02]  /*e5e0*/  SYNCS.PHASECHK.TRANS64.TRYWAIT P0, [R3+URZ+0x34840], R2 ;  /* 0x03484002030075a7 */ /* 0x0022a4000800017f */
[----:B--2---:R-:W-:Y:S05]  /*e5f0*/  @!P0 NANOSLEEP.SYNCS 0x989680 ;  /* 0x009896800000895d */ /* 0x004fea0003900000 */
[----:B------:R-:W2:Y:S02]  /*e600*/  @!P0 SYNCS.PHASECHK.TRANS64 P0, [R3+URZ+0x34840], R2 ;  /* 0x03484002030085a7 */ /* 0x000ea4000800007f */
[----:B--2---:R-:W-:Y:S05]  /*e610*/  @!P0 BRA `(.L_x_259) ;  /* 0xfffffffc00f08947 */ /* 0x004fea000383ffff */
[----:B------:R-:W-:Y:S05]  /*e620*/  BRA `(.L_x_342) ;  /* 0xffffffd0007c7947 */ /* 0x000fea000383ffff */
.L_x_267:
[----:B0-----:R0:W1:Y:S02]  /*e630*/  SYNCS.PHASECHK.TRANS64.TRYWAIT P0, [R2+URZ+0x34860], R3 ;  /* 0x03486003020075a7 */ /* 0x001064000800017f */
[----:B-1----:R-:W-:Y:S05]  /*e640*/  @!P0 NANOSLEEP.SYNCS 0x989680 ;  /* 0x009896800000895d */ /* 0x002fea0003900000 */
[----:B------:R-:W1:Y:S02]  /*e650*/  @!P0 SYNCS.PHASECHK.TRANS64 P0, [R2+URZ+0x34860], R3 ;  /* 0x03486003020085a7 */ /* 0x000e64000800007f */
[----:B-1----:R-:W-:Y:S05]  /*e660*/  @!P0 BRA `(.L_x_267) ;  /* 0xfffffffc00f08947 */ /* 0x002fea000383ffff */
[----:B------:R-:W-:Y:S05]  /*e670*/  BRA `(.L_x_343) ;  /* 0xffffffd400b87947 */ /* 0x000fea000383ffff */
.L_x_277:
[----:B--2---:R2:W3:Y:S02]  /*e680*/  SYNCS.PHASECHK.TRANS64.TRYWAIT P0, [R3+URZ+0x34840], R2 ;  /* 0x03484002030075a7 */ /* 0x0044e4000800017f */
[----:B---3--:R-:W-:Y:S05]  /*e690*/  @!P0 NANOSLEEP.SYNCS 0x989680 ;  /* 0x009896800000895d */ /* 0x008fea0003900000 */
[----:B------:R-:W3:Y:S02]  /*e6a0*/  @!P0 SYNCS.PHASECHK.TRANS64 P0, [R3+URZ+0x34840], R2 ;  /* 0x03484002030085a7 */ /* 0x000ee4000800007f */
[----:B---3--:R-:W-:Y:S05]  /*e6b0*/  @!P0 BRA `(.L_x_277) ;  /* 0xfffffffc00f08947 */ /* 0x008fea000383ffff */
[----:B------:R-:W-:Y:S05]  /*e6c0*/  BRA `(.L_x_344) ;  /* 0xffffffdc002c7947 */ /* 0x000fea000383ffff */
.L_x_285:
[----:B0-----:R0:W1:Y:S02]  /*e6d0*/  SYNCS.PHASECHK.TRANS64.TRYWAIT P0, [R2+URZ+0x34860], R5 ;  /* 0x03486005020075a7 */ /* 0x001064000800017f */
[----:B-1----:R-:W-:Y:S05]  /*e6e0*/  @!P0 NANOSLEEP.SYNCS 0x989680 ;  /* 0x009896800000895d */ /* 0x002fea0003900000 */
[----:B------:R-:W1:Y:S02]  /*e6f0*/  @!P0 SYNCS.PHASECHK.TRANS64 P0, [R2+URZ+0x34860], R5 ;  /* 0x03486005020085a7 */ /* 0x000e64000800007f */
[----:B-1----:R-:W-:Y:S05]  /*e700*/  @!P0 BRA `(.L_x_285) ;  /* 0xfffffffc00f08947 */ /* 0x002fea000383ffff */
[----:B------:R-:W-:Y:S05]  /*e710*/  BRA `(.L_x_345) ;  /* 0xffffffe000647947 */ /* 0x000fea000383ffff */
.L_x_295:
[----:B--2---:R2:W3:Y:S02]  /*e720*/  SYNCS.PHASECHK.TRANS64.TRYWAIT P0, [R0+URZ+0x34860], R3 ;  /* 0x03486003000075a7 */ /* 0x0044e4000800017f */
[----:B---3--:R-:W-:Y:S05]  /*e730*/  @!P0 NANOSLEEP.SYNCS 0x989680 ;  /* 0x009896800000895d */ /* 0x008fea0003900000 */
[----:B------:R-:W3:Y:S02]  /*e740*/  @!P0 SYNCS.PHASECHK.TRANS64 P0, [R0+URZ+0x34860], R3 ;  /* 0x03486003000085a7 */ /* 0x000ee4000800007f */
[----:B---3--:R-:W-:Y:S05]  /*e750*/  @!P0 BRA `(.L_x_295) ;  /* 0xfffffffc00f08947 */ /* 0x008fea000383ffff */
[----:B------:R-:W-:Y:S05]  /*e760*/  BRA `(.L_x_346) ;  /* 0xffffffe400787947 */ /* 0x000fea000383ffff */
.L_x_303:
[----:B-1----:R1:W2:Y:S02]  /*e770*/  SYNCS.PHASECHK.TRANS64.TRYWAIT P0, [R0+URZ+0x34820], R3 ;  /* 0x03482003000075a7 */ /* 0x0022a4000800017f */
[----:B--2---:R-:W-:Y:S05]  /*e780*/  @!P0 NANOSLEEP.SYNCS 0x989680 ;  /* 0x009896800000895d */ /* 0x004fea0003900000 */
[----:B------:R-:W2:Y:S02]  /*e790*/  @!P0 SYNCS.PHASECHK.TRANS64 P0, [R0+URZ+0x34820], R3 ;  /* 0x03482003000085a7 */ /* 0x000ea4000800007f */
[----:B--2---:R-:W-:Y:S05]  /*e7a0*/  @!P0 BRA `(.L_x_303) ;  /* 0xfffffffc00f08947 */ /* 0x004fea000383ffff */
[----:B------:R-:W-:Y:S05]  /*e7b0*/  BRA `(.L_x_347) ;  /* 0xffffffe800bc7947 */ /* 0x000fea000383ffff */
.L_x_304:
[----:B------:R-:W2:Y:S01]  /*e7c0*/  S2R R2, SR_TID.X ;  /* 0x0000000000027919 */ /* 0x000ea20000002100 */
[----:B------:R-:W-:Y:S01]  /*e7d0*/  BSSY B0, `(.L_x_348) ;  /* 0x000000a000007945 */ /* 0x000fe20003800000 */
[----:B------:R-:W-:Y:S02]  /*e7e0*/  IMAD.MOV.U32 R12, RZ, RZ, RZ ;  /* 0x000000ffff0c7224 */ /* 0x000fe400078e00ff */
[----:B------:R-:W-:Y:S02]  /*e7f0*/  IMAD.MOV.U32 R11, RZ, RZ, 0x1f ;  /* 0x0000001fff0b7424 */ /* 0x000fe400078e00ff */
[----:B------:R-:W-:Y:S01]  /*e800*/  IMAD.MOV.U32 R15, RZ, RZ, -0x1 ;  /* 0xffffffffff0f7424 */ /* 0x000fe200078e00ff */
[----:B--2---:R-:W-:-:S04]  /*e810*/  SHF.R.U32.HI R2, RZ, 0x5, R2 ;  /* 0x00000005ff027819 */ /* 0x004fc80000011602 */
[----:B------:R-:W-:-:S05]  /*e820*/  LOP3.LUT R2, R2, 0x3, RZ, 0xc0, !PT ;  /* 0x0000000302027812 */ /* 0x000fca00078ec0ff */
[----:B------:R-:W-:-:S07]  /*e830*/  IMAD.MOV.U32 R13, RZ, RZ, R2 ;  /* 0x000000ffff0d7224 */ /* 0x000fce00078e0002 */
[----:B01----:R-:W-:Y:S05]  /*e840*/  WARPSYNC.COLLECTIVE R15, `(.L_x_349) ;  /* 0x000000000f087348 */ /* 0x003fea0003c00000 */
[----:B------:R2:W3:Y:S02]  /*e850*/  SHFL.IDX P6, R14, R13, R12, R11 ;  /* 0x0000000c0d0e7389 */ /* 0x0004e400000c000b */
[----:B0123--:R-:W-:Y:S01]  /*e860*/  ENDCOLLECTIVE ;  /* 0x000000000000791b */ /* 0x00ffe20003800000 */
.L_x_349:
[----:B------:R-:W-:Y:S05]  /*e870*/  BSYNC B0 ;  /* 0x0000000000007941 */ /* 0x000fea0003800000 */
.L_x_348:
[----:B------:R-:W-:Y:S05]  /*e880*/  BRA `(.L_x_350) ;  /* 0xffffffe800a47947 */ /* 0x000fea000383ffff */
.L_x_307:
[----:B------:R-:W-:Y:S01]  /*e890*/  BSSY B1, `(.L_x_351) ;  /* 0x0000006000017945 */ /* 0x000fe20003800000 */
[----:B------:R-:W-:-:S07]  /*e8a0*/  IMAD.MOV.U32 R15, RZ, RZ, -0x1 ;  /* 0xffffffffff0f7424 */ /* 0x000fce00078e00ff */
[----:B012---:R-:W-:Y:S05]  /*e8b0*/  WARPSYNC.COLLECTIVE R15, `(.L_x_352) ;  /* 0x000000000f0c7348 */ /* 0x007fea0003c00000 */
[----:B------:R-:W-:Y:S02]  /*e8c0*/  ELECT P6, UR62, PT ;  /* 0x00000000003e782f */ /* 0x000fe400038c0000 */
[----:B------:R-:W-:Y:S01]  /*e8d0*/  MOV R14, UR62 ;  /* 0x0000003e000e7c02 */ /* 0x000fe20008000f00 */
[----:B012---:R-:W-:Y:S10]  /*e8e0*/  ENDCOLLECTIVE ;  /* 0x000000000000791b */ /* 0x007ff40003800000 */
.L_x_352:
[----:B------:R-:W-:Y:S05]  /*e8f0*/  BSYNC B1 ;  /* 0x0000000000017941 */ /* 0x000fea0003800000 */
.L_x_351:
[----:B------:R-:W-:Y:S05]  /*e900*/  BRA `(.L_x_353) ;  /* 0xffffffe8009c7947 */ /* 0x000fea000383ffff */
.L_x_309:
[----:B0-----:R0:W1:Y:S02]  /*e910*/  SYNCS.PHASECHK.TRANS64.TRYWAIT P0, [R6+URZ], R5 ;  /* 0x00000005060075a7 */ /* 0x001064000800017f */
[----:B-1----:R-:W-:Y:S05]  /*e920*/  @!P0 NANOSLEEP.SYNCS 0x989680 ;  /* 0x009896800000895d */ /* 0x002fea0003900000 */
[----:B------:R-:W1:Y:S02]  /*e930*/  @!P0 SYNCS.PHASECHK.TRANS64 P0, [R6+URZ], R5 ;  /* 0x00000005060085a7 */ /* 0x000e64000800007f */
[----:B-1----:R-:W-:Y:S05]  /*e940*/  @!P0 BRA `(.L_x_309) ;  /* 0xfffffffc00f08947 */ /* 0x002fea000383ffff */
[----:B------:R-:W-:Y:S05]  /*e950*/  BRA `(.L_x_354) ;  /* 0xffffffe800dc7947 */ /* 0x000fea000383ffff */
.L_x_310:
[----:B-1----:R1:W2:Y:S02]  /*e960*/  SYNCS.PHASECHK.TRANS64.TRYWAIT P0, [R7+URZ], R2 ;  /* 0x00000002070075a7 */ /* 0x0022a4000800017f */
[----:B--2---:R-:W-:Y:S05]  /*e970*/  @!P0 NANOSLEEP.SYNCS 0x989680 ;  /* 0x009896800000895d */ /* 0x004fea0003900000 */
[----:B------:R-:W2:Y:S02]  /*e980*/  @!P0 SYNCS.PHASECHK.TRANS64 P0, [R7+URZ], R2 ;  /* 0x00000002070085a7 */ /* 0x000ea4000800007f */
[----:B--2---:R-:W-:Y:S05]  /*e990*/  @!P0 BRA `(.L_x_310) ;  /* 0xfffffffc00f08947 */ /* 0x004fea000383ffff */
[----:B------:R-:W-:Y:S05]  /*e9a0*/  BRA `(.L_x_355) ;  /* 0xffffffe800d07947 */ /* 0x000fea000383ffff */
.L_x_312:
[----:B--2---:R2:W3:Y:S02]  /*e9b0*/  SYNCS.PHASECHK.TRANS64.TRYWAIT P0, [R4+URZ], R5 ;  /* 0x00000005040075a7 */ /* 0x0044e4000800017f */
[----:B---3--:R-:W-:Y:S05]  /*e9c0*/  @!P0 NANOSLEEP.SYNCS 0x989680 ;  /* 0x009896800000895d */ /* 0x008fea0003900000 */
[----:B------:R-:W3:Y:S02]  /*e9d0*/  @!P0 SYNCS.PHASECHK.TRANS64 P0, [R4+URZ], R5 ;  /* 0x00000005040085a7 */ /* 0x000ee4000800007f */
[----:B---3--:R-:W-:Y:S05]  /*e9e0*/  @!P0 BRA `(.L_x_312) ;  /* 0xfffffffc00f08947 */ /* 0x008fea000383ffff */
[----:B------:R-:W-:Y:S05]  /*e9f0*/  BRA `(.L_x_356) ;  /* 0xffffffe800d47947 */ /* 0x000fea000383ffff */
.L_x_357:
        /* <DEDUP_REMOVED lines=16> */
.L_x_15275:


//--------------------- .text._ZN7cutlass13device_kernelIN5flash11enable_sm90INS1_16FlashAttnFwdSm90INS1_25CollectiveMainloopFwdSm90ILi2EN4cute5tupleIJNS5_1CILi1EEES8_S8_EEENS6_IJNS7_ILi128EEESA_NS7_ILi192EEEEEELi128ENS_6half_tEfNS_4arch4Sm90ELb0ELb0ELb1ELb1ELb0ELb0ELb0ELb1ELb1ELb1ELb0ELb0EEENS1_21CollectiveEpilogueFwdINS6_IJSA_SA_SA_EEES9_SD_SF_Li256ELb1ELb1ELb0ELb0EEENS1_36VarlenDynamicPersistentTileSchedulerILi128ELi128ELi256ELi128ELb0ELb1ELb1ELb0ELb1ELb1EEEEEEEEEvNT_6ParamsE --------------------------
	.section	.text._ZN7cutlass13device_kernelIN5flash11enable_sm90INS1_16FlashAttnFwdSm90INS1_25CollectiveMainloopFwdSm90ILi2EN4cute5tupleIJNS5_1CILi1EEES8_S8_EEENS6_IJNS7_ILi128EEESA_NS7_ILi192EEEEEELi128ENS_6half_tEfNS_4arch4Sm90ELb0ELb0ELb1ELb1ELb0ELb0ELb0ELb1ELb1ELb1ELb0ELb0EEENS1_21CollectiveEpilogueFwdINS6_IJSA_SA_SA_EEES9_SD_SF_Li256ELb1ELb1ELb0ELb0EEENS1_36VarlenDynamicPersistentTileSchedulerILi128ELi128ELi256ELi128ELb0ELb1ELb1ELb0ELb1ELb1EEEEEEEEEvNT_6ParamsE,"ax",@progbits
	.align	128
.text._ZN7cutlass13device_kernelIN5flash11enable_sm90INS1_16FlashAttnFwdSm90INS1_25CollectiveMainloopFwdSm90ILi2EN4cute5tupleIJNS5_1CILi1EEES8_S8_EEENS6_IJNS7_ILi128EEESA_NS7_ILi192EEEEEELi128ENS_6half_tEfNS_4arch4Sm90ELb0ELb0ELb1ELb1ELb0ELb0ELb0ELb1ELb1ELb1ELb0ELb0EEENS1_21CollectiveEpilogueFwdINS6_IJSA_SA_SA_EEES9_SD_SF_Li256ELb1ELb1ELb0ELb0EEENS1_36VarlenDynamicPersistentTileSchedulerILi128ELi128ELi256ELi128ELb0ELb1ELb1ELb0ELb1ELb1EEEEEEEEEvNT_6ParamsE:
        .type           _ZN7cutlass13device_kernelIN5flash11enable_sm90INS1_16FlashAttnFwdSm90INS1_25CollectiveMainloopFwdSm90ILi2EN4cute5tupleIJNS5_1CILi1EEES8_S8_EEENS6_IJNS7_ILi128EEESA_NS7_ILi192EEEEEELi128ENS_6half_tEfNS_4arch4Sm90ELb0ELb0ELb1ELb1ELb0ELb0ELb0ELb1ELb1ELb1ELb0ELb0EEENS1_21CollectiveEpilogueFwdINS6_IJSA_SA_SA_EEES9_SD_SF_Li256ELb1ELb1ELb0ELb0EEENS1_36VarlenDynamicPersistentTileSchedulerILi128ELi128ELi256ELi128ELb0ELb1ELb1ELb0ELb1ELb1EEEEEEEEEvNT_6ParamsE,@function
        .size           _ZN7cutlass13device_kernelIN5flash11enable_sm90INS1_16FlashAttnFwdSm90INS1_25CollectiveMainloopFwdSm90ILi2EN4cute5tupleIJNS5_1CILi1EEES8_S8_EEENS6_IJNS7_ILi128EEESA_NS7_ILi192EEEEEELi128ENS_6half_tEfNS_4arch4Sm90ELb0ELb0ELb1ELb1ELb0ELb0ELb0ELb1ELb1ELb1ELb0ELb0EEENS1_21CollectiveEpilogueFwdINS6_IJSA_SA_SA_EEES9_SD_SF_Li256ELb1ELb1ELb0ELb0EEENS1_36VarlenDynamicPersistentTileSchedulerILi128ELi128ELi256ELi128ELb0ELb1ELb1ELb0ELb1ELb1EEEEEEEEEvNT_6ParamsE,(.L_x_15276 - _ZN7cutlass13device_kernelIN5flash11enable_sm90INS1_16FlashAttnFwdSm90INS1_25CollectiveMainloopFwdSm90ILi2EN4cute5tupleIJNS5_1CILi1EEES8_S8_EEENS6_IJNS7_ILi128EEESA_NS7_ILi192EEEEEELi128ENS_6half_tEfNS_4arch4Sm90ELb0ELb0ELb1ELb1ELb0ELb0ELb0ELb1ELb1ELb1ELb0ELb0EEENS1_21CollectiveEpilogueFwdINS6_IJSA_SA_SA_EEES9_SD_SF_Li256ELb1ELb1ELb0ELb0EEENS1_36VarlenDynamicPersistentTileSchedulerILi128ELi128ELi256ELi128ELb0ELb1ELb1ELb0ELb1ELb1EEEEEEEEEvNT_6ParamsE)
        .other          _ZN7cutlass13device_kernelIN5flash11enable_sm90INS1_16FlashAttnFwdSm90INS1_25CollectiveMainloopFwdSm90ILi2EN4cute5tupleIJNS5_1CILi1EEES8_S8_EEENS6_IJNS7_ILi128EEESA_NS7_ILi192EEEEEELi128ENS_6half_tEfNS_4arch4Sm90ELb0ELb0ELb1ELb1ELb0ELb0ELb0ELb1ELb1ELb1ELb0ELb0EEENS1_21CollectiveEpilogueFwdINS6_IJSA_SA_SA_EEES9_SD_SF_Li256ELb1ELb1ELb0ELb0EEENS1_36VarlenDynamicPersistentTileSchedulerILi128ELi128ELi256ELi128ELb0ELb1ELb1ELb0ELb1ELb1EEEEEEEEEvNT_6ParamsE,@"STO_CUDA_ENTRY STV_DEFAULT"
_ZN7cutlass13device_kernelIN5flash11enable_sm90INS1_16FlashAttnFwdSm90INS1_25CollectiveMainloopFwdSm90ILi2EN4cute5tupleIJNS5_1CILi1EEES8_S8_EEENS6_IJNS7_ILi128EEESA_NS7_ILi192EEEEEELi128ENS_6half_tEfNS_4arch4Sm90ELb0ELb0ELb1ELb1ELb0ELb0ELb0ELb1ELb1ELb1ELb0ELb0EEENS1_21CollectiveEpilogueFwdINS6_IJSA_SA_SA_EEES9_SD_SF_Li256ELb1ELb1ELb0ELb0EEENS1_36VarlenDynamicPersistentTileSchedulerILi128ELi128ELi256ELi128ELb0ELb1ELb1ELb0ELb1ELb1EEEEEEEEEvNT_6ParamsE:
        /* <DEDUP_REMOVED lines=18> */
.L_x_359:
[----:B------:R-:W-:Y:S05]  /*0120*/  BSYNC B0 ;  /* 0x0000000000007941 */ /* 0x000fea0003800000 */
.L_x_358:
        /* <DEDUP_REMOVED lines=41> */
.L_x_360:
[----:B------:R-:W3:Y:S01]  /*03c0*/  SHFL.IDX PT, R2, R0, RZ, 0x1f ;  /* 0x00001fff00027589 */ /* 0x000ee200000e0000 */
[----:B------:R-:W-:Y:S01]  /*03d0*/  NOP ;  /* 0x0000000000007918 */ /* 0x000fe20000000000 */
[----:B---3--:R-:W-:-:S13]  /*03e0*/  ISETP.NE.AND P0, PT, R2, RZ, PT ;  /* 0x000000ff0200720c */ /* 0x008fda0003f05270 */
        /* <DEDUP_REMOVED lines=18> */
[----:B---3--:R-:W-:Y:S01]  /*0510*/  NOP ;  /* 0x0000000000007918 */ /* 0x008fe20000000000 */
.L_x_361:
[----:B------:R-:W3:Y:S01]  /*0520*/  SHFL.IDX PT, R2, R0, RZ, 0x1f ;  /* 0x00001fff00027589 */ /* 0x000ee200000e0000 */
[----:B------:R-:W-:Y:S01]  /*0530*/  NOP ;  /* 0x0000000000007918 */ /* 0x000fe20000000000 */
[----:B---3--:R-:W-:-:S13]  /*0540*/  ISETP.NE.AND P0, PT, R2, RZ, PT ;  /* 0x000000ff0200720c */ /* 0x008fda0003f05270 */
[----:B------:R-:W-:Y:S05]  /*0550*/  @P0 BRA `(.L_x_362) ;  /* 0x0000000000380947 */ /* 0x000fea0003800000 */
[----:B0-----:R-:W0:Y:S01]  /*0560*/  S2UR UR5, SR_CgaCtaId ;  /* 0x00000000000579c3 */ /* 0x001e220000008800 */
[----:B------:R-:W-:Y:S01]  /*0570*/  UMOV UR4, 0x400 ;  /* 0x0000040000047882 */ /* 0x000fe20000000000 */
[----:B------:R-:W-:Y:S01]  /*0580*/  UMOV UR7, 0x1 ;  /* 0x0000000100077882 */ /* 0x000fe20000000000 */
[----:B------:R-:W-:Y:S01]  /*0590*/  ELECT P0, URZ, PT ;  /* 0x00000000003f782f */ /* 0x000fe20003800000 */
[----:B0-----:R-:W-:Y:S02]  /*05a0*/  ULEA UR6, UR5, UR4, 0x18 ;  /* 0x0000000405067291 */ /* 0x001fe4000f8ec03f */
[----:B------:R-:W-:-:S04]  /*05b0*/  UIADD3 UR4, -UR7, 0x100000, URZ ;  /* 0x0010000007047890 */ /* 0x000fc8000fffe13f */
[----:B------:R-:W-:Y:S02]  /*05c0*/  USHF.L.U32 UR5, UR4, 0xb, URZ ;  /* 0x0000000b04057899 */ /* 0x000fe4000800063f */
[----:B------:R-:W-:Y:S01]  /*05d0*/  USHF.L.U32 UR4, UR4, 0x1, URZ ;  /* 0x0000000104047899 */ /* 0x000fe2000800063f */
[----:B------:R-:W0:Y:S11]  /*05e0*/  FENCE.VIEW.ASYNC.S ;  /* 0x00000000000073c6 */ /* 0x000e360000000000 */
[----:B0-----:R3:W0:Y:S01]  /*05f0*/  SYNCS.EXCH.64 URZ, [UR6+0x34870], UR4 ;  /* 0x03487004063f75b2 */ /* 0x0016220008000100 */
[----:B------:R3:W0:Y:S01]  /*0600*/  SYNCS.EXCH.64 URZ, [UR6+0x34880], UR4 ;  /* 0x03488004063f75b2 */ /* 0x0006220008000100 */
[----:B------:R3:W0:Y:S01]  /*0610*/  SYNCS.EXCH.64 URZ, [UR6+0x34878], UR4 ;  /* 0x03487804063f75b2 */ /* 0x0006220008000100 */
[----:B------:R3:W0:Y:S02]  /*0620*/  SYNCS.EXCH.64 URZ, [UR6+0x34888], UR4 ;  /* 0x03488804063f75b2 */ /* 0x0006240008000100 */
[----:B---3--:R-:W-:Y:S01]  /*0630*/  NOP ;  /* 0x0000000000007918 */ /* 0x008fe20000000000 */
.L_x_362:
        /* <DEDUP_REMOVED lines=22> */
.L_x_363:
        /* <DEDUP_REMOVED lines=22> */
.L_x_364:
[----:B0-----:R-:W-:Y:S01]  /*0900*/  UMOV UR4, 0x1 ;  /* 0x0000000100047882 */ /* 0x001fe20000000000 */
[----:B------:R-:W-:Y:S01]  /*0910*/  PLOP3.LUT P0, PT, PT, PT, UP0, 0x80, 0x0 ;  /* 0x000000000000781c */ /* 0x000fe20003f0f008 */
[----:B------:R-:W-:Y:S01]  /*0920*/  USEL UR4, UR4, 0x2, !UP0 ;  /* 0x0000000204047887 */ /* 0x000fe2000c000000 */
[----:B------:R-:W-:-:S05]  /*0930*/  NOP ;  /* 0x0000000000007918 */ /* 0x000fca0000000000 */
[----:B------:R-:W-:-:S05]  /*0940*/  IMAD.U32 R2, RZ, RZ, UR4 ;  /* 0x00000004ff027e24 */ /* 0x000fca000f8e00ff */
[----:B------:R0:W-:Y:S01]  /*0950*/  STL [R1+0x5c], R2 ;  /* 0x00005c0201007387 */ /* 0x0001e20000100800 */
[----:B-12-4-:R-:W-:Y:S06]  /*0960*/  BAR.SYNC.DEFER_BLOCKING 0x0 ;  /* 0x0000000000007b1d */ /* 0x016fec0000010000 */
[----:B------:R-:W-:Y:S05]  /*0970*/  @!P0 BRA `(.L_x_365) ;  /* 0x0000009400d88947 */ /* 0x000fea0003800000 */
.L_x_366:
[----:B------:R-:W-:-:S08]  /*0980*/  NOP ;  /* 0x0000000000007918 */ /* 0x000fd00000000000 */
[----:B------:R-:W1:Y:S02]  /*0990*/  USETMAXREG.TRY_ALLOC.CTAPOOL UP0, 0xf0 ;  /* 0x000000f0000079c8 */ /* 0x000e640008000600 */
[----:B-1----:R-:W-:-:S13]  /*09a0*/  PLOP3.LUT P0, PT, PT, PT, UP0, 0x80, 0x0 ;  /* 0x000000000000781c */ /* 0x002fda0003f0f008 */
[----:B------:R-:W-:Y:S05]  /*09b0*/  @!P0 BRA `(.L_x_366) ;  /* 0xfffffffc00f08947 */ /* 0x000fea000383ffff */
[----:B------:R-:W1:Y:S08]  /*09c0*/  S2UR UR5, SR_CgaCtaId ;  /* 0x00000000000579c3 */ /* 0x000e700000008800 */
[----:B------:R-:W-:Y:S06]  /*09d0*/  BAR.ARV 0x8, 0x180 ;  /* 0x0206000000007b1d */ /* 0x000fec0000002000 */
[----:B------:R-:W-:-:S02]  /*09e0*/  UMOV UR4, 0x400 ;  /* 0x0000040000047882 */ /* 0x000fc40000000000 */
[----:B------:R-:W-:Y:S01]  /*09f0*/  BAR.SYNC.DEFER_BLOCKING 0x5, 0x180 ;  /* 0x0146000000007b1d */ /* 0x000fe20000010000 */
[----:B-1----:R-:W-:-:S09]  /*0a00*/  ULEA UR4, UR5, UR4, 0x18 ;  /* 0x0000000405047291 */ /* 0x002fd2000f8ec03f */
[----:B------:R-:W1:Y:S01]  /*0a10*/  LDS.128 R44, [UR4+0x348d0] ;  /* 0x0348d004ff2c7984 */ /* 0x000e620008000c00 */
[----:B------:R-:W-:Y:S01]  /*0a20*/  ULDC UR4, c[0x0][0xc3c] ;  /* 0x00030f0000047ab9 */ /* 0x000fe20000000800 */
[----:B------:R-:W-:Y:S06]  /*0a30*/  BAR.ARV 0x4, 0x180 ;  /* 0x0106000000007b1d */ /* 0x000fec0000002000 */
[----:B-1----:R-:W-:-:S13]  /*0a40*/  ISETP.GE.AND P0, PT, R47, UR4, PT ;  /* 0x000000042f007c0c */ /* 0x002fda000bf06270 */
[----:B------:R-:W-:Y:S05]  /*0a50*/  @P0 EXIT ;  /* 0x000000000000094d */ /* 0x000fea0003800000 */
[----:B0-----:R-:W2:Y:S01]  /*0a60*/  LDL R2, [R1+0x5c] ;  /* 0x00005c0001027983 */ /* 0x001ea20000100800 */
[----:B------:R-:W-:Y:S01]  /*0a70*/  R2UR UR6, R45 ;  /* 0x000000002d0672ca */ /* 0x000fe200000e0000 */
[----:B------:R-:W-:Y:S01]  /*0a80*/  IMAD.MOV.U32 R16, RZ, RZ, RZ ;  /* 0x000000ffff107224 */ /* 0x000fe200078e00ff */
[----:B------:R-:W-:Y:S01]  /*0a90*/  R2UR UR5, R46 ;  /* 0x000000002e0572ca */ /* 0x000fe200000e0000 */
[----:B------:R-:W0:Y:S01]  /*0aa0*/  S2R R0, SR_TID.X ;  /* 0x0000000000007919 */ /* 0x000e220000002100 */
[----:B------:R-:W-:Y:S01]  /*0ab0*/  MOV R186, RZ ;  /* 0x000000ff00ba7202 */ /* 0x000fe20000000f00 */
[----:B0-----:R-:W-:-:S05]  /*0ac0*/  VIADD R196, R0, 0xffffff80 ;  /* 0xffffff8000c47836 */ /* 0x001fca0000000000 */
[----:B------:R-:W-:-:S04]  /*0ad0*/  SHF.R.S32.HI R3, RZ, 0x1f, R196 ;  /* 0x0000001fff037819 */ /* 0x000fc800000114c4 */
[CC--:B------:R-:W-:Y:S02]  /*0ae0*/  LEA.HI R5, R3.reuse, R196.reuse, RZ, 0x7 ;  /* 0x000000c403057211 */ /* 0x0c0fe400078f38ff */
[----:B------:R-:W-:Y:S02]  /*0af0*/  LEA.HI R0, R3, R196, RZ, 0x4 ;  /* 0x000000c403007211 */ /* 0x000fe400078f20ff */
[----:B------:R-:W-:Y:S02]  /*0b00*/  LOP3.LUT R187, R5, 0xffffff80, RZ, 0xc0, !PT ;  /* 0xffffff8005bb7812 */ /* 0x000fe400078ec0ff */
[----:B------:R-:W-:Y:S02]  /*0b10*/  SHF.R.S32.HI R9, RZ, 0x4, R0 ;  /* 0x00000004ff097819 */ /* 0x000fe40000011400 */
[----:B------:R-:W-:Y:S01]  /*0b20*/  LOP3.LUT R7, R0, 0x3fffff0, RZ, 0xc0, !PT ;  /* 0x03fffff000077812 */ /* 0x000fe200078ec0ff */
[----:B------:R-:W-:Y:S01]  /*0b30*/  IMAD.IADD R187, R196, 0x1, -R187 ;  /* 0x00000001c4bb7824 */ /* 0x000fe200078e0abb */
[----:B------:R-:W-:-:S02]  /*0b40*/  LEA.HI R0, R0, R9, RZ, 0x1 ;  /* 0x0000000900007211 */ /* 0x000fc400078f08ff */
[----:B------:R-:W-:Y:S01]  /*0b50*/  SHF.R.S32.HI R188, RZ, 0x7, R5 ;  /* 0x00000007ffbc7819 */ /* 0x000fe20000011405 */
[----:B------:R-:W-:Y:S01]  /*0b60*/  IMAD.IADD R7, R196, 0x1, -R7 ;  /* 0x00000001c4077824 */ /* 0x000fe200078e0a07 */
[----:B------:R-:W-:Y:S02]  /*0b70*/  SHF.R.S32.HI R4, RZ, 0x1f, R187 ;  /* 0x0000001fff047819 */ /* 0x000fe400000114bb */
[----:B------:R-:W-:Y:S02]  /*0b80*/  LOP3.LUT R0, R0, 0x1ffffffe, RZ, 0xc0, !PT ;  /* 0x1ffffffe00007812 */ /* 0x000fe400078ec0ff */
[CC--:B------:R-:W-:Y:S02]  /*0b90*/  LEA.HI R6, R4.reuse, R187.reuse, RZ, 0x2 ;  /* 0x000000bb04067211 */ /* 0x0c0fe400078f10ff */
[----:B------:R-:W-:Y:S01]  /*0ba0*/  LEA.HI R4, R4, R187, RZ, 0x5 ;  /* 0x000000bb04047211 */ /* 0x000fe200078f28ff */
[----:B------:R-:W-:Y:S01]  /*0bb0*/  IMAD.IADD R0, R9, 0x1, -R0 ;  /* 0x0000000109007824 */ /* 0x000fe200078e0a00 */
[--C-:B------:R-:W-:Y:S01]  /*0bc0*/  SHF.R.S32.HI R8, RZ, 0x2, R6.reuse ;  /* 0x00000002ff087819 */ /* 0x100fe20000011406 */
[----:B------:R-:W-:Y:S01]  /*0bd0*/  IMAD.MOV.U32 R9, RZ, RZ, -0x2 ;  /* 0xfffffffeff097424 */ /* 0x000fe200078e00ff */
[----:B------:R-:W-:-:S02]  /*0be0*/  SHF.R.S32.HI R11, RZ, 0x1f, R6 ;  /* 0x0000001fff0b7819 */ /* 0x000fc40000011406 */
[----:B------:R-:W-:Y:S02]  /*0bf0*/  LEA.HI R5, R5, R188, RZ, 0x1 ;  /* 0x000000bc05057211 */ /* 0x000fe400078f08ff */
[----:B------:R-:W-:Y:S02]  /*0c00*/  LEA.HI R11, R11, R8, RZ, 0x3 ;  /* 0x000000080b0b7211 */ /* 0x000fe400078f18ff */
[----:B------:R-:W-:Y:S02]  /*0c10*/  SHF.R.S32.HI R4, RZ, 0x5, R4 ;  /* 0x00000005ff047819 */ /* 0x000fe40000011404 */
[----:B------:R-:W-:Y:S02]  /*0c20*/  LOP3.LUT R11, R11, 0xfffffff8, RZ, 0xc0, !PT ;  /* 0xfffffff80b0b7812 */ /* 0x000fe400078ec0ff */
[----:B------:R-:W-:Y:S02]  /*0c30*/  LOP3.LUT R5, R5, 0x3fffffe, RZ, 0xc0, !PT ;  /* 0x03fffffe05057812 */ /* 0x000fe400078ec0ff */
[----:B------:R-:W-:-:S02]  /*0c40*/  IADD3 R11, R8, -R11, RZ ;  /* 0x8000000b080b7210 */ /* 0x000fc40007ffe0ff */
[----:B------:R-:W-:Y:S01]  /*0c50*/  LOP3.LUT R6, R6, 0x7ffffffc, RZ, 0xc0, !PT ;  /* 0x7ffffffc06067812 */ /* 0x000fe200078ec0ff */
[----:B------:R-:W-:Y:S02]  /*0c60*/  IMAD.IADD R5, R188, 0x1, -R5 ;  /* 0x00000001bc057824 */ /* 0x000fe400078e0a05 */
[----:B------:R-:W-:Y:S02]  /*0c70*/  IMAD R4, R4, 0x10, R11 ;  /* 0x0000001004047824 */ /* 0x000fe400078e020b */
[----:B------:R-:W-:Y:S02]  /*0c80*/  IMAD.IADD R6, R187, 0x1, -R6 ;  /* 0x00000001bb067824 */ /* 0x000fe400078e0a06 */
[----:B------:R-:W-:Y:S02]  /*0c90*/  IMAD R189, R5, 0x40, R4 ;  /* 0x0000004005bd7824 */ /* 0x000fe400078e0204 */
[----:B------:R-:W-:Y:S01]  /*0ca0*/  IMAD R190, R6, R9, 0x80 ;  /* 0x0000008006be7424 */ /* 0x000fe200078e0209 */
[----:B--2---:R-:W-:-:S02]  /*0cb0*/  R2UR UR4, R2 ;  /* 0x00000000020472ca */ /* 0x004fc400000e0000 */
[----:B------:R-:W-:-:S05]  /*0cc0*/  LEA.HI R2, R3, R196, RZ, 0x5 ;  /* 0x000000c403027211 */ /* 0x000fca00078f28ff */
[----:B------:R-:W-:-:S05]  /*0cd0*/  IMAD.SHL.U32 R2, R2, 0x20, RZ ;  /* 0x0000002002027824 */ /* 0x000fca00078e00ff */
[----:B------:R-:W-:Y:S01]  /*0ce0*/  LOP3.LUT R2, R2, 0xfffffc00, RZ, 0xc0, !PT ;  /* 0xfffffc0002027812 */ /* 0x000fe200078ec0ff */
[----:B------:R-:W-:-:S04]  /*0cf0*/  ULOP3.LUT UR4, UR4, 0x1, URZ, 0xfc, !UPT ;  /* 0x0000000104047892 */ /* 0x000fc8000f8efc3f */
[----:B------:R-:W-:Y:S01]  /*0d00*/  IMAD R7, R7, 0x40, R2 ;  /* 0x0000004007077824 */ /* 0x000fe200078e0202 */
[CC--:B------:R-:W-:Y:S01]  /*0d10*/  LEA.HI R2, R3.reuse, R196.reuse, RZ, 0x2 ;  /* 0x000000c403027211 */ /* 0x0c0fe200078f10ff */
[----:B------:R-:W-:Y:S01]  /*0d20*/  IMAD.U32 R193, RZ, RZ, UR4 ;  /* 0x00000004ffc17e24 */ /* 0x000fe2000f8e00ff */
[----:B------:R-:W-:Y:S01]  /*0d30*/  LEA.HI R3, R3, R196, RZ, 0x3 ;  /* 0x000000c403037211 */ /* 0x000fe200078f18ff */
[----:B------:R-:W-:Y:S01]  /*0d40*/  IMAD R192, R0, 0x8, R7 ;  /* 0x0000000800c07824 */ /* 0x000fe200078e0207 */
[----:B------:R-:W-:Y:S01]  /*0d50*/  LOP3.LUT R7, R2, 0xfffffffc, RZ, 0xc0, !PT ;  /* 0xfffffffc02077812 */ /* 0x000fe200078ec0ff */
[----:B------:R-:W-:Y:S01]  /*0d60*/  IMAD.MOV.U32 R2, RZ, RZ, RZ ;  /* 0x000000ffff027224 */ /* 0x000fe200078e00ff */
[----:B------:R-:W-:Y:S02]  /*0d70*/  LOP3.LUT R19, R3, 0xfffffff8, RZ, 0xc0, !PT ;  /* 0xfffffff803137812 */ /* 0x000fe400078ec0ff */
[----:B------:R-:W-:Y:S01]  /*0d80*/  SHF.R.S32.HI R184, RZ, 0x3, R3 ;  /* 0x00000003ffb87819 */ /* 0x000fe20000011403 */
[----:B------:R-:W-:-:S02]  /*0d90*/  IMAD.IADD R7, R196, 0x1, -R7 ;  /* 0x00000001c4077824 */ /* 0x000fc400078e0a07 */
[----:B------:R-:W-:-:S03]  /*0da0*/  IMAD.IADD R19, R196, 0x1, -R19 ;  /* 0x00000001c4137824 */ /* 0x000fc600078e0a13 */
[----:B------:R-:W-:Y:S01]  /*0db0*/  LEA.HI R0, R7, R7, RZ, 0x1 ;  /* 0x0000000707007211 */ /* 0x000fe200078f08ff */
[----:B------:R-:W-:-:S03]  /*0dc0*/  IMAD.SHL.U32 R17, R19, 0x8, RZ ;  /* 0x0000000813117824 */ /* 0x000fc600078e00ff */
[----:B------:R-:W-:Y:S01]  /*0dd0*/  LOP3.LUT R0, R0, 0x1ffffffe, RZ, 0xc0, !PT ;  /* 0x1ffffffe00007812 */ /* 0x000fe200078ec0ff */
[----:B------:R-:W-:Y:S01]  /*0de0*/  VIADD R18, R17, 0x40 ;  /* 0x0000004011127836 */ /* 0x000fe20000000000 */
[----:B------:R-:W-:-:S03]  /*0df0*/  SHF.R.S32.HI R195, RZ, 0x1f, R17 ;  /* 0x0000001fffc37819 */ /* 0x000fc60000011411 */
[----:B------:R-:W-:Y:S01]  /*0e00*/  IMAD.IADD R0, R7, 0x1, -R0 ;  /* 0x0000000107007824 */ /* 0x000fe200078e0a00 */
[----:B------:R-:W-:-:S03]  /*0e10*/  SHF.R.S32.HI R194, RZ, 0x1f, R18 ;  /* 0x0000001fffc27819 */ /* 0x000fc60000011412 */
[----:B------:R-:W-:-:S07]  /*0e20*/  IMAD R191, R0, 0x8, R189 ;  /* 0x0000000800bf7824 */ /* 0x000fce00078e02bd */
.L_x_409:
[----:B0-2-4-:R-:W0:Y:S01]  /*0e30*/  LDC.64 R4, c[0x0][0xc88] ;  /* 0x00032200ff047b82 */ /* 0x015e220000000a00 */
[----:B------:R-:W-:Y:S01]  /*0e40*/  ULDC.64 UR12, c[0x0][0x208] ;  /* 0x00008200000c7ab9 */ /* 0x000fe20000000a00 */
[----:B------:R-:W-:Y:S01]  /*0e50*/  ULDC.64 UR8, c[0x0][0xa28] ;  /* 0x00028a0000087ab9 */ /* 0x000fe20000000a00 */
[----:B------:R-:W-:Y:S01]  /*0e60*/  ULDC.64 UR10, c[0x0][0xa20] ;  /* 0x00028800000a7ab9 */ /* 0x000fe20000000a00 */
[----:B0-----:R-:W-:-:S06]  /*0e70*/  IMAD.WIDE R4, R47, 0x4, R4 ;  /* 0x000000042f047825 */ /* 0x001fcc00078e0204 */
[----:B------:R-:W2:Y:S01]  /*0e80*/  LDG.E R4, desc[UR12][R4.64] ;  /* 0x0000000c04047981 */ /* 0x000ea2000c1e1900 */
[----:B------:R-:W-:Y:S02]  /*0e90*/  UISETP.NE.U32.AND UP0, UPT, UR8, URZ, UPT ;  /* 0x0000003f0800728c */ /* 0x000fe4000bf05070 */
[----:B------:R-:W-:Y:S02]  /*0ea0*/  UISETP.NE.U32.AND UP1, UPT, UR10, URZ, UPT ;  /* 0x0000003f0a00728c */ /* 0x000fe4000bf25070 */
[----:B------:R-:W-:Y:S02]  /*0eb0*/  UISETP.NE.AND.EX UP0, UPT, UR9, URZ, UPT, UP0 ;  /* 0x0000003f0900728c */ /* 0x000fe4000bf05300 */
[----:B------:R-:W-:-:S04]  /*0ec0*/  UISETP.NE.AND.EX UP1, UPT, UR11, URZ, UPT, UP1 ;  /* 0x0000003f0b00728c */ /* 0x000fc8000bf25310 */
[----:B------:R-:W-:Y:S02]  /*0ed0*/  PLOP3.LUT P0, PT, PT, PT, UP0, 0x80, 0x0 ;  /* 0x000000000000781c */ /* 0x000fe40003f0f008 */
[----:B------:R-:W-:Y:S02]  /*0ee0*/  PLOP3.LUT P1, PT, PT, PT, UP1, 0x80, 0x0 ;  /* 0x000000000000781c */ /* 0x000fe40003f2f018 */
[----:B--2---:R-:W-:-:S13]  /*0ef0*/  R2UR UR61, R4 ;  /* 0x00000000043d72ca */ /* 0x004fda00000e0000 */
[----:B------:R-:W-:Y:S02]  /*0f00*/  USHF.R.S32.HI UR4, URZ, 0x1f, UR61 ;  /* 0x0000001f3f047899 */ /* 0x000fe4000801143d */
[----:B------:R-:W-:Y:S02]  /*0f10*/  @UP0 ULEA UR8, UP2, UR61, UR8, 0x2 ;  /* 0x000000083d080291 */ /* 0x000fe4000f84103f */
[----:B------:R-:W-:Y:S02]  /*0f20*/  @UP1 ULEA UR10, UP3, UR61, UR10, 0x2 ;  /* 0x0000000a3d0a1291 */ /* 0x000fe4000f86103f */
[----:B------:R-:W-:Y:S02]  /*0f30*/  @UP0 ULEA.HI.X UR9, UR61, UR9, UR4, 0x2, UP2 ;  /* 0x000000093d090291 */ /* 0x000fe400090f1404 */
[----:B------:R-:W-:Y:S01]  /*0f40*/  IMAD.U32 R185, RZ, RZ, UR4 ;  /* 0x00000004ffb97e24 */ /* 0x000fe2000f8e00ff */
[----:B------:R-:W-:Y:S01]  /*0f50*/  @UP1 ULEA.HI.X UR11, UR61, UR11, UR4, 0x2, UP3 ;  /* 0x0000000b3d0b1291 */ /* 0x000fe200098f1404 */
[----:B------:R-:W-:-:S02]  /*0f60*/  IMAD.U32 R4, RZ, RZ, UR8 ;  /* 0x00000008ff047e24 */ /* 0x000fc4000f8e00ff */
[----:B------:R-:W-:Y:S01]  /*0f70*/  IMAD.U32 R6, RZ, RZ, UR10 ;  /* 0x0000000aff067e24 */ /* 0x000fe2000f8e00ff */
[----:B------:R-:W-:Y:S01]  /*0f80*/  ULDC UR4, c[0x0][0x424] ;  /* 0x0001090000047ab9 */ /* 0x000fe20000000800 */
[----:B------:R-:W-:Y:S01]  /*0f90*/  IMAD.U32 R5, RZ, RZ, UR9 ;  /* 0x00000009ff057e24 */ /* 0x000fe2000f8e00ff */
[----:B------:R-:W-:Y:S01]  /*0fa0*/  MOV R7, UR11 ;  /* 0x0000000b00077c02 */ /* 0x000fe20008000f00 */
[----:B------:R-:W-:-:S03]  /*0fb0*/  ULDC.64 UR8, c[0x0][0x418] ;  /* 0x0001060000087ab9 */ /* 0x000fc60000000a00 */
[----:B------:R-:W2:Y:S04]  /*0fc0*/  @P0 LDG.E R4, desc[UR12][R4.64] ;  /* 0x0000000c04040981 */ /* 0x000ea8000c1e1900 */
[----:B---3--:R-:W3:Y:S01]  /*0fd0*/  @P1 LDG.E R6, desc[UR12][R6.64] ;  /* 0x0000000c06061981 */ /* 0x008ee2000c1e1900 */
[----:B------:R-:W-:Y:S01]  /*0fe0*/  UISETP.NE.U32.AND UP0, UPT, UR8, URZ, UPT ;  /* 0x0000003f0800728c */ /* 0x000fe2000bf05070 */
[----:B------:R-:W-:Y:S01]  /*0ff0*/  IMAD.U32 R23, RZ, RZ, UR6 ;  /* 0x00000006ff177e24 */ /* 0x000fe2000f8e00ff */
[----:B------:R-:W-:Y:S01]  /*1000*/  ULDC UR6, c[0x0][0x2f0] ;  /* 0x0000bc0000067ab9 */ /* 0x000fe20000000800 */
[----:B------:R-:W-:Y:S01]  /*1010*/  UMOV UR44, URZ ;  /* 0x0000003f002c7c82 */ /* 0x000fe20008000000 */
[----:B------:R-:W-:Y:S01]  /*1020*/  UISETP.NE.AND.EX UP0, UPT, UR9, URZ, UPT, UP0 ;  /* 0x0000003f0900728c */ /* 0x000fe2000bf05300 */
[----:B------:R-:W-:Y:S01]  /*1030*/  IMAD.MOV.U32 R0, RZ, RZ, RZ ;  /* 0x000000ffff007224 */ /* 0x000fe200078e00ff */
[----:B------:R-:W-:Y:S01]  /*1040*/  CS2R R86, SRZ ;  /* 0x0000000000567805 */ /* 0x000fe2000001ff00 */
[----:B------:R-:W-:Y:S01]  /*1050*/  IMAD.MOV.U32 R3, RZ, RZ, RZ ;  /* 0x000000ffff037224 */ /* 0x000fe200078e00ff */
[----:B------:R-:W-:Y:S01]  /*1060*/  USEL UR4, UR4, 0x1, UP0 ;  /* 0x0000000104047887 */ /* 0x000fe20008000000 */
[----:B------:R-:W-:-:S02]  /*1070*/  CS2R R84, SRZ ;  /* 0x0000000000547805 */ /* 0x000fc4000001ff00 */
[----:B------:R-:W-:Y:S02]  /*1080*/  CS2R R82, SRZ ;  /* 0x0000000000527805 */ /* 0x000fe4000001ff00 */
[----:B------:R-:W-:Y:S01]  /*1090*/  CS2R R80, SRZ ;  /* 0x0000000000507805 */ /* 0x000fe2000001ff00 */
[----:B------:R-:W-:Y:S01]  /*10a0*/  UIMAD UR4, UR4, UR6, URZ ;  /* 0x00000006040472a4 */ /* 0x000fe2000f8e023f */
        /* <DEDUP_REMOVED lines=15> */
[----:B------:R-:W-:Y:S01]  /*11a0*/  CS2R R48, SRZ ;  /* 0x0000000000307805 */ /* 0x000fe2000001ff00 */
[----:B------:R-:W-:Y:S01]  /*11b0*/  IMAD.MOV.U32 R29, RZ, RZ, RZ ;  /* 0x000000ffff1d7224 */ /* 0x000fe200078e00ff */
[----:B------:R-:W-:-:S02]  /*11c0*/  CS2R R32, SRZ ;  /* 0x0000000000207805 */ /* 0x000fc4000001ff00 */
[----:B------:R-:W-:Y:S02]  /*11d0*/  CS2R R36, SRZ ;  /* 0x0000000000247805 */ /* 0x000fe4000001ff00 */
[----:B------:R-:W-:Y:S02]  /*11e0*/  CS2R R42, SRZ ;  /* 0x00000000002a7805 */ /* 0x000fe4000001ff00 */
[----:B------:R-:W-:Y:S02]  /*11f0*/  CS2R R40, SRZ ;  /* 0x0000000000287805 */ /* 0x000fe4000001ff00 */
[----:B------:R-:W-:Y:S01]  /*1200*/  CS2R R38, SRZ ;  /* 0x0000000000267805 */ /* 0x000fe2000001ff00 */
[----:B------:R-:W-:Y:S01]  /*1210*/  IMAD.U32 R22, RZ, RZ, UR5 ;  /* 0x00000005ff167e24 */ /* 0x000fe2000f8e00ff */
[----:B--2---:R-:W-:Y:S02]  /*1220*/  @P0 R2UR UR44, R4 ;  /* 0x00000000042c02ca */ /* 0x004fe400000e0000 */
[----:B------:R-:W-:-:S02]  /*1230*/  PLOP3.LUT P0, PT, PT, PT, PT, 0x80, 0x0 ;  /* 0x000000000000781c */ /* 0x000fc40003f0f070 */
[----:B---3--:R-:W-:Y:S01]  /*1240*/  @P1 R2UR UR4, R6 ;  /* 0x00000000060412ca */ /* 0x008fe200000e0000 */
[----:B-1----:R-:W-:-:S14]  /*1250*/  @P1 BRA `(.L_x_367) ;  /* 0x0000000000381947 */ /* 0x002fdc0003800000 */
[----:B------:R-:W-:Y:S02]  /*1260*/  ULDC.64 UR6, c[0x0][0xa08] ;  /* 0x0002820000067ab9 */ /* 0x000fe40000000a00 */
[----:B------:R-:W-:-:S04]  /*1270*/  ISETP.NE.U32.AND P1, PT, RZ, UR6, PT ;  /* 0x00000006ff007c0c */ /* 0x000fc8000bf25070 */
[----:B------:R-:W-:-:S13]  /*1280*/  ISETP.NE.AND.EX P1, PT, RZ, UR7, PT, P1 ;  /* 0x00000007ff007c0c */ /* 0x000fda000bf25310 */
[----:B------:R-:W-:Y:S05]  /*1290*/  @!P1 BRA `(.L_x_367) ;  /* 0x0000000000289947 */ /* 0x000fea0003800000 */
[----:B------:R-:W-:Y:S01]  /*12a0*/  ULDC.64 UR4, c[0x0][0xa08] ;  /* 0x0002820000047ab9 */ /* 0x000fe20000000a00 */
[----:B------:R-:W-:Y:S01]  /*12b0*/  ULDC.64 UR6, c[0x0][0x208] ;  /* 0x0000820000067ab9 */ /* 0x000fe20000000a00 */
[----:B------:R-:W-:-:S06]  /*12c0*/  UIMAD.WIDE UR4, UR61, 0x4, UR4 ;  /* 0x000000043d0478a5 */ /* 0x000fcc000f8e0204 */
[----:B------:R-:W-:Y:S02]  /*12d0*/  IMAD.U32 R4, RZ, RZ, UR4 ;  /* 0x00000004ff047e24 */ /* 0x000fe4000f8e00ff */
[----:B------:R-:W-:-:S05]  /*12e0*/  IMAD.U32 R5, RZ, RZ, UR5 ;  /* 0x00000005ff057e24 */ /* 0x000fca000f8e00ff */
[----:B------:R-:W2:Y:S04]  /*12f0*/  LDG.E R7, desc[UR6][R4.64] ;  /* 0x0000000604077981 */ /* 0x000ea8000c1e1900 */
[----:B------:R-:W3:Y:S01]  /*1300*/  LDG.E R6, desc[UR6][R4.64+0x4] ;  /* 0x0000040604067981 */ /* 0x000ee2000c1e1900 */
[----:B--2---:R-:W-:Y:S02]  /*1310*/  R2UR UR4, R7 ;  /* 0x00000000070472ca */ /* 0x004fe400000e0000 */
[----:B---3--:R-:W-:-:S13]  /*1320*/  R2UR UR5, R6 ;  /* 0x00000000060572ca */ /* 0x008fda00000e0000 */
[----:B------:R-:W-:-:S12]  /*1330*/  UIADD3 UR4, -UR4, UR5, URZ ;  /* 0x0000000504047290 */ /* 0x000fd8000fffe13f */
.L_x_367:
[----:B------:R-:W-:Y:S01]  /*1340*/  UIADD3 UR44, -UR44, UR4, URZ ;  /* 0x000000042c2c7290 */ /* 0x000fe2000fffe13f */
[----:B------:R-:W-:Y:S02]  /*1350*/  CS2R R88, SRZ ;  /* 0x0000000000587805 */ /* 0x000fe4000001ff00 */
[----:B------:R-:W-:Y:S02]  /*1360*/  CS2R R34, SRZ ;  /* 0x0000000000227805 */ /* 0x000fe4000001ff00 */
[----:B------:R-:W-:Y:S01]  /*1370*/  CS2R R90, SRZ ;  /* 0x00000000005a7805 */ /* 0x000fe2000001ff00 */
[----:B------:R-:W-:Y:S01]  /*1380*/  UISETP.GE.AND UP0, UPT, UR44, 0x1, UPT ;  /* 0x000000012c00788c */ /* 0x000fe2000bf06270 */
[----:B------:R-:W-:Y:S01]  /*1390*/  CS2R R6, SRZ ;  /* 0x0000000000067805 */ /* 0x000fe2000001ff00 */
[----:B------:R-:W-:Y:S01]  /*13a0*/  UIADD3 UR4, UR44, 0x7f, URZ ;  /* 0x0000007f2c047890 */ /* 0x000fe2000fffe03f */
[----:B------:R-:W-:Y:S01]  /*13b0*/  IMAD.MOV.U32 R8, RZ, RZ, RZ ;  /* 0x000000ffff087224 */ /* 0x000fe200078e00ff */
[----:B------:R-:W-:Y:S01]  /*13c0*/  MOV R93, RZ ;  /* 0x000000ff005d7202 */ /* 0x000fe20000000f00 */
[----:B------:R-:W-:Y:S01]  /*13d0*/  IMAD.MOV.U32 R10, RZ, RZ, RZ ;  /* 0x000000ffff0a7224 */ /* 0x000fe200078e00ff */
[----:B------:R-:W-:Y:S01]  /*13e0*/  PLOP3.LUT P1, PT, PT, PT, UP0, 0x80, 0x0 ;  /* 0x000000000000781c */ /* 0x000fe20003f2f008 */
[----:B------:R-:W-:Y:S01]  /*13f0*/  USHF.R.S32.HI UR5, URZ, 0x1f, UR4 ;  /* 0x0000001f3f057899 */ /* 0x000fe20008011404 */
[----:B------:R-:W-:-:S02]  /*1400*/  IMAD.MOV.U32 R24, RZ, RZ, RZ ;  /* 0x000000ffff187224 */ /* 0x000fc400078e00ff */
[----:B------:R-:W-:Y:S01]  /*1410*/  IMAD.MOV.U32 R95, RZ, RZ, RZ ;  /* 0x000000ffff5f7224 */ /* 0x000fe200078e00ff */
[----:B------:R-:W-:-:S08]  /*1420*/  ULEA.HI UR5, UR5, UR4, URZ, 0x7 ;  /* 0x0000000405057291 */ /* 0x000fd0000f8f383f */
[----:B------:R-:W-:Y:S05]  /*1430*/  @!P1 BRA `(.L_x_368) ;  /* 0x0000006800549947 */ /* 0x000fea0003800000 */
[----:B------:R-:W0:Y:S01]  /*1440*/  SHFL.IDX PT, R0, R188, RZ, 0x1f ;  /* 0x00001fffbc007589 */ /* 0x000e2200000e0000 */
[----:B------:R-:W1:Y:S01]  /*1450*/  S2UR UR8, SR_CgaCtaId ;  /* 0x00000000000879c3 */ /* 0x000e620000008800 */
[----:B------:R-:W-:Y:S01]  /*1460*/  UMOV UR7, 0x400 ;  /* 0x0000040000077882 */ /* 0x000fe20000000000 */
[----:B------:R-:W-:Y:S01]  /*1470*/  USHF.R.S32.HI UR45, URZ, 0x7, UR5 ;  /* 0x000000073f2d7899 */ /* 0x000fe20008011405 */
[----:B0-----:R-:W-:Y:S01]  /*1480*/  R2UR UR4, R0 ;  /* 0x00000000000472ca */ /* 0x001fe200000e0000 */
[----:B-1----:R-:W-:-:S04]  /*1490*/  ULEA UR7, UR8, UR7, 0x18 ;  /* 0x0000000708077291 */ /* 0x002fc8000f8ec03f */
[----:B------:R-:W-:-:S04]  /*14a0*/  UIADD3 UR7, UR7, 0x10400, URZ ;  /* 0x0001040007077890 */ /* 0x000fc8000fffe03f */
[----:B------:R-:W-:-:S04]  /*14b0*/  ULOP3.LUT UP0, URZ, UR7, 0x3ff, URZ, 0xc0, !UPT ;  /* 0x000003ff073f7892 */ /* 0x000fc8000f80c03f */
[----:B------:R-:W-:Y:S02]  /*14c0*/  ULEA.HI UR6, UR4, UR4, URZ, 0x1 ;  /* 0x0000000404067291 */ /* 0x000fe4000f8f083f */
[----:B------:R-:W-:Y:S02]  /*14d0*/  PLOP3.LUT P0, PT, PT, PT, UP0, 0x80, 0x0 ;  /* 0x000000000000781c */ /* 0x000fe40003f0f008 */
[----:B------:R-:W-:-:S04]  /*14e0*/  ULOP3.LUT UR6, UR6, 0x1e, URZ, 0xc0, !UPT ;  /* 0x0000001e06067892 */ /* 0x000fc8000f8ec03f */
[----:B------:R-:W-:-:S04]  /*14f0*/  UIADD3 UR6, UR4, -UR6, URZ ;  /* 0x8000000604067290 */ /* 0x000fc8000fffe03f */
[----:B------:R-:W-:-:S04]  /*1500*/  ULEA UR6, UR6, UR7, 0xd ;  /* 0x0000000706067291 */ /* 0x000fc8000f8e683f */
[----:B------:R-:W-:-:S04]  /*1510*/  USHF.R.U32.HI UR6, URZ, 0x4, UR6 ;  /* 0x000000043f067899 */ /* 0x000fc80008011606 */
        /* <DEDUP_REMOVED lines=10> */
[----:B------:R-:W-:Y:S01]  /*15c0*/  MOV R12, 0x1 ;  /* 0x00000001000c7802 */ /* 0x000fe20000000f00 */
[----:B------:R-:W-:Y:S02]  /*15d0*/  IMAD.U32 R6, RZ, RZ, UR4 ;  /* 0x00000004ff067e24 */ /* 0x000fe4000f8e00ff */
[----:B------:R-:W-:-:S02]  /*15e0*/  IMAD.U32 R7, RZ, RZ, UR5 ;  /* 0x00000005ff077e24 */ /* 0x000fc4000f8e00ff */
[----:B------:R-:W-:Y:S02]  /*15f0*/  IMAD.U32 R11, RZ, RZ, UR7 ;  /* 0x00000007ff0b7e24 */ /* 0x000fe4000f8e00ff */
[----:B------:R-:W-:Y:S02]  /*1600*/  IMAD.MOV.U32 R8, RZ, RZ, 0x70 ;  /* 0x00000070ff087424 */ /* 0x000fe400078e00ff */
[----:B0-----:R-:W-:-:S07]  /*1610*/  IMAD.MOV.U32 R13, RZ, RZ, RZ ;  /* 0x000000ffff0d7224 */ /* 0x001fce00078e00ff */
[----:B------:R-:W-:-:S07]  /*1620*/  LEPC R20, `(.L_x_369) ;  /* 0x000000001014794e */ /* 0x000fce0000000000 */
[----:B-1----:R-:W-:Y:S05]  /*1630*/  CALL.ABS.NOINC R14 ;  /* 0x000000000e007343 */ /* 0x002fea0003c00000 */
.L_x_369:
[----:B------:R-:W0:Y:S01]  /*1640*/  S2UR UR5, SR_CgaCtaId ;  /* 0x00000000000579c3 */ /* 0x000e220000008800 */
[----:B------:R-:W-:Y:S01]  /*1650*/  LEA.HI R0, R186, R186, RZ, 0x1 ;  /* 0x000000baba007211 */ /* 0x000fe200078f08ff */
[----:B------:R-:W-:Y:S01]  /*1660*/  UMOV UR4, 0x400 ;  /* 0x0000040000047882 */ /* 0x000fe20000000000 */
[----:B------:R-:W-:Y:S01]  /*1670*/  R2UR UR6, R193 ;  /* 0x00000000c10672ca */ /* 0x000fe200000e0000 */
[----:B------:R-:W-:Y:S01]  /*1680*/  BSSY B0, `(.L_x_370) ;  /* 0x000000a000007945 */ /* 0x000fe20003800000 */
[----:B------:R-:W-:-:S05]  /*1690*/  LOP3.LUT R3, R0, 0xfffffffe, RZ, 0xc0, !PT ;  /* 0xfffffffe00037812 */ /* 0x000fca00078ec0ff */
[----:B------:R-:W-:-:S05]  /*16a0*/  IMAD.IADD R3, R186, 0x1, -R3 ;  /* 0x00000001ba037824 */ /* 0x000fca00078e0a03 */
[----:B------:R-:W-:Y:S01]  /*16b0*/  SHF.L.U32 R3, R3, 0x1f, RZ ;  /* 0x0000001f03037819 */ /* 0x000fe200000006ff */
[----:B------:R-:W-:-:S05]  /*16c0*/  IMAD.U32 R4, RZ, RZ, UR6 ;  /* 0x00000006ff047e24 */ /* 0x000fca000f8e00ff */
[----:B------:R-:W-:Y:S01]  /*16d0*/  ISETP.NE.AND P0, PT, R4, 0x3, PT ;  /* 0x000000030400780c */ /* 0x000fe20003f05270 */
[----:B0-----:R-:W-:-:S06]  /*16e0*/  ULEA UR4, UR5, UR4, 0x18 ;  /* 0x0000000405047291 */ /* 0x001fcc000f8ec03f */
[----:B------:R-:W-:-:S04]  /*16f0*/  IMAD.U32 R0, RZ, RZ, UR4 ;  /* 0x00000004ff007e24 */ /* 0x000fc8000f8e00ff */
[----:B------:R-:W0:Y:S02]  /*1700*/  SYNCS.PHASECHK.TRANS64.TRYWAIT P1, [R0+URZ+0x34800], R3 ;  /* 0x03480003000075a7 */ /* 0x000e24000802017f */
[----:B0-----:R-:W-:Y:S05]  /*1710*/  @!P1 BRA `(.L_x_371) ;  /* 0x000000e800f09947 */ /* 0x001fea0003800000 */
.L_x_534:
[----:B------:R-:W-:Y:S05]  /*1720*/  BSYNC B0 ;  /* 0x0000000000007941 */ /* 0x000fea0003800000 */
.L_x_370:
[----:B------:R-:W-:Y:S05]  /*1730*/  @!P0 BRA `(.L_x_372) ;  /* 0x0000000000048947 */ /* 0x000fea0003800000 */
[----:B------:R-:W-:Y:S01]  /*1740*/  BPT.TRAP 0x1 ;  /* 0x000000040000795c */ /* 0x000fe20000300000 */
.L_x_372:
[----:B0-----:R-:W-:Y:S01]  /*1750*/  IMAD R3, R2, 0x8, R0 ;  /* 0x0000000802037824 */ /* 0x001fe200078e0200 */
[----:B------:R-:W-:-:S04]  /*1760*/  SHF.L.U32 R4, R16, 0x1f, RZ ;  /* 0x0000001f10047819 */ /* 0x000fc800000006ff */
[----:B------:R0:W1:Y:S01]  /*1770*/  SYNCS.PHASECHK.TRANS64.TRYWAIT P2, [R3+URZ+0x34830], R4 ;  /* 0x03483004030075a7 */ /* 0x000062000804017f */
[----:B------:R-:W-:Y:S05]  /*1780*/  @!P0 BRA `(.L_x_373) ;  /* 0x0000000000048947 */ /* 0x000fea0003800000 */
[----:B------:R-:W-:Y:S01]  /*1790*/  BPT.TRAP 0x1 ;  /* 0x000000040000795c */ /* 0x000fe20000300000 */
.L_x_373:
[----:B------:R-:W2:Y:S01]  /*17a0*/  S2R R5, SR_TID.X ;  /* 0x0000000000057919 */ /* 0x000ea20000002100 */
[----:B------:R-:W-:Y:S01]  /*17b0*/  IMAD.MOV.U32 R151, RZ, RZ, RZ ;  /* 0x000000ffff977224 */ /* 0x000fe200078e00ff */
[----:B--2---:R-:W-:Y:S01]  /*17c0*/  LOP3.LUT P1, RZ, R5, 0x7f, RZ, 0xc0, !PT ;  /* 0x0000007f05ff7812 */ /* 0x004fe2000782c0ff */
[----:B-1----:R-:W-:-:S12]  /*17d0*/  @P2 BRA `(.L_x_374) ;  /* 0x0000000000082947 */ /* 0x002fd80003800000 */
[----:B------:R-:W1:Y:S02]  /*17e0*/  SYNCS.PHASECHK.TRANS64.TRYWAIT P2, [R3+URZ+0x34830], R4 ;  /* 0x03483004030075a7 */ /* 0x000e64000804017f */
[----:B-1----:R-:W-:Y:S05]  /*17f0*/  @!P2 BRA `(.L_x_375) ;  /* 0x000000e800cca947 */ /* 0x002fea0003800000 */
.L_x_374:
[----:B------:R-:W-:Y:S05]  /*1800*/  WARPSYNC.ALL ;  /* 0x0000000000007948 */ /* 0x000fea0003800000 */
[----:B------:R-:W-:Y:S01]  /*1810*/  R2UR UR4, R0 ;  /* 0x00000000000472ca */ /* 0x000fe200000e0000 */
[----:B------:R-:W-:Y:S01]  /*1820*/  ULOP3.LUT UR56, UR56, 0x10000, URZ, 0xfc, !UPT ;  /* 0x0001000038387892 */ /* 0x000fe2000f8efc3f */
[----:B------:R-:W-:Y:S01]  /*1830*/  R2UR UR58, R2 ;  /* 0x00000000023a72ca */ /* 0x000fe200000e0000 */
[----:B------:R-:W-:Y:S01]  /*1840*/  WARPGROUP.ARRIVE ;  /* 0x00000000000079c5 */ /* 0x000fe20000000000 */
[----:B------:R-:W-:Y:S01]  /*1850*/  UMOV UR57, 0x40000040 ;  /* 0x4000004000397882 */ /* 0x000fe20000000000 */
[----:B------:R-:W-:Y:S01]  /*1860*/  UMOV UR59, 0x40000040 ;  /* 0x40000040003b7882 */ /* 0x000fe20000000000 */
[----:B------:R-:W-:Y:S01]  /*1870*/  UIADD3 UR52, UR56, 0x2, URZ ;  /* 0x0000000238347890 */ /* 0x000fe2000fffe03f */
[----:B------:R-:W-:Y:S01]  /*1880*/  VIADD R6, R190, UR44 ;  /* 0x0000002cbe067c36 */ /* 0x000fe20008000000 */
[----:B------:R-:W-:Y:S01]  /*1890*/  UMOV UR53, 0x40000040 ;  /* 0x4000004000357882 */ /* 0x000fe20000000000 */
[----:B------:R-:W-:Y:S01]  /*18a0*/  UMOV UR55, 0x40000040 ;  /* 0x4000004000377882 */ /* 0x000fe20000000000 */
[----:B------:R-:W-:Y:S01]  /*18b0*/  UIADD3 UR8, UR56, 0x4, URZ ;  /* 0x0000000438087890 */ /* 0x000fe2000fffe03f */
[----:B------:R-:W-:Y:S01]  /*18c0*/  IMAD.U32 R9, RZ, RZ, UR45 ;  /* 0x0000002dff097e24 */ /* 0x000fe2000f8e00ff */
[----:B------:R-:W-:Y:S01]  /*18d0*/  UMOV UR9, 0x40000040 ;  /* 0x4000004000097882 */ /* 0x000fe20000000000 */
[----:B------:R-:W-:Y:S01]  /*18e0*/  UIADD3 UR4, UR4, 0x1c400, URZ ;  /* 0x0001c40004047890 */ /* 0x000fe2000fffe03f */
[----:B------:R-:W-:Y:S01]  /*18f0*/  P2R R8, PR, RZ, 0x1 ;  /* 0x00000001ff087803 */ /* 0x000fe20000000000 */
[----:B------:R-:W-:Y:S01]  /*1900*/  UMOV UR11, 0x40000040 ;  /* 0x40000040000b7882 */ /* 0x000fe20000000000 */
[----:B------:R-:W-:Y:S01]  /*1910*/  UIADD3 UR12, UR56, 0x6, URZ ;  /* 0x00000006380c7890 */ /* 0x000fe2000fffe03f */
[----:B------:R-:W-:Y:S01]  /*1920*/  IMAD R6, R9, -0x80, R6 ;  /* 0xffffff8009067824 */ /* 0x000fe200078e0206 */
[----:B------:R-:W-:Y:S01]  /*1930*/  USHF.R.U32.HI UR4, URZ, 0x4, UR4 ;  /* 0x000000043f047899 */ /* 0x000fe20008011604 */
[----:B01----:R-:W-:Y:S01]  /*1940*/  @!P1 IADD3 R3, R3, 0x34840, RZ ;  /* 0x0003484003039810 */ /* 0x003fe20007ffe0ff */
[----:B------:R-:W-:Y:S01]  /*1950*/  UMOV UR13, 0x40000040 ;  /* 0x40000040000d7882 */ /* 0x000fe20000000000 */
[----:B------:R-:W-:Y:S01]  /*1960*/  UMOV UR15, 0x40000040 ;  /* 0x40000040000f7882 */ /* 0x000fe20000000000 */
[----:B------:R-:W-:Y:S01]  /*1970*/  ULOP3.LUT UR4, UR4, 0x3fff, URZ, 0xc0, !UPT ;  /* 0x00003fff04047892 */ /* 0x000fe2000f8ec03f */
[C---:B------:R-:W-:Y:S01]  /*1980*/  ISETP.GT.AND P2, PT, R6.reuse, RZ, PT ;  /* 0x000000ff0600720c */ /* 0x040fe20003f44270 */
[----:B------:R-:W-:Y:S01]  /*1990*/  UIADD3 UR16, UR56, 0x400, URZ ;  /* 0x0000040038107890 */ /* 0x000fe2000fffe03f */
[C---:B------:R-:W-:Y:S01]  /*19a0*/  ISETP.GT.AND P3, PT, R6.reuse, 0x1, PT ;  /* 0x000000010600780c */ /* 0x040fe20003f64270 */
[----:B------:R-:W-:Y:S01]  /*19b0*/  ULOP3.LUT UR60, UR4, 0x10000, URZ, 0xfc, !UPT ;  /* 0x00010000043c7892 */ /* 0x000fe2000f8efc3f */
[C---:B------:R-:W-:Y:S01]  /*19c0*/  ISETP.GT.AND P6, PT, R6.reuse, 0x8, PT ;  /* 0x000000080600780c */ /* 0x040fe20003fc4270 */
[----:B------:R-:W-:Y:S01]  /*19d0*/  UMOV UR17, 0x40000040 ;  /* 0x4000004000117882 */ /* 0x000fe20000000000 */
[----:B------:R-:W-:Y:S01]  /*19e0*/  UMOV UR19, 0x40000040 ;  /* 0x4000004000137882 */ /* 0x000fe20000000000 */
[----:B------:R-:W-:Y:S01]  /*19f0*/  UIMAD UR58, UR58, 0xc00, UR60 ;  /* 0x00000c003a3a78a4 */ /* 0x000fe2000f8e023c */
[C---:B------:R-:W-:Y:S01]  /*1a00*/  ISETP.GT.AND P5, PT, R6.reuse, 0x9, PT ;  /* 0x000000090600780c */ /* 0x040fe20003fa4270 */
[----:B------:R-:W-:Y:S01]  /*1a10*/  UIADD3 UR20, UR56, 0x402, URZ ;  /* 0x0000040238147890 */ /* 0x000fe2000fffe03f */
[----:B------:R-:W-:Y:S01]  /*1a20*/  ISETP.GT.AND P4, PT, R6, 0x10, PT ;  /* 0x000000100600780c */ /* 0x000fe20003f84270 */
[----:B------:R-:W-:Y:S01]  /*1a30*/  UIADD3 UR54, UR58, 0x2, URZ ;  /* 0x000000023a367890 */ /* 0x000fe2000fffe03f */
[----:B------:R-:W-:Y:S01]  /*1a40*/  @!P1 PRMT R3, RZ, 0x654, R3 ;  /* 0x00000654ff039816 */ /* 0x000fe20000000003 */
[----:B------:R-:W-:Y:S01]  /*1a50*/  UIADD3 UR10, UR58, 0x4, URZ ;  /* 0x000000043a0a7890 */ /* 0x000fe2000fffe03f */
[----:B------:R-:W-:Y:S01]  /*1a60*/  IMAD.MOV.U32 R150, RZ, RZ, R151 ;  /* 0x000000ffff967224 */ /* 0x000fe200078e0097 */
[----:B------:R-:W-:-:S02]  /*1a70*/  UIADD3 UR14, UR58, 0x6, URZ ;  /* 0x000000063a0e7890 */ /* 0x000fc4000fffe03f */
[----:B------:R-:W-:Y:S01]  /*1a80*/  HGMMA.64x128x16.F32 R24, gdesc[UR56], RZ, !UPT, gsb0 ;  /* 0x01e00000381879f0 */ /* 0x000fe2000c0008ff */
        /* <DEDUP_REMOVED lines=42> */
[----:B------:R-:W-:Y:S01]  /*1d30*/  ULDC UR4, c[0x0][0x9d8] ;  /* 0x0002760000047ab9 */ /* 0x000fe20000000800 */
[----:B------:R-:W-:Y:S01]  /*1d40*/  ULDC UR5, c[0x0][0x988] ;  /* 0x0002620000057ab9 */ /* 0x000fe20000000800 */
[----:B------:R-:W-:Y:S01]  /*1d50*/  UISETP.GE.AND UP0, UPT, UR44, 0x81, UPT ;  /* 0x000000812c00788c */ /* 0x000fe2000bf06270 */
        /* <DEDUP_REMOVED lines=17> */
[----:B------:R-:W-:Y:S01]  /*1e70*/  IMAD.MOV.U32 R88, RZ, RZ, R151 ;  /* 0x000000ffff587224 */ /* 0x000fe200078e0097 */
        /* <DEDUP_REMOVED lines=270> */
[----:B------:R-:W-:Y:S01]  /*2f60*/  ISETP.GT.AND P2, PT, R6, 0x79, PT ;  /* 0x000000790600780c */ /* 0x000fe20003f44270 */
[----:B------:R-:W-:-:S04]  /*2f70*/  IMAD.U32 R6, RZ, RZ, UR5 ;  /* 0x00000005ff067e24 */ /* 0x000fc8000f8e00ff */
[----:B------:R-:W3:Y:S01]  /*2f80*/  MUFU.TANH R82, R82 ;  /* 0x0000005200527308 */ /* 0x000ee20000002400 */
[----:B0-----:R-:W-:-:S04]  /*2f90*/  FSEL R145, R84, -INF , P3 ;  /* 0xff80000054917808 */ /* 0x001fc80001800000 */
[----:B------:R-:W-:-:S03]  /*2fa0*/  FMNMX.FTZ R12, R145, R12, !PT ;  /* 0x0000000c910c7209 */ /* 0x000fc60007810000 */
[----:B------:R-:W0:Y:S01]  /*2fb0*/  MUFU.TANH R83, R83 ;  /* 0x0000005300537308 */ /* 0x000e220000002400 */
[----:B-1----:R-:W-:-:S04]  /*2fc0*/  FSEL R147, R85, -INF , P2 ;  /* 0xff80000055937808 */ /* 0x002fc80001000000 */
[----:B------:R-:W-:-:S03]  /*2fd0*/  FMNMX.FTZ R12, R147, R12, !PT ;  /* 0x0000000c930c7209 */ /* 0x000fc60007810000 */
[----:B------:R-:W1:Y:S02]  /*2fe0*/  MUFU.TANH R86, R86 ;  /* 0x0000005600567308 */ /* 0x000e640000002400 */
[----:B------:R-:W4:Y:S06]  /*2ff0*/  SHFL.BFLY PT, R9, R12, 0x2, 0x1f ;  /* 0x0c401f000c097f89 */ /* 0x000f2c00000e0000 */
[----:B------:R-:W-:Y:S01]  /*3000*/  MUFU.TANH R87, R87 ;  /* 0x0000005700577308 */ /* 0x000fe20000002400 */
[----:B----4-:R-:W-:-:S05]  /*3010*/  FMNMX.FTZ R14, R12, R9, !PT ;  /* 0x000000090c0e7209 */ /* 0x010fca0007810000 */
[----:B------:R-:W4:Y:S02]  /*3020*/  SHFL.BFLY PT, R9, R14, 0x1, 0x1f ;  /* 0x0c201f000e097f89 */ /* 0x000f2400000e0000 */
[----:B----4-:R-:W-:-:S04]  /*3030*/  FMNMX.FTZ R9, R14, R9, !PT ;  /* 0x000000090e097209 */ /* 0x010fc80007810000 */
[C---:B------:R-:W-:Y:S01]  /*3040*/  FSETP.NEU.FTZ.AND P0, PT, R9.reuse, -INF , PT ;  /* 0xff8000000900780b */ /* 0x040fe20003f1d000 */
[----:B------:R-:W-:-:S05]  /*3050*/  FMUL.FTZ R20, R9, R6 ;  /* 0x0000000609147220 */ /* 0x000fca0000410000 */
[----:B------:R-:W-:Y:S02]  /*3060*/  FSEL R20, R20, RZ, P0 ;  /* 0x000000ff14147208 */ /* 0x000fe40000000000 */
[----:B------:R-:W-:Y:S02]  /*3070*/  ISETP.NE.AND P0, PT, R8, RZ, PT ;  /* 0x000000ff0800720c */ /* 0x000fe40003f05270 */
[----:B------:R-:W4:Y:S01]  /*3080*/  MUFU.TANH R8, R79 ;  /* 0x0000004f00087308 */ /* 0x000f220000002400 */
[--C-:B------:R-:W-:Y:S01]  /*3090*/  FFMA.FTZ R67, R10, R6, -R20.reuse ;  /* 0x000000060a437223 */ /* 0x100fe20000010814 */
[----:B------:R-:W-:Y:S01]  /*30a0*/  FMNMX.FTZ R10, R5, R4, !PT ;  /* 0x00000004050a7209 */ /* 0x000fe20007810000 */
[-CC-:B------:R-:W-:Y:S01]  /*30b0*/  FFMA.FTZ R69, R91, R6.reuse, -R20.reuse ;  /* 0x000000065b457223 */ /* 0x180fe20000010814 */
[-CC-:B------:R-:W-:Y:S01]  /*30c0*/  FFMA.FTZ R176, R93, R6.reuse, -R20.reuse ;  /* 0x000000065db07223 */ /* 0x180fe20000010814 */
[----:B---3--:R-:W-:Y:S01]  /*30d0*/  FSEL R93, R82, -INF , P5 ;  /* 0xff800000525d7808 */ /* 0x008fe20002800000 */
[--C-:B------:R-:W-:Y:S01]  /*30e0*/  FFMA.FTZ R71, R95, R6, -R20.reuse ;  /* 0x000000065f477223 */ /* 0x100fe20000010814 */
[----:B------:R-:W-:Y:S01]  /*30f0*/  FMNMX.FTZ R10, R7, R10, !PT ;  /* 0x0000000a070a7209 */ /* 0x000fe20007810000 */
[-CC-:B------:R-:W-:Y:S01]  /*3100*/  FFMA.FTZ R178, R97, R6.reuse, -R20.reuse ;  /* 0x0000000661b27223 */ /* 0x180fe20000010814 */
[----:B0-----:R-:W-:Y:S01]  /*3110*/  FSEL R95, R83, -INF , P4 ;  /* 0xff800000535f7808 */ /* 0x001fe20002000000 */
[--C-:B------:R-:W-:Y:S01]  /*3120*/  FFMA.FTZ R73, R99, R6, -R20.reuse ;  /* 0x0000000663497223 */ /* 0x100fe20000010814 */
[----:B------:R-:W-:Y:S01]  /*3130*/  FMNMX.FTZ R10, R13, R10, !PT ;  /* 0x0000000a0d0a7209 */ /* 0x000fe20007810000 */
[-CC-:B------:R-:W-:Y:S01]  /*3140*/  FFMA.FTZ R180, R11, R6.reuse, -R20.reuse ;  /* 0x000000060bb47223 */ /* 0x180fe20000010814 */
[----:B-1----:R-:W-:Y:S01]  /*3150*/  FSEL R97, R86, -INF , P3 ;  /* 0xff80000056617808 */ /* 0x002fe20001800000 */
[--C-:B------:R-:W-:Y:S01]  /*3160*/  FFMA.FTZ R182, R89, R6, -R20.reuse ;  /* 0x0000000659b67223 */ /* 0x100fe20000010814 */
[----:B------:R-:W-:Y:S01]  /*3170*/  FMNMX.FTZ R10, R15, R10, !PT ;  /* 0x0000000a0f0a7209 */ /* 0x000fe20007810000 */
[----:B------:R-:W-:Y:S01]  /*3180*/  MUFU.EX2 R67, R67 ;  /* 0x0000004300437308 */ /* 0x000fe20000000800 */
[----:B----4-:R-:W-:Y:S01]  /*3190*/  FSEL R91, R8, -INF , P6 ;  /* 0xff800000085b7808 */ /* 0x010fe20003000000 */
[--C-:B------:R-:W-:Y:S01]  /*31a0*/  FFMA.FTZ R172, R101, R6, -R20.reuse ;  /* 0x0000000665ac7223 */ /* 0x100fe20000010814 */
[----:B------:R-:W-:Y:S01]  /*31b0*/  FMNMX.FTZ R10, R21, R10, !PT ;  /* 0x0000000a150a7209 */ /* 0x000fe20007810000 */
[-CC-:B------:R-:W-:Y:S01]  /*31c0*/  FFMA.FTZ R75, R103, R6.reuse, -R20.reuse ;  /* 0x00000006674b7223 */ /* 0x180fe20000010814 */
[----:B------:R-:W-:Y:S01]  /*31d0*/  FSEL R99, R87, -INF , P2 ;  /* 0xff80000057637808 */ /* 0x000fe20001000000 */
        /* <DEDUP_REMOVED lines=35> */
[----:B------:R-:W-:Y:S01]  /*3410*/  FFMA.FTZ R20, R147, R6, -R20 ;  /* 0x0000000693147223 */ /* 0x000fe20000010814 */
[--C-:B------:R-:W-:Y:S01]  /*3420*/  IMAD.MOV.U32 R147, RZ, RZ, R151.reuse ;  /* 0x000000ffff937224 */ /* 0x100fe200078e0097 */
[----:B------:R-:W-:Y:S01]  /*3430*/  FMNMX.FTZ R10, R43, R10, !PT ;  /* 0x0000000a2b0a7209 */ /* 0x000fe20007810000 */
[--C-:B------:R-:W-:Y:S01]  /*3440*/  IMAD.MOV.U32 R131, RZ, RZ, R151.reuse ;  /* 0x000000ffff837224 */ /* 0x100fe200078e0097 */
[-C--:B------:R-:W-:Y:S01]  /*3450*/  MOV R133, R151.reuse ;  /* 0x0000009700857202 */ /* 0x080fe20000000f00 */
[--C-:B------:R-:W-:Y:S01]  /*3460*/  IMAD.MOV.U32 R129, RZ, RZ, R151.reuse ;  /* 0x000000ffff817224 */ /* 0x100fe200078e0097 */
[----:B------:R-:W-:Y:S01]  /*3470*/  FMNMX.FTZ R10, R45, R10, !PT ;  /* 0x0000000a2d0a7209 */ /* 0x000fe20007810000 */
[----:B------:R-:W2:Y:S01]  /*3480*/  MUFU.EX2 R178, R178 ;  /* 0x000000b200b27308 */ /* 0x000ea20000000800 */
[--C-:B------:R-:W-:Y:S01]  /*3490*/  IMAD.MOV.U32 R127, RZ, RZ, R151.reuse ;  /* 0x000000ffff7f7224 */ /* 0x100fe200078e0097 */
[-C--:B------:R-:W-:Y:S01]  /*34a0*/  MOV R123, R151.reuse ;  /* 0x00000097007b7202 */ /* 0x080fe20000000f00 */
[--C-:B------:R-:W-:Y:S01]  /*34b0*/  IMAD.MOV.U32 R125, RZ, RZ, R151.reuse ;  /* 0x000000ffff7d7224 */ /* 0x100fe200078e0097 */
[----:B------:R-:W-:Y:S01]  /*34c0*/  FMNMX.FTZ R10, R47, R10, !PT ;  /* 0x0000000a2f0a7209 */ /* 0x000fe20007810000 */
[--C-:B------:R-:W-:Y:S01]  /*34d0*/  IMAD.MOV.U32 R121, RZ, RZ, R151.reuse ;  /* 0x000000ffff797224 */ /* 0x100fe200078e0097 */
[-C--:B------:R-:W-:Y:S01]  /*34e0*/  MOV R113, R151.reuse ;  /* 0x0000009700717202 */ /* 0x080fe20000000f00 */
[--C-:B------:R-:W-:Y:S01]  /*34f0*/  IMAD.MOV.U32 R119, RZ, RZ, R151.reuse ;  /* 0x000000ffff777224 */ /* 0x100fe200078e0097 */
[----:B------:R-:W-:Y:S01]  /*3500*/  FMNMX.FTZ R10, R49, R10, !PT ;  /* 0x0000000a310a7209 */ /* 0x000fe20007810000 */
[----:B------:R-:W-:Y:S01]  /*3510*/  MUFU.EX2 R73, R73 ;  /* 0x0000004900497308 */ /* 0x000fe20000000800 */
[--C-:B------:R-:W-:Y:S01]  /*3520*/  IMAD.MOV.U32 R117, RZ, RZ, R151.reuse ;  /* 0x000000ffff757224 */ /* 0x100fe200078e0097 */
[----:B------:R-:W-:Y:S01]  /*3530*/  MOV R103, R151 ;  /* 0x0000009700677202 */ /* 0x000fe20000000f00 */
[--C-:B------:R-:W-:Y:S01]  /*3540*/  IMAD.MOV.U32 R115, RZ, RZ, R151.reuse ;  /* 0x000000ffff737224 */ /* 0x100fe200078e0097 */
[----:B------:R-:W-:Y:S01]  /*3550*/  FMNMX.FTZ R10, R51, R10, !PT ;  /* 0x0000000a330a7209 */ /* 0x000fe20007810000 */
[----:B------:R-:W-:-:S02]  /*3560*/  IMAD.MOV.U32 R111, RZ, RZ, R151 ;  /* 0x000000ffff6f7224 */ /* 0x000fc400078e0097 */
[--C-:B------:R-:W-:Y:S01]  /*3570*/  IMAD.MOV.U32 R109, RZ, RZ, R151.reuse ;  /* 0x000000ffff6d7224 */ /* 0x100fe200078e0097 */
[----:B------:R-:W-:Y:S01]  /*3580*/  FMNMX.FTZ R10, R53, R10, !PT ;  /* 0x0000000a350a7209 */ /* 0x000fe20007810000 */
[----:B------:R-:W-:Y:S01]  /*3590*/  MUFU.EX2 R172, R172 ;  /* 0x000000ac00ac7308 */ /* 0x000fe20000000800 */
[--C-:B------:R-:W-:Y:S02]  /*35a0*/  IMAD.MOV.U32 R107, RZ, RZ, R151.reuse ;  /* 0x000000ffff6b7224 */ /* 0x100fe400078e0097 */
[----:B------:R-:W-:Y:S01]  /*35b0*/  FMNMX.FTZ R10, R55, R10, !PT ;  /* 0x0000000a370a7209 */ /* 0x000fe20007810000 */
[--C-:B------:R-:W-:Y:S02]  /*35c0*/  IMAD.MOV.U32 R105, RZ, RZ, R151.reuse ;  /* 0x000000ffff697224 */ /* 0x100fe400078e0097 */
[----:B------:R-:W-:Y:S01]  /*35d0*/  IMAD.MOV.U32 R101, RZ, RZ, R151 ;  /* 0x000000ffff657224 */ /* 0x000fe200078e0097 */
[----:B------:R-:W-:Y:S01]  /*35e0*/  FMNMX.FTZ R10, R57, R10, !PT ;  /* 0x0000000a390a7209 */ /* 0x000fe20007810000 */
[----:B------:R-:W-:Y:S03]  /*35f0*/  MUFU.EX2 R75, R75 ;  /* 0x0000004b004b7308 */ /* 0x000fe60000000800 */
[----:B------:R-:W-:-:S04]  /*3600*/  FMNMX.FTZ R10, R59, R10, !PT ;  /* 0x0000000a3b0a7209 */ /* 0x000fc80007810000 */
        /* <DEDUP_REMOVED lines=11> */
[----:B------:R-:W-:-:S05]  /*36c0*/  FMNMX.FTZ R10, R99, R10, !PT ;  /* 0x0000000a630a7209 */ /* 0x000fca0007810000 */
[----:B------:R-:W0:Y:S01]  /*36d0*/  SHFL.BFLY PT, R11, R10, 0x2, 0x1f ;  /* 0x0c401f000a0b7f89 */ /* 0x000e2200000e0000 */
[----:B------:R-:W-:Y:S08]  /*36e0*/  MUFU.EX2 R170, R170 ;  /* 0x000000aa00aa7308 */ /* 0x000ff00000000800 */
[----:B------:R-:W-:Y:S08]  /*36f0*/  MUFU.EX2 R81, R81 ;  /* 0x0000005100517308 */ /* 0x000ff00000000800 */
[----:B------:R-:W-:Y:S01]  /*3700*/  MUFU.EX2 R152, R152 ;  /* 0x0000009800987308 */ /* 0x000fe20000000800 */
[----:B0-----:R-:W-:-:S07]  /*3710*/  FMNMX.FTZ R8, R10, R11, !PT ;  /* 0x0000000b0a087209 */ /* 0x001fce0007810000 */
[----:B------:R-:W-:Y:S01]  /*3720*/  MUFU.EX2 R83, R83 ;  /* 0x0000005300537308 */ /* 0x000fe20000000800 */
[----:B------:R-:W0:Y:S07]  /*3730*/  SHFL.BFLY PT, R11, R8, 0x1, 0x1f ;  /* 0x0c201f00080b7f89 */ /* 0x000e2e00000e0000 */
[----:B------:R-:W-:Y:S08]  /*3740*/  MUFU.EX2 R154, R154 ;  /* 0x0000009a009a7308 */ /* 0x000ff00000000800 */
[----:B------:R-:W-:Y:S08]  /*3750*/  MUFU.EX2 R85, R85 ;  /* 0x0000005500557308 */ /* 0x000ff00000000800 */
[----:B------:R-:W-:Y:S01]  /*3760*/  MUFU.EX2 R156, R156 ;  /* 0x0000009c009c7308 */ /* 0x000fe20000000800 */
[----:B0-----:R-:W-:-:S04]  /*3770*/  FMNMX.FTZ R11, R8, R11, !PT ;  /* 0x0000000b080b7209 */ /* 0x001fc80007810000 */
[C---:B------:R-:W-:Y:S01]  /*3780*/  FSETP.NEU.FTZ.AND P2, PT, R11.reuse, -INF , PT ;  /* 0xff8000000b00780b */ /* 0x040fe20003f5d000 */
[----:B------:R-:W-:Y:S02]  /*3790*/  FMUL.FTZ R8, R11, R6 ;  /* 0x000000060b087220 */ /* 0x000fe40000410000 */
[----:B------:R-:W-:Y:S03]  /*37a0*/  MUFU.EX2 R87, R87 ;  /* 0x0000005700577308 */ /* 0x000fe60000000800 */
[----:B------:R-:W-:Y:S02]  /*37b0*/  FSEL R8, R8, RZ, P2 ;  /* 0x000000ff08087208 */ /* 0x000fe40001000000 */
[----:B------:R-:W-:-:S03]  /*37c0*/  PLOP3.LUT P2, PT, PT, PT, UP0, 0x80, 0x0 ;  /* 0x000000000000781c */ /* 0x000fc60003f4f008 */
        /* <DEDUP_REMOVED lines=17> */
[----:B0-----:R-:W-:Y:S01]  /*38e0*/  FADD.FTZ R13, R180, R67 ;  /* 0x00000043b40d7221 */ /* 0x001fe20000010000 */
[-CC-:B------:R-:W-:Y:S01]  /*38f0*/  FFMA.FTZ R41, R41, R6.reuse, -R8.reuse ;  /* 0x0000000629297223 */ /* 0x180fe20000010808 */
[-CC-:B------:R-:W-:Y:S01]  /*3900*/  FFMA.FTZ R43, R43, R6.reuse, -R8.reuse ;  /* 0x000000062b2b7223 */ /* 0x180fe20000010808 */
[-CC-:B------:R-:W-:Y:S01]  /*3910*/  FFMA.FTZ R45, R45, R6.reuse, -R8.reuse ;  /* 0x000000062d2d7223 */ /* 0x180fe20000010808 */
[-CC-:B------:R-:W-:Y:S01]  /*3920*/  FFMA.FTZ R47, R47, R6.reuse, -R8.reuse ;  /* 0x000000062f2f7223 */ /* 0x180fe20000010808 */
[-CC-:B------:R-:W-:Y:S01]  /*3930*/  FFMA.FTZ R49, R49, R6.reuse, -R8.reuse ;  /* 0x0000000631317223 */ /* 0x180fe20000010808 */
[-CC-:B------:R-:W-:Y:S01]  /*3940*/  FFMA.FTZ R51, R51, R6.reuse, -R8.reuse ;  /* 0x0000000633337223 */ /* 0x180fe20000010808 */
[----:B------:R-:W0:Y:S01]  /*3950*/  MUFU.EX2 R5, R5 ;  /* 0x0000000500057308 */ /* 0x000e220000000800 */
[----:B-1----:R-:W-:Y:S01]  /*3960*/  FADD.FTZ R4, R182, R13 ;  /* 0x0000000db6047221 */ /* 0x002fe20000010000 */
[-CC-:B------:R-:W-:Y:S01]  /*3970*/  FFMA.FTZ R53, R53, R6.reuse, -R8.reuse ;  /* 0x0000000635357223 */ /* 0x180fe20000010808 */
[-CC-:B------:R-:W-:Y:S01]  /*3980*/  FFMA.FTZ R55, R55, R6.reuse, -R8.reuse ;  /* 0x0000000637377223 */ /* 0x180fe20000010808 */
[-C--:B------:R-:W-:Y:S01]  /*3990*/  FFMA.FTZ R57, R57, R6.reuse, -R8 ;  /* 0x0000000639397223 */ /* 0x080fe20000010808 */
[----:B---3--:R-:W-:Y:S01]  /*39a0*/  FADD.FTZ R13, R69, R4 ;  /* 0x00000004450d7221 */ /* 0x008fe20000010000 */
[-CC-:B------:R-:W-:Y:S01]  /*39b0*/  FFMA.FTZ R59, R59, R6.reuse, -R8.reuse ;  /* 0x000000063b3b7223 */ /* 0x180fe20000010808 */
[-CC-:B------:R-:W-:Y:S01]  /*39c0*/  FFMA.FTZ R61, R61, R6.reuse, -R8.reuse ;  /* 0x000000063d3d7223 */ /* 0x180fe20000010808 */
[----:B------:R-:W1:Y:S01]  /*39d0*/  MUFU.EX2 R7, R7 ;  /* 0x0000000700077308 */ /* 0x000e620000000800 */
[----:B----4-:R-:W-:Y:S01]  /*39e0*/  FADD.FTZ R4, R176, R13 ;  /* 0x0000000db0047221 */ /* 0x010fe20000010000 */
[-CC-:B------:R-:W-:Y:S01]  /*39f0*/  FFMA.FTZ R63, R63, R6.reuse, -R8.reuse ;  /* 0x000000063f3f7223 */ /* 0x180fe20000010808 */
[-CC-:B------:R-:W-:Y:S01]  /*3a00*/  FFMA.FTZ R65, R65, R6.reuse, -R8.reuse ;  /* 0x0000000641417223 */ /* 0x180fe20000010808 */
[-C--:B------:R-:W-:Y:S01]  /*3a10*/  FFMA.FTZ R91, R91, R6.reuse, -R8 ;  /* 0x000000065b5b7223 */ /* 0x080fe20000010808 */
[----:B-----5:R-:W-:Y:S01]  /*3a20*/  FADD.FTZ R13, R71, R4 ;  /* 0x00000004470d7221 */ /* 0x020fe20000010000 */
[-CC-:B------:R-:W-:Y:S01]  /*3a30*/  FFMA.FTZ R93, R93, R6.reuse, -R8.reuse ;  /* 0x000000065d5d7223 */ /* 0x180fe20000010808 */
[-C--:B------:R-:W-:Y:S01]  /*3a40*/  FFMA.FTZ R95, R95, R6.reuse, -R8 ;  /* 0x000000065f5f7223 */ /* 0x080fe20000010808 */
[----:B------:R-:W3:Y:S01]  /*3a50*/  MUFU.EX2 R15, R15 ;  /* 0x0000000f000f7308 */ /* 0x000ee20000000800 */
[----:B--2---:R-:W-:Y:S01]  /*3a60*/  FADD.FTZ R36, R178, R13 ;  /* 0x0000000db2247221 */ /* 0x004fe20000010000 */
[----:B0-----:R-:W-:Y:S01]  /*3a70*/  FADD.FTZ R4, R5, R10 ;  /* 0x0000000a05047221 */ /* 0x001fe20000010000 */
[-CC-:B------:R-:W-:Y:S01]  /*3a80*/  FFMA.FTZ R97, R97, R6.reuse, -R8.reuse ;  /* 0x0000000661617223 */ /* 0x180fe20000010808 */
[----:B------:R-:W-:Y:S01]  /*3a90*/  FFMA.FTZ R99, R99, R6, -R8 ;  /* 0x0000000663637223 */ /* 0x000fe20000010808 */
[----:B------:R-:W-:Y:S01]  /*3aa0*/  F2FP.F16.F32.PACK_AB R181, R10, R5 ;  /* 0x000000050ab5723e */ /* 0x000fe200000000ff */
[----:B------:R-:W-:Y:S01]  /*3ab0*/  IMAD.MOV.U32 R5, RZ, RZ, 0x3f800000 ;  /* 0x3f800000ff057424 */ /* 0x000fe200078e00ff */
[----:B------:R-:W-:Y:S01]  /*3ac0*/  F2FP.F16.F32.PACK_AB R180, R67, R180 ;  /* 0x000000b443b4723e */ /* 0x000fe200000000ff */
[----:B------:R0:W2:Y:S01]  /*3ad0*/  MUFU.EX2 R14, R21 ;  /* 0x00000015000e7308 */ /* 0x0000a20000000800 */
[----:B-1----:R-:W-:Y:S01]  /*3ae0*/  FADD.FTZ R13, R7, R4 ;  /* 0x00000004070d7221 */ /* 0x002fe20000010000 */
[C---:B------:R-:W-:Y:S01]  /*3af0*/  F2FP.F16.F32.PACK_AB R183, R12.reuse, R7 ;  /* 0x000000070cb7723e */ /* 0x040fe200000000ff */
[----:B------:R-:W-:Y:S01]  /*3b00*/  IMAD.MOV.U32 R7, RZ, RZ, 0x3f800000 ;  /* 0x3f800000ff077424 */ /* 0x000fe200078e00ff */
[----:B------:R-:W-:Y:S01]  /*3b10*/  F2FP.F16.F32.PACK_AB R182, R69, R182 ;  /* 0x000000b645b6723e */ /* 0x000fe200000000ff */
[----:B------:R-:W-:Y:S01]  /*3b20*/  FADD.FTZ R4, R12, R13 ;  /* 0x0000000d0c047221 */ /* 0x000fe20000010000 */
[----:B------:R-:W-:-:S02]  /*3b30*/  F2FP.F16.F32.PACK_AB R176, R71, R176 ;  /* 0x000000b047b0723e */ /* 0x000fc400000000ff */
[----:B------:R-:W1:Y:S01]  /*3b40*/  MUFU.EX2 R25, R25 ;  /* 0x0000001900197308 */ /* 0x000e620000000800 */
[----:B0-----:R-:W-:Y:S01]  /*3b50*/  FADD.FTZ R21, R73, R36 ;  /* 0x0000002449157221 */ /* 0x001fe20000010000 */
[----:B---3--:R-:W-:Y:S01]  /*3b60*/  FADD.FTZ R13, R15, R4 ;  /* 0x000000040f0d7221 */ /* 0x008fe20000010000 */
[----:B------:R-:W-:Y:S02]  /*3b70*/  F2FP.F16.F32.PACK_AB R178, R73, R178 ;  /* 0x000000b249b2723e */ /* 0x000fe400000000ff */
[----:B------:R-:W-:Y:S01]  /*3b80*/  FADD.FTZ R38, R172, R21 ;  /* 0x00000015ac267221 */ /* 0x000fe20000010000 */
[C---:B------:R-:W-:Y:S02]  /*3b90*/  F2FP.F16.F32.PACK_AB R172, R75.reuse, R172 ;  /* 0x000000ac4bac723e */ /* 0x040fe400000000ff */
[----:B------:R-:W0:Y:S01]  /*3ba0*/  MUFU.EX2 R24, R27 ;  /* 0x0000001b00187308 */ /* 0x000e220000000800 */
[----:B------:R-:W-:Y:S01]  /*3bb0*/  FADD.FTZ R21, R75, R38 ;  /* 0x000000264b157221 */ /* 0x000fe20000010000 */
[C---:B--2---:R-:W-:Y:S01]  /*3bc0*/  FADD.FTZ R4, R14.reuse, R13 ;  /* 0x0000000d0e047221 */ /* 0x044fe20000010000 */
[----:B------:R-:W-:-:S02]  /*3bd0*/  F2FP.F16.F32.PACK_AB R177, R14, R15 ;  /* 0x0000000f0eb1723e */ /* 0x000fc400000000ff */
[----:B------:R-:W-:Y:S01]  /*3be0*/  FADD.FTZ R38, R174, R21 ;  /* 0x00000015ae267221 */ /* 0x000fe20000010000 */
[C---:B------:R-:W-:Y:S02]  /*3bf0*/  F2FP.F16.F32.PACK_AB R174, R77.reuse, R174 ;  /* 0x000000ae4dae723e */ /* 0x040fe400000000ff */
[----:B------:R-:W2:Y:S01]  /*3c00*/  MUFU.EX2 R29, R29 ;  /* 0x0000001d001d7308 */ /* 0x000ea20000000800 */
[----:B------:R-:W-:Y:S01]  /*3c10*/  FADD.FTZ R21, R77, R38 ;  /* 0x000000264d157221 */ /* 0x000fe20000010000 */
[----:B-1----:R-:W-:-:S03]  /*3c20*/  FADD.FTZ R13, R25, R4 ;  /* 0x00000004190d7221 */ /* 0x002fc60000010000 */
[----:B------:R-:W-:Y:S01]  /*3c30*/  FADD.FTZ R40, R168, R21 ;  /* 0x00000015a8287221 */ /* 0x000fe20000010000 */
[C---:B------:R-:W-:Y:S02]  /*3c40*/  F2FP.F16.F32.PACK_AB R168, R79.reuse, R168 ;  /* 0x000000a84fa8723e */ /* 0x040fe400000000ff */
[----:B------:R-:W1:Y:S01]  /*3c50*/  MUFU.EX2 R26, R31 ;  /* 0x0000001f001a7308 */ /* 0x000e620000000800 */
[C---:B0-----:R-:W-:Y:S01]  /*3c60*/  FADD.FTZ R4, R24.reuse, R13 ;  /* 0x0000000d18047221 */ /* 0x041fe20000010000 */
[----:B------:R-:W-:Y:S01]  /*3c70*/  FADD.FTZ R21, R79, R40 ;  /* 0x000000284f157221 */ /* 0x000fe20000010000 */
[----:B------:R-:W-:-:S03]  /*3c80*/  F2FP.F16.F32.PACK_AB R179, R24, R25 ;  /* 0x0000001918b3723e */ /* 0x000fc600000000ff */
[----:B------:R-:W-:Y:S01]  /*3c90*/  FADD.FTZ R40, R170, R21 ;  /* 0x00000015aa287221 */ /* 0x000fe20000010000 */
[----:B------:R-:W-:Y:S01]  /*3ca0*/  F2FP.F16.F32.PACK_AB R170, R81, R170 ;  /* 0x000000aa51aa723e */ /* 0x000fe200000000ff */
[----:B------:R-:W0:Y:S01]  /*3cb0*/  MUFU.EX2 R33, R33 ;  /* 0x0000002100217308 */ /* 0x000e220000000800 */
[----:B--2---:R-:W-:-:S07]  /*3cc0*/  FADD.FTZ R13, R29, R4 ;  /* 0x000000041d0d7221 */ /* 0x004fce0000010000 */
[----:B------:R-:W2:Y:S01]  /*3cd0*/  MUFU.EX2 R28, R35 ;  /* 0x00000023001c7308 */ /* 0x000ea20000000800 */
[C---:B-1----:R-:W-:Y:S01]  /*3ce0*/  FADD.FTZ R4, R26.reuse, R13 ;  /* 0x0000000d1a047221 */ /* 0x042fe20000010000 */
[----:B------:R-:W-:Y:S01]  /*3cf0*/  FADD.FTZ R13, R81, R40 ;  /* 0x00000028510d7221 */ /* 0x000fe20000010000 */
[----:B------:R-:W-:-:S03]  /*3d00*/  F2FP.F16.F32.PACK_AB R173, R26, R29 ;  /* 0x0000001d1aad723e */ /* 0x000fc600000000ff */
[----:B------:R-:W-:Y:S01]  /*3d10*/  FADD.FTZ R42, R152, R13 ;  /* 0x0000000d982a7221 */ /* 0x000fe20000010000 */
[----:B------:R-:W-:Y:S01]  /*3d20*/  F2FP.F16.F32.PACK_AB R152, R83, R152 ;  /* 0x000000985398723e */ /* 0x000fe200000000ff */
[----:B------:R-:W1:Y:S01]  /*3d30*/  MUFU.EX2 R37, R37 ;  /* 0x0000002500257308 */ /* 0x000e620000000800 */
[----:B0-----:R-:W-:Y:S01]  /*3d40*/  FADD.FTZ R3, R33, R4 ;  /* 0x0000000421037221 */ /* 0x001fe20000010000 */
[----:B------:R-:W-:-:S04]  /*3d50*/  FADD.FTZ R13, R83, R42 ;  /* 0x0000002a530d7221 */ /* 0x000fc80000010000 */
[----:B------:R-:W-:Y:S01]  /*3d60*/  FADD.FTZ R42, R154, R13 ;  /* 0x0000000d9a2a7221 */ /* 0x000fe20000010000 */
[C---:B------:R-:W-:Y:S01]  /*3d70*/  F2FP.F16.F32.PACK_AB R154, R85.reuse, R154 ;  /* 0x0000009a559a723e */ /* 0x040fe200000000ff */
[----:B------:R-:W0:Y:S01]  /*3d80*/  MUFU.EX2 R30, R39 ;  /* 0x00000027001e7308 */ /* 0x000e220000000800 */
[C---:B--2---:R-:W-:Y:S01]  /*3d90*/  FADD.FTZ R4, R28.reuse, R3 ;  /* 0x000000031c047221 */ /* 0x044fe20000010000 */
[----:B------:R-:W-:Y:S01]  /*3da0*/  FADD.FTZ R13, R85, R42 ;  /* 0x0000002a550d7221 */ /* 0x000fe20000010000 */
[----:B------:R-:W-:-:S03]  /*3db0*/  F2FP.F16.F32.PACK_AB R175, R28, R33 ;  /* 0x000000211caf723e */ /* 0x000fc600000000ff */
[----:B------:R-:W-:Y:S01]  /*3dc0*/  FADD.FTZ R42, R156, R13 ;  /* 0x0000000d9c2a7221 */ /* 0x000fe20000010000 */
[----:B------:R-:W-:Y:S01]  /*3dd0*/  F2FP.F16.F32.PACK_AB R156, R87, R156 ;  /* 0x0000009c579c723e */ /* 0x000fe200000000ff */
[----:B------:R-:W2:Y:S01]  /*3de0*/  MUFU.EX2 R41, R41 ;  /* 0x0000002900297308 */ /* 0x000ea20000000800 */
[----:B-1----:R-:W-:Y:S01]  /*3df0*/  FADD.FTZ R3, R37, R4 ;  /* 0x0000000425037221 */ /* 0x002fe20000010000 */
[----:B------:R-:W-:-:S04]  /*3e00*/  FADD.FTZ R13, R87, R42 ;  /* 0x0000002a570d7221 */ /* 0x000fc80000010000 */
[----:B------:R-:W-:Y:S02]  /*3e10*/  FADD.FTZ R42, R158, R13 ;  /* 0x0000000d9e2a7221 */ /* 0x000fe40000010000 */
        /* <DEDUP_REMOVED lines=11> */
[C---:B--2---:R-:W-:Y:S01]  /*3ed0*/  FADD.FTZ R4, R34.reuse, R3 ;  /* 0x0000000322047221 */ /* 0x044fe20000010000 */
[----:B------:R-:W-:-:S06]  /*3ee0*/  F2FP.F16.F32.PACK_AB R153, R34, R45 ;  /* 0x0000002d2299723e */ /* 0x000fcc00000000ff */
[----:B------:R-:W2:Y:S01]  /*3ef0*/  MUFU.EX2 R160, R160 ;  /* 0x000000a000a07308 */ /* 0x000ea20000000800 */
[C---:B-1----:R-:W-:Y:S01]  /*3f00*/  FADD.FTZ R13, R89.reuse, R42 ;  /* 0x0000002a590d7221 */ /* 0x042fe20000010000 */
[----:B------:R-:W-:Y:S01]  /*3f10*/  F2FP.F16.F32.PACK_AB R158, R89, R158 ;  /* 0x0000009e599e723e */ /* 0x000fe200000000ff */
[----:B------:R-:W-:-:S05]  /*3f20*/  IMAD.MOV.U32 R89, RZ, RZ, R151 ;  /* 0x000000ffff597224 */ /* 0x000fca00078e0097 */
        /* <DEDUP_REMOVED lines=9> */
[----:B------:R-:W-:Y:S01]  /*3fc0*/  F2FP.F16.F32.PACK_AB R160, R135, R160 ;  /* 0x000000a087a0723e */ /* 0x000fe200000000ff */
[----:B------:R-:W-:-:S05]  /*3fd0*/  IMAD.MOV.U32 R135, RZ, RZ, R151 ;  /* 0x000000ffff877224 */ /* 0x000fca00078e0097 */
[----:B------:R-:W0:Y:S01]  /*3fe0*/  MUFU.EX2 R38, R55 ;  /* 0x0000003700267308 */ /* 0x000e220000000800 */
[----:B--2---:R-:W-:-:S07]  /*3ff0*/  FADD.FTZ R3, R53, R4 ;  /* 0x0000000435037221 */ /* 0x004fce0000010000 */
[----:B------:R2:W3:Y:S01]  /*4000*/  MUFU.EX2 R162, R139 ;  /* 0x0000008b00a27308 */ /* 0x0004e20000000800 */
[----:B-1----:R-:W-:-:S07]  /*4010*/  FADD.FTZ R13, R137, R44 ;  /* 0x0000002c890d7221 */ /* 0x002fce0000010000 */
[----:B------:R-:W1:Y:S01]  /*4020*/  MUFU.EX2 R57, R57 ;  /* 0x0000003900397308 */ /* 0x000e620000000800 */
[C---:B0-----:R-:W-:Y:S01]  /*4030*/  FADD.FTZ R4, R38.reuse, R3 ;  /* 0x0000000326047221 */ /* 0x041fe20000010000 */
[----:B------:R-:W-:Y:S01]  /*4040*/  F2FP.F16.F32.PACK_AB R157, R38, R53 ;  /* 0x00000035269d723e */ /* 0x000fe200000000ff */
[----:B--2---:R-:W-:-:S05]  /*4050*/  IMAD.MOV.U32 R139, RZ, RZ, R151 ;  /* 0x000000ffff8b7224 */ /* 0x004fca00078e0097 */
[----:B------:R-:W0:Y:S01]  /*4060*/  MUFU.EX2 R141, R141 ;  /* 0x0000008d008d7308 */ /* 0x000e220000000800 */
[C---:B---3--:R-:W-:Y:S01]  /*4070*/  FADD.FTZ R44, R162.reuse, R13 ;  /* 0x0000000da22c7221 */ /* 0x048fe20000010000 */
[----:B------:R-:W-:Y:S01]  /*4080*/  F2FP.F16.F32.PACK_AB R162, R162, R137 ;  /* 0x00000089a2a2723e */ /* 0x000fe200000000ff */
[----:B------:R-:W-:-:S05]  /*4090*/  IMAD.MOV.U32 R137, RZ, RZ, R151 ;  /* 0x000000ffff897224 */ /* 0x000fca00078e0097 */
[----:B------:R-:W2:Y:S01]  /*40a0*/  MUFU.EX2 R40, R59 ;  /* 0x0000003b00287308 */ /* 0x000ea20000000800 */
[----:B-1----:R-:W-:-:S07]  /*40b0*/  FADD.FTZ R3, R57, R4 ;  /* 0x0000000439037221 */ /* 0x002fce0000010000 */
[----:B------:R1:W3:Y:S01]  /*40c0*/  MUFU.EX2 R164, R143 ;  /* 0x0000008f00a47308 */ /* 0x0002e20000000800 */
[----:B0-----:R-:W-:-:S07]  /*40d0*/  FADD.FTZ R13, R141, R44 ;  /* 0x0000002c8d0d7221 */ /* 0x001fce0000010000 */
[----:B------:R-:W0:Y:S01]  /*40e0*/  MUFU.EX2 R61, R61 ;  /* 0x0000003d003d7308 */ /* 0x000e220000000800 */
[C---:B--2---:R-:W-:Y:S01]  /*40f0*/  FADD.FTZ R4, R40.reuse, R3 ;  /* 0x0000000328047221 */ /* 0x044fe20000010000 */
[----:B------:R-:W-:Y:S02]  /*4100*/  F2FP.F16.F32.PACK_AB R159, R40, R57 ;  /* 0x00000039289f723e */ /* 0x000fe400000000ff */
[----:B-1----:R-:W-:-:S04]  /*4110*/  MOV R143, R151 ;  /* 0x00000097008f7202 */ /* 0x002fc80000000f00 */
[----:B------:R-:W1:Y:S01]  /*4120*/  MUFU.EX2 R145, R145 ;  /* 0x0000009100917308 */ /* 0x000e620000000800 */
[C---:B---3--:R-:W-:Y:S01]  /*4130*/  FADD.FTZ R46, R164.reuse, R13 ;  /* 0x0000000da42e7221 */ /* 0x048fe20000010000 */
[----:B------:R-:W-:Y:S01]  /*4140*/  F2FP.F16.F32.PACK_AB R164, R164, R141 ;  /* 0x0000008da4a4723e */ /* 0x000fe200000000ff */
[----:B------:R-:W-:-:S05]  /*4150*/  IMAD.MOV.U32 R141, RZ, RZ, R151 ;  /* 0x000000ffff8d7224 */ /* 0x000fca00078e0097 */
[----:B------:R-:W2:Y:S01]  /*4160*/  MUFU.EX2 R8, R63 ;  /* 0x0000003f00087308 */ /* 0x000ea20000000800 */
[----:B0-----:R-:W-:-:S07]  /*4170*/  FADD.FTZ R3, R61, R4 ;  /* 0x000000043d037221 */ /* 0x001fce0000010000 */
[----:B------:R-:W0:Y:S01]  /*4180*/  MUFU.EX2 R65, R65 ;  /* 0x0000004100417308 */ /* 0x000e220000000800 */
[----:B-1----:R-:W-:-:S07]  /*4190*/  FADD.FTZ R13, R145, R46 ;  /* 0x0000002e910d7221 */ /* 0x002fce0000010000 */
[----:B------:R1:W3:Y:S01]  /*41a0*/  MUFU.EX2 R42, R91 ;  /* 0x0000005b002a7308 */ /* 0x0002e20000000800 */
[C---:B--2---:R-:W-:Y:S01]  /*41b0*/  FADD.FTZ R46, R8.reuse, R3 ;  /* 0x00000003082e7221 */ /* 0x044fe20000010000 */
[----:B------:R-:W-:-:S06]  /*41c0*/  F2FP.F16.F32.PACK_AB R161, R8, R61 ;  /* 0x0000003d08a1723e */ /* 0x000fcc00000000ff */
[----:B------:R-:W2:Y:S01]  /*41d0*/  MUFU.EX2 R93, R93 ;  /* 0x0000005d005d7308 */ /* 0x000ea20000000800 */
[----:B0-----:R-:W-:Y:S01]  /*41e0*/  FADD.FTZ R3, R65, R46 ;  /* 0x0000002e41037221 */ /* 0x001fe20000010000 */
[----:B-1----:R-:W-:-:S06]  /*41f0*/  IMAD.MOV.U32 R91, RZ, RZ, R151 ;  /* 0x000000ffff5b7224 */ /* 0x002fcc00078e0097 */
[----:B------:R0:W1:Y:S01]  /*4200*/  MUFU.EX2 R44, R95 ;  /* 0x0000005f002c7308 */ /* 0x0000620000000800 */
[C---:B---3--:R-:W-:Y:S01]  /*4210*/  FADD.FTZ R12, R42.reuse, R3 ;  /* 0x000000032a0c7221 */ /* 0x048fe20000010000 */
[----:B------:R-:W-:-:S06]  /*4220*/  F2FP.F16.F32.PACK_AB R163, R42, R65 ;  /* 0x000000412aa3723e */ /* 0x000fcc00000000ff */
[----:B------:R-:W3:Y:S01]  /*4230*/  MUFU.EX2 R97, R97 ;  /* 0x0000006100617308 */ /* 0x000ee20000000800 */
[----:B--2---:R-:W-:Y:S01]  /*4240*/  FADD.FTZ R3, R93, R12 ;  /* 0x0000000c5d037221 */ /* 0x004fe20000010000 */
[----:B0-----:R-:W-:-:S06]  /*4250*/  IMAD.MOV.U32 R95, RZ, RZ, R151 ;  /* 0x000000ffff5f7224 */ /* 0x001fcc00078e0097 */
[----:B------:R-:W0:Y:S01]  /*4260*/  MUFU.EX2 R20, R20 ;  /* 0x0000001400147308 */ /* 0x000e220000000800 */
[C---:B-1----:R-:W-:Y:S01]  /*4270*/  FADD.FTZ R12, R44.reuse, R3 ;  /* 0x000000032c0c7221 */ /* 0x042fe20000010000 */
[----:B------:R-:W-:Y:S02]  /*4280*/  F2FP.F16.F32.PACK_AB R165, R44, R93 ;  /* 0x0000005d2ca5723e */ /* 0x000fe400000000ff */
[----:B------:R-:W-:-:S04]  /*4290*/  MOV R93, R151 ;  /* 0x00000097005d7202 */ /* 0x000fc80000000f00 */
[----:B------:R1:W2:Y:S01]  /*42a0*/  MUFU.EX2 R10, R99 ;  /* 0x00000063000a7308 */ /* 0x0002a20000000800 */
[----:B---3--:R-:W-:Y:S01]  /*42b0*/  FADD.FTZ R3, R97, R12 ;  /* 0x0000000c61037221 */ /* 0x008fe20000010000 */
[C---:B0-----:R-:W-:Y:S01]  /*42c0*/  F2FP.F16.F32.PACK_AB R166, R20.reuse, R145 ;  /* 0x0000009114a6723e */ /* 0x041fe200000000ff */
[----:B------:R-:W-:Y:S01]  /*42d0*/  FADD.FTZ R4, R20, R13 ;  /* 0x0000000d14047221 */ /* 0x000fe20000010000 */
[--C-:B------:R-:W-:Y:S02]  /*42e0*/  IMAD.MOV.U32 R145, RZ, RZ, R151.reuse ;  /* 0x000000ffff917224 */ /* 0x100fe400078e0097 */
[----:B-1----:R-:W-:Y:S01]  /*42f0*/  IMAD.MOV.U32 R99, RZ, RZ, R151 ;  /* 0x000000ffff637224 */ /* 0x002fe200078e0097 */
[C---:B--2---:R-:W-:Y:S01]  /*4300*/  F2FP.F16.F32.PACK_AB R167, R10.reuse, R97 ;  /* 0x000000610aa7723e */ /* 0x044fe200000000ff */
[----:B------:R-:W-:Y:S01]  /*4310*/  FADD.FTZ R3, R10, R3 ;  /* 0x000000030a037221 */ /* 0x000fe20000010000 */
[----:B------:R-:W-:Y:S01]  /*4320*/  IMAD.MOV.U32 R97, RZ, RZ, R151 ;  /* 0x000000ffff617224 */ /* 0x000fe200078e0097 */
[----:B------:R-:W-:Y:S06]  /*4330*/  @!P2 BRA `(.L_x_376) ;  /* 0x0000002800eca947 */ /* 0x000fec0003800000 */
[----:B------:R-:W-:Y:S01]  /*4340*/  R2UR UR4, R2 ;  /* 0x00000000020472ca */ /* 0x000fe200000e0000 */
[----:B------:R-:W-:Y:S01]  /*4350*/  IMAD.MOV.U32 R8, RZ, RZ, R11 ;  /* 0x000000ffff087224 */ /* 0x000fe200078e000b */
[----:B------:R-:W-:Y:S01]  /*4360*/  CS2R R150, SRZ ;  /* 0x0000000000967805 */ /* 0x000fe2000001ff00 */
[----:B------:R-:W-:Y:S01]  /*4370*/  IMAD.MOV.U32 R12, RZ, RZ, R9 ;  /* 0x000000ffff0c7224 */ /* 0x000fe200078e0009 */
[----:B------:R-:W-:Y:S01]  /*4380*/  CS2R R146, SRZ ;  /* 0x0000000000927805 */ /* 0x000fe2000001ff00 */
[----:B------:R-:W-:Y:S01]  /*4390*/  IMAD.MOV.U32 R10, RZ, RZ, R16 ;  /* 0x000000ffff0a7224 */ /* 0x000fe200078e0010 */
[----:B------:R-:W-:Y:S01]  /*43a0*/  CS2R R142, SRZ ;  /* 0x00000000008e7805 */ /* 0x000fe2000001ff00 */
[----:B------:R-:W-:Y:S01]  /*43b0*/  IMAD.MOV.U32 R5, RZ, RZ, 0x3f800000 ;  /* 0x3f800000ff057424 */ /* 0x000fe200078e00ff */
        /* <DEDUP_REMOVED lines=29> */
[----:B------:R-:W-:Y:S01]  /*4590*/  UIADD3 UR5, UR45, -0x2, URZ ;  /* 0xfffffffe2d057890 */ /* 0x000fe2000fffe03f */
[----:B------:R-:W-:-:S11]  /*45a0*/  ULDC UR6, c[0x0][0x9d8] ;  /* 0x0002760000067ab9 */ /* 0x000fd60000000800 */
.L_x_385:
[----:B------:R-:W-:-:S04]  /*45b0*/  UIADD3 UR7, UR4, 0x1, URZ ;  /* 0x0000000104077890 */ /* 0x000fc8000fffe03f */
[----:B------:R-:W-:-:S04]  /*45c0*/  UISETP.NE.AND UP0, UPT, UR7, 0x2, UPT ;  /* 0x000000020700788c */ /* 0x000fc8000bf05270 */
[----:B------:R-:W-:Y:S02]  /*45d0*/  USEL UR10, URZ, 0x1, UP0 ;  /* 0x000000013f0a7887 */ /* 0x000fe40008000000 */
[----:B------:R-:W-:-:S04]  /*45e0*/  USEL UR7, UR7, URZ, UP0 ;  /* 0x0000003f07077287 */ /* 0x000fc80008000000 */
[----:B------:R-:W-:Y:S02]  /*45f0*/  LOP3.LUT R16, R10, UR10, RZ, 0x3c, !PT ;  /* 0x0000000a0a107c12 */ /* 0x000fe4000f8e3cff */
[----:B------:R-:W-:Y:S01]  /*4600*/  MOV R2, UR7 ;  /* 0x0000000700027c02 */ /* 0x000fe20008000f00 */
[----:B------:R-:W-:Y:S06]  /*4610*/  @!P0 BRA `(.L_x_377) ;  /* 0x0000000000048947 */ /* 0x000fec0003800000 */
[----:B------:R-:W-:Y:S01]  /*4620*/  BPT.TRAP 0x1 ;  /* 0x000000040000795c */ /* 0x000fe20000300000 */
.L_x_377:
[----:B------:R-:W0:Y:S01]  /*4630*/  S2UR UR11, SR_CgaCtaId ;  /* 0x00000000000b79c3 */ /* 0x000e220000008800 */
[----:B------:R-:W-:Y:S01]  /*4640*/  UMOV UR10, 0x400 ;  /* 0x00000400000a7882 */ /* 0x000fe20000000000 */
[----:B------:R-:W-:Y:S01]  /*4650*/  SHF.L.U32 R6, R16, 0x1f, RZ ;  /* 0x0000001f10067819 */ /* 0x000fe200000006ff */
[----:B0-----:R-:W-:-:S06]  /*4660*/  ULEA UR10, UR11, UR10, 0x18 ;  /* 0x0000000a0b0a7291 */ /* 0x001fcc000f8ec03f */
[----:B------:R-:W-:-:S05]  /*4670*/  IMAD.U32 R0, RZ, RZ, UR10 ;  /* 0x0000000aff007e24 */ /* 0x000fca000f8e00ff */
[----:B------:R-:W-:-:S13]  /*4680*/  R2UR UR10, R0 ;  /* 0x00000000000a72ca */ /* 0x000fda00000e0000 */
[----:B------:R-:W-:-:S09]  /*4690*/  ULEA UR7, UR7, UR10, 0x3 ;  /* 0x0000000a07077291 */ /* 0x000fd2000f8e183f */
[----:B------:R0:W1:Y:S01]  /*46a0*/  SYNCS.PHASECHK.TRANS64.TRYWAIT P2, [UR7+0x34830], R6 ;  /* 0x03483006ff0075a7 */ /* 0x0000620008040147 */
[----:B------:R-:W-:Y:S05]  /*46b0*/  @!P0 BRA `(.L_x_378) ;  /* 0x0000000000048947 */ /* 0x000fea0003800000 */
[----:B------:R-:W-:Y:S01]  /*46c0*/  BPT.TRAP 0x1 ;  /* 0x000000040000795c */ /* 0x000fe20000300000 */
.L_x_378:
[----:B-1----:R-:W-:Y:S05]  /*46d0*/  @P2 BRA `(.L_x_379) ;  /* 0x0000000000082947 */ /* 0x002fea0003800000 */
[----:B------:R-:W1:Y:S02]  /*46e0*/  SYNCS.PHASECHK.TRANS64.TRYWAIT P2, [UR7+0x34830], R6 ;  /* 0x03483006ff0075a7 */ /* 0x000e640008040147 */
[----:B-1----:R-:W-:Y:S05]  /*46f0*/  @!P2 BRA `(.L_x_380) ;  /* 0x000000bc0020a947 */ /* 0x002fea0003800000 */
.L_x_379:
[----:B------:R-:W-:Y:S01]  /*4700*/  R2UR UR10, R2 ;  /* 0x00000000020a72ca */ /* 0x000fe200000e0000 */
[----:B------:R-:W-:Y:S01]  /*4710*/  WARPGROUP.ARRIVE ;  /* 0x00000000000079c5 */ /* 0x000fe20000000000 */
[----:B------:R-:W-:Y:S01]  /*4720*/  UMOV UR44, UR56 ;  /* 0x00000038002c7c82 */ /* 0x000fe20008000000 */
[----:B------:R-:W-:Y:S01]  /*4730*/  UMOV UR45, UR57 ;  /* 0x00000039002d7c82 */ /* 0x000fe20008000000 */
[----:B------:R-:W-:Y:S01]  /*4740*/  UMOV UR47, 0x40000040 ;  /* 0x40000040002f7882 */ /* 0x000fe20000000000 */
        /* <DEDUP_REMOVED lines=8> */
[----:B------:R-:W-:Y:S01]  /*47d0*/  UIMAD UR10, UR10, 0xc00, UR60 ;  /* 0x00000c000a0a78a4 */ /* 0x000fe2000f8e023c */
[-C--:B------:R-:W-:Y:S01]  /*47e0*/  FMUL.FTZ R88, R88, R7.reuse ;  /* 0x0000000758587220 */ /* 0x080fe20000410000 */
[-C--:B------:R-:W-:Y:S01]  /*47f0*/  FMUL.FTZ R89, R89, R7.reuse ;  /* 0x0000000759597220 */ /* 0x080fe20000410000 */
[-C--:B------:R-:W-:Y:S01]  /*4800*/  FMUL.FTZ R92, R92, R7.reuse ;  /* 0x000000075c5c7220 */ /* 0x080fe20000410000 */
[----:B------:R-:W-:Y:S01]  /*4810*/  UIADD3 UR14, UR10, 0x6, URZ ;  /* 0x000000060a0e7890 */ /* 0x000fe2000fffe03f */
[-C--:B------:R-:W-:Y:S01]  /*4820*/  FMUL.FTZ R93, R93, R7.reuse ;  /* 0x000000075d5d7220 */ /* 0x080fe20000410000 */
[----:B------:R-:W-:Y:S01]  /*4830*/  UIADD3 UR18, UR10, 0x400, URZ ;  /* 0x000004000a127890 */ /* 0x000fe2000fffe03f */
[-C--:B------:R-:W-:Y:S01]  /*4840*/  FMUL.FTZ R96, R96, R7.reuse ;  /* 0x0000000760607220 */ /* 0x080fe20000410000 */
[----:B------:R-:W-:Y:S01]  /*4850*/  UMOV UR46, UR10 ;  /* 0x0000000a002e7c82 */ /* 0x000fe20008000000 */
[----:B------:R-:W-:Y:S01]  /*4860*/  UIADD3 UR22, UR10, 0x402, URZ ;  /* 0x000004020a167890 */ /* 0x000fe2000fffe03f */
[----:B------:R-:W-:Y:S01]  /*4870*/  HGMMA.64x128x16.F32 R24, gdesc[UR44], RZ, !UPT, gsb0 ;  /* 0x01e000002c1879f0 */ /* 0x000fe2000c0008ff */
[----:B------:R-:W-:Y:S01]  /*4880*/  UIADD3 UR46, UR10, 0x2, URZ ;  /* 0x000000020a2e7890 */ /* 0x000fe2000fffe03f */
[-C--:B------:R-:W-:Y:S01]  /*4890*/  FMUL.FTZ R97, R97, R7.reuse ;  /* 0x0000000761617220 */ /* 0x080fe20000410000 */
[----:B------:R-:W-:Y:S01]  /*48a0*/  UMOV UR44, UR52 ;  /* 0x00000034002c7c82 */ /* 0x000fe20008000000 */
[----:B------:R-:W-:Y:S01]  /*48b0*/  UMOV UR45, UR53 ;  /* 0x00000035002d7c82 */ /* 0x000fe20008000000 */
[----:B------:R-:W-:Y:S01]  /*48c0*/  UMOV UR47, 0x40000040 ;  /* 0x40000040002f7882 */ /* 0x000fe20000000000 */
[----:B------:R-:W-:Y:S01]  /*48d0*/  UIADD3 UR26, UR10, 0x404, URZ ;  /* 0x000004040a1a7890 */ /* 0x000fe2000fffe03f */
[-C--:B------:R-:W-:Y:S01]  /*48e0*/  FMUL.FTZ R100, R100, R7.reuse ;  /* 0x0000000764647220 */ /* 0x080fe20000410000 */
        /* <DEDUP_REMOVED lines=105> */
.L_x_381:
[----:B------:R-:W-:Y:S01]  /*4f80*/  IMAD.U32 R7, RZ, RZ, UR4 ;  /* 0x00000004ff077e24 */ /* 0x000fe2000f8e00ff */
[----:B------:R-:W-:-:S03]  /*4f90*/  SHF.L.U32 R5, R10, 0x1f, RZ ;  /* 0x0000001f0a057819 */ /* 0x000fc600000006ff */
[----:B------:R-:W-:-:S04]  /*4fa0*/  IMAD R10, R7, 0x8, R0 ;  /* 0x00000008070a7824 */ /* 0x000fc800078e0200 */
[----:B------:R2:W3:Y:S01]  /*4fb0*/  SYNCS.PHASECHK.TRANS64.TRYWAIT P2, [R10+URZ+0x34850], R5 ;  /* 0x034850050a0075a7 */ /* 0x0004e2000804017f */
[----:B------:R-:W-:Y:S05]  /*4fc0*/  @!P0 BRA `(.L_x_382) ;  /* 0x0000000000048947 */ /* 0x000fea0003800000 */
[----:B------:R-:W-:Y:S01]  /*4fd0*/  BPT.TRAP 0x1 ;  /* 0x000000040000795c */ /* 0x000fe20000300000 */
.L_x_382:
[----:B---3--:R-:W-:Y:S05]  /*4fe0*/  @P2 BRA `(.L_x_383) ;  /* 0x0000000000082947 */ /* 0x008fea0003800000 */
[----:B------:R-:W3:Y:S02]  /*4ff0*/  SYNCS.PHASECHK.TRANS64.TRYWAIT P2, [R10+URZ+0x34850], R5 ;  /* 0x034850050a0075a7 */ /* 0x000ee4000804017f */
[----:B---3--:R-:W-:Y:S05]  /*5000*/  @!P2 BRA `(.L_x_384) ;  /* 0x000000b000f4a947 */ /* 0x008fea0003800000 */
.L_x_383:
[----:B------:R-:W-:Y:S01]  /*5010*/  R2UR UR10, R0 ;  /* 0x00000000000a72ca */ /* 0x000fe200000e0000 */
[----:B------:R-:W-:Y:S01]  /*5020*/  WARPGROUP.ARRIVE ;  /* 0x00000000000079c5 */ /* 0x000fe20000000000 */
[----:B------:R-:W-:Y:S01]  /*5030*/  UMOV UR11, 0x40000040 ;  /* 0x40000040000b7882 */ /* 0x000fe20000000000 */
[----:B--23--:R-:W-:Y:S01]  /*5040*/  FMUL.FTZ R5, R24, UR6 ;  /* 0x0000000618057c20 */ /* 0x00cfe20008410000 */
        /* <DEDUP_REMOVED lines=9> */
[----:B------:R-:W-:Y:S01]  /*50e0*/  UIADD3 UR10, UR10, 0x400, URZ ;  /* 0x000004000a0a7890 */ /* 0x000fe2000fffe03f */
[----:B------:R-:W-:Y:S01]  /*50f0*/  FMUL.FTZ R45, R45, UR6 ;  /* 0x000000062d2d7c20 */ /* 0x000fe20008410000 */
[----:B------:R-:W-:Y:S01]  /*5100*/  FMUL.FTZ R205, R49, UR6 ;  /* 0x0000000631cd7c20 */ /* 0x000fe20008410000 */
[----:B------:R-:W-:Y:S01]  /*5110*/  FMUL.FTZ R207, R52, UR6 ;  /* 0x0000000634cf7c20 */ /* 0x000fe20008410000 */
[----:B------:R-:W-:Y:S01]  /*5120*/  USHF.R.U32.HI UR10, URZ, 0x4, UR10 ;  /* 0x000000043f0a7899 */ /* 0x000fe2000801160a */
[----:B------:R-:W2:Y:S01]  /*5130*/  MUFU.TANH R11, R11 ;  /* 0x0000000b000b7308 */ /* 0x000ea20000002400 */
[----:B------:R-:W-:Y:S01]  /*5140*/  FMUL.FTZ R209, R53, UR6 ;  /* 0x0000000635d17c20 */ /* 0x000fe20008410000 */
[----:B------:R-:W-:Y:S01]  /*5150*/  FMUL.FTZ R211, R56, UR6 ;  /* 0x0000000638d37c20 */ /* 0x000fe20008410000 */
[----:B------:R-:W-:Y:S01]  /*5160*/  ULOP3.LUT UR10, UR10, 0x3fff, URZ, 0xc0, !UPT ;  /* 0x00003fff0a0a7892 */ /* 0x000fe2000f8ec03f */
[----:B------:R-:W-:Y:S01]  /*5170*/  FMUL.FTZ R213, R57, UR6 ;  /* 0x0000000639d57c20 */ /* 0x000fe20008410000 */
[----:B------:R-:W-:Y:S01]  /*5180*/  FMUL.FTZ R215, R60, UR6 ;  /* 0x000000063cd77c20 */ /* 0x000fe20008410000 */
[----:B------:R-:W-:Y:S01]  /*5190*/  FMUL.FTZ R217, R61, UR6 ;  /* 0x000000063dd97c20 */ /* 0x000fe20008410000 */
[----:B------:R-:W-:Y:S01]  /*51a0*/  ULOP3.LUT UR10, UR10, 0x4000000, URZ, 0xfc, !UPT ;  /* 0x040000000a0a7892 */ /* 0x000fe2000f8efc3f */
[----:B------:R-:W3:Y:S01]  /*51b0*/  MUFU.TANH R21, R21 ;  /* 0x0000001500157308 */ /* 0x000ee20000002400 */
[----:B01----:R-:W-:Y:S01]  /*51c0*/  FMNMX.FTZ R6, R5, R12, !PT ;  /* 0x0000000c05067209 */ /* 0x003fe20007810000 */
[----:B------:R-:W-:Y:S01]  /*51d0*/  FMUL.FTZ R219, R64, UR6 ;  /* 0x0000000640db7c20 */ /* 0x000fe20008410000 */
[----:B------:R-:W-:Y:S01]  /*51e0*/  ULEA UR4, UR4, UR10, 0xb ;  /* 0x0000000a04047291 */ /* 0x000fe2000f8e583f */
[----:B------:R-:W-:Y:S01]  /*51f0*/  FMUL.FTZ R221, R69, UR6 ;  /* 0x0000000645dd7c20 */ /* 0x000fe20008410000 */
[----:B------:R-:W-:Y:S01]  /*5200*/  FMUL.FTZ R223, R72, UR6 ;  /* 0x0000000648df7c20 */ /* 0x000fe20008410000 */
[----:B------:R-:W-:Y:S01]  /*5210*/  FMUL.FTZ R225, R73, UR6 ;  /* 0x0000000649e17c20 */ /* 0x000fe20008410000 */
[----:B------:R-:W-:Y:S01]  /*5220*/  FMUL.FTZ R227, R76, UR6 ;  /* 0x000000064ce37c20 */ /* 0x000fe20008410000 */
[----:B------:R-:W0:Y:S01]  /*5230*/  MUFU.TANH R29, R29 ;  /* 0x0000001d001d7308 */ /* 0x000e220000002400 */
[----:B--2---:R-:W-:Y:S01]  /*5240*/  FMNMX.FTZ R6, R11, R6, !PT ;  /* 0x000000060b067209 */ /* 0x004fe20007810000 */
[----:B------:R-:W-:Y:S01]  /*5250*/  UMOV UR10, UR4 ;  /* 0x00000004000a7c82 */ /* 0x000fe20008000000 */
[----:B------:R-:W-:Y:S01]  /*5260*/  FMUL.FTZ R229, R77, UR6 ;  /* 0x000000064de57c20 */ /* 0x000fe20008410000 */
[----:B------:R-:W-:Y:S01]  /*5270*/  HGMMA.64x128x16.F32 R88, R180, gdesc[UR8].tnspB, R88, gsb0 ;  /* 0x41e00008b4587df0 */ /* 0x000fe20008000858 */
[----:B------:R-:W-:Y:S01]  /*5280*/  UIADD3 UR10, UR4, 0x80, URZ ;  /* 0x00000080040a7890 */ /* 0x000fe2000fffe03f */
[----:B------:R-:W-:Y:S01]  /*5290*/  FMUL.FTZ R231, R80, UR6 ;  /* 0x0000000650e77c20 */ /* 0x000fe20008410000 */
[----:B------:R-:W-:Y:S01]  /*52a0*/  UMOV UR11, 0x40000040 ;  /* 0x40000040000b7882 */ /* 0x000fe20000000000 */
[----:B------:R-:W-:Y:S01]  /*52b0*/  MUFU.TANH R33, R33 ;  /* 0x0000002100217308 */ /* 0x000fe20000002400 */
[----:B---3--:R-:W-:Y:S01]  /*52c0*/  FMNMX.FTZ R6, R21, R6, !PT ;  /* 0x0000000615067209 */ /* 0x008fe20007810000 */
[----:B------:R-:W-:Y:S01]  /*52d0*/  FMUL.FTZ R233, R81, UR6 ;  /* 0x0000000651e97c20 */ /* 0x000fe20008410000 */
[----:B------:R-:W-:Y:S01]  /*52e0*/  FMUL.FTZ R235, R84, UR6 ;  /* 0x0000000654eb7c20 */ /* 0x000fe20008410000 */
[----:B------:R-:W-:Y:S01]  /*52f0*/  FMUL.FTZ R85, R85, UR6 ;  /* 0x0000000655557c20 */ /* 0x000fe20008410000 */
[----:B------:R-:W-:Y:S01]  /*5300*/  FMUL.FTZ R13, R26, UR6 ;  /* 0x000000061a0d7c20 */ /* 0x000fe20008410000 */
[----:B------:R-:W-:Y:S01]  /*5310*/  FMUL.FTZ R15, R27, UR6 ;  /* 0x000000061b0f7c20 */ /* 0x000fe20008410000 */
[----:B------:R-:W-:Y:S01]  /*5320*/  FMUL.FTZ R25, R30, UR6 ;  /* 0x000000061e197c20 */ /* 0x000fe20008410000 */
[----:B------:R-:W-:Y:S01]  /*5330*/  MUFU.TANH R197, R197 ;  /* 0x000000c500c57308 */ /* 0x000fe20000002400 */
[----:B0-----:R-:W-:Y:S01]  /*5340*/  FMNMX.FTZ R6, R29, R6, !PT ;  /* 0x000000061d067209 */ /* 0x001fe20007810000 */
        /* <DEDUP_REMOVED lines=29> */
[----:B------:R-:W-:Y:S01]  /*5520*/  ISETP.LT.AND P2, PT, RZ, UR5, PT ;  /* 0x00000005ff007c0c */ /* 0x000fe2000bf41270 */
[----:B------:R-:W-:Y:S01]  /*5530*/  MUFU.TANH R45, R45 ;  /* 0x0000002d002d7308 */ /* 0x000fe20000002400 */
[----:B------:R-:W-:-:S07]  /*5540*/  UIADD3 UR5, UR5, -0x1, URZ ;  /* 0xffffffff05057890 */ /* 0x000fce000fffe03f */
[----:B------:R-:W-:Y:S08]  /*5550*/  MUFU.TANH R205, R205 ;  /* 0x000000cd00cd7308 */ /* 0x000ff00000002400 */
        /* <DEDUP_REMOVED lines=10> */
[----:B------:R-:W-:Y:S01]  /*5600*/  MUFU.TANH R227, R227 ;  /* 0x000000e300e37308 */ /* 0x000fe20000002400 */
[----:B------:R-:W-:-:S02]  /*5610*/  WARPGROUP.DEPBAR.LE gsb0, 0x0 ;  /* 0x00008000000079c5 */ /* 0x000fc40000010000 */
[----:B------:R-:W-:Y:S01]  /*5620*/  WARPGROUP.ARRIVE ;  /* 0x00000000000079c5 */ /* 0x000fe20000000000 */
[----:B------:R-:W-:Y:S01]  /*5630*/  FMUL.FTZ R181, R32, UR6 ;  /* 0x0000000620b57c20 */ /* 0x000fe20008410000 */
[----:B------:R-:W-:-:S03]  /*5640*/  FMUL.FTZ R183, R36, UR6 ;  /* 0x0000000624b77c20 */ /* 0x000fc60008410000 */
[----:B------:R-:W-:Y:S01]  /*5650*/  MUFU.TANH R229, R229 ;  /* 0x000000e500e57308 */ /* 0x000fe20000002400 */
[----:B------:R-:W-:Y:S01]  /*5660*/  HGMMA.64x128x16.F32 R88, R176, gdesc[UR8].tnspB, R88, gsb0 ;  /* 0x41e00008b0587df0 */ /* 0x000fe20008000858 */
[----:B------:R-:W-:Y:S01]  /*5670*/  UIADD3 UR10, UR4, 0x100, URZ ;  /* 0x00000100040a7890 */ /* 0x000fe2000fffe03f */
[----:B------:R-:W-:-:S05]  /*5680*/  UMOV UR11, 0x40000040 ;  /* 0x40000040000b7882 */ /* 0x000fca0000000000 */
[----:B------:R-:W0:Y:S08]  /*5690*/  MUFU.TANH R181, R181 ;  /* 0x000000b500b57308 */ /* 0x000e300000002400 */
[----:B------:R-:W1:Y:S08]  /*56a0*/  MUFU.TANH R183, R183 ;  /* 0x000000b700b77308 */ /* 0x000e700000002400 */
[----:B------:R-:W-:Y:S01]  /*56b0*/  MUFU.TANH R231, R231 ;  /* 0x000000e700e77308 */ /* 0x000fe20000002400 */
[----:B0-----:R-:W-:-:S04]  /*56c0*/  FMNMX.FTZ R6, R181, R6, !PT ;  /* 0x00000006b5067209 */ /* 0x001fc80007810000 */
[----:B------:R-:W-:-:S03]  /*56d0*/  FMNMX.FTZ R6, R33, R6, !PT ;  /* 0x0000000621067209 */ /* 0x000fc60007810000 */
[----:B------:R-:W-:Y:S01]  /*56e0*/  MUFU.TANH R233, R233 ;  /* 0x000000e900e97308 */ /* 0x000fe20000002400 */
[----:B-1----:R-:W-:-:S04]  /*56f0*/  FMNMX.FTZ R6, R183, R6, !PT ;  /* 0x00000006b7067209 */ /* 0x002fc80007810000 */
[----:B------:R-:W-:-:S03]  /*5700*/  FMNMX.FTZ R6, R197, R6, !PT ;  /* 0x00000006c5067209 */ /* 0x000fc60007810000 */
[----:B------:R-:W-:Y:S01]  /*5710*/  MUFU.TANH R235, R235 ;  /* 0x000000eb00eb7308 */ /* 0x000fe20000002400 */
[----:B------:R-:W-:-:S04]  /*5720*/  FMNMX.FTZ R6, R199, R6, !PT ;  /* 0x00000006c7067209 */ /* 0x000fc80007810000 */
[----:B------:R-:W-:-:S03]  /*5730*/  FMNMX.FTZ R6, R201, R6, !PT ;  /* 0x00000006c9067209 */ /* 0x000fc60007810000 */
[----:B------:R-:W-:Y:S01]  /*5740*/  MUFU.TANH R85, R85 ;  /* 0x0000005500557308 */ /* 0x000fe20000002400 */
[----:B------:R-:W-:-:S04]  /*5750*/  FMNMX.FTZ R6, R203, R6, !PT ;  /* 0x00000006cb067209 */ /* 0x000fc80007810000 */
[----:B------:R-:W-:-:S03]  /*5760*/  FMNMX.FTZ R6, R45, R6, !PT ;  /* 0x000000062d067209 */ /* 0x000fc60007810000 */
        /* <DEDUP_REMOVED lines=20> */
[----:B------:R-:W-:Y:S08]  /*58b0*/  MUFU.TANH R177, R177 ;  /* 0x000000b100b17308 */ /* 0x000ff00000002400 */
[----:B------:R-:W-:Y:S01]  /*58c0*/  MUFU.TANH R51, R51 ;  /* 0x0000003300337308 */ /* 0x000fe20000002400 */
[----:B0-----:R-:W-:-:S04]  /*58d0*/  FMNMX.FTZ R6, R179, R6, !PT ;  /* 0x00000006b3067209 */ /* 0x001fc80007810000 */
[----:B------:R-:W-:-:S03]  /*58e0*/  FMNMX.FTZ R6, R205, R6, !PT ;  /* 0x00000006cd067209 */ /* 0x000fc60007810000 */
[----:B------:R-:W-:Y:S01]  /*58f0*/  MUFU.TANH R53, R53 ;  /* 0x0000003500357308 */ /* 0x000fe20000002400 */
[----:B------:R-:W-:-:S04]  /*5900*/  FMNMX.FTZ R6, R207, R6, !PT ;  /* 0x00000006cf067209 */ /* 0x000fc80007810000 */
        /* <DEDUP_REMOVED lines=8> */
[----:B------:R-:W-:-:S07]  /*5990*/  FMNMX.FTZ R6, R219, R6, !PT ;  /* 0x00000006db067209 */ /* 0x000fce0007810000 */
        /* <DEDUP_REMOVED lines=14> */
[----:B------:R-:W-:Y:S01]  /*5a80*/  FMUL.FTZ R175, R68, UR6 ;  /* 0x0000000644af7c20 */ /* 0x000fe20008410000 */
[----:B------:R-:W-:Y:S02]  /*5a90*/  FMUL.FTZ R65, R66, UR6 ;  /* 0x0000000642417c20 */ /* 0x000fe40008410000 */
        /* <DEDUP_REMOVED lines=8> */
[----:B-1----:R-:W-:-:S04]  /*5b20*/  FMNMX.FTZ R6, R175, R6, !PT ;  /* 0x00000006af067209 */ /* 0x002fc80007810000 */
[----:B------:R-:W-:-:S04]  /*5b30*/  FMNMX.FTZ R6, R221, R6, !PT ;  /* 0x00000006dd067209 */ /* 0x000fc80007810000 */
[----:B------:R-:W-:-:S04]  /*5b40*/  FMNMX.FTZ R6, R223, R6, !PT ;  /* 0x00000006df067209 */ /* 0x000fc80007810000 */
[----:B------:R-:W-:-:S04]  /*5b50*/  FMNMX.FTZ R6, R225, R6, !PT ;  /* 0x00000006e1067209 */ /* 0x000fc80007810000 */
[----:B------:R-:W-:-:S04]  /*5b60*/  FMNMX.FTZ R6, R227, R6, !PT ;  /* 0x00000006e3067209 */ /* 0x000fc80007810000 */
[----:B------:R-:W-:-:S04]  /*5b70*/  FMNMX.FTZ R6, R229, R6, !PT ;  /* 0x00000006e5067209 */ /* 0x000fc80007810000 */
[----:B------:R-:W-:-:S04]  /*5b80*/  FMNMX.FTZ R6, R231, R6, !PT ;  /* 0x00000006e7067209 */ /* 0x000fc80007810000 */
[----:B------:R-:W-:-:S04]  /*5b90*/  FMNMX.FTZ R6, R233, R6, !PT ;  /* 0x00000006e9067209 */ /* 0x000fc80007810000 */
[----:B------:R-:W-:-:S04]  /*5ba0*/  FMNMX.FTZ R6, R235, R6, !PT ;  /* 0x00000006eb067209 */ /* 0x000fc80007810000 */
[----:B------:R-:W-:-:S05]  /*5bb0*/  FMNMX.FTZ R6, R85, R6, !PT ;  /* 0x0000000655067209 */ /* 0x000fca0007810000 */
[----:B------:R-:W0:Y:S02]  /*5bc0*/  SHFL.BFLY PT, R7, R6, 0x2, 0x1f ;  /* 0x0c401f0006077f89 */ /* 0x000e2400000e0000 */
[----:B0-----:R-:W-:Y:S02]  /*5bd0*/  FMNMX.FTZ R7, R6, R7, !PT ;  /* 0x0000000706077209 */ /* 0x001fe40007810000 */
[----:B------:R-:W0:Y:S03]  /*5be0*/  LDC R6, c[0x0][0x988] ;  /* 0x00026200ff067b82 */ /* 0x000e260000000800 */
[----:B------:R-:W1:Y:S02]  /*5bf0*/  SHFL.BFLY PT, R14, R7, 0x1, 0x1f ;  /* 0x0c201f00070e7f89 */ /* 0x000e6400000e0000 */
[----:B-1----:R-:W-:Y:S02]  /*5c00*/  FMNMX.FTZ R9, R7, R14, !PT ;  /* 0x0000000e07097209 */ /* 0x002fe40007810000 */
[----:B------:R-:W-:-:S03]  /*5c10*/  FMNMX.FTZ R14, R13, R8, !PT ;  /* 0x000000080d0e7209 */ /* 0x000fc60007810000 */
[----:B------:R-:W-:Y:S01]  /*5c20*/  FADD.FTZ R7, -R9, R12 ;  /* 0x0000000c09077221 */ /* 0x000fe20000010100 */
[----:B------:R-:W-:Y:S01]  /*5c30*/  FMNMX.FTZ R14, R15, R14, !PT ;  /* 0x0000000e0f0e7209 */ /* 0x000fe20007810000 */
[-C--:B0-----:R-:W-:Y:S02]  /*5c40*/  FMUL.FTZ R12, R9, R6.reuse ;  /* 0x00000006090c7220 */ /* 0x081fe40000410000 */
[----:B------:R-:W-:Y:S01]  /*5c50*/  FMUL.FTZ R7, R7, R6 ;  /* 0x0000000607077220 */ /* 0x000fe20000410000 */
[----:B------:R-:W-:Y:S01]  /*5c60*/  FMNMX.FTZ R14, R25, R14, !PT ;  /* 0x0000000e190e7209 */ /* 0x000fe20007810000 */
[-CC-:B------:R-:W-:Y:S01]  /*5c70*/  FFMA.FTZ R180, R5, R6.reuse, -R12.reuse ;  /* 0x0000000605b47223 */ /* 0x180fe2000001080c */
[-CC-:B------:R-:W-:Y:S01]  /*5c80*/  FFMA.FTZ R182, R21, R6.reuse, -R12.reuse ;  /* 0x0000000615b67223 */ /* 0x180fe2000001080c */
[--C-:B------:R-:W-:Y:S01]  /*5c90*/  FFMA.FTZ R21, R29, R6, -R12.reuse ;  /* 0x000000061d157223 */ /* 0x100fe2000001080c */
[----:B------:R-:W-:Y:S01]  /*5ca0*/  FMNMX.FTZ R14, R27, R14, !PT ;  /* 0x0000000e1b0e7209 */ /* 0x000fe20007810000 */
[----:B------:R-:W-:Y:S01]  /*5cb0*/  FFMA.FTZ R29, R33, R6, -R12 ;  /* 0x00000006211d7223 */ /* 0x000fe2000001080c */
[----:B------:R-:W-:-:S02]  /*5cc0*/  WARPGROUP.DEPBAR.LE gsb0, 0x0 ;  /* 0x00008000000079c5 */ /* 0x000fc40000010000 */
[----:B------:R-:W-:Y:S01]  /*5cd0*/  WARPGROUP.ARRIVE ;  /* 0x00000000000079c5 */ /* 0x000fe20000000000 */
[----:B------:R-:W-:Y:S01]  /*5ce0*/  FMNMX.FTZ R14, R31, R14, !PT ;  /* 0x0000000e1f0e7209 */ /* 0x000fe20007810000 */
[----:B------:R-:W-:Y:S01]  /*5cf0*/  FMUL.FTZ R169, R86, UR6 ;  /* 0x0000000656a97c20 */ /* 0x000fe20008410000 */
[-CC-:B------:R-:W-:Y:S01]  /*5d00*/  FFMA.FTZ R171, R11, R6.reuse, -R12.reuse ;  /* 0x000000060bab7223 */ /* 0x180fe2000001080c */
[--C-:B------:R-:W-:Y:S01]  /*5d10*/  FFMA.FTZ R33, R197, R6, -R12.reuse ;  /* 0x00000006c5217223 */ /* 0x100fe2000001080c */
[----:B------:R-:W-:Y:S01]  /*5d20*/  FMNMX.FTZ R14, R35, R14, !PT ;  /* 0x0000000e230e7209 */ /* 0x000fe20007810000 */
[----:B------:R-:W-:Y:S01]  /*5d30*/  HGMMA.64x128x16.F32 R88, R152, gdesc[UR8].tnspB, R88, gsb0 ;  /* 0x41e0000898587df0 */ /* 0x000fe20008000858 */
[----:B------:R-:W-:Y:S01]  /*5d40*/  UIADD3 UR10, UR4, 0x280, URZ ;  /* 0x00000280040a7890 */ /* 0x000fe2000fffe03f */
[----:B------:R-:W-:Y:S01]  /*5d50*/  MUFU.TANH R169, R169 ;  /* 0x000000a900a97308 */ /* 0x000fe20000002400 */
[----:B------:R-:W-:Y:S01]  /*5d60*/  UMOV UR11, 0x40000040 ;  /* 0x40000040000b7882 */ /* 0x000fe20000000000 */
[----:B------:R-:W-:Y:S01]  /*5d70*/  FMNMX.FTZ R14, R37, R14, !PT ;  /* 0x0000000e250e7209 */ /* 0x000fe20007810000 */
[-CC-:B------:R-:W-:Y:S01]  /*5d80*/  FFMA.FTZ R172, R199, R6.reuse, -R12.reuse ;  /* 0x00000006c7ac7223 */ /* 0x180fe2000001080c */
[-CC-:B------:R-:W-:Y:S01]  /*5d90*/  FFMA.FTZ R174, R203, R6.reuse, -R12.reuse ;  /* 0x00000006cbae7223 */ /* 0x180fe2000001080c */
[--C-:B------:R-:W-:Y:S01]  /*5da0*/  FFMA.FTZ R170, R207, R6, -R12.reuse ;  /* 0x00000006cfaa7223 */ /* 0x100fe2000001080c */
        /* <DEDUP_REMOVED lines=14> */
[----:B------:R-:W-:Y:S01]  /*5e90*/  FFMA.FTZ R85, R85, R6, -R12 ;  /* 0x0000000655557223 */ /* 0x000fe2000001080c */
[----:B------:R-:W-:Y:S01]  /*5ea0*/  MUFU.EX2 R7, R7 ;  /* 0x0000000700077308 */ /* 0x000fe20000000800 */
[----:B------:R-:W-:-:S04]  /*5eb0*/  FMNMX.FTZ R14, R47, R14, !PT ;  /* 0x0000000e2f0e7209 */ /* 0x000fc80007810000 */
[----:B------:R-:W-:-:S03]  /*5ec0*/  FMNMX.FTZ R14, R49, R14, !PT ;  /* 0x0000000e310e7209 */ /* 0x000fc60007810000 */
[----:B------:R-:W0:Y:S01]  /*5ed0*/  MUFU.EX2 R180, R180 ;  /* 0x000000b400b47308 */ /* 0x000e220000000800 */
[----:B------:R-:W-:-:S04]  /*5ee0*/  FMNMX.FTZ R14, R51, R14, !PT ;  /* 0x0000000e330e7209 */ /* 0x000fc80007810000 */
[----:B------:R-:W-:-:S03]  /*5ef0*/  FMNMX.FTZ R14, R53, R14, !PT ;  /* 0x0000000e350e7209 */ /* 0x000fc60007810000 */
[----:B------:R-:W1:Y:S01]  /*5f00*/  MUFU.EX2 R171, R171 ;  /* 0x000000ab00ab7308 */ /* 0x000e620000000800 */
[----:B------:R-:W-:-:S04]  /*5f10*/  FMNMX.FTZ R14, R55, R14, !PT ;  /* 0x0000000e370e7209 */ /* 0x000fc80007810000 */
[----:B------:R-:W-:-:S03]  /*5f20*/  FMNMX.FTZ R14, R57, R14, !PT ;  /* 0x0000000e390e7209 */ /* 0x000fc60007810000 */
[----:B------:R-:W-:Y:S01]  /*5f30*/  MUFU.EX2 R182, R182 ;  /* 0x000000b600b67308 */ /* 0x000fe20000000800 */
[----:B------:R-:W-:Y:S01]  /*5f40*/  FMNMX.FTZ R14, R59, R14, !PT ;  /* 0x0000000e3b0e7209 */ /* 0x000fe20007810000 */
[----:B0-----:R-:W-:-:S03]  /*5f50*/  FFMA.FTZ R4, R7, R4, R180 ;  /* 0x0000000407047223 */ /* 0x001fc600000100b4 */
[----:B------:R-:W-:-:S03]  /*5f60*/  FMNMX.FTZ R14, R61, R14, !PT ;  /* 0x0000000e3d0e7209 */ /* 0x000fc60007810000 */
[----:B------:R-:W-:Y:S01]  /*5f70*/  MUFU.EX2 R21, R21 ;  /* 0x0000001500157308 */ /* 0x000fe20000000800 */
[----:B------:R-:W-:Y:S02]  /*5f80*/  FMNMX.FTZ R14, R63, R14, !PT ;  /* 0x0000000e3f0e7209 */ /* 0x000fe40007810000 */
[----:B-1----:R-:W-:Y:S02]  /*5f90*/  F2FP.F16.F32.PACK_AB R180, R171, R180 ;  /* 0x000000b4abb4723e */ /* 0x002fe400000000ff */
[----:B------:R-:W-:-:S03]  /*5fa0*/  FMNMX.FTZ R14, R65, R14, !PT ;  /* 0x0000000e410e7209 */ /* 0x000fc60007810000 */
[----:B------:R-:W-:Y:S01]  /*5fb0*/  MUFU.EX2 R176, R176 ;  /* 0x000000b000b07308 */ /* 0x000fe20000000800 */
[----:B------:R-:W-:-:S04]  /*5fc0*/  FMNMX.FTZ R14, R67, R14, !PT ;  /* 0x0000000e430e7209 */ /* 0x000fc80007810000 */
        /* <DEDUP_REMOVED lines=14> */
[----:B------:R-:W-:Y:S01]  /*60b0*/  FMNMX.FTZ R5, R87, R14, !PT ;  /* 0x0000000e57057209 */ /* 0x000fe20007810000 */
[----:B------:R-:W-:-:S04]  /*60c0*/  FFMA.FTZ R14, R223, R6, -R12 ;  /* 0x00000006df0e7223 */ /* 0x000fc8000001080c */
[----:B------:R-:W0:Y:S02]  /*60d0*/  SHFL.BFLY PT, R20, R5, 0x2, 0x1f ;  /* 0x0c401f0005147f89 */ /* 0x000e2400000e0000 */
[----:B------:R-:W-:Y:S08]  /*60e0*/  MUFU.EX2 R45, R45 ;  /* 0x0000002d002d7308 */ /* 0x000ff00000000800 */
[----:B------:R-:W-:Y:S08]  /*60f0*/  MUFU.EX2 R168, R168 ;  /* 0x000000a800a87308 */ /* 0x000ff00000000800 */
[----:B------:R-:W-:Y:S01]  /*6100*/  MUFU.EX2 R170, R170 ;  /* 0x000000aa00aa7308 */ /* 0x000fe20000000800 */
[----:B0-----:R-:W-:Y:S01]  /*6110*/  FMNMX.FTZ R28, R5, R20, !PT ;  /* 0x00000014051c7209 */ /* 0x001fe20007810000 */
[----:B------:R-:W-:-:S06]  /*6120*/  FFMA.FTZ R20, R227, R6, -R12 ;  /* 0x00000006e3147223 */ /* 0x000fcc000001080c */
[----:B------:R-:W-:Y:S01]  /*6130*/  MUFU.EX2 R197, R197 ;  /* 0x000000c500c57308 */ /* 0x000fe20000000800 */
[----:B------:R-:W0:Y:S01]  /*6140*/  SHFL.BFLY PT, R11, R28, 0x1, 0x1f ;  /* 0x0c201f001c0b7f89 */ /* 0x000e2200000e0000 */
[----:B------:R-:W-:Y:S02]  /*6150*/  WARPGROUP.DEPBAR.LE gsb0, 0x0 ;  /* 0x00008000000079c5 */ /* 0x000fe40000010000 */
[----:B------:R-:W-:Y:S01]  /*6160*/  WARPGROUP.ARRIVE ;  /* 0x00000000000079c5 */ /* 0x000fe20000000000 */
[-CC-:B------:R-:W-:Y:S01]  /*6170*/  FFMA.FTZ R153, R201, R6.reuse, -R12.reuse ;  /* 0x00000006c9997223 */ /* 0x180fe2000001080c */
[-CC-:B------:R-:W-:Y:S01]  /*6180*/  FFMA.FTZ R155, R205, R6.reuse, -R12.reuse ;  /* 0x00000006cd9b7223 */ /* 0x180fe2000001080c */
[-CC-:B------:R-:W-:Y:S01]  /*6190*/  FFMA.FTZ R152, R211, R6.reuse, -R12.reuse ;  /* 0x00000006d3987223 */ /* 0x180fe2000001080c */
[-CC-:B------:R-:W-:Y:S01]  /*61a0*/  FFMA.FTZ R154, R215, R6.reuse, -R12.reuse ;  /* 0x00000006d79a7223 */ /* 0x180fe2000001080c */
[-CC-:B------:R-:W-:Y:S01]  /*61b0*/  FFMA.FTZ R201, R221, R6.reuse, -R12.reuse ;  /* 0x00000006ddc97223 */ /* 0x180fe2000001080c */
[----:B------:R-:W-:Y:S01]  /*61c0*/  HGMMA.64x128x16.F32 R88, R156, gdesc[UR8].tnspB, R88, gsb0 ;  /* 0x41e000089c587df0 */ /* 0x000fe20008000858 */
[----:B------:R-:W-:Y:S01]  /*61d0*/  UIADD3 UR10, UR4, 0x300, URZ ;  /* 0x00000300040a7890 */ /* 0x000fe2000fffe03f */
[----:B------:R-:W-:Y:S01]  /*61e0*/  FFMA.FTZ R205, R229, R6, -R12 ;  /* 0x00000006e5cd7223 */ /* 0x000fe2000001080c */
[----:B------:R-:W-:Y:S01]  /*61f0*/  UMOV UR11, 0x40000040 ;  /* 0x40000040000b7882 */ /* 0x000fe20000000000 */
[----:B------:R-:W-:Y:S01]  /*6200*/  UIADD3 UR4, UR4, 0x380, URZ ;  /* 0x0000038004047890 */ /* 0x000fe2000fffe03f */
[----:B------:R-:W-:Y:S01]  /*6210*/  MUFU.EX2 R153, R153 ;  /* 0x0000009900997308 */ /* 0x000fe20000000800 */
[----:B0-----:R-:W-:-:S07]  /*6220*/  FMNMX.FTZ R11, R28, R11, !PT ;  /* 0x0000000b1c0b7209 */ /* 0x001fce0007810000 */
[----:B------:R-:W-:Y:S01]  /*6230*/  MUFU.EX2 R155, R155 ;  /* 0x0000009b009b7308 */ /* 0x000fe20000000800 */
[----:B------:R-:W-:-:S04]  /*6240*/  FADD.FTZ R5, -R11, R8 ;  /* 0x000000080b057221 */ /* 0x000fc80000010100 */
[----:B------:R-:W-:-:S03]  /*6250*/  FMUL.FTZ R5, R5, R6 ;  /* 0x0000000605057220 */ /* 0x000fc60000410000 */
        /* <DEDUP_REMOVED lines=17> */
[-CC-:B------:R-:W-:Y:S01]  /*6370*/  FFMA.FTZ R156, R219, R6.reuse, -R12.reuse ;  /* 0x00000006db9c7223 */ /* 0x180fe2000001080c */
[-C--:B------:R-:W-:Y:S01]  /*6380*/  FFMA.FTZ R158, R175, R6.reuse, -R12 ;  /* 0x00000006af9e7223 */ /* 0x080fe2000001080c */
[-C--:B------:R-:W-:Y:S01]  /*6390*/  FMUL.FTZ R12, R11, R6.reuse ;  /* 0x000000060b0c7220 */ /* 0x080fe20000410000 */
[----:B------:R-:W-:Y:S01]  /*63a0*/  HGMMA.64x128x16.F32 R88, R160, gdesc[UR8].tnspB, R88, gsb0 ;  /* 0x41e00008a0587df0 */ /* 0x000fe20008000858 */
[----:B------:R-:W-:Y:S01]  /*63b0*/  UMOV UR10, UR4 ;  /* 0x00000004000a7c82 */ /* 0x000fe20008000000 */
[----:B------:R-:W-:Y:S01]  /*63c0*/  UMOV UR11, 0x40000040 ;  /* 0x40000040000b7882 */ /* 0x000fe20000000000 */
[-CC-:B------:R-:W-:Y:S01]  /*63d0*/  FFMA.FTZ R8, R13, R6.reuse, -R12.reuse ;  /* 0x000000060d087223 */ /* 0x180fe2000001080c */
[-CC-:B------:R-:W-:Y:S01]  /*63e0*/  FFMA.FTZ R181, R15, R6.reuse, -R12.reuse ;  /* 0x000000060fb57223 */ /* 0x180fe2000001080c */
[-CC-:B------:R-:W-:Y:S01]  /*63f0*/  FFMA.FTZ R183, R25, R6.reuse, -R12.reuse ;  /* 0x0000000619b77223 */ /* 0x180fe2000001080c */
[-CC-:B------:R-:W-:Y:S01]  /*6400*/  FFMA.FTZ R13, R31, R6.reuse, -R12.reuse ;  /* 0x000000061f0d7223 */ /* 0x180fe2000001080c */
[-CC-:B------:R-:W-:Y:S01]  /*6410*/  FFMA.FTZ R28, R27, R6.reuse, -R12.reuse ;  /* 0x000000061b1c7223 */ /* 0x180fe2000001080c */
[----:B------:R-:W-:Y:S01]  /*6420*/  IMAD.U32 R31, RZ, RZ, UR7 ;  /* 0x00000007ff1f7e24 */ /* 0x000fe2000f8e00ff */
[----:B------:R-:W0:Y:S01]  /*6430*/  MUFU.EX2 R8, R8 ;  /* 0x0000000800087308 */ /* 0x000e220000000800 */
[----:B------:R-:W-:Y:S01]  /*6440*/  FFMA.FTZ R30, R35, R6, -R12 ;  /* 0x00000006231e7223 */ /* 0x000fe2000001080c */
[----:B------:R-:W-:-:S02]  /*6450*/  @!P1 VIADD R35, R10, 0x34860 ;  /* 0x000348600a239836 */ /* 0x000fc40000000000 */
[-CC-:B------:R-:W-:Y:S01]  /*6460*/  FFMA.FTZ R179, R37, R6.reuse, -R12.reuse ;  /* 0x0000000625b37223 */ /* 0x180fe2000001080c */
[----:B------:R-:W-:Y:S02]  /*6470*/  @!P1 VIADD R31, R31, 0x34840 ;  /* 0x000348401f1f9836 */ /* 0x000fe40000000000 */
[-CC-:B------:R-:W-:Y:S01]  /*6480*/  FFMA.FTZ R32, R39, R6.reuse, -R12.reuse ;  /* 0x0000000627207223 */ /* 0x180fe2000001080c */
[-CC-:B------:R-:W-:Y:S01]  /*6490*/  FFMA.FTZ R173, R41, R6.reuse, -R12.reuse ;  /* 0x0000000629ad7223 */ /* 0x180fe2000001080c */
[----:B------:R-:W-:Y:S01]  /*64a0*/  @!P1 PRMT R35, RZ, 0x654, R35 ;  /* 0x00000654ff239816 */ /* 0x000fe20000000023 */
[----:B------:R-:W1:Y:S01]  /*64b0*/  MUFU.EX2 R181, R181 ;  /* 0x000000b500b57308 */ /* 0x000e620000000800 */
[----:B------:R-:W-:Y:S01]  /*64c0*/  @!P1 PRMT R31, RZ, 0x654, R31 ;  /* 0x00000654ff1f9816 */ /* 0x000fe2000000001f */
[-CC-:B------:R-:W-:Y:S01]  /*64d0*/  FFMA.FTZ R34, R43, R6.reuse, -R12.reuse ;  /* 0x000000062b227223 */ /* 0x180fe2000001080c */
[-CC-:B------:R-:W-:Y:S01]  /*64e0*/  FFMA.FTZ R175, R177, R6.reuse, -R12.reuse ;  /* 0x00000006b1af7223 */ /* 0x180fe2000001080c */
[-CC-:B------:R-:W-:Y:S01]  /*64f0*/  FFMA.FTZ R36, R47, R6.reuse, -R12.reuse ;  /* 0x000000062f247223 */ /* 0x180fe2000001080c */
[-CC-:B------:R-:W-:Y:S01]  /*6500*/  FFMA.FTZ R15, R49, R6.reuse, -R12.reuse ;  /* 0x00000006310f7223 */ /* 0x180fe2000001080c */
[-CC-:B------:R-:W-:Y:S01]  /*6510*/  FFMA.FTZ R38, R51, R6.reuse, -R12.reuse ;  /* 0x0000000633267223 */ /* 0x180fe2000001080c */
[-C--:B------:R-:W-:Y:S01]  /*6520*/  FFMA.FTZ R25, R53, R6.reuse, -R12 ;  /* 0x0000000635197223 */ /* 0x080fe2000001080c */
[----:B------:R-:W-:Y:S01]  /*6530*/  MUFU.EX2 R183, R183 ;  /* 0x000000b700b77308 */ /* 0x000fe20000000800 */
[----:B0-----:R-:W-:Y:S01]  /*6540*/  FFMA.FTZ R10, R5, R3, R8 ;  /* 0x00000003050a7223 */ /* 0x001fe20000010008 */
[-CC-:B------:R-:W-:Y:S01]  /*6550*/  FFMA.FTZ R40, R55, R6.reuse, -R12.reuse ;  /* 0x0000000637287223 */ /* 0x180fe2000001080c */
[-CC-:B------:R-:W-:Y:S01]  /*6560*/  FFMA.FTZ R27, R57, R6.reuse, -R12.reuse ;  /* 0x00000006391b7223 */ /* 0x180fe2000001080c */
[-CC-:B------:R-:W-:Y:S01]  /*6570*/  FFMA.FTZ R42, R59, R6.reuse, -R12.reuse ;  /* 0x000000063b2a7223 */ /* 0x180fe2000001080c */
[-CC-:B------:R-:W-:Y:S01]  /*6580*/  FFMA.FTZ R61, R61, R6.reuse, -R12.reuse ;  /* 0x000000063d3d7223 */ /* 0x180fe2000001080c */
[-CC-:B------:R-:W-:Y:S01]  /*6590*/  FFMA.FTZ R65, R65, R6.reuse, -R12.reuse ;  /* 0x0000000641417223 */ /* 0x180fe2000001080c */
[----:B------:R-:W-:Y:S01]  /*65a0*/  FFMA.FTZ R67, R67, R6, -R12 ;  /* 0x0000000643437223 */ /* 0x000fe2000001080c */
[----:B------:R-:W-:Y:S01]  /*65b0*/  MUFU.EX2 R28, R28 ;  /* 0x0000001c001c7308 */ /* 0x000fe20000000800 */
[C---:B-1----:R-:W-:Y:S01]  /*65c0*/  FADD.FTZ R10, R181.reuse, R10 ;  /* 0x0000000ab50a7221 */ /* 0x042fe20000010000 */
[----:B------:R-:W-:Y:S01]  /*65d0*/  F2FP.F16.F32.PACK_AB R181, R181, R8 ;  /* 0x00000008b5b5723e */ /* 0x000fe200000000ff */
        /* <DEDUP_REMOVED lines=8> */
[----:B------:R-:W-:Y:S01]  /*6660*/  FFMA.FTZ R83, R83, R6, -R12 ;  /* 0x0000000653537223 */ /* 0x000fe2000001080c */
[----:B------:R-:W-:-:S04]  /*6670*/  R2UR UR4, R2 ;  /* 0x00000000020472ca */ /* 0x000fc800000e0000 */
[----:B------:R-:W0:Y:S08]  /*6680*/  MUFU.EX2 R30, R30 ;  /* 0x0000001e001e7308 */ /* 0x000e300000000800 */
[----:B------:R-:W-:Y:S08]  /*6690*/  MUFU.EX2 R179, R179 ;  /* 0x000000b300b37308 */ /* 0x000ff00000000800 */
        /* <DEDUP_REMOVED lines=8> */
[----:B------:R-:W-:Y:S08]  /*6720*/  MUFU.EX2 R25, R25 ;  /* 0x0000001900197308 */ /* 0x000ff00000000800 */
[----:B------:R-:W0:Y:S08]  /*6730*/  MUFU.EX2 R40, R40 ;  /* 0x0000002800287308 */ /* 0x000e300000000800 */
[----:B------:R-:W-:Y:S01]  /*6740*/  MUFU.EX2 R27, R27 ;  /* 0x0000001b001b7308 */ /* 0x000fe20000000800 */
[----:B------:R-:W-:-:S02]  /*6750*/  WARPGROUP.DEPBAR.LE gsb0, 0x0 ;  /* 0x00008000000079c5 */ /* 0x000fc40000010000 */
[----:B------:R-:W-:-:S05]  /*6760*/  WARPGROUP.ARRIVE ;  /* 0x00000000000079c5 */ /* 0x000fca0000000000 */
[----:B------:R-:W-:Y:S01]  /*6770*/  MUFU.EX2 R42, R42 ;  /* 0x0000002a002a7308 */ /* 0x000fe20000000800 */
[----:B------:R-:W-:Y:S02]  /*6780*/  F2FP.F16.F32.PACK_AB R160, R203, R14 ;  /* 0x0000000ecba0723e */ /* 0x000fe400000000ff */
[----:B------:R-:W-:Y:S01]  /*6790*/  F2FP.F16.F32.PACK_AB R162, R205, R20 ;  /* 0x00000014cda2723e */ /* 0x000fe200000000ff */
[----:B------:R-:W-:Y:S04]  /*67a0*/  HGMMA.64x128x16.F32 R88, R164, gdesc[UR8].tnspB, R88, gsb0 ;  /* 0x41e00008a4587df0 */ /* 0x000fe80008000858 */
        /* <DEDUP_REMOVED lines=13> */
[----:B------:R1:W-:Y:S01]  /*6880*/  @!P1 SYNCS.ARRIVE.TRANS64.RED.A1T0 RZ, [R31+URZ], RZ ;  /* 0x000000ff1fff99a7 */ /* 0x0003e2000810043f */
[----:B------:R-:W-:Y:S02]  /*6890*/  F2FP.F16.F32.PACK_AB R164, R207, R24 ;  /* 0x00000018cfa4723e */ /* 0x000fe400000000ff */
[----:B------:R-:W-:Y:S01]  /*68a0*/  F2FP.F16.F32.PACK_AB R166, R85, R26 ;  /* 0x0000001a55a6723e */ /* 0x000fe200000000ff */
[----:B-1----:R-:W-:Y:S01]  /*68b0*/  FADD.FTZ R31, R171, R4 ;  /* 0x00000004ab1f7221 */ /* 0x002fe20000010000 */
[----:B------:R1:W-:Y:S01]  /*68c0*/  @!P1 SYNCS.ARRIVE.TRANS64.RED.A1T0 RZ, [R35+URZ], RZ ;  /* 0x000000ff23ff99a7 */ /* 0x0003e2000810043f */
[----:B------:R-:W-:Y:S01]  /*68d0*/  FFMA.FTZ R4, R63, R6, -R12 ;  /* 0x000000063f047223 */ /* 0x000fe2000001080c */
[----:B0-----:R-:W-:Y:S01]  /*68e0*/  F2FP.F16.F32.PACK_AB R171, R40, R25 ;  /* 0x0000001928ab723e */ /* 0x001fe200000000ff */
[----:B------:R-:W-:Y:S01]  /*68f0*/  FADD.FTZ R44, R182, R31 ;  /* 0x0000001fb62c7221 */ /* 0x000fe20000010000 */
[----:B------:R-:W-:Y:S01]  /*6900*/  FADD.FTZ R31, R183, R10 ;  /* 0x0000000ab71f7221 */ /* 0x000fe20000010000 */
[----:B------:R-:W-:-:S02]  /*6910*/  F2FP.F16.F32.PACK_AB R182, R21, R182 ;  /* 0x000000b615b6723e */ /* 0x000fc400000000ff */
[----:B------:R-:W0:Y:S01]  /*6920*/  MUFU.EX2 R4, R4 ;  /* 0x0000000400047308 */ /* 0x000e220000000800 */
[----:B-1----:R-:W-:Y:S01]  /*6930*/  FADD.FTZ R35, R21, R44 ;  /* 0x0000002c15237221 */ /* 0x002fe20000010000 */
[C---:B------:R-:W-:Y:S01]  /*6940*/  FADD.FTZ R10, R28.reuse, R31 ;  /* 0x0000001f1c0a7221 */ /* 0x040fe20000010000 */
[----:B------:R-:W-:Y:S02]  /*6950*/  F2FP.F16.F32.PACK_AB R183, R28, R183 ;  /* 0x000000b71cb7723e */ /* 0x000fe400000000ff */
[----:B------:R-:W-:Y:S01]  /*6960*/  FADD.FTZ R44, R176, R35 ;  /* 0x00000023b02c7221 */ /* 0x000fe20000010000 */
[----:B------:R-:W-:Y:S01]  /*6970*/  FADD.FTZ R31, R13, R10 ;  /* 0x0000000a0d1f7221 */ /* 0x000fe20000010000 */
[C---:B------:R-:W-:Y:S02]  /*6980*/  F2FP.F16.F32.PACK_AB R176, R29.reuse, R176 ;  /* 0x000000b01db0723e */ /* 0x040fe400000000ff */
[----:B------:R-:W-:Y:S01]  /*6990*/  FADD.FTZ R35, R29, R44 ;  /* 0x0000002c1d237221 */ /* 0x000fe20000010000 */
[----:B------:R-:W-:-:S02]  /*69a0*/  FADD.FTZ R10, R30, R31 ;  /* 0x0000001f1e0a7221 */ /* 0x000fc40000010000 */
[----:B------:R-:W-:Y:S01]  /*69b0*/  MUFU.EX2 R30, R77 ;  /* 0x0000004d001e7308 */ /* 0x000fe20000000800 */
[----:B------:R-:W-:Y:S01]  /*69c0*/  FADD.FTZ R44, R178, R35 ;  /* 0x00000023b22c7221 */ /* 0x000fe20000010000 */
[----:B------:R-:W-:Y:S01]  /*69d0*/  FADD.FTZ R31, R179, R10 ;  /* 0x0000000ab31f7221 */ /* 0x000fe20000010000 */
[C---:B------:R-:W-:Y:S02]  /*69e0*/  F2FP.F16.F32.PACK_AB R178, R33.reuse, R178 ;  /* 0x000000b221b2723e */ /* 0x040fe400000000ff */
[----:B------:R-:W-:Y:S01]  /*69f0*/  FADD.FTZ R35, R33, R44 ;  /* 0x0000002c21237221 */ /* 0x000fe20000010000 */
[C---:B------:R-:W-:Y:S01]  /*6a00*/  FADD.FTZ R10, R32.reuse, R31 ;  /* 0x0000001f200a7221 */ /* 0x040fe20000010000 */
[----:B------:R-:W-:Y:S02]  /*6a10*/  F2FP.F16.F32.PACK_AB R179, R32, R179 ;  /* 0x000000b320b3723e */ /* 0x000fe400000000ff */
[----:B------:R-:W-:Y:S01]  /*6a20*/  FADD.FTZ R44, R172, R35 ;  /* 0x00000023ac2c7221 */ /* 0x000fe20000010000 */
[----:B------:R-:W-:Y:S01]  /*6a30*/  FADD.FTZ R31, R173, R10 ;  /* 0x0000000aad1f7221 */ /* 0x000fe20000010000 */
[-C--:B------:R-:W-:Y:S01]  /*6a40*/  FFMA.FTZ R10, R169, R6.reuse, -R12 ;  /* 0x00000006a90a7223 */ /* 0x080fe2000001080c */
[----:B------:R-:W-:Y:S01]  /*6a50*/  F2FP.F16.F32.PACK_AB R169, R38, R15 ;  /* 0x0000000f26a9723e */ /* 0x000fe200000000ff */
[----:B------:R-:W-:Y:S01]  /*6a60*/  FADD.FTZ R35, R153, R44 ;  /* 0x0000002c99237221 */ /* 0x000fe20000010000 */
[----:B------:R-:W-:Y:S01]  /*6a70*/  FADD.FTZ R44, R34, R31 ;  /* 0x0000001f222c7221 */ /* 0x000fe20000010000 */
[----:B------:R-:W-:Y:S01]  /*6a80*/  FFMA.FTZ R12, R87, R6, -R12 ;  /* 0x00000006570c7223 */ /* 0x000fe2000001080c */
[----:B------:R-:W-:Y:S01]  /*6a90*/  F2FP.F16.F32.PACK_AB R172, R153, R172 ;  /* 0x000000ac99ac723e */ /* 0x000fe200000000ff */
[----:B------:R-:W-:Y:S01]  /*6aa0*/  FADD.FTZ R46, R174, R35 ;  /* 0x00000023ae2e7221 */ /* 0x000fe20000010000 */
[----:B------:R-:W-:Y:S01]  /*6ab0*/  FADD.FTZ R31, R175, R44 ;  /* 0x0000002caf1f7221 */ /* 0x000fe20000010000 */
[----:B------:R-:W-:Y:S01]  /*6ac0*/  MUFU.EX2 R10, R10 ;  /* 0x0000000a000a7308 */ /* 0x000fe20000000800 */
[----:B------:R-:W-:Y:S01]  /*6ad0*/  F2FP.F16.F32.PACK_AB R173, R34, R173 ;  /* 0x000000ad22ad723e */ /* 0x000fe200000000ff */
[C---:B------:R-:W-:Y:S01]  /*6ae0*/  FADD.FTZ R35, R45.reuse, R46 ;  /* 0x0000002e2d237221 */ /* 0x040fe20000010000 */
[----:B------:R-:W-:Y:S01]  /*6af0*/  FADD.FTZ R44, R36, R31 ;  /* 0x0000001f242c7221 */ /* 0x000fe20000010000 */
[----:B------:R-:W-:-:S02]  /*6b00*/  F2FP.F16.F32.PACK_AB R174, R45, R174 ;  /* 0x000000ae2dae723e */ /* 0x000fc400000000ff */
[----:B------:R-:W-:Y:S01]  /*6b10*/  FADD.FTZ R46, R168, R35 ;  /* 0x00000023a82e7221 */ /* 0x000fe20000010000 */
[----:B------:R-:W-:Y:S01]  /*6b20*/  FADD.FTZ R21, R15, R44 ;  /* 0x0000002c0f157221 */ /* 0x000fe20000010000 */
[C---:B------:R-:W-:Y:S01]  /*6b30*/  F2FP.F16.F32.PACK_AB R168, R155.reuse, R168 ;  /* 0x000000a89ba8723e */ /* 0x040fe200000000ff */
[----:B------:R-:W1:Y:S01]  /*6b40*/  MUFU.EX2 R12, R12 ;  /* 0x0000000c000c7308 */ /* 0x000e620000000800 */
[----:B------:R-:W-:Y:S01]  /*6b50*/  FADD.FTZ R29, R155, R46 ;  /* 0x0000002e9b1d7221 */ /* 0x000fe20000010000 */
[----:B------:R-:W-:Y:S01]  /*6b60*/  FADD.FTZ R8, R38, R21 ;  /* 0x0000001526087221 */ /* 0x000fe20000010000 */
[----:B0-----:R-:W-:Y:S02]  /*6b70*/  F2FP.F16.F32.PACK_AB R155, R4, R3 ;  /* 0x00000003049b723e */ /* 0x001fe400000000ff */
[----:B------:R-:W-:Y:S01]  /*6b80*/  FADD.FTZ R44, R170, R29 ;  /* 0x0000001daa2c7221 */ /* 0x000fe20000010000 */
[----:B------:R-:W-:Y:S01]  /*6b90*/  FADD.FTZ R13, R25, R8 ;  /* 0x00000008190d7221 */ /* 0x000fe20000010000 */
[----:B------:R-:W-:Y:S01]  /*6ba0*/  F2FP.F16.F32.PACK_AB R175, R36, R175 ;  /* 0x000000af24af723e */ /* 0x000fe200000000ff */
[----:B------:R-:W0:Y:S01]  /*6bb0*/  MUFU.EX2 R46, R73 ;  /* 0x00000049002e7308 */ /* 0x000e220000000800 */
[C---:B------:R-:W-:Y:S01]  /*6bc0*/  FADD.FTZ R21, R197.reuse, R44 ;  /* 0x0000002cc5157221 */ /* 0x040fe20000010000 */
[----:B------:R-:W-:Y:S01]  /*6bd0*/  FADD.FTZ R8, R40, R13 ;  /* 0x0000000d28087221 */ /* 0x000fe20000010000 */
[----:B------:R-:W-:-:S02]  /*6be0*/  F2FP.F16.F32.PACK_AB R170, R197, R170 ;  /* 0x000000aac5aa723e */ /* 0x000fc400000000ff */
[----:B------:R-:W-:Y:S01]  /*6bf0*/  FADD.FTZ R28, R152, R21 ;  /* 0x00000015981c7221 */ /* 0x000fe20000010000 */
[----:B------:R-:W-:Y:S01]  /*6c00*/  FADD.FTZ R13, R27, R8 ;  /* 0x000000081b0d7221 */ /* 0x000fe20000010000 */
[C---:B------:R-:W-:Y:S02]  /*6c10*/  F2FP.F16.F32.PACK_AB R152, R157.reuse, R152 ;  /* 0x000000989d98723e */ /* 0x040fe400000000ff */
[----:B------:R-:W-:Y:S01]  /*6c20*/  FADD.FTZ R21, R157, R28 ;  /* 0x0000001c9d157221 */ /* 0x000fe20000010000 */
[----:B------:R-:W-:Y:S01]  /*6c30*/  FADD.FTZ R8, R42, R13 ;  /* 0x0000000d2a087221 */ /* 0x000fe20000010000 */
[----:B-1----:R-:W-:Y:S02]  /*6c40*/  F2FP.F16.F32.PACK_AB R167, R12, R10 ;  /* 0x0000000a0ca7723e */ /* 0x002fe400000000ff */
[----:B------:R-:W-:Y:S01]  /*6c50*/  FADD.FTZ R28, R154, R21 ;  /* 0x000000159a1c7221 */ /* 0x000fe20000010000 */
[----:B------:R-:W-:Y:S01]  /*6c60*/  FADD.FTZ R13, R3, R8 ;  /* 0x00000008030d7221 */ /* 0x000fe20000010000 */
[----:B------:R-:W-:-:S02]  /*6c70*/  F2FP.F16.F32.PACK_AB R154, R159, R154 ;  /* 0x0000009a9f9a723e */ /* 0x000fc400000000ff */
[----:B------:R-:W-:Y:S01]  /*6c80*/  FADD.FTZ R21, R159, R28 ;  /* 0x0000001c9f157221 */ /* 0x000fe20000010000 */
[----:B------:R-:W-:Y:S01]  /*6c90*/  FADD.FTZ R13, R4, R13 ;  /* 0x0000000d040d7221 */ /* 0x000fe20000010000 */
[----:B------:R-:W1:Y:S01]  /*6ca0*/  MUFU.EX2 R28, R81 ;  /* 0x00000051001c7308 */ /* 0x000e620000000800 */
[----:B------:R-:W-:Y:S01]  /*6cb0*/  F2FP.F16.F32.PACK_AB R153, R42, R27 ;  /* 0x0000001b2a99723e */ /* 0x000fe200000000ff */
[----:B------:R-:W-:Y:S01]  /*6cc0*/  FADD.FTZ R8, R156, R21 ;  /* 0x000000159c087221 */ /* 0x000fe20000010000 */
[----:B------:R-:W-:Y:S01]  /*6cd0*/  FADD.FTZ R13, R48, R13 ;  /* 0x0000000d300d7221 */ /* 0x000fe20000010000 */
[C---:B------:R-:W-:Y:S02]  /*6ce0*/  F2FP.F16.F32.PACK_AB R156, R199.reuse, R156 ;  /* 0x0000009cc79c723e */ /* 0x040fe400000000ff */
[----:B------:R-:W-:Y:S01]  /*6cf0*/  FADD.FTZ R15, R199, R8 ;  /* 0x00000008c70f7221 */ /* 0x000fe20000010000 */
[C---:B------:R-:W-:Y:S01]  /*6d00*/  FADD.FTZ R13, R67.reuse, R13 ;  /* 0x0000000d430d7221 */ /* 0x040fe20000010000 */
[----:B------:R-:W-:-:S02]  /*6d10*/  F2FP.F16.F32.PACK_AB R157, R67, R48 ;  /* 0x00000030439d723e */ /* 0x000fc400000000ff */
[----:B------:R-:W-:Y:S01]  /*6d20*/  FADD.FTZ R8, R158, R15 ;  /* 0x0000000f9e087221 */ /* 0x000fe20000010000 */
[----:B------:R-:W-:Y:S01]  /*6d30*/  FADD.FTZ R13, R50, R13 ;  /* 0x0000000d320d7221 */ /* 0x000fe20000010000 */
[C---:B------:R-:W-:Y:S02]  /*6d40*/  F2FP.F16.F32.PACK_AB R158, R201.reuse, R158 ;  /* 0x0000009ec99e723e */ /* 0x040fe400000000ff */
[----:B------:R-:W-:Y:S01]  /*6d50*/  FADD.FTZ R15, R201, R8 ;  /* 0x00000008c90f7221 */ /* 0x000fe20000010000 */
[C---:B------:R-:W-:Y:S01]  /*6d60*/  FADD.FTZ R13, R71.reuse, R13 ;  /* 0x0000000d470d7221 */ /* 0x040fe20000010000 */
[----:B------:R-:W-:Y:S02]  /*6d70*/  F2FP.F16.F32.PACK_AB R159, R71, R50 ;  /* 0x00000032479f723e */ /* 0x000fe400000000ff */
[----:B------:R-:W-:Y:S01]  /*6d80*/  FADD.FTZ R8, R14, R15 ;  /* 0x0000000f0e087221 */ /* 0x000fe20000010000 */
[----:B0-----:R-:W-:Y:S01]  /*6d90*/  FADD.FTZ R13, R46, R13 ;  /* 0x0000000d2e0d7221 */ /* 0x001fe20000010000 */
[----:B------:R-:W-:-:S02]  /*6da0*/  F2FP.F16.F32.PACK_AB R161, R75, R46 ;  /* 0x0000002e4ba1723e */ /* 0x000fc400000000ff */
[----:B------:R-:W-:Y:S01]  /*6db0*/  FADD.FTZ R3, R203, R8 ;  /* 0x00000008cb037221 */ /* 0x000fe20000010000 */
[----:B------:R-:W-:Y:S01]  /*6dc0*/  FADD.FTZ R13, R75, R13 ;  /* 0x0000000d4b0d7221 */ /* 0x000fe20000010000 */
[----:B------:R-:W-:Y:S01]  /*6dd0*/  F2FP.F16.F32.PACK_AB R163, R79, R30 ;  /* 0x0000001e4fa3723e */ /* 0x000fe200000000ff */
[----:B------:R-:W-:Y:S02]  /*6de0*/  IMAD.MOV.U32 R8, RZ, RZ, R11 ;  /* 0x000000ffff087224 */ /* 0x000fe400078e000b */
[----:B------:R-:W-:Y:S01]  /*6df0*/  FADD.FTZ R4, R20, R3 ;  /* 0x0000000314047221 */ /* 0x000fe20000010000 */
[----:B------:R-:W-:Y:S01]  /*6e00*/  FADD.FTZ R13, R30, R13 ;  /* 0x0000000d1e0d7221 */ /* 0x000fe20000010000 */
[----:B-1----:R-:W-:Y:S02]  /*6e10*/  F2FP.F16.F32.PACK_AB R165, R83, R28 ;  /* 0x0000001c53a5723e */ /* 0x002fe400000000ff */
[----:B------:R-:W-:Y:S01]  /*6e20*/  FADD.FTZ R3, R205, R4 ;  /* 0x00000004cd037221 */ /* 0x000fe20000010000 */
[----:B------:R-:W-:-:S03]  /*6e30*/  FADD.FTZ R13, R79, R13 ;  /* 0x0000000d4f0d7221 */ /* 0x000fc60000010000 */
[----:B------:R-:W-:Y:S01]  /*6e40*/  FADD.FTZ R4, R24, R3 ;  /* 0x0000000318047221 */ /* 0x000fe20000010000 */
[----:B------:R-:W-:-:S03]  /*6e50*/  FADD.FTZ R13, R28, R13 ;  /* 0x0000000d1c0d7221 */ /* 0x000fc60000010000 */
[----:B------:R-:W-:Y:S01]  /*6e60*/  FADD.FTZ R3, R207, R4 ;  /* 0x00000004cf037221 */ /* 0x000fe20000010000 */
[----:B------:R-:W-:-:S03]  /*6e70*/  FADD.FTZ R13, R83, R13 ;  /* 0x0000000d530d7221 */ /* 0x000fc60000010000 */
[----:B------:R-:W-:Y:S01]  /*6e80*/  FADD.FTZ R4, R26, R3 ;  /* 0x000000031a047221 */ /* 0x000fe20000010000 */
[----:B------:R-:W-:Y:S01]  /*6e90*/  FADD.FTZ R13, R10, R13 ;  /* 0x0000000d0a0d7221 */ /* 0x000fe20000010000 */
[----:B------:R-:W-:Y:S02]  /*6ea0*/  IMAD.MOV.U32 R10, RZ, RZ, R16 ;  /* 0x000000ffff0a7224 */ /* 0x000fe400078e0010 */
[----:B------:R-:W-:Y:S01]  /*6eb0*/  FADD.FTZ R4, R85, R4 ;  /* 0x0000000455047221 */ /* 0x000fe20000010000 */
[----:B------:R-:W-:Y:S01]  /*6ec0*/  FADD.FTZ R3, R12, R13 ;  /* 0x0000000d0c037221 */ /* 0x000fe20000010000 */
[----:B------:R-:W-:Y:S01]  /*6ed0*/  IMAD.MOV.U32 R12, RZ, RZ, R9 ;  /* 0x000000ffff0c7224 */ /* 0x000fe200078e0009 */
[----:B------:R-:W-:Y:S06]  /*6ee0*/  @P2 BRA `(.L_x_385) ;  /* 0xffffffd400b02947 */ /* 0x000fec000383ffff */
.L_x_376:
        /* <DEDUP_REMOVED lines=67> */
.L_x_386:
[----:B------:R-:W-:Y:S02]  /*7320*/  LEA R14, R2, R0, 0x3 ;  /* 0x00000000020e7211 */ /* 0x000fe400078e18ff */
[----:B------:R-:W-:-:S04]  /*7330*/  SHF.L.U32 R5, R16, 0x1f, RZ ;  /* 0x0000001f10057819 */ /* 0x000fc800000006ff */
[----:B------:R0:W1:Y:S01]  /*7340*/  SYNCS.PHASECHK.TRANS64.TRYWAIT P2, [R14+URZ+0x34850], R5 ;  /* 0x034850050e0075a7 */ /* 0x000062000804017f */
[----:B------:R-:W-:Y:S05]  /*7350*/  @!P0 BRA `(.L_x_387) ;  /* 0x0000000000048947 */ /* 0x000fea0003800000 */
[----:B------:R-:W-:Y:S01]  /*7360*/  BPT.TRAP 0x1 ;  /* 0x000000040000795c */ /* 0x000fe20000300000 */
.L_x_387:
[----:B-1----:R-:W-:Y:S05]  /*7370*/  @P2 BRA `(.L_x_388) ;  /* 0x0000000000082947 */ /* 0x002fea0003800000 */
[----:B------:R-:W1:Y:S02]  /*7380*/  SYNCS.PHASECHK.TRANS64.TRYWAIT P0, [R14+URZ+0x34850], R5 ;  /* 0x034850050e0075a7 */ /* 0x000e64000800017f */
[----:B-1----:R-:W-:Y:S05]  /*7390*/  @!P0 BRA `(.L_x_389) ;  /* 0x0000009000248947 */ /* 0x002fea0003800000 */
.L_x_388:
[----:B------:R-:W-:Y:S05]  /*73a0*/  WARPSYNC.ALL ;  /* 0x0000000000007948 */ /* 0x000fea0003800000 */
[----:B------:R-:W-:Y:S01]  /*73b0*/  VIADD R0, R0, 0x400 ;  /* 0x0000040000007836 */ /* 0x000fe20000000000 */
[----:B------:R-:W-:Y:S01]  /*73c0*/  WARPGROUP.ARRIVE ;  /* 0x00000000000079c5 */ /* 0x000fe20000000000 */
[----:B------:R-:W-:Y:S01]  /*73d0*/  IMAD.MOV.U32 R21, RZ, RZ, 0x40000040 ;  /* 0x40000040ff157424 */ /* 0x000fe200078e00ff */
[----:B01----:R-:W0:Y:S01]  /*73e0*/  SHFL.BFLY PT, R5, R4, 0x2, 0x1f ;  /* 0x0c401f0004057f89 */ /* 0x003e2200000e0000 */
[----:B------:R-:W-:Y:S01]  /*73f0*/  VIADD R186, R186, 0x1 ;  /* 0x00000001baba7836 */ /* 0x000fe20000000000 */
[----:B------:R-:W-:-:S04]  /*7400*/  SHF.R.U32.HI R0, RZ, 0x4, R0 ;  /* 0x00000004ff007819 */ /* 0x000fc80000011600 */
[----:B------:R-:W-:-:S04]  /*7410*/  LOP3.LUT R0, R0, 0x3fff, RZ, 0xc0, !PT ;  /* 0x00003fff00007812 */ /* 0x000fc800078ec0ff */
[----:B------:R-:W-:Y:S02]  /*7420*/  LOP3.LUT R13, R0, 0x4000000, RZ, 0xfc, !PT ;  /* 0x04000000000d7812 */ /* 0x000fe400078efcff */
[----:B------:R-:W1:Y:S03]  /*7430*/  SHFL.BFLY PT, R0, R3, 0x2, 0x1f ;  /* 0x0c401f0003007f89 */ /* 0x000e6600000e0000 */
[----:B------:R-:W-:Y:S02]  /*7440*/  IMAD R12, R2, 0x800, R13 ;  /* 0x00000800020c7824 */ /* 0x000fe400078e020d */
[----:B------:R-:W-:Y:S02]  /*7450*/  IMAD.MOV.U32 R13, RZ, RZ, 0x40000040 ;  /* 0x40000040ff0d7424 */ /* 0x000fe400078e00ff */
[C---:B------:R-:W-:Y:S01]  /*7460*/  VIADD R20, R12.reuse, 0x80 ;  /* 0x000000800c147836 */ /* 0x040fe20000000000 */
[----:B------:R-:W-:-:S02]  /*7470*/  R2UR UR6, R12 ;  /* 0x000000000c0672ca */ /* 0x000fc400000e0000 */
[----:B------:R-:W-:Y:S01]  /*7480*/  R2UR UR7, R13 ;  /* 0x000000000d0772ca */ /* 0x000fe200000e0000 */
[----:B------:R-:W-:Y:S02]  /*7490*/  IMAD.MOV.U32 R13, RZ, RZ, 0x40000040 ;  /* 0x40000040ff0d7424 */ /* 0x000fe400078e00ff */
[----:B0-----:R-:W-:-:S10]  /*74a0*/  FADD.FTZ R5, R5, R4 ;  /* 0x0000000405057221 */ /* 0x001fd40000010000 */
[----:B------:R-:W-:Y:S01]  /*74b0*/  HGMMA.64x128x16.F32 R24, R180, gdesc[UR4].tnspB, R24, gsb0 ;  /* 0x41e00004b4187df0 */ /* 0x000fe20008000818 */
[----:B------:R-:W-:Y:S01]  /*74c0*/  R2UR UR6, R20 ;  /* 0x00000000140672ca */ /* 0x000fe200000e0000 */
[----:B------:R-:W-:Y:S01]  /*74d0*/  VIADD R20, R12, 0x100 ;  /* 0x000001000c147836 */ /* 0x000fe20000000000 */
[----:B------:R-:W-:Y:S01]  /*74e0*/  R2UR UR7, R21 ;  /* 0x00000000150772ca */ /* 0x000fe200000e0000 */
[----:B------:R-:W-:Y:S02]  /*74f0*/  IMAD.MOV.U32 R21, RZ, RZ, 0x40000040 ;  /* 0x40000040ff157424 */ /* 0x000fe400078e00ff */
[----:B-1----:R-:W-:Y:S02]  /*7500*/  FADD.FTZ R7, R0, R3 ;  /* 0x0000000300077221 */ /* 0x002fe40000010000 */
[----:B------:R-:W0:Y:S04]  /*7510*/  SHFL.BFLY PT, R0, R5, 0x1, 0x1f ;  /* 0x0c201f0005007f89 */ /* 0x000e2800000e0000 */
[----:B------:R-:W1:Y:S01]  /*7520*/  SHFL.BFLY PT, R8, R7, 0x1, 0x1f ;  /* 0x0c201f0007087f89 */ /* 0x000e6200000e0000 */
[----:B0-----:R-:W-:Y:S01]  /*7530*/  FADD.FTZ R15, R5, R0 ;  /* 0x00000000050f7221 */ /* 0x001fe20000010000 */
[----:B------:R-:W-:-:S04]  /*7540*/  IMAD.MOV.U32 R0, RZ, RZ, -0x800000 ;  /* 0xff800000ff007424 */ /* 0x000fc800078e00ff */
[----:B------:R-:W-:-:S13]  /*7550*/  FSETP.NE.FTZ.AND P0, PT, R15, RZ, PT ;  /* 0x000000ff0f00720b */ /* 0x000fda0003f15000 */
[----:B------:R-:W-:Y:S01]  /*7560*/  @P0 FMUL.FTZ R4, R6, 0.69314718246459960938 ;  /* 0x3f31721806040820 */ /* 0x000fe20000410000 */
[----:B------:R-:W-:Y:S02]  /*7570*/  WARPGROUP.DEPBAR.LE gsb0, 0x0 ;  /* 0x00008000000079c5 */ /* 0x000fe40000010000 */
[----:B------:R-:W-:-:S06]  /*7580*/  WARPGROUP.ARRIVE ;  /* 0x00000000000079c5 */ /* 0x000fcc0000000000 */
[----:B------:R-:W-:Y:S01]  /*7590*/  HGMMA.64x128x16.F32 R24, R176, gdesc[UR4].tnspB, R24, gsb0 ;  /* 0x41e00004b0187df0 */ /* 0x000fe20008000818 */
[----:B------:R-:W-:Y:S01]  /*75a0*/  R2UR UR6, R20 ;  /* 0x00000000140672ca */ /* 0x000fe200000e0000 */
[----:B------:R-:W-:Y:S01]  /*75b0*/  VIADD R20, R12, 0x180 ;  /* 0x000001800c147836 */ /* 0x000fe20000000000 */
[----:B------:R-:W-:Y:S01]  /*75c0*/  R2UR UR7, R21 ;  /* 0x00000000150772ca */ /* 0x000fe200000e0000 */
[----:B------:R-:W-:Y:S01]  /*75d0*/  IMAD.MOV.U32 R21, RZ, RZ, 0x40000040 ;  /* 0x40000040ff157424 */ /* 0x000fe200078e00ff */
[----:B------:R-:W-:Y:S02]  /*75e0*/  WARPGROUP.DEPBAR.LE gsb0, 0x0 ;  /* 0x00008000000079c5 */ /* 0x000fe40000010000 */
[----:B------:R-:W-:-:S09]  /*75f0*/  WARPGROUP.ARRIVE ;  /* 0x00000000000079c5 */ /* 0x000fd20000000000 */
[----:B------:R-:W-:Y:S01]  /*7600*/  HGMMA.64x128x16.F32 R24, R172, gdesc[UR4].tnspB, R24, gsb0 ;  /* 0x41e00004ac187df0 */ /* 0x000fe20008000818 */
[----:B------:R-:W-:Y:S02]  /*7610*/  R2UR UR6, R20 ;  /* 0x00000000140672ca */ /* 0x000fe400000e0000 */
[----:B------:R-:W-:Y:S01]  /*7620*/  R2UR UR7, R21 ;  /* 0x00000000150772ca */ /* 0x000fe200000e0000 */
[----:B------:R-:W-:Y:S01]  /*7630*/  IMAD.MOV.U32 R21, RZ, RZ, 0x40000040 ;  /* 0x40000040ff157424 */ /* 0x000fe200078e00ff */
[----:B------:R-:W-:Y:S01]  /*7640*/  IADD3 R20, R12, 0x200, RZ ;  /* 0x000002000c147810 */ /* 0x000fe20007ffe0ff */
[----:B------:R-:W-:Y:S02]  /*7650*/  WARPGROUP.DEPBAR.LE gsb0, 0x0 ;  /* 0x00008000000079c5 */ /* 0x000fe40000010000 */
[----:B------:R-:W-:-:S08]  /*7660*/  WARPGROUP.ARRIVE ;  /* 0x00000000000079c5 */ /* 0x000fd00000000000 */
        /* <DEDUP_REMOVED lines=8> */
[----:B------:R-:W-:Y:S01]  /*76f0*/  R2UR UR6, R20 ;  /* 0x00000000140672ca */ /* 0x000fe200000e0000 */
[C---:B------:R-:W-:Y:S01]  /*7700*/  VIADD R20, R12.reuse, 0x300 ;  /* 0x000003000c147836 */ /* 0x040fe20000000000 */
[----:B------:R-:W-:Y:S01]  /*7710*/  R2UR UR7, R21 ;  /* 0x00000000150772ca */ /* 0x000fe200000e0000 */
[----:B------:R-:W-:Y:S02]  /*7720*/  IMAD.MOV.U32 R21, RZ, RZ, 0x40000040 ;  /* 0x40000040ff157424 */ /* 0x000fe400078e00ff */
[----:B------:R-:W-:Y:S01]  /*7730*/  VIADD R12, R12, 0x380 ;  /* 0x000003800c0c7836 */ /* 0x000fe20000000000 */
[----:B------:R-:W-:Y:S02]  /*7740*/  WARPGROUP.DEPBAR.LE gsb0, 0x0 ;  /* 0x00008000000079c5 */ /* 0x000fe40000010000 */
[----:B------:R-:W-:-:S07]  /*7750*/  WARPGROUP.ARRIVE ;  /* 0x00000000000079c5 */ /* 0x000fce0000000000 */
[----:B------:R-:W-:Y:S01]  /*7760*/  HGMMA.64x128x16.F32 R24, R156, gdesc[UR4].tnspB, R24, gsb0 ;  /* 0x41e000049c187df0 */ /* 0x000fe20008000818 */
[----:B------:R-:W-:Y:S01]  /*7770*/  R2UR UR6, R20 ;  /* 0x00000000140672ca */ /* 0x000fe200000e0000 */
[----:B-1----:R-:W-:Y:S01]  /*7780*/  FADD.FTZ R20, R7, R8 ;  /* 0x0000000807147221 */ /* 0x002fe20000010000 */
[----:B------:R-:W-:Y:S01]  /*7790*/  R2UR UR7, R21 ;  /* 0x00000000150772ca */ /* 0x000fe200000e0000 */
[----:B------:R-:W0:Y:S01]  /*77a0*/  @P0 MUFU.LG2 R8, R15 ;  /* 0x0000000f00080308 */ /* 0x000e220000000c00 */
[----:B------:R-:W-:Y:S02]  /*77b0*/  @!P1 IADD3 R7, R14, 0x34860, RZ ;  /* 0x000348600e079810 */ /* 0x000fe40007ffe0ff */
[----:B------:R-:W-:Y:S02]  /*77c0*/  FSETP.NE.FTZ.AND P3, PT, R20, RZ, PT ;  /* 0x000000ff1400720b */ /* 0x000fe40003f75000 */
[----:B------:R-:W-:-:S11]  /*77d0*/  @!P1 PRMT R7, RZ, 0x654, R7 ;  /* 0x00000654ff079816 */ /* 0x000fd60000000007 */
[----:B------:R-:W1:Y:S01]  /*77e0*/  @P3 MUFU.LG2 R10, R20 ;  /* 0x00000014000a3308 */ /* 0x000e620000000c00 */
[----:B------:R-:W-:Y:S01]  /*77f0*/  @P3 FMUL.FTZ R21, R6, 0.69314718246459960938 ;  /* 0x3f31721806153820 */ /* 0x000fe20000410000 */
[----:B0-----:R-:W-:Y:S01]  /*7800*/  @P0 FMUL.FTZ R5, R8, 0.69314718246459960938 ;  /* 0x3f31721808050820 */ /* 0x001fe20000410000 */
[----:B-1----:R-:W-:-:S04]  /*7810*/  @P3 FMUL.FTZ R10, R10, 0.69314718246459960938 ;  /* 0x3f3172180a0a3820 */ /* 0x002fc80000410000 */
[----:B------:R-:W-:Y:S01]  /*7820*/  @P3 FFMA.FTZ R0, R21, R11, R10 ;  /* 0x0000000b15003223 */ /* 0x000fe2000001000a */
[----:B------:R-:W-:Y:S02]  /*7830*/  WARPGROUP.DEPBAR.LE gsb0, 0x0 ;  /* 0x00008000000079c5 */ /* 0x000fe40000010000 */
[----:B------:R-:W-:-:S06]  /*7840*/  WARPGROUP.ARRIVE ;  /* 0x00000000000079c5 */ /* 0x000fcc0000000000 */
[----:B------:R-:W-:Y:S01]  /*7850*/  HGMMA.64x128x16.F32 R24, R160, gdesc[UR4].tnspB, R24, gsb0 ;  /* 0x41e00004a0187df0 */ /* 0x000fe20008000818 */
[----:B------:R-:W-:Y:S01]  /*7860*/  R2UR UR6, R12 ;  /* 0x000000000c0672ca */ /* 0x000fe200000e0000 */
[----:B------:R-:W-:Y:S01]  /*7870*/  IMAD.MOV.U32 R12, RZ, RZ, RZ ;  /* 0x000000ffff0c7224 */ /* 0x000fe200078e00ff */
[----:B------:R-:W-:Y:S01]  /*7880*/  R2UR UR7, R13 ;  /* 0x000000000d0772ca */ /* 0x000fe200000e0000 */
[----:B------:R-:W-:Y:S02]  /*7890*/  VIADD R13, R2, 0x1 ;  /* 0x00000001020d7836 */ /* 0x000fe40000000000 */
[----:B------:R-:W-:Y:S02]  /*78a0*/  IMAD.MOV.U32 R2, RZ, RZ, RZ ;  /* 0x000000ffff027224 */ /* 0x000fe400078e00ff */
[----:B------:R-:W-:Y:S01]  /*78b0*/  @P3 MUFU.RCP R12, R20 ;  /* 0x00000014000c3308 */ /* 0x000fe20000001000 */
[----:B------:R-:W-:-:S04]  /*78c0*/  ISETP.NE.AND P2, PT, R13, 0x2, PT ;  /* 0x000000020d00780c */ /* 0x000fc80003f45270 */
[----:B------:R-:W-:-:S03]  /*78d0*/  SEL R3, RZ, 0x1, P2 ;  /* 0x00000001ff037807 */ /* 0x000fc60001000000 */
[----:B------:R-:W0:Y:S01]  /*78e0*/  @P0 MUFU.RCP R2, R15 ;  /* 0x0000000f00020308 */ /* 0x000e220000001000 */
[----:B------:R-:W-:Y:S01]  /*78f0*/  LOP3.LUT R16, R16, R3, RZ, 0x3c, !PT ;  /* 0x0000000310107212 */ /* 0x000fe200078e3cff */
[----:B------:R-:W-:Y:S02]  /*7900*/  IMAD.MOV.U32 R3, RZ, RZ, -0x800000 ;  /* 0xff800000ff037424 */ /* 0x000fe400078e00ff */
[----:B------:R-:W-:Y:S01]  /*7910*/  @P0 FFMA.FTZ R3, R4, R9, R5 ;  /* 0x0000000904030223 */ /* 0x000fe20000010005 */
[----:B------:R-:W-:Y:S01]  /*7920*/  PLOP3.LUT P0, PT, PT, PT, PT, 0x8, 0x0 ;  /* 0x000000000000781c */ /* 0x000fe20003f0e170 */
[----:B------:R-:W-:Y:S02]  /*7930*/  WARPGROUP.DEPBAR.LE gsb0, 0x0 ;  /* 0x00008000000079c5 */ /* 0x000fe40000010000 */
[----:B------:R-:W-:-:S06]  /*7940*/  WARPGROUP.ARRIVE ;  /* 0x00000000000079c5 */ /* 0x000fcc0000000000 */
[----:B------:R-:W-:Y:S03]  /*7950*/  HGMMA.64x128x16.F32 R24, R164, gdesc[UR4].tnspB, R24, gsb0 ;  /* 0x41e00004a4187df0 */ /* 0x000fe60008000818 */
[----:B------:R-:W-:Y:S02]  /*7960*/  WARPGROUP.DEPBAR.LE gsb0, 0x0 ;  /* 0x00008000000079c5 */ /* 0x000fe40000010000 */
[-C--:B0-----:R-:W-:Y:S01]  /*7970*/  FMUL.FTZ R95, R24, R2.reuse ;  /* 0x00000002185f7220 */ /* 0x081fe20000410000 */
[-C--:B------:R-:W-:Y:S01]  /*7980*/  FMUL.FTZ R89, R33, R2.reuse ;  /* 0x0000000221597220 */ /* 0x080fe20000410000 */
[-C--:B------:R-:W-:Y:S01]  /*7990*/  FMUL.FTZ R88, R36, R2.reuse ;  /* 0x0000000224587220 */ /* 0x080fe20000410000 */
[----:B------:R0:W-:Y:S01]  /*79a0*/  @!P1 SYNCS.ARRIVE.TRANS64.RED.A1T0 RZ, [R7+URZ], RZ ;  /* 0x000000ff07ff99a7 */ /* 0x0001e2000810043f */
        /* <DEDUP_REMOVED lines=32> */
[-C--:B0-----:R-:W-:Y:S01]  /*7bb0*/  FMUL.FTZ R7, R31, R12.reuse ;  /* 0x0000000c1f077220 */ /* 0x081fe20000410000 */
        /* <DEDUP_REMOVED lines=28> */
[----:B------:R-:W-:-:S07]  /*7d80*/  SEL R2, R13, RZ, P2 ;  /* 0x000000ff0d027207 */ /* 0x000fce0001000000 */
.L_x_368:
[----:B------:R-:W0:Y:S01]  /*7d90*/  S2R R5, SR_CgaCtaId ;  /* 0x0000000000057919 */ /* 0x000e220000008800 */
[----:B------:R-:W-:Y:S01]  /*7da0*/  MOV R28, 0x400 ;  /* 0x00000400001c7802 */ /* 0x000fe20000000f00 */
[----:B------:R-:W-:Y:S01]  /*7db0*/  BSSY B0, `(.L_x_390) ;  /* 0x000022e000007945 */ /* 0x000fe20003800000 */
[----:B------:R-:W-:Y:S02]  /*7dc0*/  BAR.SYNC.DEFER_BLOCKING 0x5, 0x180 ;  /* 0x0146000000007b1d */ /* 0x000fe40000010000 */
[----:B0-----:R-:W-:-:S05]  /*7dd0*/  LEA R28, R5, R28, 0x18 ;  /* 0x0000001c051c7211 */ /* 0x001fca00078ec0ff */
[----:B------:R-:W0:Y:S02]  /*7de0*/  LDS.128 R44, [R28+0x348d0] ;  /* 0x0348d0001c2c7984 */ /* 0x000e240000000c00 */
[----:B0-----:R-:W-:Y:S02]  /*7df0*/  R2UR UR6, R45 ;  /* 0x000000002d0672ca */ /* 0x001fe400000e0000 */
[----:B------:R-:W-:Y:S01]  /*7e00*/  R2UR UR5, R46 ;  /* 0x000000002e0572ca */ /* 0x000fe200000e0000 */
[----:B------:R-:W-:Y:S06]  /*7e10*/  BAR.ARV 0x4, 0x180 ;  /* 0x0106000000007b1d */ /* 0x000fec0000002000 */
[----:B------:R-:W-:Y:S08]  /*7e20*/  @P0 BRA `(.L_x_391) ;  /* 0x0000001400700947 */ /* 0x000ff00003800000 */
[----:B------:R-:W0:Y:S01]  /*7e30*/  S2R R5, SR_SWINHI ;  /* 0x0000000000057919 */ /* 0x000e220000002f00 */
[----:B------:R-:W-:Y:S01]  /*7e40*/  F2FP.F16.F32.PACK_AB R7, R7, R8 ;  /* 0x000000080707723e */ /* 0x000fe200000000ff */
[----:B------:R-:W-:Y:S01]  /*7e50*/  ULDC.64 UR8, c[0x0][0xc00] ;  /* 0x0003000000087ab9 */ /* 0x000fe20000000a00 */
[----:B------:R-:W-:Y:S01]  /*7e60*/  F2FP.F16.F32.PACK_AB R6, R6, R91 ;  /* 0x0000005b0606723e */ /* 0x000fe200000000ff */
[----:B------:R-:W-:Y:S01]  /*7e70*/  UISETP.NE.U32.AND UP0, UPT, UR8, URZ, UPT ;  /* 0x0000003f0800728c */ /* 0x000fe2000bf05070 */
[----:B------:R-:W-:Y:S01]  /*7e80*/  F2FP.F16.F32.PACK_AB R64, R65, R64 ;  /* 0x000000404140723e */ /* 0x000fe200000000ff */
[----:B------:R-:W-:Y:S01]  /*7e90*/  ULDC.64 UR10, c[0x0][0x208] ;  /* 0x00008200000a7ab9 */ /* 0x000fe20000000a00 */
[----:B------:R-:W-:Y:S01]  /*7ea0*/  F2FP.F16.F32.PACK_AB R65, R67, R66 ;  /* 0x000000424341723e */ /* 0x000fe200000000ff */
[----:B------:R-:W-:Y:S01]  /*7eb0*/  UISETP.NE.AND.EX UP0, UPT, UR9, URZ, UPT, UP0 ;  /* 0x0000003f0900728c */ /* 0x000fe2000bf05300 */
[----:B------:R-:W-:Y:S02]  /*7ec0*/  F2FP.F16.F32.PACK_AB R72, R73, R72 ;  /* 0x000000484948723e */ /* 0x000fe400000000ff */
[----:B------:R-:W-:Y:S01]  /*7ed0*/  F2FP.F16.F32.PACK_AB R66, R69, R68 ;  /* 0x000000444542723e */ /* 0x000fe200000000ff */
[----:B------:R-:W-:Y:S01]  /*7ee0*/  ULDC.64 UR8, c[0x0][0xc00] ;  /* 0x0003000000087ab9 */ /* 0x000fe20000000a00 */
[----:B------:R-:W-:Y:S01]  /*7ef0*/  F2FP.F16.F32.PACK_AB R67, R71, R70 ;  /* 0x000000464743723e */ /* 0x000fe200000000ff */
[----:B------:R-:W-:Y:S01]  /*7f00*/  UIMAD.WIDE UR8, UR61, 0x4, UR8 ;  /* 0x000000043d0878a5 */ /* 0x000fe2000f8e0208 */
[----:B------:R-:W-:-:S02]  /*7f10*/  F2FP.F16.F32.PACK_AB R73, R75, R74 ;  /* 0x0000004a4b49723e */ /* 0x000fc400000000ff */
[----:B------:R-:W-:Y:S02]  /*7f20*/  F2FP.F16.F32.PACK_AB R80, R81, R80 ;  /* 0x000000505150723e */ /* 0x000fe400000000ff */
[----:B------:R-:W-:Y:S02]  /*7f30*/  F2FP.F16.F32.PACK_AB R74, R77, R76 ;  /* 0x0000004c4d4a723e */ /* 0x000fe400000000ff */
[----:B------:R-:W-:Y:S02]  /*7f40*/  F2FP.F16.F32.PACK_AB R75, R79, R78 ;  /* 0x0000004e4f4b723e */ /* 0x000fe400000000ff */
[----:B------:R-:W-:Y:S02]  /*7f50*/  F2FP.F16.F32.PACK_AB R81, R83, R82 ;  /* 0x000000525351723e */ /* 0x000fe400000000ff */
[----:B------:R-:W-:Y:S02]  /*7f60*/  F2FP.F16.F32.PACK_AB R82, R85, R84 ;  /* 0x000000545552723e */ /* 0x000fe400000000ff */
[----:B------:R-:W-:-:S02]  /*7f70*/  F2FP.F16.F32.PACK_AB R83, R87, R86 ;  /* 0x000000565753723e */ /* 0x000fc400000000ff */
[----:B------:R-:W-:Y:S02]  /*7f80*/  R2UR UR4, R185 ;  /* 0x00000000b90472ca */ /* 0x000fe400000e0000 */
[----:B------:R-:W-:Y:S02]  /*7f90*/  R2UR UR12, R23 ;  /* 0x00000000170c72ca */ /* 0x000fe400000e0000 */
[----:B------:R-:W-:Y:S02]  /*7fa0*/  MOV R20, R28 ;  /* 0x0000001c00147202 */ /* 0x000fe40000000f00 */
[----:B0-----:R-:W-:-:S03]  /*7fb0*/  MOV R21, R5 ;  /* 0x0000000500157202 */ /* 0x001fc60000000f00 */
[----:B------:R-:W-:-:S03]  /*7fc0*/  IMAD.WIDE R4, R192, 0x2, R20 ;  /* 0x00000002c0047825 */ /* 0x000fc600078e0214 */
[C---:B------:R-:W-:Y:S02]  /*7fd0*/  LOP3.LUT R9, R4.reuse, 0x380, RZ, 0xc0, !PT ;  /* 0x0000038004097812 */ /* 0x040fe400078ec0ff */
[C---:B------:R-:W-:Y:S02]  /*7fe0*/  IADD3 R97, P5, R4.reuse, 0x40, RZ ;  /* 0x0000004004617810 */ /* 0x040fe40007fbe0ff */
[C---:B------:R-:W-:Y:S02]  /*7ff0*/  IADD3 R99, P4, R4.reuse, 0x60, RZ ;  /* 0x0000006004637810 */ /* 0x040fe40007f9e0ff */
[----:B------:R-:W-:Y:S01]  /*8000*/  SHF.R.U64 R9, R9, 0x3, RZ ;  /* 0x0000000309097819 */ /* 0x000fe200000012ff */
[--C-:B------:R-:W-:Y:S01]  /*8010*/  IMAD.X R27, RZ, RZ, R5.reuse, P5 ;  /* 0x000000ffff1b7224 */ /* 0x100fe200028e0605 */
[C---:B------:R-:W-:Y:S01]  /*8020*/  IADD3 R45, P6, R4.reuse, 0x20, RZ ;  /* 0x00000020042d7810 */ /* 0x040fe20007fde0ff */
[----:B------:R-:W-:Y:S01]  /*8030*/  IMAD.X R15, RZ, RZ, R5, P4 ;  /* 0x000000ffff0f7224 */ /* 0x000fe200020e0605 */
[----:B------:R-:W-:-:S02]  /*8040*/  IADD3 R101, P3, R4, 0x4000, RZ ;  /* 0x0000400004657810 */ /* 0x000fc40007f7e0ff */
[C---:B------:R-:W-:Y:S01]  /*8050*/  IADD3 R103, P2, R4.reuse, 0x4020, RZ ;  /* 0x0000402004677810 */ /* 0x040fe20007f5e0ff */
[--C-:B------:R-:W-:Y:S01]  /*8060*/  IMAD.X R31, RZ, RZ, R5.reuse, P6 ;  /* 0x000000ffff1f7224 */ /* 0x100fe200030e0605 */
[C---:B------:R-:W-:Y:S01]  /*8070*/  IADD3 R105, P1, R4.reuse, 0x4040, RZ ;  /* 0x0000404004697810 */ /* 0x040fe20007f3e0ff */
[--C-:B------:R-:W-:Y:S01]  /*8080*/  IMAD.X R13, RZ, RZ, R5.reuse, P3 ;  /* 0x000000ffff0d7224 */ /* 0x100fe200018e0605 */
[----:B------:R-:W-:Y:S01]  /*8090*/  BAR.SYNC.DEFER_BLOCKING 0x1, 0x100 ;  /* 0x0044000000007b1d */ /* 0x000fe20000010000 */
[----:B------:R-:W-:Y:S01]  /*80a0*/  IADD3 R107, P0, R4, 0x4060, RZ ;  /* 0x00004060046b7810 */ /* 0x000fe20007f1e0ff */
[--C-:B------:R-:W-:Y:S01]  /*80b0*/  IMAD.X R11, RZ, RZ, R5.reuse, P2 ;  /* 0x000000ffff0b7224 */ /* 0x100fe200010e0605 */
[----:B------:R-:W-:Y:S02]  /*80c0*/  LOP3.LUT R14, R97, 0x380, RZ, 0xc0, !PT ;  /* 0x00000380610e7812 */ /* 0x000fe400078ec0ff */
[----:B------:R-:W-:Y:S01]  /*80d0*/  LOP3.LUT R4, R9, R4, RZ, 0x3c, !PT ;  /* 0x0000000409047212 */ /* 0x000fe200078e3cff */
[----:B------:R-:W-:Y:S01]  /*80e0*/  IMAD.X R25, RZ, RZ, R5, P0 ;  /* 0x000000ffff197224 */ /* 0x000fe200000e0605 */
[----:B------:R-:W-:-:S02]  /*80f0*/  LOP3.LUT R44, R99, 0x380, RZ, 0xc0, !PT ;  /* 0x00000380632c7812 */ /* 0x000fc400078ec0ff */
[----:B------:R-:W-:Y:S02]  /*8100*/  SHF.R.U64 R14, R14, 0x3, RZ ;  /* 0x000000030e0e7819 */ /* 0x000fe400000012ff */
[-C--:B------:R-:W-:Y:S02]  /*8110*/  IADD3.X R9, RZ, R5.reuse, RZ, P1, !PT ;  /* 0x00000005ff097210 */ /* 0x080fe40000ffe4ff */
[----:B------:R-:W-:Y:S02]  /*8120*/  SHF.R.U64 R44, R44, 0x3, RZ ;  /* 0x000000032c2c7819 */ /* 0x000fe400000012ff */
[----:B------:R-:W-:Y:S02]  /*8130*/  MOV R92, R4 ;  /* 0x00000004005c7202 */ /* 0x000fe40000000f00 */
[----:B------:R-:W-:Y:S02]  /*8140*/  LOP3.LUT R12, R45, 0x380, RZ, 0xc0, !PT ;  /* 0x000003802d0c7812 */ /* 0x000fe400078ec0ff */
[----:B------:R-:W-:-:S02]  /*8150*/  F2FP.F16.F32.PACK_AB R4, R24, R95 ;  /* 0x0000005f1804723e */ /* 0x000fc400000000ff */
[----:B------:R-:W-:Y:S02]  /*8160*/  F2FP.F16.F32.PACK_AB R5, R10, R93 ;  /* 0x0000005d0a05723e */ /* 0x000fe400000000ff */
[----:B------:R-:W-:Y:S02]  /*8170*/  LOP3.LUT R10, R103, 0x380, RZ, 0xc0, !PT ;  /* 0x00000380670a7812 */ /* 0x000fe400078ec0ff */
[----:B------:R-:W-:Y:S01]  /*8180*/  LOP3.LUT R24, R105, 0x380, RZ, 0xc0, !PT ;  /* 0x0000038069187812 */ /* 0x000fe200078ec0ff */
[----:B------:R0:W-:Y:S01]  /*8190*/  STSM.16.M88.4 [R92], R4 ;  /* 0x000000045c007844 */ /* 0x0001e20000000200 */
[----:B------:R-:W-:Y:S02]  /*81a0*/  LOP3.LUT R26, R14, R97, RZ, 0x3c, !PT ;  /* 0x000000610e1a7212 */ /* 0x000fe400078e3cff */
[----:B------:R-:W-:Y:S02]  /*81b0*/  LOP3.LUT R46, R101, 0x380, RZ, 0xc0, !PT ;  /* 0x00000380652e7812 */ /* 0x000fe400078ec0ff */
[----:B------:R-:W-:-:S02]  /*81c0*/  LOP3.LUT R14, R44, R99, RZ, 0x3c, !PT ;  /* 0x000000632c0e7212 */ /* 0x000fc400078e3cff */
[----:B------:R-:W-:Y:S02]  /*81d0*/  SHF.R.U64 R12, R12, 0x3, RZ ;  /* 0x000000030c0c7819 */ /* 0x000fe400000012ff */
[----:B------:R-:W-:Y:S02]  /*81e0*/  LOP3.LUT R44, R107, 0x380, RZ, 0xc0, !PT ;  /* 0x000003806b2c7812 */ /* 0x000fe400078ec0ff */
[----:B------:R-:W-:Y:S02]  /*81f0*/  SHF.R.U64 R10, R10, 0x3, RZ ;  /* 0x000000030a0a7819 */ /* 0x000fe400000012ff */
[----:B------:R-:W-:Y:S02]  /*8200*/  SHF.R.U64 R24, R24, 0x3, RZ ;  /* 0x0000000318187819 */ /* 0x000fe400000012ff */
[----:B------:R-:W-:Y:S02]  /*8210*/  SHF.R.U64 R46, R46, 0x3, RZ ;  /* 0x000000032e2e7819 */ /* 0x000fe400000012ff */
[----:B------:R-:W-:-:S02]  /*8220*/  LOP3.LUT R30, R12, R45, RZ, 0x3c, !PT ;  /* 0x0000002d0c1e7212 */ /* 0x000fc400078e3cff */
[----:B------:R-:W-:Y:S02]  /*8230*/  SHF.R.U64 R44, R44, 0x3, RZ ;  /* 0x000000032c2c7819 */ /* 0x000fe400000012ff */
[----:B------:R-:W-:Y:S02]  /*8240*/  LOP3.LUT R10, R10, R103, RZ, 0x3c, !PT ;  /* 0x000000670a0a7212 */ /* 0x000fe400078e3cff */
[----:B------:R-:W-:Y:S02]  /*8250*/  LOP3.LUT R8, R24, R105, RZ, 0x3c, !PT ;  /* 0x0000006918087212 */ /* 0x000fe400078e3cff */
[----:B------:R-:W-:Y:S02]  /*8260*/  LOP3.LUT R12, R46, R101, RZ, 0x3c, !PT ;  /* 0x000000652e0c7212 */ /* 0x000fe400078e3cff */
[----:B------:R-:W-:Y:S02]  /*8270*/  LOP3.LUT R24, R44, R107, RZ, 0x3c, !PT ;  /* 0x0000006b2c187212 */ /* 0x000fe400078e3cff */
[----:B------:R-:W-:-:S02]  /*8280*/  MOV R91, R30 ;  /* 0x0000001e005b7202 */ /* 0x000fc40000000f00 */
[----:B------:R-:W-:Y:S02]  /*8290*/  MOV R31, R10 ;  /* 0x0000000a001f7202 */ /* 0x000fe40000000f00 */
[----:B------:R-:W-:Y:S02]  /*82a0*/  MOV R30, R8 ;  /* 0x00000008001e7202 */ /* 0x000fe40000000f00 */
[----:B------:R-:W-:Y:S02]  /*82b0*/  F2FP.F16.F32.PACK_AB R8, R89, R90 ;  /* 0x0000005a5908723e */ /* 0x000fe400000000ff */
[----:B------:R-:W-:Y:S02]  /*82c0*/  F2FP.F16.F32.PACK_AB R9, R35, R34 ;  /* 0x000000222309723e */ /* 0x000fe400000000ff */
[----:B------:R-:W-:Y:S02]  /*82d0*/  F2FP.F16.F32.PACK_AB R10, R37, R88 ;  /* 0x00000058250a723e */ /* 0x000fe400000000ff */
[----:B------:R-:W-:-:S02]  /*82e0*/  F2FP.F16.F32.PACK_AB R11, R39, R38 ;  /* 0x00000026270b723e */ /* 0x000fc400000000ff */
[----:B------:R-:W-:Y:S02]  /*82f0*/  MOV R46, R26 ;  /* 0x0000001a002e7202 */ /* 0x000fe40000000f00 */
[----:B------:R-:W-:Y:S01]  /*8300*/  MOV R45, R14 ;  /* 0x0000000e002d7202 */ /* 0x000fe20000000f00 */
[----:B------:R-:W-:Y:S01]  /*8310*/  STSM.16.M88.4 [R91], R8 ;  /* 0x000000085b007844 */ /* 0x000fe20000000200 */
[----:B------:R-:W-:Y:S02]  /*8320*/  MOV R44, R12 ;  /* 0x0000000c002c7202 */ /* 0x000fe40000000f00 */
[----:B0-----:R-:W-:Y:S02]  /*8330*/  F2FP.F16.F32.PACK_AB R4, R41, R40 ;  /* 0x000000282904723e */ /* 0x001fe400000000ff */
[----:B------:R-:W-:Y:S02]  /*8340*/  F2FP.F16.F32.PACK_AB R5, R43, R42 ;  /* 0x0000002a2b05723e */ /* 0x000fe400000000ff */
[----:B------:R-:W-:-:S02]  /*8350*/  F2FP.F16.F32.PACK_AB R6, R33, R36 ;  /* 0x000000242106723e */ /* 0x000fc400000000ff */
[----:B------:R-:W-:Y:S02]  /*8360*/  F2FP.F16.F32.PACK_AB R7, R29, R32 ;  /* 0x000000201d07723e */ /* 0x000fe400000000ff */
[----:B------:R-:W-:Y:S02]  /*8370*/  F2FP.F16.F32.PACK_AB R12, R49, R48 ;  /* 0x00000030310c723e */ /* 0x000fe400000000ff */
[----:B------:R-:W-:Y:S01]  /*8380*/  F2FP.F16.F32.PACK_AB R13, R51, R50 ;  /* 0x00000032330d723e */ /* 0x000fe200000000ff */
[----:B------:R0:W-:Y:S01]  /*8390*/  STSM.16.M88.4 [R46], R4 ;  /* 0x000000042e007844 */ /* 0x0001e20000000200 */
[----:B------:R-:W-:Y:S02]  /*83a0*/  F2FP.F16.F32.PACK_AB R14, R53, R52 ;  /* 0x00000034350e723e */ /* 0x000fe400000000ff */
[----:B------:R-:W-:Y:S02]  /*83b0*/  F2FP.F16.F32.PACK_AB R15, R55, R54 ;  /* 0x00000036370f723e */ /* 0x000fe400000000ff */
[----:B------:R-:W-:-:S02]  /*83c0*/  MOV R29, R24 ;  /* 0x00000018001d7202 */ /* 0x000fc40000000f00 */
[----:B------:R-:W-:Y:S01]  /*83d0*/  F2FP.F16.F32.PACK_AB R24, R57, R56 ;  /* 0x000000383918723e */ /* 0x000fe200000000ff */
[----:B------:R1:W-:Y:S01]  /*83e0*/  STSM.16.M88.4 [R45], R12 ;  /* 0x0000000c2d007844 */ /* 0x0003e20000000200 */
[----:B------:R-:W-:Y:S02]  /*83f0*/  F2FP.F16.F32.PACK_AB R25, R59, R58 ;  /* 0x0000003a3b19723e */ /* 0x000fe400000000ff */
[----:B------:R-:W-:Y:S02]  /*8400*/  F2FP.F16.F32.PACK_AB R26, R61, R60 ;  /* 0x0000003c3d1a723e */ /* 0x000fe400000000ff */
[----:B------:R-:W-:Y:S02]  /*8410*/  F2FP.F16.F32.PACK_AB R27, R63, R62 ;  /* 0x0000003e3f1b723e */ /* 0x000fe400000000ff */
[----:B------:R-:W-:Y:S01]  /*8420*/  PLOP3.LUT P0, PT, PT, PT, UP0, 0x80, 0x0 ;  /* 0x000000000000781c */ /* 0x000fe20003f0f008 */
[----:B0-----:R-:W-:Y:S01]  /*8430*/  IMAD.U32 R4, RZ, RZ, UR8 ;  /* 0x00000008ff047e24 */ /* 0x001fe2000f8e00ff */
[----:B------:R-:W0:Y:S01]  /*8440*/  LDC R46, c[0x0][0xbe8] ;  /* 0x0002fa00ff2e7b82 */ /* 0x000e220000000800 */
[----:B------:R2:W-:Y:S01]  /*8450*/  STSM.16.M88.4 [R44], R24 ;  /* 0x000000182c007844 */ /* 0x0005e20000000200 */
[----:B------:R-:W-:Y:S01]  /*8460*/  IMAD.U32 R5, RZ, RZ, UR9 ;  /* 0x00000009ff057e24 */ /* 0x000fe2000f8e00ff */
[----:B------:R-:W-:-:S02]  /*8470*/  ULDC.64 UR8, c[0x0][0xc08] ;  /* 0x0003020000087ab9 */ /* 0x000fc40000000a00 */
[----:B------:R2:W-:Y:S04]  /*8480*/  STSM.16.M88.4 [R31], R64 ;  /* 0x000000401f007844 */ /* 0x0005e80000000200 */
[----:B------:R2:W-:Y:S04]  /*8490*/  STSM.16.M88.4 [R30], R72 ;  /* 0x000000481e007844 */ /* 0x0005e80000000200 */
[----:B------:R2:W-:Y:S01]  /*84a0*/  STSM.16.M88.4 [R29], R80 ;  /* 0x000000501d007844 */ /* 0x0005e20000000200 */
[----:B------:R-:W-:Y:S06]  /*84b0*/  BAR.SYNC.DEFER_BLOCKING 0x1, 0x100 ;  /* 0x0044000000007b1d */ /* 0x000fec0000010000 */
[----:B------:R-:W3:Y:S01]  /*84c0*/  @P0 LDG.E R6, desc[UR10][R4.64] ;  /* 0x0000000a04060981 */ /* 0x000ee2000c1e1900 */
[----:B0-----:R-:W-:Y:S01]  /*84d0*/  ISETP.NE.AND P1, PT, R46, 0x1, PT ;  /* 0x000000012e00780c */ /* 0x001fe20003f25270 */
[----:B------:R-:W-:Y:S01]  /*84e0*/  UISETP.NE.U32.AND UP1, UPT, UR8, URZ, UPT ;  /* 0x0000003f0800728c */ /* 0x000fe2000bf25070 */
[----:B-1----:R-:W-:Y:S01]  /*84f0*/  IMAD.U32 R12, RZ, RZ, UR12 ;  /* 0x0000000cff0c7e24 */ /* 0x002fe2000f8e00ff */
[----:B------:R-:W-:-:S02]  /*8500*/  ULDC UR7, c[0x0][0xa88] ;  /* 0x0002a20000077ab9 */ /* 0x000fc40000000800 */
[----:B------:R-:W-:Y:S01]  /*8510*/  UISETP.NE.AND.EX UP1, UPT, UR9, URZ, UPT, UP1 ;  /* 0x0000003f0900728c */ /* 0x000fe2000bf25310 */
[----:B------:R-:W-:-:S05]  /*8520*/  IMAD.U32 R7, RZ, RZ, UR7 ;  /* 0x00000007ff077e24 */ /* 0x000fca000f8e00ff */
[----:B------:R-:W-:Y:S02]  /*8530*/  PLOP3.LUT P2, PT, PT, PT, UP1, 0x80, 0x0 ;  /* 0x000000000000781c */ /* 0x000fe40003f4f018 */
[----:B------:R-:W0:Y:S03]  /*8540*/  @P1 LDC R8, c[0x0][0xbec] ;  /* 0x0002fb00ff081b82 */ /* 0x000e260000000800 */
[----:B------:R-:W-:-:S04]  /*8550*/  @UP1 ULEA UR8, UP2, UR61, UR8, 0x2 ;  /* 0x000000083d081291 */ /* 0x000fc8000f84103f */
[----:B------:R-:W-:Y:S01]  /*8560*/  @UP1 ULEA.HI.X UR9, UR61, UR9, UR4, 0x2, UP2 ;  /* 0x000000093d091291 */ /* 0x000fe200090f1404 */
[----:B------:R-:W1:Y:S01]  /*8570*/  @P1 LDC R10, c[0x0][0xbf0] ;  /* 0x0002fc00ff0a1b82 */ /* 0x000e620000000800 */
[----:B------:R-:W-:Y:S01]  /*8580*/  IMAD.U32 R14, RZ, RZ, UR8 ;  /* 0x00000008ff0e7e24 */ /* 0x000fe2000f8e00ff */
[----:B------:R-:W-:-:S03]  /*8590*/  UMOV UR4, URZ ;  /* 0x0000003f00047c82 */ /* 0x000fc60008000000 */
[----:B------:R-:W-:-:S05]  /*85a0*/  IMAD.U32 R15, RZ, RZ, UR9 ;  /* 0x00000009ff0f7e24 */ /* 0x000fca000f8e00ff */
[----:B------:R2:W5:Y:S01]  /*85b0*/  @P2 LDG.E R7, desc[UR10][R14.64] ;  /* 0x0000000a0e072981 */ /* 0x000562000c1e1900 */
[----:B---3--:R-:W-:Y:S01]  /*85c0*/  @P0 R2UR UR4, R6 ;  /* 0x00000000060402ca */ /* 0x008fe200000e0000 */
[----:B012---:R-:W-:-:S14]  /*85d0*/  @P2 BRA `(.L_x_392) ;  /* 0x0000000000142947 */ /* 0x007fdc0003800000 */
[----:B------:R-:W-:Y:S05]  /*85e0*/  @!P0 BRA `(.L_x_392) ;  /* 0x0000000000108947 */ /* 0x000fea0003800000 */
[----:B------:R-:W-:Y:S02]  /*85f0*/  ULDC.64 UR8, c[0x0][0x208] ;  /* 0x0000820000087ab9 */ /* 0x000fe40000000a00 */
[----:B------:R-:W2:Y:S04]  /*8600*/  LDG.E R6, desc[UR8][R4.64] ;  /* 0x0000000804067981 */ /* 0x000ea8000c1e1900 */
[----:B-----5:R-:W2:Y:S02]  /*8610*/  LDG.E R7, desc[UR8][R4.64+0x4] ;  /* 0x0000040804077981 */ /* 0x020ea4000c1e1900 */
[----:B--2---:R-:W-:-:S07]  /*8620*/  IMAD.IADD R7, R7, 0x1, -R6 ;  /* 0x0000000107077824 */ /* 0x004fce00078e0a06 */
.L_x_392:
[----:B------:R-:W-:Y:S01]  /*8630*/  R2UR UR17, R22 ;  /* 0x00000000161172ca */ /* 0x000fe200000e0000 */
[----:B------:R-:W-:Y:S01]  /*8640*/  ULDC.64 UR12, c[0x0][0xb90] ;  /* 0x0002e400000c7ab9 */ /* 0x000fe20000000a00 */
[----:B------:R-:W-:Y:S01]  /*8650*/  R2UR UR15, R185 ;  /* 0x00000000b90f72ca */ /* 0x000fe200000e0000 */
[----:B------:R-:W-:Y:S01]  /*8660*/  USHF.R.S32.HI UR11, URZ, 0x1f, UR4 ;  /* 0x0000001f3f0b7899 */ /* 0x000fe20008011404 */
[----:B------:R-:W-:Y:S01]  /*8670*/  IMAD R11, R12, 0x80, R191 ;  /* 0x000000800c0b7824 */ /* 0x000fe200078e02bf */
[----:B------:R-:W-:Y:S01]  /*8680*/  UMOV UR10, UR4 ;  /* 0x00000004000a7c82 */ /* 0x000fe20008000000 */
[----:B------:R-:W-:Y:S01]  /*8690*/  USEL UR61, UR61, URZ, !UP0 ;  /* 0x0000003f3d3d7287 */ /* 0x000fe2000c000000 */
[----:B------:R-:W-:Y:S01]  /*86a0*/  R2UR UR16, R23 ;  /* 0x00000000171072ca */ /* 0x000fe200000e0000 */
[----:B------:R-:W-:Y:S01]  /*86b0*/  @P1 IMAD.HI.U32 R5, R11, R8, RZ ;  /* 0x000000080b051227 */ /* 0x000fe200078e00ff */
[----:B------:R-:W-:Y:S01]  /*86c0*/  MOV R4, R11 ;  /* 0x0000000b00047202 */ /* 0x000fe20000000f00 */
[----:B------:R-:W0:Y:S01]  /*86d0*/  @P1 LDC R29, c[0x0][0xbec] ;  /* 0x0002fb00ff1d1b82 */ /* 0x000e220000000800 */
[----:B------:R-:W-:Y:S01]  /*86e0*/  ULDC.64 UR18, c[0x0][0x208] ;  /* 0x0000820000127ab9 */ /* 0x000fe20000000a00 */
[----:B-----5:R-:W-:Y:S01]  /*86f0*/  IMAD R49, R7, R46, RZ ;  /* 0x0000002e07317224 */ /* 0x020fe200078e02ff */
[----:B------:R-:W-:Y:S01]  /*8700*/  USHF.R.S32.HI UR14, URZ, 0x1f, UR17 ;  /* 0x0000001f3f0e7899 */ /* 0x000fe20008011411 */
[----:B------:R-:W-:Y:S01]  /*8710*/  @P1 SHF.R.U32.HI R4, RZ, R10, R5 ;  /* 0x0000000aff041219 */ /* 0x000fe20000011605 */
[----:B------:R-:W-:Y:S01]  /*8720*/  UIMAD.WIDE.U32 UR8, UR17, UR12, UR10 ;  /* 0x0000000c110872a5 */ /* 0x000fe2000f8e000a */
[----:B------:R-:W-:Y:S01]  /*8730*/  IMAD R5, R184, 0x40, R17 ;  /* 0x00000040b8057824 */ /* 0x000fe200078e0211 */
[----:B------:R-:W-:-:S02]  /*8740*/  UIMAD UR7, UR14, UR12, URZ ;  /* 0x0000000c0e0772a4 */ /* 0x000fc4000f8e023f */
[----:B------:R-:W-:Y:S01]  /*8750*/  USEL UR15, UR15, URZ, !UP0 ;  /* 0x0000003f0f0f7287 */ /* 0x000fe2000c000000 */
[----:B------:R-:W-:Y:S01]  /*8760*/  IMAD.MOV R9, RZ, RZ, -R4 ;  /* 0x000000ffff097224 */ /* 0x000fe200078e0a04 */
[----:B------:R-:W-:Y:S01]  /*8770*/  UIMAD UR7, UR17, UR13, UR7 ;  /* 0x0000000d110772a4 */ /* 0x000fe2000f8e0207 */
[----:B------:R-:W-:Y:S01]  /*8780*/  IMAD.WIDE R20, R5, 0x2, R20 ;  /* 0x0000000205147825 */ /* 0x000fe200078e0214 */
[----:B------:R-:W-:Y:S01]  /*8790*/  SHF.R.S32.HI R5, RZ, 0x1f, R4 ;  /* 0x0000001fff057819 */ /* 0x000fe20000011404 */
[----:B------:R-:W-:Y:S01]  /*87a0*/  ULDC.64 UR12, c[0x0][0xb98] ;  /* 0x0002e600000c7ab9 */ /* 0x000fe20000000a00 */
[----:B------:R-:W-:Y:S01]  /*87b0*/  UIADD3 UR9, UR9, UR7, URZ ;  /* 0x0000000709097290 */ /* 0x000fe2000fffe03f */
[----:B------:R-:W-:Y:S01]  /*87c0*/  IMAD R9, R46, R9, R11 ;  /* 0x000000092e097224 */ /* 0x000fe200078e020b */
[----:B------:R-:W-:Y:S01]  /*87d0*/  UIMAD UR7, UR15, UR12, URZ ;  /* 0x0000000c0f0772a4 */ /* 0x000fe2000f8e023f */
[C---:B------:R-:W-:Y:S01]  /*87e0*/  IADD3 R13, P3, R20.reuse, 0x2000, RZ ;  /* 0x00002000140d7810 */ /* 0x040fe20007f7e0ff */
[----:B------:R-:W-:Y:S01]  /*87f0*/  UIMAD.WIDE.U32 UR8, UR61, UR12, UR8 ;  /* 0x0000000c3d0872a5 */ /* 0x000fe2000f8e0008 */
[----:B------:R-:W-:Y:S01]  /*8800*/  IADD3 R15, P0, R20, 0x1000, RZ ;  /* 0x00001000140f7810 */ /* 0x000fe20007f1e0ff */
[----:B------:R-:W-:Y:S01]  /*8810*/  UIMAD UR7, UR61, UR13, UR7 ;  /* 0x0000000d3d0772a4 */ /* 0x000fe2000f8e0207 */
[----:B------:R-:W-:Y:S01]  /*8820*/  LOP3.LUT R8, R13, 0x380, RZ, 0xc0, !PT ;  /* 0x000003800d087812 */ /* 0x000fe200078ec0ff */
[----:B------:R-:W-:Y:S01]  /*8830*/  IMAD.U32 R22, RZ, RZ, UR16 ;  /* 0x00000010ff167e24 */ /* 0x000fe2000f8e00ff */
[----:B------:R-:W-:Y:S01]  /*8840*/  ULDC.64 UR12, c[0x0][0xaa0] ;  /* 0x0002a800000c7ab9 */ /* 0x000fe20000000a00 */
[----:B------:R-:W-:-:S02]  /*8850*/  IADD3 R4, P2, R4, UR8, RZ ;  /* 0x0000000804047c10 */ /* 0x000fc4000ff5e0ff */
[----:B------:R-:W-:Y:S01]  /*8860*/  IMAD.U32 R6, RZ, RZ, UR7 ;  /* 0x00000007ff067e24 */ /* 0x000fe2000f8e00ff */
[----:B------:R-:W-:Y:S01]  /*8870*/  SHF.R.U64 R8, R8, 0x3, RZ ;  /* 0x0000000308087819 */ /* 0x000fe200000012ff */
[----:B------:R-:W-:Y:S01]  /*8880*/  IMAD R22, R22, 0x80, R189 ;  /* 0x0000008016167824 */ /* 0x000fe200078e02bd */
[----:B------:R-:W-:Y:S02]  /*8890*/  IADD3 R41, P6, R20, 0x4000, RZ ;  /* 0x0000400014297810 */ /* 0x000fe40007fde0ff */
[----:B------:R-:W-:Y:S01]  /*88a0*/  IADD3.X R5, R5, UR9, R6, P2, !PT ;  /* 0x0000000905057c10 */ /* 0x000fe200097fe406 */
[----:B------:R-:W-:Y:S01]  /*88b0*/  ULDC.64 UR8, c[0x0][0xb88] ;  /* 0x0002e20000087ab9 */ /* 0x000fe20000000a00 */
[----:B------:R-:W-:Y:S02]  /*88c0*/  SHF.R.S32.HI R6, RZ, 0x1f, R9 ;  /* 0x0000001fff067819 */ /* 0x000fe40000011409 */
[----:B------:R-:W-:Y:S01]  /*88d0*/  LOP3.LUT R8, R8, R13, RZ, 0x3c, !PT ;  /* 0x0000000d08087212 */ /* 0x000fe200078e3cff */
[----:B------:R-:W-:Y:S01]  /*88e0*/  IMAD.WIDE.U32 R4, R9, UR8, R4 ;  /* 0x0000000809047c25 */ /* 0x000fe2000f8e0004 */
[C---:B------:R-:W-:Y:S01]  /*88f0*/  IADD3 R11, P2, R20.reuse, 0x3000, RZ ;  /* 0x00003000140b7810 */ /* 0x040fe20007f5e0ff */
[----:B------:R-:W-:Y:S01]  /*8900*/  UIMAD UR7, UR11, UR12, URZ ;  /* 0x0000000c0b0772a4 */ /* 0x000fe2000f8e023f */
[----:B------:R-:W-:Y:S01]  /*8910*/  IADD3 R37, P5, R20, 0x5000, RZ ;  /* 0x0000500014257810 */ /* 0x000fe20007fbe0ff */
[----:B------:R-:W-:Y:S01]  /*8920*/  IMAD R10, R6, UR8, RZ ;  /* 0x00000008060a7c24 */ /* 0x000fe2000f8e02ff */
[----:B------:R-:W-:Y:S01]  /*8930*/  IADD3.X R7, RZ, R21, RZ, P2, !PT ;  /* 0x00000015ff077210 */ /* 0x000fe200017fe4ff */
[----:B------:R-:W-:Y:S01]  /*8940*/  UIMAD UR7, UR4, UR13, UR7 ;  /* 0x0000000d040772a4 */ /* 0x000fe2000f8e0207 */
[----:B------:R-:W-:Y:S01]  /*8950*/  LOP3.LUT R6, R11, 0x380, RZ, 0xc0, !PT ;  /* 0x000003800b067812 */ /* 0x000fe200078ec0ff */
[----:B------:R-:W-:Y:S01]  /*8960*/  IMAD R13, R9, UR9, R10 ;  /* 0x00000009090d7c24 */ /* 0x000fe2000f8e020a */
[----:B------:R-:W-:Y:S01]  /*8970*/  ULDC.64 UR8, c[0x0][0xb50] ;  /* 0x0002d40000087ab9 */ /* 0x000fe20000000a00 */
[----:B------:R-:W-:Y:S01]  /*8980*/  ULDC.64 UR10, c[0x0][0xae8] ;  /* 0x0002ba00000a7ab9 */ /* 0x000fe20000000a00 */
[----:B------:R-:W-:Y:S01]  /*8990*/  LEA R10, P4, R4, UR8, 0x2 ;  /* 0x00000008040a7c11 */ /* 0x000fe2000f8810ff */
[----:B------:R-:W-:Y:S01]  /*89a0*/  IMAD.IADD R5, R5, 0x1, R13 ;  /* 0x0000000105057824 */ /* 0x000fe200078e020d */
[----:B------:R-:W-:Y:S01]  /*89b0*/  SHF.R.U64 R6, R6, 0x3, RZ ;  /* 0x0000000306067819 */ /* 0x000fe200000012ff */
[----:B------:R-:W-:Y:S01]  /*89c0*/  IMAD.X R13, RZ, RZ, R21, P0 ;  /* 0x000000ffff0d7224 */ /* 0x000fe200000e0615 */
[----:B------:R-:W-:Y:S01]  /*89d0*/  LOP3.LUT P0, RZ, R187, 0x3, RZ, 0xc0, !PT ;  /* 0x00000003bbff7812 */ /* 0x000fe2000780c0ff */
[----:B------:R-:W-:Y:S01]  /*89e0*/  SHFL.IDX PT, R30, R10, RZ, 0x1c1f ;  /* 0x001c1fff0a1e7589 */ /* 0x000fe200000e0000 */
[----:B------:R-:W-:Y:S01]  /*89f0*/  LEA.HI.X R14, R4, UR9, R5, 0x2, P4 ;  /* 0x00000009040e7c11 */ /* 0x000fe2000a0f1405 */
[C---:B------:R-:W-:Y:S01]  /*8a00*/  VIADD R4, R22.reuse, 0x8 ;  /* 0x0000000816047836 */ /* 0x040fe20000000000 */
[-C--:B------:R-:W-:Y:S01]  /*8a10*/  ISETP.GE.OR P2, PT, R22, R49.reuse, P0 ;  /* 0x000000311600720c */ /* 0x080fe20000746670 */
[----:B------:R-:W-:Y:S01]  /*8a20*/  SHFL.IDX PT, R44, R10, 0x1, 0x1c1f ;  /* 0x003c1f000a2c7f89 */ /* 0x000fe200000e0000 */
[----:B------:R-:W-:Y:S01]  /*8a30*/  UIMAD.WIDE.U32 UR8, UR4, UR12, URZ ;  /* 0x0000000c040872a5 */ /* 0x000fe2000f8e003f */
[----:B------:R-:W-:Y:S01]  /*8a40*/  IADD3 R33, P4, R20, 0x6000, RZ ;  /* 0x0000600014217810 */ /* 0x000fe20007f9e0ff */
[----:B------:R-:W-:Y:S01]  /*8a50*/  IMAD.X R9, RZ, RZ, R21, P3 ;  /* 0x000000ffff097224 */ /* 0x000fe200018e0615 */
[----:B------:R-:W1:Y:S01]  /*8a60*/  SHFL.IDX PT, R31, R14, RZ, 0x1c1f ;  /* 0x001c1fff0e1f7589 */ /* 0x000e6200000e0000 */
[----:B------:R-:W-:-:S02]  /*8a70*/  ISETP.GE.OR P0, PT, R4, R49, P0 ;  /* 0x000000310400720c */ /* 0x000fc40000706670 */
[----:B------:R-:W-:Y:S01]  /*8a80*/  LOP3.LUT R6, R6, R11, RZ, 0x3c, !PT ;  /* 0x0000000b06067212 */ /* 0x000fe200078e3cff */
[----:B------:R-:W2:Y:S01]  /*8a90*/  SHFL.IDX PT, R45, R14, 0x1, 0x1c1f ;  /* 0x003c1f000e2d7f89 */ /* 0x000ea200000e0000 */
[----:B------:R-:W-:Y:S01]  /*8aa0*/  UIADD3 UR9, UR9, UR7, URZ ;  /* 0x0000000709097290 */ /* 0x000fe2000fffe03f */
[C---:B------:R-:W-:Y:S01]  /*8ab0*/  IADD3 R5, P3, R20.reuse, 0x7000, RZ ;  /* 0x0000700014057810 */ /* 0x040fe20007f7e0ff */
[----:B------:R-:W-:Y:S01]  /*8ac0*/  UIMAD UR4, UR14, UR10, URZ ;  /* 0x0000000a0e0472a4 */ /* 0x000fe2000f8e023f */
[----:B------:R-:W-:Y:S02]  /*8ad0*/  LOP3.LUT R40, R41, 0x380, RZ, 0xc0, !PT ;  /* 0x0000038029287812 */ /* 0x000fe400078ec0ff */
[----:B------:R-:W-:Y:S02]  /*8ae0*/  LOP3.LUT R36, R37, 0x380, RZ, 0xc0, !PT ;  /* 0x0000038025247812 */ /* 0x000fe400078ec0ff */
[----:B------:R-:W-:Y:S02]  /*8af0*/  LOP3.LUT R32, R33, 0x380, RZ, 0xc0, !PT ;  /* 0x0000038021207812 */ /* 0x000fe400078ec0ff */
[----:B------:R-:W-:Y:S01]  /*8b00*/  LOP3.LUT R12, R15, 0x380, RZ, 0xc0, !PT ;  /* 0x000003800f0c7812 */ /* 0x000fe200078ec0ff */
[----:B-1----:R1:W-:Y:S01]  /*8b10*/  @!P2 ST.E desc[UR18][R30.64], R3 ;  /* 0x000000031e00a985 */ /* 0x0023e2000c101912 */
[----:B------:R-:W-:Y:S01]  /*8b20*/  UIMAD UR4, UR17, UR11, UR4 ;  /* 0x0000000b110472a4 */ /* 0x000fe2000f8e0204 */
[----:B------:R-:W-:Y:S01]  /*8b30*/  LOP3.LUT R11, R20, 0x380, RZ, 0xc0, !PT ;  /* 0x00000380140b7812 */ /* 0x000fe200078ec0ff */
[----:B------:R-:W-:Y:S01]  /*8b40*/  UIMAD.WIDE.U32 UR8, UR17, UR10, UR8 ;  /* 0x0000000a110872a5 */ /* 0x000fe2000f8e0008 */
[----:B--2---:R2:W-:Y:S01]  /*8b50*/  @!P0 ST.E desc[UR18][R44.64], R0 ;  /* 0x000000002c008985 */ /* 0x0045e2000c101912 */
[----:B------:R-:W-:Y:S01]  /*8b60*/  LOP3.LUT R4, R5, 0x380, RZ, 0xc0, !PT ;  /* 0x0000038005047812 */ /* 0x000fe200078ec0ff */
[----:B------:R-:W-:Y:S01]  /*8b70*/  ULDC.64 UR10, c[0x0][0xaf0] ;  /* 0x0002bc00000a7ab9 */ /* 0x000fe20000000a00 */
[----:B------:R-:W-:Y:S01]  /*8b80*/  SHF.R.U64 R40, R40, 0x3, RZ ;  /* 0x0000000328287819 */ /* 0x000fe200000012ff */
[----:B------:R-:W-:Y:S01]  /*8b90*/  IMAD.X R25, RZ, RZ, R21, P3 ;  /* 0x000000ffff197224 */ /* 0x000fe200018e0615 */
[----:B------:R-:W-:-:S02]  /*8ba0*/  SHF.R.U64 R36, R36, 0x3, RZ ;  /* 0x0000000324247819 */ /* 0x000fc400000012ff */
[----:B------:R-:W-:Y:S01]  /*8bb0*/  SHF.R.U64 R32, R32, 0x3, RZ ;  /* 0x0000000320207819 */ /* 0x000fe200000012ff */
[----:B-1----:R-:W1:Y:S01]  /*8bc0*/  @P1 LDC R31, c[0x0][0xbf0] ;  /* 0x0002fc00ff1f1b82 */ /* 0x002e620000000800 */
[----:B------:R-:W-:Y:S01]  /*8bd0*/  IMAD.U32 R3, RZ, RZ, UR16 ;  /* 0x00000010ff037e24 */ /* 0x000fe2000f8e00ff */
[----:B------:R-:W-:Y:S01]  /*8be0*/  UIADD3 UR9, UR9, UR4, URZ ;  /* 0x0000000409097290 */ /* 0x000fe2000fffe03f */
[----:B------:R-:W-:Y:S01]  /*8bf0*/  SHF.R.U64 R12, R12, 0x3, RZ ;  /* 0x000000030c0c7819 */ /* 0x000fe200000012ff */
[----:B--2---:R-:W-:Y:S01]  /*8c00*/  IMAD R0, R19, 0x20, R184 ;  /* 0x0000002013007824 */ /* 0x004fe200078e02b8 */
[----:B------:R-:W-:Y:S01]  /*8c10*/  UIMAD UR4, UR15, UR10, URZ ;  /* 0x0000000a0f0472a4 */ /* 0x000fe2000f8e023f */
[----:B------:R-:W-:Y:S02]  /*8c20*/  SHF.R.U64 R11, R11, 0x3, RZ ;  /* 0x000000030b0b7819 */ /* 0x000fe400000012ff */
[----:B------:R-:W-:Y:S01]  /*8c30*/  IMAD R44, R3, 0x80, R0 ;  /* 0x00000080032c7824 */ /* 0x000fe200078e0200 */
[----:B------:R-:W-:Y:S01]  /*8c40*/  UIMAD.WIDE.U32 UR8, UR61, UR10, UR8 ;  /* 0x0000000a3d0872a5 */ /* 0x000fe2000f8e0008 */
[----:B------:R-:W-:-:S02]  /*8c50*/  SHF.R.U64 R4, R4, 0x3, RZ ;  /* 0x0000000304047819 */ /* 0x000fc400000012ff */
[----:B0-----:R-:W-:Y:S01]  /*8c60*/  @P1 IMAD.HI.U32 R0, R44, R29, RZ ;  /* 0x0000001d2c001227 */ /* 0x001fe200078e00ff */
[----:B------:R-:W-:Y:S01]  /*8c70*/  UIMAD UR4, UR61, UR11, UR4 ;  /* 0x0000000b3d0472a4 */ /* 0x000fe2000f8e0204 */
[----:B------:R-:W-:Y:S02]  /*8c80*/  LOP3.LUT R40, R40, R41, RZ, 0x3c, !PT ;  /* 0x0000002928287212 */ /* 0x000fe400078e3cff */
[----:B------:R-:W-:Y:S01]  /*8c90*/  IMAD.MOV.U32 R3, RZ, RZ, R44 ;  /* 0x000000ffff037224 */ /* 0x000fe200078e002c */
[----:B------:R-:W-:Y:S01]  /*8ca0*/  LOP3.LUT R36, R36, R37, RZ, 0x3c, !PT ;  /* 0x0000002524247212 */ /* 0x000fe200078e3cff */
[----:B------:R-:W-:Y:S01]  /*8cb0*/  UIADD3 UR4, UR9, UR4, URZ ;  /* 0x0000000409047290 */ /* 0x000fe2000fffe03f */
[----:B------:R-:W-:Y:S01]  /*8cc0*/  LOP3.LUT R32, R32, R33, RZ, 0x3c, !PT ;  /* 0x0000002120207212 */ /* 0x000fe200078e3cff */
[--C-:B------:R-:W-:Y:S01]  /*8cd0*/  IMAD.X R41, RZ, RZ, R21.reuse, P6 ;  /* 0x000000ffff297224 */ /* 0x100fe200030e0615 */
[----:B------:R-:W-:Y:S01]  /*8ce0*/  LOP3.LUT R12, R12, R15, RZ, 0x3c, !PT ;  /* 0x0000000f0c0c7212 */ /* 0x000fe200078e3cff */
[--C-:B------:R-:W-:Y:S01]  /*8cf0*/  IMAD.X R37, RZ, RZ, R21.reuse, P5 ;  /* 0x000000ffff257224 */ /* 0x100fe200028e0615 */
[----:B------:R-:W-:Y:S01]  /*8d00*/  LOP3.LUT R20, R11, R20, RZ, 0x3c, !PT ;  /* 0x000000140b147212 */ /* 0x000fe200078e3cff */
[----:B------:R-:W-:Y:S01]  /*8d10*/  IMAD.X R33, RZ, RZ, R21, P4 ;  /* 0x000000ffff217224 */ /* 0x000fe200020e0615 */
[----:B-1----:R-:W-:Y:S01]  /*8d20*/  @P1 SHF.R.U32.HI R3, RZ, R31, R0 ;  /* 0x0000001fff031219 */ /* 0x002fe20000011600 */
[----:B------:R-:W-:Y:S01]  /*8d30*/  IMAD.U32 R30, RZ, RZ, UR8 ;  /* 0x00000008ff1e7e24 */ /* 0x000fe2000f8e00ff */
[----:B------:R-:W-:Y:S01]  /*8d40*/  LOP3.LUT R24, R4, R5, RZ, 0x3c, !PT ;  /* 0x0000000504187212 */ /* 0x000fe200078e3cff */
[----:B------:R-:W5:Y:S01]  /*8d50*/  LD.E.128 R12, desc[UR18][R12.64] ;  /* 0x000000120c0c7980 */ /* 0x000f62000c101d00 */
[--C-:B------:R-:W-:Y:S01]  /*8d60*/  SHF.R.S32.HI R0, RZ, 0x1f, R3.reuse ;  /* 0x0000001fff007819 */ /* 0x100fe20000011403 */
[----:B------:R-:W-:Y:S01]  /*8d70*/  IMAD.MOV R29, RZ, RZ, -R3 ;  /* 0x000000ffff1d7224 */ /* 0x000fe200078e0a03 */
[----:B------:R-:W-:Y:S01]  /*8d80*/  MOV R31, UR9 ;  /* 0x00000009001f7c02 */ /* 0x000fe20008000f00 */
[----:B------:R-:W-:Y:S01]  /*8d90*/  ULDC.64 UR8, c[0x0][0xae0] ;  /* 0x0002b80000087ab9 */ /* 0x000fe20000000a00 */
[----:B------:R-:W5:Y:S01]  /*8da0*/  LD.E.128 R20, desc[UR18][R20.64] ;  /* 0x0000001214147980 */ /* 0x000f62000c101d00 */
[----:B------:R-:W-:-:S02]  /*8db0*/  IMAD R0, R0, UR8, RZ ;  /* 0x0000000800007c24 */ /* 0x000fc4000f8e02ff */
[----:B------:R-:W-:Y:S01]  /*8dc0*/  IMAD R29, R46, R29, R44 ;  /* 0x0000001d2e1d7224 */ /* 0x000fe200078e022c */
[----:B------:R-:W5:Y:S01]  /*8dd0*/  LD.E.128 R8, desc[UR18][R8.64] ;  /* 0x0000001208087980 */ /* 0x000f62000c101d00 */
[----:B------:R-:W-:Y:S02]  /*8de0*/  IMAD.U32 R31, RZ, RZ, UR4 ;  /* 0x00000004ff1f7e24 */ /* 0x000fe4000f8e00ff */
[----:B------:R-:W-:Y:S01]  /*8df0*/  IMAD R45, R3, UR9, R0 ;  /* 0x00000009032d7c24 */ /* 0x000fe2000f8e0200 */
[----:B------:R-:W5:Y:S01]  /*8e00*/  LD.E.128 R4, desc[UR18][R6.64] ;  /* 0x0000001206047980 */ /* 0x000f62000c101d00 */
[----:B------:R-:W-:-:S03]  /*8e10*/  SHF.R.S32.HI R0, RZ, 0x1f, R29 ;  /* 0x0000001fff007819 */ /* 0x000fc6000001141d */
[----:B------:R-:W5:Y:S01]  /*8e20*/  LD.E.128 R40, desc[UR18][R40.64] ;  /* 0x0000001228287980 */ /* 0x000f62000c101d00 */
[----:B------:R-:W-:Y:S01]  /*8e30*/  IMAD.WIDE.U32 R30, R3, UR8, R30 ;  /* 0x00000008031e7c25 */ /* 0x000fe2000f8e001e */
[----:B------:R-:W-:Y:S02]  /*8e40*/  ULDC.64 UR8, c[0x0][0xad8] ;  /* 0x0002b60000087ab9 */ /* 0x000fe40000000a00 */
[----:B------:R-:W5:Y:S04]  /*8e50*/  LD.E.128 R36, desc[UR18][R36.64] ;  /* 0x0000001224247980 */ /* 0x000f68000c101d00 */
[----:B------:R-:W5:Y:S04]  /*8e60*/  LD.E.128 R32, desc[UR18][R32.64] ;  /* 0x0000001220207980 */ /* 0x000f68000c101d00 */
[----:B------:R-:W5:Y:S01]  /*8e70*/  LD.E.128 R24, desc[UR18][R24.64] ;  /* 0x0000001218187980 */ /* 0x000f62000c101d00 */
[----:B------:R-:W-:Y:S01]  /*8e80*/  IMAD.U32 R51, RZ, RZ, UR16 ;  /* 0x00000010ff337e24 */ /* 0x000fe2000f8e00ff */
[----:B------:R-:W-:Y:S01]  /*8e90*/  @!PT LDS RZ, [RZ] ;  /* 0x00000000fffff984 */ /* 0x000fe20000000800 */
[----:B------:R-:W-:Y:S01]  /*8ea0*/  @!PT LDS RZ, [RZ] ;  /* 0x00000000fffff984 */ /* 0x000fe20000000800 */
[----:B------:R-:W-:Y:S01]  /*8eb0*/  @!PT LDS RZ, [RZ] ;  /* 0x00000000fffff984 */ /* 0x000fe20000000800 */
[----:B------:R-:W-:Y:S01]  /*8ec0*/  @!PT LDS RZ, [RZ] ;  /* 0x00000000fffff984 */ /* 0x000fe20000000800 */
[----:B------:R0:W-:Y:S06]  /*8ed0*/  MEMBAR.ALL.CTA ;  /* 0x0000000000007992 */ /* 0x0001ec0000008000 */
[----:B0-----:R-:W0:Y:S01]  /*8ee0*/  FENCE.VIEW.ASYNC.S ;  /* 0x00000000000073c6 */ /* 0x001e220000000000 */
[----:B------:R-:W-:-:S02]  /*8ef0*/  IMAD.IADD R31, R31, 0x1, R45 ;  /* 0x000000011f1f7824 */ /* 0x000fc400078e022d */
[----:B------:R-:W-:Y:S02]  /*8f00*/  IMAD R44, R0, UR8, RZ ;  /* 0x00000008002c7c24 */ /* 0x000fe4000f8e02ff */
[----:B------:R-:W-:Y:S02]  /*8f10*/  IMAD R46, R51, 0x80, R184 ;  /* 0x00000080332e7824 */ /* 0x000fe400078e02b8 */
[C---:B------:R-:W-:Y:S02]  /*8f20*/  IMAD R3, R29.reuse, UR9, R44 ;  /* 0x000000091d037c24 */ /* 0x040fe4000f8e022c */
[----:B------:R-:W-:Y:S01]  /*8f30*/  IMAD.WIDE.U32 R30, R29, UR8, R30 ;  /* 0x000000081d1e7c25 */ /* 0x000fe2000f8e001e */
[C---:B------:R-:W-:Y:S01]  /*8f40*/  ISETP.GE.AND P2, PT, R46.reuse, R49, PT ;  /* 0x000000312e00720c */ /* 0x040fe20003f46270 */
[----:B------:R-:W-:Y:S02]  /*8f50*/  ULDC.64 UR8, c[0x0][0xa80] ;  /* 0x0002a00000087ab9 */ /* 0x000fe40000000a00 */
[----:B------:R-:W-:Y:S01]  /*8f60*/  VIADD R0, R46, 0x20 ;  /* 0x000000202e007836 */ /* 0x000fe20000000000 */
[----:B------:R-:W-:Y:S01]  /*8f70*/  LEA R44, P3, R30, UR8, 0x1 ;  /* 0x000000081e2c7c11 */ /* 0x000fe2000f8608ff */
[----:B------:R-:W-:-:S02]  /*8f80*/  IMAD.IADD R3, R31, 0x1, R3 ;  /* 0x000000011f037824 */ /* 0x000fc400078e0203 */
[----:B------:R-:W-:Y:S01]  /*8f90*/  VIADD R28, R28, 0x34820 ;  /* 0x000348201c1c7836 */ /* 0x000fe20000000000 */
[-C--:B------:R-:W-:Y:S01]  /*8fa0*/  ISETP.GE.AND P0, PT, R0, R49.reuse, PT ;  /* 0x000000310000720c */ /* 0x080fe20003f06270 */
[----:B------:R-:W-:Y:S01]  /*8fb0*/  VIADD R0, R46, 0x40 ;  /* 0x000000402e007836 */ /* 0x000fe20000000000 */
[----:B------:R-:W-:Y:S02]  /*8fc0*/  LEA.HI.X R3, R30, UR9, R3, 0x1, P3 ;  /* 0x000000091e037c11 */ /* 0x000fe400098f0c03 */
[----:B------:R-:W-:Y:S01]  /*8fd0*/  PRMT R28, RZ, 0x654, R28 ;  /* 0x00000654ff1c7816 */ /* 0x000fe2000000001c */
[----:B0-----:R0:W1:Y:S01]  /*8fe0*/  SHFL.IDX PT, R30, R44, RZ, 0x181f ;  /* 0x00181fff2c1e7589 */ /* 0x00106200000e0000 */
[----:B------:R-:W-:Y:S01]  /*8ff0*/  ISETP.GE.AND P1, PT, R0, R49, PT ;  /* 0x000000310000720c */ /* 0x000fe20003f26270 */
[----:B------:R-:W-:Y:S01]  /*9000*/  BSSY B1, `(.L_x_393) ;  /* 0x000000e000017945 */ /* 0x000fe20003800000 */
[----:B------:R0:W-:Y:S01]  /*9010*/  SYNCS.ARRIVE.TRANS64.RED.A1T0 RZ, [R28+URZ], RZ ;  /* 0x000000ff1cff79a7 */ /* 0x0001e2000810043f */
[----:B------:R0:W2:Y:S02]  /*9020*/  SHFL.IDX PT, R0, R3, RZ, 0x181f ;  /* 0x00181fff03007589 */ /* 0x0000a400000e0000 */
[----:B------:R-:W-:Y:S08]  /*9030*/  @P2 BRA `(.L_x_394) ;  /* 0x0000000000282947 */ /* 0x000ff00003800000 */
[----:B------:R-:W-:Y:S01]  /*9040*/  ULDC UR4, c[0x0][0xac8] ;  /* 0x0002b20000047ab9 */ /* 0x000fe20000000800 */
[----:B------:R-:W-:Y:S01]  /*9050*/  ULDC.64 UR8, c[0x0][0x208] ;  /* 0x0000820000087ab9 */ /* 0x000fe20000000a00 */
[----:B------:R-:W-:Y:S02]  /*9060*/  ISETP.GE.AND P2, PT, R17, UR4, PT ;  /* 0x0000000411007c0c */ /* 0x000fe4000bf46270 */
[----:B------:R-:W-:-:S11]  /*9070*/  ISETP.GE.AND P3, PT, R18, UR4, PT ;  /* 0x0000000412007c0c */ /* 0x000fd6000bf66270 */
[CC--:B01----:R-:W-:Y:S02]  /*9080*/  @!P2 LEA R28, P4, R17.reuse, R30.reuse, 0x1 ;  /* 0x0000001e111ca211 */ /* 0x0c3fe400078808ff */
[C---:B------:R-:W-:Y:S02]  /*9090*/  @!P3 LEA R30, P5, R18.reuse, R30, 0x1 ;  /* 0x0000001e121eb211 */ /* 0x040fe400078a08ff */
[-C--:B--2---:R-:W-:Y:S02]  /*90a0*/  @!P2 LEA.HI.X R29, R17, R0.reuse, R195, 0x1, P4 ;  /* 0x00000000111da211 */ /* 0x084fe400020f0cc3 */
[----:B------:R-:W-:-:S03]  /*90b0*/  @!P3 LEA.HI.X R31, R18, R0, R194, 0x1, P5 ;  /* 0x00000000121fb211 */ /* 0x000fc600028f0cc2 */
[----:B-----5:R3:W-:Y:S04]  /*90c0*/  @!P2 ST.E.128 desc[UR8][R28.64], R20 ;  /* 0x000000141c00a985 */ /* 0x0207e8000c101d08 */
[----:B------:R3:W-:Y:S02]  /*90d0*/  @!P3 ST.E.128 desc[UR8][R30.64], R40 ;  /* 0x000000281e00b985 */ /* 0x0007e4000c101d08 */
.L_x_394:
[----:B------:R-:W-:Y:S05]  /*90e0*/  BSYNC B1 ;  /* 0x0000000000017941 */ /* 0x000fea0003800000 */
.L_x_393:
[----:B--2---:R2:W4:Y:S01]  /*90f0*/  SHFL.IDX PT, R0, R3, 0x1, 0x181f ;  /* 0x00381f0003007f89 */ /* 0x00452200000e0000 */
[----:B------:R-:W-:Y:S03]  /*9100*/  BSSY B1, `(.L_x_395) ;  /* 0x000000d000017945 */ /* 0x000fe60003800000 */
[----:B---3-5:R2:W3:Y:S01]  /*9110*/  SHFL.IDX PT, R22, R44, 0x1, 0x181f ;  /* 0x00381f002c167f89 */ /* 0x0284e200000e0000 */
[----:B------:R-:W-:Y:S05]  /*9120*/  @P0 BRA `(.L_x_396) ;  /* 0x0000000000280947 */ /* 0x000fea0003800000 */
[----:B------:R-:W-:Y:S01]  /*9130*/  ULDC UR4, c[0x0][0xac8] ;  /* 0x0002b20000047ab9 */ /* 0x000fe20000000800 */
[----:B------:R-:W-:Y:S01]  /*9140*/  ULDC.64 UR8, c[0x0][0x208] ;  /* 0x0000820000087ab9 */ /* 0x000fe20000000a00 */
[----:B------:R-:W-:Y:S02]  /*9150*/  ISETP.GE.AND P3, PT, R17, UR4, PT ;  /* 0x0000000411007c0c */ /* 0x000fe4000bf66270 */
[----:B------:R-:W-:-:S11]  /*9160*/  ISETP.GE.AND P4, PT, R18, UR4, PT ;  /* 0x0000000412007c0c */ /* 0x000fd6000bf86270 */
[CC--:B---3--:R-:W-:Y:S02]  /*9170*/  @!P3 LEA R20, P0, R17.reuse, R22.reuse, 0x1 ;  /* 0x000000161114b211 */ /* 0x0c8fe400078008ff */
[C---:B------:R-:W-:Y:S02]  /*9180*/  @!P4 LEA R22, P2, R18.reuse, R22, 0x1 ;  /* 0x000000161216c211 */ /* 0x040fe400078408ff */
[-C--:B----4-:R-:W-:Y:S02]  /*9190*/  @!P3 LEA.HI.X R21, R17, R0.reuse, R195, 0x1, P0 ;  /* 0x000000001115b211 */ /* 0x090fe400000f0cc3 */
[----:B------:R-:W-:-:S03]  /*91a0*/  @!P4 LEA.HI.X R23, R18, R0, R194, 0x1, P2 ;  /* 0x000000001217c211 */ /* 0x000fc600010f0cc2 */
[----:B------:R3:W-:Y:S04]  /*91b0*/  @!P3 ST.E.128 desc[UR8][R20.64], R12 ;  /* 0x0000000c1400b985 */ /* 0x0007e8000c101d08 */
[----:B------:R3:W-:Y:S02]  /*91c0*/  @!P4 ST.E.128 desc[UR8][R22.64], R36 ;  /* 0x000000241600c985 */ /* 0x0007e4000c101d08 */
.L_x_396:
[----:B------:R-:W-:Y:S05]  /*91d0*/  BSYNC B1 ;  /* 0x0000000000017941 */ /* 0x000fea0003800000 */
.L_x_395:
[----:B----4-:R4:W0:Y:S01]  /*91e0*/  SHFL.IDX PT, R0, R3, 0x2, 0x181f ;  /* 0x00581f0003007f89 */ /* 0x01082200000e0000 */
[----:B------:R-:W-:Y:S03]  /*91f0*/  BSSY B1, `(.L_x_397) ;  /* 0x000000d000017945 */ /* 0x000fe60003800000 */
[----:B---3--:R4:W3:Y:S01]  /*9200*/  SHFL.IDX PT, R14, R44, 0x2, 0x181f ;  /* 0x00581f002c0e7f89 */ /* 0x0088e200000e0000 */
[----:B------:R-:W-:Y:S05]  /*9210*/  @P1 BRA `(.L_x_398) ;  /* 0x0000000000281947 */ /* 0x000fea0003800000 */
[----:B------:R-:W-:Y:S01]  /*9220*/  ULDC UR4, c[0x0][0xac8] ;  /* 0x0002b20000047ab9 */ /* 0x000fe20000000800 */
[----:B------:R-:W-:Y:S01]  /*9230*/  ULDC.64 UR8, c[0x0][0x208] ;  /* 0x0000820000087ab9 */ /* 0x000fe20000000a00 */
[----:B------:R-:W-:Y:S02]  /*9240*/  ISETP.GE.AND P2, PT, R17, UR4, PT ;  /* 0x0000000411007c0c */ /* 0x000fe4000bf46270 */
[----:B------:R-:W-:-:S11]  /*9250*/  ISETP.GE.AND P3, PT, R18, UR4, PT ;  /* 0x0000000412007c0c */ /* 0x000fd6000bf66270 */
[CC--:B---3--:R-:W-:Y:S02]  /*9260*/  @!P2 LEA R12, P0, R17.reuse, R14.reuse, 0x1 ;  /* 0x0000000e110ca211 */ /* 0x0c8fe400078008ff */
[C---:B------:R-:W-:Y:S02]  /*9270*/  @!P3 LEA R14, P1, R18.reuse, R14, 0x1 ;  /* 0x0000000e120eb211 */ /* 0x040fe400078208ff */
[-C--:B0-----:R-:W-:Y:S02]  /*9280*/  @!P2 LEA.HI.X R13, R17, R0.reuse, R195, 0x1, P0 ;  /* 0x00000000110da211 */ /* 0x081fe400000f0cc3 */
[----:B------:R-:W-:-:S03]  /*9290*/  @!P3 LEA.HI.X R15, R18, R0, R194, 0x1, P1 ;  /* 0x00000000120fb211 */ /* 0x000fc600008f0cc2 */
[----:B------:R0:W-:Y:S04]  /*92a0*/  @!P2 ST.E.128 desc[UR8][R12.64], R8 ;  /* 0x000000080c00a985 */ /* 0x0001e8000c101d08 */
[----:B------:R0:W-:Y:S02]  /*92b0*/  @!P3 ST.E.128 desc[UR8][R14.64], R32 ;  /* 0x000000200e00b985 */ /* 0x0001e4000c101d08 */
.L_x_398:
[----:B------:R-:W-:Y:S05]  /*92c0*/  BSYNC B1 ;  /* 0x0000000000017941 */ /* 0x000fea0003800000 */
.L_x_397:
[----:B0-----:R-:W-:Y:S01]  /*92d0*/  IADD3 R0, R46, 0x60, RZ ;  /* 0x000000602e007810 */ /* 0x001fe20007ffe0ff */
[----:B--2-4-:R-:W0:Y:S03]  /*92e0*/  SHFL.IDX PT, R3, R3, 0x3, 0x181f ;  /* 0x00781f0003037f89 */ /* 0x014e2600000e0000 */
[----:B------:R-:W-:Y:S01]  /*92f0*/  ISETP.GE.AND P0, PT, R0, R49, PT ;  /* 0x000000310000720c */ /* 0x000fe20003f06270 */
[----:B------:R-:W2:-:S12]  /*9300*/  SHFL.IDX PT, R44, R44, 0x3, 0x181f ;  /* 0x00781f002c2c7f89 */ /* 0x000e9800000e0000 */
[----:B------:R-:W-:Y:S05]  /*9310*/  @P0 BRA `(.L_x_399) ;  /* 0x0000000c005c0947 */ /* 0x000fea0003800000 */
[----:B------:R-:W-:Y:S01]  /*9320*/  ULDC UR4, c[0x0][0xac8] ;  /* 0x0002b20000047ab9 */ /* 0x000fe20000000800 */
[----:B------:R-:W-:Y:S01]  /*9330*/  ULDC.64 UR8, c[0x0][0x208] ;  /* 0x0000820000087ab9 */ /* 0x000fe20000000a00 */
[----:B------:R-:W-:-:S13]  /*9340*/  ISETP.GE.AND P1, PT, R17, UR4, PT ;  /* 0x0000000411007c0c */ /* 0x000fda000bf26270 */
[----:B--2---:R-:W-:-:S04]  /*9350*/  @!P1 LEA R8, P0, R17, R44, 0x1 ;  /* 0x0000002c11089211 */ /* 0x004fc800078008ff */
[----:B0-----:R-:W-:Y:S02]  /*9360*/  @!P1 LEA.HI.X R9, R17, R3, R195, 0x1, P0 ;  /* 0x0000000311099211 */ /* 0x001fe400000f0cc3 */
[----:B------:R-:W-:-:S03]  /*9370*/  ISETP.GE.AND P0, PT, R18, UR4, PT ;  /* 0x0000000412007c0c */ /* 0x000fc6000bf06270 */
[----:B------:R4:W-:Y:S10]  /*9380*/  @!P1 ST.E.128 desc[UR8][R8.64], R4 ;  /* 0x0000000408009985 */ /* 0x0009f4000c101d08 */
[----:B------:R-:W-:Y:S05]  /*9390*/  @P0 BRA `(.L_x_399) ;  /* 0x0000000c003c0947 */ /* 0x000fea0003800000 */
[----:B----4-:R-:W-:Y:S01]  /*93a0*/  LEA R4, P0, R18, R44, 0x1 ;  /* 0x0000002c12047211 */ /* 0x010fe200078008ff */
[----:B------:R-:W-:-:S03]  /*93b0*/  ULDC.64 UR8, c[0x0][0x208] ;  /* 0x0000820000087ab9 */ /* 0x000fc60000000a00 */
[----:B------:R-:W-:-:S05]  /*93c0*/  LEA.HI.X R5, R18, R3, R194, 0x1, P0 ;  /* 0x0000000312057211 */ /* 0x000fca00000f0cc2 */
[----:B------:R0:W-:Y:S01]  /*93d0*/  ST.E.128 desc[UR8][R4.64], R24 ;  /* 0x0000001804007985 */ /* 0x0001e2000c101d08 */
[----:B------:R-:W-:Y:S05]  /*93e0*/  BRA `(.L_x_399) ;  /* 0x0000000c00287947 */ /* 0x000fea0003800000 */
.L_x_391:
[----:B------:R-:W-:Y:S01]  /*93f0*/  R2UR UR4, R185 ;  /* 0x00000000b90472ca */ /* 0x000fe200000e0000 */
[----:B------:R-:W-:Y:S01]  /*9400*/  ULDC.64 UR10, c[0x0][0xc00] ;  /* 0x00030000000a7ab9 */ /* 0x000fe20000000a00 */
[----:B------:R-:W-:Y:S01]  /*9410*/  USHF.L.U32 UR8, UR61, 0x2, URZ ;  /* 0x000000023d087899 */ /* 0x000fe2000800063f */
[----:B------:R-:W0:Y:S01]  /*9420*/  LDC R11, c[0x0][0xbe8] ;  /* 0x0002fa00ff0b7b82 */ /* 0x000e220000000800 */
[----:B------:R-:W-:Y:S01]  /*9430*/  UISETP.NE.U32.AND UP0, UPT, UR10, URZ, UPT ;  /* 0x0000003f0a00728c */ /* 0x000fe2000bf05070 */
[----:B------:R-:W-:Y:S01]  /*9440*/  R2UR UR12, R22 ;  /* 0x00000000160c72ca */ /* 0x000fe200000e0000 */
[----:B------:R-:W-:Y:S02]  /*9450*/  ULDC.64 UR14, c[0x0][0x208] ;  /* 0x00008200000e7ab9 */ /* 0x000fe40000000a00 */
[----:B------:R-:W-:-:S05]  /*9460*/  UISETP.NE.AND.EX UP0, UPT, UR11, URZ, UPT, UP0 ;  /* 0x0000003f0b00728c */ /* 0x000fca000bf05300 */
[----:B------:R-:W-:Y:S01]  /*9470*/  USHF.L.U64.HI UR9, UR61, 0x2, UR4 ;  /* 0x000000023d097899 */ /* 0x000fe20008010204 */
[----:B------:R-:W-:Y:S01]  /*9480*/  PLOP3.LUT P2, PT, PT, PT, UP0, 0x80, 0x0 ;  /* 0x000000000000781c */ /* 0x000fe20003f4f008 */
[----:B------:R-:W-:-:S04]  /*9490*/  UIADD3 UR4, UP1, UR8, UR10, URZ ;  /* 0x0000000a08047290 */ /* 0x000fc8000ff3e03f */
[----:B------:R-:W-:Y:S02]  /*94a0*/  UIADD3.X UR7, UR9, UR11, URZ, UP1, !UPT ;  /* 0x0000000b09077290 */ /* 0x000fe40008ffe43f */
[----:B------:R-:W-:Y:S01]  /*94b0*/  IMAD.U32 R4, RZ, RZ, UR4 ;  /* 0x00000004ff047e24 */ /* 0x000fe2000f8e00ff */
[----:B------:R-:W-:-:S03]  /*94c0*/  ULDC.64 UR10, c[0x0][0xc08] ;  /* 0x00030200000a7ab9 */ /* 0x000fc60000000a00 */
[----:B------:R-:W-:-:S05]  /*94d0*/  IMAD.U32 R5, RZ, RZ, UR7 ;  /* 0x00000007ff057e24 */ /* 0x000fca000f8e00ff */
[----:B------:R-:W2:Y:S01]  /*94e0*/  @P2 LDG.E R3, desc[UR14][R4.64] ;  /* 0x0000000e04032981 */ /* 0x000ea2000c1e1900 */
[----:B------:R-:W-:Y:S01]  /*94f0*/  UISETP.NE.U32.AND UP1, UPT, UR10, URZ, UPT ;  /* 0x0000003f0a00728c */ /* 0x000fe2000bf25070 */
[----:B0-----:R-:W-:Y:S01]  /*9500*/  ISETP.NE.AND P0, PT, R11, 0x1, PT ;  /* 0x000000010b00780c */ /* 0x001fe20003f05270 */
[----:B------:R-:W-:Y:S02]  /*9510*/  ULDC UR4, c[0x0][0xa88] ;  /* 0x0002a20000047ab9 */ /* 0x000fe40000000800 */
[----:B------:R-:W-:Y:S01]  /*9520*/  UISETP.NE.AND.EX UP1, UPT, UR11, URZ, UPT, UP1 ;  /* 0x0000003f0b00728c */ /* 0x000fe2000bf25310 */
[----:B------:R-:W-:Y:S01]  /*9530*/  IMAD.U32 R0, RZ, RZ, UR4 ;  /* 0x00000004ff007e24 */ /* 0x000fe2000f8e00ff */
[----:B------:R-:W-:-:S04]  /*9540*/  UMOV UR4, URZ ;  /* 0x0000003f00047c82 */ /* 0x000fc80008000000 */
[----:B------:R-:W-:-:S04]  /*9550*/  PLOP3.LUT P3, PT, PT, PT, UP1, 0x80, 0x0 ;  /* 0x000000000000781c */ /* 0x000fc80003f6f018 */
[----:B------:R-:W0:Y:S01]  /*9560*/  @P0 LDC R9, c[0x0][0xbec] ;  /* 0x0002fb00ff090b82 */ /* 0x000e220000000800 */
[----:B------:R-:W-:-:S04]  /*9570*/  @UP1 UIADD3 UR8, UP2, UR8, UR10, URZ ;  /* 0x0000000a08081290 */ /* 0x000fc8000ff5e03f */
[----:B------:R-:W-:Y:S02]  /*9580*/  @UP1 UIADD3.X UR9, UR9, UR11, URZ, UP2, !UPT ;  /* 0x0000000b09091290 */ /* 0x000fe400097fe43f */
[----:B------:R-:W-:-:S04]  /*9590*/  IMAD.U32 R6, RZ, RZ, UR8 ;  /* 0x00000008ff067e24 */ /* 0x000fc8000f8e00ff */
[----:B------:R-:W-:Y:S01]  /*95a0*/  IMAD.U32 R7, RZ, RZ, UR9 ;  /* 0x00000009ff077e24 */ /* 0x000fe2000f8e00ff */
[----:B------:R-:W-:Y:S01]  /*95b0*/  USHF.R.S32.HI UR11, URZ, 0x1f, UR12 ;  /* 0x0000001f3f0b7899 */ /* 0x000fe2000801140c */
[----:B------:R-:W-:-:S03]  /*95c0*/  ISETP.GE.AND P1, PT, R196, 0x80, PT ;  /* 0x00000080c400780c */ /* 0x000fc60003f26270 */
[----:B------:R1:W5:Y:S01]  /*95d0*/  @P3 LDG.E R0, desc[UR14][R6.64] ;  /* 0x0000000e06003981 */ /* 0x000362000c1e1900 */
[----:B--2---:R-:W-:-:S13]  /*95e0*/  @P2 R2UR UR4, R3 ;  /* 0x00000000030422ca */ /* 0x004fda00000e0000 */
[----:B------:R-:W-:Y:S01]  /*95f0*/  USHF.R.S32.HI UR10, URZ, 0x1f, UR4 ;  /* 0x0000001f3f0a7899 */ /* 0x000fe20008011404 */
[----:B01----:R-:W-:Y:S11]  /*9600*/  @P3 BRA `(.L_x_400) ;  /* 0x0000000000143947 */ /* 0x003ff60003800000 */
[----:B------:R-:W-:Y:S05]  /*9610*/  @!P2 BRA `(.L_x_400) ;  /* 0x000000000010a947 */ /* 0x000fea0003800000 */
[----:B------:R-:W-:Y:S02]  /*9620*/  ULDC.64 UR8, c[0x0][0x208] ;  /* 0x0000820000087ab9 */ /* 0x000fe40000000a00 */
[----:B------:R-:W2:Y:S04]  /*9630*/  LDG.E R3, desc[UR8][R4.64] ;  /* 0x0000000804037981 */ /* 0x000ea8000c1e1900 */
[----:B-----5:R-:W2:Y:S02]  /*9640*/  LDG.E R0, desc[UR8][R4.64+0x4] ;  /* 0x0000040804007981 */ /* 0x020ea4000c1e1900 */
[----:B--2---:R-:W-:-:S07]  /*9650*/  IMAD.IADD R0, R0, 0x1, -R3 ;  /* 0x0000000100007824 */ /* 0x004fce00078e0a03 */
.L_x_400:
[----:B------:R-:W-:Y:S01]  /*9660*/  R2UR UR7, R185 ;  /* 0x00000000b90772ca */ /* 0x000fe200000e0000 */
[----:B------:R-:W-:Y:S01]  /*9670*/  USEL UR61, UR61, URZ, !UP0 ;  /* 0x0000003f3d3d7287 */ /* 0x000fe2000c000000 */
[----:B------:R-:W-:Y:S11]  /*9680*/  BSSY B1, `(.L_x_401) ;  /* 0x0000030000017945 */ /* 0x000ff60003800000 */
[----:B------:R-:W-:Y:S01]  /*9690*/  USEL UR12, UR7, URZ, !UP0 ;  /* 0x0000003f070c7287 */ /* 0x000fe2000c000000 */
[----:B------:R-:W-:Y:S11]  /*96a0*/  @P1 BRA `(.L_x_402) ;  /* 0x0000000000b41947 */ /* 0x000ff60003800000 */
[----:B------:R-:W0:Y:S01]  /*96b0*/  S2R R4, SR_TID.X ;  /* 0x0000000000047919 */ /* 0x000e220000002100 */
[----:B------:R-:W1:Y:S01]  /*96c0*/  LDC R6, c[0x0][0xbe8] ;  /* 0x0002fa00ff067b82 */ /* 0x000e620000000800 */
[----:B------:R-:W-:-:S13]  /*96d0*/  R2UR UR7, R23 ;  /* 0x00000000170772ca */ /* 0x000fda00000e0000 */
[----:B------:R-:W-:-:S04]  /*96e0*/  IMAD.U32 R3, RZ, RZ, UR7 ;  /* 0x00000007ff037e24 */ /* 0x000fc8000f8e00ff */
[----:B0-----:R-:W-:Y:S02]  /*96f0*/  IMAD R3, R3, 0x80, R4 ;  /* 0x0000008003037824 */ /* 0x001fe400078e0204 */
[----:B-1---5:R-:W-:Y:S02]  /*9700*/  IMAD R4, R0, R6, RZ ;  /* 0x0000000600047224 */ /* 0x022fe400078e02ff */
[----:B------:R-:W-:-:S05]  /*9710*/  VIADD R5, R3, 0xffffff80 ;  /* 0xffffff8003057836 */ /* 0x000fca0000000000 */
[----:B------:R-:W-:-:S13]  /*9720*/  ISETP.GE.AND P1, PT, R5, R4, PT ;  /* 0x000000040500720c */ /* 0x000fda0003f26270 */
[----:B------:R-:W-:Y:S05]  /*9730*/  @P1 BRA `(.L_x_402) ;  /* 0x0000000000901947 */ /* 0x000fea0003800000 */
[----:B------:R-:W-:Y:S01]  /*9740*/  ISETP.NE.AND P1, PT, R6, 0x1, PT ;  /* 0x000000010600780c */ /* 0x000fe20003f25270 */
[----:B------:R-:W-:Y:S01]  /*9750*/  ULDC.64 UR14, c[0x0][0xb90] ;  /* 0x0002e400000e7ab9 */ /* 0x000fe20000000a00 */
[----:B------:R-:W-:Y:S01]  /*9760*/  R2UR UR13, R22 ;  /* 0x00000000160d72ca */ /* 0x000fe200000e0000 */
[----:B------:R-:W-:Y:S01]  /*9770*/  UIMAD UR7, UR11, UR14, URZ ;  /* 0x0000000e0b0772a4 */ /* 0x000fe2000f8e023f */
[----:B------:R-:W-:Y:S01]  /*9780*/  UMOV UR8, UR4 ;  /* 0x0000000400087c82 */ /* 0x000fe20008000000 */
[----:B------:R-:W-:Y:S01]  /*9790*/  UMOV UR9, UR10 ;  /* 0x0000000a00097c82 */ /* 0x000fe20008000000 */
[----:B------:R-:W-:-:S07]  /*97a0*/  ULDC.64 UR16, c[0x0][0x208] ;  /* 0x0000820000107ab9 */ /* 0x000fce0000000a00 */
[----:B------:R-:W0:Y:S02]  /*97b0*/  @P1 LDC R4, c[0x0][0xbec] ;  /* 0x0002fb00ff041b82 */ /* 0x000e240000000800 */
[----:B------:R-:W-:Y:S02]  /*97c0*/  UIMAD.WIDE.U32 UR8, UR13, UR14, UR8 ;  /* 0x0000000e0d0872a5 */ /* 0x000fe4000f8e0008 */
[----:B------:R-:W-:-:S03]  /*97d0*/  UIMAD UR7, UR13, UR15, UR7 ;  /* 0x0000000f0d0772a4 */ /* 0x000fc6000f8e0207 */
[----:B------:R-:W-:Y:S01]  /*97e0*/  ULDC.64 UR14, c[0x0][0xb98] ;  /* 0x0002e600000e7ab9 */ /* 0x000fe20000000a00 */
[----:B------:R-:W1:Y:S01]  /*97f0*/  @P1 LDC R8, c[0x0][0xbf0] ;  /* 0x0002fc00ff081b82 */ /* 0x000e620000000800 */
[----:B------:R-:W-:Y:S02]  /*9800*/  UIADD3 UR9, UR9, UR7, URZ ;  /* 0x0000000709097290 */ /* 0x000fe4000fffe03f */
[----:B------:R-:W-:Y:S02]  /*9810*/  UIMAD UR7, UR12, UR14, URZ ;  /* 0x0000000e0c0772a4 */ /* 0x000fe4000f8e023f */
[----:B------:R-:W-:Y:S02]  /*9820*/  UIMAD.WIDE.U32 UR8, UR61, UR14, UR8 ;  /* 0x0000000e3d0872a5 */ /* 0x000fe4000f8e0008 */
[----:B------:R-:W-:-:S03]  /*9830*/  UIMAD UR7, UR61, UR15, UR7 ;  /* 0x0000000f3d0772a4 */ /* 0x000fc6000f8e0207 */
[----:B------:R-:W-:Y:S01]  /*9840*/  ULDC.64 UR14, c[0x0][0xb88] ;  /* 0x0002e200000e7ab9 */ /* 0x000fe20000000a00 */
[----:B0-----:R-:W-:Y:S01]  /*9850*/  @P1 IMAD.HI.U32 R3, R5, R4, RZ ;  /* 0x0000000405031227 */ /* 0x001fe200078e00ff */
[----:B------:R-:W-:-:S04]  /*9860*/  MOV R4, R5 ;  /* 0x0000000500047202 */ /* 0x000fc80000000f00 */
[----:B-1----:R-:W-:Y:S01]  /*9870*/  @P1 SHF.R.U32.HI R4, RZ, R8, R3 ;  /* 0x00000008ff041219 */ /* 0x002fe20000011603 */
[----:B------:R-:W-:-:S04]  /*9880*/  IMAD.U32 R8, RZ, RZ, UR7 ;  /* 0x00000007ff087e24 */ /* 0x000fc8000f8e00ff */
[----:B------:R-:W-:-:S04]  /*9890*/  IMAD.MOV R3, RZ, RZ, -R4 ;  /* 0x000000ffff037224 */ /* 0x000fc800078e0a04 */
[----:B------:R-:W-:Y:S01]  /*98a0*/  IMAD R3, R6, R3, R5 ;  /* 0x0000000306037224 */ /* 0x000fe200078e0205 */
[----:B------:R-:W-:Y:S02]  /*98b0*/  SHF.R.S32.HI R5, RZ, 0x1f, R4 ;  /* 0x0000001fff057819 */ /* 0x000fe40000011404 */
[----:B------:R-:W-:Y:S02]  /*98c0*/  IADD3 R4, P1, R4, UR8, RZ ;  /* 0x0000000804047c10 */ /* 0x000fe4000ff3e0ff */
[----:B------:R-:W-:Y:S02]  /*98d0*/  SHF.R.S32.HI R6, RZ, 0x1f, R3 ;  /* 0x0000001fff067819 */ /* 0x000fe40000011403 */
[----:B------:R-:W-:Y:S01]  /*98e0*/  IADD3.X R5, R5, UR9, R8, P1, !PT ;  /* 0x0000000905057c10 */ /* 0x000fe20008ffe408 */
[----:B------:R-:W-:Y:S02]  /*98f0*/  ULDC.64 UR8, c[0x0][0xb50] ;  /* 0x0002d40000087ab9 */ /* 0x000fe40000000a00 */
[----:B------:R-:W-:-:S02]  /*9900*/  IMAD R6, R6, UR14, RZ ;  /* 0x0000000e06067c24 */ /* 0x000fc4000f8e02ff */
[----:B------:R-:W-:-:S04]  /*9910*/  IMAD.WIDE.U32 R4, R3, UR14, R4 ;  /* 0x0000000e03047c25 */ /* 0x000fc8000f8e0004 */
[----:B------:R-:W-:Y:S01]  /*9920*/  IMAD R7, R3, UR15, R6 ;  /* 0x0000000f03077c24 */ /* 0x000fe2000f8e0206 */
[----:B------:R-:W-:-:S03]  /*9930*/  LEA R6, P1, R4, UR8, 0x2 ;  /* 0x0000000804067c11 */ /* 0x000fc6000f8210ff */
[----:B------:R-:W-:-:S05]  /*9940*/  IMAD.IADD R3, R5, 0x1, R7 ;  /* 0x0000000105037824 */ /* 0x000fca00078e0207 */
[----:B------:R-:W-:Y:S01]  /*9950*/  LEA.HI.X R7, R4, UR9, R3, 0x2, P1 ;  /* 0x0000000904077c11 */ /* 0x000fe200088f1403 */
[----:B------:R-:W-:-:S05]  /*9960*/  IMAD.MOV.U32 R3, RZ, RZ, -0x800000 ;  /* 0xff800000ff037424 */ /* 0x000fca00078e00ff */
[----:B------:R0:W-:Y:S02]  /*9970*/  STG.E desc[UR16][R6.64], R3 ;  /* 0x0000000306007986 */ /* 0x0001e4000c101910 */
.L_x_402:
[----:B------:R-:W-:Y:S05]  /*9980*/  BSYNC B1 ;  /* 0x0000000000017941 */ /* 0x000fea0003800000 */
.L_x_401:
[----:B------:R-:W-:Y:S01]  /*9990*/  R2UR UR13, R23 ;  /* 0x00000000170d72ca */ /* 0x000fe200000e0000 */
[----:B------:R-:W1:Y:S01]  /*99a0*/  @P0 LDC R5, c[0x0][0xbf0] ;  /* 0x0002fc00ff050b82 */ /* 0x000e620000000800 */
[----:B------:R-:W-:Y:S01]  /*99b0*/  ULDC.64 UR14, c[0x0][0xaa0] ;  /* 0x0002a800000e7ab9 */ /* 0x000fe20000000a00 */
[----:B------:R-:W-:Y:S01]  /*99c0*/  R2UR UR16, R22 ;  /* 0x00000000161072ca */ /* 0x000fe200000e0000 */
[----:B------:R-:W-:Y:S01]  /*99d0*/  UIMAD UR7, UR10, UR14, URZ ;  /* 0x0000000e0a0772a4 */ /* 0x000fe2000f8e023f */
[----:B0-----:R-:W-:Y:S01]  /*99e0*/  IMAD R3, R19, 0x20, R184 ;  /* 0x0000002013037824 */ /* 0x001fe200078e02b8 */
[----:B------:R-:W-:Y:S01]  /*99f0*/  UIMAD.WIDE.U32 UR8, UR4, UR14, URZ ;  /* 0x0000000e040872a5 */ /* 0x000fe2000f8e003f */
[----:B------:R-:W-:Y:S01]  /*9a00*/  BSSY B1, `(.L_x_403) ;  /* 0x000003b000017945 */ /* 0x000fe20003800000 */
[----:B------:R-:W-:-:S03]  /*9a10*/  UIMAD UR7, UR4, UR15, UR7 ;  /* 0x0000000f040772a4 */ /* 0x000fc6000f8e0207 */
[----:B------:R-:W-:Y:S01]  /*9a20*/  ULDC.64 UR14, c[0x0][0xae8] ;  /* 0x0002ba00000e7ab9 */ /* 0x000fe20000000a00 */
[----:B------:R-:W-:Y:S01]  /*9a30*/  UIADD3 UR9, UR9, UR7, URZ ;  /* 0x0000000709097290 */ /* 0x000fe2000fffe03f */
[----:B------:R-:W-:Y:S01]  /*9a40*/  IMAD.U32 R8, RZ, RZ, UR13 ;  /* 0x0000000dff087e24 */ /* 0x000fe2000f8e00ff */
[----:B------:R-:W-:Y:S01]  /*9a50*/  UIMAD UR4, UR11, UR14, URZ ;  /* 0x0000000e0b0472a4 */ /* 0x000fe2000f8e023f */
[----:B------:R-:W-:Y:S01]  /*9a60*/  IMAD.U32 R13, RZ, RZ, UR13 ;  /* 0x0000000dff0d7e24 */ /* 0x000fe2000f8e00ff */
[----:B------:R-:W-:Y:S01]  /*9a70*/  UIMAD.WIDE.U32 UR8, UR16, UR14, UR8 ;  /* 0x0000000e100872a5 */ /* 0x000fe2000f8e0008 */
[----:B------:R-:W-:Y:S01]  /*9a80*/  IMAD R8, R8, 0x80, R3 ;  /* 0x0000008008087824 */ /* 0x000fe200078e0203 */
[----:B------:R-:W-:Y:S01]  /*9a90*/  UIMAD UR4, UR16, UR15, UR4 ;  /* 0x0000000f100472a4 */ /* 0x000fe2000f8e0204 */
[----:B------:R-:W-:Y:S02]  /*9aa0*/  ULDC.64 UR10, c[0x0][0xaf0] ;  /* 0x0002bc00000a7ab9 */ /* 0x000fe40000000a00 */
[----:B------:R-:W-:Y:S01]  /*9ab0*/  @P0 IMAD.HI.U32 R4, R8, R9, RZ ;  /* 0x0000000908040227 */ /* 0x000fe200078e00ff */
[----:B------:R-:W-:-:S02]  /*9ac0*/  UIADD3 UR9, UR9, UR4, URZ ;  /* 0x0000000409097290 */ /* 0x000fc4000fffe03f */
[----:B------:R-:W-:Y:S01]  /*9ad0*/  UIMAD UR4, UR12, UR10, URZ ;  /* 0x0000000a0c0472a4 */ /* 0x000fe2000f8e023f */
[----:B------:R-:W-:Y:S01]  /*9ae0*/  IMAD.MOV.U32 R3, RZ, RZ, R8 ;  /* 0x000000ffff037224 */ /* 0x000fe200078e0008 */
[----:B-1----:R-:W-:Y:S01]  /*9af0*/  @P0 SHF.R.U32.HI R3, RZ, R5, R4 ;  /* 0x00000005ff030219 */ /* 0x002fe20000011604 */
[----:B------:R-:W-:Y:S02]  /*9b00*/  UIMAD.WIDE.U32 UR8, UR61, UR10, UR8 ;  /* 0x0000000a3d0872a5 */ /* 0x000fe4000f8e0008 */
[----:B------:R-:W-:Y:S01]  /*9b10*/  UIMAD UR4, UR61, UR11, UR4 ;  /* 0x0000000b3d0472a4 */ /* 0x000fe2000f8e0204 */
[--C-:B------:R-:W-:Y:S01]  /*9b20*/  SHF.R.S32.HI R4, RZ, 0x1f, R3.reuse ;  /* 0x0000001fff047819 */ /* 0x100fe20000011403 */
[----:B------:R-:W-:Y:S01]  /*9b30*/  IMAD.MOV R7, RZ, RZ, -R3 ;  /* 0x000000ffff077224 */ /* 0x000fe200078e0a03 */
[----:B------:R-:W-:Y:S01]  /*9b40*/  ULDC.64 UR10, c[0x0][0xae0] ;  /* 0x0002b800000a7ab9 */ /* 0x000fe20000000a00 */
[----:B------:R-:W-:Y:S02]  /*9b50*/  UIADD3 UR4, UR9, UR4, URZ ;  /* 0x0000000409047290 */ /* 0x000fe4000fffe03f */
[----:B------:R-:W-:-:S02]  /*9b60*/  IMAD.U32 R5, RZ, RZ, UR9 ;  /* 0x00000009ff057e24 */ /* 0x000fc4000f8e00ff */
[----:B------:R-:W-:Y:S01]  /*9b70*/  IMAD R6, R4, UR10, RZ ;  /* 0x0000000a04067c24 */ /* 0x000fe2000f8e02ff */
[----:B------:R-:W-:Y:S01]  /*9b80*/  MOV R4, UR8 ;  /* 0x0000000800047c02 */ /* 0x000fe20008000f00 */
[----:B------:R-:W-:Y:S01]  /*9b90*/  IMAD R7, R11, R7, R8 ;  /* 0x000000070b077224 */ /* 0x000fe200078e0208 */
[----:B------:R-:W-:Y:S01]  /*9ba0*/  ULDC.64 UR8, c[0x0][0xad8] ;  /* 0x0002b60000087ab9 */ /* 0x000fe20000000a00 */
[----:B------:R-:W-:Y:S02]  /*9bb0*/  IMAD.U32 R5, RZ, RZ, UR4 ;  /* 0x00000004ff057e24 */ /* 0x000fe4000f8e00ff */
[C---:B------:R-:W-:Y:S02]  /*9bc0*/  IMAD R9, R3.reuse, UR11, R6 ;  /* 0x0000000b03097c24 */ /* 0x040fe4000f8e0206 */
[----:B------:R-:W-:Y:S01]  /*9bd0*/  IMAD.WIDE.U32 R4, R3, UR10, R4 ;  /* 0x0000000a03047c25 */ /* 0x000fe2000f8e0004 */
[----:B------:R-:W-:-:S03]  /*9be0*/  SHF.R.S32.HI R3, RZ, 0x1f, R7 ;  /* 0x0000001fff037819 */ /* 0x000fc60000011407 */
[----:B------:R-:W-:Y:S02]  /*9bf0*/  IMAD.IADD R5, R5, 0x1, R9 ;  /* 0x0000000105057824 */ /* 0x000fe400078e0209 */
[----:B------:R-:W-:Y:S02]  /*9c00*/  IMAD R6, R3, UR8, RZ ;  /* 0x0000000803067c24 */ /* 0x000fe4000f8e02ff */
[----:B------:R-:W-:Y:S02]  /*9c10*/  IMAD R8, R13, 0x80, R184 ;  /* 0x000000800d087824 */ /* 0x000fe400078e02b8 */
[----:B-----5:R-:W-:Y:S02]  /*9c20*/  IMAD R11, R0, R11, RZ ;  /* 0x0000000b000b7224 */ /* 0x020fe400078e02ff */
[C---:B------:R-:W-:Y:S02]  /*9c30*/  IMAD R3, R7.reuse, UR9, R6 ;  /* 0x0000000907037c24 */ /* 0x040fe4000f8e0206 */
[----:B------:R-:W-:Y:S01]  /*9c40*/  IMAD.WIDE.U32 R4, R7, UR8, R4 ;  /* 0x0000000807047c25 */ /* 0x000fe2000f8e0004 */
[----:B------:R-:W-:Y:S01]  /*9c50*/  ISETP.GE.AND P2, PT, R8, R11, PT ;  /* 0x0000000b0800720c */ /* 0x000fe20003f46270 */
[----:B------:R-:W-:-:S02]  /*9c60*/  ULDC.64 UR8, c[0x0][0xa80] ;  /* 0x0002a00000087ab9 */ /* 0x000fc40000000a00 */
[----:B------:R-:W-:Y:S01]  /*9c70*/  VIADD R0, R8, 0x20 ;  /* 0x0000002008007836 */ /* 0x000fe20000000000 */
[----:B------:R-:W-:Y:S01]  /*9c80*/  LEA R6, P3, R4, UR8, 0x1 ;  /* 0x0000000804067c11 */ /* 0x000fe2000f8608ff */
[----:B------:R-:W-:-:S03]  /*9c90*/  IMAD.IADD R3, R5, 0x1, R3 ;  /* 0x0000000105037824 */ /* 0x000fc600078e0203 */
[-C--:B------:R-:W-:Y:S01]  /*9ca0*/  ISETP.GE.AND P1, PT, R0, R11.reuse, PT ;  /* 0x0000000b0000720c */ /* 0x080fe20003f26270 */
[----:B------:R-:W-:Y:S01]  /*9cb0*/  VIADD R0, R8, 0x40 ;  /* 0x0000004008007836 */ /* 0x000fe20000000000 */
[----:B------:R-:W-:Y:S02]  /*9cc0*/  LEA.HI.X R3, R4, UR9, R3, 0x1, P3 ;  /* 0x0000000904037c11 */ /* 0x000fe400098f0c03 */
[----:B------:R0:W1:Y:S02]  /*9cd0*/  SHFL.IDX PT, R4, R6, RZ, 0x181f ;  /* 0x00181fff06047589 */ /* 0x00006400000e0000 */
[----:B------:R-:W-:Y:S02]  /*9ce0*/  ISETP.GE.AND P0, PT, R0, R11, PT ;  /* 0x0000000b0000720c */ /* 0x000fe40003f06270 */
[----:B------:R0:W2:Y:S01]  /*9cf0*/  SHFL.IDX PT, R0, R3, RZ, 0x181f ;  /* 0x00181fff03007589 */ /* 0x0000a200000e0000 */
[----:B------:R-:W-:Y:S10]  /*9d00*/  @P2 BRA `(.L_x_404) ;  /* 0x0000000000282947 */ /* 0x000ff40003800000 */
[----:B------:R-:W-:Y:S01]  /*9d10*/  ULDC UR4, c[0x0][0xac8] ;  /* 0x0002b20000047ab9 */ /* 0x000fe20000000800 */
[----:B------:R-:W-:Y:S01]  /*9d20*/  ULDC.64 UR8, c[0x0][0x208] ;  /* 0x0000820000087ab9 */ /* 0x000fe20000000a00 */
[----:B------:R-:W-:Y:S02]  /*9d30*/  ISETP.GE.AND P4, PT, R17, UR4, PT ;  /* 0x0000000411007c0c */ /* 0x000fe4000bf86270 */
[----:B------:R-:W-:-:S11]  /*9d40*/  ISETP.GE.AND P5, PT, R18, UR4, PT ;  /* 0x0000000412007c0c */ /* 0x000fd6000bfa6270 */
[CC--:B-1----:R-:W-:Y:S02]  /*9d50*/  @!P4 LEA R12, P2, R17.reuse, R4.reuse, 0x1 ;  /* 0x00000004110cc211 */ /* 0x0c2fe400078408ff */
[C---:B------:R-:W-:Y:S02]  /*9d60*/  @!P5 LEA R4, P3, R18.reuse, R4, 0x1 ;  /* 0x000000041204d211 */ /* 0x040fe400078608ff */
[-C--:B--2---:R-:W-:Y:S02]  /*9d70*/  @!P4 LEA.HI.X R13, R17, R0.reuse, R195, 0x1, P2 ;  /* 0x00000000110dc211 */ /* 0x084fe400010f0cc3 */
[----:B------:R-:W-:-:S03]  /*9d80*/  @!P5 LEA.HI.X R5, R18, R0, R194, 0x1, P3 ;  /* 0x000000001205d211 */ /* 0x000fc600018f0cc2 */
[----:B------:R3:W-:Y:S04]  /*9d90*/  @!P4 ST.E.128 desc[UR8][R12.64], RZ ;  /* 0x000000ff0c00c985 */ /* 0x0007e8000c101d08 */
[----:B------:R3:W-:Y:S02]  /*9da0*/  @!P5 ST.E.128 desc[UR8][R4.64], RZ ;  /* 0x000000ff0400d985 */ /* 0x0007e4000c101d08 */
.L_x_404:
[----:B------:R-:W-:Y:S05]  /*9db0*/  BSYNC B1 ;  /* 0x0000000000017941 */ /* 0x000fea0003800000 */
.L_x_403:
[----:B--2---:R2:W4:Y:S01]  /*9dc0*/  SHFL.IDX PT, R0, R3, 0x1, 0x181f ;  /* 0x00381f0003007f89 */ /* 0x00452200000e0000 */
[----:B------:R-:W-:Y:S03]  /*9dd0*/  BSSY B1, `(.L_x_405) ;  /* 0x000000d000017945 */ /* 0x000fe60003800000 */
[----:B-1-3--:R2:W1:Y:S01]  /*9de0*/  SHFL.IDX PT, R4, R6, 0x1, 0x181f ;  /* 0x00381f0006047f89 */ /* 0x00a46200000e0000 */
[----:B------:R-:W-:Y:S05]  /*9df0*/  @P1 BRA `(.L_x_406) ;  /* 0x0000000000281947 */ /* 0x000fea0003800000 */
[----:B------:R-:W-:Y:S01]  /*9e00*/  ULDC UR4, c[0x0][0xac8] ;  /* 0x0002b20000047ab9 */ /* 0x000fe20000000800 */
[----:B------:R-:W-:Y:S01]  /*9e10*/  ULDC.64 UR8, c[0x0][0x208] ;  /* 0x0000820000087ab9 */ /* 0x000fe20000000a00 */
[----:B------:R-:W-:Y:S02]  /*9e20*/  ISETP.GE.AND P3, PT, R17, UR4, PT ;  /* 0x0000000411007c0c */ /* 0x000fe4000bf66270 */
[----:B------:R-:W-:-:S11]  /*9e30*/  ISETP.GE.AND P4, PT, R18, UR4, PT ;  /* 0x0000000412007c0c */ /* 0x000fd6000bf86270 */
[CC--:B-1----:R-:W-:Y:S02]  /*9e40*/  @!P3 LEA R12, P1, R17.reuse, R4.reuse, 0x1 ;  /* 0x00000004110cb211 */ /* 0x0c2fe400078208ff */
[C---:B------:R-:W-:Y:S02]  /*9e50*/  @!P4 LEA R4, P2, R18.reuse, R4, 0x1 ;  /* 0x000000041204c211 */ /* 0x040fe400078408ff */
[-C--:B----4-:R-:W-:Y:S02]  /*9e60*/  @!P3 LEA.HI.X R13, R17, R0.reuse, R195, 0x1, P1 ;  /* 0x00000000110db211 */ /* 0x090fe400008f0cc3 */
[----:B------:R-:W-:-:S03]  /*9e70*/  @!P4 LEA.HI.X R5, R18, R0, R194, 0x1, P2 ;  /* 0x000000001205c211 */ /* 0x000fc600010f0cc2 */
[----:B------:R3:W-:Y:S04]  /*9e80*/  @!P3 ST.E.128 desc[UR8][R12.64], RZ ;  /* 0x000000ff0c00b985 */ /* 0x0007e8000c101d08 */
[----:B------:R3:W-:Y:S02]  /*9e90*/  @!P4 ST.E.128 desc[UR8][R4.64], RZ ;  /* 0x000000ff0400c985 */ /* 0x0007e4000c101d08 */
.L_x_406:
[----:B------:R-:W-:Y:S05]  /*9ea0*/  BSYNC B1 ;  /* 0x0000000000017941 */ /* 0x000fea0003800000 */
.L_x_405:
[----:B----4-:R4:W0:Y:S01]  /*9eb0*/  SHFL.IDX PT, R0, R3, 0x2, 0x181f ;  /* 0x00581f0003007f89 */ /* 0x01082200000e0000 */
        /* <DEDUP_REMOVED lines=9> */
[-C--:B0-----:R-:W-:Y:S02]  /*9f50*/  @!P2 LEA.HI.X R13, R17, R0.reuse, R195, 0x1, P0 ;  /* 0x00000000110da211 */ /* 0x081fe400000f0cc3 */
[----:B------:R-:W-:-:S03]  /*9f60*/  @!P3 LEA.HI.X R5, R18, R0, R194, 0x1, P1 ;  /* 0x000000001205b211 */ /* 0x000fc600008f0cc2 */
[----:B------:R3:W-:Y:S04]  /*9f70*/  @!P2 ST.E.128 desc[UR8][R12.64], RZ ;  /* 0x000000ff0c00a985 */ /* 0x0007e8000c101d08 */
[----:B------:R3:W-:Y:S02]  /*9f80*/  @!P3 ST.E.128 desc[UR8][R4.64], RZ ;  /* 0x000000ff0400b985 */ /* 0x0007e4000c101d08 */
.L_x_408:
[----:B------:R-:W-:Y:S05]  /*9f90*/  BSYNC B1 ;  /* 0x0000000000017941 */ /* 0x000fea0003800000 */
.L_x_407:
[----:B0-----:R-:W-:Y:S01]  /*9fa0*/  VIADD R0, R8, 0x60 ;  /* 0x0000006008007836 */ /* 0x001fe20000000000 */
[----:B--2-4-:R-:W0:Y:S04]  /*9fb0*/  SHFL.IDX PT, R3, R3, 0x3, 0x181f ;  /* 0x00781f0003037f89 */ /* 0x014e2800000e0000 */
[----:B------:R-:W-:Y:S01]  /*9fc0*/  ISETP.GE.AND P0, PT, R0, R11, PT ;  /* 0x0000000b0000720c */ /* 0x000fe20003f06270 */
[----:B-1-3--:R1:W2:-:S12]  /*9fd0*/  SHFL.IDX PT, R4, R6, 0x3, 0x181f ;  /* 0x00781f0006047f89 */ /* 0x00a29800000e0000 */
[----:B-1----:R-:W-:Y:S05]  /*9fe0*/  @P0 BRA `(.L_x_399) ;  /* 0x0000000000280947 */ /* 0x002fea0003800000 */
[----:B------:R-:W-:Y:S01]  /*9ff0*/  ULDC UR4, c[0x0][0xac8] ;  /* 0x0002b20000047ab9 */ /* 0x000fe20000000800 */
[----:B------:R-:W-:Y:S01]  /*a000*/  ULDC.64 UR8, c[0x0][0x208] ;  /* 0x0000820000087ab9 */ /* 0x000fe20000000a00 */
[----:B------:R-:W-:Y:S02]  /*a010*/  ISETP.GE.AND P2, PT, R17, UR4, PT ;  /* 0x0000000411007c0c */ /* 0x000fe4000bf46270 */
[----:B------:R-:W-:-:S11]  /*a020*/  ISETP.GE.AND P3, PT, R18, UR4, PT ;  /* 0x0000000412007c0c */ /* 0x000fd6000bf66270 */
[CC--:B--2---:R-:W-:Y:S02]  /*a030*/  @!P2 LEA R6, P0, R17.reuse, R4.reuse, 0x1 ;  /* 0x000000041106a211 */ /* 0x0c4fe400078008ff */
[C---:B------:R-:W-:Y:S02]  /*a040*/  @!P3 LEA R4, P1, R18.reuse, R4, 0x1 ;  /* 0x000000041204b211 */ /* 0x040fe400078208ff */
[-C--:B0-----:R-:W-:Y:S02]  /*a050*/  @!P2 LEA.HI.X R7, R17, R3.reuse, R195, 0x1, P0 ;  /* 0x000000031107a211 */ /* 0x081fe400000f0cc3 */
[----:B------:R-:W-:-:S03]  /*a060*/  @!P3 LEA.HI.X R5, R18, R3, R194, 0x1, P1 ;  /* 0x000000031205b211 */ /* 0x000fc600008f0cc2 */
[----:B------:R0:W-:Y:S04]  /*a070*/  @!P2 ST.E.128 desc[UR8][R6.64], RZ ;  /* 0x000000ff0600a985 */ /* 0x0001e8000c101d08 */
[----:B------:R0:W-:Y:S02]  /*a080*/  @!P3 ST.E.128 desc[UR8][R4.64], RZ ;  /* 0x000000ff0400b985 */ /* 0x0001e4000c101d08 */
.L_x_399:
[----:B------:R-:W-:Y:S05]  /*a090*/  BSYNC B0 ;  /* 0x0000000000007941 */ /* 0x000fea0003800000 */
.L_x_390:
[----:B------:R-:W-:Y:S02]  /*a0a0*/  ULDC UR4, c[0x0][0xc3c] ;  /* 0x00030f0000047ab9 */ /* 0x000fe40000000800 */
[----:B------:R-:W-:-:S13]  /*a0b0*/  ISETP.GE.AND P0, PT, R47, UR4, PT ;  /* 0x000000042f007c0c */ /* 0x000fda000bf06270 */
[----:B------:R-:W-:Y:S05]  /*a0c0*/  @!P0 BRA `(.L_x_409) ;  /* 0xffffff6c00588947 */ /* 0x000fea000383ffff */
[----:B------:R-:W-:Y:S05]  /*a0d0*/  EXIT ;  /* 0x000000000000794d */ /* 0x000fea0003800000 */
.L_x_365:
[----:B------:R-:W-:-:S08]  /*a0e0*/  NOP ;  /* 0x0000000000007918 */ /* 0x000fd00000000000 */
[----:B0-----:R-:W0:-:S00]  /*a0f0*/  USETMAXREG.DEALLOC.CTAPOOL 0x18 ;  /* 0x00000018000079c8 */ /* 0x001e0000080e0500 */
[----:B0-----:R-:W-:-:S06]  /*a100*/  LOP3.LUT R0, R0, 0x3, RZ, 0xc0, !PT ;  /* 0x0000000300007812 */ /* 0x001fcc00078ec0ff */
[----:B------:R-:W0:Y:S02]  /*a110*/  SHFL.IDX PT, R0, R0, RZ, 0x1f ;  /* 0x00001fff00007589 */ /* 0x000e2400000e0000 */
[----:B0-----:R-:W-:Y:S02]  /*a120*/  ISETP.NE.AND P0, PT, R0, RZ, PT ;  /* 0x000000ff0000720c */ /* 0x001fe40003f05270 */
[----:B------:R-:W-:Y:S02]  /*a130*/  MOV R0, RZ ;  /* 0x000000ff00007202 */ /* 0x000fe40000000f00 */
[----:B------:R-:W-:-:S05]  /*a140*/  P2R R2, PR, RZ, 0x1 ;  /* 0x00000001ff027803 */ /* 0x000fca0000000000 */
[----:B------:R0:W-:Y:S04]  /*a150*/  STL [R1+0x58], R2 ;  /* 0x0000580201007387 */ /* 0x0001e80000100800 */
[----:B------:R-:W-:Y:S05]  /*a160*/  @!P0 BRA `(.L_x_410) ;  /* 0x00000000001c8947 */ /* 0x000fea0003800000 */
[----:B------:R-:W1:Y:S08]  /*a170*/  S2UR UR5, SR_CgaCtaId ;  /* 0x00000000000579c3 */ /* 0x000e700000008800 */
[----:B------:R-:W-:Y:S06]  /*a180*/  BAR.SYNC.DEFER_BLOCKING 0x5, 0x180 ;  /* 0x0146000000007b1d */ /* 0x000fec0000010000 */
[----:B------:R-:W-:-:S02]  /*a190*/  UMOV UR4, 0x400 ;  /* 0x0000040000047882 */ /* 0x000fc40000000000 */
[----:B-1----:R-:W-:-:S09]  /*a1a0*/  ULEA UR4, UR5, UR4, 0x18 ;  /* 0x0000000405047291 */ /* 0x002fd2000f8ec03f */
[----:B------:R-:W1:Y:S01]  /*a1b0*/  LDS.128 R16, [UR4+0x348d0] ;  /* 0x0348d004ff107984 */ /* 0x000e620008000c00 */
[----:B------:R-:W-:Y:S06]  /*a1c0*/  BAR.ARV 0x4, 0x180 ;  /* 0x0106000000007b1d */ /* 0x000fec0000002000 */
[----:B------:R-:W-:Y:S05]  /*a1d0*/  BRA `(.L_x_411) ;  /* 0x0000000800047947 */ /* 0x000fea0003800000 */
.L_x_410:
[----:B0-----:R-:W0:Y:S01]  /*a1e0*/  S2R R2, SR_TID.X ;  /* 0x0000000000027919 */ /* 0x001e220000002100 */
[----:B------:R-:W-:Y:S01]  /*a1f0*/  ULDC UR4, c[0x0][0xc3c] ;  /* 0x00030f0000047ab9 */ /* 0x000fe20000000800 */
[----:B------:R-:W-:Y:S01]  /*a200*/  ULDC.64 UR6, c[0x0][0x208] ;  /* 0x0000820000067ab9 */ /* 0x000fe20000000a00 */
[----:B------:R-:W-:Y:S01]  /*a210*/  ULDC UR5, c[0x0][0xc38] ;  /* 0x00030e0000057ab9 */ /* 0x000fe20000000800 */
[----:B0-----:R-:W-:-:S04]  /*a220*/  LOP3.LUT R5, R2, 0x1f, RZ, 0xc0, !PT ;  /* 0x0000001f02057812 */ /* 0x001fc800078ec0ff */
[----:B------:R-:W-:-:S04]  /*a230*/  ISETP.NE.AND P0, PT, R5, 0x1f, PT ;  /* 0x0000001f0500780c */ /* 0x000fc80003f05270 */
[----:B------:R-:W-:-:S13]  /*a240*/  ISETP.GE.OR P1, PT, R5, UR4, !P0 ;  /* 0x0000000405007c0c */ /* 0x000fda000c726670 */
[----:B------:R-:W0:Y:S02]  /*a250*/  @!P1 LDC.64 R2, c[0x0][0xc80] ;  /* 0x00032000ff029b82 */ /* 0x000e240000000a00 */
[----:B0-----:R-:W-:-:S05]  /*a260*/  @!P1 IMAD.WIDE.U32 R2, R5, 0x4, R2 ;  /* 0x0000000405029825 */ /* 0x001fca00078e0002 */
[----:B------:R-:W2:Y:S01]  /*a270*/  @!P1 LDG.E R0, desc[UR6][R2.64] ;  /* 0x0000000602009981 */ /* 0x000ea2000c1e1900 */
[C---:B------:R-:W-:Y:S01]  /*a280*/  ISETP.NE.AND P1, PT, R5.reuse, RZ, PT ;  /* 0x000000ff0500720c */ /* 0x040fe20003f25270 */
[----:B------:R-:W0:Y:S01]  /*a290*/  S2UR UR6, SR_CTAID.X ;  /* 0x00000000000679c3 */ /* 0x000e220000002500 */
[C---:B------:R-:W-:Y:S01]  /*a2a0*/  ISETP.GE.U32.AND P2, PT, R5.reuse, 0x2, PT ;  /* 0x000000020500780c */ /* 0x040fe20003f46070 */
[----:B------:R-:W-:Y:S01]  /*a2b0*/  UMOV UR4, URZ ;  /* 0x0000003f00047c82 */ /* 0x000fe20008000000 */
[C---:B------:R-:W-:Y:S01]  /*a2c0*/  ISETP.GE.U32.AND P3, PT, R5.reuse, 0x4, PT ;  /* 0x000000040500780c */ /* 0x040fe20003f66070 */
[----:B------:R-:W-:Y:S01]  /*a2d0*/  IMAD.MOV.U32 R16, RZ, RZ, RZ ;  /* 0x000000ffff107224 */ /* 0x000fe200078e00ff */
[C---:B------:R-:W-:Y:S02]  /*a2e0*/  ISETP.GE.U32.AND P4, PT, R5.reuse, 0x8, PT ;  /* 0x000000080500780c */ /* 0x040fe40003f86070 */
[----:B------:R-:W-:Y:S01]  /*a2f0*/  ISETP.GE.U32.AND P5, PT, R5, 0x10, PT ;  /* 0x000000100500780c */ /* 0x000fe20003fa6070 */
[----:B--2---:R-:W1:Y:S02]  /*a300*/  SHFL.UP PT, R4, R0, 0x1, RZ ;  /* 0x0420000000047989 */ /* 0x004e6400000e00ff */
[----:B-1----:R-:W-:-:S05]  /*a310*/  SEL R7, R4, RZ, P1 ;  /* 0x000000ff04077207 */ /* 0x002fca0000800000 */
[----:B------:R-:W-:-:S05]  /*a320*/  IMAD.IADD R7, R0, 0x1, R7 ;  /* 0x0000000100077824 */ /* 0x000fca00078e0207 */
[----:B------:R-:W1:Y:S02]  /*a330*/  SHFL.UP PT, R4, R7, 0x2, RZ ;  /* 0x0440000007047989 */ /* 0x000e6400000e00ff */
        /* <DEDUP_REMOVED lines=11> */
[----:B------:R-:W1:Y:S02]  /*a3f0*/  SHFL.IDX PT, R4, R2, 0x1f, 0x1f ;  /* 0x03e01f0002047f89 */ /* 0x000e6400000e0000 */
[----:B-1----:R-:W-:-:S04]  /*a400*/  IMAD R4, R4, UR5, RZ ;  /* 0x0000000504047c24 */ /* 0x002fc8000f8e02ff */
[----:B------:R-:W-:Y:S01]  /*a410*/  IMAD.MOV.U32 R7, RZ, RZ, R4 ;  /* 0x000000ffff077224 */ /* 0x000fe200078e0004 */
[----:B0-----:R-:W-:-:S13]  /*a420*/  ISETP.GT.AND P6, PT, R4, UR6, PT ;  /* 0x0000000604007c0c */ /* 0x001fda000bfc4270 */
[----:B------:R-:W-:Y:S05]  /*a430*/  @P6 BRA `(.L_x_412) ;  /* 0x0000000000a46947 */ /* 0x000fea0003800000 */
[----:B------:R-:W0:Y:S01]  /*a440*/  LDC R6, c[0x0][0xc3c] ;  /* 0x00030f00ff067b82 */ /* 0x000e220000000800 */
[----:B------:R-:W-:Y:S01]  /*a450*/  IMAD.MOV.U32 R4, RZ, RZ, R7 ;  /* 0x000000ffff047224 */ /* 0x000fe200078e0007 */
[----:B------:R-:W-:Y:S01]  /*a460*/  UMOV UR4, URZ ;  /* 0x0000003f00047c82 */ /* 0x000fe20008000000 */
[----:B------:R-:W-:Y:S01]  /*a470*/  ULDC UR7, c[0x0][0xc3c] ;  /* 0x00030f0000077ab9 */ /* 0x000fe20000000800 */
[----:B------:R-:W-:-:S05]  /*a480*/  ULDC UR5, c[0x0][0xc38] ;  /* 0x00030e0000057ab9 */ /* 0x000fca0000000800 */
.L_x_416:
[----:B------:R-:W-:Y:S01]  /*a490*/  UIADD3 UR4, UR4, 0x1f, URZ ;  /* 0x0000001f04047890 */ /* 0x000fe2000fffe03f */
[----:B------:R-:W-:-:S05]  /*a4a0*/  IMAD.U32 R19, RZ, RZ, UR7 ;  /* 0x00000007ff137e24 */ /* 0x000fca000f8e00ff */
[----:B0-----:R-:W-:-:S13]  /*a4b0*/  ISETP.LE.AND P6, PT, R6, UR4, PT ;  /* 0x0000000406007c0c */ /* 0x001fda000bfc3270 */
[----:B------:R-:W-:Y:S05]  /*a4c0*/  @P6 BRA `(.L_x_413) ;  /* 0x0000000400246947 */ /* 0x000fea0003800000 */
[----:B------:R-:W-:Y:S01]  /*a4d0*/  IADD3 R7, R5, UR4, RZ ;  /* 0x0000000405077c10 */ /* 0x000fe2000fffe0ff */
[----:B------:R-:W-:Y:S01]  /*a4e0*/  BSSY B0, `(.L_x_414) ;  /* 0x0000008000007945 */ /* 0x000fe20003800000 */
[----:B------:R-:W-:Y:S02]  /*a4f0*/  IMAD.MOV.U32 R0, RZ, RZ, RZ ;  /* 0x000000ffff007224 */ /* 0x000fe400078e00ff */
[----:B------:R-:W-:-:S13]  /*a500*/  ISETP.GE.OR P6, PT, R7, R6, !P0 ;  /* 0x000000060700720c */ /* 0x000fda00047c6670 */
[----:B------:R-:W-:Y:S05]  /*a510*/  @P6 BRA `(.L_x_415) ;  /* 0x0000000000106947 */ /* 0x000fea0003800000 */
[----:B------:R-:W0:Y:S01]  /*a520*/  LDC.64 R2, c[0x0][0xc80] ;  /* 0x00032000ff027b82 */ /* 0x000e220000000a00 */
[----:B------:R-:W-:Y:S01]  /*a530*/  ULDC.64 UR8, c[0x0][0x208] ;  /* 0x0000820000087ab9 */ /* 0x000fe20000000a00 */
[----:B0-----:R-:W-:-:S05]  /*a540*/  IMAD.WIDE R2, R7, 0x4, R2 ;  /* 0x0000000407027825 */ /* 0x001fca00078e0202 */
[----:B------:R0:W5:Y:S02]  /*a550*/  LDG.E R0, desc[UR8][R2.64] ;  /* 0x0000000802007981 */ /* 0x000164000c1e1900 */
.L_x_415:
[----:B------:R-:W-:Y:S05]  /*a560*/  BSYNC B0 ;  /* 0x0000000000007941 */ /* 0x000fea0003800000 */
.L_x_414:
[----:B0----5:R-:W0:Y:S02]  /*a570*/  SHFL.UP PT, R2, R0, 0x1, RZ ;  /* 0x0420000000027989 */ /* 0x021e2400000e00ff */
[----:B0-----:R-:W-:-:S05]  /*a580*/  SEL R3, R2, RZ, P1 ;  /* 0x000000ff02037207 */ /* 0x001fca0000800000 */
[----:B------:R-:W-:-:S05]  /*a590*/  IMAD.IADD R3, R0, 0x1, R3 ;  /* 0x0000000100037824 */ /* 0x000fca00078e0203 */
[----:B------:R-:W0:Y:S02]  /*a5a0*/  SHFL.UP PT, R2, R3, 0x2, RZ ;  /* 0x0440000003027989 */ /* 0x000e2400000e00ff */
        /* <DEDUP_REMOVED lines=11> */
[----:B------:R-:W0:Y:S02]  /*a660*/  SHFL.IDX PT, R3, R9, 0x1f, 0x1f ;  /* 0x03e01f0009037f89 */ /* 0x000e2400000e0000 */
[----:B0-----:R-:W-:-:S04]  /*a670*/  IMAD R3, R3, UR5, RZ ;  /* 0x0000000503037c24 */ /* 0x001fc8000f8e02ff */
[----:B------:R-:W-:-:S05]  /*a680*/  IMAD.IADD R4, R3, 0x1, R4 ;  /* 0x0000000103047824 */ /* 0x000fca00078e0204 */
[----:B------:R-:W-:-:S13]  /*a690*/  ISETP.GT.AND P6, PT, R4, UR6, PT ;  /* 0x0000000604007c0c */ /* 0x000fda000bfc4270 */
[----:B------:R-:W-:Y:S05]  /*a6a0*/  @!P6 BRA `(.L_x_416) ;  /* 0xfffffffc0078e947 */ /* 0x000fea000383ffff */
[----:B------:R-:W-:Y:S02]  /*a6b0*/  IMAD.MOV.U32 R2, RZ, RZ, R9 ;  /* 0x000000ffff027224 */ /* 0x000fe400078e0009 */
[----:B------:R-:W-:-:S07]  /*a6c0*/  IMAD.MOV.U32 R7, RZ, RZ, R3 ;  /* 0x000000ffff077224 */ /* 0x000fce00078e0003 */
.L_x_412:
[----:B------:R-:W-:-:S05]  /*a6d0*/  IADD3 R7, -R7, R4, RZ ;  /* 0x0000000407077210 */ /* 0x000fca0007ffe1ff */
[----:B------:R-:W-:-:S05]  /*a6e0*/  IMAD R3, R2, UR5, R7 ;  /* 0x0000000502037c24 */ /* 0x000fca000f8e0207 */
[----:B------:R-:W-:-:S13]  /*a6f0*/  ISETP.GT.AND P0, PT, R3, UR6, PT ;  /* 0x0000000603007c0c */ /* 0x000fda000bf04270 */
[----:B------:R-:W-:-:S04]  /*a700*/  VOTE.ANY R6, PT, !P0 ;  /* 0x0000000000067806 */ /* 0x000fc800040e0100 */
[----:B------:R-:W0:Y:S01]  /*a710*/  POPC R19, R6 ;  /* 0x0000000600137309 */ /* 0x000e220000000000 */
[----:B------:R-:W-:Y:S01]  /*a720*/  ISETP.NE.AND P0, PT, R6, RZ, PT ;  /* 0x000000ff0600720c */ /* 0x000fe20003f05270 */
[----:B0-----:R-:W0:Y:S02]  /*a730*/  SHFL.IDX PT, R0, R0, R19, 0x1f ;  /* 0x00001f1300007589 */ /* 0x001e2400000e0000 */
[----:B0-----:R-:W-:-:S04]  /*a740*/  IABS R4, R0 ;  /* 0x0000000000047213 */ /* 0x001fc80000000000 */
[----:B------:R-:W0:Y:S08]  /*a750*/  I2F.RP R8, R4 ;  /* 0x0000000400087306 */ /* 0x000e300000209400 */
[----:B0-----:R-:W0:Y:S02]  /*a760*/  MUFU.RCP R8, R8 ;  /* 0x0000000800087308 */ /* 0x001e240000001000 */
[----:B0-----:R-:W-:-:S06]  /*a770*/  VIADD R3, R8, 0xffffffe ;  /* 0x0ffffffe08037836 */ /* 0x001fcc0000000000 */
[----:B------:R-:W0:Y:S02]  /*a780*/  F2I.FTZ.U32.TRUNC.NTZ R3, R3 ;  /* 0x0000000300037305 */ /* 0x000e24000021f000 */
[----:B0-----:R-:W-:Y:S01]  /*a790*/  IMAD.MOV R11, RZ, RZ, -R3 ;  /* 0x000000ffff0b7224 */ /* 0x001fe200078e0a03 */
[----:B------:R-:W-:Y:S06]  /*a7a0*/  @!P0 BRA `(.L_x_417) ;  /* 0x0000000000088947 */ /* 0x000fec0003800000 */
[----:B------:R-:W-:-:S05]  /*a7b0*/  VIADD R9, R19, 0xffffffff ;  /* 0xffffffff13097836 */ /* 0x000fca0000000000 */
[----:B------:R0:W1:Y:S02]  /*a7c0*/  SHFL.IDX PT, R16, R2, R9, 0x1f ;  /* 0x00001f0902107589 */ /* 0x00006400000e0000 */
.L_x_417:
[----:B-1----:R-:W-:Y:S01]  /*a7d0*/  IMAD R16, R16, UR5, R7 ;  /* 0x0000000510107c24 */ /* 0x002fe2000f8e0207 */
[----:B------:R-:W-:Y:S01]  /*a7e0*/  IABS R6, R0 ;  /* 0x0000000000067213 */ /* 0x000fe20000000000 */
[----:B------:R-:W-:Y:S02]  /*a7f0*/  IMAD R7, R11, R4, RZ ;  /* 0x000000040b077224 */ /* 0x000fe400078e02ff */
[----:B0-----:R-:W-:Y:S01]  /*a800*/  IMAD.MOV.U32 R2, RZ, RZ, RZ ;  /* 0x000000ffff027224 */ /* 0x001fe200078e00ff */
[----:B------:R-:W-:Y:S01]  /*a810*/  IADD3 R17, -R16, UR6, RZ ;  /* 0x0000000610117c10 */ /* 0x000fe2000fffe1ff */
[----:B------:R-:W-:Y:S02]  /*a820*/  IMAD.MOV R6, RZ, RZ, -R6 ;  /* 0x000000ffff067224 */ /* 0x000fe400078e0a06 */
[----:B------:R-:W-:Y:S01]  /*a830*/  IMAD.HI.U32 R2, R3, R7, R2 ;  /* 0x0000000703027227 */ /* 0x000fe200078e0002 */
[----:B------:R-:W-:-:S03]  /*a840*/  IABS R3, R17 ;  /* 0x0000001100037213 */ /* 0x000fc60000000000 */
[----:B------:R-:W-:Y:S02]  /*a850*/  VIADD R19, R19, UR4 ;  /* 0x0000000413137c36 */ /* 0x000fe40008000000 */
[----:B------:R-:W-:-:S04]  /*a860*/  IMAD.HI.U32 R2, R2, R3, RZ ;  /* 0x0000000302027227 */ /* 0x000fc800078e00ff */
[----:B------:R-:W-:-:S05]  /*a870*/  IMAD R3, R2, R6, R3 ;  /* 0x0000000602037224 */ /* 0x000fca00078e0203 */
[----:B------:R-:W-:-:S13]  /*a880*/  ISETP.GT.U32.AND P1, PT, R4, R3, PT ;  /* 0x000000030400720c */ /* 0x000fda0003f24070 */
[----:B------:R-:W-:Y:S02]  /*a890*/  @!P1 IMAD.IADD R3, R3, 0x1, -R4 ;  /* 0x0000000103039824 */ /* 0x000fe400078e0a04 */
[----:B------:R-:W-:Y:S01]  /*a8a0*/  @!P1 VIADD R2, R2, 0x1 ;  /* 0x0000000102029836 */ /* 0x000fe20000000000 */
[----:B------:R-:W-:Y:S02]  /*a8b0*/  ISETP.NE.AND P1, PT, R0, RZ, PT ;  /* 0x000000ff0000720c */ /* 0x000fe40003f25270 */
[----:B------:R-:W-:Y:S02]  /*a8c0*/  ISETP.GE.U32.AND P0, PT, R3, R4, PT ;  /* 0x000000040300720c */ /* 0x000fe40003f06070 */
[----:B------:R-:W-:-:S04]  /*a8d0*/  LOP3.LUT R3, R17, R0, RZ, 0x3c, !PT ;  /* 0x0000000011037212 */ /* 0x000fc800078e3cff */
[----:B------:R-:W-:-:S07]  /*a8e0*/  ISETP.GE.AND P2, PT, R3, RZ, PT ;  /* 0x000000ff0300720c */ /* 0x000fce0003f46270 */
[----:B------:R-:W-:-:S06]  /*a8f0*/  @P0 VIADD R2, R2, 0x1 ;  /* 0x0000000102020836 */ /* 0x000fcc0000000000 */
[----:B------:R-:W-:Y:S01]  /*a900*/  @!P2 IMAD.MOV R2, RZ, RZ, -R2 ;  /* 0x000000ffff02a224 */ /* 0x000fe200078e0a02 */
[----:B------:R-:W-:-:S04]  /*a910*/  @!P1 LOP3.LUT R2, RZ, R0, RZ, 0x33, !PT ;  /* 0x00000000ff029212 */ /* 0x000fc800078e33ff */
[----:B------:R-:W-:Y:S01]  /*a920*/  IADD3 R3, -R2, RZ, RZ ;  /* 0x000000ff02037210 */ /* 0x000fe20007ffe1ff */
[----:B------:R-:W-:-:S04]  /*a930*/  IMAD.MOV.U32 R18, RZ, RZ, R2 ;  /* 0x000000ffff127224 */ /* 0x000fc800078e0002 */
[----:B------:R-:W-:Y:S01]  /*a940*/  IMAD R17, R0, R3, R17 ;  /* 0x0000000300117224 */ /* 0x000fe200078e0211 */
[----:B------:R-:W-:Y:S06]  /*a950*/  BRA `(.L_x_418) ;  /* 0x00000000000c7947 */ /* 0x000fec0003800000 */
.L_x_413:
[----:B------:R-:W-:Y:S02]  /*a960*/  IMAD.MOV.U32 R17, RZ, RZ, RZ ;  /* 0x000000ffff117224 */ /* 0x000fe400078e00ff */
[----:B------:R-:W-:Y:S02]  /*a970*/  IMAD.U32 R16, RZ, RZ, UR6 ;  /* 0x00000006ff107e24 */ /* 0x000fe4000f8e00ff */
[----:B------:R-:W-:-:S07]  /*a980*/  IMAD.MOV.U32 R18, RZ, RZ, RZ ;  /* 0x000000ffff127224 */ /* 0x000fce00078e00ff */
.L_x_418:
[----:B------:R-:W-:-:S13]  /*a990*/  ISETP.NE.AND P0, PT, R5, RZ, PT ;  /* 0x000000ff0500720c */ /* 0x000fda0003f05270 */
[----:B------:R-:W0:Y:S01]  /*a9a0*/  @!P0 S2R R3, SR_CgaCtaId ;  /* 0x0000000000038919 */ /* 0x000e220000008800 */
[----:B------:R-:W-:-:S04]  /*a9b0*/  @!P0 MOV R0, 0x400 ;  /* 0x0000040000008802 */ /* 0x000fc80000000f00 */
[----:B0-----:R-:W-:-:S05]  /*a9c0*/  @!P0 LEA R0, R3, R0, 0x18 ;  /* 0x0000000003008211 */ /* 0x001fca00078ec0ff */
[----:B------:R0:W-:Y:S01]  /*a9d0*/  @!P0 STS.128 [R0+0x348d0], R16 ;  /* 0x0348d01000008388 */ /* 0x0001e20000000c00 */
[----:B------:R-:W-:Y:S06]  /*a9e0*/  BAR.ARV 0x5, 0x180 ;  /* 0x0146000000007b1d */ /* 0x000fec0000002000 */
.L_x_411:
[----:B0-----:R-:W-:Y:S01]  /*a9f0*/  IMAD.MOV.U32 R0, RZ, RZ, 0x1 ;  /* 0x00000001ff007424 */ /* 0x001fe200078e00ff */
[----:B------:R0:W-:Y:S01]  /*aa00*/  STL [R1+0x50], RZ ;  /* 0x000050ff01007387 */ /* 0x0001e20000100800 */
[----:B------:R-:W-:Y:S02]  /*aa10*/  ULDC UR4, c[0x0][0xc3c] ;  /* 0x00030f0000047ab9 */ /* 0x000fe40000000800 */
[----:B-1----:R-:W-:Y:S01]  /*aa20*/  ISETP.GE.AND P0, PT, R19, UR4, PT ;  /* 0x0000000413007c0c */ /* 0x002fe2000bf06270 */
[----:B------:R0:W-:Y:S04]  /*aa30*/  STL [R1+0x10], R0 ;  /* 0x0000100001007387 */ /* 0x0001e80000100800 */
[----:B------:R0:W-:Y:S08]  /*aa40*/  STL [R1+0x8], RZ ;  /* 0x000008ff01007387 */ /* 0x0001f00000100800 */
[----:B0-----:R-:W-:Y:S05]  /*aa50*/  @P0 BRA `(.L_x_419) ;  /* 0x0000005400240947 */ /* 0x001fea0003800000 */
[----:B------:R-:W0:Y:S01]  /*aa60*/  S2R R5, SR_TID.X ;  /* 0x0000000000057919 */ /* 0x000e220000002100 */
[----:B------:R-:W1:Y:S01]  /*aa70*/  S2UR UR5, SR_CgaCtaId ;  /* 0x00000000000579c3 */ /* 0x000e620000008800 */
[----:B------:R-:W-:Y:S01]  /*aa80*/  UMOV UR4, 0x400 ;  /* 0x0000040000047882 */ /* 0x000fe20000000000 */
[----:B------:R-:W-:Y:S01]  /*aa90*/  BSSY B8, `(.L_x_419) ;  /* 0x0000545000087945 */ /* 0x000fe20003800000 */
[----:B------:R-:W-:Y:S01]  /*aaa0*/  ULDC UR38, c[0x0][0xc] ;  /* 0x0000030000267ab9 */ /* 0x000fe20000000800 */
[----:B------:R-:W-:Y:S01]  /*aab0*/  ULDC.64 UR36, c[0x0][0x198] ;  /* 0x0000660000247ab9 */ /* 0x000fe20000000a00 */
[----:B-1----:R-:W-:Y:S01]  /*aac0*/  ULEA UR4, UR5, UR4, 0x18 ;  /* 0x0000000405047291 */ /* 0x002fe2000f8ec03f */
[C---:B0-----:R-:W-:Y:S01]  /*aad0*/  IMAD.SHL.U32 R0, R5.reuse, 0x8, RZ ;  /* 0x0000000805007824 */ /* 0x041fe200078e00ff */
[----:B------:R-:W-:-:S04]  /*aae0*/  LOP3.LUT R4, R5, 0x7f, RZ, 0xc0, !PT ;  /* 0x0000007f05047812 */ /* 0x000fc800078ec0ff */
[C---:B------:R-:W-:Y:S02]  /*aaf0*/  LOP3.LUT R2, R0.reuse, 0x1f8, RZ, 0xc0, !PT ;  /* 0x000001f800027812 */ /* 0x040fe400078ec0ff */
[----:B------:R-:W-:Y:S02]  /*ab00*/  LOP3.LUT R0, R0, 0x38, RZ, 0xc0, !PT ;  /* 0x0000003800007812 */ /* 0x000fe400078ec0ff */
[----:B------:R-:W-:Y:S01]  /*ab10*/  LOP3.LUT R3, R2, 0x38, R5, 0x78, !PT ;  /* 0x0000003802037812 */ /* 0x000fe200078e7805 */
[----:B------:R-:W-:-:S05]  /*ab20*/  IMAD.SHL.U32 R2, R4, 0x8, RZ ;  /* 0x0000000804027824 */ /* 0x000fca00078e00ff */
[----:B------:R-:W-:Y:S01]  /*ab30*/  LOP3.LUT R3, R3, 0x200, R2, 0xf8, !PT ;  /* 0x0000020003037812 */ /* 0x000fe200078ef802 */
[----:B------:R-:W-:Y:S01]  /*ab40*/  IMAD.SHL.U32 R2, R5, 0x10, RZ ;  /* 0x0000001005027824 */ /* 0x000fe200078e00ff */
[----:B------:R-:W-:Y:S02]  /*ab50*/  SHF.R.U32.HI R5, RZ, 0x3, R4 ;  /* 0x00000003ff057819 */ /* 0x000fe40000011604 */
[----:B------:R-:W-:Y:S02]  /*ab60*/  MOV R4, UR4 ;  /* 0x0000000400047c02 */ /* 0x000fe40008000f00 */
[----:B------:R-:W-:Y:S01]  /*ab70*/  LOP3.LUT R2, R5, 0x70, R2, 0xf8, !PT ;  /* 0x0000007005027812 */ /* 0x000fe200078ef802 */
[----:B------:R-:W-:Y:S02]  /*ab80*/  IMAD.MOV.U32 R2, RZ, RZ, 0x1 ;  /* 0x00000001ff027424 */ /* 0x000fe400078e00ff */
[----:B------:R-:W-:Y:S01]  /*ab90*/  IMAD R3, R3, 0x2, R4 ;  /* 0x0000000203037824 */ /* 0x000fe200078e0204 */
[----:B------:R-:W-:Y:S04]  /*aba0*/  STL [R1+0x4], R4 ;  /* 0x0000040401007387 */ /* 0x000fe80000100800 */
[----:B------:R-:W-:Y:S04]  /*abb0*/  STL [R1+0x24], R3 ;  /* 0x0000240301007387 */ /* 0x000fe80000100800 */
[----:B------:R-:W-:Y:S04]  /*abc0*/  STL [R1+0x8], RZ ;  /* 0x000008ff01007387 */ /* 0x000fe80000100800 */
[----:B------:R0:W-:Y:S04]  /*abd0*/  STL [R1+0x10], R2 ;  /* 0x0000100201007387 */ /* 0x0001e80000100800 */
[----:B------:R1:W-:Y:S01]  /*abe0*/  STL [R1+0x50], RZ ;  /* 0x000050ff01007387 */ /* 0x0003e20000100800 */
[----:B0-----:R-:W-:-:S02]  /*abf0*/  LOP3.LUT R2, R0, 0x40, RZ, 0xfc, !PT ;  /* 0x0000004000027812 */ /* 0x001fc400078efcff */
[----:B-1----:R-:W-:-:S07]  /*ac00*/  LOP3.LUT R0, R0, 0x80, RZ, 0xfc, !PT ;  /* 0x0000008000007812 */ /* 0x002fce00078efcff */
.L_x_521:
[----:B0--3--:R-:W0:Y:S01]  /*ac10*/  LDC.64 R2, c[0x0][0xc88] ;  /* 0x00032200ff027b82 */ /* 0x009e220000000a00 */
[----:B------:R-:W-:Y:S01]  /*ac20*/  ULDC.64 UR4, c[0x0][0x208] ;  /* 0x0000820000047ab9 */ /* 0x000fe20000000a00 */
[----:B0-----:R-:W-:-:S05]  /*ac30*/  IMAD.WIDE R2, R19, 0x4, R2 ;  /* 0x0000000413027825 */ /* 0x001fca00078e0202 */
[----:B------:R-:W2:Y:S01]  /*ac40*/  LDG.E R11, desc[UR4][R2.64] ;  /* 0x00000004020b7981 */ /* 0x000ea2000c1e1900 */
[----:B------:R-:W-:Y:S05]  /*ac50*/  YIELD ;  /* 0x0000000000007946 */ /* 0x000fea0003800000 */
[----:B------:R-:W-:Y:S01]  /*ac60*/  ULDC.64 UR4, c[0x0][0xa28] ;  /* 0x00028a0000047ab9 */ /* 0x000fe20000000a00 */
[----:B------:R-:W-:Y:S01]  /*ac70*/  IMAD.MOV.U32 R0, RZ, RZ, RZ ;  /* 0x000000ffff007224 */ /* 0x000fe200078e00ff */
[----:B------:R-:W-:Y:S01]  /*ac80*/  ISETP.NE.U32.AND P0, PT, RZ, UR4, PT ;  /* 0x00000004ff007c0c */ /* 0x000fe2000bf05070 */
[----:B------:R-:W-:Y:S01]  /*ac90*/  ULDC.64 UR10, c[0x0][0x208] ;  /* 0x00008200000a7ab9 */ /* 0x000fe20000000a00 */
[----:B------:R-:W-:Y:S01]  /*aca0*/  IMAD.MOV.U32 R6, RZ, RZ, RZ ;  /* 0x000000ffff067224 */ /* 0x000fe200078e00ff */
[----:B------:R-:W-:Y:S01]  /*acb0*/  ULDC.64 UR6, c[0x0][0xa18] ;  /* 0x0002860000067ab9 */ /* 0x000fe20000000a00 */
[----:B------:R-:W-:Y:S01]  /*acc0*/  ISETP.NE.AND.EX P0, PT, RZ, UR5, PT, P0 ;  /* 0x00000005ff007c0c */ /* 0x000fe2000bf05300 */
[----:B------:R-:W-:Y:S01]  /*acd0*/  ULDC.64 UR8, c[0x0][0xa08] ;  /* 0x0002820000087ab9 */ /* 0x000fe20000000a00 */
[----:B--2---:R-:W-:Y:S01]  /*ace0*/  SHF.R.S32.HI R4, RZ, 0x1f, R11 ;  /* 0x0000001fff047819 */ /* 0x004fe2000001140b */
[----:B------:R-:W-:-:S10]  /*acf0*/  IMAD.SHL.U32 R10, R11, 0x4, RZ ;  /* 0x000000040b0a7824 */ /* 0x000fd400078e00ff */
[C---:B------:R-:W-:Y:S01]  /*ad00*/  @P0 LEA R2, P1, R11.reuse, UR4, 0x2 ;  /* 0x000000040b020c11 */ /* 0x040fe2000f8210ff */
[----:B------:R-:W-:Y:S03]  /*ad10*/  STL [R1+0x28], R11 ;  /* 0x0000280b01007387 */ /* 0x000fe60000100800 */
[C-C-:B------:R-:W-:Y:S01]  /*ad20*/  @P0 LEA.HI.X R3, R11.reuse, UR5, R4.reuse, 0x2, P1 ;  /* 0x000000050b030c11 */ /* 0x140fe200088f1404 */
[----:B------:R-:W-:Y:S01]  /*ad30*/  ULDC.64 UR4, c[0x0][0xa00] ;  /* 0x0002800000047ab9 */ /* 0x000fe20000000a00 */
[----:B------:R-:W-:Y:S01]  /*ad40*/  SHF.L.U64.HI R9, R11, 0x2, R4 ;  /* 0x000000020b097819 */ /* 0x000fe20000010204 */
[----:B------:R0:W-:Y:S01]  /*ad50*/  STL [R1+0x38], R4 ;  /* 0x0000380401007387 */ /* 0x0001e20000100800 */
[----:B------:R-:W-:-:S03]  /*ad60*/  ISETP.NE.U32.AND P1, PT, RZ, UR4, PT ;  /* 0x00000004ff007c0c */ /* 0x000fc6000bf25070 */
[----:B-1---5:R1:W5:Y:S01]  /*ad70*/  @P0 LDG.E R0, desc[UR10][R2.64] ;  /* 0x0000000a02000981 */ /* 0x022362000c1e1900 */
[----:B------:R-:W-:Y:S01]  /*ad80*/  ISETP.NE.AND.EX P1, PT, RZ, UR5, PT, P1 ;  /* 0x00000005ff007c0c */ /* 0x000fe2000bf25310 */
[----:B----4-:R-:W-:Y:S01]  /*ad90*/  IMAD.MOV.U32 R8, RZ, RZ, RZ ;  /* 0x000000ffff087224 */ /* 0x010fe200078e00ff */
[----:B------:R-:W-:Y:S01]  /*ada0*/  ISETP.NE.U32.AND P2, PT, RZ, UR6, PT ;  /* 0x00000006ff007c0c */ /* 0x000fe2000bf45070 */
[----:B------:R-:W-:Y:S01]  /*adb0*/  STL [R1], R10 ;  /* 0x0000000a01007387 */ /* 0x000fe20000100800 */
[----:B------:R-:W-:Y:S02]  /*adc0*/  ISETP.NE.U32.AND P0, PT, RZ, UR8, PT ;  /* 0x00000008ff007c0c */ /* 0x000fe4000bf05070 */
[----:B------:R-:W-:Y:S01]  /*add0*/  ISETP.NE.AND.EX P2, PT, RZ, UR7, PT, P2 ;  /* 0x00000007ff007c0c */ /* 0x000fe2000bf45320 */
[----:B------:R-:W-:Y:S01]  /*ade0*/  STL [R1+0x1c], R9 ;  /* 0x00001c0901007387 */ /* 0x000fe20000100800 */
[----:B------:R-:W-:Y:S02]  /*adf0*/  ISETP.NE.AND.EX P0, PT, RZ, UR9, PT, P0 ;  /* 0x00000009ff007c0c */ /* 0x000fe4000bf05300 */
[----:B-1----:R-:W-:-:S02]  /*ae00*/  IADD3 R2, P3, R10, UR4, RZ ;  /* 0x000000040a027c10 */ /* 0x002fc4000ff7e0ff */
[----:B0-----:R-:W-:Y:S02]  /*ae10*/  IADD3 R4, P4, R10, UR8, RZ ;  /* 0x000000080a047c10 */ /* 0x001fe4000ff9e0ff */
[C---:B------:R-:W-:Y:S01]  /*ae20*/  IADD3.X R3, R9.reuse, UR5, RZ, P3, !PT ;  /* 0x0000000509037c10 */ /* 0x040fe20009ffe4ff */
[----:B------:R-:W-:Y:S01]  /*ae30*/  ULDC UR4, c[0x0][0x288] ;  /* 0x0000a20000047ab9 */ /* 0x000fe20000000800 */
[----:B------:R-:W-:-:S03]  /*ae40*/  IADD3.X R5, R9, UR9, RZ, P4, !PT ;  /* 0x0000000909057c10 */ /* 0x000fc6000a7fe4ff */
[----:B------:R-:W2:Y:S01]  /*ae50*/  @P1 LDG.E R6, desc[UR10][R2.64] ;  /* 0x0000000a02061981 */ /* 0x000ea2000c1e1900 */
[----:B------:R-:W-:Y:S01]  /*ae60*/  IMAD.U32 R12, RZ, RZ, UR4 ;  /* 0x00000004ff0c7e24 */ /* 0x000fe2000f8e00ff */
[----:B------:R-:W-:Y:S02]  /*ae70*/  ULDC.64 UR4, c[0x0][0x418] ;  /* 0x0001060000047ab9 */ /* 0x000fe40000000a00 */
[----:B------:R-:W5:Y:S04]  /*ae80*/  @P0 LDG.E R8, desc[UR10][R4.64] ;  /* 0x0000000a04080981 */ /* 0x000f68000c1e1900 */
[----:B--2---:R0:W-:Y:S02]  /*ae90*/  STL [R1+0x34], R6 ;  /* 0x0000340601007387 */ /* 0x0041e40000100800 */
[----:B0-----:R-:W-:-:S04]  /*aea0*/  @P2 IADD3 R6, P3, R10, UR6, RZ ;  /* 0x000000060a062c10 */ /* 0x001fc8000ff7e0ff */
[----:B------:R-:W-:-:S05]  /*aeb0*/  @P2 IADD3.X R7, R9, UR7, RZ, P3, !PT ;  /* 0x0000000709072c10 */ /* 0x000fca0009ffe4ff */
[----:B------:R0:W2:Y:S01]  /*aec0*/  @P2 LDG.E R12, desc[UR10][R6.64] ;  /* 0x0000000a060c2981 */ /* 0x0000a2000c1e1900 */
[----:B------:R-:W-:-:S03]  /*aed0*/  UISETP.NE.U32.AND UP0, UPT, UR4, URZ, UPT ;  /* 0x0000003f0400728c */ /* 0x000fc6000bf05070 */
[----:B------:R-:W-:Y:S01]  /*aee0*/  ULDC UR4, c[0x0][0x424] ;  /* 0x0001090000047ab9 */ /* 0x000fe20000000800 */
[----:B------:R-:W-:-:S03]  /*aef0*/  UISETP.NE.AND.EX UP0, UPT, UR5, URZ, UPT, UP0 ;  /* 0x0000003f0500728c */ /* 0x000fc6000bf05300 */
[----:B------:R-:W-:Y:S01]  /*af00*/  ULDC UR5, c[0x0][0x2f0] ;  /* 0x0000bc0000057ab9 */ /* 0x000fe20000000800 */
[----:B------:R-:W-:-:S04]  /*af10*/  USEL UR4, UR4, 0x1, UP0 ;  /* 0x0000000104047887 */ /* 0x000fc80008000000 */
[----:B------:R-:W-:-:S06]  /*af20*/  UIMAD UR4, UR4, UR5, URZ ;  /* 0x00000005040472a4 */ /* 0x000fcc000f8e023f */
[----:B0-----:R-:W-:Y:S01]  /*af30*/  IMAD.U32 R6, RZ, RZ, UR4 ;  /* 0x00000004ff067e24 */ /* 0x001fe2000f8e00ff */
[----:B--2---:R0:W-:Y:S01]  /*af40*/  STL [R1+0x40], R12 ;  /* 0x0000400c01007387 */ /* 0x0041e20000100800 */
[----:B------:R-:W-:Y:S05]  /*af50*/  @P2 BRA `(.L_x_420) ;  /* 0x0000000000182947 */ /* 0x000fea0003800000 */
[----:B------:R-:W-:Y:S05]  /*af60*/  @!P1 BRA `(.L_x_420) ;  /* 0x0000000000149947 */ /* 0x000fea0003800000 */
[----:B------:R-:W-:Y:S02]  /*af70*/  ULDC.64 UR4, c[0x0][0x208] ;  /* 0x0000820000047ab9 */ /* 0x000fe40000000a00 */
[----:B------:R-:W2:Y:S04]  /*af80*/  LDG.E R7, desc[UR4][R2.64] ;  /* 0x0000000402077981 */ /* 0x000ea8000c1e1900 */
[----:B------:R-:W2:Y:S02]  /*af90*/  LDG.E R2, desc[UR4][R2.64+0x4] ;  /* 0x0000040402027981 */ /* 0x000ea4000c1e1900 */
[----:B--2---:R-:W-:-:S05]  /*afa0*/  IMAD.IADD R2, R2, 0x1, -R7 ;  /* 0x0000000102027824 */ /* 0x004fca00078e0a07 */
[----:B------:R1:W-:Y:S02]  /*afb0*/  STL [R1+0x40], R2 ;  /* 0x0000400201007387 */ /* 0x0003e40000100800 */
.L_x_420:
[----:B-1----:R-:W-:Y:S01]  /*afc0*/  IMAD.MOV.U32 R2, RZ, RZ, R11 ;  /* 0x000000ffff027224 */ /* 0x002fe200078e000b */
[----:B-----5:R-:W-:Y:S01]  /*afd0*/  IADD3 R3, R8, R0, RZ ;  /* 0x0000000008037210 */ /* 0x020fe20007ffe0ff */
[----:B------:R-:W-:Y:S02]  /*afe0*/  ULDC.64 UR4, c[0x0][0xa20] ;  /* 0x0002880000047ab9 */ /* 0x000fe40000000a00 */
[----:B------:R-:W-:Y:S01]  /*aff0*/  ISETP.NE.U32.AND P1, PT, RZ, UR4, PT ;  /* 0x00000004ff007c0c */ /* 0x000fe2000bf25070 */
[----:B------:R1:W-:Y:S03]  /*b000*/  STL [R1+0xc], R2 ;  /* 0x00000c0201007387 */ /* 0x0003e60000100800 */
[----:B------:R-:W-:Y:S01]  /*b010*/  ISETP.NE.AND.EX P1, PT, RZ, UR5, PT, P1 ;  /* 0x00000005ff007c0c */ /* 0x000fe2000bf25310 */
[----:B------:R1:W-:-:S12]  /*b020*/  STL [R1+0x18], R3 ;  /* 0x0000180301007387 */ /* 0x0003d80000100800 */
[----:B-1----:R-:W-:Y:S05]  /*b030*/  @!P1 BRA `(.L_x_421) ;  /* 0x0000000000149947 */ /* 0x002fea0003800000 */
[----:B------:R-:W-:Y:S01]  /*b040*/  IADD3 R6, P0, R10, UR4, RZ ;  /* 0x000000040a067c10 */ /* 0x000fe2000ff1e0ff */
[----:B------:R-:W-:-:S03]  /*b050*/  ULDC.64 UR6, c[0x0][0x208] ;  /* 0x0000820000067ab9 */ /* 0x000fc60000000a00 */
[----:B------:R-:W-:-:S05]  /*b060*/  IADD3.X R7, R9, UR5, RZ, P0, !PT ;  /* 0x0000000509077c10 */ /* 0x000fca00087fe4ff */
[----:B------:R1:W5:Y:S01]  /*b070*/  LDG.E R6, desc[UR6][R6.64] ;  /* 0x0000000606067981 */ /* 0x000362000c1e1900 */
[----:B------:R-:W-:Y:S05]  /*b080*/  BRA `(.L_x_422) ;  /* 0x0000000000147947 */ /* 0x000fea0003800000 */
.L_x_421:
[----:B------:R-:W-:Y:S05]  /*b090*/  @!P0 BRA `(.L_x_422) ;  /* 0x0000000000108947 */ /* 0x000fea0003800000 */
[----:B------:R-:W-:Y:S02]  /*b0a0*/  ULDC.64 UR4, c[0x0][0x208] ;  /* 0x0000820000047ab9 */ /* 0x000fe40000000a00 */
[----:B------:R-:W2:Y:S04]  /*b0b0*/  LDG.E R6, desc[UR4][R4.64] ;  /* 0x0000000404067981 */ /* 0x000ea8000c1e1900 */
[----:B------:R-:W2:Y:S02]  /*b0c0*/  LDG.E R4, desc[UR4][R4.64+0x4] ;  /* 0x0000040404047981 */ /* 0x000ea4000c1e1900 */
[----:B--2---:R-:W-:-:S07]  /*b0d0*/  IMAD.IADD R6, R4, 0x1, -R6 ;  /* 0x0000000104067824 */ /* 0x004fce00078e0a06 */
.L_x_422:
[----:B-----5:R-:W-:Y:S01]  /*b0e0*/  IMAD.IADD R3, R6, 0x1, -R0 ;  /* 0x0000000106037824 */ /* 0x020fe200078e0a00 */
[----:B------:R-:W-:Y:S03]  /*b0f0*/  BSSY B7, `(.L_x_423) ;  /* 0x000043a000077945 */ /* 0x000fe60003800000 */
[C---:B------:R-:W-:Y:S01]  /*b100*/  VIADD R0, R3.reuse, 0x7f ;  /* 0x0000007f03007836 */ /* 0x040fe20000000000 */
[----:B------:R2:W-:Y:S01]  /*b110*/  STL [R1+0x3c], R3 ;  /* 0x00003c0301007387 */ /* 0x0005e20000100800 */
[----:B------:R-:W-:-:S03]  /*b120*/  ISETP.GT.AND P0, PT, R3, RZ, PT ;  /* 0x000000ff0300720c */ /* 0x000fc60003f04270 */
[----:B------:R-:W-:-:S04]  /*b130*/  SHF.R.S32.HI R2, RZ, 0x1f, R0 ;  /* 0x0000001fff027819 */ /* 0x000fc80000011400 */
[----:B------:R-:W-:-:S04]  /*b140*/  LEA.HI R2, R2, R0, RZ, 0x7 ;  /* 0x0000000002027211 */ /* 0x000fc800078f38ff */
[----:B------:R-:W-:-:S05]  /*b150*/  SHF.R.S32.HI R0, RZ, 0x7, R2 ;  /* 0x00000007ff007819 */ /* 0x000fca0000011402 */
[----:B------:R2:W-:Y:S01]  /*b160*/  STL [R1+0x30], R0 ;  /* 0x0000300001007387 */ /* 0x0005e20000100800 */
[----:B------:R-:W-:Y:S05]  /*b170*/  @P0 BRA `(.L_x_424) ;  /* 0x0000000000480947 */ /* 0x000fea0003800000 */
[----:B--2---:R-:W2:Y:S02]  /*b180*/  S2R R3, SR_TID.X ;  /* 0x0000000000037919 */ /* 0x004ea40000002100 */
[----:B--2---:R-:W-:-:S04]  /*b190*/  LOP3.LUT R3, R3, 0x7f, RZ, 0xc0, !PT ;  /* 0x0000007f03037812 */ /* 0x004fc800078ec0ff */
[----:B------:R-:W-:-:S13]  /*b1a0*/  ISETP.NE.AND P0, PT, R3, RZ, PT ;  /* 0x000000ff0300720c */ /* 0x000fda0003f05270 */
[----:B------:R-:W-:Y:S05]  /*b1b0*/  @P0 BRA `(.L_x_425) ;  /* 0x0000004000b40947 */ /* 0x000fea0003800000 */
[----:B------:R-:W2:Y:S01]  /*b1c0*/  S2R R3, SR_LANEID ;  /* 0x0000000000037919 */ /* 0x000ea20000000000 */
[----:B------:R-:W-:Y:S01]  /*b1d0*/  VOTEU.ANY UR4, UPT, PT ;  /* 0x0000000000047886 */ /* 0x000fe200038e0100 */
[----:B------:R-:W-:Y:S01]  /*b1e0*/  ULDC.64 UR6, c[0x0][0x208] ;  /* 0x0000820000067ab9 */ /* 0x000fe20000000a00 */
[----:B------:R-:W2:Y:S08]  /*b1f0*/  FLO.U32 R0, UR4 ;  /* 0x0000000400007d00 */ /* 0x000eb000080e0000 */
[----:B------:R-:W3:Y:S01]  /*b200*/  POPC R5, UR4 ;  /* 0x0000000400057d09 */ /* 0x000ee20008000000 */
[----:B--2---:R-:W-:-:S02]  /*b210*/  ISETP.EQ.U32.AND P0, PT, R0, R3, PT ;  /* 0x000000030000720c */ /* 0x004fc40003f02070 */
[----:B------:R-:W3:Y:S11]  /*b220*/  LDC.64 R2, c[0x0][0xc60] ;  /* 0x00031800ff027b82 */ /* 0x000ef60000000a00 */
[----:B---3--:R-:W2:Y:S01]  /*b230*/  @P0 ATOMG.E.ADD.STRONG.GPU PT, R3, desc[UR6][R2.64], R5 ;  /* 0x00000005020309a8 */ /* 0x008ea200081ee1c6 */
[----:B------:R-:W3:Y:S02]  /*b240*/  S2R R4, SR_LTMASK ;  /* 0x0000000000047919 */ /* 0x000ee40000003900 */
[----:B---3--:R-:W-:-:S04]  /*b250*/  LOP3.LUT R4, R4, UR4, RZ, 0xc0, !PT ;  /* 0x0000000404047c12 */ /* 0x008fc8000f8ec0ff */
[----:B-1----:R-:W1:Y:S01]  /*b260*/  POPC R7, R4 ;  /* 0x0000000400077309 */ /* 0x002e620000000000 */
[----:B--2---:R-:W1:Y:S02]  /*b270*/  SHFL.IDX PT, R0, R3, R0, 0x1f ;  /* 0x00001f0003007589 */ /* 0x004e6400000e0000 */
[----:B-1----:R-:W-:Y:S01]  /*b280*/  IADD3 R16, R0, UR38, R7 ;  /* 0x0000002600107c10 */ /* 0x002fe2000fffe007 */
[----:B------:R-:W-:Y:S06]  /*b290*/  BRA `(.L_x_425) ;  /* 0x00000040007c7947 */ /* 0x000fec0003800000 */
.L_x_424:
[----:B--2---:R-:W2:Y:S01]  /*b2a0*/  LDL R0, [R1+0x4] ;  /* 0x0000040001007983 */ /* 0x004ea20000100800 */
[----:B------:R-:W-:Y:S01]  /*b2b0*/  BSSY B6, `(.L_x_426) ;  /* 0x0000014000067945 */ /* 0x000fe20003800000 */
[----:B--2---:R-:W-:-:S05]  /*b2c0*/  VIADD R0, R0, 0x1c400 ;  /* 0x0001c40000007836 */ /* 0x004fca0000000000 */
[----:B------:R-:W-:-:S13]  /*b2d0*/  LOP3.LUT P0, RZ, R0, 0x3ff, RZ, 0xc0, !PT ;  /* 0x000003ff00ff7812 */ /* 0x000fda000780c0ff */
[----:B------:R-:W-:Y:S05]  /*b2e0*/  @!P0 BRA `(.L_x_427) ;  /* 0x0000000000408947 */ /* 0x000fea0003800000 */
[----:B------:R-:W-:Y:S01]  /*b2f0*/  MOV R2, 0x0 ;  /* 0x0000000000027802 */ /* 0x000fe20000000f00 */
[----:B------:R-:W-:Y:S01]  /*b300*/  ULDC.64 UR6, c[0x4][0x118] ;  /* 0x0100460000067ab9 */ /* 0x000fe20000000a00 */
[----:B------:R-:W-:Y:S01]  /*b310*/  ULDC.64 UR8, c[0x4][0x120] ;  /* 0x0100480000087ab9 */ /* 0x000fe20000000a00 */
[----:B------:R-:W-:Y:S01]  /*b320*/  ULDC.64 UR4, c[0x4][0x70] ;  /* 0x01001c0000047ab9 */ /* 0x000fe20000000a00 */
[----:B------:R-:W-:Y:S01]  /*b330*/  IMAD.U32 R4, RZ, RZ, UR6 ;  /* 0x00000006ff047e24 */ /* 0x000fe2000f8e00ff */
[----:B------:R-:W-:Y:S01]  /*b340*/  MOV R10, UR4 ;  /* 0x00000004000a7c02 */ /* 0x000fe20008000f00 */
[----:B------:R-:W2:Y:S01]  /*b350*/  LDC.64 R2, c[0x4][R2] ;  /* 0x0100000002027b82 */ /* 0x000ea20000000a00 */
[----:B------:R-:W-:Y:S02]  /*b360*/  IMAD.U32 R5, RZ, RZ, UR7 ;  /* 0x00000007ff057e24 */ /* 0x000fe4000f8e00ff */
[----:B------:R-:W-:Y:S02]  /*b370*/  IMAD.U32 R6, RZ, RZ, UR8 ;  /* 0x00000008ff067e24 */ /* 0x000fe4000f8e00ff */
[----:B-1----:R-:W-:-:S02]  /*b380*/  IMAD.U32 R7, RZ, RZ, UR9 ;  /* 0x00000009ff077e24 */ /* 0x002fc4000f8e00ff */
[----:B------:R-:W-:Y:S02]  /*b390*/  IMAD.U32 R11, RZ, RZ, UR5 ;  /* 0x00000005ff0b7e24 */ /* 0x000fe4000f8e00ff */
[----:B------:R-:W-:Y:S02]  /*b3a0*/  IMAD.MOV.U32 R8, RZ, RZ, 0x70 ;  /* 0x00000070ff087424 */ /* 0x000fe400078e00ff */
[----:B0-----:R-:W-:Y:S02]  /*b3b0*/  IMAD.MOV.U32 R12, RZ, RZ, 0x1 ;  /* 0x00000001ff0c7424 */ /* 0x001fe400078e00ff */
[----:B------:R-:W-:-:S07]  /*b3c0*/  IMAD.MOV.U32 R13, RZ, RZ, RZ ;  /* 0x000000ffff0d7224 */ /* 0x000fce00078e00ff */
[----:B------:R-:W-:-:S07]  /*b3d0*/  LEPC R20, `(.L_x_427) ;  /* 0x000000001014794e */ /* 0x000fce0000000000 */
[----:B--2---:R-:W-:Y:S05]  /*b3e0*/  CALL.ABS.NOINC R2 ;  /* 0x0000000002007343 */ /* 0x004fea0003c00000 */
.L_x_427:
[----:B------:R-:W-:Y:S05]  /*b3f0*/  BSYNC B6 ;  /* 0x0000000000067941 */ /* 0x000fea0003800000 */
.L_x_426:
[----:B------:R-:W2:Y:S01]  /*b400*/  LDL R2, [R1+0x4] ;  /* 0x0000040001027983 */ /* 0x000ea20000100800 */
        /* <DEDUP_REMOVED lines=8> */
[----:B------:R2:W3:Y:S01]  /*b490*/  LDC.64 R2, c[0x4][R0] ;  /* 0x0100000000027b82 */ /* 0x0004e20000000a00 */
[----:B------:R-:W-:Y:S01]  /*b4a0*/  IMAD.U32 R4, RZ, RZ, UR6 ;  /* 0x00000006ff047e24 */ /* 0x000fe2000f8e00ff */
[----:B------:R-:W-:Y:S01]  /*b4b0*/  MOV R10, UR4 ;  /* 0x00000004000a7c02 */ /* 0x000fe20008000f00 */
[----:B------:R-:W-:Y:S02]  /*b4c0*/  IMAD.U32 R5, RZ, RZ, UR7 ;  /* 0x00000007ff057e24 */ /* 0x000fe4000f8e00ff */
[----:B------:R-:W-:Y:S02]  /*b4d0*/  IMAD.U32 R6, RZ, RZ, UR8 ;  /* 0x00000008ff067e24 */ /* 0x000fe4000f8e00ff */
[----:B-1----:R-:W-:-:S02]  /*b4e0*/  IMAD.U32 R7, RZ, RZ, UR9 ;  /* 0x00000009ff077e24 */ /* 0x002fc4000f8e00ff */
[----:B------:R-:W-:Y:S02]  /*b4f0*/  IMAD.U32 R11, RZ, RZ, UR5 ;  /* 0x00000005ff0b7e24 */ /* 0x000fe4000f8e00ff */
[----:B------:R-:W-:Y:S02]  /*b500*/  IMAD.MOV.U32 R8, RZ, RZ, 0x70 ;  /* 0x00000070ff087424 */ /* 0x000fe400078e00ff */
[----:B0-----:R-:W-:Y:S02]  /*b510*/  IMAD.MOV.U32 R12, RZ, RZ, 0x1 ;  /* 0x00000001ff0c7424 */ /* 0x001fe400078e00ff */
[----:B--2---:R-:W-:-:S07]  /*b520*/  IMAD.MOV.U32 R13, RZ, RZ, RZ ;  /* 0x000000ffff0d7224 */ /* 0x004fce00078e00ff */
[----:B------:R-:W-:-:S07]  /*b530*/  LEPC R20, `(.L_x_430) ;  /* 0x000000001014794e */ /* 0x000fce0000000000 */
[----:B---3--:R-:W-:Y:S05]  /*b540*/  CALL.ABS.NOINC R2 ;  /* 0x0000000002007343 */ /* 0x008fea0003c00000 */
.L_x_430:
[----:B------:R-:W-:Y:S01]  /*b550*/  MOV R2, 0x0 ;  /* 0x0000000000027802 */ /* 0x000fe20000000f00 */
[----:B------:R-:W-:Y:S01]  /*b560*/  ULDC.64 UR6, c[0x4][0x118] ;  /* 0x0100460000067ab9 */ /* 0x000fe20000000a00 */
[----:B------:R-:W-:Y:S01]  /*b570*/  ULDC.64 UR8, c[0x4][0x120] ;  /* 0x0100480000087ab9 */ /* 0x000fe20000000a00 */
[----:B------:R-:W-:Y:S01]  /*b580*/  ULDC.64 UR4, c[0x4][0x80] ;  /* 0x0100200000047ab9 */ /* 0x000fe20000000a00 */
[----:B------:R-:W-:Y:S01]  /*b590*/  IMAD.U32 R4, RZ, RZ, UR6 ;  /* 0x00000006ff047e24 */ /* 0x000fe2000f8e00ff */
[----:B------:R-:W-:Y:S01]  /*b5a0*/  MOV R11, UR5 ;  /* 0x00000005000b7c02 */ /* 0x000fe20008000f00 */
[----:B------:R-:W0:Y:S01]  /*b5b0*/  LDC.64 R2, c[0x4][R2] ;  /* 0x0100000002027b82 */ /* 0x000e220000000a00 */
[----:B------:R-:W-:Y:S02]  /*b5c0*/  IMAD.U32 R5, RZ, RZ, UR7 ;  /* 0x00000007ff057e24 */ /* 0x000fe4000f8e00ff */
[----:B------:R-:W-:Y:S02]  /*b5d0*/  IMAD.U32 R6, RZ, RZ, UR8 ;  /* 0x00000008ff067e24 */ /* 0x000fe4000f8e00ff */
[----:B------:R-:W-:-:S02]  /*b5e0*/  IMAD.U32 R7, RZ, RZ, UR9 ;  /* 0x00000009ff077e24 */ /* 0x000fc4000f8e00ff */
[----:B------:R-:W-:Y:S02]  /*b5f0*/  IMAD.U32 R10, RZ, RZ, UR4 ;  /* 0x00000004ff0a7e24 */ /* 0x000fe4000f8e00ff */
[----:B------:R-:W-:Y:S02]  /*b600*/  IMAD.MOV.U32 R8, RZ, RZ, 0x70 ;  /* 0x00000070ff087424 */ /* 0x000fe400078e00ff */
[----:B------:R-:W-:Y:S02]  /*b610*/  IMAD.MOV.U32 R12, RZ, RZ, 0x1 ;  /* 0x00000001ff0c7424 */ /* 0x000fe400078e00ff */
[----:B------:R-:W-:-:S07]  /*b620*/  IMAD.MOV.U32 R13, RZ, RZ, RZ ;  /* 0x000000ffff0d7224 */ /* 0x000fce00078e00ff */
[----:B------:R-:W-:-:S07]  /*b630*/  LEPC R20, `(.L_x_429) ;  /* 0x000000001014794e */ /* 0x000fce0000000000 */
[----:B0-----:R-:W-:Y:S05]  /*b640*/  CALL.ABS.NOINC R2 ;  /* 0x0000000002007343 */ /* 0x001fea0003c00000 */
.L_x_429:
[----:B------:R-:W-:Y:S05]  /*b650*/  BSYNC B6 ;  /* 0x0000000000067941 */ /* 0x000fea0003800000 */
.L_x_428:
[----:B------:R-:W2:Y:S01]  /*b660*/  LDL.LU R2, [R1] ;  /* 0x0000000001027983 */ /* 0x000ea20000300800 */
[----:B------:R-:W-:-:S03]  /*b670*/  ULDC.64 UR4, c[0x0][0x9f8] ;  /* 0x00027e0000047ab9 */ /* 0x000fc60000000a00 */
[----:B------:R-:W3:Y:S04]  /*b680*/  LDL.LU R4, [R1+0x1c] ;  /* 0x00001c0001047983 */ /* 0x000ee80000300800 */
[----:B-1----:R-:W4:Y:S01]  /*b690*/  LDL R7, [R1+0xc] ;  /* 0x00000c0001077983 */ /* 0x002f220000100800 */
[----:B------:R-:W-:Y:S01]  /*b6a0*/  ISETP.NE.U32.AND P0, PT, RZ, UR4, PT ;  /* 0x00000004ff007c0c */ /* 0x000fe2000bf05070 */
[----:B------:R-:W-:Y:S02]  /*b6b0*/  ULDC.64 UR6, c[0x0][0x208] ;  /* 0x0000820000067ab9 */ /* 0x000fe40000000a00 */
[----:B------:R-:W5:Y:S01]  /*b6c0*/  LDL R0, [R1+0x30] ;  /* 0x0000300001007983 */ /* 0x000f620000100800 */
[----:B------:R-:W-:-:S13]  /*b6d0*/  ISETP.NE.AND.EX P0, PT, RZ, UR5, PT, P0 ;  /* 0x00000005ff007c0c */ /* 0x000fda000bf05300 */
[----:B--2---:R-:W-:-:S04]  /*b6e0*/  @P0 IADD3 R2, P1, R2, UR4, RZ ;  /* 0x0000000402020c10 */ /* 0x004fc8000ff3e0ff */
[----:B---3--:R-:W-:Y:S01]  /*b6f0*/  @P0 IADD3.X R3, R4, UR5, RZ, P1, !PT ;  /* 0x0000000504030c10 */ /* 0x008fe20008ffe4ff */
[----:B------:R-:W-:-:S04]  /*b700*/  ULDC.64 UR4, c[0x0][0xa08] ;  /* 0x0002820000047ab9 */ /* 0x000fc80000000a00 */
[----:B----4-:R1:W2:Y:S01]  /*b710*/  @P0 LDG.E R7, desc[UR6][R2.64] ;  /* 0x0000000602070981 */ /* 0x0102a2000c1e1900 */
[----:B-----5:R-:W-:Y:S01]  /*b720*/  VIADD R9, R0, 0xffffffff ;  /* 0xffffffff00097836 */ /* 0x020fe20000000000 */
[----:B-1----:R-:W1:Y:S01]  /*b730*/  LDC.64 R2, c[0x0][0x418] ;  /* 0x00010600ff027b82 */ /* 0x002e620000000a00 */
[----:B--2---:R-:W-:Y:S01]  /*b740*/  SHF.R.S32.HI R8, RZ, 0x1f, R7 ;  /* 0x0000001fff087819 */ /* 0x004fe20000011407 */
[----:B------:R2:W-:Y:S04]  /*b750*/  @P0 STL [R1+0xc], R7 ;  /* 0x00000c0701000387 */ /* 0x0005e80000100800 */
[----:B------:R2:W-:Y:S04]  /*b760*/  STL [R1+0x2c], R9 ;  /* 0x00002c0901007387 */ /* 0x0005e80000100800 */
[----:B------:R2:W-:Y:S01]  /*b770*/  STL [R1+0x1c], R8 ;  /* 0x00001c0801007387 */ /* 0x0005e20000100800 */
[----:B-1----:R-:W-:Y:S01]  /*b780*/  LOP3.LUT P0, RZ, R2, UR4, RZ, 0xfc, !PT ;  /* 0x0000000402ff7c12 */ /* 0x002fe2000f80fcff */
[----:B------:R-:W-:-:S03]  /*b790*/  UMOV UR4, 0xffffffff ;  /* 0xffffffff00047882 */ /* 0x000fc60000000000 */
[----:B------:R-:W-:-:S04]  /*b7a0*/  LOP3.LUT P0, RZ, R3, UR5, RZ, 0xfc, P0 ;  /* 0x0000000503ff7c12 */ /* 0x000fc8000800fcff */
[----:B------:R-:W-:Y:S01]  /*b7b0*/  SEL R0, R7, RZ, !P0 ;  /* 0x000000ff07007207 */ /* 0x000fe20004000000 */
[----:B--2---:R-:W-:Y:S08]  /*b7c0*/  BRA.DIV UR4, `(.L_x_431) ;  /* 0x0000004e042c7947 */ /* 0x004ff0000b800000 */
[----:B------:R-:W1:Y:S02]  /*b7d0*/  S2R R4, SR_TID.X ;  /* 0x0000000000047919 */ /* 0x000e640000002100 */
[----:B-1----:R-:W-:-:S04]  /*b7e0*/  SHF.R.U32.HI R4, RZ, 0x5, R4 ;  /* 0x00000005ff047819 */ /* 0x002fc80000011604 */
[----:B------:R-:W-:-:S05]  /*b7f0*/  LOP3.LUT R4, R4, 0x3, RZ, 0xc0, !PT ;  /* 0x0000000304047812 */ /* 0x000fca00078ec0ff */
[----:B------:R1:W2:Y:S02]  /*b800*/  SHFL.IDX PT, R14, R4, RZ, 0x1f ;  /* 0x00001fff040e7589 */ /* 0x0002a400000e0000 */
.L_x_537:
[----:B------:R-:W-:Y:S01]  /*b810*/  PLOP3.LUT P1, PT, PT, PT, PT, 0x8, 0x0 ;  /* 0x000000000000781c */ /* 0x000fe20003f2e170 */
[----:B------:R3:W-:Y:S01]  /*b820*/  STL [R1], R0 ;  /* 0x0000000001007387 */ /* 0x0007e20000100800 */
[----:B--2---:R-:W-:Y:S02]  /*b830*/  ISETP.NE.AND P0, PT, R14, RZ, PT ;  /* 0x000000ff0e00720c */ /* 0x004fe40003f05270 */
[----:B---3--:R-:W-:-:S05]  /*b840*/  P2R R0, PR, RZ, 0x2 ;  /* 0x00000002ff007803 */ /* 0x008fca0000000000 */
[----:B------:R2:W-:Y:S06]  /*b850*/  STL [R1+0x20], R0 ;  /* 0x0000200001007387 */ /* 0x0005ec0000100800 */
[----:B------:R-:W-:Y:S05]  /*b860*/  @P0 BRA `(.L_x_432) ;  /* 0x00000004004c0947 */ /* 0x000fea0003800000 */
[----:B------:R-:W-:-:S03]  /*b870*/  UMOV UR4, 0xffffffff ;  /* 0xffffffff00047882 */ /* 0x000fc60000000000 */
[----:B------:R-:W-:Y:S05]  /*b880*/  BRA.DIV UR4, `(.L_x_433) ;  /* 0x0000004e04307947 */ /* 0x000fea000b800000 */
[----:B------:R-:W-:-:S13]  /*b890*/  ELECT P6, URZ, PT ;  /* 0x00000000003f782f */ /* 0x000fda00038c0000 */
.L_x_540:
[----:B------:R-:W-:Y:S05]  /*b8a0*/  @!P6 BRA `(.L_x_432) ;  /* 0x00000004003ce947 */ /* 0x000fea0003800000 */
[----:B------:R3:W-:Y:S01]  /*b8b0*/  STL [R1+0x14], R9 ;  /* 0x0000140901007387 */ /* 0x0007e20000100800 */
[----:B------:R-:W-:-:S04]  /*b8c0*/  ISETP.NE.U32.AND P0, PT, R2, RZ, PT ;  /* 0x000000ff0200720c */ /* 0x000fc80003f05070 */
[----:B------:R-:W-:-:S13]  /*b8d0*/  ISETP.NE.AND.EX P0, PT, R3, RZ, PT, P0 ;  /* 0x000000ff0300720c */ /* 0x000fda0003f05300 */
[----:B---3--:R-:W-:Y:S05]  /*b8e0*/  @!P0 BRA `(.L_x_434) ;  /* 0x0000000000548947 */ /* 0x008fea0003800000 */
[----:B------:R-:W3:Y:S01]  /*b8f0*/  LDC R6, c[0x0][0x43c] ;  /* 0x00010f00ff067b82 */ /* 0x000ee20000000800 */
[----:B--2---:R-:W-:Y:S01]  /*b900*/  IMAD.MOV.U32 R0, RZ, RZ, R9 ;  /* 0x000000ffff007224 */ /* 0x004fe200078e0009 */
[----:B------:R-:W-:Y:S01]  /*b910*/  ULDC.64 UR4, c[0x0][0x428] ;  /* 0x00010a0000047ab9 */ /* 0x000fe20000000a00 */
[----:B------:R-:W-:Y:S01]  /*b920*/  ULDC.64 UR6, c[0x0][0x208] ;  /* 0x0000820000067ab9 */ /* 0x000fe20000000a00 */
[----:B---3--:R-:W-:-:S13]  /*b930*/  ISETP.NE.AND P0, PT, R6, 0x1, PT ;  /* 0x000000010600780c */ /* 0x008fda0003f05270 */
[----:B-1----:R-:W1:Y:S02]  /*b940*/  @P0 LDC.64 R4, c[0x0][0x440] ;  /* 0x00011000ff040b82 */ /* 0x002e640000000a00 */
[----:B-1----:R-:W-:-:S05]  /*b950*/  @P0 IMAD.HI.U32 R4, R9, R4, RZ ;  /* 0x0000000409040227 */ /* 0x002fca00078e00ff */
        /* <DEDUP_REMOVED lines=8> */
[----:B-1----:R-:W-:-:S04]  /*b9e0*/  IMAD R6, R8, UR4, RZ ;  /* 0x0000000408067c24 */ /* 0x002fc8000f8e02ff */
[----:B------:R-:W-:-:S04]  /*b9f0*/  IMAD R0, R7, UR5, R6 ;  /* 0x0000000507007c24 */ /* 0x000fc8000f8e0206 */
[----:B------:R-:W-:-:S05]  /*ba00*/  IMAD.IADD R0, R5, 0x1, R0 ;  /* 0x0000000105007824 */ /* 0x000fca00078e0200 */
[----:B------:R-:W-:-:S05]  /*ba10*/  LEA.HI.X R3, R4, R3, R0, 0x2, P0 ;  /* 0x0000000304037211 */ /* 0x000fca00000f1400 */
[----:B------:R-:W2:Y:S04]  /*ba20*/  LDG.E R0, desc[UR6][R2.64] ;  /* 0x0000000602007981 */ /* 0x000ea8000c1e1900 */
[----:B--2---:R3:W-:Y:S02]  /*ba30*/  STL [R1], R0 ;  /* 0x0000000001007387 */ /* 0x0047e40000100800 */
.L_x_434:
[----:B------:R-:W4:Y:S04]  /*ba40*/  LDL R7, [R1+0x4] ;  /* 0x0000040001077983 */ /* 0x000f280000100800 */
[----:B--23--:R-:W4:Y:S04]  /*ba50*/  LDL R0, [R1+0x8] ;  /* 0x0000080001007983 */ /* 0x00cf280000100800 */
[----:B------:R-:W2:Y:S01]  /*ba60*/  LDL R2, [R1+0x10] ;  /* 0x0000100001027983 */ /* 0x000ea20000100800 */
[----:B----4-:R-:W-:Y:S01]  /*ba70*/  IMAD R0, R0, 0x8, R7 ;  /* 0x0000000800007824 */ /* 0x010fe200078e0207 */
[----:B--2---:R-:W-:-:S04]  /*ba80*/  SHF.L.U32 R2, R2, 0x1f, RZ ;  /* 0x0000001f02027819 */ /* 0x004fc800000006ff */
[----:B------:R-:W2:Y:S02]  /*ba90*/  SYNCS.PHASECHK.TRANS64.TRYWAIT P0, [R0+URZ+0x34840], R2 ;  /* 0x03484002000075a7 */ /* 0x000ea4000800017f */
[----:B--2---:R-:W-:Y:S05]  /*baa0*/  @!P0 BRA `(.L_x_435) ;  /* 0x0000004800c88947 */ /* 0x004fea0003800000 */
.L_x_541:
[----:B------:R-:W3:Y:S02]  /*bab0*/  S2R R3, SR_TID.X ;  /* 0x0000000000037919 */ /* 0x000ee40000002100 */
[----:B---3--:R-:W-:-:S04]  /*bac0*/  LOP3.LUT R3, R3, 0x7f, RZ, 0xc0, !PT ;  /* 0x0000007f03037812 */ /* 0x008fc800078ec0ff */
[----:B------:R-:W-:-:S13]  /*bad0*/  ISETP.NE.AND P0, PT, R3, RZ, PT ;  /* 0x000000ff0300720c */ /* 0x000fda0003f05270 */
[----:B------:R-:W-:Y:S05]  /*bae0*/  @P0 BRA `(.L_x_436) ;  /* 0x00000000001c0947 */ /* 0x000fea0003800000 */
[----:B------:R-:W3:Y:S01]  /*baf0*/  S2R R3, SR_TID.X ;  /* 0x0000000000037919 */ /* 0x000ee20000002100 */
[----:B--2---:R-:W-:-:S04]  /*bb00*/  MOV R2, 0xc000 ;  /* 0x0000c00000027802 */ /* 0x004fc80000000f00 */
[----:B------:R4:W-:Y:S01]  /*bb10*/  SYNCS.ARRIVE.TRANS64 RZ, [R0+URZ+0x34830], R2 ;  /* 0x0348300200ff79a7 */ /* 0x0009e2000800003f */
[----:B---3--:R-:W-:-:S04]  /*bb20*/  LOP3.LUT R3, R3, 0x1f, RZ, 0xc0, !PT ;  /* 0x0000001f03037812 */ /* 0x008fc800078ec0ff */
[----:B------:R-:W-:-:S13]  /*bb30*/  ISETP.NE.AND P0, PT, R3, RZ, PT ;  /* 0x000000ff0300720c */ /* 0x000fda0003f05270 */
[----:B----4-:R-:W-:Y:S05]  /*bb40*/  @!P0 BRA `(.L_x_436) ;  /* 0x0000000000048947 */ /* 0x010fea0003800000 */
[----:B------:R-:W-:Y:S01]  /*bb50*/  BPT.TRAP 0x1 ;  /* 0x000000040000795c */ /* 0x000fe20000300000 */
.L_x_436:
[----:B------:R-:W3:Y:S04]  /*bb60*/  LDL R6, [R1+0x4] ;  /* 0x0000040001067983 */ /* 0x000ee80000100800 */
[----:B------:R-:W3:Y:S04]  /*bb70*/  LDL R5, [R1+0x8] ;  /* 0x0000080001057983 */ /* 0x000ee80000100800 */
[----:B-1----:R-:W4:Y:S04]  /*bb80*/  LDL R4, [R1+0x14] ;  /* 0x0000140001047983 */ /* 0x002f280000100800 */
[----:B------:R-:W5:Y:S04]  /*bb90*/  LDL R3, [R1+0x18] ;  /* 0x0000180001037983 */ /* 0x000f680000100800 */
[----:B--2---:R-:W2:Y:S01]  /*bba0*/  LDL R2, [R1] ;  /* 0x0000000001027983 */ /* 0x004ea20000100800 */
[----:B------:R-:W-:Y:S01]  /*bbb0*/  R2UR UR9, R0 ;  /* 0x00000000000972ca */ /* 0x000fe200000e0000 */
[----:B------:R-:W-:Y:S01]  /*bbc0*/  UIADD3 UR4, UP0, UR36, 0x370, URZ ;  /* 0x0000037024047890 */ /* 0x000fe2000ff1e03f */
[----:B------:R-:W-:Y:S01]  /*bbd0*/  R2UR UR12, R18 ;  /* 0x00000000120c72ca */ /* 0x000fe200000e0000 */
[----:B------:R-:W-:Y:S01]  /*bbe0*/  UMOV UR10, URZ ;  /* 0x0000003f000a7c82 */ /* 0x000fe20008000000 */
[----:B------:R-:W-:Y:S01]  /*bbf0*/  PLOP3.LUT P0, PT, PT, PT, PT, 0x80, 0x0 ;  /* 0x000000000000781c */ /* 0x000fe20003f0f070 */
[----:B------:R-:W-:Y:S01]  /*bc00*/  UMOV UR6, 0x0 ;  /* 0x0000000000067882 */ /* 0x000fe20000000000 */
[----:B------:R-:W-:Y:S01]  /*bc10*/  UMOV UR7, 0x14f00000 ;  /* 0x14f0000000077882 */ /* 0x000fe20000000000 */
[----:B------:R-:W-:-:S06]  /*bc20*/  UMOV UR16, 0x40 ;  /* 0x0000004000107882 */ /* 0x000fcc0000000000 */
[----:B------:R-:W-:Y:S01]  /*bc30*/  UIADD3 UR9, UR9, 0x34830, URZ ;  /* 0x0003483009097890 */ /* 0x000fe2000fffe03f */
[----:B---3--:R-:W-:Y:S01]  /*bc40*/  IMAD R0, R5, 0xc000, R6 ;  /* 0x0000c00005007824 */ /* 0x008fe200078e0206 */
[----:B----4-:R-:W-:-:S04]  /*bc50*/  R2UR UR11, R4 ;  /* 0x00000000040b72ca */ /* 0x010fc800000e0000 */
[----:B------:R-:W-:Y:S02]  /*bc60*/  R2UR UR8, R0 ;  /* 0x00000000000872ca */ /* 0x000fe400000e0000 */
[----:B-----5:R-:W-:Y:S02]  /*bc70*/  R2UR UR5, R3 ;  /* 0x00000000030572ca */ /* 0x020fe400000e0000 */
[----:B------:R-:W-:Y:S02]  /*bc80*/  P2R R0, PR, RZ, 0x1 ;  /* 0x00000001ff007803 */ /* 0x000fe40000000000 */
[----:B--2---:R-:W-:-:S03]  /*bc90*/  R2UR UR13, R2 ;  /* 0x00000000020d72ca */ /* 0x004fc600000e0000 */
[----:B------:R3:W-:Y:S04]  /*bca0*/  STL [R1+0x20], R0 ;  /* 0x0000200001007387 */ /* 0x0007e80000100800 */
[----:B------:R-:W-:Y:S02]  /*bcb0*/  UIADD3 UR14, UR8, 0x1c400, URZ ;  /* 0x0001c400080e7890 */ /* 0x000fe4000fffe03f */
[----:B------:R-:W-:Y:S02]  /*bcc0*/  ULEA UR11, UR11, UR5, 0x7 ;  /* 0x000000050b0b7291 */ /* 0x000fe4000f8e383f */
[----:B------:R-:W-:Y:S02]  /*bcd0*/  UIADD3.X UR5, URZ, UR37, URZ, UP0, !UPT ;  /* 0x000000253f057290 */ /* 0x000fe400087fe43f */
[----:B------:R-:W-:-:S02]  /*bce0*/  UIADD3 UR15, UR8, 0x20400, URZ ;  /* 0x00020400080f7890 */ /* 0x000fc4000fffe03f */
[----:B------:R-:W-:-:S03]  /*bcf0*/  UIADD3 UR17, UR8, 0x24400, URZ ;  /* 0x0002440008117890 */ /* 0x000fc6000fffe03f */
[----:B------:R-:W-:Y:S01]  /*bd00*/  UMOV UR8, UR14 ;  /* 0x0000000e00087c82 */ /* 0x000fe20008000000 */
[----:B------:R-:W-:Y:S01]  /*bd10*/  UMOV UR14, 0x80 ;  /* 0x00000080000e7882 */ /* 0x000fe20000000000 */
[----:B------:R1:W-:Y:S02]  /*bd20*/  UTMALDG.4D [UR8], [UR4], desc[UR6] ;  /* 0x00000608040075b4 */ /* 0x0003e40008019000 */
[----:B-1----:R-:W-:Y:S01]  /*bd30*/  UMOV UR8, UR15 ;  /* 0x0000000f00087c82 */ /* 0x002fe20008000000 */
[----:B------:R-:W-:Y:S02]  /*bd40*/  UMOV UR10, UR16 ;  /* 0x00000010000a7c82 */ /* 0x000fe40008000000 */
[----:B------:R1:W-:Y:S02]  /*bd50*/  UTMALDG.4D [UR8], [UR4], desc[UR6] ;  /* 0x00000608040075b4 */ /* 0x0003e40008019000 */
[----:B-1----:R-:W-:Y:S01]  /*bd60*/  UMOV UR8, UR17 ;  /* 0x0000001100087c82 */ /* 0x002fe20008000000 */
[----:B------:R-:W-:-:S02]  /*bd70*/  UMOV UR10, UR14 ;  /* 0x0000000e000a7c82 */ /* 0x000fc40008000000 */
[----:B------:R3:W-:Y:S02]  /*bd80*/  UTMALDG.4D [UR8], [UR4], desc[UR6] ;  /* 0x00000608040075b4 */ /* 0x0007e40008019000 */
[----:B---3--:R-:W-:Y:S01]  /*bd90*/  NOP ;  /* 0x0000000000007918 */ /* 0x008fe20000000000 */
.L_x_432:
[----:B------:R-:W3:Y:S04]  /*bda0*/  LDL R2, [R1+0x4] ;  /* 0x0000040001027983 */ /* 0x000ee80000100800 */
[----:B------:R-:W2:Y:S04]  /*bdb0*/  LDL.LU R3, [R1+0x34] ;  /* 0x0000340001037983 */ /* 0x000ea80000300800 */
[----:B------:R-:W4:Y:S04]  /*bdc0*/  LDL.LU R5, [R1+0x28] ;  /* 0x0000280001057983 */ /* 0x000f280000300800 */
[----:B-1----:R-:W5:Y:S01]  /*bdd0*/  LDL.LU R4, [R1+0x38] ;  /* 0x0000380001047983 */ /* 0x002f620000300800 */
[----:B------:R-:W-:Y:S05]  /*bde0*/  WARPSYNC.ALL ;  /* 0x0000000000007948 */ /* 0x000fea0003800000 */
[----:B------:R-:W-:Y:S01]  /*bdf0*/  ULDC.64 UR4, c[0x0][0x298] ;  /* 0x0000a60000047ab9 */ /* 0x000fe20000000a00 */
[----:B------:R-:W-:Y:S01]  /*be00*/  ULDC.64 UR6, c[0x0][0xa00] ;  /* 0x0002800000067ab9 */ /* 0x000fe20000000a00 */
[----:B------:R-:W-:Y:S01]  /*be10*/  BSSY B6, `(.L_x_437) ;  /* 0x0000024000067945 */ /* 0x000fe20003800000 */
[----:B------:R-:W-:Y:S01]  /*be20*/  BAR.SYNC.DEFER_BLOCKING 0x8, 0x180 ;  /* 0x0206000000007b1d */ /* 0x000fe20000010000 */
[----:B------:R-:W-:-:S04]  /*be30*/  ISETP.NE.U32.AND P0, PT, RZ, UR6, PT ;  /* 0x00000006ff007c0c */ /* 0x000fc8000bf05070 */
[----:B------:R-:W-:Y:S01]  /*be40*/  ISETP.NE.AND.EX P0, PT, RZ, UR7, PT, P0 ;  /* 0x00000007ff007c0c */ /* 0x000fe2000bf05300 */
[----:B---3--:R-:W-:Y:S01]  /*be50*/  VIADD R2, R2, 0x10400 ;  /* 0x0001040002027836 */ /* 0x008fe20000000000 */
[----:B--2---:R-:W-:-:S04]  /*be60*/  SHF.R.S32.HI R0, RZ, 0x1f, R3 ;  /* 0x0000001fff007819 */ /* 0x004fc80000011403 */
[----:B------:R-:W-:Y:S02]  /*be70*/  LOP3.LUT P1, RZ, R2, 0x3ff, RZ, 0xc0, !PT ;  /* 0x000003ff02ff7812 */ /* 0x000fe4000782c0ff */
[----:B----4-:R-:W-:Y:S01]  /*be80*/  SEL R5, R5, RZ, !P0 ;  /* 0x000000ff05057207 */ /* 0x010fe20004000000 */
[----:B------:R-:W-:Y:S01]  /*be90*/  IMAD R0, R0, UR4, RZ ;  /* 0x0000000400007c24 */ /* 0x000fe2000f8e02ff */
[----:B-----5:R-:W-:-:S03]  /*bea0*/  SEL R4, R4, RZ, !P0 ;  /* 0x000000ff04047207 */ /* 0x020fc60004000000 */
[C---:B------:R-:W-:Y:S02]  /*beb0*/  IMAD R0, R3.reuse, UR5, R0 ;  /* 0x0000000503007c24 */ /* 0x040fe4000f8e0200 */
[----:B------:R-:W-:-:S05]  /*bec0*/  IMAD.WIDE.U32 R2, R3, UR4, RZ ;  /* 0x0000000403027c25 */ /* 0x000fca000f8e00ff */
[----:B------:R1:W-:Y:S04]  /*bed0*/  STL.64 [R1+0x48], R2 ;  /* 0x0000480201007387 */ /* 0x0003e80000100a00 */
[----:B------:R2:W-:Y:S04]  /*bee0*/  STL [R1+0x28], R5 ;  /* 0x0000280501007387 */ /* 0x0005e80000100800 */
[----:B------:R2:W-:Y:S01]  /*bef0*/  STL [R1+0x54], R4 ;  /* 0x0000540401007387 */ /* 0x0005e20000100800 */
[----:B-1----:R-:W-:Y:S01]  /*bf00*/  IMAD.IADD R2, R3, 0x1, R0 ;  /* 0x0000000103027824 */ /* 0x002fe200078e0200 */
[----:B------:R-:W-:-:S05]  /*bf10*/  SHF.R.S32.HI R0, RZ, 0x1f, R18 ;  /* 0x0000001fff007819 */ /* 0x000fca0000011412 */
[----:B------:R2:W-:Y:S04]  /*bf20*/  STL [R1+0x38], R0 ;  /* 0x0000380001007387 */ /* 0x0005e80000100800 */
[----:B------:R2:W-:Y:S01]  /*bf30*/  STL [R1+0x34], R2 ;  /* 0x0000340201007387 */ /* 0x0005e20000100800 */
[----:B------:R-:W-:Y:S05]  /*bf40*/  @!P1 BRA `(.L_x_438) ;  /* 0x0000000000409947 */ /* 0x000fea0003800000 */
[----:B--2---:R-:W-:Y:S01]  /*bf50*/  MOV R2, 0x0 ;  /* 0x0000000000027802 */ /* 0x004fe20000000f00 */
[----:B------:R-:W-:Y:S01]  /*bf60*/  ULDC.64 UR6, c[0x4][0x118] ;  /* 0x0100460000067ab9 */ /* 0x000fe20000000a00 */
[----:B------:R-:W-:Y:S01]  /*bf70*/  ULDC.64 UR8, c[0x4][0x120] ;  /* 0x0100480000087ab9 */ /* 0x000fe20000000a00 */
[----:B------:R-:W-:Y:S01]  /*bf80*/  ULDC.64 UR4, c[0x4][0x88] ;  /* 0x0100220000047ab9 */ /* 0x000fe20000000a00 */
[----:B------:R-:W-:Y:S01]  /*bf90*/  IMAD.U32 R4, RZ, RZ, UR6 ;  /* 0x00000006ff047e24 */ /* 0x000fe2000f8e00ff */
[----:B0-----:R-:W-:Y:S01]  /*bfa0*/  MOV R12, 0x1 ;  /* 0x00000001000c7802 */ /* 0x001fe20000000f00 */
[----:B------:R-:W0:Y:S01]  /*bfb0*/  LDC.64 R2, c[0x4][R2] ;  /* 0x0100000002027b82 */ /* 0x000e220000000a00 */
[----:B------:R-:W-:Y:S02]  /*bfc0*/  IMAD.U32 R5, RZ, RZ, UR7 ;  /* 0x00000007ff057e24 */ /* 0x000fe4000f8e00ff */
[----:B------:R-:W-:Y:S02]  /*bfd0*/  IMAD.U32 R6, RZ, RZ, UR8 ;  /* 0x00000008ff067e24 */ /* 0x000fe4000f8e00ff */
[----:B------:R-:W-:-:S02]  /*bfe0*/  IMAD.U32 R7, RZ, RZ, UR9 ;  /* 0x00000009ff077e24 */ /* 0x000fc4000f8e00ff */
[----:B------:R-:W-:Y:S02]  /*bff0*/  IMAD.U32 R10, RZ, RZ, UR4 ;  /* 0x00000004ff0a7e24 */ /* 0x000fe4000f8e00ff */
[----:B------:R-:W-:Y:S02]  /*c000*/  IMAD.U32 R11, RZ, RZ, UR5 ;  /* 0x00000005ff0b7e24 */ /* 0x000fe4000f8e00ff */
[----:B------:R-:W-:Y:S02]  /*c010*/  IMAD.MOV.U32 R8, RZ, RZ, 0x70 ;  /* 0x00000070ff087424 */ /* 0x000fe400078e00ff */
[----:B------:R-:W-:-:S07]  /*c020*/  IMAD.MOV.U32 R13, RZ, RZ, RZ ;  /* 0x000000ffff0d7224 */ /* 0x000fce00078e00ff */
[----:B------:R-:W-:-:S07]  /*c030*/  LEPC R20, `(.L_x_438) ;  /* 0x000000001014794e */ /* 0x000fce0000000000 */
[----:B0-----:R-:W-:Y:S05]  /*c040*/  CALL.ABS.NOINC R2 ;  /* 0x0000000002007343 */ /* 0x001fea0003c00000 */
.L_x_438:
[----:B------:R-:W-:Y:S05]  /*c050*/  BSYNC B6 ;  /* 0x0000000000067941 */ /* 0x000fea0003800000 */
.L_x_437:
[----:B--2---:R-:W2:Y:S01]  /*c060*/  LDL.LU R4, [R1+0x34] ;  /* 0x0000340001047983 */ /* 0x004ea20000300800 */
[----:B------:R-:W1:Y:S01]  /*c070*/  LDC R7, c[0x0][0x448] ;  /* 0x00011200ff077b82 */ /* 0x000e620000000800 */
[----:B------:R-:W-:Y:S01]  /*c080*/  ULDC.64 UR4, c[0x0][0x2d8] ;  /* 0x0000b60000047ab9 */ /* 0x000fe20000000a00 */
[----:B------:R-:W-:Y:S01]  /*c090*/  IMAD.SHL.U32 R17, R17, 0x80, RZ ;  /* 0x0000008011117824 */ /* 0x000fe200078e00ff */
[----:B------:R-:W2:Y:S01]  /*c0a0*/  LDL.LU.64 R2, [R1+0x48] ;  /* 0x0000480001027983 */ /* 0x000ea20000300a00 */
[----:B------:R-:W-:-:S03]  /*c0b0*/  ULDC.64 UR6, c[0x0][0x280] ;  /* 0x0000a00000067ab9 */ /* 0x000fc60000000a00 */
[----:B------:R-:W3:Y:S04]  /*c0c0*/  LDL.LU R0, [R1+0x38] ;  /* 0x0000380001007983 */ /* 0x000ee80000300800 */
[----:B------:R-:W4:Y:S04]  /*c0d0*/  LDL.LU R6, [R1+0x54] ;  /* 0x0000540001067983 */ /* 0x000f280000300800 */
[----:B------:R-:W4:Y:S01]  /*c0e0*/  LDL.LU R5, [R1+0x28] ;  /* 0x0000280001057983 */ /* 0x000f220000300800 */
[----:B------:R-:W0:Y:S01]  /*c0f0*/  S2R R8, SR_TID.X ;  /* 0x0000000000087919 */ /* 0x000e220000002100 */
[----:B-1----:R-:W-:-:S02]  /*c100*/  ISETP.NE.AND P0, PT, R7, 0x1, PT ;  /* 0x000000010700780c */ /* 0x002fc40003f05270 */
[----:B0-----:R-:W-:-:S04]  /*c110*/  SHF.L.U32 R10, R8, 0x3, RZ ;  /* 0x00000003080a7819 */ /* 0x001fc800000006ff */
[----:B------:R-:W-:-:S04]  /*c120*/  LOP3.LUT R10, R10, 0x38, RZ, 0xc0, !PT ;  /* 0x000000380a0a7812 */ /* 0x000fc800078ec0ff */
[C---:B------:R-:W-:Y:S02]  /*c130*/  LOP3.LUT R9, R10.reuse, 0x40, RZ, 0xfc, !PT ;  /* 0x000000400a097812 */ /* 0x040fe400078efcff */
[----:B------:R-:W-:Y:S01]  /*c140*/  LOP3.LUT R8, R10, 0x80, RZ, 0xfc, !PT ;  /* 0x000000800a087812 */ /* 0x000fe200078efcff */
[----:B--2---:R-:W-:Y:S02]  /*c150*/  IMAD.MOV.U32 R3, RZ, RZ, R4 ;  /* 0x000000ffff037224 */ /* 0x004fe400078e0004 */
[----:B------:R-:W0:Y:S01]  /*c160*/  S2R R4, SR_TID.X ;  /* 0x0000000000047919 */ /* 0x000e220000002100 */
[----:B---3--:R-:W-:Y:S02]  /*c170*/  IMAD R0, R0, UR4, RZ ;  /* 0x0000000400007c24 */ /* 0x008fe4000f8e02ff */
[----:B------:R-:W-:-:S04]  /*c180*/  IMAD.WIDE.U32 R2, R18, UR4, R2 ;  /* 0x0000000412027c25 */ /* 0x000fc8000f8e0002 */
[----:B------:R-:W-:Y:S01]  /*c190*/  IMAD R0, R18, UR5, R0 ;  /* 0x0000000512007c24 */ /* 0x000fe2000f8e0200 */
[----:B------:R-:W-:-:S03]  /*c1a0*/  ULDC.64 UR4, c[0x0][0x2e0] ;  /* 0x0000b80000047ab9 */ /* 0x000fc60000000a00 */
[----:B------:R-:W-:Y:S02]  /*c1b0*/  IMAD.IADD R3, R3, 0x1, R0 ;  /* 0x0000000103037824 */ /* 0x000fe400078e0200 */
[----:B----4-:R-:W-:Y:S02]  /*c1c0*/  IMAD R0, R6, UR4, RZ ;  /* 0x0000000406007c24 */ /* 0x010fe4000f8e02ff */
[C---:B------:R-:W-:Y:S01]  /*c1d0*/  IMAD.WIDE.U32 R2, R5.reuse, UR4, R2 ;  /* 0x0000000405027c25 */ /* 0x040fe2000f8e0002 */
[----:B------:R-:W1:Y:S03]  /*c1e0*/  @P0 LDC R6, c[0x0][0x450] ;  /* 0x00011400ff060b82 */ /* 0x000e660000000800 */
[----:B------:R-:W-:Y:S01]  /*c1f0*/  IMAD R0, R5, UR5, R0 ;  /* 0x0000000505007c24 */ /* 0x000fe2000f8e0200 */
[----:B------:R-:W-:-:S03]  /*c200*/  ULDC.64 UR4, c[0x0][0x2d0] ;  /* 0x0000b40000047ab9 */ /* 0x000fc60000000a00 */
[----:B------:R-:W-:Y:S01]  /*c210*/  IMAD.IADD R3, R3, 0x1, R0 ;  /* 0x0000000103037824 */ /* 0x000fe200078e0200 */
[C---:B0-----:R-:W-:Y:S01]  /*c220*/  LOP3.LUT R5, R4.reuse, 0x7f, RZ, 0xc0, !PT ;  /* 0x0000007f04057812 */ /* 0x041fe200078ec0ff */
[----:B------:R-:W-:-:S03]  /*c230*/  IMAD.SHL.U32 R4, R4, 0x10, RZ ;  /* 0x0000001004047824 */ /* 0x000fc600078e00ff */
[----:B------:R-:W-:-:S04]  /*c240*/  SHF.R.U32.HI R5, RZ, 0x3, R5 ;  /* 0x00000003ff057819 */ /* 0x000fc80000011605 */
[----:B------:R-:W-:Y:S02]  /*c250*/  LOP3.LUT R4, R5, 0x70, R4, 0xf8, !PT ;  /* 0x0000007005047812 */ /* 0x000fe400078ef804 */
[----:B------:R-:W0:Y:S02]  /*c260*/  @P0 LDC R5, c[0x0][0x44c] ;  /* 0x00011300ff050b82 */ /* 0x000e240000000800 */
[----:B------:R-:W-:-:S05]  /*c270*/  LOP3.LUT R0, R4, R17, RZ, 0xfc, !PT ;  /* 0x0000001104007212 */ /* 0x000fca00078efcff */
[----:B------:R-:W-:Y:S02]  /*c280*/  IMAD.MOV.U32 R4, RZ, RZ, R0 ;  /* 0x000000ffff047224 */ /* 0x000fe400078e0000 */
[----:B0-----:R-:W-:-:S05]  /*c290*/  @P0 IMAD.HI.U32 R5, R0, R5, RZ ;  /* 0x0000000500050227 */ /* 0x001fca00078e00ff */
[----:B-1----:R-:W-:-:S05]  /*c2a0*/  @P0 SHF.R.U32.HI R4, RZ, R6, R5 ;  /* 0x00000006ff040219 */ /* 0x002fca0000011605 */
[----:B------:R-:W-:Y:S02]  /*c2b0*/  IMAD.MOV R5, RZ, RZ, -R4 ;  /* 0x000000ffff057224 */ /* 0x000fe400078e0a04 */
[----:B------:R-:W-:-:S04]  /*c2c0*/  IMAD.WIDE.U32 R2, R4, UR4, R2 ;  /* 0x0000000404027c25 */ /* 0x000fc8000f8e0002 */
[----:B------:R-:W-:Y:S01]  /*c2d0*/  IMAD R0, R7, R5, R0 ;  /* 0x0000000507007224 */ /* 0x000fe200078e0200 */
[----:B------:R-:W-:-:S05]  /*c2e0*/  SHF.R.S32.HI R5, RZ, 0x1f, R4 ;  /* 0x0000001fff057819 */ /* 0x000fca0000011404 */
[----:B------:R-:W-:-:S04]  /*c2f0*/  IMAD R5, R5, UR4, RZ ;  /* 0x0000000405057c24 */ /* 0x000fc8000f8e02ff */
[----:B------:R-:W-:Y:S01]  /*c300*/  IMAD R4, R4, UR5, R5 ;  /* 0x0000000504047c24 */ /* 0x000fe2000f8e0205 */
[----:B------:R-:W-:-:S03]  /*c310*/  ULDC.64 UR4, c[0x0][0x2c8] ;  /* 0x0000b20000047ab9 */ /* 0x000fc60000000a00 */
[----:B------:R-:W-:Y:S01]  /*c320*/  IMAD.IADD R3, R3, 0x1, R4 ;  /* 0x0000000103037824 */ /* 0x000fe200078e0204 */
[----:B------:R-:W-:Y:S01]  /*c330*/  SHF.R.S32.HI R4, RZ, 0x1f, R0 ;  /* 0x0000001fff047819 */ /* 0x000fe20000011400 */
[----:B------:R-:W-:-:S04]  /*c340*/  IMAD.WIDE.U32 R2, R0, UR4, R2 ;  /* 0x0000000400027c25 */ /* 0x000fc8000f8e0002 */
[----:B------:R-:W-:Y:S01]  /*c350*/  IMAD R4, R4, UR4, RZ ;  /* 0x0000000404047c24 */ /* 0x000fe2000f8e02ff */
[----:B------:R-:W-:Y:S02]  /*c360*/  ULDC UR4, c[0x0][0x2b8] ;  /* 0x0000ae0000047ab9 */ /* 0x000fe40000000800 */
[----:B------:R-:W-:Y:S01]  /*c370*/  ISETP.GE.AND P2, PT, R10, UR4, PT ;  /* 0x000000040a007c0c */ /* 0x000fe2000bf46270 */
[----:B------:R-:W-:Y:S01]  /*c380*/  IMAD R0, R0, UR5, R4 ;  /* 0x0000000500007c24 */ /* 0x000fe2000f8e0204 */
[----:B------:R0:W5:Y:S01]  /*c390*/  LDL R10, [R1+0x24] ;  /* 0x00002400010a7983 */ /* 0x0001620000100800 */
[----:B------:R-:W-:Y:S02]  /*c3a0*/  LEA R4, P3, R2, UR6, 0x1 ;  /* 0x0000000602047c11 */ /* 0x000fe4000f8608ff */
[----:B------:R-:W-:Y:S01]  /*c3b0*/  IMAD.IADD R0, R3, 0x1, R0 ;  /* 0x0000000103007824 */ /* 0x000fe200078e0200 */
[----:B------:R-:W-:Y:S02]  /*c3c0*/  ISETP.GE.AND P1, PT, R9, UR4, PT ;  /* 0x0000000409007c0c */ /* 0x000fe4000bf26270 */
[----:B------:R-:W-:Y:S01]  /*c3d0*/  ISETP.GE.AND P0, PT, R8, UR4, PT ;  /* 0x0000000408007c0c */ /* 0x000fe2000bf06270 */
[----:B------:R-:W-:Y:S01]  /*c3e0*/  UMOV UR4, 0xffffffff ;  /* 0xffffffff00047882 */ /* 0x000fe20000000000 */
[----:B------:R-:W-:-:S02]  /*c3f0*/  LEA.HI.X R0, R2, UR7, R0, 0x1, P3 ;  /* 0x0000000702007c11 */ /* 0x000fc400098f0c00 */
[----:B0-----:R-:W-:Y:S09]  /*c400*/  BRA.DIV UR4, `(.L_x_439) ;  /* 0x0000004204847947 */ /* 0x001ff2000b800000 */
[----:B------:R-:W0:Y:S02]  /*c410*/  S2R R5, SR_TID.X ;  /* 0x0000000000057919 */ /* 0x000e240000002100 */
[----:B0-----:R-:W-:-:S04]  /*c420*/  LOP3.LUT R5, R5, 0x7f, RZ, 0xc0, !PT ;  /* 0x0000007f05057812 */ /* 0x001fc800078ec0ff */
[----:B------:R-:W-:Y:S02]  /*c430*/  SHF.R.U32.HI R6, RZ, 0x3, R5 ;  /* 0x00000003ff067819 */ /* 0x000fe40000011605 */
[----:B------:R-:W2:Y:S01]  /*c440*/  LDL.LU R5, [R1+0x40] ;  /* 0x0000400001057983 */ /* 0x000ea20000300800 */
[----:B------:R-:W-:Y:S02]  /*c450*/  ULDC.64 UR4, c[0x0][0x208] ;  /* 0x0000820000047ab9 */ /* 0x000fe40000000a00 */
[----:B------:R-:W-:Y:S01]  /*c460*/  IMAD.IADD R2, R6, 0x1, R17 ;  /* 0x0000000106027824 */ /* 0x000fe200078e0211 */
[----:B------:R-:W-:Y:S01]  /*c470*/  SHFL.IDX PT, R9, R0, 0x1, 0x181f ;  /* 0x00381f0000097f89 */ /* 0x000fe200000e0000 */
[----:B------:R-:W0:Y:S02]  /*c480*/  S2R R6, SR_TID.X ;  /* 0x0000000000067919 */ /* 0x000e240000002100 */
[----:B0-----:R-:W-:Y:S02]  /*c490*/  IMAD.SHL.U32 R11, R6, 0x8, RZ ;  /* 0x00000008060b7824 */ /* 0x001fe400078e00ff */
[----:B------:R-:W-:Y:S03]  /*c4a0*/  SHFL.IDX PT, R6, R0, RZ, 0x181f ;  /* 0x00181fff00067589 */ /* 0x000fe600000e0000 */
[----:B------:R-:W-:Y:S01]  /*c4b0*/  LOP3.LUT R11, R11, 0x38, RZ, 0xc0, !PT ;  /* 0x000000380b0b7812 */ /* 0x000fe200078ec0ff */
[----:B--2---:R-:W-:-:S02]  /*c4c0*/  IMAD R3, R5, R7, RZ ;  /* 0x0000000705037224 */ /* 0x004fc400078e02ff */
[----:B------:R-:W0:Y:S01]  /*c4d0*/  SHFL.IDX PT, R7, R4, RZ, 0x181f ;  /* 0x00181fff04077589 */ /* 0x000e2200000e0000 */
[C---:B------:R-:W-:Y:S02]  /*c4e0*/  VIADD R5, R2.reuse, 0x10 ;  /* 0x0000001002057836 */ /* 0x040fe40000000000 */
[----:B------:R-:W-:-:S03]  /*c4f0*/  ISETP.GE.AND P4, PT, R2, R3, PT ;  /* 0x000000030200720c */ /* 0x000fc60003f86270 */
[----:B------:R-:W-:Y:S02]  /*c500*/  ISETP.GE.AND P3, PT, R5, R3, PT ;  /* 0x000000030500720c */ /* 0x000fe40003f66270 */
[----:B------:R-:W1:Y:S08]  /*c510*/  SHFL.IDX PT, R5, R4, 0x1, 0x181f ;  /* 0x00381f0004057f89 */ /* 0x000e7000000e0000 */
[----:B0-----:R-:W-:-:S05]  /*c520*/  @!P4 LEA R7, P5, R11, R7, 0x1 ;  /* 0x000000070b07c211 */ /* 0x001fca00078a08ff */
[----:B------:R-:W-:Y:S01]  /*c530*/  @!P4 IMAD.X R6, RZ, RZ, R6, P5 ;  /* 0x000000ffff06c224 */ /* 0x000fe200028e0606 */
[----:B-1----:R-:W-:-:S04]  /*c540*/  @!P3 LEA R8, P5, R11, R5, 0x1 ;  /* 0x000000050b08b211 */ /* 0x002fc800078a08ff */
[----:B------:R-:W-:Y:S01]  /*c550*/  @!P4 LOP3.LUT R7, R7, R6, RZ, 0x3c, !PT ;  /* 0x000000060707c212 */ /* 0x000fe200078e3cff */
[----:B------:R-:W-:-:S03]  /*c560*/  @!P3 IMAD.X R5, RZ, RZ, R9, P5 ;  /* 0x000000ffff05b224 */ /* 0x000fc600028e0609 */
[----:B------:R-:W-:-:S04]  /*c570*/  @!P4 LOP3.LUT R6, R7, R6, RZ, 0x3c, !PT ;  /* 0x000000060706c212 */ /* 0x000fc800078e3cff */
[----:B------:R-:W-:-:S05]  /*c580*/  @!P4 LOP3.LUT R7, R7, R6, RZ, 0x3c, !PT ;  /* 0x000000060707c212 */ /* 0x000fca00078e3cff */
[----:B-----5:R-:W-:Y:S04]  /*c590*/  @!P4 LDGSTS.E.BYPASS.LTC128B.128 [R10+0x10400], desc[UR4][R6.64], !P2 ;  /* 0x10400000060acfae */ /* 0x020fe8000d101d44 */
[----:B------:R-:W-:Y:S04]  /*c5a0*/  @!P4 LDGSTS.E.BYPASS.LTC128B.128 [R10+0x14400], desc[UR4][R6.64+0x80], !P1 ;  /* 0x14400080060acfae */ /* 0x000fe8000c901d44 */
[----:B------:R0:W-:Y:S02]  /*c5b0*/  @!P4 LDGSTS.E.BYPASS.LTC128B.128 [R10+0x18400], desc[UR4][R6.64+0x100], !P0 ;  /* 0x18400100060acfae */ /* 0x0001e4000c101d44 */
[----:B0-----:R-:W-:-:S02]  /*c5c0*/  @!P3 IMAD.MOV.U32 R6, RZ, RZ, R8 ;  /* 0x000000ffff06b224 */ /* 0x001fc400078e0008 */
[----:B------:R-:W-:Y:S01]  /*c5d0*/  @!P3 IMAD.MOV.U32 R7, RZ, RZ, R5 ;  /* 0x000000ffff07b224 */ /* 0x000fe200078e0005 */
[----:B------:R-:W-:Y:S01]  /*c5e0*/  SHFL.IDX PT, R8, R0, 0x2, 0x181f ;  /* 0x00581f0000087f89 */ /* 0x000fe200000e0000 */
[----:B------:R-:W-:-:S03]  /*c5f0*/  VIADD R5, R2, 0x20 ;  /* 0x0000002002057836 */ /* 0x000fc60000000000 */
[----:B------:R-:W-:Y:S04]  /*c600*/  @!P3 LDGSTS.E.BYPASS.LTC128B.128 [R10+0x10c00], desc[UR4][R6.64], !P2 ;  /* 0x10c00000060abfae */ /* 0x000fe8000d101d44 */
[----:B------:R-:W-:Y:S04]  /*c610*/  @!P3 LDGSTS.E.BYPASS.LTC128B.128 [R10+0x14c00], desc[UR4][R6.64+0x80], !P1 ;  /* 0x14c00080060abfae */ /* 0x000fe8000c901d44 */
[----:B------:R0:W-:Y:S01]  /*c620*/  @!P3 LDGSTS.E.BYPASS.LTC128B.128 [R10+0x18c00], desc[UR4][R6.64+0x100], !P0 ;  /* 0x18c00100060abfae */ /* 0x0001e2000c101d44 */
[----:B------:R-:W-:-:S03]  /*c630*/  ISETP.GE.AND P3, PT, R5, R3, PT ;  /* 0x000000030500720c */ /* 0x000fc60003f66270 */
[----:B------:R-:W1:Y:S10]  /*c640*/  SHFL.IDX PT, R5, R4, 0x2, 0x181f ;  /* 0x00581f0004057f89 */ /* 0x000e7400000e0000 */
[----:B-1----:R-:W-:-:S04]  /*c650*/  @!P3 LEA R5, P4, R11, R5, 0x1 ;  /* 0x000000050b05b211 */ /* 0x002fc800078808ff */
[----:B0-----:R-:W-:-:S05]  /*c660*/  @!P3 IADD3.X R6, RZ, R8, RZ, P4, !PT ;  /* 0x00000008ff06b210 */ /* 0x001fca00027fe4ff */
[----:B------:R-:W-:Y:S02]  /*c670*/  @!P3 IMAD.MOV.U32 R7, RZ, RZ, R6 ;  /* 0x000000ffff07b224 */ /* 0x000fe400078e0006 */
[----:B------:R-:W-:Y:S02]  /*c680*/  @!P3 IMAD.MOV.U32 R6, RZ, RZ, R5 ;  /* 0x000000ffff06b224 */ /* 0x000fe400078e0005 */
[----:B------:R-:W-:-:S03]  /*c690*/  VIADD R5, R2, 0x30 ;  /* 0x0000003002057836 */ /* 0x000fc60000000000 */
[----:B------:R-:W-:Y:S04]  /*c6a0*/  @!P3 LDGSTS.E.BYPASS.LTC128B.128 [R10+0x11400], desc[UR4][R6.64], !P2 ;  /* 0x11400000060abfae */ /* 0x000fe8000d101d44 */
[----:B------:R-:W-:Y:S04]  /*c6b0*/  @!P3 LDGSTS.E.BYPASS.LTC128B.128 [R10+0x15400], desc[UR4][R6.64+0x80], !P1 ;  /* 0x15400080060abfae */ /* 0x000fe8000c901d44 */
[----:B------:R0:W-:Y:S01]  /*c6c0*/  @!P3 LDGSTS.E.BYPASS.LTC128B.128 [R10+0x19400], desc[UR4][R6.64+0x100], !P0 ;  /* 0x19400100060abfae */ /* 0x0001e2000c101d44 */
[----:B------:R-:W-:-:S03]  /*c6d0*/  ISETP.GE.AND P3, PT, R5, R3, PT ;  /* 0x000000030500720c */ /* 0x000fc60003f66270 */
[----:B------:R-:W1:Y:S04]  /*c6e0*/  SHFL.IDX PT, R5, R4, 0x3, 0x181f ;  /* 0x00781f0004057f89 */ /* 0x000e6800000e0000 */
[----:B0-----:R-:W0:Y:S06]  /*c6f0*/  SHFL.IDX PT, R6, R0, 0x3, 0x181f ;  /* 0x00781f0000067f89 */ /* 0x001e2c00000e0000 */
[----:B-1----:R-:W-:-:S05]  /*c700*/  @!P3 LEA R5, P4, R11, R5, 0x1 ;  /* 0x000000050b05b211 */ /* 0x002fca00078808ff */
[----:B0-----:R-:W-:-:S04]  /*c710*/  @!P3 IMAD.X R6, RZ, RZ, R6, P4 ;  /* 0x000000ffff06b224 */ /* 0x001fc800020e0606 */
        /* <DEDUP_REMOVED lines=11> */
[----:B------:R-:W-:Y:S01]  /*c7d0*/  @!P3 IMAD.MOV.U32 R7, RZ, RZ, R6 ;  /* 0x000000ffff07b224 */ /* 0x000fe200078e0006 */
[----:B------:R-:W-:Y:S01]  /*c7e0*/  @!P3 MOV R6, R5 ;  /* 0x000000050006b202 */ /* 0x000fe20000000f00 */
[----:B------:R-:W-:-:S04]  /*c7f0*/  VIADD R5, R2, 0x50 ;  /* 0x0000005002057836 */ /* 0x000fc80000000000 */
        /* <DEDUP_REMOVED lines=11> */
[----:B------:R-:W-:Y:S02]  /*c8b0*/  @!P3 LDGSTS.E.BYPASS.LTC128B.128 [R10+0x12c00], desc[UR4][R6.64], !P2 ;  /* 0x12c00000060abfae */ /* 0x000fe4000d101d44 */
[----:B------:R-:W-:Y:S02]  /*c8c0*/  ISETP.GE.AND P4, PT, R5, R3, PT ;  /* 0x000000030500720c */ /* 0x000fe40003f86270 */
[----:B------:R-:W0:Y:S04]  /*c8d0*/  SHFL.IDX PT, R5, R4, 0x6, 0x181f ;  /* 0x00d81f0004057f89 */ /* 0x000e2800000e0000 */
[----:B------:R-:W-:Y:S04]  /*c8e0*/  @!P3 LDGSTS.E.BYPASS.LTC128B.128 [R10+0x16c00], desc[UR4][R6.64+0x80], !P1 ;  /* 0x16c00080060abfae */ /* 0x000fe8000c901d44 */
[----:B------:R1:W-:Y:S04]  /*c8f0*/  @!P3 LDGSTS.E.BYPASS.LTC128B.128 [R10+0x1ac00], desc[UR4][R6.64+0x100], !P0 ;  /* 0x1ac00100060abfae */ /* 0x0003e8000c101d44 */
[----:B------:R-:W-:Y:S04]  /*c900*/  SHFL.IDX PT, R4, R4, 0x7, 0x181f ;  /* 0x00f81f0004047f89 */ /* 0x000fe800000e0000 */
[----:B-1----:R-:W1:Y:S01]  /*c910*/  SHFL.IDX PT, R6, R0, 0x6, 0x181f ;  /* 0x00d81f0000067f89 */ /* 0x002e6200000e0000 */
[----:B0-----:R-:W-:-:S03]  /*c920*/  @!P4 LEA R5, P3, R11, R5, 0x1 ;  /* 0x000000050b05c211 */ /* 0x001fc600078608ff */
[----:B------:R-:W0:Y:S02]  /*c930*/  SHFL.IDX PT, R0, R0, 0x7, 0x181f ;  /* 0x00f81f0000007f89 */ /* 0x000e2400000e0000 */
[----:B-1----:R-:W-:-:S04]  /*c940*/  @!P4 IMAD.X R6, RZ, RZ, R6, P3 ;  /* 0x000000ffff06c224 */ /* 0x002fc800018e0606 */
[----:B------:R-:W-:Y:S02]  /*c950*/  @!P4 IMAD.MOV.U32 R7, RZ, RZ, R6 ;  /* 0x000000ffff07c224 */ /* 0x000fe400078e0006 */
[----:B------:R-:W-:-:S05]  /*c960*/  @!P4 IMAD.MOV.U32 R6, RZ, RZ, R5 ;  /* 0x000000ffff06c224 */ /* 0x000fca00078e0005 */
[----:B------:R1:W-:Y:S04]  /*c970*/  @!P4 LDGSTS.E.BYPASS.LTC128B.128 [R10+0x13400], desc[UR4][R6.64], !P2 ;  /* 0x13400000060acfae */ /* 0x0003e8000d101d44 */
[----:B------:R1:W-:Y:S04]  /*c980*/  @!P4 LDGSTS.E.BYPASS.LTC128B.128 [R10+0x17400], desc[UR4][R6.64+0x80], !P1 ;  /* 0x17400080060acfae */ /* 0x0003e8000c901d44 */
[----:B0-----:R1:W-:Y:S02]  /*c990*/  @!P4 LDGSTS.E.BYPASS.LTC128B.128 [R10+0x1b400], desc[UR4][R6.64+0x100], !P0 ;  /* 0x1b400100060acfae */ /* 0x0013e4000c101d44 */
.L_x_558:
[----:B------:R-:W-:Y:S01]  /*c9a0*/  VIADD R2, R2, 0x70 ;  /* 0x0000007002027836 */ /* 0x000fe20000000000 */
[----:B------:R-:W-:Y:S04]  /*c9b0*/  BSSY B0, `(.L_x_440) ;  /* 0x000000f000007945 */ /* 0x000fe80003800000 */
[----:B------:R-:W-:-:S13]  /*c9c0*/  ISETP.GE.AND P3, PT, R2, R3, PT ;  /* 0x000000030200720c */ /* 0x000fda0003f66270 */
[----:B------:R-:W-:Y:S05]  /*c9d0*/  @P3 BRA `(.L_x_441) ;  /* 0x0000000000303947 */ /* 0x000fea0003800000 */
[----:B------:R-:W0:Y:S01]  /*c9e0*/  S2R R5, SR_TID.X ;  /* 0x0000000000057919 */ /* 0x000e220000002100 */
[----:B------:R-:W-:Y:S01]  /*c9f0*/  ULDC.64 UR4, c[0x0][0x208] ;  /* 0x0000820000047ab9 */ /* 0x000fe20000000a00 */
[----:B0-----:R-:W-:-:S04]  /*ca00*/  SHF.L.U32 R5, R5, 0x3, RZ ;  /* 0x0000000305057819 */ /* 0x001fc800000006ff */
[----:B------:R-:W-:-:S04]  /*ca10*/  LOP3.LUT R5, R5, 0x38, RZ, 0xc0, !PT ;  /* 0x0000003805057812 */ /* 0x000fc800078ec0ff */
        /* <DEDUP_REMOVED lines=8> */
.L_x_441:
[----:B------:R-:W-:Y:S05]  /*caa0*/  BSYNC B0 ;  /* 0x0000000000007941 */ /* 0x000fea0003800000 */
.L_x_440:
[----:B01----:R-:W2:Y:S01]  /*cab0*/  LDL R10, [R1+0x4] ;  /* 0x00000400010a7983 */ /* 0x003ea20000100800 */
[----:B------:R-:W-:Y:S01]  /*cac0*/  PLOP3.LUT P0, PT, PT, PT, PT, 0x80, 0x0 ;  /* 0x000000000000781c */ /* 0x000fe20003f0f070 */
[----:B------:R-:W-:Y:S01]  /*cad0*/  NOP ;  /* 0x0000000000007918 */ /* 0x000fe20000000000 */
[----:B--2---:R-:W-:-:S11]  /*cae0*/  VIADD R6, R10, 0x34800 ;  /* 0x000348000a067836 */ /* 0x004fd60000000000 */
.L_x_442:
[----:B------:R-:W2:Y:S01]  /*caf0*/  LDL R2, [R1+0x4] ;  /* 0x0000040001027983 */ /* 0x000ea20000100800 */
[----:B------:R-:W-:Y:S02]  /*cb00*/  PLOP3.LUT P1, PT, P1, P0, PT, 0xa2, 0x0 ;  /* 0x000000000000781c */ /* 0x000fe40000f21472 */
[----:B--2---:R-:W-:-:S08]  /*cb10*/  @P0 R2UR P1, UR4, R2 ;  /* 0x00000000020402ca */ /* 0x004fd00000020000 */
[----:B------:R-:W-:-:S05]  /*cb20*/  @P0 PLOP3.LUT P0, PT, P1, PT, PT, 0x80, 0x0 ;  /* 0x000000000000081c */ /* 0x000fca0000f0f070 */
[----:B------:R-:W-:Y:S01]  /*cb30*/  @!P1 SYNCS.ARRIVE.TRANS64.RED.A0T1 RZ, [UR4+0x34800], RZ ;  /* 0x034800ffffff99a7 */ /* 0x000fe20008200404 */
[----:B------:R-:W-:Y:S07]  /*cb40*/  @!P1 ARRIVES.LDGSTSBAR.64.TRANSCNT [UR4+0x34800] ;  /* 0x03480000ff0099b0 */ /* 0x000fee0008000a84 */
[----:B------:R-:W-:Y:S05]  /*cb50*/  @P0 BRA.U.ANY `(.L_x_442) ;  /* 0xfffffffd00e40947 */ /* 0x000fea000393ffff */
[----:B------:R-:W2:Y:S02]  /*cb60*/  LDL.LU R3, [R1+0x50] ;  /* 0x0000500001037983 */ /* 0x000ea40000300800 */
[----:B--2---:R-:W-:-:S05]  /*cb70*/  VIADD R3, R3, 0x1 ;  /* 0x0000000103037836 */ /* 0x004fca0000000000 */
[----:B------:R0:W-:Y:S01]  /*cb80*/  STL [R1+0x50], R3 ;  /* 0x0000500301007387 */ /* 0x0001e20000100800 */
[----:B------:R-:W-:-:S04]  /*cb90*/  LEA.HI R0, R3, R3, RZ, 0x1 ;  /* 0x0000000303007211 */ /* 0x000fc800078f08ff */
[----:B------:R-:W-:-:S05]  /*cba0*/  LOP3.LUT R0, R0, 0xfffffffe, RZ, 0xc0, !PT ;  /* 0xfffffffe00007812 */ /* 0x000fca00078ec0ff */
[----:B------:R-:W-:-:S05]  /*cbb0*/  IMAD.IADD R0, R3, 0x1, -R0 ;  /* 0x0000000103007824 */ /* 0x000fca00078e0a00 */
[----:B------:R-:W-:Y:S01]  /*cbc0*/  SHF.L.U32 R0, R0, 0x1f, RZ ;  /* 0x0000001f00007819 */ /* 0x000fe200000006ff */
[----:B------:R-:W-:Y:S01]  /*cbd0*/  NOP ;  /* 0x0000000000007918 */ /* 0x000fe20000000000 */
[----:B------:R0:W-:Y:S01]  /*cbe0*/  SYNCS.ARRIVE.TRANS64.A1T0 RZ, [R2+URZ+0x34800], RZ ;  /* 0x034800ff02ff79a7 */ /* 0x0001e2000810003f */
[----:B------:R-:W-:Y:S01]  /*cbf0*/  BSSY B0, `(.L_x_443) ;  /* 0x0000003000007945 */ /* 0x000fe20003800000 */
[----:B------:R-:W1:Y:S03]  /*cc00*/  SYNCS.PHASECHK.TRANS64.TRYWAIT P0, [R2+URZ+0x34820], R0 ;  /* 0x03482000020075a7 */ /* 0x000e66000800017f */
[----:B01----:R-:W-:Y:S05]  /*cc10*/  @!P0 BRA `(.L_x_444) ;  /* 0x00000044007c8947 */ /* 0x003fea0003800000 */
.L_x_559:
[----:B------:R-:W-:Y:S05]  /*cc20*/  BSYNC B0 ;  /* 0x0000000000007941 */ /* 0x000fea0003800000 */
.L_x_443:
[----:B0-----:R-:W2:Y:S01]  /*cc30*/  LDL.LU R2, [R1+0x3c] ;  /* 0x00003c0001027983 */ /* 0x001ea20000300800 */
[----:B------:R-:W-:Y:S01]  /*cc40*/  BSSY B0, `(.L_x_445) ;  /* 0x0000226000007945 */ /* 0x000fe20003800000 */
[----:B--2---:R-:W-:-:S13]  /*cc50*/  ISETP.GE.AND P0, PT, R2, 0x81, PT ;  /* 0x000000810200780c */ /* 0x004fda0003f06270 */
[----:B------:R-:W-:Y:S05]  /*cc60*/  @!P0 BRA `(.L_x_446) ;  /* 0x00000020008c8947 */ /* 0x000fea0003800000 */
[----:B------:R-:W2:Y:S01]  /*cc70*/  LDL R2, [R1+0x30] ;  /* 0x0000300001027983 */ /* 0x000ea20000100800 */
[----:B------:R-:W-:Y:S01]  /*cc80*/  IMAD.MOV.U32 R0, RZ, RZ, 0x1 ;  /* 0x00000001ff007424 */ /* 0x000fe200078e00ff */
[----:B------:R-:W-:Y:S01]  /*cc90*/  BSSY B2, `(.L_x_447) ;  /* 0x00000bc000027945 */ /* 0x000fe20003800000 */
        /* <DEDUP_REMOVED lines=8> */
[----:B------:R-:W3:Y:S04]  /*cd20*/  LDL R3, [R1+0x8] ;  /* 0x0000080001037983 */ /* 0x000ee80000100800 */
[----:B------:R-:W4:Y:S01]  /*cd30*/  LDL R2, [R1+0x10] ;  /* 0x0000100001027983 */ /* 0x000f220000100800 */
[----:B------:R-:W-:Y:S01]  /*cd40*/  BSSY B1, `(.L_x_449) ;  /* 0x00000ac000017945 */ /* 0x000fe20003800000 */
[----:B--2---:R-:W-:-:S02]  /*cd50*/  ISETP.NE.AND P1, PT, R4, RZ, PT ;  /* 0x000000ff0400720c */ /* 0x004fc40003f25270 */
[----:B---3--:R-:W-:-:S04]  /*cd60*/  IADD3 R8, R3, 0x1, RZ ;  /* 0x0000000103087810 */ /* 0x008fc80007ffe0ff */
[----:B------:R-:W-:-:S04]  /*cd70*/  ISETP.NE.AND P0, PT, R8, 0x2, PT ;  /* 0x000000020800780c */ /* 0x000fc80003f05270 */
[----:B------:R-:W-:Y:S02]  /*cd80*/  SEL R10, RZ, 0x1, P0 ;  /* 0x00000001ff0a7807 */ /* 0x000fe40000000000 */
[----:B------:R-:W-:Y:S02]  /*cd90*/  SEL R8, R8, RZ, P0 ;  /* 0x000000ff08087207 */ /* 0x000fe40000000000 */
[----:B----4-:R-:W-:Y:S01]  /*cda0*/  LOP3.LUT R10, R2, R10, RZ, 0x3c, !PT ;  /* 0x0000000a020a7212 */ /* 0x010fe200078e3cff */
[----:B------:R-:W-:Y:S06]  /*cdb0*/  @!P1 BRA `(.L_x_450) ;  /* 0x0000000800909947 */ /* 0x000fec0003800000 */
[----:B------:R0:W5:Y:S01]  /*cdc0*/  LDL R4, [R1] ;  /* 0x0000000001047983 */ /* 0x0001620000100800 */
[----:B------:R-:W-:Y:S02]  /*cdd0*/  ULDC.64 UR4, c[0x0][0x418] ;  /* 0x0001060000047ab9 */ /* 0x000fe40000000a00 */
[----:B------:R-:W-:-:S04]  /*cde0*/  ISETP.NE.U32.AND P0, PT, RZ, UR4, PT ;  /* 0x00000004ff007c0c */ /* 0x000fc8000bf05070 */
[----:B------:R-:W-:-:S13]  /*cdf0*/  ISETP.NE.AND.EX P0, PT, RZ, UR5, PT, P0 ;  /* 0x00000005ff007c0c */ /* 0x000fda000bf05300 */
[----:B0-----:R-:W-:Y:S05]  /*ce00*/  @!P0 BRA `(.L_x_451) ;  /* 0x0000000000508947 */ /* 0x001fea0003800000 */
[----:B------:R-:W2:Y:S01]  /*ce10*/  LDL R11, [R1+0x1c] ;  /* 0x00001c00010b7983 */ /* 0x000ea20000100800 */
[----:B------:R-:W0:Y:S01]  /*ce20*/  LDC R5, c[0x0][0x43c] ;  /* 0x00010f00ff057b82 */ /* 0x000e220000000800 */
[----:B------:R-:W-:Y:S02]  /*ce30*/  ULDC.64 UR6, c[0x0][0x428] ;  /* 0x00010a0000067ab9 */ /* 0x000fe40000000a00 */
[----:B------:R-:W3:Y:S01]  /*ce40*/  LDL R7, [R1+0xc] ;  /* 0x00000c0001077983 */ /* 0x000ee20000100800 */
[----:B------:R-:W-:Y:S01]  /*ce50*/  ULDC.64 UR8, c[0x0][0x208] ;  /* 0x0000820000087ab9 */ /* 0x000fe20000000a00 */
[----:B0-----:R-:W-:-:S13]  /*ce60*/  ISETP.NE.AND P0, PT, R5, 0x1, PT ;  /* 0x000000010500780c */ /* 0x001fda0003f05270 */
[----:B------:R-:W0:Y:S02]  /*ce70*/  @P0 LDC.64 R2, c[0x0][0x440] ;  /* 0x00011000ff020b82 */ /* 0x000e240000000a00 */
[----:B0----5:R-:W-:-:S04]  /*ce80*/  @P0 IMAD.HI.U32 R4, R0, R2, RZ ;  /* 0x0000000200040227 */ /* 0x021fc800078e00ff */
[----:B------:R-:W-:Y:S01]  /*ce90*/  IMAD.MOV.U32 R2, RZ, RZ, R0 ;  /* 0x000000ffff027224 */ /* 0x000fe200078e0000 */
[----:B------:R-:W-:-:S05]  /*cea0*/  @P0 SHF.R.U32.HI R2, RZ, R3, R4 ;  /* 0x00000003ff020219 */ /* 0x000fca0000011604 */
[----:B------:R-:W-:-:S04]  /*ceb0*/  IMAD.MOV R3, RZ, RZ, -R2 ;  /* 0x000000ffff037224 */ /* 0x000fc800078e0a02 */
[----:B------:R-:W-:Y:S01]  /*cec0*/  IMAD R0, R5, R3, R0 ;  /* 0x0000000305007224 */ /* 0x000fe200078e0200 */
[----:B------:R-:W-:Y:S01]  /*ced0*/  SHF.R.S32.HI R3, RZ, 0x1f, R2 ;  /* 0x0000001fff037819 */ /* 0x000fe20000011402 */
[----:B--2---:R-:W-:-:S04]  /*cee0*/  IMAD R4, R11, UR6, RZ ;  /* 0x000000060b047c24 */ /* 0x004fc8000f8e02ff */
[C---:B---3--:R-:W-:Y:S02]  /*cef0*/  IMAD R4, R7.reuse, UR7, R4 ;  /* 0x0000000707047c24 */ /* 0x048fe4000f8e0204 */
[----:B------:R-:W-:-:S04]  /*cf00*/  IMAD.WIDE.U32 R2, R7, UR6, R2 ;  /* 0x0000000607027c25 */ /* 0x000fc8000f8e0002 */
[----:B------:R-:W-:Y:S01]  /*cf10*/  IMAD.IADD R3, R4, 0x1, R3 ;  /* 0x0000000104037824 */ /* 0x000fe200078e0203 */
[----:B------:R-:W-:-:S04]  /*cf20*/  LEA R4, P0, R2, UR4, 0x2 ;  /* 0x0000000402047c11 */ /* 0x000fc8000f8010ff */
[----:B------:R-:W-:-:S05]  /*cf30*/  LEA.HI.X R5, R2, UR5, R3, 0x2, P0 ;  /* 0x0000000502057c11 */ /* 0x000fca00080f1403 */
[----:B------:R0:W5:Y:S04]  /*cf40*/  LDG.E R4, desc[UR8][R4.64] ;  /* 0x0000000804047981 */ /* 0x000168000c1e1900 */
.L_x_451:
[----:B------:R-:W2:Y:S01]  /*cf50*/  LDL R2, [R1+0x4] ;  /* 0x0000040001027983 */ /* 0x000ea20000100800 */
[----:B------:R-:W-:Y:S01]  /*cf60*/  BSSY B3, `(.L_x_452) ;  /* 0x0000005000037945 */ /* 0x000fe20003800000 */
[----:B--2---:R-:W-:Y:S01]  /*cf70*/  IMAD R3, R8, 0x8, R2 ;  /* 0x0000000808037824 */ /* 0x004fe200078e0202 */
[----:B------:R-:W-:-:S04]  /*cf80*/  SHF.L.U32 R2, R10, 0x1f, RZ ;  /* 0x0000001f0a027819 */ /* 0x000fc800000006ff */
[----:B------:R-:W1:Y:S02]  /*cf90*/  SYNCS.PHASECHK.TRANS64.TRYWAIT P0, [R3+URZ+0x34840], R2 ;  /* 0x03484002030075a7 */ /* 0x000e64000800017f */
[----:B-1----:R-:W-:Y:S05]  /*cfa0*/  @!P0 BRA `(.L_x_453) ;  /* 0x0000004000b08947 */ /* 0x002fea0003800000 */
.L_x_560:
[----:B------:R-:W-:Y:S05]  /*cfb0*/  BSYNC B3 ;  /* 0x0000000000037941 */ /* 0x000fea0003800000 */
.L_x_452:
[----:B0-----:R-:W0:Y:S01]  /*cfc0*/  S2R R5, SR_TID.X ;  /* 0x0000000000057919 */ /* 0x001e220000002100 */
[----:B------:R-:W-:Y:S01]  /*cfd0*/  BSSY B3, `(.L_x_454) ;  /* 0x000000b000037945 */ /* 0x000fe20003800000 */
[----:B0-----:R-:W-:-:S04]  /*cfe0*/  LOP3.LUT R5, R5, 0x7f, RZ, 0xc0, !PT ;  /* 0x0000007f05057812 */ /* 0x001fc800078ec0ff */
[----:B------:R-:W-:-:S13]  /*cff0*/  ISETP.NE.AND P1, PT, R5, RZ, PT ;  /* 0x000000ff0500720c */ /* 0x000fda0003f25270 */
[----:B------:R-:W-:Y:S05]  /*d000*/  @P1 BRA `(.L_x_455) ;  /* 0x00000000001c1947 */ /* 0x000fea0003800000 */
[----:B------:R-:W0:Y:S01]  /*d010*/  S2R R5, SR_TID.X ;  /* 0x0000000000057919 */ /* 0x000e220000002100 */
[----:B-1----:R-:W-:-:S04]  /*d020*/  IMAD.MOV.U32 R2, RZ, RZ, 0xc000 ;  /* 0x0000c000ff027424 */ /* 0x002fc800078e00ff */
[----:B------:R2:W-:Y:S01]  /*d030*/  SYNCS.ARRIVE.TRANS64 RZ, [R3+URZ+0x34830], R2 ;  /* 0x0348300203ff79a7 */ /* 0x0005e2000800003f */
[----:B0-----:R-:W-:-:S04]  /*d040*/  LOP3.LUT R5, R5, 0x1f, RZ, 0xc0, !PT ;  /* 0x0000001f05057812 */ /* 0x001fc800078ec0ff */
[----:B------:R-:W-:-:S13]  /*d050*/  ISETP.NE.AND P0, PT, R5, RZ, PT ;  /* 0x000000ff0500720c */ /* 0x000fda0003f05270 */
[----:B--2---:R-:W-:Y:S05]  /*d060*/  @!P0 BRA `(.L_x_455) ;  /* 0x0000000000048947 */ /* 0x004fea0003800000 */
[----:B------:R-:W-:Y:S01]  /*d070*/  BPT.TRAP 0x1 ;  /* 0x000000040000795c */ /* 0x000fe20000300000 */
.L_x_455:
[----:B------:R-:W-:Y:S05]  /*d080*/  BSYNC B3 ;  /* 0x0000000000037941 */ /* 0x000fea0003800000 */
.L_x_454:
[----:B------:R-:W2:Y:S04]  /*d090*/  LDL R5, [R1+0x4] ;  /* 0x0000040001057983 */ /* 0x000ea80000100800 */
[----:B-1----:R-:W3:Y:S01]  /*d0a0*/  LDL R2, [R1+0x18] ;  /* 0x0000180001027983 */ /* 0x002ee20000100800 */
        /* <DEDUP_REMOVED lines=8> */
[----:B--2---:R-:W-:-:S02]  /*d130*/  IMAD R7, R8, 0xc000, R5 ;  /* 0x0000c00008077824 */ /* 0x004fc400078e0205 */
[----:B---3--:R-:W-:-:S03]  /*d140*/  IMAD R2, R0, 0x80, R2 ;  /* 0x0000008000027824 */ /* 0x008fc600078e0202 */
[----:B------:R-:W-:-:S07]  /*d150*/  IADD3 R5, R7, 0x1c400, RZ ;  /* 0x0001c40007057810 */ /* 0x000fce0007ffe0ff */
.L_x_456:
        /* <DEDUP_REMOVED lines=16> */
.L_x_457:
        /* <DEDUP_REMOVED lines=15> */
.L_x_458:
        /* <DEDUP_REMOVED lines=10> */
[----:B------:R-:W2:Y:S04]  /*d3f0*/  LDL.LU R12, [R1+0x10] ;  /* 0x00001000010c7983 */ /* 0x000ea80000300800 */
[----:B------:R-:W3:Y:S01]  /*d400*/  LDL R7, [R1+0x8] ;  /* 0x0000080001077983 */ /* 0x000ee20000100800 */
[----:B------:R-:W-:Y:S01]  /*d410*/  BSSY B3, `(.L_x_459) ;  /* 0x0000005000037945 */ /* 0x000fe20003800000 */
[----:B--2---:R-:W-:Y:S01]  /*d420*/  SHF.L.U32 R2, R12, 0x1f, RZ ;  /* 0x0000001f0c027819 */ /* 0x004fe200000006ff */
[----:B---3--:R-:W-:-:S04]  /*d430*/  IMAD R3, R7, 0x8, R6 ;  /* 0x0000000807037824 */ /* 0x008fc800078e0206 */
[----:B------:R-:W0:Y:S02]  /*d440*/  SYNCS.PHASECHK.TRANS64.TRYWAIT P0, [R3+URZ+0x60], R2 ;  /* 0x00006002030075a7 */ /* 0x000e24000800017f */
[----:B0-----:R-:W-:Y:S05]  /*d450*/  @!P0 BRA `(.L_x_460) ;  /* 0x0000003c00988947 */ /* 0x001fea0003800000 */
.L_x_561:
[----:B------:R-:W-:Y:S05]  /*d460*/  BSYNC B3 ;  /* 0x0000000000037941 */ /* 0x000fea0003800000 */
.L_x_459:
[----:B------:R1:W5:Y:S04]  /*d470*/  LDL R17, [R1+0x4] ;  /* 0x0000040001117983 */ /* 0x0003680000100800 */
[----:B------:R1:W5:Y:S01]  /*d480*/  LDL R15, [R1+0x8] ;  /* 0x00000800010f7983 */ /* 0x0003620000100800 */
[----:B------:R-:W-:Y:S01]  /*d490*/  BSSY B3, `(.L_x_461) ;  /* 0x000000c000037945 */ /* 0x000fe20003800000 */
[----:B------:R-:W-:Y:S02]  /*d4a0*/  IMAD.MOV.U32 R12, RZ, RZ, 0x0 ;  /* 0x00000000ff0c7424 */ /* 0x000fe400078e00ff */
[----:B------:R-:W-:Y:S01]  /*d4b0*/  IMAD.MOV.U32 R13, RZ, RZ, 0x14f00000 ;  /* 0x14f00000ff0d7424 */ /* 0x000fe200078e00ff */
[----:B------:R-:W-:Y:S06]  /*d4c0*/  @P1 BRA `(.L_x_462) ;  /* 0x0000000000201947 */ /* 0x000fec0003800000 */
[----:B------:R-:W2:Y:S01]  /*d4d0*/  S2R R5, SR_TID.X ;  /* 0x0000000000057919 */ /* 0x000ea20000002100 */
[----:B0----5:R-:W-:Y:S02]  /*d4e0*/  IMAD R2, R15, 0x8, R17 ;  /* 0x000000080f027824 */ /* 0x021fe400078e0211 */
[----:B------:R-:W-:-:S04]  /*d4f0*/  IMAD.MOV.U32 R3, RZ, RZ, 0x8000 ;  /* 0x00008000ff037424 */ /* 0x000fc800078e00ff */
[----:B------:R3:W-:Y:S01]  /*d500*/  SYNCS.ARRIVE.TRANS64 RZ, [R2+URZ+0x34850], R3 ;  /* 0x0348500302ff79a7 */ /* 0x0007e2000800003f */
[----:B--2---:R-:W-:-:S04]  /*d510*/  LOP3.LUT R5, R5, 0x1f, RZ, 0xc0, !PT ;  /* 0x0000001f05057812 */ /* 0x004fc800078ec0ff */
[----:B------:R-:W-:-:S13]  /*d520*/  ISETP.NE.AND P0, PT, R5, RZ, PT ;  /* 0x000000ff0500720c */ /* 0x000fda0003f05270 */
[----:B---3--:R-:W-:Y:S05]  /*d530*/  @!P0 BRA `(.L_x_462) ;  /* 0x0000000000048947 */ /* 0x008fea0003800000 */
[----:B------:R-:W-:Y:S01]  /*d540*/  BPT.TRAP 0x1 ;  /* 0x000000040000795c */ /* 0x000fe20000300000 */
.L_x_462:
[----:B------:R-:W-:Y:S05]  /*d550*/  BSYNC B3 ;  /* 0x0000000000037941 */ /* 0x000fea0003800000 */
.L_x_461:
[----:B------:R-:W2:Y:S04]  /*d560*/  LDL R7, [R1+0x18] ;  /* 0x0000180001077983 */ /* 0x000ea80000100800 */
[----:B0-----:R-:W2:Y:S01]  /*d570*/  LDL.LU R3, [R1+0x14] ;  /* 0x0000140001037983 */ /* 0x001ea20000300800 */
[----:B------:R-:W-:Y:S01]  /*d580*/  R2UR UR10, R11 ;  /* 0x000000000b0a72ca */ /* 0x000fe200000e0000 */
[----:B-----5:R-:W-:Y:S01]  /*d590*/  IMAD R2, R15, 0x8000, R17 ;  /* 0x000080000f027824 */ /* 0x020fe200078e0211 */
[----:B------:R-:W-:Y:S01]  /*d5a0*/  R2UR UR6, R12 ;  /* 0x000000000c0672ca */ /* 0x000fe200000e0000 */
[----:B------:R-:W-:Y:S01]  /*d5b0*/  UIADD3 UR4, UP0, UR36, 0x470, URZ ;  /* 0x0000047024047890 */ /* 0x000fe2000ff1e03f */
[----:B------:R-:W-:Y:S02]  /*d5c0*/  R2UR UR7, R13 ;  /* 0x000000000d0772ca */ /* 0x000fe400000e0000 */
[----:B------:R-:W-:Y:S01]  /*d5d0*/  LEA R5, R15, R17, 0x3 ;  /* 0x000000110f057211 */ /* 0x000fe200078e18ff */
[----:B------:R-:W-:Y:S01]  /*d5e0*/  UIADD3.X UR5, URZ, UR37, URZ, UP0, !UPT ;  /* 0x000000253f057290 */ /* 0x000fe200087fe43f */
[----:B------:R-:W-:-:S03]  /*d5f0*/  PLOP3.LUT P0, PT, PT, PT, PT, 0x80, 0x0 ;  /* 0x000000000000781c */ /* 0x000fc60003f0f070 */
[----:B------:R-:W-:Y:S02]  /*d600*/  VIADD R5, R5, 0x34850 ;  /* 0x0003485005057836 */ /* 0x000fe40000000000 */
[----:B--2---:R-:W-:Y:S02]  /*d610*/  IMAD R3, R3, 0x80, R7 ;  /* 0x0000008003037824 */ /* 0x004fe400078e0207 */
[----:B------:R-:W-:-:S07]  /*d620*/  VIADD R7, R2, 0x400 ;  /* 0x0000040002077836 */ /* 0x000fce0000000000 */
.L_x_463:
[----:B------:R-:W2:Y:S01]  /*d630*/  LDL R11, [R1] ;  /* 0x00000000010b7983 */ /* 0x000ea20000100800 */
[----:B------:R-:W-:-:S13]  /*d640*/  @P0 ELECT P1, URZ, PT ;  /* 0x00000000003f082f */ /* 0x000fda0003820000 */
[----:B------:R-:W-:Y:S02]  /*d650*/  @P1 R2UR UR12, R18 ;  /* 0x00000000120c12ca */ /* 0x000fe400000e0000 */
[----:B------:R-:W-:Y:S02]  /*d660*/  @P1 R2UR UR11, R3 ;  /* 0x00000000030b12ca */ /* 0x000fe400000e0000 */
[----:B------:R-:W-:Y:S02]  /*d670*/  @P1 R2UR UR9, R5 ;  /* 0x00000000050912ca */ /* 0x000fe400000e0000 */
[----:B------:R-:W-:Y:S02]  /*d680*/  @P1 R2UR UR8, R7 ;  /* 0x00000000070812ca */ /* 0x000fe400000e0000 */
[----:B------:R-:W-:Y:S02]  /*d690*/  @P1 PLOP3.LUT P0, PT, P1, PT, PT, 0x8, 0x0 ;  /* 0x000000000000181c */ /* 0x000fe40000f0e170 */
[----:B--2---:R-:W-:-:S02]  /*d6a0*/  @P1 R2UR UR13, R11 ;  /* 0x000000000b0d12ca */ /* 0x004fc400000e0000 */
[----:B------:R-:W-:-:S11]  /*d6b0*/  PLOP3.LUT P1, PT, PT, PT, PT, 0x8, 0x0 ;  /* 0x000000000000781c */ /* 0x000fd60003f2e170 */
[----:B------:R0:W-:Y:S02]  /*d6c0*/  UTMALDG.4D [UR8], [UR4], desc[UR6] ;  /* 0x00000608040075b4 */ /* 0x0001e40008019000 */
[----:B0-----:R-:W-:Y:S05]  /*d6d0*/  @P0 BRA.U.ANY `(.L_x_463) ;  /* 0xfffffffd00d40947 */ /* 0x001fea000393ffff */
[----:B------:R-:W-:Y:S01]  /*d6e0*/  R2UR UR10, R14 ;  /* 0x000000000e0a72ca */ /* 0x000fe200000e0000 */
[----:B------:R-:W-:Y:S01]  /*d6f0*/  VIADD R2, R2, 0x4400 ;  /* 0x0000440002027836 */ /* 0x000fe20000000000 */
[----:B------:R-:W-:Y:S02]  /*d700*/  R2UR UR6, R12 ;  /* 0x000000000c0672ca */ /* 0x000fe400000e0000 */
[----:B------:R-:W-:Y:S02]  /*d710*/  R2UR UR7, R13 ;  /* 0x000000000d0772ca */ /* 0x000fe400000e0000 */
[----:B------:R-:W-:-:S13]  /*d720*/  PLOP3.LUT P0, PT, PT, PT, PT, 0x80, 0x0 ;  /* 0x000000000000781c */ /* 0x000fda0003f0f070 */
.L_x_464:
        /* <DEDUP_REMOVED lines=11> */
[----:B------:R0:W-:Y:S04]  /*d7e0*/  STL [R1], R4 ;  /* 0x0000000401007387 */ /* 0x0001e80000100800 */
[----:B------:R0:W-:Y:S02]  /*d7f0*/  STL [R1+0x14], R0 ;  /* 0x0000140001007387 */ /* 0x0001e40000100800 */
.L_x_450:
[----:B------:R-:W-:Y:S05]  /*d800*/  BSYNC B1 ;  /* 0x0000000000017941 */ /* 0x000fea0003800000 */
.L_x_449:
[----:B0-----:R-:W2:Y:S04]  /*d810*/  LDL.LU R0, [R1+0x30] ;  /* 0x0000300001007983 */ /* 0x001ea80000300800 */
[----:B------:R0:W-:Y:S04]  /*d820*/  STL [R1+0x8], R8 ;  /* 0x0000080801007387 */ /* 0x0001e80000100800 */
[----:B------:R0:W-:Y:S02]  /*d830*/  STL [R1+0x10], R10 ;  /* 0x0000100a01007387 */ /* 0x0001e40000100800 */
[----:B0-2---:R-:W-:-:S07]  /*d840*/  VIADD R0, R0, 0xfffffffd ;  /* 0xfffffffd00007836 */ /* 0x005fce0000000000 */
.L_x_448:
[----:B------:R-:W-:Y:S05]  /*d850*/  BSYNC B2 ;  /* 0x0000000000027941 */ /* 0x000fea0003800000 */
.L_x_447:
[----:B------:R-:W2:Y:S01]  /*d860*/  LDL.LU R2, [R1+0x2c] ;  /* 0x00002c0001027983 */ /* 0x000ea20000300800 */
[----:B------:R-:W-:-:S05]  /*d870*/  IMAD.MOV R9, RZ, RZ, -R9 ;  /* 0x000000ffff097224 */ /* 0x000fca00078e0a09 */
[----:B--2---:R-:W-:-:S13]  /*d880*/  ISETP.NE.AND P0, PT, R2, R9, PT ;  /* 0x000000090200720c */ /* 0x004fda0003f05270 */
[----:B------:R-:W-:Y:S05]  /*d890*/  @!P0 BRA `(.L_x_446) ;  /* 0x0000001400808947 */ /* 0x000fea0003800000 */
[----:B------:R0:W5:Y:S02]  /*d8a0*/  LDL R8, [R1] ;  /* 0x0000000001087983 */ /* 0x0001640000100800 */
.L_x_497:
[----:B--2---:R-:W2:Y:S04]  /*d8b0*/  LDL R4, [R1+0x20] ;  /* 0x0000200001047983 */ /* 0x004ea80000100800 */
[----:B---3--:R-:W3:Y:S04]  /*d8c0*/  LDL R3, [R1+0x8] ;  /* 0x0000080001037983 */ /* 0x008ee80000100800 */
[----:B----4-:R-:W4:Y:S01]  /*d8d0*/  LDL R2, [R1+0x10] ;  /* 0x0000100001027983 */ /* 0x010f220000100800 */
[----:B------:R-:W-:Y:S05]  /*d8e0*/  YIELD ;  /* 0x0000000000007946 */ /* 0x000fea0003800000 */
[----:B------:R-:W-:Y:S01]  /*d8f0*/  BSSY B1, `(.L_x_465) ;  /* 0x00000aa000017945 */ /* 0x000fe20003800000 */
[----:B--2---:R-:W-:Y:S01]  /*d900*/  ISETP.NE.AND P1, PT, R4, RZ, PT ;  /* 0x000000ff0400720c */ /* 0x004fe20003f25270 */
[----:B---3--:R-:W-:-:S05]  /*d910*/  VIADD R4, R3, 0x1 ;  /* 0x0000000103047836 */ /* 0x008fca0000000000 */
[----:B------:R-:W-:-:S04]  /*d920*/  ISETP.NE.AND P0, PT, R4, 0x2, PT ;  /* 0x000000020400780c */ /* 0x000fc80003f05270 */
[----:B------:R-:W-:Y:S02]  /*d930*/  SEL R5, RZ, 0x1, P0 ;  /* 0x00000001ff057807 */ /* 0x000fe40000000000 */
[----:B------:R-:W-:Y:S02]  /*d940*/  SEL R4, R4, RZ, P0 ;  /* 0x000000ff04047207 */ /* 0x000fe40000000000 */
[----:B----4-:R-:W-:Y:S01]  /*d950*/  LOP3.LUT R5, R2, R5, RZ, 0x3c, !PT ;  /* 0x0000000502057212 */ /* 0x010fe200078e3cff */
[----:B------:R-:W-:Y:S06]  /*d960*/  @!P1 BRA `(.L_x_466) ;  /* 0x0000000800889947 */ /* 0x000fec0003800000 */
[----:B------:R-:W-:Y:S01]  /*d970*/  ULDC.64 UR4, c[0x0][0x418] ;  /* 0x0001060000047ab9 */ /* 0x000fe20000000a00 */
[----:B------:R-:W-:Y:S02]  /*d980*/  MOV R7, R0 ;  /* 0x0000000000077202 */ /* 0x000fe40000000f00 */
[----:B------:R-:W-:-:S04]  /*d990*/  ISETP.NE.U32.AND P0, PT, RZ, UR4, PT ;  /* 0x00000004ff007c0c */ /* 0x000fc8000bf05070 */
[----:B------:R-:W-:-:S13]  /*d9a0*/  ISETP.NE.AND.EX P0, PT, RZ, UR5, PT, P0 ;  /* 0x00000005ff007c0c */ /* 0x000fda000bf05300 */
[----:B------:R-:W-:Y:S05]  /*d9b0*/  @!P0 BRA `(.L_x_467) ;  /* 0x0000000000508947 */ /* 0x000fea0003800000 */
[----:B------:R-:W2:Y:S01]  /*d9c0*/  LDL R10, [R1+0x1c] ;  /* 0x00001c00010a7983 */ /* 0x000ea20000100800 */
[----:B-----5:R-:W3:Y:S01]  /*d9d0*/  LDC R8, c[0x0][0x43c] ;  /* 0x00010f00ff087b82 */ /* 0x020ee20000000800 */
[----:B------:R-:W-:Y:S02]  /*d9e0*/  ULDC.64 UR6, c[0x0][0x428] ;  /* 0x00010a0000067ab9 */ /* 0x000fe40000000a00 */
[----:B------:R-:W4:Y:S01]  /*d9f0*/  LDL R9, [R1+0xc] ;  /* 0x00000c0001097983 */ /* 0x000f220000100800 */
[----:B------:R-:W-:Y:S01]  /*da00*/  ULDC.64 UR8, c[0x0][0x208] ;  /* 0x0000820000087ab9 */ /* 0x000fe20000000a00 */
[----:B---3--:R-:W-:-:S13]  /*da10*/  ISETP.NE.AND P0, PT, R8, 0x1, PT ;  /* 0x000000010800780c */ /* 0x008fda0003f05270 */
[----:B------:R-:W3:Y:S02]  /*da20*/  @P0 LDC.64 R2, c[0x0][0x440] ;  /* 0x00011000ff020b82 */ /* 0x000ee40000000a00 */
[----:B---3--:R-:W-:-:S04]  /*da30*/  @P0 IMAD.HI.U32 R7, R0, R2, RZ ;  /* 0x0000000200070227 */ /* 0x008fc800078e00ff */
[----:B------:R-:W-:Y:S01]  /*da40*/  IMAD.MOV.U32 R2, RZ, RZ, R0 ;  /* 0x000000ffff027224 */ /* 0x000fe200078e0000 */
[----:B------:R-:W-:-:S04]  /*da50*/  @P0 SHF.R.U32.HI R2, RZ, R3, R7 ;  /* 0x00000003ff020219 */ /* 0x000fc80000011607 */
[--C-:B------:R-:W-:Y:S01]  /*da60*/  SHF.R.S32.HI R3, RZ, 0x1f, R2.reuse ;  /* 0x0000001fff037819 */ /* 0x100fe20000011402 */
[----:B------:R-:W-:-:S04]  /*da70*/  IMAD.MOV R7, RZ, RZ, -R2 ;  /* 0x000000ffff077224 */ /* 0x000fc800078e0a02 */
[----:B------:R-:W-:Y:S02]  /*da80*/  IMAD R7, R8, R7, R0 ;  /* 0x0000000708077224 */ /* 0x000fe400078e0200 */
[----:B--2---:R-:W-:-:S04]  /*da90*/  IMAD R8, R10, UR6, RZ ;  /* 0x000000060a087c24 */ /* 0x004fc8000f8e02ff */
[C---:B----4-:R-:W-:Y:S02]  /*daa0*/  IMAD R8, R9.reuse, UR7, R8 ;  /* 0x0000000709087c24 */ /* 0x050fe4000f8e0208 */
[----:B------:R-:W-:-:S04]  /*dab0*/  IMAD.WIDE.U32 R2, R9, UR6, R2 ;  /* 0x0000000609027c25 */ /* 0x000fc8000f8e0002 */
[----:B------:R-:W-:Y:S01]  /*dac0*/  IMAD.IADD R3, R8, 0x1, R3 ;  /* 0x0000000108037824 */ /* 0x000fe200078e0203 */
[----:B------:R-:W-:-:S04]  /*dad0*/  LEA R8, P0, R2, UR4, 0x2 ;  /* 0x0000000402087c11 */ /* 0x000fc8000f8010ff */
[----:B------:R-:W-:-:S05]  /*dae0*/  LEA.HI.X R9, R2, UR5, R3, 0x2, P0 ;  /* 0x0000000502097c11 */ /* 0x000fca00080f1403 */
[----:B------:R2:W5:Y:S04]  /*daf0*/  LDG.E R8, desc[UR8][R8.64] ;  /* 0x0000000808087981 */ /* 0x000568000c1e1900 */
.L_x_467:
[----:B------:R-:W3:Y:S01]  /*db00*/  LDL R2, [R1+0x4] ;  /* 0x0000040001027983 */ /* 0x000ee20000100800 */
[----:B------:R-:W-:Y:S01]  /*db10*/  BSSY B2, `(.L_x_468) ;  /* 0x0000005000027945 */ /* 0x000fe20003800000 */
[----:B---3--:R-:W-:Y:S01]  /*db20*/  IMAD R3, R4, 0x8, R2 ;  /* 0x0000000804037824 */ /* 0x008fe200078e0202 */
[----:B------:R-:W-:-:S04]  /*db30*/  SHF.L.U32 R2, R5, 0x1f, RZ ;  /* 0x0000001f05027819 */ /* 0x000fc800000006ff */
[----:B------:R-:W3:Y:S02]  /*db40*/  SYNCS.PHASECHK.TRANS64.TRYWAIT P0, [R3+URZ+0x34840], R2 ;  /* 0x03484002030075a7 */ /* 0x000ee4000800017f */
[----:B---3--:R-:W-:Y:S05]  /*db50*/  @!P0 BRA `(.L_x_469) ;  /* 0x0000003400ec8947 */ /* 0x008fea0003800000 */
.L_x_562:
[----:B------:R-:W-:Y:S05]  /*db60*/  BSYNC B2 ;  /* 0x0000000000027941 */ /* 0x000fea0003800000 */
.L_x_468:
[----:B--2---:R-:W2:Y:S01]  /*db70*/  S2R R9, SR_TID.X ;  /* 0x0000000000097919 */ /* 0x004ea20000002100 */
[----:B------:R-:W-:Y:S01]  /*db80*/  BSSY B2, `(.L_x_470) ;  /* 0x000000b000027945 */ /* 0x000fe20003800000 */
[----:B--2---:R-:W-:-:S04]  /*db90*/  LOP3.LUT R9, R9, 0x7f, RZ, 0xc0, !PT ;  /* 0x0000007f09097812 */ /* 0x004fc800078ec0ff */
[----:B------:R-:W-:-:S13]  /*dba0*/  ISETP.NE.AND P1, PT, R9, RZ, PT ;  /* 0x000000ff0900720c */ /* 0x000fda0003f25270 */
[----:B------:R-:W-:Y:S05]  /*dbb0*/  @P1 BRA `(.L_x_471) ;  /* 0x00000000001c1947 */ /* 0x000fea0003800000 */
[----:B------:R-:W2:Y:S01]  /*dbc0*/  S2R R9, SR_TID.X ;  /* 0x0000000000097919 */ /* 0x000ea20000002100 */
[----:B---3--:R-:W-:-:S04]  /*dbd0*/  IMAD.MOV.U32 R2, RZ, RZ, 0xc000 ;  /* 0x0000c000ff027424 */ /* 0x008fc800078e00ff */
[----:B------:R4:W-:Y:S01]  /*dbe0*/  SYNCS.ARRIVE.TRANS64 RZ, [R3+URZ+0x34830], R2 ;  /* 0x0348300203ff79a7 */ /* 0x0009e2000800003f */
[----:B--2---:R-:W-:-:S04]  /*dbf0*/  LOP3.LUT R9, R9, 0x1f, RZ, 0xc0, !PT ;  /* 0x0000001f09097812 */ /* 0x004fc800078ec0ff */
[----:B------:R-:W-:-:S13]  /*dc00*/  ISETP.NE.AND P0, PT, R9, RZ, PT ;  /* 0x000000ff0900720c */ /* 0x000fda0003f05270 */
[----:B----4-:R-:W-:Y:S05]  /*dc10*/  @!P0 BRA `(.L_x_471) ;  /* 0x0000000000048947 */ /* 0x010fea0003800000 */
[----:B------:R-:W-:Y:S01]  /*dc20*/  BPT.TRAP 0x1 ;  /* 0x000000040000795c */ /* 0x000fe20000300000 */
.L_x_471:
[----:B------:R-:W-:Y:S05]  /*dc30*/  BSYNC B2 ;  /* 0x0000000000027941 */ /* 0x000fea0003800000 */
.L_x_470:
[----:B------:R-:W2:Y:S04]  /*dc40*/  LDL R9, [R1+0x4] ;  /* 0x0000040001097983 */ /* 0x000ea80000100800 */
[----:B---3--:R-:W3:Y:S01]  /*dc50*/  LDL R2, [R1+0x18] ;  /* 0x0000180001027983 */ /* 0x008ee20000100800 */
        /* <DEDUP_REMOVED lines=11> */
.L_x_472:
        /* <DEDUP_REMOVED lines=9> */
[----:B--2---:R-:W-:Y:S05]  /*dda0*/  @P0 BRA.U.ANY `(.L_x_472) ;  /* 0xfffffffd00d80947 */ /* 0x004fea000393ffff */
[----:B------:R-:W-:Y:S01]  /*ddb0*/  IMAD.MOV.U32 R14, RZ, RZ, 0x40 ;  /* 0x00000040ff0e7424 */ /* 0x000fe200078e00ff */
[----:B------:R-:W-:Y:S01]  /*ddc0*/  PLOP3.LUT P0, PT, PT, PT, PT, 0x80, 0x0 ;  /* 0x000000000000781c */ /* 0x000fe20003f0f070 */
[----:B------:R-:W-:Y:S01]  /*ddd0*/  VIADD R10, R9, 0x20400 ;  /* 0x00020400090a7836 */ /* 0x000fe20000000000 */
[----:B------:R-:W-:Y:S01]  /*dde0*/  UMOV UR6, 0x0 ;  /* 0x0000000000067882 */ /* 0x000fe20000000000 */
[----:B------:R-:W-:Y:S01]  /*ddf0*/  UMOV UR7, 0x14f00000 ;  /* 0x14f0000000077882 */ /* 0x000fe20000000000 */
[----:B------:R-:W-:-:S15]  /*de00*/  R2UR UR10, R14 ;  /* 0x000000000e0a72ca */ /* 0x000fde00000e0000 */
.L_x_473:
        /* <DEDUP_REMOVED lines=10> */
[----:B------:R-:W-:Y:S01]  /*deb0*/  PLOP3.LUT P0, PT, PT, PT, PT, 0x80, 0x0 ;  /* 0x000000000000781c */ /* 0x000fe20003f0f070 */
[----:B------:R-:W-:Y:S01]  /*dec0*/  VIADD R9, R9, 0x24400 ;  /* 0x0002440009097836 */ /* 0x000fe20000000000 */
[----:B------:R-:W-:Y:S01]  /*ded0*/  UMOV UR6, 0x0 ;  /* 0x0000000000067882 */ /* 0x000fe20000000000 */
[----:B------:R-:W-:Y:S01]  /*dee0*/  UMOV UR7, 0x14f00000 ;  /* 0x14f0000000077882 */ /* 0x000fe20000000000 */
[----:B------:R-:W-:-:S09]  /*def0*/  UMOV UR10, 0x80 ;  /* 0x00000080000a7882 */ /* 0x000fd20000000000 */
.L_x_474:
        /* <DEDUP_REMOVED lines=10> */
[----:B------:R-:W2:Y:S04]  /*dfa0*/  LDL.LU R12, [R1+0x10] ;  /* 0x00001000010c7983 */ /* 0x000ea80000300800 */
[----:B------:R-:W3:Y:S01]  /*dfb0*/  LDL R10, [R1+0x8] ;  /* 0x00000800010a7983 */ /* 0x000ee20000100800 */
[----:B------:R-:W-:Y:S01]  /*dfc0*/  BSSY B2, `(.L_x_475) ;  /* 0x0000005000027945 */ /* 0x000fe20003800000 */
[----:B--2---:R-:W-:Y:S01]  /*dfd0*/  SHF.L.U32 R3, R12, 0x1f, RZ ;  /* 0x0000001f0c037819 */ /* 0x004fe200000006ff */
[----:B---3--:R-:W-:-:S04]  /*dfe0*/  IMAD R2, R10, 0x8, R6 ;  /* 0x000000080a027824 */ /* 0x008fc800078e0206 */
[----:B------:R-:W2:Y:S02]  /*dff0*/  SYNCS.PHASECHK.TRANS64.TRYWAIT P0, [R2+URZ+0x60], R3 ;  /* 0x00006003020075a7 */ /* 0x000ea4000800017f */
[----:B--2---:R-:W-:Y:S05]  /*e000*/  @!P0 BRA `(.L_x_476) ;  /* 0x0000003000d48947 */ /* 0x004fea0003800000 */
.L_x_563:
[----:B------:R-:W-:Y:S05]  /*e010*/  BSYNC B2 ;  /* 0x0000000000027941 */ /* 0x000fea0003800000 */
.L_x_475:
[----:B------:R-:W-:Y:S01]  /*e020*/  BSSY B2, `(.L_x_477) ;  /* 0x000000b000027945 */ /* 0x000fe20003800000 */
[----:B------:R-:W-:Y:S02]  /*e030*/  IMAD.MOV.U32 R12, RZ, RZ, 0x0 ;  /* 0x00000000ff0c7424 */ /* 0x000fe400078e00ff */
[----:B------:R-:W-:Y:S01]  /*e040*/  IMAD.MOV.U32 R13, RZ, RZ, 0x14f00000 ;  /* 0x14f00000ff0d7424 */ /* 0x000fe200078e00ff */
[----:B------:R-:W-:Y:S06]  /*e050*/  @P1 BRA `(.L_x_478) ;  /* 0x00000000001c1947 */ /* 0x000fec0003800000 */
[----:B------:R-:W3:Y:S01]  /*e060*/  S2R R9, SR_TID.X ;  /* 0x0000000000097919 */ /* 0x000ee20000002100 */
[----:B--2---:R-:W-:-:S04]  /*e070*/  IMAD.MOV.U32 R3, RZ, RZ, 0x8000 ;  /* 0x00008000ff037424 */ /* 0x004fc800078e00ff */
[----:B------:R4:W-:Y:S01]  /*e080*/  SYNCS.ARRIVE.TRANS64 RZ, [R2+URZ+0x50], R3 ;  /* 0x0000500302ff79a7 */ /* 0x0009e2000800003f */
[----:B---3--:R-:W-:-:S04]  /*e090*/  LOP3.LUT R9, R9, 0x1f, RZ, 0xc0, !PT ;  /* 0x0000001f09097812 */ /* 0x008fc800078ec0ff */
[----:B------:R-:W-:-:S13]  /*e0a0*/  ISETP.NE.AND P0, PT, R9, RZ, PT ;  /* 0x000000ff0900720c */ /* 0x000fda0003f05270 */
[----:B----4-:R-:W-:Y:S05]  /*e0b0*/  @!P0 BRA `(.L_x_478) ;  /* 0x0000000000048947 */ /* 0x010fea0003800000 */
[----:B------:R-:W-:Y:S01]  /*e0c0*/  BPT.TRAP 0x1 ;  /* 0x000000040000795c */ /* 0x000fe20000300000 */
.L_x_478:
[----:B------:R-:W-:Y:S05]  /*e0d0*/  BSYNC B2 ;  /* 0x0000000000027941 */ /* 0x000fea0003800000 */
.L_x_477:
[----:B------:R-:W3:Y:S04]  /*e0e0*/  LDL R15, [R1+0x4] ;  /* 0x00000400010f7983 */ /* 0x000ee80000100800 */
[----:B--2---:R-:W3:Y:S04]  /*e0f0*/  LDL.LU R3, [R1+0x8] ;  /* 0x0000080001037983 */ /* 0x004ee80000300800 */
[----:B------:R-:W2:Y:S04]  /*e100*/  LDL R10, [R1+0x18] ;  /* 0x00001800010a7983 */ /* 0x000ea80000100800 */
[----:B------:R-:W2:Y:S01]  /*e110*/  LDL.LU R9, [R1+0x14] ;  /* 0x0000140001097983 */ /* 0x000ea20000300800 */
[----:B------:R-:W-:Y:S01]  /*e120*/  R2UR UR10, R11 ;  /* 0x000000000b0a72ca */ /* 0x000fe200000e0000 */
[----:B------:R-:W-:Y:S01]  /*e130*/  UIADD3 UR4, UP0, UR36, 0x470, URZ ;  /* 0x0000047024047890 */ /* 0x000fe2000ff1e03f */
[----:B------:R-:W-:Y:S01]  /*e140*/  R2UR UR6, R12 ;  /* 0x000000000c0672ca */ /* 0x000fe200000e0000 */
[----:B------:R-:W-:Y:S01]  /*e150*/  VIADD R2, R2, 0x50 ;  /* 0x0000005002027836 */ /* 0x000fe20000000000 */
[----:B------:R-:W-:Y:S01]  /*e160*/  R2UR UR7, R13 ;  /* 0x000000000d0772ca */ /* 0x000fe200000e0000 */
[----:B------:R-:W-:Y:S01]  /*e170*/  UIADD3.X UR5, URZ, UR37, URZ, UP0, !UPT ;  /* 0x000000253f057290 */ /* 0x000fe200087fe43f */
[----:B------:R-:W-:Y:S01]  /*e180*/  PLOP3.LUT P0, PT, PT, PT, PT, 0x80, 0x0 ;  /* 0x000000000000781c */ /* 0x000fe20003f0f070 */
[----:B---3--:R-:W-:Y:S01]  /*e190*/  IMAD R3, R3, 0x8000, R15 ;  /* 0x0000800003037824 */ /* 0x008fe200078e020f */
[----:B--2---:R-:W-:-:S03]  /*e1a0*/  LEA R9, R9, R10, 0x7 ;  /* 0x0000000a09097211 */ /* 0x004fc600078e38ff */
[----:B------:R-:W-:-:S08]  /*e1b0*/  VIADD R10, R3, 0x400 ;  /* 0x00000400030a7836 */ /* 0x000fd00000000000 */
.L_x_479:
        /* <DEDUP_REMOVED lines=10> */
[----:B--2---:R-:W-:Y:S05]  /*e260*/  @P0 BRA.U.ANY `(.L_x_479) ;  /* 0xfffffffd00d40947 */ /* 0x004fea000393ffff */
[----:B------:R-:W-:Y:S01]  /*e270*/  R2UR UR10, R14 ;  /* 0x000000000e0a72ca */ /* 0x000fe200000e0000 */
[----:B------:R-:W-:Y:S01]  /*e280*/  VIADD R3, R3, 0x4400 ;  /* 0x0000440003037836 */ /* 0x000fe20000000000 */
[----:B------:R-:W-:Y:S02]  /*e290*/  R2UR UR6, R12 ;  /* 0x000000000c0672ca */ /* 0x000fe400000e0000 */
[----:B------:R-:W-:Y:S02]  /*e2a0*/  R2UR UR7, R13 ;  /* 0x000000000d0772ca */ /* 0x000fe400000e0000 */
[----:B------:R-:W-:-:S13]  /*e2b0*/  PLOP3.LUT P0, PT, PT, PT, PT, 0x80, 0x0 ;  /* 0x000000000000781c */ /* 0x000fda0003f0f070 */
.L_x_480:
        /* <DEDUP_REMOVED lines=11> */
[----:B------:R2:W-:Y:S04]  /*e370*/  STL [R1+0x14], R7 ;  /* 0x0000140701007387 */ /* 0x0005e80000100800 */
[----:B------:R2:W-:Y:S02]  /*e380*/  STL [R1], R8 ;  /* 0x0000000801007387 */ /* 0x0005e40000100800 */
.L_x_466:
[----:B------:R-:W-:Y:S05]  /*e390*/  BSYNC B1 ;  /* 0x0000000000017941 */ /* 0x000fea0003800000 */
.L_x_465:
[----:B------:R-:W3:Y:S01]  /*e3a0*/  LDL R2, [R1+0x20] ;  /* 0x0000200001027983 */ /* 0x000ee20000100800 */
[----:B------:R-:W-:Y:S01]  /*e3b0*/  VIADD R3, R4, 0x1 ;  /* 0x0000000104037836 */ /* 0x000fe20000000000 */
[----:B------:R-:W-:Y:S04]  /*e3c0*/  BSSY B1, `(.L_x_481) ;  /* 0x00000aa000017945 */ /* 0x000fe80003800000 */
[----:B------:R-:W-:-:S04]  /*e3d0*/  ISETP.NE.AND P0, PT, R3, 0x2, PT ;  /* 0x000000020300780c */ /* 0x000fc80003f05270 */
[----:B------:R-:W-:Y:S02]  /*e3e0*/  SEL R11, R3, RZ, P0 ;  /* 0x000000ff030b7207 */ /* 0x000fe40000000000 */
[----:B---3--:R-:W-:Y:S02]  /*e3f0*/  ISETP.NE.AND P1, PT, R2, RZ, PT ;  /* 0x000000ff0200720c */ /* 0x008fe40003f25270 */
[----:B------:R-:W-:-:S04]  /*e400*/  SEL R2, RZ, 0x1, P0 ;  /* 0x00000001ff027807 */ /* 0x000fc80000000000 */
[----:B------:R-:W-:-:S05]  /*e410*/  LOP3.LUT R10, R5, R2, RZ, 0x3c, !PT ;  /* 0x00000002050a7212 */ /* 0x000fca00078e3cff */
[----:B------:R3:W-:Y:S04]  /*e420*/  STL [R1+0x10], R10 ;  /* 0x0000100a01007387 */ /* 0x0007e80000100800 */
[----:B------:R3:W-:Y:S01]  /*e430*/  STL [R1+0x8], R11 ;  /* 0x0000080b01007387 */ /* 0x0007e20000100800 */
[----:B------:R-:W-:Y:S05]  /*e440*/  @!P1 BRA `(.L_x_482) ;  /* 0x0000000800849947 */ /* 0x000fea0003800000 */
[----:B------:R-:W-:Y:S01]  /*e450*/  ULDC.64 UR4, c[0x0][0x418] ;  /* 0x0001060000047ab9 */ /* 0x000fe20000000a00 */
[----:B--2---:R-:W-:Y:S01]  /*e460*/  VIADD R7, R0, 0xffffffff ;  /* 0xffffffff00077836 */ /* 0x004fe20000000000 */
[----:B------:R-:W-:-:S04]  /*e470*/  ISETP.NE.U32.AND P0, PT, RZ, UR4, PT ;  /* 0x00000004ff007c0c */ /* 0x000fc8000bf05070 */
[----:B------:R-:W-:-:S13]  /*e480*/  ISETP.NE.AND.EX P0, PT, RZ, UR5, PT, P0 ;  /* 0x00000005ff007c0c */ /* 0x000fda000bf05300 */
[----:B------:R-:W-:Y:S05]  /*e490*/  @!P0 BRA `(.L_x_483) ;  /* 0x0000000000508947 */ /* 0x000fea0003800000 */
[----:B------:R-:W2:Y:S01]  /*e4a0*/  LDL R13, [R1+0x1c] ;  /* 0x00001c00010d7983 */ /* 0x000ea20000100800 */
[----:B------:R-:W4:Y:S01]  /*e4b0*/  LDC R9, c[0x0][0x43c] ;  /* 0x00010f00ff097b82 */ /* 0x000f220000000800 */
[----:B------:R-:W-:Y:S02]  /*e4c0*/  ULDC.64 UR6, c[0x0][0x428] ;  /* 0x00010a0000067ab9 */ /* 0x000fe40000000a00 */
[----:B------:R-:W3:Y:S01]  /*e4d0*/  LDL R12, [R1+0xc] ;  /* 0x00000c00010c7983 */ /* 0x000ee20000100800 */
[----:B------:R-:W-:Y:S01]  /*e4e0*/  ULDC.64 UR8, c[0x0][0x208] ;  /* 0x0000820000087ab9 */ /* 0x000fe20000000a00 */
[----:B----4-:R-:W-:-:S13]  /*e4f0*/  ISETP.NE.AND P0, PT, R9, 0x1, PT ;  /* 0x000000010900780c */ /* 0x010fda0003f05270 */
[----:B------:R-:W4:Y:S02]  /*e500*/  @P0 LDC.64 R2, c[0x0][0x440] ;  /* 0x00011000ff020b82 */ /* 0x000f240000000a00 */
[----:B----45:R-:W-:-:S04]  /*e510*/  @P0 IMAD.HI.U32 R8, R7, R2, RZ ;  /* 0x0000000207080227 */ /* 0x030fc800078e00ff */
        /* <DEDUP_REMOVED lines=12> */
.L_x_483:
[----:B------:R-:W4:Y:S01]  /*e5e0*/  LDL R2, [R1+0x4] ;  /* 0x0000040001027983 */ /* 0x000f220000100800 */
[----:B------:R-:W-:Y:S01]  /*e5f0*/  SHF.L.U32 R3, R10, 0x1f, RZ ;  /* 0x0000001f0a037819 */ /* 0x000fe200000006ff */
[----:B------:R-:W-:Y:S01]  /*e600*/  BSSY B2, `(.L_x_484) ;  /* 0x0000004000027945 */ /* 0x000fe20003800000 */
[----:B----4-:R-:W-:-:S04]  /*e610*/  LEA R2, R11, R2, 0x3 ;  /* 0x000000020b027211 */ /* 0x010fc800078e18ff */
[----:B------:R-:W4:Y:S02]  /*e620*/  SYNCS.PHASECHK.TRANS64.TRYWAIT P0, [R2+URZ+0x34840], R3 ;  /* 0x03484003020075a7 */ /* 0x000f24000800017f */
[----:B----4-:R-:W-:Y:S05]  /*e630*/  @!P0 BRA `(.L_x_485) ;  /* 0x0000002c005c8947 */ /* 0x010fea0003800000 */
.L_x_564:
[----:B------:R-:W-:Y:S05]  /*e640*/  BSYNC B2 ;  /* 0x0000000000027941 */ /* 0x000fea0003800000 */
.L_x_484:
[----:B--2---:R-:W2:Y:S01]  /*e650*/  S2R R9, SR_TID.X ;  /* 0x0000000000097919 */ /* 0x004ea20000002100 */
[----:B------:R-:W-:Y:S01]  /*e660*/  BSSY B2, `(.L_x_486) ;  /* 0x000000b000027945 */ /* 0x000fe20003800000 */
[----:B--2---:R-:W-:-:S04]  /*e670*/  LOP3.LUT R9, R9, 0x7f, RZ, 0xc0, !PT ;  /* 0x0000007f09097812 */ /* 0x004fc800078ec0ff */
[----:B------:R-:W-:-:S13]  /*e680*/  ISETP.NE.AND P1, PT, R9, RZ, PT ;  /* 0x000000ff0900720c */ /* 0x000fda0003f25270 */
[----:B------:R-:W-:Y:S05]  /*e690*/  @P1 BRA `(.L_x_487) ;  /* 0x00000000001c1947 */ /* 0x000fea0003800000 */
[----:B------:R-:W2:Y:S01]  /*e6a0*/  S2R R9, SR_TID.X ;  /* 0x0000000000097919 */ /* 0x000ea20000002100 */
[----:B----4-:R-:W-:-:S04]  /*e6b0*/  IMAD.MOV.U32 R3, RZ, RZ, 0xc000 ;  /* 0x0000c000ff037424 */ /* 0x010fc800078e00ff */
[----:B------:R4:W-:Y:S01]  /*e6c0*/  SYNCS.ARRIVE.TRANS64 RZ, [R2+URZ+0x34830], R3 ;  /* 0x0348300302ff79a7 */ /* 0x0009e2000800003f */
[----:B--2---:R-:W-:-:S04]  /*e6d0*/  LOP3.LUT R9, R9, 0x1f, RZ, 0xc0, !PT ;  /* 0x0000001f09097812 */ /* 0x004fc800078ec0ff */
[----:B------:R-:W-:-:S13]  /*e6e0*/  ISETP.NE.AND P0, PT, R9, RZ, PT ;  /* 0x000000ff0900720c */ /* 0x000fda0003f05270 */
[----:B----4-:R-:W-:Y:S05]  /*e6f0*/  @!P0 BRA `(.L_x_487) ;  /* 0x0000000000048947 */ /* 0x010fea0003800000 */
[----:B------:R-:W-:Y:S01]  /*e700*/  BPT.TRAP 0x1 ;  /* 0x000000040000795c */ /* 0x000fe20000300000 */
.L_x_487:
[----:B------:R-:W-:Y:S05]  /*e710*/  BSYNC B2 ;  /* 0x0000000000027941 */ /* 0x000fea0003800000 */
.L_x_486:
[----:B------:R-:W2:Y:S04]  /*e720*/  LDL R9, [R1+0x8] ;  /* 0x0000080001097983 */ /* 0x000ea80000100800 */
[----:B---3--:R-:W3:Y:S04]  /*e730*/  LDL R10, [R1+0x4] ;  /* 0x00000400010a7983 */ /* 0x008ee80000100800 */
[----:B----4-:R-:W4:Y:S01]  /*e740*/  LDL R2, [R1+0x18] ;  /* 0x0000180001027983 */ /* 0x010f220000100800 */
[----:B------:R-:W-:-:S05]  /*e750*/  IMAD.MOV.U32 R12, RZ, RZ, RZ ;  /* 0x000000ffff0c7224 */ /* 0x000fca00078e00ff */
[----:B------:R-:W-:Y:S01]  /*e760*/  R2UR UR10, R12 ;  /* 0x000000000c0a72ca */ /* 0x000fe200000e0000 */
[----:B------:R-:W-:Y:S01]  /*e770*/  UIADD3 UR4, UP0, UR36, 0x370, URZ ;  /* 0x0000037024047890 */ /* 0x000fe2000ff1e03f */
[----:B------:R-:W-:Y:S01]  /*e780*/  PLOP3.LUT P0, PT, PT, PT, PT, 0x80, 0x0 ;  /* 0x000000000000781c */ /* 0x000fe20003f0f070 */
[----:B------:R-:W-:Y:S01]  /*e790*/  UMOV UR6, 0x0 ;  /* 0x0000000000067882 */ /* 0x000fe20000000000 */
[----:B------:R-:W-:Y:S01]  /*e7a0*/  UMOV UR7, 0x14f00000 ;  /* 0x14f0000000077882 */ /* 0x000fe20000000000 */
[----:B------:R-:W-:Y:S01]  /*e7b0*/  UIADD3.X UR5, URZ, UR37, URZ, UP0, !UPT ;  /* 0x000000253f057290 */ /* 0x000fe200087fe43f */
[C---:B--2---:R-:W-:Y:S02]  /*e7c0*/  IMAD R3, R9.reuse, 0x8, R6 ;  /* 0x0000000809037824 */ /* 0x044fe400078e0206 */
[----:B---3--:R-:W-:Y:S02]  /*e7d0*/  IMAD R9, R9, 0xc000, R10 ;  /* 0x0000c00009097824 */ /* 0x008fe400078e020a */
[----:B------:R-:W-:-:S02]  /*e7e0*/  VIADD R3, R3, 0x30 ;  /* 0x0000003003037836 */ /* 0x000fc40000000000 */
[----:B----4-:R-:W-:Y:S02]  /*e7f0*/  IMAD R2, R7, 0x80, R2 ;  /* 0x0000008007027824 */ /* 0x010fe400078e0202 */
[----:B------:R-:W-:-:S07]  /*e800*/  VIADD R10, R9, 0x1c400 ;  /* 0x0001c400090a7836 */ /* 0x000fce0000000000 */
.L_x_488:
        /* <DEDUP_REMOVED lines=16> */
.L_x_489:
        /* <DEDUP_REMOVED lines=11> */
[----:B------:R-:W-:Y:S01]  /*e9c0*/  UMOV UR6, 0x0 ;  /* 0x0000000000067882 */ /* 0x000fe20000000000 */
[----:B------:R-:W-:Y:S01]  /*e9d0*/  IADD3 R9, R9, 0x24400, RZ ;  /* 0x0002440009097810 */ /* 0x000fe20007ffe0ff */
[----:B------:R-:W-:Y:S01]  /*e9e0*/  UMOV UR7, 0x14f00000 ;  /* 0x14f0000000077882 */ /* 0x000fe20000000000 */
[----:B------:R-:W-:-:S09]  /*e9f0*/  UMOV UR10, 0x80 ;  /* 0x00000080000a7882 */ /* 0x000fd20000000000 */
.L_x_490:
        /* <DEDUP_REMOVED lines=10> */
[----:B------:R-:W-:Y:S01]  /*eaa0*/  SHF.L.U32 R5, R5, 0x1f, RZ ;  /* 0x0000001f05057819 */ /* 0x000fe200000006ff */
[----:B------:R-:W-:Y:S01]  /*eab0*/  IMAD R2, R4, 0x8, R6 ;  /* 0x0000000804027824 */ /* 0x000fe200078e0206 */
[----:B------:R-:W-:Y:S03]  /*eac0*/  BSSY B2, `(.L_x_491) ;  /* 0x0000003000027945 */ /* 0x000fe60003800000 */
[----:B------:R-:W2:Y:S02]  /*ead0*/  SYNCS.PHASECHK.TRANS64.TRYWAIT P0, [R2+URZ+0x60], R5 ;  /* 0x00006005020075a7 */ /* 0x000ea4000800017f */
[----:B--2---:R-:W-:Y:S05]  /*eae0*/  @!P0 BRA `(.L_x_492) ;  /* 0x0000002800448947 */ /* 0x004fea0003800000 */
.L_x_565:
[----:B------:R-:W-:Y:S05]  /*eaf0*/  BSYNC B2 ;  /* 0x0000000000027941 */ /* 0x000fea0003800000 */
.L_x_491:
[----:B------:R-:W-:Y:S01]  /*eb00*/  BSSY B2, `(.L_x_493) ;  /* 0x000000b000027945 */ /* 0x000fe20003800000 */
[----:B------:R-:W-:Y:S02]  /*eb10*/  IMAD.MOV.U32 R10, RZ, RZ, 0x0 ;  /* 0x00000000ff0a7424 */ /* 0x000fe400078e00ff */
[----:B------:R-:W-:Y:S01]  /*eb20*/  IMAD.MOV.U32 R11, RZ, RZ, 0x14f00000 ;  /* 0x14f00000ff0b7424 */ /* 0x000fe200078e00ff */
[----:B------:R-:W-:Y:S06]  /*eb30*/  @P1 BRA `(.L_x_494) ;  /* 0x00000000001c1947 */ /* 0x000fec0003800000 */
[----:B------:R-:W3:Y:S02]  /*eb40*/  S2R R3, SR_TID.X ;  /* 0x0000000000037919 */ /* 0x000ee40000002100 */
[----:B---3--:R-:W-:Y:S01]  /*eb50*/  LOP3.LUT R9, R3, 0x1f, RZ, 0xc0, !PT ;  /* 0x0000001f03097812 */ /* 0x008fe200078ec0ff */
[----:B------:R-:W-:-:S03]  /*eb60*/  IMAD.MOV.U32 R3, RZ, RZ, 0x8000 ;  /* 0x00008000ff037424 */ /* 0x000fc600078e00ff */
[----:B------:R-:W-:Y:S01]  /*eb70*/  ISETP.NE.AND P0, PT, R9, RZ, PT ;  /* 0x000000ff0900720c */ /* 0x000fe20003f05270 */
[----:B------:R3:W-:-:S12]  /*eb80*/  SYNCS.ARRIVE.TRANS64 RZ, [R2+URZ+0x50], R3 ;  /* 0x0000500302ff79a7 */ /* 0x0007d8000800003f */
[----:B---3--:R-:W-:Y:S05]  /*eb90*/  @!P0 BRA `(.L_x_494) ;  /* 0x0000000000048947 */ /* 0x008fea0003800000 */
[----:B------:R-:W-:Y:S01]  /*eba0*/  BPT.TRAP 0x1 ;  /* 0x000000040000795c */ /* 0x000fe20000300000 */
.L_x_494:
[----:B------:R-:W-:Y:S05]  /*ebb0*/  BSYNC B2 ;  /* 0x0000000000027941 */ /* 0x000fea0003800000 */
.L_x_493:
[----:B------:R-:W3:Y:S04]  /*ebc0*/  LDL R9, [R1+0x4] ;  /* 0x0000040001097983 */ /* 0x000ee80000100800 */
[----:B--2---:R-:W2:Y:S04]  /*ebd0*/  LDL R5, [R1+0x18] ;  /* 0x0000180001057983 */ /* 0x004ea80000100800 */
        /* <DEDUP_REMOVED lines=8> */
[----:B---3--:R-:W-:-:S02]  /*ec60*/  IMAD R4, R4, 0x8000, R9 ;  /* 0x0000800004047824 */ /* 0x008fc400078e0209 */
[----:B--2---:R-:W-:Y:S02]  /*ec70*/  IMAD R3, R3, 0x80, R5 ;  /* 0x0000008003037824 */ /* 0x004fe400078e0205 */
[----:B------:R-:W-:-:S08]  /*ec80*/  VIADD R5, R4, 0x400 ;  /* 0x0000040004057836 */ /* 0x000fd00000000000 */
.L_x_495:
        /* <DEDUP_REMOVED lines=11> */
[----:B------:R-:W-:Y:S02]  /*ed40*/  R2UR UR10, R13 ;  /* 0x000000000d0a72ca */ /* 0x000fe400000e0000 */
[----:B------:R-:W-:Y:S02]  /*ed50*/  R2UR UR6, R10 ;  /* 0x000000000a0672ca */ /* 0x000fe400000e0000 */
[----:B------:R-:W-:Y:S02]  /*ed60*/  R2UR UR7, R11 ;  /* 0x000000000b0772ca */ /* 0x000fe400000e0000 */
[----:B------:R-:W-:Y:S02]  /*ed70*/  PLOP3.LUT P0, PT, PT, PT, PT, 0x80, 0x0 ;  /* 0x000000000000781c */ /* 0x000fe40003f0f070 */
[----:B------:R-:W-:-:S11]  /*ed80*/  IADD3 R4, R4, 0x4400, RZ ;  /* 0x0000440004047810 */ /* 0x000fd60007ffe0ff */
.L_x_496:
        /* <DEDUP_REMOVED lines=13> */
.L_x_482:
[----:B------:R-:W-:Y:S05]  /*ee60*/  BSYNC B1 ;  /* 0x0000000000017941 */ /* 0x000fea0003800000 */
.L_x_481:
[C---:B------:R-:W-:Y:S01]  /*ee70*/  ISETP.GT.AND P0, PT, R0.reuse, 0x1, PT ;  /* 0x000000010000780c */ /* 0x040fe20003f04270 */
[----:B------:R-:W-:-:S12]  /*ee80*/  VIADD R0, R0, 0xfffffffe ;  /* 0xfffffffe00007836 */ /* 0x000fd80000000000 */
[----:B------:R-:W-:Y:S05]  /*ee90*/  @P0 BRA `(.L_x_497) ;  /* 0xffffffe800840947 */ /* 0x000fea000383ffff */
.L_x_446:
[----:B------:R-:W-:Y:S05]  /*eea0*/  BSYNC B0 ;  /* 0x0000000000007941 */ /* 0x000fea0003800000 */
.L_x_445:
[----:B------:R-:W0:Y:S01]  /*eeb0*/  S2R R2, SR_TID.X ;  /* 0x0000000000027919 */ /* 0x000e220000002100 */
[----:B------:R-:W-:Y:S01]  /*eec0*/  BSSY B0, `(.L_x_498) ;  /* 0x0000011000007945 */ /* 0x000fe20003800000 */
[----:B0-----:R-:W-:-:S04]  /*eed0*/  LOP3.LUT R3, R2, 0x7f, RZ, 0xc0, !PT ;  /* 0x0000007f02037812 */ /* 0x001fc800078ec0ff */
[----:B------:R-:W-:-:S13]  /*eee0*/  ISETP.NE.AND P0, PT, R3, RZ, PT ;  /* 0x000000ff0300720c */ /* 0x000fda0003f05270 */
[----:B------:R-:W-:Y:S05]  /*eef0*/  @P0 BRA `(.L_x_499) ;  /* 0x0000000000340947 */ /* 0x000fea0003800000 */
[----:B------:R-:W0:Y:S01]  /*ef00*/  S2R R2, SR_LANEID ;  /* 0x0000000000027919 */ /* 0x000e220000000000 */
[----:B------:R-:W-:Y:S01]  /*ef10*/  VOTEU.ANY UR4, UPT, PT ;  /* 0x0000000000047886 */ /* 0x000fe200038e0100 */
[----:B------:R-:W1:Y:S01]  /*ef20*/  LDC.64 R4, c[0x0][0xc60] ;  /* 0x00031800ff047b82 */ /* 0x000e620000000a00 */
[----:B------:R-:W0:Y:S01]  /*ef30*/  FLO.U32 R0, UR4 ;  /* 0x0000000400007d00 */ /* 0x000e2200080e0000 */
[----:B------:R-:W-:Y:S01]  /*ef40*/  ULDC.64 UR6, c[0x0][0x208] ;  /* 0x0000820000067ab9 */ /* 0x000fe20000000a00 */
[----:B0-----:R-:W-:-:S06]  /*ef50*/  ISETP.EQ.U32.AND P0, PT, R0, R2, PT ;  /* 0x000000020000720c */ /* 0x001fcc0003f02070 */
[----:B------:R-:W1:Y:S07]  /*ef60*/  POPC R2, UR4 ;  /* 0x0000000400027d09 */ /* 0x000e6e0008000000 */
[----:B-1----:R-:W2:Y:S04]  /*ef70*/  @P0 ATOMG.E.ADD.STRONG.GPU PT, R2, desc[UR6][R4.64], R2 ;  /* 0x00000002040209a8 */ /* 0x002ea800081ee1c6 */
[----:B--2---:R0:W1:Y:S02]  /*ef80*/  SHFL.IDX PT, R2, R2, R0, 0x1f ;  /* 0x00001f0002027589 */ /* 0x00406400000e0000 */
[----:B0-----:R-:W0:Y:S02]  /*ef90*/  S2R R0, SR_LTMASK ;  /* 0x0000000000007919 */ /* 0x001e240000003900 */
[----:B0-----:R-:W-:-:S06]  /*efa0*/  LOP3.LUT R0, R0, UR4, RZ, 0xc0, !PT ;  /* 0x0000000400007c12 */ /* 0x001fcc000f8ec0ff */
[----:B------:R-:W1:Y:S02]  /*efb0*/  POPC R0, R0 ;  /* 0x0000000000007309 */ /* 0x000e640000000000 */
[----:B-1----:R-:W-:-:S07]  /*efc0*/  IADD3 R16, R2, UR38, R0 ;  /* 0x0000002602107c10 */ /* 0x002fce000fffe000 */
.L_x_499:
[----:B------:R-:W-:Y:S05]  /*efd0*/  BSYNC B0 ;  /* 0x0000000000007941 */ /* 0x000fea0003800000 */
.L_x_498:
[----:B------:R-:W2:Y:S01]  /*efe0*/  LDL.LU R0, [R1+0x20] ;  /* 0x0000200001007983 */ /* 0x000ea20000300800 */
[----:B------:R-:W-:Y:S01]  /*eff0*/  BSSY B0, `(.L_x_500) ;  /* 0x0000040000007945 */ /* 0x000fe20003800000 */
[----:B--2---:R-:W-:-:S13]  /*f000*/  ISETP.NE.AND P0, PT, R0, RZ, PT ;  /* 0x000000ff0000720c */ /* 0x004fda0003f05270 */
[----:B------:R-:W-:Y:S05]  /*f010*/  @!P0 BRA `(.L_x_501) ;  /* 0x0000000000f48947 */ /* 0x000fea0003800000 */
[----:B------:R-:W2:Y:S04]  /*f020*/  LDL R4, [R1+0x4] ;  /* 0x0000040001047983 */ /* 0x000ea80000100800 */
[----:B------:R-:W2:Y:S04]  /*f030*/  LDL R0, [R1+0x8] ;  /* 0x0000080001007983 */ /* 0x000ea80000100800 */
[----:B------:R-:W3:Y:S01]  /*f040*/  LDL R2, [R1+0x10] ;  /* 0x0000100001027983 */ /* 0x000ee20000100800 */
[----:B------:R-:W-:Y:S01]  /*f050*/  BSSY B1, `(.L_x_502) ;  /* 0x0000006000017945 */ /* 0x000fe20003800000 */
[----:B------:R-:W-:Y:S01]  /*f060*/  ISETP.NE.AND P1, PT, R3, RZ, PT ;  /* 0x000000ff0300720c */ /* 0x000fe20003f25270 */
[----:B--2---:R-:W-:Y:S01]  /*f070*/  IMAD R0, R0, 0x8, R4 ;  /* 0x0000000800007824 */ /* 0x004fe200078e0204 */
[----:B---3--:R-:W-:-:S04]  /*f080*/  SHF.L.U32 R2, R2, 0x1f, RZ ;  /* 0x0000001f02027819 */ /* 0x008fc800000006ff */
[----:B------:R-:W0:Y:S02]  /*f090*/  SYNCS.PHASECHK.TRANS64.TRYWAIT P0, [R0+URZ+0x34860], R2 ;  /* 0x03486002000075a7 */ /* 0x000e24000800017f */
[----:B0-----:R-:W-:Y:S05]  /*f0a0*/  @!P0 BRA `(.L_x_503) ;  /* 0x0000002000e88947 */ /* 0x001fea0003800000 */
.L_x_566:
[----:B------:R-:W-:Y:S05]  /*f0b0*/  BSYNC B1 ;  /* 0x0000000000017941 */ /* 0x000fea0003800000 */
.L_x_502:
[----:B------:R-:W-:Y:S04]  /*f0c0*/  BSSY B1, `(.L_x_504) ;  /* 0x0000009000017945 */ /* 0x000fe80003800000 */
[----:B------:R-:W-:Y:S05]  /*f0d0*/  @P1 BRA `(.L_x_505) ;  /* 0x00000000001c1947 */ /* 0x000fea0003800000 */
[----:B------:R-:W2:Y:S01]  /*f0e0*/  S2R R3, SR_TID.X ;  /* 0x0000000000037919 */ /* 0x000ea20000002100 */
[----:B0-----:R-:W-:-:S04]  /*f0f0*/  IMAD.MOV.U32 R2, RZ, RZ, 0x8000 ;  /* 0x00008000ff027424 */ /* 0x001fc800078e00ff */
[----:B------:R3:W-:Y:S01]  /*f100*/  SYNCS.ARRIVE.TRANS64 RZ, [R0+URZ+0x34850], R2 ;  /* 0x0348500200ff79a7 */ /* 0x0007e2000800003f */
[----:B--2---:R-:W-:-:S04]  /*f110*/  LOP3.LUT R3, R3, 0x1f, RZ, 0xc0, !PT ;  /* 0x0000001f03037812 */ /* 0x004fc800078ec0ff */
[----:B------:R-:W-:-:S13]  /*f120*/  ISETP.NE.AND P0, PT, R3, RZ, PT ;  /* 0x000000ff0300720c */ /* 0x000fda0003f05270 */
[----:B---3--:R-:W-:Y:S05]  /*f130*/  @!P0 BRA `(.L_x_505) ;  /* 0x0000000000048947 */ /* 0x008fea0003800000 */
[----:B------:R-:W-:Y:S01]  /*f140*/  BPT.TRAP 0x1 ;  /* 0x000000040000795c */ /* 0x000fe20000300000 */
.L_x_505:
[----:B------:R-:W-:Y:S05]  /*f150*/  BSYNC B1 ;  /* 0x0000000000017941 */ /* 0x000fea0003800000 */
.L_x_504:
[----:B------:R-:W2:Y:S04]  /*f160*/  LDL.LU R5, [R1+0x18] ;  /* 0x0000180001057983 */ /* 0x000ea80000300800 */
[----:B------:R-:W3:Y:S04]  /*f170*/  LDL R4, [R1+0x4] ;  /* 0x0000040001047983 */ /* 0x000ee80000100800 */
[----:B0-----:R-:W3:Y:S04]  /*f180*/  LDL R2, [R1+0x8] ;  /* 0x0000080001027983 */ /* 0x001ee80000100800 */
[----:B------:R-:W2:Y:S01]  /*f190*/  LDL R3, [R1+0x14] ;  /* 0x0000140001037983 */ /* 0x000ea20000100800 */
[----:B------:R-:W-:Y:S01]  /*f1a0*/  UIADD3 UR4, UP0, UR36, 0x470, URZ ;  /* 0x0000047024047890 */ /* 0x000fe2000ff1e03f */
[----:B------:R-:W-:Y:S01]  /*f1b0*/  PLOP3.LUT P0, PT, PT, PT, PT, 0x80, 0x0 ;  /* 0x000000000000781c */ /* 0x000fe20003f0f070 */
[----:B------:R-:W-:Y:S01]  /*f1c0*/  VIADD R0, R0, 0x34850 ;  /* 0x0003485000007836 */ /* 0x000fe20000000000 */
[----:B------:R-:W-:Y:S01]  /*f1d0*/  UMOV UR6, 0x0 ;  /* 0x0000000000067882 */ /* 0x000fe20000000000 */
[----:B------:R-:W-:Y:S01]  /*f1e0*/  UIADD3.X UR5, URZ, UR37, URZ, UP0, !UPT ;  /* 0x000000253f057290 */ /* 0x000fe200087fe43f */
[----:B------:R-:W-:Y:S01]  /*f1f0*/  UMOV UR7, 0x14f00000 ;  /* 0x14f0000000077882 */ /* 0x000fe20000000000 */
[----:B------:R-:W-:Y:S01]  /*f200*/  UMOV UR10, URZ ;  /* 0x0000003f000a7c82 */ /* 0x000fe20008000000 */
[----:B---3--:R-:W-:-:S02]  /*f210*/  IMAD R2, R2, 0x8000, R4 ;  /* 0x0000800002027824 */ /* 0x008fc400078e0204 */
[----:B--2---:R-:W-:Y:S02]  /*f220*/  IMAD R3, R3, 0x80, R5 ;  /* 0x0000008003037824 */ /* 0x004fe400078e0205 */
[----:B------:R-:W-:-:S07]  /*f230*/  VIADD R4, R2, 0x400 ;  /* 0x0000040002047836 */ /* 0x000fce0000000000 */
.L_x_506:
        /* <DEDUP_REMOVED lines=11> */
[----:B------:R-:W-:Y:S01]  /*f2f0*/  PLOP3.LUT P0, PT, PT, PT, PT, 0x80, 0x0 ;  /* 0x000000000000781c */ /* 0x000fe20003f0f070 */
[----:B------:R-:W-:Y:S01]  /*f300*/  VIADD R2, R2, 0x4400 ;  /* 0x0000440002027836 */ /* 0x000fe20000000000 */
[----:B------:R-:W-:Y:S01]  /*f310*/  UMOV UR6, 0x0 ;  /* 0x0000000000067882 */ /* 0x000fe20000000000 */
[----:B------:R-:W-:Y:S01]  /*f320*/  UMOV UR7, 0x14f00000 ;  /* 0x14f0000000077882 */ /* 0x000fe20000000000 */
[----:B------:R-:W-:-:S09]  /*f330*/  UMOV UR10, 0x40 ;  /* 0x00000040000a7882 */ /* 0x000fd20000000000 */
.L_x_507:
        /* <DEDUP_REMOVED lines=11> */
.L_x_501:
[----:B------:R-:W-:Y:S05]  /*f3f0*/  BSYNC B0 ;  /* 0x0000000000007941 */ /* 0x000fea0003800000 */
.L_x_500:
[----:B------:R-:W2:Y:S04]  /*f400*/  LDL.LU R5, [R1+0x8] ;  /* 0x0000080001057983 */ /* 0x000ea80000300800 */
[----:B------:R-:W3:Y:S01]  /*f410*/  LDL.LU R4, [R1+0x10] ;  /* 0x0000100001047983 */ /* 0x000ee20000300800 */
[----:B--2---:R-:W-:-:S04]  /*f420*/  IADD3 R0, R5, 0x1, RZ ;  /* 0x0000000105007810 */ /* 0x004fc80007ffe0ff */
[----:B------:R-:W-:-:S04]  /*f430*/  ISETP.NE.AND P0, PT, R0, 0x2, PT ;  /* 0x000000020000780c */ /* 0x000fc80003f05270 */
[----:B------:R-:W-:Y:S02]  /*f440*/  SEL R2, RZ, 0x1, P0 ;  /* 0x00000001ff027807 */ /* 0x000fe40000000000 */
[----:B------:R-:W-:Y:S02]  /*f450*/  SEL R0, R0, RZ, P0 ;  /* 0x000000ff00007207 */ /* 0x000fe40000000000 */
[----:B---3--:R-:W-:-:S03]  /*f460*/  LOP3.LUT R4, R4, R2, RZ, 0x3c, !PT ;  /* 0x0000000204047212 */ /* 0x008fc600078e3cff */
[----:B------:R0:W-:Y:S04]  /*f470*/  STL [R1+0x8], R0 ;  /* 0x0000080001007387 */ /* 0x0001e80000100800 */
[----:B------:R0:W-:Y:S02]  /*f480*/  STL [R1+0x10], R4 ;  /* 0x0000100401007387 */ /* 0x0001e40000100800 */
.L_x_425:
[----:B------:R-:W-:Y:S05]  /*f490*/  BSYNC B7 ;  /* 0x0000000000077941 */ /* 0x000fea0003800000 */
.L_x_423:
[----:B0-----:R-:W2:Y:S02]  /*f4a0*/  LDL R0, [R1+0x58] ;  /* 0x0000580001007983 */ /* 0x001ea40000100800 */
[----:B--2---:R-:W-:-:S13]  /*f4b0*/  ISETP.NE.AND P0, PT, R0, RZ, PT ;  /* 0x000000ff0000720c */ /* 0x004fda0003f05270 */
[----:B------:R-:W-:Y:S05]  /*f4c0*/  @!P0 BRA `(.L_x_508) ;  /* 0x0000000000288947 */ /* 0x000fea0003800000 */
[----:B------:R-:W-:Y:S05]  /*f4d0*/  WARPSYNC.ALL ;  /* 0x0000000000007948 */ /* 0x000fea0003800000 */
[----:B------:R-:W0:Y:S08]  /*f4e0*/  S2UR UR5, SR_CgaCtaId ;  /* 0x00000000000579c3 */ /* 0x000e300000008800 */
[----:B------:R-:W-:Y:S06]  /*f4f0*/  BAR.SYNC.DEFER_BLOCKING 0x5, 0x180 ;  /* 0x0146000000007b1d */ /* 0x000fec0000010000 */
[----:B------:R-:W-:-:S02]  /*f500*/  UMOV UR4, 0x400 ;  /* 0x0000040000047882 */ /* 0x000fc40000000000 */
[----:B0-----:R-:W-:-:S06]  /*f510*/  ULEA UR4, UR5, UR4, 0x18 ;  /* 0x0000000405047291 */ /* 0x001fcc000f8ec03f */
[----:B------:R-:W-:-:S05]  /*f520*/  IMAD.U32 R0, RZ, RZ, UR4 ;  /* 0x00000004ff007e24 */ /* 0x000fca000f8e00ff */
[----:B------:R0:W2:Y:S04]  /*f530*/  LDS.128 R16, [R0+0x348d0] ;  /* 0x0348d00000107984 */ /* 0x0000a80000000c00 */
[----:B------:R0:W-:Y:S01]  /*f540*/  STL [R1+0x4], R0 ;  /* 0x0000040001007387 */ /* 0x0001e20000100800 */
[----:B------:R-:W-:Y:S06]  /*f550*/  BAR.ARV 0x4, 0x180 ;  /* 0x0106000000007b1d */ /* 0x000fec0000002000 */
[----:B------:R-:W-:Y:S05]  /*f560*/  BRA `(.L_x_509) ;  /* 0x0000000800507947 */ /* 0x000fea0003800000 */
.L_x_508:
[----:B------:R-:W1:Y:S01]  /*f570*/  S2R R0, SR_TID.X ;  /* 0x0000000000007919 */ /* 0x000e620000002100 */
[----:B------:R-:W-:Y:S01]  /*f580*/  UMOV UR4, 0xffffffff ;  /* 0xffffffff00047882 */ /* 0x000fe20000000000 */
[----:B-1--4-:R-:W-:-:S04]  /*f590*/  LOP3.LUT R7, R0, 0x1f, RZ, 0xc0, !PT ;  /* 0x0000001f00077812 */ /* 0x012fc800078ec0ff */
[----:B------:R-:W-:Y:S01]  /*f5a0*/  ISETP.NE.AND P0, PT, R7, 0x1f, PT ;  /* 0x0000001f0700780c */ /* 0x000fe20003f05270 */
[----:B------:R-:W-:-:S12]  /*f5b0*/  BRA.DIV UR4, `(.L_x_510) ;  /* 0x0000001e04b87947 */ /* 0x000fd8000b800000 */
[----:B------:R-:W-:Y:S01]  /*f5c0*/  IMAD.IADD R5, R19, 0x1, R7 ;  /* 0x0000000113057824 */ /* 0x000fe200078e0207 */
[----:B------:R-:W-:Y:S01]  /*f5d0*/  ULDC UR4, c[0x0][0xc3c] ;  /* 0x00030f0000047ab9 */ /* 0x000fe20000000800 */
[----:B------:R-:W-:-:S03]  /*f5e0*/  ULDC.64 UR6, c[0x0][0x208] ;  /* 0x0000820000067ab9 */ /* 0x000fc60000000a00 */
[----:B------:R-:W-:-:S13]  /*f5f0*/  ISETP.GE.OR P1, PT, R5, UR4, !P0 ;  /* 0x0000000405007c0c */ /* 0x000fda000c726670 */
[----:B------:R-:W0:Y:S02]  /*f600*/  @!P1 LDC.64 R2, c[0x0][0xc80] ;  /* 0x00032000ff029b82 */ /* 0x000e240000000a00 */
[----:B0-----:R-:W-:-:S06]  /*f610*/  @!P1 IMAD.WIDE R2, R5, 0x4, R2 ;  /* 0x0000000405029825 */ /* 0x001fcc00078e0202 */
[----:B------:R0:W2:Y:S01]  /*f620*/  @!P1 LDG.E R3, desc[UR6][R2.64] ;  /* 0x0000000602039981 */ /* 0x0000a2000c1e1900 */
[C---:B------:R-:W-:Y:S02]  /*f630*/  ISETP.GE.U32.AND P2, PT, R7.reuse, 0x2, PT ;  /* 0x000000020700780c */ /* 0x040fe40003f46070 */
[C---:B------:R-:W-:Y:S01]  /*f640*/  ISETP.GE.U32.AND P3, PT, R7.reuse, 0x4, PT ;  /* 0x000000040700780c */ /* 0x040fe20003f66070 */
[----:B------:R-:W-:Y:S01]  /*f650*/  SHFL.IDX PT, R4, R16, 0x1, 0x1f ;  /* 0x00201f0010047f89 */ /* 0x000fe200000e0000 */
[C---:B------:R-:W-:Y:S02]  /*f660*/  ISETP.GE.U32.AND P4, PT, R7.reuse, 0x8, PT ;  /* 0x000000080700780c */ /* 0x040fe40003f86070 */
[C---:B------:R-:W-:Y:S01]  /*f670*/  ISETP.GE.U32.AND P5, PT, R7.reuse, 0x10, PT ;  /* 0x000000100700780c */ /* 0x040fe20003fa6070 */
[----:B0-----:R-:W-:Y:S02]  /*f680*/  IMAD.MOV.U32 R2, RZ, RZ, RZ ;  /* 0x000000ffff027224 */ /* 0x001fe400078e00ff */
[----:B--2---:R-:W-:Y:S01]  /*f690*/  @!P1 IMAD.MOV.U32 R2, RZ, RZ, R3 ;  /* 0x000000ffff029224 */ /* 0x004fe200078e0003 */
[----:B------:R-:W-:-:S04]  /*f6a0*/  ISETP.NE.AND P1, PT, R7, RZ, PT ;  /* 0x000000ff0700720c */ /* 0x000fc80003f25270 */
        /* <DEDUP_REMOVED lines=13> */
[----:B0-----:R-:W-:-:S04]  /*f780*/  SEL R0, R5, RZ, P5 ;  /* 0x000000ff05007207 */ /* 0x001fc80002800000 */
[----:B------:R-:W-:Y:S02]  /*f790*/  IADD3 R3, R3, R0, RZ ;  /* 0x0000000003037210 */ /* 0x000fe40007ffe0ff */
[----:B------:R0:W1:Y:S04]  /*f7a0*/  SHFL.IDX PT, R0, R16, RZ, 0x1f ;  /* 0x00001fff10007589 */ /* 0x00006800000e0000 */
[----:B------:R0:W2:Y:S02]  /*f7b0*/  SHFL.IDX PT, R6, R3, 0x1f, 0x1f ;  /* 0x03e01f0003067f89 */ /* 0x0000a400000e0000 */
.L_x_576:
[----:B------:R-:W-:Y:S02]  /*f7c0*/  ULDC UR4, c[0x0][0xc38] ;  /* 0x00030e0000047ab9 */ /* 0x000fe40000000800 */
[----:B0-----:R-:W-:-:S04]  /*f7d0*/  IMAD.U32 R16, RZ, RZ, UR4 ;  /* 0x00000004ff107e24 */ /* 0x001fc8000f8e00ff */
[----:B--2---:R-:W-:-:S04]  /*f7e0*/  IMAD R6, R6, R16, RZ ;  /* 0x0000001006067224 */ /* 0x004fc800078e02ff */
[----:B------:R-:W-:-:S05]  /*f7f0*/  IMAD.IADD R4, R4, 0x1, R6 ;  /* 0x0000000104047824 */ /* 0x000fca00078e0206 */
[----:B-1----:R-:W-:-:S13]  /*f800*/  ISETP.GT.AND P6, PT, R4, R0, PT ;  /* 0x000000000400720c */ /* 0x002fda0003fc4270 */
[----:B------:R-:W-:Y:S05]  /*f810*/  @P6 BRA `(.L_x_511) ;  /* 0x0000000000a06947 */ /* 0x000fea0003800000 */
.L_x_516:
[----:B0-----:R-:W0:Y:S01]  /*f820*/  LDC R2, c[0x0][0xc3c] ;  /* 0x00030f00ff027b82 */ /* 0x001e220000000800 */
[----:B------:R-:W-:-:S05]  /*f830*/  VIADD R19, R19, 0x1f ;  /* 0x0000001f13137836 */ /* 0x000fca0000000000 */
[----:B0-----:R-:W-:-:S13]  /*f840*/  ISETP.GE.AND P6, PT, R19, R2, PT ;  /* 0x000000021300720c */ /* 0x001fda0003fc6270 */
[----:B------:R-:W-:Y:S05]  /*f850*/  @P6 BRA `(.L_x_512) ;  /* 0x0000000400486947 */ /* 0x000fea0003800000 */
[----:B------:R-:W0:Y:S01]  /*f860*/  S2R R3, SR_TID.X ;  /* 0x0000000000037919 */ /* 0x000e220000002100 */
[----:B------:R-:W-:Y:S01]  /*f870*/  BSSY B0, `(.L_x_513) ;  /* 0x000000a000007945 */ /* 0x000fe20003800000 */
[----:B0-----:R-:W-:-:S05]  /*f880*/  LOP3.LUT R3, R3, 0x1f, RZ, 0xc0, !PT ;  /* 0x0000001f03037812 */ /* 0x001fca00078ec0ff */
[----:B------:R-:W-:-:S05]  /*f890*/  IMAD.IADD R5, R19, 0x1, R3 ;  /* 0x0000000113057824 */ /* 0x000fca00078e0203 */
[----:B------:R-:W-:Y:S01]  /*f8a0*/  ISETP.GE.OR P6, PT, R5, R2, !P0 ;  /* 0x000000020500720c */ /* 0x000fe200047c6670 */
[----:B------:R-:W-:-:S12]  /*f8b0*/  IMAD.MOV.U32 R2, RZ, RZ, RZ ;  /* 0x000000ffff027224 */ /* 0x000fd800078e00ff */
[----:B------:R-:W-:Y:S05]  /*f8c0*/  @P6 BRA `(.L_x_514) ;  /* 0x0000000000106947 */ /* 0x000fea0003800000 */
[----:B------:R-:W0:Y:S01]  /*f8d0*/  LDC.64 R2, c[0x0][0xc80] ;  /* 0x00032000ff027b82 */ /* 0x000e220000000a00 */
[----:B------:R-:W-:Y:S01]  /*f8e0*/  ULDC.64 UR4, c[0x0][0x208] ;  /* 0x0000820000047ab9 */ /* 0x000fe20000000a00 */
[----:B0-----:R-:W-:-:S06]  /*f8f0*/  IMAD.WIDE R2, R5, 0x4, R2 ;  /* 0x0000000405027825 */ /* 0x001fcc00078e0202 */
[----:B------:R0:W5:Y:S02]  /*f900*/  LDG.E R2, desc[UR4][R2.64] ;  /* 0x0000000402027981 */ /* 0x000164000c1e1900 */
.L_x_514:
[----:B------:R-:W-:Y:S05]  /*f910*/  BSYNC B0 ;  /* 0x0000000000007941 */ /* 0x000fea0003800000 */
.L_x_513:
[----:B------:R-:W-:-:S03]  /*f920*/  UMOV UR4, 0xffffffff ;  /* 0xffffffff00047882 */ /* 0x000fc60000000000 */
[----:B------:R-:W-:Y:S05]  /*f930*/  BRA.DIV UR4, `(.L_x_515) ;  /* 0x0000002204187947 */ /* 0x000fea000b800000 */
[----:B-----5:R-:W0:Y:S02]  /*f940*/  SHFL.UP PT, R14, R2, 0x1, RZ ;  /* 0x04200000020e7989 */ /* 0x020e2400000e00ff */
        /* <DEDUP_REMOVED lines=10> */
[----:B------:R-:W-:-:S05]  /*f9f0*/  IADD3 R3, R3, R5, RZ ;  /* 0x0000000503037210 */ /* 0x000fca0007ffe0ff */
[----:B------:R-:W0:Y:S02]  /*fa00*/  SHFL.UP PT, R5, R3, 0x10, RZ ;  /* 0x0600000003057989 */ /* 0x000e2400000e00ff */
[----:B0-----:R-:W-:-:S05]  /*fa10*/  SEL R5, R5, RZ, P5 ;  /* 0x000000ff05057207 */ /* 0x001fca0002800000 */
[----:B------:R-:W-:-:S05]  /*fa20*/  IMAD.IADD R3, R3, 0x1, R5 ;  /* 0x0000000103037824 */ /* 0x000fca00078e0205 */
[----:B------:R0:W1:Y:S02]  /*fa30*/  SHFL.IDX PT, R6, R3, 0x1f, 0x1f ;  /* 0x03e01f0003067f89 */ /* 0x00006400000e0000 */
.L_x_584:
[----:B------:R-:W-:Y:S02]  /*fa40*/  ULDC UR4, c[0x0][0xc38] ;  /* 0x00030e0000047ab9 */ /* 0x000fe40000000800 */
[----:B------:R-:W-:-:S04]  /*fa50*/  IMAD.U32 R16, RZ, RZ, UR4 ;  /* 0x00000004ff107e24 */ /* 0x000fc8000f8e00ff */
[----:B-1----:R-:W-:-:S04]  /*fa60*/  IMAD R6, R6, R16, RZ ;  /* 0x0000001006067224 */ /* 0x002fc800078e02ff */
[----:B------:R-:W-:-:S05]  /*fa70*/  IMAD.IADD R4, R6, 0x1, R4 ;  /* 0x0000000106047824 */ /* 0x000fca00078e0204 */
[----:B------:R-:W-:-:S13]  /*fa80*/  ISETP.GT.AND P6, PT, R4, R0, PT ;  /* 0x000000000400720c */ /* 0x000fda0003fc4270 */
[----:B------:R-:W-:Y:S05]  /*fa90*/  @!P6 BRA `(.L_x_516) ;  /* 0xfffffffc0060e947 */ /* 0x000fea000383ffff */
.L_x_511:
[----:B------:R-:W-:Y:S01]  /*faa0*/  IMAD.IADD R6, R4, 0x1, -R6 ;  /* 0x0000000104067824 */ /* 0x000fe200078e0a06 */
[----:B------:R-:W-:-:S03]  /*fab0*/  UMOV UR4, 0xffffffff ;  /* 0xffffffff00047882 */ /* 0x000fc60000000000 */
[----:B------:R-:W-:-:S05]  /*fac0*/  IMAD R4, R3, R16, R6 ;  /* 0x0000001003047224 */ /* 0x000fca00078e0206 */
[----:B------:R-:W-:Y:S01]  /*fad0*/  ISETP.GT.AND P6, PT, R4, R0, PT ;  /* 0x000000000400720c */ /* 0x000fe20003fc4270 */
[----:B------:R-:W-:-:S12]  /*fae0*/  BRA.DIV UR4, `(.L_x_517) ;  /* 0x0000002204807947 */ /* 0x000fd8000b800000 */
[----:B------:R-:W-:-:S04]  /*faf0*/  VOTE.ANY R5, PT, !P6 ;  /* 0x0000000000057806 */ /* 0x000fc800070e0100 */
[----:B------:R-:W1:Y:S02]  /*fb00*/  POPC R4, R5 ;  /* 0x0000000500047309 */ /* 0x000e640000000000 */
[----:B-1----:R1:W2:Y:S02]  /*fb10*/  SHFL.IDX PT, R17, R2, R4, 0x1f ;  /* 0x00001f0402117589 */ /* 0x0022a400000e0000 */
.L_x_588:
[----:B------:R-:W-:Y:S01]  /*fb20*/  ISETP.NE.AND P0, PT, R5, RZ, PT ;  /* 0x000000ff0500720c */ /* 0x000fe20003f05270 */
[----:B-1----:R-:W-:-:S12]  /*fb30*/  IMAD.MOV.U32 R2, RZ, RZ, RZ ;  /* 0x000000ffff027224 */ /* 0x002fd800078e00ff */
[----:B------:R-:W-:Y:S05]  /*fb40*/  @!P0 BRA `(.L_x_518) ;  /* 0x0000000000108947 */ /* 0x000fea0003800000 */
[----:B------:R-:W-:Y:S01]  /*fb50*/  UMOV UR4, 0xffffffff ;  /* 0xffffffff00047882 */ /* 0x000fe20000000000 */
[----:B------:R-:W-:Y:S02]  /*fb60*/  VIADD R12, R4, 0xffffffff ;  /* 0xffffffff040c7836 */ /* 0x000fe40000000000 */
[----:B------:R-:W-:Y:S05]  /*fb70*/  BRA.DIV UR4, `(.L_x_519) ;  /* 0x0000002204a47947 */ /* 0x000fea000b800000 */
[----:B------:R1:W3:Y:S02]  /*fb80*/  SHFL.IDX PT, R2, R3, R12, 0x1f ;  /* 0x00001f0c03027589 */ /* 0x0002e400000e0000 */
.L_x_518:
[----:B--2---:R-:W-:Y:S01]  /*fb90*/  IABS R5, R17 ;  /* 0x0000001100057213 */ /* 0x004fe20000000000 */
[----:B---3--:R-:W-:Y:S02]  /*fba0*/  IMAD R16, R2, R16, R6 ;  /* 0x0000001002107224 */ /* 0x008fe400078e0206 */
[----:B------:R-:W-:Y:S01]  /*fbb0*/  IMAD.IADD R19, R4, 0x1, R19 ;  /* 0x0000000104137824 */ /* 0x000fe200078e0213 */
[----:B------:R-:W2:Y:S01]  /*fbc0*/  I2F.RP R2, R5 ;  /* 0x0000000500027306 */ /* 0x000ea20000209400 */
[----:B------:R-:W-:-:S07]  /*fbd0*/  IMAD.IADD R0, R0, 0x1, -R16 ;  /* 0x0000000100007824 */ /* 0x000fce00078e0a10 */
[----:B--2---:R-:W2:Y:S02]  /*fbe0*/  MUFU.RCP R2, R2 ;  /* 0x0000000200027308 */ /* 0x004ea40000001000 */
[----:B--2---:R-:W-:-:S06]  /*fbf0*/  VIADD R2, R2, 0xffffffe ;  /* 0x0ffffffe02027836 */ /* 0x004fcc0000000000 */
[----:B01----:R-:W0:Y:S02]  /*fc00*/  F2I.FTZ.U32.TRUNC.NTZ R3, R2 ;  /* 0x0000000200037305 */ /* 0x003e24000021f000 */
[----:B0-----:R-:W-:-:S04]  /*fc10*/  IMAD.MOV R2, RZ, RZ, -R3 ;  /* 0x000000ffff027224 */ /* 0x001fc800078e0a03 */
[----:B------:R-:W-:Y:S01]  /*fc20*/  IMAD R6, R2, R5, RZ ;  /* 0x0000000502067224 */ /* 0x000fe200078e02ff */
[----:B------:R-:W-:-:S05]  /*fc30*/  MOV R2, RZ ;  /* 0x000000ff00027202 */ /* 0x000fca0000000f00 */
[----:B------:R-:W-:Y:S01]  /*fc40*/  IMAD.HI.U32 R2, R3, R6, R2 ;  /* 0x0000000603027227 */ /* 0x000fe200078e0002 */
[----:B------:R-:W-:Y:S02]  /*fc50*/  IABS R6, R17 ;  /* 0x0000001100067213 */ /* 0x000fe40000000000 */
[----:B------:R-:W-:-:S03]  /*fc60*/  IABS R3, R0 ;  /* 0x0000000000037213 */ /* 0x000fc60000000000 */
[----:B------:R-:W-:Y:S02]  /*fc70*/  IMAD.MOV R6, RZ, RZ, -R6 ;  /* 0x000000ffff067224 */ /* 0x000fe400078e0a06 */
        /* <DEDUP_REMOVED lines=12> */
[----:B------:R-:W-:Y:S01]  /*fd40*/  MOV R18, R2 ;  /* 0x0000000200127202 */ /* 0x000fe20000000f00 */
[----:B------:R-:W-:-:S04]  /*fd50*/  IMAD.MOV R3, RZ, RZ, -R2 ;  /* 0x000000ffff037224 */ /* 0x000fc800078e0a02 */
[----:B------:R-:W-:Y:S01]  /*fd60*/  IMAD R17, R17, R3, R0 ;  /* 0x0000000311117224 */ /* 0x000fe200078e0200 */
[----:B------:R-:W-:Y:S06]  /*fd70*/  BRA `(.L_x_520) ;  /* 0x00000000001c7947 */ /* 0x000fec0003800000 */
.L_x_512:
[----:B------:R-:W-:Y:S01]  /*fd80*/  UMOV UR4, URZ ;  /* 0x0000003f00047c82 */ /* 0x000fe20008000000 */
[----:B------:R-:W-:Y:S01]  /*fd90*/  UMOV UR5, URZ ;  /* 0x0000003f00057c82 */ /* 0x000fe20008000000 */
[----:B------:R-:W-:Y:S01]  /*fda0*/  ULDC UR6, c[0x0][0xc3c] ;  /* 0x00030f0000067ab9 */ /* 0x000fe20000000800 */
[----:B------:R-:W-:Y:S02]  /*fdb0*/  IMAD.MOV.U32 R16, RZ, RZ, R0 ;  /* 0x000000ffff107224 */ /* 0x000fe400078e0000 */
[----:B------:R-:W-:Y:S02]  /*fdc0*/  IMAD.U32 R17, RZ, RZ, UR4 ;  /* 0x00000004ff117e24 */ /* 0x000fe4000f8e00ff */
[----:B------:R-:W-:Y:S02]  /*fdd0*/  IMAD.U32 R18, RZ, RZ, UR5 ;  /* 0x00000005ff127e24 */ /* 0x000fe4000f8e00ff */
[----:B------:R-:W-:-:S07]  /*fde0*/  IMAD.U32 R19, RZ, RZ, UR6 ;  /* 0x00000006ff137e24 */ /* 0x000fce000f8e00ff */
.L_x_520:
[----:B------:R3:W2:Y:S01]  /*fdf0*/  LDL R3, [R1+0x4] ;  /* 0x0000040001037983 */ /* 0x0006a20000100800 */
[----:B------:R-:W0:Y:S01]  /*fe00*/  S2R R0, SR_TID.X ;  /* 0x0000000000007919 */ /* 0x000e220000002100 */
[----:B------:R-:W-:Y:S05]  /*fe10*/  WARPSYNC.ALL ;  /* 0x0000000000007948 */ /* 0x000fea0003800000 */
[----:B0-----:R-:W-:Y:S01]  /*fe20*/  LOP3.LUT R0, R0, 0x1f, RZ, 0xc0, !PT ;  /* 0x0000001f00007812 */ /* 0x001fe200078ec0ff */
[----:B------:R-:W-:Y:S03]  /*fe30*/  BAR.SYNC.DEFER_BLOCKING 0x4, 0x180 ;  /* 0x0106000000007b1d */ /* 0x000fe60000010000 */
[----:B------:R-:W-:-:S13]  /*fe40*/  ISETP.NE.AND P0, PT, R0, RZ, PT ;  /* 0x000000ff0000720c */ /* 0x000fda0003f05270 */
[----:B------:R-:W2:Y:S01]  /*fe50*/  @!P0 S2R R0, SR_CgaCtaId ;  /* 0x0000000000008919 */ /* 0x000ea20000008800 */
[----:B------:R-:W-:-:S04]  /*fe60*/  @!P0 MOV R2, 0x400 ;  /* 0x0000040000028802 */ /* 0x000fc80000000f00 */
[----:B--2---:R-:W-:-:S05]  /*fe70*/  @!P0 LEA R3, R0, R2, 0x18 ;  /* 0x0000000200038211 */ /* 0x004fca00078ec0ff */
[----:B------:R3:W-:Y:S04]  /*fe80*/  @!P0 STS.128 [R3+0x348d0], R16 ;  /* 0x0348d01003008388 */ /* 0x0007e80000000c00 */
[----:B------:R3:W-:Y:S01]  /*fe90*/  @!P0 STL [R1+0x4], R3 ;  /* 0x0000040301008387 */ /* 0x0007e20000100800 */
[----:B------:R-:W-:Y:S06]  /*fea0*/  BAR.ARV 0x5, 0x180 ;  /* 0x0146000000007b1d */ /* 0x000fec0000002000 */
.L_x_509:
[----:B------:R-:W-:Y:S02]  /*feb0*/  ULDC UR4, c[0x0][0xc3c] ;  /* 0x00030f0000047ab9 */ /* 0x000fe40000000800 */
[----:B--2---:R-:W-:-:S13]  /*fec0*/  ISETP.GE.AND P0, PT, R19, UR4, PT ;  /* 0x0000000413007c0c */ /* 0x004fda000bf06270 */
[----:B------:R-:W-:Y:S05]  /*fed0*/  @!P0 BRA `(.L_x_521) ;  /* 0xffffffac004c8947 */ /* 0x000fea000383ffff */
[----:B------:R-:W-:Y:S05]  /*fee0*/  BSYNC B8 ;  /* 0x0000000000087941 */ /* 0x000fea0003800000 */
.L_x_419:
[----:B0-----:R-:W2:Y:S01]  /*fef0*/  LDL.LU R0, [R1+0x50] ;  /* 0x0000500001007983 */ /* 0x001ea20000300800 */
[----:B------:R-:W-:Y:S01]  /*ff00*/  BSSY B0, `(.L_x_522) ;  /* 0x000000b000007945 */ /* 0x000fe20003800000 */
[----:B------:R-:W0:Y:S01]  /*ff10*/  S2R R5, SR_CgaCtaId ;  /* 0x0000000000057919 */ /* 0x000e220000008800 */
[----:B--2---:R-:W-:-:S05]  /*ff20*/  VIADD R0, R0, 0x1 ;  /* 0x0000000100007836 */ /* 0x004fca0000000000 */
[----:B------:R-:W-:-:S04]  /*ff30*/  LEA.HI R2, R0, R0, RZ, 0x1 ;  /* 0x0000000000027211 */ /* 0x000fc800078f08ff */
[----:B---3--:R-:W-:-:S05]  /*ff40*/  LOP3.LUT R3, R2, 0xfffffffe, RZ, 0xc0, !PT ;  /* 0xfffffffe02037812 */ /* 0x008fca00078ec0ff */
[----:B------:R-:W-:Y:S01]  /*ff50*/  IMAD.IADD R3, R0, 0x1, -R3 ;  /* 0x0000000100037824 */ /* 0x000fe200078e0a03 */
[----:B------:R-:W-:-:S04]  /*ff60*/  MOV R0, 0x400 ;  /* 0x0000040000007802 */ /* 0x000fc80000000f00 */
[----:B0-----:R-:W-:Y:S02]  /*ff70*/  LEA R0, R5, R0, 0x18 ;  /* 0x0000000005007211 */ /* 0x001fe400078ec0ff */
[----:B------:R-:W-:-:S04]  /*ff80*/  SHF.L.U32 R3, R3, 0x1f, RZ ;  /* 0x0000001f03037819 */ /* 0x000fc800000006ff */
[----:B------:R-:W0:Y:S02]  /*ff90*/  SYNCS.PHASECHK.TRANS64.TRYWAIT P0, [R0+URZ+0x34820], R3 ;  /* 0x03482003000075a7 */ /* 0x000e24000800017f */
[----:B0-----:R-:W-:Y:S05]  /*ffa0*/  @!P0 BRA `(.L_x_523) ;  /* 0x0000001c00c08947 */ /* 0x001fea0003800000 */
.L_x_591:
[----:B------:R-:W-:Y:S05]  /*ffb0*/  BSYNC B0 ;  /* 0x0000000000007941 */ /* 0x000fea0003800000 */
.L_x_522:
[----:B------:R-:W-:-:S03]  /*ffc0*/  UMOV UR4, 0xffffffff ;  /* 0xffffffff00047882 */ /* 0x000fc60000000000 */
[----:B------:R-:W-:Y:S05]  /*ffd0*/  BRA.DIV UR4, `(.L_x_524) ;  /* 0x0000001e04c87947 */ /* 0x000fea000b800000 */
[----:B------:R-:W2:Y:S02]  /*ffe0*/  S2R R2, SR_TID.X ;  /* 0x0000000000027919 */ /* 0x000ea40000002100 */
[----:B--2---:R-:W-:-:S04]  /*fff0*/  SHF.R.U32.HI R2, RZ, 0x5, R2 ;  /* 0x00000005ff027819 */ /* 0x004fc80000011602 */
[----:B------:R-:W-:-:S05]  /*10000*/  LOP3.LUT R2, R2, 0x3, RZ, 0xc0, !PT ;  /* 0x0000000302027812 */ /* 0x000fca00078ec0ff */
[----:B------:R2:W3:Y:S02]  /*10010*/  SHFL.IDX PT, R14, R2, RZ, 0x1f ;  /* 0x00001fff020e7589 */ /* 0x0004e400000e0000 */
.L_x_594:
[----:B---3--:R-:W-:Y:S01]  /*10020*/  ISETP.NE.AND P0, PT, R14, RZ, PT ;  /* 0x000000ff0e00720c */ /* 0x008fe20003f05270 */
[----:B------:R-:W-:-:S12]  /*10030*/  BSSY B0, `(.L_x_525) ;  /* 0x0000029000007945 */ /* 0x000fd80003800000 */
[----:B------:R-:W-:Y:S05]  /*10040*/  @P0 BRA `(.L_x_526) ;  /* 0x00000000009c0947 */ /* 0x000fea0003800000 */
[----:B------:R-:W-:-:S03]  /*10050*/  UMOV UR4, 0xffffffff ;  /* 0xffffffff00047882 */ /* 0x000fc60000000000 */
[----:B------:R-:W-:Y:S05]  /*10060*/  BRA.DIV UR4, `(.L_x_527) ;  /* 0x0000001e04d87947 */ /* 0x000fea000b800000 */
[----:B------:R-:W-:-:S13]  /*10070*/  ELECT P6, URZ, PT ;  /* 0x00000000003f782f */ /* 0x000fda00038c0000 */
.L_x_597:
        /* <DEDUP_REMOVED lines=8> */
.L_x_528:
[----:B0-----:R-:W2:Y:S04]  /*10100*/  LDL R3, [R1+0x8] ;  /* 0x0000080001037983 */ /* 0x001ea80000100800 */
[----:B-1--4-:R-:W3:Y:S01]  /*10110*/  LDL.LU R7, [R1+0x10] ;  /* 0x0000100001077983 */ /* 0x012ee20000300800 */
[----:B------:R-:W-:-:S05]  /*10120*/  VIADD R2, R0, 0x34840 ;  /* 0x0003484000027836 */ /* 0x000fca0000000000 */
[C---:B--2---:R-:W-:Y:S01]  /*10130*/  LEA R6, R3.reuse, R2, 0x3 ;  /* 0x0000000203067211 */ /* 0x044fe200078e18ff */
[----:B------:R-:W-:Y:S01]  /*10140*/  VIADD R3, R3, 0x1 ;  /* 0x0000000103037836 */ /* 0x000fe20000000000 */
[----:B---3--:R-:W-:-:S04]  /*10150*/  SHF.L.U32 R5, R7, 0x1f, RZ ;  /* 0x0000001f07057819 */ /* 0x008fc800000006ff */
[C---:B------:R-:W-:Y:S01]  /*10160*/  ISETP.NE.AND P1, PT, R3.reuse, 0x2, PT ;  /* 0x000000020300780c */ /* 0x040fe20003f25270 */
[----:B------:R-:W0:Y:S03]  /*10170*/  SYNCS.PHASECHK.TRANS64.TRYWAIT P0, [R6+URZ], R5 ;  /* 0x00000005060075a7 */ /* 0x000e26000800017f */
[----:B------:R-:W-:Y:S02]  /*10180*/  SEL R4, RZ, 0x1, P1 ;  /* 0x00000001ff047807 */ /* 0x000fe40000800000 */
[----:B------:R-:W-:Y:S02]  /*10190*/  SEL R3, R3, RZ, P1 ;  /* 0x000000ff03037207 */ /* 0x000fe40000800000 */
[----:B------:R-:W-:-:S03]  /*101a0*/  LOP3.LUT R4, R7, R4, RZ, 0x3c, !PT ;  /* 0x0000000407047212 */ /* 0x000fc600078e3cff */
[----:B------:R-:W-:Y:S01]  /*101b0*/  IMAD R7, R3, 0x8, R2 ;  /* 0x0000000803077824 */ /* 0x000fe200078e0202 */
[----:B------:R-:W-:Y:S01]  /*101c0*/  SHF.L.U32 R2, R4, 0x1f, RZ ;  /* 0x0000001f04027819 */ /* 0x000fe200000006ff */
[----:B0-----:R-:W-:Y:S06]  /*101d0*/  @!P0 BRA `(.L_x_529) ;  /* 0x0000001c009c8947 */ /* 0x001fec0003800000 */
.L_x_598:
[----:B------:R-:W1:Y:S02]  /*101e0*/  SYNCS.PHASECHK.TRANS64.TRYWAIT P0, [R7+URZ], R2 ;  /* 0x00000002070075a7 */ /* 0x000e64000800017f */
[----:B-1----:R-:W-:Y:S05]  /*101f0*/  @!P0 BRA `(.L_x_530) ;  /* 0x0000001c00a88947 */ /* 0x002fea0003800000 */
.L_x_599:
[----:B------:R-:W-:Y:S05]  /*10200*/  @!P2 BRA `(.L_x_531) ;  /* 0x000000000004a947 */ /* 0x000fea0003800000 */
[----:B------:R-:W-:Y:S01]  /*10210*/  BPT.TRAP 0x1 ;  /* 0x000000040000795c */ /* 0x000fe20000300000 */
.L_x_531:
[----:B------:R-:W2:Y:S01]  /*10220*/  LDL.LU R4, [R1+0x8] ;  /* 0x0000080001047983 */ /* 0x000ea20000300800 */
[----:B------:R-:W-:-:S04]  /*10230*/  VIADD R0, R0, 0x34860 ;  /* 0x0003486000007836 */ /* 0x000fc80000000000 */
[----:B--2---:R-:W-:-:S04]  /*10240*/  IMAD R4, R4, 0x8, R0 ;  /* 0x0000000804047824 */ /* 0x004fc800078e0200 */
[----:B------:R-:W2:Y:S02]  /*10250*/  SYNCS.PHASECHK.TRANS64.TRYWAIT P0, [R4+URZ], R5 ;  /* 0x00000005040075a7 */ /* 0x000ea4000800017f */
[----:B--2---:R-:W-:Y:S05]  /*10260*/  @!P0 BRA `(.L_x_532) ;  /* 0x0000001c00a08947 */ /* 0x004fea0003800000 */
.L_x_600:
[----:B------:R-:W-:-:S07]  /*10270*/  IMAD R3, R3, 0x8, R0 ;  /* 0x0000000803037824 */ /* 0x000fce00078e0200 */
.L_x_533:
[----:B---3--:R3:W4:Y:S02]  /*10280*/  SYNCS.PHASECHK.TRANS64.TRYWAIT P0, [R3+URZ], R2 ;  /* 0x00000002030075a7 */ /* 0x008724000800017f */
[----:B----4-:R-:W-:Y:S05]  /*10290*/  @!P0 NANOSLEEP.SYNCS 0x989680 ;  /* 0x009896800000895d */ /* 0x010fea0003900000 */
[----:B------:R-:W4:Y:S02]  /*102a0*/  @!P0 SYNCS.PHASECHK.TRANS64 P0, [R3+URZ], R2 ;  /* 0x00000002030085a7 */ /* 0x000f24000800007f */
[----:B----4-:R-:W-:Y:S05]  /*102b0*/  @!P0 BRA `(.L_x_533) ;  /* 0xfffffffc00f08947 */ /* 0x010fea000383ffff */
.L_x_526:
[----:B------:R-:W-:Y:S05]  /*102c0*/  BSYNC B0 ;  /* 0x0000000000007941 */ /* 0x000fea0003800000 */
.L_x_525:
[----:B------:R-:W-:Y:S05]  /*102d0*/  EXIT ;  /* 0x000000000000794d */ /* 0x000fea0003800000 */
.L_x_371:
[----:B0-----:R0:W1:Y:S02]  /*102e0*/  SYNCS.PHASECHK.TRANS64.TRYWAIT P1, [R0+URZ+0x34800], R3 ;  /* 0x03480003000075a7 */ /* 0x001064000802017f */
[----:B-1----:R-:W-:Y:S05]  /*102f0*/  @!P1 NANOSLEEP.SYNCS 0x989680 ;  /* 0x009896800000995d */ /* 0x002fea0003900000 */
[----:B------:R-:W1:Y:S02]  /*10300*/  @!P1 SYNCS.PHASECHK.TRANS64 P1, [R0+URZ+0x34800], R3 ;  /* 0x03480003000095a7 */ /* 0x000e64000802007f */
[----:B-1----:R-:W-:Y:S05]  /*10310*/  @!P1 BRA `(.L_x_371) ;  /* 0xfffffffc00f09947 */ /* 0x002fea000383ffff */
[----:B------:R-:W-:Y:S05]  /*10320*/  BRA `(.L_x_534) ;  /* 0xffffff1000fc7947 */ /* 0x000fea000383ffff */
.L_x_375:
[----:B-1----:R1:W2:Y:S02]  /*10330*/  SYNCS.PHASECHK.TRANS64.TRYWAIT P2, [R3+URZ+0x34830], R4 ;  /* 0x03483004030075a7 */ /* 0x0022a4000804017f */
[----:B--2---:R-:W-:Y:S05]  /*10340*/  @!P2 NANOSLEEP.SYNCS 0x989680 ;  /* 0x009896800000a95d */ /* 0x004fea0003900000 */
[----:B------:R-:W2:Y:S02]  /*10350*/  @!P2 SYNCS.PHASECHK.TRANS64 P2, [R3+URZ+0x34830], R4 ;  /* 0x034830040300a5a7 */ /* 0x000ea4000804007f */
[----:B--2---:R-:W-:Y:S05]  /*10360*/  @!P2 BRA `(.L_x_375) ;  /* 0xfffffffc00f0a947 */ /* 0x004fea000383ffff */
[----:B------:R-:W-:Y:S05]  /*10370*/  BRA `(.L_x_374) ;  /* 0xffffff1400207947 */ /* 0x000fea000383ffff */
.L_x_380:
[----:B-1----:R-:W-:-:S04]  /*10380*/  IMAD.U32 R9, RZ, RZ, UR7 ;  /* 0x00000007ff097e24 */ /* 0x002fc8000f8e00ff */
[----:B------:R1:W2:Y:S03]  /*10390*/  SYNCS.PHASECHK.TRANS64.TRYWAIT P2, [R9+URZ+0x34830], R6 ;  /* 0x03483006090075a7 */ /* 0x0002a6000804017f */
[----:B--2---:R-:W-:Y:S05]  /*103a0*/  @!P2 NANOSLEEP.SYNCS 0x989680 ;  /* 0x009896800000a95d */ /* 0x004fea0003900000 */
[----:B------:R-:W2:Y:S02]  /*103b0*/  @!P2 SYNCS.PHASECHK.TRANS64 P2, [R9+URZ+0x34830], R6 ;  /* 0x034830060900a5a7 */ /* 0x000ea4000804007f */
[----:B--2---:R-:W-:Y:S05]  /*103c0*/  @!P2 BRA `(.L_x_380) ;  /* 0xfffffffc00eca947 */ /* 0x004fea000383ffff */
[----:B------:R-:W-:Y:S05]  /*103d0*/  BRA `(.L_x_379) ;  /* 0xffffff4000c87947 */ /* 0x000fea000383ffff */
.L_x_384:
[----:B---3--:R3:W4:Y:S02]  /*103e0*/  SYNCS.PHASECHK.TRANS64.TRYWAIT P2, [R10+URZ+0x34850], R5 ;  /* 0x034850050a0075a7 */ /* 0x008724000804017f */
[----:B----4-:R-:W-:Y:S05]  /*103f0*/  @!P2 NANOSLEEP.SYNCS 0x989680 ;  /* 0x009896800000a95d */ /* 0x010fea0003900000 */
[----:B------:R-:W4:Y:S02]  /*10400*/  @!P2 SYNCS.PHASECHK.TRANS64 P2, [R10+URZ+0x34850], R5 ;  /* 0x034850050a00a5a7 */ /* 0x000f24000804007f */
[----:B----4-:R-:W-:Y:S05]  /*10410*/  @!P2 BRA `(.L_x_384) ;  /* 0xfffffffc00f0a947 */ /* 0x010fea000383ffff */
[----:B------:R-:W-:Y:S05]  /*10420*/  BRA `(.L_x_383) ;  /* 0xffffff4800f87947 */ /* 0x000fea000383ffff */
.L_x_389:
[----:B-1----:R1:W2:Y:S02]  /*10430*/  SYNCS.PHASECHK.TRANS64.TRYWAIT P0, [R14+URZ+0x34850], R5 ;  /* 0x034850050e0075a7 */ /* 0x0022a4000800017f */
[----:B--2---:R-:W-:Y:S05]  /*10440*/  @!P0 NANOSLEEP.SYNCS 0x989680 ;  /* 0x009896800000895d */ /* 0x004fea0003900000 */
[----:B------:R-:W2:Y:S02]  /*10450*/  @!P0 SYNCS.PHASECHK.TRANS64 P0, [R14+URZ+0x34850], R5 ;  /* 0x034850050e0085a7 */ /* 0x000ea4000800007f */
[----:B--2---:R-:W-:Y:S05]  /*10460*/  @!P0 BRA `(.L_x_389) ;  /* 0xfffffffc00f08947 */ /* 0x004fea000383ffff */
[----:B------:R-:W-:Y:S05]  /*10470*/  BRA `(.L_x_388) ;  /* 0xffffff6c00c87947 */ /* 0x000fea000383ffff */
.L_x_431:
[----:B------:R-:W1:Y:S01]  /*10480*/  S2R R4, SR_TID.X ;  /* 0x0000000000047919 */ /* 0x000e620000002100 */
[----:B------:R-:W-:Y:S01]  /*10490*/  BSSY B0, `(.L_x_535) ;  /* 0x000000a000007945 */ /* 0x000fe20003800000 */
[----:B0-----:R-:W-:Y:S01]  /*104a0*/  IMAD.MOV.U32 R12, RZ, RZ, RZ ;  /* 0x000000ffff0c7224 */ /* 0x001fe200078e00ff */
[----:B------:R-:W-:Y:S01]  /*104b0*/  MOV R11, 0x1f ;  /* 0x0000001f000b7802 */ /* 0x000fe20000000f00 */
[----:B------:R-:W-:Y:S01]  /*104c0*/  IMAD.MOV.U32 R15, RZ, RZ, -0x1 ;  /* 0xffffffffff0f7424 */ /* 0x000fe200078e00ff */
[----:B-1----:R-:W-:-:S04]  /*104d0*/  SHF.R.U32.HI R4, RZ, 0x5, R4 ;  /* 0x00000005ff047819 */ /* 0x002fc80000011604 */
[----:B------:R-:W-:-:S05]  /*104e0*/  LOP3.LUT R4, R4, 0x3, RZ, 0xc0, !PT ;  /* 0x0000000304047812 */ /* 0x000fca00078ec0ff */
[----:B------:R-:W-:-:S07]  /*104f0*/  IMAD.MOV.U32 R13, RZ, RZ, R4 ;  /* 0x000000ffff0d7224 */ /* 0x000fce00078e0004 */
[----:B------:R-:W-:Y:S05]  /*10500*/  WARPSYNC.COLLECTIVE R15, `(.L_x_536) ;  /* 0x000000000f087348 */ /* 0x000fea0003c00000 */
[----:B------:R0:W1:Y:S02]  /*10510*/  SHFL.IDX P6, R14, R13, R12, R11 ;  /* 0x0000000c0d0e7389 */ /* 0x00006400000c000b */
[----:B01----:R-:W-:Y:S01]  /*10520*/  ENDCOLLECTIVE ;  /* 0x000000000000791b */ /* 0x003fe20003800000 */
.L_x_536:
[----:B------:R-:W-:Y:S05]  /*10530*/  BSYNC B0 ;  /* 0x0000000000007941 */ /* 0x000fea0003800000 */
.L_x_535:
[----:B------:R-:W-:Y:S05]  /*10540*/  BRA `(.L_x_537) ;  /* 0xffffffb000b07947 */ /* 0x000fea000383ffff */
.L_x_433:
[----:B------:R-:W-:Y:S01]  /*10550*/  BSSY B0, `(.L_x_538) ;  /* 0x0000006000007945 */ /* 0x000fe20003800000 */
[----:B------:R-:W-:-:S07]  /*10560*/  IMAD.MOV.U32 R15, RZ, RZ, -0x1 ;  /* 0xffffffffff0f7424 */ /* 0x000fce00078e00ff */
[----:B012---:R-:W-:Y:S05]  /*10570*/  WARPSYNC.COLLECTIVE R15, `(.L_x_539) ;  /* 0x000000000f0c7348 */ /* 0x007fea0003c00000 */
[----:B------:R-:W-:Y:S02]  /*10580*/  ELECT P6, UR62, PT ;  /* 0x00000000003e782f */ /* 0x000fe400038c0000 */
[----:B------:R-:W-:Y:S01]  /*10590*/  MOV R14, UR62 ;  /* 0x0000003e000e7c02 */ /* 0x000fe20008000f00 */
[----:B012---:R-:W-:Y:S10]  /*105a0*/  ENDCOLLECTIVE ;  /* 0x000000000000791b */ /* 0x007ff40003800000 */
.L_x_539:
[----:B------:R-:W-:Y:S05]  /*105b0*/  BSYNC B0 ;  /* 0x0000000000007941 */ /* 0x000fea0003800000 */
.L_x_538:
[----:B------:R-:W-:Y:S05]  /*105c0*/  BRA `(.L_x_540) ;  /* 0xffffffb000b47947 */ /* 0x000fea000383ffff */
.L_x_435:
[----:B--2---:R2:W3:Y:S02]  /*105d0*/  SYNCS.PHASECHK.TRANS64.TRYWAIT P0, [R0+URZ+0x34840], R2 ;  /* 0x03484002000075a7 */ /* 0x0044e4000800017f */
[----:B---3--:R-:W-:Y:S05]  /*105e0*/  @!P0 NANOSLEEP.SYNCS 0x989680 ;  /* 0x009896800000895d */ /* 0x008fea0003900000 */
[----:B------:R-:W3:Y:S02]  /*105f0*/  @!P0 SYNCS.PHASECHK.TRANS64 P0, [R0+URZ+0x34840], R2 ;  /* 0x03484002000085a7 */ /* 0x000ee4000800007f */
[----:B---3--:R-:W-:Y:S05]  /*10600*/  @!P0 BRA `(.L_x_435) ;  /* 0xfffffffc00f08947 */ /* 0x008fea000383ffff */
[----:B------:R-:W-:Y:S05]  /*10610*/  BRA `(.L_x_541) ;  /* 0xffffffb400247947 */ /* 0x000fea000383ffff */
.L_x_439:
[----:B------:R0:W5:Y:S01]  /*10620*/  LDL.LU R8, [R1+0x40] ;  /* 0x0000400001087983 */ /* 0x0001620000300800 */
[----:B------:R-:W-:Y:S02]  /*10630*/  IMAD.MOV.U32 R13, RZ, RZ, R0 ;  /* 0x000000ffff0d7224 */ /* 0x000fe400078e0000 */
[----:B------:R-:W-:Y:S01]  /*10640*/  IMAD.MOV.U32 R12, RZ, RZ, RZ ;  /* 0x000000ffff0c7224 */ /* 0x000fe200078e00ff */
[----:B------:R-:W1:Y:S01]  /*10650*/  S2R R5, SR_TID.X ;  /* 0x0000000000057919 */ /* 0x000e620000002100 */
[----:B------:R-:W-:Y:S02]  /*10660*/  IMAD.MOV.U32 R11, RZ, RZ, 0x181f ;  /* 0x0000181fff0b7424 */ /* 0x000fe400078e00ff */
[----:B------:R-:W-:-:S07]  /*10670*/  IMAD.MOV.U32 R15, RZ, RZ, -0x1 ;  /* 0xffffffffff0f7424 */ /* 0x000fce00078e00ff */
[----:B01---5:R-:W-:Y:S05]  /*10680*/  WARPSYNC.COLLECTIVE R15, `(.L_x_542) ;  /* 0x000000000f087348 */ /* 0x023fea0003c00000 */
[----:B------:R2:W3:Y:S02]  /*10690*/  SHFL.IDX P6, R14, R13, R12, R11 ;  /* 0x0000000c0d0e7389 */ /* 0x0004e400000c000b */
[----:B0123-5:R-:W-:Y:S01]  /*106a0*/  ENDCOLLECTIVE ;  /* 0x000000000000791b */ /* 0x02ffe20003800000 */
.L_x_542:
[----:B------:R-:W-:Y:S02]  /*106b0*/  IMAD.MOV.U32 R13, RZ, RZ, R4 ;  /* 0x000000ffff0d7224 */ /* 0x000fe400078e0004 */
[----:B------:R-:W-:-:S07]  /*106c0*/  IMAD.MOV.U32 R6, RZ, RZ, R14 ;  /* 0x000000ffff067224 */ /* 0x000fce00078e000e */
[----:B------:R-:W-:Y:S05]  /*106d0*/  WARPSYNC.COLLECTIVE R15, `(.L_x_543) ;  /* 0x000000000f087348 */ /* 0x000fea0003c00000 */
[----:B------:R0:W1:Y:S02]  /*106e0*/  SHFL.IDX P6, R14, R13, R12, R11 ;  /* 0x0000000c0d0e7389 */ /* 0x00006400000c000b */
[----:B01----:R-:W-:Y:S01]  /*106f0*/  ENDCOLLECTIVE ;  /* 0x000000000000791b */ /* 0x003fe20003800000 */
.L_x_543:
[----:B------:R-:W-:Y:S01]  /*10700*/  ULDC.64 UR4, c[0x0][0x208] ;  /* 0x0000820000047ab9 */ /* 0x000fe20000000a00 */
[----:B------:R-:W-:Y:S02]  /*10710*/  IMAD.MOV.U32 R13, RZ, RZ, R0 ;  /* 0x000000ffff0d7224 */ /* 0x000fe400078e0000 */
[----:B------:R-:W-:Y:S02]  /*10720*/  IMAD.MOV.U32 R12, RZ, RZ, 0x1 ;  /* 0x00000001ff0c7424 */ /* 0x000fe400078e00ff */
[----:B------:R-:W-:Y:S01]  /*10730*/  IMAD R3, R8, R7, RZ ;  /* 0x0000000708037224 */ /* 0x000fe200078e02ff */
[----:B------:R-:W-:Y:S01]  /*10740*/  MOV R7, R14 ;  /* 0x0000000e00077202 */ /* 0x000fe20000000f00 */
[----:B------:R-:W0:Y:S02]  /*10750*/  S2R R8, SR_TID.X ;  /* 0x0000000000087919 */ /* 0x000e240000002100 */
[----:B0-----:R-:W-:-:S04]  /*10760*/  LOP3.LUT R8, R8, 0x7f, RZ, 0xc0, !PT ;  /* 0x0000007f08087812 */ /* 0x001fc800078ec0ff */
[----:B------:R-:W-:-:S05]  /*10770*/  SHF.R.U32.HI R8, RZ, 0x3, R8 ;  /* 0x00000003ff087819 */ /* 0x000fca0000011608 */
[----:B------:R-:W-:Y:S02]  /*10780*/  IMAD.IADD R2, R8, 0x1, R17 ;  /* 0x0000000108027824 */ /* 0x000fe400078e0211 */
[----:B------:R-:W-:Y:S02]  /*10790*/  IMAD.SHL.U32 R17, R5, 0x8, RZ ;  /* 0x0000000805117824 */ /* 0x000fe400078e00ff */
[C---:B------:R-:W-:Y:S01]  /*107a0*/  VIADD R5, R2.reuse, 0x10 ;  /* 0x0000001002057836 */ /* 0x040fe20000000000 */
[----:B------:R-:W-:Y:S02]  /*107b0*/  ISETP.GE.AND P3, PT, R2, R3, PT ;  /* 0x000000030200720c */ /* 0x000fe40003f66270 */
[----:B------:R-:W-:-:S11]  /*107c0*/  LOP3.LUT R17, R17, 0x38, RZ, 0xc0, !PT ;  /* 0x0000003811117812 */ /* 0x000fd600078ec0ff */
[----:B------:R-:W-:-:S05]  /*107d0*/  @!P3 LEA R7, P5, R17, R7, 0x1 ;  /* 0x000000071107b211 */ /* 0x000fca00078a08ff */
[----:B------:R-:W-:-:S05]  /*107e0*/  @!P3 IMAD.X R6, RZ, RZ, R6, P5 ;  /* 0x000000ffff06b224 */ /* 0x000fca00028e0606 */
[----:B------:R-:W-:-:S04]  /*107f0*/  @!P3 LOP3.LUT R7, R7, R6, RZ, 0x3c, !PT ;  /* 0x000000060707b212 */ /* 0x000fc800078e3cff */
[----:B------:R-:W-:-:S04]  /*10800*/  @!P3 LOP3.LUT R6, R7, R6, RZ, 0x3c, !PT ;  /* 0x000000060706b212 */ /* 0x000fc800078e3cff */
[----:B------:R-:W-:-:S05]  /*10810*/  @!P3 LOP3.LUT R7, R7, R6, RZ, 0x3c, !PT ;  /* 0x000000060707b212 */ /* 0x000fca00078e3cff */
[----:B------:R-:W-:Y:S01]  /*10820*/  @!PT LDS RZ, [RZ] ;  /* 0x00000000fffff984 */ /* 0x000fe20000000800 */
[----:B------:R-:W-:Y:S01]  /*10830*/  @!PT LDS RZ, [RZ] ;  /* 0x00000000fffff984 */ /* 0x000fe20000000800 */
[----:B------:R-:W-:Y:S01]  /*10840*/  @!PT LDS RZ, [RZ] ;  /* 0x00000000fffff984 */ /* 0x000fe20000000800 */
[----:B------:R0:W-:Y:S04]  /*10850*/  @!P3 LDGSTS.E.BYPASS.LTC128B.128 [R10+0x10400], desc[UR4][R6.64], !P2 ;  /* 0x10400000060abfae */ /* 0x0001e8000d101d44 */
[----:B------:R0:W-:Y:S04]  /*10860*/  @!P3 LDGSTS.E.BYPASS.LTC128B.128 [R10+0x14400], desc[UR4][R6.64+0x80], !P1 ;  /* 0x14400080060abfae */ /* 0x0001e8000c901d44 */
[----:B------:R0:W-:Y:S01]  /*10870*/  @!P3 LDGSTS.E.BYPASS.LTC128B.128 [R10+0x18400], desc[UR4][R6.64+0x100], !P0 ;  /* 0x18400100060abfae */ /* 0x0001e2000c101d44 */
[----:B------:R-:W-:-:S13]  /*10880*/  ISETP.GE.AND P3, PT, R5, R3, PT ;  /* 0x000000030500720c */ /* 0x000fda0003f66270 */
[----:B0-----:R-:W-:Y:S05]  /*10890*/  WARPSYNC.COLLECTIVE R15, `(.L_x_544) ;  /* 0x000000000f087348 */ /* 0x001fea0003c00000 */
[----:B------:R1:W2:Y:S02]  /*108a0*/  SHFL.IDX P6, R14, R13, R12, R11 ;  /* 0x0000000c0d0e7389 */ /* 0x0002a400000c000b */
[----:B012---:R-:W-:Y:S01]  /*108b0*/  ENDCOLLECTIVE ;  /* 0x000000000000791b */ /* 0x007fe20003800000 */
.L_x_544:
[----:B------:R-:W-:Y:S02]  /*108c0*/  IMAD.MOV.U32 R13, RZ, RZ, R4 ;  /* 0x000000ffff0d7224 */ /* 0x000fe400078e0004 */
[----:B------:R-:W-:-:S07]  /*108d0*/  IMAD.MOV.U32 R9, RZ, RZ, R14 ;  /* 0x000000ffff097224 */ /* 0x000fce00078e000e */
[----:B------:R-:W-:Y:S05]  /*108e0*/  WARPSYNC.COLLECTIVE R15, `(.L_x_545) ;  /* 0x000000000f087348 */ /* 0x000fea0003c00000 */
[----:B------:R0:W1:Y:S02]  /*108f0*/  SHFL.IDX P6, R14, R13, R12, R11 ;  /* 0x0000000c0d0e7389 */ /* 0x00006400000c000b */
[----:B01----:R-:W-:Y:S01]  /*10900*/  ENDCOLLECTIVE ;  /* 0x000000000000791b */ /* 0x003fe20003800000 */
.L_x_545:
[----:B------:R-:W-:Y:S01]  /*10910*/  ULDC.64 UR4, c[0x0][0x208] ;  /* 0x0000820000047ab9 */ /* 0x000fe20000000a00 */
[----:B------:R-:W-:Y:S02]  /*10920*/  IMAD.MOV.U32 R13, RZ, RZ, R0 ;  /* 0x000000ffff0d7224 */ /* 0x000fe400078e0000 */
[----:B------:R-:W-:Y:S01]  /*10930*/  IMAD.MOV.U32 R12, RZ, RZ, 0x2 ;  /* 0x00000002ff0c7424 */ /* 0x000fe200078e00ff */
[----:B------:R-:W-:-:S04]  /*10940*/  MOV R5, R14 ;  /* 0x0000000e00057202 */ /* 0x000fc80000000f00 */
[----:B------:R-:W-:-:S05]  /*10950*/  @!P3 LEA R8, P5, R17, R5, 0x1 ;  /* 0x000000051108b211 */ /* 0x000fca00078a08ff */
[----:B------:R-:W-:Y:S02]  /*10960*/  @!P3 IMAD.X R5, RZ, RZ, R9, P5 ;  /* 0x000000ffff05b224 */ /* 0x000fe400028e0609 */
[----:B------:R-:W-:Y:S02]  /*10970*/  @!P3 IMAD.MOV.U32 R6, RZ, RZ, R8 ;  /* 0x000000ffff06b224 */ /* 0x000fe400078e0008 */
[----:B------:R-:W-:Y:S02]  /*10980*/  @!P3 IMAD.MOV.U32 R7, RZ, RZ, R5 ;  /* 0x000000ffff07b224 */ /* 0x000fe400078e0005 */
[----:B------:R-:W-:-:S03]  /*10990*/  VIADD R5, R2, 0x20 ;  /* 0x0000002002057836 */ /* 0x000fc60000000000 */
        /* <DEDUP_REMOVED lines=10> */
.L_x_546:
[----:B------:R-:W-:Y:S02]  /*10a40*/  IMAD.MOV.U32 R13, RZ, RZ, R4 ;  /* 0x000000ffff0d7224 */ /* 0x000fe400078e0004 */
[----:B------:R-:W-:-:S07]  /*10a50*/  IMAD.MOV.U32 R8, RZ, RZ, R14 ;  /* 0x000000ffff087224 */ /* 0x000fce00078e000e */
[----:B------:R-:W-:Y:S05]  /*10a60*/  WARPSYNC.COLLECTIVE R15, `(.L_x_547) ;  /* 0x000000000f087348 */ /* 0x000fea0003c00000 */
[----:B------:R0:W1:Y:S02]  /*10a70*/  SHFL.IDX P6, R14, R13, R12, R11 ;  /* 0x0000000c0d0e7389 */ /* 0x00006400000c000b */
[----:B01----:R-:W-:Y:S01]  /*10a80*/  ENDCOLLECTIVE ;  /* 0x000000000000791b */ /* 0x003fe20003800000 */
.L_x_547:
[----:B------:R-:W-:Y:S01]  /*10a90*/  ULDC.64 UR4, c[0x0][0x208] ;  /* 0x0000820000047ab9 */ /* 0x000fe20000000a00 */
[----:B------:R-:W-:Y:S02]  /*10aa0*/  IMAD.MOV.U32 R13, RZ, RZ, R0 ;  /* 0x000000ffff0d7224 */ /* 0x000fe400078e0000 */
[----:B------:R-:W-:Y:S01]  /*10ab0*/  IMAD.MOV.U32 R12, RZ, RZ, 0x3 ;  /* 0x00000003ff0c7424 */ /* 0x000fe200078e00ff */
[----:B------:R-:W-:-:S04]  /*10ac0*/  MOV R5, R14 ;  /* 0x0000000e00057202 */ /* 0x000fc80000000f00 */
[----:B------:R-:W-:-:S05]  /*10ad0*/  @!P3 LEA R5, P4, R17, R5, 0x1 ;  /* 0x000000051105b211 */ /* 0x000fca00078808ff */
[----:B------:R-:W-:Y:S01]  /*10ae0*/  @!P3 IMAD.X R6, RZ, RZ, R8, P4 ;  /* 0x000000ffff06b224 */ /* 0x000fe200020e0608 */
[----:B------:R-:W-:-:S03]  /*10af0*/  IADD3 R8, R2, 0x60, RZ ;  /* 0x0000006002087810 */ /* 0x000fc60007ffe0ff */
        /* <DEDUP_REMOVED lines=13> */
.L_x_548:
[----:B------:R-:W-:Y:S02]  /*10bd0*/  IMAD.MOV.U32 R13, RZ, RZ, R4 ;  /* 0x000000ffff0d7224 */ /* 0x000fe400078e0004 */
[----:B------:R-:W-:-:S07]  /*10be0*/  IMAD.MOV.U32 R6, RZ, RZ, R14 ;  /* 0x000000ffff067224 */ /* 0x000fce00078e000e */
[----:B------:R-:W-:Y:S05]  /*10bf0*/  WARPSYNC.COLLECTIVE R15, `(.L_x_549) ;  /* 0x000000000f087348 */ /* 0x000fea0003c00000 */
[----:B------:R0:W1:Y:S02]  /*10c00*/  SHFL.IDX P6, R14, R13, R12, R11 ;  /* 0x0000000c0d0e7389 */ /* 0x00006400000c000b */
[----:B01----:R-:W-:Y:S01]  /*10c10*/  ENDCOLLECTIVE ;  /* 0x000000000000791b */ /* 0x003fe20003800000 */
.L_x_549:
[----:B------:R-:W-:Y:S01]  /*10c20*/  ULDC.64 UR4, c[0x0][0x208] ;  /* 0x0000820000047ab9 */ /* 0x000fe20000000a00 */
[----:B------:R-:W-:Y:S02]  /*10c30*/  IMAD.MOV.U32 R13, RZ, RZ, R0 ;  /* 0x000000ffff0d7224 */ /* 0x000fe400078e0000 */
[----:B------:R-:W-:Y:S01]  /*10c40*/  IMAD.MOV.U32 R12, RZ, RZ, 0x4 ;  /* 0x00000004ff0c7424 */ /* 0x000fe200078e00ff */
[----:B------:R-:W-:-:S04]  /*10c50*/  MOV R5, R14 ;  /* 0x0000000e00057202 */ /* 0x000fc80000000f00 */
[----:B------:R-:W-:-:S05]  /*10c60*/  @!P3 LEA R5, P4, R17, R5, 0x1 ;  /* 0x000000051105b211 */ /* 0x000fca00078808ff */
[----:B------:R-:W-:-:S04]  /*10c70*/  @!P3 IMAD.X R6, RZ, RZ, R6, P4 ;  /* 0x000000ffff06b224 */ /* 0x000fc800020e0606 */
        /* <DEDUP_REMOVED lines=13> */
.L_x_550:
[----:B------:R-:W-:Y:S02]  /*10d50*/  IMAD.MOV.U32 R13, RZ, RZ, R4 ;  /* 0x000000ffff0d7224 */ /* 0x000fe400078e0004 */
[----:B------:R-:W-:-:S07]  /*10d60*/  IMAD.MOV.U32 R6, RZ, RZ, R14 ;  /* 0x000000ffff067224 */ /* 0x000fce00078e000e */
[----:B------:R-:W-:Y:S05]  /*10d70*/  WARPSYNC.COLLECTIVE R15, `(.L_x_551) ;  /* 0x000000000f087348 */ /* 0x000fea0003c00000 */
[----:B------:R0:W1:Y:S02]  /*10d80*/  SHFL.IDX P6, R14, R13, R12, R11 ;  /* 0x0000000c0d0e7389 */ /* 0x00006400000c000b */
[----:B01----:R-:W-:Y:S01]  /*10d90*/  ENDCOLLECTIVE ;  /* 0x000000000000791b */ /* 0x003fe20003800000 */
.L_x_551:
        /* <DEDUP_REMOVED lines=19> */
.L_x_552:
[----:B------:R-:W-:Y:S02]  /*10ed0*/  IMAD.MOV.U32 R13, RZ, RZ, R4 ;  /* 0x000000ffff0d7224 */ /* 0x000fe400078e0004 */
[----:B------:R-:W-:-:S07]  /*10ee0*/  IMAD.MOV.U32 R6, RZ, RZ, R14 ;  /* 0x000000ffff067224 */ /* 0x000fce00078e000e */
[----:B------:R-:W-:Y:S05]  /*10ef0*/  WARPSYNC.COLLECTIVE R15, `(.L_x_553) ;  /* 0x000000000f087348 */ /* 0x000fea0003c00000 */
[----:B------:R0:W1:Y:S02]  /*10f00*/  SHFL.IDX P6, R14, R13, R12, R11 ;  /* 0x0000000c0d0e7389 */ /* 0x00006400000c000b */
[----:B01----:R-:W-:Y:S01]  /*10f10*/  ENDCOLLECTIVE ;  /* 0x000000000000791b */ /* 0x003fe20003800000 */
.L_x_553:
[----:B------:R-:W-:Y:S01]  /*10f20*/  ULDC.64 UR4, c[0x0][0x208] ;  /* 0x0000820000047ab9 */ /* 0x000fe20000000a00 */
[----:B------:R-:W-:Y:S02]  /*10f30*/  IMAD.MOV.U32 R13, RZ, RZ, R0 ;  /* 0x000000ffff0d7224 */ /* 0x000fe400078e0000 */
[----:B------:R-:W-:Y:S01]  /*10f40*/  IMAD.MOV.U32 R12, RZ, RZ, 0x6 ;  /* 0x00000006ff0c7424 */ /* 0x000fe200078e00ff */
[----:B------:R-:W-:-:S04]  /*10f50*/  MOV R5, R14 ;  /* 0x0000000e00057202 */ /* 0x000fc80000000f00 */
[----:B------:R-:W-:-:S05]  /*10f60*/  @!P3 LEA R5, P4, R17, R5, 0x1 ;  /* 0x000000051105b211 */ /* 0x000fca00078808ff */
[----:B------:R-:W-:Y:S01]  /*10f70*/  @!P3 IMAD.X R6, RZ, RZ, R6, P4 ;  /* 0x000000ffff06b224 */ /* 0x000fe200020e0606 */
[----:B------:R-:W-:-:S03]  /*10f80*/  ISETP.GE.AND P4, PT, R8, R3, PT ;  /* 0x000000030800720c */ /* 0x000fc60003f86270 */
[----:B------:R-:W-:Y:S02]  /*10f90*/  @!P3 IMAD.MOV.U32 R7, RZ, RZ, R6 ;  /* 0x000000ffff07b224 */ /* 0x000fe400078e0006 */
[----:B------:R-:W-:-:S05]  /*10fa0*/  @!P3 IMAD.MOV.U32 R6, RZ, RZ, R5 ;  /* 0x000000ffff06b224 */ /* 0x000fca00078e0005 */
[----:B------:R-:W-:Y:S01]  /*10fb0*/  @!PT LDS RZ, [RZ] ;  /* 0x00000000fffff984 */ /* 0x000fe20000000800 */
[----:B------:R-:W-:Y:S01]  /*10fc0*/  @!PT LDS RZ, [RZ] ;  /* 0x00000000fffff984 */ /* 0x000fe20000000800 */
[----:B------:R-:W-:Y:S01]  /*10fd0*/  @!PT LDS RZ, [RZ] ;  /* 0x00000000fffff984 */ /* 0x000fe20000000800 */
[----:B------:R0:W-:Y:S04]  /*10fe0*/  @!P3 LDGSTS.E.BYPASS.LTC128B.128 [R10+0x12c00], desc[UR4][R6.64], !P2 ;  /* 0x12c00000060abfae */ /* 0x0001e8000d101d44 */
[----:B------:R0:W-:Y:S04]  /*10ff0*/  @!P3 LDGSTS.E.BYPASS.LTC128B.128 [R10+0x16c00], desc[UR4][R6.64+0x80], !P1 ;  /* 0x16c00080060abfae */ /* 0x0001e8000c901d44 */
[----:B------:R0:W-:Y:S02]  /*11000*/  @!P3 LDGSTS.E.BYPASS.LTC128B.128 [R10+0x1ac00], desc[UR4][R6.64+0x100], !P0 ;  /* 0x1ac00100060abfae */ /* 0x0001e4000c101d44 */
[----:B0-----:R-:W-:Y:S05]  /*11010*/  WARPSYNC.COLLECTIVE R15, `(.L_x_554) ;  /* 0x000000000f087348 */ /* 0x001fea0003c00000 */
[----:B------:R1:W2:Y:S02]  /*11020*/  SHFL.IDX P6, R14, R13, R12, R11 ;  /* 0x0000000c0d0e7389 */ /* 0x0002a400000c000b */
[----:B012---:R-:W-:Y:S01]  /*11030*/  ENDCOLLECTIVE ;  /* 0x000000000000791b */ /* 0x007fe20003800000 */
.L_x_554:
[----:B------:R-:W-:Y:S02]  /*11040*/  IMAD.MOV.U32 R13, RZ, RZ, R4 ;  /* 0x000000ffff0d7224 */ /* 0x000fe400078e0004 */
[----:B------:R-:W-:-:S07]  /*11050*/  IMAD.MOV.U32 R6, RZ, RZ, R14 ;  /* 0x000000ffff067224 */ /* 0x000fce00078e000e */
[----:B------:R-:W-:Y:S05]  /*11060*/  WARPSYNC.COLLECTIVE R15, `(.L_x_555) ;  /* 0x000000000f087348 */ /* 0x000fea0003c00000 */
[----:B------:R0:W1:Y:S02]  /*11070*/  SHFL.IDX P6, R14, R13, R12, R11 ;  /* 0x0000000c0d0e7389 */ /* 0x00006400000c000b */
[----:B01----:R-:W-:Y:S01]  /*11080*/  ENDCOLLECTIVE ;  /* 0x000000000000791b */ /* 0x003fe20003800000 */
.L_x_555:
[----:B------:R-:W-:Y:S01]  /*11090*/  ULDC.64 UR4, c[0x0][0x208] ;  /* 0x0000820000047ab9 */ /* 0x000fe20000000a00 */
[----:B------:R-:W-:Y:S02]  /*110a0*/  IMAD.MOV.U32 R13, RZ, RZ, R0 ;  /* 0x000000ffff0d7224 */ /* 0x000fe400078e0000 */
[----:B------:R-:W-:Y:S02]  /*110b0*/  IMAD.MOV.U32 R12, RZ, RZ, 0x7 ;  /* 0x00000007ff0c7424 */ /* 0x000fe400078e00ff */
[----:B------:R-:W-:-:S05]  /*110c0*/  IMAD.MOV.U32 R5, RZ, RZ, R14 ;  /* 0x000000ffff057224 */ /* 0x000fca00078e000e */
[----:B------:R-:W-:-:S05]  /*110d0*/  @!P4 LEA R5, P3, R17, R5, 0x1 ;  /* 0x000000051105c211 */ /* 0x000fca00078608ff */
[----:B------:R-:W-:-:S04]  /*110e0*/  @!P4 IMAD.X R6, RZ, RZ, R6, P3 ;  /* 0x000000ffff06c224 */ /* 0x000fc800018e0606 */
        /* <DEDUP_REMOVED lines=11> */
.L_x_556:
[----:B------:R-:W-:Y:S02]  /*111a0*/  IMAD.MOV.U32 R13, RZ, RZ, R4 ;  /* 0x000000ffff0d7224 */ /* 0x000fe400078e0004 */
[----:B------:R-:W-:-:S07]  /*111b0*/  IMAD.MOV.U32 R0, RZ, RZ, R14 ;  /* 0x000000ffff007224 */ /* 0x000fce00078e000e */
[----:B------:R-:W-:Y:S05]  /*111c0*/  WARPSYNC.COLLECTIVE R15, `(.L_x_557) ;  /* 0x000000000f087348 */ /* 0x000fea0003c00000 */
[----:B------:R0:W1:Y:S02]  /*111d0*/  SHFL.IDX P6, R14, R13, R12, R11 ;  /* 0x0000000c0d0e7389 */ /* 0x00006400000c000b */
[----:B01----:R-:W-:Y:S01]  /*111e0*/  ENDCOLLECTIVE ;  /* 0x000000000000791b */ /* 0x003fe20003800000 */
.L_x_557:
[----:B------:R-:W-:Y:S01]  /*111f0*/  IMAD.MOV.U32 R4, RZ, RZ, R14 ;  /* 0x000000ffff047224 */ /* 0x000fe200078e000e */
[----:B------:R-:W-:Y:S06]  /*11200*/  BRA `(.L_x_558) ;  /* 0xffffffb400e47947 */ /* 0x000fec000383ffff */
.L_x_444:
[----:B0-----:R-:W2:Y:S02]  /*11210*/  LDL R2, [R1+0x4] ;  /* 0x0000040001027983 */ /* 0x001ea40000100800 */
[----:B--2---:R0:W1:Y:S02]  /*11220*/  SYNCS.PHASECHK.TRANS64.TRYWAIT P0, [R2+URZ+0x34820], R0 ;  /* 0x03482000020075a7 */ /* 0x004064000800017f */
[----:B-1----:R-:W-:Y:S05]  /*11230*/  @!P0 NANOSLEEP.SYNCS 0x989680 ;  /* 0x009896800000895d */ /* 0x002fea0003900000 */
[----:B------:R-:W1:Y:S02]  /*11240*/  @!P0 SYNCS.PHASECHK.TRANS64 P0, [R2+URZ+0x34820], R0 ;  /* 0x03482000020085a7 */ /* 0x000e64000800007f */
[----:B-1----:R-:W-:Y:S05]  /*11250*/  @!P0 BRA `(.L_x_444) ;  /* 0xfffffffc00ec8947 */ /* 0x002fea000383ffff */
[----:B------:R-:W-:Y:S05]  /*11260*/  BRA `(.L_x_559) ;  /* 0xffffffb8006c7947 */ /* 0x000fea000383ffff */
.L_x_453:
[----:B-1----:R1:W2:Y:S02]  /*11270*/  SYNCS.PHASECHK.TRANS64.TRYWAIT P0, [R3+URZ+0x34840], R2 ;  /* 0x03484002030075a7 */ /* 0x0022a4000800017f */
[----:B--2---:R-:W-:Y:S05]  /*11280*/  @!P0 NANOSLEEP.SYNCS 0x989680 ;  /* 0x009896800000895d */ /* 0x004fea0003900000 */
[----:B------:R-:W2:Y:S02]  /*11290*/  @!P0 SYNCS.PHASECHK.TRANS64 P0, [R3+URZ+0x34840], R2 ;  /* 0x03484002030085a7 */ /* 0x000ea4000800007f */
[----:B--2---:R-:W-:Y:S05]  /*112a0*/  @!P0 BRA `(.L_x_453) ;  /* 0xfffffffc00f08947 */ /* 0x004fea000383ffff */
[----:B------:R-:W-:Y:S05]  /*112b0*/  BRA `(.L_x_560) ;  /* 0xffffffbc003c7947 */ /* 0x000fea000383ffff */
.L_x_460:
[----:B0-----:R0:W1:Y:S02]  /*112c0*/  SYNCS.PHASECHK.TRANS64.TRYWAIT P0, [R3+URZ+0x60], R2 ;  /* 0x00006002030075a7 */ /* 0x001064000800017f */
[----:B-1----:R-:W-:Y:S05]  /*112d0*/  @!P0 NANOSLEEP.SYNCS 0x989680 ;  /* 0x009896800000895d */ /* 0x002fea0003900000 */
[----:B------:R-:W1:Y:S02]  /*112e0*/  @!P0 SYNCS.PHASECHK.TRANS64 P0, [R3+URZ+0x60], R2 ;  /* 0x00006002030085a7 */ /* 0x000e64000800007f */
[----:B-1----:R-:W-:Y:S05]  /*112f0*/  @!P0 BRA `(.L_x_460) ;  /* 0xfffffffc00f08947 */ /* 0x002fea000383ffff */
[----:B------:R-:W-:Y:S05]  /*11300*/  BRA `(.L_x_561) ;  /* 0xffffffc000547947 */ /* 0x000fea000383ffff */
.L_x_469:
[----:B---3--:R3:W4:Y:S02]  /*11310*/  SYNCS.PHASECHK.TRANS64.TRYWAIT P0, [R3+URZ+0x34840], R2 ;  /* 0x03484002030075a7 */ /* 0x008724000800017f */
[----:B----4-:R-:W-:Y:S05]  /*11320*/  @!P0 NANOSLEEP.SYNCS 0x989680 ;  /* 0x009896800000895d */ /* 0x010fea0003900000 */
[----:B------:R-:W4:Y:S02]  /*11330*/  @!P0 SYNCS.PHASECHK.TRANS64 P0, [R3+URZ+0x34840], R2 ;  /* 0x03484002030085a7 */ /* 0x000f24000800007f */
[----:B----4-:R-:W-:Y:S05]  /*11340*/  @!P0 BRA `(.L_x_469) ;  /* 0xfffffffc00f08947 */ /* 0x010fea000383ffff */
[----:B------:R-:W-:Y:S05]  /*11350*/  BRA `(.L_x_562) ;  /* 0xffffffc800007947 */ /* 0x000fea000383ffff */
.L_x_476:
[----:B--2---:R2:W3:Y:S02]  /*11360*/  SYNCS.PHASECHK.TRANS64.TRYWAIT P0, [R2+URZ+0x60], R3 ;  /* 0x00006003020075a7 */ /* 0x0044e4000800017f */
[----:B---3--:R-:W-:Y:S05]  /*11370*/  @!P0 NANOSLEEP.SYNCS 0x989680 ;  /* 0x009896800000895d */ /* 0x008fea0003900000 */
[----:B------:R-:W3:Y:S02]  /*11380*/  @!P0 SYNCS.PHASECHK.TRANS64 P0, [R2+URZ+0x60], R3 ;  /* 0x00006003020085a7 */ /* 0x000ee4000800007f */
[----:B---3--:R-:W-:Y:S05]  /*11390*/  @!P0 BRA `(.L_x_476) ;  /* 0xfffffffc00f08947 */ /* 0x008fea000383ffff */
[----:B------:R-:W-:Y:S05]  /*113a0*/  BRA `(.L_x_563) ;  /* 0xffffffcc00187947 */ /* 0x000fea000383ffff */
.L_x_485:
[----:B----4-:R4:W0:Y:S02]  /*113b0*/  SYNCS.PHASECHK.TRANS64.TRYWAIT P0, [R2+URZ+0x34840], R3 ;  /* 0x03484003020075a7 */ /* 0x010824000800017f */
[----:B0-----:R-:W-:Y:S05]  /*113c0*/  @!P0 NANOSLEEP.SYNCS 0x989680 ;  /* 0x009896800000895d */ /* 0x001fea0003900000 */
[----:B------:R-:W0:Y:S02]  /*113d0*/  @!P0 SYNCS.PHASECHK.TRANS64 P0, [R2+URZ+0x34840], R3 ;  /* 0x03484003020085a7 */ /* 0x000e24000800007f */
[----:B0-----:R-:W-:Y:S05]  /*113e0*/  @!P0 BRA `(.L_x_485) ;  /* 0xfffffffc00f08947 */ /* 0x001fea000383ffff */
[----:B------:R-:W-:Y:S05]  /*113f0*/  BRA `(.L_x_564) ;  /* 0xffffffd000907947 */ /* 0x000fea000383ffff */
.L_x_492:
[----:B--2---:R2:W3:Y:S02]  /*11400*/  SYNCS.PHASECHK.TRANS64.TRYWAIT P0, [R2+URZ+0x60], R5 ;  /* 0x00006005020075a7 */ /* 0x0044e4000800017f */
[----:B---3--:R-:W-:Y:S05]  /*11410*/  @!P0 NANOSLEEP.SYNCS 0x989680 ;  /* 0x009896800000895d */ /* 0x008fea0003900000 */
[----:B------:R-:W3:Y:S02]  /*11420*/  @!P0 SYNCS.PHASECHK.TRANS64 P0, [R2+URZ+0x60], R5 ;  /* 0x00006005020085a7 */ /* 0x000ee4000800007f */
[----:B---3--:R-:W-:Y:S05]  /*11430*/  @!P0 BRA `(.L_x_492) ;  /* 0xfffffffc00f08947 */ /* 0x008fea000383ffff */
[----:B------:R-:W-:Y:S05]  /*11440*/  BRA `(.L_x_565) ;  /* 0xffffffd400a87947 */ /* 0x000fea000383ffff */
.L_x_503:
[----:B0-----:R0:W2:Y:S02]  /*11450*/  SYNCS.PHASECHK.TRANS64.TRYWAIT P0, [R0+URZ+0x34860], R2 ;  /* 0x03486002000075a7 */ /* 0x0010a4000800017f */
[----:B--2---:R-:W-:Y:S05]  /*11460*/  @!P0 NANOSLEEP.SYNCS 0x989680 ;  /* 0x009896800000895d */ /* 0x004fea0003900000 */
[----:B------:R-:W2:Y:S02]  /*11470*/  @!P0 SYNCS.PHASECHK.TRANS64 P0, [R0+URZ+0x34860], R2 ;  /* 0x03486002000085a7 */ /* 0x000ea4000800007f */
[----:B--2---:R-:W-:Y:S05]  /*11480*/  @!P0 BRA `(.L_x_503) ;  /* 0xfffffffc00f08947 */ /* 0x004fea000383ffff */
[----:B------:R-:W-:Y:S05]  /*11490*/  BRA `(.L_x_566) ;  /* 0xffffffdc00047947 */ /* 0x000fea000383ffff */
.L_x_510:
[----:B------:R-:W-:Y:S01]  /*114a0*/  BSSY B0, `(.L_x_567) ;  /* 0x0000008000007945 */ /* 0x000fe20003800000 */
[----:B------:R-:W-:Y:S01]  /*114b0*/  MOV R13, R16 ;  /* 0x00000010000d7202 */ /* 0x000fe20000000f00 */
[----:B------:R-:W-:Y:S02]  /*114c0*/  IMAD.MOV.U32 R12, RZ, RZ, RZ ;  /* 0x000000ffff0c7224 */ /* 0x000fe400078e00ff */
[----:B------:R-:W-:Y:S02]  /*114d0*/  IMAD.MOV.U32 R11, RZ, RZ, 0x1f ;  /* 0x0000001fff0b7424 */ /* 0x000fe400078e00ff */
[----:B------:R-:W-:-:S07]  /*114e0*/  IMAD.MOV.U32 R15, RZ, RZ, -0x1 ;  /* 0xffffffffff0f7424 */ /* 0x000fce00078e00ff */
[----:B-----5:R-:W-:Y:S05]  /*114f0*/  WARPSYNC.COLLECTIVE R15, `(.L_x_568) ;  /* 0x000000000f087348 */ /* 0x020fea0003c00000 */
[----:B------:R0:W1:Y:S02]  /*11500*/  SHFL.IDX P6, R14, R13, R12, R11 ;  /* 0x0000000c0d0e7389 */ /* 0x00006400000c000b */
[----:B01---5:R-:W-:Y:S01]  /*11510*/  ENDCOLLECTIVE ;  /* 0x000000000000791b */ /* 0x023fe20003800000 */
.L_x_568:
[----:B------:R-:W-:Y:S05]  /*11520*/  BSYNC B0 ;  /* 0x0000000000007941 */ /* 0x000fea0003800000 */
.L_x_567:
[----:B------:R-:W-:Y:S02]  /*11530*/  IMAD.MOV.U32 R13, RZ, RZ, R16 ;  /* 0x000000ffff0d7224 */ /* 0x000fe400078e0010 */
[----:B------:R-:W-:Y:S02]  /*11540*/  IMAD.MOV.U32 R12, RZ, RZ, 0x1 ;  /* 0x00000001ff0c7424 */ /* 0x000fe400078e00ff */
[----:B------:R-:W-:Y:S02]  /*11550*/  IMAD.MOV.U32 R11, RZ, RZ, 0x1f ;  /* 0x0000001fff0b7424 */ /* 0x000fe400078e00ff */
[----:B------:R-:W-:Y:S02]  /*11560*/  IMAD.MOV.U32 R15, RZ, RZ, -0x1 ;  /* 0xffffffffff0f7424 */ /* 0x000fe400078e00ff */
[----:B------:R-:W-:Y:S02]  /*11570*/  IMAD.IADD R5, R19, 0x1, R7 ;  /* 0x0000000113057824 */ /* 0x000fe400078e0207 */
[----:B------:R-:W-:-:S07]  /*11580*/  IMAD.MOV.U32 R0, RZ, RZ, R14 ;  /* 0x000000ffff007224 */ /* 0x000fce00078e000e */
[----:B------:R-:W-:Y:S05]  /*11590*/  WARPSYNC.COLLECTIVE R15, `(.L_x_569) ;  /* 0x000000000f087348 */ /* 0x000fea0003c00000 */
[----:B------:R0:W1:Y:S02]  /*115a0*/  SHFL.IDX P6, R14, R13, R12, R11 ;  /* 0x0000000c0d0e7389 */ /* 0x00006400000c000b */
[----:B01----:R-:W-:Y:S01]  /*115b0*/  ENDCOLLECTIVE ;  /* 0x000000000000791b */ /* 0x003fe20003800000 */
.L_x_569:
[----:B------:R-:W-:Y:S01]  /*115c0*/  ULDC UR4, c[0x0][0xc3c] ;  /* 0x00030f0000047ab9 */ /* 0x000fe20000000800 */
[----:B------:R-:W-:Y:S01]  /*115d0*/  ULDC.64 UR6, c[0x0][0x208] ;  /* 0x0000820000067ab9 */ /* 0x000fe20000000a00 */
[----:B------:R-:W-:-:S13]  /*115e0*/  ISETP.GE.OR P1, PT, R5, UR4, !P0 ;  /* 0x0000000405007c0c */ /* 0x000fda000c726670 */
[----:B------:R-:W0:Y:S01]  /*115f0*/  @!P1 LDC.64 R2, c[0x0][0xc80] ;  /* 0x00032000ff029b82 */ /* 0x000e220000000a00 */
[----:B------:R-:W-:Y:S01]  /*11600*/  IMAD.MOV.U32 R11, RZ, RZ, RZ ;  /* 0x000000ffff0b7224 */ /* 0x000fe200078e00ff */
[----:B------:R-:W-:Y:S01]  /*11610*/  MOV R4, R14 ;  /* 0x0000000e00047202 */ /* 0x000fe20000000f00 */
[----:B0-----:R-:W-:-:S06]  /*11620*/  @!P1 IMAD.WIDE R2, R5, 0x4, R2 ;  /* 0x0000000405029825 */ /* 0x001fcc00078e0202 */
[----:B------:R0:W2:Y:S01]  /*11630*/  @!P1 LDG.E R3, desc[UR6][R2.64] ;  /* 0x0000000602039981 */ /* 0x0000a2000c1e1900 */
[C---:B------:R-:W-:Y:S02]  /*11640*/  ISETP.GE.U32.AND P2, PT, R7.reuse, 0x2, PT ;  /* 0x000000020700780c */ /* 0x040fe40003f46070 */
[C---:B------:R-:W-:Y:S02]  /*11650*/  ISETP.GE.U32.AND P3, PT, R7.reuse, 0x4, PT ;  /* 0x000000040700780c */ /* 0x040fe40003f66070 */
[C---:B------:R-:W-:Y:S02]  /*11660*/  ISETP.GE.U32.AND P4, PT, R7.reuse, 0x8, PT ;  /* 0x000000080700780c */ /* 0x040fe40003f86070 */
[C---:B------:R-:W-:Y:S01]  /*11670*/  ISETP.GE.U32.AND P5, PT, R7.reuse, 0x10, PT ;  /* 0x000000100700780c */ /* 0x040fe20003fa6070 */
[----:B0-----:R-:W-:Y:S02]  /*11680*/  IMAD.MOV.U32 R2, RZ, RZ, RZ ;  /* 0x000000ffff027224 */ /* 0x001fe400078e00ff */
[----:B--2---:R-:W-:Y:S01]  /*11690*/  @!P1 IMAD.MOV.U32 R2, RZ, RZ, R3 ;  /* 0x000000ffff029224 */ /* 0x004fe200078e0003 */
[----:B------:R-:W-:-:S03]  /*116a0*/  ISETP.NE.AND P1, PT, R7, RZ, PT ;  /* 0x000000ff0700720c */ /* 0x000fc60003f25270 */
[----:B------:R-:W-:-:S10]  /*116b0*/  IMAD.MOV.U32 R13, RZ, RZ, R2 ;  /* 0x000000ffff0d7224 */ /* 0x000fd400078e0002 */
[----:B------:R-:W-:Y:S05]  /*116c0*/  WARPSYNC.COLLECTIVE R15, `(.L_x_570) ;  /* 0x000000000f087348 */ /* 0x000fea0003c00000 */
[----:B------:R0:W1:Y:S02]  /*116d0*/  SHFL.UP P6, R14, R13, R12, R11 ;  /* 0x0400000c0d0e7389 */ /* 0x00006400000c000b */
[----:B01----:R-:W-:Y:S01]  /*116e0*/  ENDCOLLECTIVE ;  /* 0x000000000000791b */ /* 0x003fe20003800000 */
.L_x_570:
[----:B------:R-:W-:Y:S01]  /*116f0*/  MOV R12, 0x2 ;  /* 0x00000002000c7802 */ /* 0x000fe20000000f00 */
[----:B------:R-:W-:-:S05]  /*11700*/  IMAD.MOV.U32 R3, RZ, RZ, R14 ;  /* 0x000000ffff037224 */ /* 0x000fca00078e000e */
[----:B------:R-:W-:-:S05]  /*11710*/  SEL R5, R3, RZ, P1 ;  /* 0x000000ff03057207 */ /* 0x000fca0000800000 */
[----:B------:R-:W-:-:S04]  /*11720*/  IMAD.IADD R3, R2, 0x1, R5 ;  /* 0x0000000102037824 */ /* 0x000fc800078e0205 */
[----:B------:R-:W-:-:S07]  /*11730*/  IMAD.MOV.U32 R13, RZ, RZ, R3 ;  /* 0x000000ffff0d7224 */ /* 0x000fce00078e0003 */
[----:B------:R-:W-:Y:S05]  /*11740*/  WARPSYNC.COLLECTIVE R15, `(.L_x_571) ;  /* 0x000000000f087348 */ /* 0x000fea0003c00000 */
[----:B------:R0:W1:Y:S02]  /*11750*/  SHFL.UP P6, R14, R13, R12, R11 ;  /* 0x0400000c0d0e7389 */ /* 0x00006400000c000b */
[----:B01----:R-:W-:Y:S01]  /*11760*/  ENDCOLLECTIVE ;  /* 0x000000000000791b */ /* 0x003fe20003800000 */
.L_x_571:
[----:B------:R-:W-:Y:S02]  /*11770*/  IMAD.MOV.U32 R12, RZ, RZ, 0x4 ;  /* 0x00000004ff0c7424 */ /* 0x000fe400078e00ff */
[----:B------:R-:W-:-:S05]  /*11780*/  IMAD.MOV.U32 R5, RZ, RZ, R14 ;  /* 0x000000ffff057224 */ /* 0x000fca00078e000e */
[----:B------:R-:W-:-:S05]  /*11790*/  SEL R5, R5, RZ, P2 ;  /* 0x000000ff05057207 */ /* 0x000fca0001000000 */
[----:B------:R-:W-:-:S04]  /*117a0*/  IMAD.IADD R3, R3, 0x1, R5 ;  /* 0x0000000103037824 */ /* 0x000fc800078e0205 */
[----:B------:R-:W-:-:S07]  /*117b0*/  IMAD.MOV.U32 R13, RZ, RZ, R3 ;  /* 0x000000ffff0d7224 */ /* 0x000fce00078e0003 */
[----:B------:R-:W-:Y:S05]  /*117c0*/  WARPSYNC.COLLECTIVE R15, `(.L_x_572) ;  /* 0x000000000f087348 */ /* 0x000fea0003c00000 */
[----:B------:R0:W1:Y:S02]  /*117d0*/  SHFL.UP P6, R14, R13, R12, R11 ;  /* 0x0400000c0d0e7389 */ /* 0x00006400000c000b */
[----:B01----:R-:W-:Y:S01]  /*117e0*/  ENDCOLLECTIVE ;  /* 0x000000000000791b */ /* 0x003fe20003800000 */
.L_x_572:
        /* <DEDUP_REMOVED lines=8> */
.L_x_573:
[----:B------:R-:W-:Y:S01]  /*11870*/  IMAD.MOV.U32 R12, RZ, RZ, 0x10 ;  /* 0x00000010ff0c7424 */ /* 0x000fe200078e00ff */
[----:B------:R-:W-:-:S04]  /*11880*/  MOV R5, R14 ;  /* 0x0000000e00057202 */ /* 0x000fc80000000f00 */
[----:B------:R-:W-:-:S05]  /*11890*/  SEL R5, R5, RZ, P4 ;  /* 0x000000ff05057207 */ /* 0x000fca0002000000 */
[----:B------:R-:W-:-:S04]  /*118a0*/  IMAD.IADD R3, R3, 0x1, R5 ;  /* 0x0000000103037824 */ /* 0x000fc800078e0205 */
[----:B------:R-:W-:-:S07]  /*118b0*/  IMAD.MOV.U32 R13, RZ, RZ, R3 ;  /* 0x000000ffff0d7224 */ /* 0x000fce00078e0003 */
[----:B------:R-:W-:Y:S05]  /*118c0*/  WARPSYNC.COLLECTIVE R15, `(.L_x_574) ;  /* 0x000000000f087348 */ /* 0x000fea0003c00000 */
[----:B------:R0:W1:Y:S02]  /*118d0*/  SHFL.UP P6, R14, R13, R12, R11 ;  /* 0x0400000c0d0e7389 */ /* 0x00006400000c000b */
[----:B01----:R-:W-:Y:S01]  /*118e0*/  ENDCOLLECTIVE ;  /* 0x000000000000791b */ /* 0x003fe20003800000 */
.L_x_574:
[----:B------:R-:W-:Y:S02]  /*118f0*/  IMAD.MOV.U32 R12, RZ, RZ, 0x1f ;  /* 0x0000001fff0c7424 */ /* 0x000fe400078e00ff */
[----:B------:R-:W-:Y:S02]  /*11900*/  IMAD.MOV.U32 R11, RZ, RZ, 0x1f ;  /* 0x0000001fff0b7424 */ /* 0x000fe400078e00ff */
[----:B------:R-:W-:-:S05]  /*11910*/  IMAD.MOV.U32 R5, RZ, RZ, R14 ;  /* 0x000000ffff057224 */ /* 0x000fca00078e000e */
[----:B------:R-:W-:-:S05]  /*11920*/  SEL R5, R5, RZ, P5 ;  /* 0x000000ff05057207 */ /* 0x000fca0002800000 */
[----:B------:R-:W-:-:S04]  /*11930*/  IMAD.IADD R3, R3, 0x1, R5 ;  /* 0x0000000103037824 */ /* 0x000fc800078e0205 */
[----:B------:R-:W-:-:S07]  /*11940*/  IMAD.MOV.U32 R13, RZ, RZ, R3 ;  /* 0x000000ffff0d7224 */ /* 0x000fce00078e0003 */
[----:B------:R-:W-:Y:S05]  /*11950*/  WARPSYNC.COLLECTIVE R15, `(.L_x_575) ;  /* 0x000000000f087348 */ /* 0x000fea0003c00000 */
[----:B------:R0:W1:Y:S02]  /*11960*/  SHFL.IDX P6, R14, R13, R12, R11 ;  /* 0x0000000c0d0e7389 */ /* 0x00006400000c000b */
[----:B01----:R-:W-:Y:S01]  /*11970*/  ENDCOLLECTIVE ;  /* 0x000000000000791b */ /* 0x003fe20003800000 */
.L_x_575:
[----:B------:R-:W-:Y:S01]  /*11980*/  MOV R6, R14 ;  /* 0x0000000e00067202 */ /* 0x000fe20000000f00 */
[----:B------:R-:W-:Y:S06]  /*11990*/  BRA `(.L_x_576) ;  /* 0xffffffdc00887947 */ /* 0x000fec000383ffff */
.L_x_515:
[----:B------:R-:W-:Y:S01]  /*119a0*/  BSSY B0, `(.L_x_577) ;  /* 0x0000008000007945 */ /* 0x000fe20003800000 */
[----:B-----5:R-:W-:Y:S02]  /*119b0*/  IMAD.MOV.U32 R13, RZ, RZ, R2 ;  /* 0x000000ffff0d7224 */ /* 0x020fe400078e0002 */
[----:B------:R-:W-:Y:S02]  /*119c0*/  IMAD.MOV.U32 R12, RZ, RZ, 0x1 ;  /* 0x00000001ff0c7424 */ /* 0x000fe400078e00ff */
[----:B------:R-:W-:Y:S02]  /*119d0*/  IMAD.MOV.U32 R11, RZ, RZ, RZ ;  /* 0x000000ffff0b7224 */ /* 0x000fe400078e00ff */
[----:B------:R-:W-:-:S07]  /*119e0*/  IMAD.MOV.U32 R15, RZ, RZ, -0x1 ;  /* 0xffffffffff0f7424 */ /* 0x000fce00078e00ff */
[----:B0-----:R-:W-:Y:S05]  /*119f0*/  WARPSYNC.COLLECTIVE R15, `(.L_x_578) ;  /* 0x000000000f087348 */ /* 0x001fea0003c00000 */
[----:B------:R1:W2:Y:S02]  /*11a00*/  SHFL.UP P6, R14, R13, R12, R11 ;  /* 0x0400000c0d0e7389 */ /* 0x0002a400000c000b */
[----:B012---:R-:W-:Y:S01]  /*11a10*/  ENDCOLLECTIVE ;  /* 0x000000000000791b */ /* 0x007fe20003800000 */
.L_x_578:
[----:B------:R-:W-:Y:S05]  /*11a20*/  BSYNC B0 ;  /* 0x0000000000007941 */ /* 0x000fea0003800000 */
.L_x_577:
[----:B------:R-:W-:Y:S01]  /*11a30*/  SEL R3, R14, RZ, P1 ;  /* 0x000000ff0e037207 */ /* 0x000fe20000800000 */
[----:B------:R-:W-:Y:S01]  /*11a40*/  IMAD.MOV.U32 R12, RZ, RZ, 0x2 ;  /* 0x00000002ff0c7424 */ /* 0x000fe200078e00ff */
[----:B------:R-:W-:Y:S01]  /*11a50*/  MOV R15, 0xffffffff ;  /* 0xffffffff000f7802 */ /* 0x000fe20000000f00 */
[----:B------:R-:W-:Y:S02]  /*11a60*/  IMAD.MOV.U32 R11, RZ, RZ, RZ ;  /* 0x000000ffff0b7224 */ /* 0x000fe400078e00ff */
[----:B------:R-:W-:-:S04]  /*11a70*/  IMAD.IADD R3, R2, 0x1, R3 ;  /* 0x0000000102037824 */ /* 0x000fc800078e0203 */
[----:B------:R-:W-:-:S07]  /*11a80*/  IMAD.MOV.U32 R13, RZ, RZ, R3 ;  /* 0x000000ffff0d7224 */ /* 0x000fce00078e0003 */
[----:B------:R-:W-:Y:S05]  /*11a90*/  WARPSYNC.COLLECTIVE R15, `(.L_x_579) ;  /* 0x000000000f087348 */ /* 0x000fea0003c00000 */
[----:B------:R0:W1:Y:S02]  /*11aa0*/  SHFL.UP P6, R14, R13, R12, R11 ;  /* 0x0400000c0d0e7389 */ /* 0x00006400000c000b */
[----:B01----:R-:W-:Y:S01]  /*11ab0*/  ENDCOLLECTIVE ;  /* 0x000000000000791b */ /* 0x003fe20003800000 */
.L_x_579:
        /* <DEDUP_REMOVED lines=8> */
.L_x_580:
        /* <DEDUP_REMOVED lines=8> */
.L_x_581:
        /* <DEDUP_REMOVED lines=8> */
.L_x_582:
        /* <DEDUP_REMOVED lines=9> */
.L_x_583:
[----:B------:R-:W-:Y:S01]  /*11cd0*/  MOV R6, R14 ;  /* 0x0000000e00067202 */ /* 0x000fe20000000f00 */
[----:B------:R-:W-:Y:S06]  /*11ce0*/  BRA `(.L_x_584) ;  /* 0xffffffdc00547947 */ /* 0x000fec000383ffff */
.L_x_517:
[----:B------:R-:W-:Y:S01]  /*11cf0*/  BSSY B0, `(.L_x_585) ;  /* 0x0000006000007945 */ /* 0x000fe20003800000 */
[----:B------:R-:W-:Y:S01]  /*11d00*/  PLOP3.LUT P6, PT, P6, PT, PT, 0x8, 0x0 ;  /* 0x000000000000781c */ /* 0x000fe200037ce170 */
[----:B------:R-:W-:-:S12]  /*11d10*/  IMAD.MOV.U32 R15, RZ, RZ, -0x1 ;  /* 0xffffffffff0f7424 */ /* 0x000fd800078e00ff */
[----:B0----5:R-:W-:Y:S05]  /*11d20*/  WARPSYNC.COLLECTIVE R15, `(.L_x_586) ;  /* 0x000000000f087348 */ /* 0x021fea0003c00000 */
[----:B------:R-:W-:Y:S01]  /*11d30*/  VOTE.ANY R14, PT, P6 ;  /* 0x00000000000e7806 */ /* 0x000fe200030e0100 */
[----:B0----5:R-:W-:Y:S06]  /*11d40*/  ENDCOLLECTIVE ;  /* 0x000000000000791b */ /* 0x021fec0003800000 */
.L_x_586:
[----:B------:R-:W-:Y:S05]  /*11d50*/  BSYNC B0 ;  /* 0x0000000000007941 */ /* 0x000fea0003800000 */
.L_x_585:
[----:B------:R-:W-:Y:S02]  /*11d60*/  IMAD.MOV.U32 R5, RZ, RZ, R14 ;  /* 0x000000ffff057224 */ /* 0x000fe400078e000e */
[----:B------:R-:W-:Y:S02]  /*11d70*/  IMAD.MOV.U32 R13, RZ, RZ, R2 ;  /* 0x000000ffff0d7224 */ /* 0x000fe400078e0002 */
[----:B------:R-:W0:Y:S01]  /*11d80*/  POPC R4, R5 ;  /* 0x0000000500047309 */ /* 0x000e220000000000 */
[----:B------:R-:W-:Y:S02]  /*11d90*/  IMAD.MOV.U32 R11, RZ, RZ, 0x1f ;  /* 0x0000001fff0b7424 */ /* 0x000fe400078e00ff */
[----:B------:R-:W-:Y:S02]  /*11da0*/  IMAD.MOV.U32 R15, RZ, RZ, -0x1 ;  /* 0xffffffffff0f7424 */ /* 0x000fe400078e00ff */
[----:B0-----:R-:W-:-:S07]  /*11db0*/  IMAD.MOV.U32 R12, RZ, RZ, R4 ;  /* 0x000000ffff0c7224 */ /* 0x001fce00078e0004 */
[----:B------:R-:W-:Y:S05]  /*11dc0*/  WARPSYNC.COLLECTIVE R15, `(.L_x_587) ;  /* 0x000000000f087348 */ /* 0x000fea0003c00000 */
[----:B------:R0:W1:Y:S02]  /*11dd0*/  SHFL.IDX P6, R14, R13, R12, R11 ;  /* 0x0000000c0d0e7389 */ /* 0x00006400000c000b */
[----:B01----:R-:W-:Y:S01]  /*11de0*/  ENDCOLLECTIVE ;  /* 0x000000000000791b */ /* 0x003fe20003800000 */
.L_x_587:
[----:B------:R-:W-:Y:S01]  /*11df0*/  IMAD.MOV.U32 R17, RZ, RZ, R14 ;  /* 0x000000ffff117224 */ /* 0x000fe200078e000e */
[----:B------:R-:W-:Y:S06]  /*11e00*/  BRA `(.L_x_588) ;  /* 0xffffffdc00447947 */ /* 0x000fec000383ffff */
.L_x_519:
[----:B------:R-:W-:Y:S01]  /*11e10*/  BSSY B0, `(.L_x_589) ;  /* 0x0000007000007945 */ /* 0x000fe20003800000 */
[----:B------:R-:W-:Y:S01]  /*11e20*/  IMAD.MOV.U32 R13, RZ, RZ, R3 ;  /* 0x000000ffff0d7224 */ /* 0x000fe200078e0003 */
[----:B------:R-:W-:Y:S01]  /*11e30*/  MOV R11, 0x1f ;  /* 0x0000001f000b7802 */ /* 0x000fe20000000f00 */
[----:B------:R-:W-:-:S07]  /*11e40*/  IMAD.MOV.U32 R15, RZ, RZ, -0x1 ;  /* 0xffffffffff0f7424 */ /* 0x000fce00078e00ff */
[----:B0-2--5:R-:W-:Y:S05]  /*11e50*/  WARPSYNC.COLLECTIVE R15, `(.L_x_590) ;  /* 0x000000000f087348 */ /* 0x025fea0003c00000 */
[----:B------:R1:W3:Y:S02]  /*11e60*/  SHFL.IDX P6, R14, R13, R12, R11 ;  /* 0x0000000c0d0e7389 */ /* 0x0002e400000c000b */
[----:B0123-5:R-:W-:Y:S01]  /*11e70*/  ENDCOLLECTIVE ;  /* 0x000000000000791b */ /* 0x02ffe20003800000 */
.L_x_590:
[----:B------:R-:W-:Y:S05]  /*11e80*/  BSYNC B0 ;  /* 0x0000000000007941 */ /* 0x000fea0003800000 */
.L_x_589:
[----:B------:R-:W-:Y:S01]  /*11e90*/  IMAD.MOV.U32 R2, RZ, RZ, R14 ;  /* 0x000000ffff027224 */ /* 0x000fe200078e000e */
[----:B------:R-:W-:Y:S06]  /*11ea0*/  BRA `(.L_x_518) ;  /* 0xffffffdc00387947 */ /* 0x000fec000383ffff */
.L_x_523:
[----:B0-----:R0:W2:Y:S02]  /*11eb0*/  SYNCS.PHASECHK.TRANS64.TRYWAIT P0, [R0+URZ+0x34820], R3 ;  /* 0x03482003000075a7 */ /* 0x0010a4000800017f */
[----:B--2---:R-:W-:Y:S05]  /*11ec0*/  @!P0 NANOSLEEP.SYNCS 0x989680 ;  /* 0x009896800000895d */ /* 0x004fea0003900000 */
[----:B------:R-:W2:Y:S02]  /*11ed0*/  @!P0 SYNCS.PHASECHK.TRANS64 P0, [R0+URZ+0x34820], R3 ;  /* 0x03482003000085a7 */ /* 0x000ea4000800007f */
[----:B--2---:R-:W-:Y:S05]  /*11ee0*/  @!P0 BRA `(.L_x_523) ;  /* 0xfffffffc00f08947 */ /* 0x004fea000383ffff */
[----:B------:R-:W-:Y:S05]  /*11ef0*/  BRA `(.L_x_591) ;  /* 0xffffffe0002c7947 */ /* 0x000fea000383ffff */
.L_x_524:
        /* <DEDUP_REMOVED lines=8> */
[----:B01--45:R-:W-:Y:S05]  /*11f80*/  WARPSYNC.COLLECTIVE R15, `(.L_x_593) ;  /* 0x000000000f087348 */ /* 0x033fea0003c00000 */
[----:B------:R2:W3:Y:S02]  /*11f90*/  SHFL.IDX P6, R14, R13, R12, R11 ;  /* 0x0000000c0d0e7389 */ /* 0x0004e400000c000b */
[----:B012345:R-:W-:Y:S01]  /*11fa0*/  ENDCOLLECTIVE ;  /* 0x000000000000791b */ /* 0x03ffe20003800000 */
.L_x_593:
[----:B------:R-:W-:Y:S05]  /*11fb0*/  BSYNC B0 ;  /* 0x0000000000007941 */ /* 0x000fea0003800000 */
.L_x_592:
[----:B------:R-:W-:Y:S05]  /*11fc0*/  BRA `(.L_x_594) ;  /* 0xffffffe000147947 */ /* 0x000fea000383ffff */
.L_x_527:
[----:B------:R-:W-:Y:S01]  /*11fd0*/  BSSY B1, `(.L_x_595) ;  /* 0x0000006000017945 */ /* 0x000fe20003800000 */
[----:B------:R-:W-:-:S07]  /*11fe0*/  IMAD.MOV.U32 R15, RZ, RZ, -0x1 ;  /* 0xffffffffff0f7424 */ /* 0x000fce00078e00ff */
[----:B012-45:R-:W-:Y:S05]  /*11ff0*/  WARPSYNC.COLLECTIVE R15, `(.L_x_596) ;  /* 0x000000000f0c7348 */ /* 0x037fea0003c00000 */
[----:B------:R-:W-:Y:S02]  /*12000*/  ELECT P6, UR62, PT ;  /* 0x00000000003e782f */ /* 0x000fe400038c0000 */
[----:B------:R-:W-:Y:S01]  /*12010*/  MOV R14, UR62 ;  /* 0x0000003e000e7c02 */ /* 0x000fe20008000f00 */
[----:B012-45:R-:W-:Y:S10]  /*12020*/  ENDCOLLECTIVE ;  /* 0x000000000000791b */ /* 0x037ff40003800000 */
.L_x_596:
[----:B------:R-:W-:Y:S05]  /*12030*/  BSYNC B1 ;  /* 0x0000000000017941 */ /* 0x000fea0003800000 */
.L_x_595:
[----:B------:R-:W-:Y:S05]  /*12040*/  BRA `(.L_x_597) ;  /* 0xffffffe0000c7947 */ /* 0x000fea000383ffff */
.L_x_529:
[----:B0-----:R0:W1:Y:S02]  /*12050*/  SYNCS.PHASECHK.TRANS64.TRYWAIT P0, [R6+URZ], R5 ;  /* 0x00000005060075a7 */ /* 0x001064000800017f */
[----:B-1----:R-:W-:Y:S05]  /*12060*/  @!P0 NANOSLEEP.SYNCS 0x989680 ;  /* 0x009896800000895d */ /* 0x002fea0003900000 */
[----:B------:R-:W1:Y:S02]  /*12070*/  @!P0 SYNCS.PHASECHK.TRANS64 P0, [R6+URZ], R5 ;  /* 0x00000005060085a7 */ /* 0x000e64000800007f */
[----:B-1----:R-:W-:Y:S05]  /*12080*/  @!P0 BRA `(.L_x_529) ;  /* 0xfffffffc00f08947 */ /* 0x002fea000383ffff */
[----:B------:R-:W-:Y:S05]  /*12090*/  BRA `(.L_x_598) ;  /* 0xffffffe000507947 */ /* 0x000fea000383ffff */
.L_x_530:
[----:B-1----:R1:W2:Y:S02]  /*120a0*/  SYNCS.PHASECHK.TRANS64.TRYWAIT P0, [R7+URZ], R2 ;  /* 0x00000002070075a7 */ /* 0x0022a4000800017f */
[----:B--2---:R-:W-:Y:S05]  /*120b0*/  @!P0 NANOSLEEP.SYNCS 0x989680 ;  /* 0x009896800000895d */ /* 0x004fea0003900000 */
[----:B------:R-:W2:Y:S02]  /*120c0*/  @!P0 SYNCS.PHASECHK.TRANS64 P0, [R7+URZ], R2 ;  /* 0x00000002070085a7 */ /* 0x000ea4000800007f */
[----:B--2---:R-:W-:Y:S05]  /*120d0*/  @!P0 BRA `(.L_x_530) ;  /* 0xfffffffc00f08947 */ /* 0x004fea000383ffff */
[----:B------:R-:W-:Y:S05]  /*120e0*/  BRA `(.L_x_599) ;  /* 0xffffffe000447947 */ /* 0x000fea000383ffff */
.L_x_532:
[----:B--2---:R2:W3:Y:S02]  /*120f0*/  SYNCS.PHASECHK.TRANS64.TRYWAIT P0, [R4+URZ], R5 ;  /* 0x00000005040075a7 */ /* 0x0044e4000800017f */
[----:B---3--:R-:W-:Y:S05]  /*12100*/  @!P0 NANOSLEEP.SYNCS 0x989680 ;  /* 0x009896800000895d */ /* 0x008fea0003900000 */
[----:B------:R-:W3:Y:S02]  /*12110*/  @!P0 SYNCS.PHASECHK.TRANS64 P0, [R4+URZ], R5 ;  /* 0x00000005040085a7 */ /* 0x000ee4000800007f */
[----:B---3--:R-:W-:Y:S05]  /*12120*/  @!P0 BRA `(.L_x_532) ;  /* 0xfffffffc00f08947 */ /* 0x008fea000383ffff */
[----:B------:R-:W-:Y:S05]  /*12130*/  BRA `(.L_x_600) ;  /* 0xffffffe0004c7947 */ /* 0x000fea000383ffff */
.L_x_601:
        /* <DEDUP_REMOVED lines=12> */
.L_x_15276:


//--------------------- .text._ZN7cutlass13device_kernelIN5flash11enable_sm90INS1_16FlashAttnFwdSm90INS1_25CollectiveMainloopFwdSm90ILi2EN4cute5tupleIJNS5_1CILi1EEES8_S8_EEENS6_IJNS7_ILi128EEESA_NS7_ILi192EEEEEELi128ENS_6half_tEfNS_4arch4Sm90ELb0ELb0ELb1ELb1ELb0ELb1ELb0ELb1ELb1ELb1ELb0ELb0EEENS1_21CollectiveEpilogueFwdINS6_IJSA_SA_SA_EEES9_SD_SF_Li256ELb1ELb1ELb0ELb0EEENS1_36VarlenDynamicPersistentTileSchedulerILi128ELi128ELi256ELi128ELb0ELb1ELb1ELb0ELb1ELb1EEEEEEEEEvNT_6ParamsE --------------------------
	.section	.text._ZN7cutlass13device_kernelIN5flash11enable_sm90INS1_16FlashAttnFwdSm90INS1_25CollectiveMainloopFwdSm90ILi2EN4cute5tupleIJNS5_1CILi1EEES8_S8_EEENS6_IJNS7_ILi128EEESA_NS7_ILi192EEEEEELi128ENS_6half_tEfNS_4arch4Sm90ELb0ELb0ELb1ELb1ELb0ELb1ELb0ELb1ELb1ELb1ELb0ELb0EEENS1_21CollectiveEpilogueFwdINS6_IJSA_SA_SA_EEES9_SD_SF_Li256ELb1ELb1ELb0ELb0EEENS1_36VarlenDynamicPersistentTileSchedulerILi128ELi128ELi256ELi128ELb0ELb1ELb1ELb0ELb1ELb1EEEEEEEEEvNT_6ParamsE,"ax",@progbits
	.align	128
.text._ZN7cutlass13device_kernelIN5flash11enable_sm90INS1_16FlashAttnFwdSm90INS1_25CollectiveMainloopFwdSm90ILi2EN4cute5tupleIJNS5_1CILi1EEES8_S8_EEENS6_IJNS7_ILi128EEESA_NS7_ILi192EEEEEELi128ENS_6half_tEfNS_4arch4Sm90ELb0ELb0ELb1ELb1ELb0ELb1ELb0ELb1ELb1ELb1ELb0ELb0EEENS1_21CollectiveEpilogueFwdINS6_IJSA_SA_SA_EEES9_SD_SF_Li256ELb1ELb1ELb0ELb0EEENS1_36VarlenDynamicPersistentTileSchedulerILi128ELi128ELi256ELi128ELb0ELb1ELb1ELb0ELb1ELb1EEEEEEEEEvNT_6ParamsE:
        .type           _ZN7cutlass13device_kernelIN5flash11enable_sm90INS1_16FlashAttnFwdSm90INS1_25CollectiveMainloopFwdSm90ILi2EN4cute5tupleIJNS5_1CILi1EEES8_S8_EEENS6_IJNS7_ILi128EEESA_NS7_ILi192EEEEEELi128ENS_6half_tEfNS_4arch4Sm90ELb0ELb0ELb1ELb1ELb0ELb1ELb0ELb1ELb1ELb1ELb0ELb0EEENS1_21CollectiveEpilogueFwdINS6_IJSA_SA_SA_EEES9_SD_SF_Li256ELb1ELb1ELb0ELb0EEENS1_36VarlenDynamicPersistentTileSchedulerILi128ELi128ELi256ELi128ELb0ELb1ELb1ELb0ELb1ELb1EEEEEEEEEvNT_6ParamsE,@function
        .size           _ZN7cutlass13device_kernelIN5flash11enable_sm90INS1_16FlashAttnFwdSm90INS1_25CollectiveMainloopFwdSm90ILi2EN4cute5tupleIJNS5_1CILi1EEES8_S8_EEENS6_IJNS7_ILi128EEESA_NS7_ILi192EEEEEELi128ENS_6half_tEfNS_4arch4Sm90ELb0ELb0ELb1ELb1ELb0ELb1ELb0ELb1ELb1ELb1ELb0ELb0EEENS1_21CollectiveEpilogueFwdINS6_IJSA_SA_SA_EEES9_SD_SF_Li256ELb1ELb1ELb0ELb0EEENS1_36VarlenDynamicPersistentTileSchedulerILi128ELi128ELi256ELi128ELb0ELb1ELb1ELb0ELb1ELb1EEEEEEEEEvNT_6ParamsE,(.L_x_15277 - _ZN7cutlass13device_kernelIN5flash11enable_sm90INS1_16FlashAttnFwdSm90INS1_25CollectiveMainloopFwdSm90ILi2EN4cute5tupleIJNS5_1CILi1EEES8_S8_EEENS6_IJNS7_ILi128EEESA_NS7_ILi192EEEEEELi128ENS_6half_tEfNS_4arch4Sm90ELb0ELb0ELb1ELb1ELb0ELb1ELb0ELb1ELb1ELb1ELb0ELb0EEENS1_21CollectiveEpilogueFwdINS6_IJSA_SA_SA_EEES9_SD_SF_Li256ELb1ELb1ELb0ELb0EEENS1_36VarlenDynamicPersistentTileSchedulerILi128ELi128ELi256ELi128ELb0ELb1ELb1ELb0ELb1ELb1EEEEEEEEEvNT_6ParamsE)
        .other          _ZN7cutlass13device_kernelIN5flash11enable_sm90INS1_16FlashAttnFwdSm90INS1_25CollectiveMainloopFwdSm90ILi2EN4cute5tupleIJNS5_1CILi1EEES8_S8_EEENS6_IJNS7_ILi128EEESA_NS7_ILi192EEEEEELi128ENS_6half_tEfNS_4arch4Sm90ELb0ELb0ELb1ELb1ELb0ELb1ELb0ELb1ELb1ELb1ELb0ELb0EEENS1_21CollectiveEpilogueFwdINS6_IJSA_SA_SA_EEES9_SD_SF_Li256ELb1ELb1ELb0ELb0EEENS1_36VarlenDynamicPersistentTileSchedulerILi128ELi128ELi256ELi128ELb0ELb1ELb1ELb0ELb1ELb1EEEEEEEEEvNT_6ParamsE,@"STO_CUDA_ENTRY STV_DEFAULT"
_ZN7cutlass13device_kernelIN5flash11enable_sm90INS1_16FlashAttnFwdSm90INS1_25CollectiveMainloopFwdSm90ILi2EN4cute5tupleIJNS5_1CILi1EEES8_S8_EEENS6_IJNS7_ILi128EEESA_NS7_ILi192EEEEEELi128ENS_6half_tEfNS_4arch4Sm90ELb0ELb0ELb1ELb1ELb0ELb1ELb0ELb1ELb1ELb1ELb0ELb0EEENS1_21CollectiveEpilogueFwdINS6_IJSA_SA_SA_EEES9_SD_SF_Li256ELb1ELb1ELb0ELb0EEENS1_36VarlenDynamicPersistentTileSchedulerILi128ELi128ELi256ELi128ELb0ELb1ELb1ELb0ELb1ELb1EEEEEEEEEvNT_6ParamsE:
[----:B------:R-:W0:Y:S02]  /*0000*/  LDC R1, c[0x0][0x28] ;  /* 0x00000a00ff017b82 */ /* 0x000e240000000800 */
[----:B0-----:R-:W-:Y:S01]  /*0010*/  VIADD R1, R1, 0xffffff70 ;  /* 0xffffff7001017836 */ /* 0x001fe20000000000 */
[----:B------:R-:W0:Y:S01]  /*0020*/  S2R R0, SR_TID.X ;  /* 0x0000000000007919 */ /* 0x000e220000002100 */
[----:B------:R-:W-:Y:S01]  /*0030*/  ELECT P0, URZ, PT ;  /* 0x00000000003f782f */ /* 0x000fe20003800000 */
[----:B------:R-:W-:Y:S01]  /*0040*/  BSSY B0, `(.L_x_602) ;  /* 0x0000014000007945 */ /* 0x000fe20003800000 */
[--C-:B0-----:R-:W-:Y:S02]  /*0050*/  SHF.R.U32.HI R2, RZ, 0x5, R0.reuse ;  /* 0x00000005ff027819 */ /* 0x101fe40000011600 */
[----:B------:R-:W-:-:S03]  /*0060*/  SHF.R.U32.HI R4, RZ, 0x7, R0 ;  /* 0x00000007ff047819 */ /* 0x000fc60000011600 */
[----:B------:R-:W0:Y:S02]  /*0070*/  SHFL.IDX PT, R3, R2, RZ, 0x1f ;  /* 0x00001fff02037589 */ /* 0x000e2400000e0000 */
[----:B0-----:R-:W-:-:S13]  /*0080*/  ISETP.EQ.AND P0, PT, R3, RZ, P0 ;  /* 0x000000ff0300720c */ /* 0x001fda0000702270 */
[----:B------:R-:W-:Y:S05]  /*0090*/  @!P0 BRA `(.L_x_603) ;  /* 0x0000000000388947 */ /* 0x000fea0003800000 */
[----:B------:R-:W-:Y:S02]  /*00a0*/  ULDC.64 UR4, c[0x0][0x198] ;  /* 0x0000660000047ab9 */ /* 0x000fe40000000a00 */
[----:B------:R-:W-:Y:S02]  /*00b0*/  UIADD3 UR6, UP0, UR4, 0x370, URZ ;  /* 0x0000037004067890 */ /* 0x000fe4000ff1e03f */
[----:B------:R-:W-:Y:S02]  /*00c0*/  UIADD3 UR8, UP1, UR4, 0x470, URZ ;  /* 0x0000047004087890 */ /* 0x000fe4000ff3e03f */
[----:B------:R-:W-:Y:S02]  /*00d0*/  UIADD3 UR10, UP2, UR4, 0x570, URZ ;  /* 0x00000570040a7890 */ /* 0x000fe4000ff5e03f */
[----:B------:R-:W-:Y:S02]  /*00e0*/  UIADD3 UR4, UP3, UR4, 0x670, URZ ;  /* 0x0000067004047890 */ /* 0x000fe4000ff7e03f */
[----:B------:R-:W-:-:S02]  /*00f0*/  UIADD3.X UR7, URZ, UR5, URZ, UP0, !UPT ;  /* 0x000000053f077290 */ /* 0x000fc400087fe43f */
[----:B------:R-:W-:Y:S02]  /*0100*/  UIADD3.X UR9, URZ, UR5, URZ, UP1, !UPT ;  /* 0x000000053f097290 */ /* 0x000fe40008ffe43f */
[----:B------:R-:W-:Y:S02]  /*0110*/  UIADD3.X UR11, URZ, UR5, URZ, UP2, !UPT ;  /* 0x000000053f0b7290 */ /* 0x000fe400097fe43f */
[----:B------:R-:W-:-:S03]  /*0120*/  UIADD3.X UR5, URZ, UR5, URZ, UP3, !UPT ;  /* 0x000000053f057290 */ /* 0x000fc60009ffe43f */
[----:B------:R0:W-:Y:S02]  /*0130*/  UTMACCTL.PF [UR6] ;  /* 0x00000000060079b9 */ /* 0x0001e40008040000 */
[----:B------:R0:W-:Y:S02]  /*0140*/  UTMACCTL.PF [UR8] ;  /* 0x00000000080079b9 */ /* 0x0001e40008040000 */
[----:B------:R0:W-:Y:S02]  /*0150*/  UTMACCTL.PF [UR10] ;  /* 0x000000000a0079b9 */ /* 0x0001e40008040000 */
[----:B------:R0:W-:Y:S02]  /*0160*/  UTMACCTL.PF [UR4] ;  /* 0x00000000040079b9 */ /* 0x0001e40008040000 */
[----:B0-----:R-:W-:Y:S01]  /*0170*/  NOP ;  /* 0x0000000000007918 */ /* 0x001fe20000000000 */
.L_x_603:
[----:B------:R-:W-:Y:S05]  /*0180*/  BSYNC B0 ;  /* 0x0000000000007941 */ /* 0x000fea0003800000 */
.L_x_602:
        /* <DEDUP_REMOVED lines=41> */
.L_x_604:
        /* <DEDUP_REMOVED lines=22> */
.L_x_605:
        /* <DEDUP_REMOVED lines=18> */
.L_x_606:
        /* <DEDUP_REMOVED lines=22> */
.L_x_607:
        /* <DEDUP_REMOVED lines=22> */
.L_x_608:
[----:B0-----:R-:W-:Y:S01]  /*0960*/  UMOV UR4, 0x1 ;  /* 0x0000000100047882 */ /* 0x001fe20000000000 */
[----:B------:R-:W-:Y:S01]  /*0970*/  PLOP3.LUT P0, PT, PT, PT, UP0, 0x80, 0x0 ;  /* 0x000000000000781c */ /* 0x000fe20003f0f008 */
[----:B------:R-:W-:Y:S01]  /*0980*/  USEL UR4, UR4, 0x2, !UP0 ;  /* 0x0000000204047887 */ /* 0x000fe2000c000000 */
[----:B------:R-:W-:Y:S01]  /*0990*/  NOP ;  /* 0x0000000000007918 */ /* 0x000fe20000000000 */
[----:B------:R-:W-:Y:S01]  /*09a0*/  ULDC.64 UR42, c[0x0][0x208] ;  /* 0x00008200002a7ab9 */ /* 0x000fe20000000a00 */
[----:B------:R-:W-:Y:S03]  /*09b0*/  BSSY B9, `(.L_x_609) ;  /* 0x0001fcf000097945 */ /* 0x000fe60003800000 */
[----:B------:R-:W-:-:S05]  /*09c0*/  IMAD.U32 R3, RZ, RZ, UR4 ;  /* 0x00000004ff037e24 */ /* 0x000fca000f8e00ff */
[----:B------:R0:W-:Y:S01]  /*09d0*/  STL [R1+0x60], R3 ;  /* 0x0000600301007387 */ /* 0x0001e20000100800 */
[----:B-12-4-:R-:W-:Y:S06]  /*09e0*/  BAR.SYNC.DEFER_BLOCKING 0x0 ;  /* 0x0000000000007b1d */ /* 0x016fec0000010000 */
[----:B------:R-:W-:Y:S05]  /*09f0*/  @!P0 BRA `(.L_x_610) ;  /* 0x0000018400248947 */ /* 0x000fea0003800000 */
.L_x_611:
        /* <DEDUP_REMOVED lines=8> */
[----:B-1----:R-:W-:-:S06]  /*0a80*/  ULEA UR4, UR5, UR4, 0x18 ;  /* 0x0000000405047291 */ /* 0x002fcc000f8ec03f */
[----:B------:R-:W-:Y:S01]  /*0a90*/  MOV R2, UR4 ;  /* 0x0000000400027c02 */ /* 0x000fe20008000f00 */
[----:B------:R-:W-:-:S04]  /*0aa0*/  ULDC UR4, c[0x0][0xc3c] ;  /* 0x00030f0000047ab9 */ /* 0x000fc80000000800 */
[----:B------:R-:W1:Y:S01]  /*0ab0*/  LDS.128 R124, [R2+0x348d0] ;  /* 0x0348d000027c7984 */ /* 0x000e620000000c00 */
[----:B------:R-:W-:Y:S06]  /*0ac0*/  BAR.ARV 0x4, 0x180 ;  /* 0x0106000000007b1d */ /* 0x000fec0000002000 */
[----:B-1----:R-:W-:-:S13]  /*0ad0*/  ISETP.GE.AND P0, PT, R127, UR4, PT ;  /* 0x000000047f007c0c */ /* 0x002fda000bf06270 */
[----:B------:R-:W-:Y:S05]  /*0ae0*/  @P0 BRA `(.L_x_612) ;  /* 0x000001f800ec0947 */ /* 0x000fea0003800000 */
[----:B0-----:R-:W2:Y:S01]  /*0af0*/  LDL R3, [R1+0x60] ;  /* 0x0000600001037983 */ /* 0x001ea20000100800 */
[----:B------:R-:W-:Y:S01]  /*0b00*/  VIADD R11, R0, 0xffffff80 ;  /* 0xffffff80000b7836 */ /* 0x000fe20000000000 */
[----:B------:R-:W-:Y:S01]  /*0b10*/  R2UR UR61, R2 ;  /* 0x00000000023d72ca */ /* 0x000fe200000e0000 */
[----:B------:R-:W-:Y:S01]  /*0b20*/  IMAD.MOV.U32 R14, RZ, RZ, -0x2 ;  /* 0xfffffffeff0e7424 */ /* 0x000fe200078e00ff */
[----:B------:R-:W-:Y:S01]  /*0b30*/  MOV R204, RZ ;  /* 0x000000ff00cc7202 */ /* 0x000fe20000000f00 */
[----:B------:R-:W-:Y:S01]  /*0b40*/  IMAD.MOV.U32 R16, RZ, RZ, RZ ;  /* 0x000000ffff107224 */ /* 0x000fe200078e00ff */
[----:B------:R-:W-:Y:S01]  /*0b50*/  SHF.R.S32.HI R0, RZ, 0x1f, R11 ;  /* 0x0000001fff007819 */ /* 0x000fe2000001140b */
[----:B------:R-:W-:Y:S01]  /*0b60*/  IMAD.MOV.U32 R184, RZ, RZ, RZ ;  /* 0x000000ffffb87224 */ /* 0x000fe200078e00ff */
[----:B------:R-:W-:Y:S01]  /*0b70*/  MOV R196, RZ ;  /* 0x000000ff00c47202 */ /* 0x000fe20000000f00 */
[----:B------:R-:W-:Y:S01]  /*0b80*/  IMAD.MOV.U32 R194, RZ, RZ, RZ ;  /* 0x000000ffffc27224 */ /* 0x000fe200078e00ff */
[----:B------:R-:W-:-:S02]  /*0b90*/  LEA.HI R4, R0, R11, RZ, 0x7 ;  /* 0x0000000b00047211 */ /* 0x000fc400078f38ff */
[-C--:B------:R-:W-:Y:S02]  /*0ba0*/  LEA.HI R8, R0, R11.reuse, RZ, 0x2 ;  /* 0x0000000b00087211 */ /* 0x080fe400078f10ff */
[----:B------:R-:W-:Y:S01]  /*0bb0*/  LOP3.LUT R214, R4, 0xffffff80, RZ, 0xc0, !PT ;  /* 0xffffff8004d67812 */ /* 0x000fe200078ec0ff */
[----:B------:R-:W-:Y:S01]  /*0bc0*/  UIADD3 UR61, UR61, 0x10400, URZ ;  /* 0x000104003d3d7890 */ /* 0x000fe2000fffe03f */
[----:B------:R-:W-:Y:S02]  /*0bd0*/  LOP3.LUT R209, R8, 0xfffffffc, RZ, 0xc0, !PT ;  /* 0xfffffffc08d17812 */ /* 0x000fe400078ec0ff */
[----:B------:R-:W-:Y:S01]  /*0be0*/  LEA.HI R192, R0, R11, RZ, 0x5 ;  /* 0x0000000b00c07211 */ /* 0x000fe200078f28ff */
[C---:B------:R-:W-:Y:S01]  /*0bf0*/  IMAD.IADD R214, R11.reuse, 0x1, -R214 ;  /* 0x000000010bd67824 */ /* 0x040fe200078e0ad6 */
[----:B------:R-:W-:Y:S01]  /*0c00*/  SHF.R.S32.HI R17, RZ, 0x2, R8 ;  /* 0x00000002ff117819 */ /* 0x000fe20000011408 */
[----:B------:R-:W-:Y:S01]  /*0c10*/  IMAD.IADD R209, R11, 0x1, -R209 ;  /* 0x000000010bd17824 */ /* 0x000fe200078e0ad1 */
[----:B------:R-:W-:-:S02]  /*0c20*/  SHF.R.S32.HI R192, RZ, 0x5, R192 ;  /* 0x00000005ffc07819 */ /* 0x000fc400000114c0 */
[----:B------:R-:W-:Y:S01]  /*0c30*/  SHF.R.S32.HI R7, RZ, 0x1f, R214 ;  /* 0x0000001fff077819 */ /* 0x000fe200000114d6 */
[----:B------:R-:W-:Y:S01]  /*0c40*/  VIADD R205, R17, 0x40 ;  /* 0x0000004011cd7836 */ /* 0x000fe20000000000 */
[----:B------:R-:W-:Y:S02]  /*0c50*/  SHF.L.U32 R22, R209, 0x2, RZ ;  /* 0x00000002d1167819 */ /* 0x000fe400000006ff */
[----:B------:R-:W-:Y:S01]  /*0c60*/  SHF.R.S32.HI R8, RZ, 0x1f, R8 ;  /* 0x0000001fff087819 */ /* 0x000fe20000011408 */
[----:B------:R-:W-:Y:S01]  /*0c70*/  IMAD.SHL.U32 R185, R205, 0x40, RZ ;  /* 0x00000040cdb97824 */ /* 0x000fe200078e00ff */
[C---:B------:R-:W-:Y:S01]  /*0c80*/  IADD3 R186, R22.reuse, 0x20, RZ ;  /* 0x0000002016ba7810 */ /* 0x040fe20007ffe0ff */
[----:B------:R-:W-:Y:S01]  /*0c90*/  VIADD R188, R22, 0x40 ;  /* 0x0000004016bc7836 */ /* 0x000fe20000000000 */
[----:B------:R-:W-:Y:S01]  /*0ca0*/  LEA.HI R8, R8, R17, RZ, 0x3 ;  /* 0x0000001108087211 */ /* 0x000fe200078f18ff */
[C---:B------:R-:W-:Y:S01]  /*0cb0*/  VIADD R187, R22.reuse, 0x10 ;  /* 0x0000001016bb7836 */ /* 0x040fe20000000000 */
[----:B------:R-:W-:Y:S01]  /*0cc0*/  SHF.R.S32.HI R231, RZ, 0x7, R4 ;  /* 0x00000007ffe77819 */ /* 0x000fe20000011404 */
[----:B------:R-:W-:Y:S01]  /*0cd0*/  IMAD.IADD R10, R22, 0x1, R186 ;  /* 0x00000001160a7824 */ /* 0x000fe200078e02ba */
[----:B------:R-:W-:Y:S01]  /*0ce0*/  LOP3.LUT R8, R8, 0xfffffff8, RZ, 0xc0, !PT ;  /* 0xfffffff808087812 */ /* 0x000fe200078ec0ff */
[----:B------:R-:W-:Y:S01]  /*0cf0*/  VIADD R190, R22, 0x50 ;  /* 0x0000005016be7836 */ /* 0x000fe20000000000 */
[----:B------:R-:W-:Y:S01]  /*0d00*/  LOP3.LUT R185, R185, 0x1c0, RZ, 0xc0, !PT ;  /* 0x000001c0b9b97812 */ /* 0x000fe200078ec0ff */
[----:B------:R-:W-:Y:S01]  /*0d10*/  IMAD.SHL.U32 R216, R187, 0x2, RZ ;  /* 0x00000002bbd87824 */ /* 0x000fe200078e00ff */
[----:B------:R-:W-:Y:S01]  /*0d20*/  IADD3 R213, R17, -R8, RZ ;  /* 0x8000000811d57210 */ /* 0x000fe20007ffe0ff */
[----:B------:R-:W-:Y:S01]  /*0d30*/  IMAD.SHL.U32 R218, R186, 0x2, RZ ;  /* 0x00000002bada7824 */ /* 0x000fe200078e00ff */
[----:B------:R-:W-:Y:S01]  /*0d40*/  LEA.HI R4, R4, R231, RZ, 0x1 ;  /* 0x000000e704047211 */ /* 0x000fe200078f08ff */
[----:B------:R-:W-:Y:S01]  /*0d50*/  IMAD.SHL.U32 R222, R188, 0x2, RZ ;  /* 0x00000002bcde7824 */ /* 0x000fe200078e00ff */
[----:B------:R-:W-:Y:S01]  /*0d60*/  SHF.R.U32.HI R230, RZ, 0x3, R185 ;  /* 0x00000003ffe67819 */ /* 0x000fe200000116b9 */
[----:B------:R-:W-:Y:S01]  /*0d70*/  IMAD.SHL.U32 R191, R213, 0x40, RZ ;  /* 0x00000040d5bf7824 */ /* 0x000fe200078e00ff */
[----:B------:R-:W-:Y:S01]  /*0d80*/  LOP3.LUT R4, R4, 0x3fffffe, RZ, 0xc0, !PT ;  /* 0x03fffffe04047812 */ /* 0x000fe200078ec0ff */
[----:B------:R-:W-:Y:S01]  /*0d90*/  IMAD.SHL.U32 R224, R190, 0x2, RZ ;  /* 0x00000002bee07824 */ /* 0x000fe200078e00ff */
[----:B------:R-:W-:-:S02]  /*0da0*/  SHF.L.U32 R18, R209, 0x3, RZ ;  /* 0x00000003d1127819 */ /* 0x000fc400000006ff */
[----:B------:R-:W-:Y:S02]  /*0db0*/  LOP3.LUT R191, R191, 0x1c0, RZ, 0xc0, !PT ;  /* 0x000001c0bfbf7812 */ /* 0x000fe400078ec0ff */
[----:B------:R-:W-:Y:S02]  /*0dc0*/  IADD3 R4, R231, -R4, RZ ;  /* 0x80000004e7047210 */ /* 0x000fe40007ffe0ff */
[----:B------:R-:W-:Y:S02]  /*0dd0*/  SHF.R.U32.HI R193, RZ, 0x3, R191 ;  /* 0x00000003ffc17819 */ /* 0x000fe400000116bf */
[----:B------:R-:W-:Y:S02]  /*0de0*/  IADD3 R189, R22, 0x30, RZ ;  /* 0x0000003016bd7810 */ /* 0x000fe40007ffe0ff */
[----:B------:R-:W-:Y:S02]  /*0df0*/  SHF.R.S32.HI R217, RZ, 0x1f, R186 ;  /* 0x0000001fffd97819 */ /* 0x000fe400000114ba */
[----:B------:R-:W-:-:S02]  /*0e00*/  SHF.R.S32.HI R20, RZ, 0x1f, R189 ;  /* 0x0000001fff147819 */ /* 0x000fc400000114bd */
[----:B------:R-:W-:Y:S02]  /*0e10*/  SHF.R.S32.HI R221, RZ, 0x1f, R188 ;  /* 0x0000001fffdd7819 */ /* 0x000fe400000114bc */
[----:B------:R-:W-:Y:S02]  /*0e20*/  SHF.R.S32.HI R223, RZ, 0x1f, R190 ;  /* 0x0000001fffdf7819 */ /* 0x000fe400000114be */
[C---:B------:R-:W-:Y:S02]  /*0e30*/  SHF.L.U32 R220, R189.reuse, 0x1, RZ ;  /* 0x00000001bddc7819 */ /* 0x040fe400000006ff */
[----:B------:R-:W-:Y:S02]  /*0e40*/  SHF.L.U64.HI R217, R186, 0x1, R217 ;  /* 0x00000001bad97819 */ /* 0x000fe400000102d9 */
[----:B------:R-:W-:Y:S02]  /*0e50*/  SHF.L.U64.HI R219, R189, 0x1, R20 ;  /* 0x00000001bddb7819 */ /* 0x000fe40000010214 */
[----:B------:R-:W-:-:S02]  /*0e60*/  SHF.L.U64.HI R221, R188, 0x1, R221 ;  /* 0x00000001bcdd7819 */ /* 0x000fc400000102dd */
[----:B------:R-:W-:Y:S02]  /*0e70*/  SHF.L.U64.HI R223, R190, 0x1, R223 ;  /* 0x00000001bedf7819 */ /* 0x000fe400000102df */
[----:B--2---:R-:W-:Y:S02]  /*0e80*/  R2UR UR4, R3 ;  /* 0x00000000030472ca */ /* 0x004fe400000e0000 */
[CC--:B------:R-:W-:Y:S02]  /*0e90*/  LEA.HI R3, R0.reuse, R11.reuse, RZ, 0x4 ;  /* 0x0000000b00037211 */ /* 0x0c0fe400078f20ff */
[----:B------:R-:W-:Y:S02]  /*0ea0*/  LEA.HI R0, R0, R11, RZ, 0x3 ;  /* 0x0000000b00007211 */ /* 0x000fe400078f18ff */
[----:B------:R-:W-:Y:S02]  /*0eb0*/  SHF.R.S32.HI R6, RZ, 0x4, R3 ;  /* 0x00000004ff067819 */ /* 0x000fe40000011403 */
[----:B------:R-:W-:-:S02]  /*0ec0*/  LOP3.LUT R199, R0, 0xfffffff8, RZ, 0xc0, !PT ;  /* 0xfffffff800c77812 */ /* 0x000fc400078ec0ff */
[C---:B------:R-:W-:Y:S02]  /*0ed0*/  LEA.HI R5, R3.reuse, R6, RZ, 0x1 ;  /* 0x0000000603057211 */ /* 0x040fe400078f08ff */
[----:B------:R-:W-:Y:S01]  /*0ee0*/  LOP3.LUT R3, R3, 0x3fffff0, RZ, 0xc0, !PT ;  /* 0x03fffff003037812 */ /* 0x000fe200078ec0ff */
[----:B------:R-:W-:Y:S01]  /*0ef0*/  IMAD.IADD R199, R11, 0x1, -R199 ;  /* 0x000000010bc77824 */ /* 0x000fe200078e0ac7 */
[----:B------:R-:W-:Y:S01]  /*0f00*/  LOP3.LUT R5, R5, 0x1ffffffe, RZ, 0xc0, !PT ;  /* 0x1ffffffe05057812 */ /* 0x000fe200078ec0ff */
[----:B------:R-:W-:Y:S01]  /*0f10*/  ULOP3.LUT UR37, UR4, 0x1, URZ, 0xfc, !UPT ;  /* 0x0000000104257892 */ /* 0x000fe2000f8efc3f */
[----:B------:R-:W-:Y:S01]  /*0f20*/  SHF.R.S32.HI R207, RZ, 0x3, R0 ;  /* 0x00000003ffcf7819 */ /* 0x000fe20000011400 */
[----:B------:R-:W-:Y:S01]  /*0f30*/  IMAD.IADD R3, R11, 0x1, -R3 ;  /* 0x000000010b037824 */ /* 0x000fe200078e0a03 */
[----:B------:R-:W-:Y:S01]  /*0f40*/  IADD3 R5, R6, -R5, RZ ;  /* 0x8000000506057210 */ /* 0x000fe20007ffe0ff */
[----:B------:R-:W-:Y:S01]  /*0f50*/  IMAD.SHL.U32 R197, R199, 0x8, RZ ;  /* 0x00000008c7c57824 */ /* 0x000fe200078e00ff */
[CC--:B------:R-:W-:Y:S01]  /*0f60*/  LEA.HI R6, R7.reuse, R214.reuse, RZ, 0x2 ;  /* 0x000000d607067211 */ /* 0x0c0fe200078f10ff */
[----:B------:R-:W-:Y:S01]  /*0f70*/  IMAD R12, R192, 0x10, R3 ;  /* 0x00000010c00c7824 */ /* 0x000fe200078e0203 */
[----:B------:R-:W-:Y:S01]  /*0f80*/  LEA.HI R7, R7, R214, RZ, 0x5 ;  /* 0x000000d607077211 */ /* 0x000fe200078f28ff */
[----:B------:R-:W-:Y:S01]  /*0f90*/  VIADD R198, R197, 0x40 ;  /* 0x00000040c5c67836 */ /* 0x000fe20000000000 */
[----:B------:R-:W-:-:S02]  /*0fa0*/  LOP3.LUT R9, R6, 0x7ffffffc, RZ, 0xc0, !PT ;  /* 0x7ffffffc06097812 */ /* 0x000fc400078ec0ff */
[--C-:B------:R-:W-:Y:S02]  /*0fb0*/  SHF.R.S32.HI R3, RZ, 0x2, R6.reuse ;  /* 0x00000002ff037819 */ /* 0x100fe40000011406 */
[----:B------:R-:W-:Y:S01]  /*0fc0*/  SHF.R.S32.HI R6, RZ, 0x1f, R6 ;  /* 0x0000001fff067819 */ /* 0x000fe20000011406 */
[----:B------:R-:W-:Y:S01]  /*0fd0*/  IMAD.IADD R9, R214, 0x1, -R9 ;  /* 0x00000001d6097824 */ /* 0x000fe200078e0a09 */
[----:B------:R-:W-:Y:S01]  /*0fe0*/  LEA R235, R12, R5, 0x3 ;  /* 0x000000050ceb7211 */ /* 0x000fe200078e18ff */
[----:B------:R-:W-:Y:S01]  /*0ff0*/  IMAD.IADD R5, R22, 0x1, R188 ;  /* 0x0000000116057824 */ /* 0x000fe200078e02bc */
[----:B------:R-:W-:Y:S01]  /*1000*/  LEA.HI R6, R6, R3, RZ, 0x3 ;  /* 0x0000000306067211 */ /* 0x000fe200078f18ff */
[----:B------:R-:W-:Y:S01]  /*1010*/  IMAD R233, R9, R14, 0x80 ;  /* 0x0000008009e97424 */ /* 0x000fe200078e020e */
[----:B------:R-:W-:Y:S02]  /*1020*/  SHF.R.S32.HI R9, RZ, 0x1f, R10 ;  /* 0x0000001fff097819 */ /* 0x000fe4000001140a */
[----:B------:R-:W-:-:S02]  /*1030*/  LOP3.LUT R6, R6, 0xfffffff8, RZ, 0xc0, !PT ;  /* 0xfffffff806067812 */ /* 0x000fc400078ec0ff */
[----:B------:R-:W-:Y:S02]  /*1040*/  SHF.R.S32.HI R7, RZ, 0x5, R7 ;  /* 0x00000005ff077819 */ /* 0x000fe40000011407 */
[----:B------:R-:W-:Y:S02]  /*1050*/  IADD3 R6, R3, -R6, RZ ;  /* 0x8000000603067210 */ /* 0x000fe40007ffe0ff */
[CC--:B------:R-:W-:Y:S02]  /*1060*/  LEA.HI R12, R9.reuse, R10.reuse, RZ, 0x3 ;  /* 0x0000000a090c7211 */ /* 0x0c0fe400078f18ff */
[----:B------:R-:W-:Y:S01]  /*1070*/  LEA.HI R9, R9, R10, RZ, 0x6 ;  /* 0x0000000a09097211 */ /* 0x000fe200078f30ff */
[----:B------:R-:W-:Y:S01]  /*1080*/  IMAD R7, R7, 0x10, R6 ;  /* 0x0000001007077824 */ /* 0x000fe200078e0206 */
[----:B------:R-:W-:Y:S02]  /*1090*/  SHF.R.S32.HI R10, RZ, 0x1f, R5 ;  /* 0x0000001fff0a7819 */ /* 0x000fe40000011405 */
[----:B------:R-:W-:Y:S01]  /*10a0*/  SHF.R.S32.HI R6, RZ, 0x1f, R205 ;  /* 0x0000001fff067819 */ /* 0x000fe200000114cd */
[----:B------:R-:W-:Y:S01]  /*10b0*/  IMAD R232, R4, 0x40, R7 ;  /* 0x0000004004e87824 */ /* 0x000fe200078e0207 */
[----:B------:R-:W-:-:S02]  /*10c0*/  LEA.HI R212, R10, R5, RZ, 0x3 ;  /* 0x000000050ad47211 */ /* 0x000fc400078f18ff */
[----:B------:R-:W-:Y:S02]  /*10d0*/  LEA.HI R6, R6, R205, RZ, 0x3 ;  /* 0x000000cd06067211 */ /* 0x000fe400078f18ff */
[----:B------:R-:W-:Y:S02]  /*10e0*/  LEA.HI R5, R10, R5, RZ, 0x6 ;  /* 0x000000050a057211 */ /* 0x000fe400078f30ff */
[----:B------:R-:W-:Y:S01]  /*10f0*/  LOP3.LUT R3, R185, 0x38, R12, 0xf8, !PT ;  /* 0x00000038b9037812 */ /* 0x000fe200078ef80c */
[----:B------:R-:W-:Y:S01]  /*1100*/  IMAD.SHL.U32 R6, R6, 0x40, RZ ;  /* 0x0000004006067824 */ /* 0x000fe200078e00ff */
[----:B------:R-:W-:Y:S01]  /*1110*/  SHF.L.U32 R9, R9, 0x7, RZ ;  /* 0x0000000709097819 */ /* 0x000fe200000006ff */
[----:B------:R-:W-:Y:S01]  /*1120*/  IMAD.SHL.U32 R5, R5, 0x80, RZ ;  /* 0x0000008005057824 */ /* 0x000fe200078e00ff */
[----:B------:R-:W-:Y:S02]  /*1130*/  LOP3.LUT R8, R3, R230, RZ, 0x3c, !PT ;  /* 0x000000e603087212 */ /* 0x000fe400078e3cff */
[----:B------:R-:W-:-:S02]  /*1140*/  LOP3.LUT R195, R6, 0xfffffe00, RZ, 0xc0, !PT ;  /* 0xfffffe0006c37812 */ /* 0x000fc400078ec0ff */
[----:B------:R-:W-:Y:S02]  /*1150*/  LOP3.LUT R6, R191, 0x38, R212, 0xf8, !PT ;  /* 0x00000038bf067812 */ /* 0x000fe400078ef8d4 */
[----:B------:R-:W-:Y:S02]  /*1160*/  LOP3.LUT R5, R5, 0xffffe000, RZ, 0xc0, !PT ;  /* 0xffffe00005057812 */ /* 0x000fe400078ec0ff */
[----:B------:R-:W-:Y:S02]  /*1170*/  LOP3.LUT R6, R6, R193, RZ, 0x3c, !PT ;  /* 0x000000c106067212 */ /* 0x000fe400078e3cff */
[----:B------:R-:W-:Y:S02]  /*1180*/  LEA R3, R192, R5, 0x9 ;  /* 0x00000005c0037211 */ /* 0x000fe400078e48ff */
[----:B------:R-:W-:Y:S02]  /*1190*/  LOP3.LUT R4, R191, 0x38, R12, 0xf8, !PT ;  /* 0x00000038bf047812 */ /* 0x000fe400078ef80c */
[----:B------:R-:W-:Y:S01]  /*11a0*/  LOP3.LUT R9, R9, 0xffffe000, RZ, 0xc0, !PT ;  /* 0xffffe00009097812 */ /* 0x000fe200078ec0ff */
[----:B------:R-:W-:Y:S01]  /*11b0*/  IMAD.IADD R6, R3, 0x1, R6 ;  /* 0x0000000103067824 */ /* 0x000fe200078e0206 */
[----:B------:R-:W-:-:S02]  /*11c0*/  LEA.HI R3, R209, R209, RZ, 0x1 ;  /* 0x000000d1d1037211 */ /* 0x000fc400078f08ff */
[----:B------:R-:W-:Y:S02]  /*11d0*/  LOP3.LUT R7, R185, 0x38, R212, 0xf8, !PT ;  /* 0x00000038b9077812 */ /* 0x000fe400078ef8d4 */
[----:B------:R-:W-:Y:S02]  /*11e0*/  LOP3.LUT R0, R3, 0x1ffffffe, RZ, 0xc0, !PT ;  /* 0x1ffffffe03007812 */ /* 0x000fe400078ec0ff */
[----:B------:R-:W-:Y:S02]  /*11f0*/  LOP3.LUT R4, R4, R193, RZ, 0x3c, !PT ;  /* 0x000000c104047212 */ /* 0x000fe400078e3cff */
[----:B------:R-:W-:Y:S01]  /*1200*/  IADD3 R8, R8, R9, R195 ;  /* 0x0000000908087210 */ /* 0x000fe20007ffe0c3 */
[----:B------:R-:W-:Y:S01]  /*1210*/  IMAD R9, R192, 0x200, R9 ;  /* 0x00000200c0097824 */ /* 0x000fe200078e0209 */
[----:B------:R-:W-:Y:S02]  /*1220*/  IADD3 R3, R209, -R0, RZ ;  /* 0x80000000d1037210 */ /* 0x000fe40007ffe0ff */
[----:B------:R-:W-:Y:S01]  /*1230*/  LOP3.LUT R10, R7, R230, RZ, 0x3c, !PT ;  /* 0x000000e6070a7212 */ /* 0x000fe200078e3cff */
[----:B------:R-:W-:Y:S01]  /*1240*/  IMAD.IADD R4, R9, 0x1, R4 ;  /* 0x0000000109047824 */ /* 0x000fe200078e0204 */
[----:B------:R-:W-:Y:S01]  /*1250*/  LOP3.LUT R0, R185, 0x38, R18, 0xf8, !PT ;  /* 0x00000038b9007812 */ /* 0x000fe200078ef812 */
[----:B------:R-:W-:Y:S01]  /*1260*/  IMAD R234, R3, 0x8, R232 ;  /* 0x0000000803ea7824 */ /* 0x000fe200078e02e8 */
[----:B------:R-:W-:-:S02]  /*1270*/  IADD3 R10, R10, R5, R195 ;  /* 0x000000050a0a7210 */ /* 0x000fc40007ffe0c3 */
[----:B------:R-:W-:Y:S02]  /*1280*/  SHF.R.S32.HI R14, RZ, 0x1f, R187 ;  /* 0x0000001fff0e7819 */ /* 0x000fe400000114bb */
[----:B------:R-:W-:Y:S02]  /*1290*/  LOP3.LUT R0, R195, R0, R230, 0xf6, !PT ;  /* 0x00000000c3007212 */ /* 0x000fe400078ef6e6 */
[----:B------:R-:W-:Y:S02]  /*12a0*/  SHF.R.S32.HI R237, RZ, 0x1f, R197 ;  /* 0x0000001fffed7819 */ /* 0x000fe400000114c5 */
[----:B------:R-:W-:Y:S02]  /*12b0*/  SHF.R.S32.HI R236, RZ, 0x1f, R198 ;  /* 0x0000001fffec7819 */ /* 0x000fe400000114c6 */
[----:B------:R-:W-:Y:S02]  /*12c0*/  SHF.L.U32 R235, R235, 0x3, RZ ;  /* 0x00000003ebeb7819 */ /* 0x000fe400000006ff */
[----:B------:R-:W-:-:S02]  /*12d0*/  SHF.L.U64.HI R215, R187, 0x1, R14 ;  /* 0x00000001bbd77819 */ /* 0x000fc4000001020e */
[----:B------:R-:W-:Y:S02]  /*12e0*/  SHF.R.S32.HI R211, RZ, 0x3, R12 ;  /* 0x00000003ffd37819 */ /* 0x000fe4000001140c */
[----:B------:R-:W-:Y:S02]  /*12f0*/  SHF.R.S32.HI R212, RZ, 0x3, R212 ;  /* 0x00000003ffd47819 */ /* 0x000fe400000114d4 */
[----:B------:R-:W-:Y:S02]  /*1300*/  LEA R228, R0, UR61, 0x1 ;  /* 0x0000003d00e47c11 */ /* 0x000fe4000f8e08ff */
[----:B------:R-:W-:Y:S02]  /*1310*/  LEA R226, R8, UR61, 0x1 ;  /* 0x0000003d08e27c11 */ /* 0x000fe4000f8e08ff */
[----:B------:R-:W-:Y:S02]  /*1320*/  LEA R225, R10, UR61, 0x1 ;  /* 0x0000003d0ae17c11 */ /* 0x000fe4000f8e08ff */
[----:B------:R-:W-:-:S02]  /*1330*/  LEA R229, R4, UR61, 0x1 ;  /* 0x0000003d04e57c11 */ /* 0x000fc4000f8e08ff */
[----:B------:R-:W-:-:S07]  /*1340*/  LEA R227, R6, UR61, 0x1 ;  /* 0x0000003d06e37c11 */ /* 0x000fce000f8e08ff */
.L_x_817:
[----:B0--34-:R-:W0:Y:S01]  /*1350*/  LDC.64 R4, c[0x0][0xc88] ;  /* 0x00032200ff047b82 */ /* 0x019e220000000a00 */
[----:B------:R-:W-:Y:S01]  /*1360*/  ULDC.64 UR4, c[0x0][0xa28] ;  /* 0x00028a0000047ab9 */ /* 0x000fe20000000a00 */
[----:B------:R-:W-:Y:S01]  /*1370*/  ULDC.64 UR8, c[0x0][0xa18] ;  /* 0x0002860000087ab9 */ /* 0x000fe20000000a00 */
[----:B------:R-:W-:Y:S01]  /*1380*/  ULDC.64 UR6, c[0x0][0xa08] ;  /* 0x0002820000067ab9 */ /* 0x000fe20000000a00 */
[----:B0-----:R-:W-:-:S05]  /*1390*/  IMAD.WIDE R4, R127, 0x4, R4 ;  /* 0x000000047f047825 */ /* 0x001fca00078e0204 */
[----:B--2---:R-:W2:Y:S01]  /*13a0*/  LDG.E R203, desc[UR42][R4.64] ;  /* 0x0000002a04cb7981 */ /* 0x004ea2000c1e1900 */
[----:B------:R-:W-:Y:S01]  /*13b0*/  ISETP.NE.U32.AND P2, PT, RZ, UR4, PT ;  /* 0x00000004ff007c0c */ /* 0x000fe2000bf45070 */
[----:B------:R-:W-:Y:S01]  /*13c0*/  IMAD.MOV.U32 R29, RZ, RZ, RZ ;  /* 0x000000ffff1d7224 */ /* 0x000fe200078e00ff */
[----:B------:R-:W-:Y:S02]  /*13d0*/  ISETP.NE.U32.AND P1, PT, RZ, UR8, PT ;  /* 0x00000008ff007c0c */ /* 0x000fe4000bf25070 */
[----:B------:R-:W-:Y:S02]  /*13e0*/  ISETP.NE.AND.EX P2, PT, RZ, UR5, PT, P2 ;  /* 0x00000005ff007c0c */ /* 0x000fe4000bf45320 */
[----:B------:R-:W-:Y:S02]  /*13f0*/  ISETP.NE.AND.EX P1, PT, RZ, UR9, PT, P1 ;  /* 0x00000009ff007c0c */ /* 0x000fe4000bf25310 */
[----:B------:R-:W-:Y:S02]  /*1400*/  ISETP.NE.U32.AND P0, PT, RZ, UR6, PT ;  /* 0x00000006ff007c0c */ /* 0x000fe4000bf05070 */
[----:B------:R-:W-:-:S02]  /*1410*/  MOV R3, RZ ;  /* 0x000000ff00037202 */ /* 0x000fc40000000f00 */
[----:B------:R-:W-:Y:S02]  /*1420*/  ISETP.NE.AND.EX P0, PT, RZ, UR7, PT, P0 ;  /* 0x00000007ff007c0c */ /* 0x000fe4000bf05300 */
[----:B--2---:R-:W-:Y:S01]  /*1430*/  SHF.R.S32.HI R208, RZ, 0x1f, R203 ;  /* 0x0000001fffd07819 */ /* 0x004fe200000114cb */
[C---:B------:R-:W-:Y:S02]  /*1440*/  IMAD.SHL.U32 R201, R203.reuse, 0x4, RZ ;  /* 0x00000004cbc97824 */ /* 0x040fe400078e00ff */
[C---:B------:R-:W-:Y:S02]  /*1450*/  @P2 LEA R4, P3, R203.reuse, UR4, 0x2 ;  /* 0x00000004cb042c11 */ /* 0x040fe4000f8610ff */
[C-C-:B------:R-:W-:Y:S02]  /*1460*/  SHF.L.U64.HI R202, R203.reuse, 0x2, R208.reuse ;  /* 0x00000002cbca7819 */ /* 0x140fe400000102d0 */
[----:B------:R-:W-:Y:S01]  /*1470*/  @P2 LEA.HI.X R5, R203, UR5, R208, 0x2, P3 ;  /* 0x00000005cb052c11 */ /* 0x000fe200098f14d0 */
[----:B------:R-:W-:Y:S01]  /*1480*/  ULDC UR4, c[0x0][0x288] ;  /* 0x0000a20000047ab9 */ /* 0x000fe20000000800 */
[----:B------:R-:W-:-:S03]  /*1490*/  IADD3 R8, P4, R201, UR6, RZ ;  /* 0x00000006c9087c10 */ /* 0x000fc6000ff9e0ff */
[----:B------:R0:W5:Y:S01]  /*14a0*/  @P2 LDG.E R3, desc[UR42][R4.64] ;  /* 0x0000002a04032981 */ /* 0x000162000c1e1900 */
[----:B------:R-:W-:Y:S01]  /*14b0*/  @P1 IADD3 R6, P2, R201, UR8, RZ ;  /* 0x00000008c9061c10 */ /* 0x000fe2000ff5e0ff */
[----:B------:R-:W-:Y:S01]  /*14c0*/  IMAD.U32 R149, RZ, RZ, UR4 ;  /* 0x00000004ff957e24 */ /* 0x000fe2000f8e00ff */
[C---:B------:R-:W-:Y:S01]  /*14d0*/  IADD3.X R9, R202.reuse, UR7, RZ, P4, !PT ;  /* 0x00000007ca097c10 */ /* 0x040fe2000a7fe4ff */
[----:B------:R-:W-:Y:S01]  /*14e0*/  ULDC.64 UR4, c[0x0][0x418] ;  /* 0x0001060000047ab9 */ /* 0x000fe20000000a00 */
[----:B------:R-:W-:-:S03]  /*14f0*/  @P1 IADD3.X R7, R202, UR9, RZ, P2, !PT ;  /* 0x00000009ca071c10 */ /* 0x000fc600097fe4ff */
[----:B------:R0:W5:Y:S01]  /*1500*/  @P0 LDG.E R29, desc[UR42][R8.64] ;  /* 0x0000002a081d0981 */ /* 0x000162000c1e1900 */
[----:B------:R-:W-:Y:S01]  /*1510*/  UISETP.NE.U32.AND UP0, UPT, UR4, URZ, UPT ;  /* 0x0000003f0400728c */ /* 0x000fe2000bf05070 */
[----:B------:R-:W-:Y:S02]  /*1520*/  ULDC.64 UR8, c[0x0][0xa20] ;  /* 0x0002880000087ab9 */ /* 0x000fe40000000a00 */
[----:B------:R0:W5:Y:S01]  /*1530*/  @P1 LDG.E R149, desc[UR42][R6.64] ;  /* 0x0000002a06951981 */ /* 0x000162000c1e1900 */
[----:B------:R-:W-:Y:S01]  /*1540*/  UISETP.NE.AND.EX UP0, UPT, UR5, URZ, UPT, UP0 ;  /* 0x0000003f0500728c */ /* 0x000fe2000bf05300 */
[----:B------:R-:W-:Y:S01]  /*1550*/  ULDC UR4, c[0x0][0x424] ;  /* 0x0001090000047ab9 */ /* 0x000fe20000000800 */
[----:B------:R-:W-:Y:S02]  /*1560*/  ISETP.NE.U32.AND P2, PT, RZ, UR8, PT ;  /* 0x00000008ff007c0c */ /* 0x000fe4000bf45070 */
[----:B------:R-:W-:Y:S01]  /*1570*/  USEL UR4, UR4, 0x1, UP0 ;  /* 0x0000000104047887 */ /* 0x000fe20008000000 */
[----:B------:R-:W-:Y:S01]  /*1580*/  ULDC UR5, c[0x0][0x2f0] ;  /* 0x0000bc0000057ab9 */ /* 0x000fe20000000800 */
[----:B------:R-:W-:-:S02]  /*1590*/  ISETP.NE.AND.EX P2, PT, RZ, UR9, PT, P2 ;  /* 0x00000009ff007c0c */ /* 0x000fc4000bf45320 */
[----:B------:R-:W-:-:S03]  /*15a0*/  UIMAD UR4, UR4, UR5, URZ ;  /* 0x00000005040472a4 */ /* 0x000fc6000f8e023f */
[----:B------:R-:W-:Y:S01]  /*15b0*/  ULDC UR5, c[0x0][0x348] ;  /* 0x0000d20000057ab9 */ /* 0x000fe20000000800 */
[----:B------:R-:W-:Y:S01]  /*15c0*/  MOV R206, R125 ;  /* 0x0000007d00ce7202 */ /* 0x000fe20000000f00 */
[----:B------:R-:W-:Y:S02]  /*15d0*/  IMAD.MOV.U32 R200, RZ, RZ, R126 ;  /* 0x000000ffffc87224 */ /* 0x000fe400078e007e */
[----:B------:R-:W-:Y:S01]  /*15e0*/  IMAD.MOV.U32 R27, RZ, RZ, R203 ;  /* 0x000000ffff1b7224 */ /* 0x000fe200078e00cb */
[----:B0-----:R-:W-:Y:S06]  /*15f0*/  @P1 BRA `(.L_x_613) ;  /* 0x0000000000241947 */ /* 0x001fec0003800000 */
[----:B------:R-:W-:Y:S02]  /*1600*/  ULDC.64 UR6, c[0x0][0xa00] ;  /* 0x0002800000067ab9 */ /* 0x000fe40000000a00 */
[----:B------:R-:W-:-:S04]  /*1610*/  ISETP.NE.U32.AND P1, PT, RZ, UR6, PT ;  /* 0x00000006ff007c0c */ /* 0x000fc8000bf25070 */
[----:B------:R-:W-:-:S13]  /*1620*/  ISETP.NE.AND.EX P1, PT, RZ, UR7, PT, P1 ;  /* 0x00000007ff007c0c */ /* 0x000fda000bf25310 */
[----:B------:R-:W-:Y:S05]  /*1630*/  @!P1 BRA `(.L_x_613) ;  /* 0x0000000000149947 */ /* 0x000fea0003800000 */
[----:B------:R-:W0:Y:S02]  /*1640*/  LDC.64 R4, c[0x0][0xa00] ;  /* 0x00028000ff047b82 */ /* 0x000e240000000a00 */
[----:B0-----:R-:W-:-:S05]  /*1650*/  IMAD.WIDE R4, R27, 0x4, R4 ;  /* 0x000000041b047825 */ /* 0x001fca00078e0204 */
[----:B-----5:R-:W2:Y:S04]  /*1660*/  LDG.E R149, desc[UR42][R4.64] ;  /* 0x0000002a04957981 */ /* 0x020ea8000c1e1900 */
[----:B------:R-:W2:Y:S02]  /*1670*/  LDG.E R0, desc[UR42][R4.64+0x4] ;  /* 0x0000042a04007981 */ /* 0x000ea4000c1e1900 */
[----:B--2---:R-:W-:-:S07]  /*1680*/  IADD3 R149, -R149, R0, RZ ;  /* 0x0000000095957210 */ /* 0x004fce0007ffe1ff */
.L_x_613:
[----:B------:R-:W-:Y:S02]  /*1690*/  IMAD.U32 R25, RZ, RZ, UR5 ;  /* 0x00000005ff197e24 */ /* 0x000fe4000f8e00ff */
[----:B------:R-:W-:Y:S01]  /*16a0*/  IMAD.U32 R26, RZ, RZ, UR4 ;  /* 0x00000004ff1a7e24 */ /* 0x000fe2000f8e00ff */
[----:B------:R-:W-:Y:S06]  /*16b0*/  @!P2 BRA `(.L_x_614) ;  /* 0x000000000010a947 */ /* 0x000fec0003800000 */
[----:B------:R-:W-:-:S04]  /*16c0*/  IADD3 R4, P0, R201, UR8, RZ ;  /* 0x00000008c9047c10 */ /* 0x000fc8000ff1e0ff */
[----:B------:R-:W-:-:S05]  /*16d0*/  IADD3.X R5, R202, UR9, RZ, P0, !PT ;  /* 0x00000009ca057c10 */ /* 0x000fca00087fe4ff */
[----:B------:R0:W5:Y:S01]  /*16e0*/  LDG.E R26, desc[UR42][R4.64] ;  /* 0x0000002a041a7981 */ /* 0x000162000c1e1900 */
[----:B------:R-:W-:Y:S05]  /*16f0*/  BRA `(.L_x_615) ;  /* 0x0000000000107947 */ /* 0x000fea0003800000 */
.L_x_614:
[----:B------:R-:W-:Y:S05]  /*1700*/  @!P0 BRA `(.L_x_615) ;  /* 0x00000000000c8947 */ /* 0x000fea0003800000 */
[----:B------:R-:W2:Y:S04]  /*1710*/  LDG.E R5, desc[UR42][R8.64] ;  /* 0x0000002a08057981 */ /* 0x000ea8000c1e1900 */
[----:B------:R-:W2:Y:S02]  /*1720*/  LDG.E R26, desc[UR42][R8.64+0x4] ;  /* 0x0000042a081a7981 */ /* 0x000ea4000c1e1900 */
[----:B--2---:R-:W-:-:S07]  /*1730*/  IADD3 R26, -R5, R26, RZ ;  /* 0x0000001a051a7210 */ /* 0x004fce0007ffe1ff */
.L_x_615:
[----:B------:R-:W-:Y:S02]  /*1740*/  ULDC.64 UR4, c[0x0][0xa10] ;  /* 0x0002840000047ab9 */ /* 0x000fe40000000a00 */
[----:B------:R-:W-:-:S04]  /*1750*/  ISETP.NE.U32.AND P0, PT, RZ, UR4, PT ;  /* 0x00000004ff007c0c */ /* 0x000fc8000bf05070 */
[----:B------:R-:W-:Y:S01]  /*1760*/  ISETP.NE.AND.EX P0, PT, RZ, UR5, PT, P0 ;  /* 0x00000005ff007c0c */ /* 0x000fe2000bf05300 */
[----:B------:R-:W-:-:S12]  /*1770*/  ULDC.64 UR4, c[0x0][0xa30] ;  /* 0x00028c0000047ab9 */ /* 0x000fd80000000a00 */
[----:B0-----:R-:W0:Y:S02]  /*1780*/  @P0 LDC.64 R4, c[0x0][0xa10] ;  /* 0x00028400ff040b82 */ /* 0x001e240000000a00 */
[----:B0-----:R-:W-:-:S05]  /*1790*/  @P0 IMAD.WIDE R4, R27, 0x4, R4 ;  /* 0x000000041b040825 */ /* 0x001fca00078e0204 */
[----:B------:R-:W2:Y:S04]  /*17a0*/  @P0 LDG.E R0, desc[UR42][R4.64] ;  /* 0x0000002a04000981 */ /* 0x000ea8000c1e1900 */
[----:B------:R-:W2:Y:S01]  /*17b0*/  @P0 LDG.E R9, desc[UR42][R4.64+0x4] ;  /* 0x0000042a04090981 */ /* 0x000ea2000c1e1900 */
[----:B------:R-:W-:Y:S01]  /*17c0*/  ISETP.NE.U32.AND P1, PT, RZ, UR4, PT ;  /* 0x00000004ff007c0c */ /* 0x000fe2000bf25070 */
[----:B-----5:R-:W-:-:S03]  /*17d0*/  IMAD.MOV.U32 R144, RZ, RZ, R26 ;  /* 0x000000ffff907224 */ /* 0x020fc600078e001a */
[----:B------:R-:W-:-:S13]  /*17e0*/  ISETP.NE.AND.EX P1, PT, RZ, UR5, PT, P1 ;  /* 0x00000005ff007c0c */ /* 0x000fda000bf25310 */
[----:B------:R-:W-:-:S04]  /*17f0*/  @P1 IADD3 R6, P2, R201, UR4, RZ ;  /* 0x00000004c9061c10 */ /* 0x000fc8000ff5e0ff */
[----:B------:R-:W-:-:S05]  /*1800*/  @P1 IADD3.X R7, R202, UR5, RZ, P2, !PT ;  /* 0x00000005ca071c10 */ /* 0x000fca00097fe4ff */
[----:B------:R0:W5:Y:S01]  /*1810*/  @P1 LDG.E R144, desc[UR42][R6.64] ;  /* 0x0000002a06901981 */ /* 0x000162000c1e1900 */
[----:B------:R-:W-:Y:S01]  /*1820*/  IMAD.IADD R8, R26, 0x1, -R3 ;  /* 0x000000011a087824 */ /* 0x000fe200078e0a03 */
[----:B------:R-:W-:-:S04]  /*1830*/  PLOP3.LUT P2, PT, PT, PT, PT, 0x80, 0x0 ;  /* 0x000000000000781c */ /* 0x000fc80003f4f070 */
[----:B------:R-:W-:-:S04]  /*1840*/  IADD3 R123, -R8, RZ, RZ ;  /* 0x000000ff087b7210 */ /* 0x000fc80007ffe1ff */
[----:B------:R-:W-:Y:S02]  /*1850*/  VIMNMX R123, RZ, R123, !PT ;  /* 0x0000007bff7b7248 */ /* 0x000fe40007fe0100 */
[----:B--2---:R-:W-:-:S05]  /*1860*/  @P0 IADD3 R25, -R0, R9, RZ ;  /* 0x0000000900190210 */ /* 0x004fca0007ffe1ff */
[----:B------:R-:W-:-:S04]  /*1870*/  IMAD.IADD R150, R8, 0x1, R25 ;  /* 0x0000000108967824 */ /* 0x000fc800078e0219 */
[----:B------:R-:W-:-:S05]  /*1880*/  VIADD R0, R150, 0x7f ;  /* 0x0000007f96007836 */ /* 0x000fca0000000000 */
[----:B------:R-:W-:-:S04]  /*1890*/  SHF.R.S32.HI R3, RZ, 0x1f, R0 ;  /* 0x0000001fff037819 */ /* 0x000fc80000011400 */
[----:B------:R-:W-:-:S04]  /*18a0*/  LEA.HI R3, R3, R0, RZ, 0x7 ;  /* 0x0000000003037211 */ /* 0x000fc800078f38ff */
[----:B------:R-:W-:Y:S02]  /*18b0*/  LOP3.LUT R0, R3, 0xffffff80, RZ, 0xc0, !PT ;  /* 0xffffff8003007812 */ /* 0x000fe400078ec0ff */
[----:B------:R-:W-:Y:S02]  /*18c0*/  SHF.R.S32.HI R210, RZ, 0x7, R3 ;  /* 0x00000007ffd27819 */ /* 0x000fe40000011403 */
[----:B------:R-:W-:-:S04]  /*18d0*/  VIADDMNMX R0, R0, -R8, R25, PT ;  /* 0x8000000800007246 */ /* 0x000fc80003800119 */
[----:B------:R-:W-:Y:S02]  /*18e0*/  ISETP.GT.AND P0, PT, R0, R123, PT ;  /* 0x0000007b0000720c */ /* 0x000fe40003f04270 */
[----:B------:R-:W-:-:S05]  /*18f0*/  SHF.R.U32.HI R123, RZ, 0x7, R123 ;  /* 0x00000007ff7b7819 */ /* 0x000fca000001167b */
[----:B------:R-:W-:-:S06]  /*1900*/  IMAD.MOV.U32 R24, RZ, RZ, R123 ;  /* 0x000000ffff187224 */ /* 0x000fcc00078e007b */
[----:B------:R-:W-:-:S05]  /*1910*/  @P0 VIADD R0, R0, 0x7f ;  /* 0x0000007f00000836 */ /* 0x000fca0000000000 */
[----:B------:R-:W-:-:S04]  /*1920*/  @P0 SHF.R.S32.HI R5, RZ, 0x1f, R0 ;  /* 0x0000001fff050819 */ /* 0x000fc80000011400 */
[----:B------:R-:W-:-:S04]  /*1930*/  @P0 LEA.HI R5, R5, R0, RZ, 0x7 ;  /* 0x0000000005050211 */ /* 0x000fc800078f38ff */
[----:B------:R-:W-:-:S04]  /*1940*/  @P0 SHF.R.S32.HI R24, RZ, 0x7, R5 ;  /* 0x00000007ff180819 */ /* 0x000fc80000011405 */
[----:B------:R-:W-:-:S13]  /*1950*/  ISETP.GT.AND P0, PT, R24, R123, PT ;  /* 0x0000007b1800720c */ /* 0x000fda0003f04270 */
[----:B0-----:R-:W-:Y:S05]  /*1960*/  @!P0 BRA `(.L_x_616) ;  /* 0x00000088004c8947 */ /* 0x001fea0003800000 */
[----:B------:R-:W-:Y:S01]  /*1970*/  IADD3 R116, R2, 0x1c400, RZ ;  /* 0x0001c40002747810 */ /* 0x000fe20007ffe0ff */
[----:B------:R-:W-:Y:S03]  /*1980*/  BSSY B6, `(.L_x_617) ;  /* 0x0000013000067945 */ /* 0x000fe60003800000 */
[----:B------:R-:W-:-:S13]  /*1990*/  LOP3.LUT P0, RZ, R116, 0x3ff, RZ, 0xc0, !PT ;  /* 0x000003ff74ff7812 */ /* 0x000fda000780c0ff */
[----:B------:R-:W-:Y:S05]  /*19a0*/  @!P0 BRA `(.L_x_618) ;  /* 0x0000000000408947 */ /* 0x000fea0003800000 */
        /* <DEDUP_REMOVED lines=9> */
[----:B------:R-:W-:Y:S01]  /*1a40*/  IMAD.U32 R7, RZ, RZ, UR5 ;  /* 0x00000005ff077e24 */ /* 0x000fe2000f8e00ff */
[----:B------:R-:W-:Y:S01]  /*1a50*/  MOV R11, UR7 ;  /* 0x00000007000b7c02 */ /* 0x000fe20008000f00 */
[----:B------:R-:W-:Y:S01]  /*1a60*/  IMAD.MOV.U32 R8, RZ, RZ, 0x70 ;  /* 0x00000070ff087424 */ /* 0x000fe200078e00ff */
[----:B------:R-:W-:Y:S01]  /*1a70*/  MOV R13, RZ ;  /* 0x000000ff000d7202 */ /* 0x000fe20000000f00 */
[----:B0-----:R-:W-:-:S07]  /*1a80*/  IMAD.MOV.U32 R12, RZ, RZ, 0x1 ;  /* 0x00000001ff0c7424 */ /* 0x001fce00078e00ff */
[----:B------:R-:W-:-:S07]  /*1a90*/  LEPC R20, `(.L_x_618) ;  /* 0x000000001014794e */ /* 0x000fce0000000000 */
[----:B-1---5:R-:W-:Y:S05]  /*1aa0*/  CALL.ABS.NOINC R14 ;  /* 0x000000000e007343 */ /* 0x022fea0003c00000 */
.L_x_618:
[----:B------:R-:W-:Y:S05]  /*1ab0*/  BSYNC B6 ;  /* 0x0000000000067941 */ /* 0x000fea0003800000 */
.L_x_617:
[----:B------:R-:W-:Y:S01]  /*1ac0*/  VIADD R115, R2, 0x400 ;  /* 0x0000040002737836 */ /* 0x000fe20000000000 */
[----:B------:R-:W-:Y:S04]  /*1ad0*/  BSSY B6, `(.L_x_619) ;  /* 0x0000013000067945 */ /* 0x000fe80003800000 */
[----:B------:R-:W-:-:S13]  /*1ae0*/  LOP3.LUT P0, RZ, R115, 0x3ff, RZ, 0xc0, !PT ;  /* 0x000003ff73ff7812 */ /* 0x000fda000780c0ff */
[----:B------:R-:W-:Y:S05]  /*1af0*/  @!P0 BRA `(.L_x_620) ;  /* 0x0000000000408947 */ /* 0x000fea0003800000 */
[----:B------:R-:W-:Y:S01]  /*1b00*/  MOV R0, 0x0 ;  /* 0x0000000000007802 */ /* 0x000fe20000000f00 */
[----:B------:R-:W-:Y:S01]  /*1b10*/  ULDC.64 UR4, c[0x4][0x118] ;  /* 0x0100460000047ab9 */ /* 0x000fe20000000a00 */
[----:B------:R-:W-:Y:S01]  /*1b20*/  ULDC.64 UR6, c[0x4][0x120] ;  /* 0x0100480000067ab9 */ /* 0x000fe20000000a00 */
[----:B------:R-:W-:Y:S01]  /*1b30*/  IMAD.U32 R4, RZ, RZ, UR4 ;  /* 0x00000004ff047e24 */ /* 0x000fe2000f8e00ff */
[----:B------:R0:W1:Y:S01]  /*1b40*/  LDC.64 R14, c[0x4][R0] ;  /* 0x01000000000e7b82 */ /* 0x0000620000000a00 */
[----:B------:R-:W-:Y:S01]  /*1b50*/  MOV R5, UR5 ;  /* 0x0000000500057c02 */ /* 0x000fe20008000f00 */
[----:B------:R-:W-:Y:S01]  /*1b60*/  ULDC.64 UR4, c[0x4][0x80] ;  /* 0x0100200000047ab9 */ /* 0x000fe20000000a00 */
[----:B------:R-:W-:Y:S01]  /*1b70*/  IMAD.U32 R6, RZ, RZ, UR6 ;  /* 0x00000006ff067e24 */ /* 0x000fe2000f8e00ff */
[----:B------:R-:W-:Y:S01]  /*1b80*/  MOV R10, UR4 ;  /* 0x00000004000a7c02 */ /* 0x000fe20008000f00 */
[----:B------:R-:W-:Y:S01]  /*1b90*/  IMAD.U32 R7, RZ, RZ, UR7 ;  /* 0x00000007ff077e24 */ /* 0x000fe2000f8e00ff */
[----:B------:R-:W-:Y:S01]  /*1ba0*/  MOV R12, 0x1 ;  /* 0x00000001000c7802 */ /* 0x000fe20000000f00 */
[----:B------:R-:W-:-:S02]  /*1bb0*/  IMAD.U32 R11, RZ, RZ, UR5 ;  /* 0x00000005ff0b7e24 */ /* 0x000fc4000f8e00ff */
[----:B------:R-:W-:Y:S02]  /*1bc0*/  IMAD.MOV.U32 R8, RZ, RZ, 0x70 ;  /* 0x00000070ff087424 */ /* 0x000fe400078e00ff */
[----:B0-----:R-:W-:-:S07]  /*1bd0*/  IMAD.MOV.U32 R13, RZ, RZ, RZ ;  /* 0x000000ffff0d7224 */ /* 0x001fce00078e00ff */
[----:B------:R-:W-:-:S07]  /*1be0*/  LEPC R20, `(.L_x_620) ;  /* 0x000000001014794e */ /* 0x000fce0000000000 */
[----:B-1---5:R-:W-:Y:S05]  /*1bf0*/  CALL.ABS.NOINC R14 ;  /* 0x000000000e007343 */ /* 0x022fea0003c00000 */
.L_x_620:
[----:B------:R-:W-:Y:S05]  /*1c00*/  BSYNC B6 ;  /* 0x0000000000067941 */ /* 0x000fea0003800000 */
.L_x_619:
[----:B------:R-:W-:Y:S01]  /*1c10*/  ULDC.64 UR4, c[0x0][0x9f8] ;  /* 0x00027e0000047ab9 */ /* 0x000fe20000000a00 */
[----:B------:R-:W2:Y:S01]  /*1c20*/  LDL.LU R20, [R1+0x8] ;  /* 0x0000080001147983 */ /* 0x000ea20000300800 */
[----:B------:R-:W-:Y:S01]  /*1c30*/  ISETP.NE.U32.AND P0, PT, RZ, UR4, PT ;  /* 0x00000004ff007c0c */ /* 0x000fe2000bf05070 */
[----:B------:R-:W0:Y:S01]  /*1c40*/  LDC.64 R134, c[0x0][0x300] ;  /* 0x0000c000ff867b82 */ /* 0x000e220000000a00 */
[----:B------:R-:W-:Y:S01]  /*1c50*/  SHF.R.S32.HI R8, RZ, 0x1f, R126 ;  /* 0x0000001fff087819 */ /* 0x000fe2000001147e */
[----:B------:R-:W-:Y:S01]  /*1c60*/  ULDC.64 UR6, c[0x0][0x330] ;  /* 0x0000cc0000067ab9 */ /* 0x000fe20000000a00 */
[----:B------:R-:W-:Y:S01]  /*1c70*/  ISETP.NE.AND.EX P0, PT, RZ, UR5, PT, P0 ;  /* 0x00000005ff007c0c */ /* 0x000fe2000bf05300 */
[C---:B------:R-:W-:Y:S01]  /*1c80*/  VIADD R101, R18.reuse, 0x20 ;  /* 0x0000002012657836 */ /* 0x040fe20000000000 */
[C---:B------:R-:W-:Y:S02]  /*1c90*/  IADD3 R0, R18.reuse, 0x80, RZ ;  /* 0x0000008012007810 */ /* 0x040fe40007ffe0ff */
[----:B------:R-:W-:Y:S01]  /*1ca0*/  SHF.R.S32.HI R19, RZ, 0x1f, R18 ;  /* 0x0000001fff137819 */ /* 0x000fe20000011412 */
[----:B------:R-:W-:Y:S01]  /*1cb0*/  IMAD.IADD R118, R29, 0x1, R26 ;  /* 0x000000011d767824 */ /* 0x000fe200078e021a */
[C---:B------:R-:W-:Y:S01]  /*1cc0*/  IADD3 R100, R18.reuse, 0x40, RZ ;  /* 0x0000004012647810 */ /* 0x040fe20007ffe0ff */
[----:B------:R-:W-:Y:S01]  /*1cd0*/  VIADD R99, R18, 0x60 ;  /* 0x0000006012637836 */ /* 0x000fe20000000000 */
[----:B------:R-:W1:Y:S05]  /*1ce0*/  LDC.64 R36, c[0x0][0x408] ;  /* 0x00010200ff247b82 */ /* 0x000e6a0000000a00 */
[----:B------:R-:W-:Y:S01]  /*1cf0*/  @P0 IADD3 R4, P1, R201, UR4, RZ ;  /* 0x00000004c9040c10 */ /* 0x000fe2000ff3e0ff */
[----:B------:R-:W-:-:S02]  /*1d00*/  ULDC UR4, c[0x0][0x2f4] ;  /* 0x0000bd0000047ab9 */ /* 0x000fc40000000800 */
[----:B------:R-:W3:Y:S01]  /*1d10*/  LDC R21, c[0x0][0x3f4] ;  /* 0x0000fd00ff157b82 */ /* 0x000ee20000000800 */
[----:B------:R-:W-:-:S05]  /*1d20*/  @P0 IADD3.X R5, R202, UR5, RZ, P1, !PT ;  /* 0x00000005ca050c10 */ /* 0x000fca0008ffe4ff */
[----:B------:R4:W2:Y:S01]  /*1d30*/  @P0 LDG.E R27, desc[UR42][R4.64] ;  /* 0x0000002a041b0981 */ /* 0x0008a2000c1e1900 */
[----:B------:R-:W-:Y:S01]  /*1d40*/  ISETP.GE.AND P3, PT, R0, UR4, PT ;  /* 0x0000000400007c0c */ /* 0x000fe2000bf66270 */
[----:B------:R-:W-:Y:S01]  /*1d50*/  IMAD R3, R8, UR6, RZ ;  /* 0x0000000608037c24 */ /* 0x000fe2000f8e02ff */
[----:B------:R-:W-:Y:S01]  /*1d60*/  ISETP.GE.AND P1, PT, R101, UR4, PT ;  /* 0x0000000465007c0c */ /* 0x000fe2000bf26270 */
[C---:B------:R-:W-:Y:S01]  /*1d70*/  VIADD R0, R18.reuse, 0xa0 ;  /* 0x000000a012007836 */ /* 0x040fe20000000000 */
[----:B------:R-:W-:Y:S01]  /*1d80*/  ISETP.GE.AND P0, PT, R18, UR4, PT ;  /* 0x0000000412007c0c */ /* 0x000fe2000bf06270 */
[C---:B------:R-:W-:Y:S01]  /*1d90*/  IMAD R3, R126.reuse, UR7, R3 ;  /* 0x000000077e037c24 */ /* 0x040fe2000f8e0203 */
[----:B------:R-:W-:Y:S01]  /*1da0*/  SEL R14, RZ, 0x10, P3 ;  /* 0x00000010ff0e7807 */ /* 0x000fe20001800000 */
[----:B------:R-:W-:Y:S01]  /*1db0*/  IMAD.WIDE.U32 R104, R126, UR6, R18 ;  /* 0x000000067e687c25 */ /* 0x000fe2000f8e0012 */
[----:B------:R-:W-:Y:S01]  /*1dc0*/  ISETP.GE.AND P2, PT, R0, UR4, PT ;  /* 0x0000000400007c0c */ /* 0x000fe2000bf46270 */
[----:B------:R-:W-:Y:S01]  /*1dd0*/  ULDC.64 UR6, c[0x0][0xa08] ;  /* 0x0002820000067ab9 */ /* 0x000fe20000000a00 */
[----:B----4-:R-:W-:Y:S01]  /*1de0*/  SEL R4, RZ, 0xffffffff, P1 ;  /* 0xffffffffff047807 */ /* 0x010fe20000800000 */
[----:B------:R-:W-:Y:S01]  /*1df0*/  IMAD.IADD R105, R105, 0x1, R3 ;  /* 0x0000000169697824 */ /* 0x000fe200078e0203 */
[----:B------:R-:W-:Y:S01]  /*1e00*/  SHF.R.S32.HI R0, RZ, 0x1f, R118 ;  /* 0x0000001fff007819 */ /* 0x000fe20000011476 */
[----:B-1----:R-:W-:Y:S01]  /*1e10*/  IMAD.WIDE.U32 R108, R17, R36, R18 ;  /* 0x00000024116c7225 */ /* 0x002fe200078e0012 */
[----:B------:R-:W-:-:S02]  /*1e20*/  SEL R3, RZ, 0x1, P0 ;  /* 0x00000001ff037807 */ /* 0x000fc40000000000 */
[----:B------:R-:W-:Y:S01]  /*1e30*/  SHF.L.U32 R4, R4, 0x1, RZ ;  /* 0x0000000104047819 */ /* 0x000fe200000006ff */
[-C--:B0-----:R-:W-:Y:S01]  /*1e40*/  IMAD R9, R0, R134.reuse, RZ ;  /* 0x0000008600097224 */ /* 0x081fe200078e02ff */
[----:B------:R-:W-:Y:S01]  /*1e50*/  ISETP.GE.AND P0, PT, R100, UR4, PT ;  /* 0x0000000464007c0c */ /* 0x000fe2000bf06270 */
[----:B------:R-:W-:Y:S01]  /*1e60*/  IMAD.MOV.U32 R124, RZ, RZ, 0x20 ;  /* 0x00000020ff7c7424 */ /* 0x000fe200078e00ff */
[----:B------:R-:W-:Y:S01]  /*1e70*/  ISETP.GE.AND P1, PT, R99, UR4, PT ;  /* 0x0000000463007c0c */ /* 0x000fe2000bf26270 */
[----:B------:R-:W-:Y:S01]  /*1e80*/  IMAD R9, R118, R135, R9 ;  /* 0x0000008776097224 */ /* 0x000fe200078e0209 */
[----:B------:R-:W-:Y:S01]  /*1e90*/  LOP3.LUT R3, R4, 0x2, R3, 0xe2, !PT ;  /* 0x0000000204037812 */ /* 0x000fe200078ee203 */
[----:B------:R-:W-:Y:S01]  /*1ea0*/  IMAD.WIDE.U32 R4, R118, R134, RZ ;  /* 0x0000008676047225 */ /* 0x000fe200078e00ff */
[----:B------:R-:W-:Y:S01]  /*1eb0*/  SEL R6, RZ, 0x4, P0 ;  /* 0x00000004ff067807 */ /* 0x000fe20000000000 */
[----:B------:R-:W-:Y:S01]  /*1ec0*/  ULDC.64 UR4, c[0x0][0x308] ;  /* 0x0000c20000047ab9 */ /* 0x000fe20000000a00 */
[----:B------:R-:W-:Y:S01]  /*1ed0*/  SEL R7, RZ, 0x8, P1 ;  /* 0x00000008ff077807 */ /* 0x000fe20000800000 */
[----:B------:R-:W-:Y:S01]  /*1ee0*/  IMAD.IADD R5, R5, 0x1, R9 ;  /* 0x0000000105057824 */ /* 0x000fe200078e0209 */
[----:B------:R-:W-:Y:S01]  /*1ef0*/  ISETP.NE.U32.AND P0, PT, RZ, UR6, PT ;  /* 0x00000006ff007c0c */ /* 0x000fe2000bf05070 */
[----:B---3--:R-:W-:Y:S01]  /*1f00*/  IMAD.SHL.U32 R122, R21, 0x2, RZ ;  /* 0x00000002157a7824 */ /* 0x008fe200078e00ff */
[----:B------:R-:W-:Y:S01]  /*1f10*/  LOP3.LUT R3, R7, R3, R6, 0xfe, !PT ;  /* 0x0000000307037212 */ /* 0x000fe200078efe06 */
[----:B------:R-:W-:Y:S01]  /*1f20*/  IMAD R7, R8, UR4, RZ ;  /* 0x0000000408077c24 */ /* 0x000fe2000f8e02ff */
[----:B------:R-:W-:Y:S01]  /*1f30*/  ISETP.NE.AND.EX P0, PT, RZ, UR7, PT, P0 ;  /* 0x00000007ff007c0c */ /* 0x000fe2000bf05300 */
[----:B------:R-:W-:Y:S01]  /*1f40*/  IMAD.SHL.U32 R39, R134, 0x80, RZ ;  /* 0x0000008086277824 */ /* 0x000fe200078e00ff */
[----:B------:R-:W-:Y:S01]  /*1f50*/  LOP3.LUT R14, R3, R14, RZ, 0xfc, !PT ;  /* 0x0000000e030e7212 */ /* 0x000fe200078efcff */
[C---:B------:R-:W-:Y:S01]  /*1f60*/  IMAD R9, R126.reuse, UR5, R7 ;  /* 0x000000057e097c24 */ /* 0x040fe2000f8e0207 */
[----:B------:R-:W-:Y:S01]  /*1f70*/  SHF.R.S32.HI R145, RZ, 0x1f, R17 ;  /* 0x0000001fff917819 */ /* 0x000fe20000011411 */
[----:B------:R-:W-:Y:S01]  /*1f80*/  IMAD.WIDE.U32 R6, R126, UR4, R4 ;  /* 0x000000047e067c25 */ /* 0x000fe2000f8e0004 */
[----:B------:R-:W-:Y:S01]  /*1f90*/  ULDC.64 UR4, c[0x0][0x310] ;  /* 0x0000c40000047ab9 */ /* 0x000fe20000000a00 */
[----:B------:R-:W0:Y:S01]  /*1fa0*/  LDC.64 R4, c[0x0][0x3f8] ;  /* 0x0000fe00ff047b82 */ /* 0x000e220000000a00 */
[--C-:B------:R-:W-:Y:S01]  /*1fb0*/  SHF.R.S32.HI R23, RZ, 0x1f, R22.reuse ;  /* 0x0000001fff177819 */ /* 0x100fe20000011416 */
[----:B------:R-:W-:Y:S01]  /*1fc0*/  IMAD.IADD R7, R7, 0x1, R9 ;  /* 0x0000000107077824 */ /* 0x000fe200078e0209 */
[-C--:B------:R-:W-:Y:S01]  /*1fd0*/  ISETP.GE.AND P4, PT, R100, R21.reuse, PT ;  /* 0x000000156400720c */ /* 0x080fe20003f86270 */
[-C--:B------:R-:W-:Y:S01]  /*1fe0*/  IMAD R10, R145, R36.reuse, RZ ;  /* 0x00000024910a7224 */ /* 0x080fe200078e02ff */
[----:B------:R-:W-:Y:S01]  /*1ff0*/  ISETP.GE.AND P1, PT, R101, R21, PT ;  /* 0x000000156500720c */ /* 0x000fe20003f26270 */
[----:B------:R-:W-:Y:S01]  /*2000*/  IMAD.WIDE.U32 R106, R17, R36, R22 ;  /* 0x00000024116a7225 */ /* 0x000fe200078e0016 */
[----:B------:R-:W-:-:S02]  /*2010*/  LOP3.LUT P3, RZ, R213, 0x4, RZ, 0xc0, !PT ;  /* 0x00000004d5ff7812 */ /* 0x000fc4000786c0ff */
[----:B------:R-:W-:Y:S01]  /*2020*/  SHF.L.U64.HI R130, R134, 0x7, R135 ;  /* 0x0000000786827819 */ /* 0x000fe20000010287 */
[----:B------:R-:W-:Y:S01]  /*2030*/  IMAD R9, R17, R37, R10 ;  /* 0x0000002511097224 */ /* 0x000fe200078e020a */
[----:B------:R-:W-:Y:S02]  /*2040*/  SEL R124, R124, 0xffffffe0, !P3 ;  /* 0xffffffe07c7c7807 */ /* 0x000fe40005800000 */
[----:B------:R-:W-:Y:S01]  /*2050*/  SHF.L.U32 R136, R134, 0x6, RZ ;  /* 0x0000000686887819 */ /* 0x000fe200000006ff */
[----:B------:R-:W-:Y:S01]  /*2060*/  IMAD.IADD R109, R9, 0x1, R109 ;  /* 0x00000001096d7824 */ /* 0x000fe200078e026d */
[----:B------:R-:W-:Y:S02]  /*2070*/  IADD3 R107, R107, R9, RZ ;  /* 0x000000096b6b7210 */ /* 0x000fe40007ffe0ff */
[----:B------:R-:W-:Y:S01]  /*2080*/  SEL R9, R21, RZ, P4 ;  /* 0x000000ff15097207 */ /* 0x000fe20002000000 */
[----:B-----5:R-:W-:Y:S01]  /*2090*/  IMAD.WIDE.U32 R108, R144, R36, R108 ;  /* 0x00000024906c7225 */ /* 0x020fe200078e006c */
[----:B------:R-:W-:-:S02]  /*20a0*/  SHF.L.U64.HI R38, R36, 0x6, R37 ;  /* 0x0000000624267819 */ /* 0x000fc40000010225 */
[----:B------:R-:W-:Y:S01]  /*20b0*/  SHF.R.S32.HI R146, RZ, 0x1f, R205 ;  /* 0x0000001fff927819 */ /* 0x000fe200000114cd */
[----:B------:R-:W-:Y:S02]  /*20c0*/  IMAD.IADD R9, R100, 0x1, R9 ;  /* 0x0000000164097824 */ /* 0x000fe400078e0209 */
[CC--:B0-----:R-:W-:Y:S01]  /*20d0*/  IMAD.WIDE.U32 R110, R17.reuse, R4.reuse, R22 ;  /* 0x00000004116e7225 */ /* 0x0c1fe200078e0016 */
[C-C-:B------:R-:W-:Y:S02]  /*20e0*/  SHF.L.U64.HI R131, R4.reuse, 0x7, R5.reuse ;  /* 0x0000000704837819 */ /* 0x140fe40000010205 */
[C---:B------:R-:W-:Y:S01]  /*20f0*/  SHF.L.U64.HI R35, R4.reuse, 0x6, R5 ;  /* 0x0000000604237819 */ /* 0x040fe20000010205 */
[----:B------:R-:W-:Y:S01]  /*2100*/  IMAD.WIDE.U32 R112, R17, R4, R18 ;  /* 0x0000000411707225 */ /* 0x000fe200078e0012 */
[----:B------:R-:W-:-:S03]  /*2110*/  SHF.L.U32 R34, R4, 0x7, RZ ;  /* 0x0000000704227819 */ /* 0x000fc600000006ff */
[----:B------:R-:W-:Y:S02]  /*2120*/  IMAD.SHL.U32 R33, R4, 0x40, RZ ;  /* 0x0000004004217824 */ /* 0x000fe400078e00ff */
[----:B------:R-:W-:Y:S01]  /*2130*/  IMAD.WIDE.U32 R106, R144, R36, R106 ;  /* 0x00000024906a7225 */ /* 0x000fe200078e006a */
[----:B--2---:R-:W-:-:S04]  /*2140*/  LOP3.LUT R20, R20, 0xfffffffe, RZ, 0xc0, !PT ;  /* 0xfffffffe14147812 */ /* 0x004fc800078ec0ff */
[----:B------:R-:W-:Y:S02]  /*2150*/  @P4 LOP3.LUT R20, R20, 0x1, RZ, 0xfc, !PT ;  /* 0x0000000114144812 */ /* 0x000fe400078efcff */
[----:B------:R-:W-:-:S03]  /*2160*/  IADD3 R118, P4, R17, R118, RZ ;  /* 0x0000007611767210 */ /* 0x000fc60007f9e0ff */
[----:B------:R0:W-:Y:S01]  /*2170*/  STL [R1+0x8], R20 ;  /* 0x0000081401007387 */ /* 0x0001e20000100800 */
[----:B------:R-:W-:Y:S02]  /*2180*/  IADD3.X R119, R0, R145, RZ, P4, !PT ;  /* 0x0000009100777210 */ /* 0x000fe400027fe4ff */
[----:B0-----:R-:W-:-:S04]  /*2190*/  SHF.R.S32.HI R20, RZ, 0x1f, R9 ;  /* 0x0000001fff147819 */ /* 0x001fc80000011409 */
[----:B------:R-:W-:Y:S02]  /*21a0*/  LEA.HI R40, R20, R9, RZ, 0x3 ;  /* 0x0000000914287211 */ /* 0x000fe400078f18ff */
[----:B------:R-:W-:Y:S02]  /*21b0*/  SHF.R.S32.HI R3, RZ, 0x1f, R27 ;  /* 0x0000001fff037819 */ /* 0x000fe4000001141b */
[--C-:B------:R-:W-:Y:S02]  /*21c0*/  LOP3.LUT R26, R191, 0x38, R40.reuse, 0xf8, !PT ;  /* 0x00000038bf1a7812 */ /* 0x100fe400078ef828 */
[----:B------:R-:W-:Y:S02]  /*21d0*/  SEL R8, R3, RZ, !P0 ;  /* 0x000000ff03087207 */ /* 0x000fe40004000000 */
[----:B------:R-:W-:Y:S02]  /*21e0*/  SEL R3, R27, RZ, !P0 ;  /* 0x000000ff1b037207 */ /* 0x000fe40004000000 */
[----:B------:R-:W0:Y:S01]  /*21f0*/  S2R R27, SR_TID.X ;  /* 0x00000000001b7919 */ /* 0x000e220000002100 */
[----:B------:R-:W-:Y:S01]  /*2200*/  IMAD R12, R8, UR4, RZ ;  /* 0x00000004080c7c24 */ /* 0x000fe2000f8e02ff */
[----:B------:R-:W-:Y:S01]  /*2210*/  LOP3.LUT R15, R185, 0x38, R40, 0xf8, !PT ;  /* 0x00000038b90f7812 */ /* 0x000fe200078ef828 */
[----:B------:R-:W-:-:S03]  /*2220*/  IMAD.WIDE.U32 R102, R3, UR4, R6 ;  /* 0x0000000403667c25 */ /* 0x000fc6000f8e0006 */
[----:B------:R-:W-:Y:S01]  /*2230*/  LOP3.LUT R138, R15, R230, RZ, 0x3c, !PT ;  /* 0x000000e60f8a7212 */ /* 0x000fe200078e3cff */
[----:B------:R-:W-:Y:S01]  /*2240*/  IMAD R97, R3, UR5, R12 ;  /* 0x0000000503617c24 */ /* 0x000fe2000f8e020c */
[----:B------:R-:W-:Y:S01]  /*2250*/  ULDC.64 UR4, c[0x0][0x338] ;  /* 0x0000ce0000047ab9 */ /* 0x000fe20000000a00 */
[-C--:B------:R-:W-:Y:S01]  /*2260*/  IMAD R12, R145, R134.reuse, RZ ;  /* 0x00000086910c7224 */ /* 0x080fe200078e02ff */
[----:B------:R-:W-:Y:S01]  /*2270*/  LOP3.LUT R15, R40, 0xfffffff8, RZ, 0xc0, !PT ;  /* 0xfffffff8280f7812 */ /* 0x000fe200078ec0ff */
[----:B------:R-:W-:-:S04]  /*2280*/  IMAD.WIDE.U32 R6, R17, R134, R18 ;  /* 0x0000008611067225 */ /* 0x000fc800078e0012 */
[----:B------:R-:W-:Y:S01]  /*2290*/  IMAD R12, R17, R135, R12 ;  /* 0x00000087110c7224 */ /* 0x000fe200078e020c */
[----:B------:R-:W-:Y:S01]  /*22a0*/  IADD3 R98, P0, R102, R6, RZ ;  /* 0x0000000666627210 */ /* 0x000fe20007f1e0ff */
[----:B------:R-:W-:Y:S01]  /*22b0*/  IMAD.IADD R97, R103, 0x1, R97 ;  /* 0x0000000167617824 */ /* 0x000fe200078e0261 */
[----:B------:R-:W-:Y:S01]  /*22c0*/  SHF.L.U64.HI R135, R134, 0x6, R135 ;  /* 0x0000000686877819 */ /* 0x000fe20000010287 */
[----:B------:R-:W-:Y:S01]  /*22d0*/  IMAD R8, R8, UR4, RZ ;  /* 0x0000000408087c24 */ /* 0x000fe2000f8e02ff */
[----:B------:R-:W-:Y:S01]  /*22e0*/  SHF.L.U64.HI R134, R36, 0x7, R37 ;  /* 0x0000000724867819 */ /* 0x000fe20000010225 */
[----:B------:R-:W-:Y:S01]  /*22f0*/  IMAD.WIDE.U32 R104, R3, UR4, R104 ;  /* 0x0000000403687c25 */ /* 0x000fe2000f8e0068 */
[----:B------:R-:W-:Y:S02]  /*2300*/  IADD3.X R96, R97, R7, R12, P0, !PT ;  /* 0x0000000761607210 */ /* 0x000fe400007fe40c */
[----:B------:R-:W-:Y:S01]  /*2310*/  ISETP.GE.AND P0, PT, R18, R21, PT ;  /* 0x000000151200720c */ /* 0x000fe20003f06270 */
[----:B------:R-:W-:-:S02]  /*2320*/  IMAD R41, R3, UR5, R8 ;  /* 0x0000000503297c24 */ /* 0x000fc4000f8e0208 */
[----:B------:R-:W-:Y:S01]  /*2330*/  IMAD R6, R145, R4, RZ ;  /* 0x0000000491067224 */ /* 0x000fe200078e02ff */
[----:B------:R-:W-:-:S03]  /*2340*/  SEL R3, R21, RZ, P0 ;  /* 0x000000ff15037207 */ /* 0x000fc60000000000 */
[----:B------:R-:W-:Y:S01]  /*2350*/  IMAD R7, R17, R5, R6 ;  /* 0x0000000511077224 */ /* 0x000fe200078e0206 */
[----:B------:R-:W-:Y:S01]  /*2360*/  SEL R6, R21, RZ, P1 ;  /* 0x000000ff15067207 */ /* 0x000fe20000800000 */
[----:B------:R-:W-:Y:S01]  /*2370*/  IMAD.IADD R3, R18, 0x1, R3 ;  /* 0x0000000112037824 */ /* 0x000fe200078e0203 */
[----:B0-----:R-:W-:Y:S01]  /*2380*/  SHF.R.U32.HI R27, RZ, 0x7, R27 ;  /* 0x00000007ff1b7819 */ /* 0x001fe2000001161b */
[----:B------:R-:W-:Y:S01]  /*2390*/  IMAD.IADD R113, R7, 0x1, R113 ;  /* 0x0000000107717824 */ /* 0x000fe200078e0271 */
[----:B------:R-:W-:Y:S02]  /*23a0*/  IADD3 R111, R111, R7, RZ ;  /* 0x000000076f6f7210 */ /* 0x000fe40007ffe0ff */
[----:B------:R-:W-:Y:S01]  /*23b0*/  IADD3 R7, R101, R6, RZ ;  /* 0x0000000665077210 */ /* 0x000fe20007ffe0ff */
[CC--:B------:R-:W-:Y:S01]  /*23c0*/  IMAD.WIDE.U32 R112, R144.reuse, R4.reuse, R112 ;  /* 0x0000000490707225 */ /* 0x0c0fe200078e0070 */
[----:B------:R-:W-:Y:S02]  /*23d0*/  SHF.R.S32.HI R6, RZ, 0x1f, R3 ;  /* 0x0000001fff067819 */ /* 0x000fe40000011403 */
[----:B------:R-:W-:Y:S01]  /*23e0*/  SHF.R.S32.HI R10, RZ, 0x1f, R7 ;  /* 0x0000001fff0a7819 */ /* 0x000fe20000011407 */
[----:B------:R-:W-:Y:S01]  /*23f0*/  IMAD.WIDE.U32 R110, R144, R4, R110 ;  /* 0x00000004906e7225 */ /* 0x000fe200078e006e */
[----:B------:R-:W-:-:S02]  /*2400*/  LEA.HI R8, R6, R3, RZ, 0x3 ;  /* 0x0000000306087211 */ /* 0x000fc400078f18ff */
[----:B------:R-:W-:Y:S02]  /*2410*/  LEA.HI R3, R6, R3, RZ, 0x6 ;  /* 0x0000000306037211 */ /* 0x000fe400078f30ff */
[----:B------:R-:W-:Y:S02]  /*2420*/  LEA.HI R6, R20, R9, RZ, 0x6 ;  /* 0x0000000914067211 */ /* 0x000fe400078f30ff */
[--C-:B------:R-:W-:Y:S01]  /*2430*/  LOP3.LUT R9, R185, 0x38, R8.reuse, 0xf8, !PT ;  /* 0x00000038b9097812 */ /* 0x100fe200078ef808 */
[----:B------:R-:W-:Y:S01]  /*2440*/  IMAD.SHL.U32 R3, R3, 0x80, RZ ;  /* 0x0000008003037824 */ /* 0x000fe200078e00ff */
[----:B------:R-:W-:Y:S01]  /*2450*/  LEA.HI R12, R10, R7, RZ, 0x3 ;  /* 0x000000070a0c7211 */ /* 0x000fe200078f18ff */
[----:B------:R-:W-:Y:S01]  /*2460*/  IMAD.SHL.U32 R11, R6, 0x80, RZ ;  /* 0x00000080060b7824 */ /* 0x000fe200078e00ff */
[----:B------:R-:W-:Y:S02]  /*2470*/  LOP3.LUT R6, R191, 0x38, R8, 0xf8, !PT ;  /* 0x00000038bf067812 */ /* 0x000fe400078ef808 */
[----:B------:R-:W-:-:S02]  /*2480*/  LOP3.LUT R3, R3, 0xffffe000, RZ, 0xc0, !PT ;  /* 0xffffe00003037812 */ /* 0x000fc400078ec0ff */
[----:B------:R-:W-:Y:S02]  /*2490*/  LOP3.LUT R20, R9, R230, RZ, 0x3c, !PT ;  /* 0x000000e609147212 */ /* 0x000fe400078e3cff */
[----:B------:R-:W-:Y:S01]  /*24a0*/  LEA.HI R7, R10, R7, RZ, 0x6 ;  /* 0x000000070a077211 */ /* 0x000fe200078f30ff */
[----:B------:R-:W-:Y:S01]  /*24b0*/  IMAD R143, R192, 0x200, R3 ;  /* 0x00000200c08f7824 */ /* 0x000fe200078e0203 */
[----:B------:R-:W-:Y:S02]  /*24c0*/  LOP3.LUT R6, R6, R193, RZ, 0x3c, !PT ;  /* 0x000000c106067212 */ /* 0x000fe400078e3cff */
[----:B------:R-:W-:Y:S02]  /*24d0*/  IADD3 R141, R20, R3, R195 ;  /* 0x00000003148d7210 */ /* 0x000fe40007ffe0c3 */
[----:B------:R-:W-:Y:S01]  /*24e0*/  LOP3.LUT R10, R191, 0x38, R12, 0xf8, !PT ;  /* 0x00000038bf0a7812 */ /* 0x000fe200078ef80c */
[----:B------:R-:W-:Y:S01]  /*24f0*/  IMAD.IADD R143, R143, 0x1, R6 ;  /* 0x000000018f8f7824 */ /* 0x000fe200078e0206 */
[----:B------:R-:W-:-:S02]  /*2500*/  SHF.R.S32.HI R3, RZ, 0x1f, R144 ;  /* 0x0000001fff037819 */ /* 0x000fc40000011490 */
[----:B------:R-:W-:Y:S02]  /*2510*/  SHF.L.U32 R7, R7, 0x7, RZ ;  /* 0x0000000707077819 */ /* 0x000fe400000006ff */
[----:B------:R-:W-:Y:S01]  /*2520*/  LOP3.LUT R13, R185, 0x38, R12, 0xf8, !PT ;  /* 0x00000038b90d7812 */ /* 0x000fe200078ef80c */
[C---:B------:R-:W-:Y:S01]  /*2530*/  IMAD R6, R3.reuse, R36, RZ ;  /* 0x0000002403067224 */ /* 0x040fe200078e02ff */
[----:B------:R-:W-:Y:S01]  /*2540*/  LOP3.LUT R9, R10, R193, RZ, 0x3c, !PT ;  /* 0x000000c10a097212 */ /* 0x000fe200078e3cff */
[----:B------:R-:W-:Y:S01]  /*2550*/  IMAD R3, R3, R4, RZ ;  /* 0x0000000403037224 */ /* 0x000fe200078e02ff */
[----:B------:R-:W-:Y:S02]  /*2560*/  LOP3.LUT R7, R7, 0xffffe000, RZ, 0xc0, !PT ;  /* 0xffffe00007077812 */ /* 0x000fe400078ec0ff */
[----:B------:R-:W-:Y:S02]  /*2570*/  LOP3.LUT R10, R13, R230, RZ, 0x3c, !PT ;  /* 0x000000e60d0a7212 */ /* 0x000fe400078e3cff */
[----:B------:R-:W-:-:S02]  /*2580*/  LOP3.LUT R4, R191, 0x18, R18, 0xf8, !PT ;  /* 0x00000018bf047812 */ /* 0x000fc400078ef812 */
[-C--:B------:R-:W-:Y:S02]  /*2590*/  IADD3 R139, R10, R7.reuse, R195 ;  /* 0x000000070a8b7210 */ /* 0x080fe40007ffe0c3 */
[----:B------:R-:W-:Y:S01]  /*25a0*/  LEA R142, R192, R7, 0x9 ;  /* 0x00000007c08e7211 */ /* 0x000fe200078e48ff */
[----:B------:R-:W-:Y:S01]  /*25b0*/  IMAD R7, R144, R5, R3 ;  /* 0x0000000590077224 */ /* 0x000fe200078e0203 */
[----:B------:R-:W-:Y:S02]  /*25c0*/  LOP3.LUT R3, R4, R193, RZ, 0x3c, !PT ;  /* 0x000000c104037212 */ /* 0x000fe400078e3cff */
[----:B------:R-:W-:Y:S01]  /*25d0*/  LOP3.LUT R11, R11, 0xffffe000, RZ, 0xc0, !PT ;  /* 0xffffe0000b0b7812 */ /* 0x000fe200078ec0ff */
[----:B------:R-:W-:Y:S01]  /*25e0*/  IMAD.IADD R29, R111, 0x1, R7 ;  /* 0x000000016f1d7824 */ /* 0x000fe200078e0207 */
[----:B------:R-:W-:Y:S01]  /*25f0*/  IADD3 R142, R142, R9, RZ ;  /* 0x000000098e8e7210 */ /* 0x000fe20007ffe0ff */
[----:B------:R-:W-:Y:S01]  /*2600*/  IMAD R32, R192, 0x200, R3 ;  /* 0x00000200c0207824 */ /* 0x000fe200078e0203 */
[----:B------:R-:W-:Y:S01]  /*2610*/  SEL R3, RZ, 0x20, P2 ;  /* 0x00000020ff037807 */ /* 0x000fe20001000000 */
[----:B------:R-:W-:Y:S01]  /*2620*/  IMAD R9, R144, R37, R6 ;  /* 0x0000002590097224 */ /* 0x000fe200078e0206 */
[----:B------:R-:W-:Y:S01]  /*2630*/  LOP3.LUT R13, R26, R193, RZ, 0x3c, !PT ;  /* 0x000000c11a0d7212 */ /* 0x000fe200078e3cff */
[----:B------:R-:W-:Y:S01]  /*2640*/  IMAD R140, R192, 0x200, R11 ;  /* 0x00000200c08c7824 */ /* 0x000fe200078e020b */
[----:B------:R-:W-:Y:S01]  /*2650*/  IADD3 R151, R27, 0x8, RZ ;  /* 0x000000081b977810 */ /* 0x000fe20007ffe0ff */
[----:B------:R-:W-:Y:S01]  /*2660*/  IMAD.SHL.U32 R37, R36, 0x80, RZ ;  /* 0x0000008024257824 */ /* 0x000fe200078e00ff */
[----:B------:R-:W-:Y:S01]  /*2670*/  LOP3.LUT R27, R8, 0xfffffff8, RZ, 0xc0, !PT ;  /* 0xfffffff8081b7812 */ /* 0x000fe200078ec0ff */
[----:B------:R-:W-:Y:S01]  /*2680*/  IMAD.IADD R140, R140, 0x1, R13 ;  /* 0x000000018c8c7824 */ /* 0x000fe200078e020d */
[----:B------:R-:W-:Y:S01]  /*2690*/  LOP3.LUT R21, R12, 0xfffffff8, RZ, 0xc0, !PT ;  /* 0xfffffff80c157812 */ /* 0x000fe200078ec0ff */
[----:B------:R-:W-:Y:S01]  /*26a0*/  IMAD.IADD R31, R107, 0x1, R9 ;  /* 0x000000016b1f7824 */ /* 0x000fe200078e0209 */
[----:B------:R-:W-:Y:S01]  /*26b0*/  LOP3.LUT R3, R14, R3, RZ, 0xfc, !PT ;  /* 0x000000030e037212 */ /* 0x000fe200078efcff */
[----:B------:R-:W-:Y:S01]  /*26c0*/  IMAD.IADD R28, R7, 0x1, R113 ;  /* 0x00000001071c7824 */ /* 0x000fe200078e0271 */
[----:B------:R-:W-:Y:S01]  /*26d0*/  IADD3 R138, R138, R11, R195 ;  /* 0x0000000b8a8a7210 */ /* 0x000fe20007ffe0c3 */
[----:B------:R-:W-:Y:S01]  /*26e0*/  IMAD.SHL.U32 R36, R36, 0x40, RZ ;  /* 0x0000004024247824 */ /* 0x000fe200078e00ff */
[----:B------:R-:W-:Y:S01]  /*26f0*/  IADD3 R30, R9, R109, RZ ;  /* 0x0000006d091e7210 */ /* 0x000fe20007ffe0ff */
[----:B------:R-:W-:Y:S01]  /*2700*/  IMAD.IADD R137, R124, 0x1, R32 ;  /* 0x000000017c897824 */ /* 0x000fe200078e0220 */
[----:B------:R-:W-:-:S02]  /*2710*/  SHF.R.S32.HI R114, RZ, 0x3, R8 ;  /* 0x00000003ff727819 */ /* 0x000fc40000011408 */
[----:B------:R-:W-:Y:S02]  /*2720*/  SHF.R.S32.HI R26, RZ, 0x3, R12 ;  /* 0x00000003ff1a7819 */ /* 0x000fe4000001140c */
[----:B------:R-:W-:Y:S02]  /*2730*/  SHF.R.S32.HI R20, RZ, 0x3, R40 ;  /* 0x00000003ff147819 */ /* 0x000fe40000011428 */
[----:B------:R-:W-:Y:S02]  /*2740*/  LOP3.LUT R14, R14, 0x1, RZ, 0xc0, !PT ;  /* 0x000000010e0e7812 */ /* 0x000fe400078ec0ff */
[----:B------:R-:W-:Y:S02]  /*2750*/  SHF.R.S32.HI R13, RZ, 0x1f, R27 ;  /* 0x0000001fff0d7819 */ /* 0x000fe4000001141b */
[----:B------:R-:W-:Y:S02]  /*2760*/  SHF.R.S32.HI R12, RZ, 0x1f, R21 ;  /* 0x0000001fff0c7819 */ /* 0x000fe40000011415 */
[----:B------:R-:W-:-:S02]  /*2770*/  SHF.R.S32.HI R11, RZ, 0x1f, R15 ;  /* 0x0000001fff0b7819 */ /* 0x000fc4000001140f */
[C---:B------:R-:W-:Y:S02]  /*2780*/  LOP3.LUT R10, R3.reuse, 0x2, RZ, 0xc0, !PT ;  /* 0x00000002030a7812 */ /* 0x040fe400078ec0ff */
[C---:B------:R-:W-:Y:S02]  /*2790*/  LOP3.LUT R9, R3.reuse, 0x4, RZ, 0xc0, !PT ;  /* 0x0000000403097812 */ /* 0x040fe400078ec0ff */
[C---:B------:R-:W-:Y:S02]  /*27a0*/  LOP3.LUT R8, R3.reuse, 0x8, RZ, 0xc0, !PT ;  /* 0x0000000803087812 */ /* 0x040fe400078ec0ff */
[C---:B------:R-:W-:Y:S02]  /*27b0*/  LOP3.LUT R7, R3.reuse, 0x10, RZ, 0xc0, !PT ;  /* 0x0000001003077812 */ /* 0x040fe400078ec0ff */
[----:B------:R-:W-:Y:S02]  /*27c0*/  LOP3.LUT R6, R3, 0x20, RZ, 0xc0, !PT ;  /* 0x0000002003067812 */ /* 0x000fe400078ec0ff */
[----:B------:R-:W-:-:S07]  /*27d0*/  IADD3 R5, R105, R41, RZ ;  /* 0x0000002969057210 */ /* 0x000fce0007ffe0ff */
.L_x_720:
[----:B0-2---:R-:W2:Y:S01]  /*27e0*/  LDL.LU R42, [R1+0x8] ;  /* 0x00000800012a7983 */ /* 0x005ea20000300800 */
[----:B------:R-:W-:Y:S01]  /*27f0*/  VIADD R40, R24, 0xffffffff ;  /* 0xffffffff18287836 */ /* 0x000fe20000000000 */
[----:B------:R-:W0:Y:S01]  /*2800*/  LDC.64 R120, c[0x0][0x2e8] ;  /* 0x0000ba00ff787b82 */ /* 0x000e220000000a00 */
[----:B------:R-:W-:Y:S01]  /*2810*/  IMAD R51, R16, 0x6000, R32 ;  /* 0x0000600010337824 */ /* 0x000fe200078e0220 */
[----:B------:R-:W-:Y:S05]  /*2820*/  YIELD ;  /* 0x0000000000007946 */ /* 0x000fea0003800000 */
[----:B------:R-:W-:Y:S01]  /*2830*/  SHF.R.S32.HI R41, RZ, 0x1f, R40 ;  /* 0x0000001fff297819 */ /* 0x000fe20000011428 */
[-C--:B------:R-:W-:Y:S01]  /*2840*/  IMAD R0, R130, R40.reuse, RZ ;  /* 0x0000002882007224 */ /* 0x080fe200078e02ff */
[----:B------:R-:W1:Y:S01]  /*2850*/  LDC R117, c[0x0][0x3f4] ;  /* 0x0000fd00ff757b82 */ /* 0x000e620000000800 */
[----:B------:R-:W-:Y:S01]  /*2860*/  IMAD.WIDE.U32 R126, R39, R40, RZ ;  /* 0x00000028277e7225 */ /* 0x000fe200078e00ff */
[----:B------:R-:W-:Y:S03]  /*2870*/  BSSY B0, `(.L_x_621) ;  /* 0x0000740000007945 */ /* 0x000fe60003800000 */
[----:B------:R-:W-:Y:S01]  /*2880*/  IMAD R3, R41, R39, R0 ;  /* 0x0000002729037224 */ /* 0x000fe200078e0200 */
[CC--:B------:R-:W-:Y:S01]  /*2890*/  IADD3 R0, P3, P4, R98.reuse, R126.reuse, R136 ;  /* 0x0000007e62007210 */ /* 0x0c0fe20007c7e088 */
[----:B------:R-:W-:Y:S01]  /*28a0*/  IMAD R51, R51, 0x2, R116 ;  /* 0x0000000233337824 */ /* 0x000fe200078e0274 */
[----:B------:R-:W-:Y:S01]  /*28b0*/  IADD3 R4, P5, R98, R126, RZ ;  /* 0x0000007e62047210 */ /* 0x000fe20007fbe0ff */
[----:B------:R-:W-:-:S05]  /*28c0*/  IMAD.IADD R92, R127, 0x1, R3 ;  /* 0x000000017f5c7824 */ /* 0x000fca00078e0203 */
[----:B------:R-:W-:Y:S02]  /*28d0*/  IADD3.X R3, R96, R92, R135, P3, P4 ;  /* 0x0000005c60037210 */ /* 0x000fe40001fe8487 */
[----:B------:R-:W-:Y:S02]  /*28e0*/  ISETP.GT.AND P3, PT, R40, R123, PT ;  /* 0x0000007b2800720c */ /* 0x000fe40003f64270 */
[----:B0-----:R-:W-:Y:S02]  /*28f0*/  LEA R52, P2, R4, R120, 0x1 ;  /* 0x0000007804347211 */ /* 0x001fe400078408ff */
[----:B------:R-:W-:Y:S02]  /*2900*/  IADD3.X R24, R92, R96, RZ, P5, !PT ;  /* 0x000000605c187210 */ /* 0x000fe40002ffe4ff */
[----:B------:R-:W-:Y:S02]  /*2910*/  LEA R48, P5, R0, R120, 0x1 ;  /* 0x0000007800307211 */ /* 0x000fe400078a08ff */
[----:B------:R-:W-:-:S02]  /*2920*/  LEA.HI.X R53, R4, R121, R24, 0x1, P2 ;  /* 0x0000007904357211 */ /* 0x000fc400010f0c18 */
[----:B-1----:R-:W-:Y:S02]  /*2930*/  ISETP.GE.AND P2, PT, R117, 0x1, PT ;  /* 0x000000017500780c */ /* 0x002fe40003f46270 */
[----:B------:R-:W-:Y:S01]  /*2940*/  LEA.HI.X R49, R0, R121, R3, 0x1, P5 ;  /* 0x0000007900317211 */ /* 0x000fe200028f0c03 */
[----:B------:R-:W-:Y:S01]  /*2950*/  IMAD R3, R16, 0x6000, R137 ;  /* 0x0000600010037824 */ /* 0x000fe200078e0289 */
[----:B------:R-:W-:-:S03]  /*2960*/  MOV R24, R40 ;  /* 0x0000002800187202 */ /* 0x000fc60000000f00 */
[----:B------:R-:W-:Y:S01]  /*2970*/  IMAD R50, R3, 0x2, R116 ;  /* 0x0000000203327824 */ /* 0x000fe200078e0274 */
[----:B--2---:R-:W-:-:S04]  /*2980*/  LOP3.LUT R42, R42, 0xfffffffd, RZ, 0xc0, !PT ;  /* 0xfffffffd2a2a7812 */ /* 0x004fc800078ec0ff */
[----:B------:R-:W-:-:S05]  /*2990*/  @P3 LOP3.LUT R42, R42, 0x2, RZ, 0xfc, !PT ;  /* 0x000000022a2a3812 */ /* 0x000fca00078efcff */
[----:B------:R0:W-:Y:S01]  /*29a0*/  STL [R1+0x8], R42 ;  /* 0x0000082a01007387 */ /* 0x0001e20000100800 */
[----:B------:R-:W-:Y:S05]  /*29b0*/  @!P2 BRA `(.L_x_622) ;  /* 0x0000006c00d4a947 */ /* 0x000fea0003800000 */
[----:B------:R-:W-:Y:S01]  /*29c0*/  ULDC.U8 UR4, c[0x0][0x410] ;  /* 0x0001040000047ab9 */ /* 0x000fe20000000000 */
[-C--:B------:R-:W-:Y:S01]  /*29d0*/  IMAD R3, R131, R40.reuse, RZ ;  /* 0x0000002883037224 */ /* 0x080fe200078e02ff */
[----:B------:R-:W-:Y:S01]  /*29e0*/  ISETP.NE.AND P2, PT, RZ, UR4, PT ;  /* 0x00000004ff007c0c */ /* 0x000fe2000bf45270 */
[----:B------:R-:W-:Y:S02]  /*29f0*/  IMAD R0, R134, R40, RZ ;  /* 0x0000002886007224 */ /* 0x000fe400078e02ff */
[----:B------:R-:W-:Y:S02]  /*2a00*/  IMAD R3, R41, R34, R3 ;  /* 0x0000002229037224 */ /* 0x000fe400078e0203 */
[----:B------:R-:W-:Y:S02]  /*2a10*/  IMAD R4, R24, -0x80, R25 ;  /* 0xffffff8018047824 */ /* 0x000fe400078e0219 */
[----:B------:R-:W-:-:S03]  /*2a20*/  IMAD.WIDE.U32 R90, R34, R40, RZ ;  /* 0x00000028225a7225 */ /* 0x000fc600078e00ff */
[----:B------:R-:W-:Y:S01]  /*2a30*/  VIMNMX R4, R4, 0x80, PT ;  /* 0x0000008004047848 */ /* 0x000fe20003fe0100 */
[----:B------:R-:W-:Y:S02]  /*2a40*/  IMAD R41, R41, R37, R0 ;  /* 0x0000002529297224 */ /* 0x000fe400078e0200 */
[----:B------:R-:W-:-:S04]  /*2a50*/  IMAD.WIDE.U32 R88, R37, R40, RZ ;  /* 0x0000002825587225 */ /* 0x000fc800078e00ff */
[----:B------:R-:W-:Y:S02]  /*2a60*/  IMAD.IADD R0, R91, 0x1, R3 ;  /* 0x000000015b007824 */ /* 0x000fe400078e0203 */
[----:B------:R-:W-:Y:S01]  /*2a70*/  IMAD.IADD R3, R89, 0x1, R41 ;  /* 0x0000000159037824 */ /* 0x000fe200078e0229 */
[----:B------:R-:W-:Y:S06]  /*2a80*/  @!P2 BRA `(.L_x_623) ;  /* 0x0000003000cca947 */ /* 0x000fec0003800000 */
[----:B------:R-:W-:Y:S01]  /*2a90*/  ISETP.GE.AND P3, PT, R17, R4, PT ;  /* 0x000000041100720c */ /* 0x000fe20003f66270 */
[----:B------:R-:W-:Y:S01]  /*2aa0*/  BSSY B1, `(.L_x_624) ;  /* 0x0000037000017945 */ /* 0x000fe20003800000 */
        /* <DEDUP_REMOVED lines=12> */
[----:B------:R-:W-:Y:S01]  /*2b70*/  CS2R R128, SRZ ;  /* 0x0000000000807805 */ /* 0x000fe2000001ff00 */
[----:B------:R-:W-:Y:S06]  /*2b80*/  @P3 BRA `(.L_x_625) ;  /* 0x0000000000a03947 */ /* 0x000fec0003800000 */
[----:B------:R-:W-:Y:S01]  /*2b90*/  IADD3 R41, P4, R110, R90, RZ ;  /* 0x0000005a6e297210 */ /* 0x000fe20007f9e0ff */
[----:B------:R-:W-:Y:S01]  /*2ba0*/  ULDC.64 UR4, c[0x0][0x3e8] ;  /* 0x0000fa0000047ab9 */ /* 0x000fe20000000a00 */
[----:B------:R-:W-:Y:S01]  /*2bb0*/  IADD3 R43, P2, R106, R88, RZ ;  /* 0x000000586a2b7210 */ /* 0x000fe20007f5e0ff */
[----:B------:R-:W-:Y:S01]  /*2bc0*/  ULDC.64 UR6, c[0x0][0x400] ;  /* 0x0001000000067ab9 */ /* 0x000fe20000000a00 */
[----:B0-----:R-:W-:Y:S02]  /*2bd0*/  IADD3.X R42, R0, R29, RZ, P4, !PT ;  /* 0x0000001d002a7210 */ /* 0x001fe400027fe4ff */
[----:B------:R-:W-:Y:S02]  /*2be0*/  CS2R R126, SRZ ;  /* 0x00000000007e7805 */ /* 0x000fe4000001ff00 */
[----:B------:R-:W-:Y:S01]  /*2bf0*/  LEA R40, P4, R41, UR4, 0x1 ;  /* 0x0000000429287c11 */ /* 0x000fe2000f8808ff */
[----:B------:R-:W-:Y:S01]  /*2c00*/  IMAD.X R46, R3, 0x1, R31, P2 ;  /* 0x00000001032e7824 */ /* 0x000fe200010e061f */
[----:B------:R-:W-:-:S02]  /*2c10*/  ISETP.GE.AND P2, PT, R22, R117, PT ;  /* 0x000000751600720c */ /* 0x000fc40003f46270 */
[----:B------:R-:W-:Y:S02]  /*2c20*/  CS2R R94, SRZ ;  /* 0x00000000005e7805 */ /* 0x000fe4000001ff00 */
[----:B------:R-:W-:Y:S02]  /*2c30*/  LEA.HI.X R41, R41, UR5, R42, 0x1, P4 ;  /* 0x0000000529297c11 */ /* 0x000fe4000a0f0c2a */
[----:B------:R-:W-:Y:S02]  /*2c40*/  CS2R R128, SRZ ;  /* 0x0000000000807805 */ /* 0x000fe4000001ff00 */
[C---:B------:R-:W-:Y:S02]  /*2c50*/  LEA R42, P4, R43.reuse, UR6, 0x1 ;  /* 0x000000062b2a7c11 */ /* 0x040fe4000f8808ff */
[----:B------:R-:W-:Y:S02]  /*2c60*/  CS2R R120, SRZ ;  /* 0x0000000000787805 */ /* 0x000fe4000001ff00 */
[----:B------:R-:W-:-:S02]  /*2c70*/  LEA.HI.X R43, R43, UR7, R46, 0x1, P4 ;  /* 0x000000072b2b7c11 */ /* 0x000fc4000a0f0c2e */
[-C--:B------:R-:W-:Y:S01]  /*2c80*/  ISETP.GE.AND P4, PT, R187, R117.reuse, PT ;  /* 0x00000075bb00720c */ /* 0x080fe20003f86270 */
[----:B------:R1:W5:Y:S04]  /*2c90*/  @!P2 LDG.E.64 R126, desc[UR42][R40.64] ;  /* 0x0000002a287ea981 */ /* 0x000368000c1e1b00 */
[----:B------:R1:W5:Y:S01]  /*2ca0*/  @!P2 LDG.E.64 R128, desc[UR42][R42.64] ;  /* 0x0000002a2a80a981 */ /* 0x000362000c1e1b00 */
[----:B------:R-:W-:-:S07]  /*2cb0*/  ISETP.GE.AND P2, PT, R186, R117, PT ;  /* 0x00000075ba00720c */ /* 0x000fce0003f46270 */
[----:B------:R1:W5:Y:S04]  /*2cc0*/  @!P4 LDG.E.64 R94, desc[UR42][R40.64+0x20] ;  /* 0x0000202a285ec981 */ /* 0x000368000c1e1b00 */
[----:B------:R1:W5:Y:S01]  /*2cd0*/  @!P4 LDG.E.64 R120, desc[UR42][R42.64+0x20] ;  /* 0x0000202a2a78c981 */ /* 0x000362000c1e1b00 */
[----:B------:R-:W-:Y:S02]  /*2ce0*/  ISETP.GE.AND P4, PT, R189, R117, PT ;  /* 0x00000075bd00720c */ /* 0x000fe40003f86270 */
[----:B------:R-:W-:Y:S02]  /*2cf0*/  CS2R R86, SRZ ;  /* 0x0000000000567805 */ /* 0x000fe4000001ff00 */
[----:B------:R-:W-:Y:S02]  /*2d00*/  CS2R R92, SRZ ;  /* 0x00000000005c7805 */ /* 0x000fe4000001ff00 */
[----:B------:R-:W-:-:S02]  /*2d10*/  CS2R R82, SRZ ;  /* 0x0000000000527805 */ /* 0x000fc4000001ff00 */
[----:B------:R-:W-:Y:S01]  /*2d20*/  CS2R R84, SRZ ;  /* 0x0000000000547805 */ /* 0x000fe2000001ff00 */
[----:B------:R1:W5:Y:S04]  /*2d30*/  @!P2 LDG.E.64 R86, desc[UR42][R40.64+0x40] ;  /* 0x0000402a2856a981 */ /* 0x000368000c1e1b00 */
[----:B------:R1:W5:Y:S01]  /*2d40*/  @!P2 LDG.E.64 R92, desc[UR42][R42.64+0x40] ;  /* 0x0000402a2a5ca981 */ /* 0x000362000c1e1b00 */
[----:B------:R-:W-:-:S03]  /*2d50*/  ISETP.GE.AND P2, PT, R188, R117, PT ;  /* 0x00000075bc00720c */ /* 0x000fc60003f46270 */
        /* <DEDUP_REMOVED lines=8> */
[----:B------:R1:W5:Y:S04]  /*2de0*/  @!P2 LDG.E.64 R80, desc[UR42][R42.64+0x80] ;  /* 0x0000802a2a50a981 */ /* 0x000368000c1e1b00 */
[----:B------:R1:W5:Y:S04]  /*2df0*/  @!P4 LDG.E.64 R74, desc[UR42][R40.64+0xa0] ;  /* 0x0000a02a284ac981 */ /* 0x000368000c1e1b00 */
[----:B------:R1:W5:Y:S02]  /*2e00*/  @!P4 LDG.E.64 R76, desc[UR42][R42.64+0xa0] ;  /* 0x0000a02a2a4cc981 */ /* 0x000364000c1e1b00 */
.L_x_625:
[----:B------:R-:W-:Y:S05]  /*2e10*/  BSYNC B1 ;  /* 0x0000000000017941 */ /* 0x000fea0003800000 */
.L_x_624:
        /* <DEDUP_REMOVED lines=11> */
[----:B------:R-:W-:Y:S01]  /*2ed0*/  CS2R R68, SRZ ;  /* 0x0000000000447805 */ /* 0x000fe2000001ff00 */
[----:B-----5:R-:W-:Y:S01]  /*2ee0*/  IMAD.MOV.U32 R132, RZ, RZ, R74 ;  /* 0x000000ffff847224 */ /* 0x020fe200078e004a */
[----:B------:R-:W-:-:S02]  /*2ef0*/  MOV R133, R75 ;  /* 0x0000004b00857202 */ /* 0x000fc40000000f00 */
[----:B------:R-:W-:Y:S01]  /*2f00*/  CS2R R72, SRZ ;  /* 0x0000000000487805 */ /* 0x000fe2000001ff00 */
[----:B------:R-:W-:Y:S06]  /*2f10*/  @P4 BRA `(.L_x_627) ;  /* 0x0000000000a04947 */ /* 0x000fec0003800000 */
[----:B------:R-:W-:Y:S01]  /*2f20*/  IADD3 R90, P2, P5, R110, R90, R33 ;  /* 0x0000005a6e5a7210 */ /* 0x000fe20007d5e021 */
[----:B------:R-:W-:Y:S01]  /*2f30*/  ULDC.64 UR4, c[0x0][0x3e8] ;  /* 0x0000fa0000047ab9 */ /* 0x000fe20000000a00 */
[----:B------:R-:W-:Y:S01]  /*2f40*/  ULDC.64 UR6, c[0x0][0x400] ;  /* 0x0001000000067ab9 */ /* 0x000fe20000000a00 */
[----:B------:R-:W-:Y:S02]  /*2f50*/  CS2R R70, SRZ ;  /* 0x0000000000467805 */ /* 0x000fe4000001ff00 */
[----:B-1----:R-:W-:Y:S02]  /*2f60*/  IADD3.X R41, R29, R0, R35, P2, P5 ;  /* 0x000000001d297210 */ /* 0x002fe400017ea423 */
[----:B------:R-:W-:Y:S02]  /*2f70*/  CS2R R72, SRZ ;  /* 0x0000000000487805 */ /* 0x000fe4000001ff00 */
[----:B------:R-:W-:-:S04]  /*2f80*/  IADD3 R88, P2, P5, R106, R88, R36 ;  /* 0x000000586a587210 */ /* 0x000fc80007d5e024 */
[----:B------:R-:W-:Y:S02]  /*2f90*/  IADD3.X R3, R31, R3, R38, P2, P5 ;  /* 0x000000031f037210 */ /* 0x000fe400017ea426 */
[----:B------:R-:W-:-:S04]  /*2fa0*/  LEA R40, P2, R90, UR4, 0x1 ;  /* 0x000000045a287c11 */ /* 0x000fc8000f8408ff */
[----:B------:R-:W-:Y:S02]  /*2fb0*/  LEA.HI.X R41, R90, UR5, R41, 0x1, P2 ;  /* 0x000000055a297c11 */ /* 0x000fe400090f0c29 */
[----:B0-----:R-:W-:-:S04]  /*2fc0*/  LEA R42, P2, R88, UR6, 0x1 ;  /* 0x00000006582a7c11 */ /* 0x001fc8000f8408ff */
[----:B------:R-:W-:Y:S02]  /*2fd0*/  LEA.HI.X R43, R88, UR7, R3, 0x1, P2 ;  /* 0x00000007582b7c11 */ /* 0x000fe400090f0c03 */
[----:B------:R-:W-:Y:S02]  /*2fe0*/  ISETP.GE.AND P2, PT, R22, R117, PT ;  /* 0x000000751600720c */ /* 0x000fe40003f46270 */
[----:B------:R-:W-:Y:S02]  /*2ff0*/  CS2R R66, SRZ ;  /* 0x0000000000427805 */ /* 0x000fe4000001ff00 */
[----:B------:R-:W-:-:S09]  /*3000*/  CS2R R68, SRZ ;  /* 0x0000000000447805 */ /* 0x000fd2000001ff00 */
[----:B------:R2:W5:Y:S04]  /*3010*/  @!P2 LDG.E.64 R70, desc[UR42][R40.64] ;  /* 0x0000002a2846a981 */ /* 0x000568000c1e1b00 */
[----:B------:R2:W5:Y:S01]  /*3020*/  @!P2 LDG.E.64 R72, desc[UR42][R42.64] ;  /* 0x0000002a2a48a981 */ /* 0x000562000c1e1b00 */
        /* <DEDUP_REMOVED lines=20> */
[----:B------:R-:W-:-:S13]  /*3170*/  ISETP.GE.AND P2, PT, R190, R117, PT ;  /* 0x00000075be00720c */ /* 0x000fda0003f46270 */
[----:B------:R2:W5:Y:S04]  /*3180*/  @!P2 LDG.E.64 R44, desc[UR42][R40.64+0xa0] ;  /* 0x0000a02a282ca981 */ /* 0x000568000c1e1b00 */
[----:B------:R2:W5:Y:S02]  /*3190*/  @!P2 LDG.E.64 R46, desc[UR42][R42.64+0xa0] ;  /* 0x0000a02a2a2ea981 */ /* 0x000564000c1e1b00 */
.L_x_627:
[----:B------:R-:W-:Y:S05]  /*31a0*/  BSYNC B1 ;  /* 0x0000000000017941 */ /* 0x000fea0003800000 */
.L_x_626:
[----:B------:R-:W-:Y:S01]  /*31b0*/  IMAD.MOV.U32 R0, RZ, RZ, R78 ;  /* 0x000000ffff007224 */ /* 0x000fe200078e004e */
[----:B-12---:R-:W-:Y:S01]  /*31c0*/  MOV R40, R82 ;  /* 0x0000005200287202 */ /* 0x006fe20000000f00 */
[----:B------:R-:W-:Y:S01]  /*31d0*/  IMAD.MOV.U32 R3, RZ, RZ, R79 ;  /* 0x000000ffff037224 */ /* 0x000fe200078e004f */
[----:B------:R-:W-:Y:S01]  /*31e0*/  PRMT R158, R133, 0x5410, R132 ;  /* 0x00005410859e7816 */ /* 0x000fe20000000084 */
[----:B------:R-:W-:Y:S01]  /*31f0*/  IMAD.MOV.U32 R41, RZ, RZ, R94 ;  /* 0x000000ffff297224 */ /* 0x000fe200078e005e */
[----:B------:R-:W-:Y:S01]  /*3200*/  PRMT R164, R164, 0x5410, R40 ;  /* 0x00005410a4a47816 */ /* 0x000fe20000000028 */
[----:B------:R-:W-:Y:S01]  /*3210*/  UISETP.NE.AND UP0, UPT, UR37, 0x3, UPT ;  /* 0x000000032500788c */ /* 0x000fe2000bf05270 */
[----:B------:R-:W-:Y:S01]  /*3220*/  PRMT R161, R0, 0x5410, R3 ;  /* 0x0000541000a17816 */ /* 0x000fe20000000003 */
[----:B------:R-:W-:Y:S01]  /*3230*/  IMAD.MOV.U32 R3, RZ, RZ, R86 ;  /* 0x000000ffff037224 */ /* 0x000fe200078e0056 */
[----:B------:R-:W-:Y:S01]  /*3240*/  MOV R40, R87 ;  /* 0x0000005700287202 */ /* 0x000fe20000000f00 */
[----:B------:R-:W-:Y:S01]  /*3250*/  IMAD.MOV.U32 R0, RZ, RZ, R83 ;  /* 0x000000ffff007224 */ /* 0x000fe200078e0053 */
[----:B------:R-:W-:Y:S01]  /*3260*/  PRMT R166, R41, 0x7610, R166 ;  /* 0x0000761029a67816 */ /* 0x000fe200000000a6 */
[----:B------:R-:W-:Y:S01]  /*3270*/  IMAD.MOV.U32 R41, RZ, RZ, R76 ;  /* 0x000000ffff297224 */ /* 0x000fe200078e004c */
[----:B------:R-:W-:Y:S01]  /*3280*/  PRMT R165, R3, 0x5410, R40 ;  /* 0x0000541003a57816 */ /* 0x000fe20000000028 */
[----:B------:R-:W-:Y:S01]  /*3290*/  IMAD.MOV.U32 R40, RZ, RZ, R127 ;  /* 0x000000ffff287224 */ /* 0x000fe200078e007f */
[----:B------:R-:W-:Y:S01]  /*32a0*/  PRMT R164, R0, 0x7610, R164 ;  /* 0x0000761000a47816 */ /* 0x000fe200000000a4 */
[----:B------:R-:W-:Y:S01]  /*32b0*/  IMAD.MOV.U32 R0, RZ, RZ, R95 ;  /* 0x000000ffff007224 */ /* 0x000fe200078e005f */
[----:B------:R-:W-:-:S02]  /*32c0*/  MOV R3, R126 ;  /* 0x0000007e00037202 */ /* 0x000fc40000000f00 */
[----:B------:R-:W-:Y:S01]  /*32d0*/  PRMT R167, R40, 0x7610, R167 ;  /* 0x0000761028a77816 */ /* 0x000fe200000000a7 */
[----:B------:R-:W-:Y:S01]  /*32e0*/  IMAD.MOV.U32 R40, RZ, RZ, R81 ;  /* 0x000000ffff287224 */ /* 0x000fe200078e0051 */
[----:B------:R-:W-:Y:S01]  /*32f0*/  PRMT R155, R3, 0x7610, R155 ;  /* 0x00007610039b7816 */ /* 0x000fe2000000009b */
[----:B------:R-:W-:Y:S01]  /*3300*/  IMAD.MOV.U32 R3, RZ, RZ, R80 ;  /* 0x000000ffff037224 */ /* 0x000fe200078e0050 */
[----:B------:R-:W-:Y:S02]  /*3310*/  PRMT R166, R166, 0x5410, R0 ;  /* 0x00005410a6a67816 */ /* 0x000fe40000000000 */
[----:B------:R-:W-:Y:S02]  /*3320*/  PRMT R159, R41, 0x7610, R159 ;  /* 0x00007610299f7816 */ /* 0x000fe4000000009f */
[----:B------:R-:W-:Y:S02]  /*3330*/  MOV R0, R77 ;  /* 0x0000004d00007202 */ /* 0x000fe40000000f00 */
[----:B------:R-:W-:-:S02]  /*3340*/  MOV R41, R84 ;  /* 0x0000005400297202 */ /* 0x000fc40000000f00 */
[----:B------:R-:W-:Y:S01]  /*3350*/  PRMT R159, R159, 0x5410, R0 ;  /* 0x000054109f9f7816 */ /* 0x000fe20000000000 */
[----:B------:R-:W-:Y:S01]  /*3360*/  IMAD.MOV.U32 R0, RZ, RZ, R85 ;  /* 0x000000ffff007224 */ /* 0x000fe200078e0055 */
[----:B------:R-:W-:Y:S01]  /*3370*/  PRMT R162, R3, 0x5410, R40 ;  /* 0x0000541003a27816 */ /* 0x000fe20000000028 */
[----:B------:R-:W-:Y:S01]  /*3380*/  IMAD.MOV.U32 R3, RZ, RZ, R92 ;  /* 0x000000ffff037224 */ /* 0x000fe200078e005c */
[----:B------:R-:W-:Y:S01]  /*3390*/  PRMT R167, R167, 0x5410, R41 ;  /* 0x00005410a7a77816 */ /* 0x000fe20000000029 */
[----:B------:R-:W-:Y:S01]  /*33a0*/  IMAD.MOV.U32 R41, RZ, RZ, R120 ;  /* 0x000000ffff297224 */ /* 0x000fe200078e0078 */
[----:B------:R-:W-:Y:S02]  /*33b0*/  MOV R40, R93 ;  /* 0x0000005d00287202 */ /* 0x000fe40000000f00 */
[----:B------:R-:W-:Y:S01]  /*33c0*/  PRMT R168, R0, 0x5410, R3 ;  /* 0x0000541000a87816 */ /* 0x000fe20000000003 */
[----:B------:R-:W-:Y:S01]  /*33d0*/  IMAD.MOV.U32 R3, RZ, RZ, R129 ;  /* 0x000000ffff037224 */ /* 0x000fe200078e0081 */
[----:B------:R-:W-:Y:S01]  /*33e0*/  PRMT R169, R40, 0x5410, R41 ;  /* 0x0000541028a97816 */ /* 0x000fe20000000029 */
[----:B------:R-:W-:Y:S01]  /*33f0*/  IMAD.MOV.U32 R41, RZ, RZ, R121 ;  /* 0x000000ffff297224 */ /* 0x000fe200078e0079 */
[----:B------:R-:W-:Y:S01]  /*3400*/  MOV R40, R128 ;  /* 0x0000008000287202 */ /* 0x000fe20000000f00 */
[----:B-----5:R-:W-:Y:S01]  /*3410*/  IMAD.MOV.U32 R0, RZ, RZ, R44 ;  /* 0x000000ffff007224 */ /* 0x020fe200078e002c */
[----:B------:R-:W-:-:S02]  /*3420*/  PLOP3.LUT P2, PT, PT, PT, UP0, 0x80, 0x0 ;  /* 0x000000000000781c */ /* 0x000fc40003f4f008 */
[----:B------:R-:W-:Y:S01]  /*3430*/  PRMT R170, R41, 0x5410, R3 ;  /* 0x0000541029aa7816 */ /* 0x000fe20000000003 */
[----:B------:R-:W-:Y:S01]  /*3440*/  IMAD.MOV.U32 R3, RZ, RZ, R55 ;  /* 0x000000ffff037224 */ /* 0x000fe200078e0037 */
[----:B------:R-:W-:Y:S01]  /*3450*/  PRMT R155, R155, 0x5410, R40 ;  /* 0x000054109b9b7816 */ /* 0x000fe20000000028 */
[----:B------:R-:W-:Y:S01]  /*3460*/  IMAD.MOV.U32 R40, RZ, RZ, R54 ;  /* 0x000000ffff287224 */ /* 0x000fe200078e0036 */
[----:B------:R-:W-:Y:S02]  /*3470*/  PRMT R88, R88, 0x5410, R0 ;  /* 0x0000541058587816 */ /* 0x000fe40000000000 */
[----:B------:R-:W-:Y:S02]  /*3480*/  MOV R0, R58 ;  /* 0x0000003a00007202 */ /* 0x000fe40000000f00 */
[----:B------:R-:W-:Y:S01]  /*3490*/  PRMT R90, R3, 0x5410, R40 ;  /* 0x00005410035a7816 */ /* 0x000fe20000000028 */
[----:B------:R-:W-:Y:S01]  /*34a0*/  IMAD.MOV.U32 R40, RZ, RZ, R62 ;  /* 0x000000ffff287224 */ /* 0x000fe200078e003e */
[----:B------:R-:W-:Y:S01]  /*34b0*/  PRMT R132, R132, 0x5410, R0 ;  /* 0x0000541084847816 */ /* 0x000fe20000000000 */
[----:B------:R-:W-:Y:S01]  /*34c0*/  IMAD.MOV.U32 R0, RZ, RZ, R66 ;  /* 0x000000ffff007224 */ /* 0x000fe200078e0042 */
[----:B------:R-:W-:-:S02]  /*34d0*/  MOV R3, R63 ;  /* 0x0000003f00037202 */ /* 0x000fc40000000f00 */
[----:B------:R-:W-:Y:S02]  /*34e0*/  MOV R41, R45 ;  /* 0x0000002d00297202 */ /* 0x000fe40000000f00 */
        /* <DEDUP_REMOVED lines=11> */
[----:B------:R-:W-:Y:S01]  /*35a0*/  PRMT R89, R0, 0x7610, R89 ;  /* 0x0000761000597816 */ /* 0x000fe20000000059 */
[----:B------:R-:W-:Y:S01]  /*35b0*/  IMAD.MOV.U32 R3, RZ, RZ, R57 ;  /* 0x000000ffff037224 */ /* 0x000fe200078e0039 */
[----:B------:R-:W-:-:S02]  /*35c0*/  MOV R0, R60 ;  /* 0x0000003c00007202 */ /* 0x000fc40000000f00 */
[----:B------:R-:W-:Y:S02]  /*35d0*/  PRMT R156, R156, 0x5410, R41 ;  /* 0x000054109c9c7816 */ /* 0x000fe40000000029 */
[----:B------:R-:W-:Y:S01]  /*35e0*/  PRMT R91, R40, 0x5410, R3 ;  /* 0x00005410285b7816 */ /* 0x000fe20000000003 */
[----:B------:R-:W-:Y:S01]  /*35f0*/  IMAD.MOV.U32 R3, RZ, RZ, R64 ;  /* 0x000000ffff037224 */ /* 0x000fe200078e0040 */
[----:B------:R-:W-:Y:S01]  /*3600*/  PRMT R133, R0, 0x7610, R133 ;  /* 0x0000761000857816 */ /* 0x000fe20000000085 */
[----:B------:R-:W-:Y:S01]  /*3610*/  IMAD.MOV.U32 R40, RZ, RZ, R61 ;  /* 0x000000ffff287224 */ /* 0x000fe200078e003d */
[----:B------:R-:W-:Y:S02]  /*3620*/  MOV R41, R47 ;  /* 0x0000002f00297202 */ /* 0x000fe40000000f00 */
[----:B------:R-:W-:Y:S02]  /*3630*/  MOV R0, R65 ;  /* 0x0000004100007202 */ /* 0x000fe40000000f00 */
[----:B------:R-:W-:Y:S01]  /*3640*/  PRMT R89, R89, 0x5410, R41 ;  /* 0x0000541059597816 */ /* 0x000fe20000000029 */
[----:B------:R-:W-:Y:S01]  /*3650*/  IMAD.MOV.U32 R41, RZ, RZ, R73 ;  /* 0x000000ffff297224 */ /* 0x000fe200078e0049 */
[----:B------:R-:W-:Y:S01]  /*3660*/  PRMT R152, R3, 0x5410, R0 ;  /* 0x0000541003987816 */ /* 0x000fe20000000000 */
[----:B------:R-:W-:Y:S01]  /*3670*/  IMAD.MOV.U32 R0, RZ, RZ, R68 ;  /* 0x000000ffff007224 */ /* 0x000fe200078e0044 */
[----:B------:R-:W-:Y:S01]  /*3680*/  PRMT R133, R133, 0x5410, R40 ;  /* 0x0000541085857816 */ /* 0x000fe20000000028 */
[----:B------:R-:W-:Y:S01]  /*3690*/  IMAD.MOV.U32 R3, RZ, RZ, R69 ;  /* 0x000000ffff037224 */ /* 0x000fe200078e0045 */
[----:B------:R-:W-:-:S04]  /*36a0*/  MOV R40, R72 ;  /* 0x0000004800287202 */ /* 0x000fc80000000f00 */
[----:B------:R-:W-:Y:S02]  /*36b0*/  PRMT R160, R0, 0x5410, R3 ;  /* 0x0000541000a07816 */ /* 0x000fe40000000003 */
[----:B------:R-:W-:Y:S01]  /*36c0*/  PRMT R163, R40, 0x5410, R41 ;  /* 0x0000541028a37816 */ /* 0x000fe20000000029 */
[----:B------:R-:W-:Y:S06]  /*36d0*/  @!P2 BRA `(.L_x_628) ;  /* 0x000000000004a947 */ /* 0x000fec0003800000 */
[----:B------:R-:W-:Y:S01]  /*36e0*/  BPT.TRAP 0x1 ;  /* 0x000000040000795c */ /* 0x000fe20000300000 */
.L_x_628:
[----:B------:R-:W-:Y:S01]  /*36f0*/  IMAD R3, R16, 0x8, R2 ;  /* 0x0000000810037824 */ /* 0x000fe200078e0202 */
[----:B------:R-:W-:Y:S01]  /*3700*/  SHF.L.U32 R0, R184, 0x1f, RZ ;  /* 0x0000001fb8007819 */ /* 0x000fe200000006ff */
[----:B------:R-:W-:Y:S03]  /*3710*/  BSSY B1, `(.L_x_629) ;  /* 0x0000003000017945 */ /* 0x000fe60003800000 */
[----:B------:R-:W1:Y:S02]  /*3720*/  SYNCS.PHASECHK.TRANS64.TRYWAIT P5, [R3+URZ+0x34890], R0 ;  /* 0x03489000030075a7 */ /* 0x000e6400080a017f */
[----:B-1----:R-:W-:Y:S05]  /*3730*/  @!P5 BRA `(.L_x_630) ;  /* 0x000001cc00e0d947 */ /* 0x002fea0003800000 */
.L_x_982:
[----:B------:R-:W-:Y:S05]  /*3740*/  BSYNC B1 ;  /* 0x0000000000017941 */ /* 0x000fea0003800000 */
.L_x_629:
[----:B------:R-:W-:Y:S04]  /*3750*/  BSSY B1, `(.L_x_631) ;  /* 0x0000133000017945 */ /* 0x000fe80003800000 */
[----:B------:R-:W-:Y:S05]  /*3760*/  @P3 BRA `(.L_x_632) ;  /* 0x0000001000c43947 */ /* 0x000fea0003800000 */
[----:B------:R-:W-:Y:S01]  /*3770*/  ISETP.NE.AND P3, PT, R14, RZ, PT ;  /* 0x000000ff0e00720c */ /* 0x000fe20003f65270 */
[----:B------:R-:W-:-:S12]  /*3780*/  BSSY B2, `(.L_x_633) ;  /* 0x0000034000027945 */ /* 0x000fd80003800000 */
[----:B------:R-:W-:Y:S05]  /*3790*/  @!P3 BRA `(.L_x_634) ;  /* 0x0000000000c8b947 */ /* 0x000fea0003800000 */
[----:B0-----:R0:W2:Y:S01]  /*37a0*/  LDS.128 R40, [R51] ;  /* 0x0000000033287984 */ /* 0x0010a20000000c00 */
[----:B------:R-:W-:Y:S01]  /*37b0*/  ISETP.GE.AND P3, PT, R22, R117, PT ;  /* 0x000000751600720c */ /* 0x000fe20003f66270 */
[----:B------:R-:W-:-:S12]  /*37c0*/  BSSY B3, `(.L_x_635) ;  /* 0x000002e000037945 */ /* 0x000fd80003800000 */
[----:B0-----:R-:W-:Y:S05]  /*37d0*/  @P3 BRA `(.L_x_636) ;  /* 0x0000000000b03947 */ /* 0x001fea0003800000 */
[----:B------:R-:W-:Y:S02]  /*37e0*/  SHF.R.U64 R148, R128, 0x10, R129 ;  /* 0x0000001080947819 */ /* 0x000fe40000001281 */
[----:B--2---:R-:W-:Y:S02]  /*37f0*/  MOV R128, R41 ;  /* 0x0000002900807202 */ /* 0x004fe40000000f00 */
[----:B------:R-:W-:Y:S01]  /*3800*/  SHF.R.U64 R126, R126, 0x10, R127 ;  /* 0x000000107e7e7819 */ /* 0x000fe2000000127f */
[----:B------:R-:W-:Y:S01]  /*3810*/  HADD2.F32 R148, -RZ, R148.H0_H0 ;  /* 0x20000094ff947230 */ /* 0x000fe20000004100 */
[----:B------:R-:W-:Y:S01]  /*3820*/  SHF.R.U32.HI R129, RZ, 0x10, R129 ;  /* 0x00000010ff817819 */ /* 0x000fe20000011681 */
[--C-:B------:R-:W-:Y:S02]  /*3830*/  HADD2.F32 R41, -RZ, R128.reuse.H1_H1 ;  /* 0x30000080ff297230 */ /* 0x100fe40000004100 */
[----:B------:R-:W-:Y:S02]  /*3840*/  HADD2.F32 R153, -RZ, R128.H0_H0 ;  /* 0x20000080ff997230 */ /* 0x000fe40000004100 */
[----:B------:R-:W-:-:S02]  /*3850*/  HADD2.F32 R126, -RZ, R126.H0_H0 ;  /* 0x2000007eff7e7230 */ /* 0x000fc40000004100 */
[-C--:B------:R-:W-:Y:S01]  /*3860*/  FMUL.FTZ R128, R41, R148.reuse ;  /* 0x0000009429807220 */ /* 0x080fe20000410000 */
[----:B------:R-:W-:-:S03]  /*3870*/  FMUL.FTZ R148, R153, R148 ;  /* 0x0000009499947220 */ /* 0x000fc60000410000 */
[-C--:B------:R-:W-:Y:S01]  /*3880*/  FFMA.FTZ R128, R153, R126.reuse, -R128 ;  /* 0x0000007e99807223 */ /* 0x080fe20000010880 */
[----:B------:R-:W-:Y:S02]  /*3890*/  HADD2.F32 R153, -RZ, R155.H1_H1 ;  /* 0x3000009bff997230 */ /* 0x000fe40000004100 */
[----:B------:R-:W-:Y:S01]  /*38a0*/  FFMA.FTZ R41, R41, R126, R148 ;  /* 0x0000007e29297223 */ /* 0x000fe20000010094 */
[----:B------:R-:W-:Y:S01]  /*38b0*/  IMAD.MOV.U32 R148, RZ, RZ, R43 ;  /* 0x000000ffff947224 */ /* 0x000fe200078e002b */
[----:B------:R-:W-:Y:S01]  /*38c0*/  SHF.R.U32.HI R126, RZ, 0x10, R127 ;  /* 0x00000010ff7e7819 */ /* 0x000fe2000001167f */
[----:B------:R-:W-:Y:S02]  /*38d0*/  IMAD.MOV.U32 R127, RZ, RZ, R40 ;  /* 0x000000ffff7f7224 */ /* 0x000fe400078e0028 */
[----:B------:R-:W-:Y:S01]  /*38e0*/  HADD2.F32 R40, -RZ, R129.H0_H0 ;  /* 0x20000081ff287230 */ /* 0x000fe20000004100 */
[----:B------:R-:W-:Y:S01]  /*38f0*/  F2FP.F16.F32.PACK_AB R41, R41, R128 ;  /* 0x000000802929723e */ /* 0x000fe200000000ff */
[----:B------:R-:W-:-:S02]  /*3900*/  HADD2.F32 R43, -RZ, R148.H1_H1 ;  /* 0x30000094ff2b7230 */ /* 0x000fc40000004100 */
[----:B------:R-:W-:Y:S02]  /*3910*/  HADD2.F32 R129, -RZ, R148.H0_H0 ;  /* 0x20000094ff817230 */ /* 0x000fe40000004100 */
[----:B------:R-:W-:Y:S02]  /*3920*/  HADD2.F32 R126, -RZ, R126.H0_H0 ;  /* 0x2000007eff7e7230 */ /* 0x000fe40000004100 */
[-C--:B------:R-:W-:Y:S01]  /*3930*/  FMUL.FTZ R148, R43, R40.reuse ;  /* 0x000000282b947220 */ /* 0x080fe20000410000 */
[----:B------:R-:W-:-:S03]  /*3940*/  FMUL.FTZ R154, R129, R40 ;  /* 0x00000028819a7220 */ /* 0x000fc60000410000 */
[-C--:B------:R-:W-:Y:S01]  /*3950*/  FFMA.FTZ R40, R129, R126.reuse, -R148 ;  /* 0x0000007e81287223 */ /* 0x080fe20000010894 */
[--C-:B------:R-:W-:Y:S02]  /*3960*/  HADD2.F32 R148, -RZ, R127.reuse.H0_H0 ;  /* 0x2000007fff947230 */ /* 0x100fe40000004100 */
[----:B------:R-:W-:Y:S01]  /*3970*/  FFMA.FTZ R43, R43, R126, R154 ;  /* 0x0000007e2b2b7223 */ /* 0x000fe2000001009a */
[----:B------:R-:W-:Y:S01]  /*3980*/  MOV R126, R42 ;  /* 0x0000002a007e7202 */ /* 0x000fe20000000f00 */
[----:B------:R-:W-:Y:S02]  /*3990*/  HADD2.F32 R42, -RZ, R127.H1_H1 ;  /* 0x3000007fff2a7230 */ /* 0x000fe40000004100 */
[----:B------:R-:W-:Y:S01]  /*39a0*/  HADD2.F32 R129, -RZ, R155.H0_H0 ;  /* 0x2000009bff817230 */ /* 0x000fe20000004100 */
[----:B------:R-:W-:Y:S01]  /*39b0*/  F2FP.F16.F32.PACK_AB R43, R43, R40 ;  /* 0x000000282b2b723e */ /* 0x000fe200000000ff */
[----:B------:R-:W-:Y:S02]  /*39c0*/  HADD2.F32 R155, -RZ, R170.H1_H1 ;  /* 0x300000aaff9b7230 */ /* 0x000fe40000004100 */
[-C--:B------:R-:W-:Y:S01]  /*39d0*/  FMUL.FTZ R127, R42, R153.reuse ;  /* 0x000000992a7f7220 */ /* 0x080fe20000410000 */
[----:B------:R-:W-:-:S03]  /*39e0*/  FMUL.FTZ R153, R148, R153 ;  /* 0x0000009994997220 */ /* 0x000fc60000410000 */
[-C--:B------:R-:W-:Y:S01]  /*39f0*/  FFMA.FTZ R127, R148, R129.reuse, -R127 ;  /* 0x00000081947f7223 */ /* 0x080fe2000001087f */
[--C-:B------:R-:W-:Y:S02]  /*3a00*/  HADD2.F32 R148, -RZ, R126.reuse.H0_H0 ;  /* 0x2000007eff947230 */ /* 0x100fe40000004100 */
[----:B------:R-:W-:Y:S01]  /*3a10*/  FFMA.FTZ R42, R42, R129, R153 ;  /* 0x000000812a2a7223 */ /* 0x000fe20000010099 */
[----:B------:R-:W-:Y:S02]  /*3a20*/  HADD2.F32 R126, -RZ, R126.H1_H1 ;  /* 0x3000007eff7e7230 */ /* 0x000fe40000004100 */
[----:B------:R-:W-:Y:S02]  /*3a30*/  HADD2.F32 R129, -RZ, R167.H0_H0 ;  /* 0x200000a7ff817230 */ /* 0x000fe40000004100 */
[----:B------:R-:W-:Y:S01]  /*3a40*/  F2FP.F16.F32.PACK_AB R40, R42, R127 ;  /* 0x0000007f2a28723e */ /* 0x000fe200000000ff */
[-C--:B------:R-:W-:Y:S01]  /*3a50*/  FMUL.FTZ R153, R126, R155.reuse ;  /* 0x0000009b7e997220 */ /* 0x080fe20000410000 */
[----:B------:R-:W-:-:S03]  /*3a60*/  FMUL.FTZ R155, R148, R155 ;  /* 0x0000009b949b7220 */ /* 0x000fc60000410000 */
[-C--:B------:R-:W-:Y:S01]  /*3a70*/  FFMA.FTZ R153, R148, R129.reuse, -R153 ;  /* 0x0000008194997223 */ /* 0x080fe20000010899 */
[----:B------:R-:W-:-:S05]  /*3a80*/  FFMA.FTZ R126, R126, R129, R155 ;  /* 0x000000817e7e7223 */ /* 0x000fca000001009b */
[----:B------:R-:W-:-:S07]  /*3a90*/  F2FP.F16.F32.PACK_AB R42, R126, R153 ;  /* 0x000000997e2a723e */ /* 0x000fce00000000ff */
.L_x_636:
[----:B------:R-:W-:Y:S05]  /*3aa0*/  BSYNC B3 ;  /* 0x0000000000037941 */ /* 0x000fea0003800000 */
.L_x_635:
[----:B--2---:R2:W-:Y:S02]  /*3ab0*/  STG.E.128 desc[UR42][R52.64], R40 ;  /* 0x0000002834007986 */ /* 0x0045e4000c101d2a */
.L_x_634:
[----:B------:R-:W-:Y:S05]  /*3ac0*/  BSYNC B2 ;  /* 0x0000000000027941 */ /* 0x000fea0003800000 */
.L_x_633:
[----:B------:R-:W-:Y:S01]  /*3ad0*/  ISETP.NE.AND P3, PT, R10, RZ, PT ;  /* 0x000000ff0a00720c */ /* 0x000fe20003f65270 */
[----:B------:R-:W-:-:S12]  /*3ae0*/  BSSY B2, `(.L_x_637) ;  /* 0x0000030000027945 */ /* 0x000fd80003800000 */
[----:B------:R-:W-:Y:S05]  /*3af0*/  @!P3 BRA `(.L_x_638) ;  /* 0x0000000000b8b947 */ /* 0x000fea0003800000 */
[----:B0-2---:R0:W2:Y:S01]  /*3b00*/  LDS.128 R40, [R50] ;  /* 0x0000000032287984 */ /* 0x0050a20000000c00 */
[----:B------:R-:W-:Y:S01]  /*3b10*/  ISETP.GE.AND P3, PT, R187, R117, PT ;  /* 0x00000075bb00720c */ /* 0x000fe20003f66270 */
[----:B------:R-:W-:-:S12]  /*3b20*/  BSSY B3, `(.L_x_639) ;  /* 0x000002a000037945 */ /* 0x000fd80003800000 */
[----:B0-----:R-:W-:Y:S05]  /*3b30*/  @P3 BRA `(.L_x_640) ;  /* 0x0000000000a03947 */ /* 0x001fea0003800000 */
[----:B------:R-:W-:Y:S01]  /*3b40*/  SHF.R.U64 R120, R120, 0x10, R121 ;  /* 0x0000001078787819 */ /* 0x000fe20000001279 */
[----:B--2---:R-:W-:Y:S01]  /*3b50*/  HADD2.F32 R128, -RZ, R41.H0_H0 ;  /* 0x20000029ff807230 */ /* 0x004fe20000004100 */
[----:B------:R-:W-:Y:S01]  /*3b60*/  SHF.R.U64 R94, R94, 0x10, R95 ;  /* 0x000000105e5e7819 */ /* 0x000fe2000000125f */
[----:B------:R-:W-:Y:S01]  /*3b70*/  HADD2.F32 R126, -RZ, R43.H1_H1 ;  /* 0x3000002bff7e7230 */ /* 0x000fe20000004100 */
[----:B------:R-:W-:Y:S01]  /*3b80*/  SHF.R.U32.HI R121, RZ, 0x10, R121 ;  /* 0x00000010ff797819 */ /* 0x000fe20000011679 */
[----:B------:R-:W-:Y:S01]  /*3b90*/  HADD2.F32 R127, -RZ, R120.H0_H0 ;  /* 0x20000078ff7f7230 */ /* 0x000fe20000004100 */
[----:B------:R-:W-:Y:S01]  /*3ba0*/  SHF.R.U32.HI R95, RZ, 0x10, R95 ;  /* 0x00000010ff5f7819 */ /* 0x000fe2000001165f */
[----:B------:R-:W-:Y:S02]  /*3bb0*/  HADD2.F32 R120, -RZ, R41.H1_H1 ;  /* 0x30000029ff787230 */ /* 0x000fe40000004100 */
[----:B------:R-:W-:Y:S02]  /*3bc0*/  HADD2.F32 R129, -RZ, R94.H0_H0 ;  /* 0x2000005eff817230 */ /* 0x000fe40000004100 */
[----:B------:R-:W-:-:S02]  /*3bd0*/  HADD2.F32 R121, -RZ, R121.H0_H0 ;  /* 0x20000079ff797230 */ /* 0x000fc40000004100 */
[-C--:B------:R-:W-:Y:S01]  /*3be0*/  FMUL.FTZ R41, R120, R127.reuse ;  /* 0x0000007f78297220 */ /* 0x080fe20000410000 */
[C---:B------:R-:W-:Y:S01]  /*3bf0*/  FMUL.FTZ R127, R128.reuse, R127 ;  /* 0x0000007f807f7220 */ /* 0x040fe20000410000 */
[----:B------:R-:W-:Y:S02]  /*3c00*/  HADD2.F32 R153, -RZ, R95.H0_H0 ;  /* 0x2000005fff997230 */ /* 0x000fe40000004100 */
[----:B------:R-:W-:Y:S01]  /*3c10*/  FFMA.FTZ R41, R128, R129, -R41 ;  /* 0x0000008180297223 */ /* 0x000fe20000010829 */
[----:B------:R-:W-:Y:S02]  /*3c20*/  HADD2.F32 R128, -RZ, R43.H0_H0 ;  /* 0x2000002bff807230 */ /* 0x000fe40000004100 */
[----:B------:R-:W-:Y:S01]  /*3c30*/  FMUL.FTZ R43, R126, R121 ;  /* 0x000000797e2b7220 */ /* 0x000fe20000410000 */
[----:B------:R-:W-:Y:S01]  /*3c40*/  FFMA.FTZ R94, R120, R129, R127 ;  /* 0x00000081785e7223 */ /* 0x000fe2000001007f */
[----:B------:R-:W-:Y:S02]  /*3c50*/  HADD2.F32 R95, -RZ, R169.H1_H1 ;  /* 0x300000a9ff5f7230 */ /* 0x000fe40000004100 */
[----:B------:R-:W-:Y:S01]  /*3c60*/  FMUL.FTZ R121, R128, R121 ;  /* 0x0000007980797220 */ /* 0x000fe20000410000 */
[----:B------:R-:W-:-:S02]  /*3c70*/  HADD2.F32 R120, -RZ, R40.H1_H1 ;  /* 0x30000028ff787230 */ /* 0x000fc40000004100 */
[-C--:B------:R-:W-:Y:S01]  /*3c80*/  FFMA.FTZ R43, R128, R153.reuse, -R43 ;  /* 0x00000099802b7223 */ /* 0x080fe2000001082b */
[----:B------:R-:W-:Y:S02]  /*3c90*/  HADD2.F32 R128, -RZ, R40.H0_H0 ;  /* 0x20000028ff807230 */ /* 0x000fe40000004100 */
[----:B------:R-:W-:Y:S01]  /*3ca0*/  FFMA.FTZ R126, R126, R153, R121 ;  /* 0x000000997e7e7223 */ /* 0x000fe20000010079 */
[----:B------:R-:W-:Y:S02]  /*3cb0*/  HADD2.F32 R121, -RZ, R166.H0_H0 ;  /* 0x200000a6ff797230 */ /* 0x000fe40000004100 */
[-C--:B------:R-:W-:Y:S01]  /*3cc0*/  FMUL.FTZ R129, R120, R95.reuse ;  /* 0x0000005f78817220 */ /* 0x080fe20000410000 */
[----:B------:R-:W-:Y:S02]  /*3cd0*/  HADD2.F32 R40, -RZ, R170.H0_H0 ;  /* 0x200000aaff287230 */ /* 0x000fe40000004100 */
[----:B------:R-:W-:Y:S01]  /*3ce0*/  FMUL.FTZ R95, R128, R95 ;  /* 0x0000005f805f7220 */ /* 0x000fe20000410000 */
[----:B------:R-:W-:-:S02]  /*3cf0*/  HADD2.F32 R127, -RZ, R42.H1_H1 ;  /* 0x3000002aff7f7230 */ /* 0x000fc40000004100 */
[-C--:B------:R-:W-:Y:S01]  /*3d00*/  FFMA.FTZ R129, R128, R121.reuse, -R129 ;  /* 0x0000007980817223 */ /* 0x080fe20000010881 */
[----:B------:R-:W-:Y:S02]  /*3d10*/  HADD2.F32 R153, -RZ, R42.H0_H0 ;  /* 0x2000002aff997230 */ /* 0x000fe40000004100 */
[----:B------:R-:W-:Y:S01]  /*3d20*/  FFMA.FTZ R120, R120, R121, R95 ;  /* 0x0000007978787223 */ /* 0x000fe2000001005f */
[----:B------:R-:W-:Y:S02]  /*3d30*/  HADD2.F32 R128, -RZ, R166.H1_H1 ;  /* 0x300000a6ff807230 */ /* 0x000fe40000004100 */
[-C--:B------:R-:W-:Y:S01]  /*3d40*/  FMUL.FTZ R42, R127, R40.reuse ;  /* 0x000000287f2a7220 */ /* 0x080fe20000410000 */
[----:B------:R-:W-:Y:S01]  /*3d50*/  F2FP.F16.F32.PACK_AB R41, R94, R41 ;  /* 0x000000295e29723e */ /* 0x000fe200000000ff */
[C---:B------:R-:W-:Y:S01]  /*3d60*/  FMUL.FTZ R40, R153.reuse, R40 ;  /* 0x0000002899287220 */ /* 0x040fe20000410000 */
[----:B------:R-:W-:Y:S01]  /*3d70*/  F2FP.F16.F32.PACK_AB R43, R126, R43 ;  /* 0x0000002b7e2b723e */ /* 0x000fe200000000ff */
[----:B------:R-:W-:-:S02]  /*3d80*/  FFMA.FTZ R42, R153, R128, -R42 ;  /* 0x00000080992a7223 */ /* 0x000fc4000001082a */
[----:B------:R-:W-:Y:S01]  /*3d90*/  FFMA.FTZ R127, R127, R128, R40 ;  /* 0x000000807f7f7223 */ /* 0x000fe20000010028 */
[----:B------:R-:W-:-:S04]  /*3da0*/  F2FP.F16.F32.PACK_AB R40, R120, R129 ;  /* 0x000000817828723e */ /* 0x000fc800000000ff */
[----:B------:R-:W-:-:S07]  /*3db0*/  F2FP.F16.F32.PACK_AB R42, R127, R42 ;  /* 0x0000002a7f2a723e */ /* 0x000fce00000000ff */
.L_x_640:
[----:B------:R-:W-:Y:S05]  /*3dc0*/  BSYNC B3 ;  /* 0x0000000000037941 */ /* 0x000fea0003800000 */
.L_x_639:
[----:B--2---:R3:W-:Y:S02]  /*3dd0*/  STG.E.128 desc[UR42][R52.64+0x40], R40 ;  /* 0x0000402834007986 */ /* 0x0047e4000c101d2a */
.L_x_638:
[----:B------:R-:W-:Y:S05]  /*3de0*/  BSYNC B2 ;  /* 0x0000000000027941 */ /* 0x000fea0003800000 */
.L_x_637:
[----:B------:R-:W-:Y:S01]  /*3df0*/  ISETP.NE.AND P3, PT, R9, RZ, PT ;  /* 0x000000ff0900720c */ /* 0x000fe20003f65270 */
[----:B------:R-:W-:-:S12]  /*3e00*/  BSSY B2, `(.L_x_641) ;  /* 0x0000031000027945 */ /* 0x000fd80003800000 */
[----:B------:R-:W-:Y:S05]  /*3e10*/  @!P3 BRA `(.L_x_642) ;  /* 0x0000000000bcb947 */ /* 0x000fea0003800000 */
[----:B0-23--:R0:W2:Y:S01]  /*3e20*/  LDS.128 R40, [R51+0x4000] ;  /* 0x0040000033287984 */ /* 0x00d0a20000000c00 */
[----:B------:R-:W-:Y:S01]  /*3e30*/  ISETP.GE.AND P3, PT, R186, R117, PT ;  /* 0x00000075ba00720c */ /* 0x000fe20003f66270 */
[----:B------:R-:W-:-:S12]  /*3e40*/  BSSY B3, `(.L_x_643) ;  /* 0x000002b000037945 */ /* 0x000fd80003800000 */
[----:B0-----:R-:W-:Y:S05]  /*3e50*/  @P3 BRA `(.L_x_644) ;  /* 0x0000000000a43947 */ /* 0x001fea0003800000 */
[----:B------:R-:W-:Y:S01]  /*3e60*/  SHF.R.U64 R94, R86, 0x10, R87 ;  /* 0x00000010565e7819 */ /* 0x000fe20000001257 */
[----:B--2---:R-:W-:Y:S01]  /*3e70*/  HADD2.F32 R120, -RZ, R43.H0_H0 ;  /* 0x2000002bff787230 */ /* 0x004fe20000004100 */
[----:B------:R-:W-:Y:S01]  /*3e80*/  SHF.R.U32.HI R95, RZ, 0x10, R93 ;  /* 0x00000010ff5f7819 */ /* 0x000fe2000001165d */
[----:B------:R-:W-:Y:S01]  /*3e90*/  HADD2.F32 R127, -RZ, R165.H1_H1 ;  /* 0x300000a5ff7f7230 */ /* 0x000fe20000004100 */
[----:B------:R-:W-:Y:S01]  /*3ea0*/  SHF.R.U32.HI R86, RZ, 0x10, R87 ;  /* 0x00000010ff567819 */ /* 0x000fe20000011657 */
[----:B------:R-:W-:Y:S01]  /*3eb0*/  HADD2.F32 R94, -RZ, R94.H0_H0 ;  /* 0x2000005eff5e7230 */ /* 0x000fe20000004100 */
[----:B------:R-:W-:Y:S01]  /*3ec0*/  SHF.R.U64 R87, R92, 0x10, R93 ;  /* 0x000000105c577819 */ /* 0x000fe2000000125d */
[----:B------:R-:W-:Y:S02]  /*3ed0*/  HADD2.F32 R95, -RZ, R95.H0_H0 ;  /* 0x2000005fff5f7230 */ /* 0x000fe40000004100 */
[----:B------:R-:W-:Y:S02]  /*3ee0*/  HADD2.F32 R92, -RZ, R43.H1_H1 ;  /* 0x3000002bff5c7230 */ /* 0x000fe40000004100 */
[----:B------:R-:W-:-:S02]  /*3ef0*/  HADD2.F32 R126, -RZ, R87.H0_H0 ;  /* 0x20000057ff7e7230 */ /* 0x000fc40000004100 */
[--C-:B------:R-:W-:Y:S02]  /*3f00*/  HADD2.F32 R87, -RZ, R41.reuse.H1_H1 ;  /* 0x30000029ff577230 */ /* 0x100fe40000004100 */
[-C--:B------:R-:W-:Y:S01]  /*3f10*/  FMUL.FTZ R43, R92, R95.reuse ;  /* 0x0000005f5c2b7220 */ /* 0x080fe20000410000 */
[----:B------:R-:W-:Y:S02]  /*3f20*/  HADD2.F32 R41, -RZ, R41.H0_H0 ;  /* 0x20000029ff297230 */ /* 0x000fe40000004100 */
[C---:B------:R-:W-:Y:S01]  /*3f30*/  FMUL.FTZ R95, R120.reuse, R95 ;  /* 0x0000005f785f7220 */ /* 0x040fe20000410000 */
[----:B------:R-:W-:Y:S02]  /*3f40*/  HADD2.F32 R93, -RZ, R86.H0_H0 ;  /* 0x20000056ff5d7230 */ /* 0x000fe40000004100 */
[-C--:B------:R-:W-:Y:S01]  /*3f50*/  FMUL.FTZ R86, R87, R126.reuse ;  /* 0x0000007e57567220 */ /* 0x080fe20000410000 */
[----:B------:R-:W-:Y:S02]  /*3f60*/  FMUL.FTZ R126, R41, R126 ;  /* 0x0000007e297e7220 */ /* 0x000fe40000410000 */
[-C--:B------:R-:W-:Y:S01]  /*3f70*/  FFMA.FTZ R43, R120, R93.reuse, -R43 ;  /* 0x0000005d782b7223 */ /* 0x080fe2000001082b */
[----:B------:R-:W-:Y:S01]  /*3f80*/  FFMA.FTZ R92, R92, R93, R95 ;  /* 0x0000005d5c5c7223 */ /* 0x000fe2000001005f */
[----:B------:R-:W-:-:S02]  /*3f90*/  HADD2.F32 R93, -RZ, R168.H1_H1 ;  /* 0x300000a8ff5d7230 */ /* 0x000fc40000004100 */
[-C--:B------:R-:W-:Y:S01]  /*3fa0*/  FFMA.FTZ R41, R41, R94.reuse, -R86 ;  /* 0x0000005e29297223 */ /* 0x080fe20000010856 */
[--C-:B------:R-:W-:Y:S02]  /*3fb0*/  HADD2.F32 R95, -RZ, R40.reuse.H1_H1 ;  /* 0x30000028ff5f7230 */ /* 0x100fe40000004100 */
[----:B------:R-:W-:Y:S01]  /*3fc0*/  FFMA.FTZ R86, R87, R94, R126 ;  /* 0x0000005e57567223 */ /* 0x000fe2000001007e */
[----:B------:R-:W-:Y:S01]  /*3fd0*/  HADD2.F32 R120, -RZ, R40.H0_H0 ;  /* 0x20000028ff787230 */ /* 0x000fe20000004100 */
[----:B------:R-:W-:Y:S01]  /*3fe0*/  F2FP.F16.F32.PACK_AB R43, R92, R43 ;  /* 0x0000002b5c2b723e */ /* 0x000fe200000000ff */
[----:B------:R-:W-:Y:S02]  /*3ff0*/  HADD2.F32 R87, -RZ, R169.H0_H0 ;  /* 0x200000a9ff577230 */ /* 0x000fe40000004100 */
[-C--:B------:R-:W-:Y:S01]  /*4000*/  FMUL.FTZ R121, R95, R93.reuse ;  /* 0x0000005d5f797220 */ /* 0x080fe20000410000 */
[--C-:B------:R-:W-:Y:S02]  /*4010*/  HADD2.F32 R40, -RZ, R42.reuse.H1_H1 ;  /* 0x3000002aff287230 */ /* 0x100fe40000004100 */
[----:B------:R-:W-:Y:S01]  /*4020*/  FMUL.FTZ R126, R120, R93 ;  /* 0x0000005d787e7220 */ /* 0x000fe20000410000 */
[----:B------:R-:W-:Y:S01]  /*4030*/  HADD2.F32 R94, -RZ, R165.H0_H0 ;  /* 0x200000a5ff5e7230 */ /* 0x000fe20000004100 */
[----:B------:R-:W-:Y:S01]  /*4040*/  F2FP.F16.F32.PACK_AB R41, R86, R41 ;  /* 0x000000295629723e */ /* 0x000fe200000000ff */
[----:B------:R-:W-:-:S02]  /*4050*/  HADD2.F32 R42, -RZ, R42.H0_H0 ;  /* 0x2000002aff2a7230 */ /* 0x000fc40000004100 */
[-C--:B------:R-:W-:Y:S01]  /*4060*/  FMUL.FTZ R93, R40, R87.reuse ;  /* 0x00000057285d7220 */ /* 0x080fe20000410000 */
[-C--:B------:R-:W-:Y:S01]  /*4070*/  FFMA.FTZ R121, R120, R94.reuse, -R121 ;  /* 0x0000005e78797223 */ /* 0x080fe20000010879 */
[----:B------:R-:W-:Y:S01]  /*4080*/  FFMA.FTZ R126, R95, R94, R126 ;  /* 0x0000005e5f7e7223 */ /* 0x000fe2000001007e */
[C---:B------:R-:W-:Y:S01]  /*4090*/  FMUL.FTZ R87, R42.reuse, R87 ;  /* 0x000000572a577220 */ /* 0x040fe20000410000 */
[----:B------:R-:W-:-:S03]  /*40a0*/  FFMA.FTZ R93, R42, R127, -R93 ;  /* 0x0000007f2a5d7223 */ /* 0x000fc6000001085d */
[----:B------:R-:W-:Y:S01]  /*40b0*/  FFMA.FTZ R40, R40, R127, R87 ;  /* 0x0000007f28287223 */ /* 0x000fe20000010057 */
[----:B------:R-:W-:-:S04]  /*40c0*/  F2FP.F16.F32.PACK_AB R126, R126, R121 ;  /* 0x000000797e7e723e */ /* 0x000fc800000000ff */
[----:B------:R-:W-:Y:S01]  /*40d0*/  F2FP.F16.F32.PACK_AB R42, R40, R93 ;  /* 0x0000005d282a723e */ /* 0x000fe200000000ff */
[----:B------:R-:W-:-:S07]  /*40e0*/  IMAD.MOV.U32 R40, RZ, RZ, R126 ;  /* 0x000000ffff287224 */ /* 0x000fce00078e007e */
.L_x_644:
[----:B------:R-:W-:Y:S05]  /*40f0*/  BSYNC B3 ;  /* 0x0000000000037941 */ /* 0x000fea0003800000 */
.L_x_643:
[----:B--2---:R4:W-:Y:S02]  /*4100*/  STG.E.128 desc[UR42][R52.64+0x80], R40 ;  /* 0x0000802834007986 */ /* 0x0049e4000c101d2a */
.L_x_642:
[----:B------:R-:W-:Y:S05]  /*4110*/  BSYNC B2 ;  /* 0x0000000000027941 */ /* 0x000fea0003800000 */
.L_x_641:
[----:B------:R-:W-:Y:S01]  /*4120*/  ISETP.NE.AND P3, PT, R8, RZ, PT ;  /* 0x000000ff0800720c */ /* 0x000fe20003f65270 */
[----:B------:R-:W-:-:S12]  /*4130*/  BSSY B2, `(.L_x_645) ;  /* 0x0000031000027945 */ /* 0x000fd80003800000 */
[----:B------:R-:W-:Y:S05]  /*4140*/  @!P3 BRA `(.L_x_646) ;  /* 0x0000000000bcb947 */ /* 0x000fea0003800000 */
[----:B0-234-:R0:W2:Y:S01]  /*4150*/  LDS.128 R40, [R50+0x4000] ;  /* 0x0040000032287984 */ /* 0x01d0a20000000c00 */
[----:B------:R-:W-:Y:S01]  /*4160*/  ISETP.GE.AND P3, PT, R189, R117, PT ;  /* 0x00000075bd00720c */ /* 0x000fe20003f66270 */
[----:B------:R-:W-:-:S12]  /*4170*/  BSSY B3, `(.L_x_647) ;  /* 0x000002b000037945 */ /* 0x000fd80003800000 */
[----:B0-----:R-:W-:Y:S05]  /*4180*/  @P3 BRA `(.L_x_648) ;  /* 0x0000000000a43947 */ /* 0x001fea0003800000 */
[----:B------:R-:W-:Y:S01]  /*4190*/  SHF.R.U64 R86, R82, 0x10, R83 ;  /* 0x0000001052567819 */ /* 0x000fe20000001253 */
[----:B--2---:R-:W-:Y:S01]  /*41a0*/  HADD2.F32 R92, -RZ, R43.H0_H0 ;  /* 0x2000002bff5c7230 */ /* 0x004fe20000004100 */
[----:B------:R-:W-:Y:S01]  /*41b0*/  SHF.R.U32.HI R87, RZ, 0x10, R85 ;  /* 0x00000010ff577819 */ /* 0x000fe20000011655 */
[----:B------:R-:W-:Y:S01]  /*41c0*/  HADD2.F32 R95, -RZ, R164.H0_H0 ;  /* 0x200000a4ff5f7230 */ /* 0x000fe20000004100 */
        /* <DEDUP_REMOVED lines=23> */
[----:B------:R-:W-:Y:S02]  /*4340*/  HADD2.F32 R40, -RZ, R42.H1_H1 ;  /* 0x3000002aff287230 */ /* 0x000fe40000004100 */
[----:B------:R-:W-:Y:S01]  /*4350*/  FMUL.FTZ R94, R92, R85 ;  /* 0x000000555c5e7220 */ /* 0x000fe20000410000 */
[----:B------:R-:W-:Y:S01]  /*4360*/  HADD2.F32 R86, -RZ, R164.H1_H1 ;  /* 0x300000a4ff567230 */ /* 0x000fe20000004100 */
        /* <DEDUP_REMOVED lines=11> */
.L_x_648:
[----:B------:R-:W-:Y:S05]  /*4420*/  BSYNC B3 ;  /* 0x0000000000037941 */ /* 0x000fea0003800000 */
.L_x_647:
[----:B--2---:R0:W-:Y:S02]  /*4430*/  STG.E.128 desc[UR42][R52.64+0xc0], R40 ;  /* 0x0000c02834007986 */ /* 0x0041e4000c101d2a */
.L_x_646:
[----:B------:R-:W-:Y:S05]  /*4440*/  BSYNC B2 ;  /* 0x0000000000027941 */ /* 0x000fea0003800000 */
.L_x_645:
[----:B------:R-:W-:Y:S01]  /*4450*/  ISETP.NE.AND P3, PT, R7, RZ, PT ;  /* 0x000000ff0700720c */ /* 0x000fe20003f65270 */
[----:B------:R-:W-:-:S12]  /*4460*/  BSSY B2, `(.L_x_649) ;  /* 0x0000030000027945 */ /* 0x000fd80003800000 */
[----:B------:R-:W-:Y:S05]  /*4470*/  @!P3 BRA `(.L_x_650) ;  /* 0x0000000000b8b947 */ /* 0x000fea0003800000 */
[----:B0-234-:R0:W2:Y:S01]  /*4480*/  LDS.128 R40, [R51+0x8000] ;  /* 0x0080000033287984 */ /* 0x01d0a20000000c00 */
[----:B------:R-:W-:Y:S01]  /*4490*/  ISETP.GE.AND P3, PT, R188, R117, PT ;  /* 0x00000075bc00720c */ /* 0x000fe20003f66270 */
[----:B------:R-:W-:-:S12]  /*44a0*/  BSSY B3, `(.L_x_651) ;  /* 0x000002a000037945 */ /* 0x000fd80003800000 */
[----:B0-----:R-:W-:Y:S05]  /*44b0*/  @P3 BRA `(.L_x_652) ;  /* 0x0000000000a03947 */ /* 0x001fea0003800000 */
[--C-:B------:R-:W-:Y:S01]  /*44c0*/  SHF.R.U64 R80, R80, 0x10, R81.reuse ;  /* 0x0000001050507819 */ /* 0x100fe20000001251 */
[----:B--2---:R-:W-:Y:S01]  /*44d0*/  HADD2.F32 R82, -RZ, R43.H1_H1 ;  /* 0x3000002bff527230 */ /* 0x004fe20000004100 */
[----:B------:R-:W-:Y:S01]  /*44e0*/  SHF.R.U32.HI R81, RZ, 0x10, R81 ;  /* 0x00000010ff517819 */ /* 0x000fe20000011651 */
[----:B------:R-:W-:Y:S01]  /*44f0*/  HADD2.F32 R83, -RZ, R41.H1_H1 ;  /* 0x30000029ff537230 */ /* 0x000fe20000004100 */
[--C-:B------:R-:W-:Y:S01]  /*4500*/  SHF.R.U64 R78, R78, 0x10, R79.reuse ;  /* 0x000000104e4e7819 */ /* 0x100fe2000000124f */
[----:B------:R-:W-:Y:S01]  /*4510*/  HADD2.F32 R80, -RZ, R80.H0_H0 ;  /* 0x20000050ff507230 */ /* 0x000fe20000004100 */
[----:B------:R-:W-:Y:S01]  /*4520*/  SHF.R.U32.HI R79, RZ, 0x10, R79 ;  /* 0x00000010ff4f7819 */ /* 0x000fe2000001164f */
[----:B------:R-:W-:Y:S02]  /*4530*/  HADD2.F32 R81, -RZ, R81.H0_H0 ;  /* 0x20000051ff517230 */ /* 0x000fe40000004100 */
[----:B------:R-:W-:Y:S02]  /*4540*/  HADD2.F32 R84, -RZ, R43.H0_H0 ;  /* 0x2000002bff547230 */ /* 0x000fe40000004100 */
[----:B------:R-:W-:Y:S01]  /*4550*/  FMUL.FTZ R86, R83, R80 ;  /* 0x0000005053567220 */ /* 0x000fe20000410000 */
[----:B------:R-:W-:-:S02]  /*4560*/  HADD2.F32 R41, -RZ, R41.H0_H0 ;  /* 0x20000029ff297230 */ /* 0x000fc40000004100 */
[-C--:B------:R-:W-:Y:S01]  /*4570*/  FMUL.FTZ R43, R82, R81.reuse ;  /* 0x00000051522b7220 */ /* 0x080fe20000410000 */
[----:B------:R-:W-:Y:S02]  /*4580*/  HADD2.F32 R79, -RZ, R79.H0_H0 ;  /* 0x2000004fff4f7230 */ /* 0x000fe40000004100 */
[C---:B------:R-:W-:Y:S01]  /*4590*/  FMUL.FTZ R81, R84.reuse, R81 ;  /* 0x0000005154517220 */ /* 0x040fe20000410000 */
[----:B------:R-:W-:Y:S02]  /*45a0*/  HADD2.F32 R78, -RZ, R78.H0_H0 ;  /* 0x2000004eff4e7230 */ /* 0x000fe40000004100 */
[C---:B------:R-:W-:Y:S01]  /*45b0*/  FMUL.FTZ R80, R41.reuse, R80 ;  /* 0x0000005029507220 */ /* 0x040fe20000410000 */
[----:B------:R-:W-:Y:S02]  /*45c0*/  HADD2.F32 R85, -RZ, R42.H0_H0 ;  /* 0x2000002aff557230 */ /* 0x000fe40000004100 */
[-C--:B------:R-:W-:Y:S01]  /*45d0*/  FFMA.FTZ R43, R84, R79.reuse, -R43 ;  /* 0x0000004f542b7223 */ /* 0x080fe2000001082b */
[----:B------:R-:W-:Y:S01]  /*45e0*/  FFMA.FTZ R82, R82, R79, R81 ;  /* 0x0000004f52527223 */ /* 0x000fe20000010051 */
[-C--:B------:R-:W-:Y:S01]  /*45f0*/  FFMA.FTZ R86, R41, R78.reuse, -R86 ;  /* 0x0000004e29567223 */ /* 0x080fe20000010856 */
[----:B------:R-:W-:Y:S01]  /*4600*/  FFMA.FTZ R83, R83, R78, R80 ;  /* 0x0000004e53537223 */ /* 0x000fe20000010050 */
[----:B------:R-:W-:-:S02]  /*4610*/  HADD2.F32 R79, -RZ, R40.H1_H1 ;  /* 0x30000028ff4f7230 */ /* 0x000fc40000004100 */
[----:B------:R-:W-:Y:S01]  /*4620*/  HADD2.F32 R78, -RZ, R162.H0_H0 ;  /* 0x200000a2ff4e7230 */ /* 0x000fe20000004100 */
[----:B------:R-:W-:Y:S01]  /*4630*/  F2FP.F16.F32.PACK_AB R43, R82, R43 ;  /* 0x0000002b522b723e */ /* 0x000fe200000000ff */
[----:B------:R-:W-:Y:S02]  /*4640*/  HADD2.F32 R40, -RZ, R40.H0_H0 ;  /* 0x20000028ff287230 */ /* 0x000fe40000004100 */
[----:B------:R-:W-:Y:S02]  /*4650*/  HADD2.F32 R162, -RZ, R162.H1_H1 ;  /* 0x300000a2ffa27230 */ /* 0x000fe40000004100 */
[-C--:B------:R-:W-:Y:S01]  /*4660*/  FMUL.FTZ R87, R79, R78.reuse ;  /* 0x0000004e4f577220 */ /* 0x080fe20000410000 */
[----:B------:R-:W-:Y:S02]  /*4670*/  HADD2.F32 R81, -RZ, R42.H1_H1 ;  /* 0x3000002aff517230 */ /* 0x000fe40000004100 */
[----:B------:R-:W-:Y:S01]  /*4680*/  FMUL.FTZ R80, R40, R78 ;  /* 0x0000004e28507220 */ /* 0x000fe20000410000 */
[----:B------:R-:W-:-:S02]  /*4690*/  HADD2.F32 R41, -RZ, R161.H0_H0 ;  /* 0x200000a1ff297230 */ /* 0x000fc40000004100 */
[----:B------:R-:W-:Y:S02]  /*46a0*/  HADD2.F32 R42, -RZ, R161.H1_H1 ;  /* 0x300000a1ff2a7230 */ /* 0x000fe40000004100 */
[-C--:B------:R-:W-:Y:S01]  /*46b0*/  FMUL.FTZ R78, R81, R162.reuse ;  /* 0x000000a2514e7220 */ /* 0x080fe20000410000 */
[----:B------:R-:W-:Y:S01]  /*46c0*/  FMUL.FTZ R162, R85, R162 ;  /* 0x000000a255a27220 */ /* 0x000fe20000410000 */
[-C--:B------:R-:W-:Y:S01]  /*46d0*/  FFMA.FTZ R87, R40, R41.reuse, -R87 ;  /* 0x0000002928577223 */ /* 0x080fe20000010857 */
[----:B------:R-:W-:Y:S01]  /*46e0*/  FFMA.FTZ R80, R79, R41, R80 ;  /* 0x000000294f507223 */ /* 0x000fe20000010050 */
[-C--:B------:R-:W-:Y:S01]  /*46f0*/  FFMA.FTZ R78, R85, R42.reuse, -R78 ;  /* 0x0000002a554e7223 */ /* 0x080fe2000001084e */
[----:B------:R-:W-:Y:S01]  /*4700*/  FFMA.FTZ R81, R81, R42, R162 ;  /* 0x0000002a51517223 */ /* 0x000fe200000100a2 */
[----:B------:R-:W-:Y:S02]  /*4710*/  F2FP.F16.F32.PACK_AB R41, R83, R86 ;  /* 0x000000565329723e */ /* 0x000fe400000000ff */
[----:B------:R-:W-:-:S02]  /*4720*/  F2FP.F16.F32.PACK_AB R40, R80, R87 ;  /* 0x000000575028723e */ /* 0x000fc400000000ff */
[----:B------:R-:W-:-:S07]  /*4730*/  F2FP.F16.F32.PACK_AB R42, R81, R78 ;  /* 0x0000004e512a723e */ /* 0x000fce00000000ff */
.L_x_652:
[----:B------:R-:W-:Y:S05]  /*4740*/  BSYNC B3 ;  /* 0x0000000000037941 */ /* 0x000fea0003800000 */
.L_x_651:
[----:B--2---:R0:W-:Y:S02]  /*4750*/  STG.E.128 desc[UR42][R52.64+0x100], R40 ;  /* 0x0001002834007986 */ /* 0x0041e4000c101d2a */
.L_x_650:
[----:B------:R-:W-:Y:S05]  /*4760*/  BSYNC B2 ;  /* 0x0000000000027941 */ /* 0x000fea0003800000 */
.L_x_649:
[----:B------:R-:W-:-:S13]  /*4770*/  ISETP.NE.AND P3, PT, R6, RZ, PT ;  /* 0x000000ff0600720c */ /* 0x000fda0003f65270 */
[----:B------:R-:W-:Y:S05]  /*4780*/  @!P3 BRA `(.L_x_632) ;  /* 0x0000000000bcb947 */ /* 0x000fea0003800000 */
[----:B0-234-:R0:W2:Y:S01]  /*4790*/  LDS.128 R40, [R50+0x8000] ;  /* 0x0080000032287984 */ /* 0x01d0a20000000c00 */
[----:B------:R-:W-:Y:S01]  /*47a0*/  ISETP.GE.AND P3, PT, R190, R117, PT ;  /* 0x00000075be00720c */ /* 0x000fe20003f66270 */
[----:B------:R-:W-:-:S12]  /*47b0*/  BSSY B2, `(.L_x_653) ;  /* 0x000002b000027945 */ /* 0x000fd80003800000 */
[----:B0-----:R-:W-:Y:S05]  /*47c0*/  @P3 BRA `(.L_x_654) ;  /* 0x0000000000a43947 */ /* 0x001fea0003800000 */
[----:B------:R-:W-:Y:S02]  /*47d0*/  SHF.R.U64 R78, R74, 0x10, R75 ;  /* 0x000000104a4e7819 */ /* 0x000fe4000000124b */
[----:B------:R-:W-:Y:S01]  /*47e0*/  SHF.R.U64 R79, R76, 0x10, R77 ;  /* 0x000000104c4f7819 */ /* 0x000fe2000000124d */
[----:B--2---:R-:W-:Y:S01]  /*47f0*/  HADD2.F32 R76, -RZ, R41.H0_H0 ;  /* 0x20000029ff4c7230 */ /* 0x004fe20000004100 */
[----:B------:R-:W-:Y:S02]  /*4800*/  SHF.R.U32.HI R74, RZ, 0x10, R75 ;  /* 0x00000010ff4a7819 */ /* 0x000fe4000001164b */
[----:B------:R-:W-:Y:S01]  /*4810*/  SHF.R.U32.HI R82, RZ, 0x10, R77 ;  /* 0x00000010ff527819 */ /* 0x000fe2000001164d */
[----:B------:R-:W-:Y:S01]  /*4820*/  HADD2.F32 R79, -RZ, R79.H0_H0 ;  /* 0x2000004fff4f7230 */ /* 0x000fe20000004100 */
[----:B------:R-:W-:Y:S01]  /*4830*/  MOV R75, R43 ;  /* 0x0000002b004b7202 */ /* 0x000fe20000000f00 */
[----:B------:R-:W-:Y:S02]  /*4840*/  HADD2.F32 R43, -RZ, R78.H0_H0 ;  /* 0x2000004eff2b7230 */ /* 0x000fe40000004100 */
[----:B------:R-:W-:-:S02]  /*4850*/  HADD2.F32 R78, -RZ, R41.H1_H1 ;  /* 0x30000029ff4e7230 */ /* 0x000fc40000004100 */
[----:B------:R-:W-:Y:S02]  /*4860*/  HADD2.F32 R82, -RZ, R82.H0_H0 ;  /* 0x20000052ff527230 */ /* 0x000fe40000004100 */
[--C-:B------:R-:W-:Y:S02]  /*4870*/  HADD2.F32 R77, -RZ, R75.reuse.H1_H1 ;  /* 0x3000004bff4d7230 */ /* 0x100fe40000004100 */
[-C--:B------:R-:W-:Y:S01]  /*4880*/  FMUL.FTZ R41, R78, R79.reuse ;  /* 0x0000004f4e297220 */ /* 0x080fe20000410000 */
[----:B------:R-:W-:Y:S02]  /*4890*/  HADD2.F32 R75, -RZ, R75.H0_H0 ;  /* 0x2000004bff4b7230 */ /* 0x000fe40000004100 */
[C---:B------:R-:W-:Y:S01]  /*48a0*/  FMUL.FTZ R79, R76.reuse, R79 ;  /* 0x0000004f4c4f7220 */ /* 0x040fe20000410000 */
[----:B------:R-:W-:Y:S02]  /*48b0*/  HADD2.F32 R80, -RZ, R74.H0_H0 ;  /* 0x2000004aff507230 */ /* 0x000fe40000004100 */
[-C--:B------:R-:W-:Y:S01]  /*48c0*/  FMUL.FTZ R84, R77, R82.reuse ;  /* 0x000000524d547220 */ /* 0x080fe20000410000 */
[-C--:B------:R-:W-:Y:S01]  /*48d0*/  FFMA.FTZ R41, R76, R43.reuse, -R41 ;  /* 0x0000002b4c297223 */ /* 0x080fe20000010829 */
[C---:B------:R-:W-:Y:S01]  /*48e0*/  FMUL.FTZ R82, R75.reuse, R82 ;  /* 0x000000524b527220 */ /* 0x040fe20000410000 */
[----:B------:R-:W-:Y:S01]  /*48f0*/  FFMA.FTZ R74, R78, R43, R79 ;  /* 0x0000002b4e4a7223 */ /* 0x000fe2000001004f */
[----:B------:R-:W-:Y:S01]  /*4900*/  FFMA.FTZ R43, R75, R80, -R84 ;  /* 0x000000504b2b7223 */ /* 0x000fe20000010854 */
[----:B------:R-:W-:-:S02]  /*4910*/  HADD2.F32 R75, -RZ, R40.H1_H1 ;  /* 0x30000028ff4b7230 */ /* 0x000fc40000004100 */
[----:B------:R-:W-:Y:S01]  /*4920*/  FFMA.FTZ R76, R77, R80, R82 ;  /* 0x000000504d4c7223 */ /* 0x000fe20000010052 */
[--C-:B------:R-:W-:Y:S01]  /*4930*/  HADD2.F32 R79, -RZ, R159.reuse.H0_H0 ;  /* 0x2000009fff4f7230 */ /* 0x100fe20000004100 */
[----:B------:R-:W-:Y:S01]  /*4940*/  F2FP.F16.F32.PACK_AB R41, R74, R41 ;  /* 0x000000294a29723e */ /* 0x000fe200000000ff */
[----:B------:R-:W-:Y:S02]  /*4950*/  HADD2.F32 R40, -RZ, R40.H0_H0 ;  /* 0x20000028ff287230 */ /* 0x000fe40000004100 */
[--C-:B------:R-:W-:Y:S02]  /*4960*/  HADD2.F32 R77, -RZ, R42.reuse.H1_H1 ;  /* 0x3000002aff4d7230 */ /* 0x100fe40000004100 */
[-C--:B------:R-:W-:Y:S01]  /*4970*/  FMUL.FTZ R81, R75, R79.reuse ;  /* 0x0000004f4b517220 */ /* 0x080fe20000410000 */
[----:B------:R-:W-:Y:S02]  /*4980*/  HADD2.F32 R159, -RZ, R159.H1_H1 ;  /* 0x3000009fff9f7230 */ /* 0x000fe40000004100 */
[----:B------:R-:W-:Y:S01]  /*4990*/  FMUL.FTZ R80, R40, R79 ;  /* 0x0000004f28507220 */ /* 0x000fe20000410000 */
[----:B------:R-:W-:Y:S01]  /*49a0*/  HADD2.F32 R42, -RZ, R42.H0_H0 ;  /* 0x2000002aff2a7230 */ /* 0x000fe20000004100 */
[----:B------:R-:W-:Y:S01]  /*49b0*/  F2FP.F16.F32.PACK_AB R43, R76, R43 ;  /* 0x0000002b4c2b723e */ /* 0x000fe200000000ff */
[----:B------:R-:W-:-:S02]  /*49c0*/  HADD2.F32 R78, -RZ, R158.H1_H1 ;  /* 0x3000009eff4e7230 */ /* 0x000fc40000004100 */
[-C--:B------:R-:W-:Y:S01]  /*49d0*/  FMUL.FTZ R79, R77, R159.reuse ;  /* 0x0000009f4d4f7220 */ /* 0x080fe20000410000 */
[----:B------:R-:W-:Y:S02]  /*49e0*/  HADD2.F32 R158, -RZ, R158.H0_H0 ;  /* 0x2000009eff9e7230 */ /* 0x000fe40000004100 */
[----:B------:R-:W-:Y:S01]  /*49f0*/  FMUL.FTZ R82, R42, R159 ;  /* 0x0000009f2a527220 */ /* 0x000fe20000410000 */
[-C--:B------:R-:W-:Y:S01]  /*4a00*/  FFMA.FTZ R81, R40, R78.reuse, -R81 ;  /* 0x0000004e28517223 */ /* 0x080fe20000010851 */
[----:B------:R-:W-:Y:S01]  /*4a10*/  FFMA.FTZ R80, R75, R78, R80 ;  /* 0x0000004e4b507223 */ /* 0x000fe20000010050 */
[-C--:B------:R-:W-:Y:S01]  /*4a20*/  FFMA.FTZ R79, R42, R158.reuse, -R79 ;  /* 0x0000009e2a4f7223 */ /* 0x080fe2000001084f */
[----:B------:R-:W-:-:S03]  /*4a30*/  FFMA.FTZ R82, R77, R158, R82 ;  /* 0x0000009e4d527223 */ /* 0x000fc60000010052 */
[----:B------:R-:W-:Y:S02]  /*4a40*/  F2FP.F16.F32.PACK_AB R40, R80, R81 ;  /* 0x000000515028723e */ /* 0x000fe400000000ff */
[----:B------:R-:W-:-:S07]  /*4a50*/  F2FP.F16.F32.PACK_AB R42, R82, R79 ;  /* 0x0000004f522a723e */ /* 0x000fce00000000ff */
.L_x_654:
[----:B------:R-:W-:Y:S05]  /*4a60*/  BSYNC B2 ;  /* 0x0000000000027941 */ /* 0x000fea0003800000 */
.L_x_653:
[----:B--2---:R0:W-:Y:S02]  /*4a70*/  STG.E.128 desc[UR42][R52.64+0x140], R40 ;  /* 0x0001402834007986 */ /* 0x0041e4000c101d2a */
.L_x_632:
[----:B------:R-:W-:Y:S05]  /*4a80*/  BSYNC B1 ;  /* 0x0000000000017941 */ /* 0x000fea0003800000 */
.L_x_631:
[----:B------:R-:W-:Y:S05]  /*4a90*/  @P4 BRA `(.L_x_655) ;  /* 0x0000005000744947 */ /* 0x000fea0003800000 */
        /* <DEDUP_REMOVED lines=8> */
[----:B--2---:R-:W-:Y:S01]  /*4b20*/  IMAD.MOV.U32 R53, RZ, RZ, R43 ;  /* 0x000000ffff357224 */ /* 0x004fe200078e002b */
[----:B------:R-:W-:Y:S01]  /*4b30*/  SHF.R.U32.HI R75, RZ, 0x10, R71 ;  /* 0x00000010ff4b7819 */ /* 0x000fe20000011647 */
[----:B------:R-:W-:Y:S01]  /*4b40*/  IMAD.MOV.U32 R52, RZ, RZ, R40 ;  /* 0x000000ffff347224 */ /* 0x000fe200078e0028 */
[--C-:B------:R-:W-:Y:S01]  /*4b50*/  SHF.R.U64 R71, R72, 0x10, R73.reuse ;  /* 0x0000001048477819 */ /* 0x100fe20000001249 */
[--C-:B------:R-:W-:Y:S01]  /*4b60*/  HADD2.F32 R43, -RZ, R41.reuse.H1_H1 ;  /* 0x30000029ff2b7230 */ /* 0x100fe20000004100 */
[----:B------:R-:W-:Y:S01]  /*4b70*/  SHF.R.U32.HI R74, RZ, 0x10, R73 ;  /* 0x00000010ff4a7819 */ /* 0x000fe20000011649 */
[----:B------:R-:W-:Y:S02]  /*4b80*/  HADD2.F32 R40, -RZ, R41.H0_H0 ;  /* 0x20000029ff287230 */ /* 0x000fe40000004100 */
[----:B------:R-:W-:Y:S02]  /*4b90*/  HADD2.F32 R71, -RZ, R71.H0_H0 ;  /* 0x20000047ff477230 */ /* 0x000fe40000004100 */
[----:B------:R-:W-:-:S02]  /*4ba0*/  HADD2.F32 R74, -RZ, R74.H0_H0 ;  /* 0x2000004aff4a7230 */ /* 0x000fc40000004100 */
[--C-:B------:R-:W-:Y:S02]  /*4bb0*/  HADD2.F32 R41, -RZ, R53.reuse.H1_H1 ;  /* 0x30000035ff297230 */ /* 0x100fe40000004100 */
[-C--:B------:R-:W-:Y:S01]  /*4bc0*/  FMUL.FTZ R73, R43, R71.reuse ;  /* 0x000000472b497220 */ /* 0x080fe20000410000 */
[----:B------:R-:W-:Y:S02]  /*4bd0*/  HADD2.F32 R53, -RZ, R53.H0_H0 ;  /* 0x20000035ff357230 */ /* 0x000fe40000004100 */
[C---:B------:R-:W-:Y:S01]  /*4be0*/  FMUL.FTZ R76, R40.reuse, R71 ;  /* 0x00000047284c7220 */ /* 0x040fe20000410000 */
[----:B------:R-:W-:Y:S02]  /*4bf0*/  HADD2.F32 R70, -RZ, R70.H0_H0 ;  /* 0x20000046ff467230 */ /* 0x000fe40000004100 */
[-C--:B------:R-:W-:Y:S01]  /*4c00*/  FMUL.FTZ R78, R41, R74.reuse ;  /* 0x0000004a294e7220 */ /* 0x080fe20000410000 */
[----:B------:R-:W-:Y:S02]  /*4c10*/  HADD2.F32 R72, -RZ, R75.H0_H0 ;  /* 0x2000004bff487230 */ /* 0x000fe40000004100 */
[----:B------:R-:W-:Y:S01]  /*4c20*/  FMUL.FTZ R74, R53, R74 ;  /* 0x0000004a354a7220 */ /* 0x000fe20000410000 */
[-C--:B------:R-:W-:Y:S01]  /*4c30*/  FFMA.FTZ R40, R40, R70.reuse, -R73 ;  /* 0x0000004628287223 */ /* 0x080fe20000010849 */
[----:B------:R-:W-:-:S02]  /*4c40*/  FFMA.FTZ R73, R43, R70, R76 ;  /* 0x000000462b497223 */ /* 0x000fc4000001004c */
[-C--:B------:R-:W-:Y:S01]  /*4c50*/  FFMA.FTZ R77, R41, R72.reuse, R74 ;  /* 0x00000048294d7223 */ /* 0x080fe2000001004a */
[--C-:B------:R-:W-:Y:S02]  /*4c60*/  HADD2.F32 R70, -RZ, R163.reuse.H0_H0 ;  /* 0x200000a3ff467230 */ /* 0x100fe40000004100 */
[----:B------:R-:W-:Y:S01]  /*4c70*/  FFMA.FTZ R78, R53, R72, -R78 ;  /* 0x00000048354e7223 */ /* 0x000fe2000001084e */
[----:B------:R-:W-:Y:S02]  /*4c80*/  HADD2.F32 R41, -RZ, R52.H1_H1 ;  /* 0x30000034ff297230 */ /* 0x000fe40000004100 */
[----:B------:R-:W-:Y:S02]  /*4c90*/  HADD2.F32 R43, -RZ, R42.H1_H1 ;  /* 0x3000002aff2b7230 */ /* 0x000fe40000004100 */
[----:B------:R-:W-:Y:S02]  /*4ca0*/  HADD2.F32 R163, -RZ, R163.H1_H1 ;  /* 0x300000a3ffa37230 */ /* 0x000fe40000004100 */
[----:B------:R-:W-:Y:S01]  /*4cb0*/  FMUL.FTZ R71, R41, R70 ;  /* 0x0000004629477220 */ /* 0x000fe20000410000 */
[----:B------:R-:W-:-:S02]  /*4cc0*/  HADD2.F32 R52, -RZ, R52.H0_H0 ;  /* 0x20000034ff347230 */ /* 0x000fc40000004100 */
[----:B------:R-:W-:Y:S02]  /*4cd0*/  HADD2.F32 R42, -RZ, R42.H0_H0 ;  /* 0x2000002aff2a7230 */ /* 0x000fe40000004100 */
[-C--:B------:R-:W-:Y:S01]  /*4ce0*/  FMUL.FTZ R75, R43, R163.reuse ;  /* 0x000000a32b4b7220 */ /* 0x080fe20000410000 */
[--C-:B------:R-:W-:Y:S02]  /*4cf0*/  HADD2.F32 R53, -RZ, R157.reuse.H0_H0 ;  /* 0x2000009dff357230 */ /* 0x100fe40000004100 */
[----:B------:R-:W-:Y:S01]  /*4d00*/  FMUL.FTZ R70, R52, R70 ;  /* 0x0000004634467220 */ /* 0x000fe20000410000 */
[----:B------:R-:W-:Y:S02]  /*4d10*/  HADD2.F32 R157, -RZ, R157.H1_H1 ;  /* 0x3000009dff9d7230 */ /* 0x000fe40000004100 */
[----:B------:R-:W-:Y:S01]  /*4d20*/  FMUL.FTZ R72, R42, R163 ;  /* 0x000000a32a487220 */ /* 0x000fe20000410000 */
[-C--:B------:R-:W-:Y:S01]  /*4d30*/  FFMA.FTZ R71, R52, R53.reuse, -R71 ;  /* 0x0000003534477223 */ /* 0x080fe20000010847 */
[----:B------:R-:W-:Y:S01]  /*4d40*/  FFMA.FTZ R70, R41, R53, R70 ;  /* 0x0000003529467223 */ /* 0x000fe20000010046 */
[-C--:B------:R-:W-:Y:S01]  /*4d50*/  FFMA.FTZ R75, R42, R157.reuse, -R75 ;  /* 0x0000009d2a4b7223 */ /* 0x080fe2000001084b */
[----:B------:R-:W-:Y:S01]  /*4d60*/  FFMA.FTZ R72, R43, R157, R72 ;  /* 0x0000009d2b487223 */ /* 0x000fe20000010048 */
[----:B------:R-:W-:-:S02]  /*4d70*/  F2FP.F16.F32.PACK_AB R41, R73, R40 ;  /* 0x000000284929723e */ /* 0x000fc400000000ff */
[----:B------:R-:W-:Y:S02]  /*4d80*/  F2FP.F16.F32.PACK_AB R43, R77, R78 ;  /* 0x0000004e4d2b723e */ /* 0x000fe400000000ff */
[----:B------:R-:W-:Y:S02]  /*4d90*/  F2FP.F16.F32.PACK_AB R40, R70, R71 ;  /* 0x000000474628723e */ /* 0x000fe400000000ff */
[----:B------:R-:W-:-:S07]  /*4da0*/  F2FP.F16.F32.PACK_AB R42, R72, R75 ;  /* 0x0000004b482a723e */ /* 0x000fce00000000ff */
.L_x_659:
[----:B------:R-:W-:Y:S05]  /*4db0*/  BSYNC B2 ;  /* 0x0000000000027941 */ /* 0x000fea0003800000 */
.L_x_658:
[----:B--2---:R0:W-:Y:S02]  /*4dc0*/  STG.E.128 desc[UR42][R48.64], R40 ;  /* 0x0000002830007986 */ /* 0x0041e4000c101d2a */
.L_x_657:
[----:B------:R-:W-:Y:S05]  /*4dd0*/  BSYNC B1 ;  /* 0x0000000000017941 */ /* 0x000fea0003800000 */
.L_x_656:
        /* <DEDUP_REMOVED lines=8> */
[--C-:B--2---:R-:W-:Y:S01]  /*4e60*/  HADD2.F32 R53, -RZ, R43.reuse.H1_H1 ;  /* 0x3000002bff357230 */ /* 0x104fe20000004100 */
[----:B------:R-:W-:Y:S01]  /*4e70*/  SHF.R.U32.HI R71, RZ, 0x10, R67 ;  /* 0x00000010ff477819 */ /* 0x000fe20000011643 */
[----:B------:R-:W-:Y:S01]  /*4e80*/  HADD2.F32 R43, -RZ, R43.H0_H0 ;  /* 0x2000002bff2b7230 */ /* 0x000fe20000004100 */
[--C-:B------:R-:W-:Y:S01]  /*4e90*/  SHF.R.U64 R67, R68, 0x10, R69.reuse ;  /* 0x0000001044437819 */ /* 0x100fe20000001245 */
[----:B------:R-:W-:Y:S01]  /*4ea0*/  HADD2.F32 R66, -RZ, R66.H0_H0 ;  /* 0x20000042ff427230 */ /* 0x000fe20000004100 */
[----:B------:R-:W-:Y:S01]  /*4eb0*/  MOV R52, R42 ;  /* 0x0000002a00347202 */ /* 0x000fe20000000f00 */
[----:B------:R-:W-:Y:S01]  /*4ec0*/  HADD2.F32 R42, -RZ, R41.H1_H1 ;  /* 0x30000029ff2a7230 */ /* 0x000fe20000004100 */
[----:B------:R-:W-:Y:S01]  /*4ed0*/  SHF.R.U32.HI R70, RZ, 0x10, R69 ;  /* 0x00000010ff467819 */ /* 0x000fe20000011645 */
[----:B------:R-:W-:Y:S02]  /*4ee0*/  HADD2.F32 R67, -RZ, R67.H0_H0 ;  /* 0x20000043ff437230 */ /* 0x000fe40000004100 */
[----:B------:R-:W-:-:S02]  /*4ef0*/  HADD2.F32 R41, -RZ, R41.H0_H0 ;  /* 0x20000029ff297230 */ /* 0x000fc40000004100 */
[----:B------:R-:W-:Y:S02]  /*4f00*/  HADD2.F32 R70, -RZ, R70.H0_H0 ;  /* 0x20000046ff467230 */ /* 0x000fe40000004100 */
[CC--:B------:R-:W-:Y:S01]  /*4f10*/  FMUL.FTZ R72, R42.reuse, R67.reuse ;  /* 0x000000432a487220 */ /* 0x0c0fe20000410000 */
[----:B------:R-:W-:Y:S02]  /*4f20*/  HADD2.F32 R68, -RZ, R71.H0_H0 ;  /* 0x20000047ff447230 */ /* 0x000fe40000004100 */
[----:B------:R-:W-:Y:S01]  /*4f30*/  FMUL.FTZ R67, R41, R67 ;  /* 0x0000004329437220 */ /* 0x000fe20000410000 */
[----:B------:R-:W-:Y:S01]  /*4f40*/  FMUL.FTZ R74, R53, R70 ;  /* 0x00000046354a7220 */ /* 0x000fe20000410000 */
[-C--:B------:R-:W-:Y:S02]  /*4f50*/  FFMA.FTZ R72, R41, R66.reuse, -R72 ;  /* 0x0000004229487223 */ /* 0x080fe40000010848 */
[----:B------:R-:W-:Y:S01]  /*4f60*/  FFMA.FTZ R71, R42, R66, R67 ;  /* 0x000000422a477223 */ /* 0x000fe20000010043 */
[----:B------:R-:W-:Y:S01]  /*4f70*/  FMUL.FTZ R70, R43, R70 ;  /* 0x000000462b467220 */ /* 0x000fe20000410000 */
[----:B------:R-:W-:-:S02]  /*4f80*/  HADD2.F32 R66, -RZ, R160.H0_H0 ;  /* 0x200000a0ff427230 */ /* 0x000fc40000004100 */
[-C--:B------:R-:W-:Y:S01]  /*4f90*/  FFMA.FTZ R74, R43, R68.reuse, -R74 ;  /* 0x000000442b4a7223 */ /* 0x080fe2000001084a */
[----:B------:R-:W-:Y:S02]  /*4fa0*/  HADD2.F32 R67, -RZ, R160.H1_H1 ;  /* 0x300000a0ff437230 */ /* 0x000fe40000004100 */
[----:B------:R-:W-:Y:S01]  /*4fb0*/  FFMA.FTZ R75, R53, R68, R70 ;  /* 0x00000044354b7223 */ /* 0x000fe20000010046 */
[----:B------:R-:W-:Y:S02]  /*4fc0*/  HADD2.F32 R41, -RZ, R40.H1_H1 ;  /* 0x30000028ff297230 */ /* 0x000fe40000004100 */
[----:B------:R-:W-:Y:S02]  /*4fd0*/  HADD2.F32 R42, -RZ, R52.H1_H1 ;  /* 0x30000034ff2a7230 */ /* 0x000fe40000004100 */
[----:B------:R-:W-:Y:S02]  /*4fe0*/  HADD2.F32 R40, -RZ, R40.H0_H0 ;  /* 0x20000028ff287230 */ /* 0x000fe40000004100 */
[----:B------:R-:W-:Y:S01]  /*4ff0*/  FMUL.FTZ R69, R41, R66 ;  /* 0x0000004229457220 */ /* 0x000fe20000410000 */
[----:B------:R-:W-:-:S02]  /*5000*/  HADD2.F32 R52, -RZ, R52.H0_H0 ;  /* 0x20000034ff347230 */ /* 0x000fc40000004100 */
        /* <DEDUP_REMOVED lines=13> */
.L_x_663:
[----:B------:R-:W-:Y:S05]  /*50e0*/  BSYNC B2 ;  /* 0x0000000000027941 */ /* 0x000fea0003800000 */
.L_x_662:
[----:B--2---:R0:W-:Y:S02]  /*50f0*/  STG.E.128 desc[UR42][R48.64+0x40], R40 ;  /* 0x0000402830007986 */ /* 0x0041e4000c101d2a */
.L_x_661:
[----:B------:R-:W-:Y:S05]  /*5100*/  BSYNC B1 ;  /* 0x0000000000017941 */ /* 0x000fea0003800000 */
.L_x_660:
        /* <DEDUP_REMOVED lines=8> */
[----:B--2---:R-:W-:Y:S01]  /*5190*/  IMAD.MOV.U32 R52, RZ, RZ, R42 ;  /* 0x000000ffff347224 */ /* 0x004fe200078e002a */
[----:B------:R-:W-:Y:S01]  /*51a0*/  SHF.R.U32.HI R67, RZ, 0x10, R63 ;  /* 0x00000010ff437819 */ /* 0x000fe2000001163f */
[----:B------:R-:W-:Y:S01]  /*51b0*/  HADD2.F32 R42, -RZ, R41.H1_H1 ;  /* 0x30000029ff2a7230 */ /* 0x000fe20000004100 */
[--C-:B------:R-:W-:Y:S01]  /*51c0*/  SHF.R.U64 R63, R64, 0x10, R65.reuse ;  /* 0x00000010403f7819 */ /* 0x100fe20000001241 */
[--C-:B------:R-:W-:Y:S01]  /*51d0*/  HADD2.F32 R53, -RZ, R43.reuse.H1_H1 ;  /* 0x3000002bff357230 */ /* 0x100fe20000004100 */
[----:B------:R-:W-:Y:S01]  /*51e0*/  SHF.R.U32.HI R66, RZ, 0x10, R65 ;  /* 0x00000010ff427819 */ /* 0x000fe20000011641 */
[----:B------:R-:W-:Y:S02]  /*51f0*/  HADD2.F32 R43, -RZ, R43.H0_H0 ;  /* 0x2000002bff2b7230 */ /* 0x000fe40000004100 */
[----:B------:R-:W-:Y:S02]  /*5200*/  HADD2.F32 R63, -RZ, R63.H0_H0 ;  /* 0x2000003fff3f7230 */ /* 0x000fe40000004100 */
[----:B------:R-:W-:-:S02]  /*5210*/  HADD2.F32 R66, -RZ, R66.H0_H0 ;  /* 0x20000042ff427230 */ /* 0x000fc40000004100 */
[----:B------:R-:W-:Y:S02]  /*5220*/  HADD2.F32 R41, -RZ, R41.H0_H0 ;  /* 0x20000029ff297230 */ /* 0x000fe40000004100 */
[-C--:B------:R-:W-:Y:S01]  /*5230*/  FMUL.FTZ R68, R42, R63.reuse ;  /* 0x0000003f2a447220 */ /* 0x080fe20000410000 */
[----:B------:R-:W-:Y:S02]  /*5240*/  HADD2.F32 R62, -RZ, R62.H0_H0 ;  /* 0x2000003eff3e7230 */ /* 0x000fe40000004100 */
[-C--:B------:R-:W-:Y:S01]  /*5250*/  FMUL.FTZ R70, R53, R66.reuse ;  /* 0x0000004235467220 */ /* 0x080fe20000410000 */
[----:B------:R-:W-:Y:S02]  /*5260*/  HADD2.F32 R64, -RZ, R67.H0_H0 ;  /* 0x20000043ff407230 */ /* 0x000fe40000004100 */
[----:B------:R-:W-:Y:S01]  /*5270*/  FMUL.FTZ R66, R43, R66 ;  /* 0x000000422b427220 */ /* 0x000fe20000410000 */
[C---:B------:R-:W-:Y:S01]  /*5280*/  FMUL.FTZ R63, R41.reuse, R63 ;  /* 0x0000003f293f7220 */ /* 0x040fe20000410000 */
[----:B------:R-:W-:Y:S01]  /*5290*/  FFMA.FTZ R68, R41, R62, -R68 ;  /* 0x0000003e29447223 */ /* 0x000fe20000010844 */
[----:B------:R-:W-:-:S02]  /*52a0*/  HADD2.F32 R41, -RZ, R40.H1_H1 ;  /* 0x30000028ff297230 */ /* 0x000fc40000004100 */
[----:B------:R-:W-:Y:S01]  /*52b0*/  FFMA.FTZ R69, R53, R64, R66 ;  /* 0x0000004035457223 */ /* 0x000fe20000010042 */
[----:B------:R-:W-:Y:S01]  /*52c0*/  FFMA.FTZ R67, R42, R62, R63 ;  /* 0x0000003e2a437223 */ /* 0x000fe2000001003f */
[----:B------:R-:W-:Y:S02]  /*52d0*/  HADD2.F32 R53, -RZ, R152.H0_H0 ;  /* 0x20000098ff357230 */ /* 0x000fe40000004100 */
[----:B------:R-:W-:Y:S01]  /*52e0*/  FFMA.FTZ R70, R43, R64, -R70 ;  /* 0x000000402b467223 */ /* 0x000fe20000010846 */
[----:B------:R-:W-:Y:S02]  /*52f0*/  HADD2.F32 R40, -RZ, R40.H0_H0 ;  /* 0x20000028ff287230 */ /* 0x000fe40000004100 */
[----:B------:R-:W-:Y:S02]  /*5300*/  HADD2.F32 R63, -RZ, R152.H1_H1 ;  /* 0x30000098ff3f7230 */ /* 0x000fe40000004100 */
[----:B------:R-:W-:Y:S01]  /*5310*/  FMUL.FTZ R65, R41, R53 ;  /* 0x0000003529417220 */ /* 0x000fe20000410000 */
[----:B------:R-:W-:-:S02]  /*5320*/  HADD2.F32 R42, -RZ, R52.H1_H1 ;  /* 0x30000034ff2a7230 */ /* 0x000fc40000004100 */
[----:B------:R-:W-:Y:S01]  /*5330*/  FMUL.FTZ R62, R40, R53 ;  /* 0x00000035283e7220 */ /* 0x000fe20000410000 */
[----:B------:R-:W-:Y:S02]  /*5340*/  HADD2.F32 R52, -RZ, R52.H0_H0 ;  /* 0x20000034ff347230 */ /* 0x000fe40000004100 */
[--C-:B------:R-:W-:Y:S02]  /*5350*/  HADD2.F32 R43, -RZ, R147.reuse.H0_H0 ;  /* 0x20000093ff2b7230 */ /* 0x100fe40000004100 */
[-C--:B------:R-:W-:Y:S01]  /*5360*/  FMUL.FTZ R53, R42, R63.reuse ;  /* 0x0000003f2a357220 */ /* 0x080fe20000410000 */
        /* <DEDUP_REMOVED lines=10> */
.L_x_667:
[----:B------:R-:W-:Y:S05]  /*5410*/  BSYNC B2 ;  /* 0x0000000000027941 */ /* 0x000fea0003800000 */
.L_x_666:
[----:B--2---:R0:W-:Y:S02]  /*5420*/  STG.E.128 desc[UR42][R48.64+0x80], R40 ;  /* 0x0000802830007986 */ /* 0x0041e4000c101d2a */
.L_x_665:
[----:B------:R-:W-:Y:S05]  /*5430*/  BSYNC B1 ;  /* 0x0000000000017941 */ /* 0x000fea0003800000 */
.L_x_664:
        /* <DEDUP_REMOVED lines=10> */
[--C-:B------:R-:W-:Y:S01]  /*54e0*/  HADD2.F32 R42, -RZ, R41.reuse.H1_H1 ;  /* 0x30000029ff2a7230 */ /* 0x100fe20000004100 */
[--C-:B------:R-:W-:Y:S01]  /*54f0*/  SHF.R.U64 R59, R60, 0x10, R61.reuse ;  /* 0x000000103c3b7819 */ /* 0x100fe2000000123d */
[----:B------:R-:W-:Y:S01]  /*5500*/  HADD2.F32 R41, -RZ, R41.H0_H0 ;  /* 0x20000029ff297230 */ /* 0x000fe20000004100 */
[----:B------:R-:W-:Y:S01]  /*5510*/  SHF.R.U32.HI R62, RZ, 0x10, R61 ;  /* 0x00000010ff3e7819 */ /* 0x000fe2000001163d */
[----:B------:R-:W-:Y:S02]  /*5520*/  HADD2.F32 R58, -RZ, R58.H0_H0 ;  /* 0x2000003aff3a7230 */ /* 0x000fe40000004100 */
[----:B------:R-:W-:Y:S02]  /*5530*/  HADD2.F32 R59, -RZ, R59.H0_H0 ;  /* 0x2000003bff3b7230 */ /* 0x000fe40000004100 */
[----:B------:R-:W-:-:S02]  /*5540*/  HADD2.F32 R62, -RZ, R62.H0_H0 ;  /* 0x2000003eff3e7230 */ /* 0x000fc40000004100 */
[--C-:B------:R-:W-:Y:S02]  /*5550*/  HADD2.F32 R53, -RZ, R43.reuse.H1_H1 ;  /* 0x3000002bff357230 */ /* 0x100fe40000004100 */
[CC--:B------:R-:W-:Y:S01]  /*5560*/  FMUL.FTZ R64, R42.reuse, R59.reuse ;  /* 0x0000003b2a407220 */ /* 0x0c0fe20000410000 */
[C---:B------:R-:W-:Y:S01]  /*5570*/  FMUL.FTZ R59, R41.reuse, R59 ;  /* 0x0000003b293b7220 */ /* 0x040fe20000410000 */
[----:B------:R-:W-:Y:S02]  /*5580*/  HADD2.F32 R43, -RZ, R43.H0_H0 ;  /* 0x2000002bff2b7230 */ /* 0x000fe40000004100 */
[-C--:B------:R-:W-:Y:S01]  /*5590*/  FFMA.FTZ R64, R41, R58.reuse, -R64 ;  /* 0x0000003a29407223 */ /* 0x080fe20000010840 */
[----:B------:R-:W-:Y:S01]  /*55a0*/  FFMA.FTZ R61, R42, R58, R59 ;  /* 0x0000003a2a3d7223 */ /* 0x000fe2000001003b */
[----:B------:R-:W-:Y:S02]  /*55b0*/  HADD2.F32 R60, -RZ, R63.H0_H0 ;  /* 0x2000003fff3c7230 */ /* 0x000fe40000004100 */
[----:B------:R-:W-:Y:S01]  /*55c0*/  FMUL.FTZ R66, R53, R62 ;  /* 0x0000003e35427220 */ /* 0x000fe20000410000 */
[----:B------:R-:W-:-:S02]  /*55d0*/  HADD2.F32 R58, -RZ, R133.H0_H0 ;  /* 0x20000085ff3a7230 */ /* 0x000fc40000004100 */
[C---:B------:R-:W-:Y:S01]  /*55e0*/  FMUL.FTZ R62, R43.reuse, R62 ;  /* 0x0000003e2b3e7220 */ /* 0x040fe20000410000 */
[----:B------:R-:W-:Y:S02]  /*55f0*/  HADD2.F32 R133, -RZ, R133.H1_H1 ;  /* 0x30000085ff857230 */ /* 0x000fe40000004100 */
[-C--:B------:R-:W-:Y:S01]  /*5600*/  FFMA.FTZ R66, R43, R60.reuse, -R66 ;  /* 0x0000003c2b427223 */ /* 0x080fe20000010842 */
[----:B------:R-:W-:Y:S02]  /*5610*/  HADD2.F32 R41, -RZ, R40.H1_H1 ;  /* 0x30000028ff297230 */ /* 0x000fe40000004100 */
[----:B------:R-:W-:Y:S01]  /*5620*/  FFMA.FTZ R65, R53, R60, R62 ;  /* 0x0000003c35417223 */ /* 0x000fe2000001003e */
[----:B------:R-:W-:Y:S02]  /*5630*/  HADD2.F32 R42, -RZ, R52.H1_H1 ;  /* 0x30000034ff2a7230 */ /* 0x000fe40000004100 */
[----:B------:R-:W-:Y:S02]  /*5640*/  HADD2.F32 R40, -RZ, R40.H0_H0 ;  /* 0x20000028ff287230 */ /* 0x000fe40000004100 */
[----:B------:R-:W-:Y:S01]  /*5650*/  FMUL.FTZ R59, R41, R58 ;  /* 0x0000003a293b7220 */ /* 0x000fe20000410000 */
[----:B------:R-:W-:-:S02]  /*5660*/  HADD2.F32 R52, -RZ, R52.H0_H0 ;  /* 0x20000034ff347230 */ /* 0x000fc40000004100 */
[-C--:B------:R-:W-:Y:S01]  /*5670*/  FMUL.FTZ R63, R42, R133.reuse ;  /* 0x000000852a3f7220 */ /* 0x080fe20000410000 */
[--C-:B------:R-:W-:Y:S02]  /*5680*/  HADD2.F32 R43, -RZ, R132.reuse.H1_H1 ;  /* 0x30000084ff2b7230 */ /* 0x100fe40000004100 */
[----:B------:R-:W-:Y:S01]  /*5690*/  FMUL.FTZ R58, R40, R58 ;  /* 0x0000003a283a7220 */ /* 0x000fe20000410000 */
[----:B------:R-:W-:Y:S02]  /*56a0*/  HADD2.F32 R53, -RZ, R132.H0_H0 ;  /* 0x20000084ff357230 */ /* 0x000fe40000004100 */
        /* <DEDUP_REMOVED lines=9> */
.L_x_671:
[----:B------:R-:W-:Y:S05]  /*5740*/  BSYNC B2 ;  /* 0x0000000000027941 */ /* 0x000fea0003800000 */
.L_x_670:
[----:B--2---:R0:W-:Y:S02]  /*5750*/  STG.E.128 desc[UR42][R48.64+0xc0], R40 ;  /* 0x0000c02830007986 */ /* 0x0041e4000c101d2a */
.L_x_669:
[----:B------:R-:W-:Y:S05]  /*5760*/  BSYNC B1 ;  /* 0x0000000000017941 */ /* 0x000fea0003800000 */
.L_x_668:
        /* <DEDUP_REMOVED lines=13> */
[----:B------:R-:W-:Y:S01]  /*5840*/  SHF.R.U32.HI R56, RZ, 0x10, R57 ;  /* 0x00000010ff387819 */ /* 0x000fe20000011639 */
[----:B------:R-:W-:Y:S01]  /*5850*/  HADD2.F32 R54, -RZ, R54.H0_H0 ;  /* 0x20000036ff367230 */ /* 0x000fe20000004100 */
[----:B------:R-:W-:Y:S01]  /*5860*/  MOV R51, R42 ;  /* 0x0000002a00337202 */ /* 0x000fe20000000f00 */
[----:B------:R-:W-:Y:S02]  /*5870*/  HADD2.F32 R55, -RZ, R55.H0_H0 ;  /* 0x20000037ff377230 */ /* 0x000fe40000004100 */
[----:B------:R-:W-:-:S02]  /*5880*/  HADD2.F32 R56, -RZ, R56.H0_H0 ;  /* 0x20000038ff387230 */ /* 0x000fc40000004100 */
[--C-:B------:R-:W-:Y:S02]  /*5890*/  HADD2.F32 R42, -RZ, R41.reuse.H1_H1 ;  /* 0x30000029ff2a7230 */ /* 0x100fe40000004100 */
[----:B------:R-:W-:Y:S02]  /*58a0*/  HADD2.F32 R41, -RZ, R41.H0_H0 ;  /* 0x20000029ff297230 */ /* 0x000fe40000004100 */
[-C--:B------:R-:W-:Y:S01]  /*58b0*/  FMUL.FTZ R57, R43, R56.reuse ;  /* 0x000000382b397220 */ /* 0x080fe20000410000 */
[----:B------:R-:W-:Y:S01]  /*58c0*/  FMUL.FTZ R60, R52, R56 ;  /* 0x00000038343c7220 */ /* 0x000fe20000410000 */
[-C--:B------:R-:W-:Y:S01]  /*58d0*/  FMUL.FTZ R58, R42, R55.reuse ;  /* 0x000000372a3a7220 */ /* 0x080fe20000410000 */
[C---:B------:R-:W-:Y:S01]  /*58e0*/  FMUL.FTZ R55, R41.reuse, R55 ;  /* 0x0000003729377220 */ /* 0x040fe20000410000 */
[----:B------:R-:W-:Y:S02]  /*58f0*/  FFMA.FTZ R57, R52, R54, R57 ;  /* 0x0000003634397223 */ /* 0x000fe40000010039 */
[----:B------:R-:W-:Y:S01]  /*5900*/  FFMA.FTZ R58, R41, R53, -R58 ;  /* 0x00000035293a7223 */ /* 0x000fe2000001083a */
[----:B------:R-:W-:-:S02]  /*5910*/  HADD2.F32 R52, -RZ, R91.H0_H0 ;  /* 0x2000005bff347230 */ /* 0x000fc40000004100 */
[----:B------:R-:W-:Y:S01]  /*5920*/  FFMA.FTZ R55, R42, R53, R55 ;  /* 0x000000352a377223 */ /* 0x000fe20000010037 */
[----:B------:R-:W-:Y:S02]  /*5930*/  HADD2.F32 R91, -RZ, R91.H1_H1 ;  /* 0x3000005bff5b7230 */ /* 0x000fe40000004100 */
[----:B------:R-:W-:Y:S01]  /*5940*/  FFMA.FTZ R60, R43, R54, -R60 ;  /* 0x000000362b3c7223 */ /* 0x000fe2000001083c */
[--C-:B------:R-:W-:Y:S02]  /*5950*/  HADD2.F32 R41, -RZ, R40.reuse.H1_H1 ;  /* 0x30000028ff297230 */ /* 0x100fe40000004100 */
[--C-:B------:R-:W-:Y:S02]  /*5960*/  HADD2.F32 R42, -RZ, R51.reuse.H1_H1 ;  /* 0x30000033ff2a7230 */ /* 0x100fe40000004100 */
[----:B------:R-:W-:Y:S02]  /*5970*/  HADD2.F32 R40, -RZ, R40.H0_H0 ;  /* 0x20000028ff287230 */ /* 0x000fe40000004100 */
[----:B------:R-:W-:Y:S01]  /*5980*/  FMUL.FTZ R53, R41, R52 ;  /* 0x0000003429357220 */ /* 0x000fe20000410000 */
[----:B------:R-:W-:-:S02]  /*5990*/  HADD2.F32 R51, -RZ, R51.H0_H0 ;  /* 0x20000033ff337230 */ /* 0x000fc40000004100 */
[-C--:B------:R-:W-:Y:S01]  /*59a0*/  FMUL.FTZ R54, R42, R91.reuse ;  /* 0x0000005b2a367220 */ /* 0x080fe20000410000 */
[--C-:B------:R-:W-:Y:S02]  /*59b0*/  HADD2.F32 R43, -RZ, R90.reuse.H1_H1 ;  /* 0x3000005aff2b7230 */ /* 0x100fe40000004100 */
[C---:B------:R-:W-:Y:S01]  /*59c0*/  FMUL.FTZ R52, R40.reuse, R52 ;  /* 0x0000003428347220 */ /* 0x040fe20000410000 */
        /* <DEDUP_REMOVED lines=10> */
.L_x_675:
[----:B------:R-:W-:Y:S05]  /*5a70*/  BSYNC B2 ;  /* 0x0000000000027941 */ /* 0x000fea0003800000 */
.L_x_674:
[----:B--2---:R0:W-:Y:S02]  /*5a80*/  STG.E.128 desc[UR42][R48.64+0x100], R40 ;  /* 0x0001002830007986 */ /* 0x0041e4000c101d2a */
.L_x_673:
[----:B------:R-:W-:Y:S05]  /*5a90*/  BSYNC B1 ;  /* 0x0000000000017941 */ /* 0x000fea0003800000 */
.L_x_672:
[----:B------:R-:W-:-:S13]  /*5aa0*/  ISETP.NE.AND P3, PT, R6, RZ, PT ;  /* 0x000000ff0600720c */ /* 0x000fda0003f65270 */
        /* <DEDUP_REMOVED lines=46> */
.L_x_677:
[----:B------:R-:W-:Y:S05]  /*5d90*/  BSYNC B1 ;  /* 0x0000000000017941 */ /* 0x000fea0003800000 */
.L_x_676:
[----:B--2---:R0:W-:Y:S01]  /*5da0*/  STG.E.128 desc[UR42][R48.64+0x140], R40 ;  /* 0x0001402830007986 */ /* 0x0041e2000c101d2a */
[----:B------:R-:W-:Y:S05]  /*5db0*/  BRA `(.L_x_655) ;  /* 0x0000003c00ac7947 */ /* 0x000fea0003800000 */
.L_x_623:
[----:B------:R-:W-:Y:S01]  /*5dc0*/  ISETP.GE.AND P4, PT, R17, R4, PT ;  /* 0x000000041100720c */ /* 0x000fe20003f86270 */
[----:B------:R-:W-:Y:S01]  /*5dd0*/  BSSY B1, `(.L_x_678) ;  /* 0x000002e000017945 */ /* 0x000fe20003800000 */
[----:B------:R-:W-:Y:S02]  /*5de0*/  CS2R R66, SRZ ;  /* 0x0000000000427805 */ /* 0x000fe4000001ff00 */
[----:B0-----:R-:W-:Y:S02]  /*5df0*/  CS2R R42, SRZ ;  /* 0x00000000002a7805 */ /* 0x001fe4000001ff00 */
        /* <DEDUP_REMOVED lines=14> */
[----:B------:R-:W-:Y:S02]  /*5ee0*/  IADD3 R40, P3, R108, R88, RZ ;  /* 0x000000586c287210 */ /* 0x000fe40007f7e0ff */
[----:B------:R-:W-:Y:S02]  /*5ef0*/  CS2R R50, SRZ ;  /* 0x0000000000327805 */ /* 0x000fe4000001ff00 */
[----:B------:R-:W-:Y:S01]  /*5f00*/  CS2R R48, SRZ ;  /* 0x0000000000307805 */ /* 0x000fe2000001ff00 */
[----:B------:R-:W-:Y:S01]  /*5f10*/  IMAD.X R42, R0, 0x1, R28, P2 ;  /* 0x00000001002a7824 */ /* 0x000fe200010e061c */
[----:B------:R-:W-:Y:S02]  /*5f20*/  LEA R64, P2, R41, UR4, 0x1 ;  /* 0x0000000429407c11 */ /* 0x000fe4000f8408ff */
[----:B------:R-:W-:-:S02]  /*5f30*/  CS2R R62, SRZ ;  /* 0x00000000003e7805 */ /* 0x000fc4000001ff00 */
[----:B------:R-:W-:Y:S02]  /*5f40*/  CS2R R60, SRZ ;  /* 0x00000000003c7805 */ /* 0x000fe4000001ff00 */
[----:B------:R-:W-:Y:S01]  /*5f50*/  LEA.HI.X R65, R41, UR5, R42, 0x1, P2 ;  /* 0x0000000529417c11 */ /* 0x000fe200090f0c2a */
[----:B------:R-:W-:Y:S01]  /*5f60*/  ULDC.64 UR4, c[0x0][0x400] ;  /* 0x0001000000047ab9 */ /* 0x000fe20000000a00 */
[----:B------:R-:W-:Y:S02]  /*5f70*/  ISETP.GE.AND P2, PT, R18, R117, PT ;  /* 0x000000751200720c */ /* 0x000fe40003f46270 */
[----:B------:R-:W-:Y:S02]  /*5f80*/  IADD3.X R41, R3, R30, RZ, P3, !PT ;  /* 0x0000001e03297210 */ /* 0x000fe40001ffe4ff */
[----:B------:R-:W-:-:S04]  /*5f90*/  LEA R68, P3, R40, UR4, 0x1 ;  /* 0x0000000428447c11 */ /* 0x000fc8000f8608ff */
[----:B------:R-:W-:Y:S02]  /*5fa0*/  LEA.HI.X R69, R40, UR5, R41, 0x1, P3 ;  /* 0x0000000528457c11 */ /* 0x000fe400098f0c29 */
[----:B------:R-:W-:-:S03]  /*5fb0*/  ISETP.GE.AND P3, PT, R101, R117, PT ;  /* 0x000000756500720c */ /* 0x000fc60003f66270 */
[----:B------:R0:W5:Y:S04]  /*5fc0*/  @!P2 LDG.E.128 R48, desc[UR42][R64.64] ;  /* 0x0000002a4030a981 */ /* 0x000168000c1e1d00 */
[----:B------:R0:W5:Y:S01]  /*5fd0*/  @!P2 LDG.E.128 R60, desc[UR42][R68.64] ;  /* 0x0000002a443ca981 */ /* 0x000162000c1e1d00 */
[----:B------:R-:W-:Y:S02]  /*5fe0*/  ISETP.GE.AND P2, PT, R100, R117, PT ;  /* 0x000000756400720c */ /* 0x000fe40003f46270 */
        /* <DEDUP_REMOVED lines=8> */
[----:B------:R0:W5:Y:S04]  /*6070*/  @!P3 LDG.E.128 R44, desc[UR42][R64.64+0x40] ;  /* 0x0000402a402cb981 */ /* 0x000168000c1e1d00 */
[----:B------:R0:W5:Y:S04]  /*6080*/  @!P2 LDG.E.128 R40, desc[UR42][R64.64+0x80] ;  /* 0x0000802a4028a981 */ /* 0x000168000c1e1d00 */
[----:B------:R0:W5:Y:S04]  /*6090*/  @!P3 LDG.E.128 R56, desc[UR42][R68.64+0x40] ;  /* 0x0000402a4438b981 */ /* 0x000168000c1e1d00 */
[----:B------:R0:W5:Y:S02]  /*60a0*/  @!P2 LDG.E.128 R52, desc[UR42][R68.64+0x80] ;  /* 0x0000802a4434a981 */ /* 0x000164000c1e1d00 */
.L_x_679:
[----:B------:R-:W-:Y:S05]  /*60b0*/  BSYNC B1 ;  /* 0x0000000000017941 */ /* 0x000fea0003800000 */
.L_x_678:
[----:B------:R-:W-:Y:S01]  /*60c0*/  ISETP.GE.AND P3, PT, R205, R4, PT ;  /* 0x00000004cd00720c */ /* 0x000fe20003f66270 */
[----:B------:R-:W-:Y:S01]  /*60d0*/  BSSY B1, `(.L_x_680) ;  /* 0x000002e000017945 */ /* 0x000fe20003800000 */
[----:B0-----:R-:W-:Y:S02]  /*60e0*/  CS2R R64, SRZ ;  /* 0x0000000000407805 */ /* 0x001fe4000001ff00 */
        /* <DEDUP_REMOVED lines=10> */
[----:B------:R-:W-:Y:S01]  /*6190*/  CS2R R84, SRZ ;  /* 0x0000000000547805 */ /* 0x000fe2000001ff00 */
[----:B------:R-:W-:Y:S01]  /*61a0*/  IMAD.MOV.U32 R94, RZ, RZ, R43 ;  /* 0x000000ffff5e7224 */ /* 0x000fe200078e002b */
[----:B------:R-:W-:Y:S06]  /*61b0*/  @P3 BRA `(.L_x_681) ;  /* 0x00000000007c3947 */ /* 0x000fec0003800000 */
[----:B------:R-:W-:Y:S01]  /*61c0*/  IADD3 R90, P2, P5, R112, R90, R33 ;  /* 0x0000005a705a7210 */ /* 0x000fe20007d5e021 */
[----:B------:R-:W-:Y:S01]  /*61d0*/  ULDC.64 UR4, c[0x0][0x3e8] ;  /* 0x0000fa0000047ab9 */ /* 0x000fe20000000a00 */
[----:B------:R-:W-:Y:S01]  /*61e0*/  ULDC.64 UR6, c[0x0][0x400] ;  /* 0x0001000000067ab9 */ /* 0x000fe20000000a00 */
[----:B------:R-:W-:Y:S02]  /*61f0*/  CS2R R74, SRZ ;  /* 0x00000000004a7805 */ /* 0x000fe4000001ff00 */
[----:B------:R-:W-:Y:S02]  /*6200*/  IADD3.X R65, R28, R0, R35, P2, P5 ;  /* 0x000000001c417210 */ /* 0x000fe400017ea423 */
[----:B------:R-:W-:Y:S02]  /*6210*/  CS2R R72, SRZ ;  /* 0x0000000000487805 */ /* 0x000fe4000001ff00 */
[----:B------:R-:W-:Y:S02]  /*6220*/  IADD3 R0, P2, P5, R108, R88, R36 ;  /* 0x000000586c007210 */ /* 0x000fe40007d5e024 */
[----:B------:R-:W-:-:S02]  /*6230*/  CS2R R86, SRZ ;  /* 0x0000000000567805 */ /* 0x000fc4000001ff00 */
[----:B------:R-:W-:Y:S02]  /*6240*/  CS2R R84, SRZ ;  /* 0x0000000000547805 */ /* 0x000fe4000001ff00 */
[----:B------:R-:W-:Y:S02]  /*6250*/  IADD3.X R3, R30, R3, R38, P2, P5 ;  /* 0x000000031e037210 */ /* 0x000fe400017ea426 */
[----:B------:R-:W-:-:S04]  /*6260*/  LEA R88, P2, R90, UR4, 0x1 ;  /* 0x000000045a587c11 */ /* 0x000fc8000f8408ff */
[----:B------:R-:W-:Y:S02]  /*6270*/  LEA.HI.X R89, R90, UR5, R65, 0x1, P2 ;  /* 0x000000055a597c11 */ /* 0x000fe400090f0c41 */
[----:B------:R-:W-:-:S04]  /*6280*/  LEA R90, P2, R0, UR6, 0x1 ;  /* 0x00000006005a7c11 */ /* 0x000fc8000f8408ff */
[----:B------:R-:W-:Y:S02]  /*6290*/  LEA.HI.X R91, R0, UR7, R3, 0x1, P2 ;  /* 0x00000007005b7c11 */ /* 0x000fe400090f0c03 */
[----:B------:R-:W-:Y:S02]  /*62a0*/  ISETP.GE.AND P2, PT, R18, R117, PT ;  /* 0x000000751200720c */ /* 0x000fe40003f46270 */
[----:B------:R-:W-:Y:S02]  /*62b0*/  CS2R R70, SRZ ;  /* 0x0000000000467805 */ /* 0x000fe4000001ff00 */
[----:B------:R-:W-:Y:S02]  /*62c0*/  CS2R R68, SRZ ;  /* 0x0000000000447805 */ /* 0x000fe4000001ff00 */
[----:B------:R-:W-:Y:S02]  /*62d0*/  CS2R R82, SRZ ;  /* 0x0000000000527805 */ /* 0x000fe4000001ff00 */
[----:B------:R-:W-:-:S05]  /*62e0*/  CS2R R80, SRZ ;  /* 0x0000000000507805 */ /* 0x000fca000001ff00 */
[----:B------:R0:W5:Y:S04]  /*62f0*/  @!P2 LDG.E.128 R72, desc[UR42][R88.64] ;  /* 0x0000002a5848a981 */ /* 0x000168000c1e1d00 */
[----:B------:R0:W5:Y:S01]  /*6300*/  @!P2 LDG.E.128 R84, desc[UR42][R90.64] ;  /* 0x0000002a5a54a981 */ /* 0x000162000c1e1d00 */
[----:B------:R-:W-:Y:S02]  /*6310*/  ISETP.GE.AND P2, PT, R101, R117, PT ;  /* 0x000000756500720c */ /* 0x000fe40003f46270 */
[----:B------:R-:W-:Y:S02]  /*6320*/  CS2R R66, SRZ ;  /* 0x0000000000427805 */ /* 0x000fe4000001ff00 */
[----:B------:R-:W-:Y:S02]  /*6330*/  CS2R R64, SRZ ;  /* 0x0000000000407805 */ /* 0x000fe4000001ff00 */
[----:B------:R-:W-:-:S02]  /*6340*/  CS2R R78, SRZ ;  /* 0x00000000004e7805 */ /* 0x000fc4000001ff00 */
[----:B------:R-:W-:-:S05]  /*6350*/  CS2R R76, SRZ ;  /* 0x00000000004c7805 */ /* 0x000fca000001ff00 */
[----:B------:R0:W5:Y:S04]  /*6360*/  @!P2 LDG.E.128 R68, desc[UR42][R88.64+0x40] ;  /* 0x0000402a5844a981 */ /* 0x000168000c1e1d00 */
[----:B------:R0:W5:Y:S01]  /*6370*/  @!P2 LDG.E.128 R80, desc[UR42][R90.64+0x40] ;  /* 0x0000402a5a50a981 */ /* 0x000162000c1e1d00 */
[----:B------:R-:W-:-:S13]  /*6380*/  ISETP.GE.AND P2, PT, R100, R117, PT ;  /* 0x000000756400720c */ /* 0x000fda0003f46270 */
[----:B------:R0:W5:Y:S04]  /*6390*/  @!P2 LDG.E.128 R64, desc[UR42][R88.64+0x80] ;  /* 0x0000802a5840a981 */ /* 0x000168000c1e1d00 */
[----:B------:R0:W5:Y:S02]  /*63a0*/  @!P2 LDG.E.128 R76, desc[UR42][R90.64+0x80] ;  /* 0x0000802a5a4ca981 */ /* 0x000164000c1e1d00 */
.L_x_681:
[----:B------:R-:W-:Y:S05]  /*63b0*/  BSYNC B1 ;  /* 0x0000000000017941 */ /* 0x000fea0003800000 */
.L_x_680:
[----:B------:R-:W-:Y:S01]  /*63c0*/  IMAD.MOV.U32 R3, RZ, RZ, R41 ;  /* 0x000000ffff037224 */ /* 0x000fe200078e0029 */
[----:B------:R-:W-:Y:S01]  /*63d0*/  MOV R0, R40 ;  /* 0x0000002800007202 */ /* 0x000fe20000000f00 */
[----:B0-----:R-:W-:Y:S01]  /*63e0*/  IMAD.MOV.U32 R88, RZ, RZ, R46 ;  /* 0x000000ffff587224 */ /* 0x001fe200078e002e */
[----:B------:R-:W-:Y:S01]  /*63f0*/  MOV R89, R50 ;  /* 0x0000003200597202 */ /* 0x000fe20000000f00 */
[----:B------:R-:W-:Y:S01]  /*6400*/  UISETP.NE.AND UP0, UPT, UR37, 0x3, UPT ;  /* 0x000000032500788c */ /* 0x000fe2000bf05270 */
        /* <DEDUP_REMOVED lines=19> */
[----:B------:R-:W-:Y:S02]  /*6540*/  PRMT R173, R173, 0x5410, R0 ;  /* 0x00005410adad7816 */ /* 0x000fe40000000000 */
[----:B------:R-:W-:Y:S01]  /*6550*/  PRMT R174, R3, 0x5410, R88 ;  /* 0x0000541003ae7816 */ /* 0x000fe20000000058 */
[----:B------:R-:W-:Y:S01]  /*6560*/  IMAD.MOV.U32 R3, RZ, RZ, R56 ;  /* 0x000000ffff037224 */ /* 0x000fe200078e0038 */
[----:B------:R-:W-:Y:S01]  /*6570*/  PRMT R175, R175, 0x5410, R89 ;  /* 0x00005410afaf7816 */ /* 0x000fe20000000059 */
[----:B------:R-:W-:Y:S01]  /*6580*/  IMAD.MOV.U32 R88, RZ, RZ, R57 ;  /* 0x000000ffff587224 */ /* 0x000fe200078e0039 */
[----:B------:R-:W-:-:S02]  /*6590*/  MOV R0, R59 ;  /* 0x0000003b00007202 */ /* 0x000fc40000000f00 */
[----:B------:R-:W-:Y:S02]  /*65a0*/  MOV R89, R62 ;  /* 0x0000003e00597202 */ /* 0x000fe40000000f00 */
[----:B------:R-:W-:Y:S01]  /*65b0*/  PRMT R177, R177, 0x5410, R0 ;  /* 0x00005410b1b17816 */ /* 0x000fe20000000000 */
[----:B-----5:R-:W-:Y:S01]  /*65c0*/  IMAD.MOV.U32 R0, RZ, RZ, R66 ;  /* 0x000000ffff007224 */ /* 0x020fe200078e0042 */
[----:B------:R-:W-:Y:S02]  /*65d0*/  PRMT R176, R176, 0x5410, R3 ;  /* 0x00005410b0b07816 */ /* 0x000fe40000000003 */
        /* <DEDUP_REMOVED lines=14> */
[----:B------:R-:W-:Y:S01]  /*66c0*/  MOV R0, R74 ;  /* 0x0000004a00007202 */ /* 0x000fe20000000f00 */
[----:B------:R-:W-:Y:S01]  /*66d0*/  IMAD.MOV.U32 R3, RZ, RZ, R69 ;  /* 0x000000ffff037224 */ /* 0x000fe200078e0045 */
        /* <DEDUP_REMOVED lines=14> */
[----:B------:R-:W-:-:S02]  /*67c0*/  PLOP3.LUT P2, PT, PT, PT, UP0, 0x80, 0x0 ;  /* 0x000000000000781c */ /* 0x000fc40003f4f008 */
        /* <DEDUP_REMOVED lines=11> */
[----:B------:R-:W-:-:S02]  /*6880*/  PRMT R154, R154, 0x5410, R89 ;  /* 0x000054109a9a7816 */ /* 0x000fc40000000059 */
[----:B------:R-:W-:Y:S02]  /*6890*/  MOV R89, R86 ;  /* 0x0000005600597202 */ /* 0x000fe40000000f00 */
[----:B------:R-:W-:Y:S02]  /*68a0*/  MOV R0, R85 ;  /* 0x0000005500007202 */ /* 0x000fe40000000f00 */
[----:B------:R-:W-:Y:S02]  /*68b0*/  PRMT R171, R93, 0x5410, R94 ;  /* 0x000054105dab7816 */ /* 0x000fe4000000005e */
[----:B------:R-:W-:Y:S02]  /*68c0*/  PRMT R169, R89, 0x5410, R88 ;  /* 0x0000541059a97816 */ /* 0x000fe40000000058 */
[----:B------:R-:W-:Y:S01]  /*68d0*/  PRMT R170, R3, 0x5410, R0 ;  /* 0x0000541003aa7816 */ /* 0x000fe20000000000 */
[----:B------:R-:W-:Y:S06]  /*68e0*/  @!P2 BRA `(.L_x_682) ;  /* 0x000000000004a947 */ /* 0x000fec0003800000 */
[----:B------:R-:W-:Y:S01]  /*68f0*/  BPT.TRAP 0x1 ;  /* 0x000000040000795c */ /* 0x000fe20000300000 */
.L_x_682:
[----:B------:R-:W-:Y:S01]  /*6900*/  IMAD R3, R16, 0x8, R2 ;  /* 0x0000000810037824 */ /* 0x000fe200078e0202 */
[----:B------:R-:W-:Y:S01]  /*6910*/  SHF.L.U32 R0, R184, 0x1f, RZ ;  /* 0x0000001fb8007819 */ /* 0x000fe200000006ff */
[----:B------:R-:W0:Y:S01]  /*6920*/  LDC R147, c[0x0][0x2f4] ;  /* 0x0000bd00ff937b82 */ /* 0x000e220000000800 */
[----:B------:R-:W-:Y:S01]  /*6930*/  BSSY B1, `(.L_x_683) ;  /* 0x0000005000017945 */ /* 0x000fe20003800000 */
[----:B------:R-:W-:Y:S01]  /*6940*/  IMAD.MOV.U32 R127, RZ, RZ, R92 ;  /* 0x000000ffff7f7224 */ /* 0x000fe200078e005c */
[----:B------:R-:W1:Y:S05]  /*6950*/  SYNCS.PHASECHK.TRANS64.TRYWAIT P5, [R3+URZ+0x34890], R0 ;  /* 0x03489000030075a7 */ /* 0x000e6a00080a017f */
[----:B------:R-:W2:Y:S01]  /*6960*/  LDC.64 R128, c[0x0][0x300] ;  /* 0x0000c000ff807b82 */ /* 0x000ea20000000a00 */
[----:B-1----:R-:W-:Y:S05]  /*6970*/  @!P5 BRA `(.L_x_684) ;  /* 0x0000019c0064d947 */ /* 0x002fea0003800000 */
.L_x_983:
[----:B------:R-:W-:Y:S05]  /*6980*/  BSYNC B1 ;  /* 0x0000000000017941 */ /* 0x000fea0003800000 */
.L_x_683:
[----:B------:R-:W-:Y:S01]  /*6990*/  BSSY B1, `(.L_x_685) ;  /* 0x0000182000017945 */ /* 0x000fe20003800000 */
[----:B0-----:R-:W-:-:S03]  /*69a0*/  IADD3 R148, -R122, R147, RZ ;  /* 0x000000937a947210 */ /* 0x001fc60007ffe1ff */
[----:B------:R-:W-:Y:S05]  /*69b0*/  @P4 BRA `(.L_x_686) ;  /* 0x0000001400fc4947 */ /* 0x000fea0003800000 */
[----:B------:R-:W-:Y:S01]  /*69c0*/  ISETP.NE.AND P4, PT, R14, RZ, PT ;  /* 0x000000ff0e00720c */ /* 0x000fe20003f85270 */
[-C--:B--2---:R-:W-:Y:S01]  /*69d0*/  IMAD R156, R145, R128.reuse, RZ ;  /* 0x00000080919c7224 */ /* 0x084fe200078e02ff */
[----:B------:R-:W-:Y:S01]  /*69e0*/  BSSY B2, `(.L_x_687) ;  /* 0x0000082000027945 */ /* 0x000fe20003800000 */
[----:B------:R-:W-:-:S04]  /*69f0*/  IMAD.WIDE.U32 R132, R17, R128, R126 ;  /* 0x0000008011847225 */ /* 0x000fc800078e007e */
[----:B------:R-:W-:-:S04]  /*6a00*/  IMAD R156, R17, R129, R156 ;  /* 0x00000081119c7224 */ /* 0x000fc800078e029c */
[----:B------:R-:W-:Y:S02]  /*6a10*/  IMAD.IADD R156, R156, 0x1, R133 ;  /* 0x000000019c9c7824 */ /* 0x000fe400078e0285 */
[----:B------:R-:W-:Y:S05]  /*6a20*/  @!P4 BRA `(.L_x_688) ;  /* 0x0000000400f4c947 */ /* 0x000fea0003800000 */
[----:B------:R-:W-:Y:S01]  /*6a30*/  SEL R88, R122, R148, !P0 ;  /* 0x000000947a587207 */ /* 0x000fe20004000000 */
[----:B------:R-:W-:Y:S01]  /*6a40*/  BSSY B3, `(.L_x_689) ;  /* 0x000006f000037945 */ /* 0x000fe20003800000 */
[----:B------:R-:W-:Y:S02]  /*6a50*/  ISETP.GE.AND P4, PT, R18, R117, PT ;  /* 0x000000751200720c */ /* 0x000fe40003f86270 */
[----:B------:R-:W-:-:S04]  /*6a60*/  SHF.R.S32.HI R89, RZ, 0x1f, R88 ;  /* 0x0000001fff597819 */ /* 0x000fc80000011458 */
[----:B------:R-:W-:-:S04]  /*6a70*/  LEA.HI R89, R89, R88, RZ, 0x4 ;  /* 0x0000005859597211 */ /* 0x000fc800078f20ff */
[----:B------:R-:W-:-:S04]  /*6a80*/  LEA.HI.SX32 R160, R89, R114, 0x1c ;  /* 0x0000007259a07211 */ /* 0x000fc800078fe2ff */
[----:B------:R-:W-:-:S04]  /*6a90*/  SHF.R.S32.HI R88, RZ, 0x1f, R160 ;  /* 0x0000001fff587819 */ /* 0x000fc800000114a0 */
[----:B------:R-:W-:Y:S02]  /*6aa0*/  LEA.HI R88, R88, R160, RZ, 0x3 ;  /* 0x000000a058587211 */ /* 0x000fe400078f18ff */
[----:B------:R-:W-:-:S03]  /*6ab0*/  SHF.L.U32 R160, R160, 0x3, RZ ;  /* 0x00000003a0a07819 */ /* 0x000fc600000006ff */
[----:B------:R-:W-:Y:S01]  /*6ac0*/  IMAD.SHL.U32 R88, R88, 0x400, RZ ;  /* 0x0000040058587824 */ /* 0x000fe200078e00ff */
[----:B------:R-:W-:-:S04]  /*6ad0*/  LOP3.LUT R89, R191, 0x38, R160, 0xf8, !PT ;  /* 0x00000038bf597812 */ /* 0x000fc800078ef8a0 */
[----:B------:R-:W-:Y:S02]  /*6ae0*/  LOP3.LUT R88, R88, 0x7fffe000, RZ, 0xc0, !PT ;  /* 0x7fffe00058587812 */ /* 0x000fe400078ec0ff */
[----:B------:R-:W-:-:S03]  /*6af0*/  LOP3.LUT R89, R89, R193, RZ, 0x3c, !PT ;  /* 0x000000c159597212 */ /* 0x000fc600078e3cff */
[----:B------:R-:W-:-:S04]  /*6b00*/  IMAD R88, R192, 0x200, R88 ;  /* 0x00000200c0587824 */ /* 0x000fc800078e0258 */
[----:B------:R-:W-:-:S04]  /*6b10*/  IMAD.IADD R88, R88, 0x1, R89 ;  /* 0x0000000158587824 */ /* 0x000fc800078e0259 */
[C---:B------:R-:W-:Y:S02]  /*6b20*/  IMAD R92, R16.reuse, 0x6000, R88 ;  /* 0x00006000105c7824 */ /* 0x040fe400078e0258 */
[----:B------:R-:W-:Y:S02]  /*6b30*/  IMAD R88, R16, 0x6000, R143 ;  /* 0x0000600010587824 */ /* 0x000fe400078e028f */
[----:B------:R-:W-:-:S03]  /*6b40*/  IMAD R92, R92, 0x2, R2 ;  /* 0x000000025c5c7824 */ /* 0x000fc600078e0202 */
[----:B------:R-:W-:-:S03]  /*6b50*/  LEA R88, R88, R2, 0x1 ;  /* 0x0000000258587211 */ /* 0x000fc600078e08ff */
[----:B------:R-:W0:Y:S04]  /*6b60*/  LDS.128 R92, [R92+0x1c400] ;  /* 0x01c400005c5c7984 */ /* 0x000e280000000c00 */
[----:B------:R-:W2:Y:S01]  /*6b70*/  LDS.128 R88, [R88+0x1c400] ;  /* 0x01c4000058587984 */ /* 0x000ea20000000c00 */
[----:B------:R-:W-:Y:S05]  /*6b80*/  @P4 BRA `(.L_x_690) ;  /* 0x0000000400684947 */ /* 0x000fea0003800000 */
[----:B0-----:R-:W-:Y:S01]  /*6b90*/  IMAD.MOV.U32 R163, RZ, RZ, R93 ;  /* 0x000000ffffa37224 */ /* 0x001fe200078e005d */
[----:B--2---:R-:W-:Y:S01]  /*6ba0*/  MOV R162, R89 ;  /* 0x0000005900a27202 */ /* 0x004fe20000000f00 */
[----:B------:R-:W-:Y:S01]  /*6bb0*/  HADD2.F32 R161, -RZ, R161.H0_H0 ;  /* 0x200000a1ffa17230 */ /* 0x000fe20000004100 */
[--C-:B------:R-:W-:Y:S01]  /*6bc0*/  SHF.R.U64 R48, R48, 0x10, R49.reuse ;  /* 0x0000001030307819 */ /* 0x100fe20000001231 */
[----:B------:R-:W-:Y:S01]  /*6bd0*/  HADD2.F32 R164, -RZ, R164.H0_H0 ;  /* 0x200000a4ffa47230 */ /* 0x000fe20000004100 */
[----:B------:R-:W-:Y:S01]  /*6be0*/  SHF.R.U32.HI R49, RZ, 0x10, R49 ;  /* 0x00000010ff317819 */ /* 0x000fe20000011631 */
[----:B------:R-:W-:Y:S01]  /*6bf0*/  HADD2.F32 R89, -RZ, R163.H0_H0 ;  /* 0x200000a3ff597230 */ /* 0x000fe20000004100 */
[----:B------:R-:W-:Y:S01]  /*6c00*/  SHF.R.U64 R50, R50, 0x10, R51 ;  /* 0x0000001032327819 */ /* 0x000fe20000001233 */
[----:B------:R-:W-:Y:S02]  /*6c10*/  HADD2.F32 R165, -RZ, R162.H0_H0 ;  /* 0x200000a2ffa57230 */ /* 0x000fe40000004100 */
[----:B------:R-:W-:-:S02]  /*6c20*/  HADD2.F32 R49, -RZ, R49.H0_H0 ;  /* 0x20000031ff317230 */ /* 0x000fc40000004100 */
[-C--:B------:R-:W-:Y:S01]  /*6c30*/  FMUL.FTZ R93, R89, R161.reuse ;  /* 0x000000a1595d7220 */ /* 0x080fe20000410000 */
[----:B------:R-:W-:Y:S02]  /*6c40*/  HADD2.F32 R50, -RZ, R50.H0_H0 ;  /* 0x20000032ff327230 */ /* 0x000fe40000004100 */
[C---:B------:R-:W-:Y:S01]  /*6c50*/  FMUL.FTZ R161, R165.reuse, R161 ;  /* 0x000000a1a5a17220 */ /* 0x040fe20000410000 */
[----:B------:R-:W-:-:S03]  /*6c60*/  FFMA.FTZ R93, R165, R164, -R93 ;  /* 0x000000a4a55d7223 */ /* 0x000fc6000001085d */
[----:B------:R-:W-:Y:S01]  /*6c70*/  FFMA.FTZ R89, R89, R164, R161 ;  /* 0x000000a459597223 */ /* 0x000fe200000100a1 */
[--C-:B------:R-:W-:Y:S02]  /*6c80*/  SHF.R.U32.HI R164, RZ, 0x10, R61.reuse ;  /* 0x00000010ffa47819 */ /* 0x100fe4000001163d */
[----:B------:R-:W-:Y:S01]  /*6c90*/  SHF.R.U64 R161, R60, 0x10, R61 ;  /* 0x000000103ca17819 */ /* 0x000fe2000000123d */
[----:B------:R-:W-:Y:S02]  /*6ca0*/  HADD2.F32 R60, -RZ, R163.H1_H1 ;  /* 0x300000a3ff3c7230 */ /* 0x000fe40000004100 */
[----:B------:R-:W-:Y:S02]  /*6cb0*/  HADD2.F32 R164, -RZ, R164.H0_H0 ;  /* 0x200000a4ffa47230 */ /* 0x000fe40000004100 */
[----:B------:R-:W-:Y:S02]  /*6cc0*/  HADD2.F32 R61, -RZ, R162.H1_H1 ;  /* 0x300000a2ff3d7230 */ /* 0x000fe40000004100 */
[----:B------:R-:W-:-:S02]  /*6cd0*/  HADD2.F32 R161, -RZ, R161.H0_H0 ;  /* 0x200000a1ffa17230 */ /* 0x000fc40000004100 */
[-C--:B------:R-:W-:Y:S01]  /*6ce0*/  FMUL.FTZ R162, R60, R164.reuse ;  /* 0x000000a43ca27220 */ /* 0x080fe20000410000 */
[----:B------:R-:W-:-:S03]  /*6cf0*/  FMUL.FTZ R164, R61, R164 ;  /* 0x000000a43da47220 */ /* 0x000fc60000410000 */
[-C--:B------:R-:W-:Y:S01]  /*6d00*/  FFMA.FTZ R61, R61, R49.reuse, -R162 ;  /* 0x000000313d3d7223 */ /* 0x080fe200000108a2 */
[----:B------:R-:W-:Y:S02]  /*6d10*/  HADD2.F32 R162, -RZ, R179.H0_H0 ;  /* 0x200000b3ffa27230 */ /* 0x000fe40000004100 */
[----:B------:R-:W-:Y:S01]  /*6d20*/  FFMA.FTZ R49, R60, R49, R164 ;  /* 0x000000313c317223 */ /* 0x000fe200000100a4 */
[----:B------:R-:W-:Y:S02]  /*6d30*/  IMAD.MOV.U32 R60, RZ, RZ, R91 ;  /* 0x000000ffff3c7224 */ /* 0x000fe400078e005b */
[----:B------:R-:W-:Y:S01]  /*6d40*/  HADD2.F32 R164, -RZ, R181.H0_H0 ;  /* 0x200000b5ffa47230 */ /* 0x000fe20000004100 */
[----:B------:R-:W-:Y:S01]  /*6d50*/  F2FP.F16.F32.PACK_AB R61, R61, R93 ;  /* 0x0000005d3d3d723e */ /* 0x000fe200000000ff */
[----:B------:R-:W-:Y:S01]  /*6d60*/  HADD2.F32 R91, -RZ, R95.H0_H0 ;  /* 0x2000005fff5b7230 */ /* 0x000fe20000004100 */
[----:B------:R-:W-:Y:S01]  /*6d70*/  F2FP.F16.F32.PACK_AB R49, R49, R89 ;  /* 0x000000593131723e */ /* 0x000fe200000000ff */
[--C-:B------:R-:W-:Y:S01]  /*6d80*/  HADD2.F32 R163, -RZ, R60.reuse.H0_H0 ;  /* 0x2000003cffa37230 */ /* 0x100fe20000004100 */
[----:B------:R-:W-:Y:S01]  /*6d90*/  MOV R89, R61 ;  /* 0x0000003d00597202 */ /* 0x000fe20000000f00 */
[----:B------:R-:W-:-:S02]  /*6da0*/  HADD2.F32 R60, -RZ, R60.H1_H1 ;  /* 0x3000003cff3c7230 */ /* 0x000fc40000004100 */
[----:B------:R-:W-:Y:S01]  /*6db0*/  FMUL.FTZ R165, R91, R164 ;  /* 0x000000a45ba57220 */ /* 0x000fe20000410000 */
[----:B------:R-:W-:-:S03]  /*6dc0*/  IMAD.MOV.U32 R93, RZ, RZ, R49 ;  /* 0x000000ffff5d7224 */ /* 0x000fc600078e0031 */
[C---:B------:R-:W-:Y:S01]  /*6dd0*/  FFMA.FTZ R165, R163.reuse, R162, -R165 ;  /* 0x000000a2a3a57223 */ /* 0x040fe200000108a5 */
[----:B------:R-:W-:Y:S01]  /*6de0*/  FMUL.FTZ R163, R163, R164 ;  /* 0x000000a4a3a37220 */ /* 0x000fe20000410000 */
[----:B------:R-:W-:-:S03]  /*6df0*/  HADD2.F32 R164, -RZ, R181.H1_H1 ;  /* 0x300000b5ffa47230 */ /* 0x000fc60000004100 */
[----:B------:R-:W-:Y:S01]  /*6e00*/  FFMA.FTZ R163, R91, R162, R163 ;  /* 0x000000a25ba37223 */ /* 0x000fe200000100a3 */
[----:B------:R-:W-:Y:S02]  /*6e10*/  SHF.R.U32.HI R91, RZ, 0x10, R51 ;  /* 0x00000010ff5b7819 */ /* 0x000fe40000011633 */
[--C-:B------:R-:W-:Y:S01]  /*6e20*/  SHF.R.U64 R51, R62, 0x10, R63.reuse ;  /* 0x000000103e337819 */ /* 0x100fe2000000123f */
[----:B------:R-:W-:Y:S01]  /*6e30*/  HADD2.F32 R62, -RZ, R95.H1_H1 ;  /* 0x3000005fff3e7230 */ /* 0x000fe20000004100 */
[----:B------:R-:W-:Y:S01]  /*6e40*/  SHF.R.U32.HI R63, RZ, 0x10, R63 ;  /* 0x00000010ff3f7819 */ /* 0x000fe2000001163f */
[----:B------:R-:W-:Y:S02]  /*6e50*/  HADD2.F32 R95, -RZ, R91.H0_H0 ;  /* 0x2000005bff5f7230 */ /* 0x000fe40000004100 */
[----:B------:R-:W-:Y:S02]  /*6e60*/  HADD2.F32 R51, -RZ, R51.H0_H0 ;  /* 0x20000033ff337230 */ /* 0x000fe40000004100 */
[----:B------:R-:W-:-:S05]  /*6e70*/  HADD2.F32 R63, -RZ, R63.H0_H0 ;  /* 0x2000003fff3f7230 */ /* 0x000fca0000004100 */
[----:B------:R-:W-:-:S04]  /*6e80*/  FMUL.FTZ R91, R62, R63 ;  /* 0x0000003f3e5b7220 */ /* 0x000fc80000410000 */
[C---:B------:R-:W-:Y:S01]  /*6e90*/  FFMA.FTZ R91, R60.reuse, R95, -R91 ;  /* 0x0000005f3c5b7223 */ /* 0x040fe2000001085b */
[----:B------:R-:W-:Y:S01]  /*6ea0*/  FMUL.FTZ R60, R60, R63 ;  /* 0x0000003f3c3c7220 */ /* 0x000fe20000410000 */
[----:B------:R-:W-:-:S03]  /*6eb0*/  HADD2.F32 R63, -RZ, R179.H1_H1 ;  /* 0x300000b3ff3f7230 */ /* 0x000fc60000004100 */
[----:B------:R-:W-:Y:S01]  /*6ec0*/  FFMA.FTZ R60, R62, R95, R60 ;  /* 0x0000005f3e3c7223 */ /* 0x000fe2000001003c */
[----:B------:R-:W-:Y:S01]  /*6ed0*/  HADD2.F32 R62, -RZ, R92.H0_H0 ;  /* 0x2000005cff3e7230 */ /* 0x000fe20000004100 */
[----:B------:R-:W-:Y:S01]  /*6ee0*/  F2FP.F16.F32.PACK_AB R91, R91, R165 ;  /* 0x000000a55b5b723e */ /* 0x000fe200000000ff */
[--C-:B------:R-:W-:Y:S02]  /*6ef0*/  HADD2.F32 R95, -RZ, R88.reuse.H0_H0 ;  /* 0x20000058ff5f7230 */ /* 0x100fe40000004100 */
[----:B------:R-:W-:Y:S02]  /*6f00*/  HADD2.F32 R88, -RZ, R88.H1_H1 ;  /* 0x30000058ff587230 */ /* 0x000fe40000004100 */
[-C--:B------:R-:W-:Y:S01]  /*6f10*/  FMUL.FTZ R162, R62, R164.reuse ;  /* 0x000000a43ea27220 */ /* 0x080fe20000410000 */
[----:B------:R-:W-:Y:S01]  /*6f20*/  F2FP.F16.F32.PACK_AB R60, R60, R163 ;  /* 0x000000a33c3c723e */ /* 0x000fe200000000ff */
[C---:B------:R-:W-:Y:S02]  /*6f30*/  FMUL.FTZ R164, R95.reuse, R164 ;  /* 0x000000a45fa47220 */ /* 0x040fe40000410000 */
[----:B------:R-:W-:-:S02]  /*6f40*/  FFMA.FTZ R162, R95, R63, -R162 ;  /* 0x0000003f5fa27223 */ /* 0x000fc400000108a2 */
[----:B------:R-:W-:Y:S01]  /*6f50*/  FFMA.FTZ R164, R62, R63, R164 ;  /* 0x0000003f3ea47223 */ /* 0x000fe200000100a4 */
[----:B------:R-:W-:Y:S02]  /*6f60*/  HADD2.F32 R62, -RZ, R92.H1_H1 ;  /* 0x3000005cff3e7230 */ /* 0x000fe40000004100 */
[----:B------:R-:W-:Y:S02]  /*6f70*/  HADD2.F32 R63, -RZ, R48.H0_H0 ;  /* 0x20000030ff3f7230 */ /* 0x000fe40000004100 */
[--C-:B------:R-:W-:Y:S02]  /*6f80*/  HADD2.F32 R92, -RZ, R90.reuse.H0_H0 ;  /* 0x2000005aff5c7230 */ /* 0x100fe40000004100 */
[-C--:B------:R-:W-:Y:S01]  /*6f90*/  FMUL.FTZ R48, R62, R161.reuse ;  /* 0x000000a13e307220 */ /* 0x080fe20000410000 */
[C---:B------:R-:W-:Y:S01]  /*6fa0*/  FMUL.FTZ R161, R88.reuse, R161 ;  /* 0x000000a158a17220 */ /* 0x040fe20000410000 */
[----:B------:R-:W-:Y:S02]  /*6fb0*/  HADD2.F32 R90, -RZ, R90.H1_H1 ;  /* 0x3000005aff5a7230 */ /* 0x000fe40000004100 */
[-C--:B------:R-:W-:Y:S01]  /*6fc0*/  FFMA.FTZ R48, R88, R63.reuse, -R48 ;  /* 0x0000003f58307223 */ /* 0x080fe20000010830 */
[----:B------:R-:W-:Y:S01]  /*6fd0*/  FFMA.FTZ R62, R62, R63, R161 ;  /* 0x0000003f3e3e7223 */ /* 0x000fe200000100a1 */
[----:B------:R-:W-:-:S02]  /*6fe0*/  HADD2.F32 R161, -RZ, R180.H1_H1 ;  /* 0x300000b4ffa17230 */ /* 0x000fc40000004100 */
[----:B------:R-:W-:Y:S01]  /*6ff0*/  HADD2.F32 R63, -RZ, R94.H0_H0 ;  /* 0x2000005eff3f7230 */ /* 0x000fe20000004100 */
[----:B------:R-:W-:Y:S01]  /*7000*/  F2FP.F16.F32.PACK_AB R48, R48, R162 ;  /* 0x000000a23030723e */ /* 0x000fe200000000ff */
[----:B------:R-:W-:Y:S01]  /*7010*/  HADD2.F32 R88, -RZ, R178.H1_H1 ;  /* 0x300000b2ff587230 */ /* 0x000fe20000004100 */
[----:B------:R-:W-:Y:S01]  /*7020*/  F2FP.F16.F32.PACK_AB R62, R62, R164 ;  /* 0x000000a43e3e723e */ /* 0x000fe200000000ff */
[----:B------:R-:W-:Y:S02]  /*7030*/  HADD2.F32 R94, -RZ, R94.H1_H1 ;  /* 0x3000005eff5e7230 */ /* 0x000fe40000004100 */
[-C--:B------:R-:W-:Y:S01]  /*7040*/  FMUL.FTZ R95, R63, R161.reuse ;  /* 0x000000a13f5f7220 */ /* 0x080fe20000410000 */
[----:B------:R-:W-:-:S03]  /*7050*/  FMUL.FTZ R161, R92, R161 ;  /* 0x000000a15ca17220 */ /* 0x000fc60000410000 */
[-C--:B------:R-:W-:Y:S01]  /*7060*/  FFMA.FTZ R95, R92, R88.reuse, -R95 ;  /* 0x000000585c5f7223 */ /* 0x080fe2000001085f */
[----:B------:R-:W-:Y:S01]  /*7070*/  FFMA.FTZ R161, R63, R88, R161 ;  /* 0x000000583fa17223 */ /* 0x000fe200000100a1 */
[-C--:B------:R-:W-:Y:S01]  /*7080*/  FMUL.FTZ R63, R94, R51.reuse ;  /* 0x000000335e3f7220 */ /* 0x080fe20000410000 */
[C---:B------:R-:W-:Y:S01]  /*7090*/  FMUL.FTZ R51, R90.reuse, R51 ;  /* 0x000000335a337220 */ /* 0x040fe20000410000 */
[----:B------:R-:W-:Y:S02]  /*70a0*/  IMAD.MOV.U32 R88, RZ, RZ, R48 ;  /* 0x000000ffff587224 */ /* 0x000fe400078e0030 */
[-C--:B------:R-:W-:Y:S01]  /*70b0*/  FFMA.FTZ R63, R90, R50.reuse, -R63 ;  /* 0x000000325a3f7223 */ /* 0x080fe2000001083f */
[----:B------:R-:W-:Y:S01]  /*70c0*/  FFMA.FTZ R51, R94, R50, R51 ;  /* 0x000000325e337223 */ /* 0x000fe20000010033 */
[----:B------:R-:W-:-:S03]  /*70d0*/  IMAD.MOV.U32 R92, RZ, RZ, R62 ;  /* 0x000000ffff5c7224 */ /* 0x000fc600078e003e */
[----:B------:R-:W-:Y:S01]  /*70e0*/  F2FP.F16.F32.PACK_AB R63, R63, R95 ;  /* 0x0000005f3f3f723e */ /* 0x000fe200000000ff */
[----:B------:R-:W-:Y:S01]  /*70f0*/  IMAD.MOV.U32 R95, RZ, RZ, R60 ;  /* 0x000000ffff5f7224 */ /* 0x000fe200078e003c */
[----:B------:R-:W-:Y:S02]  /*7100*/  F2FP.F16.F32.PACK_AB R51, R51, R161 ;  /* 0x000000a13333723e */ /* 0x000fe400000000ff */
[----:B------:R-:W-:-:S03]  /*7110*/  MOV R90, R63 ;  /* 0x0000003f005a7202 */ /* 0x000fc60000000f00 */
[----:B------:R-:W-:-:S07]  /*7120*/  IMAD.MOV.U32 R94, RZ, RZ, R51 ;  /* 0x000000ffff5e7224 */ /* 0x000fce00078e0033 */
.L_x_690:
[----:B------:R-:W-:Y:S05]  /*7130*/  BSYNC B3 ;  /* 0x0000000000037941 */ /* 0x000fea0003800000 */
.L_x_689:
[----:B------:R-:W-:-:S13]  /*7140*/  ISETP.GE.AND P4, PT, R160, R147, PT ;  /* 0x00000093a000720c */ /* 0x000fda0003f86270 */
[--C-:B------:R-:W-:Y:S02]  /*7150*/  @!P4 SHF.R.S32.HI R51, RZ, 0x1f, R160.reuse ;  /* 0x0000001fff33c819 */ /* 0x100fe400000114a0 */
[----:B------:R-:W-:-:S04]  /*7160*/  @!P4 IADD3 R160, P5, P6, R102, R132, R160 ;  /* 0x0000008466a0c210 */ /* 0x000fc80007ebe0a0 */
[----:B------:R-:W-:Y:S02]  /*7170*/  @!P4 IADD3.X R51, R97, R156, R51, P5, P6 ;  /* 0x0000009c6133c210 */ /* 0x000fe40002fec433 */
[----:B------:R-:W-:-:S04]  /*7180*/  IADD3 R49, P5, P6, R102, R132, R27 ;  /* 0x0000008466317210 */ /* 0x000fc80007ebe01b */
[----:B------:R-:W-:Y:S02]  /*7190*/  IADD3.X R50, R97, R156, R13, P5, P6 ;  /* 0x0000009c61327210 */ /* 0x000fe40002fec40d */
[----:B------:R-:W-:-:S04]  /*71a0*/  LEA R48, P5, R49, R120, 0x1 ;  /* 0x0000007831307211 */ /* 0x000fc800078a08ff */
[----:B------:R-:W-:Y:S02]  /*71b0*/  LEA.HI.X R49, R49, R121, R50, 0x1, P5 ;  /* 0x0000007931317211 */ /* 0x000fe400028f0c32 */
[----:B------:R-:W-:-:S03]  /*71c0*/  @!P4 LEA R50, P5, R160, R120, 0x1 ;  /* 0x00000078a032c211 */ /* 0x000fc600078a08ff */
[----:B--2---:R2:W-:Y:S01]  /*71d0*/  STG.E.128 desc[UR42][R48.64], R88 ;  /* 0x0000005830007986 */ /* 0x0045e2000c101d2a */
[----:B------:R-:W-:-:S05]  /*71e0*/  @!P4 LEA.HI.X R51, R160, R121, R51, 0x1, P5 ;  /* 0x00000079a033c211 */ /* 0x000fca00028f0c33 */
[----:B0-----:R2:W-:Y:S04]  /*71f0*/  @!P4 STG.E.128 desc[UR42][R50.64], R92 ;  /* 0x0000005c3200c986 */ /* 0x0015e8000c101d2a */
.L_x_688:
[----:B------:R-:W-:Y:S05]  /*7200*/  BSYNC B2 ;  /* 0x0000000000027941 */ /* 0x000fea0003800000 */
.L_x_687:
[----:B------:R-:W-:Y:S01]  /*7210*/  ISETP.NE.AND P4, PT, R10, RZ, PT ;  /* 0x000000ff0a00720c */ /* 0x000fe20003f85270 */
[----:B------:R-:W-:-:S12]  /*7220*/  BSSY B2, `(.L_x_691) ;  /* 0x0000080000027945 */ /* 0x000fd80003800000 */
[----:B------:R-:W-:Y:S05]  /*7230*/  @!P4 BRA `(.L_x_692) ;  /* 0x0000000400f8c947 */ /* 0x000fea0003800000 */
[----:B--2---:R-:W-:Y:S01]  /*7240*/  SEL R48, R122, R148, !P1 ;  /* 0x000000947a307207 */ /* 0x004fe20004800000 */
[----:B------:R-:W-:Y:S01]  /*7250*/  BSSY B3, `(.L_x_693) ;  /* 0x000007a000037945 */ /* 0x000fe20003800000 */
[----:B------:R-:W-:Y:S02]  /*7260*/  IADD3 R60, P4, P5, R102, R132, R21 ;  /* 0x00000084663c7210 */ /* 0x000fe40007d9e015 */
[----:B------:R-:W-:Y:S02]  /*7270*/  SHF.R.S32.HI R49, RZ, 0x1f, R48 ;  /* 0x0000001fff317819 */ /* 0x000fe40000011430 */
[----:B------:R-:W-:Y:S02]  /*7280*/  IADD3.X R61, R97, R156, R12, P4, P5 ;  /* 0x0000009c613d7210 */ /* 0x000fe400027ea40c */
[----:B------:R-:W-:-:S04]  /*7290*/  LEA.HI R48, R49, R48, RZ, 0x4 ;  /* 0x0000003031307211 */ /* 0x000fc800078f20ff */
[----:B------:R-:W-:-:S04]  /*72a0*/  LEA.HI.SX32 R48, R48, R26, 0x1c ;  /* 0x0000001a30307211 */ /* 0x000fc800078fe2ff */
[----:B------:R-:W-:-:S04]  /*72b0*/  SHF.L.U32 R49, R48, 0x3, RZ ;  /* 0x0000000330317819 */ /* 0x000fc800000006ff */
[----:B------:R-:W-:-:S13]  /*72c0*/  ISETP.GE.AND P4, PT, R49, R147, PT ;  /* 0x000000933100720c */ /* 0x000fda0003f86270 */
[--C-:B------:R-:W-:Y:S02]  /*72d0*/  @!P4 SHF.R.S32.HI R51, RZ, 0x1f, R49.reuse ;  /* 0x0000001fff33c819 */ /* 0x100fe40000011431 */
[--C-:B------:R-:W-:Y:S02]  /*72e0*/  @!P4 IADD3 R50, P5, P6, R102, R132, R49.reuse ;  /* 0x000000846632c210 */ /* 0x100fe40007ebe031 */
[----:B------:R-:W-:Y:S02]  /*72f0*/  LOP3.LUT R49, R191, 0x38, R49, 0xf8, !PT ;  /* 0x00000038bf317812 */ /* 0x000fe400078ef831 */
[----:B------:R-:W-:Y:S02]  /*7300*/  @!P4 IADD3.X R51, R97, R156, R51, P5, P6 ;  /* 0x0000009c6133c210 */ /* 0x000fe40002fec433 */
[----:B------:R-:W-:Y:S02]  /*7310*/  LEA R88, P5, R60, R120, 0x1 ;  /* 0x000000783c587211 */ /* 0x000fe400078a08ff */
[----:B------:R-:W-:-:S02]  /*7320*/  LOP3.LUT R49, R49, R193, RZ, 0x3c, !PT ;  /* 0x000000c131317212 */ /* 0x000fc400078e3cff */
[----:B------:R-:W-:Y:S02]  /*7330*/  LEA.HI.X R89, R60, R121, R61, 0x1, P5 ;  /* 0x000000793c597211 */ /* 0x000fe400028f0c3d */
[----:B------:R-:W-:-:S04]  /*7340*/  @!P4 LEA R90, P5, R50, R120, 0x1 ;  /* 0x00000078325ac211 */ /* 0x000fc800078a08ff */
[----:B------:R-:W-:Y:S02]  /*7350*/  @!P4 LEA.HI.X R91, R50, R121, R51, 0x1, P5 ;  /* 0x00000079325bc211 */ /* 0x000fe400028f0c33 */
[----:B------:R-:W-:Y:S02]  /*7360*/  SHF.R.S32.HI R50, RZ, 0x1f, R48 ;  /* 0x0000001fff327819 */ /* 0x000fe40000011430 */
[----:B------:R-:W-:Y:S02]  /*7370*/  ISETP.GE.AND P5, PT, R101, R117, PT ;  /* 0x000000756500720c */ /* 0x000fe40003fa6270 */
[----:B------:R-:W-:-:S05]  /*7380*/  LEA.HI R48, R50, R48, RZ, 0x3 ;  /* 0x0000003032307211 */ /* 0x000fca00078f18ff */
[----:B------:R-:W-:-:S05]  /*7390*/  IMAD.SHL.U32 R48, R48, 0x400, RZ ;  /* 0x0000040030307824 */ /* 0x000fca00078e00ff */
[----:B------:R-:W-:-:S05]  /*73a0*/  LOP3.LUT R48, R48, 0x7fffe000, RZ, 0xc0, !PT ;  /* 0x7fffe00030307812 */ /* 0x000fca00078ec0ff */
[----:B------:R-:W-:-:S05]  /*73b0*/  IMAD R48, R192, 0x200, R48 ;  /* 0x00000200c0307824 */ /* 0x000fca00078e0230 */
[----:B------:R-:W-:Y:S01]  /*73c0*/  IADD3 R49, R48, R49, RZ ;  /* 0x0000003130317210 */ /* 0x000fe20007ffe0ff */
[----:B------:R-:W-:-:S04]  /*73d0*/  IMAD R48, R16, 0x6000, R142 ;  /* 0x0000600010307824 */ /* 0x000fc800078e028e */
[----:B------:R-:W-:Y:S02]  /*73e0*/  IMAD R60, R16, 0x6000, R49 ;  /* 0x00006000103c7824 */ /* 0x000fe400078e0231 */
[--C-:B------:R-:W-:Y:S02]  /*73f0*/  IMAD R48, R48, 0x2, R2.reuse ;  /* 0x0000000230307824 */ /* 0x100fe400078e0202 */
[----:B------:R-:W-:-:S04]  /*7400*/  IMAD R60, R60, 0x2, R2 ;  /* 0x000000023c3c7824 */ /* 0x000fc800078e0202 */
[----:B------:R-:W0:Y:S04]  /*7410*/  LDS.128 R48, [R48+0x1c400] ;  /* 0x01c4000030307984 */ /* 0x000e280000000c00 */
[----:B------:R-:W2:Y:S01]  /*7420*/  LDS.128 R60, [R60+0x1c400] ;  /* 0x01c400003c3c7984 */ /* 0x000ea20000000c00 */
[----:B------:R-:W-:Y:S05]  /*7430*/  @P5 BRA `(.L_x_694) ;  /* 0x00000004006c5947 */ /* 0x000fea0003800000 */
[----:B--2---:R-:W-:Y:S01]  /*7440*/  MOV R94, R61 ;  /* 0x0000003d005e7202 */ /* 0x004fe20000000f00 */
[----:B0-----:R-:W-:Y:S01]  /*7450*/  IMAD.MOV.U32 R61, RZ, RZ, R49 ;  /* 0x000000ffff3d7224 */ /* 0x001fe200078e0031 */
[----:B------:R-:W-:Y:S01]  /*7460*/  SHF.R.U64 R56, R56, 0x10, R57 ;  /* 0x0000001038387819 */ /* 0x000fe20000001239 */
[----:B------:R-:W-:Y:S01]  /*7470*/  HADD2.F32 R95, -RZ, R180.H0_H0 ;  /* 0x200000b4ff5f7230 */ /* 0x000fe20000004100 */
[----:B------:R-:W-:Y:S01]  /*7480*/  SHF.R.U64 R44, R44, 0x10, R45 ;  /* 0x000000102c2c7819 */ /* 0x000fe2000000122d */
[----:B------:R-:W-:Y:S01]  /*7490*/  HADD2.F32 R92, -RZ, R94.H0_H0 ;  /* 0x2000005eff5c7230 */ /* 0x000fe20000004100 */
[----:B------:R-:W-:Y:S01]  /*74a0*/  SHF.R.U64 R58, R58, 0x10, R59 ;  /* 0x000000103a3a7819 */ /* 0x000fe2000000123b */
[--C-:B------:R-:W-:Y:S01]  /*74b0*/  HADD2.F32 R93, -RZ, R61.reuse.H0_H0 ;  /* 0x2000003dff5d7230 */ /* 0x100fe20000004100 */
[----:B------:R-:W-:Y:S01]  /*74c0*/  SHF.R.U64 R46, R46, 0x10, R47 ;  /* 0x000000102e2e7819 */ /* 0x000fe2000000122f */
[----:B------:R-:W-:Y:S02]  /*74d0*/  HADD2.F32 R49, -RZ, R178.H0_H0 ;  /* 0x200000b2ff317230 */ /* 0x000fe40000004100 */
[----:B------:R-:W-:Y:S01]  /*74e0*/  FMUL.FTZ R160, R92, R95 ;  /* 0x0000005f5ca07220 */ /* 0x000fe20000410000 */
[----:B------:R-:W-:-:S02]  /*74f0*/  HADD2.F32 R61, -RZ, R61.H1_H1 ;  /* 0x3000003dff3d7230 */ /* 0x000fc40000004100 */
[C---:B------:R-:W-:Y:S01]  /*7500*/  FMUL.FTZ R95, R93.reuse, R95 ;  /* 0x0000005f5d5f7220 */ /* 0x040fe20000410000 */
[----:B------:R-:W-:Y:S02]  /*7510*/  HADD2.F32 R161, -RZ, R177.H1_H1 ;  /* 0x300000b1ffa17230 */ /* 0x000fe40000004100 */
[-C--:B------:R-:W-:Y:S01]  /*7520*/  FFMA.FTZ R93, R93, R49.reuse, -R160 ;  /* 0x000000315d5d7223 */ /* 0x080fe200000108a0 */
[----:B------:R-:W-:Y:S02]  /*7530*/  HADD2.F32 R56, -RZ, R56.H0_H0 ;  /* 0x20000038ff387230 */ /* 0x000fe40000004100 */
[----:B------:R-:W-:Y:S01]  /*7540*/  FFMA.FTZ R92, R92, R49, R95 ;  /* 0x000000315c5c7223 */ /* 0x000fe2000001005f */
[----:B------:R-:W-:Y:S01]  /*7550*/  SHF.R.U32.HI R95, RZ, 0x10, R57 ;  /* 0x00000010ff5f7819 */ /* 0x000fe20000011639 */
[----:B------:R-:W-:Y:S01]  /*7560*/  HADD2.F32 R49, -RZ, R94.H1_H1 ;  /* 0x3000005eff317230 */ /* 0x000fe20000004100 */
[----:B------:R-:W-:Y:S01]  /*7570*/  SHF.R.U32.HI R94, RZ, 0x10, R45 ;  /* 0x00000010ff5e7819 */ /* 0x000fe2000001162d */
[----:B------:R-:W-:-:S02]  /*7580*/  HADD2.F32 R163, -RZ, R176.H1_H1 ;  /* 0x300000b0ffa37230 */ /* 0x000fc40000004100 */
[----:B------:R-:W-:Y:S02]  /*7590*/  HADD2.F32 R95, -RZ, R95.H0_H0 ;  /* 0x2000005fff5f7230 */ /* 0x000fe40000004100 */
[----:B------:R-:W-:Y:S02]  /*75a0*/  HADD2.F32 R94, -RZ, R94.H0_H0 ;  /* 0x2000005eff5e7230 */ /* 0x000fe40000004100 */
[----:B------:R-:W-:Y:S02]  /*75b0*/  HADD2.F32 R44, -RZ, R44.H0_H0 ;  /* 0x2000002cff2c7230 */ /* 0x000fe40000004100 */
[-C--:B------:R-:W-:Y:S01]  /*75c0*/  FMUL.FTZ R160, R49, R95.reuse ;  /* 0x0000005f31a07220 */ /* 0x080fe20000410000 */
[C---:B------:R-:W-:Y:S01]  /*75d0*/  FMUL.FTZ R95, R61.reuse, R95 ;  /* 0x0000005f3d5f7220 */ /* 0x040fe20000410000 */
[----:B------:R-:W-:Y:S02]  /*75e0*/  HADD2.F32 R57, -RZ, R176.H0_H0 ;  /* 0x200000b0ff397230 */ /* 0x000fe40000004100 */
[-C--:B------:R-:W-:Y:S01]  /*75f0*/  FFMA.FTZ R61, R61, R94.reuse, -R160 ;  /* 0x0000005e3d3d7223 */ /* 0x080fe200000108a0 */
[----:B------:R-:W-:Y:S01]  /*7600*/  FFMA.FTZ R49, R49, R94, R95 ;  /* 0x0000005e31317223 */ /* 0x000fe2000001005f */
[----:B------:R-:W-:-:S02]  /*7610*/  IMAD.MOV.U32 R94, RZ, RZ, R63 ;  /* 0x000000ffff5e7224 */ /* 0x000fc400078e003f */
[----:B------:R-:W-:Y:S01]  /*7620*/  HADD2.F32 R63, -RZ, R51.H0_H0 ;  /* 0x20000033ff3f7230 */ /* 0x000fe20000004100 */
[----:B------:R-:W-:Y:S01]  /*7630*/  F2FP.F16.F32.PACK_AB R61, R61, R93 ;  /* 0x0000005d3d3d723e */ /* 0x000fe200000000ff */
[----:B------:R-:W-:Y:S01]  /*7640*/  HADD2.F32 R160, -RZ, R177.H0_H0 ;  /* 0x200000b1ffa07230 */ /* 0x000fe20000004100 */
[----:B------:R-:W-:Y:S01]  /*7650*/  F2FP.F16.F32.PACK_AB R92, R49, R92 ;  /* 0x0000005c315c723e */ /* 0x000fe200000000ff */
[--C-:B------:R-:W-:Y:S02]  /*7660*/  HADD2.F32 R95, -RZ, R94.reuse.H0_H0 ;  /* 0x2000005eff5f7230 */ /* 0x100fe40000004100 */
[----:B------:R-:W-:Y:S02]  /*7670*/  HADD2.F32 R94, -RZ, R94.H1_H1 ;  /* 0x3000005eff5e7230 */ /* 0x000fe40000004100 */
[----:B------:R-:W-:Y:S02]  /*7680*/  HADD2.F32 R51, -RZ, R51.H1_H1 ;  /* 0x30000033ff337230 */ /* 0x000fe40000004100 */
[-C--:B------:R-:W-:Y:S01]  /*7690*/  FMUL.FTZ R162, R95, R161.reuse ;  /* 0x000000a15fa27220 */ /* 0x080fe20000410000 */
[----:B------:R-:W-:Y:S01]  /*76a0*/  FMUL.FTZ R161, R63, R161 ;  /* 0x000000a13fa17220 */ /* 0x000fe20000410000 */
[----:B------:R-:W-:-:S02]  /*76b0*/  HADD2.F32 R58, -RZ, R58.H0_H0 ;  /* 0x2000003aff3a7230 */ /* 0x000fc40000004100 */
[-C--:B------:R-:W-:Y:S01]  /*76c0*/  FFMA.FTZ R63, R63, R160.reuse, -R162 ;  /* 0x000000a03f3f7223 */ /* 0x080fe200000108a2 */
[----:B------:R-:W-:Y:S01]  /*76d0*/  FFMA.FTZ R161, R95, R160, R161 ;  /* 0x000000a05fa17223 */ /* 0x000fe200000100a1 */
[----:B------:R-:W-:Y:S01]  /*76e0*/  SHF.R.U32.HI R95, RZ, 0x10, R59 ;  /* 0x00000010ff5f7819 */ /* 0x000fe2000001163b */
[----:B------:R-:W-:Y:S01]  /*76f0*/  HADD2.F32 R59, -RZ, R175.H1_H1 ;  /* 0x300000afff3b7230 */ /* 0x000fe20000004100 */
[----:B------:R-:W-:Y:S01]  /*7700*/  SHF.R.U32.HI R160, RZ, 0x10, R47 ;  /* 0x00000010ffa07819 */ /* 0x000fe2000001162f */
[----:B------:R-:W-:Y:S02]  /*7710*/  HADD2.F32 R46, -RZ, R46.H0_H0 ;  /* 0x2000002eff2e7230 */ /* 0x000fe40000004100 */
[----:B------:R-:W-:Y:S02]  /*7720*/  HADD2.F32 R95, -RZ, R95.H0_H0 ;  /* 0x2000005fff5f7230 */ /* 0x000fe40000004100 */
[----:B------:R-:W-:Y:S02]  /*7730*/  HADD2.F32 R160, -RZ, R160.H0_H0 ;  /* 0x200000a0ffa07230 */ /* 0x000fe40000004100 */
[----:B------:R-:W-:-:S02]  /*7740*/  IMAD.MOV.U32 R49, RZ, RZ, R61 ;  /* 0x000000ffff317224 */ /* 0x000fc400078e003d */
[CC--:B------:R-:W-:Y:S01]  /*7750*/  FMUL.FTZ R162, R94.reuse, R95.reuse ;  /* 0x0000005f5ea27220 */ /* 0x0c0fe20000410000 */
[C---:B------:R-:W-:Y:S01]  /*7760*/  FMUL.FTZ R95, R51.reuse, R95 ;  /* 0x0000005f335f7220 */ /* 0x040fe20000410000 */
[----:B------:R-:W-:Y:S02]  /*7770*/  MOV R61, R92 ;  /* 0x0000005c003d7202 */ /* 0x000fe40000000f00 */
[-C--:B------:R-:W-:Y:S01]  /*7780*/  FFMA.FTZ R162, R51, R160.reuse, -R162 ;  /* 0x000000a033a27223 */ /* 0x080fe200000108a2 */
[----:B------:R-:W-:Y:S01]  /*7790*/  FFMA.FTZ R95, R94, R160, R95 ;  /* 0x000000a05e5f7223 */ /* 0x000fe2000001005f */
[----:B------:R-:W-:Y:S02]  /*77a0*/  HADD2.F32 R51, -RZ, R60.H0_H0 ;  /* 0x2000003cff337230 */ /* 0x000fe40000004100 */
[----:B------:R-:W-:Y:S01]  /*77b0*/  HADD2.F32 R94, -RZ, R48.H0_H0 ;  /* 0x20000030ff5e7230 */ /* 0x000fe20000004100 */
[----:B------:R-:W-:Y:S01]  /*77c0*/  F2FP.F16.F32.PACK_AB R63, R162, R63 ;  /* 0x0000003fa23f723e */ /* 0x000fe200000000ff */
[----:B------:R-:W-:-:S02]  /*77d0*/  HADD2.F32 R60, -RZ, R60.H1_H1 ;  /* 0x3000003cff3c7230 */ /* 0x000fc40000004100 */
[-C--:B------:R-:W-:Y:S01]  /*77e0*/  FMUL.FTZ R160, R51, R163.reuse ;  /* 0x000000a333a07220 */ /* 0x080fe20000410000 */
[----:B------:R-:W-:Y:S02]  /*77f0*/  HADD2.F32 R48, -RZ, R48.H1_H1 ;  /* 0x30000030ff307230 */ /* 0x000fe40000004100 */
[----:B------:R-:W-:Y:S01]  /*7800*/  FMUL.FTZ R163, R94, R163 ;  /* 0x000000a35ea37220 */ /* 0x000fe20000410000 */
[----:B------:R-:W-:Y:S01]  /*7810*/  F2FP.F16.F32.PACK_AB R95, R95, R161 ;  /* 0x000000a15f5f723e */ /* 0x000fe200000000ff */
[-C--:B------:R-:W-:Y:S01]  /*7820*/  FMUL.FTZ R45, R60, R56.reuse ;  /* 0x000000383c2d7220 */ /* 0x080fe20000410000 */
[-C--:B------:R-:W-:Y:S01]  /*7830*/  FFMA.FTZ R160, R94, R57.reuse, -R160 ;  /* 0x000000395ea07223 */ /* 0x080fe200000108a0 */
[C---:B------:R-:W-:Y:S01]  /*7840*/  FMUL.FTZ R56, R48.reuse, R56 ;  /* 0x0000003830387220 */ /* 0x040fe20000410000 */
[----:B------:R-:W-:Y:S01]  /*7850*/  FFMA.FTZ R163, R51, R57, R163 ;  /* 0x0000003933a37223 */ /* 0x000fe200000100a3 */
[----:B------:R-:W-:Y:S01]  /*7860*/  FFMA.FTZ R45, R48, R44, -R45 ;  /* 0x0000002c302d7223 */ /* 0x000fe2000001082d */
[----:B------:R-:W-:-:S02]  /*7870*/  HADD2.F32 R51, -RZ, R50.H0_H0 ;  /* 0x20000032ff337230 */ /* 0x000fc40000004100 */
[----:B------:R-:W-:Y:S01]  /*7880*/  FFMA.FTZ R56, R60, R44, R56 ;  /* 0x0000002c3c387223 */ /* 0x000fe20000010038 */
[--C-:B------:R-:W-:Y:S02]  /*7890*/  HADD2.F32 R44, -RZ, R62.reuse.H0_H0 ;  /* 0x2000003eff2c7230 */ /* 0x100fe40000004100 */
[----:B------:R-:W-:Y:S01]  /*78a0*/  HADD2.F32 R48, -RZ, R175.H0_H0 ;  /* 0x200000afff307230 */ /* 0x000fe20000004100 */
[----:B------:R-:W-:Y:S01]  /*78b0*/  F2FP.F16.F32.PACK_AB R45, R45, R160 ;  /* 0x000000a02d2d723e */ /* 0x000fe200000000ff */
[----:B------:R-:W-:Y:S02]  /*78c0*/  HADD2.F32 R62, -RZ, R62.H1_H1 ;  /* 0x3000003eff3e7230 */ /* 0x000fe40000004100 */
[-C--:B------:R-:W-:Y:S01]  /*78d0*/  FMUL.FTZ R57, R44, R59.reuse ;  /* 0x0000003b2c397220 */ /* 0x080fe20000410000 */
[C---:B------:R-:W-:Y:S01]  /*78e0*/  FMUL.FTZ R59, R51.reuse, R59 ;  /* 0x0000003b333b7220 */ /* 0x040fe20000410000 */
[----:B------:R-:W-:Y:S01]  /*78f0*/  HADD2.F32 R50, -RZ, R50.H1_H1 ;  /* 0x30000032ff327230 */ /* 0x000fe20000004100 */
[----:B------:R-:W-:Y:S01]  /*7900*/  F2FP.F16.F32.PACK_AB R56, R56, R163 ;  /* 0x000000a33838723e */ /* 0x000fe200000000ff */
[-C--:B------:R-:W-:Y:S01]  /*7910*/  FFMA.FTZ R57, R51, R48.reuse, -R57 ;  /* 0x0000003033397223 */ /* 0x080fe20000010839 */
[----:B------:R-:W-:Y:S01]  /*7920*/  FFMA.FTZ R59, R44, R48, R59 ;  /* 0x000000302c3b7223 */ /* 0x000fe2000001003b */
[-C--:B------:R-:W-:Y:S01]  /*7930*/  FMUL.FTZ R44, R62, R58.reuse ;  /* 0x0000003a3e2c7220 */ /* 0x080fe20000410000 */
[C---:B------:R-:W-:Y:S01]  /*7940*/  FMUL.FTZ R58, R50.reuse, R58 ;  /* 0x0000003a323a7220 */ /* 0x040fe20000410000 */
[----:B------:R-:W-:Y:S01]  /*7950*/  IMAD.MOV.U32 R51, RZ, RZ, R63 ;  /* 0x000000ffff337224 */ /* 0x000fe200078e003f */
[----:B------:R-:W-:Y:S01]  /*7960*/  MOV R48, R45 ;  /* 0x0000002d00307202 */ /* 0x000fe20000000f00 */
[-C--:B------:R-:W-:Y:S01]  /*7970*/  FFMA.FTZ R44, R50, R46.reuse, -R44 ;  /* 0x0000002e322c7223 */ /* 0x080fe2000001082c */
[----:B------:R-:W-:Y:S01]  /*7980*/  FFMA.FTZ R58, R62, R46, R58 ;  /* 0x0000002e3e3a7223 */ /* 0x000fe2000001003a */
[----:B------:R-:W-:-:S02]  /*7990*/  IMAD.MOV.U32 R60, RZ, RZ, R56 ;  /* 0x000000ffff3c7224 */ /* 0x000fc400078e0038 */
[----:B------:R-:W-:Y:S01]  /*79a0*/  IMAD.MOV.U32 R63, RZ, RZ, R95 ;  /* 0x000000ffff3f7224 */ /* 0x000fe200078e005f */
[----:B------:R-:W-:Y:S02]  /*79b0*/  F2FP.F16.F32.PACK_AB R44, R44, R57 ;  /* 0x000000392c2c723e */ /* 0x000fe400000000ff */
[----:B------:R-:W-:-:S03]  /*79c0*/  F2FP.F16.F32.PACK_AB R58, R58, R59 ;  /* 0x0000003b3a3a723e */ /* 0x000fc600000000ff */
[----:B------:R-:W-:Y:S01]  /*79d0*/  IMAD.MOV.U32 R50, RZ, RZ, R44 ;  /* 0x000000ffff327224 */ /* 0x000fe200078e002c */
[----:B------:R-:W-:-:S07]  /*79e0*/  MOV R62, R58 ;  /* 0x0000003a003e7202 */ /* 0x000fce0000000f00 */
.L_x_694:
[----:B------:R-:W-:Y:S05]  /*79f0*/  BSYNC B3 ;  /* 0x0000000000037941 */ /* 0x000fea0003800000 */
.L_x_693:
[----:B0-----:R0:W-:Y:S04]  /*7a00*/  STG.E.128 desc[UR42][R88.64], R48 ;  /* 0x0000003058007986 */ /* 0x0011e8000c101d2a */
[----:B--2---:R0:W-:Y:S02]  /*7a10*/  @!P4 STG.E.128 desc[UR42][R90.64], R60 ;  /* 0x0000003c5a00c986 */ /* 0x0041e4000c101d2a */
.L_x_692:
[----:B------:R-:W-:Y:S05]  /*7a20*/  BSYNC B2 ;  /* 0x0000000000027941 */ /* 0x000fea0003800000 */
.L_x_691:
[----:B------:R-:W-:-:S13]  /*7a30*/  ISETP.NE.AND P4, PT, R9, RZ, PT ;  /* 0x000000ff0900720c */ /* 0x000fda0003f85270 */
[----:B------:R-:W-:Y:S05]  /*7a40*/  @!P4 BRA `(.L_x_686) ;  /* 0x0000000400d8c947 */ /* 0x000fea0003800000 */
[----:B------:R-:W3:Y:S01]  /*7a50*/  LDL R44, [R1+0x8] ;  /* 0x00000800012c7983 */ /* 0x000ee20000100800 */
[----:B------:R-:W-:Y:S01]  /*7a60*/  IADD3 R47, P4, P5, R102, R132, R15 ;  /* 0x00000084662f7210 */ /* 0x000fe20007d9e00f */
[----:B------:R-:W-:Y:S03]  /*7a70*/  BSSY B2, `(.L_x_695) ;  /* 0x0000071000027945 */ /* 0x000fe60003800000 */
[----:B------:R-:W-:Y:S02]  /*7a80*/  IADD3.X R46, R97, R156, R11, P4, P5 ;  /* 0x0000009c612e7210 */ /* 0x000fe400027ea40b */
[----:B---3--:R-:W-:-:S04]  /*7a90*/  LOP3.LUT P6, RZ, R44, 0x1, RZ, 0xc0, !PT ;  /* 0x000000012cff7812 */ /* 0x008fc800078cc0ff */
[----:B------:R-:W-:-:S04]  /*7aa0*/  SEL R44, R122, R148, !P6 ;  /* 0x000000947a2c7207 */ /* 0x000fc80007000000 */
[----:B------:R-:W-:-:S04]  /*7ab0*/  SHF.R.S32.HI R45, RZ, 0x1f, R44 ;  /* 0x0000001fff2d7819 */ /* 0x000fc8000001142c */
[----:B------:R-:W-:-:S04]  /*7ac0*/  LEA.HI R45, R45, R44, RZ, 0x4 ;  /* 0x0000002c2d2d7211 */ /* 0x000fc800078f20ff */
[----:B------:R-:W-:-:S05]  /*7ad0*/  LEA.HI.SX32 R45, R45, R20, 0x1c ;  /* 0x000000142d2d7211 */ /* 0x000fca00078fe2ff */
[----:B------:R-:W-:-:S05]  /*7ae0*/  IMAD.SHL.U32 R44, R45, 0x8, RZ ;  /* 0x000000082d2c7824 */ /* 0x000fca00078e00ff */
[----:B------:R-:W-:-:S13]  /*7af0*/  ISETP.GE.AND P4, PT, R44, R147, PT ;  /* 0x000000932c00720c */ /* 0x000fda0003f86270 */
[--C-:B0-2---:R-:W-:Y:S02]  /*7b00*/  @!P4 SHF.R.S32.HI R48, RZ, 0x1f, R44.reuse ;  /* 0x0000001fff30c819 */ /* 0x105fe4000001142c */
[--C-:B------:R-:W-:Y:S02]  /*7b10*/  @!P4 IADD3 R132, P5, P6, R102, R132, R44.reuse ;  /* 0x000000846684c210 */ /* 0x100fe40007ebe02c */
[----:B------:R-:W-:Y:S02]  /*7b20*/  LOP3.LUT R44, R191, 0x38, R44, 0xf8, !PT ;  /* 0x00000038bf2c7812 */ /* 0x000fe400078ef82c */
[----:B------:R-:W-:Y:S02]  /*7b30*/  @!P4 IADD3.X R156, R97, R156, R48, P5, P6 ;  /* 0x0000009c619cc210 */ /* 0x000fe40002fec430 */
[----:B------:R-:W-:Y:S02]  /*7b40*/  LEA R56, P5, R47, R120, 0x1 ;  /* 0x000000782f387211 */ /* 0x000fe400078a08ff */
[----:B------:R-:W-:-:S02]  /*7b50*/  LOP3.LUT R44, R44, R193, RZ, 0x3c, !PT ;  /* 0x000000c12c2c7212 */ /* 0x000fc400078e3cff */
[----:B------:R-:W-:Y:S02]  /*7b60*/  LEA.HI.X R57, R47, R121, R46, 0x1, P5 ;  /* 0x000000792f397211 */ /* 0x000fe400028f0c2e */
[----:B------:R-:W-:Y:S02]  /*7b70*/  SHF.R.S32.HI R46, RZ, 0x1f, R45 ;  /* 0x0000001fff2e7819 */ /* 0x000fe4000001142d */
[----:B------:R-:W-:Y:S02]  /*7b80*/  @!P4 LEA R58, P5, R132, R120, 0x1 ;  /* 0x00000078843ac211 */ /* 0x000fe400078a08ff */
[----:B------:R-:W-:Y:S02]  /*7b90*/  LEA.HI R45, R46, R45, RZ, 0x3 ;  /* 0x0000002d2e2d7211 */ /* 0x000fe400078f18ff */
[----:B------:R-:W-:Y:S02]  /*7ba0*/  @!P4 LEA.HI.X R59, R132, R121, R156, 0x1, P5 ;  /* 0x00000079843bc211 */ /* 0x000fe400028f0c9c */
[----:B------:R-:W-:-:S02]  /*7bb0*/  SHF.L.U32 R45, R45, 0xa, RZ ;  /* 0x0000000a2d2d7819 */ /* 0x000fc400000006ff */
[----:B------:R-:W-:Y:S02]  /*7bc0*/  ISETP.GE.AND P5, PT, R100, R117, PT ;  /* 0x000000756400720c */ /* 0x000fe40003fa6270 */
[----:B------:R-:W-:-:S05]  /*7bd0*/  LOP3.LUT R45, R45, 0x7fffe000, RZ, 0xc0, !PT ;  /* 0x7fffe0002d2d7812 */ /* 0x000fca00078ec0ff */
[----:B------:R-:W-:-:S04]  /*7be0*/  IMAD R45, R192, 0x200, R45 ;  /* 0x00000200c02d7824 */ /* 0x000fc800078e022d */
[----:B------:R-:W-:Y:S02]  /*7bf0*/  IMAD.IADD R45, R45, 0x1, R44 ;  /* 0x000000012d2d7824 */ /* 0x000fe400078e022c */
[C---:B------:R-:W-:Y:S02]  /*7c00*/  IMAD R44, R16.reuse, 0x6000, R140 ;  /* 0x00006000102c7824 */ /* 0x040fe400078e028c */
[----:B------:R-:W-:-:S03]  /*7c10*/  IMAD R48, R16, 0x6000, R45 ;  /* 0x0000600010307824 */ /* 0x000fc600078e022d */
[----:B------:R-:W-:Y:S01]  /*7c20*/  LEA R44, R44, R2, 0x1 ;  /* 0x000000022c2c7211 */ /* 0x000fe200078e08ff */
[----:B------:R-:W-:-:S05]  /*7c30*/  IMAD R48, R48, 0x2, R2 ;  /* 0x0000000230307824 */ /* 0x000fca00078e0202 */
[----:B------:R-:W0:Y:S04]  /*7c40*/  LDS.128 R44, [R44+0x1c400] ;  /* 0x01c400002c2c7984 */ /* 0x000e280000000c00 */
[----:B------:R-:W2:Y:S01]  /*7c50*/  LDS.128 R48, [R48+0x1c400] ;  /* 0x01c4000030307984 */ /* 0x000ea20000000c00 */
[----:B------:R-:W-:Y:S05]  /*7c60*/  @P5 BRA `(.L_x_696) ;  /* 0x0000000400445947 */ /* 0x000fea0003800000 */
[--C-:B------:R-:W-:Y:S01]  /*7c70*/  SHF.R.U64 R40, R40, 0x10, R41.reuse ;  /* 0x0000001028287819 */ /* 0x100fe20000001229 */
[--C-:B--2---:R-:W-:Y:S01]  /*7c80*/  HADD2.F32 R62, -RZ, R49.reuse.H0_H0 ;  /* 0x20000031ff3e7230 */ /* 0x104fe20000004100 */
[----:B------:R-:W-:Y:S01]  /*7c90*/  SHF.R.U32.HI R60, RZ, 0x10, R41 ;  /* 0x00000010ff3c7819 */ /* 0x000fe20000011629 */
[----:B------:R-:W-:Y:S01]  /*7ca0*/  HADD2.F32 R63, -RZ, R49.H1_H1 ;  /* 0x30000031ff3f7230 */ /* 0x000fe20000004100 */
[--C-:B------:R-:W-:Y:S01]  /*7cb0*/  SHF.R.U64 R41, R52, 0x10, R53.reuse ;  /* 0x0000001034297819 */ /* 0x100fe20000001235 */
[----:B------:R-:W-:Y:S01]  /*7cc0*/  HADD2.F32 R61, -RZ, R174.H1_H1 ;  /* 0x300000aeff3d7230 */ /* 0x000fe20000004100 */
[----:B------:R-:W-:Y:S01]  /*7cd0*/  SHF.R.U32.HI R52, RZ, 0x10, R53 ;  /* 0x00000010ff347819 */ /* 0x000fe20000011635 */
[----:B0-----:R-:W-:Y:S01]  /*7ce0*/  HADD2.F32 R49, -RZ, R45.H0_H0 ;  /* 0x2000002dff317230 */ /* 0x001fe20000004100 */
[--C-:B------:R-:W-:Y:S01]  /*7cf0*/  SHF.R.U64 R53, R54, 0x10, R55.reuse ;  /* 0x0000001036357819 */ /* 0x100fe20000001237 */
[----:B------:R-:W-:Y:S01]  /*7d00*/  HADD2.F32 R88, -RZ, R60.H0_H0 ;  /* 0x2000003cff587230 */ /* 0x000fe20000004100 */
[----:B------:R-:W-:Y:S01]  /*7d10*/  SHF.R.U32.HI R54, RZ, 0x10, R55 ;  /* 0x00000010ff367819 */ /* 0x000fe20000011637 */
[----:B------:R-:W-:-:S02]  /*7d20*/  HADD2.F32 R55, -RZ, R172.H1_H1 ;  /* 0x300000acff377230 */ /* 0x000fc40000004100 */
[-C--:B------:R-:W-:Y:S01]  /*7d30*/  FMUL.FTZ R60, R62, R61.reuse ;  /* 0x0000003d3e3c7220 */ /* 0x080fe20000410000 */
[----:B------:R-:W-:Y:S02]  /*7d40*/  HADD2.F32 R52, -RZ, R52.H0_H0 ;  /* 0x20000034ff347230 */ /* 0x000fe40000004100 */
[C---:B------:R-:W-:Y:S01]  /*7d50*/  FMUL.FTZ R89, R49.reuse, R61 ;  /* 0x0000003d31597220 */ /* 0x040fe20000410000 */
[----:B------:R-:W-:Y:S01]  /*7d60*/  HADD2.F32 R45, -RZ, R45.H1_H1 ;  /* 0x3000002dff2d7230 */ /* 0x000fe20000004100 */
[----:B------:R-:W-:Y:S01]  /*7d70*/  SHF.R.U64 R42, R42, 0x10, R43 ;  /* 0x000000102a2a7819 */ /* 0x000fe2000000122b */
[-C--:B------:R-:W-:Y:S01]  /*7d80*/  FFMA.FTZ R60, R49, R55.reuse, -R60 ;  /* 0x00000037313c7223 */ /* 0x080fe2000001083c */
[-C--:B------:R-:W-:Y:S01]  /*7d90*/  FMUL.FTZ R61, R63, R52.reuse ;  /* 0x000000343f3d7220 */ /* 0x080fe20000410000 */
[----:B------:R-:W-:Y:S01]  /*7da0*/  FFMA.FTZ R89, R62, R55, R89 ;  /* 0x000000373e597223 */ /* 0x000fe20000010059 */
[----:B------:R-:W-:Y:S01]  /*7db0*/  SHF.R.U32.HI R43, RZ, 0x10, R43 ;  /* 0x00000010ff2b7819 */ /* 0x000fe2000001162b */
[----:B------:R-:W-:Y:S01]  /*7dc0*/  FMUL.FTZ R52, R45, R52 ;  /* 0x000000342d347220 */ /* 0x000fe20000410000 */
[----:B------:R-:W-:-:S02]  /*7dd0*/  HADD2.F32 R55, -RZ, R51.H0_H0 ;  /* 0x20000033ff377230 */ /* 0x000fc40000004100 */
[-C--:B------:R-:W-:Y:S01]  /*7de0*/  FFMA.FTZ R61, R45, R88.reuse, -R61 ;  /* 0x000000582d3d7223 */ /* 0x080fe2000001083d */
[----:B------:R-:W-:Y:S02]  /*7df0*/  HADD2.F32 R62, -RZ, R51.H1_H1 ;  /* 0x30000033ff3e7230 */ /* 0x000fe40000004100 */
[----:B------:R-:W-:Y:S01]  /*7e00*/  FFMA.FTZ R52, R63, R88, R52 ;  /* 0x000000583f347223 */ /* 0x000fe20000010034 */
[----:B------:R-:W-:Y:S02]  /*7e10*/  HADD2.F32 R49, -RZ, R173.H1_H1 ;  /* 0x300000adff317230 */ /* 0x000fe40000004100 */
[----:B------:R-:W-:Y:S02]  /*7e20*/  HADD2.F32 R51, -RZ, R47.H0_H0 ;  /* 0x2000002fff337230 */ /* 0x000fe40000004100 */
[----:B------:R-:W-:Y:S02]  /*7e30*/  HADD2.F32 R54, -RZ, R54.H0_H0 ;  /* 0x20000036ff367230 */ /* 0x000fe40000004100 */
[----:B------:R-:W-:-:S02]  /*7e40*/  HADD2.F32 R63, -RZ, R43.H0_H0 ;  /* 0x2000002bff3f7230 */ /* 0x000fc40000004100 */
[-C--:B------:R-:W-:Y:S01]  /*7e50*/  FMUL.FTZ R43, R55, R49.reuse ;  /* 0x00000031372b7220 */ /* 0x080fe20000410000 */
[----:B------:R-:W-:Y:S02]  /*7e60*/  HADD2.F32 R47, -RZ, R47.H1_H1 ;  /* 0x3000002fff2f7230 */ /* 0x000fe40000004100 */
[----:B------:R-:W-:Y:S01]  /*7e70*/  FMUL.FTZ R88, R51, R49 ;  /* 0x0000003133587220 */ /* 0x000fe20000410000 */
[-C--:B------:R-:W-:Y:S01]  /*7e80*/  FMUL.FTZ R49, R62, R54.reuse ;  /* 0x000000363e317220 */ /* 0x080fe20000410000 */
[----:B------:R-:W-:Y:S02]  /*7e90*/  HADD2.F32 R45, -RZ, R171.H1_H1 ;  /* 0x300000abff2d7230 */ /* 0x000fe40000004100 */
[C---:B------:R-:W-:Y:S01]  /*7ea0*/  FMUL.FTZ R54, R47.reuse, R54 ;  /* 0x000000362f367220 */ /* 0x040fe20000410000 */
[----:B------:R-:W-:Y:S01]  /*7eb0*/  FFMA.FTZ R49, R47, R63, -R49 ;  /* 0x0000003f2f317223 */ /* 0x000fe20000010831 */
[----:B------:R-:W-:Y:S02]  /*7ec0*/  HADD2.F32 R174, -RZ, R174.H0_H0 ;  /* 0x200000aeffae7230 */ /* 0x000fe40000004100 */
[----:B------:R-:W-:Y:S01]  /*7ed0*/  FFMA.FTZ R43, R51, R45, -R43 ;  /* 0x0000002d332b7223 */ /* 0x000fe2000001082b */
[----:B------:R-:W-:-:S02]  /*7ee0*/  HADD2.F32 R47, -RZ, R48.H0_H0 ;  /* 0x20000030ff2f7230 */ /* 0x000fc40000004100 */
[----:B------:R-:W-:Y:S01]  /*7ef0*/  FFMA.FTZ R88, R55, R45, R88 ;  /* 0x0000002d37587223 */ /* 0x000fe20000010058 */
[----:B------:R-:W-:Y:S02]  /*7f00*/  HADD2.F32 R41, -RZ, R41.H0_H0 ;  /* 0x20000029ff297230 */ /* 0x000fe40000004100 */
[----:B------:R-:W-:Y:S01]  /*7f10*/  FFMA.FTZ R54, R62, R63, R54 ;  /* 0x0000003f3e367223 */ /* 0x000fe20000010036 */
[----:B------:R-:W-:Y:S02]  /*7f20*/  HADD2.F32 R48, -RZ, R48.H1_H1 ;  /* 0x30000030ff307230 */ /* 0x000fe40000004100 */
[----:B------:R-:W-:Y:S02]  /*7f30*/  HADD2.F32 R172, -RZ, R172.H0_H0 ;  /* 0x200000acffac7230 */ /* 0x000fe40000004100 */
[----:B------:R-:W-:Y:S02]  /*7f40*/  HADD2.F32 R45, -RZ, R44.H0_H0 ;  /* 0x2000002cff2d7230 */ /* 0x000fe40000004100 */
[----:B------:R-:W-:Y:S01]  /*7f50*/  FMUL.FTZ R55, R48, R41 ;  /* 0x0000002930377220 */ /* 0x000fe20000410000 */
[----:B------:R-:W-:-:S02]  /*7f60*/  HADD2.F32 R51, -RZ, R40.H0_H0 ;  /* 0x20000028ff337230 */ /* 0x000fc40000004100 */
[-C--:B------:R-:W-:Y:S01]  /*7f70*/  FMUL.FTZ R40, R47, R174.reuse ;  /* 0x000000ae2f287220 */ /* 0x080fe20000410000 */
[----:B------:R-:W-:Y:S02]  /*7f80*/  HADD2.F32 R44, -RZ, R44.H1_H1 ;  /* 0x3000002cff2c7230 */ /* 0x000fe40000004100 */
[C---:B------:R-:W-:Y:S01]  /*7f90*/  FMUL.FTZ R174, R45.reuse, R174 ;  /* 0x000000ae2dae7220 */ /* 0x040fe20000410000 */
[----:B------:R-:W-:Y:S02]  /*7fa0*/  HADD2.F32 R173, -RZ, R173.H0_H0 ;  /* 0x200000adffad7230 */ /* 0x000fe40000004100 */
[----:B------:R-:W-:Y:S01]  /*7fb0*/  FFMA.FTZ R40, R45, R172, -R40 ;  /* 0x000000ac2d287223 */ /* 0x000fe20000010828 */
[----:B------:R-:W-:Y:S02]  /*7fc0*/  HADD2.F32 R45, -RZ, R50.H0_H0 ;  /* 0x20000032ff2d7230 */ /* 0x000fe40000004100 */
[C---:B------:R-:W-:Y:S01]  /*7fd0*/  FMUL.FTZ R41, R44.reuse, R41 ;  /* 0x000000292c297220 */ /* 0x040fe20000410000 */
[----:B------:R-:W-:Y:S01]  /*7fe0*/  FFMA.FTZ R55, R44, R51, -R55 ;  /* 0x000000332c377223 */ /* 0x000fe20000010837 */
[----:B------:R-:W-:-:S02]  /*7ff0*/  HADD2.F32 R53, -RZ, R53.H0_H0 ;  /* 0x20000035ff357230 */ /* 0x000fc40000004100 */
[----:B------:R-:W-:Y:S01]  /*8000*/  FFMA.FTZ R174, R47, R172, R174 ;  /* 0x000000ac2fae7223 */ /* 0x000fe200000100ae */
[----:B------:R-:W-:Y:S02]  /*8010*/  HADD2.F32 R44, -RZ, R46.H0_H0 ;  /* 0x2000002eff2c7230 */ /* 0x000fe40000004100 */
[----:B------:R-:W-:Y:S01]  /*8020*/  FFMA.FTZ R41, R48, R51, R41 ;  /* 0x0000003330297223 */ /* 0x000fe20000010029 */
[----:B------:R-:W-:Y:S01]  /*8030*/  HADD2.F32 R50, -RZ, R50.H1_H1 ;  /* 0x30000032ff327230 */ /* 0x000fe20000004100 */
[----:B------:R-:W-:Y:S01]  /*8040*/  F2FP.F16.F32.PACK_AB R51, R54, R88 ;  /* 0x000000583633723e */ /* 0x000fe200000000ff */
[----:B------:R-:W-:Y:S02]  /*8050*/  HADD2.F32 R46, -RZ, R46.H1_H1 ;  /* 0x3000002eff2e7230 */ /* 0x000fe40000004100 */
[----:B------:R-:W-:Y:S02]  /*8060*/  HADD2.F32 R171, -RZ, R171.H0_H0 ;  /* 0x200000abffab7230 */ /* 0x000fe40000004100 */
[----:B------:R-:W-:Y:S01]  /*8070*/  FMUL.FTZ R48, R50, R53 ;  /* 0x0000003532307220 */ /* 0x000fe20000410000 */
[----:B------:R-:W-:-:S02]  /*8080*/  HADD2.F32 R47, -RZ, R42.H0_H0 ;  /* 0x2000002aff2f7230 */ /* 0x000fc40000004100 */
[-C--:B------:R-:W-:Y:S01]  /*8090*/  FMUL.FTZ R42, R45, R173.reuse ;  /* 0x000000ad2d2a7220 */ /* 0x080fe20000410000 */
[----:B------:R-:W-:Y:S01]  /*80a0*/  FMUL.FTZ R173, R44, R173 ;  /* 0x000000ad2cad7220 */ /* 0x000fe20000410000 */
[----:B------:R-:W-:Y:S01]  /*80b0*/  FMUL.FTZ R53, R46, R53 ;  /* 0x000000352e357220 */ /* 0x000fe20000410000 */
[----:B------:R-:W-:Y:S01]  /*80c0*/  F2FP.F16.F32.PACK_AB R174, R41, R174 ;  /* 0x000000ae29ae723e */ /* 0x000fe200000000ff */
[----:B------:R-:W-:Y:S01]  /*80d0*/  FFMA.FTZ R42, R44, R171, -R42 ;  /* 0x000000ab2c2a7223 */ /* 0x000fe2000001082a */
[----:B------:R-:W-:Y:S01]  /*80e0*/  FFMA.FTZ R48, R46, R47, -R48 ;  /* 0x0000002f2e307223 */ /* 0x000fe20000010830 */
[----:B------:R-:W-:Y:S01]  /*80f0*/  FFMA.FTZ R173, R45, R171, R173 ;  /* 0x000000ab2dad7223 */ /* 0x000fe200000100ad */
[----:B------:R-:W-:Y:S01]  /*8100*/  FFMA.FTZ R50, R50, R47, R53 ;  /* 0x0000002f32327223 */ /* 0x000fe20000010035 */
[----:B------:R-:W-:Y:S02]  /*8110*/  F2FP.F16.F32.PACK_AB R47, R49, R43 ;  /* 0x0000002b312f723e */ /* 0x000fe400000000ff */
[----:B------:R-:W-:Y:S01]  /*8120*/  F2FP.F16.F32.PACK_AB R46, R48, R42 ;  /* 0x0000002a302e723e */ /* 0x000fe200000000ff */
[----:B------:R-:W-:Y:S01]  /*8130*/  IMAD.MOV.U32 R48, RZ, RZ, R174 ;  /* 0x000000ffff307224 */ /* 0x000fe200078e00ae */
[----:B------:R-:W-:-:S02]  /*8140*/  F2FP.F16.F32.PACK_AB R45, R61, R60 ;  /* 0x0000003c3d2d723e */ /* 0x000fc400000000ff */
[----:B------:R-:W-:Y:S02]  /*8150*/  F2FP.F16.F32.PACK_AB R49, R52, R89 ;  /* 0x000000593431723e */ /* 0x000fe400000000ff */
[----:B------:R-:W-:Y:S02]  /*8160*/  F2FP.F16.F32.PACK_AB R44, R55, R40 ;  /* 0x00000028372c723e */ /* 0x000fe400000000ff */
[----:B------:R-:W-:-:S07]  /*8170*/  F2FP.F16.F32.PACK_AB R50, R50, R173 ;  /* 0x000000ad3232723e */ /* 0x000fce00000000ff */
.L_x_696:
[----:B------:R-:W-:Y:S05]  /*8180*/  BSYNC B2 ;  /* 0x0000000000027941 */ /* 0x000fea0003800000 */
.L_x_695:
[----:B0-----:R3:W-:Y:S04]  /*8190*/  STG.E.128 desc[UR42][R56.64], R44 ;  /* 0x0000002c38007986 */ /* 0x0017e8000c101d2a */
[----:B--2---:R3:W-:Y:S02]  /*81a0*/  @!P4 STG.E.128 desc[UR42][R58.64], R48 ;  /* 0x000000303a00c986 */ /* 0x0047e4000c101d2a */
.L_x_686:
[----:B------:R-:W-:Y:S05]  /*81b0*/  BSYNC B1 ;  /* 0x0000000000017941 */ /* 0x000fea0003800000 */
.L_x_685:
[-C--:B--2---:R-:W-:Y:S02]  /*81c0*/  IMAD R40, R146, R128.reuse, RZ ;  /* 0x0000008092287224 */ /* 0x084fe400078e02ff */
[----:B------:R-:W-:-:S04]  /*81d0*/  IMAD.WIDE.U32 R126, R205, R128, R126 ;  /* 0x00000080cd7e7225 */ /* 0x000fc800078e007e */
[----:B------:R-:W-:Y:S01]  /*81e0*/  IMAD R129, R205, R129, R40 ;  /* 0x00000081cd817224 */ /* 0x000fe200078e0228 */
[----:B------:R-:W-:Y:S06]  /*81f0*/  @P3 BRA `(.L_x_655) ;  /* 0x00000018009c3947 */ /* 0x000fec0003800000 */
[----:B------:R-:W-:Y:S01]  /*8200*/  ISETP.NE.AND P3, PT, R14, RZ, PT ;  /* 0x000000ff0e00720c */ /* 0x000fe20003f65270 */
[----:B------:R-:W-:Y:S01]  /*8210*/  BSSY B1, `(.L_x_697) ;  /* 0x0000076000017945 */ /* 0x000fe20003800000 */
[----:B------:R-:W-:-:S11]  /*8220*/  IADD3 R52, R127, R129, RZ ;  /* 0x000000817f347210 */ /* 0x000fd60007ffe0ff */
[----:B------:R-:W-:Y:S05]  /*8230*/  @!P3 BRA `(.L_x_698) ;  /* 0x0000000400ccb947 */ /* 0x000fea0003800000 */
[----:B------:R-:W-:Y:S01]  /*8240*/  SEL R40, R122, R148, !P0 ;  /* 0x000000947a287207 */ /* 0x000fe20004000000 */
[----:B------:R-:W-:Y:S01]  /*8250*/  BSSY B2, `(.L_x_699) ;  /* 0x000006f000027945 */ /* 0x000fe20003800000 */
[----:B---3--:R-:W-:Y:S02]  /*8260*/  IADD3 R44, P3, P4, R102, R126, R27 ;  /* 0x0000007e662c7210 */ /* 0x008fe40007c7e01b */
[----:B------:R-:W-:Y:S02]  /*8270*/  SHF.R.S32.HI R41, RZ, 0x1f, R40 ;  /* 0x0000001fff297819 */ /* 0x000fe40000011428 */
[----:B------:R-:W-:Y:S02]  /*8280*/  IADD3.X R46, R97, R52, R13, P3, P4 ;  /* 0x00000034612e7210 */ /* 0x000fe40001fe840d */
[----:B------:R-:W-:-:S04]  /*8290*/  LEA.HI R41, R41, R40, RZ, 0x4 ;  /* 0x0000002829297211 */ /* 0x000fc800078f20ff */
[----:B------:R-:W-:-:S04]  /*82a0*/  LEA.HI.SX32 R41, R41, R114, 0x1c ;  /* 0x0000007229297211 */ /* 0x000fc800078fe2ff */
[----:B0-----:R-:W-:Y:S01]  /*82b0*/  SHF.R.S32.HI R48, RZ, 0x1f, R41 ;  /* 0x0000001fff307819 */ /* 0x001fe20000011429 */
[----:B------:R-:W-:-:S03]  /*82c0*/  IMAD.SHL.U32 R40, R41, 0x8, RZ ;  /* 0x0000000829287824 */ /* 0x000fc600078e00ff */
[----:B------:R-:W-:Y:S02]  /*82d0*/  LEA.HI R48, R48, R41, RZ, 0x3 ;  /* 0x0000002930307211 */ /* 0x000fe400078f18ff */
[----:B------:R-:W-:Y:S02]  /*82e0*/  ISETP.GE.AND P3, PT, R40, R147, PT ;  /* 0x000000932800720c */ /* 0x000fe40003f66270 */
[----:B------:R-:W-:Y:S01]  /*82f0*/  LOP3.LUT R41, R185, 0x38, R40, 0xf8, !PT ;  /* 0x00000038b9297812 */ /* 0x000fe200078ef828 */
[----:B------:R-:W-:-:S05]  /*8300*/  IMAD.SHL.U32 R48, R48, 0x400, RZ ;  /* 0x0000040030307824 */ /* 0x000fca00078e00ff */
[----:B------:R-:W-:-:S05]  /*8310*/  LOP3.LUT R43, R48, 0x7fffe000, RZ, 0xc0, !PT ;  /* 0x7fffe000302b7812 */ /* 0x000fca00078ec0ff */
[--C-:B------:R-:W-:Y:S02]  /*8320*/  @!P3 SHF.R.S32.HI R45, RZ, 0x1f, R40.reuse ;  /* 0x0000001fff2db819 */ /* 0x100fe40000011428 */
[----:B------:R-:W-:Y:S02]  /*8330*/  @!P3 IADD3 R42, P4, P5, R102, R126, R40 ;  /* 0x0000007e662ab210 */ /* 0x000fe40007d9e028 */
[----:B------:R-:W-:Y:S01]  /*8340*/  LOP3.LUT R40, R41, R230, RZ, 0x3c, !PT ;  /* 0x000000e629287212 */ /* 0x000fe200078e3cff */
[----:B------:R-:W-:Y:S01]  /*8350*/  IMAD R41, R16, 0x6000, R141 ;  /* 0x0000600010297824 */ /* 0x000fe200078e028d */
[----:B------:R-:W-:Y:S02]  /*8360*/  @!P3 IADD3.X R45, R97, R52, R45, P4, P5 ;  /* 0x00000034612db210 */ /* 0x000fe400027ea42d */
[----:B------:R-:W-:Y:S02]  /*8370*/  IADD3 R43, R40, R43, R195 ;  /* 0x0000002b282b7210 */ /* 0x000fe40007ffe0c3 */
[----:B------:R-:W-:-:S02]  /*8380*/  LEA R48, P4, R44, R120, 0x1 ;  /* 0x000000782c307211 */ /* 0x000fc400078808ff */
[----:B------:R-:W-:Y:S01]  /*8390*/  LEA R41, R41, R2, 0x1 ;  /* 0x0000000229297211 */ /* 0x000fe200078e08ff */
[----:B------:R-:W-:Y:S01]  /*83a0*/  IMAD R43, R16, 0x6000, R43 ;  /* 0x00006000102b7824 */ /* 0x000fe200078e022b */
[----:B------:R-:W-:Y:S02]  /*83b0*/  LEA.HI.X R49, R44, R121, R46, 0x1, P4 ;  /* 0x000000792c317211 */ /* 0x000fe400020f0c2e */
[----:B------:R-:W-:Y:S01]  /*83c0*/  @!P3 LEA R50, P4, R42, R120, 0x1 ;  /* 0x000000782a32b211 */ /* 0x000fe200078808ff */
[----:B------:R-:W-:-:S03]  /*83d0*/  IMAD R44, R43, 0x2, R2 ;  /* 0x000000022b2c7824 */ /* 0x000fc600078e0202 */
[----:B------:R-:W-:Y:S02]  /*83e0*/  @!P3 LEA.HI.X R51, R42, R121, R45, 0x1, P4 ;  /* 0x000000792a33b211 */ /* 0x000fe400020f0c2d */
[----:B------:R-:W0:Y:S01]  /*83f0*/  LDS.128 R40, [R41+0x1c400] ;  /* 0x01c4000029287984 */ /* 0x000e220000000c00 */
[----:B------:R-:W-:-:S03]  /*8400*/  ISETP.GE.AND P4, PT, R18, R117, PT ;  /* 0x000000751200720c */ /* 0x000fc60003f86270 */
[----:B------:R-:W2:Y:S10]  /*8410*/  LDS.128 R44, [R44+0x1c400] ;  /* 0x01c400002c2c7984 */ /* 0x000eb40000000c00 */
[----:B------:R-:W-:Y:S05]  /*8420*/  @P4 BRA `(.L_x_700) ;  /* 0x0000000400444947 */ /* 0x000fea0003800000 */
[----:B--2---:R-:W-:Y:S01]  /*8430*/  IMAD.MOV.U32 R60, RZ, RZ, R45 ;  /* 0x000000ffff3c7224 */ /* 0x004fe200078e002d */
[--C-:B------:R-:W-:Y:S01]  /*8440*/  SHF.R.U64 R54, R84, 0x10, R85.reuse ;  /* 0x0000001054367819 */ /* 0x100fe20000001255 */
[----:B------:R-:W-:Y:S01]  /*8450*/  HADD2.F32 R59, -RZ, R170.H1_H1 ;  /* 0x300000aaff3b7230 */ /* 0x000fe20000004100 */
[----:B------:R-:W-:Y:S01]  /*8460*/  SHF.R.U32.HI R84, RZ, 0x10, R85 ;  /* 0x00000010ff547819 */ /* 0x000fe20000011655 */
[--C-:B0-----:R-:W-:Y:S01]  /*8470*/  HADD2.F32 R62, -RZ, R41.reuse.H0_H0 ;  /* 0x20000029ff3e7230 */ /* 0x101fe20000004100 */
[--C-:B------:R-:W-:Y:S01]  /*8480*/  SHF.R.U64 R53, R72, 0x10, R73.reuse ;  /* 0x0000001048357819 */ /* 0x100fe20000001249 */
[--C-:B------:R-:W-:Y:S01]  /*8490*/  HADD2.F32 R58, -RZ, R60.reuse.H0_H0 ;  /* 0x2000003cff3a7230 */ /* 0x100fe20000004100 */
[----:B------:R-:W-:Y:S01]  /*84a0*/  SHF.R.U32.HI R72, RZ, 0x10, R73 ;  /* 0x00000010ff487819 */ /* 0x000fe20000011649 */
[----:B------:R-:W-:Y:S01]  /*84b0*/  HADD2.F32 R60, -RZ, R60.H1_H1 ;  /* 0x3000003cff3c7230 */ /* 0x000fe20000004100 */
[----:B------:R-:W-:Y:S01]  /*84c0*/  SHF.R.U64 R56, R86, 0x10, R87 ;  /* 0x0000001056387819 */ /* 0x000fe20000001257 */
[----:B------:R-:W-:Y:S01]  /*84d0*/  HADD2.F32 R84, -RZ, R84.H0_H0 ;  /* 0x20000054ff547230 */ /* 0x000fe20000004100 */
[----:B------:R-:W-:Y:S01]  /*84e0*/  SHF.R.U64 R55, R74, 0x10, R75 ;  /* 0x000000104a377819 */ /* 0x000fe2000000124b */
[----:B------:R-:W-:-:S02]  /*84f0*/  HADD2.F32 R57, -RZ, R41.H1_H1 ;  /* 0x30000029ff397230 */ /* 0x000fc40000004100 */
[-C--:B------:R-:W-:Y:S01]  /*8500*/  FMUL.FTZ R41, R58, R59.reuse ;  /* 0x0000003b3a297220 */ /* 0x080fe20000410000 */
[----:B------:R-:W-:Y:S02]  /*8510*/  HADD2.F32 R45, -RZ, R168.H1_H1 ;  /* 0x300000a8ff2d7230 */ /* 0x000fe40000004100 */
[----:B------:R-:W-:Y:S01]  /*8520*/  FMUL.FTZ R59, R62, R59 ;  /* 0x0000003b3e3b7220 */ /* 0x000fe20000410000 */
[----:B------:R-:W-:Y:S02]  /*8530*/  HADD2.F32 R72, -RZ, R72.H0_H0 ;  /* 0x20000048ff487230 */ /* 0x000fe40000004100 */
[-C--:B------:R-:W-:Y:S01]  /*8540*/  FMUL.FTZ R88, R60, R84.reuse ;  /* 0x000000543c587220 */ /* 0x080fe20000410000 */
[C---:B------:R-:W-:Y:S01]  /*8550*/  FMUL.FTZ R61, R57.reuse, R84 ;  /* 0x00000054393d7220 */ /* 0x040fe20000410000 */
[-C--:B------:R-:W-:Y:S01]  /*8560*/  FFMA.FTZ R41, R62, R45.reuse, -R41 ;  /* 0x0000002d3e297223 */ /* 0x080fe20000010829 */
[----:B------:R-:W-:Y:S01]  /*8570*/  SHF.R.U32.HI R86, RZ, 0x10, R87 ;  /* 0x00000010ff567819 */ /* 0x000fe20000011657 */
[----:B------:R-:W-:Y:S01]  /*8580*/  FFMA.FTZ R45, R58, R45, R59 ;  /* 0x0000002d3a2d7223 */ /* 0x000fe2000001003b */
[----:B------:R-:W-:Y:S01]  /*8590*/  SHF.R.U32.HI R74, RZ, 0x10, R75 ;  /* 0x00000010ff4a7819 */ /* 0x000fe2000001164b */
[-C--:B------:R-:W-:Y:S01]  /*85a0*/  FFMA.FTZ R58, R57, R72.reuse, -R88 ;  /* 0x00000048393a7223 */ /* 0x080fe20000010858 */
[----:B------:R-:W-:Y:S01]  /*85b0*/  FFMA.FTZ R60, R60, R72, R61 ;  /* 0x000000483c3c7223 */ /* 0x000fe2000001003d */
[----:B------:R-:W-:-:S02]  /*85c0*/  HADD2.F32 R88, -RZ, R169.H1_H1 ;  /* 0x300000a9ff587230 */ /* 0x000fc40000004100 */
[--C-:B------:R-:W-:Y:S01]  /*85d0*/  HADD2.F32 R57, -RZ, R47.reuse.H0_H0 ;  /* 0x2000002fff397230 */ /* 0x100fe20000004100 */
[----:B------:R-:W-:Y:S01]  /*85e0*/  F2FP.F16.F32.PACK_AB R41, R58, R41 ;  /* 0x000000293a29723e */ /* 0x000fe200000000ff */
[----:B------:R-:W-:Y:S01]  /*85f0*/  HADD2.F32 R72, -RZ, R47.H1_H1 ;  /* 0x3000002fff487230 */ /* 0x000fe20000004100 */
[----:B------:R-:W-:Y:S01]  /*8600*/  F2FP.F16.F32.PACK_AB R45, R60, R45 ;  /* 0x0000002d3c2d723e */ /* 0x000fe200000000ff */
[----:B------:R-:W-:Y:S02]  /*8610*/  HADD2.F32 R47, -RZ, R43.H0_H0 ;  /* 0x2000002bff2f7230 */ /* 0x000fe40000004100 */
[----:B------:R-:W-:Y:S02]  /*8620*/  HADD2.F32 R61, -RZ, R86.H0_H0 ;  /* 0x20000056ff3d7230 */ /* 0x000fe40000004100 */
[----:B------:R-:W-:Y:S02]  /*8630*/  HADD2.F32 R84, -RZ, R167.H1_H1 ;  /* 0x300000a7ff547230 */ /* 0x000fe40000004100 */
[----:B------:R-:W-:-:S02]  /*8640*/  HADD2.F32 R62, -RZ, R43.H1_H1 ;  /* 0x3000002bff3e7230 */ /* 0x000fc40000004100 */
[-C--:B------:R-:W-:Y:S01]  /*8650*/  FMUL.FTZ R63, R72, R61.reuse ;  /* 0x0000003d483f7220 */ /* 0x080fe20000410000 */
[----:B------:R-:W-:Y:S02]  /*8660*/  HADD2.F32 R59, -RZ, R74.H0_H0 ;  /* 0x2000004aff3b7230 */ /* 0x000fe40000004100 */
[-C--:B------:R-:W-:Y:S01]  /*8670*/  FMUL.FTZ R74, R57, R88.reuse ;  /* 0x00000058394a7220 */ /* 0x080fe20000410000 */
[C---:B------:R-:W-:Y:S01]  /*8680*/  FMUL.FTZ R88, R47.reuse, R88 ;  /* 0x000000582f587220 */ /* 0x040fe20000410000 */
[----:B------:R-:W-:Y:S01]  /*8690*/  FMUL.FTZ R61, R62, R61 ;  /* 0x0000003d3e3d7220 */ /* 0x000fe20000410000 */
[----:B------:R-:W-:Y:S02]  /*86a0*/  HADD2.F32 R170, -RZ, R170.H0_H0 ;  /* 0x200000aaffaa7230 */ /* 0x000fe40000004100 */
[-C--:B------:R-:W-:Y:S01]  /*86b0*/  FFMA.FTZ R43, R47, R84.reuse, -R74 ;  /* 0x000000542f2b7223 */ /* 0x080fe2000001084a */
[----:B------:R-:W-:Y:S01]  /*86c0*/  FFMA.FTZ R47, R57, R84, R88 ;  /* 0x00000054392f7223 */ /* 0x000fe20000010058 */
[----:B------:R-:W-:-:S02]  /*86d0*/  HADD2.F32 R84, -RZ, R54.H0_H0 ;  /* 0x20000036ff547230 */ /* 0x000fc40000004100 */
[-C--:B------:R-:W-:Y:S01]  /*86e0*/  FFMA.FTZ R62, R62, R59.reuse, -R63 ;  /* 0x0000003b3e3e7223 */ /* 0x080fe2000001083f */
[----:B------:R-:W-:Y:S02]  /*86f0*/  HADD2.F32 R54, -RZ, R40.H0_H0 ;  /* 0x20000028ff367230 */ /* 0x000fe40000004100 */
[----:B------:R-:W-:Y:S01]  /*8700*/  FFMA.FTZ R72, R72, R59, R61 ;  /* 0x0000003b48487223 */ /* 0x000fe2000001003d */
[----:B------:R-:W-:Y:S02]  /*8710*/  HADD2.F32 R59, -RZ, R44.H0_H0 ;  /* 0x2000002cff3b7230 */ /* 0x000fe40000004100 */
[----:B------:R-:W-:Y:S01]  /*8720*/  HADD2.F32 R168, -RZ, R168.H0_H0 ;  /* 0x200000a8ffa87230 */ /* 0x000fe20000004100 */
[----:B------:R-:W-:Y:S01]  /*8730*/  F2FP.F16.F32.PACK_AB R43, R62, R43 ;  /* 0x0000002b3e2b723e */ /* 0x000fe200000000ff */
[----:B------:R-:W-:Y:S02]  /*8740*/  HADD2.F32 R61, -RZ, R44.H1_H1 ;  /* 0x3000002cff3d7230 */ /* 0x000fe40000004100 */
[----:B------:R-:W-:Y:S01]  /*8750*/  FMUL.FTZ R44, R54, R170 ;  /* 0x000000aa362c7220 */ /* 0x000fe20000410000 */
[----:B------:R-:W-:-:S02]  /*8760*/  HADD2.F32 R74, -RZ, R53.H0_H0 ;  /* 0x20000035ff4a7230 */ /* 0x000fc40000004100 */
[C---:B------:R-:W-:Y:S01]  /*8770*/  FMUL.FTZ R53, R59.reuse, R170 ;  /* 0x000000aa3b357220 */ /* 0x040fe20000410000 */
[----:B------:R-:W-:Y:S02]  /*8780*/  HADD2.F32 R57, -RZ, R40.H1_H1 ;  /* 0x30000028ff397230 */ /* 0x000fe40000004100 */
[----:B------:R-:W-:Y:S01]  /*8790*/  FFMA.FTZ R44, R59, R168, R44 ;  /* 0x000000a83b2c7223 */ /* 0x000fe2000001002c */
[----:B------:R-:W-:Y:S02]  /*87a0*/  HADD2.F32 R59, -RZ, R56.H0_H0 ;  /* 0x20000038ff3b7230 */ /* 0x000fe40000004100 */
[----:B------:R-:W-:Y:S01]  /*87b0*/  FMUL.FTZ R86, R61, R84 ;  /* 0x000000543d567220 */ /* 0x000fe20000410000 */
[----:B------:R-:W-:Y:S01]  /*87c0*/  FFMA.FTZ R40, R54, R168, -R53 ;  /* 0x000000a836287223 */ /* 0x000fe20000010835 */
[----:B------:R-:W-:Y:S02]  /*87d0*/  HADD2.F32 R56, -RZ, R46.H0_H0 ;  /* 0x2000002eff387230 */ /* 0x000fe40000004100 */
[----:B------:R-:W-:Y:S01]  /*87e0*/  FMUL.FTZ R84, R57, R84 ;  /* 0x0000005439547220 */ /* 0x000fe20000410000 */
[----:B------:R-:W-:-:S02]  /*87f0*/  HADD2.F32 R169, -RZ, R169.H0_H0 ;  /* 0x200000a9ffa97230 */ /* 0x000fc40000004100 */
[-C--:B------:R-:W-:Y:S01]  /*8800*/  FFMA.FTZ R53, R57, R74.reuse, -R86 ;  /* 0x0000004a39357223 */ /* 0x080fe20000010856 */
[----:B------:R-:W-:Y:S02]  /*8810*/  HADD2.F32 R54, -RZ, R42.H0_H0 ;  /* 0x2000002aff367230 */ /* 0x000fe40000004100 */
[----:B------:R-:W-:Y:S01]  /*8820*/  FFMA.FTZ R57, R61, R74, R84 ;  /* 0x0000004a3d397223 */ /* 0x000fe20000010054 */
[----:B------:R-:W-:Y:S02]  /*8830*/  HADD2.F32 R46, -RZ, R46.H1_H1 ;  /* 0x3000002eff2e7230 */ /* 0x000fe40000004100 */
[-C--:B------:R-:W-:Y:S01]  /*8840*/  FMUL.FTZ R61, R56, R169.reuse ;  /* 0x000000a9383d7220 */ /* 0x080fe20000410000 */
[----:B------:R-:W-:Y:S02]  /*8850*/  HADD2.F32 R42, -RZ, R42.H1_H1 ;  /* 0x3000002aff2a7230 */ /* 0x000fe40000004100 */
[----:B------:R-:W-:Y:S01]  /*8860*/  FMUL.FTZ R169, R54, R169 ;  /* 0x000000a936a97220 */ /* 0x000fe20000410000 */
[----:B------:R-:W-:-:S02]  /*8870*/  HADD2.F32 R167, -RZ, R167.H0_H0 ;  /* 0x200000a7ffa77230 */ /* 0x000fc40000004100 */
[-C--:B------:R-:W-:Y:S01]  /*8880*/  FMUL.FTZ R63, R46, R59.reuse ;  /* 0x0000003b2e3f7220 */ /* 0x080fe20000410000 */
[----:B------:R-:W-:Y:S02]  /*8890*/  HADD2.F32 R55, -RZ, R55.H0_H0 ;  /* 0x20000037ff377230 */ /* 0x000fe40000004100 */
[----:B------:R-:W-:Y:S01]  /*88a0*/  FMUL.FTZ R59, R42, R59 ;  /* 0x0000003b2a3b7220 */ /* 0x000fe20000410000 */
[----:B------:R-:W-:Y:S01]  /*88b0*/  F2FP.F16.F32.PACK_AB R47, R72, R47 ;  /* 0x0000002f482f723e */ /* 0x000fe200000000ff */
[-C--:B------:R-:W-:Y:S01]  /*88c0*/  FFMA.FTZ R61, R54, R167.reuse, -R61 ;  /* 0x000000a7363d7223 */ /* 0x080fe2000001083d */
[----:B------:R-:W-:Y:S01]  /*88d0*/  FFMA.FTZ R169, R56, R167, R169 ;  /* 0x000000a738a97223 */ /* 0x000fe200000100a9 */
[-C--:B------:R-:W-:Y:S01]  /*88e0*/  FFMA.FTZ R42, R42, R55.reuse, -R63 ;  /* 0x000000372a2a7223 */ /* 0x080fe2000001083f */
[----:B------:R-:W-:Y:S01]  /*88f0*/  FFMA.FTZ R46, R46, R55, R59 ;  /* 0x000000372e2e7223 */ /* 0x000fe2000001003b */
[----:B------:R-:W-:Y:S02]  /*8900*/  F2FP.F16.F32.PACK_AB R40, R53, R40 ;  /* 0x000000283528723e */ /* 0x000fe400000000ff */
[----:B------:R-:W-:-:S02]  /*8910*/  F2FP.F16.F32.PACK_AB R44, R57, R44 ;  /* 0x0000002c392c723e */ /* 0x000fc400000000ff */
[----:B------:R-:W-:Y:S02]  /*8920*/  F2FP.F16.F32.PACK_AB R42, R42, R61 ;  /* 0x0000003d2a2a723e */ /* 0x000fe400000000ff */
[----:B------:R-:W-:-:S07]  /*8930*/  F2FP.F16.F32.PACK_AB R46, R46, R169 ;  /* 0x000000a92e2e723e */ /* 0x000fce00000000ff */
.L_x_700:
[----:B------:R-:W-:Y:S05]  /*8940*/  BSYNC B2 ;  /* 0x0000000000027941 */ /* 0x000fea0003800000 */
.L_x_699:
[----:B0-----:R4:W-:Y:S04]  /*8950*/  STG.E.128 desc[UR42][R48.64], R40 ;  /* 0x0000002830007986 */ /* 0x0019e8000c101d2a */
[----:B--2---:R4:W-:Y:S02]  /*8960*/  @!P3 STG.E.128 desc[UR42][R50.64], R44 ;  /* 0x0000002c3200b986 */ /* 0x0049e4000c101d2a */
.L_x_698:
[----:B------:R-:W-:Y:S05]  /*8970*/  BSYNC B1 ;  /* 0x0000000000017941 */ /* 0x000fea0003800000 */
.L_x_697:
[----:B------:R-:W-:Y:S01]  /*8980*/  ISETP.NE.AND P3, PT, R10, RZ, PT ;  /* 0x000000ff0a00720c */ /* 0x000fe20003f65270 */
[----:B------:R-:W-:-:S12]  /*8990*/  BSSY B1, `(.L_x_701) ;  /* 0x0000078000017945 */ /* 0x000fd80003800000 */
[----:B------:R-:W-:Y:S05]  /*89a0*/  @!P3 BRA `(.L_x_702) ;  /* 0x0000000400d8b947 */ /* 0x000fea0003800000 */
[----:B----4-:R-:W-:Y:S01]  /*89b0*/  SEL R40, R122, R148, !P1 ;  /* 0x000000947a287207 */ /* 0x010fe20004800000 */
[----:B------:R-:W-:Y:S01]  /*89c0*/  BSSY B2, `(.L_x_703) ;  /* 0x0000072000027945 */ /* 0x000fe20003800000 */
[----:B---3--:R-:W-:Y:S02]  /*89d0*/  IADD3 R44, P3, P4, R102, R126, R21 ;  /* 0x0000007e662c7210 */ /* 0x008fe40007c7e015 */
[----:B------:R-:W-:Y:S02]  /*89e0*/  SHF.R.S32.HI R41, RZ, 0x1f, R40 ;  /* 0x0000001fff297819 */ /* 0x000fe40000011428 */
[----:B------:R-:W-:Y:S02]  /*89f0*/  IADD3.X R46, R97, R52, R12, P3, P4 ;  /* 0x00000034612e7210 */ /* 0x000fe40001fe840c */
[----:B------:R-:W-:-:S04]  /*8a00*/  LEA.HI R41, R41, R40, RZ, 0x4 ;  /* 0x0000002829297211 */ /* 0x000fc800078f20ff */
[----:B------:R-:W-:-:S04]  /*8a10*/  LEA.HI.SX32 R41, R41, R26, 0x1c ;  /* 0x0000001a29297211 */ /* 0x000fc800078fe2ff */
[----:B------:R-:W-:Y:S02]  /*8a20*/  SHF.L.U32 R40, R41, 0x3, RZ ;  /* 0x0000000329287819 */ /* 0x000fe400000006ff */
[----:B0-----:R-:W-:Y:S02]  /*8a30*/  SHF.R.S32.HI R48, RZ, 0x1f, R41 ;  /* 0x0000001fff307819 */ /* 0x001fe40000011429 */
[----:B------:R-:W-:Y:S02]  /*8a40*/  ISETP.GE.AND P3, PT, R40, R147, PT ;  /* 0x000000932800720c */ /* 0x000fe40003f66270 */
[----:B------:R-:W-:Y:S02]  /*8a50*/  LEA.HI R48, R48, R41, RZ, 0x3 ;  /* 0x0000002930307211 */ /* 0x000fe400078f18ff */
[----:B------:R-:W-:-:S03]  /*8a60*/  LOP3.LUT R41, R185, 0x38, R40, 0xf8, !PT ;  /* 0x00000038b9297812 */ /* 0x000fc600078ef828 */
[----:B------:R-:W-:-:S05]  /*8a70*/  IMAD.SHL.U32 R48, R48, 0x400, RZ ;  /* 0x0000040030307824 */ /* 0x000fca00078e00ff */
[----:B------:R-:W-:Y:S02]  /*8a80*/  LOP3.LUT R43, R48, 0x7fffe000, RZ, 0xc0, !PT ;  /* 0x7fffe000302b7812 */ /* 0x000fe400078ec0ff */
[--C-:B------:R-:W-:Y:S02]  /*8a90*/  @!P3 SHF.R.S32.HI R45, RZ, 0x1f, R40.reuse ;  /* 0x0000001fff2db819 */ /* 0x100fe40000011428 */
[----:B------:R-:W-:Y:S02]  /*8aa0*/  @!P3 IADD3 R42, P4, P5, R102, R126, R40 ;  /* 0x0000007e662ab210 */ /* 0x000fe40007d9e028 */
[----:B------:R-:W-:Y:S01]  /*8ab0*/  LOP3.LUT R40, R41, R230, RZ, 0x3c, !PT ;  /* 0x000000e629287212 */ /* 0x000fe200078e3cff */
[----:B------:R-:W-:Y:S01]  /*8ac0*/  IMAD R41, R16, 0x6000, R139 ;  /* 0x0000600010297824 */ /* 0x000fe200078e028b */
[----:B------:R-:W-:Y:S02]  /*8ad0*/  @!P3 IADD3.X R45, R97, R52, R45, P4, P5 ;  /* 0x00000034612db210 */ /* 0x000fe400027ea42d */
[----:B------:R-:W-:Y:S01]  /*8ae0*/  IADD3 R43, R40, R43, R195 ;  /* 0x0000002b282b7210 */ /* 0x000fe20007ffe0c3 */
[----:B------:R-:W-:Y:S01]  /*8af0*/  IMAD R41, R41, 0x2, R2 ;  /* 0x0000000229297824 */ /* 0x000fe200078e0202 */
[----:B------:R-:W-:-:S03]  /*8b00*/  LEA R48, P4, R44, R120, 0x1 ;  /* 0x000000782c307211 */ /* 0x000fc600078808ff */
[----:B------:R-:W-:Y:S01]  /*8b10*/  IMAD R43, R16, 0x6000, R43 ;  /* 0x00006000102b7824 */ /* 0x000fe200078e022b */
[-C--:B------:R-:W-:Y:S02]  /*8b20*/  LEA.HI.X R49, R44, R121.reuse, R46, 0x1, P4 ;  /* 0x000000792c317211 */ /* 0x080fe400020f0c2e */
[C---:B------:R-:W-:Y:S02]  /*8b30*/  @!P3 LEA R50, P4, R42.reuse, R120, 0x1 ;  /* 0x000000782a32b211 */ /* 0x040fe400078808ff */
[----:B------:R-:W-:Y:S02]  /*8b40*/  LEA R44, R43, R2, 0x1 ;  /* 0x000000022b2c7211 */ /* 0x000fe400078e08ff */
[----:B------:R-:W-:Y:S02]  /*8b50*/  @!P3 LEA.HI.X R51, R42, R121, R45, 0x1, P4 ;  /* 0x000000792a33b211 */ /* 0x000fe400020f0c2d */
[----:B------:R-:W0:Y:S01]  /*8b60*/  LDS.128 R40, [R41+0x1c400] ;  /* 0x01c4000029287984 */ /* 0x000e220000000c00 */
[----:B------:R-:W-:-:S03]  /*8b70*/  ISETP.GE.AND P4, PT, R101, R117, PT ;  /* 0x000000756500720c */ /* 0x000fc60003f86270 */
[----:B------:R-:W2:Y:S10]  /*8b80*/  LDS.128 R44, [R44+0x1c400] ;  /* 0x01c400002c2c7984 */ /* 0x000eb40000000c00 */
[----:B------:R-:W-:Y:S05]  /*8b90*/  @P4 BRA `(.L_x_704) ;  /* 0x0000000400504947 */ /* 0x000fea0003800000 */
[----:B--2---:R-:W-:Y:S01]  /*8ba0*/  IMAD.MOV.U32 R57, RZ, RZ, R45 ;  /* 0x000000ffff397224 */ /* 0x004fe200078e002d */
[----:B------:R-:W-:Y:S01]  /*8bb0*/  SHF.R.U32.HI R63, RZ, 0x10, R81 ;  /* 0x00000010ff3f7819 */ /* 0x000fe20000011651 */
[----:B0-----:R-:W-:Y:S01]  /*8bc0*/  IMAD.MOV.U32 R45, RZ, RZ, R43 ;  /* 0x000000ffff2d7224 */ /* 0x001fe200078e002b */
[----:B------:R-:W-:Y:S01]  /*8bd0*/  MOV R59, R47 ;  /* 0x0000002f003b7202 */ /* 0x000fe20000000f00 */
[----:B------:R-:W-:Y:S01]  /*8be0*/  HADD2.F32 R62, -RZ, R166.H1_H1 ;  /* 0x300000a6ff3e7230 */ /* 0x000fe20000004100 */
[--C-:B------:R-:W-:Y:S01]  /*8bf0*/  SHF.R.U32.HI R61, RZ, 0x10, R69.reuse ;  /* 0x00000010ff3d7819 */ /* 0x100fe20000011645 */
[----:B------:R-:W-:Y:S01]  /*8c00*/  HADD2.F32 R47, -RZ, R57.H0_H0 ;  /* 0x20000039ff2f7230 */ /* 0x000fe20000004100 */
[----:B------:R-:W-:Y:S01]  /*8c10*/  SHF.R.U64 R53, R68, 0x10, R69 ;  /* 0x0000001044357819 */ /* 0x000fe20000001245 */
[----:B------:R-:W-:Y:S01]  /*8c20*/  HADD2.F32 R43, -RZ, R41.H0_H0 ;  /* 0x20000029ff2b7230 */ /* 0x000fe20000004100 */
[----:B------:R-:W-:Y:S01]  /*8c30*/  SHF.R.U64 R56, R82, 0x10, R83 ;  /* 0x0000001052387819 */ /* 0x000fe20000001253 */
[----:B------:R-:W-:-:S02]  /*8c40*/  HADD2.F32 R63, -RZ, R63.H0_H0 ;  /* 0x2000003fff3f7230 */ /* 0x000fc40000004100 */
[-C--:B------:R-:W-:Y:S01]  /*8c50*/  FMUL.FTZ R68, R47, R62.reuse ;  /* 0x0000003e2f447220 */ /* 0x080fe20000410000 */
[----:B------:R-:W-:Y:S02]  /*8c60*/  HADD2.F32 R58, -RZ, R41.H1_H1 ;  /* 0x30000029ff3a7230 */ /* 0x000fe40000004100 */
[C---:B------:R-:W-:Y:S01]  /*8c70*/  FMUL.FTZ R62, R43.reuse, R62 ;  /* 0x0000003e2b3e7220 */ /* 0x040fe20000410000 */
[----:B------:R-:W-:Y:S01]  /*8c80*/  HADD2.F32 R60, -RZ, R158.H1_H1 ;  /* 0x3000009eff3c7230 */ /* 0x000fe20000004100 */
[----:B------:R-:W-:Y:S01]  /*8c90*/  SHF.R.U32.HI R82, RZ, 0x10, R83 ;  /* 0x00000010ff527819 */ /* 0x000fe20000011653 */
[----:B------:R-:W-:Y:S02]  /*8ca0*/  HADD2.F32 R57, -RZ, R57.H1_H1 ;  /* 0x30000039ff397230 */ /* 0x000fe40000004100 */
[-C--:B------:R-:W-:Y:S01]  /*8cb0*/  FMUL.FTZ R72, R58, R63.reuse ;  /* 0x0000003f3a487220 */ /* 0x080fe20000410000 */
[----:B------:R-:W-:Y:S02]  /*8cc0*/  HADD2.F32 R61, -RZ, R61.H0_H0 ;  /* 0x2000003dff3d7230 */ /* 0x000fe40000004100 */
[-C--:B------:R-:W-:Y:S01]  /*8cd0*/  FFMA.FTZ R41, R43, R60.reuse, -R68 ;  /* 0x0000003c2b297223 */ /* 0x080fe20000010844 */
[----:B------:R-:W-:Y:S01]  /*8ce0*/  FFMA.FTZ R43, R47, R60, R62 ;  /* 0x0000003c2f2b7223 */ /* 0x000fe2000001003e */
[C---:B------:R-:W-:Y:S01]  /*8cf0*/  FMUL.FTZ R69, R57.reuse, R63 ;  /* 0x0000003f39457220 */ /* 0x040fe20000410000 */
[--C-:B------:R-:W-:Y:S01]  /*8d00*/  SHF.R.U64 R54, R70, 0x10, R71.reuse ;  /* 0x0000001046367819 */ /* 0x100fe20000001247 */
[----:B------:R-:W-:Y:S01]  /*8d10*/  FFMA.FTZ R60, R57, R61, R72 ;  /* 0x0000003d393c7223 */ /* 0x000fe20000010048 */
[----:B------:R-:W-:Y:S01]  /*8d20*/  HADD2.F32 R72, -RZ, R159.H1_H1 ;  /* 0x3000009fff487230 */ /* 0x000fe20000004100 */
[----:B------:R-:W-:Y:S01]  /*8d30*/  SHF.R.U32.HI R70, RZ, 0x10, R71 ;  /* 0x00000010ff467819 */ /* 0x000fe20000011647 */
[----:B------:R-:W-:-:S02]  /*8d40*/  HADD2.F32 R57, -RZ, R59.H0_H0 ;  /* 0x2000003bff397230 */ /* 0x000fc40000004100 */
[----:B------:R-:W-:Y:S01]  /*8d50*/  FFMA.FTZ R58, R58, R61, -R69 ;  /* 0x0000003d3a3a7223 */ /* 0x000fe20000010845 */
[----:B------:R-:W-:Y:S01]  /*8d60*/  HADD2.F32 R59, -RZ, R59.H1_H1 ;  /* 0x3000003bff3b7230 */ /* 0x000fe20000004100 */
[----:B------:R-:W-:Y:S01]  /*8d70*/  SHF.R.U64 R55, R80, 0x10, R81 ;  /* 0x0000001050377819 */ /* 0x000fe20000001251 */
[--C-:B------:R-:W-:Y:S02]  /*8d80*/  HADD2.F32 R47, -RZ, R45.reuse.H0_H0 ;  /* 0x2000002dff2f7230 */ /* 0x100fe40000004100 */
[-C--:B------:R-:W-:Y:S01]  /*8d90*/  FMUL.FTZ R74, R57, R72.reuse ;  /* 0x00000048394a7220 */ /* 0x080fe20000410000 */
[----:B------:R-:W-:Y:S01]  /*8da0*/  HADD2.F32 R82, -RZ, R82.H0_H0 ;  /* 0x20000052ff527230 */ /* 0x000fe20000004100 */
[----:B------:R-:W-:Y:S01]  /*8db0*/  F2FP.F16.F32.PACK_AB R41, R58, R41 ;  /* 0x000000293a29723e */ /* 0x000fe200000000ff */
[----:B------:R-:W-:Y:S02]  /*8dc0*/  HADD2.F32 R62, -RZ, R45.H1_H1 ;  /* 0x3000002dff3e7230 */ /* 0x000fe40000004100 */
[----:B------:R-:W-:Y:S01]  /*8dd0*/  FMUL.FTZ R72, R47, R72 ;  /* 0x000000482f487220 */ /* 0x000fe20000410000 */
[----:B------:R-:W-:-:S02]  /*8de0*/  HADD2.F32 R68, -RZ, R157.H1_H1 ;  /* 0x3000009dff447230 */ /* 0x000fc40000004100 */
[-C--:B------:R-:W-:Y:S01]  /*8df0*/  FMUL.FTZ R61, R59, R82.reuse ;  /* 0x000000523b3d7220 */ /* 0x080fe20000410000 */
[----:B------:R-:W-:Y:S02]  /*8e00*/  HADD2.F32 R70, -RZ, R70.H0_H0 ;  /* 0x20000046ff467230 */ /* 0x000fe40000004100 */
[C---:B------:R-:W-:Y:S01]  /*8e10*/  FMUL.FTZ R82, R62.reuse, R82 ;  /* 0x000000523e527220 */ /* 0x040fe20000410000 */
[----:B------:R-:W-:Y:S02]  /*8e20*/  HADD2.F32 R166, -RZ, R166.H0_H0 ;  /* 0x200000a6ffa67230 */ /* 0x000fe40000004100 */
[-C--:B------:R-:W-:Y:S01]  /*8e30*/  FFMA.FTZ R45, R47, R68.reuse, -R74 ;  /* 0x000000442f2d7223 */ /* 0x080fe2000001084a */
[----:B------:R-:W-:Y:S01]  /*8e40*/  FFMA.FTZ R47, R57, R68, R72 ;  /* 0x00000044392f7223 */ /* 0x000fe20000010048 */
[-C--:B------:R-:W-:Y:S01]  /*8e50*/  FFMA.FTZ R68, R59, R70.reuse, R82 ;  /* 0x000000463b447223 */ /* 0x080fe20000010052 */
[----:B------:R-:W-:Y:S02]  /*8e60*/  HADD2.F32 R59, -RZ, R55.H0_H0 ;  /* 0x20000037ff3b7230 */ /* 0x000fe40000004100 */
[----:B------:R-:W-:Y:S01]  /*8e70*/  FFMA.FTZ R62, R62, R70, -R61 ;  /* 0x000000463e3e7223 */ /* 0x000fe2000001083d */
[----:B------:R-:W-:-:S02]  /*8e80*/  HADD2.F32 R57, -RZ, R44.H0_H0 ;  /* 0x2000002cff397230 */ /* 0x000fc40000004100 */
[----:B------:R-:W-:Y:S01]  /*8e90*/  HADD2.F32 R55, -RZ, R40.H0_H0 ;  /* 0x20000028ff377230 */ /* 0x000fe20000004100 */
[----:B------:R-:W-:Y:S01]  /*8ea0*/  F2FP.F16.F32.PACK_AB R47, R68, R47 ;  /* 0x0000002f442f723e */ /* 0x000fe200000000ff */
[----:B------:R-:W-:Y:S02]  /*8eb0*/  HADD2.F32 R44, -RZ, R44.H1_H1 ;  /* 0x3000002cff2c7230 */ /* 0x000fe40000004100 */
[-C--:B------:R-:W-:Y:S01]  /*8ec0*/  FMUL.FTZ R70, R57, R166.reuse ;  /* 0x000000a639467220 */ /* 0x080fe20000410000 */
[----:B------:R-:W-:Y:S02]  /*8ed0*/  HADD2.F32 R40, -RZ, R40.H1_H1 ;  /* 0x30000028ff287230 */ /* 0x000fe40000004100 */
[----:B------:R-:W-:Y:S01]  /*8ee0*/  FMUL.FTZ R166, R55, R166 ;  /* 0x000000a637a67220 */ /* 0x000fe20000410000 */
[----:B------:R-:W-:Y:S02]  /*8ef0*/  HADD2.F32 R53, -RZ, R53.H0_H0 ;  /* 0x20000035ff357230 */ /* 0x000fe40000004100 */
[----:B------:R-:W-:Y:S01]  /*8f00*/  FMUL.FTZ R61, R44, R59 ;  /* 0x0000003b2c3d7220 */ /* 0x000fe20000410000 */
[----:B------:R-:W-:-:S02]  /*8f10*/  HADD2.F32 R158, -RZ, R158.H0_H0 ;  /* 0x2000009eff9e7230 */ /* 0x000fc40000004100 */
[C---:B------:R-:W-:Y:S01]  /*8f20*/  FMUL.FTZ R59, R40.reuse, R59 ;  /* 0x0000003b283b7220 */ /* 0x040fe20000410000 */
[----:B------:R-:W-:Y:S02]  /*8f30*/  HADD2.F32 R159, -RZ, R159.H0_H0 ;  /* 0x2000009fff9f7230 */ /* 0x000fe40000004100 */
[-C--:B------:R-:W-:Y:S01]  /*8f40*/  FFMA.FTZ R61, R40, R53.reuse, -R61 ;  /* 0x00000035283d7223 */ /* 0x080fe2000001083d */
[----:B------:R-:W-:Y:S02]  /*8f50*/  HADD2.F32 R40, -RZ, R42.H0_H0 ;  /* 0x2000002aff287230 */ /* 0x000fe40000004100 */
[----:B------:R-:W-:Y:S01]  /*8f60*/  FFMA.FTZ R59, R44, R53, R59 ;  /* 0x000000352c3b7223 */ /* 0x000fe2000001003b */
[-C--:B------:R-:W-:Y:S01]  /*8f70*/  FFMA.FTZ R70, R55, R158.reuse, -R70 ;  /* 0x0000009e37467223 */ /* 0x080fe20000010846 */
[----:B------:R-:W-:Y:S02]  /*8f80*/  HADD2.F32 R44, -RZ, R46.H0_H0 ;  /* 0x2000002eff2c7230 */ /* 0x000fe40000004100 */
[----:B------:R-:W-:Y:S01]  /*8f90*/  FFMA.FTZ R166, R57, R158, R166 ;  /* 0x0000009e39a67223 */ /* 0x000fe200000100a6 */
[----:B------:R-:W-:Y:S01]  /*8fa0*/  HADD2.F32 R55, -RZ, R56.H0_H0 ;  /* 0x20000038ff377230 */ /* 0x000fe20000004100 */
[----:B------:R-:W-:Y:S01]  /*8fb0*/  F2FP.F16.F32.PACK_AB R62, R62, R45 ;  /* 0x0000002d3e3e723e */ /* 0x000fe200000000ff */
[----:B------:R-:W-:-:S02]  /*8fc0*/  HADD2.F32 R46, -RZ, R46.H1_H1 ;  /* 0x3000002eff2e7230 */ /* 0x000fc40000004100 */
[-C--:B------:R-:W-:Y:S01]  /*8fd0*/  FMUL.FTZ R57, R44, R159.reuse ;  /* 0x0000009f2c397220 */ /* 0x080fe20000410000 */
[----:B------:R-:W-:Y:S02]  /*8fe0*/  HADD2.F32 R42, -RZ, R42.H1_H1 ;  /* 0x3000002aff2a7230 */ /* 0x000fe40000004100 */
[----:B------:R-:W-:Y:S01]  /*8ff0*/  FMUL.FTZ R159, R40, R159 ;  /* 0x0000009f289f7220 */ /* 0x000fe20000410000 */
[----:B------:R-:W-:Y:S02]  /*9000*/  HADD2.F32 R157, -RZ, R157.H0_H0 ;  /* 0x2000009dff9d7230 */ /* 0x000fe40000004100 */
        /* <DEDUP_REMOVED lines=8> */
[----:B------:R-:W-:Y:S01]  /*9090*/  F2FP.F16.F32.PACK_AB R40, R61, R70 ;  /* 0x000000463d28723e */ /* 0x000fe200000000ff */
[----:B------:R-:W-:Y:S01]  /*90a0*/  IMAD.MOV.U32 R43, RZ, RZ, R62 ;  /* 0x000000ffff2b7224 */ /* 0x000fe200078e003e */
[----:B------:R-:W-:-:S02]  /*90b0*/  F2FP.F16.F32.PACK_AB R44, R59, R166 ;  /* 0x000000a63b2c723e */ /* 0x000fc400000000ff */
[----:B------:R-:W-:Y:S02]  /*90c0*/  F2FP.F16.F32.PACK_AB R42, R42, R57 ;  /* 0x000000392a2a723e */ /* 0x000fe400000000ff */
[----:B------:R-:W-:-:S07]  /*90d0*/  F2FP.F16.F32.PACK_AB R46, R46, R159 ;  /* 0x0000009f2e2e723e */ /* 0x000fce00000000ff */
.L_x_704:
[----:B------:R-:W-:Y:S05]  /*90e0*/  BSYNC B2 ;  /* 0x0000000000027941 */ /* 0x000fea0003800000 */
.L_x_703:
[----:B0-----:R0:W-:Y:S04]  /*90f0*/  STG.E.128 desc[UR42][R48.64], R40 ;  /* 0x0000002830007986 */ /* 0x0011e8000c101d2a */
[----:B--2---:R0:W-:Y:S02]  /*9100*/  @!P3 STG.E.128 desc[UR42][R50.64], R44 ;  /* 0x0000002c3200b986 */ /* 0x0041e4000c101d2a */
.L_x_702:
[----:B------:R-:W-:Y:S05]  /*9110*/  BSYNC B1 ;  /* 0x0000000000017941 */ /* 0x000fea0003800000 */
.L_x_701:
[----:B------:R-:W-:-:S13]  /*9120*/  ISETP.NE.AND P3, PT, R9, RZ, PT ;  /* 0x000000ff0900720c */ /* 0x000fda0003f65270 */
[----:B------:R-:W-:Y:S05]  /*9130*/  @!P3 BRA `(.L_x_655) ;  /* 0x0000000800ccb947 */ /* 0x000fea0003800000 */
[----:B0---4-:R-:W2:Y:S01]  /*9140*/  LDL R40, [R1+0x8] ;  /* 0x0000080001287983 */ /* 0x011ea20000100800 */
[----:B------:R-:W-:Y:S01]  /*9150*/  BSSY B1, `(.L_x_705) ;  /* 0x0000071000017945 */ /* 0x000fe20003800000 */
[----:B--2---:R-:W-:-:S04]  /*9160*/  LOP3.LUT P4, RZ, R40, 0x1, RZ, 0xc0, !PT ;  /* 0x0000000128ff7812 */ /* 0x004fc8000788c0ff */
[----:B------:R-:W-:Y:S02]  /*9170*/  SEL R148, R122, R148, !P4 ;  /* 0x000000947a947207 */ /* 0x000fe40006000000 */
[----:B---3--:R-:W-:Y:S02]  /*9180*/  IADD3 R49, P3, P4, R102, R126, R15 ;  /* 0x0000007e66317210 */ /* 0x008fe40007c7e00f */
[----:B------:R-:W-:Y:S02]  /*9190*/  SHF.R.S32.HI R41, RZ, 0x1f, R148 ;  /* 0x0000001fff297819 */ /* 0x000fe40000011494 */
[----:B------:R-:W-:Y:S02]  /*91a0*/  IADD3.X R54, R97, R52, R11, P3, P4 ;  /* 0x0000003461367210 */ /* 0x000fe40001fe840b */
[----:B------:R-:W-:Y:S02]  /*91b0*/  LEA.HI R41, R41, R148, RZ, 0x4 ;  /* 0x0000009429297211 */ /* 0x000fe400078f20ff */
[----:B------:R-:W-:-:S02]  /*91c0*/  ISETP.GE.AND P4, PT, R100, R117, PT ;  /* 0x000000756400720c */ /* 0x000fc40003f86270 */
[----:B------:R-:W-:Y:S02]  /*91d0*/  LEA.HI.SX32 R41, R41, R20, 0x1c ;  /* 0x0000001429297211 */ /* 0x000fe400078fe2ff */
[----:B------:R-:W-:Y:S02]  /*91e0*/  LEA R48, P3, R49, R120, 0x1 ;  /* 0x0000007831307211 */ /* 0x000fe400078608ff */
[----:B------:R-:W-:Y:S01]  /*91f0*/  SHF.R.S32.HI R40, RZ, 0x1f, R41 ;  /* 0x0000001fff287819 */ /* 0x000fe20000011429 */
[----:B------:R-:W-:Y:S01]  /*9200*/  IMAD.SHL.U32 R50, R41, 0x8, RZ ;  /* 0x0000000829327824 */ /* 0x000fe200078e00ff */
[----:B------:R-:W-:Y:S02]  /*9210*/  LEA.HI.X R49, R49, R121, R54, 0x1, P3 ;  /* 0x0000007931317211 */ /* 0x000fe400018f0c36 */
[----:B------:R-:W-:Y:S02]  /*9220*/  LEA.HI R40, R40, R41, RZ, 0x3 ;  /* 0x0000002928287211 */ /* 0x000fe400078f18ff */
[----:B------:R-:W-:-:S02]  /*9230*/  LOP3.LUT R41, R185, 0x38, R50, 0xf8, !PT ;  /* 0x00000038b9297812 */ /* 0x000fc400078ef832 */
[----:B------:R-:W-:Y:S02]  /*9240*/  SHF.L.U32 R42, R40, 0xa, RZ ;  /* 0x0000000a282a7819 */ /* 0x000fe400000006ff */
[----:B------:R-:W-:Y:S01]  /*9250*/  LOP3.LUT R40, R41, R230, RZ, 0x3c, !PT ;  /* 0x000000e629287212 */ /* 0x000fe200078e3cff */
[----:B------:R-:W-:Y:S01]  /*9260*/  IMAD R41, R16, 0x6000, R138 ;  /* 0x0000600010297824 */ /* 0x000fe200078e028a */
[----:B------:R-:W-:-:S03]  /*9270*/  LOP3.LUT R42, R42, 0x7fffe000, RZ, 0xc0, !PT ;  /* 0x7fffe0002a2a7812 */ /* 0x000fc600078ec0ff */
[----:B------:R-:W-:Y:S01]  /*9280*/  IMAD R41, R41, 0x2, R2 ;  /* 0x0000000229297824 */ /* 0x000fe200078e0202 */
[----:B------:R-:W-:-:S05]  /*9290*/  IADD3 R43, R40, R42, R195 ;  /* 0x0000002a282b7210 */ /* 0x000fca0007ffe0c3 */
[----:B------:R-:W-:-:S04]  /*92a0*/  IMAD R43, R16, 0x6000, R43 ;  /* 0x00006000102b7824 */ /* 0x000fc800078e022b */
[----:B------:R-:W-:Y:S02]  /*92b0*/  IMAD R44, R43, 0x2, R2 ;  /* 0x000000022b2c7824 */ /* 0x000fe400078e0202 */
[----:B------:R-:W0:Y:S04]  /*92c0*/  LDS.128 R40, [R41+0x1c400] ;  /* 0x01c4000029287984 */ /* 0x000e280000000c00 */
[----:B------:R-:W2:Y:S01]  /*92d0*/  LDS.128 R44, [R44+0x1c400] ;  /* 0x01c400002c2c7984 */ /* 0x000ea20000000c00 */
[----:B------:R-:W-:Y:S05]  /*92e0*/  @P4 BRA `(.L_x_706) ;  /* 0x00000004005c4947 */ /* 0x000fea0003800000 */
[----:B0-----:R-:W-:Y:S01]  /*92f0*/  MOV R56, R40 ;  /* 0x0000002800387202 */ /* 0x001fe20000000f00 */
[----:B--2---:R-:W-:Y:S01]  /*9300*/  IMAD.MOV.U32 R40, RZ, RZ, R45 ;  /* 0x000000ffff287224 */ /* 0x004fe200078e002d */
[----:B------:R-:W-:Y:S01]  /*9310*/  SHF.R.U32.HI R62, RZ, 0x10, R77 ;  /* 0x00000010ff3e7819 */ /* 0x000fe2000001164d */
[----:B------:R-:W-:Y:S01]  /*9320*/  IMAD.MOV.U32 R57, RZ, RZ, R44 ;  /* 0x000000ffff397224 */ /* 0x000fe200078e002c */
[----:B------:R-:W-:Y:S01]  /*9330*/  SHF.R.U32.HI R60, RZ, 0x10, R65 ;  /* 0x00000010ff3c7819 */ /* 0x000fe20000011641 */
[----:B------:R-:W-:Y:S01]  /*9340*/  IMAD.MOV.U32 R58, RZ, RZ, R47 ;  /* 0x000000ffff3a7224 */ /* 0x000fe200078e002f */
[----:B------:R-:W-:Y:S01]  /*9350*/  MOV R45, R43 ;  /* 0x0000002b002d7202 */ /* 0x000fe20000000f00 */
[----:B------:R-:W-:Y:S01]  /*9360*/  HADD2.F32 R61, -RZ, R155.H1_H1 ;  /* 0x3000009bff3d7230 */ /* 0x000fe20000004100 */
[----:B------:R-:W-:Y:S01]  /*9370*/  SHF.R.U64 R54, R64, 0x10, R65 ;  /* 0x0000001040367819 */ /* 0x000fe20000001241 */
[--C-:B------:R-:W-:Y:S01]  /*9380*/  HADD2.F32 R44, -RZ, R40.reuse.H0_H0 ;  /* 0x20000028ff2c7230 */ /* 0x100fe20000004100 */
[----:B------:R-:W-:Y:S01]  /*9390*/  SHF.R.U32.HI R63, RZ, 0x10, R79 ;  /* 0x00000010ff3f7819 */ /* 0x000fe2000001164f */
[----:B------:R-:W-:Y:S01]  /*93a0*/  HADD2.F32 R47, -RZ, R40.H1_H1 ;  /* 0x30000028ff2f7230 */ /* 0x000fe20000004100 */
[--C-:B------:R-:W-:Y:S01]  /*93b0*/  SHF.R.U64 R51, R66, 0x10, R67.reuse ;  /* 0x0000001042337819 */ /* 0x100fe20000001243 */
[--C-:B------:R-:W-:Y:S01]  /*93c0*/  HADD2.F32 R40, -RZ, R41.reuse.H0_H0 ;  /* 0x20000029ff287230 */ /* 0x100fe20000004100 */
[----:B------:R-:W-:Y:S01]  /*93d0*/  SHF.R.U32.HI R66, RZ, 0x10, R67 ;  /* 0x00000010ff427819 */ /* 0x000fe20000011643 */
[----:B------:R-:W-:Y:S01]  /*93e0*/  HADD2.F32 R62, -RZ, R62.H0_H0 ;  /* 0x2000003eff3e7230 */ /* 0x000fe20000004100 */
[----:B------:R-:W-:Y:S01]  /*93f0*/  SHF.R.U64 R55, R76, 0x10, R77 ;  /* 0x000000104c377819 */ /* 0x000fe2000000124d */
[----:B------:R-:W-:-:S02]  /*9400*/  HADD2.F32 R43, -RZ, R41.H1_H1 ;  /* 0x30000029ff2b7230 */ /* 0x000fc40000004100 */
[-C--:B------:R-:W-:Y:S01]  /*9410*/  FMUL.FTZ R41, R44, R61.reuse ;  /* 0x0000003d2c297220 */ /* 0x080fe20000410000 */
[----:B------:R-:W-:Y:S02]  /*9420*/  HADD2.F32 R59, -RZ, R153.H1_H1 ;  /* 0x30000099ff3b7230 */ /* 0x000fe40000004100 */
[C---:B------:R-:W-:Y:S01]  /*9430*/  FMUL.FTZ R61, R40.reuse, R61 ;  /* 0x0000003d283d7220 */ /* 0x040fe20000410000 */
[----:B------:R-:W-:Y:S02]  /*9440*/  HADD2.F32 R60, -RZ, R60.H0_H0 ;  /* 0x2000003cff3c7230 */ /* 0x000fe40000004100 */
[-C--:B------:R-:W-:Y:S01]  /*9450*/  FMUL.FTZ R64, R47, R62.reuse ;  /* 0x0000003e2f407220 */ /* 0x080fe20000410000 */
[----:B------:R-:W-:Y:S01]  /*9460*/  FMUL.FTZ R62, R43, R62 ;  /* 0x0000003e2b3e7220 */ /* 0x000fe20000410000 */
[-C--:B------:R-:W-:Y:S01]  /*9470*/  FFMA.FTZ R40, R40, R59.reuse, -R41 ;  /* 0x0000003b28287223 */ /* 0x080fe20000010829 */
[----:B------:R-:W-:Y:S01]  /*9480*/  FFMA.FTZ R41, R44, R59, R61 ;  /* 0x0000003b2c297223 */ /* 0x000fe2000001003d */
[----:B------:R-:W-:-:S02]  /*9490*/  HADD2.F32 R59, -RZ, R58.H0_H0 ;  /* 0x2000003aff3b7230 */ /* 0x000fc40000004100 */
[-C--:B------:R-:W-:Y:S01]  /*94a0*/  FFMA.FTZ R44, R47, R60.reuse, R62 ;  /* 0x0000003c2f2c7223 */ /* 0x080fe2000001003e */
[----:B------:R-:W-:Y:S02]  /*94b0*/  HADD2.F32 R62, -RZ, R154.H1_H1 ;  /* 0x3000009aff3e7230 */ /* 0x000fe40000004100 */
[----:B------:R-:W-:Y:S01]  /*94c0*/  FFMA.FTZ R43, R43, R60, -R64 ;  /* 0x0000003c2b2b7223 */ /* 0x000fe20000010840 */
[----:B------:R-:W-:Y:S01]  /*94d0*/  HADD2.F32 R47, -RZ, R45.H0_H0 ;  /* 0x2000002dff2f7230 */ /* 0x000fe20000004100 */
[----:B------:R-:W-:Y:S01]  /*94e0*/  SHF.R.U64 R53, R78, 0x10, R79 ;  /* 0x000000104e357819 */ /* 0x000fe2000000124f */
[----:B------:R-:W-:Y:S02]  /*94f0*/  HADD2.F32 R58, -RZ, R58.H1_H1 ;  /* 0x3000003aff3a7230 */ /* 0x000fe40000004100 */
[-C--:B------:R-:W-:Y:S01]  /*9500*/  FMUL.FTZ R64, R59, R62.reuse ;  /* 0x0000003e3b407220 */ /* 0x080fe20000410000 */
[----:B------:R-:W-:Y:S02]  /*9510*/  HADD2.F32 R63, -RZ, R63.H0_H0 ;  /* 0x2000003fff3f7230 */ /* 0x000fe40000004100 */
[----:B------:R-:W-:Y:S01]  /*9520*/  FMUL.FTZ R62, R47, R62 ;  /* 0x0000003e2f3e7220 */ /* 0x000fe20000410000 */
[----:B------:R-:W-:Y:S01]  /*9530*/  HADD2.F32 R45, -RZ, R45.H1_H1 ;  /* 0x3000002dff2d7230 */ /* 0x000fe20000004100 */
[----:B------:R-:W-:Y:S01]  /*9540*/  F2FP.F16.F32.PACK_AB R43, R43, R40 ;  /* 0x000000282b2b723e */ /* 0x000fe200000000ff */
[----:B------:R-:W-:-:S02]  /*9550*/  HADD2.F32 R60, -RZ, R152.H1_H1 ;  /* 0x30000098ff3c7230 */ /* 0x000fc40000004100 */
[----:B------:R-:W-:Y:S02]  /*9560*/  HADD2.F32 R61, -RZ, R66.H0_H0 ;  /* 0x20000042ff3d7230 */ /* 0x000fe40000004100 */
[CC--:B------:R-:W-:Y:S01]  /*9570*/  FMUL.FTZ R66, R58.reuse, R63.reuse ;  /* 0x0000003f3a427220 */ /* 0x0c0fe20000410000 */
[----:B------:R-:W-:Y:S01]  /*9580*/  FMUL.FTZ R67, R45, R63 ;  /* 0x0000003f2d437220 */ /* 0x000fe20000410000 */
[-C--:B------:R-:W-:Y:S01]  /*9590*/  FFMA.FTZ R63, R47, R60.reuse, -R64 ;  /* 0x0000003c2f3f7223 */ /* 0x080fe20000010840 */
[----:B------:R-:W-:Y:S01]  /*95a0*/  FFMA.FTZ R65, R59, R60, R62 ;  /* 0x0000003c3b417223 */ /* 0x000fe2000001003e */
[-C--:B------:R-:W-:Y:S01]  /*95b0*/  FFMA.FTZ R66, R45, R61.reuse, -R66 ;  /* 0x0000003d2d427223 */ /* 0x080fe20000010842 */
[----:B------:R-:W-:Y:S02]  /*95c0*/  HADD2.F32 R60, -RZ, R155.H0_H0 ;  /* 0x2000009bff3c7230 */ /* 0x000fe40000004100 */
[----:B------:R-:W-:Y:S01]  /*95d0*/  FFMA.FTZ R68, R58, R61, R67 ;  /* 0x0000003d3a447223 */ /* 0x000fe20000010043 */
[----:B------:R-:W-:-:S02]  /*95e0*/  HADD2.F32 R47, -RZ, R57.H0_H0 ;  /* 0x20000039ff2f7230 */ /* 0x000fc40000004100 */
[--C-:B------:R-:W-:Y:S01]  /*95f0*/  HADD2.F32 R45, -RZ, R56.reuse.H0_H0 ;  /* 0x20000038ff2d7230 */ /* 0x100fe20000004100 */
[----:B------:R-:W-:Y:S01]  /*9600*/  F2FP.F16.F32.PACK_AB R63, R66, R63 ;  /* 0x0000003f423f723e */ /* 0x000fe200000000ff */
[----:B------:R-:W-:Y:S02]  /*9610*/  HADD2.F32 R58, -RZ, R153.H0_H0 ;  /* 0x20000099ff3a7230 */ /* 0x000fe40000004100 */
[-C--:B------:R-:W-:Y:S01]  /*9620*/  FMUL.FTZ R62, R47, R60.reuse ;  /* 0x0000003c2f3e7220 */ /* 0x080fe20000410000 */
[----:B------:R-:W-:Y:S02]  /*9630*/  HADD2.F32 R55, -RZ, R55.H0_H0 ;  /* 0x20000037ff377230 */ /* 0x000fe40000004100 */
[C---:B------:R-:W-:Y:S01]  /*9640*/  FMUL.FTZ R60, R45.reuse, R60 ;  /* 0x0000003c2d3c7220 */ /* 0x040fe20000410000 */
[----:B------:R-:W-:Y:S02]  /*9650*/  HADD2.F32 R57, -RZ, R57.H1_H1 ;  /* 0x30000039ff397230 */ /* 0x000fe40000004100 */
[----:B------:R-:W-:Y:S01]  /*9660*/  FFMA.FTZ R62, R45, R58, -R62 ;  /* 0x0000003a2d3e7223 */ /* 0x000fe2000001083e */
[----:B------:R-:W-:-:S02]  /*9670*/  HADD2.F32 R56, -RZ, R56.H1_H1 ;  /* 0x30000038ff387230 */ /* 0x000fc40000004100 */
[----:B------:R-:W-:Y:S01]  /*9680*/  FFMA.FTZ R60, R47, R58, R60 ;  /* 0x0000003a2f3c7223 */ /* 0x000fe2000001003c */
[----:B------:R-:W-:Y:S02]  /*9690*/  HADD2.F32 R54, -RZ, R54.H0_H0 ;  /* 0x20000036ff367230 */ /* 0x000fe40000004100 */
[-C--:B------:R-:W-:Y:S01]  /*96a0*/  FMUL.FTZ R59, R57, R55.reuse ;  /* 0x00000037393b7220 */ /* 0x080fe20000410000 */
[----:B------:R-:W-:Y:S02]  /*96b0*/  HADD2.F32 R47, -RZ, R46.H0_H0 ;  /* 0x2000002eff2f7230 */ /* 0x000fe40000004100 */
[C---:B------:R-:W-:Y:S01]  /*96c0*/  FMUL.FTZ R64, R56.reuse, R55 ;  /* 0x0000003738407220 */ /* 0x040fe20000410000 */
[----:B------:R-:W-:Y:S02]  /*96d0*/  HADD2.F32 R154, -RZ, R154.H0_H0 ;  /* 0x2000009aff9a7230 */ /* 0x000fe40000004100 */
[----:B------:R-:W-:Y:S01]  /*96e0*/  FFMA.FTZ R59, R56, R54, -R59 ;  /* 0x00000036383b7223 */ /* 0x000fe2000001083b */
[----:B------:R-:W-:-:S02]  /*96f0*/  HADD2.F32 R53, -RZ, R53.H0_H0 ;  /* 0x20000035ff357230 */ /* 0x000fc40000004100 */
[----:B------:R-:W-:Y:S01]  /*9700*/  FFMA.FTZ R57, R57, R54, R64 ;  /* 0x0000003639397223 */ /* 0x000fe20000010040 */
[----:B------:R-:W-:Y:S02]  /*9710*/  HADD2.F32 R45, -RZ, R42.H0_H0 ;  /* 0x2000002aff2d7230 */ /* 0x000fe40000004100 */
[----:B------:R-:W-:Y:S01]  /*9720*/  FMUL.FTZ R54, R47, R154 ;  /* 0x0000009a2f367220 */ /* 0x000fe20000410000 */
[----:B------:R-:W-:Y:S01]  /*9730*/  HADD2.F32 R46, -RZ, R46.H1_H1 ;  /* 0x3000002eff2e7230 */ /* 0x000fe20000004100 */
[----:B------:R-:W-:Y:S01]  /*9740*/  F2FP.F16.F32.PACK_AB R40, R59, R62 ;  /* 0x0000003e3b28723e */ /* 0x000fe200000000ff */
[----:B------:R-:W-:Y:S02]  /*9750*/  HADD2.F32 R42, -RZ, R42.H1_H1 ;  /* 0x3000002aff2a7230 */ /* 0x000fe40000004100 */
[----:B------:R-:W-:Y:S01]  /*9760*/  FMUL.FTZ R154, R45, R154 ;  /* 0x0000009a2d9a7220 */ /* 0x000fe20000410000 */
[----:B------:R-:W-:Y:S02]  /*9770*/  HADD2.F32 R152, -RZ, R152.H0_H0 ;  /* 0x20000098ff987230 */ /* 0x000fe40000004100 */
[----:B------:R-:W-:Y:S01]  /*9780*/  FMUL.FTZ R55, R46, R53 ;  /* 0x000000352e377220 */ /* 0x000fe20000410000 */
[----:B------:R-:W-:-:S02]  /*9790*/  HADD2.F32 R51, -RZ, R51.H0_H0 ;  /* 0x20000033ff337230 */ /* 0x000fc40000004100 */
[C---:B------:R-:W-:Y:S01]  /*97a0*/  FMUL.FTZ R53, R42.reuse, R53 ;  /* 0x000000352a357220 */ /* 0x040fe20000410000 */
[-C--:B------:R-:W-:Y:S01]  /*97b0*/  FFMA.FTZ R54, R45, R152.reuse, -R54 ;  /* 0x000000982d367223 */ /* 0x080fe20000010836 */
[----:B------:R-:W-:Y:S01]  /*97c0*/  FFMA.FTZ R154, R47, R152, R154 ;  /* 0x000000982f9a7223 */ /* 0x000fe2000001009a */
[-C--:B------:R-:W-:Y:S01]  /*97d0*/  FFMA.FTZ R55, R42, R51.reuse, -R55 ;  /* 0x000000332a377223 */ /* 0x080fe20000010837 */
[----:B------:R-:W-:Y:S01]  /*97e0*/  FFMA.FTZ R53, R46, R51, R53 ;  /* 0x000000332e357223 */ /* 0x000fe20000010035 */
[----:B------:R-:W-:Y:S01]  /*97f0*/  F2FP.F16.F32.PACK_AB R45, R44, R41 ;  /* 0x000000292c2d723e */ /* 0x000fe200000000ff */
[----:B------:R-:W-:Y:S01]  /*9800*/  IMAD.MOV.U32 R41, RZ, RZ, R43 ;  /* 0x000000ffff297224 */ /* 0x000fe200078e002b */
[----:B------:R-:W-:Y:S02]  /*9810*/  F2FP.F16.F32.PACK_AB R47, R68, R65 ;  /* 0x00000041442f723e */ /* 0x000fe400000000ff */
[----:B------:R-:W-:Y:S02]  /*9820*/  F2FP.F16.F32.PACK_AB R44, R57, R60 ;  /* 0x0000003c392c723e */ /* 0x000fe400000000ff */
[----:B------:R-:W-:-:S02]  /*9830*/  F2FP.F16.F32.PACK_AB R42, R55, R54 ;  /* 0x00000036372a723e */ /* 0x000fc400000000ff */
[----:B------:R-:W-:Y:S02]  /*9840*/  F2FP.F16.F32.PACK_AB R46, R53, R154 ;  /* 0x0000009a352e723e */ /* 0x000fe400000000ff */
[----:B------:R-:W-:-:S07]  /*9850*/  MOV R43, R63 ;  /* 0x0000003f002b7202 */ /* 0x000fce0000000f00 */
.L_x_706:
[----:B------:R-:W-:Y:S05]  /*9860*/  BSYNC B1 ;  /* 0x0000000000017941 */ /* 0x000fea0003800000 */
.L_x_705:
[----:B0-----:R0:W-:Y:S01]  /*9870*/  STG.E.128 desc[UR42][R48.64], R40 ;  /* 0x0000002830007986 */ /* 0x0011e2000c101d2a */
[----:B------:R-:W-:-:S13]  /*9880*/  ISETP.GE.AND P3, PT, R50, R147, PT ;  /* 0x000000933200720c */ /* 0x000fda0003f66270 */
[----:B------:R-:W-:Y:S05]  /*9890*/  @P3 BRA `(.L_x_655) ;  /* 0x0000000000f43947 */ /* 0x000fea0003800000 */
[--C-:B------:R-:W-:Y:S02]  /*98a0*/  IADD3 R126, P3, P4, R102, R126, R50.reuse ;  /* 0x0000007e667e7210 */ /* 0x100fe40007c7e032 */
[----:B------:R-:W-:-:S04]  /*98b0*/  SHF.R.S32.HI R50, RZ, 0x1f, R50 ;  /* 0x0000001fff327819 */ /* 0x000fc80000011432 */
[----:B------:R-:W-:Y:S02]  /*98c0*/  IADD3.X R52, R97, R52, R50, P3, P4 ;  /* 0x0000003461347210 */ /* 0x000fe40001fe8432 */
[----:B------:R-:W-:-:S04]  /*98d0*/  LEA R120, P3, R126, R120, 0x1 ;  /* 0x000000787e787211 */ /* 0x000fc800078608ff */
[----:B------:R-:W-:-:S05]  /*98e0*/  LEA.HI.X R121, R126, R121, R52, 0x1, P3 ;  /* 0x000000797e797211 */ /* 0x000fca00018f0c34 */
[----:B--2---:R2:W-:Y:S01]  /*98f0*/  STG.E.128 desc[UR42][R120.64], R44 ;  /* 0x0000002c78007986 */ /* 0x0045e2000c101d2a */
[----:B------:R-:W-:Y:S05]  /*9900*/  BRA `(.L_x_655) ;  /* 0x0000000000d87947 */ /* 0x000fea0003800000 */
.L_x_622:
[----:B------:R-:W-:-:S06]  /*9910*/  UISETP.NE.AND UP0, UPT, UR37, 0x3, UPT ;  /* 0x000000032500788c */ /* 0x000fcc000bf05270 */
[----:B------:R-:W-:-:S13]  /*9920*/  PLOP3.LUT P2, PT, PT, PT, UP0, 0x80, 0x0 ;  /* 0x000000000000781c */ /* 0x000fda0003f4f008 */
[----:B------:R-:W-:Y:S05]  /*9930*/  @!P2 BRA `(.L_x_707) ;  /* 0x000000000004a947 */ /* 0x000fea0003800000 */
[----:B------:R-:W-:Y:S01]  /*9940*/  BPT.TRAP 0x1 ;  /* 0x000000040000795c */ /* 0x000fe20000300000 */
.L_x_707:
[----:B------:R-:W-:Y:S01]  /*9950*/  IMAD R3, R16, 0x8, R2 ;  /* 0x0000000810037824 */ /* 0x000fe200078e0202 */
[----:B------:R-:W-:Y:S01]  /*9960*/  SHF.L.U32 R0, R184, 0x1f, RZ ;  /* 0x0000001fb8007819 */ /* 0x000fe200000006ff */
[----:B------:R-:W-:Y:S01]  /*9970*/  IMAD R4, R24, -0x80, R25 ;  /* 0xffffff8018047824 */ /* 0x000fe200078e0219 */
[----:B------:R-:W-:Y:S02]  /*9980*/  BSSY B1, `(.L_x_708) ;  /* 0x0000005000017945 */ /* 0x000fe40003800000 */
[----:B------:R-:W1:Y:S02]  /*9990*/  SYNCS.PHASECHK.TRANS64.TRYWAIT P4, [R3+URZ+0x34890], R0 ;  /* 0x03489000030075a7 */ /* 0x000e64000808017f */
[----:B------:R-:W-:-:S04]  /*99a0*/  VIMNMX R4, R4, 0x80, PT ;  /* 0x0000008004047848 */ /* 0x000fc80003fe0100 */
[----:B------:R-:W-:Y:S01]  /*99b0*/  ISETP.GE.AND P3, PT, R17, R4, PT ;  /* 0x000000041100720c */ /* 0x000fe20003f66270 */
[----:B-1----:R-:W-:-:S12]  /*99c0*/  @!P4 BRA `(.L_x_709) ;  /* 0x0000016c0064c947 */ /* 0x002fd80003800000 */
.L_x_984:
[----:B------:R-:W-:Y:S05]  /*99d0*/  BSYNC B1 ;  /* 0x0000000000017941 */ /* 0x000fea0003800000 */
.L_x_708:
[----:B------:R-:W-:Y:S04]  /*99e0*/  BSSY B1, `(.L_x_710) ;  /* 0x0000014000017945 */ /* 0x000fe80003800000 */
[----:B------:R-:W-:Y:S05]  /*99f0*/  @P3 BRA `(.L_x_711) ;  /* 0x0000000000483947 */ /* 0x000fea0003800000 */
[----:B------:R-:W-:Y:S02]  /*9a00*/  ISETP.NE.AND P4, PT, R14, RZ, PT ;  /* 0x000000ff0e00720c */ /* 0x000fe40003f85270 */
[----:B------:R-:W-:-:S11]  /*9a10*/  ISETP.NE.AND P3, PT, R10, RZ, PT ;  /* 0x000000ff0a00720c */ /* 0x000fd60003f65270 */
[----:B0-----:R-:W0:Y:S04]  /*9a20*/  @P4 LDS.128 R40, [R51] ;  /* 0x0000000033284984 */ /* 0x001e280000000c00 */
[----:B------:R-:W2:Y:S04]  /*9a30*/  @P3 LDS.128 R44, [R50] ;  /* 0x00000000322c3984 */ /* 0x000ea80000000c00 */
[----:B0-----:R-:W-:Y:S01]  /*9a40*/  @P4 STG.E.128 desc[UR42][R52.64], R40 ;  /* 0x0000002834004986 */ /* 0x001fe2000c101d2a */
[----:B------:R-:W-:-:S03]  /*9a50*/  ISETP.NE.AND P4, PT, R9, RZ, PT ;  /* 0x000000ff0900720c */ /* 0x000fc60003f85270 */
[----:B--2---:R-:W-:Y:S01]  /*9a60*/  @P3 STG.E.128 desc[UR42][R52.64+0x40], R44 ;  /* 0x0000402c34003986 */ /* 0x004fe2000c101d2a */
[----:B------:R-:W-:-:S09]  /*9a70*/  ISETP.NE.AND P3, PT, R8, RZ, PT ;  /* 0x000000ff0800720c */ /* 0x000fd20003f65270 */
[----:B------:R-:W0:Y:S04]  /*9a80*/  @P4 LDS.128 R40, [R51+0x4000] ;  /* 0x0040000033284984 */ /* 0x000e280000000c00 */
[----:B------:R-:W2:Y:S04]  /*9a90*/  @P3 LDS.128 R44, [R50+0x4000] ;  /* 0x00400000322c3984 */ /* 0x000ea80000000c00 */
[----:B0-----:R-:W-:Y:S01]  /*9aa0*/  @P4 STG.E.128 desc[UR42][R52.64+0x80], R40 ;  /* 0x0000802834004986 */ /* 0x001fe2000c101d2a */
[----:B------:R-:W-:-:S03]  /*9ab0*/  ISETP.NE.AND P4, PT, R6, RZ, PT ;  /* 0x000000ff0600720c */ /* 0x000fc60003f85270 */
[----:B--2---:R-:W-:Y:S01]  /*9ac0*/  @P3 STG.E.128 desc[UR42][R52.64+0xc0], R44 ;  /* 0x0000c02c34003986 */ /* 0x004fe2000c101d2a */
[----:B------:R-:W-:-:S09]  /*9ad0*/  ISETP.NE.AND P3, PT, R7, RZ, PT ;  /* 0x000000ff0700720c */ /* 0x000fd20003f65270 */
[----:B------:R-:W0:Y:S04]  /*9ae0*/  @P4 LDS.128 R44, [R50+0x8000] ;  /* 0x00800000322c4984 */ /* 0x000e280000000c00 */
[----:B------:R-:W2:Y:S04]  /*9af0*/  @P3 LDS.128 R40, [R51+0x8000] ;  /* 0x0080000033283984 */ /* 0x000ea80000000c00 */
[----:B0-----:R3:W-:Y:S04]  /*9b00*/  @P4 STG.E.128 desc[UR42][R52.64+0x140], R44 ;  /* 0x0001402c34004986 */ /* 0x0017e8000c101d2a */
[----:B--2---:R3:W-:Y:S02]  /*9b10*/  @P3 STG.E.128 desc[UR42][R52.64+0x100], R40 ;  /* 0x0001002834003986 */ /* 0x0047e4000c101d2a */
.L_x_711:
[----:B------:R-:W-:Y:S05]  /*9b20*/  BSYNC B1 ;  /* 0x0000000000017941 */ /* 0x000fea0003800000 */
.L_x_710:
[----:B------:R-:W-:-:S13]  /*9b30*/  ISETP.GE.AND P3, PT, R205, R4, PT ;  /* 0x00000004cd00720c */ /* 0x000fda0003f66270 */
[----:B------:R-:W-:Y:S05]  /*9b40*/  @P3 BRA `(.L_x_655) ;  /* 0x0000000000483947 */ /* 0x000fea0003800000 */
[----:B------:R-:W-:Y:S02]  /*9b50*/  ISETP.NE.AND P4, PT, R14, RZ, PT ;  /* 0x000000ff0e00720c */ /* 0x000fe40003f85270 */
[----:B------:R-:W-:-:S11]  /*9b60*/  ISETP.NE.AND P3, PT, R9, RZ, PT ;  /* 0x000000ff0900720c */ /* 0x000fd60003f65270 */
[----:B0--3--:R-:W0:Y:S04]  /*9b70*/  @P4 LDS.128 R40, [R51+0x2000] ;  /* 0x0020000033284984 */ /* 0x009e280000000c00 */
[----:B------:R-:W2:Y:S04]  /*9b80*/  @P3 LDS.128 R44, [R51+0x6000] ;  /* 0x00600000332c3984 */ /* 0x000ea80000000c00 */
        /* <DEDUP_REMOVED lines=14> */
.L_x_655:
[----:B------:R-:W-:Y:S05]  /*9c70*/  BSYNC B0 ;  /* 0x0000000000007941 */ /* 0x000fea0003800000 */
.L_x_621:
[----:B0-234-:R-:W0:Y:S01]  /*9c80*/  S2R R40, SR_TID.X ;  /* 0x0000000000287919 */ /* 0x01de220000002100 */
[----:B------:R-:W-:Y:S01]  /*9c90*/  @!PT LDS RZ, [RZ] ;  /* 0x00000000fffff984 */ /* 0x000fe20000000800 */
[----:B------:R-:W-:Y:S01]  /*9ca0*/  @!PT LDS RZ, [RZ] ;  /* 0x00000000fffff984 */ /* 0x000fe20000000800 */
[----:B------:R-:W-:Y:S01]  /*9cb0*/  @!PT LDS RZ, [RZ] ;  /* 0x00000000fffff984 */ /* 0x000fe20000000800 */
[----:B------:R-:W-:Y:S01]  /*9cc0*/  @!PT LDS RZ, [RZ] ;  /* 0x00000000fffff984 */ /* 0x000fe20000000800 */
[----:B------:R2:W-:Y:S06]  /*9cd0*/  MEMBAR.ALL.CTA ;  /* 0x0000000000007992 */ /* 0x0005ec0000008000 */
[----:B--2---:R-:W2:Y:S01]  /*9ce0*/  FENCE.VIEW.ASYNC.S ;  /* 0x00000000000073c6 */ /* 0x004ea20000000000 */
[----:B------:R-:W-:Y:S05]  /*9cf0*/  WARPSYNC.ALL ;  /* 0x0000000000007948 */ /* 0x000fea0003800000 */
[----:B------:R-:W-:Y:S01]  /*9d00*/  BSSY B0, `(.L_x_712) ;  /* 0x0000009000007945 */ /* 0x000fe20003800000 */
[----:B0-----:R-:W-:Y:S01]  /*9d10*/  LOP3.LUT R40, R40, 0x7f, RZ, 0xc0, !PT ;  /* 0x0000007f28287812 */ /* 0x001fe200078ec0ff */
[----:B--2---:R0:W-:Y:S03]  /*9d20*/  BAR.SYNC.DEFER_BLOCKING R151, 0x80 ;  /* 0x000200970000751d */ /* 0x0041e60000010000 */
[----:B------:R-:W-:-:S13]  /*9d30*/  ISETP.NE.AND P3, PT, R40, RZ, PT ;  /* 0x000000ff2800720c */ /* 0x000fda0003f65270 */
[----:B------:R-:W-:-:S05]  /*9d40*/  @!P3 VIADD R40, R3, 0x348a0 ;  /* 0x000348a00328b836 */ /* 0x000fca0000000000 */
[----:B------:R-:W-:-:S04]  /*9d50*/  @!P3 PRMT R40, RZ, 0x654, R40 ;  /* 0x00000654ff28b816 */ /* 0x000fc80000000028 */
[----:B------:R0:W-:Y:S01]  /*9d60*/  @!P3 SYNCS.ARRIVE.TRANS64.RED.A1T0 RZ, [R40+URZ], RZ ;  /* 0x000000ff28ffb9a7 */ /* 0x0001e2000810043f */
[----:B------:R-:W-:Y:S05]  /*9d70*/  @!P2 BRA `(.L_x_713) ;  /* 0x000000000004a947 */ /* 0x000fea0003800000 */
[----:B------:R-:W-:Y:S01]  /*9d80*/  BPT.TRAP 0x1 ;  /* 0x000000040000795c */ /* 0x000fe20000300000 */
.L_x_713:
[----:B------:R-:W-:Y:S05]  /*9d90*/  BSYNC B0 ;  /* 0x0000000000007941 */ /* 0x000fea0003800000 */
.L_x_712:
[----:B------:R-:W2:Y:S01]  /*9da0*/  SYNCS.PHASECHK.TRANS64.TRYWAIT P4, [R3+URZ+0x348b0], R0 ;  /* 0x0348b000030075a7 */ /* 0x000ea2000808017f */
[----:B0-----:R-:W-:Y:S01]  /*9db0*/  LEA R40, R16, R32, 0xe ;  /* 0x0000002010287211 */ /* 0x001fe200078e70ff */
[----:B------:R-:W-:Y:S01]  /*9dc0*/  ULDC UR60, c[0x0][0x320] ;  /* 0x0000c800003c7ab9 */ /* 0x000fe20000000800 */
[----:B------:R-:W-:Y:S01]  /*9dd0*/  ULDC.64 UR40, c[0x0][0x328] ;  /* 0x0000ca0000287ab9 */ /* 0x000fe20000000a00 */
[----:B------:R-:W-:Y:S01]  /*9de0*/  ULDC.64 UR38, c[0x0][0x318] ;  /* 0x0000c60000267ab9 */ /* 0x000fe20000000a00 */
[----:B------:R-:W-:Y:S01]  /*9df0*/  BSSY B0, `(.L_x_714) ;  /* 0x0000004000007945 */ /* 0x000fe20003800000 */
[----:B------:R-:W-:Y:S01]  /*9e00*/  ISETP.GE.AND P2, PT, R17, R4, PT ;  /* 0x000000041100720c */ /* 0x000fe20003f46270 */
[----:B------:R-:W-:Y:S02]  /*9e10*/  IMAD.IADD R42, R124, 0x1, R40 ;  /* 0x000000017c2a7824 */ /* 0x000fe400078e0228 */
[----:B--2---:R-:W-:Y:S10]  /*9e20*/  @!P4 BRA `(.L_x_715) ;  /* 0x000001680060c947 */ /* 0x004ff40003800000 */
.L_x_985:
[----:B------:R-:W-:Y:S05]  /*9e30*/  BSYNC B0 ;  /* 0x0000000000007941 */ /* 0x000fea0003800000 */
.L_x_714:
[----:B------:R-:W-:Y:S01]  /*9e40*/  BSSY B0, `(.L_x_716) ;  /* 0x0000019000007945 */ /* 0x000fe20003800000 */
[----:B01----:R-:W-:Y:S01]  /*9e50*/  IMAD R0, R40, 0x2, R115 ;  /* 0x0000000228007824 */ /* 0x003fe200078e0273 */
[----:B------:R-:W-:Y:S01]  /*9e60*/  LEA R52, R42, R115, 0x1 ;  /* 0x000000732a347211 */ /* 0x000fe200078e08ff */
[----:B------:R-:W-:Y:S01]  /*9e70*/  IMAD.WIDE R48, R24, 0x80, R118 ;  /* 0x0000008018307825 */ /* 0x000fe200078e0276 */
[----:B------:R-:W-:Y:S06]  /*9e80*/  @P2 BRA `(.L_x_717) ;  /* 0x0000000000502947 */ /* 0x000fec0003800000 */
[----:B------:R-:W-:Y:S01]  /*9e90*/  IMAD R43, R49, UR40, RZ ;  /* 0x00000028312b7c24 */ /* 0x000fe2000f8e02ff */
[----:B------:R-:W-:Y:S01]  /*9ea0*/  ISETP.GE.AND P4, PT, R18, UR60, PT ;  /* 0x0000003c12007c0c */ /* 0x000fe2000bf86270 */
[----:B------:R-:W-:Y:S02]  /*9eb0*/  IMAD.MOV.U32 R40, RZ, RZ, R104 ;  /* 0x000000ffff287224 */ /* 0x000fe400078e0068 */
[----:B------:R-:W-:Y:S02]  /*9ec0*/  IMAD.MOV.U32 R41, RZ, RZ, R5 ;  /* 0x000000ffff297224 */ /* 0x000fe400078e0005 */
[C---:B------:R-:W-:Y:S02]  /*9ed0*/  IMAD R43, R48.reuse, UR41, R43 ;  /* 0x00000029302b7c24 */ /* 0x040fe4000f8e022b */
[----:B------:R-:W-:-:S05]  /*9ee0*/  IMAD.WIDE.U32 R40, R48, UR40, R40 ;  /* 0x0000002830287c25 */ /* 0x000fca000f8e0028 */
[----:B------:R-:W-:Y:S02]  /*9ef0*/  IADD3 R41, R41, R43, RZ ;  /* 0x0000002b29297210 */ /* 0x000fe40007ffe0ff */
[----:B------:R-:W-:-:S04]  /*9f00*/  LEA R50, P2, R40, UR38, 0x1 ;  /* 0x0000002628327c11 */ /* 0x000fc8000f8408ff */
[----:B------:R-:W-:Y:S02]  /*9f10*/  LEA.HI.X R51, R40, UR39, R41, 0x1, P2 ;  /* 0x0000002728337c11 */ /* 0x000fe400090f0c29 */
[----:B------:R-:W-:Y:S01]  /*9f20*/  ISETP.GE.AND P2, PT, R101, UR60, PT ;  /* 0x0000003c65007c0c */ /* 0x000fe2000bf46270 */
[----:B------:R-:W0:-:S12]  /*9f30*/  @!P4 LDS.128 R40, [R0] ;  /* 0x000000000028c984 */ /* 0x000e180000000c00 */
[----:B------:R-:W1:Y:S04]  /*9f40*/  @!P2 LDS.128 R44, [R52] ;  /* 0x00000000342ca984 */ /* 0x000e680000000c00 */
[----:B0-----:R-:W-:Y:S01]  /*9f50*/  @!P4 STG.E.128 desc[UR42][R50.64], R40 ;  /* 0x000000283200c986 */ /* 0x001fe2000c101d2a */
[----:B------:R-:W-:-:S03]  /*9f60*/  ISETP.GE.AND P4, PT, R100, UR60, PT ;  /* 0x0000003c64007c0c */ /* 0x000fc6000bf86270 */
[----:B-1----:R-:W-:Y:S01]  /*9f70*/  @!P2 STG.E.128 desc[UR42][R50.64+0x40], R44 ;  /* 0x0000402c3200a986 */ /* 0x002fe2000c101d2a */
[----:B------:R-:W-:-:S09]  /*9f80*/  ISETP.GE.AND P2, PT, R99, UR60, PT ;  /* 0x0000003c63007c0c */ /* 0x000fd2000bf46270 */
[----:B------:R-:W0:Y:S04]  /*9f90*/  @!P4 LDS.128 R40, [R0+0x4000] ;  /* 0x004000000028c984 */ /* 0x000e280000000c00 */
[----:B------:R-:W1:Y:S04]  /*9fa0*/  @!P2 LDS.128 R44, [R52+0x4000] ;  /* 0x00400000342ca984 */ /* 0x000e680000000c00 */
[----:B0-----:R0:W-:Y:S04]  /*9fb0*/  @!P4 STG.E.128 desc[UR42][R50.64+0x80], R40 ;  /* 0x000080283200c986 */ /* 0x0011e8000c101d2a */
[----:B-1----:R0:W-:Y:S02]  /*9fc0*/  @!P2 STG.E.128 desc[UR42][R50.64+0xc0], R44 ;  /* 0x0000c02c3200a986 */ /* 0x0021e4000c101d2a */
.L_x_717:
[----:B------:R-:W-:Y:S05]  /*9fd0*/  BSYNC B0 ;  /* 0x0000000000007941 */ /* 0x000fea0003800000 */
.L_x_716:
[----:B------:R-:W-:Y:S01]  /*9fe0*/  ISETP.GE.AND P2, PT, R205, R4, PT ;  /* 0x00000004cd00720c */ /* 0x000fe20003f46270 */
[----:B------:R-:W-:-:S12]  /*9ff0*/  BSSY B0, `(.L_x_718) ;  /* 0x0000017000007945 */ /* 0x000fd80003800000 */
[----:B------:R-:W-:Y:S05]  /*a000*/  @P2 BRA `(.L_x_719) ;  /* 0x0000000000542947 */ /* 0x000fea0003800000 */
[----:B0-----:R-:W-:Y:S01]  /*a010*/  IADD3 R43, P2, R48, 0x40, RZ ;  /* 0x00000040302b7810 */ /* 0x001fe20007f5e0ff */
[----:B------:R-:W-:Y:S01]  /*a020*/  IMAD.MOV.U32 R4, RZ, RZ, R104 ;  /* 0x000000ffff047224 */ /* 0x000fe200078e0068 */
[----:B------:R-:W-:-:S03]  /*a030*/  ISETP.GE.AND P4, PT, R18, UR60, PT ;  /* 0x0000003c12007c0c */ /* 0x000fc6000bf86270 */
[----:B------:R-:W-:Y:S02]  /*a040*/  IMAD.X R48, RZ, RZ, R49, P2 ;  /* 0x000000ffff307224 */ /* 0x000fe400010e0631 */
[----:B------:R-:W-:-:S04]  /*a050*/  IMAD.WIDE.U32 R40, R43, UR40, R4 ;  /* 0x000000282b287c25 */ /* 0x000fc8000f8e0004 */
[----:B------:R-:W-:-:S04]  /*a060*/  IMAD R48, R48, UR40, RZ ;  /* 0x0000002830307c24 */ /* 0x000fc8000f8e02ff */
[----:B------:R-:W-:Y:S01]  /*a070*/  IMAD R43, R43, UR41, R48 ;  /* 0x000000292b2b7c24 */ /* 0x000fe2000f8e0230 */
[----:B------:R-:W-:-:S04]  /*a080*/  LEA R48, P2, R40, UR38, 0x1 ;  /* 0x0000002628307c11 */ /* 0x000fc8000f8408ff */
[----:B------:R-:W-:-:S04]  /*a090*/  IADD3 R41, R41, R43, RZ ;  /* 0x0000002b29297210 */ /* 0x000fc80007ffe0ff */
[----:B------:R-:W-:Y:S02]  /*a0a0*/  LEA.HI.X R49, R40, UR39, R41, 0x1, P2 ;  /* 0x0000002728317c11 */ /* 0x000fe400090f0c29 */
[----:B------:R-:W-:Y:S01]  /*a0b0*/  ISETP.GE.AND P2, PT, R100, UR60, PT ;  /* 0x0000003c64007c0c */ /* 0x000fe2000bf46270 */
[----:B------:R-:W0:-:S12]  /*a0c0*/  @!P4 LDS.128 R40, [R0+0x2000] ;  /* 0x002000000028c984 */ /* 0x000e180000000c00 */
[----:B------:R-:W1:Y:S04]  /*a0d0*/  @!P2 LDS.128 R44, [R0+0x6000] ;  /* 0x00600000002ca984 */ /* 0x000e680000000c00 */
        /* <DEDUP_REMOVED lines=8> */
.L_x_719:
[----:B------:R-:W-:Y:S05]  /*a160*/  BSYNC B0 ;  /* 0x0000000000007941 */ /* 0x000fea0003800000 */
.L_x_718:
[----:B------:R-:W3:Y:S01]  /*a170*/  LDL R0, [R1+0x8] ;  /* 0x0000080001007983 */ /* 0x000ee20000100800 */
[----:B------:R-:W-:Y:S01]  /*a180*/  @!P3 VIADD R3, R3, 0x348c0 ;  /* 0x000348c00303b836 */ /* 0x000fe20000000000 */
[----:B------:R-:W-:Y:S01]  /*a190*/  PLOP3.LUT P2, PT, PT, PT, PT, 0x8, 0x0 ;  /* 0x000000000000781c */ /* 0x000fe20003f4e170 */
[----:B------:R-:W-:Y:S01]  /*a1a0*/  VIADD R16, R16, 0x1 ;  /* 0x0000000110107836 */ /* 0x000fe20000000000 */
[----:B------:R-:W-:Y:S01]  /*a1b0*/  @!PT LDS RZ, [RZ] ;  /* 0x00000000fffff984 */ /* 0x000fe20000000800 */
[----:B------:R-:W-:Y:S01]  /*a1c0*/  @!PT LDS RZ, [RZ] ;  /* 0x00000000fffff984 */ /* 0x000fe20000000800 */
[----:B------:R-:W-:Y:S01]  /*a1d0*/  @!PT LDS RZ, [RZ] ;  /* 0x00000000fffff984 */ /* 0x000fe20000000800 */
[----:B------:R-:W-:Y:S01]  /*a1e0*/  @!PT LDS RZ, [RZ] ;  /* 0x00000000fffff984 */ /* 0x000fe20000000800 */
[----:B------:R1:W-:Y:S06]  /*a1f0*/  MEMBAR.ALL.CTA ;  /* 0x0000000000007992 */ /* 0x0003ec0000008000 */
[----:B-1----:R-:W1:Y:S01]  /*a200*/  FENCE.VIEW.ASYNC.S ;  /* 0x00000000000073c6 */ /* 0x002e620000000000 */
[----:B------:R-:W-:Y:S01]  /*a210*/  @!P3 PRMT R3, RZ, 0x654, R3 ;  /* 0x00000654ff03b816 */ /* 0x000fe20000000003 */
[----:B-1----:R1:W-:Y:S06]  /*a220*/  BAR.SYNC.DEFER_BLOCKING R151, 0x80 ;  /* 0x000200970000751d */ /* 0x0023ec0000010000 */
[----:B------:R4:W-:Y:S01]  /*a230*/  @!P3 SYNCS.ARRIVE.TRANS64.RED.A1T0 RZ, [R3+URZ], RZ ;  /* 0x000000ff03ffb9a7 */ /* 0x0009e2000810043f */
[----:B------:R-:W-:-:S04]  /*a240*/  ISETP.NE.AND P3, PT, R16, 0x2, PT ;  /* 0x000000021000780c */ /* 0x000fc80003f65270 */
[----:B------:R-:W-:Y:S02]  /*a250*/  SEL R16, R16, RZ, P3 ;  /* 0x000000ff10107207 */ /* 0x000fe40001800000 */
[----:B----4-:R-:W-:-:S04]  /*a260*/  SEL R3, RZ, 0x1, P3 ;  /* 0x00000001ff037807 */ /* 0x010fc80001800000 */
[----:B------:R-:W-:Y:S02]  /*a270*/  LOP3.LUT R184, R184, R3, RZ, 0x3c, !PT ;  /* 0x00000003b8b87212 */ /* 0x000fe400078e3cff */
[----:B---3--:R-:W-:-:S13]  /*a280*/  LOP3.LUT P4, RZ, R0, 0x2, RZ, 0xc0, !PT ;  /* 0x0000000200ff7812 */ /* 0x008fda000788c0ff */
[----:B-1----:R-:W-:Y:S05]  /*a290*/  @P4 BRA `(.L_x_720) ;  /* 0xffffff8400504947 */ /* 0x002fea000383ffff */
.L_x_616:
[----:B------:R-:W-:Y:S01]  /*a2a0*/  BSSY B0, `(.L_x_721) ;  /* 0x000002a000007945 */ /* 0x000fe20003800000 */
[----:B------:R-:W-:Y:S01]  /*a2b0*/  ISETP.GE.AND P1, PT, R150, 0x1, PT ;  /* 0x000000019600780c */ /* 0x000fe20003f26270 */
[----:B------:R-:W-:Y:S01]  /*a2c0*/  IMAD.MOV.U32 R0, RZ, RZ, RZ ;  /* 0x000000ffff007224 */ /* 0x000fe200078e00ff */
[----:B------:R-:W-:Y:S02]  /*a2d0*/  PLOP3.LUT P0, PT, PT, PT, PT, 0x80, 0x0 ;  /* 0x000000000000781c */ /* 0x000fe40003f0f070 */
[----:B------:R-:W-:Y:S02]  /*a2e0*/  CS2R R86, SRZ ;  /* 0x0000000000567805 */ /* 0x000fe4000001ff00 */
[----:B------:R-:W-:Y:S02]  /*a2f0*/  MOV R3, RZ ;  /* 0x000000ff00037202 */ /* 0x000fe40000000f00 */
        /* <DEDUP_REMOVED lines=18> */
[----:B0-----:R-:W-:Y:S02]  /*a420*/  CS2R R50, SRZ ;  /* 0x0000000000327805 */ /* 0x001fe4000001ff00 */
[----:B--2---:R-:W-:-:S02]  /*a430*/  CS2R R48, SRZ ;  /* 0x0000000000307805 */ /* 0x004fc4000001ff00 */
[----:B------:R-:W-:Y:S02]  /*a440*/  CS2R R46, SRZ ;  /* 0x00000000002e7805 */ /* 0x000fe4000001ff00 */
[----:B------:R-:W-:Y:S02]  /*a450*/  CS2R R44, SRZ ;  /* 0x00000000002c7805 */ /* 0x000fe4000001ff00 */
[----:B------:R-:W-:Y:S02]  /*a460*/  CS2R R42, SRZ ;  /* 0x00000000002a7805 */ /* 0x000fe4000001ff00 */
[----:B------:R-:W-:Y:S02]  /*a470*/  CS2R R40, SRZ ;  /* 0x0000000000287805 */ /* 0x000fe4000001ff00 */
[----:B------:R-:W-:Y:S01]  /*a480*/  CS2R R36, SRZ ;  /* 0x0000000000247805 */ /* 0x000fe2000001ff00 */
[----:B------:R-:W-:Y:S01]  /*a490*/  IMAD.MOV.U32 R91, RZ, RZ, RZ ;  /* 0x000000ffff5b7224 */ /* 0x000fe200078e00ff */
[----:B------:R-:W-:-:S02]  /*a4a0*/  MOV R88, RZ ;  /* 0x000000ff00587202 */ /* 0x000fc40000000f00 */
[----:B------:R-:W-:Y:S01]  /*a4b0*/  CS2R R32, SRZ ;  /* 0x0000000000207805 */ /* 0x000fe2000001ff00 */
[----:B------:R-:W-:Y:S01]  /*a4c0*/  IMAD.MOV.U32 R26, RZ, RZ, RZ ;  /* 0x000000ffff1a7224 */ /* 0x000fe200078e00ff */
[----:B------:R-:W-:Y:S01]  /*a4d0*/  CS2R R10, SRZ ;  /* 0x00000000000a7805 */ /* 0x000fe2000001ff00 */
[----:B------:R-:W-:Y:S01]  /*a4e0*/  IMAD.MOV.U32 R93, RZ, RZ, RZ ;  /* 0x000000ffff5d7224 */ /* 0x000fe200078e00ff */
[----:B------:R-:W-:Y:S01]  /*a4f0*/  MOV R28, RZ ;  /* 0x000000ff001c7202 */ /* 0x000fe20000000f00 */
[----:B------:R-:W-:Y:S01]  /*a500*/  IMAD.MOV.U32 R95, RZ, RZ, RZ ;  /* 0x000000ffff5f7224 */ /* 0x000fe200078e00ff */
[----:B------:R-:W-:Y:S06]  /*a510*/  @P2 BRA `(.L_x_722) ;  /* 0x0000000000082947 */ /* 0x000fec0003800000 */
[----:B------:R-:W0:Y:S02]  /*a520*/  FENCE.VIEW.ASYNC.G ;  /* 0x00000000000073c6 */ /* 0x000e240000000100 */
[----:B0-----:R-:W-:Y:S06]  /*a530*/  BAR.ARV 0xc, 0x180 ;  /* 0x0306000000007b1d */ /* 0x001fec0000002000 */
.L_x_722:
[----:B------:R-:W-:Y:S05]  /*a540*/  BSYNC B0 ;  /* 0x0000000000007941 */ /* 0x000fea0003800000 */
.L_x_721:
[----:B------:R-:W-:Y:S01]  /*a550*/  IMAD.MOV.U32 R89, RZ, RZ, RZ ;  /* 0x000000ffff597224 */ /* 0x000fe200078e00ff */
[----:B------:R-:W-:Y:S01]  /*a560*/  MOV R24, RZ ;  /* 0x000000ff00187202 */ /* 0x000fe20000000f00 */
[----:B------:R-:W-:Y:S06]  /*a570*/  @!P1 BRA `(.L_x_723) ;  /* 0x000000c800589947 */ /* 0x000fec0003800000 */
[----:B------:R-:W0:Y:S02]  /*a580*/  SHFL.IDX PT, R0, R231, RZ, 0x1f ;  /* 0x00001fffe7007589 */ /* 0x000e2400000e0000 */
[----:B0-----:R-:W-:-:S04]  /*a590*/  LEA.HI R3, R0, R0, RZ, 0x1 ;  /* 0x0000000000037211 */ /* 0x001fc800078f08ff */
[----:B------:R-:W-:-:S05]  /*a5a0*/  LOP3.LUT R3, R3, 0x1e, RZ, 0xc0, !PT ;  /* 0x0000001e03037812 */ /* 0x000fca00078ec0ff */
[----:B------:R-:W-:Y:S02]  /*a5b0*/  IMAD.IADD R3, R0, 0x1, -R3 ;  /* 0x0000000100037824 */ /* 0x000fe400078e0a03 */
[----:B------:R-:W-:-:S03]  /*a5c0*/  IMAD.U32 R0, RZ, RZ, UR61 ;  /* 0x0000003dff007e24 */ /* 0x000fc6000f8e00ff */
[----:B------:R-:W-:Y:S02]  /*a5d0*/  LEA R3, R3, UR61, 0xd ;  /* 0x0000003d03037c11 */ /* 0x000fe4000f8e68ff */
[----:B------:R-:W-:Y:S02]  /*a5e0*/  LOP3.LUT P0, RZ, R0, 0x3ff, RZ, 0xc0, !PT ;  /* 0x000003ff00ff7812 */ /* 0x000fe4000780c0ff */
[----:B------:R-:W-:Y:S02]  /*a5f0*/  SHF.R.U32.HI R3, RZ, 0x4, R3 ;  /* 0x00000004ff037819 */ /* 0x000fe40000011603 */
[----:B------:R-:W-:Y:S02]  /*a600*/  P2R R24, PR, RZ, 0x1 ;  /* 0x00000001ff187803 */ /* 0x000fe40000000000 */
[----:B------:R-:W-:-:S07]  /*a610*/  LOP3.LUT R36, R3, 0x3fff, RZ, 0xc0, !PT ;  /* 0x00003fff03247812 */ /* 0x000fce00078ec0ff */
[----:B------:R-:W-:Y:S05]  /*a620*/  @!P0 BRA `(.L_x_724) ;  /* 0x0000000000408947 */ /* 0x000fea0003800000 */
[----:B------:R-:W-:Y:S01]  /*a630*/  MOV R0, 0x0 ;  /* 0x0000000000007802 */ /* 0x000fe20000000f00 */
[----:B------:R-:W-:Y:S01]  /*a640*/  ULDC.64 UR4, c[0x4][0x118] ;  /* 0x0100460000047ab9 */ /* 0x000fe20000000a00 */
[----:B------:R-:W-:Y:S01]  /*a650*/  ULDC.64 UR6, c[0x4][0x120] ;  /* 0x0100480000067ab9 */ /* 0x000fe20000000a00 */
[----:B------:R-:W-:Y:S01]  /*a660*/  MOV R4, UR4 ;  /* 0x0000000400047c02 */ /* 0x000fe20008000f00 */
[----:B------:R0:W1:Y:S01]  /*a670*/  LDC.64 R14, c[0x4][R0] ;  /* 0x01000000000e7b82 */ /* 0x0000620000000a00 */
[----:B------:R-:W-:Y:S01]  /*a680*/  IMAD.U32 R5, RZ, RZ, UR5 ;  /* 0x00000005ff057e24 */ /* 0x000fe2000f8e00ff */
        /* <DEDUP_REMOVED lines=10> */
.L_x_724:
[----:B------:R-:W-:Y:S02]  /*a730*/  ULDC UR4, c[0x0][0x3f4] ;  /* 0x0000fd0000047ab9 */ /* 0x000fe40000000800 */
[----:B------:R-:W-:-:S13]  /*a740*/  ISETP.LT.AND P0, PT, RZ, UR4, PT ;  /* 0x00000004ff007c0c */ /* 0x000fda000bf01270 */
[----:B------:R-:W-:Y:S05]  /*a750*/  @P0 BRA `(.L_x_725) ;  /* 0x00000000003c0947 */ /* 0x000fea0003800000 */
[----:B------:R-:W-:-:S04]  /*a760*/  LEA.HI R0, R204, R204, RZ, 0x1 ;  /* 0x000000cccc007211 */ /* 0x000fc800078f08ff */
[----:B------:R-:W-:-:S04]  /*a770*/  LOP3.LUT R3, R0, 0xfffffffe, RZ, 0xc0, !PT ;  /* 0xfffffffe00037812 */ /* 0x000fc800078ec0ff */
[----:B------:R-:W-:-:S04]  /*a780*/  IADD3 R3, R204, -R3, RZ ;  /* 0x80000003cc037210 */ /* 0x000fc80007ffe0ff */
[----:B------:R-:W-:-:S04]  /*a790*/  SHF.L.U32 R3, R3, 0x1f, RZ ;  /* 0x0000001f03037819 */ /* 0x000fc800000006ff */
[----:B------:R0:W1:Y:S03]  /*a7a0*/  SYNCS.PHASECHK.TRANS64.TRYWAIT P0, [R2+URZ+0x34800], R3 ;  /* 0x03480003020075a7 */ /* 0x000066000800017f */
[----:B-1----:R-:W-:Y:S05]  /*a7b0*/  @!P0 NANOSLEEP.SYNCS 0x989680 ;  /* 0x009896800000895d */ /* 0x002fea0003900000 */
[----:B------:R-:W1:Y:S01]  /*a7c0*/  @!P0 SYNCS.PHASECHK.TRANS64 P0, [R2+URZ+0x34800], R3 ;  /* 0x03480003020085a7 */ /* 0x000e62000800007f */
[----:B------:R-:W-:Y:S04]  /*a7d0*/  BSSY B0, `(.L_x_726) ;  /* 0x0000006000007945 */ /* 0x000fe80003800000 */
[----:B-1----:R-:W-:Y:S05]  /*a7e0*/  @P0 BRA `(.L_x_727) ;  /* 0x0000000000100947 */ /* 0x002fea0003800000 */
.L_x_728:
[----:B-1----:R1:W2:Y:S02]  /*a7f0*/  SYNCS.PHASECHK.TRANS64.TRYWAIT P0, [R2+URZ+0x34800], R3 ;  /* 0x03480003020075a7 */ /* 0x0022a4000800017f */
[----:B--2---:R-:W-:Y:S05]  /*a800*/  @!P0 NANOSLEEP.SYNCS 0x989680 ;  /* 0x009896800000895d */ /* 0x004fea0003900000 */
[----:B------:R-:W2:Y:S02]  /*a810*/  @!P0 SYNCS.PHASECHK.TRANS64 P0, [R2+URZ+0x34800], R3 ;  /* 0x03480003020085a7 */ /* 0x000ea4000800007f */
[----:B--2---:R-:W-:Y:S05]  /*a820*/  @!P0 BRA `(.L_x_728) ;  /* 0xfffffffc00f08947 */ /* 0x004fea000383ffff */
.L_x_727:
[----:B------:R-:W-:Y:S05]  /*a830*/  BSYNC B0 ;  /* 0x0000000000007941 */ /* 0x000fea0003800000 */
.L_x_726:
[----:B------:R-:W-:Y:S05]  /*a840*/  BRA `(.L_x_729) ;  /* 0x0000005800487947 */ /* 0x000fea0003800000 */
.L_x_725:
[----:B-----5:R-:W-:Y:S01]  /*a850*/  SHF.R.S32.HI R0, RZ, 0x1f, R144 ;  /* 0x0000001fff007819 */ /* 0x020fe20000011490 */
[----:B------:R-:W-:Y:S01]  /*a860*/  ULDC.64 UR4, c[0x0][0x3f8] ;  /* 0x0000fe0000047ab9 */ /* 0x000fe20000000a00 */
[----:B------:R-:W-:Y:S01]  /*a870*/  ULDC.64 UR6, c[0x0][0x408] ;  /* 0x0001020000067ab9 */ /* 0x000fe20000000a00 */
[----:B------:R-:W-:Y:S01]  /*a880*/  ISETP.NE.AND P2, PT, R24, RZ, PT ;  /* 0x000000ff1800720c */ /* 0x000fe20003f45270 */
[----:B------:R-:W-:-:S04]  /*a890*/  IMAD.WIDE.U32 R4, R144, UR4, RZ ;  /* 0x0000000490047c25 */ /* 0x000fc8000f8e00ff */
[C---:B------:R-:W-:Y:S02]  /*a8a0*/  IMAD R3, R0.reuse, UR4, RZ ;  /* 0x0000000400037c24 */ /* 0x040fe4000f8e02ff */
[----:B------:R-:W-:Y:S02]  /*a8b0*/  IMAD R9, R0, UR6, RZ ;  /* 0x0000000600097c24 */ /* 0x000fe4000f8e02ff */
[C---:B------:R-:W-:Y:S01]  /*a8c0*/  IMAD R3, R144.reuse, UR5, R3 ;  /* 0x0000000590037c24 */ /* 0x040fe2000f8e0203 */
[----:B------:R-:W-:Y:S01]  /*a8d0*/  ULDC.64 UR4, c[0x0][0x3e8] ;  /* 0x0000fa0000047ab9 */ /* 0x000fe20000000a00 */
[----:B------:R-:W-:Y:S01]  /*a8e0*/  IMAD.WIDE.U32 R6, R144, UR6, RZ ;  /* 0x0000000690067c25 */ /* 0x000fe2000f8e00ff */
[----:B------:R-:W-:-:S03]  /*a8f0*/  LEA R24, P0, R4, UR4, 0x1 ;  /* 0x0000000404187c11 */ /* 0x000fc6000f8008ff */
[----:B------:R-:W-:Y:S01]  /*a900*/  IMAD R9, R144, UR7, R9 ;  /* 0x0000000790097c24 */ /* 0x000fe2000f8e0209 */
[----:B------:R-:W-:Y:S01]  /*a910*/  ULDC.64 UR6, c[0x0][0x400] ;  /* 0x0001000000067ab9 */ /* 0x000fe20000000a00 */
[----:B------:R-:W-:Y:S01]  /*a920*/  IMAD.IADD R25, R3, 0x1, R5 ;  /* 0x0000000103197824 */ /* 0x000fe200078e0205 */
[----:B------:R-:W-:Y:S01]  /*a930*/  LEA R26, P1, R6, UR6, 0x1 ;  /* 0x00000006061a7c11 */ /* 0x000fe2000f8208ff */
[----:B------:R-:W-:-:S03]  /*a940*/  IMAD.IADD R27, R9, 0x1, R7 ;  /* 0x00000001091b7824 */ /* 0x000fc600078e0207 */
[----:B------:R-:W-:Y:S02]  /*a950*/  LEA.HI.X R25, R4, UR5, R25, 0x1, P0 ;  /* 0x0000000504197c11 */ /* 0x000fe400080f0c19 */
[----:B------:R-:W-:Y:S01]  /*a960*/  LEA.HI.X R27, R6, UR7, R27, 0x1, P1 ;  /* 0x00000007061b7c11 */ /* 0x000fe200088f0c1b */
[----:B------:R-:W-:Y:S06]  /*a970*/  @!P2 BRA `(.L_x_730) ;  /* 0x000000000040a947 */ /* 0x000fec0003800000 */
        /* <DEDUP_REMOVED lines=15> */
[----:B-1----:R-:W-:Y:S05]  /*aa70*/  CALL.ABS.NOINC R14 ;  /* 0x000000000e007343 */ /* 0x002fea0003c00000 */
.L_x_730:
[----:B------:R-:W-:Y:S01]  /*aa80*/  ULDC.U8 UR4, c[0x0][0x410] ;  /* 0x0001040000047ab9 */ /* 0x000fe20000000000 */
[----:B------:R-:W-:Y:S01]  /*aa90*/  BSSY B0, `(.L_x_731) ;  /* 0x0000565000007945 */ /* 0x000fe20003800000 */
[----:B------:R-:W-:Y:S02]  /*aaa0*/  ISETP.NE.AND P0, PT, RZ, UR4, PT ;  /* 0x00000004ff007c0c */ /* 0x000fe4000bf05270 */
[----:B------:R-:W-:-:S11]  /*aab0*/  LEA R6, R125, R17, 0x7 ;  /* 0x000000117d067211 */ /* 0x000fd600078e38ff */
[----:B------:R-:W-:Y:S05]  /*aac0*/  @!P0 BRA `(.L_x_732) ;  /* 0x0000002800a08947 */ /* 0x000fea0003800000 */
[----:B------:R-:W-:-:S03]  /*aad0*/  UMOV UR4, 0xffffffff ;  /* 0xffffffff00047882 */ /* 0x000fc60000000000 */
[----:B------:R-:W-:Y:S05]  /*aae0*/  BRA.DIV UR4, `(.L_x_733) ;  /* 0x0000015e04447947 */ /* 0x000fea000b800000 */
[----:B------:R0:W1:Y:S04]  /*aaf0*/  SHFL.IDX PT, R0, R25, RZ, 0x1c1f ;  /* 0x001c1fff19007589 */ /* 0x00006800000e0000 */
[----:B------:R0:W2:Y:S04]  /*ab00*/  SHFL.IDX PT, R3, R24, RZ, 0x1c1f ;  /* 0x001c1fff18037589 */ /* 0x0000a800000e0000 */
[----:B------:R0:W3:Y:S04]  /*ab10*/  SHFL.IDX PT, R4, R27, RZ, 0x1c1f ;  /* 0x001c1fff1b047589 */ /* 0x0000e800000e0000 */
[----:B------:R0:W4:Y:S02]  /*ab20*/  SHFL.IDX PT, R5, R26, RZ, 0x1c1f ;  /* 0x001c1fff1a057589 */ /* 0x00012400000e0000 */
.L_x_991:
[----:B------:R-:W-:Y:S01]  /*ab30*/  ULDC UR4, c[0x0][0x448] ;  /* 0x0001120000047ab9 */ /* 0x000fe20000000800 */
[----:B------:R-:W-:Y:S01]  /*ab40*/  LOP3.LUT R8, R191, 0x18, R18, 0xf8, !PT ;  /* 0x00000018bf087812 */ /* 0x000fe200078ef812 */
[----:B------:R-:W-:Y:S01]  /*ab50*/  IMAD R52, R149, UR4, RZ ;  /* 0x0000000495347c24 */ /* 0x000fe2000f8e02ff */
[----:B------:R-:W-:Y:S01]  /*ab60*/  BSSY B1, `(.L_x_734) ;  /* 0x000004f000017945 */ /* 0x000fe20003800000 */
[----:B------:R-:W-:Y:S02]  /*ab70*/  LOP3.LUT P0, RZ, R213, 0x4, RZ, 0xc0, !PT ;  /* 0x00000004d5ff7812 */ /* 0x000fe4000780c0ff */
[----:B------:R-:W-:Y:S02]  /*ab80*/  CS2R R14, SRZ ;  /* 0x00000000000e7805 */ /* 0x000fe4000001ff00 */
[----:B------:R-:W-:Y:S02]  /*ab90*/  LOP3.LUT R9, R8, R193, RZ, 0x3c, !PT ;  /* 0x000000c108097212 */ /* 0x000fe400078e3cff */
[----:B------:R-:W-:-:S02]  /*aba0*/  CS2R R10, SRZ ;  /* 0x00000000000a7805 */ /* 0x000fc4000001ff00 */
[----:B------:R-:W-:Y:S01]  /*abb0*/  ISETP.GE.AND P1, PT, R6, R52, PT ;  /* 0x000000340600720c */ /* 0x000fe20003f26270 */
[----:B------:R-:W-:Y:S01]  /*abc0*/  IMAD R52, R125, -0x80, R52 ;  /* 0xffffff807d347824 */ /* 0x000fe200078e0234 */
[----:B------:R-:W-:Y:S01]  /*abd0*/  CS2R R6, SRZ ;  /* 0x0000000000067805 */ /* 0x000fe2000001ff00 */
[----:B------:R-:W-:Y:S01]  /*abe0*/  IMAD R9, R192, 0x200, R9 ;  /* 0x00000200c0097824 */ /* 0x000fe200078e0209 */
[----:B------:R-:W-:Y:S02]  /*abf0*/  CS2R R20, SRZ ;  /* 0x0000000000147805 */ /* 0x000fe4000001ff00 */
[----:B0-----:R-:W-:Y:S02]  /*ac00*/  CS2R R24, SRZ ;  /* 0x0000000000187805 */ /* 0x001fe4000001ff00 */
[----:B------:R-:W-:Y:S01]  /*ac10*/  CS2R R12, SRZ ;  /* 0x00000000000c7805 */ /* 0x000fe2000001ff00 */
[----:B------:R-:W-:Y:S01]  /*ac20*/  IMAD R9, R9, 0x2, R2 ;  /* 0x0000000209097824 */ /* 0x000fe200078e0202 */
[----:B------:R-:W-:-:S02]  /*ac30*/  CS2R R30, SRZ ;  /* 0x00000000001e7805 */ /* 0x000fc4000001ff00 */
[----:B------:R-:W-:Y:S02]  /*ac40*/  CS2R R32, SRZ ;  /* 0x0000000000207805 */ /* 0x000fe4000001ff00 */
[----:B------:R-:W-:Y:S02]  /*ac50*/  CS2R R34, SRZ ;  /* 0x0000000000227805 */ /* 0x000fe4000001ff00 */
[----:B------:R-:W-:Y:S02]  /*ac60*/  CS2R R38, SRZ ;  /* 0x0000000000267805 */ /* 0x000fe4000001ff00 */
[----:B------:R-:W-:Y:S02]  /*ac70*/  CS2R R28, SRZ ;  /* 0x00000000001c7805 */ /* 0x000fe4000001ff00 */
[C---:B------:R-:W-:Y:S01]  /*ac80*/  IADD3 R37, R9.reuse, 0x10400, RZ ;  /* 0x0001040009257810 */ /* 0x040fe20007ffe0ff */
[----:B------:R-:W-:Y:S01]  /*ac90*/  VIADD R8, R9, 0x10440 ;  /* 0x0001044009087836 */ /* 0x000fe20000000000 */
[----:B------:R-:W-:Y:S01]  /*aca0*/  CS2R R26, SRZ ;  /* 0x00000000001a7805 */ /* 0x000fe2000001ff00 */
[----:B------:R-:W-:Y:S06]  /*acb0*/  @P1 BRA `(.L_x_735) ;  /* 0x0000000000e41947 */ /* 0x000fec0003800000 */
[----:B------:R-:W-:Y:S01]  /*acc0*/  ULDC UR4, c[0x0][0x3f4] ;  /* 0x0000fd0000047ab9 */ /* 0x000fe20000000800 */
[----:B------:R-:W-:Y:S02]  /*acd0*/  CS2R R30, SRZ ;  /* 0x00000000001e7805 */ /* 0x000fe4000001ff00 */
[----:B------:R-:W-:Y:S02]  /*ace0*/  ISETP.GE.AND P2, PT, R22, UR4, PT ;  /* 0x0000000416007c0c */ /* 0x000fe4000bf46270 */
[----:B------:R-:W-:Y:S02]  /*acf0*/  CS2R R6, SRZ ;  /* 0x0000000000067805 */ /* 0x000fe4000001ff00 */
[----:B------:R-:W-:Y:S02]  /*ad00*/  ISETP.GE.AND P3, PT, R187, UR4, PT ;  /* 0x00000004bb007c0c */ /* 0x000fe4000bf66270 */
[----:B------:R-:W-:Y:S02]  /*ad10*/  CS2R R32, SRZ ;  /* 0x0000000000207805 */ /* 0x000fe4000001ff00 */
[----:B------:R-:W-:-:S05]  /*ad20*/  ISETP.GE.AND P4, PT, R186, UR4, PT ;  /* 0x00000004ba007c0c */ /* 0x000fca000bf86270 */
[----:B-1----:R-:W-:Y:S01]  /*ad30*/  @!P2 MOV R11, R0 ;  /* 0x00000000000ba202 */ /* 0x002fe20000000f00 */
[----:B--2---:R-:W-:-:S03]  /*ad40*/  @!P2 IMAD.MOV.U32 R10, RZ, RZ, R3 ;  /* 0x000000ffff0aa224 */ /* 0x004fc600078e0003 */
[----:B------:R-:W-:Y:S01]  /*ad50*/  @!P3 IADD3 R20, P1, R3, R216, RZ ;  /* 0x000000d80314b210 */ /* 0x000fe20007f3e0ff */
[----:B----4-:R-:W-:Y:S02]  /*ad60*/  @!P2 IMAD.MOV.U32 R12, RZ, RZ, R5 ;  /* 0x000000ffff0ca224 */ /* 0x010fe400078e0005 */
[----:B---3--:R-:W-:Y:S01]  /*ad70*/  @!P2 IMAD.MOV.U32 R13, RZ, RZ, R4 ;  /* 0x000000ffff0da224 */ /* 0x008fe200078e0004 */
[----:B------:R-:W-:Y:S01]  /*ad80*/  @!P3 IADD3.X R21, R0, R215, RZ, P1, !PT ;  /* 0x000000d70015b210 */ /* 0x000fe20000ffe4ff */
[----:B------:R-:W-:-:S04]  /*ad90*/  @!P2 IMAD.WIDE R10, R22, 0x2, R10 ;  /* 0x00000002160aa825 */ /* 0x000fc800078e020a */
[----:B------:R-:W-:Y:S01]  /*ada0*/  @!P2 IMAD.WIDE R12, R22, 0x2, R12 ;  /* 0x00000002160ca825 */ /* 0x000fe200078e020c */
[----:B------:R0:W5:Y:S01]  /*adb0*/  @!P2 LD.E.64 R30, desc[UR42][R10.64] ;  /* 0x0000002a0a1ea980 */ /* 0x000162000c101b00 */
[----:B------:R-:W-:-:S03]  /*adc0*/  @!P3 IADD3 R24, P1, R5, R216, RZ ;  /* 0x000000d80518b210 */ /* 0x000fc60007f3e0ff */
[----:B------:R-:W5:Y:S01]  /*add0*/  @!P2 LD.E.64 R6, desc[UR42][R12.64] ;  /* 0x0000002a0c06a980 */ /* 0x000f62000c101b00 */
[----:B------:R-:W-:Y:S02]  /*ade0*/  ISETP.GE.AND P2, PT, R189, UR4, PT ;  /* 0x00000004bd007c0c */ /* 0x000fe4000bf46270 */
[-C--:B------:R-:W-:Y:S02]  /*adf0*/  @!P4 IADD3 R26, P5, R3, R218.reuse, RZ ;  /* 0x000000da031ac210 */ /* 0x080fe40007fbe0ff */
[----:B------:R-:W-:Y:S02]  /*ae00*/  CS2R R14, SRZ ;  /* 0x00000000000e7805 */ /* 0x000fe4000001ff00 */
[----:B------:R-:W-:Y:S01]  /*ae10*/  @!P4 IADD3 R40, P6, R5, R218, RZ ;  /* 0x000000da0528c210 */ /* 0x000fe20007fde0ff */
[----:B------:R-:W-:Y:S01]  /*ae20*/  @!P3 IMAD.X R25, R4, 0x1, R215, P1 ;  /* 0x000000010419b824 */ /* 0x000fe200008e06d7 */
[----:B------:R-:W-:Y:S02]  /*ae30*/  CS2R R34, SRZ ;  /* 0x0000000000227805 */ /* 0x000fe4000001ff00 */
[----:B0-----:R-:W-:Y:S01]  /*ae40*/  CS2R R10, SRZ ;  /* 0x00000000000a7805 */ /* 0x001fe2000001ff00 */
[----:B------:R-:W-:Y:S01]  /*ae50*/  @!P4 IMAD.X R27, R0, 0x1, R217, P5 ;  /* 0x00000001001bc824 */ /* 0x000fe200028e06d9 */
[----:B------:R-:W-:Y:S01]  /*ae60*/  @!P4 IADD3.X R41, R4, R217, RZ, P6, !PT ;  /* 0x000000d90429c210 */ /* 0x000fe200037fe4ff */
[----:B------:R0:W5:Y:S01]  /*ae70*/  @!P3 LD.E.64 R32, desc[UR42][R20.64] ;  /* 0x0000002a1420b980 */ /* 0x000162000c101b00 */
[----:B------:R-:W-:-:S03]  /*ae80*/  ISETP.GE.AND P1, PT, R188, UR4, PT ;  /* 0x00000004bc007c0c */ /* 0x000fc6000bf26270 */
[----:B------:R1:W5:Y:S01]  /*ae90*/  @!P3 LD.E.64 R14, desc[UR42][R24.64] ;  /* 0x0000002a180eb980 */ /* 0x000362000c101b00 */
[----:B------:R-:W-:Y:S02]  /*aea0*/  ISETP.GE.AND P3, PT, R190, UR4, PT ;  /* 0x00000004be007c0c */ /* 0x000fe4000bf66270 */
[-C--:B------:R-:W-:Y:S01]  /*aeb0*/  @!P2 IADD3 R44, P5, R5, R220.reuse, RZ ;  /* 0x000000dc052ca210 */ /* 0x080fe20007fbe0ff */
[----:B------:R2:W5:Y:S04]  /*aec0*/  @!P4 LD.E.64 R34, desc[UR42][R26.64] ;  /* 0x0000002a1a22c980 */ /* 0x000568000c101b00 */
[----:B------:R3:W5:Y:S01]  /*aed0*/  @!P4 LD.E.64 R10, desc[UR42][R40.64] ;  /* 0x0000002a280ac980 */ /* 0x000762000c101b00 */
[----:B------:R-:W-:Y:S02]  /*aee0*/  @!P2 IADD3 R42, P4, R3, R220, RZ ;  /* 0x000000dc032aa210 */ /* 0x000fe40007f9e0ff */
[----:B------:R-:W-:-:S02]  /*aef0*/  CS2R R38, SRZ ;  /* 0x0000000000267805 */ /* 0x000fc4000001ff00 */
[----:B0-----:R-:W-:Y:S01]  /*af00*/  CS2R R20, SRZ ;  /* 0x0000000000147805 */ /* 0x001fe2000001ff00 */
[--C-:B------:R-:W-:Y:S01]  /*af10*/  @!P2 IMAD.X R45, R4, 0x1, R219.reuse, P5 ;  /* 0x00000001042da824 */ /* 0x100fe200028e06db */
[C---:B------:R-:W-:Y:S01]  /*af20*/  @!P1 IADD3 R46, P6, R3.reuse, R222, RZ ;  /* 0x000000de032e9210 */ /* 0x040fe20007fde0ff */
[----:B------:R-:W-:Y:S01]  /*af30*/  @!P2 IMAD.X R43, R0, 0x1, R219, P4 ;  /* 0x00000001002ba824 */ /* 0x000fe200020e06db */
[-C--:B------:R-:W-:Y:S02]  /*af40*/  @!P3 IADD3 R48, P4, R3, R224.reuse, RZ ;  /* 0x000000e00330b210 */ /* 0x080fe40007f9e0ff */
[----:B------:R-:W-:Y:S01]  /*af50*/  CS2R R28, SRZ ;  /* 0x00000000001c7805 */ /* 0x000fe2000001ff00 */
[----:B------:R0:W5:Y:S01]  /*af60*/  @!P2 LD.E.64 R20, desc[UR42][R44.64] ;  /* 0x0000002a2c14a980 */ /* 0x000162000c101b00 */
[----:B------:R-:W-:Y:S02]  /*af70*/  @!P3 IADD3 R50, P5, R5, R224, RZ ;  /* 0x000000e00532b210 */ /* 0x000fe40007fbe0ff */
[----:B-1----:R-:W-:-:S02]  /*af80*/  CS2R R24, SRZ ;  /* 0x0000000000187805 */ /* 0x002fc4000001ff00 */
[----:B--2---:R-:W-:Y:S01]  /*af90*/  CS2R R26, SRZ ;  /* 0x00000000001a7805 */ /* 0x004fe2000001ff00 */
[----:B------:R0:W5:Y:S01]  /*afa0*/  @!P2 LD.E.64 R38, desc[UR42][R42.64] ;  /* 0x0000002a2a26a980 */ /* 0x000162000c101b00 */
[----:B---3--:R-:W-:Y:S02]  /*afb0*/  @!P1 IADD3 R40, P2, R5, R222, RZ ;  /* 0x000000de05289210 */ /* 0x008fe40007f5e0ff */
[----:B------:R-:W-:Y:S02]  /*afc0*/  CS2R R12, SRZ ;  /* 0x00000000000c7805 */ /* 0x000fe4000001ff00 */
[C---:B------:R-:W-:Y:S01]  /*afd0*/  @!P1 IADD3.X R47, R0.reuse, R221, RZ, P6, !PT ;  /* 0x000000dd002f9210 */ /* 0x040fe200037fe4ff */
[----:B------:R-:W-:Y:S01]  /*afe0*/  @!P3 IMAD.X R49, R0, 0x1, R223, P4 ;  /* 0x000000010031b824 */ /* 0x000fe200020e06df */
[C---:B------:R-:W-:Y:S01]  /*aff0*/  @!P3 IADD3.X R51, R4.reuse, R223, RZ, P5, !PT ;  /* 0x000000df0433b210 */ /* 0x040fe20002ffe4ff */
[----:B------:R-:W-:Y:S02]  /*b000*/  @!P1 IMAD.X R41, R4, 0x1, R221, P2 ;  /* 0x0000000104299824 */ /* 0x000fe400010e06dd */
[----:B------:R0:W5:Y:S04]  /*b010*/  @!P1 LD.E.64 R28, desc[UR42][R46.64] ;  /* 0x0000002a2e1c9980 */ /* 0x000168000c101b00 */
[----:B------:R0:W5:Y:S04]  /*b020*/  @!P1 LD.E.64 R24, desc[UR42][R40.64] ;  /* 0x0000002a28189980 */ /* 0x000168000c101b00 */
[----:B------:R0:W5:Y:S04]  /*b030*/  @!P3 LD.E.64 R26, desc[UR42][R48.64] ;  /* 0x0000002a301ab980 */ /* 0x000168000c101b00 */
[----:B------:R0:W5:Y:S02]  /*b040*/  @!P3 LD.E.64 R12, desc[UR42][R50.64] ;  /* 0x0000002a320cb980 */ /* 0x000164000c101b00 */
.L_x_735:
[----:B------:R-:W-:Y:S05]  /*b050*/  BSYNC B1 ;  /* 0x0000000000017941 */ /* 0x000fea0003800000 */
.L_x_734:
[----:B-1---5:R-:W-:Y:S01]  /*b060*/  IMAD.MOV.U32 R0, RZ, RZ, R30 ;  /* 0x000000ffff007224 */ /* 0x022fe200078e001e */
[----:B--2---:R-:W-:Y:S01]  /*b070*/  MOV R3, R31 ;  /* 0x0000001f00037202 */ /* 0x004fe20000000f00 */
[--C-:B0-----:R-:W-:Y:S01]  /*b080*/  IMAD.MOV.U32 R42, RZ, RZ, R35.reuse ;  /* 0x000000ffff2a7224 */ /* 0x101fe200078e0023 */
[--C-:B------:R-:W-:Y:S01]  /*b090*/  SHF.R.U64 R49, R34, 0x10, R35.reuse ;  /* 0x0000001022317819 */ /* 0x100fe20000001223 */
[----:B------:R-:W-:Y:S01]  /*b0a0*/  @P0 VIADD R8, R37, 0xffffffc0 ;  /* 0xffffffc025080836 */ /* 0x000fe20000000000 */
[----:B------:R-:W-:Y:S01]  /*b0b0*/  SHF.R.U32.HI R50, RZ, 0x10, R35 ;  /* 0x00000010ff327819 */ /* 0x000fe20000011623 */
[----:B----4-:R-:W-:Y:S01]  /*b0c0*/  IMAD.MOV.U32 R5, RZ, RZ, R33 ;  /* 0x000000ffff057224 */ /* 0x010fe200078e0021 */
[----:B------:R-:W-:Y:S01]  /*b0d0*/  PRMT R35, R0, 0x5410, R3 ;  /* 0x0000541000237816 */ /* 0x000fe20000000003 */
[----:B------:R-:W-:Y:S01]  /*b0e0*/  IMAD.MOV.U32 R44, RZ, RZ, R29 ;  /* 0x000000ffff2c7224 */ /* 0x000fe200078e001d */
[----:B------:R-:W-:Y:S01]  /*b0f0*/  LEA.HI R0, R204, R204, RZ, 0x1 ;  /* 0x000000cccc007211 */ /* 0x000fe200078f08ff */
[----:B------:R-:W-:Y:S01]  /*b100*/  IMAD.MOV.U32 R46, RZ, RZ, R27 ;  /* 0x000000ffff2e7224 */ /* 0x000fe200078e001b */
[----:B------:R-:W-:Y:S01]  /*b110*/  SHF.R.U64 R37, R30, 0x10, R31 ;  /* 0x000000101e257819 */ /* 0x000fe2000000121f */
[----:B------:R-:W-:Y:S01]  /*b120*/  IMAD.MOV.U32 R41, RZ, RZ, R13 ;  /* 0x000000ffff297224 */ /* 0x000fe200078e000d */
[----:B------:R-:W-:Y:S01]  /*b130*/  LOP3.LUT R3, R0, 0xfffffffe, RZ, 0xc0, !PT ;  /* 0xfffffffe00037812 */ /* 0x000fe200078ec0ff */
[----:B------:R-:W-:Y:S01]  /*b140*/  BSSY B1, `(.L_x_736) ;  /* 0x0000043000017945 */ /* 0x000fe20003800000 */
[----:B------:R-:W-:Y:S01]  /*b150*/  SHF.R.U32.HI R47, RZ, 0x10, R31 ;  /* 0x00000010ff2f7819 */ /* 0x000fe2000001161f */
[----:B------:R-:W-:Y:S01]  /*b160*/  IMAD.MOV.U32 R31, RZ, RZ, R32 ;  /* 0x000000ffff1f7224 */ /* 0x000fe200078e0020 */
[----:B------:R-:W-:Y:S01]  /*b170*/  MOV R30, R34 ;  /* 0x00000022001e7202 */ /* 0x000fe20000000f00 */
[----:B------:R-:W-:Y:S01]  /*b180*/  IMAD.IADD R3, R204, 0x1, -R3 ;  /* 0x00000001cc037824 */ /* 0x000fe200078e0a03 */
[----:B------:R-:W-:Y:S01]  /*b190*/  MOV R45, R26 ;  /* 0x0000001a002d7202 */ /* 0x000fe20000000f00 */
[----:B------:R-:W-:Y:S01]  /*b1a0*/  IMAD.MOV.U32 R34, RZ, RZ, R38 ;  /* 0x000000ffff227224 */ /* 0x000fe200078e0026 */
[----:B------:R-:W-:-:S02]  /*b1b0*/  PRMT R31, R31, 0x5410, R5 ;  /* 0x000054101f1f7816 */ /* 0x000fc40000000005 */
[----:B------:R-:W-:Y:S02]  /*b1c0*/  SHF.L.U32 R5, R3, 0x1f, RZ ;  /* 0x0000001f03057819 */ /* 0x000fe400000006ff */
[----:B------:R-:W-:Y:S01]  /*b1d0*/  SHF.R.U64 R51, R38, 0x10, R39 ;  /* 0x0000001026337819 */ /* 0x000fe20000001227 */
[----:B------:R-:W-:Y:S01]  /*b1e0*/  IMAD.MOV.U32 R38, RZ, RZ, R6 ;  /* 0x000000ffff267224 */ /* 0x000fe200078e0006 */
[----:B------:R-:W0:Y:S01]  /*b1f0*/  SYNCS.PHASECHK.TRANS64.TRYWAIT P0, [R2+URZ+0x34800], R5 ;  /* 0x03480005020075a7 */ /* 0x000e22000800017f */
[--C-:B------:R-:W-:Y:S02]  /*b200*/  SHF.R.U64 R26, R26, 0x10, R27.reuse ;  /* 0x000000101a1a7819 */ /* 0x100fe4000000121b */
[----:B------:R-:W-:Y:S02]  /*b210*/  SHF.R.U32.HI R56, RZ, 0x10, R27 ;  /* 0x00000010ff387819 */ /* 0x000fe4000001161b */
[--C-:B------:R-:W-:Y:S02]  /*b220*/  SHF.R.U64 R32, R32, 0x10, R33.reuse ;  /* 0x0000001020207819 */ /* 0x100fe40000001221 */
[----:B------:R-:W-:Y:S01]  /*b230*/  SHF.R.U32.HI R48, RZ, 0x10, R33 ;  /* 0x00000010ff307819 */ /* 0x000fe20000011621 */
[----:B------:R-:W-:Y:S01]  /*b240*/  IMAD.MOV.U32 R33, RZ, RZ, R14 ;  /* 0x000000ffff217224 */ /* 0x000fe200078e000e */
[----:B------:R-:W-:-:S02]  /*b250*/  SHF.R.U64 R54, R28, 0x10, R29 ;  /* 0x000000101c367819 */ /* 0x000fc4000000121d */
[----:B------:R-:W-:Y:S02]  /*b260*/  SHF.R.U32.HI R55, RZ, 0x10, R29 ;  /* 0x00000010ff377819 */ /* 0x000fe4000001161d */
[----:B------:R-:W-:Y:S01]  /*b270*/  SHF.R.U64 R57, R6, 0x10, R7 ;  /* 0x0000001006397819 */ /* 0x000fe20000001207 */
[----:B------:R-:W-:Y:S01]  /*b280*/  IMAD.MOV.U32 R6, RZ, RZ, R15 ;  /* 0x000000ffff067224 */ /* 0x000fe200078e000f */
[----:B------:R-:W-:Y:S02]  /*b290*/  MOV R43, R39 ;  /* 0x00000027002b7202 */ /* 0x000fe40000000f00 */
[----:B------:R-:W-:Y:S01]  /*b2a0*/  SHF.R.U32.HI R53, RZ, 0x10, R39 ;  /* 0x00000010ff357819 */ /* 0x000fe20000011627 */
[----:B------:R-:W-:Y:S01]  /*b2b0*/  IMAD.MOV.U32 R39, RZ, RZ, R28 ;  /* 0x000000ffff277224 */ /* 0x000fe200078e001c */
[----:B---3--:R-:W-:Y:S02]  /*b2c0*/  MOV R4, R7 ;  /* 0x0000000700047202 */ /* 0x008fe40000000f00 */
[----:B------:R-:W-:Y:S01]  /*b2d0*/  SHF.R.U32.HI R58, RZ, 0x10, R7 ;  /* 0x00000010ff3a7819 */ /* 0x000fe20000011607 */
[----:B------:R-:W-:Y:S01]  /*b2e0*/  IMAD.MOV.U32 R7, RZ, RZ, R11 ;  /* 0x000000ffff077224 */ /* 0x000fe200078e000b */
[--C-:B------:R-:W-:Y:S01]  /*b2f0*/  SHF.R.U64 R59, R14, 0x10, R15.reuse ;  /* 0x000000100e3b7819 */ /* 0x100fe2000000120f */
[----:B------:R-:W-:Y:S01]  /*b300*/  IMAD.MOV.U32 R14, RZ, RZ, R24 ;  /* 0x000000ffff0e7224 */ /* 0x000fe200078e0018 */
[----:B------:R-:W-:Y:S01]  /*b310*/  SHF.R.U32.HI R60, RZ, 0x10, R15 ;  /* 0x00000010ff3c7819 */ /* 0x000fe2000001160f */
[----:B------:R-:W-:Y:S01]  /*b320*/  IMAD.MOV.U32 R15, RZ, RZ, R25 ;  /* 0x000000ffff0f7224 */ /* 0x000fe200078e0019 */
[----:B------:R-:W-:-:S02]  /*b330*/  MOV R29, R10 ;  /* 0x0000000a001d7202 */ /* 0x000fc40000000f00 */
[--C-:B------:R-:W-:Y:S01]  /*b340*/  SHF.R.U64 R61, R10, 0x10, R11.reuse ;  /* 0x000000100a3d7819 */ /* 0x100fe2000000120b */
[----:B------:R-:W-:Y:S01]  /*b350*/  IMAD.MOV.U32 R10, RZ, RZ, R20 ;  /* 0x000000ffff0a7224 */ /* 0x000fe200078e0014 */
[----:B------:R-:W-:Y:S02]  /*b360*/  SHF.R.U32.HI R62, RZ, 0x10, R11 ;  /* 0x00000010ff3e7819 */ /* 0x000fe4000001160b */
[----:B------:R-:W-:Y:S02]  /*b370*/  MOV R11, R21 ;  /* 0x00000015000b7202 */ /* 0x000fe40000000f00 */
[----:B------:R-:W-:Y:S02]  /*b380*/  PRMT R3, R26, 0x5410, R56 ;  /* 0x000054101a037816 */ /* 0x000fe40000000038 */
[--C-:B------:R-:W-:Y:S02]  /*b390*/  SHF.R.U64 R63, R20, 0x10, R21.reuse ;  /* 0x00000010143f7819 */ /* 0x100fe40000001215 */
[----:B------:R-:W-:-:S02]  /*b3a0*/  SHF.R.U32.HI R64, RZ, 0x10, R21 ;  /* 0x00000010ff407819 */ /* 0x000fc40000011615 */
[--C-:B------:R-:W-:Y:S02]  /*b3b0*/  SHF.R.U64 R65, R24, 0x10, R25.reuse ;  /* 0x0000001018417819 */ /* 0x100fe40000001219 */
[----:B------:R-:W-:Y:S02]  /*b3c0*/  SHF.R.U32.HI R66, RZ, 0x10, R25 ;  /* 0x00000010ff427819 */ /* 0x000fe40000011619 */
[----:B------:R-:W-:Y:S02]  /*b3d0*/  MOV R40, R12 ;  /* 0x0000000c00287202 */ /* 0x000fe40000000f00 */
[----:B------:R-:W-:Y:S02]  /*b3e0*/  VIMNMX R26, R52, 0x80, PT ;  /* 0x00000080341a7848 */ /* 0x000fe40003fe0100 */
[--C-:B------:R-:W-:Y:S02]  /*b3f0*/  SHF.R.U64 R67, R12, 0x10, R13.reuse ;  /* 0x000000100c437819 */ /* 0x100fe4000000120d */
[----:B------:R-:W-:-:S02]  /*b400*/  SHF.R.U32.HI R68, RZ, 0x10, R13 ;  /* 0x00000010ff447819 */ /* 0x000fc4000001160d */
[----:B------:R-:W-:Y:S02]  /*b410*/  PRMT R27, R30, 0x5410, R42 ;  /* 0x000054101e1b7816 */ /* 0x000fe4000000002a */
[----:B------:R-:W-:Y:S02]  /*b420*/  PRMT R20, R34, 0x5410, R43 ;  /* 0x0000541022147816 */ /* 0x000fe4000000002b */
[----:B------:R-:W-:Y:S02]  /*b430*/  PRMT R12, R39, 0x5410, R44 ;  /* 0x00005410270c7816 */ /* 0x000fe4000000002c */
[----:B------:R-:W-:Y:S02]  /*b440*/  PRMT R24, R10, 0x5410, R11 ;  /* 0x000054100a187816 */ /* 0x000fe4000000000b */
[----:B------:R-:W-:Y:S02]  /*b450*/  PRMT R14, R14, 0x5410, R15 ;  /* 0x000054100e0e7816 */ /* 0x000fe4000000000f */
[----:B------:R-:W-:-:S02]  /*b460*/  PRMT R37, R37, 0x5410, R47 ;  /* 0x0000541025257816 */ /* 0x000fc4000000002f */
        /* <DEDUP_REMOVED lines=12> */
[----:B------:R-:W-:Y:S02]  /*b530*/  ISETP.GE.AND P1, PT, R17, R26, PT ;  /* 0x0000001a1100720c */ /* 0x000fe40003f26270 */
[----:B------:R-:W-:Y:S02]  /*b540*/  PRMT R15, R65, 0x5410, R66 ;  /* 0x00005410410f7816 */ /* 0x000fe40000000042 */
[----:B------:R-:W-:Y:S01]  /*b550*/  PRMT R10, R40, 0x5410, R41 ;  /* 0x00005410280a7816 */ /* 0x000fe20000000029 */
[----:B0-----:R-:W-:Y:S08]  /*b560*/  @!P0 BRA `(.L_x_737) ;  /* 0x0000015400188947 */ /* 0x001ff00003800000 */
.L_x_992:
[----:B------:R-:W-:Y:S05]  /*b570*/  BSYNC B1 ;  /* 0x0000000000017941 */ /* 0x000fea0003800000 */
.L_x_736:
[----:B------:R-:W-:Y:S01]  /*b580*/  BSSY B1, `(.L_x_738) ;  /* 0x00000fe000017945 */ /* 0x000fe20003800000 */
[----:B------:R-:W-:-:S03]  /*b590*/  PRMT R11, R67, 0x5410, R68 ;  /* 0x00005410430b7816 */ /* 0x000fc60000000044 */
[----:B------:R-:W-:Y:S05]  /*b5a0*/  @P1 BRA `(.L_x_739) ;  /* 0x0000000c00ec1947 */ /* 0x000fea0003800000 */
[----:B0-----:R-:W0:Y:S01]  /*b5b0*/  LDC R5, c[0x0][0x3f4] ;  /* 0x0000fd00ff057b82 */ /* 0x001e220000000800 */
[----:B------:R-:W-:Y:S01]  /*b5c0*/  BSSY B2, `(.L_x_740) ;  /* 0x000002e000027945 */ /* 0x000fe20003800000 */
[-C--:B0-----:R-:W-:Y:S02]  /*b5d0*/  ISETP.GE.AND P0, PT, R22, R5.reuse, PT ;  /* 0x000000051600720c */ /* 0x081fe40003f06270 */
[-C--:B------:R-:W-:Y:S02]  /*b5e0*/  ISETP.GE.AND P1, PT, R187, R5.reuse, PT ;  /* 0x00000005bb00720c */ /* 0x080fe40003f26270 */
[-C--:B------:R-:W-:Y:S02]  /*b5f0*/  ISETP.GE.AND P2, PT, R186, R5.reuse, PT ;  /* 0x00000005ba00720c */ /* 0x080fe40003f46270 */
[-C--:B------:R-:W-:Y:S02]  /*b600*/  ISETP.GE.AND P3, PT, R189, R5.reuse, PT ;  /* 0x00000005bd00720c */ /* 0x080fe40003f66270 */
[----:B------:R-:W-:-:S02]  /*b610*/  ISETP.GE.AND P4, PT, R188, R5, PT ;  /* 0x00000005bc00720c */ /* 0x000fc40003f86270 */
[----:B------:R-:W-:-:S03]  /*b620*/  ISETP.GE.AND P5, PT, R190, R5, PT ;  /* 0x00000005be00720c */ /* 0x000fc60003fa6270 */
[----:B------:R-:W-:Y:S10]  /*b630*/  @P0 BRA `(.L_x_741) ;  /* 0x0000000000980947 */ /* 0x000ff40003800000 */
[----:B------:R-:W0:Y:S01]  /*b640*/  LDS.128 R4, [R9+0x10400] ;  /* 0x0104000009047984 */ /* 0x000e220000000c00 */
[----:B------:R-:W-:Y:S02]  /*b650*/  HADD2.F32 R47, -RZ, R38.H0_H0 ;  /* 0x20000026ff2f7230 */ /* 0x000fe40000004100 */
[----:B------:R-:W-:Y:S02]  /*b660*/  HADD2.F32 R45, -RZ, R35.H0_H0 ;  /* 0x20000023ff2d7230 */ /* 0x000fe40000004100 */
[----:B------:R-:W-:Y:S02]  /*b670*/  HADD2.F32 R44, -RZ, R37.H0_H0 ;  /* 0x20000025ff2c7230 */ /* 0x000fe40000004100 */
[----:B------:R-:W-:Y:S02]  /*b680*/  HADD2.F32 R46, -RZ, R39.H0_H0 ;  /* 0x20000027ff2e7230 */ /* 0x000fe40000004100 */
[--C-:B0-----:R-:W-:Y:S02]  /*b690*/  HADD2.F32 R40, -RZ, R4.reuse.H0_H0 ;  /* 0x20000004ff287230 */ /* 0x101fe40000004100 */
[----:B------:R-:W-:-:S02]  /*b6a0*/  HADD2.F32 R4, -RZ, R4.H1_H1 ;  /* 0x30000004ff047230 */ /* 0x000fc40000004100 */
[--C-:B------:R-:W-:Y:S02]  /*b6b0*/  HADD2.F32 R41, -RZ, R5.reuse.H0_H0 ;  /* 0x20000005ff297230 */ /* 0x100fe40000004100 */
[----:B------:R-:W-:Y:S02]  /*b6c0*/  HADD2.F32 R5, -RZ, R5.H1_H1 ;  /* 0x30000005ff057230 */ /* 0x000fe40000004100 */
[C---:B------:R-:W-:Y:S01]  /*b6d0*/  FMUL.FTZ R49, R4.reuse, R47 ;  /* 0x0000002f04317220 */ /* 0x040fe20000410000 */
[-C--:B------:R-:W-:Y:S01]  /*b6e0*/  FMUL.FTZ R4, R4, R45.reuse ;  /* 0x0000002d04047220 */ /* 0x080fe20000410000 */
[--C-:B------:R-:W-:Y:S02]  /*b6f0*/  HADD2.F32 R42, -RZ, R6.reuse.H0_H0 ;  /* 0x20000006ff2a7230 */ /* 0x100fe40000004100 */
[----:B------:R-:W-:Y:S02]  /*b700*/  HADD2.F32 R43, -RZ, R7.H0_H0 ;  /* 0x20000007ff2b7230 */ /* 0x000fe40000004100 */
[C---:B------:R-:W-:Y:S01]  /*b710*/  FMUL.FTZ R50, R5.reuse, R46 ;  /* 0x0000002e05327220 */ /* 0x040fe20000410000 */
[C---:B------:R-:W-:Y:S01]  /*b720*/  FFMA.FTZ R49, R40.reuse, R45, -R49 ;  /* 0x0000002d28317223 */ /* 0x040fe20000010831 */
[----:B------:R-:W-:Y:S01]  /*b730*/  FFMA.FTZ R48, R40, R47, R4 ;  /* 0x0000002f28307223 */ /* 0x000fe20000010004 */
[----:B------:R-:W-:Y:S01]  /*b740*/  FMUL.FTZ R52, R5, R44 ;  /* 0x0000002c05347220 */ /* 0x000fe20000410000 */
[----:B------:R-:W-:-:S02]  /*b750*/  HADD2.F32 R6, -RZ, R6.H1_H1 ;  /* 0x30000006ff067230 */ /* 0x000fc40000004100 */
[C---:B------:R-:W-:Y:S01]  /*b760*/  FFMA.FTZ R50, R41.reuse, R44, -R50 ;  /* 0x0000002c29327223 */ /* 0x040fe20000010832 */
[----:B------:R-:W-:Y:S02]  /*b770*/  HADD2.F32 R7, -RZ, R7.H1_H1 ;  /* 0x30000007ff077230 */ /* 0x000fe40000004100 */
[----:B------:R-:W-:Y:S01]  /*b780*/  FFMA.FTZ R41, R41, R46, R52 ;  /* 0x0000002e29297223 */ /* 0x000fe20000010034 */
[----:B------:R-:W-:Y:S02]  /*b790*/  HADD2.F32 R45, -RZ, R38.H1_H1 ;  /* 0x30000026ff2d7230 */ /* 0x000fe40000004100 */
[----:B------:R-:W-:Y:S02]  /*b7a0*/  HADD2.F32 R5, -RZ, R35.H1_H1 ;  /* 0x30000023ff057230 */ /* 0x000fe40000004100 */
[----:B------:R-:W-:Y:S02]  /*b7b0*/  HADD2.F32 R40, -RZ, R39.H1_H1 ;  /* 0x30000027ff287230 */ /* 0x000fe40000004100 */
[----:B------:R-:W-:Y:S01]  /*b7c0*/  FMUL.FTZ R47, R6, R45 ;  /* 0x0000002d062f7220 */ /* 0x000fe20000410000 */
[----:B------:R-:W-:-:S02]  /*b7d0*/  HADD2.F32 R4, -RZ, R37.H1_H1 ;  /* 0x30000025ff047230 */ /* 0x000fc40000004100 */
[-C--:B------:R-:W-:Y:S01]  /*b7e0*/  FMUL.FTZ R44, R6, R5.reuse ;  /* 0x00000005062c7220 */ /* 0x080fe20000410000 */
[C---:B------:R-:W-:Y:S01]  /*b7f0*/  FMUL.FTZ R46, R7.reuse, R40 ;  /* 0x00000028072e7220 */ /* 0x040fe20000410000 */
[C---:B------:R-:W-:Y:S01]  /*b800*/  FFMA.FTZ R6, R42.reuse, R5, -R47 ;  /* 0x000000052a067223 */ /* 0x040fe2000001082f */
[-C--:B------:R-:W-:Y:S01]  /*b810*/  FMUL.FTZ R51, R7, R4.reuse ;  /* 0x0000000407337220 */ /* 0x080fe20000410000 */
[----:B------:R-:W-:Y:S01]  /*b820*/  FFMA.FTZ R45, R42, R45, R44 ;  /* 0x0000002d2a2d7223 */ /* 0x000fe2000001002c */
[C---:B------:R-:W-:Y:S01]  /*b830*/  FFMA.FTZ R7, R43.reuse, R4, -R46 ;  /* 0x000000042b077223 */ /* 0x040fe2000001082e */
[----:B------:R-:W-:Y:S01]  /*b840*/  F2FP.F16.F32.PACK_AB R4, R48, R49 ;  /* 0x000000313004723e */ /* 0x000fe200000000ff */
[----:B------:R-:W-:Y:S01]  /*b850*/  FFMA.FTZ R40, R43, R40, R51 ;  /* 0x000000282b287223 */ /* 0x000fe20000010033 */
[----:B------:R-:W-:Y:S02]  /*b860*/  F2FP.F16.F32.PACK_AB R5, R41, R50 ;  /* 0x000000322905723e */ /* 0x000fe400000000ff */
[----:B------:R-:W-:-:S02]  /*b870*/  F2FP.F16.F32.PACK_AB R6, R45, R6 ;  /* 0x000000062d06723e */ /* 0x000fc400000000ff */
[----:B------:R-:W-:-:S05]  /*b880*/  F2FP.F16.F32.PACK_AB R7, R40, R7 ;  /* 0x000000072807723e */ /* 0x000fca00000000ff */
[----:B------:R0:W-:Y:S02]  /*b890*/  STS.128 [R9+0x10400], R4 ;  /* 0x0104000409007388 */ /* 0x0001e40000000c00 */
.L_x_741:
[----:B------:R-:W-:Y:S05]  /*b8a0*/  BSYNC B2 ;  /* 0x0000000000027941 */ /* 0x000fea0003800000 */
.L_x_740:
[----:B------:R-:W-:Y:S04]  /*b8b0*/  BSSY B2, `(.L_x_742) ;  /* 0x0000028000027945 */ /* 0x000fe80003800000 */
[----:B------:R-:W-:Y:S05]  /*b8c0*/  @P1 BRA `(.L_x_743) ;  /* 0x0000000000981947 */ /* 0x000fea0003800000 */
[----:B0-----:R-:W0:Y:S01]  /*b8d0*/  LDS.128 R4, [R8] ;  /* 0x0000000008047984 */ /* 0x001e220000000c00 */
        /* <DEDUP_REMOVED lines=36> */
[----:B------:R1:W-:Y:S02]  /*bb20*/  STS.128 [R8], R4 ;  /* 0x0000000408007388 */ /* 0x0003e40000000c00 */
.L_x_743:
[----:B------:R-:W-:Y:S05]  /*bb30*/  BSYNC B2 ;  /* 0x0000000000027941 */ /* 0x000fea0003800000 */
.L_x_742:
[----:B------:R-:W-:Y:S04]  /*bb40*/  BSSY B2, `(.L_x_744) ;  /* 0x0000028000027945 */ /* 0x000fe80003800000 */
[----:B------:R-:W-:Y:S05]  /*bb50*/  @P2 BRA `(.L_x_745) ;  /* 0x0000000000982947 */ /* 0x000fea0003800000 */
[----:B01----:R-:W0:Y:S01]  /*bb60*/  LDS.128 R4, [R9+0x14400] ;  /* 0x0144000009047984 */ /* 0x003e220000000c00 */
        /* <DEDUP_REMOVED lines=37> */
.L_x_745:
[----:B------:R-:W-:Y:S05]  /*bdc0*/  BSYNC B2 ;  /* 0x0000000000027941 */ /* 0x000fea0003800000 */
.L_x_744:
[----:B------:R-:W-:Y:S04]  /*bdd0*/  BSSY B2, `(.L_x_746) ;  /* 0x0000028000027945 */ /* 0x000fe80003800000 */
[----:B------:R-:W-:Y:S05]  /*bde0*/  @P3 BRA `(.L_x_747) ;  /* 0x0000000000983947 */ /* 0x000fea0003800000 */
[----:B012---:R-:W0:Y:S01]  /*bdf0*/  LDS.128 R4, [R8+0x4000] ;  /* 0x0040000008047984 */ /* 0x007e220000000c00 */
        /* <DEDUP_REMOVED lines=37> */
.L_x_747:
[----:B------:R-:W-:Y:S05]  /*c050*/  BSYNC B2 ;  /* 0x0000000000027941 */ /* 0x000fea0003800000 */
.L_x_746:
[----:B------:R-:W-:Y:S04]  /*c060*/  BSSY B2, `(.L_x_748) ;  /* 0x0000028000027945 */ /* 0x000fe80003800000 */
[----:B------:R-:W-:Y:S05]  /*c070*/  @P4 BRA `(.L_x_749) ;  /* 0x0000000000984947 */ /* 0x000fea0003800000 */
[----:B0123--:R-:W0:Y:S01]  /*c080*/  LDS.128 R4, [R9+0x18400] ;  /* 0x0184000009047984 */ /* 0x00fe220000000c00 */
        /* <DEDUP_REMOVED lines=37> */
.L_x_749:
[----:B------:R-:W-:Y:S05]  /*c2e0*/  BSYNC B2 ;  /* 0x0000000000027941 */ /* 0x000fea0003800000 */
.L_x_748:
[----:B------:R-:W-:Y:S05]  /*c2f0*/  @P5 BRA `(.L_x_739) ;  /* 0x0000000000985947 */ /* 0x000fea0003800000 */
[----:B01234-:R-:W0:Y:S01]  /*c300*/  LDS.128 R4, [R8+0x8000] ;  /* 0x0080000008047984 */ /* 0x01fe220000000c00 */
        /* <DEDUP_REMOVED lines=37> */
.L_x_739:
[----:B------:R-:W-:Y:S05]  /*c560*/  BSYNC B1 ;  /* 0x0000000000017941 */ /* 0x000fea0003800000 */
.L_x_738:
[----:B------:R-:W-:-:S13]  /*c570*/  ISETP.GE.AND P0, PT, R205, R26, PT ;  /* 0x0000001acd00720c */ /* 0x000fda0003f06270 */
[----:B------:R-:W-:Y:S05]  /*c580*/  @P0 BRA `(.L_x_750) ;  /* 0x0000003800d40947 */ /* 0x000fea0003800000 */
[----:B01234-:R-:W0:Y:S01]  /*c590*/  LDC R5, c[0x0][0x3f4] ;  /* 0x0000fd00ff057b82 */ /* 0x01fe220000000800 */
        /* <DEDUP_REMOVED lines=9> */
[--C-:B------:R-:W-:Y:S02]  /*c630*/  HADD2.F32 R48, -RZ, R38.reuse.H0_H0 ;  /* 0x20000026ff307230 */ /* 0x100fe40000004100 */
[----:B------:R-:W-:Y:S02]  /*c640*/  HADD2.F32 R50, -RZ, R39.H0_H0 ;  /* 0x20000027ff327230 */ /* 0x000fe40000004100 */
[----:B------:R-:W-:Y:S02]  /*c650*/  HADD2.F32 R44, -RZ, R35.H0_H0 ;  /* 0x20000023ff2c7230 */ /* 0x000fe40000004100 */
[----:B------:R-:W-:Y:S02]  /*c660*/  HADD2.F32 R46, -RZ, R37.H0_H0 ;  /* 0x20000025ff2e7230 */ /* 0x000fe40000004100 */
[----:B------:R-:W-:Y:S02]  /*c670*/  HADD2.F32 R49, -RZ, R38.H1_H1 ;  /* 0x30000026ff317230 */ /* 0x000fe40000004100 */
[----:B0-----:R-:W-:-:S02]  /*c680*/  HADD2.F32 R26, -RZ, R4.H0_H0 ;  /* 0x20000004ff1a7230 */ /* 0x001fc40000004100 */
[----:B------:R-:W-:Y:S02]  /*c690*/  HADD2.F32 R4, -RZ, R4.H1_H1 ;  /* 0x30000004ff047230 */ /* 0x000fe40000004100 */
[--C-:B------:R-:W-:Y:S02]  /*c6a0*/  HADD2.F32 R40, -RZ, R5.reuse.H0_H0 ;  /* 0x20000005ff287230 */ /* 0x100fe40000004100 */
[----:B------:R-:W-:Y:S02]  /*c6b0*/  HADD2.F32 R5, -RZ, R5.H1_H1 ;  /* 0x30000005ff057230 */ /* 0x000fe40000004100 */
[-C--:B------:R-:W-:Y:S01]  /*c6c0*/  FMUL.FTZ R43, R48, R4.reuse ;  /* 0x00000004302b7220 */ /* 0x080fe20000410000 */
[----:B------:R-:W-:Y:S01]  /*c6d0*/  FMUL.FTZ R45, R44, R4 ;  /* 0x000000042c2d7220 */ /* 0x000fe20000410000 */
[----:B------:R-:W-:Y:S02]  /*c6e0*/  HADD2.F32 R41, -RZ, R6.H0_H0 ;  /* 0x20000006ff297230 */ /* 0x000fe40000004100 */
[-C--:B------:R-:W-:Y:S01]  /*c6f0*/  FMUL.FTZ R47, R50, R5.reuse ;  /* 0x00000005322f7220 */ /* 0x080fe20000410000 */
[----:B------:R-:W-:Y:S01]  /*c700*/  FFMA.FTZ R4, R44, R26, -R43 ;  /* 0x0000001a2c047223 */ /* 0x000fe2000001082b */
[----:B------:R-:W-:Y:S01]  /*c710*/  FMUL.FTZ R43, R46, R5 ;  /* 0x000000052e2b7220 */ /* 0x000fe20000410000 */
[----:B------:R-:W-:-:S02]  /*c720*/  HADD2.F32 R42, -RZ, R7.H0_H0 ;  /* 0x20000007ff2a7230 */ /* 0x000fc40000004100 */
[----:B------:R-:W-:Y:S01]  /*c730*/  FFMA.FTZ R5, R46, R40, -R47 ;  /* 0x000000282e057223 */ /* 0x000fe2000001082f */
[----:B------:R-:W-:Y:S02]  /*c740*/  HADD2.F32 R6, -RZ, R6.H1_H1 ;  /* 0x30000006ff067230 */ /* 0x000fe40000004100 */
[----:B------:R-:W-:Y:S01]  /*c750*/  FFMA.FTZ R45, R48, R26, R45 ;  /* 0x0000001a302d7223 */ /* 0x000fe2000001002d */
[----:B------:R-:W-:Y:S02]  /*c760*/  HADD2.F32 R7, -RZ, R7.H1_H1 ;  /* 0x30000007ff077230 */ /* 0x000fe40000004100 */
[----:B------:R-:W-:Y:S01]  /*c770*/  FFMA.FTZ R40, R50, R40, R43 ;  /* 0x0000002832287223 */ /* 0x000fe2000001002b */
[----:B------:R-:W-:Y:S02]  /*c780*/  HADD2.F32 R46, -RZ, R39.H1_H1 ;  /* 0x30000027ff2e7230 */ /* 0x000fe40000004100 */
[----:B------:R-:W-:Y:S01]  /*c790*/  FMUL.FTZ R26, R49, R6 ;  /* 0x00000006311a7220 */ /* 0x000fe20000410000 */
[----:B------:R-:W-:Y:S01]  /*c7a0*/  HADD2.F32 R47, -RZ, R35.H1_H1 ;  /* 0x30000023ff2f7230 */ /* 0x000fe20000004100 */
[----:B------:R-:W-:Y:S01]  /*c7b0*/  F2FP.F16.F32.PACK_AB R4, R45, R4 ;  /* 0x000000042d04723e */ /* 0x000fe200000000ff */
[----:B------:R-:W-:-:S02]  /*c7c0*/  HADD2.F32 R44, -RZ, R37.H1_H1 ;  /* 0x30000025ff2c7230 */ /* 0x000fc40000004100 */
[----:B------:R-:W-:Y:S01]  /*c7d0*/  FMUL.FTZ R35, R46, R7 ;  /* 0x000000072e237220 */ /* 0x000fe20000410000 */
[----:B------:R-:W-:Y:S01]  /*c7e0*/  F2FP.F16.F32.PACK_AB R5, R40, R5 ;  /* 0x000000052805723e */ /* 0x000fe200000000ff */
[C---:B------:R-:W-:Y:S01]  /*c7f0*/  FMUL.FTZ R38, R47.reuse, R6 ;  /* 0x000000062f267220 */ /* 0x040fe20000410000 */
[----:B------:R-:W-:Y:S01]  /*c800*/  FFMA.FTZ R6, R47, R41, -R26 ;  /* 0x000000292f067223 */ /* 0x000fe2000001081a */
[C---:B------:R-:W-:Y:S01]  /*c810*/  FMUL.FTZ R37, R44.reuse, R7 ;  /* 0x000000072c257220 */ /* 0x040fe20000410000 */
[-C--:B------:R-:W-:Y:S01]  /*c820*/  FFMA.FTZ R7, R44, R42.reuse, -R35 ;  /* 0x0000002a2c077223 */ /* 0x080fe20000010823 */
[----:B------:R-:W-:Y:S02]  /*c830*/  FFMA.FTZ R41, R49, R41, R38 ;  /* 0x0000002931297223 */ /* 0x000fe40000010026 */
[----:B------:R-:W-:-:S03]  /*c840*/  FFMA.FTZ R42, R46, R42, R37 ;  /* 0x0000002a2e2a7223 */ /* 0x000fc60000010025 */
[----:B------:R-:W-:Y:S02]  /*c850*/  F2FP.F16.F32.PACK_AB R6, R41, R6 ;  /* 0x000000062906723e */ /* 0x000fe400000000ff */
[----:B------:R-:W-:-:S05]  /*c860*/  F2FP.F16.F32.PACK_AB R7, R42, R7 ;  /* 0x000000072a07723e */ /* 0x000fca00000000ff */
[----:B------:R0:W-:Y:S02]  /*c870*/  STS.128 [R9+0x12400], R4 ;  /* 0x0124000409007388 */ /* 0x0001e40000000c00 */
.L_x_752:
[----:B------:R-:W-:Y:S05]  /*c880*/  BSYNC B1 ;  /* 0x0000000000017941 */ /* 0x000fea0003800000 */
.L_x_751:
[----:B------:R-:W-:Y:S04]  /*c890*/  BSSY B1, `(.L_x_753) ;  /* 0x0000028000017945 */ /* 0x000fe80003800000 */
[----:B------:R-:W-:Y:S05]  /*c8a0*/  @P1 BRA `(.L_x_754) ;  /* 0x0000000000981947 */ /* 0x000fea0003800000 */
[----:B0-----:R-:W0:Y:S01]  /*c8b0*/  LDS.128 R4, [R8+0x2000] ;  /* 0x0020000008047984 */ /* 0x001e220000000c00 */
        /* <DEDUP_REMOVED lines=8> */
[-C--:B------:R-:W-:Y:S01]  /*c940*/  FMUL.FTZ R39, R44, R4.reuse ;  /* 0x000000042c277220 */ /* 0x080fe20000410000 */
[C---:B------:R-:W-:Y:S01]  /*c950*/  FMUL.FTZ R41, R42.reuse, R4 ;  /* 0x000000042a297220 */ /* 0x040fe20000410000 */
[----:B------:R-:W-:Y:S02]  /*c960*/  HADD2.F32 R37, -RZ, R6.H0_H0 ;  /* 0x20000006ff257230 */ /* 0x000fe40000004100 */
[-C--:B------:R-:W-:Y:S01]  /*c970*/  FMUL.FTZ R40, R45, R5.reuse ;  /* 0x000000052d287220 */ /* 0x080fe20000410000 */
[-C--:B------:R-:W-:Y:S01]  /*c980*/  FFMA.FTZ R4, R42, R26.reuse, -R39 ;  /* 0x0000001a2a047223 */ /* 0x080fe20000010827 */
[----:B------:R-:W-:Y:S01]  /*c990*/  FFMA.FTZ R41, R44, R26, R41 ;  /* 0x0000001a2c297223 */ /* 0x000fe20000010029 */
[----:B------:R-:W-:Y:S01]  /*c9a0*/  FMUL.FTZ R26, R43, R5 ;  /* 0x000000052b1a7220 */ /* 0x000fe20000410000 */
[----:B------:R-:W-:-:S02]  /*c9b0*/  HADD2.F32 R38, -RZ, R7.H0_H0 ;  /* 0x20000007ff267230 */ /* 0x000fc40000004100 */
[-C--:B------:R-:W-:Y:S01]  /*c9c0*/  FFMA.FTZ R5, R43, R35.reuse, -R40 ;  /* 0x000000232b057223 */ /* 0x080fe20000010828 */
[----:B------:R-:W-:Y:S02]  /*c9d0*/  HADD2.F32 R6, -RZ, R6.H1_H1 ;  /* 0x30000006ff067230 */ /* 0x000fe40000004100 */
[----:B------:R-:W-:Y:S01]  /*c9e0*/  FFMA.FTZ R26, R45, R35, R26 ;  /* 0x000000232d1a7223 */ /* 0x000fe2000001001a */
[----:B------:R-:W-:Y:S01]  /*c9f0*/  HADD2.F32 R7, -RZ, R7.H1_H1 ;  /* 0x30000007ff077230 */ /* 0x000fe20000004100 */
[----:B------:R-:W-:Y:S01]  /*ca00*/  F2FP.F16.F32.PACK_AB R4, R41, R4 ;  /* 0x000000042904723e */ /* 0x000fe200000000ff */
[----:B------:R-:W-:Y:S02]  /*ca10*/  HADD2.F32 R43, -RZ, R33.H1_H1 ;  /* 0x30000021ff2b7230 */ /* 0x000fe40000004100 */
[----:B------:R-:W-:Y:S01]  /*ca20*/  HADD2.F32 R42, -RZ, R34.H1_H1 ;  /* 0x30000022ff2a7230 */ /* 0x000fe20000004100 */
[----:B------:R-:W-:Y:S01]  /*ca30*/  F2FP.F16.F32.PACK_AB R5, R26, R5 ;  /* 0x000000051a05723e */ /* 0x000fe200000000ff */
[----:B------:R-:W-:-:S02]  /*ca40*/  HADD2.F32 R39, -RZ, R31.H1_H1 ;  /* 0x3000001fff277230 */ /* 0x000fc40000004100 */
[----:B------:R-:W-:Y:S02]  /*ca50*/  HADD2.F32 R40, -RZ, R32.H1_H1 ;  /* 0x30000020ff287230 */ /* 0x000fe40000004100 */
[-C--:B------:R-:W-:Y:S01]  /*ca60*/  FMUL.FTZ R32, R43, R6.reuse ;  /* 0x000000062b207220 */ /* 0x080fe20000410000 */
[-C--:B------:R-:W-:Y:S01]  /*ca70*/  FMUL.FTZ R31, R42, R7.reuse ;  /* 0x000000072a1f7220 */ /* 0x080fe20000410000 */
[C---:B------:R-:W-:Y:S01]  /*ca80*/  FMUL.FTZ R34, R39.reuse, R6 ;  /* 0x0000000627227220 */ /* 0x040fe20000410000 */
[C---:B------:R-:W-:Y:S01]  /*ca90*/  FMUL.FTZ R33, R40.reuse, R7 ;  /* 0x0000000728217220 */ /* 0x040fe20000410000 */
[-C--:B------:R-:W-:Y:S01]  /*caa0*/  FFMA.FTZ R6, R39, R37.reuse, -R32 ;  /* 0x0000002527067223 */ /* 0x080fe20000010820 */
[-C--:B------:R-:W-:Y:S01]  /*cab0*/  FFMA.FTZ R7, R40, R38.reuse, -R31 ;  /* 0x0000002628077223 */ /* 0x080fe2000001081f */
[----:B------:R-:W-:Y:S01]  /*cac0*/  FFMA.FTZ R37, R43, R37, R34 ;  /* 0x000000252b257223 */ /* 0x000fe20000010022 */
[----:B------:R-:W-:-:S04]  /*cad0*/  FFMA.FTZ R38, R42, R38, R33 ;  /* 0x000000262a267223 */ /* 0x000fc80000010021 */
[----:B------:R-:W-:Y:S02]  /*cae0*/  F2FP.F16.F32.PACK_AB R6, R37, R6 ;  /* 0x000000062506723e */ /* 0x000fe400000000ff */
[----:B------:R-:W-:-:S05]  /*caf0*/  F2FP.F16.F32.PACK_AB R7, R38, R7 ;  /* 0x000000072607723e */ /* 0x000fca00000000ff */
[----:B------:R1:W-:Y:S02]  /*cb00*/  STS.128 [R8+0x2000], R4 ;  /* 0x0020000408007388 */ /* 0x0003e40000000c00 */
.L_x_754:
[----:B------:R-:W-:Y:S05]  /*cb10*/  BSYNC B1 ;  /* 0x0000000000017941 */ /* 0x000fea0003800000 */
.L_x_753:
        /* <DEDUP_REMOVED lines=28> */
[-C--:B------:R-:W-:Y:S01]  /*cce0*/  FMUL.FTZ R27, R38, R6.reuse ;  /* 0x00000006261b7220 */ /* 0x080fe20000410000 */
[----:B------:R-:W-:Y:S02]  /*ccf0*/  HADD2.F32 R35, -RZ, R28.H1_H1 ;  /* 0x3000001cff237230 */ /* 0x000fe40000004100 */
[C---:B------:R-:W-:Y:S01]  /*cd00*/  FMUL.FTZ R29, R34.reuse, R6 ;  /* 0x00000006221d7220 */ /* 0x040fe20000410000 */
[-C--:B------:R-:W-:Y:S01]  /*cd10*/  FMUL.FTZ R28, R39, R7.reuse ;  /* 0x00000007271c7220 */ /* 0x080fe20000410000 */
[-C--:B------:R-:W-:Y:S01]  /*cd20*/  FFMA.FTZ R6, R34, R32.reuse, -R27 ;  /* 0x0000002022067223 */ /* 0x080fe2000001081b */
[C---:B------:R-:W-:Y:S01]  /*cd30*/  FMUL.FTZ R30, R35.reuse, R7 ;  /* 0x00000007231e7220 */ /* 0x040fe20000410000 */
[----:B------:R-:W-:Y:S01]  /*cd40*/  FFMA.FTZ R29, R38, R32, R29 ;  /* 0x00000020261d7223 */ /* 0x000fe2000001001d */
[-C--:B------:R-:W-:Y:S02]  /*cd50*/  FFMA.FTZ R7, R35, R33.reuse, -R28 ;  /* 0x0000002123077223 */ /* 0x080fe4000001081c */
[----:B------:R-:W-:-:S02]  /*cd60*/  FFMA.FTZ R30, R39, R33, R30 ;  /* 0x00000021271e7223 */ /* 0x000fc4000001001e */
[----:B------:R-:W-:-:S03]  /*cd70*/  F2FP.F16.F32.PACK_AB R6, R29, R6 ;  /* 0x000000061d06723e */ /* 0x000fc600000000ff */
[----:B------:R-:W-:-:S05]  /*cd80*/  F2FP.F16.F32.PACK_AB R7, R30, R7 ;  /* 0x000000071e07723e */ /* 0x000fca00000000ff */
[----:B------:R2:W-:Y:S02]  /*cd90*/  STS.128 [R9+0x16400], R4 ;  /* 0x0164000409007388 */ /* 0x0005e40000000c00 */
.L_x_756:
[----:B------:R-:W-:Y:S05]  /*cda0*/  BSYNC B1 ;  /* 0x0000000000017941 */ /* 0x000fea0003800000 */
.L_x_755:
        /* <DEDUP_REMOVED lines=30> */
[C---:B------:R-:W-:Y:S01]  /*cf90*/  FMUL.FTZ R25, R30.reuse, R6 ;  /* 0x000000061e197220 */ /* 0x040fe20000410000 */
[-C--:B------:R-:W-:Y:S01]  /*cfa0*/  FMUL.FTZ R20, R35, R7.reuse ;  /* 0x0000000723147220 */ /* 0x080fe20000410000 */
[C---:B------:R-:W-:Y:S01]  /*cfb0*/  FMUL.FTZ R24, R31.reuse, R7 ;  /* 0x000000071f187220 */ /* 0x040fe20000410000 */
[-C--:B------:R-:W-:Y:S01]  /*cfc0*/  FFMA.FTZ R6, R30, R28.reuse, -R21 ;  /* 0x0000001c1e067223 */ /* 0x080fe20000010815 */
[----:B------:R-:W-:Y:S01]  /*cfd0*/  FFMA.FTZ R25, R32, R28, R25 ;  /* 0x0000001c20197223 */ /* 0x000fe20000010019 */
[-C--:B------:R-:W-:Y:S01]  /*cfe0*/  FFMA.FTZ R7, R31, R29.reuse, -R20 ;  /* 0x0000001d1f077223 */ /* 0x080fe20000010814 */
[----:B------:R-:W-:-:S03]  /*cff0*/  FFMA.FTZ R24, R35, R29, R24 ;  /* 0x0000001d23187223 */ /* 0x000fc60000010018 */
[----:B------:R-:W-:Y:S02]  /*d000*/  F2FP.F16.F32.PACK_AB R6, R25, R6 ;  /* 0x000000061906723e */ /* 0x000fe400000000ff */
[----:B------:R-:W-:-:S05]  /*d010*/  F2FP.F16.F32.PACK_AB R7, R24, R7 ;  /* 0x000000071807723e */ /* 0x000fca00000000ff */
[----:B------:R3:W-:Y:S02]  /*d020*/  STS.128 [R8+0x6000], R4 ;  /* 0x0060000408007388 */ /* 0x0007e40000000c00 */
.L_x_758:
[----:B------:R-:W-:Y:S05]  /*d030*/  BSYNC B1 ;  /* 0x0000000000017941 */ /* 0x000fea0003800000 */
.L_x_757:
        /* <DEDUP_REMOVED lines=40> */
.L_x_760:
[----:B------:R-:W-:Y:S05]  /*d2c0*/  BSYNC B1 ;  /* 0x0000000000017941 */ /* 0x000fea0003800000 */
.L_x_759:
        /* <DEDUP_REMOVED lines=13> */
[----:B------:R-:W-:Y:S01]  /*d3a0*/  FMUL.FTZ R15, R28, R5 ;  /* 0x000000051c0f7220 */ /* 0x000fe20000410000 */
[----:B------:R-:W-:Y:S01]  /*d3b0*/  FFMA.FTZ R4, R21, R9, -R20 ;  /* 0x0000000915047223 */ /* 0x000fe20000010814 */
[----:B------:R-:W-:-:S02]  /*d3c0*/  HADD2.F32 R14, -RZ, R7.H0_H0 ;  /* 0x20000007ff0e7230 */ /* 0x000fc40000004100 */
[----:B------:R-:W-:Y:S01]  /*d3d0*/  FFMA.FTZ R9, R25, R9, R24 ;  /* 0x0000000919097223 */ /* 0x000fe20000010018 */
[C---:B------:R-:W-:Y:S01]  /*d3e0*/  FMUL.FTZ R21, R26.reuse, R5 ;  /* 0x000000051a157220 */ /* 0x040fe20000410000 */
[----:B------:R-:W-:Y:S02]  /*d3f0*/  HADD2.F32 R6, -RZ, R6.H1_H1 ;  /* 0x30000006ff067230 */ /* 0x000fe40000004100 */
[-C--:B------:R-:W-:Y:S01]  /*d400*/  FFMA.FTZ R5, R26, R12.reuse, -R15 ;  /* 0x0000000c1a057223 */ /* 0x080fe2000001080f */
[----:B------:R-:W-:Y:S02]  /*d410*/  HADD2.F32 R7, -RZ, R7.H1_H1 ;  /* 0x30000007ff077230 */ /* 0x000fe40000004100 */
[----:B------:R-:W-:Y:S01]  /*d420*/  FFMA.FTZ R12, R28, R12, R21 ;  /* 0x0000000c1c0c7223 */ /* 0x000fe20000010015 */
[----:B------:R-:W-:Y:S01]  /*d430*/  HADD2.F32 R25, -RZ, R10.H1_H1 ;  /* 0x3000000aff197230 */ /* 0x000fe20000004100 */
[----:B------:R-:W-:Y:S01]  /*d440*/  F2FP.F16.F32.PACK_AB R4, R9, R4 ;  /* 0x000000040904723e */ /* 0x000fe200000000ff */
[----:B------:R-:W-:-:S02]  /*d450*/  HADD2.F32 R20, -RZ, R11.H1_H1 ;  /* 0x3000000bff147230 */ /* 0x000fc40000004100 */
[----:B------:R-:W-:Y:S02]  /*d460*/  HADD2.F32 R15, -RZ, R0.H1_H1 ;  /* 0x30000000ff0f7230 */ /* 0x000fe40000004100 */
[-C--:B------:R-:W-:Y:S01]  /*d470*/  FMUL.FTZ R0, R25, R6.reuse ;  /* 0x0000000619007220 */ /* 0x080fe20000410000 */
[----:B------:R-:W-:Y:S02]  /*d480*/  HADD2.F32 R10, -RZ, R3.H1_H1 ;  /* 0x30000003ff0a7230 */ /* 0x000fe40000004100 */
[----:B------:R-:W-:Y:S01]  /*d490*/  FMUL.FTZ R3, R20, R7 ;  /* 0x0000000714037220 */ /* 0x000fe20000410000 */
[----:B------:R-:W-:Y:S01]  /*d4a0*/  F2FP.F16.F32.PACK_AB R5, R12, R5 ;  /* 0x000000050c05723e */ /* 0x000fe200000000ff */
[C---:B------:R-:W-:Y:S01]  /*d4b0*/  FMUL.FTZ R6, R15.reuse, R6 ;  /* 0x000000060f067220 */ /* 0x040fe20000410000 */
[----:B------:R-:W-:Y:S01]  /*d4c0*/  FFMA.FTZ R0, R15, R13, -R0 ;  /* 0x0000000d0f007223 */ /* 0x000fe20000010800 */
[C---:B------:R-:W-:Y:S01]  /*d4d0*/  FMUL.FTZ R7, R10.reuse, R7 ;  /* 0x000000070a077220 */ /* 0x040fe20000410000 */
[----:B------:R-:W-:Y:S01]  /*d4e0*/  FFMA.FTZ R3, R10, R14, -R3 ;  /* 0x0000000e0a037223 */ /* 0x000fe20000010803 */
[----:B------:R-:W-:-:S02]  /*d4f0*/  FFMA.FTZ R13, R25, R13, R6 ;  /* 0x0000000d190d7223 */ /* 0x000fc40000010006 */
[----:B------:R-:W-:-:S03]  /*d500*/  FFMA.FTZ R14, R20, R14, R7 ;  /* 0x0000000e140e7223 */ /* 0x000fc60000010007 */
[----:B------:R-:W-:Y:S02]  /*d510*/  F2FP.F16.F32.PACK_AB R6, R13, R0 ;  /* 0x000000000d06723e */ /* 0x000fe400000000ff */
[----:B------:R-:W-:-:S05]  /*d520*/  F2FP.F16.F32.PACK_AB R7, R14, R3 ;  /* 0x000000030e07723e */ /* 0x000fca00000000ff */
[----:B------:R0:W-:Y:S01]  /*d530*/  STS.128 [R8+0xa000], R4 ;  /* 0x00a0000408007388 */ /* 0x0001e20000000c00 */
[----:B------:R-:W-:Y:S05]  /*d540*/  BRA `(.L_x_750) ;  /* 0x0000002800e47947 */ /* 0x000fea0003800000 */
.L_x_732:
[----:B------:R-:W-:-:S03]  /*d550*/  UMOV UR4, 0xffffffff ;  /* 0xffffffff00047882 */ /* 0x000fc60000000000 */
[----:B------:R-:W-:Y:S05]  /*d560*/  BRA.DIV UR4, `(.L_x_761) ;  /* 0x00000136042c7947 */ /* 0x000fea000b800000 */
[----:B------:R-:W0:Y:S04]  /*d570*/  SHFL.IDX PT, R3, R25, RZ, 0x1c1f ;  /* 0x001c1fff19037589 */ /* 0x000e2800000e0000 */
[----:B------:R-:W1:Y:S04]  /*d580*/  SHFL.IDX PT, R0, R24, RZ, 0x1c1f ;  /* 0x001c1fff18007589 */ /* 0x000e6800000e0000 */
[----:B------:R2:W3:Y:S04]  /*d590*/  SHFL.IDX PT, R5, R27, RZ, 0x1c1f ;  /* 0x001c1fff1b057589 */ /* 0x0004e800000e0000 */
[----:B------:R2:W4:Y:S01]  /*d5a0*/  SHFL.IDX PT, R14, R26, RZ, 0x1c1f ;  /* 0x001c1fff1a0e7589 */ /* 0x00052200000e0000 */
[----:B0-----:R-:W-:Y:S01]  /*d5b0*/  IMAD.MOV.U32 R43, RZ, RZ, R3 ;  /* 0x000000ffff2b7224 */ /* 0x001fe200078e0003 */
[----:B-12---:R-:W-:-:S07]  /*d5c0*/  MOV R42, R0 ;  /* 0x00000000002a7202 */ /* 0x006fce0000000f00 */
.L_x_998:
[----:B------:R-:W-:Y:S01]  /*d5d0*/  ULDC UR4, c[0x0][0x448] ;  /* 0x0001120000047ab9 */ /* 0x000fe20000000800 */
[----:B------:R-:W-:Y:S01]  /*d5e0*/  BSSY B1, `(.L_x_762) ;  /* 0x0000033000017945 */ /* 0x000fe20003800000 */
[----:B------:R-:W-:Y:S01]  /*d5f0*/  IMAD R46, R149, UR4, RZ ;  /* 0x00000004952e7c24 */ /* 0x000fe2000f8e02ff */
[----:B---3--:R-:W-:Y:S01]  /*d600*/  MOV R21, R5 ;  /* 0x0000000500157202 */ /* 0x008fe20000000f00 */
[----:B----4-:R-:W-:Y:S01]  /*d610*/  IMAD.MOV.U32 R20, RZ, RZ, R14 ;  /* 0x000000ffff147224 */ /* 0x010fe200078e000e */
[----:B------:R-:W-:Y:S02]  /*d620*/  CS2R R4, SRZ ;  /* 0x0000000000047805 */ /* 0x000fe4000001ff00 */
[----:B------:R-:W-:Y:S02]  /*d630*/  CS2R R8, SRZ ;  /* 0x0000000000087805 */ /* 0x000fe4000001ff00 */
[----:B------:R-:W-:Y:S01]  /*d640*/  ISETP.GE.AND P0, PT, R6, R46, PT ;  /* 0x0000002e0600720c */ /* 0x000fe20003f06270 */
[----:B------:R-:W-:Y:S01]  /*d650*/  IMAD R46, R125, -0x80, R46 ;  /* 0xffffff807d2e7824 */ /* 0x000fe200078e022e */
        /* <DEDUP_REMOVED lines=10> */
[----:B------:R-:W-:Y:S06]  /*d700*/  @P0 BRA `(.L_x_763) ;  /* 0x0000000000800947 */ /* 0x000fec0003800000 */
[C---:B------:R-:W-:Y:S01]  /*d710*/  VIADD R0, R18.reuse, 0x20 ;  /* 0x0000002012007836 */ /* 0x040fe20000000000 */
[----:B------:R-:W-:Y:S01]  /*d720*/  ULDC UR4, c[0x0][0x3f4] ;  /* 0x0000fd0000047ab9 */ /* 0x000fe20000000800 */
[C---:B------:R-:W-:Y:S01]  /*d730*/  VIADD R3, R18.reuse, 0x40 ;  /* 0x0000004012037836 */ /* 0x040fe20000000000 */
[----:B------:R-:W-:Y:S02]  /*d740*/  ISETP.GE.AND P0, PT, R18, UR4, PT ;  /* 0x0000000412007c0c */ /* 0x000fe4000bf06270 */
[----:B------:R-:W-:Y:S02]  /*d750*/  CS2R R24, SRZ ;  /* 0x0000000000187805 */ /* 0x000fe4000001ff00 */
[----:B------:R-:W-:Y:S02]  /*d760*/  ISETP.GE.AND P1, PT, R0, UR4, PT ;  /* 0x0000000400007c0c */ /* 0x000fe4000bf26270 */
[----:B------:R-:W-:Y:S02]  /*d770*/  CS2R R26, SRZ ;  /* 0x00000000001a7805 */ /* 0x000fe4000001ff00 */
[----:B------:R-:W-:-:S02]  /*d780*/  ISETP.GE.AND P2, PT, R3, UR4, PT ;  /* 0x0000000403007c0c */ /* 0x000fc4000bf46270 */
[----:B------:R-:W-:Y:S02]  /*d790*/  CS2R R4, SRZ ;  /* 0x0000000000047805 */ /* 0x000fe4000001ff00 */
[----:B------:R-:W-:Y:S02]  /*d7a0*/  CS2R R6, SRZ ;  /* 0x0000000000067805 */ /* 0x000fe4000001ff00 */
[----:B------:R-:W-:Y:S01]  /*d7b0*/  CS2R R28, SRZ ;  /* 0x00000000001c7805 */ /* 0x000fe2000001ff00 */
[----:B------:R-:W-:Y:S02]  /*d7c0*/  @!P0 IMAD.WIDE R12, R18, 0x2, R42 ;  /* 0x00000002120c8825 */ /* 0x000fe400078e022a */
[----:B------:R-:W-:-:S04]  /*d7d0*/  @!P1 SHF.L.U32 R41, R211, 0x3, RZ ;  /* 0x00000003d3299819 */ /* 0x000fc800000006ff */
[----:B------:R-:W-:Y:S01]  /*d7e0*/  @!P2 IMAD.SHL.U32 R45, R212, 0x8, RZ ;  /* 0x00000008d42da824 */ /* 0x000fe200078e00ff */
[----:B------:R0:W5:Y:S01]  /*d7f0*/  @!P0 LD.E.128 R24, desc[UR42][R12.64] ;  /* 0x0000002a0c188980 */ /* 0x000162000c101d00 */
[----:B------:R-:W-:Y:S01]  /*d800*/  CS2R R30, SRZ ;  /* 0x00000000001e7805 */ /* 0x000fe2000001ff00 */
[--C-:B------:R-:W-:Y:S01]  /*d810*/  @!P1 IMAD.WIDE R38, R41, 0x2, R42.reuse ;  /* 0x0000000229269825 */ /* 0x100fe200078e022a */
[----:B------:R-:W-:Y:S02]  /*d820*/  CS2R R8, SRZ ;  /* 0x0000000000087805 */ /* 0x000fe4000001ff00 */
[----:B------:R-:W-:Y:S02]  /*d830*/  CS2R R10, SRZ ;  /* 0x00000000000a7805 */ /* 0x000fe4000001ff00 */
[----:B------:R-:W-:Y:S01]  /*d840*/  CS2R R32, SRZ ;  /* 0x0000000000207805 */ /* 0x000fe2000001ff00 */
[----:B------:R-:W-:Y:S01]  /*d850*/  @!P2 IMAD.WIDE R42, R45, 0x2, R42 ;  /* 0x000000022d2aa825 */ /* 0x000fe200078e022a */
[----:B------:R-:W-:-:S02]  /*d860*/  CS2R R34, SRZ ;  /* 0x0000000000227805 */ /* 0x000fc4000001ff00 */
[----:B------:R-:W-:Y:S01]  /*d870*/  CS2R R14, SRZ ;  /* 0x00000000000e7805 */ /* 0x000fe2000001ff00 */
[----:B------:R1:W5:Y:S01]  /*d880*/  @!P1 LD.E.128 R28, desc[UR42][R38.64] ;  /* 0x0000002a261c9980 */ /* 0x000362000c101d00 */
[--C-:B------:R-:W-:Y:S01]  /*d890*/  @!P1 IMAD.WIDE R40, R41, 0x2, R20.reuse ;  /* 0x0000000229289825 */ /* 0x100fe200078e0214 */
[----:B0-----:R-:W-:Y:S02]  /*d8a0*/  CS2R R12, SRZ ;  /* 0x00000000000c7805 */ /* 0x001fe4000001ff00 */
[----:B------:R1:W5:Y:S01]  /*d8b0*/  @!P2 LD.E.128 R32, desc[UR42][R42.64] ;  /* 0x0000002a2a20a980 */ /* 0x000362000c101d00 */
[----:B------:R-:W-:-:S03]  /*d8c0*/  @!P2 IMAD.WIDE R44, R45, 0x2, R20 ;  /* 0x000000022d2ca825 */ /* 0x000fc600078e0214 */
[----:B------:R1:W5:Y:S01]  /*d8d0*/  @!P1 LD.E.128 R8, desc[UR42][R40.64] ;  /* 0x0000002a28089980 */ /* 0x000362000c101d00 */
[----:B------:R-:W-:-:S03]  /*d8e0*/  @!P0 IMAD.WIDE R20, R18, 0x2, R20 ;  /* 0x0000000212148825 */ /* 0x000fc600078e0214 */
[----:B------:R1:W5:Y:S04]  /*d8f0*/  @!P2 LD.E.128 R12, desc[UR42][R44.64] ;  /* 0x0000002a2c0ca980 */ /* 0x000368000c101d00 */
[----:B------:R1:W5:Y:S02]  /*d900*/  @!P0 LD.E.128 R4, desc[UR42][R20.64] ;  /* 0x0000002a14048980 */ /* 0x000364000c101d00 */
.L_x_763:
[----:B------:R-:W-:Y:S05]  /*d910*/  BSYNC B1 ;  /* 0x0000000000017941 */ /* 0x000fea0003800000 */
.L_x_762:
[----:B-----5:R-:W-:Y:S01]  /*d920*/  IMAD.MOV.U32 R0, RZ, RZ, R24 ;  /* 0x000000ffff007224 */ /* 0x020fe200078e0018 */
[----:B------:R-:W-:Y:S01]  /*d930*/  MOV R3, R25 ;  /* 0x0000001900037202 */ /* 0x000fe20000000f00 */
[----:B------:R-:W-:Y:S01]  /*d940*/  IMAD.MOV.U32 R37, RZ, RZ, R26 ;  /* 0x000000ffff257224 */ /* 0x000fe200078e001a */
[--C-:B------:R-:W-:Y:S01]  /*d950*/  SHF.R.U64 R26, R26, 0x10, R27.reuse ;  /* 0x000000101a1a7819 */ /* 0x100fe2000000121b */
[--C-:B-1----:R-:W-:Y:S01]  /*d960*/  IMAD.MOV.U32 R21, RZ, RZ, R27.reuse ;  /* 0x000000ffff157224 */ /* 0x102fe200078e001b */
[----:B------:R-:W-:Y:S01]  /*d970*/  SHF.R.U32.HI R43, RZ, 0x10, R27 ;  /* 0x00000010ff2b7819 */ /* 0x000fe2000001161b */
[----:B------:R-:W-:Y:S01]  /*d980*/  IMAD.MOV.U32 R27, RZ, RZ, R30 ;  /* 0x000000ffff1b7224 */ /* 0x000fe200078e001e */
[----:B------:R-:W-:Y:S01]  /*d990*/  SHF.R.U64 R47, R30, 0x10, R31 ;  /* 0x000000101e2f7819 */ /* 0x000fe2000000121f */
[----:B------:R-:W-:Y:S01]  /*d9a0*/  IMAD.MOV.U32 R30, RZ, RZ, R32 ;  /* 0x000000ffff1e7224 */ /* 0x000fe200078e0020 */
[--C-:B------:R-:W-:Y:S01]  /*d9b0*/  SHF.R.U64 R49, R32, 0x10, R33.reuse ;  /* 0x0000001020317819 */ /* 0x100fe20000001221 */
[----:B------:R-:W-:Y:S01]  /*d9c0*/  IMAD.MOV.U32 R39, RZ, RZ, R4 ;  /* 0x000000ffff277224 */ /* 0x000fe200078e0004 */
[----:B------:R-:W-:Y:S01]  /*d9d0*/  MOV R32, R34 ;  /* 0x0000002200207202 */ /* 0x000fe20000000f00 */
[----:B------:R-:W-:Y:S01]  /*d9e0*/  IMAD.MOV.U32 R40, RZ, RZ, R33 ;  /* 0x000000ffff287224 */ /* 0x000fe200078e0021 */
[----:B------:R-:W-:Y:S01]  /*d9f0*/  SHF.R.U64 R51, R34, 0x10, R35 ;  /* 0x0000001022337819 */ /* 0x000fe20000001223 */
[----:B------:R-:W-:Y:S01]  /*da00*/  IMAD.MOV.U32 R41, RZ, RZ, R6 ;  /* 0x000000ffff297224 */ /* 0x000fe200078e0006 */
[----:B------:R-:W-:Y:S01]  /*da10*/  PRMT R34, R0, 0x5410, R3 ;  /* 0x0000541000227816 */ /* 0x000fe20000000003 */
[----:B------:R-:W-:Y:S01]  /*da20*/  BSSY B1, `(.L_x_764) ;  /* 0x0000040000017945 */ /* 0x000fe20003800000 */
[----:B------:R-:W-:-:S02]  /*da30*/  LEA.HI R0, R204, R204, RZ, 0x1 ;  /* 0x000000cccc007211 */ /* 0x000fc400078f08ff */
[----:B------:R-:W-:Y:S02]  /*da40*/  MOV R20, R5 ;  /* 0x0000000500147202 */ /* 0x000fe40000000f00 */
[----:B------:R-:W-:Y:S02]  /*da50*/  LOP3.LUT R3, R0, 0xfffffffe, RZ, 0xc0, !PT ;  /* 0xfffffffe00037812 */ /* 0x000fe400078ec0ff */
[----:B------:R-:W-:Y:S01]  /*da60*/  SHF.R.U64 R53, R4, 0x10, R5 ;  /* 0x0000001004357819 */ /* 0x000fe20000001205 */
[----:B------:R-:W-:Y:S01]  /*da70*/  IMAD.MOV.U32 R4, RZ, RZ, R7 ;  /* 0x000000ffff047224 */ /* 0x000fe200078e0007 */
[----:B------:R-:W-:Y:S01]  /*da80*/  SHF.R.U32.HI R54, RZ, 0x10, R5 ;  /* 0x00000010ff367819 */ /* 0x000fe20000011605 */
[----:B------:R-:W-:Y:S01]  /*da90*/  IMAD.IADD R3, R204, 0x1, -R3 ;  /* 0x00000001cc037824 */ /* 0x000fe200078e0a03 */
[----:B------:R-:W-:Y:S01]  /*daa0*/  SHF.R.U64 R38, R24, 0x10, R25 ;  /* 0x0000001018267819 */ /* 0x000fe20000001219 */
[----:B------:R-:W-:Y:S01]  /*dab0*/  IMAD.MOV.U32 R24, RZ, RZ, R29 ;  /* 0x000000ffff187224 */ /* 0x000fe200078e001d */
[----:B------:R-:W-:-:S02]  /*dac0*/  SHF.R.U32.HI R42, RZ, 0x10, R25 ;  /* 0x00000010ff2a7819 */ /* 0x000fc40000011619 */
[----:B------:R-:W-:Y:S02]  /*dad0*/  SHF.L.U32 R5, R3, 0x1f, RZ ;  /* 0x0000001f03057819 */ /* 0x000fe400000006ff */
[----:B------:R-:W-:Y:S02]  /*dae0*/  MOV R25, R28 ;  /* 0x0000001c00197202 */ /* 0x000fe40000000f00 */
[----:B------:R-:W0:Y:S01]  /*daf0*/  SYNCS.PHASECHK.TRANS64.TRYWAIT P0, [R2+URZ+0x34800], R5 ;  /* 0x03480005020075a7 */ /* 0x000e22000800017f */
[--C-:B------:R-:W-:Y:S02]  /*db00*/  SHF.R.U64 R44, R28, 0x10, R29.reuse ;  /* 0x000000101c2c7819 */ /* 0x100fe4000000121d */
[----:B------:R-:W-:Y:S02]  /*db10*/  SHF.R.U32.HI R45, RZ, 0x10, R29 ;  /* 0x00000010ff2d7819 */ /* 0x000fe4000001161d */
[----:B------:R-:W-:Y:S01]  /*db20*/  SHF.R.U32.HI R50, RZ, 0x10, R33 ;  /* 0x00000010ff327819 */ /* 0x000fe20000011621 */
[----:B------:R-:W-:Y:S01]  /*db30*/  IMAD.MOV.U32 R33, RZ, RZ, R35 ;  /* 0x000000ffff217224 */ /* 0x000fe200078e0023 */
[----:B------:R-:W-:Y:S01]  /*db40*/  SHF.R.U64 R55, R6, 0x10, R7 ;  /* 0x0000001006377819 */ /* 0x000fe20000001207 */
[----:B------:R-:W-:Y:S01]  /*db50*/  IMAD.MOV.U32 R6, RZ, RZ, R9 ;  /* 0x000000ffff067224 */ /* 0x000fe200078e0009 */
[----:B------:R-:W-:-:S02]  /*db60*/  SHF.R.U32.HI R56, RZ, 0x10, R7 ;  /* 0x00000010ff387819 */ /* 0x000fc40000011607 */
[----:B------:R-:W-:Y:S02]  /*db70*/  MOV R28, R31 ;  /* 0x0000001f001c7202 */ /* 0x000fe40000000f00 */
[----:B------:R-:W-:Y:S01]  /*db80*/  SHF.R.U32.HI R48, RZ, 0x10, R31 ;  /* 0x00000010ff307819 */ /* 0x000fe2000001161f */
[----:B------:R-:W-:Y:S01]  /*db90*/  IMAD.MOV.U32 R31, RZ, RZ, R10 ;  /* 0x000000ffff1f7224 */ /* 0x000fe200078e000a */
[----:B------:R-:W-:Y:S02]  /*dba0*/  MOV R29, R8 ;  /* 0x00000008001d7202 */ /* 0x000fe40000000f00 */
[--C-:B------:R-:W-:Y:S01]  /*dbb0*/  SHF.R.U64 R57, R8, 0x10, R9.reuse ;  /* 0x0000001008397819 */ /* 0x100fe20000001209 */
[----:B------:R-:W-:Y:S01]  /*dbc0*/  IMAD.MOV.U32 R8, RZ, RZ, R12 ;  /* 0x000000ffff087224 */ /* 0x000fe200078e000c */
[----:B------:R-:W-:Y:S01]  /*dbd0*/  SHF.R.U32.HI R58, RZ, 0x10, R9 ;  /* 0x00000010ff3a7819 */ /* 0x000fe20000011609 */
[----:B------:R-:W-:Y:S01]  /*dbe0*/  IMAD.MOV.U32 R9, RZ, RZ, R13 ;  /* 0x000000ffff097224 */ /* 0x000fe200078e000d */
[----:B------:R-:W-:-:S02]  /*dbf0*/  MOV R7, R11 ;  /* 0x0000000b00077202 */ /* 0x000fc40000000f00 */
[--C-:B------:R-:W-:Y:S02]  /*dc00*/  SHF.R.U64 R59, R10, 0x10, R11.reuse ;  /* 0x000000100a3b7819 */ /* 0x100fe4000000120b */
[----:B------:R-:W-:Y:S01]  /*dc10*/  SHF.R.U32.HI R60, RZ, 0x10, R11 ;  /* 0x00000010ff3c7819 */ /* 0x000fe2000001160b */
[----:B------:R-:W-:Y:S01]  /*dc20*/  IMAD.MOV.U32 R11, RZ, RZ, R15 ;  /* 0x000000ffff0b7224 */ /* 0x000fe200078e000f */
[----:B------:R-:W-:Y:S02]  /*dc30*/  PRMT R25, R25, 0x5410, R24 ;  /* 0x0000541019197816 */ /* 0x000fe40000000018 */
[----:B------:R-:W-:Y:S02]  /*dc40*/  SHF.R.U32.HI R52, RZ, 0x10, R35 ;  /* 0x00000010ff347819 */ /* 0x000fe40000011623 */
[--C-:B------:R-:W-:Y:S02]  /*dc50*/  SHF.R.U64 R61, R12, 0x10, R13.reuse ;  /* 0x000000100c3d7819 */ /* 0x100fe4000000120d */
[----:B------:R-:W-:-:S02]  /*dc60*/  SHF.R.U32.HI R62, RZ, 0x10, R13 ;  /* 0x00000010ff3e7819 */ /* 0x000fc4000001160d */
[----:B------:R-:W-:Y:S02]  /*dc70*/  MOV R10, R14 ;  /* 0x0000000e000a7202 */ /* 0x000fe40000000f00 */
[----:B------:R-:W-:Y:S02]  /*dc80*/  VIMNMX R24, R46, 0x80, PT ;  /* 0x000000802e187848 */ /* 0x000fe40003fe0100 */
[----:B------:R-:W-:Y:S02]  /*dc90*/  PRMT R35, R38, 0x5410, R42 ;  /* 0x0000541026237816 */ /* 0x000fe4000000002a */
[--C-:B------:R-:W-:Y:S02]  /*dca0*/  SHF.R.U64 R63, R14, 0x10, R15.reuse ;  /* 0x000000100e3f7819 */ /* 0x100fe4000000120f */
[----:B------:R-:W-:Y:S02]  /*dcb0*/  SHF.R.U32.HI R64, RZ, 0x10, R15 ;  /* 0x00000010ff407819 */ /* 0x000fe4000001160f */
        /* <DEDUP_REMOVED lines=17> */
[----:B------:R-:W-:Y:S02]  /*ddd0*/  ISETP.GE.AND P1, PT, R17, R24, PT ;  /* 0x000000181100720c */ /* 0x000fe40003f26270 */
[----:B------:R-:W-:-:S02]  /*dde0*/  PRMT R14, R8, 0x5410, R9 ;  /* 0x00005410080e7816 */ /* 0x000fc40000000009 */
[----:B------:R-:W-:Y:S02]  /*ddf0*/  PRMT R15, R61, 0x5410, R62 ;  /* 0x000054103d0f7816 */ /* 0x000fe4000000003e */
[----:B------:R-:W-:Y:S01]  /*de00*/  PRMT R20, R10, 0x5410, R11 ;  /* 0x000054100a147816 */ /* 0x000fe2000000000b */
[----:B0-----:R-:W-:Y:S06]  /*de10*/  @!P0 BRA `(.L_x_765) ;  /* 0x0000012c00788947 */ /* 0x001fec0003800000 */
.L_x_999:
[----:B------:R-:W-:Y:S05]  /*de20*/  BSYNC B1 ;  /* 0x0000000000017941 */ /* 0x000fea0003800000 */
.L_x_764:
[----:B------:R-:W-:Y:S01]  /*de30*/  BSSY B1, `(.L_x_766) ;  /* 0x0000119000017945 */ /* 0x000fe20003800000 */
[----:B------:R-:W-:-:S03]  /*de40*/  PRMT R21, R63, 0x5410, R64 ;  /* 0x000054103f157816 */ /* 0x000fc60000000040 */
[----:B------:R-:W-:Y:S05]  /*de50*/  @P1 BRA `(.L_x_767) ;  /* 0x0000001000581947 */ /* 0x000fea0003800000 */
[----:B------:R-:W1:Y:S01]  /*de60*/  LDC R33, c[0x0][0x3f4] ;  /* 0x0000fd00ff217b82 */ /* 0x000e620000000800 */
[C---:B------:R-:W-:Y:S01]  /*de70*/  VIADD R6, R18.reuse, 0x40 ;  /* 0x0000004012067836 */ /* 0x040fe20000000000 */
[C---:B------:R-:W-:Y:S01]  /*de80*/  IADD3 R4, R18.reuse, 0x20, RZ ;  /* 0x0000002012047810 */ /* 0x040fe20007ffe0ff */
[----:B------:R-:W-:Y:S01]  /*de90*/  BSSY B2, `(.L_x_768) ;  /* 0x0000060000027945 */ /* 0x000fe20003800000 */
[-C--:B-1----:R-:W-:Y:S02]  /*dea0*/  ISETP.GE.AND P0, PT, R18, R33.reuse, PT ;  /* 0x000000211200720c */ /* 0x082fe40003f06270 */
[-C--:B------:R-:W-:Y:S02]  /*deb0*/  ISETP.GE.AND P1, PT, R4, R33.reuse, PT ;  /* 0x000000210400720c */ /* 0x080fe40003f26270 */
[----:B------:R-:W-:-:S09]  /*dec0*/  ISETP.GE.AND P2, PT, R6, R33, PT ;  /* 0x000000210600720c */ /* 0x000fd20003f46270 */
[----:B------:R-:W-:Y:S05]  /*ded0*/  @P0 BRA `(.L_x_769) ;  /* 0x00000004006c0947 */ /* 0x000fea0003800000 */
[----:B------:R-:W-:Y:S01]  /*dee0*/  LEA.HI R6, R33, R209, RZ, 0x1d ;  /* 0x000000d121067211 */ /* 0x000fe200078fe8ff */
[----:B------:R-:W-:Y:S01]  /*def0*/  HADD2.F32 R52, -RZ, R34.H0_H0 ;  /* 0x20000022ff347230 */ /* 0x000fe20000004100 */
[----:B------:R-:W-:Y:S01]  /*df00*/  LOP3.LUT R4, R191, 0x38, R18, 0xf8, !PT ;  /* 0x00000038bf047812 */ /* 0x000fe200078ef812 */
[--C-:B------:R-:W-:Y:S01]  /*df10*/  HADD2.F32 R54, -RZ, R39.reuse.H0_H0 ;  /* 0x20000027ff367230 */ /* 0x100fe20000004100 */
[----:B0-----:R-:W-:Y:S01]  /*df20*/  SHF.R.S32.HI R5, RZ, 0x1f, R6 ;  /* 0x0000001fff057819 */ /* 0x001fe20000011406 */
[----:B------:R-:W-:Y:S02]  /*df30*/  HADD2.F32 R51, -RZ, R40.H0_H0 ;  /* 0x20000028ff337230 */ /* 0x000fe40000004100 */
[----:B------:R-:W-:Y:S01]  /*df40*/  HADD2.F32 R53, -RZ, R39.H1_H1 ;  /* 0x30000027ff357230 */ /* 0x000fe20000004100 */
[----:B------:R-:W-:Y:S01]  /*df50*/  LEA.HI R7, R5, R6, RZ, 0x3 ;  /* 0x0000000605077211 */ /* 0x000fe200078f18ff */
[----:B------:R-:W-:Y:S01]  /*df60*/  IMAD.SHL.U32 R6, R6, 0x8, RZ ;  /* 0x0000000806067824 */ /* 0x000fe200078e00ff */
[----:B------:R-:W-:-:S02]  /*df70*/  LOP3.LUT R5, R4, R193, RZ, 0x3c, !PT ;  /* 0x000000c104057212 */ /* 0x000fc400078e3cff */
[----:B------:R-:W-:Y:S02]  /*df80*/  SHF.L.U32 R7, R7, 0xa, RZ ;  /* 0x0000000a07077819 */ /* 0x000fe400000006ff */
[----:B------:R-:W-:Y:S01]  /*df90*/  LOP3.LUT R6, R191, 0x38, R6, 0xf8, !PT ;  /* 0x00000038bf067812 */ /* 0x000fe200078ef806 */
[----:B------:R-:W-:Y:S01]  /*dfa0*/  IMAD R5, R192, 0x200, R5 ;  /* 0x00000200c0057824 */ /* 0x000fe200078e0205 */
[----:B------:R-:W-:Y:S02]  /*dfb0*/  LOP3.LUT R7, R7, 0x7fffe000, RZ, 0xc0, !PT ;  /* 0x7fffe00007077812 */ /* 0x000fe400078ec0ff */
[----:B------:R-:W-:Y:S01]  /*dfc0*/  LOP3.LUT R9, R6, R193, RZ, 0x3c, !PT ;  /* 0x000000c106097212 */ /* 0x000fe200078e3cff */
[----:B------:R-:W-:Y:S01]  /*dfd0*/  IMAD R59, R5, 0x2, R2 ;  /* 0x00000002053b7824 */ /* 0x000fe200078e0202 */
[----:B------:R-:W-:-:S04]  /*dfe0*/  LEA R8, R192, R7, 0x9 ;  /* 0x00000007c0087211 */ /* 0x000fc800078e48ff */
[----:B------:R-:W0:Y:S01]  /*dff0*/  LDS.128 R4, [R59+0x10400] ;  /* 0x010400003b047984 */ /* 0x000e220000000c00 */
[----:B------:R-:W-:-:S04]  /*e000*/  IMAD.IADD R9, R8, 0x1, R9 ;  /* 0x0000000108097824 */ /* 0x000fc800078e0209 */
[----:B------:R-:W-:-:S05]  /*e010*/  IMAD R61, R9, 0x2, R2 ;  /* 0x00000002093d7824 */ /* 0x000fca00078e0202 */
[----:B------:R-:W1:Y:S01]  /*e020*/  LDS.128 R8, [R61+0x10400] ;  /* 0x010400003d087984 */ /* 0x000e620000000c00 */
[--C-:B0-----:R-:W-:Y:S02]  /*e030*/  HADD2.F32 R43, -RZ, R4.reuse.H0_H0 ;  /* 0x20000004ff2b7230 */ /* 0x101fe40000004100 */
[----:B------:R-:W-:Y:S02]  /*e040*/  HADD2.F32 R4, -RZ, R4.H1_H1 ;  /* 0x30000004ff047230 */ /* 0x000fe40000004100 */
[--C-:B------:R-:W-:Y:S02]  /*e050*/  HADD2.F32 R44, -RZ, R5.reuse.H0_H0 ;  /* 0x20000005ff2c7230 */ /* 0x100fe40000004100 */
[----:B------:R-:W-:Y:S02]  /*e060*/  HADD2.F32 R5, -RZ, R5.H1_H1 ;  /* 0x30000005ff057230 */ /* 0x000fe40000004100 */
[----:B------:R-:W-:Y:S02]  /*e070*/  HADD2.F32 R45, -RZ, R6.H0_H0 ;  /* 0x20000006ff2d7230 */ /* 0x000fe40000004100 */
[----:B-1----:R-:W-:-:S02]  /*e080*/  HADD2.F32 R47, -RZ, R8.H0_H0 ;  /* 0x20000008ff2f7230 */ /* 0x002fc40000004100 */
[----:B------:R-:W-:Y:S02]  /*e090*/  HADD2.F32 R8, -RZ, R8.H1_H1 ;  /* 0x30000008ff087230 */ /* 0x000fe40000004100 */
[----:B------:R-:W-:Y:S02]  /*e0a0*/  HADD2.F32 R48, -RZ, R9.H0_H0 ;  /* 0x20000009ff307230 */ /* 0x000fe40000004100 */
[C---:B------:R-:W-:Y:S01]  /*e0b0*/  FMUL.FTZ R56, R47.reuse, R54 ;  /* 0x000000362f387220 */ /* 0x040fe20000410000 */
[-C--:B------:R-:W-:Y:S01]  /*e0c0*/  FMUL.FTZ R58, R47, R52.reuse ;  /* 0x000000342f3a7220 */ /* 0x080fe20000410000 */
[----:B------:R-:W-:Y:S02]  /*e0d0*/  HADD2.F32 R47, -RZ, R35.H0_H0 ;  /* 0x20000023ff2f7230 */ /* 0x000fe40000004100 */
[----:B------:R-:W-:Y:S01]  /*e0e0*/  FMUL.FTZ R55, R8, R51 ;  /* 0x0000003308377220 */ /* 0x000fe20000410000 */
[C---:B------:R-:W-:Y:S01]  /*e0f0*/  FFMA.FTZ R56, R43.reuse, R52, -R56 ;  /* 0x000000342b387223 */ /* 0x040fe20000010838 */
[----:B------:R-:W-:Y:S01]  /*e100*/  FFMA.FTZ R58, R43, R54, R58 ;  /* 0x000000362b3a7223 */ /* 0x000fe2000001003a */
[----:B------:R-:W-:-:S02]  /*e110*/  HADD2.F32 R43, -RZ, R34.H1_H1 ;  /* 0x30000022ff2b7230 */ /* 0x000fc40000004100 */
[-C--:B------:R-:W-:Y:S01]  /*e120*/  FMUL.FTZ R57, R8, R47.reuse ;  /* 0x0000002f08397220 */ /* 0x080fe20000410000 */
[----:B------:R-:W-:Y:S01]  /*e130*/  FFMA.FTZ R55, R4, R47, -R55 ;  /* 0x0000002f04377223 */ /* 0x000fe20000010837 */
[C---:B------:R-:W-:Y:S01]  /*e140*/  FMUL.FTZ R47, R48.reuse, R53 ;  /* 0x00000035302f7220 */ /* 0x040fe20000410000 */
[----:B------:R-:W-:Y:S02]  /*e150*/  HADD2.F32 R9, -RZ, R9.H1_H1 ;  /* 0x30000009ff097230 */ /* 0x000fe40000004100 */
[----:B------:R-:W-:Y:S01]  /*e160*/  FMUL.FTZ R48, R48, R43 ;  /* 0x0000002b30307220 */ /* 0x000fe20000410000 */
[----:B------:R-:W-:Y:S02]  /*e170*/  HADD2.F32 R52, -RZ, R40.H1_H1 ;  /* 0x30000028ff347230 */ /* 0x000fe40000004100 */
[----:B------:R-:W-:Y:S01]  /*e180*/  FFMA.FTZ R57, R4, R51, R57 ;  /* 0x0000003304397223 */ /* 0x000fe20000010039 */
[----:B------:R-:W-:Y:S02]  /*e190*/  HADD2.F32 R4, -RZ, R35.H1_H1 ;  /* 0x30000023ff047230 */ /* 0x000fe40000004100 */
[C---:B------:R-:W-:Y:S01]  /*e1a0*/  FFMA.FTZ R47, R44.reuse, R43, -R47 ;  /* 0x0000002b2c2f7223 */ /* 0x040fe2000001082f */
[----:B------:R-:W-:Y:S01]  /*e1b0*/  FFMA.FTZ R48, R44, R53, R48 ;  /* 0x000000352c307223 */ /* 0x000fe20000010030 */
[----:B------:R-:W-:-:S02]  /*e1c0*/  HADD2.F32 R49, -RZ, R10.H0_H0 ;  /* 0x2000000aff317230 */ /* 0x000fc40000004100 */
[C---:B------:R-:W-:Y:S01]  /*e1d0*/  FMUL.FTZ R54, R9.reuse, R52 ;  /* 0x0000003409367220 */ /* 0x040fe20000410000 */
[----:B------:R-:W-:Y:S02]  /*e1e0*/  HADD2.F32 R8, -RZ, R37.H0_H0 ;  /* 0x20000025ff087230 */ /* 0x000fe40000004100 */
[-C--:B------:R-:W-:Y:S01]  /*e1f0*/  FMUL.FTZ R60, R9, R4.reuse ;  /* 0x00000004093c7220 */ /* 0x080fe20000410000 */
[----:B------:R-:W-:Y:S02]  /*e200*/  HADD2.F32 R44, -RZ, R41.H0_H0 ;  /* 0x20000029ff2c7230 */ /* 0x000fe40000004100 */
[----:B------:R-:W-:Y:S01]  /*e210*/  FFMA.FTZ R54, R5, R4, -R54 ;  /* 0x0000000405367223 */ /* 0x000fe20000010836 */
[----:B------:R-:W-:Y:S02]  /*e220*/  HADD2.F32 R10, -RZ, R10.H1_H1 ;  /* 0x3000000aff0a7230 */ /* 0x000fe40000004100 */
[----:B------:R-:W-:Y:S01]  /*e230*/  FMUL.FTZ R53, R49, R8 ;  /* 0x0000000831357220 */ /* 0x000fe20000410000 */
[----:B------:R-:W-:-:S02]  /*e240*/  HADD2.F32 R43, -RZ, R42.H0_H0 ;  /* 0x2000002aff2b7230 */ /* 0x000fc40000004100 */
[----:B------:R-:W-:Y:S01]  /*e250*/  FMUL.FTZ R4, R49, R44 ;  /* 0x0000002c31047220 */ /* 0x000fe20000410000 */
[----:B------:R-:W-:Y:S02]  /*e260*/  HADD2.F32 R9, -RZ, R38.H0_H0 ;  /* 0x20000026ff097230 */ /* 0x000fe40000004100 */
[----:B------:R-:W-:Y:S01]  /*e270*/  FFMA.FTZ R49, R5, R52, R60 ;  /* 0x0000003405317223 */ /* 0x000fe2000001003c */
[----:B------:R-:W-:Y:S02]  /*e280*/  HADD2.F32 R6, -RZ, R6.H1_H1 ;  /* 0x30000006ff067230 */ /* 0x000fe40000004100 */
[C---:B------:R-:W-:Y:S01]  /*e290*/  FMUL.FTZ R5, R10.reuse, R43 ;  /* 0x0000002b0a057220 */ /* 0x040fe20000410000 */
[C---:B------:R-:W-:Y:S01]  /*e2a0*/  FFMA.FTZ R51, R45.reuse, R8, -R4 ;  /* 0x000000082d337223 */ /* 0x040fe20000010804 */
[----:B------:R-:W-:Y:S01]  /*e2b0*/  FFMA.FTZ R53, R45, R44, R53 ;  /* 0x0000002c2d357223 */ /* 0x000fe20000010035 */
[-C--:B------:R-:W-:Y:S01]  /*e2c0*/  FMUL.FTZ R45, R10, R9.reuse ;  /* 0x000000090a2d7220 */ /* 0x080fe20000410000 */
[----:B------:R-:W-:Y:S01]  /*e2d0*/  FFMA.FTZ R10, R6, R9, -R5 ;  /* 0x00000009060a7223 */ /* 0x000fe20000010805 */
[----:B------:R-:W-:-:S02]  /*e2e0*/  HADD2.F32 R50, -RZ, R11.H0_H0 ;  /* 0x2000000bff327230 */ /* 0x000fc40000004100 */
[----:B------:R-:W-:Y:S02]  /*e2f0*/  HADD2.F32 R9, -RZ, R41.H1_H1 ;  /* 0x30000029ff097230 */ /* 0x000fe40000004100 */
[----:B------:R-:W-:Y:S01]  /*e300*/  FFMA.FTZ R44, R6, R43, R45 ;  /* 0x0000002b062c7223 */ /* 0x000fe2000001002d */
[----:B------:R-:W-:Y:S02]  /*e310*/  HADD2.F32 R5, -RZ, R37.H1_H1 ;  /* 0x30000025ff057230 */ /* 0x000fe40000004100 */
[----:B------:R-:W-:Y:S02]  /*e320*/  HADD2.F32 R11, -RZ, R11.H1_H1 ;  /* 0x3000000bff0b7230 */ /* 0x000fe40000004100 */
[C---:B------:R-:W-:Y:S01]  /*e330*/  FMUL.FTZ R43, R50.reuse, R9 ;  /* 0x00000009322b7220 */ /* 0x040fe20000410000 */
[----:B------:R-:W-:Y:S02]  /*e340*/  HADD2.F32 R8, -RZ, R42.H1_H1 ;  /* 0x3000002aff087230 */ /* 0x000fe40000004100 */
[----:B------:R-:W-:Y:S01]  /*e350*/  FMUL.FTZ R50, R50, R5 ;  /* 0x0000000532327220 */ /* 0x000fe20000410000 */
[----:B------:R-:W-:-:S02]  /*e360*/  HADD2.F32 R4, -RZ, R38.H1_H1 ;  /* 0x30000026ff047230 */ /* 0x000fc40000004100 */
[--C-:B------:R-:W-:Y:S02]  /*e370*/  HADD2.F32 R46, -RZ, R7.reuse.H0_H0 ;  /* 0x20000007ff2e7230 */ /* 0x100fe40000004100 */
[C---:B------:R-:W-:Y:S01]  /*e380*/  FMUL.FTZ R6, R11.reuse, R8 ;  /* 0x000000080b067220 */ /* 0x040fe20000410000 */
[----:B------:R-:W-:Y:S02]  /*e390*/  HADD2.F32 R7, -RZ, R7.H1_H1 ;  /* 0x30000007ff077230 */ /* 0x000fe40000004100 */
[-C--:B------:R-:W-:Y:S01]  /*e3a0*/  FMUL.FTZ R45, R11, R4.reuse ;  /* 0x000000040b2d7220 */ /* 0x080fe20000410000 */
[C---:B------:R-:W-:Y:S01]  /*e3b0*/  FFMA.FTZ R43, R46.reuse, R5, -R43 ;  /* 0x000000052e2b7223 */ /* 0x040fe2000001082b */
[----:B------:R-:W-:Y:S01]  /*e3c0*/  FFMA.FTZ R11, R46, R9, R50 ;  /* 0x000000092e0b7223 */ /* 0x000fe20000010032 */
[C---:B------:R-:W-:Y:S01]  /*e3d0*/  FFMA.FTZ R46, R7.reuse, R4, -R6 ;  /* 0x00000004072e7223 */ /* 0x040fe20000010806 */
[----:B------:R-:W-:Y:S01]  /*e3e0*/  FFMA.FTZ R50, R7, R8, R45 ;  /* 0x0000000807327223 */ /* 0x000fe2000001002d */
[----:B------:R-:W-:-:S02]  /*e3f0*/  F2FP.F16.F32.PACK_AB R4, R55, R56 ;  /* 0x000000383704723e */ /* 0x000fc400000000ff */
[----:B------:R-:W-:Y:S02]  /*e400*/  F2FP.F16.F32.PACK_AB R5, R54, R47 ;  /* 0x0000002f3605723e */ /* 0x000fe400000000ff */
[----:B------:R-:W-:Y:S02]  /*e410*/  F2FP.F16.F32.PACK_AB R6, R10, R51 ;  /* 0x000000330a06723e */ /* 0x000fe400000000ff */
[----:B------:R-:W-:Y:S02]  /*e420*/  F2FP.F16.F32.PACK_AB R7, R46, R43 ;  /* 0x0000002b2e07723e */ /* 0x000fe400000000ff */
[----:B------:R-:W-:Y:S02]  /*e430*/  F2FP.F16.F32.PACK_AB R8, R57, R58 ;  /* 0x0000003a3908723e */ /* 0x000fe400000000ff */
[----:B------:R-:W-:Y:S01]  /*e440*/  F2FP.F16.F32.PACK_AB R9, R49, R48 ;  /* 0x000000303109723e */ /* 0x000fe200000000ff */
[----:B------:R1:W-:Y:S01]  /*e450*/  STS.128 [R59+0x10400], R4 ;  /* 0x010400043b007388 */ /* 0x0003e20000000c00 */
[----:B------:R-:W-:-:S02]  /*e460*/  F2FP.F16.F32.PACK_AB R10, R44, R53 ;  /* 0x000000352c0a723e */ /* 0x000fc400000000ff */
[----:B------:R-:W-:-:S05]  /*e470*/  F2FP.F16.F32.PACK_AB R11, R50, R11 ;  /* 0x0000000b320b723e */ /* 0x000fca00000000ff */
[----:B------:R1:W-:Y:S02]  /*e480*/  STS.128 [R61+0x10400], R8 ;  /* 0x010400083d007388 */ /* 0x0003e40000000c00 */
.L_x_769:
[----:B------:R-:W-:Y:S05]  /*e490*/  BSYNC B2 ;  /* 0x0000000000027941 */ /* 0x000fea0003800000 */
.L_x_768:
[----:B------:R-:W-:Y:S04]  /*e4a0*/  BSSY B2, `(.L_x_770) ;  /* 0x0000059000027945 */ /* 0x000fe80003800000 */
[----:B------:R-:W-:Y:S05]  /*e4b0*/  @P1 BRA `(.L_x_771) ;  /* 0x00000004005c1947 */ /* 0x000fea0003800000 */
[----:B-1----:R-:W-:Y:S01]  /*e4c0*/  LEA.HI R4, R33, R211, RZ, 0x1d ;  /* 0x000000d321047211 */ /* 0x002fe200078fe8ff */
[----:B------:R-:W-:Y:S02]  /*e4d0*/  HADD2.F32 R55, -RZ, R29.H0_H0 ;  /* 0x2000001dff377230 */ /* 0x000fe40000004100 */
[----:B------:R-:W-:Y:S01]  /*e4e0*/  HADD2.F32 R53, -RZ, R25.H0_H0 ;  /* 0x20000019ff357230 */ /* 0x000fe20000004100 */
[----:B0-----:R-:W-:Y:S01]  /*e4f0*/  SHF.R.S32.HI R5, RZ, 0x1f, R4 ;  /* 0x0000001fff057819 */ /* 0x001fe20000011404 */
[----:B------:R-:W-:-:S03]  /*e500*/  HADD2.F32 R57, -RZ, R30.H0_H0 ;  /* 0x2000001eff397230 */ /* 0x000fc60000004100 */
[----:B------:R-:W-:Y:S02]  /*e510*/  LEA.HI R5, R5, R4, RZ, 0x3 ;  /* 0x0000000405057211 */ /* 0x000fe400078f18ff */
[----:B------:R-:W-:-:S03]  /*e520*/  SHF.L.U32 R4, R4, 0x3, RZ ;  /* 0x0000000304047819 */ /* 0x000fc600000006ff */
[----:B------:R-:W-:Y:S01]  /*e530*/  IMAD.SHL.U32 R5, R5, 0x400, RZ ;  /* 0x0000040005057824 */ /* 0x000fe200078e00ff */
[----:B------:R-:W-:-:S04]  /*e540*/  LOP3.LUT R4, R191, 0x38, R4, 0xf8, !PT ;  /* 0x00000038bf047812 */ /* 0x000fc800078ef804 */
[----:B------:R-:W-:Y:S02]  /*e550*/  LOP3.LUT R5, R5, 0x7fffe000, RZ, 0xc0, !PT ;  /* 0x7fffe00005057812 */ /* 0x000fe400078ec0ff */
[----:B------:R-:W-:-:S03]  /*e560*/  LOP3.LUT R9, R4, R193, RZ, 0x3c, !PT ;  /* 0x000000c104097212 */ /* 0x000fc600078e3cff */
[----:B------:R-:W-:Y:S02]  /*e570*/  IMAD R8, R192, 0x200, R5 ;  /* 0x00000200c0087824 */ /* 0x000fe400078e0205 */
[----:B------:R-:W0:Y:S03]  /*e580*/  LDS.128 R4, [R229] ;  /* 0x00000000e5047984 */ /* 0x000e260000000c00 */
[----:B------:R-:W-:-:S05]  /*e590*/  IADD3 R9, R8, R9, RZ ;  /* 0x0000000908097210 */ /* 0x000fca0007ffe0ff */
[----:B------:R-:W-:-:S05]  /*e5a0*/  IMAD R43, R9, 0x2, R2 ;  /* 0x00000002092b7824 */ /* 0x000fca00078e0202 */
[----:B------:R-:W1:Y:S01]  /*e5b0*/  LDS.128 R8, [R43+0x10400] ;  /* 0x010400002b087984 */ /* 0x000e620000000c00 */
[--C-:B0-----:R-:W-:Y:S02]  /*e5c0*/  HADD2.F32 R44, -RZ, R4.reuse.H0_H0 ;  /* 0x20000004ff2c7230 */ /* 0x101fe40000004100 */
[----:B------:R-:W-:Y:S02]  /*e5d0*/  HADD2.F32 R4, -RZ, R4.H1_H1 ;  /* 0x30000004ff047230 */ /* 0x000fe40000004100 */
[--C-:B------:R-:W-:Y:S02]  /*e5e0*/  HADD2.F32 R45, -RZ, R5.reuse.H0_H0 ;  /* 0x20000005ff2d7230 */ /* 0x100fe40000004100 */
[----:B------:R-:W-:Y:S02]  /*e5f0*/  HADD2.F32 R5, -RZ, R5.H1_H1 ;  /* 0x30000005ff057230 */ /* 0x000fe40000004100 */
[--C-:B------:R-:W-:Y:S02]  /*e600*/  HADD2.F32 R46, -RZ, R6.reuse.H0_H0 ;  /* 0x20000006ff2e7230 */ /* 0x100fe40000004100 */
[----:B------:R-:W-:-:S02]  /*e610*/  HADD2.F32 R6, -RZ, R6.H1_H1 ;  /* 0x30000006ff067230 */ /* 0x000fc40000004100 */
[----:B------:R-:W-:Y:S02]  /*e620*/  HADD2.F32 R47, -RZ, R7.H0_H0 ;  /* 0x20000007ff2f7230 */ /* 0x000fe40000004100 */
[--C-:B-1----:R-:W-:Y:S02]  /*e630*/  HADD2.F32 R48, -RZ, R8.reuse.H0_H0 ;  /* 0x20000008ff307230 */ /* 0x102fe40000004100 */
[----:B------:R-:W-:Y:S02]  /*e640*/  HADD2.F32 R8, -RZ, R8.H1_H1 ;  /* 0x30000008ff087230 */ /* 0x000fe40000004100 */
[----:B------:R-:W-:Y:S02]  /*e650*/  HADD2.F32 R49, -RZ, R9.H0_H0 ;  /* 0x20000009ff317230 */ /* 0x000fe40000004100 */
[C---:B------:R-:W-:Y:S01]  /*e660*/  FMUL.FTZ R59, R48.reuse, R55 ;  /* 0x00000037303b7220 */ /* 0x040fe20000410000 */
[----:B------:R-:W-:Y:S01]  /*e670*/  FMUL.FTZ R61, R48, R53 ;  /* 0x00000035303d7220 */ /* 0x000fe20000410000 */
[----:B------:R-:W-:-:S02]  /*e680*/  HADD2.F32 R48, -RZ, R29.H1_H1 ;  /* 0x3000001dff307230 */ /* 0x000fc40000004100 */
[----:B------:R-:W-:Y:S01]  /*e690*/  FMUL.FTZ R63, R8, R57 ;  /* 0x00000039083f7220 */ /* 0x000fe20000410000 */
[C---:B------:R-:W-:Y:S01]  /*e6a0*/  FFMA.FTZ R59, R44.reuse, R53, -R59 ;  /* 0x000000352c3b7223 */ /* 0x040fe2000001083b */
[----:B------:R-:W-:Y:S02]  /*e6b0*/  HADD2.F32 R53, -RZ, R26.H0_H0 ;  /* 0x2000001aff357230 */ /* 0x000fe40000004100 */
[----:B------:R-:W-:Y:S01]  /*e6c0*/  FFMA.FTZ R61, R44, R55, R61 ;  /* 0x000000372c3d7223 */ /* 0x000fe2000001003d */
[----:B------:R-:W-:Y:S02]  /*e6d0*/  HADD2.F32 R44, -RZ, R25.H1_H1 ;  /* 0x30000019ff2c7230 */ /* 0x000fe40000004100 */
[C---:B------:R-:W-:Y:S01]  /*e6e0*/  FMUL.FTZ R56, R49.reuse, R48 ;  /* 0x0000003031387220 */ /* 0x040fe20000410000 */
[----:B------:R-:W-:Y:S02]  /*e6f0*/  HADD2.F32 R9, -RZ, R9.H1_H1 ;  /* 0x30000009ff097230 */ /* 0x000fe40000004100 */
[-C--:B------:R-:W-:Y:S01]  /*e700*/  FMUL.FTZ R55, R8, R53.reuse ;  /* 0x0000003508377220 */ /* 0x080fe20000410000 */
[----:B------:R-:W-:Y:S01]  /*e710*/  FFMA.FTZ R52, R4, R53, -R63 ;  /* 0x0000003504347223 */ /* 0x000fe2000001083f */
[----:B------:R-:W-:Y:S01]  /*e720*/  FMUL.FTZ R49, R49, R44 ;  /* 0x0000002c31317220 */ /* 0x000fe20000410000 */
[----:B------:R-:W-:-:S02]  /*e730*/  HADD2.F32 R8, -RZ, R30.H1_H1 ;  /* 0x3000001eff087230 */ /* 0x000fc40000004100 */
[----:B------:R-:W-:Y:S01]  /*e740*/  FFMA.FTZ R54, R4, R57, R55 ;  /* 0x0000003904367223 */ /* 0x000fe20000010037 */
[----:B------:R-:W-:Y:S02]  /*e750*/  HADD2.F32 R4, -RZ, R26.H1_H1 ;  /* 0x3000001aff047230 */ /* 0x000fe40000004100 */
[C---:B------:R-:W-:Y:S01]  /*e760*/  FFMA.FTZ R48, R45.reuse, R48, R49 ;  /* 0x000000302d307223 */ /* 0x040fe20000010031 */
[----:B------:R-:W-:Y:S02]  /*e770*/  HADD2.F32 R50, -RZ, R10.H0_H0 ;  /* 0x2000000aff327230 */ /* 0x000fe40000004100 */
[----:B------:R-:W-:Y:S01]  /*e780*/  FFMA.FTZ R56, R45, R44, -R56 ;  /* 0x0000002c2d387223 */ /* 0x000fe20000010838 */
[----:B------:R-:W-:Y:S02]  /*e790*/  HADD2.F32 R49, -RZ, R31.H0_H0 ;  /* 0x2000001fff317230 */ /* 0x000fe40000004100 */
[----:B------:R-:W-:Y:S01]  /*e7a0*/  FMUL.FTZ R44, R9, R8 ;  /* 0x00000008092c7220 */ /* 0x000fe20000410000 */
[----:B------:R-:W-:-:S02]  /*e7b0*/  HADD2.F32 R45, -RZ, R27.H0_H0 ;  /* 0x2000001bff2d7230 */ /* 0x000fc40000004100 */
[-C--:B------:R-:W-:Y:S01]  /*e7c0*/  FMUL.FTZ R58, R9, R4.reuse ;  /* 0x00000004093a7220 */ /* 0x080fe20000410000 */
[----:B------:R-:W-:Y:S02]  /*e7d0*/  HADD2.F32 R10, -RZ, R10.H1_H1 ;  /* 0x3000000aff0a7230 */ /* 0x000fe40000004100 */
[C---:B------:R-:W-:Y:S01]  /*e7e0*/  FMUL.FTZ R63, R50.reuse, R49 ;  /* 0x00000031323f7220 */ /* 0x040fe20000410000 */
[----:B------:R-:W-:Y:S02]  /*e7f0*/  HADD2.F32 R53, -RZ, R32.H0_H0 ;  /* 0x20000020ff357230 */ /* 0x000fe40000004100 */
[C---:B------:R-:W-:Y:S01]  /*e800*/  FFMA.FTZ R55, R5.reuse, R4, -R44 ;  /* 0x0000000405377223 */ /* 0x040fe2000001082c */
[----:B------:R-:W-:Y:S02]  /*e810*/  HADD2.F32 R9, -RZ, R28.H0_H0 ;  /* 0x2000001cff097230 */ /* 0x000fe40000004100 */
[-C--:B------:R-:W-:Y:S01]  /*e820*/  FMUL.FTZ R50, R50, R45.reuse ;  /* 0x0000002d32327220 */ /* 0x080fe20000410000 */
[----:B------:R-:W-:Y:S01]  /*e830*/  FFMA.FTZ R57, R5, R8, R58 ;  /* 0x0000000805397223 */ /* 0x000fe2000001003a */
[----:B------:R-:W-:Y:S01]  /*e840*/  FFMA.FTZ R63, R46, R45, -R63 ;  /* 0x0000002d2e3f7223 */ /* 0x000fe2000001083f */
[----:B------:R-:W-:-:S02]  /*e850*/  HADD2.F32 R51, -RZ, R11.H0_H0 ;  /* 0x2000000bff337230 */ /* 0x000fc40000004100 */
[C---:B------:R-:W-:Y:S01]  /*e860*/  FMUL.FTZ R5, R10.reuse, R53 ;  /* 0x000000350a057220 */ /* 0x040fe20000410000 */
[----:B------:R-:W-:Y:S01]  /*e870*/  FMUL.FTZ R45, R10, R9 ;  /* 0x000000090a2d7220 */ /* 0x000fe20000410000 */
[----:B------:R-:W-:Y:S02]  /*e880*/  HADD2.F32 R11, -RZ, R11.H1_H1 ;  /* 0x3000000bff0b7230 */ /* 0x000fe40000004100 */
[----:B------:R-:W-:Y:S01]  /*e890*/  FFMA.FTZ R50, R46, R49, R50 ;  /* 0x000000312e327223 */ /* 0x000fe20000010032 */
[----:B------:R-:W-:Y:S02]  /*e8a0*/  HADD2.F32 R10, -RZ, R31.H1_H1 ;  /* 0x3000001fff0a7230 */ /* 0x000fe40000004100 */
[C---:B------:R-:W-:Y:S01]  /*e8b0*/  FFMA.FTZ R46, R6.reuse, R9, -R5 ;  /* 0x00000009062e7223 */ /* 0x040fe20000010805 */
[----:B------:R-:W-:Y:S02]  /*e8c0*/  HADD2.F32 R44, -RZ, R32.H1_H1 ;  /* 0x30000020ff2c7230 */ /* 0x000fe40000004100 */
[----:B------:R-:W-:Y:S01]  /*e8d0*/  FFMA.FTZ R45, R6, R53, R45 ;  /* 0x00000035062d7223 */ /* 0x000fe2000001002d */
[----:B------:R-:W-:-:S02]  /*e8e0*/  HADD2.F32 R4, -RZ, R27.H1_H1 ;  /* 0x3000001bff047230 */ /* 0x000fc40000004100 */
[----:B------:R-:W-:Y:S01]  /*e8f0*/  FMUL.FTZ R6, R51, R10 ;  /* 0x0000000a33067220 */ /* 0x000fe20000410000 */
[----:B------:R-:W-:Y:S02]  /*e900*/  HADD2.F32 R8, -RZ, R28.H1_H1 ;  /* 0x3000001cff087230 */ /* 0x000fe40000004100 */
[----:B------:R-:W-:Y:S01]  /*e910*/  FMUL.FTZ R58, R11, R44 ;  /* 0x0000002c0b3a7220 */ /* 0x000fe20000410000 */
[----:B------:R-:W-:Y:S02]  /*e920*/  HADD2.F32 R7, -RZ, R7.H1_H1 ;  /* 0x30000007ff077230 */ /* 0x000fe40000004100 */
[----:B------:R-:W-:Y:S01]  /*e930*/  FMUL.FTZ R51, R51, R4 ;  /* 0x0000000433337220 */ /* 0x000fe20000410000 */
[----:B------:R-:W-:Y:S01]  /*e940*/  F2FP.F16.F32.PACK_AB R9, R57, R48 ;  /* 0x000000303909723e */ /* 0x000fe200000000ff */
[----:B------:R-:W-:Y:S01]  /*e950*/  FMUL.FTZ R5, R11, R8 ;  /* 0x000000080b057220 */ /* 0x000fe20000410000 */
[----:B------:R-:W-:Y:S01]  /*e960*/  FFMA.FTZ R11, R47, R4, -R6 ;  /* 0x000000042f0b7223 */ /* 0x000fe20000010806 */
[----:B------:R-:W-:Y:S01]  /*e970*/  FFMA.FTZ R58, R7, R8, -R58 ;  /* 0x00000008073a7223 */ /* 0x000fe2000001083a */
[----:B------:R-:W-:Y:S01]  /*e980*/  FFMA.FTZ R51, R47, R10, R51 ;  /* 0x0000000a2f337223 */ /* 0x000fe20000010033 */
[----:B------:R-:W-:Y:S01]  /*e990*/  FFMA.FTZ R44, R7, R44, R5 ;  /* 0x0000002c072c7223 */ /* 0x000fe20000010005 */
[----:B------:R-:W-:-:S02]  /*e9a0*/  F2FP.F16.F32.PACK_AB R4, R52, R59 ;  /* 0x0000003b3404723e */ /* 0x000fc400000000ff */
[----:B------:R-:W-:Y:S02]  /*e9b0*/  F2FP.F16.F32.PACK_AB R5, R55, R56 ;  /* 0x000000383705723e */ /* 0x000fe400000000ff */
[----:B------:R-:W-:Y:S02]  /*e9c0*/  F2FP.F16.F32.PACK_AB R6, R46, R63 ;  /* 0x0000003f2e06723e */ /* 0x000fe400000000ff */
[----:B------:R-:W-:Y:S02]  /*e9d0*/  F2FP.F16.F32.PACK_AB R7, R58, R11 ;  /* 0x0000000b3a07723e */ /* 0x000fe400000000ff */
[----:B------:R-:W-:Y:S02]  /*e9e0*/  F2FP.F16.F32.PACK_AB R8, R54, R61 ;  /* 0x0000003d3608723e */ /* 0x000fe400000000ff */
[----:B------:R-:W-:Y:S01]  /*e9f0*/  F2FP.F16.F32.PACK_AB R10, R45, R50 ;  /* 0x000000322d0a723e */ /* 0x000fe200000000ff */
[----:B------:R2:W-:Y:S01]  /*ea00*/  STS.128 [R229], R4 ;  /* 0x00000004e5007388 */ /* 0x0005e20000000c00 */
[----:B------:R-:W-:-:S05]  /*ea10*/  F2FP.F16.F32.PACK_AB R11, R44, R51 ;  /* 0x000000332c0b723e */ /* 0x000fca00000000ff */
[----:B------:R2:W-:Y:S02]  /*ea20*/  STS.128 [R43+0x10400], R8 ;  /* 0x010400082b007388 */ /* 0x0005e40000000c00 */
.L_x_771:
[----:B------:R-:W-:Y:S05]  /*ea30*/  BSYNC B2 ;  /* 0x0000000000027941 */ /* 0x000fea0003800000 */
.L_x_770:
[----:B------:R-:W-:Y:S05]  /*ea40*/  @P2 BRA `(.L_x_767) ;  /* 0x00000004005c2947 */ /* 0x000fea0003800000 */
[----:B------:R-:W-:Y:S01]  /*ea50*/  LEA.HI R33, R33, R212, RZ, 0x1d ;  /* 0x000000d421217211 */ /* 0x000fe200078fe8ff */
[----:B------:R-:W-:Y:S02]  /*ea60*/  HADD2.F32 R52, -RZ, R0.H0_H0 ;  /* 0x20000000ff347230 */ /* 0x000fe40000004100 */
[--C-:B------:R-:W-:Y:S01]  /*ea70*/  HADD2.F32 R54, -RZ, R14.reuse.H0_H0 ;  /* 0x2000000eff367230 */ /* 0x100fe20000004100 */
[----:B-12---:R-:W-:Y:S01]  /*ea80*/  SHF.R.S32.HI R4, RZ, 0x1f, R33 ;  /* 0x0000001fff047819 */ /* 0x006fe20000011421 */
[----:B------:R-:W-:Y:S02]  /*ea90*/  HADD2.F32 R51, -RZ, R15.H0_H0 ;  /* 0x2000000fff337230 */ /* 0x000fe40000004100 */
[----:B------:R-:W-:Y:S01]  /*eaa0*/  HADD2.F32 R53, -RZ, R14.H1_H1 ;  /* 0x3000000eff357230 */ /* 0x000fe20000004100 */
[----:B0-----:R-:W-:Y:S01]  /*eab0*/  LEA.HI R5, R4, R33, RZ, 0x3 ;  /* 0x0000002104057211 */ /* 0x001fe200078f18ff */
[----:B------:R-:W-:-:S03]  /*eac0*/  IMAD.SHL.U32 R4, R33, 0x8, RZ ;  /* 0x0000000821047824 */ /* 0x000fc600078e00ff */
[----:B------:R-:W-:Y:S02]  /*ead0*/  SHF.L.U32 R5, R5, 0xa, RZ ;  /* 0x0000000a05057819 */ /* 0x000fe400000006ff */
[----:B------:R-:W-:Y:S02]  /*eae0*/  LOP3.LUT R4, R191, 0x38, R4, 0xf8, !PT ;  /* 0x00000038bf047812 */ /* 0x000fe400078ef804 */
[----:B------:R-:W-:Y:S02]  /*eaf0*/  LOP3.LUT R5, R5, 0x7fffe000, RZ, 0xc0, !PT ;  /* 0x7fffe00005057812 */ /* 0x000fe400078ec0ff */
[----:B------:R-:W-:-:S03]  /*eb00*/  LOP3.LUT R9, R4, R193, RZ, 0x3c, !PT ;  /* 0x000000c104097212 */ /* 0x000fc600078e3cff */
[----:B------:R-:W-:Y:S02]  /*eb10*/  IMAD R8, R192, 0x200, R5 ;  /* 0x00000200c0087824 */ /* 0x000fe400078e0205 */
[----:B------:R-:W0:Y:S02]  /*eb20*/  LDS.128 R4, [R227] ;  /* 0x00000000e3047984 */ /* 0x000e240000000c00 */
[----:B------:R-:W-:-:S05]  /*eb30*/  IMAD.IADD R9, R8, 0x1, R9 ;  /* 0x0000000108097824 */ /* 0x000fca00078e0209 */
[----:B------:R-:W-:-:S05]  /*eb40*/  LEA R33, R9, R2, 0x1 ;  /* 0x0000000209217211 */ /* 0x000fca00078e08ff */
[----:B------:R-:W1:Y:S01]  /*eb50*/  LDS.128 R8, [R33+0x10400] ;  /* 0x0104000021087984 */ /* 0x000e620000000c00 */
[--C-:B0-----:R-:W-:Y:S02]  /*eb60*/  HADD2.F32 R43, -RZ, R4.reuse.H0_H0 ;  /* 0x20000004ff2b7230 */ /* 0x101fe40000004100 */
[----:B------:R-:W-:Y:S02]  /*eb70*/  HADD2.F32 R4, -RZ, R4.H1_H1 ;  /* 0x30000004ff047230 */ /* 0x000fe40000004100 */
[--C-:B------:R-:W-:Y:S02]  /*eb80*/  HADD2.F32 R44, -RZ, R5.reuse.H0_H0 ;  /* 0x20000005ff2c7230 */ /* 0x100fe40000004100 */
[----:B------:R-:W-:Y:S02]  /*eb90*/  HADD2.F32 R5, -RZ, R5.H1_H1 ;  /* 0x30000005ff057230 */ /* 0x000fe40000004100 */
[--C-:B------:R-:W-:Y:S02]  /*eba0*/  HADD2.F32 R45, -RZ, R6.reuse.H0_H0 ;  /* 0x20000006ff2d7230 */ /* 0x100fe40000004100 */
[----:B------:R-:W-:-:S02]  /*ebb0*/  HADD2.F32 R6, -RZ, R6.H1_H1 ;  /* 0x30000006ff067230 */ /* 0x000fc40000004100 */
[--C-:B-1----:R-:W-:Y:S02]  /*ebc0*/  HADD2.F32 R47, -RZ, R8.reuse.H0_H0 ;  /* 0x20000008ff2f7230 */ /* 0x102fe40000004100 */
        /* <DEDUP_REMOVED lines=31> */
[C---:B------:R-:W-:Y:S01]  /*edc0*/  FFMA.FTZ R53, R45.reuse, R44, R53 ;  /* 0x0000002c2d357223 */ /* 0x040fe20000010035 */
[C---:B------:R-:W-:Y:S01]  /*edd0*/  FMUL.FTZ R5, R10.reuse, R43 ;  /* 0x0000002b0a057220 */ /* 0x040fe20000410000 */
[----:B------:R-:W-:Y:S01]  /*ede0*/  FFMA.FTZ R51, R45, R8, -R4 ;  /* 0x000000082d337223 */ /* 0x000fe20000010804 */
[-C--:B------:R-:W-:Y:S01]  /*edf0*/  FMUL.FTZ R45, R10, R9.reuse ;  /* 0x000000090a2d7220 */ /* 0x080fe20000410000 */
[----:B------:R-:W-:Y:S02]  /*ee00*/  HADD2.F32 R50, -RZ, R11.H0_H0 ;  /* 0x2000000bff327230 */ /* 0x000fe40000004100 */
[----:B------:R-:W-:Y:S01]  /*ee10*/  FFMA.FTZ R10, R6, R9, -R5 ;  /* 0x00000009060a7223 */ /* 0x000fe20000010805 */
[----:B------:R-:W-:-:S02]  /*ee20*/  HADD2.F32 R9, -RZ, R20.H1_H1 ;  /* 0x30000014ff097230 */ /* 0x000fc40000004100 */
[----:B------:R-:W-:Y:S01]  /*ee30*/  FFMA.FTZ R44, R6, R43, R45 ;  /* 0x0000002b062c7223 */ /* 0x000fe2000001002d */
[----:B------:R-:W-:Y:S02]  /*ee40*/  HADD2.F32 R5, -RZ, R12.H1_H1 ;  /* 0x3000000cff057230 */ /* 0x000fe40000004100 */
[----:B------:R-:W-:Y:S02]  /*ee50*/  HADD2.F32 R11, -RZ, R11.H1_H1 ;  /* 0x3000000bff0b7230 */ /* 0x000fe40000004100 */
[C---:B------:R-:W-:Y:S01]  /*ee60*/  FMUL.FTZ R43, R50.reuse, R9 ;  /* 0x00000009322b7220 */ /* 0x040fe20000410000 */
[----:B------:R-:W-:Y:S02]  /*ee70*/  HADD2.F32 R8, -RZ, R21.H1_H1 ;  /* 0x30000015ff087230 */ /* 0x000fe40000004100 */
[----:B------:R-:W-:Y:S01]  /*ee80*/  FMUL.FTZ R50, R50, R5 ;  /* 0x0000000532327220 */ /* 0x000fe20000410000 */
[----:B------:R-:W-:Y:S02]  /*ee90*/  HADD2.F32 R4, -RZ, R13.H1_H1 ;  /* 0x3000000dff047230 */ /* 0x000fe40000004100 */
[----:B------:R-:W-:-:S02]  /*eea0*/  HADD2.F32 R46, -RZ, R7.H0_H0 ;  /* 0x20000007ff2e7230 */ /* 0x000fc40000004100 */
[C---:B------:R-:W-:Y:S01]  /*eeb0*/  FMUL.FTZ R6, R11.reuse, R8 ;  /* 0x000000080b067220 */ /* 0x040fe20000410000 */
[----:B------:R-:W-:Y:S02]  /*eec0*/  HADD2.F32 R7, -RZ, R7.H1_H1 ;  /* 0x30000007ff077230 */ /* 0x000fe40000004100 */
[-C--:B------:R-:W-:Y:S01]  /*eed0*/  FMUL.FTZ R45, R11, R4.reuse ;  /* 0x000000040b2d7220 */ /* 0x080fe20000410000 */
[C---:B------:R-:W-:Y:S01]  /*eee0*/  FFMA.FTZ R43, R46.reuse, R5, -R43 ;  /* 0x000000052e2b7223 */ /* 0x040fe2000001082b */
[----:B------:R-:W-:Y:S01]  /*eef0*/  FFMA.FTZ R11, R46, R9, R50 ;  /* 0x000000092e0b7223 */ /* 0x000fe20000010032 */
[C---:B------:R-:W-:Y:S01]  /*ef00*/  FFMA.FTZ R46, R7.reuse, R4, -R6 ;  /* 0x00000004072e7223 */ /* 0x040fe20000010806 */
[----:B------:R-:W-:Y:S01]  /*ef10*/  FFMA.FTZ R50, R7, R8, R45 ;  /* 0x0000000807327223 */ /* 0x000fe2000001002d */
[----:B------:R-:W-:Y:S02]  /*ef20*/  F2FP.F16.F32.PACK_AB R4, R55, R56 ;  /* 0x000000383704723e */ /* 0x000fe400000000ff */
[----:B------:R-:W-:-:S02]  /*ef30*/  F2FP.F16.F32.PACK_AB R5, R54, R47 ;  /* 0x0000002f3605723e */ /* 0x000fc400000000ff */
[----:B------:R-:W-:Y:S02]  /*ef40*/  F2FP.F16.F32.PACK_AB R6, R10, R51 ;  /* 0x000000330a06723e */ /* 0x000fe400000000ff */
[----:B------:R-:W-:Y:S02]  /*ef50*/  F2FP.F16.F32.PACK_AB R7, R46, R43 ;  /* 0x0000002b2e07723e */ /* 0x000fe400000000ff */
[----:B------:R-:W-:Y:S02]  /*ef60*/  F2FP.F16.F32.PACK_AB R8, R57, R58 ;  /* 0x0000003a3908723e */ /* 0x000fe400000000ff */
[----:B------:R-:W-:Y:S01]  /*ef70*/  F2FP.F16.F32.PACK_AB R9, R49, R48 ;  /* 0x000000303109723e */ /* 0x000fe200000000ff */
[----:B------:R3:W-:Y:S01]  /*ef80*/  STS.128 [R227], R4 ;  /* 0x00000004e3007388 */ /* 0x0007e20000000c00 */
[----:B------:R-:W-:Y:S02]  /*ef90*/  F2FP.F16.F32.PACK_AB R10, R44, R53 ;  /* 0x000000352c0a723e */ /* 0x000fe400000000ff */
[----:B------:R-:W-:-:S05]  /*efa0*/  F2FP.F16.F32.PACK_AB R11, R50, R11 ;  /* 0x0000000b320b723e */ /* 0x000fca00000000ff */
[----:B------:R3:W-:Y:S02]  /*efb0*/  STS.128 [R33+0x10400], R8 ;  /* 0x0104000821007388 */ /* 0x0007e40000000c00 */
.L_x_767:
[----:B------:R-:W-:Y:S05]  /*efc0*/  BSYNC B1 ;  /* 0x0000000000017941 */ /* 0x000fea0003800000 */
.L_x_766:
[----:B------:R-:W-:-:S13]  /*efd0*/  ISETP.GE.AND P0, PT, R205, R24, PT ;  /* 0x00000018cd00720c */ /* 0x000fda0003f06270 */
[----:B------:R-:W-:Y:S05]  /*efe0*/  @P0 BRA `(.L_x_750) ;  /* 0x00000010003c0947 */ /* 0x000fea0003800000 */
[----:B------:R-:W4:Y:S01]  /*eff0*/  LDC R24, c[0x0][0x3f4] ;  /* 0x0000fd00ff187b82 */ /* 0x000f220000000800 */
[C---:B0123--:R-:W-:Y:S01]  /*f000*/  VIADD R5, R18.reuse, 0x20 ;  /* 0x0000002012057836 */ /* 0x04ffe20000000000 */
[----:B------:R-:W-:Y:S01]  /*f010*/  BSSY B1, `(.L_x_772) ;  /* 0x000005c000017945 */ /* 0x000fe20003800000 */
[C---:B------:R-:W-:Y:S01]  /*f020*/  VIADD R7, R18.reuse, 0x40 ;  /* 0x0000004012077836 */ /* 0x040fe20000000000 */
[-C--:B----4-:R-:W-:Y:S02]  /*f030*/  ISETP.GE.AND P0, PT, R18, R24.reuse, PT ;  /* 0x000000181200720c */ /* 0x090fe40003f06270 */
[-C--:B------:R-:W-:Y:S02]  /*f040*/  ISETP.GE.AND P1, PT, R5, R24.reuse, PT ;  /* 0x000000180500720c */ /* 0x080fe40003f26270 */
[----:B------:R-:W-:-:S09]  /*f050*/  ISETP.GE.AND P2, PT, R7, R24, PT ;  /* 0x000000180700720c */ /* 0x000fd20003f46270 */
[----:B------:R-:W-:Y:S05]  /*f060*/  @P0 BRA `(.L_x_773) ;  /* 0x0000000400580947 */ /* 0x000fea0003800000 */
[----:B------:R-:W-:Y:S01]  /*f070*/  LEA.HI R4, R24, R209, RZ, 0x1d ;  /* 0x000000d118047211 */ /* 0x000fe200078fe8ff */
[----:B------:R-:W-:Y:S02]  /*f080*/  HADD2.F32 R51, -RZ, R34.H0_H0 ;  /* 0x20000022ff337230 */ /* 0x000fe40000004100 */
[----:B------:R-:W-:Y:S01]  /*f090*/  HADD2.F32 R53, -RZ, R39.H0_H0 ;  /* 0x20000027ff357230 */ /* 0x000fe20000004100 */
[----:B------:R-:W-:Y:S01]  /*f0a0*/  SHF.R.S32.HI R5, RZ, 0x1f, R4 ;  /* 0x0000001fff057819 */ /* 0x000fe20000011404 */
[----:B------:R-:W-:Y:S01]  /*f0b0*/  HADD2.F32 R58, -RZ, R40.H0_H0 ;  /* 0x20000028ff3a7230 */ /* 0x000fe20000004100 */
[----:B------:R-:W-:Y:S01]  /*f0c0*/  SHF.L.U32 R6, R4, 0x3, RZ ;  /* 0x0000000304067819 */ /* 0x000fe200000006ff */
[----:B------:R-:W-:Y:S01]  /*f0d0*/  HADD2.F32 R56, -RZ, R35.H0_H0 ;  /* 0x20000023ff387230 */ /* 0x000fe20000004100 */
[----:B------:R-:W-:Y:S01]  /*f0e0*/  LEA.HI R4, R5, R4, RZ, 0x3 ;  /* 0x0000000405047211 */ /* 0x000fe200078f18ff */
[----:B------:R-:W-:Y:S01]  /*f0f0*/  HADD2.F32 R60, -RZ, R39.H1_H1 ;  /* 0x30000027ff3c7230 */ /* 0x000fe20000004100 */
[----:B------:R-:W-:Y:S01]  /*f100*/  LOP3.LUT R5, R185, 0x38, R6, 0xf8, !PT ;  /* 0x00000038b9057812 */ /* 0x000fe200078ef806 */
[----:B------:R-:W-:-:S02]  /*f110*/  HADD2.F32 R34, -RZ, R34.H1_H1 ;  /* 0x30000022ff227230 */ /* 0x000fc40000004100 */
[----:B------:R-:W-:Y:S01]  /*f120*/  IMAD.SHL.U32 R4, R4, 0x400, RZ ;  /* 0x0000040004047824 */ /* 0x000fe200078e00ff */
[----:B------:R-:W-:Y:S01]  /*f130*/  LOP3.LUT R8, R5, R230, RZ, 0x3c, !PT ;  /* 0x000000e605087212 */ /* 0x000fe200078e3cff */
[----:B------:R-:W-:Y:S02]  /*f140*/  HADD2.F32 R55, -RZ, R40.H1_H1 ;  /* 0x30000028ff377230 */ /* 0x000fe40000004100 */
[----:B------:R-:W-:Y:S01]  /*f150*/  HADD2.F32 R35, -RZ, R35.H1_H1 ;  /* 0x30000023ff237230 */ /* 0x000fe20000004100 */
[----:B------:R-:W-:Y:S01]  /*f160*/  LOP3.LUT R9, R4, 0x7fffe000, RZ, 0xc0, !PT ;  /* 0x7fffe00004097812 */ /* 0x000fe200078ec0ff */
[----:B------:R-:W-:Y:S01]  /*f170*/  HADD2.F32 R57, -RZ, R41.H0_H0 ;  /* 0x20000029ff397230 */ /* 0x000fe20000004100 */
[----:B------:R-:W0:Y:S02]  /*f180*/  LDS.128 R4, [R228] ;  /* 0x00000000e4047984 */ /* 0x000e240000000c00 */
[----:B------:R-:W-:-:S05]  /*f190*/  IADD3 R9, R8, R9, R195 ;  /* 0x0000000908097210 */ /* 0x000fca0007ffe0c3 */
        /* <DEDUP_REMOVED lines=10> */
[--C-:B------:R-:W-:Y:S02]  /*f240*/  HADD2.F32 R48, -RZ, R9.reuse.H0_H0 ;  /* 0x20000009ff307230 */ /* 0x100fe40000004100 */
[-C--:B------:R-:W-:Y:S01]  /*f250*/  FMUL.FTZ R52, R53, R47.reuse ;  /* 0x0000002f35347220 */ /* 0x080fe20000410000 */
[C---:B------:R-:W-:Y:S01]  /*f260*/  FMUL.FTZ R54, R51.reuse, R47 ;  /* 0x0000002f33367220 */ /* 0x040fe20000410000 */
[----:B------:R-:W-:Y:S02]  /*f270*/  HADD2.F32 R9, -RZ, R9.H1_H1 ;  /* 0x30000009ff097230 */ /* 0x000fe40000004100 */
[-C--:B------:R-:W-:Y:S01]  /*f280*/  FMUL.FTZ R39, R58, R8.reuse ;  /* 0x000000083a277220 */ /* 0x080fe20000410000 */
[-C--:B------:R-:W-:Y:S01]  /*f290*/  FFMA.FTZ R52, R51, R43.reuse, -R52 ;  /* 0x0000002b33347223 */ /* 0x080fe20000010834 */
[----:B------:R-:W-:Y:S01]  /*f2a0*/  FFMA.FTZ R54, R53, R43, R54 ;  /* 0x0000002b35367223 */ /* 0x000fe20000010036 */
[----:B------:R-:W-:Y:S01]  /*f2b0*/  FMUL.FTZ R43, R56, R8 ;  /* 0x00000008382b7220 */ /* 0x000fe20000410000 */
[----:B------:R-:W-:-:S02]  /*f2c0*/  HADD2.F32 R49, -RZ, R10.H0_H0 ;  /* 0x2000000aff317230 */ /* 0x000fc40000004100 */
[----:B------:R-:W-:Y:S01]  /*f2d0*/  FFMA.FTZ R39, R56, R4, -R39 ;  /* 0x0000000438277223 */ /* 0x000fe20000010827 */
[----:B------:R-:W-:Y:S01]  /*f2e0*/  FMUL.FTZ R47, R60, R48 ;  /* 0x000000303c2f7220 */ /* 0x000fe20000410000 */
[----:B------:R-:W-:Y:S01]  /*f2f0*/  FFMA.FTZ R43, R58, R4, R43 ;  /* 0x000000043a2b7223 */ /* 0x000fe2000001002b */
[----:B------:R-:W-:Y:S02]  /*f300*/  HADD2.F32 R10, -RZ, R10.H1_H1 ;  /* 0x3000000aff0a7230 */ /* 0x000fe40000004100 */
[----:B------:R-:W-:Y:S01]  /*f310*/  FMUL.FTZ R51, R34, R48 ;  /* 0x0000003022337220 */ /* 0x000fe20000410000 */
[-C--:B------:R-:W-:Y:S01]  /*f320*/  FMUL.FTZ R4, R55, R9.reuse ;  /* 0x0000000937047220 */ /* 0x080fe20000410000 */
[----:B------:R-:W-:Y:S02]  /*f330*/  HADD2.F32 R53, -RZ, R37.H0_H0 ;  /* 0x20000025ff357230 */ /* 0x000fe40000004100 */
[----:B------:R-:W-:Y:S01]  /*f340*/  FMUL.FTZ R8, R35, R9 ;  /* 0x0000000923087220 */ /* 0x000fe20000410000 */
[----:B------:R-:W-:-:S02]  /*f350*/  HADD2.F32 R56, -RZ, R42.H0_H0 ;  /* 0x2000002aff387230 */ /* 0x000fc40000004100 */
[-C--:B------:R-:W-:Y:S01]  /*f360*/  FFMA.FTZ R47, R34, R44.reuse, -R47 ;  /* 0x0000002c222f7223 */ /* 0x080fe2000001082f */
[----:B------:R-:W-:Y:S02]  /*f370*/  HADD2.F32 R48, -RZ, R38.H0_H0 ;  /* 0x20000026ff307230 */ /* 0x000fe40000004100 */
[----:B------:R-:W-:Y:S01]  /*f380*/  FFMA.FTZ R51, R60, R44, R51 ;  /* 0x0000002c3c337223 */ /* 0x000fe20000010033 */
[-C--:B------:R-:W-:Y:S01]  /*f390*/  FFMA.FTZ R34, R35, R5.reuse, -R4 ;  /* 0x0000000523227223 */ /* 0x080fe20000010804 */
[----:B------:R-:W-:Y:S01]  /*f3a0*/  FFMA.FTZ R40, R55, R5, R8 ;  /* 0x0000000537287223 */ /* 0x000fe20000010008 */
[-C--:B------:R-:W-:Y:S01]  /*f3b0*/  FMUL.FTZ R4, R57, R49.reuse ;  /* 0x0000003139047220 */ /* 0x080fe20000410000 */
[----:B------:R-:W-:Y:S01]  /*f3c0*/  FMUL.FTZ R44, R53, R49 ;  /* 0x00000031352c7220 */ /* 0x000fe20000410000 */
[-C--:B------:R-:W-:Y:S01]  /*f3d0*/  FMUL.FTZ R5, R56, R10.reuse ;  /* 0x0000000a38057220 */ /* 0x080fe20000410000 */
[----:B------:R-:W-:Y:S01]  /*f3e0*/  FMUL.FTZ R9, R48, R10 ;  /* 0x0000000a30097220 */ /* 0x000fe20000410000 */
[----:B------:R-:W-:-:S02]  /*f3f0*/  HADD2.F32 R50, -RZ, R11.H0_H0 ;  /* 0x2000000bff327230 */ /* 0x000fc40000004100 */
[-C--:B------:R-:W-:Y:S01]  /*f400*/  FFMA.FTZ R35, R53, R45.reuse, -R4 ;  /* 0x0000002d35237223 */ /* 0x080fe20000010804 */
[----:B------:R-:W-:Y:S01]  /*f410*/  FFMA.FTZ R44, R57, R45, R44 ;  /* 0x0000002d392c7223 */ /* 0x000fe2000001002c */
[-C--:B------:R-:W-:Y:S01]  /*f420*/  FFMA.FTZ R10, R48, R6.reuse, -R5 ;  /* 0x00000006300a7223 */ /* 0x080fe20000010805 */
[----:B------:R-:W-:Y:S02]  /*f430*/  HADD2.F32 R11, -RZ, R11.H1_H1 ;  /* 0x3000000bff0b7230 */ /* 0x000fe40000004100 */
[----:B------:R-:W-:Y:S02]  /*f440*/  HADD2.F32 R48, -RZ, R41.H1_H1 ;  /* 0x30000029ff307230 */ /* 0x000fe40000004100 */
[----:B------:R-:W-:Y:S02]  /*f450*/  HADD2.F32 R45, -RZ, R42.H1_H1 ;  /* 0x3000002aff2d7230 */ /* 0x000fe40000004100 */
[----:B------:R-:W-:Y:S02]  /*f460*/  HADD2.F32 R8, -RZ, R37.H1_H1 ;  /* 0x30000025ff087230 */ /* 0x000fe40000004100 */
[----:B------:R-:W-:Y:S01]  /*f470*/  FFMA.FTZ R37, R56, R6, R9 ;  /* 0x0000000638257223 */ /* 0x000fe20000010009 */
[----:B------:R-:W-:-:S02]  /*f480*/  HADD2.F32 R41, -RZ, R38.H1_H1 ;  /* 0x30000026ff297230 */ /* 0x000fc40000004100 */
[-C--:B------:R-:W-:Y:S01]  /*f490*/  FMUL.FTZ R5, R48, R50.reuse ;  /* 0x0000003230057220 */ /* 0x080fe20000410000 */
[--C-:B------:R-:W-:Y:S02]  /*f4a0*/  HADD2.F32 R46, -RZ, R7.reuse.H0_H0 ;  /* 0x20000007ff2e7230 */ /* 0x100fe40000004100 */
[-C--:B------:R-:W-:Y:S01]  /*f4b0*/  FMUL.FTZ R4, R45, R11.reuse ;  /* 0x0000000b2d047220 */ /* 0x080fe20000410000 */
[----:B------:R-:W-:Y:S02]  /*f4c0*/  HADD2.F32 R7, -RZ, R7.H1_H1 ;  /* 0x30000007ff077230 */ /* 0x000fe40000004100 */
[C---:B------:R-:W-:Y:S01]  /*f4d0*/  FMUL.FTZ R9, R8.reuse, R50 ;  /* 0x0000003208097220 */ /* 0x040fe20000410000 */
[C---:B------:R-:W-:Y:S01]  /*f4e0*/  FMUL.FTZ R6, R41.reuse, R11 ;  /* 0x0000000b29067220 */ /* 0x040fe20000410000 */
[-C--:B------:R-:W-:Y:S01]  /*f4f0*/  FFMA.FTZ R11, R8, R46.reuse, -R5 ;  /* 0x0000002e080b7223 */ /* 0x080fe20000010805 */
[----:B------:R-:W-:Y:S01]  /*f500*/  F2FP.F16.F32.PACK_AB R5, R34, R47 ;  /* 0x0000002f2205723e */ /* 0x000fe200000000ff */
[-C--:B------:R-:W-:Y:S01]  /*f510*/  FFMA.FTZ R38, R41, R7.reuse, -R4 ;  /* 0x0000000729267223 */ /* 0x080fe20000010804 */
[----:B------:R-:W-:Y:S01]  /*f520*/  FFMA.FTZ R46, R48, R46, R9 ;  /* 0x0000002e302e7223 */ /* 0x000fe20000010009 */
[----:B------:R-:W-:Y:S01]  /*f530*/  FFMA.FTZ R41, R45, R7, R6 ;  /* 0x000000072d297223 */ /* 0x000fe20000010006 */
        /* <DEDUP_REMOVED lines=9> */
.L_x_773:
[----:B------:R-:W-:Y:S05]  /*f5d0*/  BSYNC B1 ;  /* 0x0000000000017941 */ /* 0x000fea0003800000 */
.L_x_772:
[----:B------:R-:W-:Y:S04]  /*f5e0*/  BSSY B1, `(.L_x_774) ;  /* 0x0000058000017945 */ /* 0x000fe80003800000 */
[----:B------:R-:W-:Y:S05]  /*f5f0*/  @P1 BRA `(.L_x_775) ;  /* 0x0000000400581947 */ /* 0x000fea0003800000 */
[----:B0-----:R-:W-:Y:S01]  /*f600*/  LEA.HI R4, R24, R211, RZ, 0x1d ;  /* 0x000000d318047211 */ /* 0x001fe200078fe8ff */
[----:B------:R-:W-:Y:S02]  /*f610*/  HADD2.F32 R46, -RZ, R29.H0_H0 ;  /* 0x2000001dff2e7230 */ /* 0x000fe40000004100 */
[----:B------:R-:W-:Y:S01]  /*f620*/  HADD2.F32 R44, -RZ, R25.H0_H0 ;  /* 0x20000019ff2c7230 */ /* 0x000fe20000004100 */
[----:B------:R-:W-:Y:S01]  /*f630*/  SHF.R.S32.HI R5, RZ, 0x1f, R4 ;  /* 0x0000001fff057819 */ /* 0x000fe20000011404 */
[----:B------:R-:W-:Y:S01]  /*f640*/  HADD2.F32 R47, -RZ, R29.H1_H1 ;  /* 0x3000001dff2f7230 */ /* 0x000fe20000004100 */
[----:B------:R-:W-:Y:S01]  /*f650*/  SHF.L.U32 R6, R4, 0x3, RZ ;  /* 0x0000000304067819 */ /* 0x000fe200000006ff */
[--C-:B------:R-:W-:Y:S01]  /*f660*/  HADD2.F32 R48, -RZ, R30.reuse.H0_H0 ;  /* 0x2000001eff307230 */ /* 0x100fe20000004100 */
[----:B------:R-:W-:Y:S01]  /*f670*/  LEA.HI R4, R5, R4, RZ, 0x3 ;  /* 0x0000000405047211 */ /* 0x000fe200078f18ff */
[----:B------:R-:W-:Y:S01]  /*f680*/  HADD2.F32 R45, -RZ, R25.H1_H1 ;  /* 0x30000019ff2d7230 */ /* 0x000fe20000004100 */
[----:B------:R-:W-:Y:S01]  /*f690*/  LOP3.LUT R5, R185, 0x38, R6, 0xf8, !PT ;  /* 0x00000038b9057812 */ /* 0x000fe200078ef806 */
[----:B------:R-:W-:-:S02]  /*f6a0*/  HADD2.F32 R49, -RZ, R30.H1_H1 ;  /* 0x3000001eff317230 */ /* 0x000fc40000004100 */
[----:B------:R-:W-:Y:S01]  /*f6b0*/  IMAD.SHL.U32 R4, R4, 0x400, RZ ;  /* 0x0000040004047824 */ /* 0x000fe200078e00ff */
[----:B------:R-:W-:-:S04]  /*f6c0*/  LOP3.LUT R8, R5, R230, RZ, 0x3c, !PT ;  /* 0x000000e605087212 */ /* 0x000fc800078e3cff */
[----:B------:R-:W-:Y:S02]  /*f6d0*/  LOP3.LUT R9, R4, 0x7fffe000, RZ, 0xc0, !PT ;  /* 0x7fffe00004097812 */ /* 0x000fe400078ec0ff */
        /* <DEDUP_REMOVED lines=14> */
[----:B------:R-:W-:Y:S01]  /*f7c0*/  FMUL.FTZ R39, R44, R39 ;  /* 0x000000272c277220 */ /* 0x000fe20000410000 */
[----:B------:R-:W-:Y:S02]  /*f7d0*/  HADD2.F32 R9, -RZ, R9.H1_H1 ;  /* 0x30000009ff097230 */ /* 0x000fe40000004100 */
[----:B------:R-:W-:Y:S01]  /*f7e0*/  FMUL.FTZ R29, R48, R8 ;  /* 0x00000008301d7220 */ /* 0x000fe20000410000 */
[----:B------:R-:W-:Y:S01]  /*f7f0*/  FFMA.FTZ R43, R44, R34, -R43 ;  /* 0x000000222c2b7223 */ /* 0x000fe2000001082b */
[----:B------:R-:W-:-:S02]  /*f800*/  HADD2.F32 R44, -RZ, R26.H0_H0 ;  /* 0x2000001aff2c7230 */ /* 0x000fc40000004100 */
[----:B------:R-:W-:Y:S01]  /*f810*/  FFMA.FTZ R39, R46, R34, R39 ;  /* 0x000000222e277223 */ /* 0x000fe20000010027 */
[-C--:B------:R-:W-:Y:S01]  /*f820*/  FMUL.FTZ R34, R47, R40.reuse ;  /* 0x000000282f227220 */ /* 0x080fe20000410000 */
[C---:B------:R-:W-:Y:S01]  /*f830*/  FMUL.FTZ R40, R45.reuse, R40 ;  /* 0x000000282d287220 */ /* 0x040fe20000410000 */
[----:B------:R-:W-:Y:S02]  /*f840*/  HADD2.F32 R41, -RZ, R10.H0_H0 ;  /* 0x2000000aff297230 */ /* 0x000fe40000004100 */
[C---:B------:R-:W-:Y:S01]  /*f850*/  FMUL.FTZ R25, R44.reuse, R8 ;  /* 0x000000082c197220 */ /* 0x040fe20000410000 */
[-C--:B------:R-:W-:Y:S01]  /*f860*/  FFMA.FTZ R8, R44, R4.reuse, -R29 ;  /* 0x000000042c087223 */ /* 0x080fe2000001081d */
[-C--:B------:R-:W-:Y:S01]  /*f870*/  FFMA.FTZ R34, R45, R35.reuse, -R34 ;  /* 0x000000232d227223 */ /* 0x080fe20000010822 */
[----:B------:R-:W-:Y:S01]  /*f880*/  FFMA.FTZ R40, R47, R35, R40 ;  /* 0x000000232f287223 */ /* 0x000fe20000010028 */
[----:B------:R-:W-:Y:S01]  /*f890*/  FFMA.FTZ R30, R48, R4, R25 ;  /* 0x00000004301e7223 */ /* 0x000fe20000010019 */
[----:B------:R-:W-:-:S02]  /*f8a0*/  HADD2.F32 R25, -RZ, R26.H1_H1 ;  /* 0x3000001aff197230 */ /* 0x000fc40000004100 */
[-C--:B------:R-:W-:Y:S01]  /*f8b0*/  FMUL.FTZ R4, R49, R9.reuse ;  /* 0x0000000931047220 */ /* 0x080fe20000410000 */
[----:B------:R-:W-:Y:S02]  /*f8c0*/  HADD2.F32 R29, -RZ, R27.H0_H0 ;  /* 0x2000001bff1d7230 */ /* 0x000fe40000004100 */
[----:B------:R-:W-:Y:S02]  /*f8d0*/  HADD2.F32 R35, -RZ, R31.H0_H0 ;  /* 0x2000001fff237230 */ /* 0x000fe40000004100 */
[C---:B------:R-:W-:Y:S01]  /*f8e0*/  FMUL.FTZ R26, R25.reuse, R9 ;  /* 0x00000009191a7220 */ /* 0x040fe20000410000 */
[----:B------:R-:W-:Y:S02]  /*f8f0*/  HADD2.F32 R10, -RZ, R10.H1_H1 ;  /* 0x3000000aff0a7230 */ /* 0x000fe40000004100 */
[----:B------:R-:W-:Y:S01]  /*f900*/  FFMA.FTZ R9, R25, R5, -R4 ;  /* 0x0000000519097223 */ /* 0x000fe20000010804 */
[----:B------:R-:W-:Y:S02]  /*f910*/  HADD2.F32 R48, -RZ, R32.H0_H0 ;  /* 0x20000020ff307230 */ /* 0x000fe40000004100 */
[----:B------:R-:W-:Y:S01]  /*f920*/  FMUL.FTZ R4, R35, R41 ;  /* 0x0000002923047220 */ /* 0x000fe20000410000 */
[----:B------:R-:W-:-:S02]  /*f930*/  HADD2.F32 R46, -RZ, R28.H0_H0 ;  /* 0x2000001cff2e7230 */ /* 0x000fc40000004100 */
[----:B------:R-:W-:Y:S01]  /*f940*/  FMUL.FTZ R44, R29, R41 ;  /* 0x000000291d2c7220 */ /* 0x000fe20000410000 */
[----:B------:R-:W-:Y:S01]  /*f950*/  FFMA.FTZ R25, R49, R5, R26 ;  /* 0x0000000531197223 */ /* 0x000fe2000001001a */
[-C--:B------:R-:W-:Y:S01]  /*f960*/  FMUL.FTZ R5, R48, R10.reuse ;  /* 0x0000000a30057220 */ /* 0x080fe20000410000 */
[-C--:B------:R-:W-:Y:S01]  /*f970*/  FFMA.FTZ R26, R29, R37.reuse, -R4 ;  /* 0x000000251d1a7223 */ /* 0x080fe20000010804 */
[----:B------:R-:W-:Y:S01]  /*f980*/  FFMA.FTZ R44, R35, R37, R44 ;  /* 0x00000025232c7223 */ /* 0x000fe2000001002c */
[--C-:B------:R-:W-:Y:S02]  /*f990*/  HADD2.F32 R42, -RZ, R11.reuse.H0_H0 ;  /* 0x2000000bff2a7230 */ /* 0x100fe40000004100 */
[C---:B------:R-:W-:Y:S01]  /*f9a0*/  FMUL.FTZ R35, R46.reuse, R10 ;  /* 0x0000000a2e237220 */ /* 0x040fe20000410000 */
[----:B------:R-:W-:Y:S01]  /*f9b0*/  FFMA.FTZ R29, R46, R6, -R5 ;  /* 0x000000062e1d7223 */ /* 0x000fe20000010805 */
[----:B------:R-:W-:Y:S02]  /*f9c0*/  HADD2.F32 R11, -RZ, R11.H1_H1 ;  /* 0x3000000bff0b7230 */ /* 0x000fe40000004100 */
[----:B------:R-:W-:-:S02]  /*f9d0*/  HADD2.F32 R46, -RZ, R31.H1_H1 ;  /* 0x3000001fff2e7230 */ /* 0x000fc40000004100 */
[----:B------:R-:W-:Y:S01]  /*f9e0*/  FFMA.FTZ R35, R48, R6, R35 ;  /* 0x0000000630237223 */ /* 0x000fe20000010023 */
[----:B------:R-:W-:Y:S02]  /*f9f0*/  HADD2.F32 R37, -RZ, R32.H1_H1 ;  /* 0x30000020ff257230 */ /* 0x000fe40000004100 */
[----:B------:R-:W-:Y:S02]  /*fa00*/  HADD2.F32 R10, -RZ, R27.H1_H1 ;  /* 0x3000001bff0a7230 */ /* 0x000fe40000004100 */
[-C--:B------:R-:W-:Y:S01]  /*fa10*/  FMUL.FTZ R5, R46, R42.reuse ;  /* 0x0000002a2e057220 */ /* 0x080fe20000410000 */
[----:B------:R-:W-:Y:S02]  /*fa20*/  HADD2.F32 R31, -RZ, R28.H1_H1 ;  /* 0x3000001cff1f7230 */ /* 0x000fe40000004100 */
[----:B------:R-:W-:Y:S01]  /*fa30*/  FMUL.FTZ R4, R37, R11 ;  /* 0x0000000b25047220 */ /* 0x000fe20000410000 */
[--C-:B------:R-:W-:Y:S02]  /*fa40*/  HADD2.F32 R38, -RZ, R7.reuse.H0_H0 ;  /* 0x20000007ff267230 */ /* 0x100fe40000004100 */
[----:B------:R-:W-:Y:S01]  /*fa50*/  FMUL.FTZ R27, R10, R42 ;  /* 0x0000002a0a1b7220 */ /* 0x000fe20000410000 */
[----:B------:R-:W-:-:S02]  /*fa60*/  HADD2.F32 R7, -RZ, R7.H1_H1 ;  /* 0x30000007ff077230 */ /* 0x000fc40000004100 */
[C---:B------:R-:W-:Y:S01]  /*fa70*/  FMUL.FTZ R6, R31.reuse, R11 ;  /* 0x0000000b1f067220 */ /* 0x040fe20000410000 */
[-C--:B------:R-:W-:Y:S01]  /*fa80*/  FFMA.FTZ R11, R10, R38.reuse, -R5 ;  /* 0x000000260a0b7223 */ /* 0x080fe20000010805 */
[----:B------:R-:W-:Y:S01]  /*fa90*/  FFMA.FTZ R27, R46, R38, R27 ;  /* 0x000000262e1b7223 */ /* 0x000fe2000001001b */
[-C--:B------:R-:W-:Y:S01]  /*faa0*/  FFMA.FTZ R28, R31, R7.reuse, -R4 ;  /* 0x000000071f1c7223 */ /* 0x080fe20000010804 */
[----:B------:R-:W-:Y:S01]  /*fab0*/  FFMA.FTZ R32, R37, R7, R6 ;  /* 0x0000000725207223 */ /* 0x000fe20000010006 */
[----:B------:R-:W-:Y:S02]  /*fac0*/  F2FP.F16.F32.PACK_AB R4, R8, R43 ;  /* 0x0000002b0804723e */ /* 0x000fe400000000ff */
[----:B------:R-:W-:Y:S02]  /*fad0*/  F2FP.F16.F32.PACK_AB R5, R9, R34 ;  /* 0x000000220905723e */ /* 0x000fe400000000ff */
[----:B------:R-:W-:Y:S02]  /*fae0*/  F2FP.F16.F32.PACK_AB R6, R29, R26 ;  /* 0x0000001a1d06723e */ /* 0x000fe400000000ff */
[----:B------:R-:W-:-:S02]  /*faf0*/  F2FP.F16.F32.PACK_AB R7, R28, R11 ;  /* 0x0000000b1c07723e */ /* 0x000fc400000000ff */
[----:B------:R-:W-:Y:S02]  /*fb00*/  F2FP.F16.F32.PACK_AB R8, R30, R39 ;  /* 0x000000271e08723e */ /* 0x000fe400000000ff */
[----:B------:R-:W-:Y:S01]  /*fb10*/  F2FP.F16.F32.PACK_AB R9, R25, R40 ;  /* 0x000000281909723e */ /* 0x000fe200000000ff */
[----:B------:R1:W-:Y:S01]  /*fb20*/  STS.128 [R226], R4 ;  /* 0x00000004e2007388 */ /* 0x0003e20000000c00 */
[----:B------:R-:W-:Y:S02]  /*fb30*/  F2FP.F16.F32.PACK_AB R10, R35, R44 ;  /* 0x0000002c230a723e */ /* 0x000fe400000000ff */
[----:B------:R-:W-:-:S05]  /*fb40*/  F2FP.F16.F32.PACK_AB R11, R32, R27 ;  /* 0x0000001b200b723e */ /* 0x000fca00000000ff */
[----:B------:R1:W-:Y:S02]  /*fb50*/  STS.128 [R33+0x10400], R8 ;  /* 0x0104000821007388 */ /* 0x0003e40000000c00 */
.L_x_775:
[----:B------:R-:W-:Y:S05]  /*fb60*/  BSYNC B1 ;  /* 0x0000000000017941 */ /* 0x000fea0003800000 */
.L_x_774:
[----:B------:R-:W-:Y:S05]  /*fb70*/  @P2 BRA `(.L_x_750) ;  /* 0x0000000400582947 */ /* 0x000fea0003800000 */
[----:B------:R-:W-:Y:S01]  /*fb80*/  LEA.HI R24, R24, R212, RZ, 0x1d ;  /* 0x000000d418187211 */ /* 0x000fe200078fe8ff */
[----:B01----:R-:W-:Y:S02]  /*fb90*/  HADD2.F32 R33, -RZ, R0.H0_H0 ;  /* 0x20000000ff217230 */ /* 0x003fe40000004100 */
[--C-:B------:R-:W-:Y:S01]  /*fba0*/  HADD2.F32 R35, -RZ, R14.reuse.H0_H0 ;  /* 0x2000000eff237230 */ /* 0x100fe20000004100 */
        /* <DEDUP_REMOVED lines=10> */
[----:B------:R-:W-:Y:S01]  /*fc50*/  HADD2.F32 R37, -RZ, R15.H1_H1 ;  /* 0x3000000fff257230 */ /* 0x000fe20000004100 */
[----:B------:R-:W0:Y:S01]  /*fc60*/  LDS.128 R4, [R225] ;  /* 0x00000000e1047984 */ /* 0x000e220000000c00 */
[----:B------:R-:W-:Y:S01]  /*fc70*/  HADD2.F32 R3, -RZ, R3.H1_H1 ;  /* 0x30000003ff037230 */ /* 0x000fe20000004100 */
[----:B------:R-:W-:Y:S01]  /*fc80*/  LOP3.LUT R9, R24, 0x7fffe000, RZ, 0xc0, !PT ;  /* 0x7fffe00018097812 */ /* 0x000fe200078ec0ff */
[--C-:B------:R-:W-:Y:S02]  /*fc90*/  HADD2.F32 R39, -RZ, R20.reuse.H0_H0 ;  /* 0x20000014ff277230 */ /* 0x100fe40000004100 */
[----:B------:R-:W-:Y:S01]  /*fca0*/  HADD2.F32 R20, -RZ, R20.H1_H1 ;  /* 0x30000014ff147230 */ /* 0x000fe20000004100 */
        /* <DEDUP_REMOVED lines=9> */
[--C-:B------:R-:W-:Y:S02]  /*fd40*/  HADD2.F32 R28, -RZ, R7.reuse.H0_H0 ;  /* 0x20000007ff1c7230 */ /* 0x100fe40000004100 */
[----:B------:R-:W-:Y:S02]  /*fd50*/  HADD2.F32 R7, -RZ, R7.H1_H1 ;  /* 0x30000007ff077230 */ /* 0x000fe40000004100 */
[--C-:B-1----:R-:W-:Y:S02]  /*fd60*/  HADD2.F32 R29, -RZ, R8.reuse.H0_H0 ;  /* 0x20000008ff1d7230 */ /* 0x102fe40000004100 */
[----:B------:R-:W-:Y:S02]  /*fd70*/  HADD2.F32 R8, -RZ, R8.H1_H1 ;  /* 0x30000008ff087230 */ /* 0x000fe40000004100 */
[--C-:B------:R-:W-:Y:S02]  /*fd80*/  HADD2.F32 R30, -RZ, R9.reuse.H0_H0 ;  /* 0x20000009ff1e7230 */ /* 0x100fe40000004100 */
[-C--:B------:R-:W-:Y:S01]  /*fd90*/  FMUL.FTZ R34, R35, R29.reuse ;  /* 0x0000001d23227220 */ /* 0x080fe20000410000 */
[----:B------:R-:W-:Y:S01]  /*fda0*/  FMUL.FTZ R38, R33, R29 ;  /* 0x0000001d21267220 */ /* 0x000fe20000410000 */
[----:B------:R-:W-:-:S02]  /*fdb0*/  HADD2.F32 R9, -RZ, R9.H1_H1 ;  /* 0x30000009ff097230 */ /* 0x000fc40000004100 */
[-C--:B------:R-:W-:Y:S01]  /*fdc0*/  FMUL.FTZ R29, R42, R8.reuse ;  /* 0x000000082a1d7220 */ /* 0x080fe20000410000 */
[-C--:B------:R-:W-:Y:S01]  /*fdd0*/  FFMA.FTZ R34, R33, R25.reuse, -R34 ;  /* 0x0000001921227223 */ /* 0x080fe20000010822 */
[----:B------:R-:W-:Y:S01]  /*fde0*/  FFMA.FTZ R38, R35, R25, R38 ;  /* 0x0000001923267223 */ /* 0x000fe20000010026 */
[----:B------:R-:W-:Y:S01]  /*fdf0*/  FMUL.FTZ R25, R40, R8 ;  /* 0x0000000828197220 */ /* 0x000fe20000410000 */
[-C--:B------:R-:W-:Y:S01]  /*fe00*/  FMUL.FTZ R33, R14, R30.reuse ;  /* 0x0000001e0e217220 */ /* 0x080fe20000410000 */
[----:B------:R-:W-:Y:S02]  /*fe10*/  HADD2.F32 R31, -RZ, R10.H0_H0 ;  /* 0x2000000aff1f7230 */ /* 0x000fe40000004100 */
[----:B------:R-:W-:Y:S01]  /*fe20*/  FMUL.FTZ R15, R0, R30 ;  /* 0x0000001e000f7220 */ /* 0x000fe20000410000 */
[----:B------:R-:W-:Y:S02]  /*fe30*/  HADD2.F32 R35, -RZ, R12.H0_H0 ;  /* 0x2000000cff237230 */ /* 0x000fe40000004100 */
[-C--:B------:R-:W-:Y:S01]  /*fe40*/  FFMA.FTZ R29, R40, R4.reuse, -R29 ;  /* 0x00000004281d7223 */ /* 0x080fe2000001081d */
[----:B------:R-:W-:Y:S01]  /*fe50*/  FFMA.FTZ R25, R42, R4, R25 ;  /* 0x000000042a197223 */ /* 0x000fe20000010019 */
[----:B------:R-:W-:Y:S01]  /*fe60*/  FFMA.FTZ R33, R0, R26, -R33 ;  /* 0x0000001a00217223 */ /* 0x000fe20000010821 */
[----:B------:R-:W-:-:S02]  /*fe70*/  HADD2.F32 R10, -RZ, R10.H1_H1 ;  /* 0x3000000aff0a7230 */ /* 0x000fc40000004100 */
[----:B------:R-:W-:Y:S01]  /*fe80*/  FFMA.FTZ R15, R14, R26, R15 ;  /* 0x0000001a0e0f7223 */ /* 0x000fe2000001000f */
[-C--:B------:R-:W-:Y:S01]  /*fe90*/  FMUL.FTZ R0, R37, R9.reuse ;  /* 0x0000000925007220 */ /* 0x080fe20000410000 */
[----:B------:R-:W-:Y:S01]  /*fea0*/  FMUL.FTZ R4, R3, R9 ;  /* 0x0000000903047220 */ /* 0x000fe20000410000 */
[----:B------:R-:W-:Y:S02]  /*feb0*/  HADD2.F32 R40, -RZ, R21.H0_H0 ;  /* 0x20000015ff287230 */ /* 0x000fe40000004100 */
[-C--:B------:R-:W-:Y:S01]  /*fec0*/  FMUL.FTZ R8, R39, R31.reuse ;  /* 0x0000001f27087220 */ /* 0x080fe20000410000 */
[----:B------:R-:W-:Y:S01]  /*fed0*/  FMUL.FTZ R26, R35, R31 ;  /* 0x0000001f231a7220 */ /* 0x000fe20000410000 */
[----:B------:R-:W-:Y:S02]  /*fee0*/  HADD2.F32 R30, -RZ, R13.H0_H0 ;  /* 0x2000000dff1e7230 */ /* 0x000fe40000004100 */
[-C--:B------:R-:W-:Y:S01]  /*fef0*/  FFMA.FTZ R0, R3, R5.reuse, -R0 ;  /* 0x0000000503007223 */ /* 0x080fe20000010800 */
[----:B------:R-:W-:Y:S01]  /*ff00*/  FFMA.FTZ R14, R37, R5, R4 ;  /* 0x00000005250e7223 */ /* 0x000fe20000010004 */
[----:B------:R-:W-:-:S02]  /*ff10*/  HADD2.F32 R32, -RZ, R11.H0_H0 ;  /* 0x2000000bff207230 */ /* 0x000fc40000004100 */
[-C--:B------:R-:W-:Y:S01]  /*ff20*/  FMUL.FTZ R5, R40, R10.reuse ;  /* 0x0000000a28057220 */ /* 0x080fe20000410000 */
[-C--:B------:R-:W-:Y:S01]  /*ff30*/  FFMA.FTZ R3, R35, R27.reuse, -R8 ;  /* 0x0000001b23037223 */ /* 0x080fe20000010808 */
[----:B------:R-:W-:Y:S01]  /*ff40*/  FFMA.FTZ R26, R39, R27, R26 ;  /* 0x0000001b271a7223 */ /* 0x000fe2000001001a */
[----:B------:R-:W-:Y:S02]  /*ff50*/  HADD2.F32 R11, -RZ, R11.H1_H1 ;  /* 0x3000000bff0b7230 */ /* 0x000fe40000004100 */
[C---:B------:R-:W-:Y:S01]  /*ff60*/  FMUL.FTZ R9, R30.reuse, R10 ;  /* 0x0000000a1e097220 */ /* 0x040fe20000410000 */
[----:B------:R-:W-:Y:S02]  /*ff70*/  HADD2.F32 R27, -RZ, R21.H1_H1 ;  /* 0x30000015ff1b7230 */ /* 0x000fe40000004100 */
[----:B------:R-:W-:Y:S01]  /*ff80*/  FFMA.FTZ R10, R30, R6, -R5 ;  /* 0x000000061e0a7223 */ /* 0x000fe20000010805 */
[----:B------:R-:W-:Y:S02]  /*ff90*/  HADD2.F32 R12, -RZ, R12.H1_H1 ;  /* 0x3000000cff0c7230 */ /* 0x000fe40000004100 */
[----:B------:R-:W-:Y:S01]  /*ffa0*/  FMUL.FTZ R5, R20, R32 ;  /* 0x0000002014057220 */ /* 0x000fe20000410000 */
[----:B------:R-:W-:-:S02]  /*ffb0*/  HADD2.F32 R21, -RZ, R13.H1_H1 ;  /* 0x3000000dff157230 */ /* 0x000fc40000004100 */
[----:B------:R-:W-:Y:S01]  /*ffc0*/  FFMA.FTZ R13, R40, R6, R9 ;  /* 0x00000006280d7223 */ /* 0x000fe20000010009 */
[-C--:B------:R-:W-:Y:S01]  /*ffd0*/  FMUL.FTZ R4, R27, R11.reuse ;  /* 0x0000000b1b047220 */ /* 0x080fe20000410000 */
[C---:B------:R-:W-:Y:S01]  /*ffe0*/  FMUL.FTZ R9, R12.reuse, R32 ;  /* 0x000000200c097220 */ /* 0x040fe20000410000 */
[----:B------:R-:W-:Y:S01]  /*fff0*/  F2FP.F16.F32.PACK_AB R8, R25, R38 ;  /* 0x000000261908723e */ /* 0x000fe200000000ff */
[C---:B------:R-:W-:Y:S01]  /*10000*/  FMUL.FTZ R6, R21.reuse, R11 ;  /* 0x0000000b15067220 */ /* 0x040fe20000410000 */
[-C--:B------:R-:W-:Y:S01]  /*10010*/  FFMA.FTZ R11, R12, R28.reuse, -R5 ;  /* 0x0000001c0c0b7223 */ /* 0x080fe20000010805 */
[-C--:B------:R-:W-:Y:S01]  /*10020*/  FFMA.FTZ R12, R21, R7.reuse, -R4 ;  /* 0x00000007150c7223 */ /* 0x080fe20000010804 */
[----:B------:R-:W-:Y:S01]  /*10030*/  FFMA.FTZ R28, R20, R28, R9 ;  /* 0x0000001c141c7223 */ /* 0x000fe20000010009 */
        /* <DEDUP_REMOVED lines=8> */
[----:B------:R-:W-:-:S05]  /*100c0*/  F2FP.F16.F32.PACK_AB R11, R21, R28 ;  /* 0x0000001c150b723e */ /* 0x000fca00000000ff */
[----:B------:R0:W-:Y:S02]  /*100d0*/  STS.128 [R24+0x10400], R8 ;  /* 0x0104000818007388 */ /* 0x0001e40000000c00 */
.L_x_750:
[----:B------:R-:W-:Y:S05]  /*100e0*/  BSYNC B0 ;  /* 0x0000000000007941 */ /* 0x000fea0003800000 */
.L_x_731:
[----:B------:R-:W-:Y:S01]  /*100f0*/  @!PT LDS RZ, [RZ] ;  /* 0x00000000fffff984 */ /* 0x000fe20000000800 */
[----:B------:R-:W-:Y:S01]  /*10100*/  @!PT LDS RZ, [RZ] ;  /* 0x00000000fffff984 */ /* 0x000fe20000000800 */
[----:B------:R-:W-:Y:S01]  /*10110*/  @!PT LDS RZ, [RZ] ;  /* 0x00000000fffff984 */ /* 0x000fe20000000800 */
[----:B------:R-:W-:Y:S01]  /*10120*/  @!PT LDS RZ, [RZ] ;  /* 0x00000000fffff984 */ /* 0x000fe20000000800 */
[----:B------:R5:W-:Y:S06]  /*10130*/  MEMBAR.ALL.CTA ;  /* 0x0000000000007992 */ /* 0x000bec0000008000 */
[----:B-----5:R-:W5:Y:S01]  /*10140*/  FENCE.VIEW.ASYNC.S ;  /* 0x00000000000073c6 */ /* 0x020f620000000000 */
[----:B------:R-:W-:Y:S05]  /*10150*/  WARPSYNC.ALL ;  /* 0x0000000000007948 */ /* 0x000fea0003800000 */
[----:B-----5:R-:W-:Y:S06]  /*10160*/  BAR.SYNC.DEFER_BLOCKING 0xd, 0x100 ;  /* 0x0344000000007b1d */ /* 0x020fec0000010000 */
.L_x_729:
[----:B------:R-:W-:-:S04]  /*10170*/  MOV R0, UR37 ;  /* 0x0000002500007c02 */ /* 0x000fc80008000f00 */
[----:B------:R-:W-:-:S13]  /*10180*/  ISETP.NE.AND P0, PT, R0, 0x3, PT ;  /* 0x000000030000780c */ /* 0x000fda0003f05270 */
[----:B------:R-:W-:Y:S05]  /*10190*/  @!P0 BRA `(.L_x_776) ;  /* 0x0000000000048947 */ /* 0x000fea0003800000 */
[----:B------:R-:W-:Y:S01]  /*101a0*/  BPT.TRAP 0x1 ;  /* 0x000000040000795c */ /* 0x000fe20000300000 */
.L_x_776:
[----:B------:R-:W-:Y:S01]  /*101b0*/  IMAD R0, R194, 0x8, R2 ;  /* 0x00000008c2007824 */ /* 0x000fe200078e0202 */
[----:B01----:R-:W-:-:S04]  /*101c0*/  SHF.L.U32 R3, R196, 0x1f, RZ ;  /* 0x0000001fc4037819 */ /* 0x003fc800000006ff */
[----:B------:R0:W1:Y:S01]  /*101d0*/  SYNCS.PHASECHK.TRANS64.TRYWAIT P2, [R0+URZ+0x34830], R3 ;  /* 0x03483003000075a7 */ /* 0x000062000804017f */
[----:B------:R-:W-:Y:S05]  /*101e0*/  @!P0 BRA `(.L_x_777) ;  /* 0x0000000000048947 */ /* 0x000fea0003800000 */
[----:B------:R-:W-:Y:S01]  /*101f0*/  BPT.TRAP 0x1 ;  /* 0x000000040000795c */ /* 0x000fe20000300000 */
.L_x_777:
[----:B--234-:R-:W2:Y:S01]  /*10200*/  S2R R4, SR_TID.X ;  /* 0x0000000000047919 */ /* 0x01cea20000002100 */
[----:B------:R-:W-:Y:S01]  /*10210*/  IMAD.MOV.U32 R151, RZ, RZ, RZ ;  /* 0x000000ffff977224 */ /* 0x000fe200078e00ff */
[----:B--2---:R-:W-:-:S04]  /*10220*/  LOP3.LUT R4, R4, 0x7f, RZ, 0xc0, !PT ;  /* 0x0000007f04047812 */ /* 0x004fc800078ec0ff */
[----:B------:R-:W-:Y:S01]  /*10230*/  ISETP.NE.AND P1, PT, R4, RZ, PT ;  /* 0x000000ff0400720c */ /* 0x000fe20003f25270 */
[----:B-1----:R-:W-:-:S12]  /*10240*/  @P2 BRA `(.L_x_778) ;  /* 0x0000000000082947 */ /* 0x002fd80003800000 */
[----:B------:R-:W1:Y:S02]  /*10250*/  SYNCS.PHASECHK.TRANS64.TRYWAIT P2, [R0+URZ+0x34830], R3 ;  /* 0x03483003000075a7 */ /* 0x000e64000804017f */
[----:B-1----:R-:W-:Y:S05]  /*10260*/  @!P2 BRA `(.L_x_779) ;  /* 0x000001080078a947 */ /* 0x002fea0003800000 */
.L_x_778:
[----:B------:R-:W-:Y:S05]  /*10270*/  WARPSYNC.ALL ;  /* 0x0000000000007948 */ /* 0x000fea0003800000 */
[----:B01----:R-:W-:Y:S01]  /*10280*/  IADD3 R3, R2, 0x1c400, RZ ;  /* 0x0001c40002037810 */ /* 0x003fe20007ffe0ff */
[----:B------:R-:W-:Y:S01]  /*10290*/  IMAD.MOV.U32 R7, RZ, RZ, 0x40000040 ;  /* 0x40000040ff077424 */ /* 0x000fe200078e00ff */
[----:B------:R-:W-:Y:S01]  /*102a0*/  R2UR UR4, R36 ;  /* 0x00000000240472ca */ /* 0x000fe200000e0000 */
[----:B------:R-:W-:Y:S01]  /*102b0*/  UMOV UR9, 0x40000040 ;  /* 0x4000004000097882 */ /* 0x000fe20000000000 */
[----:B------:R-:W-:Y:S01]  /*102c0*/  SHF.R.U32.HI R3, RZ, 0x4, R3 ;  /* 0x00000004ff037819 */ /* 0x000fe20000011603 */
[----:B------:R-:W-:Y:S01]  /*102d0*/  WARPGROUP.ARRIVE ;  /* 0x00000000000079c5 */ /* 0x000fe20000000000 */
[----:B------:R-:W-:Y:S01]  /*102e0*/  R2UR UR11, R7 ;  /* 0x00000000070b72ca */ /* 0x000fe200000e0000 */
[----:B------:R-:W-:Y:S01]  /*102f0*/  IMAD.MOV.U32 R9, RZ, RZ, 0x40000040 ;  /* 0x40000040ff097424 */ /* 0x000fe200078e00ff */
[----:B------:R-:W-:Y:S01]  /*10300*/  LOP3.LUT R3, R3, 0x3fff, RZ, 0xc0, !PT ;  /* 0x00003fff03037812 */ /* 0x000fe200078ec0ff */
[----:B------:R-:W-:Y:S01]  /*10310*/  UMOV UR57, 0x40000040 ;  /* 0x4000004000397882 */ /* 0x000fe20000000000 */
[----:B------:R-:W-:Y:S01]  /*10320*/  MOV R11, UR9 ;  /* 0x00000009000b7c02 */ /* 0x000fe20008000f00 */
[----:B------:R-:W-:Y:S01]  /*10330*/  UMOV UR45, 0x40000040 ;  /* 0x40000040002d7882 */ /* 0x000fe20000000000 */
[----:B------:R-:W-:Y:S01]  /*10340*/  LOP3.LUT R5, R3, 0x10000, RZ, 0xfc, !PT ;  /* 0x0001000003057812 */ /* 0x000fe200078efcff */
[----:B------:R-:W-:Y:S01]  /*10350*/  UMOV UR49, 0x40000040 ;  /* 0x4000004000317882 */ /* 0x000fe20000000000 */
[----:B------:R-:W-:Y:S01]  /*10360*/  UMOV UR53, 0x40000040 ;  /* 0x4000004000357882 */ /* 0x000fe20000000000 */
[----:B------:R-:W-:Y:S01]  /*10370*/  ULOP3.LUT UR4, UR4, 0x10000, URZ, 0xfc, !UPT ;  /* 0x0001000004047892 */ /* 0x000fe2000f8efc3f */
[----:B------:R-:W-:Y:S01]  /*10380*/  IMAD.MOV.U32 R7, RZ, RZ, 0x40000040 ;  /* 0x40000040ff077424 */ /* 0x000fe200078e00ff */
[----:B------:R-:W-:Y:S01]  /*10390*/  P2R R89, PR, RZ, 0x1 ;  /* 0x00000001ff597803 */ /* 0x000fe20000000000 */
[----:B------:R-:W-:Y:S01]  /*103a0*/  IMAD R6, R194, 0xc00, R5 ;  /* 0x00000c00c2067824 */ /* 0x000fe200078e0205 */
[----:B------:R-:W-:Y:S01]  /*103b0*/  UIADD3 UR5, UR4, 0x2, URZ ;  /* 0x0000000204057890 */ /* 0x000fe2000fffe03f */
[----:B------:R-:W-:Y:S01]  /*103c0*/  IMAD.IADD R21, R233, 0x1, R150 ;  /* 0x00000001e9157824 */ /* 0x000fe200078e0296 */
[----:B------:R-:W-:Y:S01]  /*103d0*/  UIADD3 UR56, UR4, 0x406, URZ ;  /* 0x0000040604387890 */ /* 0x000fe2000fffe03f */
[C---:B------:R-:W-:Y:S01]  /*103e0*/  VIADD R8, R6.reuse, 0x2 ;  /* 0x0000000206087836 */ /* 0x040fe20000000000 */
[----:B------:R-:W-:Y:S01]  /*103f0*/  R2UR UR10, R6 ;  /* 0x00000000060a72ca */ /* 0x000fe200000e0000 */
[----:B------:R-:W-:Y:S01]  /*10400*/  UMOV UR8, UR4 ;  /* 0x0000000400087c82 */ /* 0x000fe20008000000 */
[----:B------:R-:W-:Y:S01]  /*10410*/  UIADD3 UR44, UR4, 0x800, URZ ;  /* 0x00000800042c7890 */ /* 0x000fe2000fffe03f */
[----:B------:R-:W-:Y:S01]  /*10420*/  IMAD.U32 R10, RZ, RZ, UR8 ;  /* 0x00000008ff0a7e24 */ /* 0x000fe2000f8e00ff */
[----:B------:R-:W-:Y:S01]  /*10430*/  UIADD3 UR48, UR4, 0x802, URZ ;  /* 0x0000080204307890 */ /* 0x000fe2000fffe03f */
[----:B------:R-:W-:Y:S01]  /*10440*/  IMAD R21, R210, -0x80, R21 ;  /* 0xffffff80d2157824 */ /* 0x000fe200078e0215 */
[----:B------:R-:W-:Y:S01]  /*10450*/  UIADD3 UR52, UR4, 0x804, URZ ;  /* 0x0000080404347890 */ /* 0x000fe2000fffe03f */
[----:B------:R-:W-:Y:S01]  /*10460*/  BSSY B0, `(.L_x_780) ;  /* 0x00005bb000007945 */ /* 0x000fe20003800000 */
[----:B------:R0:W-:Y:S01]  /*10470*/  STL.64 [R1+0x40], R10 ;  /* 0x0000400a01007387 */ /* 0x0001e20000100a00 */
[----:B------:R-:W-:Y:S01]  /*10480*/  ULDC UR36, c[0x0][0x9d8] ;  /* 0x0002760000247ab9 */ /* 0x000fe20000000800 */
[C---:B------:R-:W-:Y:S01]  /*10490*/  ISETP.GT.AND P2, PT, R21.reuse, RZ, PT ;  /* 0x000000ff1500720c */ /* 0x040fe20003f44270 */
[--C-:B------:R-:W-:Y:S01]  /*104a0*/  IMAD.MOV.U32 R149, RZ, RZ, R151.reuse ;  /* 0x000000ffff957224 */ /* 0x100fe200078e0097 */
[----:B------:R-:W-:Y:S01]  /*104b0*/  ISETP.GT.AND P3, PT, R21, 0x1, PT ;  /* 0x000000011500780c */ /* 0x000fe20003f64270 */
[----:B------:R-:W-:Y:S01]  /*104c0*/  HGMMA.64x128x16.F32 R24, gdesc[UR8], RZ, !UPT, gsb0 ;  /* 0x01e00000081879f0 */ /* 0x000fe2000c0008ff */
[----:B------:R-:W-:Y:S01]  /*104d0*/  R2UR UR10, R8 ;  /* 0x00000000080a72ca */ /* 0x000fe200000e0000 */
[----:B------:R-:W-:Y:S01]  /*104e0*/  UMOV UR8, UR5 ;  /* 0x0000000500087c82 */ /* 0x000fe20008000000 */
[----:B------:R-:W-:Y:S01]  /*104f0*/  R2UR UR11, R9 ;  /* 0x00000000090b72ca */ /* 0x000fe200000e0000 */
[----:B------:R-:W-:Y:S01]  /*10500*/  UMOV UR9, 0x40000040 ;  /* 0x4000004000097882 */ /* 0x000fe20000000000 */
[----:B------:R-:W-:Y:S01]  /*10510*/  VIADD R8, R6, 0x4 ;  /* 0x0000000406087836 */ /* 0x000fe20000000000 */
[----:B------:R-:W-:Y:S01]  /*10520*/  MOV R9, 0x40000040 ;  /* 0x4000004000097802 */ /* 0x000fe20000000f00 */
[----:B------:R-:W-:Y:S01]  /*10530*/  UIADD3 UR5, UR4, 0x4, URZ ;  /* 0x0000000404057890 */ /* 0x000fe2000fffe03f */
[----:B0-----:R-:W-:Y:S01]  /*10540*/  MOV R10, UR8 ;  /* 0x00000008000a7c02 */ /* 0x001fe20008000f00 */
[----:B------:R-:W-:Y:S01]  /*10550*/  IMAD.U32 R11, RZ, RZ, UR9 ;  /* 0x00000009ff0b7e24 */ /* 0x000fe2000f8e00ff */
[C---:B------:R-:W-:Y:S01]  /*10560*/  ISETP.GT.AND P5, PT, R21.reuse, 0x9, PT ;  /* 0x000000091500780c */ /* 0x040fe20003fa4270 */
[--C-:B------:R-:W-:Y:S01]  /*10570*/  IMAD.MOV.U32 R148, RZ, RZ, R151.reuse ;  /* 0x000000ffff947224 */ /* 0x100fe200078e0097 */
[C---:B------:R-:W-:Y:S01]  /*10580*/  ISETP.GT.AND P6, PT, R21.reuse, 0x8, PT ;  /* 0x000000081500780c */ /* 0x040fe20003fc4270 */
[--C-:B------:R-:W-:Y:S01]  /*10590*/  IMAD.MOV.U32 R146, RZ, RZ, R151.reuse ;  /* 0x000000ffff927224 */ /* 0x100fe200078e0097 */
[----:B------:R0:W-:Y:S01]  /*105a0*/  STL.64 [R1+0x38], R10 ;  /* 0x0000380a01007387 */ /* 0x0001e20000100a00 */
[----:B------:R-:W-:Y:S01]  /*105b0*/  ISETP.GT.AND P4, PT, R21, 0x10, PT ;  /* 0x000000101500780c */ /* 0x000fe20003f84270 */
[--C-:B------:R-:W-:Y:S01]  /*105c0*/  IMAD.MOV.U32 R145, RZ, RZ, R151.reuse ;  /* 0x000000ffff917224 */ /* 0x100fe200078e0097 */
[-C--:B------:R-:W-:Y:S01]  /*105d0*/  MOV R147, R151.reuse ;  /* 0x0000009700937202 */ /* 0x080fe20000000f00 */
[--C-:B------:R-:W-:Y:S01]  /*105e0*/  IMAD.MOV.U32 R143, RZ, RZ, R151.reuse ;  /* 0x000000ffff8f7224 */ /* 0x100fe200078e0097 */
[-C--:B-----5:R-:W-:Y:S01]  /*105f0*/  MOV R144, R151.reuse ;  /* 0x0000009700907202 */ /* 0x0a0fe20000000f00 */
        /* <DEDUP_REMOVED lines=32> */
[----:B------:R-:W-:Y:S01]  /*10800*/  IMAD.MOV.U32 R91, RZ, RZ, R151 ;  /* 0x000000ffff5b7224 */ /* 0x000fe200078e0097 */
[----:B------:R-:W-:Y:S02]  /*10810*/  WARPGROUP.DEPBAR.LE gsb0, 0x0 ;  /* 0x00008000000079c5 */ /* 0x000fe40000010000 */
[----:B------:R-:W-:-:S06]  /*10820*/  WARPGROUP.ARRIVE ;  /* 0x00000000000079c5 */ /* 0x000fcc0000000000 */
[----:B------:R-:W-:Y:S01]  /*10830*/  HGMMA.64x128x16.F32 R24, gdesc[UR8], R24, gsb0 ;  /* 0x01e00000081879f0 */ /* 0x000fe20008000818 */
[----:B------:R-:W-:Y:S01]  /*10840*/  R2UR UR10, R8 ;  /* 0x00000000080a72ca */ /* 0x000fe200000e0000 */
[----:B------:R-:W-:Y:S01]  /*10850*/  UMOV UR8, UR5 ;  /* 0x0000000500087c82 */ /* 0x000fe20008000000 */
[----:B------:R-:W-:Y:S01]  /*10860*/  R2UR UR11, R9 ;  /* 0x00000000090b72ca */ /* 0x000fe200000e0000 */
[----:B------:R-:W-:Y:S01]  /*10870*/  UMOV UR9, 0x40000040 ;  /* 0x4000004000097882 */ /* 0x000fe20000000000 */
[----:B------:R-:W-:Y:S01]  /*10880*/  IMAD.MOV.U32 R9, RZ, RZ, 0x40000040 ;  /* 0x40000040ff097424 */ /* 0x000fe200078e00ff */
[----:B------:R-:W-:Y:S01]  /*10890*/  IADD3 R8, R6, 0x6, RZ ;  /* 0x0000000606087810 */ /* 0x000fe20007ffe0ff */
[----:B------:R-:W-:Y:S01]  /*108a0*/  UIADD3 UR5, UR4, 0x6, URZ ;  /* 0x0000000604057890 */ /* 0x000fe2000fffe03f */
[----:B0-----:R-:W-:Y:S02]  /*108b0*/  IMAD.U32 R10, RZ, RZ, UR8 ;  /* 0x00000008ff0a7e24 */ /* 0x001fe4000f8e00ff */
[----:B------:R-:W-:-:S05]  /*108c0*/  IMAD.U32 R11, RZ, RZ, UR9 ;  /* 0x00000009ff0b7e24 */ /* 0x000fca000f8e00ff */
[----:B------:R0:W-:Y:S01]  /*108d0*/  STL.64 [R1+0x30], R10 ;  /* 0x0000300a01007387 */ /* 0x0001e20000100a00 */
[----:B------:R-:W-:Y:S02]  /*108e0*/  WARPGROUP.DEPBAR.LE gsb0, 0x0 ;  /* 0x00008000000079c5 */ /* 0x000fe40000010000 */
[----:B------:R-:W-:-:S06]  /*108f0*/  WARPGROUP.ARRIVE ;  /* 0x00000000000079c5 */ /* 0x000fcc0000000000 */
[----:B------:R-:W-:Y:S01]  /*10900*/  HGMMA.64x128x16.F32 R24, gdesc[UR8], R24, gsb0 ;  /* 0x01e00000081879f0 */ /* 0x000fe20008000818 */
[----:B------:R-:W-:Y:S01]  /*10910*/  R2UR UR10, R8 ;  /* 0x00000000080a72ca */ /* 0x000fe200000e0000 */
[----:B------:R-:W-:Y:S01]  /*10920*/  UMOV UR8, UR5 ;  /* 0x0000000500087c82 */ /* 0x000fe20008000000 */
[----:B------:R-:W-:Y:S01]  /*10930*/  R2UR UR11, R9 ;  /* 0x00000000090b72ca */ /* 0x000fe200000e0000 */
[----:B------:R-:W-:Y:S01]  /*10940*/  UMOV UR9, 0x40000040 ;  /* 0x4000004000097882 */ /* 0x000fe20000000000 */
[----:B------:R-:W-:Y:S01]  /*10950*/  VIADD R8, R6, 0x400 ;  /* 0x0000040006087836 */ /* 0x000fe20000000000 */
[----:B------:R-:W-:Y:S01]  /*10960*/  UIADD3 UR5, UR4, 0x400, URZ ;  /* 0x0000040004057890 */ /* 0x000fe2000fffe03f */
[----:B------:R-:W-:Y:S01]  /*10970*/  IMAD.MOV.U32 R9, RZ, RZ, 0x40000040 ;  /* 0x40000040ff097424 */ /* 0x000fe200078e00ff */
[----:B0-----:R-:W-:Y:S01]  /*10980*/  MOV R11, UR9 ;  /* 0x00000009000b7c02 */ /* 0x001fe20008000f00 */
        /* <DEDUP_REMOVED lines=25> */
[----:B0-----:R-:W-:Y:S01]  /*10b20*/  IMAD.U32 R10, RZ, RZ, UR8 ;  /* 0x00000008ff0a7e24 */ /* 0x001fe2000f8e00ff */
[----:B------:R-:W-:Y:S01]  /*10b30*/  UIADD3 UR4, UR4, 0x806, URZ ;  /* 0x0000080604047890 */ /* 0x000fe2000fffe03f */
        /* <DEDUP_REMOVED lines=10> */
[----:B0-----:R-:W-:Y:S01]  /*10be0*/  MOV R11, UR9 ;  /* 0x00000009000b7c02 */ /* 0x001fe20008000f00 */
[----:B------:R-:W-:Y:S01]  /*10bf0*/  IMAD.MOV.U32 R9, RZ, RZ, 0x40000040 ;  /* 0x40000040ff097424 */ /* 0x000fe200078e00ff */
[----:B------:R-:W-:Y:S01]  /*10c00*/  ULDC UR5, c[0x0][0x988] ;  /* 0x0002620000057ab9 */ /* 0x000fe20000000800 */
[----:B------:R-:W-:Y:S01]  /*10c10*/  IMAD.U32 R10, RZ, RZ, UR8 ;  /* 0x00000008ff0a7e24 */ /* 0x000fe2000f8e00ff */
[----:B------:R-:W-:-:S02]  /*10c20*/  R2UR UR58, R8 ;  /* 0x00000000083a72ca */ /* 0x000fc400000e0000 */
[----:B------:R-:W-:Y:S01]  /*10c30*/  R2UR UR59, R9 ;  /* 0x00000000093b72ca */ /* 0x000fe200000e0000 */
[----:B------:R-:W-:Y:S01]  /*10c40*/  IMAD.MOV.U32 R9, RZ, RZ, 0x40000040 ;  /* 0x40000040ff097424 */ /* 0x000fe200078e00ff */
[----:B------:R-:W-:Y:S01]  /*10c50*/  IADD3 R8, R6, 0x800, RZ ;  /* 0x0000080006087810 */ /* 0x000fe20007ffe0ff */
[----:B------:R-:W-:Y:S03]  /*10c60*/  STL.64 [R1+0x10], R10 ;  /* 0x0000100a01007387 */ /* 0x000fe60000100a00 */
[----:B------:R-:W-:Y:S01]  /*10c70*/  R2UR UR46, R8 ;  /* 0x00000000082e72ca */ /* 0x000fe200000e0000 */
[----:B------:R-:W-:Y:S01]  /*10c80*/  VIADD R8, R6, 0x802 ;  /* 0x0000080206087836 */ /* 0x000fe20000000000 */
[----:B------:R-:W-:Y:S02]  /*10c90*/  R2UR UR47, R9 ;  /* 0x00000000092f72ca */ /* 0x000fe400000e0000 */
[----:B------:R-:W-:-:S02]  /*10ca0*/  MOV R9, 0x40000040 ;  /* 0x4000004000097802 */ /* 0x000fc40000000f00 */
[----:B------:R-:W-:Y:S01]  /*10cb0*/  R2UR UR50, R8 ;  /* 0x00000000083272ca */ /* 0x000fe200000e0000 */
[C---:B------:R-:W-:Y:S01]  /*10cc0*/  VIADD R8, R6.reuse, 0x804 ;  /* 0x0000080406087836 */ /* 0x040fe20000000000 */
[----:B------:R-:W-:Y:S01]  /*10cd0*/  R2UR UR51, R9 ;  /* 0x00000000093372ca */ /* 0x000fe200000e0000 */
[----:B------:R-:W-:Y:S01]  /*10ce0*/  IMAD.MOV.U32 R9, RZ, RZ, 0x40000040 ;  /* 0x40000040ff097424 */ /* 0x000fe200078e00ff */
[----:B------:R-:W-:Y:S02]  /*10cf0*/  IADD3 R6, R6, 0x806, RZ ;  /* 0x0000080606067810 */ /* 0x000fe40007ffe0ff */
[----:B------:R-:W-:Y:S02]  /*10d00*/  R2UR UR54, R8 ;  /* 0x00000000083672ca */ /* 0x000fe400000e0000 */
[----:B------:R-:W-:Y:S01]  /*10d10*/  R2UR UR55, R9 ;  /* 0x00000000093772ca */ /* 0x000fe200000e0000 */
[----:B------:R-:W-:Y:S02]  /*10d20*/  WARPGROUP.DEPBAR.LE gsb0, 0x0 ;  /* 0x00008000000079c5 */ /* 0x000fe40000010000 */
[----:B------:R-:W-:-:S06]  /*10d30*/  WARPGROUP.ARRIVE ;  /* 0x00000000000079c5 */ /* 0x000fcc0000000000 */
[----:B------:R-:W-:Y:S01]  /*10d40*/  HGMMA.64x128x16.F32 R24, gdesc[UR8], R24, gsb0 ;  /* 0x01e00000081879f0 */ /* 0x000fe20008000818 */
[----:B------:R-:W-:Y:S01]  /*10d50*/  R2UR UR10, R6 ;  /* 0x00000000060a72ca */ /* 0x000fe200000e0000 */
[----:B------:R-:W-:Y:S01]  /*10d60*/  UMOV UR8, UR4 ;  /* 0x0000000400087c82 */ /* 0x000fe20008000000 */
[----:B------:R-:W-:Y:S01]  /*10d70*/  R2UR UR11, R7 ;  /* 0x00000000070b72ca */ /* 0x000fe200000e0000 */
[----:B------:R-:W-:Y:S01]  /*10d80*/  UMOV UR9, 0x40000040 ;  /* 0x4000004000097882 */ /* 0x000fe20000000000 */
[----:B------:R-:W-:Y:S01]  /*10d90*/  IMAD.U32 R6, RZ, RZ, UR8 ;  /* 0x00000008ff067e24 */ /* 0x000fe2000f8e00ff */
[----:B------:R-:W-:Y:S01]  /*10da0*/  MOV R7, UR9 ;  /* 0x0000000900077c02 */ /* 0x000fe20008000f00 */
[----:B------:R-:W-:-:S04]  /*10db0*/  ULDC UR4, c[0x0][0x9d8] ;  /* 0x0002760000047ab9 */ /* 0x000fc80000000800 */
[----:B------:R0:W-:Y:S01]  /*10dc0*/  STL.64 [R1], R6 ;  /* 0x0000000601007387 */ /* 0x0001e20000100a00 */
[----:B------:R-:W-:Y:S02]  /*10dd0*/  WARPGROUP.DEPBAR.LE gsb0, 0x0 ;  /* 0x00008000000079c5 */ /* 0x000fe40000010000 */
[----:B------:R-:W-:-:S06]  /*10de0*/  WARPGROUP.ARRIVE ;  /* 0x00000000000079c5 */ /* 0x000fcc0000000000 */
[----:B------:R-:W-:Y:S01]  /*10df0*/  HGMMA.64x128x16.F32 R24, gdesc[UR56], R24, gsb0 ;  /* 0x01e00000381879f0 */ /* 0x000fe20008000818 */
[----:B------:R-:W-:Y:S02]  /*10e00*/  ULDC UR58, c[0x0][0x988] ;  /* 0x00026200003a7ab9 */ /* 0x000fe40000000800 */
        /* <DEDUP_REMOVED lines=14> */
[----:B0-----:R-:W-:Y:S01]  /*10ef0*/  FMUL.FTZ R6, R25, UR4 ;  /* 0x0000000419067c20 */ /* 0x001fe20008410000 */
        /* <DEDUP_REMOVED lines=21> */
[----:B0-----:R-:W-:Y:S01]  /*11050*/  FSEL R14, R3, -INF , P2 ;  /* 0xff800000030e7808 */ /* 0x001fe20001000000 */
[----:B------:R-:W-:Y:S01]  /*11060*/  FMUL.FTZ R35, R35, UR4 ;  /* 0x0000000423237c20 */ /* 0x000fe20008410000 */
[----:B------:R-:W-:Y:S01]  /*11070*/  FMUL.FTZ R62, R62, UR4 ;  /* 0x000000043e3e7c20 */ /* 0x000fe20008410000 */
[----:B------:R-:W-:Y:S01]  /*11080*/  FMUL.FTZ R38, R38, UR4 ;  /* 0x0000000426267c20 */ /* 0x000fe20008410000 */
[----:B------:R-:W-:Y:S01]  /*11090*/  FMUL.FTZ R41, R57, UR4 ;  /* 0x0000000439297c20 */ /* 0x000fe20008410000 */
[----:B------:R-:W-:Y:S01]  /*110a0*/  FMUL.FTZ R66, R66, UR4 ;  /* 0x0000000442427c20 */ /* 0x000fe20008410000 */
[----:B------:R-:W-:Y:S01]  /*110b0*/  FMUL.FTZ R29, R45, UR4 ;  /* 0x000000042d1d7c20 */ /* 0x000fe20008410000 */
[----:B------:R-:W-:Y:S01]  /*110c0*/  MUFU.TANH R7, R7 ;  /* 0x0000000700077308 */ /* 0x000fe20000002400 */
[----:B-1----:R-:W-:Y:S01]  /*110d0*/  FSEL R15, R6, -INF , P3 ;  /* 0xff800000060f7808 */ /* 0x002fe20001800000 */
        /* <DEDUP_REMOVED lines=23> */
[----:B0-----:R-:W-:Y:S01]  /*11250*/  FSEL R4, R4, -INF , P2 ;  /* 0xff80000004047808 */ /* 0x001fe20001000000 */
[----:B------:R-:W-:Y:S01]  /*11260*/  FMUL.FTZ R85, R85, UR4 ;  /* 0x0000000455557c20 */ /* 0x000fe20008410000 */
[----:B------:R-:W-:Y:S01]  /*11270*/  ISETP.GT.AND P2, PT, R21, 0x11, PT ;  /* 0x000000111500780c */ /* 0x000fe20003f44270 */
[----:B------:R-:W-:Y:S01]  /*11280*/  FMUL.FTZ R79, R79, UR4 ;  /* 0x000000044f4f7c20 */ /* 0x000fe20008410000 */
[----:B------:R-:W-:Y:S01]  /*11290*/  FMUL.FTZ R82, R82, UR4 ;  /* 0x0000000452527c20 */ /* 0x000fe20008410000 */
[----:B------:R-:W-:Y:S01]  /*112a0*/  FMUL.FTZ R83, R83, UR4 ;  /* 0x0000000453537c20 */ /* 0x000fe20008410000 */
[----:B------:R-:W-:Y:S01]  /*112b0*/  FMUL.FTZ R86, R86, UR4 ;  /* 0x0000000456567c20 */ /* 0x000fe20008410000 */
[----:B------:R-:W-:Y:S01]  /*112c0*/  MUFU.TANH R13, R13 ;  /* 0x0000000d000d7308 */ /* 0x000fe20000002400 */
[----:B------:R-:W-:-:S07]  /*112d0*/  FMUL.FTZ R87, R87, UR4 ;  /* 0x0000000457577c20 */ /* 0x000fce0008410000 */
[----:B------:R0:W-:Y:S01]  /*112e0*/  MUFU.TANH R28, R43 ;  /* 0x0000002b001c7308 */ /* 0x0001e20000002400 */
[----:B-1----:R-:W-:Y:S02]  /*112f0*/  FSEL R3, R8, -INF , P3 ;  /* 0xff80000008037808 */ /* 0x002fe40001800000 */
[----:B------:R-:W-:-:S05]  /*11300*/  ISETP.GT.AND P3, PT, R21, 0x18, PT ;  /* 0x000000181500780c */ /* 0x000fca0003f64270 */
[----:B------:R-:W1:Y:S01]  /*11310*/  MUFU.TANH R30, R30 ;  /* 0x0000001e001e7308 */ /* 0x000e620000002400 */
[----:B0-----:R-:W-:-:S07]  /*11320*/  FMUL.FTZ R43, R56, UR4 ;  /* 0x00000004382b7c20 */ /* 0x001fce0008410000 */
[----:B------:R-:W-:Y:S08]  /*11330*/  MUFU.TANH R26, R42 ;  /* 0x0000002a001a7308 */ /* 0x000ff00000002400 */
[----:B------:R0:W-:Y:S01]  /*11340*/  MUFU.TANH R56, R58 ;  /* 0x0000003a00387308 */ /* 0x0001e20000002400 */
[----:B-1----:R-:W-:-:S07]  /*11350*/  FSEL R6, R30, -INF , P6 ;  /* 0xff8000001e067808 */ /* 0x002fce0003000000 */
[----:B------:R-:W-:Y:S01]  /*11360*/  MUFU.TANH R36, R36 ;  /* 0x0000002400247308 */ /* 0x000fe20000002400 */
[----:B0-----:R-:W-:Y:S02]  /*11370*/  FSEL R58, R9, -INF , P5 ;  /* 0xff800000093a7808 */ /* 0x001fe40002800000 */
[----:B------:R-:W-:-:S05]  /*11380*/  FMNMX.FTZ R9, R14, R15, !PT ;  /* 0x0000000f0e097209 */ /* 0x000fca0007810000 */
[----:B------:R0:W-:Y:S08]  /*11390*/  MUFU.TANH R42, R54 ;  /* 0x00000036002a7308 */ /* 0x0001f00000002400 */
[----:B------:R1:W2:Y:S01]  /*113a0*/  MUFU.TANH R10, R31 ;  /* 0x0000001f000a7308 */ /* 0x0002a20000002400 */
[----:B0-----:R-:W-:Y:S02]  /*113b0*/  FSEL R54, R7, -INF , P6 ;  /* 0xff80000007367808 */ /* 0x001fe40003000000 */
[----:B------:R-:W-:-:S02]  /*113c0*/  ISETP.GT.AND P6, PT, R21, 0x19, PT ;  /* 0x000000191500780c */ /* 0x000fc40003fc4270 */
[----:B------:R-:W-:-:S03]  /*113d0*/  FMNMX.FTZ R9, R54, R9, !PT ;  /* 0x0000000936097209 */ /* 0x000fc60007810000 */
[----:B------:R-:W0:Y:S01]  /*113e0*/  MUFU.TANH R25, R25 ;  /* 0x0000001900197308 */ /* 0x000e220000002400 */
[----:B------:R-:W-:Y:S01]  /*113f0*/  FMNMX.FTZ R9, R58, R9, !PT ;  /* 0x000000093a097209 */ /* 0x000fe20007810000 */
[----:B-1----:R-:W-:-:S06]  /*11400*/  FMUL.FTZ R31, R44, UR4 ;  /* 0x000000042c1f7c20 */ /* 0x002fcc0008410000 */
[----:B------:R-:W1:Y:S01]  /*11410*/  MUFU.TANH R34, R34 ;  /* 0x0000002200227308 */ /* 0x000e620000002400 */
[----:B--2---:R-:W-:Y:S02]  /*11420*/  FSEL R8, R10, -INF , P5 ;  /* 0xff8000000a087808 */ /* 0x004fe40002800000 */
[----:B------:R-:W-:-:S04]  /*11430*/  ISETP.GT.AND P5, PT, R21, 0x20, PT ;  /* 0x000000201500780c */ /* 0x000fc80003fa4270 */
[----:B------:R-:W-:Y:S01]  /*11440*/  FSEL R26, R26, -INF , P5 ;  /* 0xff8000001a1a7808 */ /* 0x000fe20002800000 */
[----:B------:R2:W-:Y:S01]  /*11450*/  MUFU.TANH R32, R47 ;  /* 0x0000002f00207308 */ /* 0x0005e20000002400 */
[----:B0-----:R-:W-:-:S07]  /*11460*/  FSEL R68, R25, -INF , P6 ;  /* 0xff80000019447808 */ /* 0x001fce0003000000 */
[----:B------:R-:W-:Y:S01]  /*11470*/  MUFU.TANH R40, R40 ;  /* 0x0000002800287308 */ /* 0x000fe20000002400 */
[----:B--2---:R-:W-:Y:S01]  /*11480*/  FMUL.FTZ R47, R60, UR4 ;  /* 0x000000043c2f7c20 */ /* 0x004fe20008410000 */
[----:B------:R-:W-:Y:S02]  /*11490*/  FSEL R60, R11, -INF , P4 ;  /* 0xff8000000b3c7808 */ /* 0x000fe40002000000 */
[----:B-1----:R-:W-:Y:S02]  /*114a0*/  FSEL R10, R34, -INF , P4 ;  /* 0xff800000220a7808 */ /* 0x002fe40002000000 */
[----:B------:R-:W-:Y:S02]  /*114b0*/  FMNMX.FTZ R9, R60, R9, !PT ;  /* 0x000000093c097209 */ /* 0x000fe40007810000 */
[----:B------:R0:W1:Y:S01]  /*114c0*/  MUFU.TANH R12, R35 ;  /* 0x00000023000c7308 */ /* 0x0000620000002400 */
[----:B------:R-:W-:-:S04]  /*114d0*/  ISETP.GT.AND P4, PT, R21, 0x21, PT ;  /* 0x000000211500780c */ /* 0x000fc80003f84270 */
[----:B------:R-:W-:-:S03]  /*114e0*/  FSEL R28, R28, -INF , P4 ;  /* 0xff8000001c1c7808 */ /* 0x000fc60002000000 */
[----:B------:R-:W2:Y:S01]  /*114f0*/  MUFU.TANH R27, R27 ;  /* 0x0000001b001b7308 */ /* 0x000ea20000002400 */
[----:B0-----:R-:W-:Y:S01]  /*11500*/  FMUL.FTZ R35, R48, UR4 ;  /* 0x0000000430237c20 */ /* 0x001fe20008410000 */
[----:B------:R-:W-:-:S06]  /*11510*/  FMUL.FTZ R48, R63, UR4 ;  /* 0x000000043f307c20 */ /* 0x000fcc0008410000 */
[----:B------:R0:W-:Y:S01]  /*11520*/  MUFU.TANH R57, R62 ;  /* 0x0000003e00397308 */ /* 0x0001e20000002400 */
[----:B-1----:R-:W-:-:S07]  /*11530*/  FSEL R12, R12, -INF , P2 ;  /* 0xff8000000c0c7808 */ /* 0x002fce0001000000 */
[----:B------:R-:W1:Y:S01]  /*11540*/  MUFU.TANH R20, R38 ;  /* 0x0000002600147308 */ /* 0x000e620000002400 */
[----:B0-----:R-:W-:Y:S02]  /*11550*/  FSEL R62, R13, -INF , P2 ;  /* 0xff8000000d3e7808 */ /* 0x001fe40001000000 */
[----:B------:R-:W-:Y:S02]  /*11560*/  ISETP.GT.AND P2, PT, R21, 0x28, PT ;  /* 0x000000281500780c */ /* 0x000fe40003f44270 */
[----:B------:R-:W-:Y:S02]  /*11570*/  FMNMX.FTZ R9, R62, R9, !PT ;  /* 0x000000093e097209 */ /* 0x000fe40007810000 */
[----:B--2---:R-:W-:Y:S01]  /*11580*/  FSEL R88, R27, -INF , P4 ;  /* 0xff8000001b587808 */ /* 0x004fe20002000000 */
[----:B------:R-:W0:Y:S01]  /*11590*/  MUFU.TANH R31, R31 ;  /* 0x0000001f001f7308 */ /* 0x000e220000002400 */
[----:B------:R-:W-:-:S07]  /*115a0*/  ISETP.GT.AND P4, PT, R21, 0x38, PT ;  /* 0x000000381500780c */ /* 0x000fce0003f84270 */
[----:B------:R2:W-:Y:S01]  /*115b0*/  MUFU.TANH R61, R66 ;  /* 0x00000042003d7308 */ /* 0x0005e20000002400 */
[----:B-1----:R-:W-:-:S07]  /*115c0*/  FSEL R20, R20, -INF , P3 ;  /* 0xff80000014147808 */ /* 0x002fce0001800000 */
[----:B------:R1:W3:Y:S01]  /*115d0*/  MUFU.TANH R24, R39 ;  /* 0x0000002700187308 */ /* 0x0002e20000002400 */
[----:B--2---:R-:W-:Y:S02]  /*115e0*/  FSEL R66, R36, -INF , P3 ;  /* 0xff80000024427808 */ /* 0x004fe40001800000 */
[----:B------:R-:W-:Y:S02]  /*115f0*/  ISETP.GT.AND P3, PT, R21, 0x29, PT ;  /* 0x000000291500780c */ /* 0x000fe40003f64270 */
[----:B------:R-:W-:Y:S02]  /*11600*/  FMNMX.FTZ R9, R66, R9, !PT ;  /* 0x0000000942097209 */ /* 0x000fe40007810000 */
[----:B0-----:R-:W-:Y:S01]  /*11610*/  FSEL R90, R31, -INF , P2 ;  /* 0xff8000001f5a7808 */ /* 0x001fe20001000000 */
[----:B------:R-:W0:Y:S01]  /*11620*/  MUFU.TANH R29, R29 ;  /* 0x0000001d001d7308 */ /* 0x000e220000002400 */
[----:B------:R-:W-:Y:S01]  /*11630*/  FMNMX.FTZ R9, R68, R9, !PT ;  /* 0x0000000944097209 */ /* 0x000fe20007810000 */
[----:B-1----:R-:W-:Y:S01]  /*11640*/  FMUL.FTZ R39, R52, UR4 ;  /* 0x0000000434277c20 */ /* 0x002fe20008410000 */
[----:B------:R-:W-:Y:S01]  /*11650*/  FSEL R32, R32, -INF , P3 ;  /* 0xff80000020207808 */ /* 0x000fe20001800000 */
[----:B------:R-:W-:-:S04]  /*11660*/  FMUL.FTZ R52, R67, UR4 ;  /* 0x0000000443347c20 */ /* 0x000fc80008410000 */
[----:B------:R-:W1:Y:S01]  /*11670*/  MUFU.TANH R35, R35 ;  /* 0x0000002300237308 */ /* 0x000e620000002400 */
[----:B---3--:R-:W-:Y:S02]  /*11680*/  FSEL R24, R24, -INF , P6 ;  /* 0xff80000018187808 */ /* 0x008fe40003000000 */
[----:B------:R-:W-:-:S05]  /*11690*/  ISETP.GT.AND P6, PT, R21, 0x30, PT ;  /* 0x000000301500780c */ /* 0x000fca0003fc4270 */
[----:B------:R2:W-:Y:S01]  /*116a0*/  MUFU.TANH R7, R70 ;  /* 0x0000004600077308 */ /* 0x0005e20000002400 */
[----:B0-----:R-:W-:Y:S02]  /*116b0*/  FSEL R92, R29, -INF , P3 ;  /* 0xff8000001d5c7808 */ /* 0x001fe40001800000 */
[----:B------:R-:W-:-:S05]  /*116c0*/  ISETP.GT.AND P3, PT, R21, 0x40, PT ;  /* 0x000000401500780c */ /* 0x000fca0003f64270 */
[----:B------:R-:W0:Y:S01]  /*116d0*/  MUFU.TANH R33, R33 ;  /* 0x0000002100217308 */ /* 0x000e220000002400 */
[----:B--2---:R-:W-:Y:S02]  /*116e0*/  FSEL R70, R40, -INF , P5 ;  /* 0xff80000028467808 */ /* 0x004fe40002800000 */
[----:B------:R-:W-:Y:S02]  /*116f0*/  ISETP.GT.AND P5, PT, R21, 0x31, PT ;  /* 0x000000311500780c */ /* 0x000fe40003fa4270 */
[----:B------:R-:W-:Y:S02]  /*11700*/  FMNMX.FTZ R9, R70, R9, !PT ;  /* 0x0000000946097209 */ /* 0x000fe40007810000 */
[----:B-1----:R-:W-:Y:S01]  /*11710*/  FSEL R94, R35, -INF , P6 ;  /* 0xff800000235e7808 */ /* 0x002fe20003000000 */
[----:B------:R-:W1:Y:S01]  /*11720*/  MUFU.TANH R46, R46 ;  /* 0x0000002e002e7308 */ /* 0x000e620000002400 */
[----:B------:R-:W-:-:S04]  /*11730*/  FMNMX.FTZ R9, R88, R9, !PT ;  /* 0x0000000958097209 */ /* 0x000fc80007810000 */
[----:B------:R-:W-:-:S03]  /*11740*/  FMNMX.FTZ R9, R90, R9, !PT ;  /* 0x000000095a097209 */ /* 0x000fc60007810000 */
[----:B------:R-:W2:Y:S01]  /*11750*/  MUFU.TANH R39, R39 ;  /* 0x0000002700277308 */ /* 0x000ea20000002400 */
[----:B------:R-:W-:Y:S02]  /*11760*/  FMNMX.FTZ R9, R92, R9, !PT ;  /* 0x000000095c097209 */ /* 0x000fe40007810000 */
[----:B0-----:R-:W-:Y:S02]  /*11770*/  FSEL R96, R33, -INF , P5 ;  /* 0xff80000021607808 */ /* 0x001fe40002800000 */
[----:B------:R-:W-:-:S03]  /*11780*/  FMNMX.FTZ R9, R94, R9, !PT ;  /* 0x000000095e097209 */ /* 0x000fc60007810000 */
[----:B------:R-:W0:Y:S01]  /*11790*/  MUFU.TANH R37, R37 ;  /* 0x0000002500257308 */ /* 0x000e220000002400 */
[----:B-1----:R-:W-:Y:S02]  /*117a0*/  FSEL R30, R46, -INF , P2 ;  /* 0xff8000002e1e7808 */ /* 0x002fe40001000000 */
[----:B------:R-:W-:Y:S02]  /*117b0*/  ISETP.GT.AND P2, PT, R21, 0x39, PT ;  /* 0x000000391500780c */ /* 0x000fe40003f44270 */
[----:B------:R-:W-:-:S03]  /*117c0*/  FMNMX.FTZ R9, R96, R9, !PT ;  /* 0x0000000960097209 */ /* 0x000fc60007810000 */
[----:B------:R-:W1:Y:S01]  /*117d0*/  MUFU.TANH R50, R50 ;  /* 0x0000003200327308 */ /* 0x000e620000002400 */
[----:B--2---:R-:W-:-:S04]  /*117e0*/  FSEL R98, R39, -INF , P4 ;  /* 0xff80000027627808 */ /* 0x004fc80002000000 */
[----:B------:R-:W-:-:S03]  /*117f0*/  FMNMX.FTZ R9, R98, R9, !PT ;  /* 0x0000000962097209 */ /* 0x000fc60007810000 */
[----:B------:R-:W2:Y:S01]  /*11800*/  MUFU.TANH R43, R43 ;  /* 0x0000002b002b7308 */ /* 0x000ea20000002400 */
[----:B0-----:R-:W-:-:S04]  /*11810*/  FSEL R100, R37, -INF , P2 ;  /* 0xff80000025647808 */ /* 0x001fc80001000000 */
[----:B------:R-:W-:Y:S01]  /*11820*/  FMNMX.FTZ R11, R100, R9, !PT ;  /* 0x00000009640b7209 */ /* 0x000fe20007810000 */
[----:B------:R-:W-:Y:S02]  /*11830*/  FMUL.FTZ R9, R78, UR4 ;  /* 0x000000044e097c20 */ /* 0x000fe40008410000 */
[----:B------:R0:W3:Y:S01]  /*11840*/  MUFU.TANH R38, R51 ;  /* 0x0000003300267308 */ /* 0x0000e20000002400 */
[----:B-1----:R-:W-:Y:S02]  /*11850*/  FSEL R34, R50, -INF , P6 ;  /* 0xff80000032227808 */ /* 0x002fe40003000000 */
[----:B------:R-:W-:-:S05]  /*11860*/  ISETP.GT.AND P6, PT, R21, 0x41, PT ;  /* 0x000000411500780c */ /* 0x000fca0003fc4270 */
[----:B------:R-:W1:Y:S01]  /*11870*/  MUFU.TANH R41, R41 ;  /* 0x0000002900297308 */ /* 0x000e620000002400 */
[----:B0-----:R-:W-:Y:S01]  /*11880*/  FMUL.FTZ R51, R64, UR4 ;  /* 0x0000000440337c20 */ /* 0x001fe20008410000 */
[----:B--2---:R-:W-:-:S04]  /*11890*/  FSEL R102, R43, -INF , P3 ;  /* 0xff8000002b667808 */ /* 0x004fc80001800000 */
[----:B------:R-:W-:Y:S02]  /*118a0*/  FMNMX.FTZ R11, R102, R11, !PT ;  /* 0x0000000b660b7209 */ /* 0x000fe40007810000 */
[----:B------:R-:W0:Y:S01]  /*118b0*/  MUFU.TANH R47, R47 ;  /* 0x0000002f002f7308 */ /* 0x000e220000002400 */
[----:B---3--:R-:W-:Y:S02]  /*118c0*/  FSEL R36, R38, -INF , P5 ;  /* 0xff80000026247808 */ /* 0x008fe40002800000 */
[C---:B------:R-:W-:Y:S02]  /*118d0*/  ISETP.GT.AND P5, PT, R21.reuse, 0x48, PT ;  /* 0x000000481500780c */ /* 0x040fe40003fa4270 */
[----:B------:R-:W-:Y:S02]  /*118e0*/  FSEL R38, R42, -INF , P4 ;  /* 0xff8000002a267808 */ /* 0x000fe40002000000 */
[----:B------:R-:W-:Y:S01]  /*118f0*/  ISETP.GT.AND P4, PT, R21, 0x49, PT ;  /* 0x000000491500780c */ /* 0x000fe20003f84270 */
[----:B------:R2:W3:Y:S01]  /*11900*/  MUFU.TANH R44, R55 ;  /* 0x00000037002c7308 */ /* 0x0004e20000002400 */
[----:B-1----:R-:W-:-:S02]  /*11910*/  FSEL R104, R41, -INF , P6 ;  /* 0xff80000029687808 */ /* 0x002fc40003000000 */
[----:B------:R-:W-:Y:S02]  /*11920*/  FSEL R42, R56, -INF , P3 ;  /* 0xff800000382a7808 */ /* 0x000fe40001800000 */
[----:B------:R-:W-:Y:S02]  /*11930*/  FMNMX.FTZ R11, R104, R11, !PT ;  /* 0x0000000b680b7209 */ /* 0x000fe40007810000 */
[----:B------:R-:W-:Y:S01]  /*11940*/  ISETP.GT.AND P3, PT, R21, 0x51, PT ;  /* 0x000000511500780c */ /* 0x000fe20003f64270 */
[----:B------:R-:W1:Y:S01]  /*11950*/  MUFU.TANH R45, R45 ;  /* 0x0000002d002d7308 */ /* 0x000e620000002400 */
[----:B--2---:R-:W-:Y:S01]  /*11960*/  FMUL.FTZ R55, R69, UR4 ;  /* 0x0000000445377c20 */ /* 0x004fe20008410000 */
[----:B0-----:R-:W-:Y:S02]  /*11970*/  FSEL R78, R47, -INF , P5 ;  /* 0xff8000002f4e7808 */ /* 0x001fe40002800000 */
[----:B------:R-:W-:Y:S02]  /*11980*/  FSEL R46, R57, -INF , P5 ;  /* 0xff800000392e7808 */ /* 0x000fe40002800000 */
[----:B------:R-:W-:Y:S01]  /*11990*/  FMNMX.FTZ R13, R78, R11, !PT ;  /* 0x0000000b4e0d7209 */ /* 0x000fe20007810000 */
[----:B------:R-:W-:Y:S01]  /*119a0*/  FMUL.FTZ R11, R80, UR4 ;  /* 0x00000004500b7c20 */ /* 0x000fe20008410000 */
[----:B------:R-:W0:Y:S01]  /*119b0*/  MUFU.TANH R51, R51 ;  /* 0x0000003300337308 */ /* 0x000e220000002400 */
[----:B---3--:R-:W-:-:S02]  /*119c0*/  FSEL R40, R44, -INF , P2 ;  /* 0xff8000002c287808 */ /* 0x008fc40001000000 */
[C---:B------:R-:W-:Y:S02]  /*119d0*/  ISETP.GT.AND P2, PT, R21.reuse, 0x50, PT ;  /* 0x000000501500780c */ /* 0x040fe40003f44270 */
[----:B------:R-:W-:Y:S02]  /*119e0*/  ISETP.GT.AND P5, PT, R21, 0x59, PT ;  /* 0x000000591500780c */ /* 0x000fe40003fa4270 */
[----:B------:R-:W-:Y:S01]  /*119f0*/  FSEL R50, R61, -INF , P2 ;  /* 0xff8000003d327808 */ /* 0x000fe20001000000 */
[----:B------:R-:W2:Y:S01]  /*11a00*/  MUFU.TANH R59, R59 ;  /* 0x0000003b003b7308 */ /* 0x000ea20000002400 */
[----:B-1----:R-:W-:-:S04]  /*11a10*/  FSEL R106, R45, -INF , P4 ;  /* 0xff8000002d6a7808 */ /* 0x002fc80002000000 */
[----:B------:R-:W-:-:S03]  /*11a20*/  FMNMX.FTZ R13, R106, R13, !PT ;  /* 0x0000000d6a0d7209 */ /* 0x000fc60007810000 */
[----:B------:R-:W1:Y:S01]  /*11a30*/  MUFU.TANH R49, R49 ;  /* 0x0000003100317308 */ /* 0x000e620000002400 */
[----:B0-----:R-:W-:Y:S02]  /*11a40*/  FSEL R80, R51, -INF , P2 ;  /* 0xff80000033507808 */ /* 0x001fe40001000000 */
[----:B------:R-:W-:Y:S02]  /*11a50*/  ISETP.GT.AND P2, PT, R21, 0x68, PT ;  /* 0x000000681500780c */ /* 0x000fe40003f44270 */
[----:B------:R-:W-:-:S03]  /*11a60*/  FMNMX.FTZ R13, R80, R13, !PT ;  /* 0x0000000d500d7209 */ /* 0x000fc60007810000 */
[----:B------:R-:W0:Y:S01]  /*11a70*/  MUFU.TANH R53, R53 ;  /* 0x0000003500357308 */ /* 0x000e220000002400 */
[----:B--2---:R-:W-:Y:S02]  /*11a80*/  FSEL R44, R59, -INF , P6 ;  /* 0xff8000003b2c7808 */ /* 0x004fe40003000000 */
[----:B------:R-:W-:-:S04]  /*11a90*/  ISETP.GT.AND P6, PT, R21, 0x58, PT ;  /* 0x000000581500780c */ /* 0x000fc80003fc4270 */
[----:B------:R-:W-:Y:S01]  /*11aa0*/  FSEL R56, R7, -INF , P6 ;  /* 0xff80000007387808 */ /* 0x000fe20003000000 */
[----:B------:R-:W2:Y:S01]  /*11ab0*/  MUFU.TANH R48, R48 ;  /* 0x0000003000307308 */ /* 0x000ea20000002400 */
[----:B-1----:R-:W-:Y:S01]  /*11ac0*/  FSEL R108, R49, -INF , P3 ;  /* 0xff800000316c7808 */ /* 0x002fe20001800000 */
[----:B------:R-:W-:-:S03]  /*11ad0*/  IMAD.U32 R7, RZ, RZ, UR5 ;  /* 0x00000005ff077e24 */ /* 0x000fc6000f8e00ff */
[----:B------:R-:W-:-:S03]  /*11ae0*/  FMNMX.FTZ R13, R108, R13, !PT ;  /* 0x0000000d6c0d7209 */ /* 0x000fc60007810000 */
[----:B------:R-:W1:Y:S01]  /*11af0*/  MUFU.TANH R55, R55 ;  /* 0x0000003700377308 */ /* 0x000e620000002400 */
[----:B0-----:R-:W-:Y:S02]  /*11b00*/  FSEL R110, R53, -INF , P6 ;  /* 0xff800000356e7808 */ /* 0x001fe40003000000 */
[C---:B------:R-:W-:Y:S02]  /*11b10*/  ISETP.GT.AND P6, PT, R21.reuse, 0x69, PT ;  /* 0x000000691500780c */ /* 0x040fe40003fc4270 */
[----:B------:R-:W-:Y:S01]  /*11b20*/  FMNMX.FTZ R25, R110, R13, !PT ;  /* 0x0000000d6e197209 */ /* 0x000fe20007810000 */
[----:B------:R-:W-:Y:S02]  /*11b30*/  FMUL.FTZ R13, R84, UR4 ;  /* 0x00000004540d7c20 */ /* 0x000fe40008410000 */
[----:B------:R-:W0:Y:S01]  /*11b40*/  MUFU.TANH R52, R52 ;  /* 0x0000003400347308 */ /* 0x000e220000002400 */
[----:B--2---:R-:W-:Y:S02]  /*11b50*/  FSEL R48, R48, -INF , P4 ;  /* 0xff80000030307808 */ /* 0x004fe40002000000 */
[----:B------:R-:W-:-:S05]  /*11b60*/  ISETP.GT.AND P4, PT, R21, 0x60, PT ;  /* 0x000000601500780c */ /* 0x000fca0003f84270 */
[----:B------:R-:W2:Y:S01]  /*11b70*/  MUFU.TANH R72, R72 ;  /* 0x0000004800487308 */ /* 0x000ea20000002400 */
[----:B-1----:R-:W-:-:S04]  /*11b80*/  FSEL R112, R55, -INF , P5 ;  /* 0xff80000037707808 */ /* 0x002fc80002800000 */
[----:B------:R-:W-:-:S03]  /*11b90*/  FMNMX.FTZ R25, R112, R25, !PT ;  /* 0x0000001970197209 */ /* 0x000fc60007810000 */
[----:B------:R-:W1:Y:S01]  /*11ba0*/  MUFU.TANH R73, R73 ;  /* 0x0000004900497308 */ /* 0x000e620000002400 */
[----:B0-----:R-:W-:Y:S02]  /*11bb0*/  FSEL R52, R52, -INF , P3 ;  /* 0xff80000034347808 */ /* 0x001fe40001800000 */
[----:B------:R-:W-:-:S05]  /*11bc0*/  ISETP.GT.AND P3, PT, R21, 0x61, PT ;  /* 0x000000611500780c */ /* 0x000fca0003f64270 */
[----:B------:R-:W0:Y:S01]  /*11bd0*/  MUFU.TANH R76, R76 ;  /* 0x0000004c004c7308 */ /* 0x000e220000002400 */
[----:B--2---:R-:W-:-:S04]  /*11be0*/  FSEL R84, R72, -INF , P4 ;  /* 0xff80000048547808 */ /* 0x004fc80002000000 */
[----:B------:R-:W-:-:S03]  /*11bf0*/  FMNMX.FTZ R25, R84, R25, !PT ;  /* 0x0000001954197209 */ /* 0x000fc60007810000 */
[----:B------:R-:W2:Y:S01]  /*11c00*/  MUFU.TANH R64, R71 ;  /* 0x0000004700407308 */ /* 0x000ea20000002400 */
[----:B-1----:R-:W-:-:S04]  /*11c10*/  FSEL R114, R73, -INF , P3 ;  /* 0xff80000049727808 */ /* 0x002fc80001800000 */
[----:B------:R-:W-:-:S03]  /*11c20*/  FMNMX.FTZ R25, R114, R25, !PT ;  /* 0x0000001972197209 */ /* 0x000fc60007810000 */
[----:B------:R-:W1:Y:S01]  /*11c30*/  MUFU.TANH R77, R77 ;  /* 0x0000004d004d7308 */ /* 0x000e620000002400 */
[----:B0-----:R-:W-:-:S04]  /*11c40*/  FSEL R116, R76, -INF , P2 ;  /* 0xff8000004c747808 */ /* 0x001fc80001000000 */
[----:B------:R-:W-:-:S03]  /*11c50*/  FMNMX.FTZ R25, R116, R25, !PT ;  /* 0x0000001974197209 */ /* 0x000fc60007810000 */
        /* <DEDUP_REMOVED lines=13> */
[----:B-1----:R-:W-:Y:S02]  /*11d30*/  FSEL R74, R75, -INF , P3 ;  /* 0xff8000004b4a7808 */ /* 0x002fe40001800000 */
[----:B------:R-:W-:-:S05]  /*11d40*/  ISETP.GT.AND P3, PT, R21, 0x78, PT ;  /* 0x000000781500780c */ /* 0x000fca0003f64270 */
        /* <DEDUP_REMOVED lines=10> */
[----:B0-----:R-:W-:-:S04]  /*11df0*/  FSEL R126, R85, -INF , P2 ;  /* 0xff800000557e7808 */ /* 0x001fc80001000000 */
[----:B------:R-:W-:-:S03]  /*11e00*/  FMNMX.FTZ R25, R126, R25, !PT ;  /* 0x000000197e197209 */ /* 0x000fc60007810000 */
[----:B------:R-:W0:Y:S02]  /*11e10*/  MUFU.TANH R83, R83 ;  /* 0x0000005300537308 */ /* 0x000e240000002400 */
[----:B------:R-:W3:Y:S06]  /*11e20*/  SHFL.BFLY PT, R128, R25, 0x2, 0x1f ;  /* 0x0c401f0019807f89 */ /* 0x000eec00000e0000 */
[----:B------:R-:W-:Y:S08]  /*11e30*/  MUFU.TANH R86, R86 ;  /* 0x0000005600567308 */ /* 0x000ff00000002400 */
[----:B------:R-:W4:Y:S01]  /*11e40*/  MUFU.TANH R87, R87 ;  /* 0x0000005700577308 */ /* 0x000f220000002400 */
[----:B---3--:R-:W-:-:S05]  /*11e50*/  FMNMX.FTZ R128, R25, R128, !PT ;  /* 0x0000008019807209 */ /* 0x008fca0007810000 */
[----:B------:R-:W3:Y:S02]  /*11e60*/  SHFL.BFLY PT, R9, R128, 0x1, 0x1f ;  /* 0x0c201f0080097f89 */ /* 0x000ee400000e0000 */
[----:B---3--:R-:W-:Y:S01]  /*11e70*/  FMNMX.FTZ R9, R128, R9, !PT ;  /* 0x0000000980097209 */ /* 0x008fe20007810000 */
[----:B------:R-:W-:-:S03]  /*11e80*/  IMAD.MOV.U32 R128, RZ, RZ, R151 ;  /* 0x000000ffff807224 */ /* 0x000fc600078e0097 */
[C---:B------:R-:W-:Y:S01]  /*11e90*/  FSETP.NEU.FTZ.AND P0, PT, R9.reuse, -INF , PT ;  /* 0xff8000000900780b */ /* 0x040fe20003f1d000 */
[----:B------:R-:W-:-:S05]  /*11ea0*/  FMUL.FTZ R21, R9, R7 ;  /* 0x0000000709157220 */ /* 0x000fca0000410000 */
[----:B------:R-:W-:Y:S02]  /*11eb0*/  FSEL R21, R21, RZ, P0 ;  /* 0x000000ff15157208 */ /* 0x000fe40000000000 */
[----:B------:R-:W-:Y:S01]  /*11ec0*/  ISETP.NE.AND P0, PT, R89, RZ, PT ;  /* 0x000000ff5900720c */ /* 0x000fe20003f05270 */
[----:B------:R-:W-:Y:S02]  /*11ed0*/  IMAD.MOV.U32 R89, RZ, RZ, R151 ;  /* 0x000000ffff597224 */ /* 0x000fe400078e0097 */
[--C-:B------:R-:W-:Y:S01]  /*11ee0*/  FFMA.FTZ R11, R15, R7, -R21.reuse ;  /* 0x000000070f0b7223 */ /* 0x100fe20000010815 */
[----:B------:R-:W-:Y:S01]  /*11ef0*/  FMNMX.FTZ R15, R4, R3, !PT ;  /* 0x00000003040f7209 */ /* 0x000fe20007810000 */
[-CC-:B------:R-:W-:Y:S01]  /*11f00*/  FFMA.FTZ R182, R54, R7.reuse, -R21.reuse ;  /* 0x0000000736b67223 */ /* 0x180fe20000010815 */
[----:B--2---:R-:W-:Y:S01]  /*11f10*/  FSEL R54, R79, -INF , P6 ;  /* 0xff8000004f367808 */ /* 0x004fe20003000000 */
[--C-:B------:R-:W-:Y:S01]  /*11f20*/  FFMA.FTZ R13, R58, R7, -R21.reuse ;  /* 0x000000073a0d7223 */ /* 0x100fe20000010815 */
[----:B------:R-:W-:Y:S01]  /*11f30*/  FMNMX.FTZ R15, R6, R15, !PT ;  /* 0x0000000f060f7209 */ /* 0x000fe20007810000 */
[-CC-:B------:R-:W-:Y:S01]  /*11f40*/  FFMA.FTZ R176, R60, R7.reuse, -R21.reuse ;  /* 0x000000073cb07223 */ /* 0x180fe20000010815 */
[----:B-1----:R-:W-:Y:S01]  /*11f50*/  FSEL R58, R82, -INF , P5 ;  /* 0xff800000523a7808 */ /* 0x002fe20002800000 */
[--C-:B------:R-:W-:Y:S01]  /*11f60*/  FFMA.FTZ R62, R62, R7, -R21.reuse ;  /* 0x000000073e3e7223 */ /* 0x100fe20000010815 */
[----:B------:R-:W-:Y:S01]  /*11f70*/  FMNMX.FTZ R15, R8, R15, !PT ;  /* 0x0000000f080f7209 */ /* 0x000fe20007810000 */
[-CC-:B------:R-:W-:Y:S01]  /*11f80*/  FFMA.FTZ R178, R66, R7.reuse, -R21.reuse ;  /* 0x0000000742b27223 */ /* 0x180fe20000010815 */
[----:B0-----:R-:W-:Y:S01]  /*11f90*/  FSEL R60, R83, -INF , P4 ;  /* 0xff800000533c7808 */ /* 0x001fe20002000000 */
[--C-:B------:R-:W-:Y:S01]  /*11fa0*/  FFMA.FTZ R180, R14, R7, -R21.reuse ;  /* 0x000000070eb47223 */ /* 0x100fe20000010815 */
[----:B------:R-:W-:Y:S01]  /*11fb0*/  FMNMX.FTZ R15, R10, R15, !PT ;  /* 0x0000000f0a0f7209 */ /* 0x000fe20007810000 */
[----:B------:R-:W-:Y:S01]  /*11fc0*/  MUFU.EX2 R11, R11 ;  /* 0x0000000b000b7308 */ /* 0x000fe20000000800 */
[----:B----4-:R-:W-:Y:S01]  /*11fd0*/  FSEL R66, R87, -INF , P2 ;  /* 0xff80000057427808 */ /* 0x010fe20001000000 */
[--C-:B------:R-:W-:Y:S01]  /*11fe0*/  FFMA.FTZ R68, R68, R7, -R21.reuse ;  /* 0x0000000744447223 */ /* 0x100fe20000010815 */
[----:B------:R-:W-:Y:S01]  /*11ff0*/  FMNMX.FTZ R25, R12, R15, !PT ;  /* 0x0000000f0c197209 */ /* 0x000fe20007810000 */
[-CC-:B------:R-:W-:Y:S01]  /*12000*/  FFMA.FTZ R172, R70, R7.reuse, -R21.reuse ;  /* 0x0000000746ac7223 */ /* 0x180fe20000010815 */
[-CC-:B------:R-:W-:Y:S01]  /*12010*/  FFMA.FTZ R88, R88, R7.reuse, -R21.reuse ;  /* 0x0000000758587223 */ /* 0x180fe20000010815 */
[--C-:B------:R-:W-:Y:S01]  /*12020*/  FFMA.FTZ R174, R90, R7, -R21.reuse ;  /* 0x000000075aae7223 */ /* 0x100fe20000010815 */
[----:B------:R-:W-:Y:S01]  /*12030*/  FMNMX.FTZ R25, R20, R25, !PT ;  /* 0x0000001914197209 */ /* 0x000fe20007810000 */
[----:B------:R0:W-:Y:S01]  /*12040*/  MUFU.EX2 R15, R62 ;  /* 0x0000003e000f7308 */ /* 0x0001e20000000800 */
        /* <DEDUP_REMOVED lines=8> */
[----:B0-----:R-:W-:Y:S01]  /*120d0*/  FSEL R62, R86, -INF , P3 ;  /* 0xff800000563e7808 */ /* 0x001fe20001800000 */
        /* <DEDUP_REMOVED lines=19> */
[----:B------:R-:W-:Y:S01]  /*12210*/  FFMA.FTZ R166, R124, R7, -R21 ;  /* 0x000000077ca67223 */ /* 0x000fe20000010815 */
[--C-:B------:R-:W-:Y:S01]  /*12220*/  IMAD.MOV.U32 R124, RZ, RZ, R151.reuse ;  /* 0x000000ffff7c7224 */ /* 0x100fe200078e0097 */
[----:B------:R-:W-:Y:S01]  /*12230*/  FMNMX.FTZ R29, R38, R29, !PT ;  /* 0x0000001d261d7209 */ /* 0x000fe20007810000 */
[----:B------:R-:W3:Y:S01]  /*12240*/  MUFU.EX2 R176, R176 ;  /* 0x000000b000b07308 */ /* 0x000ee20000000800 */
[----:B------:R-:W-:Y:S01]  /*12250*/  MOV R120, R151 ;  /* 0x0000009700787202 */ /* 0x000fe20000000f00 */
[--C-:B------:R-:W-:Y:S01]  /*12260*/  IMAD.MOV.U32 R118, RZ, RZ, R151.reuse ;  /* 0x000000ffff767224 */ /* 0x100fe200078e0097 */
[----:B------:R-:W-:Y:S01]  /*12270*/  FMNMX.FTZ R29, R40, R29, !PT ;  /* 0x0000001d281d7209 */ /* 0x000fe20007810000 */
[--C-:B------:R-:W-:Y:S01]  /*12280*/  IMAD.MOV.U32 R116, RZ, RZ, R151.reuse ;  /* 0x000000ffff747224 */ /* 0x100fe200078e0097 */
[----:B------:R-:W-:Y:S01]  /*12290*/  MOV R108, R151 ;  /* 0x00000097006c7202 */ /* 0x000fe20000000f00 */
[--C-:B------:R-:W-:Y:S01]  /*122a0*/  IMAD.MOV.U32 R112, RZ, RZ, R151.reuse ;  /* 0x000000ffff707224 */ /* 0x100fe200078e0097 */
[----:B------:R-:W-:Y:S01]  /*122b0*/  FMNMX.FTZ R29, R42, R29, !PT ;  /* 0x0000001d2a1d7209 */ /* 0x000fe20007810000 */
[----:B------:R-:W-:Y:S01]  /*122c0*/  MUFU.EX2 R25, R68 ;  /* 0x0000004400197308 */ /* 0x000fe20000000800 */
[--C-:B------:R-:W-:Y:S01]  /*122d0*/  IMAD.MOV.U32 R110, RZ, RZ, R151.reuse ;  /* 0x000000ffff6e7224 */ /* 0x100fe200078e0097 */
[----:B------:R-:W-:Y:S01]  /*122e0*/  MOV R102, R151 ;  /* 0x0000009700667202 */ /* 0x000fe20000000f00 */
[--C-:B------:R-:W-:Y:S01]  /*122f0*/  IMAD.MOV.U32 R98, RZ, RZ, R151.reuse ;  /* 0x000000ffff627224 */ /* 0x100fe200078e0097 */
[----:B------:R-:W-:Y:S01]  /*12300*/  FMNMX.FTZ R31, R44, R29, !PT ;  /* 0x0000001d2c1f7209 */ /* 0x000fe20007810000 */
[----:B------:R-:W-:Y:S01]  /*12310*/  IMAD.MOV.U32 R94, RZ, RZ, R151 ;  /* 0x000000ffff5e7224 */ /* 0x000fe200078e0097 */
[----:B------:R-:W-:-:S02]  /*12320*/  MOV R90, R151 ;  /* 0x00000097005a7202 */ /* 0x000fc40000000f00 */
[----:B------:R-:W-:Y:S01]  /*12330*/  FMNMX.FTZ R31, R46, R31, !PT ;  /* 0x0000001f2e1f7209 */ /* 0x000fe20007810000 */
[----:B------:R-:W4:Y:S03]  /*12340*/  MUFU.EX2 R178, R178 ;  /* 0x000000b200b27308 */ /* 0x000f260000000800 */
[----:B------:R-:W-:-:S04]  /*12350*/  FMNMX.FTZ R31, R48, R31, !PT ;  /* 0x0000001f301f7209 */ /* 0x000fc80007810000 */
[----:B------:R-:W-:Y:S01]  /*12360*/  FMNMX.FTZ R31, R50, R31, !PT ;  /* 0x0000001f321f7209 */ /* 0x000fe20007810000 */
[----:B------:R-:W4:Y:S03]  /*12370*/  MUFU.EX2 R172, R172 ;  /* 0x000000ac00ac7308 */ /* 0x000f260000000800 */
[----:B------:R-:W-:-:S04]  /*12380*/  FMNMX.FTZ R33, R52, R31, !PT ;  /* 0x0000001f34217209 */ /* 0x000fc80007810000 */
[----:B------:R-:W-:Y:S01]  /*12390*/  FMNMX.FTZ R33, R56, R33, !PT ;  /* 0x0000002138217209 */ /* 0x000fe20007810000 */
[----:B------:R1:W-:Y:S03]  /*123a0*/  MUFU.EX2 R27, R88 ;  /* 0x00000058001b7308 */ /* 0x0003e60000000800 */
[----:B------:R-:W-:-:S04]  /*123b0*/  FMNMX.FTZ R33, R64, R33, !PT ;  /* 0x0000002140217209 */ /* 0x000fc80007810000 */
[----:B------:R-:W-:Y:S01]  /*123c0*/  FMNMX.FTZ R33, R72, R33, !PT ;  /* 0x0000002148217209 */ /* 0x000fe20007810000 */
[----:B------:R-:W-:Y:S01]  /*123d0*/  MUFU.EX2 R174, R174 ;  /* 0x000000ae00ae7308 */ /* 0x000fe20000000800 */
[----:B-1----:R-:W-:Y:S02]  /*123e0*/  IMAD.MOV.U32 R88, RZ, RZ, R151 ;  /* 0x000000ffff587224 */ /* 0x002fe400078e0097 */
        /* <DEDUP_REMOVED lines=10> */
[----:B------:R-:W-:Y:S01]  /*12490*/  FMNMX.FTZ R14, R66, R37, !PT ;  /* 0x00000025420e7209 */ /* 0x000fe20007810000 */
[----:B------:R-:W-:Y:S01]  /*124a0*/  FFMA.FTZ R37, R106, R7, -R21 ;  /* 0x000000076a257223 */ /* 0x000fe20000010815 */
[----:B------:R-:W-:-:S03]  /*124b0*/  IMAD.MOV.U32 R106, RZ, RZ, R151 ;  /* 0x000000ffff6a7224 */ /* 0x000fc600078e0097 */
[----:B------:R-:W0:Y:S01]  /*124c0*/  SHFL.BFLY PT, R43, R14, 0x2, 0x1f ;  /* 0x0c401f000e2b7f89 */ /* 0x000e2200000e0000 */
[----:B------:R-:W-:Y:S01]  /*124d0*/  MUFU.EX2 R170, R170 ;  /* 0x000000aa00aa7308 */ /* 0x000fe20000000800 */
[----:B-1----:R-:W-:-:S07]  /*124e0*/  MOV R96, R151 ;  /* 0x0000009700607202 */ /* 0x002fce0000000f00 */
[----:B------:R1:W-:Y:S08]  /*124f0*/  MUFU.EX2 R33, R100 ;  /* 0x0000006400217308 */ /* 0x0003f00000000800 */
[----:B------:R-:W-:Y:S01]  /*12500*/  MUFU.EX2 R152, R152 ;  /* 0x0000009800987308 */ /* 0x000fe20000000800 */
[----:B-1----:R-:W-:Y:S01]  /*12510*/  IMAD.MOV.U32 R100, RZ, RZ, R151 ;  /* 0x000000ffff647224 */ /* 0x002fe200078e0097 */
[----:B0-----:R-:W-:-:S06]  /*12520*/  FMNMX.FTZ R47, R14, R43, !PT ;  /* 0x0000002b0e2f7209 */ /* 0x001fcc0007810000 */
[----:B------:R0:W-:Y:S01]  /*12530*/  MUFU.EX2 R35, R104 ;  /* 0x0000006800237308 */ /* 0x0001e20000000800 */
[-CC-:B------:R-:W-:Y:S01]  /*12540*/  FFMA.FTZ R43, R114, R7.reuse, -R21.reuse ;  /* 0x00000007722b7223 */ /* 0x180fe20000010815 */
[----:B------:R-:W-:Y:S01]  /*12550*/  FFMA.FTZ R21, R126, R7, -R21 ;  /* 0x000000077e157223 */ /* 0x000fe20000010815 */
[-C--:B------:R-:W-:Y:S01]  /*12560*/  MOV R126, R151.reuse ;  /* 0x00000097007e7202 */ /* 0x080fe20000000f00 */
[----:B------:R-:W1:Y:S01]  /*12570*/  SHFL.BFLY PT, R14, R47, 0x1, 0x1f ;  /* 0x0c201f002f0e7f89 */ /* 0x000e6200000e0000 */
[----:B------:R-:W-:-:S03]  /*12580*/  MOV R114, R151 ;  /* 0x0000009700727202 */ /* 0x000fc60000000f00 */
[----:B------:R-:W-:Y:S01]  /*12590*/  MUFU.EX2 R154, R154 ;  /* 0x0000009a009a7308 */ /* 0x000fe20000000800 */
[----:B0-----:R-:W-:-:S07]  /*125a0*/  IMAD.MOV.U32 R104, RZ, RZ, R151 ;  /* 0x000000ffff687224 */ /* 0x001fce00078e0097 */
[----:B------:R-:W-:Y:S08]  /*125b0*/  MUFU.EX2 R37, R37 ;  /* 0x0000002500257308 */ /* 0x000ff00000000800 */
[----:B------:R-:W-:Y:S01]  /*125c0*/  MUFU.EX2 R156, R156 ;  /* 0x0000009c009c7308 */ /* 0x000fe20000000800 */
[----:B-1----:R-:W-:-:S04]  /*125d0*/  FMNMX.FTZ R14, R47, R14, !PT ;  /* 0x0000000e2f0e7209 */ /* 0x002fc80007810000 */
[C---:B------:R-:W-:Y:S01]  /*125e0*/  FSETP.NEU.FTZ.AND P2, PT, R14.reuse, -INF , PT ;  /* 0xff8000000e00780b */ /* 0x040fe20003f5d000 */
[----:B------:R-:W-:Y:S02]  /*125f0*/  FMUL.FTZ R49, R14, R7 ;  /* 0x000000070e317220 */ /* 0x000fe40000410000 */
[----:B------:R-:W-:Y:S03]  /*12600*/  MUFU.EX2 R39, R39 ;  /* 0x0000002700277308 */ /* 0x000fe60000000800 */
[----:B------:R-:W-:Y:S02]  /*12610*/  FSEL R49, R49, RZ, P2 ;  /* 0x000000ff31317208 */ /* 0x000fe40001000000 */
[----:B------:R-:W-:-:S03]  /*12620*/  ISETP.GE.AND P2, PT, R150, 0x81, PT ;  /* 0x000000819600780c */ /* 0x000fc60003f46270 */
[----:B------:R-:W-:Y:S01]  /*12630*/  MUFU.EX2 R158, R158 ;  /* 0x0000009e009e7308 */ /* 0x000fe20000000800 */
[-CC-:B------:R-:W-:Y:S01]  /*12640*/  FFMA.FTZ R181, R4, R7.reuse, -R49.reuse ;  /* 0x0000000704b57223 */ /* 0x180fe20000010831 */
[-C--:B------:R-:W-:Y:S01]  /*12650*/  FFMA.FTZ R68, R3, R7.reuse, -R49 ;  /* 0x0000000703447223 */ /* 0x080fe20000010831 */
[----:B------:R-:W-:Y:S01]  /*12660*/  FADD.FTZ R3, R180, R11 ;  /* 0x0000000bb4037221 */ /* 0x000fe20000010000 */
[-CC-:B------:R-:W-:Y:S01]  /*12670*/  FFMA.FTZ R183, R6, R7.reuse, -R49.reuse ;  /* 0x0000000706b77223 */ /* 0x180fe20000010831 */
[-CC-:B------:R-:W-:Y:S01]  /*12680*/  FFMA.FTZ R6, R8, R7.reuse, -R49.reuse ;  /* 0x0000000708067223 */ /* 0x180fe20000010831 */
[-C--:B------:R-:W-:Y:S01]  /*12690*/  FFMA.FTZ R177, R10, R7.reuse, -R49 ;  /* 0x000000070ab17223 */ /* 0x080fe20000010831 */
[----:B------:R-:W-:Y:S01]  /*126a0*/  FADD.FTZ R4, R182, R3 ;  /* 0x00000003b6047221 */ /* 0x000fe20000010000 */
[----:B------:R-:W-:Y:S01]  /*126b0*/  MUFU.EX2 R181, R181 ;  /* 0x000000b500b57308 */ /* 0x000fe20000000800 */
[-CC-:B------:R-:W-:Y:S01]  /*126c0*/  FFMA.FTZ R8, R12, R7.reuse, -R49.reuse ;  /* 0x000000070c087223 */ /* 0x180fe20000010831 */
[-CC-:B------:R-:W-:Y:S01]  /*126d0*/  FFMA.FTZ R179, R20, R7.reuse, -R49.reuse ;  /* 0x0000000714b37223 */ /* 0x180fe20000010831 */
[----:B--2---:R-:W-:Y:S01]  /*126e0*/  FADD.FTZ R3, R13, R4 ;  /* 0x000000040d037221 */ /* 0x004fe20000010000 */
[-CC-:B------:R-:W-:Y:S01]  /*126f0*/  FFMA.FTZ R175, R30, R7.reuse, -R49.reuse ;  /* 0x000000071eaf7223 */ /* 0x180fe20000010831 */
[-CC-:B------:R-:W-:Y:S01]  /*12700*/  FFMA.FTZ R10, R24, R7.reuse, -R49.reuse ;  /* 0x00000007180a7223 */ /* 0x180fe20000010831 */
[-C--:B------:R-:W-:Y:S01]  /*12710*/  FFMA.FTZ R173, R26, R7.reuse, -R49 ;  /* 0x000000071aad7223 */ /* 0x080fe20000010831 */
[----:B---3--:R-:W-:Y:S01]  /*12720*/  FADD.FTZ R4, R176, R3 ;  /* 0x00000003b0047221 */ /* 0x008fe20000010000 */
[----:B------:R-:W0:Y:S01]  /*12730*/  MUFU.EX2 R68, R68 ;  /* 0x0000004400447308 */ /* 0x000e220000000800 */
[-CC-:B------:R-:W-:Y:S01]  /*12740*/  FFMA.FTZ R20, R32, R7.reuse, -R49.reuse ;  /* 0x0000000720147223 */ /* 0x180fe20000010831 */
[-CC-:B------:R-:W-:Y:S01]  /*12750*/  FFMA.FTZ R12, R28, R7.reuse, -R49.reuse ;  /* 0x000000071c0c7223 */ /* 0x180fe20000010831 */
[----:B------:R-:W-:Y:S01]  /*12760*/  FADD.FTZ R3, R15, R4 ;  /* 0x000000040f037221 */ /* 0x000fe20000010000 */
[-CC-:B------:R-:W-:Y:S01]  /*12770*/  FFMA.FTZ R169, R34, R7.reuse, -R49.reuse ;  /* 0x0000000722a97223 */ /* 0x180fe20000010831 */
[-CC-:B------:R-:W-:Y:S01]  /*12780*/  FFMA.FTZ R24, R36, R7.reuse, -R49.reuse ;  /* 0x0000000724187223 */ /* 0x180fe20000010831 */
[-C--:B------:R-:W-:Y:S01]  /*12790*/  FFMA.FTZ R171, R38, R7.reuse, -R49 ;  /* 0x0000000726ab7223 */ /* 0x080fe20000010831 */
[----:B----4-:R-:W-:Y:S01]  /*127a0*/  FADD.FTZ R30, R178, R3 ;  /* 0x00000003b21e7221 */ /* 0x010fe20000010000 */
[----:B------:R-:W1:Y:S01]  /*127b0*/  MUFU.EX2 R183, R183 ;  /* 0x000000b700b77308 */ /* 0x000e620000000800 */
[-CC-:B------:R-:W-:Y:S01]  /*127c0*/  FFMA.FTZ R26, R40, R7.reuse, -R49.reuse ;  /* 0x00000007281a7223 */ /* 0x180fe20000010831 */
[-CC-:B------:R-:W-:Y:S01]  /*127d0*/  FFMA.FTZ R153, R42, R7.reuse, -R49.reuse ;  /* 0x000000072a997223 */ /* 0x180fe20000010831 */
[----:B------:R-:W-:Y:S01]  /*127e0*/  FADD.FTZ R51, R25, R30 ;  /* 0x0000001e19337221 */ /* 0x000fe20000010000 */
[-CC-:B------:R-:W-:Y:S01]  /*127f0*/  FFMA.FTZ R28, R44, R7.reuse, -R49.reuse ;  /* 0x000000072c1c7223 */ /* 0x180fe20000010831 */
[-CC-:B------:R-:W-:Y:S01]  /*12800*/  FFMA.FTZ R155, R46, R7.reuse, -R49.reuse ;  /* 0x000000072e9b7223 */ /* 0x180fe20000010831 */
[-C--:B------:R-:W-:Y:S01]  /*12810*/  FFMA.FTZ R30, R48, R7.reuse, -R49 ;  /* 0x00000007301e7223 */ /* 0x080fe20000010831 */
[----:B------:R-:W-:Y:S01]  /*12820*/  FADD.FTZ R32, R172, R51 ;  /* 0x00000033ac207221 */ /* 0x000fe20000010000 */
[----:B------:R-:W2:Y:S01]  /*12830*/  MUFU.EX2 R6, R6 ;  /* 0x0000000600067308 */ /* 0x000ea20000000800 */
[----:B0-----:R-:W-:Y:S01]  /*12840*/  FADD.FTZ R4, R181, R68 ;  /* 0x00000044b5047221 */ /* 0x001fe20000010000 */
[-CC-:B------:R-:W-:Y:S01]  /*12850*/  FFMA.FTZ R157, R50, R7.reuse, -R49.reuse ;  /* 0x00000007329d7223 */ /* 0x180fe20000010831 */
[----:B------:R-:W-:Y:S01]  /*12860*/  FADD.FTZ R51, R27, R32 ;  /* 0x000000201b337221 */ /* 0x000fe20000010000 */
[-CC-:B------:R-:W-:Y:S01]  /*12870*/  FFMA.FTZ R52, R52, R7.reuse, -R49.reuse ;  /* 0x0000000734347223 */ /* 0x180fe20000010831 */
[-C--:B------:R-:W-:Y:S01]  /*12880*/  FFMA.FTZ R56, R56, R7.reuse, -R49 ;  /* 0x0000000738387223 */ /* 0x080fe20000010831 */
[----:B------:R-:W-:Y:S01]  /*12890*/  F2FP.F16.F32.PACK_AB R180, R11, R180 ;  /* 0x000000b40bb4723e */ /* 0x000fe200000000ff */
[----:B------:R-:W-:Y:S01]  /*128a0*/  FADD.FTZ R32, R174, R51 ;  /* 0x00000033ae207221 */ /* 0x000fe20000010000 */
[----:B------:R-:W0:Y:S01]  /*128b0*/  MUFU.EX2 R177, R177 ;  /* 0x000000b100b17308 */ /* 0x000e220000000800 */
[----:B-1----:R-:W-:Y:S01]  /*128c0*/  FADD.FTZ R3, R183, R4 ;  /* 0x00000004b7037221 */ /* 0x002fe20000010000 */
[-CC-:B------:R-:W-:Y:S01]  /*128d0*/  FFMA.FTZ R64, R64, R7.reuse, -R49.reuse ;  /* 0x0000000740407223 */ /* 0x180fe20000010831 */
[-CC-:B------:R-:W-:Y:S01]  /*128e0*/  FFMA.FTZ R72, R72, R7.reuse, -R49.reuse ;  /* 0x0000000748487223 */ /* 0x180fe20000010831 */
[-CC-:B------:R-:W-:Y:S01]  /*128f0*/  FFMA.FTZ R74, R74, R7.reuse, -R49.reuse ;  /* 0x000000074a4a7223 */ /* 0x180fe20000010831 */
[-CC-:B------:R-:W-:Y:S01]  /*12900*/  FFMA.FTZ R76, R76, R7.reuse, -R49.reuse ;  /* 0x000000074c4c7223 */ /* 0x180fe20000010831 */
[-CC-:B------:R-:W-:Y:S01]  /*12910*/  FFMA.FTZ R54, R54, R7.reuse, -R49.reuse ;  /* 0x0000000736367223 */ /* 0x180fe20000010831 */
[-C--:B------:R-:W-:Y:S01]  /*12920*/  FFMA.FTZ R58, R58, R7.reuse, -R49 ;  /* 0x000000073a3a7223 */ /* 0x080fe20000010831 */
[----:B------:R-:W1:Y:S01]  /*12930*/  MUFU.EX2 R8, R8 ;  /* 0x0000000800087308 */ /* 0x000e620000000800 */
[----:B--2---:R-:W-:Y:S01]  /*12940*/  FADD.FTZ R4, R6, R3 ;  /* 0x0000000306047221 */ /* 0x004fe20000010000 */
[-CC-:B------:R-:W-:Y:S01]  /*12950*/  FFMA.FTZ R60, R60, R7.reuse, -R49.reuse ;  /* 0x000000073c3c7223 */ /* 0x180fe20000010831 */
[-CC-:B------:R-:W-:Y:S01]  /*12960*/  FFMA.FTZ R62, R62, R7.reuse, -R49.reuse ;  /* 0x000000073e3e7223 */ /* 0x180fe20000010831 */
[----:B------:R-:W-:Y:S01]  /*12970*/  FFMA.FTZ R49, R66, R7, -R49 ;  /* 0x0000000742317223 */ /* 0x000fe20000010831 */
[----:B------:R-:W-:-:S02]  /*12980*/  F2FP.F16.F32.PACK_AB R183, R6, R183 ;  /* 0x000000b706b7723e */ /* 0x000fc400000000ff */
[----:B------:R-:W-:Y:S01]  /*12990*/  F2FP.F16.F32.PACK_AB R182, R13, R182 ;  /* 0x000000b60db6723e */ /* 0x000fe200000000ff */
[----:B------:R-:W2:Y:S01]  /*129a0*/  MUFU.EX2 R179, R179 ;  /* 0x000000b300b37308 */ /* 0x000ea20000000800 */
[----:B0-----:R-:W-:Y:S01]  /*129b0*/  FADD.FTZ R3, R177, R4 ;  /* 0x00000004b1037221 */ /* 0x001fe20000010000 */
[----:B------:R-:W-:Y:S02]  /*129c0*/  F2FP.F16.F32.PACK_AB R176, R15, R176 ;  /* 0x000000b00fb0723e */ /* 0x000fe400000000ff */
[----:B------:R-:W-:Y:S02]  /*129d0*/  F2FP.F16.F32.PACK_AB R178, R25, R178 ;  /* 0x000000b219b2723e */ /* 0x000fe400000000ff */
[----:B------:R-:W-:Y:S02]  /*129e0*/  F2FP.F16.F32.PACK_AB R172, R27, R172 ;  /* 0x000000ac1bac723e */ /* 0x000fe400000000ff */
[----:B------:R-:W0:Y:S01]  /*129f0*/  MUFU.EX2 R10, R10 ;  /* 0x0000000a000a7308 */ /* 0x000e220000000800 */
[----:B-1----:R-:W-:Y:S01]  /*12a00*/  FADD.FTZ R4, R8, R3 ;  /* 0x0000000308047221 */ /* 0x002fe20000010000 */
[C---:B------:R-:W-:Y:S01]  /*12a10*/  FADD.FTZ R3, R29.reuse, R32 ;  /* 0x000000201d037221 */ /* 0x040fe20000010000 */
[----:B------:R-:W-:-:S02]  /*12a20*/  F2FP.F16.F32.PACK_AB R174, R29, R174 ;  /* 0x000000ae1dae723e */ /* 0x000fc400000000ff */
[----:B------:R-:W-:Y:S01]  /*12a30*/  F2FP.F16.F32.PACK_AB R181, R68, R181 ;  /* 0x000000b544b5723e */ /* 0x000fe200000000ff */
[----:B------:R-:W-:Y:S01]  /*12a40*/  FADD.FTZ R32, R168, R3 ;  /* 0x00000003a8207221 */ /* 0x000fe20000010000 */
[----:B------:R-:W-:Y:S01]  /*12a50*/  @!P1 IADD3 R3, R0, 0x34840, RZ ;  /* 0x0003484000039810 */ /* 0x000fe20007ffe0ff */
[----:B------:R-:W1:Y:S01]  /*12a60*/  MUFU.EX2 R173, R173 ;  /* 0x000000ad00ad7308 */ /* 0x000e620000000800 */
[----:B--2---:R-:W-:Y:S01]  /*12a70*/  FADD.FTZ R51, R179, R4 ;  /* 0x00000004b3337221 */ /* 0x004fe20000010000 */
[C---:B------:R-:W-:Y:S01]  /*12a80*/  FADD.FTZ R53, R31.reuse, R32 ;  /* 0x000000201f357221 */ /* 0x040fe20000010000 */
[----:B------:R-:W-:Y:S02]  /*12a90*/  @!P1 PRMT R3, RZ, 0x654, R3 ;  /* 0x00000654ff039816 */ /* 0x000fe40000000003 */
[----:B------:R-:W-:Y:S01]  /*12aa0*/  F2FP.F16.F32.PACK_AB R168, R31, R168 ;  /* 0x000000a81fa8723e */ /* 0x000fe200000000ff */
[----:B------:R-:W-:Y:S01]  /*12ab0*/  FADD.FTZ R32, R170, R53 ;  /* 0x00000035aa207221 */ /* 0x000fe20000010000 */
[----:B------:R2:W-:Y:S01]  /*12ac0*/  @!P1 SYNCS.ARRIVE.TRANS64.RED.A1T0 RZ, [R3+URZ], RZ ;  /* 0x000000ff03ff99a7 */ /* 0x0005e2000810043f */
[----:B------:R-:W3:Y:S01]  /*12ad0*/  MUFU.EX2 R12, R12 ;  /* 0x0000000c000c7308 */ /* 0x000ee20000000800 */
[----:B0-----:R-:W-:Y:S01]  /*12ae0*/  FADD.FTZ R4, R10, R51 ;  /* 0x000000330a047221 */ /* 0x001fe20000010000 */
[----:B------:R-:W-:-:S02]  /*12af0*/  F2FP.F16.F32.PACK_AB R170, R33, R170 ;  /* 0x000000aa21aa723e */ /* 0x000fc400000000ff */
[----:B------:R-:W-:Y:S02]  /*12b00*/  F2FP.F16.F32.PACK_AB R177, R8, R177 ;  /* 0x000000b108b1723e */ /* 0x000fe400000000ff */
[----:B------:R-:W-:Y:S02]  /*12b10*/  F2FP.F16.F32.PACK_AB R179, R10, R179 ;  /* 0x000000b30ab3723e */ /* 0x000fe400000000ff */
[----:B------:R-:W2:Y:S01]  /*12b20*/  MUFU.EX2 R175, R175 ;  /* 0x000000af00af7308 */ /* 0x000ea20000000800 */
[----:B-1----:R-:W-:Y:S01]  /*12b30*/  FADD.FTZ R51, R173, R4 ;  /* 0x00000004ad337221 */ /* 0x002fe20000010000 */
[----:B------:R-:W-:-:S06]  /*12b40*/  MOV R150, R151 ;  /* 0x0000009700967202 */ /* 0x000fcc0000000f00 */
[----:B------:R-:W0:Y:S01]  /*12b50*/  MUFU.EX2 R20, R20 ;  /* 0x0000001400147308 */ /* 0x000e220000000800 */
[C---:B---3--:R-:W-:Y:S01]  /*12b60*/  FADD.FTZ R4, R12.reuse, R51 ;  /* 0x000000330c047221 */ /* 0x048fe20000010000 */
[----:B------:R-:W-:Y:S01]  /*12b70*/  FADD.FTZ R51, R33, R32 ;  /* 0x0000002021337221 */ /* 0x000fe20000010000 */
[----:B------:R-:W-:-:S03]  /*12b80*/  F2FP.F16.F32.PACK_AB R173, R12, R173 ;  /* 0x000000ad0cad723e */ /* 0x000fc600000000ff */
[----:B------:R-:W-:Y:S01]  /*12b90*/  FADD.FTZ R32, R152, R51 ;  /* 0x0000003398207221 */ /* 0x000fe20000010000 */
[----:B------:R-:W-:Y:S01]  /*12ba0*/  F2FP.F16.F32.PACK_AB R152, R35, R152 ;  /* 0x000000982398723e */ /* 0x000fe200000000ff */
[----:B------:R-:W1:Y:S01]  /*12bb0*/  MUFU.EX2 R169, R169 ;  /* 0x000000a900a97308 */ /* 0x000e620000000800 */
[----:B--2---:R-:W-:Y:S01]  /*12bc0*/  FADD.FTZ R3, R175, R4 ;  /* 0x00000004af037221 */ /* 0x004fe20000010000 */
[----:B------:R-:W-:-:S04]  /*12bd0*/  FADD.FTZ R51, R35, R32 ;  /* 0x0000002023337221 */ /* 0x000fc80000010000 */
[----:B------:R-:W-:Y:S01]  /*12be0*/  FADD.FTZ R32, R154, R51 ;  /* 0x000000339a207221 */ /* 0x000fe20000010000 */
[C---:B------:R-:W-:Y:S01]  /*12bf0*/  F2FP.F16.F32.PACK_AB R154, R37.reuse, R154 ;  /* 0x0000009a259a723e */ /* 0x040fe200000000ff */
[----:B------:R-:W2:Y:S01]  /*12c00*/  MUFU.EX2 R24, R24 ;  /* 0x0000001800187308 */ /* 0x000ea20000000800 */
[C---:B0-----:R-:W-:Y:S01]  /*12c10*/  FADD.FTZ R4, R20.reuse, R3 ;  /* 0x0000000314047221 */ /* 0x041fe20000010000 */
[----:B------:R-:W-:Y:S01]  /*12c20*/  FADD.FTZ R51, R37, R32 ;  /* 0x0000002025337221 */ /* 0x000fe20000010000 */
[----:B------:R-:W-:-:S03]  /*12c30*/  F2FP.F16.F32.PACK_AB R175, R20, R175 ;  /* 0x000000af14af723e */ /* 0x000fc600000000ff */
[----:B------:R-:W-:Y:S01]  /*12c40*/  FADD.FTZ R32, R156, R51 ;  /* 0x000000339c207221 */ /* 0x000fe20000010000 */
[----:B------:R-:W-:Y:S01]  /*12c50*/  F2FP.F16.F32.PACK_AB R156, R39, R156 ;  /* 0x0000009c279c723e */ /* 0x000fe200000000ff */
[----:B------:R-:W0:Y:S01]  /*12c60*/  MUFU.EX2 R171, R171 ;  /* 0x000000ab00ab7308 */ /* 0x000e220000000800 */
[----:B-1----:R-:W-:Y:S01]  /*12c70*/  FADD.FTZ R3, R169, R4 ;  /* 0x00000004a9037221 */ /* 0x002fe20000010000 */
[----:B------:R-:W-:-:S04]  /*12c80*/  FADD.FTZ R51, R39, R32 ;  /* 0x0000002027337221 */ /* 0x000fc80000010000 */
[----:B------:R-:W-:Y:S02]  /*12c90*/  FADD.FTZ R32, R158, R51 ;  /* 0x000000339e207221 */ /* 0x000fe40000010000 */
        /* <DEDUP_REMOVED lines=14> */
[C---:B-1----:R-:W-:Y:S01]  /*12d80*/  FADD.FTZ R11, R41.reuse, R32 ;  /* 0x00000020290b7221 */ /* 0x042fe20000010000 */
        /* <DEDUP_REMOVED lines=19> */
[C---:B0-----:R-:W-:Y:S01]  /*12ec0*/  FADD.FTZ R11, R45.reuse, R4 ;  /* 0x000000042d0b7221 */ /* 0x041fe20000010000 */
[----:B------:R-:W-:-:S06]  /*12ed0*/  F2FP.F16.F32.PACK_AB R162, R45, R162 ;  /* 0x000000a22da2723e */ /* 0x000fcc00000000ff */
[----:B------:R-:W0:Y:S01]  /*12ee0*/  MUFU.EX2 R159, R64 ;  /* 0x00000040009f7308 */ /* 0x000e220000000800 */
[----:B-1----:R-:W-:-:S07]  /*12ef0*/  FADD.FTZ R4, R56, R3 ;  /* 0x0000000338047221 */ /* 0x002fce0000010000 */
[----:B------:R1:W3:Y:S01]  /*12f00*/  MUFU.EX2 R47, R122 ;  /* 0x0000007a002f7308 */ /* 0x0002e20000000800 */
[----:B--2---:R-:W-:-:S07]  /*12f10*/  FADD.FTZ R32, R164, R11 ;  /* 0x0000000ba4207221 */ /* 0x004fce0000010000 */
[----:B------:R-:W2:Y:S01]  /*12f20*/  MUFU.EX2 R72, R72 ;  /* 0x0000004800487308 */ /* 0x000ea20000000800 */
[C---:B0-----:R-:W-:Y:S01]  /*12f30*/  FADD.FTZ R3, R159.reuse, R4 ;  /* 0x000000049f037221 */ /* 0x041fe20000010000 */
[----:B------:R-:W-:Y:S01]  /*12f40*/  F2FP.F16.F32.PACK_AB R159, R159, R56 ;  /* 0x000000389f9f723e */ /* 0x000fe200000000ff */
[----:B-1----:R-:W-:-:S05]  /*12f50*/  IMAD.MOV.U32 R122, RZ, RZ, R151 ;  /* 0x000000ffff7a7224 */ /* 0x002fca00078e0097 */
        /* <DEDUP_REMOVED lines=22> */
[----:B------:R-:W-:Y:S01]  /*130c0*/  F2FP.F16.F32.PACK_AB R165, R165, R58 ;  /* 0x0000003aa5a5723e */ /* 0x000fe200000000ff */
[----:B------:R-:W-:Y:S02]  /*130d0*/  IMAD.MOV.U32 R6, RZ, RZ, 0x3f800000 ;  /* 0x3f800000ff067424 */ /* 0x000fe400078e00ff */
[----:B-1----:R-:W-:-:S04]  /*130e0*/  FADD.FTZ R0, R62, R3 ;  /* 0x000000033e007221 */ /* 0x002fc80000010000 */
[C---:B--2---:R-:W-:Y:S01]  /*130f0*/  FADD.FTZ R3, R49.reuse, R0 ;  /* 0x0000000031037221 */ /* 0x044fe20000010000 */
[----:B------:R-:W-:Y:S01]  /*13100*/  F2FP.F16.F32.PACK_AB R167, R49, R62 ;  /* 0x0000003e31a7723e */ /* 0x000fe200000000ff */
[----:B------:R-:W-:Y:S01]  /*13110*/  IMAD.MOV.U32 R0, RZ, RZ, 0x3f800000 ;  /* 0x3f800000ff007424 */ /* 0x000fe200078e00ff */
[----:B------:R-:W-:Y:S06]  /*13120*/  @!P2 BRA `(.L_x_781) ;  /* 0x0000002c00b8a947 */ /* 0x000fec0003800000 */
[----:B------:R-:W-:Y:S01]  /*13130*/  IADD3 R210, R210, -0x2, RZ ;  /* 0xfffffffed2d27810 */ /* 0x000fe20007ffe0ff */
[----:B------:R-:W-:Y:S01]  /*13140*/  IMAD.MOV.U32 R12, RZ, RZ, R14 ;  /* 0x000000ffff0c7224 */ /* 0x000fe200078e000e */
[----:B------:R-:W-:Y:S01]  /*13150*/  MOV R13, R196 ;  /* 0x000000c4000d7202 */ /* 0x000fe20000000f00 */
        /* <DEDUP_REMOVED lines=34> */
[----:B------:R-:W-:-:S07]  /*13380*/  CS2R R88, SRZ ;  /* 0x0000000000587805 */ /* 0x000fce000001ff00 */
.L_x_792:
[----:B------:R-:W-:-:S04]  /*13390*/  IADD3 R7, R15, 0x1, RZ ;  /* 0x000000010f077810 */ /* 0x000fc80007ffe0ff */
[----:B------:R-:W-:-:S04]  /*133a0*/  ISETP.NE.AND P2, PT, R7, 0x2, PT ;  /* 0x000000020700780c */ /* 0x000fc80003f45270 */
[----:B------:R-:W-:Y:S02]  /*133b0*/  SEL R196, RZ, 0x1, P2 ;  /* 0x00000001ffc47807 */ /* 0x000fe40001000000 */
[----:B------:R-:W-:Y:S02]  /*133c0*/  SEL R194, R7, RZ, P2 ;  /* 0x000000ff07c27207 */ /* 0x000fe40001000000 */
[----:B------:R-:W-:Y:S01]  /*133d0*/  LOP3.LUT R196, R13, R196, RZ, 0x3c, !PT ;  /* 0x000000c40dc47212 */ /* 0x000fe200078e3cff */
[----:B------:R-:W-:Y:S06]  /*133e0*/  @!P0 BRA `(.L_x_782) ;  /* 0x0000000000048947 */ /* 0x000fec0003800000 */
[----:B------:R-:W-:Y:S01]  /*133f0*/  BPT.TRAP 0x1 ;  /* 0x000000040000795c */ /* 0x000fe20000300000 */
.L_x_782:
[----:B------:R-:W-:Y:S01]  /*13400*/  IMAD R10, R194, 0x8, R2 ;  /* 0x00000008c20a7824 */ /* 0x000fe200078e0202 */
[----:B------:R-:W-:-:S04]  /*13410*/  SHF.L.U32 R7, R196, 0x1f, RZ ;  /* 0x0000001fc4077819 */ /* 0x000fc800000006ff */
[----:B------:R0:W1:Y:S01]  /*13420*/  SYNCS.PHASECHK.TRANS64.TRYWAIT P2, [R10+URZ+0x34830], R7 ;  /* 0x034830070a0075a7 */ /* 0x000062000804017f */
[----:B------:R-:W-:Y:S05]  /*13430*/  @!P0 BRA `(.L_x_783) ;  /* 0x0000000000048947 */ /* 0x000fea0003800000 */
[----:B------:R-:W-:Y:S01]  /*13440*/  BPT.TRAP 0x1 ;  /* 0x000000040000795c */ /* 0x000fe20000300000 */
.L_x_783:
[----:B------:R-:W-:Y:S01]  /*13450*/  IMAD R8, R194, 0xc00, R5 ;  /* 0x00000c00c2087824 */ /* 0x000fe200078e0205 */
[----:B------:R-:W-:Y:S03]  /*13460*/  BSSY B1, `(.L_x_784) ;  /* 0x0000006000017945 */ /* 0x000fe60003800000 */
[C---:B------:R-:W-:Y:S01]  /*13470*/  VIADD R20, R8.reuse, 0x2 ;  /* 0x0000000208147836 */ /* 0x040fe20000000000 */
[----:B------:R-:W-:Y:S01]  /*13480*/  IADD3 R24, R8, 0x4, RZ ;  /* 0x0000000408187810 */ /* 0x000fe20007ffe0ff */
[----:B-1----:R-:W-:Y:S06]  /*13490*/  @P2 BRA `(.L_x_785) ;  /* 0x0000000000082947 */ /* 0x002fec0003800000 */
[----:B------:R-:W1:Y:S02]  /*134a0*/  SYNCS.PHASECHK.TRANS64.TRYWAIT P2, [R10+URZ+0x34830], R7 ;  /* 0x034830070a0075a7 */ /* 0x000e64000804017f */
[----:B-1----:R-:W-:Y:S05]  /*134b0*/  @!P2 BRA `(.L_x_786) ;  /* 0x000000d400f8a947 */ /* 0x002fea0003800000 */
.L_x_785:
[----:B------:R-:W-:Y:S05]  /*134c0*/  BSYNC B1 ;  /* 0x0000000000017941 */ /* 0x000fea0003800000 */
.L_x_784:
[----:B------:R-:W2:Y:S04]  /*134d0*/  LDL.64 R28, [R1+0x40] ;  /* 0x00004000011c7983 */ /* 0x000ea80000100a00 */
[----:B------:R3:W-:Y:S04]  /*134e0*/  STL [R1+0x88], R15 ;  /* 0x0000880f01007387 */ /* 0x0007e80000100800 */
[----:B---3--:R-:W3:Y:S04]  /*134f0*/  LDL.64 R14, [R1+0x38] ;  /* 0x00003800010e7983 */ /* 0x008ee80000100a00 */
[----:B------:R4:W-:Y:S04]  /*13500*/  STL.64 [R1+0x80], R12 ;  /* 0x0000800c01007387 */ /* 0x0009e80000100a00 */
[----:B----4-:R-:W4:Y:S01]  /*13510*/  LDL.64 R12, [R1+0x30] ;  /* 0x00003000010c7983 */ /* 0x010f220000100a00 */
[----:B------:R-:W-:Y:S01]  /*13520*/  R2UR UR14, R24 ;  /* 0x00000000180e72ca */ /* 0x000fe200000e0000 */
[C---:B------:R-:W-:Y:S01]  /*13530*/  VIADD R24, R8.reuse, 0x400 ;  /* 0x0000040008187836 */ /* 0x040fe20000000000 */
[C---:B------:R-:W-:Y:S01]  /*13540*/  IADD3 R26, R8.reuse, 0x402, RZ ;  /* 0x00000402081a7810 */ /* 0x040fe20007ffe0ff */
[----:B------:R-:W-:Y:S01]  /*13550*/  IMAD.MOV.U32 R9, RZ, RZ, 0x40000040 ;  /* 0x40000040ff097424 */ /* 0x000fe200078e00ff */
[----:B------:R-:W-:Y:S01]  /*13560*/  R2UR UR6, R8 ;  /* 0x00000000080672ca */ /* 0x000fe200000e0000 */
[----:B------:R-:W-:Y:S01]  /*13570*/  IMAD.MOV.U32 R25, RZ, RZ, 0x40000040 ;  /* 0x40000040ff197424 */ /* 0x000fe200078e00ff */
[----:B------:R-:W-:Y:S01]  /*13580*/  R2UR UR22, R24 ;  /* 0x00000000181672ca */ /* 0x000fe200000e0000 */
[----:B------:R-:W-:Y:S01]  /*13590*/  IMAD.MOV.U32 R27, RZ, RZ, 0x40000040 ;  /* 0x40000040ff1b7424 */ /* 0x000fe200078e00ff */
[----:B------:R-:W-:Y:S01]  /*135a0*/  IADD3 R24, R8, 0x406, RZ ;  /* 0x0000040608187810 */ /* 0x000fe20007ffe0ff */
[----:B------:R0:W-:Y:S01]  /*135b0*/  STL.64 [R1+0x78], R10 ;  /* 0x0000780a01007387 */ /* 0x0001e20000100a00 */
[----:B------:R-:W-:-:S02]  /*135c0*/  R2UR UR7, R9 ;  /* 0x00000000090772ca */ /* 0x000fc400000e0000 */
[----:B------:R-:W-:Y:S01]  /*135d0*/  R2UR UR26, R26 ;  /* 0x000000001a1a72ca */ /* 0x000fe200000e0000 */
[----:B------:R-:W-:Y:S01]  /*135e0*/  VIADD R26, R8, 0x800 ;  /* 0x00000800081a7836 */ /* 0x000fe20000000000 */
[----:B------:R-:W-:Y:S02]  /*135f0*/  R2UR UR34, R24 ;  /* 0x00000000182272ca */ /* 0x000fe400000e0000 */
[----:B------:R-:W-:Y:S02]  /*13600*/  IADD3 R24, R8, 0x804, RZ ;  /* 0x0000080408187810 */ /* 0x000fe40007ffe0ff */
[C---:B------:R-:W-:Y:S02]  /*13610*/  R2UR UR15, R25.reuse ;  /* 0x00000000190f72ca */ /* 0x040fe400000e0000 */
[----:B------:R-:W-:Y:S01]  /*13620*/  R2UR UR23, R25 ;  /* 0x00000000191772ca */ /* 0x000fe200000e0000 */
[----:B01----:R-:W4:Y:S01]  /*13630*/  LDL.64 R10, [R1+0x28] ;  /* 0x00002800010a7983 */ /* 0x003f220000100a00 */
[----:B------:R-:W-:-:S02]  /*13640*/  R2UR UR27, R27 ;  /* 0x000000001b1b72ca */ /* 0x000fc400000e0000 */
[----:B------:R-:W-:Y:S01]  /*13650*/  R2UR UR35, R25 ;  /* 0x00000000192372ca */ /* 0x000fe200000e0000 */
[----:B------:R-:W-:Y:S01]  /*13660*/  IMAD.MOV.U32 R21, RZ, RZ, 0x40000040 ;  /* 0x40000040ff157424 */ /* 0x000fe200078e00ff */
[----:B------:R-:W-:Y:S01]  /*13670*/  R2UR UR46, R26 ;  /* 0x000000001a2e72ca */ /* 0x000fe200000e0000 */
[----:B------:R0:W-:Y:S01]  /*13680*/  STL.64 [R1+0x70], R4 ;  /* 0x0000700401007387 */ /* 0x0001e20000100a00 */
[----:B------:R-:W-:Y:S02]  /*13690*/  R2UR UR47, R27 ;  /* 0x000000001b2f72ca */ /* 0x000fe400000e0000 */
[----:B------:R-:W-:Y:S02]  /*136a0*/  R2UR UR54, R24 ;  /* 0x00000000183672ca */ /* 0x000fe400000e0000 */
[----:B------:R-:W-:Y:S02]  /*136b0*/  R2UR UR55, R25 ;  /* 0x00000000193772ca */ /* 0x000fe400000e0000 */
[----:B------:R-:W-:-:S02]  /*136c0*/  R2UR UR10, R20 ;  /* 0x00000000140a72ca */ /* 0x000fc400000e0000 */
[C---:B------:R-:W-:Y:S01]  /*136d0*/  R2UR UR11, R21.reuse ;  /* 0x00000000150b72ca */ /* 0x040fe200000e0000 */
[----:B0-----:R-:W4:Y:S01]  /*136e0*/  LDL.64 R4, [R1+0x20] ;  /* 0x0000200001047983 */ /* 0x001f220000100a00 */
[----:B------:R-:W-:Y:S02]  /*136f0*/  IADD3 R20, R8, 0x6, RZ ;  /* 0x0000000608147810 */ /* 0x000fe40007ffe0ff */
[C---:B------:R-:W-:Y:S01]  /*13700*/  R2UR UR19, R21.reuse ;  /* 0x00000000151372ca */ /* 0x040fe200000e0000 */
[----:B------:R0:W-:Y:S01]  /*13710*/  STL.64 [R1+0x68], R2 ;  /* 0x0000680201007387 */ /* 0x0001e20000100a00 */
[----:B------:R-:W-:Y:S01]  /*13720*/  R2UR UR18, R20 ;  /* 0x00000000141272ca */ /* 0x000fe200000e0000 */
[----:B------:R-:W-:Y:S01]  /*13730*/  VIADD R20, R8, 0x404 ;  /* 0x0000040408147836 */ /* 0x000fe20000000000 */
[C---:B------:R-:W-:Y:S02]  /*13740*/  R2UR UR31, R21.reuse ;  /* 0x00000000151f72ca */ /* 0x040fe400000e0000 */
[----:B------:R-:W-:-:S02]  /*13750*/  R2UR UR51, R21 ;  /* 0x00000000153372ca */ /* 0x000fc400000e0000 */
[----:B------:R-:W-:Y:S01]  /*13760*/  R2UR UR30, R20 ;  /* 0x00000000141e72ca */ /* 0x000fe200000e0000 */
[----:B------:R-:W-:Y:S01]  /*13770*/  VIADD R20, R8, 0x802 ;  /* 0x0000080208147836 */ /* 0x000fe20000000000 */
[----:B0-----:R-:W4:Y:S04]  /*13780*/  LDL.64 R2, [R1+0x10] ;  /* 0x0000100001027983 */ /* 0x001f280000100a00 */
[----:B------:R-:W-:Y:S02]  /*13790*/  R2UR UR50, R20 ;  /* 0x00000000143272ca */ /* 0x000fe400000e0000 */
[----:B------:R-:W4:Y:S01]  /*137a0*/  LDL.64 R20, [R1+0x18] ;  /* 0x0000180001147983 */ /* 0x000f220000100a00 */
[----:B--2---:R-:W-:Y:S02]  /*137b0*/  R2UR UR4, R28 ;  /* 0x000000001c0472ca */ /* 0x004fe400000e0000 */
[----:B------:R-:W-:-:S02]  /*137c0*/  R2UR UR5, R29 ;  /* 0x000000001d0572ca */ /* 0x000fc400000e0000 */
[----:B------:R-:W-:-:S11]  /*137d0*/  WARPGROUP.ARRIVE ;  /* 0x00000000000079c5 */ /* 0x000fd60000000000 */
[----:B------:R-:W-:Y:S01]  /*137e0*/  HGMMA.64x128x16.F32 R24, gdesc[UR4], RZ, !UPT, gsb0 ;  /* 0x01e00000041879f0 */ /* 0x000fe2000c0008ff */
[----:B---3--:R-:W-:Y:S02]  /*137f0*/  R2UR UR8, R14 ;  /* 0x000000000e0872ca */ /* 0x008fe400000e0000 */
[----:B------:R-:W-:Y:S01]  /*13800*/  R2UR UR9, R15 ;  /* 0x000000000f0972ca */ /* 0x000fe200000e0000 */
[----:B------:R-:W-:Y:S01]  /*13810*/  UMOV UR32, UR56 ;  /* 0x0000003800207c82 */ /* 0x000fe20008000000 */
[----:B------:R-:W-:Y:S01]  /*13820*/  UMOV UR33, UR57 ;  /* 0x0000003900217c82 */ /* 0x000fe20008000000 */
[----:B------:R0:W5:Y:S01]  /*13830*/  LDL.LU R15, [R1+0x88] ;  /* 0x00008800010f7983 */ /* 0x0001620000300800 */
[----:B----4-:R-:W-:Y:S02]  /*13840*/  R2UR UR12, R12 ;  /* 0x000000000c0c72ca */ /* 0x010fe400000e0000 */
[----:B------:R-:W-:Y:S02]  /*13850*/  R2UR UR13, R13 ;  /* 0x000000000d0d72ca */ /* 0x000fe400000e0000 */
[----:B------:R0:W5:Y:S01]  /*13860*/  LDL.LU.64 R12, [R1+0x80] ;  /* 0x00008000010c7983 */ /* 0x0001620000300a00 */
[----:B------:R-:W-:-:S02]  /*13870*/  WARPGROUP.DEPBAR.LE gsb0, 0x0 ;  /* 0x00008000000079c5 */ /* 0x000fc40000010000 */
[----:B------:R-:W-:-:S06]  /*13880*/  WARPGROUP.ARRIVE ;  /* 0x00000000000079c5 */ /* 0x000fcc0000000000 */
[----:B------:R-:W-:Y:S01]  /*13890*/  HGMMA.64x128x16.F32 R24, gdesc[UR8], R24, gsb0 ;  /* 0x01e00000081879f0 */ /* 0x000fe20008000818 */
[----:B------:R-:W-:Y:S02]  /*138a0*/  R2UR UR16, R10 ;  /* 0x000000000a1072ca */ /* 0x000fe400000e0000 */
[----:B------:R-:W-:Y:S02]  /*138b0*/  R2UR UR17, R11 ;  /* 0x000000000b1172ca */ /* 0x000fe400000e0000 */
[----:B------:R-:W-:Y:S01]  /*138c0*/  R2UR UR20, R4 ;  /* 0x00000000041472ca */ /* 0x000fe200000e0000 */
[----:B------:R0:W5:Y:S01]  /*138d0*/  LDL.LU.64 R10, [R1+0x78] ;  /* 0x00007800010a7983 */ /* 0x0001620000300a00 */
[----:B------:R-:W-:Y:S02]  /*138e0*/  WARPGROUP.DEPBAR.LE gsb0, 0x0 ;  /* 0x00008000000079c5 */ /* 0x000fe40000010000 */
[----:B------:R-:W-:-:S06]  /*138f0*/  WARPGROUP.ARRIVE ;  /* 0x00000000000079c5 */ /* 0x000fcc0000000000 */
[----:B------:R-:W-:Y:S01]  /*13900*/  HGMMA.64x128x16.F32 R24, gdesc[UR12], R24, gsb0 ;  /* 0x01e000000c1879f0 */ /* 0x000fe20008000818 */
        /* <DEDUP_REMOVED lines=8> */
[----:B------:R-:W2:Y:S01]  /*13990*/  LDL.64 R20, [R1] ;  /* 0x0000000001147983 */ /* 0x000ea20000100a00 */
[----:B------:R-:W-:Y:S02]  /*139a0*/  WARPGROUP.DEPBAR.LE gsb0, 0x0 ;  /* 0x00008000000079c5 */ /* 0x000fe40000010000 */
[----:B------:R-:W-:-:S06]  /*139b0*/  WARPGROUP.ARRIVE ;  /* 0x00000000000079c5 */ /* 0x000fcc0000000000 */
[----:B------:R-:W-:Y:S01]  /*139c0*/  HGMMA.64x128x16.F32 R24, gdesc[UR20], R24, gsb0 ;  /* 0x01e00000141879f0 */ /* 0x000fe20008000818 */
[----:B------:R-:W-:Y:S02]  /*139d0*/  R2UR UR29, R3 ;  /* 0x00000000031d72ca */ /* 0x000fe400000e0000 */
[----:B------:R0:W5:Y:S01]  /*139e0*/  LDL.LU.64 R2, [R1+0x68] ;  /* 0x0000680001027983 */ /* 0x0001620000300a00 */
        /* <DEDUP_REMOVED lines=14> */
[----:B------:R-:W-:Y:S01]  /*13ad0*/  HGMMA.64x128x16.F32 R24, gdesc[UR48], R24, gsb0 ;  /* 0x01e00000301879f0 */ /* 0x000fe20008000818 */
[----:B------:R-:W-:Y:S02]  /*13ae0*/  VIADD R8, R8, 0x806 ;  /* 0x0000080608087836 */ /* 0x000fe40000000000 */
[----:B------:R-:W-:Y:S01]  /*13af0*/  IMAD.MOV.U32 R9, RZ, RZ, 0x40000040 ;  /* 0x40000040ff097424 */ /* 0x000fe200078e00ff */
[----:B--2---:R-:W-:Y:S02]  /*13b00*/  R2UR UR4, R20 ;  /* 0x00000000140472ca */ /* 0x004fe400000e0000 */
[----:B------:R-:W-:Y:S02]  /*13b10*/  R2UR UR6, R8 ;  /* 0x00000000080672ca */ /* 0x000fe400000e0000 */
[----:B------:R-:W-:Y:S02]  /*13b20*/  R2UR UR7, R9 ;  /* 0x00000000090772ca */ /* 0x000fe400000e0000 */
[----:B------:R-:W-:Y:S01]  /*13b30*/  R2UR UR5, R21 ;  /* 0x00000000150572ca */ /* 0x000fe200000e0000 */
[----:B------:R-:W-:-:S02]  /*13b40*/  WARPGROUP.DEPBAR.LE gsb0, 0x0 ;  /* 0x00008000000079c5 */ /* 0x000fc40000010000 */
[----:B------:R-:W-:-:S06]  /*13b50*/  WARPGROUP.ARRIVE ;  /* 0x00000000000079c5 */ /* 0x000fcc0000000000 */
[----:B------:R-:W-:Y:S01]  /*13b60*/  HGMMA.64x128x16.F32 R24, gdesc[UR52], R24, gsb0 ;  /* 0x01e00000341879f0 */ /* 0x000fe20008000818 */
        /* <DEDUP_REMOVED lines=68> */
[----:B0-----:R-:W-:Y:S05]  /*13fb0*/  @!P0 BRA `(.L_x_787) ;  /* 0x0000000000048947 */ /* 0x001fea0003800000 */
[----:B------:R-:W-:Y:S01]  /*13fc0*/  BPT.TRAP 0x1 ;  /* 0x000000040000795c */ /* 0x000fe20000300000 */
.L_x_787:
[----:B-----5:R-:W-:Y:S02]  /*13fd0*/  SHF.L.U32 R0, R13, 0x1f, RZ ;  /* 0x0000001f0d007819 */ /* 0x020fe400000006ff */
[----:B------:R-:W-:-:S04]  /*13fe0*/  LEA R13, R15, R2, 0x3 ;  /* 0x000000020f0d7211 */ /* 0x000fc800078e18ff */
[----:B------:R0:W1:Y:S01]  /*13ff0*/  SYNCS.PHASECHK.TRANS64.TRYWAIT P2, [R13+URZ+0x34850], R0 ;  /* 0x034850000d0075a7 */ /* 0x000062000804017f */
[----:B------:R-:W-:Y:S05]  /*14000*/  @!P0 BRA `(.L_x_788) ;  /* 0x0000000000048947 */ /* 0x000fea0003800000 */
[----:B------:R-:W-:Y:S01]  /*14010*/  BPT.TRAP 0x1 ;  /* 0x000000040000795c */ /* 0x000fe20000300000 */
.L_x_788:
[----:B------:R-:W-:Y:S04]  /*14020*/  BSSY B1, `(.L_x_789) ;  /* 0x0000004000017945 */ /* 0x000fe80003800000 */
[----:B-1----:R-:W-:Y:S05]  /*14030*/  @P2 BRA `(.L_x_790) ;  /* 0x0000000000082947 */ /* 0x002fea0003800000 */
[----:B------:R-:W1:Y:S02]  /*14040*/  SYNCS.PHASECHK.TRANS64.TRYWAIT P2, [R13+URZ+0x34850], R0 ;  /* 0x034850000d0075a7 */ /* 0x000e64000804017f */
[----:B-1----:R-:W-:Y:S05]  /*14050*/  @!P2 BRA `(.L_x_791) ;  /* 0x000000cc0024a947 */ /* 0x002fea0003800000 */
.L_x_790:
[----:B------:R-:W-:Y:S05]  /*14060*/  BSYNC B1 ;  /* 0x0000000000017941 */ /* 0x000fea0003800000 */
.L_x_789:
[----:B01----:R-:W-:Y:S01]  /*14070*/  VIADD R0, R2, 0x400 ;  /* 0x0000040002007836 */ /* 0x003fe20000000000 */
[----:B------:R-:W-:Y:S01]  /*14080*/  MOV R9, 0x40000040 ;  /* 0x4000004000097802 */ /* 0x000fe20000000f00 */
[----:B------:R-:W-:Y:S01]  /*14090*/  WARPGROUP.ARRIVE ;  /* 0x00000000000079c5 */ /* 0x000fe20000000000 */
[----:B------:R-:W-:Y:S02]  /*140a0*/  IMAD.MOV.U32 R7, RZ, RZ, 0x40000040 ;  /* 0x40000040ff077424 */ /* 0x000fe400078e00ff */
[----:B------:R-:W-:Y:S01]  /*140b0*/  FMUL.FTZ R14, R25, UR36 ;  /* 0x00000024190e7c20 */ /* 0x000fe20008410000 */
[----:B------:R-:W-:Y:S01]  /*140c0*/  SHF.R.U32.HI R0, RZ, 0x4, R0 ;  /* 0x00000004ff007819 */ /* 0x000fe20000011600 */
[----:B------:R-:W-:Y:S01]  /*140d0*/  FMUL.FTZ R20, R27, UR36 ;  /* 0x000000241b147c20 */ /* 0x000fe20008410000 */
[----:B------:R-:W-:Y:S01]  /*140e0*/  R2UR UR7, R9 ;  /* 0x00000000090772ca */ /* 0x000fe200000e0000 */
[----:B------:R-:W-:Y:S01]  /*140f0*/  FMUL.FTZ R27, R34, UR36 ;  /* 0x00000024221b7c20 */ /* 0x000fe20008410000 */
[----:B------:R-:W-:Y:S01]  /*14100*/  LOP3.LUT R0, R0, 0x3fff, RZ, 0xc0, !PT ;  /* 0x00003fff00007812 */ /* 0x000fe200078ec0ff */
[----:B------:R-:W-:Y:S01]  /*14110*/  MUFU.TANH R14, R14 ;  /* 0x0000000e000e7308 */ /* 0x000fe20000002400 */
[----:B------:R-:W-:Y:S01]  /*14120*/  FMUL.FTZ R34, R37, UR36 ;  /* 0x0000002425227c20 */ /* 0x000fe20008410000 */
[----:B------:R-:W-:Y:S01]  /*14130*/  FMUL.FTZ R37, R41, UR36 ;  /* 0x0000002429257c20 */ /* 0x000fe20008410000 */
[----:B------:R-:W-:Y:S01]  /*14140*/  LOP3.LUT R0, R0, 0x4000000, RZ, 0xfc, !PT ;  /* 0x0400000000007812 */ /* 0x000fe200078efcff */
[----:B------:R-:W-:Y:S01]  /*14150*/  FMUL.FTZ R21, R30, UR36 ;  /* 0x000000241e157c20 */ /* 0x000fe20008410000 */
[----:B------:R-:W-:Y:S01]  /*14160*/  FMUL.FTZ R30, R35, UR36 ;  /* 0x00000024231e7c20 */ /* 0x000fe20008410000 */
[----:B------:R-:W-:Y:S01]  /*14170*/  FMUL.FTZ R35, R42, UR36 ;  /* 0x000000242a237c20 */ /* 0x000fe20008410000 */
[----:B------:R-:W-:Y:S01]  /*14180*/  FMUL.FTZ R42, R44, UR36 ;  /* 0x000000242c2a7c20 */ /* 0x000fe20008410000 */
[----:B------:R-:W-:-:S02]  /*14190*/  IMAD R8, R15, 0x800, R0 ;  /* 0x000008000f087824 */ /* 0x000fc400078e0200 */
[----:B------:R-:W-:Y:S01]  /*141a0*/  FMUL.FTZ R0, R24, UR36 ;  /* 0x0000002418007c20 */ /* 0x000fe20008410000 */
[----:B------:R-:W-:Y:S01]  /*141b0*/  FMUL.FTZ R24, R28, UR36 ;  /* 0x000000241c187c20 */ /* 0x000fe20008410000 */
[----:B------:R-:W-:Y:S01]  /*141c0*/  FMUL.FTZ R15, R26, UR36 ;  /* 0x000000241a0f7c20 */ /* 0x000fe20008410000 */
[C---:B------:R-:W-:Y:S01]  /*141d0*/  VIADD R6, R8.reuse, 0x80 ;  /* 0x0000008008067836 */ /* 0x040fe20000000000 */
[----:B------:R-:W-:Y:S01]  /*141e0*/  R2UR UR6, R8 ;  /* 0x00000000080672ca */ /* 0x000fe200000e0000 */
        /* <DEDUP_REMOVED lines=12> */
[----:B------:R-:W-:Y:S01]  /*142b0*/  HGMMA.64x128x16.F32 R88, R180, gdesc[UR4].tnspB, R88, gsb0 ;  /* 0x41e00004b4587df0 */ /* 0x000fe20008000858 */
[----:B------:R-:W-:Y:S01]  /*142c0*/  R2UR UR6, R6 ;  /* 0x00000000060672ca */ /* 0x000fe200000e0000 */
[----:B------:R-:W-:Y:S01]  /*142d0*/  FMUL.FTZ R50, R52, UR36 ;  /* 0x0000002434327c20 */ /* 0x000fe20008410000 */
[----:B------:R-:W-:Y:S01]  /*142e0*/  R2UR UR7, R7 ;  /* 0x00000000070772ca */ /* 0x000fe200000e0000 */
[----:B------:R-:W-:Y:S01]  /*142f0*/  IMAD.MOV.U32 R7, RZ, RZ, 0x40000040 ;  /* 0x40000040ff077424 */ /* 0x000fe200078e00ff */
[----:B------:R-:W-:Y:S01]  /*14300*/  IADD3 R6, R8, 0x100, RZ ;  /* 0x0000010008067810 */ /* 0x000fe20007ffe0ff */
[----:B------:R-:W2:Y:S01]  /*14310*/  MUFU.TANH R26, R26 ;  /* 0x0000001a001a7308 */ /* 0x000ea20000002400 */
        /* <DEDUP_REMOVED lines=16> */
[----:B------:R-:W-:Y:S01]  /*14420*/  FMUL.FTZ R58, R62, UR36 ;  /* 0x000000243e3a7c20 */ /* 0x000fe20008410000 */
[----:B------:R-:W-:Y:S01]  /*14430*/  FMUL.FTZ R62, R68, UR36 ;  /* 0x00000024443e7c20 */ /* 0x000fe20008410000 */
[----:B------:R-:W-:Y:S01]  /*14440*/  FMUL.FTZ R64, R69, UR36 ;  /* 0x0000002445407c20 */ /* 0x000fe20008410000 */
[----:B------:R-:W-:Y:S01]  /*14450*/  FMUL.FTZ R65, R72, UR36 ;  /* 0x0000002448417c20 */ /* 0x000fe20008410000 */
[----:B------:R-:W-:Y:S01]  /*14460*/  FMUL.FTZ R68, R73, UR36 ;  /* 0x0000002449447c20 */ /* 0x000fe20008410000 */
[----:B------:R-:W-:Y:S01]  /*14470*/  FMUL.FTZ R69, R76, UR36 ;  /* 0x000000244c457c20 */ /* 0x000fe20008410000 */
[----:B------:R-:W-:Y:S01]  /*14480*/  FMUL.FTZ R72, R77, UR36 ;  /* 0x000000244d487c20 */ /* 0x000fe20008410000 */
[----:B------:R-:W5:Y:S01]  /*14490*/  MUFU.TANH R32, R32 ;  /* 0x0000002000207308 */ /* 0x000f620000002400 */
        /* <DEDUP_REMOVED lines=8> */
[----:B------:R-:W-:Y:S01]  /*14520*/  VIADD R38, R8, 0x200 ;  /* 0x0000020008267836 */ /* 0x000fe20000000000 */
[----:B------:R-:W-:Y:S01]  /*14530*/  MOV R39, 0x40000040 ;  /* 0x4000004000277802 */ /* 0x000fe20000000f00 */
        /* <DEDUP_REMOVED lines=15> */
[----:B------:R-:W-:Y:S01]  /*14630*/  @!P1 VIADD R10, R10, 0x34840 ;  /* 0x000348400a0a9836 */ /* 0x000fe20000000000 */
[C---:B------:R-:W-:Y:S01]  /*14640*/  ISETP.GT.AND P2, PT, R210.reuse, RZ, PT ;  /* 0x000000ffd200720c */ /* 0x040fe20003f44270 */
[----:B------:R-:W-:Y:S01]  /*14650*/  @!P1 VIADD R13, R13, 0x34860 ;  /* 0x000348600d0d9836 */ /* 0x000fe20000000000 */
[----:B------:R-:W-:-:S03]  /*14660*/  IADD3 R210, R210, -0x1, RZ ;  /* 0xffffffffd2d27810 */ /* 0x000fc60007ffe0ff */
[----:B------:R-:W5:Y:S01]  /*14670*/  MUFU.TANH R42, R42 ;  /* 0x0000002a002a7308 */ /* 0x000f620000002400 */
[----:B------:R-:W-:-:S07]  /*14680*/  @!P1 PRMT R13, RZ, 0x654, R13 ;  /* 0x00000654ff0d9816 */ /* 0x000fce000000000d */
[----:B------:R-:W5:Y:S08]  /*14690*/  MUFU.TANH R44, R44 ;  /* 0x0000002c002c7308 */ /* 0x000f700000002400 */
[----:B------:R-:W5:Y:S08]  /*146a0*/  MUFU.TANH R46, R46 ;  /* 0x0000002e002e7308 */ /* 0x000f700000002400 */
[----:B------:R-:W5:Y:S08]  /*146b0*/  MUFU.TANH R48, R48 ;  /* 0x0000003000307308 */ /* 0x000f700000002400 */
[----:B------:R-:W5:Y:S08]  /*146c0*/  MUFU.TANH R50, R50 ;  /* 0x0000003200327308 */ /* 0x000f700000002400 */
[----:B------:R-:W5:Y:S08]  /*146d0*/  MUFU.TANH R51, R51 ;  /* 0x0000003300337308 */ /* 0x000f700000002400 */
[----:B------:R-:W5:Y:S08]  /*146e0*/  MUFU.TANH R54, R54 ;  /* 0x0000003600367308 */ /* 0x000f700000002400 */
[----:B------:R-:W5:Y:S08]  /*146f0*/  MUFU.TANH R55, R55 ;  /* 0x0000003700377308 */ /* 0x000f700000002400 */
[----:B------:R-:W5:Y:S08]  /*14700*/  MUFU.TANH R57, R57 ;  /* 0x0000003900397308 */ /* 0x000f700000002400 */
[----:B------:R-:W5:Y:S01]  /*14710*/  MUFU.TANH R59, R59 ;  /* 0x0000003b003b7308 */ /* 0x000f620000002400 */
[----:B------:R-:W-:-:S02]  /*14720*/  WARPGROUP.DEPBAR.LE gsb0, 0x0 ;  /* 0x00008000000079c5 */ /* 0x000fc40000010000 */
[----:B------:R-:W-:-:S05]  /*14730*/  WARPGROUP.ARRIVE ;  /* 0x00000000000079c5 */ /* 0x000fca0000000000 */
[----:B------:R-:W5:Y:S01]  /*14740*/  MUFU.TANH R60, R60 ;  /* 0x0000003c003c7308 */ /* 0x000f620000002400 */
[----:B------:R-:W-:Y:S01]  /*14750*/  HGMMA.64x128x16.F32 R88, R176, gdesc[UR4].tnspB, R88, gsb0 ;  /* 0x41e00004b0587df0 */ /* 0x000fe20008000858 */
[----:B------:R-:W-:Y:S01]  /*14760*/  R2UR UR6, R6 ;  /* 0x00000000060672ca */ /* 0x000fe200000e0000 */
[----:B------:R-:W-:Y:S01]  /*14770*/  VIADD R6, R8, 0x180 ;  /* 0x0000018008067836 */ /* 0x000fe20000000000 */
[----:B------:R-:W-:-:S04]  /*14780*/  R2UR UR7, R7 ;  /* 0x00000000070772ca */ /* 0x000fc800000e0000 */
[----:B------:R-:W5:Y:S01]  /*14790*/  MUFU.TANH R61, R61 ;  /* 0x0000003d003d7308 */ /* 0x000f620000002400 */
[----:B------:R-:W-:-:S07]  /*147a0*/  MOV R7, 0x40000040 ;  /* 0x4000004000077802 */ /* 0x000fce0000000f00 */
        /* <DEDUP_REMOVED lines=21> */
[----:B------:R-:W-:Y:S02]  /*14900*/  R2UR UR6, R6 ;  /* 0x00000000060672ca */ /* 0x000fe400000e0000 */
[----:B0-----:R-:W-:Y:S02]  /*14910*/  FMNMX.FTZ R6, R0, R11, !PT ;  /* 0x0000000b00067209 */ /* 0x001fe40007810000 */
[----:B------:R-:W-:Y:S01]  /*14920*/  R2UR UR7, R7 ;  /* 0x00000000070772ca */ /* 0x000fe200000e0000 */
[----:B------:R-:W-:Y:S01]  /*14930*/  IMAD.U32 R7, RZ, RZ, UR58 ;  /* 0x0000003aff077e24 */ /* 0x000fe2000f8e00ff */
[----:B------:R-:W-:Y:S01]  /*14940*/  FMNMX.FTZ R6, R14, R6, !PT ;  /* 0x000000060e067209 */ /* 0x000fe20007810000 */
[----:B------:R-:W0:Y:S03]  /*14950*/  MUFU.TANH R35, R35 ;  /* 0x0000002300237308 */ /* 0x000e260000002400 */
[----:B-1----:R-:W-:-:S04]  /*14960*/  FMNMX.FTZ R6, R24, R6, !PT ;  /* 0x0000000618067209 */ /* 0x002fc80007810000 */
[----:B--2---:R-:W-:Y:S01]  /*14970*/  FMNMX.FTZ R6, R26, R6, !PT ;  /* 0x000000061a067209 */ /* 0x004fe20007810000 */
[----:B------:R-:W1:Y:S03]  /*14980*/  MUFU.TANH R40, R40 ;  /* 0x0000002800287308 */ /* 0x000e660000002400 */
[----:B---3--:R-:W-:-:S04]  /*14990*/  FMNMX.FTZ R6, R28, R6, !PT ;  /* 0x000000061c067209 */ /* 0x008fc80007810000 */
[----:B----4-:R-:W-:Y:S01]  /*149a0*/  FMNMX.FTZ R6, R29, R6, !PT ;  /* 0x000000061d067209 */ /* 0x010fe20007810000 */
[----:B------:R-:W-:Y:S03]  /*149b0*/  MUFU.TANH R41, R41 ;  /* 0x0000002900297308 */ /* 0x000fe60000002400 */
[----:B-----5:R-:W-:-:S04]  /*149c0*/  FMNMX.FTZ R6, R32, R6, !PT ;  /* 0x0000000620067209 */ /* 0x020fc80007810000 */
[----:B------:R-:W-:Y:S01]  /*149d0*/  FMNMX.FTZ R6, R34, R6, !PT ;  /* 0x0000000622067209 */ /* 0x000fe20007810000 */
[----:B------:R-:W-:Y:S03]  /*149e0*/  MUFU.TANH R43, R43 ;  /* 0x0000002b002b7308 */ /* 0x000fe60000002400 */
[----:B------:R-:W-:-:S04]  /*149f0*/  FMNMX.FTZ R6, R36, R6, !PT ;  /* 0x0000000624067209 */ /* 0x000fc80007810000 */
        /* <DEDUP_REMOVED lines=34> */
[----:B------:R-:W-:Y:S04]  /*14c20*/  MUFU.TANH R71, R71 ;  /* 0x0000004700477308 */ /* 0x000fe80000002400 */
[----:B------:R-:W2:Y:S04]  /*14c30*/  SHFL.BFLY PT, R6, R9, 0x2, 0x1f ;  /* 0x0c401f0009067f89 */ /* 0x000ea800000e0000 */
[----:B------:R-:W-:Y:S01]  /*14c40*/  MUFU.TANH R74, R74 ;  /* 0x0000004a004a7308 */ /* 0x000fe20000002400 */
[----:B------:R-:W-:-:S02]  /*14c50*/  WARPGROUP.DEPBAR.LE gsb0, 0x0 ;  /* 0x00008000000079c5 */ /* 0x000fc40000010000 */
[----:B------:R-:W-:-:S05]  /*14c60*/  WARPGROUP.ARRIVE ;  /* 0x00000000000079c5 */ /* 0x000fca0000000000 */
[----:B------:R-:W-:Y:S01]  /*14c70*/  MUFU.TANH R75, R75 ;  /* 0x0000004b004b7308 */ /* 0x000fe20000002400 */
[----:B------:R-:W-:Y:S01]  /*14c80*/  HGMMA.64x128x16.F32 R88, R168, gdesc[UR4].tnspB, R88, gsb0 ;  /* 0x41e00004a8587df0 */ /* 0x000fe20008000858 */
[----:B------:R-:W-:Y:S02]  /*14c90*/  R2UR UR6, R38 ;  /* 0x00000000260672ca */ /* 0x000fe400000e0000 */
[----:B------:R-:W-:-:S04]  /*14ca0*/  R2UR UR7, R39 ;  /* 0x00000000270772ca */ /* 0x000fc800000e0000 */
[----:B------:R-:W-:Y:S01]  /*14cb0*/  MUFU.TANH R78, R78 ;  /* 0x0000004e004e7308 */ /* 0x000fe20000002400 */
[----:B--2---:R-:W-:-:S05]  /*14cc0*/  FMNMX.FTZ R9, R9, R6, !PT ;  /* 0x0000000609097209 */ /* 0x004fca0007810000 */
[----:B------:R-:W2:Y:S02]  /*14cd0*/  SHFL.BFLY PT, R6, R9, 0x1, 0x1f ;  /* 0x0c201f0009067f89 */ /* 0x000ea400000e0000 */
[----:B------:R-:W-:Y:S08]  /*14ce0*/  MUFU.TANH R79, R79 ;  /* 0x0000004f004f7308 */ /* 0x000ff00000002400 */
[----:B------:R-:W-:Y:S08]  /*14cf0*/  MUFU.TANH R81, R81 ;  /* 0x0000005100517308 */ /* 0x000ff00000002400 */
[----:B------:R-:W-:Y:S01]  /*14d00*/  MUFU.TANH R82, R82 ;  /* 0x0000005200527308 */ /* 0x000fe20000002400 */
[----:B--2---:R-:W-:-:S07]  /*14d10*/  FMNMX.FTZ R9, R9, R6, !PT ;  /* 0x0000000609097209 */ /* 0x004fce0007810000 */
[----:B------:R-:W-:Y:S01]  /*14d20*/  MUFU.TANH R83, R83 ;  /* 0x0000005300537308 */ /* 0x000fe20000002400 */
[C---:B------:R-:W-:Y:S01]  /*14d30*/  FMUL.FTZ R86, R9.reuse, R7 ;  /* 0x0000000709567220 */ /* 0x040fe20000410000 */
[----:B------:R-:W-:-:S03]  /*14d40*/  FADD.FTZ R6, -R9, R11 ;  /* 0x0000000b09067221 */ /* 0x000fc60000010100 */
[-CC-:B------:R-:W-:Y:S01]  /*14d50*/  FFMA.FTZ R180, R0, R7.reuse, -R86.reuse ;  /* 0x0000000700b47223 */ /* 0x180fe20000010856 */
[----:B------:R-:W-:Y:S01]  /*14d60*/  FMNMX.FTZ R0, R15, R12, !PT ;  /* 0x0000000c0f007209 */ /* 0x000fe20007810000 */
[-CC-:B------:R-:W-:Y:S01]  /*14d70*/  FFMA.FTZ R38, R29, R7.reuse, -R86.reuse ;  /* 0x000000071d267223 */ /* 0x180fe20000010856 */
[-CC-:B------:R-:W-:Y:S01]  /*14d80*/  FFMA.FTZ R176, R28, R7.reuse, -R86.reuse ;  /* 0x000000071cb07223 */ /* 0x180fe20000010856 */
[----:B------:R-:W-:Y:S01]  /*14d90*/  VIADD R28, R8, 0x280 ;  /* 0x00000280081c7836 */ /* 0x000fe20000000000 */
[----:B------:R-:W-:Y:S01]  /*14da0*/  FMNMX.FTZ R0, R20, R0, !PT ;  /* 0x0000000014007209 */ /* 0x000fe20007810000 */
[----:B------:R-:W-:Y:S01]  /*14db0*/  MUFU.TANH R84, R84 ;  /* 0x0000005400547308 */ /* 0x000fe20000002400 */
[-CC-:B------:R-:W-:Y:S01]  /*14dc0*/  FFMA.FTZ R11, R14, R7.reuse, -R86.reuse ;  /* 0x000000070e0b7223 */ /* 0x180fe20000010856 */
[-C--:B------:R-:W-:Y:S01]  /*14dd0*/  FMUL.FTZ R6, R6, R7.reuse ;  /* 0x0000000706067220 */ /* 0x080fe20000410000 */
[----:B------:R-:W-:Y:S01]  /*14de0*/  FMNMX.FTZ R0, R21, R0, !PT ;  /* 0x0000000015007209 */ /* 0x000fe20007810000 */
[-CC-:B------:R-:W-:Y:S01]  /*14df0*/  FFMA.FTZ R182, R24, R7.reuse, -R86.reuse ;  /* 0x0000000718b67223 */ /* 0x180fe20000010856 */
[-CC-:B------:R-:W-:Y:S01]  /*14e00*/  FFMA.FTZ R24, R26, R7.reuse, -R86.reuse ;  /* 0x000000071a187223 */ /* 0x180fe20000010856 */
[-CC-:B------:R-:W-:Y:S01]  /*14e10*/  FFMA.FTZ R178, R32, R7.reuse, -R86.reuse ;  /* 0x0000000720b27223 */ /* 0x180fe20000010856 */
[----:B------:R-:W-:Y:S01]  /*14e20*/  FMNMX.FTZ R0, R25, R0, !PT ;  /* 0x0000000019007209 */ /* 0x000fe20007810000 */
[----:B------:R-:W-:Y:S01]  /*14e30*/  MUFU.EX2 R6, R6 ;  /* 0x0000000600067308 */ /* 0x000fe20000000800 */
[-CC-:B------:R-:W-:Y:S01]  /*14e40*/  FFMA.FTZ R39, R34, R7.reuse, -R86.reuse ;  /* 0x0000000722277223 */ /* 0x180fe20000010856 */
[-CC-:B------:R-:W-:Y:S01]  /*14e50*/  FFMA.FTZ R172, R36, R7.reuse, -R86.reuse ;  /* 0x0000000724ac7223 */ /* 0x180fe20000010856 */
[----:B------:R-:W-:Y:S01]  /*14e60*/  FMNMX.FTZ R29, R27, R0, !PT ;  /* 0x000000001b1d7209 */ /* 0x000fe20007810000 */
[-CC-:B------:R-:W-:Y:S01]  /*14e70*/  FFMA.FTZ R26, R37, R7.reuse, -R86.reuse ;  /* 0x00000007251a7223 */ /* 0x180fe20000010856 */
[-CC-:B------:R-:W-:Y:S01]  /*14e80*/  FFMA.FTZ R174, R42, R7.reuse, -R86.reuse ;  /* 0x000000072aae7223 */ /* 0x180fe20000010856 */
[--C-:B------:R-:W-:Y:S01]  /*14e90*/  FFMA.FTZ R32, R44, R7, -R86.reuse ;  /* 0x000000072c207223 */ /* 0x100fe20000010856 */
[----:B------:R-:W-:Y:S01]  /*14ea0*/  FMNMX.FTZ R0, R30, R29, !PT ;  /* 0x0000001d1e007209 */ /* 0x000fe20007810000 */
[----:B------:R-:W2:Y:S01]  /*14eb0*/  MUFU.EX2 R180, R180 ;  /* 0x000000b400b47308 */ /* 0x000ea20000000800 */
[-CC-:B------:R-:W-:Y:S01]  /*14ec0*/  FFMA.FTZ R34, R48, R7.reuse, -R86.reuse ;  /* 0x0000000730227223 */ /* 0x180fe20000010856 */
[-CC-:B------:R-:W-:Y:S01]  /*14ed0*/  FFMA.FTZ R36, R51, R7.reuse, -R86.reuse ;  /* 0x0000000733247223 */ /* 0x180fe20000010856 */
[----:B------:R-:W-:Y:S01]  /*14ee0*/  FMNMX.FTZ R0, R31, R0, !PT ;  /* 0x000000001f007209 */ /* 0x000fe20007810000 */
[-CC-:B------:R-:W-:Y:S01]  /*14ef0*/  FFMA.FTZ R44, R55, R7.reuse, -R86.reuse ;  /* 0x00000007372c7223 */ /* 0x180fe20000010856 */
[-CC-:B------:R-:W-:Y:S01]  /*14f00*/  FFMA.FTZ R42, R61, R7.reuse, -R86.reuse ;  /* 0x000000073d2a7223 */ /* 0x180fe20000010856 */
[-CC-:B------:R-:W-:Y:S01]  /*14f10*/  FFMA.FTZ R37, R65, R7.reuse, -R86.reuse ;  /* 0x0000000741257223 */ /* 0x180fe20000010856 */
[----:B------:R-:W-:Y:S01]  /*14f20*/  FMNMX.FTZ R0, R33, R0, !PT ;  /* 0x0000000021007209 */ /* 0x000fe20007810000 */
[----:B------:R-:W3:Y:S01]  /*14f30*/  MUFU.EX2 R11, R11 ;  /* 0x0000000b000b7308 */ /* 0x000ee20000000800 */
[-CC-:B------:R-:W-:Y:S01]  /*14f40*/  FFMA.FTZ R48, R68, R7.reuse, -R86.reuse ;  /* 0x0000000744307223 */ /* 0x180fe20000010856 */
[-CC-:B------:R-:W-:Y:S01]  /*14f50*/  FFMA.FTZ R51, R69, R7.reuse, -R86.reuse ;  /* 0x0000000745337223 */ /* 0x180fe20000010856 */
[----:B0-----:R-:W-:Y:S01]  /*14f60*/  FMNMX.FTZ R29, R35, R0, !PT ;  /* 0x00000000231d7209 */ /* 0x001fe20007810000 */
[-CC-:B------:R-:W-:Y:S01]  /*14f70*/  FFMA.FTZ R55, R77, R7.reuse, -R86.reuse ;  /* 0x000000074d377223 */ /* 0x180fe20000010856 */
[----:B------:R-:W-:-:S02]  /*14f80*/  FFMA.FTZ R76, R76, R7, -R86 ;  /* 0x000000074c4c7223 */ /* 0x000fc40000010856 */
[----:B-1----:R-:W-:Y:S01]  /*14f90*/  FMNMX.FTZ R0, R40, R29, !PT ;  /* 0x0000001d28007209 */ /* 0x002fe20007810000 */
[----:B------:R-:W-:Y:S01]  /*14fa0*/  MUFU.EX2 R182, R182 ;  /* 0x000000b600b67308 */ /* 0x000fe20000000800 */
[----:B--2---:R-:W-:Y:S02]  /*14fb0*/  FFMA.FTZ R4, R6, R4, R180 ;  /* 0x0000000406047223 */ /* 0x004fe400000100b4 */
[----:B------:R-:W-:-:S04]  /*14fc0*/  FMNMX.FTZ R0, R41, R0, !PT ;  /* 0x0000000029007209 */ /* 0x000fc80007810000 */
[----:B------:R-:W-:Y:S01]  /*14fd0*/  FMNMX.FTZ R0, R43, R0, !PT ;  /* 0x000000002b007209 */ /* 0x000fe20007810000 */
[----:B------:R-:W-:Y:S01]  /*14fe0*/  MUFU.EX2 R24, R24 ;  /* 0x0000001800187308 */ /* 0x000fe20000000800 */
[----:B---3--:R-:W-:Y:S02]  /*14ff0*/  F2FP.F16.F32.PACK_AB R180, R11, R180 ;  /* 0x000000b40bb4723e */ /* 0x008fe400000000ff */
        /* <DEDUP_REMOVED lines=12> */
[----:B------:R-:W-:Y:S01]  /*150c0*/  FMNMX.FTZ R0, R66, R29, !PT ;  /* 0x0000001d42007209 */ /* 0x000fe20007810000 */
[----:B------:R-:W-:-:S03]  /*150d0*/  IMAD.MOV.U32 R29, RZ, RZ, 0x40000040 ;  /* 0x40000040ff1d7424 */ /* 0x000fc600078e00ff */
[----:B------:R-:W-:Y:S01]  /*150e0*/  FMNMX.FTZ R0, R67, R0, !PT ;  /* 0x0000000043007209 */ /* 0x000fe20007810000 */
[----:B------:R-:W-:Y:S03]  /*150f0*/  MUFU.EX2 R172, R172 ;  /* 0x000000ac00ac7308 */ /* 0x000fe60000000800 */
[----:B------:R-:W-:-:S05]  /*15100*/  FMNMX.FTZ R0, R70, R0, !PT ;  /* 0x0000000046007209 */ /* 0x000fca0007810000 */
[----:B------:R-:W-:Y:S01]  /*15110*/  MUFU.EX2 R26, R26 ;  /* 0x0000001a001a7308 */ /* 0x000fe20000000800 */
[----:B------:R-:W-:Y:S02]  /*15120*/  WARPGROUP.DEPBAR.LE gsb0, 0x0 ;  /* 0x00008000000079c5 */ /* 0x000fe40000010000 */
[----:B------:R-:W-:Y:S01]  /*15130*/  WARPGROUP.ARRIVE ;  /* 0x00000000000079c5 */ /* 0x000fe20000000000 */
[----:B------:R-:W-:-:S04]  /*15140*/  FFMA.FTZ R168, R46, R7, -R86 ;  /* 0x000000072ea87223 */ /* 0x000fc80000010856 */
[----:B------:R-:W-:Y:S01]  /*15150*/  MUFU.EX2 R174, R174 ;  /* 0x000000ae00ae7308 */ /* 0x000fe20000000800 */
[-CC-:B------:R-:W-:Y:S01]  /*15160*/  FFMA.FTZ R170, R50, R7.reuse, -R86.reuse ;  /* 0x0000000732aa7223 */ /* 0x180fe20000010856 */
[-CC-:B------:R-:W-:Y:S01]  /*15170*/  FFMA.FTZ R50, R59, R7.reuse, -R86.reuse ;  /* 0x000000073b327223 */ /* 0x180fe20000010856 */
[-CC-:B------:R-:W-:Y:S01]  /*15180*/  FFMA.FTZ R46, R64, R7.reuse, -R86.reuse ;  /* 0x00000007402e7223 */ /* 0x180fe20000010856 */
[----:B------:R-:W-:Y:S01]  /*15190*/  HGMMA.64x128x16.F32 R88, R152, gdesc[UR4].tnspB, R88, gsb0 ;  /* 0x41e0000498587df0 */ /* 0x000fe20008000858 */
[----:B------:R-:W-:Y:S01]  /*151a0*/  R2UR UR6, R28 ;  /* 0x000000001c0672ca */ /* 0x000fe200000e0000 */
[----:B------:R-:W-:Y:S01]  /*151b0*/  FFMA.FTZ R59, R73, R7, -R86 ;  /* 0x00000007493b7223 */ /* 0x000fe20000010856 */
[----:B------:R-:W-:Y:S01]  /*151c0*/  R2UR UR7, R29 ;  /* 0x000000001d0772ca */ /* 0x000fe200000e0000 */
[----:B------:R-:W-:Y:S01]  /*151d0*/  MUFU.EX2 R32, R32 ;  /* 0x0000002000207308 */ /* 0x000fe20000000800 */
[----:B------:R-:W-:Y:S02]  /*151e0*/  FMNMX.FTZ R29, R71, R0, !PT ;  /* 0x00000000471d7209 */ /* 0x000fe40007810000 */
[----:B------:R-:W-:-:S02]  /*151f0*/  IADD3 R28, R8, 0x300, RZ ;  /* 0x00000300081c7810 */ /* 0x000fc40007ffe0ff */
        /* <DEDUP_REMOVED lines=11> */
[----:B------:R-:W-:-:S05]  /*152b0*/  FMNMX.FTZ R0, R84, R29, !PT ;  /* 0x0000001d54007209 */ /* 0x000fca0007810000 */
[----:B------:R-:W0:Y:S02]  /*152c0*/  SHFL.BFLY PT, R29, R0, 0x2, 0x1f ;  /* 0x0c401f00001d7f89 */ /* 0x000e2400000e0000 */
[----:B------:R-:W-:Y:S08]  /*152d0*/  MUFU.EX2 R44, R44 ;  /* 0x0000002c002c7308 */ /* 0x000ff00000000800 */
[----:B------:R-:W-:Y:S08]  /*152e0*/  MUFU.EX2 R50, R50 ;  /* 0x0000003200327308 */ /* 0x000ff00000000800 */
[----:B------:R-:W-:Y:S01]  /*152f0*/  MUFU.EX2 R42, R42 ;  /* 0x0000002a002a7308 */ /* 0x000fe20000000800 */
[----:B0-----:R-:W-:Y:S01]  /*15300*/  FMNMX.FTZ R14, R0, R29, !PT ;  /* 0x0000001d000e7209 */ /* 0x001fe20007810000 */
[----:B------:R-:W-:-:S06]  /*15310*/  IMAD.MOV.U32 R29, RZ, RZ, 0x40000040 ;  /* 0x40000040ff1d7424 */ /* 0x000fcc00078e00ff */
[----:B------:R-:W-:Y:S01]  /*15320*/  MUFU.EX2 R46, R46 ;  /* 0x0000002e002e7308 */ /* 0x000fe20000000800 */
[----:B------:R-:W0:Y:S07]  /*15330*/  SHFL.BFLY PT, R0, R14, 0x1, 0x1f ;  /* 0x0c201f000e007f89 */ /* 0x000e2e00000e0000 */
[----:B------:R-:W-:Y:S08]  /*15340*/  MUFU.EX2 R37, R37 ;  /* 0x0000002500257308 */ /* 0x000ff00000000800 */
[----:B------:R-:W1:Y:S08]  /*15350*/  MUFU.EX2 R48, R48 ;  /* 0x0000003000307308 */ /* 0x000e700000000800 */
[----:B------:R-:W-:Y:S01]  /*15360*/  MUFU.EX2 R51, R51 ;  /* 0x0000003300337308 */ /* 0x000fe20000000800 */
[----:B0-----:R-:W-:-:S05]  /*15370*/  FMNMX.FTZ R14, R14, R0, !PT ;  /* 0x000000000e0e7209 */ /* 0x001fca0007810000 */
[----:B------:R-:W-:Y:S02]  /*15380*/  FADD.FTZ R0, -R14, R12 ;  /* 0x0000000c0e007221 */ /* 0x000fe40000010100 */
[----:B------:R-:W-:Y:S02]  /*15390*/  MUFU.EX2 R55, R55 ;  /* 0x0000003700377308 */ /* 0x000fe40000000800 */
[----:B------:R-:W-:-:S06]  /*153a0*/  FMUL.FTZ R0, R0, R7 ;  /* 0x0000000700007220 */ /* 0x000fcc0000410000 */
        /* <DEDUP_REMOVED lines=8> */
[-C--:B------:R-:W-:Y:S02]  /*15430*/  FFMA.FTZ R57, R80, R7.reuse, -R86 ;  /* 0x0000000750397223 */ /* 0x080fe40000010856 */
[----:B------:R-:W-:Y:S01]  /*15440*/  HGMMA.64x128x16.F32 R88, R156, gdesc[UR4].tnspB, R88, gsb0 ;  /* 0x41e000049c587df0 */ /* 0x000fe20008000858 */
[----:B------:R-:W-:Y:S01]  /*15450*/  R2UR UR6, R28 ;  /* 0x000000001c0672ca */ /* 0x000fe200000e0000 */
[-C--:B------:R-:W-:Y:S01]  /*15460*/  FMUL.FTZ R28, R14, R7.reuse ;  /* 0x000000070e1c7220 */ /* 0x080fe20000410000 */
[----:B------:R-:W-:Y:S01]  /*15470*/  R2UR UR7, R29 ;  /* 0x000000001d0772ca */ /* 0x000fe200000e0000 */
[----:B------:R-:W-:Y:S02]  /*15480*/  MUFU.EX2 R152, R152 ;  /* 0x0000009800987308 */ /* 0x000fe40000000800 */
[-CC-:B------:R-:W-:Y:S01]  /*15490*/  FFMA.FTZ R181, R15, R7.reuse, -R28.reuse ;  /* 0x000000070fb57223 */ /* 0x180fe2000001081c */
[-CC-:B------:R-:W-:Y:S01]  /*154a0*/  FFMA.FTZ R15, R20, R7.reuse, -R28.reuse ;  /* 0x00000007140f7223 */ /* 0x180fe2000001081c */
[-CC-:B------:R-:W-:Y:S01]  /*154b0*/  FFMA.FTZ R183, R21, R7.reuse, -R28.reuse ;  /* 0x0000000715b77223 */ /* 0x180fe2000001081c */
[----:B------:R-:W-:Y:S01]  /*154c0*/  VIADD R20, R8, 0x380 ;  /* 0x0000038008147836 */ /* 0x000fe20000000000 */
[----:B------:R-:W-:Y:S01]  /*154d0*/  MOV R21, 0x40000040 ;  /* 0x4000004000157802 */ /* 0x000fe20000000f00 */
        /* <DEDUP_REMOVED lines=41> */
[-C--:B------:R-:W-:Y:S01]  /*15770*/  FFMA.FTZ R156, R60, R7.reuse, -R86 ;  /* 0x000000073c9c7223 */ /* 0x080fe20000010856 */
[-C--:B------:R-:W-:Y:S01]  /*15780*/  FFMA.FTZ R157, R66, R7.reuse, -R28 ;  /* 0x00000007429d7223 */ /* 0x080fe2000001081c */
[-C--:B------:R-:W-:Y:S02]  /*15790*/  FFMA.FTZ R158, R62, R7.reuse, -R86 ;  /* 0x000000073e9e7223 */ /* 0x080fe40000010856 */
[----:B------:R-:W-:Y:S01]  /*157a0*/  MUFU.EX2 R154, R154 ;  /* 0x0000009a009a7308 */ /* 0x000fe20000000800 */
[----:B------:R-:W-:Y:S01]  /*157b0*/  FFMA.FTZ R159, R70, R7, -R28 ;  /* 0x00000007469f7223 */ /* 0x000fe2000001081c */
[----:B------:R-:W-:Y:S01]  /*157c0*/  HGMMA.64x128x16.F32 R88, R160, gdesc[UR4].tnspB, R88, gsb0 ;  /* 0x41e00004a0587df0 */ /* 0x000fe20008000858 */
[----:B------:R-:W-:Y:S02]  /*157d0*/  R2UR UR6, R20 ;  /* 0x00000000140672ca */ /* 0x000fe400000e0000 */
[----:B------:R-:W-:-:S02]  /*157e0*/  R2UR UR7, R21 ;  /* 0x00000000150772ca */ /* 0x000fc400000e0000 */
[----:B------:R-:W-:Y:S01]  /*157f0*/  @!P1 PRMT R20, RZ, 0x654, R10 ;  /* 0x00000654ff149816 */ /* 0x000fe2000000000a */
        /* <DEDUP_REMOVED lines=8> */
[----:B------:R-:W2:Y:S08]  /*15880*/  MUFU.EX2 R79, R79 ;  /* 0x0000004f004f7308 */ /* 0x000eb00000000800 */
[----:B------:R-:W-:Y:S08]  /*15890*/  MUFU.EX2 R81, R81 ;  /* 0x0000005100517308 */ /* 0x000ff00000000800 */
[----:B------:R-:W3:Y:S08]  /*158a0*/  MUFU.EX2 R57, R57 ;  /* 0x0000003900397308 */ /* 0x000ef00000000800 */
[----:B------:R-:W4:Y:S08]  /*158b0*/  MUFU.EX2 R82, R82 ;  /* 0x0000005200527308 */ /* 0x000f300000000800 */
[----:B------:R-:W-:Y:S01]  /*158c0*/  MUFU.EX2 R83, R83 ;  /* 0x0000005300537308 */ /* 0x000fe20000000800 */
[----:B------:R-:W-:-:S02]  /*158d0*/  WARPGROUP.DEPBAR.LE gsb0, 0x0 ;  /* 0x00008000000079c5 */ /* 0x000fc40000010000 */
[----:B------:R-:W-:Y:S01]  /*158e0*/  WARPGROUP.ARRIVE ;  /* 0x00000000000079c5 */ /* 0x000fe20000000000 */
[----:B------:R-:W-:Y:S01]  /*158f0*/  FFMA.FTZ R161, R74, R7, -R28 ;  /* 0x000000074aa17223 */ /* 0x000fe2000001081c */
[----:B-1----:R-:W-:Y:S02]  /*15900*/  F2FP.F16.F32.PACK_AB R160, R48, R37 ;  /* 0x0000002530a0723e */ /* 0x002fe400000000ff */
[----:B0-----:R-:W-:Y:S02]  /*15910*/  F2FP.F16.F32.PACK_AB R162, R54, R51 ;  /* 0x0000003336a2723e */ /* 0x001fe400000000ff */
[----:B------:R-:W-:Y:S01]  /*15920*/  HGMMA.64x128x16.F32 R88, R164, gdesc[UR4].tnspB, R88, gsb0 ;  /* 0x41e00004a4587df0 */ /* 0x000fe20008000858 */
[----:B------:R-:W-:Y:S01]  /*15930*/  MUFU.EX2 R161, R161 ;  /* 0x000000a100a17308 */ /* 0x000fe20000000800 */
[----:B--2---:R-:W-:Y:S01]  /*15940*/  F2FP.F16.F32.PACK_AB R163, R79, R78 ;  /* 0x0000004e4fa3723e */ /* 0x004fe200000000ff */
[----:B------:R-:W-:Y:S02]  /*15950*/  WARPGROUP.DEPBAR.LE gsb0, 0x0 ;  /* 0x00008000000079c5 */ /* 0x000fe40000010000 */
[----:B------:R0:W-:Y:S01]  /*15960*/  @!P1 SYNCS.ARRIVE.TRANS64.RED.A1T0 RZ, [R20+URZ], RZ ;  /* 0x000000ff14ff99a7 */ /* 0x0001e2000810043f */
[----:B------:R-:W-:-:S02]  /*15970*/  F2FP.F16.F32.PACK_AB R166, R12, R59 ;  /* 0x0000003b0ca6723e */ /* 0x000fc400000000ff */
[----:B---3--:R-:W-:Y:S02]  /*15980*/  F2FP.F16.F32.PACK_AB R164, R57, R55 ;  /* 0x0000003739a4723e */ /* 0x008fe400000000ff */
[----:B----4-:R-:W-:Y:S01]  /*15990*/  F2FP.F16.F32.PACK_AB R165, R82, R81 ;  /* 0x0000005152a5723e */ /* 0x010fe200000000ff */
[----:B0-----:R-:W-:Y:S01]  /*159a0*/  FFMA.FTZ R20, R0, R3, R181 ;  /* 0x0000000300147223 */ /* 0x001fe200000100b5 */
[----:B------:R-:W-:Y:S01]  /*159b0*/  FADD.FTZ R3, R11, R4 ;  /* 0x000000040b037221 */ /* 0x000fe20000010000 */
[----:B------:R0:W-:Y:S01]  /*159c0*/  @!P1 SYNCS.ARRIVE.TRANS64.RED.A1T0 RZ, [R13+URZ], RZ ;  /* 0x000000ff0dff99a7 */ /* 0x0001e2000810043f */
[----:B------:R-:W-:Y:S01]  /*159d0*/  FFMA.FTZ R4, R63, R7, -R28 ;  /* 0x000000073f047223 */ /* 0x000fe2000001081c */
[----:B------:R-:W-:Y:S01]  /*159e0*/  FADD.FTZ R20, R15, R20 ;  /* 0x000000140f147221 */ /* 0x000fe20000010000 */
[----:B------:R-:W-:Y:S01]  /*159f0*/  FADD.FTZ R3, R182, R3 ;  /* 0x00000003b6037221 */ /* 0x000fe20000010000 */
[C---:B------:R-:W-:Y:S02]  /*15a00*/  F2FP.F16.F32.PACK_AB R182, R24.reuse, R182 ;  /* 0x000000b618b6723e */ /* 0x040fe400000000ff */
[----:B------:R-:W-:Y:S01]  /*15a10*/  FADD.FTZ R20, R183, R20 ;  /* 0x00000014b7147221 */ /* 0x000fe20000010000 */
[----:B------:R-:W-:Y:S01]  /*15a20*/  FADD.FTZ R3, R24, R3 ;  /* 0x0000000318037221 */ /* 0x000fe20000010000 */
[----:B------:R-:W1:Y:S01]  /*15a30*/  MUFU.EX2 R4, R4 ;  /* 0x0000000400047308 */ /* 0x000e620000000800 */
[----:B------:R-:W-:Y:S01]  /*15a40*/  F2FP.F16.F32.PACK_AB R181, R15, R181 ;  /* 0x000000b50fb5723e */ /* 0x000fe200000000ff */
[----:B------:R-:W-:Y:S01]  /*15a50*/  FADD.FTZ R40, R25, R20 ;  /* 0x0000001419287221 */ /* 0x000fe20000010000 */
[----:B------:R-:W-:Y:S01]  /*15a60*/  FADD.FTZ R3, R176, R3 ;  /* 0x00000003b0037221 */ /* 0x000fe20000010000 */
[C---:B------:R-:W-:Y:S01]  /*15a70*/  F2FP.F16.F32.PACK_AB R176, R38.reuse, R176 ;  /* 0x000000b026b0723e */ /* 0x040fe200000000ff */
[----:B------:R-:W-:Y:S01]  /*15a80*/  FFMA.FTZ R20, R67, R7, -R28 ;  /* 0x0000000743147223 */ /* 0x000fe2000001081c */
[----:B------:R-:W-:Y:S01]  /*15a90*/  FADD.FTZ R40, R177, R40 ;  /* 0x00000028b1287221 */ /* 0x000fe20000010000 */
[----:B------:R-:W-:Y:S01]  /*15aa0*/  FADD.FTZ R3, R38, R3 ;  /* 0x0000000326037221 */ /* 0x000fe20000010000 */
[----:B------:R-:W-:Y:S01]  /*15ab0*/  MUFU.EX2 R24, R75 ;  /* 0x0000004b00187308 */ /* 0x000fe20000000800 */
[----:B------:R-:W-:Y:S01]  /*15ac0*/  F2FP.F16.F32.PACK_AB R183, R25, R183 ;  /* 0x000000b719b7723e */ /* 0x000fe200000000ff */
[----:B------:R-:W-:Y:S01]  /*15ad0*/  FADD.FTZ R52, R27, R40 ;  /* 0x000000281b347221 */ /* 0x000fe20000010000 */
[----:B------:R-:W-:Y:S01]  /*15ae0*/  FADD.FTZ R56, R178, R3 ;  /* 0x00000003b2387221 */ /* 0x000fe20000010000 */
[-CC-:B------:R-:W-:Y:S01]  /*15af0*/  FFMA.FTZ R40, R71, R7.reuse, -R28.reuse ;  /* 0x0000000747287223 */ /* 0x180fe2000001081c */
[----:B------:R-:W-:Y:S01]  /*15b00*/  FFMA.FTZ R28, R84, R7, -R28 ;  /* 0x00000007541c7223 */ /* 0x000fe2000001081c */
[----:B------:R-:W-:Y:S01]  /*15b10*/  FADD.FTZ R52, R179, R52 ;  /* 0x00000034b3347221 */ /* 0x000fe20000010000 */
[----:B------:R-:W-:Y:S01]  /*15b20*/  FADD.FTZ R3, R39, R56 ;  /* 0x0000003827037221 */ /* 0x000fe20000010000 */
[----:B------:R-:W2:Y:S01]  /*15b30*/  MUFU.EX2 R20, R20 ;  /* 0x0000001400147308 */ /* 0x000ea20000000800 */
[----:B------:R-:W-:Y:S01]  /*15b40*/  F2FP.F16.F32.PACK_AB R177, R27, R177 ;  /* 0x000000b11bb1723e */ /* 0x000fe200000000ff */
[----:B------:R-:W-:Y:S01]  /*15b50*/  FADD.FTZ R52, R29, R52 ;  /* 0x000000341d347221 */ /* 0x000fe20000010000 */
[----:B------:R-:W-:Y:S01]  /*15b60*/  FADD.FTZ R3, R172, R3 ;  /* 0x00000003ac037221 */ /* 0x000fe20000010000 */
[----:B------:R-:W-:Y:S01]  /*15b70*/  F2FP.F16.F32.PACK_AB R172, R26, R172 ;  /* 0x000000ac1aac723e */ /* 0x000fe200000000ff */
[----:B------:R-:W-:-:S02]  /*15b80*/  IMAD.MOV.U32 R15, RZ, RZ, R194 ;  /* 0x000000ffff0f7224 */ /* 0x000fc400078e00c2 */
[----:B0-----:R-:W-:Y:S01]  /*15b90*/  FADD.FTZ R13, R173, R52 ;  /* 0x00000034ad0d7221 */ /* 0x001fe20000010000 */
[----:B------:R-:W-:Y:S01]  /*15ba0*/  FADD.FTZ R3, R26, R3 ;  /* 0x000000031a037221 */ /* 0x000fe20000010000 */
[----:B------:R-:W0:Y:S01]  /*15bb0*/  MUFU.EX2 R40, R40 ;  /* 0x0000002800287308 */ /* 0x000e220000000800 */
[----:B------:R-:W-:Y:S01]  /*15bc0*/  F2FP.F16.F32.PACK_AB R178, R39, R178 ;  /* 0x000000b227b2723e */ /* 0x000fe200000000ff */
[----:B------:R-:W-:Y:S01]  /*15bd0*/  FADD.FTZ R52, R30, R13 ;  /* 0x0000000d1e347221 */ /* 0x000fe20000010000 */
[----:B------:R-:W-:Y:S01]  /*15be0*/  FADD.FTZ R3, R174, R3 ;  /* 0x00000003ae037221 */ /* 0x000fe20000010000 */
[----:B------:R-:W-:Y:S01]  /*15bf0*/  F2FP.F16.F32.PACK_AB R179, R29, R179 ;  /* 0x000000b31db3723e */ /* 0x000fe200000000ff */
[----:B------:R-:W-:Y:S02]  /*15c00*/  IMAD.MOV.U32 R13, RZ, RZ, R196 ;  /* 0x000000ffff0d7224 */ /* 0x000fe400078e00c4 */
[----:B------:R-:W-:Y:S01]  /*15c10*/  FADD.FTZ R52, R175, R52 ;  /* 0x00000034af347221 */ /* 0x000fe20000010000 */
[----:B------:R-:W-:Y:S01]  /*15c20*/  FADD.FTZ R3, R32, R3 ;  /* 0x0000000320037221 */ /* 0x000fe20000010000 */
[----:B------:R-:W3:Y:S01]  /*15c30*/  MUFU.EX2 R28, R28 ;  /* 0x0000001c001c7308 */ /* 0x000ee20000000800 */
        /* <DEDUP_REMOVED lines=9> */
[----:B------:R-:W-:Y:S02]  /*15cd0*/  F2FP.F16.F32.PACK_AB R168, R34, R168 ;  /* 0x000000a822a8723e */ /* 0x000fe400000000ff */
        /* <DEDUP_REMOVED lines=14> */
[C---:B-1----:R-:W-:Y:S02]  /*15dc0*/  F2FP.F16.F32.PACK_AB R155, R4.reuse, R155 ;  /* 0x0000009b049b723e */ /* 0x042fe400000000ff */
[----:B------:R-:W-:Y:S01]  /*15dd0*/  FADD.FTZ R26, R4, R11 ;  /* 0x0000000b041a7221 */ /* 0x000fe20000010000 */
[----:B------:R-:W-:Y:S01]  /*15de0*/  FADD.FTZ R3, R156, R3 ;  /* 0x000000039c037221 */ /* 0x000fe20000010000 */
[----:B------:R-:W-:Y:S02]  /*15df0*/  F2FP.F16.F32.PACK_AB R152, R44, R152 ;  /* 0x000000982c98723e */ /* 0x000fe400000000ff */
[----:B------:R-:W-:Y:S01]  /*15e00*/  FADD.FTZ R11, R157, R26 ;  /* 0x0000001a9d0b7221 */ /* 0x000fe20000010000 */
[----:B------:R-:W-:Y:S01]  /*15e10*/  FADD.FTZ R3, R42, R3 ;  /* 0x000000032a037221 */ /* 0x000fe20000010000 */
[----:B------:R-:W-:-:S02]  /*15e20*/  F2FP.F16.F32.PACK_AB R154, R50, R154 ;  /* 0x0000009a329a723e */ /* 0x000fc400000000ff */
[----:B--2---:R-:W-:Y:S01]  /*15e30*/  FADD.FTZ R26, R20, R11 ;  /* 0x0000000b141a7221 */ /* 0x004fe20000010000 */
[----:B------:R-:W-:Y:S01]  /*15e40*/  FADD.FTZ R3, R158, R3 ;  /* 0x000000039e037221 */ /* 0x000fe20000010000 */
[----:B------:R-:W-:Y:S02]  /*15e50*/  F2FP.F16.F32.PACK_AB R156, R42, R156 ;  /* 0x0000009c2a9c723e */ /* 0x000fe400000000ff */
[----:B------:R-:W-:Y:S01]  /*15e60*/  FADD.FTZ R11, R159, R26 ;  /* 0x0000001a9f0b7221 */ /* 0x000fe20000010000 */
[----:B------:R-:W-:Y:S01]  /*15e70*/  FADD.FTZ R8, R46, R3 ;  /* 0x000000032e087221 */ /* 0x000fe20000010000 */
[----:B------:R-:W-:Y:S02]  /*15e80*/  F2FP.F16.F32.PACK_AB R157, R20, R157 ;  /* 0x0000009d149d723e */ /* 0x000fe400000000ff */
[----:B0-----:R-:W-:Y:S01]  /*15e90*/  FADD.FTZ R10, R40, R11 ;  /* 0x0000000b280a7221 */ /* 0x001fe20000010000 */
[----:B------:R-:W-:Y:S01]  /*15ea0*/  FADD.FTZ R3, R37, R8 ;  /* 0x0000000825037221 */ /* 0x000fe20000010000 */
[----:B------:R-:W-:-:S02]  /*15eb0*/  F2FP.F16.F32.PACK_AB R158, R46, R158 ;  /* 0x0000009e2e9e723e */ /* 0x000fc400000000ff */
[----:B------:R-:W-:Y:S01]  /*15ec0*/  FADD.FTZ R11, R161, R10 ;  /* 0x0000000aa10b7221 */ /* 0x000fe20000010000 */
[----:B------:R-:W-:Y:S01]  /*15ed0*/  FADD.FTZ R4, R48, R3 ;  /* 0x0000000330047221 */ /* 0x000fe20000010000 */
[----:B------:R-:W-:Y:S02]  /*15ee0*/  F2FP.F16.F32.PACK_AB R159, R40, R159 ;  /* 0x0000009f289f723e */ /* 0x000fe400000000ff */
[C---:B------:R-:W-:Y:S01]  /*15ef0*/  FADD.FTZ R11, R24.reuse, R11 ;  /* 0x0000000b180b7221 */ /* 0x040fe20000010000 */
[----:B------:R-:W-:Y:S01]  /*15f00*/  FADD.FTZ R3, R51, R4 ;  /* 0x0000000433037221 */ /* 0x000fe20000010000 */
[----:B------:R-:W-:Y:S02]  /*15f10*/  F2FP.F16.F32.PACK_AB R161, R24, R161 ;  /* 0x000000a118a1723e */ /* 0x000fe400000000ff */
[----:B------:R-:W-:Y:S01]  /*15f20*/  FADD.FTZ R4, R78, R11 ;  /* 0x0000000b4e047221 */ /* 0x000fe20000010000 */
[----:B------:R-:W-:Y:S01]  /*15f30*/  FADD.FTZ R8, R54, R3 ;  /* 0x0000000336087221 */ /* 0x000fe20000010000 */
[----:B---3--:R-:W-:Y:S01]  /*15f40*/  F2FP.F16.F32.PACK_AB R167, R28, R83 ;  /* 0x000000531ca7723e */ /* 0x008fe200000000ff */
[----:B------:R-:W-:-:S02]  /*15f50*/  IMAD.MOV.U32 R11, RZ, RZ, R9 ;  /* 0x000000ffff0b7224 */ /* 0x000fc400078e0009 */
        /* <DEDUP_REMOVED lines=8> */
[----:B------:R-:W-:Y:S02]  /*15fe0*/  MOV R12, R14 ;  /* 0x0000000e000c7202 */ /* 0x000fe40000000f00 */
[----:B------:R-:W-:Y:S01]  /*15ff0*/  FADD.FTZ R3, R28, R8 ;  /* 0x000000081c037221 */ /* 0x000fe20000010000 */
[----:B------:R-:W-:Y:S06]  /*16000*/  @P2 BRA `(.L_x_792) ;  /* 0xffffffd000e02947 */ /* 0x000fec000383ffff */
.L_x_781:
[----:B------:R-:W-:Y:S05]  /*16010*/  BSYNC B0 ;  /* 0x0000000000007941 */ /* 0x000fea0003800000 */
.L_x_780:
        /* <DEDUP_REMOVED lines=67> */
.L_x_793:
[----:B------:R-:W-:Y:S01]  /*16450*/  IMAD R8, R194, 0x8, R2 ;  /* 0x00000008c2087824 */ /* 0x000fe200078e0202 */
[----:B------:R-:W-:-:S04]  /*16460*/  SHF.L.U32 R5, R196, 0x1f, RZ ;  /* 0x0000001fc4057819 */ /* 0x000fc800000006ff */
[----:B------:R0:W1:Y:S01]  /*16470*/  SYNCS.PHASECHK.TRANS64.TRYWAIT P2, [R8+URZ+0x34850], R5 ;  /* 0x03485005080075a7 */ /* 0x000062000804017f */
[----:B------:R-:W-:Y:S05]  /*16480*/  @!P0 BRA `(.L_x_794) ;  /* 0x0000000000048947 */ /* 0x000fea0003800000 */
[----:B------:R-:W-:Y:S01]  /*16490*/  BPT.TRAP 0x1 ;  /* 0x000000040000795c */ /* 0x000fe20000300000 */
.L_x_794:
[----:B------:R-:W-:Y:S01]  /*164a0*/  IADD3 R2, R2, 0x400, RZ ;  /* 0x0000040002027810 */ /* 0x000fe20007ffe0ff */
[----:B------:R-:W-:Y:S03]  /*164b0*/  BSSY B0, `(.L_x_795) ;  /* 0x0000008000007945 */ /* 0x000fe60003800000 */
[----:B------:R-:W-:-:S04]  /*164c0*/  SHF.R.U32.HI R2, RZ, 0x4, R2 ;  /* 0x00000004ff027819 */ /* 0x000fc80000011602 */
[----:B------:R-:W-:-:S04]  /*164d0*/  LOP3.LUT R2, R2, 0x3fff, RZ, 0xc0, !PT ;  /* 0x00003fff02027812 */ /* 0x000fc800078ec0ff */
[----:B------:R-:W-:-:S05]  /*164e0*/  LOP3.LUT R11, R2, 0x4000000, RZ, 0xfc, !PT ;  /* 0x04000000020b7812 */ /* 0x000fca00078efcff */
[----:B------:R-:W-:Y:S01]  /*164f0*/  IMAD R0, R194, 0x800, R11 ;  /* 0x00000800c2007824 */ /* 0x000fe200078e020b */
[----:B-1----:R-:W-:Y:S06]  /*16500*/  @P2 BRA `(.L_x_796) ;  /* 0x0000000000082947 */ /* 0x002fec0003800000 */
[----:B------:R-:W1:Y:S02]  /*16510*/  SYNCS.PHASECHK.TRANS64.TRYWAIT P0, [R8+URZ+0x34850], R5 ;  /* 0x03485005080075a7 */ /* 0x000e64000800017f */
[----:B-1----:R-:W-:Y:S05]  /*16520*/  @!P0 BRA `(.L_x_797) ;  /* 0x000000a800048947 */ /* 0x002fea0003800000 */
.L_x_796:
[----:B------:R-:W-:Y:S05]  /*16530*/  BSYNC B0 ;  /* 0x0000000000007941 */ /* 0x000fea0003800000 */
.L_x_795:
[----:B------:R-:W-:Y:S01]  /*16540*/  IMAD.MOV.U32 R10, RZ, RZ, R0 ;  /* 0x000000ffff0a7224 */ /* 0x000fe200078e0000 */
[----:B------:R-:W-:Y:S01]  /*16550*/  MOV R11, 0x40000040 ;  /* 0x40000040000b7802 */ /* 0x000fe20000000f00 */
[----:B------:R-:W-:Y:S01]  /*16560*/  WARPGROUP.ARRIVE ;  /* 0x00000000000079c5 */ /* 0x000fe20000000000 */
[----:B01----:R-:W0:Y:S01]  /*16570*/  SHFL.BFLY PT, R5, R4, 0x2, 0x1f ;  /* 0x0c401f0004057f89 */ /* 0x003e2200000e0000 */
[----:B------:R-:W-:Y:S02]  /*16580*/  IADD3 R194, R194, 0x1, RZ ;  /* 0x00000001c2c27810 */ /* 0x000fe40007ffe0ff */
[----:B------:R-:W-:Y:S01]  /*16590*/  R2UR UR6, R10 ;  /* 0x000000000a0672ca */ /* 0x000fe200000e0000 */
[----:B------:R-:W-:Y:S01]  /*165a0*/  VIADD R10, R0, 0x80 ;  /* 0x00000080000a7836 */ /* 0x000fe20000000000 */
[----:B------:R-:W-:Y:S01]  /*165b0*/  R2UR UR7, R11 ;  /* 0x000000000b0772ca */ /* 0x000fe200000e0000 */
[----:B------:R-:W-:Y:S01]  /*165c0*/  IMAD.MOV.U32 R11, RZ, RZ, 0x40000040 ;  /* 0x40000040ff0b7424 */ /* 0x000fe200078e00ff */
[----:B------:R-:W-:-:S02]  /*165d0*/  ISETP.NE.AND P2, PT, R194, 0x2, PT ;  /* 0x00000002c200780c */ /* 0x000fc40003f45270 */
[----:B------:R-:W-:Y:S02]  /*165e0*/  IADD3 R204, R204, 0x1, RZ ;  /* 0x00000001cccc7810 */ /* 0x000fe40007ffe0ff */
[----:B------:R-:W-:-:S07]  /*165f0*/  SEL R194, R194, RZ, P2 ;  /* 0x000000ffc2c27207 */ /* 0x000fce0001000000 */
[----:B------:R-:W-:Y:S01]  /*16600*/  HGMMA.64x128x16.F32 R24, R180, gdesc[UR4].tnspB, R24, gsb0 ;  /* 0x41e00004b4187df0 */ /* 0x000fe20008000818 */
[----:B------:R-:W-:Y:S02]  /*16610*/  R2UR UR6, R10 ;  /* 0x000000000a0672ca */ /* 0x000fe400000e0000 */
[----:B------:R-:W-:Y:S01]  /*16620*/  R2UR UR7, R11 ;  /* 0x000000000b0772ca */ /* 0x000fe200000e0000 */
[----:B------:R-:W-:Y:S01]  /*16630*/  IMAD.MOV.U32 R11, RZ, RZ, 0x40000040 ;  /* 0x40000040ff0b7424 */ /* 0x000fe200078e00ff */
[----:B------:R-:W-:Y:S01]  /*16640*/  IADD3 R10, R0, 0x100, RZ ;  /* 0x00000100000a7810 */ /* 0x000fe20007ffe0ff */
[----:B0-----:R-:W-:Y:S01]  /*16650*/  FADD.FTZ R5, R5, R4 ;  /* 0x0000000405057221 */ /* 0x001fe20000010000 */
[----:B------:R-:W-:Y:S01]  /*16660*/  IMAD.MOV.U32 R4, RZ, RZ, RZ ;  /* 0x000000ffff047224 */ /* 0x000fe200078e00ff */
[----:B------:R-:W-:Y:S02]  /*16670*/  WARPGROUP.DEPBAR.LE gsb0, 0x0 ;  /* 0x00008000000079c5 */ /* 0x000fe40000010000 */
[----:B------:R-:W-:-:S06]  /*16680*/  WARPGROUP.ARRIVE ;  /* 0x00000000000079c5 */ /* 0x000fcc0000000000 */
[----:B------:R-:W-:Y:S01]  /*16690*/  HGMMA.64x128x16.F32 R24, R176, gdesc[UR4].tnspB, R24, gsb0 ;  /* 0x41e00004b0187df0 */ /* 0x000fe20008000818 */
[----:B------:R-:W-:Y:S01]  /*166a0*/  R2UR UR6, R10 ;  /* 0x000000000a0672ca */ /* 0x000fe200000e0000 */
[----:B------:R-:W-:Y:S01]  /*166b0*/  VIADD R10, R0, 0x180 ;  /* 0x00000180000a7836 */ /* 0x000fe20000000000 */
[----:B------:R-:W-:Y:S02]  /*166c0*/  R2UR UR7, R11 ;  /* 0x000000000b0772ca */ /* 0x000fe400000e0000 */
[----:B------:R-:W-:Y:S01]  /*166d0*/  MOV R11, 0x40000040 ;  /* 0x40000040000b7802 */ /* 0x000fe20000000f00 */
        /* <DEDUP_REMOVED lines=28> */
[----:B------:R-:W0:Y:S02]  /*168a0*/  SHFL.BFLY PT, R0, R3, 0x2, 0x1f ;  /* 0x0c401f0003007f89 */ /* 0x000e2400000e0000 */
[----:B0-----:R-:W-:Y:S01]  /*168b0*/  FADD.FTZ R2, R0, R3 ;  /* 0x0000000300027221 */ /* 0x001fe20000010000 */
[----:B------:R-:W-:Y:S01]  /*168c0*/  SEL R3, RZ, 0x1, P2 ;  /* 0x00000001ff037807 */ /* 0x000fe20001000000 */
[----:B------:R-:W0:Y:S03]  /*168d0*/  SHFL.BFLY PT, R0, R5, 0x1, 0x1f ;  /* 0x0c201f0005007f89 */ /* 0x000e2600000e0000 */
[----:B------:R-:W-:Y:S01]  /*168e0*/  LOP3.LUT R196, R196, R3, RZ, 0x3c, !PT ;  /* 0x00000003c4c47212 */ /* 0x000fe200078e3cff */
[----:B------:R-:W-:-:S02]  /*168f0*/  IMAD.MOV.U32 R3, RZ, RZ, -0x800000 ;  /* 0xff800000ff037424 */ /* 0x000fc400078e00ff */
[----:B0-----:R-:W-:Y:S01]  /*16900*/  FADD.FTZ R12, R5, R0 ;  /* 0x00000000050c7221 */ /* 0x001fe20000010000 */
[----:B------:R-:W-:-:S04]  /*16910*/  MOV R0, 0xff800000 ;  /* 0xff80000000007802 */ /* 0x000fc80000000f00 */
[----:B------:R-:W-:-:S13]  /*16920*/  FSETP.NE.FTZ.AND P0, PT, R12, RZ, PT ;  /* 0x000000ff0c00720b */ /* 0x000fda0003f15000 */
[----:B------:R-:W0:Y:S08]  /*16930*/  @P0 MUFU.LG2 R6, R12 ;  /* 0x0000000c00060308 */ /* 0x000e300000000c00 */
[----:B------:R-:W-:Y:S01]  /*16940*/  @P0 MUFU.RCP R4, R12 ;  /* 0x0000000c00040308 */ /* 0x000fe20000001000 */
[----:B0-----:R-:W-:Y:S01]  /*16950*/  @P0 FMUL.FTZ R5, R6, 0.69314718246459960938 ;  /* 0x3f31721806050820 */ /* 0x001fe20000410000 */
[----:B------:R-:W-:-:S02]  /*16960*/  WARPGROUP.DEPBAR.LE gsb0, 0x0 ;  /* 0x00008000000079c5 */ /* 0x000fc40000010000 */
[----:B------:R-:W-:-:S06]  /*16970*/  WARPGROUP.ARRIVE ;  /* 0x00000000000079c5 */ /* 0x000fcc0000000000 */
[----:B------:R-:W-:Y:S01]  /*16980*/  HGMMA.64x128x16.F32 R24, R160, gdesc[UR4].tnspB, R24, gsb0 ;  /* 0x41e00004a0187df0 */ /* 0x000fe20008000818 */
[----:B------:R-:W-:Y:S02]  /*16990*/  R2UR UR6, R10 ;  /* 0x000000000a0672ca */ /* 0x000fe400000e0000 */
[----:B------:R-:W-:Y:S02]  /*169a0*/  R2UR UR7, R11 ;  /* 0x000000000b0772ca */ /* 0x000fe400000e0000 */
[----:B------:R-:W0:Y:S02]  /*169b0*/  SHFL.BFLY PT, R11, R2, 0x1, 0x1f ;  /* 0x0c201f00020b7f89 */ /* 0x000e2400000e0000 */
[----:B0-----:R-:W-:Y:S01]  /*169c0*/  FADD.FTZ R13, R2, R11 ;  /* 0x0000000b020d7221 */ /* 0x001fe20000010000 */
[----:B------:R-:W-:Y:S02]  /*169d0*/  @!P1 VIADD R11, R8, 0x34860 ;  /* 0x00034860080b9836 */ /* 0x000fe40000000000 */
[----:B------:R-:W-:Y:S01]  /*169e0*/  @P0 FMUL.FTZ R2, R7, 0.69314718246459960938 ;  /* 0x3f31721807020820 */ /* 0x000fe20000410000 */
[----:B------:R-:W-:Y:S01]  /*169f0*/  IMAD.MOV.U32 R8, RZ, RZ, RZ ;  /* 0x000000ffff087224 */ /* 0x000fe200078e00ff */
[----:B------:R-:W-:-:S02]  /*16a00*/  FSETP.NE.FTZ.AND P3, PT, R13, RZ, PT ;  /* 0x000000ff0d00720b */ /* 0x000fc40003f75000 */
[----:B------:R-:W-:Y:S01]  /*16a10*/  @P0 FFMA.FTZ R0, R2, R9, R5 ;  /* 0x0000000902000223 */ /* 0x000fe20000010005 */
[----:B------:R-:W-:Y:S02]  /*16a20*/  @!P1 PRMT R11, RZ, 0x654, R11 ;  /* 0x00000654ff0b9816 */ /* 0x000fe4000000000b */
[----:B------:R-:W-:-:S08]  /*16a30*/  PLOP3.LUT P0, PT, PT, PT, PT, 0x8, 0x0 ;  /* 0x000000000000781c */ /* 0x000fd00003f0e170 */
[----:B------:R-:W0:Y:S01]  /*16a40*/  @P3 MUFU.LG2 R10, R13 ;  /* 0x0000000d000a3308 */ /* 0x000e220000000c00 */
[----:B------:R-:W-:-:S07]  /*16a50*/  @P3 FMUL.FTZ R20, R7, 0.69314718246459960938 ;  /* 0x3f31721807143820 */ /* 0x000fce0000410000 */
[----:B------:R-:W1:Y:S01]  /*16a60*/  @P3 MUFU.RCP R8, R13 ;  /* 0x0000000d00083308 */ /* 0x000e620000001000 */
[----:B0-----:R-:W-:-:S04]  /*16a70*/  @P3 FMUL.FTZ R7, R10, 0.69314718246459960938 ;  /* 0x3f3172180a073820 */ /* 0x001fc80000410000 */
[----:B------:R-:W-:Y:S01]  /*16a80*/  @P3 FFMA.FTZ R3, R20, R14, R7 ;  /* 0x0000000e14033223 */ /* 0x000fe20000010007 */
[----:B------:R-:W-:Y:S02]  /*16a90*/  WARPGROUP.DEPBAR.LE gsb0, 0x0 ;  /* 0x00008000000079c5 */ /* 0x000fe40000010000 */
[----:B------:R-:W-:-:S06]  /*16aa0*/  WARPGROUP.ARRIVE ;  /* 0x00000000000079c5 */ /* 0x000fcc0000000000 */
[----:B------:R-:W-:Y:S03]  /*16ab0*/  HGMMA.64x128x16.F32 R24, R164, gdesc[UR4].tnspB, R24, gsb0 ;  /* 0x41e00004a4187df0 */ /* 0x000fe60008000818 */
[----:B------:R-:W-:Y:S02]  /*16ac0*/  WARPGROUP.DEPBAR.LE gsb0, 0x0 ;  /* 0x00008000000079c5 */ /* 0x000fe40000010000 */
[-C--:B-1----:R-:W-:Y:S01]  /*16ad0*/  FMUL.FTZ R95, R26, R8.reuse ;  /* 0x000000081a5f7220 */ /* 0x082fe20000410000 */
[----:B------:R-:W-:Y:S01]  /*16ae0*/  FMUL.FTZ R93, R30, R8 ;  /* 0x000000081e5d7220 */ /* 0x000fe20000410000 */
[----:B------:R0:W-:Y:S01]  /*16af0*/  @!P1 SYNCS.ARRIVE.TRANS64.RED.A1T0 RZ, [R11+URZ], RZ ;  /* 0x000000ff0bff99a7 */ /* 0x0001e2000810043f */
[----:B------:R-:W-:Y:S01]  /*16b00*/  FMUL.FTZ R10, R28, R4 ;  /* 0x000000041c0a7220 */ /* 0x000fe20000410000 */
[-C--:B------:R-:W-:Y:S01]  /*16b10*/  FMUL.FTZ R26, R31, R8.reuse ;  /* 0x000000081f1a7220 */ /* 0x080fe20000410000 */
[-C--:B------:R-:W-:Y:S01]  /*16b20*/  FMUL.FTZ R88, R34, R8.reuse ;  /* 0x0000000822587220 */ /* 0x080fe20000410000 */
[-C--:B------:R-:W-:Y:S01]  /*16b30*/  FMUL.FTZ R91, R35, R8.reuse ;  /* 0x00000008235b7220 */ /* 0x080fe20000410000 */
[----:B------:R-:W-:Y:S01]  /*16b40*/  FMUL.FTZ R30, R38, R8 ;  /* 0x00000008261e7220 */ /* 0x000fe20000410000 */
        /* <DEDUP_REMOVED lines=56> */
[----:B------:R-:W-:-:S07]  /*16ed0*/  FMUL.FTZ R87, R87, R8 ;  /* 0x0000000857577220 */ /* 0x000fce0000410000 */
.L_x_723:
[----:B------:R-:W0:Y:S08]  /*16ee0*/  S2UR UR5, SR_CgaCtaId ;  /* 0x00000000000579c3 */ /* 0x000e300000008800 */
[----:B------:R-:W-:Y:S06]  /*16ef0*/  BAR.SYNC.DEFER_BLOCKING 0x5, 0x180 ;  /* 0x0146000000007b1d */ /* 0x000fec0000010000 */
[----:B------:R-:W-:Y:S01]  /*16f00*/  UMOV UR4, 0x400 ;  /* 0x0000040000047882 */ /* 0x000fe20000000000 */
[----:B------:R-:W-:Y:S01]  /*16f10*/  BSSY B0, `(.L_x_798) ;  /* 0x00001f3000007945 */ /* 0x000fe20003800000 */
[----:B0-----:R-:W-:-:S06]  /*16f20*/  ULEA UR4, UR5, UR4, 0x18 ;  /* 0x0000000405047291 */ /* 0x001fcc000f8ec03f */
[----:B------:R-:W-:-:S05]  /*16f30*/  IMAD.U32 R2, RZ, RZ, UR4 ;  /* 0x00000004ff027e24 */ /* 0x000fca000f8e00ff */
[----:B------:R0:W1:Y:S01]  /*16f40*/  LDS.128 R124, [R2+0x348d0] ;  /* 0x0348d000027c7984 */ /* 0x0000620000000c00 */
[----:B------:R-:W-:Y:S06]  /*16f50*/  BAR.ARV 0x4, 0x180 ;  /* 0x0106000000007b1d */ /* 0x000fec0000002000 */
[----:B------:R-:W-:Y:S05]  /*16f60*/  @P0 BRA `(.L_x_799) ;  /* 0x0000001000fc0947 */ /* 0x000fea0003800000 */
[----:B------:R-:W2:Y:S01]  /*16f70*/  S2R R5, SR_SWINHI ;  /* 0x0000000000057919 */ /* 0x000ea20000002f00 */
[----:B------:R-:W-:Y:S01]  /*16f80*/  F2FP.F16.F32.PACK_AB R10, R11, R10 ;  /* 0x0000000a0b0a723e */ /* 0x000fe200000000ff */
[----:B------:R-:W-:Y:S01]  /*16f90*/  ULDC.64 UR4, c[0x0][0xc00] ;  /* 0x0003000000047ab9 */ /* 0x000fe20000000a00 */
[----:B------:R-:W-:Y:S02]  /*16fa0*/  F2FP.F16.F32.PACK_AB R11, R26, R93 ;  /* 0x0000005d1a0b723e */ /* 0x000fe400000000ff */
[----:B------:R-:W-:Y:S02]  /*16fb0*/  F2FP.F16.F32.PACK_AB R31, R34, R31 ;  /* 0x0000001f221f723e */ /* 0x000fe400000000ff */
[----:B------:R-:W-:Y:S02]  /*16fc0*/  F2FP.F16.F32.PACK_AB R34, R77, R76 ;  /* 0x0000004c4d22723e */ /* 0x000fe400000000ff */
[----:B------:R-:W-:Y:S02]  /*16fd0*/  F2FP.F16.F32.PACK_AB R35, R38, R35 ;  /* 0x000000232623723e */ /* 0x000fe400000000ff */
[----:B------:R-:W-:-:S02]  /*16fe0*/  MOV R20, R2 ;  /* 0x0000000200147202 */ /* 0x000fc40000000f00 */
[----:B--2---:R-:W-:-:S03]  /*16ff0*/  MOV R21, R5 ;  /* 0x0000000500157202 */ /* 0x004fc60000000f00 */
[----:B------:R-:W-:-:S03]  /*17000*/  IMAD.WIDE R8, R235, 0x2, R20 ;  /* 0x00000002eb087825 */ /* 0x000fc600078e0214 */
[C---:B------:R-:W-:Y:S02]  /*17010*/  LOP3.LUT R15, R8.reuse, 0x380, RZ, 0xc0, !PT ;  /* 0x00000380080f7812 */ /* 0x040fe400078ec0ff */
[C---:B------:R-:W-:Y:S02]  /*17020*/  IADD3 R71, P6, R8.reuse, 0x20, RZ ;  /* 0x0000002008477810 */ /* 0x040fe40007fde0ff */
[C---:B------:R-:W-:Y:S02]  /*17030*/  IADD3 R79, P5, R8.reuse, 0x40, RZ ;  /* 0x00000040084f7810 */ /* 0x040fe40007fbe0ff */
[----:B------:R-:W-:Y:S01]  /*17040*/  SHF.R.U64 R15, R15, 0x3, RZ ;  /* 0x000000030f0f7819 */ /* 0x000fe200000012ff */
[----:B------:R-:W-:Y:S01]  /*17050*/  IMAD.X R5, RZ, RZ, R9, P6 ;  /* 0x000000ffff057224 */ /* 0x000fe200030e0609 */
[C---:B------:R-:W-:Y:S02]  /*17060*/  IADD3 R97, P4, R8.reuse, 0x60, RZ ;  /* 0x0000006008617810 */ /* 0x040fe40007f9e0ff */
[----:B------:R-:W-:-:S02]  /*17070*/  IADD3 R99, P3, R8, 0x4000, RZ ;  /* 0x0000400008637810 */ /* 0x000fc40007f7e0ff */
[C---:B------:R-:W-:Y:S01]  /*17080*/  IADD3 R101, P2, R8.reuse, 0x4020, RZ ;  /* 0x0000402008657810 */ /* 0x040fe20007f5e0ff */
[--C-:B------:R-:W-:Y:S01]  /*17090*/  IMAD.X R13, RZ, RZ, R9.reuse, P4 ;  /* 0x000000ffff0d7224 */ /* 0x100fe200020e0609 */
[C---:B------:R-:W-:Y:S02]  /*170a0*/  IADD3 R103, P1, R8.reuse, 0x4040, RZ ;  /* 0x0000404008677810 */ /* 0x040fe40007f3e0ff */
[----:B------:R-:W-:Y:S02]  /*170b0*/  IADD3 R105, P0, R8, 0x4060, RZ ;  /* 0x0000406008697810 */ /* 0x000fe40007f1e0ff */
[----:B------:R-:W-:Y:S01]  /*170c0*/  LOP3.LUT R4, R71, 0x380, RZ, 0xc0, !PT ;  /* 0x0000038047047812 */ /* 0x000fe200078ec0ff */
[--C-:B------:R-:W-:Y:S01]  /*170d0*/  IMAD.X R27, RZ, RZ, R9.reuse, P1 ;  /* 0x000000ffff1b7224 */ /* 0x100fe200008e0609 */
[----:B------:R-:W-:Y:S01]  /*170e0*/  LOP3.LUT R6, R79, 0x380, RZ, 0xc0, !PT ;  /* 0x000003804f067812 */ /* 0x000fe200078ec0ff */
[--C-:B------:R-:W-:Y:S01]  /*170f0*/  IMAD.X R29, RZ, RZ, R9.reuse, P0 ;  /* 0x000000ffff1d7224 */ /* 0x100fe200000e0609 */
[----:B------:R-:W-:Y:S01]  /*17100*/  LOP3.LUT R8, R15, R8, RZ, 0x3c, !PT ;  /* 0x000000080f087212 */ /* 0x000fe200078e3cff */
[----:B------:R-:W-:Y:S01]  /*17110*/  IMAD.X R15, RZ, RZ, R9, P3 ;  /* 0x000000ffff0f7224 */ /* 0x000fe200018e0609 */
[----:B------:R-:W-:-:S02]  /*17120*/  SHF.R.U64 R4, R4, 0x3, RZ ;  /* 0x0000000304047819 */ /* 0x000fc400000012ff */
[----:B------:R-:W-:Y:S02]  /*17130*/  SHF.R.U64 R6, R6, 0x3, RZ ;  /* 0x0000000306067819 */ /* 0x000fe400000012ff */
[-C--:B------:R-:W-:Y:S02]  /*17140*/  IADD3.X R7, RZ, R9.reuse, RZ, P5, !PT ;  /* 0x00000009ff077210 */ /* 0x080fe40002ffe4ff */
[-C--:B------:R-:W-:Y:S02]  /*17150*/  IADD3.X R25, RZ, R9.reuse, RZ, P2, !PT ;  /* 0x00000009ff197210 */ /* 0x080fe400017fe4ff */
[----:B------:R-:W-:Y:S02]  /*17160*/  MOV R92, R8 ;  /* 0x00000008005c7202 */ /* 0x000fe40000000f00 */
[----:B------:R-:W-:Y:S02]  /*17170*/  LOP3.LUT R12, R97, 0x380, RZ, 0xc0, !PT ;  /* 0x00000380610c7812 */ /* 0x000fe400078ec0ff */
[----:B------:R-:W-:-:S02]  /*17180*/  LOP3.LUT R14, R99, 0x380, RZ, 0xc0, !PT ;  /* 0x00000380630e7812 */ /* 0x000fc400078ec0ff */
[----:B------:R-:W-:Y:S02]  /*17190*/  F2FP.F16.F32.PACK_AB R8, R89, R24 ;  /* 0x000000185908723e */ /* 0x000fe400000000ff */
[----:B------:R-:W-:Y:S01]  /*171a0*/  F2FP.F16.F32.PACK_AB R9, R28, R95 ;  /* 0x0000005f1c09723e */ /* 0x000fe200000000ff */
[----:B------:R-:W-:Y:S01]  /*171b0*/  BAR.SYNC.DEFER_BLOCKING 0x1, 0x100 ;  /* 0x0044000000007b1d */ /* 0x000fe20000010000 */
[----:B------:R-:W-:Y:S02]  /*171c0*/  LOP3.LUT R24, R101, 0x380, RZ, 0xc0, !PT ;  /* 0x0000038065187812 */ /* 0x000fe400078ec0ff */
[----:B------:R-:W-:Y:S02]  /*171d0*/  LOP3.LUT R28, R103, 0x380, RZ, 0xc0, !PT ;  /* 0x00000380671c7812 */ /* 0x000fe400078ec0ff */
[----:B------:R-:W-:Y:S02]  /*171e0*/  LOP3.LUT R4, R4, R71, RZ, 0x3c, !PT ;  /* 0x0000004704047212 */ /* 0x000fe400078e3cff */
[----:B------:R-:W-:-:S02]  /*171f0*/  LOP3.LUT R6, R6, R79, RZ, 0x3c, !PT ;  /* 0x0000004f06067212 */ /* 0x000fc400078e3cff */
[----:B------:R-:W-:Y:S02]  /*17200*/  LOP3.LUT R70, R105, 0x380, RZ, 0xc0, !PT ;  /* 0x0000038069467812 */ /* 0x000fe400078ec0ff */
[----:B------:R-:W-:Y:S02]  /*17210*/  SHF.R.U64 R12, R12, 0x3, RZ ;  /* 0x000000030c0c7819 */ /* 0x000fe400000012ff */
[----:B------:R-:W-:Y:S02]  /*17220*/  SHF.R.U64 R14, R14, 0x3, RZ ;  /* 0x000000030e0e7819 */ /* 0x000fe400000012ff */
[----:B------:R-:W-:Y:S02]  /*17230*/  SHF.R.U64 R24, R24, 0x3, RZ ;  /* 0x0000000318187819 */ /* 0x000fe400000012ff */
[----:B------:R-:W-:Y:S02]  /*17240*/  SHF.R.U64 R28, R28, 0x3, RZ ;  /* 0x000000031c1c7819 */ /* 0x000fe400000012ff */
[----:B------:R-:W-:-:S02]  /*17250*/  SHF.R.U64 R70, R70, 0x3, RZ ;  /* 0x0000000346467819 */ /* 0x000fc400000012ff */
[----:B------:R-:W-:Y:S02]  /*17260*/  MOV R90, R4 ;  /* 0x00000004005a7202 */ /* 0x000fe40000000f00 */
[----:B------:R-:W-:Y:S01]  /*17270*/  MOV R89, R6 ;  /* 0x0000000600597202 */ /* 0x000fe20000000f00 */
[----:B------:R2:W-:Y:S01]  /*17280*/  STSM.16.M88.4 [R92], R8 ;  /* 0x000000085c007844 */ /* 0x0005e20000000200 */
[----:B------:R-:W-:Y:S02]  /*17290*/  F2FP.F16.F32.PACK_AB R4, R33, R32 ;  /* 0x000000202104723e */ /* 0x000fe400000000ff */
[----:B------:R-:W-:Y:S02]  /*172a0*/  F2FP.F16.F32.PACK_AB R5, R91, R88 ;  /* 0x000000585b05723e */ /* 0x000fe400000000ff */
[----:B------:R-:W-:Y:S02]  /*172b0*/  F2FP.F16.F32.PACK_AB R6, R37, R36 ;  /* 0x000000242506723e */ /* 0x000fe400000000ff */
[----:B------:R-:W-:-:S02]  /*172c0*/  F2FP.F16.F32.PACK_AB R7, R39, R30 ;  /* 0x0000001e2707723e */ /* 0x000fc400000000ff */
[----:B------:R-:W-:Y:S02]  /*172d0*/  LOP3.LUT R12, R12, R97, RZ, 0x3c, !PT ;  /* 0x000000610c0c7212 */ /* 0x000fe400078e3cff */
[----:B------:R-:W-:Y:S01]  /*172e0*/  LOP3.LUT R14, R14, R99, RZ, 0x3c, !PT ;  /* 0x000000630e0e7212 */ /* 0x000fe200078e3cff */
[----:B------:R-:W-:Y:S01]  /*172f0*/  STSM.16.M88.4 [R90], R4 ;  /* 0x000000045a007844 */ /* 0x000fe20000000200 */
[----:B------:R-:W-:Y:S02]  /*17300*/  LOP3.LUT R24, R24, R101, RZ, 0x3c, !PT ;  /* 0x0000006518187212 */ /* 0x000fe400078e3cff */
[----:B------:R-:W-:Y:S02]  /*17310*/  LOP3.LUT R26, R28, R103, RZ, 0x3c, !PT ;  /* 0x000000671c1a7212 */ /* 0x000fe400078e3cff */
[----:B--2---:R-:W-:Y:S02]  /*17320*/  F2FP.F16.F32.PACK_AB R8, R41, R40 ;  /* 0x000000282908723e */ /* 0x004fe400000000ff */
[----:B------:R-:W-:-:S02]  /*17330*/  F2FP.F16.F32.PACK_AB R9, R43, R42 ;  /* 0x0000002a2b09723e */ /* 0x000fc400000000ff */
[----:B------:R-:W-:Y:S02]  /*17340*/  F2FP.F16.F32.PACK_AB R10, R45, R44 ;  /* 0x0000002c2d0a723e */ /* 0x000fe400000000ff */
[----:B------:R-:W-:Y:S02]  /*17350*/  F2FP.F16.F32.PACK_AB R11, R47, R46 ;  /* 0x0000002e2f0b723e */ /* 0x000fe400000000ff */
[----:B------:R-:W-:Y:S01]  /*17360*/  LOP3.LUT R28, R70, R105, RZ, 0x3c, !PT ;  /* 0x00000069461c7212 */ /* 0x000fe200078e3cff */
[----:B------:R-:W2:Y:S01]  /*17370*/  LDC R46, c[0x0][0xbe8] ;  /* 0x0002fa00ff2e7b82 */ /* 0x000ea20000000800 */
[----:B------:R-:W-:Y:S01]  /*17380*/  MOV R79, R12 ;  /* 0x0000000c004f7202 */ /* 0x000fe20000000f00 */
[----:B------:R3:W-:Y:S01]  /*17390*/  STSM.16.M88.4 [R89], R8 ;  /* 0x0000000859007844 */ /* 0x0007e20000000200 */
[----:B------:R-:W-:Y:S02]  /*173a0*/  MOV R78, R14 ;  /* 0x0000000e004e7202 */ /* 0x000fe40000000f00 */
[----:B------:R-:W-:-:S02]  /*173b0*/  MOV R71, R24 ;  /* 0x0000001800477202 */ /* 0x000fc40000000f00 */
[----:B------:R-:W-:Y:S02]  /*173c0*/  MOV R70, R26 ;  /* 0x0000001a00467202 */ /* 0x000fe40000000f00 */
[----:B------:R-:W-:Y:S02]  /*173d0*/  F2FP.F16.F32.PACK_AB R12, R49, R48 ;  /* 0x00000030310c723e */ /* 0x000fe400000000ff */
[----:B------:R-:W-:Y:S02]  /*173e0*/  F2FP.F16.F32.PACK_AB R13, R51, R50 ;  /* 0x00000032330d723e */ /* 0x000fe400000000ff */
[----:B------:R-:W-:Y:S02]  /*173f0*/  F2FP.F16.F32.PACK_AB R14, R53, R52 ;  /* 0x00000034350e723e */ /* 0x000fe400000000ff */
[----:B------:R-:W-:Y:S02]  /*17400*/  F2FP.F16.F32.PACK_AB R15, R55, R54 ;  /* 0x00000036370f723e */ /* 0x000fe400000000ff */
[----:B------:R-:W-:-:S02]  /*17410*/  F2FP.F16.F32.PACK_AB R24, R57, R56 ;  /* 0x000000383918723e */ /* 0x000fc400000000ff */
[----:B------:R-:W-:Y:S01]  /*17420*/  F2FP.F16.F32.PACK_AB R25, R59, R58 ;  /* 0x0000003a3b19723e */ /* 0x000fe200000000ff */
[----:B------:R-:W-:Y:S01]  /*17430*/  STSM.16.M88.4 [R79], R12 ;  /* 0x0000000c4f007844 */ /* 0x000fe20000000200 */
[----:B------:R-:W-:Y:S02]  /*17440*/  F2FP.F16.F32.PACK_AB R26, R61, R60 ;  /* 0x0000003c3d1a723e */ /* 0x000fe400000000ff */
[----:B------:R-:W-:Y:S02]  /*17450*/  F2FP.F16.F32.PACK_AB R27, R63, R62 ;  /* 0x0000003e3f1b723e */ /* 0x000fe400000000ff */
[----:B------:R-:W-:Y:S02]  /*17460*/  MOV R36, R28 ;  /* 0x0000001c00247202 */ /* 0x000fe40000000f00 */
[----:B------:R-:W-:Y:S01]  /*17470*/  ISETP.NE.U32.AND P0, PT, RZ, UR4, PT ;  /* 0x00000004ff007c0c */ /* 0x000fe2000bf05070 */
[----:B------:R-:W-:Y:S01]  /*17480*/  STSM.16.M88.4 [R78], R24 ;  /* 0x000000184e007844 */ /* 0x000fe20000000200 */
[----:B---3--:R-:W-:-:S02]  /*17490*/  IADD3 R10, P1, R201, UR4, RZ ;  /* 0x00000004c90a7c10 */ /* 0x008fc4000ff3e0ff */
[----:B------:R-:W-:Y:S02]  /*174a0*/  F2FP.F16.F32.PACK_AB R28, R65, R64 ;  /* 0x00000040411c723e */ /* 0x000fe400000000ff */
[----:B------:R-:W-:Y:S02]  /*174b0*/  F2FP.F16.F32.PACK_AB R29, R67, R66 ;  /* 0x00000042431d723e */ /* 0x000fe400000000ff */
[----:B------:R-:W-:Y:S02]  /*174c0*/  F2FP.F16.F32.PACK_AB R30, R69, R68 ;  /* 0x00000044451e723e */ /* 0x000fe400000000ff */
[----:B------:R-:W-:Y:S02]  /*174d0*/  F2FP.F16.F32.PACK_AB R32, R73, R72 ;  /* 0x000000484920723e */ /* 0x000fe400000000ff */
[----:B------:R-:W-:Y:S01]  /*174e0*/  F2FP.F16.F32.PACK_AB R33, R75, R74 ;  /* 0x0000004a4b21723e */ /* 0x000fe200000000ff */
[----:B------:R-:W-:Y:S01]  /*174f0*/  STSM.16.M88.4 [R71], R28 ;  /* 0x0000001c47007844 */ /* 0x000fe20000000200 */
[----:B------:R-:W-:-:S02]  /*17500*/  F2FP.F16.F32.PACK_AB R4, R81, R80 ;  /* 0x000000505104723e */ /* 0x000fc400000000ff */
[----:B------:R-:W-:Y:S01]  /*17510*/  F2FP.F16.F32.PACK_AB R5, R83, R82 ;  /* 0x000000525305723e */ /* 0x000fe200000000ff */
[----:B------:R-:W-:Y:S01]  /*17520*/  STSM.16.M88.4 [R70], R32 ;  /* 0x0000002046007844 */ /* 0x000fe20000000200 */
[----:B------:R-:W-:Y:S02]  /*17530*/  F2FP.F16.F32.PACK_AB R6, R85, R84 ;  /* 0x000000545506723e */ /* 0x000fe400000000ff */
[----:B------:R-:W-:Y:S02]  /*17540*/  F2FP.F16.F32.PACK_AB R7, R87, R86 ;  /* 0x000000565707723e */ /* 0x000fe400000000ff */
[----:B------:R-:W-:Y:S02]  /*17550*/  ISETP.NE.AND.EX P0, PT, RZ, UR5, PT, P0 ;  /* 0x00000005ff007c0c */ /* 0x000fe4000bf05300 */
[----:B------:R-:W-:Y:S01]  /*17560*/  IADD3.X R11, R202, UR5, RZ, P1, !PT ;  /* 0x00000005ca0b7c10 */ /* 0x000fe20008ffe4ff */
[----:B------:R-:W-:Y:S01]  /*17570*/  ULDC.64 UR4, c[0x0][0xc08] ;  /* 0x0003020000047ab9 */ /* 0x000fe20000000a00 */
[----:B------:R3:W-:Y:S01]  /*17580*/  STSM.16.M88.4 [R36], R4 ;  /* 0x0000000424007844 */ /* 0x0007e20000000200 */
[----:B------:R-:W-:Y:S01]  /*17590*/  BAR.SYNC.DEFER_BLOCKING 0x1, 0x100 ;  /* 0x0044000000007b1d */ /* 0x000fe20000010000 */
[----:B------:R-:W-:-:S02]  /*175a0*/  ISETP.NE.U32.AND P2, PT, RZ, UR4, PT ;  /* 0x00000004ff007c0c */ /* 0x000fc4000bf45070 */
[----:B------:R-:W-:Y:S02]  /*175b0*/  MOV R44, RZ ;  /* 0x000000ff002c7202 */ /* 0x000fe40000000f00 */
[----:B------:R-:W-:-:S13]  /*175c0*/  ISETP.NE.AND.EX P2, PT, RZ, UR5, PT, P2 ;  /* 0x00000005ff007c0c */ /* 0x000fda000bf45320 */
[----:B------:R-:W-:Y:S01]  /*175d0*/  @P2 IADD3 R8, P3, R201, UR4, RZ ;  /* 0x00000004c9082c10 */ /* 0x000fe2000ff7e0ff */
[----:B------:R-:W-:Y:S02]  /*175e0*/  ULDC UR4, c[0x0][0xa88] ;  /* 0x0002a20000047ab9 */ /* 0x000fe40000000800 */
[----:B---3--:R-:W-:Y:S01]  /*175f0*/  IMAD.U32 R7, RZ, RZ, UR4 ;  /* 0x00000004ff077e24 */ /* 0x008fe2000f8e00ff */
[----:B------:R-:W-:Y:S01]  /*17600*/  @P2 IADD3.X R9, R202, UR5, RZ, P3, !PT ;  /* 0x00000005ca092c10 */ /* 0x000fe20009ffe4ff */
[----:B------:R3:W5:Y:S01]  /*17610*/  @P0 LDG.E R44, desc[UR42][R10.64] ;  /* 0x0000002a0a2c0981 */ /* 0x000762000c1e1900 */
[----:B--2---:R-:W-:-:S03]  /*17620*/  ISETP.NE.AND P1, PT, R46, 0x1, PT ;  /* 0x000000012e00780c */ /* 0x004fc60003f25270 */
[----:B------:R3:W5:Y:S10]  /*17630*/  @P2 LDG.E R7, desc[UR42][R8.64] ;  /* 0x0000002a08072981 */ /* 0x000774000c1e1900 */
[----:B------:R-:W2:Y:S08]  /*17640*/  @P1 LDC R12, c[0x0][0xbec] ;  /* 0x0002fb00ff0c1b82 */ /* 0x000eb00000000800 */
[----:B------:R-:W4:Y:S01]  /*17650*/  @P1 LDC R15, c[0x0][0xbf0] ;  /* 0x0002fc00ff0f1b82 */ /* 0x000f220000000800 */
[----:B---3--:R-:W-:Y:S05]  /*17660*/  @P2 BRA `(.L_x_800) ;  /* 0x0000000000102947 */ /* 0x008fea0003800000 */
[----:B------:R-:W-:Y:S05]  /*17670*/  @!P0 BRA `(.L_x_800) ;  /* 0x00000000000c8947 */ /* 0x000fea0003800000 */
[----:B------:R-:W3:Y:S04]  /*17680*/  LDG.E R4, desc[UR42][R10.64] ;  /* 0x0000002a0a047981 */ /* 0x000ee8000c1e1900 */
[----:B-----5:R-:W3:Y:S02]  /*17690*/  LDG.E R7, desc[UR42][R10.64+0x4] ;  /* 0x0000042a0a077981 */ /* 0x020ee4000c1e1900 */
[----:B---3--:R-:W-:-:S07]  /*176a0*/  IMAD.IADD R7, R7, 0x1, -R4 ;  /* 0x0000000107077824 */ /* 0x008fce00078e0a04 */
.L_x_800:
[----:B------:R-:W-:Y:S01]  /*176b0*/  SHF.R.S32.HI R47, RZ, 0x1f, R200 ;  /* 0x0000001fff2f7819 */ /* 0x000fe200000114c8 */
[----:B------:R-:W-:Y:S01]  /*176c0*/  ULDC.64 UR4, c[0x0][0xb90] ;  /* 0x0002e40000047ab9 */ /* 0x000fe20000000a00 */
[----:B------:R-:W-:Y:S01]  /*176d0*/  LEA R25, R206, R234, 0x7 ;  /* 0x000000eace197211 */ /* 0x000fe200078e38ff */
[----:B------:R-:W-:Y:S01]  /*176e0*/  IMAD R11, R207, 0x40, R197 ;  /* 0x00000040cf0b7824 */ /* 0x000fe200078e02c5 */
[----:B-----5:R-:W-:Y:S01]  /*176f0*/  SHF.R.S32.HI R45, RZ, 0x1f, R44 ;  /* 0x0000001fff2d7819 */ /* 0x020fe2000001142c */
[----:B------:R-:W-:Y:S01]  /*17700*/  IMAD R5, R47, UR4, RZ ;  /* 0x000000042f057c24 */ /* 0x000fe2000f8e02ff */
[----:B------:R-:W-:Y:S01]  /*17710*/  SEL R208, R208, RZ, !P0 ;  /* 0x000000ffd0d07207 */ /* 0x000fe20004000000 */
[----:B--2---:R-:W-:Y:S01]  /*17720*/  @P1 IMAD.HI.U32 R6, R25, R12, RZ ;  /* 0x0000000c19061227 */ /* 0x004fe200078e00ff */
[----:B------:R-:W-:Y:S02]  /*17730*/  SEL R203, R203, RZ, !P0 ;  /* 0x000000ffcbcb7207 */ /* 0x000fe40004000000 */
[----:B------:R-:W-:Y:S01]  /*17740*/  LEA R14, R206, R232, 0x7 ;  /* 0x000000e8ce0e7211 */ /* 0x000fe200078e38ff */
[----:B------:R-:W-:-:S02]  /*17750*/  IMAD R13, R200, UR5, R5 ;  /* 0x00000005c80d7c24 */ /* 0x000fc4000f8e0205 */
[----:B------:R-:W-:Y:S01]  /*17760*/  IMAD.MOV.U32 R9, RZ, RZ, R25 ;  /* 0x000000ffff097224 */ /* 0x000fe200078e0019 */
[----:B----4-:R-:W-:Y:S01]  /*17770*/  @P1 SHF.R.U32.HI R9, RZ, R15, R6 ;  /* 0x0000000fff091219 */ /* 0x010fe20000011606 */
[----:B------:R-:W-:Y:S01]  /*17780*/  IMAD.WIDE.U32 R4, R200, UR4, R44 ;  /* 0x00000004c8047c25 */ /* 0x000fe2000f8e002c */
[----:B------:R-:W-:-:S03]  /*17790*/  ULDC.64 UR4, c[0x0][0xb98] ;  /* 0x0002e60000047ab9 */ /* 0x000fc60000000a00 */
[----:B------:R-:W-:Y:S01]  /*177a0*/  IMAD.WIDE R20, R11, 0x2, R20 ;  /* 0x000000020b147825 */ /* 0x000fe200078e0214 */
[----:B------:R-:W-:-:S03]  /*177b0*/  IADD3 R5, R5, R13, RZ ;  /* 0x0000000d05057210 */ /* 0x000fc60007ffe0ff */
[----:B------:R-:W-:Y:S01]  /*177c0*/  IMAD.MOV R13, RZ, RZ, -R9 ;  /* 0x000000ffff0d7224 */ /* 0x000fe200078e0a09 */
[----:B------:R-:W-:Y:S01]  /*177d0*/  IADD3 R15, P0, R20, 0x1000, RZ ;  /* 0x00001000140f7810 */ /* 0x000fe20007f1e0ff */
[----:B------:R-:W-:Y:S01]  /*177e0*/  IMAD R6, R208, UR4, RZ ;  /* 0x00000004d0067c24 */ /* 0x000fe2000f8e02ff */
[C---:B------:R-:W-:Y:S01]  /*177f0*/  IADD3 R29, P6, R20.reuse, 0x4000, RZ ;  /* 0x00004000141d7810 */ /* 0x040fe20007fde0ff */
[----:B------:R-:W-:Y:S01]  /*17800*/  IMAD.WIDE.U32 R4, R203, UR4, R4 ;  /* 0x00000004cb047c25 */ /* 0x000fe2000f8e0004 */
[----:B------:R-:W-:Y:S02]  /*17810*/  IADD3 R33, P5, R20, 0x5000, RZ ;  /* 0x0000500014217810 */ /* 0x000fe40007fbe0ff */
[----:B------:R-:W-:Y:S01]  /*17820*/  LOP3.LUT R28, R29, 0x380, RZ, 0xc0, !PT ;  /* 0x000003801d1c7812 */ /* 0x000fe200078ec0ff */
[----:B------:R-:W-:Y:S01]  /*17830*/  IMAD R11, R46, R13, R25 ;  /* 0x0000000d2e0b7224 */ /* 0x000fe200078e0219 */
[----:B------:R-:W-:Y:S01]  /*17840*/  SHF.R.S32.HI R13, RZ, 0x1f, R9 ;  /* 0x0000001fff0d7819 */ /* 0x000fe20000011409 */
[----:B------:R-:W-:Y:S01]  /*17850*/  IMAD R8, R203, UR5, R6 ;  /* 0x00000005cb087c24 */ /* 0x000fe2000f8e0206 */
[----:B------:R-:W-:Y:S01]  /*17860*/  IADD3 R4, P2, R9, R4, RZ ;  /* 0x0000000409047210 */ /* 0x000fe20007f5e0ff */
[----:B------:R-:W-:Y:S01]  /*17870*/  ULDC.64 UR4, c[0x0][0xb88] ;  /* 0x0002e20000047ab9 */ /* 0x000fe20000000a00 */
[----:B------:R-:W-:Y:S01]  /*17880*/  SHF.R.S32.HI R6, RZ, 0x1f, R11 ;  /* 0x0000001fff067819 */ /* 0x000fe2000001140b */
[----:B------:R-:W-:Y:S01]  /*17890*/  IMAD R53, R7, R46, RZ ;  /* 0x0000002e07357224 */ /* 0x000fe200078e02ff */
[----:B------:R-:W-:-:S02]  /*178a0*/  IADD3.X R5, R13, R5, R8, P2, !PT ;  /* 0x000000050d057210 */ /* 0x000fc400017fe408 */
[----:B------:R-:W-:Y:S01]  /*178b0*/  IADD3 R9, P3, R20, 0x2000, RZ ;  /* 0x0000200014097810 */ /* 0x000fe20007f7e0ff */
[----:B------:R-:W-:Y:S01]  /*178c0*/  IMAD R6, R6, UR4, RZ ;  /* 0x0000000406067c24 */ /* 0x000fe2000f8e02ff */
[----:B------:R-:W-:Y:S01]  /*178d0*/  IADD3 R25, P2, R20, 0x3000, RZ ;  /* 0x0000300014197810 */ /* 0x000fe20007f5e0ff */
[----:B------:R-:W-:Y:S01]  /*178e0*/  IMAD.WIDE.U32 R4, R11, UR4, R4 ;  /* 0x000000040b047c25 */ /* 0x000fe2000f8e0004 */
[----:B------:R-:W-:Y:S02]  /*178f0*/  LOP3.LUT R12, R9, 0x380, RZ, 0xc0, !PT ;  /* 0x00000380090c7812 */ /* 0x000fe400078ec0ff */
[----:B------:R-:W-:Y:S01]  /*17900*/  LOP3.LUT R24, R25, 0x380, RZ, 0xc0, !PT ;  /* 0x0000038019187812 */ /* 0x000fe200078ec0ff */
[----:B------:R-:W-:Y:S01]  /*17910*/  IMAD R13, R11, UR5, R6 ;  /* 0x000000050b0d7c24 */ /* 0x000fe2000f8e0206 */
[----:B------:R-:W-:Y:S01]  /*17920*/  ULDC.64 UR4, c[0x0][0xb50] ;  /* 0x0002d40000047ab9 */ /* 0x000fe20000000a00 */
[----:B------:R-:W-:Y:S02]  /*17930*/  SHF.R.U64 R12, R12, 0x3, RZ ;  /* 0x000000030c0c7819 */ /* 0x000fe400000012ff */
[----:B------:R-:W-:Y:S01]  /*17940*/  IMAD.IADD R5, R5, 0x1, R13 ;  /* 0x0000000105057824 */ /* 0x000fe200078e020d */
[----:B------:R-:W-:-:S02]  /*17950*/  LEA R6, P4, R4, UR4, 0x2 ;  /* 0x0000000404067c11 */ /* 0x000fc4000f8810ff */
[----:B------:R-:W-:Y:S01]  /*17960*/  LOP3.LUT R12, R12, R9, RZ, 0x3c, !PT ;  /* 0x000000090c0c7212 */ /* 0x000fe200078e3cff */
[----:B------:R-:W-:Y:S01]  /*17970*/  IMAD.X R9, RZ, RZ, R21, P0 ;  /* 0x000000ffff097224 */ /* 0x000fe200000e0615 */
[----:B------:R-:W-:Y:S01]  /*17980*/  LEA.HI.X R10, R4, UR5, R5, 0x2, P4 ;  /* 0x00000005040a7c11 */ /* 0x000fe2000a0f1405 */
[----:B------:R-:W-:Y:S01]  /*17990*/  SHFL.IDX PT, R48, R6, RZ, 0x1c1f ;  /* 0x001c1fff06307589 */ /* 0x000fe200000e0000 */
[----:B------:R-:W-:Y:S01]  /*179a0*/  SHF.R.U64 R24, R24, 0x3, RZ ;  /* 0x0000000318187819 */ /* 0x000fe200000012ff */
[----:B------:R-:W-:Y:S01]  /*179b0*/  VIADD R4, R14, 0x8 ;  /* 0x000000080e047836 */ /* 0x000fe20000000000 */
[----:B------:R-:W-:Y:S01]  /*179c0*/  LOP3.LUT P0, RZ, R214, 0x3, RZ, 0xc0, !PT ;  /* 0x00000003d6ff7812 */ /* 0x000fe2000780c0ff */
[----:B------:R-:W2:Y:S01]  /*179d0*/  SHFL.IDX PT, R49, R10, RZ, 0x1c1f ;  /* 0x001c1fff0a317589 */ /* 0x000ea200000e0000 */
[----:B------:R-:W-:Y:S01]  /*179e0*/  LOP3.LUT R24, R24, R25, RZ, 0x3c, !PT ;  /* 0x0000001918187212 */ /* 0x000fe200078e3cff */
[----:B------:R-:W-:Y:S01]  /*179f0*/  IMAD.X R25, RZ, RZ, R21, P2 ;  /* 0x000000ffff197224 */ /* 0x000fe200010e0615 */
[-C--:B------:R-:W-:Y:S01]  /*17a00*/  ISETP.GE.OR P2, PT, R14, R53.reuse, P0 ;  /* 0x000000350e00720c */ /* 0x080fe20000746670 */
[----:B------:R-:W-:Y:S01]  /*17a10*/  SHFL.IDX PT, R50, R6, 0x1, 0x1c1f ;  /* 0x003c1f0006327f89 */ /* 0x000fe200000e0000 */
[----:B------:R-:W-:Y:S01]  /*17a20*/  ISETP.GE.OR P0, PT, R4, R53, P0 ;  /* 0x000000350400720c */ /* 0x000fe20000706670 */
[----:B------:R-:W-:Y:S01]  /*17a30*/  ULDC.64 UR4, c[0x0][0xaa0] ;  /* 0x0002a80000047ab9 */ /* 0x000fe20000000a00 */
[----:B------:R-:W-:Y:S01]  /*17a40*/  IADD3.X R13, RZ, R21, RZ, P3, !PT ;  /* 0x00000015ff0d7210 */ /* 0x000fe20001ffe4ff */
[----:B------:R-:W3:Y:S01]  /*17a50*/  SHFL.IDX PT, R51, R10, 0x1, 0x1c1f ;  /* 0x003c1f000a337f89 */ /* 0x000ee200000e0000 */
[----:B------:R-:W-:-:S02]  /*17a60*/  IADD3 R5, P3, R20, 0x7000, RZ ;  /* 0x0000700014057810 */ /* 0x000fc40007f7e0ff */
[C---:B------:R-:W-:Y:S02]  /*17a70*/  IADD3 R37, P4, R20.reuse, 0x6000, RZ ;  /* 0x0000600014257810 */ /* 0x040fe40007f9e0ff */
[----:B------:R-:W-:Y:S01]  /*17a80*/  LOP3.LUT R7, R20, 0x380, RZ, 0xc0, !PT ;  /* 0x0000038014077812 */ /* 0x000fe200078ec0ff */
[----:B------:R-:W-:Y:S01]  /*17a90*/  IMAD.X R41, RZ, RZ, R21, P3 ;  /* 0x000000ffff297224 */ /* 0x000fe200018e0615 */
[----:B------:R-:W-:Y:S02]  /*17aa0*/  LOP3.LUT R4, R5, 0x380, RZ, 0xc0, !PT ;  /* 0x0000038005047812 */ /* 0x000fe400078ec0ff */
[----:B------:R-:W-:Y:S02]  /*17ab0*/  LOP3.LUT R32, R33, 0x380, RZ, 0xc0, !PT ;  /* 0x0000038021207812 */ /* 0x000fe400078ec0ff */
[----:B------:R-:W-:Y:S02]  /*17ac0*/  LOP3.LUT R36, R37, 0x380, RZ, 0xc0, !PT ;  /* 0x0000038025247812 */ /* 0x000fe400078ec0ff */
[----:B------:R-:W-:-:S02]  /*17ad0*/  SHF.R.U64 R7, R7, 0x3, RZ ;  /* 0x0000000307077819 */ /* 0x000fc400000012ff */
[----:B------:R-:W-:Y:S01]  /*17ae0*/  SHF.R.U64 R4, R4, 0x3, RZ ;  /* 0x0000000304047819 */ /* 0x000fe200000012ff */
[----:B--2---:R2:W-:Y:S01]  /*17af0*/  @!P2 ST.E desc[UR42][R48.64], R0 ;  /* 0x000000003000a985 */ /* 0x0045e2000c10192a */
[----:B------:R-:W-:Y:S02]  /*17b00*/  SHF.R.U64 R28, R28, 0x3, RZ ;  /* 0x000000031c1c7819 */ /* 0x000fe400000012ff */
[----:B------:R-:W-:Y:S02]  /*17b10*/  SHF.R.U64 R32, R32, 0x3, RZ ;  /* 0x0000000320207819 */ /* 0x000fe400000012ff */
[----:B------:R-:W-:Y:S02]  /*17b20*/  SHF.R.U64 R36, R36, 0x3, RZ ;  /* 0x0000000324247819 */ /* 0x000fe400000012ff */
[----:B------:R-:W-:Y:S01]  /*17b30*/  LOP3.LUT R20, R7, R20, RZ, 0x3c, !PT ;  /* 0x0000001407147212 */ /* 0x000fe200078e3cff */
[----:B---3--:R3:W-:Y:S01]  /*17b40*/  @!P0 ST.E desc[UR42][R50.64], R3 ;  /* 0x0000000332008985 */ /* 0x0087e2000c10192a */
[----:B------:R-:W-:Y:S01]  /*17b50*/  LOP3.LUT R28, R28, R29, RZ, 0x3c, !PT ;  /* 0x0000001d1c1c7212 */ /* 0x000fe200078e3cff */
[--C-:B------:R-:W-:Y:S01]  /*17b60*/  IMAD.X R29, RZ, RZ, R21.reuse, P6 ;  /* 0x000000ffff1d7224 */ /* 0x100fe200030e0615 */
[----:B------:R-:W-:Y:S01]  /*17b70*/  LOP3.LUT R32, R32, R33, RZ, 0x3c, !PT ;  /* 0x0000002120207212 */ /* 0x000fe200078e3cff */
[----:B--2---:R-:W2:Y:S01]  /*17b80*/  @P1 LDC R49, c[0x0][0xbec] ;  /* 0x0002fb00ff311b82 */ /* 0x004ea20000000800 */
[----:B------:R-:W-:Y:S01]  /*17b90*/  LOP3.LUT R36, R36, R37, RZ, 0x3c, !PT ;  /* 0x0000002524247212 */ /* 0x000fe200078e3cff */
[----:B------:R-:W-:Y:S01]  /*17ba0*/  IMAD.X R37, RZ, RZ, R21, P4 ;  /* 0x000000ffff257224 */ /* 0x000fe200020e0615 */
[----:B------:R-:W-:Y:S01]  /*17bb0*/  LOP3.LUT R40, R4, R5, RZ, 0x3c, !PT ;  /* 0x0000000504287212 */ /* 0x000fe200078e3cff */
[----:B------:R-:W5:Y:S01]  /*17bc0*/  LD.E.128 R24, desc[UR42][R24.64] ;  /* 0x0000002a18187980 */ /* 0x000f62000c101d00 */
[----:B------:R-:W-:-:S02]  /*17bd0*/  IADD3.X R33, RZ, R21, RZ, P5, !PT ;  /* 0x00000015ff217210 */ /* 0x000fc40002ffe4ff */
[----:B------:R-:W-:Y:S01]  /*17be0*/  LOP3.LUT R8, R15, 0x380, RZ, 0xc0, !PT ;  /* 0x000003800f087812 */ /* 0x000fe200078ec0ff */
[----:B---3--:R-:W3:Y:S01]  /*17bf0*/  @P1 LDC R51, c[0x0][0xbf0] ;  /* 0x0002fc00ff331b82 */ /* 0x008ee20000000800 */
[----:B------:R-:W-:Y:S01]  /*17c00*/  IMAD R3, R45, UR4, RZ ;  /* 0x000000042d037c24 */ /* 0x000fe2000f8e02ff */
[----:B------:R4:W5:Y:S01]  /*17c10*/  LD.E.128 R4, desc[UR42][R20.64] ;  /* 0x0000002a14047980 */ /* 0x000962000c101d00 */
[----:B------:R-:W-:Y:S02]  /*17c20*/  SHF.R.U64 R8, R8, 0x3, RZ ;  /* 0x0000000308087819 */ /* 0x000fe400000012ff */
[----:B------:R-:W-:Y:S01]  /*17c30*/  IMAD R3, R44, UR5, R3 ;  /* 0x000000052c037c24 */ /* 0x000fe2000f8e0203 */
[----:B------:R-:W5:Y:S01]  /*17c40*/  LD.E.128 R28, desc[UR42][R28.64] ;  /* 0x0000002a1c1c7980 */ /* 0x000f62000c101d00 */
[----:B------:R-:W-:-:S03]  /*17c50*/  LOP3.LUT R8, R8, R15, RZ, 0x3c, !PT ;  /* 0x0000000f08087212 */ /* 0x000fc600078e3cff */
[----:B------:R-:W5:Y:S01]  /*17c60*/  LD.E.128 R12, desc[UR42][R12.64] ;  /* 0x0000002a0c0c7980 */ /* 0x000f62000c101d00 */
[----:B----4-:R-:W-:Y:S01]  /*17c70*/  IMAD.WIDE.U32 R20, R44, UR4, RZ ;  /* 0x000000042c147c25 */ /* 0x010fe2000f8e00ff */
[----:B------:R-:W-:Y:S02]  /*17c80*/  ULDC.64 UR4, c[0x0][0xae8] ;  /* 0x0002ba0000047ab9 */ /* 0x000fe40000000a00 */
[----:B------:R-:W5:Y:S02]  /*17c90*/  LD.E.128 R8, desc[UR42][R8.64] ;  /* 0x0000002a08087980 */ /* 0x000f64000c101d00 */
[----:B------:R-:W-:Y:S01]  /*17ca0*/  IADD3 R21, R21, R3, RZ ;  /* 0x0000000315157210 */ /* 0x000fe20007ffe0ff */
[----:B------:R-:W-:Y:S01]  /*17cb0*/  IMAD R3, R199, 0x20, R207 ;  /* 0x00000020c7037824 */ /* 0x000fe200078e02cf */
[----:B------:R-:W5:Y:S01]  /*17cc0*/  LD.E.128 R32, desc[UR42][R32.64] ;  /* 0x0000002a20207980 */ /* 0x000f62000c101d00 */
[----:B------:R-:W-:Y:S02]  /*17cd0*/  IMAD R45, R47, UR4, RZ ;  /* 0x000000042f2d7c24 */ /* 0x000fe4000f8e02ff */
[----:B------:R-:W-:Y:S01]  /*17ce0*/  IMAD R48, R206, 0x80, R3 ;  /* 0x00000080ce307824 */ /* 0x000fe200078e0203 */
[----:B------:R-:W5:Y:S01]  /*17cf0*/  LD.E.128 R36, desc[UR42][R36.64] ;  /* 0x0000002a24247980 */ /* 0x000f62000c101d00 */
[----:B------:R-:W-:-:S02]  /*17d00*/  IMAD R45, R200, UR5, R45 ;  /* 0x00000005c82d7c24 */ /* 0x000fc4000f8e022d */
[----:B------:R-:W-:Y:S01]  /*17d10*/  IMAD.WIDE.U32 R20, R200, UR4, R20 ;  /* 0x00000004c8147c25 */ /* 0x000fe2000f8e0014 */
[----:B------:R-:W-:Y:S01]  /*17d20*/  ULDC.64 UR4, c[0x0][0xaf0] ;  /* 0x0002bc0000047ab9 */ /* 0x000fe20000000a00 */
[----:B------:R-:W5:Y:S02]  /*17d30*/  LD.E.128 R40, desc[UR42][R40.64] ;  /* 0x0000002a28287980 */ /* 0x000f64000c101d00 */
[----:B--2---:R-:W-:Y:S01]  /*17d40*/  @P1 IMAD.HI.U32 R0, R48, R49, RZ ;  /* 0x0000003130001227 */ /* 0x004fe200078e00ff */
[----:B------:R-:W-:Y:S01]  /*17d50*/  IADD3 R21, R21, R45, RZ ;  /* 0x0000002d15157210 */ /* 0x000fe20007ffe0ff */
[----:B------:R-:W-:Y:S01]  /*17d60*/  @!PT LDS RZ, [RZ] ;  /* 0x00000000fffff984 */ /* 0x000fe20000000800 */
[----:B------:R-:W-:Y:S01]  /*17d70*/  @!PT LDS RZ, [RZ] ;  /* 0x00000000fffff984 */ /* 0x000fe20000000800 */
[----:B------:R-:W-:Y:S01]  /*17d80*/  @!PT LDS RZ, [RZ] ;  /* 0x00000000fffff984 */ /* 0x000fe20000000800 */
[----:B------:R-:W-:Y:S01]  /*17d90*/  @!PT LDS RZ, [RZ] ;  /* 0x00000000fffff984 */ /* 0x000fe20000000800 */
[----:B------:R2:W-:Y:S06]  /*17da0*/  MEMBAR.ALL.CTA ;  /* 0x0000000000007992 */ /* 0x0005ec0000008000 */
[----:B--2---:R-:W2:Y:S01]  /*17db0*/  FENCE.VIEW.ASYNC.S ;  /* 0x00000000000073c6 */ /* 0x004ea20000000000 */
[----:B------:R-:W-:Y:S01]  /*17dc0*/  IMAD.MOV.U32 R3, RZ, RZ, R48 ;  /* 0x000000ffff037224 */ /* 0x000fe200078e0030 */
[----:B---3--:R-:W-:Y:S01]  /*17dd0*/  @P1 SHF.R.U32.HI R3, RZ, R51, R0 ;  /* 0x00000033ff031219 */ /* 0x008fe20000011600 */
[----:B------:R-:W-:-:S02]  /*17de0*/  IMAD R44, R208, UR4, RZ ;  /* 0x00000004d02c7c24 */ /* 0x000fc4000f8e02ff */
[----:B------:R-:W-:Y:S01]  /*17df0*/  IMAD.WIDE.U32 R20, R203, UR4, R20 ;  /* 0x00000004cb147c25 */ /* 0x000fe2000f8e0014 */
[----:B------:R-:W-:-:S03]  /*17e00*/  SHF.R.S32.HI R0, RZ, 0x1f, R3 ;  /* 0x0000001fff007819 */ /* 0x000fc60000011403 */
[----:B------:R-:W-:Y:S01]  /*17e10*/  IMAD R45, R203, UR5, R44 ;  /* 0x00000005cb2d7c24 */ /* 0x000fe2000f8e022c */
[----:B------:R-:W-:Y:S01]  /*17e20*/  ULDC.64 UR4, c[0x0][0xae0] ;  /* 0x0002b80000047ab9 */ /* 0x000fe20000000a00 */
[----:B------:R-:W-:Y:S02]  /*17e30*/  IMAD.MOV R47, RZ, RZ, -R3 ;  /* 0x000000ffff2f7224 */ /* 0x000fe400078e0a03 */
[----:B------:R-:W-:Y:S01]  /*17e40*/  IMAD R0, R0, UR4, RZ ;  /* 0x0000000400007c24 */ /* 0x000fe2000f8e02ff */
[----:B------:R-:W-:Y:S01]  /*17e50*/  IADD3 R21, R21, R45, RZ ;  /* 0x0000002d15157210 */ /* 0x000fe20007ffe0ff */
[----:B------:R-:W-:Y:S02]  /*17e60*/  IMAD R45, R46, R47, R48 ;  /* 0x0000002f2e2d7224 */ /* 0x000fe400078e0230 */
[C---:B------:R-:W-:Y:S02]  /*17e70*/  IMAD R47, R3.reuse, UR5, R0 ;  /* 0x00000005032f7c24 */ /* 0x040fe4000f8e0200 */
[----:B------:R-:W-:Y:S01]  /*17e80*/  IMAD.WIDE.U32 R20, R3, UR4, R20 ;  /* 0x0000000403147c25 */ /* 0x000fe2000f8e0014 */
[----:B------:R-:W-:Y:S01]  /*17e90*/  SHF.R.S32.HI R0, RZ, 0x1f, R45 ;  /* 0x0000001fff007819 */ /* 0x000fe2000001142d */
[----:B------:R-:W-:-:S02]  /*17ea0*/  ULDC.64 UR4, c[0x0][0xad8] ;  /* 0x0002b60000047ab9 */ /* 0x000fc40000000a00 */
[----:B------:R-:W-:Y:S02]  /*17eb0*/  IMAD R48, R206, 0x80, R207 ;  /* 0x00000080ce307824 */ /* 0x000fe400078e02cf */
[----:B------:R-:W-:Y:S02]  /*17ec0*/  IMAD.IADD R21, R21, 0x1, R47 ;  /* 0x0000000115157824 */ /* 0x000fe400078e022f */
[----:B------:R-:W-:Y:S01]  /*17ed0*/  IMAD R44, R0, UR4, RZ ;  /* 0x00000004002c7c24 */ /* 0x000fe2000f8e02ff */
[C---:B------:R-:W-:Y:S01]  /*17ee0*/  IADD3 R0, R48.reuse, 0x20, RZ ;  /* 0x0000002030007810 */ /* 0x040fe20007ffe0ff */
[----:B------:R-:W-:Y:S01]  /*17ef0*/  IMAD.WIDE.U32 R20, R45, UR4, R20 ;  /* 0x000000042d147c25 */ /* 0x000fe2000f8e0014 */
[----:B------:R-:W-:-:S03]  /*17f00*/  ISETP.GE.AND P2, PT, R48, R53, PT ;  /* 0x000000353000720c */ /* 0x000fc60003f46270 */
[----:B------:R-:W-:Y:S01]  /*17f10*/  IMAD R47, R45, UR5, R44 ;  /* 0x000000052d2f7c24 */ /* 0x000fe2000f8e022c */
[----:B------:R-:W-:Y:S01]  /*17f20*/  ISETP.GE.AND P0, PT, R0, R53, PT ;  /* 0x000000350000720c */ /* 0x000fe20003f06270 */
[----:B------:R-:W-:Y:S01]  /*17f30*/  VIADD R0, R2, 0x34820 ;  /* 0x0003482002007836 */ /* 0x000fe20000000000 */
[----:B------:R-:W-:Y:S01]  /*17f40*/  ULDC.64 UR4, c[0x0][0xa80] ;  /* 0x0002a00000047ab9 */ /* 0x000fe20000000a00 */
[----:B------:R-:W-:Y:S01]  /*17f50*/  VIADD R3, R48, 0x40 ;  /* 0x0000004030037836 */ /* 0x000fe20000000000 */
[----:B------:R-:W-:Y:S02]  /*17f60*/  IADD3 R21, R21, R47, RZ ;  /* 0x0000002f15157210 */ /* 0x000fe40007ffe0ff */
[----:B------:R-:W-:Y:S02]  /*17f70*/  LEA R46, P3, R20, UR4, 0x1 ;  /* 0x00000004142e7c11 */ /* 0x000fe4000f8608ff */
[----:B------:R-:W-:Y:S02]  /*17f80*/  ISETP.GE.AND P1, PT, R3, R53, PT ;  /* 0x000000350300720c */ /* 0x000fe40003f26270 */
[----:B------:R-:W-:-:S02]  /*17f90*/  PRMT R0, RZ, 0x654, R0 ;  /* 0x00000654ff007816 */ /* 0x000fc40000000000 */
[----:B------:R-:W-:Y:S01]  /*17fa0*/  LEA.HI.X R3, R20, UR5, R21, 0x1, P3 ;  /* 0x0000000514037c11 */ /* 0x000fe200098f0c15 */
[----:B--2---:R2:W3:Y:S01]  /*17fb0*/  SHFL.IDX PT, R44, R46, RZ, 0x181f ;  /* 0x00181fff2e2c7589 */ /* 0x0044e200000e0000 */
[----:B------:R4:W-:Y:S01]  /*17fc0*/  SYNCS.ARRIVE.TRANS64.RED.A1T0 RZ, [R0+URZ], RZ ;  /* 0x000000ff00ff79a7 */ /* 0x0009e2000810043f */
[----:B------:R-:W-:Y:S02]  /*17fd0*/  BSSY B1, `(.L_x_801) ;  /* 0x000000c000017945 */ /* 0x000fe40003800000 */
[----:B----4-:R2:W4:Y:S02]  /*17fe0*/  SHFL.IDX PT, R0, R3, RZ, 0x181f ;  /* 0x00181fff03007589 */ /* 0x01052400000e0000 */
[----:B------:R-:W-:Y:S05]  /*17ff0*/  @P2 BRA `(.L_x_802) ;  /* 0x0000000000242947 */ /* 0x000fea0003800000 */
[----:B------:R-:W-:Y:S02]  /*18000*/  ULDC UR4, c[0x0][0xac8] ;  /* 0x0002b20000047ab9 */ /* 0x000fe40000000800 */
[----:B------:R-:W-:Y:S02]  /*18010*/  ISETP.GE.AND P2, PT, R197, UR4, PT ;  /* 0x00000004c5007c0c */ /* 0x000fe4000bf46270 */
[----:B------:R-:W-:-:S11]  /*18020*/  ISETP.GE.AND P3, PT, R198, UR4, PT ;  /* 0x00000004c6007c0c */ /* 0x000fd6000bf66270 */
[CC--:B---3--:R-:W-:Y:S02]  /*18030*/  @!P2 LEA R20, P4, R197.reuse, R44.reuse, 0x1 ;  /* 0x0000002cc514a211 */ /* 0x0c8fe400078808ff */
[C---:B------:R-:W-:Y:S02]  /*18040*/  @!P3 LEA R44, P5, R198.reuse, R44, 0x1 ;  /* 0x0000002cc62cb211 */ /* 0x040fe400078a08ff */
[-C--:B----4-:R-:W-:Y:S02]  /*18050*/  @!P2 LEA.HI.X R21, R197, R0.reuse, R237, 0x1, P4 ;  /* 0x00000000c515a211 */ /* 0x090fe400020f0ced */
[----:B------:R-:W-:-:S03]  /*18060*/  @!P3 LEA.HI.X R45, R198, R0, R236, 0x1, P5 ;  /* 0x00000000c62db211 */ /* 0x000fc600028f0cec */
[----:B-----5:R3:W-:Y:S04]  /*18070*/  @!P2 ST.E.128 desc[UR42][R20.64], R4 ;  /* 0x000000041400a985 */ /* 0x0207e8000c101d2a */
[----:B------:R3:W-:Y:S02]  /*18080*/  @!P3 ST.E.128 desc[UR42][R44.64], R28 ;  /* 0x0000001c2c00b985 */ /* 0x0007e4000c101d2a */
.L_x_802:
[----:B------:R-:W-:Y:S05]  /*18090*/  BSYNC B1 ;  /* 0x0000000000017941 */ /* 0x000fea0003800000 */
.L_x_801:
[----:B----4-:R4:W0:Y:S01]  /*180a0*/  SHFL.IDX PT, R0, R3, 0x1, 0x181f ;  /* 0x00381f0003007f89 */ /* 0x01082200000e0000 */
[----:B------:R-:W-:Y:S03]  /*180b0*/  BSSY B1, `(.L_x_803) ;  /* 0x000000c000017945 */ /* 0x000fe60003800000 */
[----:B---3-5:R4:W3:Y:S01]  /*180c0*/  SHFL.IDX PT, R6, R46, 0x1, 0x181f ;  /* 0x00381f002e067f89 */ /* 0x0288e200000e0000 */
[----:B------:R-:W-:Y:S05]  /*180d0*/  @P0 BRA `(.L_x_804) ;  /* 0x0000000000240947 */ /* 0x000fea0003800000 */
[----:B------:R-:W-:Y:S02]  /*180e0*/  ULDC UR4, c[0x0][0xac8] ;  /* 0x0002b20000047ab9 */ /* 0x000fe40000000800 */
        /* <DEDUP_REMOVED lines=8> */
.L_x_804:
[----:B------:R-:W-:Y:S05]  /*18170*/  BSYNC B1 ;  /* 0x0000000000017941 */ /* 0x000fea0003800000 */
.L_x_803:
[----:B0-----:R0:W0:Y:S01]  /*18180*/  SHFL.IDX PT, R0, R3, 0x2, 0x181f ;  /* 0x00581f0003007f89 */ /* 0x00102200000e0000 */
[----:B------:R-:W-:Y:S03]  /*18190*/  BSSY B1, `(.L_x_805) ;  /* 0x000000c000017945 */ /* 0x000fe60003800000 */
[----:B---3--:R3:W0:Y:S01]  /*181a0*/  SHFL.IDX PT, R6, R46, 0x2, 0x181f ;  /* 0x00581f002e067f89 */ /* 0x00862200000e0000 */
[----:B------:R-:W-:Y:S05]  /*181b0*/  @P1 BRA `(.L_x_806) ;  /* 0x0000000000241947 */ /* 0x000fea0003800000 */
[----:B------:R-:W-:Y:S02]  /*181c0*/  ULDC UR4, c[0x0][0xac8] ;  /* 0x0002b20000047ab9 */ /* 0x000fe40000000800 */
[----:B------:R-:W-:Y:S02]  /*181d0*/  ISETP.GE.AND P2, PT, R197, UR4, PT ;  /* 0x00000004c5007c0c */ /* 0x000fe4000bf46270 */
[----:B------:R-:W-:-:S11]  /*181e0*/  ISETP.GE.AND P3, PT, R198, UR4, PT ;  /* 0x00000004c6007c0c */ /* 0x000fd6000bf66270 */
[CC--:B0-----:R-:W-:Y:S02]  /*181f0*/  @!P2 LEA R4, P0, R197.reuse, R6.reuse, 0x1 ;  /* 0x00000006c504a211 */ /* 0x0c1fe400078008ff */
[C---:B------:R-:W-:Y:S02]  /*18200*/  @!P3 LEA R6, P1, R198.reuse, R6, 0x1 ;  /* 0x00000006c606b211 */ /* 0x040fe400078208ff */
[-C--:B------:R-:W-:Y:S02]  /*18210*/  @!P2 LEA.HI.X R5, R197, R0.reuse, R237, 0x1, P0 ;  /* 0x00000000c505a211 */ /* 0x080fe400000f0ced */
[----:B------:R-:W-:-:S03]  /*18220*/  @!P3 LEA.HI.X R7, R198, R0, R236, 0x1, P1 ;  /* 0x00000000c607b211 */ /* 0x000fc600008f0cec */
[----:B------:R0:W-:Y:S04]  /*18230*/  @!P2 ST.E.128 desc[UR42][R4.64], R12 ;  /* 0x0000000c0400a985 */ /* 0x0001e8000c101d2a */
[----:B------:R0:W-:Y:S02]  /*18240*/  @!P3 ST.E.128 desc[UR42][R6.64], R36 ;  /* 0x000000240600b985 */ /* 0x0001e4000c101d2a */
.L_x_806:
[----:B------:R-:W-:Y:S05]  /*18250*/  BSYNC B1 ;  /* 0x0000000000017941 */ /* 0x000fea0003800000 */
.L_x_805:
[----:B0-----:R-:W-:Y:S01]  /*18260*/  VIADD R0, R48, 0x60 ;  /* 0x0000006030007836 */ /* 0x001fe20000000000 */
[----:B--2-4-:R-:W0:Y:S04]  /*18270*/  SHFL.IDX PT, R3, R3, 0x3, 0x181f ;  /* 0x00781f0003037f89 */ /* 0x014e2800000e0000 */
[----:B------:R-:W-:Y:S01]  /*18280*/  ISETP.GE.AND P0, PT, R0, R53, PT ;  /* 0x000000350000720c */ /* 0x000fe20003f06270 */
[----:B---3--:R-:W2:-:S12]  /*18290*/  SHFL.IDX PT, R46, R46, 0x3, 0x181f ;  /* 0x00781f002e2e7f89 */ /* 0x008e9800000e0000 */
[----:B------:R-:W-:Y:S05]  /*182a0*/  @P0 BRA `(.L_x_807) ;  /* 0x0000000800e40947 */ /* 0x000fea0003800000 */
[----:B------:R-:W-:Y:S02]  /*182b0*/  ULDC UR4, c[0x0][0xac8] ;  /* 0x0002b20000047ab9 */ /* 0x000fe40000000800 */
[----:B------:R-:W-:-:S13]  /*182c0*/  ISETP.GE.AND P1, PT, R197, UR4, PT ;  /* 0x00000004c5007c0c */ /* 0x000fda000bf26270 */
[----:B--2---:R-:W-:-:S04]  /*182d0*/  @!P1 LEA R4, P0, R197, R46, 0x1 ;  /* 0x0000002ec5049211 */ /* 0x004fc800078008ff */
[----:B0-----:R-:W-:Y:S02]  /*182e0*/  @!P1 LEA.HI.X R5, R197, R3, R237, 0x1, P0 ;  /* 0x00000003c5059211 */ /* 0x001fe400000f0ced */
[----:B------:R-:W-:-:S03]  /*182f0*/  ISETP.GE.AND P0, PT, R198, UR4, PT ;  /* 0x00000004c6007c0c */ /* 0x000fc6000bf06270 */
[----:B------:R3:W-:Y:S10]  /*18300*/  @!P1 ST.E.128 desc[UR42][R4.64], R24 ;  /* 0x0000001804009985 */ /* 0x0007f4000c101d2a */
[----:B------:R-:W-:Y:S05]  /*18310*/  @P0 BRA `(.L_x_807) ;  /* 0x0000000800c80947 */ /* 0x000fea0003800000 */
[----:B---3--:R-:W-:-:S04]  /*18320*/  LEA R4, P0, R198, R46, 0x1 ;  /* 0x0000002ec6047211 */ /* 0x008fc800078008ff */
[----:B------:R-:W-:-:S05]  /*18330*/  LEA.HI.X R5, R198, R3, R236, 0x1, P0 ;  /* 0x00000003c6057211 */ /* 0x000fca00000f0cec */
[----:B------:R4:W-:Y:S01]  /*18340*/  ST.E.128 desc[UR42][R4.64], R40 ;  /* 0x0000002804007985 */ /* 0x0009e2000c101d2a */
[----:B------:R-:W-:Y:S05]  /*18350*/  BRA `(.L_x_807) ;  /* 0x0000000800b87947 */ /* 0x000fea0003800000 */
.L_x_799:
[----:B------:R-:W-:Y:S01]  /*18360*/  ULDC.64 UR4, c[0x0][0xc00] ;  /* 0x0003000000047ab9 */ /* 0x000fe20000000a00 */
[----:B------:R-:W-:Y:S01]  /*18370*/  IMAD.MOV.U32 R3, RZ, RZ, RZ ;  /* 0x000000ffff037224 */ /* 0x000fe200078e00ff */
[----:B------:R-:W-:Y:S01]  /*18380*/  ISETP.NE.U32.AND P0, PT, RZ, UR4, PT ;  /* 0x00000004ff007c0c */ /* 0x000fe2000bf05070 */
[----:B------:R-:W2:Y:S01]  /*18390*/  LDC R21, c[0x0][0xbe8] ;  /* 0x0002fa00ff157b82 */ /* 0x000ea20000000800 */
[----:B------:R-:W-:Y:S02]  /*183a0*/  IADD3 R4, P1, R201, UR4, RZ ;  /* 0x00000004c9047c10 */ /* 0x000fe4000ff3e0ff */
[----:B------:R-:W-:Y:S02]  /*183b0*/  ISETP.NE.AND.EX P0, PT, RZ, UR5, PT, P0 ;  /* 0x00000005ff007c0c */ /* 0x000fe4000bf05300 */
[----:B------:R-:W-:Y:S01]  /*183c0*/  IADD3.X R5, R202, UR5, RZ, P1, !PT ;  /* 0x00000005ca057c10 */ /* 0x000fe20008ffe4ff */
[----:B------:R-:W-:Y:S02]  /*183d0*/  ULDC.64 UR4, c[0x0][0xc08] ;  /* 0x0003020000047ab9 */ /* 0x000fe40000000a00 */
[----:B------:R-:W-:-:S04]  /*183e0*/  ISETP.NE.U32.AND P1, PT, RZ, UR4, PT ;  /* 0x00000004ff007c0c */ /* 0x000fc8000bf25070 */
[----:B------:R-:W-:-:S04]  /*183f0*/  ISETP.NE.AND.EX P1, PT, RZ, UR5, PT, P1 ;  /* 0x00000005ff007c0c */ /* 0x000fc8000bf25310 */
[----:B------:R3:W5:Y:S09]  /*18400*/  @P0 LDG.E R3, desc[UR42][R4.64] ;  /* 0x0000002a04030981 */ /* 0x000772000c1e1900 */
[----:B------:R-:W-:Y:S01]  /*18410*/  @P1 IADD3 R6, P2, R201, UR4, RZ ;  /* 0x00000004c9061c10 */ /* 0x000fe2000ff5e0ff */
[----:B------:R-:W-:-:S02]  /*18420*/  ULDC UR4, c[0x0][0xa88] ;  /* 0x0002a20000047ab9 */ /* 0x000fc40000000800 */
[----:B------:R-:W-:Y:S02]  /*18430*/  MOV R0, UR4 ;  /* 0x0000000400007c02 */ /* 0x000fe40008000f00 */
[----:B------:R-:W-:-:S05]  /*18440*/  @P1 IADD3.X R7, R202, UR5, RZ, P2, !PT ;  /* 0x00000005ca071c10 */ /* 0x000fca00097fe4ff */
[----:B------:R3:W5:Y:S01]  /*18450*/  @P1 LDG.E R0, desc[UR42][R6.64] ;  /* 0x0000002a06001981 */ /* 0x000762000c1e1900 */
[----:B--2---:R-:W-:Y:S01]  /*18460*/  ISETP.NE.AND P2, PT, R21, 0x1, PT ;  /* 0x000000011500780c */ /* 0x004fe20003f45270 */
[----:B------:R-:W2:-:S12]  /*18470*/  S2R R8, SR_TID.X ;  /* 0x0000000000087919 */ /* 0x000e980000002100 */
[----:B------:R-:W4:Y:S08]  /*18480*/  @P2 LDC R14, c[0x0][0xbec] ;  /* 0x0002fb00ff0e2b82 */ /* 0x000f300000000800 */
[----:B------:R-:W0:Y:S01]  /*18490*/  @P2 LDC R25, c[0x0][0xbf0] ;  /* 0x0002fc00ff192b82 */ /* 0x000e220000000800 */
[----:B--2---:R-:W-:-:S05]  /*184a0*/  VIADD R8, R8, 0xffffff80 ;  /* 0xffffff8008087836 */ /* 0x004fca0000000000 */
[----:B------:R-:W-:Y:S01]  /*184b0*/  ISETP.GE.AND P3, PT, R8, 0x80, PT ;  /* 0x000000800800780c */ /* 0x000fe20003f66270 */
[----:B---3--:R-:W-:-:S12]  /*184c0*/  @P1 BRA `(.L_x_808) ;  /* 0x0000000000101947 */ /* 0x008fd80003800000 */
[----:B------:R-:W-:Y:S05]  /*184d0*/  @!P0 BRA `(.L_x_808) ;  /* 0x00000000000c8947 */ /* 0x000fea0003800000 */
[----:B------:R-:W2:Y:S04]  /*184e0*/  LDG.E R7, desc[UR42][R4.64] ;  /* 0x0000002a04077981 */ /* 0x000ea8000c1e1900 */
[----:B-----5:R-:W2:Y:S02]  /*184f0*/  LDG.E R0, desc[UR42][R4.64+0x4] ;  /* 0x0000042a04007981 */ /* 0x020ea4000c1e1900 */
[----:B--2---:R-:W-:-:S07]  /*18500*/  IMAD.IADD R0, R0, 0x1, -R7 ;  /* 0x0000000100007824 */ /* 0x004fce00078e0a07 */
.L_x_808:
[----:B------:R-:W-:Y:S01]  /*18510*/  BSSY B1, `(.L_x_809) ;  /* 0x000002e000017945 */ /* 0x000fe20003800000 */
[----:B------:R-:W-:Y:S02]  /*18520*/  SHF.R.S32.HI R12, RZ, 0x1f, R200 ;  /* 0x0000001fff0c7819 */ /* 0x000fe400000114c8 */
[----:B------:R-:W-:Y:S02]  /*18530*/  SEL R203, R203, RZ, !P0 ;  /* 0x000000ffcbcb7207 */ /* 0x000fe40004000000 */
[----:B------:R-:W-:Y:S02]  /*18540*/  SEL R208, R208, RZ, !P0 ;  /* 0x000000ffd0d07207 */ /* 0x000fe40004000000 */
[----:B-----5:R-:W-:Y:S01]  /*18550*/  SHF.R.S32.HI R10, RZ, 0x1f, R3 ;  /* 0x0000001fff0a7819 */ /* 0x020fe20000011403 */
[----:B------:R-:W-:Y:S06]  /*18560*/  @P3 BRA `(.L_x_810) ;  /* 0x0000000000a03947 */ /* 0x000fec0003800000 */
[----:B------:R-:W2:Y:S01]  /*18570*/  S2R R5, SR_TID.X ;  /* 0x0000000000057919 */ /* 0x000ea20000002100 */
[----:B------:R-:W3:Y:S01]  /*18580*/  LDC R11, c[0x0][0xbe8] ;  /* 0x0002fa00ff0b7b82 */ /* 0x000ee20000000800 */
[----:B--2---:R-:W-:Y:S01]  /*18590*/  LEA R4, R206, R5, 0x7 ;  /* 0x00000005ce047211 */ /* 0x004fe200078e38ff */
[----:B---3--:R-:W-:-:S04]  /*185a0*/  IMAD R5, R0, R11, RZ ;  /* 0x0000000b00057224 */ /* 0x008fc800078e02ff */
[----:B------:R-:W-:-:S05]  /*185b0*/  VIADD R8, R4, 0xffffff80 ;  /* 0xffffff8004087836 */ /* 0x000fca0000000000 */
[----:B------:R-:W-:-:S13]  /*185c0*/  ISETP.GE.AND P0, PT, R8, R5, PT ;  /* 0x000000050800720c */ /* 0x000fda0003f06270 */
[----:B------:R-:W-:Y:S05]  /*185d0*/  @P0 BRA `(.L_x_810) ;  /* 0x0000000000840947 */ /* 0x000fea0003800000 */
[----:B------:R-:W-:Y:S01]  /*185e0*/  ISETP.NE.AND P0, PT, R11, 0x1, PT ;  /* 0x000000010b00780c */ /* 0x000fe20003f05270 */
[----:B------:R-:W-:Y:S01]  /*185f0*/  ULDC.64 UR4, c[0x0][0xb90] ;  /* 0x0002e40000047ab9 */ /* 0x000fe20000000a00 */
[----:B------:R-:W-:Y:S01]  /*18600*/  MOV R4, R3 ;  /* 0x0000000300047202 */ /* 0x000fe20000000f00 */
[----:B------:R-:W-:Y:S02]  /*18610*/  IMAD R9, R12, UR4, RZ ;  /* 0x000000040c097c24 */ /* 0x000fe4000f8e02ff */
[----:B------:R-:W-:Y:S02]  /*18620*/  IMAD.MOV.U32 R5, RZ, RZ, R10 ;  /* 0x000000ffff057224 */ /* 0x000fe400078e000a */
[----:B------:R-:W-:Y:S02]  /*18630*/  IMAD.MOV.U32 R7, RZ, RZ, R8 ;  /* 0x000000ffff077224 */ /* 0x000fe400078e0008 */
[----:B------:R-:W-:-:S04]  /*18640*/  IMAD.WIDE.U32 R4, R200, UR4, R4 ;  /* 0x00000004c8047c25 */ /* 0x000fc8000f8e0004 */
[----:B------:R-:W2:Y:S01]  /*18650*/  @P0 LDC R13, c[0x0][0xbec] ;  /* 0x0002fb00ff0d0b82 */ /* 0x000ea20000000800 */
[----:B------:R-:W-:Y:S01]  /*18660*/  IMAD R9, R200, UR5, R9 ;  /* 0x00000005c8097c24 */ /* 0x000fe2000f8e0209 */
[----:B------:R-:W-:-:S03]  /*18670*/  ULDC.64 UR4, c[0x0][0xb98] ;  /* 0x0002e60000047ab9 */ /* 0x000fc60000000a00 */
[----:B------:R-:W-:-:S03]  /*18680*/  IMAD.IADD R5, R5, 0x1, R9 ;  /* 0x0000000105057824 */ /* 0x000fc600078e0209 */
[----:B------:R-:W3:Y:S01]  /*18690*/  @P0 LDC R15, c[0x0][0xbf0] ;  /* 0x0002fc00ff0f0b82 */ /* 0x000ee20000000800 */
[----:B------:R-:W-:-:S04]  /*186a0*/  IMAD.WIDE.U32 R4, R203, UR4, R4 ;  /* 0x00000004cb047c25 */ /* 0x000fc8000f8e0004 */
[----:B--2---:R-:W-:-:S05]  /*186b0*/  @P0 IMAD.HI.U32 R6, R8, R13, RZ ;  /* 0x0000000d08060227 */ /* 0x004fca00078e00ff */
[----:B---3--:R-:W-:Y:S01]  /*186c0*/  @P0 SHF.R.U32.HI R7, RZ, R15, R6 ;  /* 0x0000000fff070219 */ /* 0x008fe20000011606 */
[----:B------:R-:W-:-:S03]  /*186d0*/  IMAD R6, R208, UR4, RZ ;  /* 0x00000004d0067c24 */ /* 0x000fc6000f8e02ff */
[C---:B------:R-:W-:Y:S02]  /*186e0*/  IADD3 R9, -R7.reuse, RZ, RZ ;  /* 0x000000ff07097210 */ /* 0x040fe40007ffe1ff */
[----:B------:R-:W-:-:S03]  /*186f0*/  IADD3 R4, P0, R7, R4, RZ ;  /* 0x0000000407047210 */ /* 0x000fc60007f1e0ff */
[----:B------:R-:W-:Y:S01]  /*18700*/  IMAD R9, R11, R9, R8 ;  /* 0x000000090b097224 */ /* 0x000fe200078e0208 */
[----:B------:R-:W-:Y:S01]  /*18710*/  SHF.R.S32.HI R11, RZ, 0x1f, R7 ;  /* 0x0000001fff0b7819 */ /* 0x000fe20000011407 */
[----:B------:R-:W-:Y:S01]  /*18720*/  IMAD R8, R203, UR5, R6 ;  /* 0x00000005cb087c24 */ /* 0x000fe2000f8e0206 */
[----:B------:R-:W-:Y:S02]  /*18730*/  ULDC.64 UR4, c[0x0][0xb88] ;  /* 0x0002e20000047ab9 */ /* 0x000fe40000000a00 */
[----:B------:R-:W-:Y:S02]  /*18740*/  SHF.R.S32.HI R6, RZ, 0x1f, R9 ;  /* 0x0000001fff067819 */ /* 0x000fe40000011409 */
[----:B------:R-:W-:-:S03]  /*18750*/  IADD3.X R5, R11, R5, R8, P0, !PT ;  /* 0x000000050b057210 */ /* 0x000fc600007fe408 */
[----:B------:R-:W-:Y:S02]  /*18760*/  IMAD R6, R6, UR4, RZ ;  /* 0x0000000406067c24 */ /* 0x000fe4000f8e02ff */
[----:B------:R-:W-:-:S04]  /*18770*/  IMAD.WIDE.U32 R4, R9, UR4, R4 ;  /* 0x0000000409047c25 */ /* 0x000fc8000f8e0004 */
[----:B------:R-:W-:Y:S01]  /*18780*/  IMAD R7, R9, UR5, R6 ;  /* 0x0000000509077c24 */ /* 0x000fe2000f8e0206 */
[----:B------:R-:W-:Y:S02]  /*18790*/  ULDC.64 UR4, c[0x0][0xb50] ;  /* 0x0002d40000047ab9 */ /* 0x000fe40000000a00 */
[----:B------:R-:W-:Y:S01]  /*187a0*/  LEA R6, P0, R4, UR4, 0x2 ;  /* 0x0000000404067c11 */ /* 0x000fe2000f8010ff */
[----:B------:R-:W-:-:S05]  /*187b0*/  IMAD.IADD R5, R5, 0x1, R7 ;  /* 0x0000000105057824 */ /* 0x000fca00078e0207 */
[----:B------:R-:W-:Y:S01]  /*187c0*/  LEA.HI.X R7, R4, UR5, R5, 0x2, P0 ;  /* 0x0000000504077c11 */ /* 0x000fe200080f1405 */
[----:B------:R-:W-:-:S05]  /*187d0*/  IMAD.MOV.U32 R5, RZ, RZ, -0x800000 ;  /* 0xff800000ff057424 */ /* 0x000fca00078e00ff */
[----:B------:R2:W-:Y:S02]  /*187e0*/  STG.E desc[UR42][R6.64], R5 ;  /* 0x0000000506007986 */ /* 0x0005e4000c10192a */
.L_x_810:
[----:B------:R-:W-:Y:S05]  /*187f0*/  BSYNC B1 ;  /* 0x0000000000017941 */ /* 0x000fea0003800000 */
.L_x_809:
[----:B------:R-:W-:Y:S01]  /*18800*/  ULDC.64 UR4, c[0x0][0xaa0] ;  /* 0x0002a80000047ab9 */ /* 0x000fe20000000a00 */
[----:B------:R-:W-:Y:S01]  /*18810*/  BSSY B1, `(.L_x_811) ;  /* 0x0000038000017945 */ /* 0x000fe20003800000 */
[----:B------:R-:W-:-:S04]  /*18820*/  IMAD R4, R10, UR4, RZ ;  /* 0x000000040a047c24 */ /* 0x000fc8000f8e02ff */
[C---:B--2---:R-:W-:Y:S02]  /*18830*/  IMAD R7, R3.reuse, UR5, R4 ;  /* 0x0000000503077c24 */ /* 0x044fe4000f8e0204 */
[----:B------:R-:W-:Y:S01]  /*18840*/  IMAD.WIDE.U32 R4, R3, UR4, RZ ;  /* 0x0000000403047c25 */ /* 0x000fe2000f8e00ff */
[----:B------:R-:W-:Y:S01]  /*18850*/  LEA R3, R199, R207, 0x5 ;  /* 0x000000cfc7037211 */ /* 0x000fe200078e28ff */
[----:B------:R-:W-:Y:S02]  /*18860*/  ULDC.64 UR4, c[0x0][0xae8] ;  /* 0x0002ba0000047ab9 */ /* 0x000fe40000000a00 */
[----:B------:R-:W-:Y:S02]  /*18870*/  IMAD.IADD R5, R5, 0x1, R7 ;  /* 0x0000000105057824 */ /* 0x000fe400078e0207 */
[----:B------:R-:W-:Y:S02]  /*18880*/  IMAD R9, R206, 0x80, R3 ;  /* 0x00000080ce097824 */ /* 0x000fe400078e0203 */
[----:B------:R-:W-:-:S02]  /*18890*/  IMAD R7, R12, UR4, RZ ;  /* 0x000000040c077c24 */ /* 0x000fc4000f8e02ff */
[----:B----4-:R-:W-:Y:S01]  /*188a0*/  @P2 IMAD.HI.U32 R6, R9, R14, RZ ;  /* 0x0000000e09062227 */ /* 0x010fe200078e00ff */
[----:B------:R-:W-:-:S03]  /*188b0*/  MOV R3, R9 ;  /* 0x0000000900037202 */ /* 0x000fc60000000f00 */
[C---:B------:R-:W-:Y:S01]  /*188c0*/  IMAD R7, R200.reuse, UR5, R7 ;  /* 0x00000005c8077c24 */ /* 0x040fe2000f8e0207 */
[----:B0-----:R-:W-:Y:S01]  /*188d0*/  @P2 SHF.R.U32.HI R3, RZ, R25, R6 ;  /* 0x00000019ff032219 */ /* 0x001fe20000011606 */
[----:B------:R-:W-:Y:S01]  /*188e0*/  IMAD.WIDE.U32 R4, R200, UR4, R4 ;  /* 0x00000004c8047c25 */ /* 0x000fe2000f8e0004 */
[----:B------:R-:W-:Y:S02]  /*188f0*/  ULDC.64 UR4, c[0x0][0xaf0] ;  /* 0x0002bc0000047ab9 */ /* 0x000fe40000000a00 */
[----:B------:R-:W-:Y:S01]  /*18900*/  SHF.R.S32.HI R6, RZ, 0x1f, R3 ;  /* 0x0000001fff067819 */ /* 0x000fe20000011403 */
[----:B------:R-:W-:Y:S02]  /*18910*/  IMAD R8, R208, UR4, RZ ;  /* 0x00000004d0087c24 */ /* 0x000fe4000f8e02ff */
[----:B------:R-:W-:Y:S02]  /*18920*/  IMAD.IADD R5, R5, 0x1, R7 ;  /* 0x0000000105057824 */ /* 0x000fe400078e0207 */
[----:B------:R-:W-:-:S02]  /*18930*/  IMAD R7, R203, UR5, R8 ;  /* 0x00000005cb077c24 */ /* 0x000fc4000f8e0208 */
[----:B------:R-:W-:Y:S01]  /*18940*/  IMAD.WIDE.U32 R4, R203, UR4, R4 ;  /* 0x00000004cb047c25 */ /* 0x000fe2000f8e0004 */
[----:B------:R-:W-:-:S03]  /*18950*/  ULDC.64 UR4, c[0x0][0xae0] ;  /* 0x0002b80000047ab9 */ /* 0x000fc60000000a00 */
[----:B------:R-:W-:Y:S01]  /*18960*/  IMAD.MOV R8, RZ, RZ, -R3 ;  /* 0x000000ffff087224 */ /* 0x000fe200078e0a03 */
[----:B------:R-:W-:Y:S01]  /*18970*/  IADD3 R5, R5, R7, RZ ;  /* 0x0000000705057210 */ /* 0x000fe20007ffe0ff */
[----:B------:R-:W-:Y:S02]  /*18980*/  IMAD R6, R6, UR4, RZ ;  /* 0x0000000406067c24 */ /* 0x000fe4000f8e02ff */
[----:B------:R-:W-:Y:S02]  /*18990*/  IMAD R7, R21, R8, R9 ;  /* 0x0000000815077224 */ /* 0x000fe400078e0209 */
[C---:B------:R-:W-:Y:S02]  /*189a0*/  IMAD R9, R3.reuse, UR5, R6 ;  /* 0x0000000503097c24 */ /* 0x040fe4000f8e0206 */
[----:B------:R-:W-:Y:S01]  /*189b0*/  IMAD.WIDE.U32 R4, R3, UR4, R4 ;  /* 0x0000000403047c25 */ /* 0x000fe2000f8e0004 */
[----:B------:R-:W-:Y:S01]  /*189c0*/  SHF.R.S32.HI R3, RZ, 0x1f, R7 ;  /* 0x0000001fff037819 */ /* 0x000fe20000011407 */
[----:B------:R-:W-:-:S02]  /*189d0*/  ULDC.64 UR4, c[0x0][0xad8] ;  /* 0x0002b60000047ab9 */ /* 0x000fc40000000a00 */
[----:B------:R-:W-:Y:S02]  /*189e0*/  IMAD.IADD R5, R5, 0x1, R9 ;  /* 0x0000000105057824 */ /* 0x000fe400078e0209 */
[----:B------:R-:W-:Y:S02]  /*189f0*/  IMAD R6, R3, UR4, RZ ;  /* 0x0000000403067c24 */ /* 0x000fe4000f8e02ff */
[----:B------:R-:W-:Y:S02]  /*18a00*/  IMAD R8, R206, 0x80, R207 ;  /* 0x00000080ce087824 */ /* 0x000fe400078e02cf */
[----:B------:R-:W-:Y:S02]  /*18a10*/  IMAD R21, R0, R21, RZ ;  /* 0x0000001500157224 */ /* 0x000fe400078e02ff */
[C---:B------:R-:W-:Y:S01]  /*18a20*/  IMAD R3, R7.reuse, UR5, R6 ;  /* 0x0000000507037c24 */ /* 0x040fe2000f8e0206 */
[C---:B------:R-:W-:Y:S01]  /*18a30*/  IADD3 R0, R8.reuse, 0x20, RZ ;  /* 0x0000002008007810 */ /* 0x040fe20007ffe0ff */
[----:B------:R-:W-:Y:S01]  /*18a40*/  IMAD.WIDE.U32 R4, R7, UR4, R4 ;  /* 0x0000000407047c25 */ /* 0x000fe2000f8e0004 */
[-C--:B------:R-:W-:Y:S01]  /*18a50*/  ISETP.GE.AND P2, PT, R8, R21.reuse, PT ;  /* 0x000000150800720c */ /* 0x080fe20003f46270 */
[----:B------:R-:W-:Y:S01]  /*18a60*/  ULDC.64 UR4, c[0x0][0xa80] ;  /* 0x0002a00000047ab9 */ /* 0x000fe20000000a00 */
[----:B------:R-:W-:Y:S01]  /*18a70*/  ISETP.GE.AND P1, PT, R0, R21, PT ;  /* 0x000000150000720c */ /* 0x000fe20003f26270 */
[----:B------:R-:W-:Y:S01]  /*18a80*/  IMAD.IADD R3, R5, 0x1, R3 ;  /* 0x0000000105037824 */ /* 0x000fe200078e0203 */
[----:B------:R-:W-:Y:S01]  /*18a90*/  LEA R6, P3, R4, UR4, 0x1 ;  /* 0x0000000404067c11 */ /* 0x000fe2000f8608ff */
[----:B------:R-:W-:-:S03]  /*18aa0*/  VIADD R0, R8, 0x40 ;  /* 0x0000004008007836 */ /* 0x000fc60000000000 */
[----:B------:R-:W-:Y:S02]  /*18ab0*/  LEA.HI.X R3, R4, UR5, R3, 0x1, P3 ;  /* 0x0000000504037c11 */ /* 0x000fe400098f0c03 */
[----:B------:R-:W-:Y:S01]  /*18ac0*/  ISETP.GE.AND P0, PT, R0, R21, PT ;  /* 0x000000150000720c */ /* 0x000fe20003f06270 */
[----:B------:R0:W2:Y:S04]  /*18ad0*/  SHFL.IDX PT, R4, R6, RZ, 0x181f ;  /* 0x00181fff06047589 */ /* 0x0000a800000e0000 */
[----:B------:R0:W3:Y:S01]  /*18ae0*/  SHFL.IDX PT, R0, R3, RZ, 0x181f ;  /* 0x00181fff03007589 */ /* 0x0000e200000e0000 */
[----:B------:R-:W-:Y:S07]  /*18af0*/  @P2 BRA `(.L_x_812) ;  /* 0x0000000000242947 */ /* 0x000fee0003800000 */
[----:B------:R-:W-:Y:S02]  /*18b00*/  ULDC UR4, c[0x0][0xac8] ;  /* 0x0002b20000047ab9 */ /* 0x000fe40000000800 */
[----:B------:R-:W-:Y:S02]  /*18b10*/  ISETP.GE.AND P4, PT, R197, UR4, PT ;  /* 0x00000004c5007c0c */ /* 0x000fe4000bf86270 */
[----:B------:R-:W-:-:S11]  /*18b20*/  ISETP.GE.AND P5, PT, R198, UR4, PT ;  /* 0x00000004c6007c0c */ /* 0x000fd6000bfa6270 */
[CC--:B--2---:R-:W-:Y:S02]  /*18b30*/  @!P4 LEA R10, P2, R197.reuse, R4.reuse, 0x1 ;  /* 0x00000004c50ac211 */ /* 0x0c4fe400078408ff */
[C---:B------:R-:W-:Y:S02]  /*18b40*/  @!P5 LEA R4, P3, R198.reuse, R4, 0x1 ;  /* 0x00000004c604d211 */ /* 0x040fe400078608ff */
[-C--:B---3--:R-:W-:Y:S02]  /*18b50*/  @!P4 LEA.HI.X R11, R197, R0.reuse, R237, 0x1, P2 ;  /* 0x00000000c50bc211 */ /* 0x088fe400010f0ced */
[----:B------:R-:W-:-:S03]  /*18b60*/  @!P5 LEA.HI.X R5, R198, R0, R236, 0x1, P3 ;  /* 0x00000000c605d211 */ /* 0x000fc600018f0cec */
[----:B------:R4:W-:Y:S04]  /*18b70*/  @!P4 ST.E.128 desc[UR42][R10.64], RZ ;  /* 0x000000ff0a00c985 */ /* 0x0009e8000c101d2a */
[----:B------:R4:W-:Y:S02]  /*18b80*/  @!P5 ST.E.128 desc[UR42][R4.64], RZ ;  /* 0x000000ff0400d985 */ /* 0x0009e4000c101d2a */
.L_x_812:
[----:B------:R-:W-:Y:S05]  /*18b90*/  BSYNC B1 ;  /* 0x0000000000017941 */ /* 0x000fea0003800000 */
.L_x_811:
[----:B---3--:R3:W0:Y:S01]  /*18ba0*/  SHFL.IDX PT, R0, R3, 0x1, 0x181f ;  /* 0x00381f0003007f89 */ /* 0x00862200000e0000 */
[----:B------:R-:W-:Y:S03]  /*18bb0*/  BSSY B1, `(.L_x_813) ;  /* 0x000000c000017945 */ /* 0x000fe60003800000 */
[----:B--2-4-:R3:W2:Y:S01]  /*18bc0*/  SHFL.IDX PT, R4, R6, 0x1, 0x181f ;  /* 0x00381f0006047f89 */ /* 0x0146a200000e0000 */
[----:B------:R-:W-:Y:S05]  /*18bd0*/  @P1 BRA `(.L_x_814) ;  /* 0x0000000000241947 */ /* 0x000fea0003800000 */
[----:B------:R-:W-:Y:S02]  /*18be0*/  ULDC UR4, c[0x0][0xac8] ;  /* 0x0002b20000047ab9 */ /* 0x000fe40000000800 */
        /* <DEDUP_REMOVED lines=8> */
.L_x_814:
[----:B------:R-:W-:Y:S05]  /*18c70*/  BSYNC B1 ;  /* 0x0000000000017941 */ /* 0x000fea0003800000 */
.L_x_813:
[----:B0-----:R0:W0:Y:S01]  /*18c80*/  SHFL.IDX PT, R0, R3, 0x2, 0x181f ;  /* 0x00581f0003007f89 */ /* 0x00102200000e0000 */
[----:B------:R-:W-:Y:S03]  /*18c90*/  BSSY B1, `(.L_x_815) ;  /* 0x000000c000017945 */ /* 0x000fe60003800000 */
[----:B--2-4-:R2:W4:Y:S01]  /*18ca0*/  SHFL.IDX PT, R4, R6, 0x2, 0x181f ;  /* 0x00581f0006047f89 */ /* 0x01452200000e0000 */
[----:B------:R-:W-:Y:S05]  /*18cb0*/  @P0 BRA `(.L_x_816) ;  /* 0x0000000000240947 */ /* 0x000fea0003800000 */
[----:B------:R-:W-:Y:S02]  /*18cc0*/  ULDC UR4, c[0x0][0xac8] ;  /* 0x0002b20000047ab9 */ /* 0x000fe40000000800 */
[----:B------:R-:W-:Y:S02]  /*18cd0*/  ISETP.GE.AND P2, PT, R197, UR4, PT ;  /* 0x00000004c5007c0c */ /* 0x000fe4000bf46270 */
[----:B------:R-:W-:-:S11]  /*18ce0*/  ISETP.GE.AND P3, PT, R198, UR4, PT ;  /* 0x00000004c6007c0c */ /* 0x000fd6000bf66270 */
[CC--:B----4-:R-:W-:Y:S02]  /*18cf0*/  @!P2 LEA R10, P0, R197.reuse, R4.reuse, 0x1 ;  /* 0x00000004c50aa211 */ /* 0x0d0fe400078008ff */
[C---:B------:R-:W-:Y:S02]  /*18d00*/  @!P3 LEA R4, P1, R198.reuse, R4, 0x1 ;  /* 0x00000004c604b211 */ /* 0x040fe400078208ff */
[-C--:B0-----:R-:W-:Y:S02]  /*18d10*/  @!P2 LEA.HI.X R11, R197, R0.reuse, R237, 0x1, P0 ;  /* 0x00000000c50ba211 */ /* 0x081fe400000f0ced */
[----:B------:R-:W-:-:S03]  /*18d20*/  @!P3 LEA.HI.X R5, R198, R0, R236, 0x1, P1 ;  /* 0x00000000c605b211 */ /* 0x000fc600008f0cec */
[----:B------:R0:W-:Y:S04]  /*18d30*/  @!P2 ST.E.128 desc[UR42][R10.64], RZ ;  /* 0x000000ff0a00a985 */ /* 0x0001e8000c101d2a */
[----:B------:R0:W-:Y:S02]  /*18d40*/  @!P3 ST.E.128 desc[UR42][R4.64], RZ ;  /* 0x000000ff0400b985 */ /* 0x0001e4000c101d2a */
.L_x_816:
[----:B------:R-:W-:Y:S05]  /*18d50*/  BSYNC B1 ;  /* 0x0000000000017941 */ /* 0x000fea0003800000 */
.L_x_815:
[----:B0-----:R-:W-:Y:S01]  /*18d60*/  IADD3 R0, R8, 0x60, RZ ;  /* 0x0000006008007810 */ /* 0x001fe20007ffe0ff */
[----:B---3--:R-:W0:Y:S03]  /*18d70*/  SHFL.IDX PT, R3, R3, 0x3, 0x181f ;  /* 0x00781f0003037f89 */ /* 0x008e2600000e0000 */
[----:B------:R-:W-:Y:S01]  /*18d80*/  ISETP.GE.AND P0, PT, R0, R21, PT ;  /* 0x000000150000720c */ /* 0x000fe20003f06270 */
[----:B----4-:R3:W4:-:S12]  /*18d90*/  SHFL.IDX PT, R4, R6, 0x3, 0x181f ;  /* 0x00781f0006047f89 */ /* 0x01071800000e0000 */
[----:B---3--:R-:W-:Y:S05]  /*18da0*/  @P0 BRA `(.L_x_807) ;  /* 0x0000000000240947 */ /* 0x008fea0003800000 */
[----:B------:R-:W-:Y:S02]  /*18db0*/  ULDC UR4, c[0x0][0xac8] ;  /* 0x0002b20000047ab9 */ /* 0x000fe40000000800 */
[----:B------:R-:W-:Y:S02]  /*18dc0*/  ISETP.GE.AND P2, PT, R197, UR4, PT ;  /* 0x00000004c5007c0c */ /* 0x000fe4000bf46270 */
[----:B------:R-:W-:-:S11]  /*18dd0*/  ISETP.GE.AND P3, PT, R198, UR4, PT ;  /* 0x00000004c6007c0c */ /* 0x000fd6000bf66270 */
[CC--:B--2-4-:R-:W-:Y:S02]  /*18de0*/  @!P2 LEA R6, P0, R197.reuse, R4.reuse, 0x1 ;  /* 0x00000004c506a211 */ /* 0x0d4fe400078008ff */
[C---:B------:R-:W-:Y:S02]  /*18df0*/  @!P3 LEA R4, P1, R198.reuse, R4, 0x1 ;  /* 0x00000004c604b211 */ /* 0x040fe400078208ff */
[-C--:B0-----:R-:W-:Y:S02]  /*18e00*/  @!P2 LEA.HI.X R7, R197, R3.reuse, R237, 0x1, P0 ;  /* 0x00000003c507a211 */ /* 0x081fe400000f0ced */
[----:B------:R-:W-:-:S03]  /*18e10*/  @!P3 LEA.HI.X R5, R198, R3, R236, 0x1, P1 ;  /* 0x00000003c605b211 */ /* 0x000fc600008f0cec */
[----:B------:R0:W-:Y:S04]  /*18e20*/  @!P2 ST.E.128 desc[UR42][R6.64], RZ ;  /* 0x000000ff0600a985 */ /* 0x0001e8000c101d2a */
[----:B------:R0:W-:Y:S02]  /*18e30*/  @!P3 ST.E.128 desc[UR42][R4.64], RZ ;  /* 0x000000ff0400b985 */ /* 0x0001e4000c101d2a */
.L_x_807:
[----:B------:R-:W-:Y:S05]  /*18e40*/  BSYNC B0 ;  /* 0x0000000000007941 */ /* 0x000fea0003800000 */
.L_x_798:
[----:B------:R-:W-:Y:S02]  /*18e50*/  ULDC UR4, c[0x0][0xc3c] ;  /* 0x00030f0000047ab9 */ /* 0x000fe40000000800 */
[----:B-1----:R-:W-:-:S13]  /*18e60*/  ISETP.GE.AND P0, PT, R127, UR4, PT ;  /* 0x000000047f007c0c */ /* 0x002fda000bf06270 */
[----:B------:R-:W-:Y:S05]  /*18e70*/  @!P0 BRA `(.L_x_817) ;  /* 0xfffffe8400348947 */ /* 0x000fea000383ffff */
[----:B------:R-:W-:Y:S05]  /*18e80*/  BRA `(.L_x_612) ;  /* 0x0000007800047947 */ /* 0x000fea0003800000 */
.L_x_610:
[----:B------:R-:W-:-:S08]  /*18e90*/  NOP ;  /* 0x0000000000007918 */ /* 0x000fd00000000000 */
[----:B0-----:R-:W0:-:S00]  /*18ea0*/  USETMAXREG.DEALLOC.CTAPOOL 0x18 ;  /* 0x00000018000079c8 */ /* 0x001e0000080e0500 */
[----:B0-----:R-:W2:Y:S01]  /*18eb0*/  LDL.LU R3, [R1+0x8] ;  /* 0x0000080001037983 */ /* 0x001ea20000300800 */
[----:B------:R-:W-:Y:S01]  /*18ec0*/  LOP3.LUT R2, R2, 0x3, RZ, 0xc0, !PT ;  /* 0x0000000302027812 */ /* 0x000fe200078ec0ff */
[----:B------:R-:W-:-:S05]  /*18ed0*/  IMAD.MOV.U32 R4, RZ, RZ, RZ ;  /* 0x000000ffff047224 */ /* 0x000fca00078e00ff */
[----:B------:R-:W0:Y:S02]  /*18ee0*/  SHFL.IDX PT, R2, R2, RZ, 0x1f ;  /* 0x00001fff02027589 */ /* 0x000e2400000e0000 */
[----:B0-----:R-:W-:Y:S02]  /*18ef0*/  ISETP.NE.AND P0, PT, R2, RZ, PT ;  /* 0x000000ff0200720c */ /* 0x001fe40003f05270 */
[----:B--2---:R-:W-:-:S11]  /*18f00*/  LOP3.LUT R3, R3, 0xffffffef, RZ, 0xc0, !PT ;  /* 0xffffffef03037812 */ /* 0x004fd600078ec0ff */
[----:B------:R-:W-:-:S05]  /*18f10*/  @P0 LOP3.LUT R3, R3, 0x10, RZ, 0xfc, !PT ;  /* 0x0000001003030812 */ /* 0x000fca00078efcff */
[----:B------:R0:W-:Y:S01]  /*18f20*/  STL [R1+0x8], R3 ;  /* 0x0000080301007387 */ /* 0x0001e20000100800 */
        /* <DEDUP_REMOVED lines=8> */
.L_x_818:
[----:B------:R-:W-:Y:S01]  /*18fb0*/  LOP3.LUT R5, R0, 0x1f, RZ, 0xc0, !PT ;  /* 0x0000001f00057812 */ /* 0x000fe200078ec0ff */
[----:B------:R-:W-:Y:S01]  /*18fc0*/  ULDC UR4, c[0x0][0xc3c] ;  /* 0x00030f0000047ab9 */ /* 0x000fe20000000800 */
[----:B------:R-:W1:Y:S01]  /*18fd0*/  S2UR UR6, SR_CTAID.X ;  /* 0x00000000000679c3 */ /* 0x000e620000002500 */
[----:B------:R-:W-:Y:S01]  /*18fe0*/  ULDC UR5, c[0x0][0xc38] ;  /* 0x00030e0000057ab9 */ /* 0x000fe20000000800 */
[----:B------:R-:W-:-:S04]  /*18ff0*/  ISETP.NE.AND P0, PT, R5, 0x1f, PT ;  /* 0x0000001f0500780c */ /* 0x000fc80003f05270 */
[----:B------:R-:W-:-:S13]  /*19000*/  ISETP.GE.OR P1, PT, R5, UR4, !P0 ;  /* 0x0000000405007c0c */ /* 0x000fda000c726670 */
[----:B0-----:R-:W0:Y:S02]  /*19010*/  @!P1 LDC.64 R2, c[0x0][0xc80] ;  /* 0x00032000ff029b82 */ /* 0x001e240000000a00 */
[----:B0-----:R-:W-:-:S05]  /*19020*/  @!P1 IMAD.WIDE.U32 R2, R5, 0x4, R2 ;  /* 0x0000000405029825 */ /* 0x001fca00078e0002 */
[----:B------:R-:W2:Y:S01]  /*19030*/  @!P1 LDG.E R4, desc[UR42][R2.64] ;  /* 0x0000002a02049981 */ /* 0x000ea2000c1e1900 */
[C---:B------:R-:W-:Y:S01]  /*19040*/  ISETP.NE.AND P1, PT, R5.reuse, RZ, PT ;  /* 0x000000ff0500720c */ /* 0x040fe20003f25270 */
[----:B------:R-:W-:Y:S01]  /*19050*/  UMOV UR4, URZ ;  /* 0x0000003f00047c82 */ /* 0x000fe20008000000 */
[C---:B------:R-:W-:Y:S01]  /*19060*/  ISETP.GE.U32.AND P2, PT, R5.reuse, 0x2, PT ;  /* 0x000000020500780c */ /* 0x040fe20003f46070 */
[----:B------:R-:W-:Y:S01]  /*19070*/  IMAD.MOV.U32 R16, RZ, RZ, RZ ;  /* 0x000000ffff107224 */ /* 0x000fe200078e00ff */
[C---:B------:R-:W-:Y:S02]  /*19080*/  ISETP.GE.U32.AND P3, PT, R5.reuse, 0x4, PT ;  /* 0x000000040500780c */ /* 0x040fe40003f66070 */
[C---:B------:R-:W-:Y:S02]  /*19090*/  ISETP.GE.U32.AND P4, PT, R5.reuse, 0x8, PT ;  /* 0x000000080500780c */ /* 0x040fe40003f86070 */
[----:B------:R-:W-:Y:S01]  /*190a0*/  ISETP.GE.U32.AND P5, PT, R5, 0x10, PT ;  /* 0x000000100500780c */ /* 0x000fe20003fa6070 */
[----:B--2---:R-:W0:Y:S02]  /*190b0*/  SHFL.UP PT, R6, R4, 0x1, RZ ;  /* 0x0420000004067989 */ /* 0x004e2400000e00ff */
        /* <DEDUP_REMOVED lines=14> */
[----:B------:R-:W0:Y:S02]  /*191a0*/  SHFL.IDX PT, R6, R2, 0x1f, 0x1f ;  /* 0x03e01f0002067f89 */ /* 0x000e2400000e0000 */
[----:B0-----:R-:W-:-:S04]  /*191b0*/  IMAD R6, R6, UR5, RZ ;  /* 0x0000000506067c24 */ /* 0x001fc8000f8e02ff */
[----:B------:R-:W-:Y:S01]  /*191c0*/  IMAD.MOV.U32 R3, RZ, RZ, R6 ;  /* 0x000000ffff037224 */ /* 0x000fe200078e0006 */
[----:B-1----:R-:W-:-:S13]  /*191d0*/  ISETP.GT.AND P6, PT, R6, UR6, PT ;  /* 0x0000000606007c0c */ /* 0x002fda000bfc4270 */
[----:B------:R-:W-:Y:S05]  /*191e0*/  @P6 BRA `(.L_x_820) ;  /* 0x00000000009c6947 */ /* 0x000fea0003800000 */
[----:B------:R-:W0:Y:S01]  /*191f0*/  LDC R7, c[0x0][0xc3c] ;  /* 0x00030f00ff077b82 */ /* 0x000e220000000800 */
[----:B------:R-:W-:Y:S01]  /*19200*/  MOV R6, R3 ;  /* 0x0000000300067202 */ /* 0x000fe20000000f00 */
[----:B------:R-:W-:Y:S01]  /*19210*/  UMOV UR4, URZ ;  /* 0x0000003f00047c82 */ /* 0x000fe20008000000 */
[----:B------:R-:W-:Y:S01]  /*19220*/  ULDC UR7, c[0x0][0xc3c] ;  /* 0x00030f0000077ab9 */ /* 0x000fe20000000800 */
[----:B------:R-:W-:-:S05]  /*19230*/  ULDC UR5, c[0x0][0xc38] ;  /* 0x00030e0000057ab9 */ /* 0x000fca0000000800 */
.L_x_824:
[----:B------:R-:W-:Y:S01]  /*19240*/  UIADD3 UR4, UR4, 0x1f, URZ ;  /* 0x0000001f04047890 */ /* 0x000fe2000fffe03f */
[----:B------:R-:W-:-:S05]  /*19250*/  IMAD.U32 R19, RZ, RZ, UR7 ;  /* 0x00000007ff137e24 */ /* 0x000fca000f8e00ff */
[----:B0-----:R-:W-:-:S13]  /*19260*/  ISETP.LE.AND P6, PT, R7, UR4, PT ;  /* 0x0000000407007c0c */ /* 0x001fda000bfc3270 */
[----:B------:R-:W-:Y:S05]  /*19270*/  @P6 BRA `(.L_x_821) ;  /* 0x00000004001c6947 */ /* 0x000fea0003800000 */
[----:B------:R-:W-:Y:S01]  /*19280*/  VIADD R8, R5, UR4 ;  /* 0x0000000405087c36 */ /* 0x000fe20008000000 */
[----:B------:R-:W-:Y:S01]  /*19290*/  BSSY B0, `(.L_x_822) ;  /* 0x0000007000007945 */ /* 0x000fe20003800000 */
[----:B------:R-:W-:-:S03]  /*192a0*/  MOV R4, RZ ;  /* 0x000000ff00047202 */ /* 0x000fc60000000f00 */
[----:B------:R-:W-:-:S13]  /*192b0*/  ISETP.GE.OR P6, PT, R8, R7, !P0 ;  /* 0x000000070800720c */ /* 0x000fda00047c6670 */
[----:B------:R-:W-:Y:S05]  /*192c0*/  @P6 BRA `(.L_x_823) ;  /* 0x00000000000c6947 */ /* 0x000fea0003800000 */
[----:B------:R-:W0:Y:S02]  /*192d0*/  LDC.64 R2, c[0x0][0xc80] ;  /* 0x00032000ff027b82 */ /* 0x000e240000000a00 */
[----:B0-----:R-:W-:-:S05]  /*192e0*/  IMAD.WIDE R2, R8, 0x4, R2 ;  /* 0x0000000408027825 */ /* 0x001fca00078e0202 */
[----:B------:R0:W5:Y:S02]  /*192f0*/  LDG.E R4, desc[UR42][R2.64] ;  /* 0x0000002a02047981 */ /* 0x000164000c1e1900 */
.L_x_823:
[----:B------:R-:W-:Y:S05]  /*19300*/  BSYNC B0 ;  /* 0x0000000000007941 */ /* 0x000fea0003800000 */
.L_x_822:
[----:B0----5:R-:W0:Y:S02]  /*19310*/  SHFL.UP PT, R2, R4, 0x1, RZ ;  /* 0x0420000004027989 */ /* 0x021e2400000e00ff */
        /* <DEDUP_REMOVED lines=14> */
[----:B------:R-:W0:Y:S02]  /*19400*/  SHFL.IDX PT, R3, R11, 0x1f, 0x1f ;  /* 0x03e01f000b037f89 */ /* 0x000e2400000e0000 */
[----:B0-----:R-:W-:-:S05]  /*19410*/  IMAD R3, R3, UR5, RZ ;  /* 0x0000000503037c24 */ /* 0x001fca000f8e02ff */
[----:B------:R-:W-:-:S04]  /*19420*/  IADD3 R6, R3, R6, RZ ;  /* 0x0000000603067210 */ /* 0x000fc80007ffe0ff */
[----:B------:R-:W-:-:S13]  /*19430*/  ISETP.GT.AND P6, PT, R6, UR6, PT ;  /* 0x0000000606007c0c */ /* 0x000fda000bfc4270 */
[----:B------:R-:W-:Y:S05]  /*19440*/  @!P6 BRA `(.L_x_824) ;  /* 0xfffffffc007ce947 */ /* 0x000fea000383ffff */
[----:B------:R-:W-:-:S07]  /*19450*/  IMAD.MOV.U32 R2, RZ, RZ, R11 ;  /* 0x000000ffff027224 */ /* 0x000fce00078e000b */
.L_x_820:
[----:B------:R-:W-:-:S04]  /*19460*/  IMAD.IADD R7, R6, 0x1, -R3 ;  /* 0x0000000106077824 */ /* 0x000fc800078e0a03 */
        /* <DEDUP_REMOVED lines=9> */
[----:B0-----:R-:W-:-:S06]  /*19500*/  IADD3 R3, R9, 0xffffffe, RZ ;  /* 0x0ffffffe09037810 */ /* 0x001fcc0007ffe0ff */
[----:B------:R-:W0:Y:S02]  /*19510*/  F2I.FTZ.U32.TRUNC.NTZ R3, R3 ;  /* 0x0000000300037305 */ /* 0x000e24000021f000 */
[----:B0-----:R-:W-:Y:S01]  /*19520*/  IMAD.MOV R11, RZ, RZ, -R3 ;  /* 0x000000ffff0b7224 */ /* 0x001fe200078e0a03 */
[----:B------:R-:W-:Y:S06]  /*19530*/  @!P0 BRA `(.L_x_825) ;  /* 0x0000000000088947 */ /* 0x000fec0003800000 */
[----:B------:R-:W-:-:S05]  /*19540*/  VIADD R9, R19, 0xffffffff ;  /* 0xffffffff13097836 */ /* 0x000fca0000000000 */
[----:B------:R0:W1:Y:S02]  /*19550*/  SHFL.IDX PT, R16, R2, R9, 0x1f ;  /* 0x00001f0902107589 */ /* 0x00006400000e0000 */
.L_x_825:
[----:B-1----:R-:W-:Y:S01]  /*19560*/  IMAD R16, R16, UR5, R7 ;  /* 0x0000000510107c24 */ /* 0x002fe2000f8e0207 */
[----:B0-----:R-:W-:Y:S01]  /*19570*/  MOV R2, RZ ;  /* 0x000000ff00027202 */ /* 0x001fe20000000f00 */
[----:B------:R-:W-:Y:S02]  /*19580*/  IMAD R7, R11, R6, RZ ;  /* 0x000000060b077224 */ /* 0x000fe400078e02ff */
[----:B------:R-:W-:Y:S01]  /*19590*/  VIADD R19, R19, UR4 ;  /* 0x0000000413137c36 */ /* 0x000fe20008000000 */
[----:B------:R-:W-:Y:S01]  /*195a0*/  IADD3 R17, -R16, UR6, RZ ;  /* 0x0000000610117c10 */ /* 0x000fe2000fffe1ff */
[----:B------:R-:W-:Y:S01]  /*195b0*/  IMAD.HI.U32 R2, R3, R7, R2 ;  /* 0x0000000703027227 */ /* 0x000fe200078e0002 */
[----:B------:R-:W-:Y:S02]  /*195c0*/  IABS R7, R4 ;  /* 0x0000000400077213 */ /* 0x000fe40000000000 */
[----:B------:R-:W-:-:S03]  /*195d0*/  IABS R3, R17 ;  /* 0x0000001100037213 */ /* 0x000fc60000000000 */
[----:B------:R-:W-:Y:S02]  /*195e0*/  IMAD.MOV R7, RZ, RZ, -R7 ;  /* 0x000000ffff077224 */ /* 0x000fe400078e0a07 */
[----:B------:R-:W-:-:S04]  /*195f0*/  IMAD.HI.U32 R2, R2, R3, RZ ;  /* 0x0000000302027227 */ /* 0x000fc800078e00ff */
[----:B------:R-:W-:-:S05]  /*19600*/  IMAD R3, R2, R7, R3 ;  /* 0x0000000702037224 */ /* 0x000fca00078e0203 */
[----:B------:R-:W-:-:S13]  /*19610*/  ISETP.GT.U32.AND P1, PT, R6, R3, PT ;  /* 0x000000030600720c */ /* 0x000fda0003f24070 */
[----:B------:R-:W-:Y:S01]  /*19620*/  @!P1 IMAD.IADD R3, R3, 0x1, -R6 ;  /* 0x0000000103039824 */ /* 0x000fe200078e0a06 */
[----:B------:R-:W-:Y:S02]  /*19630*/  @!P1 IADD3 R2, R2, 0x1, RZ ;  /* 0x0000000102029810 */ /* 0x000fe40007ffe0ff */
        /* <DEDUP_REMOVED lines=11> */
.L_x_821:
[----:B------:R-:W-:Y:S01]  /*196f0*/  MOV R17, RZ ;  /* 0x000000ff00117202 */ /* 0x000fe20000000f00 */
[----:B------:R-:W-:Y:S02]  /*19700*/  IMAD.U32 R16, RZ, RZ, UR6 ;  /* 0x00000006ff107e24 */ /* 0x000fe4000f8e00ff */
[----:B------:R-:W-:-:S07]  /*19710*/  IMAD.MOV.U32 R18, RZ, RZ, RZ ;  /* 0x000000ffff127224 */ /* 0x000fce00078e00ff */
.L_x_826:
[----:B------:R-:W-:-:S13]  /*19720*/  ISETP.NE.AND P0, PT, R5, RZ, PT ;  /* 0x000000ff0500720c */ /* 0x000fda0003f05270 */
[----:B------:R-:W0:Y:S01]  /*19730*/  @!P0 S2R R3, SR_CgaCtaId ;  /* 0x0000000000038919 */ /* 0x000e220000008800 */
[----:B------:R-:W-:-:S04]  /*19740*/  @!P0 MOV R2, 0x400 ;  /* 0x0000040000028802 */ /* 0x000fc80000000f00 */
[----:B0-----:R-:W-:-:S05]  /*19750*/  @!P0 LEA R2, R3, R2, 0x18 ;  /* 0x0000000203028211 */ /* 0x001fca00078ec0ff */
[----:B------:R2:W-:Y:S01]  /*19760*/  @!P0 STS.128 [R2+0x348d0], R16 ;  /* 0x0348d01002008388 */ /* 0x0005e20000000c00 */
[----:B------:R-:W-:Y:S06]  /*19770*/  BAR.ARV 0x5, 0x180 ;  /* 0x0146000000007b1d */ /* 0x000fec0000002000 */
.L_x_819:
[----:B--2---:R-:W-:Y:S01]  /*19780*/  MOV R2, 0x1 ;  /* 0x0000000100027802 */ /* 0x004fe20000000f00 */
[----:B------:R2:W-:Y:S01]  /*19790*/  STL [R1+0xc], RZ ;  /* 0x00000cff01007387 */ /* 0x0005e20000100800 */
[----:B------:R-:W-:Y:S02]  /*197a0*/  ULDC UR4, c[0x0][0xc3c] ;  /* 0x00030f0000047ab9 */ /* 0x000fe40000000800 */
[----:B-1----:R-:W-:Y:S01]  /*197b0*/  ISETP.GE.AND P0, PT, R19, UR4, PT ;  /* 0x0000000413007c0c */ /* 0x002fe2000bf06270 */
[----:B------:R2:W-:Y:S04]  /*197c0*/  STL [R1+0x18], R2 ;  /* 0x0000180201007387 */ /* 0x0005e80000100800 */
[----:B------:R2:W-:Y:S08]  /*197d0*/  STL [R1+0x58], RZ ;  /* 0x000058ff01007387 */ /* 0x0005f00000100800 */
[----:B--2---:R-:W-:Y:S05]  /*197e0*/  @P0 BRA `(.L_x_827) ;  /* 0x0000006800bc0947 */ /* 0x004fea0003800000 */
[----:B------:R-:W2:Y:S04]  /*197f0*/  LDL R2, [R1+0x60] ;  /* 0x0000600001027983 */ /* 0x000ea80000100800 */
[----:B------:R-:W3:Y:S01]  /*19800*/  LDL.LU R5, [R1+0x8] ;  /* 0x0000080001057983 */ /* 0x000ee20000300800 */
[----:B------:R-:W1:Y:S01]  /*19810*/  S2UR UR5, SR_CgaCtaId ;  /* 0x00000000000579c3 */ /* 0x000e620000008800 */
[----:B------:R-:W-:Y:S01]  /*19820*/  LOP3.LUT R7, R0, 0x7f, RZ, 0xc0, !PT ;  /* 0x0000007f00077812 */ /* 0x000fe200078ec0ff */
[----:B------:R-:W-:Y:S01]  /*19830*/  UMOV UR4, 0x400 ;  /* 0x0000040000047882 */ /* 0x000fe20000000000 */
[----:B------:R-:W-:Y:S01]  /*19840*/  BSSY B8, `(.L_x_827) ;  /* 0x00006a9000087945 */ /* 0x000fe20003800000 */
[----:B------:R-:W-:Y:S01]  /*19850*/  ULDC.64 UR36, c[0x0][0x198] ;  /* 0x0000660000247ab9 */ /* 0x000fe20000000a00 */
[----:B------:R-:W-:Y:S01]  /*19860*/  ISETP.NE.AND P1, PT, R7, RZ, PT ;  /* 0x000000ff0700720c */ /* 0x000fe20003f25270 */
[----:B------:R-:W-:Y:S01]  /*19870*/  ULDC UR39, c[0x0][0xc] ;  /* 0x0000030000277ab9 */ /* 0x000fe20000000800 */
[----:B------:R-:W-:Y:S01]  /*19880*/  SHF.R.U32.HI R6, RZ, 0x3, R7 ;  /* 0x00000003ff067819 */ /* 0x000fe20000011607 */
[----:B-1----:R-:W-:Y:S01]  /*19890*/  ULEA UR4, UR5, UR4, 0x18 ;  /* 0x0000000405047291 */ /* 0x002fe2000f8ec03f */
[----:B--2---:R-:W-:Y:S01]  /*198a0*/  R2UR UR6, R2 ;  /* 0x00000000020672ca */ /* 0x004fe200000e0000 */
[----:B------:R-:W-:Y:S01]  /*198b0*/  IMAD.SHL.U32 R2, R0, 0x8, RZ ;  /* 0x0000000800027824 */ /* 0x000fe200078e00ff */
[----:B---3--:R-:W-:-:S04]  /*198c0*/  LOP3.LUT R5, R5, 0xfffffffd, RZ, 0xc0, !PT ;  /* 0xfffffffd05057812 */ /* 0x008fc800078ec0ff */
[----:B0-----:R-:W-:-:S03]  /*198d0*/  LOP3.LUT R3, R2, 0x1f8, RZ, 0xc0, !PT ;  /* 0x000001f802037812 */ /* 0x001fc600078ec0ff */
[----:B------:R-:W-:Y:S02]  /*198e0*/  @P1 LOP3.LUT R5, R5, 0x2, RZ, 0xfc, !PT ;  /* 0x0000000205051812 */ /* 0x000fe400078efcff */
[----:B------:R-:W-:Y:S01]  /*198f0*/  LOP3.LUT R4, R3, 0x38, R0, 0x78, !PT ;  /* 0x0000003803047812 */ /* 0x000fe200078e7800 */
[----:B------:R-:W-:Y:S01]  /*19900*/  IMAD.SHL.U32 R3, R7, 0x8, RZ ;  /* 0x0000000807037824 */ /* 0x000fe200078e00ff */
[----:B------:R-:W-:Y:S01]  /*19910*/  LOP3.LUT R5, R5, 0xfffffffe, RZ, 0xc0, !PT ;  /* 0xfffffffe05057812 */ /* 0x000fe200078ec0ff */
[----:B------:R-:W-:Y:S01]  /*19920*/  ULOP3.LUT UR38, UR6, 0x2, URZ, 0xfc, !UPT ;  /* 0x0000000206267892 */ /* 0x000fe2000f8efc3f */
[----:B------:R-:W-:Y:S02]  /*19930*/  LOP3.LUT R2, R2, 0x38, RZ, 0xc0, !PT ;  /* 0x0000003802027812 */ /* 0x000fe400078ec0ff */
[----:B------:R-:W-:Y:S02]  /*19940*/  LOP3.LUT R3, R4, 0x200, R3, 0xf8, !PT ;  /* 0x0000020004037812 */ /* 0x000fe400078ef803 */
[----:B------:R-:W-:-:S02]  /*19950*/  LOP3.LUT P0, R4, R0, 0x1f, RZ, 0xc0, !PT ;  /* 0x0000001f00047812 */ /* 0x000fc4000780c0ff */
[----:B------:R-:W-:-:S03]  /*19960*/  SHF.L.U32 R0, R0, 0x4, RZ ;  /* 0x0000000400007819 */ /* 0x000fc600000006ff */
[----:B------:R0:W-:Y:S01]  /*19970*/  STL [R1+0x2c], R4 ;  /* 0x00002c0401007387 */ /* 0x0001e20000100800 */
[----:B------:R-:W-:-:S07]  /*19980*/  LOP3.LUT R6, R6, 0x70, R0, 0xf8, !PT ;  /* 0x0000007006067812 */ /* 0x000fce00078ef800 */
[----:B------:R-:W-:Y:S02]  /*19990*/  @P0 LOP3.LUT R5, R5, 0x1, RZ, 0xfc, !PT ;  /* 0x0000000105050812 */ /* 0x000fe400078efcff */
[----:B------:R-:W-:Y:S01]  /*199a0*/  ISETP.NE.OR P0, PT, R7, RZ, !P0 ;  /* 0x000000ff0700720c */ /* 0x000fe20004705670 */
[----:B0-----:R-:W-:Y:S01]  /*199b0*/  IMAD.U32 R4, RZ, RZ, UR4 ;  /* 0x00000004ff047e24 */ /* 0x001fe2000f8e00ff */
[----:B------:R-:W-:-:S03]  /*199c0*/  LOP3.LUT R5, R5, 0xfffffff7, RZ, 0xc0, !PT ;  /* 0xfffffff705057812 */ /* 0x000fc600078ec0ff */
[----:B------:R-:W-:Y:S01]  /*199d0*/  IMAD R0, R3, 0x2, R4 ;  /* 0x0000000203007824 */ /* 0x000fe200078e0204 */
[----:B------:R-:W-:Y:S01]  /*199e0*/  STL [R1+0x4], R4 ;  /* 0x0000040401007387 */ /* 0x000fe20000100800 */
[----:B------:R-:W-:-:S03]  /*199f0*/  LOP3.LUT R3, R2, 0x40, RZ, 0xfc, !PT ;  /* 0x0000004002037812 */ /* 0x000fc600078efcff */
[----:B------:R0:W-:Y:S03]  /*19a00*/  STL [R1+0x30], R0 ;  /* 0x0000300001007387 */ /* 0x0001e60000100800 */
[----:B------:R-:W-:Y:S01]  /*19a10*/  @P0 LOP3.LUT R5, R5, 0x8, RZ, 0xfc, !PT ;  /* 0x0000000805050812 */ /* 0x000fe200078efcff */
[----:B------:R-:W-:Y:S04]  /*19a20*/  STL [R1+0x10], RZ ;  /* 0x000010ff01007387 */ /* 0x000fe80000100800 */
[----:B------:R-:W-:Y:S01]  /*19a30*/  STL [R1+0x8], R5 ;  /* 0x0000080501007387 */ /* 0x000fe20000100800 */
[----:B0-----:R-:W-:-:S05]  /*19a40*/  MOV R0, 0x1 ;  /* 0x0000000100007802 */ /* 0x001fca0000000f00 */
[----:B------:R-:W-:Y:S04]  /*19a50*/  STL [R1+0x24], R0 ;  /* 0x0000240001007387 */ /* 0x000fe80000100800 */
[----:B------:R-:W-:Y:S04]  /*19a60*/  STL [R1+0x58], RZ ;  /* 0x000058ff01007387 */ /* 0x000fe80000100800 */
[----:B------:R-:W-:Y:S04]  /*19a70*/  STL [R1+0xc], RZ ;  /* 0x00000cff01007387 */ /* 0x000fe80000100800 */
[----:B------:R0:W-:Y:S02]  /*19a80*/  STL [R1+0x18], R0 ;  /* 0x0000180001007387 */ /* 0x0001e40000100800 */
[----:B0-----:R-:W-:-:S07]  /*19a90*/  LOP3.LUT R0, R2, 0x80, RZ, 0xfc, !PT ;  /* 0x0000008002007812 */ /* 0x001fce00078efcff */
.L_x_971:
[----:B0---4-:R-:W0:Y:S02]  /*19aa0*/  LDC.64 R2, c[0x0][0xc88] ;  /* 0x00032200ff027b82 */ /* 0x011e240000000a00 */
[----:B0-----:R-:W-:-:S05]  /*19ab0*/  IMAD.WIDE R2, R19, 0x4, R2 ;  /* 0x0000000413027825 */ /* 0x001fca00078e0202 */
[----:B--2---:R-:W2:Y:S01]  /*19ac0*/  LDG.E R15, desc[UR42][R2.64] ;  /* 0x0000002a020f7981 */ /* 0x004ea2000c1e1900 */
[----:B------:R-:W-:Y:S05]  /*19ad0*/  YIELD ;  /* 0x0000000000007946 */ /* 0x000fea0003800000 */
[----:B------:R-:W-:Y:S01]  /*19ae0*/  ULDC.64 UR4, c[0x0][0xa28] ;  /* 0x00028a0000047ab9 */ /* 0x000fe20000000a00 */
[----:B------:R-:W-:Y:S01]  /*19af0*/  ULDC.64 UR10, c[0x0][0xa18] ;  /* 0x00028600000a7ab9 */ /* 0x000fe20000000a00 */
[----:B------:R-:W-:Y:S01]  /*19b00*/  ISETP.NE.U32.AND P0, PT, RZ, UR4, PT ;  /* 0x00000004ff007c0c */ /* 0x000fe2000bf05070 */
[----:B------:R-:W-:Y:S01]  /*19b10*/  ULDC.64 UR6, c[0x0][0xa08] ;  /* 0x0002820000067ab9 */ /* 0x000fe20000000a00 */
[----:B------:R-:W-:Y:S01]  /*19b20*/  ISETP.NE.U32.AND P3, PT, RZ, UR10, PT ;  /* 0x0000000aff007c0c */ /* 0x000fe2000bf65070 */
[----:B------:R-:W-:Y:S01]  /*19b30*/  IMAD.MOV.U32 R0, RZ, RZ, RZ ;  /* 0x000000ffff007224 */ /* 0x000fe200078e00ff */
[----:B------:R-:W-:Y:S01]  /*19b40*/  ISETP.NE.AND.EX P0, PT, RZ, UR5, PT, P0 ;  /* 0x00000005ff007c0c */ /* 0x000fe2000bf05300 */
[----:B------:R-:W-:Y:S01]  /*19b50*/  IMAD.MOV.U32 R12, RZ, RZ, RZ ;  /* 0x000000ffff0c7224 */ /* 0x000fe200078e00ff */
[----:B------:R-:W-:Y:S01]  /*19b60*/  ISETP.NE.AND.EX P3, PT, RZ, UR11, PT, P3 ;  /* 0x0000000bff007c0c */ /* 0x000fe2000bf65330 */
[----:B------:R-:W-:Y:S01]  /*19b70*/  ULDC.64 UR8, c[0x0][0xa10] ;  /* 0x0002840000087ab9 */ /* 0x000fe20000000a00 */
[----:B--2---:R-:W-:Y:S01]  /*19b80*/  SHF.R.S32.HI R4, RZ, 0x1f, R15 ;  /* 0x0000001fff047819 */ /* 0x004fe2000001140f */
[----:B------:R-:W-:Y:S08]  /*19b90*/  STL [R1+0x34], R15 ;  /* 0x0000340f01007387 */ /* 0x000ff00000100800 */
[----:B------:R-:W-:-:S02]  /*19ba0*/  @P0 LEA R2, P1, R15, UR4, 0x2 ;  /* 0x000000040f020c11 */ /* 0x000fc4000f8210ff */
[C---:B------:R-:W-:Y:S01]  /*19bb0*/  SHF.L.U32 R14, R15.reuse, 0x2, RZ ;  /* 0x000000020f0e7819 */ /* 0x040fe200000006ff */
[----:B------:R0:W-:Y:S01]  /*19bc0*/  STL [R1+0x44], R4 ;  /* 0x0000440401007387 */ /* 0x0001e20000100800 */
[C-C-:B------:R-:W-:Y:S01]  /*19bd0*/  @P0 LEA.HI.X R3, R15.reuse, UR5, R4.reuse, 0x2, P1 ;  /* 0x000000050f030c11 */ /* 0x140fe200088f1404 */
[----:B------:R-:W-:Y:S01]  /*19be0*/  ULDC.64 UR4, c[0x0][0xa00] ;  /* 0x0002800000047ab9 */ /* 0x000fe20000000a00 */
[----:B------:R-:W-:Y:S02]  /*19bf0*/  SHF.L.U64.HI R13, R15, 0x2, R4 ;  /* 0x000000020f0d7819 */ /* 0x000fe40000010204 */
[----:B------:R-:W-:Y:S01]  /*19c00*/  @P3 IADD3 R8, P1, R14, UR10, RZ ;  /* 0x0000000a0e083c10 */ /* 0x000fe2000ff3e0ff */
[----:B-1----:R1:W5:Y:S01]  /*19c10*/  @P0 LDG.E R0, desc[UR42][R2.64] ;  /* 0x0000002a02000981 */ /* 0x002362000c1e1900 */
[----:B------:R-:W-:Y:S02]  /*19c20*/  ISETP.NE.U32.AND P2, PT, RZ, UR6, PT ;  /* 0x00000006ff007c0c */ /* 0x000fe4000bf45070 */
[----:B------:R-:W-:-:S02]  /*19c30*/  CS2R R10, SRZ ;  /* 0x00000000000a7805 */ /* 0x000fc4000001ff00 */
[C---:B------:R-:W-:Y:S01]  /*19c40*/  @P3 IADD3.X R9, R13.reuse, UR11, RZ, P1, !PT ;  /* 0x0000000b0d093c10 */ /* 0x040fe20008ffe4ff */
[----:B------:R-:W-:Y:S01]  /*19c50*/  STL [R1], R14 ;  /* 0x0000000e01007387 */ /* 0x000fe20000100800 */
[C---:B------:R-:W-:Y:S02]  /*19c60*/  IADD3 R6, P1, R14.reuse, UR6, RZ ;  /* 0x000000060e067c10 */ /* 0x040fe4000ff3e0ff */
[----:B------:R-:W-:Y:S01]  /*19c70*/  ISETP.NE.AND.EX P2, PT, RZ, UR7, PT, P2 ;  /* 0x00000007ff007c0c */ /* 0x000fe2000bf45320 */
[----:B------:R-:W-:Y:S01]  /*19c80*/  STL [R1+0x28], R13 ;  /* 0x0000280d01007387 */ /* 0x000fe20000100800 */
[----:B------:R-:W-:Y:S02]  /*19c90*/  IADD3.X R7, R13, UR7, RZ, P1, !PT ;  /* 0x000000070d077c10 */ /* 0x000fe40008ffe4ff */
[----:B------:R-:W-:Y:S02]  /*19ca0*/  ISETP.NE.U32.AND P1, PT, RZ, UR4, PT ;  /* 0x00000004ff007c0c */ /* 0x000fe4000bf25070 */
[----:B-1----:R-:W-:-:S02]  /*19cb0*/  IADD3 R2, P0, R14, UR4, RZ ;  /* 0x000000040e027c10 */ /* 0x002fc4000ff1e0ff */
[----:B------:R-:W-:Y:S02]  /*19cc0*/  ISETP.NE.AND.EX P1, PT, RZ, UR5, PT, P1 ;  /* 0x00000005ff007c0c */ /* 0x000fe4000bf25310 */
[C---:B------:R-:W-:Y:S01]  /*19cd0*/  IADD3.X R3, R13.reuse, UR5, RZ, P0, !PT ;  /* 0x000000050d037c10 */ /* 0x040fe200087fe4ff */
[----:B------:R-:W-:Y:S01]  /*19ce0*/  ULDC UR4, c[0x0][0x288] ;  /* 0x0000a20000047ab9 */ /* 0x000fe20000000800 */
[----:B0-----:R-:W-:Y:S01]  /*19cf0*/  IADD3 R4, P0, R14, UR8, RZ ;  /* 0x000000080e047c10 */ /* 0x001fe2000ff1e0ff */
[----:B------:R-:W5:Y:S03]  /*19d00*/  @P2 LDG.E R11, desc[UR42][R6.64] ;  /* 0x0000002a060b2981 */ /* 0x000f66000c1e1900 */
[----:B------:R-:W-:Y:S02]  /*19d10*/  IADD3.X R5, R13, UR9, RZ, P0, !PT ;  /* 0x000000090d057c10 */ /* 0x000fe400087fe4ff */
[----:B------:R-:W-:-:S03]  /*19d20*/  ISETP.NE.U32.AND P0, PT, RZ, UR8, PT ;  /* 0x00000008ff007c0c */ /* 0x000fc6000bf05070 */
[----:B------:R-:W2:Y:S01]  /*19d30*/  @P1 LDG.E R12, desc[UR42][R2.64] ;  /* 0x0000002a020c1981 */ /* 0x000ea2000c1e1900 */
[----:B------:R-:W-:-:S13]  /*19d40*/  ISETP.NE.AND.EX P0, PT, RZ, UR9, PT, P0 ;  /* 0x00000009ff007c0c */ /* 0x000fda000bf05300 */
[----:B------:R-:W5:Y:S04]  /*19d50*/  @P0 LDG.E R10, desc[UR42][R4.64] ;  /* 0x0000002a040a0981 */ /* 0x000f68000c1e1900 */
[----:B--2---:R0:W-:Y:S02]  /*19d60*/  STL [R1+0x40], R12 ;  /* 0x0000400c01007387 */ /* 0x0041e40000100800 */
[----:B0-----:R-:W-:Y:S01]  /*19d70*/  MOV R12, UR4 ;  /* 0x00000004000c7c02 */ /* 0x001fe20008000f00 */
[----:B------:R-:W-:-:S05]  /*19d80*/  ULDC.64 UR4, c[0x0][0x418] ;  /* 0x0001060000047ab9 */ /* 0x000fca0000000a00 */
[----:B------:R0:W2:Y:S01]  /*19d90*/  @P3 LDG.E R12, desc[UR42][R8.64] ;  /* 0x0000002a080c3981 */ /* 0x0000a2000c1e1900 */
[----:B------:R-:W-:-:S03]  /*19da0*/  UISETP.NE.U32.AND UP0, UPT, UR4, URZ, UPT ;  /* 0x0000003f0400728c */ /* 0x000fc6000bf05070 */
[----:B------:R-:W-:Y:S01]  /*19db0*/  ULDC UR4, c[0x0][0x424] ;  /* 0x0001090000047ab9 */ /* 0x000fe20000000800 */
[----:B------:R-:W-:-:S03]  /*19dc0*/  UISETP.NE.AND.EX UP0, UPT, UR5, URZ, UPT, UP0 ;  /* 0x0000003f0500728c */ /* 0x000fc6000bf05300 */
[----:B------:R-:W-:Y:S01]  /*19dd0*/  ULDC UR5, c[0x0][0x2f0] ;  /* 0x0000bc0000057ab9 */ /* 0x000fe20000000800 */
[----:B------:R-:W-:-:S04]  /*19de0*/  USEL UR4, UR4, 0x1, UP0 ;  /* 0x0000000104047887 */ /* 0x000fc80008000000 */
[----:B------:R-:W-:-:S03]  /*19df0*/  UIMAD UR4, UR4, UR5, URZ ;  /* 0x00000005040472a4 */ /* 0x000fc6000f8e023f */
[----:B------:R-:W-:Y:S02]  /*19e00*/  ULDC UR5, c[0x0][0x348] ;  /* 0x0000d20000057ab9 */ /* 0x000fe40000000800 */
[----:B0-----:R-:W-:Y:S01]  /*19e10*/  IMAD.U32 R9, RZ, RZ, UR5 ;  /* 0x00000005ff097e24 */ /* 0x001fe2000f8e00ff */
[----:B------:R-:W-:Y:S01]  /*19e20*/  MOV R8, UR4 ;  /* 0x0000000400087c02 */ /* 0x000fe20008000f00 */
[----:B--2---:R0:W-:Y:S01]  /*19e30*/  STL [R1+0x54], R12 ;  /* 0x0000540c01007387 */ /* 0x0041e20000100800 */
[----:B------:R-:W-:Y:S05]  /*19e40*/  @P3 BRA `(.L_x_828) ;  /* 0x0000000000143947 */ /* 0x000fea0003800000 */
[----:B------:R-:W-:Y:S05]  /*19e50*/  @!P1 BRA `(.L_x_828) ;  /* 0x0000000000109947 */ /* 0x000fea0003800000 */
[----:B0-----:R-:W2:Y:S04]  /*19e60*/  LDG.E R12, desc[UR42][R2.64] ;  /* 0x0000002a020c7981 */ /* 0x001ea8000c1e1900 */
[----:B------:R-:W2:Y:S02]  /*19e70*/  LDG.E R2, desc[UR42][R2.64+0x4] ;  /* 0x0000042a02027981 */ /* 0x000ea4000c1e1900 */
[----:B--2---:R-:W-:-:S05]  /*19e80*/  IMAD.IADD R2, R2, 0x1, -R12 ;  /* 0x0000000102027824 */ /* 0x004fca00078e0a0c */
[----:B------:R1:W-:Y:S02]  /*19e90*/  STL [R1+0x54], R2 ;  /* 0x0000540201007387 */ /* 0x0003e40000100800 */
.L_x_828:
[----:B0-----:R-:W-:Y:S01]  /*19ea0*/  IMAD.MOV.U32 R12, RZ, RZ, R15 ;  /* 0x000000ffff0c7224 */ /* 0x001fe200078e000f */
[----:B-1---5:R-:W-:Y:S01]  /*19eb0*/  IADD3 R2, R11, R0, RZ ;  /* 0x000000000b027210 */ /* 0x022fe20007ffe0ff */
[----:B------:R-:W-:Y:S02]  /*19ec0*/  ULDC.64 UR4, c[0x0][0xa20] ;  /* 0x0002880000047ab9 */ /* 0x000fe40000000a00 */
[----:B------:R-:W-:Y:S01]  /*19ed0*/  ISETP.NE.U32.AND P1, PT, RZ, UR4, PT ;  /* 0x00000004ff007c0c */ /* 0x000fe2000bf25070 */
[----:B------:R0:W-:Y:S03]  /*19ee0*/  STL [R1+0x14], R12 ;  /* 0x0000140c01007387 */ /* 0x0001e60000100800 */
[----:B------:R-:W-:Y:S01]  /*19ef0*/  ISETP.NE.AND.EX P1, PT, RZ, UR5, PT, P1 ;  /* 0x00000005ff007c0c */ /* 0x000fe2000bf25310 */
[----:B------:R0:W-:-:S12]  /*19f00*/  STL [R1+0x20], R2 ;  /* 0x0000200201007387 */ /* 0x0001d80000100800 */
[----:B0-----:R-:W-:Y:S05]  /*19f10*/  @!P1 BRA `(.L_x_829) ;  /* 0x0000000000109947 */ /* 0x001fea0003800000 */
[----:B------:R-:W-:-:S04]  /*19f20*/  IADD3 R2, P1, R14, UR4, RZ ;  /* 0x000000040e027c10 */ /* 0x000fc8000ff3e0ff */
[----:B------:R-:W-:-:S05]  /*19f30*/  IADD3.X R3, R13, UR5, RZ, P1, !PT ;  /* 0x000000050d037c10 */ /* 0x000fca0008ffe4ff */
[----:B------:R0:W5:Y:S01]  /*19f40*/  LDG.E R8, desc[UR42][R2.64] ;  /* 0x0000002a02087981 */ /* 0x000162000c1e1900 */
[----:B------:R-:W-:Y:S05]  /*19f50*/  BRA `(.L_x_830) ;  /* 0x0000000000107947 */ /* 0x000fea0003800000 */
.L_x_829:
[----:B------:R-:W-:Y:S05]  /*19f60*/  @!P2 BRA `(.L_x_830) ;  /* 0x00000000000ca947 */ /* 0x000fea0003800000 */
[----:B------:R-:W2:Y:S04]  /*19f70*/  LDG.E R8, desc[UR42][R6.64] ;  /* 0x0000002a06087981 */ /* 0x000ea8000c1e1900 */
[----:B------:R-:W2:Y:S02]  /*19f80*/  LDG.E R6, desc[UR42][R6.64+0x4] ;  /* 0x0000042a06067981 */ /* 0x000ea4000c1e1900 */
[----:B--2---:R-:W-:-:S07]  /*19f90*/  IADD3 R8, -R8, R6, RZ ;  /* 0x0000000608087210 */ /* 0x004fce0007ffe1ff */
.L_x_830:
[----:B0-----:R-:W2:Y:S01]  /*19fa0*/  @P0 LDG.E R2, desc[UR42][R4.64] ;  /* 0x0000002a04020981 */ /* 0x001ea2000c1e1900 */
[----:B-----5:R-:W-:-:S03]  /*19fb0*/  IMAD.IADD R0, R8, 0x1, -R0 ;  /* 0x0000000108007824 */ /* 0x020fc600078e0a00 */
[----:B------:R-:W2:Y:S01]  /*19fc0*/  @P0 LDG.E R4, desc[UR42][R4.64+0x4] ;  /* 0x0000042a04040981 */ /* 0x000ea2000c1e1900 */
[----:B------:R-:W-:Y:S01]  /*19fd0*/  BSSY B0, `(.L_x_831) ;  /* 0x0000150000007945 */ /* 0x000fe20003800000 */
[----:B------:R-:W-:Y:S02]  /*19fe0*/  PLOP3.LUT P5, PT, PT, PT, PT, 0x80, 0x0 ;  /* 0x000000000000781c */ /* 0x000fe40003faf070 */
[----:B--2---:R-:W-:-:S05]  /*19ff0*/  @P0 IADD3 R9, -R2, R4, RZ ;  /* 0x0000000402090210 */ /* 0x004fca0007ffe1ff */
[----:B------:R-:W-:-:S05]  /*1a000*/  IMAD.IADD R3, R0, 0x1, R9 ;  /* 0x0000000100037824 */ /* 0x000fca00078e0209 */
[----:B------:R-:W-:Y:S01]  /*1a010*/  IADD3 R2, R3, 0x7f, RZ ;  /* 0x0000007f03027810 */ /* 0x000fe20007ffe0ff */
[----:B------:R0:W-:Y:S03]  /*1a020*/  STL [R1+0x50], R3 ;  /* 0x0000500301007387 */ /* 0x0001e60000100800 */
[----:B0-----:R-:W-:-:S04]  /*1a030*/  SHF.R.S32.HI R3, RZ, 0x1f, R2 ;  /* 0x0000001fff037819 */ /* 0x001fc80000011402 */
[----:B------:R-:W-:-:S04]  /*1a040*/  LEA.HI R2, R3, R2, RZ, 0x7 ;  /* 0x0000000203027211 */ /* 0x000fc800078f38ff */
[----:B------:R-:W-:-:S04]  /*1a050*/  LOP3.LUT R3, R2, 0xffffff80, RZ, 0xc0, !PT ;  /* 0xffffff8002037812 */ /* 0x000fc800078ec0ff */
[----:B------:R-:W-:Y:S01]  /*1a060*/  VIADDMNMX R9, R3, -R0, R9, PT ;  /* 0x8000000003097246 */ /* 0x000fe20003800109 */
[----:B------:R-:W-:-:S05]  /*1a070*/  IMAD.MOV R3, RZ, RZ, -R0 ;  /* 0x000000ffff037224 */ /* 0x000fca00078e0a00 */
[----:B------:R-:W-:-:S04]  /*1a080*/  VIMNMX R3, RZ, R3, !PT ;  /* 0x00000003ff037248 */ /* 0x000fc80007fe0100 */
[----:B------:R-:W-:-:S13]  /*1a090*/  ISETP.GT.AND P1, PT, R9, R3, PT ;  /* 0x000000030900720c */ /* 0x000fda0003f24270 */
[----:B------:R-:W-:Y:S02]  /*1a0a0*/  @P1 IADD3 R0, R9, 0x7f, RZ ;  /* 0x0000007f09001810 */ /* 0x000fe40007ffe0ff */
[----:B------:R-:W-:Y:S02]  /*1a0b0*/  SHF.R.U32.HI R9, RZ, 0x7, R3 ;  /* 0x00000007ff097819 */ /* 0x000fe40000011603 */
[----:B------:R-:W-:-:S04]  /*1a0c0*/  @P1 SHF.R.S32.HI R3, RZ, 0x1f, R0 ;  /* 0x0000001fff031819 */ /* 0x000fc80000011400 */
[----:B------:R-:W-:Y:S01]  /*1a0d0*/  @P1 LEA.HI R0, R3, R0, RZ, 0x7 ;  /* 0x0000000003001211 */ /* 0x000fe200078f38ff */
[----:B------:R-:W-:-:S03]  /*1a0e0*/  IMAD.MOV.U32 R6, RZ, RZ, R9 ;  /* 0x000000ffff067224 */ /* 0x000fc600078e0009 */
[----:B------:R-:W-:Y:S02]  /*1a0f0*/  @P1 SHF.R.S32.HI R6, RZ, 0x7, R0 ;  /* 0x00000007ff061819 */ /* 0x000fe40000011400 */
[----:B------:R-:W-:-:S05]  /*1a100*/  SHF.R.S32.HI R0, RZ, 0x7, R2 ;  /* 0x00000007ff007819 */ /* 0x000fca0000011402 */
[----:B------:R0:W-:Y:S01]  /*1a110*/  STL [R1+0x3c], R0 ;  /* 0x00003c0001007387 */ /* 0x0001e20000100800 */
[----:B------:R-:W-:-:S13]  /*1a120*/  ISETP.GT.AND P1, PT, R6, R9, PT ;  /* 0x000000090600720c */ /* 0x000fda0003f24270 */
[----:B0-----:R-:W-:Y:S05]  /*1a130*/  @!P1 BRA `(.L_x_832) ;  /* 0x0000001000e49947 */ /* 0x001fea0003800000 */
[----:B------:R-:W-:Y:S01]  /*1a140*/  UMOV UR4, 0xffffffff ;  /* 0xffffffff00047882 */ /* 0x000fe20000000000 */
[----:B------:R-:W-:Y:S02]  /*1a150*/  SEL R0, R12, RZ, !P0 ;  /* 0x000000ff0c007207 */ /* 0x000fe40004000000 */
[----:B------:R-:W-:Y:S05]  /*1a160*/  BRA.DIV UR4, `(.L_x_833) ;  /* 0x0000006e04087947 */ /* 0x000fea000b800000 */
[----:B------:R-:W0:Y:S02]  /*1a170*/  S2R R2, SR_TID.X ;  /* 0x0000000000027919 */ /* 0x000e240000002100 */
[----:B0-----:R-:W-:-:S04]  /*1a180*/  SHF.R.U32.HI R2, RZ, 0x5, R2 ;  /* 0x00000005ff027819 */ /* 0x001fc80000011602 */
[----:B------:R-:W-:-:S05]  /*1a190*/  LOP3.LUT R2, R2, 0x3, RZ, 0xc0, !PT ;  /* 0x0000000302027812 */ /* 0x000fca00078ec0ff */
[----:B------:R0:W1:Y:S02]  /*1a1a0*/  SHFL.IDX PT, R14, R2, RZ, 0x1f ;  /* 0x00001fff020e7589 */ /* 0x00006400000e0000 */
.L_x_1002:
[----:B-1----:R-:W-:Y:S02]  /*1a1b0*/  ISETP.NE.AND P0, PT, R14, RZ, PT ;  /* 0x000000ff0e00720c */ /* 0x002fe40003f05270 */
[----:B------:R-:W-:-:S11]  /*1a1c0*/  PLOP3.LUT P2, PT, PT, PT, PT, 0x8, 0x0 ;  /* 0x000000000000781c */ /* 0x000fd60003f4e170 */
[----:B------:R-:W-:Y:S05]  /*1a1d0*/  @P0 BRA `(.L_x_834) ;  /* 0x00000000000c0947 */ /* 0x000fea0003800000 */
[----:B------:R-:W-:-:S03]  /*1a1e0*/  UMOV UR4, 0xffffffff ;  /* 0xffffffff00047882 */ /* 0x000fc60000000000 */
[----:B------:R-:W-:Y:S05]  /*1a1f0*/  BRA.DIV UR4, `(.L_x_835) ;  /* 0x0000006e04187947 */ /* 0x000fea000b800000 */
[----:B------:R-:W-:-:S13]  /*1a200*/  ELECT P2, URZ, PT ;  /* 0x00000000003f782f */ /* 0x000fda0003840000 */
.L_x_834:
[----:B0-----:R-:W2:Y:S04]  /*1a210*/  LDL R2, [R1+0x58] ;  /* 0x0000580001027983 */ /* 0x001ea80000100800 */
[----:B------:R-:W3:Y:S01]  /*1a220*/  LDL R4, [R1+0x4] ;  /* 0x0000040001047983 */ /* 0x000ee20000100800 */
[----:B------:R-:W-:Y:S01]  /*1a230*/  BSSY B1, `(.L_x_836) ;  /* 0x0000008000017945 */ /* 0x000fe20003800000 */
[----:B--2---:R-:W-:-:S04]  /*1a240*/  IADD3 R2, R2, 0x1, RZ ;  /* 0x0000000102027810 */ /* 0x004fc80007ffe0ff */
[----:B------:R-:W-:-:S04]  /*1a250*/  LEA.HI R3, R2, R2, RZ, 0x1 ;  /* 0x0000000202037211 */ /* 0x000fc800078f08ff */
[----:B------:R-:W-:-:S05]  /*1a260*/  LOP3.LUT R3, R3, 0xfffffffe, RZ, 0xc0, !PT ;  /* 0xfffffffe03037812 */ /* 0x000fca00078ec0ff */
[----:B------:R-:W-:-:S05]  /*1a270*/  IMAD.IADD R2, R2, 0x1, -R3 ;  /* 0x0000000102027824 */ /* 0x000fca00078e0a03 */
[----:B------:R-:W-:-:S04]  /*1a280*/  SHF.L.U32 R2, R2, 0x1f, RZ ;  /* 0x0000001f02027819 */ /* 0x000fc800000006ff */
[----:B---3--:R-:W0:Y:S02]  /*1a290*/  SYNCS.PHASECHK.TRANS64.TRYWAIT P0, [R4+URZ+0x34820], R2 ;  /* 0x03482002040075a7 */ /* 0x008e24000800017f */
[----:B0-----:R-:W-:Y:S05]  /*1a2a0*/  @!P0 BRA `(.L_x_837) ;  /* 0x0000006c00108947 */ /* 0x001fea0003800000 */
.L_x_1005:
[----:B------:R-:W-:Y:S05]  /*1a2b0*/  BSYNC B1 ;  /* 0x0000000000017941 */ /* 0x000fea0003800000 */
.L_x_836:
[----:B------:R-:W-:Y:S04]  /*1a2c0*/  BSSY B1, `(.L_x_838) ;  /* 0x0000085000017945 */ /* 0x000fe80003800000 */
[----:B------:R-:W-:Y:S05]  /*1a2d0*/  @!P2 BRA `(.L_x_839) ;  /* 0x00000008000ca947 */ /* 0x000fea0003800000 */
[----:B------:R-:W2:Y:S04]  /*1a2e0*/  LDL R7, [R1+0x4] ;  /* 0x0000040001077983 */ /* 0x000ea80000100800 */
[----:B------:R-:W2:Y:S04]  /*1a2f0*/  LDL R5, [R1+0x10] ;  /* 0x0000100001057983 */ /* 0x000ea80000100800 */
[----:B------:R-:W3:Y:S01]  /*1a300*/  LDL R4, [R1+0x24] ;  /* 0x0000240001047983 */ /* 0x000ee20000100800 */
[----:B------:R-:W-:Y:S01]  /*1a310*/  BSSY B2, `(.L_x_840) ;  /* 0x0000008000027945 */ /* 0x000fe20003800000 */
[----:B0-----:R-:W0:Y:S02]  /*1a320*/  S2R R3, SR_TID.X ;  /* 0x0000000000037919 */ /* 0x001e240000002100 */
[----:B0-----:R-:W-:-:S04]  /*1a330*/  LOP3.LUT R3, R3, 0x7f, RZ, 0xc0, !PT ;  /* 0x0000007f03037812 */ /* 0x001fc800078ec0ff */
[----:B------:R-:W-:Y:S02]  /*1a340*/  ISETP.NE.AND P4, PT, R3, RZ, PT ;  /* 0x000000ff0300720c */ /* 0x000fe40003f85270 */
[----:B--2---:R-:W-:Y:S02]  /*1a350*/  LEA R5, R5, R7, 0x3 ;  /* 0x0000000705057211 */ /* 0x004fe400078e18ff */
[----:B---3--:R-:W-:-:S04]  /*1a360*/  SHF.L.U32 R8, R4, 0x1f, RZ ;  /* 0x0000001f04087819 */ /* 0x008fc800000006ff */
[----:B------:R-:W0:Y:S02]  /*1a370*/  SYNCS.PHASECHK.TRANS64.TRYWAIT P0, [R5+URZ+0x348a0], R8 ;  /* 0x0348a008050075a7 */ /* 0x000e24000800017f */
[----:B0-----:R-:W-:Y:S05]  /*1a380*/  @!P0 BRA `(.L_x_841) ;  /* 0x0000006800f08947 */ /* 0x001fea0003800000 */
.L_x_1006:
[----:B------:R-:W-:Y:S05]  /*1a390*/  BSYNC B2 ;  /* 0x0000000000027941 */ /* 0x000fea0003800000 */
.L_x_840:
[----:B------:R-:W-:Y:S04]  /*1a3a0*/  BSSY B2, `(.L_x_842) ;  /* 0x0000008000027945 */ /* 0x000fe80003800000 */
[----:B------:R-:W-:Y:S05]  /*1a3b0*/  @P4 BRA `(.L_x_843) ;  /* 0x0000000000184947 */ /* 0x000fea0003800000 */
[----:B------:R-:W2:Y:S02]  /*1a3c0*/  LDL R2, [R1+0x8] ;  /* 0x0000080001027983 */ /* 0x000ea40000100800 */
[----:B--2---:R-:W-:Y:S01]  /*1a3d0*/  LOP3.LUT P0, RZ, R2, 0x1, RZ, 0xc0, !PT ;  /* 0x0000000102ff7812 */ /* 0x004fe2000780c0ff */
[----:B------:R-:W-:-:S04]  /*1a3e0*/  IMAD.MOV.U32 R2, RZ, RZ, 0xc000 ;  /* 0x0000c000ff027424 */ /* 0x000fc800078e00ff */
[----:B------:R1:W-:Y:S08]  /*1a3f0*/  SYNCS.ARRIVE.TRANS64 RZ, [R5+URZ+0x34890], R2 ;  /* 0x0348900205ff79a7 */ /* 0x0003f0000800003f */
[----:B------:R-:W-:Y:S05]  /*1a400*/  @!P0 BRA `(.L_x_843) ;  /* 0x0000000000048947 */ /* 0x000fea0003800000 */
[----:B------:R-:W-:Y:S01]  /*1a410*/  BPT.TRAP 0x1 ;  /* 0x000000040000795c */ /* 0x000fe20000300000 */
.L_x_843:
[----:B------:R-:W-:Y:S05]  /*1a420*/  BSYNC B2 ;  /* 0x0000000000027941 */ /* 0x000fea0003800000 */
.L_x_842:
[----:B------:R-:W2:Y:S04]  /*1a430*/  LDL R4, [R1+0x4] ;  /* 0x0000040001047983 */ /* 0x000ea80000100800 */
[----:B-1----:R-:W2:Y:S01]  /*1a440*/  LDL R2, [R1+0x10] ;  /* 0x0000100001027983 */ /* 0x002ea20000100800 */
[----:B------:R-:W-:Y:S01]  /*1a450*/  MOV R11, RZ ;  /* 0x000000ff000b7202 */ /* 0x000fe20000000f00 */
[----:B------:R-:W-:Y:S01]  /*1a460*/  IMAD R3, R6, 0x80, R10 ;  /* 0x0000008006037824 */ /* 0x000fe200078e020a */
[----:B------:R-:W-:Y:S01]  /*1a470*/  UIADD3 UR4, UP0, UR36, 0x570, URZ ;  /* 0x0000057024047890 */ /* 0x000fe2000ff1e03f */
[----:B------:R-:W-:Y:S01]  /*1a480*/  PLOP3.LUT P0, PT, PT, PT, PT, 0x80, 0x0 ;  /* 0x000000000000781c */ /* 0x000fe20003f0f070 */
[----:B------:R-:W-:Y:S01]  /*1a490*/  UMOV UR6, 0x0 ;  /* 0x0000000000067882 */ /* 0x000fe20000000000 */
[----:B------:R-:W-:Y:S01]  /*1a4a0*/  R2UR UR10, R11 ;  /* 0x000000000b0a72ca */ /* 0x000fe200000e0000 */
[----:B------:R-:W-:Y:S01]  /*1a4b0*/  UIADD3.X UR5, URZ, UR37, URZ, UP0, !UPT ;  /* 0x000000253f057290 */ /* 0x000fe200087fe43f */
[----:B------:R-:W-:Y:S01]  /*1a4c0*/  IADD3 R3, R3, -0x80, RZ ;  /* 0xffffff8003037810 */ /* 0x000fe20007ffe0ff */
[----:B------:R-:W-:Y:S01]  /*1a4d0*/  UMOV UR7, 0x12f00000 ;  /* 0x12f0000000077882 */ /* 0x000fe20000000000 */
[----:B--2---:R-:W-:-:S02]  /*1a4e0*/  IMAD R7, R2, 0xc000, R4 ;  /* 0x0000c00002077824 */ /* 0x004fc400078e0204 */
[----:B------:R-:W-:-:S03]  /*1a4f0*/  VIADD R2, R5, 0x34890 ;  /* 0x0003489005027836 */ /* 0x000fc60000000000 */
[----:B------:R-:W-:-:S07]  /*1a500*/  IADD3 R4, R7, 0x1c400, RZ ;  /* 0x0001c40007047810 */ /* 0x000fce0007ffe0ff */
.L_x_844:
        /* <DEDUP_REMOVED lines=10> */
[----:B------:R-:W-:Y:S01]  /*1a5b0*/  IMAD.MOV.U32 R14, RZ, RZ, 0x40 ;  /* 0x00000040ff0e7424 */ /* 0x000fe200078e00ff */
[----:B------:R-:W-:Y:S01]  /*1a5c0*/  PLOP3.LUT P0, PT, PT, PT, PT, 0x80, 0x0 ;  /* 0x000000000000781c */ /* 0x000fe20003f0f070 */
[----:B------:R-:W-:Y:S01]  /*1a5d0*/  UMOV UR6, 0x0 ;  /* 0x0000000000067882 */ /* 0x000fe20000000000 */
[----:B------:R-:W-:Y:S01]  /*1a5e0*/  IADD3 R4, R7, 0x20400, RZ ;  /* 0x0002040007047810 */ /* 0x000fe20007ffe0ff */
[----:B------:R-:W-:Y:S01]  /*1a5f0*/  UMOV UR7, 0x12f00000 ;  /* 0x12f0000000077882 */ /* 0x000fe20000000000 */
[----:B------:R-:W-:-:S15]  /*1a600*/  R2UR UR10, R14 ;  /* 0x000000000e0a72ca */ /* 0x000fde00000e0000 */
.L_x_845:
        /* <DEDUP_REMOVED lines=15> */
.L_x_846:
        /* <DEDUP_REMOVED lines=10> */
[----:B------:R-:W1:Y:S01]  /*1a7a0*/  SYNCS.PHASECHK.TRANS64.TRYWAIT P0, [R5+URZ+0x348c0], R8 ;  /* 0x0348c008050075a7 */ /* 0x000e62000800017f */
[----:B------:R-:W-:Y:S04]  /*1a7b0*/  BSSY B2, `(.L_x_847) ;  /* 0x0000002000027945 */ /* 0x000fe80003800000 */
[----:B-1----:R-:W-:Y:S05]  /*1a7c0*/  @!P0 BRA `(.L_x_848) ;  /* 0x0000006400f48947 */ /* 0x002fea0003800000 */
.L_x_1007:
[----:B------:R-:W-:Y:S05]  /*1a7d0*/  BSYNC B2 ;  /* 0x0000000000027941 */ /* 0x000fea0003800000 */
.L_x_847:
[----:B------:R-:W-:Y:S01]  /*1a7e0*/  BSSY B2, `(.L_x_849) ;  /* 0x000000a000027945 */ /* 0x000fe20003800000 */
[----:B------:R-:W-:Y:S01]  /*1a7f0*/  MOV R12, 0x0 ;  /* 0x00000000000c7802 */ /* 0x000fe20000000f00 */
[----:B------:R-:W-:Y:S02]  /*1a800*/  IMAD.MOV.U32 R13, RZ, RZ, 0x12f00000 ;  /* 0x12f00000ff0d7424 */ /* 0x000fe400078e00ff */
[----:B------:R-:W-:Y:S05]  /*1a810*/  @P4 BRA `(.L_x_850) ;  /* 0x0000000000184947 */ /* 0x000fea0003800000 */
[----:B------:R-:W2:Y:S02]  /*1a820*/  LDL R2, [R1+0x8] ;  /* 0x0000080001027983 */ /* 0x000ea40000100800 */
[----:B--2---:R-:W-:Y:S02]  /*1a830*/  LOP3.LUT P0, RZ, R2, 0x1, RZ, 0xc0, !PT ;  /* 0x0000000102ff7812 */ /* 0x004fe4000780c0ff */
[----:B------:R-:W-:-:S04]  /*1a840*/  MOV R2, 0x8000 ;  /* 0x0000800000027802 */ /* 0x000fc80000000f00 */
[----:B------:R2:W-:Y:S07]  /*1a850*/  SYNCS.ARRIVE.TRANS64 RZ, [R5+URZ+0x348b0], R2 ;  /* 0x0348b00205ff79a7 */ /* 0x0005ee000800003f */
[----:B------:R-:W-:Y:S05]  /*1a860*/  @!P0 BRA `(.L_x_850) ;  /* 0x0000000000048947 */ /* 0x000fea0003800000 */
[----:B------:R-:W-:Y:S01]  /*1a870*/  BPT.TRAP 0x1 ;  /* 0x000000040000795c */ /* 0x000fe20000300000 */
.L_x_850:
[----:B------:R-:W-:Y:S05]  /*1a880*/  BSYNC B2 ;  /* 0x0000000000027941 */ /* 0x000fea0003800000 */
.L_x_849:
[----:B------:R-:W3:Y:S04]  /*1a890*/  LDL R4, [R1+0x4] ;  /* 0x0000040001047983 */ /* 0x000ee80000100800 */
[----:B--2---:R-:W2:Y:S01]  /*1a8a0*/  LDL R2, [R1+0x10] ;  /* 0x0000100001027983 */ /* 0x004ea20000100800 */
[----:B------:R-:W-:Y:S01]  /*1a8b0*/  R2UR UR10, R11 ;  /* 0x000000000b0a72ca */ /* 0x000fe200000e0000 */
[----:B------:R-:W-:Y:S01]  /*1a8c0*/  UIADD3 UR4, UP0, UR36, 0x670, URZ ;  /* 0x0000067024047890 */ /* 0x000fe2000ff1e03f */
[----:B------:R-:W-:Y:S02]  /*1a8d0*/  R2UR UR6, R12 ;  /* 0x000000000c0672ca */ /* 0x000fe400000e0000 */
[----:B------:R-:W-:Y:S01]  /*1a8e0*/  R2UR UR7, R13 ;  /* 0x000000000d0772ca */ /* 0x000fe200000e0000 */
[----:B------:R-:W-:Y:S01]  /*1a8f0*/  UIADD3.X UR5, URZ, UR37, URZ, UP0, !UPT ;  /* 0x000000253f057290 */ /* 0x000fe200087fe43f */
[----:B------:R-:W-:-:S02]  /*1a900*/  PLOP3.LUT P0, PT, PT, PT, PT, 0x80, 0x0 ;  /* 0x000000000000781c */ /* 0x000fc40003f0f070 */
[----:B01----:R-:W-:Y:S01]  /*1a910*/  IADD3 R5, R5, 0x348b0, RZ ;  /* 0x000348b005057810 */ /* 0x003fe20007ffe0ff */
[----:B---3--:R-:W-:-:S04]  /*1a920*/  VIADD R4, R4, 0x400 ;  /* 0x0000040004047836 */ /* 0x008fc80000000000 */
[----:B--2---:R-:W-:-:S07]  /*1a930*/  IMAD R2, R2, 0x8000, R4 ;  /* 0x0000800002027824 */ /* 0x004fce00078e0204 */
.L_x_851:
        /* <DEDUP_REMOVED lines=10> */
[----:B------:R-:W2:Y:S01]  /*1a9e0*/  LDL R7, [R1+0x10] ;  /* 0x0000100001077983 */ /* 0x000ea20000100800 */
[----:B------:R-:W-:Y:S02]  /*1a9f0*/  MOV R2, 0x6000 ;  /* 0x0000600000027802 */ /* 0x000fe40000000f00 */
[----:B------:R-:W-:Y:S02]  /*1aa00*/  R2UR UR10, R14 ;  /* 0x000000000e0a72ca */ /* 0x000fe400000e0000 */
[----:B------:R-:W-:Y:S02]  /*1aa10*/  R2UR UR6, R12 ;  /* 0x000000000c0672ca */ /* 0x000fe400000e0000 */
[----:B------:R-:W-:Y:S02]  /*1aa20*/  R2UR UR7, R13 ;  /* 0x000000000d0772ca */ /* 0x000fe400000e0000 */
[----:B------:R-:W-:Y:S01]  /*1aa30*/  PLOP3.LUT P0, PT, PT, PT, PT, 0x80, 0x0 ;  /* 0x000000000000781c */ /* 0x000fe20003f0f070 */
[----:B--2---:R-:W-:-:S04]  /*1aa40*/  IMAD R2, R7, R2, 0x2000 ;  /* 0x0000200007027424 */ /* 0x004fc800078e0202 */
[----:B------:R-:W-:-:S04]  /*1aa50*/  IMAD R2, R7, -0x2000, R2 ;  /* 0xffffe00007027824 */ /* 0x000fc800078e0202 */
[----:B------:R-:W-:-:S07]  /*1aa60*/  IMAD R2, R2, 0x2, R4 ;  /* 0x0000000202027824 */ /* 0x000fce00078e0204 */
.L_x_852:
        /* <DEDUP_REMOVED lines=10> */
.L_x_839:
[----:B------:R-:W-:Y:S05]  /*1ab10*/  BSYNC B1 ;  /* 0x0000000000017941 */ /* 0x000fea0003800000 */
.L_x_838:
[----:B------:R-:W0:Y:S04]  /*1ab20*/  LDL.LU R7, [R1+0x10] ;  /* 0x0000100001077983 */ /* 0x000e280000300800 */
[----:B------:R-:W2:Y:S01]  /*1ab30*/  LDL.LU R4, [R1+0x24] ;  /* 0x0000240001047983 */ /* 0x000ea20000300800 */
[----:B------:R-:W-:Y:S02]  /*1ab40*/  PLOP3.LUT P5, PT, PT, PT, PT, 0x8, 0x0 ;  /* 0x000000000000781c */ /* 0x000fe40003fae170 */
[----:B0-----:R-:W-:Y:S01]  /*1ab50*/  IADD3 R2, R7, 0x1, RZ ;  /* 0x0000000107027810 */ /* 0x001fe20007ffe0ff */
[----:B------:R-:W-:-:S03]  /*1ab60*/  VIADD R7, R6, 0xfffffffe ;  /* 0xfffffffe06077836 */ /* 0x000fc60000000000 */
[----:B------:R-:W-:-:S04]  /*1ab70*/  ISETP.NE.AND P0, PT, R2, 0x2, PT ;  /* 0x000000020200780c */ /* 0x000fc80003f05270 */
[----:B------:R-:W-:Y:S02]  /*1ab80*/  SEL R3, R2, RZ, P0 ;  /* 0x000000ff02037207 */ /* 0x000fe40000000000 */
[----:B------:R-:W-:Y:S02]  /*1ab90*/  SEL R2, RZ, 0x1, P0 ;  /* 0x00000001ff027807 */ /* 0x000fe40000000000 */
[----:B------:R-:W-:Y:S01]  /*1aba0*/  ISETP.GE.AND P0, PT, R7, R9, PT ;  /* 0x000000090700720c */ /* 0x000fe20003f06270 */
[----:B------:R0:W-:Y:S01]  /*1abb0*/  STL [R1+0x10], R3 ;  /* 0x0000100301007387 */ /* 0x0001e20000100800 */
[----:B--2---:R-:W-:-:S05]  /*1abc0*/  LOP3.LUT R4, R4, R2, RZ, 0x3c, !PT ;  /* 0x0000000204047212 */ /* 0x004fca00078e3cff */
[----:B------:R0:W-:Y:S06]  /*1abd0*/  STL [R1+0x24], R4 ;  /* 0x0000240401007387 */ /* 0x0001ec0000100800 */
[----:B------:R-:W-:Y:S05]  /*1abe0*/  @!P0 BRA `(.L_x_832) ;  /* 0x0000000800388947 */ /* 0x000fea0003800000 */
.L_x_868:
[----:B------:R-:W-:Y:S05]  /*1abf0*/  YIELD ;  /* 0x0000000000007946 */ /* 0x000fea0003800000 */
[----:B------:R-:W-:Y:S04]  /*1ac00*/  BSSY B1, `(.L_x_853) ;  /* 0x0000080000017945 */ /* 0x000fe80003800000 */
[----:B-1----:R-:W-:Y:S05]  /*1ac10*/  @!P2 BRA `(.L_x_854) ;  /* 0x0000000400f8a947 */ /* 0x002fea0003800000 */
[----:B------:R-:W2:Y:S04]  /*1ac20*/  LDL R5, [R1+0x4] ;  /* 0x0000040001057983 */ /* 0x000ea80000100800 */
[----:B0-----:R-:W2:Y:S04]  /*1ac30*/  LDL R4, [R1+0x10] ;  /* 0x0000100001047983 */ /* 0x001ea80000100800 */
[----:B------:R-:W3:Y:S01]  /*1ac40*/  LDL R3, [R1+0x24] ;  /* 0x0000240001037983 */ /* 0x000ee20000100800 */
[----:B------:R-:W-:Y:S01]  /*1ac50*/  BSSY B2, `(.L_x_855) ;  /* 0x0000008000027945 */ /* 0x000fe20003800000 */
[----:B------:R-:W0:Y:S02]  /*1ac60*/  S2R R2, SR_TID.X ;  /* 0x0000000000027919 */ /* 0x000e240000002100 */
[----:B0-----:R-:W-:-:S04]  /*1ac70*/  LOP3.LUT R2, R2, 0x7f, RZ, 0xc0, !PT ;  /* 0x0000007f02027812 */ /* 0x001fc800078ec0ff */
[----:B------:R-:W-:Y:S02]  /*1ac80*/  ISETP.NE.AND P1, PT, R2, RZ, PT ;  /* 0x000000ff0200720c */ /* 0x000fe40003f25270 */
[----:B--2---:R-:W-:Y:S02]  /*1ac90*/  LEA R6, R4, R5, 0x3 ;  /* 0x0000000504067211 */ /* 0x004fe400078e18ff */
[----:B---3--:R-:W-:-:S04]  /*1aca0*/  SHF.L.U32 R5, R3, 0x1f, RZ ;  /* 0x0000001f03057819 */ /* 0x008fc800000006ff */
[----:B------:R-:W0:Y:S02]  /*1acb0*/  SYNCS.PHASECHK.TRANS64.TRYWAIT P0, [R6+URZ+0x348a0], R5 ;  /* 0x0348a005060075a7 */ /* 0x000e24000800017f */
[----:B0-----:R-:W-:Y:S05]  /*1acc0*/  @!P0 BRA `(.L_x_856) ;  /* 0x0000006000c88947 */ /* 0x001fea0003800000 */
.L_x_1008:
[----:B------:R-:W-:Y:S05]  /*1acd0*/  BSYNC B2 ;  /* 0x0000000000027941 */ /* 0x000fea0003800000 */
.L_x_855:
        /* <DEDUP_REMOVED lines=8> */
.L_x_858:
[----:B------:R-:W-:Y:S05]  /*1ad60*/  BSYNC B2 ;  /* 0x0000000000027941 */ /* 0x000fea0003800000 */
.L_x_857:
[----:B------:R-:W2:Y:S04]  /*1ad70*/  LDL R3, [R1+0x4] ;  /* 0x0000040001037983 */ /* 0x000ea80000100800 */
[----:B-1----:R-:W2:Y:S01]  /*1ad80*/  LDL R2, [R1+0x10] ;  /* 0x0000100001027983 */ /* 0x002ea20000100800 */
[----:B------:R-:W-:Y:S01]  /*1ad90*/  MOV R11, RZ ;  /* 0x000000ff000b7202 */ /* 0x000fe20000000f00 */
[----:B------:R-:W-:Y:S01]  /*1ada0*/  UIADD3 UR4, UP0, UR36, 0x570, URZ ;  /* 0x0000057024047890 */ /* 0x000fe2000ff1e03f */
[----:B------:R-:W-:Y:S01]  /*1adb0*/  PLOP3.LUT P0, PT, PT, PT, PT, 0x80, 0x0 ;  /* 0x000000000000781c */ /* 0x000fe20003f0f070 */
[----:B------:R-:W-:Y:S01]  /*1adc0*/  UMOV UR6, 0x0 ;  /* 0x0000000000067882 */ /* 0x000fe20000000000 */
[----:B------:R-:W-:Y:S01]  /*1add0*/  R2UR UR10, R11 ;  /* 0x000000000b0a72ca */ /* 0x000fe200000e0000 */
[----:B------:R-:W-:Y:S01]  /*1ade0*/  UIADD3.X UR5, URZ, UR37, URZ, UP0, !UPT ;  /* 0x000000253f057290 */ /* 0x000fe200087fe43f */
[----:B------:R-:W-:Y:S01]  /*1adf0*/  UMOV UR7, 0x12f00000 ;  /* 0x12f0000000077882 */ /* 0x000fe20000000000 */
[----:B--2---:R-:W-:Y:S01]  /*1ae00*/  IMAD R4, R2, 0xc000, R3 ;  /* 0x0000c00002047824 */ /* 0x004fe200078e0203 */
[----:B------:R-:W-:Y:S01]  /*1ae10*/  IADD3 R2, R6, 0x34890, RZ ;  /* 0x0003489006027810 */ /* 0x000fe20007ffe0ff */
[----:B------:R-:W-:-:S02]  /*1ae20*/  IMAD R3, R7, 0x80, R10 ;  /* 0x0000008007037824 */ /* 0x000fc400078e020a */
[----:B------:R-:W-:-:S08]  /*1ae30*/  VIADD R8, R4, 0x1c400 ;  /* 0x0001c40004087836 */ /* 0x000fd00000000000 */
.L_x_859:
        /* <DEDUP_REMOVED lines=10> */
[----:B------:R-:W-:Y:S01]  /*1aee0*/  MOV R12, 0x40 ;  /* 0x00000040000c7802 */ /* 0x000fe20000000f00 */
[----:B------:R-:W-:Y:S01]  /*1aef0*/  VIADD R8, R4, 0x20400 ;  /* 0x0002040004087836 */ /* 0x000fe20000000000 */
[----:B------:R-:W-:Y:S01]  /*1af00*/  PLOP3.LUT P0, PT, PT, PT, PT, 0x80, 0x0 ;  /* 0x000000000000781c */ /* 0x000fe20003f0f070 */
[----:B------:R-:W-:Y:S01]  /*1af10*/  UMOV UR6, 0x0 ;  /* 0x0000000000067882 */ /* 0x000fe20000000000 */
[----:B------:R-:W-:Y:S01]  /*1af20*/  R2UR UR10, R12 ;  /* 0x000000000c0a72ca */ /* 0x000fe200000e0000 */
[----:B------:R-:W-:-:S14]  /*1af30*/  UMOV UR7, 0x12f00000 ;  /* 0x12f0000000077882 */ /* 0x000fdc0000000000 */
.L_x_860:
        /* <DEDUP_REMOVED lines=10> */
[----:B------:R-:W-:Y:S01]  /*1afe0*/  IADD3 R4, R4, 0x24400, RZ ;  /* 0x0002440004047810 */ /* 0x000fe20007ffe0ff */
[----:B------:R-:W-:Y:S01]  /*1aff0*/  UMOV UR6, 0x0 ;  /* 0x0000000000067882 */ /* 0x000fe20000000000 */
[----:B------:R-:W-:Y:S01]  /*1b000*/  PLOP3.LUT P0, PT, PT, PT, PT, 0x80, 0x0 ;  /* 0x000000000000781c */ /* 0x000fe20003f0f070 */
[----:B------:R-:W-:Y:S01]  /*1b010*/  UMOV UR7, 0x12f00000 ;  /* 0x12f0000000077882 */ /* 0x000fe20000000000 */
[----:B------:R-:W-:-:S11]  /*1b020*/  UMOV UR10, 0x80 ;  /* 0x00000080000a7882 */ /* 0x000fd60000000000 */
.L_x_861:
        /* <DEDUP_REMOVED lines=13> */
.L_x_1009:
[----:B------:R-:W-:Y:S05]  /*1b100*/  BSYNC B2 ;  /* 0x0000000000027941 */ /* 0x000fea0003800000 */
.L_x_862:
[----:B------:R-:W-:Y:S01]  /*1b110*/  BSSY B2, `(.L_x_864) ;  /* 0x000000a000027945 */ /* 0x000fe20003800000 */
[----:B------:R-:W-:Y:S01]  /*1b120*/  IMAD.MOV.U32 R4, RZ, RZ, 0x0 ;  /* 0x00000000ff047424 */ /* 0x000fe200078e00ff */
[----:B01----:R-:W-:Y:S02]  /*1b130*/  MOV R5, 0x12f00000 ;  /* 0x12f0000000057802 */ /* 0x003fe40000000f00 */
[----:B------:R-:W-:Y:S05]  /*1b140*/  @P1 BRA `(.L_x_865) ;  /* 0x0000000000181947 */ /* 0x000fea0003800000 */
[----:B------:R-:W2:Y:S02]  /*1b150*/  LDL R2, [R1+0x8] ;  /* 0x0000080001027983 */ /* 0x000ea40000100800 */
[----:B--2---:R-:W-:Y:S01]  /*1b160*/  LOP3.LUT P0, RZ, R2, 0x1, RZ, 0xc0, !PT ;  /* 0x0000000102ff7812 */ /* 0x004fe2000780c0ff */
[----:B------:R-:W-:-:S04]  /*1b170*/  IMAD.MOV.U32 R2, RZ, RZ, 0x8000 ;  /* 0x00008000ff027424 */ /* 0x000fc800078e00ff */
[----:B------:R0:W-:Y:S08]  /*1b180*/  SYNCS.ARRIVE.TRANS64 RZ, [R6+URZ+0x348b0], R2 ;  /* 0x0348b00206ff79a7 */ /* 0x0001f0000800003f */
[----:B------:R-:W-:Y:S05]  /*1b190*/  @!P0 BRA `(.L_x_865) ;  /* 0x0000000000048947 */ /* 0x000fea0003800000 */
[----:B------:R-:W-:Y:S01]  /*1b1a0*/  BPT.TRAP 0x1 ;  /* 0x000000040000795c */ /* 0x000fe20000300000 */
.L_x_865:
[----:B------:R-:W-:Y:S05]  /*1b1b0*/  BSYNC B2 ;  /* 0x0000000000027941 */ /* 0x000fea0003800000 */
.L_x_864:
[----:B0-----:R-:W2:Y:S04]  /*1b1c0*/  LDL R2, [R1+0x4] ;  /* 0x0000040001027983 */ /* 0x001ea80000100800 */
[----:B------:R-:W3:Y:S01]  /*1b1d0*/  LDL R8, [R1+0x10] ;  /* 0x0000100001087983 */ /* 0x000ee20000100800 */
[----:B------:R-:W-:Y:S01]  /*1b1e0*/  R2UR UR10, R11 ;  /* 0x000000000b0a72ca */ /* 0x000fe200000e0000 */
[----:B------:R-:W-:Y:S01]  /*1b1f0*/  UIADD3 UR4, UP0, UR36, 0x670, URZ ;  /* 0x0000067024047890 */ /* 0x000fe2000ff1e03f */
[----:B------:R-:W-:Y:S01]  /*1b200*/  R2UR UR6, R4 ;  /* 0x00000000040672ca */ /* 0x000fe200000e0000 */
[----:B------:R-:W-:Y:S01]  /*1b210*/  VIADD R6, R6, 0x348b0 ;  /* 0x000348b006067836 */ /* 0x000fe20000000000 */
[----:B------:R-:W-:Y:S01]  /*1b220*/  R2UR UR7, R5 ;  /* 0x00000000050772ca */ /* 0x000fe200000e0000 */
[----:B------:R-:W-:Y:S01]  /*1b230*/  UIADD3.X UR5, URZ, UR37, URZ, UP0, !UPT ;  /* 0x000000253f057290 */ /* 0x000fe200087fe43f */
[----:B------:R-:W-:-:S02]  /*1b240*/  PLOP3.LUT P0, PT, PT, PT, PT, 0x80, 0x0 ;  /* 0x000000000000781c */ /* 0x000fc40003f0f070 */
[----:B--2---:R-:W-:-:S04]  /*1b250*/  IADD3 R2, R2, 0x400, RZ ;  /* 0x0000040002027810 */ /* 0x004fc80007ffe0ff */
[----:B---3--:R-:W-:-:S07]  /*1b260*/  LEA R2, R8, R2, 0xf ;  /* 0x0000000208027211 */ /* 0x008fce00078e78ff */
.L_x_866:
        /* <DEDUP_REMOVED lines=15> */
.L_x_867:
        /* <DEDUP_REMOVED lines=10> */
.L_x_854:
[----:B------:R-:W-:Y:S05]  /*1b400*/  BSYNC B1 ;  /* 0x0000000000017941 */ /* 0x000fea0003800000 */
.L_x_853:
[----:B------:R-:W2:Y:S04]  /*1b410*/  LDL.LU R5, [R1+0x10] ;  /* 0x0000100001057983 */ /* 0x000ea80000300800 */
[----:B0-----:R-:W3:Y:S01]  /*1b420*/  LDL.LU R4, [R1+0x24] ;  /* 0x0000240001047983 */ /* 0x001ee20000300800 */
[----:B--2---:R-:W-:-:S04]  /*1b430*/  IADD3 R2, R5, 0x1, RZ ;  /* 0x0000000105027810 */ /* 0x004fc80007ffe0ff */
[----:B------:R-:W-:-:S04]  /*1b440*/  ISETP.NE.AND P0, PT, R2, 0x2, PT ;  /* 0x000000020200780c */ /* 0x000fc80003f05270 */
[----:B------:R-:W-:Y:S02]  /*1b450*/  SEL R3, RZ, 0x1, P0 ;  /* 0x00000001ff037807 */ /* 0x000fe40000000000 */
[----:B------:R-:W-:Y:S02]  /*1b460*/  SEL R2, R2, RZ, P0 ;  /* 0x000000ff02027207 */ /* 0x000fe40000000000 */
[----:B---3--:R-:W-:Y:S02]  /*1b470*/  LOP3.LUT R4, R4, R3, RZ, 0x3c, !PT ;  /* 0x0000000304047212 */ /* 0x008fe400078e3cff */
[C---:B------:R-:W-:Y:S01]  /*1b480*/  ISETP.GT.AND P0, PT, R7.reuse, R9, PT ;  /* 0x000000090700720c */ /* 0x040fe20003f04270 */
[----:B------:R-:W-:Y:S02]  /*1b490*/  VIADD R7, R7, 0xffffffff ;  /* 0xffffffff07077836 */ /* 0x000fe40000000000 */
[----:B------:R1:W-:Y:S04]  /*1b4a0*/  STL [R1+0x24], R4 ;  /* 0x0000240401007387 */ /* 0x0003e80000100800 */
[----:B------:R1:W-:Y:S06]  /*1b4b0*/  STL [R1+0x10], R2 ;  /* 0x0000100201007387 */ /* 0x0003ec0000100800 */
[----:B------:R-:W-:Y:S05]  /*1b4c0*/  @P0 BRA `(.L_x_868) ;  /* 0xfffffff400c80947 */ /* 0x000fea000383ffff */
.L_x_832:
[----:B------:R-:W-:Y:S05]  /*1b4d0*/  BSYNC B0 ;  /* 0x0000000000007941 */ /* 0x000fea0003800000 */
.L_x_831:
[----:B-1----:R-:W2:Y:S01]  /*1b4e0*/  LDL R2, [R1+0x50] ;  /* 0x0000500001027983 */ /* 0x002ea20000100800 */
[----:B------:R-:W-:Y:S05]  /*1b4f0*/  @!P5 WARPSYNC.ALL ;  /* 0x000000000000d948 */ /* 0x000fea0003800000 */
[----:B------:R-:W-:Y:S01]  /*1b500*/  BSSY B7, `(.L_x_869) ;  /* 0x000043b000077945 */ /* 0x000fe20003800000 */
[----:B------:R-:W-:Y:S01]  /*1b510*/  @!P5 BAR.SYNC.DEFER_BLOCKING 0xc, 0x180 ;  /* 0x030600000000db1d */ /* 0x000fe20000010000 */
[----:B--2---:R-:W-:-:S13]  /*1b520*/  ISETP.GT.AND P0, PT, R2, RZ, PT ;  /* 0x000000ff0200720c */ /* 0x004fda0003f04270 */
[----:B------:R-:W-:Y:S05]  /*1b530*/  @P0 BRA `(.L_x_870) ;  /* 0x0000000000440947 */ /* 0x000fea0003800000 */
[----:B------:R-:W1:Y:S02]  /*1b540*/  S2R R2, SR_TID.X ;  /* 0x0000000000027919 */ /* 0x000e640000002100 */
[----:B-1----:R-:W-:-:S04]  /*1b550*/  LOP3.LUT R2, R2, 0x7f, RZ, 0xc0, !PT ;  /* 0x0000007f02027812 */ /* 0x002fc800078ec0ff */
[----:B------:R-:W-:-:S13]  /*1b560*/  ISETP.NE.AND P1, PT, R2, RZ, PT ;  /* 0x000000ff0200720c */ /* 0x000fda0003f25270 */
[----:B------:R-:W-:Y:S05]  /*1b570*/  @P1 BRA `(.L_x_871) ;  /* 0x0000004000cc1947 */ /* 0x000fea0003800000 */
[----:B0-----:R-:W0:Y:S01]  /*1b580*/  S2R R3, SR_LANEID ;  /* 0x0000000000037919 */ /* 0x001e220000000000 */
[----:B------:R-:W-:Y:S01]  /*1b590*/  VOTEU.ANY UR4, UPT, PT ;  /* 0x0000000000047886 */ /* 0x000fe200038e0100 */
[----:B------:R-:W1:Y:S01]  /*1b5a0*/  LDC.64 R4, c[0x0][0xc60] ;  /* 0x00031800ff047b82 */ /* 0x000e620000000a00 */
[----:B------:R-:W0:Y:S08]  /*1b5b0*/  FLO.U32 R0, UR4 ;  /* 0x0000000400007d00 */ /* 0x000e3000080e0000 */
[----:B------:R-:W1:Y:S01]  /*1b5c0*/  POPC R2, UR4 ;  /* 0x0000000400027d09 */ /* 0x000e620008000000 */
[----:B0-----:R-:W-:-:S13]  /*1b5d0*/  ISETP.EQ.U32.AND P0, PT, R0, R3, PT ;  /* 0x000000030000720c */ /* 0x001fda0003f02070 */
[----:B-1----:R-:W2:Y:S01]  /*1b5e0*/  @P0 ATOMG.E.ADD.STRONG.GPU PT, R5, desc[UR42][R4.64], R2 ;  /* 0x00000002040509a8 */ /* 0x002ea200081ee1ea */
[----:B------:R-:W0:Y:S02]  /*1b5f0*/  S2R R3, SR_LTMASK ;  /* 0x0000000000037919 */ /* 0x000e240000003900 */
[----:B0-----:R-:W-:-:S06]  /*1b600*/  LOP3.LUT R3, R3, UR4, RZ, 0xc0, !PT ;  /* 0x0000000403037c12 */ /* 0x001fcc000f8ec0ff */
[----:B------:R-:W0:Y:S01]  /*1b610*/  POPC R3, R3 ;  /* 0x0000000300037309 */ /* 0x000e220000000000 */
[----:B--2---:R-:W0:Y:S02]  /*1b620*/  SHFL.IDX PT, R0, R5, R0, 0x1f ;  /* 0x00001f0005007589 */ /* 0x004e2400000e0000 */
[----:B0-----:R-:W-:Y:S01]  /*1b630*/  IADD3 R16, R0, UR39, R3 ;  /* 0x0000002700107c10 */ /* 0x001fe2000fffe003 */
[----:B------:R-:W-:Y:S06]  /*1b640*/  BRA `(.L_x_871) ;  /* 0x0000004000987947 */ /* 0x000fec0003800000 */
.L_x_870:
[----:B------:R-:W2:Y:S01]  /*1b650*/  LDL R0, [R1+0x4] ;  /* 0x0000040001007983 */ /* 0x000ea20000100800 */
[----:B------:R-:W-:Y:S01]  /*1b660*/  BSSY B6, `(.L_x_872) ;  /* 0x0000014000067945 */ /* 0x000fe20003800000 */
[----:B--2---:R-:W-:-:S04]  /*1b670*/  IADD3 R0, R0, 0x1c400, RZ ;  /* 0x0001c40000007810 */ /* 0x004fc80007ffe0ff */
[----:B------:R-:W-:-:S13]  /*1b680*/  LOP3.LUT P0, RZ, R0, 0x3ff, RZ, 0xc0, !PT ;  /* 0x000003ff00ff7812 */ /* 0x000fda000780c0ff */
[----:B------:R-:W-:Y:S05]  /*1b690*/  @!P0 BRA `(.L_x_873) ;  /* 0x0000000000408947 */ /* 0x000fea0003800000 */
[----:B------:R-:W-:Y:S01]  /*1b6a0*/  MOV R2, 0x0 ;  /* 0x0000000000027802 */ /* 0x000fe20000000f00 */
[----:B------:R-:W-:Y:S01]  /*1b6b0*/  ULDC.64 UR6, c[0x4][0x118] ;  /* 0x0100460000067ab9 */ /* 0x000fe20000000a00 */
[----:B------:R-:W-:Y:S01]  /*1b6c0*/  ULDC.64 UR8, c[0x4][0x120] ;  /* 0x0100480000087ab9 */ /* 0x000fe20000000a00 */
[----:B------:R-:W-:Y:S01]  /*1b6d0*/  ULDC.64 UR4, c[0x4][0x70] ;  /* 0x01001c0000047ab9 */ /* 0x000fe20000000a00 */
[----:B0-----:R-:W-:Y:S01]  /*1b6e0*/  IMAD.U32 R4, RZ, RZ, UR6 ;  /* 0x00000006ff047e24 */ /* 0x001fe2000f8e00ff */
[----:B------:R-:W-:Y:S01]  /*1b6f0*/  MOV R5, UR7 ;  /* 0x0000000700057c02 */ /* 0x000fe20008000f00 */
[----:B------:R-:W0:Y:S01]  /*1b700*/  LDC.64 R2, c[0x4][R2] ;  /* 0x0100000002027b82 */ /* 0x000e220000000a00 */
[----:B------:R-:W-:Y:S01]  /*1b710*/  IMAD.U32 R6, RZ, RZ, UR8 ;  /* 0x00000008ff067e24 */ /* 0x000fe2000f8e00ff */
[----:B------:R-:W-:Y:S01]  /*1b720*/  MOV R7, UR9 ;  /* 0x0000000900077c02 */ /* 0x000fe20008000f00 */
[----:B------:R-:W-:Y:S01]  /*1b730*/  IMAD.U32 R10, RZ, RZ, UR4 ;  /* 0x00000004ff0a7e24 */ /* 0x000fe2000f8e00ff */
[----:B------:R-:W-:Y:S01]  /*1b740*/  MOV R11, UR5 ;  /* 0x00000005000b7c02 */ /* 0x000fe20008000f00 */
[----:B------:R-:W-:Y:S01]  /*1b750*/  IMAD.MOV.U32 R8, RZ, RZ, 0x70 ;  /* 0x00000070ff087424 */ /* 0x000fe200078e00ff */
[----:B------:R-:W-:Y:S01]  /*1b760*/  MOV R12, 0x1 ;  /* 0x00000001000c7802 */ /* 0x000fe20000000f00 */
[----:B------:R-:W-:-:S07]  /*1b770*/  IMAD.MOV.U32 R13, RZ, RZ, RZ ;  /* 0x000000ffff0d7224 */ /* 0x000fce00078e00ff */
[----:B------:R-:W-:-:S07]  /*1b780*/  LEPC R20, `(.L_x_873) ;  /* 0x000000001014794e */ /* 0x000fce0000000000 */
[----:B0-----:R-:W-:Y:S05]  /*1b790*/  CALL.ABS.NOINC R2 ;  /* 0x0000000002007343 */ /* 0x001fea0003c00000 */
.L_x_873:
[----:B------:R-:W-:Y:S05]  /*1b7a0*/  BSYNC B6 ;  /* 0x0000000000067941 */ /* 0x000fea0003800000 */
.L_x_872:
        /* <DEDUP_REMOVED lines=9> */
[----:B0-----:R0:W1:Y:S01]  /*1b840*/  LDC.64 R2, c[0x4][R0] ;  /* 0x0100000000027b82 */ /* 0x0010620000000a00 */
[----:B------:R-:W-:Y:S01]  /*1b850*/  IMAD.U32 R4, RZ, RZ, UR6 ;  /* 0x00000006ff047e24 */ /* 0x000fe2000f8e00ff */
[----:B------:R-:W-:Y:S01]  /*1b860*/  MOV R5, UR7 ;  /* 0x0000000700057c02 */ /* 0x000fe20008000f00 */
[----:B------:R-:W-:Y:S01]  /*1b870*/  IMAD.U32 R6, RZ, RZ, UR8 ;  /* 0x00000008ff067e24 */ /* 0x000fe2000f8e00ff */
[----:B------:R-:W-:Y:S01]  /*1b880*/  MOV R7, UR9 ;  /* 0x0000000900077c02 */ /* 0x000fe20008000f00 */
[----:B------:R-:W-:Y:S01]  /*1b890*/  IMAD.U32 R10, RZ, RZ, UR4 ;  /* 0x00000004ff0a7e24 */ /* 0x000fe2000f8e00ff */
[----:B------:R-:W-:Y:S01]  /*1b8a0*/  MOV R11, UR5 ;  /* 0x00000005000b7c02 */ /* 0x000fe20008000f00 */
[----:B------:R-:W-:Y:S01]  /*1b8b0*/  IMAD.MOV.U32 R8, RZ, RZ, 0x70 ;  /* 0x00000070ff087424 */ /* 0x000fe200078e00ff */
[----:B------:R-:W-:Y:S01]  /*1b8c0*/  MOV R12, 0x1 ;  /* 0x00000001000c7802 */ /* 0x000fe20000000f00 */
[----:B0-----:R-:W-:-:S07]  /*1b8d0*/  IMAD.MOV.U32 R13, RZ, RZ, RZ ;  /* 0x000000ffff0d7224 */ /* 0x001fce00078e00ff */
[----:B------:R-:W-:-:S07]  /*1b8e0*/  LEPC R20, `(.L_x_876) ;  /* 0x000000001014794e */ /* 0x000fce0000000000 */
[----:B-1----:R-:W-:Y:S05]  /*1b8f0*/  CALL.ABS.NOINC R2 ;  /* 0x0000000002007343 */ /* 0x002fea0003c00000 */
.L_x_876:
[----:B------:R-:W-:Y:S01]  /*1b900*/  MOV R2, 0x0 ;  /* 0x0000000000027802 */ /* 0x000fe20000000f00 */
[----:B------:R-:W-:Y:S01]  /*1b910*/  ULDC.64 UR4, c[0x4][0x118] ;  /* 0x0100460000047ab9 */ /* 0x000fe20000000a00 */
[----:B------:R-:W-:Y:S01]  /*1b920*/  ULDC.64 UR6, c[0x4][0x120] ;  /* 0x0100480000067ab9 */ /* 0x000fe20000000a00 */
[----:B------:R-:W-:Y:S01]  /*1b930*/  ULDC.64 UR8, c[0x4][0x80] ;  /* 0x0100200000087ab9 */ /* 0x000fe20000000a00 */
[----:B------:R-:W-:Y:S01]  /*1b940*/  MOV R4, UR4 ;  /* 0x0000000400047c02 */ /* 0x000fe20008000f00 */
[----:B------:R-:W-:Y:S01]  /*1b950*/  IMAD.U32 R5, RZ, RZ, UR5 ;  /* 0x00000005ff057e24 */ /* 0x000fe2000f8e00ff */
[----:B------:R-:W0:Y:S01]  /*1b960*/  LDC.64 R2, c[0x4][R2] ;  /* 0x0100000002027b82 */ /* 0x000e220000000a00 */
[----:B------:R-:W-:Y:S01]  /*1b970*/  MOV R6, UR6 ;  /* 0x0000000600067c02 */ /* 0x000fe20008000f00 */
[----:B------:R-:W-:Y:S01]  /*1b980*/  IMAD.U32 R7, RZ, RZ, UR7 ;  /* 0x00000007ff077e24 */ /* 0x000fe2000f8e00ff */
[----:B------:R-:W-:Y:S01]  /*1b990*/  MOV R10, UR8 ;  /* 0x00000008000a7c02 */ /* 0x000fe20008000f00 */
[----:B------:R-:W-:Y:S01]  /*1b9a0*/  IMAD.U32 R11, RZ, RZ, UR9 ;  /* 0x00000009ff0b7e24 */ /* 0x000fe2000f8e00ff */
[----:B------:R-:W-:Y:S01]  /*1b9b0*/  MOV R8, 0x70 ;  /* 0x0000007000087802 */ /* 0x000fe20000000f00 */
[----:B------:R-:W-:Y:S01]  /*1b9c0*/  IMAD.MOV.U32 R12, RZ, RZ, 0x1 ;  /* 0x00000001ff0c7424 */ /* 0x000fe200078e00ff */
[----:B------:R-:W-:-:S07]  /*1b9d0*/  MOV R13, RZ ;  /* 0x000000ff000d7202 */ /* 0x000fce0000000f00 */
[----:B------:R-:W-:-:S07]  /*1b9e0*/  LEPC R20, `(.L_x_875) ;  /* 0x000000001014794e */ /* 0x000fce0000000000 */
[----:B0-----:R-:W-:Y:S05]  /*1b9f0*/  CALL.ABS.NOINC R2 ;  /* 0x0000000002007343 */ /* 0x001fea0003c00000 */
.L_x_875:
[----:B------:R-:W-:Y:S05]  /*1ba00*/  BSYNC B6 ;  /* 0x0000000000067941 */ /* 0x000fea0003800000 */
.L_x_874:
[----:B------:R-:W2:Y:S01]  /*1ba10*/  LDL.LU R2, [R1] ;  /* 0x0000000001027983 */ /* 0x000ea20000300800 */
[----:B------:R-:W-:-:S03]  /*1ba20*/  ULDC.64 UR4, c[0x0][0x9f8] ;  /* 0x00027e0000047ab9 */ /* 0x000fc60000000a00 */
[----:B0-----:R-:W3:Y:S04]  /*1ba30*/  LDL.LU R4, [R1+0x28] ;  /* 0x0000280001047983 */ /* 0x001ee80000300800 */
[----:B------:R-:W4:Y:S01]  /*1ba40*/  LDL R7, [R1+0x14] ;  /* 0x0000140001077983 */ /* 0x000f220000100800 */
[----:B------:R-:W-:-:S03]  /*1ba50*/  ISETP.NE.U32.AND P0, PT, RZ, UR4, PT ;  /* 0x00000004ff007c0c */ /* 0x000fc6000bf05070 */
[----:B------:R-:W5:Y:S01]  /*1ba60*/  LDL R0, [R1+0x3c] ;  /* 0x00003c0001007983 */ /* 0x000f620000100800 */
[----:B------:R-:W-:-:S13]  /*1ba70*/  ISETP.NE.AND.EX P0, PT, RZ, UR5, PT, P0 ;  /* 0x00000005ff007c0c */ /* 0x000fda000bf05300 */
[----:B--2---:R-:W-:-:S04]  /*1ba80*/  @P0 IADD3 R2, P1, R2, UR4, RZ ;  /* 0x0000000402020c10 */ /* 0x004fc8000ff3e0ff */
[----:B---3--:R-:W-:Y:S01]  /*1ba90*/  @P0 IADD3.X R3, R4, UR5, RZ, P1, !PT ;  /* 0x0000000504030c10 */ /* 0x008fe20008ffe4ff */
[----:B------:R-:W-:-:S04]  /*1baa0*/  ULDC.64 UR4, c[0x0][0xa08] ;  /* 0x0002820000047ab9 */ /* 0x000fc80000000a00 */
[----:B----4-:R0:W2:Y:S01]  /*1bab0*/  @P0 LDG.E R7, desc[UR42][R2.64] ;  /* 0x0000002a02070981 */ /* 0x0100a2000c1e1900 */
[----:B-----5:R-:W-:Y:S01]  /*1bac0*/  VIADD R9, R0, 0xffffffff ;  /* 0xffffffff00097836 */ /* 0x020fe20000000000 */
[----:B0-----:R-:W0:Y:S01]  /*1bad0*/  LDC.64 R2, c[0x0][0x418] ;  /* 0x00010600ff027b82 */ /* 0x001e220000000a00 */
[----:B--2---:R-:W-:Y:S01]  /*1bae0*/  SHF.R.S32.HI R8, RZ, 0x1f, R7 ;  /* 0x0000001fff087819 */ /* 0x004fe20000011407 */
[----:B------:R1:W-:Y:S04]  /*1baf0*/  @P0 STL [R1+0x14], R7 ;  /* 0x0000140701000387 */ /* 0x0003e80000100800 */
[----:B------:R1:W-:Y:S04]  /*1bb00*/  STL [R1+0x38], R9 ;  /* 0x0000380901007387 */ /* 0x0003e80000100800 */
[----:B------:R1:W-:Y:S01]  /*1bb10*/  STL [R1+0x28], R8 ;  /* 0x0000280801007387 */ /* 0x0003e20000100800 */
[----:B0-----:R-:W-:Y:S01]  /*1bb20*/  LOP3.LUT P0, RZ, R2, UR4, RZ, 0xfc, !PT ;  /* 0x0000000402ff7c12 */ /* 0x001fe2000f80fcff */
[----:B------:R-:W-:-:S03]  /*1bb30*/  UMOV UR4, 0xffffffff ;  /* 0xffffffff00047882 */ /* 0x000fc60000000000 */
[----:B------:R-:W-:-:S04]  /*1bb40*/  LOP3.LUT P0, RZ, R3, UR5, RZ, 0xfc, P0 ;  /* 0x0000000503ff7c12 */ /* 0x000fc8000800fcff */
[----:B------:R-:W-:Y:S01]  /*1bb50*/  SEL R0, R7, RZ, !P0 ;  /* 0x000000ff07007207 */ /* 0x000fe20004000000 */
[----:B-1----:R-:W-:Y:S08]  /*1bb60*/  BRA.DIV UR4, `(.L_x_877) ;  /* 0x0000005604487947 */ /* 0x002ff0000b800000 */
[----:B------:R-:W0:Y:S02]  /*1bb70*/  S2R R4, SR_TID.X ;  /* 0x0000000000047919 */ /* 0x000e240000002100 */
[----:B0-----:R-:W-:-:S04]  /*1bb80*/  SHF.R.U32.HI R4, RZ, 0x5, R4 ;  /* 0x00000005ff047819 */ /* 0x001fc80000011604 */
[----:B------:R-:W-:-:S05]  /*1bb90*/  LOP3.LUT R4, R4, 0x3, RZ, 0xc0, !PT ;  /* 0x0000000304047812 */ /* 0x000fca00078ec0ff */
[----:B------:R0:W1:Y:S02]  /*1bba0*/  SHFL.IDX PT, R14, R4, RZ, 0x1f ;  /* 0x00001fff040e7589 */ /* 0x00006400000e0000 */
.L_x_1012:
[----:B0-----:R-:W2:Y:S01]  /*1bbb0*/  LDL.LU R4, [R1+0x8] ;  /* 0x0000080001047983 */ /* 0x001ea20000300800 */
[----:B------:R-:W-:Y:S02]  /*1bbc0*/  PLOP3.LUT P1, PT, PT, PT, PT, 0x8, 0x0 ;  /* 0x000000000000781c */ /* 0x000fe40003f2e170 */
[----:B-1----:R-:W-:Y:S01]  /*1bbd0*/  ISETP.NE.AND P0, PT, R14, RZ, PT ;  /* 0x000000ff0e00720c */ /* 0x002fe20003f05270 */
[----:B------:R0:W-:Y:S01]  /*1bbe0*/  STL [R1], R0 ;  /* 0x0000000001007387 */ /* 0x0001e20000100800 */
[----:B--2---:R-:W-:-:S09]  /*1bbf0*/  LOP3.LUT R4, R4, 0xfffffffb, RZ, 0xc0, !PT ;  /* 0xfffffffb04047812 */ /* 0x004fd200078ec0ff */
[----:B------:R-:W-:-:S05]  /*1bc00*/  @P1 LOP3.LUT R4, R4, 0x4, RZ, 0xfc, !PT ;  /* 0x0000000404041812 */ /* 0x000fca00078efcff */
[----:B------:R0:W-:Y:S01]  /*1bc10*/  STL [R1+0x8], R4 ;  /* 0x0000080401007387 */ /* 0x0001e20000100800 */
[----:B------:R-:W-:Y:S05]  /*1bc20*/  @P0 BRA `(.L_x_878) ;  /* 0x0000000400480947 */ /* 0x000fea0003800000 */
[----:B------:R-:W-:-:S03]  /*1bc30*/  UMOV UR4, 0xffffffff ;  /* 0xffffffff00047882 */ /* 0x000fc60000000000 */
[----:B------:R-:W-:Y:S05]  /*1bc40*/  BRA.DIV UR4, `(.L_x_879) ;  /* 0x0000005604447947 */ /* 0x000fea000b800000 */
[----:B------:R-:W-:-:S13]  /*1bc50*/  ELECT P6, URZ, PT ;  /* 0x00000000003f782f */ /* 0x000fda00038c0000 */
.L_x_1015:
[----:B------:R-:W-:Y:S05]  /*1bc60*/  @!P6 BRA `(.L_x_878) ;  /* 0x000000040038e947 */ /* 0x000fea0003800000 */
[----:B------:R1:W-:Y:S01]  /*1bc70*/  STL [R1+0x1c], R9 ;  /* 0x00001c0901007387 */ /* 0x0003e20000100800 */
[----:B------:R-:W-:-:S04]  /*1bc80*/  ISETP.NE.U32.AND P0, PT, R2, RZ, PT ;  /* 0x000000ff0200720c */ /* 0x000fc80003f05070 */
[----:B------:R-:W-:-:S13]  /*1bc90*/  ISETP.NE.AND.EX P0, PT, R3, RZ, PT, P0 ;  /* 0x000000ff0300720c */ /* 0x000fda0003f05300 */
[----:B-1----:R-:W-:Y:S05]  /*1bca0*/  @!P0 BRA `(.L_x_880) ;  /* 0x0000000000508947 */ /* 0x002fea0003800000 */
[----:B------:R-:W1:Y:S01]  /*1bcb0*/  LDC R6, c[0x0][0x43c] ;  /* 0x00010f00ff067b82 */ /* 0x000e620000000800 */
[----:B0-----:R-:W-:Y:S01]  /*1bcc0*/  MOV R0, R9 ;  /* 0x0000000900007202 */ /* 0x001fe20000000f00 */
[----:B------:R-:W-:Y:S01]  /*1bcd0*/  ULDC.64 UR4, c[0x0][0x428] ;  /* 0x00010a0000047ab9 */ /* 0x000fe20000000a00 */
[----:B-1----:R-:W-:-:S13]  /*1bce0*/  ISETP.NE.AND P0, PT, R6, 0x1, PT ;  /* 0x000000010600780c */ /* 0x002fda0003f05270 */
[----:B------:R-:W0:Y:S02]  /*1bcf0*/  @P0 LDC.64 R4, c[0x0][0x440] ;  /* 0x00011000ff040b82 */ /* 0x000e240000000a00 */
[----:B0-----:R-:W-:-:S05]  /*1bd00*/  @P0 IMAD.HI.U32 R4, R9, R4, RZ ;  /* 0x0000000409040227 */ /* 0x001fca00078e00ff */
[----:B------:R-:W-:-:S04]  /*1bd10*/  @P0 SHF.R.U32.HI R0, RZ, R5, R4 ;  /* 0x00000005ff000219 */ /* 0x000fc80000011604 */
[--C-:B------:R-:W-:Y:S01]  /*1bd20*/  SHF.R.S32.HI R5, RZ, 0x1f, R0.reuse ;  /* 0x0000001fff057819 */ /* 0x100fe20000011400 */
[----:B------:R-:W-:-:S04]  /*1bd30*/  IMAD.MOV R4, RZ, RZ, -R0 ;  /* 0x000000ffff047224 */ /* 0x000fc800078e0a00 */
[----:B------:R-:W-:Y:S01]  /*1bd40*/  IMAD R6, R6, R4, R9 ;  /* 0x0000000406067224 */ /* 0x000fe200078e0209 */
[----:B------:R-:W-:-:S04]  /*1bd50*/  MOV R4, R0 ;  /* 0x0000000000047202 */ /* 0x000fc80000000f00 */
[----:B------:R0:W-:Y:S01]  /*1bd60*/  STL [R1+0x1c], R6 ;  /* 0x00001c0601007387 */ /* 0x0001e20000100800 */
[----:B------:R-:W-:-:S03]  /*1bd70*/  IMAD.WIDE.U32 R4, R7, UR4, R4 ;  /* 0x0000000407047c25 */ /* 0x000fc6000f8e0004 */
[----:B------:R-:W-:Y:S01]  /*1bd80*/  LEA R2, P0, R4, R2, 0x2 ;  /* 0x0000000204027211 */ /* 0x000fe200078010ff */
[----:B0-----:R-:W-:-:S04]  /*1bd90*/  IMAD R6, R8, UR4, RZ ;  /* 0x0000000408067c24 */ /* 0x001fc8000f8e02ff */
[----:B------:R-:W-:-:S04]  /*1bda0*/  IMAD R0, R7, UR5, R6 ;  /* 0x0000000507007c24 */ /* 0x000fc8000f8e0206 */
[----:B------:R-:W-:-:S05]  /*1bdb0*/  IMAD.IADD R0, R5, 0x1, R0 ;  /* 0x0000000105007824 */ /* 0x000fca00078e0200 */
[----:B------:R-:W-:-:S05]  /*1bdc0*/  LEA.HI.X R3, R4, R3, R0, 0x2, P0 ;  /* 0x0000000304037211 */ /* 0x000fca00000f1400 */
[----:B------:R-:W2:Y:S04]  /*1bdd0*/  LDG.E R0, desc[UR42][R2.64] ;  /* 0x0000002a02007981 */ /* 0x000ea8000c1e1900 */
[----:B--2---:R1:W-:Y:S02]  /*1bde0*/  STL [R1], R0 ;  /* 0x0000000001007387 */ /* 0x0043e40000100800 */
.L_x_880:
[----:B------:R-:W2:Y:S04]  /*1bdf0*/  LDL R7, [R1+0x4] ;  /* 0x0000040001077983 */ /* 0x000ea80000100800 */
[----:B01----:R-:W2:Y:S04]  /*1be00*/  LDL R0, [R1+0xc] ;  /* 0x00000c0001007983 */ /* 0x003ea80000100800 */
[----:B------:R-:W3:Y:S01]  /*1be10*/  LDL R2, [R1+0x18] ;  /* 0x0000180001027983 */ /* 0x000ee20000100800 */
[----:B--2---:R-:W-:Y:S02]  /*1be20*/  LEA R0, R0, R7, 0x3 ;  /* 0x0000000700007211 */ /* 0x004fe400078e18ff */
[----:B---3--:R-:W-:-:S04]  /*1be30*/  SHF.L.U32 R2, R2, 0x1f, RZ ;  /* 0x0000001f02027819 */ /* 0x008fc800000006ff */
[----:B------:R-:W0:Y:S02]  /*1be40*/  SYNCS.PHASECHK.TRANS64.TRYWAIT P0, [R0+URZ+0x34840], R2 ;  /* 0x03484002000075a7 */ /* 0x000e24000800017f */
[----:B0-----:R-:W-:Y:S05]  /*1be50*/  @!P0 BRA `(.L_x_881) ;  /* 0x0000005000e08947 */ /* 0x001fea0003800000 */
.L_x_1016:
[----:B------:R1:W5:Y:S01]  /*1be60*/  LDL R3, [R1+0x8] ;  /* 0x0000080001037983 */ /* 0x0003620000100800 */
[----:B------:R-:W2:Y:S02]  /*1be70*/  S2R R4, SR_TID.X ;  /* 0x0000000000047919 */ /* 0x000ea40000002100 */
[----:B--2---:R-:W-:-:S04]  /*1be80*/  LOP3.LUT R4, R4, 0x7f, RZ, 0xc0, !PT ;  /* 0x0000007f04047812 */ /* 0x004fc800078ec0ff */
[----:B------:R-:W-:-:S13]  /*1be90*/  ISETP.NE.AND P0, PT, R4, RZ, PT ;  /* 0x000000ff0400720c */ /* 0x000fda0003f05270 */
[----:B-1----:R-:W-:Y:S05]  /*1bea0*/  @P0 BRA `(.L_x_882) ;  /* 0x0000000000140947 */ /* 0x002fea0003800000 */
[----:B-----5:R-:W-:Y:S01]  /*1beb0*/  LOP3.LUT P1, RZ, R3, 0x1, RZ, 0xc0, !PT ;  /* 0x0000000103ff7812 */ /* 0x020fe2000782c0ff */
[----:B0-----:R-:W-:-:S04]  /*1bec0*/  IMAD.MOV.U32 R2, RZ, RZ, 0xc000 ;  /* 0x0000c000ff027424 */ /* 0x001fc800078e00ff */
[----:B------:R1:W-:Y:S08]  /*1bed0*/  SYNCS.ARRIVE.TRANS64 RZ, [R0+URZ+0x34830], R2 ;  /* 0x0348300200ff79a7 */ /* 0x0003f0000800003f */
[----:B------:R-:W-:Y:S05]  /*1bee0*/  @!P1 BRA `(.L_x_882) ;  /* 0x0000000000049947 */ /* 0x000fea0003800000 */
[----:B------:R-:W-:Y:S01]  /*1bef0*/  BPT.TRAP 0x1 ;  /* 0x000000040000795c */ /* 0x000fe20000300000 */
.L_x_882:
[----:B------:R-:W2:Y:S04]  /*1bf00*/  LDL R7, [R1+0x4] ;  /* 0x0000040001077983 */ /* 0x000ea80000100800 */
[----:B------:R-:W2:Y:S04]  /*1bf10*/  LDL R6, [R1+0xc] ;  /* 0x00000c0001067983 */ /* 0x000ea80000100800 */
[----:B------:R-:W3:Y:S04]  /*1bf20*/  LDL R5, [R1+0x1c] ;  /* 0x00001c0001057983 */ /* 0x000ee80000100800 */
[----:B------:R-:W4:Y:S04]  /*1bf30*/  LDL R4, [R1+0x20] ;  /* 0x0000200001047983 */ /* 0x000f280000100800 */
[----:B01----:R-:W4:Y:S01]  /*1bf40*/  LDL R2, [R1] ;  /* 0x0000000001027983 */ /* 0x003f220000100800 */
[----:B------:R-:W-:Y:S01]  /*1bf50*/  R2UR UR9, R0 ;  /* 0x00000000000972ca */ /* 0x000fe200000e0000 */
[----:B------:R-:W-:Y:S01]  /*1bf60*/  UIADD3 UR4, UP0, UR36, 0x370, URZ ;  /* 0x0000037024047890 */ /* 0x000fe2000ff1e03f */
[----:B------:R-:W-:Y:S01]  /*1bf70*/  R2UR UR12, R18 ;  /* 0x00000000120c72ca */ /* 0x000fe200000e0000 */
[----:B------:R-:W-:Y:S01]  /*1bf80*/  UMOV UR10, URZ ;  /* 0x0000003f000a7c82 */ /* 0x000fe20008000000 */
[----:B------:R-:W-:Y:S01]  /*1bf90*/  PLOP3.LUT P0, PT, PT, PT, PT, 0x80, 0x0 ;  /* 0x000000000000781c */ /* 0x000fe20003f0f070 */
[----:B------:R-:W-:Y:S01]  /*1bfa0*/  UMOV UR6, 0x0 ;  /* 0x0000000000067882 */ /* 0x000fe20000000000 */
[----:B-----5:R-:W-:Y:S01]  /*1bfb0*/  LOP3.LUT R3, R3, 0xfffffffb, RZ, 0xc0, !PT ;  /* 0xfffffffb03037812 */ /* 0x020fe200078ec0ff */
[----:B------:R-:W-:Y:S01]  /*1bfc0*/  UMOV UR7, 0x14f00000 ;  /* 0x14f0000000077882 */ /* 0x000fe20000000000 */
[----:B------:R-:W-:-:S05]  /*1bfd0*/  UMOV UR17, 0x40 ;  /* 0x0000004000117882 */ /* 0x000fca0000000000 */
[----:B------:R-:W-:-:S04]  /*1bfe0*/  UIADD3 UR9, UR9, 0x34830, URZ ;  /* 0x0003483009097890 */ /* 0x000fc8000fffe03f */
[----:B------:R-:W-:-:S05]  /*1bff0*/  @P0 LOP3.LUT R3, R3, 0x4, RZ, 0xfc, !PT ;  /* 0x0000000403030812 */ /* 0x000fca00078efcff */
[----:B------:R1:W-:Y:S01]  /*1c000*/  STL [R1+0x8], R3 ;  /* 0x0000080301007387 */ /* 0x0003e20000100800 */
[----:B--2---:R-:W-:Y:S01]  /*1c010*/  IMAD R0, R6, 0xc000, R7 ;  /* 0x0000c00006007824 */ /* 0x004fe200078e0207 */
[----:B---3--:R-:W-:-:S04]  /*1c020*/  R2UR UR11, R5 ;  /* 0x00000000050b72ca */ /* 0x008fc800000e0000 */
[----:B------:R-:W-:Y:S02]  /*1c030*/  R2UR UR8, R0 ;  /* 0x00000000000872ca */ /* 0x000fe400000e0000 */
[----:B----4-:R-:W-:Y:S02]  /*1c040*/  R2UR UR5, R4 ;  /* 0x00000000040572ca */ /* 0x010fe400000e0000 */
[----:B------:R-:W-:-:S09]  /*1c050*/  R2UR UR13, R2 ;  /* 0x00000000020d72ca */ /* 0x000fd200000e0000 */
[----:B------:R-:W-:Y:S02]  /*1c060*/  UIADD3 UR14, UR8, 0x1c400, URZ ;  /* 0x0001c400080e7890 */ /* 0x000fe4000fffe03f */
[----:B------:R-:W-:Y:S02]  /*1c070*/  ULEA UR11, UR11, UR5, 0x7 ;  /* 0x000000050b0b7291 */ /* 0x000fe4000f8e383f */
[----:B------:R-:W-:Y:S02]  /*1c080*/  UIADD3.X UR5, URZ, UR37, URZ, UP0, !UPT ;  /* 0x000000253f057290 */ /* 0x000fe400087fe43f */
[----:B------:R-:W-:Y:S02]  /*1c090*/  UIADD3 UR15, UR8, 0x20400, URZ ;  /* 0x00020400080f7890 */ /* 0x000fe4000fffe03f */
[----:B------:R-:W-:-:S03]  /*1c0a0*/  UIADD3 UR16, UR8, 0x24400, URZ ;  /* 0x0002440008107890 */ /* 0x000fc6000fffe03f */
[----:B------:R-:W-:Y:S01]  /*1c0b0*/  UMOV UR8, UR14 ;  /* 0x0000000e00087c82 */ /* 0x000fe20008000000 */
[----:B------:R-:W-:Y:S01]  /*1c0c0*/  UMOV UR14, 0x80 ;  /* 0x00000080000e7882 */ /* 0x000fe20000000000 */
[----:B------:R0:W-:Y:S02]  /*1c0d0*/  UTMALDG.4D [UR8], [UR4], desc[UR6] ;  /* 0x00000608040075b4 */ /* 0x0001e40008019000 */
[----:B0-----:R-:W-:Y:S01]  /*1c0e0*/  UMOV UR8, UR15 ;  /* 0x0000000f00087c82 */ /* 0x001fe20008000000 */
[----:B------:R-:W-:Y:S02]  /*1c0f0*/  UMOV UR10, UR17 ;  /* 0x00000011000a7c82 */ /* 0x000fe40008000000 */
[----:B------:R0:W-:Y:S02]  /*1c100*/  UTMALDG.4D [UR8], [UR4], desc[UR6] ;  /* 0x00000608040075b4 */ /* 0x0001e40008019000 */
[----:B0-----:R-:W-:Y:S01]  /*1c110*/  UMOV UR8, UR16 ;  /* 0x0000001000087c82 */ /* 0x001fe20008000000 */
[----:B------:R-:W-:-:S02]  /*1c120*/  UMOV UR10, UR14 ;  /* 0x0000000e000a7c82 */ /* 0x000fc40008000000 */
[----:B------:R1:W-:Y:S02]  /*1c130*/  UTMALDG.4D [UR8], [UR4], desc[UR6] ;  /* 0x00000608040075b4 */ /* 0x0003e40008019000 */
[----:B-1----:R-:W-:Y:S01]  /*1c140*/  NOP ;  /* 0x0000000000007918 */ /* 0x002fe20000000000 */
.L_x_878:
[----:B------:R-:W2:Y:S04]  /*1c150*/  LDL R2, [R1+0x4] ;  /* 0x0000040001027983 */ /* 0x000ea80000100800 */
[----:B------:R-:W3:Y:S04]  /*1c160*/  LDL.LU R3, [R1+0x40] ;  /* 0x0000400001037983 */ /* 0x000ee80000300800 */
[----:B------:R-:W4:Y:S04]  /*1c170*/  LDL.LU R5, [R1+0x34] ;  /* 0x0000340001057983 */ /* 0x000f280000300800 */
[----:B0-----:R-:W5:Y:S01]  /*1c180*/  LDL.LU R4, [R1+0x44] ;  /* 0x0000440001047983 */ /* 0x001f620000300800 */
[----:B------:R-:W-:Y:S05]  /*1c190*/  WARPSYNC.ALL ;  /* 0x0000000000007948 */ /* 0x000fea0003800000 */
[----:B------:R-:W-:Y:S01]  /*1c1a0*/  ULDC.64 UR4, c[0x0][0x298] ;  /* 0x0000a60000047ab9 */ /* 0x000fe20000000a00 */
[----:B------:R-:W-:Y:S01]  /*1c1b0*/  ULDC.64 UR6, c[0x0][0xa00] ;  /* 0x0002800000067ab9 */ /* 0x000fe20000000a00 */
[----:B------:R-:W-:Y:S01]  /*1c1c0*/  BSSY B6, `(.L_x_883) ;  /* 0x0000024000067945 */ /* 0x000fe20003800000 */
[----:B------:R-:W-:Y:S01]  /*1c1d0*/  BAR.SYNC.DEFER_BLOCKING 0x8, 0x180 ;  /* 0x0206000000007b1d */ /* 0x000fe20000010000 */
[----:B------:R-:W-:-:S04]  /*1c1e0*/  ISETP.NE.U32.AND P0, PT, RZ, UR6, PT ;  /* 0x00000006ff007c0c */ /* 0x000fc8000bf05070 */
[----:B------:R-:W-:Y:S02]  /*1c1f0*/  ISETP.NE.AND.EX P0, PT, RZ, UR7, PT, P0 ;  /* 0x00000007ff007c0c */ /* 0x000fe4000bf05300 */
[----:B--2---:R-:W-:Y:S02]  /*1c200*/  IADD3 R2, R2, 0x10400, RZ ;  /* 0x0001040002027810 */ /* 0x004fe40007ffe0ff */
[----:B---3--:R-:W-:Y:S02]  /*1c210*/  SHF.R.S32.HI R0, RZ, 0x1f, R3 ;  /* 0x0000001fff007819 */ /* 0x008fe40000011403 */
        /* <DEDUP_REMOVED lines=9> */
[----:B0-----:R-:W-:Y:S01]  /*1c2b0*/  IMAD.IADD R2, R3, 0x1, R0 ;  /* 0x0000000103027824 */ /* 0x001fe200078e0200 */
[----:B------:R-:W-:-:S05]  /*1c2c0*/  SHF.R.S32.HI R0, RZ, 0x1f, R18 ;  /* 0x0000001fff007819 */ /* 0x000fca0000011412 */
[----:B------:R1:W-:Y:S04]  /*1c2d0*/  STL [R1+0x44], R0 ;  /* 0x0000440001007387 */ /* 0x0003e80000100800 */
[----:B------:R1:W-:Y:S01]  /*1c2e0*/  STL [R1+0x40], R2 ;  /* 0x0000400201007387 */ /* 0x0003e20000100800 */
[----:B------:R-:W-:Y:S05]  /*1c2f0*/  @!P1 BRA `(.L_x_884) ;  /* 0x0000000000409947 */ /* 0x000fea0003800000 */
[----:B-1----:R-:W-:Y:S01]  /*1c300*/  MOV R2, 0x0 ;  /* 0x0000000000027802 */ /* 0x002fe20000000f00 */
        /* <DEDUP_REMOVED lines=15> */
.L_x_884:
[----:B------:R-:W-:Y:S05]  /*1c400*/  BSYNC B6 ;  /* 0x0000000000067941 */ /* 0x000fea0003800000 */
.L_x_883:
[----:B------:R-:W2:Y:S01]  /*1c410*/  LDL.LU R6, [R1+0x40] ;  /* 0x0000400001067983 */ /* 0x000ea20000300800 */
[----:B------:R-:W-:Y:S01]  /*1c420*/  ULDC.64 UR4, c[0x0][0x2d8] ;  /* 0x0000b60000047ab9 */ /* 0x000fe20000000a00 */
[----:B------:R-:W0:Y:S02]  /*1c430*/  LDC R7, c[0x0][0x448] ;  /* 0x00011200ff077b82 */ /* 0x000e240000000800 */
[----:B-1----:R-:W2:Y:S04]  /*1c440*/  LDL.LU.64 R2, [R1+0x48] ;  /* 0x0000480001027983 */ /* 0x002ea80000300a00 */
[----:B------:R-:W3:Y:S04]  /*1c450*/  LDL.LU R0, [R1+0x44] ;  /* 0x0000440001007983 */ /* 0x000ee80000300800 */
[----:B------:R-:W4:Y:S04]  /*1c460*/  LDL.LU R5, [R1+0x5c] ;  /* 0x00005c0001057983 */ /* 0x000f280000300800 */
[----:B------:R-:W5:Y:S01]  /*1c470*/  LDL.LU R4, [R1+0x34] ;  /* 0x0000340001047983 */ /* 0x000f620000300800 */
[----:B------:R-:W-:Y:S01]  /*1c480*/  IMAD.SHL.U32 R17, R17, 0x80, RZ ;  /* 0x0000008011117824 */ /* 0x000fe200078e00ff */
[----:B------:R-:W1:Y:S01]  /*1c490*/  S2R R9, SR_TID.X ;  /* 0x0000000000097919 */ /* 0x000e620000002100 */
[----:B------:R-:W1:Y:S01]  /*1c4a0*/  S2R R8, SR_TID.X ;  /* 0x0000000000087919 */ /* 0x000e620000002100 */
[----:B0-----:R-:W-:Y:S01]  /*1c4b0*/  ISETP.NE.AND P0, PT, R7, 0x1, PT ;  /* 0x000000010700780c */ /* 0x001fe20003f05270 */
[----:B------:R-:W0:Y:S01]  /*1c4c0*/  S2R R10, SR_TID.X ;  /* 0x00000000000a7919 */ /* 0x000e220000002100 */
[----:B-1----:R-:W-:Y:S01]  /*1c4d0*/  IMAD.SHL.U32 R9, R9, 0x8, RZ ;  /* 0x0000000809097824 */ /* 0x002fe200078e00ff */
[----:B------:R-:W-:-:S04]  /*1c4e0*/  SHF.L.U32 R8, R8, 0x3, RZ ;  /* 0x0000000308087819 */ /* 0x000fc800000006ff */
[----:B------:R-:W-:Y:S02]  /*1c4f0*/  LOP3.LUT R9, R9, 0x38, RZ, 0xc0, !PT ;  /* 0x0000003809097812 */ /* 0x000fe400078ec0ff */
[----:B------:R-:W-:Y:S02]  /*1c500*/  LOP3.LUT R8, R8, 0x38, RZ, 0xc0, !PT ;  /* 0x0000003808087812 */ /* 0x000fe400078ec0ff */
[C---:B------:R-:W-:Y:S02]  /*1c510*/  LOP3.LUT R11, R9.reuse, 0x40, RZ, 0xfc, !PT ;  /* 0x00000040090b7812 */ /* 0x040fe400078efcff */
[----:B------:R-:W-:Y:S02]  /*1c520*/  LOP3.LUT R9, R9, 0x80, RZ, 0xfc, !PT ;  /* 0x0000008009097812 */ /* 0x000fe400078efcff */
[----:B0-----:R-:W-:-:S04]  /*1c530*/  LOP3.LUT R10, R10, 0x7f, RZ, 0xc0, !PT ;  /* 0x0000007f0a0a7812 */ /* 0x001fc800078ec0ff */
[----:B------:R-:W-:Y:S01]  /*1c540*/  SHF.R.U32.HI R10, RZ, 0x3, R10 ;  /* 0x00000003ff0a7819 */ /* 0x000fe2000001160a */
[----:B--2---:R-:W-:Y:S02]  /*1c550*/  IMAD.MOV.U32 R3, RZ, RZ, R6 ;  /* 0x000000ffff037224 */ /* 0x004fe400078e0006 */
[----:B------:R-:W0:Y:S01]  /*1c560*/  @P0 LDC R6, c[0x0][0x450] ;  /* 0x00011400ff060b82 */ /* 0x000e220000000800 */
[----:B---3--:R-:W-:Y:S02]  /*1c570*/  IMAD R0, R0, UR4, RZ ;  /* 0x0000000400007c24 */ /* 0x008fe4000f8e02ff */
[----:B------:R-:W-:-:S04]  /*1c580*/  IMAD.WIDE.U32 R2, R18, UR4, R2 ;  /* 0x0000000412027c25 */ /* 0x000fc8000f8e0002 */
[----:B------:R-:W-:Y:S01]  /*1c590*/  IMAD R0, R18, UR5, R0 ;  /* 0x0000000512007c24 */ /* 0x000fe2000f8e0200 */
[----:B------:R-:W-:-:S04]  /*1c5a0*/  ULDC.64 UR4, c[0x0][0x2e0] ;  /* 0x0000b80000047ab9 */ /* 0x000fc80000000a00 */
[----:B------:R-:W-:Y:S01]  /*1c5b0*/  IADD3 R3, R3, R0, RZ ;  /* 0x0000000003037210 */ /* 0x000fe20007ffe0ff */
[----:B----4-:R-:W-:-:S04]  /*1c5c0*/  IMAD R0, R5, UR4, RZ ;  /* 0x0000000405007c24 */ /* 0x010fc8000f8e02ff */
[C---:B-----5:R-:W-:Y:S02]  /*1c5d0*/  IMAD R0, R4.reuse, UR5, R0 ;  /* 0x0000000504007c24 */ /* 0x060fe4000f8e0200 */
[----:B------:R-:W-:Y:S01]  /*1c5e0*/  IMAD.WIDE.U32 R2, R4, UR4, R2 ;  /* 0x0000000404027c25 */ /* 0x000fe2000f8e0002 */
[----:B------:R-:W-:Y:S01]  /*1c5f0*/  ULDC.64 UR4, c[0x0][0x2d0] ;  /* 0x0000b40000047ab9 */ /* 0x000fe20000000a00 */
[----:B------:R-:W1:Y:S02]  /*1c600*/  S2R R4, SR_TID.X ;  /* 0x0000000000047919 */ /* 0x000e640000002100 */
[----:B------:R-:W-:Y:S01]  /*1c610*/  IMAD.IADD R3, R3, 0x1, R0 ;  /* 0x0000000103037824 */ /* 0x000fe200078e0200 */
[----:B-1----:R-:W-:-:S04]  /*1c620*/  LOP3.LUT R4, R4, 0x7f, RZ, 0xc0, !PT ;  /* 0x0000007f04047812 */ /* 0x002fc800078ec0ff */
[----:B------:R-:W-:Y:S02]  /*1c630*/  SHF.R.U32.HI R5, RZ, 0x3, R4 ;  /* 0x00000003ff057819 */ /* 0x000fe40000011604 */
[----:B------:R-:W1:Y:S02]  /*1c640*/  S2R R4, SR_TID.X ;  /* 0x0000000000047919 */ /* 0x000e640000002100 */
[----:B-1----:R-:W-:-:S04]  /*1c650*/  SHF.L.U32 R4, R4, 0x4, RZ ;  /* 0x0000000404047819 */ /* 0x002fc800000006ff */
[----:B------:R-:W-:Y:S02]  /*1c660*/  LOP3.LUT R4, R5, 0x70, R4, 0xf8, !PT ;  /* 0x0000007005047812 */ /* 0x000fe400078ef804 */
[----:B------:R-:W1:Y:S02]  /*1c670*/  @P0 LDC R5, c[0x0][0x44c] ;  /* 0x00011300ff050b82 */ /* 0x000e640000000800 */
[----:B------:R-:W-:-:S04]  /*1c680*/  LOP3.LUT R4, R4, R17, RZ, 0xfc, !PT ;  /* 0x0000001104047212 */ /* 0x000fc800078efcff */
[----:B------:R-:W-:Y:S01]  /*1c690*/  MOV R0, R4 ;  /* 0x0000000400007202 */ /* 0x000fe20000000f00 */
[----:B-1----:R-:W-:-:S05]  /*1c6a0*/  @P0 IMAD.HI.U32 R5, R4, R5, RZ ;  /* 0x0000000504050227 */ /* 0x002fca00078e00ff */
[----:B0-----:R-:W-:-:S05]  /*1c6b0*/  @P0 SHF.R.U32.HI R0, RZ, R6, R5 ;  /* 0x00000006ff000219 */ /* 0x001fca0000011605 */
[----:B------:R-:W-:Y:S02]  /*1c6c0*/  IMAD.MOV R5, RZ, RZ, -R0 ;  /* 0x000000ffff057224 */ /* 0x000fe400078e0a00 */
[----:B------:R-:W-:-:S04]  /*1c6d0*/  IMAD.WIDE.U32 R2, R0, UR4, R2 ;  /* 0x0000000400027c25 */ /* 0x000fc8000f8e0002 */
[----:B------:R-:W-:Y:S01]  /*1c6e0*/  IMAD R4, R7, R5, R4 ;  /* 0x0000000507047224 */ /* 0x000fe200078e0204 */
[----:B------:R-:W-:-:S05]  /*1c6f0*/  SHF.R.S32.HI R5, RZ, 0x1f, R0 ;  /* 0x0000001fff057819 */ /* 0x000fca0000011400 */
[----:B------:R-:W-:-:S04]  /*1c700*/  IMAD R5, R5, UR4, RZ ;  /* 0x0000000405057c24 */ /* 0x000fc8000f8e02ff */
[----:B------:R-:W-:Y:S01]  /*1c710*/  IMAD R0, R0, UR5, R5 ;  /* 0x0000000500007c24 */ /* 0x000fe2000f8e0205 */
[----:B------:R-:W-:-:S04]  /*1c720*/  ULDC.64 UR4, c[0x0][0x2c8] ;  /* 0x0000b20000047ab9 */ /* 0x000fc80000000a00 */
[----:B------:R-:W-:Y:S02]  /*1c730*/  IADD3 R3, R3, R0, RZ ;  /* 0x0000000003037210 */ /* 0x000fe40007ffe0ff */
[----:B------:R-:W-:Y:S01]  /*1c740*/  SHF.R.S32.HI R0, RZ, 0x1f, R4 ;  /* 0x0000001fff007819 */ /* 0x000fe20000011404 */
[----:B------:R-:W-:-:S04]  /*1c750*/  IMAD.WIDE.U32 R2, R4, UR4, R2 ;  /* 0x0000000404027c25 */ /* 0x000fc8000f8e0002 */
[----:B------:R-:W-:-:S04]  /*1c760*/  IMAD R0, R0, UR4, RZ ;  /* 0x0000000400007c24 */ /* 0x000fc8000f8e02ff */
[----:B------:R-:W-:Y:S01]  /*1c770*/  IMAD R4, R4, UR5, R0 ;  /* 0x0000000504047c24 */ /* 0x000fe2000f8e0200 */
[----:B------:R-:W-:-:S03]  /*1c780*/  ULDC.64 UR4, c[0x0][0x280] ;  /* 0x0000a00000047ab9 */ /* 0x000fc60000000a00 */
[----:B------:R-:W-:Y:S01]  /*1c790*/  IMAD.IADD R3, R3, 0x1, R4 ;  /* 0x0000000103037824 */ /* 0x000fe200078e0204 */
[----:B------:R-:W-:Y:S01]  /*1c7a0*/  LEA R4, P0, R2, UR4, 0x1 ;  /* 0x0000000402047c11 */ /* 0x000fe2000f8008ff */
[----:B------:R-:W-:Y:S02]  /*1c7b0*/  ULDC UR4, c[0x0][0x2b8] ;  /* 0x0000ae0000047ab9 */ /* 0x000fe40000000800 */
[----:B------:R-:W-:Y:S02]  /*1c7c0*/  ISETP.GE.AND P3, PT, R8, UR4, PT ;  /* 0x0000000408007c0c */ /* 0x000fe4000bf66270 */
[----:B------:R-:W-:Y:S01]  /*1c7d0*/  LEA.HI.X R3, R2, UR5, R3, 0x1, P0 ;  /* 0x0000000502037c11 */ /* 0x000fe200080f0c03 */
[----:B------:R-:W-:Y:S01]  /*1c7e0*/  UMOV UR5, 0xffffffff ;  /* 0xffffffff00057882 */ /* 0x000fe20000000000 */
[----:B------:R-:W-:Y:S02]  /*1c7f0*/  ISETP.GE.AND P0, PT, R11, UR4, PT ;  /* 0x000000040b007c0c */ /* 0x000fe4000bf06270 */
[----:B------:R-:W-:Y:S01]  /*1c800*/  ISETP.GE.AND P1, PT, R9, UR4, PT ;  /* 0x0000000409007c0c */ /* 0x000fe2000bf26270 */
[----:B------:R-:W-:-:S12]  /*1c810*/  BRA.DIV UR5, `(.L_x_885) ;  /* 0x0000004a05847947 */ /* 0x000fd8000b800000 */
[----:B------:R-:W2:Y:S04]  /*1c820*/  LDL.LU R6, [R1+0x54] ;  /* 0x0000540001067983 */ /* 0x000ea80000300800 */
[----:B------:R-:W3:Y:S01]  /*1c830*/  LDL R9, [R1+0x30] ;  /* 0x0000300001097983 */ /* 0x000ee20000100800 */
[----:B------:R-:W-:-:S04]  /*1c840*/  IADD3 R0, R10, R17, RZ ;  /* 0x000000110a007210 */ /* 0x000fc80007ffe0ff */
[----:B------:R-:W-:Y:S01]  /*1c850*/  IADD3 R5, R0, 0x10, RZ ;  /* 0x0000001000057810 */ /* 0x000fe20007ffe0ff */
[----:B--2---:R-:W-:Y:S02]  /*1c860*/  IMAD R2, R6, R7, RZ ;  /* 0x0000000706027224 */ /* 0x004fe400078e02ff */
[----:B------:R-:W0:Y:S03]  /*1c870*/  SHFL.IDX PT, R7, R4, RZ, 0x181f ;  /* 0x00181fff04077589 */ /* 0x000e2600000e0000 */
[----:B------:R-:W-:Y:S01]  /*1c880*/  ISETP.GE.AND P2, PT, R0, R2, PT ;  /* 0x000000020000720c */ /* 0x000fe20003f46270 */
[----:B------:R-:W1:-:S12]  /*1c890*/  SHFL.IDX PT, R6, R3, RZ, 0x181f ;  /* 0x00181fff03067589 */ /* 0x000e5800000e0000 */
[----:B0-----:R-:W-:-:S05]  /*1c8a0*/  @!P2 LEA R7, P4, R8, R7, 0x1 ;  /* 0x000000070807a211 */ /* 0x001fca00078808ff */
[----:B-1----:R-:W-:-:S05]  /*1c8b0*/  @!P2 IMAD.X R6, RZ, RZ, R6, P4 ;  /* 0x000000ffff06a224 */ /* 0x002fca00020e0606 */
[----:B------:R-:W-:-:S04]  /*1c8c0*/  @!P2 LOP3.LUT R7, R7, R6, RZ, 0x3c, !PT ;  /* 0x000000060707a212 */ /* 0x000fc800078e3cff */
[----:B------:R-:W-:-:S04]  /*1c8d0*/  @!P2 LOP3.LUT R6, R7, R6, RZ, 0x3c, !PT ;  /* 0x000000060706a212 */ /* 0x000fc800078e3cff */
[----:B------:R-:W-:-:S05]  /*1c8e0*/  @!P2 LOP3.LUT R7, R7, R6, RZ, 0x3c, !PT ;  /* 0x000000060707a212 */ /* 0x000fca00078e3cff */
[----:B------:R-:W-:Y:S01]  /*1c8f0*/  @!PT LDS RZ, [RZ] ;  /* 0x00000000fffff984 */ /* 0x000fe20000000800 */
[----:B---3--:R-:W-:Y:S04]  /*1c900*/  @!P2 LDGSTS.E.BYPASS.LTC128B.128 [R9+0x10400], desc[UR42][R6.64], !P3 ;  /* 0x104000000609afae */ /* 0x008fe8000d901d6a */
[----:B------:R-:W-:Y:S04]  /*1c910*/  @!P2 LDGSTS.E.BYPASS.LTC128B.128 [R9+0x14400], desc[UR42][R6.64+0x80], !P0 ;  /* 0x144000800609afae */ /* 0x000fe8000c101d6a */
[----:B------:R0:W-:Y:S01]  /*1c920*/  @!P2 LDGSTS.E.BYPASS.LTC128B.128 [R9+0x18400], desc[UR42][R6.64+0x100], !P1 ;  /* 0x184001000609afae */ /* 0x0001e2000c901d6a */
[----:B------:R-:W-:-:S03]  /*1c930*/  ISETP.GE.AND P2, PT, R5, R2, PT ;  /* 0x000000020500720c */ /* 0x000fc60003f46270 */
[----:B------:R-:W1:Y:S04]  /*1c940*/  SHFL.IDX PT, R5, R4, 0x1, 0x181f ;  /* 0x00381f0004057f89 */ /* 0x000e6800000e0000 */
[----:B0-----:R-:W0:Y:S06]  /*1c950*/  SHFL.IDX PT, R6, R3, 0x1, 0x181f ;  /* 0x00381f0003067f89 */ /* 0x001e2c00000e0000 */
[----:B-1----:R-:W-:-:S05]  /*1c960*/  @!P2 LEA R5, P4, R8, R5, 0x1 ;  /* 0x000000050805a211 */ /* 0x002fca00078808ff */
[----:B0-----:R-:W-:-:S05]  /*1c970*/  @!P2 IMAD.X R6, RZ, RZ, R6, P4 ;  /* 0x000000ffff06a224 */ /* 0x001fca00020e0606 */
[----:B------:R-:W-:Y:S01]  /*1c980*/  @!P2 MOV R7, R6 ;  /* 0x000000060007a202 */ /* 0x000fe20000000f00 */
[----:B------:R-:W-:Y:S01]  /*1c990*/  @!P2 IMAD.MOV.U32 R6, RZ, RZ, R5 ;  /* 0x000000ffff06a224 */ /* 0x000fe200078e0005 */
[----:B------:R-:W-:-:S04]  /*1c9a0*/  IADD3 R5, R0, 0x20, RZ ;  /* 0x0000002000057810 */ /* 0x000fc80007ffe0ff */
[----:B------:R-:W-:Y:S04]  /*1c9b0*/  @!P2 LDGSTS.E.BYPASS.LTC128B.128 [R9+0x10c00], desc[UR42][R6.64], !P3 ;  /* 0x10c000000609afae */ /* 0x000fe8000d901d6a */
        /* <DEDUP_REMOVED lines=52> */
[----:B------:R-:W-:Y:S02]  /*1cd00*/  @!P2 IMAD.MOV.U32 R6, RZ, RZ, R5 ;  /* 0x000000ffff06a224 */ /* 0x000fe400078e0005 */
[----:B------:R1:W2:Y:S04]  /*1cd10*/  SHFL.IDX PT, R5, R3, 0x7, 0x181f ;  /* 0x00f81f0003057f89 */ /* 0x0002a800000e0000 */
[----:B------:R1:W-:Y:S04]  /*1cd20*/  @!P2 LDGSTS.E.BYPASS.LTC128B.128 [R9+0x13400], desc[UR42][R6.64], !P3 ;  /* 0x134000000609afae */ /* 0x0003e8000d901d6a */
[----:B------:R1:W-:Y:S04]  /*1cd30*/  @!P2 LDGSTS.E.BYPASS.LTC128B.128 [R9+0x17400], desc[UR42][R6.64+0x80], !P0 ;  /* 0x174000800609afae */ /* 0x0003e8000c101d6a */
[----:B------:R1:W-:Y:S04]  /*1cd40*/  @!P2 LDGSTS.E.BYPASS.LTC128B.128 [R9+0x1b400], desc[UR42][R6.64+0x100], !P1 ;  /* 0x1b4001000609afae */ /* 0x0003e8000c901d6a */
[----:B------:R1:W3:Y:S02]  /*1cd50*/  SHFL.IDX PT, R3, R4, 0x7, 0x181f ;  /* 0x00f81f0004037f89 */ /* 0x0002e400000e0000 */
.L_x_1033:
[----:B------:R-:W-:Y:S01]  /*1cd60*/  IADD3 R0, R0, 0x70, RZ ;  /* 0x0000007000007810 */ /* 0x000fe20007ffe0ff */
[----:B------:R-:W-:Y:S03]  /*1cd70*/  BSSY B0, `(.L_x_886) ;  /* 0x000000c000007945 */ /* 0x000fe60003800000 */
[----:B------:R-:W-:-:S13]  /*1cd80*/  ISETP.GE.AND P2, PT, R0, R2, PT ;  /* 0x000000020000720c */ /* 0x000fda0003f46270 */
[----:B------:R-:W-:Y:S05]  /*1cd90*/  @P2 BRA `(.L_x_887) ;  /* 0x0000000000242947 */ /* 0x000fea0003800000 */
[----:B-1----:R-:W4:Y:S01]  /*1cda0*/  LDL R4, [R1+0x30] ;  /* 0x0000300001047983 */ /* 0x002f220000100800 */
[----:B---3--:R-:W-:-:S05]  /*1cdb0*/  LEA R2, P2, R8, R3, 0x1 ;  /* 0x0000000308027211 */ /* 0x008fca00078408ff */
[----:B--2---:R-:W-:-:S05]  /*1cdc0*/  IMAD.X R3, RZ, RZ, R5, P2 ;  /* 0x000000ffff037224 */ /* 0x004fca00010e0605 */
[----:B------:R-:W-:Y:S01]  /*1cdd0*/  @!PT LDS RZ, [RZ] ;  /* 0x00000000fffff984 */ /* 0x000fe20000000800 */
[----:B------:R-:W-:Y:S01]  /*1cde0*/  @!PT LDS RZ, [RZ] ;  /* 0x00000000fffff984 */ /* 0x000fe20000000800 */
[----:B------:R-:W-:Y:S01]  /*1cdf0*/  @!PT LDS RZ, [RZ] ;  /* 0x00000000fffff984 */ /* 0x000fe20000000800 */
[----:B----4-:R4:W-:Y:S04]  /*1ce00*/  LDGSTS.E.BYPASS.LTC128B.128 [R4+0x13c00], desc[UR42][R2.64], !P3 ;  /* 0x13c0000002047fae */ /* 0x0109e8000d901d6a */
[----:B------:R4:W-:Y:S04]  /*1ce10*/  LDGSTS.E.BYPASS.LTC128B.128 [R4+0x17c00], desc[UR42][R2.64+0x80], !P0 ;  /* 0x17c0008002047fae */ /* 0x0009e8000c101d6a */
[----:B------:R4:W-:Y:S02]  /*1ce20*/  LDGSTS.E.BYPASS.LTC128B.128 [R4+0x1bc00], desc[UR42][R2.64+0x100], !P1 ;  /* 0x1bc0010002047fae */ /* 0x0009e4000c901d6a */
.L_x_887:
[----:B------:R-:W-:Y:S05]  /*1ce30*/  BSYNC B0 ;  /* 0x0000000000007941 */ /* 0x000fea0003800000 */
.L_x_886:
[----:B------:R0:W5:Y:S01]  /*1ce40*/  LDL R8, [R1+0x4] ;  /* 0x0000040001087983 */ /* 0x0001620000100800 */
[----:B------:R-:W-:Y:S01]  /*1ce50*/  PLOP3.LUT P0, PT, PT, PT, PT, 0x80, 0x0 ;  /* 0x000000000000781c */ /* 0x000fe20003f0f070 */
[----:B------:R-:W-:-:S12]  /*1ce60*/  NOP ;  /* 0x0000000000007918 */ /* 0x000fd80000000000 */
.L_x_888:
[----:B----4-:R-:W4:Y:S01]  /*1ce70*/  LDL R2, [R1+0x4] ;  /* 0x0000040001027983 */ /* 0x010f220000100800 */
[----:B------:R-:W-:Y:S02]  /*1ce80*/  PLOP3.LUT P1, PT, P1, P0, PT, 0xa2, 0x0 ;  /* 0x000000000000781c */ /* 0x000fe40000f21472 */
[----:B----4-:R-:W-:-:S08]  /*1ce90*/  @P0 R2UR P1, UR4, R2 ;  /* 0x00000000020402ca */ /* 0x010fd00000020000 */
[----:B------:R-:W-:-:S05]  /*1cea0*/  @P0 PLOP3.LUT P0, PT, P1, PT, PT, 0x80, 0x0 ;  /* 0x000000000000081c */ /* 0x000fca0000f0f070 */
[----:B------:R-:W-:Y:S01]  /*1ceb0*/  @!P1 SYNCS.ARRIVE.TRANS64.RED.A0T1 RZ, [UR4+0x34800], RZ ;  /* 0x034800ffffff99a7 */ /* 0x000fe20008200404 */
[----:B------:R-:W-:Y:S07]  /*1cec0*/  @!P1 ARRIVES.LDGSTSBAR.64.TRANSCNT [UR4+0x34800] ;  /* 0x03480000ff0099b0 */ /* 0x000fee0008000a84 */
[----:B------:R-:W-:Y:S05]  /*1ced0*/  @P0 BRA.U.ANY `(.L_x_888) ;  /* 0xfffffffd00e40947 */ /* 0x000fea000393ffff */
[----:B-1-3--:R-:W3:Y:S02]  /*1cee0*/  LDL.LU R3, [R1+0x58] ;  /* 0x0000580001037983 */ /* 0x00aee40000300800 */
[----:B---3--:R-:W-:-:S04]  /*1cef0*/  IADD3 R3, R3, 0x1, RZ ;  /* 0x0000000103037810 */ /* 0x008fc80007ffe0ff */
[----:B------:R-:W-:Y:S01]  /*1cf00*/  LEA.HI R0, R3, R3, RZ, 0x1 ;  /* 0x0000000303007211 */ /* 0x000fe200078f08ff */
[----:B------:R1:W-:Y:S03]  /*1cf10*/  STL [R1+0x58], R3 ;  /* 0x0000580301007387 */ /* 0x0003e60000100800 */
[----:B------:R-:W-:-:S05]  /*1cf20*/  LOP3.LUT R0, R0, 0xfffffffe, RZ, 0xc0, !PT ;  /* 0xfffffffe00007812 */ /* 0x000fca00078ec0ff */
[----:B------:R-:W-:-:S05]  /*1cf30*/  IMAD.IADD R0, R3, 0x1, -R0 ;  /* 0x0000000103007824 */ /* 0x000fca00078e0a00 */
[----:B------:R-:W-:Y:S01]  /*1cf40*/  SHF.L.U32 R0, R0, 0x1f, RZ ;  /* 0x0000001f00007819 */ /* 0x000fe200000006ff */
[----:B------:R-:W-:Y:S01]  /*1cf50*/  NOP ;  /* 0x0000000000007918 */ /* 0x000fe20000000000 */
[----:B------:R1:W-:Y:S01]  /*1cf60*/  SYNCS.ARRIVE.TRANS64.A1T0 RZ, [R2+URZ+0x34800], RZ ;  /* 0x034800ff02ff79a7 */ /* 0x0003e2000810003f */
[----:B------:R-:W-:Y:S01]  /*1cf70*/  BSSY B0, `(.L_x_889) ;  /* 0x0000003000007945 */ /* 0x000fe20003800000 */
[----:B------:R-:W3:Y:S03]  /*1cf80*/  SYNCS.PHASECHK.TRANS64.TRYWAIT P0, [R2+URZ+0x34820], R0 ;  /* 0x03482000020075a7 */ /* 0x000ee6000800017f */
[----:B-1-3--:R-:W-:Y:S05]  /*1cf90*/  @!P0 BRA `(.L_x_890) ;  /* 0x0000004c007c8947 */ /* 0x00afea0003800000 */
.L_x_1034:
[----:B------:R-:W-:Y:S05]  /*1cfa0*/  BSYNC B0 ;  /* 0x0000000000007941 */ /* 0x000fea0003800000 */
.L_x_889:
[----:B-1----:R-:W3:Y:S01]  /*1cfb0*/  LDL.LU R2, [R1+0x50] ;  /* 0x0000500001027983 */ /* 0x002ee20000300800 */
[----:B------:R-:W-:Y:S01]  /*1cfc0*/  BSSY B0, `(.L_x_891) ;  /* 0x000022c000007945 */ /* 0x000fe20003800000 */
[----:B---3--:R-:W-:-:S13]  /*1cfd0*/  ISETP.GE.AND P0, PT, R2, 0x81, PT ;  /* 0x000000810200780c */ /* 0x008fda0003f06270 */
[----:B------:R-:W-:Y:S05]  /*1cfe0*/  @!P0 BRA `(.L_x_892) ;  /* 0x0000002000a48947 */ /* 0x000fea0003800000 */
[----:B------:R-:W3:Y:S01]  /*1cff0*/  LDL R2, [R1+0x3c] ;  /* 0x00003c0001027983 */ /* 0x000ee20000100800 */
[----:B------:R-:W-:Y:S01]  /*1d000*/  IMAD.MOV.U32 R0, RZ, RZ, 0x1 ;  /* 0x00000001ff007424 */ /* 0x000fe200078e00ff */
[----:B------:R-:W-:Y:S01]  /*1d010*/  BSSY B2, `(.L_x_893) ;  /* 0x00000bd000027945 */ /* 0x000fe20003800000 */
[----:B---3-5:R-:W-:-:S04]  /*1d020*/  IADD3 R8, -R2, RZ, RZ ;  /* 0x000000ff02087210 */ /* 0x028fc80007ffe1ff */
[----:B------:R-:W-:-:S04]  /*1d030*/  VIADDMNMX R8, R8, R0, 0xffffffff, !PT ;  /* 0xffffffff08087446 */ /* 0x000fc80007800100 */
[----:B------:R-:W-:-:S04]  /*1d040*/  IADD3 R0, R2, R8, RZ ;  /* 0x0000000802007210 */ /* 0x000fc80007ffe0ff */
[----:B------:R-:W-:-:S04]  /*1d050*/  LOP3.LUT R0, R0, 0x1, RZ, 0xc0, !PT ;  /* 0x0000000100007812 */ /* 0x000fc800078ec0ff */
[----:B------:R-:W-:Y:S01]  /*1d060*/  ISETP.NE.U32.AND P0, PT, R0, 0x1, PT ;  /* 0x000000010000780c */ /* 0x000fe20003f05070 */
[----:B------:R-:W-:-:S12]  /*1d070*/  VIADD R0, R2, 0xfffffffe ;  /* 0xfffffffe02007836 */ /* 0x000fd80000000000 */
[----:B------:R-:W-:Y:S05]  /*1d080*/  @P0 BRA `(.L_x_894) ;  /* 0x0000000800d40947 */ /* 0x000fea0003800000 */
[----:B------:R-:W3:Y:S04]  /*1d090*/  LDL R4, [R1+0x8] ;  /* 0x0000080001047983 */ /* 0x000ee80000100800 */
[----:B------:R-:W0:Y:S04]  /*1d0a0*/  LDL R3, [R1+0xc] ;  /* 0x00000c0001037983 */ /* 0x000e280000100800 */
[----:B------:R-:W4:Y:S01]  /*1d0b0*/  LDL R2, [R1+0x18] ;  /* 0x0000180001027983 */ /* 0x000f220000100800 */
[----:B------:R-:W-:Y:S01]  /*1d0c0*/  BSSY B1, `(.L_x_895) ;  /* 0x00000ad000017945 */ /* 0x000fe20003800000 */
[----:B---3--:R-:W-:-:S02]  /*1d0d0*/  LOP3.LUT P1, RZ, R4, 0x4, RZ, 0xc0, !PT ;  /* 0x0000000404ff7812 */ /* 0x008fc4000782c0ff */
[----:B0-----:R-:W-:-:S04]  /*1d0e0*/  IADD3 R7, R3, 0x1, RZ ;  /* 0x0000000103077810 */ /* 0x001fc80007ffe0ff */
        /* <DEDUP_REMOVED lines=10> */
[----:B------:R-:W3:Y:S01]  /*1d190*/  LDL R10, [R1+0x28] ;  /* 0x00002800010a7983 */ /* 0x000ee20000100800 */
[----:B--2---:R-:W0:Y:S01]  /*1d1a0*/  LDC R5, c[0x0][0x43c] ;  /* 0x00010f00ff057b82 */ /* 0x004e220000000800 */
[----:B------:R-:W-:Y:S02]  /*1d1b0*/  ULDC.64 UR6, c[0x0][0x428] ;  /* 0x00010a0000067ab9 */ /* 0x000fe40000000a00 */
[----:B------:R-:W2:Y:S01]  /*1d1c0*/  LDL R6, [R1+0x14] ;  /* 0x0000140001067983 */ /* 0x000ea20000100800 */
[----:B0-----:R-:W-:-:S13]  /*1d1d0*/  ISETP.NE.AND P0, PT, R5, 0x1, PT ;  /* 0x000000010500780c */ /* 0x001fda0003f05270 */
[----:B------:R-:W0:Y:S02]  /*1d1e0*/  @P0 LDC.64 R2, c[0x0][0x440] ;  /* 0x00011000ff020b82 */ /* 0x000e240000000a00 */
[----:B0----5:R-:W-:-:S04]  /*1d1f0*/  @P0 IMAD.HI.U32 R4, R0, R2, RZ ;  /* 0x0000000200040227 */ /* 0x021fc800078e00ff */
[----:B------:R-:W-:Y:S01]  /*1d200*/  IMAD.MOV.U32 R2, RZ, RZ, R0 ;  /* 0x000000ffff027224 */ /* 0x000fe200078e0000 */
[----:B------:R-:W-:-:S04]  /*1d210*/  @P0 SHF.R.U32.HI R2, RZ, R3, R4 ;  /* 0x00000003ff020219 */ /* 0x000fc80000011604 */
[----:B------:R-:W-:-:S05]  /*1d220*/  IADD3 R3, -R2, RZ, RZ ;  /* 0x000000ff02037210 */ /* 0x000fca0007ffe1ff */
[----:B------:R-:W-:Y:S01]  /*1d230*/  IMAD R0, R5, R3, R0 ;  /* 0x0000000305007224 */ /* 0x000fe200078e0200 */
[----:B------:R-:W-:Y:S01]  /*1d240*/  SHF.R.S32.HI R3, RZ, 0x1f, R2 ;  /* 0x0000001fff037819 */ /* 0x000fe20000011402 */
[----:B---3--:R-:W-:-:S04]  /*1d250*/  IMAD R4, R10, UR6, RZ ;  /* 0x000000060a047c24 */ /* 0x008fc8000f8e02ff */
[C---:B--2---:R-:W-:Y:S02]  /*1d260*/  IMAD R4, R6.reuse, UR7, R4 ;  /* 0x0000000706047c24 */ /* 0x044fe4000f8e0204 */
[----:B------:R-:W-:-:S04]  /*1d270*/  IMAD.WIDE.U32 R2, R6, UR6, R2 ;  /* 0x0000000606027c25 */ /* 0x000fc8000f8e0002 */
[----:B------:R-:W-:Y:S01]  /*1d280*/  IMAD.IADD R3, R4, 0x1, R3 ;  /* 0x0000000104037824 */ /* 0x000fe200078e0203 */
[----:B------:R-:W-:-:S04]  /*1d290*/  LEA R4, P0, R2, UR4, 0x2 ;  /* 0x0000000402047c11 */ /* 0x000fc8000f8010ff */
[----:B------:R-:W-:-:S05]  /*1d2a0*/  LEA.HI.X R5, R2, UR5, R3, 0x2, P0 ;  /* 0x0000000502057c11 */ /* 0x000fca00080f1403 */
[----:B------:R0:W5:Y:S04]  /*1d2b0*/  LDG.E R4, desc[UR42][R4.64] ;  /* 0x0000002a04047981 */ /* 0x000168000c1e1900 */
.L_x_897:
[----:B------:R-:W3:Y:S01]  /*1d2c0*/  LDL R2, [R1+0x4] ;  /* 0x0000040001027983 */ /* 0x000ee20000100800 */
[----:B------:R-:W-:Y:S01]  /*1d2d0*/  BSSY B3, `(.L_x_898) ;  /* 0x0000005000037945 */ /* 0x000fe20003800000 */
[----:B---3--:R-:W-:Y:S02]  /*1d2e0*/  LEA R3, R7, R2, 0x3 ;  /* 0x0000000207037211 */ /* 0x008fe400078e18ff */
[----:B------:R-:W-:-:S04]  /*1d2f0*/  SHF.L.U32 R2, R9, 0x1f, RZ ;  /* 0x0000001f09027819 */ /* 0x000fc800000006ff */
[----:B------:R-:W1:Y:S02]  /*1d300*/  SYNCS.PHASECHK.TRANS64.TRYWAIT P0, [R3+URZ+0x34840], R2 ;  /* 0x03484002030075a7 */ /* 0x000e64000800017f */
[----:B-1----:R-:W-:Y:S05]  /*1d310*/  @!P0 BRA `(.L_x_899) ;  /* 0x0000004800b48947 */ /* 0x002fea0003800000 */
.L_x_1035:
[----:B------:R-:W-:Y:S05]  /*1d320*/  BSYNC B3 ;  /* 0x0000000000037941 */ /* 0x000fea0003800000 */
.L_x_898:
[----:B0-2---:R-:W0:Y:S01]  /*1d330*/  S2R R5, SR_TID.X ;  /* 0x0000000000057919 */ /* 0x005e220000002100 */
[----:B------:R-:W-:Y:S01]  /*1d340*/  BSSY B3, `(.L_x_900) ;  /* 0x000000a000037945 */ /* 0x000fe20003800000 */
[----:B0-----:R-:W-:-:S04]  /*1d350*/  LOP3.LUT R5, R5, 0x7f, RZ, 0xc0, !PT ;  /* 0x0000007f05057812 */ /* 0x001fc800078ec0ff */
[----:B------:R-:W-:-:S13]  /*1d360*/  ISETP.NE.AND P0, PT, R5, RZ, PT ;  /* 0x000000ff0500720c */ /* 0x000fda0003f05270 */
[----:B------:R-:W-:Y:S05]  /*1d370*/  @P0 BRA `(.L_x_901) ;  /* 0x0000000000180947 */ /* 0x000fea0003800000 */
[----:B------:R-:W2:Y:S01]  /*1d380*/  LDL R5, [R1+0x8] ;  /* 0x0000080001057983 */ /* 0x000ea20000100800 */
[----:B-1----:R-:W-:-:S04]  /*1d390*/  IMAD.MOV.U32 R2, RZ, RZ, 0xc000 ;  /* 0x0000c000ff027424 */ /* 0x002fc800078e00ff */
[----:B------:R0:W-:Y:S01]  /*1d3a0*/  SYNCS.ARRIVE.TRANS64 RZ, [R3+URZ+0x34830], R2 ;  /* 0x0348300203ff79a7 */ /* 0x0001e2000800003f */
[----:B--2---:R-:W-:-:S13]  /*1d3b0*/  LOP3.LUT P1, RZ, R5, 0x1, RZ, 0xc0, !PT ;  /* 0x0000000105ff7812 */ /* 0x004fda000782c0ff */
[----:B0-----:R-:W-:Y:S05]  /*1d3c0*/  @!P1 BRA `(.L_x_901) ;  /* 0x0000000000049947 */ /* 0x001fea0003800000 */
[----:B------:R-:W-:Y:S01]  /*1d3d0*/  BPT.TRAP 0x1 ;  /* 0x000000040000795c */ /* 0x000fe20000300000 */
.L_x_901:
[----:B------:R-:W-:Y:S05]  /*1d3e0*/  BSYNC B3 ;  /* 0x0000000000037941 */ /* 0x000fea0003800000 */
.L_x_900:
[----:B------:R-:W2:Y:S04]  /*1d3f0*/  LDL R5, [R1+0x4] ;  /* 0x0000040001057983 */ /* 0x000ea80000100800 */
[----:B-1----:R-:W3:Y:S01]  /*1d400*/  LDL R2, [R1+0x20] ;  /* 0x0000200001027983 */ /* 0x002ee20000100800 */
[----:B------:R-:W-:Y:S01]  /*1d410*/  MOV R10, RZ ;  /* 0x000000ff000a7202 */ /* 0x000fe20000000f00 */
[----:B------:R-:W-:Y:S01]  /*1d420*/  UIADD3 UR4, UP0, UR36, 0x370, URZ ;  /* 0x0000037024047890 */ /* 0x000fe2000ff1e03f */
[----:B------:R-:W-:Y:S01]  /*1d430*/  PLOP3.LUT P0, PT, PT, PT, PT, 0x80, 0x0 ;  /* 0x000000000000781c */ /* 0x000fe20003f0f070 */
[----:B------:R-:W-:Y:S01]  /*1d440*/  VIADD R3, R3, 0x34830 ;  /* 0x0003483003037836 */ /* 0x000fe20000000000 */
[----:B------:R-:W-:Y:S01]  /*1d450*/  R2UR UR10, R10 ;  /* 0x000000000a0a72ca */ /* 0x000fe200000e0000 */
[----:B------:R-:W-:Y:S01]  /*1d460*/  UIADD3.X UR5, URZ, UR37, URZ, UP0, !UPT ;  /* 0x000000253f057290 */ /* 0x000fe200087fe43f */
[----:B------:R-:W-:Y:S01]  /*1d470*/  UMOV UR6, 0x0 ;  /* 0x0000000000067882 */ /* 0x000fe20000000000 */
[----:B------:R-:W-:Y:S01]  /*1d480*/  UMOV UR7, 0x14f00000 ;  /* 0x14f0000000077882 */ /* 0x000fe20000000000 */
[----:B--2---:R-:W-:Y:S01]  /*1d490*/  IMAD R6, R7, 0xc000, R5 ;  /* 0x0000c00007067824 */ /* 0x004fe200078e0205 */
[----:B---3--:R-:W-:-:S03]  /*1d4a0*/  LEA R2, R0, R2, 0x7 ;  /* 0x0000000200027211 */ /* 0x008fc600078e38ff */
[----:B------:R-:W-:-:S07]  /*1d4b0*/  VIADD R5, R6, 0x1c400 ;  /* 0x0001c40006057836 */ /* 0x000fce0000000000 */
.L_x_902:
        /* <DEDUP_REMOVED lines=10> */
[----:B------:R-:W-:Y:S01]  /*1d560*/  MOV R11, 0x40 ;  /* 0x00000040000b7802 */ /* 0x000fe20000000f00 */
[----:B------:R-:W-:Y:S01]  /*1d570*/  VIADD R5, R6, 0x20400 ;  /* 0x0002040006057836 */ /* 0x000fe20000000000 */
[----:B------:R-:W-:Y:S01]  /*1d580*/  PLOP3.LUT P0, PT, PT, PT, PT, 0x80, 0x0 ;  /* 0x000000000000781c */ /* 0x000fe20003f0f070 */
[----:B------:R-:W-:Y:S01]  /*1d590*/  UMOV UR6, 0x0 ;  /* 0x0000000000067882 */ /* 0x000fe20000000000 */
[----:B------:R-:W-:Y:S01]  /*1d5a0*/  R2UR UR10, R11 ;  /* 0x000000000b0a72ca */ /* 0x000fe200000e0000 */
[----:B------:R-:W-:-:S14]  /*1d5b0*/  UMOV UR7, 0x14f00000 ;  /* 0x14f0000000077882 */ /* 0x000fdc0000000000 */
.L_x_903:
        /* <DEDUP_REMOVED lines=15> */
.L_x_904:
        /* <DEDUP_REMOVED lines=11> */
[----:B------:R-:W3:Y:S04]  /*1d760*/  LDL R12, [R1+0x4] ;  /* 0x00000400010c7983 */ /* 0x000ee80000100800 */
[----:B------:R-:W3:Y:S01]  /*1d770*/  LDL R6, [R1+0xc] ;  /* 0x00000c0001067983 */ /* 0x000ee20000100800 */
[----:B------:R-:W-:Y:S01]  /*1d780*/  BSSY B3, `(.L_x_905) ;  /* 0x0000005000037945 */ /* 0x000fe20003800000 */
[----:B--2---:R-:W-:Y:S01]  /*1d790*/  SHF.L.U32 R3, R13, 0x1f, RZ ;  /* 0x0000001f0d037819 */ /* 0x004fe200000006ff */
[----:B---3--:R-:W-:-:S04]  /*1d7a0*/  IMAD R2, R6, 0x8, R12 ;  /* 0x0000000806027824 */ /* 0x008fc800078e020c */
[----:B------:R-:W0:Y:S02]  /*1d7b0*/  SYNCS.PHASECHK.TRANS64.TRYWAIT P0, [R2+URZ+0x34860], R3 ;  /* 0x03486003020075a7 */ /* 0x000e24000800017f */
[----:B0-----:R-:W-:Y:S05]  /*1d7c0*/  @!P0 BRA `(.L_x_906) ;  /* 0x00000044009c8947 */ /* 0x001fea0003800000 */
.L_x_1036:
[----:B------:R-:W-:Y:S05]  /*1d7d0*/  BSYNC B3 ;  /* 0x0000000000037941 */ /* 0x000fea0003800000 */
.L_x_905:
[----:B------:R-:W1:Y:S01]  /*1d7e0*/  S2R R5, SR_TID.X ;  /* 0x0000000000057919 */ /* 0x000e620000002100 */
[----:B------:R-:W-:-:S04]  /*1d7f0*/  UPRMT UR4, UR38, 0x9910, URZ ;  /* 0x0000991026047896 */ /* 0x000fc8000800003f */
[----:B------:R-:W-:Y:S01]  /*1d800*/  UISETP.NE.AND UP0, UPT, UR4, 0x2, UPT ;  /* 0x000000020400788c */ /* 0x000fe2000bf05270 */
[----:B-1----:R-:W-:-:S04]  /*1d810*/  LOP3.LUT R5, R5, 0x7f, RZ, 0xc0, !PT ;  /* 0x0000007f05057812 */ /* 0x002fc800078ec0ff */
[----:B------:R-:W-:-:S13]  /*1d820*/  ISETP.NE.AND P0, PT, R5, RZ, PT ;  /* 0x000000ff0500720c */ /* 0x000fda0003f05270 */
[----:B0-----:R-:W-:-:S04]  /*1d830*/  @!P0 MOV R3, 0x8000 ;  /* 0x0000800000038802 */ /* 0x001fc80000000f00 */
[----:B------:R0:W-:Y:S01]  /*1d840*/  @!P0 SYNCS.ARRIVE.TRANS64 RZ, [R2+URZ+0x34850], R3 ;  /* 0x0348500302ff89a7 */ /* 0x0001e2000800003f */
[----:B------:R-:W-:-:S13]  /*1d850*/  PLOP3.LUT P0, PT, PT, PT, UP0, 0x80, 0x0 ;  /* 0x000000000000781c */ /* 0x000fda0003f0f008 */
[----:B0-----:R-:W-:Y:S05]  /*1d860*/  @P0 BRA `(.L_x_907) ;  /* 0x0000000000040947 */ /* 0x001fea0003800000 */
[----:B------:R-:W-:Y:S01]  /*1d870*/  BPT.TRAP 0x1 ;  /* 0x000000040000795c */ /* 0x000fe20000300000 */
.L_x_907:
[----:B------:R-:W2:Y:S01]  /*1d880*/  LDL R3, [R1+0x8] ;  /* 0x0000080001037983 */ /* 0x000ea20000100800 */
[----:B------:R-:W-:Y:S01]  /*1d890*/  BSSY B3, `(.L_x_908) ;  /* 0x0000004000037945 */ /* 0x000fe20003800000 */
[----:B--2---:R-:W-:-:S13]  /*1d8a0*/  LOP3.LUT P0, RZ, R3, 0x8, RZ, 0xc0, !PT ;  /* 0x0000000803ff7812 */ /* 0x004fda000780c0ff */
[----:B------:R-:W-:Y:S05]  /*1d8b0*/  @P0 BRA `(.L_x_909) ;  /* 0x0000000000040947 */ /* 0x000fea0003800000 */
[----:B------:R-:W-:Y:S01]  /*1d8c0*/  BPT.TRAP 0x1 ;  /* 0x000000040000795c */ /* 0x000fe20000300000 */
.L_x_909:
[----:B------:R-:W-:Y:S05]  /*1d8d0*/  BSYNC B3 ;  /* 0x0000000000037941 */ /* 0x000fea0003800000 */
.L_x_908:
[----:B------:R-:W2:Y:S04]  /*1d8e0*/  LDL R12, [R1+0x4] ;  /* 0x00000400010c7983 */ /* 0x000ea80000100800 */
[----:B------:R-:W2:Y:S04]  /*1d8f0*/  LDL.LU R6, [R1+0xc] ;  /* 0x00000c0001067983 */ /* 0x000ea80000300800 */
[----:B------:R-:W3:Y:S04]  /*1d900*/  LDL R5, [R1+0x20] ;  /* 0x0000200001057983 */ /* 0x000ee80000100800 */
[----:B------:R-:W3:Y:S01]  /*1d910*/  LDL.LU R3, [R1+0x1c] ;  /* 0x00001c0001037983 */ /* 0x000ee20000300800 */
[----:B------:R-:W-:Y:S01]  /*1d920*/  R2UR UR10, R10 ;  /* 0x000000000a0a72ca */ /* 0x000fe200000e0000 */
[----:B------:R-:W-:Y:S01]  /*1d930*/  UIADD3 UR4, UP0, UR36, 0x470, URZ ;  /* 0x0000047024047890 */ /* 0x000fe2000ff1e03f */
[----:B------:R-:W-:Y:S01]  /*1d940*/  PLOP3.LUT P0, PT, PT, PT, PT, 0x80, 0x0 ;  /* 0x000000000000781c */ /* 0x000fe20003f0f070 */
[----:B------:R-:W-:Y:S01]  /*1d950*/  VIADD R2, R2, 0x34850 ;  /* 0x0003485002027836 */ /* 0x000fe20000000000 */
[----:B------:R-:W-:Y:S01]  /*1d960*/  UMOV UR6, 0x0 ;  /* 0x0000000000067882 */ /* 0x000fe20000000000 */
[----:B------:R-:W-:Y:S01]  /*1d970*/  UIADD3.X UR5, URZ, UR37, URZ, UP0, !UPT ;  /* 0x000000253f057290 */ /* 0x000fe200087fe43f */
[----:B------:R-:W-:Y:S01]  /*1d980*/  UMOV UR7, 0x14f00000 ;  /* 0x14f0000000077882 */ /* 0x000fe20000000000 */
[----:B--2---:R-:W-:Y:S01]  /*1d990*/  IMAD R6, R6, 0x8000, R12 ;  /* 0x0000800006067824 */ /* 0x004fe200078e020c */
[----:B---3--:R-:W-:-:S04]  /*1d9a0*/  LEA R3, R3, R5, 0x7 ;  /* 0x0000000503037211 */ /* 0x008fc800078e38ff */
[----:B------:R-:W-:-:S07]  /*1d9b0*/  IADD3 R5, R6, 0x400, RZ ;  /* 0x0000040006057810 */ /* 0x000fce0007ffe0ff */
.L_x_910:
        /* <DEDUP_REMOVED lines=13> */
[----:B------:R-:W-:Y:S01]  /*1da90*/  PLOP3.LUT P0, PT, PT, PT, PT, 0x80, 0x0 ;  /* 0x000000000000781c */ /* 0x000fe20003f0f070 */
[----:B------:R-:W-:Y:S01]  /*1daa0*/  UMOV UR6, 0x0 ;  /* 0x0000000000067882 */ /* 0x000fe20000000000 */
[----:B------:R-:W-:-:S11]  /*1dab0*/  UMOV UR7, 0x14f00000 ;  /* 0x14f0000000077882 */ /* 0x000fd60000000000 */
.L_x_911:
        /* <DEDUP_REMOVED lines=13> */
.L_x_896:
[----:B------:R-:W-:Y:S05]  /*1db90*/  BSYNC B1 ;  /* 0x0000000000017941 */ /* 0x000fea0003800000 */
.L_x_895:
[----:B0-----:R-:W3:Y:S04]  /*1dba0*/  LDL.LU R0, [R1+0x3c] ;  /* 0x00003c0001007983 */ /* 0x001ee80000300800 */
[----:B------:R1:W-:Y:S04]  /*1dbb0*/  STL [R1+0xc], R7 ;  /* 0x00000c0701007387 */ /* 0x0003e80000100800 */
[----:B------:R1:W-:Y:S02]  /*1dbc0*/  STL [R1+0x18], R9 ;  /* 0x0000180901007387 */ /* 0x0003e40000100800 */
[----:B-1-3--:R-:W-:-:S07]  /*1dbd0*/  IADD3 R0, R0, -0x3, RZ ;  /* 0xfffffffd00007810 */ /* 0x00afce0007ffe0ff */
.L_x_894:
[----:B------:R-:W-:Y:S05]  /*1dbe0*/  BSYNC B2 ;  /* 0x0000000000027941 */ /* 0x000fea0003800000 */
.L_x_893:
[----:B------:R-:W3:Y:S01]  /*1dbf0*/  LDL.LU R2, [R1+0x38] ;  /* 0x0000380001027983 */ /* 0x000ee20000300800 */
[----:B------:R-:W-:-:S05]  /*1dc00*/  IMAD.MOV R8, RZ, RZ, -R8 ;  /* 0x000000ffff087224 */ /* 0x000fca00078e0a08 */
[----:B---3--:R-:W-:-:S13]  /*1dc10*/  ISETP.NE.AND P0, PT, R2, R8, PT ;  /* 0x000000080200720c */ /* 0x008fda0003f05270 */
[----:B------:R-:W-:Y:S05]  /*1dc20*/  @!P0 BRA `(.L_x_892) ;  /* 0x0000001400948947 */ /* 0x000fea0003800000 */
[----:B------:R1:W5:Y:S02]  /*1dc30*/  LDL R8, [R1] ;  /* 0x0000000001087983 */ /* 0x0003640000100800 */
.L_x_946:
[----:B---3--:R-:W3:Y:S04]  /*1dc40*/  LDL R4, [R1+0x8] ;  /* 0x0000080001047983 */ /* 0x008ee80000100800 */
[----:B----4-:R-:W4:Y:S04]  /*1dc50*/  LDL R3, [R1+0xc] ;  /* 0x00000c0001037983 */ /* 0x010f280000100800 */
[----:B--2---:R-:W2:Y:S01]  /*1dc60*/  LDL R2, [R1+0x18] ;  /* 0x0000180001027983 */ /* 0x004ea20000100800 */
[----:B------:R-:W-:Y:S05]  /*1dc70*/  YIELD ;  /* 0x0000000000007946 */ /* 0x000fea0003800000 */
[----:B------:R-:W-:Y:S01]  /*1dc80*/  BSSY B1, `(.L_x_912) ;  /* 0x00000ad000017945 */ /* 0x000fe20003800000 */
[----:B---3--:R-:W-:-:S02]  /*1dc90*/  LOP3.LUT P1, RZ, R4, 0x4, RZ, 0xc0, !PT ;  /* 0x0000000404ff7812 */ /* 0x008fc4000782c0ff */
[----:B----4-:R-:W-:-:S04]  /*1dca0*/  IADD3 R4, R3, 0x1, RZ ;  /* 0x0000000103047810 */ /* 0x010fc80007ffe0ff */
[----:B------:R-:W-:-:S04]  /*1dcb0*/  ISETP.NE.AND P0, PT, R4, 0x2, PT ;  /* 0x000000020400780c */ /* 0x000fc80003f05270 */
[----:B--2---:R-:W-:Y:S02]  /*1dcc0*/  SEL R5, RZ, 0x1, P0 ;  /* 0x00000001ff057807 */ /* 0x004fe40000000000 */
[----:B------:R-:W-:Y:S02]  /*1dcd0*/  SEL R4, R4, RZ, P0 ;  /* 0x000000ff04047207 */ /* 0x000fe40000000000 */
[----:B------:R-:W-:Y:S01]  /*1dce0*/  LOP3.LUT R5, R2, R5, RZ, 0x3c, !PT ;  /* 0x0000000502057212 */ /* 0x000fe200078e3cff */
[----:B------:R-:W-:Y:S06]  /*1dcf0*/  @!P1 BRA `(.L_x_913) ;  /* 0x0000000800949947 */ /* 0x000fec0003800000 */
[----:B------:R-:W-:Y:S01]  /*1dd00*/  ULDC.64 UR4, c[0x0][0x418] ;  /* 0x0001060000047ab9 */ /* 0x000fe20000000a00 */
[----:B0-----:R-:W-:Y:S01]  /*1dd10*/  IMAD.MOV.U32 R6, RZ, RZ, R0 ;  /* 0x000000ffff067224 */ /* 0x001fe200078e0000 */
[----:B------:R-:W-:-:S04]  /*1dd20*/  ISETP.NE.U32.AND P0, PT, RZ, UR4, PT ;  /* 0x00000004ff007c0c */ /* 0x000fc8000bf05070 */
[----:B------:R-:W-:-:S13]  /*1dd30*/  ISETP.NE.AND.EX P0, PT, RZ, UR5, PT, P0 ;  /* 0x00000005ff007c0c */ /* 0x000fda000bf05300 */
[----:B------:R-:W-:Y:S05]  /*1dd40*/  @!P0 BRA `(.L_x_914) ;  /* 0x00000000004c8947 */ /* 0x000fea0003800000 */
[----:B------:R-:W2:Y:S01]  /*1dd50*/  LDL R10, [R1+0x28] ;  /* 0x00002800010a7983 */ /* 0x000ea20000100800 */
[----:B------:R-:W0:Y:S01]  /*1dd60*/  LDC R7, c[0x0][0x43c] ;  /* 0x00010f00ff077b82 */ /* 0x000e220000000800 */
[----:B------:R-:W-:Y:S02]  /*1dd70*/  ULDC.64 UR6, c[0x0][0x428] ;  /* 0x00010a0000067ab9 */ /* 0x000fe40000000a00 */
[----:B------:R-:W3:Y:S01]  /*1dd80*/  LDL R9, [R1+0x14] ;  /* 0x0000140001097983 */ /* 0x000ee20000100800 */
[----:B0-----:R-:W-:-:S13]  /*1dd90*/  ISETP.NE.AND P0, PT, R7, 0x1, PT ;  /* 0x000000010700780c */ /* 0x001fda0003f05270 */
[----:B------:R-:W0:Y:S02]  /*1dda0*/  @P0 LDC.64 R2, c[0x0][0x440] ;  /* 0x00011000ff020b82 */ /* 0x000e240000000a00 */
[----:B0-----:R-:W-:Y:S01]  /*1ddb0*/  @P0 IMAD.HI.U32 R6, R0, R2, RZ ;  /* 0x0000000200060227 */ /* 0x001fe200078e00ff */
[----:B------:R-:W-:-:S04]  /*1ddc0*/  MOV R2, R0 ;  /* 0x0000000000027202 */ /* 0x000fc80000000f00 */
[----:B------:R-:W-:-:S04]  /*1ddd0*/  @P0 SHF.R.U32.HI R2, RZ, R3, R6 ;  /* 0x00000003ff020219 */ /* 0x000fc80000011606 */
[--C-:B------:R-:W-:Y:S01]  /*1dde0*/  SHF.R.S32.HI R3, RZ, 0x1f, R2.reuse ;  /* 0x0000001fff037819 */ /* 0x100fe20000011402 */
[----:B------:R-:W-:-:S04]  /*1ddf0*/  IMAD.MOV R6, RZ, RZ, -R2 ;  /* 0x000000ffff067224 */ /* 0x000fc800078e0a02 */
[----:B------:R-:W-:Y:S02]  /*1de00*/  IMAD R6, R7, R6, R0 ;  /* 0x0000000607067224 */ /* 0x000fe400078e0200 */
[----:B--2---:R-:W-:-:S04]  /*1de10*/  IMAD R7, R10, UR6, RZ ;  /* 0x000000060a077c24 */ /* 0x004fc8000f8e02ff */
[C---:B---3--:R-:W-:Y:S02]  /*1de20*/  IMAD R7, R9.reuse, UR7, R7 ;  /* 0x0000000709077c24 */ /* 0x048fe4000f8e0207 */
[----:B------:R-:W-:-:S05]  /*1de30*/  IMAD.WIDE.U32 R2, R9, UR6, R2 ;  /* 0x0000000609027c25 */ /* 0x000fca000f8e0002 */
[----:B------:R-:W-:Y:S02]  /*1de40*/  IADD3 R3, R7, R3, RZ ;  /* 0x0000000307037210 */ /* 0x000fe40007ffe0ff */
[----:B-----5:R-:W-:-:S04]  /*1de50*/  LEA R8, P0, R2, UR4, 0x2 ;  /* 0x0000000402087c11 */ /* 0x020fc8000f8010ff */
[----:B------:R-:W-:-:S05]  /*1de60*/  LEA.HI.X R9, R2, UR5, R3, 0x2, P0 ;  /* 0x0000000502097c11 */ /* 0x000fca00080f1403 */
[----:B------:R0:W5:Y:S04]  /*1de70*/  LDG.E R8, desc[UR42][R8.64] ;  /* 0x0000002a08087981 */ /* 0x000168000c1e1900 */
.L_x_914:
[----:B------:R-:W2:Y:S01]  /*1de80*/  LDL R2, [R1+0x4] ;  /* 0x0000040001027983 */ /* 0x000ea20000100800 */
[----:B------:R-:W-:Y:S01]  /*1de90*/  BSSY B2, `(.L_x_915) ;  /* 0x0000005000027945 */ /* 0x000fe20003800000 */
[----:B--2---:R-:W-:Y:S01]  /*1dea0*/  IMAD R3, R4, 0x8, R2 ;  /* 0x0000000804037824 */ /* 0x004fe200078e0202 */
[----:B------:R-:W-:-:S04]  /*1deb0*/  SHF.L.U32 R2, R5, 0x1f, RZ ;  /* 0x0000001f05027819 */ /* 0x000fc800000006ff */
[----:B------:R-:W2:Y:S02]  /*1dec0*/  SYNCS.PHASECHK.TRANS64.TRYWAIT P0, [R3+URZ+0x34840], R2 ;  /* 0x03484002030075a7 */ /* 0x000ea4000800017f */
[----:B--2---:R-:W-:Y:S05]  /*1ded0*/  @!P0 BRA `(.L_x_916) ;  /* 0x0000003c00ec8947 */ /* 0x004fea0003800000 */
.L_x_1037:
[----:B------:R-:W-:Y:S05]  /*1dee0*/  BSYNC B2 ;  /* 0x0000000000027941 */ /* 0x000fea0003800000 */
.L_x_915:
[----:B------:R-:W3:Y:S01]  /*1def0*/  S2R R7, SR_TID.X ;  /* 0x0000000000077919 */ /* 0x000ee20000002100 */
[----:B------:R-:W-:Y:S01]  /*1df00*/  BSSY B2, `(.L_x_917) ;  /* 0x000000a000027945 */ /* 0x000fe20003800000 */
[----:B---3--:R-:W-:-:S04]  /*1df10*/  LOP3.LUT R7, R7, 0x7f, RZ, 0xc0, !PT ;  /* 0x0000007f07077812 */ /* 0x008fc800078ec0ff */
[----:B------:R-:W-:-:S13]  /*1df20*/  ISETP.NE.AND P0, PT, R7, RZ, PT ;  /* 0x000000ff0700720c */ /* 0x000fda0003f05270 */
[----:B------:R-:W-:Y:S05]  /*1df30*/  @P0 BRA `(.L_x_918) ;  /* 0x0000000000180947 */ /* 0x000fea0003800000 */
[----:B------:R-:W3:Y:S01]  /*1df40*/  LDL R7, [R1+0x8] ;  /* 0x0000080001077983 */ /* 0x000ee20000100800 */
[----:B--2---:R-:W-:-:S04]  /*1df50*/  MOV R2, 0xc000 ;  /* 0x0000c00000027802 */ /* 0x004fc80000000f00 */
[----:B------:R4:W-:Y:S01]  /*1df60*/  SYNCS.ARRIVE.TRANS64 RZ, [R3+URZ+0x34830], R2 ;  /* 0x0348300203ff79a7 */ /* 0x0009e2000800003f */
[----:B---3--:R-:W-:-:S13]  /*1df70*/  LOP3.LUT P1, RZ, R7, 0x1, RZ, 0xc0, !PT ;  /* 0x0000000107ff7812 */ /* 0x008fda000782c0ff */
[----:B----4-:R-:W-:Y:S05]  /*1df80*/  @!P1 BRA `(.L_x_918) ;  /* 0x0000000000049947 */ /* 0x010fea0003800000 */
[----:B------:R-:W-:Y:S01]  /*1df90*/  BPT.TRAP 0x1 ;  /* 0x000000040000795c */ /* 0x000fe20000300000 */
.L_x_918:
[----:B------:R-:W-:Y:S05]  /*1dfa0*/  BSYNC B2 ;  /* 0x0000000000027941 */ /* 0x000fea0003800000 */
.L_x_917:
[----:B------:R-:W3:Y:S04]  /*1dfb0*/  LDL R7, [R1+0x4] ;  /* 0x0000040001077983 */ /* 0x000ee80000100800 */
[----:B--2---:R-:W2:Y:S01]  /*1dfc0*/  LDL R2, [R1+0x20] ;  /* 0x0000200001027983 */ /* 0x004ea20000100800 */
[----:B------:R-:W-:Y:S01]  /*1dfd0*/  IMAD.MOV.U32 R10, RZ, RZ, RZ ;  /* 0x000000ffff0a7224 */ /* 0x000fe200078e00ff */
[----:B------:R-:W-:Y:S01]  /*1dfe0*/  UIADD3 UR4, UP0, UR36, 0x370, URZ ;  /* 0x0000037024047890 */ /* 0x000fe2000ff1e03f */
[----:B------:R-:W-:Y:S01]  /*1dff0*/  PLOP3.LUT P0, PT, PT, PT, PT, 0x80, 0x0 ;  /* 0x000000000000781c */ /* 0x000fe20003f0f070 */
[----:B------:R-:W-:Y:S01]  /*1e000*/  UMOV UR6, 0x0 ;  /* 0x0000000000067882 */ /* 0x000fe20000000000 */
[----:B------:R-:W-:Y:S01]  /*1e010*/  IADD3 R3, R3, 0x34830, RZ ;  /* 0x0003483003037810 */ /* 0x000fe20007ffe0ff */
[----:B------:R-:W-:Y:S01]  /*1e020*/  UIADD3.X UR5, URZ, UR37, URZ, UP0, !UPT ;  /* 0x000000253f057290 */ /* 0x000fe200087fe43f */
[----:B------:R-:W-:Y:S01]  /*1e030*/  R2UR UR10, R10 ;  /* 0x000000000a0a72ca */ /* 0x000fe200000e0000 */
[----:B------:R-:W-:Y:S01]  /*1e040*/  UMOV UR7, 0x14f00000 ;  /* 0x14f0000000077882 */ /* 0x000fe20000000000 */
[----:B---3--:R-:W-:-:S02]  /*1e050*/  IMAD R7, R4, 0xc000, R7 ;  /* 0x0000c00004077824 */ /* 0x008fc400078e0207 */
[----:B--2---:R-:W-:-:S03]  /*1e060*/  IMAD R2, R6, 0x80, R2 ;  /* 0x0000008006027824 */ /* 0x004fc600078e0202 */
[----:B0-----:R-:W-:-:S08]  /*1e070*/  IADD3 R9, R7, 0x1c400, RZ ;  /* 0x0001c40007097810 */ /* 0x001fd00007ffe0ff */
.L_x_919:
        /* <DEDUP_REMOVED lines=16> */
.L_x_920:
        /* <DEDUP_REMOVED lines=15> */
.L_x_921:
        /* <DEDUP_REMOVED lines=14> */
[----:B--2---:R-:W-:-:S02]  /*1e350*/  SHF.L.U32 R3, R13, 0x1f, RZ ;  /* 0x0000001f0d037819 */ /* 0x004fc400000006ff */
[----:B---3--:R-:W-:-:S04]  /*1e360*/  LEA R2, R9, R12, 0x3 ;  /* 0x0000000c09027211 */ /* 0x008fc800078e18ff */
[----:B------:R-:W0:Y:S02]  /*1e370*/  SYNCS.PHASECHK.TRANS64.TRYWAIT P0, [R2+URZ+0x34860], R3 ;  /* 0x03486003020075a7 */ /* 0x000e24000800017f */
[----:B0-----:R-:W-:Y:S05]  /*1e380*/  @!P0 BRA `(.L_x_923) ;  /* 0x0000003800d48947 */ /* 0x001fea0003800000 */
.L_x_1038:
[----:B------:R-:W-:Y:S05]  /*1e390*/  BSYNC B2 ;  /* 0x0000000000027941 */ /* 0x000fea0003800000 */
.L_x_922:
[----:B------:R-:W2:Y:S01]  /*1e3a0*/  S2R R7, SR_TID.X ;  /* 0x0000000000077919 */ /* 0x000ea20000002100 */
[----:B------:R-:W-:-:S04]  /*1e3b0*/  UPRMT UR4, UR38, 0x9910, URZ ;  /* 0x0000991026047896 */ /* 0x000fc8000800003f */
[----:B------:R-:W-:Y:S01]  /*1e3c0*/  UISETP.NE.AND UP0, UPT, UR4, 0x2, UPT ;  /* 0x000000020400788c */ /* 0x000fe2000bf05270 */
[----:B--2---:R-:W-:-:S04]  /*1e3d0*/  LOP3.LUT R7, R7, 0x7f, RZ, 0xc0, !PT ;  /* 0x0000007f07077812 */ /* 0x004fc800078ec0ff */
[----:B------:R-:W-:-:S13]  /*1e3e0*/  ISETP.NE.AND P0, PT, R7, RZ, PT ;  /* 0x000000ff0700720c */ /* 0x000fda0003f05270 */
[----:B0-----:R-:W-:-:S04]  /*1e3f0*/  @!P0 IMAD.MOV.U32 R3, RZ, RZ, 0x8000 ;  /* 0x00008000ff038424 */ /* 0x001fc800078e00ff */
[----:B------:R0:W-:Y:S01]  /*1e400*/  @!P0 SYNCS.ARRIVE.TRANS64 RZ, [R2+URZ+0x34850], R3 ;  /* 0x0348500302ff89a7 */ /* 0x0001e2000800003f */
[----:B------:R-:W-:-:S13]  /*1e410*/  PLOP3.LUT P0, PT, PT, PT, UP0, 0x80, 0x0 ;  /* 0x000000000000781c */ /* 0x000fda0003f0f008 */
[----:B0-----:R-:W-:Y:S05]  /*1e420*/  @P0 BRA `(.L_x_924) ;  /* 0x0000000000040947 */ /* 0x001fea0003800000 */
[----:B------:R-:W-:Y:S01]  /*1e430*/  BPT.TRAP 0x1 ;  /* 0x000000040000795c */ /* 0x000fe20000300000 */
.L_x_924:
[----:B------:R-:W2:Y:S01]  /*1e440*/  LDL R3, [R1+0x8] ;  /* 0x0000080001037983 */ /* 0x000ea20000100800 */
[----:B------:R-:W-:Y:S01]  /*1e450*/  BSSY B2, `(.L_x_925) ;  /* 0x0000004000027945 */ /* 0x000fe20003800000 */
[----:B--2---:R-:W-:-:S13]  /*1e460*/  LOP3.LUT P0, RZ, R3, 0x8, RZ, 0xc0, !PT ;  /* 0x0000000803ff7812 */ /* 0x004fda000780c0ff */
[----:B------:R-:W-:Y:S05]  /*1e470*/  @P0 BRA `(.L_x_926) ;  /* 0x0000000000040947 */ /* 0x000fea0003800000 */
[----:B------:R-:W-:Y:S01]  /*1e480*/  BPT.TRAP 0x1 ;  /* 0x000000040000795c */ /* 0x000fe20000300000 */
.L_x_926:
[----:B------:R-:W-:Y:S05]  /*1e490*/  BSYNC B2 ;  /* 0x0000000000027941 */ /* 0x000fea0003800000 */
.L_x_925:
[----:B------:R-:W2:Y:S04]  /*1e4a0*/  LDL R12, [R1+0x4] ;  /* 0x00000400010c7983 */ /* 0x000ea80000100800 */
[----:B------:R-:W2:Y:S04]  /*1e4b0*/  LDL.LU R3, [R1+0xc] ;  /* 0x00000c0001037983 */ /* 0x000ea80000300800 */
[----:B------:R-:W3:Y:S04]  /*1e4c0*/  LDL R9, [R1+0x20] ;  /* 0x0000200001097983 */ /* 0x000ee80000100800 */
[----:B------:R-:W3:Y:S01]  /*1e4d0*/  LDL.LU R7, [R1+0x1c] ;  /* 0x00001c0001077983 */ /* 0x000ee20000300800 */
[----:B------:R-:W-:Y:S01]  /*1e4e0*/  R2UR UR10, R10 ;  /* 0x000000000a0a72ca */ /* 0x000fe200000e0000 */
[----:B------:R-:W-:Y:S01]  /*1e4f0*/  UIADD3 UR4, UP0, UR36, 0x470, URZ ;  /* 0x0000047024047890 */ /* 0x000fe2000ff1e03f */
[----:B------:R-:W-:Y:S01]  /*1e500*/  PLOP3.LUT P0, PT, PT, PT, PT, 0x80, 0x0 ;  /* 0x000000000000781c */ /* 0x000fe20003f0f070 */
[----:B------:R-:W-:Y:S01]  /*1e510*/  UMOV UR6, 0x0 ;  /* 0x0000000000067882 */ /* 0x000fe20000000000 */
[----:B------:R-:W-:Y:S01]  /*1e520*/  IADD3 R2, R2, 0x34850, RZ ;  /* 0x0003485002027810 */ /* 0x000fe20007ffe0ff */
[----:B------:R-:W-:Y:S01]  /*1e530*/  UIADD3.X UR5, URZ, UR37, URZ, UP0, !UPT ;  /* 0x000000253f057290 */ /* 0x000fe200087fe43f */
[----:B------:R-:W-:Y:S01]  /*1e540*/  UMOV UR7, 0x14f00000 ;  /* 0x14f0000000077882 */ /* 0x000fe20000000000 */
[----:B--2---:R-:W-:Y:S01]  /*1e550*/  LEA R3, R3, R12, 0xf ;  /* 0x0000000c03037211 */ /* 0x004fe200078e78ff */
[----:B---3--:R-:W-:-:S04]  /*1e560*/  IMAD R7, R7, 0x80, R9 ;  /* 0x0000008007077824 */ /* 0x008fc800078e0209 */
[----:B------:R-:W-:-:S07]  /*1e570*/  VIADD R9, R3, 0x400 ;  /* 0x0000040003097836 */ /* 0x000fce0000000000 */
.L_x_927:
        /* <DEDUP_REMOVED lines=12> */
[----:B------:R-:W-:Y:S01]  /*1e640*/  UMOV UR6, 0x0 ;  /* 0x0000000000067882 */ /* 0x000fe20000000000 */
[----:B------:R-:W-:Y:S01]  /*1e650*/  PLOP3.LUT P0, PT, PT, PT, PT, 0x80, 0x0 ;  /* 0x000000000000781c */ /* 0x000fe20003f0f070 */
[----:B------:R-:W-:Y:S01]  /*1e660*/  UMOV UR7, 0x14f00000 ;  /* 0x14f0000000077882 */ /* 0x000fe20000000000 */
[----:B------:R-:W-:-:S11]  /*1e670*/  IADD3 R3, R3, 0x4400, RZ ;  /* 0x0000440003037810 */ /* 0x000fd60007ffe0ff */
.L_x_928:
        /* <DEDUP_REMOVED lines=11> */
[----:B------:R2:W-:Y:S04]  /*1e730*/  STL [R1+0x1c], R6 ;  /* 0x00001c0601007387 */ /* 0x0005e80000100800 */
[----:B------:R2:W-:Y:S02]  /*1e740*/  STL [R1], R8 ;  /* 0x0000000801007387 */ /* 0x0005e40000100800 */
.L_x_913:
[----:B------:R-:W-:Y:S05]  /*1e750*/  BSYNC B1 ;  /* 0x0000000000017941 */ /* 0x000fea0003800000 */
.L_x_912:
[----:B------:R-:W3:Y:S01]  /*1e760*/  LDL R2, [R1+0x8] ;  /* 0x0000080001027983 */ /* 0x000ee20000100800 */
[----:B------:R-:W-:Y:S01]  /*1e770*/  VIADD R3, R4, 0x1 ;  /* 0x0000000104037836 */ /* 0x000fe20000000000 */
[----:B------:R-:W-:Y:S04]  /*1e780*/  BSSY B1, `(.L_x_929) ;  /* 0x00000ac000017945 */ /* 0x000fe80003800000 */
[----:B------:R-:W-:-:S04]  /*1e790*/  ISETP.NE.AND P0, PT, R3, 0x2, PT ;  /* 0x000000020300780c */ /* 0x000fc80003f05270 */
[----:B------:R-:W-:Y:S02]  /*1e7a0*/  SEL R11, R3, RZ, P0 ;  /* 0x000000ff030b7207 */ /* 0x000fe40000000000 */
[----:B---3--:R-:W-:Y:S02]  /*1e7b0*/  LOP3.LUT P1, RZ, R2, 0x4, RZ, 0xc0, !PT ;  /* 0x0000000402ff7812 */ /* 0x008fe4000782c0ff */
[----:B------:R-:W-:-:S04]  /*1e7c0*/  SEL R2, RZ, 0x1, P0 ;  /* 0x00000001ff027807 */ /* 0x000fc80000000000 */
[----:B------:R-:W-:-:S05]  /*1e7d0*/  LOP3.LUT R10, R5, R2, RZ, 0x3c, !PT ;  /* 0x00000002050a7212 */ /* 0x000fca00078e3cff */
[----:B------:R3:W-:Y:S04]  /*1e7e0*/  STL [R1+0x18], R10 ;  /* 0x0000180a01007387 */ /* 0x0007e80000100800 */
[----:B------:R3:W-:Y:S01]  /*1e7f0*/  STL [R1+0xc], R11 ;  /* 0x00000c0b01007387 */ /* 0x0007e20000100800 */
[----:B------:R-:W-:Y:S05]  /*1e800*/  @!P1 BRA `(.L_x_930) ;  /* 0x00000008008c9947 */ /* 0x000fea0003800000 */
[----:B------:R-:W-:Y:S01]  /*1e810*/  ULDC.64 UR4, c[0x0][0x418] ;  /* 0x0001060000047ab9 */ /* 0x000fe20000000a00 */
[----:B0-2---:R-:W-:Y:S02]  /*1e820*/  IADD3 R6, R0, -0x1, RZ ;  /* 0xffffffff00067810 */ /* 0x005fe40007ffe0ff */
[----:B------:R-:W-:-:S04]  /*1e830*/  ISETP.NE.U32.AND P0, PT, RZ, UR4, PT ;  /* 0x00000004ff007c0c */ /* 0x000fc8000bf05070 */
[----:B------:R-:W-:-:S13]  /*1e840*/  ISETP.NE.AND.EX P0, PT, RZ, UR5, PT, P0 ;  /* 0x00000005ff007c0c */ /* 0x000fda000bf05300 */
[----:B------:R-:W-:Y:S05]  /*1e850*/  @!P0 BRA `(.L_x_931) ;  /* 0x00000000004c8947 */ /* 0x000fea0003800000 */
[----:B------:R-:W2:Y:S01]  /*1e860*/  LDL R12, [R1+0x28] ;  /* 0x00002800010c7983 */ /* 0x000ea20000100800 */
[----:B-----5:R-:W0:Y:S01]  /*1e870*/  LDC R8, c[0x0][0x43c] ;  /* 0x00010f00ff087b82 */ /* 0x020e220000000800 */
[----:B------:R-:W-:Y:S02]  /*1e880*/  ULDC.64 UR6, c[0x0][0x428] ;  /* 0x00010a0000067ab9 */ /* 0x000fe40000000a00 */
[----:B------:R-:W4:Y:S01]  /*1e890*/  LDL R9, [R1+0x14] ;  /* 0x0000140001097983 */ /* 0x000f220000100800 */
[----:B0-----:R-:W-:-:S13]  /*1e8a0*/  ISETP.NE.AND P0, PT, R8, 0x1, PT ;  /* 0x000000010800780c */ /* 0x001fda0003f05270 */
[----:B------:R-:W0:Y:S02]  /*1e8b0*/  @P0 LDC.64 R2, c[0x0][0x440] ;  /* 0x00011000ff020b82 */ /* 0x000e240000000a00 */
[----:B0-----:R-:W-:-:S04]  /*1e8c0*/  @P0 IMAD.HI.U32 R7, R6, R2, RZ ;  /* 0x0000000206070227 */ /* 0x001fc800078e00ff */
[----:B------:R-:W-:Y:S01]  /*1e8d0*/  IMAD.MOV.U32 R2, RZ, RZ, R6 ;  /* 0x000000ffff027224 */ /* 0x000fe200078e0006 */
[----:B------:R-:W-:-:S04]  /*1e8e0*/  @P0 SHF.R.U32.HI R2, RZ, R3, R7 ;  /* 0x00000003ff020219 */ /* 0x000fc80000011607 */
[----:B------:R-:W-:-:S05]  /*1e8f0*/  IADD3 R3, -R2, RZ, RZ ;  /* 0x000000ff02037210 */ /* 0x000fca0007ffe1ff */
[----:B------:R-:W-:Y:S01]  /*1e900*/  IMAD R6, R8, R3, R6 ;  /* 0x0000000308067224 */ /* 0x000fe200078e0206 */
[----:B------:R-:W-:Y:S01]  /*1e910*/  SHF.R.S32.HI R3, RZ, 0x1f, R2 ;  /* 0x0000001fff037819 */ /* 0x000fe20000011402 */
[----:B--2---:R-:W-:-:S04]  /*1e920*/  IMAD R7, R12, UR6, RZ ;  /* 0x000000060c077c24 */ /* 0x004fc8000f8e02ff */
[C---:B----4-:R-:W-:Y:S02]  /*1e930*/  IMAD R7, R9.reuse, UR7, R7 ;  /* 0x0000000709077c24 */ /* 0x050fe4000f8e0207 */
[----:B------:R-:W-:-:S04]  /*1e940*/  IMAD.WIDE.U32 R2, R9, UR6, R2 ;  /* 0x0000000609027c25 */ /* 0x000fc8000f8e0002 */
[----:B------:R-:W-:Y:S01]  /*1e950*/  IMAD.IADD R3, R7, 0x1, R3 ;  /* 0x0000000107037824 */ /* 0x000fe200078e0203 */
[----:B------:R-:W-:-:S04]  /*1e960*/  LEA R8, P0, R2, UR4, 0x2 ;  /* 0x0000000402087c11 */ /* 0x000fc8000f8010ff */
[----:B------:R-:W-:-:S05]  /*1e970*/  LEA.HI.X R9, R2, UR5, R3, 0x2, P0 ;  /* 0x0000000502097c11 */ /* 0x000fca00080f1403 */
[----:B------:R0:W5:Y:S04]  /*1e980*/  LDG.E R8, desc[UR42][R8.64] ;  /* 0x0000002a08087981 */ /* 0x000168000c1e1900 */
.L_x_931:
[----:B------:R-:W2:Y:S01]  /*1e990*/  LDL R2, [R1+0x4] ;  /* 0x0000040001027983 */ /* 0x000ea20000100800 */
[----:B------:R-:W-:Y:S01]  /*1e9a0*/  BSSY B2, `(.L_x_932) ;  /* 0x0000005000027945 */ /* 0x000fe20003800000 */
[----:B--2---:R-:W-:Y:S02]  /*1e9b0*/  LEA R3, R11, R2, 0x3 ;  /* 0x000000020b037211 */ /* 0x004fe400078e18ff */
[----:B------:R-:W-:-:S04]  /*1e9c0*/  SHF.L.U32 R2, R10, 0x1f, RZ ;  /* 0x0000001f0a027819 */ /* 0x000fc800000006ff */
[----:B------:R-:W2:Y:S02]  /*1e9d0*/  SYNCS.PHASECHK.TRANS64.TRYWAIT P0, [R3+URZ+0x34840], R2 ;  /* 0x03484002030075a7 */ /* 0x000ea4000800017f */
[----:B--2---:R-:W-:Y:S05]  /*1e9e0*/  @!P0 BRA `(.L_x_933) ;  /* 0x0000003400508947 */ /* 0x004fea0003800000 */
.L_x_1039:
[----:B------:R-:W-:Y:S05]  /*1e9f0*/  BSYNC B2 ;  /* 0x0000000000027941 */ /* 0x000fea0003800000 */
.L_x_932:
[----:B------:R-:W4:Y:S01]  /*1ea00*/  S2R R7, SR_TID.X ;  /* 0x0000000000077919 */ /* 0x000f220000002100 */
[----:B------:R-:W-:Y:S01]  /*1ea10*/  BSSY B2, `(.L_x_934) ;  /* 0x000000a000027945 */ /* 0x000fe20003800000 */
[----:B----4-:R-:W-:-:S04]  /*1ea20*/  LOP3.LUT R7, R7, 0x7f, RZ, 0xc0, !PT ;  /* 0x0000007f07077812 */ /* 0x010fc800078ec0ff */
[----:B------:R-:W-:-:S13]  /*1ea30*/  ISETP.NE.AND P0, PT, R7, RZ, PT ;  /* 0x000000ff0700720c */ /* 0x000fda0003f05270 */
[----:B------:R-:W-:Y:S05]  /*1ea40*/  @P0 BRA `(.L_x_935) ;  /* 0x0000000000180947 */ /* 0x000fea0003800000 */
[----:B------:R-:W4:Y:S01]  /*1ea50*/  LDL R7, [R1+0x8] ;  /* 0x0000080001077983 */ /* 0x000f220000100800 */
[----:B--2---:R-:W-:-:S04]  /*1ea60*/  IMAD.MOV.U32 R2, RZ, RZ, 0xc000 ;  /* 0x0000c000ff027424 */ /* 0x004fc800078e00ff */
[----:B------:R2:W-:Y:S01]  /*1ea70*/  SYNCS.ARRIVE.TRANS64 RZ, [R3+URZ+0x34830], R2 ;  /* 0x0348300203ff79a7 */ /* 0x0005e2000800003f */
[----:B----4-:R-:W-:-:S13]  /*1ea80*/  LOP3.LUT P1, RZ, R7, 0x1, RZ, 0xc0, !PT ;  /* 0x0000000107ff7812 */ /* 0x010fda000782c0ff */
[----:B--2---:R-:W-:Y:S05]  /*1ea90*/  @!P1 BRA `(.L_x_935) ;  /* 0x0000000000049947 */ /* 0x004fea0003800000 */
[----:B------:R-:W-:Y:S01]  /*1eaa0*/  BPT.TRAP 0x1 ;  /* 0x000000040000795c */ /* 0x000fe20000300000 */
.L_x_935:
[----:B------:R-:W-:Y:S05]  /*1eab0*/  BSYNC B2 ;  /* 0x0000000000027941 */ /* 0x000fea0003800000 */
.L_x_934:
[----:B0-----:R-:W4:Y:S04]  /*1eac0*/  LDL R9, [R1+0x4] ;  /* 0x0000040001097983 */ /* 0x001f280000100800 */
[----:B------:R-:W4:Y:S04]  /*1ead0*/  LDL R7, [R1+0xc] ;  /* 0x00000c0001077983 */ /* 0x000f280000100800 */
[----:B--2---:R-:W2:Y:S01]  /*1eae0*/  LDL R2, [R1+0x20] ;  /* 0x0000200001027983 */ /* 0x004ea20000100800 */
[----:B---3--:R-:W-:Y:S01]  /*1eaf0*/  MOV R10, RZ ;  /* 0x000000ff000a7202 */ /* 0x008fe20000000f00 */
[----:B------:R-:W-:Y:S01]  /*1eb00*/  UIADD3 UR4, UP0, UR36, 0x370, URZ ;  /* 0x0000037024047890 */ /* 0x000fe2000ff1e03f */
[----:B------:R-:W-:Y:S01]  /*1eb10*/  PLOP3.LUT P0, PT, PT, PT, PT, 0x80, 0x0 ;  /* 0x000000000000781c */ /* 0x000fe20003f0f070 */
[----:B------:R-:W-:Y:S01]  /*1eb20*/  VIADD R3, R3, 0x34830 ;  /* 0x0003483003037836 */ /* 0x000fe20000000000 */
[----:B------:R-:W-:Y:S01]  /*1eb30*/  R2UR UR10, R10 ;  /* 0x000000000a0a72ca */ /* 0x000fe200000e0000 */
[----:B------:R-:W-:Y:S01]  /*1eb40*/  UIADD3.X UR5, URZ, UR37, URZ, UP0, !UPT ;  /* 0x000000253f057290 */ /* 0x000fe200087fe43f */
[----:B------:R-:W-:Y:S01]  /*1eb50*/  UMOV UR6, 0x0 ;  /* 0x0000000000067882 */ /* 0x000fe20000000000 */
[----:B------:R-:W-:Y:S01]  /*1eb60*/  UMOV UR7, 0x14f00000 ;  /* 0x14f0000000077882 */ /* 0x000fe20000000000 */
[----:B----4-:R-:W-:Y:S01]  /*1eb70*/  IMAD R7, R7, 0xc000, R9 ;  /* 0x0000c00007077824 */ /* 0x010fe200078e0209 */
[----:B--2---:R-:W-:-:S03]  /*1eb80*/  LEA R2, R6, R2, 0x7 ;  /* 0x0000000206027211 */ /* 0x004fc600078e38ff */
[----:B------:R-:W-:-:S07]  /*1eb90*/  VIADD R9, R7, 0x1c400 ;  /* 0x0001c40007097836 */ /* 0x000fce0000000000 */
.L_x_936:
        /* <DEDUP_REMOVED lines=16> */
.L_x_937:
        /* <DEDUP_REMOVED lines=15> */
.L_x_938:
        /* <DEDUP_REMOVED lines=11> */
[----:B------:R-:W-:Y:S01]  /*1ee40*/  SHF.L.U32 R5, R5, 0x1f, RZ ;  /* 0x0000001f05057819 */ /* 0x000fe200000006ff */
[----:B------:R-:W-:Y:S01]  /*1ee50*/  BSSY B2, `(.L_x_939) ;  /* 0x0000004000027945 */ /* 0x000fe20003800000 */
[----:B--2---:R-:W-:-:S04]  /*1ee60*/  IMAD R2, R4, 0x8, R9 ;  /* 0x0000000804027824 */ /* 0x004fc800078e0209 */
[----:B------:R-:W0:Y:S02]  /*1ee70*/  SYNCS.PHASECHK.TRANS64.TRYWAIT P0, [R2+URZ+0x34860], R5 ;  /* 0x03486005020075a7 */ /* 0x000e24000800017f */
[----:B0-----:R-:W-:Y:S05]  /*1ee80*/  @!P0 BRA `(.L_x_940) ;  /* 0x00000030003c8947 */ /* 0x001fea0003800000 */
.L_x_1040:
[----:B------:R-:W-:Y:S05]  /*1ee90*/  BSYNC B2 ;  /* 0x0000000000027941 */ /* 0x000fea0003800000 */
.L_x_939:
[----:B------:R-:W2:Y:S01]  /*1eea0*/  S2R R3, SR_TID.X ;  /* 0x0000000000037919 */ /* 0x000ea20000002100 */
[----:B------:R-:W-:-:S04]  /*1eeb0*/  UPRMT UR4, UR38, 0x9910, URZ ;  /* 0x0000991026047896 */ /* 0x000fc8000800003f */
[----:B------:R-:W-:Y:S01]  /*1eec0*/  UISETP.NE.AND UP0, UPT, UR4, 0x2, UPT ;  /* 0x000000020400788c */ /* 0x000fe2000bf05270 */
[----:B--2---:R-:W-:-:S04]  /*1eed0*/  LOP3.LUT R3, R3, 0x7f, RZ, 0xc0, !PT ;  /* 0x0000007f03037812 */ /* 0x004fc800078ec0ff */
[----:B------:R-:W-:-:S13]  /*1eee0*/  ISETP.NE.AND P0, PT, R3, RZ, PT ;  /* 0x000000ff0300720c */ /* 0x000fda0003f05270 */
[----:B------:R-:W-:-:S04]  /*1eef0*/  @!P0 MOV R3, 0x8000 ;  /* 0x0000800000038802 */ /* 0x000fc80000000f00 */
[----:B------:R2:W-:Y:S01]  /*1ef00*/  @!P0 SYNCS.ARRIVE.TRANS64 RZ, [R2+URZ+0x34850], R3 ;  /* 0x0348500302ff89a7 */ /* 0x0005e2000800003f */
[----:B------:R-:W-:-:S13]  /*1ef10*/  PLOP3.LUT P0, PT, PT, PT, UP0, 0x80, 0x0 ;  /* 0x000000000000781c */ /* 0x000fda0003f0f008 */
[----:B--2---:R-:W-:Y:S05]  /*1ef20*/  @P0 BRA `(.L_x_941) ;  /* 0x0000000000040947 */ /* 0x004fea0003800000 */
[----:B------:R-:W-:Y:S01]  /*1ef30*/  BPT.TRAP 0x1 ;  /* 0x000000040000795c */ /* 0x000fe20000300000 */
.L_x_941:
[----:B------:R-:W2:Y:S01]  /*1ef40*/  LDL R3, [R1+0x8] ;  /* 0x0000080001037983 */ /* 0x000ea20000100800 */
[----:B------:R-:W-:Y:S01]  /*1ef50*/  BSSY B2, `(.L_x_942) ;  /* 0x0000004000027945 */ /* 0x000fe20003800000 */
[----:B--2---:R-:W-:-:S13]  /*1ef60*/  LOP3.LUT P0, RZ, R3, 0x8, RZ, 0xc0, !PT ;  /* 0x0000000803ff7812 */ /* 0x004fda000780c0ff */
[----:B------:R-:W-:Y:S05]  /*1ef70*/  @P0 BRA `(.L_x_943) ;  /* 0x0000000000040947 */ /* 0x000fea0003800000 */
[----:B------:R-:W-:Y:S01]  /*1ef80*/  BPT.TRAP 0x1 ;  /* 0x000000040000795c */ /* 0x000fe20000300000 */
.L_x_943:
[----:B------:R-:W-:Y:S05]  /*1ef90*/  BSYNC B2 ;  /* 0x0000000000027941 */ /* 0x000fea0003800000 */
.L_x_942:
[----:B------:R-:W2:Y:S04]  /*1efa0*/  LDL R7, [R1+0x4] ;  /* 0x0000040001077983 */ /* 0x000ea80000100800 */
[----:B0-----:R-:W3:Y:S04]  /*1efb0*/  LDL R5, [R1+0x20] ;  /* 0x0000200001057983 */ /* 0x001ee80000100800 */
        /* <DEDUP_REMOVED lines=11> */
.L_x_944:
        /* <DEDUP_REMOVED lines=16> */
.L_x_945:
        /* <DEDUP_REMOVED lines=13> */
.L_x_930:
[----:B------:R-:W-:Y:S05]  /*1f240*/  BSYNC B1 ;  /* 0x0000000000017941 */ /* 0x000fea0003800000 */
.L_x_929:
[C---:B------:R-:W-:Y:S02]  /*1f250*/  ISETP.GT.AND P0, PT, R0.reuse, 0x1, PT ;  /* 0x000000010000780c */ /* 0x040fe40003f04270 */
[----:B------:R-:W-:-:S11]  /*1f260*/  IADD3 R0, R0, -0x2, RZ ;  /* 0xfffffffe00007810 */ /* 0x000fd60007ffe0ff */
[----:B------:R-:W-:Y:S05]  /*1f270*/  @P0 BRA `(.L_x_946) ;  /* 0xffffffe800700947 */ /* 0x000fea000383ffff */
.L_x_892:
[----:B------:R-:W-:Y:S05]  /*1f280*/  BSYNC B0 ;  /* 0x0000000000007941 */ /* 0x000fea0003800000 */
.L_x_891:
[----:B------:R-:W0:Y:S01]  /*1f290*/  S2R R2, SR_TID.X ;  /* 0x0000000000027919 */ /* 0x000e220000002100 */
[----:B------:R-:W-:Y:S01]  /*1f2a0*/  BSSY B0, `(.L_x_947) ;  /* 0x0000010000007945 */ /* 0x000fe20003800000 */
[----:B0-----:R-:W-:-:S04]  /*1f2b0*/  LOP3.LUT R2, R2, 0x7f, RZ, 0xc0, !PT ;  /* 0x0000007f02027812 */ /* 0x001fc800078ec0ff */
[----:B------:R-:W-:-:S13]  /*1f2c0*/  ISETP.NE.AND P0, PT, R2, RZ, PT ;  /* 0x000000ff0200720c */ /* 0x000fda0003f05270 */
[----:B------:R-:W-:Y:S05]  /*1f2d0*/  @P0 BRA `(.L_x_948) ;  /* 0x0000000000300947 */ /* 0x000fea0003800000 */
[----:B------:R-:W0:Y:S01]  /*1f2e0*/  S2R R2, SR_LANEID ;  /* 0x0000000000027919 */ /* 0x000e220000000000 */
[----:B------:R-:W-:Y:S01]  /*1f2f0*/  VOTEU.ANY UR4, UPT, PT ;  /* 0x0000000000047886 */ /* 0x000fe200038e0100 */
[----:B--2---:R-:W2:Y:S01]  /*1f300*/  LDC.64 R4, c[0x0][0xc60] ;  /* 0x00031800ff047b82 */ /* 0x004ea20000000a00 */
[----:B------:R-:W0:Y:S02]  /*1f310*/  FLO.U32 R0, UR4 ;  /* 0x0000000400007d00 */ /* 0x000e2400080e0000 */
[----:B0-----:R-:W-:-:S06]  /*1f320*/  ISETP.EQ.U32.AND P0, PT, R0, R2, PT ;  /* 0x000000020000720c */ /* 0x001fcc0003f02070 */
[----:B------:R-:W2:Y:S07]  /*1f330*/  POPC R2, UR4 ;  /* 0x0000000400027d09 */ /* 0x000eae0008000000 */
[----:B--2---:R-:W2:Y:S04]  /*1f340*/  @P0 ATOMG.E.ADD.STRONG.GPU PT, R2, desc[UR42][R4.64], R2 ;  /* 0x00000002040209a8 */ /* 0x004ea800081ee1ea */
[----:B--2---:R0:W2:Y:S02]  /*1f350*/  SHFL.IDX PT, R2, R2, R0, 0x1f ;  /* 0x00001f0002027589 */ /* 0x0040a400000e0000 */
[----:B0-----:R-:W0:Y:S02]  /*1f360*/  S2R R0, SR_LTMASK ;  /* 0x0000000000007919 */ /* 0x001e240000003900 */
[----:B0-----:R-:W-:-:S06]  /*1f370*/  LOP3.LUT R0, R0, UR4, RZ, 0xc0, !PT ;  /* 0x0000000400007c12 */ /* 0x001fcc000f8ec0ff */
[----:B------:R-:W2:Y:S02]  /*1f380*/  POPC R0, R0 ;  /* 0x0000000000007309 */ /* 0x000ea40000000000 */
[----:B--2---:R-:W-:-:S07]  /*1f390*/  IADD3 R16, R2, UR39, R0 ;  /* 0x0000002702107c10 */ /* 0x004fce000fffe000 */
.L_x_948:
[----:B------:R-:W-:Y:S05]  /*1f3a0*/  BSYNC B0 ;  /* 0x0000000000007941 */ /* 0x000fea0003800000 */
.L_x_947:
[----:B------:R-:W2:Y:S01]  /*1f3b0*/  LDL R0, [R1+0x8] ;  /* 0x0000080001007983 */ /* 0x000ea20000100800 */
[----:B------:R-:W-:Y:S01]  /*1f3c0*/  BSSY B0, `(.L_x_949) ;  /* 0x0000045000007945 */ /* 0x000fe20003800000 */
[----:B--2---:R-:W-:-:S13]  /*1f3d0*/  LOP3.LUT P0, RZ, R0, 0x4, RZ, 0xc0, !PT ;  /* 0x0000000400ff7812 */ /* 0x004fda000780c0ff */
[----:B------:R-:W-:Y:S05]  /*1f3e0*/  @!P0 BRA `(.L_x_950) ;  /* 0x0000000400088947 */ /* 0x000fea0003800000 */
[----:B------:R-:W2:Y:S04]  /*1f3f0*/  LDL R3, [R1+0x4] ;  /* 0x0000040001037983 */ /* 0x000ea80000100800 */
[----:B------:R-:W2:Y:S04]  /*1f400*/  LDL R0, [R1+0xc] ;  /* 0x00000c0001007983 */ /* 0x000ea80000100800 */
[----:B------:R-:W3:Y:S01]  /*1f410*/  LDL R2, [R1+0x18] ;  /* 0x0000180001027983 */ /* 0x000ee20000100800 */
[----:B------:R-:W-:Y:S01]  /*1f420*/  BSSY B1, `(.L_x_951) ;  /* 0x0000005000017945 */ /* 0x000fe20003800000 */
[----:B--2---:R-:W-:Y:S01]  /*1f430*/  IMAD R0, R0, 0x8, R3 ;  /* 0x0000000800007824 */ /* 0x004fe200078e0203 */
[----:B---3--:R-:W-:-:S04]  /*1f440*/  SHF.L.U32 R2, R2, 0x1f, RZ ;  /* 0x0000001f02027819 */ /* 0x008fc800000006ff */
[----:B------:R-:W0:Y:S02]  /*1f450*/  SYNCS.PHASECHK.TRANS64.TRYWAIT P0, [R0+URZ+0x34860], R2 ;  /* 0x03486002000075a7 */ /* 0x000e24000800017f */
[----:B0-----:R-:W-:Y:S05]  /*1f460*/  @!P0 BRA `(.L_x_952) ;  /* 0x0000002800d88947 */ /* 0x001fea0003800000 */
.L_x_1041:
[----:B------:R-:W-:Y:S05]  /*1f470*/  BSYNC B1 ;  /* 0x0000000000017941 */ /* 0x000fea0003800000 */
.L_x_951:
[----:B------:R-:W2:Y:S01]  /*1f480*/  S2R R3, SR_TID.X ;  /* 0x0000000000037919 */ /* 0x000ea20000002100 */
[----:B------:R-:W-:-:S04]  /*1f490*/  UPRMT UR4, UR38, 0x9910, URZ ;  /* 0x0000991026047896 */ /* 0x000fc8000800003f */
[----:B------:R-:W-:Y:S01]  /*1f4a0*/  UISETP.NE.AND UP0, UPT, UR4, 0x2, UPT ;  /* 0x000000020400788c */ /* 0x000fe2000bf05270 */
[----:B--2---:R-:W-:-:S04]  /*1f4b0*/  LOP3.LUT R3, R3, 0x7f, RZ, 0xc0, !PT ;  /* 0x0000007f03037812 */ /* 0x004fc800078ec0ff */
[----:B------:R-:W-:-:S13]  /*1f4c0*/  ISETP.NE.AND P0, PT, R3, RZ, PT ;  /* 0x000000ff0300720c */ /* 0x000fda0003f05270 */
[----:B0-----:R-:W-:-:S04]  /*1f4d0*/  @!P0 MOV R2, 0x8000 ;  /* 0x0000800000028802 */ /* 0x001fc80000000f00 */
[----:B------:R0:W-:Y:S01]  /*1f4e0*/  @!P0 SYNCS.ARRIVE.TRANS64 RZ, [R0+URZ+0x34850], R2 ;  /* 0x0348500200ff89a7 */ /* 0x0001e2000800003f */
[----:B------:R-:W-:-:S13]  /*1f4f0*/  PLOP3.LUT P0, PT, PT, PT, UP0, 0x80, 0x0 ;  /* 0x000000000000781c */ /* 0x000fda0003f0f008 */
[----:B0-----:R-:W-:Y:S05]  /*1f500*/  @P0 BRA `(.L_x_953) ;  /* 0x0000000000040947 */ /* 0x001fea0003800000 */
[----:B------:R-:W-:Y:S01]  /*1f510*/  BPT.TRAP 0x1 ;  /* 0x000000040000795c */ /* 0x000fe20000300000 */
.L_x_953:
[----:B------:R-:W2:Y:S01]  /*1f520*/  LDL R2, [R1+0x8] ;  /* 0x0000080001027983 */ /* 0x000ea20000100800 */
[----:B------:R-:W-:Y:S01]  /*1f530*/  BSSY B1, `(.L_x_954) ;  /* 0x0000004000017945 */ /* 0x000fe20003800000 */
[----:B--2---:R-:W-:-:S13]  /*1f540*/  LOP3.LUT P0, RZ, R2, 0x8, RZ, 0xc0, !PT ;  /* 0x0000000802ff7812 */ /* 0x004fda000780c0ff */
[----:B------:R-:W-:Y:S05]  /*1f550*/  @P0 BRA `(.L_x_955) ;  /* 0x0000000000040947 */ /* 0x000fea0003800000 */
[----:B------:R-:W-:Y:S01]  /*1f560*/  BPT.TRAP 0x1 ;  /* 0x000000040000795c */ /* 0x000fe20000300000 */
.L_x_955:
[----:B------:R-:W-:Y:S05]  /*1f570*/  BSYNC B1 ;  /* 0x0000000000017941 */ /* 0x000fea0003800000 */
.L_x_954:
[----:B------:R-:W2:Y:S04]  /*1f580*/  LDL.LU R5, [R1+0x20] ;  /* 0x0000200001057983 */ /* 0x000ea80000300800 */
[----:B------:R-:W3:Y:S04]  /*1f590*/  LDL R4, [R1+0x4] ;  /* 0x0000040001047983 */ /* 0x000ee80000100800 */
[----:B------:R-:W3:Y:S04]  /*1f5a0*/  LDL R2, [R1+0xc] ;  /* 0x00000c0001027983 */ /* 0x000ee80000100800 */
        /* <DEDUP_REMOVED lines=8> */
[----:B---3--:R-:W-:Y:S01]  /*1f630*/  LEA R2, R2, R4, 0xf ;  /* 0x0000000402027211 */ /* 0x008fe200078e78ff */
[----:B--2---:R-:W-:-:S03]  /*1f640*/  IMAD R3, R3, 0x80, R5 ;  /* 0x0000008003037824 */ /* 0x004fc600078e0205 */
[----:B------:R-:W-:-:S07]  /*1f650*/  IADD3 R4, R2, 0x400, RZ ;  /* 0x0000040002047810 */ /* 0x000fce0007ffe0ff */
.L_x_956:
        /* <DEDUP_REMOVED lines=16> */
.L_x_957:
        /* <DEDUP_REMOVED lines=11> */
.L_x_950:
[----:B------:R-:W-:Y:S05]  /*1f810*/  BSYNC B0 ;  /* 0x0000000000007941 */ /* 0x000fea0003800000 */
.L_x_949:
        /* <DEDUP_REMOVED lines=9> */
.L_x_871:
[----:B------:R-:W-:Y:S05]  /*1f8b0*/  BSYNC B7 ;  /* 0x0000000000077941 */ /* 0x000fea0003800000 */
.L_x_869:
[----:B----45:R-:W3:Y:S02]  /*1f8c0*/  LDL R8, [R1+0x8] ;  /* 0x0000080001087983 */ /* 0x030ee40000100800 */
[----:B---3--:R-:W-:-:S13]  /*1f8d0*/  LOP3.LUT P0, RZ, R8, 0x10, RZ, 0xc0, !PT ;  /* 0x0000001008ff7812 */ /* 0x008fda000780c0ff */
[----:B------:R-:W-:Y:S05]  /*1f8e0*/  @!P0 BRA `(.L_x_958) ;  /* 0x0000000000288947 */ /* 0x000fea0003800000 */
[----:B------:R-:W-:Y:S05]  /*1f8f0*/  WARPSYNC.ALL ;  /* 0x0000000000007948 */ /* 0x000fea0003800000 */
[----:B------:R-:W3:Y:S08]  /*1f900*/  S2UR UR5, SR_CgaCtaId ;  /* 0x00000000000579c3 */ /* 0x000ef00000008800 */
[----:B------:R-:W-:Y:S06]  /*1f910*/  BAR.SYNC.DEFER_BLOCKING 0x5, 0x180 ;  /* 0x0146000000007b1d */ /* 0x000fec0000010000 */
[----:B------:R-:W-:-:S02]  /*1f920*/  UMOV UR4, 0x400 ;  /* 0x0000040000047882 */ /* 0x000fc40000000000 */
[----:B---3--:R-:W-:-:S06]  /*1f930*/  ULEA UR4, UR5, UR4, 0x18 ;  /* 0x0000000405047291 */ /* 0x008fcc000f8ec03f */
[----:B--2---:R-:W-:-:S05]  /*1f940*/  IMAD.U32 R0, RZ, RZ, UR4 ;  /* 0x00000004ff007e24 */ /* 0x004fca000f8e00ff */
[----:B------:R2:W3:Y:S04]  /*1f950*/  LDS.128 R16, [R0+0x348d0] ;  /* 0x0348d00000107984 */ /* 0x0004e80000000c00 */
[----:B------:R2:W-:Y:S01]  /*1f960*/  STL [R1+0x4], R0 ;  /* 0x0000040001007387 */ /* 0x0005e20000100800 */
[----:B------:R-:W-:Y:S06]  /*1f970*/  BAR.ARV 0x4, 0x180 ;  /* 0x0106000000007b1d */ /* 0x000fec0000002000 */
[----:B------:R-:W-:Y:S05]  /*1f980*/  BRA `(.L_x_959) ;  /* 0x0000000800447947 */ /* 0x000fea0003800000 */
.L_x_958:
[----:B------:R-:W3:Y:S01]  /*1f990*/  LDL R7, [R1+0x2c] ;  /* 0x00002c0001077983 */ /* 0x000ee20000100800 */
[----:B------:R-:W-:Y:S01]  /*1f9a0*/  UMOV UR4, 0xffffffff ;  /* 0xffffffff00047882 */ /* 0x000fe20000000000 */
[----:B---3--:R-:W-:Y:S02]  /*1f9b0*/  ISETP.NE.AND P5, PT, R7, 0x1f, PT ;  /* 0x0000001f0700780c */ /* 0x008fe40003fa5270 */
[----:B------:R-:W-:Y:S11]  /*1f9c0*/  BRA.DIV UR4, `(.L_x_960) ;  /* 0x0000002604947947 */ /* 0x000ff6000b800000 */
[----:B--2---:R-:W-:Y:S01]  /*1f9d0*/  IADD3 R0, R19, R7, RZ ;  /* 0x0000000713007210 */ /* 0x004fe20007ffe0ff */
[----:B------:R-:W-:Y:S01]  /*1f9e0*/  ULDC UR4, c[0x0][0xc3c] ;  /* 0x00030f0000047ab9 */ /* 0x000fe20000000800 */
[----:B------:R-:W-:Y:S02]  /*1f9f0*/  LOP3.LUT P4, RZ, R8, 0x1, RZ, 0xc0, !PT ;  /* 0x0000000108ff7812 */ /* 0x000fe4000788c0ff */
[----:B------:R-:W-:-:S13]  /*1fa00*/  ISETP.GE.OR P0, PT, R0, UR4, !P5 ;  /* 0x0000000400007c0c */ /* 0x000fda000ef06670 */
[----:B0-----:R-:W0:Y:S02]  /*1fa10*/  @!P0 LDC.64 R2, c[0x0][0xc80] ;  /* 0x00032000ff028b82 */ /* 0x001e240000000a00 */
[----:B0-----:R-:W-:-:S06]  /*1fa20*/  @!P0 IMAD.WIDE R2, R0, 0x4, R2 ;  /* 0x0000000400028825 */ /* 0x001fcc00078e0202 */
[----:B------:R0:W2:Y:S01]  /*1fa30*/  @!P0 LDG.E R3, desc[UR42][R2.64] ;  /* 0x0000002a02038981 */ /* 0x0000a2000c1e1900 */
[C---:B------:R-:W-:Y:S02]  /*1fa40*/  ISETP.GE.U32.AND P1, PT, R7.reuse, 0x4, PT ;  /* 0x000000040700780c */ /* 0x040fe40003f26070 */
[C---:B------:R-:W-:Y:S01]  /*1fa50*/  ISETP.GE.U32.AND P2, PT, R7.reuse, 0x8, PT ;  /* 0x000000080700780c */ /* 0x040fe20003f46070 */
[----:B------:R-:W-:Y:S01]  /*1fa60*/  SHFL.IDX PT, R0, R16, RZ, 0x1f ;  /* 0x00001fff10007589 */ /* 0x000fe200000e0000 */
[----:B------:R-:W-:-:S03]  /*1fa70*/  ISETP.GE.U32.AND P3, PT, R7, 0x10, PT ;  /* 0x000000100700780c */ /* 0x000fc60003f66070 */
[----:B------:R-:W-:Y:S01]  /*1fa80*/  SHFL.IDX PT, R4, R16, 0x1, 0x1f ;  /* 0x00201f0010047f89 */ /* 0x000fe200000e0000 */
[----:B0-----:R-:W-:Y:S01]  /*1fa90*/  IMAD.MOV.U32 R2, RZ, RZ, RZ ;  /* 0x000000ffff027224 */ /* 0x001fe200078e00ff */
[----:B--2---:R-:W-:Y:S02]  /*1faa0*/  @!P0 MOV R2, R3 ;  /* 0x0000000300028202 */ /* 0x004fe40000000f00 */
[----:B------:R-:W-:-:S03]  /*1fab0*/  ISETP.GE.U32.AND P0, PT, R7, 0x2, PT ;  /* 0x000000020700780c */ /* 0x000fc60003f06070 */
        /* <DEDUP_REMOVED lines=15> */
[----:B------:R0:W2:Y:S02]  /*1fbb0*/  SHFL.IDX PT, R6, R5, 0x1f, 0x1f ;  /* 0x03e01f0005067f89 */ /* 0x0000a400000e0000 */
.L_x_1051:
[----:B------:R-:W-:Y:S02]  /*1fbc0*/  ULDC UR4, c[0x0][0xc38] ;  /* 0x00030e0000047ab9 */ /* 0x000fe40000000800 */
[----:B------:R-:W-:-:S05]  /*1fbd0*/  MOV R16, UR4 ;  /* 0x0000000400107c02 */ /* 0x000fca0008000f00 */
[----:B--2---:R-:W-:-:S04]  /*1fbe0*/  IMAD R6, R6, R16, RZ ;  /* 0x0000001006067224 */ /* 0x004fc800078e02ff */
[----:B------:R-:W-:-:S05]  /*1fbf0*/  IMAD.IADD R4, R4, 0x1, R6 ;  /* 0x0000000104047824 */ /* 0x000fca00078e0206 */
[----:B------:R-:W-:-:S13]  /*1fc00*/  ISETP.GT.AND P4, PT, R4, R0, PT ;  /* 0x000000000400720c */ /* 0x000fda0003f84270 */
[----:B------:R-:W-:Y:S05]  /*1fc10*/  @P4 BRA `(.L_x_961) ;  /* 0x0000000000a04947 */ /* 0x000fea0003800000 */
.L_x_966:
[----:B------:R-:W2:Y:S01]  /*1fc20*/  LDC R2, c[0x0][0xc3c] ;  /* 0x00030f00ff027b82 */ /* 0x000ea20000000800 */
[----:B------:R-:W-:-:S04]  /*1fc30*/  IADD3 R19, R19, 0x1f, RZ ;  /* 0x0000001f13137810 */ /* 0x000fc80007ffe0ff */
[----:B--2---:R-:W-:-:S13]  /*1fc40*/  ISETP.GE.AND P4, PT, R19, R2, PT ;  /* 0x000000021300720c */ /* 0x004fda0003f86270 */
[----:B------:R-:W-:Y:S05]  /*1fc50*/  @P4 BRA `(.L_x_962) ;  /* 0x0000000400484947 */ /* 0x000fea0003800000 */
[----:B------:R-:W0:Y:S01]  /*1fc60*/  LDL R3, [R1+0x2c] ;  /* 0x00002c0001037983 */ /* 0x000e220000100800 */
[----:B------:R-:W-:Y:S01]  /*1fc70*/  BSSY B0, `(.L_x_963) ;  /* 0x0000008000007945 */ /* 0x000fe20003800000 */
[----:B0-----:R-:W-:-:S05]  /*1fc80*/  IMAD.IADD R5, R19, 0x1, R3 ;  /* 0x0000000113057824 */ /* 0x001fca00078e0203 */
[----:B------:R-:W-:Y:S02]  /*1fc90*/  ISETP.GE.OR P4, PT, R5, R2, !P5 ;  /* 0x000000020500720c */ /* 0x000fe40006f86670 */
[----:B------:R-:W-:-:S11]  /*1fca0*/  MOV R2, RZ ;  /* 0x000000ff00027202 */ /* 0x000fd60000000f00 */
[----:B------:R-:W-:Y:S05]  /*1fcb0*/  @P4 BRA `(.L_x_964) ;  /* 0x00000000000c4947 */ /* 0x000fea0003800000 */
[----:B------:R-:W0:Y:S02]  /*1fcc0*/  LDC.64 R2, c[0x0][0xc80] ;  /* 0x00032000ff027b82 */ /* 0x000e240000000a00 */
[----:B0-----:R-:W-:-:S06]  /*1fcd0*/  IMAD.WIDE R2, R5, 0x4, R2 ;  /* 0x0000000405027825 */ /* 0x001fcc00078e0202 */
[----:B------:R0:W5:Y:S02]  /*1fce0*/  LDG.E R2, desc[UR42][R2.64] ;  /* 0x0000002a02027981 */ /* 0x000164000c1e1900 */
.L_x_964:
[----:B------:R-:W-:Y:S05]  /*1fcf0*/  BSYNC B0 ;  /* 0x0000000000007941 */ /* 0x000fea0003800000 */
.L_x_963:
[----:B------:R-:W-:-:S03]  /*1fd00*/  UMOV UR4, 0xffffffff ;  /* 0xffffffff00047882 */ /* 0x000fc60000000000 */
[----:B------:R-:W-:Y:S05]  /*1fd10*/  BRA.DIV UR4, `(.L_x_965) ;  /* 0x0000002604fc7947 */ /* 0x000fea000b800000 */
[----:B0-----:R-:W2:Y:S02]  /*1fd20*/  LDL R3, [R1+0x8] ;  /* 0x0000080001037983 */ /* 0x001ea40000100800 */
[----:B--2---:R-:W-:Y:S02]  /*1fd30*/  LOP3.LUT P4, RZ, R3, 0x1, RZ, 0xc0, !PT ;  /* 0x0000000103ff7812 */ /* 0x004fe4000788c0ff */
[----:B-----5:R-:W0:Y:S02]  /*1fd40*/  SHFL.UP PT, R3, R2, 0x1, RZ ;  /* 0x0420000002037989 */ /* 0x020e2400000e00ff */
        /* <DEDUP_REMOVED lines=15> */
.L_x_1059:
[----:B------:R-:W-:Y:S02]  /*1fe40*/  ULDC UR4, c[0x0][0xc38] ;  /* 0x00030e0000047ab9 */ /* 0x000fe40000000800 */
[----:B------:R-:W-:-:S05]  /*1fe50*/  MOV R16, UR4 ;  /* 0x0000000400107c02 */ /* 0x000fca0008000f00 */
[----:B--2---:R-:W-:-:S04]  /*1fe60*/  IMAD R6, R6, R16, RZ ;  /* 0x0000001006067224 */ /* 0x004fc800078e02ff */
[----:B------:R-:W-:-:S05]  /*1fe70*/  IMAD.IADD R4, R6, 0x1, R4 ;  /* 0x0000000106047824 */ /* 0x000fca00078e0204 */
[----:B------:R-:W-:-:S13]  /*1fe80*/  ISETP.GT.AND P4, PT, R4, R0, PT ;  /* 0x000000000400720c */ /* 0x000fda0003f84270 */
[----:B------:R-:W-:Y:S05]  /*1fe90*/  @!P4 BRA `(.L_x_966) ;  /* 0xfffffffc0060c947 */ /* 0x000fea000383ffff */
.L_x_961:
[----:B------:R-:W-:Y:S01]  /*1fea0*/  IADD3 R6, -R6, R4, RZ ;  /* 0x0000000406067210 */ /* 0x000fe20007ffe1ff */
[----:B------:R-:W-:-:S04]  /*1feb0*/  UMOV UR4, 0xffffffff ;  /* 0xffffffff00047882 */ /* 0x000fc80000000000 */
[----:B------:R-:W-:-:S05]  /*1fec0*/  IMAD R3, R5, R16, R6 ;  /* 0x0000001005037224 */ /* 0x000fca00078e0206 */
[----:B------:R-:W-:Y:S01]  /*1fed0*/  ISETP.GT.AND P6, PT, R3, R0, PT ;  /* 0x000000000300720c */ /* 0x000fe20003fc4270 */
[----:B------:R-:W-:-:S12]  /*1fee0*/  BRA.DIV UR4, `(.L_x_967) ;  /* 0x0000002a04687947 */ /* 0x000fd8000b800000 */
[----:B------:R-:W-:-:S04]  /*1fef0*/  VOTE.ANY R3, PT, !P6 ;  /* 0x0000000000037806 */ /* 0x000fc800070e0100 */
[----:B------:R-:W2:Y:S02]  /*1ff00*/  POPC R4, R3 ;  /* 0x0000000300047309 */ /* 0x000ea40000000000 */
[----:B--2---:R2:W3:Y:S02]  /*1ff10*/  SHFL.IDX PT, R17, R2, R4, 0x1f ;  /* 0x00001f0402117589 */ /* 0x0044e400000e0000 */
.L_x_1063:
[----:B------:R-:W-:Y:S01]  /*1ff20*/  ISETP.NE.AND P0, PT, R3, RZ, PT ;  /* 0x000000ff0300720c */ /* 0x000fe20003f05270 */
[----:B--2---:R-:W-:-:S12]  /*1ff30*/  IMAD.MOV.U32 R2, RZ, RZ, RZ ;  /* 0x000000ffff027224 */ /* 0x004fd800078e00ff */
[----:B------:R-:W-:Y:S05]  /*1ff40*/  @!P0 BRA `(.L_x_968) ;  /* 0x0000000000108947 */ /* 0x000fea0003800000 */
[----:B------:R-:W-:Y:S01]  /*1ff50*/  UMOV UR4, 0xffffffff ;  /* 0xffffffff00047882 */ /* 0x000fe20000000000 */
[----:B------:R-:W-:Y:S02]  /*1ff60*/  IADD3 R12, R4, -0x1, RZ ;  /* 0xffffffff040c7810 */ /* 0x000fe40007ffe0ff */
[----:B------:R-:W-:Y:S05]  /*1ff70*/  BRA.DIV UR4, `(.L_x_969) ;  /* 0x0000002a048c7947 */ /* 0x000fea000b800000 */
[----:B------:R2:W4:Y:S02]  /*1ff80*/  SHFL.IDX PT, R2, R5, R12, 0x1f ;  /* 0x00001f0c05027589 */ /* 0x00052400000e0000 */
.L_x_968:
[----:B0-23--:R-:W-:Y:S01]  /*1ff90*/  IABS R5, R17 ;  /* 0x0000001100057213 */ /* 0x00dfe20000000000 */
[----:B----4-:R-:W-:Y:S02]  /*1ffa0*/  IMAD R16, R2, R16, R6 ;  /* 0x0000001002107224 */ /* 0x010fe400078e0206 */
[----:B------:R-:W-:Y:S01]  /*1ffb0*/  IMAD.IADD R19, R4, 0x1, R19 ;  /* 0x0000000104137824 */ /* 0x000fe200078e0213 */
[----:B------:R-:W0:Y:S02]  /*1ffc0*/  I2F.RP R2, R5 ;  /* 0x0000000500027306 */ /* 0x000e240000209400 */
[----:B------:R-:W-:-:S06]  /*1ffd0*/  IADD3 R0, R0, -R16, RZ ;  /* 0x8000001000007210 */ /* 0x000fcc0007ffe0ff */
[----:B0-----:R-:W0:Y:S02]  /*1ffe0*/  MUFU.RCP R2, R2 ;  /* 0x0000000200027308 */ /* 0x001e240000001000 */
[----:B0-----:R-:W-:-:S06]  /*1fff0*/  VIADD R2, R2, 0xffffffe ;  /* 0x0ffffffe02027836 */ /* 0x001fcc0000000000 */
[----:B------:R-:W0:Y:S02]  /*20000*/  F2I.FTZ.U32.TRUNC.NTZ R3, R2 ;  /* 0x0000000200037305 */ /* 0x000e24000021f000 */
[----:B0-----:R-:W-:-:S05]  /*20010*/  IADD3 R2, RZ, -R3, RZ ;  /* 0x80000003ff027210 */ /* 0x001fca0007ffe0ff */
[----:B------:R-:W-:Y:S02]  /*20020*/  IMAD R6, R2, R5, RZ ;  /* 0x0000000502067224 */ /* 0x000fe400078e02ff */
[----:B------:R-:W-:-:S04]  /*20030*/  IMAD.MOV.U32 R2, RZ, RZ, RZ ;  /* 0x000000ffff027224 */ /* 0x000fc800078e00ff */
[----:B------:R-:W-:Y:S01]  /*20040*/  IMAD.HI.U32 R2, R3, R6, R2 ;  /* 0x0000000603027227 */ /* 0x000fe200078e0002 */
[----:B------:R-:W-:Y:S02]  /*20050*/  IABS R6, R17 ;  /* 0x0000001100067213 */ /* 0x000fe40000000000 */
[----:B------:R-:W-:-:S03]  /*20060*/  IABS R3, R0 ;  /* 0x0000000000037213 */ /* 0x000fc60000000000 */
[----:B------:R-:W-:Y:S02]  /*20070*/  IMAD.MOV R6, RZ, RZ, -R6 ;  /* 0x000000ffff067224 */ /* 0x000fe400078e0a06 */
[----:B------:R-:W-:-:S04]  /*20080*/  IMAD.HI.U32 R2, R2, R3, RZ ;  /* 0x0000000302027227 */ /* 0x000fc800078e00ff */
[----:B------:R-:W-:-:S05]  /*20090*/  IMAD R3, R2, R6, R3 ;  /* 0x0000000602037224 */ /* 0x000fca00078e0203 */
[----:B------:R-:W-:-:S13]  /*200a0*/  ISETP.GT.U32.AND P2, PT, R5, R3, PT ;  /* 0x000000030500720c */ /* 0x000fda0003f44070 */
[-C--:B------:R-:W-:Y:S01]  /*200b0*/  @!P2 IADD3 R3, R3, -R5.reuse, RZ ;  /* 0x800000050303a210 */ /* 0x080fe20007ffe0ff */
[----:B------:R-:W-:Y:S01]  /*200c0*/  @!P2 VIADD R2, R2, 0x1 ;  /* 0x000000010202a836 */ /* 0x000fe20000000000 */
[----:B------:R-:W-:Y:S02]  /*200d0*/  ISETP.NE.AND P2, PT, R17, RZ, PT ;  /* 0x000000ff1100720c */ /* 0x000fe40003f45270 */
[----:B------:R-:W-:Y:S02]  /*200e0*/  ISETP.GE.U32.AND P0, PT, R3, R5, PT ;  /* 0x000000050300720c */ /* 0x000fe40003f06070 */
[----:B------:R-:W-:-:S04]  /*200f0*/  LOP3.LUT R3, R0, R17, RZ, 0x3c, !PT ;  /* 0x0000001100037212 */ /* 0x000fc800078e3cff */
[----:B------:R-:W-:-:S07]  /*20100*/  ISETP.GE.AND P1, PT, R3, RZ, PT ;  /* 0x000000ff0300720c */ /* 0x000fce0003f26270 */
[----:B------:R-:W-:-:S06]  /*20110*/  @P0 IADD3 R2, R2, 0x1, RZ ;  /* 0x0000000102020810 */ /* 0x000fcc0007ffe0ff */
[----:B------:R-:W-:Y:S01]  /*20120*/  @!P1 IMAD.MOV R2, RZ, RZ, -R2 ;  /* 0x000000ffff029224 */ /* 0x000fe200078e0a02 */
[----:B------:R-:W-:-:S04]  /*20130*/  @!P2 LOP3.LUT R2, RZ, R17, RZ, 0x33, !PT ;  /* 0x00000011ff02a212 */ /* 0x000fc800078e33ff */
[----:B------:R-:W-:Y:S02]  /*20140*/  IADD3 R3, -R2, RZ, RZ ;  /* 0x000000ff02037210 */ /* 0x000fe40007ffe1ff */
[----:B------:R-:W-:-:S03]  /*20150*/  MOV R18, R2 ;  /* 0x0000000200127202 */ /* 0x000fc60000000f00 */
[----:B------:R-:W-:Y:S01]  /*20160*/  IMAD R17, R17, R3, R0 ;  /* 0x0000000311117224 */ /* 0x000fe200078e0200 */
[----:B------:R-:W-:Y:S06]  /*20170*/  BRA `(.L_x_970) ;  /* 0x00000000001c7947 */ /* 0x000fec0003800000 */
.L_x_962:
[----:B------:R-:W-:Y:S01]  /*20180*/  UMOV UR4, URZ ;  /* 0x0000003f00047c82 */ /* 0x000fe20008000000 */
[----:B------:R-:W-:Y:S01]  /*20190*/  UMOV UR5, URZ ;  /* 0x0000003f00057c82 */ /* 0x000fe20008000000 */
[----:B------:R-:W-:Y:S01]  /*201a0*/  ULDC UR6, c[0x0][0xc3c] ;  /* 0x00030f0000067ab9 */ /* 0x000fe20000000800 */
[----:B------:R-:W-:Y:S01]  /*201b0*/  IMAD.MOV.U32 R16, RZ, RZ, R0 ;  /* 0x000000ffff107224 */ /* 0x000fe200078e0000 */
[----:B------:R-:W-:Y:S01]  /*201c0*/  MOV R17, UR4 ;  /* 0x0000000400117c02 */ /* 0x000fe20008000f00 */
[----:B------:R-:W-:Y:S01]  /*201d0*/  IMAD.U32 R18, RZ, RZ, UR5 ;  /* 0x00000005ff127e24 */ /* 0x000fe2000f8e00ff */
[----:B------:R-:W-:-:S07]  /*201e0*/  MOV R19, UR6 ;  /* 0x0000000600137c02 */ /* 0x000fce0008000f00 */
.L_x_970:
[----:B------:R-:W2:Y:S04]  /*201f0*/  LDL R0, [R1+0x2c] ;  /* 0x00002c0001007983 */ /* 0x000ea80000100800 */
[----:B------:R4:W3:Y:S01]  /*20200*/  LDL R3, [R1+0x4] ;  /* 0x0000040001037983 */ /* 0x0008e20000100800 */
[----:B------:R-:W-:Y:S05]  /*20210*/  WARPSYNC.ALL ;  /* 0x0000000000007948 */ /* 0x000fea0003800000 */
[----:B------:R-:W-:Y:S01]  /*20220*/  BAR.SYNC.DEFER_BLOCKING 0x4, 0x180 ;  /* 0x0106000000007b1d */ /* 0x000fe20000010000 */
[----:B--2---:R-:W-:-:S13]  /*20230*/  ISETP.NE.AND P0, PT, R0, RZ, PT ;  /* 0x000000ff0000720c */ /* 0x004fda0003f05270 */
[----:B------:R-:W3:Y:S01]  /*20240*/  @!P0 S2R R0, SR_CgaCtaId ;  /* 0x0000000000008919 */ /* 0x000ee20000008800 */
[----:B------:R-:W-:-:S04]  /*20250*/  @!P0 MOV R2, 0x400 ;  /* 0x0000040000028802 */ /* 0x000fc80000000f00 */
[----:B---3--:R-:W-:-:S05]  /*20260*/  @!P0 LEA R3, R0, R2, 0x18 ;  /* 0x0000000200038211 */ /* 0x008fca00078ec0ff */
[----:B------:R4:W-:Y:S04]  /*20270*/  @!P0 STS.128 [R3+0x348d0], R16 ;  /* 0x0348d01003008388 */ /* 0x0009e80000000c00 */
[----:B------:R4:W-:Y:S01]  /*20280*/  @!P0 STL [R1+0x4], R3 ;  /* 0x0000040301008387 */ /* 0x0009e20000100800 */
[----:B------:R-:W-:Y:S06]  /*20290*/  BAR.ARV 0x5, 0x180 ;  /* 0x0146000000007b1d */ /* 0x000fec0000002000 */
.L_x_959:
[----:B------:R-:W-:Y:S02]  /*202a0*/  ULDC UR4, c[0x0][0xc3c] ;  /* 0x00030f0000047ab9 */ /* 0x000fe40000000800 */
[----:B---3--:R-:W-:-:S13]  /*202b0*/  ISETP.GE.AND P0, PT, R19, UR4, PT ;  /* 0x0000000413007c0c */ /* 0x008fda000bf06270 */
[----:B------:R-:W-:Y:S05]  /*202c0*/  @!P0 BRA `(.L_x_971) ;  /* 0xffffff9400f48947 */ /* 0x000fea000383ffff */
[----:B------:R-:W-:Y:S05]  /*202d0*/  BSYNC B8 ;  /* 0x0000000000087941 */ /* 0x000fea0003800000 */
.L_x_827:
[----:B--2---:R-:W2:Y:S01]  /*202e0*/  LDL.LU R0, [R1+0x58] ;  /* 0x0000580001007983 */ /* 0x004ea20000300800 */
[----:B------:R-:W-:Y:S01]  /*202f0*/  BSSY B0, `(.L_x_972) ;  /* 0x000000b000007945 */ /* 0x000fe20003800000 */
[----:B0-----:R-:W0:Y:S01]  /*20300*/  S2R R5, SR_CgaCtaId ;  /* 0x0000000000057919 */ /* 0x001e220000008800 */
[----:B--2---:R-:W-:-:S05]  /*20310*/  VIADD R0, R0, 0x1 ;  /* 0x0000000100007836 */ /* 0x004fca0000000000 */
[----:B------:R-:W-:-:S04]  /*20320*/  LEA.HI R2, R0, R0, RZ, 0x1 ;  /* 0x0000000000027211 */ /* 0x000fc800078f08ff */
[----:B----4-:R-:W-:-:S04]  /*20330*/  LOP3.LUT R3, R2, 0xfffffffe, RZ, 0xc0, !PT ;  /* 0xfffffffe02037812 */ /* 0x010fc800078ec0ff */
[----:B------:R-:W-:Y:S02]  /*20340*/  IADD3 R3, R0, -R3, RZ ;  /* 0x8000000300037210 */ /* 0x000fe40007ffe0ff */
[----:B------:R-:W-:Y:S02]  /*20350*/  MOV R0, 0x400 ;  /* 0x0000040000007802 */ /* 0x000fe40000000f00 */
[----:B------:R-:W-:Y:S02]  /*20360*/  SHF.L.U32 R3, R3, 0x1f, RZ ;  /* 0x0000001f03037819 */ /* 0x000fe400000006ff */
[----:B0-----:R-:W-:-:S04]  /*20370*/  LEA R0, R5, R0, 0x18 ;  /* 0x0000000005007211 */ /* 0x001fc800078ec0ff */
[----:B------:R-:W0:Y:S02]  /*20380*/  SYNCS.PHASECHK.TRANS64.TRYWAIT P0, [R0+URZ+0x34820], R3 ;  /* 0x03482003000075a7 */ /* 0x000e24000800017f */
[----:B0-----:R-:W-:Y:S05]  /*20390*/  @!P0 BRA `(.L_x_973) ;  /* 0x0000002400ac8947 */ /* 0x001fea0003800000 */
.L_x_1066:
[----:B------:R-:W-:Y:S05]  /*203a0*/  BSYNC B0 ;  /* 0x0000000000007941 */ /* 0x000fea0003800000 */
.L_x_972:
[----:B------:R-:W-:-:S03]  /*203b0*/  UMOV UR4, 0xffffffff ;  /* 0xffffffff00047882 */ /* 0x000fc60000000000 */
[----:B------:R-:W-:Y:S05]  /*203c0*/  BRA.DIV UR4, `(.L_x_974) ;  /* 0x0000002604b47947 */ /* 0x000fea000b800000 */
[----:B------:R-:W2:Y:S02]  /*203d0*/  S2R R2, SR_TID.X ;  /* 0x0000000000027919 */ /* 0x000ea40000002100 */
[----:B--2---:R-:W-:-:S04]  /*203e0*/  SHF.R.U32.HI R2, RZ, 0x5, R2 ;  /* 0x00000005ff027819 */ /* 0x004fc80000011602 */
[----:B------:R-:W-:-:S05]  /*203f0*/  LOP3.LUT R2, R2, 0x3, RZ, 0xc0, !PT ;  /* 0x0000000302027812 */ /* 0x000fca00078ec0ff */
[----:B------:R2:W3:Y:S02]  /*20400*/  SHFL.IDX PT, R14, R2, RZ, 0x1f ;  /* 0x00001fff020e7589 */ /* 0x0004e400000e0000 */
.L_x_1069:
[----:B---3--:R-:W-:-:S13]  /*20410*/  ISETP.NE.AND P0, PT, R14, RZ, PT ;  /* 0x000000ff0e00720c */ /* 0x008fda0003f05270 */
[----:B------:R-:W-:Y:S05]  /*20420*/  @P0 BRA `(.L_x_612) ;  /* 0x00000000009c0947 */ /* 0x000fea0003800000 */
[----:B------:R-:W-:-:S03]  /*20430*/  UMOV UR4, 0xffffffff ;  /* 0xffffffff00047882 */ /* 0x000fc60000000000 */
[----:B------:R-:W-:Y:S05]  /*20440*/  BRA.DIV UR4, `(.L_x_975) ;  /* 0x0000002604c87947 */ /* 0x000fea000b800000 */
[----:B------:R-:W-:-:S13]  /*20450*/  ELECT P6, URZ, PT ;  /* 0x00000000003f782f */ /* 0x000fda00038c0000 */
.L_x_1072:
        /* <DEDUP_REMOVED lines=8> */
.L_x_976:
[----:B0-----:R-:W2:Y:S04]  /*204e0*/  LDL R3, [R1+0xc] ;  /* 0x00000c0001037983 */ /* 0x001ea80000100800 */
[----:B------:R-:W3:Y:S01]  /*204f0*/  LDL.LU R7, [R1+0x18] ;  /* 0x0000180001077983 */ /* 0x000ee20000300800 */
[----:B------:R-:W-:-:S05]  /*20500*/  IADD3 R2, R0, 0x34840, RZ ;  /* 0x0003484000027810 */ /* 0x000fca0007ffe0ff */
[C---:B--2---:R-:W-:Y:S01]  /*20510*/  IMAD R6, R3.reuse, 0x8, R2 ;  /* 0x0000000803067824 */ /* 0x044fe200078e0202 */
[----:B------:R-:W-:Y:S02]  /*20520*/  IADD3 R3, R3, 0x1, RZ ;  /* 0x0000000103037810 */ /* 0x000fe40007ffe0ff */
[----:B---3--:R-:W-:Y:S02]  /*20530*/  SHF.L.U32 R5, R7, 0x1f, RZ ;  /* 0x0000001f07057819 */ /* 0x008fe400000006ff */
[C---:B------:R-:W-:Y:S02]  /*20540*/  ISETP.NE.AND P1, PT, R3.reuse, 0x2, PT ;  /* 0x000000020300780c */ /* 0x040fe40003f25270 */
[----:B------:R-:W0:Y:S02]  /*20550*/  SYNCS.PHASECHK.TRANS64.TRYWAIT P0, [R6+URZ], R5 ;  /* 0x00000005060075a7 */ /* 0x000e24000800017f */
[----:B------:R-:W-:Y:S02]  /*20560*/  SEL R4, RZ, 0x1, P1 ;  /* 0x00000001ff047807 */ /* 0x000fe40000800000 */
[----:B------:R-:W-:-:S02]  /*20570*/  SEL R3, R3, RZ, P1 ;  /* 0x000000ff03037207 */ /* 0x000fc40000800000 */
[----:B------:R-:W-:-:S03]  /*20580*/  LOP3.LUT R4, R7, R4, RZ, 0x3c, !PT ;  /* 0x0000000407047212 */ /* 0x000fc600078e3cff */
[----:B------:R-:W-:Y:S01]  /*20590*/  IMAD R7, R3, 0x8, R2 ;  /* 0x0000000803077824 */ /* 0x000fe200078e0202 */
[----:B------:R-:W-:Y:S01]  /*205a0*/  SHF.L.U32 R2, R4, 0x1f, RZ ;  /* 0x0000001f04027819 */ /* 0x000fe200000006ff */
[----:B0-----:R-:W-:Y:S06]  /*205b0*/  @!P0 BRA `(.L_x_977) ;  /* 0x00000024008c8947 */ /* 0x001fec0003800000 */
.L_x_1073:
[----:B------:R-:W2:Y:S02]  /*205c0*/  SYNCS.PHASECHK.TRANS64.TRYWAIT P0, [R7+URZ], R2 ;  /* 0x00000002070075a7 */ /* 0x000ea4000800017f */
[----:B--2---:R-:W-:Y:S05]  /*205d0*/  @!P0 BRA `(.L_x_978) ;  /* 0x0000002400988947 */ /* 0x004fea0003800000 */
.L_x_1074:
[----:B------:R-:W-:Y:S05]  /*205e0*/  @!P2 BRA `(.L_x_979) ;  /* 0x000000000004a947 */ /* 0x000fea0003800000 */
[----:B------:R-:W-:Y:S01]  /*205f0*/  BPT.TRAP 0x1 ;  /* 0x000000040000795c */ /* 0x000fe20000300000 */
.L_x_979:
[----:B------:R-:W3:Y:S01]  /*20600*/  LDL.LU R4, [R1+0xc] ;  /* 0x00000c0001047983 */ /* 0x000ee20000300800 */
[----:B------:R-:W-:-:S05]  /*20610*/  IADD3 R0, R0, 0x34860, RZ ;  /* 0x0003486000007810 */ /* 0x000fca0007ffe0ff */
[----:B---3--:R-:W-:-:S04]  /*20620*/  IMAD R4, R4, 0x8, R0 ;  /* 0x0000000804047824 */ /* 0x008fc800078e0200 */
[----:B------:R-:W3:Y:S02]  /*20630*/  SYNCS.PHASECHK.TRANS64.TRYWAIT P0, [R4+URZ], R5 ;  /* 0x00000005040075a7 */ /* 0x000ee4000800017f */
[----:B---3--:R-:W-:Y:S05]  /*20640*/  @!P0 BRA `(.L_x_980) ;  /* 0x0000002400908947 */ /* 0x008fea0003800000 */
.L_x_1075:
[----:B------:R-:W-:-:S07]  /*20650*/  LEA R3, R3, R0, 0x3 ;  /* 0x0000000003037211 */ /* 0x000fce00078e18ff */
.L_x_981:
[----:B----4-:R4:W0:Y:S02]  /*20660*/  SYNCS.PHASECHK.TRANS64.TRYWAIT P0, [R3+URZ], R2 ;  /* 0x00000002030075a7 */ /* 0x010824000800017f */
[----:B0-----:R-:W-:Y:S05]  /*20670*/  @!P0 NANOSLEEP.SYNCS 0x989680 ;  /* 0x009896800000895d */ /* 0x001fea0003900000 */
[----:B------:R-:W0:Y:S02]  /*20680*/  @!P0 SYNCS.PHASECHK.TRANS64 P0, [R3+URZ], R2 ;  /* 0x00000002030085a7 */ /* 0x000e24000800007f */
[----:B0-----:R-:W-:Y:S05]  /*20690*/  @!P0 BRA `(.L_x_981) ;  /* 0xfffffffc00f08947 */ /* 0x001fea000383ffff */
.L_x_612:
[----:B------:R-:W-:Y:S05]  /*206a0*/  BSYNC B9 ;  /* 0x0000000000097941 */ /* 0x000fea0003800000 */
.L_x_609:
[----:B------:R-:W-:Y:S05]  /*206b0*/  EXIT ;  /* 0x000000000000794d */ /* 0x000fea0003800000 */
.L_x_630:
[----:B-1----:R1:W2:Y:S02]  /*206c0*/  SYNCS.PHASECHK.TRANS64.TRYWAIT P5, [R3+URZ+0x34890], R0 ;  /* 0x03489000030075a7 */ /* 0x0022a400080a017f */
[----:B--2---:R-:W-:Y:S05]  /*206d0*/  @!P5 NANOSLEEP.SYNCS 0x989680 ;  /* 0x009896800000d95d */ /* 0x004fea0003900000 */
[----:B------:R-:W2:Y:S02]  /*206e0*/  @!P5 SYNCS.PHASECHK.TRANS64 P5, [R3+URZ+0x34890], R0 ;  /* 0x034890000300d5a7 */ /* 0x000ea400080a007f */
[----:B--2---:R-:W-:Y:S05]  /*206f0*/  @!P5 BRA `(.L_x_630) ;  /* 0xfffffffc00f0d947 */ /* 0x004fea000383ffff */
[----:B------:R-:W-:Y:S05]  /*20700*/  BRA `(.L_x_982) ;  /* 0xfffffe30000c7947 */ /* 0x000fea000383ffff */
.L_x_684:
[----:B-1----:R1:W3:Y:S02]  /*20710*/  SYNCS.PHASECHK.TRANS64.TRYWAIT P5, [R3+URZ+0x34890], R0 ;  /* 0x03489000030075a7 */ /* 0x0022e400080a017f */
[----:B---3--:R-:W-:Y:S05]  /*20720*/  @!P5 NANOSLEEP.SYNCS 0x989680 ;  /* 0x009896800000d95d */ /* 0x008fea0003900000 */
[----:B------:R-:W3:Y:S02]  /*20730*/  @!P5 SYNCS.PHASECHK.TRANS64 P5, [R3+URZ+0x34890], R0 ;  /* 0x034890000300d5a7 */ /* 0x000ee400080a007f */
[----:B---3--:R-:W-:Y:S05]  /*20740*/  @!P5 BRA `(.L_x_684) ;  /* 0xfffffffc00f0d947 */ /* 0x008fea000383ffff */
[----:B------:R-:W-:Y:S05]  /*20750*/  BRA `(.L_x_983) ;  /* 0xfffffe6000887947 */ /* 0x000fea000383ffff */
.L_x_709:
[----:B-1----:R1:W2:Y:S02]  /*20760*/  SYNCS.PHASECHK.TRANS64.TRYWAIT P4, [R3+URZ+0x34890], R0 ;  /* 0x03489000030075a7 */ /* 0x0022a4000808017f */
[----:B--2---:R-:W-:Y:S05]  /*20770*/  @!P4 NANOSLEEP.SYNCS 0x989680 ;  /* 0x009896800000c95d */ /* 0x004fea0003900000 */
[----:B------:R-:W2:Y:S02]  /*20780*/  @!P4 SYNCS.PHASECHK.TRANS64 P4, [R3+URZ+0x34890], R0 ;  /* 0x034890000300c5a7 */ /* 0x000ea4000808007f */
[----:B--2---:R-:W-:Y:S05]  /*20790*/  @!P4 BRA `(.L_x_709) ;  /* 0xfffffffc00f0c947 */ /* 0x004fea000383ffff */
[----:B------:R-:W-:Y:S05]  /*207a0*/  BRA `(.L_x_984) ;  /* 0xfffffe9000887947 */ /* 0x000fea000383ffff */
.L_x_715:
[----:B0-----:R0:W2:Y:S02]  /*207b0*/  SYNCS.PHASECHK.TRANS64.TRYWAIT P4, [R3+URZ+0x348b0], R0 ;  /* 0x0348b000030075a7 */ /* 0x0010a4000808017f */
[----:B--2---:R-:W-:Y:S05]  /*207c0*/  @!P4 NANOSLEEP.SYNCS 0x989680 ;  /* 0x009896800000c95d */ /* 0x004fea0003900000 */
[----:B------:R-:W2:Y:S02]  /*207d0*/  @!P4 SYNCS.PHASECHK.TRANS64 P4, [R3+URZ+0x348b0], R0 ;  /* 0x0348b0000300c5a7 */ /* 0x000ea4000808007f */
[----:B--2---:R-:W-:Y:S05]  /*207e0*/  @!P4 BRA `(.L_x_715) ;  /* 0xfffffffc00f0c947 */ /* 0x004fea000383ffff */
[----:B------:R-:W-:Y:S05]  /*207f0*/  BRA `(.L_x_985) ;  /* 0xfffffe94008c7947 */ /* 0x000fea000383ffff */
.L_x_733:
[----:B------:R-:W-:Y:S01]  /*20800*/  BSSY B1, `(.L_x_986) ;  /* 0x0000008000017945 */ /* 0x000fe20003800000 */
[----:B------:R-:W-:Y:S01]  /*20810*/  IMAD.MOV.U32 R13, RZ, RZ, R25 ;  /* 0x000000ffff0d7224 */ /* 0x000fe200078e0019 */
[----:B------:R-:W-:Y:S01]  /*20820*/  MOV R12, RZ ;  /* 0x000000ff000c7202 */ /* 0x000fe20000000f00 */
[----:B------:R-:W-:Y:S01]  /*20830*/  IMAD.MOV.U32 R11, RZ, RZ, 0x1c1f ;  /* 0x00001c1fff0b7424 */ /* 0x000fe200078e00ff */
[----:B------:R-:W-:-:S07]  /*20840*/  MOV R15, 0xffffffff ;  /* 0xffffffff000f7802 */ /* 0x000fce0000000f00 */
[----:B------:R-:W-:Y:S05]  /*20850*/  WARPSYNC.COLLECTIVE R15, `(.L_x_987) ;  /* 0x000000000f087348 */ /* 0x000fea0003c00000 */
[----:B------:R0:W1:Y:S02]  /*20860*/  SHFL.IDX P6, R14, R13, R12, R11 ;  /* 0x0000000c0d0e7389 */ /* 0x00006400000c000b */
[----:B01----:R-:W-:Y:S01]  /*20870*/  ENDCOLLECTIVE ;  /* 0x000000000000791b */ /* 0x003fe20003800000 */
.L_x_987:
[----:B------:R-:W-:Y:S05]  /*20880*/  BSYNC B1 ;  /* 0x0000000000017941 */ /* 0x000fea0003800000 */
.L_x_986:
[----:B------:R-:W-:Y:S01]  /*20890*/  MOV R13, R24 ;  /* 0x00000018000d7202 */ /* 0x000fe20000000f00 */
[----:B------:R-:W-:Y:S01]  /*208a0*/  IMAD.MOV.U32 R12, RZ, RZ, RZ ;  /* 0x000000ffff0c7224 */ /* 0x000fe200078e00ff */
[----:B------:R-:W-:Y:S01]  /*208b0*/  MOV R11, 0x1c1f ;  /* 0x00001c1f000b7802 */ /* 0x000fe20000000f00 */
[----:B------:R-:W-:Y:S02]  /*208c0*/  IMAD.MOV.U32 R15, RZ, RZ, -0x1 ;  /* 0xffffffffff0f7424 */ /* 0x000fe400078e00ff */
[----:B------:R-:W-:-:S07]  /*208d0*/  IMAD.MOV.U32 R0, RZ, RZ, R14 ;  /* 0x000000ffff007224 */ /* 0x000fce00078e000e */
[----:B------:R-:W-:Y:S05]  /*208e0*/  WARPSYNC.COLLECTIVE R15, `(.L_x_988) ;  /* 0x000000000f087348 */ /* 0x000fea0003c00000 */
[----:B------:R0:W1:Y:S02]  /*208f0*/  SHFL.IDX P6, R14, R13, R12, R11 ;  /* 0x0000000c0d0e7389 */ /* 0x00006400000c000b */
[----:B01----:R-:W-:Y:S01]  /*20900*/  ENDCOLLECTIVE ;  /* 0x000000000000791b */ /* 0x003fe20003800000 */
.L_x_988:
[----:B------:R-:W-:Y:S01]  /*20910*/  IMAD.MOV.U32 R13, RZ, RZ, R27 ;  /* 0x000000ffff0d7224 */ /* 0x000fe200078e001b */
[----:B------:R-:W-:-:S07]  /*20920*/  MOV R3, R14 ;  /* 0x0000000e00037202 */ /* 0x000fce0000000f00 */
[----:B------:R-:W-:Y:S05]  /*20930*/  WARPSYNC.COLLECTIVE R15, `(.L_x_989) ;  /* 0x000000000f087348 */ /* 0x000fea0003c00000 */
[----:B------:R0:W1:Y:S02]  /*20940*/  SHFL.IDX P6, R14, R13, R12, R11 ;  /* 0x0000000c0d0e7389 */ /* 0x00006400000c000b */
[----:B01----:R-:W-:Y:S01]  /*20950*/  ENDCOLLECTIVE ;  /* 0x000000000000791b */ /* 0x003fe20003800000 */
.L_x_989:
[----:B------:R-:W-:Y:S01]  /*20960*/  IMAD.MOV.U32 R13, RZ, RZ, R26 ;  /* 0x000000ffff0d7224 */ /* 0x000fe200078e001a */
[----:B------:R-:W-:-:S07]  /*20970*/  MOV R4, R14 ;  /* 0x0000000e00047202 */ /* 0x000fce0000000f00 */
[----:B------:R-:W-:Y:S05]  /*20980*/  WARPSYNC.COLLECTIVE R15, `(.L_x_990) ;  /* 0x000000000f087348 */ /* 0x000fea0003c00000 */
[----:B------:R0:W1:Y:S02]  /*20990*/  SHFL.IDX P6, R14, R13, R12, R11 ;  /* 0x0000000c0d0e7389 */ /* 0x00006400000c000b */
[----:B01----:R-:W-:Y:S01]  /*209a0*/  ENDCOLLECTIVE ;  /* 0x000000000000791b */ /* 0x003fe20003800000 */
.L_x_990:
[----:B------:R-:W-:Y:S01]  /*209b0*/  MOV R5, R14 ;  /* 0x0000000e00057202 */ /* 0x000fe20000000f00 */
[----:B------:R-:W-:Y:S06]  /*209c0*/  BRA `(.L_x_991) ;  /* 0xfffffea000587947 */ /* 0x000fec000383ffff */
.L_x_737:
[----:B0-----:R0:W1:Y:S02]  /*209d0*/  SYNCS.PHASECHK.TRANS64.TRYWAIT P0, [R2+URZ+0x34800], R5 ;  /* 0x03480005020075a7 */ /* 0x001064000800017f */
[----:B-1----:R-:W-:Y:S05]  /*209e0*/  @!P0 NANOSLEEP.SYNCS 0x989680 ;  /* 0x009896800000895d */ /* 0x002fea0003900000 */
[----:B------:R-:W1:Y:S02]  /*209f0*/  @!P0 SYNCS.PHASECHK.TRANS64 P0, [R2+URZ+0x34800], R5 ;  /* 0x03480005020085a7 */ /* 0x000e64000800007f */
[----:B-1----:R-:W-:Y:S05]  /*20a00*/  @!P0 BRA `(.L_x_737) ;  /* 0xfffffffc00f08947 */ /* 0x002fea000383ffff */
[----:B------:R-:W-:Y:S05]  /*20a10*/  BRA `(.L_x_992) ;  /* 0xfffffea800d47947 */ /* 0x000fea000383ffff */
.L_x_761:
        /* <DEDUP_REMOVED lines=8> */
.L_x_994:
[----:B------:R-:W-:Y:S05]  /*20aa0*/  BSYNC B1 ;  /* 0x0000000000017941 */ /* 0x000fea0003800000 */
.L_x_993:
        /* <DEDUP_REMOVED lines=8> */
.L_x_995:
[----:B------:R-:W-:Y:S02]  /*20b30*/  IMAD.MOV.U32 R43, RZ, RZ, R3 ;  /* 0x000000ffff2b7224 */ /* 0x000fe400078e0003 */
[----:B------:R-:W-:Y:S01]  /*20b40*/  IMAD.MOV.U32 R13, RZ, RZ, R27 ;  /* 0x000000ffff0d7224 */ /* 0x000fe200078e001b */
[----:B------:R-:W-:-:S07]  /*20b50*/  MOV R0, R14 ;  /* 0x0000000e00007202 */ /* 0x000fce0000000f00 */
[----:B------:R-:W-:Y:S05]  /*20b60*/  WARPSYNC.COLLECTIVE R15, `(.L_x_996) ;  /* 0x000000000f087348 */ /* 0x000fea0003c00000 */
[----:B------:R0:W1:Y:S02]  /*20b70*/  SHFL.IDX P6, R14, R13, R12, R11 ;  /* 0x0000000c0d0e7389 */ /* 0x00006400000c000b */
[----:B01----:R-:W-:Y:S01]  /*20b80*/  ENDCOLLECTIVE ;  /* 0x000000000000791b */ /* 0x003fe20003800000 */
.L_x_996:
[----:B------:R-:W-:Y:S01]  /*20b90*/  MOV R42, R0 ;  /* 0x00000000002a7202 */ /* 0x000fe20000000f00 */
[----:B------:R-:W-:Y:S01]  /*20ba0*/  IMAD.MOV.U32 R13, RZ, RZ, R26 ;  /* 0x000000ffff0d7224 */ /* 0x000fe200078e001a */
[----:B------:R-:W-:-:S07]  /*20bb0*/  MOV R5, R14 ;  /* 0x0000000e00057202 */ /* 0x000fce0000000f00 */
[----:B------:R-:W-:Y:S05]  /*20bc0*/  WARPSYNC.COLLECTIVE R15, `(.L_x_997) ;  /* 0x000000000f087348 */ /* 0x000fea0003c00000 */
[----:B------:R0:W1:Y:S02]  /*20bd0*/  SHFL.IDX P6, R14, R13, R12, R11 ;  /* 0x0000000c0d0e7389 */ /* 0x00006400000c000b */
[----:B01----:R-:W-:Y:S01]  /*20be0*/  ENDCOLLECTIVE ;  /* 0x000000000000791b */ /* 0x003fe20003800000 */
.L_x_997:
[----:B------:R-:W-:Y:S05]  /*20bf0*/  BRA `(.L_x_998) ;  /* 0xfffffec800747947 */ /* 0x000fea000383ffff */
.L_x_765:
[----:B0-----:R0:W1:Y:S02]  /*20c00*/  SYNCS.PHASECHK.TRANS64.TRYWAIT P0, [R2+URZ+0x34800], R5 ;  /* 0x03480005020075a7 */ /* 0x001064000800017f */
[----:B-1----:R-:W-:Y:S05]  /*20c10*/  @!P0 NANOSLEEP.SYNCS 0x989680 ;  /* 0x009896800000895d */ /* 0x002fea0003900000 */
[----:B------:R-:W1:Y:S02]  /*20c20*/  @!P0 SYNCS.PHASECHK.TRANS64 P0, [R2+URZ+0x34800], R5 ;  /* 0x03480005020085a7 */ /* 0x000e64000800007f */
[----:B-1----:R-:W-:Y:S05]  /*20c30*/  @!P0 BRA `(.L_x_765) ;  /* 0xfffffffc00f08947 */ /* 0x002fea000383ffff */
[----:B------:R-:W-:Y:S05]  /*20c40*/  BRA `(.L_x_999) ;  /* 0xfffffed000747947 */ /* 0x000fea000383ffff */
.L_x_779:
[----:B-1----:R1:W2:Y:S02]  /*20c50*/  SYNCS.PHASECHK.TRANS64.TRYWAIT P2, [R0+URZ+0x34830], R3 ;  /* 0x03483003000075a7 */ /* 0x0022a4000804017f */
[----:B--2---:R-:W-:Y:S05]  /*20c60*/  @!P2 NANOSLEEP.SYNCS 0x989680 ;  /* 0x009896800000a95d */ /* 0x004fea0003900000 */
[----:B------:R-:W2:Y:S02]  /*20c70*/  @!P2 SYNCS.PHASECHK.TRANS64 P2, [R0+URZ+0x34830], R3 ;  /* 0x034830030000a5a7 */ /* 0x000ea4000804007f */
[----:B--2---:R-:W-:Y:S05]  /*20c80*/  @!P2 BRA `(.L_x_779) ;  /* 0xfffffffc00f0a947 */ /* 0x004fea000383ffff */
[----:B------:R-:W-:Y:S05]  /*20c90*/  BRA `(.L_x_778) ;  /* 0xfffffef400747947 */ /* 0x000fea000383ffff */
.L_x_786:
[----:B-1----:R1:W2:Y:S02]  /*20ca0*/  SYNCS.PHASECHK.TRANS64.TRYWAIT P2, [R10+URZ+0x34830], R7 ;  /* 0x034830070a0075a7 */ /* 0x0022a4000804017f */
[----:B--2---:R-:W-:Y:S05]  /*20cb0*/  @!P2 NANOSLEEP.SYNCS 0x989680 ;  /* 0x009896800000a95d */ /* 0x004fea0003900000 */
[----:B------:R-:W2:Y:S02]  /*20cc0*/  @!P2 SYNCS.PHASECHK.TRANS64 P2, [R10+URZ+0x34830], R7 ;  /* 0x034830070a00a5a7 */ /* 0x000ea4000804007f */
[----:B--2---:R-:W-:Y:S05]  /*20cd0*/  @!P2 BRA `(.L_x_786) ;  /* 0xfffffffc00f0a947 */ /* 0x004fea000383ffff */
[----:B------:R-:W-:Y:S05]  /*20ce0*/  BRA `(.L_x_785) ;  /* 0xffffff2400f47947 */ /* 0x000fea000383ffff */
.L_x_791:
[----:B-1----:R1:W2:Y:S02]  /*20cf0*/  SYNCS.PHASECHK.TRANS64.TRYWAIT P2, [R13+URZ+0x34850], R0 ;  /* 0x034850000d0075a7 */ /* 0x0022a4000804017f */
[----:B--2---:R-:W-:Y:S05]  /*20d00*/  @!P2 NANOSLEEP.SYNCS 0x989680 ;  /* 0x009896800000a95d */ /* 0x004fea0003900000 */
[----:B------:R-:W2:Y:S02]  /*20d10*/  @!P2 SYNCS.PHASECHK.TRANS64 P2, [R13+URZ+0x34850], R0 ;  /* 0x034850000d00a5a7 */ /* 0x000ea4000804007f */
[----:B--2---:R-:W-:Y:S05]  /*20d20*/  @!P2 BRA `(.L_x_791) ;  /* 0xfffffffc00f0a947 */ /* 0x004fea000383ffff */
[----:B------:R-:W-:Y:S05]  /*20d30*/  BRA `(.L_x_790) ;  /* 0xffffff3000c87947 */ /* 0x000fea000383ffff */
.L_x_797:
[----:B-1----:R1:W2:Y:S02]  /*20d40*/  SYNCS.PHASECHK.TRANS64.TRYWAIT P0, [R8+URZ+0x34850], R5 ;  /* 0x03485005080075a7 */ /* 0x0022a4000800017f */
[----:B--2---:R-:W-:Y:S05]  /*20d50*/  @!P0 NANOSLEEP.SYNCS 0x989680 ;  /* 0x009896800000895d */ /* 0x004fea0003900000 */
[----:B------:R-:W2:Y:S02]  /*20d60*/  @!P0 SYNCS.PHASECHK.TRANS64 P0, [R8+URZ+0x34850], R5 ;  /* 0x03485005080085a7 */ /* 0x000ea4000800007f */
[----:B--2---:R-:W-:Y:S05]  /*20d70*/  @!P0 BRA `(.L_x_797) ;  /* 0xfffffffc00f08947 */ /* 0x004fea000383ffff */
[----:B------:R-:W-:Y:S05]  /*20d80*/  BRA `(.L_x_796) ;  /* 0xffffff5400e87947 */ /* 0x000fea000383ffff */
.L_x_833:
[----:B------:R-:W0:Y:S01]  /*20d90*/  S2R R7, SR_TID.X ;  /* 0x0000000000077919 */ /* 0x000e220000002100 */
[----:B------:R-:W-:Y:S01]  /*20da0*/  BSSY B1, `(.L_x_1000) ;  /* 0x000000a000017945 */ /* 0x000fe20003800000 */
[----:B------:R-:W-:Y:S01]  /*20db0*/  IMAD.MOV.U32 R12, RZ, RZ, RZ ;  /* 0x000000ffff0c7224 */ /* 0x000fe200078e00ff */
[----:B------:R-:W-:Y:S01]  /*20dc0*/  MOV R11, 0x1f ;  /* 0x0000001f000b7802 */ /* 0x000fe20000000f00 */
[----:B------:R-:W-:Y:S01]  /*20dd0*/  IMAD.MOV.U32 R15, RZ, RZ, -0x1 ;  /* 0xffffffffff0f7424 */ /* 0x000fe200078e00ff */
[----:B0-----:R-:W-:-:S04]  /*20de0*/  SHF.R.U32.HI R7, RZ, 0x5, R7 ;  /* 0x00000005ff077819 */ /* 0x001fc80000011607 */
[----:B------:R-:W-:-:S04]  /*20df0*/  LOP3.LUT R7, R7, 0x3, RZ, 0xc0, !PT ;  /* 0x0000000307077812 */ /* 0x000fc800078ec0ff */
[----:B------:R-:W-:-:S07]  /*20e00*/  MOV R13, R7 ;  /* 0x00000007000d7202 */ /* 0x000fce0000000f00 */
[----:B------:R-:W-:Y:S05]  /*20e10*/  WARPSYNC.COLLECTIVE R15, `(.L_x_1001) ;  /* 0x000000000f087348 */ /* 0x000fea0003c00000 */
[----:B------:R0:W1:Y:S02]  /*20e20*/  SHFL.IDX P6, R14, R13, R12, R11 ;  /* 0x0000000c0d0e7389 */ /* 0x00006400000c000b */
[----:B01----:R-:W-:Y:S01]  /*20e30*/  ENDCOLLECTIVE ;  /* 0x000000000000791b */ /* 0x003fe20003800000 */
.L_x_1001:
[----:B------:R-:W-:Y:S05]  /*20e40*/  BSYNC B1 ;  /* 0x0000000000017941 */ /* 0x000fea0003800000 */
.L_x_1000:
[----:B------:R-:W-:Y:S05]  /*20e50*/  BRA `(.L_x_1002) ;  /* 0xffffff9000d47947 */ /* 0x000fea000383ffff */
.L_x_835:
[----:B------:R-:W-:Y:S01]  /*20e60*/  BSSY B1, `(.L_x_1003) ;  /* 0x0000006000017945 */ /* 0x000fe20003800000 */
[----:B------:R-:W-:-:S07]  /*20e70*/  MOV R15, 0xffffffff ;  /* 0xffffffff000f7802 */ /* 0x000fce0000000f00 */
[----:B0-----:R-:W-:Y:S05]  /*20e80*/  WARPSYNC.COLLECTIVE R15, `(.L_x_1004) ;  /* 0x000000000f0c7348 */ /* 0x001fea0003c00000 */
[----:B------:R-:W-:Y:S02]  /*20e90*/  ELECT P6, UR62, PT ;  /* 0x00000000003e782f */ /* 0x000fe400038c0000 */
[----:B------:R-:W-:Y:S01]  /*20ea0*/  MOV R14, UR62 ;  /* 0x0000003e000e7c02 */ /* 0x000fe20008000f00 */
[----:B0-----:R-:W-:Y:S10]  /*20eb0*/  ENDCOLLECTIVE ;  /* 0x000000000000791b */ /* 0x001ff40003800000 */
.L_x_1004:
[----:B------:R-:W-:Y:S05]  /*20ec0*/  BSYNC B1 ;  /* 0x0000000000017941 */ /* 0x000fea0003800000 */
.L_x_1003:
[----:B------:R-:W-:Y:S01]  /*20ed0*/  PLOP3.LUT P2, PT, P6, PT, PT, 0x80, 0x0 ;  /* 0x000000000000781c */ /* 0x000fe2000374f070 */
[----:B------:R-:W-:-:S12]  /*20ee0*/  BRA `(.L_x_834) ;  /* 0xffffff9000c87947 */ /* 0x000fd8000383ffff */
.L_x_837:
[----:B0-----:R-:W2:Y:S02]  /*20ef0*/  LDL R3, [R1+0x4] ;  /* 0x0000040001037983 */ /* 0x001ea40000100800 */
[----:B--2---:R0:W1:Y:S02]  /*20f00*/  SYNCS.PHASECHK.TRANS64.TRYWAIT P0, [R3+URZ+0x34820], R2 ;  /* 0x03482002030075a7 */ /* 0x004064000800017f */
[----:B-1----:R-:W-:Y:S05]  /*20f10*/  @!P0 NANOSLEEP.SYNCS 0x989680 ;  /* 0x009896800000895d */ /* 0x002fea0003900000 */
[----:B------:R-:W1:Y:S02]  /*20f20*/  @!P0 SYNCS.PHASECHK.TRANS64 P0, [R3+URZ+0x34820], R2 ;  /* 0x03482002030085a7 */ /* 0x000e64000800007f */
[----:B-1----:R-:W-:Y:S05]  /*20f30*/  @!P0 BRA `(.L_x_837) ;  /* 0xfffffffc00ec8947 */ /* 0x002fea000383ffff */
[----:B------:R-:W-:Y:S05]  /*20f40*/  BRA `(.L_x_1005) ;  /* 0xffffff9000d87947 */ /* 0x000fea000383ffff */
.L_x_841:
[----:B0-----:R0:W1:Y:S02]  /*20f50*/  SYNCS.PHASECHK.TRANS64.TRYWAIT P0, [R5+URZ+0x348a0], R8 ;  /* 0x0348a008050075a7 */ /* 0x001064000800017f */
[----:B-1----:R-:W-:Y:S05]  /*20f60*/  @!P0 NANOSLEEP.SYNCS 0x989680 ;  /* 0x009896800000895d */ /* 0x002fea0003900000 */
[----:B------:R-:W1:Y:S02]  /*20f70*/  @!P0 SYNCS.PHASECHK.TRANS64 P0, [R5+URZ+0x348a0], R8 ;  /* 0x0348a008050085a7 */ /* 0x000e64000800007f */
[----:B-1----:R-:W-:Y:S05]  /*20f80*/  @!P0 BRA `(.L_x_841) ;  /* 0xfffffffc00f08947 */ /* 0x002fea000383ffff */
[----:B------:R-:W-:Y:S05]  /*20f90*/  BRA `(.L_x_1006) ;  /* 0xffffff9000fc7947 */ /* 0x000fea000383ffff */
.L_x_848:
[----:B-1----:R1:W2:Y:S02]  /*20fa0*/  SYNCS.PHASECHK.TRANS64.TRYWAIT P0, [R5+URZ+0x348c0], R8 ;  /* 0x0348c008050075a7 */ /* 0x0022a4000800017f */
[----:B--2---:R-:W-:Y:S05]  /*20fb0*/  @!P0 NANOSLEEP.SYNCS 0x989680 ;  /* 0x009896800000895d */ /* 0x004fea0003900000 */
[----:B------:R-:W2:Y:S02]  /*20fc0*/  @!P0 SYNCS.PHASECHK.TRANS64 P0, [R5+URZ+0x348c0], R8 ;  /* 0x0348c008050085a7 */ /* 0x000ea4000800007f */
[----:B--2---:R-:W-:Y:S05]  /*20fd0*/  @!P0 BRA `(.L_x_848) ;  /* 0xfffffffc00f08947 */ /* 0x004fea000383ffff */
[----:B------:R-:W-:Y:S05]  /*20fe0*/  BRA `(.L_x_1007) ;  /* 0xffffff9400f87947 */ /* 0x000fea000383ffff */
.L_x_856:
[----:B0-----:R0:W1:Y:S02]  /*20ff0*/  SYNCS.PHASECHK.TRANS64.TRYWAIT P0, [R6+URZ+0x348a0], R5 ;  /* 0x0348a005060075a7 */ /* 0x001064000800017f */
[----:B-1----:R-:W-:Y:S05]  /*21000*/  @!P0 NANOSLEEP.SYNCS 0x989680 ;  /* 0x009896800000895d */ /* 0x002fea0003900000 */
[----:B------:R-:W1:Y:S02]  /*21010*/  @!P0 SYNCS.PHASECHK.TRANS64 P0, [R6+URZ+0x348a0], R5 ;  /* 0x0348a005060085a7 */ /* 0x000e64000800007f */
[----:B-1----:R-:W-:Y:S05]  /*21020*/  @!P0 BRA `(.L_x_856) ;  /* 0xfffffffc00f08947 */ /* 0x002fea000383ffff */
[----:B------:R-:W-:Y:S05]  /*21030*/  BRA `(.L_x_1008) ;  /* 0xffffff9c00247947 */ /* 0x000fea000383ffff */
.L_x_863:
[----:B-1----:R1:W2:Y:S02]  /*21040*/  SYNCS.PHASECHK.TRANS64.TRYWAIT P0, [R6+URZ+0x348c0], R5 ;  /* 0x0348c005060075a7 */ /* 0x0022a4000800017f */
[----:B--2---:R-:W-:Y:S05]  /*21050*/  @!P0 NANOSLEEP.SYNCS 0x989680 ;  /* 0x009896800000895d */ /* 0x004fea0003900000 */
[----:B------:R-:W2:Y:S02]  /*21060*/  @!P0 SYNCS.PHASECHK.TRANS64 P0, [R6+URZ+0x348c0], R5 ;  /* 0x0348c005060085a7 */ /* 0x000ea4000800007f */
[----:B--2---:R-:W-:Y:S05]  /*21070*/  @!P0 BRA `(.L_x_863) ;  /* 0xfffffffc00f08947 */ /* 0x004fea000383ffff */
[----:B------:R-:W-:Y:S05]  /*21080*/  BRA `(.L_x_1009) ;  /* 0xffffffa0001c7947 */ /* 0x000fea000383ffff */
.L_x_877:
[----:B------:R-:W0:Y:S01]  /*21090*/  S2R R4, SR_TID.X ;  /* 0x0000000000047919 */ /* 0x000e220000002100 */
[----:B------:R-:W-:Y:S01]  /*210a0*/  BSSY B0, `(.L_x_1010) ;  /* 0x000000a000007945 */ /* 0x000fe20003800000 */
[----:B------:R-:W-:Y:S01]  /*210b0*/  MOV R12, RZ ;  /* 0x000000ff000c7202 */ /* 0x000fe20000000f00 */
[----:B------:R-:W-:Y:S01]  /*210c0*/  IMAD.MOV.U32 R11, RZ, RZ, 0x1f ;  /* 0x0000001fff0b7424 */ /* 0x000fe200078e00ff */
[----:B------:R-:W-:Y:S02]  /*210d0*/  MOV R15, 0xffffffff ;  /* 0xffffffff000f7802 */ /* 0x000fe40000000f00 */
[----:B0-----:R-:W-:-:S04]  /*210e0*/  SHF.R.U32.HI R4, RZ, 0x5, R4 ;  /* 0x00000005ff047819 */ /* 0x001fc80000011604 */
[----:B------:R-:W-:-:S05]  /*210f0*/  LOP3.LUT R4, R4, 0x3, RZ, 0xc0, !PT ;  /* 0x0000000304047812 */ /* 0x000fca00078ec0ff */
[----:B------:R-:W-:-:S07]  /*21100*/  IMAD.MOV.U32 R13, RZ, RZ, R4 ;  /* 0x000000ffff0d7224 */ /* 0x000fce00078e0004 */
[----:B------:R-:W-:Y:S05]  /*21110*/  WARPSYNC.COLLECTIVE R15, `(.L_x_1011) ;  /* 0x000000000f087348 */ /* 0x000fea0003c00000 */
[----:B------:R0:W1:Y:S02]  /*21120*/  SHFL.IDX P6, R14, R13, R12, R11 ;  /* 0x0000000c0d0e7389 */ /* 0x00006400000c000b */
[----:B01----:R-:W-:Y:S01]  /*21130*/  ENDCOLLECTIVE ;  /* 0x000000000000791b */ /* 0x003fe20003800000 */
.L_x_1011:
[----:B------:R-:W-:Y:S05]  /*21140*/  BSYNC B0 ;  /* 0x0000000000007941 */ /* 0x000fea0003800000 */
.L_x_1010:
[----:B------:R-:W-:Y:S05]  /*21150*/  BRA `(.L_x_1012) ;  /* 0xffffffa800947947 */ /* 0x000fea000383ffff */
.L_x_879:
[----:B------:R-:W-:Y:S01]  /*21160*/  BSSY B0, `(.L_x_1013) ;  /* 0x0000006000007945 */ /* 0x000fe20003800000 */
[----:B------:R-:W-:-:S07]  /*21170*/  IMAD.MOV.U32 R15, RZ, RZ, -0x1 ;  /* 0xffffffffff0f7424 */ /* 0x000fce00078e00ff */
[----:B0-----:R-:W-:Y:S05]  /*21180*/  WARPSYNC.COLLECTIVE R15, `(.L_x_1014) ;  /* 0x000000000f0c7348 */ /* 0x001fea0003c00000 */
[----:B------:R-:W-:Y:S02]  /*21190*/  ELECT P6, UR62, PT ;  /* 0x00000000003e782f */ /* 0x000fe400038c0000 */
[----:B------:R-:W-:Y:S01]  /*211a0*/  MOV R14, UR62 ;  /* 0x0000003e000e7c02 */ /* 0x000fe20008000f00 */
[----:B0-----:R-:W-:Y:S10]  /*211b0*/  ENDCOLLECTIVE ;  /* 0x000000000000791b */ /* 0x001ff40003800000 */
.L_x_1014:
[----:B------:R-:W-:Y:S05]  /*211c0*/  BSYNC B0 ;  /* 0x0000000000007941 */ /* 0x000fea0003800000 */
.L_x_1013:
[----:B------:R-:W-:Y:S05]  /*211d0*/  BRA `(.L_x_1015) ;  /* 0xffffffa800a07947 */ /* 0x000fea000383ffff */
.L_x_881:
[----:B0-----:R0:W1:Y:S02]  /*211e0*/  SYNCS.PHASECHK.TRANS64.TRYWAIT P0, [R0+URZ+0x34840], R2 ;  /* 0x03484002000075a7 */ /* 0x001064000800017f */
[----:B-1----:R-:W-:Y:S05]  /*211f0*/  @!P0 NANOSLEEP.SYNCS 0x989680 ;  /* 0x009896800000895d */ /* 0x002fea0003900000 */
[----:B------:R-:W1:Y:S02]  /*21200*/  @!P0 SYNCS.PHASECHK.TRANS64 P0, [R0+URZ+0x34840], R2 ;  /* 0x03484002000085a7 */ /* 0x000e64000800007f */
[----:B-1----:R-:W-:Y:S05]  /*21210*/  @!P0 BRA `(.L_x_881) ;  /* 0xfffffffc00f08947 */ /* 0x002fea000383ffff */
[----:B------:R-:W-:Y:S05]  /*21220*/  BRA `(.L_x_1016) ;  /* 0xffffffac000c7947 */ /* 0x000fea000383ffff */
.L_x_885:
[----:B------:R0:W5:Y:S01]  /*21230*/  LDL.LU R9, [R1+0x54] ;  /* 0x0000540001097983 */ /* 0x0001620000300800 */
[----:B------:R-:W-:Y:S01]  /*21240*/  MOV R13, R3 ;  /* 0x00000003000d7202 */ /* 0x000fe20000000f00 */
[----:B------:R-:W-:Y:S01]  /*21250*/  IMAD.MOV.U32 R12, RZ, RZ, RZ ;  /* 0x000000ffff0c7224 */ /* 0x000fe200078e00ff */
[----:B------:R-:W-:Y:S01]  /*21260*/  MOV R11, 0x181f ;  /* 0x0000181f000b7802 */ /* 0x000fe20000000f00 */
[----:B------:R-:W-:-:S07]  /*21270*/  IMAD.MOV.U32 R15, RZ, RZ, -0x1 ;  /* 0xffffffffff0f7424 */ /* 0x000fce00078e00ff */
[----:B0----5:R-:W-:Y:S05]  /*21280*/  WARPSYNC.COLLECTIVE R15, `(.L_x_1017) ;  /* 0x000000000f087348 */ /* 0x021fea0003c00000 */
[----:B------:R1:W2:Y:S02]  /*21290*/  SHFL.IDX P6, R14, R13, R12, R11 ;  /* 0x0000000c0d0e7389 */ /* 0x0002a400000c000b */
[----:B012--5:R-:W-:Y:S01]  /*212a0*/  ENDCOLLECTIVE ;  /* 0x000000000000791b */ /* 0x027fe20003800000 */
.L_x_1017:
[----:B------:R-:W-:Y:S01]  /*212b0*/  IMAD.MOV.U32 R13, RZ, RZ, R4 ;  /* 0x000000ffff0d7224 */ /* 0x000fe200078e0004 */
[----:B------:R-:W-:-:S07]  /*212c0*/  MOV R6, R14 ;  /* 0x0000000e00067202 */ /* 0x000fce0000000f00 */
[----:B------:R-:W-:Y:S05]  /*212d0*/  WARPSYNC.COLLECTIVE R15, `(.L_x_1018) ;  /* 0x000000000f087348 */ /* 0x000fea0003c00000 */
[----:B------:R0:W1:Y:S02]  /*212e0*/  SHFL.IDX P6, R14, R13, R12, R11 ;  /* 0x0000000c0d0e7389 */ /* 0x00006400000c000b */
[----:B01----:R-:W-:Y:S01]  /*212f0*/  ENDCOLLECTIVE ;  /* 0x000000000000791b */ /* 0x003fe20003800000 */
.L_x_1018:
[----:B------:R-:W-:Y:S02]  /*21300*/  IMAD.IADD R0, R10, 0x1, R17 ;  /* 0x000000010a007824 */ /* 0x000fe400078e0211 */
[----:B------:R-:W-:Y:S02]  /*21310*/  IMAD R2, R9, R7, RZ ;  /* 0x0000000709027224 */ /* 0x000fe400078e02ff */
[----:B------:R0:W5:Y:S01]  /*21320*/  LDL R9, [R1+0x30] ;  /* 0x0000300001097983 */ /* 0x0001620000100800 */
[----:B------:R-:W-:Y:S01]  /*21330*/  MOV R13, R3 ;  /* 0x00000003000d7202 */ /* 0x000fe20000000f00 */
[----:B------:R-:W-:Y:S01]  /*21340*/  IMAD.MOV.U32 R12, RZ, RZ, 0x1 ;  /* 0x00000001ff0c7424 */ /* 0x000fe200078e00ff */
[C---:B------:R-:W-:Y:S01]  /*21350*/  ISETP.GE.AND P2, PT, R0.reuse, R2, PT ;  /* 0x000000020000720c */ /* 0x040fe20003f46270 */
[----:B------:R-:W-:Y:S01]  /*21360*/  VIADD R5, R0, 0x10 ;  /* 0x0000001000057836 */ /* 0x000fe20000000000 */
[----:B------:R-:W-:-:S11]  /*21370*/  MOV R7, R14 ;  /* 0x0000000e00077202 */ /* 0x000fd60000000f00 */
[----:B0----5:R-:W-:Y:S05]  /*21380*/  WARPSYNC.COLLECTIVE R15, `(.L_x_1019) ;  /* 0x000000000f087348 */ /* 0x021fea0003c00000 */
[----:B------:R1:W2:Y:S02]  /*21390*/  SHFL.IDX P6, R14, R13, R12, R11 ;  /* 0x0000000c0d0e7389 */ /* 0x0002a400000c000b */
[----:B012--5:R-:W-:Y:S01]  /*213a0*/  ENDCOLLECTIVE ;  /* 0x000000000000791b */ /* 0x027fe20003800000 */
.L_x_1019:
[----:B------:R-:W-:-:S04]  /*213b0*/  @!P2 LEA R7, P4, R8, R7, 0x1 ;  /* 0x000000070807a211 */ /* 0x000fc800078808ff */
[----:B------:R-:W-:Y:S01]  /*213c0*/  @!P2 IADD3.X R6, RZ, R6, RZ, P4, !PT ;  /* 0x00000006ff06a210 */ /* 0x000fe200027fe4ff */
[----:B------:R-:W-:-:S03]  /*213d0*/  IMAD.MOV.U32 R13, RZ, RZ, R4 ;  /* 0x000000ffff0d7224 */ /* 0x000fc600078e0004 */
[----:B------:R-:W-:-:S04]  /*213e0*/  @!P2 LOP3.LUT R7, R7, R6, RZ, 0x3c, !PT ;  /* 0x000000060707a212 */ /* 0x000fc800078e3cff */
        /* <DEDUP_REMOVED lines=8> */
[----:B------:R-:W-:Y:S02]  /*21470*/  ISETP.GE.AND P2, PT, R5, R2, PT ;  /* 0x000000020500720c */ /* 0x000fe40003f46270 */
[----:B0-----:R-:W-:-:S11]  /*21480*/  MOV R6, R14 ;  /* 0x0000000e00067202 */ /* 0x001fd60000000f00 */
[----:B------:R-:W-:Y:S05]  /*21490*/  WARPSYNC.COLLECTIVE R15, `(.L_x_1020) ;  /* 0x000000000f087348 */ /* 0x000fea0003c00000 */
[----:B------:R0:W1:Y:S02]  /*214a0*/  SHFL.IDX P6, R14, R13, R12, R11 ;  /* 0x0000000c0d0e7389 */ /* 0x00006400000c000b */
[----:B01----:R-:W-:Y:S01]  /*214b0*/  ENDCOLLECTIVE ;  /* 0x000000000000791b */ /* 0x003fe20003800000 */
.L_x_1020:
[----:B------:R-:W-:Y:S01]  /*214c0*/  IMAD.MOV.U32 R13, RZ, RZ, R3 ;  /* 0x000000ffff0d7224 */ /* 0x000fe200078e0003 */
[----:B------:R-:W-:Y:S02]  /*214d0*/  MOV R12, 0x2 ;  /* 0x00000002000c7802 */ /* 0x000fe40000000f00 */
[----:B------:R-:W-:-:S07]  /*214e0*/  MOV R5, R14 ;  /* 0x0000000e00057202 */ /* 0x000fce0000000f00 */
[----:B------:R-:W-:Y:S05]  /*214f0*/  WARPSYNC.COLLECTIVE R15, `(.L_x_1021) ;  /* 0x000000000f087348 */ /* 0x000fea0003c00000 */
[----:B------:R0:W1:Y:S02]  /*21500*/  SHFL.IDX P6, R14, R13, R12, R11 ;  /* 0x0000000c0d0e7389 */ /* 0x00006400000c000b */
[----:B01----:R-:W-:Y:S01]  /*21510*/  ENDCOLLECTIVE ;  /* 0x000000000000791b */ /* 0x003fe20003800000 */
.L_x_1021:
[----:B------:R-:W-:-:S05]  /*21520*/  @!P2 LEA R5, P4, R8, R5, 0x1 ;  /* 0x000000050805a211 */ /* 0x000fca00078808ff */
[----:B------:R-:W-:-:S05]  /*21530*/  @!P2 IMAD.X R6, RZ, RZ, R6, P4 ;  /* 0x000000ffff06a224 */ /* 0x000fca00020e0606 */
[----:B------:R-:W-:Y:S01]  /*21540*/  @!P2 MOV R7, R6 ;  /* 0x000000060007a202 */ /* 0x000fe20000000f00 */
[----:B------:R-:W-:Y:S01]  /*21550*/  @!P2 IMAD.MOV.U32 R6, RZ, RZ, R5 ;  /* 0x000000ffff06a224 */ /* 0x000fe200078e0005 */
[----:B------:R-:W-:Y:S02]  /*21560*/  MOV R13, R4 ;  /* 0x00000004000d7202 */ /* 0x000fe40000000f00 */
[----:B------:R-:W-:Y:S02]  /*21570*/  IADD3 R5, R0, 0x20, RZ ;  /* 0x0000002000057810 */ /* 0x000fe40007ffe0ff */
        /* <DEDUP_REMOVED lines=11> */
.L_x_1022:
[----:B------:R-:W-:Y:S01]  /*21630*/  MOV R13, R3 ;  /* 0x00000003000d7202 */ /* 0x000fe20000000f00 */
[----:B------:R-:W-:Y:S02]  /*21640*/  IMAD.MOV.U32 R12, RZ, RZ, 0x3 ;  /* 0x00000003ff0c7424 */ /* 0x000fe400078e00ff */
[----:B------:R-:W-:-:S07]  /*21650*/  IMAD.MOV.U32 R5, RZ, RZ, R14 ;  /* 0x000000ffff057224 */ /* 0x000fce00078e000e */
[----:B------:R-:W-:Y:S05]  /*21660*/  WARPSYNC.COLLECTIVE R15, `(.L_x_1023) ;  /* 0x000000000f087348 */ /* 0x000fea0003c00000 */
[----:B------:R0:W1:Y:S02]  /*21670*/  SHFL.IDX P6, R14, R13, R12, R11 ;  /* 0x0000000c0d0e7389 */ /* 0x00006400000c000b */
[----:B01----:R-:W-:Y:S01]  /*21680*/  ENDCOLLECTIVE ;  /* 0x000000000000791b */ /* 0x003fe20003800000 */
.L_x_1023:
[----:B------:R-:W-:-:S04]  /*21690*/  @!P2 LEA R5, P4, R8, R5, 0x1 ;  /* 0x000000050805a211 */ /* 0x000fc800078808ff */
[----:B------:R-:W-:-:S05]  /*216a0*/  @!P2 IADD3.X R6, RZ, R6, RZ, P4, !PT ;  /* 0x00000006ff06a210 */ /* 0x000fca00027fe4ff */
[----:B------:R-:W-:Y:S01]  /*216b0*/  @!P2 IMAD.MOV.U32 R7, RZ, RZ, R6 ;  /* 0x000000ffff07a224 */ /* 0x000fe200078e0006 */
[----:B------:R-:W-:Y:S01]  /*216c0*/  @!P2 MOV R6, R5 ;  /* 0x000000050006a202 */ /* 0x000fe20000000f00 */
[----:B------:R-:W-:Y:S02]  /*216d0*/  IMAD.MOV.U32 R13, RZ, RZ, R4 ;  /* 0x000000ffff0d7224 */ /* 0x000fe400078e0004 */
[----:B------:R-:W-:Y:S02]  /*216e0*/  VIADD R5, R0, 0x30 ;  /* 0x0000003000057836 */ /* 0x000fe40000000000 */
[----:B------:R-:W-:Y:S01]  /*216f0*/  @!PT LDS RZ, [RZ] ;  /* 0x00000000fffff984 */ /* 0x000fe20000000800 */
[----:B------:R-:W-:Y:S01]  /*21700*/  @!PT LDS RZ, [RZ] ;  /* 0x00000000fffff984 */ /* 0x000fe20000000800 */
[----:B------:R-:W-:Y:S01]  /*21710*/  @!PT LDS RZ, [RZ] ;  /* 0x00000000fffff984 */ /* 0x000fe20000000800 */
[----:B------:R-:W-:Y:S04]  /*21720*/  @!P2 LDGSTS.E.BYPASS.LTC128B.128 [R9+0x11400], desc[UR42][R6.64], !P3 ;  /* 0x114000000609afae */ /* 0x000fe8000d901d6a */
[----:B------:R-:W-:Y:S04]  /*21730*/  @!P2 LDGSTS.E.BYPASS.LTC128B.128 [R9+0x15400], desc[UR42][R6.64+0x80], !P0 ;  /* 0x154000800609afae */ /* 0x000fe8000c101d6a */
[----:B------:R0:W-:Y:S01]  /*21740*/  @!P2 LDGSTS.E.BYPASS.LTC128B.128 [R9+0x19400], desc[UR42][R6.64+0x100], !P1 ;  /* 0x194001000609afae */ /* 0x0001e2000c901d6a */
[----:B------:R-:W-:-:S02]  /*21750*/  ISETP.GE.AND P2, PT, R5, R2, PT ;  /* 0x000000020500720c */ /* 0x000fc40003f46270 */
[----:B0-----:R-:W-:-:S11]  /*21760*/  MOV R6, R14 ;  /* 0x0000000e00067202 */ /* 0x001fd60000000f00 */
[----:B------:R-:W-:Y:S05]  /*21770*/  WARPSYNC.COLLECTIVE R15, `(.L_x_1024) ;  /* 0x000000000f087348 */ /* 0x000fea0003c00000 */
[----:B------:R0:W1:Y:S02]  /*21780*/  SHFL.IDX P6, R14, R13, R12, R11 ;  /* 0x0000000c0d0e7389 */ /* 0x00006400000c000b */
[----:B01----:R-:W-:Y:S01]  /*21790*/  ENDCOLLECTIVE ;  /* 0x000000000000791b */ /* 0x003fe20003800000 */
.L_x_1024:
[----:B------:R-:W-:Y:S01]  /*217a0*/  IMAD.MOV.U32 R13, RZ, RZ, R3 ;  /* 0x000000ffff0d7224 */ /* 0x000fe200078e0003 */
[----:B------:R-:W-:Y:S02]  /*217b0*/  MOV R12, 0x4 ;  /* 0x00000004000c7802 */ /* 0x000fe40000000f00 */
[----:B------:R-:W-:-:S07]  /*217c0*/  MOV R5, R14 ;  /* 0x0000000e00057202 */ /* 0x000fce0000000f00 */
[----:B------:R-:W-:Y:S05]  /*217d0*/  WARPSYNC.COLLECTIVE R15, `(.L_x_1025) ;  /* 0x000000000f087348 */ /* 0x000fea0003c00000 */
[----:B------:R0:W1:Y:S02]  /*217e0*/  SHFL.IDX P6, R14, R13, R12, R11 ;  /* 0x0000000c0d0e7389 */ /* 0x00006400000c000b */
[----:B01----:R-:W-:Y:S01]  /*217f0*/  ENDCOLLECTIVE ;  /* 0x000000000000791b */ /* 0x003fe20003800000 */
.L_x_1025:
        /* <DEDUP_REMOVED lines=17> */
.L_x_1026:
[----:B------:R-:W-:Y:S01]  /*21910*/  MOV R13, R3 ;  /* 0x00000003000d7202 */ /* 0x000fe20000000f00 */
[----:B------:R-:W-:Y:S02]  /*21920*/  IMAD.MOV.U32 R12, RZ, RZ, 0x5 ;  /* 0x00000005ff0c7424 */ /* 0x000fe400078e00ff */
[----:B------:R-:W-:-:S07]  /*21930*/  IMAD.MOV.U32 R5, RZ, RZ, R14 ;  /* 0x000000ffff057224 */ /* 0x000fce00078e000e */
[----:B------:R-:W-:Y:S05]  /*21940*/  WARPSYNC.COLLECTIVE R15, `(.L_x_1027) ;  /* 0x000000000f087348 */ /* 0x000fea0003c00000 */
[----:B------:R0:W1:Y:S02]  /*21950*/  SHFL.IDX P6, R14, R13, R12, R11 ;  /* 0x0000000c0d0e7389 */ /* 0x00006400000c000b */
[----:B01----:R-:W-:Y:S01]  /*21960*/  ENDCOLLECTIVE ;  /* 0x000000000000791b */ /* 0x003fe20003800000 */
.L_x_1027:
        /* <DEDUP_REMOVED lines=17> */
.L_x_1028:
[----:B------:R-:W-:Y:S01]  /*21a80*/  IMAD.MOV.U32 R13, RZ, RZ, R3 ;  /* 0x000000ffff0d7224 */ /* 0x000fe200078e0003 */
[----:B------:R-:W-:Y:S02]  /*21a90*/  MOV R12, 0x6 ;  /* 0x00000006000c7802 */ /* 0x000fe40000000f00 */
[----:B------:R-:W-:-:S07]  /*21aa0*/  MOV R5, R14 ;  /* 0x0000000e00057202 */ /* 0x000fce0000000f00 */
[----:B------:R-:W-:Y:S05]  /*21ab0*/  WARPSYNC.COLLECTIVE R15, `(.L_x_1029) ;  /* 0x000000000f087348 */ /* 0x000fea0003c00000 */
[----:B------:R0:W1:Y:S02]  /*21ac0*/  SHFL.IDX P6, R14, R13, R12, R11 ;  /* 0x0000000c0d0e7389 */ /* 0x00006400000c000b */
[----:B01----:R-:W-:Y:S01]  /*21ad0*/  ENDCOLLECTIVE ;  /* 0x000000000000791b */ /* 0x003fe20003800000 */
.L_x_1029:
        /* <DEDUP_REMOVED lines=17> */
.L_x_1030:
[----:B------:R-:W-:Y:S01]  /*21bf0*/  IMAD.MOV.U32 R13, RZ, RZ, R3 ;  /* 0x000000ffff0d7224 */ /* 0x000fe200078e0003 */
[----:B------:R-:W-:Y:S01]  /*21c00*/  MOV R12, 0x7 ;  /* 0x00000007000c7802 */ /* 0x000fe20000000f00 */
[----:B------:R-:W-:-:S07]  /*21c10*/  IMAD.MOV.U32 R5, RZ, RZ, R14 ;  /* 0x000000ffff057224 */ /* 0x000fce00078e000e */
[----:B------:R-:W-:Y:S05]  /*21c20*/  WARPSYNC.COLLECTIVE R15, `(.L_x_1031) ;  /* 0x000000000f087348 */ /* 0x000fea0003c00000 */
[----:B------:R0:W1:Y:S02]  /*21c30*/  SHFL.IDX P6, R14, R13, R12, R11 ;  /* 0x0000000c0d0e7389 */ /* 0x00006400000c000b */
[----:B01----:R-:W-:Y:S01]  /*21c40*/  ENDCOLLECTIVE ;  /* 0x000000000000791b */ /* 0x003fe20003800000 */
.L_x_1031:
[----:B------:R-:W-:-:S04]  /*21c50*/  @!P2 LEA R5, P4, R8, R5, 0x1 ;  /* 0x000000050805a211 */ /* 0x000fc800078808ff */
[----:B------:R-:W-:-:S05]  /*21c60*/  @!P2 IADD3.X R6, RZ, R6, RZ, P4, !PT ;  /* 0x00000006ff06a210 */ /* 0x000fca00027fe4ff */
[----:B------:R-:W-:Y:S01]  /*21c70*/  @!P2 IMAD.MOV.U32 R7, RZ, RZ, R6 ;  /* 0x000000ffff07a224 */ /* 0x000fe200078e0006 */
[----:B------:R-:W-:Y:S02]  /*21c80*/  @!P2 MOV R6, R5 ;  /* 0x000000050006a202 */ /* 0x000fe40000000f00 */
[----:B------:R-:W-:-:S03]  /*21c90*/  MOV R13, R4 ;  /* 0x00000004000d7202 */ /* 0x000fc60000000f00 */
        /* <DEDUP_REMOVED lines=9> */
.L_x_1032:
[----:B------:R-:W-:Y:S01]  /*21d30*/  @!PT LDS RZ, [RZ] ;  /* 0x00000000fffff984 */ /* 0x000fe20000000800 */
[----:B------:R-:W-:Y:S01]  /*21d40*/  @!PT LDS RZ, [RZ] ;  /* 0x00000000fffff984 */ /* 0x000fe20000000800 */
[----:B------:R-:W-:Y:S01]  /*21d50*/  @!PT LDS RZ, [RZ] ;  /* 0x00000000fffff984 */ /* 0x000fe20000000800 */
[----:B------:R0:W-:Y:S01]  /*21d60*/  @!P2 LDGSTS.E.BYPASS.LTC128B.128 [R9+0x1b400], desc[UR42][R6.64+0x100], !P1 ;  /* 0x1b4001000609afae */ /* 0x0001e2000c901d6a */
[----:B------:R-:W-:Y:S01]  /*21d70*/  IMAD.MOV.U32 R3, RZ, RZ, R14 ;  /* 0x000000ffff037224 */ /* 0x000fe200078e000e */
[----:B------:R-:W-:Y:S06]  /*21d80*/  BRA `(.L_x_1033) ;  /* 0xffffffac00f47947 */ /* 0x000fec000383ffff */
.L_x_890:
[----:B-1----:R-:W3:Y:S02]  /*21d90*/  LDL R2, [R1+0x4] ;  /* 0x0000040001027983 */ /* 0x002ee40000100800 */
[----:B---3--:R1:W3:Y:S02]  /*21da0*/  SYNCS.PHASECHK.TRANS64.TRYWAIT P0, [R2+URZ+0x34820], R0 ;  /* 0x03482000020075a7 */ /* 0x0082e4000800017f */
[----:B---3--:R-:W-:Y:S05]  /*21db0*/  @!P0 NANOSLEEP.SYNCS 0x989680 ;  /* 0x009896800000895d */ /* 0x008fea0003900000 */
[----:B------:R-:W3:Y:S02]  /*21dc0*/  @!P0 SYNCS.PHASECHK.TRANS64 P0, [R2+URZ+0x34820], R0 ;  /* 0x03482000020085a7 */ /* 0x000ee4000800007f */
[----:B---3--:R-:W-:Y:S05]  /*21dd0*/  @!P0 BRA `(.L_x_890) ;  /* 0xfffffffc00ec8947 */ /* 0x008fea000383ffff */
[----:B------:R-:W-:Y:S05]  /*21de0*/  BRA `(.L_x_1034) ;  /* 0xffffffb0006c7947 */ /* 0x000fea000383ffff */
.L_x_899:
[----:B-1----:R1:W3:Y:S02]  /*21df0*/  SYNCS.PHASECHK.TRANS64.TRYWAIT P0, [R3+URZ+0x34840], R2 ;  /* 0x03484002030075a7 */ /* 0x0022e4000800017f */
[----:B---3--:R-:W-:Y:S05]  /*21e00*/  @!P0 NANOSLEEP.SYNCS 0x989680 ;  /* 0x009896800000895d */ /* 0x008fea0003900000 */
[----:B------:R-:W3:Y:S02]  /*21e10*/  @!P0 SYNCS.PHASECHK.TRANS64 P0, [R3+URZ+0x34840], R2 ;  /* 0x03484002030085a7 */ /* 0x000ee4000800007f */
[----:B---3--:R-:W-:Y:S05]  /*21e20*/  @!P0 BRA `(.L_x_899) ;  /* 0xfffffffc00f08947 */ /* 0x008fea000383ffff */
[----:B------:R-:W-:Y:S05]  /*21e30*/  BRA `(.L_x_1035) ;  /* 0xffffffb400387947 */ /* 0x000fea000383ffff */
.L_x_906:
[----:B0-----:R0:W1:Y:S02]  /*21e40*/  SYNCS.PHASECHK.TRANS64.TRYWAIT P0, [R2+URZ+0x34860], R3 ;  /* 0x03486003020075a7 */ /* 0x001064000800017f */
[----:B-1----:R-:W-:Y:S05]  /*21e50*/  @!P0 NANOSLEEP.SYNCS 0x989680 ;  /* 0x009896800000895d */ /* 0x002fea0003900000 */
[----:B------:R-:W1:Y:S02]  /*21e60*/  @!P0 SYNCS.PHASECHK.TRANS64 P0, [R2+URZ+0x34860], R3 ;  /* 0x03486003020085a7 */ /* 0x000e64000800007f */
[----:B-1----:R-:W-:Y:S05]  /*21e70*/  @!P0 BRA `(.L_x_906) ;  /* 0xfffffffc00f08947 */ /* 0x002fea000383ffff */
[----:B------:R-:W-:Y:S05]  /*21e80*/  BRA `(.L_x_1036) ;  /* 0xffffffb800507947 */ /* 0x000fea000383ffff */
.L_x_916:
[----:B--2---:R2:W3:Y:S02]  /*21e90*/  SYNCS.PHASECHK.TRANS64.TRYWAIT P0, [R3+URZ+0x34840], R2 ;  /* 0x03484002030075a7 */ /* 0x0044e4000800017f */
[----:B---3--:R-:W-:Y:S05]  /*21ea0*/  @!P0 NANOSLEEP.SYNCS 0x989680 ;  /* 0x009896800000895d */ /* 0x008fea0003900000 */
[----:B------:R-:W3:Y:S02]  /*21eb0*/  @!P0 SYNCS.PHASECHK.TRANS64 P0, [R3+URZ+0x34840], R2 ;  /* 0x03484002030085a7 */ /* 0x000ee4000800007f */
[----:B---3--:R-:W-:Y:S05]  /*21ec0*/  @!P0 BRA `(.L_x_916) ;  /* 0xfffffffc00f08947 */ /* 0x008fea000383ffff */
[----:B------:R-:W-:Y:S05]  /*21ed0*/  BRA `(.L_x_1037) ;  /* 0xffffffc000007947 */ /* 0x000fea000383ffff */
.L_x_923:
[----:B0-----:R0:W2:Y:S02]  /*21ee0*/  SYNCS.PHASECHK.TRANS64.TRYWAIT P0, [R2+URZ+0x34860], R3 ;  /* 0x03486003020075a7 */ /* 0x0010a4000800017f */
[----:B--2---:R-:W-:Y:S05]  /*21ef0*/  @!P0 NANOSLEEP.SYNCS 0x989680 ;  /* 0x009896800000895d */ /* 0x004fea0003900000 */
[----:B------:R-:W2:Y:S02]  /*21f00*/  @!P0 SYNCS.PHASECHK.TRANS64 P0, [R2+URZ+0x34860], R3 ;  /* 0x03486003020085a7 */ /* 0x000ea4000800007f */
[----:B--2---:R-:W-:Y:S05]  /*21f10*/  @!P0 BRA `(.L_x_923) ;  /* 0xfffffffc00f08947 */ /* 0x004fea000383ffff */
[----:B------:R-:W-:Y:S05]  /*21f20*/  BRA `(.L_x_1038) ;  /* 0xffffffc400187947 */ /* 0x000fea000383ffff */
.L_x_933:
[----:B--2---:R2:W4:Y:S02]  /*21f30*/  SYNCS.PHASECHK.TRANS64.TRYWAIT P0, [R3+URZ+0x34840], R2 ;  /* 0x03484002030075a7 */ /* 0x004524000800017f */
[----:B----4-:R-:W-:Y:S05]  /*21f40*/  @!P0 NANOSLEEP.SYNCS 0x989680 ;  /* 0x009896800000895d */ /* 0x010fea0003900000 */
[----:B------:R-:W4:Y:S02]  /*21f50*/  @!P0 SYNCS.PHASECHK.TRANS64 P0, [R3+URZ+0x34840], R2 ;  /* 0x03484002030085a7 */ /* 0x000f24000800007f */
[----:B----4-:R-:W-:Y:S05]  /*21f60*/  @!P0 BRA `(.L_x_933) ;  /* 0xfffffffc00f08947 */ /* 0x010fea000383ffff */
[----:B------:R-:W-:Y:S05]  /*21f70*/  BRA `(.L_x_1039) ;  /* 0xffffffc8009c7947 */ /* 0x000fea000383ffff */
.L_x_940:
[----:B0-----:R0:W2:Y:S02]  /*21f80*/  SYNCS.PHASECHK.TRANS64.TRYWAIT P0, [R2+URZ+0x34860], R5 ;  /* 0x03486005020075a7 */ /* 0x0010a4000800017f */
[----:B--2---:R-:W-:Y:S05]  /*21f90*/  @!P0 NANOSLEEP.SYNCS 0x989680 ;  /* 0x009896800000895d */ /* 0x004fea0003900000 */
[----:B------:R-:W2:Y:S02]  /*21fa0*/  @!P0 SYNCS.PHASECHK.TRANS64 P0, [R2+URZ+0x34860], R5 ;  /* 0x03486005020085a7 */ /* 0x000ea4000800007f */
[----:B--2---:R-:W-:Y:S05]  /*21fb0*/  @!P0 BRA `(.L_x_940) ;  /* 0xfffffffc00f08947 */ /* 0x004fea000383ffff */
[----:B------:R-:W-:Y:S05]  /*21fc0*/  BRA `(.L_x_1040) ;  /* 0xffffffcc00b07947 */ /* 0x000fea000383ffff */
.L_x_952:
[----:B0-----:R0:W2:Y:S02]  /*21fd0*/  SYNCS.PHASECHK.TRANS64.TRYWAIT P0, [R0+URZ+0x34860], R2 ;  /* 0x03486002000075a7 */ /* 0x0010a4000800017f */
[----:B--2---:R-:W-:Y:S05]  /*21fe0*/  @!P0 NANOSLEEP.SYNCS 0x989680 ;  /* 0x009896800000895d */ /* 0x004fea0003900000 */
[----:B------:R-:W2:Y:S02]  /*21ff0*/  @!P0 SYNCS.PHASECHK.TRANS64 P0, [R0+URZ+0x34860], R2 ;  /* 0x03486002000085a7 */ /* 0x000ea4000800007f */
[----:B--2---:R-:W-:Y:S05]  /*22000*/  @!P0 BRA `(.L_x_952) ;  /* 0xfffffffc00f08947 */ /* 0x004fea000383ffff */
[----:B------:R-:W-:Y:S05]  /*22010*/  BRA `(.L_x_1041) ;  /* 0xffffffd400147947 */ /* 0x000fea000383ffff */
.L_x_960:
[----:B------:R-:W-:Y:S01]  /*22020*/  BSSY B0, `(.L_x_1042) ;  /* 0x0000008000007945 */ /* 0x000fe20003800000 */
[----:B------:R-:W-:Y:S01]  /*22030*/  MOV R13, R16 ;  /* 0x00000010000d7202 */ /* 0x000fe20000000f00 */
[----:B------:R-:W-:Y:S01]  /*22040*/  IMAD.MOV.U32 R12, RZ, RZ, RZ ;  /* 0x000000ffff0c7224 */ /* 0x000fe200078e00ff */
[----:B------:R-:W-:Y:S01]  /*22050*/  MOV R11, 0x1f ;  /* 0x0000001f000b7802 */ /* 0x000fe20000000f00 */
[----:B------:R-:W-:-:S07]  /*22060*/  IMAD.MOV.U32 R15, RZ, RZ, -0x1 ;  /* 0xffffffffff0f7424 */ /* 0x000fce00078e00ff */
[----:B012---:R-:W-:Y:S05]  /*22070*/  WARPSYNC.COLLECTIVE R15, `(.L_x_1043) ;  /* 0x000000000f087348 */ /* 0x007fea0003c00000 */
[----:B------:R3:W4:Y:S02]  /*22080*/  SHFL.IDX P6, R14, R13, R12, R11 ;  /* 0x0000000c0d0e7389 */ /* 0x00072400000c000b */
[----:B01234-:R-:W-:Y:S01]  /*22090*/  ENDCOLLECTIVE ;  /* 0x000000000000791b */ /* 0x01ffe20003800000 */
.L_x_1043:
[----:B------:R-:W-:Y:S05]  /*220a0*/  BSYNC B0 ;  /* 0x0000000000007941 */ /* 0x000fea0003800000 */
.L_x_1042:
[----:B------:R-:W-:Y:S01]  /*220b0*/  IMAD.MOV.U32 R13, RZ, RZ, R16 ;  /* 0x000000ffff0d7224 */ /* 0x000fe200078e0010 */
[----:B------:R-:W-:Y:S01]  /*220c0*/  MOV R12, 0x1 ;  /* 0x00000001000c7802 */ /* 0x000fe20000000f00 */
[----:B------:R-:W-:Y:S01]  /*220d0*/  IMAD.MOV.U32 R11, RZ, RZ, 0x1f ;  /* 0x0000001fff0b7424 */ /* 0x000fe200078e00ff */
[----:B------:R-:W-:Y:S02]  /*220e0*/  MOV R15, 0xffffffff ;  /* 0xffffffff000f7802 */ /* 0x000fe40000000f00 */
[----:B------:R-:W-:Y:S02]  /*220f0*/  MOV R0, R14 ;  /* 0x0000000e00007202 */ /* 0x000fe40000000f00 */
[----:B------:R-:W-:-:S07]  /*22100*/  IADD3 R5, R19, R7, RZ ;  /* 0x0000000713057210 */ /* 0x000fce0007ffe0ff */
[----:B------:R-:W-:Y:S05]  /*22110*/  WARPSYNC.COLLECTIVE R15, `(.L_x_1044) ;  /* 0x000000000f087348 */ /* 0x000fea0003c00000 */
[----:B------:R0:W1:Y:S02]  /*22120*/  SHFL.IDX P6, R14, R13, R12, R11 ;  /* 0x0000000c0d0e7389 */ /* 0x00006400000c000b */
[----:B01----:R-:W-:Y:S01]  /*22130*/  ENDCOLLECTIVE ;  /* 0x000000000000791b */ /* 0x003fe20003800000 */
.L_x_1044:
[----:B------:R-:W-:Y:S01]  /*22140*/  ULDC UR4, c[0x0][0xc3c] ;  /* 0x00030f0000047ab9 */ /* 0x000fe20000000800 */
[----:B------:R-:W-:Y:S02]  /*22150*/  LOP3.LUT P1, RZ, R8, 0x1, RZ, 0xc0, !PT ;  /* 0x0000000108ff7812 */ /* 0x000fe4000782c0ff */
[----:B------:R-:W-:-:S13]  /*22160*/  ISETP.GE.OR P0, PT, R5, UR4, !P5 ;  /* 0x0000000405007c0c */ /* 0x000fda000ef06670 */
[----:B------:R-:W0:Y:S01]  /*22170*/  @!P0 LDC.64 R2, c[0x0][0xc80] ;  /* 0x00032000ff028b82 */ /* 0x000e220000000a00 */
[----:B------:R-:W-:Y:S01]  /*22180*/  MOV R11, RZ ;  /* 0x000000ff000b7202 */ /* 0x000fe20000000f00 */
[----:B------:R-:W-:Y:S02]  /*22190*/  IMAD.MOV.U32 R4, RZ, RZ, R14 ;  /* 0x000000ffff047224 */ /* 0x000fe400078e000e */
[----:B0-----:R-:W-:-:S06]  /*221a0*/  @!P0 IMAD.WIDE R2, R5, 0x4, R2 ;  /* 0x0000000405028825 */ /* 0x001fcc00078e0202 */
[----:B------:R0:W2:Y:S01]  /*221b0*/  @!P0 LDG.E R3, desc[UR42][R2.64] ;  /* 0x0000002a02038981 */ /* 0x0000a2000c1e1900 */
[C---:B------:R-:W-:Y:S02]  /*221c0*/  ISETP.GE.U32.AND P2, PT, R7.reuse, 0x8, PT ;  /* 0x000000080700780c */ /* 0x040fe40003f46070 */
[C---:B------:R-:W-:Y:S01]  /*221d0*/  ISETP.GE.U32.AND P3, PT, R7.reuse, 0x10, PT ;  /* 0x000000100700780c */ /* 0x040fe20003f66070 */
[----:B0-----:R-:W-:Y:S01]  /*221e0*/  IMAD.MOV.U32 R2, RZ, RZ, RZ ;  /* 0x000000ffff027224 */ /* 0x001fe200078e00ff */
[----:B--2---:R-:W-:Y:S02]  /*221f0*/  @!P0 MOV R2, R3 ;  /* 0x0000000300028202 */ /* 0x004fe40000000f00 */
[----:B------:R-:W-:-:S03]  /*22200*/  ISETP.GE.U32.AND P0, PT, R7, 0x2, PT ;  /* 0x000000020700780c */ /* 0x000fc60003f06070 */
[----:B------:R-:W-:-:S10]  /*22210*/  IMAD.MOV.U32 R13, RZ, RZ, R2 ;  /* 0x000000ffff0d7224 */ /* 0x000fd400078e0002 */
[----:B------:R-:W-:Y:S05]  /*22220*/  WARPSYNC.COLLECTIVE R15, `(.L_x_1045) ;  /* 0x000000000f087348 */ /* 0x000fea0003c00000 */
[----:B------:R0:W1:Y:S02]  /*22230*/  SHFL.UP P6, R14, R13, R12, R11 ;  /* 0x0400000c0d0e7389 */ /* 0x00006400000c000b */
[----:B01----:R-:W-:Y:S01]  /*22240*/  ENDCOLLECTIVE ;  /* 0x000000000000791b */ /* 0x003fe20003800000 */
.L_x_1045:
[----:B------:R-:W-:Y:S01]  /*22250*/  MOV R12, 0x2 ;  /* 0x00000002000c7802 */ /* 0x000fe20000000f00 */
[----:B------:R-:W-:-:S05]  /*22260*/  IMAD.MOV.U32 R3, RZ, RZ, R14 ;  /* 0x000000ffff037224 */ /* 0x000fca00078e000e */
[----:B------:R-:W-:Y:S02]  /*22270*/  SEL R3, R3, RZ, P1 ;  /* 0x000000ff03037207 */ /* 0x000fe40000800000 */
[----:B------:R-:W-:Y:S02]  /*22280*/  ISETP.GE.U32.AND P1, PT, R7, 0x4, PT ;  /* 0x000000040700780c */ /* 0x000fe40003f26070 */
[----:B------:R-:W-:-:S05]  /*22290*/  IADD3 R3, R2, R3, RZ ;  /* 0x0000000302037210 */ /* 0x000fca0007ffe0ff */
[----:B------:R-:W-:-:S07]  /*222a0*/  IMAD.MOV.U32 R13, RZ, RZ, R3 ;  /* 0x000000ffff0d7224 */ /* 0x000fce00078e0003 */
[----:B------:R-:W-:Y:S05]  /*222b0*/  WARPSYNC.COLLECTIVE R15, `(.L_x_1046) ;  /* 0x000000000f087348 */ /* 0x000fea0003c00000 */
[----:B------:R0:W1:Y:S02]  /*222c0*/  SHFL.UP P6, R14, R13, R12, R11 ;  /* 0x0400000c0d0e7389 */ /* 0x00006400000c000b */
[----:B01----:R-:W-:Y:S01]  /*222d0*/  ENDCOLLECTIVE ;  /* 0x000000000000791b */ /* 0x003fe20003800000 */
.L_x_1046:
[----:B------:R-:W-:Y:S01]  /*222e0*/  MOV R12, 0x4 ;  /* 0x00000004000c7802 */ /* 0x000fe20000000f00 */
[----:B------:R-:W-:-:S05]  /*222f0*/  IMAD.MOV.U32 R5, RZ, RZ, R14 ;  /* 0x000000ffff057224 */ /* 0x000fca00078e000e */
[----:B------:R-:W-:-:S04]  /*22300*/  SEL R5, R5, RZ, P0 ;  /* 0x000000ff05057207 */ /* 0x000fc80000000000 */
[----:B------:R-:W-:-:S05]  /*22310*/  IADD3 R3, R3, R5, RZ ;  /* 0x0000000503037210 */ /* 0x000fca0007ffe0ff */
[----:B------:R-:W-:-:S07]  /*22320*/  IMAD.MOV.U32 R13, RZ, RZ, R3 ;  /* 0x000000ffff0d7224 */ /* 0x000fce00078e0003 */
[----:B------:R-:W-:Y:S05]  /*22330*/  WARPSYNC.COLLECTIVE R15, `(.L_x_1047) ;  /* 0x000000000f087348 */ /* 0x000fea0003c00000 */
[----:B------:R0:W1:Y:S02]  /*22340*/  SHFL.UP P6, R14, R13, R12, R11 ;  /* 0x0400000c0d0e7389 */ /* 0x00006400000c000b */
[----:B01----:R-:W-:Y:S01]  /*22350*/  ENDCOLLECTIVE ;  /* 0x000000000000791b */ /* 0x003fe20003800000 */
.L_x_1047:
        /* <DEDUP_REMOVED lines=8> */
.L_x_1048:
        /* <DEDUP_REMOVED lines=8> */
.L_x_1049:
[----:B------:R-:W-:Y:S01]  /*22460*/  MOV R12, 0x1f ;  /* 0x0000001f000c7802 */ /* 0x000fe20000000f00 */
[----:B------:R-:W-:Y:S02]  /*22470*/  IMAD.MOV.U32 R11, RZ, RZ, 0x1f ;  /* 0x0000001fff0b7424 */ /* 0x000fe400078e00ff */
[----:B------:R-:W-:-:S05]  /*22480*/  IMAD.MOV.U32 R5, RZ, RZ, R14 ;  /* 0x000000ffff057224 */ /* 0x000fca00078e000e */
[----:B------:R-:W-:-:S04]  /*22490*/  SEL R5, R5, RZ, P3 ;  /* 0x000000ff05057207 */ /* 0x000fc80001800000 */
[----:B------:R-:W-:-:S05]  /*224a0*/  IADD3 R5, R3, R5, RZ ;  /* 0x0000000503057210 */ /* 0x000fca0007ffe0ff */
[----:B------:R-:W-:-:S07]  /*224b0*/  IMAD.MOV.U32 R13, RZ, RZ, R5 ;  /* 0x000000ffff0d7224 */ /* 0x000fce00078e0005 */
[----:B------:R-:W-:Y:S05]  /*224c0*/  WARPSYNC.COLLECTIVE R15, `(.L_x_1050) ;  /* 0x000000000f087348 */ /* 0x000fea0003c00000 */
[----:B------:R0:W1:Y:S02]  /*224d0*/  SHFL.IDX P6, R14, R13, R12, R11 ;  /* 0x0000000c0d0e7389 */ /* 0x00006400000c000b */
[----:B01----:R-:W-:Y:S01]  /*224e0*/  ENDCOLLECTIVE ;  /* 0x000000000000791b */ /* 0x003fe20003800000 */
.L_x_1050:
[----:B------:R-:W-:Y:S01]  /*224f0*/  MOV R6, R14 ;  /* 0x0000000e00067202 */ /* 0x000fe20000000f00 */
[----:B------:R-:W-:Y:S06]  /*22500*/  BRA `(.L_x_1051) ;  /* 0xffffffd400ac7947 */ /* 0x000fec000383ffff */
.L_x_965:
[----:B------:R-:W-:Y:S01]  /*22510*/  BSSY B0, `(.L_x_1052) ;  /* 0x0000008000007945 */ /* 0x000fe20003800000 */
[----:B-----5:R-:W-:Y:S01]  /*22520*/  IMAD.MOV.U32 R13, RZ, RZ, R2 ;  /* 0x000000ffff0d7224 */ /* 0x020fe200078e0002 */
[----:B------:R-:W-:Y:S01]  /*22530*/  MOV R12, 0x1 ;  /* 0x00000001000c7802 */ /* 0x000fe20000000f00 */
[----:B------:R-:W-:Y:S01]  /*22540*/  IMAD.MOV.U32 R11, RZ, RZ, RZ ;  /* 0x000000ffff0b7224 */ /* 0x000fe200078e00ff */
[----:B------:R-:W-:-:S07]  /*22550*/  MOV R15, 0xffffffff ;  /* 0xffffffff000f7802 */ /* 0x000fce0000000f00 */
[----:B01----:R-:W-:Y:S05]  /*22560*/  WARPSYNC.COLLECTIVE R15, `(.L_x_1053) ;  /* 0x000000000f087348 */ /* 0x003fea0003c00000 */
[----:B------:R2:W3:Y:S02]  /*22570*/  SHFL.UP P6, R14, R13, R12, R11 ;  /* 0x0400000c0d0e7389 */ /* 0x0004e400000c000b */
[----:B0123--:R-:W-:Y:S01]  /*22580*/  ENDCOLLECTIVE ;  /* 0x000000000000791b */ /* 0x00ffe20003800000 */
.L_x_1053:
[----:B------:R-:W-:Y:S05]  /*22590*/  BSYNC B0 ;  /* 0x0000000000007941 */ /* 0x000fea0003800000 */
.L_x_1052:
[----:B------:R-:W2:Y:S01]  /*225a0*/  LDL R3, [R1+0x8] ;  /* 0x0000080001037983 */ /* 0x000ea20000100800 */
[----:B------:R-:W-:Y:S01]  /*225b0*/  MOV R12, 0x2 ;  /* 0x00000002000c7802 */ /* 0x000fe20000000f00 */
[----:B------:R-:W-:Y:S01]  /*225c0*/  IMAD.MOV.U32 R11, RZ, RZ, RZ ;  /* 0x000000ffff0b7224 */ /* 0x000fe200078e00ff */
[----:B------:R-:W-:Y:S02]  /*225d0*/  MOV R15, 0xffffffff ;  /* 0xffffffff000f7802 */ /* 0x000fe40000000f00 */
[----:B--2---:R-:W-:Y:S01]  /*225e0*/  LOP3.LUT P4, RZ, R3, 0x1, RZ, 0xc0, !PT ;  /* 0x0000000103ff7812 */ /* 0x004fe2000788c0ff */
[----:B------:R-:W-:-:S05]  /*225f0*/  IMAD.MOV.U32 R3, RZ, RZ, R14 ;  /* 0x000000ffff037224 */ /* 0x000fca00078e000e */
[----:B------:R-:W-:-:S04]  /*22600*/  SEL R3, R3, RZ, P4 ;  /* 0x000000ff03037207 */ /* 0x000fc80002000000 */
[----:B------:R-:W-:-:S05]  /*22610*/  IADD3 R3, R2, R3, RZ ;  /* 0x0000000302037210 */ /* 0x000fca0007ffe0ff */
[----:B------:R-:W-:-:S07]  /*22620*/  IMAD.MOV.U32 R13, RZ, RZ, R3 ;  /* 0x000000ffff0d7224 */ /* 0x000fce00078e0003 */
[----:B------:R-:W-:Y:S05]  /*22630*/  WARPSYNC.COLLECTIVE R15, `(.L_x_1054) ;  /* 0x000000000f087348 */ /* 0x000fea0003c00000 */
[----:B------:R0:W1:Y:S02]  /*22640*/  SHFL.UP P6, R14, R13, R12, R11 ;  /* 0x0400000c0d0e7389 */ /* 0x00006400000c000b */
[----:B01----:R-:W-:Y:S01]  /*22650*/  ENDCOLLECTIVE ;  /* 0x000000000000791b */ /* 0x003fe20003800000 */
.L_x_1054:
        /* <DEDUP_REMOVED lines=8> */
.L_x_1055:
        /* <DEDUP_REMOVED lines=8> */
.L_x_1056:
        /* <DEDUP_REMOVED lines=8> */
.L_x_1057:
        /* <DEDUP_REMOVED lines=9> */
.L_x_1058:
[----:B------:R-:W-:Y:S01]  /*22870*/  MOV R6, R14 ;  /* 0x0000000e00067202 */ /* 0x000fe20000000f00 */
[----:B------:R-:W-:Y:S06]  /*22880*/  BRA `(.L_x_1059) ;  /* 0xffffffd4006c7947 */ /* 0x000fec000383ffff */
.L_x_967:
[----:B------:R-:W-:Y:S01]  /*22890*/  BSSY B0, `(.L_x_1060) ;  /* 0x0000006000007945 */ /* 0x000fe20003800000 */
[----:B------:R-:W-:Y:S01]  /*228a0*/  PLOP3.LUT P6, PT, P6, PT, PT, 0x8, 0x0 ;  /* 0x000000000000781c */ /* 0x000fe200037ce170 */
[----:B------:R-:W-:-:S12]  /*228b0*/  IMAD.MOV.U32 R15, RZ, RZ, -0x1 ;  /* 0xffffffffff0f7424 */ /* 0x000fd800078e00ff */
[----:B01----:R-:W-:Y:S05]  /*228c0*/  WARPSYNC.COLLECTIVE R15, `(.L_x_1061) ;  /* 0x000000000f087348 */ /* 0x003fea0003c00000 */
[----:B------:R-:W-:Y:S01]  /*228d0*/  VOTE.ANY R14, PT, P6 ;  /* 0x00000000000e7806 */ /* 0x000fe200030e0100 */
[----:B01----:R-:W-:Y:S06]  /*228e0*/  ENDCOLLECTIVE ;  /* 0x000000000000791b */ /* 0x003fec0003800000 */
.L_x_1061:
[----:B------:R-:W-:Y:S05]  /*228f0*/  BSYNC B0 ;  /* 0x0000000000007941 */ /* 0x000fea0003800000 */
.L_x_1060:
[----:B------:R-:W-:Y:S01]  /*22900*/  MOV R3, R14 ;  /* 0x0000000e00037202 */ /* 0x000fe20000000f00 */
[----:B------:R-:W-:Y:S01]  /*22910*/  IMAD.MOV.U32 R13, RZ, RZ, R2 ;  /* 0x000000ffff0d7224 */ /* 0x000fe200078e0002 */
[----:B------:R-:W-:Y:S01]  /*22920*/  MOV R15, 0xffffffff ;  /* 0xffffffff000f7802 */ /* 0x000fe20000000f00 */
[----:B------:R-:W-:Y:S01]  /*22930*/  IMAD.MOV.U32 R11, RZ, RZ, 0x1f ;  /* 0x0000001fff0b7424 */ /* 0x000fe200078e00ff */
[----:B------:R-:W0:Y:S02]  /*22940*/  POPC R4, R3 ;  /* 0x0000000300047309 */ /* 0x000e240000000000 */
[----:B0-----:R-:W-:-:S07]  /*22950*/  MOV R12, R4 ;  /* 0x00000004000c7202 */ /* 0x001fce0000000f00 */
[----:B------:R-:W-:Y:S05]  /*22960*/  WARPSYNC.COLLECTIVE R15, `(.L_x_1062) ;  /* 0x000000000f087348 */ /* 0x000fea0003c00000 */
[----:B------:R0:W1:Y:S02]  /*22970*/  SHFL.IDX P6, R14, R13, R12, R11 ;  /* 0x0000000c0d0e7389 */ /* 0x00006400000c000b */
[----:B01----:R-:W-:Y:S01]  /*22980*/  ENDCOLLECTIVE ;  /* 0x000000000000791b */ /* 0x003fe20003800000 */
.L_x_1062:
[----:B------:R-:W-:Y:S01]  /*22990*/  IMAD.MOV.U32 R17, RZ, RZ, R14 ;  /* 0x000000ffff117224 */ /* 0x000fe200078e000e */
[----:B------:R-:W-:Y:S06]  /*229a0*/  BRA `(.L_x_1063) ;  /* 0xffffffd4005c7947 */ /* 0x000fec000383ffff */
.L_x_969:
[----:B------:R-:W-:Y:S01]  /*229b0*/  BSSY B0, `(.L_x_1064) ;  /* 0x0000007000007945 */ /* 0x000fe20003800000 */
[----:B------:R-:W-:Y:S01]  /*229c0*/  MOV R13, R5 ;  /* 0x00000005000d7202 */ /* 0x000fe20000000f00 */
[----:B------:R-:W-:Y:S01]  /*229d0*/  IMAD.MOV.U32 R11, RZ, RZ, 0x1f ;  /* 0x0000001fff0b7424 */ /* 0x000fe200078e00ff */
[----:B------:R-:W-:-:S07]  /*229e0*/  MOV R15, 0xffffffff ;  /* 0xffffffff000f7802 */ /* 0x000fce0000000f00 */
[----:B01-3--:R-:W-:Y:S05]  /*229f0*/  WARPSYNC.COLLECTIVE R15, `(.L_x_1065) ;  /* 0x000000000f087348 */ /* 0x00bfea0003c00000 */
[----:B------:R2:W4:Y:S02]  /*22a00*/  SHFL.IDX P6, R14, R13, R12, R11 ;  /* 0x0000000c0d0e7389 */ /* 0x00052400000c000b */
[----:B01234-:R-:W-:Y:S01]  /*22a10*/  ENDCOLLECTIVE ;  /* 0x000000000000791b */ /* 0x01ffe20003800000 */
.L_x_1065:
[----:B------:R-:W-:Y:S05]  /*22a20*/  BSYNC B0 ;  /* 0x0000000000007941 */ /* 0x000fea0003800000 */
.L_x_1064:
[----:B------:R-:W-:Y:S01]  /*22a30*/  IMAD.MOV.U32 R2, RZ, RZ, R14 ;  /* 0x000000ffff027224 */ /* 0x000fe200078e000e */
[----:B------:R-:W-:Y:S06]  /*22a40*/  BRA `(.L_x_968) ;  /* 0xffffffd400507947 */ /* 0x000fec000383ffff */
.L_x_973:
[----:B0-----:R0:W2:Y:S02]  /*22a50*/  SYNCS.PHASECHK.TRANS64.TRYWAIT P0, [R0+URZ+0x34820], R3 ;  /* 0x03482003000075a7 */ /* 0x0010a4000800017f */
[----:B--2---:R-:W-:Y:S05]  /*22a60*/  @!P0 NANOSLEEP.SYNCS 0x989680 ;  /* 0x009896800000895d */ /* 0x004fea0003900000 */
[----:B------:R-:W2:Y:S02]  /*22a70*/  @!P0 SYNCS.PHASECHK.TRANS64 P0, [R0+URZ+0x34820], R3 ;  /* 0x03482003000085a7 */ /* 0x000ea4000800007f */
[----:B--2---:R-:W-:Y:S05]  /*22a80*/  @!P0 BRA `(.L_x_973) ;  /* 0xfffffffc00f08947 */ /* 0x004fea000383ffff */
[----:B------:R-:W-:Y:S05]  /*22a90*/  BRA `(.L_x_1066) ;  /* 0xffffffd800407947 */ /* 0x000fea000383ffff */
.L_x_974:
[----:B------:R-:W2:Y:S01]  /*22aa0*/  S2R R2, SR_TID.X ;  /* 0x0000000000027919 */ /* 0x000ea20000002100 */
[----:B------:R-:W-:Y:S01]  /*22ab0*/  BSSY B0, `(.L_x_1067) ;  /* 0x000000a000007945 */ /* 0x000fe20003800000 */
[----:B------:R-:W-:Y:S01]  /*22ac0*/  IMAD.MOV.U32 R12, RZ, RZ, RZ ;  /* 0x000000ffff0c7224 */ /* 0x000fe200078e00ff */
[----:B------:R-:W-:Y:S01]  /*22ad0*/  MOV R11, 0x1f ;  /* 0x0000001f000b7802 */ /* 0x000fe20000000f00 */
[----:B------:R-:W-:Y:S01]  /*22ae0*/  IMAD.MOV.U32 R15, RZ, RZ, -0x1 ;  /* 0xffffffffff0f7424 */ /* 0x000fe200078e00ff */
[----:B--2---:R-:W-:-:S04]  /*22af0*/  SHF.R.U32.HI R2, RZ, 0x5, R2 ;  /* 0x00000005ff027819 */ /* 0x004fc80000011602 */
[----:B------:R-:W-:-:S04]  /*22b00*/  LOP3.LUT R2, R2, 0x3, RZ, 0xc0, !PT ;  /* 0x0000000302027812 */ /* 0x000fc800078ec0ff */
[----:B------:R-:W-:-:S07]  /*22b10*/  MOV R13, R2 ;  /* 0x00000002000d7202 */ /* 0x000fce0000000f00 */
[----:B01----:R-:W-:Y:S05]  /*22b20*/  WARPSYNC.COLLECTIVE R15, `(.L_x_1068) ;  /* 0x000000000f087348 */ /* 0x003fea0003c00000 */
[----:B------:R2:W3:Y:S02]  /*22b30*/  SHFL.IDX P6, R14, R13, R12, R11 ;  /* 0x0000000c0d0e7389 */ /* 0x0004e400000c000b */
[----:B0123--:R-:W-:Y:S01]  /*22b40*/  ENDCOLLECTIVE ;  /* 0x000000000000791b */ /* 0x00ffe20003800000 */
.L_x_1068:
[----:B------:R-:W-:Y:S05]  /*22b50*/  BSYNC B0 ;  /* 0x0000000000007941 */ /* 0x000fea0003800000 */
.L_x_1067:
[----:B------:R-:W-:Y:S05]  /*22b60*/  BRA `(.L_x_1069) ;  /* 0xffffffd800287947 */ /* 0x000fea000383ffff */
.L_x_975:
[----:B------:R-:W-:Y:S01]  /*22b70*/  BSSY B0, `(.L_x_1070) ;  /* 0x0000006000007945 */ /* 0x000fe20003800000 */
[----:B------:R-:W-:-:S07]  /*22b80*/  MOV R15, 0xffffffff ;  /* 0xffffffff000f7802 */ /* 0x000fce0000000f00 */
[----:B012---:R-:W-:Y:S05]  /*22b90*/  WARPSYNC.COLLECTIVE R15, `(.L_x_1071) ;  /* 0x000000000f0c7348 */ /* 0x007fea0003c00000 */
[----:B------:R-:W-:Y:S02]  /*22ba0*/  ELECT P6, UR62, PT ;  /* 0x00000000003e782f */ /* 0x000fe400038c0000 */
[----:B------:R-:W-:Y:S01]  /*22bb0*/  MOV R14, UR62 ;  /* 0x0000003e000e7c02 */ /* 0x000fe20008000f00 */
[----:B012---:R-:W-:Y:S10]  /*22bc0*/  ENDCOLLECTIVE ;  /* 0x000000000000791b */ /* 0x007ff40003800000 */
.L_x_1071:
[----:B------:R-:W-:Y:S05]  /*22bd0*/  BSYNC B0 ;  /* 0x0000000000007941 */ /* 0x000fea0003800000 */
.L_x_1070:
[----:B------:R-:W-:Y:S05]  /*22be0*/  BRA `(.L_x_1072) ;  /* 0xffffffd8001c7947 */ /* 0x000fea000383ffff */
.L_x_977:
[----:B0-----:R0:W2:Y:S02]  /*22bf0*/  SYNCS.PHASECHK.TRANS64.TRYWAIT P0, [R6+URZ], R5 ;  /* 0x00000005060075a7 */ /* 0x0010a4000800017f */
[----:B--2---:R-:W-:Y:S05]  /*22c00*/  @!P0 NANOSLEEP.SYNCS 0x989680 ;  /* 0x009896800000895d */ /* 0x004fea0003900000 */
[----:B------:R-:W2:Y:S02]  /*22c10*/  @!P0 SYNCS.PHASECHK.TRANS64 P0, [R6+URZ], R5 ;  /* 0x00000005060085a7 */ /* 0x000ea4000800007f */
[----:B--2---:R-:W-:Y:S05]  /*22c20*/  @!P0 BRA `(.L_x_977) ;  /* 0xfffffffc00f08947 */ /* 0x004fea000383ffff */
[----:B------:R-:W-:Y:S05]  /*22c30*/  BRA `(.L_x_1073) ;  /* 0xffffffd800607947 */ /* 0x000fea000383ffff */
.L_x_978:
[----:B--2---:R2:W3:Y:S02]  /*22c40*/  SYNCS.PHASECHK.TRANS64.TRYWAIT P0, [R7+URZ], R2 ;  /* 0x00000002070075a7 */ /* 0x0044e4000800017f */
[----:B---3--:R-:W-:Y:S05]  /*22c50*/  @!P0 NANOSLEEP.SYNCS 0x989680 ;  /* 0x009896800000895d */ /* 0x008fea0003900000 */
[----:B------:R-:W3:Y:S02]  /*22c60*/  @!P0 SYNCS.PHASECHK.TRANS64 P0, [R7+URZ], R2 ;  /* 0x00000002070085a7 */ /* 0x000ee4000800007f */
[----:B---3--:R-:W-:Y:S05]  /*22c70*/  @!P0 BRA `(.L_x_978) ;  /* 0xfffffffc00f08947 */ /* 0x008fea000383ffff */
[----:B------:R-:W-:Y:S05]  /*22c80*/  BRA `(.L_x_1074) ;  /* 0xffffffd800547947 */ /* 0x000fea000383ffff */
.L_x_980:
[----:B---3--:R3:W4:Y:S02]  /*22c90*/  SYNCS.PHASECHK.TRANS64.TRYWAIT P0, [R4+URZ], R5 ;  /* 0x00000005040075a7 */ /* 0x008724000800017f */
[----:B----4-:R-:W-:Y:S05]  /*22ca0*/  @!P0 NANOSLEEP.SYNCS 0x989680 ;  /* 0x009896800000895d */ /* 0x010fea0003900000 */
[----:B------:R-:W4:Y:S02]  /*22cb0*/  @!P0 SYNCS.PHASECHK.TRANS64 P0, [R4+URZ], R5 ;  /* 0x00000005040085a7 */ /* 0x000f24000800007f */
[----:B----4-:R-:W-:Y:S05]  /*22cc0*/  @!P0 BRA `(.L_x_980) ;  /* 0xfffffffc00f08947 */ /* 0x010fea000383ffff */
[----:B------:R-:W-:Y:S05]  /*22cd0*/  BRA `(.L_x_1075) ;  /* 0xffffffd8005c7947 */ /* 0x000fea000383ffff */
.L_x_1076:
        /* <DEDUP_REMOVED lines=10> */
.L_x_15277:


//--------------------- .text._ZN7cutlass13device_kernelIN5flash11enable_sm90INS1_16FlashAttnFwdSm90INS1_25CollectiveMainloopFwdSm90ILi2EN4cute5tupleIJNS5_1CILi1EEES8_S8_EEENS6_IJNS7_ILi128EEENS7_ILi96EEENS7_ILi192EEEEEELi128ENS_6half_tEfNS_4arch4Sm90ELb0ELb1ELb1ELb0ELb0ELb0ELb0ELb1ELb1ELb1ELb0ELb0EEENS1_21CollectiveEpilogueFwdINS6_IJSA_SA_SB_EEES9_SE_SG_Li256ELb0ELb1ELb0ELb0EEENS1_30DynamicPersistentTileSchedulerILi256ELi128ELb0ELb1ELb1EEEEEEEEEvNT_6ParamsE --------------------------
	.section	.text._ZN7cutlass13device_kernelIN5flash11enable_sm90INS1_16FlashAttnFwdSm90INS1_25CollectiveMainloopFwdSm90ILi2EN4cute5tupleIJNS5_1CILi1EEES8_S8_EEENS6_IJNS7_ILi128EEENS7_ILi96EEENS7_ILi192EEEEEELi128ENS_6half_tEfNS_4arch4Sm90ELb0ELb1ELb1ELb0ELb0ELb0ELb0ELb1ELb1ELb1ELb0ELb0EEENS1_21CollectiveEpilogueFwdINS6_IJSA_SA_SB_EEES9_SE_SG_Li256ELb0ELb1ELb0ELb0EEENS1_30DynamicPersistentTileSchedulerILi256ELi128ELb0ELb1ELb1EEEEEEEEEvNT_6ParamsE,"ax",@progbits
	.align	128
.text._ZN7cutlass13device_kernelIN5flash11enable_sm90INS1_16FlashAttnFwdSm90INS1_25CollectiveMainloopFwdSm90ILi2EN4cute5tupleIJNS5_1CILi1EEES8_S8_EEENS6_IJNS7_ILi128EEENS7_ILi96EEENS7_ILi192EEEEEELi128ENS_6half_tEfNS_4arch4Sm90ELb0ELb1ELb1ELb0ELb0ELb0ELb0ELb1ELb1ELb1ELb0ELb0EEENS1_21CollectiveEpilogueFwdINS6_IJSA_SA_SB_EEES9_SE_SG_Li256ELb0ELb1ELb0ELb0EEENS1_30DynamicPersistentTileSchedulerILi256ELi128ELb0ELb1ELb1EEEEEEEEEvNT_6ParamsE:
        .type           _ZN7cutlass13device_kernelIN5flash11enable_sm90INS1_16FlashAttnFwdSm90INS1_25CollectiveMainloopFwdSm90ILi2EN4cute5tupleIJNS5_1CILi1EEES8_S8_EEENS6_IJNS7_ILi128EEENS7_ILi96EEENS7_ILi192EEEEEELi128ENS_6half_tEfNS_4arch4Sm90ELb0ELb1ELb1ELb0ELb0ELb0ELb0ELb1ELb1ELb1ELb0ELb0EEENS1_21CollectiveEpilogueFwdINS6_IJSA_SA_SB_EEES9_SE_SG_Li256ELb0ELb1ELb0ELb0EEENS1_30DynamicPersistentTileSchedulerILi256ELi128ELb0ELb1ELb1EEEEEEEEEvNT_6ParamsE,@function
        .size           _ZN7cutlass13device_kernelIN5flash11enable_sm90INS1_16FlashAttnFwdSm90INS1_25CollectiveMainloopFwdSm90ILi2EN4cute5tupleIJNS5_1CILi1EEES8_S8_EEENS6_IJNS7_ILi128EEENS7_ILi96EEENS7_ILi192EEEEEELi128ENS_6half_tEfNS_4arch4Sm90ELb0ELb1ELb1ELb0ELb0ELb0ELb0ELb1ELb1ELb1ELb0ELb0EEENS1_21CollectiveEpilogueFwdINS6_IJSA_SA_SB_EEES9_SE_SG_Li256ELb0ELb1ELb0ELb0EEENS1_30DynamicPersistentTileSchedulerILi256ELi128ELb0ELb1ELb1EEEEEEEEEvNT_6ParamsE,(.L_x_15278 - _ZN7cutlass13device_kernelIN5flash11enable_sm90INS1_16FlashAttnFwdSm90INS1_25CollectiveMainloopFwdSm90ILi2EN4cute5tupleIJNS5_1CILi1EEES8_S8_EEENS6_IJNS7_ILi128EEENS7_ILi96EEENS7_ILi192EEEEEELi128ENS_6half_tEfNS_4arch4Sm90ELb0ELb1ELb1ELb0ELb0ELb0ELb0ELb1ELb1ELb1ELb0ELb0EEENS1_21CollectiveEpilogueFwdINS6_IJSA_SA_SB_EEES9_SE_SG_Li256ELb0ELb1ELb0ELb0EEENS1_30DynamicPersistentTileSchedulerILi256ELi128ELb0ELb1ELb1EEEEEEEEEvNT_6ParamsE)
        .other          _ZN7cutlass13device_kernelIN5flash11enable_sm90INS1_16FlashAttnFwdSm90INS1_25CollectiveMainloopFwdSm90ILi2EN4cute5tupleIJNS5_1CILi1EEES8_S8_EEENS6_IJNS7_ILi128EEENS7_ILi96EEENS7_ILi192EEEEEELi128ENS_6half_tEfNS_4arch4Sm90ELb0ELb1ELb1ELb0ELb0ELb0ELb0ELb1ELb1ELb1ELb0ELb0EEENS1_21CollectiveEpilogueFwdINS6_IJSA_SA_SB_EEES9_SE_SG_Li256ELb0ELb1ELb0ELb0EEENS1_30DynamicPersistentTileSchedulerILi256ELi128ELb0ELb1ELb1EEEEEEEEEvNT_6ParamsE,@"STO_CUDA_ENTRY STV_DEFAULT"
_ZN7cutlass13device_kernelIN5flash11enable_sm90INS1_16FlashAttnFwdSm90INS1_25CollectiveMainloopFwdSm90ILi2EN4cute5tupleIJNS5_1CILi1EEES8_S8_EEENS6_IJNS7_ILi128EEENS7_ILi96EEENS7_ILi192EEEEEELi128ENS_6half_tEfNS_4arch4Sm90ELb0ELb1ELb1ELb0ELb0ELb0ELb0ELb1ELb1ELb1ELb0ELb0EEENS1_21CollectiveEpilogueFwdINS6_IJSA_SA_SB_EEES9_SE_SG_Li256ELb0ELb1ELb0ELb0EEENS1_30DynamicPersistentTileSchedulerILi256ELi128ELb0ELb1ELb1EEEEEEEEEvNT_6ParamsE:
        /* <DEDUP_REMOVED lines=18> */
.L_x_1078:
[----:B------:R-:W-:Y:S05]  /*0120*/  BSYNC B0 ;  /* 0x0000000000007941 */ /* 0x000fea0003800000 */
.L_x_1077:
        /* <DEDUP_REMOVED lines=41> */
.L_x_1079:
        /* <DEDUP_REMOVED lines=22> */
.L_x_1080:
        /* <DEDUP_REMOVED lines=18> */
.L_x_1081:
        /* <DEDUP_REMOVED lines=22> */
.L_x_1082:
        /* <DEDUP_REMOVED lines=22> */
.L_x_1083:
        /* <DEDUP_REMOVED lines=8> */
.L_x_1085:
[----:B------:R-:W-:-:S08]  /*0980*/  NOP ;  /* 0x0000000000007918 */ /* 0x000fd00000000000 */
[----:B------:R-:W1:Y:S02]  /*0990*/  USETMAXREG.TRY_ALLOC.CTAPOOL UP0, 0xf0 ;  /* 0x000000f0000079c8 */ /* 0x000e640008000600 */
[----:B-1----:R-:W-:-:S13]  /*09a0*/  PLOP3.LUT P0, PT, PT, PT, UP0, 0x80, 0x0 ;  /* 0x000000000000781c */ /* 0x002fda0003f0f008 */
[----:B------:R-:W-:Y:S05]  /*09b0*/  @!P0 BRA `(.L_x_1085) ;  /* 0xfffffffc00f08947 */ /* 0x000fea000383ffff */
[----:B------:R-:W1:Y:S08]  /*09c0*/  S2UR UR4, SR_CTAID.X ;  /* 0x00000000000479c3 */ /* 0x000e700000002500 */
[----:B------:R-:W-:Y:S08]  /*09d0*/  BAR.ARV 0x4, 0x180 ;  /* 0x0106000000007b1d */ /* 0x000ff00000002000 */
[----:B------:R-:W1:Y:S08]  /*09e0*/  LDC R0, c[0x0][0xc38] ;  /* 0x00030e00ff007b82 */ /* 0x000e700000000800 */
[----:B------:R-:W-:Y:S06]  /*09f0*/  BAR.ARV 0x8, 0x180 ;  /* 0x0206000000007b1d */ /* 0x000fec0000002000 */
[----:B-1----:R-:W-:-:S13]  /*0a00*/  ISETP.LE.AND P0, PT, R0, UR4, PT ;  /* 0x0000000400007c0c */ /* 0x002fda000bf03270 */
[----:B------:R-:W-:Y:S05]  /*0a10*/  @P0 EXIT ;  /* 0x000000000000094d */ /* 0x000fea0003800000 */
[----:B------:R-:W2:Y:S01]  /*0a20*/  LDL R3, [R1+0x1c] ;  /* 0x00001c0001037983 */ /* 0x000ea20000100800 */
[----:B------:R-:W-:Y:S01]  /*0a30*/  IMAD.MOV.U32 R165, RZ, RZ, RZ ;  /* 0x000000ffffa57224 */ /* 0x000fe200078e00ff */
[----:B------:R-:W-:Y:S01]  /*0a40*/  UMOV UR36, URZ ;  /* 0x0000003f00247c82 */ /* 0x000fe20008000000 */
[----:B------:R-:W-:Y:S01]  /*0a50*/  UMOV UR37, URZ ;  /* 0x0000003f00257c82 */ /* 0x000fe20008000000 */
[----:B0-----:R-:W0:Y:S02]  /*0a60*/  S2R R2, SR_TID.X ;  /* 0x0000000000027919 */ /* 0x001e240000002100 */
[----:B0-----:R-:W-:Y:S01]  /*0a70*/  VIADD R172, R2, 0xffffff80 ;  /* 0xffffff8002ac7836 */ /* 0x001fe20000000000 */
[----:B--2---:R-:W-:-:S04]  /*0a80*/  R2UR UR5, R3 ;  /* 0x00000000030572ca */ /* 0x004fc800000e0000 */
[----:B------:R-:W-:-:S04]  /*0a90*/  SHF.R.S32.HI R3, RZ, 0x1f, R172 ;  /* 0x0000001fff037819 */ /* 0x000fc800000114ac */
[CC--:B------:R-:W-:Y:S02]  /*0aa0*/  LEA.HI R0, R3.reuse, R172.reuse, RZ, 0x7 ;  /* 0x000000ac03007211 */ /* 0x0c0fe400078f38ff */
[CC--:B------:R-:W-:Y:S02]  /*0ab0*/  LEA.HI R2, R3.reuse, R172.reuse, RZ, 0x4 ;  /* 0x000000ac03027211 */ /* 0x0c0fe400078f20ff */
[----:B------:R-:W-:Y:S02]  /*0ac0*/  LOP3.LUT R5, R0, 0xffffff80, RZ, 0xc0, !PT ;  /* 0xffffff8000057812 */ /* 0x000fe400078ec0ff */
[----:B------:R-:W-:Y:S01]  /*0ad0*/  SHF.R.S32.HI R7, RZ, 0x4, R2 ;  /* 0x00000004ff077819 */ /* 0x000fe20000011402 */
[----:B------:R-:W-:Y:S01]  /*0ae0*/  ULOP3.LUT UR61, UR5, 0x1, URZ, 0xfc, !UPT ;  /* 0x00000001053d7892 */ /* 0x000fe2000f8efc3f */
[----:B------:R-:W-:Y:S01]  /*0af0*/  LEA.HI R4, R3, R172, RZ, 0x5 ;  /* 0x000000ac03047211 */ /* 0x000fe200078f28ff */
[----:B------:R-:W-:Y:S01]  /*0b00*/  IMAD.IADD R166, R172, 0x1, -R5 ;  /* 0x00000001aca67824 */ /* 0x000fe200078e0a05 */
[----:B------:R-:W-:-:S02]  /*0b10*/  LOP3.LUT R5, R2, 0x3fffff0, RZ, 0xc0, !PT ;  /* 0x03fffff002057812 */ /* 0x000fc400078ec0ff */
[----:B------:R-:W-:Y:S01]  /*0b20*/  LEA.HI R2, R2, R7, RZ, 0x1 ;  /* 0x0000000702027211 */ /* 0x000fe200078f08ff */
[----:B------:R-:W-:Y:S01]  /*0b30*/  IMAD.SHL.U32 R4, R4, 0x20, RZ ;  /* 0x0000002004047824 */ /* 0x000fe200078e00ff */
[----:B------:R-:W-:Y:S01]  /*0b40*/  SHF.R.S32.HI R9, RZ, 0x1f, R166 ;  /* 0x0000001fff097819 */ /* 0x000fe200000114a6 */
[----:B------:R-:W-:Y:S01]  /*0b50*/  IMAD.IADD R5, R172, 0x1, -R5 ;  /* 0x00000001ac057824 */ /* 0x000fe200078e0a05 */
[----:B------:R-:W-:Y:S02]  /*0b60*/  LOP3.LUT R2, R2, 0x1ffffffe, RZ, 0xc0, !PT ;  /* 0x1ffffffe02027812 */ /* 0x000fe400078ec0ff */
[----:B------:R-:W-:Y:S02]  /*0b70*/  LEA.HI R6, R9, R166, RZ, 0x2 ;  /* 0x000000a609067211 */ /* 0x000fe400078f10ff */
[----:B------:R-:W-:Y:S01]  /*0b80*/  LEA.HI R10, R3, R172, RZ, 0x2 ;  /* 0x000000ac030a7211 */ /* 0x000fe200078f10ff */
[----:B------:R-:W-:Y:S01]  /*0b90*/  IMAD.IADD R2, R7, 0x1, -R2 ;  /* 0x0000000107027824 */ /* 0x000fe200078e0a02 */
[----:B------:R-:W-:-:S02]  /*0ba0*/  SHF.R.S32.HI R8, RZ, 0x2, R6 ;  /* 0x00000002ff087819 */ /* 0x000fc40000011406 */
[----:B------:R-:W-:Y:S02]  /*0bb0*/  SHF.R.S32.HI R11, RZ, 0x1f, R6 ;  /* 0x0000001fff0b7819 */ /* 0x000fe40000011406 */
[----:B------:R-:W-:Y:S02]  /*0bc0*/  LOP3.LUT R4, R4, 0xfffffc00, RZ, 0xc0, !PT ;  /* 0xfffffc0004047812 */ /* 0x000fe400078ec0ff */
[----:B------:R-:W-:Y:S02]  /*0bd0*/  LOP3.LUT R7, R10, 0xfffffffc, RZ, 0xc0, !PT ;  /* 0xfffffffc0a077812 */ /* 0x000fe400078ec0ff */
[----:B------:R-:W-:Y:S01]  /*0be0*/  LEA.HI R3, R3, R172, RZ, 0x3 ;  /* 0x000000ac03037211 */ /* 0x000fe200078f18ff */
[----:B------:R-:W-:Y:S01]  /*0bf0*/  IMAD R5, R5, 0x40, R4 ;  /* 0x0000004005057824 */ /* 0x000fe200078e0204 */
[----:B------:R-:W-:Y:S01]  /*0c00*/  LEA.HI R11, R11, R8, RZ, 0x3 ;  /* 0x000000080b0b7211 */ /* 0x000fe200078f18ff */
[----:B------:R-:W-:Y:S01]  /*0c10*/  IMAD.IADD R4, R172, 0x1, -R7 ;  /* 0x00000001ac047824 */ /* 0x000fe200078e0a07 */
[----:B------:R-:W-:Y:S01]  /*0c20*/  SHF.R.S32.HI R167, RZ, 0x7, R0 ;  /* 0x00000007ffa77819 */ /* 0x000fe20000011400 */
[----:B------:R-:W-:Y:S01]  /*0c30*/  IMAD R169, R2, 0x8, R5 ;  /* 0x0000000802a97824 */ /* 0x000fe200078e0205 */
[----:B------:R-:W-:-:S02]  /*0c40*/  LOP3.LUT R7, R3, 0xfffffff8, RZ, 0xc0, !PT ;  /* 0xfffffff803077812 */ /* 0x000fc400078ec0ff */
[----:B------:R-:W-:Y:S02]  /*0c50*/  LOP3.LUT R11, R11, 0xfffffff8, RZ, 0xc0, !PT ;  /* 0xfffffff80b0b7812 */ /* 0x000fe400078ec0ff */
[----:B------:R-:W-:Y:S01]  /*0c60*/  LEA.HI R9, R9, R166, RZ, 0x5 ;  /* 0x000000a609097211 */ /* 0x000fe200078f28ff */
[----:B------:R-:W-:Y:S01]  /*0c70*/  IMAD.IADD R162, R172, 0x1, -R7 ;  /* 0x00000001aca27824 */ /* 0x000fe200078e0a07 */
[----:B------:R-:W-:Y:S01]  /*0c80*/  LEA.HI R0, R0, R167, RZ, 0x1 ;  /* 0x000000a700007211 */ /* 0x000fe200078f08ff */
[----:B------:R-:W-:Y:S01]  /*0c90*/  IMAD.IADD R8, R8, 0x1, -R11 ;  /* 0x0000000108087824 */ /* 0x000fe200078e0a0b */
[----:B------:R-:W-:Y:S01]  /*0ca0*/  SHF.R.S32.HI R9, RZ, 0x5, R9 ;  /* 0x00000005ff097819 */ /* 0x000fe20000011409 */
[----:B------:R-:W-:Y:S01]  /*0cb0*/  IMAD.SHL.U32 R23, R162, 0x8, RZ ;  /* 0x00000008a2177824 */ /* 0x000fe200078e00ff */
[----:B------:R-:W-:Y:S02]  /*0cc0*/  LEA.HI R10, R4, R4, RZ, 0x1 ;  /* 0x00000004040a7211 */ /* 0x000fe400078f08ff */
[----:B------:R-:W-:Y:S01]  /*0cd0*/  LOP3.LUT R0, R0, 0x3fffffe, RZ, 0xc0, !PT ;  /* 0x03fffffe00007812 */ /* 0x000fe200078ec0ff */
[----:B------:R-:W-:Y:S01]  /*0ce0*/  IMAD R9, R9, 0x10, R8 ;  /* 0x0000001009097824 */ /* 0x000fe200078e0208 */
[----:B------:R-:W-:Y:S01]  /*0cf0*/  LOP3.LUT R11, R10, 0x1ffffffe, RZ, 0xc0, !PT ;  /* 0x1ffffffe0a0b7812 */ /* 0x000fe200078ec0ff */
[----:B------:R-:W-:Y:S01]  /*0d00*/  VIADD R160, R23, 0x40 ;  /* 0x0000004017a07836 */ /* 0x000fe20000000000 */
[----:B------:R-:W-:Y:S01]  /*0d10*/  LOP3.LUT R5, R6, 0x7ffffffc, RZ, 0xc0, !PT ;  /* 0x7ffffffc06057812 */ /* 0x000fe200078ec0ff */
[----:B------:R-:W-:Y:S01]  /*0d20*/  IMAD.IADD R0, R167, 0x1, -R0 ;  /* 0x00000001a7007824 */ /* 0x000fe200078e0a00 */
[----:B------:R-:W-:Y:S01]  /*0d30*/  SHF.R.S32.HI R164, RZ, 0x3, R3 ;  /* 0x00000003ffa47819 */ /* 0x000fe20000011403 */
[----:B------:R-:W-:Y:S01]  /*0d40*/  IMAD.IADD R11, R4, 0x1, -R11 ;  /* 0x00000001040b7824 */ /* 0x000fe200078e0a0b */
[----:B------:R-:W-:Y:S01]  /*0d50*/  SHF.R.S32.HI R171, RZ, 0x1f, R23 ;  /* 0x0000001fffab7819 */ /* 0x000fe20000011417 */
[----:B------:R-:W-:Y:S01]  /*0d60*/  IMAD R168, R0, 0x40, R9 ;  /* 0x0000004000a87824 */ /* 0x000fe200078e0209 */
[----:B------:R-:W-:Y:S01]  /*0d70*/  SHF.R.S32.HI R170, RZ, 0x1f, R160 ;  /* 0x0000001fffaa7819 */ /* 0x000fe200000114a0 */
[----:B------:R-:W-:-:S02]  /*0d80*/  IMAD.U32 R0, RZ, RZ, UR4 ;  /* 0x00000004ff007e24 */ /* 0x000fc4000f8e00ff */
[----:B------:R-:W-:Y:S02]  /*0d90*/  IMAD.IADD R18, R166, 0x1, -R5 ;  /* 0x00000001a6127824 */ /* 0x000fe400078e0a05 */
[----:B------:R-:W-:-:S07]  /*0da0*/  IMAD R19, R11, 0x8, R168 ;  /* 0x000000080b137824 */ /* 0x000fce00078e02a8 */
.L_x_1182:
[----:B0----5:R-:W0:Y:S01]  /*0db0*/  LDC R5, c[0x0][0xc60] ;  /* 0x00031800ff057b82 */ /* 0x021e220000000800 */
[----:B--2---:R-:W-:Y:S01]  /*0dc0*/  IMAD.MOV.U32 R2, RZ, RZ, R0 ;  /* 0x000000ffff027224 */ /* 0x004fe200078e0000 */
[----:B------:R-:W-:Y:S01]  /*0dd0*/  ULDC UR4, c[0x0][0xc78] ;  /* 0x00031e0000047ab9 */ /* 0x000fe20000000800 */
[----:B0-----:R-:W-:-:S13]  /*0de0*/  ISETP.NE.AND P0, PT, R5, 0x1, PT ;  /* 0x000000010500780c */ /* 0x001fda0003f05270 */
[----:B---3--:R-:W0:Y:S08]  /*0df0*/  @P0 LDC R3, c[0x0][0xc64] ;  /* 0x00031900ff030b82 */ /* 0x008e300000000800 */
[----:B------:R-:W1:Y:S01]  /*0e00*/  @P0 LDC R4, c[0x0][0xc68] ;  /* 0x00031a00ff040b82 */ /* 0x000e620000000800 */
[----:B0-----:R-:W-:-:S05]  /*0e10*/  @P0 IMAD.HI.U32 R3, R0, R3, RZ ;  /* 0x0000000300030227 */ /* 0x001fca00078e00ff */
[----:B-1----:R-:W-:-:S04]  /*0e20*/  @P0 SHF.R.U32.HI R2, RZ, R4, R3 ;  /* 0x00000004ff020219 */ /* 0x002fc80000011603 */
[----:B------:R-:W-:Y:S01]  /*0e30*/  ISETP.GE.AND P0, PT, R2, UR4, PT ;  /* 0x0000000402007c0c */ /* 0x000fe2000bf06270 */
[----:B------:R-:W-:-:S04]  /*0e40*/  IMAD.MOV R3, RZ, RZ, -R2 ;  /* 0x000000ffff037224 */ /* 0x000fc800078e0a02 */
[----:B------:R-:W-:-:S08]  /*0e50*/  IMAD R15, R5, R3, R0 ;  /* 0x00000003050f7224 */ /* 0x000fd000078e0200 */
[----:B----4-:R-:W-:Y:S05]  /*0e60*/  @!P0 BRA `(.L_x_1086) ;  /* 0x0000000000208947 */ /* 0x010fea0003800000 */
[----:B------:R-:W0:Y:S01]  /*0e70*/  LDC R3, c[0x0][0xc6c] ;  /* 0x00031b00ff037b82 */ /* 0x000e220000000800 */
[----:B------:R-:W-:Y:S01]  /*0e80*/  IMAD.MOV.U32 R0, RZ, RZ, R15 ;  /* 0x000000ffff007224 */ /* 0x000fe200078e000f */
[----:B0-----:R-:W-:-:S13]  /*0e90*/  ISETP.NE.AND P0, PT, R3, 0x1, PT ;  /* 0x000000010300780c */ /* 0x001fda0003f05270 */
[----:B------:R-:W0:Y:S02]  /*0ea0*/  @P0 LDC.64 R4, c[0x0][0xc70] ;  /* 0x00031c00ff040b82 */ /* 0x000e240000000a00 */
[----:B0-----:R-:W-:-:S05]  /*0eb0*/  @P0 IMAD.HI.U32 R4, R15, R4, RZ ;  /* 0x000000040f040227 */ /* 0x001fca00078e00ff */
[----:B------:R-:W-:-:S05]  /*0ec0*/  @P0 SHF.R.U32.HI R0, RZ, R5, R4 ;  /* 0x00000005ff000219 */ /* 0x000fca0000011604 */
[----:B------:R-:W-:Y:S01]  /*0ed0*/  IMAD R3, R0, R3, RZ ;  /* 0x0000000300037224 */ /* 0x000fe200078e02ff */
[----:B------:R-:W-:Y:S06]  /*0ee0*/  BRA `(.L_x_1087) ;  /* 0x00000000001c7947 */ /* 0x000fec0003800000 */
.L_x_1086:
[----:B------:R-:W0:Y:S01]  /*0ef0*/  LDC R3, c[0x0][0xc54] ;  /* 0x00031500ff037b82 */ /* 0x000e220000000800 */
[----:B------:R-:W-:Y:S01]  /*0f00*/  IMAD.MOV.U32 R0, RZ, RZ, R15 ;  /* 0x000000ffff007224 */ /* 0x000fe200078e000f */
[----:B0-----:R-:W-:-:S13]  /*0f10*/  ISETP.NE.AND P0, PT, R3, 0x1, PT ;  /* 0x000000010300780c */ /* 0x001fda0003f05270 */
[----:B------:R-:W0:Y:S02]  /*0f20*/  @P0 LDC.64 R4, c[0x0][0xc58] ;  /* 0x00031600ff040b82 */ /* 0x000e240000000a00 */
[----:B0-----:R-:W-:-:S05]  /*0f30*/  @P0 IMAD.HI.U32 R4, R15, R4, RZ ;  /* 0x000000040f040227 */ /* 0x001fca00078e00ff */
[----:B------:R-:W-:-:S05]  /*0f40*/  @P0 SHF.R.U32.HI R0, RZ, R5, R4 ;  /* 0x00000005ff000219 */ /* 0x000fca0000011604 */
[----:B------:R-:W-:-:S07]  /*0f50*/  IMAD R3, R0, R3, RZ ;  /* 0x0000000300037224 */ /* 0x000fce00078e02ff */
.L_x_1087:
[----:B------:R-:W0:Y:S01]  /*0f60*/  LDC R163, c[0x0][0xc48] ;  /* 0x00031200ffa37b82 */ /* 0x000e220000000800 */
[----:B------:R-:W-:Y:S01]  /*0f70*/  LOP3.LUT R0, RZ, R0, RZ, 0x33, !PT ;  /* 0x00000000ff007212 */ /* 0x000fe200078e33ff */
[----:B------:R-:W-:Y:S01]  /*0f80*/  IMAD.IADD R3, R15, 0x1, -R3 ;  /* 0x000000010f037824 */ /* 0x000fe200078e0a03 */
[----:B------:R-:W-:Y:S01]  /*0f90*/  ULDC UR4, c[0x0][0xc3c] ;  /* 0x00030f0000047ab9 */ /* 0x000fe20000000800 */
[----:B------:R-:W-:Y:S02]  /*0fa0*/  ULDC UR6, c[0x0][0xc54] ;  /* 0x0003150000067ab9 */ /* 0x000fe40000000800 */
[----:B------:R-:W-:Y:S01]  /*0fb0*/  VIADD R0, R0, UR4 ;  /* 0x0000000400007c36 */ /* 0x000fe20008000000 */
[----:B------:R-:W-:Y:S01]  /*0fc0*/  ULDC.64 UR4, c[0x0][0x418] ;  /* 0x0001060000047ab9 */ /* 0x000fe20000000a00 */
[----:B------:R-:W1:Y:S01]  /*0fd0*/  LDC R4, c[0x0][0x448] ;  /* 0x00011200ff047b82 */ /* 0x000e620000000800 */
[----:B------:R-:W-:Y:S01]  /*0fe0*/  IMAD R15, R2, UR6, R3 ;  /* 0x00000006020f7c24 */ /* 0x000fe2000f8e0203 */
[----:B------:R-:W-:Y:S01]  /*0ff0*/  ISETP.NE.U32.AND P0, PT, RZ, UR4, PT ;  /* 0x00000004ff007c0c */ /* 0x000fe2000bf05070 */
[----:B------:R-:W-:-:S02]  /*1000*/  IMAD.SHL.U32 R17, R0, 0x80, RZ ;  /* 0x0000008000117824 */ /* 0x000fc400078e00ff */
[----:B------:R-:W-:Y:S01]  /*1010*/  IMAD.MOV.U32 R161, RZ, RZ, R15 ;  /* 0x000000ffffa17224 */ /* 0x000fe200078e000f */
[----:B------:R-:W-:Y:S01]  /*1020*/  ISETP.NE.AND.EX P0, PT, RZ, UR5, PT, P0 ;  /* 0x00000005ff007c0c */ /* 0x000fe2000bf05300 */
[----:B------:R-:W-:Y:S01]  /*1030*/  VIADD R2, R17, 0x7f ;  /* 0x0000007f11027836 */ /* 0x000fe20000000000 */
[----:B------:R-:W2:Y:S01]  /*1040*/  LDC.64 R12, c[0x0][0x9e0] ;  /* 0x00027800ff0c7b82 */ /* 0x000ea20000000a00 */
[----:B0-----:R-:W-:-:S07]  /*1050*/  ISETP.NE.AND P2, PT, R163, 0x1, PT ;  /* 0x00000001a300780c */ /* 0x001fce0003f45270 */
[----:B------:R-:W0:Y:S01]  /*1060*/  LDC R8, c[0x0][0x288] ;  /* 0x0000a200ff087b82 */ /* 0x000e220000000800 */
[----:B-1----:R-:W-:-:S07]  /*1070*/  ISETP.NE.AND P1, PT, R4, 0x1, PT ;  /* 0x000000010400780c */ /* 0x002fce0003f25270 */
[----:B------:R-:W1:Y:S08]  /*1080*/  LDC R72, c[0x0][0x424] ;  /* 0x00010900ff487b82 */ /* 0x000e700000000800 */
[----:B------:R-:W3:Y:S08]  /*1090*/  @P2 LDC R4, c[0x0][0xc4c] ;  /* 0x00031300ff042b82 */ /* 0x000ef00000000800 */
[----:B------:R-:W4:Y:S01]  /*10a0*/  @P2 LDC R7, c[0x0][0xc50] ;  /* 0x00031400ff072b82 */ /* 0x000f220000000800 */
[----:B0-----:R-:W-:-:S07]  /*10b0*/  IADD3 R5, -R8, 0x1, RZ ;  /* 0x0000000108057810 */ /* 0x001fce0007ffe1ff */
[----:B------:R-:W0:Y:S01]  /*10c0*/  @P1 LDC R11, c[0x0][0x44c] ;  /* 0x00011300ff0b1b82 */ /* 0x000e220000000800 */
[----:B-1----:R-:W-:-:S07]  /*10d0*/  SEL R72, R72, 0x1, P0 ;  /* 0x0000000148487807 */ /* 0x002fce0000000000 */
[----:B------:R-:W1:Y:S01]  /*10e0*/  @P1 LDC R6, c[0x0][0x450] ;  /* 0x00011400ff061b82 */ /* 0x000e620000000800 */
[----:B---3--:R-:W-:-:S07]  /*10f0*/  @P2 IMAD.HI.U32 R0, R15, R4, RZ ;  /* 0x000000040f002227 */ /* 0x008fce00078e00ff */
[----:B------:R-:W3:Y:S01]  /*1100*/  LDC R9, c[0x0][0x2f0] ;  /* 0x0000bc00ff097b82 */ /* 0x000ee20000000800 */
[----:B----4-:R-:W-:Y:S02]  /*1110*/  @P2 SHF.R.U32.HI R161, RZ, R7, R0 ;  /* 0x00000007ffa12219 */ /* 0x010fe40000011600 */
[----:B--2---:R-:W-:-:S03]  /*1120*/  ISETP.GE.AND P2, PT, R13, 0x1, PT ;  /* 0x000000010d00780c */ /* 0x004fc60003f46270 */
[----:B------:R-:W-:Y:S02]  /*1130*/  IMAD.MOV R0, RZ, RZ, -R161 ;  /* 0x000000ffff007224 */ /* 0x000fe400078e0aa1 */
[----:B0-----:R-:W-:-:S04]  /*1140*/  @P1 IMAD.HI.U32 R3, R2, R11, RZ ;  /* 0x0000000b02031227 */ /* 0x001fc800078e00ff */
[----:B------:R-:W-:Y:S01]  /*1150*/  IMAD R163, R163, R0, R15 ;  /* 0x00000000a3a37224 */ /* 0x000fe200078e020f */
[----:B-1----:R-:W-:Y:S01]  /*1160*/  @P1 SHF.R.U32.HI R2, RZ, R6, R3 ;  /* 0x00000006ff021219 */ /* 0x002fe20000011603 */
[CC--:B---3--:R-:W-:Y:S02]  /*1170*/  IMAD R5, R72.reuse, R9.reuse, R5 ;  /* 0x0000000948057224 */ /* 0x0c8fe400078e0205 */
[----:B------:R-:W-:Y:S02]  /*1180*/  IMAD R16, R72, R9, RZ ;  /* 0x0000000948107224 */ /* 0x000fe400078e02ff */
[----:B------:R-:W-:-:S04]  /*1190*/  IMAD.IADD R3, R5, 0x1, R2 ;  /* 0x0000000105037824 */ /* 0x000fc800078e0202 */
[----:B------:R-:W-:Y:S01]  /*11a0*/  IMAD.IADD R0, R3, 0x1, R12 ;  /* 0x0000000103007824 */ /* 0x000fe200078e020c */
[----:B------:R-:W-:Y:S06]  /*11b0*/  @!P2 BRA `(.L_x_1088) ;  /* 0x000000000040a947 */ /* 0x000fec0003800000 */
[C---:B------:R-:W-:Y:S01]  /*11c0*/  ISETP.GT.AND P0, PT, R3.reuse, RZ, PT ;  /* 0x000000ff0300720c */ /* 0x040fe20003f04270 */
[----:B------:R-:W-:-:S12]  /*11d0*/  VIADD R2, R3, 0xffffffff ;  /* 0xffffffff03027836 */ /* 0x000fd80000000000 */
[----:B------:R-:W-:Y:S05]  /*11e0*/  @P0 BRA `(.L_x_1089) ;  /* 0x00000000001c0947 */ /* 0x000fea0003800000 */
[----:B------:R-:W-:Y:S01]  /*11f0*/  ISETP.NE.AND P0, PT, R13, 0x1, PT ;  /* 0x000000010d00780c */ /* 0x000fe20003f05270 */
[----:B------:R-:W-:-:S12]  /*1200*/  IMAD.MOV R3, RZ, RZ, -R3 ;  /* 0x000000ffff037224 */ /* 0x000fd800078e0a03 */
[----:B------:R-:W0:Y:S02]  /*1210*/  @P0 LDC.64 R4, c[0x0][0x9e8] ;  /* 0x00027a00ff040b82 */ /* 0x000e240000000a00 */
[----:B0-----:R-:W-:-:S05]  /*1220*/  @P0 IMAD.HI.U32 R2, R3, R4, RZ ;  /* 0x0000000403020227 */ /* 0x001fca00078e00ff */
[----:B------:R-:W-:-:S04]  /*1230*/  @P0 SHF.R.U32.HI R3, RZ, R5, R2 ;  /* 0x00000005ff030219 */ /* 0x000fc80000011602 */
[----:B------:R-:W-:Y:S01]  /*1240*/  LOP3.LUT R2, RZ, R3, RZ, 0x33, !PT ;  /* 0x00000003ff027212 */ /* 0x000fe200078e33ff */
[----:B------:R-:W-:Y:S06]  /*1250*/  BRA `(.L_x_1090) ;  /* 0x0000000000107947 */ /* 0x000fec0003800000 */
.L_x_1089:
[----:B------:R-:W-:-:S13]  /*1260*/  ISETP.NE.AND P0, PT, R13, 0x1, PT ;  /* 0x000000010d00780c */ /* 0x000fda0003f05270 */
[----:B------:R-:W0:Y:S02]  /*1270*/  @P0 LDC.64 R4, c[0x0][0x9e8] ;  /* 0x00027a00ff040b82 */ /* 0x000e240000000a00 */
[----:B0-----:R-:W-:-:S05]  /*1280*/  @P0 IMAD.HI.U32 R4, R2, R4, RZ ;  /* 0x0000000402040227 */ /* 0x001fca00078e00ff */
[----:B------:R-:W-:-:S07]  /*1290*/  @P0 SHF.R.U32.HI R2, RZ, R5, R4 ;  /* 0x00000005ff020219 */ /* 0x000fce0000011604 */
.L_x_1090:
[----:B------:R-:W-:-:S05]  /*12a0*/  IMAD R3, R2, R13, R13 ;  /* 0x0000000d02037224 */ /* 0x000fca00078e020d */
[----:B------:R-:W-:-:S07]  /*12b0*/  VIMNMX R0, R0, R3, PT ;  /* 0x0000000300007248 */ /* 0x000fce0003fe0100 */
.L_x_1088:
[----:B------:R-:W0:Y:S01]  /*12c0*/  @P1 LDC R4, c[0x0][0x44c] ;  /* 0x00011300ff041b82 */ /* 0x000e220000000800 */
[----:B------:R-:W-:Y:S01]  /*12d0*/  VIADD R2, R0, 0x5f ;  /* 0x0000005f00027836 */ /* 0x000fe20000000000 */
[----:B------:R-:W-:Y:S01]  /*12e0*/  ULDC UR4, c[0x0][0x9dc] ;  /* 0x0002770000047ab9 */ /* 0x000fe20000000800 */
[----:B------:R-:W-:Y:S02]  /*12f0*/  IMAD R0, R72, R9, 0x5f ;  /* 0x0000005f48007424 */ /* 0x000fe400078e0209 */
[----:B------:R-:W-:-:S03]  /*1300*/  IMAD.HI R2, R2, 0x2aaaaaab, RZ ;  /* 0x2aaaaaab02027827 */ /* 0x000fc600078e02ff */
[----:B------:R-:W1:Y:S01]  /*1310*/  @P1 LDC R11, c[0x0][0x450] ;  /* 0x00011400ff0b1b82 */ /* 0x000e620000000800 */
[----:B------:R-:W-:Y:S01]  /*1320*/  IMAD.HI R0, R0, 0x2aaaaaab, RZ ;  /* 0x2aaaaaab00007827 */ /* 0x000fe200078e02ff */
[----:B------:R-:W-:-:S03]  /*1330*/  SHF.R.U32.HI R5, RZ, 0x1f, R2 ;  /* 0x0000001fff057819 */ /* 0x000fc60000011602 */
[----:B------:R-:W-:Y:S01]  /*1340*/  IMAD.MOV.U32 R7, RZ, RZ, R17 ;  /* 0x000000ffff077224 */ /* 0x000fe200078e0011 */
[----:B------:R-:W-:Y:S01]  /*1350*/  SHF.R.U32.HI R3, RZ, 0x1f, R0 ;  /* 0x0000001fff037819 */ /* 0x000fe20000011600 */
[----:B------:R-:W-:Y:S01]  /*1360*/  IMAD R72, R72, R9, -R8 ;  /* 0x0000000948487224 */ /* 0x000fe200078e0a08 */
[----:B------:R-:W-:Y:S02]  /*1370*/  LEA.HI.SX32 R2, R2, R5, 0x1c ;  /* 0x0000000502027211 */ /* 0x000fe400078fe2ff */
[----:B------:R-:W-:-:S04]  /*1380*/  LEA.HI.SX32 R3, R0, R3, 0x1c ;  /* 0x0000000300037211 */ /* 0x000fc800078fe2ff */
[----:B------:R-:W-:Y:S01]  /*1390*/  VIMNMX R73, R3, R2, PT ;  /* 0x0000000203497248 */ /* 0x000fe20003fe0100 */
[----:B0-----:R-:W-:-:S05]  /*13a0*/  @P1 IMAD.HI.U32 R4, R17, R4, RZ ;  /* 0x0000000411041227 */ /* 0x001fca00078e00ff */
[----:B-1----:R-:W-:-:S05]  /*13b0*/  @P1 SHF.R.U32.HI R7, RZ, R11, R4 ;  /* 0x0000000bff071219 */ /* 0x002fca0000011604 */
[----:B------:R-:W-:-:S04]  /*13c0*/  IMAD.IADD R0, R72, 0x1, R7 ;  /* 0x0000000148007824 */ /* 0x000fc800078e0207 */
[----:B------:R-:W-:Y:S01]  /*13d0*/  VIADD R2, R0, -UR4 ;  /* 0x8000000400027c36 */ /* 0x000fe20008000000 */
[----:B------:R-:W-:Y:S06]  /*13e0*/  @!P2 BRA `(.L_x_1091) ;  /* 0x00000000003ca947 */ /* 0x000fec0003800000 */
[----:B------:R-:W-:-:S13]  /*13f0*/  ISETP.GT.AND P0, PT, R0, -0x1, PT ;  /* 0xffffffff0000780c */ /* 0x000fda0003f04270 */
[----:B------:R-:W-:Y:S05]  /*1400*/  @P0 BRA `(.L_x_1092) ;  /* 0x00000000001c0947 */ /* 0x000fea0003800000 */
[----:B------:R-:W-:Y:S02]  /*1410*/  ISETP.NE.AND P0, PT, R13, 0x1, PT ;  /* 0x000000010d00780c */ /* 0x000fe40003f05270 */
[----:B------:R-:W-:-:S11]  /*1420*/  LOP3.LUT R3, RZ, R0, RZ, 0x33, !PT ;  /* 0x00000000ff037212 */ /* 0x000fd600078e33ff */
[----:B------:R-:W0:Y:S02]  /*1430*/  @P0 LDC.64 R4, c[0x0][0x9e8] ;  /* 0x00027a00ff040b82 */ /* 0x000e240000000a00 */
[----:B0-----:R-:W-:-:S05]  /*1440*/  @P0 IMAD.HI.U32 R0, R3, R4, RZ ;  /* 0x0000000403000227 */ /* 0x001fca00078e00ff */
[----:B------:R-:W-:-:S04]  /*1450*/  @P0 SHF.R.U32.HI R3, RZ, R5, R0 ;  /* 0x00000005ff030219 */ /* 0x000fc80000011600 */
[----:B------:R-:W-:Y:S01]  /*1460*/  LOP3.LUT R0, RZ, R3, RZ, 0x33, !PT ;  /* 0x00000003ff007212 */ /* 0x000fe200078e33ff */
[----:B------:R-:W-:Y:S06]  /*1470*/  BRA `(.L_x_1093) ;  /* 0x0000000000107947 */ /* 0x000fec0003800000 */
.L_x_1092:
[----:B------:R-:W-:-:S13]  /*1480*/  ISETP.NE.AND P0, PT, R13, 0x1, PT ;  /* 0x000000010d00780c */ /* 0x000fda0003f05270 */
[----:B------:R-:W0:Y:S02]  /*1490*/  @P0 LDC.64 R4, c[0x0][0x9e8] ;  /* 0x00027a00ff040b82 */ /* 0x000e240000000a00 */
[----:B0-----:R-:W-:-:S05]  /*14a0*/  @P0 IMAD.HI.U32 R4, R0, R4, RZ ;  /* 0x0000000400040227 */ /* 0x001fca00078e00ff */
[----:B------:R-:W-:-:S07]  /*14b0*/  @P0 SHF.R.U32.HI R0, RZ, R5, R4 ;  /* 0x00000005ff000219 */ /* 0x000fce0000011604 */
.L_x_1093:
[----:B------:R-:W-:-:S05]  /*14c0*/  IMAD R3, R0, R13, RZ ;  /* 0x0000000d00037224 */ /* 0x000fca00078e02ff */
[----:B------:R-:W-:-:S07]  /*14d0*/  VIMNMX R2, R2, R3, !PT ;  /* 0x0000000302027248 */ /* 0x000fce0007fe0100 */
.L_x_1091:
[----:B------:R-:W-:Y:S01]  /*14e0*/  IMAD.HI R2, R2, 0x2aaaaaab, RZ ;  /* 0x2aaaaaab02027827 */ /* 0x000fe200078e02ff */
[----:B------:R-:W-:Y:S02]  /*14f0*/  PLOP3.LUT P0, PT, PT, PT, PT, 0x80, 0x0 ;  /* 0x000000000000781c */ /* 0x000fe40003f0f070 */
[----:B------:R-:W-:Y:S02]  /*1500*/  CS2R R88, SRZ ;  /* 0x0000000000587805 */ /* 0x000fe4000001ff00 */
[----:B------:R-:W-:Y:S02]  /*1510*/  CS2R R86, SRZ ;  /* 0x0000000000567805 */ /* 0x000fe4000001ff00 */
[----:B------:R-:W-:Y:S02]  /*1520*/  CS2R R84, SRZ ;  /* 0x0000000000547805 */ /* 0x000fe4000001ff00 */
[----:B------:R-:W-:Y:S02]  /*1530*/  SHF.R.U32.HI R3, RZ, 0x1f, R2 ;  /* 0x0000001fff037819 */ /* 0x000fe40000011602 */
[----:B------:R-:W-:-:S02]  /*1540*/  CS2R R82, SRZ ;  /* 0x0000000000527805 */ /* 0x000fc4000001ff00 */
[----:B------:R-:W-:Y:S02]  /*1550*/  CS2R R80, SRZ ;  /* 0x0000000000507805 */ /* 0x000fe4000001ff00 */
[----:B------:R-:W-:Y:S02]  /*1560*/  CS2R R78, SRZ ;  /* 0x00000000004e7805 */ /* 0x000fe4000001ff00 */
[----:B------:R-:W-:Y:S02]  /*1570*/  LEA.HI.SX32 R3, R2, R3, 0x1c ;  /* 0x0000000302037211 */ /* 0x000fe400078fe2ff */
[----:B------:R-:W-:Y:S02]  /*1580*/  CS2R R76, SRZ ;  /* 0x00000000004c7805 */ /* 0x000fe4000001ff00 */
[----:B------:R-:W-:Y:S02]  /*1590*/  CS2R R74, SRZ ;  /* 0x00000000004a7805 */ /* 0x000fe4000001ff00 */
[----:B------:R-:W-:-:S02]  /*15a0*/  CS2R R44, SRZ ;  /* 0x00000000002c7805 */ /* 0x000fc4000001ff00 */
[----:B------:R-:W-:Y:S02]  /*15b0*/  VIMNMX R22, RZ, R3, !PT ;  /* 0x00000003ff167248 */ /* 0x000fe40007fe0100 */
[----:B------:R-:W-:Y:S02]  /*15c0*/  CS2R R70, SRZ ;  /* 0x0000000000467805 */ /* 0x000fe4000001ff00 */
[----:B------:R-:W-:Y:S02]  /*15d0*/  CS2R R68, SRZ ;  /* 0x0000000000447805 */ /* 0x000fe4000001ff00 */
[----:B------:R-:W-:Y:S02]  /*15e0*/  CS2R R66, SRZ ;  /* 0x0000000000427805 */ /* 0x000fe4000001ff00 */
[----:B------:R-:W-:Y:S02]  /*15f0*/  ISETP.GT.AND P1, PT, R73, R22, PT ;  /* 0x000000164900720c */ /* 0x000fe40003f24270 */
[----:B------:R-:W-:-:S02]  /*1600*/  CS2R R64, SRZ ;  /* 0x0000000000407805 */ /* 0x000fc4000001ff00 */
[----:B------:R-:W-:Y:S02]  /*1610*/  CS2R R62, SRZ ;  /* 0x00000000003e7805 */ /* 0x000fe4000001ff00 */
[----:B------:R-:W-:Y:S02]  /*1620*/  CS2R R60, SRZ ;  /* 0x00000000003c7805 */ /* 0x000fe4000001ff00 */
[----:B------:R-:W-:Y:S02]  /*1630*/  CS2R R58, SRZ ;  /* 0x00000000003a7805 */ /* 0x000fe4000001ff00 */
[----:B------:R-:W-:Y:S01]  /*1640*/  CS2R R56, SRZ ;  /* 0x0000000000387805 */ /* 0x000fe2000001ff00 */
[----:B------:R-:W-:Y:S01]  /*1650*/  IMAD.MOV.U32 R55, RZ, RZ, RZ ;  /* 0x000000ffff377224 */ /* 0x000fe200078e00ff */
[----:B------:R-:W-:Y:S01]  /*1660*/  CS2R R52, SRZ ;  /* 0x0000000000347805 */ /* 0x000fe2000001ff00 */
[----:B------:R-:W-:Y:S01]  /*1670*/  IMAD.MOV.U32 R46, RZ, RZ, RZ ;  /* 0x000000ffff2e7224 */ /* 0x000fe200078e00ff */
        /* <DEDUP_REMOVED lines=10> */
[----:B------:R-:W-:Y:S01]  /*1720*/  IMAD.MOV.U32 R106, RZ, RZ, RZ ;  /* 0x000000ffff6a7224 */ /* 0x000fe200078e00ff */
[----:B------:R-:W-:Y:S01]  /*1730*/  CS2R R6, SRZ ;  /* 0x0000000000067805 */ /* 0x000fe2000001ff00 */
[----:B------:R-:W-:Y:S02]  /*1740*/  IMAD.MOV.U32 R30, RZ, RZ, RZ ;  /* 0x000000ffff1e7224 */ /* 0x000fe400078e00ff */
[----:B------:R-:W-:Y:S02]  /*1750*/  IMAD.MOV.U32 R29, RZ, RZ, RZ ;  /* 0x000000ffff1d7224 */ /* 0x000fe400078e00ff */
[----:B------:R-:W-:-:S02]  /*1760*/  IMAD.MOV.U32 R27, RZ, RZ, RZ ;  /* 0x000000ffff1b7224 */ /* 0x000fc400078e00ff */
[----:B------:R-:W-:Y:S02]  /*1770*/  IMAD.MOV.U32 R108, RZ, RZ, RZ ;  /* 0x000000ffff6c7224 */ /* 0x000fe400078e00ff */
[----:B------:R-:W-:Y:S01]  /*1780*/  IMAD.MOV.U32 R3, RZ, RZ, RZ ;  /* 0x000000ffff037224 */ /* 0x000fe200078e00ff */
[----:B------:R-:W-:Y:S06]  /*1790*/  @!P1 BRA `(.L_x_1094) ;  /* 0x000000cc00489947 */ /* 0x000fec0003800000 */
[----:B------:R-:W0:Y:S01]  /*17a0*/  SHFL.IDX PT, R0, R167, RZ, 0x1f ;  /* 0x00001fffa7007589 */ /* 0x000e2200000e0000 */
[----:B------:R-:W1:Y:S01]  /*17b0*/  S2UR UR6, SR_CgaCtaId ;  /* 0x00000000000679c3 */ /* 0x000e620000008800 */
[----:B------:R-:W-:Y:S01]  /*17c0*/  UMOV UR38, 0x400 ;  /* 0x0000040000267882 */ /* 0x000fe20000000000 */
        /* <DEDUP_REMOVED lines=28> */
.L_x_1095:
[----:B------:R-:W-:Y:S01]  /*1990*/  LEA.HI R0, R165, R165, RZ, 0x1 ;  /* 0x000000a5a5007211 */ /* 0x000fe200078f08ff */
[----:B------:R-:W-:-:S03]  /*19a0*/  IMAD.U32 R2, RZ, RZ, UR61 ;  /* 0x0000003dff027e24 */ /* 0x000fc6000f8e00ff */
[----:B------:R-:W-:Y:S02]  /*19b0*/  LOP3.LUT R0, R0, 0xfffffffe, RZ, 0xc0, !PT ;  /* 0xfffffffe00007812 */ /* 0x000fe400078ec0ff */
[----:B------:R-:W-:-:S03]  /*19c0*/  ISETP.NE.AND P0, PT, R2, 0x3, PT ;  /* 0x000000030200780c */ /* 0x000fc60003f05270 */
[----:B------:R-:W-:-:S05]  /*19d0*/  IMAD.IADD R0, R165, 0x1, -R0 ;  /* 0x00000001a5007824 */ /* 0x000fca00078e0a00 */
[----:B------:R-:W-:-:S04]  /*19e0*/  SHF.L.U32 R0, R0, 0x1f, RZ ;  /* 0x0000001f00007819 */ /* 0x000fc800000006ff */
[----:B------:R-:W0:Y:S02]  /*19f0*/  SYNCS.PHASECHK.TRANS64.TRYWAIT P1, [UR38+0x2a800], R0 ;  /* 0x02a80000ff0075a7 */ /* 0x000e240008020166 */
[----:B0-----:R-:W-:Y:S05]  /*1a00*/  @!P1 BRA `(.L_x_1096) ;  /* 0x0000013400b49947 */ /* 0x001fea0003800000 */
.L_x_1292:
[----:B------:R-:W-:Y:S05]  /*1a10*/  @!P0 BRA `(.L_x_1097) ;  /* 0x0000000000048947 */ /* 0x000fea0003800000 */
[----:B------:R-:W-:Y:S01]  /*1a20*/  BPT.TRAP 0x1 ;  /* 0x000000040000795c */ /* 0x000fe20000300000 */
.L_x_1097:
[----:B------:R-:W-:Y:S02]  /*1a30*/  IMAD.U32 R21, RZ, RZ, UR37 ;  /* 0x00000025ff157e24 */ /* 0x000fe4000f8e00ff */
[----:B0-----:R-:W-:-:S03]  /*1a40*/  IMAD.U32 R0, RZ, RZ, UR36 ;  /* 0x00000024ff007e24 */ /* 0x001fc6000f8e00ff */
[----:B------:R-:W-:Y:S02]  /*1a50*/  LEA R21, R21, UR38, 0x3 ;  /* 0x0000002615157c11 */ /* 0x000fe4000f8e18ff */
[----:B------:R-:W-:-:S04]  /*1a60*/  SHF.L.U32 R0, R0, 0x1f, RZ ;  /* 0x0000001f00007819 */ /* 0x000fc800000006ff */
[----:B------:R0:W1:Y:S01]  /*1a70*/  SYNCS.PHASECHK.TRANS64.TRYWAIT P1, [R21+URZ+0x2a830], R0 ;  /* 0x02a83000150075a7 */ /* 0x000062000802017f */
[----:B------:R-:W-:Y:S05]  /*1a80*/  @!P0 BRA `(.L_x_1098) ;  /* 0x0000000000048947 */ /* 0x000fea0003800000 */
[----:B------:R-:W-:Y:S01]  /*1a90*/  BPT.TRAP 0x1 ;  /* 0x000000040000795c */ /* 0x000fe20000300000 */
.L_x_1098:
[----:B------:R-:W2:Y:S01]  /*1aa0*/  LDL.LU R2, [R1+0xc] ;  /* 0x00000c0001027983 */ /* 0x000ea20000300800 */
[----:B------:R-:W3:Y:S02]  /*1ab0*/  S2R R3, SR_TID.X ;  /* 0x0000000000037919 */ /* 0x000ee40000002100 */
[----:B---3--:R-:W-:Y:S02]  /*1ac0*/  LOP3.LUT P2, RZ, R3, 0x7f, RZ, 0xc0, !PT ;  /* 0x0000007f03ff7812 */ /* 0x008fe4000784c0ff */
[----:B--2---:R-:W-:-:S11]  /*1ad0*/  LOP3.LUT R2, R2, 0xffefffff, RZ, 0xc0, !PT ;  /* 0xffefffff02027812 */ /* 0x004fd600078ec0ff */
[----:B------:R-:W-:-:S05]  /*1ae0*/  @P2 LOP3.LUT R2, R2, 0x100000, RZ, 0xfc, !PT ;  /* 0x0010000002022812 */ /* 0x000fca00078efcff */
[----:B------:R2:W-:Y:S01]  /*1af0*/  STL [R1+0xc], R2 ;  /* 0x00000c0201007387 */ /* 0x0005e20000100800 */
[----:B-1----:R-:W-:Y:S05]  /*1b00*/  @P1 BRA `(.L_x_1099) ;  /* 0x0000000000081947 */ /* 0x002fea0003800000 */
[----:B------:R-:W1:Y:S02]  /*1b10*/  SYNCS.PHASECHK.TRANS64.TRYWAIT P1, [R21+URZ+0x2a830], R0 ;  /* 0x02a83000150075a7 */ /* 0x000e64000802017f */
[----:B-1----:R-:W-:Y:S05]  /*1b20*/  @!P1 BRA `(.L_x_1100) ;  /* 0x0000013400849947 */ /* 0x002fea0003800000 */
.L_x_1099:
[----:B------:R-:W-:Y:S05]  /*1b30*/  WARPSYNC.ALL ;  /* 0x0000000000007948 */ /* 0x000fea0003800000 */
[----:B------:R-:W-:Y:S01]  /*1b40*/  UIADD3 UR4, UR38, 0x18400, URZ ;  /* 0x0001840026047890 */ /* 0x000fe2000fffe03f */
[----:B------:R-:W-:Y:S01]  /*1b50*/  WARPGROUP.ARRIVE ;  /* 0x00000000000079c5 */ /* 0x000fe20000000000 */
[----:B------:R-:W-:Y:S01]  /*1b60*/  UMOV UR9, 0x40000040 ;  /* 0x4000004000097882 */ /* 0x000fe20000000000 */
[----:B------:R-:W-:Y:S01]  /*1b70*/  UMOV UR11, 0x40000040 ;  /* 0x40000040000b7882 */ /* 0x000fe20000000000 */
[----:B------:R-:W-:Y:S01]  /*1b80*/  USHF.R.U32.HI UR4, URZ, 0x4, UR4 ;  /* 0x000000043f047899 */ /* 0x000fe20008011604 */
[----:B------:R-:W-:Y:S01]  /*1b90*/  IMAD.U32 R5, RZ, RZ, UR9 ;  /* 0x00000009ff057e24 */ /* 0x000fe2000f8e00ff */
[----:B------:R-:W-:Y:S01]  /*1ba0*/  UMOV UR57, 0x40000040 ;  /* 0x4000004000397882 */ /* 0x000fe20000000000 */
[----:B------:R-:W-:Y:S01]  /*1bb0*/  UMOV UR59, 0x40000040 ;  /* 0x40000040003b7882 */ /* 0x000fe20000000000 */
[----:B------:R-:W-:Y:S01]  /*1bc0*/  ULOP3.LUT UR4, UR4, 0x3fff, URZ, 0xc0, !UPT ;  /* 0x00003fff04047892 */ /* 0x000fe2000f8ec03f */
[----:B------:R-:W3:Y:S01]  /*1bd0*/  LDC R10, c[0x0][0x448] ;  /* 0x00011200ff0a7b82 */ /* 0x000ee20000000800 */
[----:B------:R-:W-:Y:S01]  /*1be0*/  UMOV UR53, 0x40000040 ;  /* 0x4000004000357882 */ /* 0x000fe20000000000 */
[----:B------:R-:W-:Y:S01]  /*1bf0*/  UMOV UR55, 0x40000040 ;  /* 0x4000004000377882 */ /* 0x000fe20000000000 */
[----:B------:R-:W-:Y:S01]  /*1c00*/  ULOP3.LUT UR60, UR4, 0x10000, URZ, 0xfc, !UPT ;  /* 0x00010000043c7892 */ /* 0x000fe2000f8efc3f */
[----:B------:R-:W4:Y:S01]  /*1c10*/  S2R R20, SR_TID.X ;  /* 0x0000000000147919 */ /* 0x000f220000002100 */
[----:B------:R-:W-:Y:S01]  /*1c20*/  ULOP3.LUT UR4, UR39, 0x10000, URZ, 0xfc, !UPT ;  /* 0x0001000027047892 */ /* 0x000fe2000f8efc3f */
[----:B------:R-:W-:Y:S01]  /*1c30*/  IMAD.IADD R9, R19, 0x1, R17 ;  /* 0x0000000113097824 */ /* 0x000fe200078e0211 */
[----:B------:R-:W-:Y:S01]  /*1c40*/  UIMAD UR5, UR37, 0x900, UR60 ;  /* 0x00000900250578a4 */ /* 0x000fe2000f8e023c */
[----:B------:R-:W5:Y:S01]  /*1c50*/  LDC R13, c[0x0][0x288] ;  /* 0x0000a200ff0d7b82 */ /* 0x000f620000000800 */
[----:B------:R-:W-:-:S02]  /*1c60*/  UIADD3 UR56, UR4, 0x2, URZ ;  /* 0x0000000204387890 */ /* 0x000fc4000fffe03f */
[----:B------:R-:W-:Y:S01]  /*1c70*/  UIADD3 UR58, UR5, 0x2, URZ ;  /* 0x00000002053a7890 */ /* 0x000fe2000fffe03f */
[----:B------:R-:W-:Y:S02]  /*1c80*/  UMOV UR8, UR4 ;  /* 0x0000000400087c82 */ /* 0x000fe40008000000 */
[----:B------:R-:W-:Y:S01]  /*1c90*/  UMOV UR10, UR5 ;  /* 0x00000005000a7c82 */ /* 0x000fe20008000000 */
[----:B------:R-:W-:Y:S01]  /*1ca0*/  UIADD3 UR52, UR4, 0x4, URZ ;  /* 0x0000000404347890 */ /* 0x000fe2000fffe03f */
[----:B------:R-:W-:Y:S01]  /*1cb0*/  HGMMA.64x96x16.F32 R24, gdesc[UR8], RZ, !UPT, gsb0 ;  /* 0x01600000081879f0 */ /* 0x000fe2000c0008ff */
[----:B------:R-:W-:Y:S01]  /*1cc0*/  UIADD3 UR54, UR5, 0x4, URZ ;  /* 0x0000000405367890 */ /* 0x000fe2000fffe03f */
[----:B------:R-:W-:Y:S01]  /*1cd0*/  IMAD.U32 R4, RZ, RZ, UR8 ;  /* 0x00000008ff047e24 */ /* 0x000fe2000f8e00ff */
[----:B------:R-:W-:Y:S02]  /*1ce0*/  UIADD3 UR8, UR4, 0x6, URZ ;  /* 0x0000000604087890 */ /* 0x000fe4000fffe03f */
[----:B------:R-:W-:Y:S01]  /*1cf0*/  UIADD3 UR10, UR5, 0x6, URZ ;  /* 0x00000006050a7890 */ /* 0x000fe2000fffe03f */
[----:B------:R-:W-:Y:S01]  /*1d00*/  UMOV UR9, 0x40000040 ;  /* 0x4000004000097882 */ /* 0x000fe20000000000 */
[----:B------:R-:W-:Y:S01]  /*1d10*/  UMOV UR11, 0x40000040 ;  /* 0x40000040000b7882 */ /* 0x000fe20000000000 */
[----:B------:R-:W-:Y:S01]  /*1d20*/  UIADD3 UR12, UR4, 0x400, URZ ;  /* 0x00000400040c7890 */ /* 0x000fe2000fffe03f */
[----:B---3--:R-:W-:Y:S01]  /*1d30*/  ISETP.NE.AND P2, PT, R10, 0x1, PT ;  /* 0x000000010a00780c */ /* 0x008fe20003f45270 */
[----:B------:R-:W-:Y:S01]  /*1d40*/  UIADD3 UR14, UR5, 0x300, URZ ;  /* 0x00000300050e7890 */ /* 0x000fe2000fffe03f */
[----:B------:R-:W-:Y:S01]  /*1d50*/  UMOV UR13, 0x40000040 ;  /* 0x40000040000d7882 */ /* 0x000fe20000000000 */
[----:B------:R-:W-:Y:S01]  /*1d60*/  UMOV UR15, 0x40000040 ;  /* 0x40000040000f7882 */ /* 0x000fe20000000000 */
[----:B------:R-:W-:-:S02]  /*1d70*/  UIADD3 UR16, UR4, 0x402, URZ ;  /* 0x0000040204107890 */ /* 0x000fc4000fffe03f */
[----:B------:R-:W-:Y:S01]  /*1d80*/  UIADD3 UR18, UR5, 0x302, URZ ;  /* 0x0000030205127890 */ /* 0x000fe2000fffe03f */
[----:B------:R-:W-:Y:S01]  /*1d90*/  UMOV UR17, 0x40000040 ;  /* 0x4000004000117882 */ /* 0x000fe20000000000 */
[----:B------:R-:W-:Y:S01]  /*1da0*/  UMOV UR19, 0x40000040 ;  /* 0x4000004000137882 */ /* 0x000fe20000000000 */
[----:B------:R-:W-:Y:S01]  /*1db0*/  UIADD3 UR20, UR4, 0x404, URZ ;  /* 0x0000040404147890 */ /* 0x000fe2000fffe03f */
[----:B----4-:R-:W-:Y:S01]  /*1dc0*/  LOP3.LUT P1, RZ, R20, 0x7f, RZ, 0xc0, !PT ;  /* 0x0000007f14ff7812 */ /* 0x010fe2000782c0ff */
[----:B------:R-:W-:Y:S02]  /*1dd0*/  UIADD3 UR22, UR5, 0x304, URZ ;  /* 0x0000030405167890 */ /* 0x000fe4000fffe03f */
[----:B------:R-:W3:Y:S01]  /*1de0*/  @P2 LDC R14, c[0x0][0x44c] ;  /* 0x00011300ff0e2b82 */ /* 0x000ee20000000800 */
[----:B------:R-:W-:Y:S01]  /*1df0*/  UMOV UR21, 0x40000040 ;  /* 0x4000004000157882 */ /* 0x000fe20000000000 */
[----:B------:R-:W-:Y:S01]  /*1e00*/  UMOV UR23, 0x40000040 ;  /* 0x4000004000177882 */ /* 0x000fe20000000000 */
[----:B------:R-:W-:-:S02]  /*1e10*/  UIADD3 UR24, UR4, 0x406, URZ ;  /* 0x0000040604187890 */ /* 0x000fc4000fffe03f */
[----:B------:R-:W-:Y:S01]  /*1e20*/  UIADD3 UR26, UR5, 0x306, URZ ;  /* 0x00000306051a7890 */ /* 0x000fe2000fffe03f */
[----:B------:R-:W-:Y:S01]  /*1e30*/  UMOV UR25, 0x40000040 ;  /* 0x4000004000197882 */ /* 0x000fe20000000000 */
[----:B------:R-:W-:Y:S01]  /*1e40*/  UMOV UR27, 0x40000040 ;  /* 0x40000040001b7882 */ /* 0x000fe20000000000 */
[----:B------:R-:W-:Y:S01]  /*1e50*/  UIADD3 UR28, UR4, 0x800, URZ ;  /* 0x00000800041c7890 */ /* 0x000fe2000fffe03f */
[----:B------:R-:W4:Y:S01]  /*1e60*/  @P2 LDC R15, c[0x0][0x450] ;  /* 0x00011400ff0f2b82 */ /* 0x000f220000000800 */
        /* <DEDUP_REMOVED lines=9> */
[----:B---3--:R-:W-:Y:S01]  /*1f00*/  @P2 IMAD.HI.U32 R14, R9, R14, RZ ;  /* 0x0000000e090e2227 */ /* 0x008fe200078e00ff */
[----:B------:R-:W-:Y:S01]  /*1f10*/  UMOV UR41, 0x40000040 ;  /* 0x4000004000297882 */ /* 0x000fe20000000000 */
[----:B------:R-:W-:Y:S01]  /*1f20*/  UMOV UR43, 0x40000040 ;  /* 0x40000040002b7882 */ /* 0x000fe20000000000 */
[----:B------:R-:W-:Y:S02]  /*1f30*/  UIADD3 UR48, UR4, 0x806, URZ ;  /* 0x0000080604307890 */ /* 0x000fe4000fffe03f */
[----:B------:R-:W-:Y:S01]  /*1f40*/  UIADD3 UR50, UR5, 0x606, URZ ;  /* 0x0000060605327890 */ /* 0x000fe2000fffe03f */
[----:B------:R-:W-:Y:S01]  /*1f50*/  UMOV UR49, 0x40000040 ;  /* 0x4000004000317882 */ /* 0x000fe20000000000 */
[----:B------:R-:W-:Y:S01]  /*1f60*/  UMOV UR51, 0x40000040 ;  /* 0x4000004000337882 */ /* 0x000fe20000000000 */
[----:B------:R-:W-:Y:S01]  /*1f70*/  ULDC UR4, c[0x0][0x9d8] ;  /* 0x0002760000047ab9 */ /* 0x000fe20000000800 */
[----:B------:R-:W-:-:S02]  /*1f80*/  WARPGROUP.DEPBAR.LE gsb0, 0x0 ;  /* 0x00008000000079c5 */ /* 0x000fc40000010000 */
[----:B------:R-:W-:-:S06]  /*1f90*/  WARPGROUP.ARRIVE ;  /* 0x00000000000079c5 */ /* 0x000fcc0000000000 */
[----:B------:R-:W-:Y:S03]  /*1fa0*/  HGMMA.64x96x16.F32 R24, gdesc[UR56], R24, gsb0 ;  /* 0x01600000381879f0 */ /* 0x000fe60008000818 */
[----:B------:R-:W-:Y:S02]  /*1fb0*/  WARPGROUP.DEPBAR.LE gsb0, 0x0 ;  /* 0x00008000000079c5 */ /* 0x000fe40000010000 */
        /* <DEDUP_REMOVED lines=28> */
[----:B------:R-:W-:Y:S01]  /*2180*/  HGMMA.64x96x16.F32 R24, gdesc[UR48], R24, gsb0 ;  /* 0x01600000301879f0 */ /* 0x000fe20008000818 */
[----:B------:R-:W-:Y:S02]  /*2190*/  ULDC UR51, c[0x0][0x9dc] ;  /* 0x0002770000337ab9 */ /* 0x000fe40000000800 */
[----:B------:R-:W-:Y:S01]  /*21a0*/  ULOP3.LUT UR51, URZ, UR51, URZ, 0x33, !UPT ;  /* 0x000000333f337292 */ /* 0x000fe2000f8e333f */
[----:B------:R-:W-:Y:S02]  /*21b0*/  WARPGROUP.DEPBAR.LE gsb0, 0x0 ;  /* 0x00008000000079c5 */ /* 0x000fe40000010000 */
[----:B------:R-:W-:Y:S01]  /*21c0*/  FMUL.FTZ R25, R25, UR4 ;  /* 0x0000000419197c20 */ /* 0x000fe20008410000 */
[----:B------:R-:W-:Y:S01]  /*21d0*/  FMUL.FTZ R8, R24, UR4 ;  /* 0x0000000418087c20 */ /* 0x000fe20008410000 */
[----:B------:R-:W-:Y:S01]  /*21e0*/  FMUL.FTZ R7, R67, UR4 ;  /* 0x0000000443077c20 */ /* 0x000fe20008410000 */
[----:B------:R-:W-:Y:S01]  /*21f0*/  IMAD.MOV.U32 R24, RZ, RZ, -0x60 ;  /* 0xffffffa0ff187424 */ /* 0x000fe200078e00ff */
[----:B------:R3:W5:Y:S01]  /*2200*/  MUFU.TANH R74, R25 ;  /* 0x00000019004a7308 */ /* 0x0007620000002400 */
[----:B01----:R-:W-:Y:S01]  /*2210*/  FMUL.FTZ R0, R27, UR4 ;  /* 0x000000041b007c20 */ /* 0x003fe20008410000 */
[----:B------:R-:W-:Y:S01]  /*2220*/  FMUL.FTZ R3, R26, UR4 ;  /* 0x000000041a037c20 */ /* 0x000fe20008410000 */
[----:B------:R-:W-:-:S02]  /*2230*/  IMAD R27, R73, R24, 0x61 ;  /* 0x00000061491b7424 */ /* 0x000fc400078e0218 */
[----:B--2---:R-:W-:Y:S01]  /*2240*/  FMUL.FTZ R2, R30, UR4 ;  /* 0x000000041e027c20 */ /* 0x004fe20008410000 */
[----:B------:R-:W-:Y:S01]  /*2250*/  FMUL.FTZ R6, R31, UR4 ;  /* 0x000000041f067c20 */ /* 0x000fe20008410000 */
[----:B------:R-:W-:Y:S01]  /*2260*/  FMUL.FTZ R32, R32, UR4 ;  /* 0x0000000420207c20 */ /* 0x000fe20008410000 */
[----:B------:R-:W-:Y:S01]  /*2270*/  FMUL.FTZ R33, R33, UR4 ;  /* 0x0000000421217c20 */ /* 0x000fe20008410000 */
[----:B------:R-:W-:Y:S01]  /*2280*/  FMUL.FTZ R11, R34, UR4 ;  /* 0x00000004220b7c20 */ /* 0x000fe20008410000 */
[----:B---3--:R-:W-:Y:S01]  /*2290*/  IMAD.MOV.U32 R25, RZ, RZ, R9 ;  /* 0x000000ffff197224 */ /* 0x008fe200078e0009 */
[----:B----4-:R-:W-:Y:S01]  /*22a0*/  @P2 SHF.R.U32.HI R25, RZ, R15, R14 ;  /* 0x0000000fff192219 */ /* 0x010fe2000001160e */
[----:B------:R-:W-:Y:S01]  /*22b0*/  @!P1 VIADD R9, R21, 0x2a840 ;  /* 0x0002a84015099836 */ /* 0x000fe20000000000 */
[----:B------:R-:W0:Y:S01]  /*22c0*/  LDC.64 R14, c[0x0][0x9e0] ;  /* 0x00027800ff0e7b82 */ /* 0x000e220000000a00 */
[----:B------:R-:W-:Y:S01]  /*22d0*/  FMUL.FTZ R12, R35, UR4 ;  /* 0x00000004230c7c20 */ /* 0x000fe20008410000 */
[----:B------:R-:W-:Y:S01]  /*22e0*/  FMUL.FTZ R36, R36, UR4 ;  /* 0x0000000424247c20 */ /* 0x000fe20008410000 */
[----:B------:R-:W1:Y:S01]  /*22f0*/  SHFL.IDX PT, R67, R25, RZ, 0x1c1f ;  /* 0x001c1fff19437589 */ /* 0x000e6200000e0000 */
[----:B------:R-:W-:Y:S01]  /*2300*/  @!P1 PRMT R9, RZ, 0x654, R9 ;  /* 0x00000654ff099816 */ /* 0x000fe20000000009 */
[----:B------:R-:W-:Y:S01]  /*2310*/  FMUL.FTZ R37, R37, UR4 ;  /* 0x0000000425257c20 */ /* 0x000fe20008410000 */
[----:B------:R-:W-:Y:S01]  /*2320*/  FMUL.FTZ R39, R39, UR4 ;  /* 0x0000000427277c20 */ /* 0x000fe20008410000 */
[----:B------:R-:W-:Y:S01]  /*2330*/  FMUL.FTZ R40, R40, UR4 ;  /* 0x0000000428287c20 */ /* 0x000fe20008410000 */
[----:B------:R2:W-:Y:S01]  /*2340*/  @!P1 SYNCS.ARRIVE.TRANS64.RED.A1T0 RZ, [R9+URZ], RZ ;  /* 0x000000ff09ff99a7 */ /* 0x0005e2000810043f */
[----:B------:R-:W-:Y:S01]  /*2350*/  FMUL.FTZ R41, R41, UR4 ;  /* 0x0000000429297c20 */ /* 0x000fe20008410000 */
        /* <DEDUP_REMOVED lines=20> */
[----:B--2---:R-:W-:Y:S01]  /*24a0*/  FMUL.FTZ R9, R71, UR4 ;  /* 0x0000000447097c20 */ /* 0x004fe20008410000 */
[----:B------:R-:W-:Y:S01]  /*24b0*/  FMUL.FTZ R28, R28, UR4 ;  /* 0x000000041c1c7c20 */ /* 0x000fe20008410000 */
[----:B------:R-:W-:Y:S01]  /*24c0*/  FMUL.FTZ R29, R29, UR4 ;  /* 0x000000041d1d7c20 */ /* 0x000fe20008410000 */
[----:B------:R-:W-:Y:S01]  /*24d0*/  FMUL.FTZ R58, R58, UR4 ;  /* 0x000000043a3a7c20 */ /* 0x000fe20008410000 */
[----:B------:R-:W-:Y:S01]  /*24e0*/  FMUL.FTZ R60, R60, UR4 ;  /* 0x000000043c3c7c20 */ /* 0x000fe20008410000 */
[----:B------:R-:W-:Y:S01]  /*24f0*/  FMUL.FTZ R62, R62, UR4 ;  /* 0x000000043e3e7c20 */ /* 0x000fe20008410000 */
[----:B------:R-:W-:Y:S01]  /*2500*/  FMUL.FTZ R64, R64, UR4 ;  /* 0x0000000440407c20 */ /* 0x000fe20008410000 */
[----:B------:R-:W-:Y:S01]  /*2510*/  FMUL.FTZ R66, R66, UR4 ;  /* 0x0000000442427c20 */ /* 0x000fe20008410000 */
[----:B------:R-:W-:Y:S01]  /*2520*/  IMAD R24, R18, -0x2, R27 ;  /* 0xfffffffe12187824 */ /* 0x000fe200078e021b */
[----:B0-----:R-:W-:Y:S01]  /*2530*/  ISETP.GE.AND P1, PT, R15, 0x1, PT ;  /* 0x000000010f00780c */ /* 0x001fe20003f26270 */
[----:B------:R-:W-:Y:S01]  /*2540*/  IMAD R21, R73, -0x60, R16 ;  /* 0xffffffa049157824 */ /* 0x000fe200078e0210 */
[----:B------:R-:W0:Y:S01]  /*2550*/  MUFU.TANH R8, R8 ;  /* 0x0000000800087308 */ /* 0x000e220000002400 */
[----:B------:R-:W-:Y:S01]  /*2560*/  FMUL.FTZ R46, R46, UR4 ;  /* 0x000000042e2e7c20 */ /* 0x000fe20008410000 */
[----:B------:R-:W-:Y:S01]  /*2570*/  FMUL.FTZ R38, R38, UR4 ;  /* 0x0000000426267c20 */ /* 0x000fe20008410000 */
[----:B------:R-:W-:-:S02]  /*2580*/  VIADD R21, R21, 0x60 ;  /* 0x0000006015157836 */ /* 0x000fc40000000000 */
[----:B------:R-:W-:Y:S01]  /*2590*/  FMUL.FTZ R50, R50, UR4 ;  /* 0x0000000432327c20 */ /* 0x000fe20008410000 */
[----:B------:R-:W-:Y:S01]  /*25a0*/  FMUL.FTZ R54, R54, UR4 ;  /* 0x0000000436367c20 */ /* 0x000fe20008410000 */
[----:B------:R-:W-:Y:S01]  /*25b0*/  P2R R173, PR, RZ, 0x2 ;  /* 0x00000002ffad7803 */ /* 0x000fe20000000000 */
[----:B------:R-:W2:Y:S08]  /*25c0*/  MUFU.TANH R3, R3 ;  /* 0x0000000300037308 */ /* 0x000eb00000002400 */
[----:B------:R-:W3:Y:S08]  /*25d0*/  MUFU.TANH R0, R0 ;  /* 0x0000000000007308 */ /* 0x000ef00000002400 */
[----:B------:R-:W4:Y:S08]  /*25e0*/  MUFU.TANH R75, R28 ;  /* 0x0000001c004b7308 */ /* 0x000f300000002400 */
[----:B------:R5:W0:Y:S08]  /*25f0*/  MUFU.TANH R76, R29 ;  /* 0x0000001d004c7308 */ /* 0x000a300000002400 */
[----:B------:R-:W0:Y:S01]  /*2600*/  MUFU.TANH R2, R2 ;  /* 0x0000000200027308 */ /* 0x000e220000002400 */
[----:B-----5:R-:W-:-:S07]  /*2610*/  IADD3 R29, R24, -R13, R16 ;  /* 0x8000000d181d7210 */ /* 0x020fce0007ffe010 */
[----:B------:R-:W0:Y:S08]  /*2620*/  MUFU.TANH R6, R6 ;  /* 0x0000000600067308 */ /* 0x000e300000002400 */
        /* <DEDUP_REMOVED lines=36> */
[----:B------:R5:W0:Y:S08]  /*2870*/  MUFU.TANH R35, R46 ;  /* 0x0000002e00237308 */ /* 0x000a300000002400 */
[----:B------:R1:W0:Y:S01]  /*2880*/  MUFU.TANH R31, R38 ;  /* 0x00000026001f7308 */ /* 0x0002220000002400 */
[----:B-----5:R-:W-:-:S02]  /*2890*/  VIADD R46, R29, UR51 ;  /* 0x000000331d2e7c36 */ /* 0x020fc40008000000 */
[----:B------:R-:W-:-:S05]  /*28a0*/  IMAD.IADD R29, R29, 0x1, R14 ;  /* 0x000000011d1d7824 */ /* 0x000fca00078e020e */
[----:B------:R5:W0:Y:S01]  /*28b0*/  MUFU.TANH R77, R50 ;  /* 0x00000032004d7308 */ /* 0x000a220000002400 */
[----:B-1----:R-:W-:Y:S02]  /*28c0*/  IMAD R38, R18, -0x2, R21 ;  /* 0xfffffffe12267824 */ /* 0x002fe400078e0215 */
[----:B------:R-:W-:-:S03]  /*28d0*/  IMAD.IADD R21, R46, 0x1, R67 ;  /* 0x000000012e157824 */ /* 0x000fc600078e0243 */
[----:B------:R-:W-:Y:S02]  /*28e0*/  VIADDMNMX R26, R67, R29, R38, PT ;  /* 0x0000001d431a7246 */ /* 0x000fe40003800126 */
[----:B------:R1:W0:Y:S01]  /*28f0*/  MUFU.TANH R78, R54 ;  /* 0x00000036004e7308 */ /* 0x0002220000002400 */
[----:B-----5:R-:W-:Y:S02]  /*2900*/  VIADD R50, R27, 0xffffffff ;  /* 0xffffffff1b327836 */ /* 0x020fe40000000000 */
[----:B-1----:R-:W-:Y:S01]  /*2910*/  VIADD R54, R24, 0xffffffff ;  /* 0xffffffff18367836 */ /* 0x002fe20000000000 */
[----:B--234-:R-:W-:Y:S06]  /*2920*/  @!P1 BRA `(.L_x_1101) ;  /* 0x00000000004c9947 */ /* 0x01cfec0003800000 */
[----:B------:R-:W-:Y:S01]  /*2930*/  IADD3 R24, R16, -R13, R67 ;  /* 0x8000000d10187210 */ /* 0x000fe20007ffe043 */
[----:B------:R-:W-:Y:S03]  /*2940*/  BSSY B0, `(.L_x_1102) ;  /* 0x000000e000007945 */ /* 0x000fe60003800000 */
[----:B------:R-:W-:-:S13]  /*2950*/  ISETP.GT.AND P1, PT, R24, -0x1, PT ;  /* 0xffffffff1800780c */ /* 0x000fda0003f24270 */
[----:B------:R-:W-:Y:S05]  /*2960*/  @P1 BRA `(.L_x_1103) ;  /* 0x00000000001c1947 */ /* 0x000fea0003800000 */
[----:B------:R-:W-:Y:S02]  /*2970*/  ISETP.NE.AND P1, PT, R15, 0x1, PT ;  /* 0x000000010f00780c */ /* 0x000fe40003f25270 */
[----:B------:R-:W-:-:S11]  /*2980*/  LOP3.LUT R27, RZ, R24, RZ, 0x33, !PT ;  /* 0x00000018ff1b7212 */ /* 0x000fd600078e33ff */
[----:B------:R-:W1:Y:S02]  /*2990*/  @P1 LDC.64 R66, c[0x0][0x9e8] ;  /* 0x00027a00ff421b82 */ /* 0x000e640000000a00 */
[----:B-1----:R-:W-:-:S05]  /*29a0*/  @P1 IMAD.HI.U32 R24, R27, R66, RZ ;  /* 0x000000421b181227 */ /* 0x002fca00078e00ff */
[----:B------:R-:W-:-:S04]  /*29b0*/  @P1 SHF.R.U32.HI R27, RZ, R67, R24 ;  /* 0x00000043ff1b1219 */ /* 0x000fc80000011618 */
[----:B------:R-:W-:Y:S01]  /*29c0*/  LOP3.LUT R24, RZ, R27, RZ, 0x33, !PT ;  /* 0x0000001bff187212 */ /* 0x000fe200078e33ff */
[----:B------:R-:W-:Y:S06]  /*29d0*/  BRA `(.L_x_1104) ;  /* 0x0000000000107947 */ /* 0x000fec0003800000 */
.L_x_1103:
[----:B------:R-:W-:-:S13]  /*29e0*/  ISETP.NE.AND P1, PT, R15, 0x1, PT ;  /* 0x000000010f00780c */ /* 0x000fda0003f25270 */
[----:B------:R-:W1:Y:S02]  /*29f0*/  @P1 LDC.64 R66, c[0x0][0x9e8] ;  /* 0x00027a00ff421b82 */ /* 0x000e640000000a00 */
[----:B-1----:R-:W-:-:S05]  /*2a00*/  @P1 IMAD.HI.U32 R28, R24, R66, RZ ;  /* 0x00000042181c1227 */ /* 0x002fca00078e00ff */
[----:B------:R-:W-:-:S07]  /*2a10*/  @P1 SHF.R.U32.HI R24, RZ, R67, R28 ;  /* 0x00000043ff181219 */ /* 0x000fce000001161c */
.L_x_1104:
[----:B------:R-:W-:Y:S05]  /*2a20*/  BSYNC B0 ;  /* 0x0000000000007941 */ /* 0x000fea0003800000 */
.L_x_1102:
[----:B------:R-:W-:-:S05]  /*2a30*/  IMAD R24, R24, R15, R54 ;  /* 0x0000000f18187224 */ /* 0x000fca00078e0236 */
[----:B------:R-:W-:Y:S02]  /*2a40*/  VIMNMX R21, R21, R24, !PT ;  /* 0x0000001815157248 */ /* 0x000fe40007fe0100 */
[----:B------:R-:W-:-:S07]  /*2a50*/  VIADDMNMX R26, R24, R15, R26, PT ;  /* 0x0000000f181a7246 */ /* 0x000fce000380011a */
.L_x_1101:
[C---:B------:R-:W-:Y:S01]  /*2a60*/  ISETP.GE.AND P1, PT, R50.reuse, 0x2, PT ;  /* 0x000000023200780c */ /* 0x040fe20003f26270 */
[----:B------:R-:W1:Y:S01]  /*2a70*/  SHFL.IDX PT, R25, R25, 0x1, 0x1c1f ;  /* 0x003c1f0019197f89 */ /* 0x000e6200000e0000 */
[C---:B------:R-:W-:Y:S02]  /*2a80*/  ISETP.GE.AND P5, PT, R50.reuse, 0x9, PT ;  /* 0x000000093200780c */ /* 0x040fe40003fa6270 */
[----:B------:R-:W-:Y:S02]  /*2a90*/  ISETP.GT.AND P2, PT, R21, 0x1, !P1 ;  /* 0x000000011500780c */ /* 0x000fe40004f44270 */
[----:B------:R-:W-:Y:S02]  /*2aa0*/  ISETP.GE.AND P3, PT, R50, 0xa, PT ;  /* 0x0000000a3200780c */ /* 0x000fe40003f66270 */
[----:B------:R-:W-:Y:S02]  /*2ab0*/  ISETP.LT.OR P2, PT, R26, 0x2, P2 ;  /* 0x000000021a00780c */ /* 0x000fe40001741670 */
[----:B------:R-:W-:-:S02]  /*2ac0*/  P2R R27, PR, RZ, 0x8 ;  /* 0x00000008ff1b7803 */ /* 0x000fc40000000000 */
[----:B------:R-:W-:Y:S02]  /*2ad0*/  FSEL R67, R74, -INF , !P2 ;  /* 0xff8000004a437808 */ /* 0x000fe40005000000 */
[----:B------:R-:W-:Y:S02]  /*2ae0*/  ISETP.GT.AND P2, PT, R21, 0x8, !P5 ;  /* 0x000000081500780c */ /* 0x000fe40006f44270 */
[----:B------:R-:W-:Y:S02]  /*2af0*/  ISETP.GE.AND P6, PT, R50, 0x52, PT ;  /* 0x000000523200780c */ /* 0x000fe40003fc6270 */
[----:B------:R-:W-:-:S04]  /*2b00*/  ISETP.LT.OR P2, PT, R26, 0x9, P2 ;  /* 0x000000091a00780c */ /* 0x000fc80001741670 */
[----:B------:R-:W-:Y:S02]  /*2b10*/  FSEL R75, R75, -INF , !P2 ;  /* 0xff8000004b4b7808 */ /* 0x000fe40005000000 */
[----:B------:R-:W-:Y:S02]  /*2b20*/  ISETP.GT.AND P2, PT, R21, 0x9, !P3 ;  /* 0x000000091500780c */ /* 0x000fe40005f44270 */
[----:B------:R-:W-:Y:S02]  /*2b30*/  ISETP.GE.AND P3, PT, R50, 0x11, PT ;  /* 0x000000113200780c */ /* 0x000fe40003f66270 */
[----:B------:R-:W-:Y:S02]  /*2b40*/  ISETP.LT.OR P2, PT, R26, 0xa, P2 ;  /* 0x0000000a1a00780c */ /* 0x000fe40001741670 */
[----:B------:R-:W-:Y:S02]  /*2b50*/  P2R R58, PR, RZ, 0x8 ;  /* 0x00000008ff3a7803 */ /* 0x000fe40000000000 */
[----:B0-----:R-:W-:-:S02]  /*2b60*/  FSEL R71, R76, -INF , !P2 ;  /* 0xff8000004c477808 */ /* 0x001fc40005000000 */
[C---:B------:R-:W-:Y:S02]  /*2b70*/  ISETP.GT.AND P2, PT, R21.reuse, 0x10, !P3 ;  /* 0x000000101500780c */ /* 0x040fe40005f44270 */
[----:B------:R-:W-:Y:S02]  /*2b80*/  ISETP.GE.AND P3, PT, R50, 0x12, PT ;  /* 0x000000123200780c */ /* 0x000fe40003f66270 */
[----:B------:R-:W-:Y:S02]  /*2b90*/  ISETP.LT.OR P2, PT, R26, 0x11, P2 ;  /* 0x000000111a00780c */ /* 0x000fe40001741670 */
[----:B------:R-:W-:Y:S02]  /*2ba0*/  P2R R60, PR, RZ, 0x8 ;  /* 0x00000008ff3c7803 */ /* 0x000fe40000000000 */
[----:B------:R-:W-:Y:S02]  /*2bb0*/  FSEL R83, R32, -INF , !P2 ;  /* 0xff80000020537808 */ /* 0x000fe40005000000 */
[----:B------:R-:W-:-:S02]  /*2bc0*/  ISETP.GT.AND P2, PT, R21, 0x11, !P3 ;  /* 0x000000111500780c */ /* 0x000fc40005f44270 */
[----:B------:R-:W-:Y:S02]  /*2bd0*/  ISETP.GE.AND P3, PT, R50, 0x19, PT ;  /* 0x000000193200780c */ /* 0x000fe40003f66270 */
[----:B------:R-:W-:Y:S02]  /*2be0*/  ISETP.LT.OR P2, PT, R26, 0x12, P2 ;  /* 0x000000121a00780c */ /* 0x000fe40001741670 */
[----:B------:R-:W-:Y:S02]  /*2bf0*/  P2R R62, PR, RZ, 0x8 ;  /* 0x00000008ff3e7803 */ /* 0x000fe40000000000 */
[----:B------:R-:W-:Y:S02]  /*2c00*/  FSEL R85, R33, -INF , !P2 ;  /* 0xff80000021557808 */ /* 0x000fe40005000000 */
[----:B------:R-:W-:Y:S02]  /*2c10*/  ISETP.GT.AND P2, PT, R21, 0x18, !P3 ;  /* 0x000000181500780c */ /* 0x000fe40005f44270 */
[----:B------:R-:W-:-:S02]  /*2c20*/  ISETP.GE.AND P3, PT, R50, 0x1a, PT ;  /* 0x0000001a3200780c */ /* 0x000fc40003f66270 */
[----:B------:R-:W-:Y:S02]  /*2c30*/  ISETP.LT.OR P2, PT, R26, 0x19, P2 ;  /* 0x000000191a00780c */ /* 0x000fe40001741670 */
[----:B------:R-:W-:Y:S02]  /*2c40*/  P2R R64, PR, RZ, 0x8 ;  /* 0x00000008ff407803 */ /* 0x000fe40000000000 */
[----:B------:R-:W-:Y:S02]  /*2c50*/  FSEL R87, R36, -INF , !P2 ;  /* 0xff80000024577808 */ /* 0x000fe40005000000 */
[----:B------:R-:W-:Y:S02]  /*2c60*/  ISETP.GT.AND P2, PT, R21, 0x19, !P3 ;  /* 0x000000191500780c */ /* 0x000fe40005f44270 */
[----:B------:R-:W-:Y:S02]  /*2c70*/  ISETP.GE.AND P3, PT, R50, 0x21, PT ;  /* 0x000000213200780c */ /* 0x000fe40003f66270 */
[----:B------:R-:W-:-:S04]  /*2c80*/  ISETP.LT.OR P2, PT, R26, 0x1a, P2 ;  /* 0x0000001a1a00780c */ /* 0x000fc80001741670 */
[----:B------:R-:W-:Y:S02]  /*2c90*/  FSEL R89, R37, -INF , !P2 ;  /* 0xff80000025597808 */ /* 0x000fe40005000000 */
[----:B------:R-:W-:Y:S02]  /*2ca0*/  ISETP.GT.AND P2, PT, R21, 0x20, !P3 ;  /* 0x000000201500780c */ /* 0x000fe40005f44270 */
[----:B------:R-:W-:Y:S02]  /*2cb0*/  P2R R37, PR, RZ, 0x8 ;  /* 0x00000008ff257803 */ /* 0x000fe40000000000 */
[----:B------:R-:W-:Y:S02]  /*2cc0*/  ISETP.LT.OR P2, PT, R26, 0x21, P2 ;  /* 0x000000211a00780c */ /* 0x000fe40001741670 */
[----:B------:R-:W-:Y:S02]  /*2cd0*/  ISETP.GE.AND P3, PT, R50, 0x22, PT ;  /* 0x000000223200780c */ /* 0x000fe40003f66270 */
[----:B------:R-:W-:-:S02]  /*2ce0*/  FSEL R91, R40, -INF , !P2 ;  /* 0xff800000285b7808 */ /* 0x000fc40005000000 */
[----:B------:R-:W-:Y:S02]  /*2cf0*/  ISETP.GT.AND P2, PT, R21, 0x21, !P3 ;  /* 0x000000211500780c */ /* 0x000fe40005f44270 */
[----:B------:R-:W-:Y:S02]  /*2d00*/  P2R R66, PR, RZ, 0x8 ;  /* 0x00000008ff427803 */ /* 0x000fe40000000000 */
[----:B------:R-:W-:Y:S02]  /*2d10*/  ISETP.LT.OR P2, PT, R26, 0x22, P2 ;  /* 0x000000221a00780c */ /* 0x000fe40001741670 */
[----:B------:R-:W-:Y:S02]  /*2d20*/  ISETP.GE.AND P3, PT, R50, 0x29, PT ;  /* 0x000000293200780c */ /* 0x000fe40003f66270 */
[----:B------:R-:W-:Y:S02]  /*2d30*/  FSEL R41, R41, -INF , !P2 ;  /* 0xff80000029297808 */ /* 0x000fe40005000000 */
[----:B------:R-:W-:-:S02]  /*2d40*/  ISETP.GT.AND P2, PT, R21, 0x28, !P3 ;  /* 0x000000281500780c */ /* 0x000fc40005f44270 */
[----:B------:R-:W-:Y:S02]  /*2d50*/  P2R R70, PR, RZ, 0x8 ;  /* 0x00000008ff467803 */ /* 0x000fe40000000000 */
[----:B------:R-:W-:Y:S02]  /*2d60*/  ISETP.LT.OR P2, PT, R26, 0x29, P2 ;  /* 0x000000291a00780c */ /* 0x000fe40001741670 */
[----:B------:R-:W-:Y:S02]  /*2d70*/  ISETP.GE.AND P3, PT, R50, 0x2a, PT ;  /* 0x0000002a3200780c */ /* 0x000fe40003f66270 */
[----:B------:R-:W-:Y:S02]  /*2d80*/  FSEL R93, R44, -INF , !P2 ;  /* 0xff8000002c5d7808 */ /* 0x000fe40005000000 */
[----:B------:R-:W-:Y:S02]  /*2d90*/  ISETP.GT.AND P2, PT, R21, 0x29, !P3 ;  /* 0x000000291500780c */ /* 0x000fe40005f44270 */
[----:B------:R-:W-:-:S02]  /*2da0*/  P2R R74, PR, RZ, 0x8 ;  /* 0x00000008ff4a7803 */ /* 0x000fc40000000000 */
[----:B------:R-:W-:Y:S02]  /*2db0*/  ISETP.LT.OR P2, PT, R26, 0x2a, P2 ;  /* 0x0000002a1a00780c */ /* 0x000fe40001741670 */
[----:B------:R-:W-:Y:S02]  /*2dc0*/  ISETP.GE.AND P3, PT, R50, 0x31, PT ;  /* 0x000000313200780c */ /* 0x000fe40003f66270 */
[----:B------:R-:W-:Y:S02]  /*2dd0*/  FSEL R45, R45, -INF , !P2 ;  /* 0xff8000002d2d7808 */ /* 0x000fe40005000000 */
[----:B------:R-:W-:Y:S02]  /*2de0*/  ISETP.GT.AND P2, PT, R21, 0x30, !P3 ;  /* 0x000000301500780c */ /* 0x000fe40005f44270 */
[----:B------:R-:W-:Y:S02]  /*2df0*/  P2R R76, PR, RZ, 0x8 ;  /* 0x00000008ff4c7803 */ /* 0x000fe40000000000 */
[----:B------:R-:W-:-:S02]  /*2e00*/  ISETP.LT.OR P2, PT, R26, 0x31, P2 ;  /* 0x000000311a00780c */ /* 0x000fc40001741670 */
[----:B------:R-:W-:Y:S02]  /*2e10*/  ISETP.GE.AND P3, PT, R50, 0x32, PT ;  /* 0x000000323200780c */ /* 0x000fe40003f66270 */
[----:B------:R-:W-:Y:S02]  /*2e20*/  FSEL R95, R48, -INF , !P2 ;  /* 0xff800000305f7808 */ /* 0x000fe40005000000 */
[----:B------:R-:W-:Y:S02]  /*2e30*/  ISETP.GT.AND P2, PT, R21, 0x31, !P3 ;  /* 0x000000311500780c */ /* 0x000fe40005f44270 */
[----:B------:R-:W-:Y:S02]  /*2e40*/  P2R R82, PR, RZ, 0x8 ;  /* 0x00000008ff527803 */ /* 0x000fe40000000000 */
[----:B------:R-:W-:Y:S02]  /*2e50*/  ISETP.LT.OR P2, PT, R26, 0x32, P2 ;  /* 0x000000321a00780c */ /* 0x000fe40001741670 */
[----:B------:R-:W-:-:S02]  /*2e60*/  ISETP.GE.AND P3, PT, R50, 0x39, PT ;  /* 0x000000393200780c */ /* 0x000fc40003f66270 */
        /* <DEDUP_REMOVED lines=34> */
[----:B-1----:R-:W-:Y:S02]  /*3090*/  VIADDMNMX R40, R25, R29, R38, PT ;  /* 0x0000001d19287246 */ /* 0x002fe40003800126 */
[----:B------:R-:W-:-:S02]  /*30a0*/  FSEL R30, R30, -INF , !P2 ;  /* 0xff8000001e1e7808 */ /* 0x000fc40005000000 */
[----:B------:R-:W-:-:S04]  /*30b0*/  ISETP.GT.AND P2, PT, R21, 0x51, !P6 ;  /* 0x000000511500780c */ /* 0x000fc80007744270 */
[----:B------:R-:W-:-:S04]  /*30c0*/  ISETP.LT.OR P2, PT, R26, 0x52, P2 ;  /* 0x000000521a00780c */ /* 0x000fc80001741670 */
[----:B------:R-:W-:Y:S02]  /*30d0*/  FSEL R28, R65, -INF , !P2 ;  /* 0xff800000411c7808 */ /* 0x000fe40005000000 */
[----:B------:R-:W-:-:S04]  /*30e0*/  ISETP.GE.AND P2, PT, R50, 0x59, PT ;  /* 0x000000593200780c */ /* 0x000fc80003f46270 */
[----:B------:R-:W-:-:S04]  /*30f0*/  ISETP.GT.AND P3, PT, R21, 0x58, !P2 ;  /* 0x000000581500780c */ /* 0x000fc80005764270 */
[----:B------:R-:W-:-:S04]  /*3100*/  ISETP.LT.OR P3, PT, R26, 0x59, P3 ;  /* 0x000000591a00780c */ /* 0x000fc80001f61670 */
[----:B------:R-:W-:Y:S02]  /*3110*/  FSEL R24, R68, -INF , !P3 ;  /* 0xff80000044187808 */ /* 0x000fe40005800000 */
[----:B------:R-:W-:-:S04]  /*3120*/  ISETP.GE.AND P3, PT, R50, 0x1, PT ;  /* 0x000000013200780c */ /* 0x000fc80003f66270 */
[----:B------:R-:W-:-:S04]  /*3130*/  ISETP.GT.AND P4, PT, R21, RZ, !P3 ;  /* 0x000000ff1500720c */ /* 0x000fc80005f84270 */
[----:B------:R-:W-:-:S04]  /*3140*/  ISETP.LT.OR P4, PT, R26, 0x1, P4 ;  /* 0x000000011a00780c */ /* 0x000fc80002781670 */
[----:B------:R-:W-:Y:S02]  /*3150*/  FSEL R33, R8, -INF , !P4 ;  /* 0xff80000008217808 */ /* 0x000fe40006000000 */
[----:B------:R-:W-:-:S04]  /*3160*/  ISETP.GE.AND P4, PT, R50, 0x5a, PT ;  /* 0x0000005a3200780c */ /* 0x000fc80003f86270 */
[----:B------:R-:W-:Y:S02]  /*3170*/  P2R R65, PR, RZ, 0x10 ;  /* 0x00000010ff417803 */ /* 0x000fe40000000000 */
[----:B------:R-:W-:Y:S01]  /*3180*/  ISETP.GT.AND P4, PT, R21, 0x59, !P4 ;  /* 0x000000591500780c */ /* 0x000fe20006784270 */
[----:B------:R-:W-:-:S03]  /*3190*/  IMAD.IADD R21, R46, 0x1, R25 ;  /* 0x000000012e157824 */ /* 0x000fc600078e0219 */
[----:B------:R-:W-:-:S04]  /*31a0*/  ISETP.LT.OR P4, PT, R26, 0x5a, P4 ;  /* 0x0000005a1a00780c */ /* 0x000fc80002781670 */
[----:B------:R-:W-:Y:S02]  /*31b0*/  FSEL R26, R69, -INF , !P4 ;  /* 0xff800000451a7808 */ /* 0x000fe40006000000 */
[----:B------:R-:W-:-:S13]  /*31c0*/  ISETP.GE.AND P4, PT, R15, 0x1, PT ;  /* 0x000000010f00780c */ /* 0x000fda0003f86270 */
[----:B------:R-:W-:Y:S05]  /*31d0*/  @!P4 BRA `(.L_x_1105) ;  /* 0x00000000004cc947 */ /* 0x000fea0003800000 */
[----:B------:R-:W-:Y:S01]  /*31e0*/  IADD3 R8, R16, -R13, R25 ;  /* 0x8000000d10087210 */ /* 0x000fe20007ffe019 */
[----:B------:R-:W-:Y:S03]  /*31f0*/  BSSY B0, `(.L_x_1106) ;  /* 0x000000e000007945 */ /* 0x000fe60003800000 */
        /* <DEDUP_REMOVED lines=9> */
.L_x_1107:
[----:B------:R-:W-:-:S13]  /*3290*/  ISETP.NE.AND P4, PT, R15, 0x1, PT ;  /* 0x000000010f00780c */ /* 0x000fda0003f85270 */
[----:B------:R-:W0:Y:S02]  /*32a0*/  @P4 LDC.64 R56, c[0x0][0x9e8] ;  /* 0x00027a00ff384b82 */ /* 0x000e240000000a00 */
[----:B0-----:R-:W-:-:S05]  /*32b0*/  @P4 IMAD.HI.U32 R38, R8, R56, RZ ;  /* 0x0000003808264227 */ /* 0x001fca00078e00ff */
[----:B------:R-:W-:-:S07]  /*32c0*/  @P4 SHF.R.U32.HI R8, RZ, R57, R38 ;  /* 0x00000039ff084219 */ /* 0x000fce0000011626 */
.L_x_1108:
[----:B------:R-:W-:Y:S05]  /*32d0*/  BSYNC B0 ;  /* 0x0000000000007941 */ /* 0x000fea0003800000 */
.L_x_1106:
[----:B------:R-:W-:-:S05]  /*32e0*/  IMAD R8, R8, R15, R54 ;  /* 0x0000000f08087224 */ /* 0x000fca00078e0236 */
[----:B------:R-:W-:Y:S02]  /*32f0*/  VIMNMX R21, R21, R8, !PT ;  /* 0x0000000815157248 */ /* 0x000fe40007fe0100 */
[----:B------:R-:W-:-:S07]  /*3300*/  VIADDMNMX R40, R8, R15, R40, PT ;  /* 0x0000000f08287246 */ /* 0x000fce0003800128 */
.L_x_1105:
[C---:B------:R-:W-:Y:S01]  /*3310*/  ISETP.GT.AND P1, PT, R21.reuse, 0x1, !P1 ;  /* 0x000000011500780c */ /* 0x040fe20004f24270 */
[----:B------:R-:W-:Y:S01]  /*3320*/  ULDC UR4, c[0x0][0x988] ;  /* 0x0002620000047ab9 */ /* 0x000fe20000000800 */
[----:B------:R-:W-:Y:S02]  /*3330*/  ISETP.GT.AND P5, PT, R21, 0x8, !P5 ;  /* 0x000000081500780c */ /* 0x000fe40006fa4270 */
[C---:B------:R-:W-:Y:S02]  /*3340*/  ISETP.LT.OR P1, PT, R40.reuse, 0x2, P1 ;  /* 0x000000022800780c */ /* 0x040fe40000f21670 */
[----:B------:R-:W-:Y:S02]  /*3350*/  ISETP.LT.OR P5, PT, R40, 0x9, P5 ;  /* 0x000000092800780c */ /* 0x000fe40002fa1670 */
[----:B------:R-:W-:Y:S02]  /*3360*/  FSEL R25, R0, -INF , !P1 ;  /* 0xff80000000197808 */ /* 0x000fe40004800000 */
[----:B------:R-:W-:-:S02]  /*3370*/  ISETP.NE.AND P1, PT, R27, RZ, PT ;  /* 0x000000ff1b00720c */ /* 0x000fc40003f25270 */
[----:B------:R-:W-:Y:S02]  /*3380*/  FSEL R44, R2, -INF , !P5 ;  /* 0xff800000022c7808 */ /* 0x000fe40006800000 */
[----:B------:R-:W-:Y:S02]  /*3390*/  ISETP.GT.AND P1, PT, R21, 0x9, !P1 ;  /* 0x000000091500780c */ /* 0x000fe40004f24270 */
[----:B------:R-:W-:Y:S02]  /*33a0*/  ISETP.NE.AND P5, PT, R64, RZ, PT ;  /* 0x000000ff4000720c */ /* 0x000fe40003fa5270 */
[----:B------:R-:W-:Y:S02]  /*33b0*/  ISETP.LT.OR P1, PT, R40, 0xa, P1 ;  /* 0x0000000a2800780c */ /* 0x000fe40000f21670 */
[----:B------:R-:W-:Y:S02]  /*33c0*/  ISETP.NE.AND P4, PT, R37, RZ, PT ;  /* 0x000000ff2500720c */ /* 0x000fe40003f85270 */
[----:B------:R-:W-:-:S02]  /*33d0*/  FSEL R46, R6, -INF , !P1 ;  /* 0xff800000062e7808 */ /* 0x000fc40004800000 */
[----:B------:R-:W-:Y:S02]  /*33e0*/  ISETP.NE.AND P1, PT, R58, RZ, PT ;  /* 0x000000ff3a00720c */ /* 0x000fe40003f25270 */
[C---:B------:R-:W-:Y:S02]  /*33f0*/  ISETP.GT.AND P3, PT, R21.reuse, RZ, !P3 ;  /* 0x000000ff1500720c */ /* 0x040fe40005f64270 */
[C---:B------:R-:W-:Y:S02]  /*3400*/  ISETP.GT.AND P1, PT, R21.reuse, 0x10, !P1 ;  /* 0x000000101500780c */ /* 0x040fe40004f24270 */
[C---:B------:R-:W-:Y:S02]  /*3410*/  ISETP.LT.OR P3, PT, R40.reuse, 0x1, P3 ;  /* 0x000000012800780c */ /* 0x040fe40001f61670 */
[----:B------:R-:W-:Y:S02]  /*3420*/  ISETP.LT.OR P1, PT, R40, 0x11, P1 ;  /* 0x000000112800780c */ /* 0x000fe40000f21670 */
[----:B------:R-:W-:-:S02]  /*3430*/  ISETP.GT.AND P6, PT, R21, 0x51, !P6 ;  /* 0x000000511500780c */ /* 0x000fc400077c4270 */
[----:B------:R-:W-:Y:S01]  /*3440*/  FSEL R48, R11, -INF , !P1 ;  /* 0xff8000000b307808 */ /* 0x000fe20004800000 */
[----:B------:R-:W-:Y:S01]  /*3450*/  IMAD.U32 R11, RZ, RZ, UR4 ;  /* 0x00000004ff0b7e24 */ /* 0x000fe2000f8e00ff */
[----:B------:R-:W-:Y:S02]  /*3460*/  ISETP.NE.AND P1, PT, R60, RZ, PT ;  /* 0x000000ff3c00720c */ /* 0x000fe40003f25270 */
[C---:B------:R-:W-:Y:S02]  /*3470*/  ISETP.GT.AND P2, PT, R21.reuse, 0x58, !P2 ;  /* 0x000000581500780c */ /* 0x040fe40005744270 */
[----:B------:R-:W-:Y:S02]  /*3480*/  ISETP.GT.AND P1, PT, R21, 0x11, !P1 ;  /* 0x000000111500780c */ /* 0x000fe40004f24270 */
[C---:B------:R-:W-:Y:S02]  /*3490*/  ISETP.LT.OR P6, PT, R40.reuse, 0x52, P6 ;  /* 0x000000522800780c */ /* 0x040fe400037c1670 */
[----:B------:R-:W-:-:S02]  /*34a0*/  ISETP.LT.OR P1, PT, R40, 0x12, P1 ;  /* 0x000000122800780c */ /* 0x000fc40000f21670 */
[----:B------:R-:W-:Y:S02]  /*34b0*/  ISETP.LT.OR P2, PT, R40, 0x59, P2 ;  /* 0x000000592800780c */ /* 0x000fe40001741670 */
[----:B------:R-:W-:Y:S02]  /*34c0*/  FSEL R50, R12, -INF , !P1 ;  /* 0xff8000000c327808 */ /* 0x000fe40004800000 */
[----:B------:R-:W-:Y:S02]  /*34d0*/  ISETP.NE.AND P1, PT, R62, RZ, PT ;  /* 0x000000ff3e00720c */ /* 0x000fe40003f25270 */
[----:B------:R-:W-:Y:S02]  /*34e0*/  FSEL R20, R20, -INF , !P2 ;  /* 0xff80000014147808 */ /* 0x000fe40005000000 */
[----:B------:R-:W-:-:S04]  /*34f0*/  ISETP.GT.AND P1, PT, R21, 0x18, !P1 ;  /* 0x000000181500780c */ /* 0x000fc80004f24270 */
[----:B------:R-:W-:-:S04]  /*3500*/  ISETP.LT.OR P1, PT, R40, 0x19, P1 ;  /* 0x000000192800780c */ /* 0x000fc80000f21670 */
[----:B------:R-:W-:Y:S02]  /*3510*/  FSEL R52, R31, -INF , !P1 ;  /* 0xff8000001f347808 */ /* 0x000fe40004800000 */
[----:B------:R-:W-:Y:S02]  /*3520*/  ISETP.GT.AND P1, PT, R21, 0x19, !P5 ;  /* 0x000000191500780c */ /* 0x000fe40006f24270 */
[----:B------:R-:W-:Y:S02]  /*3530*/  ISETP.NE.AND P5, PT, R92, RZ, PT ;  /* 0x000000ff5c00720c */ /* 0x000fe40003fa5270 */
[----:B------:R-:W-:-:S04]  /*3540*/  ISETP.LT.OR P1, PT, R40, 0x1a, P1 ;  /* 0x0000001a2800780c */ /* 0x000fc80000f21670 */
[----:B------:R-:W-:Y:S02]  /*3550*/  FSEL R54, R39, -INF , !P1 ;  /* 0xff80000027367808 */ /* 0x000fe40004800000 */
[----:B------:R-:W-:Y:S02]  /*3560*/  ISETP.GT.AND P1, PT, R21, 0x20, !P4 ;  /* 0x000000201500780c */ /* 0x000fe40006724270 */
[----:B------:R-:W-:Y:S02]  /*3570*/  ISETP.NE.AND P4, PT, R94, RZ, PT ;  /* 0x000000ff5e00720c */ /* 0x000fe40003f85270 */
[----:B------:R-:W-:-:S04]  /*3580*/  ISETP.LT.OR P1, PT, R40, 0x21, P1 ;  /* 0x000000212800780c */ /* 0x000fc80000f21670 */
[----:B------:R-:W-:Y:S02]  /*3590*/  FSEL R56, R42, -INF , !P1 ;  /* 0xff8000002a387808 */ /* 0x000fe40004800000 */
[----:B------:R-:W-:Y:S02]  /*35a0*/  FSEL R42, R3, -INF , !P3 ;  /* 0xff800000032a7808 */ /* 0x000fe40005800000 */
[----:B------:R-:W-:Y:S02]  /*35b0*/  FMNMX.FTZ R3, R33, R67, !PT ;  /* 0x0000004321037209 */ /* 0x000fe40007810000 */
[----:B------:R-:W-:Y:S02]  /*35c0*/  ISETP.NE.AND P1, PT, R66, RZ, PT ;  /* 0x000000ff4200720c */ /* 0x000fe40003f25270 */
[----:B------:R-:W-:Y:S02]  /*35d0*/  FMNMX.FTZ R3, R75, R3, !PT ;  /* 0x000000034b037209 */ /* 0x000fe40007810000 */
[----:B------:R-:W-:-:S02]  /*35e0*/  ISETP.GT.AND P1, PT, R21, 0x21, !P1 ;  /* 0x000000211500780c */ /* 0x000fc40004f24270 */
[----:B------:R-:W-:Y:S02]  /*35f0*/  FMNMX.FTZ R3, R71, R3, !PT ;  /* 0x0000000347037209 */ /* 0x000fe40007810000 */
[----:B------:R-:W-:Y:S02]  /*3600*/  ISETP.LT.OR P1, PT, R40, 0x22, P1 ;  /* 0x000000222800780c */ /* 0x000fe40000f21670 */
[----:B------:R-:W-:Y:S02]  /*3610*/  FMNMX.FTZ R3, R83, R3, !PT ;  /* 0x0000000353037209 */ /* 0x000fe40007810000 */
[----:B------:R-:W-:Y:S02]  /*3620*/  FSEL R58, R43, -INF , !P1 ;  /* 0xff8000002b3a7808 */ /* 0x000fe40004800000 */
[----:B------:R-:W-:Y:S02]  /*3630*/  FMNMX.FTZ R3, R85, R3, !PT ;  /* 0x0000000355037209 */ /* 0x000fe40007810000 */
[----:B------:R-:W-:-:S02]  /*3640*/  ISETP.NE.AND P1, PT, R70, RZ, PT ;  /* 0x000000ff4600720c */ /* 0x000fc40003f25270 */
[----:B------:R-:W-:Y:S02]  /*3650*/  FMNMX.FTZ R3, R87, R3, !PT ;  /* 0x0000000357037209 */ /* 0x000fe40007810000 */
[----:B------:R-:W-:Y:S02]  /*3660*/  ISETP.GT.AND P1, PT, R21, 0x28, !P1 ;  /* 0x000000281500780c */ /* 0x000fe40004f24270 */
[----:B------:R-:W-:Y:S02]  /*3670*/  FMNMX.FTZ R3, R89, R3, !PT ;  /* 0x0000000359037209 */ /* 0x000fe40007810000 */
[----:B------:R-:W-:Y:S02]  /*3680*/  ISETP.LT.OR P1, PT, R40, 0x29, P1 ;  /* 0x000000292800780c */ /* 0x000fe40000f21670 */
[----:B------:R-:W-:Y:S02]  /*3690*/  FMNMX.FTZ R3, R91, R3, !PT ;  /* 0x000000035b037209 */ /* 0x000fe40007810000 */
[----:B------:R-:W-:-:S02]  /*36a0*/  FSEL R60, R35, -INF , !P1 ;  /* 0xff800000233c7808 */ /* 0x000fc40004800000 */
[----:B------:R-:W-:Y:S02]  /*36b0*/  FMNMX.FTZ R3, R41, R3, !PT ;  /* 0x0000000329037209 */ /* 0x000fe40007810000 */
[----:B------:R-:W-:Y:S02]  /*36c0*/  ISETP.NE.AND P1, PT, R74, RZ, PT ;  /* 0x000000ff4a00720c */ /* 0x000fe40003f25270 */
[----:B------:R-:W-:Y:S02]  /*36d0*/  FMNMX.FTZ R3, R93, R3, !PT ;  /* 0x000000035d037209 */ /* 0x000fe40007810000 */
[----:B------:R-:W-:Y:S02]  /*36e0*/  ISETP.GT.AND P1, PT, R21, 0x29, !P1 ;  /* 0x000000291500780c */ /* 0x000fe40004f24270 */
[----:B------:R-:W-:Y:S02]  /*36f0*/  FMNMX.FTZ R3, R45, R3, !PT ;  /* 0x000000032d037209 */ /* 0x000fe40007810000 */
[----:B------:R-:W-:-:S02]  /*3700*/  ISETP.LT.OR P1, PT, R40, 0x2a, P1 ;  /* 0x0000002a2800780c */ /* 0x000fc40000f21670 */
[----:B------:R-:W-:Y:S02]  /*3710*/  FMNMX.FTZ R3, R95, R3, !PT ;  /* 0x000000035f037209 */ /* 0x000fe40007810000 */
        /* <DEDUP_REMOVED lines=16> */
[----:B------:R-:W-:Y:S01]  /*3820*/  FSEL R66, R51, -INF , !P1 ;  /* 0xff80000033427808 */ /* 0x000fe20004800000 */
[----:B------:R-:W-:Y:S01]  /*3830*/  IMAD.MOV.U32 R51, RZ, RZ, R17 ;  /* 0x000000ffff337224 */ /* 0x000fe200078e0011 */
[----:B------:R-:W-:-:S02]  /*3840*/  FMNMX.FTZ R3, R28, R3, !PT ;  /* 0x000000031c037209 */ /* 0x000fc40007810000 */
[----:B------:R-:W-:Y:S02]  /*3850*/  ISETP.NE.AND P1, PT, R84, RZ, PT ;  /* 0x000000ff5400720c */ /* 0x000fe40003f25270 */
[----:B------:R-:W-:Y:S02]  /*3860*/  FMNMX.FTZ R3, R24, R3, !PT ;  /* 0x0000000318037209 */ /* 0x000fe40007810000 */
[----:B------:R-:W-:Y:S02]  /*3870*/  ISETP.GT.AND P1, PT, R21, 0x38, !P1 ;  /* 0x000000381500780c */ /* 0x000fe40004f24270 */
[----:B------:R-:W-:Y:S02]  /*3880*/  FMNMX.FTZ R3, R26, R3, !PT ;  /* 0x000000031a037209 */ /* 0x000fe40007810000 */
[----:B------:R-:W-:Y:S02]  /*3890*/  ISETP.LT.OR P1, PT, R40, 0x39, P1 ;  /* 0x000000392800780c */ /* 0x000fe40000f21670 */
[----:B------:R-:W-:Y:S01]  /*38a0*/  FSEL R74, R7, -INF , !P6 ;  /* 0xff800000074a7808 */ /* 0x000fe20007000000 */
[----:B------:R-:W0:Y:S01]  /*38b0*/  SHFL.BFLY PT, R8, R3, 0x2, 0x1f ;  /* 0x0c401f0003087f89 */ /* 0x000e2200000e0000 */
[----:B------:R-:W-:-:S02]  /*38c0*/  FSEL R68, R78, -INF , !P1 ;  /* 0xff8000004e447808 */ /* 0x000fc40004800000 */
[----:B------:R-:W-:-:S04]  /*38d0*/  ISETP.NE.AND P1, PT, R86, RZ, PT ;  /* 0x000000ff5600720c */ /* 0x000fc80003f25270 */
[----:B------:R-:W-:-:S04]  /*38e0*/  ISETP.GT.AND P1, PT, R21, 0x39, !P1 ;  /* 0x000000391500780c */ /* 0x000fc80004f24270 */
[----:B------:R-:W-:-:S04]  /*38f0*/  ISETP.LT.OR P1, PT, R40, 0x3a, P1 ;  /* 0x0000003a2800780c */ /* 0x000fc80000f21670 */
[----:B------:R-:W-:Y:S02]  /*3900*/  FSEL R38, R55, -INF , !P1 ;  /* 0xff80000037267808 */ /* 0x000fe40004800000 */
[----:B------:R-:W-:-:S04]  /*3910*/  ISETP.NE.AND P1, PT, R88, RZ, PT ;  /* 0x000000ff5800720c */ /* 0x000fc80003f25270 */
[----:B------:R-:W-:Y:S02]  /*3920*/  ISETP.GT.AND P1, PT, R21, 0x40, !P1 ;  /* 0x000000401500780c */ /* 0x000fe40004f24270 */
[----:B0-----:R-:W-:Y:S02]  /*3930*/  FMNMX.FTZ R27, R3, R8, !PT ;  /* 0x00000008031b7209 */ /* 0x001fe40007810000 */
[----:B------:R-:W-:Y:S02]  /*3940*/  FMNMX.FTZ R3, R42, R25, !PT ;  /* 0x000000192a037209 */ /* 0x000fe40007810000 */
[----:B------:R-:W-:Y:S01]  /*3950*/  ISETP.LT.OR P1, PT, R40, 0x41, P1 ;  /* 0x000000412800780c */ /* 0x000fe20000f21670 */
[----:B------:R-:W0:Y:S01]  /*3960*/  SHFL.BFLY PT, R8, R27, 0x1, 0x1f ;  /* 0x0c201f001b087f89 */ /* 0x000e2200000e0000 */
        /* <DEDUP_REMOVED lines=19> */
[----:B0-----:R-:W-:-:S02]  /*3aa0*/  FMNMX.FTZ R8, R27, R8, !PT ;  /* 0x000000081b087209 */ /* 0x001fc40007810000 */
[----:B------:R-:W-:Y:S02]  /*3ab0*/  FMNMX.FTZ R3, R64, R3, !PT ;  /* 0x0000000340037209 */ /* 0x000fe40007810000 */
[----:B------:R-:W-:Y:S01]  /*3ac0*/  ISETP.LT.OR P1, PT, R40, 0x4a, P1 ;  /* 0x0000004a2800780c */ /* 0x000fe20000f21670 */
[----:B------:R-:W-:Y:S01]  /*3ad0*/  FMUL.FTZ R29, R8, R11 ;  /* 0x0000000b081d7220 */ /* 0x000fe20000410000 */
[----:B------:R-:W-:Y:S02]  /*3ae0*/  FMNMX.FTZ R3, R66, R3, !PT ;  /* 0x0000000342037209 */ /* 0x000fe40007810000 */
[----:B------:R-:W-:Y:S02]  /*3af0*/  FSEL R0, R63, -INF , !P1 ;  /* 0xff8000003f007808 */ /* 0x000fe40004800000 */
[----:B------:R-:W-:Y:S02]  /*3b00*/  FMNMX.FTZ R3, R68, R3, !PT ;  /* 0x0000000344037209 */ /* 0x000fe40007810000 */
[----:B------:R-:W-:-:S02]  /*3b10*/  FSETP.NEU.FTZ.AND P1, PT, R8, -INF , PT ;  /* 0xff8000000800780b */ /* 0x000fc40003f3d000 */
[----:B------:R-:W-:Y:S02]  /*3b20*/  FMNMX.FTZ R3, R38, R3, !PT ;  /* 0x0000000326037209 */ /* 0x000fe40007810000 */
[----:B------:R-:W-:Y:S02]  /*3b30*/  ISETP.NE.AND P4, PT, R61, RZ, PT ;  /* 0x000000ff3d00720c */ /* 0x000fe40003f85270 */
[----:B------:R-:W-:Y:S02]  /*3b40*/  FMNMX.FTZ R3, R12, R3, !PT ;  /* 0x000000030c037209 */ /* 0x000fe40007810000 */
[----:B------:R-:W-:Y:S02]  /*3b50*/  FSEL R78, R29, RZ, P1 ;  /* 0x000000ff1d4e7208 */ /* 0x000fe40000800000 */
[----:B------:R-:W-:Y:S02]  /*3b60*/  ISETP.GT.AND P1, PT, R21, 0x50, !P4 ;  /* 0x000000501500780c */ /* 0x000fe40006724270 */
[----:B------:R-:W-:Y:S01]  /*3b70*/  FMNMX.FTZ R3, R6, R3, !PT ;  /* 0x0000000306037209 */ /* 0x000fe20007810000 */
[-CC-:B------:R-:W-:Y:S01]  /*3b80*/  FFMA.FTZ R7, R41, R11.reuse, -R78.reuse ;  /* 0x0000000b29077223 */ /* 0x180fe2000001084e */
[----:B------:R-:W-:Y:S01]  /*3b90*/  ISETP.LT.OR P1, PT, R40, 0x51, P1 ;  /* 0x000000512800780c */ /* 0x000fe20000f21670 */
[--C-:B------:R-:W-:Y:S01]  /*3ba0*/  FFMA.FTZ R39, R49, R11, -R78.reuse ;  /* 0x0000000b31277223 */ /* 0x100fe2000001084e */
[----:B------:R-:W-:Y:S01]  /*3bb0*/  FMNMX.FTZ R3, R2, R3, !PT ;  /* 0x0000000302037209 */ /* 0x000fe20007810000 */
[----:B------:R-:W-:Y:S01]  /*3bc0*/  MUFU.EX2 R148, R7 ;  /* 0x0000000700947308 */ /* 0x000fe20000000800 */
[----:B------:R-:W-:Y:S01]  /*3bd0*/  ISETP.NE.AND P4, PT, R65, RZ, PT ;  /* 0x000000ff4100720c */ /* 0x000fe20003f85270 */
[-CC-:B------:R-:W-:Y:S01]  /*3be0*/  FFMA.FTZ R43, R53, R11.reuse, -R78.reuse ;  /* 0x0000000b352b7223 */ /* 0x180fe2000001084e */
[----:B------:R-:W-:Y:S01]  /*3bf0*/  FSEL R70, R81, -INF , !P1 ;  /* 0xff80000051467808 */ /* 0x000fe20004800000 */
[--C-:B------:R-:W-:Y:S01]  /*3c00*/  FFMA.FTZ R27, R33, R11, -R78.reuse ;  /* 0x0000000b211b7223 */ /* 0x100fe2000001084e */
[----:B------:R-:W-:Y:S01]  /*3c10*/  FMNMX.FTZ R3, R0, R3, !PT ;  /* 0x0000000300037209 */ /* 0x000fe20007810000 */
[--C-:B------:R-:W-:Y:S01]  /*3c20*/  FFMA.FTZ R29, R67, R11, -R78.reuse ;  /* 0x0000000b431d7223 */ /* 0x100fe2000001084e */
[----:B------:R-:W-:Y:S01]  /*3c30*/  ISETP.GT.AND P1, PT, R21, 0x59, !P4 ;  /* 0x000000591500780c */ /* 0x000fe20006724270 */
[----:B------:R-:W-:Y:S01]  /*3c40*/  MUFU.EX2 R144, R39 ;  /* 0x0000002700907308 */ /* 0x000fe20000000800 */
[----:B------:R-:W-:Y:S01]  /*3c50*/  FMNMX.FTZ R3, R70, R3, !PT ;  /* 0x0000000346037209 */ /* 0x000fe20007810000 */
[-CC-:B------:R-:W-:Y:S01]  /*3c60*/  FFMA.FTZ R31, R75, R11.reuse, -R78.reuse ;  /* 0x0000000b4b1f7223 */ /* 0x180fe2000001084e */
[----:B------:R-:W-:Y:S01]  /*3c70*/  ISETP.LT.OR P1, PT, R40, 0x5a, P1 ;  /* 0x0000005a2800780c */ /* 0x000fe20000f21670 */
[--C-:B------:R-:W-:Y:S01]  /*3c80*/  FFMA.FTZ R33, R71, R11, -R78.reuse ;  /* 0x0000000b47217223 */ /* 0x100fe2000001084e */
[----:B------:R-:W-:Y:S01]  /*3c90*/  FMNMX.FTZ R3, R74, R3, !PT ;  /* 0x000000034a037209 */ /* 0x000fe20007810000 */
[--C-:B------:R-:W-:Y:S01]  /*3ca0*/  FFMA.FTZ R35, R83, R11, -R78.reuse ;  /* 0x0000000b53237223 */ /* 0x100fe2000001084e */
[----:B------:R-:W-:Y:S01]  /*3cb0*/  FSEL R40, R9, -INF , !P1 ;  /* 0xff80000009287808 */ /* 0x000fe20004800000 */
[----:B------:R-:W-:Y:S01]  /*3cc0*/  MUFU.EX2 R146, R43 ;  /* 0x0000002b00927308 */ /* 0x000fe20000000800 */
[----:B------:R-:W-:Y:S01]  /*3cd0*/  FMNMX.FTZ R3, R20, R3, !PT ;  /* 0x0000000314037209 */ /* 0x000fe20007810000 */
[-CC-:B------:R-:W-:Y:S01]  /*3ce0*/  FFMA.FTZ R26, R26, R11.reuse, -R78.reuse ;  /* 0x0000000b1a1a7223 */ /* 0x180fe2000001084e */
[-CC-:B------:R-:W-:Y:S01]  /*3cf0*/  FFMA.FTZ R37, R87, R11.reuse, -R78.reuse ;  /* 0x0000000b57257223 */ /* 0x180fe2000001084e */
[--C-:B------:R-:W-:Y:S01]  /*3d00*/  FFMA.FTZ R21, R45, R11, -R78.reuse ;  /* 0x0000000b2d157223 */ /* 0x100fe2000001084e */
[----:B------:R-:W-:Y:S01]  /*3d10*/  FMNMX.FTZ R3, R40, R3, !PT ;  /* 0x0000000328037209 */ /* 0x000fe20007810000 */
[-CC-:B------:R-:W-:Y:S01]  /*3d20*/  FFMA.FTZ R28, R28, R11.reuse, -R78.reuse ;  /* 0x0000000b1c1c7223 */ /* 0x180fe2000001084e */
[-CC-:B------:R-:W-:Y:S01]  /*3d30*/  FFMA.FTZ R9, R93, R11.reuse, -R78.reuse ;  /* 0x0000000b5d097223 */ /* 0x180fe2000001084e */
[----:B------:R-:W-:Y:S01]  /*3d40*/  MUFU.EX2 R27, R27 ;  /* 0x0000001b001b7308 */ /* 0x000fe20000000800 */
[-CC-:B------:R-:W-:Y:S01]  /*3d50*/  FFMA.FTZ R41, R97, R11.reuse, -R78.reuse ;  /* 0x0000000b61297223 */ /* 0x180fe2000001084e */
[----:B------:R-:W0:Y:S01]  /*3d60*/  SHFL.BFLY PT, R76, R3, 0x2, 0x1f ;  /* 0x0c401f00034c7f89 */ /* 0x000e2200000e0000 */
[----:B------:R-:W-:Y:S01]  /*3d70*/  ISETP.NE.AND P4, PT, R10, 0x1, PT ;  /* 0x000000010a00780c */ /* 0x000fe20003f85270 */
[-CC-:B------:R-:W-:Y:S01]  /*3d80*/  FFMA.FTZ R45, R99, R11.reuse, -R78.reuse ;  /* 0x0000000b632d7223 */ /* 0x180fe2000001084e */
[-CC-:B------:R-:W-:Y:S01]  /*3d90*/  FFMA.FTZ R32, R32, R11.reuse, -R78.reuse ;  /* 0x0000000b20207223 */ /* 0x180fe2000001084e */
[-CC-:B------:R-:W-:Y:S01]  /*3da0*/  FFMA.FTZ R36, R36, R11.reuse, -R78.reuse ;  /* 0x0000000b24247223 */ /* 0x180fe2000001084e */
[-CC-:B------:R-:W-:Y:S01]  /*3db0*/  FFMA.FTZ R34, R34, R11.reuse, -R78.reuse ;  /* 0x0000000b22227223 */ /* 0x180fe2000001084e */
[----:B------:R1:W2:Y:S01]  /*3dc0*/  MUFU.EX2 R156, R29 ;  /* 0x0000001d009c7308 */ /* 0x0002a20000000800 */
[-CC-:B------:R-:W-:Y:S01]  /*3dd0*/  FFMA.FTZ R30, R30, R11.reuse, -R78.reuse ;  /* 0x0000000b1e1e7223 */ /* 0x180fe2000001084e */
[----:B------:R-:W-:-:S06]  /*3de0*/  FFMA.FTZ R24, R24, R11, -R78 ;  /* 0x0000000b18187223 */ /* 0x000fcc000001084e */
[----:B------:R-:W3:Y:S01]  /*3df0*/  MUFU.EX2 R31, R31 ;  /* 0x0000001f001f7308 */ /* 0x000ee20000000800 */
[----:B-1----:R-:W-:Y:S01]  /*3e00*/  FFMA.FTZ R29, R85, R11, -R78 ;  /* 0x0000000b551d7223 */ /* 0x002fe2000001084e */
[----:B------:R-:W1:Y:S06]  /*3e10*/  @P4 LDC R53, c[0x0][0x450] ;  /* 0x00011400ff354b82 */ /* 0x000e6c0000000800 */
[----:B------:R4:W5:Y:S01]  /*3e20*/  MUFU.EX2 R158, R33 ;  /* 0x00000021009e7308 */ /* 0x0009620000000800 */
[----:B0-----:R-:W-:-:S05]  /*3e30*/  FMNMX.FTZ R76, R3, R76, !PT ;  /* 0x0000004c034c7209 */ /* 0x001fca0007810000 */
[----:B------:R-:W0:Y:S02]  /*3e40*/  SHFL.BFLY PT, R7, R76, 0x1, 0x1f ;  /* 0x0c201f004c077f89 */ /* 0x000e2400000e0000 */
[----:B------:R-:W5:Y:S01]  /*3e50*/  MUFU.EX2 R35, R35 ;  /* 0x0000002300237308 */ /* 0x000f620000000800 */
[----:B----4-:R-:W-:-:S07]  /*3e60*/  FFMA.FTZ R33, R89, R11, -R78 ;  /* 0x0000000b59217223 */ /* 0x010fce000001084e */
[----:B------:R4:W-:Y:S08]  /*3e70*/  MUFU.EX2 R152, R29 ;  /* 0x0000001d00987308 */ /* 0x0009f00000000800 */
[----:B------:R-:W-:Y:S01]  /*3e80*/  MUFU.EX2 R37, R37 ;  /* 0x0000002500257308 */ /* 0x000fe20000000800 */
[----:B----4-:R-:W-:Y:S01]  /*3e90*/  FFMA.FTZ R29, R91, R11, -R78 ;  /* 0x0000000b5b1d7223 */ /* 0x010fe2000001084e */
[----:B0-----:R-:W-:-:S06]  /*3ea0*/  FMNMX.FTZ R7, R76, R7, !PT ;  /* 0x000000074c077209 */ /* 0x001fcc0007810000 */
[----:B------:R0:W-:Y:S01]  /*3eb0*/  MUFU.EX2 R154, R33 ;  /* 0x00000021009a7308 */ /* 0x0001e20000000800 */
[C---:B------:R-:W-:Y:S01]  /*3ec0*/  FSETP.NEU.FTZ.AND P1, PT, R7.reuse, -INF , PT ;  /* 0xff8000000700780b */ /* 0x040fe20003f3d000 */
[----:B------:R-:W-:-:S06]  /*3ed0*/  FMUL.FTZ R39, R7, R11 ;  /* 0x0000000b07277220 */ /* 0x000fcc0000410000 */
[----:B------:R-:W-:Y:S01]  /*3ee0*/  MUFU.EX2 R29, R29 ;  /* 0x0000001d001d7308 */ /* 0x000fe20000000800 */
[----:B------:R-:W-:Y:S01]  /*3ef0*/  FSEL R43, R39, RZ, P1 ;  /* 0x000000ff272b7208 */ /* 0x000fe20000800000 */
[----:B0-----:R-:W-:-:S04]  /*3f00*/  FFMA.FTZ R33, R95, R11, -R78 ;  /* 0x0000000b5f217223 */ /* 0x001fc8000001084e */
        /* <DEDUP_REMOVED lines=14> */
[----:B--2---:R-:W-:Y:S01]  /*3ff0*/  FADD.FTZ R26, R27, R156 ;  /* 0x0000009c1b1a7221 */ /* 0x004fe20000010000 */
[-CC-:B------:R-:W-:Y:S01]  /*4000*/  FFMA.FTZ R64, R64, R11.reuse, -R43.reuse ;  /* 0x0000000b40407223 */ /* 0x180fe2000001082b */
[-CC-:B------:R-:W-:Y:S01]  /*4010*/  FFMA.FTZ R66, R66, R11.reuse, -R43.reuse ;  /* 0x0000000b42427223 */ /* 0x180fe2000001082b */
[-CC-:B------:R-:W-:Y:S01]  /*4020*/  FFMA.FTZ R68, R68, R11.reuse, -R43.reuse ;  /* 0x0000000b44447223 */ /* 0x180fe2000001082b */
[----:B---3--:R-:W-:Y:S01]  /*4030*/  FADD.FTZ R47, R31, R26 ;  /* 0x0000001a1f2f7221 */ /* 0x008fe20000010000 */
[-CC-:B------:R-:W-:Y:S01]  /*4040*/  FFMA.FTZ R6, R6, R11.reuse, -R43.reuse ;  /* 0x0000000b06067223 */ /* 0x180fe2000001082b */
[-C--:B------:R-:W-:Y:S01]  /*4050*/  FFMA.FTZ R38, R38, R11.reuse, -R43 ;  /* 0x0000000b26267223 */ /* 0x080fe2000001082b */
[----:B------:R-:W0:Y:S01]  /*4060*/  MUFU.EX2 R25, R25 ;  /* 0x0000001900197308 */ /* 0x000e220000000800 */
[----:B-----5:R-:W-:Y:S01]  /*4070*/  FADD.FTZ R26, R158, R47 ;  /* 0x0000002f9e1a7221 */ /* 0x020fe20000010000 */
[-CC-:B------:R-:W-:Y:S01]  /*4080*/  FFMA.FTZ R12, R12, R11.reuse, -R43.reuse ;  /* 0x0000000b0c0c7223 */ /* 0x180fe2000001082b */
[-CC-:B------:R-:W-:Y:S01]  /*4090*/  FFMA.FTZ R2, R2, R11.reuse, -R43.reuse ;  /* 0x0000000b02027223 */ /* 0x180fe2000001082b */
[-CC-:B------:R-:W-:Y:S01]  /*40a0*/  FFMA.FTZ R0, R0, R11.reuse, -R43.reuse ;  /* 0x0000000b00007223 */ /* 0x180fe2000001082b */
[----:B------:R-:W-:Y:S01]  /*40b0*/  FADD.FTZ R49, R35, R26 ;  /* 0x0000001a23317221 */ /* 0x000fe20000010000 */
[-CC-:B------:R-:W-:Y:S01]  /*40c0*/  FFMA.FTZ R70, R70, R11.reuse, -R43.reuse ;  /* 0x0000000b46467223 */ /* 0x180fe2000001082b */
[-CC-:B------:R-:W-:Y:S01]  /*40d0*/  FFMA.FTZ R74, R74, R11.reuse, -R43.reuse ;  /* 0x0000000b4a4a7223 */ /* 0x180fe2000001082b */
[----:B------:R-:W2:Y:S01]  /*40e0*/  MUFU.EX2 R44, R44 ;  /* 0x0000002c002c7308 */ /* 0x000ea20000000800 */
[-CC-:B------:R-:W-:Y:S01]  /*40f0*/  FFMA.FTZ R20, R20, R11.reuse, -R43.reuse ;  /* 0x0000000b14147223 */ /* 0x180fe2000001082b */
[----:B------:R-:W-:Y:S01]  /*4100*/  FFMA.FTZ R40, R40, R11, -R43 ;  /* 0x0000000b28287223 */ /* 0x000fe2000001082b */
[----:B------:R-:W-:-:S02]  /*4110*/  F2FP.F16.F32.PACK_AB R156, R156, R27 ;  /* 0x0000001b9c9c723e */ /* 0x000fc400000000ff */
[----:B------:R-:W-:-:S03]  /*4120*/  F2FP.F16.F32.PACK_AB R158, R158, R31 ;  /* 0x0000001f9e9e723e */ /* 0x000fc600000000ff */
[----:B------:R-:W3:Y:S01]  /*4130*/  MUFU.EX2 R159, R46 ;  /* 0x0000002e009f7308 */ /* 0x000ee20000000800 */
[----:B0-----:R-:W-:Y:S01]  /*4140*/  FADD.FTZ R47, R42, R25 ;  /* 0x000000192a2f7221 */ /* 0x001fe20000010000 */
[----:B------:R-:W-:-:S06]  /*4150*/  F2FP.F16.F32.PACK_AB R157, R25, R42 ;  /* 0x0000002a199d723e */ /* 0x000fcc00000000ff */
[----:B------:R-:W0:Y:S01]  /*4160*/  MUFU.EX2 R48, R48 ;  /* 0x0000003000307308 */ /* 0x000e220000000800 */
[----:B--2---:R-:W-:-:S07]  /*4170*/  FADD.FTZ R26, R44, R47 ;  /* 0x0000002f2c1a7221 */ /* 0x004fce0000010000 */
[----:B------:R-:W2:Y:S01]  /*4180*/  MUFU.EX2 R153, R50 ;  /* 0x0000003200997308 */ /* 0x000ea20000000800 */
[C---:B---3--:R-:W-:Y:S01]  /*4190*/  FADD.FTZ R47, R159.reuse, R26 ;  /* 0x0000001a9f2f7221 */ /* 0x048fe20000010000 */
[----:B------:R-:W-:-:S06]  /*41a0*/  F2FP.F16.F32.PACK_AB R159, R159, R44 ;  /* 0x0000002c9f9f723e */ /* 0x000fcc00000000ff */
[----:B------:R-:W3:Y:S01]  /*41b0*/  MUFU.EX2 R52, R52 ;  /* 0x0000003400347308 */ /* 0x000ee20000000800 */
[----:B0-----:R-:W-:-:S07]  /*41c0*/  FADD.FTZ R26, R48, R47 ;  /* 0x0000002f301a7221 */ /* 0x001fce0000010000 */
[----:B------:R-:W0:Y:S01]  /*41d0*/  MUFU.EX2 R155, R54 ;  /* 0x00000036009b7308 */ /* 0x000e220000000800 */
[C---:B--2---:R-:W-:Y:S01]  /*41e0*/  FADD.FTZ R47, R153.reuse, R26 ;  /* 0x0000001a992f7221 */ /* 0x044fe20000010000 */
[----:B------:R-:W-:-:S06]  /*41f0*/  F2FP.F16.F32.PACK_AB R153, R153, R48 ;  /* 0x000000309999723e */ /* 0x000fcc00000000ff */
[----:B------:R-:W2:Y:S01]  /*4200*/  MUFU.EX2 R56, R56 ;  /* 0x0000003800387308 */ /* 0x000ea20000000800 */
[----:B---3--:R-:W-:-:S07]  /*4210*/  FADD.FTZ R26, R52, R47 ;  /* 0x0000002f341a7221 */ /* 0x008fce0000010000 */
[----:B------:R-:W-:Y:S01]  /*4220*/  MUFU.EX2 R150, R21 ;  /* 0x0000001500967308 */ /* 0x000fe20000000800 */
[C---:B0-----:R-:W-:Y:S01]  /*4230*/  FADD.FTZ R47, R155.reuse, R26 ;  /* 0x0000001a9b2f7221 */ /* 0x041fe20000010000 */
[----:B------:R-:W-:-:S06]  /*4240*/  F2FP.F16.F32.PACK_AB R155, R155, R52 ;  /* 0x000000349b9b723e */ /* 0x000fcc00000000ff */
[----:B------:R0:W-:Y:S01]  /*4250*/  MUFU.EX2 R21, R28 ;  /* 0x0000001c00157308 */ /* 0x0001e20000000800 */
[----:B--2---:R-:W-:-:S07]  /*4260*/  FADD.FTZ R26, R56, R47 ;  /* 0x0000002f381a7221 */ /* 0x004fce0000010000 */
[----:B------:R-:W2:Y:S01]  /*4270*/  MUFU.EX2 R149, R58 ;  /* 0x0000003a00957308 */ /* 0x000ea20000000800 */
[C---:B0-----:R-:W-:Y:S01]  /*4280*/  FADD.FTZ R28, R152.reuse, R49 ;  /* 0x00000031981c7221 */ /* 0x041fe20000010000 */
[----:B------:R-:W-:-:S03]  /*4290*/  F2FP.F16.F32.PACK_AB R152, R152, R35 ;  /* 0x000000239898723e */ /* 0x000fc600000000ff */
[----:B------:R-:W-:-:S03]  /*42a0*/  FADD.FTZ R49, R37, R28 ;  /* 0x0000001c25317221 */ /* 0x000fc60000010000 */
[----:B------:R-:W0:Y:S01]  /*42b0*/  MUFU.EX2 R9, R9 ;  /* 0x0000000900097308 */ /* 0x000e220000000800 */
[C---:B------:R-:W-:Y:S01]  /*42c0*/  FADD.FTZ R28, R154.reuse, R49 ;  /* 0x000000319a1c7221 */ /* 0x040fe20000010000 */
[----:B------:R-:W-:-:S03]  /*42d0*/  F2FP.F16.F32.PACK_AB R154, R154, R37 ;  /* 0x000000259a9a723e */ /* 0x000fc600000000ff */
[----:B------:R-:W-:-:S03]  /*42e0*/  FADD.FTZ R49, R29, R28 ;  /* 0x0000001c1d317221 */ /* 0x000fc60000010000 */
[----:B------:R-:W-:Y:S01]  /*42f0*/  MUFU.EX2 R60, R60 ;  /* 0x0000003c003c7308 */ /* 0x000fe20000000800 */
[C---:B------:R-:W-:Y:S01]  /*4300*/  FADD.FTZ R28, R148.reuse, R49 ;  /* 0x00000031941c7221 */ /* 0x040fe20000010000 */
[C---:B--2---:R-:W-:Y:S01]  /*4310*/  FADD.FTZ R47, R149.reuse, R26 ;  /* 0x0000001a952f7221 */ /* 0x044fe20000010000 */
[----:B------:R-:W-:Y:S02]  /*4320*/  F2FP.F16.F32.PACK_AB R148, R148, R29 ;  /* 0x0000001d9494723e */ /* 0x000fe400000000ff */
[----:B------:R-:W-:-:S03]  /*4330*/  F2FP.F16.F32.PACK_AB R149, R149, R56 ;  /* 0x000000389595723e */ /* 0x000fc600000000ff */
[----:B------:R-:W-:Y:S01]  /*4340*/  MUFU.EX2 R151, R62 ;  /* 0x0000003e00977308 */ /* 0x000fe20000000800 */
[----:B0-----:R-:W-:-:S04]  /*4350*/  FADD.FTZ R49, R9, R28 ;  /* 0x0000001c09317221 */ /* 0x001fc80000010000 */
[C---:B------:R-:W-:Y:S01]  /*4360*/  FADD.FTZ R28, R150.reuse, R49 ;  /* 0x00000031961c7221 */ /* 0x040fe20000010000 */
[----:B------:R-:W-:Y:S02]  /*4370*/  F2FP.F16.F32.PACK_AB R150, R150, R9 ;  /* 0x000000099696723e */ /* 0x000fe400000000ff */
[----:B------:R-:W0:Y:S08]  /*4380*/  MUFU.EX2 R33, R33 ;  /* 0x0000002100217308 */ /* 0x000e300000000800 */
[----:B------:R-:W-:Y:S08]  /*4390*/  MUFU.EX2 R64, R64 ;  /* 0x0000004000407308 */ /* 0x000ff00000000800 */
[----:B------:R-:W-:Y:S01]  /*43a0*/  MUFU.EX2 R145, R66 ;  /* 0x0000004200917308 */ /* 0x000fe20000000800 */
[----:B0-----:R-:W-:-:S04]  /*43b0*/  FADD.FTZ R49, R33, R28 ;  /* 0x0000001c21317221 */ /* 0x001fc80000010000 */
[C---:B------:R-:W-:Y:S01]  /*43c0*/  FADD.FTZ R26, R144.reuse, R49 ;  /* 0x00000031901a7221 */ /* 0x040fe20000010000 */
[----:B------:R-:W-:Y:S02]  /*43d0*/  F2FP.F16.F32.PACK_AB R144, R144, R33 ;  /* 0x000000219090723e */ /* 0x000fe400000000ff */
[----:B------:R-:W0:Y:S08]  /*43e0*/  MUFU.EX2 R41, R41 ;  /* 0x0000002900297308 */ /* 0x000e300000000800 */
[----:B------:R-:W-:Y:S08]  /*43f0*/  MUFU.EX2 R68, R68 ;  /* 0x0000004400447308 */ /* 0x000ff00000000800 */
[----:B------:R2:W-:Y:S08]  /*4400*/  MUFU.EX2 R141, R6 ;  /* 0x00000006008d7308 */ /* 0x0005f00000000800 */
[----:B------:R-:W-:Y:S01]  /*4410*/  MUFU.EX2 R147, R38 ;  /* 0x0000002600937308 */ /* 0x000fe20000000800 */
[----:B--2---:R-:W-:Y:S01]  /*4420*/  FADD.FTZ R6, R60, R47 ;  /* 0x0000002f3c067221 */ /* 0x004fe20000010000 */
[----:B0-----:R-:W-:-:S03]  /*4430*/  FADD.FTZ R47, R41, R26 ;  /* 0x0000001a292f7221 */ /* 0x001fc60000010000 */
[C---:B------:R-:W-:Y:S01]  /*4440*/  FADD.FTZ R43, R151.reuse, R6 ;  /* 0x00000006972b7221 */ /* 0x040fe20000010000 */
[C---:B------:R-:W-:Y:S01]  /*4450*/  FADD.FTZ R26, R146.reuse, R47 ;  /* 0x0000002f921a7221 */ /* 0x040fe20000010000 */
[----:B------:R-:W-:Y:S01]  /*4460*/  F2FP.F16.F32.PACK_AB R146, R146, R41 ;  /* 0x000000299292723e */ /* 0x000fe200000000ff */
[----:B------:R-:W0:Y:S01]  /*4470*/  MUFU.EX2 R45, R45 ;  /* 0x0000002d002d7308 */ /* 0x000e220000000800 */
[----:B------:R-:W-:Y:S01]  /*4480*/  FADD.FTZ R6, R64, R43 ;  /* 0x0000002b40067221 */ /* 0x000fe20000010000 */
[----:B------:R-:W-:-:S03]  /*4490*/  F2FP.F16.F32.PACK_AB R151, R151, R60 ;  /* 0x0000003c9797723e */ /* 0x000fc600000000ff */
[C---:B------:R-:W-:Y:S01]  /*44a0*/  FADD.FTZ R27, R145.reuse, R6 ;  /* 0x00000006911b7221 */ /* 0x040fe20000010000 */
[----:B------:R-:W-:Y:S02]  /*44b0*/  F2FP.F16.F32.PACK_AB R145, R145, R64 ;  /* 0x000000409191723e */ /* 0x000fe400000000ff */
[----:B------:R2:W-:Y:S08]  /*44c0*/  MUFU.EX2 R3, R32 ;  /* 0x0000002000037308 */ /* 0x0005f00000000800 */
[----:B------:R-:W-:Y:S01]  /*44d0*/  MUFU.EX2 R12, R12 ;  /* 0x0000000c000c7308 */ /* 0x000fe20000000800 */
[----:B--2---:R-:W2:Y:S01]  /*44e0*/  @P4 LDC R32, c[0x0][0x44c] ;  /* 0x00011300ff204b82 */ /* 0x004ea20000000800 */
[----:B0-----:R-:W-:-:S06]  /*44f0*/  FADD.FTZ R43, R45, R26 ;  /* 0x0000001a2d2b7221 */ /* 0x001fcc0000010000 */
[----:B------:R-:W0:Y:S08]  /*4500*/  MUFU.EX2 R36, R36 ;  /* 0x0000002400247308 */ /* 0x000e300000000800 */
[----:B------:R-:W3:Y:S08]  /*4510*/  MUFU.EX2 R34, R34 ;  /* 0x0000002200227308 */ /* 0x000ef00000000800 */
[----:B------:R-:W4:Y:S01]  /*4520*/  MUFU.EX2 R2, R2 ;  /* 0x0000000200027308 */ /* 0x000f220000000800 */
[C---:B0-----:R-:W-:Y:S01]  /*4530*/  FADD.FTZ R43, R36.reuse, R43 ;  /* 0x0000002b242b7221 */ /* 0x041fe20000010000 */
[----:B--2---:R-:W-:Y:S01]  /*4540*/  @P4 IMAD.HI.U32 R32, R17, R32, RZ ;  /* 0x0000002011204227 */ /* 0x004fe200078e00ff */
[----:B------:R-:W-:-:S04]  /*4550*/  F2FP.F16.F32.PACK_AB R140, R36, R45 ;  /* 0x0000002d248c723e */ /* 0x000fc800000000ff */
[----:B-1----:R-:W-:Y:S01]  /*4560*/  @P4 SHF.R.U32.HI R51, RZ, R53, R32 ;  /* 0x00000035ff334219 */ /* 0x002fe20000011620 */
[----:B------:R0:W1:Y:S01]  /*4570*/  MUFU.EX2 R143, R0 ;  /* 0x00000000008f7308 */ /* 0x0000620000000800 */
[----:B---3--:R-:W-:Y:S01]  /*4580*/  FADD.FTZ R6, R34, R43 ;  /* 0x0000002b22067221 */ /* 0x008fe20000010000 */
[----:B------:R-:W-:Y:S02]  /*4590*/  F2FP.F16.F32.PACK_AB R142, R3, R34 ;  /* 0x00000022038e723e */ /* 0x000fe400000000ff */
[----:B------:R-:W-:Y:S01]  /*45a0*/  ISETP.GE.AND P4, PT, R15, 0x1, PT ;  /* 0x000000010f00780c */ /* 0x000fe20003f86270 */
[----:B------:R-:W-:Y:S01]  /*45b0*/  FADD.FTZ R29, R3, R6 ;  /* 0x00000006031d7221 */ /* 0x000fe20000010000 */
[----:B------:R-:W-:Y:S02]  /*45c0*/  IMAD.IADD R47, R72, 0x1, R51 ;  /* 0x00000001482f7824 */ /* 0x000fe400078e0233 */
[----:B------:R-:W2:Y:S01]  /*45d0*/  MUFU.EX2 R70, R70 ;  /* 0x0000004600467308 */ /* 0x000ea20000000800 */
[----:B0-----:R-:W-:Y:S01]  /*45e0*/  FADD.FTZ R0, R68, R27 ;  /* 0x0000001b44007221 */ /* 0x001fe20000010000 */
[----:B------:R-:W-:-:S03]  /*45f0*/  IMAD.IADD R14, R47, 0x1, R14 ;  /* 0x000000012f0e7824 */ /* 0x000fc600078e020e */
[C---:B------:R-:W-:Y:S01]  /*4600*/  FADD.FTZ R27, R147.reuse, R0 ;  /* 0x00000000931b7221 */ /* 0x040fe20000010000 */
[----:B------:R-:W-:Y:S02]  /*4610*/  F2FP.F16.F32.PACK_AB R147, R147, R68 ;  /* 0x000000449393723e */ /* 0x000fe400000000ff */
[----:B------:R-:W0:Y:S01]  /*4620*/  MUFU.EX2 R30, R30 ;  /* 0x0000001e001e7308 */ /* 0x000e220000000800 */
[----:B------:R-:W-:-:S04]  /*4630*/  FADD.FTZ R0, R12, R27 ;  /* 0x0000001b0c007221 */ /* 0x000fc80000010000 */
[C---:B------:R-:W-:Y:S01]  /*4640*/  FADD.FTZ R9, R141.reuse, R0 ;  /* 0x000000008d097221 */ /* 0x040fe20000010000 */
[----:B------:R-:W-:Y:S02]  /*4650*/  F2FP.F16.F32.PACK_AB R141, R141, R12 ;  /* 0x0000000c8d8d723e */ /* 0x000fe400000000ff */
[----:B------:R-:W3:Y:S01]  /*4660*/  MUFU.EX2 R137, R74 ;  /* 0x0000004a00897308 */ /* 0x000ee20000000800 */
[----:B----4-:R-:W-:Y:S01]  /*4670*/  FADD.FTZ R0, R2, R9 ;  /* 0x0000000902007221 */ /* 0x010fe20000010000 */
[----:B------:R-:W-:-:S03]  /*4680*/  VIADD R9, R73, 0xfffffffe ;  /* 0xfffffffe49097836 */ /* 0x000fc60000000000 */
[C---:B-1----:R-:W-:Y:S01]  /*4690*/  FADD.FTZ R3, R143.reuse, R0 ;  /* 0x000000008f037221 */ /* 0x042fe20000010000 */
[----:B------:R-:W-:Y:S02]  /*46a0*/  F2FP.F16.F32.PACK_AB R143, R143, R2 ;  /* 0x000000028f8f723e */ /* 0x000fe400000000ff */
[----:B------:R-:W1:Y:S01]  /*46b0*/  MUFU.EX2 R20, R20 ;  /* 0x0000001400147308 */ /* 0x000e620000000800 */
[----:B--2---:R-:W-:Y:S01]  /*46c0*/  FADD.FTZ R0, R70, R3 ;  /* 0x0000000346007221 */ /* 0x004fe20000010000 */
[----:B0-----:R-:W-:Y:S01]  /*46d0*/  FADD.FTZ R6, R30, R29 ;  /* 0x0000001d1e067221 */ /* 0x001fe20000010000 */
[----:B------:R-:W-:-:S03]  /*46e0*/  F2FP.F16.F32.PACK_AB R136, R21, R30 ;  /* 0x0000001e1588723e */ /* 0x000fc600000000ff */
[----:B------:R-:W-:Y:S02]  /*46f0*/  FADD.FTZ R27, R21, R6 ;  /* 0x00000006151b7221 */ /* 0x000fe40000010000 */
[----:B------:R-:W0:Y:S01]  /*4700*/  MUFU.EX2 R24, R24 ;  /* 0x0000001800187308 */ /* 0x000e220000000800 */
[C---:B---3--:R-:W-:Y:S01]  /*4710*/  FADD.FTZ R3, R137.reuse, R0 ;  /* 0x0000000089037221 */ /* 0x048fe20000010000 */
[----:B------:R-:W-:-:S06]  /*4720*/  F2FP.F16.F32.PACK_AB R137, R137, R70 ;  /* 0x000000468989723e */ /* 0x000fcc00000000ff */
[----:B------:R-:W2:Y:S01]  /*4730*/  MUFU.EX2 R139, R40 ;  /* 0x00000028008b7308 */ /* 0x000ea20000000800 */
[----:B-1----:R-:W-:Y:S01]  /*4740*/  FADD.FTZ R0, R20, R3 ;  /* 0x0000000314007221 */ /* 0x002fe20000010000 */
[----:B0-----:R-:W-:Y:S01]  /*4750*/  FADD.FTZ R6, R24, R27 ;  /* 0x0000001b18067221 */ /* 0x001fe20000010000 */
[----:B------:R-:W-:-:S03]  /*4760*/  F2FP.F16.F32.PACK_AB R138, R39, R24 ;  /* 0x00000018278a723e */ /* 0x000fc600000000ff */
[----:B------:R-:W-:Y:S01]  /*4770*/  FADD.FTZ R6, R39, R6 ;  /* 0x0000000627067221 */ /* 0x000fe20000010000 */
[C---:B--2---:R-:W-:Y:S01]  /*4780*/  FADD.FTZ R3, R139.reuse, R0 ;  /* 0x000000008b037221 */ /* 0x044fe20000010000 */
[----:B------:R-:W-:Y:S01]  /*4790*/  F2FP.F16.F32.PACK_AB R139, R139, R20 ;  /* 0x000000148b8b723e */ /* 0x000fe200000000ff */
        /* <DEDUP_REMOVED lines=11> */
.L_x_1110:
[----:B------:R-:W-:-:S13]  /*4850*/  ISETP.NE.AND P1, PT, R15, 0x1, PT ;  /* 0x000000010f00780c */ /* 0x000fda0003f25270 */
[----:B------:R-:W0:Y:S02]  /*4860*/  @P1 LDC.64 R20, c[0x0][0x9e8] ;  /* 0x00027a00ff141b82 */ /* 0x000e240000000a00 */
[----:B0-----:R-:W-:-:S05]  /*4870*/  @P1 IMAD.HI.U32 R2, R0, R20, RZ ;  /* 0x0000001400021227 */ /* 0x001fca00078e00ff */
[----:B------:R-:W-:-:S07]  /*4880*/  @P1 SHF.R.U32.HI R0, RZ, R21, R2 ;  /* 0x00000015ff001219 */ /* 0x000fce0000011602 */
.L_x_1111:
[----:B------:R-:W-:-:S05]  /*4890*/  IMAD R15, R0, R15, R15 ;  /* 0x0000000f000f7224 */ /* 0x000fca00078e020f */
[----:B------:R-:W-:-:S07]  /*48a0*/  VIMNMX R14, R14, R15, PT ;  /* 0x0000000f0e0e7248 */ /* 0x000fce0003fe0100 */
.L_x_1109:
[----:B------:R-:W-:Y:S01]  /*48b0*/  IMAD.HI R14, R14, 0x2aaaaaab, RZ ;  /* 0x2aaaaaab0e0e7827 */ /* 0x000fe200078e02ff */
[----:B------:R-:W-:Y:S02]  /*48c0*/  CS2R R86, SRZ ;  /* 0x0000000000567805 */ /* 0x000fe4000001ff00 */
[----:B------:R-:W-:Y:S02]  /*48d0*/  CS2R R84, SRZ ;  /* 0x0000000000547805 */ /* 0x000fe4000001ff00 */
[----:B------:R-:W-:Y:S01]  /*48e0*/  CS2R R82, SRZ ;  /* 0x0000000000527805 */ /* 0x000fe2000001ff00 */
[----:B------:R-:W-:Y:S01]  /*48f0*/  IMAD.MOV.U32 R2, RZ, RZ, 0x3f800000 ;  /* 0x3f800000ff027424 */ /* 0x000fe200078e00ff */
[----:B------:R-:W-:Y:S01]  /*4900*/  SHF.R.U32.HI R15, RZ, 0x1f, R14 ;  /* 0x0000001fff0f7819 */ /* 0x000fe2000001160e */
[----:B------:R-:W-:Y:S01]  /*4910*/  IMAD.MOV.U32 R0, RZ, RZ, 0x3f800000 ;  /* 0x3f800000ff007424 */ /* 0x000fe200078e00ff */
[----:B------:R-:W-:Y:S02]  /*4920*/  CS2R R80, SRZ ;  /* 0x0000000000507805 */ /* 0x000fe4000001ff00 */
[----:B------:R-:W-:-:S02]  /*4930*/  CS2R R78, SRZ ;  /* 0x00000000004e7805 */ /* 0x000fc4000001ff00 */
[----:B------:R-:W-:Y:S02]  /*4940*/  LEA.HI.SX32 R15, R14, R15, 0x1c ;  /* 0x0000000f0e0f7211 */ /* 0x000fe400078fe2ff */
[----:B------:R-:W-:Y:S02]  /*4950*/  CS2R R76, SRZ ;  /* 0x00000000004c7805 */ /* 0x000fe4000001ff00 */
[----:B------:R-:W-:Y:S02]  /*4960*/  CS2R R74, SRZ ;  /* 0x00000000004a7805 */ /* 0x000fe4000001ff00 */
[----:B------:R-:W-:Y:S02]  /*4970*/  CS2R R72, SRZ ;  /* 0x0000000000487805 */ /* 0x000fe4000001ff00 */
[----:B------:R-:W-:Y:S02]  /*4980*/  VIMNMX R12, R22, R15, !PT ;  /* 0x0000000f160c7248 */ /* 0x000fe40007fe0100 */
[----:B------:R-:W-:-:S02]  /*4990*/  CS2R R70, SRZ ;  /* 0x0000000000467805 */ /* 0x000fc4000001ff00 */
[----:B------:R-:W-:Y:S02]  /*49a0*/  CS2R R68, SRZ ;  /* 0x0000000000447805 */ /* 0x000fe4000001ff00 */
[----:B------:R-:W-:Y:S02]  /*49b0*/  CS2R R66, SRZ ;  /* 0x0000000000427805 */ /* 0x000fe4000001ff00 */
        /* <DEDUP_REMOVED lines=22> */
[----:B------:R-:W-:Y:S06]  /*4b20*/  @!P1 BRA `(.L_x_1112) ;  /* 0x0000003000f89947 */ /* 0x000fec0003800000 */
[----:B------:R-:W-:Y:S01]  /*4b30*/  IMAD.MOV.U32 R2, RZ, RZ, 0x3f800000 ;  /* 0x3f800000ff027424 */ /* 0x000fe200078e00ff */
[----:B------:R-:W-:Y:S01]  /*4b40*/  ULDC UR50, c[0x0][0x9e4] ;  /* 0x0002790000327ab9 */ /* 0x000fe20000000800 */
[----:B------:R-:W-:Y:S01]  /*4b50*/  IMAD.MOV.U32 R87, RZ, RZ, RZ ;  /* 0x000000ffff577224 */ /* 0x000fe200078e00ff */
[----:B------:R-:W-:Y:S01]  /*4b60*/  ULDC UR4, c[0x0][0x9d8] ;  /* 0x0002760000047ab9 */ /* 0x000fe20000000800 */
[----:B------:R-:W-:-:S05]  /*4b70*/  ULDC UR54, c[0x0][0x9e0] ;  /* 0x0002780000367ab9 */ /* 0x000fca0000000800 */
.L_x_1129:
[----:B------:R-:W-:-:S04]  /*4b80*/  UIADD3 UR5, UR37, 0x1, URZ ;  /* 0x0000000125057890 */ /* 0x000fc8000fffe03f */
[----:B------:R-:W-:-:S04]  /*4b90*/  UISETP.NE.AND UP0, UPT, UR5, 0x2, UPT ;  /* 0x000000020500788c */ /* 0x000fc8000bf05270 */
[----:B------:R-:W-:Y:S02]  /*4ba0*/  USEL UR39, URZ, 0x1, UP0 ;  /* 0x000000013f277887 */ /* 0x000fe40008000000 */
[----:B------:R-:W-:Y:S02]  /*4bb0*/  USEL UR5, UR5, URZ, UP0 ;  /* 0x0000003f05057287 */ /* 0x000fe40008000000 */
[----:B------:R-:W-:Y:S01]  /*4bc0*/  ULOP3.LUT UR39, UR36, UR39, URZ, 0x3c, !UPT ;  /* 0x0000002724277292 */ /* 0x000fe2000f8e3c3f */
[----:B------:R-:W-:Y:S11]  /*4bd0*/  @!P0 BRA `(.L_x_1113) ;  /* 0x0000000000048947 */ /* 0x000ff60003800000 */
[----:B------:R-:W-:Y:S01]  /*4be0*/  BPT.TRAP 0x1 ;  /* 0x000000040000795c */ /* 0x000fe20000300000 */
.L_x_1113:
[----:B------:R-:W-:Y:S01]  /*4bf0*/  ULEA UR7, UR5, UR38, 0x3 ;  /* 0x0000002605077291 */ /* 0x000fe2000f8e183f */
[----:B------:R-:W-:-:S05]  /*4c00*/  IMAD.U32 R11, RZ, RZ, UR39 ;  /* 0x00000027ff0b7e24 */ /* 0x000fca000f8e00ff */
[----:B------:R-:W-:-:S04]  /*4c10*/  SHF.L.U32 R11, R11, 0x1f, RZ ;  /* 0x0000001f0b0b7819 */ /* 0x000fc800000006ff */
[----:B------:R0:W1:Y:S01]  /*4c20*/  SYNCS.PHASECHK.TRANS64.TRYWAIT P1, [UR7+0x2a830], R11 ;  /* 0x02a8300bff0075a7 */ /* 0x0000620008020147 */
[----:B------:R-:W-:Y:S05]  /*4c30*/  @!P0 BRA `(.L_x_1114) ;  /* 0x0000000000048947 */ /* 0x000fea0003800000 */
[----:B------:R-:W-:Y:S01]  /*4c40*/  BPT.TRAP 0x1 ;  /* 0x000000040000795c */ /* 0x000fe20000300000 */
.L_x_1114:
[----:B-1----:R-:W-:Y:S05]  /*4c50*/  @P1 BRA `(.L_x_1115) ;  /* 0x0000000000081947 */ /* 0x002fea0003800000 */
[----:B------:R-:W1:Y:S02]  /*4c60*/  SYNCS.PHASECHK.TRANS64.TRYWAIT P1, [UR7+0x2a830], R11 ;  /* 0x02a8300bff0075a7 */ /* 0x000e640008020147 */
[----:B-1----:R-:W-:Y:S05]  /*4c70*/  @!P1 BRA `(.L_x_1116) ;  /* 0x0000010400449947 */ /* 0x002fea0003800000 */
.L_x_1115:
        /* <DEDUP_REMOVED lines=15> */
[----:B------:R-:W-:Y:S01]  /*4d70*/  HGMMA.64x96x16.F32 R88, gdesc[UR44], RZ, !UPT, gsb0 ;  /* 0x016000002c5879f0 */ /* 0x000fe2000c0008ff */
[----:B------:R-:W-:Y:S01]  /*4d80*/  UIADD3 UR46, UR6, 0x2, URZ ;  /* 0x00000002062e7890 */ /* 0x000fe2000fffe03f */
[-C--:B------:R-:W-:Y:S01]  /*4d90*/  FMUL.FTZ R29, R29, R0.reuse ;  /* 0x000000001d1d7220 */ /* 0x080fe20000410000 */
[----:B------:R-:W-:Y:S01]  /*4da0*/  UMOV UR44, UR56 ;  /* 0x00000038002c7c82 */ /* 0x000fe20008000000 */
[----:B------:R-:W-:Y:S01]  /*4db0*/  UMOV UR45, UR57 ;  /* 0x00000039002d7c82 */ /* 0x000fe20008000000 */
        /* <DEDUP_REMOVED lines=73> */
[----:B------:R-:W-:Y:S01]  /*5250*/  HGMMA.64x96x16.F32 R88, gdesc[UR44], R88, gsb0 ;  /* 0x016000002c5879f0 */ /* 0x000fe20008000858 */
[----:B------:R-:W-:Y:S01]  /*5260*/  UIADD3 UR46, UR6, 0x4, URZ ;  /* 0x00000004062e7890 */ /* 0x000fe2000fffe03f */
[----:B------:R-:W-:Y:S01]  /*5270*/  UMOV UR44, UR52 ;  /* 0x00000034002c7c82 */ /* 0x000fe20008000000 */
[----:B------:R-:W-:Y:S01]  /*5280*/  UMOV UR45, UR53 ;  /* 0x00000035002d7c82 */ /* 0x000fe20008000000 */
[----:B------:R-:W-:Y:S01]  /*5290*/  UMOV UR47, 0x40000040 ;  /* 0x40000040002f7882 */ /* 0x000fe20000000000 */
[----:B------:R-:W-:Y:S02]  /*52a0*/  WARPGROUP.DEPBAR.LE gsb0, 0x0 ;  /* 0x00008000000079c5 */ /* 0x000fe40000010000 */
        /* <DEDUP_REMOVED lines=34> */
[----:B------:R-:W-:Y:S05]  /*54d0*/  @!P0 BRA `(.L_x_1117) ;  /* 0x0000000000048947 */ /* 0x000fea0003800000 */
[----:B------:R-:W-:Y:S01]  /*54e0*/  BPT.TRAP 0x1 ;  /* 0x000000040000795c */ /* 0x000fe20000300000 */
.L_x_1117:
[----:B------:R-:W-:Y:S01]  /*54f0*/  ULEA UR14, UR37, UR38, 0x3 ;  /* 0x00000026250e7291 */ /* 0x000fe2000f8e183f */
[----:B------:R-:W-:-:S05]  /*5500*/  IMAD.U32 R0, RZ, RZ, UR36 ;  /* 0x00000024ff007e24 */ /* 0x000fca000f8e00ff */
[----:B------:R-:W-:-:S04]  /*5510*/  SHF.L.U32 R0, R0, 0x1f, RZ ;  /* 0x0000001f00007819 */ /* 0x000fc800000006ff */
[----:B------:R2:W3:Y:S01]  /*5520*/  SYNCS.PHASECHK.TRANS64.TRYWAIT P1, [UR14+0x2a850], R0 ;  /* 0x02a85000ff0075a7 */ /* 0x0004e2000802014e */
[----:B------:R-:W-:Y:S05]  /*5530*/  @!P0 BRA `(.L_x_1118) ;  /* 0x0000000000048947 */ /* 0x000fea0003800000 */
[----:B------:R-:W-:Y:S01]  /*5540*/  BPT.TRAP 0x1 ;  /* 0x000000040000795c */ /* 0x000fe20000300000 */
.L_x_1118:
[----:B---3--:R-:W-:Y:S05]  /*5550*/  @P1 BRA `(.L_x_1119) ;  /* 0x0000000000081947 */ /* 0x008fea0003800000 */
[----:B------:R-:W3:Y:S02]  /*5560*/  SYNCS.PHASECHK.TRANS64.TRYWAIT P1, [UR14+0x2a850], R0 ;  /* 0x02a85000ff0075a7 */ /* 0x000ee4000802014e */
[----:B---3--:R-:W-:Y:S05]  /*5570*/  @!P1 BRA `(.L_x_1120) ;  /* 0x000000fc001c9947 */ /* 0x008fea0003800000 */
.L_x_1119:
[----:B------:R-:W-:Y:S01]  /*5580*/  UIADD3 UR6, UR38, 0x400, URZ ;  /* 0x0000040026067890 */ /* 0x000fe2000fffe03f */
[----:B------:R-:W-:Y:S01]  /*5590*/  WARPGROUP.ARRIVE ;  /* 0x00000000000079c5 */ /* 0x000fe20000000000 */
[----:B------:R-:W-:Y:S01]  /*55a0*/  UMOV UR11, 0x40000040 ;  /* 0x40000040000b7882 */ /* 0x000fe20000000000 */
[----:B------:R-:W-:Y:S01]  /*55b0*/  ISETP.NE.AND P2, PT, R10, 0x1, PT ;  /* 0x000000010a00780c */ /* 0x000fe20003f45270 */
[----:B------:R-:W-:Y:S01]  /*55c0*/  USHF.R.U32.HI UR6, URZ, 0x4, UR6 ;  /* 0x000000043f067899 */ /* 0x000fe20008011606 */
[----:B01----:R-:W-:Y:S02]  /*55d0*/  FMUL.FTZ R11, R88, UR4 ;  /* 0x00000004580b7c20 */ /* 0x003fe40008410000 */
[----:B------:R-:W0:Y:S01]  /*55e0*/  S2R R175, SR_TID.X ;  /* 0x0000000000af7919 */ /* 0x000e220000002100 */
[----:B------:R-:W-:Y:S01]  /*55f0*/  FMUL.FTZ R88, R102, UR4 ;  /* 0x0000000466587c20 */ /* 0x000fe20008410000 */
[----:B------:R-:W-:Y:S01]  /*5600*/  ULOP3.LUT UR6, UR6, 0x3fff, URZ, 0xc0, !UPT ;  /* 0x00003fff06067892 */ /* 0x000fe2000f8ec03f */
[----:B------:R-:W-:Y:S01]  /*5610*/  FMUL.FTZ R21, R99, UR4 ;  /* 0x0000000463157c20 */ /* 0x000fe20008410000 */
[----:B------:R-:W-:Y:S01]  /*5620*/  FMUL.FTZ R99, R115, UR4 ;  /* 0x0000000473637c20 */ /* 0x000fe20008410000 */
[----:B------:R-:W-:Y:S01]  /*5630*/  IMAD.IADD R115, R19, 0x1, R17 ;  /* 0x0000000113737824 */ /* 0x000fe200078e0211 */
[----:B------:R-:W-:Y:S01]  /*5640*/  ULOP3.LUT UR6, UR6, 0x3000000, URZ, 0xfc, !UPT ;  /* 0x0300000006067892 */ /* 0x000fe2000f8efc3f */
[----:B------:R-:W1:Y:S01]  /*5650*/  LDC R13, c[0x0][0x288] ;  /* 0x0000a200ff0d7b82 */ /* 0x000e620000000800 */
[----:B------:R-:W-:Y:S01]  /*5660*/  FMUL.FTZ R14, R94, UR4 ;  /* 0x000000045e0e7c20 */ /* 0x000fe20008410000 */
[----:B------:R-:W-:Y:S01]  /*5670*/  FMUL.FTZ R94, R110, UR4 ;  /* 0x000000046e5e7c20 */ /* 0x000fe20008410000 */
[----:B------:R-:W-:Y:S01]  /*5680*/  UIMAD UR6, UR37, 0x600, UR6 ;  /* 0x00000600250678a4 */ /* 0x000fe2000f8e0206 */
[----:B------:R-:W-:Y:S01]  /*5690*/  FMUL.FTZ R110, R112, UR4 ;  /* 0x00000004706e7c20 */ /* 0x000fe20008410000 */
[----:B------:R-:W-:Y:S01]  /*56a0*/  FMUL.FTZ R112, R116, UR4 ;  /* 0x0000000474707c20 */ /* 0x000fe20008410000 */
[----:B------:R-:W-:Y:S01]  /*56b0*/  FMUL.FTZ R15, R95, UR4 ;  /* 0x000000045f0f7c20 */ /* 0x000fe20008410000 */
[----:B------:R-:W-:Y:S01]  /*56c0*/  FMUL.FTZ R2, R91, UR4 ;  /* 0x000000045b027c20 */ /* 0x000fe20008410000 */
[----:B------:R-:W3:Y:S01]  /*56d0*/  @P2 LDC R102, c[0x0][0x44c] ;  /* 0x00011300ff662b82 */ /* 0x000ee20000000800 */
[----:B------:R-:W-:Y:S01]  /*56e0*/  FMUL.FTZ R95, R111, UR4 ;  /* 0x000000046f5f7c20 */ /* 0x000fe20008410000 */
[----:B------:R-:W-:Y:S01]  /*56f0*/  UMOV UR10, UR6 ;  /* 0x00000006000a7c82 */ /* 0x000fe20008000000 */
[----:B--2---:R-:W-:Y:S01]  /*5700*/  FMUL.FTZ R0, R90, UR4 ;  /* 0x000000045a007c20 */ /* 0x004fe20008410000 */
[----:B------:R-:W-:Y:S01]  /*5710*/  HGMMA.64x128x16.F32 R24, R156, gdesc[UR8].tnspB, R24, gsb0 ;  /* 0x41e000089c187df0 */ /* 0x000fe20008000818 */
[----:B------:R-:W-:Y:S01]  /*5720*/  UIADD3 UR10, UR6, 0x80, URZ ;  /* 0x00000080060a7890 */ /* 0x000fe2000fffe03f */
[----:B------:R-:W-:Y:S01]  /*5730*/  FMUL.FTZ R20, R98, UR4 ;  /* 0x0000000462147c20 */ /* 0x000fe20008410000 */
[----:B------:R-:W-:Y:S01]  /*5740*/  UMOV UR11, 0x40000040 ;  /* 0x40000040000b7882 */ /* 0x000fe20000000000 */
        /* <DEDUP_REMOVED lines=16> */
[----:B---3--:R-:W-:-:S04]  /*5850*/  @P2 IMAD.HI.U32 R102, R115, R102, RZ ;  /* 0x0000006673662227 */ /* 0x008fc800078e00ff */
[----:B------:R-:W-:Y:S01]  /*5860*/  FMUL.FTZ R133, R133, UR4 ;  /* 0x0000000485857c20 */ /* 0x000fe20008410000 */
[----:B------:R-:W-:Y:S01]  /*5870*/  FMUL.FTZ R120, R120, UR4 ;  /* 0x0000000478787c20 */ /* 0x000fe20008410000 */
[----:B------:R-:W-:Y:S01]  /*5880*/  FMUL.FTZ R121, R121, UR4 ;  /* 0x0000000479797c20 */ /* 0x000fe20008410000 */
[----:B------:R-:W-:Y:S01]  /*5890*/  FMUL.FTZ R124, R124, UR4 ;  /* 0x000000047c7c7c20 */ /* 0x000fe20008410000 */
[----:B------:R-:W-:Y:S01]  /*58a0*/  FMUL.FTZ R128, R128, UR4 ;  /* 0x0000000480807c20 */ /* 0x000fe20008410000 */
[----:B------:R-:W-:Y:S01]  /*58b0*/  FMUL.FTZ R134, R134, UR4 ;  /* 0x0000000486867c20 */ /* 0x000fe20008410000 */
[----:B------:R-:W-:Y:S01]  /*58c0*/  ISETP.NE.AND P1, PT, R173, RZ, PT ;  /* 0x000000ffad00720c */ /* 0x000fe20003f25270 */
[----:B------:R-:W2:Y:S08]  /*58d0*/  MUFU.TANH R11, R11 ;  /* 0x0000000b000b7308 */ /* 0x000eb00000002400 */
[----:B------:R-:W3:Y:S08]  /*58e0*/  MUFU.TANH R0, R0 ;  /* 0x0000000000007308 */ /* 0x000ef00000002400 */
[----:B------:R-:W4:Y:S08]  /*58f0*/  MUFU.TANH R2, R2 ;  /* 0x0000000200027308 */ /* 0x000f300000002400 */
        /* <DEDUP_REMOVED lines=11> */
[----:B------:R-:W0:Y:S01]  /*59b0*/  MUFU.TANH R91, R91 ;  /* 0x0000005b005b7308 */ /* 0x000e220000002400 */
[----:B------:R-:W-:-:S02]  /*59c0*/  WARPGROUP.DEPBAR.LE gsb0, 0x0 ;  /* 0x00008000000079c5 */ /* 0x000fc40000010000 */
[----:B------:R-:W-:Y:S01]  /*59d0*/  WARPGROUP.ARRIVE ;  /* 0x00000000000079c5 */ /* 0x000fe20000000000 */
[----:B------:R-:W-:Y:S01]  /*59e0*/  FMUL.FTZ R156, R101, UR4 ;  /* 0x00000004659c7c20 */ /* 0x000fe20008410000 */
[----:B------:R-:W-:Y:S01]  /*59f0*/  FMUL.FTZ R101, R119, UR4 ;  /* 0x0000000477657c20 */ /* 0x000fe20008410000 */
[----:B------:R-:W-:Y:S02]  /*5a00*/  FMUL.FTZ R158, R131, UR4 ;  /* 0x00000004839e7c20 */ /* 0x000fe40008410000 */
[----:B------:R-:W0:Y:S01]  /*5a10*/  MUFU.TANH R108, R108 ;  /* 0x0000006c006c7308 */ /* 0x000e220000002400 */
[----:B------:R-:W-:Y:S01]  /*5a20*/  HGMMA.64x128x16.F32 R24, R152, gdesc[UR8].tnspB, R24, gsb0 ;  /* 0x41e0000898187df0 */ /* 0x000fe20008000818 */
[----:B------:R-:W-:Y:S01]  /*5a30*/  UIADD3 UR10, UR6, 0x100, URZ ;  /* 0x00000100060a7890 */ /* 0x000fe2000fffe03f */
[----:B------:R-:W-:-:S05]  /*5a40*/  UMOV UR11, 0x40000040 ;  /* 0x40000040000b7882 */ /* 0x000fca0000000000 */
        /* <DEDUP_REMOVED lines=13> */
[----:B------:R-:W0:Y:S08]  /*5b20*/  MUFU.TANH R125, R125 ;  /* 0x0000007d007d7308 */ /* 0x000e300000002400 */
[----:B------:R-:W0:Y:S08]  /*5b30*/  MUFU.TANH R129, R129 ;  /* 0x0000008100817308 */ /* 0x000e300000002400 */
[----:B------:R-:W0:Y:S08]  /*5b40*/  MUFU.TANH R158, R158 ;  /* 0x0000009e009e7308 */ /* 0x000e300000002400 */
[----:B------:R-:W0:Y:S01]  /*5b50*/  MUFU.TANH R132, R132 ;  /* 0x0000008400847308 */ /* 0x000e220000002400 */
[----:B------:R-:W-:-:S02]  /*5b60*/  WARPGROUP.DEPBAR.LE gsb0, 0x0 ;  /* 0x00008000000079c5 */ /* 0x000fc40000010000 */
[----:B------:R-:W-:Y:S01]  /*5b70*/  WARPGROUP.ARRIVE ;  /* 0x00000000000079c5 */ /* 0x000fe20000000000 */
[----:B------:R-:W-:Y:S01]  /*5b80*/  FMUL.FTZ R154, R130, UR4 ;  /* 0x00000004829a7c20 */ /* 0x000fe20008410000 */
[----:B------:R-:W-:Y:S02]  /*5b90*/  IMAD R130, R9, -0x60, RZ ;  /* 0xffffffa009827824 */ /* 0x000fe400078e02ff */
[----:B------:R-:W-:Y:S01]  /*5ba0*/  FMUL.FTZ R152, R127, UR4 ;  /* 0x000000047f987c20 */ /* 0x000fe20008410000 */
[----:B------:R-:W0:Y:S01]  /*5bb0*/  MUFU.TANH R133, R133 ;  /* 0x0000008500857308 */ /* 0x000e220000002400 */
[----:B------:R-:W-:Y:S01]  /*5bc0*/  HGMMA.64x128x16.F32 R24, R148, gdesc[UR8].tnspB, R24, gsb0 ;  /* 0x41e0000894187df0 */ /* 0x000fe20008000818 */
[----:B------:R-:W-:Y:S01]  /*5bd0*/  UIADD3 UR10, UR6, 0x180, URZ ;  /* 0x00000180060a7890 */ /* 0x000fe2000fffe03f */
[----:B------:R-:W-:Y:S01]  /*5be0*/  VIADD R107, R130, 0x1 ;  /* 0x00000001826b7836 */ /* 0x000fe20000000000 */
[----:B------:R-:W-:-:S03]  /*5bf0*/  UMOV UR11, 0x40000040 ;  /* 0x40000040000b7882 */ /* 0x000fc60000000000 */
[----:B------:R-:W-:Y:S01]  /*5c00*/  IMAD R107, R18, -0x2, R107 ;  /* 0xfffffffe126b7824 */ /* 0x000fe200078e026b */
[----:B------:R-:W0:Y:S04]  /*5c10*/  MUFU.TANH R152, R152 ;  /* 0x0000009800987308 */ /* 0x000e280000002400 */
[----:B-1----:R-:W-:-:S04]  /*5c20*/  IADD3 R106, R107, -R13, R16 ;  /* 0x8000000d6b6a7210 */ /* 0x002fc80007ffe010 */
[----:B------:R1:W0:Y:S01]  /*5c30*/  MUFU.TANH R127, R128 ;  /* 0x00000080007f7308 */ /* 0x0002220000002400 */
[----:B------:R-:W-:-:S07]  /*5c40*/  VIADD R131, R106, UR54 ;  /* 0x000000366a837c36 */ /* 0x000fce0008000000 */
[----:B------:R-:W0:Y:S01]  /*5c50*/  MUFU.TANH R154, R154 ;  /* 0x0000009a009a7308 */ /* 0x000e220000002400 */
[----:B------:R-:W-:Y:S02]  /*5c60*/  WARPGROUP.DEPBAR.LE gsb0, 0x0 ;  /* 0x00008000000079c5 */ /* 0x000fe40000010000 */
[----:B------:R-:W-:Y:S01]  /*5c70*/  WARPGROUP.ARRIVE ;  /* 0x00000000000079c5 */ /* 0x000fe20000000000 */
[----:B------:R-:W-:Y:S01]  /*5c80*/  FMUL.FTZ R148, R104, UR4 ;  /* 0x0000000468947c20 */ /* 0x000fe20008410000 */
[----:B------:R-:W-:Y:S01]  /*5c90*/  FMUL.FTZ R104, R105, UR4 ;  /* 0x0000000469687c20 */ /* 0x000fe20008410000 */
[----:B------:R-:W-:Y:S01]  /*5ca0*/  FMUL.FTZ R105, R122, UR4 ;  /* 0x000000047a697c20 */ /* 0x000fe20008410000 */
[----:B------:R-:W-:Y:S02]  /*5cb0*/  FMUL.FTZ R150, R126, UR4 ;  /* 0x000000047e967c20 */ /* 0x000fe40008410000 */
[----:B------:R-:W-:Y:S01]  /*5cc0*/  HGMMA.64x128x16.F32 R24, R144, gdesc[UR8].tnspB, R24, gsb0 ;  /* 0x41e0000890187df0 */ /* 0x000fe20008000818 */
[----:B------:R-:W-:Y:S01]  /*5cd0*/  UIADD3 UR10, UR6, 0x200, URZ ;  /* 0x00000200060a7890 */ /* 0x000fe2000fffe03f */
[----:B------:R-:W0:Y:S01]  /*5ce0*/  MUFU.TANH R148, R148 ;  /* 0x0000009400947308 */ /* 0x000e220000002400 */
[----:B------:R-:W-:Y:S01]  /*5cf0*/  UMOV UR11, 0x40000040 ;  /* 0x40000040000b7882 */ /* 0x000fe20000000000 */
[----:B------:R-:W-:-:S06]  /*5d00*/  UIADD3 UR6, UR6, 0x280, URZ ;  /* 0x0000028006067890 */ /* 0x000fcc000fffe03f */
[----:B------:R-:W0:Y:S08]  /*5d10*/  MUFU.TANH R104, R104 ;  /* 0x0000006800687308 */ /* 0x000e300000002400 */
[----:B------:R-:W0:Y:S08]  /*5d20*/  MUFU.TANH R105, R105 ;  /* 0x0000006900697308 */ /* 0x000e300000002400 */
[----:B------:R-:W0:Y:S01]  /*5d30*/  MUFU.TANH R150, R150 ;  /* 0x0000009600967308 */ /* 0x000e220000002400 */
[----:B------:R-:W-:-:S02]  /*5d40*/  WARPGROUP.DEPBAR.LE gsb0, 0x0 ;  /* 0x00008000000079c5 */ /* 0x000fc40000010000 */
[----:B------:R-:W-:Y:S01]  /*5d50*/  WARPGROUP.ARRIVE ;  /* 0x00000000000079c5 */ /* 0x000fe20000000000 */
[----:B------:R-:W-:Y:S01]  /*5d60*/  FMUL.FTZ R144, R89, UR4 ;  /* 0x0000000459907c20 */ /* 0x000fe20008410000 */
[----:B------:R-:W-:Y:S01]  /*5d70*/  FMUL.FTZ R89, R103, UR4 ;  /* 0x0000000467597c20 */ /* 0x000fe20008410000 */
[----:B------:R-:W-:Y:S01]  /*5d80*/  FMUL.FTZ R146, R123, UR4 ;  /* 0x000000047b927c20 */ /* 0x000fe20008410000 */
[----:B------:R-:W5:Y:S01]  /*5d90*/  @P2 LDC R103, c[0x0][0x450] ;  /* 0x00011400ff672b82 */ /* 0x000f620000000800 */
[----:B------:R1:W0:Y:S01]  /*5da0*/  MUFU.TANH R123, R124 ;  /* 0x0000007c007b7308 */ /* 0x0002220000002400 */
[----:B------:R-:W-:Y:S01]  /*5db0*/  HGMMA.64x128x16.F32 R24, R140, gdesc[UR8].tnspB, R24, gsb0 ;  /* 0x41e000088c187df0 */ /* 0x000fe20008000818 */
[----:B------:R-:W-:Y:S01]  /*5dc0*/  UMOV UR10, UR6 ;  /* 0x00000006000a7c82 */ /* 0x000fe20008000000 */
[----:B------:R-:W-:-:S05]  /*5dd0*/  UMOV UR11, 0x40000040 ;  /* 0x40000040000b7882 */ /* 0x000fca0000000000 */
[----:B------:R-:W0:Y:S08]  /*5de0*/  MUFU.TANH R144, R144 ;  /* 0x0000009000907308 */ /* 0x000e300000002400 */
[----:B------:R-:W0:Y:S01]  /*5df0*/  MUFU.TANH R89, R89 ;  /* 0x0000005900597308 */ /* 0x000e220000002400 */
[----:B-----5:R-:W-:Y:S01]  /*5e00*/  @P2 SHF.R.U32.HI R115, RZ, R103, R102 ;  /* 0x00000067ff732219 */ /* 0x020fe20000011666 */
[----:B------:R-:W-:Y:S01]  /*5e10*/  IMAD.U32 R102, RZ, RZ, UR7 ;  /* 0x00000007ff667e24 */ /* 0x000fe2000f8e00ff */
[----:B0-----:R-:W-:-:S05]  /*5e20*/  LOP3.LUT P2, RZ, R175, 0x7f, RZ, 0xc0, !PT ;  /* 0x0000007fafff7812 */ /* 0x001fca000784c0ff */
[----:B------:R-:W0:Y:S01]  /*5e30*/  MUFU.TANH R146, R146 ;  /* 0x0000009200927308 */ /* 0x000e220000002400 */
[----:B------:R-:W5:Y:S07]  /*5e40*/  SHFL.IDX PT, R116, R115, RZ, 0x1c1f ;  /* 0x001c1fff73747589 */ /* 0x000f6e00000e0000 */
[----:B------:R-:W-:-:S05]  /*5e50*/  @!P2 VIADD R102, R102, 0x2a840 ;  /* 0x0002a8406666a836 */ /* 0x000fca0000000000 */
[----:B------:R-:W-:Y:S02]  /*5e60*/  @!P2 PRMT R103, RZ, 0x654, R102 ;  /* 0x00000654ff67a816 */ /* 0x000fe40000000066 */
[----:B------:R1:W0:Y:S01]  /*5e70*/  MUFU.TANH R102, R134 ;  /* 0x0000008600667308 */ /* 0x0002220000002400 */
[----:B-----5:R-:W-:Y:S01]  /*5e80*/  IMAD.IADD R117, R131, 0x1, R116 ;  /* 0x0000000183757824 */ /* 0x020fe200078e0274 */
[----:B------:R-:W-:Y:S02]  /*5e90*/  WARPGROUP.DEPBAR.LE gsb0, 0x0 ;  /* 0x00008000000079c5 */ /* 0x000fe40000010000 */
[----:B------:R-:W-:-:S04]  /*5ea0*/  WARPGROUP.ARRIVE ;  /* 0x00000000000079c5 */ /* 0x000fc80000000000 */
[----:B------:R1:W0:Y:S02]  /*5eb0*/  MUFU.TANH R140, R121 ;  /* 0x00000079008c7308 */ /* 0x0002240000002400 */
[----:B------:R-:W-:Y:S03]  /*5ec0*/  HGMMA.64x128x16.F32 R24, R136, gdesc[UR8].tnspB, R24, gsb0 ;  /* 0x41e0000888187df0 */ /* 0x000fe60008000818 */
[----:B------:R-:W-:Y:S02]  /*5ed0*/  WARPGROUP.DEPBAR.LE gsb0, 0x0 ;  /* 0x00008000000079c5 */ /* 0x000fe40000010000 */
[----:B------:R5:W-:Y:S01]  /*5ee0*/  @!P2 SYNCS.ARRIVE.TRANS64.RED.A1T0 RZ, [R103+URZ], RZ ;  /* 0x000000ff67ffa9a7 */ /* 0x000be2000810043f */
[----:B------:R-:W-:Y:S02]  /*5ef0*/  VIADD R136, R107, 0xffffffff ;  /* 0xffffffff6b887836 */ /* 0x000fe40000000000 */
[----:B-----5:R-:W-:Y:S01]  /*5f00*/  FMUL.FTZ R103, R135, UR4 ;  /* 0x0000000487677c20 */ /* 0x020fe20008410000 */
[----:B------:R-:W-:-:S04]  /*5f10*/  VIADD R135, R106, UR51 ;  /* 0x000000336a877c36 */ /* 0x000fc80008000000 */
[----:B------:R-:W-:Y:S01]  /*5f20*/  IMAD.IADD R119, R135, 0x1, R116 ;  /* 0x0000000187777824 */ /* 0x000fe200078e0274 */
[----:B------:R-:W0:Y:S01]  /*5f30*/  MUFU.TANH R103, R103 ;  /* 0x0000006700677308 */ /* 0x000e220000002400 */
[----:B-1234-:R-:W-:Y:S05]  /*5f40*/  @!P1 BRA `(.L_x_1121) ;  /* 0x0000000000549947 */ /* 0x01efea0003800000 */
[----:B------:R-:W-:Y:S01]  /*5f50*/  IADD3 R121, R16, -R13, R116 ;  /* 0x8000000d10797210 */ /* 0x000fe20007ffe074 */
[----:B------:R-:W-:Y:S03]  /*5f60*/  BSSY B0, `(.L_x_1122) ;  /* 0x0000010000007945 */ /* 0x000fe60003800000 */
[----:B------:R-:W-:-:S13]  /*5f70*/  ISETP.GT.AND P1, PT, R121, -0x1, PT ;  /* 0xffffffff7900780c */ /* 0x000fda0003f24270 */
[----:B------:R-:W-:Y:S05]  /*5f80*/  @P1 BRA `(.L_x_1123) ;  /* 0x0000000000201947 */ /* 0x000fea0003800000 */
[----:B------:R-:W-:Y:S01]  /*5f90*/  IMAD.U32 R116, RZ, RZ, UR50 ;  /* 0x00000032ff747e24 */ /* 0x000fe2000f8e00ff */
[----:B------:R-:W-:-:S04]  /*5fa0*/  LOP3.LUT R121, RZ, R121, RZ, 0x33, !PT ;  /* 0x00000079ff797212 */ /* 0x000fc800078e33ff */
[----:B------:R-:W-:-:S13]  /*5fb0*/  ISETP.NE.AND P1, PT, R116, 0x1, PT ;  /* 0x000000017400780c */ /* 0x000fda0003f25270 */
[----:B------:R-:W1:Y:S02]  /*5fc0*/  @P1 LDC.64 R106, c[0x0][0x9e8] ;  /* 0x00027a00ff6a1b82 */ /* 0x000e640000000a00 */
[----:B-1----:R-:W-:-:S05]  /*5fd0*/  @P1 IMAD.HI.U32 R106, R121, R106, RZ ;  /* 0x0000006a796a1227 */ /* 0x002fca00078e00ff */
[----:B------:R-:W-:-:S04]  /*5fe0*/  @P1 SHF.R.U32.HI R121, RZ, R107, R106 ;  /* 0x0000006bff791219 */ /* 0x000fc8000001166a */
[----:B------:R-:W-:Y:S01]  /*5ff0*/  LOP3.LUT R121, RZ, R121, RZ, 0x33, !PT ;  /* 0x00000079ff797212 */ /* 0x000fe200078e33ff */
[----:B------:R-:W-:Y:S06]  /*6000*/  BRA `(.L_x_1124) ;  /* 0x0000000000147947 */ /* 0x000fec0003800000 */
.L_x_1123:
[----:B------:R-:W-:-:S05]  /*6010*/  IMAD.U32 R116, RZ, RZ, UR50 ;  /* 0x00000032ff747e24 */ /* 0x000fca000f8e00ff */
[----:B------:R-:W-:-:S13]  /*6020*/  ISETP.NE.AND P1, PT, R116, 0x1, PT ;  /* 0x000000017400780c */ /* 0x000fda0003f25270 */
[----:B------:R-:W1:Y:S02]  /*6030*/  @P1 LDC.64 R106, c[0x0][0x9e8] ;  /* 0x00027a00ff6a1b82 */ /* 0x000e640000000a00 */
[----:B-1----:R-:W-:-:S05]  /*6040*/  @P1 IMAD.HI.U32 R106, R121, R106, RZ ;  /* 0x0000006a796a1227 */ /* 0x002fca00078e00ff */
[----:B------:R-:W-:-:S07]  /*6050*/  @P1 SHF.R.U32.HI R121, RZ, R107, R106 ;  /* 0x0000006bff791219 */ /* 0x000fce000001166a */
.L_x_1124:
[----:B------:R-:W-:Y:S05]  /*6060*/  BSYNC B0 ;  /* 0x0000000000007941 */ /* 0x000fea0003800000 */
.L_x_1122:
[----:B------:R-:W-:-:S05]  /*6070*/  IMAD R106, R121, R116, R136 ;  /* 0x00000074796a7224 */ /* 0x000fca00078e0288 */
[----:B------:R-:W-:Y:S02]  /*6080*/  VIADDMNMX R117, R106, R116, R117, PT ;  /* 0x000000746a757246 */ /* 0x000fe40003800175 */
[----:B------:R-:W-:-:S07]  /*6090*/  VIMNMX R119, R119, R106, !PT ;  /* 0x0000006a77777248 */ /* 0x000fce0007fe0100 */
.L_x_1121:
[C---:B------:R-:W-:Y:S02]  /*60a0*/  ISETP.GE.AND P1, PT, R130.reuse, 0x2, PT ;  /* 0x000000028200780c */ /* 0x040fe40003f26270 */
[C---:B------:R-:W-:Y:S02]  /*60b0*/  ISETP.GE.AND P4, PT, R130.reuse, 0xa, PT ;  /* 0x0000000a8200780c */ /* 0x040fe40003f86270 */
[----:B------:R-:W-:Y:S02]  /*60c0*/  ISETP.GT.AND P2, PT, R119, 0x1, !P1 ;  /* 0x000000017700780c */ /* 0x000fe40004f44270 */
[----:B------:R-:W-:Y:S02]  /*60d0*/  P2R R121, PR, RZ, 0x10 ;  /* 0x00000010ff797803 */ /* 0x000fe40000000000 */
[----:B------:R-:W-:Y:S02]  /*60e0*/  ISETP.LT.OR P3, PT, R117, 0x2, P2 ;  /* 0x000000027500780c */ /* 0x000fe40001761670 */
[----:B------:R-:W-:-:S02]  /*60f0*/  ISETP.GE.AND P2, PT, R130, 0x9, PT ;  /* 0x000000098200780c */ /* 0x000fc40003f46270 */
[----:B------:R-:W-:Y:S02]  /*6100*/  FSEL R184, R144, -INF , !P3 ;  /* 0xff80000090b87808 */ /* 0x000fe40005800000 */
[----:B------:R-:W-:-:S04]  /*6110*/  ISETP.GT.AND P3, PT, R119, 0x8, !P2 ;  /* 0x000000087700780c */ /* 0x000fc80005764270 */
[----:B------:R-:W-:-:S04]  /*6120*/  ISETP.LT.OR P3, PT, R117, 0x9, P3 ;  /* 0x000000097500780c */ /* 0x000fc80001f61670 */
[----:B------:R-:W-:Y:S02]  /*6130*/  FSEL R186, R92, -INF , !P3 ;  /* 0xff8000005cba7808 */ /* 0x000fe40005800000 */
[----:B------:R-:W-:Y:S02]  /*6140*/  ISETP.GT.AND P3, PT, R119, 0x9, !P4 ;  /* 0x000000097700780c */ /* 0x000fe40006764270 */
[----:B------:R-:W-:Y:S02]  /*6150*/  ISETP.GE.AND P4, PT, R130, 0x11, PT ;  /* 0x000000118200780c */ /* 0x000fe40003f86270 */
[----:B------:R-:W-:Y:S02]  /*6160*/  ISETP.LT.OR P3, PT, R117, 0xa, P3 ;  /* 0x0000000a7500780c */ /* 0x000fe40001f61670 */
[----:B------:R-:W-:Y:S02]  /*6170*/  P2R R134, PR, RZ, 0x10 ;  /* 0x00000010ff867803 */ /* 0x000fe40000000000 */
[----:B------:R-:W-:-:S02]  /*6180*/  FSEL R182, R93, -INF , !P3 ;  /* 0xff8000005db67808 */ /* 0x000fc40005800000 */
[----:B------:R-:W-:Y:S02]  /*6190*/  ISETP.GT.AND P3, PT, R119, 0x10, !P4 ;  /* 0x000000107700780c */ /* 0x000fe40006764270 */
[----:B------:R-:W-:Y:S02]  /*61a0*/  ISETP.GE.AND P4, PT, R130, 0x12, PT ;  /* 0x000000128200780c */ /* 0x000fe40003f86270 */
[----:B------:R-:W-:Y:S02]  /*61b0*/  ISETP.LT.OR P3, PT, R117, 0x11, P3 ;  /* 0x000000117500780c */ /* 0x000fe40001f61670 */
[----:B------:R-:W-:Y:S02]  /*61c0*/  P2R R137, PR, RZ, 0x10 ;  /* 0x00000010ff897803 */ /* 0x000fe40000000000 */
[----:B------:R-:W-:Y:S02]  /*61d0*/  FSEL R180, R96, -INF , !P3 ;  /* 0xff80000060b47808 */ /* 0x000fe40005800000 */
[----:B------:R-:W-:-:S02]  /*61e0*/  ISETP.GT.AND P3, PT, R119, 0x11, !P4 ;  /* 0x000000117700780c */ /* 0x000fc40006764270 */
[C---:B------:R-:W-:Y:S02]  /*61f0*/  ISETP.GE.AND P4, PT, R130.reuse, 0x19, PT ;  /* 0x000000198200780c */ /* 0x040fe40003f86270 */
        /* <DEDUP_REMOVED lines=10> */
[----:B------:R-:W-:-:S02]  /*62a0*/  ISETP.LT.OR P3, PT, R117, 0x1a, P3 ;  /* 0x0000001a7500780c */ /* 0x000fc40001f61670 */
[----:B------:R-:W-:Y:S02]  /*62b0*/  P2R R141, PR, RZ, 0x10 ;  /* 0x00000010ff8d7803 */ /* 0x000fe40000000000 */
[----:B------:R-:W-:Y:S02]  /*62c0*/  FSEL R156, R156, -INF , !P3 ;  /* 0xff8000009c9c7808 */ /* 0x000fe40005800000 */
[----:B------:R-:W-:Y:S02]  /*62d0*/  ISETP.GT.AND P3, PT, R119, 0x20, !P4 ;  /* 0x000000207700780c */ /* 0x000fe40006764270 */
[----:B------:R-:W-:Y:S02]  /*62e0*/  ISETP.GE.AND P4, PT, R130, 0x22, PT ;  /* 0x000000228200780c */ /* 0x000fe40003f86270 */
[----:B------:R-:W-:Y:S02]  /*62f0*/  ISETP.LT.OR P3, PT, R117, 0x21, P3 ;  /* 0x000000217500780c */ /* 0x000fe40001f61670 */
[----:B------:R-:W-:-:S02]  /*6300*/  P2R R142, PR, RZ, 0x10 ;  /* 0x00000010ff8e7803 */ /* 0x000fc40000000000 */
        /* <DEDUP_REMOVED lines=44> */
[----:B0-----:R-:W-:Y:S02]  /*65d0*/  FSEL R112, R140, -INF , !P3 ;  /* 0xff8000008c707808 */ /* 0x001fe40005800000 */
[----:B------:R-:W-:-:S02]  /*65e0*/  ISETP.GT.AND P3, PT, R119, 0x48, !P4 ;  /* 0x000000487700780c */ /* 0x000fc40006764270 */
[----:B------:R-:W-:Y:S02]  /*65f0*/  P2R R155, PR, RZ, 0x10 ;  /* 0x00000010ff9b7803 */ /* 0x000fe40000000000 */
[----:B------:R-:W-:Y:S02]  /*6600*/  ISETP.LT.OR P3, PT, R117, 0x49, P3 ;  /* 0x000000497500780c */ /* 0x000fe40001f61670 */
[----:B------:R-:W-:Y:S02]  /*6610*/  ISETP.GE.AND P4, PT, R130, 0x4a, PT ;  /* 0x0000004a8200780c */ /* 0x000fe40003f86270 */
[----:B------:R-:W-:Y:S02]  /*6620*/  FSEL R110, R123, -INF , !P3 ;  /* 0xff8000007b6e7808 */ /* 0x000fe40005800000 */
[----:B------:R-:W-:Y:S02]  /*6630*/  ISETP.GT.AND P3, PT, R119, 0x49, !P4 ;  /* 0x000000497700780c */ /* 0x000fe40006764270 */
[----:B------:R-:W-:-:S02]  /*6640*/  P2R R123, PR, RZ, 0x10 ;  /* 0x00000010ff7b7803 */ /* 0x000fc40000000000 */
[----:B------:R-:W-:-:S04]  /*6650*/  ISETP.LT.OR P3, PT, R117, 0x4a, P3 ;  /* 0x0000004a7500780c */ /* 0x000fc80001f61670 */
[----:B------:R-:W-:Y:S02]  /*6660*/  FSEL R108, R125, -INF , !P3 ;  /* 0xff8000007d6c7808 */ /* 0x000fe40005800000 */
[----:B------:R-:W-:-:S04]  /*6670*/  ISETP.GE.AND P3, PT, R130, 0x51, PT ;  /* 0x000000518200780c */ /* 0x000fc80003f66270 */
        /* <DEDUP_REMOVED lines=12> */
[----:B------:R-:W-:Y:S02]  /*6740*/  P2R R111, PR, RZ, 0x40 ;  /* 0x00000040ff6f7803 */ /* 0x000fe40000000000 */
[----:B------:R-:W-:-:S04]  /*6750*/  ISETP.GT.AND P6, PT, R119, RZ, !P6 ;  /* 0x000000ff7700720c */ /* 0x000fc800077c4270 */
[----:B------:R-:W-:-:S04]  /*6760*/  ISETP.LT.OR P6, PT, R117, 0x1, P6 ;  /* 0x000000017500780c */ /* 0x000fc800037c1670 */
[----:B------:R-:W-:Y:S02]  /*6770*/  FSEL R107, R11, -INF , !P6 ;  /* 0xff8000000b6b7808 */ /* 0x000fe40007000000 */
[----:B------:R-:W-:Y:S02]  /*6780*/  ISETP.GE.AND P6, PT, R130, 0x5a, PT ;  /* 0x0000005a8200780c */ /* 0x000fe40003fc6270 */
[----:B------:R-:W0:Y:S02]  /*6790*/  SHFL.IDX PT, R130, R115, 0x1, 0x1c1f ;  /* 0x003c1f0073827f89 */ /* 0x000e2400000e0000 */
[----:B------:R-:W-:Y:S02]  /*67a0*/  P2R R125, PR, RZ, 0x40 ;  /* 0x00000040ff7d7803 */ /* 0x000fe40000000000 */
[----:B------:R-:W-:-:S04]  /*67b0*/  ISETP.GT.AND P6, PT, R119, 0x59, !P6 ;  /* 0x000000597700780c */ /* 0x000fc800077c4270 */
[----:B------:R-:W-:-:S04]  /*67c0*/  ISETP.LT.OR P6, PT, R117, 0x5a, P6 ;  /* 0x0000005a7500780c */ /* 0x000fc800037c1670 */
[----:B------:R-:W-:Y:S02]  /*67d0*/  FSEL R104, R133, -INF , !P6 ;  /* 0xff80000085687808 */ /* 0x000fe40007000000 */
[----:B------:R-:W-:Y:S01]  /*67e0*/  ISETP.NE.AND P6, PT, R173, RZ, PT ;  /* 0x000000ffad00720c */ /* 0x000fe20003fc5270 */
[--C-:B0-----:R-:W-:Y:S02]  /*67f0*/  IMAD.IADD R93, R131, 0x1, R130.reuse ;  /* 0x00000001835d7824 */ /* 0x101fe400078e0282 */
[----:B------:R-:W-:-:S10]  /*6800*/  IMAD.IADD R97, R135, 0x1, R130 ;  /* 0x0000000187617824 */ /* 0x000fd400078e0282 */
[----:B------:R-:W-:Y:S05]  /*6810*/  @!P6 BRA `(.L_x_1125) ;  /* 0x000000000054e947 */ /* 0x000fea0003800000 */
[----:B------:R-:W-:Y:S01]  /*6820*/  IADD3 R11, R16, -R13, R130 ;  /* 0x8000000d100b7210 */ /* 0x000fe20007ffe082 */
[----:B------:R-:W-:Y:S03]  /*6830*/  BSSY B0, `(.L_x_1126) ;  /* 0x0000010000007945 */ /* 0x000fe60003800000 */
[----:B------:R-:W-:-:S13]  /*6840*/  ISETP.GT.AND P6, PT, R11, -0x1, PT ;  /* 0xffffffff0b00780c */ /* 0x000fda0003fc4270 */
[----:B------:R-:W-:Y:S05]  /*6850*/  @P6 BRA `(.L_x_1127) ;  /* 0x0000000000206947 */ /* 0x000fea0003800000 */
[----:B------:R-:W-:Y:S01]  /*6860*/  IMAD.U32 R109, RZ, RZ, UR50 ;  /* 0x00000032ff6d7e24 */ /* 0x000fe2000f8e00ff */
[----:B------:R-:W-:-:S04]  /*6870*/  LOP3.LUT R11, RZ, R11, RZ, 0x33, !PT ;  /* 0x0000000bff0b7212 */ /* 0x000fc800078e33ff */
[----:B------:R-:W-:-:S13]  /*6880*/  ISETP.NE.AND P6, PT, R109, 0x1, PT ;  /* 0x000000016d00780c */ /* 0x000fda0003fc5270 */
[----:B------:R-:W0:Y:S02]  /*6890*/  @P6 LDC.64 R130, c[0x0][0x9e8] ;  /* 0x00027a00ff826b82 */ /* 0x000e240000000a00 */
[----:B0-----:R-:W-:-:S05]  /*68a0*/  @P6 IMAD.HI.U32 R130, R11, R130, RZ ;  /* 0x000000820b826227 */ /* 0x001fca00078e00ff */
[----:B------:R-:W-:-:S04]  /*68b0*/  @P6 SHF.R.U32.HI R11, RZ, R131, R130 ;  /* 0x00000083ff0b6219 */ /* 0x000fc80000011682 */
[----:B------:R-:W-:Y:S01]  /*68c0*/  LOP3.LUT R11, RZ, R11, RZ, 0x33, !PT ;  /* 0x0000000bff0b7212 */ /* 0x000fe200078e33ff */
[----:B------:R-:W-:Y:S06]  /*68d0*/  BRA `(.L_x_1128) ;  /* 0x0000000000147947 */ /* 0x000fec0003800000 */
.L_x_1127:
[----:B------:R-:W-:-:S05]  /*68e0*/  IMAD.U32 R109, RZ, RZ, UR50 ;  /* 0x00000032ff6d7e24 */ /* 0x000fca000f8e00ff */
[----:B------:R-:W-:-:S13]  /*68f0*/  ISETP.NE.AND P6, PT, R109, 0x1, PT ;  /* 0x000000016d00780c */ /* 0x000fda0003fc5270 */
[----:B------:R-:W0:Y:S02]  /*6900*/  @P6 LDC.64 R130, c[0x0][0x9e8] ;  /* 0x00027a00ff826b82 */ /* 0x000e240000000a00 */
[----:B0-----:R-:W-:-:S05]  /*6910*/  @P6 IMAD.HI.U32 R130, R11, R130, RZ ;  /* 0x000000820b826227 */ /* 0x001fca00078e00ff */
[----:B------:R-:W-:-:S07]  /*6920*/  @P6 SHF.R.U32.HI R11, RZ, R131, R130 ;  /* 0x00000083ff0b6219 */ /* 0x000fce0000011682 */
.L_x_1128:
[----:B------:R-:W-:Y:S05]  /*6930*/  BSYNC B0 ;  /* 0x0000000000007941 */ /* 0x000fea0003800000 */
.L_x_1126:
[----:B------:R-:W-:-:S05]  /*6940*/  IMAD R130, R11, R109, R136 ;  /* 0x0000006d0b827224 */ /* 0x000fca00078e0288 */
[----:B------:R-:W-:Y:S02]  /*6950*/  VIADDMNMX R93, R130, R109, R93, PT ;  /* 0x0000006d825d7246 */ /* 0x000fe4000380015d */
[----:B------:R-:W-:-:S07]  /*6960*/  VIMNMX R97, R97, R130, !PT ;  /* 0x0000008261617248 */ /* 0x000fce0007fe0100 */
.L_x_1125:
[C---:B------:R-:W-:Y:S01]  /*6970*/  ISETP.GT.AND P1, PT, R97.reuse, 0x1, !P1 ;  /* 0x000000016100780c */ /* 0x040fe20004f24270 */
[----:B------:R-:W-:Y:S01]  /*6980*/  UMOV UR36, UR39 ;  /* 0x0000002700247c82 */ /* 0x000fe20008000000 */
[----:B------:R-:W-:Y:S01]  /*6990*/  ISETP.GT.AND P2, PT, R97, 0x8, !P2 ;  /* 0x000000086100780c */ /* 0x000fe20005744270 */
[----:B------:R-:W-:Y:S01]  /*69a0*/  UMOV UR37, UR5 ;  /* 0x0000000500257c82 */ /* 0x000fe20008000000 */
        /* <DEDUP_REMOVED lines=11> */
[----:B------:R-:W-:Y:S02]  /*6a60*/  FMNMX.FTZ R11, R107, R8, !PT ;  /* 0x000000086b0b7209 */ /* 0x000fe40007810000 */
[----:B------:R-:W-:Y:S02]  /*6a70*/  ISETP.GT.AND P1, PT, R97, 0x10, !P1 ;  /* 0x000000106100780c */ /* 0x000fe40004f24270 */
[----:B------:R-:W-:Y:S02]  /*6a80*/  FMNMX.FTZ R11, R184, R11, !PT ;  /* 0x0000000bb80b7209 */ /* 0x000fe40007810000 */
[----:B------:R-:W-:Y:S02]  /*6a90*/  ISETP.LT.OR P1, PT, R93, 0x11, P1 ;  /* 0x000000115d00780c */ /* 0x000fe40000f21670 */
[----:B------:R-:W-:-:S02]  /*6aa0*/  FMNMX.FTZ R11, R186, R11, !PT ;  /* 0x0000000bba0b7209 */ /* 0x000fc40007810000 */
[----:B------:R-:W-:Y:S02]  /*6ab0*/  FSEL R20, R20, -INF , !P1 ;  /* 0xff80000014147808 */ /* 0x000fe40004800000 */
[----:B------:R-:W-:Y:S02]  /*6ac0*/  ISETP.NE.AND P1, PT, R137, RZ, PT ;  /* 0x000000ff8900720c */ /* 0x000fe40003f25270 */
[----:B------:R-:W-:Y:S02]  /*6ad0*/  FMNMX.FTZ R11, R182, R11, !PT ;  /* 0x0000000bb60b7209 */ /* 0x000fe40007810000 */
[----:B------:R-:W-:Y:S02]  /*6ae0*/  ISETP.GT.AND P1, PT, R97, 0x11, !P1 ;  /* 0x000000116100780c */ /* 0x000fe40004f24270 */
[----:B------:R-:W-:Y:S02]  /*6af0*/  FMNMX.FTZ R11, R180, R11, !PT ;  /* 0x0000000bb40b7209 */ /* 0x000fe40007810000 */
[----:B------:R-:W-:-:S02]  /*6b00*/  ISETP.LT.OR P1, PT, R93, 0x12, P1 ;  /* 0x000000125d00780c */ /* 0x000fc40000f21670 */
[----:B------:R-:W-:Y:S02]  /*6b10*/  FMNMX.FTZ R11, R178, R11, !PT ;  /* 0x0000000bb20b7209 */ /* 0x000fe40007810000 */
[----:B------:R-:W-:Y:S02]  /*6b20*/  FSEL R136, R21, -INF , !P1 ;  /* 0xff80000015887808 */ /* 0x000fe40004800000 */
[----:B------:R-:W-:Y:S02]  /*6b30*/  ISETP.NE.AND P1, PT, R139, RZ, PT ;  /* 0x000000ff8b00720c */ /* 0x000fe40003f25270 */
[----:B------:R-:W-:Y:S02]  /*6b40*/  FMNMX.FTZ R11, R176, R11, !PT ;  /* 0x0000000bb00b7209 */ /* 0x000fe40007810000 */
[----:B------:R-:W-:Y:S02]  /*6b50*/  ISETP.GT.AND P1, PT, R97, 0x18, !P1 ;  /* 0x000000186100780c */ /* 0x000fe40004f24270 */
[----:B------:R-:W-:-:S02]  /*6b60*/  FMNMX.FTZ R11, R156, R11, !PT ;  /* 0x0000000b9c0b7209 */ /* 0x000fc40007810000 */
[----:B------:R-:W-:Y:S02]  /*6b70*/  ISETP.LT.OR P1, PT, R93, 0x19, P1 ;  /* 0x000000195d00780c */ /* 0x000fe40000f21670 */
[----:B------:R-:W-:Y:S02]  /*6b80*/  FMNMX.FTZ R11, R148, R11, !PT ;  /* 0x0000000b940b7209 */ /* 0x000fe40007810000 */
[----:B------:R-:W-:Y:S02]  /*6b90*/  FSEL R88, R88, -INF , !P1 ;  /* 0xff80000058587808 */ /* 0x000fe40004800000 */
[----:B------:R-:W-:Y:S02]  /*6ba0*/  ISETP.GT.AND P1, PT, R97, 0x19, !P2 ;  /* 0x000000196100780c */ /* 0x000fe40005724270 */
[----:B------:R-:W-:Y:S02]  /*6bb0*/  FMNMX.FTZ R11, R128, R11, !PT ;  /* 0x0000000b800b7209 */ /* 0x000fe40007810000 */
[----:B------:R-:W-:-:S02]  /*6bc0*/  ISETP.LT.OR P1, PT, R93, 0x1a, P1 ;  /* 0x0000001a5d00780c */ /* 0x000fc40000f21670 */
[----:B------:R-:W-:Y:S02]  /*6bd0*/  FMNMX.FTZ R11, R126, R11, !PT ;  /* 0x0000000b7e0b7209 */ /* 0x000fe40007810000 */
[----:B------:R-:W-:Y:S02]  /*6be0*/  FSEL R134, R89, -INF , !P1 ;  /* 0xff80000059867808 */ /* 0x000fe40004800000 */
        /* <DEDUP_REMOVED lines=19> */
[----:B------:R-:W-:Y:S02]  /*6d20*/  ISETP.NE.AND P1, PT, R144, RZ, PT ;  /* 0x000000ff9000720c */ /* 0x000fe40003f25270 */
[----:B------:R-:W-:Y:S02]  /*6d30*/  FMNMX.FTZ R11, R108, R11, !PT ;  /* 0x0000000b6c0b7209 */ /* 0x000fe40007810000 */
[----:B------:R-:W-:-:S02]  /*6d40*/  ISETP.GT.AND P1, PT, R97, 0x29, !P1 ;  /* 0x000000296100780c */ /* 0x000fc40004f24270 */
[----:B------:R-:W-:Y:S02]  /*6d50*/  FMNMX.FTZ R11, R106, R11, !PT ;  /* 0x0000000b6a0b7209 */ /* 0x000fe40007810000 */
[----:B------:R-:W-:Y:S02]  /*6d60*/  ISETP.LT.OR P1, PT, R93, 0x2a, P1 ;  /* 0x0000002a5d00780c */ /* 0x000fe40000f21670 */
[----:B------:R-:W-:Y:S02]  /*6d70*/  FMNMX.FTZ R11, R96, R11, !PT ;  /* 0x0000000b600b7209 */ /* 0x000fe40007810000 */
[----:B------:R-:W-:Y:S02]  /*6d80*/  FSEL R130, R95, -INF , !P1 ;  /* 0xff8000005f827808 */ /* 0x000fe40004800000 */
[----:B------:R-:W-:Y:S02]  /*6d90*/  ISETP.NE.AND P1, PT, R145, RZ, PT ;  /* 0x000000ff9100720c */ /* 0x000fe40003f25270 */
[----:B------:R-:W-:-:S02]  /*6da0*/  FMNMX.FTZ R11, R92, R11, !PT ;  /* 0x0000000b5c0b7209 */ /* 0x000fc40007810000 */
[----:B------:R-:W-:Y:S02]  /*6db0*/  ISETP.GT.AND P1, PT, R97, 0x30, !P1 ;  /* 0x000000306100780c */ /* 0x000fe40004f24270 */
[----:B------:R-:W-:Y:S02]  /*6dc0*/  FMNMX.FTZ R15, R104, R11, !PT ;  /* 0x0000000b680f7209 */ /* 0x000fe40007810000 */
[----:B------:R-:W-:Y:S01]  /*6dd0*/  ISETP.LT.OR P1, PT, R93, 0x31, P1 ;  /* 0x000000315d00780c */ /* 0x000fe20000f21670 */
[----:B------:R-:W0:Y:S01]  /*6de0*/  LDC R11, c[0x0][0x988] ;  /* 0x00026200ff0b7b82 */ /* 0x000e220000000800 */
[----:B------:R-:W-:Y:S01]  /*6df0*/  ISETP.NE.AND P2, PT, R155, RZ, PT ;  /* 0x000000ff9b00720c */ /* 0x000fe20003f45270 */
[----:B------:R-:W1:Y:S01]  /*6e00*/  SHFL.BFLY PT, R174, R15, 0x2, 0x1f ;  /* 0x0c401f000fae7f89 */ /* 0x000e6200000e0000 */
[----:B------:R-:W-:Y:S02]  /*6e10*/  FSEL R98, R98, -INF , !P1 ;  /* 0xff80000062627808 */ /* 0x000fe40004800000 */
[----:B------:R-:W-:-:S02]  /*6e20*/  ISETP.NE.AND P1, PT, R147, RZ, PT ;  /* 0x000000ff9300720c */ /* 0x000fc40003f25270 */
[----:B------:R-:W-:Y:S02]  /*6e30*/  ISETP.NE.AND P6, PT, R123, RZ, PT ;  /* 0x000000ff7b00720c */ /* 0x000fe40003fc5270 */
[C---:B------:R-:W-:Y:S02]  /*6e40*/  ISETP.GT.AND P1, PT, R97.reuse, 0x31, !P1 ;  /* 0x000000316100780c */ /* 0x040fe40004f24270 */
[----:B------:R-:W-:Y:S02]  /*6e50*/  ISETP.GT.AND P3, PT, R97, 0x50, !P3 ;  /* 0x000000506100780c */ /* 0x000fe40005f64270 */
[C---:B------:R-:W-:Y:S02]  /*6e60*/  ISETP.LT.OR P1, PT, R93.reuse, 0x32, P1 ;  /* 0x000000325d00780c */ /* 0x040fe40000f21670 */
[----:B------:R-:W-:Y:S02]  /*6e70*/  ISETP.LT.OR P3, PT, R93, 0x51, P3 ;  /* 0x000000515d00780c */ /* 0x000fe40001f61670 */
[----:B------:R-:W-:-:S02]  /*6e80*/  FSEL R94, R99, -INF , !P1 ;  /* 0xff800000635e7808 */ /* 0x000fc40004800000 */
[----:B------:R-:W-:Y:S02]  /*6e90*/  ISETP.NE.AND P1, PT, R149, RZ, PT ;  /* 0x000000ff9500720c */ /* 0x000fe40003f25270 */
[C---:B------:R-:W-:Y:S02]  /*6ea0*/  ISETP.GT.AND P4, PT, R97.reuse, 0x51, !P4 ;  /* 0x000000516100780c */ /* 0x040fe40006784270 */
[----:B------:R-:W-:Y:S02]  /*6eb0*/  ISETP.GT.AND P1, PT, R97, 0x38, !P1 ;  /* 0x000000386100780c */ /* 0x000fe40004f24270 */
[----:B------:R-:W-:Y:S02]  /*6ec0*/  FSEL R154, R154, -INF , !P3 ;  /* 0xff8000009a9a7808 */ /* 0x000fe40005800000 */
[----:B------:R-:W-:Y:S02]  /*6ed0*/  ISETP.LT.OR P1, PT, R93, 0x39, P1 ;  /* 0x000000395d00780c */ /* 0x000fe40000f21670 */
[----:B-1----:R-:W-:-:S02]  /*6ee0*/  FMNMX.FTZ R21, R15, R174, !PT ;  /* 0x000000ae0f157209 */ /* 0x002fc40007810000 */
[----:B------:R-:W-:Y:S02]  /*6ef0*/  FSEL R100, R100, -INF , !P1 ;  /* 0xff80000064647808 */ /* 0x000fe40004800000 */
[----:B------:R-:W-:Y:S01]  /*6f00*/  ISETP.NE.AND P1, PT, R151, RZ, PT ;  /* 0x000000ff9700720c */ /* 0x000fe20003f25270 */
[----:B------:R-:W1:Y:S01]  /*6f10*/  SHFL.BFLY PT, R174, R21, 0x1, 0x1f ;  /* 0x0c201f0015ae7f89 */ /* 0x000e6200000e0000 */
[----:B------:R-:W-:Y:S02]  /*6f20*/  ISETP.LT.OR P4, PT, R93, 0x52, P4 ;  /* 0x000000525d00780c */ /* 0x000fe40002781670 */
[C---:B------:R-:W-:Y:S02]  /*6f30*/  ISETP.GT.AND P1, PT, R97.reuse, 0x39, !P1 ;  /* 0x000000396100780c */ /* 0x040fe40004f24270 */
[----:B------:R-:W-:Y:S02]  /*6f40*/  ISETP.GT.AND P5, PT, R97, 0x58, !P5 ;  /* 0x000000586100780c */ /* 0x000fe40006fa4270 */
[----:B------:R-:W-:-:S02]  /*6f50*/  ISETP.LT.OR P1, PT, R93, 0x3a, P1 ;  /* 0x0000003a5d00780c */ /* 0x000fc40000f21670 */
[----:B------:R-:W-:Y:S02]  /*6f60*/  FSEL R158, R158, -INF , !P4 ;  /* 0xff8000009e9e7808 */ /* 0x000fe40006000000 */
[----:B------:R-:W-:Y:S02]  /*6f70*/  FSEL R142, R101, -INF , !P1 ;  /* 0xff800000658e7808 */ /* 0x000fe40004800000 */
[----:B------:R-:W-:Y:S02]  /*6f80*/  ISETP.NE.AND P1, PT, R113, RZ, PT ;  /* 0x000000ff7100720c */ /* 0x000fe40003f25270 */
[----:B------:R-:W-:Y:S02]  /*6f90*/  ISETP.LT.OR P5, PT, R93, 0x59, P5 ;  /* 0x000000595d00780c */ /* 0x000fe40002fa1670 */
[----:B------:R-:W-:Y:S02]  /*6fa0*/  ISETP.GT.AND P1, PT, R97, 0x40, !P1 ;  /* 0x000000406100780c */ /* 0x000fe40004f24270 */
[----:B------:R-:W-:-:S02]  /*6fb0*/  FSEL R102, R102, -INF , !P5 ;  /* 0xff80000066667808 */ /* 0x000fc40006800000 */
[----:B------:R-:W-:Y:S02]  /*6fc0*/  ISETP.LT.OR P1, PT, R93, 0x41, P1 ;  /* 0x000000415d00780c */ /* 0x000fe40000f21670 */
[----:B-1----:R-:W-:Y:S02]  /*6fd0*/  FMNMX.FTZ R174, R21, R174, !PT ;  /* 0x000000ae15ae7209 */ /* 0x002fe40007810000 */
[----:B------:R-:W-:Y:S02]  /*6fe0*/  FSEL R144, R105, -INF , !P1 ;  /* 0xff80000069907808 */ /* 0x000fe40004800000 */
[----:B------:R-:W-:-:S04]  /*6ff0*/  ISETP.NE.AND P1, PT, R153, RZ, PT ;  /* 0x000000ff9900720c */ /* 0x000fc80003f25270 */
[----:B------:R-:W-:-:S04]  /*7000*/  ISETP.GT.AND P1, PT, R97, 0x41, !P1 ;  /* 0x000000416100780c */ /* 0x000fc80004f24270 */
[----:B------:R-:W-:-:S04]  /*7010*/  ISETP.LT.OR P1, PT, R93, 0x42, P1 ;  /* 0x000000425d00780c */ /* 0x000fc80000f21670 */
        /* <DEDUP_REMOVED lines=8> */
[----:B------:R-:W-:Y:S02]  /*70a0*/  ISETP.GT.AND P1, PT, R97, RZ, !P6 ;  /* 0x000000ff6100720c */ /* 0x000fe40007724270 */
[----:B------:R-:W-:Y:S02]  /*70b0*/  ISETP.NE.AND P6, PT, R125, RZ, PT ;  /* 0x000000ff7d00720c */ /* 0x000fe40003fc5270 */
[----:B------:R-:W-:Y:S02]  /*70c0*/  ISETP.LT.OR P1, PT, R93, 0x1, P1 ;  /* 0x000000015d00780c */ /* 0x000fe40000f21670 */
[----:B------:R-:W-:Y:S02]  /*70d0*/  ISETP.GT.AND P2, PT, R97, 0x59, !P6 ;  /* 0x000000596100780c */ /* 0x000fe40007744270 */
[----:B------:R-:W-:Y:S01]  /*70e0*/  FSEL R188, R0, -INF , !P1 ;  /* 0xff80000000bc7808 */ /* 0x000fe20004800000 */
[C---:B0-----:R-:W-:Y:S01]  /*70f0*/  FMUL.FTZ R0, R174.reuse, R11 ;  /* 0x0000000bae007220 */ /* 0x041fe20000410000 */
[----:B------:R-:W-:-:S02]  /*7100*/  FSETP.NEU.FTZ.AND P1, PT, R174, -INF , PT ;  /* 0xff800000ae00780b */ /* 0x000fc40003f3d000 */
[----:B------:R-:W-:Y:S02]  /*7110*/  FMNMX.FTZ R15, R188, R7, !PT ;  /* 0x00000007bc0f7209 */ /* 0x000fe40007810000 */
[----:B------:R-:W-:Y:S02]  /*7120*/  FSEL R111, R0, RZ, P1 ;  /* 0x000000ff006f7208 */ /* 0x000fe40000800000 */
[----:B------:R-:W-:Y:S02]  /*7130*/  FMNMX.FTZ R21, R140, R15, !PT ;  /* 0x0000000f8c157209 */ /* 0x000fe40007810000 */
[----:B------:R-:W-:Y:S01]  /*7140*/  ISETP.LT.OR P2, PT, R93, 0x5a, P2 ;  /* 0x0000005a5d00780c */ /* 0x000fe20001741670 */
[--C-:B------:R-:W-:Y:S01]  /*7150*/  FFMA.FTZ R0, R176, R11, -R111.reuse ;  /* 0x0000000bb0007223 */ /* 0x100fe2000001086f */
[----:B------:R-:W-:Y:S01]  /*7160*/  FMNMX.FTZ R21, R14, R21, !PT ;  /* 0x000000150e157209 */ /* 0x000fe20007810000 */
[-CC-:B------:R-:W-:Y:S01]  /*7170*/  FFMA.FTZ R93, R126, R11.reuse, -R111.reuse ;  /* 0x0000000b7e5d7223 */ /* 0x180fe2000001086f */
[----:B------:R-:W-:Y:S01]  /*7180*/  FSEL R126, R103, -INF , !P2 ;  /* 0xff800000677e7808 */ /* 0x000fe20005000000 */
[--C-:B------:R-:W-:Y:S01]  /*7190*/  FFMA.FTZ R107, R107, R11, -R111.reuse ;  /* 0x0000000b6b6b7223 */ /* 0x100fe2000001086f */
[----:B------:R-:W-:Y:S01]  /*71a0*/  FMNMX.FTZ R21, R138, R21, !PT ;  /* 0x000000158a157209 */ /* 0x000fe20007810000 */
[--C-:B------:R-:W-:Y:S01]  /*71b0*/  FFMA.FTZ R105, R106, R11, -R111.reuse ;  /* 0x0000000b6a697223 */ /* 0x100fe2000001086f */
[----:B------:R-:W-:Y:S01]  /*71c0*/  FSEL R109, R174, RZ, P1 ;  /* 0x000000ffae6d7208 */ /* 0x000fe20000800000 */
[----:B------:R-:W-:Y:S01]  /*71d0*/  MUFU.EX2 R15, R107 ;  /* 0x0000006b000f7308 */ /* 0x000fe20000000800 */
[----:B------:R-:W-:Y:S01]  /*71e0*/  FMNMX.FTZ R21, R20, R21, !PT ;  /* 0x0000001514157209 */ /* 0x000fe20007810000 */
[-CC-:B------:R-:W-:Y:S01]  /*71f0*/  FFMA.FTZ R106, R92, R11.reuse, -R111.reuse ;  /* 0x0000000b5c6a7223 */ /* 0x180fe2000001086f */
[-CC-:B------:R-:W-:Y:S01]  /*7200*/  FFMA.FTZ R184, R184, R11.reuse, -R111.reuse ;  /* 0x0000000bb8b87223 */ /* 0x180fe2000001086f */
[--C-:B------:R-:W-:Y:S01]  /*7210*/  FFMA.FTZ R186, R186, R11, -R111.reuse ;  /* 0x0000000bbaba7223 */ /* 0x100fe2000001086f */
[----:B------:R-:W-:Y:S01]  /*7220*/  FMNMX.FTZ R89, R136, R21, !PT ;  /* 0x0000001588597209 */ /* 0x000fe20007810000 */
[-CC-:B------:R-:W-:Y:S01]  /*7230*/  FFMA.FTZ R182, R182, R11.reuse, -R111.reuse ;  /* 0x0000000bb6b67223 */ /* 0x180fe2000001086f */
[--C-:B------:R-:W-:Y:S01]  /*7240*/  FFMA.FTZ R180, R180, R11, -R111.reuse ;  /* 0x0000000bb4b47223 */ /* 0x100fe2000001086f */
        /* <DEDUP_REMOVED lines=8> */
[----:B------:R-:W0:Y:S01]  /*72d0*/  MUFU.EX2 R184, R184 ;  /* 0x000000b800b87308 */ /* 0x000e220000000800 */
[----:B------:R-:W-:Y:S01]  /*72e0*/  FMNMX.FTZ R89, R90, R89, !PT ;  /* 0x000000595a597209 */ /* 0x000fe20007810000 */
[-CC-:B------:R-:W-:Y:S01]  /*72f0*/  FFMA.FTZ R97, R116, R11.reuse, -R111.reuse ;  /* 0x0000000b74617223 */ /* 0x180fe2000001086f */
[-CC-:B------:R-:W-:Y:S01]  /*7300*/  FFMA.FTZ R116, R124, R11.reuse, -R111.reuse ;  /* 0x0000000b7c747223 */ /* 0x180fe2000001086f */
[----:B------:R-:W-:Y:S01]  /*7310*/  LOP3.LUT P6, RZ, R175, 0x7f, RZ, 0xc0, !PT ;  /* 0x0000007fafff7812 */ /* 0x000fe200078cc0ff */
[--C-:B------:R-:W-:Y:S01]  /*7320*/  FFMA.FTZ R101, R114, R11, -R111.reuse ;  /* 0x0000000b72657223 */ /* 0x100fe2000001086f */
[----:B------:R-:W-:Y:S01]  /*7330*/  FMNMX.FTZ R91, R132, R89, !PT ;  /* 0x00000059845b7209 */ /* 0x000fe20007810000 */
[-CC-:B------:R-:W-:Y:S01]  /*7340*/  FFMA.FTZ R112, R112, R11.reuse, -R111.reuse ;  /* 0x0000000b70707223 */ /* 0x180fe2000001086f */
[----:B------:R-:W-:Y:S01]  /*7350*/  MUFU.EX2 R182, R182 ;  /* 0x000000b600b67308 */ /* 0x000fe20000000800 */
[--C-:B------:R-:W-:Y:S01]  /*7360*/  FFMA.FTZ R108, R108, R11, -R111.reuse ;  /* 0x0000000b6c6c7223 */ /* 0x100fe2000001086f */
[----:B------:R-:W-:Y:S01]  /*7370*/  FMNMX.FTZ R91, R2, R91, !PT ;  /* 0x0000005b025b7209 */ /* 0x000fe20007810000 */
[----:B------:R-:W-:-:S03]  /*7380*/  FFMA.FTZ R96, R96, R11, -R111 ;  /* 0x0000000b60607223 */ /* 0x000fc6000001086f */
[----:B------:R-:W-:Y:S02]  /*7390*/  FMNMX.FTZ R91, R130, R91, !PT ;  /* 0x0000005b825b7209 */ /* 0x000fe40007810000 */
[----:B------:R-:W-:Y:S01]  /*73a0*/  MUFU.EX2 R89, R180 ;  /* 0x000000b400597308 */ /* 0x000fe20000000800 */
[----:B0-----:R-:W-:Y:S02]  /*73b0*/  F2FP.F16.F32.PACK_AB R156, R184, R15 ;  /* 0x0000000fb89c723e */ /* 0x001fe400000000ff */
[----:B------:R-:W-:-:S04]  /*73c0*/  FMNMX.FTZ R91, R98, R91, !PT ;  /* 0x0000005b625b7209 */ /* 0x000fc80007810000 */
[----:B------:R-:W-:Y:S01]  /*73d0*/  FMNMX.FTZ R95, R94, R91, !PT ;  /* 0x0000005b5e5f7209 */ /* 0x000fe20007810000 */
[----:B------:R-:W-:Y:S03]  /*73e0*/  MUFU.EX2 R178, R178 ;  /* 0x000000b200b27308 */ /* 0x000fe60000000800 */
[----:B------:R-:W-:-:S04]  /*73f0*/  FMNMX.FTZ R95, R100, R95, !PT ;  /* 0x0000005f645f7209 */ /* 0x000fc80007810000 */
[----:B------:R-:W-:Y:S01]  /*7400*/  FMNMX.FTZ R95, R142, R95, !PT ;  /* 0x0000005f8e5f7209 */ /* 0x000fe20007810000 */
[----:B------:R0:W-:Y:S03]  /*7410*/  MUFU.EX2 R91, R0 ;  /* 0x00000000005b7308 */ /* 0x0001e60000000800 */
        /* <DEDUP_REMOVED lines=10> */
[----:B0-----:R-:W-:Y:S01]  /*74c0*/  FMNMX.FTZ R0, R126, R99, !PT ;  /* 0x000000637e007209 */ /* 0x001fe20007810000 */
[----:B------:R-:W-:Y:S01]  /*74d0*/  MUFU.EX2 R93, R93 ;  /* 0x0000005d005d7308 */ /* 0x000fe20000000800 */
[-CC-:B------:R-:W-:Y:S01]  /*74e0*/  FFMA.FTZ R99, R118, R11.reuse, -R111.reuse ;  /* 0x0000000b76637223 */ /* 0x180fe2000001086f */
[--C-:B------:R-:W-:Y:S02]  /*74f0*/  FFMA.FTZ R118, R122, R11, -R111.reuse ;  /* 0x0000000b7a767223 */ /* 0x100fe4000001086f */
[----:B------:R-:W0:Y:S04]  /*7500*/  SHFL.BFLY PT, R103, R0, 0x2, 0x1f ;  /* 0x0c401f0000677f89 */ /* 0x000e2800000e0000 */
[----:B------:R-:W-:Y:S08]  /*7510*/  MUFU.EX2 R120, R120 ;  /* 0x0000007800787308 */ /* 0x000ff00000000800 */
[----:B------:R-:W-:Y:S08]  /*7520*/  MUFU.EX2 R97, R97 ;  /* 0x0000006100617308 */ /* 0x000ff00000000800 */
[----:B------:R-:W-:Y:S01]  /*7530*/  MUFU.EX2 R116, R116 ;  /* 0x0000007400747308 */ /* 0x000fe20000000800 */
[----:B0-----:R-:W-:Y:S01]  /*7540*/  FMNMX.FTZ R107, R0, R103, !PT ;  /* 0x00000067006b7209 */ /* 0x001fe20007810000 */
[----:B------:R-:W-:-:S06]  /*7550*/  FFMA.FTZ R103, R110, R11, -R111 ;  /* 0x0000000b6e677223 */ /* 0x000fcc000001086f */
[----:B------:R-:W-:Y:S01]  /*7560*/  MUFU.EX2 R99, R99 ;  /* 0x0000006300637308 */ /* 0x000fe20000000800 */
[----:B------:R-:W0:Y:S07]  /*7570*/  SHFL.BFLY PT, R0, R107, 0x1, 0x1f ;  /* 0x0c201f006b007f89 */ /* 0x000e2e00000e0000 */
[----:B------:R-:W-:Y:S08]  /*7580*/  MUFU.EX2 R118, R118 ;  /* 0x0000007600767308 */ /* 0x000ff00000000800 */
[----:B------:R-:W-:Y:S08]  /*7590*/  MUFU.EX2 R101, R101 ;  /* 0x0000006500657308 */ /* 0x000ff00000000800 */
[----:B------:R-:W-:Y:S01]  /*75a0*/  MUFU.EX2 R112, R112 ;  /* 0x0000007000707308 */ /* 0x000fe20000000800 */
[----:B0-----:R-:W-:Y:S01]  /*75b0*/  FMNMX.FTZ R92, R107, R0, !PT ;  /* 0x000000006b5c7209 */ /* 0x001fe20007810000 */
[----:B------:R-:W-:Y:S01]  /*75c0*/  FADD.FTZ R0, -R109, R8 ;  /* 0x000000086d007221 */ /* 0x000fe20000010100 */
[----:B------:R-:W-:-:S02]  /*75d0*/  FFMA.FTZ R107, R104, R11, -R111 ;  /* 0x0000000b686b7223 */ /* 0x000fc4000001086f */
[C---:B------:R-:W-:Y:S01]  /*75e0*/  FSETP.NEU.FTZ.AND P1, PT, R92.reuse, -INF , PT ;  /* 0xff8000005c00780b */ /* 0x040fe20003f3d000 */
[-C--:B------:R-:W-:Y:S01]  /*75f0*/  FMUL.FTZ R8, R92, R11.reuse ;  /* 0x0000000b5c087220 */ /* 0x080fe20000410000 */
[----:B------:R-:W-:Y:S01]  /*7600*/  FMUL.FTZ R0, R0, R11 ;  /* 0x0000000b00007220 */ /* 0x000fe20000410000 */
[----:B------:R-:W-:Y:S03]  /*7610*/  MUFU.EX2 R103, R103 ;  /* 0x0000006700677308 */ /* 0x000fe60000000800 */
[----:B------:R-:W-:-:S05]  /*7620*/  FSEL R109, R8, RZ, P1 ;  /* 0x000000ff086d7208 */ /* 0x000fca0000800000 */
[-CC-:B------:R-:W-:Y:S01]  /*7630*/  FFMA.FTZ R151, R2, R11.reuse, -R109.reuse ;  /* 0x0000000b02977223 */ /* 0x180fe2000001086d */
[----:B------:R-:W-:Y:S01]  /*7640*/  FSEL R2, R92, RZ, P1 ;  /* 0x000000ff5c027208 */ /* 0x000fe20000800000 */
[----:B------:R-:W0:Y:S01]  /*7650*/  MUFU.EX2 R0, R0 ;  /* 0x0000000000007308 */ /* 0x000e220000000800 */
[-CC-:B------:R-:W-:Y:S01]  /*7660*/  FFMA.FTZ R157, R188, R11.reuse, -R109.reuse ;  /* 0x0000000bbc9d7223 */ /* 0x180fe2000001086d */
[-CC-:B------:R-:W-:Y:S01]  /*7670*/  FFMA.FTZ R8, R140, R11.reuse, -R109.reuse ;  /* 0x0000000b8c087223 */ /* 0x180fe2000001086d */
[-C--:B------:R-:W-:Y:S01]  /*7680*/  FFMA.FTZ R159, R14, R11.reuse, -R109 ;  /* 0x0000000b0e9f7223 */ /* 0x080fe2000001086d */
[----:B------:R-:W-:Y:S01]  /*7690*/  FADD.FTZ R2, -R2, R7 ;  /* 0x0000000702027221 */ /* 0x000fe20000010100 */
[-CC-:B------:R-:W-:Y:S01]  /*76a0*/  FFMA.FTZ R14, R138, R11.reuse, -R109.reuse ;  /* 0x0000000b8a0e7223 */ /* 0x180fe2000001086d */
[-CC-:B------:R-:W-:Y:S01]  /*76b0*/  FFMA.FTZ R153, R20, R11.reuse, -R109.reuse ;  /* 0x0000000b14997223 */ /* 0x180fe2000001086d */
[-CC-:B------:R-:W-:Y:S01]  /*76c0*/  FFMA.FTZ R20, R136, R11.reuse, -R109.reuse ;  /* 0x0000000b88147223 */ /* 0x180fe2000001086d */
        /* <DEDUP_REMOVED lines=8> */
[-C--:B------:R-:W-:Y:S01]  /*7750*/  FFMA.FTZ R104, R130, R11.reuse, -R109 ;  /* 0x0000000b82687223 */ /* 0x080fe2000001086d */
[----:B------:R-:W1:Y:S01]  /*7760*/  MUFU.EX2 R2, R2 ;  /* 0x0000000200027308 */ /* 0x000e620000000800 */
[----:B0-----:R-:W-:Y:S01]  /*7770*/  FFMA.FTZ R7, R0, R6, R15 ;  /* 0x0000000600077223 */ /* 0x001fe2000001000f */
[-CC-:B------:R-:W-:Y:S01]  /*7780*/  FFMA.FTZ R100, R100, R11.reuse, -R109.reuse ;  /* 0x0000000b64647223 */ /* 0x180fe2000001086d */
[-CC-:B------:R-:W-:Y:S01]  /*7790*/  FFMA.FTZ R142, R142, R11.reuse, -R109.reuse ;  /* 0x0000000b8e8e7223 */ /* 0x180fe2000001086d */
[-C--:B------:R-:W-:Y:S01]  /*77a0*/  FFMA.FTZ R144, R144, R11.reuse, -R109 ;  /* 0x0000000b90907223 */ /* 0x080fe2000001086d */
[----:B------:R-:W-:Y:S01]  /*77b0*/  FADD.FTZ R6, R184, R7 ;  /* 0x00000007b8067221 */ /* 0x000fe20000010000 */
[-CC-:B------:R-:W-:Y:S01]  /*77c0*/  FFMA.FTZ R146, R146, R11.reuse, -R109.reuse ;  /* 0x0000000b92927223 */ /* 0x180fe2000001086d */
[-CC-:B------:R-:W-:Y:S01]  /*77d0*/  FFMA.FTZ R150, R150, R11.reuse, -R109.reuse ;  /* 0x0000000b96967223 */ /* 0x180fe2000001086d */
[----:B------:R-:W0:Y:S01]  /*77e0*/  MUFU.EX2 R8, R8 ;  /* 0x0000000800087308 */ /* 0x000e220000000800 */
[----:B------:R-:W-:Y:S01]  /*77f0*/  FADD.FTZ R7, R21, R6 ;  /* 0x0000000615077221 */ /* 0x000fe20000010000 */
[----:B------:R-:W-:Y:S01]  /*7800*/  FFMA.FTZ R102, R102, R11, -R109 ;  /* 0x0000000b66667223 */ /* 0x000fe2000001086d */
[C---:B------:R-:W-:Y:S01]  /*7810*/  ISETP.GT.AND P1, PT, R9.reuse, R12, PT ;  /* 0x0000000c0900720c */ /* 0x040fe20003f24270 */
[----:B------:R-:W-:-:S02]  /*7820*/  VIADD R9, R9, 0xffffffff ;  /* 0xffffffff09097836 */ /* 0x000fc40000000000 */
[----:B------:R-:W-:Y:S01]  /*7830*/  FADD.FTZ R6, R182, R7 ;  /* 0x00000007b6067221 */ /* 0x000fe20000010000 */
[----:B------:R-:W-:Y:S01]  /*7840*/  F2FP.F16.F32.PACK_AB R140, R112, R101 ;  /* 0x00000065708c723e */ /* 0x000fe200000000ff */
[----:B------:R-:W2:Y:S01]  /*7850*/  MUFU.EX2 R159, R159 ;  /* 0x0000009f009f7308 */ /* 0x000ea20000000800 */
[----:B-1----:R-:W-:Y:S01]  /*7860*/  FFMA.FTZ R3, R2, R3, R157 ;  /* 0x0000000302037223 */ /* 0x002fe2000001009d */
[----:B------:R-:W-:-:S04]  /*7870*/  FADD.FTZ R7, R89, R6 ;  /* 0x0000000659077221 */ /* 0x000fc80000010000 */
[----:B------:R-:W-:Y:S02]  /*7880*/  FADD.FTZ R110, R178, R7 ;  /* 0x00000007b26e7221 */ /* 0x000fe40000010000 */
[----:B------:R-:W1:Y:S01]  /*7890*/  MUFU.EX2 R14, R14 ;  /* 0x0000000e000e7308 */ /* 0x000e620000000800 */
[C---:B0-----:R-:W-:Y:S01]  /*78a0*/  FADD.FTZ R6, R8.reuse, R3 ;  /* 0x0000000308067221 */ /* 0x041fe20000010000 */
[----:B------:R-:W-:Y:S01]  /*78b0*/  FADD.FTZ R7, R91, R110 ;  /* 0x0000006e5b077221 */ /* 0x000fe20000010000 */
[----:B------:R-:W-:Y:S01]  /*78c0*/  F2FP.F16.F32.PACK_AB R157, R8, R157 ;  /* 0x0000009d089d723e */ /* 0x000fe200000000ff */
[----:B------:R-:W-:Y:S02]  /*78d0*/  IMAD.MOV.U32 R8, RZ, RZ, R174 ;  /* 0x000000ffff087224 */ /* 0x000fe400078e00ae */
[----:B------:R-:W-:Y:S02]  /*78e0*/  FADD.FTZ R7, R176, R7 ;  /* 0x00000007b0077221 */ /* 0x000fe40000010000 */
        /* <DEDUP_REMOVED lines=11> */
[----:B-1----:R-:W-:-:S07]  /*79a0*/  FADD.FTZ R3, R155, R6 ;  /* 0x000000069b037221 */ /* 0x002fce0000010000 */
[----:B------:R1:W-:Y:S01]  /*79b0*/  MUFU.EX2 R145, R94 ;  /* 0x0000005e00917308 */ /* 0x0003e20000000800 */
[----:B0-----:R-:W-:Y:S01]  /*79c0*/  FADD.FTZ R6, R88, R3 ;  /* 0x0000000358067221 */ /* 0x001fe20000010000 */
[----:B------:R-:W-:Y:S01]  /*79d0*/  FFMA.FTZ R3, R152, R11, -R109 ;  /* 0x0000000b98037223 */ /* 0x000fe2000001086d */
[----:B------:R-:W-:Y:S02]  /*79e0*/  F2FP.F16.F32.PACK_AB R152, R178, R89 ;  /* 0x00000059b298723e */ /* 0x000fe400000000ff */
[----:B------:R-:W-:-:S03]  /*79f0*/  F2FP.F16.F32.PACK_AB R155, R88, R155 ;  /* 0x0000009b589b723e */ /* 0x000fc600000000ff */
[----:B------:R-:W0:Y:S01]  /*7a00*/  MUFU.EX2 R90, R90 ;  /* 0x0000005a005a7308 */ /* 0x000e220000000800 */
[----:B-1----:R-:W-:Y:S01]  /*7a10*/  FADD.FTZ R94, R148, R7 ;  /* 0x00000007945e7221 */ /* 0x002fe20000010000 */
[----:B------:R-:W-:-:S03]  /*7a20*/  F2FP.F16.F32.PACK_AB R148, R95, R148 ;  /* 0x000000945f94723e */ /* 0x000fc600000000ff */
[----:B------:R-:W-:-:S03]  /*7a30*/  FADD.FTZ R94, R95, R94 ;  /* 0x0000005e5f5e7221 */ /* 0x000fc60000010000 */
[----:B------:R-:W1:Y:S01]  /*7a40*/  MUFU.EX2 R151, R151 ;  /* 0x0000009700977308 */ /* 0x000e620000000800 */
[----:B------:R-:W-:-:S04]  /*7a50*/  FADD.FTZ R7, R93, R94 ;  /* 0x0000005e5d077221 */ /* 0x000fc80000010000 */
[----:B------:R-:W-:Y:S01]  /*7a60*/  FADD.FTZ R94, R120, R7 ;  /* 0x00000007785e7221 */ /* 0x000fe20000010000 */
[----:B--2---:R-:W-:Y:S01]  /*7a70*/  FADD.FTZ R7, R149, R6 ;  /* 0x0000000695077221 */ /* 0x004fe20000010000 */
[-C--:B------:R-:W-:Y:S01]  /*7a80*/  FFMA.FTZ R6, R154, R11.reuse, -R109 ;  /* 0x0000000b9a067223 */ /* 0x080fe2000001086d */
[----:B------:R2:W-:Y:S01]  /*7a90*/  MUFU.EX2 R114, R98 ;  /* 0x0000006200727308 */ /* 0x0005e20000000800 */
[----:B------:R-:W-:Y:S01]  /*7aa0*/  FADD.FTZ R111, R97, R94 ;  /* 0x0000005e616f7221 */ /* 0x000fe20000010000 */
[----:B0-----:R-:W-:Y:S01]  /*7ab0*/  FADD.FTZ R94, R90, R7 ;  /* 0x000000075a5e7221 */ /* 0x001fe20000010000 */
[-CC-:B------:R-:W-:Y:S01]  /*7ac0*/  FFMA.FTZ R7, R158, R11.reuse, -R109.reuse ;  /* 0x0000000b9e077223 */ /* 0x180fe2000001086d */
[----:B------:R-:W-:Y:S01]  /*7ad0*/  FFMA.FTZ R109, R126, R11, -R109 ;  /* 0x0000000b7e6d7223 */ /* 0x000fe2000001086d */
[----:B------:R-:W-:Y:S02]  /*7ae0*/  F2FP.F16.F32.PACK_AB R158, R182, R21 ;  /* 0x00000015b69e723e */ /* 0x000fe400000000ff */
[----:B------:R-:W-:Y:S01]  /*7af0*/  F2FP.F16.F32.PACK_AB R154, R176, R91 ;  /* 0x0000005bb09a723e */ /* 0x000fe200000000ff */
[----:B------:R-:W0:Y:S01]  /*7b00*/  MUFU.EX2 R104, R104 ;  /* 0x0000006800687308 */ /* 0x000e220000000800 */
[----:B--2---:R-:W-:Y:S01]  /*7b10*/  IMAD.U32 R98, RZ, RZ, UR14 ;  /* 0x0000000eff627e24 */ /* 0x004fe2000f8e00ff */
[----:B------:R-:W-:-:S03]  /*7b20*/  F2FP.F16.F32.PACK_AB R149, R90, R149 ;  /* 0x000000955a95723e */ /* 0x000fc600000000ff */
[----:B------:R-:W-:-:S03]  /*7b30*/  @!P6 VIADD R98, R98, 0x2a860 ;  /* 0x0002a8606262e836 */ /* 0x000fc60000000000 */
[----:B------:R-:W2:Y:S02]  /*7b40*/  MUFU.EX2 R100, R100 ;  /* 0x0000006400647308 */ /* 0x000ea40000000800 */
[----:B------:R-:W-:-:S04]  /*7b50*/  @!P6 PRMT R98, RZ, 0x654, R98 ;  /* 0x00000654ff62e816 */ /* 0x000fc80000000062 */
[----:B------:R3:W-:Y:S02]  /*7b60*/  @!P6 SYNCS.ARRIVE.TRANS64.RED.A1T0 RZ, [R98+URZ], RZ ;  /* 0x000000ff62ffe9a7 */ /* 0x0007e4000810043f */
[----:B------:R-:W4:Y:S01]  /*7b70*/  MUFU.EX2 R147, R142 ;  /* 0x0000008e00937308 */ /* 0x000f220000000800 */
[----:B---3--:R-:W-:Y:S01]  /*7b80*/  FADD.FTZ R98, R116, R111 ;  /* 0x0000006f74627221 */ /* 0x008fe20000010000 */
[----:B-1----:R-:W-:-:S06]  /*7b90*/  FADD.FTZ R111, R151, R94 ;  /* 0x0000005e976f7221 */ /* 0x002fcc0000010000 */
[----:B------:R1:W3:Y:S01]  /*7ba0*/  MUFU.EX2 R110, R144 ;  /* 0x00000090006e7308 */ /* 0x0002e20000000800 */
[C---:B0-----:R-:W-:Y:S01]  /*7bb0*/  F2FP.F16.F32.PACK_AB R151, R104.reuse, R151 ;  /* 0x000000976897723e */ /* 0x041fe200000000ff */
[----:B------:R-:W-:Y:S01]  /*7bc0*/  FADD.FTZ R113, R99, R98 ;  /* 0x0000006263717221 */ /* 0x000fe20000010000 */
[----:B------:R-:W-:-:S03]  /*7bd0*/  FADD.FTZ R111, R104, R111 ;  /* 0x0000006f686f7221 */ /* 0x000fc60000010000 */
[----:B------:R-:W-:Y:S01]  /*7be0*/  FADD.FTZ R94, R118, R113 ;  /* 0x00000071765e7221 */ /* 0x000fe20000010000 */
[----:B------:R-:W-:Y:S01]  /*7bf0*/  FADD.FTZ R111, R114, R111 ;  /* 0x0000006f726f7221 */ /* 0x000fe20000010000 */
[----:B------:R0:W5:Y:S01]  /*7c00*/  MUFU.EX2 R141, R146 ;  /* 0x00000092008d7308 */ /* 0x0001620000000800 */
[----:B-1----:R-:W-:Y:S01]  /*7c10*/  F2FP.F16.F32.PACK_AB R144, R116, R97 ;  /* 0x000000617490723e */ /* 0x002fe200000000ff */
[----:B------:R-:W-:Y:S01]  /*7c20*/  FADD.FTZ R113, R101, R94 ;  /* 0x0000005e65717221 */ /* 0x000fe20000010000 */
[C---:B------:R-:W-:Y:S01]  /*7c30*/  FADD.FTZ R111, R145.reuse, R111 ;  /* 0x0000006f916f7221 */ /* 0x040fe20000010000 */
[----:B------:R-:W-:Y:S02]  /*7c40*/  F2FP.F16.F32.PACK_AB R145, R145, R114 ;  /* 0x000000729191723e */ /* 0x000fe400000000ff */
[----:B------:R-:W-:Y:S01]  /*7c50*/  FADD.FTZ R94, R112, R113 ;  /* 0x00000071705e7221 */ /* 0x000fe20000010000 */
[----:B--2---:R-:W-:Y:S01]  /*7c60*/  FADD.FTZ R111, R100, R111 ;  /* 0x0000006f646f7221 */ /* 0x004fe20000010000 */
[----:B------:R1:W2:Y:S01]  /*7c70*/  MUFU.EX2 R122, R150 ;  /* 0x00000096007a7308 */ /* 0x0002a20000000800 */
[----:B0-----:R-:W-:Y:S01]  /*7c80*/  F2FP.F16.F32.PACK_AB R146, R118, R99 ;  /* 0x000000637692723e */ /* 0x001fe200000000ff */
[----:B------:R-:W-:Y:S01]  /*7c90*/  FADD.FTZ R15, R103, R94 ;  /* 0x0000005e670f7221 */ /* 0x000fe20000010000 */
[C---:B----4-:R-:W-:Y:S01]  /*7ca0*/  FADD.FTZ R111, R147.reuse, R111 ;  /* 0x0000006f936f7221 */ /* 0x050fe20000010000 */
[----:B------:R-:W-:-:S03]  /*7cb0*/  F2FP.F16.F32.PACK_AB R147, R147, R100 ;  /* 0x000000649393723e */ /* 0x000fc600000000ff */
[----:B---3--:R-:W-:Y:S01]  /*7cc0*/  FADD.FTZ R111, R110, R111 ;  /* 0x0000006f6e6f7221 */ /* 0x008fe20000010000 */
[----:B------:R-:W0:Y:S01]  /*7cd0*/  MUFU.EX2 R108, R108 ;  /* 0x0000006c006c7308 */ /* 0x000e220000000800 */
[----:B-1----:R-:W-:Y:S02]  /*7ce0*/  F2FP.F16.F32.PACK_AB R150, R120, R93 ;  /* 0x0000005d7896723e */ /* 0x002fe400000000ff */
[C---:B-----5:R-:W-:Y:S01]  /*7cf0*/  FADD.FTZ R111, R141.reuse, R111 ;  /* 0x0000006f8d6f7221 */ /* 0x060fe20000010000 */
[----:B------:R-:W-:-:S04]  /*7d00*/  F2FP.F16.F32.PACK_AB R141, R141, R110 ;  /* 0x0000006e8d8d723e */ /* 0x000fc800000000ff */
        /* <DEDUP_REMOVED lines=17> */
[----:B------:R-:W-:Y:S01]  /*7e20*/  F2FP.F16.F32.PACK_AB R137, R7, R98 ;  /* 0x000000620789723e */ /* 0x000fe200000000ff */
[----:B------:R-:W-:-:S05]  /*7e30*/  IMAD.MOV.U32 R7, RZ, RZ, R92 ;  /* 0x000000ffff077224 */ /* 0x000fca00078e005c */
[----:B------:R-:W2:Y:S01]  /*7e40*/  MUFU.EX2 R107, R107 ;  /* 0x0000006b006b7308 */ /* 0x000ea20000000800 */
[----:B0-----:R-:W-:-:S07]  /*7e50*/  FADD.FTZ R6, R106, R3 ;  /* 0x000000036a067221 */ /* 0x001fce0000010000 */
[----:B------:R-:W0:Y:S01]  /*7e60*/  MUFU.EX2 R109, R109 ;  /* 0x0000006d006d7308 */ /* 0x000e220000000800 */
[----:B-1----:R-:W-:Y:S01]  /*7e70*/  FADD.FTZ R111, R102, R111 ;  /* 0x0000006f666f7221 */ /* 0x002fe20000010000 */
[C---:B--2---:R-:W-:Y:S01]  /*7e80*/  FADD.FTZ R6, R107.reuse, R6 ;  /* 0x000000066b067221 */ /* 0x044fe20000010000 */
[----:B------:R-:W-:Y:S02]  /*7e90*/  F2FP.F16.F32.PACK_AB R138, R107, R106 ;  /* 0x0000006a6b8a723e */ /* 0x000fe400000000ff */
[C---:B0-----:R-:W-:Y:S01]  /*7ea0*/  FADD.FTZ R3, R109.reuse, R111 ;  /* 0x0000006f6d037221 */ /* 0x041fe20000010000 */
[----:B------:R-:W-:Y:S01]  /*7eb0*/  F2FP.F16.F32.PACK_AB R139, R109, R102 ;  /* 0x000000666d8b723e */ /* 0x000fe200000000ff */
[----:B------:R-:W-:Y:S06]  /*7ec0*/  @P1 BRA `(.L_x_1129) ;  /* 0xffffffcc002c1947 */ /* 0x000fec000383ffff */
[----:B------:R-:W-:Y:S01]  /*7ed0*/  IMAD.MOV.U32 R7, RZ, RZ, R92 ;  /* 0x000000ffff077224 */ /* 0x000fe200078e005c */
[----:B------:R-:W-:Y:S01]  /*7ee0*/  UMOV UR37, UR5 ;  /* 0x0000000500257c82 */ /* 0x000fe20008000000 */
[----:B------:R-:W-:Y:S01]  /*7ef0*/  IMAD.MOV.U32 R8, RZ, RZ, R174 ;  /* 0x000000ffff087224 */ /* 0x000fe200078e00ae */
[----:B------:R-:W-:-:S06]  /*7f00*/  UMOV UR36, UR39 ;  /* 0x0000002700247c82 */ /* 0x000fcc0008000000 */
.L_x_1112:
[----:B------:R-:W0:Y:S01]  /*7f10*/  LDC R21, c[0x0][0x448] ;  /* 0x00011200ff157b82 */ /* 0x000e220000000800 */
[----:B------:R-:W-:Y:S01]  /*7f20*/  VIADD R12, R17, 0x7f ;  /* 0x0000007f110c7836 */ /* 0x000fe20000000000 */
[----:B------:R-:W-:Y:S01]  /*7f30*/  IADD3 R13, R16, 0x1, -R13 ;  /* 0x00000001100d7810 */ /* 0x000fe20007ffe80d */
[----:B------:R-:W-:-:S05]  /*7f40*/  ULDC UR4, c[0x0][0x9dc] ;  /* 0x0002770000047ab9 */ /* 0x000fca0000000800 */
[----:B------:R-:W1:Y:S01]  /*7f50*/  LDC R10, c[0x0][0x9e4] ;  /* 0x00027900ff0a7b82 */ /* 0x000e620000000800 */
[----:B0-----:R-:W-:-:S13]  /*7f60*/  ISETP.NE.AND P1, PT, R21, 0x1, PT ;  /* 0x000000011500780c */ /* 0x001fda0003f25270 */
[----:B------:R-:W0:Y:S08]  /*7f70*/  @P1 LDC R15, c[0x0][0x44c] ;  /* 0x00011300ff0f1b82 */ /* 0x000e300000000800 */
[----:B------:R-:W2:Y:S01]  /*7f80*/  @P1 LDC R14, c[0x0][0x450] ;  /* 0x00011400ff0e1b82 */ /* 0x000ea20000000800 */
[----:B0-----:R-:W-:-:S05]  /*7f90*/  @P1 IMAD.HI.U32 R15, R12, R15, RZ ;  /* 0x0000000f0c0f1227 */ /* 0x001fca00078e00ff */
[----:B--2---:R-:W-:Y:S02]  /*7fa0*/  @P1 SHF.R.U32.HI R12, RZ, R14, R15 ;  /* 0x0000000eff0c1219 */ /* 0x004fe4000001160f */
[----:B-1----:R-:W-:-:S03]  /*7fb0*/  ISETP.GE.AND P1, PT, R10, 0x1, PT ;  /* 0x000000010a00780c */ /* 0x002fc60003f26270 */
[----:B------:R-:W-:-:S04]  /*7fc0*/  IMAD.IADD R12, R13, 0x1, R12 ;  /* 0x000000010d0c7824 */ /* 0x000fc800078e020c */
[----:B------:R-:W-:-:S06]  /*7fd0*/  VIADD R13, R12, -UR4 ;  /* 0x800000040c0d7c36 */ /* 0x000fcc0008000000 */
[----:B------:R-:W-:Y:S05]  /*7fe0*/  @!P1 BRA `(.L_x_1130) ;  /* 0x00000000003c9947 */ /* 0x000fea0003800000 */
        /* <DEDUP_REMOVED lines=9> */
.L_x_1131:
[----:B------:R-:W-:-:S13]  /*8080*/  ISETP.NE.AND P1, PT, R10, 0x1, PT ;  /* 0x000000010a00780c */ /* 0x000fda0003f25270 */
[----:B------:R-:W0:Y:S02]  /*8090*/  @P1 LDC.64 R14, c[0x0][0x9e8] ;  /* 0x00027a00ff0e1b82 */ /* 0x000e240000000a00 */
[----:B0-----:R-:W-:-:S05]  /*80a0*/  @P1 IMAD.HI.U32 R14, R12, R14, RZ ;  /* 0x0000000e0c0e1227 */ /* 0x001fca00078e00ff */
[----:B------:R-:W-:-:S07]  /*80b0*/  @P1 SHF.R.U32.HI R12, RZ, R15, R14 ;  /* 0x0000000fff0c1219 */ /* 0x000fce000001160e */
.L_x_1132:
[----:B------:R-:W-:-:S05]  /*80c0*/  IMAD R12, R12, R10, RZ ;  /* 0x0000000a0c0c7224 */ /* 0x000fca00078e02ff */
[----:B------:R-:W-:-:S07]  /*80d0*/  VIMNMX R13, R13, R12, !PT ;  /* 0x0000000c0d0d7248 */ /* 0x000fce0007fe0100 */
.L_x_1130:
[----:B------:R-:W-:-:S04]  /*80e0*/  VIADD R13, R13, 0x5f ;  /* 0x0000005f0d0d7836 */ /* 0x000fc80000000000 */
[----:B------:R-:W-:-:S05]  /*80f0*/  IMAD.HI R13, R13, 0x2aaaaaab, RZ ;  /* 0x2aaaaaab0d0d7827 */ /* 0x000fca00078e02ff */
[----:B------:R-:W-:-:S04]  /*8100*/  SHF.R.U32.HI R12, RZ, 0x1f, R13 ;  /* 0x0000001fff0c7819 */ /* 0x000fc8000001160d */
[----:B------:R-:W-:-:S04]  /*8110*/  LEA.HI.SX32 R13, R13, R12, 0x1c ;  /* 0x0000000c0d0d7211 */ /* 0x000fc800078fe2ff */
[----:B------:R-:W-:-:S04]  /*8120*/  VIMNMX R14, R22, R13, !PT ;  /* 0x0000000d160e7248 */ /* 0x000fc80007fe0100 */
[----:B------:R-:W-:-:S13]  /*8130*/  ISETP.GE.AND P1, PT, R9, R14, PT ;  /* 0x0000000e0900720c */ /* 0x000fda0003f26270 */
[----:B------:R-:W-:Y:S05]  /*8140*/  @!P1 BRA `(.L_x_1133) ;  /* 0x0000002000909947 */ /* 0x000fea0003800000 */
[----:B------:R-:W-:Y:S01]  /*8150*/  IMAD.MOV.U32 R12, RZ, RZ, R7 ;  /* 0x000000ffff0c7224 */ /* 0x000fe200078e0007 */
[----:B------:R-:W-:Y:S01]  /*8160*/  UMOV UR7, UR36 ;  /* 0x0000002400077c82 */ /* 0x000fe20008000000 */
[----:B------:R-:W-:Y:S01]  /*8170*/  IMAD.MOV.U32 R15, RZ, RZ, R8 ;  /* 0x000000ffff0f7224 */ /* 0x000fe200078e0008 */
[----:B------:R-:W-:Y:S01]  /*8180*/  UMOV UR4, UR37 ;  /* 0x0000002500047c82 */ /* 0x000fe20008000000 */
[----:B------:R-:W-:-:S05]  /*8190*/  ULDC UR5, c[0x0][0x9d8] ;  /* 0x0002760000057ab9 */ /* 0x000fca0000000800 */
.L_x_1142:
[----:B------:R-:W-:-:S04]  /*81a0*/  UIADD3 UR37, UR4, 0x1, URZ ;  /* 0x0000000104257890 */ /* 0x000fc8000fffe03f */
[----:B------:R-:W-:-:S04]  /*81b0*/  UISETP.NE.AND UP0, UPT, UR37, 0x2, UPT ;  /* 0x000000022500788c */ /* 0x000fc8000bf05270 */
[----:B------:R-:W-:Y:S02]  /*81c0*/  USEL UR36, URZ, 0x1, UP0 ;  /* 0x000000013f247887 */ /* 0x000fe40008000000 */
[----:B------:R-:W-:Y:S02]  /*81d0*/  USEL UR37, UR37, URZ, UP0 ;  /* 0x0000003f25257287 */ /* 0x000fe40008000000 */
[----:B------:R-:W-:Y:S01]  /*81e0*/  ULOP3.LUT UR36, UR7, UR36, URZ, 0x3c, !UPT ;  /* 0x0000002407247292 */ /* 0x000fe2000f8e3c3f */
[----:B------:R-:W-:Y:S11]  /*81f0*/  @!P0 BRA `(.L_x_1134) ;  /* 0x0000000000048947 */ /* 0x000ff60003800000 */
[----:B------:R-:W-:Y:S01]  /*8200*/  BPT.TRAP 0x1 ;  /* 0x000000040000795c */ /* 0x000fe20000300000 */
.L_x_1134:
[----:B------:R-:W-:Y:S01]  /*8210*/  ULEA UR6, UR37, UR38, 0x3 ;  /* 0x0000002625067291 */ /* 0x000fe2000f8e183f */
[----:B------:R-:W-:-:S05]  /*8220*/  IMAD.U32 R7, RZ, RZ, UR36 ;  /* 0x00000024ff077e24 */ /* 0x000fca000f8e00ff */
[----:B------:R-:W-:-:S04]  /*8230*/  SHF.L.U32 R7, R7, 0x1f, RZ ;  /* 0x0000001f07077819 */ /* 0x000fc800000006ff */
[----:B------:R0:W1:Y:S01]  /*8240*/  SYNCS.PHASECHK.TRANS64.TRYWAIT P1, [UR6+0x2a830], R7 ;  /* 0x02a83007ff0075a7 */ /* 0x0000620008020146 */
[----:B------:R-:W-:Y:S05]  /*8250*/  @!P0 BRA `(.L_x_1135) ;  /* 0x0000000000048947 */ /* 0x000fea0003800000 */
[----:B------:R-:W-:Y:S01]  /*8260*/  BPT.TRAP 0x1 ;  /* 0x000000040000795c */ /* 0x000fe20000300000 */
.L_x_1135:
[----:B-1----:R-:W-:Y:S05]  /*8270*/  @P1 BRA `(.L_x_1136) ;  /* 0x0000000000081947 */ /* 0x002fea0003800000 */
[----:B------:R-:W1:Y:S02]  /*8280*/  SYNCS.PHASECHK.TRANS64.TRYWAIT P1, [UR6+0x2a830], R7 ;  /* 0x02a83007ff0075a7 */ /* 0x000e640008020146 */
[----:B-1----:R-:W-:Y:S05]  /*8290*/  @!P1 BRA `(.L_x_1137) ;  /* 0x000000cc00ec9947 */ /* 0x002fea0003800000 */
.L_x_1136:
        /* <DEDUP_REMOVED lines=135> */
.L_x_1138:
[----:B------:R-:W-:Y:S01]  /*8b10*/  ULEA UR10, UR4, UR38, 0x3 ;  /* 0x00000026040a7291 */ /* 0x000fe2000f8e183f */
[----:B------:R-:W-:-:S05]  /*8b20*/  IMAD.U32 R0, RZ, RZ, UR7 ;  /* 0x00000007ff007e24 */ /* 0x000fca000f8e00ff */
[----:B------:R-:W-:-:S04]  /*8b30*/  SHF.L.U32 R0, R0, 0x1f, RZ ;  /* 0x0000001f00007819 */ /* 0x000fc800000006ff */
[----:B------:R2:W3:Y:S01]  /*8b40*/  SYNCS.PHASECHK.TRANS64.TRYWAIT P1, [UR10+0x2a850], R0 ;  /* 0x02a85000ff0075a7 */ /* 0x0004e2000802014a */
[----:B------:R-:W-:Y:S05]  /*8b50*/  @!P0 BRA `(.L_x_1139) ;  /* 0x0000000000048947 */ /* 0x000fea0003800000 */
[----:B------:R-:W-:Y:S01]  /*8b60*/  BPT.TRAP 0x1 ;  /* 0x000000040000795c */ /* 0x000fe20000300000 */
.L_x_1139:
[----:B---3--:R-:W-:Y:S05]  /*8b70*/  @P1 BRA `(.L_x_1140) ;  /* 0x0000000000081947 */ /* 0x008fea0003800000 */
[----:B------:R-:W3:Y:S02]  /*8b80*/  SYNCS.PHASECHK.TRANS64.TRYWAIT P1, [UR10+0x2a850], R0 ;  /* 0x02a85000ff0075a7 */ /* 0x000ee4000802014a */
[----:B---3--:R-:W-:Y:S05]  /*8b90*/  @!P1 BRA `(.L_x_1141) ;  /* 0x000000c400c49947 */ /* 0x008fea0003800000 */
.L_x_1140:
[----:B------:R-:W-:Y:S01]  /*8ba0*/  UIADD3 UR6, UR38, 0x400, URZ ;  /* 0x0000040026067890 */ /* 0x000fe2000fffe03f */
[----:B------:R-:W-:Y:S01]  /*8bb0*/  WARPGROUP.ARRIVE ;  /* 0x00000000000079c5 */ /* 0x000fe20000000000 */
[----:B------:R-:W-:Y:S01]  /*8bc0*/  UMOV UR7, 0x40000040 ;  /* 0x4000004000077882 */ /* 0x000fe20000000000 */
[----:B------:R-:W-:Y:S01]  /*8bd0*/  FMUL.FTZ R2, R88, UR5 ;  /* 0x0000000558027c20 */ /* 0x000fe20008410000 */
[----:B------:R-:W-:Y:S01]  /*8be0*/  USHF.R.U32.HI UR6, URZ, 0x4, UR6 ;  /* 0x000000043f067899 */ /* 0x000fe20008011606 */
[----:B------:R-:W-:Y:S01]  /*8bf0*/  FMUL.FTZ R174, R89, UR5 ;  /* 0x0000000559ae7c20 */ /* 0x000fe20008410000 */
[----:B------:R-:W-:Y:S01]  /*8c00*/  FMUL.FTZ R176, R92, UR5 ;  /* 0x000000055cb07c20 */ /* 0x000fe20008410000 */
[----:B------:R-:W-:Y:S01]  /*8c10*/  FMUL.FTZ R178, R93, UR5 ;  /* 0x000000055db27c20 */ /* 0x000fe20008410000 */
[----:B------:R-:W-:Y:S01]  /*8c20*/  ULOP3.LUT UR6, UR6, 0x3fff, URZ, 0xc0, !UPT ;  /* 0x00003fff06067892 */ /* 0x000fe2000f8ec03f */
[----:B------:R-:W0:Y:S01]  /*8c30*/  MUFU.TANH R2, R2 ;  /* 0x0000000200027308 */ /* 0x000e220000002400 */
[----:B------:R-:W-:Y:S01]  /*8c40*/  FMUL.FTZ R180, R96, UR5 ;  /* 0x0000000560b47c20 */ /* 0x000fe20008410000 */
[----:B------:R-:W-:Y:S01]  /*8c50*/  FMUL.FTZ R182, R101, UR5 ;  /* 0x0000000565b67c20 */ /* 0x000fe20008410000 */
[----:B------:R-:W-:Y:S01]  /*8c60*/  ULOP3.LUT UR6, UR6, 0x3000000, URZ, 0xfc, !UPT ;  /* 0x0300000006067892 */ /* 0x000fe2000f8efc3f */
[----:B------:R-:W-:Y:S01]  /*8c70*/  FMUL.FTZ R184, R104, UR5 ;  /* 0x0000000568b87c20 */ /* 0x000fe20008410000 */
[----:B------:R-:W-:Y:S01]  /*8c80*/  FMUL.FTZ R186, R105, UR5 ;  /* 0x0000000569ba7c20 */ /* 0x000fe20008410000 */
[----:B------:R-:W-:Y:S01]  /*8c90*/  FMUL.FTZ R104, R110, UR5 ;  /* 0x000000056e687c20 */ /* 0x000fe20008410000 */
[----:B------:R-:W-:Y:S01]  /*8ca0*/  UIMAD UR4, UR4, 0x600, UR6 ;  /* 0x00000600040478a4 */ /* 0x000fe2000f8e0206 */
[----:B------:R-:W3:Y:S01]  /*8cb0*/  MUFU.TANH R174, R174 ;  /* 0x000000ae00ae7308 */ /* 0x000ee20000002400 */
        /* <DEDUP_REMOVED lines=9> */
[----:B------:R-:W4:Y:S01]  /*8d50*/  MUFU.TANH R176, R176 ;  /* 0x000000b000b07308 */ /* 0x000f220000002400 */
[----:B------:R-:W-:Y:S01]  /*8d60*/  UMOV UR7, 0x40000040 ;  /* 0x4000004000077882 */ /* 0x000fe20000000000 */
[----:B01----:R-:W-:Y:S01]  /*8d70*/  FMNMX.FTZ R7, R2, R15, !PT ;  /* 0x0000000f02077209 */ /* 0x003fe20007810000 */
[----:B------:R-:W-:Y:S01]  /*8d80*/  FMUL.FTZ R128, R128, UR5 ;  /* 0x0000000580807c20 */ /* 0x000fe20008410000 */
[----:B------:R-:W-:Y:S01]  /*8d90*/  FMUL.FTZ R190, R129, UR5 ;  /* 0x0000000581be7c20 */ /* 0x000fe20008410000 */
[----:B------:R-:W-:Y:S01]  /*8da0*/  FMUL.FTZ R132, R132, UR5 ;  /* 0x0000000584847c20 */ /* 0x000fe20008410000 */
[----:B------:R-:W-:Y:S01]  /*8db0*/  FMUL.FTZ R192, R133, UR5 ;  /* 0x0000000585c07c20 */ /* 0x000fe20008410000 */
[----:B---3--:R-:W-:Y:S01]  /*8dc0*/  FMNMX.FTZ R7, R174, R7, !PT ;  /* 0x00000007ae077209 */ /* 0x008fe20007810000 */
        /* <DEDUP_REMOVED lines=25> */
[----:B-1----:R-:W-:Y:S01]  /*8f60*/  FMNMX.FTZ R7, R180, R7, !PT ;  /* 0x00000007b4077209 */ /* 0x002fe20007810000 */
[----:B------:R-:W0:Y:S01]  /*8f70*/  LDC R11, c[0x0][0x988] ;  /* 0x00026200ff0b7b82 */ /* 0x000e220000000800 */
[----:B------:R-:W-:Y:S01]  /*8f80*/  FMUL.FTZ R202, R135, UR5 ;  /* 0x0000000587ca7c20 */ /* 0x000fe20008410000 */
[----:B------:R-:W1:Y:S04]  /*8f90*/  S2R R173, SR_TID.X ;  /* 0x0000000000ad7919 */ /* 0x000e680000002100 */
[----:B------:R-:W-:Y:S08]  /*8fa0*/  MUFU.TANH R186, R186 ;  /* 0x000000ba00ba7308 */ /* 0x000ff00000002400 */
[----:B------:R-:W-:Y:S08]  /*8fb0*/  MUFU.TANH R110, R110 ;  /* 0x0000006e006e7308 */ /* 0x000ff00000002400 */
[----:B------:R-:W-:Y:S08]  /*8fc0*/  MUFU.TANH R112, R112 ;  /* 0x0000007000707308 */ /* 0x000ff00000002400 */
[----:B------:R-:W-:Y:S01]  /*8fd0*/  MUFU.TANH R116, R116 ;  /* 0x0000007400747308 */ /* 0x000fe20000002400 */
[----:B-1----:R-:W-:-:S07]  /*8fe0*/  LOP3.LUT P1, RZ, R173, 0x7f, RZ, 0xc0, !PT ;  /* 0x0000007fadff7812 */ /* 0x002fce000782c0ff */
        /* <DEDUP_REMOVED lines=15> */
[----:B------:R-:W-:Y:S01]  /*90e0*/  FMUL.FTZ R108, R109, UR5 ;  /* 0x000000056d6c7c20 */ /* 0x000fe20008410000 */
[----:B------:R-:W-:Y:S01]  /*90f0*/  HGMMA.64x128x16.F32 R24, R152, gdesc[UR4].tnspB, R24, gsb0 ;  /* 0x41e0000498187df0 */ /* 0x000fe20008000818 */
[----:B------:R-:W-:Y:S01]  /*9100*/  UIADD3 UR6, UR4, 0x100, URZ ;  /* 0x0000010004067890 */ /* 0x000fe2000fffe03f */
[----:B------:R-:W1:Y:S01]  /*9110*/  MUFU.TANH R156, R156 ;  /* 0x0000009c009c7308 */ /* 0x000e620000002400 */
[----:B------:R-:W-:-:S07]  /*9120*/  UMOV UR7, 0x40000040 ;  /* 0x4000004000077882 */ /* 0x000fce0000000000 */
[----:B------:R-:W3:Y:S08]  /*9130*/  MUFU.TANH R158, R158 ;  /* 0x0000009e009e7308 */ /* 0x000ef00000002400 */
[----:B------:R-:W4:Y:S01]  /*9140*/  MUFU.TANH R106, R106 ;  /* 0x0000006a006a7308 */ /* 0x000f220000002400 */
[----:B-1----:R-:W-:-:S07]  /*9150*/  FMNMX.FTZ R7, R156, R7, !PT ;  /* 0x000000079c077209 */ /* 0x002fce0007810000 */
[----:B------:R-:W1:Y:S01]  /*9160*/  MUFU.TANH R108, R108 ;  /* 0x0000006c006c7308 */ /* 0x000e620000002400 */
[----:B---3--:R-:W-:-:S04]  /*9170*/  FMNMX.FTZ R7, R158, R7, !PT ;  /* 0x000000079e077209 */ /* 0x008fc80007810000 */
[----:B------:R-:W-:-:S03]  /*9180*/  FMNMX.FTZ R7, R182, R7, !PT ;  /* 0x00000007b6077209 */ /* 0x000fc60007810000 */
[----:B------:R-:W-:Y:S01]  /*9190*/  MUFU.TANH R88, R88 ;  /* 0x0000005800587308 */ /* 0x000fe20000002400 */
[----:B------:R-:W-:-:S04]  /*91a0*/  FMNMX.FTZ R7, R184, R7, !PT ;  /* 0x00000007b8077209 */ /* 0x000fc80007810000 */
[----:B------:R-:W-:-:S03]  /*91b0*/  FMNMX.FTZ R7, R186, R7, !PT ;  /* 0x00000007ba077209 */ /* 0x000fc60007810000 */
[----:B------:R-:W-:Y:S01]  /*91c0*/  MUFU.TANH R90, R90 ;  /* 0x0000005a005a7308 */ /* 0x000fe20000002400 */
[----:B----4-:R-:W-:-:S04]  /*91d0*/  FMNMX.FTZ R7, R106, R7, !PT ;  /* 0x000000076a077209 */ /* 0x010fc80007810000 */
[----:B-1----:R-:W-:-:S03]  /*91e0*/  FMNMX.FTZ R7, R108, R7, !PT ;  /* 0x000000076c077209 */ /* 0x002fc60007810000 */
        /* <DEDUP_REMOVED lines=25> */
[----:B------:R-:W1:Y:S08]  /*9380*/  MUFU.TANH R152, R152 ;  /* 0x0000009800987308 */ /* 0x000e700000002400 */
[----:B------:R-:W3:Y:S08]  /*9390*/  MUFU.TANH R154, R154 ;  /* 0x0000009a009a7308 */ /* 0x000ef00000002400 */
[----:B------:R-:W-:Y:S01]  /*93a0*/  MUFU.TANH R126, R126 ;  /* 0x0000007e007e7308 */ /* 0x000fe20000002400 */
[----:B-1----:R-:W-:-:S04]  /*93b0*/  FMNMX.FTZ R7, R152, R7, !PT ;  /* 0x0000000798077209 */ /* 0x002fc80007810000 */
[----:B------:R-:W-:-:S03]  /*93c0*/  FMNMX.FTZ R7, R124, R7, !PT ;  /* 0x000000077c077209 */ /* 0x000fc60007810000 */
[----:B------:R-:W-:Y:S01]  /*93d0*/  MUFU.TANH R130, R130 ;  /* 0x0000008200827308 */ /* 0x000fe20000002400 */
[----:B---3--:R-:W-:-:S04]  /*93e0*/  FMNMX.FTZ R7, R154, R7, !PT ;  /* 0x000000079a077209 */ /* 0x008fc80007810000 */
[----:B------:R-:W-:-:S03]  /*93f0*/  FMNMX.FTZ R7, R128, R7, !PT ;  /* 0x0000000780077209 */ /* 0x000fc60007810000 */
[----:B------:R-:W-:Y:S01]  /*9400*/  MUFU.TANH R200, R200 ;  /* 0x000000c800c87308 */ /* 0x000fe20000002400 */
[----:B------:R-:W-:-:S04]  /*9410*/  FMNMX.FTZ R7, R190, R7, !PT ;  /* 0x00000007be077209 */ /* 0x000fc80007810000 */
[----:B------:R-:W-:-:S03]  /*9420*/  FMNMX.FTZ R7, R132, R7, !PT ;  /* 0x0000000784077209 */ /* 0x000fc60007810000 */
[----:B------:R-:W-:Y:S01]  /*9430*/  MUFU.TANH R134, R134 ;  /* 0x0000008600867308 */ /* 0x000fe20000002400 */
[----:B------:R-:W-:-:S05]  /*9440*/  FMNMX.FTZ R7, R192, R7, !PT ;  /* 0x00000007c0077209 */ /* 0x000fca0007810000 */
[----:B--2---:R-:W1:Y:S02]  /*9450*/  SHFL.BFLY PT, R0, R7, 0x2, 0x1f ;  /* 0x0c401f0007007f89 */ /* 0x004e6400000e0000 */
[----:B------:R-:W-:Y:S01]  /*9460*/  MUFU.TANH R202, R202 ;  /* 0x000000ca00ca7308 */ /* 0x000fe20000002400 */
[----:B-1----:R-:W-:-:S05]  /*9470*/  FMNMX.FTZ R0, R7, R0, !PT ;  /* 0x0000000007007209 */ /* 0x002fca0007810000 */
[----:B------:R-:W1:Y:S02]  /*9480*/  SHFL.BFLY PT, R7, R0, 0x1, 0x1f ;  /* 0x0c201f0000077f89 */ /* 0x000e6400000e0000 */
[----:B-1----:R-:W-:Y:S02]  /*9490*/  FMNMX.FTZ R8, R0, R7, !PT ;  /* 0x0000000700087209 */ /* 0x002fe40007810000 */
[----:B------:R-:W-:-:S03]  /*94a0*/  FMNMX.FTZ R7, R13, R12, !PT ;  /* 0x0000000c0d077209 */ /* 0x000fc60007810000 */
[----:B0-----:R-:W-:Y:S01]  /*94b0*/  FMUL.FTZ R111, R8, R11 ;  /* 0x0000000b086f7220 */ /* 0x001fe20000410000 */
[----:B------:R-:W-:Y:S01]  /*94c0*/  FMNMX.FTZ R7, R20, R7, !PT ;  /* 0x0000000714077209 */ /* 0x000fe20007810000 */
[----:B------:R-:W-:Y:S02]  /*94d0*/  FADD.FTZ R0, -R8, R15 ;  /* 0x0000000f08007221 */ /* 0x000fe40000010100 */
[--C-:B------:R-:W-:Y:S01]  /*94e0*/  FFMA.FTZ R15, R2, R11, -R111.reuse ;  /* 0x0000000b020f7223 */ /* 0x100fe2000001086f */
[----:B------:R-:W-:Y:S01]  /*94f0*/  FMNMX.FTZ R7, R88, R7, !PT ;  /* 0x0000000758077209 */ /* 0x000fe20007810000 */
[-C--:B------:R-:W-:Y:S01]  /*9500*/  FMUL.FTZ R0, R0, R11.reuse ;  /* 0x0000000b00007220 */ /* 0x080fe20000410000 */
[-CC-:B------:R-:W-:Y:S01]  /*9510*/  FFMA.FTZ R174, R174, R11.reuse, -R111.reuse ;  /* 0x0000000baeae7223 */ /* 0x180fe2000001086f */
        /* <DEDUP_REMOVED lines=24> */
[----:B------:R-:W-:Y:S01]  /*96a0*/  FFMA.FTZ R116, R154, R11, -R111 ;  /* 0x0000000b9a747223 */ /* 0x000fe2000001086f */
[----:B------:R-:W-:-:S02]  /*96b0*/  WARPGROUP.DEPBAR.LE gsb0, 0x0 ;  /* 0x00008000000079c5 */ /* 0x000fc40000010000 */
[----:B------:R-:W-:Y:S01]  /*96c0*/  WARPGROUP.ARRIVE ;  /* 0x00000000000079c5 */ /* 0x000fe20000000000 */
[----:B------:R-:W-:Y:S01]  /*96d0*/  FMNMX.FTZ R7, R102, R7, !PT ;  /* 0x0000000766077209 */ /* 0x000fe20007810000 */
[----:B------:R-:W-:Y:S01]  /*96e0*/  FMUL.FTZ R148, R123, UR5 ;  /* 0x000000057b947c20 */ /* 0x000fe20008410000 */
[----:B------:R-:W-:Y:S01]  /*96f0*/  FMUL.FTZ R150, R127, UR5 ;  /* 0x000000057f967c20 */ /* 0x000fe20008410000 */
[----:B------:R-:W-:Y:S01]  /*9700*/  MUFU.EX2 R89, R89 ;  /* 0x0000005900597308 */ /* 0x000fe20000000800 */
[----:B------:R-:W-:Y:S01]  /*9710*/  FMNMX.FTZ R7, R104, R7, !PT ;  /* 0x0000000768077209 */ /* 0x000fe20007810000 */
[----:B------:R-:W-:Y:S01]  /*9720*/  HGMMA.64x128x16.F32 R24, R144, gdesc[UR4].tnspB, R24, gsb0 ;  /* 0x41e0000490187df0 */ /* 0x000fe20008000818 */
[----:B------:R-:W-:Y:S01]  /*9730*/  UIADD3 UR6, UR4, 0x200, URZ ;  /* 0x0000020004067890 */ /* 0x000fe2000fffe03f */
[--C-:B------:R-:W-:Y:S01]  /*9740*/  FFMA.FTZ R107, R128, R11, -R111.reuse ;  /* 0x0000000b806b7223 */ /* 0x100fe2000001086f */
[----:B------:R-:W-:Y:S01]  /*9750*/  UMOV UR7, 0x40000040 ;  /* 0x4000004000077882 */ /* 0x000fe20000000000 */
[----:B------:R-:W-:Y:S01]  /*9760*/  FMNMX.FTZ R7, R194, R7, !PT ;  /* 0x00000007c2077209 */ /* 0x000fe20007810000 */
[----:B------:R-:W-:Y:S01]  /*9770*/  UIADD3 UR4, UR4, 0x280, URZ ;  /* 0x0000028004047890 */ /* 0x000fe2000fffe03f */
[----:B------:R-:W0:Y:S01]  /*9780*/  MUFU.TANH R148, R148 ;  /* 0x0000009400947308 */ /* 0x000e220000002400 */
[--C-:B------:R-:W-:Y:S01]  /*9790*/  FFMA.FTZ R120, R190, R11, -R111.reuse ;  /* 0x0000000bbe787223 */ /* 0x100fe2000001086f */
[----:B------:R-:W-:Y:S01]  /*97a0*/  FMNMX.FTZ R7, R114, R7, !PT ;  /* 0x0000000772077209 */ /* 0x000fe20007810000 */
[----:B------:R-:W-:-:S03]  /*97b0*/  FFMA.FTZ R109, R132, R11, -R111 ;  /* 0x0000000b846d7223 */ /* 0x000fc6000001086f */
[----:B------:R-:W-:Y:S02]  /*97c0*/  FMNMX.FTZ R7, R196, R7, !PT ;  /* 0x00000007c4077209 */ /* 0x000fe40007810000 */
[----:B------:R-:W1:Y:S02]  /*97d0*/  MUFU.TANH R150, R150 ;  /* 0x0000009600967308 */ /* 0x000e640000002400 */
[----:B------:R-:W-:-:S04]  /*97e0*/  FMNMX.FTZ R7, R118, R7, !PT ;  /* 0x0000000776077209 */ /* 0x000fc80007810000 */
[----:B------:R-:W-:Y:S02]  /*97f0*/  FMNMX.FTZ R7, R198, R7, !PT ;  /* 0x00000007c6077209 */ /* 0x000fe40007810000 */
[----:B------:R-:W2:Y:S02]  /*9800*/  MUFU.EX2 R176, R176 ;  /* 0x000000b000b07308 */ /* 0x000ea40000000800 */
[----:B------:R-:W-:-:S04]  /*9810*/  FMNMX.FTZ R7, R122, R7, !PT ;  /* 0x000000077a077209 */ /* 0x000fc80007810000 */
[----:B0-----:R-:W-:Y:S02]  /*9820*/  FMNMX.FTZ R7, R148, R7, !PT ;  /* 0x0000000794077209 */ /* 0x001fe40007810000 */
[----:B------:R-:W-:Y:S02]  /*9830*/  MUFU.EX2 R91, R91 ;  /* 0x0000005b005b7308 */ /* 0x000fe40000000800 */
[----:B------:R-:W-:-:S04]  /*9840*/  FMNMX.FTZ R7, R126, R7, !PT ;  /* 0x000000077e077209 */ /* 0x000fc80007810000 */
[----:B-1----:R-:W-:Y:S02]  /*9850*/  FMNMX.FTZ R7, R150, R7, !PT ;  /* 0x0000000796077209 */ /* 0x002fe40007810000 */
[----:B------:R-:W-:Y:S01]  /*9860*/  MUFU.EX2 R93, R93 ;  /* 0x0000005d005d7308 */ /* 0x000fe20000000800 */
[----:B--2---:R-:W-:Y:S02]  /*9870*/  F2FP.F16.F32.PACK_AB R158, R176, R89 ;  /* 0x00000059b09e723e */ /* 0x004fe400000000ff */
[----:B------:R-:W-:-:S04]  /*9880*/  FMNMX.FTZ R7, R130, R7, !PT ;  /* 0x0000000782077209 */ /* 0x000fc80007810000 */
[----:B------:R-:W-:Y:S01]  /*9890*/  FMNMX.FTZ R7, R200, R7, !PT ;  /* 0x00000007c8077209 */ /* 0x000fe20007810000 */
[----:B------:R-:W-:Y:S03]  /*98a0*/  MUFU.EX2 R95, R95 ;  /* 0x0000005f005f7308 */ /* 0x000fe60000000800 */
[----:B------:R-:W-:-:S04]  /*98b0*/  FMNMX.FTZ R7, R134, R7, !PT ;  /* 0x0000000786077209 */ /* 0x000fc80007810000 */
[----:B------:R-:W-:Y:S01]  /*98c0*/  FMNMX.FTZ R7, R202, R7, !PT ;  /* 0x00000007ca077209 */ /* 0x000fe20007810000 */
[----:B------:R-:W-:Y:S04]  /*98d0*/  MUFU.EX2 R178, R178 ;  /* 0x000000b200b27308 */ /* 0x000fe80000000800 */
[----:B------:R-:W0:Y:S04]  /*98e0*/  SHFL.BFLY PT, R2, R7, 0x2, 0x1f ;  /* 0x0c401f0007027f89 */ /* 0x000e2800000e0000 */
        /* <DEDUP_REMOVED lines=9> */
[----:B0-----:R-:W-:-:S05]  /*9980*/  FMNMX.FTZ R7, R2, R7, !PT ;  /* 0x0000000702077209 */ /* 0x001fca0007810000 */
[CC--:B------:R-:W-:Y:S01]  /*9990*/  FMUL.FTZ R113, R7.reuse, R11.reuse ;  /* 0x0000000b07717220 */ /* 0x0c0fe20000410000 */
[----:B------:R-:W-:Y:S01]  /*99a0*/  FADD.FTZ R2, -R7, R12 ;  /* 0x0000000c07027221 */ /* 0x000fe20000010100 */
[----:B------:R-:W-:Y:S02]  /*99b0*/  MUFU.EX2 R112, R112 ;  /* 0x0000007000707308 */ /* 0x000fe40000000800 */
[-CC-:B------:R-:W-:Y:S01]  /*99c0*/  FFMA.FTZ R13, R13, R11.reuse, -R113.reuse ;  /* 0x0000000b0d0d7223 */ /* 0x180fe20000010871 */
[-C--:B------:R-:W-:Y:S01]  /*99d0*/  FMUL.FTZ R2, R2, R11.reuse ;  /* 0x0000000b02027220 */ /* 0x080fe20000410000 */
        /* <DEDUP_REMOVED lines=13> */
[----:B0-----:R-:W-:-:S02]  /*9ab0*/  IMAD.U32 R13, RZ, RZ, UR37 ;  /* 0x00000025ff0d7e24 */ /* 0x001fc4000f8e00ff */
[-CC-:B------:R-:W-:Y:S01]  /*9ac0*/  FFMA.FTZ R114, R114, R11.reuse, -R113.reuse ;  /* 0x0000000b72727223 */ /* 0x180fe20000010871 */
[-CC-:B------:R-:W-:Y:S01]  /*9ad0*/  FFMA.FTZ R196, R196, R11.reuse, -R113.reuse ;  /* 0x0000000bc4c47223 */ /* 0x180fe20000010871 */
[-CC-:B------:R-:W-:Y:S01]  /*9ae0*/  FFMA.FTZ R118, R118, R11.reuse, -R113.reuse ;  /* 0x0000000b76767223 */ /* 0x180fe20000010871 */
[-CC-:B------:R-:W-:Y:S01]  /*9af0*/  FFMA.FTZ R198, R198, R11.reuse, -R113.reuse ;  /* 0x0000000bc6c67223 */ /* 0x180fe20000010871 */
[----:B------:R-:W-:Y:S01]  /*9b00*/  @!P1 LEA R13, R13, UR38, 0x3 ;  /* 0x000000260d0d9c11 */ /* 0x000fe2000f8e18ff */
[----:B------:R-:W-:Y:S01]  /*9b10*/  FFMA.FTZ R122, R122, R11, -R113 ;  /* 0x0000000b7a7a7223 */ /* 0x000fe20000010871 */
[----:B------:R-:W-:Y:S02]  /*9b20*/  WARPGROUP.DEPBAR.LE gsb0, 0x0 ;  /* 0x00008000000079c5 */ /* 0x000fe40000010000 */
[----:B------:R-:W-:Y:S01]  /*9b30*/  WARPGROUP.ARRIVE ;  /* 0x00000000000079c5 */ /* 0x000fe20000000000 */
[----:B------:R0:W2:Y:S01]  /*9b40*/  MUFU.EX2 R124, R20 ;  /* 0x00000014007c7308 */ /* 0x0000a20000000800 */
[----:B------:R-:W-:-:S02]  /*9b50*/  @!P1 VIADD R13, R13, 0x2a840 ;  /* 0x0002a8400d0d9836 */ /* 0x000fc40000000000 */
[-CC-:B------:R-:W-:Y:S01]  /*9b60*/  FFMA.FTZ R144, R156, R11.reuse, -R111.reuse ;  /* 0x0000000b9c907223 */ /* 0x180fe2000001086f */
[-C--:B------:R-:W-:Y:S01]  /*9b70*/  FFMA.FTZ R146, R182, R11.reuse, -R111 ;  /* 0x0000000bb6927223 */ /* 0x080fe2000001086f */
[----:B------:R-:W-:Y:S01]  /*9b80*/  FFMA.FTZ R148, R148, R11, -R113 ;  /* 0x0000000b94947223 */ /* 0x000fe20000010871 */
[----:B------:R-:W-:Y:S01]  /*9b90*/  HGMMA.64x128x16.F32 R24, R140, gdesc[UR4].tnspB, R24, gsb0 ;  /* 0x41e000048c187df0 */ /* 0x000fe20008000818 */
[----:B------:R-:W-:Y:S01]  /*9ba0*/  UMOV UR6, UR4 ;  /* 0x0000000400067c82 */ /* 0x000fe20008000000 */
[----:B------:R-:W-:Y:S01]  /*9bb0*/  UMOV UR7, 0x40000040 ;  /* 0x4000004000077882 */ /* 0x000fe20000000000 */
[----:B------:R-:W3:Y:S01]  /*9bc0*/  MUFU.EX2 R88, R88 ;  /* 0x0000005800587308 */ /* 0x000ee20000000800 */
[----:B------:R-:W-:Y:S01]  /*9bd0*/  @!P1 PRMT R13, RZ, 0x654, R13 ;  /* 0x00000654ff0d9816 */ /* 0x000fe2000000000d */
[----:B-1----:R-:W-:Y:S01]  /*9be0*/  FFMA.FTZ R3, R2, R3, R157 ;  /* 0x0000000302037223 */ /* 0x002fe2000001009d */
[-CC-:B------:R-:W-:Y:S01]  /*9bf0*/  FFMA.FTZ R126, R126, R11.reuse, -R113.reuse ;  /* 0x0000000b7e7e7223 */ /* 0x180fe20000010871 */
[-CC-:B------:R-:W-:Y:S01]  /*9c00*/  FFMA.FTZ R150, R150, R11.reuse, -R113.reuse ;  /* 0x0000000b96967223 */ /* 0x180fe20000010871 */
[----:B------:R-:W-:Y:S01]  /*9c10*/  FFMA.FTZ R130, R130, R11, -R113 ;  /* 0x0000000b82827223 */ /* 0x000fe20000010871 */
[----:B0-----:R-:W-:-:S02]  /*9c20*/  IMAD.U32 R20, RZ, RZ, UR10 ;  /* 0x0000000aff147e24 */ /* 0x001fc4000f8e00ff */
[-C--:B------:R-:W-:Y:S01]  /*9c30*/  FFMA.FTZ R200, R200, R11.reuse, -R113 ;  /* 0x0000000bc8c87223 */ /* 0x080fe20000010871 */
[----:B------:R-:W0:Y:S01]  /*9c40*/  MUFU.EX2 R90, R90 ;  /* 0x0000005a005a7308 */ /* 0x000e220000000800 */
[----:B--2---:R-:W-:Y:S01]  /*9c50*/  FADD.FTZ R3, R124, R3 ;  /* 0x000000037c037221 */ /* 0x004fe20000010000 */
[-CC-:B------:R-:W-:Y:S01]  /*9c60*/  FFMA.FTZ R134, R134, R11.reuse, -R113.reuse ;  /* 0x0000000b86867223 */ /* 0x180fe20000010871 */
[----:B------:R-:W-:Y:S02]  /*9c70*/  @!P1 VIADD R20, R20, 0x2a860 ;  /* 0x0002a86014149836 */ /* 0x000fe40000000000 */
[-C--:B------:R-:W-:Y:S01]  /*9c80*/  FFMA.FTZ R113, R202, R11.reuse, -R113 ;  /* 0x0000000bca717223 */ /* 0x080fe20000010871 */
[----:B------:R-:W-:Y:S01]  /*9c90*/  FFMA.FTZ R111, R192, R11, -R111 ;  /* 0x0000000bc06f7223 */ /* 0x000fe2000001086f */
[----:B------:R-:W-:Y:S01]  /*9ca0*/  UMOV UR4, UR37 ;  /* 0x0000002500047c82 */ /* 0x000fe20008000000 */
[----:B------:R-:W-:Y:S01]  /*9cb0*/  F2FP.F16.F32.PACK_AB R156, R174, R15 ;  /* 0x0000000fae9c723e */ /* 0x000fe200000000ff */
[----:B------:R-:W1:Y:S01]  /*9cc0*/  MUFU.EX2 R92, R92 ;  /* 0x0000005c005c7308 */ /* 0x000e620000000800 */
[----:B---3--:R-:W-:Y:S01]  /*9cd0*/  FADD.FTZ R3, R88, R3 ;  /* 0x0000000358037221 */ /* 0x008fe20000010000 */
[----:B------:R-:W-:-:S02]  /*9ce0*/  @!P1 PRMT R20, RZ, 0x654, R20 ;  /* 0x00000654ff149816 */ /* 0x000fc40000000014 */
[----:B------:R-:W-:-:S04]  /*9cf0*/  F2FP.F16.F32.PACK_AB R157, R124, R157 ;  /* 0x0000009d7c9d723e */ /* 0x000fc800000000ff */
[----:B------:R-:W2:Y:S01]  /*9d00*/  MUFU.EX2 R144, R144 ;  /* 0x0000009000907308 */ /* 0x000ea20000000800 */
[C---:B0-----:R-:W-:Y:S01]  /*9d10*/  FADD.FTZ R3, R90.reuse, R3 ;  /* 0x000000035a037221 */ /* 0x041fe20000010000 */
[----:B------:R-:W-:-:S06]  /*9d20*/  F2FP.F16.F32.PACK_AB R159, R90, R88 ;  /* 0x000000585a9f723e */ /* 0x000fcc00000000ff */
[----:B------:R-:W0:Y:S01]  /*9d30*/  MUFU.EX2 R94, R94 ;  /* 0x0000005e005e7308 */ /* 0x000e220000000800 */
[----:B-1----:R-:W-:-:S07]  /*9d40*/  FADD.FTZ R3, R92, R3 ;  /* 0x000000035c037221 */ /* 0x002fce0000010000 */
[----:B------:R-:W1:Y:S01]  /*9d50*/  MUFU.EX2 R96, R96 ;  /* 0x0000006000607308 */ /* 0x000e620000000800 */
[----:B--2---:R-:W-:-:S07]  /*9d60*/  F2FP.F16.F32.PACK_AB R152, R144, R91 ;  /* 0x0000005b9098723e */ /* 0x004fce00000000ff */
        /* <DEDUP_REMOVED lines=26> */
[----:B-1----:R-:W-:-:S07]  /*9f10*/  FADD.FTZ R3, R118, R3 ;  /* 0x0000000376037221 */ /* 0x002fce0000010000 */
[----:B------:R-:W-:Y:S01]  /*9f20*/  MUFU.EX2 R105, R105 ;  /* 0x0000006900697308 */ /* 0x000fe20000000800 */
[C---:B--2---:R-:W-:Y:S01]  /*9f30*/  FADD.FTZ R3, R147.reuse, R3 ;  /* 0x0000000393037221 */ /* 0x044fe20000010000 */
[----:B------:R-:W-:Y:S01]  /*9f40*/  F2FP.F16.F32.PACK_AB R147, R147, R118 ;  /* 0x000000769393723e */ /* 0x000fe200000000ff */
[----:B------:R-:W-:Y:S02]  /*9f50*/  WARPGROUP.DEPBAR.LE gsb0, 0x0 ;  /* 0x00008000000079c5 */ /* 0x000fe40000010000 */
[----:B------:R-:W-:Y:S01]  /*9f60*/  WARPGROUP.ARRIVE ;  /* 0x00000000000079c5 */ /* 0x000fe20000000000 */
[----:B------:R-:W-:Y:S02]  /*9f70*/  F2FP.F16.F32.PACK_AB R140, R112, R103 ;  /* 0x00000067708c723e */ /* 0x000fe400000000ff */
[----:B------:R1:W2:Y:S01]  /*9f80*/  MUFU.EX2 R141, R148 ;  /* 0x00000094008d7308 */ /* 0x0002a20000000800 */
[----:B0-----:R-:W-:Y:S02]  /*9f90*/  FADD.FTZ R3, R122, R3 ;  /* 0x000000037a037221 */ /* 0x001fe40000010000 */
[----:B------:R-:W-:Y:S01]  /*9fa0*/  HGMMA.64x128x16.F32 R24, R136, gdesc[UR4].tnspB, R24, gsb0 ;  /* 0x41e0000488187df0 */ /* 0x000fe20008000818 */
[----:B------:R-:W-:-:S04]  /*9fb0*/  UMOV UR7, UR36 ;  /* 0x0000002400077c82 */ /* 0x000fc80008000000 */
[----:B------:R-:W0:Y:S01]  /*9fc0*/  MUFU.EX2 R126, R126 ;  /* 0x0000007e007e7308 */ /* 0x000e220000000800 */
[----:B-1----:R-:W-:-:S07]  /*9fd0*/  F2FP.F16.F32.PACK_AB R148, R178, R95 ;  /* 0x0000005fb294723e */ /* 0x002fce00000000ff */
[----:B------:R-:W1:Y:S01]  /*9fe0*/  MUFU.EX2 R116, R116 ;  /* 0x0000007400747308 */ /* 0x000e620000000800 */
[C---:B--2---:R-:W-:Y:S01]  /*9ff0*/  FADD.FTZ R3, R141.reuse, R3 ;  /* 0x000000038d037221 */ /* 0x044fe20000010000 */
[----:B------:R-:W-:-:S06]  /*a000*/  F2FP.F16.F32.PACK_AB R141, R141, R122 ;  /* 0x0000007a8d8d723e */ /* 0x000fcc00000000ff */
[----:B------:R2:W3:Y:S01]  /*a010*/  MUFU.EX2 R143, R150 ;  /* 0x00000096008f7308 */ /* 0x0004e20000000800 */
[----:B0-----:R-:W-:-:S07]  /*a020*/  FADD.FTZ R3, R126, R3 ;  /* 0x000000037e037221 */ /* 0x001fce0000010000 */
[----:B------:R-:W-:Y:S01]  /*a030*/  MUFU.EX2 R107, R107 ;  /* 0x0000006b006b7308 */ /* 0x000fe20000000800 */
[----:B--2---:R-:W-:Y:S02]  /*a040*/  F2FP.F16.F32.PACK_AB R150, R106, R97 ;  /* 0x000000616a96723e */ /* 0x004fe400000000ff */
[----:B-1----:R-:W-:-:S05]  /*a050*/  F2FP.F16.F32.PACK_AB R142, R116, R105 ;  /* 0x00000069748e723e */ /* 0x002fca00000000ff */
[----:B------:R-:W0:Y:S01]  /*a060*/  MUFU.EX2 R130, R130 ;  /* 0x0000008200827308 */ /* 0x000e220000000800 */
[C---:B---3--:R-:W-:Y:S01]  /*a070*/  FADD.FTZ R3, R143.reuse, R3 ;  /* 0x000000038f037221 */ /* 0x048fe20000010000 */
[----:B------:R-:W-:-:S06]  /*a080*/  F2FP.F16.F32.PACK_AB R143, R143, R126 ;  /* 0x0000007e8f8f723e */ /* 0x000fcc00000000ff */
[----:B------:R-:W-:Y:S08]  /*a090*/  MUFU.EX2 R120, R120 ;  /* 0x0000007800787308 */ /* 0x000ff00000000800 */
[----:B------:R-:W-:Y:S01]  /*a0a0*/  MUFU.EX2 R109, R109 ;  /* 0x0000006d006d7308 */ /* 0x000fe20000000800 */
[----:B0-----:R-:W-:-:S07]  /*a0b0*/  FADD.FTZ R3, R130, R3 ;  /* 0x0000000382037221 */ /* 0x001fce0000010000 */
[----:B------:R-:W-:Y:S08]  /*a0c0*/  MUFU.EX2 R134, R134 ;  /* 0x0000008600867308 */ /* 0x000ff00000000800 */
[----:B------:R-:W0:Y:S08]  /*a0d0*/  MUFU.EX2 R12, R111 ;  /* 0x0000006f000c7308 */ /* 0x000e300000000800 */
[----:B------:R-:W1:Y:S01]  /*a0e0*/  MUFU.EX2 R113, R113 ;  /* 0x0000007100717308 */ /* 0x000e620000000800 */
[----:B------:R-:W-:-:S02]  /*a0f0*/  WARPGROUP.DEPBAR.LE gsb0, 0x0 ;  /* 0x00008000000079c5 */ /* 0x000fc40000010000 */
[----:B------:R2:W-:Y:S05]  /*a100*/  @!P1 SYNCS.ARRIVE.TRANS64.RED.A1T0 RZ, [R13+URZ], RZ ;  /* 0x000000ff0dff99a7 */ /* 0x0005ea000810043f */
[----:B------:R-:W3:Y:S01]  /*a110*/  MUFU.EX2 R137, R200 ;  /* 0x000000c800897308 */ /* 0x000ee20000000800 */
[----:B0-----:R-:W-:Y:S02]  /*a120*/  F2FP.F16.F32.PACK_AB R138, R12, R109 ;  /* 0x0000006d0c8a723e */ /* 0x001fe400000000ff */
[----:B------:R-:W-:Y:S02]  /*a130*/  F2FP.F16.F32.PACK_AB R136, R120, R107 ;  /* 0x0000006b7888723e */ /* 0x000fe400000000ff */
[----:B-1----:R-:W-:Y:S01]  /*a140*/  F2FP.F16.F32.PACK_AB R139, R113, R134 ;  /* 0x00000086718b723e */ /* 0x002fe200000000ff */
[----:B--2---:R-:W-:Y:S01]  /*a150*/  FFMA.FTZ R13, R0, R6, R15 ;  /* 0x00000006000d7223 */ /* 0x004fe2000001000f */
[----:B------:R0:W-:Y:S01]  /*a160*/  @!P1 SYNCS.ARRIVE.TRANS64.RED.A1T0 RZ, [R20+URZ], RZ ;  /* 0x000000ff14ff99a7 */ /* 0x0001e2000810043f */
[C---:B------:R-:W-:Y:S01]  /*a170*/  ISETP.GT.AND P1, PT, R9.reuse, R14, PT ;  /* 0x0000000e0900720c */ /* 0x040fe20003f24270 */
[----:B------:R-:W-:-:S02]  /*a180*/  VIADD R9, R9, 0xffffffff ;  /* 0xffffffff09097836 */ /* 0x000fc40000000000 */
[----:B------:R-:W-:Y:S01]  /*a190*/  FADD.FTZ R6, R174, R13 ;  /* 0x0000000dae067221 */ /* 0x000fe20000010000 */
[----:B------:R-:W-:-:S03]  /*a1a0*/  IMAD.MOV.U32 R15, RZ, RZ, R8 ;  /* 0x000000ffff0f7224 */ /* 0x000fc600078e0008 */
[----:B------:R-:W-:Y:S01]  /*a1b0*/  FADD.FTZ R13, R89, R6 ;  /* 0x00000006590d7221 */ /* 0x000fe20000010000 */
[C---:B---3--:R-:W-:Y:S01]  /*a1c0*/  FADD.FTZ R3, R137.reuse, R3 ;  /* 0x0000000389037221 */ /* 0x048fe20000010000 */
[----:B------:R-:W-:Y:S02]  /*a1d0*/  F2FP.F16.F32.PACK_AB R137, R137, R130 ;  /* 0x000000828989723e */ /* 0x000fe400000000ff */
[----:B------:R-:W-:Y:S01]  /*a1e0*/  FADD.FTZ R6, R176, R13 ;  /* 0x0000000db0067221 */ /* 0x000fe20000010000 */
[----:B------:R-:W-:-:S03]  /*a1f0*/  FADD.FTZ R3, R134, R3 ;  /* 0x0000000386037221 */ /* 0x000fc60000010000 */
[----:B------:R-:W-:Y:S01]  /*a200*/  FADD.FTZ R13, R91, R6 ;  /* 0x000000065b0d7221 */ /* 0x000fe20000010000 */
[----:B------:R-:W-:-:S03]  /*a210*/  FADD.FTZ R3, R113, R3 ;  /* 0x0000000371037221 */ /* 0x000fc60000010000 */
[----:B------:R-:W-:Y:S01]  /*a220*/  FADD.FTZ R6, R144, R13 ;  /* 0x0000000d90067221 */ /* 0x000fe20000010000 */
[----:B------:R-:W-:-:S03]  /*a230*/  F2FP.F16.F32.PACK_AB R144, R108, R99 ;  /* 0x000000636c90723e */ /* 0x000fc600000000ff */
[----:B------:R-:W-:-:S04]  /*a240*/  FADD.FTZ R13, R93, R6 ;  /* 0x000000065d0d7221 */ /* 0x000fc80000010000 */
[----:B------:R-:W-:Y:S01]  /*a250*/  FADD.FTZ R6, R146, R13 ;  /* 0x0000000d92067221 */ /* 0x000fe20000010000 */
[----:B------:R-:W-:-:S03]  /*a260*/  F2FP.F16.F32.PACK_AB R146, R110, R101 ;  /* 0x000000656e92723e */ /* 0x000fc600000000ff */
[----:B------:R-:W-:-:S04]  /*a270*/  FADD.FTZ R13, R95, R6 ;  /* 0x000000065f0d7221 */ /* 0x000fc80000010000 */
        /* <DEDUP_REMOVED lines=14> */
[----:B------:R-:W-:Y:S01]  /*a360*/  FADD.FTZ R6, R12, R13 ;  /* 0x0000000d0c067221 */ /* 0x000fe20000010000 */
[----:B------:R-:W-:Y:S01]  /*a370*/  IMAD.MOV.U32 R12, RZ, RZ, R7 ;  /* 0x000000ffff0c7224 */ /* 0x000fe200078e0007 */
[----:B0-----:R-:W-:Y:S06]  /*a380*/  @P1 BRA `(.L_x_1142) ;  /* 0xffffffdc00841947 */ /* 0x001fec000383ffff */
.L_x_1133:
[----:B------:R-:W-:-:S13]  /*a390*/  ISETP.GE.AND P1, PT, R9, R22, PT ;  /* 0x000000160900720c */ /* 0x000fda0003f26270 */
[----:B------:R-:W-:Y:S05]  /*a3a0*/  @!P1 BRA `(.L_x_1143) ;  /* 0x0000003000f09947 */ /* 0x000fea0003800000 */
[----:B------:R-:W-:Y:S01]  /*a3b0*/  IMAD.MOV.U32 R13, RZ, RZ, R7 ;  /* 0x000000ffff0d7224 */ /* 0x000fe200078e0007 */
[----:B------:R-:W-:Y:S01]  /*a3c0*/  UMOV UR7, UR36 ;  /* 0x0000002400077c82 */ /* 0x000fe20008000000 */
[----:B------:R-:W-:Y:S01]  /*a3d0*/  IMAD.MOV.U32 R12, RZ, RZ, R8 ;  /* 0x000000ffff0c7224 */ /* 0x000fe200078e0008 */
[----:B------:R-:W-:Y:S01]  /*a3e0*/  UMOV UR4, UR37 ;  /* 0x0000002500047c82 */ /* 0x000fe20008000000 */
[----:B------:R-:W-:Y:S01]  /*a3f0*/  ULDC UR39, c[0x0][0x9e4] ;  /* 0x0002790000277ab9 */ /* 0x000fe20000000800 */
[----:B------:R-:W-:Y:S01]  /*a400*/  ULDC UR50, c[0x0][0x288] ;  /* 0x0000a20000327ab9 */ /* 0x000fe20000000800 */
[----:B------:R-:W-:Y:S01]  /*a410*/  ULDC UR5, c[0x0][0x9d8] ;  /* 0x0002760000057ab9 */ /* 0x000fe20000000800 */
[----:B------:R-:W-:-:S05]  /*a420*/  ULDC UR54, c[0x0][0x9e0] ;  /* 0x0002780000367ab9 */ /* 0x000fca0000000800 */
.L_x_1160:
[----:B------:R-:W-:-:S04]  /*a430*/  UIADD3 UR37, UR4, 0x1, URZ ;  /* 0x0000000104257890 */ /* 0x000fc8000fffe03f */
[----:B------:R-:W-:-:S04]  /*a440*/  UISETP.NE.AND UP0, UPT, UR37, 0x2, UPT ;  /* 0x000000022500788c */ /* 0x000fc8000bf05270 */
[----:B------:R-:W-:Y:S02]  /*a450*/  USEL UR36, URZ, 0x1, UP0 ;  /* 0x000000013f247887 */ /* 0x000fe40008000000 */
[----:B------:R-:W-:Y:S02]  /*a460*/  USEL UR37, UR37, URZ, UP0 ;  /* 0x0000003f25257287 */ /* 0x000fe40008000000 */
[----:B------:R-:W-:Y:S01]  /*a470*/  ULOP3.LUT UR36, UR7, UR36, URZ, 0x3c, !UPT ;  /* 0x0000002407247292 */ /* 0x000fe2000f8e3c3f */
[----:B------:R-:W-:Y:S11]  /*a480*/  @!P0 BRA `(.L_x_1144) ;  /* 0x0000000000048947 */ /* 0x000ff60003800000 */
[----:B------:R-:W-:Y:S01]  /*a490*/  BPT.TRAP 0x1 ;  /* 0x000000040000795c */ /* 0x000fe20000300000 */
.L_x_1144:
[----:B------:R-:W-:Y:S01]  /*a4a0*/  ULEA UR6, UR37, UR38, 0x3 ;  /* 0x0000002625067291 */ /* 0x000fe2000f8e183f */
[----:B------:R-:W-:-:S05]  /*a4b0*/  IMAD.U32 R7, RZ, RZ, UR36 ;  /* 0x00000024ff077e24 */ /* 0x000fca000f8e00ff */
[----:B------:R-:W-:-:S04]  /*a4c0*/  SHF.L.U32 R7, R7, 0x1f, RZ ;  /* 0x0000001f07077819 */ /* 0x000fc800000006ff */
[----:B------:R0:W1:Y:S01]  /*a4d0*/  SYNCS.PHASECHK.TRANS64.TRYWAIT P1, [UR6+0x2a830], R7 ;  /* 0x02a83007ff0075a7 */ /* 0x0000620008020146 */
[----:B------:R-:W-:Y:S05]  /*a4e0*/  @!P0 BRA `(.L_x_1145) ;  /* 0x0000000000048947 */ /* 0x000fea0003800000 */
[----:B------:R-:W-:Y:S01]  /*a4f0*/  BPT.TRAP 0x1 ;  /* 0x000000040000795c */ /* 0x000fe20000300000 */
.L_x_1145:
[----:B-1----:R-:W-:Y:S05]  /*a500*/  @P1 BRA `(.L_x_1146) ;  /* 0x0000000000081947 */ /* 0x002fea0003800000 */
[----:B------:R-:W1:Y:S02]  /*a510*/  SYNCS.PHASECHK.TRANS64.TRYWAIT P1, [UR6+0x2a830], R7 ;  /* 0x02a83007ff0075a7 */ /* 0x000e640008020146 */
[----:B-1----:R-:W-:Y:S05]  /*a520*/  @!P1 BRA `(.L_x_1147) ;  /* 0x000000ac00789947 */ /* 0x002fea0003800000 */
.L_x_1146:
        /* <DEDUP_REMOVED lines=135> */
.L_x_1148:
[----:B------:R-:W-:Y:S01]  /*ada0*/  ULEA UR10, UR4, UR38, 0x3 ;  /* 0x00000026040a7291 */ /* 0x000fe2000f8e183f */
[----:B------:R-:W-:-:S05]  /*adb0*/  IMAD.U32 R0, RZ, RZ, UR7 ;  /* 0x00000007ff007e24 */ /* 0x000fca000f8e00ff */
[----:B------:R-:W-:-:S04]  /*adc0*/  SHF.L.U32 R0, R0, 0x1f, RZ ;  /* 0x0000001f00007819 */ /* 0x000fc800000006ff */
[----:B------:R2:W3:Y:S01]  /*add0*/  SYNCS.PHASECHK.TRANS64.TRYWAIT P1, [UR10+0x2a850], R0 ;  /* 0x02a85000ff0075a7 */ /* 0x0004e2000802014a */
[----:B------:R-:W-:Y:S05]  /*ade0*/  @!P0 BRA `(.L_x_1149) ;  /* 0x0000000000048947 */ /* 0x000fea0003800000 */
[----:B------:R-:W-:Y:S01]  /*adf0*/  BPT.TRAP 0x1 ;  /* 0x000000040000795c */ /* 0x000fe20000300000 */
.L_x_1149:
[----:B---3--:R-:W-:Y:S05]  /*ae00*/  @P1 BRA `(.L_x_1150) ;  /* 0x0000000000081947 */ /* 0x008fea0003800000 */
[----:B------:R-:W3:Y:S02]  /*ae10*/  SYNCS.PHASECHK.TRANS64.TRYWAIT P1, [UR10+0x2a850], R0 ;  /* 0x02a85000ff0075a7 */ /* 0x000ee4000802014a */
[----:B---3--:R-:W-:Y:S05]  /*ae20*/  @!P1 BRA `(.L_x_1151) ;  /* 0x000000a400509947 */ /* 0x008fea0003800000 */
.L_x_1150:
[----:B------:R-:W-:Y:S01]  /*ae30*/  UIADD3 UR6, UR38, 0x400, URZ ;  /* 0x0000040026067890 */ /* 0x000fe2000fffe03f */
[----:B------:R-:W-:Y:S01]  /*ae40*/  WARPGROUP.ARRIVE ;  /* 0x00000000000079c5 */ /* 0x000fe20000000000 */
[----:B------:R-:W-:-:S05]  /*ae50*/  UMOV UR7, 0x40000040 ;  /* 0x4000004000077882 */ /* 0x000fca0000000000 */
[----:B------:R-:W3:Y:S01]  /*ae60*/  S2R R173, SR_TID.X ;  /* 0x0000000000ad7919 */ /* 0x000ee20000002100 */
[----:B------:R-:W-:Y:S01]  /*ae70*/  USHF.R.U32.HI UR6, URZ, 0x4, UR6 ;  /* 0x000000043f067899 */ /* 0x000fe20008011606 */
[----:B------:R-:W-:Y:S01]  /*ae80*/  ISETP.NE.AND P2, PT, R21, 0x1, PT ;  /* 0x000000011500780c */ /* 0x000fe20003f45270 */
[----:B------:R-:W-:Y:S01]  /*ae90*/  FMUL.FTZ R20, R102, UR5 ;  /* 0x0000000566147c20 */ /* 0x000fe20008410000 */
[----:B------:R-:W-:Y:S01]  /*aea0*/  FMUL.FTZ R11, R95, UR5 ;  /* 0x000000055f0b7c20 */ /* 0x000fe20008410000 */
[----:B------:R-:W-:Y:S01]  /*aeb0*/  ULOP3.LUT UR6, UR6, 0x3fff, URZ, 0xc0, !UPT ;  /* 0x00003fff06067892 */ /* 0x000fe2000f8ec03f */
[----:B------:R-:W-:Y:S01]  /*aec0*/  FMUL.FTZ R95, R111, UR5 ;  /* 0x000000056f5f7c20 */ /* 0x000fe20008410000 */
[----:B------:R-:W-:Y:S02]  /*aed0*/  IMAD.IADD R111, R19, 0x1, R17 ;  /* 0x00000001136f7824 */ /* 0x000fe400078e0211 */
[----:B0-2---:R-:W-:Y:S01]  /*aee0*/  FMUL.FTZ R0, R90, UR5 ;  /* 0x000000055a007c20 */ /* 0x005fe20008410000 */
[----:B------:R-:W-:Y:S01]  /*aef0*/  ULOP3.LUT UR6, UR6, 0x3000000, URZ, 0xfc, !UPT ;  /* 0x0300000006067892 */ /* 0x000fe2000f8efc3f */
[----:B------:R-:W-:Y:S01]  /*af00*/  FMUL.FTZ R90, R106, UR5 ;  /* 0x000000056a5a7c20 */ /* 0x000fe20008410000 */
[----:B------:R-:W-:Y:S01]  /*af10*/  FMUL.FTZ R121, R121, UR5 ;  /* 0x0000000579797c20 */ /* 0x000fe20008410000 */
[----:B------:R-:W-:Y:S01]  /*af20*/  FMUL.FTZ R2, R91, UR5 ;  /* 0x000000055b027c20 */ /* 0x000fe20008410000 */
[----:B------:R-:W-:Y:S01]  /*af30*/  UIMAD UR4, UR4, 0x600, UR6 ;  /* 0x00000600040478a4 */ /* 0x000fe2000f8e0206 */
[----:B------:R-:W-:Y:S01]  /*af40*/  FMUL.FTZ R106, R109, UR5 ;  /* 0x000000056d6a7c20 */ /* 0x000fe20008410000 */
[----:B------:R-:W0:Y:S01]  /*af50*/  @P2 LDC R102, c[0x0][0x44c] ;  /* 0x00011300ff662b82 */ /* 0x000e220000000800 */
[----:B------:R-:W-:Y:S01]  /*af60*/  FMUL.FTZ R91, R107, UR5 ;  /* 0x000000056b5b7c20 */ /* 0x000fe20008410000 */
[----:B------:R-:W-:Y:S01]  /*af70*/  FMUL.FTZ R109, R116, UR5 ;  /* 0x00000005746d7c20 */ /* 0x000fe20008410000 */
[----:B------:R-:W-:Y:S01]  /*af80*/  FMUL.FTZ R107, R112, UR5 ;  /* 0x00000005706b7c20 */ /* 0x000fe20008410000 */
[----:B-1----:R-:W-:Y:S01]  /*af90*/  FMUL.FTZ R7, R88, UR5 ;  /* 0x0000000558077c20 */ /* 0x002fe20008410000 */
[----:B------:R-:W-:Y:S01]  /*afa0*/  UMOV UR6, UR4 ;  /* 0x0000000400067c82 */ /* 0x000fe20008000000 */
[----:B------:R1:W2:Y:S01]  /*afb0*/  MUFU.TANH R112, R121 ;  /* 0x0000007900707308 */ /* 0x0002a20000002400 */
        /* <DEDUP_REMOVED lines=8> */
[----:B-1----:R-:W-:-:S02]  /*b040*/  IMAD R121, R9, -0x60, RZ ;  /* 0xffffffa009797824 */ /* 0x002fc400078e02ff */
[----:B------:R-:W-:Y:S01]  /*b050*/  FMUL.FTZ R103, R108, UR5 ;  /* 0x000000056c677c20 */ /* 0x000fe20008410000 */
[----:B---3--:R-:W-:Y:S01]  /*b060*/  LOP3.LUT P1, RZ, R173, 0x7f, RZ, 0xc0, !PT ;  /* 0x0000007fadff7812 */ /* 0x008fe2000782c0ff */
[----:B------:R-:W-:Y:S01]  /*b070*/  FMUL.FTZ R94, R110, UR5 ;  /* 0x000000056e5e7c20 */ /* 0x000fe20008410000 */
[----:B------:R-:W-:Y:S01]  /*b080*/  FMUL.FTZ R89, R89, UR5 ;  /* 0x0000000559597c20 */ /* 0x000fe20008410000 */
[----:B------:R-:W-:Y:S01]  /*b090*/  FMUL.FTZ R92, R92, UR5 ;  /* 0x000000055c5c7c20 */ /* 0x000fe20008410000 */
[----:B------:R-:W-:Y:S01]  /*b0a0*/  FMUL.FTZ R93, R93, UR5 ;  /* 0x000000055d5d7c20 */ /* 0x000fe20008410000 */
[----:B------:R-:W-:Y:S01]  /*b0b0*/  FMUL.FTZ R96, R96, UR5 ;  /* 0x0000000560607c20 */ /* 0x000fe20008410000 */
[----:B------:R-:W-:Y:S01]  /*b0c0*/  FMUL.FTZ R97, R97, UR5 ;  /* 0x0000000561617c20 */ /* 0x000fe20008410000 */
[----:B0-----:R-:W-:-:S04]  /*b0d0*/  @P2 IMAD.HI.U32 R102, R111, R102, RZ ;  /* 0x000000666f662227 */ /* 0x001fc800078e00ff */
        /* <DEDUP_REMOVED lines=13> */
[----:B------:R-:W0:Y:S08]  /*b1b0*/  MUFU.TANH R7, R7 ;  /* 0x0000000700077308 */ /* 0x000e300000002400 */
[----:B------:R-:W1:Y:S08]  /*b1c0*/  MUFU.TANH R89, R89 ;  /* 0x0000005900597308 */ /* 0x000e700000002400 */
        /* <DEDUP_REMOVED lines=16> */
[----:B------:R-:W5:Y:S02]  /*b2d0*/  @P2 LDC R101, c[0x0][0x450] ;  /* 0x00011400ff652b82 */ /* 0x000f640000000800 */
[----:B------:R-:W0:Y:S01]  /*b2e0*/  MUFU.TANH R88, R88 ;  /* 0x0000005800587308 */ /* 0x000e220000002400 */
[----:B------:R-:W-:Y:S01]  /*b2f0*/  HGMMA.64x128x16.F32 R24, R152, gdesc[UR4].tnspB, R24, gsb0 ;  /* 0x41e0000498187df0 */ /* 0x000fe20008000818 */
[----:B------:R-:W-:Y:S01]  /*b300*/  UIADD3 UR6, UR4, 0x100, URZ ;  /* 0x0000010004067890 */ /* 0x000fe2000fffe03f */
[----:B------:R-:W-:-:S05]  /*b310*/  UMOV UR7, 0x40000040 ;  /* 0x4000004000077882 */ /* 0x000fca0000000000 */
[----:B------:R-:W0:Y:S08]  /*b320*/  MUFU.TANH R158, R158 ;  /* 0x0000009e009e7308 */ /* 0x000e300000002400 */
[----:B------:R-:W0:Y:S01]  /*b330*/  MUFU.TANH R90, R90 ;  /* 0x0000005a005a7308 */ /* 0x000e220000002400 */
[----:B-----5:R-:W-:-:S07]  /*b340*/  @P2 SHF.R.U32.HI R111, RZ, R101, R102 ;  /* 0x00000065ff6f2219 */ /* 0x020fce0000011666 */
[----:B------:R-:W0:Y:S01]  /*b350*/  MUFU.TANH R91, R91 ;  /* 0x0000005b005b7308 */ /* 0x000e220000002400 */
[----:B------:R-:W5:Y:S07]  /*b360*/  SHFL.IDX PT, R116, R111, RZ, 0x1c1f ;  /* 0x001c1fff6f747589 */ /* 0x000f6e00000e0000 */
        /* <DEDUP_REMOVED lines=13> */
[----:B------:R-:W0:Y:S01]  /*b440*/  MUFU.TANH R128, R128 ;  /* 0x0000008000807308 */ /* 0x000e220000002400 */
[----:B------:R-:W-:-:S02]  /*b450*/  WARPGROUP.DEPBAR.LE gsb0, 0x0 ;  /* 0x00008000000079c5 */ /* 0x000fc40000010000 */
[----:B------:R-:W-:Y:S01]  /*b460*/  WARPGROUP.ARRIVE ;  /* 0x00000000000079c5 */ /* 0x000fe20000000000 */
[----:B------:R-:W-:Y:S01]  /*b470*/  FMUL.FTZ R152, R104, UR5 ;  /* 0x0000000568987c20 */ /* 0x000fe20008410000 */
[----:B------:R-:W-:Y:S02]  /*b480*/  IMAD.U32 R104, RZ, RZ, UR37 ;  /* 0x00000025ff687e24 */ /* 0x000fe4000f8e00ff */
[----:B------:R-:W-:Y:S01]  /*b490*/  FMUL.FTZ R154, R130, UR5 ;  /* 0x00000005829a7c20 */ /* 0x000fe20008410000 */
[----:B------:R-:W0:Y:S01]  /*b4a0*/  MUFU.TANH R129, R129 ;  /* 0x0000008100817308 */ /* 0x000e220000002400 */
[----:B------:R-:W-:Y:S01]  /*b4b0*/  HGMMA.64x128x16.F32 R24, R148, gdesc[UR4].tnspB, R24, gsb0 ;  /* 0x41e0000494187df0 */ /* 0x000fe20008000818 */
[----:B------:R-:W-:Y:S01]  /*b4c0*/  UIADD3 UR6, UR4, 0x180, URZ ;  /* 0x0000018004067890 */ /* 0x000fe2000fffe03f */
[----:B------:R-:W-:Y:S01]  /*b4d0*/  @!P1 LEA R101, R104, UR38, 0x3 ;  /* 0x0000002668659c11 */ /* 0x000fe2000f8e18ff */
[----:B------:R-:W-:-:S04]  /*b4e0*/  UMOV UR7, 0x40000040 ;  /* 0x4000004000077882 */ /* 0x000fc80000000000 */
[----:B------:R-:W0:Y:S01]  /*b4f0*/  MUFU.TANH R152, R152 ;  /* 0x0000009800987308 */ /* 0x000e220000002400 */
[----:B------:R-:W-:-:S05]  /*b500*/  @!P1 VIADD R101, R101, 0x2a840 ;  /* 0x0002a84065659836 */ /* 0x000fca0000000000 */
[----:B------:R-:W-:Y:S02]  /*b510*/  @!P1 PRMT R102, RZ, 0x654, R101 ;  /* 0x00000654ff669816 */ /* 0x000fe40000000065 */
[----:B------:R-:W0:Y:S08]  /*b520*/  MUFU.TANH R154, R154 ;  /* 0x0000009a009a7308 */ /* 0x000e300000002400 */
[----:B------:R-:W0:Y:S08]  /*b530*/  MUFU.TANH R156, R156 ;  /* 0x0000009c009c7308 */ /* 0x000e300000002400 */
[----:B------:R-:W0:Y:S08]  /*b540*/  MUFU.TANH R132, R132 ;  /* 0x0000008400847308 */ /* 0x000e300000002400 */
[----:B------:R-:W0:Y:S08]  /*b550*/  MUFU.TANH R133, R133 ;  /* 0x0000008500857308 */ /* 0x000e300000002400 */
[----:B------:R0:W0:Y:S01]  /*b560*/  MUFU.TANH R101, R134 ;  /* 0x0000008600657308 */ /* 0x0000220000002400 */
[----:B------:R-:W-:-:S02]  /*b570*/  WARPGROUP.DEPBAR.LE gsb0, 0x0 ;  /* 0x00008000000079c5 */ /* 0x000fc40000010000 */
[----:B------:R-:W-:Y:S01]  /*b580*/  WARPGROUP.ARRIVE ;  /* 0x00000000000079c5 */ /* 0x000fe20000000000 */
[----:B------:R-:W-:Y:S01]  /*b590*/  FMUL.FTZ R148, R126, UR5 ;  /* 0x000000057e947c20 */ /* 0x000fe20008410000 */
[----:B------:R-:W-:-:S04]  /*b5a0*/  FMUL.FTZ R150, R127, UR5 ;  /* 0x000000057f967c20 */ /* 0x000fc80008410000 */
[----:B------:R-:W-:Y:S01]  /*b5b0*/  HGMMA.64x128x16.F32 R24, R144, gdesc[UR4].tnspB, R24, gsb0 ;  /* 0x41e0000490187df0 */ /* 0x000fe20008000818 */
[----:B------:R-:W-:Y:S01]  /*b5c0*/  UIADD3 UR6, UR4, 0x200, URZ ;  /* 0x0000020004067890 */ /* 0x000fe2000fffe03f */
[----:B------:R-:W0:Y:S01]  /*b5d0*/  MUFU.TANH R148, R148 ;  /* 0x0000009400947308 */ /* 0x000e220000002400 */
[----:B------:R-:W-:-:S07]  /*b5e0*/  UMOV UR7, 0x40000040 ;  /* 0x4000004000077882 */ /* 0x000fce0000000000 */
[----:B------:R-:W0:Y:S01]  /*b5f0*/  MUFU.TANH R150, R150 ;  /* 0x0000009600967308 */ /* 0x000e220000002400 */
[----:B------:R-:W-:Y:S02]  /*b600*/  WARPGROUP.DEPBAR.LE gsb0, 0x0 ;  /* 0x00008000000079c5 */ /* 0x000fe40000010000 */
        /* <DEDUP_REMOVED lines=11> */
[----:B------:R-:W-:Y:S01]  /*b6c0*/  FMUL.FTZ R142, R119, UR5 ;  /* 0x00000005778e7c20 */ /* 0x000fe20008410000 */
[----:B------:R-:W-:Y:S02]  /*b6d0*/  VIADD R105, R121, 0x1 ;  /* 0x0000000179697836 */ /* 0x000fe40000000000 */
[----:B------:R0:W0:Y:S01]  /*b6e0*/  MUFU.TANH R119, R124 ;  /* 0x0000007c00777308 */ /* 0x0000220000002400 */
[----:B------:R-:W-:Y:S01]  /*b6f0*/  HGMMA.64x128x16.F32 R24, R136, gdesc[UR4].tnspB, R24, gsb0 ;  /* 0x41e0000488187df0 */ /* 0x000fe20008000818 */
[----:B------:R-:W-:-:S04]  /*b700*/  IMAD R105, R18, -0x2, R105 ;  /* 0xfffffffe12697824 */ /* 0x000fc800078e0269 */
[C---:B------:R-:W-:Y:S02]  /*b710*/  VIADD R130, R105.reuse, 0xffffffff ;  /* 0xffffffff69827836 */ /* 0x040fe40000000000 */
[----:B------:R-:W0:Y:S01]  /*b720*/  MUFU.TANH R140, R140 ;  /* 0x0000008c008c7308 */ /* 0x000e220000002400 */
[----:B------:R-:W-:-:S05]  /*b730*/  IADD3 R104, R105, -UR50, R16 ;  /* 0x8000003269687c10 */ /* 0x000fca000fffe010 */
[C---:B------:R-:W-:Y:S02]  /*b740*/  VIADD R123, R104.reuse, UR54 ;  /* 0x00000036687b7c36 */ /* 0x040fe40008000000 */
[----:B------:R-:W0:Y:S01]  /*b750*/  MUFU.TANH R142, R142 ;  /* 0x0000008e008e7308 */ /* 0x000e220000002400 */
[----:B------:R-:W-:Y:S02]  /*b760*/  VIADD R127, R104, UR51 ;  /* 0x00000033687f7c36 */ /* 0x000fe40008000000 */
[--C-:B-----5:R-:W-:Y:S02]  /*b770*/  IMAD.IADD R113, R123, 0x1, R116.reuse ;  /* 0x000000017b717824 */ /* 0x120fe400078e0274 */
[----:B------:R-:W-:Y:S01]  /*b780*/  IMAD.IADD R115, R127, 0x1, R116 ;  /* 0x000000017f737824 */ /* 0x000fe200078e0274 */
[----:B------:R-:W-:Y:S02]  /*b790*/  WARPGROUP.DEPBAR.LE gsb0, 0x0 ;  /* 0x00008000000079c5 */ /* 0x000fe40000010000 */
[----:B------:R5:W-:Y:S01]  /*b7a0*/  @!P1 SYNCS.ARRIVE.TRANS64.RED.A1T0 RZ, [R102+URZ], RZ ;  /* 0x000000ff66ff99a7 */ /* 0x000be2000810043f */
[----:B------:R-:W-:Y:S01]  /*b7b0*/  ISETP.GE.AND P1, PT, R10, 0x1, PT ;  /* 0x000000010a00780c */ /* 0x000fe20003f26270 */
[----:B-----5:R-:W-:-:S06]  /*b7c0*/  FMUL.FTZ R102, R135, UR5 ;  /* 0x0000000587667c20 */ /* 0x020fcc0008410000 */
[----:B------:R-:W0:Y:S06]  /*b7d0*/  MUFU.TANH R102, R102 ;  /* 0x0000006600667308 */ /* 0x000e2c0000002400 */
[----:B-1234-:R-:W-:Y:S05]  /*b7e0*/  @!P1 BRA `(.L_x_1152) ;  /* 0x0000000000549947 */ /* 0x01efea0003800000 */
[----:B------:R-:W-:Y:S01]  /*b7f0*/  IADD3 R117, R16, -UR50, R116 ;  /* 0x8000003210757c10 */ /* 0x000fe2000fffe074 */
        /* <DEDUP_REMOVED lines=11> */
.L_x_1154:
[----:B------:R-:W-:-:S05]  /*b8b0*/  IMAD.U32 R116, RZ, RZ, UR39 ;  /* 0x00000027ff747e24 */ /* 0x000fca000f8e00ff */
[----:B------:R-:W-:-:S13]  /*b8c0*/  ISETP.NE.AND P1, PT, R116, 0x1, PT ;  /* 0x000000017400780c */ /* 0x000fda0003f25270 */
[----:B------:R-:W1:Y:S02]  /*b8d0*/  @P1 LDC.64 R104, c[0x0][0x9e8] ;  /* 0x00027a00ff681b82 */ /* 0x000e640000000a00 */
[----:B-1----:R-:W-:-:S05]  /*b8e0*/  @P1 IMAD.HI.U32 R104, R117, R104, RZ ;  /* 0x0000006875681227 */ /* 0x002fca00078e00ff */
[----:B------:R-:W-:-:S07]  /*b8f0*/  @P1 SHF.R.U32.HI R117, RZ, R105, R104 ;  /* 0x00000069ff751219 */ /* 0x000fce0000011668 */
.L_x_1155:
[----:B------:R-:W-:Y:S05]  /*b900*/  BSYNC B0 ;  /* 0x0000000000007941 */ /* 0x000fea0003800000 */
.L_x_1153:
[----:B------:R-:W-:-:S05]  /*b910*/  IMAD R104, R117, R116, R130 ;  /* 0x0000007475687224 */ /* 0x000fca00078e0282 */
[----:B------:R-:W-:Y:S02]  /*b920*/  VIADDMNMX R113, R104, R116, R113, PT ;  /* 0x0000007468717246 */ /* 0x000fe40003800171 */
[----:B------:R-:W-:-:S07]  /*b930*/  VIMNMX R115, R115, R104, !PT ;  /* 0x0000006873737248 */ /* 0x000fce0007fe0100 */
.L_x_1152:
[C---:B------:R-:W-:Y:S02]  /*b940*/  ISETP.GE.AND P1, PT, R121.reuse, 0x2, PT ;  /* 0x000000027900780c */ /* 0x040fe40003f26270 */
[----:B------:R-:W-:Y:S02]  /*b950*/  ISETP.GE.AND P4, PT, R121, 0xa, PT ;  /* 0x0000000a7900780c */ /* 0x000fe40003f86270 */
[----:B------:R-:W-:Y:S02]  /*b960*/  ISETP.GT.AND P2, PT, R115, 0x1, !P1 ;  /* 0x000000017300780c */ /* 0x000fe40004f44270 */
[----:B------:R-:W-:Y:S02]  /*b970*/  P2R R105, PR, RZ, 0x10 ;  /* 0x00000010ff697803 */ /* 0x000fe40000000000 */
[----:B------:R-:W-:Y:S02]  /*b980*/  ISETP.LT.OR P3, PT, R113, 0x2, P2 ;  /* 0x000000027100780c */ /* 0x000fe40001761670 */
[----:B------:R-:W-:-:S02]  /*b990*/  ISETP.GE.AND P2, PT, R121, 0x9, PT ;  /* 0x000000097900780c */ /* 0x000fc40003f46270 */
[----:B------:R-:W-:Y:S02]  /*b9a0*/  FSEL R180, R89, -INF , !P3 ;  /* 0xff80000059b47808 */ /* 0x000fe40005800000 */
[----:B------:R-:W-:-:S04]  /*b9b0*/  ISETP.GT.AND P3, PT, R115, 0x8, !P2 ;  /* 0x000000087300780c */ /* 0x000fc80005764270 */
[----:B------:R-:W-:-:S04]  /*b9c0*/  ISETP.LT.OR P3, PT, R113, 0x9, P3 ;  /* 0x000000097100780c */ /* 0x000fc80001f61670 */
[----:B0-----:R-:W-:Y:S02]  /*b9d0*/  FSEL R184, R92, -INF , !P3 ;  /* 0xff8000005cb87808 */ /* 0x001fe40005800000 */
        /* <DEDUP_REMOVED lines=81> */
[----:B------:R-:W-:-:S04]  /*bef0*/  ISETP.LT.OR P3, PT, R113, 0x4a, P3 ;  /* 0x0000004a7100780c */ /* 0x000fc80001f61670 */
[----:B------:R-:W-:Y:S02]  /*bf00*/  FSEL R108, R125, -INF , !P3 ;  /* 0xff8000007d6c7808 */ /* 0x000fe40005800000 */
[----:B------:R-:W-:-:S04]  /*bf10*/  ISETP.GE.AND P3, PT, R121, 0x51, PT ;  /* 0x000000517900780c */ /* 0x000fc80003f66270 */
[----:B------:R-:W-:-:S04]  /*bf20*/  ISETP.GT.AND P4, PT, R115, 0x50, !P3 ;  /* 0x000000507300780c */ /* 0x000fc80005f84270 */
[----:B------:R-:W-:-:S04]  /*bf30*/  ISETP.LT.OR P4, PT, R113, 0x51, P4 ;  /* 0x000000517100780c */ /* 0x000fc80002781670 */
[----:B------:R-:W-:Y:S02]  /*bf40*/  FSEL R106, R128, -INF , !P4 ;  /* 0xff800000806a7808 */ /* 0x000fe40006000000 */
[----:B------:R-:W-:Y:S01]  /*bf50*/  ISETP.GE.AND P4, PT, R121, 0x52, PT ;  /* 0x000000527900780c */ /* 0x000fe20003f86270 */
[----:B------:R-:W0:Y:S03]  /*bf60*/  SHFL.IDX PT, R128, R111, 0x1, 0x1c1f ;  /* 0x003c1f006f807f89 */ /* 0x000e2600000e0000 */
[----:B------:R-:W-:-:S04]  /*bf70*/  ISETP.GT.AND P5, PT, R115, 0x51, !P4 ;  /* 0x000000517300780c */ /* 0x000fc800067a4270 */
[----:B------:R-:W-:-:S04]  /*bf80*/  ISETP.LT.OR P5, PT, R113, 0x52, P5 ;  /* 0x000000527100780c */ /* 0x000fc80002fa1670 */
[----:B------:R-:W-:Y:S02]  /*bf90*/  FSEL R96, R129, -INF , !P5 ;  /* 0xff80000081607808 */ /* 0x000fe40006800000 */
[----:B------:R-:W-:-:S04]  /*bfa0*/  ISETP.GE.AND P5, PT, R121, 0x59, PT ;  /* 0x000000597900780c */ /* 0x000fc80003fa6270 */
[----:B------:R-:W-:-:S04]  /*bfb0*/  ISETP.GT.AND P6, PT, R115, 0x58, !P5 ;  /* 0x000000587300780c */ /* 0x000fc80006fc4270 */
[----:B------:R-:W-:Y:S01]  /*bfc0*/  ISETP.LT.OR P6, PT, R113, 0x59, P6 ;  /* 0x000000597100780c */ /* 0x000fe200037c1670 */
[----:B0-----:R-:W-:-:S03]  /*bfd0*/  IMAD.IADD R89, R127, 0x1, R128 ;  /* 0x000000017f597824 */ /* 0x001fc600078e0280 */
[----:B------:R-:W-:Y:S02]  /*bfe0*/  FSEL R92, R132, -INF , !P6 ;  /* 0xff800000845c7808 */ /* 0x000fe40007000000 */
[----:B------:R-:W-:-:S04]  /*bff0*/  ISETP.GE.AND P6, PT, R121, 0x1, PT ;  /* 0x000000017900780c */ /* 0x000fc80003fc6270 */
[----:B------:R-:W-:Y:S02]  /*c000*/  P2R R103, PR, RZ, 0x40 ;  /* 0x00000040ff677803 */ /* 0x000fe40000000000 */
[----:B------:R-:W-:-:S04]  /*c010*/  ISETP.GT.AND P6, PT, R115, RZ, !P6 ;  /* 0x000000ff7300720c */ /* 0x000fc800077c4270 */
[----:B------:R-:W-:-:S04]  /*c020*/  ISETP.LT.OR P6, PT, R113, 0x1, P6 ;  /* 0x000000017100780c */ /* 0x000fc800037c1670 */
[----:B------:R-:W-:Y:S01]  /*c030*/  FSEL R188, R7, -INF , !P6 ;  /* 0xff80000007bc7808 */ /* 0x000fe20007000000 */
[----:B------:R-:W-:Y:S01]  /*c040*/  IMAD.IADD R7, R123, 0x1, R128 ;  /* 0x000000017b077824 */ /* 0x000fe200078e0280 */
[----:B------:R-:W-:-:S04]  /*c050*/  ISETP.GE.AND P6, PT, R121, 0x5a, PT ;  /* 0x0000005a7900780c */ /* 0x000fc80003fc6270 */
[----:B------:R-:W-:Y:S02]  /*c060*/  P2R R121, PR, RZ, 0x40 ;  /* 0x00000040ff797803 */ /* 0x000fe40000000000 */
[----:B------:R-:W-:-:S04]  /*c070*/  ISETP.GT.AND P6, PT, R115, 0x59, !P6 ;  /* 0x000000597300780c */ /* 0x000fc800077c4270 */
[----:B------:R-:W-:-:S04]  /*c080*/  ISETP.LT.OR P6, PT, R113, 0x5a, P6 ;  /* 0x0000005a7100780c */ /* 0x000fc800037c1670 */
[----:B------:R-:W-:Y:S02]  /*c090*/  FSEL R104, R133, -INF , !P6 ;  /* 0xff80000085687808 */ /* 0x000fe40007000000 */
[----:B------:R-:W-:-:S13]  /*c0a0*/  ISETP.GE.AND P6, PT, R10, 0x1, PT ;  /* 0x000000010a00780c */ /* 0x000fda0003fc6270 */
[----:B------:R-:W-:Y:S05]  /*c0b0*/  @!P6 BRA `(.L_x_1156) ;  /* 0x000000000054e947 */ /* 0x000fea0003800000 */
[----:B------:R-:W-:Y:S01]  /*c0c0*/  IADD3 R93, R16, -UR50, R128 ;  /* 0x80000032105d7c10 */ /* 0x000fe2000fffe080 */
        /* <DEDUP_REMOVED lines=11> */
.L_x_1158:
[----:B------:R-:W-:-:S05]  /*c180*/  IMAD.U32 R97, RZ, RZ, UR39 ;  /* 0x00000027ff617e24 */ /* 0x000fca000f8e00ff */
[----:B------:R-:W-:-:S13]  /*c190*/  ISETP.NE.AND P6, PT, R97, 0x1, PT ;  /* 0x000000016100780c */ /* 0x000fda0003fc5270 */
[----:B------:R-:W0:Y:S02]  /*c1a0*/  @P6 LDC.64 R128, c[0x0][0x9e8] ;  /* 0x00027a00ff806b82 */ /* 0x000e240000000a00 */
[----:B0-----:R-:W-:-:S05]  /*c1b0*/  @P6 IMAD.HI.U32 R128, R93, R128, RZ ;  /* 0x000000805d806227 */ /* 0x001fca00078e00ff */
[----:B------:R-:W-:-:S07]  /*c1c0*/  @P6 SHF.R.U32.HI R93, RZ, R129, R128 ;  /* 0x00000081ff5d6219 */ /* 0x000fce0000011680 */
.L_x_1159:
[----:B------:R-:W-:Y:S05]  /*c1d0*/  BSYNC B0 ;  /* 0x0000000000007941 */ /* 0x000fea0003800000 */
.L_x_1157:
[----:B------:R-:W-:-:S05]  /*c1e0*/  IMAD R128, R93, R97, R130 ;  /* 0x000000615d807224 */ /* 0x000fca00078e0282 */
[----:B------:R-:W-:Y:S02]  /*c1f0*/  VIADDMNMX R7, R128, R97, R7, PT ;  /* 0x0000006180077246 */ /* 0x000fe40003800107 */
[----:B------:R-:W-:-:S07]  /*c200*/  VIMNMX R89, R89, R128, !PT ;  /* 0x0000008059597248 */ /* 0x000fce0007fe0100 */
.L_x_1156:
[----:B------:R-:W-:Y:S01]  /*c210*/  ISETP.GT.AND P1, PT, R89, 0x1, !P1 ;  /* 0x000000015900780c */ /* 0x000fe20004f24270 */
[----:B------:R-:W-:Y:S01]  /*c220*/  UMOV UR7, UR36 ;  /* 0x0000002400077c82 */ /* 0x000fe20008000000 */
[----:B------:R-:W-:Y:S01]  /*c230*/  ISETP.NE.AND P6, PT, R136, RZ, PT ;  /* 0x000000ff8800720c */ /* 0x000fe20003fc5270 */
[----:B------:R-:W-:Y:S01]  /*c240*/  UMOV UR4, UR37 ;  /* 0x0000002500047c82 */ /* 0x000fe20008000000 */
[----:B------:R-:W-:Y:S02]  /*c250*/  ISETP.LT.OR P1, PT, R7, 0x2, P1 ;  /* 0x000000020700780c */ /* 0x000fe40000f21670 */
[----:B------:R-:W-:Y:S02]  /*c260*/  ISETP.GT.AND P2, PT, R89, 0x8, !P2 ;  /* 0x000000085900780c */ /* 0x000fe40005744270 */
[----:B------:R-:W-:Y:S02]  /*c270*/  FSEL R136, R2, -INF , !P1 ;  /* 0xff80000002887808 */ /* 0x000fe40004800000 */
[----:B------:R-:W-:-:S02]  /*c280*/  ISETP.NE.AND P1, PT, R105, RZ, PT ;  /* 0x000000ff6900720c */ /* 0x000fc40003f25270 */
[----:B------:R-:W-:Y:S02]  /*c290*/  ISETP.LT.OR P2, PT, R7, 0x9, P2 ;  /* 0x000000090700780c */ /* 0x000fe40001741670 */
[----:B------:R-:W-:Y:S02]  /*c2a0*/  ISETP.GT.AND P1, PT, R89, 0x9, !P1 ;  /* 0x000000095900780c */ /* 0x000fe40004f24270 */
[----:B------:R-:W-:Y:S02]  /*c2b0*/  FSEL R2, R8, -INF , !P2 ;  /* 0xff80000008027808 */ /* 0x000fe40005000000 */
        /* <DEDUP_REMOVED lines=88> */
[----:B------:R-:W-:-:S04]  /*c840*/  ISETP.GT.AND P1, PT, R89, 0x40, !P1 ;  /* 0x000000405900780c */ /* 0x000fc80004f24270 */
        /* <DEDUP_REMOVED lines=27> */
[--C-:B------:R-:W-:Y:S01]  /*ca00*/  FFMA.FTZ R103, R152, R11, -R111.reuse ;  /* 0x0000000b98677223 */ /* 0x100fe2000001086f */
[----:B------:R-:W-:Y:S01]  /*ca10*/  FSEL R152, R101, -INF , !P5 ;  /* 0xff80000065987808 */ /* 0x000fe20006800000 */
[----:B------:R0:W-:Y:S01]  /*ca20*/  MUFU.EX2 R15, R0 ;  /* 0x00000000000f7308 */ /* 0x0001e20000000800 */
[----:B------:R-:W-:Y:S01]  /*ca30*/  FMNMX.FTZ R91, R134, R91, !PT ;  /* 0x0000005b865b7209 */ /* 0x000fe20007810000 */
[-CC-:B------:R-:W-:Y:S01]  /*ca40*/  FFMA.FTZ R89, R126, R11.reuse, -R111.reuse ;  /* 0x0000000b7e597223 */ /* 0x180fe2000001086f */
[----:B------:R-:W-:Y:S01]  /*ca50*/  FSEL R126, R102, -INF , !P2 ;  /* 0xff800000667e7808 */ /* 0x000fe20005000000 */
[--C-:B------:R-:W-:Y:S01]  /*ca60*/  FFMA.FTZ R101, R118, R11, -R111.reuse ;  /* 0x0000000b76657223 */ /* 0x100fe2000001086f */
[----:B------:R-:W-:Y:S01]  /*ca70*/  FMNMX.FTZ R91, R14, R91, !PT ;  /* 0x0000005b0e5b7209 */ /* 0x000fe20007810000 */
[-CC-:B------:R-:W-:Y:S01]  /*ca80*/  FFMA.FTZ R180, R180, R11.reuse, -R111.reuse ;  /* 0x0000000bb4b47223 */ /* 0x180fe2000001086f */
[----:B------:R-:W-:Y:S01]  /*ca90*/  FSEL R109, R8, RZ, P1 ;  /* 0x000000ff086d7208 */ /* 0x000fe20000800000 */
[--C-:B------:R-:W-:Y:S01]  /*caa0*/  FFMA.FTZ R184, R184, R11, -R111.reuse ;  /* 0x0000000bb8b87223 */ /* 0x100fe2000001086f */
[----:B------:R-:W-:Y:S01]  /*cab0*/  FMNMX.FTZ R93, R132, R91, !PT ;  /* 0x0000005b845d7209 */ /* 0x000fe20007810000 */
[-CC-:B0-----:R-:W-:Y:S01]  /*cac0*/  FFMA.FTZ R0, R174, R11.reuse, -R111.reuse ;  /* 0x0000000bae007223 */ /* 0x181fe2000001086f */
        /* <DEDUP_REMOVED lines=18> */
[----:B------:R-:W-:-:S02]  /*cbf0*/  FMNMX.FTZ R95, R94, R95, !PT ;  /* 0x0000005f5e5f7209 */ /* 0x000fc40007810000 */
[----:B------:R-:W-:Y:S02]  /*cc00*/  LOP3.LUT P6, RZ, R173, 0x7f, RZ, 0xc0, !PT ;  /* 0x0000007fadff7812 */ /* 0x000fe400078cc0ff */
[----:B------:R-:W-:-:S03]  /*cc10*/  FMNMX.FTZ R95, R88, R95, !PT ;  /* 0x0000005f585f7209 */ /* 0x000fc60007810000 */
[----:B------:R-:W-:Y:S01]  /*cc20*/  MUFU.EX2 R91, R184 ;  /* 0x000000b8005b7308 */ /* 0x000fe20000000800 */
[----:B------:R-:W-:-:S04]  /*cc30*/  FMNMX.FTZ R95, R98, R95, !PT ;  /* 0x0000005f625f7209 */ /* 0x000fc80007810000 */
[----:B------:R-:W-:-:S03]  /*cc40*/  FMNMX.FTZ R97, R138, R95, !PT ;  /* 0x0000005f8a617209 */ /* 0x000fc60007810000 */
[----:B------:R-:W-:Y:S01]  /*cc50*/  MUFU.EX2 R95, R0 ;  /* 0x00000000005f7308 */ /* 0x000fe20000000800 */
[----:B------:R-:W-:-:S04]  /*cc60*/  FMNMX.FTZ R97, R100, R97, !PT ;  /* 0x0000006164617209 */ /* 0x000fc80007810000 */
[----:B------:R-:W-:-:S03]  /*cc70*/  FMNMX.FTZ R97, R142, R97, !PT ;  /* 0x000000618e617209 */ /* 0x000fc60007810000 */
[----:B------:R-:W0:Y:S01]  /*cc80*/  MUFU.EX2 R182, R182 ;  /* 0x000000b600b67308 */ /* 0x000e220000000800 */
[----:B------:R-:W-:-:S04]  /*cc90*/  FMNMX.FTZ R97, R144, R97, !PT ;  /* 0x0000006190617209 */ /* 0x000fc80007810000 */
[----:B------:R-:W-:-:S03]  /*cca0*/  FMNMX.FTZ R99, R146, R97, !PT ;  /* 0x0000006192637209 */ /* 0x000fc60007810000 */
[----:B------:R1:W-:Y:S01]  /*ccb0*/  MUFU.EX2 R97, R103 ;  /* 0x0000006700617308 */ /* 0x0003e20000000800 */
[----:B------:R-:W-:-:S04]  /*ccc0*/  FMNMX.FTZ R99, R148, R99, !PT ;  /* 0x0000006394637209 */ /* 0x000fc80007810000 */
[----:B------:R-:W-:-:S03]  /*ccd0*/  FMNMX.FTZ R99, R150, R99, !PT ;  /* 0x0000006396637209 */ /* 0x000fc60007810000 */
[----:B------:R-:W-:Y:S01]  /*cce0*/  MUFU.EX2 R93, R178 ;  /* 0x000000b2005d7308 */ /* 0x000fe20000000800 */
[----:B------:R-:W-:Y:S01]  /*ccf0*/  FMNMX.FTZ R99, R154, R99, !PT ;  /* 0x000000639a637209 */ /* 0x000fe20007810000 */
[----:B-1----:R-:W-:Y:S01]  /*cd00*/  FFMA.FTZ R103, R114, R11, -R111 ;  /* 0x0000000b72677223 */ /* 0x002fe2000001086f */
[----:B0-----:R-:W-:Y:S02]  /*cd10*/  F2FP.F16.F32.PACK_AB R158, R182, R91 ;  /* 0x0000005bb69e723e */ /* 0x001fe400000000ff */
[----:B------:R-:W-:-:S03]  /*cd20*/  FMNMX.FTZ R99, R156, R99, !PT ;  /* 0x000000639c637209 */ /* 0x000fc60007810000 */
[----:B------:R-:W-:Y:S01]  /*cd30*/  MUFU.EX2 R176, R176 ;  /* 0x000000b000b07308 */ /* 0x000fe20000000800 */
[----:B------:R-:W-:-:S04]  /*cd40*/  FMNMX.FTZ R99, R152, R99, !PT ;  /* 0x0000006398637209 */ /* 0x000fc80007810000 */
[----:B------:R-:W-:Y:S01]  /*cd50*/  FMNMX.FTZ R0, R126, R99, !PT ;  /* 0x000000637e007209 */ /* 0x000fe20007810000 */
[-CC-:B------:R-:W-:Y:S01]  /*cd60*/  FFMA.FTZ R99, R116, R11.reuse, -R111.reuse ;  /* 0x0000000b74637223 */ /* 0x180fe2000001086f */
[----:B------:R-:W-:Y:S01]  /*cd70*/  FFMA.FTZ R116, R124, R11, -R111 ;  /* 0x0000000b7c747223 */ /* 0x000fe2000001086f */
[----:B------:R-:W-:Y:S02]  /*cd80*/  MUFU.EX2 R174, R174 ;  /* 0x000000ae00ae7308 */ /* 0x000fe40000000800 */
[----:B------:R-:W0:Y:S06]  /*cd90*/  SHFL.BFLY PT, R7, R0, 0x2, 0x1f ;  /* 0x0c401f0000077f89 */ /* 0x000e2c00000e0000 */
[----:B------:R-:W-:Y:S08]  /*cda0*/  MUFU.EX2 R140, R140 ;  /* 0x0000008c008c7308 */ /* 0x000ff00000000800 */
[----:B------:R-:W-:Y:S08]  /*cdb0*/  MUFU.EX2 R89, R89 ;  /* 0x0000005900597308 */ /* 0x000ff00000000800 */
[----:B------:R-:W-:Y:S01]  /*cdc0*/  MUFU.EX2 R102, R102 ;  /* 0x0000006600667308 */ /* 0x000fe20000000800 */
[----:B0-----:R-:W-:-:S05]  /*cdd0*/  FMNMX.FTZ R7, R0, R7, !PT ;  /* 0x0000000700077209 */ /* 0x001fca0007810000 */
[----:B------:R-:W0:Y:S02]  /*cde0*/  SHFL.BFLY PT, R0, R7, 0x1, 0x1f ;  /* 0x0c201f0007007f89 */ /* 0x000e2400000e0000 */
[----:B------:R-:W-:Y:S08]  /*cdf0*/  MUFU.EX2 R99, R99 ;  /* 0x0000006300637308 */ /* 0x000ff00000000800 */
[----:B------:R-:W-:Y:S08]  /*ce00*/  MUFU.EX2 R116, R116 ;  /* 0x0000007400747308 */ /* 0x000ff00000000800 */
[----:B------:R-:W-:Y:S01]  /*ce10*/  MUFU.EX2 R101, R101 ;  /* 0x0000006500657308 */ /* 0x000fe20000000800 */
[----:B0-----:R-:W-:Y:S01]  /*ce20*/  FMNMX.FTZ R7, R7, R0, !PT ;  /* 0x0000000007077209 */ /* 0x001fe20007810000 */
[----:B------:R-:W-:Y:S01]  /*ce30*/  FADD.FTZ R0, -R109, R12 ;  /* 0x0000000c6d007221 */ /* 0x000fe20000010100 */
[----:B------:R-:W-:-:S05]  /*ce40*/  FFMA.FTZ R109, R104, R11, -R111 ;  /* 0x0000000b686d7223 */ /* 0x000fca000001086f */
[----:B------:R-:W-:Y:S01]  /*ce50*/  MUFU.EX2 R118, R118 ;  /* 0x0000007600767308 */ /* 0x000fe20000000800 */
[C---:B------:R-:W-:Y:S01]  /*ce60*/  FSETP.NEU.FTZ.AND P1, PT, R7.reuse, -INF , PT ;  /* 0xff8000000700780b */ /* 0x040fe20003f3d000 */
[-C--:B------:R-:W-:Y:S01]  /*ce70*/  FMUL.FTZ R12, R7, R11.reuse ;  /* 0x0000000b070c7220 */ /* 0x080fe20000410000 */
[----:B------:R-:W-:-:S04]  /*ce80*/  FMUL.FTZ R0, R0, R11 ;  /* 0x0000000b00007220 */ /* 0x000fc80000410000 */
[----:B------:R-:W-:Y:S01]  /*ce90*/  FSEL R111, R12, RZ, P1 ;  /* 0x000000ff0c6f7208 */ /* 0x000fe20000800000 */
[----:B------:R-:W-:Y:S04]  /*cea0*/  MUFU.EX2 R103, R103 ;  /* 0x0000006700677308 */ /* 0x000fe80000000800 */
[-CC-:B------:R-:W-:Y:S01]  /*ceb0*/  FFMA.FTZ R159, R2, R11.reuse, -R111.reuse ;  /* 0x0000000b029f7223 */ /* 0x180fe2000001086f */
[----:B------:R-:W-:Y:S01]  /*cec0*/  FSEL R2, R7, RZ, P1 ;  /* 0x000000ff07027208 */ /* 0x000fe20000800000 */
[-CC-:B------:R-:W-:Y:S01]  /*ced0*/  FFMA.FTZ R157, R186, R11.reuse, -R111.reuse ;  /* 0x0000000bba9d7223 */ /* 0x180fe2000001086f */
[-CC-:B------:R-:W-:Y:S01]  /*cee0*/  FFMA.FTZ R12, R136, R11.reuse, -R111.reuse ;  /* 0x0000000b880c7223 */ /* 0x180fe2000001086f */
[----:B------:R-:W0:Y:S01]  /*cef0*/  MUFU.EX2 R0, R0 ;  /* 0x0000000000007308 */ /* 0x000e220000000800 */
[-C--:B------:R-:W-:Y:S01]  /*cf00*/  FFMA.FTZ R96, R134, R11.reuse, -R111 ;  /* 0x0000000b86607223 */ /* 0x080fe2000001086f */
[----:B------:R-:W-:Y:S01]  /*cf10*/  FADD.FTZ R2, -R2, R13 ;  /* 0x0000000d02027221 */ /* 0x000fe20000010100 */
[-CC-:B------:R-:W-:Y:S01]  /*cf20*/  FFMA.FTZ R153, R14, R11.reuse, -R111.reuse ;  /* 0x0000000b0e997223 */ /* 0x180fe2000001086f */
[-CC-:B------:R-:W-:Y:S01]  /*cf30*/  FFMA.FTZ R14, R132, R11.reuse, -R111.reuse ;  /* 0x0000000b840e7223 */ /* 0x180fe2000001086f */
[-CC-:B------:R-:W-:Y:S01]  /*cf40*/  FFMA.FTZ R155, R20, R11.reuse, -R111.reuse ;  /* 0x0000000b149b7223 */ /* 0x180fe2000001086f */
[-C--:B------:R-:W-:Y:S01]  /*cf50*/  FMUL.FTZ R2, R2, R11.reuse ;  /* 0x0000000b02027220 */ /* 0x080fe20000410000 */
        /* <DEDUP_REMOVED lines=12> */
[----:B------:R-:W-:Y:S01]  /*d020*/  FFMA.FTZ R144, R144, R11, -R111 ;  /* 0x0000000b90907223 */ /* 0x000fe2000001086f */
[----:B------:R-:W-:-:S02]  /*d030*/  IMAD.U32 R94, RZ, RZ, UR10 ;  /* 0x0000000aff5e7e24 */ /* 0x000fc4000f8e00ff */
[----:B------:R-:W-:Y:S01]  /*d040*/  FADD.FTZ R6, R180, R13 ;  /* 0x0000000db4067221 */ /* 0x000fe20000010000 */
[-CC-:B------:R-:W-:Y:S01]  /*d050*/  FFMA.FTZ R146, R146, R11.reuse, -R111.reuse ;  /* 0x0000000b92927223 */ /* 0x180fe2000001086f */
[-CC-:B------:R-:W-:Y:S01]  /*d060*/  FFMA.FTZ R148, R148, R11.reuse, -R111.reuse ;  /* 0x0000000b94947223 */ /* 0x180fe2000001086f */
[----:B------:R-:W0:Y:S01]  /*d070*/  MUFU.EX2 R12, R12 ;  /* 0x0000000c000c7308 */ /* 0x000e220000000800 */
[----:B------:R-:W-:Y:S01]  /*d080*/  FADD.FTZ R13, R91, R6 ;  /* 0x000000065b0d7221 */ /* 0x000fe20000010000 */
[----:B------:R-:W-:Y:S02]  /*d090*/  @!P6 VIADD R94, R94, 0x2a860 ;  /* 0x0002a8605e5ee836 */ /* 0x000fe40000000000 */
[----:B------:R-:W-:Y:S01]  /*d0a0*/  FFMA.FTZ R150, R150, R11, -R111 ;  /* 0x0000000b96967223 */ /* 0x000fe2000001086f */
[C---:B------:R-:W-:Y:S01]  /*d0b0*/  ISETP.GT.AND P1, PT, R9.reuse, R22, PT ;  /* 0x000000160900720c */ /* 0x040fe20003f24270 */
[----:B------:R-:W-:Y:S01]  /*d0c0*/  FADD.FTZ R6, R182, R13 ;  /* 0x0000000db6067221 */ /* 0x000fe20000010000 */
[----:B------:R-:W-:Y:S01]  /*d0d0*/  VIADD R9, R9, 0xffffffff ;  /* 0xffffffff09097836 */ /* 0x000fe20000000000 */
[----:B------:R-:W-:Y:S01]  /*d0e0*/  @!P6 PRMT R94, RZ, 0x654, R94 ;  /* 0x00000654ff5ee816 */ /* 0x000fe2000000005e */
[----:B------:R-:W2:Y:S01]  /*d0f0*/  MUFU.EX2 R159, R159 ;  /* 0x0000009f009f7308 */ /* 0x000ea20000000800 */
[----:B-1----:R-:W-:Y:S01]  /*d100*/  FFMA.FTZ R3, R2, R3, R157 ;  /* 0x0000000302037223 */ /* 0x002fe2000001009d */
[----:B------:R-:W-:Y:S01]  /*d110*/  FADD.FTZ R13, R93, R6 ;  /* 0x000000065d0d7221 */ /* 0x000fe20000010000 */
[----:B------:R1:W-:Y:S05]  /*d120*/  @!P6 SYNCS.ARRIVE.TRANS64.RED.A1T0 RZ, [R94+URZ], RZ ;  /* 0x000000ff5effe9a7 */ /* 0x0003ea000810043f */
[----:B------:R-:W3:Y:S01]  /*d130*/  MUFU.EX2 R96, R96 ;  /* 0x0000006000607308 */ /* 0x000ee20000000800 */
[C---:B0-----:R-:W-:Y:S01]  /*d140*/  FADD.FTZ R6, R12.reuse, R3 ;  /* 0x000000030c067221 */ /* 0x041fe20000010000 */
[----:B------:R-:W-:Y:S01]  /*d150*/  F2FP.F16.F32.PACK_AB R157, R12, R157 ;  /* 0x0000009d0c9d723e */ /* 0x000fe200000000ff */
[----:B------:R-:W-:-:S05]  /*d160*/  IMAD.MOV.U32 R12, RZ, RZ, R8 ;  /* 0x000000ffff0c7224 */ /* 0x000fca00078e0008 */
[----:B------:R-:W0:Y:S01]  /*d170*/  MUFU.EX2 R153, R153 ;  /* 0x0000009900997308 */ /* 0x000e220000000800 */
[----:B--2---:R-:W-:-:S07]  /*d180*/  FADD.FTZ R3, R159, R6 ;  /* 0x000000069f037221 */ /* 0x004fce0000010000 */
[----:B------:R-:W2:Y:S01]  /*d190*/  MUFU.EX2 R14, R14 ;  /* 0x0000000e000e7308 */ /* 0x000ea20000000800 */
[C---:B---3--:R-:W-:Y:S01]  /*d1a0*/  FADD.FTZ R6, R96.reuse, R3 ;  /* 0x0000000360067221 */ /* 0x048fe20000010000 */
[----:B------:R-:W-:-:S06]  /*d1b0*/  F2FP.F16.F32.PACK_AB R159, R96, R159 ;  /* 0x0000009f609f723e */ /* 0x000fcc00000000ff */
[----:B------:R3:W-:Y:S01]  /*d1c0*/  MUFU.EX2 R104, R88 ;  /* 0x0000005800687308 */ /* 0x0007e20000000800 */
[----:B0-----:R-:W-:-:S07]  /*d1d0*/  FADD.FTZ R3, R153, R6 ;  /* 0x0000000699037221 */ /* 0x001fce0000010000 */
[----:B------:R-:W0:Y:S01]  /*d1e0*/  MUFU.EX2 R155, R155 ;  /* 0x0000009b009b7308 */ /* 0x000e220000000800 */
[----:B---3--:R-:W-:Y:S01]  /*d1f0*/  FADD.FTZ R88, R176, R13 ;  /* 0x0000000db0587221 */ /* 0x008fe20000010000 */
[C---:B--2---:R-:W-:Y:S01]  /*d200*/  FADD.FTZ R6, R14.reuse, R3 ;  /* 0x000000030e067221 */ /* 0x044fe20000010000 */
[----:B------:R-:W-:Y:S02]  /*d210*/  F2FP.F16.F32.PACK_AB R153, R14, R153 ;  /* 0x000000990e99723e */ /* 0x000fe400000000ff */
[----:B------:R-:W-:-:S03]  /*d220*/  FADD.FTZ R13, R95, R88 ;  /* 0x000000585f0d7221 */ /* 0x000fc60000010000 */
[----:B------:R-:W2:Y:S01]  /*d230*/  MUFU.EX2 R20, R20 ;  /* 0x0000001400147308 */ /* 0x000ea20000000800 */
[----:B------:R-:W-:-:S04]  /*d240*/  FADD.FTZ R88, R174, R13 ;  /* 0x0000000dae587221 */ /* 0x000fc80000010000 */
[----:B------:R-:W-:-:S03]  /*d250*/  FADD.FTZ R13, R97, R88 ;  /* 0x00000058610d7221 */ /* 0x000fc60000010000 */
[----:B------:R-:W3:Y:S01]  /*d260*/  MUFU.EX2 R149, R149 ;  /* 0x0000009500957308 */ /* 0x000ee20000000800 */
[----:B------:R-:W-:Y:S01]  /*d270*/  FADD.FTZ R88, R140, R13 ;  /* 0x0000000d8c587221 */ /* 0x000fe20000010000 */
[----:B0-----:R-:W-:-:S03]  /*d280*/  FADD.FTZ R3, R155, R6 ;  /* 0x000000069b037221 */ /* 0x001fc60000010000 */
[----:B------:R-:W-:-:S03]  /*d290*/  FADD.FTZ R13, R89, R88 ;  /* 0x00000058590d7221 */ /* 0x000fc60000010000 */
[----:B------:R-:W0:Y:S01]  /*d2a0*/  MUFU.EX2 R90, R90 ;  /* 0x0000005a005a7308 */ /* 0x000e220000000800 */
[----:B--2---:R-:W-:Y:S01]  /*d2b0*/  FADD.FTZ R6, R20, R3 ;  /* 0x0000000314067221 */ /* 0x004fe20000010000 */
[----:B------:R-:W-:Y:S01]  /*d2c0*/  FADD.FTZ R88, R102, R13 ;  /* 0x0000000d66587221 */ /* 0x000fe20000010000 */
[----:B------:R-:W-:-:S03]  /*d2d0*/  F2FP.F16.F32.PACK_AB R155, R20, R155 ;  /* 0x0000009b149b723e */ /* 0x000fc600000000ff */
[----:B------:R-:W-:Y:S02]  /*d2e0*/  FADD.FTZ R3, R99, R88 ;  /* 0x0000005863037221 */ /* 0x000fe40000010000 */
[----:B------:R-:W2:Y:S01]  /*d2f0*/  MUFU.EX2 R151, R151 ;  /* 0x0000009700977308 */ /* 0x000ea20000000800 */
[----:B---3--:R-:W-:Y:S01]  /*d300*/  FADD.FTZ R13, R149, R6 ;  /* 0x00000006950d7221 */ /* 0x008fe20000010000 */
[----:B------:R-:W-:Y:S01]  /*d310*/  FADD.FTZ R6, R116, R3 ;  /* 0x0000000374067221 */ /* 0x000fe20000010000 */
[--C-:B------:R-:W-:Y:S01]  /*d320*/  FFMA.FTZ R3, R154, R11, -R111.reuse ;  /* 0x0000000b9a037223 */ /* 0x100fe2000001086f */
[----:B------:R-:W-:Y:S02]  /*d330*/  F2FP.F16.F32.PACK_AB R154, R174, R95 ;  /* 0x0000005fae9a723e */ /* 0x000fe400000000ff */
[----:B------:R-:W-:Y:S01]  /*d340*/  FADD.FTZ R113, R101, R6 ;  /* 0x0000000665717221 */ /* 0x000fe20000010000 */
[-C--:B------:R-:W-:Y:S01]  /*d350*/  FFMA.FTZ R6, R156, R11.reuse, -R111 ;  /* 0x0000000b9c067223 */ /* 0x080fe2000001086f */
[----:B------:R-:W3:Y:S01]  /*d360*/  MUFU.EX2 R145, R98 ;  /* 0x0000006200917308 */ /* 0x000ee20000000800 */
[----:B0-----:R-:W-:Y:S01]  /*d370*/  FADD.FTZ R88, R90, R13 ;  /* 0x0000000d5a587221 */ /* 0x001fe20000010000 */
[----:B-1----:R-:W-:Y:S01]  /*d380*/  FADD.FTZ R94, R118, R113 ;  /* 0x00000071765e7221 */ /* 0x002fe20000010000 */
[-CC-:B------:R-:W-:Y:S01]  /*d390*/  FFMA.FTZ R13, R152, R11.reuse, -R111.reuse ;  /* 0x0000000b980d7223 */ /* 0x180fe2000001086f */
[----:B------:R-:W-:Y:S01]  /*d3a0*/  FFMA.FTZ R111, R126, R11, -R111 ;  /* 0x0000000b7e6f7223 */ /* 0x000fe2000001086f */
[----:B------:R-:W-:Y:S01]  /*d3b0*/  F2FP.F16.F32.PACK_AB R156, R180, R15 ;  /* 0x0000000fb49c723e */ /* 0x000fe200000000ff */
[----:B------:R-:W-:Y:S01]  /*d3c0*/  FADD.FTZ R113, R103, R94 ;  /* 0x0000005e67717221 */ /* 0x000fe20000010000 */
[----:B------:R-:W-:Y:S01]  /*d3d0*/  F2FP.F16.F32.PACK_AB R152, R176, R93 ;  /* 0x0000005db098723e */ /* 0x000fe200000000ff */
[----:B------:R-:W0:Y:S01]  /*d3e0*/  MUFU.EX2 R110, R138 ;  /* 0x0000008a006e7308 */ /* 0x000e220000000800 */
[----:B--2---:R-:W-:Y:S01]  /*d3f0*/  FADD.FTZ R88, R151, R88 ;  /* 0x0000005897587221 */ /* 0x004fe20000010000 */
[----:B------:R-:W-:-:S02]  /*d400*/  F2FP.F16.F32.PACK_AB R149, R90, R149 ;  /* 0x000000955a95723e */ /* 0x000fc400000000ff */
[C---:B------:R-:W-:Y:S01]  /*d410*/  F2FP.F16.F32.PACK_AB R151, R104.reuse, R151 ;  /* 0x000000976897723e */ /* 0x040fe200000000ff */
[----:B------:R-:W-:-:S03]  /*d420*/  FADD.FTZ R88, R104, R88 ;  /* 0x0000005868587221 */ /* 0x000fc60000010000 */
[----:B------:R-:W1:Y:S01]  /*d430*/  MUFU.EX2 R147, R100 ;  /* 0x0000006400937308 */ /* 0x000e620000000800 */
[----:B---3--:R-:W-:-:S07]  /*d440*/  FADD.FTZ R88, R145, R88 ;  /* 0x0000005891587221 */ /* 0x008fce0000010000 */
[----:B------:R-:W2:Y:S01]  /*d450*/  MUFU.EX2 R98, R142 ;  /* 0x0000008e00627308 */ /* 0x000ea20000000800 */
[C---:B0-----:R-:W-:Y:S01]  /*d460*/  FADD.FTZ R88, R110.reuse, R88 ;  /* 0x000000586e587221 */ /* 0x041fe20000010000 */
[----:B------:R-:W-:-:S06]  /*d470*/  F2FP.F16.F32.PACK_AB R145, R110, R145 ;  /* 0x000000916e91723e */ /* 0x000fcc00000000ff */
[----:B------:R0:W3:Y:S01]  /*d480*/  MUFU.EX2 R141, R144 ;  /* 0x00000090008d7308 */ /* 0x0000e20000000800 */
[----:B-1----:R-:W-:-:S07]  /*d490*/  FADD.FTZ R88, R147, R88 ;  /* 0x0000005893587221 */ /* 0x002fce0000010000 */
[----:B------:R-:W1:Y:S01]  /*d4a0*/  MUFU.EX2 R112, R112 ;  /* 0x0000007000707308 */ /* 0x000e620000000800 */
[----:B--2---:R-:W-:Y:S01]  /*d4b0*/  FADD.FTZ R88, R98, R88 ;  /* 0x0000005862587221 */ /* 0x004fe20000010000 */
[----:B0-----:R-:W-:Y:S02]  /*d4c0*/  F2FP.F16.F32.PACK_AB R144, R116, R99 ;  /* 0x000000637490723e */ /* 0x001fe400000000ff */
[----:B------:R-:W-:-:S04]  /*d4d0*/  F2FP.F16.F32.PACK_AB R147, R98, R147 ;  /* 0x000000936293723e */ /* 0x000fc800000000ff */
[----:B------:R0:W2:Y:S01]  /*d4e0*/  MUFU.EX2 R100, R146 ;  /* 0x0000009200647308 */ /* 0x0000a20000000800 */
[----:B---3--:R-:W-:-:S07]  /*d4f0*/  FADD.FTZ R88, R141, R88 ;  /* 0x000000588d587221 */ /* 0x008fce0000010000 */
[----:B------:R-:W3:Y:S01]  /*d500*/  MUFU.EX2 R105, R105 ;  /* 0x0000006900697308 */ /* 0x000ee20000000800 */
[----:B-1----:R-:W-:Y:S01]  /*d510*/  FADD.FTZ R94, R112, R113 ;  /* 0x00000071705e7221 */ /* 0x002fe20000010000 */
[----:B0-----:R-:W-:-:S06]  /*d520*/  F2FP.F16.F32.PACK_AB R146, R118, R101 ;  /* 0x000000657692723e */ /* 0x001fcc00000000ff */
[----:B------:R0:W1:Y:S01]  /*d530*/  MUFU.EX2 R143, R148 ;  /* 0x00000094008f7308 */ /* 0x0000620000000800 */
[C---:B--2---:R-:W-:Y:S01]  /*d540*/  FADD.FTZ R88, R100.reuse, R88 ;  /* 0x0000005864587221 */ /* 0x044fe20000010000 */
[----:B------:R-:W-:-:S06]  /*d550*/  F2FP.F16.F32.PACK_AB R141, R100, R141 ;  /* 0x0000008d648d723e */ /* 0x000fcc00000000ff */
[----:B------:R-:W2:Y:S01]  /*d560*/  MUFU.EX2 R108, R108 ;  /* 0x0000006c006c7308 */ /* 0x000ea20000000800 */
[----:B---3--:R-:W-:Y:S01]  /*d570*/  FADD.FTZ R15, R105, R94 ;  /* 0x0000005e690f7221 */ /* 0x008fe20000010000 */
[----:B0-----:R-:W-:Y:S02]  /*d580*/  F2FP.F16.F32.PACK_AB R148, R140, R97 ;  /* 0x000000618c94723e */ /* 0x001fe400000000ff */
[----:B------:R-:W-:-:S04]  /*d590*/  F2FP.F16.F32.PACK_AB R140, R112, R103 ;  /* 0x00000067708c723e */ /* 0x000fc800000000ff */
[----:B------:R0:W3:Y:S01]  /*d5a0*/  MUFU.EX2 R114, R150 ;  /* 0x0000009600727308 */ /* 0x0000e20000000800 */
[----:B-1----:R-:W-:-:S07]  /*d5b0*/  FADD.FTZ R88, R143, R88 ;  /* 0x000000588f587221 */ /* 0x002fce0000010000 */
[----:B------:R-:W1:Y:S01]  /*d5c0*/  MUFU.EX2 R106, R106 ;  /* 0x0000006a006a7308 */ /* 0x000e620000000800 */
[----:B0-----:R-:W-:Y:S01]  /*d5d0*/  F2FP.F16.F32.PACK_AB R150, R102, R89 ;  /* 0x000000596696723e */ /* 0x001fe200000000ff */
[C---:B--2---:R-:W-:Y:S01]  /*d5e0*/  FADD.FTZ R15, R108.reuse, R15 ;  /* 0x0000000f6c0f7221 */ /* 0x044fe20000010000 */
[----:B------:R-:W-:-:S05]  /*d5f0*/  F2FP.F16.F32.PACK_AB R142, R108, R105 ;  /* 0x000000696c8e723e */ /* 0x000fca00000000ff */
        /* <DEDUP_REMOVED lines=11> */
[C---:B-1----:R-:W-:Y:S01]  /*d6b0*/  FADD.FTZ R88, R89.reuse, R88 ;  /* 0x0000005859587221 */ /* 0x042fe20000010000 */
[----:B------:R-:W-:-:S06]  /*d6c0*/  F2FP.F16.F32.PACK_AB R137, R89, R137 ;  /* 0x000000895989723e */ /* 0x000fcc00000000ff */
[----:B------:R-:W1:Y:S01]  /*d6d0*/  MUFU.EX2 R111, R111 ;  /* 0x0000006f006f7308 */ /* 0x000e620000000800 */
[----:B0-----:R-:W-:-:S07]  /*d6e0*/  FADD.FTZ R94, R92, R3 ;  /* 0x000000035c5e7221 */ /* 0x001fce0000010000 */
[----:B------:R-:W0:Y:S01]  /*d6f0*/  MUFU.EX2 R109, R109 ;  /* 0x0000006d006d7308 */ /* 0x000e220000000800 */
[----:B--2---:R-:W-:Y:S01]  /*d700*/  FADD.FTZ R88, R13, R88 ;  /* 0x000000580d587221 */ /* 0x004fe20000010000 */
[----:B-1----:R-:W-:-:S03]  /*d710*/  F2FP.F16.F32.PACK_AB R139, R111, R13 ;  /* 0x0000000d6f8b723e */ /* 0x002fc600000000ff */
[----:B------:R-:W-:Y:S01]  /*d720*/  FADD.FTZ R3, R111, R88 ;  /* 0x000000586f037221 */ /* 0x000fe20000010000 */
[----:B------:R-:W-:Y:S02]  /*d730*/  IMAD.MOV.U32 R13, RZ, RZ, R7 ;  /* 0x000000ffff0d7224 */ /* 0x000fe400078e0007 */
[C---:B0-----:R-:W-:Y:S01]  /*d740*/  FADD.FTZ R6, R109.reuse, R94 ;  /* 0x0000005e6d067221 */ /* 0x041fe20000010000 */
[----:B------:R-:W-:Y:S01]  /*d750*/  F2FP.F16.F32.PACK_AB R138, R109, R92 ;  /* 0x0000005c6d8a723e */ /* 0x000fe200000000ff */
[----:B------:R-:W-:Y:S06]  /*d760*/  @P1 BRA `(.L_x_1160) ;  /* 0xffffffcc00301947 */ /* 0x000fec000383ffff */
.L_x_1143:
        /* <DEDUP_REMOVED lines=67> */
.L_x_1161:
[----:B------:R-:W-:Y:S01]  /*dba0*/  ULEA UR5, UR37, UR38, 0x3 ;  /* 0x0000002625057291 */ /* 0x000fe2000f8e183f */
[----:B------:R-:W-:-:S05]  /*dbb0*/  IMAD.U32 R0, RZ, RZ, UR36 ;  /* 0x00000024ff007e24 */ /* 0x000fca000f8e00ff */
[----:B------:R-:W-:-:S04]  /*dbc0*/  SHF.L.U32 R0, R0, 0x1f, RZ ;  /* 0x0000001f00007819 */ /* 0x000fc800000006ff */
[----:B------:R0:W1:Y:S01]  /*dbd0*/  SYNCS.PHASECHK.TRANS64.TRYWAIT P1, [UR5+0x2a850], R0 ;  /* 0x02a85000ff0075a7 */ /* 0x0000620008020145 */
[----:B------:R-:W-:Y:S05]  /*dbe0*/  @!P0 BRA `(.L_x_1162) ;  /* 0x0000000000048947 */ /* 0x000fea0003800000 */
[----:B------:R-:W-:Y:S01]  /*dbf0*/  BPT.TRAP 0x1 ;  /* 0x000000040000795c */ /* 0x000fe20000300000 */
.L_x_1162:
[----:B-1----:R-:W-:Y:S05]  /*dc00*/  @P1 BRA `(.L_x_1163) ;  /* 0x0000000000081947 */ /* 0x002fea0003800000 */
[----:B------:R-:W1:Y:S02]  /*dc10*/  SYNCS.PHASECHK.TRANS64.TRYWAIT P0, [UR5+0x2a850], R0 ;  /* 0x02a85000ff0075a7 */ /* 0x000e640008000145 */
[----:B-1----:R-:W-:Y:S05]  /*dc20*/  @!P0 BRA `(.L_x_1164) ;  /* 0x0000007400e88947 */ /* 0x002fea0003800000 */
.L_x_1163:
[----:B------:R-:W-:Y:S01]  /*dc30*/  UIADD3 UR38, UR38, 0x400, URZ ;  /* 0x0000040026267890 */ /* 0x000fe2000fffe03f */
[----:B------:R-:W-:Y:S01]  /*dc40*/  WARPGROUP.ARRIVE ;  /* 0x00000000000079c5 */ /* 0x000fe20000000000 */
[----:B------:R-:W-:Y:S01]  /*dc50*/  UMOV UR7, 0x40000040 ;  /* 0x4000004000077882 */ /* 0x000fe20000000000 */
[----:B-1----:R-:W1:Y:S01]  /*dc60*/  SHFL.BFLY PT, R5, R6, 0x2, 0x1f ;  /* 0x0c401f0006057f89 */ /* 0x002e6200000e0000 */
[----:B------:R-:W-:Y:S01]  /*dc70*/  USHF.R.U32.HI UR38, URZ, 0x4, UR38 ;  /* 0x000000043f267899 */ /* 0x000fe20008011626 */
[----:B------:R-:W-:Y:S02]  /*dc80*/  IMAD.MOV.U32 R89, RZ, RZ, -0x800000 ;  /* 0xff800000ff597424 */ /* 0x000fe400078e00ff */
[----:B0-----:R-:W0:Y:S01]  /*dc90*/  SHFL.BFLY PT, R0, R3, 0x2, 0x1f ;  /* 0x0c401f0003007f89 */ /* 0x001e2200000e0000 */
[----:B------:R-:W-:Y:S01]  /*dca0*/  ULOP3.LUT UR38, UR38, 0x3fff, URZ, 0xc0, !UPT ;  /* 0x00003fff26267892 */ /* 0x000fe2000f8ec03f */
[----:B------:R-:W-:Y:S01]  /*dcb0*/  IMAD.MOV.U32 R88, RZ, RZ, -0x800000 ;  /* 0xff800000ff587424 */ /* 0x000fe200078e00ff */
[----:B------:R-:W2:Y:S02]  /*dcc0*/  S2R R13, SR_TID.X ;  /* 0x00000000000d7919 */ /* 0x000ea40000002100 */
[----:B------:R-:W-:Y:S01]  /*dcd0*/  ULOP3.LUT UR4, UR38, 0x3000000, URZ, 0xfc, !UPT ;  /* 0x0300000026047892 */ /* 0x000fe2000f8efc3f */
[----:B------:R-:W-:-:S03]  /*dce0*/  VIADD R165, R165, 0x1 ;  /* 0x00000001a5a57836 */ /* 0x000fc60000000000 */
[----:B------:R-:W-:Y:S02]  /*dcf0*/  UIMAD UR4, UR37, 0x600, UR4 ;  /* 0x00000600250478a4 */ /* 0x000fe4000f8e0204 */
[----:B------:R-:W-:-:S04]  /*dd00*/  UIADD3 UR37, UR37, 0x1, URZ ;  /* 0x0000000125257890 */ /* 0x000fc8000fffe03f */
[----:B------:R-:W-:Y:S01]  /*dd10*/  UISETP.NE.AND UP0, UPT, UR37, 0x2, UPT ;  /* 0x000000022500788c */ /* 0x000fe2000bf05270 */
[----:B------:R-:W-:Y:S02]  /*dd20*/  UMOV UR6, UR4 ;  /* 0x0000000400067c82 */ /* 0x000fe40008000000 */
[----:B------:R-:W-:Y:S01]  /*dd30*/  HGMMA.64x128x16.F32 R24, R156, gdesc[UR4].tnspB, R24, gsb0 ;  /* 0x41e000049c187df0 */ /* 0x000fe20008000818 */
[----:B------:R-:W-:Y:S01]  /*dd40*/  UIADD3 UR6, UR4, 0x80, URZ ;  /* 0x0000008004067890 */ /* 0x000fe2000fffe03f */
[----:B-1----:R-:W-:Y:S01]  /*dd50*/  FADD.FTZ R5, R5, R6 ;  /* 0x0000000605057221 */ /* 0x002fe20000010000 */
[----:B------:R-:W-:Y:S01]  /*dd60*/  UMOV UR7, 0x40000040 ;  /* 0x4000004000077882 */ /* 0x000fe20000000000 */
[----:B------:R-:W-:Y:S01]  /*dd70*/  USEL UR37, UR37, URZ, UP0 ;  /* 0x0000003f25257287 */ /* 0x000fe20008000000 */
[----:B0-----:R-:W-:Y:S02]  /*dd80*/  FADD.FTZ R2, R0, R3 ;  /* 0x0000000300027221 */ /* 0x001fe40000010000 */
[----:B------:R-:W0:Y:S04]  /*dd90*/  SHFL.BFLY PT, R0, R5, 0x1, 0x1f ;  /* 0x0c201f0005007f89 */ /* 0x000e2800000e0000 */
[----:B------:R-:W1:Y:S01]  /*dda0*/  SHFL.BFLY PT, R9, R2, 0x1, 0x1f ;  /* 0x0c201f0002097f89 */ /* 0x000e6200000e0000 */
[----:B--2---:R-:W-:Y:S01]  /*ddb0*/  LOP3.LUT P2, RZ, R13, 0x7f, RZ, 0xc0, !PT ;  /* 0x0000007f0dff7812 */ /* 0x004fe2000784c0ff */
[----:B0-----:R-:W-:Y:S01]  /*ddc0*/  FADD.FTZ R10, R5, R0 ;  /* 0x00000000050a7221 */ /* 0x001fe20000010000 */
[----:B------:R-:W-:-:S02]  /*ddd0*/  IMAD.MOV.U32 R0, RZ, RZ, RZ ;  /* 0x000000ffff007224 */ /* 0x000fc400078e00ff */
[----:B-1----:R-:W-:Y:S02]  /*dde0*/  FADD.FTZ R12, R2, R9 ;  /* 0x00000009020c7221 */ /* 0x002fe40000010000 */
[----:B------:R-:W-:Y:S01]  /*ddf0*/  FSETP.NE.FTZ.AND P0, PT, R10, RZ, PT ;  /* 0x000000ff0a00720b */ /* 0x000fe20003f15000 */
[----:B------:R-:W-:Y:S02]  /*de00*/  IMAD.U32 R2, RZ, RZ, UR5 ;  /* 0x00000005ff027e24 */ /* 0x000fe4000f8e00ff */
[----:B------:R-:W-:Y:S01]  /*de10*/  IMAD.MOV.U32 R9, RZ, RZ, RZ ;  /* 0x000000ffff097224 */ /* 0x000fe200078e00ff */
[----:B------:R-:W-:-:S03]  /*de20*/  FSETP.NE.FTZ.AND P1, PT, R12, RZ, PT ;  /* 0x000000ff0c00720b */ /* 0x000fc60003f35000 */
[----:B------:R-:W-:-:S05]  /*de30*/  @!P2 VIADD R2, R2, 0x2a860 ;  /* 0x0002a8600202a836 */ /* 0x000fca0000000000 */
[----:B------:R-:W-:Y:S01]  /*de40*/  @!P2 PRMT R2, RZ, 0x654, R2 ;  /* 0x00000654ff02a816 */ /* 0x000fe20000000002 */
[----:B------:R-:W0:Y:S01]  /*de50*/  @P0 MUFU.LG2 R4, R10 ;  /* 0x0000000a00040308 */ /* 0x000e220000000c00 */
[----:B------:R-:W-:-:S03]  /*de60*/  @P0 FMUL.FTZ R3, R11, 0.69314718246459960938 ;  /* 0x3f3172180b030820 */ /* 0x000fc60000410000 */
[----:B------:R-:W-:-:S04]  /*de70*/  @P1 FMUL.FTZ R11, R11, 0.69314718246459960938 ;  /* 0x3f3172180b0b1820 */ /* 0x000fc80000410000 */
[----:B------:R-:W1:Y:S08]  /*de80*/  @P1 MUFU.LG2 R6, R12 ;  /* 0x0000000c00061308 */ /* 0x000e700000000c00 */
[----:B------:R-:W2:Y:S01]  /*de90*/  @P0 MUFU.RCP R0, R10 ;  /* 0x0000000a00000308 */ /* 0x000ea20000001000 */
[----:B0-----:R-:W-:-:S04]  /*dea0*/  @P0 FMUL.FTZ R4, R4, 0.69314718246459960938 ;  /* 0x3f31721804040820 */ /* 0x001fc80000410000 */
[----:B------:R-:W-:Y:S01]  /*deb0*/  @P0 FFMA.FTZ R89, R3, R8, R4 ;  /* 0x0000000803590223 */ /* 0x000fe20000010004 */
[----:B------:R-:W-:Y:S02]  /*dec0*/  PLOP3.LUT P0, PT, PT, PT, PT, 0x8, 0x0 ;  /* 0x000000000000781c */ /* 0x000fe40003f0e170 */
[----:B------:R-:W0:Y:S01]  /*ded0*/  @P1 MUFU.RCP R9, R12 ;  /* 0x0000000c00091308 */ /* 0x000e220000001000 */
        /* <DEDUP_REMOVED lines=22> */
[----:B------:R-:W-:Y:S01]  /*e040*/  UMOV UR7, 0x40000040 ;  /* 0x4000004000077882 */ /* 0x000fe20000000000 */
[----:B------:R-:W-:-:S04]  /*e050*/  USEL UR4, URZ, 0x1, UP0 ;  /* 0x000000013f047887 */ /* 0x000fc80008000000 */
[----:B------:R-:W-:Y:S01]  /*e060*/  ULOP3.LUT UR36, UR36, UR4, URZ, 0x3c, !UPT ;  /* 0x0000000424247292 */ /* 0x000fe2000f8e3c3f */
[----:B------:R-:W-:Y:S02]  /*e070*/  WARPGROUP.DEPBAR.LE gsb0, 0x0 ;  /* 0x00008000000079c5 */ /* 0x000fe40000010000 */
[----:B------:R-:W-:-:S06]  /*e080*/  WARPGROUP.ARRIVE ;  /* 0x00000000000079c5 */ /* 0x000fcc0000000000 */
[----:B------:R-:W-:Y:S03]  /*e090*/  HGMMA.64x128x16.F32 R24, R136, gdesc[UR4].tnspB, R24, gsb0 ;  /* 0x41e0000488187df0 */ /* 0x000fe60008000818 */
[----:B------:R-:W-:Y:S02]  /*e0a0*/  WARPGROUP.DEPBAR.LE gsb0, 0x0 ;  /* 0x00008000000079c5 */ /* 0x000fe40000010000 */
[----:B------:R1:W-:Y:S01]  /*e0b0*/  @!P2 SYNCS.ARRIVE.TRANS64.RED.A1T0 RZ, [R2+URZ], RZ ;  /* 0x000000ff02ffa9a7 */ /* 0x0003e2000810043f */
[-C--:B--2---:R-:W-:Y:S01]  /*e0c0*/  FMUL.FTZ R90, R44, R0.reuse ;  /* 0x000000002c5a7220 */ /* 0x084fe20000410000 */
        /* <DEDUP_REMOVED lines=62> */
[----:B-1----:R-:W-:-:S07]  /*e4b0*/  FMUL.FTZ R87, R87, R9 ;  /* 0x0000000957577220 */ /* 0x002fce0000410000 */
.L_x_1094:
[----:B------:R-:W0:Y:S01]  /*e4c0*/  S2R R5, SR_CgaCtaId ;  /* 0x0000000000057919 */ /* 0x000e220000008800 */
[----:B------:R-:W-:Y:S01]  /*e4d0*/  MOV R16, 0x400 ;  /* 0x0000040000107802 */ /* 0x000fe20000000f00 */
[----:B------:R-:W-:Y:S01]  /*e4e0*/  BSSY B0, `(.L_x_1165) ;  /* 0x00001c7000007945 */ /* 0x000fe20003800000 */
[----:B------:R-:W-:Y:S02]  /*e4f0*/  BAR.SYNC.DEFER_BLOCKING 0x5, 0x180 ;  /* 0x0146000000007b1d */ /* 0x000fe40000010000 */
[----:B0-----:R-:W-:-:S05]  /*e500*/  LEA R16, R5, R16, 0x18 ;  /* 0x0000001005107211 */ /* 0x001fca00078ec0ff */
[----:B------:R0:W1:Y:S01]  /*e510*/  LDS R0, [R16+0x2a8d0] ;  /* 0x02a8d00010007984 */ /* 0x0000620000000800 */
[----:B------:R-:W-:Y:S06]  /*e520*/  BAR.ARV 0x4, 0x180 ;  /* 0x0106000000007b1d */ /* 0x000fec0000002000 */
[----:B------:R-:W-:Y:S05]  /*e530*/  @P0 BRA `(.L_x_1166) ;  /* 0x0000001000b00947 */ /* 0x000fea0003800000 */
[----:B------:R-:W2:Y:S01]  /*e540*/  S2R R5, SR_SWINHI ;  /* 0x0000000000057919 */ /* 0x000ea20000002f00 */
[----:B------:R-:W3:Y:S01]  /*e550*/  LDC R22, c[0x0][0xbe8] ;  /* 0x0002fa00ff167b82 */ /* 0x000ee20000000800 */
[----:B------:R-:W-:Y:S01]  /*e560*/  SHF.R.S32.HI R54, RZ, 0x1f, R163 ;  /* 0x0000001fff367819 */ /* 0x000fe200000114a3 */
[----:B------:R-:W-:Y:S01]  /*e570*/  IMAD R9, R164, 0x40, R23 ;  /* 0x00000040a4097824 */ /* 0x000fe200078e0217 */
[----:B------:R-:W-:Y:S01]  /*e580*/  ULDC.64 UR4, c[0x0][0xb90] ;  /* 0x0002e40000047ab9 */ /* 0x000fe20000000a00 */
[----:B------:R-:W-:Y:S01]  /*e590*/  F2FP.F16.F32.PACK_AB R6, R29, R6 ;  /* 0x000000061d06723e */ /* 0x000fe200000000ff */
[----:B------:R-:W-:Y:S01]  /*e5a0*/  IMAD.WIDE.U32 R10, R163, UR4, RZ ;  /* 0x00000004a30a7c25 */ /* 0x000fe2000f8e00ff */
[----:B------:R-:W-:Y:S01]  /*e5b0*/  F2FP.F16.F32.PACK_AB R7, R7, R30 ;  /* 0x0000001e0707723e */ /* 0x000fe200000000ff */
[----:B------:R-:W-:Y:S01]  /*e5c0*/  ULDC UR6, c[0x0][0xa88] ;  /* 0x0002a20000067ab9 */ /* 0x000fe20000000800 */
[----:B------:R-:W-:Y:S01]  /*e5d0*/  SHF.R.S32.HI R112, RZ, 0x1f, R161 ;  /* 0x0000001fff707819 */ /* 0x000fe200000114a1 */
[----:B------:R-:W-:Y:S01]  /*e5e0*/  IMAD R2, R54, UR4, RZ ;  /* 0x0000000436027c24 */ /* 0x000fe2000f8e02ff */
[----:B------:R-:W-:Y:S01]  /*e5f0*/  F2FP.F16.F32.PACK_AB R80, R81, R80 ;  /* 0x000000505150723e */ /* 0x000fe200000000ff */
[----:B------:R-:W-:Y:S01]  /*e600*/  ULDC.64 UR8, c[0x0][0x208] ;  /* 0x0000820000087ab9 */ /* 0x000fe20000000a00 */
[----:B------:R-:W-:Y:S01]  /*e610*/  F2FP.F16.F32.PACK_AB R81, R83, R82 ;  /* 0x000000525351723e */ /* 0x000fe200000000ff */
[----:B------:R-:W-:Y:S01]  /*e620*/  IMAD R13, R163, UR5, R2 ;  /* 0x00000005a30d7c24 */ /* 0x000fe2000f8e0202 */
[----:B------:R-:W-:Y:S01]  /*e630*/  ULDC.64 UR4, c[0x0][0xb98] ;  /* 0x0002e60000047ab9 */ /* 0x000fe20000000a00 */
[----:B------:R-:W-:-:S02]  /*e640*/  F2FP.F16.F32.PACK_AB R82, R85, R84 ;  /* 0x000000545552723e */ /* 0x000fc400000000ff */
[----:B------:R-:W-:Y:S01]  /*e650*/  IMAD.IADD R11, R11, 0x1, R13 ;  /* 0x000000010b0b7824 */ /* 0x000fe200078e020d */
[----:B------:R-:W-:Y:S01]  /*e660*/  F2FP.F16.F32.PACK_AB R83, R87, R86 ;  /* 0x000000565753723e */ /* 0x000fe200000000ff */
[----:B------:R-:W-:Y:S01]  /*e670*/  IMAD.WIDE.U32 R10, R161, UR4, R10 ;  /* 0x00000004a10a7c25 */ /* 0x000fe2000f8e000a */
[----:B------:R-:W-:Y:S02]  /*e680*/  MOV R34, R16 ;  /* 0x0000001000227202 */ /* 0x000fe40000000f00 */
[----:B--2---:R-:W-:-:S03]  /*e690*/  MOV R35, R5 ;  /* 0x0000000500237202 */ /* 0x004fc60000000f00 */
[----:B------:R-:W-:-:S04]  /*e6a0*/  IMAD.WIDE R4, R169, 0x2, R34 ;  /* 0x00000002a9047825 */ /* 0x000fc800078e0222 */
[----:B------:R-:W-:Y:S01]  /*e6b0*/  IMAD.WIDE R34, R9, 0x2, R34 ;  /* 0x0000000209227825 */ /* 0x000fe200078e0222 */
[C---:B------:R-:W-:Y:S02]  /*e6c0*/  IADD3 R73, P1, R4.reuse, 0x4040, RZ ;  /* 0x0000404004497810 */ /* 0x040fe40007f3e0ff */
[C---:B------:R-:W-:Y:S02]  /*e6d0*/  IADD3 R43, P0, R4.reuse, 0x4060, RZ ;  /* 0x00004060042b7810 */ /* 0x040fe40007f1e0ff */
[----:B------:R-:W-:Y:S01]  /*e6e0*/  IADD3 R47, P2, R4, 0x4020, RZ ;  /* 0x00004020042f7810 */ /* 0x000fe20007f5e0ff */
[--C-:B------:R-:W-:Y:S01]  /*e6f0*/  IMAD.X R41, RZ, RZ, R5.reuse, P1 ;  /* 0x000000ffff297224 */ /* 0x100fe200008e0605 */
[----:B---3--:R-:W-:Y:S02]  /*e700*/  ISETP.NE.AND P1, PT, R22, 0x1, PT ;  /* 0x000000011600780c */ /* 0x008fe40003f25270 */
[----:B------:R-:W-:Y:S01]  /*e710*/  LOP3.LUT R42, R43, 0x380, RZ, 0xc0, !PT ;  /* 0x000003802b2a7812 */ /* 0x000fe200078ec0ff */
[----:B------:R-:W-:Y:S01]  /*e720*/  IMAD.X R39, RZ, RZ, R5, P2 ;  /* 0x000000ffff277224 */ /* 0x000fe200010e0605 */
[----:B------:R-:W-:-:S02]  /*e730*/  LOP3.LUT R9, R4, 0x380, RZ, 0xc0, !PT ;  /* 0x0000038004097812 */ /* 0x000fc400078ec0ff */
[C---:B------:R-:W-:Y:S02]  /*e740*/  IADD3 R33, P3, R4.reuse, 0x4000, RZ ;  /* 0x0000400004217810 */ /* 0x040fe40007f7e0ff */
[----:B------:R-:W-:Y:S02]  /*e750*/  IADD3 R21, P6, R4, 0x20, RZ ;  /* 0x0000002004157810 */ /* 0x000fe40007fde0ff */
[----:B------:R-:W-:Y:S01]  /*e760*/  LOP3.LUT R12, R47, 0x380, RZ, 0xc0, !PT ;  /* 0x000003802f0c7812 */ /* 0x000fe200078ec0ff */
[--C-:B------:R-:W-:Y:S01]  /*e770*/  IMAD.X R37, RZ, RZ, R5.reuse, P3 ;  /* 0x000000ffff257224 */ /* 0x100fe200018e0605 */
[----:B------:R-:W-:Y:S01]  /*e780*/  SHF.R.U64 R42, R42, 0x3, RZ ;  /* 0x000000032a2a7819 */ /* 0x000fe200000012ff */
[----:B------:R-:W2:Y:S01]  /*e790*/  @P1 LDC R72, c[0x0][0xbec] ;  /* 0x0002fb00ff481b82 */ /* 0x000ea20000000800 */
[----:B------:R-:W-:Y:S01]  /*e7a0*/  SHF.R.U64 R9, R9, 0x3, RZ ;  /* 0x0000000309097819 */ /* 0x000fe200000012ff */
[----:B------:R-:W-:Y:S01]  /*e7b0*/  IMAD.X R15, RZ, RZ, R5, P6 ;  /* 0x000000ffff0f7224 */ /* 0x000fe200030e0605 */
[----:B------:R-:W-:-:S02]  /*e7c0*/  LOP3.LUT R14, R73, 0x380, RZ, 0xc0, !PT ;  /* 0x00000380490e7812 */ /* 0x000fc400078ec0ff */
[----:B------:R-:W-:Y:S02]  /*e7d0*/  LOP3.LUT R8, R33, 0x380, RZ, 0xc0, !PT ;  /* 0x0000038021087812 */ /* 0x000fe400078ec0ff */
[----:B------:R-:W-:Y:S01]  /*e7e0*/  LOP3.LUT R2, R21, 0x380, RZ, 0xc0, !PT ;  /* 0x0000038015027812 */ /* 0x000fe200078ec0ff */
[----:B------:R-:W3:Y:S01]  /*e7f0*/  @P1 LDC R111, c[0x0][0xbf0] ;  /* 0x0002fc00ff6f1b82 */ /* 0x000ee20000000800 */
[C---:B------:R-:W-:Y:S02]  /*e800*/  IADD3 R31, P4, R4.reuse, 0x60, RZ ;  /* 0x00000060041f7810 */ /* 0x040fe40007f9e0ff */
[----:B------:R-:W-:Y:S02]  /*e810*/  IADD3 R25, P5, R4, 0x40, RZ ;  /* 0x0000004004197810 */ /* 0x000fe40007fbe0ff */
[----:B------:R-:W-:Y:S01]  /*e820*/  SHF.R.U64 R12, R12, 0x3, RZ ;  /* 0x000000030c0c7819 */ /* 0x000fe200000012ff */
[--C-:B------:R-:W-:Y:S01]  /*e830*/  IMAD.X R13, RZ, RZ, R5.reuse, P4 ;  /* 0x000000ffff0d7224 */ /* 0x100fe200020e0605 */
[----:B------:R-:W-:Y:S01]  /*e840*/  LOP3.LUT R42, R42, R43, RZ, 0x3c, !PT ;  /* 0x0000002b2a2a7212 */ /* 0x000fe200078e3cff */
[--C-:B------:R-:W-:Y:S01]  /*e850*/  IMAD.X R43, RZ, RZ, R5.reuse, P0 ;  /* 0x000000ffff2b7224 */ /* 0x100fe200000e0605 */
[----:B------:R-:W-:Y:S01]  /*e860*/  LOP3.LUT R4, R9, R4, RZ, 0x3c, !PT ;  /* 0x0000000409047212 */ /* 0x000fe200078e3cff */
[----:B------:R-:W-:Y:S01]  /*e870*/  IMAD.X R9, RZ, RZ, R5, P5 ;  /* 0x000000ffff097224 */ /* 0x000fe200028e0605 */
[----:B------:R-:W-:-:S02]  /*e880*/  SHF.R.U64 R14, R14, 0x3, RZ ;  /* 0x000000030e0e7819 */ /* 0x000fc400000012ff */
[----:B------:R-:W-:Y:S02]  /*e890*/  SHF.R.U64 R8, R8, 0x3, RZ ;  /* 0x0000000308087819 */ /* 0x000fe400000012ff */
[----:B------:R-:W-:Y:S02]  /*e8a0*/  SHF.R.U64 R2, R2, 0x3, RZ ;  /* 0x0000000302027819 */ /* 0x000fe400000012ff */
[----:B------:R-:W-:Y:S02]  /*e8b0*/  LOP3.LUT R38, R12, R47, RZ, 0x3c, !PT ;  /* 0x0000002f0c267212 */ /* 0x000fe400078e3cff */
[----:B------:R-:W-:Y:S02]  /*e8c0*/  LOP3.LUT R40, R14, R73, RZ, 0x3c, !PT ;  /* 0x000000490e287212 */ /* 0x000fe400078e3cff */
[----:B------:R-:W-:Y:S02]  /*e8d0*/  LOP3.LUT R36, R8, R33, RZ, 0x3c, !PT ;  /* 0x0000002108247212 */ /* 0x000fe400078e3cff */
[----:B------:R-:W-:-:S02]  /*e8e0*/  MOV R47, R4 ;  /* 0x00000004002f7202 */ /* 0x000fc40000000f00 */
[----:B------:R-:W-:Y:S02]  /*e8f0*/  LOP3.LUT R14, R2, R21, RZ, 0x3c, !PT ;  /* 0x00000015020e7212 */ /* 0x000fe400078e3cff */
[----:B------:R-:W-:Y:S02]  /*e900*/  LOP3.LUT R8, R31, 0x380, RZ, 0xc0, !PT ;  /* 0x000003801f087812 */ /* 0x000fe400078ec0ff */
[----:B------:R-:W-:Y:S02]  /*e910*/  F2FP.F16.F32.PACK_AB R4, R98, R3 ;  /* 0x000000036204723e */ /* 0x000fe400000000ff */
[----:B------:R-:W-:Y:S02]  /*e920*/  LOP3.LUT R2, R25, 0x380, RZ, 0xc0, !PT ;  /* 0x0000038019027812 */ /* 0x000fe400078ec0ff */
[----:B------:R-:W-:Y:S01]  /*e930*/  MOV R98, R42 ;  /* 0x0000002a00627202 */ /* 0x000fe20000000f00 */
[----:B------:R-:W-:Y:S01]  /*e940*/  IMAD.IADD R43, R19, 0x1, R17 ;  /* 0x00000001132b7824 */ /* 0x000fe200078e0211 */
[----:B------:R-:W-:-:S02]  /*e950*/  SHF.R.U64 R8, R8, 0x3, RZ ;  /* 0x0000000308087819 */ /* 0x000fc400000012ff */
[----:B------:R-:W-:Y:S01]  /*e960*/  F2FP.F16.F32.PACK_AB R5, R27, R108 ;  /* 0x0000006c1b05723e */ /* 0x000fe200000000ff */
[----:B------:R-:W-:Y:S01]  /*e970*/  BAR.SYNC.DEFER_BLOCKING 0x1, 0x100 ;  /* 0x0044000000007b1d */ /* 0x000fe20000010000 */
[----:B------:R-:W-:Y:S02]  /*e980*/  SHF.R.U64 R2, R2, 0x3, RZ ;  /* 0x0000000302027819 */ /* 0x000fe400000012ff */
[----:B------:R-:W-:Y:S01]  /*e990*/  MOV R108, R38 ;  /* 0x00000026006c7202 */ /* 0x000fe20000000f00 */
[----:B--2---:R-:W-:Y:S01]  /*e9a0*/  @P1 IMAD.HI.U32 R38, R43, R72, RZ ;  /* 0x000000482b261227 */ /* 0x004fe200078e00ff */
[----:B------:R-:W-:Y:S02]  /*e9b0*/  IADD3 R21, P5, R34, 0x2000, RZ ;  /* 0x0000200022157810 */ /* 0x000fe40007fbe0ff */
[----:B------:R-:W-:Y:S01]  /*e9c0*/  LOP3.LUT R12, R8, R31, RZ, 0x3c, !PT ;  /* 0x0000001f080c7212 */ /* 0x000fe200078e3cff */
[----:B------:R-:W-:Y:S01]  /*e9d0*/  IMAD.MOV.U32 R39, RZ, RZ, R43 ;  /* 0x000000ffff277224 */ /* 0x000fe200078e002b */
[----:B------:R-:W-:Y:S01]  /*e9e0*/  LOP3.LUT R8, R2, R25, RZ, 0x3c, !PT ;  /* 0x0000001902087212 */ /* 0x000fe200078e3cff */
[----:B------:R-:W-:Y:S01]  /*e9f0*/  IMAD.X R29, RZ, RZ, R35, P5 ;  /* 0x000000ffff1d7224 */ /* 0x000fe200028e0623 */
[----:B------:R-:W-:-:S02]  /*ea00*/  LOP3.LUT R28, R21, 0x380, RZ, 0xc0, !PT ;  /* 0x00000380151c7812 */ /* 0x000fc400078ec0ff */
[C---:B------:R-:W-:Y:S02]  /*ea10*/  IADD3 R25, P0, R34.reuse, 0x6000, RZ ;  /* 0x0000600022197810 */ /* 0x040fe40007f1e0ff */
[----:B---3--:R-:W-:Y:S02]  /*ea20*/  @P1 SHF.R.U32.HI R39, RZ, R111, R38 ;  /* 0x0000006fff271219 */ /* 0x008fe40000011626 */
[----:B------:R-:W-:Y:S02]  /*ea30*/  IADD3 R33, P6, R34, 0x1000, RZ ;  /* 0x0000100022217810 */ /* 0x000fe40007fde0ff */
[----:B------:R-:W-:Y:S02]  /*ea40*/  SHF.R.U64 R28, R28, 0x3, RZ ;  /* 0x000000031c1c7819 */ /* 0x000fe400000012ff */
[----:B------:R-:W-:Y:S02]  /*ea50*/  LOP3.LUT R24, R25, 0x380, RZ, 0xc0, !PT ;  /* 0x0000038019187812 */ /* 0x000fe400078ec0ff */
[----:B------:R-:W-:Y:S01]  /*ea60*/  MOV R109, R36 ;  /* 0x00000024006d7202 */ /* 0x000fe20000000f00 */
[----:B------:R2:W-:Y:S01]  /*ea70*/  STSM.16.M88.4 [R47], R4 ;  /* 0x000000042f007844 */ /* 0x0005e20000000200 */
[----:B------:R-:W-:Y:S01]  /*ea80*/  MOV R36, R14 ;  /* 0x0000000e00247202 */ /* 0x000fe20000000f00 */
[----:B------:R-:W-:Y:S01]  /*ea90*/  IMAD.MOV R15, RZ, RZ, -R39 ;  /* 0x000000ffff0f7224 */ /* 0x000fe200078e0a27 */
[----:B------:R-:W-:Y:S01]  /*eaa0*/  LOP3.LUT R32, R33, 0x380, RZ, 0xc0, !PT ;  /* 0x0000038021207812 */ /* 0x000fe200078ec0ff */
[----:B------:R-:W-:Y:S01]  /*eab0*/  IMAD.IADD R37, R168, 0x1, R17 ;  /* 0x00000001a8257824 */ /* 0x000fe200078e0211 */
[----:B------:R-:W-:Y:S01]  /*eac0*/  LOP3.LUT R28, R28, R21, RZ, 0x3c, !PT ;  /* 0x000000151c1c7212 */ /* 0x000fe200078e3cff */
[----:B------:R-:W-:Y:S01]  /*ead0*/  IMAD R15, R22, R15, R43 ;  /* 0x0000000f160f7224 */ /* 0x000fe200078e022b */
[----:B------:R-:W-:-:S02]  /*eae0*/  SHF.R.U64 R24, R24, 0x3, RZ ;  /* 0x0000000318187819 */ /* 0x000fc400000012ff */
[----:B------:R-:W-:Y:S02]  /*eaf0*/  IADD3 R21, P2, R34, 0x5000, RZ ;  /* 0x0000500022157810 */ /* 0x000fe40007f5e0ff */
[----:B------:R-:W-:Y:S02]  /*eb00*/  SHF.R.U64 R32, R32, 0x3, RZ ;  /* 0x0000000320207819 */ /* 0x000fe400000012ff */
[----:B------:R-:W-:Y:S01]  /*eb10*/  LOP3.LUT R24, R24, R25, RZ, 0x3c, !PT ;  /* 0x0000001918187212 */ /* 0x000fe200078e3cff */
[----:B------:R-:W-:Y:S01]  /*eb20*/  IMAD.X R25, RZ, RZ, R35, P0 ;  /* 0x000000ffff197224 */ /* 0x000fe200000e0623 */
[----:B------:R-:W-:Y:S01]  /*eb30*/  LOP3.LUT R20, R21, 0x380, RZ, 0xc0, !PT ;  /* 0x0000038015147812 */ /* 0x000fe200078ec0ff */
[----:B--2---:R-:W-:Y:S01]  /*eb40*/  IMAD R4, R112, UR4, RZ ;  /* 0x0000000470047c24 */ /* 0x004fe2000f8e02ff */
[----:B------:R-:W-:Y:S02]  /*eb50*/  LOP3.LUT R32, R32, R33, RZ, 0x3c, !PT ;  /* 0x0000002120207212 */ /* 0x000fe400078e3cff */
[----:B------:R-:W-:Y:S01]  /*eb60*/  SHF.R.S32.HI R5, RZ, 0x1f, R39 ;  /* 0x0000001fff057819 */ /* 0x000fe20000011427 */
[----:B------:R-:W-:Y:S01]  /*eb70*/  IMAD R4, R161, UR5, R4 ;  /* 0x00000005a1047c24 */ /* 0x000fe2000f8e0204 */
[----:B------:R-:W-:Y:S01]  /*eb80*/  IADD3 R10, P0, R39, R10, RZ ;  /* 0x0000000a270a7210 */ /* 0x000fe20007f1e0ff */
[----:B------:R-:W-:Y:S01]  /*eb90*/  ULDC.64 UR4, c[0x0][0xb88] ;  /* 0x0002e20000047ab9 */ /* 0x000fe20000000a00 */
[----:B------:R-:W-:-:S02]  /*eba0*/  MOV R110, R12 ;  /* 0x0000000c006e7202 */ /* 0x000fc40000000f00 */
[----:B------:R-:W-:Y:S02]  /*ebb0*/  IADD3 R33, P4, R34, 0x3000, RZ ;  /* 0x0000300022217810 */ /* 0x000fe40007f9e0ff */
[----:B------:R-:W-:Y:S02]  /*ebc0*/  SHF.R.S32.HI R12, RZ, 0x1f, R15 ;  /* 0x0000001fff0c7819 */ /* 0x000fe4000001140f */
[----:B------:R-:W-:Y:S01]  /*ebd0*/  SHF.R.U64 R20, R20, 0x3, RZ ;  /* 0x0000000314147819 */ /* 0x000fe200000012ff */
[----:B------:R-:W-:Y:S01]  /*ebe0*/  IMAD.X R27, RZ, RZ, R35, P4 ;  /* 0x000000ffff1b7224 */ /* 0x000fe200020e0623 */
[----:B------:R-:W-:Y:S02]  /*ebf0*/  IADD3.X R11, R5, R11, R4, P0, !PT ;  /* 0x0000000b050b7210 */ /* 0x000fe400007fe404 */
[----:B------:R-:W-:Y:S02]  /*ec00*/  LOP3.LUT R26, R33, 0x380, RZ, 0xc0, !PT ;  /* 0x00000380211a7812 */ /* 0x000fe400078ec0ff */
[----:B------:R-:W-:Y:S01]  /*ec10*/  MOV R14, R8 ;  /* 0x00000008000e7202 */ /* 0x000fe20000000f00 */
[----:B------:R-:W-:Y:S01]  /*ec20*/  IMAD R8, R12, UR4, RZ ;  /* 0x000000040c087c24 */ /* 0x000fe2000f8e02ff */
[----:B------:R-:W-:Y:S01]  /*ec30*/  LOP3.LUT R20, R20, R21, RZ, 0x3c, !PT ;  /* 0x0000001514147212 */ /* 0x000fe200078e3cff */
[----:B------:R-:W-:Y:S01]  /*ec40*/  IMAD.WIDE.U32 R12, R15, UR4, R10 ;  /* 0x000000040f0c7c25 */ /* 0x000fe2000f8e000a */
[----:B------:R-:W-:-:S02]  /*ec50*/  LOP3.LUT R21, R34, 0x380, RZ, 0xc0, !PT ;  /* 0x0000038022157812 */ /* 0x000fc400078ec0ff */
[----:B------:R-:W-:Y:S01]  /*ec60*/  F2FP.F16.F32.PACK_AB R4, R95, R96 ;  /* 0x000000605f04723e */ /* 0x000fe200000000ff */
[----:B------:R-:W-:Y:S01]  /*ec70*/  IMAD R15, R15, UR5, R8 ;  /* 0x000000050f0f7c24 */ /* 0x000fe2000f8e0208 */
[----:B------:R-:W-:Y:S01]  /*ec80*/  F2FP.F16.F32.PACK_AB R5, R106, R105 ;  /* 0x000000696a05723e */ /* 0x000fe200000000ff */
[----:B------:R-:W-:Y:S01]  /*ec90*/  ULDC.64 UR4, c[0x0][0xb50] ;  /* 0x0002d40000047ab9 */ /* 0x000fe20000000a00 */
[----:B------:R-:W-:Y:S02]  /*eca0*/  F2FP.F16.F32.PACK_AB R6, R97, R94 ;  /* 0x0000005e6106723e */ /* 0x000fe400000000ff */
[----:B------:R-:W-:Y:S02]  /*ecb0*/  F2FP.F16.F32.PACK_AB R7, R104, R103 ;  /* 0x000000676807723e */ /* 0x000fe400000000ff */
[----:B------:R-:W-:Y:S02]  /*ecc0*/  IADD3 R31, P3, R34, 0x4000, RZ ;  /* 0x00004000221f7810 */ /* 0x000fe40007f7e0ff */
[----:B------:R-:W-:Y:S01]  /*ecd0*/  SHF.R.U64 R26, R26, 0x3, RZ ;  /* 0x000000031a1a7819 */ /* 0x000fe200000012ff */
[----:B------:R2:W-:Y:S01]  /*ece0*/  STSM.16.M88.4 [R36], R4 ;  /* 0x0000000424007844 */ /* 0x0005e20000000200 */
[----:B------:R-:W-:Y:S01]  /*ecf0*/  SHF.R.U64 R21, R21, 0x3, RZ ;  /* 0x0000000315157819 */ /* 0x000fe200000012ff */
[--C-:B------:R-:W-:Y:S01]  /*ed00*/  IMAD.X R3, RZ, RZ, R35.reuse, P3 ;  /* 0x000000ffff037224 */ /* 0x100fe200018e0623 */
[----:B------:R-:W-:Y:S01]  /*ed10*/  F2FP.F16.F32.PACK_AB R10, R93, R90 ;  /* 0x0000005a5d0a723e */ /* 0x000fe200000000ff */
[----:B------:R-:W-:Y:S01]  /*ed20*/  IMAD R90, R22, UR6, RZ ;  /* 0x00000006165a7c24 */ /* 0x000fe2000f8e02ff */
[----:B------:R-:W-:Y:S01]  /*ed30*/  LOP3.LUT R26, R26, R33, RZ, 0x3c, !PT ;  /* 0x000000211a1a7212 */ /* 0x000fe200078e3cff */
[----:B------:R-:W-:Y:S01]  /*ed40*/  IMAD.X R33, RZ, RZ, R35, P6 ;  /* 0x000000ffff217224 */ /* 0x000fe200030e0623 */
[----:B------:R-:W-:-:S02]  /*ed50*/  LOP3.LUT P0, RZ, R166, 0x3, RZ, 0xc0, !PT ;  /* 0x00000003a6ff7812 */ /* 0x000fc4000780c0ff */
[----:B------:R-:W-:Y:S02]  /*ed60*/  IADD3 R73, P6, R34, 0x7000, RZ ;  /* 0x0000700022497810 */ /* 0x000fe40007fde0ff */
[----:B------:R-:W-:Y:S02]  /*ed70*/  F2FP.F16.F32.PACK_AB R8, R92, R91 ;  /* 0x0000005b5c08723e */ /* 0x000fe400000000ff */
[----:B------:R-:W-:Y:S02]  /*ed80*/  F2FP.F16.F32.PACK_AB R9, R101, R100 ;  /* 0x000000646509723e */ /* 0x000fe400000000ff */
[----:B------:R-:W-:Y:S01]  /*ed90*/  F2FP.F16.F32.PACK_AB R11, R102, R99 ;  /* 0x00000063660b723e */ /* 0x000fe200000000ff */
[----:B--2---:R-:W-:Y:S01]  /*eda0*/  VIADD R5, R37, 0x8 ;  /* 0x0000000825057836 */ /* 0x004fe20000000000 */
[----:B------:R-:W-:Y:S01]  /*edb0*/  LEA R36, P3, R12, UR4, 0x2 ;  /* 0x000000040c247c11 */ /* 0x000fe2000f8610ff */
[----:B------:R-:W-:Y:S01]  /*edc0*/  IMAD.IADD R7, R13, 0x1, R15 ;  /* 0x000000010d077824 */ /* 0x000fe200078e020f */
[----:B------:R-:W-:Y:S01]  /*edd0*/  LOP3.LUT R34, R21, R34, RZ, 0x3c, !PT ;  /* 0x0000002215227212 */ /* 0x000fe200078e3cff */
[----:B------:R-:W-:Y:S01]  /*ede0*/  IMAD.X R21, RZ, RZ, R35, P2 ;  /* 0x000000ffff157224 */ /* 0x000fe200010e0623 */
[-C--:B------:R-:W-:Y:S01]  /*edf0*/  ISETP.GE.OR P2, PT, R37, R90.reuse, P0 ;  /* 0x0000005a2500720c */ /* 0x080fe20000746670 */
[----:B------:R2:W-:Y:S01]  /*ee00*/  STSM.16.M88.4 [R14], R8 ;  /* 0x000000080e007844 */ /* 0x0005e20000000200 */
[----:B------:R-:W-:-:S02]  /*ee10*/  ISETP.GE.OR P0, PT, R5, R90, P0 ;  /* 0x0000005a0500720c */ /* 0x000fc40000706670 */
[----:B------:R-:W-:Y:S01]  /*ee20*/  LEA.HI.X R37, R12, UR5, R7, 0x2, P3 ;  /* 0x000000050c257c11 */ /* 0x000fe200098f1407 */
[----:B------:R-:W-:Y:S01]  /*ee30*/  SHFL.IDX PT, R72, R36, 0x1, 0x1c1f ;  /* 0x003c1f0024487f89 */ /* 0x000fe200000e0000 */
[----:B------:R-:W-:Y:S01]  /*ee40*/  F2FP.F16.F32.PACK_AB R4, R49, R48 ;  /* 0x000000303104723e */ /* 0x000fe200000000ff */
[----:B------:R-:W-:Y:S01]  /*ee50*/  ULDC.64 UR4, c[0x0][0xae8] ;  /* 0x0002ba0000047ab9 */ /* 0x000fe20000000a00 */
[----:B------:R-:W-:Y:S02]  /*ee60*/  F2FP.F16.F32.PACK_AB R5, R51, R50 ;  /* 0x000000323305723e */ /* 0x000fe400000000ff */
[----:B------:R-:W-:Y:S02]  /*ee70*/  F2FP.F16.F32.PACK_AB R6, R53, R52 ;  /* 0x000000343506723e */ /* 0x000fe400000000ff */
[----:B------:R-:W-:Y:S01]  /*ee80*/  F2FP.F16.F32.PACK_AB R7, R55, R46 ;  /* 0x0000002e3707723e */ /* 0x000fe200000000ff */
[----:B------:R-:W-:Y:S01]  /*ee90*/  SHFL.IDX PT, R52, R36, RZ, 0x1c1f ;  /* 0x001c1fff24347589 */ /* 0x000fe200000e0000 */
[----:B------:R-:W-:-:S02]  /*eea0*/  F2FP.F16.F32.PACK_AB R12, R57, R56 ;  /* 0x00000038390c723e */ /* 0x000fc400000000ff */
[----:B------:R-:W-:Y:S01]  /*eeb0*/  F2FP.F16.F32.PACK_AB R13, R59, R58 ;  /* 0x0000003a3b0d723e */ /* 0x000fe200000000ff */
[----:B------:R-:W-:Y:S01]  /*eec0*/  STSM.16.M88.4 [R110], R4 ;  /* 0x000000046e007844 */ /* 0x000fe20000000200 */
[----:B--2---:R-:W-:Y:S02]  /*eed0*/  F2FP.F16.F32.PACK_AB R14, R61, R60 ;  /* 0x0000003c3d0e723e */ /* 0x004fe400000000ff */
[----:B------:R-:W-:Y:S01]  /*eee0*/  F2FP.F16.F32.PACK_AB R15, R63, R62 ;  /* 0x0000003e3f0f723e */ /* 0x000fe200000000ff */
[----:B------:R-:W2:Y:S01]  /*eef0*/  SHFL.IDX PT, R53, R37, RZ, 0x1c1f ;  /* 0x001c1fff25357589 */ /* 0x000ea200000e0000 */
[----:B------:R-:W-:Y:S02]  /*ef00*/  LOP3.LUT R30, R73, 0x380, RZ, 0xc0, !PT ;  /* 0x00000380491e7812 */ /* 0x000fe400078ec0ff */
[----:B------:R-:W-:Y:S01]  /*ef10*/  MOV R107, R40 ;  /* 0x00000028006b7202 */ /* 0x000fe20000000f00 */
        /* <DEDUP_REMOVED lines=8> */
[----:B------:R-:W-:-:S02]  /*efa0*/  F2FP.F16.F32.PACK_AB R42, R77, R76 ;  /* 0x0000004c4d2a723e */ /* 0x000fc400000000ff */
[----:B------:R-:W-:Y:S02]  /*efb0*/  F2FP.F16.F32.PACK_AB R43, R79, R78 ;  /* 0x0000004e4f2b723e */ /* 0x000fe400000000ff */
[----:B------:R-:W-:Y:S02]  /*efc0*/  SHF.R.U64 R30, R30, 0x3, RZ ;  /* 0x000000031e1e7819 */ /* 0x000fe400000012ff */
[----:B------:R-:W-:Y:S01]  /*efd0*/  LOP3.LUT R2, R31, 0x380, RZ, 0xc0, !PT ;  /* 0x000003801f027812 */ /* 0x000fe200078ec0ff */
[----:B------:R3:W-:Y:S01]  /*efe0*/  STSM.16.M88.4 [R107], R40 ;  /* 0x000000286b007844 */ /* 0x0007e20000000200 */
[----:B------:R-:W-:Y:S02]  /*eff0*/  LOP3.LUT R30, R30, R73, RZ, 0x3c, !PT ;  /* 0x000000491e1e7212 */ /* 0x000fe400078e3cff */
[----:B------:R-:W-:Y:S01]  /*f000*/  SHF.R.U64 R2, R2, 0x3, RZ ;  /* 0x0000000302027819 */ /* 0x000fe200000012ff */
[----:B------:R-:W-:Y:S01]  /*f010*/  STSM.16.M88.4 [R98], R80 ;  /* 0x0000005062007844 */ /* 0x000fe20000000200 */
[----:B------:R-:W-:-:S02]  /*f020*/  IMAD R54, R54, UR4, RZ ;  /* 0x0000000436367c24 */ /* 0x000fc4000f8e02ff */
[----:B------:R-:W-:Y:S01]  /*f030*/  LOP3.LUT R2, R2, R31, RZ, 0x3c, !PT ;  /* 0x0000001f02027212 */ /* 0x000fe200078e3cff */
[----:B------:R-:W-:Y:S01]  /*f040*/  BAR.SYNC.DEFER_BLOCKING 0x1, 0x100 ;  /* 0x0044000000007b1d */ /* 0x000fe20000010000 */
[----:B------:R-:W-:-:S05]  /*f050*/  IMAD.X R31, RZ, RZ, R35, P6 ;  /* 0x000000ffff1f7224 */ /* 0x000fca00030e0623 */
[----:B------:R-:W4:Y:S02]  /*f060*/  SHFL.IDX PT, R73, R37, 0x1, 0x1c1f ;  /* 0x003c1f0025497f89 */ /* 0x000f2400000e0000 */
[----:B---3--:R-:W3:Y:S08]  /*f070*/  @P1 LDC R41, c[0x0][0xbec] ;  /* 0x0002fb00ff291b82 */ /* 0x008ef00000000800 */
[----:B------:R-:W0:Y:S01]  /*f080*/  @P1 LDC R43, c[0x0][0xbf0] ;  /* 0x0002fc00ff2b1b82 */ /* 0x000e220000000800 */
[----:B--2---:R2:W-:Y:S04]  /*f090*/  @!P2 ST.E desc[UR8][R52.64], R89 ;  /* 0x000000593400a985 */ /* 0x0045e8000c101908 */
[----:B----4-:R2:W-:Y:S04]  /*f0a0*/  @!P0 ST.E desc[UR8][R72.64], R88 ;  /* 0x0000005848008985 */ /* 0x0105e8000c101908 */
[----:B------:R4:W5:Y:S04]  /*f0b0*/  LD.E.128 R44, desc[UR8][R32.64] ;  /* 0x00000008202c7980 */ /* 0x000968000c101d00 */
[----:B------:R3:W5:Y:S04]  /*f0c0*/  LD.E.128 R56, desc[UR8][R20.64] ;  /* 0x0000000814387980 */ /* 0x000768000c101d00 */
[----:B------:R1:W5:Y:S01]  /*f0d0*/  LD.E.128 R36, desc[UR8][R28.64] ;  /* 0x000000081c247980 */ /* 0x000362000c101d00 */
[----:B----4-:R-:W-:-:S03]  /*f0e0*/  IMAD R32, R162, 0x20, R164 ;  /* 0x00000020a2207824 */ /* 0x010fc600078e02a4 */
[----:B------:R4:W5:Y:S01]  /*f0f0*/  LD.E.128 R4, desc[UR8][R26.64] ;  /* 0x000000081a047980 */ /* 0x000962000c101d00 */
[----:B------:R-:W-:-:S03]  /*f100*/  IMAD.IADD R32, R17, 0x1, R32 ;  /* 0x0000000111207824 */ /* 0x000fc600078e0220 */
[----:B------:R2:W5:Y:S01]  /*f110*/  LD.E.128 R60, desc[UR8][R2.64] ;  /* 0x00000008023c7980 */ /* 0x000562000c101d00 */
[----:B---3--:R-:W-:-:S03]  /*f120*/  @P1 IMAD.HI.U32 R20, R32, R41, RZ ;  /* 0x0000002920141227 */ /* 0x008fc600078e00ff */
[----:B------:R3:W5:Y:S01]  /*f130*/  LD.E.128 R12, desc[UR8][R24.64] ;  /* 0x00000008180c7980 */ /* 0x000762000c101d00 */
[C---:B-1----:R-:W-:Y:S02]  /*f140*/  IMAD R29, R163.reuse, UR5, R54 ;  /* 0x00000005a31d7c24 */ /* 0x042fe4000f8e0236 */
[----:B----4-:R-:W-:Y:S01]  /*f150*/  IMAD.WIDE.U32 R26, R163, UR4, RZ ;  /* 0x00000004a31a7c25 */ /* 0x010fe2000f8e00ff */
[----:B------:R-:W-:Y:S01]  /*f160*/  ULDC.64 UR4, c[0x0][0xaf0] ;  /* 0x0002bc0000047ab9 */ /* 0x000fe20000000a00 */
[----:B------:R1:W5:Y:S02]  /*f170*/  LD.E.128 R48, desc[UR8][R34.64] ;  /* 0x0000000822307980 */ /* 0x000364000c101d00 */
[----:B------:R-:W-:Y:S01]  /*f180*/  IMAD.MOV.U32 R21, RZ, RZ, R32 ;  /* 0x000000ffff157224 */ /* 0x000fe200078e0020 */
[----:B0-----:R-:W-:Y:S01]  /*f190*/  @P1 SHF.R.U32.HI R21, RZ, R43, R20 ;  /* 0x0000002bff151219 */ /* 0x001fe20000011614 */
[----:B--2---:R-:W-:Y:S01]  /*f1a0*/  IMAD.IADD R3, R27, 0x1, R29 ;  /* 0x000000011b037824 */ /* 0x004fe200078e021d */
[----:B------:R1:W5:Y:S01]  /*f1b0*/  LD.E.128 R8, desc[UR8][R30.64] ;  /* 0x000000081e087980 */ /* 0x000362000c101d00 */
[----:B---3--:R-:W-:-:S02]  /*f1c0*/  IMAD R24, R112, UR4, RZ ;  /* 0x0000000470187c24 */ /* 0x008fc4000f8e02ff */
[----:B------:R-:W-:Y:S01]  /*f1d0*/  IMAD.MOV.U32 R2, RZ, RZ, R26 ;  /* 0x000000ffff027224 */ /* 0x000fe200078e001a */
[----:B------:R-:W-:Y:S01]  /*f1e0*/  SHF.R.S32.HI R20, RZ, 0x1f, R21 ;  /* 0x0000001fff147819 */ /* 0x000fe20000011415 */
[C---:B------:R-:W-:Y:S01]  /*f1f0*/  IMAD R25, R161.reuse, UR5, R24 ;  /* 0x00000005a1197c24 */ /* 0x040fe2000f8e0218 */
[----:B------:R-:W-:Y:S01]  /*f200*/  @!PT LDS RZ, [RZ] ;  /* 0x00000000fffff984 */ /* 0x000fe20000000800 */
[----:B------:R-:W-:Y:S01]  /*f210*/  @!PT LDS RZ, [RZ] ;  /* 0x00000000fffff984 */ /* 0x000fe20000000800 */
[----:B------:R-:W-:Y:S01]  /*f220*/  @!PT LDS RZ, [RZ] ;  /* 0x00000000fffff984 */ /* 0x000fe20000000800 */
[----:B------:R-:W-:Y:S01]  /*f230*/  @!PT LDS RZ, [RZ] ;  /* 0x00000000fffff984 */ /* 0x000fe20000000800 */
[----:B------:R0:W-:Y:S06]  /*f240*/  MEMBAR.ALL.CTA ;  /* 0x0000000000007992 */ /* 0x0001ec0000008000 */
[----:B0-----:R-:W0:Y:S01]  /*f250*/  FENCE.VIEW.ASYNC.S ;  /* 0x00000000000073c6 */ /* 0x001e220000000000 */
[----:B------:R-:W-:Y:S01]  /*f260*/  IMAD.WIDE.U32 R2, R161, UR4, R2 ;  /* 0x00000004a1027c25 */ /* 0x000fe2000f8e0002 */
[----:B------:R-:W-:-:S03]  /*f270*/  ULDC.64 UR4, c[0x0][0xae0] ;  /* 0x0002b80000047ab9 */ /* 0x000fc60000000a00 */
[----:B------:R-:W-:Y:S02]  /*f280*/  IMAD.MOV R27, RZ, RZ, -R21 ;  /* 0x000000ffff1b7224 */ /* 0x000fe400078e0a15 */
[----:B------:R-:W-:Y:S02]  /*f290*/  IMAD.IADD R3, R3, 0x1, R25 ;  /* 0x0000000103037824 */ /* 0x000fe400078e0219 */
        /* <DEDUP_REMOVED lines=8> */
[----:B------:R-:W-:Y:S02]  /*f320*/  IMAD.IADD R29, R164, 0x1, R17 ;  /* 0x00000001a41d7824 */ /* 0x000fe400078e0211 */
[C---:B------:R-:W-:Y:S02]  /*f330*/  IMAD R21, R25.reuse, UR5, R20 ;  /* 0x0000000519157c24 */ /* 0x040fe4000f8e0214 */
[----:B------:R-:W-:Y:S01]  /*f340*/  IMAD.WIDE.U32 R2, R25, UR4, R2 ;  /* 0x0000000419027c25 */ /* 0x000fe2000f8e0002 */
[----:B------:R-:W-:Y:S01]  /*f350*/  ISETP.GE.AND P2, PT, R29, R90, PT ;  /* 0x0000005a1d00720c */ /* 0x000fe20003f46270 */
[----:B------:R-:W-:-:S02]  /*f360*/  ULDC.64 UR4, c[0x0][0xa80] ;  /* 0x0002a00000047ab9 */ /* 0x000fc40000000a00 */
[----:B------:R-:W-:Y:S02]  /*f370*/  VIADD R17, R29, 0x20 ;  /* 0x000000201d117836 */ /* 0x000fe40000000000 */
[----:B------:R-:W-:Y:S01]  /*f380*/  VIADD R16, R16, 0x2a820 ;  /* 0x0002a82010107836 */ /* 0x000fe20000000000 */
[C---:B------:R-:W-:Y:S01]  /*f390*/  LEA R20, P3, R2.reuse, UR4, 0x1 ;  /* 0x0000000402147c11 */ /* 0x040fe2000f8608ff */
[----:B------:R-:W-:Y:S01]  /*f3a0*/  IMAD.IADD R3, R3, 0x1, R21 ;  /* 0x0000000103037824 */ /* 0x000fe200078e0215 */
[-C--:B------:R-:W-:Y:S01]  /*f3b0*/  ISETP.GE.AND P0, PT, R17, R90.reuse, PT ;  /* 0x0000005a1100720c */ /* 0x080fe20003f06270 */
[----:B------:R-:W-:Y:S01]  /*f3c0*/  VIADD R17, R29, 0x40 ;  /* 0x000000401d117836 */ /* 0x000fe20000000000 */
[----:B------:R-:W-:Y:S02]  /*f3d0*/  PRMT R16, RZ, 0x654, R16 ;  /* 0x00000654ff107816 */ /* 0x000fe40000000010 */
[----:B------:R-:W-:Y:S01]  /*f3e0*/  LEA.HI.X R21, R2, UR5, R3, 0x1, P3 ;  /* 0x0000000502157c11 */ /* 0x000fe200098f0c03 */
[----:B------:R-:W-:Y:S01]  /*f3f0*/  BSSY B1, `(.L_x_1167) ;  /* 0x0000010000017945 */ /* 0x000fe20003800000 */
[----:B------:R-:W-:Y:S01]  /*f400*/  ISETP.GE.AND P1, PT, R17, R90, PT ;  /* 0x0000005a1100720c */ /* 0x000fe20003f26270 */
[----:B0-----:R0:W-:Y:S02]  /*f410*/  SYNCS.ARRIVE.TRANS64.RED.A1T0 RZ, [R16+URZ], RZ ;  /* 0x000000ff10ff79a7 */ /* 0x0011e4000810043f */
[----:B------:R1:W2:Y:S04]  /*f420*/  SHFL.IDX PT, R17, R21, RZ, 0x181f ;  /* 0x00181fff15117589 */ /* 0x0002a800000e0000 */
[----:B0-----:R1:W0:Y:S01]  /*f430*/  SHFL.IDX PT, R16, R20, RZ, 0x181f ;  /* 0x00181fff14107589 */ /* 0x00122200000e0000 */
[----:B------:R-:W-:Y:S05]  /*f440*/  @P2 BRA `(.L_x_1168) ;  /* 0x0000000000282947 */ /* 0x000fea0003800000 */
[----:B------:R-:W-:Y:S01]  /*f450*/  ULDC UR4, c[0x0][0xac8] ;  /* 0x0002b20000047ab9 */ /* 0x000fe20000000800 */
[----:B------:R-:W-:Y:S01]  /*f460*/  ULDC.64 UR6, c[0x0][0x208] ;  /* 0x0000820000067ab9 */ /* 0x000fe20000000a00 */
[----:B------:R-:W-:Y:S02]  /*f470*/  ISETP.GE.AND P2, PT, R23, UR4, PT ;  /* 0x0000000417007c0c */ /* 0x000fe4000bf46270 */
[----:B------:R-:W-:-:S11]  /*f480*/  ISETP.GE.AND P3, PT, R160, UR4, PT ;  /* 0x00000004a0007c0c */ /* 0x000fd6000bf66270 */
[CC--:B0-----:R-:W-:Y:S02]  /*f490*/  @!P2 LEA R2, P4, R23.reuse, R16.reuse, 0x1 ;  /* 0x000000101702a211 */ /* 0x0c1fe400078808ff */
[C---:B------:R-:W-:Y:S02]  /*f4a0*/  @!P3 LEA R16, P5, R160.reuse, R16, 0x1 ;  /* 0x00000010a010b211 */ /* 0x040fe400078a08ff */
[-C--:B--2---:R-:W-:Y:S02]  /*f4b0*/  @!P2 LEA.HI.X R3, R23, R17.reuse, R171, 0x1, P4 ;  /* 0x000000111703a211 */ /* 0x084fe400020f0cab */
[----:B------:R-:W-:-:S03]  /*f4c0*/  @!P3 LEA.HI.X R17, R160, R17, R170, 0x1, P5 ;  /* 0x00000011a011b211 */ /* 0x000fc600028f0caa */
[----:B-----5:R3:W-:Y:S04]  /*f4d0*/  @!P2 ST.E.128 desc[UR6][R2.64], R48 ;  /* 0x000000300200a985 */ /* 0x0207e8000c101d06 */
[----:B------:R3:W-:Y:S02]  /*f4e0*/  @!P3 ST.E.128 desc[UR6][R16.64], R60 ;  /* 0x0000003c1000b985 */ /* 0x0007e4000c101d06 */
.L_x_1168:
[----:B------:R-:W-:Y:S05]  /*f4f0*/  BSYNC B1 ;  /* 0x0000000000017941 */ /* 0x000fea0003800000 */
.L_x_1167:
[----:B--23--:R2:W3:Y:S01]  /*f500*/  SHFL.IDX PT, R17, R21, 0x1, 0x181f ;  /* 0x00381f0015117f89 */ /* 0x00c4e200000e0000 */
[----:B------:R-:W-:Y:S03]  /*f510*/  BSSY B1, `(.L_x_1169) ;  /* 0x000000d000017945 */ /* 0x000fe60003800000 */
[----:B0-----:R2:W0:Y:S01]  /*f520*/  SHFL.IDX PT, R16, R20, 0x1, 0x181f ;  /* 0x00381f0014107f89 */ /* 0x00142200000e0000 */
[----:B------:R-:W-:Y:S05]  /*f530*/  @P0 BRA `(.L_x_1170) ;  /* 0x0000000000280947 */ /* 0x000fea0003800000 */
[----:B------:R-:W-:Y:S01]  /*f540*/  ULDC UR4, c[0x0][0xac8] ;  /* 0x0002b20000047ab9 */ /* 0x000fe20000000800 */
[----:B------:R-:W-:Y:S01]  /*f550*/  ULDC.64 UR6, c[0x0][0x208] ;  /* 0x0000820000067ab9 */ /* 0x000fe20000000a00 */
[----:B------:R-:W-:Y:S02]  /*f560*/  ISETP.GE.AND P3, PT, R23, UR4, PT ;  /* 0x0000000417007c0c */ /* 0x000fe4000bf66270 */
[----:B------:R-:W-:-:S11]  /*f570*/  ISETP.GE.AND P4, PT, R160, UR4, PT ;  /* 0x00000004a0007c0c */ /* 0x000fd6000bf86270 */
[CC--:B0-----:R-:W-:Y:S02]  /*f580*/  @!P3 LEA R2, P0, R23.reuse, R16.reuse, 0x1 ;  /* 0x000000101702b211 */ /* 0x0c1fe400078008ff */
[C---:B------:R-:W-:Y:S02]  /*f590*/  @!P4 LEA R16, P2, R160.reuse, R16, 0x1 ;  /* 0x00000010a010c211 */ /* 0x040fe400078408ff */
[-C--:B---3--:R-:W-:Y:S02]  /*f5a0*/  @!P3 LEA.HI.X R3, R23, R17.reuse, R171, 0x1, P0 ;  /* 0x000000111703b211 */ /* 0x088fe400000f0cab */
[----:B------:R-:W-:-:S03]  /*f5b0*/  @!P4 LEA.HI.X R17, R160, R17, R170, 0x1, P2 ;  /* 0x00000011a011c211 */ /* 0x000fc600010f0caa */
[----:B-----5:R4:W-:Y:S04]  /*f5c0*/  @!P3 ST.E.128 desc[UR6][R2.64], R44 ;  /* 0x0000002c0200b985 */ /* 0x0209e8000c101d06 */
[----:B------:R4:W-:Y:S02]  /*f5d0*/  @!P4 ST.E.128 desc[UR6][R16.64], R56 ;  /* 0x000000381000c985 */ /* 0x0009e4000c101d06 */
.L_x_1170:
[----:B------:R-:W-:Y:S05]  /*f5e0*/  BSYNC B1 ;  /* 0x0000000000017941 */ /* 0x000fea0003800000 */
.L_x_1169:
[----:B---34-:R3:W4:Y:S01]  /*f5f0*/  SHFL.IDX PT, R17, R21, 0x2, 0x181f ;  /* 0x00581f0015117f89 */ /* 0x01872200000e0000 */
        /* <DEDUP_REMOVED lines=9> */
[-C--:B----4-:R-:W-:Y:S02]  /*f690*/  @!P2 LEA.HI.X R3, R23, R17.reuse, R171, 0x1, P0 ;  /* 0x000000111703a211 */ /* 0x090fe400000f0cab */
[----:B------:R-:W-:-:S03]  /*f6a0*/  @!P3 LEA.HI.X R17, R160, R17, R170, 0x1, P1 ;  /* 0x00000011a011b211 */ /* 0x000fc600008f0caa */
[----:B-----5:R0:W-:Y:S04]  /*f6b0*/  @!P2 ST.E.128 desc[UR6][R2.64], R36 ;  /* 0x000000240200a985 */ /* 0x0201e8000c101d06 */
[----:B------:R0:W-:Y:S02]  /*f6c0*/  @!P3 ST.E.128 desc[UR6][R16.64], R12 ;  /* 0x0000000c1000b985 */ /* 0x0001e4000c101d06 */
.L_x_1172:
[----:B------:R-:W-:Y:S05]  /*f6d0*/  BSYNC B1 ;  /* 0x0000000000017941 */ /* 0x000fea0003800000 */
.L_x_1171:
[----:B0-----:R-:W-:Y:S01]  /*f6e0*/  VIADD R3, R29, 0x60 ;  /* 0x000000601d037836 */ /* 0x001fe20000000000 */
[----:B-123--:R-:W0:Y:S04]  /*f6f0*/  SHFL.IDX PT, R21, R21, 0x3, 0x181f ;  /* 0x00781f0015157f89 */ /* 0x00ee2800000e0000 */
[----:B------:R-:W-:Y:S01]  /*f700*/  ISETP.GE.AND P0, PT, R3, R90, PT ;  /* 0x0000005a0300720c */ /* 0x000fe20003f06270 */
[----:B------:R-:W1:-:S12]  /*f710*/  SHFL.IDX PT, R20, R20, 0x3, 0x181f ;  /* 0x00781f0014147f89 */ /* 0x000e5800000e0000 */
[----:B------:R-:W-:Y:S05]  /*f720*/  @P0 BRA `(.L_x_1173) ;  /* 0x0000000800880947 */ /* 0x000fea0003800000 */
[----:B------:R-:W-:Y:S01]  /*f730*/  ULDC UR4, c[0x0][0xac8] ;  /* 0x0002b20000047ab9 */ /* 0x000fe20000000800 */
[----:B------:R-:W-:Y:S01]  /*f740*/  ULDC.64 UR6, c[0x0][0x208] ;  /* 0x0000820000067ab9 */ /* 0x000fe20000000a00 */
[----:B------:R-:W-:-:S13]  /*f750*/  ISETP.GE.AND P1, PT, R23, UR4, PT ;  /* 0x0000000417007c0c */ /* 0x000fda000bf26270 */
[----:B-1----:R-:W-:-:S04]  /*f760*/  @!P1 LEA R2, P0, R23, R20, 0x1 ;  /* 0x0000001417029211 */ /* 0x002fc800078008ff */
[----:B0-----:R-:W-:Y:S02]  /*f770*/  @!P1 LEA.HI.X R3, R23, R21, R171, 0x1, P0 ;  /* 0x0000001517039211 */ /* 0x001fe400000f0cab */
[----:B------:R-:W-:-:S03]  /*f780*/  ISETP.GE.AND P0, PT, R160, UR4, PT ;  /* 0x00000004a0007c0c */ /* 0x000fc6000bf06270 */
[----:B-----5:R0:W-:Y:S10]  /*f790*/  @!P1 ST.E.128 desc[UR6][R2.64], R4 ;  /* 0x0000000402009985 */ /* 0x0201f4000c101d06 */
[----:B------:R-:W-:Y:S05]  /*f7a0*/  @P0 BRA `(.L_x_1173) ;  /* 0x0000000800680947 */ /* 0x000fea0003800000 */
[----:B0-----:R-:W-:Y:S01]  /*f7b0*/  LEA R2, P0, R160, R20, 0x1 ;  /* 0x00000014a0027211 */ /* 0x001fe200078008ff */
[----:B------:R-:W-:-:S03]  /*f7c0*/  ULDC.64 UR4, c[0x0][0x208] ;  /* 0x0000820000047ab9 */ /* 0x000fc60000000a00 */
[----:B------:R-:W-:-:S05]  /*f7d0*/  LEA.HI.X R3, R160, R21, R170, 0x1, P0 ;  /* 0x00000015a0037211 */ /* 0x000fca00000f0caa */
[----:B------:R0:W-:Y:S01]  /*f7e0*/  ST.E.128 desc[UR4][R2.64], R8 ;  /* 0x0000000802007985 */ /* 0x0001e2000c101d04 */
[----:B------:R-:W-:Y:S05]  /*f7f0*/  BRA `(.L_x_1173) ;  /* 0x0000000800547947 */ /* 0x000fea0003800000 */
.L_x_1166:
[----:B------:R-:W2:Y:S01]  /*f800*/  LDC R12, c[0x0][0xbe8] ;  /* 0x0002fa00ff0c7b82 */ /* 0x000ea20000000800 */
[----:B------:R-:W-:Y:S01]  /*f810*/  ISETP.GE.AND P0, PT, R172, 0x80, PT ;  /* 0x00000080ac00780c */ /* 0x000fe20003f06270 */
[----:B------:R-:W-:Y:S01]  /*f820*/  IMAD R2, R162, 0x20, R164 ;  /* 0x00000020a2027824 */ /* 0x000fe200078e02a4 */
[----:B------:R-:W-:Y:S01]  /*f830*/  BSSY B1, `(.L_x_1174) ;  /* 0x000002f000017945 */ /* 0x000fe20003800000 */
[----:B------:R-:W-:Y:S02]  /*f840*/  SHF.R.S32.HI R10, RZ, 0x1f, R163 ;  /* 0x0000001fff0a7819 */ /* 0x000fe400000114a3 */
[----:B------:R-:W-:Y:S01]  /*f850*/  IMAD.IADD R15, R17, 0x1, R2 ;  /* 0x00000001110f7824 */ /* 0x000fe200078e0202 */
[----:B------:R-:W-:Y:S02]  /*f860*/  SHF.R.S32.HI R11, RZ, 0x1f, R161 ;  /* 0x0000001fff0b7819 */ /* 0x000fe400000114a1 */
[----:B--2---:R-:W-:-:S13]  /*f870*/  ISETP.NE.AND P1, PT, R12, 0x1, PT ;  /* 0x000000010c00780c */ /* 0x004fda0003f25270 */
[----:B------:R-:W2:Y:S08]  /*f880*/  @P1 LDC R14, c[0x0][0xbec] ;  /* 0x0002fb00ff0e1b82 */ /* 0x000eb00000000800 */
[----:B------:R-:W3:Y:S01]  /*f890*/  @P1 LDC R21, c[0x0][0xbf0] ;  /* 0x0002fc00ff151b82 */ /* 0x000ee20000000800 */
[----:B------:R-:W-:Y:S05]  /*f8a0*/  @P0 BRA `(.L_x_1175) ;  /* 0x00000000009c0947 */ /* 0x000fea0003800000 */
[----:B------:R-:W4:Y:S01]  /*f8b0*/  S2R R4, SR_TID.X ;  /* 0x0000000000047919 */ /* 0x000f220000002100 */
[----:B------:R-:W5:Y:S01]  /*f8c0*/  LDC R9, c[0x0][0xbe8] ;  /* 0x0002fa00ff097b82 */ /* 0x000f620000000800 */
[----:B------:R-:W-:Y:S02]  /*f8d0*/  ULDC UR4, c[0x0][0xa88] ;  /* 0x0002a20000047ab9 */ /* 0x000fe40000000800 */
[----:B-----5:R-:W-:Y:S01]  /*f8e0*/  IMAD R3, R9, UR4, RZ ;  /* 0x0000000409037c24 */ /* 0x020fe2000f8e02ff */
[----:B----4-:R-:W-:-:S04]  /*f8f0*/  IADD3 R8, R17, -0x80, R4 ;  /* 0xffffff8011087810 */ /* 0x010fc80007ffe004 */
[----:B------:R-:W-:-:S13]  /*f900*/  ISETP.GE.AND P0, PT, R8, R3, PT ;  /* 0x000000030800720c */ /* 0x000fda0003f06270 */
[----:B------:R-:W-:Y:S05]  /*f910*/  @P0 BRA `(.L_x_1175) ;  /* 0x0000000000800947 */ /* 0x000fea0003800000 */
[----:B------:R-:W-:Y:S01]  /*f920*/  ISETP.NE.AND P0, PT, R9, 0x1, PT ;  /* 0x000000010900780c */ /* 0x000fe20003f05270 */
[----:B------:R-:W-:Y:S01]  /*f930*/  ULDC.64 UR4, c[0x0][0xb90] ;  /* 0x0002e40000047ab9 */ /* 0x000fe20000000a00 */
[----:B------:R-:W-:Y:S01]  /*f940*/  IMAD.MOV.U32 R5, RZ, RZ, R8 ;  /* 0x000000ffff057224 */ /* 0x000fe200078e0008 */
[----:B------:R-:W-:Y:S01]  /*f950*/  ULDC.64 UR6, c[0x0][0x208] ;  /* 0x0000820000067ab9 */ /* 0x000fe20000000a00 */
[----:B------:R-:W-:-:S04]  /*f960*/  IMAD R6, R10, UR4, RZ ;  /* 0x000000040a067c24 */ /* 0x000fc8000f8e02ff */
[----:B------:R-:W-:-:S05]  /*f970*/  IMAD R7, R163, UR5, R6 ;  /* 0x00000005a3077c24 */ /* 0x000fca000f8e0206 */
[----:B------:R-:W4:Y:S08]  /*f980*/  @P0 LDC R3, c[0x0][0xbec] ;  /* 0x0002fb00ff030b82 */ /* 0x000f300000000800 */
[----:B------:R-:W5:Y:S01]  /*f990*/  @P0 LDC R13, c[0x0][0xbf0] ;  /* 0x0002fc00ff0d0b82 */ /* 0x000f620000000800 */
[----:B----4-:R-:W-:-:S04]  /*f9a0*/  @P0 IMAD.HI.U32 R4, R8, R3, RZ ;  /* 0x0000000308040227 */ /* 0x010fc800078e00ff */
[----:B------:R-:W-:Y:S01]  /*f9b0*/  IMAD.WIDE.U32 R2, R163, UR4, RZ ;  /* 0x00000004a3027c25 */ /* 0x000fe2000f8e00ff */
[----:B------:R-:W-:Y:S01]  /*f9c0*/  ULDC.64 UR4, c[0x0][0xb98] ;  /* 0x0002e60000047ab9 */ /* 0x000fe20000000a00 */
[----:B-----5:R-:W-:Y:S02]  /*f9d0*/  @P0 SHF.R.U32.HI R5, RZ, R13, R4 ;  /* 0x0000000dff050219 */ /* 0x020fe40000011604 */
[----:B------:R-:W-:Y:S02]  /*f9e0*/  IMAD.IADD R3, R3, 0x1, R7 ;  /* 0x0000000103037824 */ /* 0x000fe400078e0207 */
[----:B------:R-:W-:Y:S02]  /*f9f0*/  IMAD R4, R11, UR4, RZ ;  /* 0x000000040b047c24 */ /* 0x000fe4000f8e02ff */
[----:B------:R-:W-:Y:S02]  /*fa00*/  IMAD.MOV R7, RZ, RZ, -R5 ;  /* 0x000000ffff077224 */ /* 0x000fe400078e0a05 */
[----:B------:R-:W-:-:S04]  /*fa10*/  IMAD.WIDE.U32 R2, R161, UR4, R2 ;  /* 0x00000004a1027c25 */ /* 0x000fc8000f8e0002 */
[----:B------:R-:W-:Y:S01]  /*fa20*/  IMAD R7, R9, R7, R8 ;  /* 0x0000000709077224 */ /* 0x000fe200078e0208 */
[----:B------:R-:W-:Y:S01]  /*fa30*/  SHF.R.S32.HI R9, RZ, 0x1f, R5 ;  /* 0x0000001fff097819 */ /* 0x000fe20000011405 */
[----:B------:R-:W-:Y:S01]  /*fa40*/  IMAD R6, R161, UR5, R4 ;  /* 0x00000005a1067c24 */ /* 0x000fe2000f8e0204 */
[----:B------:R-:W-:Y:S01]  /*fa50*/  IADD3 R2, P0, R5, R2, RZ ;  /* 0x0000000205027210 */ /* 0x000fe20007f1e0ff */
[----:B------:R-:W-:Y:S01]  /*fa60*/  ULDC.64 UR4, c[0x0][0xb88] ;  /* 0x0002e20000047ab9 */ /* 0x000fe20000000a00 */
        /* <DEDUP_REMOVED lines=11> */
.L_x_1175:
[----:B------:R-:W-:Y:S05]  /*fb20*/  BSYNC B1 ;  /* 0x0000000000017941 */ /* 0x000fea0003800000 */
.L_x_1174:
[----:B------:R-:W-:Y:S01]  /*fb30*/  ULDC.64 UR4, c[0x0][0xae8] ;  /* 0x0002ba0000047ab9 */ /* 0x000fe20000000a00 */
[----:B--2-4-:R-:W-:Y:S01]  /*fb40*/  @P1 IMAD.HI.U32 R4, R15, R14, RZ ;  /* 0x0000000e0f041227 */ /* 0x014fe200078e00ff */
[----:B------:R-:W-:Y:S01]  /*fb50*/  ULDC UR6, c[0x0][0xa88] ;  /* 0x0002a20000067ab9 */ /* 0x000fe20000000800 */
[----:B------:R-:W-:Y:S02]  /*fb60*/  BSSY B1, `(.L_x_1176) ;  /* 0x0000031000017945 */ /* 0x000fe40003800000 */
[----:B------:R-:W-:Y:S02]  /*fb70*/  IMAD R2, R10, UR4, RZ ;  /* 0x000000040a027c24 */ /* 0x000fe4000f8e02ff */
[----:B------:R-:W-:Y:S01]  /*fb80*/  IMAD.MOV.U32 R5, RZ, RZ, R15 ;  /* 0x000000ffff057224 */ /* 0x000fe200078e000f */
[----:B---3--:R-:W-:Y:S01]  /*fb90*/  @P1 SHF.R.U32.HI R5, RZ, R21, R4 ;  /* 0x00000015ff051219 */ /* 0x008fe20000011604 */
[C---:B------:R-:W-:Y:S02]  /*fba0*/  IMAD R7, R163.reuse, UR5, R2 ;  /* 0x00000005a3077c24 */ /* 0x040fe4000f8e0202 */
[----:B------:R-:W-:Y:S01]  /*fbb0*/  IMAD.WIDE.U32 R2, R163, UR4, RZ ;  /* 0x00000004a3027c25 */ /* 0x000fe2000f8e00ff */
[----:B------:R-:W-:Y:S01]  /*fbc0*/  ULDC.64 UR4, c[0x0][0xaf0] ;  /* 0x0002bc0000047ab9 */ /* 0x000fe20000000a00 */
[----:B------:R-:W-:-:S02]  /*fbd0*/  SHF.R.S32.HI R4, RZ, 0x1f, R5 ;  /* 0x0000001fff047819 */ /* 0x000fc40000011405 */
[----:B------:R-:W-:Y:S02]  /*fbe0*/  IMAD R6, R11, UR4, RZ ;  /* 0x000000040b067c24 */ /* 0x000fe4000f8e02ff */
[----:B------:R-:W-:Y:S02]  /*fbf0*/  IMAD.IADD R3, R3, 0x1, R7 ;  /* 0x0000000103037824 */ /* 0x000fe400078e0207 */
[C---:B------:R-:W-:Y:S02]  /*fc00*/  IMAD R7, R161.reuse, UR5, R6 ;  /* 0x00000005a1077c24 */ /* 0x040fe4000f8e0206 */
        /* <DEDUP_REMOVED lines=11> */
[----:B------:R-:W-:Y:S02]  /*fcc0*/  IMAD.IADD R3, R3, 0x1, R9 ;  /* 0x0000000103037824 */ /* 0x000fe400078e0209 */
[----:B------:R-:W-:Y:S02]  /*fcd0*/  IMAD R6, R4, UR4, RZ ;  /* 0x0000000404067c24 */ /* 0x000fe4000f8e02ff */
[----:B------:R-:W-:Y:S02]  /*fce0*/  IMAD R9, R12, UR6, RZ ;  /* 0x000000060c097c24 */ /* 0x000fe4000f8e02ff */
[C---:B------:R-:W-:Y:S02]  /*fcf0*/  VIADD R4, R8.reuse, 0x20 ;  /* 0x0000002008047836 */ /* 0x040fe40000000000 */
[C---:B------:R-:W-:Y:S01]  /*fd00*/  IMAD R5, R7.reuse, UR5, R6 ;  /* 0x0000000507057c24 */ /* 0x040fe2000f8e0206 */
[-C--:B------:R-:W-:Y:S01]  /*fd10*/  ISETP.GE.AND P2, PT, R8, R9.reuse, PT ;  /* 0x000000090800720c */ /* 0x080fe20003f46270 */
[----:B------:R-:W-:Y:S01]  /*fd20*/  IMAD.WIDE.U32 R2, R7, UR4, R2 ;  /* 0x0000000407027c25 */ /* 0x000fe2000f8e0002 */
[----:B------:R-:W-:Y:S01]  /*fd30*/  ISETP.GE.AND P1, PT, R4, R9, PT ;  /* 0x000000090400720c */ /* 0x000fe20003f26270 */
[----:B------:R-:W-:-:S02]  /*fd40*/  ULDC.64 UR4, c[0x0][0xa80] ;  /* 0x0002a00000047ab9 */ /* 0x000fc40000000a00 */
[----:B------:R-:W-:Y:S02]  /*fd50*/  VIADD R4, R8, 0x40 ;  /* 0x0000004008047836 */ /* 0x000fe40000000000 */
[----:B------:R-:W-:Y:S01]  /*fd60*/  IMAD.IADD R3, R3, 0x1, R5 ;  /* 0x0000000103037824 */ /* 0x000fe200078e0205 */
[----:B------:R-:W-:Y:S02]  /*fd70*/  LEA R5, P3, R2, UR4, 0x1 ;  /* 0x0000000402057c11 */ /* 0x000fe4000f8608ff */
[----:B------:R-:W-:Y:S02]  /*fd80*/  ISETP.GE.AND P0, PT, R4, R9, PT ;  /* 0x000000090400720c */ /* 0x000fe40003f06270 */
[----:B------:R-:W-:Y:S02]  /*fd90*/  LEA.HI.X R4, R2, UR5, R3, 0x1, P3 ;  /* 0x0000000502047c11 */ /* 0x000fe400098f0c03 */
[----:B------:R2:W3:Y:S04]  /*fda0*/  SHFL.IDX PT, R2, R5, RZ, 0x181f ;  /* 0x00181fff05027589 */ /* 0x0004e800000e0000 */
[----:B------:R2:W4:Y:S01]  /*fdb0*/  SHFL.IDX PT, R3, R4, RZ, 0x181f ;  /* 0x00181fff04037589 */ /* 0x00052200000e0000 */
        /* <DEDUP_REMOVED lines=9> */
[----:B------:R3:W-:Y:S04]  /*fe50*/  @!P4 ST.E.128 desc[UR6][R6.64], RZ ;  /* 0x000000ff0600c985 */ /* 0x0007e8000c101d06 */
[----:B------:R3:W-:Y:S02]  /*fe60*/  @!P5 ST.E.128 desc[UR6][R2.64], RZ ;  /* 0x000000ff0200d985 */ /* 0x0007e4000c101d06 */
.L_x_1177:
[----:B------:R-:W-:Y:S05]  /*fe70*/  BSYNC B1 ;  /* 0x0000000000017941 */ /* 0x000fea0003800000 */
.L_x_1176:
[----:B---34-:R3:W4:Y:S01]  /*fe80*/  SHFL.IDX PT, R3, R4, 0x1, 0x181f ;  /* 0x00381f0004037f89 */ /* 0x01872200000e0000 */
[----:B------:R-:W-:Y:S03]  /*fe90*/  BSSY B1, `(.L_x_1178) ;  /* 0x000000d000017945 */ /* 0x000fe60003800000 */
[----:B------:R3:W0:Y:S01]  /*fea0*/  SHFL.IDX PT, R2, R5, 0x1, 0x181f ;  /* 0x00381f0005027f89 */ /* 0x00062200000e0000 */
        /* <DEDUP_REMOVED lines=9> */
[----:B------:R0:W-:Y:S04]  /*ff40*/  @!P3 ST.E.128 desc[UR6][R6.64], RZ ;  /* 0x000000ff0600b985 */ /* 0x0001e8000c101d06 */
[----:B------:R0:W-:Y:S02]  /*ff50*/  @!P4 ST.E.128 desc[UR6][R2.64], RZ ;  /* 0x000000ff0200c985 */ /* 0x0001e4000c101d06 */
.L_x_1179:
[----:B------:R-:W-:Y:S05]  /*ff60*/  BSYNC B1 ;  /* 0x0000000000017941 */ /* 0x000fea0003800000 */
.L_x_1178:
[----:B0---4-:R0:W4:Y:S01]  /*ff70*/  SHFL.IDX PT, R3, R4, 0x2, 0x181f ;  /* 0x00581f0004037f89 */ /* 0x01112200000e0000 */
        /* <DEDUP_REMOVED lines=13> */
.L_x_1181:
[----:B------:R-:W-:Y:S05]  /*10050*/  BSYNC B1 ;  /* 0x0000000000017941 */ /* 0x000fea0003800000 */
.L_x_1180:
[----:B0-----:R-:W-:Y:S01]  /*10060*/  VIADD R2, R8, 0x60 ;  /* 0x0000006008027836 */ /* 0x001fe20000000000 */
[----:B--23--:R-:W0:Y:S04]  /*10070*/  SHFL.IDX PT, R4, R4, 0x3, 0x181f ;  /* 0x00781f0004047f89 */ /* 0x00ce2800000e0000 */
[----:B------:R-:W-:Y:S01]  /*10080*/  ISETP.GE.AND P0, PT, R2, R9, PT ;  /* 0x000000090200720c */ /* 0x000fe20003f06270 */
[----:B----4-:R2:W3:-:S12]  /*10090*/  SHFL.IDX PT, R3, R5, 0x3, 0x181f ;  /* 0x00781f0005037f89 */ /* 0x0104d800000e0000 */
[----:B--2---:R-:W-:Y:S05]  /*100a0*/  @P0 BRA `(.L_x_1173) ;  /* 0x0000000000280947 */ /* 0x004fea0003800000 */
        /* <DEDUP_REMOVED lines=8> */
[----:B------:R2:W-:Y:S04]  /*10130*/  @!P2 ST.E.128 desc[UR6][R6.64], RZ ;  /* 0x000000ff0600a985 */ /* 0x0005e8000c101d06 */
[----:B------:R2:W-:Y:S02]  /*10140*/  @!P3 ST.E.128 desc[UR6][R2.64], RZ ;  /* 0x000000ff0200b985 */ /* 0x0005e4000c101d06 */
.L_x_1173:
[----:B------:R-:W-:Y:S05]  /*10150*/  BSYNC B0 ;  /* 0x0000000000007941 */ /* 0x000fea0003800000 */
.L_x_1165:
[----:B------:R-:W-:Y:S02]  /*10160*/  ULDC UR4, c[0x0][0xc38] ;  /* 0x00030e0000047ab9 */ /* 0x000fe40000000800 */
[----:B-1----:R-:W-:-:S13]  /*10170*/  ISETP.GE.AND P0, PT, R0, UR4, PT ;  /* 0x0000000400007c0c */ /* 0x002fda000bf06270 */
[----:B------:R-:W-:Y:S05]  /*10180*/  @!P0 BRA `(.L_x_1182) ;  /* 0xffffff0c00088947 */ /* 0x000fea000383ffff */
[----:B------:R-:W-:Y:S05]  /*10190*/  EXIT ;  /* 0x000000000000794d */ /* 0x000fea0003800000 */
.L_x_1084:
[----:B------:R-:W-:-:S08]  /*101a0*/  NOP ;  /* 0x0000000000007918 */ /* 0x000fd00000000000 */
[----:B0-----:R-:W0:-:S00]  /*101b0*/  USETMAXREG.DEALLOC.CTAPOOL 0x18 ;  /* 0x00000018000079c8 */ /* 0x001e0000080e0500 */
[----:B0-----:R-:W2:Y:S01]  /*101c0*/  LDL.LU R2, [R1+0xc] ;  /* 0x00000c0001027983 */ /* 0x001ea20000300800 */
[----:B------:R-:W-:-:S05]  /*101d0*/  LOP3.LUT R0, R0, 0x3, RZ, 0xc0, !PT ;  /* 0x0000000300007812 */ /* 0x000fca00078ec0ff */
[----:B------:R-:W0:Y:S01]  /*101e0*/  S2UR UR6, SR_CTAID.X ;  /* 0x00000000000679c3 */ /* 0x000e220000002500 */
[----:B------:R-:W-:Y:S01]  /*101f0*/  IMAD.MOV.U32 R18, RZ, RZ, RZ ;  /* 0x000000ffff127224 */ /* 0x000fe200078e00ff */
[----:B------:R-:W1:Y:S02]  /*10200*/  SHFL.IDX PT, R0, R0, RZ, 0x1f ;  /* 0x00001fff00007589 */ /* 0x000e6400000e0000 */
[----:B-1----:R-:W-:-:S04]  /*10210*/  ISETP.NE.AND P0, PT, R0, RZ, PT ;  /* 0x000000ff0000720c */ /* 0x002fc80003f05270 */
[----:B------:R-:W0:Y:S09]  /*10220*/  LDC R0, c[0x0][0xc38] ;  /* 0x00030e00ff007b82 */ /* 0x000e320000000800 */
[----:B------:R-:W-:Y:S06]  /*10230*/  @P0 BAR.ARV 0x4, 0x180 ;  /* 0x0106000000000b1d */ /* 0x000fec0000002000 */
[----:B--2---:R-:W-:-:S04]  /*10240*/  LOP3.LUT R2, R2, 0xfffffffb, RZ, 0xc0, !PT ;  /* 0xfffffffb02027812 */ /* 0x004fc800078ec0ff */
[----:B------:R-:W-:Y:S02]  /*10250*/  @P0 LOP3.LUT R2, R2, 0x4, RZ, 0xfc, !PT ;  /* 0x0000000402020812 */ /* 0x000fe400078efcff */
[----:B0-----:R-:W-:Y:S01]  /*10260*/  ISETP.LE.AND P0, PT, R0, UR6, PT ;  /* 0x0000000600007c0c */ /* 0x001fe2000bf03270 */
[----:B------:R-:W-:Y:S02]  /*10270*/  IMAD.MOV.U32 R0, RZ, RZ, 0x1 ;  /* 0x00000001ff007424 */ /* 0x000fe400078e00ff */
[----:B------:R0:W-:Y:S04]  /*10280*/  STL [R1+0xc], R2 ;  /* 0x00000c0201007387 */ /* 0x0001e80000100800 */
[----:B------:R0:W-:Y:S04]  /*10290*/  STL [R1+0x18], RZ ;  /* 0x000018ff01007387 */ /* 0x0001e80000100800 */
[----:B------:R0:W-:Y:S02]  /*102a0*/  STL [R1+0x4], R0 ;  /* 0x0000040001007387 */ /* 0x0001e40000100800 */
[----:B------:R-:W-:Y:S05]  /*102b0*/  @P0 BRA `(.L_x_1183) ;  /* 0x0000004800940947 */ /* 0x000fea0003800000 */
[----:B------:R-:W1:Y:S01]  /*102c0*/  S2R R6, SR_TID.X ;  /* 0x0000000000067919 */ /* 0x000e620000002100 */
[----:B------:R-:W2:Y:S01]  /*102d0*/  S2UR UR5, SR_CgaCtaId ;  /* 0x00000000000579c3 */ /* 0x000ea20000008800 */
[----:B------:R-:W-:Y:S01]  /*102e0*/  UMOV UR4, 0x400 ;  /* 0x0000040000047882 */ /* 0x000fe20000000000 */
[----:B------:R-:W-:Y:S01]  /*102f0*/  IMAD.MOV.U32 R18, RZ, RZ, RZ ;  /* 0x000000ffff127224 */ /* 0x000fe200078e00ff */
[----:B------:R-:W-:Y:S01]  /*10300*/  ULDC UR44, c[0x0][0xc] ;  /* 0x00000300002c7ab9 */ /* 0x000fe20000000800 */
[----:B------:R-:W-:Y:S01]  /*10310*/  ULDC.64 UR38, c[0x0][0x198] ;  /* 0x0000660000267ab9 */ /* 0x000fe20000000a00 */
[----:B--2---:R-:W-:-:S06]  /*10320*/  ULEA UR4, UR5, UR4, 0x18 ;  /* 0x0000000405047291 */ /* 0x004fcc000f8ec03f */
[----:B------:R-:W-:Y:S01]  /*10330*/  IMAD.U32 R17, RZ, RZ, UR4 ;  /* 0x00000004ff117e24 */ /* 0x000fe2000f8e00ff */
[C---:B-1----:R-:W-:Y:S01]  /*10340*/  LOP3.LUT R5, R6.reuse, 0x7f, RZ, 0xc0, !PT ;  /* 0x0000007f06057812 */ /* 0x042fe200078ec0ff */
[----:B0-----:R-:W-:-:S05]  /*10350*/  IMAD.SHL.U32 R0, R6, 0x8, RZ ;  /* 0x0000000806007824 */ /* 0x001fca00078e00ff */
[C---:B------:R-:W-:Y:S02]  /*10360*/  LOP3.LUT R2, R0.reuse, 0x1f8, RZ, 0xc0, !PT ;  /* 0x000001f800027812 */ /* 0x040fe400078ec0ff */
[----:B------:R-:W-:Y:S02]  /*10370*/  LOP3.LUT R0, R0, 0x38, RZ, 0xc0, !PT ;  /* 0x0000003800007812 */ /* 0x000fe400078ec0ff */
[----:B------:R-:W-:Y:S01]  /*10380*/  LOP3.LUT R3, R2, 0x38, R6, 0x78, !PT ;  /* 0x0000003802037812 */ /* 0x000fe200078e7806 */
[----:B------:R-:W-:-:S05]  /*10390*/  IMAD.SHL.U32 R2, R5, 0x8, RZ ;  /* 0x0000000805027824 */ /* 0x000fca00078e00ff */
[----:B------:R-:W-:Y:S01]  /*103a0*/  LOP3.LUT R4, R3, 0x200, R2, 0xf8, !PT ;  /* 0x0000020003047812 */ /* 0x000fe200078ef802 */
[----:B------:R-:W-:Y:S01]  /*103b0*/  IMAD.SHL.U32 R2, R6, 0x10, RZ ;  /* 0x0000001006027824 */ /* 0x000fe200078e00ff */
[----:B------:R-:W-:-:S03]  /*103c0*/  SHF.R.U32.HI R3, RZ, 0x3, R5 ;  /* 0x00000003ff037819 */ /* 0x000fc60000011605 */
[----:B------:R-:W-:Y:S01]  /*103d0*/  IMAD R4, R4, 0x2, R17 ;  /* 0x0000000204047824 */ /* 0x000fe200078e0211 */
[----:B------:R-:W-:Y:S01]  /*103e0*/  LOP3.LUT R2, R3, 0x70, R2, 0xf8, !PT ;  /* 0x0000007003027812 */ /* 0x000fe200078ef802 */
[----:B------:R-:W-:Y:S02]  /*103f0*/  IMAD.U32 R3, RZ, RZ, UR6 ;  /* 0x00000006ff037e24 */ /* 0x000fe4000f8e00ff */
[----:B------:R-:W-:Y:S01]  /*10400*/  IMAD.MOV.U32 R2, RZ, RZ, 0x1 ;  /* 0x00000001ff027424 */ /* 0x000fe200078e00ff */
[----:B------:R-:W-:Y:S04]  /*10410*/  STL [R1+0x10], R4 ;  /* 0x0000100401007387 */ /* 0x000fe80000100800 */
[----:B------:R-:W-:Y:S04]  /*10420*/  STL [R1+0x14], R3 ;  /* 0x0000140301007387 */ /* 0x000fe80000100800 */
[----:B------:R-:W-:Y:S04]  /*10430*/  STL [R1+0x18], RZ ;  /* 0x000018ff01007387 */ /* 0x000fe80000100800 */
[----:B------:R0:W-:Y:S02]  /*10440*/  STL [R1+0x4], R2 ;  /* 0x0000040201007387 */ /* 0x0001e40000100800 */
[----:B0-----:R-:W-:-:S02]  /*10450*/  LOP3.LUT R2, R0, 0x40, RZ, 0xfc, !PT ;  /* 0x0000004000027812 */ /* 0x001fc400078efcff */
[----:B------:R-:W-:-:S07]  /*10460*/  LOP3.LUT R0, R0, 0x80, RZ, 0xfc, !PT ;  /* 0x0000008000007812 */ /* 0x000fce00078efcff */
.L_x_1279:
[----:B--2---:R-:W2:Y:S01]  /*10470*/  LDL R0, [R1+0x14] ;  /* 0x0000140001007983 */ /* 0x004ea20000100800 */
[----:B------:R-:W-:Y:S02]  /*10480*/  ULDC UR8, c[0x0][0xc60] ;  /* 0x0003180000087ab9 */ /* 0x000fe40000000800 */
[----:B------:R-:W-:-:S11]  /*10490*/  UISETP.NE.AND UP0, UPT, UR8, 0x1, UPT ;  /* 0x000000010800788c */ /* 0x000fd6000bf05270 */
[----:B------:R-:W-:Y:S01]  /*104a0*/  @UP0 ULDC UR4, c[0x0][0xc64] ;  /* 0x0003190000040ab9 */ /* 0x000fe20000000800 */
[----:B------:R-:W-:Y:S01]  /*104b0*/  @UP0 ULDC UR9, c[0x0][0xc68] ;  /* 0x00031a0000090ab9 */ /* 0x000fe20000000800 */
[C---:B--2---:R-:W-:Y:S02]  /*104c0*/  R2UR UR7, R0.reuse ;  /* 0x00000000000772ca */ /* 0x044fe400000e0000 */
[----:B------:R-:W-:-:S11]  /*104d0*/  R2UR UR6, R0 ;  /* 0x00000000000672ca */ /* 0x000fd600000e0000 */
[----:B------:R-:W-:-:S04]  /*104e0*/  UIMAD.WIDE.U32 UR4, UR7, UR4, URZ ;  /* 0x00000004070472a5 */ /* 0x000fc8000f8e003f */
[----:B------:R-:W-:-:S03]  /*104f0*/  @UP0 USHF.R.U32.HI UR7, URZ, UR9, UR5 ;  /* 0x000000093f070299 */ /* 0x000fc60008011605 */
[----:B------:R-:W-:Y:S02]  /*10500*/  ULDC UR4, c[0x0][0xc78] ;  /* 0x00031e0000047ab9 */ /* 0x000fe40000000800 */
[----:B------:R-:W-:Y:S02]  /*10510*/  UISETP.GE.AND UP0, UPT, UR7, UR4, UPT ;  /* 0x000000040700728c */ /* 0x000fe4000bf06270 */
[----:B------:R-:W-:-:S04]  /*10520*/  UIADD3 UR4, -UR7, URZ, URZ ;  /* 0x0000003f07047290 */ /* 0x000fc8000fffe13f */
[----:B------:R-:W-:Y:S01]  /*10530*/  PLOP3.LUT P0, PT, PT, PT, UP0, 0x80, 0x0 ;  /* 0x000000000000781c */ /* 0x000fe20003f0f008 */
[----:B------:R-:W-:-:S12]  /*10540*/  UIMAD UR8, UR8, UR4, UR6 ;  /* 0x00000004080872a4 */ /* 0x000fd8000f8e0206 */
[----:B01-3--:R-:W-:Y:S05]  /*10550*/  @!P0 BRA `(.L_x_1184) ;  /* 0x0000000000208947 */ /* 0x00bfea0003800000 */
[----:B------:R-:W-:Y:S01]  /*10560*/  ULDC UR9, c[0x0][0xc6c] ;  /* 0x00031b0000097ab9 */ /* 0x000fe20000000800 */
[----:B------:R-:W-:Y:S01]  /*10570*/  UMOV UR6, UR8 ;  /* 0x0000000800067c82 */ /* 0x000fe20008000000 */
[----:B------:R-:W-:-:S11]  /*10580*/  UISETP.NE.AND UP0, UPT, UR9, 0x1, UPT ;  /* 0x000000010900788c */ /* 0x000fd6000bf05270 */
[----:B------:R-:W-:Y:S02]  /*10590*/  @UP0 ULDC.64 UR10, c[0x0][0xc70] ;  /* 0x00031c00000a0ab9 */ /* 0x000fe40000000a00 */
[----:B------:R-:W-:-:S04]  /*105a0*/  UIMAD.WIDE.U32 UR4, UR8, UR10, URZ ;  /* 0x0000000a080472a5 */ /* 0x000fc8000f8e003f */
[----:B------:R-:W-:-:S04]  /*105b0*/  @UP0 USHF.R.U32.HI UR6, URZ, UR11, UR5 ;  /* 0x0000000b3f060299 */ /* 0x000fc80008011605 */
[----:B------:R-:W-:Y:S01]  /*105c0*/  UIMAD UR4, UR6, UR9, URZ ;  /* 0x00000009060472a4 */ /* 0x000fe2000f8e023f */
[----:B------:R-:W-:Y:S11]  /*105d0*/  BRA `(.L_x_1185) ;  /* 0x00000000001c7947 */ /* 0x000ff60003800000 */
.L_x_1184:
[----:B------:R-:W-:Y:S01]  /*105e0*/  ULDC UR9, c[0x0][0xc54] ;  /* 0x0003150000097ab9 */ /* 0x000fe20000000800 */
[----:B------:R-:W-:Y:S01]  /*105f0*/  UMOV UR6, UR8 ;  /* 0x0000000800067c82 */ /* 0x000fe20008000000 */
[----:B------:R-:W-:-:S11]  /*10600*/  UISETP.NE.AND UP0, UPT, UR9, 0x1, UPT ;  /* 0x000000010900788c */ /* 0x000fd6000bf05270 */
[----:B------:R-:W-:Y:S02]  /*10610*/  @UP0 ULDC.64 UR10, c[0x0][0xc58] ;  /* 0x00031600000a0ab9 */ /* 0x000fe40000000a00 */
[----:B------:R-:W-:-:S04]  /*10620*/  UIMAD.WIDE.U32 UR4, UR8, UR10, URZ ;  /* 0x0000000a080472a5 */ /* 0x000fc8000f8e003f */
[----:B------:R-:W-:-:S04]  /*10630*/  @UP0 USHF.R.U32.HI UR6, URZ, UR11, UR5 ;  /* 0x0000000b3f060299 */ /* 0x000fc80008011605 */
[----:B------:R-:W-:-:S12]  /*10640*/  UIMAD UR4, UR6, UR9, URZ ;  /* 0x00000009060472a4 */ /* 0x000fd8000f8e023f */
.L_x_1185:
[----:B------:R-:W-:Y:S02]  /*10650*/  UIADD3 UR4, UR8, -UR4, URZ ;  /* 0x8000000408047290 */ /* 0x000fe4000fffe03f */
[----:B------:R-:W-:Y:S01]  /*10660*/  ULOP3.LUT UR5, URZ, UR6, URZ, 0x33, !UPT ;  /* 0x000000063f057292 */ /* 0x000fe2000f8e333f */
[----:B------:R-:W-:Y:S01]  /*10670*/  ULDC UR14, c[0x0][0xc48] ;  /* 0x00031200000e7ab9 */ /* 0x000fe20000000800 */
[----:B------:R-:W-:Y:S01]  /*10680*/  ULDC UR8, c[0x0][0x448] ;  /* 0x0001120000087ab9 */ /* 0x000fe20000000800 */
[----:B------:R-:W-:Y:S01]  /*10690*/  ULDC UR43, c[0x0][0xc3c] ;  /* 0x00030f00002b7ab9 */ /* 0x000fe20000000800 */
[----:B------:R-:W-:Y:S02]  /*106a0*/  UISETP.NE.AND UP2, UPT, UR14, 0x1, UPT ;  /* 0x000000010e00788c */ /* 0x000fe4000bf45270 */
[----:B------:R-:W-:Y:S02]  /*106b0*/  UISETP.NE.AND UP1, UPT, UR8, 0x1, UPT ;  /* 0x000000010800788c */ /* 0x000fe4000bf25270 */
[----:B------:R-:W-:Y:S01]  /*106c0*/  UIADD3 UR43, UR5, UR43, URZ ;  /* 0x0000002b052b7290 */ /* 0x000fe2000fffe03f */
[----:B------:R-:W-:Y:S01]  /*106d0*/  ULDC.64 UR10, c[0x0][0x418] ;  /* 0x00010600000a7ab9 */ /* 0x000fe20000000a00 */
[----:B------:R-:W-:Y:S01]  /*106e0*/  ULDC UR13, c[0x0][0xc54] ;  /* 0x00031500000d7ab9 */ /* 0x000fe20000000800 */
[----:B------:R-:W-:-:S02]  /*106f0*/  UISETP.NE.U32.AND UP0, UPT, UR10, URZ, UPT ;  /* 0x0000003f0a00728c */ /* 0x000fc4000bf05070 */
[----:B------:R-:W-:Y:S02]  /*10700*/  UIMAD UR13, UR7, UR13, UR4 ;  /* 0x0000000d070d72a4 */ /* 0x000fe4000f8e0204 */
[----:B------:R-:W-:Y:S01]  /*10710*/  USHF.L.U32 UR43, UR43, 0x7, URZ ;  /* 0x000000072b2b7899 */ /* 0x000fe2000800063f */
[----:B------:R-:W-:Y:S01]  /*10720*/  ULDC.64 UR4, c[0x0][0x9e0] ;  /* 0x0002780000047ab9 */ /* 0x000fe20000000a00 */
[----:B------:R-:W-:Y:S02]  /*10730*/  UISETP.NE.AND.EX UP0, UPT, UR11, URZ, UPT, UP0 ;  /* 0x0000003f0b00728c */ /* 0x000fe4000bf05300 */
[----:B------:R-:W-:Y:S02]  /*10740*/  UISETP.GE.AND UP3, UPT, UR5, 0x1, UPT ;  /* 0x000000010500788c */ /* 0x000fe4000bf66270 */
[----:B------:R-:W-:Y:S01]  /*10750*/  UIADD3 UR12, UR43, 0x7f, URZ ;  /* 0x0000007f2b0c7890 */ /* 0x000fe2000fffe03f */
[----:B------:R-:W-:Y:S01]  /*10760*/  ULDC UR10, c[0x0][0x424] ;  /* 0x00010900000a7ab9 */ /* 0x000fe20000000800 */
[----:B------:R-:W-:Y:S01]  /*10770*/  ULDC UR6, c[0x0][0x288] ;  /* 0x0000a20000067ab9 */ /* 0x000fe20000000800 */
[----:B------:R-:W-:Y:S01]  /*10780*/  @UP2 ULDC UR8, c[0x0][0xc4c] ;  /* 0x0003130000082ab9 */ /* 0x000fe20000000800 */
[----:B------:R-:W-:Y:S01]  /*10790*/  @UP1 ULDC UR11, c[0x0][0x44c] ;  /* 0x00011300000b1ab9 */ /* 0x000fe20000000800 */
[----:B------:R-:W-:Y:S01]  /*107a0*/  USEL UR15, UR10, 0x1, UP0 ;  /* 0x000000010a0f7887 */ /* 0x000fe20008000000 */
[----:B------:R-:W-:Y:S01]  /*107b0*/  PLOP3.LUT P1, PT, PT, PT, UP3, 0x80, 0x0 ;  /* 0x000000000000781c */ /* 0x000fe20003f2f038 */
[----:B------:R-:W-:-:S02]  /*107c0*/  UIADD3 UR16, -UR6, 0x1, URZ ;  /* 0x0000000106107890 */ /* 0x000fc4000fffe13f */
[----:B------:R-:W-:Y:S02]  /*107d0*/  UIMAD.WIDE.U32 UR8, UR13, UR8, URZ ;  /* 0x000000080d0872a5 */ /* 0x000fe4000f8e003f */
[----:B------:R-:W-:Y:S01]  /*107e0*/  UIMAD.WIDE.U32 UR10, UR12, UR11, URZ ;  /* 0x0000000b0c0a72a5 */ /* 0x000fe2000f8e003f */
[----:B------:R-:W-:Y:S01]  /*107f0*/  ULDC UR7, c[0x0][0x2f0] ;  /* 0x0000bc0000077ab9 */ /* 0x000fe20000000800 */
[----:B------:R-:W-:Y:S01]  /*10800*/  @UP2 ULDC UR17, c[0x0][0xc50] ;  /* 0x0003140000112ab9 */ /* 0x000fe20000000800 */
[----:B------:R-:W-:Y:S01]  /*10810*/  @UP1 ULDC UR18, c[0x0][0x450] ;  /* 0x0001140000121ab9 */ /* 0x000fe20000000800 */
[----:B------:R-:W-:Y:S01]  /*10820*/  UMOV UR42, UR13 ;  /* 0x0000000d002a7c82 */ /* 0x000fe20008000000 */
[----:B------:R-:W-:Y:S02]  /*10830*/  UIMAD UR16, UR15, UR7, UR16 ;  /* 0x000000070f1072a4 */ /* 0x000fe4000f8e0210 */
[----:B------:R-:W-:Y:S02]  /*10840*/  @UP2 USHF.R.U32.HI UR42, URZ, UR17, UR9 ;  /* 0x000000113f2a2299 */ /* 0x000fe40008011609 */
[----:B------:R-:W-:-:S02]  /*10850*/  @UP1 USHF.R.U32.HI UR12, URZ, UR18, UR11 ;  /* 0x000000123f0c1299 */ /* 0x000fc4000801160b */
[----:B------:R-:W-:Y:S02]  /*10860*/  UIADD3 UR36, -UR42, URZ, URZ ;  /* 0x0000003f2a247290 */ /* 0x000fe4000fffe13f */
[----:B------:R-:W-:Y:S02]  /*10870*/  UIADD3 UR12, UR16, UR12, URZ ;  /* 0x0000000c100c7290 */ /* 0x000fe4000fffe03f */
[----:B------:R-:W-:Y:S02]  /*10880*/  UIMAD UR36, UR14, UR36, UR13 ;  /* 0x000000240e2472a4 */ /* 0x000fe4000f8e020d */
[----:B------:R-:W-:Y:S01]  /*10890*/  UIADD3 UR4, UR12, UR4, URZ ;  /* 0x000000040c047290 */ /* 0x000fe2000fffe03f */
[----:B------:R-:W-:Y:S11]  /*108a0*/  @!P1 BRA `(.L_x_1186) ;  /* 0x0000000000449947 */ /* 0x000ff60003800000 */
[----:B------:R-:W-:Y:S01]  /*108b0*/  ISETP.LT.AND P0, PT, RZ, UR12, PT ;  /* 0x0000000cff007c0c */ /* 0x000fe2000bf01270 */
[----:B------:R-:W-:-:S12]  /*108c0*/  UIADD3 UR10, UR12, -0x1, URZ ;  /* 0xffffffff0c0a7890 */ /* 0x000fd8000fffe03f */
[----:B------:R-:W-:Y:S05]  /*108d0*/  @P0 BRA `(.L_x_1187) ;  /* 0x00000000001c0947 */ /* 0x000fea0003800000 */
[----:B------:R-:W-:Y:S02]  /*108e0*/  UISETP.NE.AND UP0, UPT, UR5, 0x1, UPT ;  /* 0x000000010500788c */ /* 0x000fe4000bf05270 */
[----:B------:R-:W-:-:S09]  /*108f0*/  UIADD3 UR10, -UR12, URZ, URZ ;  /* 0x0000003f0c0a7290 */ /* 0x000fd2000fffe13f */
[----:B------:R-:W-:Y:S02]  /*10900*/  @UP0 ULDC.64 UR12, c[0x0][0x9e8] ;  /* 0x00027a00000c0ab9 */ /* 0x000fe40000000a00 */
[----:B------:R-:W-:-:S04]  /*10910*/  UIMAD.WIDE.U32 UR8, UR10, UR12, URZ ;  /* 0x0000000c0a0872a5 */ /* 0x000fc8000f8e003f */
[----:B------:R-:W-:-:S04]  /*10920*/  @UP0 USHF.R.U32.HI UR10, URZ, UR13, UR9 ;  /* 0x0000000d3f0a0299 */ /* 0x000fc80008011609 */
[----:B------:R-:W-:Y:S01]  /*10930*/  ULOP3.LUT UR10, URZ, UR10, URZ, 0x33, !UPT ;  /* 0x0000000a3f0a7292 */ /* 0x000fe2000f8e333f */
[----:B------:R-:W-:Y:S11]  /*10940*/  BRA `(.L_x_1188) ;  /* 0x0000000000107947 */ /* 0x000ff60003800000 */
.L_x_1187:
[----:B------:R-:W-:-:S11]  /*10950*/  UISETP.NE.AND UP0, UPT, UR5, 0x1, UPT ;  /* 0x000000010500788c */ /* 0x000fd6000bf05270 */
[----:B------:R-:W-:Y:S02]  /*10960*/  @UP0 ULDC.64 UR12, c[0x0][0x9e8] ;  /* 0x00027a00000c0ab9 */ /* 0x000fe40000000a00 */
[----:B------:R-:W-:-:S04]  /*10970*/  UIMAD.WIDE.U32 UR8, UR10, UR12, URZ ;  /* 0x0000000c0a0872a5 */ /* 0x000fc8000f8e003f */
[----:B------:R-:W-:-:S12]  /*10980*/  @UP0 USHF.R.U32.HI UR10, URZ, UR13, UR9 ;  /* 0x0000000d3f0a0299 */ /* 0x000fd80008011609 */
.L_x_1188:
[----:B------:R-:W-:-:S04]  /*10990*/  UIMAD UR10, UR10, UR5, UR5 ;  /* 0x000000050a0a72a4 */ /* 0x000fc8000f8e0205 */
[----:B------:R-:W-:-:S04]  /*109a0*/  UISETP.LT.AND UP0, UPT, UR4, UR10, UPT ;  /* 0x0000000a0400728c */ /* 0x000fc8000bf01270 */
[----:B------:R-:W-:-:S12]  /*109b0*/  USEL UR4, UR4, UR10, UP0 ;  /* 0x0000000a04047287 */ /* 0x000fd80008000000 */
.L_x_1186:
[----:B------:R-:W-:Y:S02]  /*109c0*/  UIMAD UR8, UR15, UR7, 0x5f ;  /* 0x0000005f0f0874a4 */ /* 0x000fe4000f8e0207 */
[----:B------:R-:W-:Y:S02]  /*109d0*/  UIADD3 UR10, UR4, 0x5f, URZ ;  /* 0x0000005f040a7890 */ /* 0x000fe4000fffe03f */
[----:B------:R-:W-:Y:S02]  /*109e0*/  UIMAD.WIDE UR8, UR8, 0x2aaaaaab, URZ ;  /* 0x2aaaaaab080878a5 */ /* 0x000fe4000f8e023f */
[----:B------:R-:W-:Y:S01]  /*109f0*/  UIMAD.WIDE UR10, UR10, 0x2aaaaaab, URZ ;  /* 0x2aaaaaab0a0a78a5 */ /* 0x000fe2000f8e023f */
[----:B------:R-:W-:Y:S01]  /*10a00*/  @UP1 ULDC UR12, c[0x0][0x44c] ;  /* 0x00011300000c1ab9 */ /* 0x000fe20000000800 */
[----:B------:R-:W-:Y:S02]  /*10a10*/  UIMAD UR7, UR15, UR7, -UR6 ;  /* 0x000000070f0772a4 */ /* 0x000fe4000f8e0a06 */
[----:B------:R-:W-:-:S02]  /*10a20*/  UIMAD.WIDE.U32 UR12, UR43, UR12, URZ ;  /* 0x0000000c2b0c72a5 */ /* 0x000fc4000f8e003f */
[----:B------:R-:W-:Y:S02]  /*10a30*/  USHF.R.U32.HI UR6, URZ, 0x1f, UR9 ;  /* 0x0000001f3f067899 */ /* 0x000fe40008011609 */
[----:B------:R-:W-:Y:S01]  /*10a40*/  USHF.R.U32.HI UR4, URZ, 0x1f, UR11 ;  /* 0x0000001f3f047899 */ /* 0x000fe2000801160b */
[----:B------:R-:W-:Y:S01]  /*10a50*/  @UP1 ULDC UR16, c[0x0][0x450] ;  /* 0x0001140000101ab9 */ /* 0x000fe20000000800 */
[----:B------:R-:W-:Y:S01]  /*10a60*/  UMOV UR14, UR43 ;  /* 0x0000002b000e7c82 */ /* 0x000fe20008000000 */
[----:B------:R-:W-:Y:S02]  /*10a70*/  @UP1 USHF.R.U32.HI UR14, URZ, UR16, UR13 ;  /* 0x000000103f0e1299 */ /* 0x000fe4000801160d */
[----:B------:R-:W-:Y:S02]  /*10a80*/  ULEA.HI.SX32 UR9, UR9, UR6, 0x1c ;  /* 0x0000000609097291 */ /* 0x000fe4000f8fe23f */
[----:B------:R-:W-:Y:S02]  /*10a90*/  ULEA.HI.SX32 UR4, UR11, UR4, 0x1c ;  /* 0x000000040b047291 */ /* 0x000fe4000f8fe23f */
[----:B------:R-:W-:-:S02]  /*10aa0*/  UIADD3 UR6, UR7, UR14, URZ ;  /* 0x0000000e07067290 */ /* 0x000fc4000fffe03f */
[----:B------:R-:W-:Y:S01]  /*10ab0*/  UISETP.LT.AND UP0, UPT, UR9, UR4, UPT ;  /* 0x000000040900728c */ /* 0x000fe2000bf01270 */
[----:B------:R-:W-:Y:S02]  /*10ac0*/  ULDC UR8, c[0x0][0x9dc] ;  /* 0x0002770000087ab9 */ /* 0x000fe40000000800 */
[----:B------:R-:W-:Y:S02]  /*10ad0*/  UIADD3 UR8, UR6, -UR8, URZ ;  /* 0x8000000806087290 */ /* 0x000fe4000fffe03f */
[----:B------:R-:W-:Y:S01]  /*10ae0*/  USEL UR41, UR9, UR4, UP0 ;  /* 0x0000000409297287 */ /* 0x000fe20008000000 */
[----:B------:R-:W-:Y:S11]  /*10af0*/  @!P1 BRA `(.L_x_1189) ;  /* 0x0000000000489947 */ /* 0x000ff60003800000 */
[----:B------:R-:W-:Y:S02]  /*10b00*/  UMOV UR4, UR6 ;  /* 0x0000000600047c82 */ /* 0x000fe40008000000 */
[----:B------:R-:W-:-:S06]  /*10b10*/  UISETP.GT.AND UP0, UPT, UR4, -0x1, UPT ;  /* 0xffffffff0400788c */ /* 0x000fcc000bf04270 */
[----:B------:R-:W-:-:S13]  /*10b20*/  PLOP3.LUT P0, PT, PT, PT, UP0, 0x80, 0x0 ;  /* 0x000000000000781c */ /* 0x000fda0003f0f008 */
[----:B------:R-:W-:Y:S05]  /*10b30*/  @P0 BRA `(.L_x_1190) ;  /* 0x00000000001c0947 */ /* 0x000fea0003800000 */
[----:B------:R-:W-:Y:S02]  /*10b40*/  UISETP.NE.AND UP0, UPT, UR5, 0x1, UPT ;  /* 0x000000010500788c */ /* 0x000fe4000bf05270 */
[----:B------:R-:W-:-:S09]  /*10b50*/  ULOP3.LUT UR4, URZ, UR4, URZ, 0x33, !UPT ;  /* 0x000000043f047292 */ /* 0x000fd2000f8e333f */
[----:B------:R-:W-:Y:S02]  /*10b60*/  @UP0 ULDC.64 UR10, c[0x0][0x9e8] ;  /* 0x00027a00000a0ab9 */ /* 0x000fe40000000a00 */
[----:B------:R-:W-:-:S04]  /*10b70*/  UIMAD.WIDE.U32 UR6, UR4, UR10, URZ ;  /* 0x0000000a040672a5 */ /* 0x000fc8000f8e003f */
[----:B------:R-:W-:-:S04]  /*10b80*/  @UP0 USHF.R.U32.HI UR4, URZ, UR11, UR7 ;  /* 0x0000000b3f040299 */ /* 0x000fc80008011607 */
[----:B------:R-:W-:Y:S01]  /*10b90*/  ULOP3.LUT UR4, URZ, UR4, URZ, 0x33, !UPT ;  /* 0x000000043f047292 */ /* 0x000fe2000f8e333f */
[----:B------:R-:W-:Y:S11]  /*10ba0*/  BRA `(.L_x_1191) ;  /* 0x0000000000107947 */ /* 0x000ff60003800000 */
.L_x_1190:
[----:B------:R-:W-:-:S11]  /*10bb0*/  UISETP.NE.AND UP0, UPT, UR5, 0x1, UPT ;  /* 0x000000010500788c */ /* 0x000fd6000bf05270 */
[----:B------:R-:W-:Y:S02]  /*10bc0*/  @UP0 ULDC.64 UR10, c[0x0][0x9e8] ;  /* 0x00027a00000a0ab9 */ /* 0x000fe40000000a00 */
[----:B------:R-:W-:-:S04]  /*10bd0*/  UIMAD.WIDE.U32 UR6, UR4, UR10, URZ ;  /* 0x0000000a040672a5 */ /* 0x000fc8000f8e003f */
[----:B------:R-:W-:-:S12]  /*10be0*/  @UP0 USHF.R.U32.HI UR4, URZ, UR11, UR7 ;  /* 0x0000000b3f040299 */ /* 0x000fd80008011607 */
.L_x_1191:
[----:B------:R-:W-:-:S04]  /*10bf0*/  UIMAD UR4, UR4, UR5, URZ ;  /* 0x00000005040472a4 */ /* 0x000fc8000f8e023f */
[----:B------:R-:W-:-:S04]  /*10c00*/  UISETP.LT.AND UP0, UPT, UR8, UR4, UPT ;  /* 0x000000040800728c */ /* 0x000fc8000bf01270 */
[----:B------:R-:W-:-:S12]  /*10c10*/  USEL UR8, UR8, UR4, !UP0 ;  /* 0x0000000408087287 */ /* 0x000fd8000c000000 */
.L_x_1189:
[----:B------:R-:W-:Y:S01]  /*10c20*/  UIMAD.WIDE UR4, UR8, 0x2aaaaaab, URZ ;  /* 0x2aaaaaab080478a5 */ /* 0x000fe2000f8e023f */
[----:B------:R-:W-:Y:S03]  /*10c30*/  BSSY B7, `(.L_x_1192) ;  /* 0x00003f0000077945 */ /* 0x000fe60003800000 */
[----:B------:R-:W-:-:S04]  /*10c40*/  USHF.R.U32.HI UR4, URZ, 0x1f, UR5 ;  /* 0x0000001f3f047899 */ /* 0x000fc80008011605 */
[----:B------:R-:W-:-:S04]  /*10c50*/  ULEA.HI.SX32 UR4, UR5, UR4, 0x1c ;  /* 0x0000000405047291 */ /* 0x000fc8000f8fe23f */
[----:B------:R-:W-:-:S04]  /*10c60*/  UISETP.LT.AND UP0, UPT, URZ, UR4, UPT ;  /* 0x000000043f00728c */ /* 0x000fc8000bf01270 */
[----:B------:R-:W-:-:S04]  /*10c70*/  USEL UR40, URZ, UR4, !UP0 ;  /* 0x000000043f287287 */ /* 0x000fc8000c000000 */
[----:B------:R-:W-:-:S06]  /*10c80*/  UISETP.GT.AND UP0, UPT, UR41, UR40, UPT ;  /* 0x000000282900728c */ /* 0x000fcc000bf04270 */
[----:B------:R-:W-:-:S13]  /*10c90*/  PLOP3.LUT P0, PT, PT, PT, UP0, 0x80, 0x0 ;  /* 0x000000000000781c */ /* 0x000fda0003f0f008 */
[----:B------:R-:W-:Y:S05]  /*10ca0*/  @P0 BRA `(.L_x_1193) ;  /* 0x00000000004c0947 */ /* 0x000fea0003800000 */
[----:B------:R-:W0:Y:S02]  /*10cb0*/  S2R R0, SR_TID.X ;  /* 0x0000000000007919 */ /* 0x000e240000002100 */
        /* <DEDUP_REMOVED lines=10> */
[----:B-1----:R-:W2:Y:S01]  /*10d60*/  @P0 ATOMG.E.ADD.STRONG.GPU PT, R3, desc[UR6][R2.64], R5 ;  /* 0x00000005020309a8 */ /* 0x002ea200081ee1c6 */
[----:B------:R-:W0:Y:S02]  /*10d70*/  S2R R4, SR_LTMASK ;  /* 0x0000000000047919 */ /* 0x000e240000003900 */
[----:B0-----:R-:W-:-:S04]  /*10d80*/  LOP3.LUT R4, R4, UR4, RZ, 0xc0, !PT ;  /* 0x0000000404047c12 */ /* 0x001fc8000f8ec0ff */
[----:B------:R-:W0:Y:S01]  /*10d90*/  POPC R7, R4 ;  /* 0x0000000400077309 */ /* 0x000e220000000000 */
[----:B--2---:R-:W0:Y:S02]  /*10da0*/  SHFL.IDX PT, R0, R3, R0, 0x1f ;  /* 0x00001f0003007589 */ /* 0x004e2400000e0000 */
[----:B0-----:R-:W-:-:S05]  /*10db0*/  IADD3 R0, R0, UR44, R7 ;  /* 0x0000002c00007c10 */ /* 0x001fca000fffe007 */
[----:B------:R1:W-:Y:S01]  /*10dc0*/  STL [R1+0x14], R0 ;  /* 0x0000140001007387 */ /* 0x0003e20000100800 */
[----:B------:R-:W-:Y:S05]  /*10dd0*/  BRA `(.L_x_1194) ;  /* 0x0000003c00547947 */ /* 0x000fea0003800000 */
.L_x_1193:
[----:B------:R-:W-:Y:S01]  /*10de0*/  VIADD R0, R17, 0x18400 ;  /* 0x0001840011007836 */ /* 0x000fe20000000000 */
[----:B------:R-:W-:Y:S04]  /*10df0*/  BSSY B6, `(.L_x_1195) ;  /* 0x0000013000067945 */ /* 0x000fe80003800000 */
[----:B------:R-:W-:-:S13]  /*10e00*/  LOP3.LUT P0, RZ, R0, 0x3ff, RZ, 0xc0, !PT ;  /* 0x000003ff00ff7812 */ /* 0x000fda000780c0ff */
[----:B------:R-:W-:Y:S05]  /*10e10*/  @!P0 BRA `(.L_x_1196) ;  /* 0x0000000000408947 */ /* 0x000fea0003800000 */
[----:B------:R-:W-:Y:S01]  /*10e20*/  MOV R2, 0x0 ;  /* 0x0000000000027802 */ /* 0x000fe20000000f00 */
[----:B------:R-:W-:Y:S01]  /*10e30*/  ULDC.64 UR6, c[0x4][0x118] ;  /* 0x0100460000067ab9 */ /* 0x000fe20000000a00 */
[----:B------:R-:W-:Y:S01]  /*10e40*/  ULDC.64 UR8, c[0x4][0x120] ;  /* 0x0100480000087ab9 */ /* 0x000fe20000000a00 */
[----:B------:R-:W-:Y:S01]  /*10e50*/  ULDC.64 UR4, c[0x4][0xa0] ;  /* 0x0100280000047ab9 */ /* 0x000fe20000000a00 */
[----:B------:R-:W-:Y:S02]  /*10e60*/  IMAD.U32 R4, RZ, RZ, UR6 ;  /* 0x00000006ff047e24 */ /* 0x000fe4000f8e00ff */
[----:B------:R-:W0:Y:S01]  /*10e70*/  LDC.64 R2, c[0x4][R2] ;  /* 0x0100000002027b82 */ /* 0x000e220000000a00 */
        /* <DEDUP_REMOVED lines=9> */
[----:B0-----:R-:W-:Y:S05]  /*10f10*/  CALL.ABS.NOINC R2 ;  /* 0x0000000002007343 */ /* 0x001fea0003c00000 */
.L_x_1196:
[----:B------:R-:W-:Y:S05]  /*10f20*/  BSYNC B6 ;  /* 0x0000000000067941 */ /* 0x000fea0003800000 */
.L_x_1195:
        /* <DEDUP_REMOVED lines=8> */
[----:B------:R0:W1:Y:S01]  /*10fb0*/  LDC.64 R2, c[0x4][R16] ;  /* 0x0100000010027b82 */ /* 0x0000620000000a00 */
        /* <DEDUP_REMOVED lines=11> */
.L_x_1199:
        /* <DEDUP_REMOVED lines=15> */
.L_x_1198:
[----:B------:R-:W-:Y:S05]  /*11160*/  BSYNC B6 ;  /* 0x0000000000067941 */ /* 0x000fea0003800000 */
.L_x_1197:
[----:B------:R-:W-:Y:S01]  /*11170*/  ULDC.64 UR4, c[0x0][0x9f8] ;  /* 0x00027e0000047ab9 */ /* 0x000fe20000000a00 */
[----:B------:R-:W2:Y:S01]  /*11180*/  LDL.LU R0, [R1+0xc] ;  /* 0x00000c0001007983 */ /* 0x000ea20000300800 */
[----:B------:R-:W-:Y:S01]  /*11190*/  UISETP.NE.U32.AND UP0, UPT, UR4, URZ, UPT ;  /* 0x0000003f0400728c */ /* 0x000fe2000bf05070 */
[----:B------:R-:W-:Y:S01]  /*111a0*/  IMAD.U32 R7, RZ, RZ, UR42 ;  /* 0x0000002aff077e24 */ /* 0x000fe2000f8e00ff */
[----:B------:R-:W-:Y:S02]  /*111b0*/  ULDC.64 UR6, c[0x0][0x208] ;  /* 0x0000820000067ab9 */ /* 0x000fe40000000a00 */
[----:B------:R-:W-:-:S06]  /*111c0*/  UISETP.NE.AND.EX UP0, UPT, UR5, URZ, UPT, UP0 ;  /* 0x0000003f0500728c */ /* 0x000fcc000bf05300 */
[----:B------:R-:W-:-:S05]  /*111d0*/  PLOP3.LUT P0, PT, PT, PT, UP0, 0x80, 0x0 ;  /* 0x000000000000781c */ /* 0x000fca0003f0f008 */
[----:B------:R-:W-:Y:S02]  /*111e0*/  @UP0 ULDC.64 UR4, c[0x0][0x9f8] ;  /* 0x00027e0000040ab9 */ /* 0x000fe40000000a00 */
[----:B------:R-:W-:-:S06]  /*111f0*/  @UP0 UIMAD.WIDE UR4, UR42, 0x4, UR4 ;  /* 0x000000042a0408a5 */ /* 0x000fcc000f8e0204 */
[----:B------:R-:W-:Y:S02]  /*11200*/  IMAD.U32 R2, RZ, RZ, UR4 ;  /* 0x00000004ff027e24 */ /* 0x000fe4000f8e00ff */
[----:B------:R-:W-:-:S05]  /*11210*/  IMAD.U32 R3, RZ, RZ, UR5 ;  /* 0x00000005ff037e24 */ /* 0x000fca000f8e00ff */
[----:B------:R0:W3:Y:S01]  /*11220*/  @P0 LDG.E R7, desc[UR6][R2.64] ;  /* 0x0000000602070981 */ /* 0x0000e2000c1e1900 */
[----:B------:R-:W-:Y:S01]  /*11230*/  UMOV UR4, 0xffffffff ;  /* 0xffffffff00047882 */ /* 0x000fe20000000000 */
[----:B------:R-:W-:Y:S01]  /*11240*/  IMAD.U32 R19, RZ, RZ, UR41 ;  /* 0x00000029ff137e24 */ /* 0x000fe2000f8e00ff */
[----:B------:R-:W1:Y:S03]  /*11250*/  S2R R4, SR_TID.X ;  /* 0x0000000000047919 */ /* 0x000e660000002100 */
[----:B------:R-:W-:Y:S01]  /*11260*/  VIADD R19, R19, 0xffffffff ;  /* 0xffffffff13137836 */ /* 0x000fe20000000000 */
[----:B0-----:R-:W0:Y:S02]  /*11270*/  LDC.64 R2, c[0x0][0x418] ;  /* 0x00010600ff027b82 */ /* 0x001e240000000a00 */
[----:B0-----:R-:W-:Y:S02]  /*11280*/  ISETP.NE.U32.AND P0, PT, R2, RZ, PT ;  /* 0x000000ff0200720c */ /* 0x001fe40003f05070 */
[----:B-1----:R-:W-:-:S02]  /*11290*/  SHF.R.U32.HI R4, RZ, 0x5, R4 ;  /* 0x00000005ff047819 */ /* 0x002fc40000011604 */
[----:B------:R-:W-:Y:S02]  /*112a0*/  ISETP.NE.AND.EX P1, PT, R3, RZ, PT, P0 ;  /* 0x000000ff0300720c */ /* 0x000fe40003f25300 */
[----:B------:R-:W-:Y:S02]  /*112b0*/  LOP3.LUT R4, R4, 0x3, RZ, 0xc0, !PT ;  /* 0x0000000304047812 */ /* 0x000fe400078ec0ff */
[----:B--2---:R-:W-:-:S09]  /*112c0*/  LOP3.LUT R0, R0, 0xfffffffe, RZ, 0xc0, !PT ;  /* 0xfffffffe00007812 */ /* 0x004fd200078ec0ff */
[----:B------:R-:W-:Y:S02]  /*112d0*/  @P1 LOP3.LUT R0, R0, 0x1, RZ, 0xfc, !PT ;  /* 0x0000000100001812 */ /* 0x000fe400078efcff */
[----:B---3--:R-:W-:Y:S01]  /*112e0*/  SHF.R.S32.HI R8, RZ, 0x1f, R7 ;  /* 0x0000001fff087819 */ /* 0x008fe20000011407 */
[----:B------:R0:W-:Y:S01]  /*112f0*/  STL [R1], R7 ;  /* 0x0000000701007387 */ /* 0x0001e20000100800 */
[----:B------:R-:W-:-:S03]  /*11300*/  SEL R16, R7, RZ, !P1 ;  /* 0x000000ff07107207 */ /* 0x000fc60004800000 */
[----:B------:R0:W-:Y:S04]  /*11310*/  STL [R1+0x8], R8 ;  /* 0x0000080801007387 */ /* 0x0001e80000100800 */
[----:B------:R0:W-:Y:S01]  /*11320*/  STL [R1+0xc], R0 ;  /* 0x00000c0001007387 */ /* 0x0001e20000100800 */
[----:B------:R-:W-:Y:S05]  /*11330*/  BRA.DIV UR4, `(.L_x_1200) ;  /* 0x00000042043c7947 */ /* 0x000fea000b800000 */
[----:B------:R1:W2:Y:S02]  /*11340*/  SHFL.IDX PT, R14, R4, RZ, 0x1f ;  /* 0x00001fff040e7589 */ /* 0x0002a400000e0000 */
.L_x_1294:
[----:B------:R-:W-:Y:S02]  /*11350*/  PLOP3.LUT P2, PT, PT, PT, PT, 0x8, 0x0 ;  /* 0x000000000000781c */ /* 0x000fe40003f4e170 */
[----:B0-----:R-:W-:Y:S02]  /*11360*/  LOP3.LUT R0, R0, 0xfffffffd, RZ, 0xc0, !PT ;  /* 0xfffffffd00007812 */ /* 0x001fe400078ec0ff */
[----:B--2---:R-:W-:-:S09]  /*11370*/  ISETP.NE.AND P0, PT, R14, RZ, PT ;  /* 0x000000ff0e00720c */ /* 0x004fd20003f05270 */
[----:B------:R-:W-:-:S05]  /*11380*/  @P2 LOP3.LUT R0, R0, 0x2, RZ, 0xfc, !PT ;  /* 0x0000000200002812 */ /* 0x000fca00078efcff */
[----:B------:R0:W-:Y:S01]  /*11390*/  STL [R1+0xc], R0 ;  /* 0x00000c0001007387 */ /* 0x0001e20000100800 */
[----:B------:R-:W-:Y:S05]  /*113a0*/  @P0 BRA `(.L_x_1201) ;  /* 0x0000000400280947 */ /* 0x000fea0003800000 */
[----:B------:R-:W-:-:S03]  /*113b0*/  UMOV UR4, 0xffffffff ;  /* 0xffffffff00047882 */ /* 0x000fc60000000000 */
[----:B------:R-:W-:Y:S05]  /*113c0*/  BRA.DIV UR4, `(.L_x_1202) ;  /* 0x0000004204387947 */ /* 0x000fea000b800000 */
[----:B------:R-:W-:-:S13]  /*113d0*/  ELECT P6, URZ, PT ;  /* 0x00000000003f782f */ /* 0x000fda00038c0000 */
.L_x_1297:
[----:B------:R-:W-:Y:S05]  /*113e0*/  @!P6 BRA `(.L_x_1201) ;  /* 0x000000040018e947 */ /* 0x000fea0003800000 */
[----:B------:R-:W-:Y:S01]  /*113f0*/  IMAD.MOV.U32 R16, RZ, RZ, R7 ;  /* 0x000000ffff107224 */ /* 0x000fe200078e0007 */
[----:B------:R-:W-:Y:S06]  /*11400*/  @!P1 BRA `(.L_x_1203) ;  /* 0x0000000000489947 */ /* 0x000fec0003800000 */
[----:B------:R-:W2:Y:S01]  /*11410*/  LDC R6, c[0x0][0x43c] ;  /* 0x00010f00ff067b82 */ /* 0x000ea20000000800 */
[----:B------:R-:W-:Y:S01]  /*11420*/  ULDC.64 UR4, c[0x0][0x428] ;  /* 0x00010a0000047ab9 */ /* 0x000fe20000000a00 */
[----:B------:R-:W-:Y:S01]  /*11430*/  ULDC.64 UR6, c[0x0][0x208] ;  /* 0x0000820000067ab9 */ /* 0x000fe20000000a00 */
[----:B--2---:R-:W-:-:S13]  /*11440*/  ISETP.NE.AND P0, PT, R6, 0x1, PT ;  /* 0x000000010600780c */ /* 0x004fda0003f05270 */
[----:B-1----:R-:W0:Y:S02]  /*11450*/  @P0 LDC.64 R4, c[0x0][0x440] ;  /* 0x00011000ff040b82 */ /* 0x002e240000000a00 */
[----:B0-----:R-:W-:-:S04]  /*11460*/  @P0 IMAD.HI.U32 R0, R19, R4, RZ ;  /* 0x0000000413000227 */ /* 0x001fc800078e00ff */
[----:B------:R-:W-:Y:S01]  /*11470*/  IMAD.MOV.U32 R4, RZ, RZ, R19 ;  /* 0x000000ffff047224 */ /* 0x000fe200078e0013 */
[----:B------:R-:W-:-:S04]  /*11480*/  @P0 SHF.R.U32.HI R4, RZ, R5, R0 ;  /* 0x00000005ff040219 */ /* 0x000fc80000011600 */
[--C-:B------:R-:W-:Y:S01]  /*11490*/  SHF.R.S32.HI R5, RZ, 0x1f, R4.reuse ;  /* 0x0000001fff057819 */ /* 0x100fe20000011404 */
[----:B------:R-:W-:-:S04]  /*114a0*/  IMAD.MOV R0, RZ, RZ, -R4 ;  /* 0x000000ffff007224 */ /* 0x000fc800078e0a04 */
[----:B------:R-:W-:Y:S02]  /*114b0*/  IMAD R19, R6, R0, R19 ;  /* 0x0000000006137224 */ /* 0x000fe400078e0213 */
[----:B------:R-:W-:Y:S02]  /*114c0*/  IMAD R0, R8, UR4, RZ ;  /* 0x0000000408007c24 */ /* 0x000fe4000f8e02ff */
[----:B------:R-:W-:-:S04]  /*114d0*/  IMAD.WIDE.U32 R4, R7, UR4, R4 ;  /* 0x0000000407047c25 */ /* 0x000fc8000f8e0004 */
[----:B------:R-:W-:Y:S01]  /*114e0*/  IMAD R0, R7, UR5, R0 ;  /* 0x0000000507007c24 */ /* 0x000fe2000f8e0200 */
[----:B------:R-:W-:-:S03]  /*114f0*/  LEA R2, P0, R4, R2, 0x2 ;  /* 0x0000000204027211 */ /* 0x000fc600078010ff */
[----:B------:R-:W-:-:S05]  /*11500*/  IMAD.IADD R0, R5, 0x1, R0 ;  /* 0x0000000105007824 */ /* 0x000fca00078e0200 */
[----:B------:R-:W-:-:S05]  /*11510*/  LEA.HI.X R3, R4, R3, R0, 0x2, P0 ;  /* 0x0000000304037211 */ /* 0x000fca00000f1400 */
[----:B------:R2:W5:Y:S02]  /*11520*/  LDG.E R16, desc[UR6][R2.64] ;  /* 0x0000000602107981 */ /* 0x000564000c1e1900 */
.L_x_1203:
[----:B--2---:R-:W2:Y:S01]  /*11530*/  LDL R2, [R1+0x4] ;  /* 0x0000040001027983 */ /* 0x004ea20000100800 */
[----:B0-----:R-:W-:Y:S01]  /*11540*/  IMAD R0, R18, 0x8, R17 ;  /* 0x0000000812007824 */ /* 0x001fe200078e0211 */
[----:B--2---:R-:W-:-:S04]  /*11550*/  SHF.L.U32 R2, R2, 0x1f, RZ ;  /* 0x0000001f02027819 */ /* 0x004fc800000006ff */
[----:B------:R-:W0:Y:S02]  /*11560*/  SYNCS.PHASECHK.TRANS64.TRYWAIT P0, [R0+URZ+0x2a840], R2 ;  /* 0x02a84002000075a7 */ /* 0x000e24000800017f */
[----:B0-----:R-:W-:Y:S05]  /*11570*/  @!P0 BRA `(.L_x_1204) ;  /* 0x0000003c00ec8947 */ /* 0x001fea0003800000 */
.L_x_1298:
[----:B------:R-:W2:Y:S02]  /*11580*/  S2R R3, SR_TID.X ;  /* 0x0000000000037919 */ /* 0x000ea40000002100 */
[----:B--2---:R-:W-:-:S04]  /*11590*/  LOP3.LUT R3, R3, 0x7f, RZ, 0xc0, !PT ;  /* 0x0000007f03037812 */ /* 0x004fc800078ec0ff */
[----:B------:R-:W-:-:S13]  /*115a0*/  ISETP.NE.AND P0, PT, R3, RZ, PT ;  /* 0x000000ff0300720c */ /* 0x000fda0003f05270 */
        /* <DEDUP_REMOVED lines=8> */
.L_x_1205:
[----:B0-----:R-:W2:Y:S01]  /*11630*/  LDL.LU R2, [R1+0xc] ;  /* 0x00000c0001027983 */ /* 0x001ea20000300800 */
[----:B------:R-:W-:Y:S01]  /*11640*/  R2UR UR33, R0 ;  /* 0x00000000002172ca */ /* 0x000fe200000e0000 */
[----:B------:R-:W-:Y:S01]  /*11650*/  IMAD R0, R18, 0x9000, R17 ;  /* 0x0000900012007824 */ /* 0x000fe200078e0211 */
[----:B------:R-:W-:Y:S01]  /*11660*/  R2UR UR35, R19 ;  /* 0x00000000132372ca */ /* 0x000fe200000e0000 */
[----:B------:R-:W-:Y:S01]  /*11670*/  UIADD3 UR4, UP0, UR38, 0x370, URZ ;  /* 0x0000037026047890 */ /* 0x000fe2000ff1e03f */
[----:B------:R-:W-:Y:S01]  /*11680*/  PLOP3.LUT P0, PT, PT, PT, PT, 0x80, 0x0 ;  /* 0x000000000000781c */ /* 0x000fe20003f0f070 */
[----:B------:R-:W-:Y:S01]  /*11690*/  UMOV UR6, 0x0 ;  /* 0x0000000000067882 */ /* 0x000fe20000000000 */
[----:B------:R-:W-:Y:S01]  /*116a0*/  R2UR UR8, R0 ;  /* 0x00000000000872ca */ /* 0x000fe200000e0000 */
[----:B------:R-:W-:Y:S01]  /*116b0*/  UIADD3.X UR5, URZ, UR39, URZ, UP0, !UPT ;  /* 0x000000273f057290 */ /* 0x000fe200087fe43f */
[----:B-----5:R-:W-:Y:S01]  /*116c0*/  R2UR UR37, R16 ;  /* 0x00000000102572ca */ /* 0x020fe200000e0000 */
[----:B------:R-:W-:Y:S01]  /*116d0*/  UMOV UR7, 0x14f00000 ;  /* 0x14f0000000077882 */ /* 0x000fe20000000000 */
[----:B------:R-:W-:Y:S01]  /*116e0*/  UMOV UR34, URZ ;  /* 0x0000003f00227c82 */ /* 0x000fe20008000000 */
[----:B------:R-:W-:Y:S01]  /*116f0*/  UMOV UR18, 0x40 ;  /* 0x0000004000127882 */ /* 0x000fe20000000000 */
[----:B------:R-:W-:Y:S01]  /*11700*/  UMOV UR20, UR36 ;  /* 0x0000002400147c82 */ /* 0x000fe20008000000 */
[----:B------:R-:W-:-:S02]  /*11710*/  UIADD3 UR33, UR33, 0x2a830, URZ ;  /* 0x0002a83021217890 */ /* 0x000fc4000fffe03f */
[----:B------:R-:W-:Y:S01]  /*11720*/  UIMAD UR35, UR35, 0x60, URZ ;  /* 0x00000060232378a4 */ /* 0x000fe2000f8e023f */
[----:B------:R-:W-:Y:S01]  /*11730*/  UMOV UR10, 0x80 ;  /* 0x00000080000a7882 */ /* 0x000fe20000000000 */
[----:B------:R-:W-:Y:S02]  /*11740*/  UMOV UR12, UR36 ;  /* 0x00000024000c7c82 */ /* 0x000fe40008000000 */
[----:B------:R-:W-:Y:S02]  /*11750*/  UIADD3 UR32, UR8, 0x18400, URZ ;  /* 0x0001840008207890 */ /* 0x000fe4000fffe03f */
[----:B------:R-:W-:Y:S02]  /*11760*/  UIADD3 UR16, UR8, 0x1b400, URZ ;  /* 0x0001b40008107890 */ /* 0x000fe4000fffe03f */
[----:B------:R-:W-:Y:S01]  /*11770*/  UIADD3 UR8, UR8, 0x1e400, URZ ;  /* 0x0001e40008087890 */ /* 0x000fe2000fffe03f */
[----:B------:R-:W-:Y:S01]  /*11780*/  UMOV UR21, UR37 ;  /* 0x0000002500157c82 */ /* 0x000fe20008000000 */
[----:B------:R-:W-:Y:S01]  /*11790*/  UMOV UR17, UR33 ;  /* 0x0000002100117c82 */ /* 0x000fe20008000000 */
[----:B------:R-:W-:Y:S01]  /*117a0*/  UMOV UR19, UR35 ;  /* 0x0000002300137c82 */ /* 0x000fe20008000000 */
[----:B------:R-:W-:Y:S01]  /*117b0*/  UMOV UR13, UR37 ;  /* 0x00000025000d7c82 */ /* 0x000fe20008000000 */
[----:B------:R-:W-:Y:S01]  /*117c0*/  UMOV UR9, UR33 ;  /* 0x0000002100097c82 */ /* 0x000fe20008000000 */
[----:B------:R-:W-:Y:S01]  /*117d0*/  UMOV UR11, UR35 ;  /* 0x00000023000b7c82 */ /* 0x000fe20008000000 */
[----:B------:R3:W-:Y:S01]  /*117e0*/  UTMALDG.4D [UR32], [UR4], desc[UR6] ;  /* 0x00000620040075b4 */ /* 0x0007e20008019000 */
[----:B------:R3:W-:Y:S01]  /*117f0*/  UTMALDG.4D [UR16], [UR4], desc[UR6] ;  /* 0x00000610040075b4 */ /* 0x0007e20008019000 */
[----:B------:R3:W-:Y:S01]  /*11800*/  UTMALDG.4D [UR8], [UR4], desc[UR6] ;  /* 0x00000608040075b4 */ /* 0x0007e20008019000 */
[----:B--2---:R-:W-:-:S04]  /*11810*/  LOP3.LUT R2, R2, 0xfffffffd, RZ, 0xc0, !PT ;  /* 0xfffffffd02027812 */ /* 0x004fc800078ec0ff */
[----:B------:R-:W-:-:S05]  /*11820*/  @P0 LOP3.LUT R2, R2, 0x2, RZ, 0xfc, !PT ;  /* 0x0000000202020812 */ /* 0x000fca00078efcff */
[----:B------:R3:W-:Y:S01]  /*11830*/  STL [R1+0xc], R2 ;  /* 0x00000c0201007387 */ /* 0x0007e20000100800 */
[----:B------:R-:W-:Y:S01]  /*11840*/  NOP ;  /* 0x0000000000007918 */ /* 0x000fe20000000000 */
.L_x_1201:
[----:B0-----:R-:W-:Y:S01]  /*11850*/  VIADD R0, R17, 0xc400 ;  /* 0x0000c40011007836 */ /* 0x001fe20000000000 */
[----:B------:R-:W-:Y:S05]  /*11860*/  WARPSYNC.ALL ;  /* 0x0000000000007948 */ /* 0x000fea0003800000 */
[----:B------:R-:W-:Y:S01]  /*11870*/  BAR.SYNC.DEFER_BLOCKING 0x8, 0x180 ;  /* 0x0206000000007b1d */ /* 0x000fe20000010000 */
[----:B------:R-:W-:-:S05]  /*11880*/  LOP3.LUT P0, RZ, R0, 0x3ff, RZ, 0xc0, !PT ;  /* 0x000003ff00ff7812 */ /* 0x000fca000780c0ff */
[----:B------:R-:W-:Y:S08]  /*11890*/  BSSY B6, `(.L_x_1206) ;  /* 0x0000012000067945 */ /* 0x000ff00003800000 */
[----:B------:R-:W-:Y:S05]  /*118a0*/  @!P0 BRA `(.L_x_1207) ;  /* 0x0000000000408947 */ /* 0x000fea0003800000 */
[----:B---3--:R-:W-:Y:S01]  /*118b0*/  MOV R2, 0x0 ;  /* 0x0000000000027802 */ /* 0x008fe20000000f00 */
[----:B------:R-:W-:Y:S01]  /*118c0*/  ULDC.64 UR6, c[0x4][0x118] ;  /* 0x0100460000067ab9 */ /* 0x000fe20000000a00 */
[----:B------:R-:W-:Y:S01]  /*118d0*/  ULDC.64 UR8, c[0x4][0x120] ;  /* 0x0100480000087ab9 */ /* 0x000fe20000000a00 */
[----:B------:R-:W-:Y:S01]  /*118e0*/  ULDC.64 UR4, c[0x4][0x88] ;  /* 0x0100220000047ab9 */ /* 0x000fe20000000a00 */
[----:B-1----:R-:W-:Y:S02]  /*118f0*/  IMAD.U32 R4, RZ, RZ, UR6 ;  /* 0x00000006ff047e24 */ /* 0x002fe4000f8e00ff */
        /* <DEDUP_REMOVED lines=11> */
.L_x_1207:
[----:B---3--:R-:W-:Y:S05]  /*119b0*/  BSYNC B6 ;  /* 0x0000000000067941 */ /* 0x008fea0003800000 */
.L_x_1206:
[----:B------:R-:W0:Y:S01]  /*119c0*/  S2R R2, SR_TID.X ;  /* 0x0000000000027919 */ /* 0x000e220000002100 */
[----:B------:R-:W2:Y:S01]  /*119d0*/  LDC R7, c[0x0][0x448] ;  /* 0x00011200ff077b82 */ /* 0x000ea20000000800 */
[----:B------:R-:W-:Y:S01]  /*119e0*/  USHF.R.S32.HI UR4, URZ, 0x1f, UR36 ;  /* 0x0000001f3f047899 */ /* 0x000fe20008011424 */
[----:B------:R-:W-:Y:S01]  /*119f0*/  ULDC.64 UR8, c[0x0][0x2d8] ;  /* 0x0000b60000087ab9 */ /* 0x000fe20000000a00 */
[----:B------:R-:W3:Y:S02]  /*11a00*/  S2R R9, SR_TID.X ;  /* 0x0000000000097919 */ /* 0x000ee40000002100 */
[----:B------:R-:W-:Y:S02]  /*11a10*/  UIMAD UR6, UR4, UR8, URZ ;  /* 0x00000008040672a4 */ /* 0x000fe4000f8e023f */
[----:B------:R-:W-:Y:S01]  /*11a20*/  UIMAD.WIDE.U32 UR4, UR36, UR8, URZ ;  /* 0x00000008240472a5 */ /* 0x000fe2000f8e003f */
[----:B------:R-:W4:Y:S01]  /*11a30*/  S2R R8, SR_TID.X ;  /* 0x0000000000087919 */ /* 0x000f220000002100 */
[----:B------:R-:W-:-:S02]  /*11a40*/  UIMAD UR6, UR36, UR9, UR6 ;  /* 0x00000009240672a4 */ /* 0x000fc4000f8e0206 */
[----:B------:R-:W-:Y:S02]  /*11a50*/  USHF.R.S32.HI UR7, URZ, 0x1f, UR42 ;  /* 0x0000001f3f077899 */ /* 0x000fe4000801142a */
[----:B------:R-:W-:Y:S01]  /*11a60*/  UIADD3 UR5, UR5, UR6, URZ ;  /* 0x0000000605057290 */ /* 0x000fe2000fffe03f */
[----:B------:R-:W-:-:S03]  /*11a70*/  ULDC.64 UR8, c[0x0][0x2e0] ;  /* 0x0000b80000087ab9 */ /* 0x000fc60000000a00 */
[----:B------:R-:W-:Y:S02]  /*11a80*/  UIMAD.WIDE.U32 UR4, UR42, UR8, UR4 ;  /* 0x000000082a0472a5 */ /* 0x000fe4000f8e0004 */
[----:B------:R-:W-:-:S04]  /*11a90*/  UIMAD UR6, UR7, UR8, URZ ;  /* 0x00000008070672a4 */ /* 0x000fc8000f8e023f */
[----:B------:R-:W-:Y:S01]  /*11aa0*/  UIMAD UR6, UR42, UR9, UR6 ;  /* 0x000000092a0672a4 */ /* 0x000fe2000f8e0206 */
[----:B--2---:R-:W-:Y:S01]  /*11ab0*/  ISETP.NE.AND P0, PT, R7, 0x1, PT ;  /* 0x000000010700780c */ /* 0x004fe20003f05270 */
[----:B-1----:R-:W-:Y:S02]  /*11ac0*/  IMAD.U32 R4, RZ, RZ, UR4 ;  /* 0x00000004ff047e24 */ /* 0x002fe4000f8e00ff */
[----:B------:R-:W-:Y:S02]  /*11ad0*/  UIADD3 UR6, UR5, UR6, URZ ;  /* 0x0000000605067290 */ /* 0x000fe4000fffe03f */
[----:B------:R-:W-:Y:S01]  /*11ae0*/  IMAD.U32 R5, RZ, RZ, UR5 ;  /* 0x00000005ff057e24 */ /* 0x000fe2000f8e00ff */
[----:B------:R-:W-:Y:S01]  /*11af0*/  ULDC.64 UR4, c[0x0][0x2d0] ;  /* 0x0000b40000047ab9 */ /* 0x000fe20000000a00 */
[C---:B0-----:R-:W-:Y:S01]  /*11b00*/  LOP3.LUT R0, R2.reuse, 0x7f, RZ, 0xc0, !PT ;  /* 0x0000007f02007812 */ /* 0x041fe200078ec0ff */
[----:B------:R-:W-:-:S03]  /*11b10*/  IMAD.SHL.U32 R2, R2, 0x10, RZ ;  /* 0x0000001002027824 */ /* 0x000fc600078e00ff */
[----:B------:R-:W-:Y:S01]  /*11b20*/  SHF.R.U32.HI R0, RZ, 0x3, R0 ;  /* 0x00000003ff007819 */ /* 0x000fe20000011600 */
[----:B---3--:R-:W-:Y:S01]  /*11b30*/  IMAD.SHL.U32 R9, R9, 0x8, RZ ;  /* 0x0000000809097824 */ /* 0x008fe200078e00ff */
[----:B------:R-:W0:Y:S02]  /*11b40*/  @P0 LDC R3, c[0x0][0x44c] ;  /* 0x00011300ff030b82 */ /* 0x000e240000000800 */
[----:B------:R-:W-:Y:S01]  /*11b50*/  LOP3.LUT R2, R0, 0x70, R2, 0xf8, !PT ;  /* 0x0000007000027812 */ /* 0x000fe200078ef802 */
[----:B----4-:R-:W-:Y:S01]  /*11b60*/  IMAD.SHL.U32 R10, R8, 0x8, RZ ;  /* 0x00000008080a7824 */ /* 0x010fe200078e00ff */
[----:B------:R-:W-:-:S03]  /*11b70*/  LOP3.LUT R9, R9, 0x38, RZ, 0xc0, !PT ;  /* 0x0000003809097812 */ /* 0x000fc600078ec0ff */
[----:B------:R-:W-:Y:S01]  /*11b80*/  VIADD R2, R2, UR43 ;  /* 0x0000002b02027c36 */ /* 0x000fe20008000000 */
[----:B------:R-:W1:Y:S01]  /*11b90*/  @P0 LDC R0, c[0x0][0x450] ;  /* 0x00011400ff000b82 */ /* 0x000e620000000800 */
[C---:B------:R-:W-:Y:S02]  /*11ba0*/  LOP3.LUT R11, R9.reuse, 0x40, RZ, 0xfc, !PT ;  /* 0x00000040090b7812 */ /* 0x040fe400078efcff */
[----:B------:R-:W-:Y:S01]  /*11bb0*/  IMAD.MOV.U32 R6, RZ, RZ, R2 ;  /* 0x000000ffff067224 */ /* 0x000fe200078e0002 */
[----:B------:R-:W-:Y:S02]  /*11bc0*/  LOP3.LUT R9, R9, 0x80, RZ, 0xfc, !PT ;  /* 0x0000008009097812 */ /* 0x000fe400078efcff */
[----:B------:R-:W-:Y:S01]  /*11bd0*/  LOP3.LUT R10, R10, 0x38, RZ, 0xc0, !PT ;  /* 0x000000380a0a7812 */ /* 0x000fe200078ec0ff */
[----:B0-----:R-:W-:-:S05]  /*11be0*/  @P0 IMAD.HI.U32 R3, R2, R3, RZ ;  /* 0x0000000302030227 */ /* 0x001fca00078e00ff */
[----:B-1----:R-:W-:Y:S01]  /*11bf0*/  @P0 SHF.R.U32.HI R6, RZ, R0, R3 ;  /* 0x00000000ff060219 */ /* 0x002fe20000011603 */
[----:B------:R-:W-:Y:S01]  /*11c00*/  IMAD.U32 R3, RZ, RZ, UR6 ;  /* 0x00000006ff037e24 */ /* 0x000fe2000f8e00ff */
[----:B------:R-:W-:-:S03]  /*11c10*/  ULDC.64 UR6, c[0x0][0x280] ;  /* 0x0000a00000067ab9 */ /* 0x000fc60000000a00 */
[----:B------:R-:W-:-:S04]  /*11c20*/  IMAD.MOV R0, RZ, RZ, -R6 ;  /* 0x000000ffff007224 */ /* 0x000fc800078e0a06 */
[----:B------:R-:W-:Y:S02]  /*11c30*/  IMAD R0, R7, R0, R2 ;  /* 0x0000000007007224 */ /* 0x000fe400078e0202 */
[----:B------:R-:W-:Y:S01]  /*11c40*/  IMAD.MOV.U32 R2, RZ, RZ, R4 ;  /* 0x000000ffff027224 */ /* 0x000fe200078e0004 */
[----:B------:R-:W-:-:S03]  /*11c50*/  SHF.R.S32.HI R4, RZ, 0x1f, R6 ;  /* 0x0000001fff047819 */ /* 0x000fc60000011406 */
[----:B------:R-:W-:-:S04]  /*11c60*/  IMAD.WIDE.U32 R2, R6, UR4, R2 ;  /* 0x0000000406027c25 */ /* 0x000fc8000f8e0002 */
        /* <DEDUP_REMOVED lines=18> */
[----:B------:R-:W0:Y:S01]  /*11d90*/  S2R R2, SR_TID.X ;  /* 0x0000000000027919 */ /* 0x000e220000002100 */
[----:B------:R-:W-:Y:S01]  /*11da0*/  ULDC UR4, c[0x0][0x288] ;  /* 0x0000a20000047ab9 */ /* 0x000fe20000000800 */
[----:B------:R-:W-:Y:S01]  /*11db0*/  ULDC.64 UR6, c[0x0][0x208] ;  /* 0x0000820000067ab9 */ /* 0x000fe20000000a00 */
[----:B------:R-:W-:Y:S01]  /*11dc0*/  IMAD R5, R7, UR4, RZ ;  /* 0x0000000407057c24 */ /* 0x000fe2000f8e02ff */
[----:B------:R-:W1:Y:S01]  /*11dd0*/  SHFL.IDX PT, R3, R0, RZ, 0x181f ;  /* 0x00181fff00037589 */ /* 0x000e6200000e0000 */
[----:B0-----:R-:W-:-:S04]  /*11de0*/  LOP3.LUT R2, R2, 0x7f, RZ, 0xc0, !PT ;  /* 0x0000007f02027812 */ /* 0x001fc800078ec0ff */
[----:B------:R-:W-:Y:S02]  /*11df0*/  SHF.R.U32.HI R8, RZ, 0x3, R2 ;  /* 0x00000003ff087819 */ /* 0x000fe40000011602 */
[----:B------:R-:W0:Y:S03]  /*11e00*/  SHFL.IDX PT, R2, R6, RZ, 0x181f ;  /* 0x00181fff06027589 */ /* 0x000e2600000e0000 */
[----:B------:R-:W-:-:S05]  /*11e10*/  VIADD R4, R8, UR43 ;  /* 0x0000002b08047c36 */ /* 0x000fca0008000000 */
        /* <DEDUP_REMOVED lines=9> */
[----:B------:R0:W-:Y:S02]  /*11eb0*/  @!P4 LDGSTS.E.BYPASS.LTC128B.128 [R9+0x14400], desc[UR6][R2.64+0x100], !P2 ;  /* 0x144001000209cfae */ /* 0x0001e4000d101d46 */
[----:B0-----:R-:W-:-:S02]  /*11ec0*/  VIADD R2, R4, 0x10 ;  /* 0x0000001004027836 */ /* 0x001fc40000000000 */
[----:B------:R-:W0:Y:S03]  /*11ed0*/  SHFL.IDX PT, R3, R0, 0x1, 0x181f ;  /* 0x00381f0000037f89 */ /* 0x000e2600000e0000 */
[----:B------:R-:W-:Y:S02]  /*11ee0*/  ISETP.GE.AND P4, PT, R2, R5, PT ;  /* 0x000000050200720c */ /* 0x000fe40003f86270 */
[----:B------:R-:W1:Y:S11]  /*11ef0*/  SHFL.IDX PT, R2, R6, 0x1, 0x181f ;  /* 0x00381f0006027f89 */ /* 0x000e7600000e0000 */
[----:B0-----:R-:W-:-:S05]  /*11f00*/  @!P4 LEA R3, P3, R10, R3, 0x1 ;  /* 0x000000030a03c211 */ /* 0x001fca00078608ff */
[----:B-1----:R-:W-:-:S05]  /*11f10*/  @!P4 IMAD.X R2, RZ, RZ, R2, P3 ;  /* 0x000000ffff02c224 */ /* 0x002fca00018e0602 */
[----:B------:R-:W-:-:S04]  /*11f20*/  @!P4 LOP3.LUT R3, R3, R2, RZ, 0x3c, !PT ;  /* 0x000000020303c212 */ /* 0x000fc800078e3cff */
[----:B------:R-:W-:-:S04]  /*11f30*/  @!P4 LOP3.LUT R2, R3, R2, RZ, 0x3c, !PT ;  /* 0x000000020302c212 */ /* 0x000fc800078e3cff */
[----:B------:R-:W-:-:S05]  /*11f40*/  @!P4 LOP3.LUT R3, R3, R2, RZ, 0x3c, !PT ;  /* 0x000000020303c212 */ /* 0x000fca00078e3cff */
[----:B------:R-:W-:Y:S04]  /*11f50*/  @!P4 LDGSTS.E.BYPASS.LTC128B.128 [R9+0xcc00], desc[UR6][R2.64], !P0 ;  /* 0x0cc000000209cfae */ /* 0x000fe8000c101d46 */
        /* <DEDUP_REMOVED lines=52> */
[----:B------:R-:W-:Y:S01]  /*122a0*/  ISETP.GE.AND P4, PT, R2, R5, PT ;  /* 0x000000050200720c */ /* 0x000fe20003f86270 */
[----:B------:R-:W-:Y:S04]  /*122b0*/  SHFL.IDX PT, R0, R0, 0x7, 0x181f ;  /* 0x00f81f0000007f89 */ /* 0x000fe800000e0000 */
[----:B------:R-:W1:Y:S04]  /*122c0*/  SHFL.IDX PT, R2, R6, 0x6, 0x181f ;  /* 0x00d81f0006027f89 */ /* 0x000e6800000e0000 */
[----:B------:R-:W2:Y:S04]  /*122d0*/  SHFL.IDX PT, R6, R6, 0x7, 0x181f ;  /* 0x00f81f0006067f89 */ /* 0x000ea800000e0000 */
        /* <DEDUP_REMOVED lines=8> */
.L_x_1315:
[----:B------:R-:W-:Y:S01]  /*12360*/  VIADD R4, R4, 0x70 ;  /* 0x0000007004047836 */ /* 0x000fe20000000000 */
[----:B------:R-:W-:Y:S04]  /*12370*/  BSSY B0, `(.L_x_1209) ;  /* 0x000000c000007945 */ /* 0x000fe80003800000 */
[----:B------:R-:W-:-:S13]  /*12380*/  ISETP.GE.AND P3, PT, R4, R5, PT ;  /* 0x000000050400720c */ /* 0x000fda0003f66270 */
[----:B------:R-:W-:Y:S05]  /*12390*/  @P3 BRA `(.L_x_1210) ;  /* 0x0000000000243947 */ /* 0x000fea0003800000 */
[----:B0-----:R-:W-:Y:S01]  /*123a0*/  LEA R2, P3, R10, R0, 0x1 ;  /* 0x000000000a027211 */ /* 0x001fe200078608ff */
[----:B------:R-:W-:-:S04]  /*123b0*/  ULDC.64 UR4, c[0x0][0x208] ;  /* 0x0000820000047ab9 */ /* 0x000fc80000000a00 */
[----:B------:R-:W-:-:S05]  /*123c0*/  IMAD.X R3, RZ, RZ, R6, P3 ;  /* 0x000000ffff037224 */ /* 0x000fca00018e0606 */
[----:B------:R-:W-:Y:S01]  /*123d0*/  @!PT LDS RZ, [RZ] ;  /* 0x00000000fffff984 */ /* 0x000fe20000000800 */
[----:B------:R-:W-:Y:S01]  /*123e0*/  @!PT LDS RZ, [RZ] ;  /* 0x00000000fffff984 */ /* 0x000fe20000000800 */
[----:B------:R-:W-:Y:S01]  /*123f0*/  @!PT LDS RZ, [RZ] ;  /* 0x00000000fffff984 */ /* 0x000fe20000000800 */
[----:B------:R1:W-:Y:S04]  /*12400*/  LDGSTS.E.BYPASS.LTC128B.128 [R9+0xfc00], desc[UR4][R2.64], !P0 ;  /* 0x0fc0000002097fae */ /* 0x0003e8000c101d44 */
[----:B------:R1:W-:Y:S04]  /*12410*/  LDGSTS.E.BYPASS.LTC128B.128 [R9+0x13c00], desc[UR4][R2.64+0x80], !P1 ;  /* 0x13c0008002097fae */ /* 0x0003e8000c901d44 */
[----:B------:R1:W-:Y:S02]  /*12420*/  LDGSTS.E.BYPASS.LTC128B.128 [R9+0x17c00], desc[UR4][R2.64+0x100], !P2 ;  /* 0x17c0010002097fae */ /* 0x0003e4000d101d44 */
.L_x_1210:
[----:B------:R-:W-:Y:S05]  /*12430*/  BSYNC B0 ;  /* 0x0000000000007941 */ /* 0x000fea0003800000 */
.L_x_1209:
[----:B------:R-:W-:Y:S01]  /*12440*/  NOP ;  /* 0x0000000000007918 */ /* 0x000fe20000000000 */
[----:B------:R-:W-:Y:S01]  /*12450*/  PLOP3.LUT P0, PT, PT, PT, PT, 0x80, 0x0 ;  /* 0x000000000000781c */ /* 0x000fe20003f0f070 */
[----:B------:R-:W-:-:S12]  /*12460*/  VIADD R6, R17, 0x2a800 ;  /* 0x0002a80011067836 */ /* 0x000fd80000000000 */
.L_x_1211:
[----:B------:R-:W-:Y:S02]  /*12470*/  PLOP3.LUT P1, PT, P1, P0, PT, 0xa2, 0x0 ;  /* 0x000000000000781c */ /* 0x000fe40000f21472 */
[----:B------:R-:W-:-:S08]  /*12480*/  @P0 R2UR P1, UR4, R17 ;  /* 0x00000000110402ca */ /* 0x000fd00000020000 */
[----:B------:R-:W-:-:S05]  /*12490*/  @P0 PLOP3.LUT P0, PT, P1, PT, PT, 0x80, 0x0 ;  /* 0x000000000000081c */ /* 0x000fca0000f0f070 */
[----:B------:R-:W-:Y:S01]  /*124a0*/  @!P1 SYNCS.ARRIVE.TRANS64.RED.A0T1 RZ, [UR4+0x2a800], RZ ;  /* 0x02a800ffffff99a7 */ /* 0x000fe20008200404 */
[----:B------:R-:W-:Y:S07]  /*124b0*/  @!P1 ARRIVES.LDGSTSBAR.64.TRANSCNT [UR4+0x2a800] ;  /* 0x02a80000ff0099b0 */ /* 0x000fee0008000a84 */
[----:B------:R-:W-:Y:S05]  /*124c0*/  @P0 BRA.U.ANY `(.L_x_1211) ;  /* 0xfffffffd00e80947 */ /* 0x000fea000393ffff */
[----:B01----:R-:W2:Y:S02]  /*124d0*/  LDL.LU R2, [R1+0x18] ;  /* 0x0000180001027983 */ /* 0x003ea40000300800 */
        /* <DEDUP_REMOVED lines=11> */
.L_x_1316:
[----:B------:R-:W-:Y:S05]  /*12590*/  BSYNC B0 ;  /* 0x0000000000007941 */ /* 0x000fea0003800000 */
.L_x_1212:
[----:B------:R-:W-:-:S04]  /*125a0*/  UIADD3 UR4, UR41, -0x2, URZ ;  /* 0xfffffffe29047890 */ /* 0x000fc8000fffe03f */
[----:B------:R-:W-:-:S06]  /*125b0*/  UISETP.GE.AND UP0, UPT, UR4, UR40, UPT ;  /* 0x000000280400728c */ /* 0x000fcc000bf06270 */
[----:B------:R-:W-:-:S13]  /*125c0*/  PLOP3.LUT P0, PT, PT, PT, UP0, 0x80, 0x0 ;  /* 0x000000000000781c */ /* 0x000fda0003f0f008 */
[----:B------:R-:W-:Y:S05]  /*125d0*/  @!P0 BRA `(.L_x_1214) ;  /* 0x0000002000008947 */ /* 0x000fea0003800000 */
[----:B0-----:R-:W-:Y:S01]  /*125e0*/  IMAD R0, RZ, RZ, -UR41 ;  /* 0x80000029ff007e24 */ /* 0x001fe2000f8e02ff */
[----:B------:R-:W-:-:S04]  /*125f0*/  LOP3.LUT R8, RZ, UR40, RZ, 0x33, !PT ;  /* 0x00000028ff087c12 */ /* 0x000fc8000f8e33ff */
[----:B------:R-:W-:-:S05]  /*12600*/  VIADDMNMX R8, R0, 0x1, R8, !PT ;  /* 0x0000000100087846 */ /* 0x000fca0007800108 */
[----:B------:R-:W-:-:S05]  /*12610*/  VIADD R0, R8, UR41 ;  /* 0x0000002908007c36 */ /* 0x000fca0008000000 */
[----:B------:R-:W-:-:S04]  /*12620*/  LOP3.LUT R0, R0, 0x1, RZ, 0xc0, !PT ;  /* 0x0000000100007812 */ /* 0x000fc800078ec0ff */
[----:B------:R-:W-:Y:S01]  /*12630*/  ISETP.NE.U32.AND P0, PT, R0, 0x1, PT ;  /* 0x000000010000780c */ /* 0x000fe20003f05070 */
[----:B------:R-:W-:-:S12]  /*12640*/  IMAD.U32 R0, RZ, RZ, UR4 ;  /* 0x00000004ff007e24 */ /* 0x000fd8000f8e00ff */
[----:B------:R-:W-:Y:S05]  /*12650*/  @P0 BRA `(.L_x_1215) ;  /* 0x0000000800a00947 */ /* 0x000fea0003800000 */
[----:B------:R-:W2:Y:S04]  /*12660*/  LDL R2, [R1+0xc] ;  /* 0x00000c0001027983 */ /* 0x000ea80000100800 */
[----:B------:R-:W3:Y:S01]  /*12670*/  LDL R3, [R1+0x4] ;  /* 0x0000040001037983 */ /* 0x000ee20000100800 */
[----:B------:R-:W-:-:S05]  /*12680*/  VIADD R7, R18, 0x1 ;  /* 0x0000000112077836 */ /* 0x000fca0000000000 */
[C---:B------:R-:W-:Y:S01]  /*12690*/  ISETP.NE.AND P0, PT, R7.reuse, 0x2, PT ;  /* 0x000000020700780c */ /* 0x040fe20003f05270 */
[----:B------:R-:W-:Y:S03]  /*126a0*/  BSSY B0, `(.L_x_1216) ;  /* 0x000009f000007945 */ /* 0x000fe60003800000 */
[----:B------:R-:W-:Y:S02]  /*126b0*/  SEL R10, RZ, 0x1, P0 ;  /* 0x00000001ff0a7807 */ /* 0x000fe40000000000 */
[----:B------:R-:W-:Y:S02]  /*126c0*/  SEL R7, R7, RZ, P0 ;  /* 0x000000ff07077207 */ /* 0x000fe40000000000 */
[----:B--2---:R-:W-:Y:S02]  /*126d0*/  LOP3.LUT P1, RZ, R2, 0x2, RZ, 0xc0, !PT ;  /* 0x0000000202ff7812 */ /* 0x004fe4000782c0ff */
[----:B---3--:R-:W-:-:S11]  /*126e0*/  LOP3.LUT R10, R3, R10, RZ, 0x3c, !PT ;  /* 0x0000000a030a7212 */ /* 0x008fd600078e3cff */
[----:B------:R-:W-:Y:S05]  /*126f0*/  @!P1 BRA `(.L_x_1217) ;  /* 0x0000000800649947 */ /* 0x000fea0003800000 */
[----:B------:R-:W-:Y:S01]  /*12700*/  LOP3.LUT P1, RZ, R2, 0x1, RZ, 0xc0, !PT ;  /* 0x0000000102ff7812 */ /* 0x000fe2000782c0ff */
[----:B------:R-:W-:-:S12]  /*12710*/  IMAD.MOV.U32 R5, RZ, RZ, R16 ;  /* 0x000000ffff057224 */ /* 0x000fd800078e0010 */
[----:B------:R-:W-:Y:S05]  /*12720*/  @!P1 BRA `(.L_x_1218) ;  /* 0x0000000000549947 */ /* 0x000fea0003800000 */
[----:B------:R-:W2:Y:S01]  /*12730*/  LDL R9, [R1+0x8] ;  /* 0x0000080001097983 */ /* 0x000ea20000100800 */
[----:B------:R-:W0:Y:S03]  /*12740*/  LDC R5, c[0x0][0x43c] ;  /* 0x00010f00ff057b82 */ /* 0x000e260000000800 */
[----:B------:R-:W3:Y:S01]  /*12750*/  LDL R11, [R1] ;  /* 0x00000000010b7983 */ /* 0x000ee20000100800 */
[----:B------:R-:W-:Y:S01]  /*12760*/  IMAD.MOV.U32 R4, RZ, RZ, R0 ;  /* 0x000000ffff047224 */ /* 0x000fe200078e0000 */
[----:B------:R-:W-:Y:S01]  /*12770*/  ULDC.64 UR4, c[0x0][0x428] ;  /* 0x00010a0000047ab9 */ /* 0x000fe20000000a00 */
[----:B------:R-:W-:Y:S01]  /*12780*/  ULDC.64 UR6, c[0x0][0x208] ;  /* 0x0000820000067ab9 */ /* 0x000fe20000000a00 */
[----:B0-----:R-:W-:-:S13]  /*12790*/  ISETP.NE.AND P0, PT, R5, 0x1, PT ;  /* 0x000000010500780c */ /* 0x001fda0003f05270 */
[----:B------:R-:W0:Y:S02]  /*127a0*/  @P0 LDC.64 R2, c[0x0][0x440] ;  /* 0x00011000ff020b82 */ /* 0x000e240000000a00 */
[----:B0-----:R-:W-:-:S05]  /*127b0*/  @P0 IMAD.HI.U32 R2, R0, R2, RZ ;  /* 0x0000000200020227 */ /* 0x001fca00078e00ff */
[----:B------:R-:W-:-:S05]  /*127c0*/  @P0 SHF.R.U32.HI R4, RZ, R3, R2 ;  /* 0x00000003ff040219 */ /* 0x000fca0000011602 */
[----:B------:R-:W-:-:S04]  /*127d0*/  IMAD.MOV R2, RZ, RZ, -R4 ;  /* 0x000000ffff027224 */ /* 0x000fc800078e0a04 */
[----:B------:R-:W-:Y:S01]  /*127e0*/  IMAD R0, R5, R2, R0 ;  /* 0x0000000205007224 */ /* 0x000fe200078e0200 */
[----:B------:R-:W-:Y:S01]  /*127f0*/  SHF.R.S32.HI R5, RZ, 0x1f, R4 ;  /* 0x0000001fff057819 */ /* 0x000fe20000011404 */
[----:B------:R-:W0:Y:S01]  /*12800*/  LDC.64 R2, c[0x0][0x418] ;  /* 0x00010600ff027b82 */ /* 0x000e220000000a00 */
[----:B--2---:R-:W-:-:S04]  /*12810*/  IMAD R9, R9, UR4, RZ ;  /* 0x0000000409097c24 */ /* 0x004fc8000f8e02ff */
[C---:B---3--:R-:W-:Y:S02]  /*12820*/  IMAD R9, R11.reuse, UR5, R9 ;  /* 0x000000050b097c24 */ /* 0x048fe4000f8e0209 */
[----:B------:R-:W-:-:S04]  /*12830*/  IMAD.WIDE.U32 R4, R11, UR4, R4 ;  /* 0x000000040b047c25 */ /* 0x000fc8000f8e0004 */
[----:B------:R-:W-:Y:S01]  /*12840*/  IMAD.IADD R5, R9, 0x1, R5 ;  /* 0x0000000109057824 */ /* 0x000fe200078e0205 */
[----:B0-----:R-:W-:-:S04]  /*12850*/  LEA R2, P0, R4, R2, 0x2 ;  /* 0x0000000204027211 */ /* 0x001fc800078010ff */
[----:B------:R-:W-:-:S05]  /*12860*/  LEA.HI.X R3, R4, R3, R5, 0x2, P0 ;  /* 0x0000000304037211 */ /* 0x000fca00000f1405 */
[----:B------:R0:W5:Y:S04]  /*12870*/  LDG.E R5, desc[UR6][R2.64] ;  /* 0x0000000602057981 */ /* 0x000168000c1e1900 */
.L_x_1218:
[----:B0-----:R-:W-:Y:S01]  /*12880*/  IMAD R3, R7, 0x8, R17 ;  /* 0x0000000807037824 */ /* 0x001fe200078e0211 */
[----:B------:R-:W-:Y:S01]  /*12890*/  SHF.L.U32 R2, R10, 0x1f, RZ ;  /* 0x0000001f0a027819 */ /* 0x000fe200000006ff */
[----:B------:R-:W-:Y:S03]  /*128a0*/  BSSY B1, `(.L_x_1219) ;  /* 0x0000003000017945 */ /* 0x000fe60003800000 */
[----:B------:R-:W0:Y:S02]  /*128b0*/  SYNCS.PHASECHK.TRANS64.TRYWAIT P0, [R3+URZ+0x2a840], R2 ;  /* 0x02a84002030075a7 */ /* 0x000e24000800017f */
[----:B0-----:R-:W-:Y:S05]  /*128c0*/  @!P0 BRA `(.L_x_1220) ;  /* 0x0000003800448947 */ /* 0x001fea0003800000 */
.L_x_1317:
[----:B------:R-:W-:Y:S05]  /*128d0*/  BSYNC B1 ;  /* 0x0000000000017941 */ /* 0x000fea0003800000 */
.L_x_1219:
[----:B------:R-:W1:Y:S01]  /*128e0*/  S2R R4, SR_TID.X ;  /* 0x0000000000047919 */ /* 0x000e620000002100 */
[----:B------:R-:W-:Y:S01]  /*128f0*/  BSSY B1, `(.L_x_1221) ;  /* 0x000000b000017945 */ /* 0x000fe20003800000 */
[----:B-1----:R-:W-:-:S04]  /*12900*/  LOP3.LUT R4, R4, 0x7f, RZ, 0xc0, !PT ;  /* 0x0000007f04047812 */ /* 0x002fc800078ec0ff */
[----:B------:R-:W-:-:S13]  /*12910*/  ISETP.NE.AND P1, PT, R4, RZ, PT ;  /* 0x000000ff0400720c */ /* 0x000fda0003f25270 */
[----:B------:R-:W-:Y:S05]  /*12920*/  @P1 BRA `(.L_x_1222) ;  /* 0x00000000001c1947 */ /* 0x000fea0003800000 */
[----:B------:R-:W1:Y:S01]  /*12930*/  S2R R4, SR_TID.X ;  /* 0x0000000000047919 */ /* 0x000e620000002100 */
[----:B0-----:R-:W-:-:S04]  /*12940*/  IMAD.MOV.U32 R2, RZ, RZ, 0x9000 ;  /* 0x00009000ff027424 */ /* 0x001fc800078e00ff */
[----:B------:R2:W-:Y:S01]  /*12950*/  SYNCS.ARRIVE.TRANS64 RZ, [R3+URZ+0x2a830], R2 ;  /* 0x02a8300203ff79a7 */ /* 0x0005e2000800003f */
[----:B-1----:R-:W-:-:S04]  /*12960*/  LOP3.LUT R4, R4, 0x1f, RZ, 0xc0, !PT ;  /* 0x0000001f04047812 */ /* 0x002fc800078ec0ff */
[----:B------:R-:W-:-:S13]  /*12970*/  ISETP.NE.AND P0, PT, R4, RZ, PT ;  /* 0x000000ff0400720c */ /* 0x000fda0003f05270 */
[----:B--2---:R-:W-:Y:S05]  /*12980*/  @!P0 BRA `(.L_x_1222) ;  /* 0x0000000000048947 */ /* 0x004fea0003800000 */
[----:B------:R-:W-:Y:S01]  /*12990*/  BPT.TRAP 0x1 ;  /* 0x000000040000795c */ /* 0x000fe20000300000 */
.L_x_1222:
[----:B------:R-:W-:Y:S05]  /*129a0*/  BSYNC B1 ;  /* 0x0000000000017941 */ /* 0x000fea0003800000 */
.L_x_1221:
[----:B------:R-:W-:Y:S01]  /*129b0*/  IMAD.MOV.U32 R11, RZ, RZ, RZ ;  /* 0x000000ffff0b7224 */ /* 0x000fe200078e00ff */
[----:B------:R-:W-:Y:S01]  /*129c0*/  UIADD3 UR4, UP0, UR38, 0x370, URZ ;  /* 0x0000037026047890 */ /* 0x000fe2000ff1e03f */
[----:B------:R-:W-:Y:S01]  /*129d0*/  IMAD R4, R7, 0x9000, R17 ;  /* 0x0000900007047824 */ /* 0x000fe200078e0211 */
[----:B------:R-:W-:Y:S01]  /*129e0*/  PLOP3.LUT P0, PT, PT, PT, PT, 0x80, 0x0 ;  /* 0x000000000000781c */ /* 0x000fe20003f0f070 */
[----:B0-----:R-:W-:Y:S01]  /*129f0*/  VIADD R3, R3, 0x2a830 ;  /* 0x0002a83003037836 */ /* 0x001fe20000000000 */
[----:B------:R-:W-:Y:S01]  /*12a00*/  R2UR UR10, R11 ;  /* 0x000000000b0a72ca */ /* 0x000fe200000e0000 */
[----:B------:R-:W-:Y:S01]  /*12a10*/  IMAD R2, R0, 0x60, RZ ;  /* 0x0000006000027824 */ /* 0x000fe200078e02ff */
[----:B------:R-:W-:Y:S01]  /*12a20*/  UIADD3.X UR5, URZ, UR39, URZ, UP0, !UPT ;  /* 0x000000273f057290 */ /* 0x000fe200087fe43f */
[----:B------:R-:W-:Y:S01]  /*12a30*/  VIADD R9, R4, 0x18400 ;  /* 0x0001840004097836 */ /* 0x000fe20000000000 */
[----:B------:R-:W-:Y:S01]  /*12a40*/  UMOV UR6, 0x0 ;  /* 0x0000000000067882 */ /* 0x000fe20000000000 */
[----:B------:R-:W-:-:S10]  /*12a50*/  UMOV UR7, 0x14f00000 ;  /* 0x14f0000000077882 */ /* 0x000fd40000000000 */
.L_x_1223:
[----:B------:R-:W-:-:S13]  /*12a60*/  @P0 ELECT P2, URZ, PT ;  /* 0x00000000003f082f */ /* 0x000fda0003840000 */
[----:B-----5:R-:W-:Y:S01]  /*12a70*/  @P2 R2UR UR13, R5 ;  /* 0x00000000050d22ca */ /* 0x020fe200000e0000 */
[----:B------:R-:W-:Y:S01]  /*12a80*/  UMOV UR12, UR36 ;  /* 0x00000024000c7c82 */ /* 0x000fe20008000000 */
[----:B------:R-:W-:Y:S02]  /*12a90*/  @P2 R2UR UR11, R2 ;  /* 0x00000000020b22ca */ /* 0x000fe400000e0000 */
[----:B------:R-:W-:Y:S02]  /*12aa0*/  @P2 R2UR UR9, R3 ;  /* 0x00000000030922ca */ /* 0x000fe400000e0000 */
[----:B------:R-:W-:Y:S02]  /*12ab0*/  @P2 R2UR UR8, R9 ;  /* 0x00000000090822ca */ /* 0x000fe400000e0000 */
[----:B------:R-:W-:Y:S02]  /*12ac0*/  @P2 PLOP3.LUT P0, PT, P2, PT, PT, 0x8, 0x0 ;  /* 0x000000000000281c */ /* 0x000fe4000170e170 */
        /* <DEDUP_REMOVED lines=9> */
.L_x_1224:
[----:B------:R-:W-:-:S13]  /*12b60*/  @P0 ELECT P2, URZ, PT ;  /* 0x00000000003f082f */ /* 0x000fda0003840000 */
[----:B------:R-:W-:Y:S01]  /*12b70*/  @P2 R2UR UR13, R5 ;  /* 0x00000000050d22ca */ /* 0x000fe200000e0000 */
        /* <DEDUP_REMOVED lines=13> */
.L_x_1225:
        /* <DEDUP_REMOVED lines=10> */
[----:B------:R-:W2:Y:S01]  /*12cf0*/  LDL.LU R9, [R1+0x4] ;  /* 0x0000040001097983 */ /* 0x000ea20000300800 */
[----:B------:R-:W-:Y:S01]  /*12d00*/  IMAD R3, R18, 0x8, R6 ;  /* 0x0000000812037824 */ /* 0x000fe200078e0206 */
[----:B------:R-:W-:Y:S01]  /*12d10*/  BSSY B1, `(.L_x_1226) ;  /* 0x0000004000017945 */ /* 0x000fe20003800000 */
[----:B--2---:R-:W-:-:S04]  /*12d20*/  SHF.L.U32 R2, R9, 0x1f, RZ ;  /* 0x0000001f09027819 */ /* 0x004fc800000006ff */
[----:B------:R-:W0:Y:S02]  /*12d30*/  SYNCS.PHASECHK.TRANS64.TRYWAIT P0, [R3+URZ+0x60], R2 ;  /* 0x00006002030075a7 */ /* 0x000e24000800017f */
[----:B0-----:R-:W-:Y:S05]  /*12d40*/  @!P0 BRA `(.L_x_1227) ;  /* 0x0000003400388947 */ /* 0x001fea0003800000 */
.L_x_1318:
[----:B------:R-:W-:Y:S05]  /*12d50*/  BSYNC B1 ;  /* 0x0000000000017941 */ /* 0x000fea0003800000 */
.L_x_1226:
[----:B------:R-:W-:Y:S01]  /*12d60*/  BSSY B1, `(.L_x_1228) ;  /* 0x000000c000017945 */ /* 0x000fe20003800000 */
[----:B------:R-:W-:Y:S02]  /*12d70*/  IMAD.MOV.U32 R12, RZ, RZ, 0x0 ;  /* 0x00000000ff0c7424 */ /* 0x000fe400078e00ff */
[----:B------:R-:W-:Y:S01]  /*12d80*/  IMAD.MOV.U32 R13, RZ, RZ, 0x14f00000 ;  /* 0x14f00000ff0d7424 */ /* 0x000fe200078e00ff */
[----:B------:R-:W-:Y:S06]  /*12d90*/  @P1 BRA `(.L_x_1229) ;  /* 0x0000000000201947 */ /* 0x000fec0003800000 */
[----:B------:R-:W1:Y:S01]  /*12da0*/  S2R R4, SR_TID.X ;  /* 0x0000000000047919 */ /* 0x000e620000002100 */
[----:B0-----:R-:W-:Y:S02]  /*12db0*/  IMAD R2, R18, 0x8, R17 ;  /* 0x0000000812027824 */ /* 0x001fe400078e0211 */
[----:B------:R-:W-:-:S04]  /*12dc0*/  IMAD.MOV.U32 R3, RZ, RZ, 0x6000 ;  /* 0x00006000ff037424 */ /* 0x000fc800078e00ff */
[----:B------:R2:W-:Y:S01]  /*12dd0*/  SYNCS.ARRIVE.TRANS64 RZ, [R2+URZ+0x2a850], R3 ;  /* 0x02a8500302ff79a7 */ /* 0x0005e2000800003f */
[----:B-1----:R-:W-:-:S04]  /*12de0*/  LOP3.LUT R4, R4, 0x1f, RZ, 0xc0, !PT ;  /* 0x0000001f04047812 */ /* 0x002fc800078ec0ff */
[----:B------:R-:W-:-:S13]  /*12df0*/  ISETP.NE.AND P0, PT, R4, RZ, PT ;  /* 0x000000ff0400720c */ /* 0x000fda0003f05270 */
[----:B--2---:R-:W-:Y:S05]  /*12e00*/  @!P0 BRA `(.L_x_1229) ;  /* 0x0000000000048947 */ /* 0x004fea0003800000 */
[----:B------:R-:W-:Y:S01]  /*12e10*/  BPT.TRAP 0x1 ;  /* 0x000000040000795c */ /* 0x000fe20000300000 */
.L_x_1229:
[----:B------:R-:W-:Y:S05]  /*12e20*/  BSYNC B1 ;  /* 0x0000000000017941 */ /* 0x000fea0003800000 */
.L_x_1228:
[----:B------:R-:W-:Y:S01]  /*12e30*/  R2UR UR10, R11 ;  /* 0x000000000b0a72ca */ /* 0x000fe200000e0000 */
[--C-:B0-----:R-:W-:Y:S01]  /*12e40*/  IMAD R2, R18, 0x8, R17.reuse ;  /* 0x0000000812027824 */ /* 0x101fe200078e0211 */
[----:B------:R-:W-:Y:S01]  /*12e50*/  R2UR UR6, R12 ;  /* 0x000000000c0672ca */ /* 0x000fe200000e0000 */
[----:B------:R-:W-:Y:S01]  /*12e60*/  IMAD R3, R18, 0x6000, R17 ;  /* 0x0000600012037824 */ /* 0x000fe200078e0211 */
[----:B------:R-:W-:Y:S01]  /*12e70*/  R2UR UR7, R13 ;  /* 0x000000000d0772ca */ /* 0x000fe200000e0000 */
[----:B------:R-:W-:Y:S01]  /*12e80*/  UIADD3 UR4, UP0, UR38, 0x470, URZ ;  /* 0x0000047026047890 */ /* 0x000fe2000ff1e03f */
[----:B------:R-:W-:Y:S01]  /*12e90*/  PLOP3.LUT P0, PT, PT, PT, PT, 0x80, 0x0 ;  /* 0x000000000000781c */ /* 0x000fe20003f0f070 */
[----:B------:R-:W-:Y:S02]  /*12ea0*/  IMAD R4, R19, 0x60, RZ ;  /* 0x0000006013047824 */ /* 0x000fe400078e02ff */
[----:B------:R-:W-:Y:S01]  /*12eb0*/  VIADD R2, R2, 0x2a850 ;  /* 0x0002a85002027836 */ /* 0x000fe20000000000 */
[----:B------:R-:W-:Y:S01]  /*12ec0*/  UIADD3.X UR5, URZ, UR39, URZ, UP0, !UPT ;  /* 0x000000273f057290 */ /* 0x000fe200087fe43f */
[----:B------:R-:W-:-:S11]  /*12ed0*/  VIADD R9, R3, 0x400 ;  /* 0x0000040003097836 */ /* 0x000fd60000000000 */
.L_x_1230:
        /* <DEDUP_REMOVED lines=15> */
.L_x_1231:
        /* <DEDUP_REMOVED lines=10> */
[----:B------:R-:W-:Y:S02]  /*13070*/  IMAD.MOV.U32 R16, RZ, RZ, R5 ;  /* 0x000000ffff107224 */ /* 0x000fe400078e0005 */
[----:B------:R-:W-:-:S07]  /*13080*/  IMAD.MOV.U32 R19, RZ, RZ, R0 ;  /* 0x000000ffff137224 */ /* 0x000fce00078e0000 */
.L_x_1217:
[----:B------:R-:W-:Y:S05]  /*13090*/  BSYNC B0 ;  /* 0x0000000000007941 */ /* 0x000fea0003800000 */
.L_x_1216:
[----:B------:R0:W-:Y:S01]  /*130a0*/  STL [R1+0x4], R10 ;  /* 0x0000040a01007387 */ /* 0x0001e20000100800 */
[----:B------:R-:W-:Y:S01]  /*130b0*/  UIADD3 UR4, UR41, -0x3, URZ ;  /* 0xfffffffd29047890 */ /* 0x000fe2000fffe03f */
[----:B------:R-:W-:-:S05]  /*130c0*/  IMAD.MOV.U32 R18, RZ, RZ, R7 ;  /* 0x000000ffff127224 */ /* 0x000fca00078e0007 */
[----:B------:R-:W-:-:S07]  /*130d0*/  IMAD.U32 R0, RZ, RZ, UR4 ;  /* 0x00000004ff007e24 */ /* 0x000fce000f8e00ff */
.L_x_1215:
[----:B------:R-:W-:Y:S01]  /*130e0*/  ULOP3.LUT UR4, URZ, UR41, URZ, 0x33, !UPT ;  /* 0x000000293f047292 */ /* 0x000fe2000f8e333f */
[----:B------:R-:W-:Y:S01]  /*130f0*/  VIADD R8, R8, 0xfffffffe ;  /* 0xfffffffe08087836 */ /* 0x000fe20000000000 */
[----:B------:R-:W-:Y:S04]  /*13100*/  BSSY B0, `(.L_x_1214) ;  /* 0x000014d000007945 */ /* 0x000fe80003800000 */
[----:B------:R-:W-:-:S13]  /*13110*/  ISETP.NE.AND P0, PT, R8, UR4, PT ;  /* 0x0000000408007c0c */ /* 0x000fda000bf05270 */
[----:B------:R-:W-:Y:S05]  /*13120*/  @!P0 BRA `(.L_x_1232) ;  /* 0x0000001400288947 */ /* 0x000fea0003800000 */
[----:B------:R-:W-:-:S07]  /*13130*/  IMAD.MOV.U32 R8, RZ, RZ, R16 ;  /* 0x000000ffff087224 */ /* 0x000fce00078e0010 */
.L_x_1265:
[----:B------:R-:W2:Y:S04]  /*13140*/  LDL R2, [R1+0xc] ;  /* 0x00000c0001027983 */ /* 0x000ea80000100800 */
[----:B------:R-:W3:Y:S01]  /*13150*/  LDL R3, [R1+0x4] ;  /* 0x0000040001037983 */ /* 0x000ee20000100800 */
[----:B------:R-:W-:Y:S01]  /*13160*/  VIADD R4, R18, 0x1 ;  /* 0x0000000112047836 */ /* 0x000fe20000000000 */
[----:B------:R-:W-:Y:S05]  /*13170*/  YIELD ;  /* 0x0000000000007946 */ /* 0x000fea0003800000 */
[----:B------:R-:W-:Y:S01]  /*13180*/  ISETP.NE.AND P0, PT, R4, 0x2, PT ;  /* 0x000000020400780c */ /* 0x000fe20003f05270 */
[----:B------:R-:W-:Y:S03]  /*13190*/  BSSY B1, `(.L_x_1233) ;  /* 0x000009d000017945 */ /* 0x000fe60003800000 */
[----:B------:R-:W-:-:S02]  /*131a0*/  SEL R5, RZ, 0x1, P0 ;  /* 0x00000001ff057807 */ /* 0x000fc40000000000 */
[----:B------:R-:W-:Y:S02]  /*131b0*/  SEL R4, R4, RZ, P0 ;  /* 0x000000ff04047207 */ /* 0x000fe40000000000 */
[----:B--2---:R-:W-:Y:S02]  /*131c0*/  LOP3.LUT P1, RZ, R2, 0x2, RZ, 0xc0, !PT ;  /* 0x0000000202ff7812 */ /* 0x004fe4000782c0ff */
[----:B---3--:R-:W-:-:S11]  /*131d0*/  LOP3.LUT R5, R3, R5, RZ, 0x3c, !PT ;  /* 0x0000000503057212 */ /* 0x008fd600078e3cff */
[----:B------:R-:W-:Y:S05]  /*131e0*/  @!P1 BRA `(.L_x_1234) ;  /* 0x00000008005c9947 */ /* 0x000fea0003800000 */
[----:B------:R-:W-:Y:S01]  /*131f0*/  LOP3.LUT P1, RZ, R2, 0x1, RZ, 0xc0, !PT ;  /* 0x0000000102ff7812 */ /* 0x000fe2000782c0ff */
[----:B------:R-:W-:-:S12]  /*13200*/  IMAD.MOV.U32 R7, RZ, RZ, R0 ;  /* 0x000000ffff077224 */ /* 0x000fd800078e0000 */
[----:B------:R-:W-:Y:S05]  /*13210*/  @!P1 BRA `(.L_x_1235) ;  /* 0x0000000000549947 */ /* 0x000fea0003800000 */
[----:B0-----:R-:W2:Y:S01]  /*13220*/  LDL R10, [R1+0x8] ;  /* 0x00000800010a7983 */ /* 0x001ea20000100800 */
[----:B------:R-:W0:Y:S01]  /*13230*/  LDC R8, c[0x0][0x43c] ;  /* 0x00010f00ff087b82 */ /* 0x000e220000000800 */
[----:B------:R-:W-:Y:S02]  /*13240*/  ULDC.64 UR4, c[0x0][0x428] ;  /* 0x00010a0000047ab9 */ /* 0x000fe40000000a00 */
[----:B------:R-:W3:Y:S01]  /*13250*/  LDL R9, [R1] ;  /* 0x0000000001097983 */ /* 0x000ee20000100800 */
[----:B------:R-:W-:Y:S01]  /*13260*/  ULDC.64 UR6, c[0x0][0x208] ;  /* 0x0000820000067ab9 */ /* 0x000fe20000000a00 */
[----:B0-----:R-:W-:-:S13]  /*13270*/  ISETP.NE.AND P0, PT, R8, 0x1, PT ;  /* 0x000000010800780c */ /* 0x001fda0003f05270 */
[----:B------:R-:W0:Y:S02]  /*13280*/  @P0 LDC.64 R2, c[0x0][0x440] ;  /* 0x00011000ff020b82 */ /* 0x000e240000000a00 */
[----:B0-----:R-:W-:-:S04]  /*13290*/  @P0 IMAD.HI.U32 R7, R0, R2, RZ ;  /* 0x0000000200070227 */ /* 0x001fc800078e00ff */
[----:B------:R-:W-:Y:S01]  /*132a0*/  IMAD.MOV.U32 R2, RZ, RZ, R0 ;  /* 0x000000ffff027224 */ /* 0x000fe200078e0000 */
[----:B------:R-:W-:-:S04]  /*132b0*/  @P0 SHF.R.U32.HI R2, RZ, R3, R7 ;  /* 0x00000003ff020219 */ /* 0x000fc80000011607 */
[--C-:B------:R-:W-:Y:S01]  /*132c0*/  SHF.R.S32.HI R3, RZ, 0x1f, R2.reuse ;  /* 0x0000001fff037819 */ /* 0x100fe20000011402 */
[----:B------:R-:W-:-:S04]  /*132d0*/  IMAD.MOV R7, RZ, RZ, -R2 ;  /* 0x000000ffff077224 */ /* 0x000fc800078e0a02 */
[----:B------:R-:W-:Y:S02]  /*132e0*/  IMAD R7, R8, R7, R0 ;  /* 0x0000000708077224 */ /* 0x000fe400078e0200 */
        /* <DEDUP_REMOVED lines=8> */
.L_x_1235:
[----:B------:R-:W-:Y:S01]  /*13370*/  IMAD R3, R4, 0x8, R17 ;  /* 0x0000000804037824 */ /* 0x000fe200078e0211 */
[----:B------:R-:W-:Y:S01]  /*13380*/  SHF.L.U32 R2, R5, 0x1f, RZ ;  /* 0x0000001f05027819 */ /* 0x000fe200000006ff */
[----:B------:R-:W-:Y:S03]  /*13390*/  BSSY B2, `(.L_x_1236) ;  /* 0x0000003000027945 */ /* 0x000fe60003800000 */
[----:B------:R-:W2:Y:S02]  /*133a0*/  SYNCS.PHASECHK.TRANS64.TRYWAIT P0, [R3+URZ+0x2a840], R2 ;  /* 0x02a84002030075a7 */ /* 0x000ea4000800017f */
[----:B--2---:R-:W-:Y:S05]  /*133b0*/  @!P0 BRA `(.L_x_1237) ;  /* 0x0000002c00b08947 */ /* 0x004fea0003800000 */
.L_x_1319:
[----:B------:R-:W-:Y:S05]  /*133c0*/  BSYNC B2 ;  /* 0x0000000000027941 */ /* 0x000fea0003800000 */
.L_x_1236:
[----:B-1----:R-:W1:Y:S01]  /*133d0*/  S2R R9, SR_TID.X ;  /* 0x0000000000097919 */ /* 0x002e620000002100 */
[----:B------:R-:W-:Y:S01]  /*133e0*/  BSSY B2, `(.L_x_1238) ;  /* 0x000000b000027945 */ /* 0x000fe20003800000 */
[----:B-1----:R-:W-:-:S04]  /*133f0*/  LOP3.LUT R9, R9, 0x7f, RZ, 0xc0, !PT ;  /* 0x0000007f09097812 */ /* 0x002fc800078ec0ff */
[----:B------:R-:W-:-:S13]  /*13400*/  ISETP.NE.AND P1, PT, R9, RZ, PT ;  /* 0x000000ff0900720c */ /* 0x000fda0003f25270 */
[----:B------:R-:W-:Y:S05]  /*13410*/  @P1 BRA `(.L_x_1239) ;  /* 0x00000000001c1947 */ /* 0x000fea0003800000 */
[----:B------:R-:W1:Y:S01]  /*13420*/  S2R R9, SR_TID.X ;  /* 0x0000000000097919 */ /* 0x000e620000002100 */
[----:B--2---:R-:W-:-:S04]  /*13430*/  IMAD.MOV.U32 R2, RZ, RZ, 0x9000 ;  /* 0x00009000ff027424 */ /* 0x004fc800078e00ff */
[----:B------:R3:W-:Y:S01]  /*13440*/  SYNCS.ARRIVE.TRANS64 RZ, [R3+URZ+0x2a830], R2 ;  /* 0x02a8300203ff79a7 */ /* 0x0007e2000800003f */
[----:B-1----:R-:W-:-:S04]  /*13450*/  LOP3.LUT R9, R9, 0x1f, RZ, 0xc0, !PT ;  /* 0x0000001f09097812 */ /* 0x002fc800078ec0ff */
[----:B------:R-:W-:-:S13]  /*13460*/  ISETP.NE.AND P0, PT, R9, RZ, PT ;  /* 0x000000ff0900720c */ /* 0x000fda0003f05270 */
[----:B---3--:R-:W-:Y:S05]  /*13470*/  @!P0 BRA `(.L_x_1239) ;  /* 0x0000000000048947 */ /* 0x008fea0003800000 */
[----:B------:R-:W-:Y:S01]  /*13480*/  BPT.TRAP 0x1 ;  /* 0x000000040000795c */ /* 0x000fe20000300000 */
.L_x_1239:
[----:B------:R-:W-:Y:S05]  /*13490*/  BSYNC B2 ;  /* 0x0000000000027941 */ /* 0x000fea0003800000 */
.L_x_1238:
[----:B------:R-:W-:Y:S01]  /*134a0*/  IMAD.MOV.U32 R12, RZ, RZ, RZ ;  /* 0x000000ffff0c7224 */ /* 0x000fe200078e00ff */
[----:B------:R-:W-:Y:S01]  /*134b0*/  UIADD3 UR4, UP0, UR38, 0x370, URZ ;  /* 0x0000037026047890 */ /* 0x000fe2000ff1e03f */
[----:B------:R-:W-:Y:S01]  /*134c0*/  IMAD R9, R4, 0x9000, R17 ;  /* 0x0000900004097824 */ /* 0x000fe200078e0211 */
[----:B------:R-:W-:Y:S01]  /*134d0*/  PLOP3.LUT P0, PT, PT, PT, PT, 0x80, 0x0 ;  /* 0x000000000000781c */ /* 0x000fe20003f0f070 */
[----:B--2---:R-:W-:Y:S01]  /*134e0*/  VIADD R3, R3, 0x2a830 ;  /* 0x0002a83003037836 */ /* 0x004fe20000000000 */
[----:B------:R-:W-:Y:S01]  /*134f0*/  R2UR UR10, R12 ;  /* 0x000000000c0a72ca */ /* 0x000fe200000e0000 */
[----:B------:R-:W-:Y:S01]  /*13500*/  IMAD R2, R7, 0x60, RZ ;  /* 0x0000006007027824 */ /* 0x000fe200078e02ff */
[----:B------:R-:W-:Y:S01]  /*13510*/  UIADD3.X UR5, URZ, UR39, URZ, UP0, !UPT ;  /* 0x000000273f057290 */ /* 0x000fe200087fe43f */
[----:B0-----:R-:W-:Y:S01]  /*13520*/  VIADD R10, R9, 0x18400 ;  /* 0x00018400090a7836 */ /* 0x001fe20000000000 */
[----:B------:R-:W-:Y:S01]  /*13530*/  UMOV UR6, 0x0 ;  /* 0x0000000000067882 */ /* 0x000fe20000000000 */
[----:B------:R-:W-:-:S10]  /*13540*/  UMOV UR7, 0x14f00000 ;  /* 0x14f0000000077882 */ /* 0x000fd40000000000 */
.L_x_1240:
        /* <DEDUP_REMOVED lines=16> */
.L_x_1241:
        /* <DEDUP_REMOVED lines=15> */
.L_x_1242:
        /* <DEDUP_REMOVED lines=16> */
.L_x_1320:
[----:B------:R-:W-:Y:S05]  /*13840*/  BSYNC B2 ;  /* 0x0000000000027941 */ /* 0x000fea0003800000 */
.L_x_1243:
        /* <DEDUP_REMOVED lines=11> */
.L_x_1246:
[----:B------:R-:W-:Y:S05]  /*13900*/  BSYNC B2 ;  /* 0x0000000000027941 */ /* 0x000fea0003800000 */
.L_x_1245:
[----:B------:R-:W-:Y:S01]  /*13910*/  R2UR UR10, R12 ;  /* 0x000000000c0a72ca */ /* 0x000fe200000e0000 */
[----:B------:R-:W-:Y:S01]  /*13920*/  IMAD R18, R18, 0x6000, R17 ;  /* 0x0000600012127824 */ /* 0x000fe200078e0211 */
[----:B------:R-:W-:Y:S01]  /*13930*/  R2UR UR6, R10 ;  /* 0x000000000a0672ca */ /* 0x000fe200000e0000 */
[----:B------:R-:W-:Y:S01]  /*13940*/  UIADD3 UR4, UP0, UR38, 0x470, URZ ;  /* 0x0000047026047890 */ /* 0x000fe2000ff1e03f */
[----:B------:R-:W-:Y:S01]  /*13950*/  R2UR UR7, R11 ;  /* 0x000000000b0772ca */ /* 0x000fe200000e0000 */
[----:B0-----:R-:W-:Y:S01]  /*13960*/  IMAD R3, R19, 0x60, RZ ;  /* 0x0000006013037824 */ /* 0x001fe200078e02ff */
[----:B------:R-:W-:Y:S01]  /*13970*/  PLOP3.LUT P0, PT, PT, PT, PT, 0x80, 0x0 ;  /* 0x000000000000781c */ /* 0x000fe20003f0f070 */
[----:B------:R-:W-:Y:S01]  /*13980*/  VIADD R2, R2, 0x50 ;  /* 0x0000005002027836 */ /* 0x000fe20000000000 */
[----:B------:R-:W-:Y:S01]  /*13990*/  UIADD3.X UR5, URZ, UR39, URZ, UP0, !UPT ;  /* 0x000000273f057290 */ /* 0x000fe200087fe43f */
[----:B------:R-:W-:-:S11]  /*139a0*/  VIADD R9, R18, 0x400 ;  /* 0x0000040012097836 */ /* 0x000fd60000000000 */
.L_x_1247:
        /* <DEDUP_REMOVED lines=15> */
.L_x_1248:
        /* <DEDUP_REMOVED lines=12> */
.L_x_1234:
[----:B------:R-:W-:Y:S05]  /*13b60*/  BSYNC B1 ;  /* 0x0000000000017941 */ /* 0x000fea0003800000 */
.L_x_1233:
[----:B------:R-:W2:Y:S01]  /*13b70*/  LDL R3, [R1+0xc] ;  /* 0x00000c0001037983 */ /* 0x000ea20000100800 */
[----:B------:R-:W-:Y:S01]  /*13b80*/  VIADD R18, R4, 0x1 ;  /* 0x0000000104127836 */ /* 0x000fe20000000000 */
[----:B------:R-:W-:Y:S01]  /*13b90*/  BSSY B1, `(.L_x_1249) ;  /* 0x00000a0000017945 */ /* 0x000fe20003800000 */
[----:B------:R-:W-:-:S03]  /*13ba0*/  VIADD R7, R0, 0xffffffff ;  /* 0xffffffff00077836 */ /* 0x000fc60000000000 */
[----:B------:R-:W-:-:S04]  /*13bb0*/  ISETP.NE.AND P0, PT, R18, 0x2, PT ;  /* 0x000000021200780c */ /* 0x000fc80003f05270 */
[----:B------:R-:W-:Y:S02]  /*13bc0*/  SEL R2, RZ, 0x1, P0 ;  /* 0x00000001ff027807 */ /* 0x000fe40000000000 */
[----:B------:R-:W-:Y:S02]  /*13bd0*/  SEL R18, R18, RZ, P0 ;  /* 0x000000ff12127207 */ /* 0x000fe40000000000 */
[----:B------:R-:W-:-:S05]  /*13be0*/  LOP3.LUT R11, R5, R2, RZ, 0x3c, !PT ;  /* 0x00000002050b7212 */ /* 0x000fca00078e3cff */
[----:B------:R1:W-:Y:S01]  /*13bf0*/  STL [R1+0x4], R11 ;  /* 0x0000040b01007387 */ /* 0x0003e20000100800 */
[----:B--2---:R-:W-:-:S13]  /*13c00*/  LOP3.LUT P1, RZ, R3, 0x2, RZ, 0xc0, !PT ;  /* 0x0000000203ff7812 */ /* 0x004fda000782c0ff */
[----:B-1----:R-:W-:Y:S05]  /*13c10*/  @!P1 BRA `(.L_x_1250) ;  /* 0x00000008005c9947 */ /* 0x002fea0003800000 */
[----:B------:R-:W-:Y:S01]  /*13c20*/  LOP3.LUT P1, RZ, R3, 0x1, RZ, 0xc0, !PT ;  /* 0x0000000103ff7812 */ /* 0x000fe2000782c0ff */
[----:B0-----:R-:W-:-:S12]  /*13c30*/  IMAD.MOV.U32 R10, RZ, RZ, R7 ;  /* 0x000000ffff0a7224 */ /* 0x001fd800078e0007 */
[----:B------:R-:W-:Y:S05]  /*13c40*/  @!P1 BRA `(.L_x_1251) ;  /* 0x0000000000549947 */ /* 0x000fea0003800000 */
[----:B------:R-:W2:Y:S01]  /*13c50*/  LDL R13, [R1+0x8] ;  /* 0x00000800010d7983 */ /* 0x000ea20000100800 */
        /* <DEDUP_REMOVED lines=20> */
.L_x_1251:
[----:B------:R-:W-:Y:S01]  /*13da0*/  IMAD R2, R18, 0x8, R17 ;  /* 0x0000000812027824 */ /* 0x000fe200078e0211 */
[----:B------:R-:W-:Y:S01]  /*13db0*/  SHF.L.U32 R3, R11, 0x1f, RZ ;  /* 0x0000001f0b037819 */ /* 0x000fe200000006ff */
[----:B------:R-:W-:Y:S03]  /*13dc0*/  BSSY B2, `(.L_x_1252) ;  /* 0x0000003000027945 */ /* 0x000fe60003800000 */
[----:B------:R-:W1:Y:S02]  /*13dd0*/  SYNCS.PHASECHK.TRANS64.TRYWAIT P0, [R2+URZ+0x2a840], R3 ;  /* 0x02a84003020075a7 */ /* 0x000e64000800017f */
[----:B-1----:R-:W-:Y:S05]  /*13de0*/  @!P0 BRA `(.L_x_1253) ;  /* 0x00000024004c8947 */ /* 0x002fea0003800000 */
.L_x_1321:
[----:B------:R-:W-:Y:S05]  /*13df0*/  BSYNC B2 ;  /* 0x0000000000027941 */ /* 0x000fea0003800000 */
.L_x_1252:
        /* <DEDUP_REMOVED lines=12> */
.L_x_1255:
[----:B------:R-:W-:Y:S05]  /*13ec0*/  BSYNC B2 ;  /* 0x0000000000027941 */ /* 0x000fea0003800000 */
.L_x_1254:
[----:B------:R-:W-:Y:S01]  /*13ed0*/  IMAD.MOV.U32 R14, RZ, RZ, RZ ;  /* 0x000000ffff0e7224 */ /* 0x000fe200078e00ff */
[----:B------:R-:W-:Y:S01]  /*13ee0*/  UIADD3 UR4, UP0, UR38, 0x370, URZ ;  /* 0x0000037026047890 */ /* 0x000fe2000ff1e03f */
[C---:B-1----:R-:W-:Y:S01]  /*13ef0*/  IMAD R3, R18.reuse, 0x8, R6 ;  /* 0x0000000812037824 */ /* 0x042fe200078e0206 */
[----:B------:R-:W-:Y:S01]  /*13f00*/  PLOP3.LUT P0, PT, PT, PT, PT, 0x80, 0x0 ;  /* 0x000000000000781c */ /* 0x000fe20003f0f070 */
[----:B------:R-:W-:Y:S01]  /*13f10*/  IMAD R9, R18, 0x9000, R17 ;  /* 0x0000900012097824 */ /* 0x000fe200078e0211 */
[----:B------:R-:W-:Y:S01]  /*13f20*/  R2UR UR10, R14 ;  /* 0x000000000e0a72ca */ /* 0x000fe200000e0000 */
[----:B------:R-:W-:Y:S01]  /*13f30*/  VIADD R3, R3, 0x30 ;  /* 0x0000003003037836 */ /* 0x000fe20000000000 */
[----:B------:R-:W-:Y:S01]  /*13f40*/  UIADD3.X UR5, URZ, UR39, URZ, UP0, !UPT ;  /* 0x000000273f057290 */ /* 0x000fe200087fe43f */
[----:B------:R-:W-:Y:S01]  /*13f50*/  IMAD R2, R10, 0x60, RZ ;  /* 0x000000600a027824 */ /* 0x000fe200078e02ff */
[----:B------:R-:W-:Y:S01]  /*13f60*/  UMOV UR6, 0x0 ;  /* 0x0000000000067882 */ /* 0x000fe20000000000 */
[----:B------:R-:W-:Y:S01]  /*13f70*/  VIADD R11, R9, 0x18400 ;  /* 0x00018400090b7836 */ /* 0x000fe20000000000 */
[----:B------:R-:W-:-:S09]  /*13f80*/  UMOV UR7, 0x14f00000 ;  /* 0x14f0000000077882 */ /* 0x000fd20000000000 */
.L_x_1256:
        /* <DEDUP_REMOVED lines=16> */
.L_x_1257:
        /* <DEDUP_REMOVED lines=15> */
.L_x_1258:
        /* <DEDUP_REMOVED lines=15> */
.L_x_1322:
[----:B------:R-:W-:Y:S05]  /*14270*/  BSYNC B2 ;  /* 0x0000000000027941 */ /* 0x000fea0003800000 */
.L_x_1259:
[----:B------:R-:W-:Y:S01]  /*14280*/  BSSY B2, `(.L_x_1261) ;  /* 0x000000b000027945 */ /* 0x000fe20003800000 */
[----:B------:R-:W-:Y:S02]  /*14290*/  IMAD.MOV.U32 R12, RZ, RZ, 0x0 ;  /* 0x00000000ff0c7424 */ /* 0x000fe400078e00ff */
[----:B------:R-:W-:Y:S01]  /*142a0*/  IMAD.MOV.U32 R13, RZ, RZ, 0x14f00000 ;  /* 0x14f00000ff0d7424 */ /* 0x000fe200078e00ff */
[----:B------:R-:W-:Y:S06]  /*142b0*/  @P1 BRA `(.L_x_1262) ;  /* 0x00000000001c1947 */ /* 0x000fec0003800000 */
[----:B------:R-:W1:Y:S02]  /*142c0*/  S2R R3, SR_TID.X ;  /* 0x0000000000037919 */ /* 0x000e640000002100 */
[----:B-1----:R-:W-:Y:S01]  /*142d0*/  LOP3.LUT R9, R3, 0x1f, RZ, 0xc0, !PT ;  /* 0x0000001f03097812 */ /* 0x002fe200078ec0ff */
[----:B------:R-:W-:-:S03]  /*142e0*/  IMAD.MOV.U32 R3, RZ, RZ, 0x6000 ;  /* 0x00006000ff037424 */ /* 0x000fc600078e00ff */
[----:B------:R-:W-:Y:S01]  /*142f0*/  ISETP.NE.AND P0, PT, R9, RZ, PT ;  /* 0x000000ff0900720c */ /* 0x000fe20003f05270 */
[----:B------:R1:W-:-:S12]  /*14300*/  SYNCS.ARRIVE.TRANS64 RZ, [R2+URZ+0x50], R3 ;  /* 0x0000500302ff79a7 */ /* 0x0003d8000800003f */
[----:B-1----:R-:W-:Y:S05]  /*14310*/  @!P0 BRA `(.L_x_1262) ;  /* 0x0000000000048947 */ /* 0x002fea0003800000 */
[----:B------:R-:W-:Y:S01]  /*14320*/  BPT.TRAP 0x1 ;  /* 0x000000040000795c */ /* 0x000fe20000300000 */
.L_x_1262:
[----:B------:R-:W-:Y:S05]  /*14330*/  BSYNC B2 ;  /* 0x0000000000027941 */ /* 0x000fea0003800000 */
.L_x_1261:
[----:B------:R-:W-:Y:S01]  /*14340*/  R2UR UR10, R14 ;  /* 0x000000000e0a72ca */ /* 0x000fe200000e0000 */
[----:B------:R-:W-:Y:S01]  /*14350*/  IMAD R4, R4, 0x6000, R17 ;  /* 0x0000600004047824 */ /* 0x000fe200078e0211 */
[----:B------:R-:W-:Y:S01]  /*14360*/  R2UR UR6, R12 ;  /* 0x000000000c0672ca */ /* 0x000fe200000e0000 */
[----:B------:R-:W-:Y:S01]  /*14370*/  UIADD3 UR4, UP0, UR38, 0x470, URZ ;  /* 0x0000047026047890 */ /* 0x000fe2000ff1e03f */
[----:B------:R-:W-:Y:S01]  /*14380*/  R2UR UR7, R13 ;  /* 0x000000000d0772ca */ /* 0x000fe200000e0000 */
[----:B------:R-:W-:Y:S01]  /*14390*/  IMAD R3, R19, 0x60, RZ ;  /* 0x0000006013037824 */ /* 0x000fe200078e02ff */
[----:B------:R-:W-:Y:S01]  /*143a0*/  PLOP3.LUT P0, PT, PT, PT, PT, 0x80, 0x0 ;  /* 0x000000000000781c */ /* 0x000fe20003f0f070 */
[----:B0-----:R-:W-:Y:S01]  /*143b0*/  VIADD R2, R2, 0x50 ;  /* 0x0000005002027836 */ /* 0x001fe20000000000 */
[----:B------:R-:W-:Y:S01]  /*143c0*/  UIADD3.X UR5, URZ, UR39, URZ, UP0, !UPT ;  /* 0x000000273f057290 */ /* 0x000fe200087fe43f */
[----:B------:R-:W-:-:S11]  /*143d0*/  VIADD R5, R4, 0x400 ;  /* 0x0000040004057836 */ /* 0x000fd60000000000 */
.L_x_1263:
        /* <DEDUP_REMOVED lines=15> */
.L_x_1264:
        /* <DEDUP_REMOVED lines=12> */
.L_x_1250:
[----:B------:R-:W-:Y:S05]  /*14590*/  BSYNC B1 ;  /* 0x0000000000017941 */ /* 0x000fea0003800000 */
.L_x_1249:
[----:B------:R-:W-:Y:S01]  /*145a0*/  ISETP.GT.AND P0, PT, R7, UR40, PT ;  /* 0x0000002807007c0c */ /* 0x000fe2000bf04270 */
[----:B------:R-:W-:-:S12]  /*145b0*/  VIADD R0, R0, 0xfffffffe ;  /* 0xfffffffe00007836 */ /* 0x000fd80000000000 */
[----:B------:R-:W-:Y:S05]  /*145c0*/  @P0 BRA `(.L_x_1265) ;  /* 0xffffffe800dc0947 */ /* 0x000fea000383ffff */
.L_x_1232:
[----:B------:R-:W-:Y:S05]  /*145d0*/  BSYNC B0 ;  /* 0x0000000000007941 */ /* 0x000fea0003800000 */
.L_x_1214:
[----:B0-----:R-:W0:Y:S01]  /*145e0*/  S2R R0, SR_TID.X ;  /* 0x0000000000007919 */ /* 0x001e220000002100 */
[----:B------:R-:W-:Y:S01]  /*145f0*/  BSSY B0, `(.L_x_1266) ;  /* 0x0000012000007945 */ /* 0x000fe20003800000 */
[----:B0-----:R-:W-:-:S04]  /*14600*/  LOP3.LUT R6, R0, 0x7f, RZ, 0xc0, !PT ;  /* 0x0000007f00067812 */ /* 0x001fc800078ec0ff */
[----:B------:R-:W-:-:S13]  /*14610*/  ISETP.NE.AND P1, PT, R6, RZ, PT ;  /* 0x000000ff0600720c */ /* 0x000fda0003f25270 */
[----:B------:R-:W-:Y:S05]  /*14620*/  @P1 BRA `(.L_x_1267) ;  /* 0x0000000000381947 */ /* 0x000fea0003800000 */
[----:B------:R-:W0:Y:S01]  /*14630*/  S2R R3, SR_LANEID ;  /* 0x0000000000037919 */ /* 0x000e220000000000 */
[----:B------:R-:W-:Y:S01]  /*14640*/  VOTEU.ANY UR4, UPT, PT ;  /* 0x0000000000047886 */ /* 0x000fe200038e0100 */
[----:B------:R-:W-:Y:S01]  /*14650*/  ULDC.64 UR6, c[0x0][0x208] ;  /* 0x0000820000067ab9 */ /* 0x000fe20000000a00 */
[----:B------:R-:W0:Y:S08]  /*14660*/  FLO.U32 R0, UR4 ;  /* 0x0000000400007d00 */ /* 0x000e3000080e0000 */
[----:B------:R-:W1:Y:S01]  /*14670*/  POPC R5, UR4 ;  /* 0x0000000400057d09 */ /* 0x000e620008000000 */
[----:B0-----:R-:W-:-:S02]  /*14680*/  ISETP.EQ.U32.AND P0, PT, R0, R3, PT ;  /* 0x000000030000720c */ /* 0x001fc40003f02070 */
[----:B------:R-:W1:Y:S11]  /*14690*/  LDC.64 R2, c[0x0][0xc80] ;  /* 0x00032000ff027b82 */ /* 0x000e760000000a00 */
[----:B-1----:R-:W2:Y:S01]  /*146a0*/  @P0 ATOMG.E.ADD.STRONG.GPU PT, R3, desc[UR6][R2.64], R5 ;  /* 0x00000005020309a8 */ /* 0x002ea200081ee1c6 */
[----:B------:R-:W0:Y:S02]  /*146b0*/  S2R R4, SR_LTMASK ;  /* 0x0000000000047919 */ /* 0x000e240000003900 */
[----:B0-----:R-:W-:-:S04]  /*146c0*/  LOP3.LUT R4, R4, UR4, RZ, 0xc0, !PT ;  /* 0x0000000404047c12 */ /* 0x001fc8000f8ec0ff */
[----:B------:R-:W0:Y:S01]  /*146d0*/  POPC R7, R4 ;  /* 0x0000000400077309 */ /* 0x000e220000000000 */
[----:B--2---:R-:W0:Y:S02]  /*146e0*/  SHFL.IDX PT, R0, R3, R0, 0x1f ;  /* 0x00001f0003007589 */ /* 0x004e2400000e0000 */
[----:B0-----:R-:W-:-:S05]  /*146f0*/  IADD3 R0, R0, UR44, R7 ;  /* 0x0000002c00007c10 */ /* 0x001fca000fffe007 */
[----:B------:R0:W-:Y:S02]  /*14700*/  STL [R1+0x14], R0 ;  /* 0x0000140001007387 */ /* 0x0001e40000100800 */
.L_x_1267:
[----:B------:R-:W-:Y:S05]  /*14710*/  BSYNC B0 ;  /* 0x0000000000007941 */ /* 0x000fea0003800000 */
.L_x_1266:
[----:B0-----:R-:W2:Y:S01]  /*14720*/  LDL R0, [R1+0xc] ;  /* 0x00000c0001007983 */ /* 0x001ea20000100800 */
[----:B------:R-:W-:Y:S01]  /*14730*/  BSSY B0, `(.L_x_1268) ;  /* 0x0000038000007945 */ /* 0x000fe20003800000 */
[----:B--2---:R-:W-:-:S13]  /*14740*/  LOP3.LUT P0, RZ, R0, 0x2, RZ, 0xc0, !PT ;  /* 0x0000000200ff7812 */ /* 0x004fda000780c0ff */
[----:B------:R-:W-:Y:S05]  /*14750*/  @!P0 BRA `(.L_x_1269) ;  /* 0x0000000000d48947 */ /* 0x000fea0003800000 */
[----:B------:R-:W2:Y:S01]  /*14760*/  LDL R0, [R1+0x4] ;  /* 0x0000040001007983 */ /* 0x000ea20000100800 */
[----:B------:R-:W-:Y:S01]  /*14770*/  IMAD R2, R18, 0x8, R17 ;  /* 0x0000000812027824 */ /* 0x000fe200078e0211 */
[----:B------:R-:W-:Y:S01]  /*14780*/  BSSY B1, `(.L_x_1270) ;  /* 0x0000005000017945 */ /* 0x000fe20003800000 */
[----:B------:R-:W-:Y:S02]  /*14790*/  ISETP.NE.AND P2, PT, R6, RZ, PT ;  /* 0x000000ff0600720c */ /* 0x000fe40003f45270 */
[----:B--2---:R-:W-:-:S04]  /*147a0*/  SHF.L.U32 R3, R0, 0x1f, RZ ;  /* 0x0000001f00037819 */ /* 0x004fc800000006ff */
[----:B------:R-:W0:Y:S02]  /*147b0*/  SYNCS.PHASECHK.TRANS64.TRYWAIT P0, [R2+URZ+0x2a860], R3 ;  /* 0x02a86003020075a7 */ /* 0x000e24000800017f */
[----:B0-----:R-:W-:Y:S05]  /*147c0*/  @!P0 BRA `(.L_x_1271) ;  /* 0x0000001800fc8947 */ /* 0x001fea0003800000 */
.L_x_1323:
[----:B------:R-:W-:Y:S05]  /*147d0*/  BSYNC B1 ;  /* 0x0000000000017941 */ /* 0x000fea0003800000 */
.L_x_1270:
[----:B------:R-:W-:Y:S04]  /*147e0*/  BSSY B1, `(.L_x_1272) ;  /* 0x0000009000017945 */ /* 0x000fe80003800000 */
        /* <DEDUP_REMOVED lines=8> */
.L_x_1273:
[----:B------:R-:W-:Y:S05]  /*14870*/  BSYNC B1 ;  /* 0x0000000000017941 */ /* 0x000fea0003800000 */
.L_x_1272:
[----:B------:R-:W-:Y:S01]  /*14880*/  IMAD R0, R18, 0x6000, R17 ;  /* 0x0000600012007824 */ /* 0x000fe200078e0211 */
[----:B------:R-:W-:Y:S01]  /*14890*/  UIADD3 UR4, UP0, UR38, 0x470, URZ ;  /* 0x0000047026047890 */ /* 0x000fe2000ff1e03f */
[----:B------:R-:W-:Y:S01]  /*148a0*/  PLOP3.LUT P0, PT, PT, PT, PT, 0x80, 0x0 ;  /* 0x000000000000781c */ /* 0x000fe20003f0f070 */
[----:B------:R-:W-:Y:S01]  /*148b0*/  IMAD R19, R19, 0x60, RZ ;  /* 0x0000006013137824 */ /* 0x000fe200078e02ff */
[----:B------:R-:W-:Y:S01]  /*148c0*/  UMOV UR6, 0x0 ;  /* 0x0000000000067882 */ /* 0x000fe20000000000 */
[----:B0-----:R-:W-:Y:S01]  /*148d0*/  VIADD R2, R2, 0x2a850 ;  /* 0x0002a85002027836 */ /* 0x001fe20000000000 */
[----:B------:R-:W-:Y:S01]  /*148e0*/  UIADD3.X UR5, URZ, UR39, URZ, UP0, !UPT ;  /* 0x000000273f057290 */ /* 0x000fe200087fe43f */
[----:B------:R-:W-:Y:S01]  /*148f0*/  VIADD R3, R0, 0x400 ;  /* 0x0000040000037836 */ /* 0x000fe20000000000 */
[----:B------:R-:W-:Y:S01]  /*14900*/  UMOV UR7, 0x14f00000 ;  /* 0x14f0000000077882 */ /* 0x000fe20000000000 */
[----:B------:R-:W-:-:S09]  /*14910*/  UMOV UR10, URZ ;  /* 0x0000003f000a7c82 */ /* 0x000fd20008000000 */
.L_x_1274:
        /* <DEDUP_REMOVED lines=15> */
.L_x_1275:
        /* <DEDUP_REMOVED lines=10> */
.L_x_1269:
[----:B------:R-:W-:Y:S05]  /*14ab0*/  BSYNC B0 ;  /* 0x0000000000007941 */ /* 0x000fea0003800000 */
.L_x_1268:
[----:B------:R-:W2:Y:S01]  /*14ac0*/  LDL.LU R3, [R1+0x4] ;  /* 0x0000040001037983 */ /* 0x000ea20000300800 */
[----:B------:R-:W-:-:S05]  /*14ad0*/  VIADD R18, R18, 0x1 ;  /* 0x0000000112127836 */ /* 0x000fca0000000000 */
[----:B------:R-:W-:-:S04]  /*14ae0*/  ISETP.NE.AND P0, PT, R18, 0x2, PT ;  /* 0x000000021200780c */ /* 0x000fc80003f05270 */
[----:B------:R-:W-:Y:S02]  /*14af0*/  SEL R0, RZ, 0x1, P0 ;  /* 0x00000001ff007807 */ /* 0x000fe40000000000 */
[----:B------:R-:W-:Y:S02]  /*14b00*/  SEL R18, R18, RZ, P0 ;  /* 0x000000ff12127207 */ /* 0x000fe40000000000 */
[----:B--2---:R-:W-:-:S05]  /*14b10*/  LOP3.LUT R3, R3, R0, RZ, 0x3c, !PT ;  /* 0x0000000003037212 */ /* 0x004fca00078e3cff */
[----:B------:R0:W-:Y:S02]  /*14b20*/  STL [R1+0x4], R3 ;  /* 0x0000040301007387 */ /* 0x0001e40000100800 */
.L_x_1194:
[----:B------:R-:W-:Y:S05]  /*14b30*/  BSYNC B7 ;  /* 0x0000000000077941 */ /* 0x000fea0003800000 */
.L_x_1192:
[----:B-1----:R-:W2:Y:S04]  /*14b40*/  LDL R0, [R1+0xc] ;  /* 0x00000c0001007983 */ /* 0x002ea80000100800 */
[----:B------:R1:W5:Y:S01]  /*14b50*/  LDL R2, [R1+0x14] ;  /* 0x0000140001027983 */ /* 0x0003620000100800 */
[----:B--2---:R-:W-:-:S13]  /*14b60*/  LOP3.LUT P0, RZ, R0, 0x4, RZ, 0xc0, !PT ;  /* 0x0000000400ff7812 */ /* 0x004fda000780c0ff */
[----:B-1----:R-:W-:Y:S05]  /*14b70*/  @!P0 BRA `(.L_x_1276) ;  /* 0x0000000000288947 */ /* 0x002fea0003800000 */
[----:B------:R-:W-:Y:S05]  /*14b80*/  WARPSYNC.ALL ;  /* 0x0000000000007948 */ /* 0x000fea0003800000 */
[----:B------:R-:W1:Y:S08]  /*14b90*/  S2UR UR5, SR_CgaCtaId ;  /* 0x00000000000579c3 */ /* 0x000e700000008800 */
[----:B------:R-:W-:Y:S06]  /*14ba0*/  BAR.SYNC.DEFER_BLOCKING 0x5, 0x180 ;  /* 0x0146000000007b1d */ /* 0x000fec0000010000 */
[----:B------:R-:W-:-:S02]  /*14bb0*/  UMOV UR4, 0x400 ;  /* 0x0000040000047882 */ /* 0x000fc40000000000 */
[----:B-1----:R-:W-:-:S06]  /*14bc0*/  ULEA UR4, UR5, UR4, 0x18 ;  /* 0x0000000405047291 */ /* 0x002fcc000f8ec03f */
[----:B------:R-:W-:-:S05]  /*14bd0*/  IMAD.U32 R17, RZ, RZ, UR4 ;  /* 0x00000004ff117e24 */ /* 0x000fca000f8e00ff */
[----:B-----5:R-:W1:Y:S04]  /*14be0*/  LDS R2, [R17+0x2a8d0] ;  /* 0x02a8d00011027984 */ /* 0x020e680000000800 */
[----:B-1----:R3:W-:Y:S01]  /*14bf0*/  STL [R1+0x14], R2 ;  /* 0x0000140201007387 */ /* 0x0027e20000100800 */
[----:B------:R-:W-:Y:S06]  /*14c00*/  BAR.ARV 0x4, 0x180 ;  /* 0x0106000000007b1d */ /* 0x000fec0000002000 */
[----:B------:R-:W-:Y:S05]  /*14c10*/  BRA `(.L_x_1277) ;  /* 0x00000000002c7947 */ /* 0x000fea0003800000 */
.L_x_1276:
[----:B------:R-:W-:-:S03]  /*14c20*/  UMOV UR4, 0xffffffff ;  /* 0xffffffff00047882 */ /* 0x000fc60000000000 */
[----:B------:R-:W-:Y:S05]  /*14c30*/  BRA.DIV UR4, `(.L_x_1278) ;  /* 0x0000001604f47947 */ /* 0x000fea000b800000 */
[----:B-----5:R1:W2:Y:S02]  /*14c40*/  SHFL.IDX PT, R14, R2, RZ, 0x1f ;  /* 0x00001fff020e7589 */ /* 0x0202a400000e0000 */
.L_x_1326:
[----:B0-----:R-:W0:Y:S01]  /*14c50*/  @!P1 S2R R3, SR_CgaCtaId ;  /* 0x0000000000039919 */ /* 0x001e220000008800 */
[----:B------:R-:W-:Y:S05]  /*14c60*/  WARPSYNC.ALL ;  /* 0x0000000000007948 */ /* 0x000fea0003800000 */
[----:B------:R-:W-:Y:S01]  /*14c70*/  BAR.SYNC.DEFER_BLOCKING 0x4, 0x180 ;  /* 0x0106000000007b1d */ /* 0x000fe20000010000 */
[----:B------:R-:W-:-:S05]  /*14c80*/  @!P1 MOV R0, 0x400 ;  /* 0x0000040000009802 */ /* 0x000fca0000000f00 */
[----:B--2---:R2:W-:Y:S01]  /*14c90*/  STL [R1+0x14], R14 ;  /* 0x0000140e01007387 */ /* 0x0045e20000100800 */
[----:B0-----:R-:W-:-:S05]  /*14ca0*/  @!P1 LEA R17, R3, R0, 0x18 ;  /* 0x0000000003119211 */ /* 0x001fca00078ec0ff */
[----:B------:R2:W-:Y:S01]  /*14cb0*/  @!P1 STS [R17+0x2a8d0], R2 ;  /* 0x02a8d00211009388 */ /* 0x0005e20000000800 */
[----:B------:R-:W-:Y:S06]  /*14cc0*/  BAR.ARV 0x5, 0x180 ;  /* 0x0146000000007b1d */ /* 0x000fec0000002000 */
.L_x_1277:
[----:B------:R-:W4:Y:S01]  /*14cd0*/  LDL R0, [R1+0x14] ;  /* 0x0000140001007983 */ /* 0x000f220000100800 */
[----:B------:R-:W-:Y:S02]  /*14ce0*/  ULDC UR4, c[0x0][0xc38] ;  /* 0x00030e0000047ab9 */ /* 0x000fe40000000800 */
[----:B----4-:R-:W-:-:S13]  /*14cf0*/  ISETP.GE.AND P0, PT, R0, UR4, PT ;  /* 0x0000000400007c0c */ /* 0x010fda000bf06270 */
[----:B------:R-:W-:Y:S05]  /*14d00*/  @!P0 BRA `(.L_x_1279) ;  /* 0xffffffb400d88947 */ /* 0x000fea000383ffff */
.L_x_1183:
[----:B0-----:R-:W4:Y:S01]  /*14d10*/  LDL.LU R0, [R1+0x18] ;  /* 0x0000180001007983 */ /* 0x001f220000300800 */
[----:B------:R-:W-:Y:S01]  /*14d20*/  BSSY B0, `(.L_x_1280) ;  /* 0x000000b000007945 */ /* 0x000fe20003800000 */
[----:B------:R-:W0:Y:S01]  /*14d30*/  S2R R5, SR_CgaCtaId ;  /* 0x0000000000057919 */ /* 0x000e220000008800 */
[----:B----4-:R-:W-:-:S05]  /*14d40*/  VIADD R0, R0, 0x1 ;  /* 0x0000000100007836 */ /* 0x010fca0000000000 */
[----:B-123--:R-:W-:-:S04]  /*14d50*/  LEA.HI R2, R0, R0, RZ, 0x1 ;  /* 0x0000000000027211 */ /* 0x00efc800078f08ff */
[----:B------:R-:W-:-:S05]  /*14d60*/  LOP3.LUT R3, R2, 0xfffffffe, RZ, 0xc0, !PT ;  /* 0xfffffffe02037812 */ /* 0x000fca00078ec0ff */
[----:B------:R-:W-:Y:S01]  /*14d70*/  IMAD.IADD R3, R0, 0x1, -R3 ;  /* 0x0000000100037824 */ /* 0x000fe200078e0a03 */
[----:B------:R-:W-:-:S04]  /*14d80*/  MOV R0, 0x400 ;  /* 0x0000040000007802 */ /* 0x000fc80000000f00 */
[----:B0-----:R-:W-:Y:S02]  /*14d90*/  LEA R0, R5, R0, 0x18 ;  /* 0x0000000005007211 */ /* 0x001fe400078ec0ff */
[----:B------:R-:W-:-:S04]  /*14da0*/  SHF.L.U32 R3, R3, 0x1f, RZ ;  /* 0x0000001f03037819 */ /* 0x000fc800000006ff */
[----:B------:R-:W0:Y:S02]  /*14db0*/  SYNCS.PHASECHK.TRANS64.TRYWAIT P0, [R0+URZ+0x2a820], R3 ;  /* 0x02a82003000075a7 */ /* 0x000e24000800017f */
[----:B0-----:R-:W-:Y:S05]  /*14dc0*/  @!P0 BRA `(.L_x_1281) ;  /* 0x0000001400b88947 */ /* 0x001fea0003800000 */
.L_x_1327:
[----:B------:R-:W-:Y:S05]  /*14dd0*/  BSYNC B0 ;  /* 0x0000000000007941 */ /* 0x000fea0003800000 */
.L_x_1280:
[----:B------:R-:W-:-:S03]  /*14de0*/  UMOV UR4, 0xffffffff ;  /* 0xffffffff00047882 */ /* 0x000fc60000000000 */
[----:B------:R-:W-:Y:S05]  /*14df0*/  BRA.DIV UR4, `(.L_x_1282) ;  /* 0x0000001604c07947 */ /* 0x000fea000b800000 */
[----:B------:R-:W1:Y:S02]  /*14e00*/  S2R R2, SR_TID.X ;  /* 0x0000000000027919 */ /* 0x000e640000002100 */
[----:B-1----:R-:W-:-:S04]  /*14e10*/  SHF.R.U32.HI R2, RZ, 0x5, R2 ;  /* 0x00000005ff027819 */ /* 0x002fc80000011602 */
[----:B------:R-:W-:-:S05]  /*14e20*/  LOP3.LUT R2, R2, 0x3, RZ, 0xc0, !PT ;  /* 0x0000000302027812 */ /* 0x000fca00078ec0ff */
[----:B------:R1:W2:Y:S02]  /*14e30*/  SHFL.IDX PT, R14, R2, RZ, 0x1f ;  /* 0x00001fff020e7589 */ /* 0x0002a400000e0000 */
.L_x_1330:
[----:B--2---:R-:W-:Y:S01]  /*14e40*/  ISETP.NE.AND P0, PT, R14, RZ, PT ;  /* 0x000000ff0e00720c */ /* 0x004fe20003f05270 */
[----:B------:R-:W-:-:S12]  /*14e50*/  BSSY B0, `(.L_x_1283) ;  /* 0x0000027000007945 */ /* 0x000fd80003800000 */
[----:B------:R-:W-:Y:S05]  /*14e60*/  @P0 BRA `(.L_x_1284) ;  /* 0x0000000000940947 */ /* 0x000fea0003800000 */
[----:B------:R-:W-:-:S03]  /*14e70*/  UMOV UR4, 0xffffffff ;  /* 0xffffffff00047882 */ /* 0x000fc60000000000 */
[----:B------:R-:W-:Y:S05]  /*14e80*/  BRA.DIV UR4, `(.L_x_1285) ;  /* 0x0000001604d07947 */ /* 0x000fea000b800000 */
[----:B------:R-:W-:-:S13]  /*14e90*/  ELECT P6, URZ, PT ;  /* 0x00000000003f782f */ /* 0x000fda00038c0000 */
.L_x_1333:
[----:B------:R-:W-:Y:S05]  /*14ea0*/  @!P6 BRA `(.L_x_1284) ;  /* 0x000000000084e947 */ /* 0x000fea0003800000 */
[----:B-1----:R-:W2:Y:S02]  /*14eb0*/  LDL R2, [R1+0x1c] ;  /* 0x00001c0001027983 */ /* 0x002ea40000100800 */
[----:B--2---:R-:W-:-:S13]  /*14ec0*/  R2UR UR4, R2 ;  /* 0x00000000020472ca */ /* 0x004fda00000e0000 */
[----:B------:R-:W-:-:S06]  /*14ed0*/  ULOP3.LUT UR4, UR4, 0x2, URZ, 0xfc, !UPT ;  /* 0x0000000204047892 */ /* 0x000fcc000f8efc3f */
[----:B------:R-:W-:-:S05]  /*14ee0*/  IMAD.U32 R2, RZ, RZ, UR4 ;  /* 0x00000004ff027e24 */ /* 0x000fca000f8e00ff */
[----:B------:R-:W-:-:S13]  /*14ef0*/  ISETP.NE.AND P2, PT, R2, 0x3, PT ;  /* 0x000000030200780c */ /* 0x000fda0003f45270 */
[----:B------:R-:W-:Y:S05]  /*14f00*/  @!P2 BRA `(.L_x_1286) ;  /* 0x000000000004a947 */ /* 0x000fea0003800000 */
[----:B------:R-:W-:Y:S01]  /*14f10*/  BPT.TRAP 0x1 ;  /* 0x000000040000795c */ /* 0x000fe20000300000 */
.L_x_1286:
[----:B------:R-:W2:Y:S01]  /*14f20*/  LDL.LU R7, [R1+0x4] ;  /* 0x0000040001077983 */ /* 0x000ea20000300800 */
[----:B0-----:R-:W-:Y:S02]  /*14f30*/  VIADD R3, R0, 0x2a840 ;  /* 0x0002a84000037836 */ /* 0x001fe40000000000 */
[C---:B------:R-:W-:Y:S02]  /*14f40*/  VIADD R2, R18.reuse, 0x1 ;  /* 0x0000000112027836 */ /* 0x040fe40000000000 */
[----:B------:R-:W-:-:S03]  /*14f50*/  IMAD R6, R18, 0x8, R3 ;  /* 0x0000000812067824 */ /* 0x000fc600078e0203 */
[----:B------:R-:W-:-:S04]  /*14f60*/  ISETP.NE.AND P1, PT, R2, 0x2, PT ;  /* 0x000000020200780c */ /* 0x000fc80003f25270 */
[----:B------:R-:W-:Y:S02]  /*14f70*/  SEL R4, RZ, 0x1, P1 ;  /* 0x00000001ff047807 */ /* 0x000fe40000800000 */
[C---:B--2---:R-:W-:Y:S02]  /*14f80*/  SHF.L.U32 R5, R7.reuse, 0x1f, RZ ;  /* 0x0000001f07057819 */ /* 0x044fe400000006ff */
[----:B------:R-:W-:Y:S02]  /*14f90*/  LOP3.LUT R7, R7, R4, RZ, 0x3c, !PT ;  /* 0x0000000407077212 */ /* 0x000fe400078e3cff */
[----:B------:R-:W0:Y:S01]  /*14fa0*/  SYNCS.PHASECHK.TRANS64.TRYWAIT P0, [R6+URZ], R5 ;  /* 0x00000005060075a7 */ /* 0x000e22000800017f */
[----:B------:R-:W-:Y:S02]  /*14fb0*/  SEL R4, R2, RZ, P1 ;  /* 0x000000ff02047207 */ /* 0x000fe40000800000 */
[----:B------:R-:W-:-:S03]  /*14fc0*/  SHF.L.U32 R2, R7, 0x1f, RZ ;  /* 0x0000001f07027819 */ /* 0x000fc600000006ff */
[----:B------:R-:W-:Y:S01]  /*14fd0*/  IMAD R3, R4, 0x8, R3 ;  /* 0x0000000804037824 */ /* 0x000fe200078e0203 */
[----:B0-----:R-:W-:Y:S06]  /*14fe0*/  @!P0 BRA `(.L_x_1287) ;  /* 0x0000001400988947 */ /* 0x001fec0003800000 */
.L_x_1334:
[----:B------:R-:W1:Y:S02]  /*14ff0*/  SYNCS.PHASECHK.TRANS64.TRYWAIT P0, [R3+URZ], R2 ;  /* 0x00000002030075a7 */ /* 0x000e64000800017f */
[----:B-1----:R-:W-:Y:S05]  /*15000*/  @!P0 BRA `(.L_x_1288) ;  /* 0x0000001400a48947 */ /* 0x002fea0003800000 */
.L_x_1335:
[----:B------:R-:W-:Y:S05]  /*15010*/  @!P2 BRA `(.L_x_1289) ;  /* 0x000000000004a947 */ /* 0x000fea0003800000 */
[----:B------:R-:W-:Y:S01]  /*15020*/  BPT.TRAP 0x1 ;  /* 0x000000040000795c */ /* 0x000fe20000300000 */
.L_x_1289:
[----:B-1----:R-:W-:-:S04]  /*15030*/  VIADD R3, R0, 0x2a860 ;  /* 0x0002a86000037836 */ /* 0x002fc80000000000 */
[----:B------:R-:W-:-:S04]  /*15040*/  IMAD R18, R18, 0x8, R3 ;  /* 0x0000000812127824 */ /* 0x000fc800078e0203 */
[----:B------:R-:W1:Y:S02]  /*15050*/  SYNCS.PHASECHK.TRANS64.TRYWAIT P0, [R18+URZ], R5 ;  /* 0x00000005120075a7 */ /* 0x000e64000800017f */
[----:B-1----:R-:W-:Y:S05]  /*15060*/  @!P0 BRA `(.L_x_1290) ;  /* 0x0000001400a08947 */ /* 0x002fea0003800000 */
.L_x_1336:
[----:B------:R-:W-:-:S07]  /*15070*/  IMAD R3, R4, 0x8, R3 ;  /* 0x0000000804037824 */ /* 0x000fce00078e0203 */
.L_x_1291:
[----:B--2---:R2:W3:Y:S02]  /*15080*/  SYNCS.PHASECHK.TRANS64.TRYWAIT P0, [R3+URZ], R2 ;  /* 0x00000002030075a7 */ /* 0x0044e4000800017f */
[----:B---3--:R-:W-:Y:S05]  /*15090*/  @!P0 NANOSLEEP.SYNCS 0x989680 ;  /* 0x009896800000895d */ /* 0x008fea0003900000 */
[----:B------:R-:W3:Y:S02]  /*150a0*/  @!P0 SYNCS.PHASECHK.TRANS64 P0, [R3+URZ], R2 ;  /* 0x00000002030085a7 */ /* 0x000ee4000800007f */
[----:B---3--:R-:W-:Y:S05]  /*150b0*/  @!P0 BRA `(.L_x_1291) ;  /* 0xfffffffc00f08947 */ /* 0x008fea000383ffff */
.L_x_1284:
[----:B------:R-:W-:Y:S05]  /*150c0*/  BSYNC B0 ;  /* 0x0000000000007941 */ /* 0x000fea0003800000 */
.L_x_1283:
[----:B------:R-:W-:Y:S05]  /*150d0*/  EXIT ;  /* 0x000000000000794d */ /* 0x000fea0003800000 */
.L_x_1096:
[----:B0-----:R-:W-:-:S04]  /*150e0*/  IMAD.U32 R3, RZ, RZ, UR38 ;  /* 0x00000026ff037e24 */ /* 0x001fc8000f8e00ff */
[----:B------:R0:W1:Y:S03]  /*150f0*/  SYNCS.PHASECHK.TRANS64.TRYWAIT P1, [R3+URZ+0x2a800], R0 ;  /* 0x02a80000030075a7 */ /* 0x000066000802017f */
[----:B-1----:R-:W-:Y:S05]  /*15100*/  @!P1 NANOSLEEP.SYNCS 0x989680 ;  /* 0x009896800000995d */ /* 0x002fea0003900000 */
[----:B------:R-:W1:Y:S02]  /*15110*/  @!P1 SYNCS.PHASECHK.TRANS64 P1, [R3+URZ+0x2a800], R0 ;  /* 0x02a80000030095a7 */ /* 0x000e64000802007f */
[----:B-1----:R-:W-:Y:S05]  /*15120*/  @!P1 BRA `(.L_x_1096) ;  /* 0xfffffffc00ec9947 */ /* 0x002fea000383ffff */
[----:B------:R-:W-:Y:S05]  /*15130*/  BRA `(.L_x_1292) ;  /* 0xfffffec800347947 */ /* 0x000fea000383ffff */
.L_x_1100:
[----:B-1----:R1:W3:Y:S02]  /*15140*/  SYNCS.PHASECHK.TRANS64.TRYWAIT P1, [R21+URZ+0x2a830], R0 ;  /* 0x02a83000150075a7 */ /* 0x0022e4000802017f */
[----:B---3--:R-:W-:Y:S05]  /*15150*/  @!P1 NANOSLEEP.SYNCS 0x989680 ;  /* 0x009896800000995d */ /* 0x008fea0003900000 */
[----:B------:R-:W3:Y:S02]  /*15160*/  @!P1 SYNCS.PHASECHK.TRANS64 P1, [R21+URZ+0x2a830], R0 ;  /* 0x02a83000150095a7 */ /* 0x000ee4000802007f */
[----:B---3--:R-:W-:Y:S05]  /*15170*/  @!P1 BRA `(.L_x_1100) ;  /* 0xfffffffc00f09947 */ /* 0x008fea000383ffff */
[----:B------:R-:W-:Y:S05]  /*15180*/  BRA `(.L_x_1099) ;  /* 0xfffffec800687947 */ /* 0x000fea000383ffff */
.L_x_1116:
[----:B-1----:R-:W-:-:S04]  /*15190*/  IMAD.U32 R14, RZ, RZ, UR7 ;  /* 0x00000007ff0e7e24 */ /* 0x002fc8000f8e00ff */
[----:B------:R1:W2:Y:S03]  /*151a0*/  SYNCS.PHASECHK.TRANS64.TRYWAIT P1, [R14+URZ+0x2a830], R11 ;  /* 0x02a8300b0e0075a7 */ /* 0x0002a6000802017f */
[----:B--2---:R-:W-:Y:S05]  /*151b0*/  @!P1 NANOSLEEP.SYNCS 0x989680 ;  /* 0x009896800000995d */ /* 0x004fea0003900000 */
[----:B------:R-:W2:Y:S02]  /*151c0*/  @!P1 SYNCS.PHASECHK.TRANS64 P1, [R14+URZ+0x2a830], R11 ;  /* 0x02a8300b0e0095a7 */ /* 0x000ea4000802007f */
[----:B--2---:R-:W-:Y:S05]  /*151d0*/  @!P1 BRA `(.L_x_1116) ;  /* 0xfffffffc00ec9947 */ /* 0x004fea000383ffff */
[----:B------:R-:W-:Y:S05]  /*151e0*/  BRA `(.L_x_1115) ;  /* 0xfffffef800a47947 */ /* 0x000fea000383ffff */
.L_x_1120:
[----:B01----:R-:W-:-:S04]  /*151f0*/  IMAD.U32 R11, RZ, RZ, UR14 ;  /* 0x0000000eff0b7e24 */ /* 0x003fc8000f8e00ff */
[----:B------:R0:W1:Y:S03]  /*15200*/  SYNCS.PHASECHK.TRANS64.TRYWAIT P1, [R11+URZ+0x2a850], R0 ;  /* 0x02a850000b0075a7 */ /* 0x000066000802017f */
[----:B-1----:R-:W-:Y:S05]  /*15210*/  @!P1 NANOSLEEP.SYNCS 0x989680 ;  /* 0x009896800000995d */ /* 0x002fea0003900000 */
[----:B------:R-:W1:Y:S02]  /*15220*/  @!P1 SYNCS.PHASECHK.TRANS64 P1, [R11+URZ+0x2a850], R0 ;  /* 0x02a850000b0095a7 */ /* 0x000e64000802007f */
[----:B-1----:R-:W-:Y:S05]  /*15230*/  @!P1 BRA `(.L_x_1120) ;  /* 0xfffffffc00ec9947 */ /* 0x002fea000383ffff */
[----:B------:R-:W-:Y:S05]  /*15240*/  BRA `(.L_x_1119) ;  /* 0xffffff0000cc7947 */ /* 0x000fea000383ffff */
.L_x_1137:
[----:B-1----:R-:W-:-:S04]  /*15250*/  IMAD.U32 R8, RZ, RZ, UR6 ;  /* 0x00000006ff087e24 */ /* 0x002fc8000f8e00ff */
[----:B------:R1:W2:Y:S03]  /*15260*/  SYNCS.PHASECHK.TRANS64.TRYWAIT P1, [R8+URZ+0x2a830], R7 ;  /* 0x02a83007080075a7 */ /* 0x0002a6000802017f */
[----:B--2---:R-:W-:Y:S05]  /*15270*/  @!P1 NANOSLEEP.SYNCS 0x989680 ;  /* 0x009896800000995d */ /* 0x004fea0003900000 */
[----:B------:R-:W2:Y:S02]  /*15280*/  @!P1 SYNCS.PHASECHK.TRANS64 P1, [R8+URZ+0x2a830], R7 ;  /* 0x02a83007080095a7 */ /* 0x000ea4000802007f */
[----:B--2---:R-:W-:Y:S05]  /*15290*/  @!P1 BRA `(.L_x_1137) ;  /* 0xfffffffc00ec9947 */ /* 0x004fea000383ffff */
[----:B------:R-:W-:Y:S05]  /*152a0*/  BRA `(.L_x_1136) ;  /* 0xffffff2c00fc7947 */ /* 0x000fea000383ffff */
.L_x_1141:
[----:B01----:R-:W-:-:S04]  /*152b0*/  IMAD.U32 R7, RZ, RZ, UR10 ;  /* 0x0000000aff077e24 */ /* 0x003fc8000f8e00ff */
[----:B------:R0:W1:Y:S03]  /*152c0*/  SYNCS.PHASECHK.TRANS64.TRYWAIT P1, [R7+URZ+0x2a850], R0 ;  /* 0x02a85000070075a7 */ /* 0x000066000802017f */
[----:B-1----:R-:W-:Y:S05]  /*152d0*/  @!P1 NANOSLEEP.SYNCS 0x989680 ;  /* 0x009896800000995d */ /* 0x002fea0003900000 */
[----:B------:R-:W1:Y:S02]  /*152e0*/  @!P1 SYNCS.PHASECHK.TRANS64 P1, [R7+URZ+0x2a850], R0 ;  /* 0x02a85000070095a7 */ /* 0x000e64000802007f */
[----:B-1----:R-:W-:Y:S05]  /*152f0*/  @!P1 BRA `(.L_x_1141) ;  /* 0xfffffffc00ec9947 */ /* 0x002fea000383ffff */
[----:B------:R-:W-:Y:S05]  /*15300*/  BRA `(.L_x_1140) ;  /* 0xffffff3800247947 */ /* 0x000fea000383ffff */
.L_x_1147:
[----:B-1----:R-:W-:-:S04]  /*15310*/  IMAD.U32 R8, RZ, RZ, UR6 ;  /* 0x00000006ff087e24 */ /* 0x002fc8000f8e00ff */
[----:B------:R1:W2:Y:S03]  /*15320*/  SYNCS.PHASECHK.TRANS64.TRYWAIT P1, [R8+URZ+0x2a830], R7 ;  /* 0x02a83007080075a7 */ /* 0x0002a6000802017f */
[----:B--2---:R-:W-:Y:S05]  /*15330*/  @!P1 NANOSLEEP.SYNCS 0x989680 ;  /* 0x009896800000995d */ /* 0x004fea0003900000 */
[----:B------:R-:W2:Y:S02]  /*15340*/  @!P1 SYNCS.PHASECHK.TRANS64 P1, [R8+URZ+0x2a830], R7 ;  /* 0x02a83007080095a7 */ /* 0x000ea4000802007f */
[----:B--2---:R-:W-:Y:S05]  /*15350*/  @!P1 BRA `(.L_x_1147) ;  /* 0xfffffffc00ec9947 */ /* 0x004fea000383ffff */
[----:B------:R-:W-:Y:S05]  /*15360*/  BRA `(.L_x_1146) ;  /* 0xffffff5000707947 */ /* 0x000fea000383ffff */
.L_x_1151:
[----:B01----:R-:W-:-:S04]  /*15370*/  IMAD.U32 R7, RZ, RZ, UR10 ;  /* 0x0000000aff077e24 */ /* 0x003fc8000f8e00ff */
[----:B------:R0:W1:Y:S03]  /*15380*/  SYNCS.PHASECHK.TRANS64.TRYWAIT P1, [R7+URZ+0x2a850], R0 ;  /* 0x02a85000070075a7 */ /* 0x000066000802017f */
[----:B-1----:R-:W-:Y:S05]  /*15390*/  @!P1 NANOSLEEP.SYNCS 0x989680 ;  /* 0x009896800000995d */ /* 0x002fea0003900000 */
[----:B------:R-:W1:Y:S02]  /*153a0*/  @!P1 SYNCS.PHASECHK.TRANS64 P1, [R7+URZ+0x2a850], R0 ;  /* 0x02a85000070095a7 */ /* 0x000e64000802007f */
[----:B-1----:R-:W-:Y:S05]  /*153b0*/  @!P1 BRA `(.L_x_1151) ;  /* 0xfffffffc00ec9947 */ /* 0x002fea000383ffff */
[----:B------:R-:W-:Y:S05]  /*153c0*/  BRA `(.L_x_1150) ;  /* 0xffffff5800987947 */ /* 0x000fea000383ffff */
.L_x_1164:
[----:B-1----:R-:W-:-:S04]  /*153d0*/  IMAD.U32 R5, RZ, RZ, UR5 ;  /* 0x00000005ff057e24 */ /* 0x002fc8000f8e00ff */
[----:B------:R1:W2:Y:S03]  /*153e0*/  SYNCS.PHASECHK.TRANS64.TRYWAIT P0, [R5+URZ+0x2a850], R0 ;  /* 0x02a85000050075a7 */ /* 0x0002a6000800017f */
[----:B--2---:R-:W-:Y:S05]  /*153f0*/  @!P0 NANOSLEEP.SYNCS 0x989680 ;  /* 0x009896800000895d */ /* 0x004fea0003900000 */
[----:B------:R-:W2:Y:S02]  /*15400*/  @!P0 SYNCS.PHASECHK.TRANS64 P0, [R5+URZ+0x2a850], R0 ;  /* 0x02a85000050085a7 */ /* 0x000ea4000800007f */
[----:B--2---:R-:W-:Y:S05]  /*15410*/  @!P0 BRA `(.L_x_1164) ;  /* 0xfffffffc00ec8947 */ /* 0x004fea000383ffff */
[----:B------:R-:W-:Y:S05]  /*15420*/  BRA `(.L_x_1163) ;  /* 0xffffff8800007947 */ /* 0x000fea000383ffff */
.L_x_1200:
[----:B------:R-:W-:Y:S02]  /*15430*/  IMAD.MOV.U32 R13, RZ, RZ, R4 ;  /* 0x000000ffff0d7224 */ /* 0x000fe400078e0004 */
[----:B------:R-:W-:Y:S02]  /*15440*/  IMAD.MOV.U32 R12, RZ, RZ, RZ ;  /* 0x000000ffff0c7224 */ /* 0x000fe400078e00ff */
[----:B------:R-:W-:Y:S02]  /*15450*/  IMAD.MOV.U32 R11, RZ, RZ, 0x1f ;  /* 0x0000001fff0b7424 */ /* 0x000fe400078e00ff */
[----:B------:R-:W-:-:S07]  /*15460*/  IMAD.MOV.U32 R15, RZ, RZ, -0x1 ;  /* 0xffffffffff0f7424 */ /* 0x000fce00078e00ff */
[----:B0-----:R-:W-:Y:S05]  /*15470*/  WARPSYNC.COLLECTIVE R15, `(.L_x_1293) ;  /* 0x000000000f087348 */ /* 0x001fea0003c00000 */
[----:B------:R1:W2:Y:S02]  /*15480*/  SHFL.IDX P6, R14, R13, R12, R11 ;  /* 0x0000000c0d0e7389 */ /* 0x0002a400000c000b */
[----:B012---:R-:W-:Y:S01]  /*15490*/  ENDCOLLECTIVE ;  /* 0x000000000000791b */ /* 0x007fe20003800000 */
.L_x_1293:
[----:B------:R-:W-:Y:S05]  /*154a0*/  BRA `(.L_x_1294) ;  /* 0xffffffbc00a87947 */ /* 0x000fea000383ffff */
.L_x_1202:
[----:B------:R-:W-:Y:S01]  /*154b0*/  BSSY B0, `(.L_x_1295) ;  /* 0x0000006000007945 */ /* 0x000fe20003800000 */
[----:B------:R-:W-:-:S07]  /*154c0*/  IMAD.MOV.U32 R15, RZ, RZ, -0x1 ;  /* 0xffffffffff0f7424 */ /* 0x000fce00078e00ff */
[----:B01----:R-:W-:Y:S05]  /*154d0*/  WARPSYNC.COLLECTIVE R15, `(.L_x_1296) ;  /* 0x000000000f0c7348 */ /* 0x003fea0003c00000 */
[----:B------:R-:W-:Y:S02]  /*154e0*/  ELECT P6, UR62, PT ;  /* 0x00000000003e782f */ /* 0x000fe400038c0000 */
[----:B------:R-:W-:Y:S01]  /*154f0*/  MOV R14, UR62 ;  /* 0x0000003e000e7c02 */ /* 0x000fe20008000f00 */
[----:B01----:R-:W-:Y:S10]  /*15500*/  ENDCOLLECTIVE ;  /* 0x000000000000791b */ /* 0x003ff40003800000 */
.L_x_1296:
[----:B------:R-:W-:Y:S05]  /*15510*/  BSYNC B0 ;  /* 0x0000000000007941 */ /* 0x000fea0003800000 */
.L_x_1295:
[----:B------:R-:W-:Y:S05]  /*15520*/  BRA `(.L_x_1297) ;  /* 0xffffffbc00ac7947 */ /* 0x000fea000383ffff */
.L_x_1204:
[----:B0-----:R0:W2:Y:S02]  /*15530*/  SYNCS.PHASECHK.TRANS64.TRYWAIT P0, [R0+URZ+0x2a840], R2 ;  /* 0x02a84002000075a7 */ /* 0x0010a4000800017f */
[----:B--2---:R-:W-:Y:S05]  /*15540*/  @!P0 NANOSLEEP.SYNCS 0x989680 ;  /* 0x009896800000895d */ /* 0x004fea0003900000 */
[----:B------:R-:W2:Y:S02]  /*15550*/  @!P0 SYNCS.PHASECHK.TRANS64 P0, [R0+URZ+0x2a840], R2 ;  /* 0x02a84002000085a7 */ /* 0x000ea4000800007f */
[----:B--2---:R-:W-:Y:S05]  /*15560*/  @!P0 BRA `(.L_x_1204) ;  /* 0xfffffffc00f08947 */ /* 0x004fea000383ffff */
[----:B------:R-:W-:Y:S05]  /*15570*/  BRA `(.L_x_1298) ;  /* 0xffffffc000007947 */ /* 0x000fea000383ffff */
.L_x_1208:
[----:B------:R-:W-:Y:S01]  /*15580*/  IMAD.MOV.U32 R13, RZ, RZ, R6 ;  /* 0x000000ffff0d7224 */ /* 0x000fe200078e0006 */
[----:B------:R-:W-:Y:S01]  /*15590*/  LOP3.LUT R8, R8, 0x7f, RZ, 0xc0, !PT ;  /* 0x0000007f08087812 */ /* 0x000fe200078ec0ff */
[----:B------:R-:W-:Y:S02]  /*155a0*/  IMAD.MOV.U32 R12, RZ, RZ, RZ ;  /* 0x000000ffff0c7224 */ /* 0x000fe400078e00ff */
[----:B------:R-:W-:Y:S01]  /*155b0*/  IMAD.MOV.U32 R11, RZ, RZ, 0x181f ;  /* 0x0000181fff0b7424 */ /* 0x000fe200078e00ff */
[----:B------:R-:W-:Y:S01]  /*155c0*/  SHF.R.U32.HI R8, RZ, 0x3, R8 ;  /* 0x00000003ff087819 */ /* 0x000fe20000011608 */
[----:B------:R-:W-:-:S04]  /*155d0*/  IMAD.MOV.U32 R15, RZ, RZ, -0x1 ;  /* 0xffffffffff0f7424 */ /* 0x000fc800078e00ff */
[----:B------:R-:W-:-:S07]  /*155e0*/  VIADD R4, R8, UR43 ;  /* 0x0000002b08047c36 */ /* 0x000fce0008000000 */
[----:B-----5:R-:W-:Y:S05]  /*155f0*/  WARPSYNC.COLLECTIVE R15, `(.L_x_1299) ;  /* 0x000000000f087348 */ /* 0x020fea0003c00000 */
[----:B------:R0:W1:Y:S02]  /*15600*/  SHFL.IDX P6, R14, R13, R12, R11 ;  /* 0x0000000c0d0e7389 */ /* 0x00006400000c000b */
[----:B01---5:R-:W-:Y:S01]  /*15610*/  ENDCOLLECTIVE ;  /* 0x000000000000791b */ /* 0x023fe20003800000 */
.L_x_1299:
[----:B------:R-:W-:Y:S02]  /*15620*/  VIADD R8, R4, 0x10 ;  /* 0x0000001004087836 */ /* 0x000fe40000000000 */
[----:B------:R-:W-:Y:S02]  /*15630*/  IMAD.MOV.U32 R13, RZ, RZ, R0 ;  /* 0x000000ffff0d7224 */ /* 0x000fe400078e0000 */
[----:B------:R-:W-:-:S07]  /*15640*/  IMAD.MOV.U32 R2, RZ, RZ, R14 ;  /* 0x000000ffff027224 */ /* 0x000fce00078e000e */
[----:B------:R-:W-:Y:S05]  /*15650*/  WARPSYNC.COLLECTIVE R15, `(.L_x_1300) ;  /* 0x000000000f087348 */ /* 0x000fea0003c00000 */
[----:B------:R0:W1:Y:S02]  /*15660*/  SHFL.IDX P6, R14, R13, R12, R11 ;  /* 0x0000000c0d0e7389 */ /* 0x00006400000c000b */
[----:B01----:R-:W-:Y:S01]  /*15670*/  ENDCOLLECTIVE ;  /* 0x000000000000791b */ /* 0x003fe20003800000 */
.L_x_1300:
[----:B------:R-:W-:Y:S01]  /*15680*/  ULDC UR4, c[0x0][0x288] ;  /* 0x0000a20000047ab9 */ /* 0x000fe20000000800 */
[----:B------:R-:W-:Y:S01]  /*15690*/  ULDC.64 UR6, c[0x0][0x208] ;  /* 0x0000820000067ab9 */ /* 0x000fe20000000a00 */
[----:B------:R-:W-:-:S05]  /*156a0*/  IMAD R5, R7, UR4, RZ ;  /* 0x0000000407057c24 */ /* 0x000fca000f8e02ff */
[----:B------:R-:W-:Y:S01]  /*156b0*/  ISETP.GE.AND P4, PT, R4, R5, PT ;  /* 0x000000050400720c */ /* 0x000fe20003f86270 */
[----:B------:R-:W-:Y:S02]  /*156c0*/  IMAD.MOV.U32 R13, RZ, RZ, R6 ;  /* 0x000000ffff0d7224 */ /* 0x000fe400078e0006 */
[----:B------:R-:W-:Y:S02]  /*156d0*/  IMAD.MOV.U32 R12, RZ, RZ, 0x1 ;  /* 0x00000001ff0c7424 */ /* 0x000fe400078e00ff */
[----:B------:R-:W-:-:S08]  /*156e0*/  IMAD.MOV.U32 R3, RZ, RZ, R14 ;  /* 0x000000ffff037224 */ /* 0x000fd000078e000e */
        /* <DEDUP_REMOVED lines=15> */
.L_x_1301:
[----:B------:R-:W-:Y:S02]  /*157e0*/  IMAD.MOV.U32 R13, RZ, RZ, R0 ;  /* 0x000000ffff0d7224 */ /* 0x000fe400078e0000 */
[----:B------:R-:W-:-:S07]  /*157f0*/  IMAD.MOV.U32 R2, RZ, RZ, R14 ;  /* 0x000000ffff027224 */ /* 0x000fce00078e000e */
[----:B------:R-:W-:Y:S05]  /*15800*/  WARPSYNC.COLLECTIVE R15, `(.L_x_1302) ;  /* 0x000000000f087348 */ /* 0x000fea0003c00000 */
[----:B------:R0:W1:Y:S02]  /*15810*/  SHFL.IDX P6, R14, R13, R12, R11 ;  /* 0x0000000c0d0e7389 */ /* 0x00006400000c000b */
[----:B01----:R-:W-:Y:S01]  /*15820*/  ENDCOLLECTIVE ;  /* 0x000000000000791b */ /* 0x003fe20003800000 */
.L_x_1302:
[----:B------:R-:W-:Y:S01]  /*15830*/  ULDC.64 UR4, c[0x0][0x208] ;  /* 0x0000820000047ab9 */ /* 0x000fe20000000a00 */
[----:B------:R-:W-:Y:S02]  /*15840*/  IMAD.MOV.U32 R13, RZ, RZ, R6 ;  /* 0x000000ffff0d7224 */ /* 0x000fe400078e0006 */
[----:B------:R-:W-:Y:S02]  /*15850*/  IMAD.MOV.U32 R12, RZ, RZ, 0x2 ;  /* 0x00000002ff0c7424 */ /* 0x000fe400078e00ff */
[----:B------:R-:W-:-:S05]  /*15860*/  IMAD.MOV.U32 R3, RZ, RZ, R14 ;  /* 0x000000ffff037224 */ /* 0x000fca00078e000e */
        /* <DEDUP_REMOVED lines=14> */
.L_x_1303:
[----:B------:R-:W-:-:S05]  /*15950*/  VIADD R2, R4, 0x20 ;  /* 0x0000002004027836 */ /* 0x000fca0000000000 */
[----:B------:R-:W-:Y:S01]  /*15960*/  ISETP.GE.AND P4, PT, R2, R5, PT ;  /* 0x000000050200720c */ /* 0x000fe20003f86270 */
[----:B------:R-:W-:Y:S02]  /*15970*/  IMAD.MOV.U32 R13, RZ, RZ, R0 ;  /* 0x000000ffff0d7224 */ /* 0x000fe400078e0000 */
[----:B------:R-:W-:-:S10]  /*15980*/  IMAD.MOV.U32 R2, RZ, RZ, R14 ;  /* 0x000000ffff027224 */ /* 0x000fd400078e000e */
[----:B------:R-:W-:Y:S05]  /*15990*/  WARPSYNC.COLLECTIVE R15, `(.L_x_1304) ;  /* 0x000000000f087348 */ /* 0x000fea0003c00000 */
[----:B------:R0:W1:Y:S02]  /*159a0*/  SHFL.IDX P6, R14, R13, R12, R11 ;  /* 0x0000000c0d0e7389 */ /* 0x00006400000c000b */
[----:B01----:R-:W-:Y:S01]  /*159b0*/  ENDCOLLECTIVE ;  /* 0x000000000000791b */ /* 0x003fe20003800000 */
.L_x_1304:
        /* <DEDUP_REMOVED lines=18> */
.L_x_1305:
[----:B------:R-:W-:-:S05]  /*15ae0*/  VIADD R2, R4, 0x30 ;  /* 0x0000003004027836 */ /* 0x000fca0000000000 */
[----:B------:R-:W-:Y:S01]  /*15af0*/  ISETP.GE.AND P4, PT, R2, R5, PT ;  /* 0x000000050200720c */ /* 0x000fe20003f86270 */
[----:B------:R-:W-:Y:S02]  /*15b00*/  IMAD.MOV.U32 R13, RZ, RZ, R0 ;  /* 0x000000ffff0d7224 */ /* 0x000fe400078e0000 */
[----:B------:R-:W-:-:S10]  /*15b10*/  IMAD.MOV.U32 R2, RZ, RZ, R14 ;  /* 0x000000ffff027224 */ /* 0x000fd400078e000e */
[----:B------:R-:W-:Y:S05]  /*15b20*/  WARPSYNC.COLLECTIVE R15, `(.L_x_1306) ;  /* 0x000000000f087348 */ /* 0x000fea0003c00000 */
[----:B------:R0:W1:Y:S02]  /*15b30*/  SHFL.IDX P6, R14, R13, R12, R11 ;  /* 0x0000000c0d0e7389 */ /* 0x00006400000c000b */
[----:B01----:R-:W-:Y:S01]  /*15b40*/  ENDCOLLECTIVE ;  /* 0x000000000000791b */ /* 0x003fe20003800000 */
.L_x_1306:
        /* <DEDUP_REMOVED lines=18> */
.L_x_1307:
[----:B------:R-:W-:-:S05]  /*15c70*/  VIADD R2, R4, 0x40 ;  /* 0x0000004004027836 */ /* 0x000fca0000000000 */
[----:B------:R-:W-:Y:S01]  /*15c80*/  ISETP.GE.AND P4, PT, R2, R5, PT ;  /* 0x000000050200720c */ /* 0x000fe20003f86270 */
[----:B------:R-:W-:Y:S02]  /*15c90*/  IMAD.MOV.U32 R13, RZ, RZ, R0 ;  /* 0x000000ffff0d7224 */ /* 0x000fe400078e0000 */
[----:B------:R-:W-:-:S10]  /*15ca0*/  IMAD.MOV.U32 R2, RZ, RZ, R14 ;  /* 0x000000ffff027224 */ /* 0x000fd400078e000e */
[----:B------:R-:W-:Y:S05]  /*15cb0*/  WARPSYNC.COLLECTIVE R15, `(.L_x_1308) ;  /* 0x000000000f087348 */ /* 0x000fea0003c00000 */
[----:B------:R0:W1:Y:S02]  /*15cc0*/  SHFL.IDX P6, R14, R13, R12, R11 ;  /* 0x0000000c0d0e7389 */ /* 0x00006400000c000b */
[----:B01----:R-:W-:Y:S01]  /*15cd0*/  ENDCOLLECTIVE ;  /* 0x000000000000791b */ /* 0x003fe20003800000 */
.L_x_1308:
        /* <DEDUP_REMOVED lines=18> */
.L_x_1309:
[----:B------:R-:W-:-:S05]  /*15e00*/  VIADD R2, R4, 0x50 ;  /* 0x0000005004027836 */ /* 0x000fca0000000000 */
[----:B------:R-:W-:Y:S01]  /*15e10*/  ISETP.GE.AND P4, PT, R2, R5, PT ;  /* 0x000000050200720c */ /* 0x000fe20003f86270 */
[----:B------:R-:W-:Y:S02]  /*15e20*/  IMAD.MOV.U32 R13, RZ, RZ, R0 ;  /* 0x000000ffff0d7224 */ /* 0x000fe400078e0000 */
[----:B------:R-:W-:-:S10]  /*15e30*/  IMAD.MOV.U32 R2, RZ, RZ, R14 ;  /* 0x000000ffff027224 */ /* 0x000fd400078e000e */
[----:B------:R-:W-:Y:S05]  /*15e40*/  WARPSYNC.COLLECTIVE R15, `(.L_x_1310) ;  /* 0x000000000f087348 */ /* 0x000fea0003c00000 */
[----:B------:R0:W1:Y:S02]  /*15e50*/  SHFL.IDX P6, R14, R13, R12, R11 ;  /* 0x0000000c0d0e7389 */ /* 0x00006400000c000b */
[----:B01----:R-:W-:Y:S01]  /*15e60*/  ENDCOLLECTIVE ;  /* 0x000000000000791b */ /* 0x003fe20003800000 */
.L_x_1310:
        /* <DEDUP_REMOVED lines=18> */
.L_x_1311:
[----:B------:R-:W-:-:S05]  /*15f90*/  VIADD R2, R4, 0x60 ;  /* 0x0000006004027836 */ /* 0x000fca0000000000 */
[----:B------:R-:W-:Y:S01]  /*15fa0*/  ISETP.GE.AND P4, PT, R2, R5, PT ;  /* 0x000000050200720c */ /* 0x000fe20003f86270 */
[----:B------:R-:W-:Y:S02]  /*15fb0*/  IMAD.MOV.U32 R13, RZ, RZ, R0 ;  /* 0x000000ffff0d7224 */ /* 0x000fe400078e0000 */
[----:B------:R-:W-:-:S10]  /*15fc0*/  IMAD.MOV.U32 R2, RZ, RZ, R14 ;  /* 0x000000ffff027224 */ /* 0x000fd400078e000e */
[----:B------:R-:W-:Y:S05]  /*15fd0*/  WARPSYNC.COLLECTIVE R15, `(.L_x_1312) ;  /* 0x000000000f087348 */ /* 0x000fea0003c00000 */
[----:B------:R0:W1:Y:S02]  /*15fe0*/  SHFL.IDX P6, R14, R13, R12, R11 ;  /* 0x0000000c0d0e7389 */ /* 0x00006400000c000b */
[----:B01----:R-:W-:Y:S01]  /*15ff0*/  ENDCOLLECTIVE ;  /* 0x000000000000791b */ /* 0x003fe20003800000 */
.L_x_1312:
        /* <DEDUP_REMOVED lines=18> */
.L_x_1313:
[----:B------:R-:W-:Y:S02]  /*16120*/  IMAD.MOV.U32 R13, RZ, RZ, R0 ;  /* 0x000000ffff0d7224 */ /* 0x000fe400078e0000 */
[----:B------:R-:W-:-:S07]  /*16130*/  IMAD.MOV.U32 R6, RZ, RZ, R14 ;  /* 0x000000ffff067224 */ /* 0x000fce00078e000e */
[----:B------:R-:W-:Y:S05]  /*16140*/  WARPSYNC.COLLECTIVE R15, `(.L_x_1314) ;  /* 0x000000000f087348 */ /* 0x000fea0003c00000 */
[----:B------:R0:W1:Y:S02]  /*16150*/  SHFL.IDX P6, R14, R13, R12, R11 ;  /* 0x0000000c0d0e7389 */ /* 0x00006400000c000b */
[----:B01----:R-:W-:Y:S01]  /*16160*/  ENDCOLLECTIVE ;  /* 0x000000000000791b */ /* 0x003fe20003800000 */
.L_x_1314:
[----:B------:R-:W-:Y:S01]  /*16170*/  IMAD.MOV.U32 R0, RZ, RZ, R14 ;  /* 0x000000ffff007224 */ /* 0x000fe200078e000e */
[----:B------:R-:W-:Y:S06]  /*16180*/  BRA `(.L_x_1315) ;  /* 0xffffffc000747947 */ /* 0x000fec000383ffff */
.L_x_1213:
[----:B0-----:R0:W1:Y:S02]  /*16190*/  SYNCS.PHASECHK.TRANS64.TRYWAIT P0, [R17+URZ+0x2a820], R0 ;  /* 0x02a82000110075a7 */ /* 0x001064000800017f */
[----:B-1----:R-:W-:Y:S05]  /*161a0*/  @!P0 NANOSLEEP.SYNCS 0x989680 ;  /* 0x009896800000895d */ /* 0x002fea0003900000 */
[----:B------:R-:W1:Y:S02]  /*161b0*/  @!P0 SYNCS.PHASECHK.TRANS64 P0, [R17+URZ+0x2a820], R0 ;  /* 0x02a82000110085a7 */ /* 0x000e64000800007f */
[----:B-1----:R-:W-:Y:S05]  /*161c0*/  @!P0 BRA `(.L_x_1213) ;  /* 0xfffffffc00f08947 */ /* 0x002fea000383ffff */
[----:B------:R-:W-:Y:S05]  /*161d0*/  BRA `(.L_x_1316) ;  /* 0xffffffc000ec7947 */ /* 0x000fea000383ffff */
.L_x_1220:
[----:B0-----:R0:W1:Y:S02]  /*161e0*/  SYNCS.PHASECHK.TRANS64.TRYWAIT P0, [R3+URZ+0x2a840], R2 ;  /* 0x02a84002030075a7 */ /* 0x001064000800017f */
[----:B-1----:R-:W-:Y:S05]  /*161f0*/  @!P0 NANOSLEEP.SYNCS 0x989680 ;  /* 0x009896800000895d */ /* 0x002fea0003900000 */
[----:B------:R-:W1:Y:S02]  /*16200*/  @!P0 SYNCS.PHASECHK.TRANS64 P0, [R3+URZ+0x2a840], R2 ;  /* 0x02a84002030085a7 */ /* 0x000e64000800007f */
[----:B-1----:R-:W-:Y:S05]  /*16210*/  @!P0 BRA `(.L_x_1220) ;  /* 0xfffffffc00f08947 */ /* 0x002fea000383ffff */
[----:B------:R-:W-:Y:S05]  /*16220*/  BRA `(.L_x_1317) ;  /* 0xffffffc400a87947 */ /* 0x000fea000383ffff */
.L_x_1227:
[----:B0-----:R0:W1:Y:S02]  /*16230*/  SYNCS.PHASECHK.TRANS64.TRYWAIT P0, [R3+URZ+0x60], R2 ;  /* 0x00006002030075a7 */ /* 0x001064000800017f */
[----:B-1----:R-:W-:Y:S05]  /*16240*/  @!P0 NANOSLEEP.SYNCS 0x989680 ;  /* 0x009896800000895d */ /* 0x002fea0003900000 */
[----:B------:R-:W1:Y:S02]  /*16250*/  @!P0 SYNCS.PHASECHK.TRANS64 P0, [R3+URZ+0x60], R2 ;  /* 0x00006002030085a7 */ /* 0x000e64000800007f */
[----:B-1----:R-:W-:Y:S05]  /*16260*/  @!P0 BRA `(.L_x_1227) ;  /* 0xfffffffc00f08947 */ /* 0x002fea000383ffff */
[----:B------:R-:W-:Y:S05]  /*16270*/  BRA `(.L_x_1318) ;  /* 0xffffffc800b47947 */ /* 0x000fea000383ffff */
.L_x_1237:
[----:B--2---:R2:W3:Y:S02]  /*16280*/  SYNCS.PHASECHK.TRANS64.TRYWAIT P0, [R3+URZ+0x2a840], R2 ;  /* 0x02a84002030075a7 */ /* 0x0044e4000800017f */
[----:B---3--:R-:W-:Y:S05]  /*16290*/  @!P0 NANOSLEEP.SYNCS 0x989680 ;  /* 0x009896800000895d */ /* 0x008fea0003900000 */
[----:B------:R-:W3:Y:S02]  /*162a0*/  @!P0 SYNCS.PHASECHK.TRANS64 P0, [R3+URZ+0x2a840], R2 ;  /* 0x02a84002030085a7 */ /* 0x000ee4000800007f */
[----:B---3--:R-:W-:Y:S05]  /*162b0*/  @!P0 BRA `(.L_x_1237) ;  /* 0xfffffffc00f08947 */ /* 0x008fea000383ffff */
[----:B------:R-:W-:Y:S05]  /*162c0*/  BRA `(.L_x_1319) ;  /* 0xffffffd0003c7947 */ /* 0x000fea000383ffff */
.L_x_1244:
[----:B0-----:R0:W1:Y:S02]  /*162d0*/  SYNCS.PHASECHK.TRANS64.TRYWAIT P0, [R2+URZ+0x60], R3 ;  /* 0x00006003020075a7 */ /* 0x001064000800017f */
[----:B-1----:R-:W-:Y:S05]  /*162e0*/  @!P0 NANOSLEEP.SYNCS 0x989680 ;  /* 0x009896800000895d */ /* 0x002fea0003900000 */
[----:B------:R-:W1:Y:S02]  /*162f0*/  @!P0 SYNCS.PHASECHK.TRANS64 P0, [R2+URZ+0x60], R3 ;  /* 0x00006003020085a7 */ /* 0x000e64000800007f */
[----:B-1----:R-:W-:Y:S05]  /*16300*/  @!P0 BRA `(.L_x_1244) ;  /* 0xfffffffc00f08947 */ /* 0x002fea000383ffff */
[----:B------:R-:W-:Y:S05]  /*16310*/  BRA `(.L_x_1320) ;  /* 0xffffffd400487947 */ /* 0x000fea000383ffff */
.L_x_1253:
[----:B-1----:R1:W2:Y:S02]  /*16320*/  SYNCS.PHASECHK.TRANS64.TRYWAIT P0, [R2+URZ+0x2a840], R3 ;  /* 0x02a84003020075a7 */ /* 0x0022a4000800017f */
[----:B--2---:R-:W-:Y:S05]  /*16330*/  @!P0 NANOSLEEP.SYNCS 0x989680 ;  /* 0x009896800000895d */ /* 0x004fea0003900000 */
[----:B------:R-:W2:Y:S02]  /*16340*/  @!P0 SYNCS.PHASECHK.TRANS64 P0, [R2+URZ+0x2a840], R3 ;  /* 0x02a84003020085a7 */ /* 0x000ea4000800007f */
[----:B--2---:R-:W-:Y:S05]  /*16350*/  @!P0 BRA `(.L_x_1253) ;  /* 0xfffffffc00f08947 */ /* 0x004fea000383ffff */
[----:B------:R-:W-:Y:S05]  /*16360*/  BRA `(.L_x_1321) ;  /* 0xffffffd800a07947 */ /* 0x000fea000383ffff */
.L_x_1260:
[----:B0-----:R0:W1:Y:S02]  /*16370*/  SYNCS.PHASECHK.TRANS64.TRYWAIT P0, [R2+URZ+0x60], R5 ;  /* 0x00006005020075a7 */ /* 0x001064000800017f */
[----:B-1----:R-:W-:Y:S05]  /*16380*/  @!P0 NANOSLEEP.SYNCS 0x989680 ;  /* 0x009896800000895d */ /* 0x002fea0003900000 */
[----:B------:R-:W1:Y:S02]  /*16390*/  @!P0 SYNCS.PHASECHK.TRANS64 P0, [R2+URZ+0x60], R5 ;  /* 0x00006005020085a7 */ /* 0x000e64000800007f */
[----:B-1----:R-:W-:Y:S05]  /*163a0*/  @!P0 BRA `(.L_x_1260) ;  /* 0xfffffffc00f08947 */ /* 0x002fea000383ffff */
[----:B------:R-:W-:Y:S05]  /*163b0*/  BRA `(.L_x_1322) ;  /* 0xffffffdc00ac7947 */ /* 0x000fea000383ffff */
.L_x_1271:
[----:B0-----:R0:W1:Y:S02]  /*163c0*/  SYNCS.PHASECHK.TRANS64.TRYWAIT P0, [R2+URZ+0x2a860], R3 ;  /* 0x02a86003020075a7 */ /* 0x001064000800017f */
[----:B-1----:R-:W-:Y:S05]  /*163d0*/  @!P0 NANOSLEEP.SYNCS 0x989680 ;  /* 0x009896800000895d */ /* 0x002fea0003900000 */
[----:B------:R-:W1:Y:S02]  /*163e0*/  @!P0 SYNCS.PHASECHK.TRANS64 P0, [R2+URZ+0x2a860], R3 ;  /* 0x02a86003020085a7 */ /* 0x000e64000800007f */
[----:B-1----:R-:W-:Y:S05]  /*163f0*/  @!P0 BRA `(.L_x_1271) ;  /* 0xfffffffc00f08947 */ /* 0x002fea000383ffff */
[----:B------:R-:W-:Y:S05]  /*16400*/  BRA `(.L_x_1323) ;  /* 0xffffffe000f07947 */ /* 0x000fea000383ffff */
.L_x_1278:
[----:B------:R-:W-:Y:S01]  /*16410*/  BSSY B0, `(.L_x_1324) ;  /* 0x0000008000007945 */ /* 0x000fe20003800000 */
[----:B-----5:R-:W-:Y:S02]  /*16420*/  IMAD.MOV.U32 R13, RZ, RZ, R2 ;  /* 0x000000ffff0d7224 */ /* 0x020fe400078e0002 */
[----:B------:R-:W-:Y:S02]  /*16430*/  IMAD.MOV.U32 R12, RZ, RZ, RZ ;  /* 0x000000ffff0c7224 */ /* 0x000fe400078e00ff */
[----:B------:R-:W-:Y:S02]  /*16440*/  IMAD.MOV.U32 R11, RZ, RZ, 0x1f ;  /* 0x0000001fff0b7424 */ /* 0x000fe400078e00ff */
[----:B------:R-:W-:-:S07]  /*16450*/  IMAD.MOV.U32 R15, RZ, RZ, -0x1 ;  /* 0xffffffffff0f7424 */ /* 0x000fce00078e00ff */
[----:B0-----:R-:W-:Y:S05]  /*16460*/  WARPSYNC.COLLECTIVE R15, `(.L_x_1325) ;  /* 0x000000000f087348 */ /* 0x001fea0003c00000 */
[----:B------:R1:W2:Y:S02]  /*16470*/  SHFL.IDX P6, R14, R13, R12, R11 ;  /* 0x0000000c0d0e7389 */ /* 0x0002a400000c000b */
[----:B012---:R-:W-:Y:S01]  /*16480*/  ENDCOLLECTIVE ;  /* 0x000000000000791b */ /* 0x007fe20003800000 */
.L_x_1325:
[----:B------:R-:W-:Y:S05]  /*16490*/  BSYNC B0 ;  /* 0x0000000000007941 */ /* 0x000fea0003800000 */
.L_x_1324:
[----:B------:R-:W-:Y:S05]  /*164a0*/  BRA `(.L_x_1326) ;  /* 0xffffffe400e87947 */ /* 0x000fea000383ffff */
.L_x_1281:
[----:B0-----:R0:W1:Y:S02]  /*164b0*/  SYNCS.PHASECHK.TRANS64.TRYWAIT P0, [R0+URZ+0x2a820], R3 ;  /* 0x02a82003000075a7 */ /* 0x001064000800017f */
[----:B-1----:R-:W-:Y:S05]  /*164c0*/  @!P0 NANOSLEEP.SYNCS 0x989680 ;  /* 0x009896800000895d */ /* 0x002fea0003900000 */
[----:B------:R-:W1:Y:S02]  /*164d0*/  @!P0 SYNCS.PHASECHK.TRANS64 P0, [R0+URZ+0x2a820], R3 ;  /* 0x02a82003000085a7 */ /* 0x000e64000800007f */
[----:B-1----:R-:W-:Y:S05]  /*164e0*/  @!P0 BRA `(.L_x_1281) ;  /* 0xfffffffc00f08947 */ /* 0x002fea000383ffff */
[----:B------:R-:W-:Y:S05]  /*164f0*/  BRA `(.L_x_1327) ;  /* 0xffffffe800347947 */ /* 0x000fea000383ffff */
.L_x_1282:
[----:B------:R-:W1:Y:S01]  /*16500*/  S2R R2, SR_TID.X ;  /* 0x0000000000027919 */ /* 0x000e620000002100 */
[----:B------:R-:W-:Y:S01]  /*16510*/  BSSY B0, `(.L_x_1328) ;  /* 0x000000a000007945 */ /* 0x000fe20003800000 */
[----:B------:R-:W-:Y:S02]  /*16520*/  IMAD.MOV.U32 R12, RZ, RZ, RZ ;  /* 0x000000ffff0c7224 */ /* 0x000fe400078e00ff */
[----:B------:R-:W-:Y:S02]  /*16530*/  IMAD.MOV.U32 R11, RZ, RZ, 0x1f ;  /* 0x0000001fff0b7424 */ /* 0x000fe400078e00ff */
[----:B------:R-:W-:Y:S01]  /*16540*/  IMAD.MOV.U32 R15, RZ, RZ, -0x1 ;  /* 0xffffffffff0f7424 */ /* 0x000fe200078e00ff */
[----:B-1----:R-:W-:-:S04]  /*16550*/  SHF.R.U32.HI R2, RZ, 0x5, R2 ;  /* 0x00000005ff027819 */ /* 0x002fc80000011602 */
[----:B------:R-:W-:-:S05]  /*16560*/  LOP3.LUT R2, R2, 0x3, RZ, 0xc0, !PT ;  /* 0x0000000302027812 */ /* 0x000fca00078ec0ff */
[----:B------:R-:W-:-:S07]  /*16570*/  IMAD.MOV.U32 R13, RZ, RZ, R2 ;  /* 0x000000ffff0d7224 */ /* 0x000fce00078e0002 */
[----:B0-----:R-:W-:Y:S05]  /*16580*/  WARPSYNC.COLLECTIVE R15, `(.L_x_1329) ;  /* 0x000000000f087348 */ /* 0x001fea0003c00000 */
[----:B------:R1:W2:Y:S02]  /*16590*/  SHFL.IDX P6, R14, R13, R12, R11 ;  /* 0x0000000c0d0e7389 */ /* 0x0002a400000c000b */
[----:B012---:R-:W-:Y:S01]  /*165a0*/  ENDCOLLECTIVE ;  /* 0x000000000000791b */ /* 0x007fe20003800000 */
.L_x_1329:
[----:B------:R-:W-:Y:S05]  /*165b0*/  BSYNC B0 ;  /* 0x0000000000007941 */ /* 0x000fea0003800000 */
.L_x_1328:
[----:B------:R-:W-:Y:S05]  /*165c0*/  BRA `(.L_x_1330) ;  /* 0xffffffe8001c7947 */ /* 0x000fea000383ffff */
.L_x_1285:
[----:B------:R-:W-:Y:S01]  /*165d0*/  BSSY B1, `(.L_x_1331) ;  /* 0x0000006000017945 */ /* 0x000fe20003800000 */
[----:B------:R-:W-:-:S07]  /*165e0*/  IMAD.MOV.U32 R15, RZ, RZ, -0x1 ;  /* 0xffffffffff0f7424 */ /* 0x000fce00078e00ff */
[----:B01----:R-:W-:Y:S05]  /*165f0*/  WARPSYNC.COLLECTIVE R15, `(.L_x_1332) ;  /* 0x000000000f0c7348 */ /* 0x003fea0003c00000 */
[----:B------:R-:W-:Y:S02]  /*16600*/  ELECT P6, UR62, PT ;  /* 0x00000000003e782f */ /* 0x000fe400038c0000 */
[----:B------:R-:W-:Y:S01]  /*16610*/  MOV R14, UR62 ;  /* 0x0000003e000e7c02 */ /* 0x000fe20008000f00 */
[----:B01----:R-:W-:Y:S10]  /*16620*/  ENDCOLLECTIVE ;  /* 0x000000000000791b */ /* 0x003ff40003800000 */
.L_x_1332:
[----:B------:R-:W-:Y:S05]  /*16630*/  BSYNC B1 ;  /* 0x0000000000017941 */ /* 0x000fea0003800000 */
.L_x_1331:
[----:B------:R-:W-:Y:S05]  /*16640*/  BRA `(.L_x_1333) ;  /* 0xffffffe800147947 */ /* 0x000fea000383ffff */
.L_x_1287:
[----:B0-----:R0:W1:Y:S02]  /*16650*/  SYNCS.PHASECHK.TRANS64.TRYWAIT P0, [R6+URZ], R5 ;  /* 0x00000005060075a7 */ /* 0x001064000800017f */
[----:B-1----:R-:W-:Y:S05]  /*16660*/  @!P0 NANOSLEEP.SYNCS 0x989680 ;  /* 0x009896800000895d */ /* 0x002fea0003900000 */
[----:B------:R-:W1:Y:S02]  /*16670*/  @!P0 SYNCS.PHASECHK.TRANS64 P0, [R6+URZ], R5 ;  /* 0x00000005060085a7 */ /* 0x000e64000800007f */
[----:B-1----:R-:W-:Y:S05]  /*16680*/  @!P0 BRA `(.L_x_1287) ;  /* 0xfffffffc00f08947 */ /* 0x002fea000383ffff */
[----:B------:R-:W-:Y:S05]  /*16690*/  BRA `(.L_x_1334) ;  /* 0xffffffe800547947 */ /* 0x000fea000383ffff */
.L_x_1288:
[----:B-1----:R1:W2:Y:S02]  /*166a0*/  SYNCS.PHASECHK.TRANS64.TRYWAIT P0, [R3+URZ], R2 ;  /* 0x00000002030075a7 */ /* 0x0022a4000800017f */
[----:B--2---:R-:W-:Y:S05]  /*166b0*/  @!P0 NANOSLEEP.SYNCS 0x989680 ;  /* 0x009896800000895d */ /* 0x004fea0003900000 */
[----:B------:R-:W2:Y:S02]  /*166c0*/  @!P0 SYNCS.PHASECHK.TRANS64 P0, [R3+URZ], R2 ;  /* 0x00000002030085a7 */ /* 0x000ea4000800007f */
[----:B--2---:R-:W-:Y:S05]  /*166d0*/  @!P0 BRA `(.L_x_1288) ;  /* 0xfffffffc00f08947 */ /* 0x004fea000383ffff */
[----:B------:R-:W-:Y:S05]  /*166e0*/  BRA `(.L_x_1335) ;  /* 0xffffffe800487947 */ /* 0x000fea000383ffff */
.L_x_1290:
[----:B-1----:R1:W2:Y:S02]  /*166f0*/  SYNCS.PHASECHK.TRANS64.TRYWAIT P0, [R18+URZ], R5 ;  /* 0x00000005120075a7 */ /* 0x0022a4000800017f */
[----:B--2---:R-:W-:Y:S05]  /*16700*/  @!P0 NANOSLEEP.SYNCS 0x989680 ;  /* 0x009896800000895d */ /* 0x004fea0003900000 */
[----:B------:R-:W2:Y:S02]  /*16710*/  @!P0 SYNCS.PHASECHK.TRANS64 P0, [R18+URZ], R5 ;  /* 0x00000005120085a7 */ /* 0x000ea4000800007f */
[----:B--2---:R-:W-:Y:S05]  /*16720*/  @!P0 BRA `(.L_x_1290) ;  /* 0xfffffffc00f08947 */ /* 0x004fea000383ffff */
[----:B------:R-:W-:Y:S05]  /*16730*/  BRA `(.L_x_1336) ;  /* 0xffffffe8004c7947 */ /* 0x000fea000383ffff */
.L_x_1337:
        /* <DEDUP_REMOVED lines=12> */
.L_x_15278:


//--------------------- .text._ZN7cutlass13device_kernelIN5flash11enable_sm90INS1_16FlashAttnFwdSm90INS1_25CollectiveMainloopFwdSm90ILi2EN4cute5tupleIJNS5_1CILi1EEES8_S8_EEENS6_IJNS7_ILi128EEENS7_ILi96EEENS7_ILi192EEEEEELi128ENS_6half_tEfNS_4arch4Sm90ELb0ELb1ELb1ELb1ELb0ELb0ELb0ELb1ELb1ELb1ELb0ELb0EEENS1_21CollectiveEpilogueFwdINS6_IJSA_SA_SB_EEES9_SE_SG_Li256ELb1ELb1ELb0ELb0EEENS1_36VarlenDynamicPersistentTileSchedulerILi128ELi96ELi256ELi128ELb0ELb1ELb1ELb1ELb0ELb1EEEEEEEEEvNT_6ParamsE --------------------------
	.section	.text._ZN7cutlass13device_kernelIN5flash11enable_sm90INS1_16FlashAttnFwdSm90INS1_25CollectiveMainloopFwdSm90ILi2EN4cute5tupleIJNS5_1CILi1EEES8_S8_EEENS6_IJNS7_ILi128EEENS7_ILi96EEENS7_ILi192EEEEEELi128ENS_6half_tEfNS_4arch4Sm90ELb0ELb1ELb1ELb1ELb0ELb0ELb0ELb1ELb1ELb1ELb0ELb0EEENS1_21CollectiveEpilogueFwdINS6_IJSA_SA_SB_EEES9_SE_SG_Li256ELb1ELb1ELb0ELb0EEENS1_36VarlenDynamicPersistentTileSchedulerILi128ELi96ELi256ELi128ELb0ELb1ELb1ELb1ELb0ELb1EEEEEEEEEvNT_6ParamsE,"ax",@progbits
	.align	128
.text._ZN7cutlass13device_kernelIN5flash11enable_sm90INS1_16FlashAttnFwdSm90INS1_25CollectiveMainloopFwdSm90ILi2EN4cute5tupleIJNS5_1CILi1EEES8_S8_EEENS6_IJNS7_ILi128EEENS7_ILi96EEENS7_ILi192EEEEEELi128ENS_6half_tEfNS_4arch4Sm90ELb0ELb1ELb1ELb1ELb0ELb0ELb0ELb1ELb1ELb1ELb0ELb0EEENS1_21CollectiveEpilogueFwdINS6_IJSA_SA_SB_EEES9_SE_SG_Li256ELb1ELb1ELb0ELb0EEENS1_36VarlenDynamicPersistentTileSchedulerILi128ELi96ELi256ELi128ELb0ELb1ELb1ELb1ELb0ELb1EEEEEEEEEvNT_6ParamsE:
        .type           _ZN7cutlass13device_kernelIN5flash11enable_sm90INS1_16FlashAttnFwdSm90INS1_25CollectiveMainloopFwdSm90ILi2EN4cute5tupleIJNS5_1CILi1EEES8_S8_EEENS6_IJNS7_ILi128EEENS7_ILi96EEENS7_ILi192EEEEEELi128ENS_6half_tEfNS_4arch4Sm90ELb0ELb1ELb1ELb1ELb0ELb0ELb0ELb1ELb1ELb1ELb0ELb0EEENS1_21CollectiveEpilogueFwdINS6_IJSA_SA_SB_EEES9_SE_SG_Li256ELb1ELb1ELb0ELb0EEENS1_36VarlenDynamicPersistentTileSchedulerILi128ELi96ELi256ELi128ELb0ELb1ELb1ELb1ELb0ELb1EEEEEEEEEvNT_6ParamsE,@function
        .size           _ZN7cutlass13device_kernelIN5flash11enable_sm90INS1_16FlashAttnFwdSm90INS1_25CollectiveMainloopFwdSm90ILi2EN4cute5tupleIJNS5_1CILi1EEES8_S8_EEENS6_IJNS7_ILi128EEENS7_ILi96EEENS7_ILi192EEEEEELi128ENS_6half_tEfNS_4arch4Sm90ELb0ELb1ELb1ELb1ELb0ELb0ELb0ELb1ELb1ELb1ELb0ELb0EEENS1_21CollectiveEpilogueFwdINS6_IJSA_SA_SB_EEES9_SE_SG_Li256ELb1ELb1ELb0ELb0EEENS1_36VarlenDynamicPersistentTileSchedulerILi128ELi96ELi256ELi128ELb0ELb1ELb1ELb1ELb0ELb1EEEEEEEEEvNT_6ParamsE,(.L_x_15279 - _ZN7cutlass13device_kernelIN5flash11enable_sm90INS1_16FlashAttnFwdSm90INS1_25CollectiveMainloopFwdSm90ILi2EN4cute5tupleIJNS5_1CILi1EEES8_S8_EEENS6_IJNS7_ILi128EEENS7_ILi96EEENS7_ILi192EEEEEELi128ENS_6half_tEfNS_4arch4Sm90ELb0ELb1ELb1ELb1ELb0ELb0ELb0ELb1ELb1ELb1ELb0ELb0EEENS1_21CollectiveEpilogueFwdINS6_IJSA_SA_SB_EEES9_SE_SG_Li256ELb1ELb1ELb0ELb0EEENS1_36VarlenDynamicPersistentTileSchedulerILi128ELi96ELi256ELi128ELb0ELb1ELb1ELb1ELb0ELb1EEEEEEEEEvNT_6ParamsE)
        .other          _ZN7cutlass13device_kernelIN5flash11enable_sm90INS1_16FlashAttnFwdSm90INS1_25CollectiveMainloopFwdSm90ILi2EN4cute5tupleIJNS5_1CILi1EEES8_S8_EEENS6_IJNS7_ILi128EEENS7_ILi96EEENS7_ILi192EEEEEELi128ENS_6half_tEfNS_4arch4Sm90ELb0ELb1ELb1ELb1ELb0ELb0ELb0ELb1ELb1ELb1ELb0ELb0EEENS1_21CollectiveEpilogueFwdINS6_IJSA_SA_SB_EEES9_SE_SG_Li256ELb1ELb1ELb0ELb0EEENS1_36VarlenDynamicPersistentTileSchedulerILi128ELi96ELi256ELi128ELb0ELb1ELb1ELb1ELb0ELb1EEEEEEEEEvNT_6ParamsE,@"STO_CUDA_ENTRY STV_DEFAULT"
_ZN7cutlass13device_kernelIN5flash11enable_sm90INS1_16FlashAttnFwdSm90INS1_25CollectiveMainloopFwdSm90ILi2EN4cute5tupleIJNS5_1CILi1EEES8_S8_EEENS6_IJNS7_ILi128EEENS7_ILi96EEENS7_ILi192EEEEEELi128ENS_6half_tEfNS_4arch4Sm90ELb0ELb1ELb1ELb1ELb0ELb0ELb0ELb1ELb1ELb1ELb0ELb0EEENS1_21CollectiveEpilogueFwdINS6_IJSA_SA_SB_EEES9_SE_SG_Li256ELb1ELb1ELb0ELb0EEENS1_36VarlenDynamicPersistentTileSchedulerILi128ELi96ELi256ELi128ELb0ELb1ELb1ELb1ELb0ELb1EEEEEEEEEvNT_6ParamsE:
        /* <DEDUP_REMOVED lines=18> */
.L_x_1339:
[----:B------:R-:W-:Y:S05]  /*0120*/  BSYNC B0 ;  /* 0x0000000000007941 */ /* 0x000fea0003800000 */
.L_x_1338:
        /* <DEDUP_REMOVED lines=41> */
.L_x_1340:
        /* <DEDUP_REMOVED lines=22> */
.L_x_1341:
        /* <DEDUP_REMOVED lines=18> */
.L_x_1342:
        /* <DEDUP_REMOVED lines=22> */
.L_x_1343:
        /* <DEDUP_REMOVED lines=22> */
.L_x_1344:
        /* <DEDUP_REMOVED lines=8> */
.L_x_1346:
        /* <DEDUP_REMOVED lines=15> */
[----:B------:R-:W-:Y:S01]  /*0a70*/  IMAD.MOV.U32 R166, RZ, RZ, RZ ;  /* 0x000000ffffa67224 */ /* 0x000fe200078e00ff */
[----:B------:R-:W-:Y:S01]  /*0a80*/  UMOV UR36, URZ ;  /* 0x0000003f00247c82 */ /* 0x000fe20008000000 */
[----:B------:R-:W-:Y:S01]  /*0a90*/  UMOV UR37, URZ ;  /* 0x0000003f00257c82 */ /* 0x000fe20008000000 */
[----:B------:R-:W0:Y:S02]  /*0aa0*/  S2R R0, SR_TID.X ;  /* 0x0000000000007919 */ /* 0x000e240000002100 */
[----:B0-----:R-:W-:-:S05]  /*0ab0*/  VIADD R173, R0, 0xffffff80 ;  /* 0xffffff8000ad7836 */ /* 0x001fca0000000000 */
[----:B------:R-:W-:-:S04]  /*0ac0*/  SHF.R.S32.HI R0, RZ, 0x1f, R173 ;  /* 0x0000001fff007819 */ /* 0x000fc800000114ad */
[CC--:B------:R-:W-:Y:S02]  /*0ad0*/  LEA.HI R3, R0.reuse, R173.reuse, RZ, 0x7 ;  /* 0x000000ad00037211 */ /* 0x0c0fe400078f38ff */
[CC--:B------:R-:W-:Y:S02]  /*0ae0*/  LEA.HI R4, R0.reuse, R173.reuse, RZ, 0x5 ;  /* 0x000000ad00047211 */ /* 0x0c0fe400078f28ff */
[----:B------:R-:W-:Y:S02]  /*0af0*/  LEA.HI R10, R0, R173, RZ, 0x2 ;  /* 0x000000ad000a7211 */ /* 0x000fe400078f10ff */
[----:B------:R-:W-:Y:S01]  /*0b00*/  SHF.R.S32.HI R168, RZ, 0x7, R3 ;  /* 0x00000007ffa87819 */ /* 0x000fe20000011403 */
[----:B------:R-:W-:Y:S01]  /*0b10*/  IMAD.SHL.U32 R6, R4, 0x20, RZ ;  /* 0x0000002004067824 */ /* 0x000fe200078e00ff */
[----:B------:R-:W-:-:S04]  /*0b20*/  LOP3.LUT R10, R10, 0xfffffffc, RZ, 0xc0, !PT ;  /* 0xfffffffc0a0a7812 */ /* 0x000fc800078ec0ff */
[----:B------:R-:W-:Y:S01]  /*0b30*/  LOP3.LUT R7, R6, 0xfffffc00, RZ, 0xc0, !PT ;  /* 0xfffffc0006077812 */ /* 0x000fe200078ec0ff */
[----:B------:R-:W-:Y:S01]  /*0b40*/  IMAD.IADD R10, R173, 0x1, -R10 ;  /* 0x00000001ad0a7824 */ /* 0x000fe200078e0a0a */
[----:B--2---:R-:W-:Y:S02]  /*0b50*/  R2UR UR4, R2 ;  /* 0x00000000020472ca */ /* 0x004fe400000e0000 */
[C---:B------:R-:W-:Y:S02]  /*0b60*/  LOP3.LUT R2, R3.reuse, 0xffffff80, RZ, 0xc0, !PT ;  /* 0xffffff8003027812 */ /* 0x040fe400078ec0ff */
[----:B------:R-:W-:-:S03]  /*0b70*/  LEA.HI R3, R3, R168, RZ, 0x1 ;  /* 0x000000a803037211 */ /* 0x000fc600078f08ff */
[----:B------:R-:W-:Y:S01]  /*0b80*/  IMAD.IADD R167, R173, 0x1, -R2 ;  /* 0x00000001ada77824 */ /* 0x000fe200078e0a02 */
[CC--:B------:R-:W-:Y:S02]  /*0b90*/  LEA.HI R2, R0.reuse, R173.reuse, RZ, 0x4 ;  /* 0x000000ad00027211 */ /* 0x0c0fe400078f20ff */
[----:B------:R-:W-:Y:S02]  /*0ba0*/  LEA.HI R0, R0, R173, RZ, 0x3 ;  /* 0x000000ad00007211 */ /* 0x000fe400078f18ff */
[----:B------:R-:W-:Y:S01]  /*0bb0*/  SHF.R.S32.HI R8, RZ, 0x1f, R167 ;  /* 0x0000001fff087819 */ /* 0x000fe200000114a7 */
[----:B------:R-:W-:Y:S01]  /*0bc0*/  ULOP3.LUT UR61, UR4, 0x1, URZ, 0xfc, !UPT ;  /* 0x00000001043d7892 */ /* 0x000fe2000f8efc3f */
[----:B------:R-:W-:Y:S02]  /*0bd0*/  SHF.R.S32.HI R5, RZ, 0x4, R2 ;  /* 0x00000004ff057819 */ /* 0x000fe40000011402 */
[----:B------:R-:W-:Y:S02]  /*0be0*/  LEA.HI R9, R8, R167, RZ, 0x2 ;  /* 0x000000a708097211 */ /* 0x000fe400078f10ff */
[----:B------:R-:W-:-:S02]  /*0bf0*/  LOP3.LUT R4, R2, 0x3fffff0, RZ, 0xc0, !PT ;  /* 0x03fffff002047812 */ /* 0x000fc400078ec0ff */
[--C-:B------:R-:W-:Y:S02]  /*0c00*/  SHF.R.S32.HI R6, RZ, 0x2, R9.reuse ;  /* 0x00000002ff067819 */ /* 0x100fe40000011409 */
[----:B------:R-:W-:Y:S01]  /*0c10*/  SHF.R.S32.HI R11, RZ, 0x1f, R9 ;  /* 0x0000001fff0b7819 */ /* 0x000fe20000011409 */
[----:B------:R-:W-:Y:S01]  /*0c20*/  IMAD.IADD R4, R173, 0x1, -R4 ;  /* 0x00000001ad047824 */ /* 0x000fe200078e0a04 */
[----:B------:R-:W-:Y:S02]  /*0c30*/  LEA.HI R2, R2, R5, RZ, 0x1 ;  /* 0x0000000502027211 */ /* 0x000fe400078f08ff */
[----:B------:R-:W-:Y:S01]  /*0c40*/  LEA.HI R11, R11, R6, RZ, 0x3 ;  /* 0x000000060b0b7211 */ /* 0x000fe200078f18ff */
[----:B------:R-:W-:Y:S01]  /*0c50*/  IMAD R7, R4, 0x40, R7 ;  /* 0x0000004004077824 */ /* 0x000fe200078e0207 */
[----:B------:R-:W-:Y:S02]  /*0c60*/  LOP3.LUT R162, R0, 0xfffffff8, RZ, 0xc0, !PT ;  /* 0xfffffff800a27812 */ /* 0x000fe400078ec0ff */
[----:B------:R-:W-:-:S02]  /*0c70*/  LOP3.LUT R11, R11, 0xfffffff8, RZ, 0xc0, !PT ;  /* 0xfffffff80b0b7812 */ /* 0x000fc400078ec0ff */
[----:B------:R-:W-:Y:S01]  /*0c80*/  LEA.HI R8, R8, R167, RZ, 0x5 ;  /* 0x000000a708087211 */ /* 0x000fe200078f28ff */
[----:B------:R-:W-:Y:S01]  /*0c90*/  IMAD.IADD R162, R173, 0x1, -R162 ;  /* 0x00000001ada27824 */ /* 0x000fe200078e0aa2 */
[----:B------:R-:W-:Y:S01]  /*0ca0*/  LOP3.LUT R2, R2, 0x1ffffffe, RZ, 0xc0, !PT ;  /* 0x1ffffffe02027812 */ /* 0x000fe200078ec0ff */
[----:B------:R-:W-:Y:S01]  /*0cb0*/  IMAD.IADD R11, R6, 0x1, -R11 ;  /* 0x00000001060b7824 */ /* 0x000fe200078e0a0b */
[----:B------:R-:W-:Y:S01]  /*0cc0*/  SHF.R.S32.HI R8, RZ, 0x5, R8 ;  /* 0x00000005ff087819 */ /* 0x000fe20000011408 */
[----:B------:R-:W-:Y:S01]  /*0cd0*/  IMAD.SHL.U32 R160, R162, 0x8, RZ ;  /* 0x00000008a2a07824 */ /* 0x000fe200078e00ff */
[----:B------:R-:W-:Y:S01]  /*0ce0*/  LEA.HI R4, R10, R10, RZ, 0x1 ;  /* 0x0000000a0a047211 */ /* 0x000fe200078f08ff */
[----:B------:R-:W-:Y:S01]  /*0cf0*/  IMAD.IADD R2, R5, 0x1, -R2 ;  /* 0x0000000105027824 */ /* 0x000fe200078e0a02 */
[----:B------:R-:W-:Y:S01]  /*0d00*/  LOP3.LUT R3, R3, 0x3fffffe, RZ, 0xc0, !PT ;  /* 0x03fffffe03037812 */ /* 0x000fe200078ec0ff */
[----:B------:R-:W-:Y:S01]  /*0d10*/  IMAD R8, R8, 0x10, R11 ;  /* 0x0000001008087824 */ /* 0x000fe200078e020b */
[----:B------:R-:W-:Y:S01]  /*0d20*/  LOP3.LUT R5, R4, 0x1ffffffe, RZ, 0xc0, !PT ;  /* 0x1ffffffe04057812 */ /* 0x000fe200078ec0ff */
[----:B------:R-:W-:Y:S01]  /*0d30*/  IMAD R170, R2, 0x8, R7 ;  /* 0x0000000802aa7824 */ /* 0x000fe200078e0207 */
[----:B------:R-:W-:Y:S01]  /*0d40*/  LOP3.LUT R2, R9, 0x7ffffffc, RZ, 0xc0, !PT ;  /* 0x7ffffffc09027812 */ /* 0x000fe200078ec0ff */
[----:B------:R-:W-:Y:S01]  /*0d50*/  IMAD.IADD R3, R168, 0x1, -R3 ;  /* 0x00000001a8037824 */ /* 0x000fe200078e0a03 */
[----:B------:R-:W-:Y:S01]  /*0d60*/  SHF.R.S32.HI R165, RZ, 0x3, R0 ;  /* 0x00000003ffa57819 */ /* 0x000fe20000011400 */
[----:B------:R-:W-:Y:S01]  /*0d70*/  VIADD R161, R160, 0x40 ;  /* 0x00000040a0a17836 */ /* 0x000fe20000000000 */
[----:B------:R-:W-:Y:S01]  /*0d80*/  SHF.R.S32.HI R172, RZ, 0x1f, R160 ;  /* 0x0000001fffac7819 */ /* 0x000fe200000114a0 */
[----:B------:R-:W-:-:S02]  /*0d90*/  IMAD.IADD R22, R10, 0x1, -R5 ;  /* 0x000000010a167824 */ /* 0x000fc400078e0a05 */
[----:B------:R-:W-:Y:S01]  /*0da0*/  IMAD R169, R3, 0x40, R8 ;  /* 0x0000004003a97824 */ /* 0x000fe200078e0208 */
[----:B------:R-:W-:Y:S01]  /*0db0*/  SHF.R.S32.HI R171, RZ, 0x1f, R161 ;  /* 0x0000001fffab7819 */ /* 0x000fe200000114a1 */
[----:B------:R-:W-:Y:S02]  /*0dc0*/  IMAD.IADD R19, R167, 0x1, -R2 ;  /* 0x00000001a7137824 */ /* 0x000fe400078e0a02 */
[----:B------:R-:W-:-:S07]  /*0dd0*/  IMAD R22, R22, 0x8, R169 ;  /* 0x0000000816167824 */ /* 0x000fce00078e02a9 */
.L_x_1446:
[----:B0---4-:R-:W0:Y:S01]  /*0de0*/  LDC.64 R2, c[0x0][0xa28] ;  /* 0x00028a00ff027b82 */ /* 0x011e220000000a00 */
[----:B------:R-:W-:Y:S01]  /*0df0*/  IMAD.MOV.U32 R7, RZ, RZ, RZ ;  /* 0x000000ffff077224 */ /* 0x000fe200078e00ff */
[----:B------:R-:W-:-:S06]  /*0e00*/  ULDC.64 UR6, c[0x0][0x208] ;  /* 0x0000820000067ab9 */ /* 0x000fcc0000000a00 */
[----:B--2---:R-:W1:Y:S01]  /*0e10*/  LDC.64 R4, c[0x0][0xa18] ;  /* 0x00028600ff047b82 */ /* 0x004e620000000a00 */
[----:B0-----:R-:W-:-:S04]  /*0e20*/  ISETP.NE.U32.AND P0, PT, R2, RZ, PT ;  /* 0x000000ff0200720c */ /* 0x001fc80003f05070 */
[----:B------:R-:W-:Y:S02]  /*0e30*/  ISETP.NE.AND.EX P0, PT, R3, RZ, PT, P0 ;  /* 0x000000ff0300720c */ /* 0x000fe40003f05300 */
[----:B-1----:R-:W-:-:S04]  /*0e40*/  ISETP.NE.U32.AND P1, PT, R4, RZ, PT ;  /* 0x000000ff0400720c */ /* 0x002fc80003f25070 */
[----:B------:R-:W-:-:S07]  /*0e50*/  ISETP.NE.AND.EX P1, PT, R5, RZ, PT, P1 ;  /* 0x000000ff0500720c */ /* 0x000fce0003f25310 */
[----:B------:R-:W0:Y:S08]  /*0e60*/  @P0 LDC.64 R2, c[0x0][0xa28] ;  /* 0x00028a00ff020b82 */ /* 0x000e300000000a00 */
[----:B------:R-:W1:Y:S01]  /*0e70*/  @P1 LDC.64 R4, c[0x0][0xa18] ;  /* 0x00028600ff041b82 */ /* 0x000e620000000a00 */
[----:B------:R-:W-:Y:S02]  /*0e80*/  ULDC UR4, c[0x0][0x288] ;  /* 0x0000a20000047ab9 */ /* 0x000fe40000000800 */
[----:B------:R-:W-:Y:S01]  /*0e90*/  IMAD.U32 R17, RZ, RZ, UR4 ;  /* 0x00000004ff117e24 */ /* 0x000fe2000f8e00ff */
[----:B------:R-:W-:-:S02]  /*0ea0*/  ULDC.64 UR4, c[0x0][0x418] ;  /* 0x0001060000047ab9 */ /* 0x000fc40000000a00 */
[----:B------:R-:W-:-:S03]  /*0eb0*/  UISETP.NE.U32.AND UP0, UPT, UR4, URZ, UPT ;  /* 0x0000003f0400728c */ /* 0x000fc6000bf05070 */
[----:B------:R-:W-:Y:S01]  /*0ec0*/  ULDC UR4, c[0x0][0x424] ;  /* 0x0001090000047ab9 */ /* 0x000fe20000000800 */
[----:B------:R-:W-:-:S03]  /*0ed0*/  UISETP.NE.AND.EX UP0, UPT, UR5, URZ, UPT, UP0 ;  /* 0x0000003f0500728c */ /* 0x000fc6000bf05300 */
[----:B------:R-:W-:Y:S01]  /*0ee0*/  ULDC UR5, c[0x0][0x2f0] ;  /* 0x0000bc0000057ab9 */ /* 0x000fe20000000800 */
[----:B0-----:R-:W-:-:S04]  /*0ef0*/  @P0 IMAD.WIDE R2, R47, 0x4, R2 ;  /* 0x000000042f020825 */ /* 0x001fc800078e0202 */
[----:B-1----:R-:W-:Y:S01]  /*0f00*/  @P1 IMAD.WIDE R4, R47, 0x4, R4 ;  /* 0x000000042f041825 */ /* 0x002fe200078e0204 */
[----:B------:R0:W5:Y:S01]  /*0f10*/  @P0 LDG.E R7, desc[UR6][R2.64] ;  /* 0x0000000602070981 */ /* 0x000162000c1e1900 */
[----:B------:R-:W-:-:S03]  /*0f20*/  USEL UR4, UR4, 0x1, UP0 ;  /* 0x0000000104047887 */ /* 0x000fc60008000000 */
[----:B------:R0:W5:Y:S01]  /*0f30*/  @P1 LDG.E R17, desc[UR6][R4.64] ;  /* 0x0000000604111981 */ /* 0x000162000c1e1900 */
[----:B------:R-:W-:Y:S01]  /*0f40*/  ULDC.64 UR6, c[0x0][0xa20] ;  /* 0x0002880000067ab9 */ /* 0x000fe20000000a00 */
[----:B------:R-:W-:Y:S01]  /*0f50*/  UIMAD UR4, UR4, UR5, URZ ;  /* 0x00000005040472a4 */ /* 0x000fe2000f8e023f */
[----:B------:R-:W-:Y:S01]  /*0f60*/  ISETP.NE.U32.AND P2, PT, RZ, UR6, PT ;  /* 0x00000006ff007c0c */ /* 0x000fe2000bf45070 */
[----:B------:R-:W-:-:S03]  /*0f70*/  IMAD.MOV.U32 R163, RZ, RZ, R46 ;  /* 0x000000ffffa37224 */ /* 0x000fc600078e002e */
[----:B------:R-:W-:Y:S01]  /*0f80*/  ISETP.NE.AND.EX P2, PT, RZ, UR7, PT, P2 ;  /* 0x00000007ff007c0c */ /* 0x000fe2000bf45320 */
[----:B---3--:R-:W-:-:S12]  /*0f90*/  @P1 BRA `(.L_x_1347) ;  /* 0x0000000000281947 */ /* 0x008fd80003800000 */
[----:B------:R-:W-:Y:S02]  /*0fa0*/  ULDC.64 UR6, c[0x0][0xa00] ;  /* 0x0002800000067ab9 */ /* 0x000fe40000000a00 */
[----:B------:R-:W-:-:S04]  /*0fb0*/  ISETP.NE.U32.AND P0, PT, RZ, UR6, PT ;  /* 0x00000006ff007c0c */ /* 0x000fc8000bf05070 */
[----:B------:R-:W-:-:S13]  /*0fc0*/  ISETP.NE.AND.EX P0, PT, RZ, UR7, PT, P0 ;  /* 0x00000007ff007c0c */ /* 0x000fda000bf05300 */
[----:B------:R-:W-:Y:S05]  /*0fd0*/  @!P0 BRA `(.L_x_1347) ;  /* 0x0000000000188947 */ /* 0x000fea0003800000 */
[----:B0-----:R-:W0:Y:S01]  /*0fe0*/  LDC.64 R2, c[0x0][0xa00] ;  /* 0x00028000ff027b82 */ /* 0x001e220000000a00 */
[----:B------:R-:W-:Y:S01]  /*0ff0*/  ULDC.64 UR6, c[0x0][0x208] ;  /* 0x0000820000067ab9 */ /* 0x000fe20000000a00 */
[----:B0-----:R-:W-:-:S05]  /*1000*/  IMAD.WIDE R2, R47, 0x4, R2 ;  /* 0x000000042f027825 */ /* 0x001fca00078e0202 */
[----:B-----5:R-:W2:Y:S04]  /*1010*/  LDG.E R17, desc[UR6][R2.64] ;  /* 0x0000000602117981 */ /* 0x020ea8000c1e1900 */
[----:B------:R-:W2:Y:S02]  /*1020*/  LDG.E R0, desc[UR6][R2.64+0x4] ;  /* 0x0000040602007981 */ /* 0x000ea4000c1e1900 */
[----:B--2---:R-:W-:-:S07]  /*1030*/  IMAD.IADD R17, R0, 0x1, -R17 ;  /* 0x0000000100117824 */ /* 0x004fce00078e0a11 */
.L_x_1347:
[----:B------:R-:W-:Y:S02]  /*1040*/  IMAD.U32 R16, RZ, RZ, UR4 ;  /* 0x00000004ff107e24 */ /* 0x000fe4000f8e00ff */
[----:B------:R-:W-:Y:S01]  /*1050*/  IMAD.MOV.U32 R164, RZ, RZ, R47 ;  /* 0x000000ffffa47224 */ /* 0x000fe200078e002f */
[----:B------:R-:W-:Y:S06]  /*1060*/  @!P2 BRA `(.L_x_1348) ;  /* 0x000000000014a947 */ /* 0x000fec0003800000 */
[----:B0-----:R-:W0:Y:S01]  /*1070*/  LDC.64 R2, c[0x0][0xa20] ;  /* 0x00028800ff027b82 */ /* 0x001e220000000a00 */
[----:B------:R-:W-:Y:S01]  /*1080*/  ULDC.64 UR4, c[0x0][0x208] ;  /* 0x0000820000047ab9 */ /* 0x000fe20000000a00 */
[----:B0-----:R-:W-:-:S05]  /*1090*/  IMAD.WIDE R2, R47, 0x4, R2 ;  /* 0x000000042f027825 */ /* 0x001fca00078e0202 */
[----:B------:R1:W5:Y:S01]  /*10a0*/  LDG.E R16, desc[UR4][R2.64] ;  /* 0x0000000402107981 */ /* 0x000362000c1e1900 */
[----:B------:R-:W-:Y:S05]  /*10b0*/  BRA `(.L_x_1349) ;  /* 0x0000000000287947 */ /* 0x000fea0003800000 */
.L_x_1348:
[----:B------:R-:W-:Y:S02]  /*10c0*/  ULDC.64 UR4, c[0x0][0xa08] ;  /* 0x0002820000047ab9 */ /* 0x000fe40000000a00 */
[----:B------:R-:W-:-:S04]  /*10d0*/  ISETP.NE.U32.AND P0, PT, RZ, UR4, PT ;  /* 0x00000004ff007c0c */ /* 0x000fc8000bf05070 */
[----:B------:R-:W-:-:S13]  /*10e0*/  ISETP.NE.AND.EX P0, PT, RZ, UR5, PT, P0 ;  /* 0x00000005ff007c0c */ /* 0x000fda000bf05300 */
[----:B------:R-:W-:Y:S05]  /*10f0*/  @!P0 BRA `(.L_x_1349) ;  /* 0x0000000000188947 */ /* 0x000fea0003800000 */
[----:B0-----:R-:W0:Y:S01]  /*1100*/  LDC.64 R2, c[0x0][0xa08] ;  /* 0x00028200ff027b82 */ /* 0x001e220000000a00 */
[----:B------:R-:W-:Y:S01]  /*1110*/  ULDC.64 UR4, c[0x0][0x208] ;  /* 0x0000820000047ab9 */ /* 0x000fe20000000a00 */
[----:B0-----:R-:W-:-:S05]  /*1120*/  IMAD.WIDE R2, R47, 0x4, R2 ;  /* 0x000000042f027825 */ /* 0x001fca00078e0202 */
[----:B------:R-:W2:Y:S04]  /*1130*/  LDG.E R16, desc[UR4][R2.64] ;  /* 0x0000000402107981 */ /* 0x000ea8000c1e1900 */
[----:B------:R-:W2:Y:S02]  /*1140*/  LDG.E R5, desc[UR4][R2.64+0x4] ;  /* 0x0000040402057981 */ /* 0x000ea4000c1e1900 */
[----:B--2---:R-:W-:-:S07]  /*1150*/  IMAD.IADD R16, R5, 0x1, -R16 ;  /* 0x0000000105107824 */ /* 0x004fce00078e0a10 */
.L_x_1349:
[----:B------:R-:W2:Y:S01]  /*1160*/  LDC R0, c[0x0][0x448] ;  /* 0x00011200ff007b82 */ /* 0x000ea20000000800 */
[----:B------:R-:W-:Y:S02]  /*1170*/  IMAD.SHL.U32 R18, R45, 0x80, RZ ;  /* 0x000000802d127824 */ /* 0x000fe400078e00ff */
[----:B-----5:R-:W-:-:S05]  /*1180*/  IMAD.IADD R16, R16, 0x1, -R7 ;  /* 0x0000000110107824 */ /* 0x020fca00078e0a07 */
[----:B------:R-:W3:Y:S01]  /*1190*/  LDC.64 R8, c[0x0][0x9e0] ;  /* 0x00027800ff087b82 */ /* 0x000ee20000000a00 */
[----:B--2---:R-:W-:Y:S01]  /*11a0*/  ISETP.NE.AND P1, PT, R0, 0x1, PT ;  /* 0x000000010000780c */ /* 0x004fe20003f25270 */
[----:B------:R-:W-:Y:S01]  /*11b0*/  VIADD R0, R18, 0x7f ;  /* 0x0000007f12007836 */ /* 0x000fe20000000000 */
[----:B---3--:R-:W-:-:S11]  /*11c0*/  ISETP.GE.AND P2, PT, R9, 0x1, PT ;  /* 0x000000010900780c */ /* 0x008fd60003f46270 */
[----:B01----:R-:W0:Y:S08]  /*11d0*/  @P1 LDC R3, c[0x0][0x44c] ;  /* 0x00011300ff031b82 */ /* 0x003e300000000800 */
[----:B------:R-:W1:Y:S01]  /*11e0*/  @P1 LDC R5, c[0x0][0x450] ;  /* 0x00011400ff051b82 */ /* 0x000e620000000800 */
[----:B0-----:R-:W-:Y:S01]  /*11f0*/  @P1 IMAD.HI.U32 R2, R0, R3, RZ ;  /* 0x0000000300021227 */ /* 0x001fe200078e00ff */
[----:B------:R-:W-:-:S04]  /*1200*/  IADD3 R3, R16, 0x1, -R17 ;  /* 0x0000000110037810 */ /* 0x000fc80007ffe811 */
[----:B-1----:R-:W-:-:S05]  /*1210*/  @P1 SHF.R.U32.HI R0, RZ, R5, R2 ;  /* 0x00000005ff001219 */ /* 0x002fca0000011602 */
        /* <DEDUP_REMOVED lines=13> */
.L_x_1351:
[----:B------:R-:W-:-:S13]  /*12f0*/  ISETP.NE.AND P0, PT, R9, 0x1, PT ;  /* 0x000000010900780c */ /* 0x000fda0003f05270 */
[----:B------:R-:W0:Y:S02]  /*1300*/  @P0 LDC.64 R4, c[0x0][0x9e8] ;  /* 0x00027a00ff040b82 */ /* 0x000e240000000a00 */
[----:B0-----:R-:W-:-:S05]  /*1310*/  @P0 IMAD.HI.U32 R4, R2, R4, RZ ;  /* 0x0000000402040227 */ /* 0x001fca00078e00ff */
[----:B------:R-:W-:-:S07]  /*1320*/  @P0 SHF.R.U32.HI R2, RZ, R5, R4 ;  /* 0x00000005ff020219 */ /* 0x000fce0000011604 */
.L_x_1352:
[----:B------:R-:W-:-:S05]  /*1330*/  IMAD R3, R2, R9, R9 ;  /* 0x0000000902037224 */ /* 0x000fca00078e0209 */
[----:B------:R-:W-:-:S07]  /*1340*/  VIMNMX R0, R0, R3, PT ;  /* 0x0000000300007248 */ /* 0x000fce0003fe0100 */
.L_x_1350:
[----:B------:R-:W0:Y:S01]  /*1350*/  @P1 LDC R3, c[0x0][0x44c] ;  /* 0x00011300ff031b82 */ /* 0x000e220000000800 */
[----:B------:R-:W-:Y:S01]  /*1360*/  VIADD R2, R0, 0x5f ;  /* 0x0000005f00027836 */ /* 0x000fe20000000000 */
[----:B------:R-:W-:Y:S01]  /*1370*/  ULDC UR4, c[0x0][0x9dc] ;  /* 0x0002770000047ab9 */ /* 0x000fe20000000800 */
[----:B------:R-:W-:Y:S02]  /*1380*/  VIADD R0, R16, 0x5f ;  /* 0x0000005f10007836 */ /* 0x000fe40000000000 */
[----:B------:R-:W-:Y:S02]  /*1390*/  IMAD.MOV.U32 R4, RZ, RZ, R18 ;  /* 0x000000ffff047224 */ /* 0x000fe400078e0012 */
[----:B------:R-:W-:Y:S01]  /*13a0*/  IMAD.HI R0, R0, 0x2aaaaaab, RZ ;  /* 0x2aaaaaab00007827 */ /* 0x000fe200078e02ff */
[----:B------:R-:W1:Y:S03]  /*13b0*/  @P1 LDC R6, c[0x0][0x450] ;  /* 0x00011400ff061b82 */ /* 0x000e660000000800 */
[----:B------:R-:W-:-:S04]  /*13c0*/  IMAD.HI R2, R2, 0x2aaaaaab, RZ ;  /* 0x2aaaaaab02027827 */ /* 0x000fc800078e02ff */
[----:B------:R-:W-:Y:S01]  /*13d0*/  IMAD.IADD R73, R16, 0x1, -R17 ;  /* 0x0000000110497824 */ /* 0x000fe200078e0a11 */
[----:B------:R-:W-:-:S04]  /*13e0*/  SHF.R.U32.HI R5, RZ, 0x1f, R2 ;  /* 0x0000001fff057819 */ /* 0x000fc80000011602 */
[----:B------:R-:W-:Y:S01]  /*13f0*/  LEA.HI.SX32 R72, R2, R5, 0x1c ;  /* 0x0000000502487211 */ /* 0x000fe200078fe2ff */
[----:B0-----:R-:W-:-:S05]  /*1400*/  @P1 IMAD.HI.U32 R3, R18, R3, RZ ;  /* 0x0000000312031227 */ /* 0x001fca00078e00ff */
[----:B-1----:R-:W-:Y:S02]  /*1410*/  @P1 SHF.R.U32.HI R4, RZ, R6, R3 ;  /* 0x00000006ff041219 */ /* 0x002fe40000011603 */
[----:B------:R-:W-:-:S04]  /*1420*/  SHF.R.U32.HI R3, RZ, 0x1f, R0 ;  /* 0x0000001fff037819 */ /* 0x000fc80000011600 */
[----:B------:R-:W-:Y:S01]  /*1430*/  LEA.HI.SX32 R3, R0, R3, 0x1c ;  /* 0x0000000300037211 */ /* 0x000fe200078fe2ff */
[----:B------:R-:W-:-:S03]  /*1440*/  IMAD.IADD R0, R73, 0x1, R4 ;  /* 0x0000000149007824 */ /* 0x000fc600078e0204 */
[----:B------:R-:W-:Y:S01]  /*1450*/  VIMNMX R72, R3, R72, PT ;  /* 0x0000004803487248 */ /* 0x000fe20003fe0100 */
        /* <DEDUP_REMOVED lines=11> */
.L_x_1354:
[----:B------:R-:W-:-:S13]  /*1510*/  ISETP.NE.AND P0, PT, R9, 0x1, PT ;  /* 0x000000010900780c */ /* 0x000fda0003f05270 */
[----:B------:R-:W0:Y:S02]  /*1520*/  @P0 LDC.64 R4, c[0x0][0x9e8] ;  /* 0x00027a00ff040b82 */ /* 0x000e240000000a00 */
[----:B0-----:R-:W-:-:S05]  /*1530*/  @P0 IMAD.HI.U32 R4, R0, R4, RZ ;  /* 0x0000000400040227 */ /* 0x001fca00078e00ff */
[----:B------:R-:W-:-:S07]  /*1540*/  @P0 SHF.R.U32.HI R0, RZ, R5, R4 ;  /* 0x00000005ff000219 */ /* 0x000fce0000011604 */
.L_x_1355:
[----:B------:R-:W-:-:S05]  /*1550*/  IMAD R3, R0, R9, RZ ;  /* 0x0000000900037224 */ /* 0x000fca00078e02ff */
[----:B------:R-:W-:-:S07]  /*1560*/  VIMNMX R2, R2, R3, !PT ;  /* 0x0000000302027248 */ /* 0x000fce0007fe0100 */
.L_x_1353:
[----:B------:R-:W-:Y:S01]  /*1570*/  IMAD.HI R2, R2, 0x2aaaaaab, RZ ;  /* 0x2aaaaaab02027827 */ /* 0x000fe200078e02ff */
[----:B------:R-:W-:Y:S02]  /*1580*/  PLOP3.LUT P0, PT, PT, PT, PT, 0x80, 0x0 ;  /* 0x000000000000781c */ /* 0x000fe40003f0f070 */
[----:B------:R-:W-:Y:S02]  /*1590*/  CS2R R86, SRZ ;  /* 0x0000000000567805 */ /* 0x000fe4000001ff00 */
[----:B------:R-:W-:Y:S01]  /*15a0*/  CS2R R84, SRZ ;  /* 0x0000000000547805 */ /* 0x000fe2000001ff00 */
[----:B------:R-:W-:Y:S01]  /*15b0*/  IMAD.MOV.U32 R0, RZ, RZ, RZ ;  /* 0x000000ffff007224 */ /* 0x000fe200078e00ff */
[----:B------:R-:W-:Y:S02]  /*15c0*/  SHF.R.U32.HI R3, RZ, 0x1f, R2 ;  /* 0x0000001fff037819 */ /* 0x000fe40000011602 */
[----:B------:R-:W-:Y:S02]  /*15d0*/  CS2R R82, SRZ ;  /* 0x0000000000527805 */ /* 0x000fe4000001ff00 */
[----:B------:R-:W-:-:S02]  /*15e0*/  CS2R R80, SRZ ;  /* 0x0000000000507805 */ /* 0x000fc4000001ff00 */
[----:B------:R-:W-:Y:S02]  /*15f0*/  CS2R R78, SRZ ;  /* 0x00000000004e7805 */ /* 0x000fe4000001ff00 */
[----:B------:R-:W-:Y:S01]  /*1600*/  LEA.HI.SX32 R3, R2, R3, 0x1c ;  /* 0x0000000302037211 */ /* 0x000fe200078fe2ff */
[----:B------:R-:W-:Y:S01]  /*1610*/  IMAD.MOV.U32 R2, RZ, RZ, RZ ;  /* 0x000000ffff027224 */ /* 0x000fe200078e00ff */
[----:B------:R-:W-:Y:S02]  /*1620*/  CS2R R76, SRZ ;  /* 0x00000000004c7805 */ /* 0x000fe4000001ff00 */
[----:B------:R-:W-:Y:S02]  /*1630*/  CS2R R74, SRZ ;  /* 0x00000000004a7805 */ /* 0x000fe4000001ff00 */
[----:B------:R-:W-:Y:S02]  /*1640*/  VIMNMX R23, RZ, R3, !PT ;  /* 0x00000003ff177248 */ /* 0x000fe40007fe0100 */
[----:B------:R-:W-:-:S02]  /*1650*/  CS2R R28, SRZ ;  /* 0x00000000001c7805 */ /* 0x000fc4000001ff00 */
[----:B------:R-:W-:Y:S02]  /*1660*/  CS2R R70, SRZ ;  /* 0x0000000000467805 */ /* 0x000fe4000001ff00 */
[----:B------:R-:W-:Y:S02]  /*1670*/  CS2R R68, SRZ ;  /* 0x0000000000447805 */ /* 0x000fe4000001ff00 */
[----:B------:R-:W-:Y:S02]  /*1680*/  ISETP.GT.AND P1, PT, R72, R23, PT ;  /* 0x000000174800720c */ /* 0x000fe40003f24270 */
        /* <DEDUP_REMOVED lines=18> */
[----:B------:R-:W-:Y:S01]  /*17b0*/  CS2R R6, SRZ ;  /* 0x0000000000067805 */ /* 0x000fe2000001ff00 */
[----:B------:R-:W-:Y:S02]  /*17c0*/  IMAD.MOV.U32 R8, RZ, RZ, RZ ;  /* 0x000000ffff087224 */ /* 0x000fe400078e00ff */
[----:B------:R-:W-:Y:S02]  /*17d0*/  IMAD.MOV.U32 R91, RZ, RZ, RZ ;  /* 0x000000ffff5b7224 */ /* 0x000fe400078e00ff */
[----:B------:R-:W-:-:S02]  /*17e0*/  IMAD.MOV.U32 R10, RZ, RZ, RZ ;  /* 0x000000ffff0a7224 */ /* 0x000fc400078e00ff */
[----:B------:R-:W-:Y:S02]  /*17f0*/  IMAD.MOV.U32 R93, RZ, RZ, RZ ;  /* 0x000000ffff5d7224 */ /* 0x000fe400078e00ff */
        /* <DEDUP_REMOVED lines=34> */
.L_x_1357:
        /* <DEDUP_REMOVED lines=8> */
.L_x_1579:
[----:B------:R-:W-:Y:S05]  /*1aa0*/  @!P0 BRA `(.L_x_1359) ;  /* 0x0000000000048947 */ /* 0x000fea0003800000 */
[----:B------:R-:W-:Y:S01]  /*1ab0*/  BPT.TRAP 0x1 ;  /* 0x000000040000795c */ /* 0x000fe20000300000 */
.L_x_1359:
[----:B------:R-:W-:Y:S02]  /*1ac0*/  IMAD.U32 R15, RZ, RZ, UR37 ;  /* 0x00000025ff0f7e24 */ /* 0x000fe4000f8e00ff */
[----:B0-----:R-:W-:-:S03]  /*1ad0*/  IMAD.U32 R0, RZ, RZ, UR36 ;  /* 0x00000024ff007e24 */ /* 0x001fc6000f8e00ff */
[----:B------:R-:W-:Y:S02]  /*1ae0*/  LEA R15, R15, UR38, 0x3 ;  /* 0x000000260f0f7c11 */ /* 0x000fe4000f8e18ff */
[----:B------:R-:W-:-:S04]  /*1af0*/  SHF.L.U32 R0, R0, 0x1f, RZ ;  /* 0x0000001f00007819 */ /* 0x000fc800000006ff */
[----:B------:R0:W1:Y:S01]  /*1b00*/  SYNCS.PHASECHK.TRANS64.TRYWAIT P1, [R15+URZ+0x2a830], R0 ;  /* 0x02a830000f0075a7 */ /* 0x000062000802017f */
[----:B------:R-:W-:Y:S05]  /*1b10*/  @!P0 BRA `(.L_x_1360) ;  /* 0x0000000000048947 */ /* 0x000fea0003800000 */
[----:B------:R-:W-:Y:S01]  /*1b20*/  BPT.TRAP 0x1 ;  /* 0x000000040000795c */ /* 0x000fe20000300000 */
.L_x_1360:
[----:B------:R-:W2:Y:S02]  /*1b30*/  S2R R2, SR_TID.X ;  /* 0x0000000000027919 */ /* 0x000ea40000002100 */
[----:B--2---:R-:W-:Y:S01]  /*1b40*/  LOP3.LUT P2, RZ, R2, 0x7f, RZ, 0xc0, !PT ;  /* 0x0000007f02ff7812 */ /* 0x004fe2000784c0ff */
[----:B-1----:R-:W-:-:S12]  /*1b50*/  @P1 BRA `(.L_x_1361) ;  /* 0x0000000000081947 */ /* 0x002fd80003800000 */
[----:B------:R-:W1:Y:S02]  /*1b60*/  SYNCS.PHASECHK.TRANS64.TRYWAIT P1, [R15+URZ+0x2a830], R0 ;  /* 0x02a830000f0075a7 */ /* 0x000e64000802017f */
[----:B-1----:R-:W-:Y:S05]  /*1b70*/  @!P1 BRA `(.L_x_1362) ;  /* 0x0000015000fc9947 */ /* 0x002fea0003800000 */
.L_x_1361:
        /* <DEDUP_REMOVED lines=10> */
[----:B------:R-:W2:Y:S01]  /*1c20*/  LDC R9, c[0x0][0x448] ;  /* 0x00011200ff097b82 */ /* 0x000ea20000000800 */
[----:B------:R-:W-:Y:S01]  /*1c30*/  UMOV UR53, 0x40000040 ;  /* 0x4000004000357882 */ /* 0x000fe20000000000 */
[----:B------:R-:W-:Y:S01]  /*1c40*/  UMOV UR55, 0x40000040 ;  /* 0x4000004000377882 */ /* 0x000fe20000000000 */
[----:B------:R-:W-:Y:S01]  /*1c50*/  ULOP3.LUT UR60, UR4, 0x10000, URZ, 0xfc, !UPT ;  /* 0x00010000043c7892 */ /* 0x000fe2000f8efc3f */
[----:B------:R-:W3:Y:S01]  /*1c60*/  S2R R20, SR_TID.X ;  /* 0x0000000000147919 */ /* 0x000ee20000002100 */
[----:B------:R-:W-:Y:S01]  /*1c70*/  ULOP3.LUT UR4, UR39, 0x10000, URZ, 0xfc, !UPT ;  /* 0x0001000027047892 */ /* 0x000fe2000f8efc3f */
[----:B------:R-:W-:Y:S01]  /*1c80*/  IMAD.IADD R12, R22, 0x1, R18 ;  /* 0x00000001160c7824 */ /* 0x000fe200078e0212 */
[----:B------:R-:W-:-:S02]  /*1c90*/  UIMAD UR5, UR37, 0x900, UR60 ;  /* 0x00000900250578a4 */ /* 0x000fc4000f8e023c */
[----:B------:R-:W-:Y:S01]  /*1ca0*/  UIADD3 UR56, UR4, 0x2, URZ ;  /* 0x0000000204387890 */ /* 0x000fe2000fffe03f */
[----:B------:R-:W-:Y:S01]  /*1cb0*/  IMAD.MOV.U32 R21, RZ, RZ, R12 ;  /* 0x000000ffff157224 */ /* 0x000fe200078e000c */
[----:B------:R-:W-:Y:S01]  /*1cc0*/  UIADD3 UR58, UR5, 0x2, URZ ;  /* 0x00000002053a7890 */ /* 0x000fe2000fffe03f */
[----:B------:R-:W-:Y:S02]  /*1cd0*/  UMOV UR8, UR4 ;  /* 0x0000000400087c82 */ /* 0x000fe40008000000 */
[----:B------:R-:W-:Y:S01]  /*1ce0*/  UMOV UR10, UR5 ;  /* 0x00000005000a7c82 */ /* 0x000fe20008000000 */
[----:B------:R-:W-:Y:S01]  /*1cf0*/  UIADD3 UR52, UR4, 0x4, URZ ;  /* 0x0000000404347890 */ /* 0x000fe2000fffe03f */
[----:B------:R-:W-:Y:S01]  /*1d00*/  HGMMA.64x96x16.F32 R24, gdesc[UR8], RZ, !UPT, gsb0 ;  /* 0x01600000081879f0 */ /* 0x000fe2000c0008ff */
[----:B------:R-:W-:Y:S01]  /*1d10*/  UIADD3 UR54, UR5, 0x4, URZ ;  /* 0x0000000405367890 */ /* 0x000fe2000fffe03f */
[----:B------:R-:W-:Y:S01]  /*1d20*/  IMAD.U32 R4, RZ, RZ, UR8 ;  /* 0x00000008ff047e24 */ /* 0x000fe2000f8e00ff */
[----:B------:R-:W-:-:S02]  /*1d30*/  UIADD3 UR8, UR4, 0x6, URZ ;  /* 0x0000000604087890 */ /* 0x000fc4000fffe03f */
[----:B------:R-:W-:Y:S01]  /*1d40*/  UIADD3 UR10, UR5, 0x6, URZ ;  /* 0x00000006050a7890 */ /* 0x000fe2000fffe03f */
[----:B------:R-:W-:Y:S01]  /*1d50*/  UMOV UR9, 0x40000040 ;  /* 0x4000004000097882 */ /* 0x000fe20000000000 */
[----:B------:R-:W-:Y:S01]  /*1d60*/  UMOV UR11, 0x40000040 ;  /* 0x40000040000b7882 */ /* 0x000fe20000000000 */
[----:B------:R-:W-:Y:S01]  /*1d70*/  UIADD3 UR12, UR4, 0x400, URZ ;  /* 0x00000400040c7890 */ /* 0x000fe2000fffe03f */
[----:B--2---:R-:W-:Y:S01]  /*1d80*/  ISETP.NE.AND P2, PT, R9, 0x1, PT ;  /* 0x000000010900780c */ /* 0x004fe20003f45270 */
[----:B------:R-:W-:Y:S01]  /*1d90*/  UIADD3 UR14, UR5, 0x300, URZ ;  /* 0x00000300050e7890 */ /* 0x000fe2000fffe03f */
[----:B------:R-:W-:Y:S01]  /*1da0*/  UMOV UR13, 0x40000040 ;  /* 0x40000040000d7882 */ /* 0x000fe20000000000 */
[----:B------:R-:W-:Y:S01]  /*1db0*/  UMOV UR15, 0x40000040 ;  /* 0x40000040000f7882 */ /* 0x000fe20000000000 */
[----:B------:R-:W-:Y:S02]  /*1dc0*/  UIADD3 UR16, UR4, 0x402, URZ ;  /* 0x0000040204107890 */ /* 0x000fe4000fffe03f */
[----:B------:R-:W-:Y:S01]  /*1dd0*/  UIADD3 UR18, UR5, 0x302, URZ ;  /* 0x0000030205127890 */ /* 0x000fe2000fffe03f */
[----:B------:R-:W-:Y:S01]  /*1de0*/  UMOV UR17, 0x40000040 ;  /* 0x4000004000117882 */ /* 0x000fe20000000000 */
[----:B------:R-:W-:Y:S01]  /*1df0*/  UMOV UR19, 0x40000040 ;  /* 0x4000004000137882 */ /* 0x000fe20000000000 */
[----:B------:R-:W-:Y:S01]  /*1e00*/  UIADD3 UR20, UR4, 0x404, URZ ;  /* 0x0000040404147890 */ /* 0x000fe2000fffe03f */
[----:B---3--:R-:W-:Y:S01]  /*1e10*/  LOP3.LUT P1, RZ, R20, 0x7f, RZ, 0xc0, !PT ;  /* 0x0000007f14ff7812 */ /* 0x008fe2000782c0ff */
[----:B------:R-:W-:-:S02]  /*1e20*/  UIADD3 UR22, UR5, 0x304, URZ ;  /* 0x0000030405167890 */ /* 0x000fc4000fffe03f */
[----:B------:R-:W2:Y:S01]  /*1e30*/  @P2 LDC R13, c[0x0][0x44c] ;  /* 0x00011300ff0d2b82 */ /* 0x000ea20000000800 */
[----:B------:R-:W-:Y:S01]  /*1e40*/  UMOV UR21, 0x40000040 ;  /* 0x4000004000157882 */ /* 0x000fe20000000000 */
[----:B------:R-:W-:Y:S01]  /*1e50*/  UMOV UR23, 0x40000040 ;  /* 0x4000004000177882 */ /* 0x000fe20000000000 */
[----:B------:R-:W-:Y:S01]  /*1e60*/  UIADD3 UR24, UR4, 0x406, URZ ;  /* 0x0000040604187890 */ /* 0x000fe2000fffe03f */
[----:B------:R-:W-:Y:S01]  /*1e70*/  IMAD R20, R72, -0x60, R16 ;  /* 0xffffffa048147824 */ /* 0x000fe200078e0210 */
[----:B------:R-:W-:Y:S01]  /*1e80*/  UIADD3 UR26, UR5, 0x306, URZ ;  /* 0x00000306051a7890 */ /* 0x000fe2000fffe03f */
[----:B------:R-:W-:Y:S01]  /*1e90*/  UMOV UR25, 0x40000040 ;  /* 0x4000004000197882 */ /* 0x000fe20000000000 */
[----:B------:R-:W-:Y:S01]  /*1ea0*/  UMOV UR27, 0x40000040 ;  /* 0x40000040001b7882 */ /* 0x000fe20000000000 */
[----:B------:R-:W-:Y:S01]  /*1eb0*/  UIADD3 UR28, UR4, 0x800, URZ ;  /* 0x00000800041c7890 */ /* 0x000fe2000fffe03f */
[----:B------:R-:W3:Y:S01]  /*1ec0*/  @P2 LDC R14, c[0x0][0x450] ;  /* 0x00011400ff0e2b82 */ /* 0x000ee20000000800 */
[----:B------:R-:W-:Y:S01]  /*1ed0*/  UIADD3 UR30, UR5, 0x600, URZ ;  /* 0x00000600051e7890 */ /* 0x000fe2000fffe03f */
[----:B------:R-:W-:Y:S01]  /*1ee0*/  VIADD R20, R20, 0x60 ;  /* 0x0000006014147836 */ /* 0x000fe20000000000 */
        /* <DEDUP_REMOVED lines=8> */
[----:B--2---:R-:W-:Y:S01]  /*1f70*/  @P2 IMAD.HI.U32 R13, R12, R13, RZ ;  /* 0x0000000d0c0d2227 */ /* 0x004fe200078e00ff */
[----:B------:R-:W-:Y:S01]  /*1f80*/  UMOV UR41, 0x40000040 ;  /* 0x4000004000297882 */ /* 0x000fe20000000000 */
[----:B------:R-:W-:Y:S01]  /*1f90*/  UMOV UR43, 0x40000040 ;  /* 0x40000040002b7882 */ /* 0x000fe20000000000 */
[----:B------:R-:W-:Y:S02]  /*1fa0*/  UIADD3 UR48, UR4, 0x806, URZ ;  /* 0x0000080604307890 */ /* 0x000fe4000fffe03f */
[----:B------:R-:W-:Y:S01]  /*1fb0*/  UIADD3 UR50, UR5, 0x606, URZ ;  /* 0x0000060605327890 */ /* 0x000fe2000fffe03f */
[----:B------:R-:W-:Y:S01]  /*1fc0*/  UMOV UR49, 0x40000040 ;  /* 0x4000004000317882 */ /* 0x000fe20000000000 */
[----:B------:R-:W-:Y:S01]  /*1fd0*/  UMOV UR51, 0x40000040 ;  /* 0x4000004000337882 */ /* 0x000fe20000000000 */
[----:B------:R-:W-:Y:S01]  /*1fe0*/  ULDC UR4, c[0x0][0x9d8] ;  /* 0x0002760000047ab9 */ /* 0x000fe20000000800 */
[----:B---3--:R-:W-:Y:S01]  /*1ff0*/  @P2 SHF.R.U32.HI R21, RZ, R14, R13 ;  /* 0x0000000eff152219 */ /* 0x008fe2000001160d */
[----:B------:R-:W-:Y:S01]  /*2000*/  @!P1 VIADD R14, R15, 0x2a840 ;  /* 0x0002a8400f0e9836 */ /* 0x000fe20000000000 */
[----:B------:R-:W2:Y:S04]  /*2010*/  LDC.64 R12, c[0x0][0x9e0] ;  /* 0x00027800ff0c7b82 */ /* 0x000ea80000000a00 */
[----:B------:R-:W-:Y:S01]  /*2020*/  @!P1 PRMT R14, RZ, 0x654, R14 ;  /* 0x00000654ff0e9816 */ /* 0x000fe2000000000e */
        /* <DEDUP_REMOVED lines=39> */
[----:B------:R-:W3:Y:S01]  /*22a0*/  SHFL.IDX PT, R67, R21, RZ, 0x1c1f ;  /* 0x001c1fff15437589 */ /* 0x000ee200000e0000 */
[----:B------:R4:W2:Y:S01]  /*22b0*/  MUFU.TANH R74, R25 ;  /* 0x00000019004a7308 */ /* 0x0008a20000002400 */
[----:B------:R5:W-:Y:S01]  /*22c0*/  @!P1 SYNCS.ARRIVE.TRANS64.RED.A1T0 RZ, [R14+URZ], RZ ;  /* 0x000000ff0eff99a7 */ /* 0x000be2000810043f */
[----:B------:R-:W-:Y:S01]  /*22d0*/  FMUL.FTZ R3, R26, UR4 ;  /* 0x000000041a037c20 */ /* 0x000fe20008410000 */
[----:B01----:R-:W-:Y:S01]  /*22e0*/  FMUL.FTZ R0, R27, UR4 ;  /* 0x000000041b007c20 */ /* 0x003fe20008410000 */
[----:B------:R-:W-:Y:S01]  /*22f0*/  FMUL.FTZ R28, R28, UR4 ;  /* 0x000000041c1c7c20 */ /* 0x000fe20008410000 */
[----:B------:R-:W-:Y:S01]  /*2300*/  FMUL.FTZ R29, R29, UR4 ;  /* 0x000000041d1d7c20 */ /* 0x000fe20008410000 */
[----:B------:R-:W-:Y:S01]  /*2310*/  FMUL.FTZ R2, R30, UR4 ;  /* 0x000000041e027c20 */ /* 0x000fe20008410000 */
[----:B------:R-:W-:Y:S01]  /*2320*/  FMUL.FTZ R6, R31, UR4 ;  /* 0x000000041f067c20 */ /* 0x000fe20008410000 */
[----:B------:R-:W-:Y:S01]  /*2330*/  FMUL.FTZ R32, R32, UR4 ;  /* 0x0000000420207c20 */ /* 0x000fe20008410000 */
[----:B----4-:R-:W-:-:S02]  /*2340*/  IMAD.MOV.U32 R25, RZ, RZ, -0x60 ;  /* 0xffffffa0ff197424 */ /* 0x010fc400078e00ff */
[----:B------:R-:W-:Y:S01]  /*2350*/  FMUL.FTZ R33, R33, UR4 ;  /* 0x0000000421217c20 */ /* 0x000fe20008410000 */
[----:B------:R-:W-:Y:S01]  /*2360*/  FMUL.FTZ R10, R34, UR4 ;  /* 0x00000004220a7c20 */ /* 0x000fe20008410000 */
[----:B------:R-:W-:Y:S01]  /*2370*/  FMUL.FTZ R11, R35, UR4 ;  /* 0x00000004230b7c20 */ /* 0x000fe20008410000 */
[----:B------:R-:W-:Y:S02]  /*2380*/  IMAD R24, R72, R25, 0x61 ;  /* 0x0000006148187424 */ /* 0x000fe400078e0219 */
        /* <DEDUP_REMOVED lines=26> */
[----:B-----5:R-:W-:Y:S01]  /*2530*/  FMUL.FTZ R14, R71, UR4 ;  /* 0x00000004470e7c20 */ /* 0x020fe20008410000 */
[----:B------:R-:W-:Y:S01]  /*2540*/  FMUL.FTZ R50, R50, UR4 ;  /* 0x0000000432327c20 */ /* 0x000fe20008410000 */
[----:B------:R-:W-:Y:S01]  /*2550*/  FMUL.FTZ R54, R54, UR4 ;  /* 0x0000000436367c20 */ /* 0x000fe20008410000 */
[----:B------:R-:W-:Y:S01]  /*2560*/  FMUL.FTZ R58, R58, UR4 ;  /* 0x000000043a3a7c20 */ /* 0x000fe20008410000 */
[----:B------:R-:W-:Y:S01]  /*2570*/  FMUL.FTZ R62, R62, UR4 ;  /* 0x000000043e3e7c20 */ /* 0x000fe20008410000 */
[----:B------:R-:W-:Y:S01]  /*2580*/  IMAD R25, R19, -0x2, R24 ;  /* 0xfffffffe13197824 */ /* 0x000fe200078e0218 */
[----:B--2---:R-:W-:Y:S01]  /*2590*/  ISETP.GE.AND P1, PT, R13, 0x1, PT ;  /* 0x000000010d00780c */ /* 0x004fe20003f26270 */
[----:B------:R-:W0:Y:S01]  /*25a0*/  MUFU.TANH R8, R8 ;  /* 0x0000000800087308 */ /* 0x000e220000002400 */
[----:B------:R-:W-:Y:S01]  /*25b0*/  FMUL.FTZ R61, R61, UR4 ;  /* 0x000000043d3d7c20 */ /* 0x000fe20008410000 */
[----:B------:R-:W-:Y:S01]  /*25c0*/  FMUL.FTZ R38, R38, UR4 ;  /* 0x0000000426267c20 */ /* 0x000fe20008410000 */
[----:B------:R-:W-:Y:S01]  /*25d0*/  IADD3 R27, -R17, R25, R16 ;  /* 0x00000019111b7210 */ /* 0x000fe20007ffe110 */
[----:B------:R-:W-:Y:S01]  /*25e0*/  FMUL.FTZ R42, R42, UR4 ;  /* 0x000000042a2a7c20 */ /* 0x000fe20008410000 */
[----:B------:R-:W-:Y:S01]  /*25f0*/  FMUL.FTZ R46, R46, UR4 ;  /* 0x000000042e2e7c20 */ /* 0x000fe20008410000 */
[----:B------:R-:W-:Y:S01]  /*2600*/  IMAD R34, R19, -0x2, R20 ;  /* 0xfffffffe13227824 */ /* 0x000fe200078e0214 */
[----:B------:R-:W-:Y:S01]  /*2610*/  P2R R175, PR, RZ, 0x2 ;  /* 0x00000002ffaf7803 */ /* 0x000fe20000000000 */
[----:B------:R-:W1:Y:S08]  /*2620*/  MUFU.TANH R3, R3 ;  /* 0x0000000300037308 */ /* 0x000e700000002400 */
[----:B------:R-:W2:Y:S08]  /*2630*/  MUFU.TANH R0, R0 ;  /* 0x0000000000007308 */ /* 0x000eb00000002400 */
        /* <DEDUP_REMOVED lines=42> */
[----:B-----5:R-:W-:-:S07]  /*28e0*/  IMAD.IADD R61, R27, 0x1, R12 ;  /* 0x000000011b3d7824 */ /* 0x020fce00078e020c */
[----:B------:R5:W0:Y:S01]  /*28f0*/  MUFU.TANH R35, R42 ;  /* 0x0000002a00237308 */ /* 0x000a220000002400 */
[----:B---3--:R-:W-:-:S07]  /*2900*/  VIADD R38, R27, UR51 ;  /* 0x000000331b267c36 */ /* 0x008fce0008000000 */
[----:B------:R3:W0:Y:S01]  /*2910*/  MUFU.TANH R75, R46 ;  /* 0x0000002e004b7308 */ /* 0x0006220000002400 */
[----:B-----5:R-:W-:Y:S01]  /*2920*/  VIADD R42, R24, 0xffffffff ;  /* 0xffffffff182a7836 */ /* 0x020fe20000000000 */
[----:B------:R-:W-:Y:S01]  /*2930*/  VIADDMNMX R24, R67, R61, R34, PT ;  /* 0x0000003d43187246 */ /* 0x000fe20003800122 */
[----:B---3--:R-:W-:Y:S02]  /*2940*/  VIADD R46, R25, 0xffffffff ;  /* 0xffffffff192e7836 */ /* 0x008fe40000000000 */
[----:B------:R-:W-:Y:S01]  /*2950*/  IMAD.IADD R25, R38, 0x1, R67 ;  /* 0x0000000126197824 */ /* 0x000fe200078e0243 */
[----:B-12-4-:R-:W-:Y:S06]  /*2960*/  @!P1 BRA `(.L_x_1363) ;  /* 0x00000000004c9947 */ /* 0x016fec0003800000 */
[----:B------:R-:W-:Y:S01]  /*2970*/  IADD3 R20, -R17, R16, R67 ;  /* 0x0000001011147210 */ /* 0x000fe20007ffe143 */
        /* <DEDUP_REMOVED lines=10> */
.L_x_1365:
[----:B------:R-:W-:-:S13]  /*2a20*/  ISETP.NE.AND P1, PT, R13, 0x1, PT ;  /* 0x000000010d00780c */ /* 0x000fda0003f25270 */
[----:B------:R-:W1:Y:S02]  /*2a30*/  @P1 LDC.64 R26, c[0x0][0x9e8] ;  /* 0x00027a00ff1a1b82 */ /* 0x000e640000000a00 */
[----:B-1----:R-:W-:-:S05]  /*2a40*/  @P1 IMAD.HI.U32 R26, R20, R26, RZ ;  /* 0x0000001a141a1227 */ /* 0x002fca00078e00ff */
[----:B------:R-:W-:-:S07]  /*2a50*/  @P1 SHF.R.U32.HI R20, RZ, R27, R26 ;  /* 0x0000001bff141219 */ /* 0x000fce000001161a */
.L_x_1366:
[----:B------:R-:W-:Y:S05]  /*2a60*/  BSYNC B0 ;  /* 0x0000000000007941 */ /* 0x000fea0003800000 */
.L_x_1364:
[----:B------:R-:W-:-:S05]  /*2a70*/  IMAD R20, R20, R13, R46 ;  /* 0x0000000d14147224 */ /* 0x000fca00078e022e */
[----:B------:R-:W-:Y:S02]  /*2a80*/  VIMNMX R25, R25, R20, !PT ;  /* 0x0000001419197248 */ /* 0x000fe40007fe0100 */
[----:B------:R-:W-:-:S07]  /*2a90*/  VIADDMNMX R24, R20, R13, R24, PT ;  /* 0x0000000d14187246 */ /* 0x000fce0003800118 */
.L_x_1363:
        /* <DEDUP_REMOVED lines=15> */
[----:B-1----:R-:W-:Y:S02]  /*2b90*/  VIADDMNMX R34, R21, R61, R34, PT ;  /* 0x0000003d15227246 */ /* 0x002fe40003800122 */
[----:B0-----:R-:W-:-:S02]  /*2ba0*/  FSEL R81, R29, -INF , !P2 ;  /* 0xff8000001d517808 */ /* 0x001fc40005000000 */
[C---:B------:R-:W-:Y:S02]  /*2bb0*/  ISETP.GT.AND P2, PT, R25.reuse, 0x10, !P3 ;  /* 0x000000101900780c */ /* 0x040fe40005f44270 */
        /* <DEDUP_REMOVED lines=81> */
[----:B------:R-:W-:-:S04]  /*30d0*/  ISETP.LT.OR P2, PT, R24, 0x51, P2 ;  /* 0x000000511800780c */ /* 0x000fc80001741670 */
[----:B------:R-:W-:Y:S02]  /*30e0*/  FSEL R28, R64, -INF , !P2 ;  /* 0xff800000401c7808 */ /* 0x000fe40005000000 */
        /* <DEDUP_REMOVED lines=19> */
[----:B------:R-:W-:Y:S01]  /*3220*/  IADD3 R8, -R17, R16, R21 ;  /* 0x0000001011087210 */ /* 0x000fe20007ffe115 */
        /* <DEDUP_REMOVED lines=10> */
.L_x_1369:
[----:B------:R-:W-:-:S13]  /*32d0*/  ISETP.NE.AND P4, PT, R13, 0x1, PT ;  /* 0x000000010d00780c */ /* 0x000fda0003f85270 */
[----:B------:R-:W0:Y:S02]  /*32e0*/  @P4 LDC.64 R36, c[0x0][0x9e8] ;  /* 0x00027a00ff244b82 */ /* 0x000e240000000a00 */
[----:B0-----:R-:W-:-:S05]  /*32f0*/  @P4 IMAD.HI.U32 R36, R8, R36, RZ ;  /* 0x0000002408244227 */ /* 0x001fca00078e00ff */
[----:B------:R-:W-:-:S07]  /*3300*/  @P4 SHF.R.U32.HI R8, RZ, R37, R36 ;  /* 0x00000025ff084219 */ /* 0x000fce0000011624 */
.L_x_1370:
[----:B------:R-:W-:Y:S05]  /*3310*/  BSYNC B0 ;  /* 0x0000000000007941 */ /* 0x000fea0003800000 */
.L_x_1368:
[----:B------:R-:W-:-:S05]  /*3320*/  IMAD R8, R8, R13, R46 ;  /* 0x0000000d08087224 */ /* 0x000fca00078e022e */
[----:B------:R-:W-:Y:S02]  /*3330*/  VIMNMX R25, R25, R8, !PT ;  /* 0x0000000819197248 */ /* 0x000fe40007fe0100 */
[----:B------:R-:W-:-:S07]  /*3340*/  VIADDMNMX R34, R8, R13, R34, PT ;  /* 0x0000000d08227246 */ /* 0x000fce0003800122 */
.L_x_1367:
[C---:B------:R-:W-:Y:S01]  /*3350*/  ISETP.GT.AND P1, PT, R25.reuse, 0x1, !P1 ;  /* 0x000000011900780c */ /* 0x040fe20004f24270 */
[----:B------:R-:W-:Y:S01]  /*3360*/  ULDC UR4, c[0x0][0x988] ;  /* 0x0002620000047ab9 */ /* 0x000fe20000000800 */
[----:B------:R-:W-:Y:S02]  /*3370*/  ISETP.GT.AND P3, PT, R25, RZ, !P3 ;  /* 0x000000ff1900720c */ /* 0x000fe40005f64270 */
[C---:B------:R-:W-:Y:S02]  /*3380*/  ISETP.LT.OR P1, PT, R34.reuse, 0x2, P1 ;  /* 0x000000022200780c */ /* 0x040fe40000f21670 */
[----:B------:R-:W-:Y:S02]  /*3390*/  ISETP.LT.OR P3, PT, R34, 0x1, P3 ;  /* 0x000000012200780c */ /* 0x000fe40001f61670 */
[----:B------:R-:W-:Y:S02]  /*33a0*/  FSEL R21, R0, -INF , !P1 ;  /* 0xff80000000157808 */ /* 0x000fe40004800000 */
[----:B------:R-:W-:-:S02]  /*33b0*/  ISETP.NE.AND P1, PT, R27, RZ, PT ;  /* 0x000000ff1b00720c */ /* 0x000fc40003f25270 */
[----:B------:R-:W-:Y:S02]  /*33c0*/  FSEL R36, R3, -INF , !P3 ;  /* 0xff80000003247808 */ /* 0x000fe40005800000 */
[----:B------:R-:W-:Y:S02]  /*33d0*/  ISETP.GT.AND P1, PT, R25, 0x9, !P1 ;  /* 0x000000091900780c */ /* 0x000fe40004f24270 */
[----:B------:R-:W-:Y:S02]  /*33e0*/  FMNMX.FTZ R3, R33, R67, !PT ;  /* 0x0000004321037209 */ /* 0x000fe40007810000 */
[----:B------:R-:W-:Y:S02]  /*33f0*/  ISETP.LT.OR P1, PT, R34, 0xa, P1 ;  /* 0x0000000a2200780c */ /* 0x000fe40000f21670 */
[----:B------:R-:W-:Y:S02]  /*3400*/  FMNMX.FTZ R3, R71, R3, !PT ;  /* 0x0000000347037209 */ /* 0x000fe40007810000 */
[----:B------:R-:W-:-:S02]  /*3410*/  FSEL R40, R6, -INF , !P1 ;  /* 0xff80000006287808 */ /* 0x000fc40004800000 */
[----:B------:R-:W-:Y:S02]  /*3420*/  ISETP.NE.AND P1, PT, R29, RZ, PT ;  /* 0x000000ff1d00720c */ /* 0x000fe40003f25270 */
[----:B------:R-:W-:Y:S02]  /*3430*/  FMNMX.FTZ R3, R81, R3, !PT ;  /* 0x0000000351037209 */ /* 0x000fe40007810000 */
[C---:B------:R-:W-:Y:S02]  /*3440*/  ISETP.GT.AND P1, PT, R25.reuse, 0x10, !P1 ;  /* 0x000000101900780c */ /* 0x040fe40004f24270 */
[----:B------:R-:W-:Y:S02]  /*3450*/  ISETP.GT.AND P5, PT, R25, 0x8, !P5 ;  /* 0x000000081900780c */ /* 0x000fe40006fa4270 */
[----:B------:R-:W-:Y:S02]  /*3460*/  ISETP.LT.OR P1, PT, R34, 0x11, P1 ;  /* 0x000000112200780c */ /* 0x000fe40000f21670 */
[----:B------:R-:W-:-:S02]  /*3470*/  FMNMX.FTZ R3, R83, R3, !PT ;  /* 0x0000000353037209 */ /* 0x000fc40007810000 */
[----:B------:R-:W-:Y:S02]  /*3480*/  FSEL R42, R10, -INF , !P1 ;  /* 0xff8000000a2a7808 */ /* 0x000fe40004800000 */
[----:B------:R-:W-:Y:S02]  /*3490*/  ISETP.NE.AND P1, PT, R50, RZ, PT ;  /* 0x000000ff3200720c */ /* 0x000fe40003f25270 */
[C---:B------:R-:W-:Y:S02]  /*34a0*/  ISETP.LT.OR P5, PT, R34.reuse, 0x9, P5 ;  /* 0x000000092200780c */ /* 0x040fe40002fa1670 */
[----:B------:R-:W-:Y:S02]  /*34b0*/  ISETP.GT.AND P1, PT, R25, 0x11, !P1 ;  /* 0x000000111900780c */ /* 0x000fe40004f24270 */
[----:B------:R-:W-:Y:S02]  /*34c0*/  FMNMX.FTZ R3, R85, R3, !PT ;  /* 0x0000000355037209 */ /* 0x000fe40007810000 */
[----:B------:R-:W-:-:S02]  /*34d0*/  ISETP.LT.OR P1, PT, R34, 0x12, P1 ;  /* 0x000000122200780c */ /* 0x000fc40000f21670 */
[----:B------:R-:W-:Y:S02]  /*34e0*/  FSEL R38, R2, -INF , !P5 ;  /* 0xff80000002267808 */ /* 0x000fe40006800000 */
[----:B------:R-:W-:Y:S01]  /*34f0*/  FSEL R44, R11, -INF , !P1 ;  /* 0xff8000000b2c7808 */ /* 0x000fe20004800000 */
[----:B------:R-:W-:Y:S01]  /*3500*/  IMAD.U32 R11, RZ, RZ, UR4 ;  /* 0x00000004ff0b7e24 */ /* 0x000fe2000f8e00ff */
[----:B------:R-:W-:Y:S02]  /*3510*/  ISETP.NE.AND P1, PT, R54, RZ, PT ;  /* 0x000000ff3600720c */ /* 0x000fe40003f25270 */
[----:B------:R-:W-:Y:S02]  /*3520*/  ISETP.NE.AND P5, PT, R58, RZ, PT ;  /* 0x000000ff3a00720c */ /* 0x000fe40003fa5270 */
[----:B------:R-:W-:Y:S02]  /*3530*/  ISETP.GT.AND P1, PT, R25, 0x18, !P1 ;  /* 0x000000181900780c */ /* 0x000fe40004f24270 */
[----:B------:R-:W-:-:S02]  /*3540*/  FMNMX.FTZ R3, R87, R3, !PT ;  /* 0x0000000357037209 */ /* 0x000fc40007810000 */
[C---:B------:R-:W-:Y:S02]  /*3550*/  ISETP.LT.OR P1, PT, R34.reuse, 0x19, P1 ;  /* 0x000000192200780c */ /* 0x040fe40000f21670 */
[----:B------:R-:W-:Y:S02]  /*3560*/  FMNMX.FTZ R3, R89, R3, !PT ;  /* 0x0000000359037209 */ /* 0x000fe40007810000 */
[----:B------:R-:W-:Y:S02]  /*3570*/  FSEL R46, R31, -INF , !P1 ;  /* 0xff8000001f2e7808 */ /* 0x000fe40004800000 */
[----:B------:R-:W-:Y:S02]  /*3580*/  ISETP.GT.AND P1, PT, R25, 0x19, !P5 ;  /* 0x000000191900780c */ /* 0x000fe40006f24270 */
[----:B------:R-:W-:Y:S02]  /*3590*/  FMNMX.FTZ R3, R91, R3, !PT ;  /* 0x000000035b037209 */ /* 0x000fe40007810000 */
[----:B------:R-:W-:-:S02]  /*35a0*/  ISETP.LT.OR P1, PT, R34, 0x1a, P1 ;  /* 0x0000001a2200780c */ /* 0x000fc40000f21670 */
[----:B------:R-:W-:Y:S02]  /*35b0*/  ISETP.NE.AND P4, PT, R62, RZ, PT ;  /* 0x000000ff3e00720c */ /* 0x000fe40003f85270 */
[----:B------:R-:W-:Y:S02]  /*35c0*/  FSEL R48, R39, -INF , !P1 ;  /* 0xff80000027307808 */ /* 0x000fe40004800000 */
        /* <DEDUP_REMOVED lines=12> */
[----:B------:R-:W-:Y:S02]  /*3690*/  ISETP.NE.AND P5, PT, R52, RZ, PT ;  /* 0x000000ff3400720c */ /* 0x000fe40003fa5270 */
[----:B------:R-:W-:Y:S02]  /*36a0*/  FSEL R52, R43, -INF , !P1 ;  /* 0xff8000002b347808 */ /* 0x000fe40004800000 */
[----:B------:R-:W-:Y:S02]  /*36b0*/  ISETP.NE.AND P1, PT, R74, RZ, PT ;  /* 0x000000ff4a00720c */ /* 0x000fe40003f25270 */
[----:B------:R-:W-:-:S02]  /*36c0*/  FMNMX.FTZ R3, R53, R3, !PT ;  /* 0x0000000335037209 */ /* 0x000fc40007810000 */
[----:B------:R-:W-:Y:S02]  /*36d0*/  ISETP.GT.AND P1, PT, R25, 0x28, !P1 ;  /* 0x000000281900780c */ /* 0x000fe40004f24270 */
[----:B------:R-:W-:Y:S02]  /*36e0*/  FMNMX.FTZ R3, R99, R3, !PT ;  /* 0x0000000363037209 */ /* 0x000fe40007810000 */
[----:B------:R-:W-:Y:S02]  /*36f0*/  ISETP.LT.OR P1, PT, R34, 0x29, P1 ;  /* 0x000000292200780c */ /* 0x000fe40000f21670 */
[----:B------:R-:W-:Y:S02]  /*3700*/  FMNMX.FTZ R3, R57, R3, !PT ;  /* 0x0000000339037209 */ /* 0x000fe40007810000 */
[----:B------:R-:W-:Y:S02]  /*3710*/  FSEL R54, R75, -INF , !P1 ;  /* 0xff8000004b367808 */ /* 0x000fe40004800000 */
[----:B------:R-:W-:-:S02]  /*3720*/  ISETP.NE.AND P1, PT, R80, RZ, PT ;  /* 0x000000ff5000720c */ /* 0x000fc40003f25270 */
[----:B------:R-:W-:Y:S02]  /*3730*/  FMNMX.FTZ R3, R32, R3, !PT ;  /* 0x0000000320037209 */ /* 0x000fe40007810000 */
[----:B------:R-:W-:Y:S02]  /*3740*/  ISETP.GT.AND P1, PT, R25, 0x29, !P1 ;  /* 0x000000291900780c */ /* 0x000fe40004f24270 */
[----:B------:R-:W-:Y:S02]  /*3750*/  FMNMX.FTZ R3, R30, R3, !PT ;  /* 0x000000031e037209 */ /* 0x000fe40007810000 */
[----:B------:R-:W-:Y:S02]  /*3760*/  ISETP.LT.OR P1, PT, R34, 0x2a, P1 ;  /* 0x0000002a2200780c */ /* 0x000fe40000f21670 */
[----:B------:R-:W-:Y:S02]  /*3770*/  FMNMX.FTZ R3, R28, R3, !PT ;  /* 0x000000031c037209 */ /* 0x000fe40007810000 */
[----:B------:R-:W-:-:S02]  /*3780*/  ISETP.NE.AND P4, PT, R56, RZ, PT ;  /* 0x000000ff3800720c */ /* 0x000fc40003f85270 */
[----:B------:R-:W-:Y:S02]  /*3790*/  FSEL R56, R47, -INF , !P1 ;  /* 0xff8000002f387808 */ /* 0x000fe40004800000 */
[----:B------:R-:W-:Y:S02]  /*37a0*/  FMNMX.FTZ R3, R26, R3, !PT ;  /* 0x000000031a037209 */ /* 0x000fe40007810000 */
[----:B------:R-:W-:Y:S02]  /*37b0*/  ISETP.NE.AND P1, PT, R82, RZ, PT ;  /* 0x000000ff5200720c */ /* 0x000fe40003f25270 */
[----:B------:R-:W-:Y:S02]  /*37c0*/  FMNMX.FTZ R3, R20, R3, !PT ;  /* 0x0000000314037209 */ /* 0x000fe40007810000 */
[----:B------:R-:W-:Y:S02]  /*37d0*/  ISETP.GT.AND P1, PT, R25, 0x30, !P1 ;  /* 0x000000301900780c */ /* 0x000fe40004f24270 */
[----:B------:R-:W-:-:S02]  /*37e0*/  FMNMX.FTZ R3, R24, R3, !PT ;  /* 0x0000000318037209 */ /* 0x000fc40007810000 */
[----:B------:R-:W-:Y:S02]  /*37f0*/  ISETP.LT.OR P1, PT, R34, 0x31, P1 ;  /* 0x000000312200780c */ /* 0x000fe40000f21670 */
[C---:B------:R-:W-:Y:S01]  /*3800*/  ISETP.GT.AND P6, PT, R25.reuse, 0x51, !P6 ;  /* 0x000000511900780c */ /* 0x040fe200077c4270 */
[----:B------:R-:W0:Y:S01]  /*3810*/  SHFL.BFLY PT, R8, R3, 0x2, 0x1f ;  /* 0x0c401f0003087f89 */ /* 0x000e2200000e0000 */
[----:B------:R-:W-:Y:S02]  /*3820*/  FSEL R58, R76, -INF , !P1 ;  /* 0xff8000004c3a7808 */ /* 0x000fe40004800000 */
[----:B------:R-:W-:Y:S02]  /*3830*/  ISETP.NE.AND P1, PT, R84, RZ, PT ;  /* 0x000000ff5400720c */ /* 0x000fe40003f25270 */
[C---:B------:R-:W-:Y:S02]  /*3840*/  ISETP.GT.AND P2, PT, R25.reuse, 0x58, !P2 ;  /* 0x000000581900780c */ /* 0x040fe40005744270 */
[----:B------:R-:W-:-:S02]  /*3850*/  ISETP.GT.AND P1, PT, R25, 0x31, !P1 ;  /* 0x000000311900780c */ /* 0x000fc40004f24270 */
[C---:B------:R-:W-:Y:S02]  /*3860*/  ISETP.LT.OR P6, PT, R34.reuse, 0x52, P6 ;  /* 0x000000522200780c */ /* 0x040fe400037c1670 */
[C---:B------:R-:W-:Y:S02]  /*3870*/  ISETP.LT.OR P1, PT, R34.reuse, 0x32, P1 ;  /* 0x000000322200780c */ /* 0x040fe40000f21670 */
[----:B------:R-:W-:Y:S02]  /*3880*/  ISETP.LT.OR P2, PT, R34, 0x59, P2 ;  /* 0x000000592200780c */ /* 0x000fe40001741670 */
[----:B------:R-:W-:Y:S02]  /*3890*/  FSEL R60, R51, -INF , !P1 ;  /* 0xff800000333c7808 */ /* 0x000fe40004800000 */
[----:B------:R-:W-:Y:S02]  /*38a0*/  ISETP.NE.AND P1, PT, R86, RZ, PT ;  /* 0x000000ff5600720c */ /* 0x000fe40003f25270 */
[----:B------:R-:W-:-:S02]  /*38b0*/  FSEL R68, R7, -INF , !P6 ;  /* 0xff80000007447808 */ /* 0x000fc40007000000 */
[----:B------:R-:W-:Y:S02]  /*38c0*/  ISETP.GT.AND P1, PT, R25, 0x38, !P1 ;  /* 0x000000381900780c */ /* 0x000fe40004f24270 */
[----:B0-----:R-:W-:Y:S02]  /*38d0*/  FMNMX.FTZ R27, R3, R8, !PT ;  /* 0x00000008031b7209 */ /* 0x001fe40007810000 */
[----:B------:R-:W-:Y:S02]  /*38e0*/  ISETP.LT.OR P1, PT, R34, 0x39, P1 ;  /* 0x000000392200780c */ /* 0x000fe40000f21670 */
[----:B------:R-:W-:Y:S01]  /*38f0*/  FMNMX.FTZ R3, R36, R21, !PT ;  /* 0x0000001524037209 */ /* 0x000fe20007810000 */
[----:B------:R-:W0:Y:S01]  /*3900*/  SHFL.BFLY PT, R8, R27, 0x1, 0x1f ;  /* 0x0c201f001b087f89 */ /* 0x000e2200000e0000 */
[----:B------:R-:W-:Y:S02]  /*3910*/  FSEL R62, R77, -INF , !P1 ;  /* 0xff8000004d3e7808 */ /* 0x000fe40004800000 */
[----:B------:R-:W-:-:S02]  /*3920*/  ISETP.NE.AND P1, PT, R88, RZ, PT ;  /* 0x000000ff5800720c */ /* 0x000fc40003f25270 */
[----:B------:R-:W-:Y:S02]  /*3930*/  FMNMX.FTZ R3, R38, R3, !PT ;  /* 0x0000000326037209 */ /* 0x000fe40007810000 */
[----:B------:R-:W-:Y:S02]  /*3940*/  ISETP.GT.AND P1, PT, R25, 0x39, !P1 ;  /* 0x000000391900780c */ /* 0x000fe40004f24270 */
[----:B------:R-:W-:Y:S02]  /*3950*/  FMNMX.FTZ R3, R40, R3, !PT ;  /* 0x0000000328037209 */ /* 0x000fe40007810000 */
[----:B------:R-:W-:Y:S02]  /*3960*/  ISETP.LT.OR P1, PT, R34, 0x3a, P1 ;  /* 0x0000003a2200780c */ /* 0x000fe40000f21670 */
[----:B------:R-:W-:Y:S02]  /*3970*/  FMNMX.FTZ R3, R42, R3, !PT ;  /* 0x000000032a037209 */ /* 0x000fe40007810000 */
        /* <DEDUP_REMOVED lines=21> */
[----:B------:R-:W-:Y:S02]  /*3ad0*/  ISETP.GT.AND P1, PT, R25, 0x49, !P4 ;  /* 0x000000491900780c */ /* 0x000fe40006724270 */
[----:B------:R-:W-:Y:S02]  /*3ae0*/  FMNMX.FTZ R3, R62, R3, !PT ;  /* 0x000000033e037209 */ /* 0x000fe40007810000 */
[----:B0-----:R-:W-:Y:S02]  /*3af0*/  FMNMX.FTZ R8, R27, R8, !PT ;  /* 0x000000081b087209 */ /* 0x001fe40007810000 */
[----:B------:R-:W-:-:S02]  /*3b00*/  ISETP.LT.OR P1, PT, R34, 0x4a, P1 ;  /* 0x0000004a2200780c */ /* 0x000fc40000f21670 */
[----:B------:R-:W-:Y:S01]  /*3b10*/  FMNMX.FTZ R3, R64, R3, !PT ;  /* 0x0000000340037209 */ /* 0x000fe20007810000 */
[C---:B------:R-:W-:Y:S01]  /*3b20*/  FMUL.FTZ R29, R8.reuse, R11 ;  /* 0x0000000b081d7220 */ /* 0x040fe20000410000 */
[----:B------:R-:W-:Y:S02]  /*3b30*/  FSEL R0, R63, -INF , !P1 ;  /* 0xff8000003f007808 */ /* 0x000fe40004800000 */
[----:B------:R-:W-:Y:S02]  /*3b40*/  FSETP.NEU.FTZ.AND P1, PT, R8, -INF , PT ;  /* 0xff8000000800780b */ /* 0x000fe40003f3d000 */
[----:B------:R-:W-:Y:S02]  /*3b50*/  ISETP.NE.AND P4, PT, R94, RZ, PT ;  /* 0x000000ff5e00720c */ /* 0x000fe40003f85270 */
[----:B------:R-:W-:Y:S02]  /*3b60*/  FMNMX.FTZ R3, R10, R3, !PT ;  /* 0x000000030a037209 */ /* 0x000fe40007810000 */
[----:B------:R-:W-:-:S02]  /*3b70*/  FSEL R74, R29, RZ, P1 ;  /* 0x000000ff1d4a7208 */ /* 0x000fc40000800000 */
        /* <DEDUP_REMOVED lines=18> */
[-CC-:B------:R-:W-:Y:S01]  /*3ca0*/  FFMA.FTZ R35, R83, R11.reuse, -R74.reuse ;  /* 0x0000000b53237223 */ /* 0x180fe2000001084a */
[----:B------:R-:W-:Y:S01]  /*3cb0*/  FSEL R34, R15, -INF , !P2 ;  /* 0xff8000000f227808 */ /* 0x000fe20005000000 */
[--C-:B------:R-:W-:Y:S01]  /*3cc0*/  FFMA.FTZ R24, R24, R11, -R74.reuse ;  /* 0x0000000b18187223 */ /* 0x100fe2000001084a */
[----:B------:R-:W-:Y:S01]  /*3cd0*/  FMNMX.FTZ R3, R68, R3, !PT ;  /* 0x0000000344037209 */ /* 0x000fe20007810000 */
[----:B------:R-:W-:Y:S01]  /*3ce0*/  MUFU.EX2 R27, R27 ;  /* 0x0000001b001b7308 */ /* 0x000fe20000000800 */
[----:B------:R-:W-:Y:S01]  /*3cf0*/  FSEL R14, R14, -INF , !P1 ;  /* 0xff8000000e0e7808 */ /* 0x000fe20004800000 */
[--C-:B------:R-:W-:Y:S01]  /*3d00*/  FFMA.FTZ R37, R87, R11, -R74.reuse ;  /* 0x0000000b57257223 */ /* 0x100fe2000001084a */
[----:B------:R-:W-:Y:S01]  /*3d10*/  FMNMX.FTZ R3, R34, R3, !PT ;  /* 0x0000000322037209 */ /* 0x000fe20007810000 */
[-CC-:B------:R-:W-:Y:S01]  /*3d20*/  FFMA.FTZ R39, R49, R11.reuse, -R74.reuse ;  /* 0x0000000b31277223 */ /* 0x180fe2000001084a */
[-CC-:B------:R-:W-:Y:S01]  /*3d30*/  FFMA.FTZ R26, R26, R11.reuse, -R74.reuse ;  /* 0x0000000b1a1a7223 */ /* 0x180fe2000001084a */
[--C-:B------:R-:W-:Y:S01]  /*3d40*/  FFMA.FTZ R15, R93, R11, -R74.reuse ;  /* 0x0000000b5d0f7223 */ /* 0x100fe2000001084a */
[----:B------:R-:W-:Y:S01]  /*3d50*/  FMNMX.FTZ R3, R14, R3, !PT ;  /* 0x000000030e037209 */ /* 0x000fe20007810000 */
[----:B------:R0:W1:Y:S01]  /*3d60*/  MUFU.EX2 R156, R29 ;  /* 0x0000001d009c7308 */ /* 0x0000620000000800 */
[-CC-:B------:R-:W-:Y:S01]  /*3d70*/  FFMA.FTZ R25, R45, R11.reuse, -R74.reuse ;  /* 0x0000000b2d197223 */ /* 0x180fe2000001084a */
[-CC-:B------:R-:W-:Y:S01]  /*3d80*/  FFMA.FTZ R41, R97, R11.reuse, -R74.reuse ;  /* 0x0000000b61297223 */ /* 0x180fe2000001084a */
[-CC-:B------:R-:W-:Y:S01]  /*3d90*/  FFMA.FTZ R45, R99, R11.reuse, -R74.reuse ;  /* 0x0000000b632d7223 */ /* 0x180fe2000001084a */
[----:B------:R-:W2:Y:S01]  /*3da0*/  SHFL.BFLY PT, R70, R3, 0x2, 0x1f ;  /* 0x0c401f0003467f89 */ /* 0x000ea200000e0000 */
[----:B------:R-:W-:Y:S01]  /*3db0*/  ISETP.NE.AND P4, PT, R9, 0x1, PT ;  /* 0x000000010900780c */ /* 0x000fe20003f85270 */
[-CC-:B------:R-:W-:Y:S01]  /*3dc0*/  FFMA.FTZ R32, R32, R11.reuse, -R74.reuse ;  /* 0x0000000b20207223 */ /* 0x180fe2000001084a */
[-CC-:B------:R-:W-:Y:S01]  /*3dd0*/  FFMA.FTZ R30, R30, R11.reuse, -R74.reuse ;  /* 0x0000000b1e1e7223 */ /* 0x180fe2000001084a */
[----:B------:R-:W3:Y:S01]  /*3de0*/  MUFU.EX2 R31, R31 ;  /* 0x0000001f001f7308 */ /* 0x000ee20000000800 */
[-CC-:B0-----:R-:W-:Y:S01]  /*3df0*/  FFMA.FTZ R29, R85, R11.reuse, -R74.reuse ;  /* 0x0000000b551d7223 */ /* 0x181fe2000001084a */
[-CC-:B------:R-:W-:Y:S01]  /*3e00*/  FFMA.FTZ R28, R28, R11.reuse, -R74.reuse ;  /* 0x0000000b1c1c7223 */ /* 0x180fe2000001084a */
[----:B------:R-:W-:-:S05]  /*3e10*/  FFMA.FTZ R20, R20, R11, -R74 ;  /* 0x0000000b14147223 */ /* 0x000fca000001084a */
[----:B------:R0:W4:Y:S02]  /*3e20*/  MUFU.EX2 R158, R33 ;  /* 0x00000021009e7308 */ /* 0x0001240000000800 */
[----:B------:R-:W5:Y:S06]  /*3e30*/  @P4 LDC R51, c[0x0][0x44c] ;  /* 0x00011300ff334b82 */ /* 0x000f6c0000000800 */
[----:B------:R-:W4:Y:S01]  /*3e40*/  MUFU.EX2 R35, R35 ;  /* 0x0000002300237308 */ /* 0x000f220000000800 */
[-CC-:B0-----:R-:W-:Y:S01]  /*3e50*/  FFMA.FTZ R33, R89, R11.reuse, -R74.reuse ;  /* 0x0000000b59217223 */ /* 0x181fe2000001084a */
[----:B--2---:R-:W-:Y:S01]  /*3e60*/  FMNMX.FTZ R70, R3, R70, !PT ;  /* 0x0000004603467209 */ /* 0x004fe20007810000 */
[----:B------:R-:W-:-:S05]  /*3e70*/  FFMA.FTZ R3, R57, R11, -R74 ;  /* 0x0000000b39037223 */ /* 0x000fca000001084a */
[----:B------:R0:W-:Y:S01]  /*3e80*/  MUFU.EX2 R152, R29 ;  /* 0x0000001d00987308 */ /* 0x0001e20000000800 */
[----:B------:R-:W2:Y:S07]  /*3e90*/  SHFL.BFLY PT, R7, R70, 0x1, 0x1f ;  /* 0x0c201f0046077f89 */ /* 0x000eae00000e0000 */
[----:B------:R1:W-:Y:S01]  /*3ea0*/  MUFU.EX2 R140, R3 ;  /* 0x00000003008c7308 */ /* 0x0003e20000000800 */
[----:B0-----:R-:W-:Y:S01]  /*3eb0*/  FFMA.FTZ R29, R91, R11, -R74 ;  /* 0x0000000b5b1d7223 */ /* 0x001fe2000001084a */
[----:B-----5:R-:W-:-:S06]  /*3ec0*/  @P4 IMAD.HI.U32 R51, R18, R51, RZ ;  /* 0x0000003312334227 */ /* 0x020fcc00078e00ff */
[----:B------:R-:W-:Y:S08]  /*3ed0*/  MUFU.EX2 R37, R37 ;  /* 0x0000002500257308 */ /* 0x000ff00000000800 */
[----:B------:R0:W-:Y:S01]  /*3ee0*/  MUFU.EX2 R154, R33 ;  /* 0x00000021009a7308 */ /* 0x0001e20000000800 */
[----:B--2---:R-:W-:-:S04]  /*3ef0*/  FMNMX.FTZ R7, R70, R7, !PT ;  /* 0x0000000746077209 */ /* 0x004fc80007810000 */
[C---:B------:R-:W-:Y:S01]  /*3f00*/  FSETP.NEU.FTZ.AND P1, PT, R7.reuse, -INF , PT ;  /* 0xff8000000700780b */ /* 0x040fe20003f3d000 */
[-C--:B-1----:R-:W-:Y:S02]  /*3f10*/  FMUL.FTZ R3, R7, R11.reuse ;  /* 0x0000000b07037220 */ /* 0x082fe40000410000 */
[----:B------:R-:W-:Y:S01]  /*3f20*/  MUFU.EX2 R29, R29 ;  /* 0x0000001d001d7308 */ /* 0x000fe20000000800 */
[----:B0-----:R-:W-:Y:S02]  /*3f30*/  FFMA.FTZ R33, R95, R11, -R74 ;  /* 0x0000000b5f217223 */ /* 0x001fe4000001084a */
[----:B------:R-:W-:-:S05]  /*3f40*/  FSEL R43, R3, RZ, P1 ;  /* 0x000000ff032b7208 */ /* 0x000fca0000800000 */
        /* <DEDUP_REMOVED lines=14> */
[----:B0-----:R-:W-:Y:S01]  /*4030*/  FADD.FTZ R24, R27, R156 ;  /* 0x0000009c1b187221 */ /* 0x001fe20000010000 */
[-CC-:B------:R-:W-:Y:S01]  /*4040*/  FFMA.FTZ R58, R58, R11.reuse, -R43.reuse ;  /* 0x0000000b3a3a7223 */ /* 0x180fe2000001082b */
[-CC-:B------:R-:W-:Y:S01]  /*4050*/  FFMA.FTZ R60, R60, R11.reuse, -R43.reuse ;  /* 0x0000000b3c3c7223 */ /* 0x180fe2000001082b */
[-CC-:B------:R-:W-:Y:S01]  /*4060*/  FFMA.FTZ R62, R62, R11.reuse, -R43.reuse ;  /* 0x0000000b3e3e7223 */ /* 0x180fe2000001082b */
[----:B---3--:R-:W-:Y:S01]  /*4070*/  FADD.FTZ R47, R31, R24 ;  /* 0x000000181f2f7221 */ /* 0x008fe20000010000 */
[-CC-:B------:R-:W-:Y:S01]  /*4080*/  FFMA.FTZ R6, R6, R11.reuse, -R43.reuse ;  /* 0x0000000b06067223 */ /* 0x180fe2000001082b */
[-C--:B------:R-:W-:Y:S01]  /*4090*/  FFMA.FTZ R64, R64, R11.reuse, -R43 ;  /* 0x0000000b40407223 */ /* 0x080fe2000001082b */
[----:B------:R-:W0:Y:S01]  /*40a0*/  MUFU.EX2 R21, R21 ;  /* 0x0000001500157308 */ /* 0x000e220000000800 */
[----:B----4-:R-:W-:Y:S01]  /*40b0*/  FADD.FTZ R24, R158, R47 ;  /* 0x0000002f9e187221 */ /* 0x010fe20000010000 */
[-CC-:B------:R-:W-:Y:S01]  /*40c0*/  FFMA.FTZ R10, R10, R11.reuse, -R43.reuse ;  /* 0x0000000b0a0a7223 */ /* 0x180fe2000001082b */
[-CC-:B------:R-:W-:Y:S01]  /*40d0*/  FFMA.FTZ R2, R2, R11.reuse, -R43.reuse ;  /* 0x0000000b02027223 */ /* 0x180fe2000001082b */
[-CC-:B------:R-:W-:Y:S01]  /*40e0*/  FFMA.FTZ R0, R0, R11.reuse, -R43.reuse ;  /* 0x0000000b00007223 */ /* 0x180fe2000001082b */
[----:B------:R-:W-:Y:S01]  /*40f0*/  FADD.FTZ R49, R35, R24 ;  /* 0x0000001823317221 */ /* 0x000fe20000010000 */
[-CC-:B------:R-:W-:Y:S01]  /*4100*/  FFMA.FTZ R66, R66, R11.reuse, -R43.reuse ;  /* 0x0000000b42427223 */ /* 0x180fe2000001082b */
[-CC-:B------:R-:W-:Y:S01]  /*4110*/  FFMA.FTZ R68, R68, R11.reuse, -R43.reuse ;  /* 0x0000000b44447223 */ /* 0x180fe2000001082b */
[----:B------:R-:W1:Y:S01]  /*4120*/  MUFU.EX2 R38, R38 ;  /* 0x0000002600267308 */ /* 0x000e620000000800 */
[-CC-:B------:R-:W-:Y:S01]  /*4130*/  FFMA.FTZ R34, R34, R11.reuse, -R43.reuse ;  /* 0x0000000b22227223 */ /* 0x180fe2000001082b */
[----:B------:R-:W-:Y:S01]  /*4140*/  FFMA.FTZ R14, R14, R11, -R43 ;  /* 0x0000000b0e0e7223 */ /* 0x000fe2000001082b */
[----:B------:R-:W-:-:S02]  /*4150*/  F2FP.F16.F32.PACK_AB R156, R156, R27 ;  /* 0x0000001b9c9c723e */ /* 0x000fc400000000ff */
[----:B------:R-:W-:-:S03]  /*4160*/  F2FP.F16.F32.PACK_AB R158, R158, R31 ;  /* 0x0000001f9e9e723e */ /* 0x000fc600000000ff */
[----:B------:R2:W3:Y:S01]  /*4170*/  MUFU.EX2 R159, R40 ;  /* 0x00000028009f7308 */ /* 0x0004e20000000800 */
[----:B0-----:R-:W-:Y:S01]  /*4180*/  FADD.FTZ R47, R36, R21 ;  /* 0x00000015242f7221 */ /* 0x001fe20000010000 */
[----:B------:R-:W-:-:S06]  /*4190*/  F2FP.F16.F32.PACK_AB R157, R21, R36 ;  /* 0x00000024159d723e */ /* 0x000fcc00000000ff */
[----:B------:R-:W0:Y:S01]  /*41a0*/  MUFU.EX2 R42, R42 ;  /* 0x0000002a002a7308 */ /* 0x000e220000000800 */
[----:B-1----:R-:W-:Y:S01]  /*41b0*/  FADD.FTZ R24, R38, R47 ;  /* 0x0000002f26187221 */ /* 0x002fe20000010000 */
[----:B--2---:R-:W1:Y:S06]  /*41c0*/  @P4 LDC R40, c[0x0][0x450] ;  /* 0x00011400ff284b82 */ /* 0x004e6c0000000800 */
[----:B------:R-:W2:Y:S01]  /*41d0*/  MUFU.EX2 R153, R44 ;  /* 0x0000002c00997308 */ /* 0x000ea20000000800 */
[C---:B---3--:R-:W-:Y:S01]  /*41e0*/  FADD.FTZ R47, R159.reuse, R24 ;  /* 0x000000189f2f7221 */ /* 0x048fe20000010000 */
[----:B------:R-:W-:-:S06]  /*41f0*/  F2FP.F16.F32.PACK_AB R159, R159, R38 ;  /* 0x000000269f9f723e */ /* 0x000fcc00000000ff */
[----:B------:R-:W3:Y:S01]  /*4200*/  MUFU.EX2 R46, R46 ;  /* 0x0000002e002e7308 */ /* 0x000ee20000000800 */
[----:B0-----:R-:W-:-:S07]  /*4210*/  FADD.FTZ R24, R42, R47 ;  /* 0x0000002f2a187221 */ /* 0x001fce0000010000 */
[----:B------:R-:W-:Y:S01]  /*4220*/  MUFU.EX2 R144, R39 ;  /* 0x0000002700907308 */ /* 0x000fe20000000800 */
[C---:B--2---:R-:W-:Y:S01]  /*4230*/  FADD.FTZ R47, R153.reuse, R24 ;  /* 0x00000018992f7221 */ /* 0x044fe20000010000 */
[----:B------:R-:W-:-:S06]  /*4240*/  F2FP.F16.F32.PACK_AB R153, R153, R42 ;  /* 0x0000002a9999723e */ /* 0x000fcc00000000ff */
[----:B------:R0:W-:Y:S01]  /*4250*/  MUFU.EX2 R39, R26 ;  /* 0x0000001a00277308 */ /* 0x0001e20000000800 */
[----:B---3--:R-:W-:-:S07]  /*4260*/  FADD.FTZ R24, R46, R47 ;  /* 0x0000002f2e187221 */ /* 0x008fce0000010000 */
        /* <DEDUP_REMOVED lines=8> */
[----:B------:R-:W3:Y:S01]  /*42f0*/  MUFU.EX2 R50, R50 ;  /* 0x0000003200327308 */ /* 0x000ee20000000800 */
[C---:B------:R-:W-:Y:S01]  /*4300*/  FADD.FTZ R26, R148.reuse, R49 ;  /* 0x00000031941a7221 */ /* 0x040fe20000010000 */
[C---:B--2---:R-:W-:Y:S01]  /*4310*/  FADD.FTZ R47, R155.reuse, R24 ;  /* 0x000000189b2f7221 */ /* 0x044fe20000010000 */
[----:B------:R-:W-:Y:S02]  /*4320*/  F2FP.F16.F32.PACK_AB R148, R148, R29 ;  /* 0x0000001d9494723e */ /* 0x000fe400000000ff */
[----:B------:R-:W-:-:S03]  /*4330*/  F2FP.F16.F32.PACK_AB R155, R155, R46 ;  /* 0x0000002e9b9b723e */ /* 0x000fc600000000ff */
[----:B------:R-:W2:Y:S01]  /*4340*/  MUFU.EX2 R150, R25 ;  /* 0x0000001900967308 */ /* 0x000ea20000000800 */
[----:B0-----:R-:W-:-:S07]  /*4350*/  FADD.FTZ R49, R15, R26 ;  /* 0x0000001a0f317221 */ /* 0x001fce0000010000 */
[----:B------:R-:W0:Y:S01]  /*4360*/  MUFU.EX2 R149, R52 ;  /* 0x0000003400957308 */ /* 0x000e220000000800 */
[----:B---3--:R-:W-:-:S07]  /*4370*/  FADD.FTZ R24, R50, R47 ;  /* 0x0000002f32187221 */ /* 0x008fce0000010000 */
[----:B------:R-:W3:Y:S01]  /*4380*/  MUFU.EX2 R33, R33 ;  /* 0x0000002100217308 */ /* 0x000ee20000000800 */
[C---:B--2---:R-:W-:Y:S01]  /*4390*/  FADD.FTZ R26, R150.reuse, R49 ;  /* 0x00000031961a7221 */ /* 0x044fe20000010000 */
[----:B------:R-:W-:-:S06]  /*43a0*/  F2FP.F16.F32.PACK_AB R150, R150, R15 ;  /* 0x0000000f9696723e */ /* 0x000fcc00000000ff */
[----:B------:R-:W2:Y:S01]  /*43b0*/  MUFU.EX2 R54, R54 ;  /* 0x0000003600367308 */ /* 0x000ea20000000800 */
[C---:B0-----:R-:W-:Y:S01]  /*43c0*/  FADD.FTZ R47, R149.reuse, R24 ;  /* 0x00000018952f7221 */ /* 0x041fe20000010000 */
[----:B------:R-:W-:-:S06]  /*43d0*/  F2FP.F16.F32.PACK_AB R149, R149, R50 ;  /* 0x000000329595723e */ /* 0x000fcc00000000ff */
[----:B------:R-:W-:Y:S01]  /*43e0*/  MUFU.EX2 R151, R56 ;  /* 0x0000003800977308 */ /* 0x000fe20000000800 */
[----:B---3--:R-:W-:-:S04]  /*43f0*/  FADD.FTZ R49, R33, R26 ;  /* 0x0000001a21317221 */ /* 0x008fc80000010000 */
[C---:B------:R-:W-:Y:S01]  /*4400*/  FADD.FTZ R24, R144.reuse, R49 ;  /* 0x0000003190187221 */ /* 0x040fe20000010000 */
[----:B------:R-:W-:Y:S02]  /*4410*/  F2FP.F16.F32.PACK_AB R144, R144, R33 ;  /* 0x000000219090723e */ /* 0x000fe400000000ff */
[----:B------:R-:W0:Y:S08]  /*4420*/  MUFU.EX2 R41, R41 ;  /* 0x0000002900297308 */ /* 0x000e300000000800 */
[----:B------:R-:W3:Y:S08]  /*4430*/  MUFU.EX2 R58, R58 ;  /* 0x0000003a003a7308 */ /* 0x000ef00000000800 */
[----:B------:R-:W-:Y:S08]  /*4440*/  MUFU.EX2 R145, R60 ;  /* 0x0000003c00917308 */ /* 0x000ff00000000800 */
[----:B------:R-:W4:Y:S08]  /*4450*/  MUFU.EX2 R45, R45 ;  /* 0x0000002d002d7308 */ /* 0x000f300000000800 */
[----:B------:R-:W-:Y:S08]  /*4460*/  MUFU.EX2 R62, R62 ;  /* 0x0000003e003e7308 */ /* 0x000ff00000000800 */
[----:B------:R2:W-:Y:S08]  /*4470*/  MUFU.EX2 R141, R6 ;  /* 0x00000006008d7308 */ /* 0x0005f00000000800 */
[----:B------:R-:W-:Y:S01]  /*4480*/  MUFU.EX2 R147, R64 ;  /* 0x0000004000937308 */ /* 0x000fe20000000800 */
[----:B--2---:R-:W-:Y:S01]  /*4490*/  FADD.FTZ R6, R54, R47 ;  /* 0x0000002f36067221 */ /* 0x004fe20000010000 */
[----:B0-----:R-:W-:-:S03]  /*44a0*/  FADD.FTZ R47, R41, R24 ;  /* 0x00000018292f7221 */ /* 0x001fc60000010000 */
[----:B------:R-:W-:Y:S01]  /*44b0*/  FADD.FTZ R43, R151, R6 ;  /* 0x00000006972b7221 */ /* 0x000fe20000010000 */
[C---:B------:R-:W-:Y:S01]  /*44c0*/  FADD.FTZ R24, R146.reuse, R47 ;  /* 0x0000002f92187221 */ /* 0x040fe20000010000 */
[----:B------:R-:W-:Y:S01]  /*44d0*/  F2FP.F16.F32.PACK_AB R146, R146, R41 ;  /* 0x000000299292723e */ /* 0x000fe200000000ff */
[----:B------:R-:W0:Y:S01]  /*44e0*/  MUFU.EX2 R32, R32 ;  /* 0x0000002000207308 */ /* 0x000e220000000800 */
[----:B---3--:R-:W-:Y:S01]  /*44f0*/  FADD.FTZ R6, R58, R43 ;  /* 0x0000002b3a067221 */ /* 0x008fe20000010000 */
[----:B----4-:R-:W-:Y:S01]  /*4500*/  FADD.FTZ R43, R45, R24 ;  /* 0x000000182d2b7221 */ /* 0x010fe20000010000 */
[----:B------:R-:W-:Y:S02]  /*4510*/  F2FP.F16.F32.PACK_AB R151, R151, R54 ;  /* 0x000000369797723e */ /* 0x000fe400000000ff */
[C---:B------:R-:W-:Y:S01]  /*4520*/  FADD.FTZ R27, R145.reuse, R6 ;  /* 0x00000006911b7221 */ /* 0x040fe20000010000 */
[C---:B------:R-:W-:Y:S01]  /*4530*/  FADD.FTZ R43, R140.reuse, R43 ;  /* 0x0000002b8c2b7221 */ /* 0x040fe20000010000 */
[----:B------:R-:W-:Y:S01]  /*4540*/  F2FP.F16.F32.PACK_AB R140, R140, R45 ;  /* 0x0000002d8c8c723e */ /* 0x000fe200000000ff */
[----:B------:R-:W-:Y:S01]  /*4550*/  MUFU.EX2 R10, R10 ;  /* 0x0000000a000a7308 */ /* 0x000fe20000000800 */
[----:B------:R-:W-:-:S07]  /*4560*/  F2FP.F16.F32.PACK_AB R145, R145, R58 ;  /* 0x0000003a9191723e */ /* 0x000fce00000000ff */
[----:B------:R2:W3:Y:S01]  /*4570*/  MUFU.EX2 R25, R30 ;  /* 0x0000001e00197308 */ /* 0x0004e20000000800 */
[----:B0-----:R-:W-:-:S07]  /*4580*/  FADD.FTZ R6, R32, R43 ;  /* 0x0000002b20067221 */ /* 0x001fce0000010000 */
[----:B------:R-:W0:Y:S01]  /*4590*/  MUFU.EX2 R28, R28 ;  /* 0x0000001c001c7308 */ /* 0x000e220000000800 */
[----:B--2---:R-:W-:Y:S01]  /*45a0*/  IMAD.MOV.U32 R30, RZ, RZ, R18 ;  /* 0x000000ffff1e7224 */ /* 0x004fe200078e0012 */
[----:B-1----:R-:W-:Y:S02]  /*45b0*/  @P4 SHF.R.U32.HI R30, RZ, R40, R51 ;  /* 0x00000028ff1e4219 */ /* 0x002fe40000011633 */
[----:B------:R-:W-:-:S03]  /*45c0*/  ISETP.GE.AND P4, PT, R13, 0x1, PT ;  /* 0x000000010d00780c */ /* 0x000fc60003f86270 */
[----:B------:R-:W-:Y:S01]  /*45d0*/  IMAD.IADD R73, R73, 0x1, R30 ;  /* 0x0000000149497824 */ /* 0x000fe200078e021e */
[----:B------:R-:W1:Y:S01]  /*45e0*/  MUFU.EX2 R2, R2 ;  /* 0x0000000200027308 */ /* 0x000e620000000800 */
[C---:B---3--:R-:W-:Y:S01]  /*45f0*/  FADD.FTZ R29, R25.reuse, R6 ;  /* 0x00000006191d7221 */ /* 0x048fe20000010000 */
[----:B------:R-:W-:Y:S01]  /*4600*/  F2FP.F16.F32.PACK_AB R142, R25, R32 ;  /* 0x00000020198e723e */ /* 0x000fe200000000ff */
[----:B------:R-:W-:-:S05]  /*4610*/  IMAD.IADD R12, R73, 0x1, R12 ;  /* 0x00000001490c7824 */ /* 0x000fca00078e020c */
[----:B------:R2:W-:Y:S01]  /*4620*/  MUFU.EX2 R143, R0 ;  /* 0x00000000008f7308 */ /* 0x0005e20000000800 */
[----:B0-----:R-:W-:Y:S01]  /*4630*/  FADD.FTZ R6, R28, R29 ;  /* 0x0000001d1c067221 */ /* 0x001fe20000010000 */
[----:B------:R-:W-:-:S06]  /*4640*/  F2FP.F16.F32.PACK_AB R136, R39, R28 ;  /* 0x0000001c2788723e */ /* 0x000fcc00000000ff */
[----:B------:R-:W0:Y:S01]  /*4650*/  MUFU.EX2 R20, R20 ;  /* 0x0000001400147308 */ /* 0x000e220000000800 */
[----:B--2---:R-:W-:-:S04]  /*4660*/  FADD.FTZ R0, R62, R27 ;  /* 0x0000001b3e007221 */ /* 0x004fc80000010000 */
[C---:B------:R-:W-:Y:S01]  /*4670*/  FADD.FTZ R27, R147.reuse, R0 ;  /* 0x00000000931b7221 */ /* 0x040fe20000010000 */
[----:B------:R-:W-:Y:S02]  /*4680*/  F2FP.F16.F32.PACK_AB R147, R147, R62 ;  /* 0x0000003e9393723e */ /* 0x000fe400000000ff */
[----:B------:R-:W2:Y:S01]  /*4690*/  MUFU.EX2 R66, R66 ;  /* 0x0000004200427308 */ /* 0x000ea20000000800 */
[----:B------:R-:W-:Y:S01]  /*46a0*/  FADD.FTZ R0, R10, R27 ;  /* 0x0000001b0a007221 */ /* 0x000fe20000010000 */
[----:B------:R-:W-:-:S03]  /*46b0*/  FADD.FTZ R27, R39, R6 ;  /* 0x00000006271b7221 */ /* 0x000fc60000010000 */
[C---:B------:R-:W-:Y:S01]  /*46c0*/  FADD.FTZ R15, R141.reuse, R0 ;  /* 0x000000008d0f7221 */ /* 0x040fe20000010000 */
[----:B------:R-:W-:Y:S01]  /*46d0*/  F2FP.F16.F32.PACK_AB R141, R141, R10 ;  /* 0x0000000a8d8d723e */ /* 0x000fe200000000ff */
[----:B------:R-:W-:Y:S01]  /*46e0*/  VIADD R10, R72, 0xfffffffe ;  /* 0xfffffffe480a7836 */ /* 0x000fe20000000000 */
[----:B------:R-:W3:Y:S01]  /*46f0*/  MUFU.EX2 R137, R68 ;  /* 0x0000004400897308 */ /* 0x000ee20000000800 */
[----:B-1----:R-:W-:Y:S01]  /*4700*/  FADD.FTZ R0, R2, R15 ;  /* 0x0000000f02007221 */ /* 0x002fe20000010000 */
[----:B0-----:R-:W-:Y:S01]  /*4710*/  FADD.FTZ R6, R20, R27 ;  /* 0x0000001b14067221 */ /* 0x001fe20000010000 */
[----:B------:R-:W-:Y:S02]  /*4720*/  F2FP.F16.F32.PACK_AB R138, R3, R20 ;  /* 0x00000014038a723e */ /* 0x000fe400000000ff */
[----:B------:R-:W-:Y:S01]  /*4730*/  FADD.FTZ R15, R143, R0 ;  /* 0x000000008f0f7221 */ /* 0x000fe20000010000 */
[----:B------:R-:W-:Y:S01]  /*4740*/  FADD.FTZ R6, R3, R6 ;  /* 0x0000000603067221 */ /* 0x000fe20000010000 */
[----:B------:R-:W-:Y:S01]  /*4750*/  F2FP.F16.F32.PACK_AB R143, R143, R2 ;  /* 0x000000028f8f723e */ /* 0x000fe200000000ff */
[----:B------:R-:W0:Y:S01]  /*4760*/  MUFU.EX2 R34, R34 ;  /* 0x0000002200227308 */ /* 0x000e220000000800 */
[----:B--2---:R-:W-:-:S07]  /*4770*/  FADD.FTZ R0, R66, R15 ;  /* 0x0000000f42007221 */ /* 0x004fce0000010000 */
[----:B------:R-:W1:Y:S01]  /*4780*/  MUFU.EX2 R139, R14 ;  /* 0x0000000e008b7308 */ /* 0x000e620000000800 */
[C---:B---3--:R-:W-:Y:S01]  /*4790*/  FADD.FTZ R3, R137.reuse, R0 ;  /* 0x0000000089037221 */ /* 0x048fe20000010000 */
[----:B------:R-:W-:-:S03]  /*47a0*/  F2FP.F16.F32.PACK_AB R137, R137, R66 ;  /* 0x000000428989723e */ /* 0x000fc600000000ff */
[----:B0-----:R-:W-:-:S04]  /*47b0*/  FADD.FTZ R0, R34, R3 ;  /* 0x0000000322007221 */ /* 0x001fc80000010000 */
[C---:B-1----:R-:W-:Y:S01]  /*47c0*/  FADD.FTZ R3, R139.reuse, R0 ;  /* 0x000000008b037221 */ /* 0x042fe20000010000 */
        /* <DEDUP_REMOVED lines=12> */
.L_x_1372:
[----:B------:R-:W-:-:S13]  /*4890*/  ISETP.NE.AND P1, PT, R13, 0x1, PT ;  /* 0x000000010d00780c */ /* 0x000fda0003f25270 */
[----:B------:R-:W0:Y:S02]  /*48a0*/  @P1 LDC.64 R14, c[0x0][0x9e8] ;  /* 0x00027a00ff0e1b82 */ /* 0x000e240000000a00 */
[----:B0-----:R-:W-:-:S05]  /*48b0*/  @P1 IMAD.HI.U32 R2, R0, R14, RZ ;  /* 0x0000000e00021227 */ /* 0x001fca00078e00ff */
[----:B------:R-:W-:-:S07]  /*48c0*/  @P1 SHF.R.U32.HI R0, RZ, R15, R2 ;  /* 0x0000000fff001219 */ /* 0x000fce0000011602 */
.L_x_1373:
[----:B------:R-:W-:-:S05]  /*48d0*/  IMAD R13, R0, R13, R13 ;  /* 0x0000000d000d7224 */ /* 0x000fca00078e020d */
[----:B------:R-:W-:-:S07]  /*48e0*/  VIMNMX R12, R12, R13, PT ;  /* 0x0000000d0c0c7248 */ /* 0x000fce0003fe0100 */
.L_x_1371:
        /* <DEDUP_REMOVED lines=45> */
.L_x_1391:
[----:B------:R-:W-:-:S04]  /*4bc0*/  UIADD3 UR5, UR37, 0x1, URZ ;  /* 0x0000000125057890 */ /* 0x000fc8000fffe03f */
[----:B------:R-:W-:-:S04]  /*4bd0*/  UISETP.NE.AND UP0, UPT, UR5, 0x2, UPT ;  /* 0x000000020500788c */ /* 0x000fc8000bf05270 */
[----:B------:R-:W-:Y:S02]  /*4be0*/  USEL UR39, URZ, 0x1, UP0 ;  /* 0x000000013f277887 */ /* 0x000fe40008000000 */
[----:B------:R-:W-:Y:S02]  /*4bf0*/  USEL UR5, UR5, URZ, UP0 ;  /* 0x0000003f05057287 */ /* 0x000fe40008000000 */
[----:B------:R-:W-:Y:S01]  /*4c00*/  ULOP3.LUT UR39, UR36, UR39, URZ, 0x3c, !UPT ;  /* 0x0000002724277292 */ /* 0x000fe2000f8e3c3f */
[----:B------:R-:W-:Y:S11]  /*4c10*/  @!P0 BRA `(.L_x_1375) ;  /* 0x0000000000048947 */ /* 0x000ff60003800000 */
[----:B------:R-:W-:Y:S01]  /*4c20*/  BPT.TRAP 0x1 ;  /* 0x000000040000795c */ /* 0x000fe20000300000 */
.L_x_1375:
[----:B------:R-:W-:Y:S01]  /*4c30*/  ULEA UR7, UR5, UR38, 0x3 ;  /* 0x0000002605077291 */ /* 0x000fe2000f8e183f */
[----:B------:R-:W-:-:S05]  /*4c40*/  IMAD.U32 R11, RZ, RZ, UR39 ;  /* 0x00000027ff0b7e24 */ /* 0x000fca000f8e00ff */
[----:B------:R-:W-:-:S04]  /*4c50*/  SHF.L.U32 R11, R11, 0x1f, RZ ;  /* 0x0000001f0b0b7819 */ /* 0x000fc800000006ff */
[----:B------:R0:W1:Y:S01]  /*4c60*/  SYNCS.PHASECHK.TRANS64.TRYWAIT P1, [UR7+0x2a830], R11 ;  /* 0x02a8300bff0075a7 */ /* 0x0000620008020147 */
[----:B------:R-:W-:Y:S05]  /*4c70*/  @!P0 BRA `(.L_x_1376) ;  /* 0x0000000000048947 */ /* 0x000fea0003800000 */
[----:B------:R-:W-:Y:S01]  /*4c80*/  BPT.TRAP 0x1 ;  /* 0x000000040000795c */ /* 0x000fe20000300000 */
.L_x_1376:
[----:B-1----:R-:W-:Y:S05]  /*4c90*/  @P1 BRA `(.L_x_1377) ;  /* 0x0000000000081947 */ /* 0x002fea0003800000 */
[----:B------:R-:W1:Y:S02]  /*4ca0*/  SYNCS.PHASECHK.TRANS64.TRYWAIT P1, [UR7+0x2a830], R11 ;  /* 0x02a8300bff0075a7 */ /* 0x000e640008020147 */
[----:B-1----:R-:W-:Y:S05]  /*4cb0*/  @!P1 BRA `(.L_x_1378) ;  /* 0x0000012000c09947 */ /* 0x002fea0003800000 */
.L_x_1377:
        /* <DEDUP_REMOVED lines=135> */
.L_x_1379:
[----:B------:R-:W-:Y:S01]  /*5530*/  ULEA UR14, UR37, UR38, 0x3 ;  /* 0x00000026250e7291 */ /* 0x000fe2000f8e183f */
[----:B------:R-:W-:-:S05]  /*5540*/  IMAD.U32 R0, RZ, RZ, UR36 ;  /* 0x00000024ff007e24 */ /* 0x000fca000f8e00ff */
[----:B------:R-:W-:-:S04]  /*5550*/  SHF.L.U32 R0, R0, 0x1f, RZ ;  /* 0x0000001f00007819 */ /* 0x000fc800000006ff */
[----:B------:R2:W3:Y:S01]  /*5560*/  SYNCS.PHASECHK.TRANS64.TRYWAIT P1, [UR14+0x2a850], R0 ;  /* 0x02a85000ff0075a7 */ /* 0x0004e2000802014e */
[----:B------:R-:W-:Y:S05]  /*5570*/  @!P0 BRA `(.L_x_1380) ;  /* 0x0000000000048947 */ /* 0x000fea0003800000 */
[----:B------:R-:W-:Y:S01]  /*5580*/  BPT.TRAP 0x1 ;  /* 0x000000040000795c */ /* 0x000fe20000300000 */
.L_x_1380:
[----:B---3--:R-:W-:Y:S05]  /*5590*/  @P1 BRA `(.L_x_1381) ;  /* 0x0000000000081947 */ /* 0x008fea0003800000 */
[----:B------:R-:W3:Y:S02]  /*55a0*/  SYNCS.PHASECHK.TRANS64.TRYWAIT P1, [UR14+0x2a850], R0 ;  /* 0x02a85000ff0075a7 */ /* 0x000ee4000802014e */
[----:B---3--:R-:W-:Y:S05]  /*55b0*/  @!P1 BRA `(.L_x_1382) ;  /* 0x0000011800989947 */ /* 0x008fea0003800000 */
.L_x_1381:
[----:B------:R-:W-:Y:S01]  /*55c0*/  UIADD3 UR6, UR38, 0x400, URZ ;  /* 0x0000040026067890 */ /* 0x000fe2000fffe03f */
[----:B------:R-:W-:Y:S01]  /*55d0*/  WARPGROUP.ARRIVE ;  /* 0x00000000000079c5 */ /* 0x000fe20000000000 */
[----:B------:R-:W-:Y:S01]  /*55e0*/  UMOV UR11, 0x40000040 ;  /* 0x40000040000b7882 */ /* 0x000fe20000000000 */
[----:B------:R-:W-:Y:S01]  /*55f0*/  ISETP.NE.AND P2, PT, R9, 0x1, PT ;  /* 0x000000010900780c */ /* 0x000fe20003f45270 */
[----:B------:R-:W-:-:S03]  /*5600*/  USHF.R.U32.HI UR6, URZ, 0x4, UR6 ;  /* 0x000000043f067899 */ /* 0x000fc60008011606 */
[----:B------:R-:W3:Y:S01]  /*5610*/  S2R R177, SR_TID.X ;  /* 0x0000000000b17919 */ /* 0x000ee20000002100 */
[----:B------:R-:W-:Y:S01]  /*5620*/  FMUL.FTZ R21, R102, UR4 ;  /* 0x0000000466157c20 */ /* 0x000fe20008410000 */
[----:B01----:R-:W-:Y:S01]  /*5630*/  FMUL.FTZ R11, R88, UR4 ;  /* 0x00000004580b7c20 */ /* 0x003fe20008410000 */
[----:B------:R-:W-:Y:S01]  /*5640*/  ULOP3.LUT UR6, UR6, 0x3fff, URZ, 0xc0, !UPT ;  /* 0x00003fff06067892 */ /* 0x000fe2000f8ec03f */
[----:B------:R-:W-:Y:S01]  /*5650*/  FMUL.FTZ R88, R103, UR4 ;  /* 0x0000000467587c20 */ /* 0x000fe20008410000 */
[----:B------:R-:W-:Y:S01]  /*5660*/  FMUL.FTZ R2, R91, UR4 ;  /* 0x000000045b027c20 */ /* 0x000fe20008410000 */
[----:B------:R-:W-:Y:S01]  /*5670*/  FMUL.FTZ R91, R107, UR4 ;  /* 0x000000046b5b7c20 */ /* 0x000fe20008410000 */
[----:B------:R-:W-:Y:S01]  /*5680*/  ULOP3.LUT UR6, UR6, 0x3000000, URZ, 0xfc, !UPT ;  /* 0x0300000006067892 */ /* 0x000fe2000f8efc3f */
[----:B------:R-:W-:Y:S01]  /*5690*/  FMUL.FTZ R107, R109, UR4 ;  /* 0x000000046d6b7c20 */ /* 0x000fe20008410000 */
[----:B------:R-:W-:Y:S01]  /*56a0*/  FMUL.FTZ R109, R113, UR4 ;  /* 0x00000004716d7c20 */ /* 0x000fe20008410000 */
[----:B------:R-:W-:Y:S01]  /*56b0*/  IMAD.IADD R113, R22, 0x1, R18 ;  /* 0x0000000116717824 */ /* 0x000fe200078e0212 */
[----:B------:R-:W-:Y:S01]  /*56c0*/  UIMAD UR6, UR37, 0x600, UR6 ;  /* 0x00000600250678a4 */ /* 0x000fe2000f8e0206 */
[----:B------:R-:W0:Y:S01]  /*56d0*/  @P2 LDC R102, c[0x0][0x44c] ;  /* 0x00011300ff662b82 */ /* 0x000e220000000800 */
[----:B--2---:R-:W-:Y:S01]  /*56e0*/  FMUL.FTZ R0, R90, UR4 ;  /* 0x000000045a007c20 */ /* 0x004fe20008410000 */
[----:B------:R-:W-:Y:S01]  /*56f0*/  FMUL.FTZ R121, R121, UR4 ;  /* 0x0000000479797c20 */ /* 0x000fe20008410000 */
[----:B------:R-:W-:Y:S01]  /*5700*/  FMUL.FTZ R90, R106, UR4 ;  /* 0x000000046a5a7c20 */ /* 0x000fe20008410000 */
[----:B------:R-:W-:Y:S01]  /*5710*/  FMUL.FTZ R106, R108, UR4 ;  /* 0x000000046c6a7c20 */ /* 0x000fe20008410000 */
[----:B------:R-:W-:Y:S01]  /*5720*/  FMUL.FTZ R108, R112, UR4 ;  /* 0x00000004706c7c20 */ /* 0x000fe20008410000 */
[----:B------:R-:W-:Y:S01]  /*5730*/  UMOV UR10, UR6 ;  /* 0x00000006000a7c82 */ /* 0x000fe20008000000 */
[----:B------:R1:W2:Y:S01]  /*5740*/  MUFU.TANH R112, R121 ;  /* 0x0000007900707308 */ /* 0x0002a20000002400 */
[----:B------:R-:W-:Y:S01]  /*5750*/  HGMMA.64x128x16.F32 R24, R156, gdesc[UR8].tnspB, R24, gsb0 ;  /* 0x41e000089c187df0 */ /* 0x000fe20008000818 */
[----:B------:R-:W-:Y:S01]  /*5760*/  UIADD3 UR10, UR6, 0x80, URZ ;  /* 0x00000080060a7890 */ /* 0x000fe2000fffe03f */
[----:B------:R-:W4:Y:S01]  /*5770*/  @P2 LDC R103, c[0x0][0x450] ;  /* 0x00011400ff672b82 */ /* 0x000f220000000800 */
[----:B------:R-:W-:Y:S01]  /*5780*/  UMOV UR11, 0x40000040 ;  /* 0x40000040000b7882 */ /* 0x000fe20000000000 */
[----:B------:R-:W-:Y:S01]  /*5790*/  FMUL.FTZ R12, R94, UR4 ;  /* 0x000000045e0c7c20 */ /* 0x000fe20008410000 */
[----:B------:R-:W-:Y:S01]  /*57a0*/  FMUL.FTZ R14, R95, UR4 ;  /* 0x000000045f0e7c20 */ /* 0x000fe20008410000 */
[----:B------:R-:W-:Y:S01]  /*57b0*/  FMUL.FTZ R15, R98, UR4 ;  /* 0x00000004620f7c20 */ /* 0x000fe20008410000 */
[----:B------:R-:W-:Y:S01]  /*57c0*/  FMUL.FTZ R20, R99, UR4 ;  /* 0x0000000463147c20 */ /* 0x000fe20008410000 */
[----:B-1----:R-:W-:-:S02]  /*57d0*/  IMAD R121, R10, -0x60, RZ ;  /* 0xffffffa00a797824 */ /* 0x002fc400078e02ff */
[----:B------:R-:W-:Y:S01]  /*57e0*/  FMUL.FTZ R94, R110, UR4 ;  /* 0x000000046e5e7c20 */ /* 0x000fe20008410000 */
        /* <DEDUP_REMOVED lines=16> */
[----:B----4-:R-:W-:Y:S01]  /*58f0*/  @P2 SHF.R.U32.HI R113, RZ, R103, R102 ;  /* 0x00000067ff712219 */ /* 0x010fe20000011666 */
[----:B------:R-:W-:Y:S01]  /*5900*/  IMAD.U32 R102, RZ, RZ, UR7 ;  /* 0x00000007ff667e24 */ /* 0x000fe2000f8e00ff */
[----:B---3--:R-:W-:Y:S01]  /*5910*/  LOP3.LUT P2, RZ, R177, 0x7f, RZ, 0xc0, !PT ;  /* 0x0000007fb1ff7812 */ /* 0x008fe2000784c0ff */
[----:B------:R-:W-:Y:S01]  /*5920*/  FMUL.FTZ R120, R120, UR4 ;  /* 0x0000000478787c20 */ /* 0x000fe20008410000 */
[----:B------:R-:W-:Y:S01]  /*5930*/  FMUL.FTZ R124, R124, UR4 ;  /* 0x000000047c7c7c20 */ /* 0x000fe20008410000 */
[----:B------:R-:W-:Y:S01]  /*5940*/  FMUL.FTZ R134, R134, UR4 ;  /* 0x0000000486867c20 */ /* 0x000fe20008410000 */
[----:B------:R-:W-:Y:S01]  /*5950*/  ISETP.NE.AND P1, PT, R175, RZ, PT ;  /* 0x000000ffaf00720c */ /* 0x000fe20003f25270 */
[----:B------:R-:W0:Y:S08]  /*5960*/  MUFU.TANH R11, R11 ;  /* 0x0000000b000b7308 */ /* 0x000e300000002400 */
[----:B------:R-:W-:Y:S01]  /*5970*/  @!P2 VIADD R102, R102, 0x2a840 ;  /* 0x0002a8406666a836 */ /* 0x000fe20000000000 */
[----:B------:R-:W1:Y:S04]  /*5980*/  MUFU.TANH R89, R89 ;  /* 0x0000005900597308 */ /* 0x000e680000002400 */
[----:B------:R-:W-:-:S04]  /*5990*/  @!P2 PRMT R103, RZ, 0x654, R102 ;  /* 0x00000654ff67a816 */ /* 0x000fc80000000066 */
        /* <DEDUP_REMOVED lines=17> */
[----:B------:R-:W5:Y:S01]  /*5ab0*/  SHFL.IDX PT, R119, R113, RZ, 0x1c1f ;  /* 0x001c1fff71777589 */ /* 0x000f6200000e0000 */
[----:B------:R-:W-:Y:S01]  /*5ac0*/  FMUL.FTZ R100, R118, UR4 ;  /* 0x0000000476647c20 */ /* 0x000fe20008410000 */
[----:B------:R-:W-:Y:S01]  /*5ad0*/  HGMMA.64x128x16.F32 R24, R152, gdesc[UR8].tnspB, R24, gsb0 ;  /* 0x41e0000898187df0 */ /* 0x000fe20008000818 */
[----:B------:R-:W-:Y:S01]  /*5ae0*/  UIADD3 UR10, UR6, 0x100, URZ ;  /* 0x00000100060a7890 */ /* 0x000fe2000fffe03f */
[----:B------:R-:W0:Y:S01]  /*5af0*/  MUFU.TANH R156, R156 ;  /* 0x0000009c009c7308 */ /* 0x000e220000002400 */
[----:B------:R-:W-:-:S07]  /*5b00*/  UMOV UR11, 0x40000040 ;  /* 0x40000040000b7882 */ /* 0x000fce0000000000 */
        /* <DEDUP_REMOVED lines=16> */
[----:B------:R-:W0:Y:S01]  /*5c10*/  MUFU.TANH R125, R125 ;  /* 0x0000007d007d7308 */ /* 0x000e220000002400 */
[----:B------:R-:W-:-:S02]  /*5c20*/  WARPGROUP.DEPBAR.LE gsb0, 0x0 ;  /* 0x00008000000079c5 */ /* 0x000fc40000010000 */
[----:B------:R-:W-:Y:S01]  /*5c30*/  WARPGROUP.ARRIVE ;  /* 0x00000000000079c5 */ /* 0x000fe20000000000 */
[----:B------:R-:W-:Y:S01]  /*5c40*/  FMUL.FTZ R152, R130, UR4 ;  /* 0x0000000482987c20 */ /* 0x000fe20008410000 */
[----:B------:R-:W-:-:S03]  /*5c50*/  FMUL.FTZ R154, R131, UR4 ;  /* 0x00000004839a7c20 */ /* 0x000fc60008410000 */
        /* <DEDUP_REMOVED lines=13> */
[----:B------:R-:W-:Y:S01]  /*5d30*/  FMUL.FTZ R150, R127, UR4 ;  /* 0x000000047f967c20 */ /* 0x000fe20008410000 */
[----:B------:R-:W-:-:S03]  /*5d40*/  VIADD R104, R121, 0x1 ;  /* 0x0000000179687836 */ /* 0x000fc60000000000 */
[----:B------:R-:W-:Y:S01]  /*5d50*/  HGMMA.64x128x16.F32 R24, R144, gdesc[UR8].tnspB, R24, gsb0 ;  /* 0x41e0000890187df0 */ /* 0x000fe20008000818 */
[----:B------:R-:W-:Y:S01]  /*5d60*/  UIADD3 UR10, UR6, 0x200, URZ ;  /* 0x00000200060a7890 */ /* 0x000fe2000fffe03f */
[----:B------:R-:W-:Y:S01]  /*5d70*/  IMAD R104, R19, -0x2, R104 ;  /* 0xfffffffe13687824 */ /* 0x000fe200078e0268 */
[----:B------:R-:W-:Y:S01]  /*5d80*/  UMOV UR11, 0x40000040 ;  /* 0x40000040000b7882 */ /* 0x000fe20000000000 */
[----:B------:R-:W-:Y:S01]  /*5d90*/  UIADD3 UR6, UR6, 0x280, URZ ;  /* 0x0000028006067890 */ /* 0x000fe2000fffe03f */
[----:B------:R-:W0:Y:S08]  /*5da0*/  MUFU.TANH R148, R148 ;  /* 0x0000009400947308 */ /* 0x000e300000002400 */
[----:B------:R-:W0:Y:S01]  /*5db0*/  MUFU.TANH R150, R150 ;  /* 0x0000009600967308 */ /* 0x000e220000002400 */
[----:B------:R-:W-:-:S02]  /*5dc0*/  WARPGROUP.DEPBAR.LE gsb0, 0x0 ;  /* 0x00008000000079c5 */ /* 0x000fc40000010000 */
[----:B------:R-:W-:Y:S01]  /*5dd0*/  WARPGROUP.ARRIVE ;  /* 0x00000000000079c5 */ /* 0x000fe20000000000 */
[----:B------:R-:W-:Y:S01]  /*5de0*/  FMUL.FTZ R144, R123, UR4 ;  /* 0x000000047b907c20 */ /* 0x000fe20008410000 */
[----:B------:R-:W-:-:S03]  /*5df0*/  FMUL.FTZ R146, R126, UR4 ;  /* 0x000000047e927c20 */ /* 0x000fc60008410000 */
[----:B------:R0:W0:Y:S01]  /*5e00*/  MUFU.TANH R123, R124 ;  /* 0x0000007c007b7308 */ /* 0x0000220000002400 */
[----:B------:R-:W-:Y:S01]  /*5e10*/  HGMMA.64x128x16.F32 R24, R140, gdesc[UR8].tnspB, R24, gsb0 ;  /* 0x41e000088c187df0 */ /* 0x000fe20008000818 */
[----:B------:R-:W-:Y:S01]  /*5e20*/  UMOV UR10, UR6 ;  /* 0x00000006000a7c82 */ /* 0x000fe20008000000 */
[----:B------:R-:W-:-:S05]  /*5e30*/  UMOV UR11, 0x40000040 ;  /* 0x40000040000b7882 */ /* 0x000fca0000000000 */
[----:B------:R-:W0:Y:S08]  /*5e40*/  MUFU.TANH R144, R144 ;  /* 0x0000009000907308 */ /* 0x000e300000002400 */
[----:B------:R-:W0:Y:S01]  /*5e50*/  MUFU.TANH R146, R146 ;  /* 0x0000009200927308 */ /* 0x000e220000002400 */
[----:B------:R-:W-:Y:S02]  /*5e60*/  WARPGROUP.DEPBAR.LE gsb0, 0x0 ;  /* 0x00008000000079c5 */ /* 0x000fe40000010000 */
[----:B------:R-:W-:Y:S01]  /*5e70*/  WARPGROUP.ARRIVE ;  /* 0x00000000000079c5 */ /* 0x000fe20000000000 */
[----:B------:R-:W-:Y:S01]  /*5e80*/  FMUL.FTZ R140, R105, UR4 ;  /* 0x00000004698c7c20 */ /* 0x000fe20008410000 */
[----:B------:R-:W-:Y:S01]  /*5e90*/  FMUL.FTZ R142, R122, UR4 ;  /* 0x000000047a8e7c20 */ /* 0x000fe20008410000 */
[----:B------:R-:W-:-:S03]  /*5ea0*/  IADD3 R105, -R17, R104, R16 ;  /* 0x0000006811697210 */ /* 0x000fc60007ffe110 */
[----:B------:R-:W-:Y:S01]  /*5eb0*/  HGMMA.64x128x16.F32 R24, R136, gdesc[UR8].tnspB, R24, gsb0 ;  /* 0x41e0000888187df0 */ /* 0x000fe20008000818 */
[----:B------:R-:W0:Y:S01]  /*5ec0*/  MUFU.TANH R140, R140 ;  /* 0x0000008c008c7308 */ /* 0x000e220000002400 */
[C---:B------:R-:W-:Y:S02]  /*5ed0*/  VIADD R127, R105.reuse, UR54 ;  /* 0x00000036697f7c36 */ /* 0x040fe40008000000 */
[----:B------:R-:W-:Y:S02]  /*5ee0*/  VIADD R130, R105, UR51 ;  /* 0x0000003369827c36 */ /* 0x000fe40008000000 */
[--C-:B-----5:R-:W-:Y:S02]  /*5ef0*/  IMAD.IADD R115, R127, 0x1, R119.reuse ;  /* 0x000000017f737824 */ /* 0x120fe400078e0277 */
[----:B------:R-:W-:Y:S01]  /*5f00*/  IMAD.IADD R117, R130, 0x1, R119 ;  /* 0x0000000182757824 */ /* 0x000fe200078e0277 */
[----:B------:R-:W0:Y:S01]  /*5f10*/  MUFU.TANH R142, R142 ;  /* 0x0000008e008e7308 */ /* 0x000e220000002400 */
[----:B------:R-:W-:-:S02]  /*5f20*/  WARPGROUP.DEPBAR.LE gsb0, 0x0 ;  /* 0x00008000000079c5 */ /* 0x000fc40000010000 */
[----:B------:R5:W-:Y:S01]  /*5f30*/  @!P2 SYNCS.ARRIVE.TRANS64.RED.A1T0 RZ, [R103+URZ], RZ ;  /* 0x000000ff67ffa9a7 */ /* 0x000be2000810043f */
[----:B------:R-:W-:Y:S02]  /*5f40*/  VIADD R136, R104, 0xffffffff ;  /* 0xffffffff68887836 */ /* 0x000fe40000000000 */
[----:B-----5:R-:W-:-:S06]  /*5f50*/  FMUL.FTZ R103, R135, UR4 ;  /* 0x0000000487677c20 */ /* 0x020fcc0008410000 */
[----:B------:R-:W0:Y:S01]  /*5f60*/  MUFU.TANH R103, R103 ;  /* 0x0000006700677308 */ /* 0x000e220000002400 */
[----:B-1234-:R-:W-:Y:S05]  /*5f70*/  @!P1 BRA `(.L_x_1383) ;  /* 0x0000000000549947 */ /* 0x01efea0003800000 */
[----:B------:R-:W-:Y:S01]  /*5f80*/  IADD3 R119, -R17, R16, R119 ;  /* 0x0000001011777210 */ /* 0x000fe20007ffe177 */
        /* <DEDUP_REMOVED lines=11> */
.L_x_1385:
[----:B------:R-:W-:-:S05]  /*6040*/  IMAD.U32 R116, RZ, RZ, UR50 ;  /* 0x00000032ff747e24 */ /* 0x000fca000f8e00ff */
[----:B------:R-:W-:-:S13]  /*6050*/  ISETP.NE.AND P1, PT, R116, 0x1, PT ;  /* 0x000000017400780c */ /* 0x000fda0003f25270 */
[----:B------:R-:W1:Y:S02]  /*6060*/  @P1 LDC.64 R104, c[0x0][0x9e8] ;  /* 0x00027a00ff681b82 */ /* 0x000e640000000a00 */
[----:B-1----:R-:W-:-:S05]  /*6070*/  @P1 IMAD.HI.U32 R104, R119, R104, RZ ;  /* 0x0000006877681227 */ /* 0x002fca00078e00ff */
[----:B------:R-:W-:-:S07]  /*6080*/  @P1 SHF.R.U32.HI R119, RZ, R105, R104 ;  /* 0x00000069ff771219 */ /* 0x000fce0000011668 */
.L_x_1386:
[----:B------:R-:W-:Y:S05]  /*6090*/  BSYNC B0 ;  /* 0x0000000000007941 */ /* 0x000fea0003800000 */
.L_x_1384:
[----:B------:R-:W-:-:S05]  /*60a0*/  IMAD R104, R119, R116, R136 ;  /* 0x0000007477687224 */ /* 0x000fca00078e0288 */
[----:B------:R-:W-:Y:S02]  /*60b0*/  VIADDMNMX R115, R104, R116, R115, PT ;  /* 0x0000007468737246 */ /* 0x000fe40003800173 */
[----:B------:R-:W-:-:S07]  /*60c0*/  VIMNMX R117, R117, R104, !PT ;  /* 0x0000006875757248 */ /* 0x000fce0007fe0100 */
.L_x_1383:
        /* <DEDUP_REMOVED lines=110> */
[----:B------:R-:W-:Y:S01]  /*67b0*/  ISETP.GE.AND P6, PT, R121, 0x5a, PT ;  /* 0x0000005a7900780c */ /* 0x000fe20003fc6270 */
[----:B------:R-:W0:Y:S03]  /*67c0*/  SHFL.IDX PT, R11, R113, 0x1, 0x1c1f ;  /* 0x003c1f00710b7f89 */ /* 0x000e2600000e0000 */
        /* <DEDUP_REMOVED lines=8> */
[----:B------:R-:W-:Y:S01]  /*6850*/  IADD3 R11, -R17, R16, R11 ;  /* 0x00000010110b7210 */ /* 0x000fe20007ffe10b */
        /* <DEDUP_REMOVED lines=11> */
.L_x_1389:
[----:B------:R-:W-:-:S05]  /*6910*/  IMAD.U32 R105, RZ, RZ, UR50 ;  /* 0x00000032ff697e24 */ /* 0x000fca000f8e00ff */
[----:B------:R-:W-:-:S13]  /*6920*/  ISETP.NE.AND P6, PT, R105, 0x1, PT ;  /* 0x000000016900780c */ /* 0x000fda0003fc5270 */
[----:B------:R-:W0:Y:S02]  /*6930*/  @P6 LDC.64 R128, c[0x0][0x9e8] ;  /* 0x00027a00ff806b82 */ /* 0x000e240000000a00 */
[----:B0-----:R-:W-:-:S05]  /*6940*/  @P6 IMAD.HI.U32 R128, R11, R128, RZ ;  /* 0x000000800b806227 */ /* 0x001fca00078e00ff */
[----:B------:R-:W-:-:S07]  /*6950*/  @P6 SHF.R.U32.HI R11, RZ, R129, R128 ;  /* 0x00000081ff0b6219 */ /* 0x000fce0000011680 */
.L_x_1390:
[----:B------:R-:W-:Y:S05]  /*6960*/  BSYNC B0 ;  /* 0x0000000000007941 */ /* 0x000fea0003800000 */
.L_x_1388:
[----:B------:R-:W-:-:S05]  /*6970*/  IMAD R128, R11, R105, R136 ;  /* 0x000000690b807224 */ /* 0x000fca00078e0288 */
[----:B------:R-:W-:Y:S02]  /*6980*/  VIADDMNMX R89, R128, R105, R89, PT ;  /* 0x0000006980597246 */ /* 0x000fe40003800159 */
[----:B------:R-:W-:-:S07]  /*6990*/  VIMNMX R93, R93, R128, !PT ;  /* 0x000000805d5d7248 */ /* 0x000fce0007fe0100 */
.L_x_1387:
        /* <DEDUP_REMOVED lines=133> */
[----:B------:R-:W-:Y:S01]  /*71f0*/  FSEL R109, R174, RZ, P1 ;  /* 0x000000ffae6d7208 */ /* 0x000fe20000800000 */
[--C-:B------:R-:W-:Y:S01]  /*7200*/  FFMA.FTZ R180, R180, R11, -R111.reuse ;  /* 0x0000000bb4b47223 */ /* 0x100fe2000001086f */
[----:B------:R-:W-:Y:S01]  /*7210*/  FMNMX.FTZ R21, R14, R21, !PT ;  /* 0x000000150e157209 */ /* 0x000fe20007810000 */
[-CC-:B------:R-:W-:Y:S01]  /*7220*/  FFMA.FTZ R184, R184, R11.reuse, -R111.reuse ;  /* 0x0000000bb8b87223 */ /* 0x180fe2000001086f */
[--C-:B------:R-:W-:Y:S01]  /*7230*/  FFMA.FTZ R182, R182, R11, -R111.reuse ;  /* 0x0000000bb6b67223 */ /* 0x100fe2000001086f */
[----:B------:R0:W-:Y:S01]  /*7240*/  MUFU.EX2 R93, R138 ;  /* 0x0000008a005d7308 */ /* 0x0001e20000000800 */
        /* <DEDUP_REMOVED lines=9> */
[-CC-:B0-----:R-:W-:Y:S01]  /*72e0*/  FFMA.FTZ R138, R92, R11.reuse, -R111.reuse ;  /* 0x0000000b5c8a7223 */ /* 0x181fe2000001086f */
        /* <DEDUP_REMOVED lines=8> */
[-CC-:B------:R-:W-:Y:S01]  /*7370*/  FFMA.FTZ R112, R112, R11.reuse, -R111.reuse ;  /* 0x0000000b70707223 */ /* 0x180fe2000001086f */
[-CC-:B------:R-:W-:Y:S01]  /*7380*/  FFMA.FTZ R105, R106, R11.reuse, -R111.reuse ;  /* 0x0000000b6a697223 */ /* 0x180fe2000001086f */
[--C-:B------:R-:W-:Y:S01]  /*7390*/  FFMA.FTZ R108, R108, R11, -R111.reuse ;  /* 0x0000000b6c6c7223 */ /* 0x100fe2000001086f */
[----:B------:R-:W-:Y:S01]  /*73a0*/  FMNMX.FTZ R95, R94, R95, !PT ;  /* 0x0000005f5e5f7209 */ /* 0x000fe20007810000 */
[----:B------:R-:W-:Y:S01]  /*73b0*/  FFMA.FTZ R96, R96, R11, -R111 ;  /* 0x0000000b60607223 */ /* 0x000fe2000001086f */
[----:B------:R-:W0:Y:S02]  /*73c0*/  MUFU.EX2 R182, R182 ;  /* 0x000000b600b67308 */ /* 0x000e240000000800 */
[----:B------:R-:W-:-:S04]  /*73d0*/  FMNMX.FTZ R95, R88, R95, !PT ;  /* 0x0000005f585f7209 */ /* 0x000fc80007810000 */
[----:B------:R-:W-:Y:S02]  /*73e0*/  FMNMX.FTZ R95, R98, R95, !PT ;  /* 0x0000005f625f7209 */ /* 0x000fe40007810000 */
[----:B------:R-:W-:Y:S02]  /*73f0*/  MUFU.EX2 R91, R178 ;  /* 0x000000b2005b7308 */ /* 0x000fe40000000800 */
[----:B------:R-:W-:-:S04]  /*7400*/  FMNMX.FTZ R97, R20, R95, !PT ;  /* 0x0000005f14617209 */ /* 0x000fc80007810000 */
[----:B------:R-:W-:Y:S02]  /*7410*/  FMNMX.FTZ R97, R100, R97, !PT ;  /* 0x0000006164617209 */ /* 0x000fe40007810000 */
[----:B------:R-:W-:Y:S02]  /*7420*/  MUFU.EX2 R176, R176 ;  /* 0x000000b000b07308 */ /* 0x000fe40000000800 */
[----:B------:R-:W-:-:S04]  /*7430*/  FMNMX.FTZ R97, R140, R97, !PT ;  /* 0x000000618c617209 */ /* 0x000fc80007810000 */
[----:B------:R-:W-:Y:S02]  /*7440*/  FMNMX.FTZ R97, R142, R97, !PT ;  /* 0x000000618e617209 */ /* 0x000fe40007810000 */
[----:B------:R0:W-:Y:S02]  /*7450*/  MUFU.EX2 R95, R158 ;  /* 0x0000009e005f7308 */ /* 0x0001e40000000800 */
[----:B------:R-:W-:-:S04]  /*7460*/  FMNMX.FTZ R97, R144, R97, !PT ;  /* 0x0000006190617209 */ /* 0x000fc80007810000 */
[----:B------:R-:W-:Y:S02]  /*7470*/  FMNMX.FTZ R97, R146, R97, !PT ;  /* 0x0000006192617209 */ /* 0x000fe40007810000 */
[----:B------:R1:W-:Y:S01]  /*7480*/  MUFU.EX2 R178, R156 ;  /* 0x0000009c00b27308 */ /* 0x0003e20000000800 */
[----:B0-----:R-:W-:Y:S02]  /*7490*/  F2FP.F16.F32.PACK_AB R158, R182, R21 ;  /* 0x00000015b69e723e */ /* 0x001fe400000000ff */
[----:B------:R-:W-:-:S04]  /*74a0*/  FMNMX.FTZ R97, R150, R97, !PT ;  /* 0x0000006196617209 */ /* 0x000fc80007810000 */
[----:B------:R-:W-:Y:S01]  /*74b0*/  FMNMX.FTZ R97, R152, R97, !PT ;  /* 0x0000006198617209 */ /* 0x000fe20007810000 */
[----:B------:R-:W-:Y:S01]  /*74c0*/  MUFU.EX2 R148, R148 ;  /* 0x0000009400947308 */ /* 0x000fe20000000800 */
[----:B-1----:R-:W-:Y:S02]  /*74d0*/  F2FP.F16.F32.PACK_AB R156, R180, R15 ;  /* 0x0000000fb49c723e */ /* 0x002fe400000000ff */
[----:B------:R-:W-:-:S04]  /*74e0*/  FMNMX.FTZ R97, R154, R97, !PT ;  /* 0x000000619a617209 */ /* 0x000fc80007810000 */
[----:B------:R-:W-:Y:S01]  /*74f0*/  FMNMX.FTZ R97, R102, R97, !PT ;  /* 0x0000006166617209 */ /* 0x000fe20007810000 */
[----:B------:R-:W-:Y:S03]  /*7500*/  MUFU.EX2 R89, R89 ;  /* 0x0000005900597308 */ /* 0x000fe60000000800 */
[----:B------:R-:W-:Y:S01]  /*7510*/  FMNMX.FTZ R0, R126, R97, !PT ;  /* 0x000000617e007209 */ /* 0x000fe20007810000 */
[-CC-:B------:R-:W-:Y:S01]  /*7520*/  FFMA.FTZ R97, R116, R11.reuse, -R111.reuse ;  /* 0x0000000b74617223 */ /* 0x180fe2000001086f */
[----:B------:R-:W-:-:S03]  /*7530*/  FFMA.FTZ R116, R124, R11, -R111 ;  /* 0x0000000b7c747223 */ /* 0x000fc6000001086f */
[----:B------:R-:W0:Y:S01]  /*7540*/  SHFL.BFLY PT, R103, R0, 0x2, 0x1f ;  /* 0x0c401f0000677f89 */ /* 0x000e2200000e0000 */
[----:B------:R-:W-:Y:S08]  /*7550*/  MUFU.EX2 R120, R120 ;  /* 0x0000007800787308 */ /* 0x000ff00000000800 */
[----:B------:R-:W-:Y:S08]  /*7560*/  MUFU.EX2 R97, R97 ;  /* 0x0000006100617308 */ /* 0x000ff00000000800 */
[----:B------:R-:W-:Y:S01]  /*7570*/  MUFU.EX2 R116, R116 ;  /* 0x0000007400747308 */ /* 0x000fe20000000800 */
[----:B0-----:R-:W-:-:S07]  /*7580*/  FMNMX.FTZ R107, R0, R103, !PT ;  /* 0x00000067006b7209 */ /* 0x001fce0007810000 */
[----:B------:R-:W-:Y:S01]  /*7590*/  MUFU.EX2 R99, R99 ;  /* 0x0000006300637308 */ /* 0x000fe20000000800 */
[-CC-:B------:R-:W-:Y:S01]  /*75a0*/  FFMA.FTZ R103, R110, R11.reuse, -R111.reuse ;  /* 0x0000000b6e677223 */ /* 0x180fe2000001086f */
[----:B------:R-:W0:Y:S06]  /*75b0*/  SHFL.BFLY PT, R0, R107, 0x1, 0x1f ;  /* 0x0c201f006b007f89 */ /* 0x000e2c00000e0000 */
        /* <DEDUP_REMOVED lines=40> */
[-CC-:B------:R-:W-:Y:S01]  /*7840*/  FFMA.FTZ R150, R150, R11.reuse, -R109.reuse ;  /* 0x0000000b96967223 */ /* 0x180fe2000001086d */
[----:B------:R-:W-:Y:S01]  /*7850*/  FFMA.FTZ R102, R102, R11, -R109 ;  /* 0x0000000b66667223 */ /* 0x000fe2000001086d */
[----:B------:R-:W-:Y:S01]  /*7860*/  ISETP.GT.AND P1, PT, R10, R13, PT ;  /* 0x0000000d0a00720c */ /* 0x000fe20003f24270 */
[----:B------:R-:W-:Y:S01]  /*7870*/  FADD.FTZ R6, R182, R7 ;  /* 0x00000007b6067221 */ /* 0x000fe20000010000 */
[----:B------:R-:W-:-:S02]  /*7880*/  VIADD R10, R10, 0xffffffff ;  /* 0xffffffff0a0a7836 */ /* 0x000fc40000000000 */
[----:B------:R-:W2:Y:S01]  /*7890*/  MUFU.EX2 R159, R159 ;  /* 0x0000009f009f7308 */ /* 0x000ea20000000800 */
[----:B-1----:R-:W-:Y:S01]  /*78a0*/  FFMA.FTZ R3, R2, R3, R157 ;  /* 0x0000000302037223 */ /* 0x002fe2000001009d */
[----:B------:R-:W-:-:S04]  /*78b0*/  FADD.FTZ R7, R91, R6 ;  /* 0x000000065b077221 */ /* 0x000fc80000010000 */
[----:B------:R-:W-:Y:S02]  /*78c0*/  FADD.FTZ R94, R176, R7 ;  /* 0x00000007b05e7221 */ /* 0x000fe40000010000 */
[----:B------:R-:W1:Y:S01]  /*78d0*/  MUFU.EX2 R12, R12 ;  /* 0x0000000c000c7308 */ /* 0x000e620000000800 */
[C---:B0-----:R-:W-:Y:S01]  /*78e0*/  FADD.FTZ R6, R8.reuse, R3 ;  /* 0x0000000308067221 */ /* 0x041fe20000010000 */
[----:B------:R-:W-:Y:S01]  /*78f0*/  FADD.FTZ R7, R95, R94 ;  /* 0x0000005e5f077221 */ /* 0x000fe20000010000 */
[----:B------:R-:W-:Y:S01]  /*7900*/  IMAD.U32 R94, RZ, RZ, UR14 ;  /* 0x0000000eff5e7e24 */ /* 0x000fe2000f8e00ff */
[----:B------:R-:W-:Y:S01]  /*7910*/  F2FP.F16.F32.PACK_AB R157, R8, R157 ;  /* 0x0000009d089d723e */ /* 0x000fe200000000ff */
[----:B------:R-:W-:Y:S02]  /*7920*/  IMAD.MOV.U32 R8, RZ, RZ, R174 ;  /* 0x000000ffff087224 */ /* 0x000fe400078e00ae */
[----:B------:R-:W-:Y:S01]  /*7930*/  FADD.FTZ R7, R178, R7 ;  /* 0x00000007b2077221 */ /* 0x000fe20000010000 */
[----:B------:R-:W-:Y:S01]  /*7940*/  @!P6 VIADD R94, R94, 0x2a860 ;  /* 0x0002a8605e5ee836 */ /* 0x000fe20000000000 */
[----:B------:R-:W0:Y:S01]  /*7950*/  MUFU.EX2 R153, R153 ;  /* 0x0000009900997308 */ /* 0x000e220000000800 */
[----:B--2---:R-:W-:-:S03]  /*7960*/  FADD.FTZ R3, R159, R6 ;  /* 0x000000069f037221 */ /* 0x004fc60000010000 */
[----:B------:R-:W-:-:S04]  /*7970*/  @!P6 PRMT R94, RZ, 0x654, R94 ;  /* 0x00000654ff5ee816 */ /* 0x000fc8000000005e */
[----:B------:R-:W2:Y:S01]  /*7980*/  MUFU.EX2 R14, R14 ;  /* 0x0000000e000e7308 */ /* 0x000ea20000000800 */
[C---:B-1----:R-:W-:Y:S01]  /*7990*/  FADD.FTZ R6, R12.reuse, R3 ;  /* 0x000000030c067221 */ /* 0x042fe20000010000 */
[----:B------:R1:W-:Y:S01]  /*79a0*/  @!P6 SYNCS.ARRIVE.TRANS64.RED.A1T0 RZ, [R94+URZ], RZ ;  /* 0x000000ff5effe9a7 */ /* 0x0003e2000810043f */
[----:B------:R-:W-:-:S05]  /*79b0*/  F2FP.F16.F32.PACK_AB R159, R12, R159 ;  /* 0x0000009f0c9f723e */ /* 0x000fca00000000ff */
[----:B------:R-:W3:Y:S01]  /*79c0*/  MUFU.EX2 R155, R155 ;  /* 0x0000009b009b7308 */ /* 0x000ee20000000800 */
[----:B0-----:R-:W-:-:S07]  /*79d0*/  FADD.FTZ R3, R153, R6 ;  /* 0x0000000699037221 */ /* 0x001fce0000010000 */
[----:B------:R-:W0:Y:S01]  /*79e0*/  MUFU.EX2 R104, R104 ;  /* 0x0000006800687308 */ /* 0x000e220000000800 */
[C---:B--2---:R-:W-:Y:S01]  /*79f0*/  FADD.FTZ R6, R14.reuse, R3 ;  /* 0x000000030e067221 */ /* 0x044fe20000010000 */
[----:B------:R-:W-:-:S06]  /*7a00*/  F2FP.F16.F32.PACK_AB R153, R14, R153 ;  /* 0x000000990e99723e */ /* 0x000fcc00000000ff */
[----:B------:R-:W2:Y:S01]  /*7a10*/  MUFU.EX2 R149, R149 ;  /* 0x0000009500957308 */ /* 0x000ea20000000800 */
[----:B---3--:R-:W-:-:S07]  /*7a20*/  FADD.FTZ R3, R155, R6 ;  /* 0x000000069b037221 */ /* 0x008fce0000010000 */
[----:B------:R3:W-:Y:S01]  /*7a30*/  MUFU.EX2 R145, R20 ;  /* 0x0000001400917308 */ /* 0x0007e20000000800 */
[C---:B0-----:R-:W-:Y:S01]  /*7a40*/  FADD.FTZ R6, R104.reuse, R3 ;  /* 0x0000000368067221 */ /* 0x041fe20000010000 */
[----:B------:R-:W-:-:S06]  /*7a50*/  F2FP.F16.F32.PACK_AB R155, R104, R155 ;  /* 0x0000009b689b723e */ /* 0x000fcc00000000ff */
[----:B------:R-:W0:Y:S01]  /*7a60*/  MUFU.EX2 R90, R90 ;  /* 0x0000005a005a7308 */ /* 0x000e220000000800 */
[----:B---3--:R-:W-:Y:S01]  /*7a70*/  FADD.FTZ R20, R148, R7 ;  /* 0x0000000794147221 */ /* 0x008fe20000010000 */
[----:B------:R-:W-:-:S03]  /*7a80*/  F2FP.F16.F32.PACK_AB R148, R93, R148 ;  /* 0x000000945d94723e */ /* 0x000fc600000000ff */
[----:B------:R-:W-:-:S03]  /*7a90*/  FADD.FTZ R20, R93, R20 ;  /* 0x000000145d147221 */ /* 0x000fc60000010000 */
[----:B------:R-:W3:Y:S01]  /*7aa0*/  MUFU.EX2 R151, R151 ;  /* 0x0000009700977308 */ /* 0x000ee20000000800 */
[----:B------:R-:W-:-:S04]  /*7ab0*/  FADD.FTZ R7, R89, R20 ;  /* 0x0000001459077221 */ /* 0x000fc80000010000 */
[----:B------:R-:W-:Y:S01]  /*7ac0*/  FADD.FTZ R20, R120, R7 ;  /* 0x0000000778147221 */ /* 0x000fe20000010000 */
[----:B--2---:R-:W-:Y:S02]  /*7ad0*/  FADD.FTZ R7, R149, R6 ;  /* 0x0000000695077221 */ /* 0x004fe40000010000 */
[----:B------:R-:W2:Y:S01]  /*7ae0*/  MUFU.EX2 R88, R88 ;  /* 0x0000005800587308 */ /* 0x000ea20000000800 */
[----:B------:R-:W-:Y:S01]  /*7af0*/  FADD.FTZ R3, R97, R20 ;  /* 0x0000001461037221 */ /* 0x000fe20000010000 */
[C---:B0-----:R-:W-:Y:S01]  /*7b00*/  FADD.FTZ R20, R90.reuse, R7 ;  /* 0x000000075a147221 */ /* 0x041fe20000010000 */
[----:B------:R-:W-:Y:S02]  /*7b10*/  F2FP.F16.F32.PACK_AB R149, R90, R149 ;  /* 0x000000955a95723e */ /* 0x000fe400000000ff */
[----:B------:R-:W-:Y:S01]  /*7b20*/  FADD.FTZ R6, R116, R3 ;  /* 0x0000000374067221 */ /* 0x000fe20000010000 */
[--C-:B------:R-:W-:Y:S01]  /*7b30*/  FFMA.FTZ R3, R152, R11, -R109.reuse ;  /* 0x0000000b98037223 */ /* 0x100fe2000001086d */
[----:B------:R-:W-:Y:S01]  /*7b40*/  F2FP.F16.F32.PACK_AB R152, R176, R91 ;  /* 0x0000005bb098723e */ /* 0x000fe200000000ff */
[----:B------:R-:W0:Y:S01]  /*7b50*/  MUFU.EX2 R98, R98 ;  /* 0x0000006200627308 */ /* 0x000e220000000800 */
[----:B---3--:R-:W-:Y:S01]  /*7b60*/  FADD.FTZ R7, R151, R20 ;  /* 0x0000001497077221 */ /* 0x008fe20000010000 */
[----:B------:R-:W-:Y:S01]  /*7b70*/  FADD.FTZ R111, R99, R6 ;  /* 0x00000006636f7221 */ /* 0x000fe20000010000 */
[-CC-:B------:R-:W-:Y:S01]  /*7b80*/  FFMA.FTZ R6, R154, R11.reuse, -R109.reuse ;  /* 0x0000000b9a067223 */ /* 0x180fe2000001086d */
[----:B------:R-:W-:Y:S01]  /*7b90*/  FFMA.FTZ R109, R126, R11, -R109 ;  /* 0x0000000b7e6d7223 */ /* 0x000fe2000001086d */
[----:B------:R-:W-:Y:S01]  /*7ba0*/  F2FP.F16.F32.PACK_AB R154, R178, R95 ;  /* 0x0000005fb29a723e */ /* 0x000fe200000000ff */
[----:B------:R-:W-:-:S02]  /*7bb0*/  FADD.FTZ R20, R118, R111 ;  /* 0x0000006f76147221 */ /* 0x000fc40000010000 */
[----:B------:R-:W3:Y:S01]  /*7bc0*/  MUFU.EX2 R100, R100 ;  /* 0x0000006400647308 */ /* 0x000ee20000000800 */
[C---:B--2---:R-:W-:Y:S01]  /*7bd0*/  FADD.FTZ R7, R88.reuse, R7 ;  /* 0x0000000758077221 */ /* 0x044fe20000010000 */
[----:B------:R-:W-:Y:S01]  /*7be0*/  FADD.FTZ R111, R101, R20 ;  /* 0x00000014656f7221 */ /* 0x000fe20000010000 */
[----:B------:R-:W-:-:S03]  /*7bf0*/  F2FP.F16.F32.PACK_AB R151, R88, R151 ;  /* 0x000000975897723e */ /* 0x000fc600000000ff */
[----:B------:R-:W-:Y:S02]  /*7c00*/  FADD.FTZ R20, R112, R111 ;  /* 0x0000006f70147221 */ /* 0x000fe40000010000 */
[----:B------:R2:W4:Y:S01]  /*7c10*/  MUFU.EX2 R147, R140 ;  /* 0x0000008c00937308 */ /* 0x0005220000000800 */
[----:B0-----:R-:W-:Y:S01]  /*7c20*/  FADD.FTZ R7, R98, R7 ;  /* 0x0000000762077221 */ /* 0x001fe20000010000 */
[----:B------:R-:W-:-:S03]  /*7c30*/  FADD.FTZ R15, R103, R20 ;  /* 0x00000014670f7221 */ /* 0x000fc60000010000 */
[C---:B------:R-:W-:Y:S01]  /*7c40*/  FADD.FTZ R7, R145.reuse, R7 ;  /* 0x0000000791077221 */ /* 0x040fe20000010000 */
[----:B------:R-:W-:Y:S02]  /*7c50*/  F2FP.F16.F32.PACK_AB R145, R145, R98 ;  /* 0x000000629191723e */ /* 0x000fe400000000ff */
[----:B------:R-:W0:Y:S01]  /*7c60*/  MUFU.EX2 R106, R142 ;  /* 0x0000008e006a7308 */ /* 0x000e220000000800 */
[----:B---3--:R-:W-:Y:S01]  /*7c70*/  FADD.FTZ R7, R100, R7 ;  /* 0x0000000764077221 */ /* 0x008fe20000010000 */
[----:B--2---:R-:W-:-:S06]  /*7c80*/  F2FP.F16.F32.PACK_AB R140, R112, R101 ;  /* 0x00000065708c723e */ /* 0x004fcc00000000ff */
[----:B------:R2:W3:Y:S01]  /*7c90*/  MUFU.EX2 R141, R144 ;  /* 0x00000090008d7308 */ /* 0x0004e20000000800 */
[C---:B----4-:R-:W-:Y:S01]  /*7ca0*/  FADD.FTZ R7, R147.reuse, R7 ;  /* 0x0000000793077221 */ /* 0x050fe20000010000 */
[----:B------:R-:W-:-:S06]  /*7cb0*/  F2FP.F16.F32.PACK_AB R147, R147, R100 ;  /* 0x000000649393723e */ /* 0x000fcc00000000ff */
[----:B-1----:R1:W4:Y:S01]  /*7cc0*/  MUFU.EX2 R94, R146 ;  /* 0x00000092005e7308 */ /* 0x0023220000000800 */
[----:B0-----:R-:W-:Y:S01]  /*7cd0*/  FADD.FTZ R7, R106, R7 ;  /* 0x000000076a077221 */ /* 0x001fe20000010000 */
[----:B--2---:R-:W-:-:S06]  /*7ce0*/  F2FP.F16.F32.PACK_AB R144, R116, R97 ;  /* 0x000000617490723e */ /* 0x004fcc00000000ff */
[----:B------:R0:W2:Y:S01]  /*7cf0*/  MUFU.EX2 R143, R150 ;  /* 0x00000096008f7308 */ /* 0x0000a20000000800 */
[C---:B---3--:R-:W-:Y:S01]  /*7d00*/  FADD.FTZ R7, R141.reuse, R7 ;  /* 0x000000078d077221 */ /* 0x048fe20000010000 */
[----:B-1----:R-:W-:Y:S02]  /*7d10*/  F2FP.F16.F32.PACK_AB R146, R118, R99 ;  /* 0x000000637692723e */ /* 0x002fe400000000ff */
[----:B------:R-:W-:-:S04]  /*7d20*/  F2FP.F16.F32.PACK_AB R141, R141, R106 ;  /* 0x0000006a8d8d723e */ /* 0x000fc800000000ff */
[----:B------:R-:W1:Y:S01]  /*7d30*/  MUFU.EX2 R108, R108 ;  /* 0x0000006c006c7308 */ /* 0x000e620000000800 */
[----:B----4-:R-:W-:Y:S01]  /*7d40*/  FADD.FTZ R7, R94, R7 ;  /* 0x000000075e077221 */ /* 0x010fe20000010000 */
[----:B0-----:R-:W-:-:S06]  /*7d50*/  F2FP.F16.F32.PACK_AB R150, R120, R89 ;  /* 0x000000597896723e */ /* 0x001fcc00000000ff */
        /* <DEDUP_REMOVED lines=19> */
[----:B-1----:R-:W-:Y:S01]  /*7e90*/  FADD.FTZ R20, R138, R15 ;  /* 0x0000000f8a147221 */ /* 0x002fe20000010000 */
[C---:B0-----:R-:W-:Y:S01]  /*7ea0*/  FADD.FTZ R3, R109.reuse, R7 ;  /* 0x000000076d037221 */ /* 0x041fe20000010000 */
[----:B------:R-:W-:Y:S01]  /*7eb0*/  F2FP.F16.F32.PACK_AB R139, R109, R102 ;  /* 0x000000666d8b723e */ /* 0x000fe200000000ff */
[----:B------:R-:W-:Y:S02]  /*7ec0*/  IMAD.MOV.U32 R7, RZ, RZ, R92 ;  /* 0x000000ffff077224 */ /* 0x000fe400078e005c */
[C---:B--2---:R-:W-:Y:S01]  /*7ed0*/  FADD.FTZ R6, R107.reuse, R20 ;  /* 0x000000146b067221 */ /* 0x044fe20000010000 */
[----:B------:R-:W-:Y:S01]  /*7ee0*/  F2FP.F16.F32.PACK_AB R138, R107, R138 ;  /* 0x0000008a6b8a723e */ /* 0x000fe200000000ff */
[----:B------:R-:W-:Y:S06]  /*7ef0*/  @P1 BRA `(.L_x_1391) ;  /* 0xffffffcc00301947 */ /* 0x000fec000383ffff */
[----:B------:R-:W-:Y:S01]  /*7f00*/  IMAD.MOV.U32 R7, RZ, RZ, R92 ;  /* 0x000000ffff077224 */ /* 0x000fe200078e005c */
[----:B------:R-:W-:Y:S01]  /*7f10*/  UMOV UR37, UR5 ;  /* 0x0000000500257c82 */ /* 0x000fe20008000000 */
[----:B------:R-:W-:Y:S01]  /*7f20*/  IMAD.MOV.U32 R8, RZ, RZ, R174 ;  /* 0x000000ffff087224 */ /* 0x000fe200078e00ae */
[----:B------:R-:W-:-:S06]  /*7f30*/  UMOV UR36, UR39 ;  /* 0x0000002700247c82 */ /* 0x000fcc0008000000 */
.L_x_1374:
        /* <DEDUP_REMOVED lines=23> */
.L_x_1393:
[----:B------:R-:W-:-:S13]  /*80b0*/  ISETP.NE.AND P1, PT, R9, 0x1, PT ;  /* 0x000000010900780c */ /* 0x000fda0003f25270 */
[----:B------:R-:W0:Y:S02]  /*80c0*/  @P1 LDC.64 R14, c[0x0][0x9e8] ;  /* 0x00027a00ff0e1b82 */ /* 0x000e240000000a00 */
[----:B0-----:R-:W-:-:S05]  /*80d0*/  @P1 IMAD.HI.U32 R14, R12, R14, RZ ;  /* 0x0000000e0c0e1227 */ /* 0x001fca00078e00ff */
[----:B------:R-:W-:-:S07]  /*80e0*/  @P1 SHF.R.U32.HI R12, RZ, R15, R14 ;  /* 0x0000000fff0c1219 */ /* 0x000fce000001160e */
.L_x_1394:
[----:B------:R-:W-:-:S05]  /*80f0*/  IMAD R12, R12, R9, RZ ;  /* 0x000000090c0c7224 */ /* 0x000fca00078e02ff */
[----:B------:R-:W-:-:S07]  /*8100*/  VIMNMX R13, R13, R12, !PT ;  /* 0x0000000c0d0d7248 */ /* 0x000fce0007fe0100 */
.L_x_1392:
        /* <DEDUP_REMOVED lines=12> */
.L_x_1404:
[----:B------:R-:W-:-:S04]  /*81d0*/  UIADD3 UR37, UR4, 0x1, URZ ;  /* 0x0000000104257890 */ /* 0x000fc8000fffe03f */
[----:B------:R-:W-:-:S04]  /*81e0*/  UISETP.NE.AND UP0, UPT, UR37, 0x2, UPT ;  /* 0x000000022500788c */ /* 0x000fc8000bf05270 */
[----:B------:R-:W-:Y:S02]  /*81f0*/  USEL UR36, URZ, 0x1, UP0 ;  /* 0x000000013f247887 */ /* 0x000fe40008000000 */
[----:B------:R-:W-:Y:S02]  /*8200*/  USEL UR37, UR37, URZ, UP0 ;  /* 0x0000003f25257287 */ /* 0x000fe40008000000 */
[----:B------:R-:W-:Y:S01]  /*8210*/  ULOP3.LUT UR36, UR7, UR36, URZ, 0x3c, !UPT ;  /* 0x0000002407247292 */ /* 0x000fe2000f8e3c3f */
[----:B------:R-:W-:Y:S11]  /*8220*/  @!P0 BRA `(.L_x_1396) ;  /* 0x0000000000048947 */ /* 0x000ff60003800000 */
[----:B------:R-:W-:Y:S01]  /*8230*/  BPT.TRAP 0x1 ;  /* 0x000000040000795c */ /* 0x000fe20000300000 */
.L_x_1396:
[----:B------:R-:W-:Y:S01]  /*8240*/  ULEA UR6, UR37, UR38, 0x3 ;  /* 0x0000002625067291 */ /* 0x000fe2000f8e183f */
[----:B------:R-:W-:-:S05]  /*8250*/  IMAD.U32 R7, RZ, RZ, UR36 ;  /* 0x00000024ff077e24 */ /* 0x000fca000f8e00ff */
[----:B------:R-:W-:-:S04]  /*8260*/  SHF.L.U32 R7, R7, 0x1f, RZ ;  /* 0x0000001f07077819 */ /* 0x000fc800000006ff */
[----:B------:R0:W1:Y:S01]  /*8270*/  SYNCS.PHASECHK.TRANS64.TRYWAIT P1, [UR6+0x2a830], R7 ;  /* 0x02a83007ff0075a7 */ /* 0x0000620008020146 */
[----:B------:R-:W-:Y:S05]  /*8280*/  @!P0 BRA `(.L_x_1397) ;  /* 0x0000000000048947 */ /* 0x000fea0003800000 */
[----:B------:R-:W-:Y:S01]  /*8290*/  BPT.TRAP 0x1 ;  /* 0x000000040000795c */ /* 0x000fe20000300000 */
.L_x_1397:
[----:B-1----:R-:W-:Y:S05]  /*82a0*/  @P1 BRA `(.L_x_1398) ;  /* 0x0000000000081947 */ /* 0x002fea0003800000 */
[----:B------:R-:W1:Y:S02]  /*82b0*/  SYNCS.PHASECHK.TRANS64.TRYWAIT P1, [UR6+0x2a830], R7 ;  /* 0x02a83007ff0075a7 */ /* 0x000e640008020146 */
[----:B-1----:R-:W-:Y:S05]  /*82c0*/  @!P1 BRA `(.L_x_1399) ;  /* 0x000000ec006c9947 */ /* 0x002fea0003800000 */
.L_x_1398:
        /* <DEDUP_REMOVED lines=135> */
.L_x_1400:
[----:B------:R-:W-:Y:S01]  /*8b40*/  ULEA UR10, UR4, UR38, 0x3 ;  /* 0x00000026040a7291 */ /* 0x000fe2000f8e183f */
[----:B------:R-:W-:-:S05]  /*8b50*/  IMAD.U32 R0, RZ, RZ, UR7 ;  /* 0x00000007ff007e24 */ /* 0x000fca000f8e00ff */
[----:B------:R-:W-:-:S04]  /*8b60*/  SHF.L.U32 R0, R0, 0x1f, RZ ;  /* 0x0000001f00007819 */ /* 0x000fc800000006ff */
[----:B------:R2:W3:Y:S01]  /*8b70*/  SYNCS.PHASECHK.TRANS64.TRYWAIT P1, [UR10+0x2a850], R0 ;  /* 0x02a85000ff0075a7 */ /* 0x0004e2000802014a */
[----:B------:R-:W-:Y:S05]  /*8b80*/  @!P0 BRA `(.L_x_1401) ;  /* 0x0000000000048947 */ /* 0x000fea0003800000 */
[----:B------:R-:W-:Y:S01]  /*8b90*/  BPT.TRAP 0x1 ;  /* 0x000000040000795c */ /* 0x000fe20000300000 */
.L_x_1401:
[----:B---3--:R-:W-:Y:S05]  /*8ba0*/  @P1 BRA `(.L_x_1402) ;  /* 0x0000000000081947 */ /* 0x008fea0003800000 */
[----:B------:R-:W3:Y:S02]  /*8bb0*/  SYNCS.PHASECHK.TRANS64.TRYWAIT P1, [UR10+0x2a850], R0 ;  /* 0x02a85000ff0075a7 */ /* 0x000ee4000802014a */
[----:B---3--:R-:W-:Y:S05]  /*8bc0*/  @!P1 BRA `(.L_x_1403) ;  /* 0x000000e400449947 */ /* 0x008fea0003800000 */
.L_x_1402:
        /* <DEDUP_REMOVED lines=182> */
[--C-:B------:R-:W-:Y:S01]  /*9730*/  FFMA.FTZ R107, R128, R11, -R111.reuse ;  /* 0x0000000b806b7223 */ /* 0x100fe2000001086f */
[----:B------:R-:W-:Y:S01]  /*9740*/  FMNMX.FTZ R7, R104, R7, !PT ;  /* 0x0000000768077209 */ /* 0x000fe20007810000 */
[----:B------:R-:W-:Y:S01]  /*9750*/  HGMMA.64x128x16.F32 R24, R144, gdesc[UR4].tnspB, R24, gsb0 ;  /* 0x41e0000490187df0 */ /* 0x000fe20008000818 */
[----:B------:R-:W-:Y:S01]  /*9760*/  UIADD3 UR6, UR4, 0x200, URZ ;  /* 0x0000020004067890 */ /* 0x000fe2000fffe03f */
[----:B------:R-:W0:Y:S01]  /*9770*/  MUFU.TANH R148, R148 ;  /* 0x0000009400947308 */ /* 0x000e220000002400 */
[----:B------:R-:W-:Y:S01]  /*9780*/  UMOV UR7, 0x40000040 ;  /* 0x4000004000077882 */ /* 0x000fe20000000000 */
[----:B------:R-:W-:Y:S01]  /*9790*/  FMNMX.FTZ R7, R194, R7, !PT ;  /* 0x00000007c2077209 */ /* 0x000fe20007810000 */
[----:B------:R-:W-:Y:S01]  /*97a0*/  UIADD3 UR4, UR4, 0x280, URZ ;  /* 0x0000028004047890 */ /* 0x000fe2000fffe03f */
[-CC-:B------:R-:W-:Y:S01]  /*97b0*/  FFMA.FTZ R120, R190, R11.reuse, -R111.reuse ;  /* 0x0000000bbe787223 */ /* 0x180fe2000001086f */
[----:B------:R-:W-:Y:S01]  /*97c0*/  FFMA.FTZ R109, R132, R11, -R111 ;  /* 0x0000000b846d7223 */ /* 0x000fe2000001086f */
[----:B------:R-:W-:-:S02]  /*97d0*/  FMNMX.FTZ R7, R114, R7, !PT ;  /* 0x0000000772077209 */ /* 0x000fc40007810000 */
[----:B------:R-:W1:Y:S02]  /*97e0*/  MUFU.TANH R150, R150 ;  /* 0x0000009600967308 */ /* 0x000e640000002400 */
[----:B------:R-:W-:-:S04]  /*97f0*/  FMNMX.FTZ R7, R196, R7, !PT ;  /* 0x00000007c4077209 */ /* 0x000fc80007810000 */
[----:B------:R-:W-:Y:S02]  /*9800*/  FMNMX.FTZ R7, R118, R7, !PT ;  /* 0x0000000776077209 */ /* 0x000fe40007810000 */
[----:B------:R-:W-:Y:S02]  /*9810*/  MUFU.EX2 R89, R89 ;  /* 0x0000005900597308 */ /* 0x000fe40000000800 */
[----:B------:R-:W-:-:S04]  /*9820*/  FMNMX.FTZ R7, R198, R7, !PT ;  /* 0x00000007c6077209 */ /* 0x000fc80007810000 */
[----:B------:R-:W-:Y:S02]  /*9830*/  FMNMX.FTZ R7, R122, R7, !PT ;  /* 0x000000077a077209 */ /* 0x000fe40007810000 */
[----:B------:R-:W2:Y:S02]  /*9840*/  MUFU.EX2 R176, R176 ;  /* 0x000000b000b07308 */ /* 0x000ea40000000800 */
[----:B0-----:R-:W-:-:S04]  /*9850*/  FMNMX.FTZ R7, R148, R7, !PT ;  /* 0x0000000794077209 */ /* 0x001fc80007810000 */
[----:B------:R-:W-:Y:S02]  /*9860*/  FMNMX.FTZ R7, R126, R7, !PT ;  /* 0x000000077e077209 */ /* 0x000fe40007810000 */
[----:B------:R-:W-:Y:S02]  /*9870*/  MUFU.EX2 R91, R91 ;  /* 0x0000005b005b7308 */ /* 0x000fe40000000800 */
[----:B-1----:R-:W-:-:S04]  /*9880*/  FMNMX.FTZ R7, R150, R7, !PT ;  /* 0x0000000796077209 */ /* 0x002fc80007810000 */
[----:B------:R-:W-:Y:S02]  /*9890*/  FMNMX.FTZ R7, R130, R7, !PT ;  /* 0x0000000782077209 */ /* 0x000fe40007810000 */
[----:B------:R-:W-:Y:S01]  /*98a0*/  MUFU.EX2 R93, R93 ;  /* 0x0000005d005d7308 */ /* 0x000fe20000000800 */
[----:B--2---:R-:W-:Y:S02]  /*98b0*/  F2FP.F16.F32.PACK_AB R158, R176, R89 ;  /* 0x00000059b09e723e */ /* 0x004fe400000000ff */
        /* <DEDUP_REMOVED lines=14> */
[----:B0-----:R-:W-:-:S07]  /*99a0*/  FMNMX.FTZ R7, R2, R7, !PT ;  /* 0x0000000702077209 */ /* 0x001fce0007810000 */
[----:B------:R-:W-:Y:S01]  /*99b0*/  MUFU.EX2 R103, R103 ;  /* 0x0000006700677308 */ /* 0x000fe20000000800 */
[C---:B------:R-:W-:Y:S01]  /*99c0*/  FMUL.FTZ R113, R7.reuse, R11 ;  /* 0x0000000b07717220 */ /* 0x040fe20000410000 */
[----:B------:R-:W-:-:S03]  /*99d0*/  FADD.FTZ R2, -R7, R12 ;  /* 0x0000000c07027221 */ /* 0x000fc60000010100 */
[-CC-:B------:R-:W-:Y:S01]  /*99e0*/  FFMA.FTZ R14, R14, R11.reuse, -R113.reuse ;  /* 0x0000000b0e0e7223 */ /* 0x180fe20000010871 */
[-C--:B------:R-:W-:Y:S01]  /*99f0*/  FMUL.FTZ R2, R2, R11.reuse ;  /* 0x0000000b02027220 */ /* 0x080fe20000410000 */
        /* <DEDUP_REMOVED lines=17> */
[-CC-:B------:R-:W-:Y:S01]  /*9b10*/  FFMA.FTZ R118, R118, R11.reuse, -R113.reuse ;  /* 0x0000000b76767223 */ /* 0x180fe20000010871 */
[----:B------:R-:W0:Y:S01]  /*9b20*/  MUFU.EX2 R20, R20 ;  /* 0x0000001400147308 */ /* 0x000e220000000800 */
[-C--:B------:R-:W-:Y:S01]  /*9b30*/  FFMA.FTZ R198, R198, R11.reuse, -R113 ;  /* 0x0000000bc6c67223 */ /* 0x080fe20000010871 */
[----:B------:R-:W-:Y:S02]  /*9b40*/  WARPGROUP.DEPBAR.LE gsb0, 0x0 ;  /* 0x00008000000079c5 */ /* 0x000fe40000010000 */
[----:B------:R-:W-:Y:S01]  /*9b50*/  WARPGROUP.ARRIVE ;  /* 0x00000000000079c5 */ /* 0x000fe20000000000 */
[-CC-:B------:R-:W-:Y:S01]  /*9b60*/  FFMA.FTZ R144, R156, R11.reuse, -R111.reuse ;  /* 0x0000000b9c907223 */ /* 0x180fe2000001086f */
[----:B------:R-:W-:Y:S01]  /*9b70*/  FFMA.FTZ R146, R182, R11, -R111 ;  /* 0x0000000bb6927223 */ /* 0x000fe2000001086f */
[----:B------:R-:W-:-:S02]  /*9b80*/  @!P1 VIADD R14, R14, 0x2a840 ;  /* 0x0002a8400e0e9836 */ /* 0x000fc40000000000 */
[----:B------:R-:W-:Y:S01]  /*9b90*/  FFMA.FTZ R111, R192, R11, -R111 ;  /* 0x0000000bc06f7223 */ /* 0x000fe2000001086f */
[----:B------:R-:W2:Y:S01]  /*9ba0*/  MUFU.EX2 R88, R88 ;  /* 0x0000005800587308 */ /* 0x000ea20000000800 */
[----:B------:R-:W-:Y:S01]  /*9bb0*/  HGMMA.64x128x16.F32 R24, R140, gdesc[UR4].tnspB, R24, gsb0 ;  /* 0x41e000048c187df0 */ /* 0x000fe20008000818 */
[----:B------:R-:W-:Y:S01]  /*9bc0*/  UMOV UR6, UR4 ;  /* 0x0000000400067c82 */ /* 0x000fe20008000000 */
[----:B------:R-:W-:Y:S01]  /*9bd0*/  UMOV UR7, 0x40000040 ;  /* 0x4000004000077882 */ /* 0x000fe20000000000 */
[----:B------:R-:W-:Y:S01]  /*9be0*/  @!P1 PRMT R14, RZ, 0x654, R14 ;  /* 0x00000654ff0e9816 */ /* 0x000fe2000000000e */
[----:B-1----:R-:W-:Y:S01]  /*9bf0*/  FFMA.FTZ R3, R2, R3, R157 ;  /* 0x0000000302037223 */ /* 0x002fe2000001009d */
[----:B------:R-:W-:Y:S01]  /*9c00*/  F2FP.F16.F32.PACK_AB R156, R174, R15 ;  /* 0x0000000fae9c723e */ /* 0x000fe200000000ff */
        /* <DEDUP_REMOVED lines=8> */
[----:B------:R-:W-:Y:S01]  /*9c90*/  FFMA.FTZ R134, R134, R11, -R113 ;  /* 0x0000000b86867223 */ /* 0x000fe20000010871 */
[----:B------:R-:W0:Y:S01]  /*9ca0*/  MUFU.EX2 R90, R90 ;  /* 0x0000005a005a7308 */ /* 0x000e220000000800 */
[----:B-1----:R-:W-:-:S02]  /*9cb0*/  IMAD.U32 R111, RZ, RZ, UR10 ;  /* 0x0000000aff6f7e24 */ /* 0x002fc4000f8e00ff */
[----:B--2---:R-:W-:Y:S01]  /*9cc0*/  FADD.FTZ R3, R88, R3 ;  /* 0x0000000358037221 */ /* 0x004fe20000010000 */
[----:B------:R-:W-:Y:S01]  /*9cd0*/  FFMA.FTZ R113, R202, R11, -R113 ;  /* 0x0000000bca717223 */ /* 0x000fe20000010871 */
[----:B------:R-:W-:Y:S01]  /*9ce0*/  UMOV UR4, UR37 ;  /* 0x0000002500047c82 */ /* 0x000fe20008000000 */
[----:B------:R-:W-:Y:S02]  /*9cf0*/  F2FP.F16.F32.PACK_AB R157, R20, R157 ;  /* 0x0000009d149d723e */ /* 0x000fe400000000ff */
[----:B------:R-:W1:Y:S08]  /*9d00*/  MUFU.EX2 R92, R92 ;  /* 0x0000005c005c7308 */ /* 0x000e700000000800 */
        /* <DEDUP_REMOVED lines=34> */
[----:B------:R-:W-:Y:S02]  /*9f30*/  WARPGROUP.DEPBAR.LE gsb0, 0x0 ;  /* 0x00008000000079c5 */ /* 0x000fe40000010000 */
[----:B------:R-:W-:-:S04]  /*9f40*/  WARPGROUP.ARRIVE ;  /* 0x00000000000079c5 */ /* 0x000fc80000000000 */
[----:B------:R-:W1:Y:S01]  /*9f50*/  MUFU.EX2 R112, R112 ;  /* 0x0000007000707308 */ /* 0x000e620000000800 */
[C---:B--2---:R-:W-:Y:S01]  /*9f60*/  FADD.FTZ R3, R147.reuse, R3 ;  /* 0x0000000393037221 */ /* 0x044fe20000010000 */
[----:B------:R-:W-:Y:S01]  /*9f70*/  F2FP.F16.F32.PACK_AB R147, R147, R118 ;  /* 0x000000769393723e */ /* 0x000fe200000000ff */
[----:B------:R-:W-:Y:S01]  /*9f80*/  HGMMA.64x128x16.F32 R24, R136, gdesc[UR4].tnspB, R24, gsb0 ;  /* 0x41e0000488187df0 */ /* 0x000fe20008000818 */
[----:B------:R-:W-:Y:S01]  /*9f90*/  UMOV UR7, UR36 ;  /* 0x0000002400077c82 */ /* 0x000fe20008000000 */
[----:B0-----:R-:W-:-:S03]  /*9fa0*/  FADD.FTZ R3, R122, R3 ;  /* 0x000000037a037221 */ /* 0x001fc60000010000 */
[----:B------:R0:W2:Y:S08]  /*9fb0*/  MUFU.EX2 R141, R148 ;  /* 0x00000094008d7308 */ /* 0x0000b00000000800 */
[----:B------:R-:W-:Y:S01]  /*9fc0*/  MUFU.EX2 R105, R105 ;  /* 0x0000006900697308 */ /* 0x000fe20000000800 */
[----:B0-----:R-:W-:Y:S02]  /*9fd0*/  F2FP.F16.F32.PACK_AB R148, R178, R95 ;  /* 0x0000005fb294723e */ /* 0x001fe400000000ff */
[----:B-1----:R-:W-:-:S05]  /*9fe0*/  F2FP.F16.F32.PACK_AB R140, R112, R103 ;  /* 0x00000067708c723e */ /* 0x002fca00000000ff */
[----:B------:R-:W0:Y:S01]  /*9ff0*/  MUFU.EX2 R126, R126 ;  /* 0x0000007e007e7308 */ /* 0x000e220000000800 */
[C---:B--2---:R-:W-:Y:S01]  /*a000*/  FADD.FTZ R3, R141.reuse, R3 ;  /* 0x000000038d037221 */ /* 0x044fe20000010000 */
[----:B------:R-:W-:-:S06]  /*a010*/  F2FP.F16.F32.PACK_AB R141, R141, R122 ;  /* 0x0000007a8d8d723e */ /* 0x000fcc00000000ff */
[----:B------:R-:W1:Y:S08]  /*a020*/  MUFU.EX2 R116, R116 ;  /* 0x0000007400747308 */ /* 0x000e700000000800 */
        /* <DEDUP_REMOVED lines=9> */
[----:B------:R-:W1:Y:S01]  /*a0c0*/  MUFU.EX2 R109, R109 ;  /* 0x0000006d006d7308 */ /* 0x000e620000000800 */
[----:B0-----:R-:W-:-:S07]  /*a0d0*/  FADD.FTZ R3, R130, R3 ;  /* 0x0000000382037221 */ /* 0x001fce0000010000 */
[----:B------:R-:W-:Y:S08]  /*a0e0*/  MUFU.EX2 R134, R134 ;  /* 0x0000008600867308 */ /* 0x000ff00000000800 */
[----:B------:R-:W0:Y:S01]  /*a0f0*/  MUFU.EX2 R113, R113 ;  /* 0x0000007100717308 */ /* 0x000e220000000800 */
[----:B------:R-:W-:Y:S02]  /*a100*/  WARPGROUP.DEPBAR.LE gsb0, 0x0 ;  /* 0x00008000000079c5 */ /* 0x000fe40000010000 */
[----:B------:R2:W-:Y:S05]  /*a110*/  @!P1 SYNCS.ARRIVE.TRANS64.RED.A1T0 RZ, [R14+URZ], RZ ;  /* 0x000000ff0eff99a7 */ /* 0x0005ea000810043f */
[----:B------:R-:W3:Y:S01]  /*a120*/  MUFU.EX2 R137, R200 ;  /* 0x000000c800897308 */ /* 0x000ee20000000800 */
[----:B-1----:R-:W-:-:S02]  /*a130*/  F2FP.F16.F32.PACK_AB R138, R12, R109 ;  /* 0x0000006d0c8a723e */ /* 0x002fc400000000ff */
[----:B------:R-:W-:Y:S02]  /*a140*/  F2FP.F16.F32.PACK_AB R136, R120, R107 ;  /* 0x0000006b7888723e */ /* 0x000fe400000000ff */
[----:B0-----:R-:W-:Y:S01]  /*a150*/  F2FP.F16.F32.PACK_AB R139, R113, R134 ;  /* 0x00000086718b723e */ /* 0x001fe200000000ff */
[----:B--2---:R-:W-:Y:S02]  /*a160*/  @!P1 VIADD R14, R111, 0x2a860 ;  /* 0x0002a8606f0e9836 */ /* 0x004fe40000000000 */
[----:B------:R-:W-:-:S04]  /*a170*/  FFMA.FTZ R111, R0, R6, R15 ;  /* 0x00000006006f7223 */ /* 0x000fc8000001000f */
[----:B------:R-:W-:Y:S01]  /*a180*/  FADD.FTZ R6, R174, R111 ;  /* 0x0000006fae067221 */ /* 0x000fe20000010000 */
[----:B------:R-:W-:-:S03]  /*a190*/  @!P1 PRMT R14, RZ, 0x654, R14 ;  /* 0x00000654ff0e9816 */ /* 0x000fc6000000000e */
[----:B------:R-:W-:Y:S01]  /*a1a0*/  FADD.FTZ R111, R89, R6 ;  /* 0x00000006596f7221 */ /* 0x000fe20000010000 */
[----:B------:R0:W-:Y:S01]  /*a1b0*/  @!P1 SYNCS.ARRIVE.TRANS64.RED.A1T0 RZ, [R14+URZ], RZ ;  /* 0x000000ff0eff99a7 */ /* 0x0001e2000810043f */
[----:B------:R-:W-:Y:S01]  /*a1c0*/  ISETP.GT.AND P1, PT, R10, R13, PT ;  /* 0x0000000d0a00720c */ /* 0x000fe20003f24270 */
[C---:B---3--:R-:W-:Y:S01]  /*a1d0*/  FADD.FTZ R3, R137.reuse, R3 ;  /* 0x0000000389037221 */ /* 0x048fe20000010000 */
[----:B------:R-:W-:Y:S01]  /*a1e0*/  FADD.FTZ R6, R176, R111 ;  /* 0x0000006fb0067221 */ /* 0x000fe20000010000 */
[----:B------:R-:W-:Y:S01]  /*a1f0*/  F2FP.F16.F32.PACK_AB R137, R137, R130 ;  /* 0x000000828989723e */ /* 0x000fe200000000ff */
[----:B------:R-:W-:Y:S02]  /*a200*/  VIADD R10, R10, 0xffffffff ;  /* 0xffffffff0a0a7836 */ /* 0x000fe40000000000 */
[----:B------:R-:W-:Y:S01]  /*a210*/  FADD.FTZ R3, R134, R3 ;  /* 0x0000000386037221 */ /* 0x000fe20000010000 */
[----:B------:R-:W-:-:S03]  /*a220*/  FADD.FTZ R111, R91, R6 ;  /* 0x000000065b6f7221 */ /* 0x000fc60000010000 */
[----:B------:R-:W-:Y:S01]  /*a230*/  FADD.FTZ R3, R113, R3 ;  /* 0x0000000371037221 */ /* 0x000fe20000010000 */
        /* <DEDUP_REMOVED lines=21> */
[----:B------:R-:W-:Y:S02]  /*a390*/  IMAD.MOV.U32 R12, RZ, RZ, R7 ;  /* 0x000000ffff0c7224 */ /* 0x000fe400078e0007 */
[----:B------:R-:W-:Y:S01]  /*a3a0*/  IMAD.MOV.U32 R15, RZ, RZ, R8 ;  /* 0x000000ffff0f7224 */ /* 0x000fe200078e0008 */
[----:B0-----:R-:W-:Y:S06]  /*a3b0*/  @P1 BRA `(.L_x_1404) ;  /* 0xffffffdc00841947 */ /* 0x001fec000383ffff */
.L_x_1395:
        /* <DEDUP_REMOVED lines=8> */
[----:B------:R-:W-:-:S05]  /*a440*/  ULDC UR50, c[0x0][0x9e0] ;  /* 0x0002780000327ab9 */ /* 0x000fca0000000800 */
.L_x_1422:
[----:B------:R-:W-:-:S04]  /*a450*/  UIADD3 UR37, UR4, 0x1, URZ ;  /* 0x0000000104257890 */ /* 0x000fc8000fffe03f */
[----:B------:R-:W-:-:S04]  /*a460*/  UISETP.NE.AND UP0, UPT, UR37, 0x2, UPT ;  /* 0x000000022500788c */ /* 0x000fc8000bf05270 */
[----:B------:R-:W-:Y:S02]  /*a470*/  USEL UR36, URZ, 0x1, UP0 ;  /* 0x000000013f247887 */ /* 0x000fe40008000000 */
[----:B------:R-:W-:Y:S02]  /*a480*/  USEL UR37, UR37, URZ, UP0 ;  /* 0x0000003f25257287 */ /* 0x000fe40008000000 */
[----:B------:R-:W-:Y:S01]  /*a490*/  ULOP3.LUT UR36, UR7, UR36, URZ, 0x3c, !UPT ;  /* 0x0000002407247292 */ /* 0x000fe2000f8e3c3f */
[----:B------:R-:W-:Y:S11]  /*a4a0*/  @!P0 BRA `(.L_x_1406) ;  /* 0x0000000000048947 */ /* 0x000ff60003800000 */
[----:B------:R-:W-:Y:S01]  /*a4b0*/  BPT.TRAP 0x1 ;  /* 0x000000040000795c */ /* 0x000fe20000300000 */
.L_x_1406:
[----:B------:R-:W-:Y:S01]  /*a4c0*/  ULEA UR6, UR37, UR38, 0x3 ;  /* 0x0000002625067291 */ /* 0x000fe2000f8e183f */
[----:B------:R-:W-:-:S05]  /*a4d0*/  IMAD.U32 R7, RZ, RZ, UR36 ;  /* 0x00000024ff077e24 */ /* 0x000fca000f8e00ff */
[----:B------:R-:W-:-:S04]  /*a4e0*/  SHF.L.U32 R7, R7, 0x1f, RZ ;  /* 0x0000001f07077819 */ /* 0x000fc800000006ff */
[----:B------:R0:W1:Y:S01]  /*a4f0*/  SYNCS.PHASECHK.TRANS64.TRYWAIT P1, [UR6+0x2a830], R7 ;  /* 0x02a83007ff0075a7 */ /* 0x0000620008020146 */
[----:B------:R-:W-:Y:S05]  /*a500*/  @!P0 BRA `(.L_x_1407) ;  /* 0x0000000000048947 */ /* 0x000fea0003800000 */
[----:B------:R-:W-:Y:S01]  /*a510*/  BPT.TRAP 0x1 ;  /* 0x000000040000795c */ /* 0x000fe20000300000 */
.L_x_1407:
[----:B-1----:R-:W-:Y:S05]  /*a520*/  @P1 BRA `(.L_x_1408) ;  /* 0x0000000000081947 */ /* 0x002fea0003800000 */
[----:B------:R-:W1:Y:S02]  /*a530*/  SYNCS.PHASECHK.TRANS64.TRYWAIT P1, [UR6+0x2a830], R7 ;  /* 0x02a83007ff0075a7 */ /* 0x000e640008020146 */
[----:B-1----:R-:W-:Y:S05]  /*a540*/  @!P1 BRA `(.L_x_1409) ;  /* 0x000000c800fc9947 */ /* 0x002fea0003800000 */
.L_x_1408:
        /* <DEDUP_REMOVED lines=135> */
.L_x_1410:
[----:B------:R-:W-:Y:S01]  /*adc0*/  ULEA UR10, UR4, UR38, 0x3 ;  /* 0x00000026040a7291 */ /* 0x000fe2000f8e183f */
[----:B------:R-:W-:-:S05]  /*add0*/  IMAD.U32 R0, RZ, RZ, UR7 ;  /* 0x00000007ff007e24 */ /* 0x000fca000f8e00ff */
[----:B------:R-:W-:-:S04]  /*ade0*/  SHF.L.U32 R0, R0, 0x1f, RZ ;  /* 0x0000001f00007819 */ /* 0x000fc800000006ff */
[----:B------:R2:W3:Y:S01]  /*adf0*/  SYNCS.PHASECHK.TRANS64.TRYWAIT P1, [UR10+0x2a850], R0 ;  /* 0x02a85000ff0075a7 */ /* 0x0004e2000802014a */
[----:B------:R-:W-:Y:S05]  /*ae00*/  @!P0 BRA `(.L_x_1411) ;  /* 0x0000000000048947 */ /* 0x000fea0003800000 */
[----:B------:R-:W-:Y:S01]  /*ae10*/  BPT.TRAP 0x1 ;  /* 0x000000040000795c */ /* 0x000fe20000300000 */
.L_x_1411:
[----:B---3--:R-:W-:Y:S05]  /*ae20*/  @P1 BRA `(.L_x_1412) ;  /* 0x0000000000081947 */ /* 0x008fea0003800000 */
[----:B------:R-:W3:Y:S02]  /*ae30*/  SYNCS.PHASECHK.TRANS64.TRYWAIT P1, [UR10+0x2a850], R0 ;  /* 0x02a85000ff0075a7 */ /* 0x000ee4000802014a */
[----:B---3--:R-:W-:Y:S05]  /*ae40*/  @!P1 BRA `(.L_x_1413) ;  /* 0x000000c000d49947 */ /* 0x008fea0003800000 */
.L_x_1412:
        /* <DEDUP_REMOVED lines=107> */
[----:B------:R-:W-:Y:S01]  /*b500*/  UMOV UR7, 0x40000040 ;  /* 0x4000004000077882 */ /* 0x000fe20000000000 */
[----:B------:R-:W-:-:S03]  /*b510*/  VIADD R104, R121, 0x1 ;  /* 0x0000000179687836 */ /* 0x000fc60000000000 */
[----:B------:R-:W0:Y:S01]  /*b520*/  MUFU.TANH R152, R152 ;  /* 0x0000009800987308 */ /* 0x000e220000002400 */
[----:B------:R-:W-:Y:S02]  /*b530*/  @!P1 VIADD R101, R101, 0x2a840 ;  /* 0x0002a84065659836 */ /* 0x000fe40000000000 */
[----:B------:R-:W-:-:S03]  /*b540*/  IMAD R104, R19, -0x2, R104 ;  /* 0xfffffffe13687824 */ /* 0x000fc600078e0268 */
[----:B------:R-:W-:Y:S01]  /*b550*/  @!P1 PRMT R102, RZ, 0x654, R101 ;  /* 0x00000654ff669816 */ /* 0x000fe20000000065 */
[----:B------:R-:W-:Y:S01]  /*b560*/  VIADD R130, R104, 0xffffffff ;  /* 0xffffffff68827836 */ /* 0x000fe20000000000 */
        /* <DEDUP_REMOVED lines=12> */
[----:B------:R-:W-:Y:S01]  /*b630*/  UMOV UR7, 0x40000040 ;  /* 0x4000004000077882 */ /* 0x000fe20000000000 */
[----:B------:R-:W-:-:S06]  /*b640*/  UIADD3 UR4, UR4, 0x280, URZ ;  /* 0x0000028004047890 */ /* 0x000fcc000fffe03f */
[----:B------:R-:W0:Y:S01]  /*b650*/  MUFU.TANH R150, R150 ;  /* 0x0000009600967308 */ /* 0x000e220000002400 */
[----:B------:R-:W-:Y:S02]  /*b660*/  WARPGROUP.DEPBAR.LE gsb0, 0x0 ;  /* 0x00008000000079c5 */ /* 0x000fe40000010000 */
[----:B------:R-:W-:Y:S01]  /*b670*/  WARPGROUP.ARRIVE ;  /* 0x00000000000079c5 */ /* 0x000fe20000000000 */
[----:B------:R-:W-:Y:S01]  /*b680*/  FMUL.FTZ R144, R122, UR5 ;  /* 0x000000057a907c20 */ /* 0x000fe20008410000 */
[----:B------:R-:W-:-:S04]  /*b690*/  FMUL.FTZ R146, R123, UR5 ;  /* 0x000000057b927c20 */ /* 0x000fc80008410000 */
[----:B------:R-:W-:Y:S01]  /*b6a0*/  HGMMA.64x128x16.F32 R24, R140, gdesc[UR4].tnspB, R24, gsb0 ;  /* 0x41e000048c187df0 */ /* 0x000fe20008000818 */
[----:B------:R-:W-:Y:S01]  /*b6b0*/  UMOV UR6, UR4 ;  /* 0x0000000400067c82 */ /* 0x000fe20008000000 */
[----:B------:R-:W-:Y:S01]  /*b6c0*/  UMOV UR7, 0x40000040 ;  /* 0x4000004000077882 */ /* 0x000fe20000000000 */
[----:B------:R-:W0:Y:S08]  /*b6d0*/  MUFU.TANH R144, R144 ;  /* 0x0000009000907308 */ /* 0x000e300000002400 */
[----:B------:R-:W0:Y:S01]  /*b6e0*/  MUFU.TANH R146, R146 ;  /* 0x0000009200927308 */ /* 0x000e220000002400 */
[----:B------:R-:W-:-:S02]  /*b6f0*/  WARPGROUP.DEPBAR.LE gsb0, 0x0 ;  /* 0x00008000000079c5 */ /* 0x000fc40000010000 */
[----:B------:R-:W-:Y:S01]  /*b700*/  WARPGROUP.ARRIVE ;  /* 0x00000000000079c5 */ /* 0x000fe20000000000 */
[----:B------:R-:W-:Y:S01]  /*b710*/  FMUL.FTZ R140, R105, UR5 ;  /* 0x00000005698c7c20 */ /* 0x000fe20008410000 */
[----:B------:R-:W-:Y:S01]  /*b720*/  FMUL.FTZ R142, R119, UR5 ;  /* 0x00000005778e7c20 */ /* 0x000fe20008410000 */
[----:B------:R-:W-:Y:S02]  /*b730*/  IADD3 R105, -R17, R104, R16 ;  /* 0x0000006811697210 */ /* 0x000fe40007ffe110 */
[----:B------:R0:W0:Y:S01]  /*b740*/  MUFU.TANH R119, R124 ;  /* 0x0000007c00777308 */ /* 0x0000220000002400 */
[----:B------:R-:W-:Y:S02]  /*b750*/  HGMMA.64x128x16.F32 R24, R136, gdesc[UR4].tnspB, R24, gsb0 ;  /* 0x41e0000488187df0 */ /* 0x000fe40008000818 */
[C---:B------:R-:W-:Y:S02]  /*b760*/  VIADD R123, R105.reuse, UR50 ;  /* 0x00000032697b7c36 */ /* 0x040fe40008000000 */
[----:B------:R-:W-:-:S03]  /*b770*/  VIADD R127, R105, UR51 ;  /* 0x00000033697f7c36 */ /* 0x000fc60008000000 */
[----:B------:R-:W0:Y:S01]  /*b780*/  MUFU.TANH R140, R140 ;  /* 0x0000008c008c7308 */ /* 0x000e220000002400 */
[--C-:B-----5:R-:W-:Y:S02]  /*b790*/  IMAD.IADD R113, R123, 0x1, R116.reuse ;  /* 0x000000017b717824 */ /* 0x120fe400078e0274 */
[----:B------:R-:W-:-:S05]  /*b7a0*/  IMAD.IADD R115, R127, 0x1, R116 ;  /* 0x000000017f737824 */ /* 0x000fca00078e0274 */
[----:B------:R-:W0:Y:S01]  /*b7b0*/  MUFU.TANH R142, R142 ;  /* 0x0000008e008e7308 */ /* 0x000e220000002400 */
[----:B------:R-:W-:Y:S02]  /*b7c0*/  WARPGROUP.DEPBAR.LE gsb0, 0x0 ;  /* 0x00008000000079c5 */ /* 0x000fe40000010000 */
[----:B------:R5:W-:Y:S01]  /*b7d0*/  @!P1 SYNCS.ARRIVE.TRANS64.RED.A1T0 RZ, [R102+URZ], RZ ;  /* 0x000000ff66ff99a7 */ /* 0x000be2000810043f */
[----:B------:R-:W-:Y:S01]  /*b7e0*/  ISETP.GE.AND P1, PT, R9, 0x1, PT ;  /* 0x000000010900780c */ /* 0x000fe20003f26270 */
[----:B-----5:R-:W-:-:S06]  /*b7f0*/  FMUL.FTZ R102, R135, UR5 ;  /* 0x0000000587667c20 */ /* 0x020fcc0008410000 */
[----:B------:R-:W0:Y:S06]  /*b800*/  MUFU.TANH R102, R102 ;  /* 0x0000006600667308 */ /* 0x000e2c0000002400 */
        /* <DEDUP_REMOVED lines=13> */
.L_x_1416:
[----:B------:R-:W-:-:S05]  /*b8e0*/  IMAD.U32 R116, RZ, RZ, UR39 ;  /* 0x00000027ff747e24 */ /* 0x000fca000f8e00ff */
[----:B------:R-:W-:-:S13]  /*b8f0*/  ISETP.NE.AND P1, PT, R116, 0x1, PT ;  /* 0x000000017400780c */ /* 0x000fda0003f25270 */
[----:B------:R-:W1:Y:S02]  /*b900*/  @P1 LDC.64 R104, c[0x0][0x9e8] ;  /* 0x00027a00ff681b82 */ /* 0x000e640000000a00 */
[----:B-1----:R-:W-:-:S05]  /*b910*/  @P1 IMAD.HI.U32 R104, R117, R104, RZ ;  /* 0x0000006875681227 */ /* 0x002fca00078e00ff */
[----:B------:R-:W-:-:S07]  /*b920*/  @P1 SHF.R.U32.HI R117, RZ, R105, R104 ;  /* 0x00000069ff751219 */ /* 0x000fce0000011668 */
.L_x_1417:
[----:B------:R-:W-:Y:S05]  /*b930*/  BSYNC B0 ;  /* 0x0000000000007941 */ /* 0x000fea0003800000 */
.L_x_1415:
[----:B------:R-:W-:-:S05]  /*b940*/  IMAD R104, R117, R116, R130 ;  /* 0x0000007475687224 */ /* 0x000fca00078e0282 */
[----:B------:R-:W-:Y:S02]  /*b950*/  VIADDMNMX R113, R104, R116, R113, PT ;  /* 0x0000007468717246 */ /* 0x000fe40003800171 */
[----:B------:R-:W-:-:S07]  /*b960*/  VIMNMX R115, R115, R104, !PT ;  /* 0x0000006873737248 */ /* 0x000fce0007fe0100 */
.L_x_1414:
        /* <DEDUP_REMOVED lines=132> */
.L_x_1420:
[----:B------:R-:W-:-:S05]  /*c1b0*/  IMAD.U32 R97, RZ, RZ, UR39 ;  /* 0x00000027ff617e24 */ /* 0x000fca000f8e00ff */
[----:B------:R-:W-:-:S13]  /*c1c0*/  ISETP.NE.AND P6, PT, R97, 0x1, PT ;  /* 0x000000016100780c */ /* 0x000fda0003fc5270 */
[----:B------:R-:W0:Y:S02]  /*c1d0*/  @P6 LDC.64 R128, c[0x0][0x9e8] ;  /* 0x00027a00ff806b82 */ /* 0x000e240000000a00 */
[----:B0-----:R-:W-:-:S05]  /*c1e0*/  @P6 IMAD.HI.U32 R128, R93, R128, RZ ;  /* 0x000000805d806227 */ /* 0x001fca00078e00ff */
[----:B------:R-:W-:-:S07]  /*c1f0*/  @P6 SHF.R.U32.HI R93, RZ, R129, R128 ;  /* 0x00000081ff5d6219 */ /* 0x000fce0000011680 */
.L_x_1421:
[----:B------:R-:W-:Y:S05]  /*c200*/  BSYNC B0 ;  /* 0x0000000000007941 */ /* 0x000fea0003800000 */
.L_x_1419:
[----:B------:R-:W-:-:S05]  /*c210*/  IMAD R128, R93, R97, R130 ;  /* 0x000000615d807224 */ /* 0x000fca00078e0282 */
[----:B------:R-:W-:Y:S02]  /*c220*/  VIADDMNMX R7, R128, R97, R7, PT ;  /* 0x0000006180077246 */ /* 0x000fe40003800107 */
[----:B------:R-:W-:-:S07]  /*c230*/  VIMNMX R89, R89, R128, !PT ;  /* 0x0000008059597248 */ /* 0x000fce0007fe0100 */
.L_x_1418:
        /* <DEDUP_REMOVED lines=234> */
[----:B------:R-:W-:Y:S01]  /*d0e0*/  ISETP.GT.AND P1, PT, R10, R23, PT ;  /* 0x000000170a00720c */ /* 0x000fe20003f24270 */
        /* <DEDUP_REMOVED lines=107> */
.L_x_1405:
        /* <DEDUP_REMOVED lines=67> */
.L_x_1423:
[----:B------:R-:W-:Y:S01]  /*dbd0*/  ULEA UR5, UR37, UR38, 0x3 ;  /* 0x0000002625057291 */ /* 0x000fe2000f8e183f */
[----:B------:R-:W-:-:S05]  /*dbe0*/  IMAD.U32 R0, RZ, RZ, UR36 ;  /* 0x00000024ff007e24 */ /* 0x000fca000f8e00ff */
[----:B------:R-:W-:-:S04]  /*dbf0*/  SHF.L.U32 R0, R0, 0x1f, RZ ;  /* 0x0000001f00007819 */ /* 0x000fc800000006ff */
[----:B------:R0:W1:Y:S01]  /*dc00*/  SYNCS.PHASECHK.TRANS64.TRYWAIT P1, [UR5+0x2a850], R0 ;  /* 0x02a85000ff0075a7 */ /* 0x0000620008020145 */
[----:B------:R-:W-:Y:S05]  /*dc10*/  @!P0 BRA `(.L_x_1424) ;  /* 0x0000000000048947 */ /* 0x000fea0003800000 */
[----:B------:R-:W-:Y:S01]  /*dc20*/  BPT.TRAP 0x1 ;  /* 0x000000040000795c */ /* 0x000fe20000300000 */
.L_x_1424:
[----:B-1----:R-:W-:Y:S05]  /*dc30*/  @P1 BRA `(.L_x_1425) ;  /* 0x0000000000081947 */ /* 0x002fea0003800000 */
[----:B------:R-:W1:Y:S02]  /*dc40*/  SYNCS.PHASECHK.TRANS64.TRYWAIT P0, [UR5+0x2a850], R0 ;  /* 0x02a85000ff0075a7 */ /* 0x000e640008000145 */
[----:B-1----:R-:W-:Y:S05]  /*dc50*/  @!P0 BRA `(.L_x_1426) ;  /* 0x0000009400688947 */ /* 0x002fea0003800000 */
.L_x_1425:
[----:B------:R-:W-:Y:S01]  /*dc60*/  UIADD3 UR38, UR38, 0x400, URZ ;  /* 0x0000040026267890 */ /* 0x000fe2000fffe03f */
[----:B------:R-:W-:Y:S01]  /*dc70*/  WARPGROUP.ARRIVE ;  /* 0x00000000000079c5 */ /* 0x000fe20000000000 */
[----:B------:R-:W-:Y:S01]  /*dc80*/  UMOV UR7, 0x40000040 ;  /* 0x4000004000077882 */ /* 0x000fe20000000000 */
[----:B-1----:R-:W1:Y:S01]  /*dc90*/  SHFL.BFLY PT, R5, R6, 0x2, 0x1f ;  /* 0x0c401f0006057f89 */ /* 0x002e6200000e0000 */
[----:B------:R-:W-:Y:S01]  /*dca0*/  USHF.R.U32.HI UR38, URZ, 0x4, UR38 ;  /* 0x000000043f267899 */ /* 0x000fe20008011626 */
[----:B------:R-:W-:Y:S02]  /*dcb0*/  IMAD.U32 R13, RZ, RZ, UR5 ;  /* 0x00000005ff0d7e24 */ /* 0x000fe4000f8e00ff */
[----:B0-----:R-:W0:Y:S01]  /*dcc0*/  SHFL.BFLY PT, R0, R3, 0x2, 0x1f ;  /* 0x0c401f0003007f89 */ /* 0x001e2200000e0000 */
[----:B------:R-:W-:Y:S01]  /*dcd0*/  ULOP3.LUT UR38, UR38, 0x3fff, URZ, 0xc0, !UPT ;  /* 0x00003fff26267892 */ /* 0x000fe2000f8ec03f */
[----:B------:R-:W-:Y:S01]  /*dce0*/  VIADD R166, R166, 0x1 ;  /* 0x00000001a6a67836 */ /* 0x000fe20000000000 */
[----:B------:R-:W2:Y:S02]  /*dcf0*/  S2R R14, SR_TID.X ;  /* 0x00000000000e7919 */ /* 0x000ea40000002100 */
[----:B------:R-:W-:-:S04]  /*dd00*/  ULOP3.LUT UR4, UR38, 0x3000000, URZ, 0xfc, !UPT ;  /* 0x0300000026047892 */ /* 0x000fc8000f8efc3f */
        /* <DEDUP_REMOVED lines=9> */
[----:B0-----:R-:W-:Y:S01]  /*dda0*/  FADD.FTZ R2, R0, R3 ;  /* 0x0000000300027221 */ /* 0x001fe20000010000 */
[----:B------:R-:W-:Y:S01]  /*ddb0*/  IMAD.MOV.U32 R3, RZ, RZ, RZ ;  /* 0x000000ffff037224 */ /* 0x000fe200078e00ff */
[----:B------:R-:W0:Y:S04]  /*ddc0*/  SHFL.BFLY PT, R0, R5, 0x1, 0x1f ;  /* 0x0c201f0005007f89 */ /* 0x000e2800000e0000 */
[----:B------:R-:W1:Y:S01]  /*ddd0*/  SHFL.BFLY PT, R9, R2, 0x1, 0x1f ;  /* 0x0c201f0002097f89 */ /* 0x000e6200000e0000 */
[----:B--2---:R-:W-:Y:S01]  /*dde0*/  LOP3.LUT P2, RZ, R14, 0x7f, RZ, 0xc0, !PT ;  /* 0x0000007f0eff7812 */ /* 0x004fe2000784c0ff */
[----:B0-----:R-:W-:Y:S01]  /*ddf0*/  FADD.FTZ R10, R5, R0 ;  /* 0x00000000050a7221 */ /* 0x001fe20000010000 */
[----:B------:R-:W-:-:S02]  /*de00*/  IMAD.MOV.U32 R0, RZ, RZ, -0x800000 ;  /* 0xff800000ff007424 */ /* 0x000fc400078e00ff */
[----:B-1----:R-:W-:Y:S02]  /*de10*/  FADD.FTZ R12, R2, R9 ;  /* 0x00000009020c7221 */ /* 0x002fe40000010000 */
[----:B------:R-:W-:Y:S01]  /*de20*/  FSETP.NE.FTZ.AND P0, PT, R10, RZ, PT ;  /* 0x000000ff0a00720b */ /* 0x000fe20003f15000 */
[----:B------:R-:W-:Y:S02]  /*de30*/  IMAD.MOV.U32 R9, RZ, RZ, RZ ;  /* 0x000000ffff097224 */ /* 0x000fe400078e00ff */
[----:B------:R-:W-:Y:S01]  /*de40*/  IMAD.MOV.U32 R2, RZ, RZ, -0x800000 ;  /* 0xff800000ff027424 */ /* 0x000fe200078e00ff */
[----:B------:R-:W-:-:S09]  /*de50*/  FSETP.NE.FTZ.AND P1, PT, R12, RZ, PT ;  /* 0x000000ff0c00720b */ /* 0x000fd20003f35000 */
[----:B------:R-:W0:Y:S01]  /*de60*/  @P0 MUFU.LG2 R4, R10 ;  /* 0x0000000a00040308 */ /* 0x000e220000000c00 */
[----:B------:R-:W-:-:S03]  /*de70*/  @P0 FMUL.FTZ R5, R11, 0.69314718246459960938 ;  /* 0x3f3172180b050820 */ /* 0x000fc60000410000 */
[----:B------:R-:W-:-:S04]  /*de80*/  @P1 FMUL.FTZ R11, R11, 0.69314718246459960938 ;  /* 0x3f3172180b0b1820 */ /* 0x000fc80000410000 */
[----:B------:R-:W1:Y:S08]  /*de90*/  @P1 MUFU.LG2 R6, R12 ;  /* 0x0000000c00061308 */ /* 0x000e700000000c00 */
[----:B------:R2:W3:Y:S01]  /*dea0*/  @P0 MUFU.RCP R3, R10 ;  /* 0x0000000a00030308 */ /* 0x0004e20000001000 */
[----:B0-----:R-:W-:-:S04]  /*deb0*/  @P0 FMUL.FTZ R4, R4, 0.69314718246459960938 ;  /* 0x3f31721804040820 */ /* 0x001fc80000410000 */
[----:B------:R-:W-:Y:S01]  /*dec0*/  @P0 FFMA.FTZ R2, R5, R8, R4 ;  /* 0x0000000805020223 */ /* 0x000fe20000010004 */
[----:B------:R-:W-:Y:S02]  /*ded0*/  PLOP3.LUT P0, PT, PT, PT, PT, 0x8, 0x0 ;  /* 0x000000000000781c */ /* 0x000fe40003f0e170 */
[----:B------:R-:W0:Y:S01]  /*dee0*/  @P1 MUFU.RCP R9, R12 ;  /* 0x0000000c00091308 */ /* 0x000e220000001000 */
[----:B--2---:R-:W-:Y:S02]  /*def0*/  @!P2 VIADD R10, R13, 0x2a860 ;  /* 0x0002a8600d0aa836 */ /* 0x004fe40000000000 */
[----:B-1----:R-:W-:-:S03]  /*df00*/  @P1 FMUL.FTZ R6, R6, 0.69314718246459960938 ;  /* 0x3f31721806061820 */ /* 0x002fc60000410000 */
[----:B------:R-:W-:Y:S01]  /*df10*/  @!P2 PRMT R10, RZ, 0x654, R10 ;  /* 0x00000654ff0aa816 */ /* 0x000fe2000000000a */
        /* <DEDUP_REMOVED lines=28> */
[-C--:B---3--:R-:W-:Y:S01]  /*e0e0*/  FMUL.FTZ R91, R28, R3.reuse ;  /* 0x000000031c5b7220 */ /* 0x088fe20000410000 */
[-C--:B------:R-:W-:Y:S01]  /*e0f0*/  FMUL.FTZ R6, R29, R3.reuse ;  /* 0x000000031d067220 */ /* 0x080fe20000410000 */
[-C--:B------:R-:W-:Y:S01]  /*e100*/  FMUL.FTZ R89, R32, R3.reuse ;  /* 0x0000000320597220 */ /* 0x080fe20000410000 */
[----:B------:R-:W-:Y:S01]  /*e110*/  FMUL.FTZ R88, R33, R3 ;  /* 0x0000000321587220 */ /* 0x000fe20000410000 */
[----:B------:R1:W-:Y:S01]  /*e120*/  @!P2 SYNCS.ARRIVE.TRANS64.RED.A1T0 RZ, [R10+URZ], RZ ;  /* 0x000000ff0affa9a7 */ /* 0x0003e2000810043f */
[-C--:B0-----:R-:W-:Y:S01]  /*e130*/  FMUL.FTZ R8, R30, R9.reuse ;  /* 0x000000091e087220 */ /* 0x081fe20000410000 */
        /* <DEDUP_REMOVED lines=30> */
[-C--:B-1----:R-:W-:Y:S01]  /*e320*/  FMUL.FTZ R10, R27, R9.reuse ;  /* 0x000000091b0a7220 */ /* 0x082fe20000410000 */
        /* <DEDUP_REMOVED lines=28> */
.L_x_1356:
[----:B------:R-:W0:Y:S01]  /*e4f0*/  S2R R4, SR_CgaCtaId ;  /* 0x0000000000047919 */ /* 0x000e220000008800 */
[----:B------:R-:W-:Y:S01]  /*e500*/  MOV R3, 0x400 ;  /* 0x0000040000037802 */ /* 0x000fe20000000f00 */
[----:B------:R-:W-:Y:S01]  /*e510*/  BSSY B0, `(.L_x_1427) ;  /* 0x0000202000007945 */ /* 0x000fe20003800000 */
[----:B------:R-:W-:Y:S02]  /*e520*/  BAR.SYNC.DEFER_BLOCKING 0x5, 0x180 ;  /* 0x0146000000007b1d */ /* 0x000fe40000010000 */
[----:B0-----:R-:W-:-:S05]  /*e530*/  LEA R3, R4, R3, 0x18 ;  /* 0x0000000304037211 */ /* 0x001fca00078ec0ff */
[----:B------:R0:W1:Y:S01]  /*e540*/  LDS.128 R44, [R3+0x2a8d0] ;  /* 0x02a8d000032c7984 */ /* 0x0000620000000c00 */
[----:B------:R-:W-:Y:S06]  /*e550*/  BAR.ARV 0x4, 0x180 ;  /* 0x0106000000007b1d */ /* 0x000fec0000002000 */
[----:B------:R-:W-:Y:S05]  /*e560*/  @P0 BRA `(.L_x_1428) ;  /* 0x0000001400240947 */ /* 0x000fea0003800000 */
[----:B------:R-:W2:Y:S01]  /*e570*/  S2R R4, SR_SWINHI ;  /* 0x0000000000047919 */ /* 0x000ea20000002f00 */
[----:B------:R-:W-:Y:S01]  /*e580*/  F2FP.F16.F32.PACK_AB R7, R7, R8 ;  /* 0x000000080707723e */ /* 0x000fe200000000ff */
[----:B------:R-:W-:Y:S01]  /*e590*/  ULDC.64 UR6, c[0x0][0x208] ;  /* 0x0000820000067ab9 */ /* 0x000fe20000000a00 */
[----:B------:R-:W-:Y:S01]  /*e5a0*/  F2FP.F16.F32.PACK_AB R6, R6, R91 ;  /* 0x0000005b0606723e */ /* 0x000fe200000000ff */
[----:B------:R-:W-:Y:S01]  /*e5b0*/  BAR.SYNC.DEFER_BLOCKING 0x1, 0x100 ;  /* 0x0044000000007b1d */ /* 0x000fe20000010000 */
        /* <DEDUP_REMOVED lines=10> */
[----:B------:R-:W-:Y:S02]  /*e660*/  MOV R16, R3 ;  /* 0x0000000300107202 */ /* 0x000fe40000000f00 */
[----:B--2---:R-:W-:-:S03]  /*e670*/  MOV R17, R4 ;  /* 0x0000000400117202 */ /* 0x004fc60000000f00 */
[----:B------:R-:W-:-:S03]  /*e680*/  IMAD.WIDE R4, R170, 0x2, R16 ;  /* 0x00000002aa047825 */ /* 0x000fc600078e0210 */
[C---:B------:R-:W-:Y:S02]  /*e690*/  LOP3.LUT R9, R4.reuse, 0x380, RZ, 0xc0, !PT ;  /* 0x0000038004097812 */ /* 0x040fe400078ec0ff */
[C---:B------:R-:W-:Y:S02]  /*e6a0*/  IADD3 R23, P6, R4.reuse, 0x20, RZ ;  /* 0x0000002004177810 */ /* 0x040fe40007fde0ff */
[----:B------:R-:W-:Y:S02]  /*e6b0*/  IADD3 R97, P4, R4, 0x60, RZ ;  /* 0x0000006004617810 */ /* 0x000fe40007f9e0ff */
[----:B------:R-:W-:Y:S01]  /*e6c0*/  SHF.R.U64 R9, R9, 0x3, RZ ;  /* 0x0000000309097819 */ /* 0x000fe200000012ff */
[--C-:B------:R-:W-:Y:S01]  /*e6d0*/  IMAD.X R27, RZ, RZ, R5.reuse, P6 ;  /* 0x000000ffff1b7224 */ /* 0x100fe200030e0605 */
[----:B------:R-:W-:Y:S01]  /*e6e0*/  LOP3.LUT R14, R23, 0x380, RZ, 0xc0, !PT ;  /* 0x00000380170e7812 */ /* 0x000fe200078ec0ff */
[----:B------:R-:W-:Y:S01]  /*e6f0*/  IMAD.X R15, RZ, RZ, R5, P4 ;  /* 0x000000ffff0f7224 */ /* 0x000fe200020e0605 */
[----:B-1----:R-:W-:-:S02]  /*e700*/  LOP3.LUT R44, R97, 0x380, RZ, 0xc0, !PT ;  /* 0x00000380612c7812 */ /* 0x002fc400078ec0ff */
[C---:B------:R-:W-:Y:S02]  /*e710*/  IADD3 R73, P5, R4.reuse, 0x40, RZ ;  /* 0x0000004004497810 */ /* 0x040fe40007fbe0ff */
[C---:B------:R-:W-:Y:S02]  /*e720*/  IADD3 R99, P3, R4.reuse, 0x4000, RZ ;  /* 0x0000400004637810 */ /* 0x040fe40007f7e0ff */
[C---:B------:R-:W-:Y:S01]  /*e730*/  IADD3 R101, P2, R4.reuse, 0x4020, RZ ;  /* 0x0000402004657810 */ /* 0x040fe20007f5e0ff */
[--C-:B------:R-:W-:Y:S01]  /*e740*/  IMAD.X R25, RZ, RZ, R5.reuse, P5 ;  /* 0x000000ffff197224 */ /* 0x100fe200028e0605 */
[C---:B------:R-:W-:Y:S01]  /*e750*/  IADD3 R90, P1, R4.reuse, 0x4040, RZ ;  /* 0x00004040045a7810 */ /* 0x040fe20007f3e0ff */
[--C-:B------:R-:W-:Y:S01]  /*e760*/  IMAD.X R21, RZ, RZ, R5.reuse, P3 ;  /* 0x000000ffff157224 */ /* 0x100fe200018e0605 */
[----:B------:R-:W-:Y:S01]  /*e770*/  IADD3 R103, P0, R4, 0x4060, RZ ;  /* 0x0000406004677810 */ /* 0x000fe20007f1e0ff */
[--C-:B------:R-:W-:Y:S01]  /*e780*/  IMAD.X R13, RZ, RZ, R5.reuse, P2 ;  /* 0x000000ffff0d7224 */ /* 0x100fe200010e0605 */
[----:B------:R-:W-:Y:S01]  /*e790*/  LOP3.LUT R4, R9, R4, RZ, 0x3c, !PT ;  /* 0x0000000409047212 */ /* 0x000fe200078e3cff */
[--C-:B------:R-:W-:Y:S01]  /*e7a0*/  IMAD.X R11, RZ, RZ, R5.reuse, P1 ;  /* 0x000000ffff0b7224 */ /* 0x100fe200008e0605 */
[----:B------:R-:W-:Y:S01]  /*e7b0*/  SHF.R.U64 R14, R14, 0x3, RZ ;  /* 0x000000030e0e7819 */ /* 0x000fe200000012ff */
[----:B------:R-:W-:Y:S01]  /*e7c0*/  IMAD.X R9, RZ, RZ, R5, P0 ;  /* 0x000000ffff097224 */ /* 0x000fe200000e0605 */
[----:B------:R-:W-:-:S02]  /*e7d0*/  SHF.R.U64 R44, R44, 0x3, RZ ;  /* 0x000000032c2c7819 */ /* 0x000fc400000012ff */
[----:B------:R-:W-:Y:S02]  /*e7e0*/  MOV R94, R4 ;  /* 0x00000004005e7202 */ /* 0x000fe40000000f00 */
[----:B------:R-:W-:Y:S02]  /*e7f0*/  LOP3.LUT R26, R14, R23, RZ, 0x3c, !PT ;  /* 0x000000170e1a7212 */ /* 0x000fe400078e3cff */
[----:B------:R-:W-:Y:S02]  /*e800*/  F2FP.F16.F32.PACK_AB R5, R10, R93 ;  /* 0x0000005d0a05723e */ /* 0x000fe400000000ff */
[----:B------:R-:W-:Y:S02]  /*e810*/  LOP3.LUT R14, R44, R97, RZ, 0x3c, !PT ;  /* 0x000000612c0e7212 */ /* 0x000fe400078e3cff */
[----:B------:R-:W-:Y:S01]  /*e820*/  LOP3.LUT R10, R101, 0x380, RZ, 0xc0, !PT ;  /* 0x00000380650a7812 */ /* 0x000fe200078ec0ff */
[----:B------:R-:W1:Y:S01]  /*e830*/  LDC.64 R96, c[0x0][0xc00] ;  /* 0x00030000ff607b82 */ /* 0x000e620000000a00 */
[----:B------:R-:W-:-:S02]  /*e840*/  LOP3.LUT R23, R90, 0x380, RZ, 0xc0, !PT ;  /* 0x000003805a177812 */ /* 0x000fc400078ec0ff */
[----:B------:R-:W-:Y:S02]  /*e850*/  LOP3.LUT R44, R103, 0x380, RZ, 0xc0, !PT ;  /* 0x00000380672c7812 */ /* 0x000fe400078ec0ff */
[----:B------:R-:W-:Y:S02]  /*e860*/  LOP3.LUT R20, R73, 0x380, RZ, 0xc0, !PT ;  /* 0x0000038049147812 */ /* 0x000fe400078ec0ff */
[----:B------:R-:W-:Y:S02]  /*e870*/  LOP3.LUT R72, R99, 0x380, RZ, 0xc0, !PT ;  /* 0x0000038063487812 */ /* 0x000fe400078ec0ff */
[----:B------:R-:W-:Y:S02]  /*e880*/  SHF.R.U64 R10, R10, 0x3, RZ ;  /* 0x000000030a0a7819 */ /* 0x000fe400000012ff */
[----:B------:R-:W-:Y:S02]  /*e890*/  SHF.R.U64 R23, R23, 0x3, RZ ;  /* 0x0000000317177819 */ /* 0x000fe400000012ff */
[----:B------:R-:W-:-:S02]  /*e8a0*/  SHF.R.U64 R44, R44, 0x3, RZ ;  /* 0x000000032c2c7819 */ /* 0x000fc400000012ff */
[----:B------:R-:W-:Y:S02]  /*e8b0*/  SHF.R.U64 R20, R20, 0x3, RZ ;  /* 0x0000000314147819 */ /* 0x000fe400000012ff */
[----:B------:R-:W-:Y:S02]  /*e8c0*/  F2FP.F16.F32.PACK_AB R4, R12, R95 ;  /* 0x0000005f0c04723e */ /* 0x000fe400000000ff */
[----:B------:R-:W-:Y:S02]  /*e8d0*/  SHF.R.U64 R72, R72, 0x3, RZ ;  /* 0x0000000348487819 */ /* 0x000fe400000012ff */
[----:B------:R-:W-:Y:S01]  /*e8e0*/  LOP3.LUT R12, R10, R101, RZ, 0x3c, !PT ;  /* 0x000000650a0c7212 */ /* 0x000fe200078e3cff */
[----:B------:R2:W-:Y:S01]  /*e8f0*/  STSM.16.M88.4 [R94], R4 ;  /* 0x000000045e007844 */ /* 0x0005e20000000200 */
[----:B------:R-:W-:Y:S02]  /*e900*/  LOP3.LUT R10, R23, R90, RZ, 0x3c, !PT ;  /* 0x0000005a170a7212 */ /* 0x000fe400078e3cff */
[----:B------:R-:W-:-:S02]  /*e910*/  LOP3.LUT R8, R44, R103, RZ, 0x3c, !PT ;  /* 0x000000672c087212 */ /* 0x000fc400078e3cff */
[----:B------:R-:W-:Y:S02]  /*e920*/  LOP3.LUT R24, R20, R73, RZ, 0x3c, !PT ;  /* 0x0000004914187212 */ /* 0x000fe400078e3cff */
[----:B------:R-:W-:Y:S02]  /*e930*/  LOP3.LUT R20, R72, R99, RZ, 0x3c, !PT ;  /* 0x0000006348147212 */ /* 0x000fe400078e3cff */
[----:B------:R-:W-:Y:S02]  /*e940*/  MOV R72, R10 ;  /* 0x0000000a00487202 */ /* 0x000fe40000000f00 */
[----:B------:R-:W-:Y:S02]  /*e950*/  MOV R44, R8 ;  /* 0x00000008002c7202 */ /* 0x000fe40000000f00 */
[----:B------:R-:W-:Y:S02]  /*e960*/  MOV R92, R26 ;  /* 0x0000001a005c7202 */ /* 0x000fe40000000f00 */
[----:B------:R-:W-:-:S02]  /*e970*/  F2FP.F16.F32.PACK_AB R8, R88, R89 ;  /* 0x000000595808723e */ /* 0x000fc400000000ff */
[----:B------:R-:W-:Y:S02]  /*e980*/  F2FP.F16.F32.PACK_AB R9, R35, R34 ;  /* 0x000000222309723e */ /* 0x000fe400000000ff */
[----:B------:R-:W-:Y:S02]  /*e990*/  F2FP.F16.F32.PACK_AB R10, R37, R36 ;  /* 0x00000024250a723e */ /* 0x000fe400000000ff */
[----:B------:R-:W-:Y:S02]  /*e9a0*/  F2FP.F16.F32.PACK_AB R11, R39, R38 ;  /* 0x00000026270b723e */ /* 0x000fe400000000ff */
[----:B------:R-:W-:Y:S02]  /*e9b0*/  MOV R91, R24 ;  /* 0x00000018005b7202 */ /* 0x000fe40000000f00 */
[----:B--2---:R-:W-:Y:S01]  /*e9c0*/  F2FP.F16.F32.PACK_AB R4, R41, R40 ;  /* 0x000000282904723e */ /* 0x004fe200000000ff */
[----:B------:R-:W-:Y:S01]  /*e9d0*/  STSM.16.M88.4 [R92], R8 ;  /* 0x000000085c007844 */ /* 0x000fe20000000200 */
[----:B------:R-:W-:-:S02]  /*e9e0*/  F2FP.F16.F32.PACK_AB R5, R43, R42 ;  /* 0x0000002a2b05723e */ /* 0x000fc400000000ff */
[----:B------:R-:W-:Y:S02]  /*e9f0*/  F2FP.F16.F32.PACK_AB R6, R32, R33 ;  /* 0x000000212006723e */ /* 0x000fe400000000ff */
[----:B------:R-:W-:Y:S02]  /*ea00*/  F2FP.F16.F32.PACK_AB R7, R30, R31 ;  /* 0x0000001f1e07723e */ /* 0x000fe400000000ff */
[----:B------:R-:W-:Y:S02]  /*ea10*/  MOV R90, R14 ;  /* 0x0000000e005a7202 */ /* 0x000fe40000000f00 */
[----:B------:R-:W-:Y:S01]  /*ea20*/  F2FP.F16.F32.PACK_AB R14, R53, R52 ;  /* 0x00000034350e723e */ /* 0x000fe200000000ff */
[----:B------:R2:W-:Y:S01]  /*ea30*/  STSM.16.M88.4 [R91], R4 ;  /* 0x000000045b007844 */ /* 0x0005e20000000200 */
[----:B------:R-:W3:Y:S01]  /*ea40*/  LDC R53, c[0x0][0xbe8] ;  /* 0x0002fa00ff357b82 */ /* 0x000ee20000000800 */
[----:B------:R-:W-:Y:S02]  /*ea50*/  MOV R73, R12 ;  /* 0x0000000c00497202 */ /* 0x000fe40000000f00 */
[----:B------:R-:W-:-:S02]  /*ea60*/  F2FP.F16.F32.PACK_AB R12, R49, R48 ;  /* 0x00000030310c723e */ /* 0x000fc400000000ff */
[----:B------:R-:W-:Y:S02]  /*ea70*/  F2FP.F16.F32.PACK_AB R13, R51, R50 ;  /* 0x00000032330d723e */ /* 0x000fe400000000ff */
[----:B------:R-:W-:Y:S02]  /*ea80*/  F2FP.F16.F32.PACK_AB R15, R55, R54 ;  /* 0x00000036370f723e */ /* 0x000fe400000000ff */
[----:B------:R-:W-:Y:S02]  /*ea90*/  MOV R23, R20 ;  /* 0x0000001400177202 */ /* 0x000fe40000000f00 */
[----:B------:R-:W-:Y:S01]  /*eaa0*/  F2FP.F16.F32.PACK_AB R24, R57, R56 ;  /* 0x000000383918723e */ /* 0x000fe200000000ff */
[----:B------:R-:W4:Y:S01]  /*eab0*/  LDC.64 R20, c[0x0][0xc00] ;  /* 0x00030000ff147b82 */ /* 0x000f220000000a00 */
[----:B------:R-:W-:Y:S01]  /*eac0*/  F2FP.F16.F32.PACK_AB R25, R59, R58 ;  /* 0x0000003a3b19723e */ /* 0x000fe200000000ff */
[----:B------:R-:W-:Y:S01]  /*ead0*/  STSM.16.M88.4 [R90], R12 ;  /* 0x0000000c5a007844 */ /* 0x000fe20000000200 */
[----:B------:R-:W-:-:S02]  /*eae0*/  F2FP.F16.F32.PACK_AB R26, R61, R60 ;  /* 0x0000003c3d1a723e */ /* 0x000fc400000000ff */
[----:B------:R-:W-:Y:S02]  /*eaf0*/  F2FP.F16.F32.PACK_AB R27, R63, R62 ;  /* 0x0000003e3f1b723e */ /* 0x000fe400000000ff */
[----:B------:R-:W-:Y:S01]  /*eb00*/  F2FP.F16.F32.PACK_AB R30, R77, R76 ;  /* 0x0000004c4d1e723e */ /* 0x000fe200000000ff */
[----:B--2---:R-:W2:Y:S01]  /*eb10*/  LDC.64 R4, c[0x0][0xc08] ;  /* 0x00030200ff047b82 */ /* 0x004ea20000000a00 */
[----:B------:R-:W-:Y:S01]  /*eb20*/  F2FP.F16.F32.PACK_AB R31, R79, R78 ;  /* 0x0000004e4f1f723e */ /* 0x000fe200000000ff */
[----:B------:R0:W-:Y:S01]  /*eb30*/  STSM.16.M88.4 [R23], R24 ;  /* 0x0000001817007844 */ /* 0x0001e20000000200 */
[----:B-1----:R-:W-:Y:S02]  /*eb40*/  ISETP.NE.U32.AND P0, PT, R96, RZ, PT ;  /* 0x000000ff6000720c */ /* 0x002fe40003f05070 */
[----:B---3--:R-:W-:Y:S01]  /*eb50*/  ISETP.NE.AND P1, PT, R53, 0x1, PT ;  /* 0x000000013500780c */ /* 0x008fe20003f25270 */
[----:B------:R1:W-:Y:S01]  /*eb60*/  STSM.16.M88.4 [R73], R64 ;  /* 0x0000004049007844 */ /* 0x0003e20000000200 */
[----:B------:R-:W-:-:S03]  /*eb70*/  ISETP.NE.AND.EX P0, PT, R97, RZ, PT, P0 ;  /* 0x000000ff6100720c */ /* 0x000fc60003f05300 */
[----:B------:R1:W-:Y:S04]  /*eb80*/  STSM.16.M88.4 [R72], R28 ;  /* 0x0000001c48007844 */ /* 0x0003e80000000200 */
[----:B------:R1:W-:Y:S01]  /*eb90*/  STSM.16.M88.4 [R44], R80 ;  /* 0x000000502c007844 */ /* 0x0003e20000000200 */
[----:B------:R-:W-:Y:S01]  /*eba0*/  ULDC UR4, c[0x0][0xa88] ;  /* 0x0002a20000047ab9 */ /* 0x000fe20000000800 */
[----:B----4-:R-:W-:Y:S02]  /*ebb0*/  IMAD.WIDE R20, R164, 0x4, R20 ;  /* 0x00000004a4147825 */ /* 0x010fe400078e0214 */
[----:B------:R-:W3:Y:S02]  /*ebc0*/  @P1 LDC R8, c[0x0][0xbec] ;  /* 0x0002fb00ff081b82 */ /* 0x000ee40000000800 */
[----:B0-----:R-:W-:-:S06]  /*ebd0*/  IMAD.MOV.U32 R23, RZ, RZ, RZ ;  /* 0x000000ffff177224 */ /* 0x001fcc00078e00ff */
[----:B------:R-:W-:Y:S01]  /*ebe0*/  BAR.SYNC.DEFER_BLOCKING 0x1, 0x100 ;  /* 0x0044000000007b1d */ /* 0x000fe20000010000 */
[----:B--2---:R-:W-:-:S07]  /*ebf0*/  ISETP.NE.U32.AND P2, PT, R4, RZ, PT ;  /* 0x000000ff0400720c */ /* 0x004fce0003f45070 */
[----:B------:R-:W0:Y:S01]  /*ec00*/  @P1 LDC R9, c[0x0][0xbf0] ;  /* 0x0002fc00ff091b82 */ /* 0x000e220000000800 */
[----:B------:R-:W-:-:S13]  /*ec10*/  ISETP.NE.AND.EX P2, PT, R5, RZ, PT, P2 ;  /* 0x000000ff0500720c */ /* 0x000fda0003f45320 */
[----:B------:R-:W2:Y:S01]  /*ec20*/  @P2 LDC.64 R4, c[0x0][0xc08] ;  /* 0x00030200ff042b82 */ /* 0x000ea20000000a00 */
[----:B------:R-:W-:Y:S01]  /*ec30*/  IMAD.U32 R6, RZ, RZ, UR4 ;  /* 0x00000004ff067e24 */ /* 0x000fe2000f8e00ff */
[----:B------:R1:W5:Y:S01]  /*ec40*/  @P0 LDG.E R23, desc[UR6][R20.64] ;  /* 0x0000000614170981 */ /* 0x000362000c1e1900 */
[----:B--2---:R-:W-:-:S05]  /*ec50*/  @P2 IMAD.WIDE R4, R164, 0x4, R4 ;  /* 0x00000004a4042825 */ /* 0x004fca00078e0204 */
[----:B------:R1:W5:Y:S01]  /*ec60*/  @P2 LDG.E R6, desc[UR6][R4.64] ;  /* 0x0000000604062981 */ /* 0x000362000c1e1900 */
[----:B0--3--:R-:W-:Y:S05]  /*ec70*/  @P2 BRA `(.L_x_1429) ;  /* 0x0000000000142947 */ /* 0x009fea0003800000 */
[----:B------:R-:W-:Y:S05]  /*ec80*/  @!P0 BRA `(.L_x_1429) ;  /* 0x0000000000108947 */ /* 0x000fea0003800000 */
[----:B------:R-:W-:Y:S02]  /*ec90*/  ULDC.64 UR4, c[0x0][0x208] ;  /* 0x0000820000047ab9 */ /* 0x000fe40000000a00 */
[----:B-1----:R-:W2:Y:S04]  /*eca0*/  LDG.E R5, desc[UR4][R20.64] ;  /* 0x0000000414057981 */ /* 0x002ea8000c1e1900 */
[----:B-----5:R-:W2:Y:S02]  /*ecb0*/  LDG.E R6, desc[UR4][R20.64+0x4] ;  /* 0x0000040414067981 */ /* 0x020ea4000c1e1900 */
[----:B--2---:R-:W-:-:S07]  /*ecc0*/  IMAD.IADD R6, R6, 0x1, -R5 ;  /* 0x0000000106067824 */ /* 0x004fce00078e0a05 */
.L_x_1429:
[----:B-1----:R-:W-:Y:S01]  /*ecd0*/  SHF.R.S32.HI R44, RZ, 0x1f, R163 ;  /* 0x0000001fff2c7819 */ /* 0x002fe200000114a3 */
[----:B------:R-:W-:Y:S01]  /*ece0*/  IMAD.IADD R13, R22, 0x1, R18 ;  /* 0x00000001160d7824 */ /* 0x000fe200078e0212 */
[----:B------:R-:W-:Y:S01]  /*ecf0*/  ULDC.64 UR4, c[0x0][0xb90] ;  /* 0x0002e40000047ab9 */ /* 0x000fe20000000a00 */
[--C-:B-----5:R-:W-:Y:S01]  /*ed00*/  SHF.R.S32.HI R21, RZ, 0x1f, R23.reuse ;  /* 0x0000001fff157819 */ /* 0x120fe20000011417 */
[----:B------:R-:W-:Y:S01]  /*ed10*/  IMAD.MOV.U32 R20, RZ, RZ, R23 ;  /* 0x000000ffff147224 */ /* 0x000fe200078e0017 */
[----:B------:R-:W-:Y:S01]  /*ed20*/  SHF.R.S32.HI R10, RZ, 0x1f, R164 ;  /* 0x0000001fff0a7819 */ /* 0x000fe200000114a4 */
[----:B------:R-:W-:Y:S01]  /*ed30*/  IMAD R4, R44, UR4, RZ ;  /* 0x000000042c047c24 */ /* 0x000fe2000f8e02ff */
[----:B------:R-:W-:Y:S01]  /*ed40*/  SEL R55, R164, RZ, !P0 ;  /* 0x000000ffa4377207 */ /* 0x000fe20004000000 */
[----:B------:R-:W-:Y:S01]  /*ed50*/  @P1 IMAD.HI.U32 R8, R13, R8, RZ ;  /* 0x000000080d081227 */ /* 0x000fe200078e00ff */
[----:B------:R-:W-:-:S03]  /*ed60*/  ULDC.64 UR6, c[0x0][0x208] ;  /* 0x0000820000067ab9 */ /* 0x000fc60000000a00 */
[----:B------:R-:W-:Y:S01]  /*ed70*/  IMAD.MOV.U32 R7, RZ, RZ, R13 ;  /* 0x000000ffff077224 */ /* 0x000fe200078e000d */
[----:B------:R-:W-:Y:S01]  /*ed80*/  @P1 SHF.R.U32.HI R7, RZ, R9, R8 ;  /* 0x00000009ff071219 */ /* 0x000fe20000011608 */
[C---:B------:R-:W-:Y:S02]  /*ed90*/  IMAD R11, R163.reuse, UR5, R4 ;  /* 0x00000005a30b7c24 */ /* 0x040fe4000f8e0204 */
[----:B------:R-:W-:Y:S01]  /*eda0*/  IMAD.WIDE.U32 R4, R163, UR4, R20 ;  /* 0x00000004a3047c25 */ /* 0x000fe2000f8e0014 */
[----:B------:R-:W-:Y:S01]  /*edb0*/  SEL R20, R10, RZ, !P0 ;  /* 0x000000ff0a147207 */ /* 0x000fe20004000000 */
[----:B------:R-:W-:Y:S02]  /*edc0*/  ULDC.64 UR4, c[0x0][0xb98] ;  /* 0x0002e60000047ab9 */ /* 0x000fe40000000a00 */
[----:B------:R-:W-:Y:S02]  /*edd0*/  IMAD R9, R165, 0x40, R160 ;  /* 0x00000040a5097824 */ /* 0x000fe400078e02a0 */
[----:B------:R-:W-:Y:S01]  /*ede0*/  IMAD.IADD R5, R5, 0x1, R11 ;  /* 0x0000000105057824 */ /* 0x000fe200078e020b */
[--C-:B------:R-:W-:Y:S01]  /*edf0*/  SHF.R.S32.HI R11, RZ, 0x1f, R7.reuse ;  /* 0x0000001fff0b7819 */ /* 0x100fe20000011407 */
[----:B------:R-:W-:-:S02]  /*ee00*/  IMAD.MOV R10, RZ, RZ, -R7 ;  /* 0x000000ffff0a7224 */ /* 0x000fc400078e0a07 */
[----:B------:R-:W-:-:S04]  /*ee10*/  IMAD.WIDE.U32 R4, R55, UR4, R4 ;  /* 0x0000000437047c25 */ /* 0x000fc8000f8e0004 */
[----:B------:R-:W-:Y:S01]  /*ee20*/  IMAD.WIDE R16, R9, 0x2, R16 ;  /* 0x0000000209107825 */ /* 0x000fe200078e0210 */
[----:B------:R-:W-:-:S03]  /*ee30*/  IADD3 R4, P2, R7, R4, RZ ;  /* 0x0000000407047210 */ /* 0x000fc60007f5e0ff */
[----:B------:R-:W-:Y:S01]  /*ee40*/  IMAD R8, R20, UR4, RZ ;  /* 0x0000000414087c24 */ /* 0x000fe2000f8e02ff */
[C---:B------:R-:W-:Y:S01]  /*ee50*/  IADD3 R15, P0, R16.reuse, 0x1000, RZ ;  /* 0x00001000100f7810 */ /* 0x040fe20007f1e0ff */
[----:B------:R-:W-:Y:S01]  /*ee60*/  IMAD R9, R53, R10, R13 ;  /* 0x0000000a35097224 */ /* 0x000fe200078e020d */
[----:B------:R-:W-:Y:S01]  /*ee70*/  IADD3 R13, P3, R16, 0x2000, RZ ;  /* 0x00002000100d7810 */ /* 0x000fe20007f7e0ff */
[----:B------:R-:W-:Y:S01]  /*ee80*/  IMAD R8, R55, UR5, R8 ;  /* 0x0000000537087c24 */ /* 0x000fe2000f8e0208 */
[----:B------:R-:W-:Y:S01]  /*ee90*/  ULDC.64 UR4, c[0x0][0xb88] ;  /* 0x0002e20000047ab9 */ /* 0x000fe20000000a00 */
[----:B------:R-:W-:Y:S01]  /*eea0*/  IMAD.IADD R24, R169, 0x1, R18 ;  /* 0x00000001a9187824 */ /* 0x000fe200078e0212 */
[----:B------:R-:W-:Y:S01]  /*eeb0*/  SHF.R.S32.HI R7, RZ, 0x1f, R9 ;  /* 0x0000001fff077819 */ /* 0x000fe20000011409 */
[----:B------:R-:W-:Y:S01]  /*eec0*/  IMAD R57, R6, R53, RZ ;  /* 0x0000003506397224 */ /* 0x000fe200078e02ff */
[----:B------:R-:W-:Y:S02]  /*eed0*/  IADD3.X R5, R11, R5, R8, P2, !PT ;  /* 0x000000050b057210 */ /* 0x000fe400017fe408 */
[----:B------:R-:W-:Y:S01]  /*eee0*/  LOP3.LUT R8, R13, 0x380, RZ, 0xc0, !PT ;  /* 0x000003800d087812 */ /* 0x000fe200078ec0ff */
[----:B------:R-:W-:Y:S01]  /*eef0*/  IMAD R10, R7, UR4, RZ ;  /* 0x00000004070a7c24 */ /* 0x000fe2000f8e02ff */
[----:B------:R-:W-:Y:S01]  /*ef00*/  IADD3 R7, P2, R16, 0x3000, RZ ;  /* 0x0000300010077810 */ /* 0x000fe20007f5e0ff */
[----:B------:R-:W-:Y:S01]  /*ef10*/  IMAD.WIDE.U32 R4, R9, UR4, R4 ;  /* 0x0000000409047c25 */ /* 0x000fe2000f8e0004 */
[----:B------:R-:W-:-:S02]  /*ef20*/  SHF.R.U64 R8, R8, 0x3, RZ ;  /* 0x0000000308087819 */ /* 0x000fc400000012ff */
[----:B------:R-:W-:Y:S01]  /*ef30*/  LOP3.LUT R12, R15, 0x380, RZ, 0xc0, !PT ;  /* 0x000003800f0c7812 */ /* 0x000fe200078ec0ff */
[----:B------:R-:W-:Y:S01]  /*ef40*/  IMAD R11, R9, UR5, R10 ;  /* 0x00000005090b7c24 */ /* 0x000fe2000f8e020a */
[----:B------:R-:W-:Y:S01]  /*ef50*/  ULDC.64 UR4, c[0x0][0xb50] ;  /* 0x0002d40000047ab9 */ /* 0x000fe20000000a00 */
[----:B------:R-:W-:Y:S01]  /*ef60*/  LOP3.LUT R8, R8, R13, RZ, 0x3c, !PT ;  /* 0x0000000d08087212 */ /* 0x000fe200078e3cff */
[----:B------:R-:W-:Y:S01]  /*ef70*/  IMAD.X R13, RZ, RZ, R17, P0 ;  /* 0x000000ffff0d7224 */ /* 0x000fe200000e0611 */
[C---:B------:R-:W-:Y:S01]  /*ef80*/  LEA R10, P4, R4.reuse, UR4, 0x2 ;  /* 0x00000004040a7c11 */ /* 0x040fe2000f8810ff */
[----:B------:R-:W-:Y:S01]  /*ef90*/  IMAD.IADD R9, R5, 0x1, R11 ;  /* 0x0000000105097824 */ /* 0x000fe200078e020b */
[----:B------:R-:W-:Y:S02]  /*efa0*/  LOP3.LUT R5, R7, 0x380, RZ, 0xc0, !PT ;  /* 0x0000038007057812 */ /* 0x000fe400078ec0ff */
[----:B------:R-:W-:Y:S01]  /*efb0*/  LOP3.LUT P0, RZ, R167, 0x3, RZ, 0xc0, !PT ;  /* 0x00000003a7ff7812 */ /* 0x000fe2000780c0ff */
[----:B------:R-:W-:Y:S01]  /*efc0*/  SHFL.IDX PT, R48, R10, RZ, 0x1c1f ;  /* 0x001c1fff0a307589 */ /* 0x000fe200000e0000 */
[----:B------:R-:W-:Y:S01]  /*efd0*/  LEA.HI.X R14, R4, UR5, R9, 0x2, P4 ;  /* 0x00000005040e7c11 */ /* 0x000fe2000a0f1409 */
[--C-:B------:R-:W-:Y:S01]  /*efe0*/  IMAD.X R9, RZ, RZ, R17.reuse, P3 ;  /* 0x000000ffff097224 */ /* 0x100fe200018e0611 */
[----:B------:R-:W-:Y:S01]  /*eff0*/  SHF.R.U64 R4, R5, 0x3, RZ ;  /* 0x0000000305047819 */ /* 0x000fe200000012ff */
[----:B------:R-:W-:Y:S01]  /*f000*/  SHFL.IDX PT, R50, R10, 0x1, 0x1c1f ;  /* 0x003c1f000a327f89 */ /* 0x000fe200000e0000 */
[----:B------:R-:W-:Y:S01]  /*f010*/  IMAD.X R5, RZ, RZ, R17, P2 ;  /* 0x000000ffff057224 */ /* 0x000fe200010e0611 */
[----:B------:R-:W-:Y:S01]  /*f020*/  SHF.R.U64 R12, R12, 0x3, RZ ;  /* 0x000000030c0c7819 */ /* 0x000fe200000012ff */
[----:B------:R-:W-:Y:S01]  /*f030*/  ULDC.64 UR4, c[0x0][0xaa0] ;  /* 0x0002a80000047ab9 */ /* 0x000fe20000000a00 */
[----:B------:R-:W0:Y:S01]  /*f040*/  SHFL.IDX PT, R49, R14, RZ, 0x1c1f ;  /* 0x001c1fff0e317589 */ /* 0x000e2200000e0000 */
[----:B------:R-:W-:Y:S01]  /*f050*/  LOP3.LUT R4, R4, R7, RZ, 0x3c, !PT ;  /* 0x0000000704047212 */ /* 0x000fe200078e3cff */
[C---:B------:R-:W-:Y:S01]  /*f060*/  VIADD R7, R24.reuse, 0x8 ;  /* 0x0000000818077836 */ /* 0x040fe20000000000 */
[----:B------:R-:W-:Y:S01]  /*f070*/  ISETP.GE.OR P2, PT, R24, R57, P0 ;  /* 0x000000391800720c */ /* 0x000fe20000746670 */
[----:B------:R-:W1:Y:S01]  /*f080*/  SHFL.IDX PT, R51, R14, 0x1, 0x1c1f ;  /* 0x003c1f000e337f89 */ /* 0x000e6200000e0000 */
[----:B------:R-:W-:-:S02]  /*f090*/  LOP3.LUT R12, R12, R15, RZ, 0x3c, !PT ;  /* 0x0000000f0c0c7212 */ /* 0x000fc400078e3cff */
[----:B------:R-:W-:Y:S02]  /*f0a0*/  ISETP.GE.OR P0, PT, R7, R57, P0 ;  /* 0x000000390700720c */ /* 0x000fe40000706670 */
[C---:B------:R-:W-:Y:S02]  /*f0b0*/  IADD3 R41, P6, R16.reuse, 0x4000, RZ ;  /* 0x0000400010297810 */ /* 0x040fe40007fde0ff */
[C---:B------:R-:W-:Y:S02]  /*f0c0*/  IADD3 R37, P5, R16.reuse, 0x5000, RZ ;  /* 0x0000500010257810 */ /* 0x040fe40007fbe0ff */
[C---:B------:R-:W-:Y:S02]  /*f0d0*/  IADD3 R33, P4, R16.reuse, 0x6000, RZ ;  /* 0x0000600010217810 */ /* 0x040fe40007f9e0ff */
[----:B------:R-:W-:Y:S02]  /*f0e0*/  LOP3.LUT R15, R16, 0x380, RZ, 0xc0, !PT ;  /* 0x00000380100f7812 */ /* 0x000fe400078ec0ff */
[----:B------:R-:W-:-:S02]  /*f0f0*/  LOP3.LUT R40, R41, 0x380, RZ, 0xc0, !PT ;  /* 0x0000038029287812 */ /* 0x000fc400078ec0ff */
[----:B------:R-:W-:Y:S02]  /*f100*/  LOP3.LUT R36, R37, 0x380, RZ, 0xc0, !PT ;  /* 0x0000038025247812 */ /* 0x000fe400078ec0ff */
[----:B------:R-:W-:Y:S02]  /*f110*/  LOP3.LUT R32, R33, 0x380, RZ, 0xc0, !PT ;  /* 0x0000038021207812 */ /* 0x000fe400078ec0ff */
[----:B------:R-:W-:Y:S01]  /*f120*/  SHF.R.U64 R15, R15, 0x3, RZ ;  /* 0x000000030f0f7819 */ /* 0x000fe200000012ff */
[----:B0-----:R0:W-:Y:S01]  /*f130*/  @!P2 ST.E desc[UR6][R48.64], R2 ;  /* 0x000000023000a985 */ /* 0x0011e2000c101906 */
[----:B------:R-:W-:Y:S02]  /*f140*/  IADD3 R11, P3, R16, 0x7000, RZ ;  /* 0x00007000100b7810 */ /* 0x000fe40007f7e0ff */
[----:B------:R-:W-:Y:S01]  /*f150*/  SHF.R.U64 R40, R40, 0x3, RZ ;  /* 0x0000000328287819 */ /* 0x000fe200000012ff */
[----:B-1----:R1:W-:Y:S01]  /*f160*/  @!P0 ST.E desc[UR6][R50.64], R0 ;  /* 0x0000000032008985 */ /* 0x0023e2000c101906 */
[----:B------:R-:W-:Y:S01]  /*f170*/  SHF.R.U64 R36, R36, 0x3, RZ ;  /* 0x0000000324247819 */ /* 0x000fe200000012ff */
[----:B------:R-:W-:Y:S01]  /*f180*/  IMAD.X R29, RZ, RZ, R17, P3 ;  /* 0x000000ffff1d7224 */ /* 0x000fe200018e0611 */
[----:B------:R-:W-:-:S02]  /*f190*/  SHF.R.U64 R32, R32, 0x3, RZ ;  /* 0x0000000320207819 */ /* 0x000fc400000012ff */
[----:B------:R-:W-:Y:S02]  /*f1a0*/  LOP3.LUT R16, R15, R16, RZ, 0x3c, !PT ;  /* 0x000000100f107212 */ /* 0x000fe400078e3cff */
[----:B------:R-:W-:Y:S01]  /*f1b0*/  LOP3.LUT R40, R40, R41, RZ, 0x3c, !PT ;  /* 0x0000002928287212 */ /* 0x000fe200078e3cff */
[----:B0-----:R-:W0:Y:S01]  /*f1c0*/  @P1 LDC R49, c[0x0][0xbec] ;  /* 0x0002fb00ff311b82 */ /* 0x001e220000000800 */
[----:B------:R-:W-:Y:S01]  /*f1d0*/  LOP3.LUT R36, R36, R37, RZ, 0x3c, !PT ;  /* 0x0000002524247212 */ /* 0x000fe200078e3cff */
[--C-:B------:R-:W-:Y:S01]  /*f1e0*/  IMAD.X R41, RZ, RZ, R17.reuse, P6 ;  /* 0x000000ffff297224 */ /* 0x100fe200030e0611 */
[----:B------:R-:W-:Y:S01]  /*f1f0*/  LOP3.LUT R32, R32, R33, RZ, 0x3c, !PT ;  /* 0x0000002120207212 */ /* 0x000fe200078e3cff */
[----:B-1----:R-:W-:Y:S01]  /*f200*/  IMAD R0, R21, UR4, RZ ;  /* 0x0000000415007c24 */ /* 0x002fe2000f8e02ff */
[----:B------:R1:W5:Y:S01]  /*f210*/  LD.E.128 R24, desc[UR6][R16.64] ;  /* 0x0000000610187980 */ /* 0x000362000c101d00 */
[--C-:B------:R-:W-:Y:S01]  /*f220*/  IMAD.X R37, RZ, RZ, R17.reuse, P5 ;  /* 0x000000ffff257224 */ /* 0x100fe200028e0611 */
[----:B------:R-:W-:Y:S01]  /*f230*/  LOP3.LUT R6, R11, 0x380, RZ, 0xc0, !PT ;  /* 0x000003800b067812 */ /* 0x000fe200078ec0ff */
[----:B------:R-:W-:Y:S01]  /*f240*/  IMAD.X R33, RZ, RZ, R17, P4 ;  /* 0x000000ffff217224 */ /* 0x000fe200020e0611 */
[----:B------:R-:W5:Y:S01]  /*f250*/  LD.E.128 R12, desc[UR6][R12.64] ;  /* 0x000000060c0c7980 */ /* 0x000f62000c101d00 */
[----:B------:R-:W-:Y:S01]  /*f260*/  IMAD R21, R23, UR5, R0 ;  /* 0x0000000517157c24 */ /* 0x000fe2000f8e0200 */
[----:B------:R-:W-:-:S02]  /*f270*/  SHF.R.U64 R6, R6, 0x3, RZ ;  /* 0x0000000306067819 */ /* 0x000fc400000012ff */
[----:B------:R-:W5:Y:S01]  /*f280*/  LD.E.128 R40, desc[UR6][R40.64] ;  /* 0x0000000628287980 */ /* 0x000f62000c101d00 */
[----:B-1----:R-:W-:Y:S01]  /*f290*/  IMAD.WIDE.U32 R16, R23, UR4, RZ ;  /* 0x0000000417107c25 */ /* 0x002fe2000f8e00ff */
[----:B------:R-:W-:Y:S01]  /*f2a0*/  ULDC.64 UR4, c[0x0][0xae8] ;  /* 0x0002ba0000047ab9 */ /* 0x000fe20000000a00 */
[----:B------:R-:W1:Y:S01]  /*f2b0*/  @P1 LDC R23, c[0x0][0xbf0] ;  /* 0x0002fc00ff171b82 */ /* 0x000e620000000800 */
[----:B------:R-:W-:Y:S01]  /*f2c0*/  LOP3.LUT R28, R6, R11, RZ, 0x3c, !PT ;  /* 0x0000000b061c7212 */ /* 0x000fe200078e3cff */
[----:B------:R-:W-:Y:S01]  /*f2d0*/  IMAD.IADD R17, R17, 0x1, R21 ;  /* 0x0000000111117824 */ /* 0x000fe200078e0215 */
[----:B------:R-:W5:Y:S01]  /*f2e0*/  LD.E.128 R8, desc[UR6][R8.64] ;  /* 0x0000000608087980 */ /* 0x000f62000c101d00 */
[----:B------:R-:W-:Y:S02]  /*f2f0*/  IMAD R21, R162, 0x20, R165 ;  /* 0x00000020a2157824 */ /* 0x000fe400078e02a5 */
[----:B------:R-:W-:Y:S01]  /*f300*/  IMAD R0, R44, UR4, RZ ;  /* 0x000000042c007c24 */ /* 0x000fe2000f8e02ff */
[----:B------:R-:W5:Y:S01]  /*f310*/  LD.E.128 R4, desc[UR6][R4.64] ;  /* 0x0000000604047980 */ /* 0x000f62000c101d00 */
[----:B------:R-:W-:-:S02]  /*f320*/  IMAD.IADD R44, R18, 0x1, R21 ;  /* 0x00000001122c7824 */ /* 0x000fc400078e0215 */
[C---:B------:R-:W-:Y:S01]  /*f330*/  IMAD R21, R163.reuse, UR5, R0 ;  /* 0x00000005a3157c24 */ /* 0x040fe2000f8e0200 */
[----:B------:R-:W5:Y:S01]  /*f340*/  LD.E.128 R36, desc[UR6][R36.64] ;  /* 0x0000000624247980 */ /* 0x000f62000c101d00 */
[----:B------:R-:W-:Y:S01]  /*f350*/  IMAD.WIDE.U32 R16, R163, UR4, R16 ;  /* 0x00000004a3107c25 */ /* 0x000fe2000f8e0010 */
[----:B------:R-:W-:Y:S02]  /*f360*/  ULDC.64 UR4, c[0x0][0xaf0] ;  /* 0x0002bc0000047ab9 */ /* 0x000fe40000000a00 */
[----:B------:R-:W5:Y:S01]  /*f370*/  LD.E.128 R32, desc[UR6][R32.64] ;  /* 0x0000000620207980 */ /* 0x000f62000c101d00 */
[----:B0-----:R-:W-:-:S03]  /*f380*/  @P1 IMAD.HI.U32 R0, R44, R49, RZ ;  /* 0x000000312c001227 */ /* 0x001fc600078e00ff */
[----:B------:R-:W5:Y:S01]  /*f390*/  LD.E.128 R28, desc[UR6][R28.64] ;  /* 0x000000061c1c7980 */ /* 0x000f62000c101d00 */
[----:B------:R-:W-:Y:S02]  /*f3a0*/  IMAD.IADD R17, R17, 0x1, R21 ;  /* 0x0000000111117824 */ /* 0x000fe400078e0215 */
[----:B------:R-:W-:Y:S01]  /*f3b0*/  IMAD.MOV.U32 R21, RZ, RZ, R44 ;  /* 0x000000ffff157224 */ /* 0x000fe200078e002c */
[----:B------:R-:W-:Y:S01]  /*f3c0*/  @!PT LDS RZ, [RZ] ;  /* 0x00000000fffff984 */ /* 0x000fe20000000800 */
[----:B------:R-:W-:Y:S01]  /*f3d0*/  @!PT LDS RZ, [RZ] ;  /* 0x00000000fffff984 */ /* 0x000fe20000000800 */
[----:B------:R-:W-:Y:S01]  /*f3e0*/  @!PT LDS RZ, [RZ] ;  /* 0x00000000fffff984 */ /* 0x000fe20000000800 */
[----:B------:R-:W-:Y:S01]  /*f3f0*/  @!PT LDS RZ, [RZ] ;  /* 0x00000000fffff984 */ /* 0x000fe20000000800 */
[----:B------:R0:W-:Y:S06]  /*f400*/  MEMBAR.ALL.CTA ;  /* 0x0000000000007992 */ /* 0x0001ec0000008000 */
[----:B0-----:R-:W0:Y:S01]  /*f410*/  FENCE.VIEW.ASYNC.S ;  /* 0x00000000000073c6 */ /* 0x001e220000000000 */
[----:B------:R-:W-:Y:S01]  /*f420*/  IMAD R2, R20, UR4, RZ ;  /* 0x0000000414027c24 */ /* 0x000fe2000f8e02ff */
[----:B-1----:R-:W-:Y:S01]  /*f430*/  @P1 SHF.R.U32.HI R21, RZ, R23, R0 ;  /* 0x00000017ff151219 */ /* 0x002fe20000011600 */
[----:B------:R-:W-:-:S03]  /*f440*/  IMAD.WIDE.U32 R16, R55, UR4, R16 ;  /* 0x0000000437107c25 */ /* 0x000fc6000f8e0010 */
[--C-:B------:R-:W-:Y:S01]  /*f450*/  SHF.R.S32.HI R0, RZ, 0x1f, R21.reuse ;  /* 0x0000001fff007819 */ /* 0x100fe20000011415 */
[----:B------:R-:W-:Y:S01]  /*f460*/  IMAD R23, R55, UR5, R2 ;  /* 0x0000000537177c24 */ /* 0x000fe2000f8e0202 */
[----:B------:R-:W-:Y:S01]  /*f470*/  ULDC.64 UR4, c[0x0][0xae0] ;  /* 0x0002b80000047ab9 */ /* 0x000fe20000000a00 */
[----:B------:R-:W-:Y:S02]  /*f480*/  IMAD.MOV R2, RZ, RZ, -R21 ;  /* 0x000000ffff027224 */ /* 0x000fe400078e0a15 */
[----:B------:R-:W-:Y:S02]  /*f490*/  IMAD.IADD R17, R17, 0x1, R23 ;  /* 0x0000000111117824 */ /* 0x000fe400078e0217 */
[----:B------:R-:W-:Y:S02]  /*f4a0*/  IMAD R0, R0, UR4, RZ ;  /* 0x0000000400007c24 */ /* 0x000fe4000f8e02ff */
[----:B------:R-:W-:Y:S02]  /*f4b0*/  IMAD R23, R53, R2, R44 ;  /* 0x0000000235177224 */ /* 0x000fe400078e022c */
[----:B------:R-:W-:-:S02]  /*f4c0*/  IMAD R49, R21, UR5, R0 ;  /* 0x0000000515317c24 */ /* 0x000fc4000f8e0200 */
[----:B------:R-:W-:Y:S01]  /*f4d0*/  IMAD.WIDE.U32 R16, R21, UR4, R16 ;  /* 0x0000000415107c25 */ /* 0x000fe2000f8e0010 */
[----:B------:R-:W-:Y:S01]  /*f4e0*/  SHF.R.S32.HI R0, RZ, 0x1f, R23 ;  /* 0x0000001fff007819 */ /* 0x000fe20000011417 */
[----:B------:R-:W-:Y:S02]  /*f4f0*/  ULDC.64 UR4, c[0x0][0xad8] ;  /* 0x0002b60000047ab9 */ /* 0x000fe40000000a00 */
[----:B------:R-:W-:Y:S02]  /*f500*/  IMAD.IADD R17, R17, 0x1, R49 ;  /* 0x0000000111117824 */ /* 0x000fe400078e0231 */
[----:B------:R-:W-:Y:S02]  /*f510*/  IMAD R2, R0, UR4, RZ ;  /* 0x0000000400027c24 */ /* 0x000fe4000f8e02ff */
[----:B------:R-:W-:Y:S02]  /*f520*/  IMAD.IADD R44, R165, 0x1, R18 ;  /* 0x00000001a52c7824 */ /* 0x000fe400078e0212 */
[----:B------:R-:W-:-:S02]  /*f530*/  IMAD R21, R23, UR5, R2 ;  /* 0x0000000517157c24 */ /* 0x000fc4000f8e0202 */
[----:B------:R-:W-:Y:S01]  /*f540*/  IMAD.WIDE.U32 R16, R23, UR4, R16 ;  /* 0x0000000417107c25 */ /* 0x000fe2000f8e0010 */
[CC--:B------:R-:W-:Y:S01]  /*f550*/  ISETP.GE.AND P2, PT, R44.reuse, R57.reuse, PT ;  /* 0x000000392c00720c */ /* 0x0c0fe20003f46270 */
[----:B------:R-:W-:Y:S02]  /*f560*/  ULDC.64 UR4, c[0x0][0xa80] ;  /* 0x0002a00000047ab9 */ /* 0x000fe40000000a00 */
[----:B------:R-:W-:Y:S01]  /*f570*/  VIADD R0, R44, 0x20 ;  /* 0x000000202c007836 */ /* 0x000fe20000000000 */
[----:B------:R-:W-:Y:S01]  /*f580*/  LEA R18, P3, R16, UR4, 0x1 ;  /* 0x0000000410127c11 */ /* 0x000fe2000f8608ff */
[----:B------:R-:W-:Y:S02]  /*f590*/  IMAD.IADD R17, R17, 0x1, R21 ;  /* 0x0000000111117824 */ /* 0x000fe400078e0215 */
[----:B------:R-:W-:Y:S01]  /*f5a0*/  VIADD R3, R3, 0x2a820 ;  /* 0x0002a82003037836 */ /* 0x000fe20000000000 */
[----:B------:R-:W-:Y:S01]  /*f5b0*/  ISETP.GE.AND P0, PT, R0, R57, PT ;  /* 0x000000390000720c */ /* 0x000fe20003f06270 */
[----:B------:R-:W-:Y:S01]  /*f5c0*/  VIADD R0, R44, 0x40 ;  /* 0x000000402c007836 */ /* 0x000fe20000000000 */
[----:B------:R-:W-:-:S02]  /*f5d0*/  LEA.HI.X R20, R16, UR5, R17, 0x1, P3 ;  /* 0x0000000510147c11 */ /* 0x000fc400098f0c11 */
        /* <DEDUP_REMOVED lines=11> */
[CC--:B-1----:R-:W-:Y:S02]  /*f690*/  @!P2 LEA R2, P4, R160.reuse, R16.reuse, 0x1 ;  /* 0x00000010a002a211 */ /* 0x0c2fe400078808ff */
[C---:B------:R-:W-:Y:S02]  /*f6a0*/  @!P3 LEA R16, P5, R161.reuse, R16, 0x1 ;  /* 0x00000010a110b211 */ /* 0x040fe400078a08ff */
[-C--:B0-2---:R-:W-:Y:S02]  /*f6b0*/  @!P2 LEA.HI.X R3, R160, R0.reuse, R172, 0x1, P4 ;  /* 0x00000000a003a211 */ /* 0x085fe400020f0cac */
[----:B------:R-:W-:-:S03]  /*f6c0*/  @!P3 LEA.HI.X R17, R161, R0, R171, 0x1, P5 ;  /* 0x00000000a111b211 */ /* 0x000fc600028f0cab */
[----:B-----5:R3:W-:Y:S04]  /*f6d0*/  @!P2 ST.E.128 desc[UR6][R2.64], R24 ;  /* 0x000000180200a985 */ /* 0x0207e8000c101d06 */
[----:B------:R3:W-:Y:S02]  /*f6e0*/  @!P3 ST.E.128 desc[UR6][R16.64], R40 ;  /* 0x000000281000b985 */ /* 0x0007e4000c101d06 */
.L_x_1431:
[----:B------:R-:W-:Y:S05]  /*f6f0*/  BSYNC B1 ;  /* 0x0000000000017941 */ /* 0x000fea0003800000 */
.L_x_1430:
        /* <DEDUP_REMOVED lines=10> */
[-C--:B0---4-:R-:W-:Y:S02]  /*f7a0*/  @!P3 LEA.HI.X R3, R160, R0.reuse, R172, 0x1, P0 ;  /* 0x00000000a003b211 */ /* 0x091fe400000f0cac */
[----:B------:R-:W-:-:S03]  /*f7b0*/  @!P4 LEA.HI.X R17, R161, R0, R171, 0x1, P2 ;  /* 0x00000000a111c211 */ /* 0x000fc600010f0cab */
[----:B-----5:R3:W-:Y:S04]  /*f7c0*/  @!P3 ST.E.128 desc[UR6][R2.64], R12 ;  /* 0x0000000c0200b985 */ /* 0x0207e8000c101d06 */
[----:B------:R3:W-:Y:S02]  /*f7d0*/  @!P4 ST.E.128 desc[UR6][R16.64], R36 ;  /* 0x000000241000c985 */ /* 0x0007e4000c101d06 */
.L_x_1433:
[----:B------:R-:W-:Y:S05]  /*f7e0*/  BSYNC B1 ;  /* 0x0000000000017941 */ /* 0x000fea0003800000 */
.L_x_1432:
[----:B----4-:R4:W0:Y:S01]  /*f7f0*/  SHFL.IDX PT, R0, R20, 0x2, 0x181f ;  /* 0x00581f0014007f89 */ /* 0x01082200000e0000 */
        /* <DEDUP_REMOVED lines=13> */
.L_x_1435:
[----:B------:R-:W-:Y:S05]  /*f8d0*/  BSYNC B1 ;  /* 0x0000000000017941 */ /* 0x000fea0003800000 */
.L_x_1434:
[----:B0-----:R-:W-:Y:S01]  /*f8e0*/  VIADD R0, R44, 0x60 ;  /* 0x000000602c007836 */ /* 0x001fe20000000000 */
[----:B--2-4-:R-:W0:Y:S04]  /*f8f0*/  SHFL.IDX PT, R20, R20, 0x3, 0x181f ;  /* 0x00781f0014147f89 */ /* 0x014e2800000e0000 */
        /* <DEDUP_REMOVED lines=16> */
.L_x_1428:
[----:B------:R-:W2:Y:S01]  /*fa00*/  LDC.64 R4, c[0x0][0xc00] ;  /* 0x00030000ff047b82 */ /* 0x000ea20000000a00 */
[----:B------:R-:W-:Y:S01]  /*fa10*/  IMAD.MOV.U32 R6, RZ, RZ, RZ ;  /* 0x000000ffff067224 */ /* 0x000fe200078e00ff */
[----:B------:R-:W-:-:S06]  /*fa20*/  ULDC.64 UR6, c[0x0][0x208] ;  /* 0x0000820000067ab9 */ /* 0x000fcc0000000a00 */
[----:B------:R-:W3:Y:S08]  /*fa30*/  LDC R17, c[0x0][0xbe8] ;  /* 0x0002fa00ff117b82 */ /* 0x000ef00000000800 */
[----:B0-----:R-:W0:Y:S01]  /*fa40*/  LDC.64 R2, c[0x0][0xc00] ;  /* 0x00030000ff027b82 */ /* 0x001e220000000a00 */
[----:B--2---:R-:W-:-:S04]  /*fa50*/  ISETP.NE.U32.AND P0, PT, R4, RZ, PT ;  /* 0x000000ff0400720c */ /* 0x004fc80003f05070 */
[----:B------:R-:W-:-:S03]  /*fa60*/  ISETP.NE.AND.EX P0, PT, R5, RZ, PT, P0 ;  /* 0x000000ff0500720c */ /* 0x000fc60003f05300 */
[----:B------:R-:W2:Y:S01]  /*fa70*/  LDC.64 R4, c[0x0][0xc08] ;  /* 0x00030200ff047b82 */ /* 0x000ea20000000a00 */
[----:B---3--:R-:W-:Y:S01]  /*fa80*/  ISETP.NE.AND P2, PT, R17, 0x1, PT ;  /* 0x000000011100780c */ /* 0x008fe20003f45270 */
[----:B------:R-:W-:Y:S01]  /*fa90*/  ULDC UR4, c[0x0][0xa88] ;  /* 0x0002a20000047ab9 */ /* 0x000fe20000000800 */
[----:B0-----:R-:W-:-:S11]  /*faa0*/  IMAD.WIDE R2, R164, 0x4, R2 ;  /* 0x00000004a4027825 */ /* 0x001fd600078e0202 */
[----:B------:R-:W0:Y:S08]  /*fab0*/  @P2 LDC R16, c[0x0][0xbec] ;  /* 0x0002fb00ff102b82 */ /* 0x000e300000000800 */
[----:B------:R-:W3:Y:S01]  /*fac0*/  @P2 LDC R21, c[0x0][0xbf0] ;  /* 0x0002fc00ff152b82 */ /* 0x000ee20000000800 */
[----:B--2---:R-:W-:Y:S01]  /*fad0*/  ISETP.NE.U32.AND P1, PT, R4, RZ, PT ;  /* 0x000000ff0400720c */ /* 0x004fe20003f25070 */
[----:B------:R-:W-:Y:S01]  /*fae0*/  IMAD.U32 R0, RZ, RZ, UR4 ;  /* 0x00000004ff007e24 */ /* 0x000fe2000f8e00ff */
[----:B------:R2:W5:Y:S02]  /*faf0*/  @P0 LDG.E R6, desc[UR6][R2.64] ;  /* 0x0000000602060981 */ /* 0x000564000c1e1900 */
[----:B------:R-:W-:-:S13]  /*fb00*/  ISETP.NE.AND.EX P1, PT, R5, RZ, PT, P1 ;  /* 0x000000ff0500720c */ /* 0x000fda0003f25310 */
[----:B------:R-:W4:Y:S01]  /*fb10*/  @P1 LDC.64 R4, c[0x0][0xc08] ;  /* 0x00030200ff041b82 */ /* 0x000f220000000a00 */
[----:B------:R-:W-:Y:S02]  /*fb20*/  ISETP.GE.AND P3, PT, R173, 0x80, PT ;  /* 0x00000080ad00780c */ /* 0x000fe40003f66270 */
[----:B------:R-:W-:Y:S01]  /*fb30*/  SHF.R.S32.HI R7, RZ, 0x1f, R164 ;  /* 0x0000001fff077819 */ /* 0x000fe200000114a4 */
[----:B----4-:R-:W-:-:S05]  /*fb40*/  @P1 IMAD.WIDE R4, R164, 0x4, R4 ;  /* 0x00000004a4041825 */ /* 0x010fca00078e0204 */
[----:B------:R2:W5:Y:S01]  /*fb50*/  @P1 LDG.E R0, desc[UR6][R4.64] ;  /* 0x0000000604001981 */ /* 0x000562000c1e1900 */
[----:B0--3--:R-:W-:Y:S05]  /*fb60*/  @P1 BRA `(.L_x_1437) ;  /* 0x0000000000141947 */ /* 0x009fea0003800000 */
[----:B------:R-:W-:Y:S05]  /*fb70*/  @!P0 BRA `(.L_x_1437) ;  /* 0x0000000000108947 */ /* 0x000fea0003800000 */
[----:B------:R-:W-:Y:S02]  /*fb80*/  ULDC.64 UR4, c[0x0][0x208] ;  /* 0x0000820000047ab9 */ /* 0x000fe40000000a00 */
[----:B--2---:R-:W2:Y:S04]  /*fb90*/  LDG.E R5, desc[UR4][R2.64] ;  /* 0x0000000402057981 */ /* 0x004ea8000c1e1900 */
[----:B-----5:R-:W2:Y:S02]  /*fba0*/  LDG.E R0, desc[UR4][R2.64+0x4] ;  /* 0x0000040402007981 */ /* 0x020ea4000c1e1900 */
[----:B--2---:R-:W-:-:S07]  /*fbb0*/  IMAD.IADD R0, R0, 0x1, -R5 ;  /* 0x0000000100007824 */ /* 0x004fce00078e0a05 */
.L_x_1437:
[----:B------:R-:W-:Y:S01]  /*fbc0*/  BSSY B1, `(.L_x_1438) ;  /* 0x000002e000017945 */ /* 0x000fe20003800000 */
[----:B------:R-:W-:Y:S02]  /*fbd0*/  SHF.R.S32.HI R10, RZ, 0x1f, R163 ;  /* 0x0000001fff0a7819 */ /* 0x000fe400000114a3 */
[----:B------:R-:W-:Y:S02]  /*fbe0*/  SEL R13, R164, RZ, !P0 ;  /* 0x000000ffa40d7207 */ /* 0x000fe40004000000 */
[----:B------:R-:W-:Y:S02]  /*fbf0*/  SEL R12, R7, RZ, !P0 ;  /* 0x000000ff070c7207 */ /* 0x000fe40004000000 */
[----:B-----5:R-:W-:Y:S01]  /*fc00*/  SHF.R.S32.HI R11, RZ, 0x1f, R6 ;  /* 0x0000001fff0b7819 */ /* 0x020fe20000011406 */
[----:B------:R-:W-:Y:S06]  /*fc10*/  @P3 BRA `(.L_x_1439) ;  /* 0x0000000000a03947 */ /* 0x000fec0003800000 */
[----:B--2---:R-:W0:Y:S01]  /*fc20*/  S2R R3, SR_TID.X ;  /* 0x0000000000037919 */ /* 0x004e220000002100 */
[----:B------:R-:W2:Y:S02]  /*fc30*/  LDC R14, c[0x0][0xbe8] ;  /* 0x0002fa00ff0e7b82 */ /* 0x000ea40000000800 */
[----:B--2---:R-:W-:Y:S01]  /*fc40*/  IMAD R2, R0, R14, RZ ;  /* 0x0000000e00027224 */ /* 0x004fe200078e02ff */
[----:B0-----:R-:W-:-:S04]  /*fc50*/  IADD3 R9, R18, -0x80, R3 ;  /* 0xffffff8012097810 */ /* 0x001fc80007ffe003 */
[----:B------:R-:W-:-:S13]  /*fc60*/  ISETP.GE.AND P0, PT, R9, R2, PT ;  /* 0x000000020900720c */ /* 0x000fda0003f06270 */
[----:B------:R-:W-:Y:S05]  /*fc70*/  @P0 BRA `(.L_x_1439) ;  /* 0x0000000000880947 */ /* 0x000fea0003800000 */
[----:B------:R-:W-:Y:S01]  /*fc80*/  ISETP.NE.AND P0, PT, R14, 0x1, PT ;  /* 0x000000010e00780c */ /* 0x000fe20003f05270 */
[----:B------:R-:W-:Y:S01]  /*fc90*/  ULDC.64 UR4, c[0x0][0xb90] ;  /* 0x0002e40000047ab9 */ /* 0x000fe20000000a00 */
[----:B------:R-:W-:Y:S01]  /*fca0*/  IMAD.MOV.U32 R2, RZ, RZ, R6 ;  /* 0x000000ffff027224 */ /* 0x000fe200078e0006 */
[----:B------:R-:W-:Y:S01]  /*fcb0*/  ULDC.64 UR6, c[0x0][0x208] ;  /* 0x0000820000067ab9 */ /* 0x000fe20000000a00 */
[----:B------:R-:W-:Y:S02]  /*fcc0*/  IMAD R8, R10, UR4, RZ ;  /* 0x000000040a087c24 */ /* 0x000fe4000f8e02ff */
[----:B------:R-:W-:Y:S02]  /*fcd0*/  IMAD.MOV.U32 R3, RZ, RZ, R11 ;  /* 0x000000ffff037224 */ /* 0x000fe400078e000b */
[----:B------:R-:W-:Y:S02]  /*fce0*/  IMAD.MOV.U32 R5, RZ, RZ, R9 ;  /* 0x000000ffff057224 */ /* 0x000fe400078e0009 */
[----:B------:R-:W-:-:S03]  /*fcf0*/  IMAD.WIDE.U32 R2, R163, UR4, R2 ;  /* 0x00000004a3027c25 */ /* 0x000fc6000f8e0002 */
[----:B------:R-:W0:Y:S01]  /*fd00*/  @P0 LDC R4, c[0x0][0xbec] ;  /* 0x0002fb00ff040b82 */ /* 0x000e220000000800 */
[----:B------:R-:W-:Y:S01]  /*fd10*/  IMAD R7, R163, UR5, R8 ;  /* 0x00000005a3077c24 */ /* 0x000fe2000f8e0208 */
[----:B------:R-:W-:-:S03]  /*fd20*/  ULDC.64 UR4, c[0x0][0xb98] ;  /* 0x0002e60000047ab9 */ /* 0x000fc60000000a00 */
[----:B------:R-:W-:-:S03]  /*fd30*/  IMAD.IADD R3, R3, 0x1, R7 ;  /* 0x0000000103037824 */ /* 0x000fc600078e0207 */
[----:B------:R-:W2:Y:S01]  /*fd40*/  @P0 LDC R15, c[0x0][0xbf0] ;  /* 0x0002fc00ff0f0b82 */ /* 0x000ea20000000800 */
[----:B------:R-:W-:-:S04]  /*fd50*/  IMAD.WIDE.U32 R2, R13, UR4, R2 ;  /* 0x000000040d027c25 */ /* 0x000fc8000f8e0002 */
[----:B0-----:R-:W-:-:S05]  /*fd60*/  @P0 IMAD.HI.U32 R4, R9, R4, RZ ;  /* 0x0000000409040227 */ /* 0x001fca00078e00ff */
[----:B--2---:R-:W-:Y:S01]  /*fd70*/  @P0 SHF.R.U32.HI R5, RZ, R15, R4 ;  /* 0x0000000fff050219 */ /* 0x004fe20000011604 */
[----:B------:R-:W-:-:S03]  /*fd80*/  IMAD R4, R12, UR4, RZ ;  /* 0x000000040c047c24 */ /* 0x000fc6000f8e02ff */
[----:B------:R-:W-:Y:S01]  /*fd90*/  IADD3 R2, P0, R5, R2, RZ ;  /* 0x0000000205027210 */ /* 0x000fe20007f1e0ff */
[----:B------:R-:W-:Y:S02]  /*fda0*/  IMAD.MOV R7, RZ, RZ, -R5 ;  /* 0x000000ffff077224 */ /* 0x000fe400078e0a05 */
[----:B------:R-:W-:Y:S01]  /*fdb0*/  IMAD R8, R13, UR5, R4 ;  /* 0x000000050d087c24 */ /* 0x000fe2000f8e0204 */
[----:B------:R-:W-:Y:S01]  /*fdc0*/  ULDC.64 UR4, c[0x0][0xb88] ;  /* 0x0002e20000047ab9 */ /* 0x000fe20000000a00 */
[----:B------:R-:W-:Y:S01]  /*fdd0*/  IMAD R7, R14, R7, R9 ;  /* 0x000000070e077224 */ /* 0x000fe200078e0209 */
[----:B------:R-:W-:-:S04]  /*fde0*/  SHF.R.S32.HI R9, RZ, 0x1f, R5 ;  /* 0x0000001fff097819 */ /* 0x000fc80000011405 */
        /* <DEDUP_REMOVED lines=11> */
.L_x_1439:
[----:B------:R-:W-:Y:S05]  /*fea0*/  BSYNC B1 ;  /* 0x0000000000017941 */ /* 0x000fea0003800000 */
.L_x_1438:
[----:B------:R-:W-:Y:S01]  /*feb0*/  ULDC.64 UR4, c[0x0][0xaa0] ;  /* 0x0002a80000047ab9 */ /* 0x000fe20000000a00 */
[----:B------:R-:W-:Y:S01]  /*fec0*/  IMAD R7, R162, 0x20, R165 ;  /* 0x00000020a2077824 */ /* 0x000fe200078e02a5 */
[----:B------:R-:W-:Y:S01]  /*fed0*/  BSSY B1, `(.L_x_1440) ;  /* 0x0000038000017945 */ /* 0x000fe20003800000 */
[----:B0-2---:R-:W-:Y:S02]  /*fee0*/  IMAD R3, R11, UR4, RZ ;  /* 0x000000040b037c24 */ /* 0x005fe4000f8e02ff */
[----:B------:R-:W-:Y:S02]  /*fef0*/  IMAD.IADD R9, R18, 0x1, R7 ;  /* 0x0000000112097824 */ /* 0x000fe400078e0207 */
[C---:B------:R-:W-:Y:S02]  /*ff00*/  IMAD R5, R6.reuse, UR5, R3 ;  /* 0x0000000506057c24 */ /* 0x040fe4000f8e0203 */
[----:B------:R-:W-:Y:S01]  /*ff10*/  IMAD.WIDE.U32 R2, R6, UR4, RZ ;  /* 0x0000000406027c25 */ /* 0x000fe2000f8e00ff */
[----:B------:R-:W-:-:S03]  /*ff20*/  ULDC.64 UR4, c[0x0][0xae8] ;  /* 0x0002ba0000047ab9 */ /* 0x000fc60000000a00 */
[----:B------:R-:W-:Y:S02]  /*ff30*/  IMAD.IADD R3, R3, 0x1, R5 ;  /* 0x0000000103037824 */ /* 0x000fe400078e0205 */
[----:B------:R-:W-:Y:S02]  /*ff40*/  IMAD R6, R10, UR4, RZ ;  /* 0x000000040a067c24 */ /* 0x000fe4000f8e02ff */
[----:B------:R-:W-:-:S04]  /*ff50*/  @P2 IMAD.HI.U32 R4, R9, R16, RZ ;  /* 0x0000001009042227 */ /* 0x000fc800078e00ff */
[C---:B------:R-:W-:Y:S02]  /*ff60*/  IMAD R7, R163.reuse, UR5, R6 ;  /* 0x00000005a3077c24 */ /* 0x040fe4000f8e0206 */
[----:B------:R-:W-:Y:S01]  /*ff70*/  IMAD.WIDE.U32 R2, R163, UR4, R2 ;  /* 0x00000004a3027c25 */ /* 0x000fe2000f8e0002 */
[----:B------:R-:W-:-:S03]  /*ff80*/  ULDC.64 UR4, c[0x0][0xaf0] ;  /* 0x0002bc0000047ab9 */ /* 0x000fc60000000a00 */
[----:B------:R-:W-:Y:S01]  /*ff90*/  IMAD.MOV.U32 R5, RZ, RZ, R9 ;  /* 0x000000ffff057224 */ /* 0x000fe200078e0009 */
[----:B------:R-:W-:Y:S01]  /*ffa0*/  @P2 SHF.R.U32.HI R5, RZ, R21, R4 ;  /* 0x00000015ff052219 */ /* 0x000fe20000011604 */
[----:B------:R-:W-:Y:S02]  /*ffb0*/  IMAD R6, R12, UR4, RZ ;  /* 0x000000040c067c24 */ /* 0x000fe4000f8e02ff */
[----:B------:R-:W-:Y:S01]  /*ffc0*/  IMAD.IADD R3, R3, 0x1, R7 ;  /* 0x0000000103037824 */ /* 0x000fe200078e0207 */
[----:B------:R-:W-:Y:S01]  /*ffd0*/  SHF.R.S32.HI R4, RZ, 0x1f, R5 ;  /* 0x0000001fff047819 */ /* 0x000fe20000011405 */
        /* <DEDUP_REMOVED lines=14> */
[----:B------:R-:W-:Y:S02]  /*100c0*/  IMAD R17, R0, R17, RZ ;  /* 0x0000001100117224 */ /* 0x000fe400078e02ff */
        /* <DEDUP_REMOVED lines=10> */
[----:B------:R0:W2:Y:S02]  /*10170*/  SHFL.IDX PT, R2, R4, RZ, 0x181f ;  /* 0x00181fff04027589 */ /* 0x0000a400000e0000 */
[----:B------:R-:W-:Y:S02]  /*10180*/  ISETP.GE.AND P0, PT, R0, R17, PT ;  /* 0x000000110000720c */ /* 0x000fe40003f06270 */
[----:B------:R0:W3:Y:S01]  /*10190*/  SHFL.IDX PT, R0, R5, RZ, 0x181f ;  /* 0x00181fff05007589 */ /* 0x0000e200000e0000 */
[----:B------:R-:W-:Y:S10]  /*101a0*/  @P2 BRA `(.L_x_1441) ;  /* 0x0000000000282947 */ /* 0x000ff40003800000 */
[----:B------:R-:W-:Y:S01]  /*101b0*/  ULDC UR4, c[0x0][0xac8] ;  /* 0x0002b20000047ab9 */ /* 0x000fe20000000800 */
[----:B------:R-:W-:Y:S01]  /*101c0*/  ULDC.64 UR6, c[0x0][0x208] ;  /* 0x0000820000067ab9 */ /* 0x000fe20000000a00 */
        /* <DEDUP_REMOVED lines=8> */
.L_x_1441:
[----:B------:R-:W-:Y:S05]  /*10250*/  BSYNC B1 ;  /* 0x0000000000017941 */ /* 0x000fea0003800000 */
.L_x_1440:
[----:B---3--:R3:W0:Y:S01]  /*10260*/  SHFL.IDX PT, R0, R5, 0x1, 0x181f ;  /* 0x00381f0005007f89 */ /* 0x00862200000e0000 */
[----:B------:R-:W-:Y:S03]  /*10270*/  BSSY B1, `(.L_x_1442) ;  /* 0x000000d000017945 */ /* 0x000fe60003800000 */
[----:B--2-4-:R3:W2:Y:S01]  /*10280*/  SHFL.IDX PT, R2, R4, 0x1, 0x181f ;  /* 0x00381f0004027f89 */ /* 0x0146a200000e0000 */
[----:B------:R-:W-:Y:S05]  /*10290*/  @P1 BRA `(.L_x_1443) ;  /* 0x0000000000281947 */ /* 0x000fea0003800000 */
        /* <DEDUP_REMOVED lines=10> */
.L_x_1443:
[----:B------:R-:W-:Y:S05]  /*10340*/  BSYNC B1 ;  /* 0x0000000000017941 */ /* 0x000fea0003800000 */
.L_x_1442:
[----:B0-----:R0:W0:Y:S01]  /*10350*/  SHFL.IDX PT, R0, R5, 0x2, 0x181f ;  /* 0x00581f0005007f89 */ /* 0x00102200000e0000 */
[----:B------:R-:W-:Y:S03]  /*10360*/  BSSY B1, `(.L_x_1444) ;  /* 0x000000d000017945 */ /* 0x000fe60003800000 */
[----:B--2-4-:R2:W4:Y:S01]  /*10370*/  SHFL.IDX PT, R2, R4, 0x2, 0x181f ;  /* 0x00581f0004027f89 */ /* 0x01452200000e0000 */
[----:B------:R-:W-:Y:S05]  /*10380*/  @P0 BRA `(.L_x_1445) ;  /* 0x0000000000280947 */ /* 0x000fea0003800000 */
[----:B------:R-:W-:Y:S01]  /*10390*/  ULDC UR4, c[0x0][0xac8] ;  /* 0x0002b20000047ab9 */ /* 0x000fe20000000800 */
[----:B------:R-:W-:Y:S01]  /*103a0*/  ULDC.64 UR6, c[0x0][0x208] ;  /* 0x0000820000067ab9 */ /* 0x000fe20000000a00 */
        /* <DEDUP_REMOVED lines=8> */
.L_x_1445:
[----:B------:R-:W-:Y:S05]  /*10430*/  BSYNC B1 ;  /* 0x0000000000017941 */ /* 0x000fea0003800000 */
.L_x_1444:
[----:B0-----:R-:W-:Y:S01]  /*10440*/  VIADD R0, R18, 0x60 ;  /* 0x0000006012007836 */ /* 0x001fe20000000000 */
[----:B---3--:R-:W0:Y:S04]  /*10450*/  SHFL.IDX PT, R5, R5, 0x3, 0x181f ;  /* 0x00781f0005057f89 */ /* 0x008e2800000e0000 */
[----:B------:R-:W-:Y:S01]  /*10460*/  ISETP.GE.AND P0, PT, R0, R17, PT ;  /* 0x000000110000720c */ /* 0x000fe20003f06270 */
[----:B----4-:R3:W4:-:S12]  /*10470*/  SHFL.IDX PT, R2, R4, 0x3, 0x181f ;  /* 0x00781f0004027f89 */ /* 0x01071800000e0000 */
[----:B---3--:R-:W-:Y:S05]  /*10480*/  @P0 BRA `(.L_x_1436) ;  /* 0x0000000000280947 */ /* 0x008fea0003800000 */
        /* <DEDUP_REMOVED lines=10> */
.L_x_1436:
[----:B------:R-:W-:Y:S05]  /*10530*/  BSYNC B0 ;  /* 0x0000000000007941 */ /* 0x000fea0003800000 */
.L_x_1427:
[----:B------:R-:W-:Y:S02]  /*10540*/  ULDC UR4, c[0x0][0xc3c] ;  /* 0x00030f0000047ab9 */ /* 0x000fe40000000800 */
[----:B-1----:R-:W-:-:S13]  /*10550*/  ISETP.GE.AND P0, PT, R47, UR4, PT ;  /* 0x000000042f007c0c */ /* 0x002fda000bf06270 */
[----:B------:R-:W-:Y:S05]  /*10560*/  @!P0 BRA `(.L_x_1446) ;  /* 0xffffff08001c8947 */ /* 0x000fea000383ffff */
[----:B------:R-:W-:Y:S05]  /*10570*/  EXIT ;  /* 0x000000000000794d */ /* 0x000fea0003800000 */
.L_x_1345:
        /* <DEDUP_REMOVED lines=15> */
[----:B------:R-:W2:Y:S01]  /*10670*/  LDS.128 R16, [UR4+0x2a8d0] ;  /* 0x02a8d004ff107984 */ /* 0x000ea20008000c00 */
[----:B------:R-:W-:Y:S06]  /*10680*/  BAR.ARV 0x4, 0x180 ;  /* 0x0106000000007b1d */ /* 0x000fec0000002000 */
[----:B------:R-:W-:Y:S05]  /*10690*/  BRA `(.L_x_1448) ;  /* 0x0000000800947947 */ /* 0x000fea0003800000 */
.L_x_1447:
[----:B------:R-:W1:Y:S01]  /*106a0*/  S2R R0, SR_TID.X ;  /* 0x0000000000007919 */ /* 0x000e620000002100 */
[----:B------:R-:W-:Y:S01]  /*106b0*/  ULDC UR4, c[0x0][0xc3c] ;  /* 0x00030f0000047ab9 */ /* 0x000fe20000000800 */
[----:B------:R-:W-:Y:S01]  /*106c0*/  ULDC.64 UR6, c[0x0][0x208] ;  /* 0x0000820000067ab9 */ /* 0x000fe20000000a00 */
[----:B------:R-:W-:Y:S01]  /*106d0*/  ULDC UR5, c[0x0][0xc38] ;  /* 0x00030e0000057ab9 */ /* 0x000fe20000000800 */
[----:B-1----:R-:W-:-:S04]  /*106e0*/  LOP3.LUT R0, R0, 0x1f, RZ, 0xc0, !PT ;  /* 0x0000001f00007812 */ /* 0x002fc800078ec0ff */
[----:B------:R-:W-:-:S04]  /*106f0*/  ISETP.NE.AND P0, PT, R0, 0x1f, PT ;  /* 0x0000001f0000780c */ /* 0x000fc80003f05270 */
[----:B------:R-:W-:-:S13]  /*10700*/  ISETP.GE.OR P1, PT, R0, UR4, !P0 ;  /* 0x0000000400007c0c */ /* 0x000fda000c726670 */
[----:B0-----:R-:W0:Y:S02]  /*10710*/  @!P1 LDC.64 R2, c[0x0][0xc80] ;  /* 0x00032000ff029b82 */ /* 0x001e240000000a00 */
        /* <DEDUP_REMOVED lines=35> */
.L_x_1453:
[----:B------:R-:W-:Y:S01]  /*10950*/  UIADD3 UR4, UR4, 0x1f, URZ ;  /* 0x0000001f04047890 */ /* 0x000fe2000fffe03f */
[----:B------:R-:W-:-:S05]  /*10960*/  IMAD.U32 R19, RZ, RZ, UR7 ;  /* 0x00000007ff137e24 */ /* 0x000fca000f8e00ff */
[----:B0-----:R-:W-:-:S13]  /*10970*/  ISETP.LE.AND P6, PT, R4, UR4, PT ;  /* 0x0000000404007c0c */ /* 0x001fda000bfc3270 */
[----:B------:R-:W-:Y:S05]  /*10980*/  @P6 BRA `(.L_x_1450) ;  /* 0x0000000400b46947 */ /* 0x000fea0003800000 */
[----:B------:R-:W-:Y:S01]  /*10990*/  VIADD R7, R0, UR4 ;  /* 0x0000000400077c36 */ /* 0x000fe20008000000 */
[----:B------:R-:W-:Y:S01]  /*109a0*/  BSSY B0, `(.L_x_1451) ;  /* 0x0000008000007945 */ /* 0x000fe20003800000 */
[----:B------:R-:W-:-:S03]  /*109b0*/  IMAD.MOV.U32 R5, RZ, RZ, RZ ;  /* 0x000000ffff057224 */ /* 0x000fc600078e00ff */
[----:B------:R-:W-:-:S13]  /*109c0*/  ISETP.GE.OR P6, PT, R7, R4, !P0 ;  /* 0x000000040700720c */ /* 0x000fda00047c6670 */
[----:B------:R-:W-:Y:S05]  /*109d0*/  @P6 BRA `(.L_x_1452) ;  /* 0x0000000000106947 */ /* 0x000fea0003800000 */
[----:B------:R-:W0:Y:S01]  /*109e0*/  LDC.64 R2, c[0x0][0xc80] ;  /* 0x00032000ff027b82 */ /* 0x000e220000000a00 */
[----:B------:R-:W-:Y:S01]  /*109f0*/  ULDC.64 UR8, c[0x0][0x208] ;  /* 0x0000820000087ab9 */ /* 0x000fe20000000a00 */
[----:B0-----:R-:W-:-:S05]  /*10a00*/  IMAD.WIDE R2, R7, 0x4, R2 ;  /* 0x0000000407027825 */ /* 0x001fca00078e0202 */
[----:B------:R0:W5:Y:S02]  /*10a10*/  LDG.E R5, desc[UR8][R2.64] ;  /* 0x0000000802057981 */ /* 0x000164000c1e1900 */
.L_x_1452:
[----:B------:R-:W-:Y:S05]  /*10a20*/  BSYNC B0 ;  /* 0x0000000000007941 */ /* 0x000fea0003800000 */
.L_x_1451:
        /* <DEDUP_REMOVED lines=20> */
[----:B------:R-:W-:-:S07]  /*10b70*/  IMAD.MOV.U32 R4, RZ, RZ, R10 ;  /* 0x000000ffff047224 */ /* 0x000fce00078e000a */
.L_x_1449:
[----:B------:R-:W-:Y:S01]  /*10b80*/  IMAD.IADD R7, R6, 0x1, -R7 ;  /* 0x0000000106077824 */ /* 0x000fe200078e0a07 */
[----:B------:R-:W-:-:S03]  /*10b90*/  ULDC.64 UR8, c[0x0][0x208] ;  /* 0x0000820000087ab9 */ /* 0x000fc60000000a00 */
[----:B------:R-:W-:-:S05]  /*10ba0*/  IMAD R2, R4, UR5, R7 ;  /* 0x0000000504027c24 */ /* 0x000fca000f8e0207 */
[----:B------:R-:W-:Y:S02]  /*10bb0*/  ISETP.GT.AND P0, PT, R2, UR6, PT ;  /* 0x0000000602007c0c */ /* 0x000fe4000bf04270 */
[----:B------:R-:W0:Y:S11]  /*10bc0*/  LDC.64 R2, c[0x0][0xc90] ;  /* 0x00032400ff027b82 */ /* 0x000e360000000a00 */
[----:B------:R-:W-:-:S04]  /*10bd0*/  VOTE.ANY R11, PT, !P0 ;  /* 0x00000000000b7806 */ /* 0x000fc800040e0100 */
[----:B------:R-:W1:Y:S02]  /*10be0*/  POPC R6, R11 ;  /* 0x0000000b00067309 */ /* 0x000e640000000000 */
[----:B-1----:R-:W-:-:S04]  /*10bf0*/  VIADD R19, R6, UR4 ;  /* 0x0000000406137c36 */ /* 0x002fc80008000000 */
[----:B0-----:R-:W-:-:S05]  /*10c00*/  IMAD.WIDE R2, R19, 0x4, R2 ;  /* 0x0000000413027825 */ /* 0x001fca00078e0202 */
[----:B------:R-:W2:Y:S01]  /*10c10*/  LDG.E R10, desc[UR8][R2.64] ;  /* 0x00000008020a7981 */ /* 0x000ea2000c1e1900 */
[----:B------:R-:W-:-:S03]  /*10c20*/  ISETP.NE.AND P0, PT, R11, RZ, PT ;  /* 0x000000ff0b00720c */ /* 0x000fc60003f05270 */
[----:B------:R-:W2:Y:S02]  /*10c30*/  SHFL.IDX PT, R5, R5, R6, 0x1f ;  /* 0x00001f0605057589 */ /* 0x000ea400000e0000 */
[----:B--2---:R-:W-:-:S05]  /*10c40*/  IMAD R8, R5, R10, RZ ;  /* 0x0000000a05087224 */ /* 0x004fca00078e02ff */
[----:B------:R-:W-:-:S04]  /*10c50*/  IABS R9, R8 ;  /* 0x0000000800097213 */ /* 0x000fc80000000000 */
[----:B------:R-:W0:Y:S08]  /*10c60*/  I2F.RP R12, R9 ;  /* 0x00000009000c7306 */ /* 0x000e300000209400 */
[----:B0-----:R-:W0:Y:S02]  /*10c70*/  MUFU.RCP R12, R12 ;  /* 0x0000000c000c7308 */ /* 0x001e240000001000 */
[----:B0-----:R-:W-:-:S06]  /*10c80*/  VIADD R13, R12, 0xffffffe ;  /* 0x0ffffffe0c0d7836 */ /* 0x001fcc0000000000 */
[----:B------:R0:W1:Y:S01]  /*10c90*/  F2I.FTZ.U32.TRUNC.NTZ R3, R13 ;  /* 0x0000000d00037305 */ /* 0x000062000021f000 */
[----:B------:R-:W-:Y:S05]  /*10ca0*/  @!P0 BRA `(.L_x_1454) ;  /* 0x0000000000088947 */ /* 0x000fea0003800000 */
[----:B------:R-:W-:-:S05]  /*10cb0*/  VIADD R11, R6, 0xffffffff ;  /* 0xffffffff060b7836 */ /* 0x000fca0000000000 */
[----:B------:R2:W3:Y:S02]  /*10cc0*/  SHFL.IDX PT, R16, R4, R11, 0x1f ;  /* 0x00001f0b04107589 */ /* 0x0004e400000e0000 */
.L_x_1454:
[----:B-1----:R-:W-:Y:S01]  /*10cd0*/  IMAD.MOV R2, RZ, RZ, -R3 ;  /* 0x000000ffff027224 */ /* 0x002fe200078e0a03 */
[----:B--2---:R-:W-:Y:S01]  /*10ce0*/  IABS R4, R8 ;  /* 0x0000000800047213 */ /* 0x004fe20000000000 */
[----:B---3--:R-:W-:Y:S02]  /*10cf0*/  IMAD R16, R16, UR5, R7 ;  /* 0x0000000510107c24 */ /* 0x008fe4000f8e0207 */
[----:B------:R-:W-:Y:S02]  /*10d00*/  IMAD R7, R2, R9, RZ ;  /* 0x0000000902077224 */ /* 0x000fe400078e02ff */
[----:B------:R-:W-:Y:S02]  /*10d10*/  IMAD.MOV.U32 R2, RZ, RZ, RZ ;  /* 0x000000ffff027224 */ /* 0x000fe400078e00ff */
[----:B------:R-:W-:Y:S02]  /*10d20*/  IMAD.MOV R4, RZ, RZ, -R4 ;  /* 0x000000ffff047224 */ /* 0x000fe400078e0a04 */
[----:B------:R-:W-:Y:S01]  /*10d30*/  IMAD.HI.U32 R2, R3, R7, R2 ;  /* 0x0000000703027227 */ /* 0x000fe200078e0002 */
[----:B------:R-:W-:-:S04]  /*10d40*/  IADD3 R7, -R16, UR6, RZ ;  /* 0x0000000610077c10 */ /* 0x000fc8000fffe1ff */
[----:B------:R-:W-:-:S05]  /*10d50*/  IABS R3, R7 ;  /* 0x0000000700037213 */ /* 0x000fca0000000000 */
[----:B------:R-:W-:-:S04]  /*10d60*/  IMAD.HI.U32 R2, R2, R3, RZ ;  /* 0x0000000302027227 */ /* 0x000fc800078e00ff */
[----:B------:R-:W-:Y:S01]  /*10d70*/  IMAD R4, R2, R4, R3 ;  /* 0x0000000402047224 */ /* 0x000fe200078e0203 */
[----:B------:R-:W-:-:S04]  /*10d80*/  LOP3.LUT R3, R7, R8, RZ, 0x3c, !PT ;  /* 0x0000000807037212 */ /* 0x000fc800078e3cff */
[----:B------:R-:W-:Y:S02]  /*10d90*/  ISETP.GT.U32.AND P1, PT, R9, R4, PT ;  /* 0x000000040900720c */ /* 0x000fe40003f24070 */
[----:B------:R-:W-:-:S11]  /*10da0*/  ISETP.GE.AND P2, PT, R3, RZ, PT ;  /* 0x000000ff0300720c */ /* 0x000fd60003f46270 */
[----:B------:R-:W-:Y:S02]  /*10db0*/  @!P1 IMAD.IADD R4, R4, 0x1, -R9 ;  /* 0x0000000104049824 */ /* 0x000fe400078e0a09 */
[----:B------:R-:W-:Y:S01]  /*10dc0*/  @!P1 VIADD R2, R2, 0x1 ;  /* 0x0000000102029836 */ /* 0x000fe20000000000 */
[----:B------:R-:W-:Y:S02]  /*10dd0*/  ISETP.NE.AND P1, PT, R8, RZ, PT ;  /* 0x000000ff0800720c */ /* 0x000fe40003f25270 */
[----:B------:R-:W-:-:S13]  /*10de0*/  ISETP.GE.U32.AND P0, PT, R4, R9, PT ;  /* 0x000000090400720c */ /* 0x000fda0003f06070 */
[----:B------:R-:W-:-:S04]  /*10df0*/  @P0 VIADD R2, R2, 0x1 ;  /* 0x0000000102020836 */ /* 0x000fc80000000000 */
[----:B------:R-:W-:-:S04]  /*10e00*/  IMAD.MOV.U32 R9, RZ, RZ, R2 ;  /* 0x000000ffff097224 */ /* 0x000fc800078e0002 */
[----:B------:R-:W-:Y:S01]  /*10e10*/  @!P2 IMAD.MOV R9, RZ, RZ, -R9 ;  /* 0x000000ffff09a224 */ /* 0x000fe200078e0a09 */
[----:B------:R-:W-:-:S05]  /*10e20*/  @!P1 LOP3.LUT R9, RZ, R8, RZ, 0x33, !PT ;  /* 0x00000008ff099212 */ /* 0x000fca00078e33ff */
[----:B------:R-:W-:Y:S02]  /*10e30*/  IMAD R4, R10, R9, RZ ;  /* 0x000000090a047224 */ /* 0x000fe400078e02ff */
[----:B------:R-:W-:Y:S02]  /*10e40*/  IMAD.MOV R9, RZ, RZ, -R9 ;  /* 0x000000ffff097224 */ /* 0x000fe400078e0a09 */
[----:B------:R-:W-:Y:S02]  /*10e50*/  IMAD.MOV R3, RZ, RZ, -R4 ;  /* 0x000000ffff037224 */ /* 0x000fe400078e0a04 */
[----:B------:R-:W-:-:S03]  /*10e60*/  IMAD R7, R8, R9, R7 ;  /* 0x0000000908077224 */ /* 0x000fc600078e0207 */
[----:B------:R-:W-:Y:S01]  /*10e70*/  VIADDMNMX R10, R3, UR5, R10, PT ;  /* 0x00000005030a7c46 */ /* 0x000fe2000b80010a */
[----:B------:R-:W-:Y:S01]  /*10e80*/  IMAD.IADD R4, R7, 0x1, R4 ;  /* 0x0000000107047824 */ /* 0x000fe200078e0204 */
[----:B------:R-:W-:Y:S02]  /*10e90*/  IABS R8, R7 ;  /* 0x0000000700087213 */ /* 0x000fe40000000000 */
[----:B------:R-:W-:-:S04]  /*10ea0*/  IABS R6, R10 ;  /* 0x0000000a00067213 */ /* 0x000fc80000000000 */
[----:B------:R-:W1:Y:S08]  /*10eb0*/  I2F.RP R11, R6 ;  /* 0x00000006000b7306 */ /* 0x000e700000209400 */
[----:B-1----:R-:W1:Y:S02]  /*10ec0*/  MUFU.RCP R11, R11 ;  /* 0x0000000b000b7308 */ /* 0x002e640000001000 */
[----:B-1----:R-:W-:-:S06]  /*10ed0*/  VIADD R2, R11, 0xffffffe ;  /* 0x0ffffffe0b027836 */ /* 0x002fcc0000000000 */
[----:B------:R1:W2:Y:S02]  /*10ee0*/  F2I.FTZ.U32.TRUNC.NTZ R3, R2 ;  /* 0x0000000200037305 */ /* 0x0002a4000021f000 */
[----:B-1----:R-:W-:Y:S02]  /*10ef0*/  IMAD.MOV.U32 R2, RZ, RZ, RZ ;  /* 0x000000ffff027224 */ /* 0x002fe400078e00ff */
[----:B--2---:R-:W-:-:S04]  /*10f00*/  IMAD.MOV R9, RZ, RZ, -R3 ;  /* 0x000000ffff097224 */ /* 0x004fc800078e0a03 */
[----:B------:R-:W-:-:S04]  /*10f10*/  IMAD R9, R9, R6, RZ ;  /* 0x0000000609097224 */ /* 0x000fc800078e02ff */
[----:B------:R-:W-:Y:S01]  /*10f20*/  IMAD.HI.U32 R3, R3, R9, R2 ;  /* 0x0000000903037227 */ /* 0x000fe200078e0002 */
[-C--:B------:R-:W-:Y:S02]  /*10f30*/  IABS R9, R10.reuse ;  /* 0x0000000a00097213 */ /* 0x080fe40000000000 */
[----:B------:R-:W-:-:S03]  /*10f40*/  LOP3.LUT R2, R7, R10, RZ, 0x3c, !PT ;  /* 0x0000000a07027212 */ /* 0x000fc600078e3cff */
[----:B------:R-:W-:Y:S01]  /*10f50*/  IMAD.MOV R9, RZ, RZ, -R9 ;  /* 0x000000ffff097224 */ /* 0x000fe200078e0a09 */
[----:B------:R-:W-:Y:S01]  /*10f60*/  ISETP.GE.AND P2, PT, R2, RZ, PT ;  /* 0x000000ff0200720c */ /* 0x000fe20003f46270 */
[----:B------:R-:W-:-:S04]  /*10f70*/  IMAD.HI.U32 R3, R3, R8, RZ ;  /* 0x0000000803037227 */ /* 0x000fc800078e00ff */
[----:B------:R-:W-:-:S05]  /*10f80*/  IMAD R9, R3, R9, R8 ;  /* 0x0000000903097224 */ /* 0x000fca00078e0208 */
[----:B------:R-:W-:-:S13]  /*10f90*/  ISETP.GT.U32.AND P1, PT, R6, R9, PT ;  /* 0x000000090600720c */ /* 0x000fda0003f24070 */
[----:B------:R-:W-:Y:S02]  /*10fa0*/  @!P1 IMAD.IADD R9, R9, 0x1, -R6 ;  /* 0x0000000109099824 */ /* 0x000fe400078e0a06 */
[----:B------:R-:W-:Y:S01]  /*10fb0*/  @!P1 VIADD R3, R3, 0x1 ;  /* 0x0000000103039836 */ /* 0x000fe20000000000 */
[----:B------:R-:W-:Y:S02]  /*10fc0*/  ISETP.NE.AND P1, PT, R10, RZ, PT ;  /* 0x000000ff0a00720c */ /* 0x000fe40003f25270 */
[----:B------:R-:W-:-:S13]  /*10fd0*/  ISETP.GE.U32.AND P0, PT, R9, R6, PT ;  /* 0x000000060900720c */ /* 0x000fda0003f06070 */
[----:B------:R-:W-:-:S04]  /*10fe0*/  @P0 VIADD R3, R3, 0x1 ;  /* 0x0000000103030836 */ /* 0x000fc80000000000 */
[----:B------:R-:W-:Y:S01]  /*10ff0*/  @!P2 IMAD.MOV R3, RZ, RZ, -R3 ;  /* 0x000000ffff03a224 */ /* 0x000fe200078e0a03 */
[----:B------:R-:W-:Y:S01]  /*11000*/  @!P1 LOP3.LUT R3, RZ, R10, RZ, 0x33, !PT ;  /* 0x0000000aff039212 */ /* 0x000fe200078e33ff */
[----:B------:R-:W-:-:S03]  /*11010*/  IMAD.MOV R10, RZ, RZ, -R10 ;  /* 0x000000ffff0a7224 */ /* 0x000fc600078e0a0a */
[----:B------:R-:W-:Y:S01]  /*11020*/  LOP3.LUT R2, RZ, R3, RZ, 0x33, !PT ;  /* 0x00000003ff027212 */ /* 0x000fe200078e33ff */
[----:B------:R-:W-:-:S04]  /*11030*/  IMAD R18, R3, R10, R4 ;  /* 0x0000000a03127224 */ /* 0x000fc800078e0204 */
[----:B------:R-:W-:Y:S01]  /*11040*/  IMAD.IADD R17, R5, 0x1, R2 ;  /* 0x0000000105117824 */ /* 0x000fe200078e0202 */
[----:B------:R-:W-:Y:S06]  /*11050*/  BRA `(.L_x_1455) ;  /* 0x00000000000c7947 */ /* 0x000fec0003800000 */
.L_x_1450:
[----:B------:R-:W-:Y:S02]  /*11060*/  IMAD.MOV.U32 R17, RZ, RZ, RZ ;  /* 0x000000ffff117224 */ /* 0x000fe400078e00ff */
[----:B------:R-:W-:Y:S02]  /*11070*/  IMAD.U32 R16, RZ, RZ, UR6 ;  /* 0x00000006ff107e24 */ /* 0x000fe4000f8e00ff */
[----:B------:R-:W-:-:S07]  /*11080*/  IMAD.MOV.U32 R18, RZ, RZ, RZ ;  /* 0x000000ffff127224 */ /* 0x000fce00078e00ff */
.L_x_1455:
[----:B------:R-:W-:-:S13]  /*11090*/  ISETP.NE.AND P0, PT, R0, RZ, PT ;  /* 0x000000ff0000720c */ /* 0x000fda0003f05270 */
[----:B------:R-:W1:Y:S01]  /*110a0*/  @!P0 S2R R3, SR_CgaCtaId ;  /* 0x0000000000038919 */ /* 0x000e620000008800 */
[----:B------:R-:W-:-:S04]  /*110b0*/  @!P0 MOV R0, 0x400 ;  /* 0x0000040000008802 */ /* 0x000fc80000000f00 */
[----:B-1----:R-:W-:-:S05]  /*110c0*/  @!P0 LEA R0, R3, R0, 0x18 ;  /* 0x0000000003008211 */ /* 0x002fca00078ec0ff */
[----:B------:R1:W-:Y:S01]  /*110d0*/  @!P0 STS.128 [R0+0x2a8d0], R16 ;  /* 0x02a8d01000008388 */ /* 0x0003e20000000c00 */
[----:B------:R-:W-:Y:S06]  /*110e0*/  BAR.ARV 0x5, 0x180 ;  /* 0x0146000000007b1d */ /* 0x000fec0000002000 */
.L_x_1448:
[----:B-1----:R-:W-:Y:S01]  /*110f0*/  IMAD.MOV.U32 R0, RZ, RZ, 0x1 ;  /* 0x00000001ff007424 */ /* 0x002fe200078e00ff */
[----:B------:R1:W-:Y:S01]  /*11100*/  STL [R1+0x4], RZ ;  /* 0x000004ff01007387 */ /* 0x0003e20000100800 */
[----:B------:R-:W-:Y:S02]  /*11110*/  ULDC UR4, c[0x0][0xc3c] ;  /* 0x00030f0000047ab9 */ /* 0x000fe40000000800 */
[----:B--2---:R-:W-:Y:S01]  /*11120*/  ISETP.GE.AND P0, PT, R19, UR4, PT ;  /* 0x0000000413007c0c */ /* 0x004fe2000bf06270 */
[----:B------:R1:W-:Y:S04]  /*11130*/  STL [R1+0x10], R0 ;  /* 0x0000100001007387 */ /* 0x0003e80000100800 */
[----:B------:R1:W-:Y:S08]  /*11140*/  STL [R1+0x38], RZ ;  /* 0x000038ff01007387 */ /* 0x0003f00000100800 */
[----:B-1----:R-:W-:Y:S05]  /*11150*/  @P0 BRA `(.L_x_1456) ;  /* 0x0000005800700947 */ /* 0x002fea0003800000 */
[----:B------:R-:W1:Y:S01]  /*11160*/  S2R R5, SR_TID.X ;  /* 0x0000000000057919 */ /* 0x000e620000002100 */
[----:B------:R-:W2:Y:S01]  /*11170*/  S2UR UR5, SR_CgaCtaId ;  /* 0x00000000000579c3 */ /* 0x000ea20000008800 */
[----:B------:R-:W-:Y:S01]  /*11180*/  UMOV UR4, 0x400 ;  /* 0x0000040000047882 */ /* 0x000fe20000000000 */
[----:B------:R-:W-:Y:S01]  /*11190*/  BSSY B8, `(.L_x_1456) ;  /* 0x0000598000087945 */ /* 0x000fe20003800000 */
[----:B------:R-:W-:Y:S01]  /*111a0*/  ULDC UR38, c[0x0][0xc] ;  /* 0x0000030000267ab9 */ /* 0x000fe20000000800 */
[----:B------:R-:W-:Y:S01]  /*111b0*/  ULDC.64 UR36, c[0x0][0x198] ;  /* 0x0000660000247ab9 */ /* 0x000fe20000000a00 */
[----:B--2---:R-:W-:Y:S01]  /*111c0*/  ULEA UR4, UR5, UR4, 0x18 ;  /* 0x0000000405047291 */ /* 0x004fe2000f8ec03f */
[C---:B-1----:R-:W-:Y:S01]  /*111d0*/  IMAD.SHL.U32 R0, R5.reuse, 0x8, RZ ;  /* 0x0000000805007824 */ /* 0x042fe200078e00ff */
[----:B------:R-:W-:-:S04]  /*111e0*/  LOP3.LUT R4, R5, 0x7f, RZ, 0xc0, !PT ;  /* 0x0000007f05047812 */ /* 0x000fc800078ec0ff */
[C---:B0-----:R-:W-:Y:S02]  /*111f0*/  LOP3.LUT R2, R0.reuse, 0x1f8, RZ, 0xc0, !PT ;  /* 0x000001f800027812 */ /* 0x041fe400078ec0ff */
[----:B------:R-:W-:Y:S02]  /*11200*/  LOP3.LUT R0, R0, 0x38, RZ, 0xc0, !PT ;  /* 0x0000003800007812 */ /* 0x000fe400078ec0ff */
[----:B------:R-:W-:Y:S01]  /*11210*/  LOP3.LUT R3, R2, 0x38, R5, 0x78, !PT ;  /* 0x0000003802037812 */ /* 0x000fe200078e7805 */
[----:B------:R-:W-:-:S05]  /*11220*/  IMAD.SHL.U32 R2, R4, 0x8, RZ ;  /* 0x0000000804027824 */ /* 0x000fca00078e00ff */
[----:B------:R-:W-:Y:S01]  /*11230*/  LOP3.LUT R3, R3, 0x200, R2, 0xf8, !PT ;  /* 0x0000020003037812 */ /* 0x000fe200078ef802 */
[----:B------:R-:W-:Y:S01]  /*11240*/  IMAD.SHL.U32 R2, R5, 0x10, RZ ;  /* 0x0000001005027824 */ /* 0x000fe200078e00ff */
[----:B------:R-:W-:Y:S01]  /*11250*/  SHF.R.U32.HI R5, RZ, 0x3, R4 ;  /* 0x00000003ff057819 */ /* 0x000fe20000011604 */
[----:B------:R-:W-:-:S03]  /*11260*/  IMAD.U32 R4, RZ, RZ, UR4 ;  /* 0x00000004ff047e24 */ /* 0x000fc6000f8e00ff */
[----:B------:R-:W-:Y:S01]  /*11270*/  LOP3.LUT R2, R5, 0x70, R2, 0xf8, !PT ;  /* 0x0000007005027812 */ /* 0x000fe200078ef802 */
[----:B------:R-:W-:Y:S01]  /*11280*/  IMAD R3, R3, 0x2, R4 ;  /* 0x0000000203037824 */ /* 0x000fe200078e0204 */
[----:B------:R-:W-:Y:S01]  /*11290*/  STL [R1], R4 ;  /* 0x0000000401007387 */ /* 0x000fe20000100800 */
[----:B------:R-:W-:-:S03]  /*112a0*/  IMAD.MOV.U32 R2, RZ, RZ, 0x1 ;  /* 0x00000001ff027424 */ /* 0x000fc600078e00ff */
[----:B------:R-:W-:Y:S04]  /*112b0*/  STL [R1+0x20], R3 ;  /* 0x0000200301007387 */ /* 0x000fe80000100800 */
[----:B------:R-:W-:Y:S04]  /*112c0*/  STL [R1+0x38], RZ ;  /* 0x000038ff01007387 */ /* 0x000fe80000100800 */
[----:B------:R0:W-:Y:S04]  /*112d0*/  STL [R1+0x10], R2 ;  /* 0x0000100201007387 */ /* 0x0001e80000100800 */
[----:B------:R1:W-:Y:S01]  /*112e0*/  STL [R1+0x4], RZ ;  /* 0x000004ff01007387 */ /* 0x0003e20000100800 */
[----:B0-----:R-:W-:-:S02]  /*112f0*/  LOP3.LUT R2, R0, 0x40, RZ, 0xfc, !PT ;  /* 0x0000004000027812 */ /* 0x001fc400078efcff */
[----:B-1----:R-:W-:-:S07]  /*11300*/  LOP3.LUT R0, R0, 0x80, RZ, 0xfc, !PT ;  /* 0x0000008000007812 */ /* 0x002fce00078efcff */
.L_x_1566:
[----:B------:R-:W-:Y:S05]  /*11310*/  YIELD ;  /* 0x0000000000007946 */ /* 0x000fea0003800000 */
[----:B------:R-:W-:Y:S01]  /*11320*/  ULDC.64 UR4, c[0x0][0xa28] ;  /* 0x00028a0000047ab9 */ /* 0x000fe20000000a00 */
[----:B----4-:R-:W-:Y:S01]  /*11330*/  IMAD.MOV.U32 R0, RZ, RZ, RZ ;  /* 0x000000ffff007224 */ /* 0x010fe200078e00ff */
[----:B------:R-:W-:Y:S01]  /*11340*/  ISETP.NE.U32.AND P0, PT, RZ, UR4, PT ;  /* 0x00000004ff007c0c */ /* 0x000fe2000bf05070 */
[----:B------:R-:W0:Y:S01]  /*11350*/  LDC.64 R4, c[0x0][0xa00] ;  /* 0x00028000ff047b82 */ /* 0x000e220000000a00 */
[----:B------:R-:W-:Y:S01]  /*11360*/  ULDC.64 UR8, c[0x0][0x208] ;  /* 0x0000820000087ab9 */ /* 0x000fe20000000a00 */
[----:B-1----:R-:W-:-:S02]  /*11370*/  CS2R R8, SRZ ;  /* 0x0000000000087805 */ /* 0x002fc4000001ff00 */
[----:B------:R-:W-:Y:S01]  /*11380*/  ISETP.NE.AND.EX P0, PT, RZ, UR5, PT, P0 ;  /* 0x00000005ff007c0c */ /* 0x000fe2000bf05300 */
[----:B------:R-:W-:Y:S01]  /*11390*/  ULDC.64 UR4, c[0x0][0xa18] ;  /* 0x0002860000047ab9 */ /* 0x000fe20000000a00 */
[----:B------:R-:W-:-:S11]  /*113a0*/  ULDC.64 UR6, c[0x0][0xa08] ;  /* 0x0002820000067ab9 */ /* 0x000fd60000000a00 */
[----:B------:R-:W1:Y:S02]  /*113b0*/  @P0 LDC.64 R2, c[0x0][0xa28] ;  /* 0x00028a00ff020b82 */ /* 0x000e640000000a00 */
[----:B-1----:R-:W-:-:S05]  /*113c0*/  @P0 IMAD.WIDE R2, R19, 0x4, R2 ;  /* 0x0000000413020825 */ /* 0x002fca00078e0202 */
[----:B------:R1:W5:Y:S01]  /*113d0*/  @P0 LDG.E R0, desc[UR8][R2.64] ;  /* 0x0000000802000981 */ /* 0x000362000c1e1900 */
[----:B------:R-:W-:Y:S01]  /*113e0*/  ISETP.NE.U32.AND P0, PT, RZ, UR4, PT ;  /* 0x00000004ff007c0c */ /* 0x000fe2000bf05070 */
[----:B0-----:R-:W-:Y:S01]  /*113f0*/  IMAD.WIDE R4, R19, 0x4, R4 ;  /* 0x0000000413047825 */ /* 0x001fe200078e0204 */
[----:B------:R-:W-:Y:S02]  /*11400*/  ISETP.NE.U32.AND P1, PT, RZ, UR6, PT ;  /* 0x00000006ff007c0c */ /* 0x000fe4000bf25070 */
[----:B------:R-:W-:Y:S01]  /*11410*/  ISETP.NE.AND.EX P2, PT, RZ, UR5, PT, P0 ;  /* 0x00000005ff007c0c */ /* 0x000fe2000bf45300 */
[----:B------:R-:W-:Y:S01]  /*11420*/  ULDC.64 UR4, c[0x0][0xa00] ;  /* 0x0002800000047ab9 */ /* 0x000fe20000000a00 */
[----:B------:R-:W-:Y:S02]  /*11430*/  ISETP.NE.AND.EX P1, PT, RZ, UR7, PT, P1 ;  /* 0x00000007ff007c0c */ /* 0x000fe4000bf25310 */
[----:B------:R-:W-:Y:S01]  /*11440*/  ISETP.NE.U32.AND P0, PT, RZ, UR4, PT ;  /* 0x00000004ff007c0c */ /* 0x000fe2000bf05070 */
[----:B-1----:R-:W0:Y:S03]  /*11450*/  LDC.64 R2, c[0x0][0xa08] ;  /* 0x00028200ff027b82 */ /* 0x002e260000000a00 */
[----:B------:R-:W-:-:S05]  /*11460*/  ISETP.NE.AND.EX P0, PT, RZ, UR5, PT, P0 ;  /* 0x00000005ff007c0c */ /* 0x000fca000bf05300 */
[----:B--23--:R-:W1:Y:S08]  /*11470*/  @P2 LDC.64 R6, c[0x0][0xa18] ;  /* 0x00028600ff062b82 */ /* 0x00ce700000000a00 */
[----:B------:R-:W2:Y:S01]  /*11480*/  @P0 LDG.E R9, desc[UR8][R4.64] ;  /* 0x0000000804090981 */ /* 0x000ea2000c1e1900 */
[----:B------:R-:W-:Y:S01]  /*11490*/  ULDC UR4, c[0x0][0x288] ;  /* 0x0000a20000047ab9 */ /* 0x000fe20000000800 */
[----:B0-----:R-:W-:-:S05]  /*114a0*/  IMAD.WIDE R2, R19, 0x4, R2 ;  /* 0x0000000413027825 */ /* 0x001fca00078e0202 */
[----:B------:R-:W5:Y:S01]  /*114b0*/  @P1 LDG.E R8, desc[UR8][R2.64] ;  /* 0x0000000802081981 */ /* 0x000f62000c1e1900 */
[----:B-1----:R-:W-:-:S03]  /*114c0*/  @P2 IMAD.WIDE R6, R19, 0x4, R6 ;  /* 0x0000000413062825 */ /* 0x002fc600078e0206 */
[----:B--2---:R0:W-:Y:S02]  /*114d0*/  STL [R1+0x34], R9 ;  /* 0x0000340901007387 */ /* 0x0041e40000100800 */
[----:B0-----:R-:W-:Y:S01]  /*114e0*/  IMAD.U32 R9, RZ, RZ, UR4 ;  /* 0x00000004ff097e24 */ /* 0x001fe2000f8e00ff */
[----:B------:R-:W-:-:S05]  /*114f0*/  ULDC.64 UR4, c[0x0][0x418] ;  /* 0x0001060000047ab9 */ /* 0x000fca0000000a00 */
        /* <DEDUP_REMOVED lines=12> */
[----:B------:R-:W0:Y:S04]  /*115c0*/  LDG.E R7, desc[UR4][R4.64] ;  /* 0x0000000404077981 */ /* 0x000e28000c1e1900 */
[----:B------:R-:W0:Y:S02]  /*115d0*/  LDG.E R4, desc[UR4][R4.64+0x4] ;  /* 0x0000040404047981 */ /* 0x000e24000c1e1900 */
[----:B0-----:R-:W-:-:S05]  /*115e0*/  IMAD.IADD R9, R4, 0x1, -R7 ;  /* 0x0000000104097824 */ /* 0x001fca00078e0a07 */
[----:B------:R1:W-:Y:S02]  /*115f0*/  STL [R1+0x30], R9 ;  /* 0x0000300901007387 */ /* 0x0003e40000100800 */
.L_x_1457:
[----:B-----5:R-:W-:Y:S01]  /*11600*/  IMAD.IADD R4, R8, 0x1, R0 ;  /* 0x0000000108047824 */ /* 0x020fe200078e0200 */
[----:B------:R-:W-:Y:S02]  /*11610*/  ULDC.64 UR4, c[0x0][0xa20] ;  /* 0x0002880000047ab9 */ /* 0x000fe40000000a00 */
[----:B------:R-:W-:Y:S02]  /*11620*/  ISETP.NE.U32.AND P0, PT, RZ, UR4, PT ;  /* 0x00000004ff007c0c */ /* 0x000fe4000bf05070 */
[----:B------:R2:W-:Y:S02]  /*11630*/  STL [R1+0x14], R4 ;  /* 0x0000140401007387 */ /* 0x0005e40000100800 */
[----:B------:R-:W-:-:S13]  /*11640*/  ISETP.NE.AND.EX P0, PT, RZ, UR5, PT, P0 ;  /* 0x00000005ff007c0c */ /* 0x000fda000bf05300 */
[----:B--2---:R-:W-:Y:S05]  /*11650*/  @!P0 BRA `(.L_x_1458) ;  /* 0x0000000000148947 */ /* 0x004fea0003800000 */
[----:B------:R-:W2:Y:S01]  /*11660*/  LDC.64 R2, c[0x0][0xa20] ;  /* 0x00028800ff027b82 */ /* 0x000ea20000000a00 */
[----:B------:R-:W-:Y:S01]  /*11670*/  ULDC.64 UR4, c[0x0][0x208] ;  /* 0x0000820000047ab9 */ /* 0x000fe20000000a00 */
[----:B--2---:R-:W-:-:S05]  /*11680*/  IMAD.WIDE R2, R19, 0x4, R2 ;  /* 0x0000000413027825 */ /* 0x004fca00078e0202 */
[----:B------:R2:W5:Y:S01]  /*11690*/  LDG.E R6, desc[UR4][R2.64] ;  /* 0x0000000402067981 */ /* 0x000562000c1e1900 */
[----:B------:R-:W-:Y:S05]  /*116a0*/  BRA `(.L_x_1459) ;  /* 0x0000000000147947 */ /* 0x000fea0003800000 */
.L_x_1458:
[----:B------:R-:W-:Y:S05]  /*116b0*/  @!P1 BRA `(.L_x_1459) ;  /* 0x0000000000109947 */ /* 0x000fea0003800000 */
[----:B------:R-:W-:Y:S02]  /*116c0*/  ULDC.64 UR4, c[0x0][0x208] ;  /* 0x0000820000047ab9 */ /* 0x000fe40000000a00 */
[----:B------:R-:W2:Y:S04]  /*116d0*/  LDG.E R6, desc[UR4][R2.64] ;  /* 0x0000000402067981 */ /* 0x000ea8000c1e1900 */
[----:B------:R-:W2:Y:S02]  /*116e0*/  LDG.E R2, desc[UR4][R2.64+0x4] ;  /* 0x0000040402027981 */ /* 0x000ea4000c1e1900 */
[----:B--2---:R-:W-:-:S07]  /*116f0*/  IMAD.IADD R6, R2, 0x1, -R6 ;  /* 0x0000000102067824 */ /* 0x004fce00078e0a06 */
.L_x_1459:
[----:B--2---:R-:W2:Y:S01]  /*11700*/  LDC R2, c[0x0][0x448] ;  /* 0x00011200ff027b82 */ /* 0x004ea20000000800 */
[----:B------:R-:W-:Y:S02]  /*11710*/  IMAD.SHL.U32 R8, R17, 0x80, RZ ;  /* 0x0000008011087824 */ /* 0x000fe400078e00ff */
[----:B-----5:R-:W-:Y:S02]  /*11720*/  IMAD.IADD R0, R6, 0x1, -R0 ;  /* 0x0000000106007824 */ /* 0x020fe400078e0a00 */
[----:B------:R-:W-:Y:S01]  /*11730*/  VIADD R4, R8, 0x7f ;  /* 0x0000007f08047836 */ /* 0x000fe20000000000 */
[----:B------:R3:W-:Y:S03]  /*11740*/  STL [R1+0x2c], R8 ;  /* 0x00002c0801007387 */ /* 0x0007e60000100800 */
[----:B------:R-:W-:Y:S01]  /*11750*/  IMAD.MOV.U32 R6, RZ, RZ, R4 ;  /* 0x000000ffff067224 */ /* 0x000fe200078e0004 */
[----:B--2---:R-:W-:-:S13]  /*11760*/  ISETP.NE.AND P1, PT, R2, 0x1, PT ;  /* 0x000000010200780c */ /* 0x004fda0003f25270 */
[----:B------:R-:W2:Y:S08]  /*11770*/  @P1 LDC R3, c[0x0][0x44c] ;  /* 0x00011300ff031b82 */ /* 0x000eb00000000800 */
[----:B------:R-:W4:Y:S01]  /*11780*/  @P1 LDC R2, c[0x0][0x450] ;  /* 0x00011400ff021b82 */ /* 0x000f220000000800 */
[----:B--2---:R-:W-:-:S05]  /*11790*/  @P1 IMAD.HI.U32 R3, R4, R3, RZ ;  /* 0x0000000304031227 */ /* 0x004fca00078e00ff */
[----:B----4-:R-:W-:Y:S02]  /*117a0*/  @P1 SHF.R.U32.HI R6, RZ, R2, R3 ;  /* 0x00000002ff061219 */ /* 0x010fe40000011603 */
[----:B------:R-:W-:-:S05]  /*117b0*/  IADD3 R2, R0, 0x1, -R9 ;  /* 0x0000000100027810 */ /* 0x000fca0007ffe809 */
[----:B------:R-:W-:Y:S02]  /*117c0*/  IMAD.IADD R6, R2, 0x1, R6 ;  /* 0x0000000102067824 */ /* 0x000fe400078e0206 */
[----:B------:R-:W2:Y:S02]  /*117d0*/  LDC.64 R2, c[0x0][0x9e0] ;  /* 0x00027800ff027b82 */ /* 0x000ea40000000a00 */
[----:B--2---:R-:W-:Y:S01]  /*117e0*/  ISETP.GE.AND P2, PT, R3, 0x1, PT ;  /* 0x000000010300780c */ /* 0x004fe20003f46270 */
[----:B------:R-:W-:-:S12]  /*117f0*/  IMAD.IADD R2, R6, 0x1, R2 ;  /* 0x0000000106027824 */ /* 0x000fd800078e0202 */
[----:B---3--:R-:W-:Y:S05]  /*11800*/  @!P2 BRA `(.L_x_1460) ;  /* 0x000000000048a947 */ /* 0x008fea0003800000 */
[C---:B------:R-:W-:Y:S01]  /*11810*/  ISETP.GT.AND P0, PT, R6.reuse, RZ, PT ;  /* 0x000000ff0600720c */ /* 0x040fe20003f04270 */
[----:B------:R-:W-:Y:S01]  /*11820*/  BSSY B0, `(.L_x_1461) ;  /* 0x000000e000007945 */ /* 0x000fe20003800000 */
[----:B------:R-:W-:-:S11]  /*11830*/  VIADD R7, R6, 0xffffffff ;  /* 0xffffffff06077836 */ /* 0x000fd60000000000 */
[----:B------:R-:W-:Y:S05]  /*11840*/  @P0 BRA `(.L_x_1462) ;  /* 0x00000000001c0947 */ /* 0x000fea0003800000 */
[----:B------:R-:W-:Y:S01]  /*11850*/  ISETP.NE.AND P0, PT, R3, 0x1, PT ;  /* 0x000000010300780c */ /* 0x000fe20003f05270 */
[----:B------:R-:W-:-:S12]  /*11860*/  IMAD.MOV R6, RZ, RZ, -R6 ;  /* 0x000000ffff067224 */ /* 0x000fd800078e0a06 */
[----:B------:R-:W2:Y:S02]  /*11870*/  @P0 LDC.64 R4, c[0x0][0x9e8] ;  /* 0x00027a00ff040b82 */ /* 0x000ea40000000a00 */
[----:B--2---:R-:W-:-:S05]  /*11880*/  @P0 IMAD.HI.U32 R4, R6, R4, RZ ;  /* 0x0000000406040227 */ /* 0x004fca00078e00ff */
[----:B------:R-:W-:-:S04]  /*11890*/  @P0 SHF.R.U32.HI R6, RZ, R5, R4 ;  /* 0x00000005ff060219 */ /* 0x000fc80000011604 */
[----:B------:R-:W-:Y:S01]  /*118a0*/  LOP3.LUT R7, RZ, R6, RZ, 0x33, !PT ;  /* 0x00000006ff077212 */ /* 0x000fe200078e33ff */
[----:B------:R-:W-:Y:S06]  /*118b0*/  BRA `(.L_x_1463) ;  /* 0x0000000000107947 */ /* 0x000fec0003800000 */
.L_x_1462:
[----:B------:R-:W-:-:S13]  /*118c0*/  ISETP.NE.AND P0, PT, R3, 0x1, PT ;  /* 0x000000010300780c */ /* 0x000fda0003f05270 */
[----:B------:R-:W2:Y:S02]  /*118d0*/  @P0 LDC.64 R4, c[0x0][0x9e8] ;  /* 0x00027a00ff040b82 */ /* 0x000ea40000000a00 */
[----:B--2---:R-:W-:-:S05]  /*118e0*/  @P0 IMAD.HI.U32 R4, R7, R4, RZ ;  /* 0x0000000407040227 */ /* 0x004fca00078e00ff */
[----:B------:R-:W-:-:S07]  /*118f0*/  @P0 SHF.R.U32.HI R7, RZ, R5, R4 ;  /* 0x00000005ff070219 */ /* 0x000fce0000011604 */
.L_x_1463:
[----:B------:R-:W-:Y:S05]  /*11900*/  BSYNC B0 ;  /* 0x0000000000007941 */ /* 0x000fea0003800000 */
.L_x_1461:
[----:B------:R-:W-:-:S05]  /*11910*/  IMAD R7, R7, R3, R3 ;  /* 0x0000000307077224 */ /* 0x000fca00078e0203 */
[----:B------:R-:W-:-:S07]  /*11920*/  VIMNMX R2, R2, R7, PT ;  /* 0x0000000702027248 */ /* 0x000fce0003fe0100 */
.L_x_1460:
[----:B------:R-:W2:Y:S01]  /*11930*/  @P1 LDC R6, c[0x0][0x44c] ;  /* 0x00011300ff061b82 */ /* 0x000ea20000000800 */
[----:B------:R-:W-:Y:S01]  /*11940*/  IMAD.MOV.U32 R4, RZ, RZ, R8 ;  /* 0x000000ffff047224 */ /* 0x000fe200078e0008 */
[----:B------:R-:W-:-:S06]  /*11950*/  ULDC UR4, c[0x0][0x9dc] ;  /* 0x0002770000047ab9 */ /* 0x000fcc0000000800 */
[----:B------:R-:W3:Y:S01]  /*11960*/  @P1 LDC R5, c[0x0][0x450] ;  /* 0x00011400ff051b82 */ /* 0x000ee20000000800 */
[----:B--2---:R-:W-:-:S05]  /*11970*/  @P1 IMAD.HI.U32 R6, R8, R6, RZ ;  /* 0x0000000608061227 */ /* 0x004fca00078e00ff */
[----:B---3--:R-:W-:Y:S01]  /*11980*/  @P1 SHF.R.U32.HI R4, RZ, R5, R6 ;  /* 0x00000005ff041219 */ /* 0x008fe20000011606 */
[----:B------:R-:W-:Y:S02]  /*11990*/  VIADD R5, R2, 0x5f ;  /* 0x0000005f02057836 */ /* 0x000fe40000000000 */
[----:B------:R-:W-:Y:S01]  /*119a0*/  VIADD R6, R0, 0x5f ;  /* 0x0000005f00067836 */ /* 0x000fe20000000000 */
[----:B------:R-:W-:Y:S01]  /*119b0*/  IADD3 R2, R4, R0, -R9 ;  /* 0x0000000004027210 */ /* 0x000fe20007ffe809 */
[----:B------:R-:W-:-:S04]  /*119c0*/  IMAD.HI R5, R5, 0x2aaaaaab, RZ ;  /* 0x2aaaaaab05057827 */ /* 0x000fc800078e02ff */
[----:B------:R-:W-:Y:S01]  /*119d0*/  IMAD.HI R6, R6, 0x2aaaaaab, RZ ;  /* 0x2aaaaaab06067827 */ /* 0x000fe200078e02ff */
[----:B------:R-:W-:-:S04]  /*119e0*/  SHF.R.U32.HI R0, RZ, 0x1f, R5 ;  /* 0x0000001fff007819 */ /* 0x000fc80000011605 */
[----:B------:R-:W-:Y:S02]  /*119f0*/  SHF.R.U32.HI R4, RZ, 0x1f, R6 ;  /* 0x0000001fff047819 */ /* 0x000fe40000011606 */
[----:B------:R-:W-:Y:S02]  /*11a00*/  LEA.HI.SX32 R0, R5, R0, 0x1c ;  /* 0x0000000005007211 */ /* 0x000fe400078fe2ff */
[----:B------:R-:W-:-:S04]  /*11a10*/  LEA.HI.SX32 R4, R6, R4, 0x1c ;  /* 0x0000000406047211 */ /* 0x000fc800078fe2ff */
[----:B------:R-:W-:Y:S01]  /*11a20*/  VIMNMX R7, R4, R0, PT ;  /* 0x0000000004077248 */ /* 0x000fe20003fe0100 */
[----:B------:R-:W-:-:S04]  /*11a30*/  VIADD R0, R2, -UR4 ;  /* 0x8000000402007c36 */ /* 0x000fc80008000000 */
[----:B------:R2:W-:Y:S01]  /*11a40*/  STL [R1+0x28], R7 ;  /* 0x0000280701007387 */ /* 0x0005e20000100800 */
[----:B------:R-:W-:Y:S05]  /*11a50*/  @!P2 BRA `(.L_x_1464) ;  /* 0x000000000044a947 */ /* 0x000fea0003800000 */
[----:B------:R-:W-:Y:S01]  /*11a60*/  ISETP.GT.AND P0, PT, R2, -0x1, PT ;  /* 0xffffffff0200780c */ /* 0x000fe20003f04270 */
[----:B------:R-:W-:-:S12]  /*11a70*/  BSSY B0, `(.L_x_1465) ;  /* 0x000000d000007945 */ /* 0x000fd80003800000 */
[----:B------:R-:W-:Y:S05]  /*11a80*/  @P0 BRA `(.L_x_1466) ;  /* 0x00000000001c0947 */ /* 0x000fea0003800000 */
[----:B------:R-:W-:Y:S02]  /*11a90*/  ISETP.NE.AND P0, PT, R3, 0x1, PT ;  /* 0x000000010300780c */ /* 0x000fe40003f05270 */
[----:B------:R-:W-:-:S11]  /*11aa0*/  LOP3.LUT R2, RZ, R2, RZ, 0x33, !PT ;  /* 0x00000002ff027212 */ /* 0x000fd600078e33ff */
[----:B------:R-:W3:Y:S02]  /*11ab0*/  @P0 LDC.64 R4, c[0x0][0x9e8] ;  /* 0x00027a00ff040b82 */ /* 0x000ee40000000a00 */
[----:B---3--:R-:W-:-:S05]  /*11ac0*/  @P0 IMAD.HI.U32 R4, R2, R4, RZ ;  /* 0x0000000402040227 */ /* 0x008fca00078e00ff */
[----:B------:R-:W-:-:S04]  /*11ad0*/  @P0 SHF.R.U32.HI R2, RZ, R5, R4 ;  /* 0x00000005ff020219 */ /* 0x000fc80000011604 */
[----:B------:R-:W-:Y:S01]  /*11ae0*/  LOP3.LUT R2, RZ, R2, RZ, 0x33, !PT ;  /* 0x00000002ff027212 */ /* 0x000fe200078e33ff */
[----:B------:R-:W-:Y:S06]  /*11af0*/  BRA `(.L_x_1467) ;  /* 0x0000000000107947 */ /* 0x000fec0003800000 */
.L_x_1466:
[----:B------:R-:W-:-:S13]  /*11b00*/  ISETP.NE.AND P0, PT, R3, 0x1, PT ;  /* 0x000000010300780c */ /* 0x000fda0003f05270 */
[----:B------:R-:W3:Y:S02]  /*11b10*/  @P0 LDC.64 R4, c[0x0][0x9e8] ;  /* 0x00027a00ff040b82 */ /* 0x000ee40000000a00 */
[----:B---3--:R-:W-:-:S05]  /*11b20*/  @P0 IMAD.HI.U32 R4, R2, R4, RZ ;  /* 0x0000000402040227 */ /* 0x008fca00078e00ff */
[----:B------:R-:W-:-:S07]  /*11b30*/  @P0 SHF.R.U32.HI R2, RZ, R5, R4 ;  /* 0x00000005ff020219 */ /* 0x000fce0000011604 */
.L_x_1467:
[----:B------:R-:W-:Y:S05]  /*11b40*/  BSYNC B0 ;  /* 0x0000000000007941 */ /* 0x000fea0003800000 */
.L_x_1465:
[----:B------:R-:W-:-:S05]  /*11b50*/  IMAD R2, R2, R3, RZ ;  /* 0x0000000302027224 */ /* 0x000fca00078e02ff */
[----:B------:R-:W-:-:S07]  /*11b60*/  VIMNMX R0, R0, R2, !PT ;  /* 0x0000000200007248 */ /* 0x000fce0007fe0100 */
.L_x_1464:
[----:B------:R-:W-:Y:S01]  /*11b70*/  IMAD.HI R0, R0, 0x2aaaaaab, RZ ;  /* 0x2aaaaaab00007827 */ /* 0x000fe200078e02ff */
[----:B------:R-:W-:Y:S04]  /*11b80*/  BSSY B7, `(.L_x_1468) ;  /* 0x000042f000077945 */ /* 0x000fe80003800000 */
[----:B------:R-:W-:-:S04]  /*11b90*/  SHF.R.U32.HI R2, RZ, 0x1f, R0 ;  /* 0x0000001fff027819 */ /* 0x000fc80000011600 */
[----:B------:R-:W-:-:S04]  /*11ba0*/  LEA.HI.SX32 R2, R0, R2, 0x1c ;  /* 0x0000000200027211 */ /* 0x000fc800078fe2ff */
[----:B------:R-:W-:-:S04]  /*11bb0*/  VIMNMX R3, RZ, R2, !PT ;  /* 0x00000002ff037248 */ /* 0x000fc80007fe0100 */
[----:B------:R-:W-:Y:S01]  /*11bc0*/  ISETP.GT.AND P0, PT, R7, R3, PT ;  /* 0x000000030700720c */ /* 0x000fe20003f04270 */
[----:B------:R3:W-:-:S12]  /*11bd0*/  STL [R1+0x24], R3 ;  /* 0x0000240301007387 */ /* 0x0007d80000100800 */
[----:B---3--:R-:W-:Y:S05]  /*11be0*/  @P0 BRA `(.L_x_1469) ;  /* 0x0000000000480947 */ /* 0x008fea0003800000 */
[----:B------:R-:W3:Y:S02]  /*11bf0*/  S2R R3, SR_TID.X ;  /* 0x0000000000037919 */ /* 0x000ee40000002100 */
[----:B---3--:R-:W-:-:S04]  /*11c00*/  LOP3.LUT R3, R3, 0x7f, RZ, 0xc0, !PT ;  /* 0x0000007f03037812 */ /* 0x008fc800078ec0ff */
[----:B------:R-:W-:-:S13]  /*11c10*/  ISETP.NE.AND P0, PT, R3, RZ, PT ;  /* 0x000000ff0300720c */ /* 0x000fda0003f05270 */
[----:B------:R-:W-:Y:S05]  /*11c20*/  @P0 BRA `(.L_x_1470) ;  /* 0x0000004000900947 */ /* 0x000fea0003800000 */
[----:B------:R-:W3:Y:S01]  /*11c30*/  S2R R5, SR_LANEID ;  /* 0x0000000000057919 */ /* 0x000ee20000000000 */
[----:B------:R-:W-:Y:S01]  /*11c40*/  VOTEU.ANY UR4, UPT, PT ;  /* 0x0000000000047886 */ /* 0x000fe200038e0100 */
[----:B------:R-:W4:Y:S01]  /*11c50*/  LDC.64 R2, c[0x0][0xc60] ;  /* 0x00031800ff027b82 */ /* 0x000f220000000a00 */
[----:B------:R-:W3:Y:S01]  /*11c60*/  FLO.U32 R0, UR4 ;  /* 0x0000000400007d00 */ /* 0x000ee200080e0000 */
[----:B------:R-:W-:Y:S01]  /*11c70*/  ULDC.64 UR6, c[0x0][0x208] ;  /* 0x0000820000067ab9 */ /* 0x000fe20000000a00 */
[----:B---3--:R-:W-:-:S06]  /*11c80*/  ISETP.EQ.U32.AND P0, PT, R0, R5, PT ;  /* 0x000000050000720c */ /* 0x008fcc0003f02070 */
[----:B------:R-:W4:Y:S07]  /*11c90*/  POPC R5, UR4 ;  /* 0x0000000400057d09 */ /* 0x000f2e0008000000 */
[----:B----4-:R-:W3:Y:S01]  /*11ca0*/  @P0 ATOMG.E.ADD.STRONG.GPU PT, R3, desc[UR6][R2.64], R5 ;  /* 0x00000005020309a8 */ /* 0x010ee200081ee1c6 */
[----:B------:R-:W4:Y:S02]  /*11cb0*/  S2R R4, SR_LTMASK ;  /* 0x0000000000047919 */ /* 0x000f240000003900 */
[----:B----4-:R-:W-:-:S04]  /*11cc0*/  LOP3.LUT R4, R4, UR4, RZ, 0xc0, !PT ;  /* 0x0000000404047c12 */ /* 0x010fc8000f8ec0ff */
[----:B--2---:R-:W2:Y:S01]  /*11cd0*/  POPC R7, R4 ;  /* 0x0000000400077309 */ /* 0x004ea20000000000 */
[----:B---3--:R-:W2:Y:S02]  /*11ce0*/  SHFL.IDX PT, R0, R3, R0, 0x1f ;  /* 0x00001f0003007589 */ /* 0x008ea400000e0000 */
[----:B--2---:R-:W-:Y:S01]  /*11cf0*/  IADD3 R16, R0, UR38, R7 ;  /* 0x0000002600107c10 */ /* 0x004fe2000fffe007 */
[----:B------:R-:W-:Y:S06]  /*11d00*/  BRA `(.L_x_1470) ;  /* 0x0000004000587947 */ /* 0x000fec0003800000 */
.L_x_1469:
[----:B------:R-:W3:Y:S01]  /*11d10*/  LDL R17, [R1] ;  /* 0x0000000001117983 */ /* 0x000ee20000100800 */
[----:B------:R-:W-:Y:S01]  /*11d20*/  BSSY B6, `(.L_x_1471) ;  /* 0x0000014000067945 */ /* 0x000fe20003800000 */
[----:B---3--:R-:W-:-:S05]  /*11d30*/  VIADD R0, R17, 0x18400 ;  /* 0x0001840011007836 */ /* 0x008fca0000000000 */
[----:B------:R-:W-:-:S13]  /*11d40*/  LOP3.LUT P0, RZ, R0, 0x3ff, RZ, 0xc0, !PT ;  /* 0x000003ff00ff7812 */ /* 0x000fda000780c0ff */
[----:B------:R-:W-:Y:S05]  /*11d50*/  @!P0 BRA `(.L_x_1472) ;  /* 0x0000000000408947 */ /* 0x000fea0003800000 */
[----:B------:R-:W-:Y:S01]  /*11d60*/  MOV R2, 0x0 ;  /* 0x0000000000027802 */ /* 0x000fe20000000f00 */
[----:B------:R-:W-:Y:S01]  /*11d70*/  ULDC.64 UR6, c[0x4][0x118] ;  /* 0x0100460000067ab9 */ /* 0x000fe20000000a00 */
[----:B------:R-:W-:Y:S01]  /*11d80*/  ULDC.64 UR8, c[0x4][0x120] ;  /* 0x0100480000087ab9 */ /* 0x000fe20000000a00 */
[----:B------:R-:W-:Y:S01]  /*11d90*/  ULDC.64 UR4, c[0x4][0xa0] ;  /* 0x0100280000047ab9 */ /* 0x000fe20000000a00 */
[----:B------:R-:W-:Y:S02]  /*11da0*/  IMAD.U32 R4, RZ, RZ, UR6 ;  /* 0x00000006ff047e24 */ /* 0x000fe4000f8e00ff */
[----:B------:R-:W3:Y:S01]  /*11db0*/  LDC.64 R2, c[0x4][R2] ;  /* 0x0100000002027b82 */ /* 0x000ee20000000a00 */
[----:B------:R-:W-:Y:S02]  /*11dc0*/  IMAD.U32 R5, RZ, RZ, UR7 ;  /* 0x00000007ff057e24 */ /* 0x000fe4000f8e00ff */
[----:B------:R-:W-:Y:S02]  /*11dd0*/  IMAD.U32 R6, RZ, RZ, UR8 ;  /* 0x00000008ff067e24 */ /* 0x000fe4000f8e00ff */
[----:B--2---:R-:W-:-:S02]  /*11de0*/  IMAD.U32 R7, RZ, RZ, UR9 ;  /* 0x00000009ff077e24 */ /* 0x004fc4000f8e00ff */
[----:B------:R-:W-:Y:S02]  /*11df0*/  IMAD.U32 R10, RZ, RZ, UR4 ;  /* 0x00000004ff0a7e24 */ /* 0x000fe4000f8e00ff */
[----:B------:R-:W-:Y:S02]  /*11e00*/  IMAD.U32 R11, RZ, RZ, UR5 ;  /* 0x00000005ff0b7e24 */ /* 0x000fe4000f8e00ff */
[----:B------:R-:W-:Y:S02]  /*11e10*/  IMAD.MOV.U32 R8, RZ, RZ, 0x70 ;  /* 0x00000070ff087424 */ /* 0x000fe400078e00ff */
[----:B------:R-:W-:Y:S02]  /*11e20*/  IMAD.MOV.U32 R12, RZ, RZ, 0x1 ;  /* 0x00000001ff0c7424 */ /* 0x000fe400078e00ff */
[----:B------:R-:W-:-:S07]  /*11e30*/  IMAD.MOV.U32 R13, RZ, RZ, RZ ;  /* 0x000000ffff0d7224 */ /* 0x000fce00078e00ff */
[----:B------:R-:W-:-:S07]  /*11e40*/  LEPC R20, `(.L_x_1472) ;  /* 0x000000001014794e */ /* 0x000fce0000000000 */
[----:B01-3--:R-:W-:Y:S05]  /*11e50*/  CALL.ABS.NOINC R2 ;  /* 0x0000000002007343 */ /* 0x00bfea0003c00000 */
.L_x_1472:
[----:B------:R-:W-:Y:S05]  /*11e60*/  BSYNC B6 ;  /* 0x0000000000067941 */ /* 0x000fea0003800000 */
.L_x_1471:
        /* <DEDUP_REMOVED lines=8> */
[----:B------:R3:W4:Y:S01]  /*11ef0*/  LDC.64 R2, c[0x4][R17] ;  /* 0x0100000011027b82 */ /* 0x0007220000000a00 */
[----:B------:R-:W-:Y:S02]  /*11f00*/  IMAD.U32 R4, RZ, RZ, UR6 ;  /* 0x00000006ff047e24 */ /* 0x000fe4000f8e00ff */
[----:B------:R-:W-:Y:S02]  /*11f10*/  IMAD.U32 R5, RZ, RZ, UR7 ;  /* 0x00000007ff057e24 */ /* 0x000fe4000f8e00ff */
[----:B------:R-:W-:Y:S02]  /*11f20*/  IMAD.U32 R6, RZ, RZ, UR8 ;  /* 0x00000008ff067e24 */ /* 0x000fe4000f8e00ff */
[----:B--2---:R-:W-:-:S02]  /*11f30*/  IMAD.U32 R7, RZ, RZ, UR9 ;  /* 0x00000009ff077e24 */ /* 0x004fc4000f8e00ff */
[----:B------:R-:W-:Y:S02]  /*11f40*/  IMAD.U32 R10, RZ, RZ, UR4 ;  /* 0x00000004ff0a7e24 */ /* 0x000fe4000f8e00ff */
[----:B------:R-:W-:Y:S02]  /*11f50*/  IMAD.U32 R11, RZ, RZ, UR5 ;  /* 0x00000005ff0b7e24 */ /* 0x000fe4000f8e00ff */
[----:B------:R-:W-:Y:S02]  /*11f60*/  IMAD.MOV.U32 R8, RZ, RZ, 0x70 ;  /* 0x00000070ff087424 */ /* 0x000fe400078e00ff */
[----:B------:R-:W-:Y:S02]  /*11f70*/  IMAD.MOV.U32 R12, RZ, RZ, 0x1 ;  /* 0x00000001ff0c7424 */ /* 0x000fe400078e00ff */
[----:B---3--:R-:W-:-:S07]  /*11f80*/  IMAD.MOV.U32 R13, RZ, RZ, RZ ;  /* 0x000000ffff0d7224 */ /* 0x008fce00078e00ff */
[----:B------:R-:W-:-:S07]  /*11f90*/  LEPC R20, `(.L_x_1475) ;  /* 0x000000001014794e */ /* 0x000fce0000000000 */
[----:B01--4-:R-:W-:Y:S05]  /*11fa0*/  CALL.ABS.NOINC R2 ;  /* 0x0000000002007343 */ /* 0x013fea0003c00000 */
.L_x_1475:
        /* <DEDUP_REMOVED lines=15> */
.L_x_1474:
[----:B------:R-:W-:Y:S05]  /*120a0*/  BSYNC B6 ;  /* 0x0000000000067941 */ /* 0x000fea0003800000 */
.L_x_1473:
[----:B------:R-:W-:Y:S01]  /*120b0*/  ULDC.64 UR4, c[0x0][0x9f8] ;  /* 0x00027e0000047ab9 */ /* 0x000fe20000000a00 */
[----:B------:R-:W3:Y:S01]  /*120c0*/  LDL R17, [R1+0x28] ;  /* 0x0000280001117983 */ /* 0x000ee20000100800 */
[----:B------:R-:W-:Y:S01]  /*120d0*/  ISETP.NE.U32.AND P0, PT, RZ, UR4, PT ;  /* 0x00000004ff007c0c */ /* 0x000fe2000bf05070 */
[----:B--2---:R-:W-:Y:S01]  /*120e0*/  IMAD.MOV.U32 R7, RZ, RZ, R19 ;  /* 0x000000ffff077224 */ /* 0x004fe200078e0013 */
[----:B------:R-:W-:Y:S02]  /*120f0*/  ULDC.64 UR6, c[0x0][0x208] ;  /* 0x0000820000067ab9 */ /* 0x000fe40000000a00 */
[----:B------:R-:W-:Y:S01]  /*12100*/  ISETP.NE.AND.EX P0, PT, RZ, UR5, PT, P0 ;  /* 0x00000005ff007c0c */ /* 0x000fe2000bf05300 */
[----:B------:R-:W-:-:S12]  /*12110*/  ULDC.64 UR4, c[0x0][0xa08] ;  /* 0x0002820000047ab9 */ /* 0x000fd80000000a00 */
[----:B------:R-:W2:Y:S02]  /*12120*/  @P0 LDC.64 R2, c[0x0][0x9f8] ;  /* 0x00027e00ff020b82 */ /* 0x000ea40000000a00 */
[----:B--2---:R-:W-:-:S05]  /*12130*/  @P0 IMAD.WIDE R2, R19, 0x4, R2 ;  /* 0x0000000413020825 */ /* 0x004fca00078e0202 */
[----:B------:R2:W4:Y:S02]  /*12140*/  @P0 LDG.E R7, desc[UR6][R2.64] ;  /* 0x0000000602070981 */ /* 0x000524000c1e1900 */
[----:B--2---:R-:W2:Y:S02]  /*12150*/  LDC.64 R2, c[0x0][0x418] ;  /* 0x00010600ff027b82 */ /* 0x004ea40000000a00 */
[----:B--2---:R-:W-:Y:S01]  /*12160*/  LOP3.LUT P0, RZ, R2, UR4, RZ, 0xfc, !PT ;  /* 0x0000000402ff7c12 */ /* 0x004fe2000f80fcff */
[----:B------:R-:W-:-:S03]  /*12170*/  UMOV UR4, 0xffffffff ;  /* 0xffffffff00047882 */ /* 0x000fc60000000000 */
[----:B------:R-:W-:Y:S01]  /*12180*/  LOP3.LUT P0, RZ, R3, UR5, RZ, 0xfc, P0 ;  /* 0x0000000503ff7c12 */ /* 0x000fe2000800fcff */
[----:B---3--:R-:W-:Y:S01]  /*12190*/  VIADD R0, R17, 0xffffffff ;  /* 0xffffffff11007836 */ /* 0x008fe20000000000 */
[----:B----4-:R-:W-:Y:S01]  /*121a0*/  SHF.R.S32.HI R8, RZ, 0x1f, R7 ;  /* 0x0000001fff087819 */ /* 0x010fe20000011407 */
[----:B------:R2:W-:Y:S01]  /*121b0*/  STL [R1+0xc], R7 ;  /* 0x00000c0701007387 */ /* 0x0005e20000100800 */
[----:B------:R-:W-:-:S03]  /*121c0*/  SEL R17, R7, RZ, !P0 ;  /* 0x000000ff07117207 */ /* 0x000fc60004000000 */
[----:B------:R2:W-:Y:S01]  /*121d0*/  STL [R1+0x1c], R8 ;  /* 0x00001c0801007387 */ /* 0x0005e20000100800 */
[----:B------:R-:W-:Y:S05]  /*121e0*/  BRA.DIV UR4, `(.L_x_1476) ;  /* 0x00000052041c7947 */ /* 0x000fea000b800000 */
[----:B------:R-:W3:Y:S02]  /*121f0*/  S2R R4, SR_TID.X ;  /* 0x0000000000047919 */ /* 0x000ee40000002100 */
[----:B---3--:R-:W-:-:S04]  /*12200*/  SHF.R.U32.HI R4, RZ, 0x5, R4 ;  /* 0x00000005ff047819 */ /* 0x008fc80000011604 */
[----:B------:R-:W-:-:S05]  /*12210*/  LOP3.LUT R4, R4, 0x3, RZ, 0xc0, !PT ;  /* 0x0000000304047812 */ /* 0x000fca00078ec0ff */
[----:B------:R3:W4:Y:S02]  /*12220*/  SHFL.IDX PT, R14, R4, RZ, 0x1f ;  /* 0x00001fff040e7589 */ /* 0x00072400000e0000 */
.L_x_1582:
[----:B---3--:R-:W3:Y:S01]  /*12230*/  LDL.LU R4, [R1+0x18] ;  /* 0x0000180001047983 */ /* 0x008ee20000300800 */
[----:B------:R-:W-:Y:S02]  /*12240*/  PLOP3.LUT P1, PT, PT, PT, PT, 0x8, 0x0 ;  /* 0x000000000000781c */ /* 0x000fe40003f2e170 */
[----:B----4-:R-:W-:Y:S01]  /*12250*/  ISETP.NE.AND P0, PT, R14, RZ, PT ;  /* 0x000000ff0e00720c */ /* 0x010fe20003f05270 */
[----:B------:R4:W-:Y:S01]  /*12260*/  STL [R1+0x8], R0 ;  /* 0x0000080001007387 */ /* 0x0009e20000100800 */
[----:B---3--:R-:W-:-:S09]  /*12270*/  LOP3.LUT R4, R4, 0xfffffffe, RZ, 0xc0, !PT ;  /* 0xfffffffe04047812 */ /* 0x008fd200078ec0ff */
[----:B------:R-:W-:-:S05]  /*12280*/  @P1 LOP3.LUT R4, R4, 0x1, RZ, 0xfc, !PT ;  /* 0x0000000104041812 */ /* 0x000fca00078efcff */
[----:B------:R4:W-:Y:S01]  /*12290*/  STL [R1+0x18], R4 ;  /* 0x0000180401007387 */ /* 0x0009e20000100800 */
[----:B------:R-:W-:Y:S05]  /*122a0*/  @P0 BRA `(.L_x_1477) ;  /* 0x00000004004c0947 */ /* 0x000fea0003800000 */
[----:B------:R-:W-:-:S03]  /*122b0*/  UMOV UR4, 0xffffffff ;  /* 0xffffffff00047882 */ /* 0x000fc60000000000 */
[----:B------:R-:W-:Y:S05]  /*122c0*/  BRA.DIV UR4, `(.L_x_1478) ;  /* 0x0000005204187947 */ /* 0x000fea000b800000 */
[----:B------:R-:W-:-:S13]  /*122d0*/  ELECT P6, URZ, PT ;  /* 0x00000000003f782f */ /* 0x000fda00038c0000 */
.L_x_1585:
[----:B------:R-:W-:Y:S05]  /*122e0*/  @!P6 BRA `(.L_x_1477) ;  /* 0x00000004003ce947 */ /* 0x000fea0003800000 */
[----:B------:R-:W-:-:S04]  /*122f0*/  ISETP.NE.U32.AND P0, PT, R2, RZ, PT ;  /* 0x000000ff0200720c */ /* 0x000fc80003f05070 */
[----:B------:R-:W-:-:S13]  /*12300*/  ISETP.NE.AND.EX P0, PT, R3, RZ, PT, P0 ;  /* 0x000000ff0300720c */ /* 0x000fda0003f05300 */
[----:B------:R-:W-:Y:S05]  /*12310*/  @!P0 BRA `(.L_x_1479) ;  /* 0x0000000000548947 */ /* 0x000fea0003800000 */
[----:B------:R-:W3:Y:S01]  /*12320*/  LDC R6, c[0x0][0x43c] ;  /* 0x00010f00ff067b82 */ /* 0x000ee20000000800 */
[----:B01----:R-:W-:Y:S01]  /*12330*/  IMAD.MOV.U32 R9, RZ, RZ, R0 ;  /* 0x000000ffff097224 */ /* 0x003fe200078e0000 */
[----:B------:R-:W-:Y:S01]  /*12340*/  ULDC.64 UR4, c[0x0][0x428] ;  /* 0x00010a0000047ab9 */ /* 0x000fe20000000a00 */
[----:B------:R-:W-:Y:S02]  /*12350*/  ULDC.64 UR6, c[0x0][0x208] ;  /* 0x0000820000067ab9 */ /* 0x000fe40000000a00 */
[----:B----4-:R-:W-:Y:S01]  /*12360*/  IMAD.MOV.U32 R0, RZ, RZ, R9 ;  /* 0x000000ffff007224 */ /* 0x010fe200078e0009 */
[----:B---3--:R-:W-:-:S13]  /*12370*/  ISETP.NE.AND P0, PT, R6, 0x1, PT ;  /* 0x000000010600780c */ /* 0x008fda0003f05270 */
[----:B------:R-:W0:Y:S02]  /*12380*/  @P0 LDC.64 R4, c[0x0][0x440] ;  /* 0x00011000ff040b82 */ /* 0x000e240000000a00 */
[----:B0-----:R-:W-:-:S05]  /*12390*/  @P0 IMAD.HI.U32 R4, R9, R4, RZ ;  /* 0x0000000409040227 */ /* 0x001fca00078e00ff */
[----:B------:R-:W-:-:S04]  /*123a0*/  @P0 SHF.R.U32.HI R0, RZ, R5, R4 ;  /* 0x00000005ff000219 */ /* 0x000fc80000011604 */
[--C-:B------:R-:W-:Y:S01]  /*123b0*/  SHF.R.S32.HI R5, RZ, 0x1f, R0.reuse ;  /* 0x0000001fff057819 */ /* 0x100fe20000011400 */
[----:B------:R-:W-:-:S04]  /*123c0*/  IMAD.MOV R4, RZ, RZ, -R0 ;  /* 0x000000ffff047224 */ /* 0x000fc800078e0a00 */
[----:B------:R-:W-:Y:S02]  /*123d0*/  IMAD R9, R6, R4, R9 ;  /* 0x0000000406097224 */ /* 0x000fe400078e0209 */
[----:B------:R-:W-:Y:S02]  /*123e0*/  IMAD R6, R8, UR4, RZ ;  /* 0x0000000408067c24 */ /* 0x000fe4000f8e02ff */
[----:B------:R-:W-:Y:S01]  /*123f0*/  IMAD.MOV.U32 R4, RZ, RZ, R0 ;  /* 0x000000ffff047224 */ /* 0x000fe200078e0000 */
[----:B------:R3:W-:Y:S01]  /*12400*/  STL [R1+0x8], R9 ;  /* 0x0000080901007387 */ /* 0x0007e20000100800 */
[C---:B------:R-:W-:Y:S02]  /*12410*/  IMAD R0, R7.reuse, UR5, R6 ;  /* 0x0000000507007c24 */ /* 0x040fe4000f8e0206 */
[----:B------:R-:W-:-:S04]  /*12420*/  IMAD.WIDE.U32 R4, R7, UR4, R4 ;  /* 0x0000000407047c25 */ /* 0x000fc8000f8e0004 */
[----:B------:R-:W-:Y:S01]  /*12430*/  IMAD.IADD R0, R5, 0x1, R0 ;  /* 0x0000000105007824 */ /* 0x000fe200078e0200 */
[----:B------:R-:W-:-:S04]  /*12440*/  LEA R2, P0, R4, R2, 0x2 ;  /* 0x0000000204027211 */ /* 0x000fc800078010ff */
[----:B------:R-:W-:-:S05]  /*12450*/  LEA.HI.X R3, R4, R3, R0, 0x2, P0 ;  /* 0x0000000304037211 */ /* 0x000fca00000f1400 */
[----:B------:R3:W5:Y:S04]  /*12460*/  LDG.E R17, desc[UR6][R2.64] ;  /* 0x0000000602117981 */ /* 0x000768000c1e1900 */
.L_x_1479:
[----:B--2---:R-:W2:Y:S04]  /*12470*/  LDL R7, [R1] ;  /* 0x0000000001077983 */ /* 0x004ea80000100800 */
[----:B----4-:R-:W2:Y:S04]  /*12480*/  LDL R0, [R1+0x4] ;  /* 0x0000040001007983 */ /* 0x010ea80000100800 */
[----:B---3--:R-:W3:Y:S01]  /*12490*/  LDL R2, [R1+0x10] ;  /* 0x0000100001027983 */ /* 0x008ee20000100800 */
[----:B--2---:R-:W-:Y:S01]  /*124a0*/  IMAD R0, R0, 0x8, R7 ;  /* 0x0000000800007824 */ /* 0x004fe200078e0207 */
[----:B---3--:R-:W-:-:S04]  /*124b0*/  SHF.L.U32 R2, R2, 0x1f, RZ ;  /* 0x0000001f02027819 */ /* 0x008fc800000006ff */
[----:B------:R-:W2:Y:S02]  /*124c0*/  SYNCS.PHASECHK.TRANS64.TRYWAIT P0, [R0+URZ+0x2a840], R2 ;  /* 0x02a84002000075a7 */ /* 0x000ea4000800017f */
[----:B--2---:R-:W-:Y:S05]  /*124d0*/  @!P0 BRA `(.L_x_1480) ;  /* 0x0000004c00b48947 */ /* 0x004fea0003800000 */
.L_x_1586:
[----:B------:R-:W3:Y:S02]  /*124e0*/  S2R R3, SR_TID.X ;  /* 0x0000000000037919 */ /* 0x000ee40000002100 */
[----:B---3--:R-:W-:-:S04]  /*124f0*/  LOP3.LUT R3, R3, 0x7f, RZ, 0xc0, !PT ;  /* 0x0000007f03037812 */ /* 0x008fc800078ec0ff */
[----:B------:R-:W-:-:S13]  /*12500*/  ISETP.NE.AND P0, PT, R3, RZ, PT ;  /* 0x000000ff0300720c */ /* 0x000fda0003f05270 */
[----:B------:R-:W-:Y:S05]  /*12510*/  @P0 BRA `(.L_x_1481) ;  /* 0x00000000001c0947 */ /* 0x000fea0003800000 */
[----:B------:R-:W3:Y:S01]  /*12520*/  S2R R3, SR_TID.X ;  /* 0x0000000000037919 */ /* 0x000ee20000002100 */
[----:B--2---:R-:W-:-:S04]  /*12530*/  IMAD.MOV.U32 R2, RZ, RZ, 0x9000 ;  /* 0x00009000ff027424 */ /* 0x004fc800078e00ff */
[----:B------:R4:W-:Y:S01]  /*12540*/  SYNCS.ARRIVE.TRANS64 RZ, [R0+URZ+0x2a830], R2 ;  /* 0x02a8300200ff79a7 */ /* 0x0009e2000800003f */
[----:B---3--:R-:W-:-:S04]  /*12550*/  LOP3.LUT R3, R3, 0x1f, RZ, 0xc0, !PT ;  /* 0x0000001f03037812 */ /* 0x008fc800078ec0ff */
[----:B------:R-:W-:-:S13]  /*12560*/  ISETP.NE.AND P0, PT, R3, RZ, PT ;  /* 0x000000ff0300720c */ /* 0x000fda0003f05270 */
[----:B----4-:R-:W-:Y:S05]  /*12570*/  @!P0 BRA `(.L_x_1481) ;  /* 0x0000000000048947 */ /* 0x010fea0003800000 */
[----:B------:R-:W-:Y:S01]  /*12580*/  BPT.TRAP 0x1 ;  /* 0x000000040000795c */ /* 0x000fe20000300000 */
.L_x_1481:
[----:B------:R-:W3:Y:S04]  /*12590*/  LDL R6, [R1] ;  /* 0x0000000001067983 */ /* 0x000ee80000100800 */
[----:B------:R-:W3:Y:S04]  /*125a0*/  LDL R5, [R1+0x4] ;  /* 0x0000040001057983 */ /* 0x000ee80000100800 */
[----:B------:R-:W4:Y:S04]  /*125b0*/  LDL R4, [R1+0x8] ;  /* 0x0000080001047983 */ /* 0x000f280000100800 */
[----:B------:R-:W4:Y:S04]  /*125c0*/  LDL R3, [R1+0x14] ;  /* 0x0000140001037983 */ /* 0x000f280000100800 */
[----:B--2---:R-:W2:Y:S01]  /*125d0*/  LDL.LU R2, [R1+0x18] ;  /* 0x0000180001027983 */ /* 0x004ea20000300800 */
[----:B------:R-:W-:Y:S01]  /*125e0*/  R2UR UR9, R0 ;  /* 0x00000000000972ca */ /* 0x000fe200000e0000 */
[----:B------:R-:W-:Y:S01]  /*125f0*/  UIADD3 UR4, UP0, UR36, 0x370, URZ ;  /* 0x0000037024047890 */ /* 0x000fe2000ff1e03f */
[----:B------:R-:W-:Y:S01]  /*12600*/  R2UR UR12, R18 ;  /* 0x00000000120c72ca */ /* 0x000fe200000e0000 */
[----:B------:R-:W-:Y:S01]  /*12610*/  UMOV UR10, URZ ;  /* 0x0000003f000a7c82 */ /* 0x000fe20008000000 */
[----:B-----5:R-:W-:Y:S01]  /*12620*/  R2UR UR13, R17 ;  /* 0x00000000110d72ca */ /* 0x020fe200000e0000 */
[----:B------:R-:W-:Y:S01]  /*12630*/  UMOV UR6, 0x0 ;  /* 0x0000000000067882 */ /* 0x000fe20000000000 */
[----:B------:R-:W-:Y:S01]  /*12640*/  PLOP3.LUT P0, PT, PT, PT, PT, 0x80, 0x0 ;  /* 0x000000000000781c */ /* 0x000fe20003f0f070 */
[----:B------:R-:W-:Y:S01]  /*12650*/  UMOV UR7, 0x14f00000 ;  /* 0x14f0000000077882 */ /* 0x000fe20000000000 */
[----:B------:R-:W-:-:S05]  /*12660*/  UMOV UR16, 0x40 ;  /* 0x0000004000107882 */ /* 0x000fca0000000000 */
[----:B------:R-:W-:Y:S01]  /*12670*/  UIADD3 UR9, UR9, 0x2a830, URZ ;  /* 0x0002a83009097890 */ /* 0x000fe2000fffe03f */
[----:B---3--:R-:W-:Y:S01]  /*12680*/  IMAD R0, R5, 0x9000, R6 ;  /* 0x0000900005007824 */ /* 0x008fe200078e0206 */
[----:B----4-:R-:W-:-:S04]  /*12690*/  R2UR UR11, R4 ;  /* 0x00000000040b72ca */ /* 0x010fc800000e0000 */
[----:B------:R-:W-:Y:S02]  /*126a0*/  R2UR UR8, R0 ;  /* 0x00000000000872ca */ /* 0x000fe400000e0000 */
[----:B------:R-:W-:Y:S02]  /*126b0*/  R2UR UR5, R3 ;  /* 0x00000000030572ca */ /* 0x000fe400000e0000 */
[----:B--2---:R-:W-:-:S04]  /*126c0*/  LOP3.LUT R2, R2, 0xfffffffe, RZ, 0xc0, !PT ;  /* 0xfffffffe02027812 */ /* 0x004fc800078ec0ff */
[----:B------:R-:W-:-:S05]  /*126d0*/  @P0 LOP3.LUT R2, R2, 0x1, RZ, 0xfc, !PT ;  /* 0x0000000102020812 */ /* 0x000fca00078efcff */
[----:B------:R-:W-:Y:S02]  /*126e0*/  UIADD3 UR14, UR8, 0x18400, URZ ;  /* 0x00018400080e7890 */ /* 0x000fe4000fffe03f */
[----:B------:R-:W-:Y:S01]  /*126f0*/  UIMAD UR11, UR11, 0x60, UR5 ;  /* 0x000000600b0b78a4 */ /* 0x000fe2000f8e0205 */
[----:B------:R3:W-:Y:S01]  /*12700*/  STL [R1+0x18], R2 ;  /* 0x0000180201007387 */ /* 0x0007e20000100800 */
[----:B------:R-:W-:Y:S02]  /*12710*/  UIADD3.X UR5, URZ, UR37, URZ, UP0, !UPT ;  /* 0x000000253f057290 */ /* 0x000fe400087fe43f */
[----:B------:R-:W-:Y:S02]  /*12720*/  UIADD3 UR15, UR8, 0x1b400, URZ ;  /* 0x0001b400080f7890 */ /* 0x000fe4000fffe03f */
[----:B------:R-:W-:-:S03]  /*12730*/  UIADD3 UR17, UR8, 0x1e400, URZ ;  /* 0x0001e40008117890 */ /* 0x000fc6000fffe03f */
[----:B------:R-:W-:Y:S01]  /*12740*/  UMOV UR8, UR14 ;  /* 0x0000000e00087c82 */ /* 0x000fe20008000000 */
[----:B------:R-:W-:Y:S01]  /*12750*/  UMOV UR14, 0x80 ;  /* 0x00000080000e7882 */ /* 0x000fe20000000000 */
[----:B------:R2:W-:Y:S02]  /*12760*/  UTMALDG.4D [UR8], [UR4], desc[UR6] ;  /* 0x00000608040075b4 */ /* 0x0005e40008019000 */
[----:B--2---:R-:W-:Y:S01]  /*12770*/  UMOV UR8, UR15 ;  /* 0x0000000f00087c82 */ /* 0x004fe20008000000 */
[----:B------:R-:W-:Y:S02]  /*12780*/  UMOV UR10, UR16 ;  /* 0x00000010000a7c82 */ /* 0x000fe40008000000 */
[----:B------:R2:W-:Y:S02]  /*12790*/  UTMALDG.4D [UR8], [UR4], desc[UR6] ;  /* 0x00000608040075b4 */ /* 0x0005e40008019000 */
[----:B--2---:R-:W-:Y:S01]  /*127a0*/  UMOV UR8, UR17 ;  /* 0x0000001100087c82 */ /* 0x004fe20008000000 */
[----:B------:R-:W-:-:S02]  /*127b0*/  UMOV UR10, UR14 ;  /* 0x0000000e000a7c82 */ /* 0x000fc40008000000 */
[----:B------:R3:W-:Y:S02]  /*127c0*/  UTMALDG.4D [UR8], [UR4], desc[UR6] ;  /* 0x00000608040075b4 */ /* 0x0007e40008019000 */
[----:B---3--:R-:W-:Y:S01]  /*127d0*/  NOP ;  /* 0x0000000000007918 */ /* 0x008fe20000000000 */
.L_x_1477:
[----:B----4-:R-:W3:Y:S04]  /*127e0*/  LDL R0, [R1] ;  /* 0x0000000001007983 */ /* 0x010ee80000100800 */
[----:B------:R-:W4:Y:S01]  /*127f0*/  LDL.LU R3, [R1+0x34] ;  /* 0x0000340001037983 */ /* 0x000f220000300800 */
[----:B------:R-:W-:Y:S05]  /*12800*/  WARPSYNC.ALL ;  /* 0x0000000000007948 */ /* 0x000fea0003800000 */
[----:B------:R-:W-:Y:S01]  /*12810*/  ULDC.64 UR4, c[0x0][0x298] ;  /* 0x0000a60000047ab9 */ /* 0x000fe20000000a00 */
[----:B------:R-:W-:Y:S01]  /*12820*/  BSSY B6, `(.L_x_1482) ;  /* 0x000001c000067945 */ /* 0x000fe20003800000 */
[----:B------:R-:W-:Y:S01]  /*12830*/  BAR.SYNC.DEFER_BLOCKING 0x8, 0x180 ;  /* 0x0206000000007b1d */ /* 0x000fe20000010000 */
[----:B---3--:R-:W-:Y:S01]  /*12840*/  VIADD R0, R0, 0xc400 ;  /* 0x0000c40000007836 */ /* 0x008fe20000000000 */
[----:B----4-:R-:W-:Y:S01]  /*12850*/  SHF.R.S32.HI R2, RZ, 0x1f, R3 ;  /* 0x0000001fff027819 */ /* 0x010fe20000011403 */
[----:B------:R-:W-:-:S03]  /*12860*/  IMAD.WIDE.U32 R4, R3, UR4, RZ ;  /* 0x0000000403047c25 */ /* 0x000fc6000f8e00ff */
[----:B------:R-:W-:Y:S01]  /*12870*/  LOP3.LUT P0, RZ, R0, 0x3ff, RZ, 0xc0, !PT ;  /* 0x000003ff00ff7812 */ /* 0x000fe2000780c0ff */
[----:B------:R-:W-:Y:S01]  /*12880*/  IMAD R2, R2, UR4, RZ ;  /* 0x0000000402027c24 */ /* 0x000fe2000f8e02ff */
[----:B------:R3:W-:Y:S03]  /*12890*/  STL.64 [R1+0x40], R4 ;  /* 0x0000400401007387 */ /* 0x0007e60000100a00 */
[----:B------:R-:W-:-:S04]  /*128a0*/  IMAD R2, R3, UR5, R2 ;  /* 0x0000000503027c24 */ /* 0x000fc8000f8e0202 */
[----:B------:R-:W-:-:S05]  /*128b0*/  IMAD.IADD R0, R5, 0x1, R2 ;  /* 0x0000000105007824 */ /* 0x000fca00078e0202 */
[----:B------:R3:W-:Y:S01]  /*128c0*/  STL [R1+0x34], R0 ;  /* 0x0000340001007387 */ /* 0x0007e20000100800 */
[----:B------:R-:W-:Y:S05]  /*128d0*/  @!P0 BRA `(.L_x_1483) ;  /* 0x0000000000408947 */ /* 0x000fea0003800000 */
[----:B------:R-:W-:Y:S01]  /*128e0*/  MOV R2, 0x0 ;  /* 0x0000000000027802 */ /* 0x000fe20000000f00 */
[----:B------:R-:W-:Y:S01]  /*128f0*/  ULDC.64 UR6, c[0x4][0x118] ;  /* 0x0100460000067ab9 */ /* 0x000fe20000000a00 */
[----:B------:R-:W-:Y:S01]  /*12900*/  ULDC.64 UR8, c[0x4][0x120] ;  /* 0x0100480000087ab9 */ /* 0x000fe20000000a00 */
[----:B------:R-:W-:Y:S01]  /*12910*/  ULDC.64 UR4, c[0x4][0x88] ;  /* 0x0100220000047ab9 */ /* 0x000fe20000000a00 */
[----:B---3--:R-:W-:Y:S02]  /*12920*/  IMAD.U32 R4, RZ, RZ, UR6 ;  /* 0x00000006ff047e24 */ /* 0x008fe4000f8e00ff */
        /* <DEDUP_REMOVED lines=11> */
.L_x_1483:
[----:B------:R-:W-:Y:S05]  /*129e0*/  BSYNC B6 ;  /* 0x0000000000067941 */ /* 0x000fea0003800000 */
.L_x_1482:
[----:B---3--:R-:W3:Y:S01]  /*129f0*/  LDL.LU R0, [R1+0x34] ;  /* 0x0000340001007983 */ /* 0x008ee20000300800 */
[----:B--2---:R-:W2:Y:S01]  /*12a00*/  LDC R7, c[0x0][0x448] ;  /* 0x00011200ff077b82 */ /* 0x004ea20000000800 */
[----:B------:R-:W-:Y:S01]  /*12a10*/  ULDC.64 UR4, c[0x0][0x2d8] ;  /* 0x0000b60000047ab9 */ /* 0x000fe20000000a00 */
[----:B------:R-:W-:Y:S01]  /*12a20*/  ULDC.64 UR6, c[0x0][0x280] ;  /* 0x0000a00000067ab9 */ /* 0x000fe20000000a00 */
[----:B------:R-:W3:Y:S04]  /*12a30*/  LDL.LU.64 R2, [R1+0x40] ;  /* 0x0000400001027983 */ /* 0x000ee80000300a00 */
[----:B01----:R-:W4:Y:S01]  /*12a40*/  LDL R9, [R1+0x2c] ;  /* 0x00002c0001097983 */ /* 0x003f220000100800 */
[----:B------:R-:W0:Y:S01]  /*12a50*/  S2R R5, SR_TID.X ;  /* 0x0000000000057919 */ /* 0x000e220000002100 */
[----:B------:R-:W1:Y:S01]  /*12a60*/  S2R R6, SR_TID.X ;  /* 0x0000000000067919 */ /* 0x000e620000002100 */
[----:B------:R-:W1:Y:S01]  /*12a70*/  S2R R10, SR_TID.X ;  /* 0x00000000000a7919 */ /* 0x000e620000002100 */
[----:B0-----:R-:W-:-:S04]  /*12a80*/  LOP3.LUT R5, R5, 0x7f, RZ, 0xc0, !PT ;  /* 0x0000007f05057812 */ /* 0x001fc800078ec0ff */
[----:B------:R-:W-:Y:S01]  /*12a90*/  SHF.R.U32.HI R5, RZ, 0x3, R5 ;  /* 0x00000003ff057819 */ /* 0x000fe20000011605 */
[----:B-1----:R-:W-:-:S05]  /*12aa0*/  IMAD.SHL.U32 R8, R6, 0x10, RZ ;  /* 0x0000001006087824 */ /* 0x002fca00078e00ff */
[----:B------:R-:W-:Y:S01]  /*12ab0*/  LOP3.LUT R8, R5, 0x70, R8, 0xf8, !PT ;  /* 0x0000007005087812 */ /* 0x000fe200078ef808 */
[----:B------:R-:W-:-:S05]  /*12ac0*/  IMAD.SHL.U32 R10, R10, 0x8, RZ ;  /* 0x000000080a0a7824 */ /* 0x000fca00078e00ff */
[----:B------:R-:W-:-:S04]  /*12ad0*/  LOP3.LUT R10, R10, 0x38, RZ, 0xc0, !PT ;  /* 0x000000380a0a7812 */ /* 0x000fc800078ec0ff */
[C---:B------:R-:W-:Y:S02]  /*12ae0*/  LOP3.LUT R11, R10.reuse, 0x40, RZ, 0xfc, !PT ;  /* 0x000000400a0b7812 */ /* 0x040fe400078efcff */
[----:B------:R-:W-:Y:S01]  /*12af0*/  LOP3.LUT R10, R10, 0x80, RZ, 0xfc, !PT ;  /* 0x000000800a0a7812 */ /* 0x000fe200078efcff */
[----:B---3--:R-:W-:Y:S01]  /*12b00*/  IMAD.MOV.U32 R3, RZ, RZ, R0 ;  /* 0x000000ffff037224 */ /* 0x008fe200078e0000 */
[----:B------:R-:W-:-:S05]  /*12b10*/  SHF.R.S32.HI R0, RZ, 0x1f, R18 ;  /* 0x0000001fff007819 */ /* 0x000fca0000011412 */
[----:B------:R-:W-:Y:S02]  /*12b20*/  IMAD R0, R0, UR4, RZ ;  /* 0x0000000400007c24 */ /* 0x000fe4000f8e02ff */
[----:B------:R-:W-:-:S04]  /*12b30*/  IMAD.WIDE.U32 R2, R18, UR4, R2 ;  /* 0x0000000412027c25 */ /* 0x000fc8000f8e0002 */
[----:B------:R-:W-:Y:S01]  /*12b40*/  IMAD R0, R18, UR5, R0 ;  /* 0x0000000512007c24 */ /* 0x000fe2000f8e0200 */
[----:B------:R-:W-:Y:S02]  /*12b50*/  ULDC.64 UR4, c[0x0][0xa00] ;  /* 0x0002800000047ab9 */ /* 0x000fe40000000a00 */
[----:B------:R-:W-:Y:S01]  /*12b60*/  ISETP.NE.U32.AND P0, PT, RZ, UR4, PT ;  /* 0x00000004ff007c0c */ /* 0x000fe2000bf05070 */
[----:B------:R-:W-:Y:S01]  /*12b70*/  IMAD.IADD R3, R3, 0x1, R0 ;  /* 0x0000000103037824 */ /* 0x000fe200078e0200 */
[----:B------:R-:W-:Y:S02]  /*12b80*/  SHF.R.S32.HI R0, RZ, 0x1f, R19 ;  /* 0x0000001fff007819 */ /* 0x000fe40000011413 */
[----:B------:R-:W-:Y:S01]  /*12b90*/  ISETP.NE.AND.EX P0, PT, RZ, UR5, PT, P0 ;  /* 0x00000005ff007c0c */ /* 0x000fe2000bf05300 */
[----:B------:R-:W-:-:S03]  /*12ba0*/  ULDC.64 UR4, c[0x0][0x2e0] ;  /* 0x0000b80000047ab9 */ /* 0x000fc60000000a00 */
[----:B------:R-:W-:Y:S02]  /*12bb0*/  SEL R4, R0, RZ, !P0 ;  /* 0x000000ff00047207 */ /* 0x000fe40004000000 */
[----:B------:R-:W-:Y:S02]  /*12bc0*/  SEL R0, R19, RZ, !P0 ;  /* 0x000000ff13007207 */ /* 0x000fe40004000000 */
[----:B--2---:R-:W-:Y:S01]  /*12bd0*/  ISETP.NE.AND P0, PT, R7, 0x1, PT ;  /* 0x000000010700780c */ /* 0x004fe20003f05270 */
[----:B------:R-:W-:-:S12]  /*12be0*/  IMAD R4, R4, UR4, RZ ;  /* 0x0000000404047c24 */ /* 0x000fd8000f8e02ff */
[----:B------:R-:W0:Y:S08]  /*12bf0*/  @P0 LDC R5, c[0x0][0x44c] ;  /* 0x00011300ff050b82 */ /* 0x000e300000000800 */
[----:B------:R-:W1:Y:S01]  /*12c00*/  @P0 LDC R6, c[0x0][0x450] ;  /* 0x00011400ff060b82 */ /* 0x000e620000000800 */
[----:B------:R-:W-:-:S04]  /*12c10*/  IMAD.WIDE.U32 R2, R0, UR4, R2 ;  /* 0x0000000400027c25 */ /* 0x000fc8000f8e0002 */
[----:B------:R-:W-:Y:S01]  /*12c20*/  IMAD R0, R0, UR5, R4 ;  /* 0x0000000500007c24 */ /* 0x000fe2000f8e0204 */
[----:B------:R-:W-:-:S03]  /*12c30*/  ULDC.64 UR4, c[0x0][0x2d0] ;  /* 0x0000b40000047ab9 */ /* 0x000fc60000000a00 */
[----:B------:R-:W-:Y:S02]  /*12c40*/  IMAD.IADD R3, R3, 0x1, R0 ;  /* 0x0000000103037824 */ /* 0x000fe400078e0200 */
[----:B----4-:R-:W-:-:S04]  /*12c50*/  IMAD.IADD R0, R8, 0x1, R9 ;  /* 0x0000000108007824 */ /* 0x010fc800078e0209 */
[----:B0-----:R-:W-:-:S04]  /*12c60*/  @P0 IMAD.HI.U32 R5, R0, R5, RZ ;  /* 0x0000000500050227 */ /* 0x001fc800078e00ff */
[----:B------:R-:W-:Y:S01]  /*12c70*/  IMAD.MOV.U32 R4, RZ, RZ, R0 ;  /* 0x000000ffff047224 */ /* 0x000fe200078e0000 */
[----:B-1----:R-:W-:-:S05]  /*12c80*/  @P0 SHF.R.U32.HI R4, RZ, R6, R5 ;  /* 0x00000006ff040219 */ /* 0x002fca0000011605 */
[----:B------:R-:W-:-:S04]  /*12c90*/  IMAD.MOV R5, RZ, RZ, -R4 ;  /* 0x000000ffff057224 */ /* 0x000fc800078e0a04 */
[----:B------:R-:W-:Y:S01]  /*12ca0*/  IMAD R0, R7, R5, R0 ;  /* 0x0000000507007224 */ /* 0x000fe200078e0200 */
[----:B------:R-:W-:Y:S01]  /*12cb0*/  SHF.R.S32.HI R5, RZ, 0x1f, R4 ;  /* 0x0000001fff057819 */ /* 0x000fe20000011404 */
        /* <DEDUP_REMOVED lines=9> */
[----:B------:R-:W-:Y:S02]  /*12d50*/  ISETP.GE.AND P0, PT, R10, UR4, PT ;  /* 0x000000040a007c0c */ /* 0x000fe4000bf06270 */
[----:B------:R0:W5:Y:S01]  /*12d60*/  LDL R10, [R1+0x20] ;  /* 0x00002000010a7983 */ /* 0x0001620000100800 */
[----:B------:R-:W1:Y:S01]  /*12d70*/  S2R R5, SR_TID.X ;  /* 0x0000000000057919 */ /* 0x000e620000002100 */
[----:B------:R-:W-:Y:S01]  /*12d80*/  IMAD R0, R0, UR5, R4 ;  /* 0x0000000500007c24 */ /* 0x000fe2000f8e0204 */
[----:B------:R-:W-:-:S03]  /*12d90*/  LEA R4, P3, R2, UR6, 0x1 ;  /* 0x0000000602047c11 */ /* 0x000fc6000f8608ff */
[----:B------:R-:W-:Y:S01]  /*12da0*/  IMAD.IADD R0, R3, 0x1, R0 ;  /* 0x0000000103007824 */ /* 0x000fe200078e0200 */
[----:B------:R-:W-:-:S04]  /*12db0*/  ISETP.GE.AND P1, PT, R11, UR4, PT ;  /* 0x000000040b007c0c */ /* 0x000fc8000bf26270 */
[----:B------:R-:W-:Y:S01]  /*12dc0*/  LEA.HI.X R3, R2, UR7, R0, 0x1, P3 ;  /* 0x0000000702037c11 */ /* 0x000fe200098f0c00 */
[----:B-1----:R-:W-:-:S05]  /*12dd0*/  IMAD.SHL.U32 R8, R5, 0x8, RZ ;  /* 0x0000000805087824 */ /* 0x002fca00078e00ff */
[----:B------:R-:W-:-:S04]  /*12de0*/  LOP3.LUT R8, R8, 0x38, RZ, 0xc0, !PT ;  /* 0x0000003808087812 */ /* 0x000fc800078ec0ff */
[----:B------:R-:W-:Y:S01]  /*12df0*/  ISETP.GE.AND P2, PT, R8, UR4, PT ;  /* 0x0000000408007c0c */ /* 0x000fe2000bf46270 */
[----:B------:R-:W-:-:S03]  /*12e00*/  UMOV UR4, 0xffffffff ;  /* 0xffffffff00047882 */ /* 0x000fc60000000000 */
[----:B0-----:R-:W-:Y:S09]  /*12e10*/  BRA.DIV UR4, `(.L_x_1484) ;  /* 0x0000004604787947 */ /* 0x001ff2000b800000 */
[----:B------:R-:W0:Y:S01]  /*12e20*/  S2R R5, SR_TID.X ;  /* 0x0000000000057919 */ /* 0x000e220000002100 */
[----:B------:R-:W2:Y:S01]  /*12e30*/  LDL.LU R8, [R1+0x2c] ;  /* 0x00002c0001087983 */ /* 0x000ea20000300800 */
[----:B0-----:R-:W-:-:S04]  /*12e40*/  LOP3.LUT R5, R5, 0x7f, RZ, 0xc0, !PT ;  /* 0x0000007f05057812 */ /* 0x001fc800078ec0ff */
[----:B------:R-:W-:Y:S02]  /*12e50*/  SHF.R.U32.HI R6, RZ, 0x3, R5 ;  /* 0x00000003ff067819 */ /* 0x000fe40000011605 */
[----:B------:R-:W3:Y:S04]  /*12e60*/  LDL.LU R5, [R1+0x30] ;  /* 0x0000300001057983 */ /* 0x000ee80000300800 */
[----:B------:R-:W-:Y:S01]  /*12e70*/  SHFL.IDX PT, R9, R3, 0x1, 0x181f ;  /* 0x00381f0003097f89 */ /* 0x000fe200000e0000 */
[----:B------:R-:W-:Y:S01]  /*12e80*/  ULDC.64 UR4, c[0x0][0x208] ;  /* 0x0000820000047ab9 */ /* 0x000fe20000000a00 */
[----:B--2---:R-:W-:Y:S02]  /*12e90*/  IMAD.IADD R0, R6, 0x1, R8 ;  /* 0x0000000106007824 */ /* 0x004fe400078e0208 */
[----:B------:R-:W0:Y:S01]  /*12ea0*/  S2R R6, SR_TID.X ;  /* 0x0000000000067919 */ /* 0x000e220000002100 */
[----:B---3--:R-:W-:-:S02]  /*12eb0*/  IMAD R2, R5, R7, RZ ;  /* 0x0000000705027224 */ /* 0x008fc400078e02ff */
[----:B------:R-:W1:Y:S01]  /*12ec0*/  SHFL.IDX PT, R7, R4, RZ, 0x181f ;  /* 0x00181fff04077589 */ /* 0x000e6200000e0000 */
[----:B0-----:R-:W-:-:S03]  /*12ed0*/  IMAD.SHL.U32 R11, R6, 0x8, RZ ;  /* 0x00000008060b7824 */ /* 0x001fc600078e00ff */
[----:B------:R-:W0:Y:S01]  /*12ee0*/  SHFL.IDX PT, R6, R3, RZ, 0x181f ;  /* 0x00181fff03067589 */ /* 0x000e2200000e0000 */
[C---:B------:R-:W-:Y:S01]  /*12ef0*/  VIADD R5, R0.reuse, 0x10 ;  /* 0x0000001000057836 */ /* 0x040fe20000000000 */
[----:B------:R-:W-:-:S04]  /*12f00*/  ISETP.GE.AND P4, PT, R0, R2, PT ;  /* 0x000000020000720c */ /* 0x000fc80003f86270 */
[----:B------:R-:W-:Y:S02]  /*12f10*/  ISETP.GE.AND P3, PT, R5, R2, PT ;  /* 0x000000020500720c */ /* 0x000fe40003f66270 */
[----:B------:R-:W2:Y:S01]  /*12f20*/  SHFL.IDX PT, R5, R4, 0x1, 0x181f ;  /* 0x00381f0004057f89 */ /* 0x000ea200000e0000 */
[----:B------:R-:W-:-:S06]  /*12f30*/  LOP3.LUT R11, R11, 0x38, RZ, 0xc0, !PT ;  /* 0x000000380b0b7812 */ /* 0x000fcc00078ec0ff */
[----:B-1----:R-:W-:-:S05]  /*12f40*/  @!P4 LEA R7, P5, R11, R7, 0x1 ;  /* 0x000000070b07c211 */ /* 0x002fca00078a08ff */
[----:B0-----:R-:W-:-:S05]  /*12f50*/  @!P4 IMAD.X R6, RZ, RZ, R6, P5 ;  /* 0x000000ffff06c224 */ /* 0x001fca00028e0606 */
[----:B------:R-:W-:-:S04]  /*12f60*/  @!P4 LOP3.LUT R7, R7, R6, RZ, 0x3c, !PT ;  /* 0x000000060707c212 */ /* 0x000fc800078e3cff */
[----:B------:R-:W-:Y:S02]  /*12f70*/  @!P4 LOP3.LUT R6, R7, R6, RZ, 0x3c, !PT ;  /* 0x000000060706c212 */ /* 0x000fe400078e3cff */
[----:B--2---:R-:W-:Y:S02]  /*12f80*/  @!P3 LEA R8, P5, R11, R5, 0x1 ;  /* 0x000000050b08b211 */ /* 0x004fe400078a08ff */
[----:B------:R-:W-:-:S03]  /*12f90*/  @!P4 LOP3.LUT R7, R7, R6, RZ, 0x3c, !PT ;  /* 0x000000060707c212 */ /* 0x000fc600078e3cff */
[----:B------:R-:W-:Y:S02]  /*12fa0*/  @!P3 IMAD.X R5, RZ, RZ, R9, P5 ;  /* 0x000000ffff05b224 */ /* 0x000fe400028e0609 */
[----:B-----5:R-:W-:Y:S04]  /*12fb0*/  @!P4 LDGSTS.E.BYPASS.LTC128B.128 [R10+0xc400], desc[UR4][R6.64], !P2 ;  /* 0x0c400000060acfae */ /* 0x020fe8000d101d44 */
[----:B------:R-:W-:Y:S04]  /*12fc0*/  @!P4 LDGSTS.E.BYPASS.LTC128B.128 [R10+0x10400], desc[UR4][R6.64+0x80], !P1 ;  /* 0x10400080060acfae */ /* 0x000fe8000c901d44 */
[----:B------:R0:W-:Y:S02]  /*12fd0*/  @!P4 LDGSTS.E.BYPASS.LTC128B.128 [R10+0x14400], desc[UR4][R6.64+0x100], !P0 ;  /* 0x14400100060acfae */ /* 0x0001e4000c101d44 */
[----:B0-----:R-:W-:-:S02]  /*12fe0*/  @!P3 IMAD.MOV.U32 R6, RZ, RZ, R8 ;  /* 0x000000ffff06b224 */ /* 0x001fc400078e0008 */
[----:B------:R-:W-:Y:S02]  /*12ff0*/  @!P3 IMAD.MOV.U32 R7, RZ, RZ, R5 ;  /* 0x000000ffff07b224 */ /* 0x000fe400078e0005 */
[----:B------:R-:W-:-:S03]  /*13000*/  VIADD R5, R0, 0x20 ;  /* 0x0000002000057836 */ /* 0x000fc60000000000 */
[----:B------:R-:W-:Y:S04]  /*13010*/  @!P3 LDGSTS.E.BYPASS.LTC128B.128 [R10+0xcc00], desc[UR4][R6.64], !P2 ;  /* 0x0cc00000060abfae */ /* 0x000fe8000d101d44 */
[----:B------:R-:W-:Y:S04]  /*13020*/  @!P3 LDGSTS.E.BYPASS.LTC128B.128 [R10+0x10c00], desc[UR4][R6.64+0x80], !P1 ;  /* 0x10c00080060abfae */ /* 0x000fe8000c901d44 */
[----:B------:R0:W-:Y:S01]  /*13030*/  @!P3 LDGSTS.E.BYPASS.LTC128B.128 [R10+0x14c00], desc[UR4][R6.64+0x100], !P0 ;  /* 0x14c00100060abfae */ /* 0x0001e2000c101d44 */
[----:B------:R-:W-:-:S03]  /*13040*/  ISETP.GE.AND P3, PT, R5, R2, PT ;  /* 0x000000020500720c */ /* 0x000fc60003f66270 */
[----:B------:R-:W1:Y:S04]  /*13050*/  SHFL.IDX PT, R5, R4, 0x2, 0x181f ;  /* 0x00581f0004057f89 */ /* 0x000e6800000e0000 */
[----:B------:R-:W0:Y:S06]  /*13060*/  SHFL.IDX PT, R8, R3, 0x2, 0x181f ;  /* 0x00581f0003087f89 */ /* 0x000e2c00000e0000 */
        /* <DEDUP_REMOVED lines=43> */
[----:B-1----:R-:W1:Y:S01]  /*13320*/  SHFL.IDX PT, R6, R3, 0x6, 0x181f ;  /* 0x00d81f0003067f89 */ /* 0x002e6200000e0000 */
[----:B0-----:R-:W-:-:S03]  /*13330*/  @!P4 LEA R5, P3, R11, R5, 0x1 ;  /* 0x000000050b05c211 */ /* 0x001fc600078608ff */
[----:B------:R-:W0:Y:S04]  /*13340*/  SHFL.IDX PT, R3, R3, 0x7, 0x181f ;  /* 0x00f81f0003037f89 */ /* 0x000e2800000e0000 */
[----:B------:R-:W2:Y:S01]  /*13350*/  SHFL.IDX PT, R4, R4, 0x7, 0x181f ;  /* 0x00f81f0004047f89 */ /* 0x000ea200000e0000 */
[----:B-1----:R-:W-:-:S04]  /*13360*/  @!P4 IMAD.X R6, RZ, RZ, R6, P3 ;  /* 0x000000ffff06c224 */ /* 0x002fc800018e0606 */
[----:B------:R-:W-:Y:S02]  /*13370*/  @!P4 IMAD.MOV.U32 R7, RZ, RZ, R6 ;  /* 0x000000ffff07c224 */ /* 0x000fe400078e0006 */
[----:B------:R-:W-:-:S05]  /*13380*/  @!P4 IMAD.MOV.U32 R6, RZ, RZ, R5 ;  /* 0x000000ffff06c224 */ /* 0x000fca00078e0005 */
[----:B------:R1:W-:Y:S04]  /*13390*/  @!P4 LDGSTS.E.BYPASS.LTC128B.128 [R10+0xf400], desc[UR4][R6.64], !P2 ;  /* 0x0f400000060acfae */ /* 0x0003e8000d101d44 */
[----:B------:R1:W-:Y:S04]  /*133a0*/  @!P4 LDGSTS.E.BYPASS.LTC128B.128 [R10+0x13400], desc[UR4][R6.64+0x80], !P1 ;  /* 0x13400080060acfae */ /* 0x0003e8000c901d44 */
[----:B0-2---:R1:W-:Y:S02]  /*133b0*/  @!P4 LDGSTS.E.BYPASS.LTC128B.128 [R10+0x17400], desc[UR4][R6.64+0x100], !P0 ;  /* 0x17400100060acfae */ /* 0x0053e4000c101d44 */
.L_x_1603:
[----:B------:R-:W-:Y:S01]  /*133c0*/  VIADD R0, R0, 0x70 ;  /* 0x0000007000007836 */ /* 0x000fe20000000000 */
[----:B------:R-:W-:Y:S04]  /*133d0*/  BSSY B0, `(.L_x_1485) ;  /* 0x000000f000007945 */ /* 0x000fe80003800000 */
[----:B------:R-:W-:-:S13]  /*133e0*/  ISETP.GE.AND P3, PT, R0, R2, PT ;  /* 0x000000020000720c */ /* 0x000fda0003f66270 */
[----:B------:R-:W-:Y:S05]  /*133f0*/  @P3 BRA `(.L_x_1486) ;  /* 0x0000000000303947 */ /* 0x000fea0003800000 */
[----:B------:R-:W0:Y:S01]  /*13400*/  S2R R5, SR_TID.X ;  /* 0x0000000000057919 */ /* 0x000e220000002100 */
[----:B------:R-:W-:Y:S01]  /*13410*/  ULDC.64 UR4, c[0x0][0x208] ;  /* 0x0000820000047ab9 */ /* 0x000fe20000000a00 */
[----:B0-----:R-:W-:-:S05]  /*13420*/  IMAD.SHL.U32 R5, R5, 0x8, RZ ;  /* 0x0000000805057824 */ /* 0x001fca00078e00ff */
        /* <DEDUP_REMOVED lines=9> */
.L_x_1486:
[----:B------:R-:W-:Y:S05]  /*134c0*/  BSYNC B0 ;  /* 0x0000000000007941 */ /* 0x000fea0003800000 */
.L_x_1485:
[----:B01----:R-:W2:Y:S01]  /*134d0*/  LDL R10, [R1] ;  /* 0x00000000010a7983 */ /* 0x003ea20000100800 */
[----:B------:R-:W-:Y:S01]  /*134e0*/  PLOP3.LUT P0, PT, PT, PT, PT, 0x80, 0x0 ;  /* 0x000000000000781c */ /* 0x000fe20003f0f070 */
[----:B------:R-:W-:Y:S01]  /*134f0*/  NOP ;  /* 0x0000000000007918 */ /* 0x000fe20000000000 */
[----:B--2---:R-:W-:-:S11]  /*13500*/  VIADD R10, R10, 0x2a800 ;  /* 0x0002a8000a0a7836 */ /* 0x004fd60000000000 */
.L_x_1487:
[----:B------:R-:W2:Y:S01]  /*13510*/  LDL R2, [R1] ;  /* 0x0000000001027983 */ /* 0x000ea20000100800 */
        /* <DEDUP_REMOVED lines=18> */
.L_x_1604:
[----:B------:R-:W-:Y:S05]  /*13640*/  BSYNC B0 ;  /* 0x0000000000007941 */ /* 0x000fea0003800000 */
.L_x_1488:
[----:B------:R-:W2:Y:S04]  /*13650*/  LDL R3, [R1+0x28] ;  /* 0x0000280001037983 */ /* 0x000ea80000100800 */
[----:B0-----:R-:W3:Y:S01]  /*13660*/  LDL R2, [R1+0x24] ;  /* 0x0000240001027983 */ /* 0x001ee20000100800 */
[----:B------:R-:W-:Y:S01]  /*13670*/  BSSY B0, `(.L_x_1490) ;  /* 0x0000223000007945 */ /* 0x000fe20003800000 */
[----:B--2---:R-:W-:-:S05]  /*13680*/  VIADD R0, R3, 0xfffffffe ;  /* 0xfffffffe03007836 */ /* 0x004fca0000000000 */
[----:B---3--:R-:W-:-:S13]  /*13690*/  ISETP.GE.AND P0, PT, R0, R2, PT ;  /* 0x000000020000720c */ /* 0x008fda0003f06270 */
[----:B------:R-:W-:Y:S05]  /*136a0*/  @!P0 BRA `(.L_x_1491) ;  /* 0x00000020007c8947 */ /* 0x000fea0003800000 */
[----:B------:R-:W-:Y:S01]  /*136b0*/  LOP3.LUT R8, RZ, R2, RZ, 0x33, !PT ;  /* 0x00000002ff087212 */ /* 0x000fe200078e33ff */
[----:B------:R-:W-:Y:S01]  /*136c0*/  IMAD.MOV R2, RZ, RZ, -R3 ;  /* 0x000000ffff027224 */ /* 0x000fe200078e0a03 */
[----:B------:R-:W-:Y:S04]  /*136d0*/  BSSY B2, `(.L_x_1492) ;  /* 0x00000b9000027945 */ /* 0x000fe80003800000 */
[----:B------:R-:W-:-:S05]  /*136e0*/  VIADDMNMX R8, R2, 0x1, R8, !PT ;  /* 0x0000000102087846 */ /* 0x000fca0007800108 */
[----:B------:R-:W-:-:S05]  /*136f0*/  IMAD.IADD R2, R3, 0x1, R8 ;  /* 0x0000000103027824 */ /* 0x000fca00078e0208 */
[----:B------:R-:W-:-:S04]  /*13700*/  LOP3.LUT R2, R2, 0x1, RZ, 0xc0, !PT ;  /* 0x0000000102027812 */ /* 0x000fc800078ec0ff */
[----:B------:R-:W-:-:S13]  /*13710*/  ISETP.NE.U32.AND P0, PT, R2, 0x1, PT ;  /* 0x000000010200780c */ /* 0x000fda0003f05070 */
[----:B------:R-:W-:Y:S05]  /*13720*/  @P0 BRA `(.L_x_1493) ;  /* 0x0000000800cc0947 */ /* 0x000fea0003800000 */
[----:B------:R-:W2:Y:S04]  /*13730*/  LDL R5, [R1+0x18] ;  /* 0x0000180001057983 */ /* 0x000ea80000100800 */
[----:B------:R-:W3:Y:S04]  /*13740*/  LDL R4, [R1+0x4] ;  /* 0x0000040001047983 */ /* 0x000ee80000100800 */
[----:B------:R-:W4:Y:S01]  /*13750*/  LDL R3, [R1+0x10] ;  /* 0x0000100001037983 */ /* 0x000f220000100800 */
[----:B------:R-:W-:Y:S01]  /*13760*/  BSSY B1, `(.L_x_1494) ;  /* 0x00000ab000017945 */ /* 0x000fe20003800000 */
[----:B--2---:R-:W-:Y:S01]  /*13770*/  LOP3.LUT P1, RZ, R5, 0x1, RZ, 0xc0, !PT ;  /* 0x0000000105ff7812 */ /* 0x004fe2000782c0ff */
[----:B---3--:R-:W-:-:S05]  /*13780*/  VIADD R7, R4, 0x1 ;  /* 0x0000000104077836 */ /* 0x008fca0000000000 */
[----:B------:R-:W-:-:S04]  /*13790*/  ISETP.NE.AND P0, PT, R7, 0x2, PT ;  /* 0x000000020700780c */ /* 0x000fc80003f05270 */
[----:B------:R-:W-:Y:S02]  /*137a0*/  SEL R9, RZ, 0x1, P0 ;  /* 0x00000001ff097807 */ /* 0x000fe40000000000 */
[----:B------:R-:W-:Y:S02]  /*137b0*/  SEL R7, R7, RZ, P0 ;  /* 0x000000ff07077207 */ /* 0x000fe40000000000 */
[----:B----4-:R-:W-:Y:S01]  /*137c0*/  LOP3.LUT R9, R3, R9, RZ, 0x3c, !PT ;  /* 0x0000000903097212 */ /* 0x010fe200078e3cff */
[----:B------:R-:W-:Y:S06]  /*137d0*/  @!P1 BRA `(.L_x_1495) ;  /* 0x00000008008c9947 */ /* 0x000fec0003800000 */
[----:B------:R-:W-:Y:S01]  /*137e0*/  ULDC.64 UR4, c[0x0][0x418] ;  /* 0x0001060000047ab9 */ /* 0x000fe20000000a00 */
[----:B------:R-:W-:Y:S01]  /*137f0*/  IMAD.MOV.U32 R4, RZ, RZ, R17 ;  /* 0x000000ffff047224 */ /* 0x000fe200078e0011 */
[----:B------:R-:W-:-:S04]  /*13800*/  ISETP.NE.U32.AND P0, PT, RZ, UR4, PT ;  /* 0x00000004ff007c0c */ /* 0x000fc8000bf05070 */
[----:B------:R-:W-:-:S13]  /*13810*/  ISETP.NE.AND.EX P0, PT, RZ, UR5, PT, P0 ;  /* 0x00000005ff007c0c */ /* 0x000fda000bf05300 */
[----:B------:R-:W-:Y:S05]  /*13820*/  @!P0 BRA `(.L_x_1496) ;  /* 0x0000000000508947 */ /* 0x000fea0003800000 */
[----:B------:R-:W2:Y:S01]  /*13830*/  LDL R11, [R1+0x1c] ;  /* 0x00001c00010b7983 */ /* 0x000ea20000100800 */
[----:B------:R-:W0:Y:S01]  /*13840*/  LDC R5, c[0x0][0x43c] ;  /* 0x00010f00ff057b82 */ /* 0x000e220000000800 */
[----:B------:R-:W-:Y:S02]  /*13850*/  ULDC.64 UR6, c[0x0][0x428] ;  /* 0x00010a0000067ab9 */ /* 0x000fe40000000a00 */
[----:B------:R-:W3:Y:S01]  /*13860*/  LDL R6, [R1+0xc] ;  /* 0x00000c0001067983 */ /* 0x000ee20000100800 */
        /* <DEDUP_REMOVED lines=16> */
.L_x_1496:
[----:B------:R-:W2:Y:S01]  /*13970*/  LDL R2, [R1] ;  /* 0x0000000001027983 */ /* 0x000ea20000100800 */
[----:B------:R-:W-:Y:S01]  /*13980*/  BSSY B3, `(.L_x_1497) ;  /* 0x0000005000037945 */ /* 0x000fe20003800000 */
[----:B--2---:R-:W-:Y:S01]  /*13990*/  IMAD R3, R7, 0x8, R2 ;  /* 0x0000000807037824 */ /* 0x004fe200078e0202 */
[----:B------:R-:W-:-:S04]  /*139a0*/  SHF.L.U32 R2, R9, 0x1f, RZ ;  /* 0x0000001f09027819 */ /* 0x000fc800000006ff */
[----:B------:R-:W1:Y:S02]  /*139b0*/  SYNCS.PHASECHK.TRANS64.TRYWAIT P0, [R3+URZ+0x2a840], R2 ;  /* 0x02a84002030075a7 */ /* 0x000e64000800017f */
[----:B-1----:R-:W-:Y:S05]  /*139c0*/  @!P0 BRA `(.L_x_1498) ;  /* 0x00000044009c8947 */ /* 0x002fea0003800000 */
.L_x_1605:
[----:B------:R-:W-:Y:S05]  /*139d0*/  BSYNC B3 ;  /* 0x0000000000037941 */ /* 0x000fea0003800000 */
.L_x_1497:
        /* <DEDUP_REMOVED lines=12> */
.L_x_1500:
[----:B------:R-:W-:Y:S05]  /*13aa0*/  BSYNC B3 ;  /* 0x0000000000037941 */ /* 0x000fea0003800000 */
.L_x_1499:
[----:B------:R-:W2:Y:S04]  /*13ab0*/  LDL R5, [R1] ;  /* 0x0000000001057983 */ /* 0x000ea80000100800 */
        /* <DEDUP_REMOVED lines=10> */
[----:B---3--:R-:W-:Y:S02]  /*13b60*/  IMAD R2, R0, 0x60, R2 ;  /* 0x0000006000027824 */ /* 0x008fe400078e0202 */
[----:B------:R-:W-:-:S08]  /*13b70*/  VIADD R5, R6, 0x18400 ;  /* 0x0001840006057836 */ /* 0x000fd00000000000 */
.L_x_1501:
        /* <DEDUP_REMOVED lines=16> */
.L_x_1502:
        /* <DEDUP_REMOVED lines=15> */
.L_x_1503:
        /* <DEDUP_REMOVED lines=17> */
.L_x_1606:
[----:B------:R-:W-:Y:S05]  /*13e80*/  BSYNC B3 ;  /* 0x0000000000037941 */ /* 0x000fea0003800000 */
.L_x_1504:
[----:B------:R1:W5:Y:S01]  /*13e90*/  LDL R15, [R1+0x4] ;  /* 0x00000400010f7983 */ /* 0x0003620000100800 */
[----:B------:R-:W-:Y:S01]  /*13ea0*/  BSSY B3, `(.L_x_1506) ;  /* 0x000000d000037945 */ /* 0x000fe20003800000 */
[----:B------:R-:W-:Y:S02]  /*13eb0*/  IMAD.MOV.U32 R12, RZ, RZ, 0x0 ;  /* 0x00000000ff0c7424 */ /* 0x000fe400078e00ff */
[----:B------:R-:W-:Y:S01]  /*13ec0*/  IMAD.MOV.U32 R13, RZ, RZ, 0x14f00000 ;  /* 0x14f00000ff0d7424 */ /* 0x000fe200078e00ff */
[----:B------:R-:W-:Y:S06]  /*13ed0*/  @P1 BRA `(.L_x_1507) ;  /* 0x0000000000241947 */ /* 0x000fec0003800000 */
[----:B------:R-:W2:Y:S01]  /*13ee0*/  LDL R6, [R1] ;  /* 0x0000000001067983 */ /* 0x000ea20000100800 */
[----:B------:R-:W3:Y:S01]  /*13ef0*/  S2R R5, SR_TID.X ;  /* 0x0000000000057919 */ /* 0x000ee20000002100 */
[----:B0-----:R-:W-:Y:S01]  /*13f00*/  IMAD.MOV.U32 R3, RZ, RZ, 0x6000 ;  /* 0x00006000ff037424 */ /* 0x001fe200078e00ff */
[----:B---3--:R-:W-:-:S04]  /*13f10*/  LOP3.LUT R5, R5, 0x1f, RZ, 0xc0, !PT ;  /* 0x0000001f05057812 */ /* 0x008fc800078ec0ff */
[----:B------:R-:W-:Y:S01]  /*13f20*/  ISETP.NE.AND P0, PT, R5, RZ, PT ;  /* 0x000000ff0500720c */ /* 0x000fe20003f05270 */
[----:B--2--5:R-:W-:-:S04]  /*13f30*/  IMAD R2, R15, 0x8, R6 ;  /* 0x000000080f027824 */ /* 0x024fc800078e0206 */
[----:B------:R2:W-:Y:S08]  /*13f40*/  SYNCS.ARRIVE.TRANS64 RZ, [R2+URZ+0x2a850], R3 ;  /* 0x02a8500302ff79a7 */ /* 0x0005f0000800003f */
[----:B------:R-:W-:Y:S05]  /*13f50*/  @!P0 BRA `(.L_x_1507) ;  /* 0x0000000000048947 */ /* 0x000fea0003800000 */
[----:B------:R-:W-:Y:S01]  /*13f60*/  BPT.TRAP 0x1 ;  /* 0x000000040000795c */ /* 0x000fe20000300000 */
.L_x_1507:
[----:B------:R-:W-:Y:S05]  /*13f70*/  BSYNC B3 ;  /* 0x0000000000037941 */ /* 0x000fea0003800000 */
.L_x_1506:
[----:B0-2---:R-:W2:Y:S04]  /*13f80*/  LDL R2, [R1] ;  /* 0x0000000001027983 */ /* 0x005ea80000100800 */
[----:B------:R-:W3:Y:S04]  /*13f90*/  LDL R6, [R1+0x14] ;  /* 0x0000140001067983 */ /* 0x000ee80000100800 */
[----:B------:R-:W3:Y:S01]  /*13fa0*/  LDL.LU R3, [R1+0x8] ;  /* 0x0000080001037983 */ /* 0x000ee20000300800 */
[----:B------:R-:W-:Y:S01]  /*13fb0*/  R2UR UR10, R11 ;  /* 0x000000000b0a72ca */ /* 0x000fe200000e0000 */
[----:B------:R-:W-:Y:S01]  /*13fc0*/  UIADD3 UR4, UP0, UR36, 0x470, URZ ;  /* 0x0000047024047890 */ /* 0x000fe2000ff1e03f */
[----:B------:R-:W-:-:S02]  /*13fd0*/  R2UR UR6, R12 ;  /* 0x000000000c0672ca */ /* 0x000fc400000e0000 */
[----:B------:R-:W-:Y:S01]  /*13fe0*/  R2UR UR7, R13 ;  /* 0x000000000d0772ca */ /* 0x000fe200000e0000 */
[----:B------:R-:W-:Y:S01]  /*13ff0*/  UIADD3.X UR5, URZ, UR37, URZ, UP0, !UPT ;  /* 0x000000253f057290 */ /* 0x000fe200087fe43f */
[----:B------:R-:W-:Y:S01]  /*14000*/  PLOP3.LUT P0, PT, PT, PT, PT, 0x80, 0x0 ;  /* 0x000000000000781c */ /* 0x000fe20003f0f070 */
[C-C-:B--2--5:R-:W-:Y:S02]  /*14010*/  IMAD R5, R15.reuse, 0x8, R2.reuse ;  /* 0x000000080f057824 */ /* 0x164fe400078e0202 */
[----:B------:R-:W-:Y:S02]  /*14020*/  IMAD R2, R15, 0x6000, R2 ;  /* 0x000060000f027824 */ /* 0x000fe400078e0202 */
[----:B------:R-:W-:Y:S02]  /*14030*/  VIADD R5, R5, 0x2a850 ;  /* 0x0002a85005057836 */ /* 0x000fe40000000000 */
[----:B---3--:R-:W-:Y:S02]  /*14040*/  IMAD R3, R3, 0x60, R6 ;  /* 0x0000006003037824 */ /* 0x008fe400078e0206 */
[----:B------:R-:W-:-:S07]  /*14050*/  VIADD R6, R2, 0x400 ;  /* 0x0000040002067836 */ /* 0x000fce0000000000 */
.L_x_1508:
        /* <DEDUP_REMOVED lines=15> */
.L_x_1509:
        /* <DEDUP_REMOVED lines=12> */
.L_x_1495:
[----:B------:R-:W-:Y:S05]  /*14210*/  BSYNC B1 ;  /* 0x0000000000017941 */ /* 0x000fea0003800000 */
.L_x_1494:
[----:B0-----:R-:W2:Y:S04]  /*14220*/  LDL R0, [R1+0x28] ;  /* 0x0000280001007983 */ /* 0x001ea80000100800 */
[----:B------:R0:W-:Y:S04]  /*14230*/  STL [R1+0x4], R7 ;  /* 0x0000040701007387 */ /* 0x0001e80000100800 */
[----:B------:R0:W-:Y:S02]  /*14240*/  STL [R1+0x10], R9 ;  /* 0x0000100901007387 */ /* 0x0001e40000100800 */
[----:B0-2---:R-:W-:-:S07]  /*14250*/  VIADD R0, R0, 0xfffffffd ;  /* 0xfffffffd00007836 */ /* 0x005fce0000000000 */
.L_x_1493:
[----:B------:R-:W-:Y:S05]  /*14260*/  BSYNC B2 ;  /* 0x0000000000027941 */ /* 0x000fea0003800000 */
.L_x_1492:
[----:B------:R-:W2:Y:S01]  /*14270*/  LDL.LU R2, [R1+0x28] ;  /* 0x0000280001027983 */ /* 0x000ea20000300800 */
[----:B------:R-:W-:Y:S01]  /*14280*/  VIADD R8, R8, 0xfffffffe ;  /* 0xfffffffe08087836 */ /* 0x000fe20000000000 */
[----:B--2---:R-:W-:-:S04]  /*14290*/  LOP3.LUT R2, RZ, R2, RZ, 0x33, !PT ;  /* 0x00000002ff027212 */ /* 0x004fc800078e33ff */
[----:B------:R-:W-:-:S13]  /*142a0*/  ISETP.NE.AND P0, PT, R8, R2, PT ;  /* 0x000000020800720c */ /* 0x000fda0003f05270 */
[----:B------:R-:W-:Y:S05]  /*142b0*/  @!P0 BRA `(.L_x_1491) ;  /* 0x0000001400788947 */ /* 0x000fea0003800000 */
[----:B------:R-:W-:-:S07]  /*142c0*/  IMAD.MOV.U32 R9, RZ, RZ, R17 ;  /* 0x000000ffff097224 */ /* 0x000fce00078e0011 */
.L_x_1542:
[----:B--2---:R-:W2:Y:S04]  /*142d0*/  LDL R4, [R1+0x18] ;  /* 0x0000180001047983 */ /* 0x004ea80000100800 */
[----:B---3--:R-:W3:Y:S04]  /*142e0*/  LDL R3, [R1+0x4] ;  /* 0x0000040001037983 */ /* 0x008ee80000100800 */
[----:B------:R-:W4:Y:S01]  /*142f0*/  LDL R2, [R1+0x10] ;  /* 0x0000100001027983 */ /* 0x000f220000100800 */
[----:B------:R-:W-:Y:S05]  /*14300*/  YIELD ;  /* 0x0000000000007946 */ /* 0x000fea0003800000 */
[----:B------:R-:W-:Y:S01]  /*14310*/  BSSY B1, `(.L_x_1510) ;  /* 0x00000a8000017945 */ /* 0x000fe20003800000 */
[----:B--2---:R-:W-:Y:S01]  /*14320*/  LOP3.LUT P1, RZ, R4, 0x1, RZ, 0xc0, !PT ;  /* 0x0000000104ff7812 */ /* 0x004fe2000782c0ff */
[----:B---3--:R-:W-:-:S05]  /*14330*/  VIADD R4, R3, 0x1 ;  /* 0x0000000103047836 */ /* 0x008fca0000000000 */
[----:B------:R-:W-:-:S04]  /*14340*/  ISETP.NE.AND P0, PT, R4, 0x2, PT ;  /* 0x000000020400780c */ /* 0x000fc80003f05270 */
[----:B------:R-:W-:Y:S02]  /*14350*/  SEL R5, RZ, 0x1, P0 ;  /* 0x00000001ff057807 */ /* 0x000fe40000000000 */
[----:B------:R-:W-:Y:S02]  /*14360*/  SEL R4, R4, RZ, P0 ;  /* 0x000000ff04047207 */ /* 0x000fe40000000000 */
[----:B----4-:R-:W-:Y:S01]  /*14370*/  LOP3.LUT R5, R2, R5, RZ, 0x3c, !PT ;  /* 0x0000000502057212 */ /* 0x010fe200078e3cff */
[----:B0-----:R-:W-:Y:S06]  /*14380*/  @!P1 BRA `(.L_x_1511) ;  /* 0x0000000800809947 */ /* 0x001fec0003800000 */
        /* <DEDUP_REMOVED lines=20> */
[----:B------:R-:W-:-:S04]  /*144d0*/  IMAD.WIDE.U32 R2, R11, UR6, R2 ;  /* 0x000000060b027c25 */ /* 0x000fc8000f8e0002 */
[----:B------:R-:W-:Y:S01]  /*144e0*/  IMAD.IADD R3, R6, 0x1, R3 ;  /* 0x0000000106037824 */ /* 0x000fe200078e0203 */
[----:B------:R-:W-:-:S04]  /*144f0*/  LEA R6, P0, R2, UR4, 0x2 ;  /* 0x0000000402067c11 */ /* 0x000fc8000f8010ff */
[----:B------:R-:W-:-:S05]  /*14500*/  LEA.HI.X R7, R2, UR5, R3, 0x2, P0 ;  /* 0x0000000502077c11 */ /* 0x000fca00080f1403 */
[----:B------:R0:W5:Y:S04]  /*14510*/  LDG.E R9, desc[UR8][R6.64] ;  /* 0x0000000806097981 */ /* 0x000168000c1e1900 */
.L_x_1512:
[----:B------:R-:W2:Y:S01]  /*14520*/  LDL R2, [R1] ;  /* 0x0000000001027983 */ /* 0x000ea20000100800 */
[----:B------:R-:W-:Y:S01]  /*14530*/  BSSY B2, `(.L_x_1513) ;  /* 0x0000005000027945 */ /* 0x000fe20003800000 */
[----:B--2---:R-:W-:Y:S01]  /*14540*/  IMAD R3, R4, 0x8, R2 ;  /* 0x0000000804037824 */ /* 0x004fe200078e0202 */
[----:B------:R-:W-:-:S04]  /*14550*/  SHF.L.U32 R2, R5, 0x1f, RZ ;  /* 0x0000001f05027819 */ /* 0x000fc800000006ff */
[----:B------:R-:W2:Y:S02]  /*14560*/  SYNCS.PHASECHK.TRANS64.TRYWAIT P0, [R3+URZ+0x2a840], R2 ;  /* 0x02a84002030075a7 */ /* 0x000ea4000800017f */
[----:B--2---:R-:W-:Y:S05]  /*14570*/  @!P0 BRA `(.L_x_1514) ;  /* 0x0000003800d88947 */ /* 0x004fea0003800000 */
.L_x_1607:
[----:B------:R-:W-:Y:S05]  /*14580*/  BSYNC B2 ;  /* 0x0000000000027941 */ /* 0x000fea0003800000 */
.L_x_1513:
[----:B0-----:R-:W0:Y:S01]  /*14590*/  S2R R6, SR_TID.X ;  /* 0x0000000000067919 */ /* 0x001e220000002100 */
        /* <DEDUP_REMOVED lines=11> */
.L_x_1516:
[----:B------:R-:W-:Y:S05]  /*14650*/  BSYNC B2 ;  /* 0x0000000000027941 */ /* 0x000fea0003800000 */
.L_x_1515:
[----:B------:R-:W3:Y:S04]  /*14660*/  LDL R6, [R1] ;  /* 0x0000000001067983 */ /* 0x000ee80000100800 */
[----:B--2---:R-:W2:Y:S01]  /*14670*/  LDL R2, [R1+0x14] ;  /* 0x0000140001027983 */ /* 0x004ea20000100800 */
        /* <DEDUP_REMOVED lines=8> */
[----:B---3--:R-:W-:-:S02]  /*14700*/  IMAD R6, R4, 0x9000, R6 ;  /* 0x0000900004067824 */ /* 0x008fc400078e0206 */
[----:B--2---:R-:W-:Y:S02]  /*14710*/  IMAD R2, R8, 0x60, R2 ;  /* 0x0000006008027824 */ /* 0x004fe400078e0202 */
[----:B------:R-:W-:-:S08]  /*14720*/  VIADD R7, R6, 0x18400 ;  /* 0x0001840006077836 */ /* 0x000fd00000000000 */
.L_x_1517:
        /* <DEDUP_REMOVED lines=16> */
.L_x_1518:
        /* <DEDUP_REMOVED lines=15> */
.L_x_1519:
        /* <DEDUP_REMOVED lines=17> */
.L_x_1608:
[----:B------:R-:W-:Y:S05]  /*14a30*/  BSYNC B2 ;  /* 0x0000000000027941 */ /* 0x000fea0003800000 */
.L_x_1520:
[----:B------:R-:W-:Y:S01]  /*14a40*/  BSSY B2, `(.L_x_1522) ;  /* 0x000000b000027945 */ /* 0x000fe20003800000 */
[----:B------:R-:W-:Y:S02]  /*14a50*/  IMAD.MOV.U32 R12, RZ, RZ, 0x0 ;  /* 0x00000000ff0c7424 */ /* 0x000fe400078e00ff */
[----:B------:R-:W-:Y:S01]  /*14a60*/  IMAD.MOV.U32 R13, RZ, RZ, 0x14f00000 ;  /* 0x14f00000ff0d7424 */ /* 0x000fe200078e00ff */
[----:B------:R-:W-:Y:S06]  /*14a70*/  @P1 BRA `(.L_x_1523) ;  /* 0x00000000001c1947 */ /* 0x000fec0003800000 */
[----:B------:R-:W2:Y:S01]  /*14a80*/  S2R R6, SR_TID.X ;  /* 0x0000000000067919 */ /* 0x000ea20000002100 */
[----:B0-----:R-:W-:-:S04]  /*14a90*/  IMAD.MOV.U32 R3, RZ, RZ, 0x6000 ;  /* 0x00006000ff037424 */ /* 0x001fc800078e00ff */
[----:B------:R3:W-:Y:S01]  /*14aa0*/  SYNCS.ARRIVE.TRANS64 RZ, [R2+URZ+0x50], R3 ;  /* 0x0000500302ff79a7 */ /* 0x0007e2000800003f */
[----:B--2---:R-:W-:-:S04]  /*14ab0*/  LOP3.LUT R6, R6, 0x1f, RZ, 0xc0, !PT ;  /* 0x0000001f06067812 */ /* 0x004fc800078ec0ff */
[----:B------:R-:W-:-:S13]  /*14ac0*/  ISETP.NE.AND P0, PT, R6, RZ, PT ;  /* 0x000000ff0600720c */ /* 0x000fda0003f05270 */
[----:B---3--:R-:W-:Y:S05]  /*14ad0*/  @!P0 BRA `(.L_x_1523) ;  /* 0x0000000000048947 */ /* 0x008fea0003800000 */
[----:B------:R-:W-:Y:S01]  /*14ae0*/  BPT.TRAP 0x1 ;  /* 0x000000040000795c */ /* 0x000fe20000300000 */
.L_x_1523:
[----:B------:R-:W-:Y:S05]  /*14af0*/  BSYNC B2 ;  /* 0x0000000000027941 */ /* 0x000fea0003800000 */
.L_x_1522:
[----:B------:R-:W2:Y:S04]  /*14b00*/  LDL R15, [R1] ;  /* 0x00000000010f7983 */ /* 0x000ea80000100800 */
[----:B0-----:R-:W2:Y:S04]  /*14b10*/  LDL.LU R3, [R1+0x4] ;  /* 0x0000040001037983 */ /* 0x001ea80000300800 */
[----:B------:R-:W3:Y:S04]  /*14b20*/  LDL R7, [R1+0x14] ;  /* 0x0000140001077983 */ /* 0x000ee80000100800 */
[----:B------:R-:W3:Y:S01]  /*14b30*/  LDL.LU R6, [R1+0x8] ;  /* 0x0000080001067983 */ /* 0x000ee20000300800 */
[----:B------:R-:W-:Y:S01]  /*14b40*/  R2UR UR10, R11 ;  /* 0x000000000b0a72ca */ /* 0x000fe200000e0000 */
[----:B------:R-:W-:Y:S01]  /*14b50*/  UIADD3 UR4, UP0, UR36, 0x470, URZ ;  /* 0x0000047024047890 */ /* 0x000fe2000ff1e03f */
[----:B------:R-:W-:Y:S01]  /*14b60*/  R2UR UR6, R12 ;  /* 0x000000000c0672ca */ /* 0x000fe200000e0000 */
[----:B------:R-:W-:Y:S01]  /*14b70*/  VIADD R2, R2, 0x50 ;  /* 0x0000005002027836 */ /* 0x000fe20000000000 */
[----:B------:R-:W-:Y:S01]  /*14b80*/  R2UR UR7, R13 ;  /* 0x000000000d0772ca */ /* 0x000fe200000e0000 */
[----:B------:R-:W-:Y:S01]  /*14b90*/  UIADD3.X UR5, URZ, UR37, URZ, UP0, !UPT ;  /* 0x000000253f057290 */ /* 0x000fe200087fe43f */
[----:B------:R-:W-:Y:S01]  /*14ba0*/  PLOP3.LUT P0, PT, PT, PT, PT, 0x80, 0x0 ;  /* 0x000000000000781c */ /* 0x000fe20003f0f070 */
[----:B--2---:R-:W-:-:S02]  /*14bb0*/  IMAD R3, R3, 0x6000, R15 ;  /* 0x0000600003037824 */ /* 0x004fc400078e020f */
[----:B---3--:R-:W-:Y:S02]  /*14bc0*/  IMAD R6, R6, 0x60, R7 ;  /* 0x0000006006067824 */ /* 0x008fe400078e0207 */
[----:B------:R-:W-:-:S08]  /*14bd0*/  VIADD R7, R3, 0x400 ;  /* 0x0000040003077836 */ /* 0x000fd00000000000 */
.L_x_1524:
        /* <DEDUP_REMOVED lines=15> */
.L_x_1525:
        /* <DEDUP_REMOVED lines=12> */
.L_x_1511:
[----:B------:R-:W-:Y:S05]  /*14d90*/  BSYNC B1 ;  /* 0x0000000000017941 */ /* 0x000fea0003800000 */
.L_x_1510:
[----:B------:R-:W2:Y:S01]  /*14da0*/  LDL R2, [R1+0x18] ;  /* 0x0000180001027983 */ /* 0x000ea20000100800 */
[----:B------:R-:W-:Y:S01]  /*14db0*/  VIADD R3, R4, 0x1 ;  /* 0x0000000104037836 */ /* 0x000fe20000000000 */
[----:B------:R-:W-:Y:S01]  /*14dc0*/  BSSY B1, `(.L_x_1526) ;  /* 0x00000a9000017945 */ /* 0x000fe20003800000 */
[----:B------:R-:W-:-:S03]  /*14dd0*/  VIADD R6, R0, 0xffffffff ;  /* 0xffffffff00067836 */ /* 0x000fc60000000000 */
[----:B------:R-:W-:-:S04]  /*14de0*/  ISETP.NE.AND P0, PT, R3, 0x2, PT ;  /* 0x000000020300780c */ /* 0x000fc80003f05270 */
[----:B------:R-:W-:Y:S02]  /*14df0*/  SEL R12, R3, RZ, P0 ;  /* 0x000000ff030c7207 */ /* 0x000fe40000000000 */
[----:B--2---:R-:W-:Y:S02]  /*14e00*/  LOP3.LUT P1, RZ, R2, 0x1, RZ, 0xc0, !PT ;  /* 0x0000000102ff7812 */ /* 0x004fe4000782c0ff */
[----:B------:R-:W-:-:S04]  /*14e10*/  SEL R2, RZ, 0x1, P0 ;  /* 0x00000001ff027807 */ /* 0x000fc80000000000 */
[----:B------:R-:W-:-:S05]  /*14e20*/  LOP3.LUT R11, R5, R2, RZ, 0x3c, !PT ;  /* 0x00000002050b7212 */ /* 0x000fca00078e3cff */
[----:B------:R2:W-:Y:S04]  /*14e30*/  STL [R1+0x10], R11 ;  /* 0x0000100b01007387 */ /* 0x0005e80000100800 */
[----:B------:R2:W-:Y:S01]  /*14e40*/  STL [R1+0x4], R12 ;  /* 0x0000040c01007387 */ /* 0x0005e20000100800 */
[----:B------:R-:W-:Y:S05]  /*14e50*/  @!P1 BRA `(.L_x_1527) ;  /* 0x00000008007c9947 */ /* 0x000fea0003800000 */
[----:B------:R-:W-:Y:S01]  /*14e60*/  ULDC.64 UR4, c[0x0][0x418] ;  /* 0x0001060000047ab9 */ /* 0x000fe20000000a00 */
[----:B------:R-:W-:Y:S01]  /*14e70*/  IMAD.MOV.U32 R7, RZ, RZ, R6 ;  /* 0x000000ffff077224 */ /* 0x000fe200078e0006 */
[----:B------:R-:W-:-:S04]  /*14e80*/  ISETP.NE.U32.AND P0, PT, RZ, UR4, PT ;  /* 0x00000004ff007c0c */ /* 0x000fc8000bf05070 */
[----:B------:R-:W-:-:S13]  /*14e90*/  ISETP.NE.AND.EX P0, PT, RZ, UR5, PT, P0 ;  /* 0x00000005ff007c0c */ /* 0x000fda000bf05300 */
[----:B------:R-:W-:Y:S05]  /*14ea0*/  @!P0 BRA `(.L_x_1528) ;  /* 0x0000000000508947 */ /* 0x000fea0003800000 */
[----:B------:R-:W3:Y:S01]  /*14eb0*/  LDL R14, [R1+0x1c] ;  /* 0x00001c00010e7983 */ /* 0x000ee20000100800 */
[----:B0-----:R-:W0:Y:S01]  /*14ec0*/  LDC R8, c[0x0][0x43c] ;  /* 0x00010f00ff087b82 */ /* 0x001e220000000800 */
[----:B------:R-:W-:Y:S02]  /*14ed0*/  ULDC.64 UR6, c[0x0][0x428] ;  /* 0x00010a0000067ab9 */ /* 0x000fe40000000a00 */
[----:B------:R-:W4:Y:S01]  /*14ee0*/  LDL R13, [R1+0xc] ;  /* 0x00000c00010d7983 */ /* 0x000f220000100800 */
        /* <DEDUP_REMOVED lines=9> */
[----:B---3--:R-:W-:-:S04]  /*14f80*/  IMAD R8, R14, UR6, RZ ;  /* 0x000000060e087c24 */ /* 0x008fc8000f8e02ff */
[C---:B----4-:R-:W-:Y:S02]  /*14f90*/  IMAD R8, R13.reuse, UR7, R8 ;  /* 0x000000070d087c24 */ /* 0x050fe4000f8e0208 */
[----:B------:R-:W-:-:S04]  /*14fa0*/  IMAD.WIDE.U32 R2, R13, UR6, R2 ;  /* 0x000000060d027c25 */ /* 0x000fc8000f8e0002 */
[----:B------:R-:W-:Y:S01]  /*14fb0*/  IMAD.IADD R3, R8, 0x1, R3 ;  /* 0x0000000108037824 */ /* 0x000fe200078e0203 */
[----:B------:R-:W-:-:S04]  /*14fc0*/  LEA R8, P0, R2, UR4, 0x2 ;  /* 0x0000000402087c11 */ /* 0x000fc8000f8010ff */
[----:B------:R-:W-:-:S06]  /*14fd0*/  LEA.HI.X R9, R2, UR5, R3, 0x2, P0 ;  /* 0x0000000502097c11 */ /* 0x000fcc00080f1403 */
[----:B------:R3:W5:Y:S03]  /*14fe0*/  LDG.E R9, desc[UR8][R8.64] ;  /* 0x0000000808097981 */ /* 0x000766000c1e1900 */
.L_x_1528:
[----:B------:R-:W4:Y:S01]  /*14ff0*/  LDL R2, [R1] ;  /* 0x0000000001027983 */ /* 0x000f220000100800 */
[----:B------:R-:W-:Y:S01]  /*15000*/  SHF.L.U32 R3, R11, 0x1f, RZ ;  /* 0x0000001f0b037819 */ /* 0x000fe200000006ff */
[----:B------:R-:W-:Y:S01]  /*15010*/  BSSY B2, `(.L_x_1529) ;  /* 0x0000004000027945 */ /* 0x000fe20003800000 */
[----:B----4-:R-:W-:-:S04]  /*15020*/  IMAD R2, R12, 0x8, R2 ;  /* 0x000000080c027824 */ /* 0x010fc800078e0202 */
[----:B------:R-:W4:Y:S02]  /*15030*/  SYNCS.PHASECHK.TRANS64.TRYWAIT P0, [R2+URZ+0x2a840], R3 ;  /* 0x02a84003020075a7 */ /* 0x000f24000800017f */
[----:B----4-:R-:W-:Y:S05]  /*15040*/  @!P0 BRA `(.L_x_1530) ;  /* 0x00000030004c8947 */ /* 0x010fea0003800000 */
.L_x_1609:
[----:B------:R-:W-:Y:S05]  /*15050*/  BSYNC B2 ;  /* 0x0000000000027941 */ /* 0x000fea0003800000 */
.L_x_1529:
[----:B0--3--:R-:W0:Y:S01]  /*15060*/  S2R R8, SR_TID.X ;  /* 0x0000000000087919 */ /* 0x009e220000002100 */
[----:B------:R-:W-:Y:S01]  /*15070*/  BSSY B2, `(.L_x_1531) ;  /* 0x000000b000027945 */ /* 0x000fe20003800000 */
[----:B0-----:R-:W-:-:S04]  /*15080*/  LOP3.LUT R8, R8, 0x7f, RZ, 0xc0, !PT ;  /* 0x0000007f08087812 */ /* 0x001fc800078ec0ff */
[----:B------:R-:W-:-:S13]  /*15090*/  ISETP.NE.AND P1, PT, R8, RZ, PT ;  /* 0x000000ff0800720c */ /* 0x000fda0003f25270 */
[----:B------:R-:W-:Y:S05]  /*150a0*/  @P1 BRA `(.L_x_1532) ;  /* 0x00000000001c1947 */ /* 0x000fea0003800000 */
[----:B------:R-:W0:Y:S01]  /*150b0*/  S2R R8, SR_TID.X ;  /* 0x0000000000087919 */ /* 0x000e220000002100 */
[----:B----4-:R-:W-:-:S04]  /*150c0*/  IMAD.MOV.U32 R3, RZ, RZ, 0x9000 ;  /* 0x00009000ff037424 */ /* 0x010fc800078e00ff */
[----:B------:R3:W-:Y:S01]  /*150d0*/  SYNCS.ARRIVE.TRANS64 RZ, [R2+URZ+0x2a830], R3 ;  /* 0x02a8300302ff79a7 */ /* 0x0007e2000800003f */
[----:B0-----:R-:W-:-:S04]  /*150e0*/  LOP3.LUT R8, R8, 0x1f, RZ, 0xc0, !PT ;  /* 0x0000001f08087812 */ /* 0x001fc800078ec0ff */
[----:B------:R-:W-:-:S13]  /*150f0*/  ISETP.NE.AND P0, PT, R8, RZ, PT ;  /* 0x000000ff0800720c */ /* 0x000fda0003f05270 */
[----:B---3--:R-:W-:Y:S05]  /*15100*/  @!P0 BRA `(.L_x_1532) ;  /* 0x0000000000048947 */ /* 0x008fea0003800000 */
[----:B------:R-:W-:Y:S01]  /*15110*/  BPT.TRAP 0x1 ;  /* 0x000000040000795c */ /* 0x000fe20000300000 */
.L_x_1532:
[----:B------:R-:W-:Y:S05]  /*15120*/  BSYNC B2 ;  /* 0x0000000000027941 */ /* 0x000fea0003800000 */
.L_x_1531:
[----:B------:R-:W3:Y:S04]  /*15130*/  LDL R8, [R1+0x4] ;  /* 0x0000040001087983 */ /* 0x000ee80000100800 */
[----:B--2---:R-:W2:Y:S04]  /*15140*/  LDL R11, [R1] ;  /* 0x00000000010b7983 */ /* 0x004ea80000100800 */
        /* <DEDUP_REMOVED lines=8> */
[C---:B---3--:R-:W-:Y:S02]  /*151d0*/  IMAD R3, R8.reuse, 0x8, R10 ;  /* 0x0000000808037824 */ /* 0x048fe400078e020a */
[----:B--2---:R-:W-:Y:S02]  /*151e0*/  IMAD R8, R8, 0x9000, R11 ;  /* 0x0000900008087824 */ /* 0x004fe400078e020b */
[----:B------:R-:W-:-:S02]  /*151f0*/  VIADD R3, R3, 0x30 ;  /* 0x0000003003037836 */ /* 0x000fc40000000000 */
[----:B----4-:R-:W-:Y:S02]  /*15200*/  IMAD R2, R7, 0x60, R2 ;  /* 0x0000006007027824 */ /* 0x010fe400078e0202 */
[----:B------:R-:W-:-:S07]  /*15210*/  VIADD R11, R8, 0x18400 ;  /* 0x00018400080b7836 */ /* 0x000fce0000000000 */
.L_x_1533:
        /* <DEDUP_REMOVED lines=16> */
.L_x_1534:
        /* <DEDUP_REMOVED lines=15> */
.L_x_1535:
        /* <DEDUP_REMOVED lines=15> */
.L_x_1610:
[----:B------:R-:W-:Y:S05]  /*15500*/  BSYNC B2 ;  /* 0x0000000000027941 */ /* 0x000fea0003800000 */
.L_x_1536:
[----:B------:R-:W-:Y:S01]  /*15510*/  BSSY B2, `(.L_x_1538) ;  /* 0x000000b000027945 */ /* 0x000fe20003800000 */
[----:B------:R-:W-:Y:S02]  /*15520*/  IMAD.MOV.U32 R12, RZ, RZ, 0x0 ;  /* 0x00000000ff0c7424 */ /* 0x000fe400078e00ff */
[----:B------:R-:W-:Y:S01]  /*15530*/  IMAD.MOV.U32 R13, RZ, RZ, 0x14f00000 ;  /* 0x14f00000ff0d7424 */ /* 0x000fe200078e00ff */
[----:B------:R-:W-:Y:S06]  /*15540*/  @P1 BRA `(.L_x_1539) ;  /* 0x00000000001c1947 */ /* 0x000fec0003800000 */
[----:B------:R-:W2:Y:S02]  /*15550*/  S2R R3, SR_TID.X ;  /* 0x0000000000037919 */ /* 0x000ea40000002100 */
[----:B--2---:R-:W-:Y:S01]  /*15560*/  LOP3.LUT R8, R3, 0x1f, RZ, 0xc0, !PT ;  /* 0x0000001f03087812 */ /* 0x004fe200078ec0ff */
[----:B------:R-:W-:-:S03]  /*15570*/  IMAD.MOV.U32 R3, RZ, RZ, 0x6000 ;  /* 0x00006000ff037424 */ /* 0x000fc600078e00ff */
[----:B------:R-:W-:Y:S01]  /*15580*/  ISETP.NE.AND P0, PT, R8, RZ, PT ;  /* 0x000000ff0800720c */ /* 0x000fe20003f05270 */
[----:B------:R2:W-:-:S12]  /*15590*/  SYNCS.ARRIVE.TRANS64 RZ, [R2+URZ+0x50], R3 ;  /* 0x0000500302ff79a7 */ /* 0x0005d8000800003f */
[----:B--2---:R-:W-:Y:S05]  /*155a0*/  @!P0 BRA `(.L_x_1539) ;  /* 0x0000000000048947 */ /* 0x004fea0003800000 */
[----:B------:R-:W-:Y:S01]  /*155b0*/  BPT.TRAP 0x1 ;  /* 0x000000040000795c */ /* 0x000fe20000300000 */
.L_x_1539:
[----:B------:R-:W-:Y:S05]  /*155c0*/  BSYNC B2 ;  /* 0x0000000000027941 */ /* 0x000fea0003800000 */
.L_x_1538:
[----:B------:R-:W2:Y:S04]  /*155d0*/  LDL R8, [R1] ;  /* 0x0000000001087983 */ /* 0x000ea80000100800 */
[----:B0-----:R-:W3:Y:S04]  /*155e0*/  LDL R5, [R1+0x14] ;  /* 0x0000140001057983 */ /* 0x001ee80000100800 */
        /* <DEDUP_REMOVED lines=11> */
.L_x_1540:
        /* <DEDUP_REMOVED lines=15> */
.L_x_1541:
        /* <DEDUP_REMOVED lines=12> */
.L_x_1527:
[----:B------:R-:W-:Y:S05]  /*15850*/  BSYNC B1 ;  /* 0x0000000000017941 */ /* 0x000fea0003800000 */
.L_x_1526:
[----:B------:R-:W4:Y:S01]  /*15860*/  LDL R2, [R1+0x24] ;  /* 0x0000240001027983 */ /* 0x000f220000100800 */
[----:B------:R-:W-:Y:S01]  /*15870*/  VIADD R0, R0, 0xfffffffe ;  /* 0xfffffffe00007836 */ /* 0x000fe20000000000 */
[----:B----4-:R-:W-:-:S13]  /*15880*/  ISETP.GT.AND P0, PT, R6, R2, PT ;  /* 0x000000020600720c */ /* 0x010fda0003f04270 */
[----:B------:R-:W-:Y:S05]  /*15890*/  @P0 BRA `(.L_x_1542) ;  /* 0xffffffe8008c0947 */ /* 0x000fea000383ffff */
.L_x_1491:
[----:B------:R-:W-:Y:S05]  /*158a0*/  BSYNC B0 ;  /* 0x0000000000007941 */ /* 0x000fea0003800000 */
.L_x_1490:
[----:B------:R-:W4:Y:S01]  /*158b0*/  S2R R2, SR_TID.X ;  /* 0x0000000000027919 */ /* 0x000f220000002100 */
[----:B------:R-:W-:Y:S01]  /*158c0*/  BSSY B0, `(.L_x_1543) ;  /* 0x0000011000007945 */ /* 0x000fe20003800000 */
[----:B----4-:R-:W-:-:S04]  /*158d0*/  LOP3.LUT R3, R2, 0x7f, RZ, 0xc0, !PT ;  /* 0x0000007f02037812 */ /* 0x010fc800078ec0ff */
[----:B------:R-:W-:-:S13]  /*158e0*/  ISETP.NE.AND P0, PT, R3, RZ, PT ;  /* 0x000000ff0300720c */ /* 0x000fda0003f05270 */
[----:B------:R-:W-:Y:S05]  /*158f0*/  @P0 BRA `(.L_x_1544) ;  /* 0x0000000000340947 */ /* 0x000fea0003800000 */
[----:B------:R-:W4:Y:S01]  /*15900*/  S2R R2, SR_LANEID ;  /* 0x0000000000027919 */ /* 0x000f220000000000 */
[----:B------:R-:W-:Y:S01]  /*15910*/  VOTEU.ANY UR4, UPT, PT ;  /* 0x0000000000047886 */ /* 0x000fe200038e0100 */
[----:B------:R-:W5:Y:S01]  /*15920*/  LDC.64 R4, c[0x0][0xc60] ;  /* 0x00031800ff047b82 */ /* 0x000f620000000a00 */
[----:B------:R-:W4:Y:S01]  /*15930*/  FLO.U32 R0, UR4 ;  /* 0x0000000400007d00 */ /* 0x000f2200080e0000 */
[----:B------:R-:W-:Y:S01]  /*15940*/  ULDC.64 UR6, c[0x0][0x208] ;  /* 0x0000820000067ab9 */ /* 0x000fe20000000a00 */
[----:B----4-:R-:W-:-:S06]  /*15950*/  ISETP.EQ.U32.AND P0, PT, R0, R2, PT ;  /* 0x000000020000720c */ /* 0x010fcc0003f02070 */
[----:B------:R-:W5:Y:S07]  /*15960*/  POPC R2, UR4 ;  /* 0x0000000400027d09 */ /* 0x000f6e0008000000 */
[----:B-----5:R-:W4:Y:S04]  /*15970*/  @P0 ATOMG.E.ADD.STRONG.GPU PT, R2, desc[UR6][R4.64], R2 ;  /* 0x00000002040209a8 */ /* 0x020f2800081ee1c6 */
[----:B----4-:R4:W5:Y:S02]  /*15980*/  SHFL.IDX PT, R2, R2, R0, 0x1f ;  /* 0x00001f0002027589 */ /* 0x01096400000e0000 */
[----:B----4-:R-:W4:Y:S02]  /*15990*/  S2R R0, SR_LTMASK ;  /* 0x0000000000007919 */ /* 0x010f240000003900 */
[----:B----4-:R-:W-:-:S06]  /*159a0*/  LOP3.LUT R0, R0, UR4, RZ, 0xc0, !PT ;  /* 0x0000000400007c12 */ /* 0x010fcc000f8ec0ff */
[----:B------:R-:W5:Y:S02]  /*159b0*/  POPC R0, R0 ;  /* 0x0000000000007309 */ /* 0x000f640000000000 */
[----:B-----5:R-:W-:-:S07]  /*159c0*/  IADD3 R16, R2, UR38, R0 ;  /* 0x0000002602107c10 */ /* 0x020fce000fffe000 */
.L_x_1544:
[----:B------:R-:W-:Y:S05]  /*159d0*/  BSYNC B0 ;  /* 0x0000000000007941 */ /* 0x000fea0003800000 */
.L_x_1543:
[----:B------:R-:W4:Y:S01]  /*159e0*/  LDL R0, [R1+0x18] ;  /* 0x0000180001007983 */ /* 0x000f220000100800 */
[----:B------:R-:W-:Y:S01]  /*159f0*/  BSSY B0, `(.L_x_1545) ;  /* 0x000003e000007945 */ /* 0x000fe20003800000 */
[----:B----4-:R-:W-:-:S13]  /*15a00*/  LOP3.LUT P0, RZ, R0, 0x1, RZ, 0xc0, !PT ;  /* 0x0000000100ff7812 */ /* 0x010fda000780c0ff */
[----:B------:R-:W-:Y:S05]  /*15a10*/  @!P0 BRA `(.L_x_1546) ;  /* 0x0000000000ec8947 */ /* 0x000fea0003800000 */
[----:B------:R-:W4:Y:S04]  /*15a20*/  LDL R4, [R1] ;  /* 0x0000000001047983 */ /* 0x000f280000100800 */
[----:B------:R-:W4:Y:S04]  /*15a30*/  LDL R0, [R1+0x4] ;  /* 0x0000040001007983 */ /* 0x000f280000100800 */
[----:B------:R-:W5:Y:S01]  /*15a40*/  LDL R2, [R1+0x10] ;  /* 0x0000100001027983 */ /* 0x000f620000100800 */
[----:B------:R-:W-:Y:S01]  /*15a50*/  BSSY B1, `(.L_x_1547) ;  /* 0x0000006000017945 */ /* 0x000fe20003800000 */
[----:B------:R-:W-:Y:S01]  /*15a60*/  ISETP.NE.AND P1, PT, R3, RZ, PT ;  /* 0x000000ff0300720c */ /* 0x000fe20003f25270 */
[----:B----4-:R-:W-:Y:S01]  /*15a70*/  IMAD R0, R0, 0x8, R4 ;  /* 0x0000000800007824 */ /* 0x010fe200078e0204 */
[----:B-----5:R-:W-:-:S04]  /*15a80*/  SHF.L.U32 R2, R2, 0x1f, RZ ;  /* 0x0000001f02027819 */ /* 0x020fc800000006ff */
[----:B------:R-:W4:Y:S02]  /*15a90*/  SYNCS.PHASECHK.TRANS64.TRYWAIT P0, [R0+URZ+0x2a860], R2 ;  /* 0x02a86002000075a7 */ /* 0x000f24000800017f */
[----:B----4-:R-:W-:Y:S05]  /*15aa0*/  @!P0 BRA `(.L_x_1548) ;  /* 0x0000002400dc8947 */ /* 0x010fea0003800000 */
.L_x_1611:
[----:B------:R-:W-:Y:S05]  /*15ab0*/  BSYNC B1 ;  /* 0x0000000000017941 */ /* 0x000fea0003800000 */
.L_x_1547:
[----:B------:R-:W-:Y:S04]  /*15ac0*/  BSSY B1, `(.L_x_1549) ;  /* 0x0000009000017945 */ /* 0x000fe80003800000 */
[----:B------:R-:W-:Y:S05]  /*15ad0*/  @P1 BRA `(.L_x_1550) ;  /* 0x00000000001c1947 */ /* 0x000fea0003800000 */
[----:B------:R-:W5:Y:S01]  /*15ae0*/  S2R R3, SR_TID.X ;  /* 0x0000000000037919 */ /* 0x000f620000002100 */
[----:B----4-:R-:W-:-:S04]  /*15af0*/  IMAD.MOV.U32 R2, RZ, RZ, 0x6000 ;  /* 0x00006000ff027424 */ /* 0x010fc800078e00ff */
[----:B------:R4:W-:Y:S01]  /*15b00*/  SYNCS.ARRIVE.TRANS64 RZ, [R0+URZ+0x2a850], R2 ;  /* 0x02a8500200ff79a7 */ /* 0x0009e2000800003f */
[----:B-----5:R-:W-:-:S04]  /*15b10*/  LOP3.LUT R3, R3, 0x1f, RZ, 0xc0, !PT ;  /* 0x0000001f03037812 */ /* 0x020fc800078ec0ff */
[----:B------:R-:W-:-:S13]  /*15b20*/  ISETP.NE.AND P0, PT, R3, RZ, PT ;  /* 0x000000ff0300720c */ /* 0x000fda0003f05270 */
[----:B----4-:R-:W-:Y:S05]  /*15b30*/  @!P0 BRA `(.L_x_1550) ;  /* 0x0000000000048947 */ /* 0x010fea0003800000 */
[----:B------:R-:W-:Y:S01]  /*15b40*/  BPT.TRAP 0x1 ;  /* 0x000000040000795c */ /* 0x000fe20000300000 */
.L_x_1550:
[----:B------:R-:W-:Y:S05]  /*15b50*/  BSYNC B1 ;  /* 0x0000000000017941 */ /* 0x000fea0003800000 */
.L_x_1549:
[----:B------:R-:W5:Y:S04]  /*15b60*/  LDL.LU R5, [R1+0x14] ;  /* 0x0000140001057983 */ /* 0x000f680000300800 */
[----:B------:R-:W5:Y:S04]  /*15b70*/  LDL.LU R3, [R1+0x8] ;  /* 0x0000080001037983 */ /* 0x000f680000300800 */
[----:B------:R-:W2:Y:S04]  /*15b80*/  LDL R4, [R1] ;  /* 0x0000000001047983 */ /* 0x000ea80000100800 */
[----:B----4-:R-:W2:Y:S01]  /*15b90*/  LDL R2, [R1+0x4] ;  /* 0x0000040001027983 */ /* 0x010ea20000100800 */
[----:B------:R-:W-:Y:S01]  /*15ba0*/  UIADD3 UR4, UP0, UR36, 0x470, URZ ;  /* 0x0000047024047890 */ /* 0x000fe2000ff1e03f */
[----:B------:R-:W-:Y:S01]  /*15bb0*/  PLOP3.LUT P0, PT, PT, PT, PT, 0x80, 0x0 ;  /* 0x000000000000781c */ /* 0x000fe20003f0f070 */
[----:B------:R-:W-:Y:S01]  /*15bc0*/  VIADD R0, R0, 0x2a850 ;  /* 0x0002a85000007836 */ /* 0x000fe20000000000 */
[----:B------:R-:W-:Y:S01]  /*15bd0*/  UMOV UR6, 0x0 ;  /* 0x0000000000067882 */ /* 0x000fe20000000000 */
[----:B------:R-:W-:Y:S01]  /*15be0*/  UIADD3.X UR5, URZ, UR37, URZ, UP0, !UPT ;  /* 0x000000253f057290 */ /* 0x000fe200087fe43f */
[----:B------:R-:W-:Y:S01]  /*15bf0*/  UMOV UR7, 0x14f00000 ;  /* 0x14f0000000077882 */ /* 0x000fe20000000000 */
[----:B------:R-:W-:Y:S01]  /*15c00*/  UMOV UR10, URZ ;  /* 0x0000003f000a7c82 */ /* 0x000fe20008000000 */
[----:B-----5:R-:W-:-:S02]  /*15c10*/  IMAD R3, R3, 0x60, R5 ;  /* 0x0000006003037824 */ /* 0x020fc400078e0205 */
[----:B--2---:R-:W-:-:S04]  /*15c20*/  IMAD R2, R2, 0x6000, R4 ;  /* 0x0000600002027824 */ /* 0x004fc800078e0204 */
[----:B------:R-:W-:-:S07]  /*15c30*/  VIADD R4, R2, 0x400 ;  /* 0x0000040002047836 */ /* 0x000fce0000000000 */
.L_x_1551:
        /* <DEDUP_REMOVED lines=15> */
.L_x_1552:
        /* <DEDUP_REMOVED lines=9> */
[----:B----4-:R-:W-:Y:S05]  /*15dc0*/  @P0 BRA.U.ANY `(.L_x_1552) ;  /* 0xfffffffd00d80947 */ /* 0x010fea000393ffff */
.L_x_1546:
[----:B------:R-:W-:Y:S05]  /*15dd0*/  BSYNC B0 ;  /* 0x0000000000007941 */ /* 0x000fea0003800000 */
.L_x_1545:
[----:B------:R-:W4:Y:S04]  /*15de0*/  LDL.LU R5, [R1+0x4] ;  /* 0x0000040001057983 */ /* 0x000f280000300800 */
[----:B------:R-:W5:Y:S01]  /*15df0*/  LDL.LU R4, [R1+0x10] ;  /* 0x0000100001047983 */ /* 0x000f620000300800 */
[----:B----4-:R-:W-:-:S05]  /*15e00*/  VIADD R0, R5, 0x1 ;  /* 0x0000000105007836 */ /* 0x010fca0000000000 */
[----:B------:R-:W-:-:S04]  /*15e10*/  ISETP.NE.AND P0, PT, R0, 0x2, PT ;  /* 0x000000020000780c */ /* 0x000fc80003f05270 */
[----:B------:R-:W-:Y:S02]  /*15e20*/  SEL R2, RZ, 0x1, P0 ;  /* 0x00000001ff027807 */ /* 0x000fe40000000000 */
[----:B------:R-:W-:Y:S02]  /*15e30*/  SEL R0, R0, RZ, P0 ;  /* 0x000000ff00007207 */ /* 0x000fe40000000000 */
[----:B-----5:R-:W-:-:S03]  /*15e40*/  LOP3.LUT R4, R4, R2, RZ, 0x3c, !PT ;  /* 0x0000000204047212 */ /* 0x020fc600078e3cff */
[----:B------:R4:W-:Y:S04]  /*15e50*/  STL [R1+0x4], R0 ;  /* 0x0000040001007387 */ /* 0x0009e80000100800 */
[----:B------:R4:W-:Y:S02]  /*15e60*/  STL [R1+0x10], R4 ;  /* 0x0000100401007387 */ /* 0x0009e40000100800 */
.L_x_1470:
[----:B------:R-:W-:Y:S05]  /*15e70*/  BSYNC B7 ;  /* 0x0000000000077941 */ /* 0x000fea0003800000 */
.L_x_1468:
[----:B----4-:R-:W4:Y:S02]  /*15e80*/  LDL R0, [R1+0x18] ;  /* 0x0000180001007983 */ /* 0x010f240000100800 */
[----:B----4-:R-:W-:-:S13]  /*15e90*/  LOP3.LUT P0, RZ, R0, 0x2, RZ, 0xc0, !PT ;  /* 0x0000000200ff7812 */ /* 0x010fda000780c0ff */
[----:B------:R-:W-:Y:S05]  /*15ea0*/  @!P0 BRA `(.L_x_1553) ;  /* 0x0000000000288947 */ /* 0x000fea0003800000 */
[----:B------:R-:W-:Y:S05]  /*15eb0*/  WARPSYNC.ALL ;  /* 0x0000000000007948 */ /* 0x000fea0003800000 */
[----:B------:R-:W4:Y:S08]  /*15ec0*/  S2UR UR5, SR_CgaCtaId ;  /* 0x00000000000579c3 */ /* 0x000f300000008800 */
[----:B------:R-:W-:Y:S06]  /*15ed0*/  BAR.SYNC.DEFER_BLOCKING 0x5, 0x180 ;  /* 0x0146000000007b1d */ /* 0x000fec0000010000 */
[----:B------:R-:W-:-:S02]  /*15ee0*/  UMOV UR4, 0x400 ;  /* 0x0000040000047882 */ /* 0x000fc40000000000 */
[----:B----4-:R-:W-:-:S06]  /*15ef0*/  ULEA UR4, UR5, UR4, 0x18 ;  /* 0x0000000405047291 */ /* 0x010fcc000f8ec03f */
[----:B------:R-:W-:-:S05]  /*15f00*/  IMAD.U32 R0, RZ, RZ, UR4 ;  /* 0x00000004ff007e24 */ /* 0x000fca000f8e00ff */
[----:B------:R4:W0:Y:S04]  /*15f10*/  LDS.128 R16, [R0+0x2a8d0] ;  /* 0x02a8d00000107984 */ /* 0x0008280000000c00 */
[----:B------:R4:W-:Y:S01]  /*15f20*/  STL [R1], R0 ;  /* 0x0000000001007387 */ /* 0x0009e20000100800 */
[----:B------:R-:W-:Y:S06]  /*15f30*/  BAR.ARV 0x4, 0x180 ;  /* 0x0106000000007b1d */ /* 0x000fec0000002000 */
[----:B------:R-:W-:Y:S05]  /*15f40*/  BRA `(.L_x_1554) ;  /* 0x0000000800e47947 */ /* 0x000fea0003800000 */
.L_x_1553:
[----:B------:R-:W4:Y:S01]  /*15f50*/  S2R R0, SR_TID.X ;  /* 0x0000000000007919 */ /* 0x000f220000002100 */
[----:B------:R-:W-:Y:S01]  /*15f60*/  UMOV UR4, 0xffffffff ;  /* 0xffffffff00047882 */ /* 0x000fe20000000000 */
[----:B----4-:R-:W-:-:S04]  /*15f70*/  LOP3.LUT R6, R0, 0x1f, RZ, 0xc0, !PT ;  /* 0x0000001f00067812 */ /* 0x010fc800078ec0ff */
[----:B------:R-:W-:Y:S01]  /*15f80*/  ISETP.NE.AND P0, PT, R6, 0x1f, PT ;  /* 0x0000001f0600780c */ /* 0x000fe20003f05270 */
[----:B------:R-:W-:-:S12]  /*15f90*/  BRA.DIV UR4, `(.L_x_1555) ;  /* 0x0000002204b47947 */ /* 0x000fd8000b800000 */
[----:B------:R-:W-:Y:S01]  /*15fa0*/  IMAD.IADD R5, R19, 0x1, R6 ;  /* 0x0000000113057824 */ /* 0x000fe200078e0206 */
[----:B------:R-:W-:Y:S01]  /*15fb0*/  ULDC UR4, c[0x0][0xc3c] ;  /* 0x00030f0000047ab9 */ /* 0x000fe20000000800 */
[----:B------:R-:W-:-:S03]  /*15fc0*/  ULDC.64 UR6, c[0x0][0x208] ;  /* 0x0000820000067ab9 */ /* 0x000fc60000000a00 */
[----:B------:R-:W-:-:S13]  /*15fd0*/  ISETP.GE.OR P1, PT, R5, UR4, !P0 ;  /* 0x0000000405007c0c */ /* 0x000fda000c726670 */
[----:B------:R-:W4:Y:S02]  /*15fe0*/  @!P1 LDC.64 R2, c[0x0][0xc80] ;  /* 0x00032000ff029b82 */ /* 0x000f240000000a00 */
[----:B----4-:R-:W-:-:S06]  /*15ff0*/  @!P1 IMAD.WIDE R2, R5, 0x4, R2 ;  /* 0x0000000405029825 */ /* 0x010fcc00078e0202 */
[----:B------:R4:W5:Y:S01]  /*16000*/  @!P1 LDG.E R3, desc[UR6][R2.64] ;  /* 0x0000000602039981 */ /* 0x000962000c1e1900 */
[C---:B------:R-:W-:Y:S02]  /*16010*/  ISETP.GE.U32.AND P2, PT, R6.reuse, 0x2, PT ;  /* 0x000000020600780c */ /* 0x040fe40003f46070 */
[C---:B------:R-:W-:Y:S01]  /*16020*/  ISETP.GE.U32.AND P3, PT, R6.reuse, 0x4, PT ;  /* 0x000000040600780c */ /* 0x040fe20003f66070 */
[----:B------:R-:W-:Y:S01]  /*16030*/  SHFL.IDX PT, R0, R16, RZ, 0x1f ;  /* 0x00001fff10007589 */ /* 0x000fe200000e0000 */
[C---:B------:R-:W-:Y:S02]  /*16040*/  ISETP.GE.U32.AND P4, PT, R6.reuse, 0x8, PT ;  /* 0x000000080600780c */ /* 0x040fe40003f86070 */
[C---:B------:R-:W-:Y:S01]  /*16050*/  ISETP.GE.U32.AND P5, PT, R6.reuse, 0x10, PT ;  /* 0x000000100600780c */ /* 0x040fe20003fa6070 */
[----:B----4-:R-:W-:Y:S02]  /*16060*/  IMAD.MOV.U32 R2, RZ, RZ, RZ ;  /* 0x000000ffff027224 */ /* 0x010fe400078e00ff */
[----:B-----5:R-:W-:Y:S01]  /*16070*/  @!P1 IMAD.MOV.U32 R2, RZ, RZ, R3 ;  /* 0x000000ffff029224 */ /* 0x020fe200078e0003 */
[----:B------:R-:W-:-:S04]  /*16080*/  ISETP.NE.AND P1, PT, R6, RZ, PT ;  /* 0x000000ff0600720c */ /* 0x000fc80003f25270 */
[----:B------:R-:W4:Y:S02]  /*16090*/  SHFL.UP PT, R14, R2, 0x1, RZ ;  /* 0x04200000020e7989 */ /* 0x000f2400000e00ff */
[----:B----4-:R-:W-:-:S05]  /*160a0*/  SEL R5, R14, RZ, P1 ;  /* 0x000000ff0e057207 */ /* 0x010fca0000800000 */
[----:B------:R-:W-:Y:S02]  /*160b0*/  IMAD.IADD R3, R2, 0x1, R5 ;  /* 0x0000000102037824 */ /* 0x000fe400078e0205 */
[----:B------:R-:W-:Y:S04]  /*160c0*/  SHFL.IDX PT, R5, R16, 0x1, 0x1f ;  /* 0x00201f0010057f89 */ /* 0x000fe800000e0000 */
[----:B------:R-:W4:Y:S02]  /*160d0*/  SHFL.UP PT, R4, R3, 0x2, RZ ;  /* 0x0440000003047989 */ /* 0x000f2400000e00ff */
[----:B----4-:R-:W-:-:S05]  /*160e0*/  SEL R4, R4, RZ, P2 ;  /* 0x000000ff04047207 */ /* 0x010fca0001000000 */
[----:B------:R-:W-:-:S05]  /*160f0*/  IMAD.IADD R3, R3, 0x1, R4 ;  /* 0x0000000103037824 */ /* 0x000fca00078e0204 */
        /* <DEDUP_REMOVED lines=9> */
[----:B------:R4:W0:Y:S02]  /*16190*/  SHFL.IDX PT, R16, R3, 0x1f, 0x1f ;  /* 0x03e01f0003107f89 */ /* 0x00082400000e0000 */
.L_x_1621:
[----:B------:R-:W-:Y:S02]  /*161a0*/  ULDC UR4, c[0x0][0xc38] ;  /* 0x00030e0000047ab9 */ /* 0x000fe40000000800 */
[----:B------:R-:W-:-:S04]  /*161b0*/  IMAD.U32 R4, RZ, RZ, UR4 ;  /* 0x00000004ff047e24 */ /* 0x000fc8000f8e00ff */
[----:B0-----:R-:W-:-:S04]  /*161c0*/  IMAD R16, R16, R4, RZ ;  /* 0x0000000410107224 */ /* 0x001fc800078e02ff */
[----:B------:R-:W-:-:S05]  /*161d0*/  IMAD.IADD R5, R5, 0x1, R16 ;  /* 0x0000000105057824 */ /* 0x000fca00078e0210 */
[----:B------:R-:W-:-:S13]  /*161e0*/  ISETP.GT.AND P6, PT, R5, R0, PT ;  /* 0x000000000500720c */ /* 0x000fda0003fc4270 */
[----:B------:R-:W-:Y:S05]  /*161f0*/  @P6 BRA `(.L_x_1556) ;  /* 0x0000000000a06947 */ /* 0x000fea0003800000 */
.L_x_1561:
[----:B0-----:R-:W0:Y:S01]  /*16200*/  LDC R2, c[0x0][0xc3c] ;  /* 0x00030f00ff027b82 */ /* 0x001e220000000800 */
[----:B------:R-:W-:-:S05]  /*16210*/  VIADD R19, R19, 0x1f ;  /* 0x0000001f13137836 */ /* 0x000fca0000000000 */
[----:B0-----:R-:W-:-:S13]  /*16220*/  ISETP.GE.AND P6, PT, R19, R2, PT ;  /* 0x000000021300720c */ /* 0x001fda0003fc6270 */
[----:B------:R-:W-:Y:S05]  /*16230*/  @P6 BRA `(.L_x_1557) ;  /* 0x0000000400dc6947 */ /* 0x000fea0003800000 */
[----:B----4-:R-:W0:Y:S01]  /*16240*/  S2R R3, SR_TID.X ;  /* 0x0000000000037919 */ /* 0x010e220000002100 */
        /* <DEDUP_REMOVED lines=10> */
.L_x_1559:
[----:B------:R-:W-:Y:S05]  /*162f0*/  BSYNC B0 ;  /* 0x0000000000007941 */ /* 0x000fea0003800000 */
.L_x_1558:
        /* <DEDUP_REMOVED lines=17> */
[----:B------:R0:W4:Y:S02]  /*16410*/  SHFL.IDX PT, R16, R3, 0x1f, 0x1f ;  /* 0x03e01f0003107f89 */ /* 0x00012400000e0000 */
.L_x_1629:
[----:B------:R-:W-:Y:S02]  /*16420*/  ULDC UR4, c[0x0][0xc38] ;  /* 0x00030e0000047ab9 */ /* 0x000fe40000000800 */
[----:B------:R-:W-:-:S04]  /*16430*/  IMAD.U32 R4, RZ, RZ, UR4 ;  /* 0x00000004ff047e24 */ /* 0x000fc8000f8e00ff */
[----:B----4-:R-:W-:-:S04]  /*16440*/  IMAD R16, R16, R4, RZ ;  /* 0x0000000410107224 */ /* 0x010fc800078e02ff */
[----:B------:R-:W-:-:S05]  /*16450*/  IMAD.IADD R5, R16, 0x1, R5 ;  /* 0x0000000110057824 */ /* 0x000fca00078e0205 */
[----:B------:R-:W-:-:S13]  /*16460*/  ISETP.GT.AND P6, PT, R5, R0, PT ;  /* 0x000000000500720c */ /* 0x000fda0003fc4270 */
[----:B------:R-:W-:Y:S05]  /*16470*/  @!P6 BRA `(.L_x_1561) ;  /* 0xfffffffc0060e947 */ /* 0x000fea000383ffff */
.L_x_1556:
[----:B------:R-:W-:Y:S01]  /*16480*/  IMAD.IADD R16, R5, 0x1, -R16 ;  /* 0x0000000105107824 */ /* 0x000fe200078e0a10 */
[----:B------:R-:W-:-:S03]  /*16490*/  UMOV UR4, 0xffffffff ;  /* 0xffffffff00047882 */ /* 0x000fc60000000000 */
[----:B------:R-:W-:-:S05]  /*164a0*/  IMAD R5, R3, R4, R16 ;  /* 0x0000000403057224 */ /* 0x000fca00078e0210 */
[----:B------:R-:W-:Y:S01]  /*164b0*/  ISETP.GT.AND P6, PT, R5, R0, PT ;  /* 0x000000000500720c */ /* 0x000fe20003fc4270 */
[----:B------:R-:W-:-:S12]  /*164c0*/  BRA.DIV UR4, `(.L_x_1562) ;  /* 0x0000002604687947 */ /* 0x000fd8000b800000 */
[----:B------:R-:W-:-:S04]  /*164d0*/  VOTE.ANY R5, PT, !P6 ;  /* 0x0000000000057806 */ /* 0x000fc800070e0100 */
[----:B------:R-:W5:Y:S02]  /*164e0*/  POPC R6, R5 ;  /* 0x0000000500067309 */ /* 0x000f640000000000 */
[----:B-----5:R0:W0:Y:S02]  /*164f0*/  SHFL.IDX PT, R17, R2, R6, 0x1f ;  /* 0x00001f0602117589 */ /* 0x02002400000e0000 */
.L_x_1633:
[----:B------:R-:W-:Y:S01]  /*16500*/  ISETP.NE.AND P0, PT, R5, RZ, PT ;  /* 0x000000ff0500720c */ /* 0x000fe20003f05270 */
[----:B------:R-:W-:-:S12]  /*16510*/  IMAD.MOV.U32 R5, RZ, RZ, RZ ;  /* 0x000000ffff057224 */ /* 0x000fd800078e00ff */
[----:B------:R-:W-:Y:S05]  /*16520*/  @!P0 BRA `(.L_x_1563) ;  /* 0x0000000000148947 */ /* 0x000fea0003800000 */
[----:B------:R-:W-:Y:S01]  /*16530*/  UMOV UR4, 0xffffffff ;  /* 0xffffffff00047882 */ /* 0x000fe20000000000 */
[----:B--2---:R-:W-:Y:S02]  /*16540*/  VIADD R12, R6, 0xffffffff ;  /* 0xffffffff060c7836 */ /* 0x004fe40000000000 */
[----:B------:R-:W-:Y:S05]  /*16550*/  BRA.DIV UR4, `(.L_x_1564) ;  /* 0x00000026048c7947 */ /* 0x000fea000b800000 */
[----:B0---4-:R0:W2:Y:S02]  /*16560*/  SHFL.IDX PT, R3, R3, R12, 0x1f ;  /* 0x00001f0c03037589 */ /* 0x0110a400000e0000 */
.L_x_1636:
[----:B--2---:R-:W-:-:S07]  /*16570*/  IMAD.MOV.U32 R5, RZ, RZ, R3 ;  /* 0x000000ffff057224 */ /* 0x004fce00078e0003 */
.L_x_1563:
[----:B0---4-:R-:W0:Y:S01]  /*16580*/  LDC.64 R2, c[0x0][0xc90] ;  /* 0x00032400ff027b82 */ /* 0x011e220000000a00 */
[----:B------:R-:W-:Y:S01]  /*16590*/  IMAD.IADD R19, R6, 0x1, R19 ;  /* 0x0000000106137824 */ /* 0x000fe200078e0213 */
[----:B------:R-:W-:-:S03]  /*165a0*/  ULDC.64 UR4, c[0x0][0x208] ;  /* 0x0000820000047ab9 */ /* 0x000fc60000000a00 */
[----:B0-----:R-:W-:-:S05]  /*165b0*/  IMAD.WIDE R2, R19, 0x4, R2 ;  /* 0x0000000413027825 */ /* 0x001fca00078e0202 */
[----:B--23--:R-:W2:Y:S01]  /*165c0*/  LDG.E R7, desc[UR4][R2.64] ;  /* 0x0000000402077981 */ /* 0x00cea2000c1e1900 */
[----:B------:R-:W-:-:S04]  /*165d0*/  IMAD R16, R5, R4, R16 ;  /* 0x0000000405107224 */ /* 0x000fc800078e0210 */
[----:B------:R-:W-:Y:S02]  /*165e0*/  IMAD.IADD R0, R0, 0x1, -R16 ;  /* 0x0000000100007824 */ /* 0x000fe400078e0a10 */
[----:B--2---:R-:W-:-:S05]  /*165f0*/  IMAD R6, R17, R7, RZ ;  /* 0x0000000711067224 */ /* 0x004fca00078e02ff */
[----:B------:R-:W-:-:S04]  /*16600*/  IABS R8, R6 ;  /* 0x0000000600087213 */ /* 0x000fc80000000000 */
[----:B------:R-:W0:Y:S08]  /*16610*/  I2F.RP R2, R8 ;  /* 0x0000000800027306 */ /* 0x000e300000209400 */
[----:B0-----:R-:W0:Y:S02]  /*16620*/  MUFU.RCP R2, R2 ;  /* 0x0000000200027308 */ /* 0x001e240000001000 */
[----:B0-----:R-:W-:-:S06]  /*16630*/  VIADD R2, R2, 0xffffffe ;  /* 0x0ffffffe02027836 */ /* 0x001fcc0000000000 */
[----:B------:R-:W0:Y:S02]  /*16640*/  F2I.FTZ.U32.TRUNC.NTZ R3, R2 ;  /* 0x0000000200037305 */ /* 0x000e24000021f000 */
[----:B0-----:R-:W-:-:S04]  /*16650*/  IMAD.MOV R2, RZ, RZ, -R3 ;  /* 0x000000ffff027224 */ /* 0x001fc800078e0a03 */
[----:B------:R-:W-:Y:S02]  /*16660*/  IMAD R5, R2, R8, RZ ;  /* 0x0000000802057224 */ /* 0x000fe400078e02ff */
[----:B------:R-:W-:-:S04]  /*16670*/  IMAD.MOV.U32 R2, RZ, RZ, RZ ;  /* 0x000000ffff027224 */ /* 0x000fc800078e00ff */
[----:B------:R-:W-:Y:S01]  /*16680*/  IMAD.HI.U32 R2, R3, R5, R2 ;  /* 0x0000000503027227 */ /* 0x000fe200078e0002 */
[----:B------:R-:W-:Y:S02]  /*16690*/  IABS R3, R0 ;  /* 0x0000000000037213 */ /* 0x000fe40000000000 */
[----:B------:R-:W-:-:S03]  /*166a0*/  IABS R5, R6 ;  /* 0x0000000600057213 */ /* 0x000fc60000000000 */
[----:B------:R-:W-:-:S04]  /*166b0*/  IMAD.HI.U32 R2, R2, R3, RZ ;  /* 0x0000000302027227 */ /* 0x000fc800078e00ff */
[----:B------:R-:W-:-:S04]  /*166c0*/  IMAD.MOV R5, RZ, RZ, -R5 ;  /* 0x000000ffff057224 */ /* 0x000fc800078e0a05 */
        /* <DEDUP_REMOVED lines=10> */
[----:B------:R-:W-:-:S05]  /*16770*/  @!P1 LOP3.LUT R2, RZ, R6, RZ, 0x33, !PT ;  /* 0x00000006ff029212 */ /* 0x000fca00078e33ff */
[----:B------:R-:W-:Y:S02]  /*16780*/  IMAD R5, R7, R2, RZ ;  /* 0x0000000207057224 */ /* 0x000fe400078e02ff */
[----:B------:R-:W-:Y:S02]  /*16790*/  IMAD.MOV R2, RZ, RZ, -R2 ;  /* 0x000000ffff027224 */ /* 0x000fe400078e0a02 */
[----:B------:R-:W-:Y:S02]  /*167a0*/  IMAD.MOV R3, RZ, RZ, -R5 ;  /* 0x000000ffff037224 */ /* 0x000fe400078e0a05 */
[----:B------:R-:W-:-:S03]  /*167b0*/  IMAD R0, R6, R2, R0 ;  /* 0x0000000206007224 */ /* 0x000fc600078e0200 */
[----:B------:R-:W-:Y:S01]  /*167c0*/  VIADDMNMX R4, R3, R4, R7, PT ;  /* 0x0000000403047246 */ /* 0x000fe20003800107 */
[----:B------:R-:W-:-:S03]  /*167d0*/  IMAD.IADD R5, R0, 0x1, R5 ;  /* 0x0000000100057824 */ /* 0x000fc600078e0205 */
        /* <DEDUP_REMOVED lines=23> */
[----:B------:R-:W-:Y:S01]  /*16950*/  @!P1 LOP3.LUT R2, RZ, R4, RZ, 0x33, !PT ;  /* 0x00000004ff029212 */ /* 0x000fe200078e33ff */
[----:B------:R-:W-:-:S04]  /*16960*/  IMAD.MOV R4, RZ, RZ, -R4 ;  /* 0x000000ffff047224 */ /* 0x000fc800078e0a04 */
[----:B------:R-:W-:Y:S01]  /*16970*/  IMAD R18, R2, R4, R5 ;  /* 0x0000000402127224 */ /* 0x000fe200078e0205 */
[----:B------:R-:W-:-:S05]  /*16980*/  LOP3.LUT R2, RZ, R2, RZ, 0x33, !PT ;  /* 0x00000002ff027212 */ /* 0x000fca00078e33ff */
[----:B------:R-:W-:Y:S01]  /*16990*/  IMAD.IADD R17, R17, 0x1, R2 ;  /* 0x0000000111117824 */ /* 0x000fe200078e0202 */
[----:B------:R-:W-:Y:S06]  /*169a0*/  BRA `(.L_x_1565) ;  /* 0x00000000001c7947 */ /* 0x000fec0003800000 */
.L_x_1557:
[----:B------:R-:W-:Y:S01]  /*169b0*/  UMOV UR4, URZ ;  /* 0x0000003f00047c82 */ /* 0x000fe20008000000 */
[----:B------:R-:W-:Y:S01]  /*169c0*/  UMOV UR5, URZ ;  /* 0x0000003f00057c82 */ /* 0x000fe20008000000 */
[----:B------:R-:W-:Y:S01]  /*169d0*/  ULDC UR6, c[0x0][0xc3c] ;  /* 0x00030f0000067ab9 */ /* 0x000fe20000000800 */
[----:B------:R-:W-:Y:S02]  /*169e0*/  IMAD.MOV.U32 R16, RZ, RZ, R0 ;  /* 0x000000ffff107224 */ /* 0x000fe400078e0000 */
[----:B------:R-:W-:Y:S02]  /*169f0*/  IMAD.U32 R17, RZ, RZ, UR4 ;  /* 0x00000004ff117e24 */ /* 0x000fe4000f8e00ff */
[----:B------:R-:W-:Y:S02]  /*16a00*/  IMAD.U32 R18, RZ, RZ, UR5 ;  /* 0x00000005ff127e24 */ /* 0x000fe4000f8e00ff */
[----:B------:R-:W-:-:S07]  /*16a10*/  IMAD.U32 R19, RZ, RZ, UR6 ;  /* 0x00000006ff137e24 */ /* 0x000fce000f8e00ff */
.L_x_1565:
[----:B------:R0:W5:Y:S01]  /*16a20*/  LDL R2, [R1] ;  /* 0x0000000001027983 */ /* 0x0001620000100800 */
[----:B------:R-:W1:Y:S01]  /*16a30*/  S2R R0, SR_TID.X ;  /* 0x0000000000007919 */ /* 0x000e620000002100 */
[----:B------:R-:W-:Y:S05]  /*16a40*/  WARPSYNC.ALL ;  /* 0x0000000000007948 */ /* 0x000fea0003800000 */
[----:B-1----:R-:W-:Y:S01]  /*16a50*/  LOP3.LUT R0, R0, 0x1f, RZ, 0xc0, !PT ;  /* 0x0000001f00007812 */ /* 0x002fe200078ec0ff */
[----:B------:R-:W-:Y:S03]  /*16a60*/  BAR.SYNC.DEFER_BLOCKING 0x4, 0x180 ;  /* 0x0106000000007b1d */ /* 0x000fe60000010000 */
[----:B------:R-:W-:-:S13]  /*16a70*/  ISETP.NE.AND P0, PT, R0, RZ, PT ;  /* 0x000000ff0000720c */ /* 0x000fda0003f05270 */
[----:B----4-:R-:W5:Y:S01]  /*16a80*/  @!P0 S2R R3, SR_CgaCtaId ;  /* 0x0000000000038919 */ /* 0x010f620000008800 */
[----:B------:R-:W-:-:S04]  /*16a90*/  @!P0 MOV R0, 0x400 ;  /* 0x0000040000008802 */ /* 0x000fc80000000f00 */
[----:B-----5:R-:W-:-:S05]  /*16aa0*/  @!P0 LEA R2, R3, R0, 0x18 ;  /* 0x0000000003028211 */ /* 0x020fca00078ec0ff */
[----:B------:R0:W-:Y:S04]  /*16ab0*/  @!P0 STS.128 [R2+0x2a8d0], R16 ;  /* 0x02a8d01002008388 */ /* 0x0001e80000000c00 */
[----:B------:R0:W-:Y:S01]  /*16ac0*/  @!P0 STL [R1], R2 ;  /* 0x0000000201008387 */ /* 0x0001e20000100800 */
[----:B------:R-:W-:Y:S06]  /*16ad0*/  BAR.ARV 0x5, 0x180 ;  /* 0x0146000000007b1d */ /* 0x000fec0000002000 */
.L_x_1554:
[----:B------:R-:W-:Y:S02]  /*16ae0*/  ULDC UR4, c[0x0][0xc3c] ;  /* 0x00030f0000047ab9 */ /* 0x000fe40000000800 */
[----:B0-----:R-:W-:-:S13]  /*16af0*/  ISETP.GE.AND P0, PT, R19, UR4, PT ;  /* 0x0000000413007c0c */ /* 0x001fda000bf06270 */
[----:B------:R-:W-:Y:S05]  /*16b00*/  @!P0 BRA `(.L_x_1566) ;  /* 0xffffffa800008947 */ /* 0x000fea000383ffff */
[----:B------:R-:W-:Y:S05]  /*16b10*/  BSYNC B8 ;  /* 0x0000000000087941 */ /* 0x000fea0003800000 */
.L_x_1456:
[----:B----4-:R-:W4:Y:S01]  /*16b20*/  LDL.LU R0, [R1+0x38] ;  /* 0x0000380001007983 */ /* 0x010f220000300800 */
[----:B------:R-:W-:Y:S01]  /*16b30*/  BSSY B0, `(.L_x_1567) ;  /* 0x000000b000007945 */ /* 0x000fe20003800000 */
[----:B------:R-:W5:Y:S01]  /*16b40*/  S2R R5, SR_CgaCtaId ;  /* 0x0000000000057919 */ /* 0x000f620000008800 */
[----:B----4-:R-:W-:-:S05]  /*16b50*/  VIADD R0, R0, 0x1 ;  /* 0x0000000100007836 */ /* 0x010fca0000000000 */
[----:B0-----:R-:W-:-:S04]  /*16b60*/  LEA.HI R2, R0, R0, RZ, 0x1 ;  /* 0x0000000000027211 */ /* 0x001fc800078f08ff */
[----:B------:R-:W-:-:S05]  /*16b70*/  LOP3.LUT R3, R2, 0xfffffffe, RZ, 0xc0, !PT ;  /* 0xfffffffe02037812 */ /* 0x000fca00078ec0ff */
[----:B------:R-:W-:Y:S01]  /*16b80*/  IMAD.IADD R3, R0, 0x1, -R3 ;  /* 0x0000000100037824 */ /* 0x000fe200078e0a03 */
[----:B------:R-:W-:-:S04]  /*16b90*/  MOV R0, 0x400 ;  /* 0x0000040000007802 */ /* 0x000fc80000000f00 */
[----:B-----5:R-:W-:Y:S02]  /*16ba0*/  LEA R0, R5, R0, 0x18 ;  /* 0x0000000005007211 */ /* 0x020fe400078ec0ff */
[----:B------:R-:W-:-:S04]  /*16bb0*/  SHF.L.U32 R3, R3, 0x1f, RZ ;  /* 0x0000001f03037819 */ /* 0x000fc800000006ff */
[----:B------:R-:W0:Y:S02]  /*16bc0*/  SYNCS.PHASECHK.TRANS64.TRYWAIT P0, [R0+URZ+0x2a820], R3 ;  /* 0x02a82003000075a7 */ /* 0x000e24000800017f */
[----:B0-----:R-:W-:Y:S05]  /*16bd0*/  @!P0 BRA `(.L_x_1568) ;  /* 0x0000002000148947 */ /* 0x001fea0003800000 */
.L_x_1637:
[----:B------:R-:W-:Y:S05]  /*16be0*/  BSYNC B0 ;  /* 0x0000000000007941 */ /* 0x000fea0003800000 */
.L_x_1567:
[----:B------:R-:W-:-:S03]  /*16bf0*/  UMOV UR4, 0xffffffff ;  /* 0xffffffff00047882 */ /* 0x000fc60000000000 */
[----:B------:R-:W-:Y:S05]  /*16c00*/  BRA.DIV UR4, `(.L_x_1569) ;  /* 0x00000022041c7947 */ /* 0x000fea000b800000 */
[----:B------:R-:W4:Y:S02]  /*16c10*/  S2R R2, SR_TID.X ;  /* 0x0000000000027919 */ /* 0x000f240000002100 */
[----:B----4-:R-:W-:-:S04]  /*16c20*/  SHF.R.U32.HI R2, RZ, 0x5, R2 ;  /* 0x00000005ff027819 */ /* 0x010fc80000011602 */
[----:B------:R-:W-:-:S05]  /*16c30*/  LOP3.LUT R2, R2, 0x3, RZ, 0xc0, !PT ;  /* 0x0000000302027812 */ /* 0x000fca00078ec0ff */
[----:B------:R4:W0:Y:S02]  /*16c40*/  SHFL.IDX PT, R14, R2, RZ, 0x1f ;  /* 0x00001fff020e7589 */ /* 0x00082400000e0000 */
.L_x_1640:
[----:B0-----:R-:W-:Y:S01]  /*16c50*/  ISETP.NE.AND P0, PT, R14, RZ, PT ;  /* 0x000000ff0e00720c */ /* 0x001fe20003f05270 */
[----:B------:R-:W-:-:S12]  /*16c60*/  BSSY B0, `(.L_x_1570) ;  /* 0x0000029000007945 */ /* 0x000fd80003800000 */
[----:B------:R-:W-:Y:S05]  /*16c70*/  @P0 BRA `(.L_x_1571) ;  /* 0x00000000009c0947 */ /* 0x000fea0003800000 */
[----:B------:R-:W-:-:S03]  /*16c80*/  UMOV UR4, 0xffffffff ;  /* 0xffffffff00047882 */ /* 0x000fc60000000000 */
[----:B------:R-:W-:Y:S05]  /*16c90*/  BRA.DIV UR4, `(.L_x_1572) ;  /* 0x00000022042c7947 */ /* 0x000fea000b800000 */
[----:B------:R-:W-:-:S13]  /*16ca0*/  ELECT P6, URZ, PT ;  /* 0x00000000003f782f */ /* 0x000fda00038c0000 */
.L_x_1643:
[----:B------:R-:W-:Y:S05]  /*16cb0*/  @!P6 BRA `(.L_x_1571) ;  /* 0x00000000008ce947 */ /* 0x000fea0003800000 */
[----:B----4-:R-:W4:Y:S02]  /*16cc0*/  LDL R2, [R1+0x48] ;  /* 0x0000480001027983 */ /* 0x010f240000100800 */
[----:B----4-:R-:W-:-:S13]  /*16cd0*/  R2UR UR4, R2 ;  /* 0x00000000020472ca */ /* 0x010fda00000e0000 */
[----:B------:R-:W-:-:S06]  /*16ce0*/  ULOP3.LUT UR4, UR4, 0x2, URZ, 0xfc, !UPT ;  /* 0x0000000204047892 */ /* 0x000fcc000f8efc3f */
[----:B------:R-:W-:-:S05]  /*16cf0*/  IMAD.U32 R2, RZ, RZ, UR4 ;  /* 0x00000004ff027e24 */ /* 0x000fca000f8e00ff */
[----:B------:R-:W-:-:S13]  /*16d00*/  ISETP.NE.AND P2, PT, R2, 0x3, PT ;  /* 0x000000030200780c */ /* 0x000fda0003f45270 */
[----:B------:R-:W-:Y:S05]  /*16d10*/  @!P2 BRA `(.L_x_1573) ;  /* 0x000000000004a947 */ /* 0x000fea0003800000 */
[----:B------:R-:W-:Y:S01]  /*16d20*/  BPT.TRAP 0x1 ;  /* 0x000000040000795c */ /* 0x000fe20000300000 */
.L_x_1573:
[----:B------:R-:W4:Y:S04]  /*16d30*/  LDL R3, [R1+0x4] ;  /* 0x0000040001037983 */ /* 0x000f280000100800 */
[----:B--23--:R-:W2:Y:S01]  /*16d40*/  LDL.LU R7, [R1+0x10] ;  /* 0x0000100001077983 */ /* 0x00cea20000300800 */
[----:B------:R-:W-:-:S04]  /*16d50*/  VIADD R2, R0, 0x2a840 ;  /* 0x0002a84000027836 */ /* 0x000fc80000000000 */
[C---:B----4-:R-:W-:Y:S02]  /*16d60*/  IMAD R6, R3.reuse, 0x8, R2 ;  /* 0x0000000803067824 */ /* 0x050fe400078e0202 */
[----:B------:R-:W-:Y:S01]  /*16d70*/  VIADD R3, R3, 0x1 ;  /* 0x0000000103037836 */ /* 0x000fe20000000000 */
[----:B--2---:R-:W-:-:S04]  /*16d80*/  SHF.L.U32 R5, R7, 0x1f, RZ ;  /* 0x0000001f07057819 */ /* 0x004fc800000006ff */
        /* <DEDUP_REMOVED lines=8> */
.L_x_1644:
[----:B------:R-:W2:Y:S02]  /*16e10*/  SYNCS.PHASECHK.TRANS64.TRYWAIT P0, [R7+URZ], R2 ;  /* 0x00000002070075a7 */ /* 0x000ea4000800017f */
[----:B--2---:R-:W-:Y:S05]  /*16e20*/  @!P0 BRA `(.L_x_1575) ;  /* 0x0000001c00fc8947 */ /* 0x004fea0003800000 */
.L_x_1645:
[----:B------:R-:W-:Y:S05]  /*16e30*/  @!P2 BRA `(.L_x_1576) ;  /* 0x000000000004a947 */ /* 0x000fea0003800000 */
[----:B------:R-:W-:Y:S01]  /*16e40*/  BPT.TRAP 0x1 ;  /* 0x000000040000795c */ /* 0x000fe20000300000 */
.L_x_1576:
[----:B------:R-:W3:Y:S01]  /*16e50*/  LDL.LU R4, [R1+0x4] ;  /* 0x0000040001047983 */ /* 0x000ee20000300800 */
[----:B------:R-:W-:-:S04]  /*16e60*/  VIADD R0, R0, 0x2a860 ;  /* 0x0002a86000007836 */ /* 0x000fc80000000000 */
[----:B---3--:R-:W-:-:S04]  /*16e70*/  IMAD R4, R4, 0x8, R0 ;  /* 0x0000000804047824 */ /* 0x008fc800078e0200 */
[----:B------:R-:W3:Y:S02]  /*16e80*/  SYNCS.PHASECHK.TRANS64.TRYWAIT P0, [R4+URZ], R5 ;  /* 0x00000005040075a7 */ /* 0x000ee4000800017f */
[----:B---3--:R-:W-:Y:S05]  /*16e90*/  @!P0 BRA `(.L_x_1577) ;  /* 0x0000001c00f48947 */ /* 0x008fea0003800000 */
.L_x_1646:
[----:B------:R-:W-:-:S07]  /*16ea0*/  IMAD R3, R3, 0x8, R0 ;  /* 0x0000000803037824 */ /* 0x000fce00078e0200 */
.L_x_1578:
[----:B----4-:R4:W0:Y:S02]  /*16eb0*/  SYNCS.PHASECHK.TRANS64.TRYWAIT P0, [R3+URZ], R2 ;  /* 0x00000002030075a7 */ /* 0x010824000800017f */
[----:B0-----:R-:W-:Y:S05]  /*16ec0*/  @!P0 NANOSLEEP.SYNCS 0x989680 ;  /* 0x009896800000895d */ /* 0x001fea0003900000 */
[----:B------:R-:W0:Y:S02]  /*16ed0*/  @!P0 SYNCS.PHASECHK.TRANS64 P0, [R3+URZ], R2 ;  /* 0x00000002030085a7 */ /* 0x000e24000800007f */
[----:B0-----:R-:W-:Y:S05]  /*16ee0*/  @!P0 BRA `(.L_x_1578) ;  /* 0xfffffffc00f08947 */ /* 0x001fea000383ffff */
.L_x_1571:
[----:B------:R-:W-:Y:S05]  /*16ef0*/  BSYNC B0 ;  /* 0x0000000000007941 */ /* 0x000fea0003800000 */
.L_x_1570:
[----:B------:R-:W-:Y:S05]  /*16f00*/  EXIT ;  /* 0x000000000000794d */ /* 0x000fea0003800000 */
.L_x_1358:
[----:B0-----:R-:W-:-:S04]  /*16f10*/  IMAD.U32 R3, RZ, RZ, UR38 ;  /* 0x00000026ff037e24 */ /* 0x001fc8000f8e00ff */
[----:B------:R0:W1:Y:S03]  /*16f20*/  SYNCS.PHASECHK.TRANS64.TRYWAIT P1, [R3+URZ+0x2a800], R0 ;  /* 0x02a80000030075a7 */ /* 0x000066000802017f */
[----:B-1----:R-:W-:Y:S05]  /*16f30*/  @!P1 NANOSLEEP.SYNCS 0x989680 ;  /* 0x009896800000995d */ /* 0x002fea0003900000 */
[----:B------:R-:W1:Y:S02]  /*16f40*/  @!P1 SYNCS.PHASECHK.TRANS64 P1, [R3+URZ+0x2a800], R0 ;  /* 0x02a80000030095a7 */ /* 0x000e64000802007f */
[----:B-1----:R-:W-:Y:S05]  /*16f50*/  @!P1 BRA `(.L_x_1358) ;  /* 0xfffffffc00ec9947 */ /* 0x002fea000383ffff */
[----:B------:R-:W-:Y:S05]  /*16f60*/  BRA `(.L_x_1579) ;  /* 0xfffffea800cc7947 */ /* 0x000fea000383ffff */
.L_x_1362:
[----:B-1----:R1:W2:Y:S02]  /*16f70*/  SYNCS.PHASECHK.TRANS64.TRYWAIT P1, [R15+URZ+0x2a830], R0 ;  /* 0x02a830000f0075a7 */ /* 0x0022a4000802017f */
[----:B--2---:R-:W-:Y:S05]  /*16f80*/  @!P1 NANOSLEEP.SYNCS 0x989680 ;  /* 0x009896800000995d */ /* 0x004fea0003900000 */
[----:B------:R-:W2:Y:S02]  /*16f90*/  @!P1 SYNCS.PHASECHK.TRANS64 P1, [R15+URZ+0x2a830], R0 ;  /* 0x02a830000f0095a7 */ /* 0x000ea4000802007f */
[----:B--2---:R-:W-:Y:S05]  /*16fa0*/  @!P1 BRA `(.L_x_1362) ;  /* 0xfffffffc00f09947 */ /* 0x004fea000383ffff */
[----:B------:R-:W-:Y:S05]  /*16fb0*/  BRA `(.L_x_1361) ;  /* 0xfffffea800f07947 */ /* 0x000fea000383ffff */
.L_x_1378:
[----:B-1----:R-:W-:-:S04]  /*16fc0*/  IMAD.U32 R12, RZ, RZ, UR7 ;  /* 0x00000007ff0c7e24 */ /* 0x002fc8000f8e00ff */
[----:B------:R1:W2:Y:S03]  /*16fd0*/  SYNCS.PHASECHK.TRANS64.TRYWAIT P1, [R12+URZ+0x2a830], R11 ;  /* 0x02a8300b0c0075a7 */ /* 0x0002a6000802017f */
[----:B--2---:R-:W-:Y:S05]  /*16fe0*/  @!P1 NANOSLEEP.SYNCS 0x989680 ;  /* 0x009896800000995d */ /* 0x004fea0003900000 */
[----:B------:R-:W2:Y:S02]  /*16ff0*/  @!P1 SYNCS.PHASECHK.TRANS64 P1, [R12+URZ+0x2a830], R11 ;  /* 0x02a8300b0c0095a7 */ /* 0x000ea4000802007f */
[----:B--2---:R-:W-:Y:S05]  /*17000*/  @!P1 BRA `(.L_x_1378) ;  /* 0xfffffffc00ec9947 */ /* 0x004fea000383ffff */
[----:B------:R-:W-:Y:S05]  /*17010*/  BRA `(.L_x_1377) ;  /* 0xfffffedc00287947 */ /* 0x000fea000383ffff */
.L_x_1382:
[----:B01----:R-:W-:-:S04]  /*17020*/  IMAD.U32 R11, RZ, RZ, UR14 ;  /* 0x0000000eff0b7e24 */ /* 0x003fc8000f8e00ff */
[----:B------:R0:W1:Y:S03]  /*17030*/  SYNCS.PHASECHK.TRANS64.TRYWAIT P1, [R11+URZ+0x2a850], R0 ;  /* 0x02a850000b0075a7 */ /* 0x000066000802017f */
[----:B-1----:R-:W-:Y:S05]  /*17040*/  @!P1 NANOSLEEP.SYNCS 0x989680 ;  /* 0x009896800000995d */ /* 0x002fea0003900000 */
[----:B------:R-:W1:Y:S02]  /*17050*/  @!P1 SYNCS.PHASECHK.TRANS64 P1, [R11+URZ+0x2a850], R0 ;  /* 0x02a850000b0095a7 */ /* 0x000e64000802007f */
[----:B-1----:R-:W-:Y:S05]  /*17060*/  @!P1 BRA `(.L_x_1382) ;  /* 0xfffffffc00ec9947 */ /* 0x002fea000383ffff */
[----:B------:R-:W-:Y:S05]  /*17070*/  BRA `(.L_x_1381) ;  /* 0xfffffee400507947 */ /* 0x000fea000383ffff */
.L_x_1399:
[----:B-1----:R-:W-:-:S04]  /*17080*/  IMAD.U32 R8, RZ, RZ, UR6 ;  /* 0x00000006ff087e24 */ /* 0x002fc8000f8e00ff */
[----:B------:R1:W2:Y:S03]  /*17090*/  SYNCS.PHASECHK.TRANS64.TRYWAIT P1, [R8+URZ+0x2a830], R7 ;  /* 0x02a83007080075a7 */ /* 0x0002a6000802017f */
[----:B--2---:R-:W-:Y:S05]  /*170a0*/  @!P1 NANOSLEEP.SYNCS 0x989680 ;  /* 0x009896800000995d */ /* 0x004fea0003900000 */
[----:B------:R-:W2:Y:S02]  /*170b0*/  @!P1 SYNCS.PHASECHK.TRANS64 P1, [R8+URZ+0x2a830], R7 ;  /* 0x02a83007080095a7 */ /* 0x000ea4000802007f */
[----:B--2---:R-:W-:Y:S05]  /*170c0*/  @!P1 BRA `(.L_x_1399) ;  /* 0xfffffffc00ec9947 */ /* 0x004fea000383ffff */
[----:B------:R-:W-:Y:S05]  /*170d0*/  BRA `(.L_x_1398) ;  /* 0xffffff10007c7947 */ /* 0x000fea000383ffff */
.L_x_1403:
[----:B01----:R-:W-:-:S04]  /*170e0*/  IMAD.U32 R7, RZ, RZ, UR10 ;  /* 0x0000000aff077e24 */ /* 0x003fc8000f8e00ff */
[----:B------:R0:W1:Y:S03]  /*170f0*/  SYNCS.PHASECHK.TRANS64.TRYWAIT P1, [R7+URZ+0x2a850], R0 ;  /* 0x02a85000070075a7 */ /* 0x000066000802017f */
[----:B-1----:R-:W-:Y:S05]  /*17100*/  @!P1 NANOSLEEP.SYNCS 0x989680 ;  /* 0x009896800000995d */ /* 0x002fea0003900000 */
[----:B------:R-:W1:Y:S02]  /*17110*/  @!P1 SYNCS.PHASECHK.TRANS64 P1, [R7+URZ+0x2a850], R0 ;  /* 0x02a85000070095a7 */ /* 0x000e64000802007f */
[----:B-1----:R-:W-:Y:S05]  /*17120*/  @!P1 BRA `(.L_x_1403) ;  /* 0xfffffffc00ec9947 */ /* 0x002fea000383ffff */
[----:B------:R-:W-:Y:S05]  /*17130*/  BRA `(.L_x_1402) ;  /* 0xffffff1800a47947 */ /* 0x000fea000383ffff */
.L_x_1409:
[----:B-1----:R-:W-:-:S04]  /*17140*/  IMAD.U32 R8, RZ, RZ, UR6 ;  /* 0x00000006ff087e24 */ /* 0x002fc8000f8e00ff */
[----:B------:R1:W2:Y:S03]  /*17150*/  SYNCS.PHASECHK.TRANS64.TRYWAIT P1, [R8+URZ+0x2a830], R7 ;  /* 0x02a83007080075a7 */ /* 0x0002a6000802017f */
[----:B--2---:R-:W-:Y:S05]  /*17160*/  @!P1 NANOSLEEP.SYNCS 0x989680 ;  /* 0x009896800000995d */ /* 0x004fea0003900000 */
[----:B------:R-:W2:Y:S02]  /*17170*/  @!P1 SYNCS.PHASECHK.TRANS64 P1, [R8+URZ+0x2a830], R7 ;  /* 0x02a83007080095a7 */ /* 0x000ea4000802007f */
[----:B--2---:R-:W-:Y:S05]  /*17180*/  @!P1 BRA `(.L_x_1409) ;  /* 0xfffffffc00ec9947 */ /* 0x004fea000383ffff */
[----:B------:R-:W-:Y:S05]  /*17190*/  BRA `(.L_x_1408) ;  /* 0xffffff3000ec7947 */ /* 0x000fea000383ffff */
.L_x_1413:
[----:B01----:R-:W-:-:S04]  /*171a0*/  IMAD.U32 R7, RZ, RZ, UR10 ;  /* 0x0000000aff077e24 */ /* 0x003fc8000f8e00ff */
[----:B------:R0:W1:Y:S03]  /*171b0*/  SYNCS.PHASECHK.TRANS64.TRYWAIT P1, [R7+URZ+0x2a850], R0 ;  /* 0x02a85000070075a7 */ /* 0x000066000802017f */
[----:B-1----:R-:W-:Y:S05]  /*171c0*/  @!P1 NANOSLEEP.SYNCS 0x989680 ;  /* 0x009896800000995d */ /* 0x002fea0003900000 */
[----:B------:R-:W1:Y:S02]  /*171d0*/  @!P1 SYNCS.PHASECHK.TRANS64 P1, [R7+URZ+0x2a850], R0 ;  /* 0x02a85000070095a7 */ /* 0x000e64000802007f */
[----:B-1----:R-:W-:Y:S05]  /*171e0*/  @!P1 BRA `(.L_x_1413) ;  /* 0xfffffffc00ec9947 */ /* 0x002fea000383ffff */
[----:B------:R-:W-:Y:S05]  /*171f0*/  BRA `(.L_x_1412) ;  /* 0xffffff3c00147947 */ /* 0x000fea000383ffff */
.L_x_1426:
[----:B-1----:R-:W-:-:S04]  /*17200*/  IMAD.U32 R5, RZ, RZ, UR5 ;  /* 0x00000005ff057e24 */ /* 0x002fc8000f8e00ff */
[----:B------:R1:W2:Y:S03]  /*17210*/  SYNCS.PHASECHK.TRANS64.TRYWAIT P0, [R5+URZ+0x2a850], R0 ;  /* 0x02a85000050075a7 */ /* 0x0002a6000800017f */
[----:B--2---:R-:W-:Y:S05]  /*17220*/  @!P0 NANOSLEEP.SYNCS 0x989680 ;  /* 0x009896800000895d */ /* 0x004fea0003900000 */
[----:B------:R-:W2:Y:S02]  /*17230*/  @!P0 SYNCS.PHASECHK.TRANS64 P0, [R5+URZ+0x2a850], R0 ;  /* 0x02a85000050085a7 */ /* 0x000ea4000800007f */
[----:B--2---:R-:W-:Y:S05]  /*17240*/  @!P0 BRA `(.L_x_1426) ;  /* 0xfffffffc00ec8947 */ /* 0x004fea000383ffff */
[----:B------:R-:W-:Y:S05]  /*17250*/  BRA `(.L_x_1425) ;  /* 0xffffff6800807947 */ /* 0x000fea000383ffff */
.L_x_1476:
[----:B------:R-:W3:Y:S01]  /*17260*/  S2R R4, SR_TID.X ;  /* 0x0000000000047919 */ /* 0x000ee20000002100 */
[----:B------:R-:W-:Y:S01]  /*17270*/  BSSY B0, `(.L_x_1580) ;  /* 0x000000a000007945 */ /* 0x000fe20003800000 */
[----:B------:R-:W-:Y:S02]  /*17280*/  IMAD.MOV.U32 R12, RZ, RZ, RZ ;  /* 0x000000ffff0c7224 */ /* 0x000fe400078e00ff */
[----:B------:R-:W-:Y:S02]  /*17290*/  IMAD.MOV.U32 R11, RZ, RZ, 0x1f ;  /* 0x0000001fff0b7424 */ /* 0x000fe400078e00ff */
[----:B------:R-:W-:Y:S01]  /*172a0*/  IMAD.MOV.U32 R15, RZ, RZ, -0x1 ;  /* 0xffffffffff0f7424 */ /* 0x000fe200078e00ff */
[----:B---3--:R-:W-:-:S04]  /*172b0*/  SHF.R.U32.HI R4, RZ, 0x5, R4 ;  /* 0x00000005ff047819 */ /* 0x008fc80000011604 */
[----:B------:R-:W-:-:S05]  /*172c0*/  LOP3.LUT R4, R4, 0x3, RZ, 0xc0, !PT ;  /* 0x0000000304047812 */ /* 0x000fca00078ec0ff */
[----:B------:R-:W-:-:S07]  /*172d0*/  IMAD.MOV.U32 R13, RZ, RZ, R4 ;  /* 0x000000ffff0d7224 */ /* 0x000fce00078e0004 */
[----:B012---:R-:W-:Y:S05]  /*172e0*/  WARPSYNC.COLLECTIVE R15, `(.L_x_1581) ;  /* 0x000000000f087348 */ /* 0x007fea0003c00000 */
[----:B------:R3:W4:Y:S02]  /*172f0*/  SHFL.IDX P6, R14, R13, R12, R11 ;  /* 0x0000000c0d0e7389 */ /* 0x00072400000c000b */
[----:B01234-:R-:W-:Y:S01]  /*17300*/  ENDCOLLECTIVE ;  /* 0x000000000000791b */ /* 0x01ffe20003800000 */
.L_x_1581:
[----:B------:R-:W-:Y:S05]  /*17310*/  BSYNC B0 ;  /* 0x0000000000007941 */ /* 0x000fea0003800000 */
.L_x_1580:
[----:B------:R-:W-:Y:S05]  /*17320*/  BRA `(.L_x_1582) ;  /* 0xffffffac00c07947 */ /* 0x000fea000383ffff */
.L_x_1478:
[----:B------:R-:W-:Y:S01]  /*17330*/  BSSY B0, `(.L_x_1583) ;  /* 0x0000006000007945 */ /* 0x000fe20003800000 */
[----:B------:R-:W-:-:S07]  /*17340*/  IMAD.MOV.U32 R15, RZ, RZ, -0x1 ;  /* 0xffffffffff0f7424 */ /* 0x000fce00078e00ff */
[----:B012-4-:R-:W-:Y:S05]  /*17350*/  WARPSYNC.COLLECTIVE R15, `(.L_x_1584) ;  /* 0x000000000f0c7348 */ /* 0x017fea0003c00000 */
[----:B------:R-:W-:Y:S02]  /*17360*/  ELECT P6, UR62, PT ;  /* 0x00000000003e782f */ /* 0x000fe400038c0000 */
[----:B------:R-:W-:Y:S01]  /*17370*/  MOV R14, UR62 ;  /* 0x0000003e000e7c02 */ /* 0x000fe20008000f00 */
[----:B012-4-:R-:W-:Y:S10]  /*17380*/  ENDCOLLECTIVE ;  /* 0x000000000000791b */ /* 0x017ff40003800000 */
.L_x_1584:
[----:B------:R-:W-:Y:S05]  /*17390*/  BSYNC B0 ;  /* 0x0000000000007941 */ /* 0x000fea0003800000 */
.L_x_1583:
[----:B------:R-:W-:Y:S05]  /*173a0*/  BRA `(.L_x_1585) ;  /* 0xffffffac00cc7947 */ /* 0x000fea000383ffff */
.L_x_1480:
[----:B--2---:R2:W3:Y:S02]  /*173b0*/  SYNCS.PHASECHK.TRANS64.TRYWAIT P0, [R0+URZ+0x2a840], R2 ;  /* 0x02a84002000075a7 */ /* 0x0044e4000800017f */
[----:B---3--:R-:W-:Y:S05]  /*173c0*/  @!P0 NANOSLEEP.SYNCS 0x989680 ;  /* 0x009896800000895d */ /* 0x008fea0003900000 */
[----:B------:R-:W3:Y:S02]  /*173d0*/  @!P0 SYNCS.PHASECHK.TRANS64 P0, [R0+URZ+0x2a840], R2 ;  /* 0x02a84002000085a7 */ /* 0x000ee4000800007f */
[----:B---3--:R-:W-:Y:S05]  /*173e0*/  @!P0 BRA `(.L_x_1480) ;  /* 0xfffffffc00f08947 */ /* 0x008fea000383ffff */
[----:B------:R-:W-:Y:S05]  /*173f0*/  BRA `(.L_x_1586) ;  /* 0xffffffb000387947 */ /* 0x000fea000383ffff */
.L_x_1484:
[----:B------:R-:W2:Y:S01]  /*17400*/  LDL.LU R11, [R1+0x30] ;  /* 0x00003000010b7983 */ /* 0x000ea20000300800 */
[----:B------:R-:W-:Y:S01]  /*17410*/  IMAD.MOV.U32 R13, RZ, RZ, R3 ;  /* 0x000000ffff0d7224 */ /* 0x000fe200078e0003 */
[----:B------:R-:W-:Y:S01]  /*17420*/  LOP3.LUT R5, R5, 0x7f, RZ, 0xc0, !PT ;  /* 0x0000007f05057812 */ /* 0x000fe200078ec0ff */
[----:B------:R-:W-:Y:S02]  /*17430*/  IMAD.MOV.U32 R12, RZ, RZ, RZ ;  /* 0x000000ffff0c7224 */ /* 0x000fe400078e00ff */
[----:B------:R-:W-:Y:S01]  /*17440*/  IMAD.MOV.U32 R15, RZ, RZ, -0x1 ;  /* 0xffffffffff0f7424 */ /* 0x000fe200078e00ff */
[----:B------:R-:W-:-:S05]  /*17450*/  SHF.R.U32.HI R5, RZ, 0x3, R5 ;  /* 0x00000003ff057819 */ /* 0x000fca0000011605 */
[----:B------:R-:W-:-:S04]  /*17460*/  IMAD.IADD R0, R5, 0x1, R9 ;  /* 0x0000000105007824 */ /* 0x000fc800078e0209 */
[----:B------:R-:W-:Y:S02]  /*17470*/  VIADD R5, R0, 0x10 ;  /* 0x0000001000057836 */ /* 0x000fe40000000000 */
[----:B--2---:R-:W-:Y:S02]  /*17480*/  IMAD R2, R11, R7, RZ ;  /* 0x000000070b027224 */ /* 0x004fe400078e02ff */
[----:B------:R-:W-:-:S03]  /*17490*/  IMAD.MOV.U32 R11, RZ, RZ, 0x181f ;  /* 0x0000181fff0b7424 */ /* 0x000fc600078e00ff */
[----:B------:R-:W-:-:S13]  /*174a0*/  ISETP.GE.AND P3, PT, R0, R2, PT ;  /* 0x000000020000720c */ /* 0x000fda0003f66270 */
[----:B-----5:R-:W-:Y:S05]  /*174b0*/  WARPSYNC.COLLECTIVE R15, `(.L_x_1587) ;  /* 0x000000000f087348 */ /* 0x020fea0003c00000 */
[----:B------:R0:W1:Y:S02]  /*174c0*/  SHFL.IDX P6, R14, R13, R12, R11 ;  /* 0x0000000c0d0e7389 */ /* 0x00006400000c000b */
[----:B01---5:R-:W-:Y:S01]  /*174d0*/  ENDCOLLECTIVE ;  /* 0x000000000000791b */ /* 0x023fe20003800000 */
.L_x_1587:
[----:B------:R-:W-:Y:S02]  /*174e0*/  IMAD.MOV.U32 R13, RZ, RZ, R4 ;  /* 0x000000ffff0d7224 */ /* 0x000fe400078e0004 */
[----:B------:R-:W-:-:S07]  /*174f0*/  IMAD.MOV.U32 R6, RZ, RZ, R14 ;  /* 0x000000ffff067224 */ /* 0x000fce00078e000e */
[----:B------:R-:W-:Y:S05]  /*17500*/  WARPSYNC.COLLECTIVE R15, `(.L_x_1588) ;  /* 0x000000000f087348 */ /* 0x000fea0003c00000 */
[----:B------:R0:W1:Y:S02]  /*17510*/  SHFL.IDX P6, R14, R13, R12, R11 ;  /* 0x0000000c0d0e7389 */ /* 0x00006400000c000b */
[----:B01----:R-:W-:Y:S01]  /*17520*/  ENDCOLLECTIVE ;  /* 0x000000000000791b */ /* 0x003fe20003800000 */
.L_x_1588:
        /* <DEDUP_REMOVED lines=19> */
.L_x_1589:
[----:B------:R-:W-:Y:S02]  /*17660*/  IMAD.MOV.U32 R13, RZ, RZ, R4 ;  /* 0x000000ffff0d7224 */ /* 0x000fe400078e0004 */
[----:B------:R-:W-:-:S07]  /*17670*/  IMAD.MOV.U32 R9, RZ, RZ, R14 ;  /* 0x000000ffff097224 */ /* 0x000fce00078e000e */
[----:B------:R-:W-:Y:S05]  /*17680*/  WARPSYNC.COLLECTIVE R15, `(.L_x_1590) ;  /* 0x000000000f087348 */ /* 0x000fea0003c00000 */
[----:B------:R0:W1:Y:S02]  /*17690*/  SHFL.IDX P6, R14, R13, R12, R11 ;  /* 0x0000000c0d0e7389 */ /* 0x00006400000c000b */
[----:B01----:R-:W-:Y:S01]  /*176a0*/  ENDCOLLECTIVE ;  /* 0x000000000000791b */ /* 0x003fe20003800000 */
.L_x_1590:
[----:B------:R-:W-:Y:S01]  /*176b0*/  ULDC.64 UR4, c[0x0][0x208] ;  /* 0x0000820000047ab9 */ /* 0x000fe20000000a00 */
[----:B------:R-:W-:Y:S02]  /*176c0*/  IMAD.MOV.U32 R13, RZ, RZ, R3 ;  /* 0x000000ffff0d7224 */ /* 0x000fe400078e0003 */
[----:B------:R-:W-:Y:S02]  /*176d0*/  IMAD.MOV.U32 R12, RZ, RZ, 0x2 ;  /* 0x00000002ff0c7424 */ /* 0x000fe400078e00ff */
[----:B------:R-:W-:-:S05]  /*176e0*/  IMAD.MOV.U32 R5, RZ, RZ, R14 ;  /* 0x000000ffff057224 */ /* 0x000fca00078e000e */
[----:B------:R-:W-:-:S05]  /*176f0*/  @!P3 LEA R8, P5, R8, R5, 0x1 ;  /* 0x000000050808b211 */ /* 0x000fca00078a08ff */
[----:B------:R-:W-:Y:S02]  /*17700*/  @!P3 IMAD.X R5, RZ, RZ, R9, P5 ;  /* 0x000000ffff05b224 */ /* 0x000fe400028e0609 */
[----:B------:R-:W-:Y:S01]  /*17710*/  @!P3 IMAD.MOV.U32 R6, RZ, RZ, R8 ;  /* 0x000000ffff06b224 */ /* 0x000fe200078e0008 */
[----:B------:R-:W0:Y:S01]  /*17720*/  S2R R9, SR_TID.X ;  /* 0x0000000000097919 */ /* 0x000e220000002100 */
        /* <DEDUP_REMOVED lines=9> */
[----:B01----:R-:W-:Y:S05]  /*177c0*/  WARPSYNC.COLLECTIVE R15, `(.L_x_1591) ;  /* 0x000000000f087348 */ /* 0x003fea0003c00000 */
[----:B------:R2:W3:Y:S02]  /*177d0*/  SHFL.IDX P6, R14, R13, R12, R11 ;  /* 0x0000000c0d0e7389 */ /* 0x0004e400000c000b */
[----:B0123--:R-:W-:Y:S01]  /*177e0*/  ENDCOLLECTIVE ;  /* 0x000000000000791b */ /* 0x00ffe20003800000 */
.L_x_1591:
[----:B------:R-:W-:Y:S02]  /*177f0*/  IMAD.MOV.U32 R13, RZ, RZ, R4 ;  /* 0x000000ffff0d7224 */ /* 0x000fe400078e0004 */
[----:B------:R-:W-:-:S05]  /*17800*/  IMAD.SHL.U32 R9, R9, 0x8, RZ ;  /* 0x0000000809097824 */ /* 0x000fca00078e00ff */
[----:B------:R-:W-:Y:S01]  /*17810*/  LOP3.LUT R9, R9, 0x38, RZ, 0xc0, !PT ;  /* 0x0000003809097812 */ /* 0x000fe200078ec0ff */
[----:B------:R-:W-:-:S07]  /*17820*/  IMAD.MOV.U32 R8, RZ, RZ, R14 ;  /* 0x000000ffff087224 */ /* 0x000fce00078e000e */
[----:B------:R-:W-:Y:S05]  /*17830*/  WARPSYNC.COLLECTIVE R15, `(.L_x_1592) ;  /* 0x000000000f087348 */ /* 0x000fea0003c00000 */
[----:B------:R0:W1:Y:S02]  /*17840*/  SHFL.IDX P6, R14, R13, R12, R11 ;  /* 0x0000000c0d0e7389 */ /* 0x00006400000c000b */
[----:B01----:R-:W-:Y:S01]  /*17850*/  ENDCOLLECTIVE ;  /* 0x000000000000791b */ /* 0x003fe20003800000 */
.L_x_1592:
[----:B------:R-:W-:Y:S01]  /*17860*/  ULDC.64 UR4, c[0x0][0x208] ;  /* 0x0000820000047ab9 */ /* 0x000fe20000000a00 */
[----:B------:R-:W-:Y:S02]  /*17870*/  IMAD.MOV.U32 R13, RZ, RZ, R3 ;  /* 0x000000ffff0d7224 */ /* 0x000fe400078e0003 */
[----:B------:R-:W-:Y:S02]  /*17880*/  IMAD.MOV.U32 R12, RZ, RZ, 0x3 ;  /* 0x00000003ff0c7424 */ /* 0x000fe400078e00ff */
[----:B------:R-:W-:-:S05]  /*17890*/  IMAD.MOV.U32 R5, RZ, RZ, R14 ;  /* 0x000000ffff057224 */ /* 0x000fca00078e000e */
        /* <DEDUP_REMOVED lines=15> */
.L_x_1593:
[----:B------:R-:W-:Y:S02]  /*17990*/  IMAD.MOV.U32 R13, RZ, RZ, R4 ;  /* 0x000000ffff0d7224 */ /* 0x000fe400078e0004 */
[----:B------:R-:W-:-:S07]  /*179a0*/  IMAD.MOV.U32 R6, RZ, RZ, R14 ;  /* 0x000000ffff067224 */ /* 0x000fce00078e000e */
[----:B------:R-:W-:Y:S05]  /*179b0*/  WARPSYNC.COLLECTIVE R15, `(.L_x_1594) ;  /* 0x000000000f087348 */ /* 0x000fea0003c00000 */
[----:B------:R0:W1:Y:S02]  /*179c0*/  SHFL.IDX P6, R14, R13, R12, R11 ;  /* 0x0000000c0d0e7389 */ /* 0x00006400000c000b */
[----:B01----:R-:W-:Y:S01]  /*179d0*/  ENDCOLLECTIVE ;  /* 0x000000000000791b */ /* 0x003fe20003800000 */
.L_x_1594:
        /* <DEDUP_REMOVED lines=19> */
.L_x_1595:
[----:B------:R-:W-:Y:S02]  /*17b10*/  IMAD.MOV.U32 R13, RZ, RZ, R4 ;  /* 0x000000ffff0d7224 */ /* 0x000fe400078e0004 */
[----:B------:R-:W-:-:S07]  /*17b20*/  IMAD.MOV.U32 R6, RZ, RZ, R14 ;  /* 0x000000ffff067224 */ /* 0x000fce00078e000e */
[----:B------:R-:W-:Y:S05]  /*17b30*/  WARPSYNC.COLLECTIVE R15, `(.L_x_1596) ;  /* 0x000000000f087348 */ /* 0x000fea0003c00000 */
[----:B------:R0:W1:Y:S02]  /*17b40*/  SHFL.IDX P6, R14, R13, R12, R11 ;  /* 0x0000000c0d0e7389 */ /* 0x00006400000c000b */
[----:B01----:R-:W-:Y:S01]  /*17b50*/  ENDCOLLECTIVE ;  /* 0x000000000000791b */ /* 0x003fe20003800000 */
.L_x_1596:
        /* <DEDUP_REMOVED lines=19> */
.L_x_1597:
[----:B------:R-:W-:Y:S02]  /*17c90*/  IMAD.MOV.U32 R13, RZ, RZ, R4 ;  /* 0x000000ffff0d7224 */ /* 0x000fe400078e0004 */
[----:B------:R-:W-:-:S07]  /*17ca0*/  IMAD.MOV.U32 R6, RZ, RZ, R14 ;  /* 0x000000ffff067224 */ /* 0x000fce00078e000e */
[----:B------:R-:W-:Y:S05]  /*17cb0*/  WARPSYNC.COLLECTIVE R15, `(.L_x_1598) ;  /* 0x000000000f087348 */ /* 0x000fea0003c00000 */
[----:B------:R0:W1:Y:S02]  /*17cc0*/  SHFL.IDX P6, R14, R13, R12, R11 ;  /* 0x0000000c0d0e7389 */ /* 0x00006400000c000b */
[----:B01----:R-:W-:Y:S01]  /*17cd0*/  ENDCOLLECTIVE ;  /* 0x000000000000791b */ /* 0x003fe20003800000 */
.L_x_1598:
        /* <DEDUP_REMOVED lines=17> */
.L_x_1599:
[----:B------:R-:W-:-:S05]  /*17df0*/  VIADD R7, R0, 0x60 ;  /* 0x0000006000077836 */ /* 0x000fca0000000000 */
[----:B------:R-:W-:Y:S01]  /*17e00*/  ISETP.GE.AND P4, PT, R7, R2, PT ;  /* 0x000000020700720c */ /* 0x000fe20003f86270 */
[----:B------:R-:W-:Y:S02]  /*17e10*/  IMAD.MOV.U32 R13, RZ, RZ, R4 ;  /* 0x000000ffff0d7224 */ /* 0x000fe400078e0004 */
[----:B------:R-:W-:-:S10]  /*17e20*/  IMAD.MOV.U32 R6, RZ, RZ, R14 ;  /* 0x000000ffff067224 */ /* 0x000fd400078e000e */
[----:B------:R-:W-:Y:S05]  /*17e30*/  WARPSYNC.COLLECTIVE R15, `(.L_x_1600) ;  /* 0x000000000f087348 */ /* 0x000fea0003c00000 */
[----:B------:R0:W1:Y:S02]  /*17e40*/  SHFL.IDX P6, R14, R13, R12, R11 ;  /* 0x0000000c0d0e7389 */ /* 0x00006400000c000b */
[----:B01----:R-:W-:Y:S01]  /*17e50*/  ENDCOLLECTIVE ;  /* 0x000000000000791b */ /* 0x003fe20003800000 */
.L_x_1600:
        /* <DEDUP_REMOVED lines=17> */
.L_x_1601:
[----:B------:R-:W-:Y:S02]  /*17f70*/  IMAD.MOV.U32 R13, RZ, RZ, R4 ;  /* 0x000000ffff0d7224 */ /* 0x000fe400078e0004 */
[----:B------:R-:W-:-:S07]  /*17f80*/  IMAD.MOV.U32 R3, RZ, RZ, R14 ;  /* 0x000000ffff037224 */ /* 0x000fce00078e000e */
[----:B------:R-:W-:Y:S05]  /*17f90*/  WARPSYNC.COLLECTIVE R15, `(.L_x_1602) ;  /* 0x000000000f087348 */ /* 0x000fea0003c00000 */
[----:B------:R0:W1:Y:S02]  /*17fa0*/  SHFL.IDX P6, R14, R13, R12, R11 ;  /* 0x0000000c0d0e7389 */ /* 0x00006400000c000b */
[----:B01----:R-:W-:Y:S01]  /*17fb0*/  ENDCOLLECTIVE ;  /* 0x000000000000791b */ /* 0x003fe20003800000 */
.L_x_1602:
[----:B------:R-:W-:Y:S01]  /*17fc0*/  IMAD.MOV.U32 R4, RZ, RZ, R14 ;  /* 0x000000ffff047224 */ /* 0x000fe200078e000e */
[----:B------:R-:W-:Y:S06]  /*17fd0*/  BRA `(.L_x_1603) ;  /* 0xffffffb000f87947 */ /* 0x000fec000383ffff */
.L_x_1489:
[----:B0-----:R-:W2:Y:S02]  /*17fe0*/  LDL R2, [R1] ;  /* 0x0000000001027983 */ /* 0x001ea40000100800 */
[----:B--2---:R0:W1:Y:S02]  /*17ff0*/  SYNCS.PHASECHK.TRANS64.TRYWAIT P0, [R2+URZ+0x2a820], R0 ;  /* 0x02a82000020075a7 */ /* 0x004064000800017f */
[----:B-1----:R-:W-:Y:S05]  /*18000*/  @!P0 NANOSLEEP.SYNCS 0x989680 ;  /* 0x009896800000895d */ /* 0x002fea0003900000 */
[----:B------:R-:W1:Y:S02]  /*18010*/  @!P0 SYNCS.PHASECHK.TRANS64 P0, [R2+URZ+0x2a820], R0 ;  /* 0x02a82000020085a7 */ /* 0x000e64000800007f */
[----:B-1----:R-:W-:Y:S05]  /*18020*/  @!P0 BRA `(.L_x_1489) ;  /* 0xfffffffc00ec8947 */ /* 0x002fea000383ffff */
[----:B------:R-:W-:Y:S05]  /*18030*/  BRA `(.L_x_1604) ;  /* 0xffffffb400807947 */ /* 0x000fea000383ffff */
.L_x_1498:
[----:B-1----:R1:W2:Y:S02]  /*18040*/  SYNCS.PHASECHK.TRANS64.TRYWAIT P0, [R3+URZ+0x2a840], R2 ;  /* 0x02a84002030075a7 */ /* 0x0022a4000800017f */
[----:B--2---:R-:W-:Y:S05]  /*18050*/  @!P0 NANOSLEEP.SYNCS 0x989680 ;  /* 0x009896800000895d */ /* 0x004fea0003900000 */
[----:B------:R-:W2:Y:S02]  /*18060*/  @!P0 SYNCS.PHASECHK.TRANS64 P0, [R3+URZ+0x2a840], R2 ;  /* 0x02a84002030085a7 */ /* 0x000ea4000800007f */
[----:B--2---:R-:W-:Y:S05]  /*18070*/  @!P0 BRA `(.L_x_1498) ;  /* 0xfffffffc00f08947 */ /* 0x004fea000383ffff */
[----:B------:R-:W-:Y:S05]  /*18080*/  BRA `(.L_x_1605) ;  /* 0xffffffb800507947 */ /* 0x000fea000383ffff */
.L_x_1505:
[----:B0-----:R0:W1:Y:S02]  /*18090*/  SYNCS.PHASECHK.TRANS64.TRYWAIT P0, [R3+URZ+0x60], R2 ;  /* 0x00006002030075a7 */ /* 0x001064000800017f */
[----:B-1----:R-:W-:Y:S05]  /*180a0*/  @!P0 NANOSLEEP.SYNCS 0x989680 ;  /* 0x009896800000895d */ /* 0x002fea0003900000 */
[----:B------:R-:W1:Y:S02]  /*180b0*/  @!P0 SYNCS.PHASECHK.TRANS64 P0, [R3+URZ+0x60], R2 ;  /* 0x00006002030085a7 */ /* 0x000e64000800007f */
[----:B-1----:R-:W-:Y:S05]  /*180c0*/  @!P0 BRA `(.L_x_1505) ;  /* 0xfffffffc00f08947 */ /* 0x002fea000383ffff */
[----:B------:R-:W-:Y:S05]  /*180d0*/  BRA `(.L_x_1606) ;  /* 0xffffffbc00687947 */ /* 0x000fea000383ffff */
.L_x_1514:
[----:B--2---:R2:W3:Y:S02]  /*180e0*/  SYNCS.PHASECHK.TRANS64.TRYWAIT P0, [R3+URZ+0x2a840], R2 ;  /* 0x02a84002030075a7 */ /* 0x0044e4000800017f */
[----:B---3--:R-:W-:Y:S05]  /*180f0*/  @!P0 NANOSLEEP.SYNCS 0x989680 ;  /* 0x009896800000895d */ /* 0x008fea0003900000 */
[----:B------:R-:W3:Y:S02]  /*18100*/  @!P0 SYNCS.PHASECHK.TRANS64 P0, [R3+URZ+0x2a840], R2 ;  /* 0x02a84002030085a7 */ /* 0x000ee4000800007f */
[----:B---3--:R-:W-:Y:S05]  /*18110*/  @!P0 BRA `(.L_x_1514) ;  /* 0xfffffffc00f08947 */ /* 0x008fea000383ffff */
[----:B------:R-:W-:Y:S05]  /*18120*/  BRA `(.L_x_1607) ;  /* 0xffffffc400147947 */ /* 0x000fea000383ffff */
.L_x_1521:
[----:B0-----:R0:W2:Y:S02]  /*18130*/  SYNCS.PHASECHK.TRANS64.TRYWAIT P0, [R2+URZ+0x60], R3 ;  /* 0x00006003020075a7 */ /* 0x0010a4000800017f */
[----:B--2---:R-:W-:Y:S05]  /*18140*/  @!P0 NANOSLEEP.SYNCS 0x989680 ;  /* 0x009896800000895d */ /* 0x004fea0003900000 */
[----:B------:R-:W2:Y:S02]  /*18150*/  @!P0 SYNCS.PHASECHK.TRANS64 P0, [R2+URZ+0x60], R3 ;  /* 0x00006003020085a7 */ /* 0x000ea4000800007f */
[----:B--2---:R-:W-:Y:S05]  /*18160*/  @!P0 BRA `(.L_x_1521) ;  /* 0xfffffffc00f08947 */ /* 0x004fea000383ffff */
[----:B------:R-:W-:Y:S05]  /*18170*/  BRA `(.L_x_1608) ;  /* 0xffffffc8002c7947 */ /* 0x000fea000383ffff */
.L_x_1530:
[----:B----4-:R4:W0:Y:S02]  /*18180*/  SYNCS.PHASECHK.TRANS64.TRYWAIT P0, [R2+URZ+0x2a840], R3 ;  /* 0x02a84003020075a7 */ /* 0x010824000800017f */
[----:B0-----:R-:W-:Y:S05]  /*18190*/  @!P0 NANOSLEEP.SYNCS 0x989680 ;  /* 0x009896800000895d */ /* 0x001fea0003900000 */
[----:B------:R-:W0:Y:S02]  /*181a0*/  @!P0 SYNCS.PHASECHK.TRANS64 P0, [R2+URZ+0x2a840], R3 ;  /* 0x02a84003020085a7 */ /* 0x000e24000800007f */
[----:B0-----:R-:W-:Y:S05]  /*181b0*/  @!P0 BRA `(.L_x_1530) ;  /* 0xfffffffc00f08947 */ /* 0x001fea000383ffff */
[----:B------:R-:W-:Y:S05]  /*181c0*/  BRA `(.L_x_1609) ;  /* 0xffffffcc00a07947 */ /* 0x000fea000383ffff */
.L_x_1537:
[----:B0-----:R0:W2:Y:S02]  /*181d0*/  SYNCS.PHASECHK.TRANS64.TRYWAIT P0, [R2+URZ+0x60], R5 ;  /* 0x00006005020075a7 */ /* 0x0010a4000800017f */
[----:B--2---:R-:W-:Y:S05]  /*181e0*/  @!P0 NANOSLEEP.SYNCS 0x989680 ;  /* 0x009896800000895d */ /* 0x004fea0003900000 */
[----:B------:R-:W2:Y:S02]  /*181f0*/  @!P0 SYNCS.PHASECHK.TRANS64 P0, [R2+URZ+0x60], R5 ;  /* 0x00006005020085a7 */ /* 0x000ea4000800007f */
[----:B--2---:R-:W-:Y:S05]  /*18200*/  @!P0 BRA `(.L_x_1537) ;  /* 0xfffffffc00f08947 */ /* 0x004fea000383ffff */
[----:B------:R-:W-:Y:S05]  /*18210*/  BRA `(.L_x_1610) ;  /* 0xffffffd000b87947 */ /* 0x000fea000383ffff */
.L_x_1548:
[----:B----4-:R4:W0:Y:S02]  /*18220*/  SYNCS.PHASECHK.TRANS64.TRYWAIT P0, [R0+URZ+0x2a860], R2 ;  /* 0x02a86002000075a7 */ /* 0x010824000800017f */
[----:B0-----:R-:W-:Y:S05]  /*18230*/  @!P0 NANOSLEEP.SYNCS 0x989680 ;  /* 0x009896800000895d */ /* 0x001fea0003900000 */
[----:B------:R-:W0:Y:S02]  /*18240*/  @!P0 SYNCS.PHASECHK.TRANS64 P0, [R0+URZ+0x2a860], R2 ;  /* 0x02a86002000085a7 */ /* 0x000e24000800007f */
[----:B0-----:R-:W-:Y:S05]  /*18250*/  @!P0 BRA `(.L_x_1548) ;  /* 0xfffffffc00f08947 */ /* 0x001fea000383ffff */
[----:B------:R-:W-:Y:S05]  /*18260*/  BRA `(.L_x_1611) ;  /* 0xffffffd800107947 */ /* 0x000fea000383ffff */
.L_x_1555:
[----:B------:R-:W-:Y:S01]  /*18270*/  BSSY B0, `(.L_x_1612) ;  /* 0x0000008000007945 */ /* 0x000fe20003800000 */
[----:B------:R-:W-:Y:S02]  /*18280*/  IMAD.MOV.U32 R13, RZ, RZ, R16 ;  /* 0x000000ffff0d7224 */ /* 0x000fe400078e0010 */
[----:B--2---:R-:W-:Y:S02]  /*18290*/  IMAD.MOV.U32 R12, RZ, RZ, RZ ;  /* 0x000000ffff0c7224 */ /* 0x004fe400078e00ff */
[----:B------:R-:W-:Y:S02]  /*182a0*/  IMAD.MOV.U32 R11, RZ, RZ, 0x1f ;  /* 0x0000001fff0b7424 */ /* 0x000fe400078e00ff */
[----:B------:R-:W-:-:S07]  /*182b0*/  IMAD.MOV.U32 R15, RZ, RZ, -0x1 ;  /* 0xffffffffff0f7424 */ /* 0x000fce00078e00ff */
[----:B01-3--:R-:W-:Y:S05]  /*182c0*/  WARPSYNC.COLLECTIVE R15, `(.L_x_1613) ;  /* 0x000000000f087348 */ /* 0x00bfea0003c00000 */
[----:B------:R2:W4:Y:S02]  /*182d0*/  SHFL.IDX P6, R14, R13, R12, R11 ;  /* 0x0000000c0d0e7389 */ /* 0x00052400000c000b */
[----:B01234-:R-:W-:Y:S01]  /*182e0*/  ENDCOLLECTIVE ;  /* 0x000000000000791b */ /* 0x01ffe20003800000 */
.L_x_1613:
[----:B------:R-:W-:Y:S05]  /*182f0*/  BSYNC B0 ;  /* 0x0000000000007941 */ /* 0x000fea0003800000 */
.L_x_1612:
        /* <DEDUP_REMOVED lines=9> */
.L_x_1614:
[----:B------:R-:W-:Y:S01]  /*18390*/  ULDC UR4, c[0x0][0xc3c] ;  /* 0x00030f0000047ab9 */ /* 0x000fe20000000800 */
[----:B------:R-:W-:Y:S01]  /*183a0*/  ULDC.64 UR6, c[0x0][0x208] ;  /* 0x0000820000067ab9 */ /* 0x000fe20000000a00 */
[----:B------:R-:W-:-:S13]  /*183b0*/  ISETP.GE.OR P1, PT, R7, UR4, !P0 ;  /* 0x0000000407007c0c */ /* 0x000fda000c726670 */
[----:B------:R-:W0:Y:S01]  /*183c0*/  @!P1 LDC.64 R2, c[0x0][0xc80] ;  /* 0x00032000ff029b82 */ /* 0x000e220000000a00 */
[----:B------:R-:W-:Y:S02]  /*183d0*/  IMAD.MOV.U32 R11, RZ, RZ, RZ ;  /* 0x000000ffff0b7224 */ /* 0x000fe400078e00ff */
[----:B------:R-:W-:Y:S02]  /*183e0*/  IMAD.MOV.U32 R5, RZ, RZ, R14 ;  /* 0x000000ffff057224 */ /* 0x000fe400078e000e */
        /* <DEDUP_REMOVED lines=13> */
.L_x_1615:
[----:B------:R-:W-:Y:S01]  /*184c0*/  IMAD.MOV.U32 R12, RZ, RZ, 0x2 ;  /* 0x00000002ff0c7424 */ /* 0x000fe200078e00ff */
[----:B------:R-:W-:-:S05]  /*184d0*/  SEL R7, R14, RZ, P1 ;  /* 0x000000ff0e077207 */ /* 0x000fca0000800000 */
[----:B------:R-:W-:-:S04]  /*184e0*/  IMAD.IADD R3, R2, 0x1, R7 ;  /* 0x0000000102037824 */ /* 0x000fc800078e0207 */
[----:B------:R-:W-:-:S07]  /*184f0*/  IMAD.MOV.U32 R13, RZ, RZ, R3 ;  /* 0x000000ffff0d7224 */ /* 0x000fce00078e0003 */
[----:B------:R-:W-:Y:S05]  /*18500*/  WARPSYNC.COLLECTIVE R15, `(.L_x_1616) ;  /* 0x000000000f087348 */ /* 0x000fea0003c00000 */
[----:B------:R0:W1:Y:S02]  /*18510*/  SHFL.UP P6, R14, R13, R12, R11 ;  /* 0x0400000c0d0e7389 */ /* 0x00006400000c000b */
[----:B01----:R-:W-:Y:S01]  /*18520*/  ENDCOLLECTIVE ;  /* 0x000000000000791b */ /* 0x003fe20003800000 */
.L_x_1616:
        /* <DEDUP_REMOVED lines=8> */
.L_x_1617:
        /* <DEDUP_REMOVED lines=8> */
.L_x_1618:
        /* <DEDUP_REMOVED lines=8> */
.L_x_1619:
        /* <DEDUP_REMOVED lines=9> */
.L_x_1620:
[----:B------:R-:W-:Y:S01]  /*18740*/  IMAD.MOV.U32 R16, RZ, RZ, R14 ;  /* 0x000000ffff107224 */ /* 0x000fe200078e000e */
[----:B------:R-:W-:Y:S06]  /*18750*/  BRA `(.L_x_1621) ;  /* 0xffffffd800907947 */ /* 0x000fec000383ffff */
.L_x_1560:
[----:B------:R-:W-:Y:S01]  /*18760*/  BSSY B0, `(.L_x_1622) ;  /* 0x0000008000007945 */ /* 0x000fe20003800000 */
[----:B-----5:R-:W-:Y:S02]  /*18770*/  IMAD.MOV.U32 R13, RZ, RZ, R2 ;  /* 0x000000ffff0d7224 */ /* 0x020fe400078e0002 */
[----:B--2---:R-:W-:Y:S02]  /*18780*/  IMAD.MOV.U32 R12, RZ, RZ, 0x1 ;  /* 0x00000001ff0c7424 */ /* 0x004fe400078e00ff */
[----:B------:R-:W-:Y:S02]  /*18790*/  IMAD.MOV.U32 R11, RZ, RZ, RZ ;  /* 0x000000ffff0b7224 */ /* 0x000fe400078e00ff */
[----:B------:R-:W-:-:S07]  /*187a0*/  IMAD.MOV.U32 R15, RZ, RZ, -0x1 ;  /* 0xffffffffff0f7424 */ /* 0x000fce00078e00ff */
[----:B01-3--:R-:W-:Y:S05]  /*187b0*/  WARPSYNC.COLLECTIVE R15, `(.L_x_1623) ;  /* 0x000000000f087348 */ /* 0x00bfea0003c00000 */
[----:B------:R2:W4:Y:S02]  /*187c0*/  SHFL.UP P6, R14, R13, R12, R11 ;  /* 0x0400000c0d0e7389 */ /* 0x00052400000c000b */
[----:B01234-:R-:W-:Y:S01]  /*187d0*/  ENDCOLLECTIVE ;  /* 0x000000000000791b */ /* 0x01ffe20003800000 */
.L_x_1623:
[----:B------:R-:W-:Y:S05]  /*187e0*/  BSYNC B0 ;  /* 0x0000000000007941 */ /* 0x000fea0003800000 */
.L_x_1622:
[----:B------:R-:W-:Y:S01]  /*187f0*/  SEL R3, R14, RZ, P1 ;  /* 0x000000ff0e037207 */ /* 0x000fe20000800000 */
[----:B------:R-:W-:Y:S02]  /*18800*/  IMAD.MOV.U32 R12, RZ, RZ, 0x2 ;  /* 0x00000002ff0c7424 */ /* 0x000fe400078e00ff */
[----:B------:R-:W-:Y:S02]  /*18810*/  IMAD.MOV.U32 R11, RZ, RZ, RZ ;  /* 0x000000ffff0b7224 */ /* 0x000fe400078e00ff */
[----:B------:R-:W-:Y:S02]  /*18820*/  IMAD.IADD R3, R2, 0x1, R3 ;  /* 0x0000000102037824 */ /* 0x000fe400078e0203 */
[----:B------:R-:W-:Y:S02]  /*18830*/  IMAD.MOV.U32 R15, RZ, RZ, -0x1 ;  /* 0xffffffffff0f7424 */ /* 0x000fe400078e00ff */
[----:B------:R-:W-:-:S07]  /*18840*/  IMAD.MOV.U32 R13, RZ, RZ, R3 ;  /* 0x000000ffff0d7224 */ /* 0x000fce00078e0003 */
[----:B------:R-:W-:Y:S05]  /*18850*/  WARPSYNC.COLLECTIVE R15, `(.L_x_1624) ;  /* 0x000000000f087348 */ /* 0x000fea0003c00000 */
[----:B------:R0:W1:Y:S02]  /*18860*/  SHFL.UP P6, R14, R13, R12, R11 ;  /* 0x0400000c0d0e7389 */ /* 0x00006400000c000b */
[----:B01----:R-:W-:Y:S01]  /*18870*/  ENDCOLLECTIVE ;  /* 0x000000000000791b */ /* 0x003fe20003800000 */
.L_x_1624:
[----:B------:R-:W-:Y:S01]  /*18880*/  IMAD.MOV.U32 R12, RZ, RZ, 0x4 ;  /* 0x00000004ff0c7424 */ /* 0x000fe200078e00ff */
[----:B------:R-:W-:-:S05]  /*18890*/  SEL R14, R14, RZ, P2 ;  /* 0x000000ff0e0e7207 */ /* 0x000fca0001000000 */
[----:B------:R-:W-:-:S04]  /*188a0*/  IMAD.IADD R3, R3, 0x1, R14 ;  /* 0x0000000103037824 */ /* 0x000fc800078e020e */
[----:B------:R-:W-:-:S07]  /*188b0*/  IMAD.MOV.U32 R13, RZ, RZ, R3 ;  /* 0x000000ffff0d7224 */ /* 0x000fce00078e0003 */
[----:B------:R-:W-:Y:S05]  /*188c0*/  WARPSYNC.COLLECTIVE R15, `(.L_x_1625) ;  /* 0x000000000f087348 */ /* 0x000fea0003c00000 */
[----:B------:R0:W1:Y:S02]  /*188d0*/  SHFL.UP P6, R14, R13, R12, R11 ;  /* 0x0400000c0d0e7389 */ /* 0x00006400000c000b */
[----:B01----:R-:W-:Y:S01]  /*188e0*/  ENDCOLLECTIVE ;  /* 0x000000000000791b */ /* 0x003fe20003800000 */
.L_x_1625:
[----:B------:R-:W-:Y:S01]  /*188f0*/  IMAD.MOV.U32 R12, RZ, RZ, 0x8 ;  /* 0x00000008ff0c7424 */ /* 0x000fe200078e00ff */
[----:B------:R-:W-:-:S05]  /*18900*/  SEL R14, R14, RZ, P3 ;  /* 0x000000ff0e0e7207 */ /* 0x000fca0001800000 */
[----:B------:R-:W-:-:S04]  /*18910*/  IMAD.IADD R3, R3, 0x1, R14 ;  /* 0x0000000103037824 */ /* 0x000fc800078e020e */
[----:B------:R-:W-:-:S07]  /*18920*/  IMAD.MOV.U32 R13, RZ, RZ, R3 ;  /* 0x000000ffff0d7224 */ /* 0x000fce00078e0003 */
[----:B------:R-:W-:Y:S05]  /*18930*/  WARPSYNC.COLLECTIVE R15, `(.L_x_1626) ;  /* 0x000000000f087348 */ /* 0x000fea0003c00000 */
[----:B------:R0:W1:Y:S02]  /*18940*/  SHFL.UP P6, R14, R13, R12, R11 ;  /* 0x0400000c0d0e7389 */ /* 0x00006400000c000b */
[----:B01----:R-:W-:Y:S01]  /*18950*/  ENDCOLLECTIVE ;  /* 0x000000000000791b */ /* 0x003fe20003800000 */
.L_x_1626:
[----:B------:R-:W-:Y:S01]  /*18960*/  IMAD.MOV.U32 R12, RZ, RZ, 0x10 ;  /* 0x00000010ff0c7424 */ /* 0x000fe200078e00ff */
[----:B------:R-:W-:-:S05]  /*18970*/  SEL R14, R14, RZ, P4 ;  /* 0x000000ff0e0e7207 */ /* 0x000fca0002000000 */
[----:B------:R-:W-:-:S04]  /*18980*/  IMAD.IADD R3, R3, 0x1, R14 ;  /* 0x0000000103037824 */ /* 0x000fc800078e020e */
[----:B------:R-:W-:-:S07]  /*18990*/  IMAD.MOV.U32 R13, RZ, RZ, R3 ;  /* 0x000000ffff0d7224 */ /* 0x000fce00078e0003 */
[----:B------:R-:W-:Y:S05]  /*189a0*/  WARPSYNC.COLLECTIVE R15, `(.L_x_1627) ;  /* 0x000000000f087348 */ /* 0x000fea0003c00000 */
[----:B------:R0:W1:Y:S02]  /*189b0*/  SHFL.UP P6, R14, R13, R12, R11 ;  /* 0x0400000c0d0e7389 */ /* 0x00006400000c000b */
[----:B01----:R-:W-:Y:S01]  /*189c0*/  ENDCOLLECTIVE ;  /* 0x000000000000791b */ /* 0x003fe20003800000 */
.L_x_1627:
[----:B------:R-:W-:Y:S02]  /*189d0*/  IMAD.MOV.U32 R12, RZ, RZ, 0x1f ;  /* 0x0000001fff0c7424 */ /* 0x000fe400078e00ff */
[----:B------:R-:W-:Y:S01]  /*189e0*/  IMAD.MOV.U32 R11, RZ, RZ, 0x1f ;  /* 0x0000001fff0b7424 */ /* 0x000fe200078e00ff */
[----:B------:R-:W-:-:S05]  /*189f0*/  SEL R14, R14, RZ, P5 ;  /* 0x000000ff0e0e7207 */ /* 0x000fca0002800000 */
[----:B------:R-:W-:-:S04]  /*18a00*/  IMAD.IADD R3, R3, 0x1, R14 ;  /* 0x0000000103037824 */ /* 0x000fc800078e020e */
[----:B------:R-:W-:-:S07]  /*18a10*/  IMAD.MOV.U32 R13, RZ, RZ, R3 ;  /* 0x000000ffff0d7224 */ /* 0x000fce00078e0003 */
[----:B------:R-:W-:Y:S05]  /*18a20*/  WARPSYNC.COLLECTIVE R15, `(.L_x_1628) ;  /* 0x000000000f087348 */ /* 0x000fea0003c00000 */
[----:B------:R0:W1:Y:S02]  /*18a30*/  SHFL.IDX P6, R14, R13, R12, R11 ;  /* 0x0000000c0d0e7389 */ /* 0x00006400000c000b */
[----:B01----:R-:W-:Y:S01]  /*18a40*/  ENDCOLLECTIVE ;  /* 0x000000000000791b */ /* 0x003fe20003800000 */
.L_x_1628:
[----:B------:R-:W-:Y:S01]  /*18a50*/  IMAD.MOV.U32 R16, RZ, RZ, R14 ;  /* 0x000000ffff107224 */ /* 0x000fe200078e000e */
[----:B------:R-:W-:Y:S06]  /*18a60*/  BRA `(.L_x_1629) ;  /* 0xffffffd8006c7947 */ /* 0x000fec000383ffff */
.L_x_1562:
[----:B------:R-:W-:Y:S01]  /*18a70*/  BSSY B0, `(.L_x_1630) ;  /* 0x0000006000007945 */ /* 0x000fe20003800000 */
[----:B------:R-:W-:Y:S01]  /*18a80*/  PLOP3.LUT P6, PT, P6, PT, PT, 0x8, 0x0 ;  /* 0x000000000000781c */ /* 0x000fe200037ce170 */
[----:B------:R-:W-:-:S12]  /*18a90*/  IMAD.MOV.U32 R15, RZ, RZ, -0x1 ;  /* 0xffffffffff0f7424 */ /* 0x000fd800078e00ff */
[----:B01234-:R-:W-:Y:S05]  /*18aa0*/  WARPSYNC.COLLECTIVE R15, `(.L_x_1631) ;  /* 0x000000000f087348 */ /* 0x01ffea0003c00000 */
[----:B------:R-:W-:Y:S01]  /*18ab0*/  VOTE.ANY R14, PT, P6 ;  /* 0x00000000000e7806 */ /* 0x000fe200030e0100 */
[----:B01234-:R-:W-:Y:S06]  /*18ac0*/  ENDCOLLECTIVE ;  /* 0x000000000000791b */ /* 0x01ffec0003800000 */
.L_x_1631:
[----:B------:R-:W-:Y:S05]  /*18ad0*/  BSYNC B0 ;  /* 0x0000000000007941 */ /* 0x000fea0003800000 */
.L_x_1630:
        /* <DEDUP_REMOVED lines=9> */
.L_x_1632:
[----:B------:R-:W-:Y:S01]  /*18b70*/  IMAD.MOV.U32 R17, RZ, RZ, R14 ;  /* 0x000000ffff117224 */ /* 0x000fe200078e000e */
[----:B------:R-:W-:Y:S06]  /*18b80*/  BRA `(.L_x_1633) ;  /* 0xffffffd8005c7947 */ /* 0x000fec000383ffff */
.L_x_1564:
[----:B------:R-:W-:Y:S01]  /*18b90*/  BSSY B0, `(.L_x_1634) ;  /* 0x0000007000007945 */ /* 0x000fe20003800000 */
[----:B------:R-:W-:Y:S02]  /*18ba0*/  IMAD.MOV.U32 R13, RZ, RZ, R3 ;  /* 0x000000ffff0d7224 */ /* 0x000fe400078e0003 */
[----:B------:R-:W-:Y:S02]  /*18bb0*/  IMAD.MOV.U32 R11, RZ, RZ, 0x1f ;  /* 0x0000001fff0b7424 */ /* 0x000fe400078e00ff */
[----:B------:R-:W-:-:S07]  /*18bc0*/  IMAD.MOV.U32 R15, RZ, RZ, -0x1 ;  /* 0xffffffffff0f7424 */ /* 0x000fce00078e00ff */
[----:B01-34-:R-:W-:Y:S05]  /*18bd0*/  WARPSYNC.COLLECTIVE R15, `(.L_x_1635) ;  /* 0x000000000f087348 */ /* 0x01bfea0003c00000 */
[----:B------:R2:W0:Y:S02]  /*18be0*/  SHFL.IDX P6, R14, R13, R12, R11 ;  /* 0x0000000c0d0e7389 */ /* 0x00042400000c000b */
[----:B01234-:R-:W-:Y:S01]  /*18bf0*/  ENDCOLLECTIVE ;  /* 0x000000000000791b */ /* 0x01ffe20003800000 */
.L_x_1635:
[----:B------:R-:W-:Y:S05]  /*18c00*/  BSYNC B0 ;  /* 0x0000000000007941 */ /* 0x000fea0003800000 */
.L_x_1634:
[----:B------:R-:W-:Y:S01]  /*18c10*/  IMAD.MOV.U32 R3, RZ, RZ, R14 ;  /* 0x000000ffff037224 */ /* 0x000fe200078e000e */
[----:B------:R-:W-:Y:S06]  /*18c20*/  BRA `(.L_x_1636) ;  /* 0xffffffd800507947 */ /* 0x000fec000383ffff */
.L_x_1568:
[----:B0-----:R0:W4:Y:S02]  /*18c30*/  SYNCS.PHASECHK.TRANS64.TRYWAIT P0, [R0+URZ+0x2a820], R3 ;  /* 0x02a82003000075a7 */ /* 0x001124000800017f */
[----:B----4-:R-:W-:Y:S05]  /*18c40*/  @!P0 NANOSLEEP.SYNCS 0x989680 ;  /* 0x009896800000895d */ /* 0x010fea0003900000 */
[----:B------:R-:W4:Y:S02]  /*18c50*/  @!P0 SYNCS.PHASECHK.TRANS64 P0, [R0+URZ+0x2a820], R3 ;  /* 0x02a82003000085a7 */ /* 0x000f24000800007f */
[----:B----4-:R-:W-:Y:S05]  /*18c60*/  @!P0 BRA `(.L_x_1568) ;  /* 0xfffffffc00f08947 */ /* 0x010fea000383ffff */
[----:B------:R-:W-:Y:S05]  /*18c70*/  BRA `(.L_x_1637) ;  /* 0xffffffdc00d87947 */ /* 0x000fea000383ffff */
.L_x_1569:
[----:B------:R-:W4:Y:S01]  /*18c80*/  S2R R2, SR_TID.X ;  /* 0x0000000000027919 */ /* 0x000f220000002100 */
[----:B------:R-:W-:Y:S01]  /*18c90*/  BSSY B0, `(.L_x_1638) ;  /* 0x000000a000007945 */ /* 0x000fe20003800000 */
[----:B--2---:R-:W-:Y:S02]  /*18ca0*/  IMAD.MOV.U32 R12, RZ, RZ, RZ ;  /* 0x000000ffff0c7224 */ /* 0x004fe400078e00ff */
[----:B------:R-:W-:Y:S02]  /*18cb0*/  IMAD.MOV.U32 R11, RZ, RZ, 0x1f ;  /* 0x0000001fff0b7424 */ /* 0x000fe400078e00ff */
[----:B------:R-:W-:Y:S01]  /*18cc0*/  IMAD.MOV.U32 R15, RZ, RZ, -0x1 ;  /* 0xffffffffff0f7424 */ /* 0x000fe200078e00ff */
[----:B----4-:R-:W-:-:S04]  /*18cd0*/  SHF.R.U32.HI R2, RZ, 0x5, R2 ;  /* 0x00000005ff027819 */ /* 0x010fc80000011602 */
[----:B------:R-:W-:-:S05]  /*18ce0*/  LOP3.LUT R2, R2, 0x3, RZ, 0xc0, !PT ;  /* 0x0000000302027812 */ /* 0x000fca00078ec0ff */
[----:B------:R-:W-:-:S07]  /*18cf0*/  IMAD.MOV.U32 R13, RZ, RZ, R2 ;  /* 0x000000ffff0d7224 */ /* 0x000fce00078e0002 */
[----:B01-3--:R-:W-:Y:S05]  /*18d00*/  WARPSYNC.COLLECTIVE R15, `(.L_x_1639) ;  /* 0x000000000f087348 */ /* 0x00bfea0003c00000 */
[----:B------:R2:W4:Y:S02]  /*18d10*/  SHFL.IDX P6, R14, R13, R12, R11 ;  /* 0x0000000c0d0e7389 */ /* 0x00052400000c000b */
[----:B01234-:R-:W-:Y:S01]  /*18d20*/  ENDCOLLECTIVE ;  /* 0x000000000000791b */ /* 0x01ffe20003800000 */
.L_x_1639:
[----:B------:R-:W-:Y:S05]  /*18d30*/  BSYNC B0 ;  /* 0x0000000000007941 */ /* 0x000fea0003800000 */
.L_x_1638:
[----:B------:R-:W-:Y:S05]  /*18d40*/  BRA `(.L_x_1640) ;  /* 0xffffffdc00c07947 */ /* 0x000fea000383ffff */
.L_x_1572:
[----:B------:R-:W-:Y:S01]  /*18d50*/  BSSY B1, `(.L_x_1641) ;  /* 0x0000006000017945 */ /* 0x000fe20003800000 */
[----:B------:R-:W-:-:S07]  /*18d60*/  IMAD.MOV.U32 R15, RZ, RZ, -0x1 ;  /* 0xffffffffff0f7424 */ /* 0x000fce00078e00ff */
[----:B-1234-:R-:W-:Y:S05]  /*18d70*/  WARPSYNC.COLLECTIVE R15, `(.L_x_1642) ;  /* 0x000000000f0c7348 */ /* 0x01efea0003c00000 */
[----:B------:R-:W-:Y:S02]  /*18d80*/  ELECT P6, UR62, PT ;  /* 0x00000000003e782f */ /* 0x000fe400038c0000 */
[----:B------:R-:W-:Y:S01]  /*18d90*/  MOV R14, UR62 ;  /* 0x0000003e000e7c02 */ /* 0x000fe20008000f00 */
[----:B-1234-:R-:W-:Y:S10]  /*18da0*/  ENDCOLLECTIVE ;  /* 0x000000000000791b */ /* 0x01eff40003800000 */
.L_x_1642:
[----:B------:R-:W-:Y:S05]  /*18db0*/  BSYNC B1 ;  /* 0x0000000000017941 */ /* 0x000fea0003800000 */
.L_x_1641:
[----:B------:R-:W-:Y:S05]  /*18dc0*/  BRA `(.L_x_1643) ;  /* 0xffffffdc00b87947 */ /* 0x000fea000383ffff */
.L_x_1574:
[----:B0-----:R0:W2:Y:S02]  /*18dd0*/  SYNCS.PHASECHK.TRANS64.TRYWAIT P0, [R6+URZ], R5 ;  /* 0x00000005060075a7 */ /* 0x0010a4000800017f */
[----:B--2---:R-:W-:Y:S05]  /*18de0*/  @!P0 NANOSLEEP.SYNCS 0x989680 ;  /* 0x009896800000895d */ /* 0x004fea0003900000 */
[----:B------:R-:W2:Y:S02]  /*18df0*/  @!P0 SYNCS.PHASECHK.TRANS64 P0, [R6+URZ], R5 ;  /* 0x00000005060085a7 */ /* 0x000ea4000800007f */
[----:B--2---:R-:W-:Y:S05]  /*18e00*/  @!P0 BRA `(.L_x_1574) ;  /* 0xfffffffc00f08947 */ /* 0x004fea000383ffff */
[----:B------:R-:W-:Y:S05]  /*18e10*/  BRA `(.L_x_1644) ;  /* 0xffffffdc00fc7947 */ /* 0x000fea000383ffff */
.L_x_1575:
[----:B--2---:R2:W3:Y:S02]  /*18e20*/  SYNCS.PHASECHK.TRANS64.TRYWAIT P0, [R7+URZ], R2 ;  /* 0x00000002070075a7 */ /* 0x0044e4000800017f */
[----:B---3--:R-:W-:Y:S05]  /*18e30*/  @!P0 NANOSLEEP.SYNCS 0x989680 ;  /* 0x009896800000895d */ /* 0x008fea0003900000 */
[----:B------:R-:W3:Y:S02]  /*18e40*/  @!P0 SYNCS.PHASECHK.TRANS64 P0, [R7+URZ], R2 ;  /* 0x00000002070085a7 */ /* 0x000ee4000800007f */
[----:B---3--:R-:W-:Y:S05]  /*18e50*/  @!P0 BRA `(.L_x_1575) ;  /* 0xfffffffc00f08947 */ /* 0x008fea000383ffff */
[----:B------:R-:W-:Y:S05]  /*18e60*/  BRA `(.L_x_1645) ;  /* 0xffffffdc00f07947 */ /* 0x000fea000383ffff */
.L_x_1577:
[----:B---3--:R3:W4:Y:S02]  /*18e70*/  SYNCS.PHASECHK.TRANS64.TRYWAIT P0, [R4+URZ], R5 ;  /* 0x00000005040075a7 */ /* 0x008724000800017f */
[----:B----4-:R-:W-:Y:S05]  /*18e80*/  @!P0 NANOSLEEP.SYNCS 0x989680 ;  /* 0x009896800000895d */ /* 0x010fea0003900000 */
[----:B------:R-:W4:Y:S02]  /*18e90*/  @!P0 SYNCS.PHASECHK.TRANS64 P0, [R4+URZ], R5 ;  /* 0x00000005040085a7 */ /* 0x000f24000800007f */
[----:B----4-:R-:W-:Y:S05]  /*18ea0*/  @!P0 BRA `(.L_x_1577) ;  /* 0xfffffffc00f08947 */ /* 0x010fea000383ffff */
[----:B------:R-:W-:Y:S05]  /*18eb0*/  BRA `(.L_x_1646) ;  /* 0xffffffdc00f87947 */ /* 0x000fea000383ffff */
.L_x_1647:
        /* <DEDUP_REMOVED lines=12> */
.L_x_15279:


//--------------------- .text._ZN7cutlass13device_kernelIN5flash11enable_sm90INS1_16FlashAttnFwdSm90INS1_25CollectiveMainloopFwdSm90ILi2EN4cute5tupleIJNS5_1CILi1EEES8_S8_EEENS6_IJNS7_ILi128EEENS7_ILi96EEENS7_ILi192EEEEEELi128ENS_6half_tEfNS_4arch4Sm90ELb0ELb1ELb1ELb1ELb0ELb1ELb0ELb1ELb1ELb1ELb0ELb0EEENS1_21CollectiveEpilogueFwdINS6_IJSA_SA_SB_EEES9_SE_SG_Li256ELb1ELb1ELb0ELb0EEENS1_36VarlenDynamicPersistentTileSchedulerILi128ELi96ELi256ELi128ELb0ELb1ELb1ELb1ELb0ELb1EEEEEEEEEvNT_6ParamsE --------------------------
	.section	.text._ZN7cutlass13device_kernelIN5flash11enable_sm90INS1_16FlashAttnFwdSm90INS1_25CollectiveMainloopFwdSm90ILi2EN4cute5tupleIJNS5_1CILi1EEES8_S8_EEENS6_IJNS7_ILi128EEENS7_ILi96EEENS7_ILi192EEEEEELi128ENS_6half_tEfNS_4arch4Sm90ELb0ELb1ELb1ELb1ELb0ELb1ELb0ELb1ELb1ELb1ELb0ELb0EEENS1_21CollectiveEpilogueFwdINS6_IJSA_SA_SB_EEES9_SE_SG_Li256ELb1ELb1ELb0ELb0EEENS1_36VarlenDynamicPersistentTileSchedulerILi128ELi96ELi256ELi128ELb0ELb1ELb1ELb1ELb0ELb1EEEEEEEEEvNT_6ParamsE,"ax",@progbits
	.align	128
.text._ZN7cutlass13device_kernelIN5flash11enable_sm90INS1_16FlashAttnFwdSm90INS1_25CollectiveMainloopFwdSm90ILi2EN4cute5tupleIJNS5_1CILi1EEES8_S8_EEENS6_IJNS7_ILi128EEENS7_ILi96EEENS7_ILi192EEEEEELi128ENS_6half_tEfNS_4arch4Sm90ELb0ELb1ELb1ELb1ELb0ELb1ELb0ELb1ELb1ELb1ELb0ELb0EEENS1_21CollectiveEpilogueFwdINS6_IJSA_SA_SB_EEES9_SE_SG_Li256ELb1ELb1ELb0ELb0EEENS1_36VarlenDynamicPersistentTileSchedulerILi128ELi96ELi256ELi128ELb0ELb1ELb1ELb1ELb0ELb1EEEEEEEEEvNT_6ParamsE:
        .type           _ZN7cutlass13device_kernelIN5flash11enable_sm90INS1_16FlashAttnFwdSm90INS1_25CollectiveMainloopFwdSm90ILi2EN4cute5tupleIJNS5_1CILi1EEES8_S8_EEENS6_IJNS7_ILi128EEENS7_ILi96EEENS7_ILi192EEEEEELi128ENS_6half_tEfNS_4arch4Sm90ELb0ELb1ELb1ELb1ELb0ELb1ELb0ELb1ELb1ELb1ELb0ELb0EEENS1_21CollectiveEpilogueFwdINS6_IJSA_SA_SB_EEES9_SE_SG_Li256ELb1ELb1ELb0ELb0EEENS1_36VarlenDynamicPersistentTileSchedulerILi128ELi96ELi256ELi128ELb0ELb1ELb1ELb1ELb0ELb1EEEEEEEEEvNT_6ParamsE,@function
        .size           _ZN7cutlass13device_kernelIN5flash11enable_sm90INS1_16FlashAttnFwdSm90INS1_25CollectiveMainloopFwdSm90ILi2EN4cute5tupleIJNS5_1CILi1EEES8_S8_EEENS6_IJNS7_ILi128EEENS7_ILi96EEENS7_ILi192EEEEEELi128ENS_6half_tEfNS_4arch4Sm90ELb0ELb1ELb1ELb1ELb0ELb1ELb0ELb1ELb1ELb1ELb0ELb0EEENS1_21CollectiveEpilogueFwdINS6_IJSA_SA_SB_EEES9_SE_SG_Li256ELb1ELb1ELb0ELb0EEENS1_36VarlenDynamicPersistentTileSchedulerILi128ELi96ELi256ELi128ELb0ELb1ELb1ELb1ELb0ELb1EEEEEEEEEvNT_6ParamsE,(.L_x_15280 - _ZN7cutlass13device_kernelIN5flash11enable_sm90INS1_16FlashAttnFwdSm90INS1_25CollectiveMainloopFwdSm90ILi2EN4cute5tupleIJNS5_1CILi1EEES8_S8_EEENS6_IJNS7_ILi128EEENS7_ILi96EEENS7_ILi192EEEEEELi128ENS_6half_tEfNS_4arch4Sm90ELb0ELb1ELb1ELb1ELb0ELb1ELb0ELb1ELb1ELb1ELb0ELb0EEENS1_21CollectiveEpilogueFwdINS6_IJSA_SA_SB_EEES9_SE_SG_Li256ELb1ELb1ELb0ELb0EEENS1_36VarlenDynamicPersistentTileSchedulerILi128ELi96ELi256ELi128ELb0ELb1ELb1ELb1ELb0ELb1EEEEEEEEEvNT_6ParamsE)
        .other          _ZN7cutlass13device_kernelIN5flash11enable_sm90INS1_16FlashAttnFwdSm90INS1_25CollectiveMainloopFwdSm90ILi2EN4cute5tupleIJNS5_1CILi1EEES8_S8_EEENS6_IJNS7_ILi128EEENS7_ILi96EEENS7_ILi192EEEEEELi128ENS_6half_tEfNS_4arch4Sm90ELb0ELb1ELb1ELb1ELb0ELb1ELb0ELb1ELb1ELb1ELb0ELb0EEENS1_21CollectiveEpilogueFwdINS6_IJSA_SA_SB_EEES9_SE_SG_Li256ELb1ELb1ELb0ELb0EEENS1_36VarlenDynamicPersistentTileSchedulerILi128ELi96ELi256ELi128ELb0ELb1ELb1ELb1ELb0ELb1EEEEEEEEEvNT_6ParamsE,@"STO_CUDA_ENTRY STV_DEFAULT"
_ZN7cutlass13device_kernelIN5flash11enable_sm90INS1_16FlashAttnFwdSm90INS1_25CollectiveMainloopFwdSm90ILi2EN4cute5tupleIJNS5_1CILi1EEES8_S8_EEENS6_IJNS7_ILi128EEENS7_ILi96EEENS7_ILi192EEEEEELi128ENS_6half_tEfNS_4arch4Sm90ELb0ELb1ELb1ELb1ELb0ELb1ELb0ELb1ELb1ELb1ELb0ELb0EEENS1_21CollectiveEpilogueFwdINS6_IJSA_SA_SB_EEES9_SE_SG_Li256ELb1ELb1ELb0ELb0EEENS1_36VarlenDynamicPersistentTileSchedulerILi128ELi96ELi256ELi128ELb0ELb1ELb1ELb1ELb0ELb1EEEEEEEEEvNT_6ParamsE:
        /* <DEDUP_REMOVED lines=24> */
.L_x_1649:
[----:B------:R-:W-:Y:S05]  /*0180*/  BSYNC B0 ;  /* 0x0000000000007941 */ /* 0x000fea0003800000 */
.L_x_1648:
        /* <DEDUP_REMOVED lines=41> */
.L_x_1650:
        /* <DEDUP_REMOVED lines=22> */
.L_x_1651:
        /* <DEDUP_REMOVED lines=18> */
.L_x_1652:
        /* <DEDUP_REMOVED lines=22> */
.L_x_1653:
        /* <DEDUP_REMOVED lines=22> */
.L_x_1654:
[----:B------:R-:W-:Y:S01]  /*0960*/  PLOP3.LUT P0, PT, PT, PT, UP0, 0x80, 0x0 ;  /* 0x000000000000781c */ /* 0x000fe20003f0f008 */
[----:B------:R-:W-:Y:S01]  /*0970*/  UMOV UR60, 0x1 ;  /* 0x00000001003c7882 */ /* 0x000fe20000000000 */
[----:B------:R-:W-:Y:S01]  /*0980*/  NOP ;  /* 0x0000000000007918 */ /* 0x000fe20000000000 */
[----:B------:R-:W-:Y:S01]  /*0990*/  USEL UR60, UR60, 0x2, !UP0 ;  /* 0x000000023c3c7887 */ /* 0x000fe2000c000000 */
[----:B------:R-:W-:Y:S01]  /*09a0*/  BSSY B9, `(.L_x_1655) ;  /* 0x0002937000097945 */ /* 0x000fe20003800000 */
[----:B012-4-:R-:W-:Y:S08]  /*09b0*/  BAR.SYNC.DEFER_BLOCKING 0x0 ;  /* 0x0000000000007b1d */ /* 0x017ff00000010000 */
[----:B------:R-:W-:Y:S05]  /*09c0*/  @!P0 BRA `(.L_x_1656) ;  /* 0x0000020c00cc8947 */ /* 0x000fea0003800000 */
.L_x_1657:
[----:B------:R-:W-:-:S08]  /*09d0*/  NOP ;  /* 0x0000000000007918 */ /* 0x000fd00000000000 */
[----:B------:R-:W0:Y:S02]  /*09e0*/  USETMAXREG.TRY_ALLOC.CTAPOOL UP0, 0xf0 ;  /* 0x000000f0000079c8 */ /* 0x000e240008000600 */
[----:B0-----:R-:W-:-:S13]  /*09f0*/  PLOP3.LUT P0, PT, PT, PT, UP0, 0x80, 0x0 ;  /* 0x000000000000781c */ /* 0x001fda0003f0f008 */
[----:B------:R-:W-:Y:S05]  /*0a00*/  @!P0 BRA `(.L_x_1657) ;  /* 0xfffffffc00f08947 */ /* 0x000fea000383ffff */
[----:B------:R-:W0:Y:S08]  /*0a10*/  S2UR UR5, SR_CgaCtaId ;  /* 0x00000000000579c3 */ /* 0x000e300000008800 */
[----:B------:R-:W-:Y:S06]  /*0a20*/  BAR.ARV 0x8, 0x180 ;  /* 0x0206000000007b1d */ /* 0x000fec0000002000 */
[----:B------:R-:W-:-:S02]  /*0a30*/  UMOV UR4, 0x400 ;  /* 0x0000040000047882 */ /* 0x000fc40000000000 */
[----:B------:R-:W-:Y:S01]  /*0a40*/  BAR.SYNC.DEFER_BLOCKING 0x5, 0x180 ;  /* 0x0146000000007b1d */ /* 0x000fe20000010000 */
[----:B0-----:R-:W-:-:S06]  /*0a50*/  ULEA UR4, UR5, UR4, 0x18 ;  /* 0x0000000405047291 */ /* 0x001fcc000f8ec03f */
[----:B------:R-:W-:Y:S01]  /*0a60*/  IMAD.U32 R16, RZ, RZ, UR4 ;  /* 0x00000004ff107e24 */ /* 0x000fe2000f8e00ff */
[----:B------:R-:W-:-:S04]  /*0a70*/  ULDC UR4, c[0x0][0xc3c] ;  /* 0x00030f0000047ab9 */ /* 0x000fc80000000800 */
[----:B------:R-:W0:Y:S01]  /*0a80*/  LDS.128 R24, [R16+0x2a8d0] ;  /* 0x02a8d00010187984 */ /* 0x000e220000000c00 */
[----:B------:R-:W-:Y:S06]  /*0a90*/  BAR.ARV 0x4, 0x180 ;  /* 0x0106000000007b1d */ /* 0x000fec0000002000 */
[----:B0-----:R-:W-:-:S13]  /*0aa0*/  ISETP.GE.AND P0, PT, R27, UR4, PT ;  /* 0x000000041b007c0c */ /* 0x001fda000bf06270 */
[----:B------:R-:W-:Y:S05]  /*0ab0*/  @P0 BRA `(.L_x_1658) ;  /* 0x0000029000940947 */ /* 0x000fea0003800000 */
[----:B------:R-:W-:Y:S01]  /*0ac0*/  VIADD R227, R4, 0xffffff80 ;  /* 0xffffff8004e37836 */ /* 0x000fe20000000000 */
[----:B------:R-:W-:Y:S01]  /*0ad0*/  R2UR UR4, R16 ;  /* 0x00000000100472ca */ /* 0x000fe200000e0000 */
[----:B------:R-:W-:Y:S01]  /*0ae0*/  ULOP3.LUT UR5, UR60, 0x1, URZ, 0xfc, !UPT ;  /* 0x000000013c057892 */ /* 0x000fe2000f8efc3f */
[----:B------:R-:W-:Y:S01]  /*0af0*/  IMAD.MOV.U32 R187, RZ, RZ, RZ ;  /* 0x000000ffffbb7224 */ /* 0x000fe200078e00ff */
[----:B------:R-:W-:Y:S01]  /*0b00*/  MOV R167, RZ ;  /* 0x000000ff00a77202 */ /* 0x000fe20000000f00 */
[----:B------:R-:W-:Y:S01]  /*0b10*/  IMAD.MOV.U32 R17, RZ, RZ, RZ ;  /* 0x000000ffff117224 */ /* 0x000fe200078e00ff */
[----:B------:R-:W-:Y:S02]  /*0b20*/  SHF.R.S32.HI R0, RZ, 0x1f, R227 ;  /* 0x0000001fff007819 */ /* 0x000fe400000114e3 */
[----:B------:R-:W-:Y:S02]  /*0b30*/  CS2R R22, SRZ ;  /* 0x0000000000167805 */ /* 0x000fe4000001ff00 */
[----:B------:R-:W-:-:S04]  /*0b40*/  LEA.HI R3, R0, R227, RZ, 0x7 ;  /* 0x000000e300037211 */ /* 0x000fc800078f38ff */
[----:B------:R-:W-:Y:S01]  /*0b50*/  LOP3.LUT R2, R3, 0xffffff80, RZ, 0xc0, !PT ;  /* 0xffffff8003027812 */ /* 0x000fe200078ec0ff */
[----:B------:R-:W-:Y:S01]  /*0b60*/  UIADD3 UR4, UR4, 0xc400, URZ ;  /* 0x0000c40004047890 */ /* 0x000fe2000fffe03f */
[----:B------:R-:W-:-:S03]  /*0b70*/  SHF.R.S32.HI R222, RZ, 0x7, R3 ;  /* 0x00000007ffde7819 */ /* 0x000fc60000011403 */
[----:B------:R-:W-:Y:S01]  /*0b80*/  IMAD.IADD R201, R227, 0x1, -R2 ;  /* 0x00000001e3c97824 */ /* 0x000fe200078e0a02 */
[----:B------:R-:W-:-:S04]  /*0b90*/  LEA.HI R2, R0, R227, RZ, 0x4 ;  /* 0x000000e300027211 */ /* 0x000fc800078f20ff */
[----:B------:R-:W-:Y:S02]  /*0ba0*/  SHF.R.S32.HI R8, RZ, 0x1f, R201 ;  /* 0x0000001fff087819 */ /* 0x000fe400000114c9 */
[----:B------:R-:W-:Y:S02]  /*0bb0*/  SHF.R.S32.HI R5, RZ, 0x4, R2 ;  /* 0x00000004ff057819 */ /* 0x000fe40000011402 */
[----:B------:R-:W-:Y:S02]  /*0bc0*/  LEA.HI R9, R8, R201, RZ, 0x2 ;  /* 0x000000c908097211 */ /* 0x000fe400078f10ff */
[----:B------:R-:W-:Y:S02]  /*0bd0*/  LEA.HI R4, R2, R5, RZ, 0x1 ;  /* 0x0000000502047211 */ /* 0x000fe400078f08ff */
[--C-:B------:R-:W-:Y:S02]  /*0be0*/  SHF.R.S32.HI R7, RZ, 0x2, R9.reuse ;  /* 0x00000002ff077819 */ /* 0x100fe40000011409 */
[----:B------:R-:W-:-:S02]  /*0bf0*/  SHF.R.S32.HI R6, RZ, 0x1f, R9 ;  /* 0x0000001fff067819 */ /* 0x000fc40000011409 */
[----:B------:R-:W-:Y:S02]  /*0c00*/  LEA.HI R8, R8, R201, RZ, 0x5 ;  /* 0x000000c908087211 */ /* 0x000fe400078f28ff */
[----:B------:R-:W-:Y:S02]  /*0c10*/  LEA.HI R10, R6, R7, RZ, 0x3 ;  /* 0x00000007060a7211 */ /* 0x000fe400078f18ff */
[----:B------:R-:W-:Y:S02]  /*0c20*/  LOP3.LUT R6, R4, 0x1ffffffe, RZ, 0xc0, !PT ;  /* 0x1ffffffe04067812 */ /* 0x000fe400078ec0ff */
[----:B------:R-:W-:Y:S02]  /*0c30*/  LOP3.LUT R10, R10, 0xfffffff8, RZ, 0xc0, !PT ;  /* 0xfffffff80a0a7812 */ /* 0x000fe400078ec0ff */
[----:B------:R-:W-:Y:S02]  /*0c40*/  LEA.HI R4, R0, R227, RZ, 0x5 ;  /* 0x000000e300047211 */ /* 0x000fe400078f28ff */
[----:B------:R-:W-:Y:S01]  /*0c50*/  LOP3.LUT R2, R2, 0x3fffff0, RZ, 0xc0, !PT ;  /* 0x03fffff002027812 */ /* 0x000fe200078ec0ff */
[----:B------:R-:W-:Y:S01]  /*0c60*/  IMAD.IADD R11, R7, 0x1, -R10 ;  /* 0x00000001070b7824 */ /* 0x000fe200078e0a0a */
[----:B------:R-:W-:-:S02]  /*0c70*/  IADD3 R6, R5, -R6, RZ ;  /* 0x8000000605067210 */ /* 0x000fc40007ffe0ff */
[----:B------:R-:W-:Y:S01]  /*0c80*/  SHF.R.S32.HI R8, RZ, 0x5, R8 ;  /* 0x00000005ff087819 */ /* 0x000fe20000011408 */
[----:B------:R-:W-:Y:S01]  /*0c90*/  IMAD.IADD R2, R227, 0x1, -R2 ;  /* 0x00000001e3027824 */ /* 0x000fe200078e0a02 */
[----:B------:R-:W-:Y:S02]  /*0ca0*/  SHF.R.S32.HI R5, RZ, 0x5, R4 ;  /* 0x00000005ff057819 */ /* 0x000fe40000011404 */
[----:B------:R-:W-:Y:S01]  /*0cb0*/  LEA.HI R4, R3, R222, RZ, 0x1 ;  /* 0x000000de03047211 */ /* 0x000fe200078f08ff */
[----:B------:R-:W-:Y:S01]  /*0cc0*/  IMAD R8, R8, 0x10, R11 ;  /* 0x0000001008087824 */ /* 0x000fe200078e020b */
[----:B------:R-:W-:Y:S01]  /*0cd0*/  LEA.HI R3, R0, R227, RZ, 0x2 ;  /* 0x000000e300037211 */ /* 0x000fe200078f10ff */
[----:B------:R-:W-:Y:S01]  /*0ce0*/  IMAD R11, R5, 0x10, R2 ;  /* 0x00000010050b7824 */ /* 0x000fe200078e0202 */
[----:B------:R-:W-:Y:S02]  /*0cf0*/  LOP3.LUT R7, R4, 0x3fffffe, RZ, 0xc0, !PT ;  /* 0x03fffffe04077812 */ /* 0x000fe400078ec0ff */
[----:B------:R-:W-:Y:S01]  /*0d00*/  LOP3.LUT R2, R3, 0xfffffffc, RZ, 0xc0, !PT ;  /* 0xfffffffc03027812 */ /* 0x000fe200078ec0ff */
[----:B------:R-:W-:Y:S01]  /*0d10*/  IMAD R224, R11, 0x8, R6 ;  /* 0x000000080be07824 */ /* 0x000fe200078e0206 */
[----:B------:R-:W-:-:S02]  /*0d20*/  SHF.R.S32.HI R162, RZ, 0x2, R3 ;  /* 0x00000002ffa27819 */ /* 0x000fc40000011403 */
[----:B------:R-:W-:Y:S01]  /*0d30*/  IADD3 R223, R222, -R7, RZ ;  /* 0x80000007dedf7210 */ /* 0x000fe20007ffe0ff */
[----:B------:R-:W-:Y:S01]  /*0d40*/  IMAD.IADD R189, R227, 0x1, -R2 ;  /* 0x00000001e3bd7824 */ /* 0x000fe200078e0a02 */
[----:B------:R-:W-:Y:S01]  /*0d50*/  SHF.R.S32.HI R7, RZ, 0x1f, R3 ;  /* 0x0000001fff077819 */ /* 0x000fe20000011403 */
[----:B------:R-:W-:Y:S01]  /*0d60*/  VIADD R188, R162, 0x40 ;  /* 0x00000040a2bc7836 */ /* 0x000fe20000000000 */
[----:B------:R-:W-:Y:S01]  /*0d70*/  LEA.HI R0, R0, R227, RZ, 0x3 ;  /* 0x000000e300007211 */ /* 0x000fe200078f18ff */
[----:B------:R-:W-:Y:S01]  /*0d80*/  IMAD.SHL.U32 R160, R189, 0x4, RZ ;  /* 0x00000004bda07824 */ /* 0x000fe200078e00ff */
[----:B------:R-:W-:Y:S01]  /*0d90*/  LEA.HI R7, R7, R162, RZ, 0x3 ;  /* 0x000000a207077211 */ /* 0x000fe200078f18ff */
[----:B------:R-:W-:Y:S01]  /*0da0*/  IMAD.SHL.U32 R173, R188, 0x40, RZ ;  /* 0x00000040bcad7824 */ /* 0x000fe200078e00ff */
[----:B------:R-:W-:Y:S01]  /*0db0*/  SHF.R.S32.HI R3, RZ, 0x1f, R188 ;  /* 0x0000001fff037819 */ /* 0x000fe200000114bc */
[C---:B------:R-:W-:Y:S01]  /*0dc0*/  VIADD R169, R160.reuse, 0x20 ;  /* 0x00000020a0a97836 */ /* 0x040fe20000000000 */
[----:B------:R-:W-:Y:S01]  /*0dd0*/  LOP3.LUT R7, R7, 0xfffffff8, RZ, 0xc0, !PT ;  /* 0xfffffff807077812 */ /* 0x000fe200078ec0ff */
[----:B------:R-:W-:Y:S01]  /*0de0*/  IMAD.SHL.U32 R18, R189, 0x8, RZ ;  /* 0x00000008bd127824 */ /* 0x000fe200078e00ff */
[----:B------:R-:W-:Y:S01]  /*0df0*/  LEA.HI R3, R3, R188, RZ, 0x3 ;  /* 0x000000bc03037211 */ /* 0x000fe200078f18ff */
[C---:B------:R-:W-:Y:S01]  /*0e00*/  IMAD.IADD R165, R160.reuse, 0x1, R169 ;  /* 0x00000001a0a57824 */ /* 0x040fe200078e02a9 */
[----:B------:R-:W-:Y:S01]  /*0e10*/  IADD3 R168, R160, 0x40, RZ ;  /* 0x00000040a0a87810 */ /* 0x000fe20007ffe0ff */
[----:B------:R-:W-:Y:S01]  /*0e20*/  IMAD.IADD R200, R162, 0x1, -R7 ;  /* 0x00000001a2c87824 */ /* 0x000fe200078e0a07 */
[----:B------:R-:W-:Y:S01]  /*0e30*/  SHF.L.U32 R176, R5, 0x9, RZ ;  /* 0x0000000905b07819 */ /* 0x000fe200000006ff */
[----:B------:R-:W-:Y:S01]  /*0e40*/  IMAD.SHL.U32 R3, R3, 0x40, RZ ;  /* 0x0000004003037824 */ /* 0x000fe200078e00ff */
[----:B------:R-:W-:Y:S01]  /*0e50*/  SHF.R.S32.HI R2, RZ, 0x1f, R165 ;  /* 0x0000001fff027819 */ /* 0x000fe200000114a5 */
[----:B------:R-:W-:Y:S01]  /*0e60*/  IMAD.IADD R166, R160, 0x1, R168 ;  /* 0x00000001a0a67824 */ /* 0x000fe200078e02a8 */
[----:B------:R-:W-:Y:S01]  /*0e70*/  LOP3.LUT R184, R0, 0xfffffff8, RZ, 0xc0, !PT ;  /* 0xfffffff800b87812 */ /* 0x000fe200078ec0ff */
[----:B------:R-:W-:Y:S01]  /*0e80*/  IMAD.SHL.U32 R174, R200, 0x40, RZ ;  /* 0x00000040c8ae7824 */ /* 0x000fe200078e00ff */
[----:B------:R-:W-:Y:S01]  /*0e90*/  LOP3.LUT R178, R3, 0xfffffe00, RZ, 0xc0, !PT ;  /* 0xfffffe0003b27812 */ /* 0x000fe200078ec0ff */
[----:B------:R-:W-:Y:S01]  /*0ea0*/  VIADD R170, R160, 0x30 ;  /* 0x00000030a0aa7836 */ /* 0x000fe20000000000 */
[----:B------:R-:W-:Y:S01]  /*0eb0*/  SHF.R.S32.HI R3, RZ, 0x1f, R166 ;  /* 0x0000001fff037819 */ /* 0x000fe200000114a6 */
[----:B------:R-:W-:Y:S01]  /*0ec0*/  IMAD.IADD R184, R227, 0x1, -R184 ;  /* 0x00000001e3b87824 */ /* 0x000fe200078e0ab8 */
[-C--:B------:R-:W-:Y:S01]  /*0ed0*/  LEA.HI R191, R2, R165.reuse, RZ, 0x3 ;  /* 0x000000a502bf7211 */ /* 0x080fe200078f18ff */
[----:B------:R-:W-:Y:S01]  /*0ee0*/  VIADD R172, R160, 0x50 ;  /* 0x00000050a0ac7836 */ /* 0x000fe20000000000 */
[----:B------:R-:W-:Y:S01]  /*0ef0*/  LEA.HI R2, R2, R165, RZ, 0x6 ;  /* 0x000000a502027211 */ /* 0x000fe200078f30ff */
[----:B------:R-:W-:Y:S01]  /*0f00*/  IMAD.SHL.U32 R182, R184, 0x8, RZ ;  /* 0x00000008b8b67824 */ /* 0x000fe200078e00ff */
[----:B------:R-:W-:Y:S01]  /*0f10*/  LOP3.LUT R174, R174, 0x1c0, RZ, 0xc0, !PT ;  /* 0x000001c0aeae7812 */ /* 0x000fe200078ec0ff */
[----:B------:R-:W-:Y:S01]  /*0f20*/  IMAD R223, R223, 0x40, R8 ;  /* 0x00000040dfdf7824 */ /* 0x000fe200078e0208 */
[----:B------:R-:W-:Y:S01]  /*0f30*/  SHF.R.S32.HI R190, RZ, 0x3, R0 ;  /* 0x00000003ffbe7819 */ /* 0x000fe20000011400 */
[----:B------:R-:W-:Y:S01]  /*0f40*/  IMAD.U32 R0, RZ, RZ, UR4 ;  /* 0x00000004ff007e24 */ /* 0x000fe2000f8e00ff */
[----:B------:R-:W-:Y:S01]  /*0f50*/  LEA.HI R5, R3, R166, RZ, 0x6 ;  /* 0x000000a603057211 */ /* 0x000fe200078f30ff */
[----:B------:R-:W-:Y:S01]  /*0f60*/  VIADD R183, R182, 0x40 ;  /* 0x00000040b6b77836 */ /* 0x000fe20000000000 */
[----:B------:R-:W-:Y:S01]  /*0f70*/  SHF.L.U32 R4, R2, 0x7, RZ ;  /* 0x0000000702047819 */ /* 0x000fe200000006ff */
[----:B------:R-:W-:Y:S01]  /*0f80*/  IMAD.SHL.U32 R224, R224, 0x8, RZ ;  /* 0x00000008e0e07824 */ /* 0x000fe200078e00ff */
[----:B------:R-:W-:Y:S01]  /*0f90*/  SHF.R.U32.HI R175, RZ, 0x3, R174 ;  /* 0x00000003ffaf7819 */ /* 0x000fe200000116ae */
[----:B------:R-:W-:Y:S01]  /*0fa0*/  IMAD.SHL.U32 R7, R5, 0x80, RZ ;  /* 0x0000008005077824 */ /* 0x000fe200078e00ff */
[----:B------:R-:W-:Y:S01]  /*0fb0*/  LOP3.LUT R2, R174, 0x38, R191, 0xf8, !PT ;  /* 0x00000038ae027812 */ /* 0x000fe200078ef8bf */
[----:B------:R0:W-:Y:S01]  /*0fc0*/  STL [R1+0x40], R0 ;  /* 0x0000400001007387 */ /* 0x0001e20000100800 */
[----:B------:R-:W-:-:S02]  /*0fd0*/  LOP3.LUT R173, R173, 0x1c0, RZ, 0xc0, !PT ;  /* 0x000001c0adad7812 */ /* 0x000fc400078ec0ff */
[----:B------:R-:W-:Y:S02]  /*0fe0*/  LOP3.LUT R5, R4, 0xffffe000, RZ, 0xc0, !PT ;  /* 0xffffe00004057812 */ /* 0x000fe400078ec0ff */
[----:B------:R-:W-:Y:S02]  /*0ff0*/  LOP3.LUT R2, R2, R175, RZ, 0x3c, !PT ;  /* 0x000000af02027212 */ /* 0x000fe400078e3cff */
[----:B------:R-:W-:Y:S02]  /*1000*/  SHF.R.U32.HI R208, RZ, 0x3, R173 ;  /* 0x00000003ffd07819 */ /* 0x000fe400000116ad */
[----:B------:R-:W-:Y:S02]  /*1010*/  LOP3.LUT R11, R173, 0x38, R191, 0xf8, !PT ;  /* 0x00000038ad0b7812 */ /* 0x000fe400078ef8bf */
[----:B------:R-:W-:Y:S02]  /*1020*/  LEA.HI R3, R3, R166, RZ, 0x3 ;  /* 0x000000a603037211 */ /* 0x000fe400078f18ff */
[----:B------:R-:W-:Y:S01]  /*1030*/  IADD3 R207, R2, R5, R176 ;  /* 0x0000000502cf7210 */ /* 0x000fe20007ffe0b0 */
[----:B------:R-:W-:Y:S01]  /*1040*/  IMAD.U32 R2, RZ, RZ, UR5 ;  /* 0x00000005ff027e24 */ /* 0x000fe2000f8e00ff */
[----:B------:R-:W-:-:S02]  /*1050*/  LOP3.LUT R11, R11, R208, RZ, 0x3c, !PT ;  /* 0x000000d00b0b7212 */ /* 0x000fc400078e3cff */
[----:B------:R-:W-:Y:S02]  /*1060*/  LEA.HI R2, R189, R189, RZ, 0x1 ;  /* 0x000000bdbd027211 */ /* 0x000fe400078f08ff */
[--C-:B------:R-:W-:Y:S02]  /*1070*/  LOP3.LUT R6, R174, 0x38, R3.reuse, 0xf8, !PT ;  /* 0x00000038ae067812 */ /* 0x100fe400078ef803 */
[----:B------:R-:W-:Y:S02]  /*1080*/  LOP3.LUT R13, R173, 0x38, R3, 0xf8, !PT ;  /* 0x00000038ad0d7812 */ /* 0x000fe400078ef803 */
[----:B------:R-:W-:Y:S02]  /*1090*/  IADD3 R11, R11, R5, R178 ;  /* 0x000000050b0b7210 */ /* 0x000fe40007ffe0b2 */
[----:B------:R-:W-:Y:S02]  /*10a0*/  LOP3.LUT R2, R2, 0x1ffffffe, RZ, 0xc0, !PT ;  /* 0x1ffffffe02027812 */ /* 0x000fe400078ec0ff */
[----:B------:R-:W-:-:S02]  /*10b0*/  LOP3.LUT R7, R7, 0xffffe000, RZ, 0xc0, !PT ;  /* 0xffffe00007077812 */ /* 0x000fc400078ec0ff */
[----:B------:R-:W-:Y:S01]  /*10c0*/  LOP3.LUT R6, R6, R175, RZ, 0x3c, !PT ;  /* 0x000000af06067212 */ /* 0x000fe200078e3cff */
[----:B------:R-:W-:Y:S01]  /*10d0*/  IMAD.IADD R2, R189, 0x1, -R2 ;  /* 0x00000001bd027824 */ /* 0x000fe200078e0a02 */
[----:B------:R-:W-:Y:S02]  /*10e0*/  LOP3.LUT R13, R13, R208, RZ, 0x3c, !PT ;  /* 0x000000d00d0d7212 */ /* 0x000fe400078e3cff */
[----:B------:R-:W-:Y:S01]  /*10f0*/  LOP3.LUT R5, R173, 0x38, R18, 0xf8, !PT ;  /* 0x00000038ad057812 */ /* 0x000fe200078ef812 */
[----:B------:R-:W-:Y:S01]  /*1100*/  IMAD R181, R2, 0x8, R223 ;  /* 0x0000000802b57824 */ /* 0x000fe200078e02df */
[-C--:B------:R-:W-:Y:S02]  /*1110*/  IADD3 R6, R6, R7.reuse, R176 ;  /* 0x0000000706067210 */ /* 0x080fe40007ffe0b0 */
[----:B------:R-:W-:Y:S02]  /*1120*/  IADD3 R13, R13, R7, R178 ;  /* 0x000000070d0d7210 */ /* 0x000fe40007ffe0b2 */
[----:B------:R-:W-:-:S02]  /*1130*/  IADD3 R171, R160, 0x10, RZ ;  /* 0x00000010a0ab7810 */ /* 0x000fc40007ffe0ff */
[----:B------:R-:W-:Y:S02]  /*1140*/  LOP3.LUT R180, R9, 0x7ffffffc, RZ, 0xc0, !PT ;  /* 0x7ffffffc09b47812 */ /* 0x000fe400078ec0ff */
[----:B------:R-:W-:Y:S02]  /*1150*/  LOP3.LUT R5, R178, R5, R208, 0xf6, !PT ;  /* 0x00000005b2057212 */ /* 0x000fe400078ef6d0 */
[----:B------:R-:W-:Y:S02]  /*1160*/  SHF.R.S32.HI R226, RZ, 0x1f, R182 ;  /* 0x0000001fffe27819 */ /* 0x000fe400000114b6 */
[----:B------:R-:W-:Y:S02]  /*1170*/  SHF.R.S32.HI R197, RZ, 0x1f, R171 ;  /* 0x0000001fffc57819 */ /* 0x000fe400000114ab */
[----:B------:R-:W-:Y:S02]  /*1180*/  SHF.R.S32.HI R225, RZ, 0x1f, R183 ;  /* 0x0000001fffe17819 */ /* 0x000fe400000114b7 */
[----:B------:R-:W-:-:S02]  /*1190*/  SHF.R.S32.HI R196, RZ, 0x1f, R169 ;  /* 0x0000001fffc47819 */ /* 0x000fc400000114a9 */
[----:B------:R-:W-:Y:S02]  /*11a0*/  SHF.R.S32.HI R195, RZ, 0x1f, R170 ;  /* 0x0000001fffc37819 */ /* 0x000fe400000114aa */
[----:B------:R-:W-:Y:S02]  /*11b0*/  SHF.R.S32.HI R194, RZ, 0x1f, R168 ;  /* 0x0000001fffc27819 */ /* 0x000fe400000114a8 */
[----:B------:R-:W-:Y:S02]  /*11c0*/  SHF.R.S32.HI R193, RZ, 0x1f, R172 ;  /* 0x0000001fffc17819 */ /* 0x000fe400000114ac */
[----:B------:R-:W-:Y:S02]  /*11d0*/  IADD3 R180, R201, -R180, RZ ;  /* 0x800000b4c9b47210 */ /* 0x000fe40007ffe0ff */
[----:B------:R-:W-:Y:S02]  /*11e0*/  SHF.R.S32.HI R191, RZ, 0x3, R191 ;  /* 0x00000003ffbf7819 */ /* 0x000fe400000114bf */
[----:B------:R-:W-:-:S02]  /*11f0*/  SHF.R.S32.HI R192, RZ, 0x3, R3 ;  /* 0x00000003ffc07819 */ /* 0x000fc40000011403 */
[----:B------:R-:W-:Y:S02]  /*1200*/  LEA R206, R5, UR4, 0x1 ;  /* 0x0000000405ce7c11 */ /* 0x000fe4000f8e08ff */
[----:B------:R-:W-:Y:S02]  /*1210*/  LEA R207, R207, UR4, 0x1 ;  /* 0x00000004cfcf7c11 */ /* 0x000fe4000f8e08ff */
[----:B------:R-:W-:Y:S02]  /*1220*/  LEA R204, R11, UR4, 0x1 ;  /* 0x000000040bcc7c11 */ /* 0x000fe4000f8e08ff */
[----:B------:R-:W-:Y:S02]  /*1230*/  LEA R205, R6, UR4, 0x1 ;  /* 0x0000000406cd7c11 */ /* 0x000fe4000f8e08ff */
[----:B0-----:R-:W-:-:S07]  /*1240*/  LEA R203, R13, UR4, 0x1 ;  /* 0x000000040dcb7c11 */ /* 0x001fce000f8e08ff */
.L_x_1944:
[----:B------:R-:W-:Y:S01]  /*1250*/  ULDC.64 UR4, c[0x0][0xa28] ;  /* 0x00028a0000047ab9 */ /* 0x000fe20000000a00 */
[----:B0-2---:R-:W0:Y:S01]  /*1260*/  LDC.64 R4, c[0x0][0xa08] ;  /* 0x00028200ff047b82 */ /* 0x005e220000000a00 */
[----:B------:R-:W-:Y:S01]  /*1270*/  ISETP.NE.U32.AND P0, PT, RZ, UR4, PT ;  /* 0x00000004ff007c0c */ /* 0x000fe2000bf05070 */
[----:B------:R-:W-:Y:S01]  /*1280*/  IMAD.MOV.U32 R11, RZ, RZ, RZ ;  /* 0x000000ffff0b7224 */ /* 0x000fe200078e00ff */
[----:B------:R-:W-:Y:S01]  /*1290*/  ULDC.64 UR6, c[0x0][0x208] ;  /* 0x0000820000067ab9 */ /* 0x000fe20000000a00 */
[----:B------:R-:W-:Y:S01]  /*12a0*/  IMAD.MOV.U32 R121, RZ, RZ, RZ ;  /* 0x000000ffff797224 */ /* 0x000fe200078e00ff */
[----:B------:R-:W-:Y:S01]  /*12b0*/  ISETP.NE.AND.EX P0, PT, RZ, UR5, PT, P0 ;  /* 0x00000005ff007c0c */ /* 0x000fe2000bf05300 */
[----:B------:R-:W-:Y:S02]  /*12c0*/  ULDC.64 UR4, c[0x0][0xa18] ;  /* 0x0002860000047ab9 */ /* 0x000fe40000000a00 */
[----:B------:R-:W-:-:S04]  /*12d0*/  ISETP.NE.U32.AND P1, PT, RZ, UR4, PT ;  /* 0x00000004ff007c0c */ /* 0x000fc8000bf25070 */
[----:B------:R-:W-:Y:S01]  /*12e0*/  ISETP.NE.AND.EX P1, PT, RZ, UR5, PT, P1 ;  /* 0x00000005ff007c0c */ /* 0x000fe2000bf25310 */
[----:B------:R-:W-:Y:S02]  /*12f0*/  ULDC.64 UR4, c[0x0][0xa08] ;  /* 0x0002820000047ab9 */ /* 0x000fe40000000a00 */
[----:B------:R-:W-:-:S03]  /*1300*/  ISETP.NE.U32.AND P3, PT, RZ, UR4, PT ;  /* 0x00000004ff007c0c */ /* 0x000fc6000bf65070 */
[----:B---34-:R-:W1:Y:S01]  /*1310*/  @P0 LDC.64 R2, c[0x0][0xa28] ;  /* 0x00028a00ff020b82 */ /* 0x018e620000000a00 */
[----:B------:R-:W-:Y:S01]  /*1320*/  ISETP.NE.AND.EX P3, PT, RZ, UR5, PT, P3 ;  /* 0x00000005ff007c0c */ /* 0x000fe2000bf65330 */
[----:B0-----:R-:W-:-:S06]  /*1330*/  IMAD.WIDE R8, R27, 0x4, R4 ;  /* 0x000000041b087825 */ /* 0x001fcc00078e0204 */
[----:B------:R-:W0:Y:S01]  /*1340*/  @P1 LDC.64 R6, c[0x0][0xa18] ;  /* 0x00028600ff061b82 */ /* 0x000e220000000a00 */
[----:B------:R-:W-:Y:S02]  /*1350*/  ULDC UR4, c[0x0][0x288] ;  /* 0x0000a20000047ab9 */ /* 0x000fe40000000800 */
[----:B------:R-:W-:Y:S01]  /*1360*/  MOV R163, UR4 ;  /* 0x0000000400a37c02 */ /* 0x000fe20008000f00 */
[----:B------:R-:W-:Y:S02]  /*1370*/  ULDC.64 UR4, c[0x0][0x418] ;  /* 0x0001060000047ab9 */ /* 0x000fe40000000a00 */
[----:B------:R-:W-:Y:S01]  /*1380*/  UISETP.NE.U32.AND UP0, UPT, UR4, URZ, UPT ;  /* 0x0000003f0400728c */ /* 0x000fe2000bf05070 */
[----:B------:R2:W5:Y:S03]  /*1390*/  @P3 LDG.E R121, desc[UR6][R8.64] ;  /* 0x0000000608793981 */ /* 0x000566000c1e1900 */
[----:B------:R-:W-:-:S03]  /*13a0*/  UISETP.NE.AND.EX UP0, UPT, UR5, URZ, UPT, UP0 ;  /* 0x0000003f0500728c */ /* 0x000fc6000bf05300 */
[----:B------:R-:W-:Y:S01]  /*13b0*/  ULDC.64 UR4, c[0x0][0xa20] ;  /* 0x0002880000047ab9 */ /* 0x000fe20000000a00 */
[----:B-1----:R-:W-:Y:S01]  /*13c0*/  @P0 IMAD.WIDE R2, R27, 0x4, R2 ;  /* 0x000000041b020825 */ /* 0x002fe200078e0202 */
[----:B------:R-:W-:-:S04]  /*13d0*/  ISETP.NE.U32.AND P2, PT, RZ, UR4, PT ;  /* 0x00000004ff007c0c */ /* 0x000fc8000bf45070 */
[----:B------:R2:W5:Y:S01]  /*13e0*/  @P0 LDG.E R11, desc[UR6][R2.64] ;  /* 0x00000006020b0981 */ /* 0x000562000c1e1900 */
[----:B0-----:R-:W-:-:S05]  /*13f0*/  @P1 IMAD.WIDE R4, R27, 0x4, R6 ;  /* 0x000000041b041825 */ /* 0x001fca00078e0206 */
[----:B------:R2:W5:Y:S01]  /*1400*/  @P1 LDG.E R163, desc[UR6][R4.64] ;  /* 0x0000000604a31981 */ /* 0x000562000c1e1900 */
[----:B------:R-:W-:Y:S02]  /*1410*/  ULDC UR6, c[0x0][0x424] ;  /* 0x0001090000067ab9 */ /* 0x000fe40000000800 */
[----:B------:R-:W-:Y:S01]  /*1420*/  USEL UR4, UR6, 0x1, UP0 ;  /* 0x0000000106047887 */ /* 0x000fe20008000000 */
[----:B------:R-:W-:Y:S02]  /*1430*/  ISETP.NE.AND.EX P2, PT, RZ, UR5, PT, P2 ;  /* 0x00000005ff007c0c */ /* 0x000fe4000bf45320 */
[----:B------:R-:W-:Y:S01]  /*1440*/  ULDC UR6, c[0x0][0x2f0] ;  /* 0x0000bc0000067ab9 */ /* 0x000fe20000000800 */
[----:B------:R-:W-:Y:S01]  /*1450*/  ULDC UR7, c[0x0][0x348] ;  /* 0x0000d20000077ab9 */ /* 0x000fe20000000800 */
[----:B------:R-:W-:Y:S01]  /*1460*/  UIMAD UR6, UR4, UR6, URZ ;  /* 0x00000006040672a4 */ /* 0x000fe2000f8e023f */
[----:B------:R-:W-:Y:S02]  /*1470*/  IMAD.MOV.U32 R185, RZ, RZ, R26 ;  /* 0x000000ffffb97224 */ /* 0x000fe400078e001a */
[----:B------:R-:W-:Y:S01]  /*1480*/  IMAD.MOV.U32 R186, RZ, RZ, R27 ;  /* 0x000000ffffba7224 */ /* 0x000fe200078e001b */
[----:B--2---:R-:W-:Y:S08]  /*1490*/  @P1 BRA `(.L_x_1659) ;  /* 0x0000000000281947 */ /* 0x004ff00003800000 */
[----:B------:R-:W-:Y:S02]  /*14a0*/  ULDC.64 UR4, c[0x0][0xa00] ;  /* 0x0002800000047ab9 */ /* 0x000fe40000000a00 */
[----:B------:R-:W-:-:S04]  /*14b0*/  ISETP.NE.U32.AND P0, PT, RZ, UR4, PT ;  /* 0x00000004ff007c0c */ /* 0x000fc8000bf05070 */
[----:B------:R-:W-:-:S13]  /*14c0*/  ISETP.NE.AND.EX P0, PT, RZ, UR5, PT, P0 ;  /* 0x00000005ff007c0c */ /* 0x000fda000bf05300 */
[----:B------:R-:W-:Y:S05]  /*14d0*/  @!P0 BRA `(.L_x_1659) ;  /* 0x0000000000188947 */ /* 0x000fea0003800000 */
[----:B------:R-:W0:Y:S01]  /*14e0*/  LDC.64 R2, c[0x0][0xa00] ;  /* 0x00028000ff027b82 */ /* 0x000e220000000a00 */
[----:B------:R-:W-:Y:S01]  /*14f0*/  ULDC.64 UR4, c[0x0][0x208] ;  /* 0x0000820000047ab9 */ /* 0x000fe20000000a00 */
[----:B0-----:R-:W-:-:S05]  /*1500*/  IMAD.WIDE R2, R27, 0x4, R2 ;  /* 0x000000041b027825 */ /* 0x001fca00078e0202 */
[----:B-----5:R-:W2:Y:S04]  /*1510*/  LDG.E R163, desc[UR4][R2.64] ;  /* 0x0000000402a37981 */ /* 0x020ea8000c1e1900 */
[----:B------:R-:W2:Y:S02]  /*1520*/  LDG.E R0, desc[UR4][R2.64+0x4] ;  /* 0x0000040402007981 */ /* 0x000ea4000c1e1900 */
[----:B--2---:R-:W-:-:S07]  /*1530*/  IMAD.IADD R163, R0, 0x1, -R163 ;  /* 0x0000000100a37824 */ /* 0x004fce00078e0aa3 */
.L_x_1659:
[----:B------:R-:W-:Y:S01]  /*1540*/  IMAD.U32 R24, RZ, RZ, UR7 ;  /* 0x00000007ff187e24 */ /* 0x000fe2000f8e00ff */
[----:B------:R-:W-:Y:S01]  /*1550*/  MOV R28, UR6 ;  /* 0x00000006001c7c02 */ /* 0x000fe20008000f00 */
[----:B------:R-:W-:Y:S06]  /*1560*/  @!P2 BRA `(.L_x_1660) ;  /* 0x000000000014a947 */ /* 0x000fec0003800000 */
[----:B------:R-:W0:Y:S01]  /*1570*/  LDC.64 R2, c[0x0][0xa20] ;  /* 0x00028800ff027b82 */ /* 0x000e220000000a00 */
[----:B------:R-:W-:Y:S01]  /*1580*/  ULDC.64 UR4, c[0x0][0x208] ;  /* 0x0000820000047ab9 */ /* 0x000fe20000000a00 */
[----:B0-----:R-:W-:-:S05]  /*1590*/  IMAD.WIDE R2, R27, 0x4, R2 ;  /* 0x000000041b027825 */ /* 0x001fca00078e0202 */
[----:B------:R0:W5:Y:S01]  /*15a0*/  LDG.E R28, desc[UR4][R2.64] ;  /* 0x00000004021c7981 */ /* 0x000162000c1e1900 */
[----:B------:R-:W-:Y:S05]  /*15b0*/  BRA `(.L_x_1661) ;  /* 0x0000000000147947 */ /* 0x000fea0003800000 */
.L_x_1660:
[----:B------:R-:W-:Y:S05]  /*15c0*/  @!P3 BRA `(.L_x_1661) ;  /* 0x000000000010b947 */ /* 0x000fea0003800000 */
[----:B------:R-:W-:Y:S02]  /*15d0*/  ULDC.64 UR4, c[0x0][0x208] ;  /* 0x0000820000047ab9 */ /* 0x000fe40000000a00 */
[----:B------:R-:W2:Y:S04]  /*15e0*/  LDG.E R3, desc[UR4][R8.64] ;  /* 0x0000000408037981 */ /* 0x000ea8000c1e1900 */
[----:B------:R-:W2:Y:S02]  /*15f0*/  LDG.E R28, desc[UR4][R8.64+0x4] ;  /* 0x00000404081c7981 */ /* 0x000ea4000c1e1900 */
[----:B--2---:R-:W-:-:S07]  /*1600*/  IMAD.IADD R28, R28, 0x1, -R3 ;  /* 0x000000011c1c7824 */ /* 0x004fce00078e0a03 */
.L_x_1661:
[----:B------:R-:W-:Y:S01]  /*1610*/  ULDC.64 UR4, c[0x0][0xa10] ;  /* 0x0002840000047ab9 */ /* 0x000fe20000000a00 */
[----:B------:R-:W-:Y:S01]  /*1620*/  ULDC.64 UR6, c[0x0][0x208] ;  /* 0x0000820000067ab9 */ /* 0x000fe20000000a00 */
[----:B------:R-:W-:Y:S01]  /*1630*/  ISETP.NE.U32.AND P0, PT, RZ, UR4, PT ;  /* 0x00000004ff007c0c */ /* 0x000fe2000bf05070 */
[----:B------:R-:W1:Y:S03]  /*1640*/  LDC R6, c[0x0][0x448] ;  /* 0x00011200ff067b82 */ /* 0x000e660000000800 */
[----:B------:R-:W-:Y:S01]  /*1650*/  ISETP.NE.AND.EX P0, PT, RZ, UR5, PT, P0 ;  /* 0x00000005ff007c0c */ /* 0x000fe2000bf05300 */
[----:B------:R-:W-:Y:S02]  /*1660*/  ULDC.64 UR4, c[0x0][0xa30] ;  /* 0x00028c0000047ab9 */ /* 0x000fe40000000a00 */
[----:B------:R-:W-:Y:S01]  /*1670*/  ISETP.NE.U32.AND P1, PT, RZ, UR4, PT ;  /* 0x00000004ff007c0c */ /* 0x000fe2000bf25070 */
[----:B-----5:R-:W-:Y:S01]  /*1680*/  IMAD.MOV.U32 R143, RZ, RZ, R28 ;  /* 0x000000ffff8f7224 */ /* 0x020fe200078e001c */
[----:B------:R-:W2:Y:S02]  /*1690*/  LDC.64 R12, c[0x0][0x9e0] ;  /* 0x00027800ff0c7b82 */ /* 0x000ea40000000a00 */
[----:B------:R-:W-:-:S06]  /*16a0*/  ISETP.NE.AND.EX P1, PT, RZ, UR5, PT, P1 ;  /* 0x00000005ff007c0c */ /* 0x000fcc000bf25310 */
[----:B0-----:R-:W0:Y:S08]  /*16b0*/  @P0 LDC.64 R2, c[0x0][0xa10] ;  /* 0x00028400ff020b82 */ /* 0x001e300000000a00 */
[----:B------:R-:W3:Y:S01]  /*16c0*/  @P1 LDC.64 R4, c[0x0][0xa30] ;  /* 0x00028c00ff041b82 */ /* 0x000ee20000000a00 */
[----:B0-----:R-:W-:-:S05]  /*16d0*/  @P0 IMAD.WIDE R2, R27, 0x4, R2 ;  /* 0x000000041b020825 */ /* 0x001fca00078e0202 */
[----:B------:R-:W4:Y:S04]  /*16e0*/  @P0 LDG.E R0, desc[UR6][R2.64] ;  /* 0x0000000602000981 */ /* 0x000f28000c1e1900 */
[----:B------:R0:W4:Y:S01]  /*16f0*/  @P0 LDG.E R7, desc[UR6][R2.64+0x4] ;  /* 0x0000040602070981 */ /* 0x000122000c1e1900 */
[----:B---3--:R-:W-:-:S05]  /*1700*/  @P1 IMAD.WIDE R4, R27, 0x4, R4 ;  /* 0x000000041b041825 */ /* 0x008fca00078e0204 */
[----:B------:R3:W5:Y:S01]  /*1710*/  @P1 LDG.E R143, desc[UR6][R4.64] ;  /* 0x00000006048f1981 */ /* 0x000762000c1e1900 */
[----:B-1----:R-:W-:Y:S01]  /*1720*/  ISETP.NE.AND P1, PT, R6, 0x1, PT ;  /* 0x000000010600780c */ /* 0x002fe20003f25270 */
[----:B------:R-:W-:Y:S01]  /*1730*/  IMAD.SHL.U32 R177, R25, 0x80, RZ ;  /* 0x0000008019b17824 */ /* 0x000fe200078e00ff */
[----:B------:R-:W-:Y:S02]  /*1740*/  IADD3 R11, -R11, R28, RZ ;  /* 0x0000001c0b0b7210 */ /* 0x000fe40007ffe1ff */
[----:B--2---:R-:W-:Y:S01]  /*1750*/  ISETP.GE.AND P2, PT, R13, 0x1, PT ;  /* 0x000000010d00780c */ /* 0x004fe20003f46270 */
[----:B0-----:R-:W-:-:S08]  /*1760*/  VIADD R2, R177, 0x7f ;  /* 0x0000007fb1027836 */ /* 0x001fd00000000000 */
[----:B------:R-:W0:Y:S08]  /*1770*/  @P1 LDC R9, c[0x0][0x44c] ;  /* 0x00011300ff091b82 */ /* 0x000e300000000800 */
[----:B------:R-:W1:Y:S01]  /*1780*/  @P1 LDC R6, c[0x0][0x450] ;  /* 0x00011400ff061b82 */ /* 0x000e620000000800 */
[----:B0-----:R-:W-:-:S05]  /*1790*/  @P1 IMAD.HI.U32 R3, R2, R9, RZ ;  /* 0x0000000902031227 */ /* 0x001fca00078e00ff */
[----:B-1----:R-:W-:Y:S01]  /*17a0*/  @P1 SHF.R.U32.HI R2, RZ, R6, R3 ;  /* 0x00000006ff021219 */ /* 0x002fe20000011603 */
[----:B----4-:R-:W-:-:S04]  /*17b0*/  @P0 IMAD.IADD R24, R7, 0x1, -R0 ;  /* 0x0000000107180824 */ /* 0x010fc800078e0a00 */
[----:B------:R-:W-:-:S04]  /*17c0*/  IMAD.IADD R164, R11, 0x1, R24 ;  /* 0x000000010ba47824 */ /* 0x000fc800078e0218 */
[C---:B------:R-:W-:Y:S01]  /*17d0*/  VIADD R0, R164.reuse, 0x5f ;  /* 0x0000005fa4007836 */ /* 0x040fe20000000000 */
[----:B------:R-:W-:-:S03]  /*17e0*/  IADD3 R3, R164, 0x1, -R163 ;  /* 0x00000001a4037810 */ /* 0x000fc60007ffe8a3 */
[----:B------:R-:W-:-:S04]  /*17f0*/  IMAD.HI R0, R0, 0x2aaaaaab, RZ ;  /* 0x2aaaaaab00007827 */ /* 0x000fc800078e02ff */
[----:B------:R-:W-:Y:S01]  /*1800*/  IMAD.IADD R3, R3, 0x1, R2 ;  /* 0x0000000103037824 */ /* 0x000fe200078e0202 */
[----:B------:R-:W-:-:S04]  /*1810*/  SHF.R.U32.HI R149, RZ, 0x1f, R0 ;  /* 0x0000001fff957819 */ /* 0x000fc80000011600 */
[----:B------:R-:W-:Y:S02]  /*1820*/  LEA.HI.SX32 R149, R0, R149, 0x1c ;  /* 0x0000009500957211 */ /* 0x000fe400078fe2ff */
[----:B------:R-:W-:Y:S01]  /*1830*/  IADD3 R0, R3, R12, RZ ;  /* 0x0000000c03007210 */ /* 0x000fe20007ffe0ff */
[----:B---3--:R-:W-:Y:S06]  /*1840*/  @!P2 BRA `(.L_x_1662) ;  /* 0x000000000048a947 */ /* 0x008fec0003800000 */
[C---:B------:R-:W-:Y:S01]  /*1850*/  ISETP.GT.AND P0, PT, R3.reuse, RZ, PT ;  /* 0x000000ff0300720c */ /* 0x040fe20003f04270 */
[----:B------:R-:W-:Y:S01]  /*1860*/  BSSY B0, `(.L_x_1663) ;  /* 0x000000e000007945 */ /* 0x000fe20003800000 */
[----:B------:R-:W-:-:S11]  /*1870*/  VIADD R2, R3, 0xffffffff ;  /* 0xffffffff03027836 */ /* 0x000fd60000000000 */
        /* <DEDUP_REMOVED lines=8> */
.L_x_1664:
[----:B------:R-:W-:-:S13]  /*1900*/  ISETP.NE.AND P0, PT, R13, 0x1, PT ;  /* 0x000000010d00780c */ /* 0x000fda0003f05270 */
[----:B------:R-:W0:Y:S02]  /*1910*/  @P0 LDC.64 R4, c[0x0][0x9e8] ;  /* 0x00027a00ff040b82 */ /* 0x000e240000000a00 */
[----:B0-----:R-:W-:-:S05]  /*1920*/  @P0 IMAD.HI.U32 R4, R2, R4, RZ ;  /* 0x0000000402040227 */ /* 0x001fca00078e00ff */
[----:B------:R-:W-:-:S07]  /*1930*/  @P0 SHF.R.U32.HI R2, RZ, R5, R4 ;  /* 0x00000005ff020219 */ /* 0x000fce0000011604 */
.L_x_1665:
[----:B------:R-:W-:Y:S05]  /*1940*/  BSYNC B0 ;  /* 0x0000000000007941 */ /* 0x000fea0003800000 */
.L_x_1663:
[----:B------:R-:W-:-:S05]  /*1950*/  IMAD R3, R2, R13, R13 ;  /* 0x0000000d02037224 */ /* 0x000fca00078e020d */
[----:B------:R-:W-:-:S07]  /*1960*/  VIMNMX R0, R0, R3, PT ;  /* 0x0000000300007248 */ /* 0x000fce0003fe0100 */
.L_x_1662:
[----:B------:R-:W0:Y:S01]  /*1970*/  @P1 LDC R2, c[0x0][0x44c] ;  /* 0x00011300ff021b82 */ /* 0x000e220000000800 */
[----:B------:R-:W-:Y:S01]  /*1980*/  IMAD.MOV.U32 R3, RZ, RZ, R177 ;  /* 0x000000ffff037224 */ /* 0x000fe200078e00b1 */
[----:B------:R-:W-:Y:S01]  /*1990*/  ULDC UR4, c[0x0][0x9dc] ;  /* 0x0002770000047ab9 */ /* 0x000fe20000000800 */
[----:B------:R-:W-:-:S05]  /*19a0*/  IMAD.IADD R148, R164, 0x1, -R163 ;  /* 0x00000001a4947824 */ /* 0x000fca00078e0aa3 */
[----:B------:R-:W1:Y:S01]  /*19b0*/  @P1 LDC R5, c[0x0][0x450] ;  /* 0x00011400ff051b82 */ /* 0x000e620000000800 */
[----:B0-----:R-:W-:-:S05]  /*19c0*/  @P1 IMAD.HI.U32 R2, R177, R2, RZ ;  /* 0x00000002b1021227 */ /* 0x001fca00078e00ff */
[----:B-1----:R-:W-:-:S04]  /*19d0*/  @P1 SHF.R.U32.HI R3, RZ, R5, R2 ;  /* 0x00000005ff031219 */ /* 0x002fc80000011602 */
[----:B------:R-:W-:-:S05]  /*19e0*/  IADD3 R2, R148, R3, RZ ;  /* 0x0000000394027210 */ /* 0x000fca0007ffe0ff */
[----:B------:R-:W-:Y:S01]  /*19f0*/  VIADD R3, R2, -UR4 ;  /* 0x8000000402037c36 */ /* 0x000fe20008000000 */
[----:B------:R-:W-:Y:S06]  /*1a00*/  @!P2 BRA `(.L_x_1666) ;  /* 0x000000000044a947 */ /* 0x000fec0003800000 */
[----:B------:R-:W-:Y:S01]  /*1a10*/  ISETP.GT.AND P0, PT, R2, -0x1, PT ;  /* 0xffffffff0200780c */ /* 0x000fe20003f04270 */
[----:B------:R-:W-:-:S12]  /*1a20*/  BSSY B0, `(.L_x_1667) ;  /* 0x000000d000007945 */ /* 0x000fd80003800000 */
        /* <DEDUP_REMOVED lines=8> */
.L_x_1668:
[----:B------:R-:W-:-:S13]  /*1ab0*/  ISETP.NE.AND P0, PT, R13, 0x1, PT ;  /* 0x000000010d00780c */ /* 0x000fda0003f05270 */
[----:B------:R-:W0:Y:S02]  /*1ac0*/  @P0 LDC.64 R4, c[0x0][0x9e8] ;  /* 0x00027a00ff040b82 */ /* 0x000e240000000a00 */
[----:B0-----:R-:W-:-:S05]  /*1ad0*/  @P0 IMAD.HI.U32 R4, R2, R4, RZ ;  /* 0x0000000402040227 */ /* 0x001fca00078e00ff */
[----:B------:R-:W-:-:S07]  /*1ae0*/  @P0 SHF.R.U32.HI R2, RZ, R5, R4 ;  /* 0x00000005ff020219 */ /* 0x000fce0000011604 */
.L_x_1669:
[----:B------:R-:W-:Y:S05]  /*1af0*/  BSYNC B0 ;  /* 0x0000000000007941 */ /* 0x000fea0003800000 */
.L_x_1667:
[----:B------:R-:W-:-:S05]  /*1b00*/  IMAD R2, R2, R13, RZ ;  /* 0x0000000d02027224 */ /* 0x000fca00078e02ff */
[----:B------:R-:W-:-:S07]  /*1b10*/  VIMNMX R3, R3, R2, !PT ;  /* 0x0000000203037248 */ /* 0x000fce0007fe0100 */
.L_x_1666:
[----:B------:R-:W-:Y:S02]  /*1b20*/  VIADD R0, R0, 0x5f ;  /* 0x0000005f00007836 */ /* 0x000fe40000000000 */
[----:B------:R-:W-:-:S04]  /*1b30*/  IMAD.HI R2, R3, 0x2aaaaaab, RZ ;  /* 0x2aaaaaab03027827 */ /* 0x000fc800078e02ff */
[----:B------:R-:W-:Y:S01]  /*1b40*/  IMAD.HI R0, R0, 0x2aaaaaab, RZ ;  /* 0x2aaaaaab00007827 */ /* 0x000fe200078e02ff */
[----:B------:R-:W-:-:S04]  /*1b50*/  SHF.R.U32.HI R5, RZ, 0x1f, R2 ;  /* 0x0000001fff057819 */ /* 0x000fc80000011602 */
[----:B------:R-:W-:Y:S02]  /*1b60*/  SHF.R.U32.HI R3, RZ, 0x1f, R0 ;  /* 0x0000001fff037819 */ /* 0x000fe40000011600 */
[----:B------:R-:W-:Y:S02]  /*1b70*/  LEA.HI.SX32 R5, R2, R5, 0x1c ;  /* 0x0000000502057211 */ /* 0x000fe400078fe2ff */
[----:B------:R-:W-:Y:S02]  /*1b80*/  LEA.HI.SX32 R0, R0, R3, 0x1c ;  /* 0x0000000300007211 */ /* 0x000fe400078fe2ff */
[----:B------:R-:W-:Y:S02]  /*1b90*/  VIMNMX R5, RZ, R5, !PT ;  /* 0x00000005ff057248 */ /* 0x000fe40007fe0100 */
[----:B------:R-:W-:-:S03]  /*1ba0*/  VIMNMX R0, R149, R0, PT ;  /* 0x0000000095007248 */ /* 0x000fc60003fe0100 */
[--C-:B------:R-:W-:Y:S02]  /*1bb0*/  IMAD R5, R5, 0x60, -R11.reuse ;  /* 0x0000006005057824 */ /* 0x100fe400078e0a0b */
[----:B------:R-:W-:-:S03]  /*1bc0*/  IMAD R3, R0, 0x60, -R11 ;  /* 0x0000006000037824 */ /* 0x000fc600078e0a0b */
[----:B------:R-:W-:Y:S02]  /*1bd0*/  VIMNMX R5, RZ, R5, !PT ;  /* 0x00000005ff057248 */ /* 0x000fe40007fe0100 */
[----:B------:R-:W-:-:S03]  /*1be0*/  VIMNMX R0, R3, R24, PT ;  /* 0x0000001803007248 */ /* 0x000fc60003fe0100 */
[----:B------:R-:W-:Y:S01]  /*1bf0*/  IMAD.WIDE.U32 R2, R5, -0x55555555, RZ ;  /* 0xaaaaaaab05027825 */ /* 0x000fe200078e00ff */
[----:B------:R-:W-:-:S04]  /*1c00*/  ISETP.GT.AND P0, PT, R0, R5, PT ;  /* 0x000000050000720c */ /* 0x000fc80003f04270 */
[----:B------:R-:W-:-:S05]  /*1c10*/  SHF.R.U32.HI R127, RZ, 0x6, R3 ;  /* 0x00000006ff7f7819 */ /* 0x000fca0000011603 */
[----:B------:R-:W-:-:S04]  /*1c20*/  IMAD.MOV.U32 R2, RZ, RZ, R127 ;  /* 0x000000ffff027224 */ /* 0x000fc800078e007f */
[----:B------:R-:W-:-:S04]  /*1c30*/  @P0 VIADD R0, R0, 0x5f ;  /* 0x0000005f00000836 */ /* 0x000fc80000000000 */
[----:B------:R-:W-:-:S05]  /*1c40*/  @P0 IMAD.HI R0, R0, 0x2aaaaaab, RZ ;  /* 0x2aaaaaab00000827 */ /* 0x000fca00078e02ff */
[----:B------:R-:W-:-:S04]  /*1c50*/  @P0 SHF.R.U32.HI R3, RZ, 0x1f, R0 ;  /* 0x0000001fff030819 */ /* 0x000fc80000011600 */
[----:B------:R-:W-:Y:S02]  /*1c60*/  @P0 LEA.HI.SX32 R2, R0, R3, 0x1c ;  /* 0x0000000300020211 */ /* 0x000fe400078fe2ff */
[----:B------:R-:W-:Y:S02]  /*1c70*/  PLOP3.LUT P0, PT, PT, PT, PT, 0x80, 0x0 ;  /* 0x000000000000781c */ /* 0x000fe40003f0f070 */
[----:B------:R-:W-:-:S13]  /*1c80*/  ISETP.GT.AND P1, PT, R2, R127, PT ;  /* 0x0000007f0200720c */ /* 0x000fda0003f24270 */
[----:B------:R-:W-:Y:S05]  /*1c90*/  @!P1 BRA `(.L_x_1670) ;  /* 0x0000008800d89947 */ /* 0x000fea0003800000 */
        /* <DEDUP_REMOVED lines=11> */
[----:B------:R-:W-:Y:S01]  /*1d50*/  MOV R10, UR6 ;  /* 0x00000006000a7c02 */ /* 0x000fe20008000f00 */
[----:B------:R-:W-:Y:S02]  /*1d60*/  IMAD.U32 R6, RZ, RZ, UR4 ;  /* 0x00000004ff067e24 */ /* 0x000fe4000f8e00ff */
[----:B------:R-:W-:-:S02]  /*1d70*/  IMAD.U32 R7, RZ, RZ, UR5 ;  /* 0x00000005ff077e24 */ /* 0x000fc4000f8e00ff */
[----:B------:R-:W-:Y:S02]  /*1d80*/  IMAD.U32 R11, RZ, RZ, UR7 ;  /* 0x00000007ff0b7e24 */ /* 0x000fe4000f8e00ff */
[----:B------:R-:W-:Y:S02]  /*1d90*/  IMAD.MOV.U32 R8, RZ, RZ, 0x70 ;  /* 0x00000070ff087424 */ /* 0x000fe400078e00ff */
[----:B------:R-:W-:Y:S02]  /*1da0*/  IMAD.MOV.U32 R12, RZ, RZ, 0x1 ;  /* 0x00000001ff0c7424 */ /* 0x000fe400078e00ff */
[----:B0-----:R-:W-:-:S07]  /*1db0*/  IMAD.MOV.U32 R13, RZ, RZ, RZ ;  /* 0x000000ffff0d7224 */ /* 0x001fce00078e00ff */
[----:B------:R-:W-:-:S07]  /*1dc0*/  LEPC R20, `(.L_x_1672) ;  /* 0x000000001014794e */ /* 0x000fce0000000000 */
[----:B-1---5:R-:W-:Y:S05]  /*1dd0*/  CALL.ABS.NOINC R14 ;  /* 0x000000000e007343 */ /* 0x022fea0003c00000 */
.L_x_1672:
[----:B------:R-:W-:Y:S05]  /*1de0*/  BSYNC B6 ;  /* 0x0000000000067941 */ /* 0x000fea0003800000 */
.L_x_1671:
        /* <DEDUP_REMOVED lines=20> */
.L_x_1674:
[----:B------:R-:W-:Y:S05]  /*1f30*/  BSYNC B6 ;  /* 0x0000000000067941 */ /* 0x000fea0003800000 */
.L_x_1673:
[----:B------:R-:W-:Y:S01]  /*1f40*/  ULDC.64 UR4, c[0x0][0x9f8] ;  /* 0x00027e0000047ab9 */ /* 0x000fe20000000a00 */
[----:B------:R-:W-:Y:S01]  /*1f50*/  ULDC.64 UR6, c[0x0][0x208] ;  /* 0x0000820000067ab9 */ /* 0x000fe20000000a00 */
[----:B------:R-:W-:Y:S01]  /*1f60*/  ISETP.NE.U32.AND P0, PT, RZ, UR4, PT ;  /* 0x00000004ff007c0c */ /* 0x000fe2000bf05070 */
[----:B------:R-:W2:Y:S01]  /*1f70*/  LDL.LU R20, [R1+0x4] ;  /* 0x0000040001147983 */ /* 0x000ea20000300800 */
[----:B------:R-:W0:Y:S02]  /*1f80*/  LDC.64 R90, c[0x0][0x300] ;  /* 0x0000c000ff5a7b82 */ /* 0x000e240000000a00 */
[----:B------:R-:W-:Y:S01]  /*1f90*/  ISETP.NE.AND.EX P0, PT, RZ, UR5, PT, P0 ;  /* 0x00000005ff007c0c */ /* 0x000fe2000bf05300 */
[----:B------:R-:W-:Y:S01]  /*1fa0*/  ULDC.64 UR4, c[0x0][0x330] ;  /* 0x0000cc0000047ab9 */ /* 0x000fe20000000a00 */
[----:B------:R-:W-:Y:S01]  /*1fb0*/  SHF.R.S32.HI R8, RZ, 0x1f, R26 ;  /* 0x0000001fff087819 */ /* 0x000fe2000001141a */
[C---:B------:R-:W-:Y:S01]  /*1fc0*/  VIADD R0, R18.reuse, 0x80 ;  /* 0x0000008012007836 */ /* 0x040fe20000000000 */
[----:B------:R-:W-:Y:S01]  /*1fd0*/  SHF.R.S32.HI R19, RZ, 0x1f, R18 ;  /* 0x0000001fff137819 */ /* 0x000fe20000011412 */
[C---:B------:R-:W-:Y:S01]  /*1fe0*/  VIADD R3, R18.reuse, 0xa0 ;  /* 0x000000a012037836 */ /* 0x040fe20000000000 */
[----:B------:R-:W-:Y:S01]  /*1ff0*/  IADD3 R121, R121, R28, RZ ;  /* 0x0000001c79797210 */ /* 0x000fe20007ffe0ff */
[----:B------:R-:W-:Y:S01]  /*2000*/  VIADD R85, R18, 0x60 ;  /* 0x0000006012557836 */ /* 0x000fe20000000000 */
[----:B------:R-:W1:Y:S08]  /*2010*/  LDC.64 R102, c[0x0][0x3f8] ;  /* 0x0000fe00ff667b82 */ /* 0x000e700000000a00 */
[----:B------:R-:W3:Y:S01]  /*2020*/  @P0 LDC.64 R4, c[0x0][0x9f8] ;  /* 0x00027e00ff040b82 */ /* 0x000ee20000000a00 */
[----:B------:R-:W-:-:S07]  /*2030*/  SHF.R.S32.HI R145, RZ, 0x1f, R162 ;  /* 0x0000001fff917819 */ /* 0x000fce00000114a2 */
[----:B------:R-:W4:Y:S08]  /*2040*/  LDC R21, c[0x0][0x3f4] ;  /* 0x0000fd00ff157b82 */ /* 0x000f300000000800 */
[----:B------:R-:W4:Y:S01]  /*2050*/  LDC.64 R96, c[0x0][0x408] ;  /* 0x00010200ff607b82 */ /* 0x000f220000000a00 */
[----:B---3--:R-:W-:-:S05]  /*2060*/  @P0 IMAD.WIDE R4, R27, 0x4, R4 ;  /* 0x000000041b040825 */ /* 0x008fca00078e0204 */
[----:B------:R3:W2:Y:S01]  /*2070*/  @P0 LDG.E R27, desc[UR6][R4.64] ;  /* 0x00000006041b0981 */ /* 0x0006a2000c1e1900 */
[----:B------:R-:W-:Y:S01]  /*2080*/  ULDC UR6, c[0x0][0x2f4] ;  /* 0x0000bd0000067ab9 */ /* 0x000fe20000000800 */
[----:B------:R-:W-:Y:S01]  /*2090*/  IMAD R7, R8, UR4, RZ ;  /* 0x0000000408077c24 */ /* 0x000fe2000f8e02ff */
[----:B------:R-:W-:Y:S01]  /*20a0*/  ISETP.GE.AND P2, PT, R165, UR6, PT ;  /* 0x00000006a5007c0c */ /* 0x000fe2000bf46270 */
[----:B------:R-:W-:Y:S01]  /*20b0*/  IMAD.WIDE.U32 R88, R26, UR4, R18 ;  /* 0x000000041a587c25 */ /* 0x000fe2000f8e0012 */
[----:B------:R-:W-:Y:S01]  /*20c0*/  ISETP.GE.AND P0, PT, R18, UR6, PT ;  /* 0x0000000612007c0c */ /* 0x000fe2000bf06270 */
[----:B------:R-:W4:Y:S01]  /*20d0*/  S2R R150, SR_TID.X ;  /* 0x0000000000967919 */ /* 0x000f220000002100 */
[----:B------:R-:W-:Y:S01]  /*20e0*/  ISETP.GE.AND P3, PT, R0, UR6, PT ;  /* 0x0000000600007c0c */ /* 0x000fe2000bf66270 */
[----:B------:R-:W-:Y:S01]  /*20f0*/  IMAD R7, R26, UR5, R7 ;  /* 0x000000051a077c24 */ /* 0x000fe2000f8e0207 */
[----:B------:R-:W-:Y:S01]  /*2100*/  ISETP.GE.AND P1, PT, R3, UR6, PT ;  /* 0x0000000603007c0c */ /* 0x000fe2000bf26270 */
[----:B------:R-:W-:Y:S01]  /*2110*/  ULDC.64 UR4, c[0x0][0xa08] ;  /* 0x0002820000047ab9 */ /* 0x000fe20000000a00 */
[----:B---3--:R-:W-:Y:S01]  /*2120*/  SEL R4, RZ, 0xffffffff, P2 ;  /* 0xffffffffff047807 */ /* 0x008fe20001000000 */
[----:B------:R-:W-:Y:S01]  /*2130*/  IMAD.IADD R89, R89, 0x1, R7 ;  /* 0x0000000159597824 */ /* 0x000fe200078e0207 */
[----:B------:R-:W-:Y:S01]  /*2140*/  SHF.R.S32.HI R0, RZ, 0x1f, R121 ;  /* 0x0000001fff007819 */ /* 0x000fe20000011479 */
[----:B-1----:R-:W-:Y:S01]  /*2150*/  IMAD.WIDE.U32 R100, R162, R102, R18 ;  /* 0x00000066a2647225 */ /* 0x002fe200078e0012 */
[----:B------:R-:W-:-:S02]  /*2160*/  SEL R3, RZ, 0x1, P0 ;  /* 0x00000001ff037807 */ /* 0x000fc40000000000 */
[----:B------:R-:W-:Y:S01]  /*2170*/  SHF.L.U32 R4, R4, 0x1, RZ ;  /* 0x0000000104047819 */ /* 0x000fe200000006ff */
[----:B0-----:R-:W-:Y:S01]  /*2180*/  IMAD R10, R0, R90, RZ ;  /* 0x0000005a000a7224 */ /* 0x001fe200078e02ff */
[----:B------:R-:W-:Y:S01]  /*2190*/  ISETP.GE.AND P0, PT, R166, UR6, PT ;  /* 0x00000006a6007c0c */ /* 0x000fe2000bf06270 */
[----:B----4-:R-:W-:Y:S01]  /*21a0*/  IMAD.WIDE.U32 R94, R162, R96, R18 ;  /* 0x00000060a25e7225 */ /* 0x010fe200078e0012 */
[----:B------:R-:W-:Y:S01]  /*21b0*/  ISETP.GE.AND P2, PT, R85, UR6, PT ;  /* 0x0000000655007c0c */ /* 0x000fe2000bf46270 */
[----:B------:R-:W-:Y:S01]  /*21c0*/  ULDC.64 UR6, c[0x0][0x308] ;  /* 0x0000c20000067ab9 */ /* 0x000fe20000000a00 */
[----:B------:R-:W-:Y:S01]  /*21d0*/  LOP3.LUT R3, R4, 0x2, R3, 0xe2, !PT ;  /* 0x0000000204037812 */ /* 0x000fe200078ee203 */
[C---:B------:R-:W-:Y:S01]  /*21e0*/  IMAD.WIDE.U32 R4, R121.reuse, R90, RZ ;  /* 0x0000005a79047225 */ /* 0x040fe200078e00ff */
[----:B------:R-:W-:Y:S02]  /*21f0*/  SEL R6, RZ, 0x4, P0 ;  /* 0x00000004ff067807 */ /* 0x000fe40000000000 */
[----:B------:R-:W-:Y:S01]  /*2200*/  SEL R7, RZ, 0x8, P2 ;  /* 0x00000008ff077807 */ /* 0x000fe20001000000 */
[----:B------:R-:W-:Y:S01]  /*2210*/  IMAD R9, R121, R91, R10 ;  /* 0x0000005b79097224 */ /* 0x000fe200078e020a */
[----:B------:R-:W-:Y:S01]  /*2220*/  ISETP.NE.U32.AND P0, PT, RZ, UR4, PT ;  /* 0x00000004ff007c0c */ /* 0x000fe2000bf05070 */
[----:B------:R-:W-:Y:S01]  /*2230*/  IMAD R133, R97, 0x60, RZ ;  /* 0x0000006061857824 */ /* 0x000fe200078e02ff */
[----:B------:R-:W-:Y:S01]  /*2240*/  LOP3.LUT R3, R7, R3, R6, 0xfe, !PT ;  /* 0x0000000307037212 */ /* 0x000fe200078efe06 */
[----:B------:R-:W-:Y:S01]  /*2250*/  IMAD.IADD R5, R5, 0x1, R9 ;  /* 0x0000000105057824 */ /* 0x000fe200078e0209 */
[----:B------:R-:W-:Y:S01]  /*2260*/  SEL R6, RZ, 0x10, P3 ;  /* 0x00000010ff067807 */ /* 0x000fe20001800000 */
[----:B------:R-:W-:Y:S01]  /*2270*/  IMAD R7, R8, UR6, RZ ;  /* 0x0000000608077c24 */ /* 0x000fe2000f8e02ff */
[----:B------:R-:W-:Y:S01]  /*2280*/  ISETP.NE.AND.EX P0, PT, RZ, UR5, PT, P0 ;  /* 0x00000005ff007c0c */ /* 0x000fe2000bf05300 */
[----:B------:R-:W-:Y:S01]  /*2290*/  IMAD.WIDE.U32 R4, R26, UR6, R4 ;  /* 0x000000061a047c25 */ /* 0x000fe2000f8e0004 */
[----:B------:R-:W-:Y:S01]  /*22a0*/  LOP3.LUT R11, R3, R6, RZ, 0xfc, !PT ;  /* 0x00000006030b7212 */ /* 0x000fe200078efcff */
[----:B------:R-:W-:Y:S01]  /*22b0*/  ULDC.64 UR4, c[0x0][0x310] ;  /* 0x0000c40000047ab9 */ /* 0x000fe20000000a00 */
[-C--:B------:R-:W-:Y:S01]  /*22c0*/  ISETP.GE.AND P3, PT, R18, R21.reuse, PT ;  /* 0x000000151200720c */ /* 0x080fe20003f66270 */
[----:B------:R-:W-:Y:S01]  /*22d0*/  IMAD R7, R26, UR7, R7 ;  /* 0x000000071a077c24 */ /* 0x000fe2000f8e0207 */
[--C-:B------:R-:W-:Y:S01]  /*22e0*/  SHF.R.S32.HI R161, RZ, 0x1f, R160.reuse ;  /* 0x0000001fffa17819 */ /* 0x100fe200000114a0 */
[----:B------:R-:W-:Y:S01]  /*22f0*/  IMAD.SHL.U32 R106, R96, 0x40, RZ ;  /* 0x00000040606a7824 */ /* 0x000fe200078e00ff */
[-C--:B------:R-:W-:Y:S01]  /*2300*/  ISETP.GE.AND P2, PT, R165, R21.reuse, PT ;  /* 0x00000015a500720c */ /* 0x080fe20003f46270 */
[----:B------:R-:W-:Y:S01]  /*2310*/  IMAD.IADD R5, R5, 0x1, R7 ;  /* 0x0000000105057824 */ /* 0x000fe200078e0207 */
[----:B------:R-:W-:Y:S01]  /*2320*/  ISETP.GE.AND P4, PT, R166, R21, PT ;  /* 0x00000015a600720c */ /* 0x000fe20003f86270 */
[----:B------:R-:W-:Y:S01]  /*2330*/  IMAD.WIDE.U32 R98, R162, R102, R160 ;  /* 0x00000066a2627225 */ /* 0x000fe200078e00a0 */
[----:B------:R-:W-:-:S02]  /*2340*/  MOV R128, 0x20 ;  /* 0x0000002000807802 */ /* 0x000fc40000000f00 */
[----:B------:R-:W-:Y:S01]  /*2350*/  SHF.L.U64.HI R105, R96, 0x6, R97 ;  /* 0x0000000660697819 */ /* 0x000fe20000010261 */
[-C--:B------:R-:W-:Y:S01]  /*2360*/  IMAD R7, R145, R96.reuse, RZ ;  /* 0x0000006091077224 */ /* 0x080fe200078e02ff */
[----:B------:R-:W-:Y:S01]  /*2370*/  SHF.L.U64.HI R134, R90, 0x6, R91 ;  /* 0x000000065a867819 */ /* 0x000fe2000001025b */
[-C--:B------:R-:W-:Y:S01]  /*2380*/  IMAD.WIDE.U32 R92, R162, R96.reuse, R160 ;  /* 0x00000060a25c7225 */ /* 0x080fe200078e00a0 */
[----:B------:R-:W-:Y:S02]  /*2390*/  SHF.L.U64.HI R107, R102, 0x6, R103 ;  /* 0x00000006666b7819 */ /* 0x000fe40000010267 */
[----:B------:R-:W-:Y:S01]  /*23a0*/  SHF.R.S32.HI R147, RZ, 0x1f, R188 ;  /* 0x0000001fff937819 */ /* 0x000fe200000114bc */
[----:B------:R-:W-:Y:S01]  /*23b0*/  IMAD R7, R162, R97, R7 ;  /* 0x00000061a2077224 */ /* 0x000fe200078e0207 */
[----:B------:R-:W-:Y:S01]  /*23c0*/  LEA.HI R150, R150, 0x8, RZ, 0x19 ;  /* 0x0000000896967811 */ /* 0x000fe200078fc8ff */
[----:B------:R-:W-:Y:S02]  /*23d0*/  IMAD R129, R91, 0x60, RZ ;  /* 0x000000605b817824 */ /* 0x000fe400078e02ff */
[----:B------:R-:W-:Y:S01]  /*23e0*/  IMAD.IADD R93, R93, 0x1, R7 ;  /* 0x000000015d5d7824 */ /* 0x000fe200078e0207 */
[----:B------:R-:W-:Y:S01]  /*23f0*/  IADD3 R95, R7, R95, RZ ;  /* 0x0000005f075f7210 */ /* 0x000fe20007ffe0ff */
[----:B------:R-:W-:Y:S01]  /*2400*/  IMAD.SHL.U32 R135, R90, 0x40, RZ ;  /* 0x000000405a877824 */ /* 0x000fe200078e00ff */
[----:B------:R-:W-:Y:S01]  /*2410*/  SEL R7, R21, RZ, P4 ;  /* 0x000000ff15077207 */ /* 0x000fe20002000000 */
[----:B-----5:R-:W-:-:S04]  /*2420*/  IMAD.WIDE.U32 R92, R143, R96, R92 ;  /* 0x000000608f5c7225 */ /* 0x020fc800078e005c */
[----:B------:R-:W-:-:S04]  /*2430*/  IMAD.WIDE.U32 R94, R143, R96, R94 ;  /* 0x000000608f5e7225 */ /* 0x000fc800078e005e */
[----:B------:R-:W-:Y:S02]  /*2440*/  IMAD.SHL.U32 R108, R102, 0x40, RZ ;  /* 0x00000040666c7824 */ /* 0x000fe400078e00ff */
[----:B------:R-:W-:Y:S01]  /*2450*/  IMAD.SHL.U32 R126, R21, 0x2, RZ ;  /* 0x00000002157e7824 */ /* 0x000fe200078e00ff */
[----:B--2---:R-:W-:-:S04]  /*2460*/  LOP3.LUT R20, R20, 0xfffffffe, RZ, 0xc0, !PT ;  /* 0xfffffffe14147812 */ /* 0x004fc800078ec0ff */
[----:B------:R-:W-:Y:S02]  /*2470*/  @P4 LOP3.LUT R20, R20, 0x1, RZ, 0xfc, !PT ;  /* 0x0000000114144812 */ /* 0x000fe400078efcff */
[----:B------:R-:W-:-:S03]  /*2480*/  IADD3 R120, P4, R162, R121, RZ ;  /* 0x00000079a2787210 */ /* 0x000fc60007f9e0ff */
[----:B------:R0:W-:Y:S02]  /*2490*/  STL [R1+0x4], R20 ;  /* 0x0000041401007387 */ /* 0x0001e40000100800 */
[----:B------:R-:W-:Y:S01]  /*24a0*/  IMAD.X R121, R0, 0x1, R145, P4 ;  /* 0x0000000100797824 */ /* 0x000fe200020e0691 */
[----:B------:R-:W-:-:S04]  /*24b0*/  SEL R0, RZ, 0x20, P1 ;  /* 0x00000020ff007807 */ /* 0x000fc80000800000 */
[C---:B------:R-:W-:Y:S02]  /*24c0*/  LOP3.LUT R0, R11.reuse, R0, RZ, 0xfc, !PT ;  /* 0x000000000b007212 */ /* 0x040fe400078efcff */
[----:B------:R-:W-:Y:S02]  /*24d0*/  LOP3.LUT R11, R11, 0x1, RZ, 0xc0, !PT ;  /* 0x000000010b0b7812 */ /* 0x000fe400078ec0ff */
[----:B------:R-:W-:Y:S02]  /*24e0*/  LOP3.LUT R10, R0, 0x2, RZ, 0xc0, !PT ;  /* 0x00000002000a7812 */ /* 0x000fe400078ec0ff */
[----:B------:R-:W-:-:S04]  /*24f0*/  SHF.R.S32.HI R3, RZ, 0x1f, R27 ;  /* 0x0000001fff037819 */ /* 0x000fc8000001141b */
[----:B------:R-:W-:Y:S02]  /*2500*/  SEL R6, R3, RZ, !P0 ;  /* 0x000000ff03067207 */ /* 0x000fe40004000000 */
[----:B------:R-:W-:-:S03]  /*2510*/  SEL R3, R27, RZ, !P0 ;  /* 0x000000ff1b037207 */ /* 0x000fc60004000000 */
[----:B------:R-:W-:Y:S02]  /*2520*/  IMAD R8, R6, UR4, RZ ;  /* 0x0000000406087c24 */ /* 0x000fe4000f8e02ff */
[----:B------:R-:W-:-:S04]  /*2530*/  IMAD.WIDE.U32 R86, R3, UR4, R4 ;  /* 0x0000000403567c25 */ /* 0x000fc8000f8e0004 */
[-C--:B------:R-:W-:Y:S02]  /*2540*/  IMAD R4, R145, R90.reuse, RZ ;  /* 0x0000005a91047224 */ /* 0x080fe400078e02ff */
[----:B------:R-:W-:Y:S01]  /*2550*/  IMAD R9, R3, UR5, R8 ;  /* 0x0000000503097c24 */ /* 0x000fe2000f8e0208 */
[----:B------:R-:W-:Y:S01]  /*2560*/  ULDC.64 UR4, c[0x0][0x338] ;  /* 0x0000ce0000047ab9 */ /* 0x000fe20000000a00 */
[----:B------:R-:W-:Y:S01]  /*2570*/  IMAD R13, R162, R91, R4 ;  /* 0x0000005ba20d7224 */ /* 0x000fe200078e0204 */
[----:B------:R-:W-:Y:S01]  /*2580*/  IADD3 R8, R166, R7, RZ ;  /* 0x00000007a6087210 */ /* 0x000fe20007ffe0ff */
[----:B------:R-:W-:-:S04]  /*2590*/  IMAD.WIDE.U32 R4, R162, R90, R18 ;  /* 0x0000005aa2047225 */ /* 0x000fc800078e0012 */
[----:B------:R-:W-:Y:S01]  /*25a0*/  IMAD R6, R6, UR4, RZ ;  /* 0x0000000406067c24 */ /* 0x000fe2000f8e02ff */
[----:B------:R-:W-:Y:S01]  /*25b0*/  IADD3 R27, P0, R86, R4, RZ ;  /* 0x00000004561b7210 */ /* 0x000fe20007f1e0ff */
[----:B------:R-:W-:Y:S01]  /*25c0*/  IMAD.IADD R84, R87, 0x1, R9 ;  /* 0x0000000157547824 */ /* 0x000fe200078e0209 */
[----:B------:R-:W-:Y:S01]  /*25d0*/  SEL R4, R21, RZ, P2 ;  /* 0x000000ff15047207 */ /* 0x000fe20001000000 */
[----:B------:R-:W-:-:S03]  /*25e0*/  IMAD.WIDE.U32 R88, R3, UR4, R88 ;  /* 0x0000000403587c25 */ /* 0x000fc6000f8e0058 */
[----:B------:R-:W-:Y:S01]  /*25f0*/  IADD3.X R26, R84, R5, R13, P0, !PT ;  /* 0x00000005541a7210 */ /* 0x000fe200007fe40d */
[----:B------:R-:W-:Y:S01]  /*2600*/  IMAD R29, R3, UR5, R6 ;  /* 0x00000005031d7c24 */ /* 0x000fe2000f8e0206 */
[----:B------:R-:W-:Y:S01]  /*2610*/  SHF.R.S32.HI R13, RZ, 0x1f, R8 ;  /* 0x0000001fff0d7819 */ /* 0x000fe20000011408 */
[----:B------:R-:W-:Y:S01]  /*2620*/  IMAD R3, R145, R102, RZ ;  /* 0x0000006691037224 */ /* 0x000fe200078e02ff */
[----:B------:R-:W-:Y:S01]  /*2630*/  LOP3.LUT P0, RZ, R200, 0x4, RZ, 0xc0, !PT ;  /* 0x00000004c8ff7812 */ /* 0x000fe2000780c0ff */
[----:B------:R-:W-:Y:S01]  /*2640*/  IMAD.WIDE.U32 R90, R90, 0x60, RZ ;  /* 0x000000605a5a7825 */ /* 0x000fe200078e00ff */
[CC--:B------:R-:W-:Y:S02]  /*2650*/  LEA.HI R12, R13.reuse, R8.reuse, RZ, 0x3 ;  /* 0x000000080d0c7211 */ /* 0x0c0fe400078f18ff */
[----:B------:R-:W-:Y:S01]  /*2660*/  LEA.HI R8, R13, R8, RZ, 0x6 ;  /* 0x000000080d087211 */ /* 0x000fe200078f30ff */
[----:B------:R-:W-:Y:S01]  /*2670*/  IMAD R5, R162, R103, R3 ;  /* 0x00000067a2057224 */ /* 0x000fe200078e0203 */
[----:B------:R-:W-:Y:S01]  /*2680*/  SEL R3, R21, RZ, P3 ;  /* 0x000000ff15037207 */ /* 0x000fe20001800000 */
[----:B------:R-:W-:Y:S01]  /*2690*/  IMAD.IADD R129, R91, 0x1, R129 ;  /* 0x000000015b817824 */ /* 0x000fe200078e0281 */
[--C-:B------:R-:W-:Y:S01]  /*26a0*/  LOP3.LUT R13, R173, 0x38, R12.reuse, 0xf8, !PT ;  /* 0x00000038ad0d7812 */ /* 0x100fe200078ef80c */
[----:B------:R-:W-:Y:S01]  /*26b0*/  IMAD.IADD R99, R99, 0x1, R5 ;  /* 0x0000000163637824 */ /* 0x000fe200078e0205 */
[----:B------:R-:W-:Y:S01]  /*26c0*/  SEL R128, R128, 0xffffffe0, !P0 ;  /* 0xffffffe080807807 */ /* 0x000fe20004000000 */
[----:B------:R-:W-:Y:S01]  /*26d0*/  IMAD.IADD R3, R18, 0x1, R3 ;  /* 0x0000000112037824 */ /* 0x000fe200078e0203 */
[----:B------:R-:W-:Y:S01]  /*26e0*/  SHF.R.S32.HI R112, RZ, 0x3, R12 ;  /* 0x00000003ff707819 */ /* 0x000fe2000001140c */
[----:B------:R-:W-:-:S02]  /*26f0*/  IMAD.IADD R101, R5, 0x1, R101 ;  /* 0x0000000105657824 */ /* 0x000fc400078e0265 */
[----:B------:R-:W-:Y:S01]  /*2700*/  IMAD.IADD R5, R165, 0x1, R4 ;  /* 0x00000001a5057824 */ /* 0x000fe200078e0204 */
[----:B------:R-:W-:Y:S01]  /*2710*/  SHF.R.S32.HI R4, RZ, 0x1f, R3 ;  /* 0x0000001fff047819 */ /* 0x000fe20000011403 */
[----:B------:R-:W-:-:S03]  /*2720*/  IMAD.WIDE.U32 R98, R143, R102, R98 ;  /* 0x000000668f627225 */ /* 0x000fc600078e0062 */
[----:B------:R-:W-:Y:S01]  /*2730*/  SHF.R.S32.HI R6, RZ, 0x1f, R5 ;  /* 0x0000001fff067819 */ /* 0x000fe20000011405 */
[----:B------:R-:W-:Y:S01]  /*2740*/  IMAD.WIDE.U32 R100, R143, R102, R100 ;  /* 0x000000668f647225 */ /* 0x000fe200078e0064 */
[CC--:B------:R-:W-:Y:S02]  /*2750*/  LEA.HI R14, R4.reuse, R3.reuse, RZ, 0x3 ;  /* 0x00000003040e7211 */ /* 0x0c0fe400078f18ff */
[----:B------:R-:W-:Y:S02]  /*2760*/  LEA.HI R3, R4, R3, RZ, 0x6 ;  /* 0x0000000304037211 */ /* 0x000fe400078f30ff */
[----:B------:R-:W-:Y:S02]  /*2770*/  LEA.HI R4, R6, R5, RZ, 0x6 ;  /* 0x0000000506047211 */ /* 0x000fe400078f30ff */
[----:B------:R-:W-:Y:S02]  /*2780*/  SHF.R.S32.HI R3, RZ, 0x6, R3 ;  /* 0x00000006ff037819 */ /* 0x000fe40000011403 */
[----:B------:R-:W-:-:S02]  /*2790*/  SHF.R.S32.HI R7, RZ, 0x6, R4 ;  /* 0x00000006ff077819 */ /* 0x000fc40000011404 */
[----:B------:R-:W-:Y:S01]  /*27a0*/  LOP3.LUT R4, R174, 0x38, R14, 0xf8, !PT ;  /* 0x00000038ae047812 */ /* 0x000fe200078ef80e */
[C---:B------:R-:W-:Y:S01]  /*27b0*/  IMAD R142, R3.reuse, 0x1800, R176 ;  /* 0x00001800038e7824 */ /* 0x040fe200078e02b0 */
[----:B------:R-:W-:Y:S01]  /*27c0*/  LEA.HI R5, R6, R5, RZ, 0x3 ;  /* 0x0000000506057211 */ /* 0x000fe200078f18ff */
[----:B------:R-:W-:Y:S01]  /*27d0*/  IMAD R140, R3, 0x1800, R178 ;  /* 0x00001800038c7824 */ /* 0x000fe200078e02b2 */
[----:B------:R-:W-:Y:S01]  /*27e0*/  LOP3.LUT R3, R4, R175, RZ, 0x3c, !PT ;  /* 0x000000af04037212 */ /* 0x000fe200078e3cff */
[C---:B------:R-:W-:Y:S01]  /*27f0*/  IMAD R141, R7.reuse, 0x1800, R176 ;  /* 0x00001800078d7824 */ /* 0x040fe200078e02b0 */
[----:B------:R-:W-:Y:S01]  /*2800*/  LOP3.LUT R4, R174, 0x38, R12, 0xf8, !PT ;  /* 0x00000038ae047812 */ /* 0x000fe200078ef80c */
[----:B------:R-:W-:Y:S01]  /*2810*/  IMAD R138, R7, 0x1800, R178 ;  /* 0x00001800078a7824 */ /* 0x000fe200078e02b2 */
[----:B------:R-:W-:Y:S01]  /*2820*/  LOP3.LUT R9, R173, 0x38, R14, 0xf8, !PT ;  /* 0x00000038ad097812 */ /* 0x000fe200078ef80e */
[----:B------:R-:W-:Y:S01]  /*2830*/  IMAD.IADD R142, R142, 0x1, R3 ;  /* 0x000000018e8e7824 */ /* 0x000fe200078e0203 */
[----:B------:R-:W-:-:S02]  /*2840*/  SHF.R.S32.HI R3, RZ, 0x6, R8 ;  /* 0x00000006ff037819 */ /* 0x000fc40000011408 */
[-C--:B------:R-:W-:Y:S02]  /*2850*/  LOP3.LUT R4, R4, R175.reuse, RZ, 0x3c, !PT ;  /* 0x000000af04047212 */ /* 0x080fe400078e3cff */
[----:B------:R-:W-:Y:S01]  /*2860*/  LOP3.LUT R6, R174, 0x38, R5, 0xf8, !PT ;  /* 0x00000038ae067812 */ /* 0x000fe200078ef805 */
[----:B------:R-:W-:Y:S01]  /*2870*/  IMAD R139, R3, 0x1800, R176 ;  /* 0x00001800038b7824 */ /* 0x000fe200078e02b0 */
[----:B------:R-:W-:Y:S01]  /*2880*/  LOP3.LUT R9, R9, R208, RZ, 0x3c, !PT ;  /* 0x000000d009097212 */ /* 0x000fe200078e3cff */
[----:B------:R-:W-:Y:S01]  /*2890*/  IMAD R137, R3, 0x1800, R178 ;  /* 0x0000180003897824 */ /* 0x000fe200078e02b2 */
[----:B------:R-:W-:Y:S02]  /*28a0*/  SHF.R.S32.HI R3, RZ, 0x1f, R143 ;  /* 0x0000001fff037819 */ /* 0x000fe4000001148f */
[----:B------:R-:W-:Y:S01]  /*28b0*/  IADD3 R139, R139, R4, RZ ;  /* 0x000000048b8b7210 */ /* 0x000fe20007ffe0ff */
[----:B------:R-:W-:Y:S01]  /*28c0*/  IMAD.IADD R140, R140, 0x1, R9 ;  /* 0x000000018c8c7824 */ /* 0x000fe200078e0209 */
[----:B------:R-:W-:Y:S01]  /*28d0*/  LOP3.LUT R6, R6, R175, RZ, 0x3c, !PT ;  /* 0x000000af06067212 */ /* 0x000fe200078e3cff */
[----:B------:R-:W-:Y:S01]  /*28e0*/  IMAD R4, R3, R96, RZ ;  /* 0x0000006003047224 */ /* 0x000fe200078e02ff */
[----:B------:R-:W-:-:S02]  /*28f0*/  LOP3.LUT R9, R173, 0x38, R5, 0xf8, !PT ;  /* 0x00000038ad097812 */ /* 0x000fc400078ef805 */
[----:B------:R-:W-:Y:S01]  /*2900*/  SHF.R.S32.HI R116, RZ, 0x3, R14 ;  /* 0x00000003ff747819 */ /* 0x000fe2000001140e */
[----:B------:R-:W-:Y:S01]  /*2910*/  IMAD R7, R143, R97, R4 ;  /* 0x000000618f077224 */ /* 0x000fe200078e0204 */
[----:B------:R-:W-:Y:S01]  /*2920*/  LOP3.LUT R9, R9, R208, RZ, 0x3c, !PT ;  /* 0x000000d009097212 */ /* 0x000fe200078e3cff */
[----:B------:R-:W-:Y:S01]  /*2930*/  IMAD R4, R3, R102, RZ ;  /* 0x0000006603047224 */ /* 0x000fe200078e02ff */
[----:B------:R-:W-:Y:S01]  /*2940*/  LOP3.LUT R14, R14, 0xfffffff8, RZ, 0xc0, !PT ;  /* 0xfffffff80e0e7812 */ /* 0x000fe200078ec0ff */
[----:B------:R-:W-:Y:S01]  /*2950*/  IMAD.IADD R141, R141, 0x1, R6 ;  /* 0x000000018d8d7824 */ /* 0x000fe200078e0206 */
[----:B------:R-:W-:Y:S01]  /*2960*/  LOP3.LUT R6, R13, R208, RZ, 0x3c, !PT ;  /* 0x000000d00d067212 */ /* 0x000fe200078e3cff */
[----:B------:R-:W-:Y:S01]  /*2970*/  IMAD R15, R143, R103, R4 ;  /* 0x000000678f0f7224 */ /* 0x000fe200078e0204 */
[----:B------:R-:W-:Y:S01]  /*2980*/  LOP3.LUT R4, R174, 0x18, R18, 0xf8, !PT ;  /* 0x00000018ae047812 */ /* 0x000fe200078ef812 */
[----:B------:R-:W-:Y:S01]  /*2990*/  IMAD.WIDE.U32 R96, R96, 0x60, RZ ;  /* 0x0000006060607825 */ /* 0x000fe200078e00ff */
[----:B------:R-:W-:-:S02]  /*29a0*/  LOP3.LUT R13, R5, 0xfffffff8, RZ, 0xc0, !PT ;  /* 0xfffffff8050d7812 */ /* 0x000fc400078ec0ff */
[----:B------:R-:W-:Y:S01]  /*29b0*/  LOP3.LUT R25, R4, R175, RZ, 0x3c, !PT ;  /* 0x000000af04197212 */ /* 0x000fe200078e3cff */
[----:B------:R-:W-:Y:S01]  /*29c0*/  IMAD R3, R103, 0x60, RZ ;  /* 0x0000006067037824 */ /* 0x000fe200078e02ff */
[----:B------:R-:W-:Y:S01]  /*29d0*/  LOP3.LUT R12, R12, 0xfffffff8, RZ, 0xc0, !PT ;  /* 0xfffffff80c0c7812 */ /* 0x000fe200078ec0ff */
[----:B------:R-:W-:Y:S01]  /*29e0*/  IMAD.WIDE.U32 R102, R102, 0x60, RZ ;  /* 0x0000006066667825 */ /* 0x000fe200078e00ff */
[----:B------:R-:W-:Y:S02]  /*29f0*/  IADD3 R104, R99, R15, RZ ;  /* 0x0000000f63687210 */ /* 0x000fe40007ffe0ff */
[----:B------:R-:W-:Y:S01]  /*2a00*/  SHF.R.S32.HI R113, RZ, 0x3, R5 ;  /* 0x00000003ff717819 */ /* 0x000fe20000011405 */
[----:B------:R-:W-:Y:S01]  /*2a10*/  IMAD.IADD R25, R176, 0x1, R25 ;  /* 0x00000001b0197824 */ /* 0x000fe200078e0219 */
[----:B------:R-:W-:Y:S01]  /*2a20*/  IADD3 R133, R97, R133, RZ ;  /* 0x0000008561857210 */ /* 0x000fe20007ffe0ff */
[----:B------:R-:W-:Y:S01]  /*2a30*/  IMAD.IADD R138, R138, 0x1, R9 ;  /* 0x000000018a8a7824 */ /* 0x000fe200078e0209 */
[----:B------:R-:W-:Y:S01]  /*2a40*/  SHF.R.S32.HI R111, RZ, 0x1f, R14 ;  /* 0x0000001fff6f7819 */ /* 0x000fe2000001140e */
[----:B------:R-:W-:Y:S01]  /*2a50*/  IMAD.IADD R137, R137, 0x1, R6 ;  /* 0x0000000189897824 */ /* 0x000fe200078e0206 */
[----:B------:R-:W-:Y:S01]  /*2a60*/  SHF.R.S32.HI R110, RZ, 0x1f, R13 ;  /* 0x0000001fff6e7819 */ /* 0x000fe2000001140d */
[----:B------:R-:W-:Y:S01]  /*2a70*/  IMAD.IADD R21, R93, 0x1, R7 ;  /* 0x000000015d157824 */ /* 0x000fe200078e0207 */
[----:B------:R-:W-:Y:S01]  /*2a80*/  SHF.R.S32.HI R109, RZ, 0x1f, R12 ;  /* 0x0000001fff6d7819 */ /* 0x000fe2000001140c */
[----:B0-----:R-:W-:Y:S01]  /*2a90*/  IMAD.IADD R20, R7, 0x1, R95 ;  /* 0x0000000107147824 */ /* 0x001fe200078e025f */
[C---:B------:R-:W-:Y:S01]  /*2aa0*/  LOP3.LUT R9, R0.reuse, 0x4, RZ, 0xc0, !PT ;  /* 0x0000000400097812 */ /* 0x040fe200078ec0ff */
[----:B------:R-:W-:Y:S01]  /*2ab0*/  IMAD.IADD R132, R103, 0x1, R3 ;  /* 0x0000000167847824 */ /* 0x000fe200078e0203 */
[----:B------:R-:W-:Y:S01]  /*2ac0*/  LOP3.LUT R8, R0, 0x8, RZ, 0xc0, !PT ;  /* 0x0000000800087812 */ /* 0x000fe200078ec0ff */
[----:B------:R-:W-:Y:S01]  /*2ad0*/  IMAD.IADD R136, R128, 0x1, R25 ;  /* 0x0000000180887824 */ /* 0x000fe200078e0219 */
[C---:B------:R-:W-:Y:S01]  /*2ae0*/  LOP3.LUT R7, R0.reuse, 0x10, RZ, 0xc0, !PT ;  /* 0x0000001000077812 */ /* 0x040fe200078ec0ff */
[----:B------:R-:W-:Y:S01]  /*2af0*/  IMAD.IADD R15, R15, 0x1, R101 ;  /* 0x000000010f0f7824 */ /* 0x000fe200078e0265 */
[----:B------:R-:W-:Y:S01]  /*2b00*/  LOP3.LUT R6, R0, 0x20, RZ, 0xc0, !PT ;  /* 0x0000002000067812 */ /* 0x000fe200078ec0ff */
[----:B------:R-:W-:-:S07]  /*2b10*/  IMAD.IADD R5, R89, 0x1, R29 ;  /* 0x0000000159057824 */ /* 0x000fce00078e021d */
.L_x_1774:
        /* <DEDUP_REMOVED lines=11> */
[-C--:B------:R-:W-:Y:S01]  /*2bd0*/  IADD3 R0, P1, P4, R27, R124.reuse, R135 ;  /* 0x0000007c1b007210 */ /* 0x080fe20007c3e087 */
[----:B------:R-:W-:Y:S01]  /*2be0*/  IMAD R39, R39, 0x2, R118 ;  /* 0x0000000227277824 */ /* 0x000fe200078e0276 */
[----:B------:R-:W-:Y:S01]  /*2bf0*/  IADD3 R3, P5, R27, R124, RZ ;  /* 0x0000007c1b037210 */ /* 0x000fe20007fbe0ff */
[----:B------:R-:W-:-:S05]  /*2c00*/  IMAD.IADD R80, R125, 0x1, R29 ;  /* 0x000000017d507824 */ /* 0x000fca00078e021d */
[----:B------:R-:W-:Y:S02]  /*2c10*/  IADD3.X R2, R26, R80, R134, P1, P4 ;  /* 0x000000501a027210 */ /* 0x000fe40000fe8486 */
[----:B------:R-:W-:Y:S02]  /*2c20*/  ISETP.GT.AND P1, PT, R31, R127, PT ;  /* 0x0000007f1f00720c */ /* 0x000fe40003f24270 */
[C---:B0-----:R-:W-:Y:S02]  /*2c30*/  LEA R40, P0, R3.reuse, R114, 0x1 ;  /* 0x0000007203287211 */ /* 0x041fe400078008ff */
[----:B------:R-:W-:Y:S02]  /*2c40*/  IADD3.X R4, R80, R26, RZ, P5, !PT ;  /* 0x0000001a50047210 */ /* 0x000fe40002ffe4ff */
[----:B------:R-:W-:Y:S02]  /*2c50*/  LEA R36, P5, R0, R114, 0x1 ;  /* 0x0000007200247211 */ /* 0x000fe400078a08ff */
[----:B------:R-:W-:Y:S01]  /*2c60*/  LEA.HI.X R41, R3, R115, R4, 0x1, P0 ;  /* 0x0000007303297211 */ /* 0x000fe200000f0c04 */
[----:B------:R-:W-:Y:S01]  /*2c70*/  IMAD R3, R17, 0x4800, R136 ;  /* 0x0000480011037824 */ /* 0x000fe200078e0288 */
[----:B-1----:R-:W-:-:S02]  /*2c80*/  ISETP.GE.AND P0, PT, R119, 0x1, PT ;  /* 0x000000017700780c */ /* 0x002fc40003f06270 */
[----:B------:R-:W-:Y:S01]  /*2c90*/  LEA.HI.X R37, R0, R115, R2, 0x1, P5 ;  /* 0x0000007300257211 */ /* 0x000fe200028f0c02 */
[----:B------:R-:W-:Y:S02]  /*2ca0*/  IMAD R38, R3, 0x2, R118 ;  /* 0x0000000203267824 */ /* 0x000fe400078e0276 */
[----:B------:R-:W-:Y:S01]  /*2cb0*/  IMAD.MOV.U32 R2, RZ, RZ, R31 ;  /* 0x000000ffff027224 */ /* 0x000fe200078e001f */
[----:B--2---:R-:W-:-:S04]  /*2cc0*/  LOP3.LUT R30, R30, 0xfffffffd, RZ, 0xc0, !PT ;  /* 0xfffffffd1e1e7812 */ /* 0x004fc800078ec0ff */
[----:B------:R-:W-:-:S05]  /*2cd0*/  @P1 LOP3.LUT R30, R30, 0x2, RZ, 0xfc, !PT ;  /* 0x000000021e1e1812 */ /* 0x000fca00078efcff */
[----:B------:R0:W-:Y:S01]  /*2ce0*/  STL [R1+0x4], R30 ;  /* 0x0000041e01007387 */ /* 0x0001e20000100800 */
[----:B------:R-:W-:Y:S05]  /*2cf0*/  @!P0 BRA `(.L_x_1676) ;  /* 0x0000007000488947 */ /* 0x000fea0003800000 */
[----:B------:R-:W-:Y:S01]  /*2d00*/  ULDC.U8 UR4, c[0x0][0x410] ;  /* 0x0001040000047ab9 */ /* 0x000fe20000000000 */
[-C--:B------:R-:W-:Y:S01]  /*2d10*/  IMAD R3, R132, R31.reuse, RZ ;  /* 0x0000001f84037224 */ /* 0x080fe200078e02ff */
[----:B------:R-:W-:Y:S01]  /*2d20*/  ISETP.NE.AND P0, PT, RZ, UR4, PT ;  /* 0x00000004ff007c0c */ /* 0x000fe2000bf05270 */
[-C--:B------:R-:W-:Y:S02]  /*2d30*/  IMAD R29, R133, R31.reuse, RZ ;  /* 0x0000001f851d7224 */ /* 0x080fe400078e02ff */
[C---:B------:R-:W-:Y:S02]  /*2d40*/  IMAD R3, R28.reuse, R102, R3 ;  /* 0x000000661c037224 */ /* 0x040fe400078e0203 */
[----:B------:R-:W-:Y:S02]  /*2d50*/  IMAD R29, R28, R96, R29 ;  /* 0x000000601c1d7224 */ /* 0x000fe400078e021d */
[----:B------:R-:W-:Y:S02]  /*2d60*/  IMAD R4, R2, -0x60, R24 ;  /* 0xffffffa002047824 */ /* 0x000fe400078e0218 */
[----:B------:R-:W-:-:S03]  /*2d70*/  IMAD.WIDE.U32 R78, R102, R31, RZ ;  /* 0x0000001f664e7225 */ /* 0x000fc600078e00ff */
[----:B------:R-:W-:Y:S01]  /*2d80*/  VIMNMX R4, R4, 0x60, PT ;  /* 0x0000006004047848 */ /* 0x000fe20003fe0100 */
[----:B------:R-:W-:-:S04]  /*2d90*/  IMAD.WIDE.U32 R76, R96, R31, RZ ;  /* 0x0000001f604c7225 */ /* 0x000fc800078e00ff */
[----:B------:R-:W-:Y:S01]  /*2da0*/  IMAD.IADD R0, R79, 0x1, R3 ;  /* 0x000000014f007824 */ /* 0x000fe200078e0203 */
[----:B------:R-:W-:Y:S01]  /*2db0*/  IADD3 R3, R77, R29, RZ ;  /* 0x0000001d4d037210 */ /* 0x000fe20007ffe0ff */
        /* <DEDUP_REMOVED lines=21> */
[----:B------:R-:W-:Y:S01]  /*2f10*/  CS2R R122, SRZ ;  /* 0x00000000007a7805 */ /* 0x000fe2000001ff00 */
[----:B0-----:R-:W-:Y:S01]  /*2f20*/  IMAD.X R30, R0, 0x1, R104, P4 ;  /* 0x00000001001e7824 */ /* 0x001fe200020e0668 */
[----:B------:R-:W-:Y:S01]  /*2f30*/  LEA R28, P4, R29, UR4, 0x1 ;  /* 0x000000041d1c7c11 */ /* 0x000fe2000f8808ff */
[----:B------:R-:W-:Y:S01]  /*2f40*/  IMAD.X R34, R3, 0x1, R21, P1 ;  /* 0x0000000103227824 */ /* 0x000fe200008e0615 */
[----:B------:R-:W-:Y:S02]  /*2f50*/  ISETP.GE.AND P1, PT, R160, R119, PT ;  /* 0x00000077a000720c */ /* 0x000fe40003f26270 */
[----:B------:R-:W-:-:S02]  /*2f60*/  CS2R R82, SRZ ;  /* 0x0000000000527805 */ /* 0x000fc4000001ff00 */
[----:B------:R-:W-:Y:S02]  /*2f70*/  LEA.HI.X R29, R29, UR5, R30, 0x1, P4 ;  /* 0x000000051d1d7c11 */ /* 0x000fe4000a0f0c1e */
[----:B------:R-:W-:Y:S02]  /*2f80*/  CS2R R124, SRZ ;  /* 0x00000000007c7805 */ /* 0x000fe4000001ff00 */
[C---:B------:R-:W-:Y:S02]  /*2f90*/  LEA R30, P4, R31.reuse, UR6, 0x1 ;  /* 0x000000061f1e7c11 */ /* 0x040fe4000f8808ff */
[----:B------:R-:W-:Y:S01]  /*2fa0*/  CS2R R114, SRZ ;  /* 0x0000000000727805 */ /* 0x000fe2000001ff00 */
[----:B------:R-:W-:Y:S01]  /*2fb0*/  ULDC.64 UR8, c[0x0][0x208] ;  /* 0x0000820000087ab9 */ /* 0x000fe20000000a00 */
[----:B------:R-:W-:Y:S02]  /*2fc0*/  LEA.HI.X R31, R31, UR7, R34, 0x1, P4 ;  /* 0x000000071f1f7c11 */ /* 0x000fe4000a0f0c22 */
        /* <DEDUP_REMOVED lines=25> */
.L_x_1679:
[----:B------:R-:W-:Y:S05]  /*3160*/  BSYNC B1 ;  /* 0x0000000000017941 */ /* 0x000fea0003800000 */
.L_x_1678:
        /* <DEDUP_REMOVED lines=20> */
[----:B-1----:R-:W-:Y:S02]  /*32b0*/  IADD3.X R29, R104, R0, R107, P1, P5 ;  /* 0x00000000681d7210 */ /* 0x002fe40000fea46b */
[----:B------:R-:W-:Y:S02]  /*32c0*/  CS2R R60, SRZ ;  /* 0x00000000003c7805 */ /* 0x000fe4000001ff00 */
[----:B------:R-:W-:Y:S01]  /*32d0*/  IADD3 R76, P1, P5, R92, R76, R106 ;  /* 0x0000004c5c4c7210 */ /* 0x000fe20007d3e06a */
[----:B------:R-:W-:-:S03]  /*32e0*/  ULDC.64 UR8, c[0x0][0x208] ;  /* 0x0000820000087ab9 */ /* 0x000fc60000000a00 */
        /* <DEDUP_REMOVED lines=33> */
.L_x_1681:
[----:B------:R-:W-:Y:S05]  /*3500*/  BSYNC B1 ;  /* 0x0000000000017941 */ /* 0x000fea0003800000 */
.L_x_1680:
[----:B------:R-:W-:Y:S01]  /*3510*/  IMAD.MOV.U32 R3, RZ, RZ, R67 ;  /* 0x000000ffff037224 */ /* 0x000fe200078e0043 */
[----:B------:R-:W-:Y:S01]  /*3520*/  MOV R0, R66 ;  /* 0x0000004200007202 */ /* 0x000fe20000000f00 */
[----:B-12---:R-:W-:Y:S01]  /*3530*/  IMAD.MOV.U32 R28, RZ, RZ, R70 ;  /* 0x000000ffff1c7224 */ /* 0x006fe200078e0046 */
[----:B------:R-:W-:Y:S01]  /*3540*/  PRMT R151, R130, 0x5410, R131 ;  /* 0x0000541082977816 */ /* 0x000fe20000000083 */
[----:B------:R-:W-:Y:S01]  /*3550*/  IMAD.MOV.U32 R29, RZ, RZ, R82 ;  /* 0x000000ffff1d7224 */ /* 0x000fe200078e0052 */
[----:B------:R-:W-:Y:S01]  /*3560*/  PRMT R179, R3, 0x7610, R179 ;  /* 0x0000761003b37816 */ /* 0x000fe200000000b3 */
[----:B------:R-:W-:Y:S01]  /*3570*/  IMAD.MOV.U32 R3, RZ, RZ, R74 ;  /* 0x000000ffff037224 */ /* 0x000fe200078e004a */
[----:B------:R-:W-:Y:S01]  /*3580*/  PRMT R209, R209, 0x5410, R28 ;  /* 0x00005410d1d17816 */ /* 0x000fe2000000001c */
[----:B------:R-:W-:Y:S01]  /*3590*/  ULOP3.LUT UR4, UR60, 0x1, URZ, 0xfc, !UPT ;  /* 0x000000013c047892 */ /* 0x000fe2000f8efc3f */
[----:B------:R-:W-:Y:S01]  /*35a0*/  PRMT R198, R198, 0x5410, R0 ;  /* 0x00005410c6c67816 */ /* 0x000fe20000000000 */
[----:B------:R-:W-:Y:S01]  /*35b0*/  IMAD.MOV.U32 R0, RZ, RZ, R71 ;  /* 0x000000ffff007224 */ /* 0x000fe200078e0047 */
[----:B------:R-:W-:Y:S01]  /*35c0*/  MOV R28, R75 ;  /* 0x0000004b001c7202 */ /* 0x000fe20000000f00 */
[----:B------:R-:W-:Y:S01]  /*35d0*/  UISETP.NE.AND UP0, UPT, UR4, 0x3, UPT ;  /* 0x000000030400788c */ /* 0x000fe2000bf05270 */
[----:B------:R-:W-:-:S02]  /*35e0*/  PRMT R211, R29, 0x7610, R211 ;  /* 0x000076101dd37816 */ /* 0x000fc400000000d3 */
[----:B------:R-:W-:Y:S01]  /*35f0*/  PRMT R210, R3, 0x5410, R28 ;  /* 0x0000541003d27816 */ /* 0x000fe2000000001c */
[----:B------:R-:W-:Y:S01]  /*3600*/  IMAD.MOV.U32 R3, RZ, RZ, R122 ;  /* 0x000000ffff037224 */ /* 0x000fe200078e007a */
[----:B------:R-:W-:Y:S01]  /*3610*/  PRMT R209, R0, 0x7610, R209 ;  /* 0x0000761000d17816 */ /* 0x000fe200000000d1 */
[----:B------:R-:W-:Y:S01]  /*3620*/  IMAD.MOV.U32 R28, RZ, RZ, R123 ;  /* 0x000000ffff1c7224 */ /* 0x000fe200078e007b */
[----:B------:R-:W-:Y:S01]  /*3630*/  MOV R29, R64 ;  /* 0x00000040001d7202 */ /* 0x000fe20000000f00 */
[----:B------:R-:W-:Y:S01]  /*3640*/  IMAD.MOV.U32 R0, RZ, RZ, R83 ;  /* 0x000000ffff007224 */ /* 0x000fe200078e0053 */
[----:B------:R-:W-:Y:S02]  /*3650*/  PLOP3.LUT P1, PT, PT, PT, UP0, 0x80, 0x0 ;  /* 0x000000000000781c */ /* 0x000fe40003f2f008 */
[----:B------:R-:W-:Y:S01]  /*3660*/  PRMT R212, R3, 0x5410, R28 ;  /* 0x0000541003d47816 */ /* 0x000fe2000000001c */
[----:B------:R-:W-:Y:S01]  /*3670*/  IMAD.MOV.U32 R3, RZ, RZ, R68 ;  /* 0x000000ffff037224 */ /* 0x000fe200078e0044 */
        /* <DEDUP_REMOVED lines=18> */
[----:B-----5:R-:W-:Y:S01]  /*37a0*/  IMAD.MOV.U32 R29, RZ, RZ, R32 ;  /* 0x000000ffff1d7224 */ /* 0x020fe200078e0020 */
        /* <DEDUP_REMOVED lines=26> */
[----:B------:R-:W-:-:S02]  /*3950*/  IMAD.MOV.U32 R0, RZ, RZ, R48 ;  /* 0x000000ffff007224 */ /* 0x000fc400078e0030 */
[----:B------:R-:W-:Y:S01]  /*3960*/  IMAD.MOV.U32 R29, RZ, RZ, R55 ;  /* 0x000000ffff1d7224 */ /* 0x000fe200078e0037 */
[----:B------:R-:W-:Y:S01]  /*3970*/  PRMT R79, R28, 0x5410, R3 ;  /* 0x000054101c4f7816 */ /* 0x000fe20000000003 */
[----:B------:R-:W-:Y:S01]  /*3980*/  IMAD.MOV.U32 R28, RZ, RZ, R49 ;  /* 0x000000ffff1c7224 */ /* 0x000fe200078e0031 */
[----:B------:R-:W-:Y:S01]  /*3990*/  PRMT R131, R0, 0x7610, R131 ;  /* 0x0000761000837816 */ /* 0x000fe20000000083 */
[----:B------:R-:W-:Y:S01]  /*39a0*/  IMAD.MOV.U32 R0, RZ, RZ, R53 ;  /* 0x000000ffff007224 */ /* 0x000fe200078e0035 */
[----:B------:R-:W-:Y:S02]  /*39b0*/  PRMT R146, R146, 0x5410, R29 ;  /* 0x0000541092927816 */ /* 0x000fe4000000001d */
        /* <DEDUP_REMOVED lines=8> */
[----:B------:R-:W-:-:S02]  /*3a40*/  PRMT R77, R77, 0x5410, R29 ;  /* 0x000054104d4d7816 */ /* 0x000fc4000000001d */
[----:B------:R-:W-:Y:S02]  /*3a50*/  MOV R29, R61 ;  /* 0x0000003d001d7202 */ /* 0x000fe40000000f00 */
[----:B------:R-:W-:Y:S02]  /*3a60*/  PRMT R199, R0, 0x5410, R3 ;  /* 0x0000541000c77816 */ /* 0x000fe40000000003 */
[----:B------:R-:W-:Y:S01]  /*3a70*/  PRMT R202, R28, 0x5410, R29 ;  /* 0x000054101cca7816 */ /* 0x000fe2000000001d */
[----:B------:R-:W-:Y:S06]  /*3a80*/  @!P1 BRA `(.L_x_1682) ;  /* 0x0000000000049947 */ /* 0x000fec0003800000 */
[----:B------:R-:W-:Y:S01]  /*3a90*/  BPT.TRAP 0x1 ;  /* 0x000000040000795c */ /* 0x000fe20000300000 */
.L_x_1682:
[----:B------:R-:W-:Y:S01]  /*3aa0*/  IMAD R3, R17, 0x8, R16 ;  /* 0x0000000811037824 */ /* 0x000fe200078e0210 */
[----:B------:R-:W-:Y:S01]  /*3ab0*/  SHF.L.U32 R0, R167, 0x1f, RZ ;  /* 0x0000001fa7007819 */ /* 0x000fe200000006ff */
[----:B------:R-:W-:Y:S03]  /*3ac0*/  BSSY B1, `(.L_x_1683) ;  /* 0x0000003000017945 */ /* 0x000fe60003800000 */
[----:B------:R-:W1:Y:S02]  /*3ad0*/  SYNCS.PHASECHK.TRANS64.TRYWAIT P5, [R3+URZ+0x2a890], R0 ;  /* 0x02a89000030075a7 */ /* 0x000e6400080a017f */
[----:B-1----:R-:W-:Y:S05]  /*3ae0*/  @!P5 BRA `(.L_x_1684) ;  /* 0x000002600090d947 */ /* 0x002fea0003800000 */
.L_x_2125:
[----:B------:R-:W-:Y:S05]  /*3af0*/  BSYNC B1 ;  /* 0x0000000000017941 */ /* 0x000fea0003800000 */
.L_x_1683:
        /* <DEDUP_REMOVED lines=26> */
[----:B------:R-:W-:Y:S02]  /*3ca0*/  HADD2.F32 R123, -RZ, R216.H0_H0 ;  /* 0x200000d8ff7b7230 */ /* 0x000fe40000004100 */
[----:B------:R-:W-:Y:S01]  /*3cb0*/  FMUL.FTZ R125, R156, R125 ;  /* 0x0000007d9c7d7220 */ /* 0x000fe20000410000 */
[----:B------:R-:W-:-:S02]  /*3cc0*/  HADD2.F32 R124, -RZ, R28.H1_H1 ;  /* 0x3000001cff7c7230 */ /* 0x000fc40000004100 */
[-C--:B------:R-:W-:Y:S01]  /*3cd0*/  FFMA.FTZ R31, R156, R157.reuse, -R31 ;  /* 0x0000009d9c1f7223 */ /* 0x080fe2000001081f */
[----:B------:R-:W-:Y:S02]  /*3ce0*/  HADD2.F32 R156, -RZ, R28.H0_H0 ;  /* 0x2000001cff9c7230 */ /* 0x000fe40000004100 */
[----:B------:R-:W-:Y:S01]  /*3cf0*/  FFMA.FTZ R154, R154, R157, R125 ;  /* 0x0000009d9a9a7223 */ /* 0x000fe2000001007d */
[----:B------:R-:W-:Y:S02]  /*3d00*/  HADD2.F32 R125, -RZ, R212.H0_H0 ;  /* 0x200000d4ff7d7230 */ /* 0x000fe40000004100 */
[-C--:B------:R-:W-:Y:S01]  /*3d10*/  FMUL.FTZ R155, R124, R123.reuse ;  /* 0x0000007b7c9b7220 */ /* 0x080fe20000410000 */
[----:B------:R-:W-:Y:S02]  /*3d20*/  HADD2.F32 R28, -RZ, R216.H1_H1 ;  /* 0x300000d8ff1c7230 */ /* 0x000fe40000004100 */
        /* <DEDUP_REMOVED lines=14> */
.L_x_1690:
[----:B------:R-:W-:Y:S05]  /*3e10*/  BSYNC B3 ;  /* 0x0000000000037941 */ /* 0x000fea0003800000 */
.L_x_1689:
[----:B------:R-:W-:Y:S02]  /*3e20*/  ULDC.64 UR4, c[0x0][0x208] ;  /* 0x0000820000047ab9 */ /* 0x000fe40000000a00 */
[----:B--2---:R2:W-:Y:S03]  /*3e30*/  STG.E.128 desc[UR4][R40.64], R28 ;  /* 0x0000001c28007986 */ /* 0x0045e6000c101d04 */
.L_x_1688:
[----:B------:R-:W-:Y:S05]  /*3e40*/  BSYNC B2 ;  /* 0x0000000000027941 */ /* 0x000fea0003800000 */
.L_x_1687:
        /* <DEDUP_REMOVED lines=26> */
[----:B------:R-:W-:-:S02]  /*3ff0*/  HADD2.F32 R115, -RZ, R215.H0_H0 ;  /* 0x200000d7ff737230 */ /* 0x000fc40000004100 */
[-C--:B------:R-:W-:Y:S01]  /*4000*/  FFMA.FTZ R29, R29, R122.reuse, -R82 ;  /* 0x0000007a1d1d7223 */ /* 0x080fe20000010852 */
[--C-:B------:R-:W-:Y:S02]  /*4010*/  HADD2.F32 R123, -RZ, R28.reuse.H1_H1 ;  /* 0x3000001cff7b7230 */ /* 0x100fe40000004100 */
[----:B------:R-:W-:Y:S01]  /*4020*/  FFMA.FTZ R82, R83, R122, R154 ;  /* 0x0000007a53527223 */ /* 0x000fe2000001009a */
[----:B------:R-:W-:Y:S01]  /*4030*/  HADD2.F32 R124, -RZ, R28.H0_H0 ;  /* 0x2000001cff7c7230 */ /* 0x000fe20000004100 */
[----:B------:R-:W-:Y:S01]  /*4040*/  F2FP.F16.F32.PACK_AB R31, R114, R31 ;  /* 0x0000001f721f723e */ /* 0x000fe200000000ff */
[----:B------:R-:W-:Y:S02]  /*4050*/  HADD2.F32 R83, -RZ, R215.H1_H1 ;  /* 0x300000d7ff537230 */ /* 0x000fe40000004100 */
        /* <DEDUP_REMOVED lines=15> */
.L_x_1694:
[----:B------:R-:W-:Y:S05]  /*4150*/  BSYNC B3 ;  /* 0x0000000000037941 */ /* 0x000fea0003800000 */
.L_x_1693:
[----:B------:R-:W-:Y:S02]  /*4160*/  ULDC.64 UR4, c[0x0][0x208] ;  /* 0x0000820000047ab9 */ /* 0x000fe40000000a00 */
[----:B--2---:R3:W-:Y:S03]  /*4170*/  STG.E.128 desc[UR4][R40.64+0x40], R28 ;  /* 0x0000401c28007986 */ /* 0x0047e6000c101d04 */
.L_x_1692:
[----:B------:R-:W-:Y:S05]  /*4180*/  BSYNC B2 ;  /* 0x0000000000027941 */ /* 0x000fea0003800000 */
.L_x_1691:
        /* <DEDUP_REMOVED lines=34> */
[----:B------:R-:W-:Y:S02]  /*43b0*/  HADD2.F32 R28, -RZ, R30.H1_H1 ;  /* 0x3000001eff1c7230 */ /* 0x000fe40000004100 */
        /* <DEDUP_REMOVED lines=13> */
.L_x_1698:
[----:B------:R-:W-:Y:S05]  /*4490*/  BSYNC B3 ;  /* 0x0000000000037941 */ /* 0x000fea0003800000 */
.L_x_1697:
[----:B------:R-:W-:Y:S02]  /*44a0*/  ULDC.64 UR4, c[0x0][0x208] ;  /* 0x0000820000047ab9 */ /* 0x000fe40000000a00 */
[----:B--2---:R4:W-:Y:S03]  /*44b0*/  STG.E.128 desc[UR4][R40.64+0x80], R28 ;  /* 0x0000801c28007986 */ /* 0x0049e6000c101d04 */
.L_x_1696:
[----:B------:R-:W-:Y:S05]  /*44c0*/  BSYNC B2 ;  /* 0x0000000000027941 */ /* 0x000fea0003800000 */
.L_x_1695:
        /* <DEDUP_REMOVED lines=48> */
.L_x_1702:
[----:B------:R-:W-:Y:S05]  /*47d0*/  BSYNC B3 ;  /* 0x0000000000037941 */ /* 0x000fea0003800000 */
.L_x_1701:
[----:B------:R-:W-:Y:S02]  /*47e0*/  ULDC.64 UR4, c[0x0][0x208] ;  /* 0x0000820000047ab9 */ /* 0x000fe40000000a00 */
[----:B--2---:R0:W-:Y:S03]  /*47f0*/  STG.E.128 desc[UR4][R40.64+0xc0], R28 ;  /* 0x0000c01c28007986 */ /* 0x0041e6000c101d04 */
.L_x_1700:
[----:B------:R-:W-:Y:S05]  /*4800*/  BSYNC B2 ;  /* 0x0000000000027941 */ /* 0x000fea0003800000 */
.L_x_1699:
[----:B------:R-:W-:Y:S01]  /*4810*/  ISETP.NE.AND P0, PT, R7, RZ, PT ;  /* 0x000000ff0700720c */ /* 0x000fe20003f05270 */
[----:B------:R-:W-:-:S12]  /*4820*/  BSSY B2, `(.L_x_1703) ;  /* 0x0000032000027945 */ /* 0x000fd80003800000 */
[----:B------:R-:W-:Y:S05]  /*4830*/  @!P0 BRA `(.L_x_1704) ;  /* 0x0000000000c08947 */ /* 0x000fea0003800000 */
[----:B0-234-:R0:W2:Y:S01]  /*4840*/  LDS.128 R28, [R39+0x6000] ;  /* 0x00600000271c7984 */ /* 0x01d0a20000000c00 */
[----:B------:R-:W-:Y:S01]  /*4850*/  ISETP.GE.AND P0, PT, R168, R119, PT ;  /* 0x00000077a800720c */ /* 0x000fe20003f06270 */
[----:B------:R-:W-:-:S12]  /*4860*/  BSSY B3, `(.L_x_1705) ;  /* 0x000002b000037945 */ /* 0x000fd80003800000 */
[----:B0-----:R-:W-:Y:S05]  /*4870*/  @P0 BRA `(.L_x_1706) ;  /* 0x0000000000a40947 */ /* 0x001fea0003800000 */
[--C-:B------:R-:W-:Y:S02]  /*4880*/  SHF.R.U64 R70, R66, 0x10, R67.reuse ;  /* 0x0000001042467819 */ /* 0x100fe40000001243 */
[----:B------:R-:W-:Y:S02]  /*4890*/  SHF.R.U32.HI R66, RZ, 0x10, R67 ;  /* 0x00000010ff427819 */ /* 0x000fe40000011643 */
[--C-:B------:R-:W-:Y:S01]  /*48a0*/  SHF.R.U64 R72, R68, 0x10, R69.reuse ;  /* 0x0000001044487819 */ /* 0x100fe20000001245 */
[----:B------:R-:W-:Y:S01]  /*48b0*/  HADD2.F32 R70, -RZ, R70.H0_H0 ;  /* 0x20000046ff467230 */ /* 0x000fe20000004100 */
[----:B------:R-:W-:Y:S01]  /*48c0*/  SHF.R.U32.HI R71, RZ, 0x10, R69 ;  /* 0x00000010ff477819 */ /* 0x000fe20000011645 */
[----:B------:R-:W-:Y:S01]  /*48d0*/  HADD2.F32 R69, -RZ, R66.H0_H0 ;  /* 0x20000042ff457230 */ /* 0x000fe20000004100 */
[----:B--2---:R-:W-:Y:S01]  /*48e0*/  MOV R67, R31 ;  /* 0x0000001f00437202 */ /* 0x004fe20000000f00 */
[----:B------:R-:W-:Y:S02]  /*48f0*/  HADD2.F32 R72, -RZ, R72.H0_H0 ;  /* 0x20000048ff487230 */ /* 0x000fe40000004100 */
[----:B------:R-:W-:-:S02]  /*4900*/  HADD2.F32 R31, -RZ, R29.H1_H1 ;  /* 0x3000001dff1f7230 */ /* 0x000fc40000004100 */
[----:B------:R-:W-:Y:S02]  /*4910*/  HADD2.F32 R71, -RZ, R71.H0_H0 ;  /* 0x20000047ff477230 */ /* 0x000fe40000004100 */
[----:B------:R-:W-:Y:S02]  /*4920*/  HADD2.F32 R29, -RZ, R29.H0_H0 ;  /* 0x2000001dff1d7230 */ /* 0x000fe40000004100 */
[-C--:B------:R-:W-:Y:S01]  /*4930*/  FMUL.FTZ R66, R31, R72.reuse ;  /* 0x000000481f427220 */ /* 0x080fe20000410000 */
[--C-:B------:R-:W-:Y:S02]  /*4940*/  HADD2.F32 R68, -RZ, R67.reuse.H1_H1 ;  /* 0x30000043ff447230 */ /* 0x100fe40000004100 */
[----:B------:R-:W-:Y:S02]  /*4950*/  HADD2.F32 R67, -RZ, R67.H0_H0 ;  /* 0x20000043ff437230 */ /* 0x000fe40000004100 */
[C---:B------:R-:W-:Y:S01]  /*4960*/  FMUL.FTZ R72, R29.reuse, R72 ;  /* 0x000000481d487220 */ /* 0x040fe20000410000 */
[-C--:B------:R-:W-:Y:S01]  /*4970*/  FFMA.FTZ R29, R29, R70.reuse, -R66 ;  /* 0x000000461d1d7223 */ /* 0x080fe20000010842 */
[-C--:B------:R-:W-:Y:S01]  /*4980*/  FMUL.FTZ R74, R68, R71.reuse ;  /* 0x00000047444a7220 */ /* 0x080fe20000410000 */
[----:B------:R-:W-:Y:S01]  /*4990*/  FMUL.FTZ R71, R67, R71 ;  /* 0x0000004743477220 */ /* 0x000fe20000410000 */
[----:B------:R-:W-:-:S02]  /*49a0*/  FFMA.FTZ R66, R31, R70, R72 ;  /* 0x000000461f427223 */ /* 0x000fc40000010048 */
[-C--:B------:R-:W-:Y:S01]  /*49b0*/  FFMA.FTZ R31, R67, R69.reuse, -R74 ;  /* 0x00000045431f7223 */ /* 0x080fe2000001084a */
[----:B------:R-:W-:Y:S02]  /*49c0*/  HADD2.F32 R72, -RZ, R179.H1_H1 ;  /* 0x300000b3ff487230 */ /* 0x000fe40000004100 */
[----:B------:R-:W-:Y:S01]  /*49d0*/  FFMA.FTZ R68, R68, R69, R71 ;  /* 0x0000004544447223 */ /* 0x000fe20000010047 */
[----:B------:R-:W-:Y:S01]  /*49e0*/  HADD2.F32 R71, -RZ, R198.H0_H0 ;  /* 0x200000c6ff477230 */ /* 0x000fe20000004100 */
[----:B------:R-:W-:Y:S01]  /*49f0*/  F2FP.F16.F32.PACK_AB R29, R66, R29 ;  /* 0x0000001d421d723e */ /* 0x000fe200000000ff */
[----:B------:R-:W-:Y:S02]  /*4a00*/  HADD2.F32 R70, -RZ, R28.H1_H1 ;  /* 0x3000001cff467230 */ /* 0x000fe40000004100 */
[----:B------:R-:W-:Y:S01]  /*4a10*/  HADD2.F32 R69, -RZ, R30.H1_H1 ;  /* 0x3000001eff457230 */ /* 0x000fe20000004100 */
[----:B------:R-:W-:Y:S01]  /*4a20*/  F2FP.F16.F32.PACK_AB R31, R68, R31 ;  /* 0x0000001f441f723e */ /* 0x000fe200000000ff */
[----:B------:R-:W-:-:S02]  /*4a30*/  HADD2.F32 R28, -RZ, R28.H0_H0 ;  /* 0x2000001cff1c7230 */ /* 0x000fc40000004100 */
[-C--:B------:R-:W-:Y:S01]  /*4a40*/  FMUL.FTZ R73, R70, R71.reuse ;  /* 0x0000004746497220 */ /* 0x080fe20000410000 */
[----:B------:R-:W-:Y:S02]  /*4a50*/  HADD2.F32 R30, -RZ, R30.H0_H0 ;  /* 0x2000001eff1e7230 */ /* 0x000fe40000004100 */
[CC--:B------:R-:W-:Y:S01]  /*4a60*/  FMUL.FTZ R75, R69.reuse, R72.reuse ;  /* 0x00000048454b7220 */ /* 0x0c0fe20000410000 */
[----:B------:R-:W-:Y:S02]  /*4a70*/  HADD2.F32 R67, -RZ, R198.H1_H1 ;  /* 0x300000c6ff437230 */ /* 0x000fe40000004100 */
[----:B------:R-:W-:Y:S01]  /*4a80*/  FMUL.FTZ R71, R28, R71 ;  /* 0x000000471c477220 */ /* 0x000fe20000410000 */
        /* <DEDUP_REMOVED lines=8> */
.L_x_1706:
[----:B------:R-:W-:Y:S05]  /*4b10*/  BSYNC B3 ;  /* 0x0000000000037941 */ /* 0x000fea0003800000 */
.L_x_1705:
[----:B------:R-:W-:Y:S02]  /*4b20*/  ULDC.64 UR4, c[0x0][0x208] ;  /* 0x0000820000047ab9 */ /* 0x000fe40000000a00 */
[----:B--2---:R0:W-:Y:S03]  /*4b30*/  STG.E.128 desc[UR4][R40.64+0x100], R28 ;  /* 0x0001001c28007986 */ /* 0x0041e6000c101d04 */
.L_x_1704:
[----:B------:R-:W-:Y:S05]  /*4b40*/  BSYNC B2 ;  /* 0x0000000000027941 */ /* 0x000fea0003800000 */
.L_x_1703:
        /* <DEDUP_REMOVED lines=15> */
[----:B------:R-:W-:-:S02]  /*4c40*/  HADD2.F32 R64, -RZ, R63.H1_H1 ;  /* 0x3000003fff407230 */ /* 0x000fc40000004100 */
[----:B------:R-:W-:Y:S02]  /*4c50*/  HADD2.F32 R68, -RZ, R68.H0_H0 ;  /* 0x20000044ff447230 */ /* 0x000fe40000004100 */
[-C--:B------:R-:W-:Y:S01]  /*4c60*/  FMUL.FTZ R29, R31, R67.reuse ;  /* 0x000000431f1d7220 */ /* 0x080fe20000410000 */
[----:B------:R-:W-:Y:S02]  /*4c70*/  HADD2.F32 R63, -RZ, R63.H0_H0 ;  /* 0x2000003fff3f7230 */ /* 0x000fe40000004100 */
[----:B------:R-:W-:Y:S01]  /*4c80*/  FMUL.FTZ R70, R28, R67 ;  /* 0x000000431c467220 */ /* 0x000fe20000410000 */
[----:B------:R-:W-:Y:S02]  /*4c90*/  HADD2.F32 R65, -RZ, R69.H0_H0 ;  /* 0x20000045ff417230 */ /* 0x000fe40000004100 */
[-C--:B------:R-:W-:Y:S01]  /*4ca0*/  FMUL.FTZ R72, R64, R68.reuse ;  /* 0x0000004440487220 */ /* 0x080fe20000410000 */
[----:B------:R-:W-:Y:S02]  /*4cb0*/  HADD2.F32 R66, -RZ, R66.H0_H0 ;  /* 0x20000042ff427230 */ /* 0x000fe40000004100 */
[----:B------:R-:W-:Y:S01]  /*4cc0*/  FMUL.FTZ R67, R63, R68 ;  /* 0x000000443f437220 */ /* 0x000fe20000410000 */
[-C--:B------:R-:W-:Y:S01]  /*4cd0*/  FFMA.FTZ R28, R28, R65.reuse, -R29 ;  /* 0x000000411c1c7223 */ /* 0x080fe2000001081d */
[----:B------:R-:W-:Y:S01]  /*4ce0*/  FFMA.FTZ R29, R31, R65, R70 ;  /* 0x000000411f1d7223 */ /* 0x000fe20000010046 */
[-C--:B------:R-:W-:Y:S01]  /*4cf0*/  FFMA.FTZ R31, R63, R66.reuse, -R72 ;  /* 0x000000423f1f7223 */ /* 0x080fe20000010848 */
[----:B------:R-:W-:Y:S01]  /*4d00*/  FFMA.FTZ R68, R64, R66, R67 ;  /* 0x0000004240447223 */ /* 0x000fe20000010043 */
[----:B------:R-:W-:-:S02]  /*4d10*/  HADD2.F32 R66, -RZ, R152.H0_H0 ;  /* 0x20000098ff427230 */ /* 0x000fc40000004100 */
[----:B------:R-:W-:Y:S01]  /*4d20*/  HADD2.F32 R67, -RZ, R152.H1_H1 ;  /* 0x30000098ff437230 */ /* 0x000fe20000004100 */
[----:B------:R-:W-:Y:S01]  /*4d30*/  F2FP.F16.F32.PACK_AB R29, R29, R28 ;  /* 0x0000001c1d1d723e */ /* 0x000fe200000000ff */
[----:B------:R-:W-:Y:S01]  /*4d40*/  HADD2.F32 R63, -RZ, R62.H1_H1 ;  /* 0x3000003eff3f7230 */ /* 0x000fe20000004100 */
[----:B------:R-:W-:Y:S01]  /*4d50*/  F2FP.F16.F32.PACK_AB R31, R68, R31 ;  /* 0x0000001f441f723e */ /* 0x000fe200000000ff */
[----:B------:R-:W-:Y:S02]  /*4d60*/  HADD2.F32 R64, -RZ, R30.H1_H1 ;  /* 0x3000001eff407230 */ /* 0x000fe40000004100 */
[----:B------:R-:W-:Y:S02]  /*4d70*/  HADD2.F32 R62, -RZ, R62.H0_H0 ;  /* 0x2000003eff3e7230 */ /* 0x000fe40000004100 */
[----:B------:R-:W-:Y:S01]  /*4d80*/  FMUL.FTZ R69, R63, R66 ;  /* 0x000000423f457220 */ /* 0x000fe20000410000 */
[----:B------:R-:W-:Y:S02]  /*4d90*/  HADD2.F32 R30, -RZ, R30.H0_H0 ;  /* 0x2000001eff1e7230 */ /* 0x000fe40000004100 */
[----:B------:R-:W-:Y:S01]  /*4da0*/  FMUL.FTZ R71, R64, R67 ;  /* 0x0000004340477220 */ /* 0x000fe20000410000 */
[----:B------:R-:W-:-:S02]  /*4db0*/  HADD2.F32 R65, -RZ, R151.H0_H0 ;  /* 0x20000097ff417230 */ /* 0x000fc40000004100 */
[----:B------:R-:W-:Y:S01]  /*4dc0*/  FMUL.FTZ R66, R62, R66 ;  /* 0x000000423e427220 */ /* 0x000fe20000410000 */
[----:B------:R-:W-:Y:S02]  /*4dd0*/  HADD2.F32 R151, -RZ, R151.H1_H1 ;  /* 0x30000097ff977230 */ /* 0x000fe40000004100 */
[----:B------:R-:W-:Y:S01]  /*4de0*/  FMUL.FTZ R67, R30, R67 ;  /* 0x000000431e437220 */ /* 0x000fe20000410000 */
[-C--:B------:R-:W-:Y:S01]  /*4df0*/  FFMA.FTZ R69, R62, R65.reuse, -R69 ;  /* 0x000000413e457223 */ /* 0x080fe20000010845 */
[----:B------:R-:W-:Y:S01]  /*4e00*/  FFMA.FTZ R66, R63, R65, R66 ;  /* 0x000000413f427223 */ /* 0x000fe20000010042 */
[-C--:B------:R-:W-:Y:S01]  /*4e10*/  FFMA.FTZ R71, R30, R151.reuse, -R71 ;  /* 0x000000971e477223 */ /* 0x080fe20000010847 */
[----:B------:R-:W-:-:S03]  /*4e20*/  FFMA.FTZ R64, R64, R151, R67 ;  /* 0x0000009740407223 */ /* 0x000fc60000010043 */
[----:B------:R-:W-:Y:S02]  /*4e30*/  F2FP.F16.F32.PACK_AB R28, R66, R69 ;  /* 0x00000045421c723e */ /* 0x000fe400000000ff */
[----:B------:R-:W-:-:S07]  /*4e40*/  F2FP.F16.F32.PACK_AB R30, R64, R71 ;  /* 0x00000047401e723e */ /* 0x000fce00000000ff */
.L_x_1708:
[----:B------:R-:W-:Y:S05]  /*4e50*/  BSYNC B2 ;  /* 0x0000000000027941 */ /* 0x000fea0003800000 */
.L_x_1707:
[----:B------:R-:W-:Y:S02]  /*4e60*/  ULDC.64 UR4, c[0x0][0x208] ;  /* 0x0000820000047ab9 */ /* 0x000fe40000000a00 */
[----:B--2---:R0:W-:Y:S03]  /*4e70*/  STG.E.128 desc[UR4][R40.64+0x140], R28 ;  /* 0x0001401c28007986 */ /* 0x0041e6000c101d04 */
.L_x_1686:
[----:B------:R-:W-:Y:S05]  /*4e80*/  BSYNC B1 ;  /* 0x0000000000017941 */ /* 0x000fea0003800000 */
.L_x_1685:
        /* <DEDUP_REMOVED lines=20> */
[----:B------:R-:W-:Y:S02]  /*4fd0*/  HADD2.F32 R31, -RZ, R31.H0_H0 ;  /* 0x2000001fff1f7230 */ /* 0x000fe40000004100 */
[----:B------:R-:W-:Y:S01]  /*4fe0*/  FMUL.FTZ R59, R29, R59 ;  /* 0x0000003b1d3b7220 */ /* 0x000fe20000410000 */
[----:B------:R-:W-:Y:S02]  /*4ff0*/  HADD2.F32 R60, -RZ, R63.H0_H0 ;  /* 0x2000003fff3c7230 */ /* 0x000fe40000004100 */
[----:B------:R-:W-:Y:S01]  /*5000*/  FMUL.FTZ R66, R41, R62 ;  /* 0x0000003e29427220 */ /* 0x000fe20000410000 */
[-C--:B------:R-:W-:Y:S01]  /*5010*/  FFMA.FTZ R64, R29, R58.reuse, -R64 ;  /* 0x0000003a1d407223 */ /* 0x080fe20000010840 */
        /* <DEDUP_REMOVED lines=12> */
[----:B------:R-:W-:Y:S02]  /*50e0*/  HADD2.F32 R31, -RZ, R158.H0_H0 ;  /* 0x2000009eff1f7230 */ /* 0x000fe40000004100 */
        /* <DEDUP_REMOVED lines=11> */
.L_x_1713:
[----:B------:R-:W-:Y:S05]  /*51a0*/  BSYNC B2 ;  /* 0x0000000000027941 */ /* 0x000fea0003800000 */
.L_x_1712:
[----:B------:R-:W-:Y:S02]  /*51b0*/  ULDC.64 UR4, c[0x0][0x208] ;  /* 0x0000820000047ab9 */ /* 0x000fe40000000a00 */
[----:B--2---:R0:W-:Y:S03]  /*51c0*/  STG.E.128 desc[UR4][R36.64], R28 ;  /* 0x0000001c24007986 */ /* 0x0041e6000c101d04 */
.L_x_1711:
[----:B------:R-:W-:Y:S05]  /*51d0*/  BSYNC B1 ;  /* 0x0000000000017941 */ /* 0x000fea0003800000 */
.L_x_1710:
        /* <DEDUP_REMOVED lines=48> */
.L_x_1717:
[----:B------:R-:W-:Y:S05]  /*54e0*/  BSYNC B2 ;  /* 0x0000000000027941 */ /* 0x000fea0003800000 */
.L_x_1716:
[----:B------:R-:W-:Y:S02]  /*54f0*/  ULDC.64 UR4, c[0x0][0x208] ;  /* 0x0000820000047ab9 */ /* 0x000fe40000000a00 */
[----:B--2---:R0:W-:Y:S03]  /*5500*/  STG.E.128 desc[UR4][R36.64+0x40], R28 ;  /* 0x0000401c24007986 */ /* 0x0041e6000c101d04 */
.L_x_1715:
[----:B------:R-:W-:Y:S05]  /*5510*/  BSYNC B1 ;  /* 0x0000000000017941 */ /* 0x000fea0003800000 */
.L_x_1714:
        /* <DEDUP_REMOVED lines=22> */
[----:B------:R-:W-:Y:S02]  /*5680*/  HADD2.F32 R158, -RZ, R158.H1_H1 ;  /* 0x3000009eff9e7230 */ /* 0x000fe40000004100 */
[----:B------:R-:W-:Y:S01]  /*5690*/  FMUL.FTZ R58, R41, R54 ;  /* 0x00000036293a7220 */ /* 0x000fe20000410000 */
[-C--:B------:R-:W-:Y:S01]  /*56a0*/  FFMA.FTZ R56, R29, R50.reuse, -R56 ;  /* 0x000000321d387223 */ /* 0x080fe20000010838 */
[----:B------:R-:W-:Y:S01]  /*56b0*/  FFMA.FTZ R53, R30, R50, R51 ;  /* 0x000000321e357223 */ /* 0x000fe20000010033 */
[----:B------:R-:W-:Y:S01]  /*56c0*/  FMUL.FTZ R54, R31, R54 ;  /* 0x000000361f367220 */ /* 0x000fe20000410000 */
[----:B------:R-:W-:-:S02]  /*56d0*/  HADD2.F32 R159, -RZ, R159.H1_H1 ;  /* 0x3000009fff9f7230 */ /* 0x000fc40000004100 */
[-C--:B------:R-:W-:Y:S01]  /*56e0*/  FFMA.FTZ R58, R31, R52.reuse, -R58 ;  /* 0x000000341f3a7223 */ /* 0x080fe2000001083a */
[----:B------:R-:W-:Y:S02]  /*56f0*/  HADD2.F32 R29, -RZ, R28.H1_H1 ;  /* 0x3000001cff1d7230 */ /* 0x000fe40000004100 */
[----:B------:R-:W-:Y:S01]  /*5700*/  FFMA.FTZ R57, R41, R52, R54 ;  /* 0x0000003429397223 */ /* 0x000fe20000010036 */
        /* <DEDUP_REMOVED lines=17> */
.L_x_1721:
[----:B------:R-:W-:Y:S05]  /*5820*/  BSYNC B2 ;  /* 0x0000000000027941 */ /* 0x000fea0003800000 */
.L_x_1720:
[----:B------:R-:W-:Y:S02]  /*5830*/  ULDC.64 UR4, c[0x0][0x208] ;  /* 0x0000820000047ab9 */ /* 0x000fe40000000a00 */
[----:B--2---:R0:W-:Y:S03]  /*5840*/  STG.E.128 desc[UR4][R36.64+0x80], R28 ;  /* 0x0000801c24007986 */ /* 0x0041e6000c101d04 */
.L_x_1719:
[----:B------:R-:W-:Y:S05]  /*5850*/  BSYNC B1 ;  /* 0x0000000000017941 */ /* 0x000fea0003800000 */
.L_x_1718:
        /* <DEDUP_REMOVED lines=48> */
.L_x_1725:
[----:B------:R-:W-:Y:S05]  /*5b60*/  BSYNC B2 ;  /* 0x0000000000027941 */ /* 0x000fea0003800000 */
.L_x_1724:
[----:B------:R-:W-:Y:S02]  /*5b70*/  ULDC.64 UR4, c[0x0][0x208] ;  /* 0x0000820000047ab9 */ /* 0x000fe40000000a00 */
[----:B--2---:R0:W-:Y:S03]  /*5b80*/  STG.E.128 desc[UR4][R36.64+0xc0], R28 ;  /* 0x0000c01c24007986 */ /* 0x0041e6000c101d04 */
.L_x_1723:
[----:B------:R-:W-:Y:S05]  /*5b90*/  BSYNC B1 ;  /* 0x0000000000017941 */ /* 0x000fea0003800000 */
.L_x_1722:
        /* <DEDUP_REMOVED lines=12> */
[----:B------:R-:W-:Y:S01]  /*5c60*/  HADD2.F32 R30, -RZ, R29.H1_H1 ;  /* 0x3000001dff1e7230 */ /* 0x000fe20000004100 */
        /* <DEDUP_REMOVED lines=11> */
[----:B------:R-:W-:Y:S01]  /*5d20*/  FFMA.FTZ R45, R40, R42, R45 ;  /* 0x0000002a282d7223 */ /* 0x000fe2000001002d */
[----:B------:R-:W-:-:S02]  /*5d30*/  HADD2.F32 R40, -RZ, R79.H0_H0 ;  /* 0x2000004fff287230 */ /* 0x000fc40000004100 */
[-C--:B------:R-:W-:Y:S01]  /*5d40*/  FFMA.FTZ R46, R29, R41.reuse, -R46 ;  /* 0x000000291d2e7223 */ /* 0x080fe2000001082e */
        /* <DEDUP_REMOVED lines=21> */
.L_x_1729:
[----:B------:R-:W-:Y:S05]  /*5ea0*/  BSYNC B2 ;  /* 0x0000000000027941 */ /* 0x000fea0003800000 */
.L_x_1728:
[----:B------:R-:W-:Y:S02]  /*5eb0*/  ULDC.64 UR4, c[0x0][0x208] ;  /* 0x0000820000047ab9 */ /* 0x000fe40000000a00 */
[----:B--2---:R0:W-:Y:S03]  /*5ec0*/  STG.E.128 desc[UR4][R36.64+0x100], R28 ;  /* 0x0001001c24007986 */ /* 0x0041e6000c101d04 */
.L_x_1727:
[----:B------:R-:W-:Y:S05]  /*5ed0*/  BSYNC B1 ;  /* 0x0000000000017941 */ /* 0x000fea0003800000 */
.L_x_1726:
        /* <DEDUP_REMOVED lines=47> */
.L_x_1731:
[----:B------:R-:W-:Y:S05]  /*61d0*/  BSYNC B1 ;  /* 0x0000000000017941 */ /* 0x000fea0003800000 */
.L_x_1730:
[----:B------:R-:W-:Y:S02]  /*61e0*/  ULDC.64 UR4, c[0x0][0x208] ;  /* 0x0000820000047ab9 */ /* 0x000fe40000000a00 */
[----:B--2---:R0:W-:Y:S01]  /*61f0*/  STG.E.128 desc[UR4][R36.64+0x140], R28 ;  /* 0x0001401c24007986 */ /* 0x0041e2000c101d04 */
[----:B------:R-:W-:Y:S05]  /*6200*/  BRA `(.L_x_1709) ;  /* 0x0000003c00e87947 */ /* 0x000fea0003800000 */
.L_x_1677:
        /* <DEDUP_REMOVED lines=24> */
[----:B------:R-:W-:Y:S01]  /*6390*/  CS2R R48, SRZ ;  /* 0x0000000000307805 */ /* 0x000fe2000001ff00 */
[----:B------:R-:W-:Y:S01]  /*63a0*/  ULDC.64 UR6, c[0x0][0x208] ;  /* 0x0000820000067ab9 */ /* 0x000fe20000000a00 */
        /* <DEDUP_REMOVED lines=22> */
.L_x_1733:
[----:B------:R-:W-:Y:S05]  /*6510*/  BSYNC B1 ;  /* 0x0000000000017941 */ /* 0x000fea0003800000 */
.L_x_1732:
        /* <DEDUP_REMOVED lines=24> */
[----:B------:R-:W-:Y:S01]  /*66a0*/  CS2R R72, SRZ ;  /* 0x0000000000487805 */ /* 0x000fe2000001ff00 */
[----:B------:R-:W-:Y:S01]  /*66b0*/  ULDC.64 UR8, c[0x0][0x208] ;  /* 0x0000820000087ab9 */ /* 0x000fe20000000a00 */
        /* <DEDUP_REMOVED lines=22> */
.L_x_1735:
[----:B------:R-:W-:Y:S05]  /*6820*/  BSYNC B1 ;  /* 0x0000000000017941 */ /* 0x000fea0003800000 */
.L_x_1734:
[----:B------:R-:W-:Y:S01]  /*6830*/  IMAD.MOV.U32 R0, RZ, RZ, R28 ;  /* 0x000000ffff007224 */ /* 0x000fe200078e001c */
[----:B0-----:R-:W-:Y:S01]  /*6840*/  MOV R76, R34 ;  /* 0x00000022004c7202 */ /* 0x001fe20000000f00 */
[----:B------:R-:W-:Y:S01]  /*6850*/  IMAD.MOV.U32 R3, RZ, RZ, R29 ;  /* 0x000000ffff037224 */ /* 0x000fe200078e001d */
[----:B------:R-:W-:Y:S01]  /*6860*/  ULOP3.LUT UR4, UR60, 0x1, URZ, 0xfc, !UPT ;  /* 0x000000013c047892 */ /* 0x000fe2000f8efc3f */
[----:B------:R-:W-:Y:S01]  /*6870*/  IMAD.MOV.U32 R77, RZ, RZ, R38 ;  /* 0x000000ffff4d7224 */ /* 0x000fe200078e0026 */
[----:B------:R-:W-:Y:S01]  /*6880*/  PRMT R228, R228, 0x5410, R76 ;  /* 0x00005410e4e47816 */ /* 0x000fe2000000004c */
[----:B------:R-:W-:Y:S01]  /*6890*/  IMAD.MOV.U32 R76, RZ, RZ, R33 ;  /* 0x000000ffff4c7224 */ /* 0x000fe200078e0021 */
[----:B------:R-:W-:Y:S01]  /*68a0*/  PRMT R219, R0, 0x5410, R3 ;  /* 0x0000541000db7816 */ /* 0x000fe20000000003 */
[----:B------:R-:W-:Y:S01]  /*68b0*/  IMAD.MOV.U32 R0, RZ, RZ, R35 ;  /* 0x000000ffff007224 */ /* 0x000fe200078e0023 */
[----:B------:R-:W-:Y:S01]  /*68c0*/  PRMT R231, R77, 0x7610, R231 ;  /* 0x000076104de77816 */ /* 0x000fe200000000e7 */
[----:B------:R-:W-:Y:S01]  /*68d0*/  IMAD.MOV.U32 R3, RZ, RZ, R32 ;  /* 0x000000ffff037224 */ /* 0x000fe200078e0020 */
[----:B------:R-:W-:Y:S01]  /*68e0*/  UISETP.NE.AND UP0, UPT, UR4, 0x3, UPT ;  /* 0x000000030400788c */ /* 0x000fe2000bf05270 */
        /* <DEDUP_REMOVED lines=27> */
[----:B-----5:R-:W-:Y:S02]  /*6aa0*/  MOV R77, R54 ;  /* 0x00000036004d7202 */ /* 0x020fe40000000f00 */
        /* <DEDUP_REMOVED lines=8> */
[----:B------:R-:W-:-:S02]  /*6b30*/  PLOP3.LUT P1, PT, PT, PT, UP0, 0x80, 0x0 ;  /* 0x000000000000781c */ /* 0x000fc40003f2f008 */
        /* <DEDUP_REMOVED lines=38> */
.L_x_1736:
[----:B------:R-:W-:Y:S01]  /*6da0*/  IMAD R3, R17, 0x8, R16 ;  /* 0x0000000811037824 */ /* 0x000fe200078e0210 */
[----:B------:R-:W-:Y:S01]  /*6db0*/  SHF.L.U32 R0, R167, 0x1f, RZ ;  /* 0x0000001fa7007819 */ /* 0x000fe200000006ff */
[----:B------:R-:W0:Y:S01]  /*6dc0*/  LDC R144, c[0x0][0x2f4] ;  /* 0x0000bd00ff907b82 */ /* 0x000e220000000800 */
[----:B------:R-:W-:Y:S02]  /*6dd0*/  BSSY B1, `(.L_x_1737) ;  /* 0x0000004000017945 */ /* 0x000fe40003800000 */
[----:B------:R-:W1:Y:S05]  /*6de0*/  SYNCS.PHASECHK.TRANS64.TRYWAIT P5, [R3+URZ+0x2a890], R0 ;  /* 0x02a89000030075a7 */ /* 0x000e6a00080a017f */
[----:B------:R-:W2:Y:S01]  /*6df0*/  LDC.64 R122, c[0x0][0x300] ;  /* 0x0000c000ff7a7b82 */ /* 0x000ea20000000a00 */
[----:B-1----:R-:W-:Y:S05]  /*6e00*/  @!P5 BRA `(.L_x_1738) ;  /* 0x0000022c00dcd947 */ /* 0x002fea0003800000 */
.L_x_2126:
[----:B------:R-:W-:Y:S05]  /*6e10*/  BSYNC B1 ;  /* 0x0000000000017941 */ /* 0x000fea0003800000 */
.L_x_1737:
[----:B------:R-:W-:Y:S01]  /*6e20*/  BSSY B1, `(.L_x_1739) ;  /* 0x0000182000017945 */ /* 0x000fe20003800000 */
[----:B0-----:R-:W-:Y:S01]  /*6e30*/  IADD3 R146, -R126, R144, RZ ;  /* 0x000000907e927210 */ /* 0x001fe20007ffe1ff */
[----:B------:R-:W-:Y:S02]  /*6e40*/  IMAD.MOV.U32 R125, RZ, RZ, R80 ;  /* 0x000000ffff7d7224 */ /* 0x000fe400078e0050 */
        /* <DEDUP_REMOVED lines=15> */
[----:B------:R-:W-:Y:S01]  /*6f40*/  LEA.HI R77, R77, R159, RZ, 0x3 ;  /* 0x0000009f4d4d7211 */ /* 0x000fe200078f18ff */
[----:B------:R-:W-:-:S03]  /*6f50*/  IMAD.SHL.U32 R159, R159, 0x8, RZ ;  /* 0x000000089f9f7824 */ /* 0x000fc600078e00ff */
[----:B------:R-:W-:Y:S02]  /*6f60*/  SHF.R.S32.HI R77, RZ, 0x3, R77 ;  /* 0x00000003ff4d7819 */ /* 0x000fe4000001144d */
[----:B------:R-:W-:-:S03]  /*6f70*/  LOP3.LUT R76, R174, 0x38, R159, 0xf8, !PT ;  /* 0x00000038ae4c7812 */ /* 0x000fc600078ef89f */
[----:B------:R-:W-:Y:S01]  /*6f80*/  IMAD R77, R77, 0x1800, R176 ;  /* 0x000018004d4d7824 */ /* 0x000fe200078e02b0 */
[----:B------:R-:W-:-:S05]  /*6f90*/  LOP3.LUT R76, R76, R175, RZ, 0x3c, !PT ;  /* 0x000000af4c4c7212 */ /* 0x000fca00078e3cff */
        /* <DEDUP_REMOVED lines=8> */
[----:B--2---:R-:W-:Y:S01]  /*7020*/  IMAD.MOV.U32 R199, RZ, RZ, R81 ;  /* 0x000000ffffc77224 */ /* 0x004fe200078e0051 */
[----:B------:R-:W-:Y:S01]  /*7030*/  SHF.R.U64 R36, R36, 0x10, R37 ;  /* 0x0000001024247819 */ /* 0x000fe20000001225 */
[----:B0-----:R-:W-:Y:S01]  /*7040*/  IMAD.MOV.U32 R81, RZ, RZ, R77 ;  /* 0x000000ffff517224 */ /* 0x001fe200078e004d */
[----:B------:R-:W-:Y:S01]  /*7050*/  SHF.R.U64 R50, R50, 0x10, R51 ;  /* 0x0000001032327819 */ /* 0x000fe20000001233 */
[----:B------:R-:W-:Y:S01]  /*7060*/  HADD2.F32 R202, -RZ, R202.H0_H0 ;  /* 0x200000caffca7230 */ /* 0x000fe20000004100 */
[----:B------:R-:W-:Y:S01]  /*7070*/  SHF.R.U64 R38, R38, 0x10, R39 ;  /* 0x0000001026267819 */ /* 0x000fe20000001227 */
[----:B------:R-:W-:Y:S02]  /*7080*/  HADD2.F32 R179, -RZ, R199.H0_H0 ;  /* 0x200000c7ffb37230 */ /* 0x000fe40000004100 */
[----:B------:R-:W-:Y:S02]  /*7090*/  HADD2.F32 R198, -RZ, R81.H0_H0 ;  /* 0x20000051ffc67230 */ /* 0x000fe40000004100 */
[----:B------:R-:W-:-:S02]  /*70a0*/  HADD2.F32 R77, -RZ, R209.H0_H0 ;  /* 0x200000d1ff4d7230 */ /* 0x000fc40000004100 */
[CC--:B------:R-:W-:Y:S01]  /*70b0*/  FMUL.FTZ R209, R179.reuse, R202.reuse ;  /* 0x000000cab3d17220 */ /* 0x0c0fe20000410000 */
[----:B------:R-:W-:Y:S02]  /*70c0*/  HADD2.F32 R81, -RZ, R81.H1_H1 ;  /* 0x30000051ff517230 */ /* 0x000fe40000004100 */
[C---:B------:R-:W-:Y:S01]  /*70d0*/  FMUL.FTZ R202, R198.reuse, R202 ;  /* 0x000000cac6ca7220 */ /* 0x040fe20000410000 */
[----:B------:R-:W-:Y:S02]  /*70e0*/  HADD2.F32 R212, -RZ, R212.H0_H0 ;  /* 0x200000d4ffd47230 */ /* 0x000fe40000004100 */
[-C--:B------:R-:W-:Y:S01]  /*70f0*/  FFMA.FTZ R198, R198, R77.reuse, -R209 ;  /* 0x0000004dc6c67223 */ /* 0x080fe200000108d1 */
[----:B------:R-:W-:Y:S02]  /*7100*/  HADD2.F32 R36, -RZ, R36.H0_H0 ;  /* 0x20000024ff247230 */ /* 0x000fe40000004100 */
[----:B------:R-:W-:Y:S01]  /*7110*/  FFMA.FTZ R179, R179, R77, R202 ;  /* 0x0000004db3b37223 */ /* 0x000fe200000100ca */
[----:B------:R-:W-:Y:S01]  /*7120*/  SHF.R.U32.HI R202, RZ, 0x10, R49 ;  /* 0x00000010ffca7819 */ /* 0x000fe20000011631 */
[----:B------:R-:W-:Y:S01]  /*7130*/  HADD2.F32 R77, -RZ, R199.H1_H1 ;  /* 0x300000c7ff4d7230 */ /* 0x000fe20000004100 */
[----:B------:R-:W-:Y:S01]  /*7140*/  SHF.R.U32.HI R199, RZ, 0x10, R37 ;  /* 0x00000010ffc77819 */ /* 0x000fe20000011625 */
[----:B------:R-:W-:-:S02]  /*7150*/  HADD2.F32 R50, -RZ, R50.H0_H0 ;  /* 0x20000032ff327230 */ /* 0x000fc40000004100 */
[----:B------:R-:W-:Y:S02]  /*7160*/  HADD2.F32 R202, -RZ, R202.H0_H0 ;  /* 0x200000caffca7230 */ /* 0x000fe40000004100 */
[----:B------:R-:W-:Y:S02]  /*7170*/  HADD2.F32 R199, -RZ, R199.H0_H0 ;  /* 0x200000c7ffc77230 */ /* 0x000fe40000004100 */
[----:B------:R-:W-:Y:S02]  /*7180*/  HADD2.F32 R38, -RZ, R38.H0_H0 ;  /* 0x20000026ff267230 */ /* 0x000fe40000004100 */
[-C--:B------:R-:W-:Y:S01]  /*7190*/  FMUL.FTZ R209, R77, R202.reuse ;  /* 0x000000ca4dd17220 */ /* 0x080fe20000410000 */
[----:B------:R-:W-:-:S03]  /*71a0*/  FMUL.FTZ R202, R81, R202 ;  /* 0x000000ca51ca7220 */ /* 0x000fc60000410000 */
[-C--:B------:R-:W-:Y:S01]  /*71b0*/  FFMA.FTZ R81, R81, R199.reuse, -R209 ;  /* 0x000000c751517223 */ /* 0x080fe200000108d1 */
[----:B------:R-:W-:Y:S01]  /*71c0*/  FFMA.FTZ R77, R77, R199, R202 ;  /* 0x000000c74d4d7223 */ /* 0x000fe200000100ca */
[----:B------:R-:W-:Y:S01]  /*71d0*/  SHF.R.U64 R199, R48, 0x10, R49 ;  /* 0x0000001030c77819 */ /* 0x000fe20000001231 */
[----:B------:R-:W-:Y:S01]  /*71e0*/  IMAD.MOV.U32 R48, RZ, RZ, R83 ;  /* 0x000000ffff307224 */ /* 0x000fe200078e0053 */
[----:B------:R-:W-:Y:S01]  /*71f0*/  MOV R49, R79 ;  /* 0x0000004f00317202 */ /* 0x000fe20000000f00 */
[--C-:B------:R-:W-:Y:S01]  /*7200*/  HADD2.F32 R209, -RZ, R210.reuse.H1_H1 ;  /* 0x300000d2ffd17230 */ /* 0x100fe20000004100 */
[----:B------:R-:W-:Y:S01]  /*7210*/  F2FP.F16.F32.PACK_AB R81, R81, R198 ;  /* 0x000000c65151723e */ /* 0x000fe200000000ff */
[----:B------:R-:W-:Y:S01]  /*7220*/  HADD2.F32 R202, -RZ, R210.H0_H0 ;  /* 0x200000d2ffca7230 */ /* 0x000fe20000004100 */
[----:B------:R-:W-:Y:S01]  /*7230*/  F2FP.F16.F32.PACK_AB R179, R77, R179 ;  /* 0x000000b34db3723e */ /* 0x000fe200000000ff */
[----:B------:R-:W-:Y:S02]  /*7240*/  HADD2.F32 R83, -RZ, R48.H0_H0 ;  /* 0x20000030ff537230 */ /* 0x000fe40000004100 */
[----:B------:R-:W-:-:S02]  /*7250*/  HADD2.F32 R79, -RZ, R49.H0_H0 ;  /* 0x20000031ff4f7230 */ /* 0x000fc40000004100 */
[----:B------:R-:W-:Y:S02]  /*7260*/  HADD2.F32 R48, -RZ, R48.H1_H1 ;  /* 0x30000030ff307230 */ /* 0x000fe40000004100 */
[-C--:B------:R-:W-:Y:S01]  /*7270*/  FMUL.FTZ R210, R83, R209.reuse ;  /* 0x000000d153d27220 */ /* 0x080fe20000410000 */
[----:B------:R-:W-:Y:S02]  /*7280*/  HADD2.F32 R49, -RZ, R49.H1_H1 ;  /* 0x30000031ff317230 */ /* 0x000fe40000004100 */
[C---:B------:R-:W-:Y:S01]  /*7290*/  FMUL.FTZ R209, R79.reuse, R209 ;  /* 0x000000d14fd17220 */ /* 0x040fe20000410000 */
[----:B------:R-:W-:Y:S02]  /*72a0*/  HADD2.F32 R199, -RZ, R199.H0_H0 ;  /* 0x200000c7ffc77230 */ /* 0x000fe40000004100 */
[-C--:B------:R-:W-:Y:S01]  /*72b0*/  FFMA.FTZ R79, R79, R202.reuse, -R210 ;  /* 0x000000ca4f4f7223 */ /* 0x080fe200000108d2 */
[----:B------:R-:W-:Y:S02]  /*72c0*/  IMAD.MOV.U32 R77, RZ, RZ, R81 ;  /* 0x000000ffff4d7224 */ /* 0x000fe400078e0051 */
[----:B------:R-:W-:Y:S01]  /*72d0*/  FFMA.FTZ R209, R83, R202, R209 ;  /* 0x000000ca53d17223 */ /* 0x000fe200000100d1 */
[----:B------:R-:W-:Y:S01]  /*72e0*/  SHF.R.U32.HI R202, RZ, 0x10, R51 ;  /* 0x00000010ffca7819 */ /* 0x000fe20000011633 */
[----:B------:R-:W-:Y:S01]  /*72f0*/  HADD2.F32 R51, -RZ, R231.H0_H0 ;  /* 0x200000e7ff337230 */ /* 0x000fe20000004100 */
[----:B------:R-:W-:Y:S01]  /*7300*/  SHF.R.U32.HI R83, RZ, 0x10, R39 ;  /* 0x00000010ff537819 */ /* 0x000fe20000011627 */
[----:B------:R-:W-:-:S02]  /*7310*/  IMAD.MOV.U32 R81, RZ, RZ, R179 ;  /* 0x000000ffff517224 */ /* 0x000fc400078e00b3 */
[----:B------:R-:W-:Y:S02]  /*7320*/  HADD2.F32 R202, -RZ, R202.H0_H0 ;  /* 0x200000caffca7230 */ /* 0x000fe40000004100 */
[----:B------:R-:W-:-:S03]  /*7330*/  HADD2.F32 R83, -RZ, R83.H0_H0 ;  /* 0x20000053ff537230 */ /* 0x000fc60000004100 */
[-C--:B------:R-:W-:Y:S01]  /*7340*/  FMUL.FTZ R210, R48, R202.reuse ;  /* 0x000000ca30d27220 */ /* 0x080fe20000410000 */
[----:B------:R-:W-:-:S03]  /*7350*/  FMUL.FTZ R202, R49, R202 ;  /* 0x000000ca31ca7220 */ /* 0x000fc60000410000 */
[-C--:B------:R-:W-:Y:S01]  /*7360*/  FFMA.FTZ R49, R49, R83.reuse, -R210 ;  /* 0x0000005331317223 */ /* 0x080fe200000108d2 */
[----:B------:R-:W-:Y:S01]  /*7370*/  FFMA.FTZ R48, R48, R83, R202 ;  /* 0x0000005330307223 */ /* 0x000fe200000100ca */
[----:B------:R-:W-:Y:S02]  /*7380*/  HADD2.F32 R83, -RZ, R80.H0_H0 ;  /* 0x20000050ff537230 */ /* 0x000fe40000004100 */
[----:B------:R-:W-:Y:S01]  /*7390*/  HADD2.F32 R210, -RZ, R76.H0_H0 ;  /* 0x2000004cffd27230 */ /* 0x000fe20000004100 */
[----:B------:R-:W-:Y:S01]  /*73a0*/  F2FP.F16.F32.PACK_AB R79, R49, R79 ;  /* 0x0000004f314f723e */ /* 0x000fe200000000ff */
[----:B------:R-:W-:Y:S01]  /*73b0*/  HADD2.F32 R80, -RZ, R80.H1_H1 ;  /* 0x30000050ff507230 */ /* 0x000fe20000004100 */
[----:B------:R-:W-:Y:S01]  /*73c0*/  F2FP.F16.F32.PACK_AB R48, R48, R209 ;  /* 0x000000d13030723e */ /* 0x000fe200000000ff */
[----:B------:R-:W-:Y:S02]  /*73d0*/  HADD2.F32 R76, -RZ, R76.H1_H1 ;  /* 0x3000004cff4c7230 */ /* 0x000fe40000004100 */
[----:B------:R-:W-:-:S02]  /*73e0*/  HADD2.F32 R202, -RZ, R211.H0_H0 ;  /* 0x200000d3ffca7230 */ /* 0x000fc40000004100 */
[CC--:B------:R-:W-:Y:S01]  /*73f0*/  FMUL.FTZ R211, R83.reuse, R212.reuse ;  /* 0x000000d453d37220 */ /* 0x0c0fe20000410000 */
[-C--:B------:R-:W-:Y:S01]  /*7400*/  FMUL.FTZ R37, R80, R199.reuse ;  /* 0x000000c750257220 */ /* 0x080fe20000410000 */
[----:B------:R-:W-:Y:S01]  /*7410*/  FMUL.FTZ R212, R210, R212 ;  /* 0x000000d4d2d47220 */ /* 0x000fe20000410000 */
[----:B------:R-:W-:Y:S01]  /*7420*/  FMUL.FTZ R199, R76, R199 ;  /* 0x000000c74cc77220 */ /* 0x000fe20000410000 */
[----:B------:R-:W-:Y:S01]  /*7430*/  FFMA.FTZ R211, R210, R202, -R211 ;  /* 0x000000cad2d37223 */ /* 0x000fe200000108d3 */
[----:B------:R-:W-:Y:S01]  /*7440*/  FFMA.FTZ R37, R76, R36, -R37 ;  /* 0x000000244c257223 */ /* 0x000fe20000010825 */
[----:B------:R-:W-:Y:S01]  /*7450*/  FFMA.FTZ R212, R83, R202, R212 ;  /* 0x000000ca53d47223 */ /* 0x000fe200000100d4 */
[----:B------:R-:W-:Y:S01]  /*7460*/  FFMA.FTZ R199, R80, R36, R199 ;  /* 0x0000002450c77223 */ /* 0x000fe200000100c7 */
[----:B------:R-:W-:Y:S02]  /*7470*/  HADD2.F32 R83, -RZ, R232.H1_H1 ;  /* 0x300000e8ff537230 */ /* 0x000fe40000004100 */
[----:B------:R-:W-:Y:S01]  /*7480*/  HADD2.F32 R36, -RZ, R82.H0_H0 ;  /* 0x20000052ff247230 */ /* 0x000fe20000004100 */
[----:B------:R-:W-:Y:S01]  /*7490*/  F2FP.F16.F32.PACK_AB R37, R37, R211 ;  /* 0x000000d32525723e */ /* 0x000fe200000000ff */
[----:B------:R-:W-:Y:S01]  /*74a0*/  HADD2.F32 R76, -RZ, R78.H0_H0 ;  /* 0x2000004eff4c7230 */ /* 0x000fe20000004100 */
[----:B------:R-:W-:Y:S01]  /*74b0*/  F2FP.F16.F32.PACK_AB R199, R199, R212 ;  /* 0x000000d4c7c7723e */ /* 0x000fe200000000ff */
[----:B------:R-:W-:-:S02]  /*74c0*/  HADD2.F32 R82, -RZ, R82.H1_H1 ;  /* 0x30000052ff527230 */ /* 0x000fc40000004100 */
[-C--:B------:R-:W-:Y:S01]  /*74d0*/  FMUL.FTZ R80, R36, R83.reuse ;  /* 0x0000005324507220 */ /* 0x080fe20000410000 */
[----:B------:R-:W-:Y:S02]  /*74e0*/  HADD2.F32 R78, -RZ, R78.H1_H1 ;  /* 0x3000004eff4e7230 */ /* 0x000fe40000004100 */
[C---:B------:R-:W-:Y:S01]  /*74f0*/  FMUL.FTZ R83, R76.reuse, R83 ;  /* 0x000000534c537220 */ /* 0x040fe20000410000 */
[-C--:B------:R-:W-:Y:S01]  /*7500*/  FFMA.FTZ R80, R76, R51.reuse, -R80 ;  /* 0x000000334c507223 */ /* 0x080fe20000010850 */
[----:B------:R-:W-:Y:S02]  /*7510*/  IMAD.MOV.U32 R76, RZ, RZ, R37 ;  /* 0x000000ffff4c7224 */ /* 0x000fe400078e0025 */
[----:B------:R-:W-:Y:S01]  /*7520*/  FFMA.FTZ R83, R36, R51, R83 ;  /* 0x0000003324537223 */ /* 0x000fe20000010053 */
[-C--:B------:R-:W-:Y:S01]  /*7530*/  FMUL.FTZ R36, R82, R50.reuse ;  /* 0x0000003252247220 */ /* 0x080fe20000410000 */
[----:B------:R-:W-:-:S03]  /*7540*/  FMUL.FTZ R50, R78, R50 ;  /* 0x000000324e327220 */ /* 0x000fc60000410000 */
[-C--:B------:R-:W-:Y:S01]  /*7550*/  FFMA.FTZ R36, R78, R38.reuse, -R36 ;  /* 0x000000264e247223 */ /* 0x080fe20000010824 */
[----:B------:R-:W-:-:S04]  /*7560*/  FFMA.FTZ R50, R82, R38, R50 ;  /* 0x0000002652327223 */ /* 0x000fc80000010032 */
[----:B------:R-:W-:Y:S01]  /*7570*/  F2FP.F16.F32.PACK_AB R36, R36, R80 ;  /* 0x000000502424723e */ /* 0x000fe200000000ff */
[----:B------:R-:W-:Y:S01]  /*7580*/  IMAD.MOV.U32 R80, RZ, RZ, R199 ;  /* 0x000000ffff507224 */ /* 0x000fe200078e00c7 */
[----:B------:R-:W-:Y:S02]  /*7590*/  F2FP.F16.F32.PACK_AB R83, R50, R83 ;  /* 0x000000533253723e */ /* 0x000fe400000000ff */
[----:B------:R-:W-:-:S03]  /*75a0*/  MOV R78, R36 ;  /* 0x00000024004e7202 */ /* 0x000fc60000000f00 */
[----:B------:R-:W-:Y:S02]  /*75b0*/  IMAD.MOV.U32 R82, RZ, RZ, R83 ;  /* 0x000000ffff527224 */ /* 0x000fe400078e0053 */
[----:B------:R-:W-:-:S07]  /*75c0*/  IMAD.MOV.U32 R83, RZ, RZ, R48 ;  /* 0x000000ffff537224 */ /* 0x000fce00078e0030 */
.L_x_1744:
[----:B------:R-:W-:Y:S05]  /*75d0*/  BSYNC B3 ;  /* 0x0000000000037941 */ /* 0x000fea0003800000 */
.L_x_1743:
[----:B------:R-:W-:Y:S01]  /*75e0*/  IADD3 R37, P4, P5, R86, R130, R14 ;  /* 0x0000008256257210 */ /* 0x000fe20007d9e00e */
[----:B------:R-:W-:-:S03]  /*75f0*/  ULDC.64 UR4, c[0x0][0x208] ;  /* 0x0000820000047ab9 */ /* 0x000fc60000000a00 */
[----:B------:R-:W-:Y:S02]  /*7600*/  IADD3.X R38, R84, R155, R111, P4, P5 ;  /* 0x0000009b54267210 */ /* 0x000fe400027ea46f */
[----:B------:R-:W-:-:S13]  /*7610*/  ISETP.GE.AND P4, PT, R159, R144, PT ;  /* 0x000000909f00720c */ /* 0x000fda0003f86270 */
[--C-:B------:R-:W-:Y:S02]  /*7620*/  @!P4 SHF.R.S32.HI R39, RZ, 0x1f, R159.reuse ;  /* 0x0000001fff27c819 */ /* 0x100fe4000001149f */
[----:B------:R-:W-:-:S04]  /*7630*/  @!P4 IADD3 R159, P5, P6, R86, R130, R159 ;  /* 0x00000082569fc210 */ /* 0x000fc80007ebe09f */
[----:B------:R-:W-:Y:S02]  /*7640*/  @!P4 IADD3.X R39, R84, R155, R39, P5, P6 ;  /* 0x0000009b5427c210 */ /* 0x000fe40002fec427 */
[----:B------:R-:W-:-:S04]  /*7650*/  LEA R36, P5, R37, R114, 0x1 ;  /* 0x0000007225247211 */ /* 0x000fc800078a08ff */
[----:B------:R-:W-:Y:S02]  /*7660*/  LEA.HI.X R37, R37, R115, R38, 0x1, P5 ;  /* 0x0000007325257211 */ /* 0x000fe400028f0c26 */
[----:B------:R-:W-:-:S03]  /*7670*/  @!P4 LEA R38, P5, R159, R114, 0x1 ;  /* 0x000000729f26c211 */ /* 0x000fc600078a08ff */
[----:B0-----:R0:W-:Y:S01]  /*7680*/  STG.E.128 desc[UR4][R36.64], R76 ;  /* 0x0000004c24007986 */ /* 0x0011e2000c101d04 */
[----:B------:R-:W-:-:S05]  /*7690*/  @!P4 LEA.HI.X R39, R159, R115, R39, 0x1, P5 ;  /* 0x000000739f27c211 */ /* 0x000fca00028f0c27 */
[----:B--2---:R0:W-:Y:S04]  /*76a0*/  @!P4 STG.E.128 desc[UR4][R38.64], R80 ;  /* 0x000000502600c986 */ /* 0x0041e8000c101d04 */
.L_x_1742:
[----:B------:R-:W-:Y:S05]  /*76b0*/  BSYNC B2 ;  /* 0x0000000000027941 */ /* 0x000fea0003800000 */
.L_x_1741:
[----:B------:R-:W-:Y:S01]  /*76c0*/  ISETP.NE.AND P4, PT, R10, RZ, PT ;  /* 0x000000ff0a00720c */ /* 0x000fe20003f85270 */
[----:B------:R-:W-:-:S12]  /*76d0*/  BSSY B2, `(.L_x_1745) ;  /* 0x000007e000027945 */ /* 0x000fd80003800000 */
[----:B------:R-:W-:Y:S05]  /*76e0*/  @!P4 BRA `(.L_x_1746) ;  /* 0x0000000400f0c947 */ /* 0x000fea0003800000 */
[----:B0-----:R-:W-:Y:S01]  /*76f0*/  SEL R36, R126, R146, !P2 ;  /* 0x000000927e247207 */ /* 0x001fe20005000000 */
[----:B------:R-:W-:Y:S01]  /*7700*/  BSSY B3, `(.L_x_1747) ;  /* 0x0000077000037945 */ /* 0x000fe20003800000 */
[----:B------:R-:W-:Y:S02]  /*7710*/  IADD3 R48, P4, P5, R86, R130, R13 ;  /* 0x0000008256307210 */ /* 0x000fe40007d9e00d */
[----:B------:R-:W-:Y:S02]  /*7720*/  SHF.R.S32.HI R37, RZ, 0x1f, R36 ;  /* 0x0000001fff257819 */ /* 0x000fe40000011424 */
[----:B------:R-:W-:Y:S02]  /*7730*/  IADD3.X R49, R84, R155, R110, P4, P5 ;  /* 0x0000009b54317210 */ /* 0x000fe400027ea46e */
[----:B------:R-:W-:-:S04]  /*7740*/  LEA.HI R36, R37, R36, RZ, 0x4 ;  /* 0x0000002425247211 */ /* 0x000fc800078f20ff */
[----:B------:R-:W-:-:S05]  /*7750*/  LEA.HI.SX32 R36, R36, R113, 0x1c ;  /* 0x0000007124247211 */ /* 0x000fca00078fe2ff */
[----:B------:R-:W-:-:S05]  /*7760*/  IMAD.SHL.U32 R37, R36, 0x8, RZ ;  /* 0x0000000824257824 */ /* 0x000fca00078e00ff */
        /* <DEDUP_REMOVED lines=12> */
[----:B------:R-:W-:-:S04]  /*7830*/  LEA.HI R36, R38, R36, RZ, 0x3 ;  /* 0x0000002426247211 */ /* 0x000fc800078f18ff */
[----:B------:R-:W-:-:S05]  /*7840*/  SHF.R.S32.HI R36, RZ, 0x3, R36 ;  /* 0x00000003ff247819 */ /* 0x000fca0000011424 */
        /* <DEDUP_REMOVED lines=9> */
[----:B------:R-:W-:Y:S01]  /*78e0*/  HADD2.F32 R83, -RZ, R232.H0_H0 ;  /* 0x200000e8ff537230 */ /* 0x000fe20000004100 */
[----:B------:R-:W-:Y:S01]  /*78f0*/  SHF.R.U64 R32, R32, 0x10, R33 ;  /* 0x0000001020207819 */ /* 0x000fe20000001221 */
[----:B--2---:R-:W-:Y:S01]  /*7900*/  HADD2.F32 R81, -RZ, R49.H0_H0 ;  /* 0x20000031ff517230 */ /* 0x004fe20000004100 */
[----:B------:R-:W-:Y:S01]  /*7910*/  SHF.R.U64 R44, R44, 0x10, R45 ;  /* 0x000000102c2c7819 */ /* 0x000fe2000000122d */
[----:B0-----:R-:W-:Y:S01]  /*7920*/  HADD2.F32 R82, -RZ, R37.H0_H0 ;  /* 0x20000025ff527230 */ /* 0x001fe20000004100 */
[----:B------:R-:W-:Y:S01]  /*7930*/  SHF.R.U64 R46, R46, 0x10, R47 ;  /* 0x000000102e2e7819 */ /* 0x000fe2000000122f */
[----:B------:R-:W-:Y:S02]  /*7940*/  HADD2.F32 R80, -RZ, R230.H1_H1 ;  /* 0x300000e6ff507230 */ /* 0x000fe40000004100 */
[-C--:B------:R-:W-:Y:S01]  /*7950*/  FMUL.FTZ R159, R81, R83.reuse ;  /* 0x00000053519f7220 */ /* 0x080fe20000410000 */
[----:B------:R-:W-:Y:S02]  /*7960*/  HADD2.F32 R49, -RZ, R49.H1_H1 ;  /* 0x30000031ff317230 */ /* 0x000fe40000004100 */
[----:B------:R-:W-:Y:S01]  /*7970*/  FMUL.FTZ R83, R82, R83 ;  /* 0x0000005352537220 */ /* 0x000fe20000410000 */
[----:B------:R-:W-:-:S02]  /*7980*/  HADD2.F32 R198, -RZ, R231.H1_H1 ;  /* 0x300000e7ffc67230 */ /* 0x000fc40000004100 */
[-C--:B------:R-:W-:Y:S01]  /*7990*/  FFMA.FTZ R82, R82, R80.reuse, -R159 ;  /* 0x0000005052527223 */ /* 0x080fe2000001089f */
[----:B------:R-:W-:Y:S01]  /*79a0*/  SHF.R.U32.HI R159, RZ, 0x10, R33 ;  /* 0x00000010ff9f7819 */ /* 0x000fe20000011621 */
[----:B------:R-:W-:Y:S01]  /*79b0*/  FFMA.FTZ R81, R81, R80, R83 ;  /* 0x0000005051517223 */ /* 0x000fe20000010053 */
[----:B------:R-:W-:Y:S01]  /*79c0*/  SHF.R.U32.HI R83, RZ, 0x10, R45 ;  /* 0x00000010ff537819 */ /* 0x000fe2000001162d */
[----:B------:R-:W-:Y:S01]  /*79d0*/  HADD2.F32 R80, -RZ, R37.H1_H1 ;  /* 0x30000025ff507230 */ /* 0x000fe20000004100 */
[--C-:B------:R-:W-:Y:S01]  /*79e0*/  SHF.R.U64 R33, R34, 0x10, R35.reuse ;  /* 0x0000001022217819 */ /* 0x100fe20000001223 */
[----:B------:R-:W-:Y:S01]  /*79f0*/  HADD2.F32 R37, -RZ, R159.H0_H0 ;  /* 0x2000009fff257230 */ /* 0x000fe20000004100 */
[----:B------:R-:W-:Y:S01]  /*7a00*/  SHF.R.U32.HI R34, RZ, 0x10, R35 ;  /* 0x00000010ff227819 */ /* 0x000fe20000011623 */
[----:B------:R-:W-:Y:S01]  /*7a10*/  HADD2.F32 R83, -RZ, R83.H0_H0 ;  /* 0x20000053ff537230 */ /* 0x000fe20000004100 */
[----:B------:R-:W-:Y:S01]  /*7a20*/  SHF.R.U32.HI R35, RZ, 0x10, R47 ;  /* 0x00000010ff237819 */ /* 0x000fe2000001162f */
[----:B------:R-:W-:-:S02]  /*7a30*/  HADD2.F32 R32, -RZ, R32.H0_H0 ;  /* 0x20000020ff207230 */ /* 0x000fc40000004100 */
[----:B------:R-:W-:Y:S02]  /*7a40*/  HADD2.F32 R47, -RZ, R34.H0_H0 ;  /* 0x20000022ff2f7230 */ /* 0x000fe40000004100 */
[CC--:B------:R-:W-:Y:S01]  /*7a50*/  FMUL.FTZ R159, R49.reuse, R83.reuse ;  /* 0x00000053319f7220 */ /* 0x0c0fe20000410000 */
[C---:B------:R-:W-:Y:S01]  /*7a60*/  FMUL.FTZ R83, R80.reuse, R83 ;  /* 0x0000005350537220 */ /* 0x040fe20000410000 */
[----:B------:R-:W-:Y:S02]  /*7a70*/  HADD2.F32 R45, -RZ, R35.H0_H0 ;  /* 0x20000023ff2d7230 */ /* 0x000fe40000004100 */
[-C--:B------:R-:W-:Y:S01]  /*7a80*/  FFMA.FTZ R80, R80, R37.reuse, -R159 ;  /* 0x0000002550507223 */ /* 0x080fe2000001089f */
[----:B------:R-:W-:Y:S01]  /*7a90*/  FFMA.FTZ R49, R49, R37, R83 ;  /* 0x0000002531317223 */ /* 0x000fe20000010053 */
[----:B------:R-:W-:Y:S02]  /*7aa0*/  IMAD.MOV.U32 R37, RZ, RZ, R51 ;  /* 0x000000ffff257224 */ /* 0x000fe400078e0033 */
[--C-:B------:R-:W-:Y:S01]  /*7ab0*/  HADD2.F32 R159, -RZ, R39.reuse.H0_H0 ;  /* 0x20000027ff9f7230 */ /* 0x100fe20000004100 */
[----:B------:R-:W-:Y:S01]  /*7ac0*/  F2FP.F16.F32.PACK_AB R80, R80, R82 ;  /* 0x000000525050723e */ /* 0x000fe200000000ff */
[----:B------:R-:W-:Y:S01]  /*7ad0*/  HADD2.F32 R39, -RZ, R39.H1_H1 ;  /* 0x30000027ff277230 */ /* 0x000fe20000004100 */
[----:B------:R-:W-:Y:S01]  /*7ae0*/  F2FP.F16.F32.PACK_AB R49, R49, R81 ;  /* 0x000000513131723e */ /* 0x000fe200000000ff */
[----:B------:R-:W-:-:S02]  /*7af0*/  HADD2.F32 R51, -RZ, R37.H0_H0 ;  /* 0x20000025ff337230 */ /* 0x000fc40000004100 */
[----:B------:R-:W-:Y:S02]  /*7b00*/  HADD2.F32 R37, -RZ, R37.H1_H1 ;  /* 0x30000025ff257230 */ /* 0x000fe40000004100 */
[----:B------:R-:W-:Y:S02]  /*7b10*/  HADD2.F32 R83, -RZ, R230.H0_H0 ;  /* 0x200000e6ff537230 */ /* 0x000fe40000004100 */
[-C--:B------:R-:W-:Y:S01]  /*7b20*/  FMUL.FTZ R179, R51, R198.reuse ;  /* 0x000000c633b37220 */ /* 0x080fe20000410000 */
[----:B------:R-:W-:Y:S01]  /*7b30*/  FMUL.FTZ R198, R159, R198 ;  /* 0x000000c69fc67220 */ /* 0x000fe20000410000 */
[-C--:B------:R-:W-:Y:S01]  /*7b40*/  FMUL.FTZ R34, R37, R45.reuse ;  /* 0x0000002d25227220 */ /* 0x080fe20000410000 */
[----:B------:R-:W-:Y:S02]  /*7b50*/  IMAD.MOV.U32 R35, RZ, RZ, R38 ;  /* 0x000000ffff237224 */ /* 0x000fe400078e0026 */
[----:B------:R-:W-:Y:S01]  /*7b60*/  FMUL.FTZ R45, R39, R45 ;  /* 0x0000002d272d7220 */ /* 0x000fe20000410000 */
[----:B------:R-:W-:-:S02]  /*7b70*/  HADD2.F32 R38, -RZ, R229.H1_H1 ;  /* 0x300000e5ff267230 */ /* 0x000fc40000004100 */
[----:B------:R-:W-:Y:S01]  /*7b80*/  FFMA.FTZ R34, R39, R47, -R34 ;  /* 0x0000002f27227223 */ /* 0x000fe20000010822 */
[----:B------:R-:W-:Y:S02]  /*7b90*/  HADD2.F32 R39, -RZ, R48.H0_H0 ;  /* 0x20000030ff277230 */ /* 0x000fe40000004100 */
[----:B------:R-:W-:Y:S01]  /*7ba0*/  FFMA.FTZ R198, R51, R83, R198 ;  /* 0x0000005333c67223 */ /* 0x000fe200000100c6 */
[----:B------:R-:W-:Y:S01]  /*7bb0*/  FFMA.FTZ R37, R37, R47, R45 ;  /* 0x0000002f25257223 */ /* 0x000fe2000001002d */
[----:B------:R-:W-:Y:S02]  /*7bc0*/  HADD2.F32 R45, -RZ, R229.H0_H0 ;  /* 0x200000e5ff2d7230 */ /* 0x000fe40000004100 */
[----:B------:R-:W-:Y:S01]  /*7bd0*/  FFMA.FTZ R179, R159, R83, -R179 ;  /* 0x000000539fb37223 */ /* 0x000fe200000108b3 */
[----:B------:R-:W-:Y:S02]  /*7be0*/  HADD2.F32 R47, -RZ, R36.H0_H0 ;  /* 0x20000024ff2f7230 */ /* 0x000fe40000004100 */
[----:B------:R-:W-:-:S02]  /*7bf0*/  HADD2.F32 R51, -RZ, R44.H0_H0 ;  /* 0x2000002cff337230 */ /* 0x000fc40000004100 */
[-C--:B------:R-:W-:Y:S01]  /*7c00*/  FMUL.FTZ R44, R39, R38.reuse ;  /* 0x00000026272c7220 */ /* 0x080fe20000410000 */
[----:B------:R-:W-:Y:S02]  /*7c10*/  HADD2.F32 R48, -RZ, R48.H1_H1 ;  /* 0x30000030ff307230 */ /* 0x000fe40000004100 */
[C---:B------:R-:W-:Y:S01]  /*7c20*/  FMUL.FTZ R38, R47.reuse, R38 ;  /* 0x000000262f267220 */ /* 0x040fe20000410000 */
[----:B------:R-:W-:Y:S02]  /*7c30*/  HADD2.F32 R36, -RZ, R36.H1_H1 ;  /* 0x30000024ff247230 */ /* 0x000fe40000004100 */
[----:B------:R-:W-:Y:S01]  /*7c40*/  FFMA.FTZ R44, R47, R45, -R44 ;  /* 0x0000002d2f2c7223 */ /* 0x000fe2000001082c */
[----:B------:R-:W-:Y:S02]  /*7c50*/  HADD2.F32 R46, -RZ, R46.H0_H0 ;  /* 0x2000002eff2e7230 */ /* 0x000fe40000004100 */
[----:B------:R-:W-:Y:S01]  /*7c60*/  FMUL.FTZ R47, R48, R51 ;  /* 0x00000033302f7220 */ /* 0x000fe20000410000 */
[----:B------:R-:W-:Y:S01]  /*7c70*/  FFMA.FTZ R38, R39, R45, R38 ;  /* 0x0000002d27267223 */ /* 0x000fe20000010026 */
[----:B------:R-:W-:Y:S01]  /*7c80*/  FMUL.FTZ R51, R36, R51 ;  /* 0x0000003324337220 */ /* 0x000fe20000410000 */
[----:B------:R-:W-:-:S02]  /*7c90*/  HADD2.F32 R45, -RZ, R50.H0_H0 ;  /* 0x20000032ff2d7230 */ /* 0x000fc40000004100 */
[-C--:B------:R-:W-:Y:S01]  /*7ca0*/  FFMA.FTZ R47, R36, R32.reuse, -R47 ;  /* 0x00000020242f7223 */ /* 0x080fe2000001082f */
[--C-:B------:R-:W-:Y:S02]  /*7cb0*/  HADD2.F32 R39, -RZ, R35.reuse.H0_H0 ;  /* 0x20000023ff277230 */ /* 0x100fe40000004100 */
[----:B------:R-:W-:Y:S01]  /*7cc0*/  FFMA.FTZ R51, R48, R32, R51 ;  /* 0x0000002030337223 */ /* 0x000fe20000010033 */
[----:B------:R-:W-:Y:S01]  /*7cd0*/  HADD2.F32 R32, -RZ, R228.H0_H0 ;  /* 0x200000e4ff207230 */ /* 0x000fe20000004100 */
[----:B------:R-:W-:Y:S01]  /*7ce0*/  F2FP.F16.F32.PACK_AB R34, R34, R179 ;  /* 0x000000b32222723e */ /* 0x000fe200000000ff */
[----:B------:R-:W-:Y:S01]  /*7cf0*/  HADD2.F32 R50, -RZ, R50.H1_H1 ;  /* 0x30000032ff327230 */ /* 0x000fe20000004100 */
[----:B------:R-:W-:Y:S01]  /*7d00*/  F2FP.F16.F32.PACK_AB R44, R47, R44 ;  /* 0x0000002c2f2c723e */ /* 0x000fe200000000ff */
[----:B------:R-:W-:Y:S02]  /*7d10*/  HADD2.F32 R35, -RZ, R35.H1_H1 ;  /* 0x30000023ff237230 */ /* 0x000fe40000004100 */
[----:B------:R-:W-:Y:S01]  /*7d20*/  FMUL.FTZ R83, R39, R32 ;  /* 0x0000002027537220 */ /* 0x000fe20000410000 */
[----:B------:R-:W-:-:S02]  /*7d30*/  HADD2.F32 R48, -RZ, R33.H0_H0 ;  /* 0x20000021ff307230 */ /* 0x000fc40000004100 */
[----:B------:R-:W-:Y:S01]  /*7d40*/  FMUL.FTZ R33, R45, R32 ;  /* 0x000000202d217220 */ /* 0x000fe20000410000 */
[----:B------:R-:W-:Y:S02]  /*7d50*/  HADD2.F32 R36, -RZ, R228.H1_H1 ;  /* 0x300000e4ff247230 */ /* 0x000fe40000004100 */
[CC--:B------:R-:W-:Y:S01]  /*7d60*/  FMUL.FTZ R32, R50.reuse, R46.reuse ;  /* 0x0000002e32207220 */ /* 0x0c0fe20000410000 */
        /* <DEDUP_REMOVED lines=8> */
[----:B------:R-:W-:Y:S01]  /*7df0*/  MOV R37, R80 ;  /* 0x0000005000257202 */ /* 0x000fe20000000f00 */
[----:B------:R-:W-:Y:S01]  /*7e00*/  IMAD.MOV.U32 R36, RZ, RZ, R44 ;  /* 0x000000ffff247224 */ /* 0x000fe200078e002c */
[----:B------:R-:W-:Y:S01]  /*7e10*/  F2FP.F16.F32.PACK_AB R32, R32, R33 ;  /* 0x000000212020723e */ /* 0x000fe200000000ff */
[----:B------:R-:W-:Y:S01]  /*7e20*/  IMAD.MOV.U32 R39, RZ, RZ, R34 ;  /* 0x000000ffff277224 */ /* 0x000fe200078e0022 */
[----:B------:R-:W-:-:S02]  /*7e30*/  F2FP.F16.F32.PACK_AB R46, R46, R83 ;  /* 0x000000532e2e723e */ /* 0x000fc400000000ff */
[----:B------:R-:W-:Y:S01]  /*7e40*/  MOV R51, R198 ;  /* 0x000000c600337202 */ /* 0x000fe20000000f00 */
[----:B------:R-:W-:Y:S02]  /*7e50*/  IMAD.MOV.U32 R38, RZ, RZ, R32 ;  /* 0x000000ffff267224 */ /* 0x000fe400078e0020 */
[----:B------:R-:W-:-:S07]  /*7e60*/  IMAD.MOV.U32 R50, RZ, RZ, R46 ;  /* 0x000000ffff327224 */ /* 0x000fce00078e002e */
.L_x_1748:
[----:B------:R-:W-:Y:S05]  /*7e70*/  BSYNC B3 ;  /* 0x0000000000037941 */ /* 0x000fea0003800000 */
.L_x_1747:
[----:B------:R-:W-:Y:S02]  /*7e80*/  ULDC.64 UR4, c[0x0][0x208] ;  /* 0x0000820000047ab9 */ /* 0x000fe40000000a00 */
[----:B0-----:R3:W-:Y:S04]  /*7e90*/  STG.E.128 desc[UR4][R76.64], R36 ;  /* 0x000000244c007986 */ /* 0x0017e8000c101d04 */
[----:B--2---:R3:W-:Y:S02]  /*7ea0*/  @!P4 STG.E.128 desc[UR4][R78.64], R48 ;  /* 0x000000304e00c986 */ /* 0x0047e4000c101d04 */
.L_x_1746:
[----:B------:R-:W-:Y:S05]  /*7eb0*/  BSYNC B2 ;  /* 0x0000000000027941 */ /* 0x000fea0003800000 */
.L_x_1745:
[----:B------:R-:W-:-:S13]  /*7ec0*/  ISETP.NE.AND P4, PT, R9, RZ, PT ;  /* 0x000000ff0900720c */ /* 0x000fda0003f85270 */
[----:B------:R-:W-:Y:S05]  /*7ed0*/  @!P4 BRA `(.L_x_1740) ;  /* 0x0000000400d8c947 */ /* 0x000fea0003800000 */
[----:B------:R-:W2:Y:S01]  /*7ee0*/  LDL R32, [R1+0x4] ;  /* 0x0000040001207983 */ /* 0x000ea20000100800 */
[----:B------:R-:W-:Y:S01]  /*7ef0*/  IADD3 R35, P4, P5, R86, R130, R12 ;  /* 0x0000008256237210 */ /* 0x000fe20007d9e00c */
[----:B------:R-:W-:Y:S03]  /*7f00*/  BSSY B2, `(.L_x_1749) ;  /* 0x0000070000027945 */ /* 0x000fe60003800000 */
[----:B------:R-:W-:Y:S02]  /*7f10*/  IADD3.X R34, R84, R155, R109, P4, P5 ;  /* 0x0000009b54227210 */ /* 0x000fe400027ea46d */
[----:B--2---:R-:W-:-:S04]  /*7f20*/  LOP3.LUT P6, RZ, R32, 0x1, RZ, 0xc0, !PT ;  /* 0x0000000120ff7812 */ /* 0x004fc800078cc0ff */
[----:B------:R-:W-:-:S04]  /*7f30*/  SEL R32, R126, R146, !P6 ;  /* 0x000000927e207207 */ /* 0x000fc80007000000 */
[----:B------:R-:W-:-:S04]  /*7f40*/  SHF.R.S32.HI R33, RZ, 0x1f, R32 ;  /* 0x0000001fff217819 */ /* 0x000fc80000011420 */
[----:B------:R-:W-:-:S04]  /*7f50*/  LEA.HI R33, R33, R32, RZ, 0x4 ;  /* 0x0000002021217211 */ /* 0x000fc800078f20ff */
[----:B------:R-:W-:-:S05]  /*7f60*/  LEA.HI.SX32 R32, R33, R112, 0x1c ;  /* 0x0000007021207211 */ /* 0x000fca00078fe2ff */
[----:B------:R-:W-:-:S05]  /*7f70*/  IMAD.SHL.U32 R33, R32, 0x8, RZ ;  /* 0x0000000820217824 */ /* 0x000fca00078e00ff */
[----:B------:R-:W-:-:S13]  /*7f80*/  ISETP.GE.AND P4, PT, R33, R144, PT ;  /* 0x000000902100720c */ /* 0x000fda0003f86270 */
[--C-:B0--3--:R-:W-:Y:S02]  /*7f90*/  @!P4 SHF.R.S32.HI R36, RZ, 0x1f, R33.reuse ;  /* 0x0000001fff24c819 */ /* 0x109fe40000011421 */
[----:B------:R-:W-:-:S04]  /*7fa0*/  @!P4 IADD3 R130, P5, P6, R86, R130, R33 ;  /* 0x000000825682c210 */ /* 0x000fc80007ebe021 */
[----:B------:R-:W-:Y:S02]  /*7fb0*/  @!P4 IADD3.X R36, R84, R155, R36, P5, P6 ;  /* 0x0000009b5424c210 */ /* 0x000fe40002fec424 */
[----:B------:R-:W-:-:S04]  /*7fc0*/  LEA R44, P5, R35, R114, 0x1 ;  /* 0x00000072232c7211 */ /* 0x000fc800078a08ff */
[----:B------:R-:W-:Y:S02]  /*7fd0*/  LEA.HI.X R45, R35, R115, R34, 0x1, P5 ;  /* 0x00000073232d7211 */ /* 0x000fe400028f0c22 */
[----:B------:R-:W-:Y:S02]  /*7fe0*/  SHF.R.S32.HI R35, RZ, 0x1f, R32 ;  /* 0x0000001fff237819 */ /* 0x000fe40000011420 */
[----:B------:R-:W-:Y:S02]  /*7ff0*/  @!P4 LEA R46, P5, R130, R114, 0x1 ;  /* 0x00000072822ec211 */ /* 0x000fe400078a08ff */
[----:B------:R-:W-:Y:S02]  /*8000*/  LEA.HI R35, R35, R32, RZ, 0x3 ;  /* 0x0000002023237211 */ /* 0x000fe400078f18ff */
[----:B------:R-:W-:Y:S01]  /*8010*/  LOP3.LUT R32, R174, 0x38, R33, 0xf8, !PT ;  /* 0x00000038ae207812 */ /* 0x000fe200078ef821 */
[----:B------:R-:W-:Y:S01]  /*8020*/  IMAD R33, R17, 0x4800, R139 ;  /* 0x0000480011217824 */ /* 0x000fe200078e028b */
[----:B------:R-:W-:-:S02]  /*8030*/  SHF.R.S32.HI R35, RZ, 0x3, R35 ;  /* 0x00000003ff237819 */ /* 0x000fc40000011423 */
[----:B------:R-:W-:Y:S01]  /*8040*/  LOP3.LUT R32, R32, R175, RZ, 0x3c, !PT ;  /* 0x000000af20207212 */ /* 0x000fe200078e3cff */
[----:B------:R-:W-:Y:S01]  /*8050*/  IMAD R33, R33, 0x2, R16 ;  /* 0x0000000221217824 */ /* 0x000fe200078e0210 */
[----:B------:R-:W-:Y:S01]  /*8060*/  @!P4 LEA.HI.X R47, R130, R115, R36, 0x1, P5 ;  /* 0x00000073822fc211 */ /* 0x000fe200028f0c24 */
[----:B------:R-:W-:Y:S01]  /*8070*/  IMAD R35, R35, 0x1800, R176 ;  /* 0x0000180023237824 */ /* 0x000fe200078e02b0 */
[----:B------:R-:W-:-:S03]  /*8080*/  ISETP.GE.AND P5, PT, R166, R119, PT ;  /* 0x00000077a600720c */ /* 0x000fc60003fa6270 */
[----:B------:R-:W-:-:S04]  /*8090*/  IMAD.IADD R32, R35, 0x1, R32 ;  /* 0x0000000123207824 */ /* 0x000fc800078e0220 */
[----:B------:R-:W-:-:S04]  /*80a0*/  IMAD R35, R17, 0x4800, R32 ;  /* 0x0000480011237824 */ /* 0x000fc800078e0220 */
[----:B------:R-:W-:Y:S02]  /*80b0*/  IMAD R36, R35, 0x2, R16 ;  /* 0x0000000223247824 */ /* 0x000fe400078e0210 */
        /* <DEDUP_REMOVED lines=36> */
[----:B------:R-:W-:Y:S02]  /*8300*/  HADD2.F32 R33, -RZ, R218.H1_H1 ;  /* 0x300000daff217230 */ /* 0x000fe40000004100 */
[-C--:B------:R-:W-:Y:S01]  /*8310*/  FMUL.FTZ R37, R50, R42.reuse ;  /* 0x0000002a32257220 */ /* 0x080fe20000410000 */
[----:B------:R-:W-:Y:S02]  /*8320*/  HADD2.F32 R221, -RZ, R221.H0_H0 ;  /* 0x200000ddffdd7230 */ /* 0x000fe40000004100 */
[----:B------:R-:W-:Y:S01]  /*8330*/  FMUL.FTZ R42, R35, R42 ;  /* 0x0000002a232a7220 */ /* 0x000fe20000410000 */
[----:B------:R-:W-:-:S02]  /*8340*/  HADD2.F32 R29, -RZ, R29.H0_H0 ;  /* 0x2000001dff1d7230 */ /* 0x000fc40000004100 */
[----:B------:R-:W-:Y:S01]  /*8350*/  FFMA.FTZ R37, R35, R51, -R37 ;  /* 0x0000003323257223 */ /* 0x000fe20000010825 */
[-C--:B------:R-:W-:Y:S01]  /*8360*/  FFMA.FTZ R31, R39, R33.reuse, -R31 ;  /* 0x00000021271f7223 */ /* 0x080fe2000001081f */
[----:B------:R-:W-:Y:S01]  /*8370*/  FFMA.FTZ R76, R43, R33, R76 ;  /* 0x000000212b4c7223 */ /* 0x000fe2000001004c */
[----:B------:R-:W-:Y:S02]  /*8380*/  HADD2.F32 R35, -RZ, R36.H0_H0 ;  /* 0x20000024ff237230 */ /* 0x000fe40000004100 */
[----:B------:R-:W-:Y:S01]  /*8390*/  FFMA.FTZ R42, R50, R51, R42 ;  /* 0x00000033322a7223 */ /* 0x000fe2000001002a */
[----:B------:R-:W-:Y:S02]  /*83a0*/  HADD2.F32 R33, -RZ, R32.H0_H0 ;  /* 0x20000020ff217230 */ /* 0x000fe40000004100 */
[----:B------:R-:W-:Y:S02]  /*83b0*/  HADD2.F32 R36, -RZ, R36.H1_H1 ;  /* 0x30000024ff247230 */ /* 0x000fe40000004100 */
[----:B------:R-:W-:Y:S01]  /*83c0*/  HADD2.F32 R32, -RZ, R32.H1_H1 ;  /* 0x30000020ff207230 */ /* 0x000fe20000004100 */
[----:B------:R-:W-:Y:S01]  /*83d0*/  F2FP.F16.F32.PACK_AB R42, R42, R76 ;  /* 0x0000004c2a2a723e */ /* 0x000fe200000000ff */
[----:B------:R-:W-:-:S02]  /*83e0*/  HADD2.F32 R219, -RZ, R219.H0_H0 ;  /* 0x200000dbffdb7230 */ /* 0x000fc40000004100 */
[----:B------:R-:W-:Y:S01]  /*83f0*/  FMUL.FTZ R43, R36, R29 ;  /* 0x0000001d242b7220 */ /* 0x000fe20000410000 */
[----:B------:R-:W-:Y:S02]  /*8400*/  HADD2.F32 R39, -RZ, R28.H0_H0 ;  /* 0x2000001cff277230 */ /* 0x000fe40000004100 */
[----:B------:R-:W-:Y:S01]  /*8410*/  FMUL.FTZ R28, R35, R221 ;  /* 0x000000dd231c7220 */ /* 0x000fe20000410000 */
[----:B------:R-:W-:Y:S01]  /*8420*/  FMUL.FTZ R29, R32, R29 ;  /* 0x0000001d201d7220 */ /* 0x000fe20000410000 */
[C---:B------:R-:W-:Y:S01]  /*8430*/  FMUL.FTZ R221, R33.reuse, R221 ;  /* 0x000000dd21dd7220 */ /* 0x040fe20000410000 */
[----:B------:R-:W-:Y:S02]  /*8440*/  HADD2.F32 R220, -RZ, R220.H0_H0 ;  /* 0x200000dcffdc7230 */ /* 0x000fe40000004100 */
[----:B------:R-:W-:Y:S01]  /*8450*/  FFMA.FTZ R28, R33, R219, -R28 ;  /* 0x000000db211c7223 */ /* 0x000fe2000001081c */
[----:B------:R-:W-:Y:S01]  /*8460*/  FFMA.FTZ R36, R36, R39, R29 ;  /* 0x0000002724247223 */ /* 0x000fe2000001001d */
[----:B------:R-:W-:-:S02]  /*8470*/  HADD2.F32 R33, -RZ, R38.H0_H0 ;  /* 0x20000026ff217230 */ /* 0x000fc40000004100 */
[----:B------:R-:W-:Y:S01]  /*8480*/  FFMA.FTZ R221, R35, R219, R221 ;  /* 0x000000db23dd7223 */ /* 0x000fe200000100dd */
[----:B------:R-:W-:Y:S02]  /*8490*/  HADD2.F32 R41, -RZ, R41.H0_H0 ;  /* 0x20000029ff297230 */ /* 0x000fe40000004100 */
[----:B------:R-:W-:Y:S01]  /*84a0*/  FFMA.FTZ R43, R32, R39, -R43 ;  /* 0x00000027202b7223 */ /* 0x000fe2000001082b */
[----:B------:R-:W-:Y:S02]  /*84b0*/  HADD2.F32 R29, -RZ, R34.H0_H0 ;  /* 0x20000022ff1d7230 */ /* 0x000fe40000004100 */
[----:B------:R-:W-:Y:S01]  /*84c0*/  HADD2.F32 R38, -RZ, R38.H1_H1 ;  /* 0x30000026ff267230 */ /* 0x000fe20000004100 */
[----:B------:R-:W-:Y:S01]  /*84d0*/  F2FP.F16.F32.PACK_AB R36, R36, R221 ;  /* 0x000000dd2424723e */ /* 0x000fe200000000ff */
[----:B------:R-:W-:Y:S01]  /*84e0*/  HADD2.F32 R34, -RZ, R34.H1_H1 ;  /* 0x30000022ff227230 */ /* 0x000fe20000004100 */
[----:B------:R-:W-:Y:S01]  /*84f0*/  F2FP.F16.F32.PACK_AB R32, R43, R28 ;  /* 0x0000001c2b20723e */ /* 0x000fe200000000ff */
[----:B------:R-:W-:-:S02]  /*8500*/  HADD2.F32 R218, -RZ, R218.H0_H0 ;  /* 0x200000daffda7230 */ /* 0x000fc40000004100 */
[-C--:B------:R-:W-:Y:S01]  /*8510*/  FMUL.FTZ R39, R38, R41.reuse ;  /* 0x0000002926277220 */ /* 0x080fe20000410000 */
[----:B------:R-:W-:Y:S02]  /*8520*/  HADD2.F32 R35, -RZ, R30.H0_H0 ;  /* 0x2000001eff237230 */ /* 0x000fe40000004100 */
[-C--:B------:R-:W-:Y:S01]  /*8530*/  FMUL.FTZ R30, R33, R220.reuse ;  /* 0x000000dc211e7220 */ /* 0x080fe20000410000 */
[C---:B------:R-:W-:Y:S01]  /*8540*/  FMUL.FTZ R220, R29.reuse, R220 ;  /* 0x000000dc1ddc7220 */ /* 0x040fe20000410000 */
[C---:B------:R-:W-:Y:S02]  /*8550*/  FMUL.FTZ R41, R34.reuse, R41 ;  /* 0x0000002922297220 */ /* 0x040fe40000410000 */
[-C--:B------:R-:W-:Y:S01]  /*8560*/  FFMA.FTZ R30, R29, R218.reuse, -R30 ;  /* 0x000000da1d1e7223 */ /* 0x080fe2000001081e */
[-C--:B------:R-:W-:Y:S01]  /*8570*/  FFMA.FTZ R39, R34, R35.reuse, -R39 ;  /* 0x0000002322277223 */ /* 0x080fe20000010827 */
[----:B------:R-:W-:Y:S01]  /*8580*/  FFMA.FTZ R220, R33, R218, R220 ;  /* 0x000000da21dc7223 */ /* 0x000fe200000100dc */
[----:B------:R-:W-:Y:S01]  /*8590*/  FFMA.FTZ R41, R38, R35, R41 ;  /* 0x0000002326297223 */ /* 0x000fe20000010029 */
[----:B------:R-:W-:-:S02]  /*85a0*/  F2FP.F16.F32.PACK_AB R35, R37, R31 ;  /* 0x0000001f2523723e */ /* 0x000fc400000000ff */
[----:B------:R-:W-:Y:S02]  /*85b0*/  F2FP.F16.F32.PACK_AB R34, R39, R30 ;  /* 0x0000001e2722723e */ /* 0x000fe400000000ff */
[----:B------:R-:W-:Y:S02]  /*85c0*/  F2FP.F16.F32.PACK_AB R33, R49, R48 ;  /* 0x000000303121723e */ /* 0x000fe400000000ff */
[----:B------:R-:W-:Y:S02]  /*85d0*/  F2FP.F16.F32.PACK_AB R37, R40, R77 ;  /* 0x0000004d2825723e */ /* 0x000fe400000000ff */
[----:B------:R-:W-:Y:S02]  /*85e0*/  F2FP.F16.F32.PACK_AB R38, R41, R220 ;  /* 0x000000dc2926723e */ /* 0x000fe400000000ff */
[----:B------:R-:W-:-:S07]  /*85f0*/  MOV R39, R42 ;  /* 0x0000002a00277202 */ /* 0x000fce0000000f00 */
.L_x_1750:
[----:B------:R-:W-:Y:S05]  /*8600*/  BSYNC B2 ;  /* 0x0000000000027941 */ /* 0x000fea0003800000 */
.L_x_1749:
[----:B------:R-:W-:Y:S02]  /*8610*/  ULDC.64 UR4, c[0x0][0x208] ;  /* 0x0000820000047ab9 */ /* 0x000fe40000000a00 */
[----:B0-----:R4:W-:Y:S04]  /*8620*/  STG.E.128 desc[UR4][R44.64], R32 ;  /* 0x000000202c007986 */ /* 0x0019e8000c101d04 */
[----:B--2---:R4:W-:Y:S02]  /*8630*/  @!P4 STG.E.128 desc[UR4][R46.64], R36 ;  /* 0x000000242e00c986 */ /* 0x0049e4000c101d04 */
.L_x_1740:
[----:B------:R-:W-:Y:S05]  /*8640*/  BSYNC B1 ;  /* 0x0000000000017941 */ /* 0x000fea0003800000 */
.L_x_1739:
[-C--:B--2---:R-:W-:Y:S02]  /*8650*/  IMAD R28, R147, R122.reuse, RZ ;  /* 0x0000007a931c7224 */ /* 0x084fe400078e02ff */
[----:B------:R-:W-:-:S04]  /*8660*/  IMAD.WIDE.U32 R124, R188, R122, R124 ;  /* 0x0000007abc7c7225 */ /* 0x000fc800078e007c */
[----:B------:R-:W-:Y:S01]  /*8670*/  IMAD R123, R188, R123, R28 ;  /* 0x0000007bbc7b7224 */ /* 0x000fe200078e021c */
[----:B------:R-:W-:Y:S06]  /*8680*/  @P0 BRA `(.L_x_1709) ;  /* 0x0000001800c80947 */ /* 0x000fec0003800000 */
[----:B------:R-:W-:Y:S01]  /*8690*/  ISETP.NE.AND P0, PT, R11, RZ, PT ;  /* 0x000000ff0b00720c */ /* 0x000fe20003f05270 */
[----:B------:R-:W-:Y:S01]  /*86a0*/  BSSY B1, `(.L_x_1751) ;  /* 0x0000079000017945 */ /* 0x000fe20003800000 */
[----:B------:R-:W-:-:S11]  /*86b0*/  IMAD.IADD R40, R125, 0x1, R123 ;  /* 0x000000017d287824 */ /* 0x000fd600078e027b */
[----:B------:R-:W-:Y:S05]  /*86c0*/  @!P0 BRA `(.L_x_1752) ;  /* 0x0000000400d88947 */ /* 0x000fea0003800000 */
[----:B------:R-:W-:Y:S01]  /*86d0*/  SEL R28, R126, R146, !P3 ;  /* 0x000000927e1c7207 */ /* 0x000fe20005800000 */
[----:B------:R-:W-:Y:S01]  /*86e0*/  BSSY B2, `(.L_x_1753) ;  /* 0x0000071000027945 */ /* 0x000fe20003800000 */
[----:B----4-:R-:W-:Y:S02]  /*86f0*/  IADD3 R32, P0, P4, R86, R124, R14 ;  /* 0x0000007c56207210 */ /* 0x010fe40007c1e00e */
[----:B------:R-:W-:Y:S02]  /*8700*/  SHF.R.S32.HI R29, RZ, 0x1f, R28 ;  /* 0x0000001fff1d7819 */ /* 0x000fe4000001141c */
[----:B------:R-:W-:Y:S02]  /*8710*/  IADD3.X R34, R84, R40, R111, P0, P4 ;  /* 0x0000002854227210 */ /* 0x000fe400007e846f */
[----:B------:R-:W-:-:S04]  /*8720*/  LEA.HI R29, R29, R28, RZ, 0x4 ;  /* 0x0000001c1d1d7211 */ /* 0x000fc800078f20ff */
[----:B------:R-:W-:-:S04]  /*8730*/  LEA.HI.SX32 R29, R29, R116, 0x1c ;  /* 0x000000741d1d7211 */ /* 0x000fc800078fe2ff */
[----:B------:R-:W-:Y:S01]  /*8740*/  SHF.R.S32.HI R28, RZ, 0x1f, R29 ;  /* 0x0000001fff1c7819 */ /* 0x000fe2000001141d */
[----:B------:R-:W-:-:S03]  /*8750*/  IMAD.SHL.U32 R31, R29, 0x8, RZ ;  /* 0x000000081d1f7824 */ /* 0x000fc600078e00ff */
[----:B------:R-:W-:Y:S02]  /*8760*/  LEA.HI R28, R28, R29, RZ, 0x3 ;  /* 0x0000001d1c1c7211 */ /* 0x000fe400078f18ff */
[----:B------:R-:W-:Y:S02]  /*8770*/  ISETP.GE.AND P0, PT, R31, R144, PT ;  /* 0x000000901f00720c */ /* 0x000fe40003f06270 */
[----:B------:R-:W-:Y:S02]  /*8780*/  SHF.R.S32.HI R35, RZ, 0x3, R28 ;  /* 0x00000003ff237819 */ /* 0x000fe4000001141c */
[----:B------:R-:W-:-:S03]  /*8790*/  LOP3.LUT R29, R173, 0x38, R31, 0xf8, !PT ;  /* 0x00000038ad1d7812 */ /* 0x000fc600078ef81f */
[----:B------:R-:W-:Y:S01]  /*87a0*/  IMAD R28, R35, 0x1800, R178 ;  /* 0x00001800231c7824 */ /* 0x000fe200078e02b2 */
[----:B------:R-:W-:-:S05]  /*87b0*/  LOP3.LUT R29, R29, R208, RZ, 0x3c, !PT ;  /* 0x000000d01d1d7212 */ /* 0x000fca00078e3cff */
[----:B------:R-:W-:Y:S01]  /*87c0*/  @!P0 SHF.R.S32.HI R33, RZ, 0x1f, R31 ;  /* 0x0000001fff218819 */ /* 0x000fe2000001141f */
[----:B------:R-:W-:Y:S01]  /*87d0*/  IMAD.IADD R28, R28, 0x1, R29 ;  /* 0x000000011c1c7824 */ /* 0x000fe200078e021d */
[----:B------:R-:W-:Y:S01]  /*87e0*/  @!P0 IADD3 R30, P4, P5, R86, R124, R31 ;  /* 0x0000007c561e8210 */ /* 0x000fe20007d9e01f */
[C---:B------:R-:W-:Y:S02]  /*87f0*/  IMAD R29, R17.reuse, 0x4800, R140 ;  /* 0x00004800111d7824 */ /* 0x040fe400078e028c */
[----:B------:R-:W-:Y:S01]  /*8800*/  IMAD R31, R17, 0x4800, R28 ;  /* 0x00004800111f7824 */ /* 0x000fe200078e021c */
[----:B------:R-:W-:Y:S01]  /*8810*/  @!P0 IADD3.X R33, R84, R40, R33, P4, P5 ;  /* 0x0000002854218210 */ /* 0x000fe200027ea421 */
[----:B------:R-:W-:Y:S01]  /*8820*/  IMAD R29, R29, 0x2, R16 ;  /* 0x000000021d1d7824 */ /* 0x000fe200078e0210 */
[----:B0--3--:R-:W-:-:S04]  /*8830*/  LEA R36, P4, R32, R114, 0x1 ;  /* 0x0000007220247211 */ /* 0x009fc800078808ff */
[----:B------:R-:W-:Y:S02]  /*8840*/  LEA.HI.X R37, R32, R115, R34, 0x1, P4 ;  /* 0x0000007320257211 */ /* 0x000fe400020f0c22 */
[----:B------:R-:W-:Y:S02]  /*8850*/  LEA R32, R31, R16, 0x1 ;  /* 0x000000101f207211 */ /* 0x000fe400078e08ff */
[----:B------:R-:W-:-:S04]  /*8860*/  @!P0 LEA R38, P4, R30, R114, 0x1 ;  /* 0x000000721e268211 */ /* 0x000fc800078808ff */
[----:B------:R-:W-:Y:S02]  /*8870*/  @!P0 LEA.HI.X R39, R30, R115, R33, 0x1, P4 ;  /* 0x000000731e278211 */ /* 0x000fe400020f0c21 */
[----:B------:R-:W0:Y:S01]  /*8880*/  LDS.128 R28, [R29+0x18400] ;  /* 0x018400001d1c7984 */ /* 0x000e220000000c00 */
[----:B------:R-:W-:-:S03]  /*8890*/  ISETP.GE.AND P4, PT, R18, R119, PT ;  /* 0x000000771200720c */ /* 0x000fc60003f86270 */
[----:B------:R-:W2:Y:S10]  /*88a0*/  LDS.128 R32, [R32+0x18400] ;  /* 0x0184000020207984 */ /* 0x000eb40000000c00 */
[----:B------:R-:W-:Y:S05]  /*88b0*/  @P4 BRA `(.L_x_1754) ;  /* 0x00000004004c4947 */ /* 0x000fea0003800000 */
[----:B------:R-:W-:Y:S01]  /*88c0*/  SHF.R.U64 R42, R72, 0x10, R73 ;  /* 0x00000010482a7819 */ /* 0x000fe20000001249 */
[----:B--2---:R-:W-:Y:S01]  /*88d0*/  IMAD.MOV.U32 R45, RZ, RZ, R33 ;  /* 0x000000ffff2d7224 */ /* 0x004fe200078e0021 */
[----:B------:R-:W-:Y:S01]  /*88e0*/  SHF.R.U32.HI R72, RZ, 0x10, R73 ;  /* 0x00000010ff487819 */ /* 0x000fe20000011649 */
[----:B0-----:R-:W-:Y:S01]  /*88f0*/  IMAD.MOV.U32 R33, RZ, RZ, R31 ;  /* 0x000000ffff217224 */ /* 0x001fe200078e001f */
[--C-:B------:R-:W-:Y:S01]  /*8900*/  SHF.R.U64 R41, R60, 0x10, R61.reuse ;  /* 0x000000103c297819 */ /* 0x100fe2000000123d */
[----:B------:R-:W-:Y:S01]  /*8910*/  HADD2.F32 R50, -RZ, R217.H1_H1 ;  /* 0x300000d9ff327230 */ /* 0x000fe20000004100 */
[----:B------:R-:W-:Y:S01]  /*8920*/  SHF.R.U32.HI R60, RZ, 0x10, R61 ;  /* 0x00000010ff3c7819 */ /* 0x000fe2000001163d */
[--C-:B------:R-:W-:Y:S01]  /*8930*/  HADD2.F32 R47, -RZ, R45.reuse.H0_H0 ;  /* 0x2000002dff2f7230 */ /* 0x100fe20000004100 */
[--C-:B------:R-:W-:Y:S01]  /*8940*/  SHF.R.U64 R44, R74, 0x10, R75.reuse ;  /* 0x000000104a2c7819 */ /* 0x100fe2000000124b */
[----:B------:R-:W-:Y:S01]  /*8950*/  HADD2.F32 R45, -RZ, R45.H1_H1 ;  /* 0x3000002dff2d7230 */ /* 0x000fe20000004100 */
[----:B------:R-:W-:Y:S01]  /*8960*/  SHF.R.U32.HI R74, RZ, 0x10, R75 ;  /* 0x00000010ff4a7819 */ /* 0x000fe2000001164b */
[----:B------:R-:W-:-:S02]  /*8970*/  HADD2.F32 R31, -RZ, R29.H0_H0 ;  /* 0x2000001dff1f7230 */ /* 0x000fc40000004100 */
[-C--:B------:R-:W-:Y:S01]  /*8980*/  FMUL.FTZ R76, R47, R50.reuse ;  /* 0x000000322f4c7220 */ /* 0x080fe20000410000 */
[----:B------:R-:W-:Y:S01]  /*8990*/  HADD2.F32 R72, -RZ, R72.H0_H0 ;  /* 0x20000048ff487230 */ /* 0x000fe20000004100 */
[--C-:B------:R-:W-:Y:S01]  /*89a0*/  SHF.R.U64 R43, R62, 0x10, R63.reuse ;  /* 0x000000103e2b7819 */ /* 0x100fe2000000123f */
[----:B------:R-:W-:Y:S02]  /*89b0*/  HADD2.F32 R46, -RZ, R29.H1_H1 ;  /* 0x3000001dff2e7230 */ /* 0x000fe40000004100 */
[----:B------:R-:W-:Y:S01]  /*89c0*/  FMUL.FTZ R50, R31, R50 ;  /* 0x000000321f327220 */ /* 0x000fe20000410000 */
[----:B------:R-:W-:Y:S02]  /*89d0*/  HADD2.F32 R48, -RZ, R215.H1_H1 ;  /* 0x300000d7ff307230 */ /* 0x000fe40000004100 */
[-C--:B------:R-:W-:Y:S01]  /*89e0*/  FMUL.FTZ R49, R45, R72.reuse ;  /* 0x000000482d317220 */ /* 0x080fe20000410000 */
[----:B------:R-:W-:Y:S02]  /*89f0*/  HADD2.F32 R60, -RZ, R60.H0_H0 ;  /* 0x2000003cff3c7230 */ /* 0x000fe40000004100 */
[C---:B------:R-:W-:Y:S01]  /*8a00*/  FMUL.FTZ R72, R46.reuse, R72 ;  /* 0x000000482e487220 */ /* 0x040fe20000410000 */
[----:B------:R-:W-:Y:S01]  /*8a10*/  SHF.R.U32.HI R62, RZ, 0x10, R63 ;  /* 0x00000010ff3e7819 */ /* 0x000fe2000001163f */
[-C--:B------:R-:W-:Y:S01]  /*8a20*/  FFMA.FTZ R29, R31, R48.reuse, -R76 ;  /* 0x000000301f1d7223 */ /* 0x080fe2000001084c */
[----:B------:R-:W-:Y:S01]  /*8a30*/  FFMA.FTZ R31, R47, R48, R50 ;  /* 0x000000302f1f7223 */ /* 0x000fe20000010032 */
[-C--:B------:R-:W-:Y:S01]  /*8a40*/  FFMA.FTZ R46, R46, R60.reuse, -R49 ;  /* 0x0000003c2e2e7223 */ /* 0x080fe20000010831 */
[----:B------:R-:W-:Y:S01]  /*8a50*/  FFMA.FTZ R48, R45, R60, R72 ;  /* 0x0000003c2d307223 */ /* 0x000fe20000010048 */
[----:B------:R-:W-:-:S02]  /*8a60*/  HADD2.F32 R76, -RZ, R216.H1_H1 ;  /* 0x300000d8ff4c7230 */ /* 0x000fc40000004100 */
[--C-:B------:R-:W-:Y:S01]  /*8a70*/  HADD2.F32 R45, -RZ, R35.reuse.H0_H0 ;  /* 0x20000023ff2d7230 */ /* 0x100fe20000004100 */
[----:B------:R-:W-:Y:S01]  /*8a80*/  F2FP.F16.F32.PACK_AB R29, R46, R29 ;  /* 0x0000001d2e1d723e */ /* 0x000fe200000000ff */
[----:B------:R-:W-:Y:S02]  /*8a90*/  HADD2.F32 R60, -RZ, R35.H1_H1 ;  /* 0x30000023ff3c7230 */ /* 0x000fe40000004100 */
[----:B------:R-:W-:Y:S02]  /*8aa0*/  HADD2.F32 R49, -RZ, R74.H0_H0 ;  /* 0x2000004aff317230 */ /* 0x000fe40000004100 */
[--C-:B------:R-:W-:Y:S02]  /*8ab0*/  HADD2.F32 R35, -RZ, R33.reuse.H0_H0 ;  /* 0x20000021ff237230 */ /* 0x100fe40000004100 */
[----:B------:R-:W-:Y:S02]  /*8ac0*/  HADD2.F32 R50, -RZ, R33.H1_H1 ;  /* 0x30000021ff327230 */ /* 0x000fe40000004100 */
[----:B------:R-:W-:Y:S01]  /*8ad0*/  FMUL.FTZ R51, R60, R49 ;  /* 0x000000313c337220 */ /* 0x000fe20000410000 */
[----:B------:R-:W-:-:S02]  /*8ae0*/  HADD2.F32 R72, -RZ, R214.H1_H1 ;  /* 0x300000d6ff487230 */ /* 0x000fc40000004100 */
[----:B------:R-:W-:Y:S02]  /*8af0*/  HADD2.F32 R47, -RZ, R62.H0_H0 ;  /* 0x2000003eff2f7230 */ /* 0x000fe40000004100 */
[-C--:B------:R-:W-:Y:S01]  /*8b00*/  FMUL.FTZ R62, R45, R76.reuse ;  /* 0x0000004c2d3e7220 */ /* 0x080fe20000410000 */
[C---:B------:R-:W-:Y:S01]  /*8b10*/  FMUL.FTZ R76, R35.reuse, R76 ;  /* 0x0000004c234c7220 */ /* 0x040fe20000410000 */
[----:B------:R-:W-:Y:S01]  /*8b20*/  FMUL.FTZ R49, R50, R49 ;  /* 0x0000003132317220 */ /* 0x000fe20000410000 */
[----:B------:R-:W-:Y:S02]  /*8b30*/  HADD2.F32 R217, -RZ, R217.H0_H0 ;  /* 0x200000d9ffd97230 */ /* 0x000fe40000004100 */
[-C--:B------:R-:W-:Y:S01]  /*8b40*/  FFMA.FTZ R33, R35, R72.reuse, -R62 ;  /* 0x0000004823217223 */ /* 0x080fe2000001083e */
[----:B------:R-:W-:Y:S01]  /*8b50*/  FFMA.FTZ R35, R45, R72, R76 ;  /* 0x000000482d237223 */ /* 0x000fe2000001004c */
[----:B------:R-:W-:Y:S01]  /*8b60*/  FFMA.FTZ R60, R60, R47, R49 ;  /* 0x0000002f3c3c7223 */ /* 0x000fe20000010031 */
[----:B------:R-:W-:-:S02]  /*8b70*/  HADD2.F32 R72, -RZ, R42.H0_H0 ;  /* 0x2000002aff487230 */ /* 0x000fc40000004100 */
[----:B------:R-:W-:Y:S01]  /*8b80*/  FFMA.FTZ R50, R50, R47, -R51 ;  /* 0x0000002f32327223 */ /* 0x000fe20000010833 */
[----:B------:R-:W-:Y:S02]  /*8b90*/  HADD2.F32 R49, -RZ, R32.H1_H1 ;  /* 0x30000020ff317230 */ /* 0x000fe40000004100 */
[----:B------:R-:W-:Y:S01]  /*8ba0*/  HADD2.F32 R45, -RZ, R28.H1_H1 ;  /* 0x3000001cff2d7230 */ /* 0x000fe20000004100 */
[----:B------:R-:W-:Y:S01]  /*8bb0*/  F2FP.F16.F32.PACK_AB R35, R60, R35 ;  /* 0x000000233c23723e */ /* 0x000fe200000000ff */
[----:B------:R-:W-:Y:S02]  /*8bc0*/  HADD2.F32 R47, -RZ, R32.H0_H0 ;  /* 0x20000020ff2f7230 */ /* 0x000fe40000004100 */
[-C--:B------:R-:W-:Y:S01]  /*8bd0*/  FMUL.FTZ R74, R49, R72.reuse ;  /* 0x00000048314a7220 */ /* 0x080fe20000410000 */
[----:B------:R-:W-:Y:S02]  /*8be0*/  HADD2.F32 R42, -RZ, R28.H0_H0 ;  /* 0x2000001cff2a7230 */ /* 0x000fe40000004100 */
[----:B------:R-:W-:Y:S01]  /*8bf0*/  FMUL.FTZ R72, R45, R72 ;  /* 0x000000482d487220 */ /* 0x000fe20000410000 */
[----:B------:R-:W-:-:S02]  /*8c00*/  HADD2.F32 R62, -RZ, R41.H0_H0 ;  /* 0x20000029ff3e7230 */ /* 0x000fc40000004100 */
[-C--:B------:R-:W-:Y:S01]  /*8c10*/  FMUL.FTZ R41, R47, R217.reuse ;  /* 0x000000d92f297220 */ /* 0x080fe20000410000 */
[----:B------:R-:W-:Y:S02]  /*8c20*/  HADD2.F32 R215, -RZ, R215.H0_H0 ;  /* 0x200000d7ffd77230 */ /* 0x000fe40000004100 */
[C---:B------:R-:W-:Y:S01]  /*8c30*/  FMUL.FTZ R32, R42.reuse, R217 ;  /* 0x000000d92a207220 */ /* 0x040fe20000410000 */
[----:B------:R-:W-:Y:S02]  /*8c40*/  HADD2.F32 R43, -RZ, R43.H0_H0 ;  /* 0x2000002bff2b7230 */ /* 0x000fe40000004100 */
[----:B------:R-:W-:Y:S01]  /*8c50*/  FFMA.FTZ R51, R49, R62, R72 ;  /* 0x0000003e31337223 */ /* 0x000fe20000010048 */
[----:B------:R-:W-:Y:S02]  /*8c60*/  HADD2.F32 R49, -RZ, R44.H0_H0 ;  /* 0x2000002cff317230 */ /* 0x000fe40000004100 */
[-C--:B------:R-:W-:Y:S01]  /*8c70*/  FFMA.FTZ R28, R42, R215.reuse, -R41 ;  /* 0x000000d72a1c7223 */ /* 0x080fe20000010829 */
[----:B------:R-:W-:Y:S01]  /*8c80*/  FFMA.FTZ R32, R47, R215, R32 ;  /* 0x000000d72f207223 */ /* 0x000fe20000010020 */
[----:B------:R-:W-:-:S02]  /*8c90*/  HADD2.F32 R44, -RZ, R34.H0_H0 ;  /* 0x20000022ff2c7230 */ /* 0x000fc40000004100 */
[----:B------:R-:W-:Y:S01]  /*8ca0*/  FFMA.FTZ R41, R45, R62, -R74 ;  /* 0x0000003e2d297223 */ /* 0x000fe2000001084a */
[----:B------:R-:W-:Y:S01]  /*8cb0*/  HADD2.F32 R47, -RZ, R216.H0_H0 ;  /* 0x200000d8ff2f7230 */ /* 0x000fe20000004100 */
[----:B------:R-:W-:Y:S01]  /*8cc0*/  F2FP.F16.F32.PACK_AB R50, R50, R33 ;  /* 0x000000213232723e */ /* 0x000fe200000000ff */
[----:B------:R-:W-:Y:S01]  /*8cd0*/  HADD2.F32 R42, -RZ, R30.H0_H0 ;  /* 0x2000001eff2a7230 */ /* 0x000fe20000004100 */
[----:B------:R-:W-:Y:S01]  /*8ce0*/  F2FP.F16.F32.PACK_AB R33, R48, R31 ;  /* 0x0000001f3021723e */ /* 0x000fe200000000ff */
[----:B------:R-:W-:Y:S02]  /*8cf0*/  HADD2.F32 R34, -RZ, R34.H1_H1 ;  /* 0x30000022ff227230 */ /* 0x000fe40000004100 */
[-C--:B------:R-:W-:Y:S01]  /*8d00*/  FMUL.FTZ R61, R44, R47.reuse ;  /* 0x0000002f2c3d7220 */ /* 0x080fe20000410000 */
[----:B------:R-:W-:Y:S02]  /*8d10*/  HADD2.F32 R30, -RZ, R30.H1_H1 ;  /* 0x3000001eff1e7230 */ /* 0x000fe40000004100 */
[----:B------:R-:W-:Y:S01]  /*8d20*/  FMUL.FTZ R47, R42, R47 ;  /* 0x0000002f2a2f7220 */ /* 0x000fe20000410000 */
[----:B------:R-:W-:-:S02]  /*8d30*/  HADD2.F32 R45, -RZ, R214.H0_H0 ;  /* 0x200000d6ff2d7230 */ /* 0x000fc40000004100 */
[-C--:B------:R-:W-:Y:S01]  /*8d40*/  FMUL.FTZ R63, R34, R49.reuse ;  /* 0x00000031223f7220 */ /* 0x080fe20000410000 */
[----:B------:R-:W-:Y:S01]  /*8d50*/  F2FP.F16.F32.PACK_AB R28, R41, R28 ;  /* 0x0000001c291c723e */ /* 0x000fe200000000ff */
[----:B------:R-:W-:Y:S01]  /*8d60*/  FMUL.FTZ R49, R30, R49 ;  /* 0x000000311e317220 */ /* 0x000fe20000410000 */
[----:B------:R-:W-:Y:S01]  /*8d70*/  F2FP.F16.F32.PACK_AB R32, R51, R32 ;  /* 0x000000203320723e */ /* 0x000fe200000000ff */
[-C--:B------:R-:W-:Y:S01]  /*8d80*/  FFMA.FTZ R61, R42, R45.reuse, -R61 ;  /* 0x0000002d2a3d7223 */ /* 0x080fe2000001083d */
[----:B------:R-:W-:Y:S01]  /*8d90*/  FFMA.FTZ R47, R44, R45, R47 ;  /* 0x0000002d2c2f7223 */ /* 0x000fe2000001002f */
[-C--:B------:R-:W-:Y:S01]  /*8da0*/  FFMA.FTZ R30, R30, R43.reuse, -R63 ;  /* 0x0000002b1e1e7223 */ /* 0x080fe2000001083f */
[----:B------:R-:W-:Y:S01]  /*8db0*/  FFMA.FTZ R34, R34, R43, R49 ;  /* 0x0000002b22227223 */ /* 0x000fe20000010031 */
[----:B------:R-:W-:-:S03]  /*8dc0*/  IMAD.MOV.U32 R31, RZ, RZ, R50 ;  /* 0x000000ffff1f7224 */ /* 0x000fc600078e0032 */
[----:B------:R-:W-:Y:S02]  /*8dd0*/  F2FP.F16.F32.PACK_AB R30, R30, R61 ;  /* 0x0000003d1e1e723e */ /* 0x000fe400000000ff */
[----:B------:R-:W-:-:S07]  /*8de0*/  F2FP.F16.F32.PACK_AB R34, R34, R47 ;  /* 0x0000002f2222723e */ /* 0x000fce00000000ff */
.L_x_1754:
[----:B------:R-:W-:Y:S05]  /*8df0*/  BSYNC B2 ;  /* 0x0000000000027941 */ /* 0x000fea0003800000 */
.L_x_1753:
[----:B------:R-:W-:Y:S02]  /*8e00*/  ULDC.64 UR4, c[0x0][0x208] ;  /* 0x0000820000047ab9 */ /* 0x000fe40000000a00 */
[----:B0-----:R0:W-:Y:S04]  /*8e10*/  STG.E.128 desc[UR4][R36.64], R28 ;  /* 0x0000001c24007986 */ /* 0x0011e8000c101d04 */
[----:B--2---:R0:W-:Y:S02]  /*8e20*/  @!P0 STG.E.128 desc[UR4][R38.64], R32 ;  /* 0x0000002026008986 */ /* 0x0041e4000c101d04 */
.L_x_1752:
[----:B------:R-:W-:Y:S05]  /*8e30*/  BSYNC B1 ;  /* 0x0000000000017941 */ /* 0x000fea0003800000 */
.L_x_1751:
[----:B------:R-:W-:Y:S01]  /*8e40*/  ISETP.NE.AND P0, PT, R10, RZ, PT ;  /* 0x000000ff0a00720c */ /* 0x000fe20003f05270 */
[----:B------:R-:W-:-:S12]  /*8e50*/  BSSY B1, `(.L_x_1755) ;  /* 0x000007c000017945 */ /* 0x000fd80003800000 */
[----:B------:R-:W-:Y:S05]  /*8e60*/  @!P0 BRA `(.L_x_1756) ;  /* 0x0000000400e88947 */ /* 0x000fea0003800000 */
[----:B0-----:R-:W-:Y:S01]  /*8e70*/  SEL R28, R126, R146, !P2 ;  /* 0x000000927e1c7207 */ /* 0x001fe20005000000 */
        /* <DEDUP_REMOVED lines=10> */
[----:B------:R-:W-:-:S05]  /*8f20*/  SHF.R.S32.HI R31, RZ, 0x3, R31 ;  /* 0x00000003ff1f7819 */ /* 0x000fca000001141f */
[----:B------:R-:W-:-:S06]  /*8f30*/  IMAD R28, R31, 0x1800, R178 ;  /* 0x000018001f1c7824 */ /* 0x000fcc00078e02b2 */
[--C-:B------:R-:W-:Y:S02]  /*8f40*/  @!P0 SHF.R.S32.HI R33, RZ, 0x1f, R29.reuse ;  /* 0x0000001fff218819 */ /* 0x100fe4000001141d */
[--C-:B------:R-:W-:Y:S02]  /*8f50*/  @!P0 IADD3 R30, P4, P5, R86, R124, R29.reuse ;  /* 0x0000007c561e8210 */ /* 0x100fe40007d9e01d */
[----:B------:R-:W-:Y:S02]  /*8f60*/  LOP3.LUT R29, R173, 0x38, R29, 0xf8, !PT ;  /* 0x00000038ad1d7812 */ /* 0x000fe400078ef81d */
[----:B------:R-:W-:Y:S02]  /*8f70*/  @!P0 IADD3.X R33, R84, R40, R33, P4, P5 ;  /* 0x0000002854218210 */ /* 0x000fe400027ea421 */
[----:B------:R-:W-:Y:S02]  /*8f80*/  LOP3.LUT R29, R29, R208, RZ, 0x3c, !PT ;  /* 0x000000d01d1d7212 */ /* 0x000fe400078e3cff */
[----:B---3--:R-:W-:-:S02]  /*8f90*/  LEA R36, P4, R32, R114, 0x1 ;  /* 0x0000007220247211 */ /* 0x008fc400078808ff */
[----:B------:R-:W-:Y:S01]  /*8fa0*/  IADD3 R28, R28, R29, RZ ;  /* 0x0000001d1c1c7210 */ /* 0x000fe20007ffe0ff */
[C---:B------:R-:W-:Y:S01]  /*8fb0*/  IMAD R29, R17.reuse, 0x4800, R138 ;  /* 0x00004800111d7824 */ /* 0x040fe200078e028a */
[-C--:B------:R-:W-:Y:S02]  /*8fc0*/  LEA.HI.X R37, R32, R115.reuse, R34, 0x1, P4 ;  /* 0x0000007320257211 */ /* 0x080fe400020f0c22 */
[C---:B------:R-:W-:Y:S01]  /*8fd0*/  @!P0 LEA R38, P4, R30.reuse, R114, 0x1 ;  /* 0x000000721e268211 */ /* 0x040fe200078808ff */
[----:B------:R-:W-:Y:S02]  /*8fe0*/  IMAD R31, R17, 0x4800, R28 ;  /* 0x00004800111f7824 */ /* 0x000fe400078e021c */
[--C-:B------:R-:W-:Y:S01]  /*8ff0*/  IMAD R29, R29, 0x2, R16.reuse ;  /* 0x000000021d1d7824 */ /* 0x100fe200078e0210 */
[----:B------:R-:W-:Y:S01]  /*9000*/  @!P0 LEA.HI.X R39, R30, R115, R33, 0x1, P4 ;  /* 0x000000731e278211 */ /* 0x000fe200020f0c21 */
[----:B------:R-:W-:Y:S01]  /*9010*/  IMAD R32, R31, 0x2, R16 ;  /* 0x000000021f207824 */ /* 0x000fe200078e0210 */
[----:B------:R-:W-:-:S03]  /*9020*/  ISETP.GE.AND P4, PT, R165, R119, PT ;  /* 0x00000077a500720c */ /* 0x000fc60003f86270 */
[----:B------:R-:W0:Y:S04]  /*9030*/  LDS.128 R28, [R29+0x18400] ;  /* 0x018400001d1c7984 */ /* 0x000e280000000c00 */
[----:B------:R-:W2:Y:S06]  /*9040*/  LDS.128 R32, [R32+0x18400] ;  /* 0x0184000020207984 */ /* 0x000eac0000000c00 */
[----:B------:R-:W-:Y:S05]  /*9050*/  @P4 BRA `(.L_x_1758) ;  /* 0x00000004005c4947 */ /* 0x000fea0003800000 */
[----:B0-----:R-:W-:Y:S01]  /*9060*/  IMAD.MOV.U32 R45, RZ, RZ, R28 ;  /* 0x000000ffff2d7224 */ /* 0x001fe200078e001c */
[----:B------:R-:W-:Y:S01]  /*9070*/  SHF.R.U32.HI R50, RZ, 0x10, R69 ;  /* 0x00000010ff327819 */ /* 0x000fe20000011645 */
[----:B--2---:R-:W-:Y:S01]  /*9080*/  IMAD.MOV.U32 R28, RZ, RZ, R33 ;  /* 0x000000ffff1c7224 */ /* 0x004fe200078e0021 */
[----:B------:R-:W-:Y:S01]  /*9090*/  MOV R46, R32 ;  /* 0x00000020002e7202 */ /* 0x000fe20000000f00 */
[----:B------:R-:W-:Y:S01]  /*90a0*/  IMAD.MOV.U32 R47, RZ, RZ, R35 ;  /* 0x000000ffff2f7224 */ /* 0x000fe200078e0023 */
[--C-:B------:R-:W-:Y:S01]  /*90b0*/  SHF.R.U32.HI R48, RZ, 0x10, R57.reuse ;  /* 0x00000010ff307819 */ /* 0x100fe20000011639 */
[----:B------:R-:W-:Y:S01]  /*90c0*/  HADD2.F32 R51, -RZ, R213.H1_H1 ;  /* 0x300000d5ff337230 */ /* 0x000fe20000004100 */
[----:B------:R-:W-:Y:S01]  /*90d0*/  SHF.R.U64 R42, R56, 0x10, R57 ;  /* 0x00000010382a7819 */ /* 0x000fe20000001239 */
[--C-:B------:R-:W-:Y:S01]  /*90e0*/  HADD2.F32 R32, -RZ, R28.reuse.H0_H0 ;  /* 0x2000001cff207230 */ /* 0x100fe20000004100 */
[--C-:B------:R-:W-:Y:S01]  /*90f0*/  SHF.R.U64 R43, R70, 0x10, R71.reuse ;  /* 0x00000010462b7819 */ /* 0x100fe20000001247 */
[----:B------:R-:W-:Y:S01]  /*9100*/  HADD2.F32 R35, -RZ, R28.H1_H1 ;  /* 0x3000001cff237230 */ /* 0x000fe20000004100 */
[----:B------:R-:W-:Y:S01]  /*9110*/  SHF.R.U32.HI R70, RZ, 0x10, R71 ;  /* 0x00000010ff467819 */ /* 0x000fe20000011647 */
[----:B------:R-:W-:Y:S01]  /*9120*/  IMAD.MOV.U32 R33, RZ, RZ, R31 ;  /* 0x000000ffff217224 */ /* 0x000fe200078e001f */
        /* <DEDUP_REMOVED lines=11> */
[C---:B------:R-:W-:Y:S01]  /*91e0*/  FMUL.FTZ R50, R31.reuse, R50 ;  /* 0x000000321f327220 */ /* 0x040fe20000410000 */
        /* <DEDUP_REMOVED lines=9> */
[----:B------:R-:W-:Y:S01]  /*9280*/  FMUL.FTZ R60, R48, R51 ;  /* 0x00000033303c7220 */ /* 0x000fe20000410000 */
[--C-:B------:R-:W-:Y:S02]  /*9290*/  HADD2.F32 R35, -RZ, R33.reuse.H0_H0 ;  /* 0x20000021ff237230 */ /* 0x100fe40000004100 */
[----:B------:R-:W-:Y:S02]  /*92a0*/  HADD2.F32 R50, -RZ, R156.H1_H1 ;  /* 0x3000009cff327230 */ /* 0x000fe40000004100 */
[----:B------:R-:W-:Y:S01]  /*92b0*/  FMUL.FTZ R62, R49, R56 ;  /* 0x00000038313e7220 */ /* 0x000fe20000410000 */
[----:B------:R-:W-:-:S02]  /*92c0*/  HADD2.F32 R47, -RZ, R33.H1_H1 ;  /* 0x30000021ff2f7230 */ /* 0x000fc40000004100 */
[C---:B------:R-:W-:Y:S01]  /*92d0*/  FMUL.FTZ R51, R35.reuse, R51 ;  /* 0x0000003323337220 */ /* 0x040fe20000410000 */
[----:B------:R-:W-:Y:S02]  /*92e0*/  HADD2.F32 R58, -RZ, R58.H0_H0 ;  /* 0x2000003aff3a7230 */ /* 0x000fe40000004100 */
[----:B------:R-:W-:Y:S01]  /*92f0*/  FFMA.FTZ R33, R35, R50, -R60 ;  /* 0x0000003223217223 */ /* 0x000fe2000001083c */
[----:B------:R-:W-:Y:S02]  /*9300*/  HADD2.F32 R42, -RZ, R42.H0_H0 ;  /* 0x2000002aff2a7230 */ /* 0x000fe40000004100 */
[C---:B------:R-:W-:Y:S01]  /*9310*/  FMUL.FTZ R56, R47.reuse, R56 ;  /* 0x000000382f387220 */ /* 0x040fe20000410000 */
[----:B------:R-:W-:Y:S01]  /*9320*/  FFMA.FTZ R35, R48, R50, R51 ;  /* 0x0000003230237223 */ /* 0x000fe20000010033 */
[-C--:B------:R-:W-:Y:S01]  /*9330*/  FFMA.FTZ R62, R47, R58.reuse, -R62 ;  /* 0x0000003a2f3e7223 */ /* 0x080fe2000001083e */
[----:B------:R-:W-:Y:S02]  /*9340*/  HADD2.F32 R47, -RZ, R46.H0_H0 ;  /* 0x2000002eff2f7230 */ /* 0x000fe40000004100 */
[----:B------:R-:W-:Y:S01]  /*9350*/  FFMA.FTZ R58, R49, R58, R56 ;  /* 0x0000003a313a7223 */ /* 0x000fe20000010038 */
[----:B------:R-:W-:-:S02]  /*9360*/  HADD2.F32 R48, -RZ, R44.H0_H0 ;  /* 0x2000002cff307230 */ /* 0x000fc40000004100 */
[----:B------:R-:W-:Y:S01]  /*9370*/  HADD2.F32 R46, -RZ, R46.H1_H1 ;  /* 0x3000002eff2e7230 */ /* 0x000fe20000004100 */
[----:B------:R-:W-:Y:S01]  /*9380*/  F2FP.F16.F32.PACK_AB R62, R62, R33 ;  /* 0x000000213e3e723e */ /* 0x000fe200000000ff */
[--C-:B------:R-:W-:Y:S01]  /*9390*/  HADD2.F32 R44, -RZ, R45.reuse.H0_H0 ;  /* 0x2000002dff2c7230 */ /* 0x100fe20000004100 */
[----:B------:R-:W-:Y:S01]  /*93a0*/  F2FP.F16.F32.PACK_AB R33, R32, R29 ;  /* 0x0000001d2021723e */ /* 0x000fe200000000ff */
[----:B------:R-:W-:Y:S02]  /*93b0*/  HADD2.F32 R45, -RZ, R45.H1_H1 ;  /* 0x3000002dff2d7230 */ /* 0x000fe40000004100 */
[-C--:B------:R-:W-:Y:S01]  /*93c0*/  FMUL.FTZ R56, R46, R48.reuse ;  /* 0x000000302e387220 */ /* 0x080fe20000410000 */
[----:B------:R-:W-:Y:S01]  /*93d0*/  HADD2.F32 R213, -RZ, R213.H0_H0 ;  /* 0x200000d5ffd57230 */ /* 0x000fe20000004100 */
[----:B------:R-:W-:Y:S01]  /*93e0*/  F2FP.F16.F32.PACK_AB R35, R58, R35 ;  /* 0x000000233a23723e */ /* 0x000fe200000000ff */
[----:B------:R-:W-:Y:S02]  /*93f0*/  HADD2.F32 R157, -RZ, R157.H0_H0 ;  /* 0x2000009dff9d7230 */ /* 0x000fe40000004100 */
[C---:B------:R-:W-:Y:S01]  /*9400*/  FMUL.FTZ R51, R45.reuse, R48 ;  /* 0x000000302d337220 */ /* 0x040fe20000410000 */
[----:B------:R-:W-:Y:S01]  /*9410*/  FFMA.FTZ R56, R45, R42, -R56 ;  /* 0x0000002a2d387223 */ /* 0x000fe20000010838 */
[----:B------:R-:W-:-:S02]  /*9420*/  HADD2.F32 R45, -RZ, R43.H0_H0 ;  /* 0x2000002bff2d7230 */ /* 0x000fc40000004100 */
[-C--:B------:R-:W-:Y:S01]  /*9430*/  FMUL.FTZ R50, R44, R213.reuse ;  /* 0x000000d52c327220 */ /* 0x080fe20000410000 */
[----:B------:R-:W-:Y:S01]  /*9440*/  FFMA.FTZ R51, R46, R42, R51 ;  /* 0x0000002a2e337223 */ /* 0x000fe20000010033 */
[----:B------:R-:W-:Y:S02]  /*9450*/  HADD2.F32 R43, -RZ, R34.H0_H0 ;  /* 0x20000022ff2b7230 */ /* 0x000fe40000004100 */
[C---:B------:R-:W-:Y:S01]  /*9460*/  FMUL.FTZ R49, R47.reuse, R213 ;  /* 0x000000d52f317220 */ /* 0x040fe20000410000 */
[----:B------:R-:W-:Y:S02]  /*9470*/  HADD2.F32 R158, -RZ, R158.H0_H0 ;  /* 0x2000009eff9e7230 */ /* 0x000fe40000004100 */
[-C--:B------:R-:W-:Y:S01]  /*9480*/  FFMA.FTZ R50, R47, R157.reuse, R50 ;  /* 0x0000009d2f327223 */ /* 0x080fe20000010032 */
[----:B------:R-:W-:Y:S02]  /*9490*/  HADD2.F32 R42, -RZ, R30.H0_H0 ;  /* 0x2000001eff2a7230 */ /* 0x000fe40000004100 */
[----:B------:R-:W-:Y:S01]  /*94a0*/  FFMA.FTZ R49, R44, R157, -R49 ;  /* 0x0000009d2c317223 */ /* 0x000fe20000010831 */
        /* <DEDUP_REMOVED lines=8> */
[----:B------:R-:W-:-:S02]  /*9530*/  IMAD.MOV.U32 R29, RZ, RZ, R31 ;  /* 0x000000ffff1d7224 */ /* 0x000fc400078e001f */
        /* <DEDUP_REMOVED lines=8> */
[----:B------:R-:W-:-:S07]  /*95c0*/  F2FP.F16.F32.PACK_AB R34, R45, R158 ;  /* 0x0000009e2d22723e */ /* 0x000fce00000000ff */
.L_x_1758:
[----:B------:R-:W-:Y:S05]  /*95d0*/  BSYNC B2 ;  /* 0x0000000000027941 */ /* 0x000fea0003800000 */
.L_x_1757:
[----:B------:R-:W-:Y:S02]  /*95e0*/  ULDC.64 UR4, c[0x0][0x208] ;  /* 0x0000820000047ab9 */ /* 0x000fe40000000a00 */
[----:B0-----:R0:W-:Y:S04]  /*95f0*/  STG.E.128 desc[UR4][R36.64], R28 ;  /* 0x0000001c24007986 */ /* 0x0011e8000c101d04 */
[----:B--2---:R0:W-:Y:S02]  /*9600*/  @!P0 STG.E.128 desc[UR4][R38.64], R32 ;  /* 0x0000002026008986 */ /* 0x0041e4000c101d04 */
.L_x_1756:
[----:B------:R-:W-:Y:S05]  /*9610*/  BSYNC B1 ;  /* 0x0000000000017941 */ /* 0x000fea0003800000 */
.L_x_1755:
[----:B------:R-:W-:-:S13]  /*9620*/  ISETP.NE.AND P0, PT, R9, RZ, PT ;  /* 0x000000ff0900720c */ /* 0x000fda0003f05270 */
[----:B------:R-:W-:Y:S05]  /*9630*/  @!P0 BRA `(.L_x_1709) ;  /* 0x0000000800dc8947 */ /* 0x000fea0003800000 */
[----:B0-----:R-:W2:Y:S01]  /*9640*/  LDL R28, [R1+0x4] ;  /* 0x00000400011c7983 */ /* 0x001ea20000100800 */
[----:B------:R-:W-:Y:S01]  /*9650*/  BSSY B1, `(.L_x_1759) ;  /* 0x0000070000017945 */ /* 0x000fe20003800000 */
[----:B--2---:R-:W-:-:S04]  /*9660*/  LOP3.LUT P4, RZ, R28, 0x1, RZ, 0xc0, !PT ;  /* 0x000000011cff7812 */ /* 0x004fc8000788c0ff */
[----:B------:R-:W-:Y:S02]  /*9670*/  SEL R146, R126, R146, !P4 ;  /* 0x000000927e927207 */ /* 0x000fe40006000000 */
[----:B---34-:R-:W-:Y:S02]  /*9680*/  IADD3 R37, P0, P4, R86, R124, R12 ;  /* 0x0000007c56257210 */ /* 0x018fe40007c1e00c */
[----:B------:R-:W-:Y:S02]  /*9690*/  SHF.R.S32.HI R29, RZ, 0x1f, R146 ;  /* 0x0000001fff1d7819 */ /* 0x000fe40000011492 */
[----:B------:R-:W-:Y:S02]  /*96a0*/  IADD3.X R38, R84, R40, R109, P0, P4 ;  /* 0x0000002854267210 */ /* 0x000fe400007e846d */
[----:B------:R-:W-:Y:S02]  /*96b0*/  LEA.HI R29, R29, R146, RZ, 0x4 ;  /* 0x000000921d1d7211 */ /* 0x000fe400078f20ff */
[----:B------:R-:W-:-:S02]  /*96c0*/  ISETP.GE.AND P4, PT, R166, R119, PT ;  /* 0x00000077a600720c */ /* 0x000fc40003f86270 */
[----:B------:R-:W-:Y:S02]  /*96d0*/  LEA.HI.SX32 R29, R29, R112, 0x1c ;  /* 0x000000701d1d7211 */ /* 0x000fe400078fe2ff */
[----:B------:R-:W-:Y:S02]  /*96e0*/  LEA R36, P0, R37, R114, 0x1 ;  /* 0x0000007225247211 */ /* 0x000fe400078008ff */
[----:B------:R-:W-:Y:S02]  /*96f0*/  SHF.R.S32.HI R28, RZ, 0x1f, R29 ;  /* 0x0000001fff1c7819 */ /* 0x000fe4000001141d */
[----:B------:R-:W-:Y:S02]  /*9700*/  SHF.L.U32 R39, R29, 0x3, RZ ;  /* 0x000000031d277819 */ /* 0x000fe400000006ff */
[----:B------:R-:W-:Y:S02]  /*9710*/  LEA.HI R28, R28, R29, RZ, 0x3 ;  /* 0x0000001d1c1c7211 */ /* 0x000fe400078f18ff */
[----:B------:R-:W-:-:S02]  /*9720*/  LOP3.LUT R29, R173, 0x38, R39, 0xf8, !PT ;  /* 0x00000038ad1d7812 */ /* 0x000fc400078ef827 */
[----:B------:R-:W-:Y:S02]  /*9730*/  SHF.R.S32.HI R31, RZ, 0x3, R28 ;  /* 0x00000003ff1f7819 */ /* 0x000fe4000001141c */
[----:B------:R-:W-:Y:S02]  /*9740*/  LOP3.LUT R29, R29, R208, RZ, 0x3c, !PT ;  /* 0x000000d01d1d7212 */ /* 0x000fe400078e3cff */
[----:B------:R-:W-:Y:S01]  /*9750*/  LEA.HI.X R37, R37, R115, R38, 0x1, P0 ;  /* 0x0000007325257211 */ /* 0x000fe200000f0c26 */
[----:B------:R-:W-:-:S04]  /*9760*/  IMAD R28, R31, 0x1800, R178 ;  /* 0x000018001f1c7824 */ /* 0x000fc800078e02b2 */
[----:B------:R-:W-:Y:S02]  /*9770*/  IMAD.IADD R28, R28, 0x1, R29 ;  /* 0x000000011c1c7824 */ /* 0x000fe400078e021d */
[C---:B------:R-:W-:Y:S02]  /*9780*/  IMAD R29, R17.reuse, 0x4800, R137 ;  /* 0x00004800111d7824 */ /* 0x040fe400078e0289 */
[----:B------:R-:W-:Y:S02]  /*9790*/  IMAD R31, R17, 0x4800, R28 ;  /* 0x00004800111f7824 */ /* 0x000fe400078e021c */
[--C-:B------:R-:W-:Y:S02]  /*97a0*/  IMAD R29, R29, 0x2, R16.reuse ;  /* 0x000000021d1d7824 */ /* 0x100fe400078e0210 */
[----:B------:R-:W-:-:S04]  /*97b0*/  IMAD R32, R31, 0x2, R16 ;  /* 0x000000021f207824 */ /* 0x000fc800078e0210 */
[----:B------:R-:W0:Y:S04]  /*97c0*/  LDS.128 R28, [R29+0x18400] ;  /* 0x018400001d1c7984 */ /* 0x000e280000000c00 */
[----:B------:R-:W2:Y:S01]  /*97d0*/  LDS.128 R32, [R32+0x18400] ;  /* 0x0184000020207984 */ /* 0x000ea20000000c00 */
[----:B------:R-:W-:Y:S05]  /*97e0*/  @P4 BRA `(.L_x_1760) ;  /* 0x0000000400584947 */ /* 0x000fea0003800000 */
[----:B------:R-:W-:Y:S01]  /*97f0*/  SHF.R.U32.HI R50, RZ, 0x10, R65 ;  /* 0x00000010ff327819 */ /* 0x000fe20000011641 */
[----:B--2---:R-:W-:Y:S01]  /*9800*/  IMAD.MOV.U32 R45, RZ, RZ, R35 ;  /* 0x000000ffff2d7224 */ /* 0x004fe200078e0023 */
[----:B------:R-:W-:Y:S01]  /*9810*/  MOV R44, R32 ;  /* 0x00000020002c7202 */ /* 0x000fe20000000f00 */
[--C-:B------:R-:W-:Y:S01]  /*9820*/  HADD2.F32 R35, -RZ, R33.reuse.H0_H0 ;  /* 0x20000021ff237230 */ /* 0x100fe20000004100 */
[----:B------:R-:W-:Y:S01]  /*9830*/  SHF.R.U32.HI R48, RZ, 0x10, R53 ;  /* 0x00000010ff307819 */ /* 0x000fe20000011635 */
[----:B0-----:R-:W-:Y:S01]  /*9840*/  IMAD.MOV.U32 R32, RZ, RZ, R31 ;  /* 0x000000ffff207224 */ /* 0x001fe200078e001f */
[----:B------:R-:W-:Y:S01]  /*9850*/  SHF.R.U64 R38, R54, 0x10, R55 ;  /* 0x0000001036267819 */ /* 0x000fe20000001237 */
[----:B------:R-:W-:Y:S01]  /*9860*/  HADD2.F32 R33, -RZ, R33.H1_H1 ;  /* 0x30000021ff217230 */ /* 0x000fe20000004100 */
[--C-:B------:R-:W-:Y:S01]  /*9870*/  SHF.R.U64 R41, R66, 0x10, R67.reuse ;  /* 0x0000001042297819 */ /* 0x100fe20000001243 */
[----:B------:R-:W-:Y:S01]  /*9880*/  HADD2.F32 R50, -RZ, R50.H0_H0 ;  /* 0x20000032ff327230 */ /* 0x000fe20000004100 */
[----:B------:R-:W-:Y:S01]  /*9890*/  SHF.R.U32.HI R66, RZ, 0x10, R67 ;  /* 0x00000010ff427819 */ /* 0x000fe20000011643 */
[----:B------:R-:W-:Y:S01]  /*98a0*/  HADD2.F32 R31, -RZ, R29.H1_H1 ;  /* 0x3000001dff1f7230 */ /* 0x000fe20000004100 */
[----:B------:R-:W-:Y:S01]  /*98b0*/  SHF.R.U64 R42, R52, 0x10, R53 ;  /* 0x00000010342a7819 */ /* 0x000fe20000001235 */
[----:B------:R-:W-:-:S02]  /*98c0*/  IMAD.MOV.U32 R43, RZ, RZ, R28 ;  /* 0x000000ffff2b7224 */ /* 0x000fc400078e001c */
[-C--:B------:R-:W-:Y:S01]  /*98d0*/  FMUL.FTZ R54, R33, R50.reuse ;  /* 0x0000003221367220 */ /* 0x080fe20000410000 */
[----:B------:R-:W-:Y:S02]  /*98e0*/  HADD2.F32 R47, -RZ, R154.H1_H1 ;  /* 0x3000009aff2f7230 */ /* 0x000fe40000004100 */
[----:B------:R-:W-:Y:S01]  /*98f0*/  FMUL.FTZ R50, R31, R50 ;  /* 0x000000321f327220 */ /* 0x000fe20000410000 */
[----:B------:R-:W-:Y:S01]  /*9900*/  HADD2.F32 R28, -RZ, R29.H0_H0 ;  /* 0x2000001dff1c7230 */ /* 0x000fe20000004100 */
[----:B------:R-:W-:Y:S01]  /*9910*/  SHF.R.U32.HI R55, RZ, 0x10, R55 ;  /* 0x00000010ff377819 */ /* 0x000fe20000011637 */
[----:B------:R-:W-:Y:S02]  /*9920*/  HADD2.F32 R48, -RZ, R48.H0_H0 ;  /* 0x20000030ff307230 */ /* 0x000fe40000004100 */
[-C--:B------:R-:W-:Y:S01]  /*9930*/  FMUL.FTZ R29, R35, R47.reuse ;  /* 0x0000002f231d7220 */ /* 0x080fe20000410000 */
[----:B------:R-:W-:Y:S02]  /*9940*/  HADD2.F32 R46, -RZ, R152.H1_H1 ;  /* 0x30000098ff2e7230 */ /* 0x000fe40000004100 */
[----:B------:R-:W-:Y:S01]  /*9950*/  FMUL.FTZ R52, R28, R47 ;  /* 0x0000002f1c347220 */ /* 0x000fe20000410000 */
[----:B------:R-:W-:-:S02]  /*9960*/  HADD2.F32 R47, -RZ, R66.H0_H0 ;  /* 0x20000042ff2f7230 */ /* 0x000fc40000004100 */
[-C--:B------:R-:W-:Y:S01]  /*9970*/  FFMA.FTZ R49, R31, R48.reuse, -R54 ;  /* 0x000000301f317223 */ /* 0x080fe20000010836 */
[----:B------:R-:W-:Y:S01]  /*9980*/  FFMA.FTZ R50, R33, R48, R50 ;  /* 0x0000003021327223 */ /* 0x000fe20000010032 */
[----:B------:R-:W-:Y:S02]  /*9990*/  HADD2.F32 R48, -RZ, R153.H1_H1 ;  /* 0x30000099ff307230 */ /* 0x000fe40000004100 */
[-C--:B------:R-:W-:Y:S01]  /*99a0*/  FFMA.FTZ R28, R28, R46.reuse, -R29 ;  /* 0x0000002e1c1c7223 */ /* 0x080fe2000001081d */
[--C-:B------:R-:W-:Y:S02]  /*99b0*/  HADD2.F32 R33, -RZ, R45.reuse.H0_H0 ;  /* 0x2000002dff217230 */ /* 0x100fe40000004100 */
[----:B------:R-:W-:Y:S01]  /*99c0*/  FFMA.FTZ R29, R35, R46, R52 ;  /* 0x0000002e231d7223 */ /* 0x000fe20000010034 */
[----:B------:R-:W-:Y:S01]  /*99d0*/  HADD2.F32 R45, -RZ, R45.H1_H1 ;  /* 0x3000002dff2d7230 */ /* 0x000fe20000004100 */
[----:B------:R-:W-:Y:S01]  /*99e0*/  SHF.R.U64 R53, R64, 0x10, R65 ;  /* 0x0000001040357819 */ /* 0x000fe20000001241 */
[----:B------:R-:W-:-:S02]  /*99f0*/  HADD2.F32 R46, -RZ, R151.H1_H1 ;  /* 0x30000097ff2e7230 */ /* 0x000fc40000004100 */
[----:B------:R-:W-:Y:S01]  /*9a00*/  FMUL.FTZ R52, R33, R48 ;  /* 0x0000003021347220 */ /* 0x000fe20000410000 */
[--C-:B------:R-:W-:Y:S02]  /*9a10*/  HADD2.F32 R31, -RZ, R32.reuse.H0_H0 ;  /* 0x20000020ff1f7230 */ /* 0x100fe40000004100 */
[-C--:B------:R-:W-:Y:S01]  /*9a20*/  FMUL.FTZ R51, R45, R47.reuse ;  /* 0x0000002f2d337220 */ /* 0x080fe20000410000 */
[----:B------:R-:W-:Y:S01]  /*9a30*/  HADD2.F32 R32, -RZ, R32.H1_H1 ;  /* 0x30000020ff207230 */ /* 0x000fe20000004100 */
[----:B------:R-:W-:Y:S01]  /*9a40*/  F2FP.F16.F32.PACK_AB R49, R49, R28 ;  /* 0x0000001c3131723e */ /* 0x000fe200000000ff */
[----:B------:R-:W-:Y:S02]  /*9a50*/  HADD2.F32 R35, -RZ, R55.H0_H0 ;  /* 0x20000037ff237230 */ /* 0x000fe40000004100 */
[C---:B------:R-:W-:Y:S01]  /*9a60*/  FMUL.FTZ R48, R31.reuse, R48 ;  /* 0x000000301f307220 */ /* 0x040fe20000410000 */
[----:B------:R-:W-:Y:S01]  /*9a70*/  FFMA.FTZ R52, R31, R46, -R52 ;  /* 0x0000002e1f347223 */ /* 0x000fe20000010834 */
[----:B------:R-:W-:Y:S01]  /*9a80*/  FMUL.FTZ R54, R32, R47 ;  /* 0x0000002f20367220 */ /* 0x000fe20000410000 */
[----:B------:R-:W-:-:S02]  /*9a90*/  HADD2.F32 R154, -RZ, R154.H0_H0 ;  /* 0x2000009aff9a7230 */ /* 0x000fc40000004100 */
[-C--:B------:R-:W-:Y:S01]  /*9aa0*/  FFMA.FTZ R51, R32, R35.reuse, -R51 ;  /* 0x0000002320337223 */ /* 0x080fe20000010833 */
[----:B------:R-:W-:Y:S02]  /*9ab0*/  HADD2.F32 R31, -RZ, R43.H0_H0 ;  /* 0x2000002bff1f7230 */ /* 0x000fe40000004100 */
[----:B------:R-:W-:Y:S01]  /*9ac0*/  FFMA.FTZ R47, R33, R46, R48 ;  /* 0x0000002e212f7223 */ /* 0x000fe20000010030 */
[----:B------:R-:W-:Y:S02]  /*9ad0*/  HADD2.F32 R32, -RZ, R44.H0_H0 ;  /* 0x2000002cff207230 */ /* 0x000fe40000004100 */
[----:B------:R-:W-:Y:S01]  /*9ae0*/  FFMA.FTZ R54, R45, R35, R54 ;  /* 0x000000232d367223 */ /* 0x000fe20000010036 */
[----:B------:R-:W-:Y:S02]  /*9af0*/  HADD2.F32 R152, -RZ, R152.H0_H0 ;  /* 0x20000098ff987230 */ /* 0x000fe40000004100 */
[----:B------:R-:W-:Y:S01]  /*9b00*/  FMUL.FTZ R35, R31, R154 ;  /* 0x0000009a1f237220 */ /* 0x000fe20000410000 */
[----:B------:R-:W-:-:S02]  /*9b10*/  HADD2.F32 R33, -RZ, R53.H0_H0 ;  /* 0x20000035ff217230 */ /* 0x000fc40000004100 */
[C---:B------:R-:W-:Y:S01]  /*9b20*/  FMUL.FTZ R46, R32.reuse, R154 ;  /* 0x0000009a202e7220 */ /* 0x040fe20000410000 */
[----:B------:R-:W-:Y:S02]  /*9b30*/  HADD2.F32 R44, -RZ, R44.H1_H1 ;  /* 0x3000002cff2c7230 */ /* 0x000fe40000004100 */
[-C--:B------:R-:W-:Y:S01]  /*9b40*/  FFMA.FTZ R35, R32, R152.reuse, R35 ;  /* 0x0000009820237223 */ /* 0x080fe20000010023 */
[----:B------:R-:W-:Y:S02]  /*9b50*/  HADD2.F32 R43, -RZ, R43.H1_H1 ;  /* 0x3000002bff2b7230 */ /* 0x000fe40000004100 */
[----:B------:R-:W-:Y:S01]  /*9b60*/  FFMA.FTZ R46, R31, R152, -R46 ;  /* 0x000000981f2e7223 */ /* 0x000fe2000001082e */
        /* <DEDUP_REMOVED lines=8> */
[----:B------:R-:W-:Y:S01]  /*9bf0*/  HADD2.F32 R31, -RZ, R30.H0_H0 ;  /* 0x2000001eff1f7230 */ /* 0x000fe20000004100 */
[----:B------:R-:W-:Y:S01]  /*9c00*/  F2FP.F16.F32.PACK_AB R47, R54, R47 ;  /* 0x0000002f362f723e */ /* 0x000fe200000000ff */
[----:B------:R-:W-:Y:S01]  /*9c10*/  HADD2.F32 R34, -RZ, R34.H1_H1 ;  /* 0x30000022ff227230 */ /* 0x000fe20000004100 */
[----:B------:R-:W-:Y:S01]  /*9c20*/  F2FP.F16.F32.PACK_AB R28, R43, R46 ;  /* 0x0000002e2b1c723e */ /* 0x000fe200000000ff */
[----:B------:R-:W-:-:S02]  /*9c30*/  HADD2.F32 R30, -RZ, R30.H1_H1 ;  /* 0x3000001eff1e7230 */ /* 0x000fc40000004100 */
[----:B------:R-:W-:Y:S02]  /*9c40*/  HADD2.F32 R33, -RZ, R38.H0_H0 ;  /* 0x20000026ff217230 */ /* 0x000fe40000004100 */
[----:B------:R-:W-:Y:S01]  /*9c50*/  FMUL.FTZ R38, R32, R153 ;  /* 0x0000009920267220 */ /* 0x000fe20000410000 */
[----:B------:R-:W-:Y:S02]  /*9c60*/  HADD2.F32 R151, -RZ, R151.H0_H0 ;  /* 0x20000097ff977230 */ /* 0x000fe40000004100 */
[----:B------:R-:W-:Y:S01]  /*9c70*/  FMUL.FTZ R45, R34, R41 ;  /* 0x00000029222d7220 */ /* 0x000fe20000410000 */
[C---:B------:R-:W-:Y:S01]  /*9c80*/  FMUL.FTZ R153, R31.reuse, R153 ;  /* 0x000000991f997220 */ /* 0x040fe20000410000 */
[----:B------:R-:W-:Y:S01]  /*9c90*/  FMUL.FTZ R41, R30, R41 ;  /* 0x000000291e297220 */ /* 0x000fe20000410000 */
[-C--:B------:R-:W-:Y:S02]  /*9ca0*/  FFMA.FTZ R38, R31, R151.reuse, -R38 ;  /* 0x000000971f267223 */ /* 0x080fe40000010826 */
[----:B------:R-:W-:Y:S01]  /*9cb0*/  FFMA.FTZ R153, R32, R151, R153 ;  /* 0x0000009720997223 */ /* 0x000fe20000010099 */
[-C--:B------:R-:W-:Y:S01]  /*9cc0*/  FFMA.FTZ R45, R30, R33.reuse, -R45 ;  /* 0x000000211e2d7223 */ /* 0x080fe2000001082d */
[----:B------:R-:W-:Y:S01]  /*9cd0*/  FFMA.FTZ R34, R34, R33, R41 ;  /* 0x0000002122227223 */ /* 0x000fe20000010029 */
[----:B------:R-:W-:Y:S01]  /*9ce0*/  F2FP.F16.F32.PACK_AB R33, R50, R29 ;  /* 0x0000001d3221723e */ /* 0x000fe200000000ff */
[----:B------:R-:W-:Y:S01]  /*9cf0*/  IMAD.MOV.U32 R29, RZ, RZ, R49 ;  /* 0x000000ffff1d7224 */ /* 0x000fe200078e0031 */
[----:B------:R-:W-:Y:S01]  /*9d00*/  F2FP.F16.F32.PACK_AB R32, R42, R35 ;  /* 0x000000232a20723e */ /* 0x000fe200000000ff */
[----:B------:R-:W-:Y:S01]  /*9d10*/  IMAD.MOV.U32 R35, RZ, RZ, R47 ;  /* 0x000000ffff237224 */ /* 0x000fe200078e002f */
[----:B------:R-:W-:-:S02]  /*9d20*/  F2FP.F16.F32.PACK_AB R31, R51, R52 ;  /* 0x00000034331f723e */ /* 0x000fc400000000ff */
[----:B------:R-:W-:Y:S02]  /*9d30*/  F2FP.F16.F32.PACK_AB R30, R45, R38 ;  /* 0x000000262d1e723e */ /* 0x000fe400000000ff */
[----:B------:R-:W-:-:S07]  /*9d40*/  F2FP.F16.F32.PACK_AB R34, R34, R153 ;  /* 0x000000992222723e */ /* 0x000fce00000000ff */
.L_x_1760:
[----:B------:R-:W-:Y:S05]  /*9d50*/  BSYNC B1 ;  /* 0x0000000000017941 */ /* 0x000fea0003800000 */
.L_x_1759:
[----:B------:R-:W-:Y:S01]  /*9d60*/  ISETP.GE.AND P0, PT, R39, R144, PT ;  /* 0x000000902700720c */ /* 0x000fe20003f06270 */
[----:B------:R-:W-:Y:S02]  /*9d70*/  ULDC.64 UR4, c[0x0][0x208] ;  /* 0x0000820000047ab9 */ /* 0x000fe40000000a00 */
[----:B0-----:R0:W-:Y:S10]  /*9d80*/  STG.E.128 desc[UR4][R36.64], R28 ;  /* 0x0000001c24007986 */ /* 0x0011f4000c101d04 */
[----:B------:R-:W-:Y:S05]  /*9d90*/  @P0 BRA `(.L_x_1709) ;  /* 0x0000000400040947 */ /* 0x000fea0003800000 */
[--C-:B------:R-:W-:Y:S01]  /*9da0*/  IADD3 R124, P0, P4, R86, R124, R39.reuse ;  /* 0x0000007c567c7210 */ /* 0x100fe20007c1e027 */
[----:B------:R-:W-:Y:S01]  /*9db0*/  ULDC.64 UR4, c[0x0][0x208] ;  /* 0x0000820000047ab9 */ /* 0x000fe20000000a00 */
[----:B------:R-:W-:-:S04]  /*9dc0*/  SHF.R.S32.HI R39, RZ, 0x1f, R39 ;  /* 0x0000001fff277819 */ /* 0x000fc80000011427 */
[----:B------:R-:W-:Y:S02]  /*9dd0*/  IADD3.X R40, R84, R40, R39, P0, P4 ;  /* 0x0000002854287210 */ /* 0x000fe400007e8427 */
[----:B------:R-:W-:-:S04]  /*9de0*/  LEA R114, P0, R124, R114, 0x1 ;  /* 0x000000727c727211 */ /* 0x000fc800078008ff */
[----:B------:R-:W-:-:S05]  /*9df0*/  LEA.HI.X R115, R124, R115, R40, 0x1, P0 ;  /* 0x000000737c737211 */ /* 0x000fca00000f0c28 */
[----:B--2---:R2:W-:Y:S01]  /*9e00*/  STG.E.128 desc[UR4][R114.64], R32 ;  /* 0x0000002072007986 */ /* 0x0045e2000c101d04 */
[----:B------:R-:W-:Y:S05]  /*9e10*/  BRA `(.L_x_1709) ;  /* 0x0000000000e47947 */ /* 0x000fea0003800000 */
.L_x_1676:
[----:B------:R-:W-:-:S04]  /*9e20*/  ULOP3.LUT UR4, UR60, 0x1, URZ, 0xfc, !UPT ;  /* 0x000000013c047892 */ /* 0x000fc8000f8efc3f */
[----:B------:R-:W-:-:S06]  /*9e30*/  UISETP.NE.AND UP0, UPT, UR4, 0x3, UPT ;  /* 0x000000030400788c */ /* 0x000fcc000bf05270 */
[----:B------:R-:W-:-:S13]  /*9e40*/  PLOP3.LUT P1, PT, PT, PT, UP0, 0x80, 0x0 ;  /* 0x000000000000781c */ /* 0x000fda0003f2f008 */
[----:B------:R-:W-:Y:S05]  /*9e50*/  @!P1 BRA `(.L_x_1761) ;  /* 0x0000000000049947 */ /* 0x000fea0003800000 */
[----:B------:R-:W-:Y:S01]  /*9e60*/  BPT.TRAP 0x1 ;  /* 0x000000040000795c */ /* 0x000fe20000300000 */
.L_x_1761:
[----:B------:R-:W-:Y:S01]  /*9e70*/  LEA R3, R17, R16, 0x3 ;  /* 0x0000001011037211 */ /* 0x000fe200078e18ff */
[----:B------:R-:W-:Y:S01]  /*9e80*/  IMAD R4, R2, -0x60, R24 ;  /* 0xffffffa002047824 */ /* 0x000fe200078e0218 */
[----:B------:R-:W-:Y:S01]  /*9e90*/  SHF.L.U32 R0, R167, 0x1f, RZ ;  /* 0x0000001fa7007819 */ /* 0x000fe200000006ff */
[----:B------:R-:W-:Y:S03]  /*9ea0*/  BSSY B1, `(.L_x_1762) ;  /* 0x0000005000017945 */ /* 0x000fe60003800000 */
[----:B------:R-:W1:Y:S01]  /*9eb0*/  SYNCS.PHASECHK.TRANS64.TRYWAIT P4, [R3+URZ+0x2a890], R0 ;  /* 0x02a89000030075a7 */ /* 0x000e62000808017f */
[----:B------:R-:W-:-:S04]  /*9ec0*/  VIMNMX R4, R4, 0x60, PT ;  /* 0x0000006004047848 */ /* 0x000fc80003fe0100 */
[----:B------:R-:W-:Y:S01]  /*9ed0*/  ISETP.GE.AND P0, PT, R162, R4, PT ;  /* 0x00000004a200720c */ /* 0x000fe20003f06270 */
[----:B-1----:R-:W-:-:S12]  /*9ee0*/  @!P4 BRA `(.L_x_1763) ;  /* 0x000001fc00b8c947 */ /* 0x002fd80003800000 */
.L_x_2127:
[----:B------:R-:W-:Y:S05]  /*9ef0*/  BSYNC B1 ;  /* 0x0000000000017941 */ /* 0x000fea0003800000 */
.L_x_1762:
[----:B------:R-:W-:Y:S04]  /*9f00*/  BSSY B1, `(.L_x_1764) ;  /* 0x0000015000017945 */ /* 0x000fe80003800000 */
[----:B------:R-:W-:Y:S05]  /*9f10*/  @P0 BRA `(.L_x_1765) ;  /* 0x00000000004c0947 */ /* 0x000fea0003800000 */
[----:B------:R-:W-:Y:S01]  /*9f20*/  ISETP.NE.AND P4, PT, R11, RZ, PT ;  /* 0x000000ff0b00720c */ /* 0x000fe20003f85270 */
[----:B------:R-:W-:Y:S01]  /*9f30*/  ULDC.64 UR4, c[0x0][0x208] ;  /* 0x0000820000047ab9 */ /* 0x000fe20000000a00 */
        /* <DEDUP_REMOVED lines=17> */
.L_x_1765:
[----:B------:R-:W-:Y:S05]  /*a050*/  BSYNC B1 ;  /* 0x0000000000017941 */ /* 0x000fea0003800000 */
.L_x_1764:
[----:B------:R-:W-:-:S13]  /*a060*/  ISETP.GE.AND P0, PT, R188, R4, PT ;  /* 0x00000004bc00720c */ /* 0x000fda0003f06270 */
[----:B------:R-:W-:Y:S05]  /*a070*/  @P0 BRA `(.L_x_1709) ;  /* 0x00000000004c0947 */ /* 0x000fea0003800000 */
[----:B------:R-:W-:Y:S01]  /*a080*/  ISETP.NE.AND P4, PT, R11, RZ, PT ;  /* 0x000000ff0b00720c */ /* 0x000fe20003f85270 */
[----:B------:R-:W-:Y:S01]  /*a090*/  ULDC.64 UR4, c[0x0][0x208] ;  /* 0x0000820000047ab9 */ /* 0x000fe20000000a00 */
        /* <DEDUP_REMOVED lines=17> */
.L_x_1709:
[----:B------:R-:W-:Y:S05]  /*a1b0*/  BSYNC B0 ;  /* 0x0000000000007941 */ /* 0x000fea0003800000 */
.L_x_1675:
        /* <DEDUP_REMOVED lines=17> */
.L_x_1767:
[----:B------:R-:W-:Y:S05]  /*a2d0*/  BSYNC B0 ;  /* 0x0000000000007941 */ /* 0x000fea0003800000 */
.L_x_1766:
[----:B------:R-:W2:Y:S01]  /*a2e0*/  SYNCS.PHASECHK.TRANS64.TRYWAIT P4, [R3+URZ+0x2a8b0], R0 ;  /* 0x02a8b000030075a7 */ /* 0x000ea2000808017f */
[----:B0-----:R-:W-:Y:S01]  /*a2f0*/  IMAD R28, R17, 0x3000, R25 ;  /* 0x00003000111c7824 */ /* 0x001fe200078e0219 */
[----:B------:R-:W-:Y:S01]  /*a300*/  ULDC UR61, c[0x0][0x320] ;  /* 0x0000c800003d7ab9 */ /* 0x000fe20000000800 */
[----:B------:R-:W-:Y:S01]  /*a310*/  ULDC.64 UR56, c[0x0][0x328] ;  /* 0x0000ca0000387ab9 */ /* 0x000fe20000000a00 */
[----:B------:R-:W-:Y:S01]  /*a320*/  ULDC.64 UR58, c[0x0][0x318] ;  /* 0x0000c600003a7ab9 */ /* 0x000fe20000000a00 */
[----:B------:R-:W-:Y:S01]  /*a330*/  BSSY B0, `(.L_x_1768) ;  /* 0x0000004000007945 */ /* 0x000fe20003800000 */
[----:B------:R-:W-:Y:S01]  /*a340*/  ISETP.GE.AND P1, PT, R162, R4, PT ;  /* 0x00000004a200720c */ /* 0x000fe20003f26270 */
[----:B------:R-:W-:Y:S02]  /*a350*/  IMAD.IADD R30, R128, 0x1, R28 ;  /* 0x00000001801e7824 */ /* 0x000fe400078e021c */
[----:B--2---:R-:W-:Y:S10]  /*a360*/  @!P4 BRA `(.L_x_1769) ;  /* 0x000001f800acc947 */ /* 0x004ff40003800000 */
.L_x_2128:
[----:B------:R-:W-:Y:S05]  /*a370*/  BSYNC B0 ;  /* 0x0000000000007941 */ /* 0x000fea0003800000 */
.L_x_1768:
[----:B------:R-:W-:Y:S01]  /*a380*/  BSSY B0, `(.L_x_1770) ;  /* 0x000001a000007945 */ /* 0x000fe20003800000 */
[----:B01----:R-:W-:Y:S02]  /*a390*/  IMAD R0, R28, 0x2, R117 ;  /* 0x000000021c007824 */ /* 0x003fe400078e0275 */
[----:B------:R-:W-:-:S04]  /*a3a0*/  IMAD.WIDE R36, R2, 0x60, R120 ;  /* 0x0000006002247825 */ /* 0x000fc800078e0278 */
[----:B------:R-:W-:Y:S01]  /*a3b0*/  IMAD R40, R30, 0x2, R117 ;  /* 0x000000021e287824 */ /* 0x000fe200078e0275 */
[----:B------:R-:W-:Y:S06]  /*a3c0*/  @P1 BRA `(.L_x_1771) ;  /* 0x0000000000541947 */ /* 0x000fec0003800000 */
[----:B------:R-:W-:Y:S01]  /*a3d0*/  MOV R28, R88 ;  /* 0x00000058001c7202 */ /* 0x000fe20000000f00 */
[----:B------:R-:W-:Y:S01]  /*a3e0*/  IMAD R31, R37, UR56, RZ ;  /* 0x00000038251f7c24 */ /* 0x000fe2000f8e02ff */
[----:B------:R-:W-:Y:S01]  /*a3f0*/  ISETP.GE.AND P4, PT, R18, UR61, PT ;  /* 0x0000003d12007c0c */ /* 0x000fe2000bf86270 */
[----:B------:R-:W-:Y:S01]  /*a400*/  IMAD.MOV.U32 R29, RZ, RZ, R5 ;  /* 0x000000ffff1d7224 */ /* 0x000fe200078e0005 */
[----:B------:R-:W-:Y:S01]  /*a410*/  ULDC.64 UR4, c[0x0][0x208] ;  /* 0x0000820000047ab9 */ /* 0x000fe20000000a00 */
[C---:B------:R-:W-:Y:S02]  /*a420*/  IMAD R31, R36.reuse, UR57, R31 ;  /* 0x00000039241f7c24 */ /* 0x040fe4000f8e021f */
[----:B------:R-:W-:-:S04]  /*a430*/  IMAD.WIDE.U32 R28, R36, UR56, R28 ;  /* 0x00000038241c7c25 */ /* 0x000fc8000f8e001c */
[----:B------:R-:W-:Y:S01]  /*a440*/  IMAD.IADD R29, R29, 0x1, R31 ;  /* 0x000000011d1d7824 */ /* 0x000fe200078e021f */
        /* <DEDUP_REMOVED lines=13> */
.L_x_1771:
[----:B------:R-:W-:Y:S05]  /*a520*/  BSYNC B0 ;  /* 0x0000000000007941 */ /* 0x000fea0003800000 */
.L_x_1770:
[----:B------:R-:W-:Y:S01]  /*a530*/  ISETP.GE.AND P1, PT, R188, R4, PT ;  /* 0x00000004bc00720c */ /* 0x000fe20003f26270 */
[----:B------:R-:W-:-:S12]  /*a540*/  BSSY B0, `(.L_x_1772) ;  /* 0x0000018000007945 */ /* 0x000fd80003800000 */
[----:B------:R-:W-:Y:S05]  /*a550*/  @P1 BRA `(.L_x_1773) ;  /* 0x0000000000581947 */ /* 0x000fea0003800000 */
[----:B0-----:R-:W-:Y:S01]  /*a560*/  IADD3 R31, P1, R36, 0x40, RZ ;  /* 0x00000040241f7810 */ /* 0x001fe20007f3e0ff */
[----:B------:R-:W-:Y:S01]  /*a570*/  IMAD.MOV.U32 R4, RZ, RZ, R88 ;  /* 0x000000ffff047224 */ /* 0x000fe200078e0058 */
[----:B------:R-:W-:Y:S01]  /*a580*/  ISETP.GE.AND P4, PT, R18, UR61, PT ;  /* 0x0000003d12007c0c */ /* 0x000fe2000bf86270 */
[----:B------:R-:W-:Y:S02]  /*a590*/  ULDC.64 UR4, c[0x0][0x208] ;  /* 0x0000820000047ab9 */ /* 0x000fe40000000a00 */
        /* <DEDUP_REMOVED lines=18> */
.L_x_1773:
[----:B------:R-:W-:Y:S05]  /*a6c0*/  BSYNC B0 ;  /* 0x0000000000007941 */ /* 0x000fea0003800000 */
.L_x_1772:
[----:B------:R-:W3:Y:S01]  /*a6d0*/  LDL R0, [R1+0x4] ;  /* 0x0000040001007983 */ /* 0x000ee20000100800 */
[----:B------:R-:W-:Y:S02]  /*a6e0*/  VIADD R17, R17, 0x1 ;  /* 0x0000000111117836 */ /* 0x000fe40000000000 */
[----:B------:R-:W-:Y:S01]  /*a6f0*/  @!P0 VIADD R3, R3, 0x2a8c0 ;  /* 0x0002a8c003038836 */ /* 0x000fe20000000000 */
[----:B------:R-:W-:Y:S01]  /*a700*/  @!PT LDS RZ, [RZ] ;  /* 0x00000000fffff984 */ /* 0x000fe20000000800 */
[----:B------:R-:W-:Y:S01]  /*a710*/  @!PT LDS RZ, [RZ] ;  /* 0x00000000fffff984 */ /* 0x000fe20000000800 */
[----:B------:R-:W-:Y:S01]  /*a720*/  @!PT LDS RZ, [RZ] ;  /* 0x00000000fffff984 */ /* 0x000fe20000000800 */
[----:B------:R-:W-:Y:S01]  /*a730*/  @!PT LDS RZ, [RZ] ;  /* 0x00000000fffff984 */ /* 0x000fe20000000800 */
[----:B------:R1:W-:Y:S06]  /*a740*/  MEMBAR.ALL.CTA ;  /* 0x0000000000007992 */ /* 0x0003ec0000008000 */
[----:B-1----:R-:W1:Y:S02]  /*a750*/  FENCE.VIEW.ASYNC.S ;  /* 0x00000000000073c6 */ /* 0x002e640000000000 */
[----:B-1----:R1:W-:Y:S01]  /*a760*/  BAR.SYNC.DEFER_BLOCKING R150, 0x80 ;  /* 0x000200960000751d */ /* 0x0023e20000010000 */
[----:B------:R-:W-:-:S02]  /*a770*/  ISETP.NE.AND P1, PT, R17, 0x2, PT ;  /* 0x000000021100780c */ /* 0x000fc40003f25270 */
[----:B------:R-:W-:Y:S02]  /*a780*/  @!P0 PRMT R3, RZ, 0x654, R3 ;  /* 0x00000654ff038816 */ /* 0x000fe40000000003 */
[----:B------:R-:W-:Y:S02]  /*a790*/  SEL R17, R17, RZ, P1 ;  /* 0x000000ff11117207 */ /* 0x000fe40000800000 */
[----:B------:R1:W-:Y:S01]  /*a7a0*/  @!P0 SYNCS.ARRIVE.TRANS64.RED.A1T0 RZ, [R3+URZ], RZ ;  /* 0x000000ff03ff89a7 */ /* 0x0003e2000810043f */
[----:B------:R-:W-:Y:S02]  /*a7b0*/  PLOP3.LUT P0, PT, PT, PT, PT, 0x8, 0x0 ;  /* 0x000000000000781c */ /* 0x000fe40003f0e170 */
[----:B---3--:R-:W-:Y:S02]  /*a7c0*/  LOP3.LUT P4, RZ, R0, 0x2, RZ, 0xc0, !PT ;  /* 0x0000000200ff7812 */ /* 0x008fe4000788c0ff */
[----:B------:R-:W-:-:S04]  /*a7d0*/  SEL R0, RZ, 0x1, P1 ;  /* 0x00000001ff007807 */ /* 0x000fc80000800000 */
[----:B------:R-:W-:-:S07]  /*a7e0*/  LOP3.LUT R167, R167, R0, RZ, 0x3c, !PT ;  /* 0x00000000a7a77212 */ /* 0x000fce00078e3cff */
[----:B-1----:R-:W-:Y:S05]  /*a7f0*/  @P4 BRA `(.L_x_1774) ;  /* 0xffffff8000c84947 */ /* 0x002fea000383ffff */
.L_x_1670:
[----:B------:R-:W1:Y:S01]  /*a800*/  LDC R0, c[0x0][0x448] ;  /* 0x00011200ff007b82 */ /* 0x000e620000000800 */
[----:B------:R-:W-:Y:S01]  /*a810*/  IADD3 R5, R164, 0x1, -R163 ;  /* 0x00000001a4057810 */ /* 0x000fe20007ffe8a3 */
[----:B------:R-:W-:Y:S06]  /*a820*/  BSSY B0, `(.L_x_1775) ;  /* 0x000000d000007945 */ /* 0x000fec0003800000 */
[----:B------:R-:W3:Y:S01]  /*a830*/  LDC.64 R6, c[0x0][0x9e0] ;  /* 0x00027800ff067b82 */ /* 0x000ee20000000a00 */
[----:B-1----:R-:W-:Y:S01]  /*a840*/  ISETP.NE.AND P1, PT, R0, 0x1, PT ;  /* 0x000000010000780c */ /* 0x002fe20003f25270 */
[----:B------:R-:W-:Y:S01]  /*a850*/  VIADD R0, R177, 0x7f ;  /* 0x0000007fb1007836 */ /* 0x000fe20000000000 */
[----:B---3--:R-:W-:-:S11]  /*a860*/  ISETP.GE.AND P2, PT, R7, 0x1, PT ;  /* 0x000000010700780c */ /* 0x008fd60003f46270 */
[----:B------:R-:W1:Y:S08]  /*a870*/  @P1 LDC R3, c[0x0][0x44c] ;  /* 0x00011300ff031b82 */ /* 0x000e700000000800 */
[----:B------:R-:W3:Y:S01]  /*a880*/  @P1 LDC R2, c[0x0][0x450] ;  /* 0x00011400ff021b82 */ /* 0x000ee20000000800 */
[----:B-1----:R-:W-:-:S05]  /*a890*/  @P1 IMAD.HI.U32 R3, R0, R3, RZ ;  /* 0x0000000300031227 */ /* 0x002fca00078e00ff */
[----:B---3--:R-:W-:-:S05]  /*a8a0*/  @P1 SHF.R.U32.HI R0, RZ, R2, R3 ;  /* 0x00000002ff001219 */ /* 0x008fca0000011603 */
[----:B------:R-:W-:Y:S01]  /*a8b0*/  IMAD.IADD R3, R5, 0x1, R0 ;  /* 0x0000000105037824 */ /* 0x000fe200078e0200 */
[----:B------:R-:W-:Y:S06]  /*a8c0*/  @P0 BRA `(.L_x_1776) ;  /* 0x0000000000080947 */ /* 0x000fec0003800000 */
[----:B------:R-:W1:Y:S02]  /*a8d0*/  FENCE.VIEW.ASYNC.G ;  /* 0x00000000000073c6 */ /* 0x000e640000000100 */
[----:B-1----:R-:W-:Y:S06]  /*a8e0*/  BAR.ARV 0xc, 0x180 ;  /* 0x0306000000007b1d */ /* 0x002fec0000002000 */
.L_x_1776:
[----:B------:R-:W-:Y:S05]  /*a8f0*/  BSYNC B0 ;  /* 0x0000000000007941 */ /* 0x000fea0003800000 */
.L_x_1775:
[----:B------:R-:W-:Y:S01]  /*a900*/  IADD3 R0, R3, R6, RZ ;  /* 0x0000000603007210 */ /* 0x000fe20007ffe0ff */
[----:B------:R-:W-:Y:S06]  /*a910*/  @!P2 BRA `(.L_x_1777) ;  /* 0x000000000048a947 */ /* 0x000fec0003800000 */
[C---:B------:R-:W-:Y:S01]  /*a920*/  ISETP.GT.AND P0, PT, R3.reuse, RZ, PT ;  /* 0x000000ff0300720c */ /* 0x040fe20003f04270 */
[----:B------:R-:W-:Y:S01]  /*a930*/  BSSY B0, `(.L_x_1778) ;  /* 0x000000e000007945 */ /* 0x000fe20003800000 */
[----:B------:R-:W-:-:S11]  /*a940*/  VIADD R2, R3, 0xffffffff ;  /* 0xffffffff03027836 */ /* 0x000fd60000000000 */
[----:B------:R-:W-:Y:S05]  /*a950*/  @P0 BRA `(.L_x_1779) ;  /* 0x00000000001c0947 */ /* 0x000fea0003800000 */
[----:B------:R-:W-:Y:S01]  /*a960*/  ISETP.NE.AND P0, PT, R7, 0x1, PT ;  /* 0x000000010700780c */ /* 0x000fe20003f05270 */
[----:B------:R-:W-:-:S12]  /*a970*/  IMAD.MOV R3, RZ, RZ, -R3 ;  /* 0x000000ffff037224 */ /* 0x000fd800078e0a03 */
[----:B------:R-:W1:Y:S02]  /*a980*/  @P0 LDC.64 R4, c[0x0][0x9e8] ;  /* 0x00027a00ff040b82 */ /* 0x000e640000000a00 */
[----:B-1----:R-:W-:-:S05]  /*a990*/  @P0 IMAD.HI.U32 R2, R3, R4, RZ ;  /* 0x0000000403020227 */ /* 0x002fca00078e00ff */
[----:B------:R-:W-:-:S04]  /*a9a0*/  @P0 SHF.R.U32.HI R3, RZ, R5, R2 ;  /* 0x00000005ff030219 */ /* 0x000fc80000011602 */
[----:B------:R-:W-:Y:S01]  /*a9b0*/  LOP3.LUT R2, RZ, R3, RZ, 0x33, !PT ;  /* 0x00000003ff027212 */ /* 0x000fe200078e33ff */
[----:B------:R-:W-:Y:S06]  /*a9c0*/  BRA `(.L_x_1780) ;  /* 0x0000000000107947 */ /* 0x000fec0003800000 */
.L_x_1779:
[----:B------:R-:W-:-:S13]  /*a9d0*/  ISETP.NE.AND P0, PT, R7, 0x1, PT ;  /* 0x000000010700780c */ /* 0x000fda0003f05270 */
[----:B------:R-:W1:Y:S02]  /*a9e0*/  @P0 LDC.64 R4, c[0x0][0x9e8] ;  /* 0x00027a00ff040b82 */ /* 0x000e640000000a00 */
[----:B-1----:R-:W-:-:S05]  /*a9f0*/  @P0 IMAD.HI.U32 R4, R2, R4, RZ ;  /* 0x0000000402040227 */ /* 0x002fca00078e00ff */
[----:B------:R-:W-:-:S07]  /*aa00*/  @P0 SHF.R.U32.HI R2, RZ, R5, R4 ;  /* 0x00000005ff020219 */ /* 0x000fce0000011604 */
.L_x_1780:
[----:B------:R-:W-:Y:S05]  /*aa10*/  BSYNC B0 ;  /* 0x0000000000007941 */ /* 0x000fea0003800000 */
.L_x_1778:
[----:B------:R-:W-:-:S05]  /*aa20*/  IMAD R3, R2, R7, R7 ;  /* 0x0000000702037224 */ /* 0x000fca00078e0207 */
[----:B------:R-:W-:-:S07]  /*aa30*/  VIMNMX R0, R0, R3, PT ;  /* 0x0000000300007248 */ /* 0x000fce0003fe0100 */
.L_x_1777:
[----:B------:R-:W1:Y:S01]  /*aa40*/  @P1 LDC R2, c[0x0][0x44c] ;  /* 0x00011300ff021b82 */ /* 0x000e620000000800 */
[----:B------:R-:W-:Y:S01]  /*aa50*/  VIADD R0, R0, 0x5f ;  /* 0x0000005f00007836 */ /* 0x000fe20000000000 */
[----:B------:R-:W-:Y:S01]  /*aa60*/  ULDC UR4, c[0x0][0x9dc] ;  /* 0x0002770000047ab9 */ /* 0x000fe20000000800 */
[----:B------:R-:W-:Y:S02]  /*aa70*/  IMAD.MOV.U32 R5, RZ, RZ, R177 ;  /* 0x000000ffff057224 */ /* 0x000fe400078e00b1 */
[----:B------:R-:W-:-:S03]  /*aa80*/  IMAD.HI R0, R0, 0x2aaaaaab, RZ ;  /* 0x2aaaaaab00007827 */ /* 0x000fc600078e02ff */
[----:B------:R-:W3:Y:S02]  /*aa90*/  @P1 LDC R9, c[0x0][0x450] ;  /* 0x00011400ff091b82 */ /* 0x000ee40000000800 */
[----:B------:R-:W-:Y:S01]  /*aaa0*/  SHF.R.U32.HI R3, RZ, 0x1f, R0 ;  /* 0x0000001fff037819 */ /* 0x000fe20000011600 */
[----:B-1----:R-:W-:-:S05]  /*aab0*/  @P1 IMAD.HI.U32 R2, R177, R2, RZ ;  /* 0x00000002b1021227 */ /* 0x002fca00078e00ff */
[----:B---3--:R-:W-:Y:S02]  /*aac0*/  @P1 SHF.R.U32.HI R5, RZ, R9, R2 ;  /* 0x00000009ff051219 */ /* 0x008fe40000011602 */
[----:B------:R-:W-:Y:S02]  /*aad0*/  LEA.HI.SX32 R2, R0, R3, 0x1c ;  /* 0x0000000300027211 */ /* 0x000fe400078fe2ff */
[----:B------:R-:W-:Y:S02]  /*aae0*/  IADD3 R0, R148, R5, RZ ;  /* 0x0000000594007210 */ /* 0x000fe40007ffe0ff */
[----:B------:R-:W-:-:S03]  /*aaf0*/  VIMNMX R2, R149, R2, PT ;  /* 0x0000000295027248 */ /* 0x000fc60003fe0100 */
[----:B------:R-:W-:Y:S01]  /*ab00*/  VIADD R3, R0, -UR4 ;  /* 0x8000000400037c36 */ /* 0x000fe20008000000 */
[----:B------:R-:W-:Y:S06]  /*ab10*/  @!P2 BRA `(.L_x_1781) ;  /* 0x000000000044a947 */ /* 0x000fec0003800000 */
[----:B------:R-:W-:Y:S01]  /*ab20*/  ISETP.GT.AND P0, PT, R0, -0x1, PT ;  /* 0xffffffff0000780c */ /* 0x000fe20003f04270 */
[----:B------:R-:W-:-:S12]  /*ab30*/  BSSY B0, `(.L_x_1782) ;  /* 0x000000d000007945 */ /* 0x000fd80003800000 */
        /* <DEDUP_REMOVED lines=8> */
.L_x_1783:
[----:B------:R-:W-:-:S13]  /*abc0*/  ISETP.NE.AND P0, PT, R7, 0x1, PT ;  /* 0x000000010700780c */ /* 0x000fda0003f05270 */
[----:B------:R-:W1:Y:S02]  /*abd0*/  @P0 LDC.64 R4, c[0x0][0x9e8] ;  /* 0x00027a00ff040b82 */ /* 0x000e640000000a00 */
[----:B-1----:R-:W-:-:S05]  /*abe0*/  @P0 IMAD.HI.U32 R4, R0, R4, RZ ;  /* 0x0000000400040227 */ /* 0x002fca00078e00ff */
[----:B------:R-:W-:-:S07]  /*abf0*/  @P0 SHF.R.U32.HI R0, RZ, R5, R4 ;  /* 0x00000005ff000219 */ /* 0x000fce0000011604 */
.L_x_1784:
[----:B------:R-:W-:Y:S05]  /*ac00*/  BSYNC B0 ;  /* 0x0000000000007941 */ /* 0x000fea0003800000 */
.L_x_1782:
[----:B------:R-:W-:-:S05]  /*ac10*/  IMAD R0, R0, R7, RZ ;  /* 0x0000000700007224 */ /* 0x000fca00078e02ff */
[----:B------:R-:W-:-:S07]  /*ac20*/  VIMNMX R3, R3, R0, !PT ;  /* 0x0000000003037248 */ /* 0x000fce0007fe0100 */
.L_x_1781:
        /* <DEDUP_REMOVED lines=9> */
[----:B------:R-:W-:Y:S01]  /*acc0*/  LEA.HI.SX32 R179, R3, R0, 0x1c ;  /* 0x0000000003b37211 */ /* 0x000fe200078fe2ff */
[----:B------:R-:W-:Y:S01]  /*acd0*/  IMAD.MOV.U32 R0, RZ, RZ, RZ ;  /* 0x000000ffff007224 */ /* 0x000fe200078e00ff */
[----:B0-----:R-:W-:Y:S02]  /*ace0*/  CS2R R38, SRZ ;  /* 0x0000000000267805 */ /* 0x001fe4000001ff00 */
[----:B------:R-:W-:Y:S02]  /*acf0*/  CS2R R76, SRZ ;  /* 0x00000000004c7805 */ /* 0x000fe4000001ff00 */
[----:B------:R-:W-:-:S02]  /*ad00*/  VIMNMX R179, RZ, R179, !PT ;  /* 0x000000b3ffb37248 */ /* 0x000fc40007fe0100 */
[----:B--2---:R-:W-:Y:S02]  /*ad10*/  CS2R R36, SRZ ;  /* 0x0000000000247805 */ /* 0x004fe4000001ff00 */
[----:B------:R-:W-:Y:S02]  /*ad20*/  CS2R R72, SRZ ;  /* 0x0000000000487805 */ /* 0x000fe4000001ff00 */
[----:B------:R-:W-:Y:S02]  /*ad30*/  CS2R R46, SRZ ;  /* 0x00000000002e7805 */ /* 0x000fe4000001ff00 */
[----:B------:R-:W-:Y:S02]  /*ad40*/  ISETP.GT.AND P1, PT, R2, R179, PT ;  /* 0x000000b30200720c */ /* 0x000fe40003f24270 */
        /* <DEDUP_REMOVED lines=19> */
[----:B------:R-:W-:Y:S01]  /*ae80*/  IMAD.MOV.U32 R28, RZ, RZ, RZ ;  /* 0x000000ffff1c7224 */ /* 0x000fe200078e00ff */
[----:B------:R-:W-:Y:S01]  /*ae90*/  CS2R R6, SRZ ;  /* 0x0000000000067805 */ /* 0x000fe2000001ff00 */
[----:B------:R-:W-:Y:S01]  /*aea0*/  IMAD.MOV.U32 R32, RZ, RZ, RZ ;  /* 0x000000ffff207224 */ /* 0x000fe200078e00ff */
[----:B------:R-:W-:Y:S01]  /*aeb0*/  MOV R99, RZ ;  /* 0x000000ff00637202 */ /* 0x000fe20000000f00 */
[----:B------:R-:W-:Y:S06]  /*aec0*/  @!P1 BRA `(.L_x_1785) ;  /* 0x0000014800689947 */ /* 0x000fec0003800000 */
[----:B------:R-:W2:Y:S04]  /*aed0*/  LDL R4, [R1+0x40] ;  /* 0x0000400001047983 */ /* 0x000ea80000100800 */
[----:B------:R-:W0:Y:S02]  /*aee0*/  SHFL.IDX PT, R0, R222, RZ, 0x1f ;  /* 0x00001fffde007589 */ /* 0x000e2400000e0000 */
[----:B0-----:R-:W-:-:S04]  /*aef0*/  LEA.HI R3, R0, R0, RZ, 0x1 ;  /* 0x0000000000037211 */ /* 0x001fc800078f08ff */
[----:B------:R-:W-:-:S05]  /*af00*/  LOP3.LUT R3, R3, 0x1e, RZ, 0xc0, !PT ;  /* 0x0000001e03037812 */ /* 0x000fca00078ec0ff */
[----:B------:R-:W-:Y:S01]  /*af10*/  IMAD.IADD R3, R0, 0x1, -R3 ;  /* 0x0000000100037824 */ /* 0x000fe200078e0a03 */
[----:B--2---:R-:W-:-:S13]  /*af20*/  R2UR UR4, R4 ;  /* 0x00000000040472ca */ /* 0x004fda00000e0000 */
[----:B------:R-:W-:Y:S02]  /*af30*/  ULOP3.LUT UP0, URZ, UR4, 0x1bf, URZ, 0xc0, !UPT ;  /* 0x000001bf043f7892 */ /* 0x000fe4000f80c03f */
[----:B------:R-:W-:-:S04]  /*af40*/  LEA R3, R3, UR4, 0xd ;  /* 0x0000000403037c11 */ /* 0x000fc8000f8e68ff */
[----:B------:R-:W-:Y:S02]  /*af50*/  SHF.R.U32.HI R3, RZ, 0x4, R3 ;  /* 0x00000004ff037819 */ /* 0x000fe40000011603 */
[----:B------:R-:W-:Y:S02]  /*af60*/  PLOP3.LUT P0, PT, PT, PT, UP0, 0x80, 0x0 ;  /* 0x000000000000781c */ /* 0x000fe40003f0f008 */
[----:B------:R-:W-:-:S11]  /*af70*/  LOP3.LUT R68, R3, 0x3fff, RZ, 0xc0, !PT ;  /* 0x00003fff03447812 */ /* 0x000fd600078ec0ff */
        /* <DEDUP_REMOVED lines=11> */
[----:B------:R-:W-:Y:S01]  /*b030*/  MOV R13, RZ ;  /* 0x000000ff000d7202 */ /* 0x000fe20000000f00 */
[----:B------:R-:W-:-:S02]  /*b040*/  IMAD.U32 R11, RZ, RZ, UR7 ;  /* 0x00000007ff0b7e24 */ /* 0x000fc4000f8e00ff */
[----:B------:R-:W-:Y:S02]  /*b050*/  IMAD.MOV.U32 R8, RZ, RZ, 0x70 ;  /* 0x00000070ff087424 */ /* 0x000fe400078e00ff */
[----:B0-----:R-:W-:-:S07]  /*b060*/  IMAD.MOV.U32 R12, RZ, RZ, 0x1 ;  /* 0x00000001ff0c7424 */ /* 0x001fce00078e00ff */
[----:B------:R-:W-:-:S07]  /*b070*/  LEPC R20, `(.L_x_1786) ;  /* 0x000000001014794e */ /* 0x000fce0000000000 */
[----:B-1---5:R-:W-:Y:S05]  /*b080*/  CALL.ABS.NOINC R14 ;  /* 0x000000000e007343 */ /* 0x022fea0003c00000 */
.L_x_1786:
[----:B------:R-:W-:Y:S02]  /*b090*/  ULDC UR4, c[0x0][0x3f4] ;  /* 0x0000fd0000047ab9 */ /* 0x000fe40000000800 */
[----:B------:R-:W-:-:S13]  /*b0a0*/  ISETP.LT.AND P0, PT, RZ, UR4, PT ;  /* 0x00000004ff007c0c */ /* 0x000fda000bf01270 */
[----:B------:R-:W-:Y:S05]  /*b0b0*/  @P0 BRA `(.L_x_1787) ;  /* 0x00000000003c0947 */ /* 0x000fea0003800000 */
[----:B------:R-:W-:-:S04]  /*b0c0*/  LEA.HI R0, R187, R187, RZ, 0x1 ;  /* 0x000000bbbb007211 */ /* 0x000fc800078f08ff */
[----:B------:R-:W-:-:S05]  /*b0d0*/  LOP3.LUT R0, R0, 0xfffffffe, RZ, 0xc0, !PT ;  /* 0xfffffffe00007812 */ /* 0x000fca00078ec0ff */
[----:B------:R-:W-:-:S05]  /*b0e0*/  IMAD.IADD R0, R187, 0x1, -R0 ;  /* 0x00000001bb007824 */ /* 0x000fca00078e0a00 */
[----:B------:R-:W-:-:S04]  /*b0f0*/  SHF.L.U32 R3, R0, 0x1f, RZ ;  /* 0x0000001f00037819 */ /* 0x000fc800000006ff */
[----:B------:R0:W1:Y:S03]  /*b100*/  SYNCS.PHASECHK.TRANS64.TRYWAIT P0, [R16+URZ+0x2a800], R3 ;  /* 0x02a80003100075a7 */ /* 0x000066000800017f */
[----:B-1----:R-:W-:Y:S05]  /*b110*/  @!P0 NANOSLEEP.SYNCS 0x989680 ;  /* 0x009896800000895d */ /* 0x002fea0003900000 */
[----:B------:R-:W1:Y:S01]  /*b120*/  @!P0 SYNCS.PHASECHK.TRANS64 P0, [R16+URZ+0x2a800], R3 ;  /* 0x02a80003100085a7 */ /* 0x000e62000800007f */
[----:B------:R-:W-:Y:S04]  /*b130*/  BSSY B0, `(.L_x_1788) ;  /* 0x0000006000007945 */ /* 0x000fe80003800000 */
[----:B-1----:R-:W-:Y:S05]  /*b140*/  @P0 BRA `(.L_x_1789) ;  /* 0x0000000000100947 */ /* 0x002fea0003800000 */
.L_x_1790:
[----:B-1----:R1:W2:Y:S02]  /*b150*/  SYNCS.PHASECHK.TRANS64.TRYWAIT P0, [R16+URZ+0x2a800], R3 ;  /* 0x02a80003100075a7 */ /* 0x0022a4000800017f */
[----:B--2---:R-:W-:Y:S05]  /*b160*/  @!P0 NANOSLEEP.SYNCS 0x989680 ;  /* 0x009896800000895d */ /* 0x004fea0003900000 */
[----:B------:R-:W2:Y:S02]  /*b170*/  @!P0 SYNCS.PHASECHK.TRANS64 P0, [R16+URZ+0x2a800], R3 ;  /* 0x02a80003100085a7 */ /* 0x000ea4000800007f */
[----:B--2---:R-:W-:Y:S05]  /*b180*/  @!P0 BRA `(.L_x_1790) ;  /* 0xfffffffc00f08947 */ /* 0x004fea000383ffff */
.L_x_1789:
[----:B------:R-:W-:Y:S05]  /*b190*/  BSYNC B0 ;  /* 0x0000000000007941 */ /* 0x000fea0003800000 */
.L_x_1788:
[----:B------:R-:W-:Y:S05]  /*b1a0*/  BRA `(.L_x_1791) ;  /* 0x0000006c00147947 */ /* 0x000fea0003800000 */
.L_x_1787:
[----:B------:R-:W2:Y:S01]  /*b1b0*/  LDL R0, [R1+0x40] ;  /* 0x0000400001007983 */ /* 0x000ea20000100800 */
[----:B------:R-:W-:Y:S02]  /*b1c0*/  ULDC.64 UR6, c[0x0][0x408] ;  /* 0x0001020000067ab9 */ /* 0x000fe40000000a00 */
[----:B-----5:R-:W-:Y:S01]  /*b1d0*/  IMAD.WIDE.U32 R26, R143, UR6, RZ ;  /* 0x000000068f1a7c25 */ /* 0x020fe2000f8e00ff */
[----:B--2---:R-:W-:Y:S02]  /*b1e0*/  R2UR UR4, R0 ;  /* 0x00000000000472ca */ /* 0x004fe400000e0000 */
[----:B------:R-:W-:-:S11]  /*b1f0*/  SHF.R.S32.HI R0, RZ, 0x1f, R143 ;  /* 0x0000001fff007819 */ /* 0x000fd6000001148f */
[----:B------:R-:W-:-:S03]  /*b200*/  ULOP3.LUT UP0, URZ, UR4, 0x3ff, URZ, 0xc0, !UPT ;  /* 0x000003ff043f7892 */ /* 0x000fc6000f80c03f */
[----:B------:R-:W-:Y:S02]  /*b210*/  ULDC.64 UR4, c[0x0][0x3f8] ;  /* 0x0000fe0000047ab9 */ /* 0x000fe40000000a00 */
[C---:B------:R-:W-:Y:S01]  /*b220*/  IMAD R4, R0.reuse, UR4, RZ ;  /* 0x0000000400047c24 */ /* 0x040fe2000f8e02ff */
[----:B------:R-:W-:Y:S01]  /*b230*/  PLOP3.LUT P0, PT, PT, PT, UP0, 0x80, 0x0 ;  /* 0x000000000000781c */ /* 0x000fe20003f0f008 */
[----:B------:R-:W-:Y:S02]  /*b240*/  IMAD R0, R0, UR6, RZ ;  /* 0x0000000600007c24 */ /* 0x000fe4000f8e02ff */
[----:B------:R-:W-:-:S04]  /*b250*/  IMAD.WIDE.U32 R24, R143, UR4, RZ ;  /* 0x000000048f187c25 */ /* 0x000fc8000f8e00ff */
[C---:B------:R-:W-:Y:S02]  /*b260*/  IMAD R29, R143.reuse, UR5, R4 ;  /* 0x000000058f1d7c24 */ /* 0x040fe4000f8e0204 */
[----:B------:R-:W-:Y:S02]  /*b270*/  IMAD R31, R143, UR7, R0 ;  /* 0x000000078f1f7c24 */ /* 0x000fe4000f8e0200 */
[----:B------:R-:W-:Y:S02]  /*b280*/  IMAD.IADD R29, R29, 0x1, R25 ;  /* 0x000000011d1d7824 */ /* 0x000fe400078e0219 */
[----:B------:R-:W-:Y:S01]  /*b290*/  IMAD.IADD R31, R31, 0x1, R27 ;  /* 0x000000011f1f7824 */ /* 0x000fe200078e021b */
[----:B------:R-:W-:Y:S06]  /*b2a0*/  @!P0 BRA `(.L_x_1792) ;  /* 0x0000000000408947 */ /* 0x000fec0003800000 */
        /* <DEDUP_REMOVED lines=16> */
.L_x_1792:
[----:B------:R-:W-:Y:S01]  /*b3b0*/  ULDC.U8 UR4, c[0x0][0x410] ;  /* 0x0001040000047ab9 */ /* 0x000fe20000000000 */
[----:B------:R-:W-:Y:S01]  /*b3c0*/  BSSY B0, `(.L_x_1793) ;  /* 0x000069b000007945 */ /* 0x000fe20003800000 */
[----:B------:R-:W-:Y:S01]  /*b3d0*/  ISETP.NE.AND P0, PT, RZ, UR4, PT ;  /* 0x00000004ff007c0c */ /* 0x000fe2000bf05270 */
[----:B------:R-:W-:-:S12]  /*b3e0*/  IMAD.IADD R10, R162, 0x1, R177 ;  /* 0x00000001a20a7824 */ /* 0x000fd800078e02b1 */
[----:B------:R-:W-:Y:S05]  /*b3f0*/  @!P0 BRA `(.L_x_1794) ;  /* 0x00000034006c8947 */ /* 0x000fea0003800000 */
[----:B------:R-:W0:Y:S01]  /*b400*/  LDC R20, c[0x0][0x448] ;  /* 0x00011200ff147b82 */ /* 0x000e220000000800 */
[----:B------:R-:W-:Y:S01]  /*b410*/  IMAD R3, R189, 0x40, R10 ;  /* 0x00000040bd037824 */ /* 0x000fe200078e020a */
[----:B------:R-:W-:Y:S01]  /*b420*/  ULDC.64 UR4, c[0x0][0x3f8] ;  /* 0x0000fe0000047ab9 */ /* 0x000fe20000000a00 */
[----:B------:R-:W-:Y:S01]  /*b430*/  MOV R8, R24 ;  /* 0x0000001800087202 */ /* 0x000fe20000000f00 */
[----:B------:R-:W-:Y:S01]  /*b440*/  ULDC.64 UR6, c[0x0][0x408] ;  /* 0x0001020000067ab9 */ /* 0x000fe20000000a00 */
[----:B------:R-:W-:Y:S02]  /*b450*/  IMAD.MOV.U32 R9, RZ, RZ, R29 ;  /* 0x000000ffff097224 */ /* 0x000fe400078e001d */
[----:B------:R-:W-:Y:S02]  /*b460*/  IMAD.MOV.U32 R12, RZ, RZ, R26 ;  /* 0x000000ffff0c7224 */ /* 0x000fe400078e001a */
[----:B------:R-:W-:Y:S01]  /*b470*/  IMAD.MOV.U32 R13, RZ, RZ, R31 ;  /* 0x000000ffff0d7224 */ /* 0x000fe200078e001f */
[----:B0-----:R-:W-:-:S13]  /*b480*/  ISETP.NE.AND P0, PT, R20, 0x1, PT ;  /* 0x000000011400780c */ /* 0x001fda0003f05270 */
[----:B------:R-:W0:Y:S08]  /*b490*/  @P0 LDC R0, c[0x0][0x44c] ;  /* 0x00011300ff000b82 */ /* 0x000e300000000800 */
[----:B------:R-:W1:Y:S01]  /*b4a0*/  @P0 LDC R5, c[0x0][0x450] ;  /* 0x00011400ff050b82 */ /* 0x000e620000000800 */
[----:B0-----:R-:W-:-:S05]  /*b4b0*/  @P0 IMAD.HI.U32 R0, R3, R0, RZ ;  /* 0x0000000003000227 */ /* 0x001fca00078e00ff */
[----:B-1----:R-:W-:-:S04]  /*b4c0*/  @P0 SHF.R.U32.HI R3, RZ, R5, R0 ;  /* 0x00000005ff030219 */ /* 0x002fc80000011600 */
[----:B------:R-:W-:Y:S01]  /*b4d0*/  SHF.R.S32.HI R0, RZ, 0x1f, R3 ;  /* 0x0000001fff007819 */ /* 0x000fe20000011403 */
[----:B------:R-:W-:-:S04]  /*b4e0*/  IMAD.WIDE.U32 R8, R3, UR4, R8 ;  /* 0x0000000403087c25 */ /* 0x000fc8000f8e0008 */
[C---:B------:R-:W-:Y:S02]  /*b4f0*/  IMAD R4, R0.reuse, UR4, RZ ;  /* 0x0000000400047c24 */ /* 0x040fe4000f8e02ff */
[----:B------:R-:W-:Y:S02]  /*b500*/  IMAD R0, R0, UR6, RZ ;  /* 0x0000000600007c24 */ /* 0x000fe4000f8e02ff */
[C---:B------:R-:W-:Y:S01]  /*b510*/  IMAD R7, R3.reuse, UR5, R4 ;  /* 0x0000000503077c24 */ /* 0x040fe2000f8e0204 */
[----:B------:R-:W-:Y:S01]  /*b520*/  ULDC.64 UR4, c[0x0][0x3e8] ;  /* 0x0000fa0000047ab9 */ /* 0x000fe20000000a00 */
[C---:B------:R-:W-:Y:S01]  /*b530*/  IMAD.WIDE.U32 R12, R3.reuse, UR6, R12 ;  /* 0x00000006030c7c25 */ /* 0x040fe2000f8e000c */
[----:B------:R-:W-:Y:S01]  /*b540*/  LEA R6, P0, R8, UR4, 0x1 ;  /* 0x0000000408067c11 */ /* 0x000fe2000f8008ff */
[----:B------:R-:W-:Y:S02]  /*b550*/  UMOV UR4, 0xffffffff ;  /* 0xffffffff00047882 */ /* 0x000fe40000000000 */
[----:B------:R-:W-:Y:S01]  /*b560*/  IMAD R3, R3, UR7, R0 ;  /* 0x0000000703037c24 */ /* 0x000fe2000f8e0200 */
[----:B------:R-:W-:Y:S01]  /*b570*/  ULDC.64 UR6, c[0x0][0x400] ;  /* 0x0001000000067ab9 */ /* 0x000fe20000000a00 */
[----:B------:R-:W-:Y:S01]  /*b580*/  IMAD.IADD R7, R9, 0x1, R7 ;  /* 0x0000000109077824 */ /* 0x000fe200078e0207 */
[----:B------:R-:W-:-:S02]  /*b590*/  LEA R4, P1, R12, UR6, 0x1 ;  /* 0x000000060c047c11 */ /* 0x000fc4000f8208ff */
[----:B------:R-:W-:Y:S02]  /*b5a0*/  IADD3 R3, R13, R3, RZ ;  /* 0x000000030d037210 */ /* 0x000fe40007ffe0ff */
[----:B------:R-:W-:Y:S02]  /*b5b0*/  LEA.HI.X R7, R8, UR5, R7, 0x1, P0 ;  /* 0x0000000508077c11 */ /* 0x000fe400080f0c07 */
[----:B------:R-:W-:Y:S01]  /*b5c0*/  LEA.HI.X R8, R12, UR7, R3, 0x1, P1 ;  /* 0x000000070c087c11 */ /* 0x000fe200088f0c03 */
[----:B------:R-:W-:Y:S06]  /*b5d0*/  BRA.DIV UR4, `(.L_x_1795) ;  /* 0x000001ea04247947 */ /* 0x000fec000b800000 */
[----:B------:R0:W1:Y:S04]  /*b5e0*/  SHFL.IDX PT, R3, R7, RZ, 0x1c1f ;  /* 0x001c1fff07037589 */ /* 0x00006800000e0000 */
[----:B------:R0:W2:Y:S04]  /*b5f0*/  SHFL.IDX PT, R0, R6, RZ, 0x1c1f ;  /* 0x001c1fff06007589 */ /* 0x0000a800000e0000 */
[----:B------:R0:W3:Y:S04]  /*b600*/  SHFL.IDX PT, R5, R8, RZ, 0x1c1f ;  /* 0x001c1fff08057589 */ /* 0x0000e800000e0000 */
[----:B------:R0:W4:Y:S02]  /*b610*/  SHFL.IDX PT, R14, R4, RZ, 0x1c1f ;  /* 0x001c1fff040e7589 */ /* 0x00012400000e0000 */
.L_x_2134:
[----:B------:R-:W-:Y:S01]  /*b620*/  IMAD R63, R163, R20, RZ ;  /* 0x00000014a33f7224 */ /* 0x000fe200078e02ff */
[----:B------:R-:W-:Y:S01]  /*b630*/  BSSY B1, `(.L_x_1796) ;  /* 0x0000052000017945 */ /* 0x000fe20003800000 */
[----:B------:R-:W-:Y:S02]  /*b640*/  CS2R R58, SRZ ;  /* 0x00000000003a7805 */ /* 0x000fe4000001ff00 */
[----:B------:R-:W-:Y:S02]  /*b650*/  CS2R R56, SRZ ;  /* 0x0000000000387805 */ /* 0x000fe4000001ff00 */
[----:B------:R-:W-:Y:S02]  /*b660*/  CS2R R50, SRZ ;  /* 0x0000000000327805 */ /* 0x000fe4000001ff00 */
[----:B------:R-:W-:Y:S02]  /*b670*/  ISETP.GE.AND P0, PT, R10, R63, PT ;  /* 0x0000003f0a00720c */ /* 0x000fe40003f06270 */
        /* <DEDUP_REMOVED lines=10> */
[----:B------:R-:W-:Y:S01]  /*b720*/  ULDC UR4, c[0x0][0x3f4] ;  /* 0x0000fd0000047ab9 */ /* 0x000fe20000000800 */
[----:B------:R-:W-:Y:S02]  /*b730*/  CS2R R60, SRZ ;  /* 0x00000000003c7805 */ /* 0x000fe4000001ff00 */
[----:B------:R-:W-:Y:S02]  /*b740*/  ISETP.GE.AND P3, PT, R171, UR4, PT ;  /* 0x00000004ab007c0c */ /* 0x000fe4000bf66270 */
[----:B------:R-:W-:Y:S02]  /*b750*/  CS2R R58, SRZ ;  /* 0x00000000003a7805 */ /* 0x000fe4000001ff00 */
[----:B------:R-:W-:Y:S01]  /*b760*/  ISETP.GE.AND P2, PT, R169, UR4, PT ;  /* 0x00000004a9007c0c */ /* 0x000fe2000bf46270 */
[----:B------:R-:W-:Y:S01]  /*b770*/  ULDC.64 UR6, c[0x0][0x208] ;  /* 0x0000820000067ab9 */ /* 0x000fe20000000a00 */
[----:B------:R-:W-:Y:S02]  /*b780*/  ISETP.GE.AND P1, PT, R170, UR4, PT ;  /* 0x00000004aa007c0c */ /* 0x000fe4000bf26270 */
[----:B------:R-:W-:-:S02]  /*b790*/  ISETP.GE.AND P0, PT, R168, UR4, PT ;  /* 0x00000004a8007c0c */ /* 0x000fc4000bf06270 */
[----:B------:R-:W-:-:S03]  /*b7a0*/  ISETP.GE.AND P4, PT, R160, UR4, PT ;  /* 0x00000004a0007c0c */ /* 0x000fc6000bf86270 */
[C---:B------:R-:W-:Y:S01]  /*b7b0*/  @!P3 IMAD.SHL.U32 R27, R171.reuse, 0x2, RZ ;  /* 0x00000002ab1bb824 */ /* 0x040fe200078e00ff */
[----:B------:R-:W-:-:S03]  /*b7c0*/  @!P3 SHF.L.U64.HI R20, R171, 0x1, R197 ;  /* 0x00000001ab14b819 */ /* 0x000fc600000102c5 */
[C---:B------:R-:W-:Y:S01]  /*b7d0*/  @!P2 IMAD.SHL.U32 R31, R169.reuse, 0x2, RZ ;  /* 0x00000002a91fa824 */ /* 0x040fe200078e00ff */
[----:B------:R-:W-:Y:S01]  /*b7e0*/  @!P2 SHF.L.U64.HI R12, R169, 0x1, R196 ;  /* 0x00000001a90ca819 */ /* 0x000fe200000102c4 */
[----:B------:R-:W-:Y:S01]  /*b7f0*/  @!P1 IMAD.SHL.U32 R39, R170, 0x2, RZ ;  /* 0x00000002aa279824 */ /* 0x000fe200078e00ff */
[-C--:B--2---:R-:W-:Y:S01]  /*b800*/  @!P3 IADD3 R24, P6, R0, R27.reuse, RZ ;  /* 0x0000001b0018b210 */ /* 0x084fe20007fde0ff */
[----:B------:R-:W-:Y:S01]  /*b810*/  @!P0 IMAD.SHL.U32 R65, R168, 0x2, RZ ;  /* 0x00000002a8418824 */ /* 0x000fe200078e00ff */
[----:B----4-:R-:W-:Y:S01]  /*b820*/  @!P3 IADD3 R26, P5, R14, R27, RZ ;  /* 0x0000001b0e1ab210 */ /* 0x010fe20007fbe0ff */
[----:B-1----:R-:W-:Y:S01]  /*b830*/  @!P4 IMAD.MOV.U32 R13, RZ, RZ, R3 ;  /* 0x000000ffff0dc224 */ /* 0x002fe200078e0003 */
[----:B------:R-:W-:Y:S01]  /*b840*/  @!P0 SHF.L.U64.HI R34, R168, 0x1, R194 ;  /* 0x00000001a8228819 */ /* 0x000fe200000102c2 */
[----:B------:R-:W-:Y:S01]  /*b850*/  @!P3 IMAD.X R25, R3, 0x1, R20, P6 ;  /* 0x000000010319b824 */ /* 0x000fe200030e0614 */
[----:B------:R-:W-:Y:S01]  /*b860*/  @!P2 IADD3 R28, P6, R0, R31, RZ ;  /* 0x0000001f001ca210 */ /* 0x000fe20007fde0ff */
[----:B---3--:R-:W-:Y:S01]  /*b870*/  @!P4 IMAD.MOV.U32 R15, RZ, RZ, R5 ;  /* 0x000000ffff0fc224 */ /* 0x008fe200078e0005 */
[----:B------:R-:W-:-:S02]  /*b880*/  @!P3 IADD3.X R27, R5, R20, RZ, P5, !PT ;  /* 0x00000014051bb210 */ /* 0x000fc40002ffe4ff */
[----:B------:R-:W-:Y:S01]  /*b890*/  @!P1 SHF.L.U64.HI R20, R170, 0x1, R195 ;  /* 0x00000001aa149819 */ /* 0x000fe200000102c3 */
[----:B------:R-:W-:Y:S01]  /*b8a0*/  @!P2 IMAD.X R29, R3, 0x1, R12, P6 ;  /* 0x00000001031da824 */ /* 0x000fe200030e060c */
[----:B------:R-:W-:Y:S02]  /*b8b0*/  @!P1 IADD3 R36, P6, R0, R39, RZ ;  /* 0x0000002700249210 */ /* 0x000fe40007fde0ff */
[----:B------:R-:W-:-:S03]  /*b8c0*/  @!P2 IADD3 R30, P5, R14, R31, RZ ;  /* 0x0000001f0e1ea210 */ /* 0x000fc60007fbe0ff */
[----:B------:R-:W-:Y:S01]  /*b8d0*/  @!P1 IMAD.X R37, R3, 0x1, R20, P6 ;  /* 0x0000000103259824 */ /* 0x000fe200030e0614 */
[----:B------:R-:W-:Y:S01]  /*b8e0*/  @!P1 IADD3 R38, P6, R14, R39, RZ ;  /* 0x000000270e269210 */ /* 0x000fe20007fde0ff */
[C---:B------:R-:W-:Y:S01]  /*b8f0*/  @!P2 IMAD.X R31, R5.reuse, 0x1, R12, P5 ;  /* 0x00000001051fa824 */ /* 0x040fe200028e060c */
[----:B------:R-:W-:Y:S02]  /*b900*/  ISETP.GE.AND P5, PT, R172, UR4, PT ;  /* 0x00000004ac007c0c */ /* 0x000fe4000bfa6270 */
[----:B------:R-:W-:Y:S01]  /*b910*/  @!P4 MOV R12, R0 ;  /* 0x00000000000cc202 */ /* 0x000fe20000000f00 */
[----:B------:R-:W-:Y:S01]  /*b920*/  @!P1 IMAD.X R39, R5, 0x1, R20, P6 ;  /* 0x0000000105279824 */ /* 0x000fe200030e0614 */
[----:B------:R-:W-:Y:S01]  /*b930*/  @!P0 IADD3 R44, P6, R0, R65, RZ ;  /* 0x00000041002c8210 */ /* 0x000fe20007fde0ff */
[----:B------:R-:W-:-:S04]  /*b940*/  @!P4 IMAD.WIDE R20, R160, 0x2, R14 ;  /* 0x00000002a014c825 */ /* 0x000fc800078e020e */
[----:B------:R-:W-:Y:S01]  /*b950*/  @!P0 IMAD.X R45, R3, 0x1, R34, P6 ;  /* 0x00000001032d8824 */ /* 0x000fe200030e0622 */
[----:B------:R-:W-:Y:S01]  /*b960*/  @!P0 IADD3 R64, P6, R14, R65, RZ ;  /* 0x000000410e408210 */ /* 0x000fe20007fde0ff */
[----:B------:R-:W-:Y:S01]  /*b970*/  @!P4 IMAD.WIDE R12, R160, 0x2, R12 ;  /* 0x00000002a00cc825 */ /* 0x000fe200078e020c */
[----:B------:R1:W5:Y:S01]  /*b980*/  @!P4 LD.E.64 R58, desc[UR6][R20.64] ;  /* 0x00000006143ac980 */ /* 0x000362000c101b00 */
[C---:B------:R-:W-:Y:S02]  /*b990*/  @!P5 SHF.L.U32 R15, R172.reuse, 0x1, RZ ;  /* 0x00000001ac0fd819 */ /* 0x040fe400000006ff */
[----:B------:R-:W-:Y:S01]  /*b9a0*/  @!P0 IMAD.X R65, R5, 0x1, R34, P6 ;  /* 0x0000000105418824 */ /* 0x000fe200030e0622 */
[----:B------:R1:W5:Y:S01]  /*b9b0*/  @!P4 LD.E.64 R60, desc[UR6][R12.64] ;  /* 0x000000060c3cc980 */ /* 0x000362000c101b00 */
[----:B------:R-:W-:Y:S02]  /*b9c0*/  @!P5 SHF.L.U64.HI R32, R172, 0x1, R193 ;  /* 0x00000001ac20d819 */ /* 0x000fe400000102c1 */
[----:B------:R-:W-:-:S02]  /*b9d0*/  @!P5 IADD3 R66, P4, R0, R15, RZ ;  /* 0x0000000f0042d210 */ /* 0x000fc40007f9e0ff */
[----:B------:R-:W-:Y:S02]  /*b9e0*/  @!P5 IADD3 R14, P6, R14, R15, RZ ;  /* 0x0000000f0e0ed210 */ /* 0x000fe40007fde0ff */
[----:B------:R-:W-:Y:S02]  /*b9f0*/  CS2R R54, SRZ ;  /* 0x0000000000367805 */ /* 0x000fe4000001ff00 */
[----:B------:R-:W-:Y:S01]  /*ba00*/  CS2R R56, SRZ ;  /* 0x0000000000387805 */ /* 0x000fe2000001ff00 */
[--C-:B------:R-:W-:Y:S01]  /*ba10*/  @!P5 IMAD.X R67, R3, 0x1, R32.reuse, P4 ;  /* 0x000000010343d824 */ /* 0x100fe200020e0620 */
[----:B------:R-:W-:Y:S01]  /*ba20*/  CS2R R52, SRZ ;  /* 0x0000000000347805 */ /* 0x000fe2000001ff00 */
[----:B------:R-:W-:Y:S01]  /*ba30*/  @!P5 IMAD.X R15, R5, 0x1, R32, P6 ;  /* 0x00000001050fd824 */ /* 0x000fe200030e0620 */
[----:B------:R-:W-:Y:S02]  /*ba40*/  CS2R R50, SRZ ;  /* 0x0000000000327805 */ /* 0x000fe4000001ff00 */
[----:B------:R-:W-:-:S02]  /*ba50*/  CS2R R48, SRZ ;  /* 0x0000000000307805 */ /* 0x000fc4000001ff00 */
[----:B------:R-:W-:Y:S02]  /*ba60*/  CS2R R46, SRZ ;  /* 0x00000000002e7805 */ /* 0x000fe4000001ff00 */
[----:B------:R-:W-:Y:S02]  /*ba70*/  CS2R R42, SRZ ;  /* 0x00000000002a7805 */ /* 0x000fe4000001ff00 */
[----:B------:R-:W-:Y:S02]  /*ba80*/  CS2R R40, SRZ ;  /* 0x0000000000287805 */ /* 0x000fe4000001ff00 */
[----:B------:R-:W-:Y:S02]  /*ba90*/  CS2R R32, SRZ ;  /* 0x0000000000207805 */ /* 0x000fe4000001ff00 */
[----:B------:R-:W-:Y:S01]  /*baa0*/  CS2R R34, SRZ ;  /* 0x0000000000227805 */ /* 0x000fe2000001ff00 */
[----:B------:R1:W5:Y:S04]  /*bab0*/  @!P3 LD.E.64 R54, desc[UR6][R24.64] ;  /* 0x000000061836b980 */ /* 0x000368000c101b00 */
        /* <DEDUP_REMOVED lines=8> */
[----:B------:R1:W5:Y:S02]  /*bb40*/  @!P5 LD.E.64 R34, desc[UR6][R14.64] ;  /* 0x000000060e22d980 */ /* 0x000364000c101b00 */
.L_x_1797:
[----:B------:R-:W-:Y:S05]  /*bb50*/  BSYNC B1 ;  /* 0x0000000000017941 */ /* 0x000fea0003800000 */
.L_x_1796:
[----:B--2--5:R-:W-:Y:S01]  /*bb60*/  IMAD.MOV.U32 R0, RZ, RZ, R58 ;  /* 0x000000ffff007224 */ /* 0x024fe200078e003a */
[----:B-1----:R-:W-:Y:S01]  /*bb70*/  MOV R3, R59 ;  /* 0x0000003b00037202 */ /* 0x002fe20000000f00 */
[----:B---3--:R-:W-:Y:S01]  /*bb80*/  IMAD.MOV.U32 R5, RZ, RZ, R56 ;  /* 0x000000ffff057224 */ /* 0x008fe200078e0038 */
[----:B------:R-:W-:Y:S01]  /*bb90*/  UMOV UR4, 0xffffffff ;  /* 0xffffffff00047882 */ /* 0x000fe20000000000 */
        /* <DEDUP_REMOVED lines=8> */
[----:B------:R-:W-:Y:S02]  /*bc20*/  CS2R R30, SRZ ;  /* 0x00000000001e7805 */ /* 0x000fe4000001ff00 */
[----:B------:R-:W-:Y:S01]  /*bc30*/  PRMT R83, R0, 0x5410, R3 ;  /* 0x0000541000537816 */ /* 0x000fe20000000003 */
[----:B------:R-:W-:Y:S01]  /*bc40*/  IMAD.MOV.U32 R0, RZ, RZ, R40 ;  /* 0x000000ffff007224 */ /* 0x000fe200078e0028 */
[----:B------:R-:W-:Y:S01]  /*bc50*/  PRMT R81, R5, 0x5410, R9 ;  /* 0x0000541005517816 */ /* 0x000fe20000000009 */
[----:B------:R-:W-:Y:S01]  /*bc60*/  IMAD.MOV.U32 R3, RZ, RZ, R41 ;  /* 0x000000ffff037224 */ /* 0x000fe200078e0029 */
[----:B------:R-:W-:Y:S01]  /*bc70*/  MOV R9, R35 ;  /* 0x0000002300097202 */ /* 0x000fe20000000f00 */
[----:B------:R-:W-:-:S03]  /*bc80*/  IMAD.MOV.U32 R5, RZ, RZ, R34 ;  /* 0x000000ffff057224 */ /* 0x000fc600078e0022 */
[----:B------:R-:W-:Y:S01]  /*bc90*/  PRMT R79, R0, 0x5410, R3 ;  /* 0x00005410004f7816 */ /* 0x000fe20000000003 */
[----:B------:R-:W-:Y:S01]  /*bca0*/  IMAD.MOV.U32 R3, RZ, RZ, R61 ;  /* 0x000000ffff037224 */ /* 0x000fe200078e003d */
[----:B------:R-:W-:Y:S01]  /*bcb0*/  PRMT R78, R9, 0x5410, R5 ;  /* 0x00005410094e7816 */ /* 0x000fe20000000005 */
[----:B------:R-:W-:Y:S02]  /*bcc0*/  IMAD.MOV.U32 R5, RZ, RZ, R54 ;  /* 0x000000ffff057224 */ /* 0x000fe400078e0036 */
[----:B------:R-:W-:Y:S01]  /*bcd0*/  IMAD.MOV.U32 R9, RZ, RZ, R55 ;  /* 0x000000ffff097224 */ /* 0x000fe200078e0037 */
[----:B------:R-:W-:Y:S01]  /*bce0*/  PRMT R87, R3, 0x7610, R87 ;  /* 0x0000761003577816 */ /* 0x000fe20000000057 */
[----:B------:R-:W-:Y:S02]  /*bcf0*/  IMAD.MOV.U32 R0, RZ, RZ, R60 ;  /* 0x000000ffff007224 */ /* 0x000fe400078e003c */
[----:B------:R-:W-:Y:S01]  /*bd00*/  IMAD.MOV.U32 R3, RZ, RZ, R53 ;  /* 0x000000ffff037224 */ /* 0x000fe200078e0035 */
[----:B------:R-:W-:Y:S01]  /*bd10*/  PRMT R86, R5, 0x5410, R9 ;  /* 0x0000541005567816 */ /* 0x000fe20000000009 */
[----:B------:R-:W-:Y:S01]  /*bd20*/  IMAD.MOV.U32 R5, RZ, RZ, R48 ;  /* 0x000000ffff057224 */ /* 0x000fe200078e0030 */
[----:B------:R-:W-:Y:S01]  /*bd30*/  PRMT R88, R88, 0x5410, R0 ;  /* 0x0000541058587816 */ /* 0x000fe20000000000 */
[----:B------:R-:W-:Y:S01]  /*bd40*/  IMAD.MOV.U32 R9, RZ, RZ, R49 ;  /* 0x000000ffff097224 */ /* 0x000fe200078e0031 */
[----:B------:R-:W-:-:S04]  /*bd50*/  MOV R0, R52 ;  /* 0x0000003400007202 */ /* 0x000fc80000000f00 */
[----:B------:R-:W-:Y:S01]  /*bd60*/  PRMT R84, R0, 0x5410, R3 ;  /* 0x0000541000547816 */ /* 0x000fe20000000003 */
[----:B------:R-:W-:Y:S01]  /*bd70*/  IMAD.MOV.U32 R0, RZ, RZ, R42 ;  /* 0x000000ffff007224 */ /* 0x000fe200078e002a */
[----:B------:R-:W-:Y:S01]  /*bd80*/  PRMT R82, R5, 0x5410, R9 ;  /* 0x0000541005527816 */ /* 0x000fe20000000009 */
[----:B------:R-:W-:Y:S01]  /*bd90*/  IMAD.MOV.U32 R5, RZ, RZ, R32 ;  /* 0x000000ffff057224 */ /* 0x000fe200078e0020 */
[----:B------:R-:W-:Y:S01]  /*bda0*/  MOV R3, R43 ;  /* 0x0000002b00037202 */ /* 0x000fe20000000f00 */
[----:B------:R-:W-:-:S03]  /*bdb0*/  IMAD.MOV.U32 R9, RZ, RZ, R33 ;  /* 0x000000ffff097224 */ /* 0x000fc600078e0021 */
[----:B------:R-:W-:Y:S02]  /*bdc0*/  PRMT R80, R0, 0x5410, R3 ;  /* 0x0000541000507816 */ /* 0x000fe40000000003 */
[----:B------:R-:W-:Y:S01]  /*bdd0*/  PRMT R69, R9, 0x5410, R5 ;  /* 0x0000541009457816 */ /* 0x000fe20000000005 */
[----:B------:R-:W-:Y:S06]  /*bde0*/  BRA.DIV UR4, `(.L_x_1798) ;  /* 0x000001e204907947 */ /* 0x000fec000b800000 */
[----:B------:R1:W2:Y:S04]  /*bdf0*/  SHFL.IDX PT, R3, R7, 0x1, 0x1c1f ;  /* 0x003c1f0007037f89 */ /* 0x0002a800000e0000 */
[----:B------:R1:W3:Y:S04]  /*be00*/  SHFL.IDX PT, R0, R6, 0x1, 0x1c1f ;  /* 0x003c1f0006007f89 */ /* 0x0002e800000e0000 */
[----:B------:R1:W1:Y:S04]  /*be10*/  SHFL.IDX PT, R5, R8, 0x1, 0x1c1f ;  /* 0x003c1f0008057f89 */ /* 0x00026800000e0000 */
[----:B0-----:R-:W0:Y:S02]  /*be20*/  SHFL.IDX PT, R4, R4, 0x1, 0x1c1f ;  /* 0x003c1f0004047f89 */ /* 0x001e2400000e0000 */
.L_x_2140:
[----:B------:R-:W-:Y:S01]  /*be30*/  VIADD R10, R10, 0x40 ;  /* 0x000000400a0a7836 */ /* 0x000fe20000000000 */
[----:B-1----:R-:W-:Y:S01]  /*be40*/  LOP3.LUT R6, R174, 0x18, R18, 0xf8, !PT ;  /* 0x00000018ae067812 */ /* 0x002fe200078ef812 */
[----:B------:R-:W-:Y:S01]  /*be50*/  BSSY B1, `(.L_x_1799) ;  /* 0x0000054000017945 */ /* 0x000fe20003800000 */
[----:B------:R-:W-:Y:S02]  /*be60*/  LOP3.LUT P0, RZ, R200, 0x4, RZ, 0xc0, !PT ;  /* 0x00000004c8ff7812 */ /* 0x000fe4000780c0ff */
[----:B------:R-:W-:Y:S02]  /*be70*/  CS2R R36, SRZ ;  /* 0x0000000000247805 */ /* 0x000fe4000001ff00 */
[----:B------:R-:W-:Y:S02]  /*be80*/  ISETP.GE.AND P1, PT, R10, R63, PT ;  /* 0x0000003f0a00720c */ /* 0x000fe40003f26270 */
[----:B------:R-:W-:Y:S02]  /*be90*/  CS2R R26, SRZ ;  /* 0x00000000001a7805 */ /* 0x000fe4000001ff00 */
[----:B------:R-:W-:-:S02]  /*bea0*/  LOP3.LUT R7, R6, R175, RZ, 0x3c, !PT ;  /* 0x000000af06077212 */ /* 0x000fc400078e3cff */
[----:B------:R-:W-:Y:S02]  /*beb0*/  CS2R R20, SRZ ;  /* 0x0000000000147805 */ /* 0x000fe4000001ff00 */
[----:B------:R-:W-:Y:S02]  /*bec0*/  CS2R R12, SRZ ;  /* 0x00000000000c7805 */ /* 0x000fe4000001ff00 */
[----:B------:R-:W-:Y:S02]  /*bed0*/  CS2R R8, SRZ ;  /* 0x0000000000087805 */ /* 0x000fe4000001ff00 */
[----:B------:R-:W-:Y:S01]  /*bee0*/  CS2R R44, SRZ ;  /* 0x00000000002c7805 */ /* 0x000fe2000001ff00 */
[----:B------:R-:W-:Y:S01]  /*bef0*/  IMAD.IADD R7, R176, 0x1, R7 ;  /* 0x00000001b0077824 */ /* 0x000fe200078e0207 */
[----:B------:R-:W-:Y:S02]  /*bf00*/  CS2R R38, SRZ ;  /* 0x0000000000267805 */ /* 0x000fe4000001ff00 */
[----:B------:R-:W-:-:S02]  /*bf10*/  CS2R R28, SRZ ;  /* 0x00000000001c7805 */ /* 0x000fc4000001ff00 */
[----:B------:R-:W-:Y:S02]  /*bf20*/  CS2R R24, SRZ ;  /* 0x0000000000187805 */ /* 0x000fe4000001ff00 */
[----:B----4-:R-:W-:Y:S02]  /*bf30*/  CS2R R14, SRZ ;  /* 0x00000000000e7805 */ /* 0x010fe4000001ff00 */
[----:B------:R-:W-:Y:S02]  /*bf40*/  LEA R62, R7, R16, 0x1 ;  /* 0x00000010073e7211 */ /* 0x000fe400078e08ff */
        /* <DEDUP_REMOVED lines=9> */
[----:B------:R-:W-:-:S05]  /*bfe0*/  ISETP.GE.AND P1, PT, R168, UR4, PT ;  /* 0x00000004a8007c0c */ /* 0x000fca000bf26270 */
[C---:B------:R-:W-:Y:S01]  /*bff0*/  @!P4 IMAD.SHL.U32 R9, R171.reuse, 0x2, RZ ;  /* 0x00000002ab09c824 */ /* 0x040fe200078e00ff */
[----:B------:R-:W-:-:S03]  /*c000*/  @!P4 SHF.L.U64.HI R6, R171, 0x1, R197 ;  /* 0x00000001ab06c819 */ /* 0x000fc600000102c5 */
[C---:B------:R-:W-:Y:S01]  /*c010*/  @!P3 IMAD.SHL.U32 R73, R169.reuse, 0x2, RZ ;  /* 0x00000002a949b824 */ /* 0x040fe200078e00ff */
[----:B------:R-:W-:Y:S01]  /*c020*/  @!P3 SHF.L.U64.HI R12, R169, 0x1, R196 ;  /* 0x00000001a90cb819 */ /* 0x000fe200000102c4 */
[----:B------:R-:W-:Y:S01]  /*c030*/  @!P2 IMAD.SHL.U32 R67, R170, 0x2, RZ ;  /* 0x00000002aa43a824 */ /* 0x000fe200078e00ff */
[-C--:B---3--:R-:W-:Y:S01]  /*c040*/  @!P4 IADD3 R10, P5, R0, R9.reuse, RZ ;  /* 0x00000009000ac210 */ /* 0x088fe20007fbe0ff */
[----:B------:R-:W-:Y:S01]  /*c050*/  @!P1 IMAD.SHL.U32 R7, R168, 0x2, RZ ;  /* 0x00000002a8079824 */ /* 0x000fe200078e00ff */
[----:B0-----:R-:W-:Y:S02]  /*c060*/  @!P4 IADD3 R8, P6, R4, R9, RZ ;  /* 0x000000090408c210 */ /* 0x001fe40007fde0ff */
[----:B------:R-:W-:Y:S01]  /*c070*/  @!P2 SHF.L.U64.HI R14, R170, 0x1, R195 ;  /* 0x00000001aa0ea819 */ /* 0x000fe200000102c3 */
[----:B--2---:R-:W-:Y:S01]  /*c080*/  @!P4 IMAD.X R11, R3, 0x1, R6, P5 ;  /* 0x00000001030bc824 */ /* 0x004fe200028e0606 */
[----:B------:R-:W-:Y:S02]  /*c090*/  @!P3 IADD3 R76, P5, R0, R73, RZ ;  /* 0x00000049004cb210 */ /* 0x000fe40007fbe0ff */
[----:B------:R-:W-:-:S02]  /*c0a0*/  @!P4 IADD3.X R9, R5, R6, RZ, P6, !PT ;  /* 0x000000060509c210 */ /* 0x000fc400037fe4ff */
[----:B------:R-:W-:Y:S01]  /*c0b0*/  @!P3 IADD3 R72, P6, R4, R73, RZ ;  /* 0x000000490448b210 */ /* 0x000fe20007fde0ff */
[----:B------:R-:W-:Y:S01]  /*c0c0*/  @!P3 IMAD.X R77, R3, 0x1, R12, P5 ;  /* 0x00000001034db824 */ /* 0x000fe200028e060c */
[-C--:B------:R-:W-:Y:S02]  /*c0d0*/  @!P2 IADD3 R70, P5, R0, R67.reuse, RZ ;  /* 0x000000430046a210 */ /* 0x080fe40007fbe0ff */
[----:B------:R-:W-:Y:S01]  /*c0e0*/  @!P1 SHF.L.U64.HI R20, R168, 0x1, R194 ;  /* 0x00000001a8149819 */ /* 0x000fe200000102c2 */
[----:B------:R-:W-:Y:S01]  /*c0f0*/  @!P3 IMAD.X R73, R5, 0x1, R12, P6 ;  /* 0x000000010549b824 */ /* 0x000fe200030e060c */
[----:B------:R-:W-:Y:S01]  /*c100*/  @!P2 IADD3 R66, P6, R4, R67, RZ ;  /* 0x000000430442a210 */ /* 0x000fe20007fde0ff */
[----:B------:R-:W-:Y:S01]  /*c110*/  @!P2 IMAD.X R71, R3, 0x1, R14, P5 ;  /* 0x000000010347a824 */ /* 0x000fe200028e060e */
[----:B------:R-:W-:Y:S02]  /*c120*/  @!P1 IADD3 R64, P5, R0, R7, RZ ;  /* 0x0000000700409210 */ /* 0x000fe40007fbe0ff */
[----:B------:R-:W-:-:S02]  /*c130*/  @!P2 IADD3.X R67, R5, R14, RZ, P6, !PT ;  /* 0x0000000e0543a210 */ /* 0x000fc400037fe4ff */
[----:B------:R-:W-:Y:S01]  /*c140*/  ISETP.GE.AND P6, PT, R160, UR4, PT ;  /* 0x00000004a0007c0c */ /* 0x000fe2000bfc6270 */
[----:B------:R-:W-:Y:S01]  /*c150*/  @!P1 IMAD.X R65, R3, 0x1, R20, P5 ;  /* 0x0000000103419824 */ /* 0x000fe200028e0614 */
[----:B------:R-:W-:-:S05]  /*c160*/  @!P1 IADD3 R6, P5, R4, R7, RZ ;  /* 0x0000000704069210 */ /* 0x000fca0007fbe0ff */
[----:B------:R-:W-:Y:S01]  /*c170*/  @!P1 IMAD.X R7, R5, 0x1, R20, P5 ;  /* 0x0000000105079824 */ /* 0x000fe200028e0614 */
[----:B------:R-:W-:-:S05]  /*c180*/  ISETP.GE.AND P5, PT, R172, UR4, PT ;  /* 0x00000004ac007c0c */ /* 0x000fca000bfa6270 */
[----:B------:R-:W-:Y:S02]  /*c190*/  @!P6 IMAD.MOV.U32 R12, RZ, RZ, R0 ;  /* 0x000000ffff0ce224 */ /* 0x000fe400078e0000 */
[----:B------:R-:W-:Y:S02]  /*c1a0*/  @!P6 IMAD.MOV.U32 R13, RZ, RZ, R3 ;  /* 0x000000ffff0de224 */ /* 0x000fe400078e0003 */
[----:B------:R-:W-:-:S04]  /*c1b0*/  @!P6 IMAD.WIDE R14, R160, 0x2, R4 ;  /* 0x00000002a00ee825 */ /* 0x000fc800078e0204 */
[----:B------:R-:W-:Y:S01]  /*c1c0*/  @!P6 IMAD.WIDE R12, R160, 0x2, R12 ;  /* 0x00000002a00ce825 */ /* 0x000fe200078e020c */
[C---:B------:R-:W-:Y:S01]  /*c1d0*/  @!P5 SHF.L.U32 R21, R172.reuse, 0x1, RZ ;  /* 0x00000001ac15d819 */ /* 0x040fe200000006ff */
[----:B------:R0:W5:Y:S01]  /*c1e0*/  @!P6 LD.E.64 R30, desc[UR6][R14.64] ;  /* 0x000000060e1ee980 */ /* 0x000162000c101b00 */
[----:B------:R-:W-:-:S03]  /*c1f0*/  @!P5 SHF.L.U64.HI R20, R172, 0x1, R193 ;  /* 0x00000001ac14d819 */ /* 0x000fc600000102c1 */
[----:B------:R1:W5:Y:S01]  /*c200*/  @!P6 LD.E.64 R44, desc[UR6][R12.64] ;  /* 0x000000060c2ce980 */ /* 0x000362000c101b00 */
[-C--:B------:R-:W-:Y:S02]  /*c210*/  @!P5 IADD3 R74, P6, R0, R21.reuse, RZ ;  /* 0x00000015004ad210 */ /* 0x080fe40007fde0ff */
[----:B------:R-:W-:Y:S02]  /*c220*/  CS2R R38, SRZ ;  /* 0x0000000000267805 */ /* 0x000fe4000001ff00 */
[----:B------:R-:W-:Y:S01]  /*c230*/  CS2R R36, SRZ ;  /* 0x0000000000247805 */ /* 0x000fe2000001ff00 */
[----:B------:R-:W-:Y:S01]  /*c240*/  @!P5 IMAD.X R75, R3, 0x1, R20, P6 ;  /* 0x00000001034bd824 */ /* 0x000fe200030e0614 */
[----:B------:R-:W-:Y:S02]  /*c250*/  @!P5 IADD3 R4, P6, R4, R21, RZ ;  /* 0x000000150404d210 */ /* 0x000fe40007fde0ff */
[----:B------:R2:W5:Y:S01]  /*c260*/  @!P4 LD.E.64 R38, desc[UR6][R10.64] ;  /* 0x000000060a26c980 */ /* 0x000562000c101b00 */
[----:B------:R-:W-:-:S02]  /*c270*/  CS2R R28, SRZ ;  /* 0x00000000001c7805 */ /* 0x000fc4000001ff00 */
[----:B------:R-:W-:Y:S02]  /*c280*/  CS2R R26, SRZ ;  /* 0x00000000001a7805 */ /* 0x000fe4000001ff00 */
[----:B------:R-:W-:Y:S01]  /*c290*/  CS2R R24, SRZ ;  /* 0x0000000000187805 */ /* 0x000fe2000001ff00 */
[----:B------:R-:W-:Y:S01]  /*c2a0*/  @!P5 IMAD.X R5, R5, 0x1, R20, P6 ;  /* 0x000000010505d824 */ /* 0x000fe200030e0614 */
[----:B------:R3:W5:Y:S01]  /*c2b0*/  @!P4 LD.E.64 R36, desc[UR6][R8.64] ;  /* 0x000000060824c980 */ /* 0x000762000c101b00 */
[----:B------:R-:W-:Y:S02]  /*c2c0*/  CS2R R20, SRZ ;  /* 0x0000000000147805 */ /* 0x000fe4000001ff00 */
[----:B0-----:R-:W-:Y:S02]  /*c2d0*/  CS2R R14, SRZ ;  /* 0x00000000000e7805 */ /* 0x001fe4000001ff00 */
[----:B-1----:R-:W-:Y:S01]  /*c2e0*/  CS2R R12, SRZ ;  /* 0x00000000000c7805 */ /* 0x002fe2000001ff00 */
[----:B------:R1:W5:Y:S01]  /*c2f0*/  @!P3 LD.E.64 R28, desc[UR6][R76.64] ;  /* 0x000000064c1cb980 */ /* 0x000362000c101b00 */
[----:B--2---:R-:W-:-:S03]  /*c300*/  CS2R R10, SRZ ;  /* 0x00000000000a7805 */ /* 0x004fc6000001ff00 */
[----:B------:R1:W5:Y:S01]  /*c310*/  @!P3 LD.E.64 R26, desc[UR6][R72.64] ;  /* 0x00000006481ab980 */ /* 0x000362000c101b00 */
[----:B---3--:R-:W-:-:S03]  /*c320*/  CS2R R8, SRZ ;  /* 0x0000000000087805 */ /* 0x008fc6000001ff00 */
[----:B------:R1:W5:Y:S04]  /*c330*/  @!P2 LD.E.64 R24, desc[UR6][R70.64] ;  /* 0x000000064618a980 */ /* 0x000368000c101b00 */
[----:B------:R1:W5:Y:S04]  /*c340*/  @!P2 LD.E.64 R20, desc[UR6][R66.64] ;  /* 0x000000064214a980 */ /* 0x000368000c101b00 */
[----:B------:R1:W5:Y:S04]  /*c350*/  @!P1 LD.E.64 R14, desc[UR6][R64.64] ;  /* 0x00000006400e9980 */ /* 0x000368000c101b00 */
[----:B------:R1:W5:Y:S04]  /*c360*/  @!P1 LD.E.64 R12, desc[UR6][R6.64] ;  /* 0x00000006060c9980 */ /* 0x000368000c101b00 */
[----:B------:R1:W5:Y:S04]  /*c370*/  @!P5 LD.E.64 R10, desc[UR6][R74.64] ;  /* 0x000000064a0ad980 */ /* 0x000368000c101b00 */
[----:B------:R1:W5:Y:S02]  /*c380*/  @!P5 LD.E.64 R8, desc[UR6][R4.64] ;  /* 0x000000060408d980 */ /* 0x000364000c101b00 */
.L_x_1800:
[----:B------:R-:W-:Y:S05]  /*c390*/  BSYNC B1 ;  /* 0x0000000000017941 */ /* 0x000fea0003800000 */
.L_x_1799:
[----:B01---5:R-:W-:Y:S01]  /*c3a0*/  MOV R4, R30 ;  /* 0x0000001e00047202 */ /* 0x023fe20000000f00 */
[C---:B------:R-:W-:Y:S01]  /*c3b0*/  VIADD R5, R62.reuse, 0xc400 ;  /* 0x0000c4003e057836 */ /* 0x040fe20000000000 */
[----:B--2---:R-:W-:Y:S01]  /*c3c0*/  LEA.HI R3, R187, R187, RZ, 0x1 ;  /* 0x000000bbbb037211 */ /* 0x004fe200078f08ff */
[----:B---3--:R-:W-:Y:S01]  /*c3d0*/  VIADD R0, R62, 0xc440 ;  /* 0x0000c4403e007836 */ /* 0x008fe20000000000 */
[----:B------:R-:W-:Y:S01]  /*c3e0*/  PRMT R75, R4, 0x7610, R75 ;  /* 0x00007610044b7816 */ /* 0x000fe2000000004b */
[----:B------:R-:W-:Y:S01]  /*c3f0*/  @P0 VIADD R0, R5, 0xffffffc0 ;  /* 0xffffffc005000836 */ /* 0x000fe20000000000 */
[----:B------:R-:W-:Y:S01]  /*c400*/  LOP3.LUT R4, R3, 0xfffffffe, RZ, 0xc0, !PT ;  /* 0xfffffffe03047812 */ /* 0x000fe200078ec0ff */
[----:B------:R-:W-:Y:S01]  /*c410*/  IMAD.MOV.U32 R5, RZ, RZ, R31 ;  /* 0x000000ffff057224 */ /* 0x000fe200078e001f */
[----:B------:R-:W-:Y:S01]  /*c420*/  VIADDMNMX R71, R63, -R177, 0x80, PT ;  /* 0x000000803f477446 */ /* 0x000fe200038009b1 */
[----:B------:R-:W-:Y:S01]  /*c430*/  IMAD.MOV.U32 R6, RZ, RZ, R36 ;  /* 0x000000ffff067224 */ /* 0x000fe200078e0024 */
[----:B------:R-:W-:Y:S01]  /*c440*/  IADD3 R4, R187, -R4, RZ ;  /* 0x80000004bb047210 */ /* 0x000fe20007ffe0ff */
[----:B------:R-:W-:Y:S01]  /*c450*/  IMAD.MOV.U32 R7, RZ, RZ, R37 ;  /* 0x000000ffff077224 */ /* 0x000fe200078e0025 */
[----:B------:R-:W-:Y:S01]  /*c460*/  PRMT R75, R75, 0x5410, R5 ;  /* 0x000054104b4b7816 */ /* 0x000fe20000000005 */
[----:B------:R-:W-:Y:S01]  /*c470*/  IMAD.MOV.U32 R3, RZ, RZ, R26 ;  /* 0x000000ffff037224 */ /* 0x000fe200078e001a */
[----:B------:R-:W-:Y:S01]  /*c480*/  SHF.L.U32 R5, R4, 0x1f, RZ ;  /* 0x0000001f04057819 */ /* 0x000fe200000006ff */
[----:B------:R-:W-:Y:S01]  /*c490*/  IMAD.MOV.U32 R65, RZ, RZ, R38 ;  /* 0x000000ffff417224 */ /* 0x000fe200078e0026 */
[----:B------:R-:W-:Y:S01]  /*c4a0*/  PRMT R73, R6, 0x5410, R7 ;  /* 0x0000541006497816 */ /* 0x000fe20000000007 */
[----:B------:R-:W-:Y:S01]  /*c4b0*/  IMAD.MOV.U32 R6, RZ, RZ, R27 ;  /* 0x000000ffff067224 */ /* 0x000fe200078e001b */
[----:B------:R-:W0:Y:S01]  /*c4c0*/  SYNCS.PHASECHK.TRANS64.TRYWAIT P0, [R16+URZ+0x2a800], R5 ;  /* 0x02a80005100075a7 */ /* 0x000e22000800017f */
        /* <DEDUP_REMOVED lines=9> */
[--C-:B------:R-:W-:Y:S01]  /*c560*/  PRMT R66, R66, 0x5410, R3.reuse ;  /* 0x0000541042427816 */ /* 0x100fe20000000003 */
[----:B------:R-:W-:Y:S01]  /*c570*/  BSSY B1, `(.L_x_1801) ;  /* 0x0000016000017945 */ /* 0x000fe20003800000 */
[----:B------:R-:W-:Y:S01]  /*c580*/  PRMT R64, R4, 0x5410, R6 ;  /* 0x0000541004407816 */ /* 0x000fe20000000006 */
[----:B------:R-:W-:Y:S01]  /*c590*/  IMAD.MOV.U32 R6, RZ, RZ, R44 ;  /* 0x000000ffff067224 */ /* 0x000fe200078e002c */
[----:B------:R-:W-:Y:S01]  /*c5a0*/  PRMT R3, R7, 0x7610, R3 ;  /* 0x0000761007037816 */ /* 0x000fe20000000003 */
[----:B------:R-:W-:Y:S01]  /*c5b0*/  IMAD.MOV.U32 R4, RZ, RZ, R9 ;  /* 0x000000ffff047224 */ /* 0x000fe200078e0009 */
[----:B------:R-:W-:-:S02]  /*c5c0*/  MOV R7, R45 ;  /* 0x0000002d00077202 */ /* 0x000fc40000000f00 */
[----:B------:R-:W-:Y:S02]  /*c5d0*/  ISETP.GE.AND P1, PT, R162, R71, PT ;  /* 0x00000047a200720c */ /* 0x000fe40003f26270 */
[----:B------:R-:W-:Y:S01]  /*c5e0*/  PRMT R76, R6, 0x5410, R7 ;  /* 0x00005410064c7816 */ /* 0x000fe20000000007 */
[----:B------:R-:W-:Y:S01]  /*c5f0*/  IMAD.MOV.U32 R6, RZ, RZ, R28 ;  /* 0x000000ffff067224 */ /* 0x000fe200078e001c */
[----:B------:R-:W-:Y:S01]  /*c600*/  PRMT R3, R3, 0x5410, R4 ;  /* 0x0000541003037816 */ /* 0x000fe20000000004 */
[----:B------:R-:W-:Y:S02]  /*c610*/  IMAD.MOV.U32 R7, RZ, RZ, R29 ;  /* 0x000000ffff077224 */ /* 0x000fe400078e001d */
[----:B------:R-:W-:-:S03]  /*c620*/  IMAD.MOV.U32 R4, RZ, RZ, R39 ;  /* 0x000000ffff047224 */ /* 0x000fc600078e0027 */
[----:B------:R-:W-:Y:S01]  /*c630*/  PRMT R72, R6, 0x5410, R7 ;  /* 0x0000541006487816 */ /* 0x000fe20000000007 */
[----:B------:R-:W-:Y:S01]  /*c640*/  IMAD.MOV.U32 R6, RZ, RZ, R25 ;  /* 0x000000ffff067224 */ /* 0x000fe200078e0019 */
[----:B------:R-:W-:Y:S01]  /*c650*/  PRMT R74, R74, 0x5410, R4 ;  /* 0x000054104a4a7816 */ /* 0x000fe20000000004 */
[----:B------:R-:W-:Y:S01]  /*c660*/  IMAD.MOV.U32 R7, RZ, RZ, R14 ;  /* 0x000000ffff077224 */ /* 0x000fe200078e000e */
[----:B------:R-:W-:-:S04]  /*c670*/  MOV R4, R24 ;  /* 0x0000001800047202 */ /* 0x000fc80000000f00 */
[----:B------:R-:W-:Y:S01]  /*c680*/  PRMT R67, R4, 0x5410, R6 ;  /* 0x0000541004437816 */ /* 0x000fe20000000006 */
[----:B------:R-:W-:Y:S01]  /*c690*/  IMAD.MOV.U32 R4, RZ, RZ, R10 ;  /* 0x000000ffff047224 */ /* 0x000fe200078e000a */
[----:B------:R-:W-:Y:S02]  /*c6a0*/  PRMT R65, R7, 0x5410, R63 ;  /* 0x0000541007417816 */ /* 0x000fe4000000003f */
[----:B------:R-:W-:Y:S01]  /*c6b0*/  MOV R6, R11 ;  /* 0x0000000b00067202 */ /* 0x000fe20000000f00 */
[----:B0-----:R-:W-:Y:S06]  /*c6c0*/  @!P0 BRA `(.L_x_1802) ;  /* 0x000001d800cc8947 */ /* 0x001fec0003800000 */
.L_x_2141:
[----:B------:R-:W-:Y:S05]  /*c6d0*/  BSYNC B1 ;  /* 0x0000000000017941 */ /* 0x000fea0003800000 */
.L_x_1801:
        /* <DEDUP_REMOVED lines=13> */
[----:B------:R-:W-:Y:S01]  /*c7b0*/  SHF.R.U32.HI R90, RZ, 0x10, R59 ;  /* 0x00000010ff5a7819 */ /* 0x000fe2000001163b */
[--C-:B------:R-:W-:Y:S01]  /*c7c0*/  HADD2.F32 R77, -RZ, R88.reuse.H1_H1 ;  /* 0x30000058ff4d7230 */ /* 0x100fe20000004100 */
[--C-:B------:R-:W-:Y:S01]  /*c7d0*/  SHF.R.U32.HI R91, RZ, 0x10, R61.reuse ;  /* 0x00000010ff5b7819 */ /* 0x100fe2000001163d */
[----:B------:R-:W-:Y:S01]  /*c7e0*/  HADD2.F32 R89, -RZ, R88.H0_H0 ;  /* 0x20000058ff597230 */ /* 0x000fe20000004100 */
[----:B------:R-:W-:Y:S01]  /*c7f0*/  SHF.R.U64 R94, R60, 0x10, R61 ;  /* 0x000000103c5e7819 */ /* 0x000fe2000000123d */
[----:B------:R-:W-:Y:S01]  /*c800*/  HADD2.F32 R90, -RZ, R90.H0_H0 ;  /* 0x2000005aff5a7230 */ /* 0x000fe20000004100 */
[----:B------:R-:W-:Y:S01]  /*c810*/  SHF.R.U64 R93, R58, 0x10, R59 ;  /* 0x000000103a5d7819 */ /* 0x000fe2000000123b */
[----:B------:R-:W-:Y:S02]  /*c820*/  HADD2.F32 R88, -RZ, R91.H0_H0 ;  /* 0x2000005bff587230 */ /* 0x000fe40000004100 */
[----:B0-----:R-:W-:-:S02]  /*c830*/  HADD2.F32 R61, -RZ, R7.H1_H1 ;  /* 0x30000007ff3d7230 */ /* 0x001fc40000004100 */
[----:B------:R-:W-:Y:S02]  /*c840*/  HADD2.F32 R60, -RZ, R7.H0_H0 ;  /* 0x20000007ff3c7230 */ /* 0x000fe40000004100 */
[--C-:B------:R-:W-:Y:S02]  /*c850*/  HADD2.F32 R7, -RZ, R4.reuse.H0_H0 ;  /* 0x20000004ff077230 */ /* 0x100fe40000004100 */
[C---:B------:R-:W-:Y:S01]  /*c860*/  FMUL.FTZ R91, R61.reuse, R90 ;  /* 0x0000005a3d5b7220 */ /* 0x040fe20000410000 */
[----:B------:R-:W-:Y:S01]  /*c870*/  FMUL.FTZ R61, R61, R88 ;  /* 0x000000583d3d7220 */ /* 0x000fe20000410000 */
[----:B------:R-:W-:Y:S02]  /*c880*/  HADD2.F32 R4, -RZ, R4.H1_H1 ;  /* 0x30000004ff047230 */ /* 0x000fe40000004100 */
[--C-:B------:R-:W-:Y:S02]  /*c890*/  HADD2.F32 R58, -RZ, R6.reuse.H0_H0 ;  /* 0x20000006ff3a7230 */ /* 0x100fe40000004100 */
[----:B------:R-:W-:Y:S01]  /*c8a0*/  FFMA.FTZ R90, R60, R90, R61 ;  /* 0x0000005a3c5a7223 */ /* 0x000fe2000001003d */
[----:B------:R-:W-:-:S02]  /*c8b0*/  HADD2.F32 R59, -RZ, R6.H1_H1 ;  /* 0x30000006ff3b7230 */ /* 0x000fc40000004100 */
[----:B------:R-:W-:Y:S01]  /*c8c0*/  FFMA.FTZ R91, R60, R88, -R91 ;  /* 0x000000583c5b7223 */ /* 0x000fe2000001085b */
[----:B------:R-:W-:Y:S02]  /*c8d0*/  HADD2.F32 R61, -RZ, R87.H1_H1 ;  /* 0x30000057ff3d7230 */ /* 0x000fe40000004100 */
[C---:B------:R-:W-:Y:S01]  /*c8e0*/  FMUL.FTZ R92, R4.reuse, R89 ;  /* 0x00000059045c7220 */ /* 0x040fe20000410000 */
[----:B------:R-:W-:Y:S02]  /*c8f0*/  HADD2.F32 R6, -RZ, R5.H0_H0 ;  /* 0x20000005ff067230 */ /* 0x000fe40000004100 */
[-C--:B------:R-:W-:Y:S01]  /*c900*/  FMUL.FTZ R88, R4, R77.reuse ;  /* 0x0000004d04587220 */ /* 0x080fe20000410000 */
[----:B------:R-:W-:Y:S02]  /*c910*/  HADD2.F32 R87, -RZ, R87.H0_H0 ;  /* 0x20000057ff577230 */ /* 0x000fe40000004100 */
[----:B------:R-:W-:Y:S01]  /*c920*/  FFMA.FTZ R92, R7, R77, -R92 ;  /* 0x0000004d075c7223 */ /* 0x000fe2000001085c */
[----:B------:R-:W-:-:S02]  /*c930*/  HADD2.F32 R5, -RZ, R5.H1_H1 ;  /* 0x30000005ff057230 */ /* 0x000fc40000004100 */
[----:B------:R-:W-:Y:S01]  /*c940*/  FFMA.FTZ R89, R7, R89, R88 ;  /* 0x0000005907597223 */ /* 0x000fe20000010058 */
[----:B------:R-:W-:Y:S02]  /*c950*/  HADD2.F32 R60, -RZ, R93.H0_H0 ;  /* 0x2000005dff3c7230 */ /* 0x000fe40000004100 */
[C---:B------:R-:W-:Y:S01]  /*c960*/  FMUL.FTZ R77, R59.reuse, R61 ;  /* 0x0000003d3b4d7220 */ /* 0x040fe20000410000 */
[----:B------:R-:W-:Y:S02]  /*c970*/  HADD2.F32 R4, -RZ, R94.H0_H0 ;  /* 0x2000005eff047230 */ /* 0x000fe40000004100 */
[-C--:B------:R-:W-:Y:S01]  /*c980*/  FMUL.FTZ R88, R59, R87.reuse ;  /* 0x000000573b587220 */ /* 0x080fe20000410000 */
[C---:B------:R-:W-:Y:S01]  /*c990*/  FMUL.FTZ R7, R5.reuse, R60 ;  /* 0x0000003c05077220 */ /* 0x040fe20000410000 */
[C---:B------:R-:W-:Y:S01]  /*c9a0*/  FFMA.FTZ R77, R58.reuse, R87, -R77 ;  /* 0x000000573a4d7223 */ /* 0x040fe2000001084d */
[-C--:B------:R-:W-:Y:S01]  /*c9b0*/  FMUL.FTZ R59, R5, R4.reuse ;  /* 0x00000004053b7220 */ /* 0x080fe20000410000 */
[----:B------:R-:W-:Y:S01]  /*c9c0*/  FFMA.FTZ R88, R58, R61, R88 ;  /* 0x0000003d3a587223 */ /* 0x000fe20000010058 */
[----:B------:R-:W-:Y:S01]  /*c9d0*/  FFMA.FTZ R5, R6, R4, -R7 ;  /* 0x0000000406057223 */ /* 0x000fe20000010807 */
[----:B------:R-:W-:Y:S01]  /*c9e0*/  F2FP.F16.F32.PACK_AB R7, R90, R91 ;  /* 0x0000005b5a07723e */ /* 0x000fe200000000ff */
[----:B------:R-:W-:Y:S01]  /*c9f0*/  FFMA.FTZ R60, R6, R60, R59 ;  /* 0x0000003c063c7223 */ /* 0x000fe2000001003b */
[----:B------:R-:W-:-:S02]  /*ca00*/  F2FP.F16.F32.PACK_AB R4, R89, R92 ;  /* 0x0000005c5904723e */ /* 0x000fc400000000ff */
[----:B------:R-:W-:Y:S02]  /*ca10*/  F2FP.F16.F32.PACK_AB R6, R88, R77 ;  /* 0x0000004d5806723e */ /* 0x000fe400000000ff */
[----:B------:R-:W-:-:S05]  /*ca20*/  F2FP.F16.F32.PACK_AB R5, R60, R5 ;  /* 0x000000053c05723e */ /* 0x000fca00000000ff */
[----:B------:R0:W-:Y:S02]  /*ca30*/  STS.128 [R62+0xc400], R4 ;  /* 0x00c400043e007388 */ /* 0x0001e40000000c00 */
.L_x_1806:
[----:B------:R-:W-:Y:S05]  /*ca40*/  BSYNC B2 ;  /* 0x0000000000027941 */ /* 0x000fea0003800000 */
.L_x_1805:
[----:B------:R-:W-:Y:S04]  /*ca50*/  BSSY B2, `(.L_x_1807) ;  /* 0x000002c000027945 */ /* 0x000fe80003800000 */
[----:B------:R-:W-:Y:S05]  /*ca60*/  @P1 BRA `(.L_x_1808) ;  /* 0x0000000000a81947 */ /* 0x000fea0003800000 */
[----:B0-----:R-:W0:Y:S01]  /*ca70*/  LDS.128 R4, [R0] ;  /* 0x0000000000047984 */ /* 0x001e220000000c00 */
[----:B------:R-:W-:Y:S01]  /*ca80*/  SHF.R.U32.HI R59, RZ, 0x10, R55 ;  /* 0x00000010ff3b7819 */ /* 0x000fe20000011637 */
[----:B------:R-:W-:Y:S01]  /*ca90*/  HADD2.F32 R58, -RZ, R86.H0_H0 ;  /* 0x20000056ff3a7230 */ /* 0x000fe20000004100 */
[--C-:B------:R-:W-:Y:S01]  /*caa0*/  SHF.R.U32.HI R61, RZ, 0x10, R57.reuse ;  /* 0x00000010ff3d7819 */ /* 0x100fe20000011639 */
[----:B------:R-:W-:Y:S01]  /*cab0*/  HADD2.F32 R60, -RZ, R85.H0_H0 ;  /* 0x20000055ff3c7230 */ /* 0x000fe20000004100 */
[----:B------:R-:W-:Y:S01]  /*cac0*/  SHF.R.U64 R87, R56, 0x10, R57 ;  /* 0x0000001038577819 */ /* 0x000fe20000001239 */
[----:B------:R-:W-:Y:S01]  /*cad0*/  HADD2.F32 R59, -RZ, R59.H0_H0 ;  /* 0x2000003bff3b7230 */ /* 0x000fe20000004100 */
[----:B------:R-:W-:Y:S01]  /*cae0*/  SHF.R.U64 R89, R54, 0x10, R55 ;  /* 0x0000001036597819 */ /* 0x000fe20000001237 */
[----:B------:R-:W-:Y:S02]  /*caf0*/  HADD2.F32 R61, -RZ, R61.H0_H0 ;  /* 0x2000003dff3d7230 */ /* 0x000fe40000004100 */
[----:B------:R-:W-:-:S02]  /*cb00*/  HADD2.F32 R85, -RZ, R85.H1_H1 ;  /* 0x30000055ff557230 */ /* 0x000fc40000004100 */
[----:B------:R-:W-:Y:S02]  /*cb10*/  HADD2.F32 R86, -RZ, R86.H1_H1 ;  /* 0x30000056ff567230 */ /* 0x000fe40000004100 */
[--C-:B0-----:R-:W-:Y:S02]  /*cb20*/  HADD2.F32 R57, -RZ, R7.reuse.H1_H1 ;  /* 0x30000007ff397230 */ /* 0x101fe40000004100 */
[----:B------:R-:W-:Y:S02]  /*cb30*/  HADD2.F32 R56, -RZ, R7.H0_H0 ;  /* 0x20000007ff387230 */ /* 0x000fe40000004100 */
[--C-:B------:R-:W-:Y:S02]  /*cb40*/  HADD2.F32 R7, -RZ, R4.reuse.H0_H0 ;  /* 0x20000004ff077230 */ /* 0x100fe40000004100 */
[C---:B------:R-:W-:Y:S01]  /*cb50*/  FMUL.FTZ R90, R57.reuse, R59 ;  /* 0x0000003b395a7220 */ /* 0x040fe20000410000 */
[----:B------:R-:W-:Y:S02]  /*cb60*/  HADD2.F32 R4, -RZ, R4.H1_H1 ;  /* 0x30000004ff047230 */ /* 0x000fe40000004100 */
[----:B------:R-:W-:Y:S01]  /*cb70*/  FMUL.FTZ R77, R57, R61 ;  /* 0x0000003d394d7220 */ /* 0x000fe20000410000 */
[----:B------:R-:W-:-:S02]  /*cb80*/  HADD2.F32 R54, -RZ, R6.H0_H0 ;  /* 0x20000006ff367230 */ /* 0x000fc40000004100 */
[----:B------:R-:W-:Y:S01]  /*cb90*/  FFMA.FTZ R92, R56, R61, R90 ;  /* 0x0000003d385c7223 */ /* 0x000fe2000001005a */
[----:B------:R-:W-:Y:S02]  /*cba0*/  HADD2.F32 R55, -RZ, R6.H1_H1 ;  /* 0x30000006ff377230 */ /* 0x000fe40000004100 */
[----:B------:R-:W-:Y:S01]  /*cbb0*/  FMUL.FTZ R88, R4, R60 ;  /* 0x0000003c04587220 */ /* 0x000fe20000410000 */
[--C-:B------:R-:W-:Y:S02]  /*cbc0*/  HADD2.F32 R6, -RZ, R5.reuse.H0_H0 ;  /* 0x20000005ff067230 */ /* 0x100fe40000004100 */
[----:B------:R-:W-:Y:S01]  /*cbd0*/  FFMA.FTZ R77, R56, R59, -R77 ;  /* 0x0000003b384d7223 */ /* 0x000fe2000001084d */
[-C--:B------:R-:W-:Y:S01]  /*cbe0*/  FMUL.FTZ R90, R4, R58.reuse ;  /* 0x0000003a045a7220 */ /* 0x080fe20000410000 */
[----:B------:R-:W-:Y:S02]  /*cbf0*/  HADD2.F32 R5, -RZ, R5.H1_H1 ;  /* 0x30000005ff057230 */ /* 0x000fe40000004100 */
[----:B------:R-:W-:Y:S01]  /*cc00*/  FFMA.FTZ R88, R7, R58, -R88 ;  /* 0x0000003a07587223 */ /* 0x000fe20000010858 */
[----:B------:R-:W-:-:S02]  /*cc10*/  HADD2.F32 R56, -RZ, R87.H0_H0 ;  /* 0x20000057ff387230 */ /* 0x000fc40000004100 */
[----:B------:R-:W-:Y:S01]  /*cc20*/  FFMA.FTZ R57, R7, R60, R90 ;  /* 0x0000003c07397223 */ /* 0x000fe2000001005a */
[----:B------:R-:W-:Y:S02]  /*cc30*/  HADD2.F32 R4, -RZ, R89.H0_H0 ;  /* 0x20000059ff047230 */ /* 0x000fe40000004100 */
[CC--:B------:R-:W-:Y:S01]  /*cc40*/  FMUL.FTZ R59, R55.reuse, R85.reuse ;  /* 0x00000055373b7220 */ /* 0x0c0fe20000410000 */
[----:B------:R-:W-:Y:S01]  /*cc50*/  FMUL.FTZ R58, R55, R86 ;  /* 0x00000056373a7220 */ /* 0x000fe20000410000 */
[C---:B------:R-:W-:Y:S01]  /*cc60*/  FMUL.FTZ R7, R5.reuse, R56 ;  /* 0x0000003805077220 */ /* 0x040fe20000410000 */
[----:B------:R-:W-:Y:S01]  /*cc70*/  FMUL.FTZ R55, R5, R4 ;  /* 0x0000000405377220 */ /* 0x000fe20000410000 */
[C---:B------:R-:W-:Y:S01]  /*cc80*/  FFMA.FTZ R59, R54.reuse, R86, -R59 ;  /* 0x00000056363b7223 */ /* 0x040fe2000001083b */
[----:B------:R-:W-:Y:S01]  /*cc90*/  FFMA.FTZ R58, R54, R85, R58 ;  /* 0x00000055363a7223 */ /* 0x000fe2000001003a */
[C---:B------:R-:W-:Y:S01]  /*cca0*/  FFMA.FTZ R5, R6.reuse, R4, -R7 ;  /* 0x0000000406057223 */ /* 0x040fe20000010807 */
[----:B------:R-:W-:Y:S01]  /*ccb0*/  FFMA.FTZ R56, R6, R56, R55 ;  /* 0x0000003806387223 */ /* 0x000fe20000010037 */
[----:B------:R-:W-:-:S02]  /*ccc0*/  F2FP.F16.F32.PACK_AB R7, R92, R77 ;  /* 0x0000004d5c07723e */ /* 0x000fc400000000ff */
[----:B------:R-:W-:Y:S02]  /*ccd0*/  F2FP.F16.F32.PACK_AB R6, R58, R59 ;  /* 0x0000003b3a06723e */ /* 0x000fe400000000ff */
[----:B------:R-:W-:Y:S02]  /*cce0*/  F2FP.F16.F32.PACK_AB R4, R57, R88 ;  /* 0x000000583904723e */ /* 0x000fe400000000ff */
[----:B------:R-:W-:-:S05]  /*ccf0*/  F2FP.F16.F32.PACK_AB R5, R56, R5 ;  /* 0x000000053805723e */ /* 0x000fca00000000ff */
[----:B------:R1:W-:Y:S02]  /*cd00*/  STS.128 [R0], R4 ;  /* 0x0000000400007388 */ /* 0x0003e40000000c00 */
.L_x_1808:
[----:B------:R-:W-:Y:S05]  /*cd10*/  BSYNC B2 ;  /* 0x0000000000027941 */ /* 0x000fea0003800000 */
.L_x_1807:
[----:B------:R-:W-:Y:S04]  /*cd20*/  BSSY B2, `(.L_x_1809) ;  /* 0x000002c000027945 */ /* 0x000fe80003800000 */
[----:B------:R-:W-:Y:S05]  /*cd30*/  @P2 BRA `(.L_x_1810) ;  /* 0x0000000000a82947 */ /* 0x000fea0003800000 */
[----:B01----:R-:W0:Y:S01]  /*cd40*/  LDS.128 R4, [R62+0x10400] ;  /* 0x010400003e047984 */ /* 0x003e220000000c00 */
[----:B------:R-:W-:Y:S01]  /*cd50*/  SHF.R.U32.HI R55, RZ, 0x10, R53 ;  /* 0x00000010ff377819 */ /* 0x000fe20000011635 */
[----:B------:R-:W-:Y:S01]  /*cd60*/  HADD2.F32 R54, -RZ, R84.H0_H0 ;  /* 0x20000054ff367230 */ /* 0x000fe20000004100 */
[----:B------:R-:W-:Y:S01]  /*cd70*/  SHF.R.U32.HI R57, RZ, 0x10, R51 ;  /* 0x00000010ff397819 */ /* 0x000fe20000011633 */
        /* <DEDUP_REMOVED lines=37> */
[----:B------:R2:W-:Y:S02]  /*cfd0*/  STS.128 [R62+0x10400], R4 ;  /* 0x010400043e007388 */ /* 0x0005e40000000c00 */
.L_x_1810:
[----:B------:R-:W-:Y:S05]  /*cfe0*/  BSYNC B2 ;  /* 0x0000000000027941 */ /* 0x000fea0003800000 */
.L_x_1809:
[----:B------:R-:W-:Y:S04]  /*cff0*/  BSSY B2, `(.L_x_1811) ;  /* 0x000002c000027945 */ /* 0x000fe80003800000 */
[----:B------:R-:W-:Y:S05]  /*d000*/  @P3 BRA `(.L_x_1812) ;  /* 0x0000000000a83947 */ /* 0x000fea0003800000 */
[----:B012---:R-:W0:Y:S01]  /*d010*/  LDS.128 R4, [R0+0x4000] ;  /* 0x0040000000047984 */ /* 0x007e220000000c00 */
        /* <DEDUP_REMOVED lines=41> */
.L_x_1812:
[----:B------:R-:W-:Y:S05]  /*d2b0*/  BSYNC B2 ;  /* 0x0000000000027941 */ /* 0x000fea0003800000 */
.L_x_1811:
[----:B------:R-:W-:Y:S04]  /*d2c0*/  BSSY B2, `(.L_x_1813) ;  /* 0x000002c000027945 */ /* 0x000fe80003800000 */
[----:B------:R-:W-:Y:S05]  /*d2d0*/  @P4 BRA `(.L_x_1814) ;  /* 0x0000000000a84947 */ /* 0x000fea0003800000 */
[----:B0123--:R-:W0:Y:S01]  /*d2e0*/  LDS.128 R4, [R62+0x14400] ;  /* 0x014400003e047984 */ /* 0x00fe220000000c00 */
        /* <DEDUP_REMOVED lines=41> */
.L_x_1814:
[----:B------:R-:W-:Y:S05]  /*d580*/  BSYNC B2 ;  /* 0x0000000000027941 */ /* 0x000fea0003800000 */
.L_x_1813:
[----:B------:R-:W-:Y:S05]  /*d590*/  @P5 BRA `(.L_x_1804) ;  /* 0x0000000000a85947 */ /* 0x000fea0003800000 */
[----:B01234-:R-:W0:Y:S01]  /*d5a0*/  LDS.128 R4, [R0+0x8000] ;  /* 0x0080000000047984 */ /* 0x01fe220000000c00 */
[----:B------:R-:W-:Y:S01]  /*d5b0*/  SHF.R.U32.HI R41, RZ, 0x10, R33 ;  /* 0x00000010ff297819 */ /* 0x000fe20000011621 */
[----:B------:R-:W-:Y:S01]  /*d5c0*/  HADD2.F32 R40, -RZ, R69.H1_H1 ;  /* 0x30000045ff287230 */ /* 0x000fe20000004100 */
[--C-:B------:R-:W-:Y:S01]  /*d5d0*/  SHF.R.U32.HI R43, RZ, 0x10, R35.reuse ;  /* 0x00000010ff2b7819 */ /* 0x100fe20000011623 */
[--C-:B------:R-:W-:Y:S01]  /*d5e0*/  HADD2.F32 R42, -RZ, R78.reuse.H1_H1 ;  /* 0x3000004eff2a7230 */ /* 0x100fe20000004100 */
[----:B------:R-:W-:Y:S01]  /*d5f0*/  SHF.R.U64 R49, R34, 0x10, R35 ;  /* 0x0000001022317819 */ /* 0x000fe20000001223 */
[----:B------:R-:W-:Y:S01]  /*d600*/  HADD2.F32 R41, -RZ, R41.H0_H0 ;  /* 0x20000029ff297230 */ /* 0x000fe20000004100 */
[----:B------:R-:W-:Y:S01]  /*d610*/  SHF.R.U64 R51, R32, 0x10, R33 ;  /* 0x0000001020337819 */ /* 0x000fe20000001221 */
[----:B------:R-:W-:Y:S02]  /*d620*/  HADD2.F32 R43, -RZ, R43.H0_H0 ;  /* 0x2000002bff2b7230 */ /* 0x000fe40000004100 */
[----:B------:R-:W-:-:S02]  /*d630*/  HADD2.F32 R78, -RZ, R78.H0_H0 ;  /* 0x2000004eff4e7230 */ /* 0x000fc40000004100 */
[----:B------:R-:W-:Y:S02]  /*d640*/  HADD2.F32 R69, -RZ, R69.H0_H0 ;  /* 0x20000045ff457230 */ /* 0x000fe40000004100 */
        /* <DEDUP_REMOVED lines=18> */
[C---:B------:R-:W-:Y:S01]  /*d770*/  FMUL.FTZ R41, R33.reuse, R78 ;  /* 0x0000004e21297220 */ /* 0x040fe20000410000 */
[-C--:B------:R-:W-:Y:S01]  /*d780*/  FMUL.FTZ R43, R33, R69.reuse ;  /* 0x00000045212b7220 */ /* 0x080fe20000410000 */
        /* <DEDUP_REMOVED lines=11> */
.L_x_1804:
[----:B------:R-:W-:Y:S05]  /*d840*/  BSYNC B1 ;  /* 0x0000000000017941 */ /* 0x000fea0003800000 */
.L_x_1803:
        /* <DEDUP_REMOVED lines=53> */
.L_x_1817:
[----:B------:R-:W-:Y:S05]  /*dba0*/  BSYNC B1 ;  /* 0x0000000000017941 */ /* 0x000fea0003800000 */
.L_x_1816:
[----:B------:R-:W-:Y:S04]  /*dbb0*/  BSSY B1, `(.L_x_1818) ;  /* 0x000002c000017945 */ /* 0x000fe80003800000 */
[----:B------:R-:W-:Y:S05]  /*dbc0*/  @P1 BRA `(.L_x_1819) ;  /* 0x0000000000a81947 */ /* 0x000fea0003800000 */
[----:B0-----:R-:W0:Y:S01]  /*dbd0*/  LDS.128 R4, [R0+0x2000] ;  /* 0x0020000000047984 */ /* 0x001e220000000c00 */
[----:B------:R-:W-:Y:S01]  /*dbe0*/  SHF.R.U32.HI R35, RZ, 0x10, R39 ;  /* 0x00000010ff237819 */ /* 0x000fe20000011627 */
[----:B------:R-:W-:Y:S01]  /*dbf0*/  HADD2.F32 R34, -RZ, R74.H0_H0 ;  /* 0x2000004aff227230 */ /* 0x000fe20000004100 */
[--C-:B------:R-:W-:Y:S01]  /*dc00*/  SHF.R.U64 R41, R36, 0x10, R37.reuse ;  /* 0x0000001024297819 */ /* 0x100fe20000001225 */
[----:B------:R-:W-:Y:S01]  /*dc10*/  HADD2.F32 R36, -RZ, R73.H0_H0 ;  /* 0x20000049ff247230 */ /* 0x000fe20000004100 */
[----:B------:R-:W-:Y:S01]  /*dc20*/  SHF.R.U32.HI R37, RZ, 0x10, R37 ;  /* 0x00000010ff257819 */ /* 0x000fe20000011625 */
[----:B------:R-:W-:Y:S01]  /*dc30*/  HADD2.F32 R35, -RZ, R35.H0_H0 ;  /* 0x20000023ff237230 */ /* 0x000fe20000004100 */
[----:B------:R-:W-:Y:S01]  /*dc40*/  SHF.R.U64 R43, R38, 0x10, R39 ;  /* 0x00000010262b7819 */ /* 0x000fe20000001227 */
[----:B------:R-:W-:Y:S02]  /*dc50*/  HADD2.F32 R73, -RZ, R73.H1_H1 ;  /* 0x30000049ff497230 */ /* 0x000fe40000004100 */
[----:B------:R-:W-:-:S02]  /*dc60*/  HADD2.F32 R37, -RZ, R37.H0_H0 ;  /* 0x20000025ff257230 */ /* 0x000fc40000004100 */
        /* <DEDUP_REMOVED lines=32> */
.L_x_1819:
[----:B------:R-:W-:Y:S05]  /*de70*/  BSYNC B1 ;  /* 0x0000000000017941 */ /* 0x000fea0003800000 */
.L_x_1818:
[----:B------:R-:W-:Y:S04]  /*de80*/  BSSY B1, `(.L_x_1820) ;  /* 0x000002c000017945 */ /* 0x000fe80003800000 */
[----:B------:R-:W-:Y:S05]  /*de90*/  @P2 BRA `(.L_x_1821) ;  /* 0x0000000000a82947 */ /* 0x000fea0003800000 */
[----:B01----:R-:W0:Y:S01]  /*dea0*/  LDS.128 R4, [R62+0x12400] ;  /* 0x012400003e047984 */ /* 0x003e220000000c00 */
[----:B------:R-:W-:Y:S01]  /*deb0*/  SHF.R.U32.HI R31, RZ, 0x10, R29 ;  /* 0x00000010ff1f7819 */ /* 0x000fe2000001161d */
[----:B------:R-:W-:Y:S01]  /*dec0*/  HADD2.F32 R30, -RZ, R72.H0_H0 ;  /* 0x20000048ff1e7230 */ /* 0x000fe20000004100 */
[----:B------:R-:W-:Y:S01]  /*ded0*/  SHF.R.U32.HI R33, RZ, 0x10, R27 ;  /* 0x00000010ff217819 */ /* 0x000fe2000001161b */
[--C-:B------:R-:W-:Y:S01]  /*dee0*/  HADD2.F32 R32, -RZ, R70.reuse.H0_H0 ;  /* 0x20000046ff207230 */ /* 0x100fe20000004100 */
        /* <DEDUP_REMOVED lines=37> */
.L_x_1821:
[----:B------:R-:W-:Y:S05]  /*e140*/  BSYNC B1 ;  /* 0x0000000000017941 */ /* 0x000fea0003800000 */
.L_x_1820:
[----:B------:R-:W-:Y:S04]  /*e150*/  BSSY B1, `(.L_x_1822) ;  /* 0x000002c000017945 */ /* 0x000fe80003800000 */
[----:B------:R-:W-:Y:S05]  /*e160*/  @P3 BRA `(.L_x_1823) ;  /* 0x0000000000a83947 */ /* 0x000fea0003800000 */
[----:B012---:R-:W0:Y:S01]  /*e170*/  LDS.128 R4, [R0+0x6000] ;  /* 0x0060000000047984 */ /* 0x007e220000000c00 */
        /* <DEDUP_REMOVED lines=41> */
.L_x_1823:
[----:B------:R-:W-:Y:S05]  /*e410*/  BSYNC B1 ;  /* 0x0000000000017941 */ /* 0x000fea0003800000 */
.L_x_1822:
[----:B------:R-:W-:Y:S04]  /*e420*/  BSSY B1, `(.L_x_1824) ;  /* 0x000002c000017945 */ /* 0x000fe80003800000 */
[----:B------:R-:W-:Y:S05]  /*e430*/  @P4 BRA `(.L_x_1825) ;  /* 0x0000000000a84947 */ /* 0x000fea0003800000 */
[----:B0123--:R-:W0:Y:S01]  /*e440*/  LDS.128 R4, [R62+0x16400] ;  /* 0x016400003e047984 */ /* 0x00fe220000000c00 */
        /* <DEDUP_REMOVED lines=41> */
.L_x_1825:
[----:B------:R-:W-:Y:S05]  /*e6e0*/  BSYNC B1 ;  /* 0x0000000000017941 */ /* 0x000fea0003800000 */
.L_x_1824:
[----:B------:R-:W-:Y:S05]  /*e6f0*/  @P5 BRA `(.L_x_1815) ;  /* 0x00000034009c5947 */ /* 0x000fea0003800000 */
[----:B01234-:R-:W0:Y:S01]  /*e700*/  LDS.128 R4, [R0+0xa000] ;  /* 0x00a0000000047984 */ /* 0x01fe220000000c00 */
        /* <DEDUP_REMOVED lines=9> */
[--C-:B0-----:R-:W-:Y:S02]  /*e7a0*/  HADD2.F32 R11, -RZ, R7.reuse.H1_H1 ;  /* 0x30000007ff0b7230 */ /* 0x101fe40000004100 */
[----:B------:R-:W-:Y:S02]  /*e7b0*/  HADD2.F32 R10, -RZ, R7.H0_H0 ;  /* 0x20000007ff0a7230 */ /* 0x000fe40000004100 */
[--C-:B------:R-:W-:Y:S02]  /*e7c0*/  HADD2.F32 R7, -RZ, R4.reuse.H0_H0 ;  /* 0x20000004ff077230 */ /* 0x100fe40000004100 */
[C---:B------:R-:W-:Y:S01]  /*e7d0*/  FMUL.FTZ R21, R11.reuse, R15 ;  /* 0x0000000f0b157220 */ /* 0x040fe20000410000 */
[----:B------:R-:W-:Y:S02]  /*e7e0*/  HADD2.F32 R4, -RZ, R4.H1_H1 ;  /* 0x30000004ff047230 */ /* 0x000fe40000004100 */
[----:B------:R-:W-:Y:S01]  /*e7f0*/  FMUL.FTZ R24, R11, R13 ;  /* 0x0000000d0b187220 */ /* 0x000fe20000410000 */
[----:B------:R-:W-:-:S02]  /*e800*/  HADD2.F32 R8, -RZ, R6.H0_H0 ;  /* 0x20000006ff087230 */ /* 0x000fc40000004100 */
[C---:B------:R-:W-:Y:S01]  /*e810*/  FFMA.FTZ R21, R10.reuse, R13, -R21 ;  /* 0x0000000d0a157223 */ /* 0x040fe20000010815 */
[----:B------:R-:W-:Y:S02]  /*e820*/  HADD2.F32 R9, -RZ, R6.H1_H1 ;  /* 0x30000006ff097230 */ /* 0x000fe40000004100 */
[----:B------:R-:W-:Y:S01]  /*e830*/  FFMA.FTZ R26, R10, R15, R24 ;  /* 0x0000000f0a1a7223 */ /* 0x000fe20000010018 */
[----:B------:R-:W-:Y:S02]  /*e840*/  HADD2.F32 R6, -RZ, R5.H0_H0 ;  /* 0x20000005ff067230 */ /* 0x000fe40000004100 */
[C---:B------:R-:W-:Y:S01]  /*e850*/  FMUL.FTZ R20, R4.reuse, R14 ;  /* 0x0000000e04147220 */ /* 0x040fe20000410000 */
[----:B------:R-:W-:Y:S01]  /*e860*/  FMUL.FTZ R24, R4, R12 ;  /* 0x0000000c04187220 */ /* 0x000fe20000410000 */
[----:B------:R-:W-:Y:S02]  /*e870*/  HADD2.F32 R10, -RZ, R3.H1_H1 ;  /* 0x30000003ff0a7230 */ /* 0x000fe40000004100 */
[----:B------:R-:W-:Y:S01]  /*e880*/  FMUL.FTZ R15, R9, R63 ;  /* 0x0000003f090f7220 */ /* 0x000fe20000410000 */
[----:B------:R-:W-:-:S02]  /*e890*/  HADD2.F32 R5, -RZ, R5.H1_H1 ;  /* 0x30000005ff057230 */ /* 0x000fc40000004100 */
[C---:B------:R-:W-:Y:S01]  /*e8a0*/  FFMA.FTZ R20, R7.reuse, R12, -R20 ;  /* 0x0000000c07147223 */ /* 0x040fe20000010814 */
[----:B------:R-:W-:Y:S02]  /*e8b0*/  HADD2.F32 R4, -RZ, R25.H0_H0 ;  /* 0x20000019ff047230 */ /* 0x000fe40000004100 */
[----:B------:R-:W-:Y:S01]  /*e8c0*/  FFMA.FTZ R11, R7, R14, R24 ;  /* 0x0000000e070b7223 */ /* 0x000fe20000010018 */
[----:B------:R-:W-:Y:S02]  /*e8d0*/  HADD2.F32 R3, -RZ, R27.H0_H0 ;  /* 0x2000001bff037230 */ /* 0x000fe40000004100 */
[-C--:B------:R-:W-:Y:S01]  /*e8e0*/  FMUL.FTZ R13, R9, R10.reuse ;  /* 0x0000000a090d7220 */ /* 0x080fe20000410000 */
[C---:B------:R-:W-:Y:S01]  /*e8f0*/  FFMA.FTZ R10, R8.reuse, R10, R15 ;  /* 0x0000000a080a7223 */ /* 0x040fe2000001000f */
[C---:B------:R-:W-:Y:S01]  /*e900*/  FMUL.FTZ R7, R5.reuse, R4 ;  /* 0x0000000405077220 */ /* 0x040fe20000410000 */
[----:B------:R-:W-:Y:S01]  /*e910*/  FMUL.FTZ R9, R5, R3 ;  /* 0x0000000305097220 */ /* 0x000fe20000410000 */
[----:B------:R-:W-:-:S02]  /*e920*/  FFMA.FTZ R13, R8, R63, -R13 ;  /* 0x0000003f080d7223 */ /* 0x000fc4000001080d */
[----:B------:R-:W-:Y:S01]  /*e930*/  FFMA.FTZ R5, R6, R3, -R7 ;  /* 0x0000000306057223 */ /* 0x000fe20000010807 */
[----:B------:R-:W-:Y:S01]  /*e940*/  F2FP.F16.F32.PACK_AB R7, R26, R21 ;  /* 0x000000151a07723e */ /* 0x000fe200000000ff */
[----:B------:R-:W-:Y:S01]  /*e950*/  FFMA.FTZ R8, R6, R4, R9 ;  /* 0x0000000406087223 */ /* 0x000fe20000010009 */
[----:B------:R-:W-:Y:S02]  /*e960*/  F2FP.F16.F32.PACK_AB R4, R11, R20 ;  /* 0x000000140b04723e */ /* 0x000fe400000000ff */
[----:B------:R-:W-:Y:S02]  /*e970*/  F2FP.F16.F32.PACK_AB R6, R10, R13 ;  /* 0x0000000d0a06723e */ /* 0x000fe400000000ff */
[----:B------:R-:W-:-:S05]  /*e980*/  F2FP.F16.F32.PACK_AB R5, R8, R5 ;  /* 0x000000050805723e */ /* 0x000fca00000000ff */
[----:B------:R0:W-:Y:S01]  /*e990*/  STS.128 [R0+0xa000], R4 ;  /* 0x00a0000400007388 */ /* 0x0001e20000000c00 */
[----:B------:R-:W-:Y:S05]  /*e9a0*/  BRA `(.L_x_1815) ;  /* 0x0000003000f07947 */ /* 0x000fea0003800000 */
.L_x_1794:
[----:B------:R-:W0:Y:S01]  /*e9b0*/  LDC R28, c[0x0][0x448] ;  /* 0x00011200ff1c7b82 */ /* 0x000e220000000800 */
[----:B------:R-:W-:Y:S01]  /*e9c0*/  IMAD R3, R189, 0x40, R10 ;  /* 0x00000040bd037824 */ /* 0x000fe200078e020a */
[----:B------:R-:W-:Y:S01]  /*e9d0*/  ULDC.64 UR4, c[0x0][0x3f8] ;  /* 0x0000fe0000047ab9 */ /* 0x000fe20000000a00 */
        /* <DEDUP_REMOVED lines=8> */
[----:B-1----:R-:W-:Y:S02]  /*ea60*/  @P0 SHF.R.U32.HI R3, RZ, R5, R0 ;  /* 0x00000005ff030219 */ /* 0x002fe40000011600 */
[----:B------:R-:W-:Y:S02]  /*ea70*/  MOV R5, R31 ;  /* 0x0000001f00057202 */ /* 0x000fe40000000f00 */
        /* <DEDUP_REMOVED lines=12> */
[----:B------:R-:W-:Y:S01]  /*eb40*/  LEA R9, P1, R4, UR6, 0x1 ;  /* 0x0000000604097c11 */ /* 0x000fe2000f8208ff */
[----:B------:R-:W-:-:S03]  /*eb50*/  IMAD.IADD R7, R5, 0x1, R11 ;  /* 0x0000000105077824 */ /* 0x000fc600078e020b */
[----:B------:R-:W-:Y:S02]  /*eb60*/  LEA.HI.X R8, R8, UR5, R3, 0x1, P0 ;  /* 0x0000000508087c11 */ /* 0x000fe400080f0c03 */
[----:B------:R-:W-:Y:S01]  /*eb70*/  LEA.HI.X R7, R4, UR7, R7, 0x1, P1 ;  /* 0x0000000704077c11 */ /* 0x000fe200088f0c07 */
[----:B------:R-:W-:Y:S06]  /*eb80*/  BRA.DIV UR4, `(.L_x_1826) ;  /* 0x000001b604b07947 */ /* 0x000fec000b800000 */
[----:B------:R-:W0:Y:S04]  /*eb90*/  SHFL.IDX PT, R3, R8, RZ, 0x1c1f ;  /* 0x001c1fff08037589 */ /* 0x000e2800000e0000 */
[----:B------:R-:W1:Y:S04]  /*eba0*/  SHFL.IDX PT, R0, R6, RZ, 0x1c1f ;  /* 0x001c1fff06007589 */ /* 0x000e6800000e0000 */
[----:B------:R2:W3:Y:S04]  /*ebb0*/  SHFL.IDX PT, R5, R7, RZ, 0x1c1f ;  /* 0x001c1fff07057589 */ /* 0x0004e800000e0000 */
[----:B------:R2:W4:Y:S01]  /*ebc0*/  SHFL.IDX PT, R14, R9, RZ, 0x1c1f ;  /* 0x001c1fff090e7589 */ /* 0x00052200000e0000 */
[----:B0-----:R-:W-:-:S02]  /*ebd0*/  IMAD.MOV.U32 R21, RZ, RZ, R3 ;  /* 0x000000ffff157224 */ /* 0x001fc400078e0003 */
[----:B-12---:R-:W-:-:S07]  /*ebe0*/  IMAD.MOV.U32 R20, RZ, RZ, R0 ;  /* 0x000000ffff147224 */ /* 0x006fce00078e0000 */
.L_x_2147:
[----:B------:R-:W-:Y:S01]  /*ebf0*/  IMAD R73, R163, R28, RZ ;  /* 0x0000001ca3497224 */ /* 0x000fe200078e02ff */
[----:B------:R-:W-:Y:S01]  /*ec00*/  BSSY B1, `(.L_x_1827) ;  /* 0x0000030000017945 */ /* 0x000fe20003800000 */
[----:B----4-:R-:W-:Y:S01]  /*ec10*/  MOV R50, R14 ;  /* 0x0000000e00327202 */ /* 0x010fe20000000f00 */
[----:B---3--:R-:W-:Y:S01]  /*ec20*/  IMAD.MOV.U32 R51, RZ, RZ, R5 ;  /* 0x000000ffff337224 */ /* 0x008fe200078e0005 */
[----:B------:R-:W-:Y:S02]  /*ec30*/  CS2R R44, SRZ ;  /* 0x00000000002c7805 */ /* 0x000fe4000001ff00 */
[----:B------:R-:W-:Y:S02]  /*ec40*/  ISETP.GE.AND P0, PT, R10, R73, PT ;  /* 0x000000490a00720c */ /* 0x000fe40003f06270 */
        /* <DEDUP_REMOVED lines=19> */
[----:B------:R-:W-:-:S02]  /*ed80*/  CS2R R44, SRZ ;  /* 0x00000000002c7805 */ /* 0x000fc4000001ff00 */
[----:B------:R-:W-:Y:S02]  /*ed90*/  CS2R R46, SRZ ;  /* 0x00000000002e7805 */ /* 0x000fe4000001ff00 */
[----:B------:R-:W-:Y:S02]  /*eda0*/  CS2R R28, SRZ ;  /* 0x00000000001c7805 */ /* 0x000fe4000001ff00 */
[----:B------:R-:W-:Y:S01]  /*edb0*/  CS2R R30, SRZ ;  /* 0x00000000001e7805 */ /* 0x000fe2000001ff00 */
[----:B------:R-:W-:-:S04]  /*edc0*/  @!P0 IMAD.WIDE R4, R18, 0x2, R20 ;  /* 0x0000000212048825 */ /* 0x000fc800078e0214 */
[----:B------:R-:W-:Y:S01]  /*edd0*/  @!P1 IMAD.SHL.U32 R15, R191, 0x8, RZ ;  /* 0x00000008bf0f9824 */ /* 0x000fe200078e00ff */
[----:B------:R0:W5:Y:S01]  /*ede0*/  @!P0 LD.E.128 R32, desc[UR6][R4.64] ;  /* 0x0000000604208980 */ /* 0x000162000c101d00 */
[----:B------:R-:W-:Y:S01]  /*edf0*/  @!P2 IMAD.SHL.U32 R49, R192, 0x8, RZ ;  /* 0x00000008c031a824 */ /* 0x000fe200078e00ff */
        /* <DEDUP_REMOVED lines=9> */
[----:B------:R-:W-:-:S03]  /*ee90*/  @!P1 IMAD.WIDE R14, R15, 0x2, R50 ;  /* 0x000000020f0e9825 */ /* 0x000fc600078e0232 */
[----:B------:R1:W5:Y:S01]  /*eea0*/  @!P2 LD.E.128 R24, desc[UR6][R20.64] ;  /* 0x000000061418a980 */ /* 0x000362000c101d00 */
[----:B------:R-:W-:-:S03]  /*eeb0*/  @!P2 IMAD.WIDE R48, R49, 0x2, R50 ;  /* 0x000000023130a825 */ /* 0x000fc600078e0232 */
[----:B------:R1:W5:Y:S01]  /*eec0*/  @!P1 LD.E.128 R40, desc[UR6][R14.64] ;  /* 0x000000060e289980 */ /* 0x000362000c101d00 */
[----:B0-----:R-:W-:-:S03]  /*eed0*/  @!P0 IMAD.WIDE R4, R18, 0x2, R50 ;  /* 0x0000000212048825 */ /* 0x001fc600078e0232 */
[----:B------:R1:W5:Y:S04]  /*eee0*/  @!P2 LD.E.128 R36, desc[UR6][R48.64] ;  /* 0x000000063024a980 */ /* 0x000368000c101d00 */
[----:B------:R1:W5:Y:S02]  /*eef0*/  @!P0 LD.E.128 R44, desc[UR6][R4.64] ;  /* 0x00000006042c8980 */ /* 0x000364000c101d00 */
.L_x_1828:
[----:B------:R-:W-:Y:S05]  /*ef00*/  BSYNC B1 ;  /* 0x0000000000017941 */ /* 0x000fea0003800000 */
.L_x_1827:
[----:B-1---5:R-:W-:Y:S01]  /*ef10*/  IMAD.MOV.U32 R5, RZ, RZ, R47 ;  /* 0x000000ffff057224 */ /* 0x022fe200078e002f */
[----:B------:R-:W-:Y:S01]  /*ef20*/  MOV R3, R45 ;  /* 0x0000002d00037202 */ /* 0x000fe20000000f00 */
[----:B------:R-:W-:Y:S01]  /*ef30*/  IMAD.MOV.U32 R0, RZ, RZ, R44 ;  /* 0x000000ffff007224 */ /* 0x000fe200078e002c */
        /* <DEDUP_REMOVED lines=34> */
[----:B------:R-:W-:Y:S01]  /*f160*/  MOV R3, R25 ;  /* 0x0000001900037202 */ /* 0x000fe20000000f00 */
[----:B------:R-:W-:-:S03]  /*f170*/  IMAD.MOV.U32 R0, RZ, RZ, R24 ;  /* 0x000000ffff007224 */ /* 0x000fc600078e0018 */
[----:B------:R-:W-:Y:S02]  /*f180*/  PRMT R77, R4, 0x5410, R5 ;  /* 0x00005410044d7816 */ /* 0x000fe40000000005 */
[----:B------:R-:W-:Y:S02]  /*f190*/  CS2R R4, SRZ ;  /* 0x0000000000047805 */ /* 0x000fe4000001ff00 */
[----:B------:R-:W-:Y:S01]  /*f1a0*/  PRMT R76, R0, 0x5410, R3 ;  /* 0x00005410004c7816 */ /* 0x000fe20000000003 */
[----:B------:R-:W-:Y:S06]  /*f1b0*/  BRA.DIV UR4, `(.L_x_1829) ;  /* 0x000001b2049c7947 */ /* 0x000fec000b800000 */
[----:B------:R-:W0:Y:S04]  /*f1c0*/  SHFL.IDX PT, R3, R8, 0x1, 0x1c1f ;  /* 0x003c1f0008037f89 */ /* 0x000e2800000e0000 */
[----:B------:R-:W1:Y:S04]  /*f1d0*/  SHFL.IDX PT, R0, R6, 0x1, 0x1c1f ;  /* 0x003c1f0006007f89 */ /* 0x000e6800000e0000 */
[----:B------:R-:W2:Y:S04]  /*f1e0*/  SHFL.IDX PT, R7, R7, 0x1, 0x1c1f ;  /* 0x003c1f0007077f89 */ /* 0x000ea800000e0000 */
[----:B------:R3:W4:Y:S01]  /*f1f0*/  SHFL.IDX PT, R14, R9, 0x1, 0x1c1f ;  /* 0x003c1f00090e7f89 */ /* 0x00072200000e0000 */
[----:B0-----:R-:W-:-:S02]  /*f200*/  IMAD.MOV.U32 R61, RZ, RZ, R3 ;  /* 0x000000ffff3d7224 */ /* 0x001fc400078e0003 */
[----:B-1-3--:R-:W-:-:S07]  /*f210*/  IMAD.MOV.U32 R60, RZ, RZ, R0 ;  /* 0x000000ffff3c7224 */ /* 0x00afce00078e0000 */
.L_x_2153:
[----:B------:R-:W-:Y:S01]  /*f220*/  IADD3 R10, R10, 0x40, RZ ;  /* 0x000000400a0a7810 */ /* 0x000fe20007ffe0ff */
[----:B------:R-:W-:Y:S01]  /*f230*/  BSSY B1, `(.L_x_1830) ;  /* 0x000002f000017945 */ /* 0x000fe20003800000 */
[----:B----4-:R-:W-:Y:S01]  /*f240*/  IMAD.MOV.U32 R62, RZ, RZ, R14 ;  /* 0x000000ffff3e7224 */ /* 0x010fe200078e000e */
[----:B------:R-:W-:Y:S02]  /*f250*/  CS2R R8, SRZ ;  /* 0x0000000000087805 */ /* 0x000fe4000001ff00 */
[----:B------:R-:W-:Y:S01]  /*f260*/  ISETP.GE.AND P0, PT, R10, R73, PT ;  /* 0x000000490a00720c */ /* 0x000fe20003f06270 */
[----:B--2---:R-:W-:Y:S01]  /*f270*/  IMAD.MOV.U32 R63, RZ, RZ, R7 ;  /* 0x000000ffff3f7224 */ /* 0x004fe200078e0007 */
        /* <DEDUP_REMOVED lines=32> */
[----:B------:R-:W-:Y:S02]  /*f480*/  CS2R R14, SRZ ;  /* 0x00000000000e7805 */ /* 0x000fe4000001ff00 */
[----:B0-----:R-:W-:Y:S01]  /*f490*/  CS2R R12, SRZ ;  /* 0x00000000000c7805 */ /* 0x001fe2000001ff00 */
[--C-:B------:R-:W-:Y:S01]  /*f4a0*/  @!P1 IMAD.WIDE R64, R65, 0x2, R62.reuse ;  /* 0x0000000241409825 */ /* 0x100fe200078e023e */
[----:B------:R0:W5:Y:S03]  /*f4b0*/  @!P1 LD.E.128 R52, desc[UR6][R20.64] ;  /* 0x0000000614349980 */ /* 0x000166000c101d00 */
[--C-:B------:R-:W-:Y:S01]  /*f4c0*/  @!P2 IMAD.WIDE R66, R67, 0x2, R62.reuse ;  /* 0x000000024342a825 */ /* 0x100fe200078e023e */
[----:B------:R0:W5:Y:S03]  /*f4d0*/  @!P1 LD.E.128 R8, desc[UR6][R64.64] ;  /* 0x0000000640089980 */ /* 0x000166000c101d00 */
[----:B------:R-:W-:Y:S01]  /*f4e0*/  @!P0 IMAD.WIDE R62, R18, 0x2, R62 ;  /* 0x00000002123e8825 */ /* 0x000fe200078e023e */
[----:B------:R0:W5:Y:S04]  /*f4f0*/  @!P2 LD.E.128 R56, desc[UR6][R60.64] ;  /* 0x000000063c38a980 */ /* 0x000168000c101d00 */
[----:B------:R0:W5:Y:S04]  /*f500*/  @!P0 LD.E.128 R4, desc[UR6][R62.64] ;  /* 0x000000063e048980 */ /* 0x000168000c101d00 */
[----:B------:R0:W5:Y:S02]  /*f510*/  @!P2 LD.E.128 R12, desc[UR6][R66.64] ;  /* 0x00000006420ca980 */ /* 0x000164000c101d00 */
.L_x_1831:
[----:B------:R-:W-:Y:S05]  /*f520*/  BSYNC B1 ;  /* 0x0000000000017941 */ /* 0x000fea0003800000 */
.L_x_1830:
[----:B------:R-:W-:Y:S01]  /*f530*/  LEA.HI R0, R187, R187, RZ, 0x1 ;  /* 0x000000bbbb007211 */ /* 0x000fe200078f08ff */
[----:B0----5:R-:W-:Y:S01]  /*f540*/  IMAD.MOV.U32 R20, RZ, RZ, R5 ;  /* 0x000000ffff147224 */ /* 0x021fe200078e0005 */
[----:B------:R-:W-:Y:S01]  /*f550*/  MOV R3, R4 ;  /* 0x0000000400037202 */ /* 0x000fe20000000f00 */
[----:B------:R-:W-:Y:S01]  /*f560*/  IMAD.MOV.U32 R21, RZ, RZ, R7 ;  /* 0x000000ffff157224 */ /* 0x000fe200078e0007 */
[----:B------:R-:W-:Y:S01]  /*f570*/  LOP3.LUT R0, R0, 0xfffffffe, RZ, 0xc0, !PT ;  /* 0xfffffffe00007812 */ /* 0x000fe200078ec0ff */
[----:B------:R-:W-:Y:S01]  /*f580*/  IMAD.MOV.U32 R60, RZ, RZ, R10 ;  /* 0x000000ffff3c7224 */ /* 0x000fe200078e000a */
[----:B------:R-:W-:Y:S01]  /*f590*/  PRMT R78, R3, 0x5410, R20 ;  /* 0x00005410034e7816 */ /* 0x000fe20000000014 */
[----:B------:R-:W-:Y:S01]  /*f5a0*/  IMAD.MOV.U32 R3, RZ, RZ, R6 ;  /* 0x000000ffff037224 */ /* 0x000fe200078e0006 */
[----:B------:R-:W-:Y:S01]  /*f5b0*/  MOV R62, R50 ;  /* 0x00000032003e7202 */ /* 0x000fe20000000f00 */
[----:B------:R-:W-:Y:S01]  /*f5c0*/  IMAD.IADD R0, R187, 0x1, -R0 ;  /* 0x00000001bb007824 */ /* 0x000fe200078e0a00 */
[----:B------:R-:W-:Y:S01]  /*f5d0*/  PRMT R70, R60, 0x7610, R70 ;  /* 0x000076103c467816 */ /* 0x000fe20000000046 */
[----:B------:R-:W-:Y:S01]  /*f5e0*/  IMAD.MOV.U32 R20, RZ, RZ, R9 ;  /* 0x000000ffff147224 */ /* 0x000fe200078e0009 */
[----:B------:R-:W-:Y:S01]  /*f5f0*/  PRMT R79, R3, 0x5410, R21 ;  /* 0x00005410034f7816 */ /* 0x000fe20000000015 */
[----:B------:R-:W-:Y:S01]  /*f600*/  IMAD.MOV.U32 R60, RZ, RZ, R14 ;  /* 0x000000ffff3c7224 */ /* 0x000fe200078e000e */
[----:B------:R-:W-:Y:S01]  /*f610*/  SHF.L.U32 R21, R0, 0x1f, RZ ;  /* 0x0000001f00157819 */ /* 0x000fe200000006ff */
[----:B------:R-:W-:Y:S01]  /*f620*/  IMAD.MOV.U32 R0, RZ, RZ, R11 ;  /* 0x000000ffff007224 */ /* 0x000fe200078e000b */
[----:B------:R-:W-:Y:S01]  /*f630*/  MOV R3, R8 ;  /* 0x0000000800037202 */ /* 0x000fe20000000f00 */
[----:B------:R-:W-:Y:S01]  /*f640*/  IMAD.MOV.U32 R61, RZ, RZ, R49 ;  /* 0x000000ffff3d7224 */ /* 0x000fe200078e0031 */
[----:B------:R-:W0:Y:S01]  /*f650*/  SYNCS.PHASECHK.TRANS64.TRYWAIT P0, [R16+URZ+0x2a800], R21 ;  /* 0x02a80015100075a7 */ /* 0x000e22000800017f */
[----:B------:R-:W-:Y:S01]  /*f660*/  PRMT R81, R62, 0x7610, R81 ;  /* 0x000076103e517816 */ /* 0x000fe20000000051 */
[----:B------:R-:W-:Y:S01]  /*f670*/  IMAD.MOV.U32 R62, RZ, RZ, R57 ;  /* 0x000000ffff3e7224 */ /* 0x000fe200078e0039 */
[----:B------:R-:W-:Y:S01]  /*f680*/  PRMT R69, R3, 0x5410, R20 ;  /* 0x0000541003457816 */ /* 0x000fe20000000014 */
[----:B------:R-:W-:Y:S01]  /*f690*/  IMAD.MOV.U32 R3, RZ, RZ, R12 ;  /* 0x000000ffff037224 */ /* 0x000fe200078e000c */
[----:B------:R-:W-:Y:S01]  /*f6a0*/  MOV R20, R13 ;  /* 0x0000000d00147202 */ /* 0x000fe20000000f00 */
[----:B------:R-:W-:Y:S01]  /*f6b0*/  BSSY B1, `(.L_x_1832) ;  /* 0x0000017000017945 */ /* 0x000fe20003800000 */
[----:B------:R-:W-:-:S02]  /*f6c0*/  PRMT R70, R70, 0x5410, R0 ;  /* 0x0000541046467816 */ /* 0x000fc40000000000 */
[----:B------:R-:W-:Y:S01]  /*f6d0*/  PRMT R0, R3, 0x5410, R20 ;  /* 0x0000541003007816 */ /* 0x000fe20000000014 */
[----:B------:R-:W-:Y:S01]  /*f6e0*/  IMAD.MOV.U32 R20, RZ, RZ, R15 ;  /* 0x000000ffff147224 */ /* 0x000fe200078e000f */
[----:B------:R-:W-:Y:S01]  /*f6f0*/  PRMT R3, R60, 0x7610, R3 ;  /* 0x000076103c037816 */ /* 0x000fe20000000003 */
[----:B------:R-:W-:Y:S01]  /*f700*/  IMAD.MOV.U32 R60, RZ, RZ, R48 ;  /* 0x000000ffff3c7224 */ /* 0x000fe200078e0030 */
[----:B------:R-:W-:Y:S02]  /*f710*/  VIADDMNMX R73, R73, -R177, 0x80, PT ;  /* 0x0000008049497446 */ /* 0x000fe400038009b1 */
[----:B------:R-:W-:Y:S01]  /*f720*/  PRMT R3, R3, 0x5410, R20 ;  /* 0x0000541003037816 */ /* 0x000fe20000000014 */
[----:B------:R-:W-:Y:S01]  /*f730*/  IMAD.MOV.U32 R20, RZ, RZ, R51 ;  /* 0x000000ffff147224 */ /* 0x000fe200078e0033 */
[----:B------:R-:W-:Y:S01]  /*f740*/  PRMT R80, R60, 0x5410, R61 ;  /* 0x000054103c507816 */ /* 0x000fe2000000003d */
[----:B------:R-:W-:Y:S01]  /*f750*/  IMAD.MOV.U32 R60, RZ, RZ, R52 ;  /* 0x000000ffff3c7224 */ /* 0x000fe200078e0034 */
[----:B------:R-:W-:Y:S01]  /*f760*/  ISETP.GE.AND P1, PT, R162, R73, PT ;  /* 0x00000049a200720c */ /* 0x000fe20003f26270 */
[----:B------:R-:W-:Y:S01]  /*f770*/  IMAD.MOV.U32 R61, RZ, RZ, R53 ;  /* 0x000000ffff3d7224 */ /* 0x000fe200078e0035 */
[----:B------:R-:W-:Y:S01]  /*f780*/  PRMT R81, R81, 0x5410, R20 ;  /* 0x0000541051517816 */ /* 0x000fe20000000014 */
[----:B------:R-:W-:-:S03]  /*f790*/  IMAD.MOV.U32 R20, RZ, RZ, R54 ;  /* 0x000000ffff147224 */ /* 0x000fc600078e0036 */
[----:B------:R-:W-:Y:S01]  /*f7a0*/  PRMT R71, R60, 0x5410, R61 ;  /* 0x000054103c477816 */ /* 0x000fe2000000003d */
[----:B------:R-:W-:Y:S01]  /*f7b0*/  IMAD.MOV.U32 R61, RZ, RZ, R56 ;  /* 0x000000ffff3d7224 */ /* 0x000fe200078e0038 */
[----:B------:R-:W-:-:S04]  /*f7c0*/  MOV R60, R55 ;  /* 0x00000037003c7202 */ /* 0x000fc80000000f00 */
[----:B------:R-:W-:Y:S01]  /*f7d0*/  PRMT R72, R20, 0x5410, R60 ;  /* 0x0000541014487816 */ /* 0x000fe2000000003c */
[----:B------:R-:W-:Y:S01]  /*f7e0*/  IMAD.MOV.U32 R60, RZ, RZ, R58 ;  /* 0x000000ffff3c7224 */ /* 0x000fe200078e003a */
[----:B------:R-:W-:Y:S01]  /*f7f0*/  PRMT R20, R61, 0x5410, R62 ;  /* 0x000054103d147816 */ /* 0x000fe2000000003e */
[----:B------:R-:W-:Y:S01]  /*f800*/  IMAD.MOV.U32 R61, RZ, RZ, R59 ;  /* 0x000000ffff3d7224 */ /* 0x000fe200078e003b */
[----:B0-----:R-:W-:Y:S06]  /*f810*/  @!P0 BRA `(.L_x_1833) ;  /* 0x000001ac007c8947 */ /* 0x001fec0003800000 */
.L_x_2154:
[----:B------:R-:W-:Y:S05]  /*f820*/  BSYNC B1 ;  /* 0x0000000000017941 */ /* 0x000fea0003800000 */
.L_x_1832:
[----:B------:R-:W-:Y:S01]  /*f830*/  BSSY B1, `(.L_x_1834) ;  /* 0x000012c000017945 */ /* 0x000fe20003800000 */
[----:B0-----:R-:W-:-:S03]  /*f840*/  PRMT R21, R60, 0x5410, R61 ;  /* 0x000054103c157816 */ /* 0x001fc6000000003d */
[----:B------:R-:W-:Y:S05]  /*f850*/  @P1 BRA `(.L_x_1835) ;  /* 0x0000001000a41947 */ /* 0x000fea0003800000 */
[----:B------:R-:W0:Y:S01]  /*f860*/  LDC R82, c[0x0][0x3f4] ;  /* 0x0000fd00ff527b82 */ /* 0x000e220000000800 */
[----:B------:R-:W-:Y:S01]  /*f870*/  BSSY B2, `(.L_x_1836) ;  /* 0x0000067000027945 */ /* 0x000fe20003800000 */
[-C--:B0-----:R-:W-:Y:S02]  /*f880*/  ISETP.GE.AND P0, PT, R18, R82.reuse, PT ;  /* 0x000000521200720c */ /* 0x081fe40003f06270 */
[-C--:B------:R-:W-:Y:S02]  /*f890*/  ISETP.GE.AND P1, PT, R165, R82.reuse, PT ;  /* 0x00000052a500720c */ /* 0x080fe40003f26270 */
[----:B------:R-:W-:-:S09]  /*f8a0*/  ISETP.GE.AND P2, PT, R166, R82, PT ;  /* 0x00000052a600720c */ /* 0x000fd20003f46270 */
[----:B------:R-:W-:Y:S05]  /*f8b0*/  @P0 BRA `(.L_x_1837) ;  /* 0x0000000400880947 */ /* 0x000fea0003800000 */
[----:B------:R-:W-:Y:S01]  /*f8c0*/  LEA.HI R62, R82, R189, RZ, 0x1d ;  /* 0x000000bd523e7211 */ /* 0x000fe200078fe8ff */
[--C-:B------:R-:W-:Y:S01]  /*f8d0*/  HADD2.F32 R97, -RZ, R92.reuse.H0_H0 ;  /* 0x2000005cff617230 */ /* 0x100fe20000004100 */
[----:B------:R-:W-:Y:S01]  /*f8e0*/  LOP3.LUT R60, R174, 0x38, R18, 0xf8, !PT ;  /* 0x00000038ae3c7812 */ /* 0x000fe200078ef812 */
[----:B------:R-:W-:Y:S01]  /*f8f0*/  HADD2.F32 R96, -RZ, R92.H1_H1 ;  /* 0x3000005cff607230 */ /* 0x000fe20000004100 */
[----:B------:R-:W-:Y:S02]  /*f900*/  SHF.R.S32.HI R65, RZ, 0x1f, R62 ;  /* 0x0000001fff417819 */ /* 0x000fe4000001143e */
[----:B------:R-:W-:Y:S02]  /*f910*/  SHF.L.U32 R63, R62, 0x3, RZ ;  /* 0x000000033e3f7819 */ /* 0x000fe400000006ff */
[----:B------:R-:W-:Y:S02]  /*f920*/  LEA.HI R65, R65, R62, RZ, 0x3 ;  /* 0x0000003e41417211 */ /* 0x000fe400078f18ff */
[----:B------:R-:W-:-:S02]  /*f930*/  LOP3.LUT R61, R60, R175, RZ, 0x3c, !PT ;  /* 0x000000af3c3d7212 */ /* 0x000fc400078e3cff */
[----:B------:R-:W-:Y:S01]  /*f940*/  LOP3.LUT R60, R174, 0x38, R63, 0xf8, !PT ;  /* 0x00000038ae3c7812 */ /* 0x000fe200078ef83f */
[----:B------:R-:W-:Y:S01]  /*f950*/  IMAD.SHL.U32 R65, R65, 0x400, RZ ;  /* 0x0000040041417824 */ /* 0x000fe200078e00ff */
[----:B------:R-:W-:Y:S01]  /*f960*/  SHF.R.U64 R44, R44, 0x10, R45 ;  /* 0x000000102c2c7819 */ /* 0x000fe2000000122d */
[----:B------:R-:W-:Y:S01]  /*f970*/  IMAD.IADD R61, R176, 0x1, R61 ;  /* 0x00000001b03d7824 */ /* 0x000fe200078e023d */
[----:B------:R-:W-:Y:S02]  /*f980*/  LOP3.LUT R64, R60, R175, RZ, 0x3c, !PT ;  /* 0x000000af3c407212 */ /* 0x000fe400078e3cff */
[----:B------:R-:W-:Y:S01]  /*f990*/  LOP3.LUT R65, R65, 0x7fffe000, RZ, 0xc0, !PT ;  /* 0x7fffe00041417812 */ /* 0x000fe200078ec0ff */
[----:B------:R-:W-:Y:S01]  /*f9a0*/  IMAD R87, R61, 0x2, R16 ;  /* 0x000000023d577824 */ /* 0x000fe200078e0210 */
[----:B------:R-:W-:Y:S02]  /*f9b0*/  SHF.R.U32.HI R99, RZ, 0x10, R45 ;  /* 0x00000010ff637819 */ /* 0x000fe4000001162d */
[----:B------:R-:W-:-:S02]  /*f9c0*/  IADD3 R65, R64, R65, R176 ;  /* 0x0000004140417210 */ /* 0x000fc40007ffe0b0 */
[----:B------:R-:W0:Y:S01]  /*f9d0*/  LDS.128 R60, [R87+0xc400] ;  /* 0x00c40000573c7984 */ /* 0x000e220000000c00 */
[--C-:B------:R-:W-:Y:S01]  /*f9e0*/  SHF.R.U64 R32, R32, 0x10, R33.reuse ;  /* 0x0000001020207819 */ /* 0x100fe20000001221 */
[----:B------:R-:W-:Y:S01]  /*f9f0*/  HADD2.F32 R99, -RZ, R99.H0_H0 ;  /* 0x20000063ff637230 */ /* 0x000fe20000004100 */
[----:B------:R-:W-:Y:S01]  /*fa00*/  SHF.R.U32.HI R98, RZ, 0x10, R33 ;  /* 0x00000010ff627819 */ /* 0x000fe20000011621 */
[----:B------:R-:W-:Y:S01]  /*fa10*/  IMAD R90, R65, 0x2, R16 ;  /* 0x00000002415a7824 */ /* 0x000fe200078e0210 */
[----:B------:R-:W-:Y:S02]  /*fa20*/  SHF.R.U64 R33, R34, 0x10, R35 ;  /* 0x0000001022217819 */ /* 0x000fe40000001223 */
[----:B------:R-:W-:Y:S02]  /*fa30*/  SHF.R.U64 R34, R46, 0x10, R47 ;  /* 0x000000102e227819 */ /* 0x000fe4000000122f */
[----:B------:R-:W1:Y:S01]  /*fa40*/  LDS.128 R64, [R90+0xc400] ;  /* 0x00c400005a407984 */ /* 0x000e620000000c00 */
[----:B------:R-:W-:Y:S01]  /*fa50*/  SHF.R.U32.HI R105, RZ, 0x10, R35 ;  /* 0x00000010ff697819 */ /* 0x000fe20000011623 */
[----:B------:R-:W-:Y:S01]  /*fa60*/  HADD2.F32 R33, -RZ, R33.H0_H0 ;  /* 0x20000021ff217230 */ /* 0x000fe20000004100 */
[----:B------:R-:W-:Y:S01]  /*fa70*/  SHF.R.U32.HI R104, RZ, 0x10, R47 ;  /* 0x00000010ff687819 */ /* 0x000fe2000001162f */
[----:B0-----:R-:W-:-:S02]  /*fa80*/  HADD2.F32 R46, -RZ, R61.H0_H0 ;  /* 0x2000003dff2e7230 */ /* 0x001fc40000004100 */
[----:B------:R-:W-:Y:S02]  /*fa90*/  HADD2.F32 R35, -RZ, R60.H0_H0 ;  /* 0x2000003cff237230 */ /* 0x000fe40000004100 */
[----:B------:R-:W-:Y:S02]  /*faa0*/  HADD2.F32 R61, -RZ, R61.H1_H1 ;  /* 0x3000003dff3d7230 */ /* 0x000fe40000004100 */
[----:B------:R-:W-:Y:S02]  /*fab0*/  HADD2.F32 R47, -RZ, R62.H0_H0 ;  /* 0x2000003eff2f7230 */ /* 0x000fe40000004100 */
[----:B------:R-:W-:Y:S02]  /*fac0*/  HADD2.F32 R93, -RZ, R63.H0_H0 ;  /* 0x2000003fff5d7230 */ /* 0x000fe40000004100 */
[--C-:B-1----:R-:W-:Y:S02]  /*fad0*/  HADD2.F32 R45, -RZ, R65.reuse.H0_H0 ;  /* 0x20000041ff2d7230 */ /* 0x102fe40000004100 */
[----:B------:R-:W-:-:S02]  /*fae0*/  HADD2.F32 R92, -RZ, R65.H1_H1 ;  /* 0x30000041ff5c7230 */ /* 0x000fc40000004100 */
[----:B------:R-:W-:Y:S02]  /*faf0*/  HADD2.F32 R65, -RZ, R64.H0_H0 ;  /* 0x20000040ff417230 */ /* 0x000fe40000004100 */
[C---:B------:R-:W-:Y:S01]  /*fb00*/  FMUL.FTZ R101, R45.reuse, R97 ;  /* 0x000000612d657220 */ /* 0x040fe20000410000 */
[-C--:B------:R-:W-:Y:S01]  /*fb10*/  FMUL.FTZ R103, R45, R96.reuse ;  /* 0x000000602d677220 */ /* 0x080fe20000410000 */
[----:B------:R-:W-:Y:S01]  /*fb20*/  FMUL.FTZ R100, R92, R99 ;  /* 0x000000635c647220 */ /* 0x000fe20000410000 */
[----:B------:R-:W-:Y:S02]  /*fb30*/  HADD2.F32 R94, -RZ, R66.H0_H0 ;  /* 0x20000042ff5e7230 */ /* 0x000fe40000004100 */
[C---:B------:R-:W-:Y:S01]  /*fb40*/  FFMA.FTZ R45, R46.reuse, R96, -R101 ;  /* 0x000000602e2d7223 */ /* 0x040fe20000010865 */
[----:B------:R-:W-:Y:S02]  /*fb50*/  HADD2.F32 R96, -RZ, R98.H0_H0 ;  /* 0x20000062ff607230 */ /* 0x000fe40000004100 */
[----:B------:R-:W-:Y:S01]  /*fb60*/  FFMA.FTZ R103, R46, R97, R103 ;  /* 0x000000612e677223 */ /* 0x000fe20000010067 */
[----:B------:R-:W-:-:S02]  /*fb70*/  HADD2.F32 R98, -RZ, R91.H1_H1 ;  /* 0x3000005bff627230 */ /* 0x000fc40000004100 */
[----:B------:R-:W-:Y:S02]  /*fb80*/  HADD2.F32 R46, -RZ, R91.H0_H0 ;  /* 0x2000005bff2e7230 */ /* 0x000fe40000004100 */
[----:B------:R-:W-:Y:S01]  /*fb90*/  FMUL.FTZ R102, R92, R96 ;  /* 0x000000605c667220 */ /* 0x000fe20000410000 */
[--C-:B------:R-:W-:Y:S02]  /*fba0*/  HADD2.F32 R91, -RZ, R89.reuse.H1_H1 ;  /* 0x30000059ff5b7230 */ /* 0x100fe40000004100 */
[C---:B------:R-:W-:Y:S01]  /*fbb0*/  FMUL.FTZ R92, R65.reuse, R98 ;  /* 0x00000062415c7220 */ /* 0x040fe20000410000 */
[----:B------:R-:W-:Y:S02]  /*fbc0*/  HADD2.F32 R89, -RZ, R89.H0_H0 ;  /* 0x20000059ff597230 */ /* 0x000fe40000004100 */
[-C--:B------:R-:W-:Y:S01]  /*fbd0*/  FMUL.FTZ R97, R65, R46.reuse ;  /* 0x0000002e41617220 */ /* 0x080fe20000410000 */
[----:B------:R-:W-:Y:S02]  /*fbe0*/  HADD2.F32 R95, -RZ, R67.H0_H0 ;  /* 0x20000043ff5f7230 */ /* 0x000fe40000004100 */
[----:B------:R-:W-:Y:S01]  /*fbf0*/  FFMA.FTZ R65, R35, R46, -R92 ;  /* 0x0000002e23417223 */ /* 0x000fe2000001085c */
[----:B------:R-:W-:-:S02]  /*fc00*/  HADD2.F32 R92, -RZ, R88.H0_H0 ;  /* 0x20000058ff5c7230 */ /* 0x000fc40000004100 */
[----:B------:R-:W-:Y:S01]  /*fc10*/  FFMA.FTZ R100, R61, R96, -R100 ;  /* 0x000000603d647223 */ /* 0x000fe20000010864 */
[----:B------:R-:W-:Y:S01]  /*fc20*/  FFMA.FTZ R97, R35, R98, R97 ;  /* 0x0000006223617223 */ /* 0x000fe20000010061 */
[C---:B------:R-:W-:Y:S01]  /*fc30*/  FMUL.FTZ R96, R94.reuse, R91 ;  /* 0x0000005b5e607220 */ /* 0x040fe20000410000 */
[----:B------:R-:W-:Y:S01]  /*fc40*/  FMUL.FTZ R98, R94, R89 ;  /* 0x000000595e627220 */ /* 0x000fe20000410000 */
[----:B------:R-:W-:Y:S02]  /*fc50*/  HADD2.F32 R46, -RZ, R88.H1_H1 ;  /* 0x30000058ff2e7230 */ /* 0x000fe40000004100 */
[----:B------:R-:W-:Y:S01]  /*fc60*/  FFMA.FTZ R102, R61, R99, R102 ;  /* 0x000000633d667223 */ /* 0x000fe20000010066 */
[----:B------:R-:W-:Y:S02]  /*fc70*/  HADD2.F32 R94, -RZ, R104.H0_H0 ;  /* 0x20000068ff5e7230 */ /* 0x000fe40000004100 */
[----:B------:R-:W-:Y:S01]  /*fc80*/  FMUL.FTZ R104, R95, R92 ;  /* 0x0000005c5f687220 */ /* 0x000fe20000410000 */
[----:B------:R-:W-:-:S02]  /*fc90*/  HADD2.F32 R67, -RZ, R67.H1_H1 ;  /* 0x30000043ff437230 */ /* 0x000fc40000004100 */
[----:B------:R-:W-:Y:S01]  /*fca0*/  FFMA.FTZ R96, R47, R89, -R96 ;  /* 0x000000592f607223 */ /* 0x000fe20000010860 */
[----:B------:R-:W-:Y:S02]  /*fcb0*/  HADD2.F32 R88, -RZ, R105.H0_H0 ;  /* 0x20000069ff587230 */ /* 0x000fe40000004100 */
[-C--:B------:R-:W-:Y:S01]  /*fcc0*/  FMUL.FTZ R95, R95, R46.reuse ;  /* 0x0000002e5f5f7220 */ /* 0x080fe20000410000 */
[----:B------:R-:W-:Y:S02]  /*fcd0*/  HADD2.F32 R63, -RZ, R63.H1_H1 ;  /* 0x3000003fff3f7230 */ /* 0x000fe40000004100 */
[----:B------:R-:W-:Y:S01]  /*fce0*/  FFMA.FTZ R98, R47, R91, R98 ;  /* 0x0000005b2f627223 */ /* 0x000fe20000010062 */
[----:B------:R-:W-:Y:S01]  /*fcf0*/  FFMA.FTZ R104, R93, R46, -R104 ;  /* 0x0000002e5d687223 */ /* 0x000fe20000010868 */
[----:B------:R-:W-:Y:S02]  /*fd00*/  HADD2.F32 R64, -RZ, R64.H1_H1 ;  /* 0x30000040ff407230 */ /* 0x000fe40000004100 */
[----:B------:R-:W-:Y:S01]  /*fd10*/  FMUL.FTZ R106, R67, R94 ;  /* 0x0000005e436a7220 */ /* 0x000fe20000410000 */
[----:B------:R-:W-:-:S02]  /*fd20*/  HADD2.F32 R66, -RZ, R66.H1_H1 ;  /* 0x30000042ff427230 */ /* 0x000fc40000004100 */
[-C--:B------:R-:W-:Y:S01]  /*fd30*/  FMUL.FTZ R46, R67, R88.reuse ;  /* 0x00000058432e7220 */ /* 0x080fe20000410000 */
[----:B------:R-:W-:Y:S02]  /*fd40*/  HADD2.F32 R47, -RZ, R44.H0_H0 ;  /* 0x2000002cff2f7230 */ /* 0x000fe40000004100 */
[C---:B------:R-:W-:Y:S01]  /*fd50*/  FFMA.FTZ R89, R63.reuse, R88, -R106 ;  /* 0x000000583f597223 */ /* 0x040fe2000001086a */
[----:B------:R-:W-:Y:S02]  /*fd60*/  HADD2.F32 R61, -RZ, R34.H0_H0 ;  /* 0x20000022ff3d7230 */ /* 0x000fe40000004100 */
[----:B------:R-:W-:Y:S01]  /*fd70*/  FFMA.FTZ R46, R63, R94, R46 ;  /* 0x0000005e3f2e7223 */ /* 0x000fe2000001002e */
[----:B------:R-:W-:Y:S02]  /*fd80*/  HADD2.F32 R35, -RZ, R32.H0_H0 ;  /* 0x20000020ff237230 */ /* 0x000fe40000004100 */
[----:B------:R-:W-:Y:S01]  /*fd90*/  FMUL.FTZ R63, R64, R47 ;  /* 0x0000002f403f7220 */ /* 0x000fe20000410000 */
[----:B------:R-:W-:-:S02]  /*fda0*/  HADD2.F32 R60, -RZ, R60.H1_H1 ;  /* 0x3000003cff3c7230 */ /* 0x000fc40000004100 */
[----:B------:R-:W-:Y:S01]  /*fdb0*/  FMUL.FTZ R67, R66, R61 ;  /* 0x0000003d42437220 */ /* 0x000fe20000410000 */
[----:B------:R-:W-:Y:S02]  /*fdc0*/  HADD2.F32 R62, -RZ, R62.H1_H1 ;  /* 0x3000003eff3e7230 */ /* 0x000fe40000004100 */
[----:B------:R-:W-:Y:S01]  /*fdd0*/  FMUL.FTZ R64, R64, R35 ;  /* 0x0000002340407220 */ /* 0x000fe20000410000 */
[----:B------:R-:W-:Y:S01]  /*fde0*/  FMUL.FTZ R66, R66, R33 ;  /* 0x0000002142427220 */ /* 0x000fe20000410000 */
[----:B------:R-:W-:Y:S01]  /*fdf0*/  FFMA.FTZ R95, R93, R92, R95 ;  /* 0x0000005c5d5f7223 */ /* 0x000fe2000001005f */
        /* <DEDUP_REMOVED lines=9> */
[----:B------:R-:W-:Y:S02]  /*fe90*/  F2FP.F16.F32.PACK_AB R45, R102, R103 ;  /* 0x00000067662d723e */ /* 0x000fe400000000ff */
[----:B------:R-:W-:Y:S01]  /*fea0*/  F2FP.F16.F32.PACK_AB R44, R44, R97 ;  /* 0x000000612c2c723e */ /* 0x000fe200000000ff */
[----:B------:R0:W-:Y:S01]  /*feb0*/  STS.128 [R87+0xc400], R32 ;  /* 0x00c4002057007388 */ /* 0x0001e20000000c00 */
[----:B------:R-:W-:-:S05]  /*fec0*/  F2FP.F16.F32.PACK_AB R46, R61, R98 ;  /* 0x000000623d2e723e */ /* 0x000fca00000000ff */
[----:B------:R0:W-:Y:S02]  /*fed0*/  STS.128 [R90+0xc400], R44 ;  /* 0x00c4002c5a007388 */ /* 0x0001e40000000c00 */
.L_x_1837:
[----:B------:R-:W-:Y:S05]  /*fee0*/  BSYNC B2 ;  /* 0x0000000000027941 */ /* 0x000fea0003800000 */
.L_x_1836:
[----:B------:R-:W-:Y:S04]  /*fef0*/  BSSY B2, `(.L_x_1838) ;  /* 0x0000060000027945 */ /* 0x000fe80003800000 */
[----:B------:R-:W-:Y:S05]  /*ff00*/  @P1 BRA `(.L_x_1839) ;  /* 0x0000000400781947 */ /* 0x000fea0003800000 */
[----:B0-----:R-:W-:Y:S01]  /*ff10*/  LEA.HI R32, R82, R191, RZ, 0x1d ;  /* 0x000000bf52207211 */ /* 0x001fe200078fe8ff */
[----:B------:R-:W-:Y:S01]  /*ff20*/  HADD2.F32 R62, -RZ, R85.H1_H1 ;  /* 0x30000055ff3e7230 */ /* 0x000fe20000004100 */
[----:B------:R-:W-:Y:S01]  /*ff30*/  SHF.R.U64 R87, R40, 0x10, R41 ;  /* 0x0000001028577819 */ /* 0x000fe20000001229 */
[--C-:B------:R-:W-:Y:S01]  /*ff40*/  HADD2.F32 R64, -RZ, R83.reuse.H1_H1 ;  /* 0x30000053ff407230 */ /* 0x100fe20000004100 */
[----:B------:R-:W-:Y:S01]  /*ff50*/  SHF.R.S32.HI R35, RZ, 0x1f, R32 ;  /* 0x0000001fff237819 */ /* 0x000fe20000011420 */
[----:B------:R-:W-:Y:S01]  /*ff60*/  HADD2.F32 R83, -RZ, R83.H0_H0 ;  /* 0x20000053ff537230 */ /* 0x000fe20000004100 */
[----:B------:R-:W-:Y:S01]  /*ff70*/  SHF.L.U32 R33, R32, 0x3, RZ ;  /* 0x0000000320217819 */ /* 0x000fe200000006ff */
[----:B------:R-:W-:Y:S01]  /*ff80*/  HADD2.F32 R85, -RZ, R85.H0_H0 ;  /* 0x20000055ff557230 */ /* 0x000fe20000004100 */
[----:B------:R-:W-:Y:S02]  /*ff90*/  LEA.HI R35, R35, R32, RZ, 0x3 ;  /* 0x0000002023237211 */ /* 0x000fe400078f18ff */
[----:B------:R-:W-:-:S02]  /*ffa0*/  LOP3.LUT R32, R174, 0x38, R33, 0xf8, !PT ;  /* 0x00000038ae207812 */ /* 0x000fc400078ef821 */
[----:B------:R-:W-:Y:S01]  /*ffb0*/  SHF.R.U32.HI R66, RZ, 0x10, R41 ;  /* 0x00000010ff427819 */ /* 0x000fe20000011629 */
[----:B------:R-:W-:Y:S01]  /*ffc0*/  IMAD.SHL.U32 R35, R35, 0x400, RZ ;  /* 0x0000040023237824 */ /* 0x000fe200078e00ff */
[----:B------:R-:W-:Y:S02]  /*ffd0*/  LOP3.LUT R44, R32, R175, RZ, 0x3c, !PT ;  /* 0x000000af202c7212 */ /* 0x000fe400078e3cff */
[--C-:B------:R-:W-:Y:S01]  /*ffe0*/  SHF.R.U64 R93, R28, 0x10, R29.reuse ;  /* 0x000000101c5d7819 */ /* 0x100fe2000000121d */
[----:B------:R-:W-:Y:S01]  /*fff0*/  HADD2.F32 R66, -RZ, R66.H0_H0 ;  /* 0x20000042ff427230 */ /* 0x000fe20000004100 */
[----:B------:R-:W-:Y:S02]  /*10000*/  LOP3.LUT R45, R35, 0x7fffe000, RZ, 0xc0, !PT ;  /* 0x7fffe000232d7812 */ /* 0x000fe400078ec0ff */
[----:B------:R-:W0:Y:S01]  /*10010*/  LDS.128 R32, [R207] ;  /* 0x00000000cf207984 */ /* 0x000e220000000c00 */
[----:B------:R-:W-:Y:S02]  /*10020*/  SHF.R.U32.HI R61, RZ, 0x10, R29 ;  /* 0x00000010ff3d7819 */ /* 0x000fe4000001161d */
[----:B------:R-:W-:-:S02]  /*10030*/  IADD3 R45, R44, R45, R176 ;  /* 0x0000002d2c2d7210 */ /* 0x000fc40007ffe0b0 */
[--C-:B------:R-:W-:Y:S02]  /*10040*/  SHF.R.U64 R67, R42, 0x10, R43.reuse ;  /* 0x000000102a437819 */ /* 0x100fe4000000122b */
[----:B------:R-:W-:Y:S01]  /*10050*/  SHF.R.U32.HI R65, RZ, 0x10, R43 ;  /* 0x00000010ff417819 */ /* 0x000fe2000001162b */
[----:B------:R-:W-:Y:S01]  /*10060*/  IMAD R60, R45, 0x2, R16 ;  /* 0x000000022d3c7824 */ /* 0x000fe200078e0210 */
[--C-:B------:R-:W-:Y:S02]  /*10070*/  SHF.R.U32.HI R89, RZ, 0x10, R31.reuse ;  /* 0x00000010ff597819 */ /* 0x100fe4000001161f */
[----:B------:R-:W-:Y:S02]  /*10080*/  SHF.R.U64 R91, R30, 0x10, R31 ;  /* 0x000000101e5b7819 */ /* 0x000fe4000000121f */
[----:B------:R-:W1:Y:S01]  /*10090*/  LDS.128 R44, [R60+0xc400] ;  /* 0x00c400003c2c7984 */ /* 0x000e620000000c00 */
[----:B0-----:R-:W-:Y:S02]  /*100a0*/  HADD2.F32 R29, -RZ, R33.H0_H0 ;  /* 0x20000021ff1d7230 */ /* 0x001fe40000004100 */
[----:B------:R-:W-:-:S02]  /*100b0*/  HADD2.F32 R28, -RZ, R32.H0_H0 ;  /* 0x20000020ff1c7230 */ /* 0x000fc40000004100 */
[----:B------:R-:W-:Y:S02]  /*100c0*/  HADD2.F32 R33, -RZ, R33.H1_H1 ;  /* 0x30000021ff217230 */ /* 0x000fe40000004100 */
[----:B------:R-:W-:Y:S02]  /*100d0*/  HADD2.F32 R30, -RZ, R34.H0_H0 ;  /* 0x20000022ff1e7230 */ /* 0x000fe40000004100 */
[--C-:B------:R-:W-:Y:S02]  /*100e0*/  HADD2.F32 R31, -RZ, R35.reuse.H0_H0 ;  /* 0x20000023ff1f7230 */ /* 0x100fe40000004100 */
[----:B------:R-:W-:Y:S02]  /*100f0*/  HADD2.F32 R35, -RZ, R35.H1_H1 ;  /* 0x30000023ff237230 */ /* 0x000fe40000004100 */
[----:B------:R-:W-:Y:S02]  /*10100*/  HADD2.F32 R32, -RZ, R32.H1_H1 ;  /* 0x30000020ff207230 */ /* 0x000fe40000004100 */
[----:B-1----:R-:W-:-:S02]  /*10110*/  HADD2.F32 R41, -RZ, R45.H0_H0 ;  /* 0x2000002dff297230 */ /* 0x002fc40000004100 */
[----:B------:R-:W-:Y:S02]  /*10120*/  HADD2.F32 R40, -RZ, R44.H0_H0 ;  /* 0x2000002cff287230 */ /* 0x000fe40000004100 */
[----:B------:R-:W-:Y:S02]  /*10130*/  HADD2.F32 R45, -RZ, R45.H1_H1 ;  /* 0x3000002dff2d7230 */ /* 0x000fe40000004100 */
[C---:B------:R-:W-:Y:S01]  /*10140*/  FMUL.FTZ R88, R41.reuse, R64 ;  /* 0x0000004029587220 */ /* 0x040fe20000410000 */
[-C--:B------:R-:W-:Y:S01]  /*10150*/  FMUL.FTZ R90, R41, R62.reuse ;  /* 0x0000003e295a7220 */ /* 0x080fe20000410000 */
[----:B------:R-:W-:Y:S02]  /*10160*/  HADD2.F32 R41, -RZ, R84.H0_H0 ;  /* 0x20000054ff297230 */ /* 0x000fe40000004100 */
[C---:B------:R-:W-:Y:S01]  /*10170*/  FFMA.FTZ R88, R29.reuse, R62, -R88 ;  /* 0x0000003e1d587223 */ /* 0x040fe20000010858 */
[----:B------:R-:W-:Y:S01]  /*10180*/  FFMA.FTZ R90, R29, R64, R90 ;  /* 0x000000401d5a7223 */ /* 0x000fe2000001005a */
[----:B------:R-:W-:-:S02]  /*10190*/  HADD2.F32 R62, -RZ, R61.H0_H0 ;  /* 0x2000003dff3e7230 */ /* 0x000fc40000004100 */
[C---:B------:R-:W-:Y:S01]  /*101a0*/  FMUL.FTZ R29, R40.reuse, R83 ;  /* 0x00000053281d7220 */ /* 0x040fe20000410000 */
[-C--:B------:R-:W-:Y:S01]  /*101b0*/  FMUL.FTZ R40, R40, R85.reuse ;  /* 0x0000005528287220 */ /* 0x080fe20000410000 */
[----:B------:R-:W-:Y:S02]  /*101c0*/  HADD2.F32 R42, -RZ, R46.H0_H0 ;  /* 0x2000002eff2a7230 */ /* 0x000fe40000004100 */
[C---:B------:R-:W-:Y:S01]  /*101d0*/  FMUL.FTZ R92, R45.reuse, R66 ;  /* 0x000000422d5c7220 */ /* 0x040fe20000410000 */
[----:B------:R-:W-:Y:S01]  /*101e0*/  FFMA.FTZ R85, R28, R85, -R29 ;  /* 0x000000551c557223 */ /* 0x000fe2000001081d */
[----:B------:R-:W-:Y:S02]  /*101f0*/  HADD2.F32 R43, -RZ, R47.H0_H0 ;  /* 0x2000002fff2b7230 */ /* 0x000fe40000004100 */
[-C--:B------:R-:W-:Y:S01]  /*10200*/  FMUL.FTZ R64, R45, R62.reuse ;  /* 0x0000003e2d407220 */ /* 0x080fe20000410000 */
[----:B------:R-:W-:Y:S02]  /*10210*/  HADD2.F32 R29, -RZ, R86.H0_H0 ;  /* 0x20000056ff1d7230 */ /* 0x000fe40000004100 */
[----:B------:R-:W-:Y:S01]  /*10220*/  FFMA.FTZ R45, R33, R62, -R92 ;  /* 0x0000003e212d7223 */ /* 0x000fe2000001085c */
[----:B------:R-:W-:-:S02]  /*10230*/  HADD2.F32 R84, -RZ, R84.H1_H1 ;  /* 0x30000054ff547230 */ /* 0x000fc40000004100 */
[----:B------:R-:W-:Y:S01]  /*10240*/  FFMA.FTZ R61, R33, R66, R64 ;  /* 0x00000042213d7223 */ /* 0x000fe20000010040 */
[----:B------:R-:W-:Y:S02]  /*10250*/  HADD2.F32 R86, -RZ, R86.H1_H1 ;  /* 0x30000056ff567230 */ /* 0x000fe40000004100 */
[----:B------:R-:W-:Y:S01]  /*10260*/  FFMA.FTZ R83, R28, R83, R40 ;  /* 0x000000531c537223 */ /* 0x000fe20000010028 */
[----:B------:R-:W-:Y:S02]  /*10270*/  HADD2.F32 R47, -RZ, R47.H1_H1 ;  /* 0x3000002fff2f7230 */ /* 0x000fe40000004100 */
[C---:B------:R-:W-:Y:S01]  /*10280*/  FMUL.FTZ R33, R42.reuse, R41 ;  /* 0x000000292a217220 */ /* 0x040fe20000410000 */
[----:B------:R-:W-:Y:S01]  /*10290*/  FMUL.FTZ R63, R42, R29 ;  /* 0x0000001d2a3f7220 */ /* 0x000fe20000410000 */
[----:B------:R-:W-:Y:S02]  /*102a0*/  HADD2.F32 R40, -RZ, R65.H0_H0 ;  /* 0x20000041ff287230 */ /* 0x000fe40000004100 */
[----:B------:R-:W-:Y:S01]  /*102b0*/  FMUL.FTZ R62, R43, R84 ;  /* 0x000000542b3e7220 */ /* 0x000fe20000410000 */
[----:B------:R-:W-:-:S02]  /*102c0*/  HADD2.F32 R28, -RZ, R89.H0_H0 ;  /* 0x20000059ff1c7230 */ /* 0x000fc40000004100 */
[----:B------:R-:W-:Y:S01]  /*102d0*/  FMUL.FTZ R43, R43, R86 ;  /* 0x000000562b2b7220 */ /* 0x000fe20000410000 */
[C---:B------:R-:W-:Y:S01]  /*102e0*/  FFMA.FTZ R42, R30.reuse, R29, -R33 ;  /* 0x0000001d1e2a7223 */ /* 0x040fe20000010821 */
[----:B------:R-:W-:Y:S01]  /*102f0*/  FFMA.FTZ R63, R30, R41, R63 ;  /* 0x000000291e3f7223 */ /* 0x000fe2000001003f */
[----:B------:R-:W-:Y:S02]  /*10300*/  HADD2.F32 R44, -RZ, R44.H1_H1 ;  /* 0x3000002cff2c7230 */ /* 0x000fe40000004100 */
[----:B------:R-:W-:Y:S01]  /*10310*/  FMUL.FTZ R30, R47, R40 ;  /* 0x000000282f1e7220 */ /* 0x000fe20000410000 */
[----:B------:R-:W-:Y:S02]  /*10320*/  HADD2.F32 R46, -RZ, R46.H1_H1 ;  /* 0x3000002eff2e7230 */ /* 0x000fe40000004100 */
[C---:B------:R-:W-:Y:S01]  /*10330*/  FFMA.FTZ R62, R31.reuse, R86, -R62 ;  /* 0x000000561f3e7223 */ /* 0x040fe2000001083e */
[----:B------:R-:W-:Y:S01]  /*10340*/  FFMA.FTZ R84, R31, R84, R43 ;  /* 0x000000541f547223 */ /* 0x000fe2000001002b */
[----:B------:R-:W-:Y:S01]  /*10350*/  FMUL.FTZ R64, R47, R28 ;  /* 0x0000001c2f407220 */ /* 0x000fe20000410000 */
[----:B------:R-:W-:-:S02]  /*10360*/  HADD2.F32 R33, -RZ, R87.H0_H0 ;  /* 0x20000057ff217230 */ /* 0x000fc40000004100 */
[C---:B------:R-:W-:Y:S01]  /*10370*/  FFMA.FTZ R47, R35.reuse, R28, -R30 ;  /* 0x0000001c232f7223 */ /* 0x040fe2000001081e */
[----:B------:R-:W-:Y:S02]  /*10380*/  HADD2.F32 R41, -RZ, R67.H0_H0 ;  /* 0x20000043ff297230 */ /* 0x000fe40000004100 */
[----:B------:R-:W-:Y:S01]  /*10390*/  FFMA.FTZ R65, R35, R40, R64 ;  /* 0x0000002823417223 */ /* 0x000fe20000010040 */
[----:B------:R-:W-:Y:S02]  /*103a0*/  HADD2.F32 R29, -RZ, R93.H0_H0 ;  /* 0x2000005dff1d7230 */ /* 0x000fe40000004100 */
[----:B------:R-:W-:Y:S01]  /*103b0*/  FMUL.FTZ R35, R44, R33 ;  /* 0x000000212c237220 */ /* 0x000fe20000410000 */
[----:B------:R-:W-:Y:S02]  /*103c0*/  HADD2.F32 R31, -RZ, R91.H0_H0 ;  /* 0x2000005bff1f7230 */ /* 0x000fe40000004100 */
[----:B------:R-:W-:Y:S01]  /*103d0*/  FMUL.FTZ R43, R46, R41 ;  /* 0x000000292e2b7220 */ /* 0x000fe20000410000 */
[----:B------:R-:W-:-:S02]  /*103e0*/  HADD2.F32 R34, -RZ, R34.H1_H1 ;  /* 0x30000022ff227230 */ /* 0x000fc40000004100 */
[-C--:B------:R-:W-:Y:S01]  /*103f0*/  FMUL.FTZ R44, R44, R29.reuse ;  /* 0x0000001d2c2c7220 */ /* 0x080fe20000410000 */
[----:B------:R-:W-:Y:S01]  /*10400*/  FFMA.FTZ R28, R32, R29, -R35 ;  /* 0x0000001d201c7223 */ /* 0x000fe20000010823 */
[-C--:B------:R-:W-:Y:S01]  /*10410*/  FMUL.FTZ R46, R46, R31.reuse ;  /* 0x0000001f2e2e7220 */ /* 0x080fe20000410000 */
[----:B------:R-:W-:Y:S01]  /*10420*/  F2FP.F16.F32.PACK_AB R29, R45, R88 ;  /* 0x000000582d1d723e */ /* 0x000fe200000000ff */
[----:B------:R-:W-:Y:S01]  /*10430*/  FFMA.FTZ R43, R34, R31, -R43 ;  /* 0x0000001f222b7223 */ /* 0x000fe2000001082b */
[----:B------:R-:W-:Y:S01]  /*10440*/  FFMA.FTZ R32, R32, R33, R44 ;  /* 0x0000002120207223 */ /* 0x000fe2000001002c */
[----:B------:R-:W-:Y:S01]  /*10450*/  FFMA.FTZ R34, R34, R41, R46 ;  /* 0x0000002922227223 */ /* 0x000fe2000001002e */
        /* <DEDUP_REMOVED lines=9> */
.L_x_1839:
[----:B------:R-:W-:Y:S05]  /*104f0*/  BSYNC B2 ;  /* 0x0000000000027941 */ /* 0x000fea0003800000 */
.L_x_1838:
[----:B------:R-:W-:Y:S05]  /*10500*/  @P2 BRA `(.L_x_1835) ;  /* 0x0000000400782947 */ /* 0x000fea0003800000 */
[----:B------:R-:W-:Y:S01]  /*10510*/  LEA.HI R82, R82, R192, RZ, 0x1d ;  /* 0x000000c052527211 */ /* 0x000fe200078fe8ff */
[----:B------:R-:W-:Y:S01]  /*10520*/  HADD2.F32 R41, -RZ, R76.H1_H1 ;  /* 0x3000004cff297230 */ /* 0x000fe20000004100 */
[----:B------:R-:W-:Y:S01]  /*10530*/  SHF.R.U64 R63, R36, 0x10, R37 ;  /* 0x00000010243f7819 */ /* 0x000fe20000001225 */
[--C-:B------:R-:W-:Y:S01]  /*10540*/  HADD2.F32 R42, -RZ, R74.reuse.H1_H1 ;  /* 0x3000004aff2a7230 */ /* 0x100fe20000004100 */
[----:B-1----:R-:W-:Y:S01]  /*10550*/  SHF.R.S32.HI R31, RZ, 0x1f, R82 ;  /* 0x0000001fff1f7819 */ /* 0x002fe20000011452 */
[----:B------:R-:W-:Y:S01]  /*10560*/  IMAD.SHL.U32 R29, R82, 0x8, RZ ;  /* 0x00000008521d7824 */ /* 0x000fe200078e00ff */
[----:B------:R-:W-:Y:S01]  /*10570*/  SHF.R.U32.HI R43, RZ, 0x10, R25 ;  /* 0x00000010ff2b7819 */ /* 0x000fe20000011619 */
[----:B------:R-:W-:Y:S01]  /*10580*/  HADD2.F32 R74, -RZ, R74.H0_H0 ;  /* 0x2000004aff4a7230 */ /* 0x000fe20000004100 */
[----:B------:R-:W-:Y:S01]  /*10590*/  LEA.HI R31, R31, R82, RZ, 0x3 ;  /* 0x000000521f1f7211 */ /* 0x000fe200078f18ff */
[----:B------:R-:W-:Y:S01]  /*105a0*/  HADD2.F32 R76, -RZ, R76.H0_H0 ;  /* 0x2000004cff4c7230 */ /* 0x000fe20000004100 */
[----:B------:R-:W-:-:S02]  /*105b0*/  LOP3.LUT R28, R174, 0x38, R29, 0xf8, !PT ;  /* 0x00000038ae1c7812 */ /* 0x000fc400078ef81d */
[----:B0-----:R-:W-:Y:S01]  /*105c0*/  SHF.R.U32.HI R44, RZ, 0x10, R37 ;  /* 0x00000010ff2c7819 */ /* 0x001fe20000011625 */
[----:B------:R-:W-:Y:S01]  /*105d0*/  IMAD.SHL.U32 R31, R31, 0x400, RZ ;  /* 0x000004001f1f7824 */ /* 0x000fe200078e00ff */
[----:B------:R-:W-:Y:S02]  /*105e0*/  LOP3.LUT R32, R28, R175, RZ, 0x3c, !PT ;  /* 0x000000af1c207212 */ /* 0x000fe400078e3cff */
[----:B------:R-:W-:Y:S01]  /*105f0*/  SHF.R.U64 R65, R24, 0x10, R25 ;  /* 0x0000001018417819 */ /* 0x000fe20000001219 */
[----:B------:R-:W-:Y:S01]  /*10600*/  HADD2.F32 R44, -RZ, R44.H0_H0 ;  /* 0x2000002cff2c7230 */ /* 0x000fe20000004100 */
[----:B------:R-:W-:Y:S02]  /*10610*/  LOP3.LUT R33, R31, 0x7fffe000, RZ, 0xc0, !PT ;  /* 0x7fffe0001f217812 */ /* 0x000fe400078ec0ff */
[----:B------:R-:W0:Y:S01]  /*10620*/  LDS.128 R28, [R205] ;  /* 0x00000000cd1c7984 */ /* 0x000e220000000c00 */
[----:B------:R-:W-:Y:S02]  /*10630*/  SHF.R.U64 R61, R38, 0x10, R39 ;  /* 0x00000010263d7819 */ /* 0x000fe40000001227 */
[----:B------:R-:W-:-:S02]  /*10640*/  IADD3 R33, R32, R33, R176 ;  /* 0x0000002120217210 */ /* 0x000fc40007ffe0b0 */
[----:B------:R-:W-:Y:S02]  /*10650*/  SHF.R.U64 R64, R26, 0x10, R27 ;  /* 0x000000101a407819 */ /* 0x000fe4000000121b */
[----:B------:R-:W-:Y:S02]  /*10660*/  LEA R40, R33, R16, 0x1 ;  /* 0x0000001021287211 */ /* 0x000fe400078e08ff */
[----:B------:R-:W-:Y:S02]  /*10670*/  SHF.R.U32.HI R45, RZ, 0x10, R39 ;  /* 0x00000010ff2d7819 */ /* 0x000fe40000011627 */
[----:B------:R-:W-:Y:S01]  /*10680*/  SHF.R.U32.HI R47, RZ, 0x10, R27 ;  /* 0x00000010ff2f7819 */ /* 0x000fe2000001161b */
[----:B------:R-:W1:Y:S01]  /*10690*/  LDS.128 R32, [R40+0xc400] ;  /* 0x00c4000028207984 */ /* 0x000e620000000c00 */
[----:B0-----:R-:W-:Y:S02]  /*106a0*/  HADD2.F32 R25, -RZ, R29.H0_H0 ;  /* 0x2000001dff197230 */ /* 0x001fe40000004100 */
[----:B------:R-:W-:-:S02]  /*106b0*/  HADD2.F32 R24, -RZ, R28.H0_H0 ;  /* 0x2000001cff187230 */ /* 0x000fc40000004100 */
[----:B------:R-:W-:Y:S02]  /*106c0*/  HADD2.F32 R29, -RZ, R29.H1_H1 ;  /* 0x3000001dff1d7230 */ /* 0x000fe40000004100 */
[----:B------:R-:W-:Y:S02]  /*106d0*/  HADD2.F32 R26, -RZ, R30.H0_H0 ;  /* 0x2000001eff1a7230 */ /* 0x000fe40000004100 */
[--C-:B------:R-:W-:Y:S02]  /*106e0*/  HADD2.F32 R27, -RZ, R31.reuse.H0_H0 ;  /* 0x2000001fff1b7230 */ /* 0x100fe40000004100 */
[----:B------:R-:W-:Y:S02]  /*106f0*/  HADD2.F32 R31, -RZ, R31.H1_H1 ;  /* 0x3000001fff1f7230 */ /* 0x000fe40000004100 */
[--C-:B-1----:R-:W-:Y:S02]  /*10700*/  HADD2.F32 R36, -RZ, R33.reuse.H0_H0 ;  /* 0x20000021ff247230 */ /* 0x102fe40000004100 */
[----:B------:R-:W-:-:S02]  /*10710*/  HADD2.F32 R37, -RZ, R33.H1_H1 ;  /* 0x30000021ff257230 */ /* 0x000fc40000004100 */
[----:B------:R-:W-:Y:S02]  /*10720*/  HADD2.F32 R33, -RZ, R32.H0_H0 ;  /* 0x20000020ff217230 */ /* 0x000fe40000004100 */
[C---:B------:R-:W-:Y:S01]  /*10730*/  FMUL.FTZ R46, R36.reuse, R42 ;  /* 0x0000002a242e7220 */ /* 0x040fe20000410000 */
[-C--:B------:R-:W-:Y:S01]  /*10740*/  FMUL.FTZ R60, R36, R41.reuse ;  /* 0x00000029243c7220 */ /* 0x080fe20000410000 */
[----:B------:R-:W-:Y:S02]  /*10750*/  HADD2.F32 R36, -RZ, R43.H0_H0 ;  /* 0x2000002bff247230 */ /* 0x000fe40000004100 */
[----:B------:R-:W-:Y:S01]  /*10760*/  FMUL.FTZ R62, R37, R44 ;  /* 0x0000002c253e7220 */ /* 0x000fe20000410000 */
[C---:B------:R-:W-:Y:S01]  /*10770*/  FFMA.FTZ R46, R25.reuse, R41, -R46 ;  /* 0x00000029192e7223 */ /* 0x040fe2000001082e */
[----:B------:R-:W-:Y:S01]  /*10780*/  FFMA.FTZ R60, R25, R42, R60 ;  /* 0x0000002a193c7223 */ /* 0x000fe2000001003c */
[----:B------:R-:W-:Y:S01]  /*10790*/  FMUL.FTZ R25, R33, R74 ;  /* 0x0000004a21197220 */ /* 0x000fe20000410000 */
[----:B------:R-:W-:Y:S01]  /*107a0*/  FMUL.FTZ R42, R37, R36 ;  /* 0x00000024252a7220 */ /* 0x000fe20000410000 */
[----:B------:R-:W-:-:S02]  /*107b0*/  HADD2.F32 R38, -RZ, R34.H0_H0 ;  /* 0x20000022ff267230 */ /* 0x000fc40000004100 */
[-C--:B------:R-:W-:Y:S01]  /*107c0*/  FMUL.FTZ R33, R33, R76.reuse ;  /* 0x0000004c21217220 */ /* 0x080fe20000410000 */
[----:B------:R-:W-:Y:S02]  /*107d0*/  HADD2.F32 R37, -RZ, R75.H0_H0 ;  /* 0x2000004bff257230 */ /* 0x000fe40000004100 */
[C---:B------:R-:W-:Y:S01]  /*107e0*/  FFMA.FTZ R76, R24.reuse, R76, -R25 ;  /* 0x0000004c184c7223 */ /* 0x040fe20000010819 */
[C---:B------:R-:W-:Y:S01]  /*107f0*/  FFMA.FTZ R43, R29.reuse, R44, R42 ;  /* 0x0000002c1d2b7223 */ /* 0x040fe2000001002a */
[----:B------:R-:W-:Y:S02]  /*10800*/  HADD2.F32 R25, -RZ, R77.H0_H0 ;  /* 0x2000004dff197230 */ /* 0x000fe40000004100 */
[----:B------:R-:W-:Y:S01]  /*10810*/  FFMA.FTZ R41, R29, R36, -R62 ;  /* 0x000000241d297223 */ /* 0x000fe2000001083e */
[----:B------:R-:W-:Y:S02]  /*10820*/  HADD2.F32 R39, -RZ, R35.H0_H0 ;  /* 0x20000023ff277230 */ /* 0x000fe40000004100 */
[----:B------:R-:W-:Y:S01]  /*10830*/  FFMA.FTZ R74, R24, R74, R33 ;  /* 0x0000004a184a7223 */ /* 0x000fe20000010021 */
[----:B------:R-:W-:-:S02]  /*10840*/  HADD2.F32 R42, -RZ, R75.H1_H1 ;  /* 0x3000004bff2a7230 */ /* 0x000fc40000004100 */
[C---:B------:R-:W-:Y:S01]  /*10850*/  FMUL.FTZ R29, R38.reuse, R37 ;  /* 0x00000025261d7220 */ /* 0x040fe20000410000 */
[----:B------:R-:W-:Y:S02]  /*10860*/  HADD2.F32 R24, -RZ, R77.H1_H1 ;  /* 0x3000004dff187230 */ /* 0x000fe40000004100 */
[-C--:B------:R-:W-:Y:S01]  /*10870*/  FMUL.FTZ R33, R38, R25.reuse ;  /* 0x0000001926217220 */ /* 0x080fe20000410000 */
[----:B------:R-:W-:Y:S02]  /*10880*/  HADD2.F32 R35, -RZ, R35.H1_H1 ;  /* 0x30000023ff237230 */ /* 0x000fe40000004100 */
[----:B------:R-:W-:Y:S01]  /*10890*/  FFMA.FTZ R44, R26, R25, -R29 ;  /* 0x000000191a2c7223 */ /* 0x000fe2000001081d */
[----:B------:R-:W-:Y:S02]  /*108a0*/  HADD2.F32 R38, -RZ, R45.H0_H0 ;  /* 0x2000002dff267230 */ /* 0x000fe40000004100 */
[----:B------:R-:W-:Y:S01]  /*108b0*/  FMUL.FTZ R62, R39, R42 ;  /* 0x0000002a273e7220 */ /* 0x000fe20000410000 */
[----:B------:R-:W-:-:S02]  /*108c0*/  HADD2.F32 R36, -RZ, R47.H0_H0 ;  /* 0x2000002fff247230 */ /* 0x000fc40000004100 */
[-C--:B------:R-:W-:Y:S01]  /*108d0*/  FMUL.FTZ R25, R39, R24.reuse ;  /* 0x0000001827197220 */ /* 0x080fe20000410000 */
[----:B------:R-:W-:Y:S01]  /*108e0*/  FFMA.FTZ R39, R26, R37, R33 ;  /* 0x000000251a277223 */ /* 0x000fe20000010021 */
[----:B------:R-:W-:Y:S01]  /*108f0*/  FFMA.FTZ R62, R27, R24, -R62 ;  /* 0x000000181b3e7223 */ /* 0x000fe2000001083e */
[----:B------:R-:W-:Y:S02]  /*10900*/  HADD2.F32 R32, -RZ, R32.H1_H1 ;  /* 0x30000020ff207230 */ /* 0x000fe40000004100 */
[----:B------:R-:W-:Y:S01]  /*10910*/  FMUL.FTZ R26, R35, R38 ;  /* 0x00000026231a7220 */ /* 0x000fe20000410000 */
[----:B------:R-:W-:Y:S02]  /*10920*/  HADD2.F32 R34, -RZ, R34.H1_H1 ;  /* 0x30000022ff227230 */ /* 0x000fe40000004100 */
        /* <DEDUP_REMOVED lines=11> */
[----:B------:R-:W-:Y:S01]  /*109e0*/  FMUL.FTZ R32, R32, R25 ;  /* 0x0000001920207220 */ /* 0x000fe20000410000 */
[----:B------:R-:W-:Y:S02]  /*109f0*/  HADD2.F32 R30, -RZ, R30.H1_H1 ;  /* 0x3000001eff1e7230 */ /* 0x000fe40000004100 */
[----:B------:R-:W-:Y:S01]  /*10a00*/  FMUL.FTZ R34, R34, R27 ;  /* 0x0000001b22227220 */ /* 0x000fe20000410000 */
        /* <DEDUP_REMOVED lines=14> */
.L_x_1835:
[----:B------:R-:W-:Y:S05]  /*10af0*/  BSYNC B1 ;  /* 0x0000000000017941 */ /* 0x000fea0003800000 */
.L_x_1834:
[----:B------:R-:W-:-:S13]  /*10b00*/  ISETP.GE.AND P0, PT, R188, R73, PT ;  /* 0x00000049bc00720c */ /* 0x000fda0003f06270 */
[----:B------:R-:W-:Y:S05]  /*10b10*/  @P0 BRA `(.L_x_1815) ;  /* 0x0000001000940947 */ /* 0x000fea0003800000 */
[----:B01----:R-:W0:Y:S01]  /*10b20*/  LDC R32, c[0x0][0x3f4] ;  /* 0x0000fd00ff207b82 */ /* 0x003e220000000800 */
[----:B------:R-:W-:Y:S01]  /*10b30*/  BSSY B1, `(.L_x_1840) ;  /* 0x0000063000017945 */ /* 0x000fe20003800000 */
[-C--:B0-----:R-:W-:Y:S02]  /*10b40*/  ISETP.GE.AND P0, PT, R18, R32.reuse, PT ;  /* 0x000000201200720c */ /* 0x081fe40003f06270 */
[-C--:B------:R-:W-:Y:S02]  /*10b50*/  ISETP.GE.AND P1, PT, R165, R32.reuse, PT ;  /* 0x00000020a500720c */ /* 0x080fe40003f26270 */
[----:B------:R-:W-:-:S09]  /*10b60*/  ISETP.GE.AND P2, PT, R166, R32, PT ;  /* 0x00000020a600720c */ /* 0x000fd20003f46270 */
[----:B------:R-:W-:Y:S05]  /*10b70*/  @P0 BRA `(.L_x_1841) ;  /* 0x0000000400780947 */ /* 0x000fea0003800000 */
[----:B--2---:R-:W-:Y:S01]  /*10b80*/  LEA.HI R24, R32, R189, RZ, 0x1d ;  /* 0x000000bd20187211 */ /* 0x004fe200078fe8ff */
[----:B------:R-:W-:Y:S01]  /*10b90*/  HADD2.F32 R38, -RZ, R80.H1_H1 ;  /* 0x30000050ff267230 */ /* 0x000fe20000004100 */
[----:B------:R-:W-:Y:S01]  /*10ba0*/  SHF.R.U32.HI R41, RZ, 0x10, R49 ;  /* 0x00000010ff297819 */ /* 0x000fe20000011631 */
[--C-:B------:R-:W-:Y:S01]  /*10bb0*/  HADD2.F32 R39, -RZ, R78.reuse.H1_H1 ;  /* 0x3000004eff277230 */ /* 0x100fe20000004100 */
[----:B------:R-:W-:Y:S01]  /*10bc0*/  SHF.R.S32.HI R25, RZ, 0x1f, R24 ;  /* 0x0000001fff197819 */ /* 0x000fe20000011418 */
[----:B------:R-:W-:Y:S01]  /*10bd0*/  IMAD.SHL.U32 R26, R24, 0x8, RZ ;  /* 0x00000008181a7824 */ /* 0x000fe200078e00ff */
[----:B------:R-:W-:Y:S01]  /*10be0*/  SHF.R.U32.HI R40, RZ, 0x10, R5 ;  /* 0x00000010ff287819 */ /* 0x000fe20000011605 */
[----:B------:R-:W-:Y:S01]  /*10bf0*/  HADD2.F32 R78, -RZ, R78.H0_H0 ;  /* 0x2000004eff4e7230 */ /* 0x000fe20000004100 */
[----:B------:R-:W-:Y:S01]  /*10c00*/  LEA.HI R24, R25, R24, RZ, 0x3 ;  /* 0x0000001819187211 */ /* 0x000fe200078f18ff */
[----:B------:R-:W-:Y:S01]  /*10c10*/  HADD2.F32 R80, -RZ, R80.H0_H0 ;  /* 0x20000050ff507230 */ /* 0x000fe20000004100 */
[----:B------:R-:W-:Y:S01]  /*10c20*/  LOP3.LUT R25, R173, 0x38, R26, 0xf8, !PT ;  /* 0x00000038ad197812 */ /* 0x000fe200078ef81a */
[----:B------:R-:W-:Y:S01]  /*10c30*/  HADD2.F32 R40, -RZ, R40.H0_H0 ;  /* 0x20000028ff287230 */ /* 0x000fe20000004100 */
[----:B------:R-:W-:Y:S01]  /*10c40*/  SHF.R.U64 R60, R48, 0x10, R49 ;  /* 0x00000010303c7819 */ /* 0x000fe20000001231 */
[----:B------:R-:W-:Y:S01]  /*10c50*/  IMAD.SHL.U32 R24, R24, 0x400, RZ ;  /* 0x0000040018187824 */ /* 0x000fe200078e00ff */
[----:B------:R-:W-:-:S02]  /*10c60*/  LOP3.LUT R29, R25, R208, RZ, 0x3c, !PT ;  /* 0x000000d0191d7212 */ /* 0x000fc400078e3cff */
[----:B------:R-:W-:Y:S02]  /*10c70*/  SHF.R.U64 R48, R4, 0x10, R5 ;  /* 0x0000001004307819 */ /* 0x000fe40000001205 */
[----:B------:R-:W-:Y:S02]  /*10c80*/  LOP3.LUT R28, R24, 0x7fffe000, RZ, 0xc0, !PT ;  /* 0x7fffe000181c7812 */ /* 0x000fe400078ec0ff */
[----:B------:R-:W0:Y:S01]  /*10c90*/  LDS.128 R24, [R206] ;  /* 0x00000000ce187984 */ /* 0x000e220000000c00 */
[----:B------:R-:W-:Y:S02]  /*10ca0*/  SHF.R.U64 R49, R50, 0x10, R51 ;  /* 0x0000001032317819 */ /* 0x000fe40000001233 */
[----:B------:R-:W-:Y:S02]  /*10cb0*/  IADD3 R29, R29, R28, R178 ;  /* 0x0000001c1d1d7210 */ /* 0x000fe40007ffe0b2 */
[----:B------:R-:W-:Y:S02]  /*10cc0*/  SHF.R.U64 R47, R6, 0x10, R7 ;  /* 0x00000010062f7819 */ /* 0x000fe40000001207 */
[----:B------:R-:W-:Y:S01]  /*10cd0*/  SHF.R.U32.HI R50, RZ, 0x10, R51 ;  /* 0x00000010ff327819 */ /* 0x000fe20000011633 */
[----:B------:R-:W-:Y:S01]  /*10ce0*/  IMAD R33, R29, 0x2, R16 ;  /* 0x000000021d217824 */ /* 0x000fe200078e0210 */
[----:B------:R-:W-:-:S04]  /*10cf0*/  SHF.R.U32.HI R43, RZ, 0x10, R7 ;  /* 0x00000010ff2b7819 */ /* 0x000fc80000011607 */
[----:B------:R-:W1:Y:S01]  /*10d00*/  LDS.128 R28, [R33+0xc400] ;  /* 0x00c40000211c7984 */ /* 0x000e620000000c00 */
[--C-:B0-----:R-:W-:Y:S02]  /*10d10*/  HADD2.F32 R5, -RZ, R25.reuse.H0_H0 ;  /* 0x20000019ff057230 */ /* 0x101fe40000004100 */
[----:B------:R-:W-:Y:S02]  /*10d20*/  HADD2.F32 R4, -RZ, R24.H0_H0 ;  /* 0x20000018ff047230 */ /* 0x000fe40000004100 */
[----:B------:R-:W-:Y:S02]  /*10d30*/  HADD2.F32 R25, -RZ, R25.H1_H1 ;  /* 0x30000019ff197230 */ /* 0x000fe40000004100 */
[----:B------:R-:W-:Y:S02]  /*10d40*/  HADD2.F32 R6, -RZ, R26.H0_H0 ;  /* 0x2000001aff067230 */ /* 0x000fe40000004100 */
[--C-:B------:R-:W-:Y:S02]  /*10d50*/  HADD2.F32 R7, -RZ, R27.reuse.H0_H0 ;  /* 0x2000001bff077230 */ /* 0x100fe40000004100 */
[----:B------:R-:W-:-:S02]  /*10d60*/  HADD2.F32 R27, -RZ, R27.H1_H1 ;  /* 0x3000001bff1b7230 */ /* 0x000fc40000004100 */
[----:B------:R-:W-:Y:S02]  /*10d70*/  HADD2.F32 R24, -RZ, R24.H1_H1 ;  /* 0x30000018ff187230 */ /* 0x000fe40000004100 */
[--C-:B-1----:R-:W-:Y:S02]  /*10d80*/  HADD2.F32 R34, -RZ, R29.reuse.H0_H0 ;  /* 0x2000001dff227230 */ /* 0x102fe40000004100 */
[----:B------:R-:W-:Y:S02]  /*10d90*/  HADD2.F32 R35, -RZ, R29.H1_H1 ;  /* 0x3000001dff237230 */ /* 0x000fe40000004100 */
[----:B------:R-:W-:Y:S02]  /*10da0*/  HADD2.F32 R29, -RZ, R28.H0_H0 ;  /* 0x2000001cff1d7230 */ /* 0x000fe40000004100 */
[C---:B------:R-:W-:Y:S01]  /*10db0*/  FMUL.FTZ R42, R34.reuse, R39 ;  /* 0x00000027222a7220 */ /* 0x040fe20000410000 */
[----:B------:R-:W-:Y:S01]  /*10dc0*/  FMUL.FTZ R44, R34, R38 ;  /* 0x00000026222c7220 */ /* 0x000fe20000410000 */
[----:B------:R-:W-:-:S02]  /*10dd0*/  HADD2.F32 R34, -RZ, R41.H0_H0 ;  /* 0x20000029ff227230 */ /* 0x000fc40000004100 */
[C---:B------:R-:W-:Y:S01]  /*10de0*/  FFMA.FTZ R42, R5.reuse, R38, -R42 ;  /* 0x00000026052a7223 */ /* 0x040fe2000001082a */
[----:B------:R-:W-:Y:S01]  /*10df0*/  FFMA.FTZ R44, R5, R39, R44 ;  /* 0x00000027052c7223 */ /* 0x000fe2000001002c */
[----:B------:R-:W-:Y:S01]  /*10e00*/  FMUL.FTZ R5, R29, R78 ;  /* 0x0000004e1d057220 */ /* 0x000fe20000410000 */
[C---:B------:R-:W-:Y:S01]  /*10e10*/  FMUL.FTZ R38, R35.reuse, R40 ;  /* 0x0000002823267220 */ /* 0x040fe20000410000 */
[----:B------:R-:W-:Y:S01]  /*10e20*/  FMUL.FTZ R46, R35, R34 ;  /* 0x00000022232e7220 */ /* 0x000fe20000410000 */
[----:B------:R-:W-:Y:S02]  /*10e30*/  HADD2.F32 R36, -RZ, R30.H0_H0 ;  /* 0x2000001eff247230 */ /* 0x000fe40000004100 */
[-C--:B------:R-:W-:Y:S01]  /*10e40*/  FMUL.FTZ R29, R29, R80.reuse ;  /* 0x000000501d1d7220 */ /* 0x080fe20000410000 */
[----:B------:R-:W-:Y:S02]  /*10e50*/  HADD2.F32 R35, -RZ, R79.H0_H0 ;  /* 0x2000004fff237230 */ /* 0x000fe40000004100 */
[----:B------:R-:W-:Y:S01]  /*10e60*/  FFMA.FTZ R80, R4, R80, -R5 ;  /* 0x0000005004507223 */ /* 0x000fe20000010805 */
[----:B------:R-:W-:Y:S01]  /*10e70*/  FFMA.FTZ R39, R25, R34, -R38 ;  /* 0x0000002219277223 */ /* 0x000fe20000010826 */
[----:B------:R-:W-:-:S02]  /*10e80*/  HADD2.F32 R5, -RZ, R81.H0_H0 ;  /* 0x20000051ff057230 */ /* 0x000fc40000004100 */
[----:B------:R-:W-:Y:S01]  /*10e90*/  FFMA.FTZ R41, R25, R40, R46 ;  /* 0x0000002819297223 */ /* 0x000fe2000001002e */
[----:B------:R-:W-:Y:S02]  /*10ea0*/  HADD2.F32 R37, -RZ, R31.H0_H0 ;  /* 0x2000001fff257230 */ /* 0x000fe40000004100 */
[----:B------:R-:W-:Y:S01]  /*10eb0*/  FFMA.FTZ R78, R4, R78, R29 ;  /* 0x0000004e044e7223 */ /* 0x000fe2000001001d */
[----:B------:R-:W-:Y:S02]  /*10ec0*/  HADD2.F32 R38, -RZ, R79.H1_H1 ;  /* 0x3000004fff267230 */ /* 0x000fe40000004100 */
[C---:B------:R-:W-:Y:S01]  /*10ed0*/  FMUL.FTZ R25, R36.reuse, R35 ;  /* 0x0000002324197220 */ /* 0x040fe20000410000 */
[----:B------:R-:W-:Y:S02]  /*10ee0*/  HADD2.F32 R4, -RZ, R81.H1_H1 ;  /* 0x30000051ff047230 */ /* 0x000fe40000004100 */
[----:B------:R-:W-:Y:S01]  /*10ef0*/  FMUL.FTZ R29, R36, R5 ;  /* 0x00000005241d7220 */ /* 0x000fe20000410000 */
[----:B------:R-:W-:-:S02]  /*10f00*/  HADD2.F32 R31, -RZ, R31.H1_H1 ;  /* 0x3000001fff1f7230 */ /* 0x000fc40000004100 */
[C---:B------:R-:W-:Y:S01]  /*10f10*/  FFMA.FTZ R40, R6.reuse, R5, -R25 ;  /* 0x0000000506287223 */ /* 0x040fe20000010819 */
[----:B------:R-:W-:Y:S02]  /*10f20*/  HADD2.F32 R36, -RZ, R43.H0_H0 ;  /* 0x2000002bff247230 */ /* 0x000fe40000004100 */
[C---:B------:R-:W-:Y:S01]  /*10f30*/  FMUL.FTZ R46, R37.reuse, R38 ;  /* 0x00000026252e7220 */ /* 0x040fe20000410000 */
[----:B------:R-:W-:Y:S02]  /*10f40*/  HADD2.F32 R34, -RZ, R50.H0_H0 ;  /* 0x20000032ff227230 */ /* 0x000fe40000004100 */
[-C--:B------:R-:W-:Y:S01]  /*10f50*/  FMUL.FTZ R5, R37, R4.reuse ;  /* 0x0000000425057220 */ /* 0x080fe20000410000 */
[----:B------:R-:W-:Y:S01]  /*10f60*/  FFMA.FTZ R37, R6, R35, R29 ;  /* 0x0000002306257223 */ /* 0x000fe2000001001d */
[----:B------:R-:W-:Y:S01]  /*10f70*/  FFMA.FTZ R46, R7, R4, -R46 ;  /* 0x00000004072e7223 */ /* 0x000fe2000001082e */
[----:B------:R-:W-:Y:S02]  /*10f80*/  HADD2.F32 R28, -RZ, R28.H1_H1 ;  /* 0x3000001cff1c7230 */ /* 0x000fe40000004100 */
[----:B------:R-:W-:Y:S01]  /*10f90*/  FMUL.FTZ R6, R31, R36 ;  /* 0x000000241f067220 */ /* 0x000fe20000410000 */
[----:B------:R-:W-:-:S02]  /*10fa0*/  HADD2.F32 R30, -RZ, R30.H1_H1 ;  /* 0x3000001eff1e7230 */ /* 0x000fc40000004100 */
[----:B------:R-:W-:Y:S01]  /*10fb0*/  FFMA.FTZ R38, R7, R38, R5 ;  /* 0x0000002607267223 */ /* 0x000fe20000010005 */
[-C--:B------:R-:W-:Y:S01]  /*10fc0*/  FMUL.FTZ R4, R31, R34.reuse ;  /* 0x000000221f047220 */ /* 0x080fe20000410000 */
[----:B------:R-:W-:Y:S02]  /*10fd0*/  HADD2.F32 R25, -RZ, R48.H0_H0 ;  /* 0x20000030ff197230 */ /* 0x000fe40000004100 */
[C---:B------:R-:W-:Y:S01]  /*10fe0*/  FFMA.FTZ R45, R27.reuse, R34, -R6 ;  /* 0x000000221b2d7223 */ /* 0x040fe20000010806 */
[----:B------:R-:W-:Y:S02]  /*10ff0*/  HADD2.F32 R29, -RZ, R47.H0_H0 ;  /* 0x2000002fff1d7230 */ /* 0x000fe40000004100 */
[----:B------:R-:W-:Y:S01]  /*11000*/  FFMA.FTZ R47, R27, R36, R4 ;  /* 0x000000241b2f7223 */ /* 0x000fe20000010004 */
[----:B------:R-:W-:Y:S02]  /*11010*/  HADD2.F32 R5, -RZ, R60.H0_H0 ;  /* 0x2000003cff057230 */ /* 0x000fe40000004100 */
[----:B------:R-:W-:Y:S01]  /*11020*/  FMUL.FTZ R27, R28, R25 ;  /* 0x000000191c1b7220 */ /* 0x000fe20000410000 */
[----:B------:R-:W-:-:S02]  /*11030*/  HADD2.F32 R7, -RZ, R49.H0_H0 ;  /* 0x20000031ff077230 */ /* 0x000fc40000004100 */
[----:B------:R-:W-:Y:S01]  /*11040*/  FMUL.FTZ R43, R30, R29 ;  /* 0x0000001d1e2b7220 */ /* 0x000fe20000410000 */
[----:B------:R-:W-:Y:S02]  /*11050*/  HADD2.F32 R26, -RZ, R26.H1_H1 ;  /* 0x3000001aff1a7230 */ /* 0x000fe40000004100 */
[-C--:B------:R-:W-:Y:S01]  /*11060*/  FMUL.FTZ R28, R28, R5.reuse ;  /* 0x000000051c1c7220 */ /* 0x080fe20000410000 */
[----:B------:R-:W-:Y:S01]  /*11070*/  FFMA.FTZ R31, R24, R5, -R27 ;  /* 0x00000005181f7223 */ /* 0x000fe2000001081b */
[-C--:B------:R-:W-:Y:S01]  /*11080*/  FMUL.FTZ R30, R30, R7.reuse ;  /* 0x000000071e1e7220 */ /* 0x080fe20000410000 */
[----:B------:R-:W-:Y:S01]  /*11090*/  F2FP.F16.F32.PACK_AB R5, R39, R42 ;  /* 0x0000002a2705723e */ /* 0x000fe200000000ff */
[----:B------:R-:W-:Y:S01]  /*110a0*/  FFMA.FTZ R43, R26, R7, -R43 ;  /* 0x000000071a2b7223 */ /* 0x000fe2000001082b */
        /* <DEDUP_REMOVED lines=11> */
.L_x_1841:
[----:B------:R-:W-:Y:S05]  /*11160*/  BSYNC B1 ;  /* 0x0000000000017941 */ /* 0x000fea0003800000 */
.L_x_1840:
[----:B------:R-:W-:Y:S04]  /*11170*/  BSSY B1, `(.L_x_1842) ;  /* 0x0000060000017945 */ /* 0x000fe80003800000 */
[----:B------:R-:W-:Y:S05]  /*11180*/  @P1 BRA `(.L_x_1843) ;  /* 0x0000000400781947 */ /* 0x000fea0003800000 */
[----:B0-----:R-:W-:Y:S01]  /*11190*/  LEA.HI R4, R32, R191, RZ, 0x1d ;  /* 0x000000bf20047211 */ /* 0x001fe200078fe8ff */
[----:B------:R-:W-:Y:S01]  /*111a0*/  HADD2.F32 R35, -RZ, R69.H1_H1 ;  /* 0x30000045ff237230 */ /* 0x000fe20000004100 */
[----:B------:R-:W-:Y:S01]  /*111b0*/  SHF.R.U32.HI R36, RZ, 0x10, R9 ;  /* 0x00000010ff247819 */ /* 0x000fe20000011609 */
[----:B------:R-:W-:Y:S01]  /*111c0*/  HADD2.F32 R34, -RZ, R71.H1_H1 ;  /* 0x30000047ff227230 */ /* 0x000fe20000004100 */
[----:B------:R-:W-:Y:S01]  /*111d0*/  SHF.R.S32.HI R5, RZ, 0x1f, R4 ;  /* 0x0000001fff057819 */ /* 0x000fe20000011404 */
[----:B------:R-:W-:Y:S01]  /*111e0*/  IMAD.SHL.U32 R6, R4, 0x8, RZ ;  /* 0x0000000804067824 */ /* 0x000fe200078e00ff */
[----:B------:R-:W-:Y:S01]  /*111f0*/  SHF.R.U64 R47, R52, 0x10, R53 ;  /* 0x00000010342f7819 */ /* 0x000fe20000001235 */
[----:B------:R-:W-:Y:S01]  /*11200*/  HADD2.F32 R36, -RZ, R36.H0_H0 ;  /* 0x20000024ff247230 */ /* 0x000fe20000004100 */
[----:B------:R-:W-:Y:S02]  /*11210*/  LEA.HI R4, R5, R4, RZ, 0x3 ;  /* 0x0000000405047211 */ /* 0x000fe400078f18ff */
[----:B------:R-:W-:-:S02]  /*11220*/  LOP3.LUT R5, R173, 0x38, R6, 0xf8, !PT ;  /* 0x00000038ad057812 */ /* 0x000fc400078ef806 */
[----:B------:R-:W-:Y:S02]  /*11230*/  SHF.L.U32 R4, R4, 0xa, RZ ;  /* 0x0000000a04047819 */ /* 0x000fe400000006ff */
[----:B--2---:R-:W-:Y:S02]  /*11240*/  LOP3.LUT R25, R5, R208, RZ, 0x3c, !PT ;  /* 0x000000d005197212 */ /* 0x004fe400078e3cff */
[----:B------:R-:W-:Y:S02]  /*11250*/  LOP3.LUT R24, R4, 0x7fffe000, RZ, 0xc0, !PT ;  /* 0x7fffe00004187812 */ /* 0x000fe400078ec0ff */
[----:B------:R-:W0:Y:S01]  /*11260*/  LDS.128 R4, [R204] ;  /* 0x00000000cc047984 */ /* 0x000e220000000c00 */
[----:B------:R-:W-:Y:S02]  /*11270*/  SHF.R.U64 R45, R8, 0x10, R9 ;  /* 0x00000010082d7819 */ /* 0x000fe40000001209 */
[----:B------:R-:W-:Y:S02]  /*11280*/  IADD3 R25, R25, R24, R178 ;  /* 0x0000001819197210 */ /* 0x000fe40007ffe0b2 */
[----:B------:R-:W-:-:S02]  /*11290*/  SHF.R.U32.HI R52, RZ, 0x10, R53 ;  /* 0x00000010ff347819 */ /* 0x000fc40000011635 */
[----:B------:R-:W-:Y:S01]  /*112a0*/  SHF.R.U64 R43, R10, 0x10, R11 ;  /* 0x000000100a2b7819 */ /* 0x000fe2000000120b */
[----:B------:R-:W-:Y:S01]  /*112b0*/  IMAD R28, R25, 0x2, R16 ;  /* 0x00000002191c7824 */ /* 0x000fe200078e0210 */
[--C-:B------:R-:W-:Y:S02]  /*112c0*/  SHF.R.U64 R46, R54, 0x10, R55.reuse ;  /* 0x00000010362e7819 */ /* 0x100fe40000001237 */
[----:B------:R-:W-:Y:S02]  /*112d0*/  SHF.R.U32.HI R54, RZ, 0x10, R55 ;  /* 0x00000010ff367819 */ /* 0x000fe40000011637 */
[----:B------:R-:W1:Y:S01]  /*112e0*/  LDS.128 R24, [R28+0xc400] ;  /* 0x00c400001c187984 */ /* 0x000e620000000c00 */
[----:B------:R-:W-:Y:S01]  /*112f0*/  SHF.R.U32.HI R41, RZ, 0x10, R11 ;  /* 0x00000010ff297819 */ /* 0x000fe2000001160b */
[--C-:B0-----:R-:W-:Y:S02]  /*11300*/  HADD2.F32 R8, -RZ, R5.reuse.H0_H0 ;  /* 0x20000005ff087230 */ /* 0x101fe40000004100 */
[----:B------:R-:W-:-:S02]  /*11310*/  HADD2.F32 R9, -RZ, R5.H1_H1 ;  /* 0x30000005ff097230 */ /* 0x000fc40000004100 */
[----:B------:R-:W-:Y:S02]  /*11320*/  HADD2.F32 R5, -RZ, R4.H0_H0 ;  /* 0x20000004ff057230 */ /* 0x000fe40000004100 */
[----:B------:R-:W-:Y:S02]  /*11330*/  HADD2.F32 R10, -RZ, R6.H0_H0 ;  /* 0x20000006ff0a7230 */ /* 0x000fe40000004100 */
[--C-:B------:R-:W-:Y:S02]  /*11340*/  HADD2.F32 R11, -RZ, R7.reuse.H0_H0 ;  /* 0x20000007ff0b7230 */ /* 0x100fe40000004100 */
[----:B------:R-:W-:Y:S02]  /*11350*/  HADD2.F32 R7, -RZ, R7.H1_H1 ;  /* 0x30000007ff077230 */ /* 0x000fe40000004100 */
[----:B------:R-:W-:Y:S02]  /*11360*/  HADD2.F32 R4, -RZ, R4.H1_H1 ;  /* 0x30000004ff047230 */ /* 0x000fe40000004100 */
[----:B-1----:R-:W-:-:S02]  /*11370*/  HADD2.F32 R29, -RZ, R25.H0_H0 ;  /* 0x20000019ff1d7230 */ /* 0x002fc40000004100 */
[----:B------:R-:W-:Y:S02]  /*11380*/  HADD2.F32 R30, -RZ, R25.H1_H1 ;  /* 0x30000019ff1e7230 */ /* 0x000fe40000004100 */
[----:B------:R-:W-:Y:S02]  /*11390*/  HADD2.F32 R25, -RZ, R24.H0_H0 ;  /* 0x20000018ff197230 */ /* 0x000fe40000004100 */
[C---:B------:R-:W-:Y:S01]  /*113a0*/  FMUL.FTZ R37, R29.reuse, R35 ;  /* 0x000000231d257220 */ /* 0x040fe20000410000 */
[----:B------:R-:W-:Y:S01]  /*113b0*/  FMUL.FTZ R39, R29, R34 ;  /* 0x000000221d277220 */ /* 0x000fe20000410000 */
[----:B------:R-:W-:Y:S02]  /*113c0*/  HADD2.F32 R29, -RZ, R52.H0_H0 ;  /* 0x20000034ff1d7230 */ /* 0x000fe40000004100 */
[----:B------:R-:W-:Y:S01]  /*113d0*/  FMUL.FTZ R38, R30, R36 ;  /* 0x000000241e267220 */ /* 0x000fe20000410000 */
[----:B------:R-:W-:Y:S01]  /*113e0*/  FFMA.FTZ R37, R8, R34, -R37 ;  /* 0x0000002208257223 */ /* 0x000fe20000010825 */
[----:B------:R-:W-:-:S02]  /*113f0*/  HADD2.F32 R34, -RZ, R69.H0_H0 ;  /* 0x20000045ff227230 */ /* 0x000fc40000004100 */
[----:B------:R-:W-:Y:S01]  /*11400*/  FFMA.FTZ R39, R8, R35, R39 ;  /* 0x0000002308277223 */ /* 0x000fe20000010027 */
[----:B------:R-:W-:Y:S02]  /*11410*/  HADD2.F32 R8, -RZ, R71.H0_H0 ;  /* 0x20000047ff087230 */ /* 0x000fe40000004100 */
[-C--:B------:R-:W-:Y:S01]  /*11420*/  FMUL.FTZ R40, R30, R29.reuse ;  /* 0x0000001d1e287220 */ /* 0x080fe20000410000 */
[----:B------:R-:W-:Y:S01]  /*11430*/  FFMA.FTZ R38, R9, R29, -R38 ;  /* 0x0000001d09267223 */ /* 0x000fe20000010826 */
[C---:B------:R-:W-:Y:S01]  /*11440*/  FMUL.FTZ R30, R25.reuse, R34 ;  /* 0x00000022191e7220 */ /* 0x040fe20000410000 */
[----:B------:R-:W-:Y:S02]  /*11450*/  HADD2.F32 R31, -RZ, R26.H0_H0 ;  /* 0x2000001aff1f7230 */ /* 0x000fe40000004100 */
[-C--:B------:R-:W-:Y:S01]  /*11460*/  FMUL.FTZ R25, R25, R8.reuse ;  /* 0x0000000819197220 */ /* 0x080fe20000410000 */
[----:B------:R-:W-:Y:S02]  /*11470*/  HADD2.F32 R29, -RZ, R70.H0_H0 ;  /* 0x20000046ff1d7230 */ /* 0x000fe40000004100 */
[----:B------:R-:W-:Y:S01]  /*11480*/  FFMA.FTZ R35, R5, R8, -R30 ;  /* 0x0000000805237223 */ /* 0x000fe2000001081e */
[----:B------:R-:W-:-:S02]  /*11490*/  HADD2.F32 R8, -RZ, R72.H0_H0 ;  /* 0x20000048ff087230 */ /* 0x000fc40000004100 */
[----:B------:R-:W-:Y:S01]  /*114a0*/  FFMA.FTZ R34, R5, R34, R25 ;  /* 0x0000002205227223 */ /* 0x000fe20000010019 */
[--C-:B------:R-:W-:Y:S02]  /*114b0*/  HADD2.F32 R33, -RZ, R27.reuse.H0_H0 ;  /* 0x2000001bff217230 */ /* 0x100fe40000004100 */
[----:B------:R-:W-:Y:S01]  /*114c0*/  FMUL.FTZ R5, R31, R29 ;  /* 0x0000001d1f057220 */ /* 0x000fe20000410000 */
[----:B------:R-:W-:Y:S02]  /*114d0*/  HADD2.F32 R70, -RZ, R70.H1_H1 ;  /* 0x30000046ff467230 */ /* 0x000fe40000004100 */
[----:B------:R-:W-:Y:S01]  /*114e0*/  FFMA.FTZ R40, R9, R36, R40 ;  /* 0x0000002409287223 */ /* 0x000fe20000010028 */
[----:B------:R-:W-:Y:S02]  /*114f0*/  HADD2.F32 R72, -RZ, R72.H1_H1 ;  /* 0x30000048ff487230 */ /* 0x000fe40000004100 */
[-C--:B------:R-:W-:Y:S01]  /*11500*/  FMUL.FTZ R9, R31, R8.reuse ;  /* 0x000000081f097220 */ /* 0x080fe20000410000 */
[----:B------:R-:W-:Y:S01]  /*11510*/  FFMA.FTZ R31, R10, R8, -R5 ;  /* 0x000000080a1f7223 */ /* 0x000fe20000010805 */
[----:B------:R-:W-:Y:S01]  /*11520*/  FMUL.FTZ R36, R33, R70 ;  /* 0x0000004621247220 */ /* 0x000fe20000410000 */
[----:B------:R-:W-:-:S02]  /*11530*/  HADD2.F32 R27, -RZ, R27.H1_H1 ;  /* 0x3000001bff1b7230 */ /* 0x000fc40000004100 */
[-C--:B------:R-:W-:Y:S01]  /*11540*/  FMUL.FTZ R33, R33, R72.reuse ;  /* 0x0000004821217220 */ /* 0x080fe20000410000 */
[----:B------:R-:W-:Y:S02]  /*11550*/  HADD2.F32 R30, -RZ, R41.H0_H0 ;  /* 0x20000029ff1e7230 */ /* 0x000fe40000004100 */
[C---:B------:R-:W-:Y:S01]  /*11560*/  FFMA.FTZ R36, R11.reuse, R72, -R36 ;  /* 0x000000480b247223 */ /* 0x040fe20000010824 */
[----:B------:R-:W-:Y:S02]  /*11570*/  HADD2.F32 R8, -RZ, R54.H0_H0 ;  /* 0x20000036ff087230 */ /* 0x000fe40000004100 */
[----:B------:R-:W-:Y:S01]  /*11580*/  FFMA.FTZ R33, R11, R70, R33 ;  /* 0x000000460b217223 */ /* 0x000fe20000010021 */
[----:B------:R-:W-:Y:S02]  /*11590*/  HADD2.F32 R24, -RZ, R24.H1_H1 ;  /* 0x30000018ff187230 */ /* 0x000fe40000004100 */
[----:B------:R-:W-:Y:S01]  /*115a0*/  FMUL.FTZ R42, R27, R30 ;  /* 0x0000001e1b2a7220 */ /* 0x000fe20000410000 */
[----:B------:R-:W-:-:S02]  /*115b0*/  HADD2.F32 R11, -RZ, R45.H0_H0 ;  /* 0x2000002dff0b7230 */ /* 0x000fc40000004100 */
[-C--:B------:R-:W-:Y:S01]  /*115c0*/  FMUL.FTZ R44, R27, R8.reuse ;  /* 0x000000081b2c7220 */ /* 0x080fe20000410000 */
[----:B------:R-:W-:Y:S02]  /*115d0*/  HADD2.F32 R5, -RZ, R47.H0_H0 ;  /* 0x2000002fff057230 */ /* 0x000fe40000004100 */
[----:B------:R-:W-:Y:S01]  /*115e0*/  FFMA.FTZ R10, R10, R29, R9 ;  /* 0x0000001d0a0a7223 */ /* 0x000fe20000010009 */
[----:B------:R-:W-:Y:S02]  /*115f0*/  HADD2.F32 R26, -RZ, R26.H1_H1 ;  /* 0x3000001aff1a7230 */ /* 0x000fe40000004100 */
[C---:B------:R-:W-:Y:S01]  /*11600*/  FFMA.FTZ R41, R7.reuse, R8, -R42 ;  /* 0x0000000807297223 */ /* 0x040fe2000001082a */
[----:B------:R-:W-:Y:S02]  /*11610*/  HADD2.F32 R25, -RZ, R43.H0_H0 ;  /* 0x2000002bff197230 */ /* 0x000fe40000004100 */
[----:B------:R-:W-:Y:S01]  /*11620*/  FFMA.FTZ R44, R7, R30, R44 ;  /* 0x0000001e072c7223 */ /* 0x000fe2000001002c */
[----:B------:R-:W-:-:S02]  /*11630*/  HADD2.F32 R9, -RZ, R46.H0_H0 ;  /* 0x2000002eff097230 */ /* 0x000fc40000004100 */
[C---:B------:R-:W-:Y:S01]  /*11640*/  FMUL.FTZ R7, R24.reuse, R11 ;  /* 0x0000000b18077220 */ /* 0x040fe20000410000 */
[----:B------:R-:W-:Y:S02]  /*11650*/  HADD2.F32 R6, -RZ, R6.H1_H1 ;  /* 0x30000006ff067230 */ /* 0x000fe40000004100 */
        /* <DEDUP_REMOVED lines=14> */
[----:B------:R-:W-:-:S02]  /*11740*/  F2FP.F16.F32.PACK_AB R8, R27, R34 ;  /* 0x000000221b08723e */ /* 0x000fc400000000ff */
[----:B------:R-:W-:-:S05]  /*11750*/  F2FP.F16.F32.PACK_AB R10, R25, R10 ;  /* 0x0000000a190a723e */ /* 0x000fca00000000ff */
[----:B------:R1:W-:Y:S02]  /*11760*/  STS.128 [R28+0xc400], R8 ;  /* 0x00c400081c007388 */ /* 0x0003e40000000c00 */
.L_x_1843:
[----:B------:R-:W-:Y:S05]  /*11770*/  BSYNC B1 ;  /* 0x0000000000017941 */ /* 0x000fea0003800000 */
.L_x_1842:
[----:B------:R-:W-:Y:S05]  /*11780*/  @P2 BRA `(.L_x_1815) ;  /* 0x0000000400782947 */ /* 0x000fea0003800000 */
[----:B------:R-:W-:Y:S01]  /*11790*/  LEA.HI R32, R32, R192, RZ, 0x1d ;  /* 0x000000c020207211 */ /* 0x000fe200078fe8ff */
[----:B--2---:R-:W-:Y:S01]  /*117a0*/  HADD2.F32 R29, -RZ, R20.H1_H1 ;  /* 0x30000014ff1d7230 */ /* 0x004fe20000004100 */
[--C-:B------:R-:W-:Y:S01]  /*117b0*/  SHF.R.U64 R40, R56, 0x10, R57.reuse ;  /* 0x0000001038287819 */ /* 0x100fe20000001239 */
[--C-:B------:R-:W-:Y:S01]  /*117c0*/  HADD2.F32 R31, -RZ, R0.reuse.H1_H1 ;  /* 0x30000000ff1f7230 */ /* 0x100fe20000004100 */
[----:B01----:R-:W-:Y:S01]  /*117d0*/  SHF.R.S32.HI R5, RZ, 0x1f, R32 ;  /* 0x0000001fff057819 */ /* 0x003fe20000011420 */
[----:B------:R-:W-:Y:S01]  /*117e0*/  IMAD.SHL.U32 R4, R32, 0x8, RZ ;  /* 0x0000000820047824 */ /* 0x000fe200078e00ff */
[----:B------:R-:W-:Y:S01]  /*117f0*/  SHF.R.U32.HI R56, RZ, 0x10, R57 ;  /* 0x00000010ff387819 */ /* 0x000fe20000011639 */
[----:B------:R-:W-:Y:S01]  /*11800*/  HADD2.F32 R30, -RZ, R0.H0_H0 ;  /* 0x20000000ff1e7230 */ /* 0x000fe20000004100 */
[----:B------:R-:W-:Y:S01]  /*11810*/  LEA.HI R32, R5, R32, RZ, 0x3 ;  /* 0x0000002005207211 */ /* 0x000fe200078f18ff */
[----:B------:R-:W-:Y:S01]  /*11820*/  HADD2.F32 R20, -RZ, R20.H0_H0 ;  /* 0x20000014ff147230 */ /* 0x000fe20000004100 */
[----:B------:R-:W-:-:S02]  /*11830*/  LOP3.LUT R5, R173, 0x38, R4, 0xf8, !PT ;  /* 0x00000038ad057812 */ /* 0x000fc400078ef804 */
[----:B------:R-:W-:Y:S01]  /*11840*/  SHF.R.U64 R38, R12, 0x10, R13 ;  /* 0x000000100c267819 */ /* 0x000fe2000000120d */
[----:B------:R-:W-:Y:S01]  /*11850*/  IMAD.SHL.U32 R32, R32, 0x400, RZ ;  /* 0x0000040020207824 */ /* 0x000fe200078e00ff */
[----:B------:R-:W-:Y:S02]  /*11860*/  LOP3.LUT R9, R5, R208, RZ, 0x3c, !PT ;  /* 0x000000d005097212 */ /* 0x000fe400078e3cff */
[----:B------:R-:W0:Y:S01]  /*11870*/  LDS.128 R4, [R203] ;  /* 0x00000000cb047984 */ /* 0x000e220000000c00 */
[----:B------:R-:W-:Y:S02]  /*11880*/  SHF.R.U64 R37, R14, 0x10, R15 ;  /* 0x000000100e257819 */ /* 0x000fe4000000120f */
[----:B------:R-:W-:Y:S02]  /*11890*/  LOP3.LUT R32, R32, 0x7fffe000, RZ, 0xc0, !PT ;  /* 0x7fffe00020207812 */ /* 0x000fe400078ec0ff */
[----:B------:R-:W-:Y:S02]  /*118a0*/  SHF.R.U64 R39, R58, 0x10, R59 ;  /* 0x000000103a277819 */ /* 0x000fe4000000123b */
[----:B------:R-:W-:-:S02]  /*118b0*/  IADD3 R9, R9, R32, R178 ;  /* 0x0000002009097210 */ /* 0x000fc40007ffe0b2 */
[----:B------:R-:W-:Y:S02]  /*118c0*/  SHF.R.U32.HI R32, RZ, 0x10, R13 ;  /* 0x00000010ff207819 */ /* 0x000fe4000001160d */
[----:B------:R-:W-:Y:S01]  /*118d0*/  SHF.R.U32.HI R58, RZ, 0x10, R59 ;  /* 0x00000010ff3a7819 */ /* 0x000fe2000001163b */
[----:B------:R-:W-:Y:S01]  /*118e0*/  IMAD R24, R9, 0x2, R16 ;  /* 0x0000000209187824 */ /* 0x000fe200078e0210 */
[----:B------:R-:W-:Y:S01]  /*118f0*/  SHF.R.U32.HI R36, RZ, 0x10, R15 ;  /* 0x00000010ff247819 */ /* 0x000fe2000001160f */
[----:B------:R-:W-:-:S03]  /*11900*/  HADD2.F32 R32, -RZ, R32.H0_H0 ;  /* 0x20000020ff207230 */ /* 0x000fc60000004100 */
[----:B------:R-:W1:Y:S01]  /*11910*/  LDS.128 R8, [R24+0xc400] ;  /* 0x00c4000018087984 */ /* 0x000e620000000c00 */
[--C-:B0-----:R-:W-:Y:S02]  /*11920*/  HADD2.F32 R13, -RZ, R5.reuse.H1_H1 ;  /* 0x30000005ff0d7230 */ /* 0x101fe40000004100 */
[----:B------:R-:W-:Y:S02]  /*11930*/  HADD2.F32 R12, -RZ, R5.H0_H0 ;  /* 0x20000005ff0c7230 */ /* 0x000fe40000004100 */
[----:B------:R-:W-:Y:S02]  /*11940*/  HADD2.F32 R5, -RZ, R4.H0_H0 ;  /* 0x20000004ff057230 */ /* 0x000fe40000004100 */
[----:B------:R-:W-:Y:S02]  /*11950*/  HADD2.F32 R14, -RZ, R6.H0_H0 ;  /* 0x20000006ff0e7230 */ /* 0x000fe40000004100 */
[--C-:B------:R-:W-:Y:S02]  /*11960*/  HADD2.F32 R15, -RZ, R7.reuse.H0_H0 ;  /* 0x20000007ff0f7230 */ /* 0x100fe40000004100 */
[----:B------:R-:W-:-:S02]  /*11970*/  HADD2.F32 R7, -RZ, R7.H1_H1 ;  /* 0x30000007ff077230 */ /* 0x000fc40000004100 */
[----:B------:R-:W-:Y:S02]  /*11980*/  HADD2.F32 R4, -RZ, R4.H1_H1 ;  /* 0x30000004ff047230 */ /* 0x000fe40000004100 */
[----:B------:R-:W-:Y:S02]  /*11990*/  HADD2.F32 R6, -RZ, R6.H1_H1 ;  /* 0x30000006ff067230 */ /* 0x000fe40000004100 */
[--C-:B-1----:R-:W-:Y:S02]  /*119a0*/  HADD2.F32 R25, -RZ, R9.reuse.H0_H0 ;  /* 0x20000009ff197230 */ /* 0x102fe40000004100 */
[----:B------:R-:W-:Y:S02]  /*119b0*/  HADD2.F32 R26, -RZ, R9.H1_H1 ;  /* 0x30000009ff1a7230 */ /* 0x000fe40000004100 */
[----:B------:R-:W-:Y:S02]  /*119c0*/  HADD2.F32 R9, -RZ, R8.H0_H0 ;  /* 0x20000008ff097230 */ /* 0x000fe40000004100 */
[C---:B------:R-:W-:Y:S01]  /*119d0*/  FMUL.FTZ R33, R25.reuse, R31 ;  /* 0x0000001f19217220 */ /* 0x040fe20000410000 */
[----:B------:R-:W-:Y:S01]  /*119e0*/  FMUL.FTZ R35, R25, R29 ;  /* 0x0000001d19237220 */ /* 0x000fe20000410000 */
[----:B------:R-:W-:-:S02]  /*119f0*/  HADD2.F32 R25, -RZ, R56.H0_H0 ;  /* 0x20000038ff197230 */ /* 0x000fc40000004100 */
[----:B------:R-:W-:Y:S01]  /*11a00*/  FMUL.FTZ R0, R26, R32 ;  /* 0x000000201a007220 */ /* 0x000fe20000410000 */
[C---:B------:R-:W-:Y:S01]  /*11a10*/  FFMA.FTZ R33, R12.reuse, R29, -R33 ;  /* 0x0000001d0c217223 */ /* 0x040fe20000010821 */
[----:B------:R-:W-:Y:S01]  /*11a20*/  FFMA.FTZ R35, R12, R31, R35 ;  /* 0x0000001f0c237223 */ /* 0x000fe20000010023 */
[----:B------:R-:W-:Y:S02]  /*11a30*/  HADD2.F32 R27, -RZ, R10.H0_H0 ;  /* 0x2000000aff1b7230 */ /* 0x000fe40000004100 */
[-C--:B------:R-:W-:Y:S01]  /*11a40*/  FMUL.FTZ R34, R26, R25.reuse ;  /* 0x000000191a227220 */ /* 0x080fe20000410000 */
[----:B------:R-:W-:Y:S01]  /*11a50*/  FFMA.FTZ R26, R13, R25, -R0 ;  /* 0x000000190d1a7223 */ /* 0x000fe20000010800 */
[C---:B------:R-:W-:Y:S01]  /*11a60*/  FMUL.FTZ R0, R9.reuse, R30 ;  /* 0x0000001e09007220 */ /* 0x040fe20000410000 */
[----:B------:R-:W-:Y:S02]  /*11a70*/  HADD2.F32 R12, -RZ, R3.H0_H0 ;  /* 0x20000003ff0c7230 */ /* 0x000fe40000004100 */
[----:B------:R-:W-:Y:S01]  /*11a80*/  FMUL.FTZ R9, R9, R20 ;  /* 0x0000001409097220 */ /* 0x000fe20000410000 */
[----:B------:R-:W-:Y:S01]  /*11a90*/  FFMA.FTZ R34, R13, R32, R34 ;  /* 0x000000200d227223 */ /* 0x000fe20000010022 */
[----:B------:R-:W-:Y:S01]  /*11aa0*/  FFMA.FTZ R13, R5, R20, -R0 ;  /* 0x00000014050d7223 */ /* 0x000fe20000010800 */
[----:B------:R-:W-:-:S02]  /*11ab0*/  HADD2.F32 R0, -RZ, R21.H0_H0 ;  /* 0x20000015ff007230 */ /* 0x000fc40000004100 */
[----:B------:R-:W-:Y:S01]  /*11ac0*/  FFMA.FTZ R30, R5, R30, R9 ;  /* 0x0000001e051e7223 */ /* 0x000fe20000010009 */
[C---:B------:R-:W-:Y:S01]  /*11ad0*/  FMUL.FTZ R5, R27.reuse, R12 ;  /* 0x0000000c1b057220 */ /* 0x040fe20000410000 */
[----:B------:R-:W-:Y:S02]  /*11ae0*/  HADD2.F32 R28, -RZ, R11.H0_H0 ;  /* 0x2000000bff1c7230 */ /* 0x000fe40000004100 */
[----:B------:R-:W-:Y:S02]  /*11af0*/  HADD2.F32 R3, -RZ, R3.H1_H1 ;  /* 0x30000003ff037230 */ /* 0x000fe40000004100 */
[-C--:B------:R-:W-:Y:S01]  /*11b00*/  FMUL.FTZ R27, R27, R0.reuse ;  /* 0x000000001b1b7220 */ /* 0x080fe20000410000 */
[----:B------:R-:W-:Y:S02]  /*11b10*/  HADD2.F32 R21, -RZ, R21.H1_H1 ;  /* 0x30000015ff157230 */ /* 0x000fe40000004100 */
[----:B------:R-:W-:Y:S01]  /*11b20*/  FFMA.FTZ R25, R14, R0, -R5 ;  /* 0x000000000e197223 */ /* 0x000fe20000010805 */
[----:B------:R-:W-:-:S02]  /*11b30*/  HADD2.F32 R11, -RZ, R11.H1_H1 ;  /* 0x3000000bff0b7230 */ /* 0x000fc40000004100 */
[C---:B------:R-:W-:Y:S01]  /*11b40*/  FMUL.FTZ R32, R28.reuse, R3 ;  /* 0x000000031c207220 */ /* 0x040fe20000410000 */
[----:B------:R-:W-:Y:S02]  /*11b50*/  HADD2.F32 R20, -RZ, R36.H0_H0 ;  /* 0x20000024ff147230 */ /* 0x000fe40000004100 */
[----:B------:R-:W-:Y:S01]  /*11b60*/  FMUL.FTZ R28, R28, R21 ;  /* 0x000000151c1c7220 */ /* 0x000fe20000410000 */
[----:B------:R-:W-:Y:S02]  /*11b70*/  HADD2.F32 R0, -RZ, R58.H0_H0 ;  /* 0x2000003aff007230 */ /* 0x000fe40000004100 */
[----:B------:R-:W-:Y:S01]  /*11b80*/  FFMA.FTZ R27, R14, R12, R27 ;  /* 0x0000000c0e1b7223 */ /* 0x000fe2000001001b */
[----:B------:R-:W-:Y:S02]  /*11b90*/  HADD2.F32 R8, -RZ, R8.H1_H1 ;  /* 0x30000008ff087230 */ /* 0x000fe40000004100 */
[----:B------:R-:W-:Y:S01]  /*11ba0*/  FMUL.FTZ R12, R11, R20 ;  /* 0x000000140b0c7220 */ /* 0x000fe20000410000 */
[----:B------:R-:W-:-:S02]  /*11bb0*/  HADD2.F32 R10, -RZ, R10.H1_H1 ;  /* 0x3000000aff0a7230 */ /* 0x000fc40000004100 */
[-C--:B------:R-:W-:Y:S01]  /*11bc0*/  FMUL.FTZ R14, R11, R0.reuse ;  /* 0x000000000b0e7220 */ /* 0x080fe20000410000 */
[C---:B------:R-:W-:Y:S01]  /*11bd0*/  FFMA.FTZ R28, R15.reuse, R3, R28 ;  /* 0x000000030f1c7223 */ /* 0x040fe2000001001c */
[----:B------:R-:W-:Y:S02]  /*11be0*/  HADD2.F32 R9, -RZ, R38.H0_H0 ;  /* 0x20000026ff097230 */ /* 0x000fe40000004100 */
[----:B------:R-:W-:Y:S01]  /*11bf0*/  FFMA.FTZ R32, R15, R21, -R32 ;  /* 0x000000150f207223 */ /* 0x000fe20000010820 */
[----:B------:R-:W-:Y:S02]  /*11c00*/  HADD2.F32 R11, -RZ, R37.H0_H0 ;  /* 0x20000025ff0b7230 */ /* 0x000fe40000004100 */
[C---:B------:R-:W-:Y:S01]  /*11c10*/  FFMA.FTZ R21, R7.reuse, R0, -R12 ;  /* 0x0000000007157223 */ /* 0x040fe2000001080c */
[----:B------:R-:W-:Y:S02]  /*11c20*/  HADD2.F32 R3, -RZ, R40.H0_H0 ;  /* 0x20000028ff037230 */ /* 0x000fe40000004100 */
[----:B------:R-:W-:Y:S01]  /*11c30*/  FFMA.FTZ R29, R7, R20, R14 ;  /* 0x00000014071d7223 */ /* 0x000fe2000001000e */
[----:B------:R-:W-:-:S02]  /*11c40*/  HADD2.F32 R5, -RZ, R39.H0_H0 ;  /* 0x20000027ff057230 */ /* 0x000fc40000004100 */
[----:B------:R-:W-:Y:S01]  /*11c50*/  FMUL.FTZ R7, R8, R9 ;  /* 0x0000000908077220 */ /* 0x000fe20000410000 */
[----:B------:R-:W-:Y:S01]  /*11c60*/  FMUL.FTZ R15, R10, R11 ;  /* 0x0000000b0a0f7220 */ /* 0x000fe20000410000 */
[----:B------:R-:W-:Y:S01]  /*11c70*/  FMUL.FTZ R8, R8, R3 ;  /* 0x0000000308087220 */ /* 0x000fe20000410000 */
[----:B------:R-:W-:Y:S01]  /*11c80*/  FMUL.FTZ R12, R10, R5 ;  /* 0x000000050a0c7220 */ /* 0x000fe20000410000 */
[----:B------:R-:W-:Y:S01]  /*11c90*/  FFMA.FTZ R0, R4, R3, -R7 ;  /* 0x0000000304007223 */ /* 0x000fe20000010807 */
[----:B------:R-:W-:Y:S01]  /*11ca0*/  FFMA.FTZ R10, R6, R5, -R15 ;  /* 0x00000005060a7223 */ /* 0x000fe2000001080f */
        /* <DEDUP_REMOVED lines=12> */
.L_x_1815:
[----:B------:R-:W-:Y:S05]  /*11d70*/  BSYNC B0 ;  /* 0x0000000000007941 */ /* 0x000fea0003800000 */
.L_x_1793:
        /* <DEDUP_REMOVED lines=8> */
.L_x_1791:
[----:B------:R-:W-:-:S06]  /*11e00*/  ULOP3.LUT UR4, UR60, 0x1, URZ, 0xfc, !UPT ;  /* 0x000000013c047892 */ /* 0x000fcc000f8efc3f */
[----:B01-3--:R-:W-:-:S04]  /*11e10*/  MOV R0, UR4 ;  /* 0x0000000400007c02 */ /* 0x00bfc80008000f00 */
[----:B------:R-:W-:-:S13]  /*11e20*/  ISETP.NE.AND P0, PT, R0, 0x3, PT ;  /* 0x000000030000780c */ /* 0x000fda0003f05270 */
[----:B------:R-:W-:Y:S05]  /*11e30*/  @!P0 BRA `(.L_x_1844) ;  /* 0x0000000000048947 */ /* 0x000fea0003800000 */
[----:B------:R-:W-:Y:S01]  /*11e40*/  BPT.TRAP 0x1 ;  /* 0x000000040000795c */ /* 0x000fe20000300000 */
.L_x_1844:
[----:B------:R-:W-:Y:S01]  /*11e50*/  IMAD R21, R22, 0x8, R16 ;  /* 0x0000000816157824 */ /* 0x000fe200078e0210 */
[----:B------:R-:W-:-:S04]  /*11e60*/  SHF.L.U32 R0, R23, 0x1f, RZ ;  /* 0x0000001f17007819 */ /* 0x000fc800000006ff */
[----:B------:R0:W1:Y:S01]  /*11e70*/  SYNCS.PHASECHK.TRANS64.TRYWAIT P2, [R21+URZ+0x2a830], R0 ;  /* 0x02a83000150075a7 */ /* 0x000062000804017f */
[----:B------:R-:W-:Y:S05]  /*11e80*/  @!P0 BRA `(.L_x_1845) ;  /* 0x0000000000048947 */ /* 0x000fea0003800000 */
[----:B------:R-:W-:Y:S01]  /*11e90*/  BPT.TRAP 0x1 ;  /* 0x000000040000795c */ /* 0x000fe20000300000 */
.L_x_1845:
[----:B------:R-:W3:Y:S02]  /*11ea0*/  S2R R3, SR_TID.X ;  /* 0x0000000000037919 */ /* 0x000ee40000002100 */
[----:B---3--:R-:W-:-:S04]  /*11eb0*/  LOP3.LUT R3, R3, 0x7f, RZ, 0xc0, !PT ;  /* 0x0000007f03037812 */ /* 0x008fc800078ec0ff */
[----:B------:R-:W-:Y:S01]  /*11ec0*/  ISETP.NE.AND P1, PT, R3, RZ, PT ;  /* 0x000000ff0300720c */ /* 0x000fe20003f25270 */
[----:B-1----:R-:W-:-:S12]  /*11ed0*/  @P2 BRA `(.L_x_1846) ;  /* 0x0000000000082947 */ /* 0x002fd80003800000 */
[----:B------:R-:W1:Y:S02]  /*11ee0*/  SYNCS.PHASECHK.TRANS64.TRYWAIT P2, [R21+URZ+0x2a830], R0 ;  /* 0x02a83000150075a7 */ /* 0x000e64000804017f */
[----:B-1----:R-:W-:Y:S05]  /*11ef0*/  @!P2 BRA `(.L_x_1847) ;  /* 0x0000018400d8a947 */ /* 0x002fea0003800000 */
.L_x_1846:
[----:B------:R-:W-:Y:S05]  /*11f00*/  WARPSYNC.ALL ;  /* 0x0000000000007948 */ /* 0x000fea0003800000 */
[----:B01----:R-:W-:Y:S01]  /*11f10*/  VIADD R0, R16, 0x18400 ;  /* 0x0001840010007836 */ /* 0x003fe20000000000 */
[----:B------:R-:W-:Y:S01]  /*11f20*/  R2UR UR4, R68 ;  /* 0x00000000440472ca */ /* 0x000fe200000e0000 */
[----:B--2-4-:R-:W-:Y:S01]  /*11f30*/  IMAD.MOV.U32 R5, RZ, RZ, 0x40000040 ;  /* 0x40000040ff057424 */ /* 0x014fe200078e00ff */
[----:B------:R-:W-:Y:S01]  /*11f40*/  WARPGROUP.ARRIVE ;  /* 0x00000000000079c5 */ /* 0x000fe20000000000 */
[----:B------:R-:W-:Y:S01]  /*11f50*/  UMOV UR9, 0x40000040 ;  /* 0x4000004000097882 */ /* 0x000fe20000000000 */
[----:B------:R-:W-:Y:S01]  /*11f60*/  SHF.R.U32.HI R0, RZ, 0x4, R0 ;  /* 0x00000004ff007819 */ /* 0x000fe20000011600 */
[----:B------:R-:W-:Y:S01]  /*11f70*/  IMAD.MOV.U32 R9, RZ, RZ, 0x40000040 ;  /* 0x40000040ff097424 */ /* 0x000fe200078e00ff */
[----:B------:R-:W-:-:S02]  /*11f80*/  R2UR UR11, R5 ;  /* 0x00000000050b72ca */ /* 0x000fc400000e0000 */
[----:B------:R-:W-:Y:S02]  /*11f90*/  LOP3.LUT R0, R0, 0x3fff, RZ, 0xc0, !PT ;  /* 0x00003fff00007812 */ /* 0x000fe400078ec0ff */
[----:B------:R-:W-:Y:S02]  /*11fa0*/  MOV R11, UR9 ;  /* 0x00000009000b7c02 */ /* 0x000fe40008000f00 */
[----:B------:R-:W-:Y:S01]  /*11fb0*/  LOP3.LUT R7, R0, 0x10000, RZ, 0xfc, !PT ;  /* 0x0001000000077812 */ /* 0x000fe200078efcff */
[----:B------:R-:W-:-:S04]  /*11fc0*/  ULOP3.LUT UR4, UR4, 0x10000, URZ, 0xfc, !UPT ;  /* 0x0001000004047892 */ /* 0x000fc8000f8efc3f */
[----:B------:R-:W-:Y:S01]  /*11fd0*/  IMAD R4, R22, 0x900, R7 ;  /* 0x0000090016047824 */ /* 0x000fe200078e0207 */
[----:B------:R-:W-:Y:S02]  /*11fe0*/  UIADD3 UR5, UR4, 0x2, URZ ;  /* 0x0000000204057890 */ /* 0x000fe4000fffe03f */
[----:B------:R-:W-:Y:S01]  /*11ff0*/  UMOV UR8, UR4 ;  /* 0x0000000400087c82 */ /* 0x000fe20008000000 */
[C---:B------:R-:W-:Y:S01]  /*12000*/  VIADD R8, R4.reuse, 0x2 ;  /* 0x0000000204087836 */ /* 0x040fe20000000000 */
[----:B------:R-:W-:Y:S01]  /*12010*/  R2UR UR10, R4 ;  /* 0x00000000040a72ca */ /* 0x000fe200000e0000 */
[----:B------:R-:W-:-:S05]  /*12020*/  IMAD.U32 R10, RZ, RZ, UR8 ;  /* 0x00000008ff0a7e24 */ /* 0x000fca000f8e00ff */
[----:B------:R0:W-:Y:S07]  /*12030*/  STL.64 [R1+0x38], R10 ;  /* 0x0000380a01007387 */ /* 0x0001ee0000100a00 */
[----:B------:R-:W-:Y:S01]  /*12040*/  HGMMA.64x96x16.F32 R24, gdesc[UR8], RZ, !UPT, gsb0 ;  /* 0x01600000081879f0 */ /* 0x000fe2000c0008ff */
[----:B------:R-:W-:Y:S01]  /*12050*/  R2UR UR10, R8 ;  /* 0x00000000080a72ca */ /* 0x000fe200000e0000 */
[----:B------:R-:W-:Y:S01]  /*12060*/  UMOV UR8, UR5 ;  /* 0x0000000500087c82 */ /* 0x000fe20008000000 */
[----:B------:R-:W-:Y:S01]  /*12070*/  R2UR UR11, R9 ;  /* 0x00000000090b72ca */ /* 0x000fe200000e0000 */
[----:B------:R-:W-:Y:S01]  /*12080*/  UMOV UR9, 0x40000040 ;  /* 0x4000004000097882 */ /* 0x000fe20000000000 */
[----:B------:R-:W-:Y:S01]  /*12090*/  IMAD.MOV.U32 R9, RZ, RZ, 0x40000040 ;  /* 0x40000040ff097424 */ /* 0x000fe200078e00ff */
[----:B------:R-:W-:Y:S01]  /*120a0*/  IADD3 R8, R4, 0x4, RZ ;  /* 0x0000000404087810 */ /* 0x000fe20007ffe0ff */
[----:B------:R-:W-:Y:S01]  /*120b0*/  UIADD3 UR5, UR4, 0x4, URZ ;  /* 0x0000000404057890 */ /* 0x000fe2000fffe03f */
[----:B0-----:R-:W-:-:S02]  /*120c0*/  IMAD.U32 R10, RZ, RZ, UR8 ;  /* 0x00000008ff0a7e24 */ /* 0x001fc4000f8e00ff */
[----:B------:R-:W-:-:S05]  /*120d0*/  IMAD.U32 R11, RZ, RZ, UR9 ;  /* 0x00000009ff0b7e24 */ /* 0x000fca000f8e00ff */
[----:B------:R0:W-:Y:S01]  /*120e0*/  STL.64 [R1+0x30], R10 ;  /* 0x0000300a01007387 */ /* 0x0001e20000100a00 */
[----:B------:R-:W-:Y:S02]  /*120f0*/  WARPGROUP.DEPBAR.LE gsb0, 0x0 ;  /* 0x00008000000079c5 */ /* 0x000fe40000010000 */
[----:B------:R-:W-:-:S06]  /*12100*/  WARPGROUP.ARRIVE ;  /* 0x00000000000079c5 */ /* 0x000fcc0000000000 */
[----:B------:R-:W-:Y:S01]  /*12110*/  HGMMA.64x96x16.F32 R24, gdesc[UR8], R24, gsb0 ;  /* 0x01600000081879f0 */ /* 0x000fe20008000818 */
[----:B------:R-:W-:Y:S01]  /*12120*/  R2UR UR10, R8 ;  /* 0x00000000080a72ca */ /* 0x000fe200000e0000 */
[----:B------:R-:W-:Y:S01]  /*12130*/  UMOV UR8, UR5 ;  /* 0x0000000500087c82 */ /* 0x000fe20008000000 */
[----:B------:R-:W-:Y:S01]  /*12140*/  R2UR UR11, R9 ;  /* 0x00000000090b72ca */ /* 0x000fe200000e0000 */
[----:B------:R-:W-:Y:S01]  /*12150*/  UMOV UR9, 0x40000040 ;  /* 0x4000004000097882 */ /* 0x000fe20000000000 */
[----:B------:R-:W-:Y:S01]  /*12160*/  VIADD R8, R4, 0x6 ;  /* 0x0000000604087836 */ /* 0x000fe20000000000 */
[----:B------:R-:W-:Y:S01]  /*12170*/  MOV R9, 0x40000040 ;  /* 0x4000004000097802 */ /* 0x000fe20000000f00 */
[----:B------:R-:W-:Y:S01]  /*12180*/  UIADD3 UR5, UR4, 0x6, URZ ;  /* 0x0000000604057890 */ /* 0x000fe2000fffe03f */
[----:B0-----:R-:W-:Y:S02]  /*12190*/  IMAD.U32 R10, RZ, RZ, UR8 ;  /* 0x00000008ff0a7e24 */ /* 0x001fe4000f8e00ff */
        /* <DEDUP_REMOVED lines=10> */
[----:B------:R-:W-:Y:S01]  /*12240*/  UIADD3 UR5, UR4, 0x400, URZ ;  /* 0x0000040004057890 */ /* 0x000fe2000fffe03f */
[----:B------:R-:W-:Y:S02]  /*12250*/  IMAD.MOV.U32 R9, RZ, RZ, 0x40000040 ;  /* 0x40000040ff097424 */ /* 0x000fe400078e00ff */
        /* <DEDUP_REMOVED lines=27> */
[----:B------:R-:W-:Y:S01]  /*12410*/  IMAD.U32 R10, RZ, RZ, UR8 ;  /* 0x00000008ff0a7e24 */ /* 0x000fe2000f8e00ff */
[----:B------:R-:W-:Y:S01]  /*12420*/  UIADD3 UR52, UR4, 0x406, URZ ;  /* 0x0000040604347890 */ /* 0x000fe2000fffe03f */
[----:B------:R-:W-:Y:S01]  /*12430*/  UMOV UR53, 0x40000040 ;  /* 0x4000004000357882 */ /* 0x000fe20000000000 */
[----:B------:R-:W-:-:S02]  /*12440*/  UIADD3 UR48, UR4, 0x800, URZ ;  /* 0x0000080004307890 */ /* 0x000fc4000fffe03f */
[----:B------:R0:W-:Y:S01]  /*12450*/  STL.64 [R1+0x10], R10 ;  /* 0x0000100a01007387 */ /* 0x0001e20000100a00 */
[----:B------:R-:W-:Y:S01]  /*12460*/  UMOV UR49, 0x40000040 ;  /* 0x4000004000317882 */ /* 0x000fe20000000000 */
[----:B------:R-:W-:Y:S01]  /*12470*/  UIADD3 UR44, UR4, 0x802, URZ ;  /* 0x00000802042c7890 */ /* 0x000fe2000fffe03f */
[----:B------:R-:W-:Y:S01]  /*12480*/  UMOV UR45, 0x40000040 ;  /* 0x40000040002d7882 */ /* 0x000fe20000000000 */
[----:B------:R-:W2:Y:S01]  /*12490*/  LDL.LU R72, [R1+0x4] ;  /* 0x0000040001487983 */ /* 0x000ea20000300800 */
[----:B------:R-:W-:Y:S02]  /*124a0*/  WARPGROUP.DEPBAR.LE gsb0, 0x0 ;  /* 0x00008000000079c5 */ /* 0x000fe40000010000 */
[----:B------:R-:W-:-:S06]  /*124b0*/  WARPGROUP.ARRIVE ;  /* 0x00000000000079c5 */ /* 0x000fcc0000000000 */
[----:B------:R-:W-:Y:S01]  /*124c0*/  HGMMA.64x96x16.F32 R24, gdesc[UR8], R24, gsb0 ;  /* 0x01600000081879f0 */ /* 0x000fe20008000818 */
[----:B------:R-:W-:Y:S01]  /*124d0*/  R2UR UR10, R8 ;  /* 0x00000000080a72ca */ /* 0x000fe200000e0000 */
[----:B------:R-:W-:Y:S01]  /*124e0*/  UMOV UR8, UR5 ;  /* 0x0000000500087c82 */ /* 0x000fe20008000000 */
[----:B------:R-:W-:Y:S01]  /*124f0*/  R2UR UR11, R9 ;  /* 0x00000000090b72ca */ /* 0x000fe200000e0000 */
[----:B------:R-:W-:Y:S01]  /*12500*/  UMOV UR9, 0x40000040 ;  /* 0x4000004000097882 */ /* 0x000fe20000000000 */
[----:B------:R-:W-:Y:S01]  /*12510*/  IMAD.MOV.U32 R9, RZ, RZ, 0x40000040 ;  /* 0x40000040ff097424 */ /* 0x000fe200078e00ff */
[----:B------:R-:W-:Y:S01]  /*12520*/  IADD3 R8, R4, 0x306, RZ ;  /* 0x0000030604087810 */ /* 0x000fe20007ffe0ff */
[----:B------:R-:W-:Y:S01]  /*12530*/  UIADD3 UR40, UR4, 0x804, URZ ;  /* 0x0000080404287890 */ /* 0x000fe2000fffe03f */
[----:B------:R-:W-:Y:S01]  /*12540*/  UMOV UR41, 0x40000040 ;  /* 0x4000004000297882 */ /* 0x000fe20000000000 */
[----:B------:R-:W-:Y:S02]  /*12550*/  WARPGROUP.DEPBAR.LE gsb0, 0x0 ;  /* 0x00008000000079c5 */ /* 0x000fe40000010000 */
[----:B------:R-:W-:Y:S01]  /*12560*/  WARPGROUP.ARRIVE ;  /* 0x00000000000079c5 */ /* 0x000fe20000000000 */
[----:B------:R-:W-:Y:S01]  /*12570*/  IMAD.MOV.U32 R5, RZ, RZ, 0x40000040 ;  /* 0x40000040ff057424 */ /* 0x000fe200078e00ff */
[----:B------:R-:W-:Y:S01]  /*12580*/  UIADD3 UR36, UR4, 0x806, URZ ;  /* 0x0000080604247890 */ /* 0x000fe2000fffe03f */
[----:B------:R-:W-:Y:S01]  /*12590*/  R2UR UR54, R8 ;  /* 0x00000000083672ca */ /* 0x000fe200000e0000 */
[----:B------:R-:W-:Y:S01]  /*125a0*/  UMOV UR37, 0x40000040 ;  /* 0x4000004000257882 */ /* 0x000fe20000000000 */
[----:B------:R-:W-:Y:S01]  /*125b0*/  IADD3 R12, R181, R177, RZ ;  /* 0x000000b1b50c7210 */ /* 0x000fe20007ffe0ff */
[----:B------:R-:W-:Y:S01]  /*125c0*/  HGMMA.64x96x16.F32 R24, gdesc[UR8], R24, gsb0 ;  /* 0x01600000081879f0 */ /* 0x000fe20008000818 */
[----:B------:R-:W-:Y:S01]  /*125d0*/  R2UR UR55, R9 ;  /* 0x00000000093772ca */ /* 0x000fe200000e0000 */
[----:B------:R-:W-:Y:S01]  /*125e0*/  VIADD R8, R4, 0x600 ;  /* 0x0000060004087836 */ /* 0x000fe20000000000 */
[----:B------:R-:W-:Y:S01]  /*125f0*/  R2UR UR39, R5 ;  /* 0x00000000052772ca */ /* 0x000fe200000e0000 */
[----:B------:R-:W-:Y:S01]  /*12600*/  IMAD.MOV.U32 R9, RZ, RZ, 0x40000040 ;  /* 0x40000040ff097424 */ /* 0x000fe200078e00ff */
[----:B------:R-:W-:Y:S01]  /*12610*/  ULDC UR4, c[0x0][0x9d8] ;  /* 0x0002760000047ab9 */ /* 0x000fe20000000800 */
[----:B0-----:R-:W-:Y:S01]  /*12620*/  IMAD.U32 R10, RZ, RZ, UR8 ;  /* 0x00000008ff0a7e24 */ /* 0x001fe2000f8e00ff */
[----:B------:R-:W-:Y:S01]  /*12630*/  R2UR UR50, R8 ;  /* 0x00000000083272ca */ /* 0x000fe200000e0000 */
[----:B------:R-:W-:Y:S01]  /*12640*/  IMAD.U32 R11, RZ, RZ, UR9 ;  /* 0x00000009ff0b7e24 */ /* 0x000fe2000f8e00ff */
[----:B------:R-:W-:Y:S01]  /*12650*/  R2UR UR51, R9 ;  /* 0x00000000093372ca */ /* 0x000fe200000e0000 */
[----:B------:R-:W-:-:S02]  /*12660*/  WARPGROUP.DEPBAR.LE gsb0, 0x0 ;  /* 0x00008000000079c5 */ /* 0x000fc40000010000 */
[----:B------:R-:W-:-:S06]  /*12670*/  WARPGROUP.ARRIVE ;  /* 0x00000000000079c5 */ /* 0x000fcc0000000000 */
[----:B------:R-:W-:Y:S01]  /*12680*/  HGMMA.64x96x16.F32 R24, gdesc[UR52], R24, gsb0 ;  /* 0x01600000341879f0 */ /* 0x000fe20008000818 */
[----:B------:R-:W-:Y:S01]  /*12690*/  VIADD R8, R4, 0x602 ;  /* 0x0000060204087836 */ /* 0x000fe20000000000 */
[----:B------:R-:W-:-:S04]  /*126a0*/  MOV R9, 0x40000040 ;  /* 0x4000004000097802 */ /* 0x000fc80000000f00 */
[----:B------:R-:W-:Y:S02]  /*126b0*/  R2UR UR46, R8 ;  /* 0x00000000082e72ca */ /* 0x000fe400000e0000 */
[----:B------:R-:W-:Y:S01]  /*126c0*/  R2UR UR47, R9 ;  /* 0x00000000092f72ca */ /* 0x000fe200000e0000 */
[----:B------:R-:W-:Y:S02]  /*126d0*/  WARPGROUP.DEPBAR.LE gsb0, 0x0 ;  /* 0x00008000000079c5 */ /* 0x000fe40000010000 */
[----:B------:R-:W-:-:S06]  /*126e0*/  WARPGROUP.ARRIVE ;  /* 0x00000000000079c5 */ /* 0x000fcc0000000000 */
[----:B------:R-:W-:Y:S01]  /*126f0*/  HGMMA.64x96x16.F32 R24, gdesc[UR48], R24, gsb0 ;  /* 0x01600000301879f0 */ /* 0x000fe20008000818 */
[----:B------:R-:W-:Y:S02]  /*12700*/  VIADD R8, R4, 0x604 ;  /* 0x0000060404087836 */ /* 0x000fe40000000000 */
[----:B------:R-:W-:-:S03]  /*12710*/  IMAD.MOV.U32 R9, RZ, RZ, 0x40000040 ;  /* 0x40000040ff097424 */ /* 0x000fc600078e00ff */
[----:B------:R-:W-:Y:S02]  /*12720*/  R2UR UR42, R8 ;  /* 0x00000000082a72ca */ /* 0x000fe400000e0000 */
[----:B------:R-:W-:Y:S01]  /*12730*/  R2UR UR43, R9 ;  /* 0x00000000092b72ca */ /* 0x000fe200000e0000 */
[----:B------:R-:W-:Y:S02]  /*12740*/  WARPGROUP.DEPBAR.LE gsb0, 0x0 ;  /* 0x00008000000079c5 */ /* 0x000fe40000010000 */
[----:B------:R-:W-:Y:S01]  /*12750*/  WARPGROUP.ARRIVE ;  /* 0x00000000000079c5 */ /* 0x000fe20000000000 */
[----:B------:R-:W-:Y:S01]  /*12760*/  VIADD R4, R4, 0x606 ;  /* 0x0000060604047836 */ /* 0x000fe20000000000 */
[----:B------:R-:W0:Y:S04]  /*12770*/  LDC R9, c[0x0][0x448] ;  /* 0x00011200ff097b82 */ /* 0x000e280000000800 */
[----:B------:R-:W-:Y:S01]  /*12780*/  HGMMA.64x96x16.F32 R24, gdesc[UR44], R24, gsb0 ;  /* 0x016000002c1879f0 */ /* 0x000fe20008000818 */
[----:B------:R-:W-:-:S02]  /*12790*/  R2UR UR38, R4 ;  /* 0x00000000042672ca */ /* 0x000fc400000e0000 */
[----:B------:R-:W-:Y:S02]  /*127a0*/  WARPGROUP.DEPBAR.LE gsb0, 0x0 ;  /* 0x00008000000079c5 */ /* 0x000fe40000010000 */
[----:B------:R-:W-:-:S06]  /*127b0*/  WARPGROUP.ARRIVE ;  /* 0x00000000000079c5 */ /* 0x000fcc0000000000 */
[----:B------:R-:W-:Y:S01]  /*127c0*/  HGMMA.64x96x16.F32 R24, gdesc[UR40], R24, gsb0 ;  /* 0x01600000281879f0 */ /* 0x000fe20008000818 */
[----:B0-----:R-:W-:-:S13]  /*127d0*/  ISETP.NE.AND P2, PT, R9, 0x1, PT ;  /* 0x000000010900780c */ /* 0x001fda0003f45270 */
[----:B------:R-:W0:Y:S01]  /*127e0*/  @P2 LDC R13, c[0x0][0x44c] ;  /* 0x00011300ff0d2b82 */ /* 0x000e220000000800 */
[----:B------:R-:W-:Y:S02]  /*127f0*/  WARPGROUP.DEPBAR.LE gsb0, 0x0 ;  /* 0x00008000000079c5 */ /* 0x000fe40000010000 */
[----:B------:R-:W-:-:S06]  /*12800*/  WARPGROUP.ARRIVE ;  /* 0x00000000000079c5 */ /* 0x000fcc0000000000 */
[----:B------:R-:W-:Y:S01]  /*12810*/  HGMMA.64x96x16.F32 R24, gdesc[UR36], R24, gsb0 ;  /* 0x01600000241879f0 */ /* 0x000fe20008000818 */
[----:B0-----:R-:W-:Y:S01]  /*12820*/  @P2 IMAD.HI.U32 R13, R12, R13, RZ ;  /* 0x0000000d0c0d2227 */ /* 0x001fe200078e00ff */
[----:B--2---:R-:W-:Y:S01]  /*12830*/  LOP3.LUT R72, R72, 0xffdfffff, RZ, 0xc0, !PT ;  /* 0xffdfffff48487812 */ /* 0x004fe200078ec0ff */
[----:B------:R0:W-:Y:S03]  /*12840*/  STL.64 [R1+0x8], R10 ;  /* 0x0000080a01007387 */ /* 0x0001e60000100a00 */
[----:B------:R-:W-:-:S04]  /*12850*/  @P2 LOP3.LUT R72, R72, 0x200000, RZ, 0xfc, !PT ;  /* 0x0020000048482812 */ /* 0x000fc800078efcff */
[----:B------:R-:W-:Y:S01]  /*12860*/  LOP3.LUT R72, R72, 0xffefffff, RZ, 0xc0, !PT ;  /* 0xffefffff48487812 */ /* 0x000fe200078ec0ff */
[----:B------:R-:W-:-:S05]  /*12870*/  @!P1 VIADD R21, R21, 0x2a840 ;  /* 0x0002a84015159836 */ /* 0x000fca0000000000 */
[----:B------:R-:W-:Y:S01]  /*12880*/  @!P1 PRMT R21, RZ, 0x654, R21 ;  /* 0x00000654ff159816 */ /* 0x000fe20000000015 */
[----:B------:R-:W-:Y:S02]  /*12890*/  WARPGROUP.DEPBAR.LE gsb0, 0x0 ;  /* 0x00008000000079c5 */ /* 0x000fe40000010000 */
[----:B------:R-:W-:Y:S01]  /*128a0*/  FMUL.FTZ R4, R24, UR4 ;  /* 0x0000000418047c20 */ /* 0x000fe20008410000 */
[----:B------:R1:W-:Y:S01]  /*128b0*/  @!P1 SYNCS.ARRIVE.TRANS64.RED.A1T0 RZ, [R21+URZ], RZ ;  /* 0x000000ff15ff99a7 */ /* 0x0003e2000810043f */
[----:B------:R-:W2:Y:S01]  /*128c0*/  @P2 LDC R24, c[0x0][0x450] ;  /* 0x00011400ff182b82 */ /* 0x000ea20000000800 */
[----:B------:R-:W-:Y:S01]  /*128d0*/  FMUL.FTZ R0, R26, UR4 ;  /* 0x000000041a007c20 */ /* 0x000fe20008410000 */
[----:B------:R-:W-:Y:S01]  /*128e0*/  FMUL.FTZ R26, R42, UR4 ;  /* 0x000000042a1a7c20 */ /* 0x000fe20008410000 */
[----:B------:R-:W-:Y:S01]  /*128f0*/  IMAD.MOV.U32 R42, RZ, RZ, R12 ;  /* 0x000000ffff2a7224 */ /* 0x000fe200078e000c */
[----:B--2---:R-:W-:-:S04]  /*12900*/  @P2 SHF.R.U32.HI R42, RZ, R24, R13 ;  /* 0x00000018ff2a2219 */ /* 0x004fc8000001160d */
[----:B------:R-:W2:Y:S01]  /*12910*/  LDC.64 R12, c[0x0][0x9e0] ;  /* 0x00027800ff0c7b82 */ /* 0x000ea20000000a00 */
[----:B------:R-:W-:Y:S01]  /*12920*/  FMUL.FTZ R5, R25, UR4 ;  /* 0x0000000419057c20 */ /* 0x000fe20008410000 */
[----:B------:R-:W-:Y:S01]  /*12930*/  FMUL.FTZ R3, R27, UR4 ;  /* 0x000000041b037c20 */ /* 0x000fe20008410000 */
[----:B------:R-:W-:Y:S01]  /*12940*/  FMUL.FTZ R25, R28, UR4 ;  /* 0x000000041c197c20 */ /* 0x000fe20008410000 */
[----:B------:R-:W-:Y:S01]  /*12950*/  FMUL.FTZ R27, R29, UR4 ;  /* 0x000000041d1b7c20 */ /* 0x000fe20008410000 */
[----:B------:R-:W-:Y:S01]  /*12960*/  FMUL.FTZ R6, R30, UR4 ;  /* 0x000000041e067c20 */ /* 0x000fe20008410000 */
[----:B0-----:R-:W-:Y:S01]  /*12970*/  FMUL.FTZ R10, R34, UR4 ;  /* 0x00000004220a7c20 */ /* 0x001fe20008410000 */
        /* <DEDUP_REMOVED lines=15> */
[----:B--2---:R-:W-:Y:S01]  /*12a70*/  ISETP.GE.AND P2, PT, R13, 0x1, PT ;  /* 0x000000010d00780c */ /* 0x004fe20003f46270 */
        /* <DEDUP_REMOVED lines=24> */
[----:B------:R-:W-:-:S02]  /*12c00*/  ULDC UR4, c[0x0][0x9dc] ;  /* 0x0002770000047ab9 */ /* 0x000fc40000000800 */
[----:B------:R-:W-:Y:S01]  /*12c10*/  ULOP3.LUT UR5, URZ, UR4, URZ, 0x33, !UPT ;  /* 0x000000043f057292 */ /* 0x000fe2000f8e333f */
[----:B------:R0:W2:Y:S01]  /*12c20*/  MUFU.TANH R95, R40 ;  /* 0x00000028005f7308 */ /* 0x0000a20000002400 */
[----:B------:R-:W-:Y:S01]  /*12c30*/  @P2 LOP3.LUT R72, R72, 0x100000, RZ, 0xfc, !PT ;  /* 0x0010000048482812 */ /* 0x000fe200078efcff */
[----:B------:R-:W-:-:S06]  /*12c40*/  IMAD.MOV.U32 R33, RZ, RZ, -0x60 ;  /* 0xffffffa0ff217424 */ /* 0x000fcc00078e00ff */
[----:B------:R3:W4:Y:S01]  /*12c50*/  MUFU.TANH R39, R53 ;  /* 0x0000003500277308 */ /* 0x0007220000002400 */
[----:B0-----:R-:W-:Y:S01]  /*12c60*/  MOV R40, UR5 ;  /* 0x0000000500287c02 */ /* 0x001fe20008000f00 */
[----:B------:R-:W-:-:S04]  /*12c70*/  IMAD R33, R2, R33, 0x61 ;  /* 0x0000006102217424 */ /* 0x000fc800078e0221 */
[----:B------:R-:W-:Y:S04]  /*12c80*/  STL [R1], R40 ;  /* 0x0000002801007387 */ /* 0x000fe80000100800 */
[----:B---3--:R-:W0:Y:S04]  /*12c90*/  SHFL.IDX PT, R53, R42, RZ, 0x1c1f ;  /* 0x001c1fff2a357589 */ /* 0x008e2800000e0000 */
[----:B------:R3:W-:Y:S01]  /*12ca0*/  STL [R1+0x4], R72 ;  /* 0x0000044801007387 */ /* 0x0007e20000100800 */
[----:B------:R-:W-:Y:S01]  /*12cb0*/  IMAD R32, R180, -0x2, R33 ;  /* 0xfffffffeb4207824 */ /* 0x000fe200078e0221 */
[----:B------:R-:W0:Y:S01]  /*12cc0*/  MUFU.TANH R4, R4 ;  /* 0x0000000400047308 */ /* 0x000e220000002400 */
[----:B------:R-:W-:-:S03]  /*12cd0*/  IMAD R31, R2, -0x60, R164 ;  /* 0xffffffa0021f7824 */ /* 0x000fc600078e02a4 */
[----:B------:R-:W-:Y:S01]  /*12ce0*/  IADD3 R35, -R163, R32, R164 ;  /* 0x00000020a3237210 */ /* 0x000fe20007ffe1a4 */
[----:B------:R-:W-:-:S03]  /*12cf0*/  VIADD R31, R31, 0x60 ;  /* 0x000000601f1f7836 */ /* 0x000fc60000000000 */
[----:B------:R-:W0:Y:S01]  /*12d00*/  MUFU.TANH R5, R5 ;  /* 0x0000000500057308 */ /* 0x000e220000002400 */
[----:B------:R-:W-:-:S07]  /*12d10*/  IMAD R50, R180, -0x2, R31 ;  /* 0xfffffffeb4327824 */ /* 0x000fce00078e021f */
[----:B------:R-:W0:Y:S01]  /*12d20*/  MUFU.TANH R0, R0 ;  /* 0x0000000000007308 */ /* 0x000e220000002400 */
[----:B------:R-:W-:-:S07]  /*12d30*/  IMAD.IADD R51, R35, 0x1, R12 ;  /* 0x0000000123337824 */ /* 0x000fce00078e020c */
        /* <DEDUP_REMOVED lines=39> */
[----:B-1----:R-:W1:Y:S08]  /*12fb0*/  MUFU.TANH R21, R70 ;  /* 0x0000004600157308 */ /* 0x002e700000002400 */
[----:B------:R-:W1:Y:S01]  /*12fc0*/  MUFU.TANH R24, R24 ;  /* 0x0000001800187308 */ /* 0x000e620000002400 */
[----:B------:R-:W-:Y:S01]  /*12fd0*/  VIADD R54, R33, 0xffffffff ;  /* 0xffffffff21367836 */ /* 0x000fe20000000000 */
[----:B0-----:R-:W-:-:S06]  /*12fe0*/  VIADDMNMX R40, R53, R51, R50, PT ;  /* 0x0000003335287246 */ /* 0x001fcc0003800132 */
[----:B------:R0:W1:Y:S01]  /*12ff0*/  MUFU.TANH R43, R52 ;  /* 0x00000034002b7308 */ /* 0x0000620000002400 */
[----:B------:R-:W-:Y:S02]  /*13000*/  VIADD R58, R32, 0xffffffff ;  /* 0xffffffff203a7836 */ /* 0x000fe40000000000 */
[----:B0-----:R-:W-:-:S05]  /*13010*/  VIADD R52, R35, UR5 ;  /* 0x0000000523347c36 */ /* 0x001fca0008000000 */
[----:B------:R0:W1:Y:S02]  /*13020*/  MUFU.TANH R37, R44 ;  /* 0x0000002c00257308 */ /* 0x0000640000002400 */
[----:B0-----:R-:W-:Y:S01]  /*13030*/  IADD3 R44, R52, R53, RZ ;  /* 0x00000035342c7210 */ /* 0x001fe20007ffe0ff */
[----:B--234-:R-:W-:Y:S06]  /*13040*/  @!P2 BRA `(.L_x_1848) ;  /* 0x00000000004ca947 */ /* 0x01cfec0003800000 */
        /* <DEDUP_REMOVED lines=11> */
.L_x_1850:
[----:B------:R-:W-:-:S13]  /*13100*/  ISETP.NE.AND P2, PT, R13, 0x1, PT ;  /* 0x000000010d00780c */ /* 0x000fda0003f45270 */
[----:B------:R-:W0:Y:S02]  /*13110*/  @P2 LDC.64 R32, c[0x0][0x9e8] ;  /* 0x00027a00ff202b82 */ /* 0x000e240000000a00 */
[----:B0-----:R-:W-:-:S05]  /*13120*/  @P2 IMAD.HI.U32 R32, R31, R32, RZ ;  /* 0x000000201f202227 */ /* 0x001fca00078e00ff */
[----:B------:R-:W-:-:S07]  /*13130*/  @P2 SHF.R.U32.HI R31, RZ, R33, R32 ;  /* 0x00000021ff1f2219 */ /* 0x000fce0000011620 */
.L_x_1851:
[----:B------:R-:W-:Y:S05]  /*13140*/  BSYNC B0 ;  /* 0x0000000000007941 */ /* 0x000fea0003800000 */
.L_x_1849:
[----:B------:R-:W-:-:S05]  /*13150*/  IMAD R31, R31, R13, R58 ;  /* 0x0000000d1f1f7224 */ /* 0x000fca00078e023a */
[----:B------:R-:W-:Y:S02]  /*13160*/  VIMNMX R44, R44, R31, !PT ;  /* 0x0000001f2c2c7248 */ /* 0x000fe40007fe0100 */
[----:B------:R-:W-:-:S07]  /*13170*/  VIADDMNMX R40, R31, R13, R40, PT ;  /* 0x0000000d1f287246 */ /* 0x000fce0003800128 */
.L_x_1848:
[C---:B------:R-:W-:Y:S02]  /*13180*/  ISETP.GE.AND P2, PT, R54.reuse, 0x2, PT ;  /* 0x000000023600780c */ /* 0x040fe40003f46270 */
[----:B------:R-:W-:Y:S02]  /*13190*/  ISETP.GE.AND P6, PT, R54, 0x9, PT ;  /* 0x000000093600780c */ /* 0x000fe40003fc6270 */
[----:B------:R-:W-:Y:S02]  /*131a0*/  ISETP.GT.AND P3, PT, R44, 0x1, !P2 ;  /* 0x000000012c00780c */ /* 0x000fe40005764270 */
[----:B------:R-:W-:Y:S02]  /*131b0*/  ISETP.GE.AND P4, PT, R54, 0xa, PT ;  /* 0x0000000a3600780c */ /* 0x000fe40003f86270 */
[----:B------:R-:W-:Y:S02]  /*131c0*/  ISETP.LT.OR P3, PT, R40, 0x2, P3 ;  /* 0x000000022800780c */ /* 0x000fe40001f61670 */
[----:B------:R-:W-:-:S02]  /*131d0*/  P2R R55, PR, RZ, 0x10 ;  /* 0x00000010ff377803 */ /* 0x000fc40000000000 */
[----:B------:R-:W-:Y:S02]  /*131e0*/  FSEL R87, R5, -INF , !P3 ;  /* 0xff80000005577808 */ /* 0x000fe40005800000 */
[----:B------:R-:W-:Y:S01]  /*131f0*/  ISETP.GT.AND P3, PT, R44, 0x8, !P6 ;  /* 0x000000082c00780c */ /* 0x000fe20007764270 */
[----:B------:R-:W0:Y:S03]  /*13200*/  SHFL.IDX PT, R5, R42, 0x1, 0x1c1f ;  /* 0x003c1f002a057f89 */ /* 0x000e2600000e0000 */
        /* <DEDUP_REMOVED lines=41> */
[----:B-1----:R-:W-:Y:S02]  /*134a0*/  FSEL R61, R37, -INF , !P3 ;  /* 0xff800000253d7808 */ /* 0x002fe40005800000 */
        /* <DEDUP_REMOVED lines=8> */
[----:B0-----:R-:W-:Y:S02]  /*13530*/  VIADDMNMX R32, R5, R51, R50, PT ;  /* 0x0000003305207246 */ /* 0x001fe40003800132 */
        /* <DEDUP_REMOVED lines=55> */
[----:B------:R-:W-:-:S04]  /*138b0*/  ISETP.GT.AND P5, PT, R44, 0x59, !P5 ;  /* 0x000000592c00780c */ /* 0x000fc80006fa4270 */
[----:B------:R-:W-:Y:S01]  /*138c0*/  ISETP.LT.OR P5, PT, R40, 0x5a, P5 ;  /* 0x0000005a2800780c */ /* 0x000fe20002fa1670 */
[----:B------:R-:W-:-:S03]  /*138d0*/  IMAD.IADD R40, R52, 0x1, R5 ;  /* 0x0000000134287824 */ /* 0x000fc600078e0205 */
        /* <DEDUP_REMOVED lines=14> */
.L_x_1854:
[----:B------:R-:W-:-:S13]  /*139c0*/  ISETP.NE.AND P5, PT, R13, 0x1, PT ;  /* 0x000000010d00780c */ /* 0x000fda0003fa5270 */
[----:B------:R-:W0:Y:S02]  /*139d0*/  @P5 LDC.64 R4, c[0x0][0x9e8] ;  /* 0x00027a00ff045b82 */ /* 0x000e240000000a00 */
[----:B0-----:R-:W-:-:S05]  /*139e0*/  @P5 IMAD.HI.U32 R4, R42, R4, RZ ;  /* 0x000000042a045227 */ /* 0x001fca00078e00ff */
[----:B------:R-:W-:-:S07]  /*139f0*/  @P5 SHF.R.U32.HI R42, RZ, R5, R4 ;  /* 0x00000005ff2a5219 */ /* 0x000fce0000011604 */
.L_x_1855:
[----:B------:R-:W-:Y:S05]  /*13a00*/  BSYNC B0 ;  /* 0x0000000000007941 */ /* 0x000fea0003800000 */
.L_x_1853:
[----:B------:R-:W-:-:S05]  /*13a10*/  IMAD R5, R42, R13, R58 ;  /* 0x0000000d2a057224 */ /* 0x000fca00078e023a */
[----:B------:R-:W-:Y:S02]  /*13a20*/  VIMNMX R40, R40, R5, !PT ;  /* 0x0000000528287248 */ /* 0x000fe40007fe0100 */
[----:B------:R-:W-:-:S07]  /*13a30*/  VIADDMNMX R32, R5, R13, R32, PT ;  /* 0x0000000d05207246 */ /* 0x000fce0003800120 */
.L_x_1852:
[----:B------:R-:W-:Y:S01]  /*13a40*/  ISETP.GT.AND P2, PT, R40, 0x1, !P2 ;  /* 0x000000012800780c */ /* 0x000fe20005744270 */
[----:B------:R-:W-:Y:S01]  /*13a50*/  ULDC UR4, c[0x0][0x988] ;  /* 0x0002620000047ab9 */ /* 0x000fe20000000800 */
[----:B------:R-:W-:Y:S02]  /*13a60*/  FMNMX.FTZ R4, R105, R87, !PT ;  /* 0x0000005769047209 */ /* 0x000fe40007810000 */
[----:B------:R-:W-:Y:S02]  /*13a70*/  ISETP.LT.OR P2, PT, R32, 0x2, P2 ;  /* 0x000000022000780c */ /* 0x000fe40001741670 */
[----:B------:R-:W-:Y:S02]  /*13a80*/  FMNMX.FTZ R4, R103, R4, !PT ;  /* 0x0000000467047209 */ /* 0x000fe40007810000 */
[----:B------:R-:W-:Y:S02]  /*13a90*/  FSEL R45, R3, -INF , !P2 ;  /* 0xff800000032d7808 */ /* 0x000fe40005000000 */
[----:B------:R-:W-:-:S02]  /*13aa0*/  ISETP.NE.AND P2, PT, R55, RZ, PT ;  /* 0x000000ff3700720c */ /* 0x000fc40003f45270 */
[C---:B------:R-:W-:Y:S02]  /*13ab0*/  ISETP.GT.AND P6, PT, R40.reuse, 0x8, !P6 ;  /* 0x000000082800780c */ /* 0x040fe400077c4270 */
[----:B------:R-:W-:Y:S02]  /*13ac0*/  ISETP.GT.AND P2, PT, R40, 0x9, !P2 ;  /* 0x000000092800780c */ /* 0x000fe40005744270 */
[----:B------:R-:W-:Y:S02]  /*13ad0*/  FMNMX.FTZ R4, R89, R4, !PT ;  /* 0x0000000459047209 */ /* 0x000fe40007810000 */
[C---:B------:R-:W-:Y:S02]  /*13ae0*/  ISETP.LT.OR P2, PT, R32.reuse, 0xa, P2 ;  /* 0x0000000a2000780c */ /* 0x040fe40001741670 */
[----:B------:R-:W-:Y:S02]  /*13af0*/  ISETP.LT.OR P6, PT, R32, 0x9, P6 ;  /* 0x000000092000780c */ /* 0x000fe400037c1670 */
[----:B------:R-:W-:-:S02]  /*13b00*/  FSEL R47, R8, -INF , !P2 ;  /* 0xff800000082f7808 */ /* 0x000fc40005000000 */
[----:B------:R-:W-:Y:S02]  /*13b10*/  ISETP.NE.AND P2, PT, R59, RZ, PT ;  /* 0x000000ff3b00720c */ /* 0x000fe40003f45270 */
[----:B------:R-:W-:Y:S02]  /*13b20*/  FMNMX.FTZ R4, R101, R4, !PT ;  /* 0x0000000465047209 */ /* 0x000fe40007810000 */
[----:B------:R-:W-:Y:S02]  /*13b30*/  ISETP.GT.AND P2, PT, R40, 0x10, !P2 ;  /* 0x000000102800780c */ /* 0x000fe40005744270 */
[----:B------:R-:W-:Y:S02]  /*13b40*/  FSEL R3, R6, -INF , !P6 ;  /* 0xff80000006037808 */ /* 0x000fe40007000000 */
[----:B------:R-:W-:Y:S02]  /*13b50*/  ISETP.LT.OR P2, PT, R32, 0x11, P2 ;  /* 0x000000112000780c */ /* 0x000fe40001741670 */
[----:B------:R-:W-:-:S02]  /*13b60*/  ISETP.NE.AND P6, PT, R66, RZ, PT ;  /* 0x000000ff4200720c */ /* 0x000fc40003fc5270 */
[----:B------:R-:W-:Y:S01]  /*13b70*/  FSEL R51, R10, -INF , !P2 ;  /* 0xff8000000a337808 */ /* 0x000fe20005000000 */
[----:B------:R-:W-:Y:S01]  /*13b80*/  IMAD.U32 R10, RZ, RZ, UR4 ;  /* 0x00000004ff0a7e24 */ /* 0x000fe2000f8e00ff */
[----:B------:R-:W-:Y:S02]  /*13b90*/  ISETP.NE.AND P2, PT, R62, RZ, PT ;  /* 0x000000ff3e00720c */ /* 0x000fe40003f45270 */
[----:B------:R-:W-:Y:S02]  /*13ba0*/  FMNMX.FTZ R4, R91, R4, !PT ;  /* 0x000000045b047209 */ /* 0x000fe40007810000 */
[----:B------:R-:W-:Y:S02]  /*13bb0*/  ISETP.GT.AND P2, PT, R40, 0x11, !P2 ;  /* 0x000000112800780c */ /* 0x000fe40005744270 */
[----:B------:R-:W-:Y:S02]  /*13bc0*/  FMNMX.FTZ R4, R99, R4, !PT ;  /* 0x0000000463047209 */ /* 0x000fe40007810000 */
[----:B------:R-:W-:-:S02]  /*13bd0*/  ISETP.LT.OR P2, PT, R32, 0x12, P2 ;  /* 0x000000122000780c */ /* 0x000fc40001741670 */
[----:B------:R-:W-:Y:S02]  /*13be0*/  ISETP.NE.AND P5, PT, R67, RZ, PT ;  /* 0x000000ff4300720c */ /* 0x000fe40003fa5270 */
        /* <DEDUP_REMOVED lines=41> */
[C---:B------:R-:W-:Y:S02]  /*13e80*/  ISETP.GT.AND P2, PT, R40.reuse, 0x30, !P2 ;  /* 0x000000302800780c */ /* 0x040fe40005744270 */
[----:B------:R-:W-:Y:S01]  /*13e90*/  ISETP.GT.AND P4, PT, R40, RZ, !P4 ;  /* 0x000000ff2800720c */ /* 0x000fe20006784270 */
[----:B------:R-:W0:Y:S01]  /*13ea0*/  SHFL.BFLY PT, R5, R4, 0x2, 0x1f ;  /* 0x0c401f0004057f89 */ /* 0x000e2200000e0000 */
        /* <DEDUP_REMOVED lines=11> */
[C---:B------:R-:W-:Y:S02]  /*13f60*/  ISETP.GT.AND P3, PT, R40.reuse, 0x58, !P3 ;  /* 0x000000582800780c */ /* 0x040fe40005f64270 */
[----:B------:R-:W-:Y:S02]  /*13f70*/  ISETP.GT.AND P2, PT, R40, 0x38, !P2 ;  /* 0x000000382800780c */ /* 0x000fe40005744270 */
[----:B0-----:R-:W-:Y:S02]  /*13f80*/  FMNMX.FTZ R6, R4, R5, !PT ;  /* 0x0000000504067209 */ /* 0x001fe40007810000 */
[----:B------:R-:W-:Y:S02]  /*13f90*/  ISETP.LT.OR P2, PT, R32, 0x39, P2 ;  /* 0x000000392000780c */ /* 0x000fe40001741670 */
[----:B------:R-:W-:Y:S01]  /*13fa0*/  FMNMX.FTZ R4, R0, R45, !PT ;  /* 0x0000002d00047209 */ /* 0x000fe20007810000 */
[----:B------:R-:W0:Y:S01]  /*13fb0*/  SHFL.BFLY PT, R5, R6, 0x1, 0x1f ;  /* 0x0c201f0006057f89 */ /* 0x000e2200000e0000 */
        /* <DEDUP_REMOVED lines=28> */
[----:B0-----:R-:W-:Y:S02]  /*14180*/  FMNMX.FTZ R5, R6, R5, !PT ;  /* 0x0000000506057209 */ /* 0x001fe40007810000 */
[----:B------:R-:W-:Y:S02]  /*14190*/  FMNMX.FTZ R4, R71, R4, !PT ;  /* 0x0000000447047209 */ /* 0x000fe40007810000 */
[----:B------:R-:W-:Y:S01]  /*141a0*/  ISETP.LT.OR P2, PT, R32, 0x4a, P2 ;  /* 0x0000004a2000780c */ /* 0x000fe20001741670 */
[----:B------:R-:W-:Y:S01]  /*141b0*/  FMUL.FTZ R8, R5, R10 ;  /* 0x0000000a05087220 */ /* 0x000fe20000410000 */
[----:B------:R-:W-:-:S02]  /*141c0*/  FMNMX.FTZ R4, R73, R4, !PT ;  /* 0x0000000449047209 */ /* 0x000fc40007810000 */
[----:B------:R-:W-:Y:S02]  /*141d0*/  FSEL R83, R83, -INF , !P2 ;  /* 0xff80000053537808 */ /* 0x000fe40005000000 */
[----:B------:R-:W-:Y:S02]  /*141e0*/  FSETP.NEU.FTZ.AND P2, PT, R5, -INF , PT ;  /* 0xff8000000500780b */ /* 0x000fe40003f5d000 */
[----:B------:R-:W-:Y:S02]  /*141f0*/  ISETP.NE.AND P5, PT, R82, RZ, PT ;  /* 0x000000ff5200720c */ /* 0x000fe40003fa5270 */
[----:B------:R-:W-:Y:S02]  /*14200*/  FMNMX.FTZ R4, R75, R4, !PT ;  /* 0x000000044b047209 */ /* 0x000fe40007810000 */
[----:B------:R-:W-:Y:S02]  /*14210*/  FSEL R8, R8, RZ, P2 ;  /* 0x000000ff08087208 */ /* 0x000fe40001000000 */
[----:B------:R-:W-:-:S02]  /*14220*/  ISETP.GT.AND P2, PT, R40, 0x50, !P5 ;  /* 0x000000502800780c */ /* 0x000fc40006f44270 */
[----:B------:R-:W-:Y:S01]  /*14230*/  FMNMX.FTZ R4, R77, R4, !PT ;  /* 0x000000044d047209 */ /* 0x000fe20007810000 */
[-CC-:B------:R-:W-:Y:S01]  /*14240*/  FFMA.FTZ R14, R95, R10.reuse, -R8.reuse ;  /* 0x0000000a5f0e7223 */ /* 0x180fe20000010808 */
[----:B------:R-:W-:Y:S01]  /*14250*/  ISETP.LT.OR P2, PT, R32, 0x51, P2 ;  /* 0x000000512000780c */ /* 0x000fe20001741670 */
[-CC-:B------:R-:W-:Y:S01]  /*14260*/  FFMA.FTZ R154, R99, R10.reuse, -R8.reuse ;  /* 0x0000000a639a7223 */ /* 0x180fe20000010808 */
[----:B------:R-:W-:Y:S01]  /*14270*/  ISETP.NE.AND P6, PT, R64, RZ, PT ;  /* 0x000000ff4000720c */ /* 0x000fe20003fc5270 */
[--C-:B------:R-:W-:Y:S01]  /*14280*/  FFMA.FTZ R150, R61, R10, -R8.reuse ;  /* 0x0000000a3d967223 */ /* 0x100fe20000010808 */
[----:B------:R-:W-:Y:S01]  /*14290*/  FMNMX.FTZ R4, R79, R4, !PT ;  /* 0x000000044f047209 */ /* 0x000fe20007810000 */
[-CC-:B------:R-:W-:Y:S01]  /*142a0*/  FFMA.FTZ R156, R105, R10.reuse, -R8.reuse ;  /* 0x0000000a699c7223 */ /* 0x180fe20000010808 */
[----:B------:R-:W-:Y:S01]  /*142b0*/  FSEL R85, R85, -INF , !P2 ;  /* 0xff80000055557808 */ /* 0x000fe20005000000 */
[-CC-:B------:R-:W-:Y:S01]  /*142c0*/  FFMA.FTZ R87, R87, R10.reuse, -R8.reuse ;  /* 0x0000000a57577223 */ /* 0x180fe20000010808 */
[----:B------:R-:W-:Y:S01]  /*142d0*/  ISETP.GT.AND P2, PT, R40, 0x51, !P6 ;  /* 0x000000512800780c */ /* 0x000fe20007744270 */
[--C-:B------:R-:W-:Y:S01]  /*142e0*/  FFMA.FTZ R158, R103, R10, -R8.reuse ;  /* 0x0000000a679e7223 */ /* 0x100fe20000010808 */
[----:B------:R-:W-:Y:S01]  /*142f0*/  FMNMX.FTZ R6, R81, R4, !PT ;  /* 0x0000000451067209 */ /* 0x000fe20007810000 */
[----:B------:R-:W-:Y:S01]  /*14300*/  MUFU.EX2 R156, R156 ;  /* 0x0000009c009c7308 */ /* 0x000fe20000000800 */
[----:B------:R-:W-:Y:S01]  /*14310*/  ISETP.NE.AND P5, PT, R54, RZ, PT ;  /* 0x000000ff3600720c */ /* 0x000fe20003fa5270 */
[-CC-:B------:R-:W-:Y:S01]  /*14320*/  FFMA.FTZ R89, R89, R10.reuse, -R8.reuse ;  /* 0x0000000a59597223 */ /* 0x180fe20000010808 */
[----:B------:R-:W-:Y:S01]  /*14330*/  ISETP.LT.OR P2, PT, R32, 0x52, P2 ;  /* 0x000000522000780c */ /* 0x000fe20001741670 */
[--C-:B------:R-:W-:Y:S01]  /*14340*/  FFMA.FTZ R152, R101, R10, -R8.reuse ;  /* 0x0000000a65987223 */ /* 0x100fe20000010808 */
[----:B------:R-:W-:Y:S01]  /*14350*/  FMNMX.FTZ R6, R83, R6, !PT ;  /* 0x0000000653067209 */ /* 0x000fe20007810000 */
[-CC-:B------:R-:W-:Y:S01]  /*14360*/  FFMA.FTZ R91, R91, R10.reuse, -R8.reuse ;  /* 0x0000000a5b5b7223 */ /* 0x180fe20000010808 */
[----:B------:R-:W-:Y:S01]  /*14370*/  ISETP.GT.AND P4, PT, R40, 0x59, !P5 ;  /* 0x000000592800780c */ /* 0x000fe20006f84270 */
[----:B------:R-:W-:Y:S01]  /*14380*/  MUFU.EX2 R4, R14 ;  /* 0x0000000e00047308 */ /* 0x000fe20000000800 */
[----:B------:R-:W-:Y:S01]  /*14390*/  ISETP.LT.OR P3, PT, R32, 0x59, P3 ;  /* 0x000000592000780c */ /* 0x000fe20001f61670 */
[-CC-:B------:R-:W-:Y:S01]  /*143a0*/  FFMA.FTZ R138, R25, R10.reuse, -R8.reuse ;  /* 0x0000000a198a7223 */ /* 0x180fe20000010808 */
[----:B------:R-:W-:Y:S01]  /*143b0*/  FSEL R95, R20, -INF , !P2 ;  /* 0xff800000145f7808 */ /* 0x000fe20005000000 */
[--C-:B------:R-:W-:Y:S01]  /*143c0*/  FFMA.FTZ R20, R97, R10, -R8.reuse ;  /* 0x0000000a61147223 */ /* 0x100fe20000010808 */
[----:B------:R-:W-:Y:S01]  /*143d0*/  FMNMX.FTZ R6, R85, R6, !PT ;  /* 0x0000000655067209 */ /* 0x000fe20007810000 */
[-CC-:B------:R-:W-:Y:S01]  /*143e0*/  FFMA.FTZ R93, R93, R10.reuse, -R8.reuse ;  /* 0x0000000a5d5d7223 */ /* 0x180fe20000010808 */
[----:B------:R-:W-:Y:S01]  /*143f0*/  ISETP.LT.OR P4, PT, R32, 0x5a, P4 ;  /* 0x0000005a2000780c */ /* 0x000fe20002781670 */
[----:B------:R-:W-:Y:S01]  /*14400*/  MUFU.EX2 R87, R87 ;  /* 0x0000005700577308 */ /* 0x000fe20000000800 */
[----:B------:R-:W-:Y:S01]  /*14410*/  FSEL R97, R21, -INF , !P3 ;  /* 0xff80000015617808 */ /* 0x000fe20005800000 */
[--C-:B------:R-:W-:Y:S01]  /*14420*/  FFMA.FTZ R57, R57, R10, -R8.reuse ;  /* 0x0000000a39397223 */ /* 0x100fe20000010808 */
[----:B------:R-:W-:Y:S01]  /*14430*/  FMNMX.FTZ R6, R95, R6, !PT ;  /* 0x000000065f067209 */ /* 0x000fe20007810000 */
[-CC-:B------:R-:W-:Y:S01]  /*14440*/  FFMA.FTZ R144, R53, R10.reuse, -R8.reuse ;  /* 0x0000000a35907223 */ /* 0x180fe20000010808 */
[----:B------:R-:W-:Y:S01]  /*14450*/  FSEL R99, R24, -INF , !P4 ;  /* 0xff80000018637808 */ /* 0x000fe20006000000 */
[--C-:B------:R-:W-:Y:S01]  /*14460*/  FFMA.FTZ R49, R49, R10, -R8.reuse ;  /* 0x0000000a31317223 */ /* 0x100fe20000010808 */
[----:B------:R-:W-:Y:S01]  /*14470*/  FMNMX.FTZ R6, R97, R6, !PT ;  /* 0x0000000661067209 */ /* 0x000fe20007810000 */
[----:B------:R-:W-:Y:S01]  /*14480*/  MUFU.EX2 R158, R158 ;  /* 0x0000009e009e7308 */ /* 0x000fe20000000800 */
[----:B------:R-:W-:Y:S01]  /*14490*/  ISETP.NE.AND P5, PT, R9, 0x1, PT ;  /* 0x000000010900780c */ /* 0x000fe20003fa5270 */
[--C-:B------:R-:W-:Y:S01]  /*144a0*/  FFMA.FTZ R146, R43, R10, -R8.reuse ;  /* 0x0000000a2b927223 */ /* 0x100fe20000010808 */
[----:B------:R-:W-:Y:S01]  /*144b0*/  FMNMX.FTZ R6, R99, R6, !PT ;  /* 0x0000000663067209 */ /* 0x000fe20007810000 */
[-CC-:B------:R-:W-:Y:S01]  /*144c0*/  FFMA.FTZ R41, R41, R10.reuse, -R8.reuse ;  /* 0x0000000a29297223 */ /* 0x180fe20000010808 */
[-CC-:B------:R-:W-:Y:S01]  /*144d0*/  FFMA.FTZ R140, R39, R10.reuse, -R8.reuse ;  /* 0x0000000a278c7223 */ /* 0x180fe20000010808 */
[-CC-:B------:R-:W-:Y:S01]  /*144e0*/  FFMA.FTZ R37, R37, R10.reuse, -R8.reuse ;  /* 0x0000000a25257223 */ /* 0x180fe20000010808 */
[-CC-:B------:R-:W-:Y:S01]  /*144f0*/  FFMA.FTZ R142, R35, R10.reuse, -R8.reuse ;  /* 0x0000000a238e7223 */ /* 0x180fe20000010808 */
[----:B------:R-:W0:Y:S01]  /*14500*/  SHFL.BFLY PT, R61, R6, 0x2, 0x1f ;  /* 0x0c401f00063d7f89 */ /* 0x000e2200000e0000 */
[----:B------:R-:W-:Y:S01]  /*14510*/  MUFU.EX2 R89, R89 ;  /* 0x0000005900597308 */ /* 0x000fe20000000800 */
[-CC-:B------:R-:W-:Y:S01]  /*14520*/  FFMA.FTZ R33, R33, R10.reuse, -R8.reuse ;  /* 0x0000000a21217223 */ /* 0x180fe20000010808 */
[-CC-:B------:R-:W-:Y:S01]  /*14530*/  FFMA.FTZ R136, R31, R10.reuse, -R8.reuse ;  /* 0x0000000a1f887223 */ /* 0x180fe20000010808 */
[-CC-:B------:R-:W-:Y:S01]  /*14540*/  FFMA.FTZ R29, R29, R10.reuse, -R8.reuse ;  /* 0x0000000a1d1d7223 */ /* 0x180fe20000010808 */
[----:B------:R-:W-:Y:S01]  /*14550*/  FFMA.FTZ R25, R27, R10, -R8 ;  /* 0x0000000a1b197223 */ /* 0x000fe20000010808 */
[----:B------:R-:W1:Y:S01]  /*14560*/  @P5 LDC R38, c[0x0][0x44c] ;  /* 0x00011300ff265b82 */ /* 0x000e620000000800 */
[----:B------:R-:W-:-:S02]  /*14570*/  IMAD.MOV.U32 R27, RZ, RZ, R177 ;  /* 0x000000ffff1b7224 */ /* 0x000fc400078e00b1 */
[----:B------:R-:W-:Y:S05]  /*14580*/  MUFU.EX2 R152, R152 ;  /* 0x0000009800987308 */ /* 0x000fea0000000800 */
[----:B------:R-:W2:Y:S03]  /*14590*/  @P5 LDC R40, c[0x0][0x450] ;  /* 0x00011400ff285b82 */ /* 0x000ea60000000800 */
[----:B------:R-:W3:Y:S01]  /*145a0*/  MUFU.EX2 R21, R20 ;  /* 0x0000001400157308 */ /* 0x000ee20000000800 */
[----:B0-----:R-:W-:-:S07]  /*145b0*/  FMNMX.FTZ R61, R6, R61, !PT ;  /* 0x0000003d063d7209 */ /* 0x001fce0007810000 */
[----:B------:R-:W-:Y:S01]  /*145c0*/  MUFU.EX2 R91, R91 ;  /* 0x0000005b005b7308 */ /* 0x000fe20000000800 */
[----:B------:R-:W0:Y:S01]  /*145d0*/  SHFL.BFLY PT, R6, R61, 0x1, 0x1f ;  /* 0x0c201f003d067f89 */ /* 0x000e2200000e0000 */
[----:B-1----:R-:W-:-:S06]  /*145e0*/  @P5 IMAD.HI.U32 R31, R177, R38, RZ ;  /* 0x00000026b11f5227 */ /* 0x002fcc00078e00ff */
[----:B------:R-:W-:Y:S01]  /*145f0*/  MUFU.EX2 R154, R154 ;  /* 0x0000009a009a7308 */ /* 0x000fe20000000800 */
[----:B--2---:R-:W-:Y:S02]  /*14600*/  @P5 SHF.R.U32.HI R27, RZ, R40, R31 ;  /* 0x00000028ff1b5219 */ /* 0x004fe4000001161f */
[----:B------:R-:W-:-:S05]  /*14610*/  ISETP.GE.AND P5, PT, R13, 0x1, PT ;  /* 0x000000010d00780c */ /* 0x000fca0003fa6270 */
[----:B------:R-:W-:Y:S01]  /*14620*/  MUFU.EX2 R93, R93 ;  /* 0x0000005d005d7308 */ /* 0x000fe20000000800 */
[----:B------:R-:W-:Y:S01]  /*14630*/  IMAD.IADD R27, R148, 0x1, R27 ;  /* 0x00000001941b7824 */ /* 0x000fe200078e021b */
[----:B---3--:R-:W-:-:S03]  /*14640*/  F2FP.F16.F32.PACK_AB R148, R21, R4 ;  /* 0x000000041594723e */ /* 0x008fc600000000ff */
[----:B------:R-:W-:-:S03]  /*14650*/  IMAD.IADD R12, R27, 0x1, R12 ;  /* 0x000000011b0c7824 */ /* 0x000fc600078e020c */
[----:B------:R-:W-:Y:S01]  /*14660*/  MUFU.EX2 R150, R150 ;  /* 0x0000009600967308 */ /* 0x000fe20000000800 */
[----:B0-----:R-:W-:-:S04]  /*14670*/  FMNMX.FTZ R6, R61, R6, !PT ;  /* 0x000000063d067209 */ /* 0x001fc80007810000 */
[C---:B------:R-:W-:Y:S01]  /*14680*/  FSETP.NEU.FTZ.AND P2, PT, R6.reuse, -INF , PT ;  /* 0xff8000000600780b */ /* 0x040fe20003f5d000 */
[----:B------:R-:W-:Y:S02]  /*14690*/  FMUL.FTZ R14, R6, R10 ;  /* 0x0000000a060e7220 */ /* 0x000fe40000410000 */
[----:B------:R-:W-:Y:S03]  /*146a0*/  MUFU.EX2 R57, R57 ;  /* 0x0000003900397308 */ /* 0x000fe60000000800 */
[----:B------:R-:W-:-:S05]  /*146b0*/  FSEL R14, R14, RZ, P2 ;  /* 0x000000ff0e0e7208 */ /* 0x000fca0001000000 */
        /* <DEDUP_REMOVED lines=24> */
[----:B------:R-:W1:Y:S01]  /*14840*/  MUFU.EX2 R3, R3 ;  /* 0x0000000300037308 */ /* 0x000e620000000800 */
[-CC-:B------:R-:W-:Y:S01]  /*14850*/  FFMA.FTZ R95, R95, R10.reuse, -R14.reuse ;  /* 0x0000000a5f5f7223 */ /* 0x180fe2000001080e */
[-CC-:B------:R-:W-:Y:S01]  /*14860*/  FFMA.FTZ R97, R97, R10.reuse, -R14.reuse ;  /* 0x0000000a61617223 */ /* 0x180fe2000001080e */
[----:B------:R-:W-:-:S05]  /*14870*/  FFMA.FTZ R99, R99, R10, -R14 ;  /* 0x0000000a63637223 */ /* 0x000fca000001080e */
[----:B------:R2:W-:Y:S08]  /*14880*/  MUFU.EX2 R20, R11 ;  /* 0x0000000b00147308 */ /* 0x0005f00000000800 */
[----:B------:R-:W3:Y:S01]  /*14890*/  MUFU.EX2 R8, R47 ;  /* 0x0000002f00087308 */ /* 0x000ee20000000800 */
[----:B--2---:R-:W-:Y:S01]  /*148a0*/  FADD.FTZ R11, R156, R87 ;  /* 0x000000579c0b7221 */ /* 0x004fe20000010000 */
[----:B------:R-:W-:-:S03]  /*148b0*/  F2FP.F16.F32.PACK_AB R156, R87, R156 ;  /* 0x0000009c579c723e */ /* 0x000fc600000000ff */
[----:B------:R-:W-:Y:S01]  /*148c0*/  FADD.FTZ R32, R158, R11 ;  /* 0x0000000b9e207221 */ /* 0x000fe20000010000 */
[C---:B------:R-:W-:Y:S02]  /*148d0*/  F2FP.F16.F32.PACK_AB R158, R89.reuse, R158 ;  /* 0x0000009e599e723e */ /* 0x040fe400000000ff */
[----:B------:R-:W2:Y:S01]  /*148e0*/  MUFU.EX2 R51, R51 ;  /* 0x0000003300337308 */ /* 0x000ea20000000800 */
[----:B------:R-:W-:Y:S01]  /*148f0*/  FADD.FTZ R11, R89, R32 ;  /* 0x00000020590b7221 */ /* 0x000fe20000010000 */
[----:B0-----:R-:W-:Y:S01]  /*14900*/  FADD.FTZ R32, R157, R0 ;  /* 0x000000009d207221 */ /* 0x001fe20000010000 */
[----:B------:R-:W-:Y:S02]  /*14910*/  F2FP.F16.F32.PACK_AB R157, R0, R157 ;  /* 0x0000009d009d723e */ /* 0x000fe400000000ff */
[----:B------:R-:W-:Y:S01]  /*14920*/  FADD.FTZ R34, R152, R11 ;  /* 0x0000000b98227221 */ /* 0x000fe20000010000 */
[----:B-1----:R-:W-:Y:S01]  /*14930*/  FADD.FTZ R11, R3, R32 ;  /* 0x00000020030b7221 */ /* 0x002fe20000010000 */
[----:B------:R-:W-:Y:S01]  /*14940*/  F2FP.F16.F32.PACK_AB R152, R91, R152 ;  /* 0x000000985b98723e */ /* 0x000fe200000000ff */
[----:B------:R-:W-:Y:S01]  /*14950*/  MUFU.EX2 R55, R55 ;  /* 0x0000003700377308 */ /* 0x000fe20000000800 */
[----:B---3--:R-:W-:-:S07]  /*14960*/  F2FP.F16.F32.PACK_AB R159, R8, R3 ;  /* 0x00000003089f723e */ /* 0x008fce00000000ff */
[----:B------:R0:W1:Y:S01]  /*14970*/  MUFU.EX2 R24, R15 ;  /* 0x0000000f00187308 */ /* 0x0000620000000800 */
[----:B--2---:R-:W-:-:S07]  /*14980*/  F2FP.F16.F32.PACK_AB R153, R20, R51 ;  /* 0x000000331499723e */ /* 0x004fce00000000ff */
[----:B------:R-:W2:Y:S01]  /*14990*/  MUFU.EX2 R59, R59 ;  /* 0x0000003b003b7308 */ /* 0x000ea20000000800 */
[----:B0-----:R-:W-:Y:S01]  /*149a0*/  FADD.FTZ R15, R91, R34 ;  /* 0x000000225b0f7221 */ /* 0x001fe20000010000 */
[----:B------:R-:W-:Y:S01]  /*149b0*/  FADD.FTZ R34, R8, R11 ;  /* 0x0000000b08227221 */ /* 0x000fe20000010000 */
[----:B------:R-:W-:Y:S02]  /*149c0*/  IADD3 R8, R2, -0x2, RZ ;  /* 0xfffffffe02087810 */ /* 0x000fe40007ffe0ff */
[----:B------:R-:W-:Y:S01]  /*149d0*/  FADD.FTZ R36, R154, R15 ;  /* 0x0000000f9a247221 */ /* 0x000fe20000010000 */
[----:B------:R-:W-:Y:S01]  /*149e0*/  FADD.FTZ R11, R51, R34 ;  /* 0x00000022330b7221 */ /* 0x000fe20000010000 */
[C---:B------:R-:W-:Y:S01]  /*149f0*/  F2FP.F16.F32.PACK_AB R154, R93.reuse, R154 ;  /* 0x0000009a5d9a723e */ /* 0x040fe200000000ff */
[----:B------:R-:W0:Y:S01]  /*14a00*/  MUFU.EX2 R26, R63 ;  /* 0x0000003f001a7308 */ /* 0x000e220000000800 */
[----:B------:R-:W-:Y:S01]  /*14a10*/  FADD.FTZ R15, R93, R36 ;  /* 0x000000245d0f7221 */ /* 0x000fe20000010000 */
[----:B------:R-:W-:Y:S01]  /*14a20*/  FADD.FTZ R34, R20, R11 ;  /* 0x0000000b14227221 */ /* 0x000fe20000010000 */
[----:B-1----:R-:W-:-:S02]  /*14a30*/  F2FP.F16.F32.PACK_AB R155, R24, R55 ;  /* 0x00000037189b723e */ /* 0x002fc400000000ff */
[----:B------:R-:W-:Y:S01]  /*14a40*/  FADD.FTZ R36, R4, R15 ;  /* 0x0000000f04247221 */ /* 0x000fe20000010000 */
[----:B------:R-:W-:Y:S02]  /*14a50*/  FADD.FTZ R11, R55, R34 ;  /* 0x00000022370b7221 */ /* 0x000fe40000010000 */
[----:B------:R-:W1:Y:S01]  /*14a60*/  MUFU.EX2 R65, R65 ;  /* 0x0000004100417308 */ /* 0x000e620000000800 */
[----:B------:R-:W-:Y:S01]  /*14a70*/  FADD.FTZ R15, R21, R36 ;  /* 0x00000024150f7221 */ /* 0x000fe20000010000 */
[----:B------:R-:W-:-:S03]  /*14a80*/  FADD.FTZ R36, R24, R11 ;  /* 0x0000000b18247221 */ /* 0x000fc60000010000 */
[----:B------:R-:W-:Y:S01]  /*14a90*/  FADD.FTZ R38, R150, R15 ;  /* 0x0000000f96267221 */ /* 0x000fe20000010000 */
[----:B--2---:R-:W-:Y:S01]  /*14aa0*/  FADD.FTZ R11, R59, R36 ;  /* 0x000000243b0b7221 */ /* 0x004fe20000010000 */
[C---:B------:R-:W-:Y:S01]  /*14ab0*/  F2FP.F16.F32.PACK_AB R150, R57.reuse, R150 ;  /* 0x000000963996723e */ /* 0x040fe200000000ff */
[----:B------:R-:W2:Y:S01]  /*14ac0*/  MUFU.EX2 R49, R49 ;  /* 0x0000003100317308 */ /* 0x000ea20000000800 */
[----:B------:R-:W-:Y:S01]  /*14ad0*/  FADD.FTZ R15, R57, R38 ;  /* 0x00000026390f7221 */ /* 0x000fe20000010000 */
[C---:B0-----:R-:W-:Y:S01]  /*14ae0*/  FADD.FTZ R36, R26.reuse, R11 ;  /* 0x0000000b1a247221 */ /* 0x041fe20000010000 */
[----:B------:R-:W-:Y:S02]  /*14af0*/  F2FP.F16.F32.PACK_AB R149, R26, R59 ;  /* 0x0000003b1a95723e */ /* 0x000fe400000000ff */
[----:B------:R-:W-:-:S03]  /*14b00*/  FADD.FTZ R38, R144, R15 ;  /* 0x0000000f90267221 */ /* 0x000fc60000010000 */
        /* <DEDUP_REMOVED lines=47> */
[----:B-----5:R-:W-:-:S06]  /*14e00*/  F2FP.F16.F32.PACK_AB R143, R14, R81 ;  /* 0x000000510e8f723e */ /* 0x020fcc00000000ff */
[----:B------:R-:W1:Y:S01]  /*14e10*/  MUFU.EX2 R138, R138 ;  /* 0x0000008a008a7308 */ /* 0x000e620000000800 */
[----:B--2---:R-:W-:-:S07]  /*14e20*/  FADD.FTZ R3, R85, R40 ;  /* 0x0000002855037221 */ /* 0x004fce0000010000 */
[----:B------:R-:W2:Y:S01]  /*14e30*/  MUFU.EX2 R97, R97 ;  /* 0x0000006100617308 */ /* 0x000ea20000000800 */
[C---:B0-----:R-:W-:Y:S01]  /*14e40*/  FADD.FTZ R0, R36.reuse, R3 ;  /* 0x0000000324007221 */ /* 0x041fe20000010000 */
[----:B------:R-:W-:-:S06]  /*14e50*/  F2FP.F16.F32.PACK_AB R137, R36, R85 ;  /* 0x000000552489723e */ /* 0x000fcc00000000ff */
[----:B------:R-:W0:Y:S01]  /*14e60*/  MUFU.EX2 R25, R25 ;  /* 0x0000001900197308 */ /* 0x000e220000000800 */
[----:B-1----:R-:W-:-:S07]  /*14e70*/  FADD.FTZ R4, R138, R15 ;  /* 0x0000000f8a047221 */ /* 0x002fce0000010000 */
[----:B------:R-:W1:Y:S01]  /*14e80*/  MUFU.EX2 R38, R99 ;  /* 0x0000006300267308 */ /* 0x000e620000000800 */
[----:B--2---:R-:W-:Y:S01]  /*14e90*/  FADD.FTZ R3, R97, R0 ;  /* 0x0000000061037221 */ /* 0x004fe20000010000 */
[C---:B0-----:R-:W-:Y:S01]  /*14ea0*/  FADD.FTZ R4, R25.reuse, R4 ;  /* 0x0000000419047221 */ /* 0x041fe20000010000 */
[----:B------:R-:W-:Y:S02]  /*14eb0*/  F2FP.F16.F32.PACK_AB R138, R25, R138 ;  /* 0x0000008a198a723e */ /* 0x000fe400000000ff */
[C---:B-1----:R-:W-:Y:S01]  /*14ec0*/  FADD.FTZ R3, R38.reuse, R3 ;  /* 0x0000000326037221 */ /* 0x042fe20000010000 */
[----:B------:R-:W-:Y:S01]  /*14ed0*/  F2FP.F16.F32.PACK_AB R139, R38, R97 ;  /* 0x00000061268b723e */ /* 0x000fe200000000ff */
[----:B------:R-:W-:Y:S06]  /*14ee0*/  @!P5 BRA `(.L_x_1856) ;  /* 0x000000000048d947 */ /* 0x000fec0003800000 */
        /* <DEDUP_REMOVED lines=11> */
.L_x_1858:
[----:B------:R-:W-:-:S13]  /*14fa0*/  ISETP.NE.AND P2, PT, R13, 0x1, PT ;  /* 0x000000010d00780c */ /* 0x000fda0003f45270 */
[----:B------:R-:W0:Y:S02]  /*14fb0*/  @P2 LDC.64 R14, c[0x0][0x9e8] ;  /* 0x00027a00ff0e2b82 */ /* 0x000e240000000a00 */
[----:B0-----:R-:W-:-:S05]  /*14fc0*/  @P2 IMAD.HI.U32 R2, R0, R14, RZ ;  /* 0x0000000e00022227 */ /* 0x001fca00078e00ff */
[----:B------:R-:W-:-:S07]  /*14fd0*/  @P2 SHF.R.U32.HI R0, RZ, R15, R2 ;  /* 0x0000000fff002219 */ /* 0x000fce0000011602 */
.L_x_1859:
[----:B------:R-:W-:Y:S05]  /*14fe0*/  BSYNC B0 ;  /* 0x0000000000007941 */ /* 0x000fea0003800000 */
.L_x_1857:
[----:B------:R-:W-:-:S05]  /*14ff0*/  IMAD R13, R0, R13, R13 ;  /* 0x0000000d000d7224 */ /* 0x000fca00078e020d */
[----:B------:R-:W-:-:S07]  /*15000*/  VIMNMX R12, R12, R13, PT ;  /* 0x0000000d0c0c7248 */ /* 0x000fce0003fe0100 */
.L_x_1856:
[----:B------:R-:W-:Y:S01]  /*15010*/  IMAD.HI R12, R12, 0x2aaaaaab, RZ ;  /* 0x2aaaaaab0c0c7827 */ /* 0x000fe200078e02ff */
[----:B------:R-:W-:Y:S01]  /*15020*/  ULDC UR46, c[0x0][0x9e4] ;  /* 0x00027900002e7ab9 */ /* 0x000fe20000000800 */
[----:B------:R-:W-:Y:S01]  /*15030*/  ULDC UR39, c[0x0][0x9e4] ;  /* 0x0002790000277ab9 */ /* 0x000fe20000000800 */
[----:B------:R-:W-:Y:S01]  /*15040*/  ULDC UR50, c[0x0][0x9d8] ;  /* 0x0002760000327ab9 */ /* 0x000fe20000000800 */
[----:B------:R-:W-:Y:S01]  /*15050*/  ULDC UR55, c[0x0][0x9d8] ;  /* 0x0002760000377ab9 */ /* 0x000fe20000000800 */
[----:B------:R-:W-:Y:S01]  /*15060*/  SHF.R.U32.HI R11, RZ, 0x1f, R12 ;  /* 0x0000001fff0b7819 */ /* 0x000fe2000001160c */
[----:B------:R-:W-:Y:S01]  /*15070*/  ULDC UR51, c[0x0][0x9d8] ;  /* 0x0002760000337ab9 */ /* 0x000fe20000000800 */
[----:B------:R-:W-:Y:S01]  /*15080*/  ULDC UR38, c[0x0][0x988] ;  /* 0x0002620000267ab9 */ /* 0x000fe20000000800 */
[----:B------:R-:W-:Y:S01]  /*15090*/  ULDC UR43, c[0x0][0x988] ;  /* 0x00026200002b7ab9 */ /* 0x000fe20000000800 */
[----:B------:R-:W-:Y:S01]  /*150a0*/  LEA.HI.SX32 R14, R12, R11, 0x1c ;  /* 0x0000000b0c0e7211 */ /* 0x000fe200078fe2ff */
[----:B------:R-:W-:Y:S01]  /*150b0*/  ULDC UR42, c[0x0][0x988] ;  /* 0x00026200002a7ab9 */ /* 0x000fe20000000800 */
[----:B------:R-:W-:Y:S01]  /*150c0*/  ULDC UR54, c[0x0][0x9e0] ;  /* 0x0002780000367ab9 */ /* 0x000fe20000000800 */
[----:B------:R-:W-:Y:S01]  /*150d0*/  ULDC UR47, c[0x0][0x9e0] ;  /* 0x00027800002f7ab9 */ /* 0x000fe20000000800 */
[----:B------:R-:W-:Y:S01]  /*150e0*/  VIMNMX R14, R179, R14, !PT ;  /* 0x0000000eb30e7248 */ /* 0x000fe20007fe0100 */
[----:B------:R-:W-:Y:S01]  /*150f0*/  BSSY B0, `(.L_x_1860) ;  /* 0x000039c000007945 */ /* 0x000fe20003800000 */
[----:B------:R-:W-:Y:S01]  /*15100*/  IMAD.MOV.U32 R2, RZ, RZ, 0x3f800000 ;  /* 0x3f800000ff027424 */ /* 0x000fe200078e00ff */
[----:B------:R-:W-:-:S02]  /*15110*/  MOV R0, 0x3f800000 ;  /* 0x3f80000000007802 */ /* 0x000fc40000000f00 */
[----:B------:R-:W-:Y:S02]  /*15120*/  CS2R R86, SRZ ;  /* 0x0000000000567805 */ /* 0x000fe4000001ff00 */
[----:B------:R-:W-:Y:S02]  /*15130*/  ISETP.GE.AND P2, PT, R8, R14, PT ;  /* 0x0000000e0800720c */ /* 0x000fe40003f46270 */
        /* <DEDUP_REMOVED lines=31> */
[----:B------:R-:W-:Y:S06]  /*15330*/  @!P2 BRA `(.L_x_1861) ;  /* 0x0000003400dca947 */ /* 0x000fec0003800000 */
[----:B------:R-:W-:Y:S01]  /*15340*/  BSSY B1, `(.L_x_1862) ;  /* 0x0000372000017945 */ /* 0x000fe20003800000 */
[----:B------:R-:W-:Y:S02]  /*15350*/  IMAD.MOV.U32 R2, RZ, RZ, 0x3f800000 ;  /* 0x3f800000ff027424 */ /* 0x000fe400078e00ff */
[----:B------:R-:W-:-:S07]  /*15360*/  IMAD.MOV.U32 R87, RZ, RZ, RZ ;  /* 0x000000ffff577224 */ /* 0x000fce00078e00ff */
.L_x_1881:
[----:B------:R-:W-:-:S05]  /*15370*/  VIADD R15, R22, 0x1 ;  /* 0x00000001160f7836 */ /* 0x000fca0000000000 */
[----:B------:R-:W-:-:S04]  /*15380*/  ISETP.NE.AND P2, PT, R15, 0x2, PT ;  /* 0x000000020f00780c */ /* 0x000fc80003f45270 */
[----:B------:R-:W-:Y:S02]  /*15390*/  SEL R20, RZ, 0x1, P2 ;  /* 0x00000001ff147807 */ /* 0x000fe40001000000 */
[----:B------:R-:W-:Y:S02]  /*153a0*/  SEL R15, R15, RZ, P2 ;  /* 0x000000ff0f0f7207 */ /* 0x000fe40001000000 */
[----:B------:R-:W-:Y:S01]  /*153b0*/  LOP3.LUT R20, R23, R20, RZ, 0x3c, !PT ;  /* 0x0000001417147212 */ /* 0x000fe200078e3cff */
[----:B------:R-:W-:Y:S06]  /*153c0*/  @!P0 BRA `(.L_x_1863) ;  /* 0x0000000000048947 */ /* 0x000fec0003800000 */
[----:B------:R-:W-:Y:S01]  /*153d0*/  BPT.TRAP 0x1 ;  /* 0x000000040000795c */ /* 0x000fe20000300000 */
.L_x_1863:
[----:B------:R-:W-:Y:S01]  /*153e0*/  IMAD R21, R15, 0x8, R16 ;  /* 0x000000080f157824 */ /* 0x000fe200078e0210 */
[----:B------:R-:W-:-:S04]  /*153f0*/  SHF.L.U32 R12, R20, 0x1f, RZ ;  /* 0x0000001f140c7819 */ /* 0x000fc800000006ff */
[----:B------:R0:W1:Y:S01]  /*15400*/  SYNCS.PHASECHK.TRANS64.TRYWAIT P2, [R21+URZ+0x2a830], R12 ;  /* 0x02a8300c150075a7 */ /* 0x000062000804017f */
[----:B------:R-:W-:Y:S05]  /*15410*/  @!P0 BRA `(.L_x_1864) ;  /* 0x0000000000048947 */ /* 0x000fea0003800000 */
[----:B------:R-:W-:Y:S01]  /*15420*/  BPT.TRAP 0x1 ;  /* 0x000000040000795c */ /* 0x000fe20000300000 */
.L_x_1864:
[----:B------:R-:W-:Y:S01]  /*15430*/  BSSY B2, `(.L_x_1865) ;  /* 0x0000006000027945 */ /* 0x000fe20003800000 */
[----:B------:R-:W-:Y:S01]  /*15440*/  IMAD R10, R15, 0x900, R7 ;  /* 0x000009000f0a7824 */ /* 0x000fe200078e0207 */
[----:B------:R-:W-:Y:S02]  /*15450*/  MOV R11, 0x40000040 ;  /* 0x40000040000b7802 */ /* 0x000fe40000000f00 */
[----:B-1----:R-:W-:Y:S05]  /*15460*/  @P2 BRA `(.L_x_1866) ;  /* 0x0000000000082947 */ /* 0x002fea0003800000 */
[----:B------:R-:W1:Y:S02]  /*15470*/  SYNCS.PHASECHK.TRANS64.TRYWAIT P2, [R21+URZ+0x2a830], R12 ;  /* 0x02a8300c150075a7 */ /* 0x000e64000804017f */
[----:B-1----:R-:W-:Y:S05]  /*15480*/  @!P2 BRA `(.L_x_1867) ;  /* 0x000001500088a947 */ /* 0x002fea0003800000 */
.L_x_1866:
[----:B------:R-:W-:Y:S05]  /*15490*/  BSYNC B2 ;  /* 0x0000000000027941 */ /* 0x000fea0003800000 */
.L_x_1865:
[----:B------:R-:W2:Y:S04]  /*154a0*/  LDL.64 R88, [R1+0x38] ;  /* 0x0000380001587983 */ /* 0x000ea80000100a00 */
[----:B------:R-:W3:Y:S04]  /*154b0*/  LDL.64 R218, [R1+0x30] ;  /* 0x0000300001da7983 */ /* 0x000ee80000100a00 */
[----:B------:R-:W4:Y:S01]  /*154c0*/  LDL.64 R216, [R1+0x28] ;  /* 0x0000280001d87983 */ /* 0x000f220000100a00 */
[----:B------:R-:W-:-:S03]  /*154d0*/  R2UR UR6, R10 ;  /* 0x000000000a0672ca */ /* 0x000fc600000e0000 */
[----:B------:R-:W5:Y:S01]  /*154e0*/  LDL.64 R214, [R1+0x20] ;  /* 0x0000200001d67983 */ /* 0x000f620000100a00 */
[----:B------:R-:W-:Y:S01]  /*154f0*/  R2UR UR7, R11 ;  /* 0x000000000b0772ca */ /* 0x000fe200000e0000 */
[----:B01----:R-:W-:Y:S02]  /*15500*/  VIADD R12, R10, 0x2 ;  /* 0x000000020a0c7836 */ /* 0x003fe40000000000 */
[----:B------:R-:W-:Y:S01]  /*15510*/  IMAD.MOV.U32 R13, RZ, RZ, 0x40000040 ;  /* 0x40000040ff0d7424 */ /* 0x000fe200078e00ff */
[----:B------:R-:W5:Y:S04]  /*15520*/  LDL.64 R212, [R1+0x18] ;  /* 0x0000180001d47983 */ /* 0x000f680000100a00 */
[----:B------:R-:W5:Y:S04]  /*15530*/  LDL.64 R210, [R1+0x10] ;  /* 0x0000100001d27983 */ /* 0x000f680000100a00 */
[----:B------:R-:W5:Y:S01]  /*15540*/  LDL.64 R198, [R1+0x8] ;  /* 0x0000080001c67983 */ /* 0x000f620000100a00 */
[----:B--2---:R-:W-:-:S02]  /*15550*/  R2UR UR4, R88 ;  /* 0x00000000580472ca */ /* 0x004fc400000e0000 */
[----:B------:R-:W-:Y:S02]  /*15560*/  R2UR UR5, R89 ;  /* 0x00000000590572ca */ /* 0x000fe400000e0000 */
[----:B------:R-:W-:-:S11]  /*15570*/  WARPGROUP.ARRIVE ;  /* 0x00000000000079c5 */ /* 0x000fd60000000000 */
[----:B------:R-:W-:Y:S01]  /*15580*/  HGMMA.64x96x16.F32 R88, gdesc[UR4], RZ, !UPT, gsb0 ;  /* 0x01600000045879f0 */ /* 0x000fe2000c0008ff */
[----:B------:R-:W-:Y:S02]  /*15590*/  R2UR UR6, R12 ;  /* 0x000000000c0672ca */ /* 0x000fe400000e0000 */
[----:B------:R-:W-:Y:S02]  /*155a0*/  R2UR UR7, R13 ;  /* 0x000000000d0772ca */ /* 0x000fe400000e0000 */
[----:B---3--:R-:W-:Y:S02]  /*155b0*/  R2UR UR4, R218 ;  /* 0x00000000da0472ca */ /* 0x008fe400000e0000 */
[----:B------:R-:W-:Y:S01]  /*155c0*/  R2UR UR5, R219 ;  /* 0x00000000db0572ca */ /* 0x000fe200000e0000 */
[----:B------:R-:W-:Y:S02]  /*155d0*/  VIADD R12, R10, 0x4 ;  /* 0x000000040a0c7836 */ /* 0x000fe40000000000 */
[----:B------:R-:W-:Y:S01]  /*155e0*/  IMAD.MOV.U32 R13, RZ, RZ, 0x40000040 ;  /* 0x40000040ff0d7424 */ /* 0x000fe200078e00ff */
[----:B------:R-:W-:-:S02]  /*155f0*/  WARPGROUP.DEPBAR.LE gsb0, 0x0 ;  /* 0x00008000000079c5 */ /* 0x000fc40000010000 */
[----:B------:R-:W-:-:S07]  /*15600*/  WARPGROUP.ARRIVE ;  /* 0x00000000000079c5 */ /* 0x000fce0000000000 */
[----:B------:R-:W-:Y:S01]  /*15610*/  HGMMA.64x96x16.F32 R88, gdesc[UR4], R88, gsb0 ;  /* 0x01600000045879f0 */ /* 0x000fe20008000858 */
[----:B------:R-:W-:Y:S02]  /*15620*/  R2UR UR6, R12 ;  /* 0x000000000c0672ca */ /* 0x000fe400000e0000 */
[----:B------:R-:W-:Y:S02]  /*15630*/  R2UR UR7, R13 ;  /* 0x000000000d0772ca */ /* 0x000fe400000e0000 */
[----:B----4-:R-:W-:Y:S02]  /*15640*/  R2UR UR4, R216 ;  /* 0x00000000d80472ca */ /* 0x010fe400000e0000 */
[----:B------:R-:W-:Y:S01]  /*15650*/  R2UR UR5, R217 ;  /* 0x00000000d90572ca */ /* 0x000fe200000e0000 */
[----:B------:R-:W-:Y:S01]  /*15660*/  IMAD.MOV.U32 R13, RZ, RZ, 0x40000040 ;  /* 0x40000040ff0d7424 */ /* 0x000fe200078e00ff */
[----:B------:R-:W-:Y:S01]  /*15670*/  IADD3 R12, R10, 0x6, RZ ;  /* 0x000000060a0c7810 */ /* 0x000fe20007ffe0ff */
[----:B------:R-:W-:-:S02]  /*15680*/  WARPGROUP.DEPBAR.LE gsb0, 0x0 ;  /* 0x00008000000079c5 */ /* 0x000fc40000010000 */
[----:B------:R-:W-:-:S08]  /*15690*/  WARPGROUP.ARRIVE ;  /* 0x00000000000079c5 */ /* 0x000fd00000000000 */
[----:B------:R-:W-:Y:S01]  /*156a0*/  HGMMA.64x96x16.F32 R88, gdesc[UR4], R88, gsb0 ;  /* 0x01600000045879f0 */ /* 0x000fe20008000858 */
[----:B------:R-:W-:Y:S02]  /*156b0*/  R2UR UR6, R12 ;  /* 0x000000000c0672ca */ /* 0x000fe400000e0000 */
[----:B------:R-:W-:Y:S02]  /*156c0*/  R2UR UR7, R13 ;  /* 0x000000000d0772ca */ /* 0x000fe400000e0000 */
[----:B-----5:R-:W-:Y:S02]  /*156d0*/  R2UR UR4, R214 ;  /* 0x00000000d60472ca */ /* 0x020fe400000e0000 */
        /* <DEDUP_REMOVED lines=8> */
[----:B------:R-:W-:Y:S02]  /*15760*/  R2UR UR4, R212 ;  /* 0x00000000d40472ca */ /* 0x000fe400000e0000 */
[----:B------:R-:W-:Y:S01]  /*15770*/  R2UR UR5, R213 ;  /* 0x00000000d50572ca */ /* 0x000fe200000e0000 */
[----:B------:R-:W-:Y:S01]  /*15780*/  VIADD R12, R10, 0x302 ;  /* 0x000003020a0c7836 */ /* 0x000fe20000000000 */
[----:B------:R-:W-:Y:S01]  /*15790*/  MOV R13, 0x40000040 ;  /* 0x40000040000d7802 */ /* 0x000fe20000000f00 */
[----:B------:R-:W-:-:S02]  /*157a0*/  WARPGROUP.DEPBAR.LE gsb0, 0x0 ;  /* 0x00008000000079c5 */ /* 0x000fc40000010000 */
[----:B------:R-:W-:-:S08]  /*157b0*/  WARPGROUP.ARRIVE ;  /* 0x00000000000079c5 */ /* 0x000fd00000000000 */
[----:B------:R-:W-:Y:S01]  /*157c0*/  HGMMA.64x96x16.F32 R88, gdesc[UR4], R88, gsb0 ;  /* 0x01600000045879f0 */ /* 0x000fe20008000858 */
[----:B------:R-:W-:Y:S02]  /*157d0*/  R2UR UR6, R12 ;  /* 0x000000000c0672ca */ /* 0x000fe400000e0000 */
[----:B------:R-:W-:Y:S02]  /*157e0*/  R2UR UR7, R13 ;  /* 0x000000000d0772ca */ /* 0x000fe400000e0000 */
[----:B------:R-:W-:Y:S02]  /*157f0*/  R2UR UR4, R210 ;  /* 0x00000000d20472ca */ /* 0x000fe400000e0000 */
        /* <DEDUP_REMOVED lines=16> */
[----:B------:R-:W-:Y:S01]  /*15900*/  R2UR UR7, R13 ;  /* 0x000000000d0772ca */ /* 0x000fe200000e0000 */
[----:B------:R-:W-:Y:S01]  /*15910*/  UMOV UR4, UR52 ;  /* 0x0000003400047c82 */ /* 0x000fe20008000000 */
[----:B------:R-:W-:Y:S01]  /*15920*/  UMOV UR5, UR53 ;  /* 0x0000003500057c82 */ /* 0x000fe20008000000 */
[----:B------:R-:W-:Y:S01]  /*15930*/  IMAD.MOV.U32 R13, RZ, RZ, 0x40000040 ;  /* 0x40000040ff0d7424 */ /* 0x000fe200078e00ff */
[----:B------:R-:W-:Y:S01]  /*15940*/  IADD3 R12, R10, 0x600, RZ ;  /* 0x000006000a0c7810 */ /* 0x000fe20007ffe0ff */
[----:B------:R-:W-:Y:S02]  /*15950*/  WARPGROUP.DEPBAR.LE gsb0, 0x0 ;  /* 0x00008000000079c5 */ /* 0x000fe40000010000 */
[----:B------:R-:W-:-:S06]  /*15960*/  WARPGROUP.ARRIVE ;  /* 0x00000000000079c5 */ /* 0x000fcc0000000000 */
[----:B------:R-:W-:Y:S01]  /*15970*/  HGMMA.64x96x16.F32 R88, gdesc[UR4], R88, gsb0 ;  /* 0x01600000045879f0 */ /* 0x000fe20008000858 */
[----:B------:R-:W-:Y:S02]  /*15980*/  R2UR UR6, R12 ;  /* 0x000000000c0672ca */ /* 0x000fe400000e0000 */
[----:B------:R-:W-:Y:S01]  /*15990*/  R2UR UR7, R13 ;  /* 0x000000000d0772ca */ /* 0x000fe200000e0000 */
[----:B------:R-:W-:Y:S01]  /*159a0*/  UMOV UR4, UR48 ;  /* 0x0000003000047c82 */ /* 0x000fe20008000000 */
[----:B------:R-:W-:Y:S01]  /*159b0*/  UMOV UR5, UR49 ;  /* 0x0000003100057c82 */ /* 0x000fe20008000000 */
[----:B------:R-:W-:Y:S02]  /*159c0*/  VIADD R12, R10, 0x602 ;  /* 0x000006020a0c7836 */ /* 0x000fe40000000000 */
[----:B------:R-:W-:Y:S01]  /*159d0*/  IMAD.MOV.U32 R13, RZ, RZ, 0x40000040 ;  /* 0x40000040ff0d7424 */ /* 0x000fe200078e00ff */
[----:B------:R-:W-:Y:S02]  /*159e0*/  WARPGROUP.DEPBAR.LE gsb0, 0x0 ;  /* 0x00008000000079c5 */ /* 0x000fe40000010000 */
[----:B------:R-:W-:-:S06]  /*159f0*/  WARPGROUP.ARRIVE ;  /* 0x00000000000079c5 */ /* 0x000fcc0000000000 */
[----:B------:R-:W-:Y:S01]  /*15a00*/  HGMMA.64x96x16.F32 R88, gdesc[UR4], R88, gsb0 ;  /* 0x01600000045879f0 */ /* 0x000fe20008000858 */
[----:B------:R-:W-:Y:S02]  /*15a10*/  R2UR UR6, R12 ;  /* 0x000000000c0672ca */ /* 0x000fe400000e0000 */
[----:B------:R-:W-:Y:S01]  /*15a20*/  R2UR UR7, R13 ;  /* 0x000000000d0772ca */ /* 0x000fe200000e0000 */
[----:B------:R-:W-:Y:S01]  /*15a30*/  UMOV UR4, UR44 ;  /* 0x0000002c00047c82 */ /* 0x000fe20008000000 */
[----:B------:R-:W-:Y:S01]  /*15a40*/  UMOV UR5, UR45 ;  /* 0x0000002d00057c82 */ /* 0x000fe20008000000 */
[----:B------:R-:W-:Y:S01]  /*15a50*/  VIADD R12, R10, 0x604 ;  /* 0x000006040a0c7836 */ /* 0x000fe20000000000 */
[----:B------:R-:W-:Y:S01]  /*15a60*/  MOV R13, 0x40000040 ;  /* 0x40000040000d7802 */ /* 0x000fe20000000f00 */
        /* <DEDUP_REMOVED lines=16> */
[----:B------:R-:W-:Y:S02]  /*15b70*/  WARPGROUP.DEPBAR.LE gsb0, 0x0 ;  /* 0x00008000000079c5 */ /* 0x000fe40000010000 */
[----:B------:R-:W-:-:S08]  /*15b80*/  WARPGROUP.ARRIVE ;  /* 0x00000000000079c5 */ /* 0x000fd00000000000 */
[----:B------:R-:W-:Y:S01]  /*15b90*/  HGMMA.64x96x16.F32 R88, gdesc[UR4], R88, gsb0 ;  /* 0x01600000045879f0 */ /* 0x000fe20008000858 */
        /* <DEDUP_REMOVED lines=65> */
[----:B------:R-:W-:Y:S05]  /*15fb0*/  @!P0 BRA `(.L_x_1868) ;  /* 0x0000000000048947 */ /* 0x000fea0003800000 */
[----:B------:R-:W-:Y:S01]  /*15fc0*/  BPT.TRAP 0x1 ;  /* 0x000000040000795c */ /* 0x000fe20000300000 */
.L_x_1868:
[----:B------:R-:W-:Y:S01]  /*15fd0*/  SHF.L.U32 R11, R23, 0x1f, RZ ;  /* 0x0000001f170b7819 */ /* 0x000fe200000006ff */
[----:B------:R-:W-:-:S04]  /*15fe0*/  IMAD R12, R22, 0x8, R16 ;  /* 0x00000008160c7824 */ /* 0x000fc800078e0210 */
[----:B------:R0:W1:Y:S01]  /*15ff0*/  SYNCS.PHASECHK.TRANS64.TRYWAIT P2, [R12+URZ+0x2a850], R11 ;  /* 0x02a8500b0c0075a7 */ /* 0x000062000804017f */
[----:B------:R-:W-:Y:S05]  /*16000*/  @!P0 BRA `(.L_x_1869) ;  /* 0x0000000000048947 */ /* 0x000fea0003800000 */
[----:B------:R-:W-:Y:S01]  /*16010*/  BPT.TRAP 0x1 ;  /* 0x000000040000795c */ /* 0x000fe20000300000 */
.L_x_1869:
[----:B------:R-:W-:Y:S01]  /*16020*/  VIADD R0, R16, 0x400 ;  /* 0x0000040010007836 */ /* 0x000fe20000000000 */
[----:B------:R-:W-:Y:S04]  /*16030*/  BSSY B2, `(.L_x_1870) ;  /* 0x0000008000027945 */ /* 0x000fe80003800000 */
[----:B------:R-:W-:-:S04]  /*16040*/  SHF.R.U32.HI R0, RZ, 0x4, R0 ;  /* 0x00000004ff007819 */ /* 0x000fc80000011600 */
[----:B------:R-:W-:-:S04]  /*16050*/  LOP3.LUT R0, R0, 0x3fff, RZ, 0xc0, !PT ;  /* 0x00003fff00007812 */ /* 0x000fc800078ec0ff */
[----:B------:R-:W-:-:S05]  /*16060*/  LOP3.LUT R13, R0, 0x3000000, RZ, 0xfc, !PT ;  /* 0x03000000000d7812 */ /* 0x000fca00078efcff */
[----:B------:R-:W-:Y:S01]  /*16070*/  IMAD R0, R22, 0x600, R13 ;  /* 0x0000060016007824 */ /* 0x000fe200078e020d */
[----:B-1----:R-:W-:Y:S06]  /*16080*/  @P2 BRA `(.L_x_1871) ;  /* 0x0000000000082947 */ /* 0x002fec0003800000 */
[----:B------:R-:W1:Y:S02]  /*16090*/  SYNCS.PHASECHK.TRANS64.TRYWAIT P2, [R12+URZ+0x2a850], R11 ;  /* 0x02a8500b0c0075a7 */ /* 0x000e64000804017f */
[----:B-1----:R-:W-:Y:S05]  /*160a0*/  @!P2 BRA `(.L_x_1872) ;  /* 0x000001440094a947 */ /* 0x002fea0003800000 */
.L_x_1871:
[----:B------:R-:W-:Y:S05]  /*160b0*/  BSYNC B2 ;  /* 0x0000000000027941 */ /* 0x000fea0003800000 */
.L_x_1870:
[----:B01----:R-:W-:Y:S01]  /*160c0*/  IMAD.MOV.U32 R11, RZ, RZ, 0x40000040 ;  /* 0x40000040ff0b7424 */ /* 0x003fe200078e00ff */
[----:B------:R-:W-:Y:S01]  /*160d0*/  MOV R10, R0 ;  /* 0x00000000000a7202 */ /* 0x000fe20000000f00 */
[----:B------:R-:W2:Y:S03]  /*160e0*/  LDL R2, [R1] ;  /* 0x0000000001027983 */ /* 0x000ea60000100800 */
[----:B------:R-:W-:Y:S01]  /*160f0*/  R2UR UR6, R10 ;  /* 0x000000000a0672ca */ /* 0x000fe200000e0000 */
[----:B------:R-:W3:Y:S01]  /*16100*/  LDL R198, [R1+0x4] ;  /* 0x0000040001c67983 */ /* 0x000ee20000100800 */
[----:B------:R-:W-:Y:S01]  /*16110*/  R2UR UR7, R11 ;  /* 0x000000000b0772ca */ /* 0x000fe200000e0000 */
[----:B------:R-:W-:Y:S01]  /*16120*/  WARPGROUP.ARRIVE ;  /* 0x00000000000079c5 */ /* 0x000fe20000000000 */
[----:B------:R-:W-:Y:S01]  /*16130*/  VIADD R10, R0, 0x80 ;  /* 0x00000080000a7836 */ /* 0x000fe20000000000 */
[----:B------:R-:W-:Y:S01]  /*16140*/  ISETP.NE.AND P3, PT, R9, 0x1, PT ;  /* 0x000000010900780c */ /* 0x000fe20003f65270 */
[----:B------:R-:W-:-:S02]  /*16150*/  IMAD.MOV.U32 R11, RZ, RZ, 0x40000040 ;  /* 0x40000040ff0b7424 */ /* 0x000fc400078e00ff */
        /* <DEDUP_REMOVED lines=8> */
[----:B------:R-:W-:Y:S01]  /*161e0*/  HGMMA.64x128x16.F32 R24, R156, gdesc[UR4].tnspB, R24, gsb0 ;  /* 0x41e000049c187df0 */ /* 0x000fe20008000818 */
[----:B------:R-:W-:Y:S01]  /*161f0*/  R2UR UR6, R10 ;  /* 0x000000000a0672ca */ /* 0x000fe200000e0000 */
[----:B------:R-:W-:Y:S01]  /*16200*/  VIADD R10, R0, 0x100 ;  /* 0x00000100000a7836 */ /* 0x000fe20000000000 */
[----:B------:R-:W-:Y:S01]  /*16210*/  R2UR UR7, R11 ;  /* 0x000000000b0772ca */ /* 0x000fe200000e0000 */
[----:B------:R-:W-:Y:S01]  /*16220*/  FMUL.FTZ R93, R99, UR55 ;  /* 0x00000037635d7c20 */ /* 0x000fe20008410000 */
[----:B------:R-:W-:Y:S01]  /*16230*/  MOV R11, 0x40000040 ;  /* 0x40000040000b7802 */ /* 0x000fe20000000f00 */
        /* <DEDUP_REMOVED lines=23> */
[----:B------:R-:W-:-:S02]  /*163b0*/  @!P1 VIADD R21, R21, 0x2a840 ;  /* 0x0002a84015159836 */ /* 0x000fc40000000000 */
[----:B------:R-:W-:Y:S01]  /*163c0*/  FMUL.FTZ R125, R135, UR55 ;  /* 0x00000037877d7c20 */ /* 0x000fe20008410000 */
[----:B------:R-:W0:Y:S08]  /*163d0*/  MUFU.TANH R22, R22 ;  /* 0x0000001600167308 */ /* 0x000e300000002400 */
[----:B------:R-:W1:Y:S08]  /*163e0*/  MUFU.TANH R23, R23 ;  /* 0x0000001700177308 */ /* 0x000e700000002400 */
        /* <DEDUP_REMOVED lines=13> */
[----:B------:R-:W-:-:S05]  /*164c0*/  WARPGROUP.ARRIVE ;  /* 0x00000000000079c5 */ /* 0x000fca0000000000 */
[----:B------:R-:W0:Y:S01]  /*164d0*/  MUFU.TANH R101, R101 ;  /* 0x0000006500657308 */ /* 0x000e220000002400 */
[----:B------:R-:W-:Y:S01]  /*164e0*/  HGMMA.64x128x16.F32 R24, R152, gdesc[UR4].tnspB, R24, gsb0 ;  /* 0x41e0000498187df0 */ /* 0x000fe20008000818 */
[----:B------:R-:W-:Y:S01]  /*164f0*/  R2UR UR6, R10 ;  /* 0x000000000a0672ca */ /* 0x000fe200000e0000 */
[----:B------:R-:W-:Y:S01]  /*16500*/  VIADD R10, R0, 0x180 ;  /* 0x00000180000a7836 */ /* 0x000fe20000000000 */
[----:B------:R-:W-:Y:S01]  /*16510*/  R2UR UR7, R11 ;  /* 0x000000000b0772ca */ /* 0x000fe200000e0000 */
[----:B------:R-:W-:-:S03]  /*16520*/  IMAD.MOV.U32 R11, RZ, RZ, 0x40000040 ;  /* 0x40000040ff0b7424 */ /* 0x000fc600078e00ff */
        /* <DEDUP_REMOVED lines=16> */
[----:B--2---:R-:W-:Y:S01]  /*16630*/  R2UR UR4, R2 ;  /* 0x00000000020472ca */ /* 0x004fe200000e0000 */
        /* <DEDUP_REMOVED lines=9> */
[----:B------:R-:W-:-:S02]  /*166d0*/  WARPGROUP.DEPBAR.LE gsb0, 0x0 ;  /* 0x00008000000079c5 */ /* 0x000fc40000010000 */
[----:B------:R-:W-:Y:S01]  /*166e0*/  WARPGROUP.ARRIVE ;  /* 0x00000000000079c5 */ /* 0x000fe20000000000 */
[----:B------:R-:W-:Y:S01]  /*166f0*/  FMUL.FTZ R121, R124, UR55 ;  /* 0x000000377c797c20 */ /* 0x000fe20008410000 */
[----:B------:R-:W-:Y:S01]  /*16700*/  FMUL.FTZ R124, R131, UR55 ;  /* 0x00000037837c7c20 */ /* 0x000fe20008410000 */
[----:B---3--:R-:W-:Y:S01]  /*16710*/  LOP3.LUT P2, RZ, R198, 0x100000, RZ, 0xc0, !PT ;  /* 0x00100000c6ff7812 */ /* 0x008fe2000784c0ff */
[----:B------:R-:W2:Y:S02]  /*16720*/  MUFU.TANH R2, R2 ;  /* 0x0000000200027308 */ /* 0x000ea40000002400 */
[----:B------:R-:W-:Y:S01]  /*16730*/  HGMMA.64x128x16.F32 R24, R148, gdesc[UR4].tnspB, R24, gsb0 ;  /* 0x41e0000494187df0 */ /* 0x000fe20008000818 */
[----:B------:R-:W-:Y:S01]  /*16740*/  R2UR UR6, R10 ;  /* 0x000000000a0672ca */ /* 0x000fe200000e0000 */
[----:B------:R-:W-:Y:S01]  /*16750*/  VIADD R10, R0, 0x200 ;  /* 0x00000200000a7836 */ /* 0x000fe20000000000 */
[----:B------:R-:W-:Y:S01]  /*16760*/  R2UR UR7, R11 ;  /* 0x000000000b0772ca */ /* 0x000fe200000e0000 */
[----:B------:R-:W-:-:S02]  /*16770*/  IMAD.MOV.U32 R11, RZ, RZ, 0x40000040 ;  /* 0x40000040ff0b7424 */ /* 0x000fc400078e00ff */
[----:B------:R-:W3:Y:S08]  /*16780*/  MUFU.TANH R90, R90 ;  /* 0x0000005a005a7308 */ /* 0x000ef00000002400 */
        /* <DEDUP_REMOVED lines=11> */
[----:B------:R-:W-:-:S06]  /*16840*/  WARPGROUP.ARRIVE ;  /* 0x00000000000079c5 */ /* 0x000fcc0000000000 */
[----:B------:R-:W-:Y:S01]  /*16850*/  HGMMA.64x128x16.F32 R24, R144, gdesc[UR4].tnspB, R24, gsb0 ;  /* 0x41e0000490187df0 */ /* 0x000fe20008000818 */
[----:B------:R-:W-:Y:S02]  /*16860*/  R2UR UR6, R10 ;  /* 0x000000000a0672ca */ /* 0x000fe400000e0000 */
[----:B------:R-:W-:Y:S01]  /*16870*/  R2UR UR7, R11 ;  /* 0x000000000b0772ca */ /* 0x000fe200000e0000 */
[----:B------:R-:W-:Y:S01]  /*16880*/  IMAD.MOV.U32 R11, RZ, RZ, 0x40000040 ;  /* 0x40000040ff0b7424 */ /* 0x000fe200078e00ff */
[----:B------:R-:W-:Y:S02]  /*16890*/  IADD3 R10, R0, 0x280, RZ ;  /* 0x00000280000a7810 */ /* 0x000fe40007ffe0ff */
[----:B------:R5:W0:Y:S02]  /*168a0*/  MUFU.TANH R0, R119 ;  /* 0x0000007700007308 */ /* 0x000a240000002400 */
[----:B-----5:R-:W-:-:S06]  /*168b0*/  FMUL.FTZ R119, R126, UR55 ;  /* 0x000000377e777c20 */ /* 0x020fcc0008410000 */
[----:B------:R-:W0:Y:S01]  /*168c0*/  MUFU.TANH R119, R119 ;  /* 0x0000007700777308 */ /* 0x000e220000002400 */
[----:B------:R-:W-:Y:S02]  /*168d0*/  WARPGROUP.DEPBAR.LE gsb0, 0x0 ;  /* 0x00008000000079c5 */ /* 0x000fe40000010000 */
[----:B------:R-:W-:-:S06]  /*168e0*/  WARPGROUP.ARRIVE ;  /* 0x00000000000079c5 */ /* 0x000fcc0000000000 */
[----:B------:R-:W-:Y:S01]  /*168f0*/  HGMMA.64x128x16.F32 R24, R140, gdesc[UR4].tnspB, R24, gsb0 ;  /* 0x41e000048c187df0 */ /* 0x000fe20008000818 */
[----:B------:R-:W-:Y:S02]  /*16900*/  R2UR UR6, R10 ;  /* 0x000000000a0672ca */ /* 0x000fe400000e0000 */
[----:B------:R-:W-:Y:S01]  /*16910*/  R2UR UR7, R11 ;  /* 0x000000000b0772ca */ /* 0x000fe200000e0000 */
[----:B------:R-:W5:Y:S08]  /*16920*/  @P3 LDC R10, c[0x0][0x450] ;  /* 0x00011400ff0a3b82 */ /* 0x000f700000000800 */
[----:B------:R-:W1:Y:S01]  /*16930*/  @P3 LDC R11, c[0x0][0x44c] ;  /* 0x00011300ff0b3b82 */ /* 0x000e620000000800 */
[----:B------:R-:W-:-:S02]  /*16940*/  WARPGROUP.DEPBAR.LE gsb0, 0x0 ;  /* 0x00008000000079c5 */ /* 0x000fc40000010000 */
[----:B------:R-:W-:-:S06]  /*16950*/  WARPGROUP.ARRIVE ;  /* 0x00000000000079c5 */ /* 0x000fcc0000000000 */
[----:B------:R-:W-:Y:S03]  /*16960*/  HGMMA.64x128x16.F32 R24, R136, gdesc[UR4].tnspB, R24, gsb0 ;  /* 0x41e0000488187df0 */ /* 0x000fe60008000818 */
[----:B------:R-:W-:Y:S02]  /*16970*/  WARPGROUP.DEPBAR.LE gsb0, 0x0 ;  /* 0x00008000000079c5 */ /* 0x000fe40000010000 */
[----:B------:R-:W-:Y:S01]  /*16980*/  FMUL.FTZ R136, R128, UR55 ;  /* 0x0000003780887c20 */ /* 0x000fe20008410000 */
[----:B------:R-:W-:Y:S02]  /*16990*/  IMAD.IADD R128, R181, 0x1, R177 ;  /* 0x00000001b5807824 */ /* 0x000fe400078e02b1 */
[----:B------:R-:W-:Y:S01]  /*169a0*/  FMUL.FTZ R137, R132, UR55 ;  /* 0x0000003784897c20 */ /* 0x000fe20008410000 */
[----:B------:R-:W-:Y:S02]  /*169b0*/  IMAD R132, R8, -0x60, RZ ;  /* 0xffffffa008847824 */ /* 0x000fe400078e02ff */
[----:B-1----:R-:W-:Y:S01]  /*169c0*/  @P3 IMAD.HI.U32 R11, R128, R11, RZ ;  /* 0x0000000b800b3227 */ /* 0x002fe200078e00ff */
[----:B------:R-:W1:Y:S03]  /*169d0*/  MUFU.TANH R136, R136 ;  /* 0x0000008800887308 */ /* 0x000e660000002400 */
[----:B------:R-:W-:Y:S01]  /*169e0*/  VIADD R127, R132, 0x1 ;  /* 0x00000001847f7836 */ /* 0x000fe20000000000 */
[----:B-----5:R-:W-:Y:S01]  /*169f0*/  @P3 SHF.R.U32.HI R128, RZ, R10, R11 ;  /* 0x0000000aff803219 */ /* 0x020fe2000001160b */
[----:B------:R-:W-:Y:S01]  /*16a00*/  FMUL.FTZ R11, R134, UR55 ;  /* 0x00000037860b7c20 */ /* 0x000fe20008410000 */
[----:B------:R-:W-:Y:S01]  /*16a10*/  @!P1 PRMT R10, RZ, 0x654, R21 ;  /* 0x00000654ff0a9816 */ /* 0x000fe20000000015 */
[----:B------:R-:W-:Y:S01]  /*16a20*/  IMAD R127, R180, -0x2, R127 ;  /* 0xfffffffeb47f7824 */ /* 0x000fe200078e027f */
[----:B------:R-:W0:Y:S01]  /*16a30*/  MUFU.TANH R137, R137 ;  /* 0x0000008900897308 */ /* 0x000e220000002400 */
[----:B------:R-:W5:Y:S01]  /*16a40*/  SHFL.IDX PT, R131, R128, RZ, 0x1c1f ;  /* 0x001c1fff80837589 */ /* 0x000f6200000e0000 */
[----:B------:R0:W-:Y:S01]  /*16a50*/  @!P1 SYNCS.ARRIVE.TRANS64.RED.A1T0 RZ, [R10+URZ], RZ ;  /* 0x000000ff0aff99a7 */ /* 0x0001e2000810043f */
[----:B------:R-:W-:Y:S01]  /*16a60*/  VIADD R126, R127, 0xffffffff ;  /* 0xffffffff7f7e7836 */ /* 0x000fe20000000000 */
[----:B------:R-:W-:-:S04]  /*16a70*/  IADD3 R130, -R163, R127, R164 ;  /* 0x0000007fa3827210 */ /* 0x000fc80007ffe1a4 */
[----:B------:R0:W0:Y:S01]  /*16a80*/  MUFU.TANH R21, R11 ;  /* 0x0000000b00157308 */ /* 0x0000220000002400 */
[C---:B------:R-:W-:Y:S01]  /*16a90*/  IADD3 R134, R130.reuse, UR54, RZ ;  /* 0x0000003682867c10 */ /* 0x040fe2000fffe0ff */
[----:B------:R-:W-:-:S04]  /*16aa0*/  VIADD R130, R130, UR4 ;  /* 0x0000000482827c36 */ /* 0x000fc80008000000 */
[--C-:B-----5:R-:W-:Y:S02]  /*16ab0*/  IMAD.IADD R138, R134, 0x1, R131.reuse ;  /* 0x00000001868a7824 */ /* 0x120fe400078e0283 */
[----:B------:R-:W-:Y:S01]  /*16ac0*/  IMAD.IADD R135, R130, 0x1, R131 ;  /* 0x0000000182877824 */ /* 0x000fe200078e0283 */
[----:B01234-:R-:W-:Y:S06]  /*16ad0*/  @!P2 BRA `(.L_x_1873) ;  /* 0x000000000054a947 */ /* 0x01ffec0003800000 */
[----:B------:R-:W-:Y:S01]  /*16ae0*/  IADD3 R127, -R163, R164, R131 ;  /* 0x000000a4a37f7210 */ /* 0x000fe20007ffe183 */
[----:B------:R-:W-:Y:S03]  /*16af0*/  BSSY B2, `(.L_x_1874) ;  /* 0x0000010000027945 */ /* 0x000fe60003800000 */
[----:B------:R-:W-:-:S13]  /*16b00*/  ISETP.GT.AND P2, PT, R127, -0x1, PT ;  /* 0xffffffff7f00780c */ /* 0x000fda0003f44270 */
[----:B------:R-:W-:Y:S05]  /*16b10*/  @P2 BRA `(.L_x_1875) ;  /* 0x0000000000202947 */ /* 0x000fea0003800000 */
[----:B------:R-:W-:Y:S02]  /*16b20*/  MOV R131, UR46 ;  /* 0x0000002e00837c02 */ /* 0x000fe40008000f00 */
[----:B------:R-:W-:Y:S02]  /*16b30*/  LOP3.LUT R127, RZ, R127, RZ, 0x33, !PT ;  /* 0x0000007fff7f7212 */ /* 0x000fe400078e33ff */
[----:B------:R-:W-:-:S13]  /*16b40*/  ISETP.NE.AND P2, PT, R131, 0x1, PT ;  /* 0x000000018300780c */ /* 0x000fda0003f45270 */
[----:B------:R-:W0:Y:S02]  /*16b50*/  @P2 LDC.64 R10, c[0x0][0x9e8] ;  /* 0x00027a00ff0a2b82 */ /* 0x000e240000000a00 */
[----:B0-----:R-:W-:-:S05]  /*16b60*/  @P2 IMAD.HI.U32 R10, R127, R10, RZ ;  /* 0x0000000a7f0a2227 */ /* 0x001fca00078e00ff */
[----:B------:R-:W-:-:S04]  /*16b70*/  @P2 SHF.R.U32.HI R127, RZ, R11, R10 ;  /* 0x0000000bff7f2219 */ /* 0x000fc8000001160a */
[----:B------:R-:W-:Y:S01]  /*16b80*/  LOP3.LUT R127, RZ, R127, RZ, 0x33, !PT ;  /* 0x0000007fff7f7212 */ /* 0x000fe200078e33ff */
[----:B------:R-:W-:Y:S06]  /*16b90*/  BRA `(.L_x_1876) ;  /* 0x0000000000147947 */ /* 0x000fec0003800000 */
.L_x_1875:
[----:B------:R-:W-:-:S05]  /*16ba0*/  IMAD.U32 R131, RZ, RZ, UR46 ;  /* 0x0000002eff837e24 */ /* 0x000fca000f8e00ff */
[----:B------:R-:W-:-:S13]  /*16bb0*/  ISETP.NE.AND P2, PT, R131, 0x1, PT ;  /* 0x000000018300780c */ /* 0x000fda0003f45270 */
[----:B------:R-:W0:Y:S02]  /*16bc0*/  @P2 LDC.64 R10, c[0x0][0x9e8] ;  /* 0x00027a00ff0a2b82 */ /* 0x000e240000000a00 */
[----:B0-----:R-:W-:-:S05]  /*16bd0*/  @P2 IMAD.HI.U32 R10, R127, R10, RZ ;  /* 0x0000000a7f0a2227 */ /* 0x001fca00078e00ff */
[----:B------:R-:W-:-:S07]  /*16be0*/  @P2 SHF.R.U32.HI R127, RZ, R11, R10 ;  /* 0x0000000bff7f2219 */ /* 0x000fce000001160a */
.L_x_1876:
[----:B------:R-:W-:Y:S05]  /*16bf0*/  BSYNC B2 ;  /* 0x0000000000027941 */ /* 0x000fea0003800000 */
.L_x_1874:
[----:B------:R-:W-:-:S05]  /*16c00*/  IMAD R127, R127, R131, R126 ;  /* 0x000000837f7f7224 */ /* 0x000fca00078e027e */
[----:B------:R-:W-:Y:S02]  /*16c10*/  VIADDMNMX R138, R127, R131, R138, PT ;  /* 0x000000837f8a7246 */ /* 0x000fe4000380018a */
[----:B------:R-:W-:-:S07]  /*16c20*/  VIMNMX R135, R135, R127, !PT ;  /* 0x0000007f87877248 */ /* 0x000fce0007fe0100 */
.L_x_1873:
        /* <DEDUP_REMOVED lines=111> */
[----:B------:R-:W-:-:S04]  /*17320*/  ISETP.GE.AND P6, PT, R132, 0x5a, PT ;  /* 0x0000005a8400780c */ /* 0x000fc80003fc6270 */
[----:B------:R-:W-:Y:S02]  /*17330*/  P2R R132, PR, RZ, 0x40 ;  /* 0x00000040ff847803 */ /* 0x000fe40000000000 */
[----:B------:R-:W-:Y:S02]  /*17340*/  ISETP.GT.AND P6, PT, R135, 0x59, !P6 ;  /* 0x000000598700780c */ /* 0x000fe400077c4270 */
[----:B------:R-:W0:Y:S02]  /*17350*/  SHFL.IDX PT, R135, R128, 0x1, 0x1c1f ;  /* 0x003c1f0080877f89 */ /* 0x000e2400000e0000 */
[----:B------:R-:W-:-:S04]  /*17360*/  ISETP.LT.OR P6, PT, R138, 0x5a, P6 ;  /* 0x0000005a8a00780c */ /* 0x000fc800037c1670 */
[----:B------:R-:W-:Y:S02]  /*17370*/  FSEL R133, R133, -INF , !P6 ;  /* 0xff80000085857808 */ /* 0x000fe40007000000 */
[----:B------:R-:W-:Y:S01]  /*17380*/  LOP3.LUT P6, RZ, R198, 0x100000, RZ, 0xc0, !PT ;  /* 0x00100000c6ff7812 */ /* 0x000fe200078cc0ff */
        /* <DEDUP_REMOVED lines=15> */
.L_x_1879:
[----:B------:R-:W-:-:S04]  /*17480*/  MOV R128, UR46 ;  /* 0x0000002e00807c02 */ /* 0x000fc80008000f00 */
[----:B------:R-:W-:-:S13]  /*17490*/  ISETP.NE.AND P6, PT, R128, 0x1, PT ;  /* 0x000000018000780c */ /* 0x000fda0003fc5270 */
[----:B------:R-:W0:Y:S02]  /*174a0*/  @P6 LDC.64 R10, c[0x0][0x9e8] ;  /* 0x00027a00ff0a6b82 */ /* 0x000e240000000a00 */
[----:B0-----:R-:W-:-:S05]  /*174b0*/  @P6 IMAD.HI.U32 R10, R135, R10, RZ ;  /* 0x0000000a870a6227 */ /* 0x001fca00078e00ff */
[----:B------:R-:W-:-:S07]  /*174c0*/  @P6 SHF.R.U32.HI R135, RZ, R11, R10 ;  /* 0x0000000bff876219 */ /* 0x000fce000001160a */
.L_x_1880:
[----:B------:R-:W-:Y:S05]  /*174d0*/  BSYNC B2 ;  /* 0x0000000000027941 */ /* 0x000fea0003800000 */
.L_x_1878:
[----:B------:R-:W-:-:S05]  /*174e0*/  IMAD R135, R135, R128, R126 ;  /* 0x0000008087877224 */ /* 0x000fca00078e027e */
[----:B------:R-:W-:Y:S02]  /*174f0*/  VIADDMNMX R134, R135, R128, R134, PT ;  /* 0x0000008087867246 */ /* 0x000fe40003800186 */
[----:B------:R-:W-:-:S07]  /*17500*/  VIMNMX R130, R130, R135, !PT ;  /* 0x0000008782827248 */ /* 0x000fce0007fe0100 */
.L_x_1877:
[C---:B------:R-:W-:Y:S01]  /*17510*/  ISETP.GT.AND P2, PT, R130.reuse, 0x1, !P2 ;  /* 0x000000018200780c */ /* 0x040fe20005744270 */
[----:B------:R-:W-:Y:S01]  /*17520*/  IMAD.U32 R10, RZ, RZ, UR43 ;  /* 0x0000002bff0a7e24 */ /* 0x000fe2000f8e00ff */
[----:B------:R-:W-:Y:S01]  /*17530*/  ISETP.GT.AND P3, PT, R130, 0x8, !P3 ;  /* 0x000000088200780c */ /* 0x000fe20005f64270 */
[----:B------:R-:W-:Y:S01]  /*17540*/  @!P1 VIADD R12, R12, 0x2a860 ;  /* 0x0002a8600c0c9836 */ /* 0x000fe20000000000 */
        /* <DEDUP_REMOVED lines=13> */
[C---:B------:R-:W-:Y:S02]  /*17620*/  ISETP.LT.OR P4, PT, R134.reuse, 0x52, P4 ;  /* 0x000000528600780c */ /* 0x040fe40002781670 */
[----:B------:R-:W-:Y:S02]  /*17630*/  ISETP.LT.OR P2, PT, R134, 0x11, P2 ;  /* 0x000000118600780c */ /* 0x000fe40001741670 */
[----:B------:R-:W-:-:S02]  /*17640*/  ISETP.GT.AND P5, PT, R130, 0x58, !P5 ;  /* 0x000000588200780c */ /* 0x000fc40006fa4270 */
[----:B------:R-:W-:Y:S02]  /*17650*/  FSEL R135, R92, -INF , !P2 ;  /* 0xff8000005c877808 */ /* 0x000fe40005000000 */
[----:B------:R-:W-:Y:S02]  /*17660*/  ISETP.NE.AND P2, PT, R94, RZ, PT ;  /* 0x000000ff5e00720c */ /* 0x000fe40003f45270 */
[----:B------:R-:W-:Y:S02]  /*17670*/  FSEL R219, R124, -INF , !P4 ;  /* 0xff8000007cdb7808 */ /* 0x000fe40006000000 */
[----:B------:R-:W-:Y:S02]  /*17680*/  ISETP.GT.AND P2, PT, R130, 0x11, !P2 ;  /* 0x000000118200780c */ /* 0x000fe40005744270 */
[C---:B------:R-:W-:Y:S02]  /*17690*/  ISETP.LT.OR P5, PT, R134.reuse, 0x59, P5 ;  /* 0x000000598600780c */ /* 0x040fe40002fa1670 */
[----:B------:R-:W-:-:S04]  /*176a0*/  ISETP.LT.OR P2, PT, R134, 0x12, P2 ;  /* 0x000000128600780c */ /* 0x000fc80001741670 */
[----:B------:R-:W-:Y:S02]  /*176b0*/  FSEL R93, R93, -INF , !P2 ;  /* 0xff8000005d5d7808 */ /* 0x000fe40005000000 */
[----:B------:R-:W-:-:S04]  /*176c0*/  ISETP.NE.AND P2, PT, R142, RZ, PT ;  /* 0x000000ff8e00720c */ /* 0x000fc80003f45270 */
[----:B------:R-:W-:-:S04]  /*176d0*/  ISETP.GT.AND P2, PT, R130, 0x18, !P2 ;  /* 0x000000188200780c */ /* 0x000fc80005744270 */
[----:B------:R-:W-:-:S04]  /*176e0*/  ISETP.LT.OR P2, PT, R134, 0x19, P2 ;  /* 0x000000198600780c */ /* 0x000fc80001741670 */
[----:B------:R-:W-:Y:S02]  /*176f0*/  FSEL R157, R96, -INF , !P2 ;  /* 0xff800000609d7808 */ /* 0x000fe40005000000 */
[----:B------:R-:W-:-:S04]  /*17700*/  ISETP.NE.AND P2, PT, R144, RZ, PT ;  /* 0x000000ff9000720c */ /* 0x000fc80003f45270 */
        /* <DEDUP_REMOVED lines=11> */
[----:B------:R-:W-:-:S04]  /*177c0*/  ISETP.NE.AND P2, PT, R102, RZ, PT ;  /* 0x000000ff6600720c */ /* 0x000fc80003f45270 */
[----:B------:R-:W-:-:S04]  /*177d0*/  ISETP.GT.AND P2, PT, R130, 0x28, !P2 ;  /* 0x000000288200780c */ /* 0x000fc80005744270 */
[----:B------:R-:W-:-:S04]  /*177e0*/  ISETP.LT.OR P2, PT, R134, 0x29, P2 ;  /* 0x000000298600780c */ /* 0x000fc80001741670 */
[----:B------:R-:W-:Y:S02]  /*177f0*/  FSEL R209, R104, -INF , !P2 ;  /* 0xff80000068d17808 */ /* 0x000fe40005000000 */
[----:B------:R-:W-:Y:S02]  /*17800*/  ISETP.NE.AND P2, PT, R106, RZ, PT ;  /* 0x000000ff6a00720c */ /* 0x000fe40003f45270 */
[----:B------:R-:W-:Y:S02]  /*17810*/  @!P1 PRMT R104, RZ, 0x654, R12 ;  /* 0x00000654ff689816 */ /* 0x000fe4000000000c */
[----:B------:R-:W-:Y:S02]  /*17820*/  ISETP.GT.AND P2, PT, R130, 0x29, !P2 ;  /* 0x000000298200780c */ /* 0x000fe40005744270 */
[----:B------:R0:W-:Y:S02]  /*17830*/  @!P1 SYNCS.ARRIVE.TRANS64.RED.A1T0 RZ, [R104+URZ], RZ ;  /* 0x000000ff68ff99a7 */ /* 0x0001e4000810043f */
        /* <DEDUP_REMOVED lines=18> */
[----:B------:R-:W-:Y:S02]  /*17960*/  FMNMX.FTZ R0, R22, R5, !PT ;  /* 0x0000000516007209 */ /* 0x000fe40007810000 */
[----:B------:R-:W-:Y:S02]  /*17970*/  ISETP.NE.AND P2, PT, R114, RZ, PT ;  /* 0x000000ff7200720c */ /* 0x000fe40003f45270 */
[----:B------:R-:W-:Y:S02]  /*17980*/  FMNMX.FTZ R0, R23, R0, !PT ;  /* 0x0000000017007209 */ /* 0x000fe40007810000 */
[----:B------:R-:W-:Y:S02]  /*17990*/  ISETP.GT.AND P2, PT, R130, 0x40, !P2 ;  /* 0x000000408200780c */ /* 0x000fe40005744270 */
[----:B------:R-:W-:-:S02]  /*179a0*/  FMNMX.FTZ R0, R127, R0, !PT ;  /* 0x000000007f007209 */ /* 0x000fc40007810000 */
[----:B------:R-:W-:Y:S02]  /*179b0*/  ISETP.LT.OR P2, PT, R134, 0x41, P2 ;  /* 0x000000418600780c */ /* 0x000fe40001741670 */
[----:B------:R-:W-:Y:S02]  /*179c0*/  FMNMX.FTZ R0, R91, R0, !PT ;  /* 0x000000005b007209 */ /* 0x000fe40007810000 */
[----:B------:R-:W-:Y:S02]  /*179d0*/  FSEL R117, R117, -INF , !P2 ;  /* 0xff80000075757808 */ /* 0x000fe40005000000 */
[----:B------:R-:W-:Y:S02]  /*179e0*/  FMNMX.FTZ R0, R131, R0, !PT ;  /* 0x0000000083007209 */ /* 0x000fe40007810000 */
[----:B------:R-:W-:Y:S02]  /*179f0*/  ISETP.NE.AND P2, PT, R154, RZ, PT ;  /* 0x000000ff9a00720c */ /* 0x000fe40003f45270 */
[----:B------:R-:W-:-:S02]  /*17a00*/  FMNMX.FTZ R0, R95, R0, !PT ;  /* 0x000000005f007209 */ /* 0x000fc40007810000 */
[----:B------:R-:W-:Y:S02]  /*17a10*/  ISETP.GT.AND P2, PT, R130, 0x41, !P2 ;  /* 0x000000418200780c */ /* 0x000fe40005744270 */
[----:B------:R-:W-:Y:S02]  /*17a20*/  FMNMX.FTZ R0, R97, R0, !PT ;  /* 0x0000000061007209 */ /* 0x000fe40007810000 */
[----:B------:R-:W-:Y:S02]  /*17a30*/  ISETP.LT.OR P2, PT, R134, 0x42, P2 ;  /* 0x000000428600780c */ /* 0x000fe40001741670 */
[----:B------:R-:W-:Y:S02]  /*17a40*/  FMNMX.FTZ R0, R99, R0, !PT ;  /* 0x0000000063007209 */ /* 0x000fe40007810000 */
[----:B------:R-:W-:Y:S02]  /*17a50*/  FSEL R215, R118, -INF , !P2 ;  /* 0xff80000076d77808 */ /* 0x000fe40005000000 */
[----:B------:R-:W-:-:S02]  /*17a60*/  FMNMX.FTZ R0, R139, R0, !PT ;  /* 0x000000008b007209 */ /* 0x000fc40007810000 */
[----:B------:R-:W-:Y:S02]  /*17a70*/  ISETP.NE.AND P2, PT, R116, RZ, PT ;  /* 0x000000ff7400720c */ /* 0x000fe40003f45270 */
[----:B------:R-:W-:Y:S02]  /*17a80*/  FMNMX.FTZ R0, R103, R0, !PT ;  /* 0x0000000067007209 */ /* 0x000fe40007810000 */
[----:B------:R-:W-:Y:S02]  /*17a90*/  ISETP.GT.AND P2, PT, R130, 0x48, !P2 ;  /* 0x000000488200780c */ /* 0x000fe40005744270 */
[----:B------:R-:W-:Y:S02]  /*17aa0*/  FMNMX.FTZ R0, R141, R0, !PT ;  /* 0x000000008d007209 */ /* 0x000fe40007810000 */
[----:B------:R-:W-:Y:S02]  /*17ab0*/  ISETP.LT.OR P2, PT, R134, 0x49, P2 ;  /* 0x000000498600780c */ /* 0x000fe40001741670 */
[----:B------:R-:W-:-:S02]  /*17ac0*/  FMNMX.FTZ R0, R107, R0, !PT ;  /* 0x000000006b007209 */ /* 0x000fc40007810000 */
[----:B------:R-:W-:Y:S02]  /*17ad0*/  FSEL R119, R119, -INF , !P2 ;  /* 0xff80000077777808 */ /* 0x000fe40005000000 */
        /* <DEDUP_REMOVED lines=10> */
[----:B------:R-:W-:-:S02]  /*17b80*/  ISETP.NE.AND P6, PT, R136, RZ, PT ;  /* 0x000000ff8800720c */ /* 0x000fc40003fc5270 */
[----:B------:R-:W-:Y:S02]  /*17b90*/  FMNMX.FTZ R0, R147, R0, !PT ;  /* 0x0000000093007209 */ /* 0x000fe40007810000 */
[----:B------:R-:W-:Y:S02]  /*17ba0*/  FSEL R123, R123, -INF , !P2 ;  /* 0xff8000007b7b7808 */ /* 0x000fe40005000000 */
[----:B------:R-:W-:Y:S02]  /*17bb0*/  ISETP.GT.AND P2, PT, R130, RZ, !P6 ;  /* 0x000000ff8200720c */ /* 0x000fe40007744270 */
[----:B------:R-:W-:Y:S02]  /*17bc0*/  FMNMX.FTZ R0, R121, R0, !PT ;  /* 0x0000000079007209 */ /* 0x000fe40007810000 */
[----:B------:R-:W-:Y:S02]  /*17bd0*/  ISETP.LT.OR P2, PT, R134, 0x1, P2 ;  /* 0x000000018600780c */ /* 0x000fe40001741670 */
[----:B------:R-:W-:-:S02]  /*17be0*/  FMNMX.FTZ R0, R149, R0, !PT ;  /* 0x0000000095007209 */ /* 0x000fc40007810000 */
[----:B------:R-:W-:Y:S02]  /*17bf0*/  FSEL R229, R2, -INF , !P2 ;  /* 0xff80000002e57808 */ /* 0x000fe40005000000 */
[----:B------:R-:W-:Y:S02]  /*17c00*/  FMNMX.FTZ R0, R151, R0, !PT ;  /* 0x0000000097007209 */ /* 0x000fe40007810000 */
[----:B------:R-:W-:Y:S02]  /*17c10*/  FMNMX.FTZ R2, R229, R6, !PT ;  /* 0x00000006e5027209 */ /* 0x000fe40007810000 */
[----:B------:R-:W-:Y:S02]  /*17c20*/  FMNMX.FTZ R0, R129, R0, !PT ;  /* 0x0000000081007209 */ /* 0x000fe40007810000 */
[----:B------:R-:W-:Y:S02]  /*17c30*/  FMNMX.FTZ R2, R13, R2, !PT ;  /* 0x000000020d027209 */ /* 0x000fe40007810000 */
[----:B------:R-:W-:-:S02]  /*17c40*/  FMNMX.FTZ R0, R137, R0, !PT ;  /* 0x0000000089007209 */ /* 0x000fc40007810000 */
[----:B------:R-:W-:Y:S02]  /*17c50*/  FMNMX.FTZ R2, R11, R2, !PT ;  /* 0x000000020b027209 */ /* 0x000fe40007810000 */
[----:B------:R-:W-:Y:S02]  /*17c60*/  FMNMX.FTZ R88, R133, R0, !PT ;  /* 0x0000000085587209 */ /* 0x000fe40007810000 */
[----:B------:R-:W-:Y:S02]  /*17c70*/  FMNMX.FTZ R2, R89, R2, !PT ;  /* 0x0000000259027209 */ /* 0x000fe40007810000 */
[----:B------:R-:W-:Y:S01]  /*17c80*/  ISETP.NE.AND P6, PT, R132, RZ, PT ;  /* 0x000000ff8400720c */ /* 0x000fe20003fc5270 */
[----:B------:R-:W1:Y:S01]  /*17c90*/  SHFL.BFLY PT, R101, R88, 0x2, 0x1f ;  /* 0x0c401f0058657f89 */ /* 0x000e6200000e0000 */
[----:B------:R-:W-:Y:S02]  /*17ca0*/  FMNMX.FTZ R2, R135, R2, !PT ;  /* 0x0000000287027209 */ /* 0x000fe40007810000 */
[----:B------:R-:W-:-:S02]  /*17cb0*/  ISETP.GT.AND P3, PT, R130, 0x59, !P6 ;  /* 0x000000598200780c */ /* 0x000fc40007764270 */
[----:B------:R-:W-:Y:S02]  /*17cc0*/  FMNMX.FTZ R2, R93, R2, !PT ;  /* 0x000000025d027209 */ /* 0x000fe40007810000 */
[----:B------:R-:W-:Y:S02]  /*17cd0*/  ISETP.LT.OR P3, PT, R134, 0x5a, P3 ;  /* 0x0000005a8600780c */ /* 0x000fe40001f61670 */
[----:B------:R-:W-:Y:S02]  /*17ce0*/  FMNMX.FTZ R2, R157, R2, !PT ;  /* 0x000000029d027209 */ /* 0x000fe40007810000 */
[----:B------:R-:W-:Y:S02]  /*17cf0*/  FSEL R125, R125, -INF , !P3 ;  /* 0xff8000007d7d7808 */ /* 0x000fe40005800000 */
[----:B------:R-:W-:-:S04]  /*17d00*/  FMNMX.FTZ R2, R159, R2, !PT ;  /* 0x000000029f027209 */ /* 0x000fc80007810000 */
[----:B------:R-:W-:-:S04]  /*17d10*/  FMNMX.FTZ R2, R199, R2, !PT ;  /* 0x00000002c7027209 */ /* 0x000fc80007810000 */
[----:B------:R-:W-:Y:S02]  /*17d20*/  FMNMX.FTZ R2, R155, R2, !PT ;  /* 0x000000029b027209 */ /* 0x000fe40007810000 */
[----:B-1----:R-:W-:Y:S02]  /*17d30*/  FMNMX.FTZ R90, R88, R101, !PT ;  /* 0x00000065585a7209 */ /* 0x002fe40007810000 */
[----:B------:R-:W-:-:S03]  /*17d40*/  FMNMX.FTZ R2, R209, R2, !PT ;  /* 0x00000002d1027209 */ /* 0x000fc60007810000 */
[----:B------:R-:W1:Y:S01]  /*17d50*/  SHFL.BFLY PT, R101, R90, 0x1, 0x1f ;  /* 0x0c201f005a657f89 */ /* 0x000e6200000e0000 */
[----:B------:R-:W-:-:S04]  /*17d60*/  FMNMX.FTZ R2, R105, R2, !PT ;  /* 0x0000000269027209 */ /* 0x000fc80007810000 */
[----:B------:R-:W-:-:S04]  /*17d70*/  FMNMX.FTZ R2, R211, R2, !PT ;  /* 0x00000002d3027209 */ /* 0x000fc80007810000 */
[----:B------:R-:W-:-:S04]  /*17d80*/  FMNMX.FTZ R2, R109, R2, !PT ;  /* 0x000000026d027209 */ /* 0x000fc80007810000 */
[----:B------:R-:W-:-:S04]  /*17d90*/  FMNMX.FTZ R2, R213, R2, !PT ;  /* 0x00000002d5027209 */ /* 0x000fc80007810000 */
[----:B------:R-:W-:-:S04]  /*17da0*/  FMNMX.FTZ R2, R153, R2, !PT ;  /* 0x0000000299027209 */ /* 0x000fc80007810000 */
[----:B------:R-:W-:Y:S02]  /*17db0*/  FMNMX.FTZ R2, R117, R2, !PT ;  /* 0x0000000275027209 */ /* 0x000fe40007810000 */
[----:B-1----:R-:W-:Y:S02]  /*17dc0*/  FMNMX.FTZ R101, R90, R101, !PT ;  /* 0x000000655a657209 */ /* 0x002fe40007810000 */
[----:B------:R-:W-:Y:S02]  /*17dd0*/  FMNMX.FTZ R2, R215, R2, !PT ;  /* 0x00000002d7027209 */ /* 0x000fe40007810000 */
[C---:B------:R-:W-:Y:S01]  /*17de0*/  FSETP.NEU.FTZ.AND P2, PT, R101.reuse, -INF , PT ;  /* 0xff8000006500780b */ /* 0x040fe20003f5d000 */
[----:B------:R-:W-:Y:S01]  /*17df0*/  FMUL.FTZ R0, R101, R10 ;  /* 0x0000000a65007220 */ /* 0x000fe20000410000 */
[----:B------:R-:W-:-:S04]  /*17e00*/  FMNMX.FTZ R2, R119, R2, !PT ;  /* 0x0000000277027209 */ /* 0x000fc80007810000 */
[----:B------:R-:W-:Y:S02]  /*17e10*/  FMNMX.FTZ R2, R217, R2, !PT ;  /* 0x00000002d9027209 */ /* 0x000fe40007810000 */
[----:B------:R-:W-:Y:S02]  /*17e20*/  FSEL R0, R0, RZ, P2 ;  /* 0x000000ff00007208 */ /* 0x000fe40001000000 */
[----:B------:R-:W-:-:S03]  /*17e30*/  FMNMX.FTZ R2, R123, R2, !PT ;  /* 0x000000027b027209 */ /* 0x000fc60007810000 */
        /* <DEDUP_REMOVED lines=8> */
[-CC-:B------:R-:W-:Y:S01]  /*17ec0*/  FFMA.FTZ R142, R121, R10.reuse, -R0.reuse ;  /* 0x0000000a798e7223 */ /* 0x180fe20000010800 */
[-CC-:B------:R-:W-:Y:S01]  /*17ed0*/  FFMA.FTZ R91, R95, R10.reuse, -R0.reuse ;  /* 0x0000000a5f5b7223 */ /* 0x180fe20000010800 */
[--C-:B------:R-:W-:Y:S01]  /*17ee0*/  FFMA.FTZ R154, R97, R10, -R0.reuse ;  /* 0x0000000a619a7223 */ /* 0x100fe20000010800 */
[----:B------:R-:W-:Y:S01]  /*17ef0*/  FMNMX.FTZ R2, R125, R2, !PT ;  /* 0x000000027d027209 */ /* 0x000fe20007810000 */
[----:B------:R-:W-:Y:S01]  /*17f00*/  FADD.FTZ R121, -R22, R5 ;  /* 0x0000000516797221 */ /* 0x000fe20000010100 */
[-CC-:B------:R-:W-:Y:S01]  /*17f10*/  FFMA.FTZ R95, R99, R10.reuse, -R0.reuse ;  /* 0x0000000a635f7223 */ /* 0x180fe20000010800 */
[-CC-:B------:R-:W-:Y:S01]  /*17f20*/  FFMA.FTZ R97, R103, R10.reuse, -R0.reuse ;  /* 0x0000000a67617223 */ /* 0x180fe20000010800 */
[-CC-:B------:R-:W-:Y:S01]  /*17f30*/  FFMA.FTZ R99, R107, R10.reuse, -R0.reuse ;  /* 0x0000000a6b637223 */ /* 0x180fe20000010800 */
[----:B------:R-:W1:Y:S01]  /*17f40*/  SHFL.BFLY PT, R21, R2, 0x2, 0x1f ;  /* 0x0c401f0002157f89 */ /* 0x000e6200000e0000 */
        /* <DEDUP_REMOVED lines=14> */
[----:B------:R-:W-:Y:S01]  /*18030*/  FMUL.FTZ R0, R121, R10 ;  /* 0x0000000a79007220 */ /* 0x000fe20000410000 */
[----:B------:R-:W-:Y:S01]  /*18040*/  MUFU.EX2 R221, R221 ;  /* 0x000000dd00dd7308 */ /* 0x000fe20000000800 */
[----:B-1----:R-:W-:-:S07]  /*18050*/  FMNMX.FTZ R21, R2, R21, !PT ;  /* 0x0000001502157209 */ /* 0x002fce0007810000 */
[----:B------:R-:W1:Y:S01]  /*18060*/  MUFU.EX2 R0, R0 ;  /* 0x0000000000007308 */ /* 0x000e620000000800 */
[----:B------:R-:W2:Y:S07]  /*18070*/  SHFL.BFLY PT, R2, R21, 0x1, 0x1f ;  /* 0x0c201f0015027f89 */ /* 0x000eae00000e0000 */
[----:B------:R-:W3:Y:S08]  /*18080*/  MUFU.EX2 R156, R156 ;  /* 0x0000009c009c7308 */ /* 0x000ef00000000800 */
[----:B------:R-:W4:Y:S01]  /*18090*/  MUFU.EX2 R158, R158 ;  /* 0x0000009e009e7308 */ /* 0x000f220000000800 */
[----:B-1----:R-:W-:-:S07]  /*180a0*/  FFMA.FTZ R129, R0, R4, R221 ;  /* 0x0000000400817223 */ /* 0x002fce00000100dd */
[----:B------:R-:W1:Y:S01]  /*180b0*/  MUFU.EX2 R23, R23 ;  /* 0x0000001700177308 */ /* 0x000e620000000800 */
[C---:B---3--:R-:W-:Y:S01]  /*180c0*/  FADD.FTZ R129, R156.reuse, R129 ;  /* 0x000000819c817221 */ /* 0x048fe20000010000 */
[----:B------:R-:W-:Y:S02]  /*180d0*/  F2FP.F16.F32.PACK_AB R156, R156, R221 ;  /* 0x000000dd9c9c723e */ /* 0x000fe400000000ff */
[----:B--2---:R-:W-:-:S04]  /*180e0*/  FMNMX.FTZ R21, R21, R2, !PT ;  /* 0x0000000215157209 */ /* 0x004fc80007810000 */
[C---:B------:R-:W-:Y:S01]  /*180f0*/  FSETP.NEU.FTZ.AND P2, PT, R21.reuse, -INF , PT ;  /* 0xff8000001500780b */ /* 0x040fe20003f5d000 */
[----:B------:R-:W-:Y:S01]  /*18100*/  FMUL.FTZ R92, R21, R10 ;  /* 0x0000000a155c7220 */ /* 0x000fe20000410000 */
[----:B------:R-:W2:Y:S01]  /*18110*/  MUFU.EX2 R152, R152 ;  /* 0x0000009800987308 */ /* 0x000ea20000000800 */
[----:B----4-:R-:W-:-:S03]  /*18120*/  FADD.FTZ R4, R158, R129 ;  /* 0x000000819e047221 */ /* 0x010fc60000010000 */
[----:B------:R-:W-:Y:S02]  /*18130*/  FSEL R92, R92, RZ, P2 ;  /* 0x000000ff5c5c7208 */ /* 0x000fe40001000000 */
[----:B-1----:R-:W-:Y:S02]  /*18140*/  F2FP.F16.F32.PACK_AB R158, R23, R158 ;  /* 0x0000009e179e723e */ /* 0x002fe400000000ff */
[----:B------:R-:W1:Y:S01]  /*18150*/  MUFU.EX2 R91, R91 ;  /* 0x0000005b005b7308 */ /* 0x000e620000000800 */
[-CC-:B------:R-:W-:Y:S01]  /*18160*/  FFMA.FTZ R90, R93, R10.reuse, -R92.reuse ;  /* 0x0000000a5d5a7223 */ /* 0x180fe2000001085c */
[----:B------:R-:W-:Y:S01]  /*18170*/  FSEL R93, R21, RZ, P2 ;  /* 0x000000ff155d7208 */ /* 0x000fe20001000000 */
[-CC-:B------:R-:W-:Y:S01]  /*18180*/  FFMA.FTZ R121, R229, R10.reuse, -R92.reuse ;  /* 0x0000000ae5797223 */ /* 0x180fe2000001085c */
[-CC-:B------:R-:W-:Y:S01]  /*18190*/  FFMA.FTZ R22, R13, R10.reuse, -R92.reuse ;  /* 0x0000000a0d167223 */ /* 0x180fe2000001085c */
[-CC-:B------:R-:W-:Y:S01]  /*181a0*/  FFMA.FTZ R11, R11, R10.reuse, -R92.reuse ;  /* 0x0000000a0b0b7223 */ /* 0x180fe2000001085c */
[-C--:B------:R-:W-:Y:S01]  /*181b0*/  FFMA.FTZ R88, R89, R10.reuse, -R92 ;  /* 0x0000000a59587223 */ /* 0x080fe2000001085c */
[----:B------:R-:W-:Y:S01]  /*181c0*/  FADD.FTZ R93, -R93, R6 ;  /* 0x000000065d5d7221 */ /* 0x000fe20000010100 */
[-CC-:B------:R-:W-:Y:S01]  /*181d0*/  FFMA.FTZ R13, R135, R10.reuse, -R92.reuse ;  /* 0x0000000a870d7223 */ /* 0x180fe2000001085c */
[----:B------:R-:W-:Y:S01]  /*181e0*/  MUFU.EX2 R121, R121 ;  /* 0x0000007900797308 */ /* 0x000fe20000000800 */
[-C--:B------:R-:W-:Y:S01]  /*181f0*/  FFMA.FTZ R98, R109, R10.reuse, -R92 ;  /* 0x0000000a6d627223 */ /* 0x080fe2000001085c */
[-C--:B------:R-:W-:Y:S01]  /*18200*/  FMUL.FTZ R93, R93, R10.reuse ;  /* 0x0000000a5d5d7220 */ /* 0x080fe20000410000 */
[----:B------:R-:W-:Y:S01]  /*18210*/  FADD.FTZ R109, R23, R4 ;  /* 0x00000004176d7221 */ /* 0x000fe20000010000 */
[-CC-:B------:R-:W-:Y:S01]  /*18220*/  FFMA.FTZ R89, R157, R10.reuse, -R92.reuse ;  /* 0x0000000a9d597223 */ /* 0x180fe2000001085c */
[-CC-:B------:R-:W-:Y:S01]  /*18230*/  FFMA.FTZ R94, R159, R10.reuse, -R92.reuse ;  /* 0x0000000a9f5e7223 */ /* 0x180fe2000001085c */
[-CC-:B------:R-:W-:Y:S01]  /*18240*/  FFMA.FTZ R149, R199, R10.reuse, -R92.reuse ;  /* 0x0000000ac7957223 */ /* 0x180fe2000001085c */
[----:B--2---:R-:W-:Y:S01]  /*18250*/  FADD.FTZ R4, R152, R109 ;  /* 0x0000006d98047221 */ /* 0x004fe20000010000 */
[----:B------:R1:W2:Y:S01]  /*18260*/  MUFU.EX2 R2, R93 ;  /* 0x0000005d00027308 */ /* 0x0002a20000000800 */
[-CC-:B------:R-:W-:Y:S01]  /*18270*/  FFMA.FTZ R96, R155, R10.reuse, -R92.reuse ;  /* 0x0000000a9b607223 */ /* 0x180fe2000001085c */
[-CC-:B------:R-:W-:Y:S01]  /*18280*/  FFMA.FTZ R151, R209, R10.reuse, -R92.reuse ;  /* 0x0000000ad1977223 */ /* 0x180fe2000001085c */
[-CC-:B------:R-:W-:Y:S01]  /*18290*/  FFMA.FTZ R105, R105, R10.reuse, -R92.reuse ;  /* 0x0000000a69697223 */ /* 0x180fe2000001085c */
[-CC-:B------:R-:W-:Y:S01]  /*182a0*/  FFMA.FTZ R145, R211, R10.reuse, -R92.reuse ;  /* 0x0000000ad3917223 */ /* 0x180fe2000001085c */
[-CC-:B------:R-:W-:Y:S01]  /*182b0*/  FFMA.FTZ R147, R213, R10.reuse, -R92.reuse ;  /* 0x0000000ad5937223 */ /* 0x180fe2000001085c */
[-CC-:B------:R-:W-:Y:S01]  /*182c0*/  FFMA.FTZ R100, R153, R10.reuse, -R92.reuse ;  /* 0x0000000a99647223 */ /* 0x180fe2000001085c */
[-C--:B------:R-:W-:Y:S01]  /*182d0*/  FFMA.FTZ R141, R117, R10.reuse, -R92 ;  /* 0x0000000a758d7223 */ /* 0x080fe2000001085c */
[----:B------:R-:W3:Y:S01]  /*182e0*/  MUFU.EX2 R22, R22 ;  /* 0x0000001600167308 */ /* 0x000ee20000000800 */
[----:B-1----:R-:W-:Y:S01]  /*182f0*/  FADD.FTZ R93, R91, R4 ;  /* 0x000000045b5d7221 */ /* 0x002fe20000010000 */
[-CC-:B------:R-:W-:Y:S01]  /*18300*/  FFMA.FTZ R12, R215, R10.reuse, -R92.reuse ;  /* 0x0000000ad70c7223 */ /* 0x180fe2000001085c */
[-CC-:B------:R-:W-:Y:S01]  /*18310*/  FFMA.FTZ R143, R119, R10.reuse, -R92.reuse ;  /* 0x0000000a778f7223 */ /* 0x180fe2000001085c */
[-CC-:B------:R-:W-:Y:S01]  /*18320*/  FFMA.FTZ R217, R217, R10.reuse, -R92.reuse ;  /* 0x0000000ad9d97223 */ /* 0x180fe2000001085c */
[-CC-:B------:R-:W-:Y:S01]  /*18330*/  FFMA.FTZ R123, R123, R10.reuse, -R92.reuse ;  /* 0x0000000a7b7b7223 */ /* 0x180fe2000001085c */
[-CC-:B------:R-:W-:Y:S01]  /*18340*/  FFMA.FTZ R219, R219, R10.reuse, -R92.reuse ;  /* 0x0000000adbdb7223 */ /* 0x180fe2000001085c */
[-CC-:B------:R-:W-:Y:S01]  /*18350*/  FFMA.FTZ R127, R127, R10.reuse, -R92.reuse ;  /* 0x0000000a7f7f7223 */ /* 0x180fe2000001085c */
[----:B------:R-:W1:Y:S01]  /*18360*/  MUFU.EX2 R11, R11 ;  /* 0x0000000b000b7308 */ /* 0x000e620000000800 */
[----:B--2---:R-:W-:Y:S01]  /*18370*/  FFMA.FTZ R3, R2, R3, R121 ;  /* 0x0000000302037223 */ /* 0x004fe20000010079 */
[----:B------:R-:W-:Y:S01]  /*18380*/  FFMA.FTZ R125, R125, R10, -R92 ;  /* 0x0000000a7d7d7223 */ /* 0x000fe2000001085c */
[C---:B------:R-:W-:Y:S01]  /*18390*/  ISETP.GT.AND P2, PT, R8.reuse, R14, PT ;  /* 0x0000000e0800720c */ /* 0x040fe20003f44270 */
[----:B------:R-:W-:Y:S01]  /*183a0*/  VIADD R8, R8, 0xffffffff ;  /* 0xffffffff08087836 */ /* 0x000fe20000000000 */
[----:B------:R-:W-:-:S03]  /*183b0*/  F2FP.F16.F32.PACK_AB R152, R91, R152 ;  /* 0x000000985b98723e */ /* 0x000fc600000000ff */
[----:B------:R-:W2:Y:S01]  /*183c0*/  MUFU.EX2 R88, R88 ;  /* 0x0000005800587308 */ /* 0x000ea20000000800 */
[C---:B---3--:R-:W-:Y:S01]  /*183d0*/  FADD.FTZ R4, R22.reuse, R3 ;  /* 0x0000000316047221 */ /* 0x048fe20000010000 */
[----:B------:R-:W-:Y:S02]  /*183e0*/  F2FP.F16.F32.PACK_AB R157, R22, R121 ;  /* 0x00000079169d723e */ /* 0x000fe400000000ff */
[----:B------:R-:W-:-:S04]  /*183f0*/  MOV R22, R15 ;  /* 0x0000000f00167202 */ /* 0x000fc80000000f00 */
[----:B------:R-:W3:Y:S01]  /*18400*/  MUFU.EX2 R13, R13 ;  /* 0x0000000d000d7308 */ /* 0x000ee20000000800 */
[----:B-1----:R-:W-:-:S07]  /*18410*/  FADD.FTZ R3, R11, R4 ;  /* 0x000000040b037221 */ /* 0x002fce0000010000 */
[----:B------:R-:W1:Y:S01]  /*18420*/  MUFU.EX2 R90, R90 ;  /* 0x0000005a005a7308 */ /* 0x000e620000000800 */
[C---:B--2---:R-:W-:Y:S01]  /*18430*/  FADD.FTZ R4, R88.reuse, R3 ;  /* 0x0000000358047221 */ /* 0x044fe20000010000 */
[----:B------:R-:W-:-:S06]  /*18440*/  F2FP.F16.F32.PACK_AB R159, R88, R11 ;  /* 0x0000000b589f723e */ /* 0x000fcc00000000ff */
[----:B------:R-:W2:Y:S01]  /*18450*/  MUFU.EX2 R154, R154 ;  /* 0x0000009a009a7308 */ /* 0x000ea20000000800 */
[----:B---3--:R-:W-:-:S07]  /*18460*/  FADD.FTZ R3, R13, R4 ;  /* 0x000000040d037221 */ /* 0x008fce0000010000 */
[----:B------:R-:W3:Y:S01]  /*18470*/  MUFU.EX2 R89, R89 ;  /* 0x0000005900597308 */ /* 0x000ee20000000800 */
[C---:B-1----:R-:W-:Y:S01]  /*18480*/  FADD.FTZ R4, R90.reuse, R3 ;  /* 0x000000035a047221 */ /* 0x042fe20000010000 */
[----:B------:R-:W-:-:S06]  /*18490*/  F2FP.F16.F32.PACK_AB R153, R90, R13 ;  /* 0x0000000d5a99723e */ /* 0x000fcc00000000ff */
[----:B------:R-:W1:Y:S01]  /*184a0*/  MUFU.EX2 R95, R95 ;  /* 0x0000005f005f7308 */ /* 0x000e620000000800 */
[----:B--2---:R-:W-:-:S07]  /*184b0*/  FADD.FTZ R102, R154, R93 ;  /* 0x0000005d9a667221 */ /* 0x004fce0000010000 */
[----:B------:R-:W2:Y:S01]  /*184c0*/  MUFU.EX2 R94, R94 ;  /* 0x0000005e005e7308 */ /* 0x000ea20000000800 */
[----:B---3--:R-:W-:-:S07]  /*184d0*/  FADD.FTZ R3, R89, R4 ;  /* 0x0000000459037221 */ /* 0x008fce0000010000 */
[----:B------:R-:W3:Y:S01]  /*184e0*/  MUFU.EX2 R148, R148 ;  /* 0x0000009400947308 */ /* 0x000ee20000000800 */
[C---:B-1----:R-:W-:Y:S01]  /*184f0*/  FADD.FTZ R93, R95.reuse, R102 ;  /* 0x000000665f5d7221 */ /* 0x042fe20000010000 */
[----:B------:R-:W-:-:S06]  /*18500*/  F2FP.F16.F32.PACK_AB R154, R95, R154 ;  /* 0x0000009a5f9a723e */ /* 0x000fcc00000000ff */
[----:B------:R-:W1:Y:S01]  /*18510*/  MUFU.EX2 R149, R149 ;  /* 0x0000009500957308 */ /* 0x000e620000000800 */
[C---:B--2---:R-:W-:Y:S01]  /*18520*/  FADD.FTZ R4, R94.reuse, R3 ;  /* 0x000000035e047221 */ /* 0x044fe20000010000 */
[----:B------:R-:W-:-:S06]  /*18530*/  F2FP.F16.F32.PACK_AB R155, R94, R89 ;  /* 0x000000595e9b723e */ /* 0x000fcc00000000ff */
[----:B------:R-:W2:Y:S01]  /*18540*/  MUFU.EX2 R97, R97 ;  /* 0x0000006100617308 */ /* 0x000ea20000000800 */
[----:B---3--:R-:W-:-:S07]  /*18550*/  FADD.FTZ R102, R148, R93 ;  /* 0x0000005d94667221 */ /* 0x008fce0000010000 */
[----:B------:R-:W3:Y:S01]  /*18560*/  MUFU.EX2 R96, R96 ;  /* 0x0000006000607308 */ /* 0x000ee20000000800 */
[----:B-1----:R-:W-:-:S07]  /*18570*/  FADD.FTZ R3, R149, R4 ;  /* 0x0000000495037221 */ /* 0x002fce0000010000 */
[----:B------:R-:W1:Y:S01]  /*18580*/  MUFU.EX2 R150, R150 ;  /* 0x0000009600967308 */ /* 0x000e620000000800 */
[C---:B--2---:R-:W-:Y:S01]  /*18590*/  FADD.FTZ R93, R97.reuse, R102 ;  /* 0x00000066615d7221 */ /* 0x044fe20000010000 */
[----:B------:R-:W-:-:S06]  /*185a0*/  F2FP.F16.F32.PACK_AB R148, R97, R148 ;  /* 0x000000946194723e */ /* 0x000fcc00000000ff */
[----:B------:R-:W2:Y:S01]  /*185b0*/  MUFU.EX2 R151, R151 ;  /* 0x0000009700977308 */ /* 0x000ea20000000800 */
[C---:B---3--:R-:W-:Y:S01]  /*185c0*/  FADD.FTZ R4, R96.reuse, R3 ;  /* 0x0000000360047221 */ /* 0x048fe20000010000 */
[----:B------:R-:W-:-:S06]  /*185d0*/  F2FP.F16.F32.PACK_AB R149, R96, R149 ;  /* 0x000000956095723e */ /* 0x000fcc00000000ff */
[----:B------:R-:W3:Y:S01]  /*185e0*/  MUFU.EX2 R99, R99 ;  /* 0x0000006300637308 */ /* 0x000ee20000000800 */
[----:B-1----:R-:W-:-:S07]  /*185f0*/  FADD.FTZ R102, R150, R93 ;  /* 0x0000005d96667221 */ /* 0x002fce0000010000 */
[----:B------:R-:W1:Y:S01]  /*18600*/  MUFU.EX2 R6, R105 ;  /* 0x0000006900067308 */ /* 0x000e620000000800 */
[----:B--2---:R-:W-:-:S07]  /*18610*/  FADD.FTZ R3, R151, R4 ;  /* 0x0000000497037221 */ /* 0x004fce0000010000 */
[----:B------:R-:W2:Y:S01]  /*18620*/  MUFU.EX2 R144, R144 ;  /* 0x0000009000907308 */ /* 0x000ea20000000800 */
[C---:B---3--:R-:W-:Y:S01]  /*18630*/  FADD.FTZ R93, R99.reuse, R102 ;  /* 0x00000066635d7221 */ /* 0x048fe20000010000 */
[----:B------:R-:W-:-:S06]  /*18640*/  F2FP.F16.F32.PACK_AB R150, R99, R150 ;  /* 0x000000966396723e */ /* 0x000fcc00000000ff */
[----:B------:R-:W3:Y:S01]  /*18650*/  MUFU.EX2 R145, R145 ;  /* 0x0000009100917308 */ /* 0x000ee20000000800 */
[C---:B-1----:R-:W-:Y:S01]  /*18660*/  FADD.FTZ R4, R6.reuse, R3 ;  /* 0x0000000306047221 */ /* 0x042fe20000010000 */
[----:B------:R-:W-:Y:S01]  /*18670*/  F2FP.F16.F32.PACK_AB R151, R6, R151 ;  /* 0x000000970697723e */ /* 0x000fe200000000ff */
[----:B------:R-:W-:-:S05]  /*18680*/  IMAD.MOV.U32 R6, RZ, RZ, R21 ;  /* 0x000000ffff067224 */ /* 0x000fca00078e0015 */
        /* <DEDUP_REMOVED lines=37> */
[----:B0-----:R-:W0:Y:S01]  /*188e0*/  MUFU.EX2 R104, R123 ;  /* 0x0000007b00687308 */ /* 0x001e220000000800 */
[C---:B--2---:R-:W-:Y:S01]  /*188f0*/  FADD.FTZ R3, R92.reuse, R3 ;  /* 0x000000035c037221 */ /* 0x044fe20000010000 */
[----:B------:R-:W-:-:S06]  /*18900*/  F2FP.F16.F32.PACK_AB R143, R92, R143 ;  /* 0x0000008f5c8f723e */ /* 0x000fcc00000000ff */
[----:B------:R-:W1:Y:S01]  /*18910*/  MUFU.EX2 R115, R115 ;  /* 0x0000007300737308 */ /* 0x000e620000000800 */
[----:B---3--:R-:W-:-:S07]  /*18920*/  FADD.FTZ R102, R136, R23 ;  /* 0x0000001788667221 */ /* 0x008fce0000010000 */
        /* <DEDUP_REMOVED lines=9> */
[----:B0-----:R-:W-:Y:S01]  /*189c0*/  FADD.FTZ R102, R138, R23 ;  /* 0x000000178a667221 */ /* 0x001fe20000010000 */
[----:B------:R-:W-:-:S06]  /*189d0*/  IMAD.MOV.U32 R23, RZ, RZ, R20 ;  /* 0x000000ffff177224 */ /* 0x000fcc00078e0014 */
[----:B------:R-:W0:Y:S01]  /*189e0*/  MUFU.EX2 R125, R125 ;  /* 0x0000007d007d7308 */ /* 0x000e220000000800 */
[----:B-1----:R-:W-:Y:S01]  /*189f0*/  FADD.FTZ R3, R106, R3 ;  /* 0x000000036a037221 */ /* 0x002fe20000010000 */
[C---:B--2---:R-:W-:Y:S01]  /*18a00*/  FADD.FTZ R4, R5.reuse, R102 ;  /* 0x0000006605047221 */ /* 0x044fe20000010000 */
[----:B------:R-:W-:Y:S01]  /*18a10*/  F2FP.F16.F32.PACK_AB R138, R5, R138 ;  /* 0x0000008a058a723e */ /* 0x000fe200000000ff */
[----:B------:R-:W-:Y:S02]  /*18a20*/  IMAD.MOV.U32 R5, RZ, RZ, R101 ;  /* 0x000000ffff057224 */ /* 0x000fe400078e0065 */
[C---:B0-----:R-:W-:Y:S01]  /*18a30*/  FADD.FTZ R3, R125.reuse, R3 ;  /* 0x000000037d037221 */ /* 0x041fe20000010000 */
[----:B------:R-:W-:Y:S01]  /*18a40*/  F2FP.F16.F32.PACK_AB R139, R125, R106 ;  /* 0x0000006a7d8b723e */ /* 0x000fe200000000ff */
[----:B------:R-:W-:Y:S06]  /*18a50*/  @P2 BRA `(.L_x_1881) ;  /* 0xffffffc800442947 */ /* 0x000fec000383ffff */
[----:B------:R-:W-:Y:S05]  /*18a60*/  BSYNC B1 ;  /* 0x0000000000017941 */ /* 0x000fea0003800000 */
.L_x_1862:
[----:B------:R-:W-:Y:S01]  /*18a70*/  IMAD.MOV.U32 R6, RZ, RZ, R21 ;  /* 0x000000ffff067224 */ /* 0x000fe200078e0015 */
[----:B------:R-:W-:Y:S01]  /*18a80*/  MOV R22, R15 ;  /* 0x0000000f00167202 */ /* 0x000fe20000000f00 */
[----:B------:R-:W-:Y:S02]  /*18a90*/  IMAD.MOV.U32 R5, RZ, RZ, R101 ;  /* 0x000000ffff057224 */ /* 0x000fe400078e0065 */
[----:B------:R-:W-:-:S07]  /*18aa0*/  IMAD.MOV.U32 R23, RZ, RZ, R20 ;  /* 0x000000ffff177224 */ /* 0x000fce00078e0014 */
.L_x_1861:
[----:B------:R-:W-:Y:S05]  /*18ab0*/  BSYNC B0 ;  /* 0x0000000000007941 */ /* 0x000fea0003800000 */
.L_x_1860:
        /* <DEDUP_REMOVED lines=24> */
.L_x_1884:
[----:B------:R-:W-:-:S13]  /*18c40*/  ISETP.NE.AND P2, PT, R14, 0x1, PT ;  /* 0x000000010e00780c */ /* 0x000fda0003f45270 */
[----:B------:R-:W0:Y:S02]  /*18c50*/  @P2 LDC.64 R12, c[0x0][0x9e8] ;  /* 0x00027a00ff0c2b82 */ /* 0x000e240000000a00 */
[----:B0-----:R-:W-:-:S05]  /*18c60*/  @P2 IMAD.HI.U32 R12, R9, R12, RZ ;  /* 0x0000000c090c2227 */ /* 0x001fca00078e00ff */
[----:B------:R-:W-:-:S07]  /*18c70*/  @P2 SHF.R.U32.HI R9, RZ, R13, R12 ;  /* 0x0000000dff092219 */ /* 0x000fce000001160c */
.L_x_1885:
[----:B------:R-:W-:Y:S05]  /*18c80*/  BSYNC B0 ;  /* 0x0000000000007941 */ /* 0x000fea0003800000 */
.L_x_1883:
[----:B------:R-:W-:-:S05]  /*18c90*/  IMAD R12, R9, R14, RZ ;  /* 0x0000000e090c7224 */ /* 0x000fca00078e02ff */
[----:B------:R-:W-:-:S07]  /*18ca0*/  VIMNMX R11, R11, R12, !PT ;  /* 0x0000000c0b0b7248 */ /* 0x000fce0007fe0100 */
.L_x_1882:
[----:B------:R-:W-:Y:S01]  /*18cb0*/  IADD3 R11, R11, 0x5f, RZ ;  /* 0x0000005f0b0b7810 */ /* 0x000fe20007ffe0ff */
[----:B------:R-:W-:Y:S04]  /*18cc0*/  BSSY B0, `(.L_x_1886) ;  /* 0x0000265000007945 */ /* 0x000fe80003800000 */
[----:B------:R-:W-:-:S05]  /*18cd0*/  IMAD.HI R11, R11, 0x2aaaaaab, RZ ;  /* 0x2aaaaaab0b0b7827 */ /* 0x000fca00078e02ff */
[----:B------:R-:W-:-:S04]  /*18ce0*/  SHF.R.U32.HI R12, RZ, 0x1f, R11 ;  /* 0x0000001fff0c7819 */ /* 0x000fc8000001160b */
[----:B------:R-:W-:-:S04]  /*18cf0*/  LEA.HI.SX32 R12, R11, R12, 0x1c ;  /* 0x0000000c0b0c7211 */ /* 0x000fc800078fe2ff */
[----:B------:R-:W-:-:S04]  /*18d00*/  VIMNMX R15, R179, R12, !PT ;  /* 0x0000000cb30f7248 */ /* 0x000fc80007fe0100 */
[----:B------:R-:W-:-:S13]  /*18d10*/  ISETP.GE.AND P2, PT, R8, R15, PT ;  /* 0x0000000f0800720c */ /* 0x000fda0003f46270 */
[----:B------:R-:W-:Y:S05]  /*18d20*/  @!P2 BRA `(.L_x_1887) ;  /* 0x000000240078a947 */ /* 0x000fea0003800000 */
[----:B------:R-:W-:Y:S01]  /*18d30*/  BSSY B1, `(.L_x_1887) ;  /* 0x000025d000017945 */ /* 0x000fe20003800000 */
[----:B------:R-:W-:Y:S01]  /*18d40*/  IMAD.MOV.U32 R13, RZ, RZ, R6 ;  /* 0x000000ffff0d7224 */ /* 0x000fe200078e0006 */
[----:B------:R-:W-:Y:S01]  /*18d50*/  MOV R199, R22 ;  /* 0x0000001600c77202 */ /* 0x000fe20000000f00 */
[----:B------:R-:W-:Y:S02]  /*18d60*/  IMAD.MOV.U32 R12, RZ, RZ, R5 ;  /* 0x000000ffff0c7224 */ /* 0x000fe400078e0005 */
[----:B------:R-:W-:Y:S02]  /*18d70*/  IMAD.MOV.U32 R20, RZ, RZ, R8 ;  /* 0x000000ffff147224 */ /* 0x000fe400078e0008 */
[----:B------:R-:W-:-:S07]  /*18d80*/  IMAD.MOV.U32 R198, RZ, RZ, R23 ;  /* 0x000000ffffc67224 */ /* 0x000fce00078e0017 */
.L_x_1898:
[----:B------:R-:W-:-:S05]  /*18d90*/  VIADD R21, R199, 0x1 ;  /* 0x00000001c7157836 */ /* 0x000fca0000000000 */
[----:B------:R-:W-:-:S04]  /*18da0*/  ISETP.NE.AND P2, PT, R21, 0x2, PT ;  /* 0x000000021500780c */ /* 0x000fc80003f45270 */
[----:B------:R-:W-:Y:S02]  /*18db0*/  SEL R21, R21, RZ, P2 ;  /* 0x000000ff15157207 */ /* 0x000fe40001000000 */
[----:B------:R-:W-:-:S03]  /*18dc0*/  SEL R23, RZ, 0x1, P2 ;  /* 0x00000001ff177807 */ /* 0x000fc60001000000 */
[----:B------:R-:W-:Y:S01]  /*18dd0*/  IMAD.MOV.U32 R22, RZ, RZ, R21 ;  /* 0x000000ffff167224 */ /* 0x000fe200078e0015 */
[----:B------:R-:W-:Y:S01]  /*18de0*/  LOP3.LUT R23, R198, R23, RZ, 0x3c, !PT ;  /* 0x00000017c6177212 */ /* 0x000fe200078e3cff */
[----:B------:R-:W-:Y:S06]  /*18df0*/  @!P0 BRA `(.L_x_1888) ;  /* 0x0000000000048947 */ /* 0x000fec0003800000 */
[----:B------:R-:W-:Y:S01]  /*18e00*/  BPT.TRAP 0x1 ;  /* 0x000000040000795c */ /* 0x000fe20000300000 */
.L_x_1888:
[----:B------:R-:W-:Y:S01]  /*18e10*/  IMAD R5, R22, 0x8, R16 ;  /* 0x0000000816057824 */ /* 0x000fe200078e0210 */
[----:B------:R-:W-:-:S04]  /*18e20*/  SHF.L.U32 R6, R23, 0x1f, RZ ;  /* 0x0000001f17067819 */ /* 0x000fc800000006ff */
[----:B------:R0:W1:Y:S01]  /*18e30*/  SYNCS.PHASECHK.TRANS64.TRYWAIT P2, [R5+URZ+0x2a830], R6 ;  /* 0x02a83006050075a7 */ /* 0x000062000804017f */
[----:B------:R-:W-:Y:S05]  /*18e40*/  @!P0 BRA `(.L_x_1889) ;  /* 0x0000000000048947 */ /* 0x000fea0003800000 */
[----:B------:R-:W-:Y:S01]  /*18e50*/  BPT.TRAP 0x1 ;  /* 0x000000040000795c */ /* 0x000fe20000300000 */
.L_x_1889:
[----:B------:R-:W-:Y:S01]  /*18e60*/  BSSY B2, `(.L_x_1890) ;  /* 0x0000006000027945 */ /* 0x000fe20003800000 */
[----:B------:R-:W-:Y:S02]  /*18e70*/  IMAD R8, R22, 0x900, R7 ;  /* 0x0000090016087824 */ /* 0x000fe400078e0207 */
[----:B------:R-:W-:Y:S01]  /*18e80*/  IMAD.MOV.U32 R9, RZ, RZ, 0x40000040 ;  /* 0x40000040ff097424 */ /* 0x000fe200078e00ff */
[----:B-1----:R-:W-:Y:S06]  /*18e90*/  @P2 BRA `(.L_x_1891) ;  /* 0x0000000000082947 */ /* 0x002fec0003800000 */
[----:B------:R-:W1:Y:S02]  /*18ea0*/  SYNCS.PHASECHK.TRANS64.TRYWAIT P2, [R5+URZ+0x2a830], R6 ;  /* 0x02a83006050075a7 */ /* 0x000e64000804017f */
[----:B-1----:R-:W-:Y:S05]  /*18eb0*/  @!P2 BRA `(.L_x_1892) ;  /* 0x000001180024a947 */ /* 0x002fea0003800000 */
.L_x_1891:
[----:B------:R-:W-:Y:S05]  /*18ec0*/  BSYNC B2 ;  /* 0x0000000000027941 */ /* 0x000fea0003800000 */
.L_x_1890:
[----:B------:R-:W2:Y:S04]  /*18ed0*/  LDL.64 R88, [R1+0x38] ;  /* 0x0000380001587983 */ /* 0x000ea80000100a00 */
[----:B------:R-:W3:Y:S04]  /*18ee0*/  LDL.64 R220, [R1+0x30] ;  /* 0x0000300001dc7983 */ /* 0x000ee80000100a00 */
[----:B------:R-:W4:Y:S01]  /*18ef0*/  LDL.64 R218, [R1+0x28] ;  /* 0x0000280001da7983 */ /* 0x000f220000100a00 */
[----:B------:R-:W-:-:S03]  /*18f00*/  R2UR UR6, R8 ;  /* 0x00000000080672ca */ /* 0x000fc600000e0000 */
[----:B------:R-:W5:Y:S01]  /*18f10*/  LDL.64 R216, [R1+0x20] ;  /* 0x0000200001d87983 */ /* 0x000f620000100a00 */
[----:B------:R-:W-:Y:S01]  /*18f20*/  R2UR UR7, R9 ;  /* 0x00000000090772ca */ /* 0x000fe200000e0000 */
[----:B------:R-:W-:Y:S01]  /*18f30*/  IMAD.MOV.U32 R11, RZ, RZ, 0x40000040 ;  /* 0x40000040ff0b7424 */ /* 0x000fe200078e00ff */
[----:B------:R-:W-:Y:S01]  /*18f40*/  IADD3 R10, R8, 0x2, RZ ;  /* 0x00000002080a7810 */ /* 0x000fe20007ffe0ff */
        /* <DEDUP_REMOVED lines=171> */
.L_x_1893:
[----:B01----:R-:W-:Y:S01]  /*19a00*/  SHF.L.U32 R5, R198, 0x1f, RZ ;  /* 0x0000001fc6057819 */ /* 0x003fe200000006ff */
[----:B------:R-:W-:-:S04]  /*19a10*/  IMAD R198, R199, 0x8, R16 ;  /* 0x00000008c7c67824 */ /* 0x000fc800078e0210 */
[----:B------:R0:W1:Y:S01]  /*19a20*/  SYNCS.PHASECHK.TRANS64.TRYWAIT P2, [R198+URZ+0x2a850], R5 ;  /* 0x02a85005c60075a7 */ /* 0x000062000804017f */
[----:B------:R-:W-:Y:S05]  /*19a30*/  @!P0 BRA `(.L_x_1894) ;  /* 0x0000000000048947 */ /* 0x000fea0003800000 */
[----:B------:R-:W-:Y:S01]  /*19a40*/  BPT.TRAP 0x1 ;  /* 0x000000040000795c */ /* 0x000fe20000300000 */
.L_x_1894:
[----:B------:R-:W-:Y:S04]  /*19a50*/  BSSY B2, `(.L_x_1895) ;  /* 0x0000004000027945 */ /* 0x000fe80003800000 */
[----:B-1----:R-:W-:Y:S05]  /*19a60*/  @P2 BRA `(.L_x_1896) ;  /* 0x0000000000082947 */ /* 0x002fea0003800000 */
[----:B------:R-:W1:Y:S02]  /*19a70*/  SYNCS.PHASECHK.TRANS64.TRYWAIT P2, [R198+URZ+0x2a850], R5 ;  /* 0x02a85005c60075a7 */ /* 0x000e64000804017f */
[----:B-1----:R-:W-:Y:S05]  /*19a80*/  @!P2 BRA `(.L_x_1897) ;  /* 0x0000010c0044a947 */ /* 0x002fea0003800000 */
.L_x_1896:
[----:B------:R-:W-:Y:S05]  /*19a90*/  BSYNC B2 ;  /* 0x0000000000027941 */ /* 0x000fea0003800000 */
.L_x_1895:
[----:B------:R-:W-:Y:S01]  /*19aa0*/  VIADD R0, R16, 0x400 ;  /* 0x0000040010007836 */ /* 0x000fe20000000000 */
[----:B------:R-:W-:Y:S01]  /*19ab0*/  WARPGROUP.ARRIVE ;  /* 0x00000000000079c5 */ /* 0x000fe20000000000 */
[----:B------:R-:W-:Y:S02]  /*19ac0*/  IMAD.MOV.U32 R9, RZ, RZ, 0x40000040 ;  /* 0x40000040ff097424 */ /* 0x000fe400078e00ff */
[----:B------:R-:W-:Y:S01]  /*19ad0*/  FMUL.FTZ R2, R88, UR51 ;  /* 0x0000003358027c20 */ /* 0x000fe20008410000 */
[----:B------:R-:W-:Y:S01]  /*19ae0*/  IMAD.MOV.U32 R11, RZ, RZ, 0x40000040 ;  /* 0x40000040ff0b7424 */ /* 0x000fe200078e00ff */
[----:B------:R-:W-:Y:S01]  /*19af0*/  SHF.R.U32.HI R0, RZ, 0x4, R0 ;  /* 0x00000004ff007819 */ /* 0x000fe20000011600 */
[----:B------:R-:W-:Y:S01]  /*19b00*/  FMUL.FTZ R6, R89, UR51 ;  /* 0x0000003359067c20 */ /* 0x000fe20008410000 */
[----:B------:R-:W-:Y:S01]  /*19b10*/  R2UR UR7, R9 ;  /* 0x00000000090772ca */ /* 0x000fe200000e0000 */
[----:B------:R-:W-:Y:S01]  /*19b20*/  FMUL.FTZ R89, R92, UR51 ;  /* 0x000000335c597c20 */ /* 0x000fe20008410000 */
[----:B------:R-:W-:Y:S01]  /*19b30*/  LOP3.LUT R0, R0, 0x3fff, RZ, 0xc0, !PT ;  /* 0x00003fff00007812 */ /* 0x000fe200078ec0ff */
[----:B------:R-:W0:Y:S01]  /*19b40*/  MUFU.TANH R2, R2 ;  /* 0x0000000200027308 */ /* 0x000e220000002400 */
[----:B------:R-:W-:Y:S01]  /*19b50*/  FMUL.FTZ R209, R93, UR51 ;  /* 0x000000335dd17c20 */ /* 0x000fe20008410000 */
[----:B------:R-:W-:Y:S01]  /*19b60*/  FMUL.FTZ R93, R95, UR51 ;  /* 0x000000335f5d7c20 */ /* 0x000fe20008410000 */
[----:B------:R-:W-:Y:S01]  /*19b70*/  LOP3.LUT R0, R0, 0x3000000, RZ, 0xfc, !PT ;  /* 0x0300000000007812 */ /* 0x000fe200078efcff */
[----:B------:R-:W-:Y:S01]  /*19b80*/  FMUL.FTZ R95, R96, UR51 ;  /* 0x00000033605f7c20 */ /* 0x000fe20008410000 */
[----:B------:R-:W-:Y:S01]  /*19b90*/  FMUL.FTZ R97, R97, UR51 ;  /* 0x0000003361617c20 */ /* 0x000fe20008410000 */
[----:B------:R-:W-:Y:S01]  /*19ba0*/  FMUL.FTZ R211, R105, UR51 ;  /* 0x0000003369d37c20 */ /* 0x000fe20008410000 */
[----:B------:R-:W-:Y:S01]  /*19bb0*/  FMUL.FTZ R213, R108, UR51 ;  /* 0x000000336cd57c20 */ /* 0x000fe20008410000 */
[----:B------:R-:W-:Y:S01]  /*19bc0*/  IMAD R8, R199, 0x600, R0 ;  /* 0x00000600c7087824 */ /* 0x000fe200078e0200 */
[----:B------:R-:W2:Y:S01]  /*19bd0*/  MUFU.TANH R6, R6 ;  /* 0x0000000600067308 */ /* 0x000ea20000002400 */
[----:B------:R-:W-:Y:S01]  /*19be0*/  FMUL.FTZ R199, R104, UR51 ;  /* 0x0000003368c77c20 */ /* 0x000fe20008410000 */
[----:B------:R-:W-:Y:S01]  /*19bf0*/  FMUL.FTZ R215, R109, UR51 ;  /* 0x000000336dd77c20 */ /* 0x000fe20008410000 */
[----:B------:R-:W-:Y:S01]  /*19c00*/  FMUL.FTZ R217, R112, UR51 ;  /* 0x0000003370d97c20 */ /* 0x000fe20008410000 */
[C---:B------:R-:W-:Y:S01]  /*19c10*/  R2UR UR6, R8.reuse ;  /* 0x00000000080672ca */ /* 0x040fe200000e0000 */
[----:B------:R-:W-:Y:S01]  /*19c20*/  FMUL.FTZ R113, R113, UR51 ;  /* 0x0000003371717c20 */ /* 0x000fe20008410000 */
[----:B------:R-:W-:Y:S01]  /*19c30*/  IADD3 R10, R8, 0x80, RZ ;  /* 0x00000080080a7810 */ /* 0x000fe20007ffe0ff */
[----:B------:R-:W-:Y:S01]  /*19c40*/  FMUL.FTZ R219, R116, UR51 ;  /* 0x0000003374db7c20 */ /* 0x000fe20008410000 */
[----:B------:R-:W3:Y:S01]  /*19c50*/  MUFU.TANH R89, R89 ;  /* 0x0000005900597308 */ /* 0x000ee20000002400 */
        /* <DEDUP_REMOVED lines=8> */
[----:B------:R-:W-:Y:S01]  /*19ce0*/  HGMMA.64x128x16.F32 R24, R156, gdesc[UR4].tnspB, R24, gsb0 ;  /* 0x41e000049c187df0 */ /* 0x000fe20008000818 */
[----:B------:R-:W-:Y:S01]  /*19cf0*/  R2UR UR6, R10 ;  /* 0x000000000a0672ca */ /* 0x000fe200000e0000 */
[----:B------:R-:W-:Y:S01]  /*19d00*/  FMUL.FTZ R133, R133, UR51 ;  /* 0x0000003385857c20 */ /* 0x000fe20008410000 */
[----:B------:R-:W-:Y:S01]  /*19d10*/  R2UR UR7, R11 ;  /* 0x000000000b0772ca */ /* 0x000fe200000e0000 */
[----:B------:R-:W-:Y:S01]  /*19d20*/  VIADD R10, R8, 0x100 ;  /* 0x00000100080a7836 */ /* 0x000fe20000000000 */
[----:B--2---:R-:W-:Y:S01]  /*19d30*/  FMNMX.FTZ R0, R6, R5, !PT ;  /* 0x0000000506007209 */ /* 0x004fe20007810000 */
[----:B------:R-:W-:Y:S01]  /*19d40*/  IMAD.MOV.U32 R11, RZ, RZ, 0x40000040 ;  /* 0x40000040ff0b7424 */ /* 0x000fe200078e00ff */
[----:B------:R-:W1:Y:S01]  /*19d50*/  MUFU.TANH R95, R95 ;  /* 0x0000005f005f7308 */ /* 0x000e620000002400 */
[----:B------:R-:W-:Y:S01]  /*19d60*/  FMUL.FTZ R90, R90, UR51 ;  /* 0x000000335a5a7c20 */ /* 0x000fe20008410000 */
[----:B---3--:R-:W-:Y:S01]  /*19d70*/  FMNMX.FTZ R0, R89, R0, !PT ;  /* 0x0000000059007209 */ /* 0x008fe20007810000 */
[----:B------:R-:W-:Y:S01]  /*19d80*/  FMUL.FTZ R91, R91, UR51 ;  /* 0x000000335b5b7c20 */ /* 0x000fe20008410000 */
[----:B------:R-:W-:Y:S01]  /*19d90*/  FMUL.FTZ R92, R94, UR51 ;  /* 0x000000335e5c7c20 */ /* 0x000fe20008410000 */
[----:B------:R-:W-:Y:S01]  /*19da0*/  FMUL.FTZ R9, R98, UR51 ;  /* 0x0000003362097c20 */ /* 0x000fe20008410000 */
[----:B------:R-:W-:Y:S01]  /*19db0*/  FMUL.FTZ R99, R99, UR51 ;  /* 0x0000003363637c20 */ /* 0x000fe20008410000 */
[----:B------:R-:W-:Y:S01]  /*19dc0*/  FMUL.FTZ R103, R103, UR51 ;  /* 0x0000003367677c20 */ /* 0x000fe20008410000 */
[----:B------:R-:W2:Y:S01]  /*19dd0*/  MUFU.TANH R97, R97 ;  /* 0x0000006100617308 */ /* 0x000ea20000002400 */
[----:B0-----:R-:W-:Y:S01]  /*19de0*/  FMNMX.FTZ R0, R209, R0, !PT ;  /* 0x00000000d1007209 */ /* 0x001fe20007810000 */
[----:B------:R-:W-:Y:S01]  /*19df0*/  FMUL.FTZ R105, R106, UR51 ;  /* 0x000000336a697c20 */ /* 0x000fe20008410000 */
[----:B------:R-:W-:Y:S01]  /*19e00*/  FMUL.FTZ R107, R107, UR51 ;  /* 0x000000336b6b7c20 */ /* 0x000fe20008410000 */
[----:B------:R-:W-:Y:S01]  /*19e10*/  FMUL.FTZ R109, R110, UR51 ;  /* 0x000000336e6d7c20 */ /* 0x000fe20008410000 */
[----:B------:R-:W-:Y:S01]  /*19e20*/  IADD3 R88, R8, 0x180, RZ ;  /* 0x0000018008587810 */ /* 0x000fe20007ffe0ff */
[----:B------:R-:W-:Y:S01]  /*19e30*/  FMUL.FTZ R111, R111, UR51 ;  /* 0x000000336f6f7c20 */ /* 0x000fe20008410000 */
[----:B------:R-:W-:Y:S01]  /*19e40*/  FMUL.FTZ R129, R114, UR51 ;  /* 0x0000003372817c20 */ /* 0x000fe20008410000 */
[----:B------:R-:W-:Y:S01]  /*19e50*/  MUFU.TANH R199, R199 ;  /* 0x000000c700c77308 */ /* 0x000fe20000002400 */
[----:B-1----:R-:W-:Y:S01]  /*19e60*/  FMNMX.FTZ R0, R95, R0, !PT ;  /* 0x000000005f007209 */ /* 0x002fe20007810000 */
        /* <DEDUP_REMOVED lines=9> */
[----:B------:R-:W-:Y:S01]  /*19f00*/  ISETP.GT.AND P2, PT, R20, R15, PT ;  /* 0x0000000f1400720c */ /* 0x000fe20003f44270 */
[----:B------:R-:W-:-:S04]  /*19f10*/  @!P1 VIADD R198, R198, 0x2a860 ;  /* 0x0002a860c6c69836 */ /* 0x000fc80000000000 */
[----:B------:R-:W-:Y:S01]  /*19f20*/  MUFU.TANH R213, R213 ;  /* 0x000000d500d57308 */ /* 0x000fe20000002400 */
[----:B------:R-:W-:-:S07]  /*19f30*/  @!P1 PRMT R198, RZ, 0x654, R198 ;  /* 0x00000654ffc69816 */ /* 0x000fce00000000c6 */
        /* <DEDUP_REMOVED lines=17> */
[----:B------:R-:W-:Y:S01]  /*1a050*/  FMUL.FTZ R101, R102, UR51 ;  /* 0x0000003366657c20 */ /* 0x000fe20008410000 */
[----:B------:R-:W-:Y:S01]  /*1a060*/  HGMMA.64x128x16.F32 R24, R152, gdesc[UR4].tnspB, R24, gsb0 ;  /* 0x41e0000498187df0 */ /* 0x000fe20008000818 */
[----:B------:R-:W-:Y:S01]  /*1a070*/  R2UR UR6, R10 ;  /* 0x000000000a0672ca */ /* 0x000fe200000e0000 */
[----:B------:R-:W-:Y:S01]  /*1a080*/  IMAD.U32 R10, RZ, RZ, UR42 ;  /* 0x0000002aff0a7e24 */ /* 0x000fe2000f8e00ff */
[----:B------:R-:W-:Y:S01]  /*1a090*/  R2UR UR7, R11 ;  /* 0x000000000b0772ca */ /* 0x000fe200000e0000 */
[----:B------:R-:W-:Y:S02]  /*1a0a0*/  FMUL.FTZ R11, R119, UR51 ;  /* 0x00000033770b7c20 */ /* 0x000fe40008410000 */
[----:B------:R-:W0:Y:S01]  /*1a0b0*/  MUFU.TANH R157, R157 ;  /* 0x0000009d009d7308 */ /* 0x000e220000002400 */
[----:B------:R-:W-:-:S07]  /*1a0c0*/  FMUL.FTZ R119, R122, UR51 ;  /* 0x000000337a777c20 */ /* 0x000fce0008410000 */
[----:B------:R-:W1:Y:S08]  /*1a0d0*/  MUFU.TANH R159, R159 ;  /* 0x0000009f009f7308 */ /* 0x000e700000002400 */
[----:B------:R-:W-:Y:S01]  /*1a0e0*/  MUFU.TANH R93, R93 ;  /* 0x0000005d005d7308 */ /* 0x000fe20000002400 */
[----:B0-----:R-:W-:-:S07]  /*1a0f0*/  FMNMX.FTZ R0, R157, R0, !PT ;  /* 0x000000009d007209 */ /* 0x001fce0007810000 */
        /* <DEDUP_REMOVED lines=25> */
[----:B------:R-:W-:Y:S01]  /*1a290*/  FMUL.FTZ R155, R121, UR51 ;  /* 0x00000033799b7c20 */ /* 0x000fe20008410000 */
[----:B------:R-:W-:Y:S01]  /*1a2a0*/  FMUL.FTZ R121, R124, UR51 ;  /* 0x000000337c797c20 */ /* 0x000fe20008410000 */
[----:B------:R-:W-:-:S03]  /*1a2b0*/  WARPGROUP.ARRIVE ;  /* 0x00000000000079c5 */ /* 0x000fc60000000000 */
[----:B------:R-:W0:Y:S03]  /*1a2c0*/  MUFU.TANH R153, R120 ;  /* 0x0000007800997308 */ /* 0x000e260000002400 */
[----:B------:R-:W-:Y:S01]  /*1a2d0*/  HGMMA.64x128x16.F32 R24, R148, gdesc[UR4].tnspB, R24, gsb0 ;  /* 0x41e0000494187df0 */ /* 0x000fe20008000818 */
[----:B------:R-:W-:Y:S01]  /*1a2e0*/  R2UR UR6, R88 ;  /* 0x00000000580672ca */ /* 0x000fe200000e0000 */
[C---:B------:R-:W-:Y:S02]  /*1a2f0*/  VIADD R88, R8.reuse, 0x200 ;  /* 0x0000020008587836 */ /* 0x040fe40000000000 */
[----:B------:R-:W-:Y:S01]  /*1a300*/  VIADD R8, R8, 0x280 ;  /* 0x0000028008087836 */ /* 0x000fe20000000000 */
[----:B------:R-:W1:Y:S08]  /*1a310*/  MUFU.TANH R155, R155 ;  /* 0x0000009b009b7308 */ /* 0x000e700000002400 */
[----:B------:R-:W2:Y:S01]  /*1a320*/  MUFU.TANH R121, R121 ;  /* 0x0000007900797308 */ /* 0x000ea20000002400 */
[----:B0-----:R-:W-:-:S07]  /*1a330*/  FMNMX.FTZ R0, R153, R0, !PT ;  /* 0x0000000099007209 */ /* 0x001fce0007810000 */
[----:B------:R-:W-:Y:S01]  /*1a340*/  MUFU.TANH R131, R131 ;  /* 0x0000008300837308 */ /* 0x000fe20000002400 */
[----:B-1----:R-:W-:-:S07]  /*1a350*/  FMNMX.FTZ R0, R155, R0, !PT ;  /* 0x000000009b007209 */ /* 0x002fce0007810000 */
[----:B------:R-:W-:Y:S01]  /*1a360*/  MUFU.TANH R235, R235 ;  /* 0x000000eb00eb7308 */ /* 0x000fe20000002400 */
[----:B--2---:R-:W-:-:S04]  /*1a370*/  FMNMX.FTZ R0, R121, R0, !PT ;  /* 0x0000000079007209 */ /* 0x004fc80007810000 */
[----:B------:R-:W-:-:S03]  /*1a380*/  FMNMX.FTZ R0, R125, R0, !PT ;  /* 0x000000007d007209 */ /* 0x000fc60007810000 */
[----:B------:R-:W-:Y:S01]  /*1a390*/  MUFU.TANH R135, R135 ;  /* 0x0000008700877308 */ /* 0x000fe20000002400 */
[----:B------:R-:W-:-:S04]  /*1a3a0*/  FMNMX.FTZ R0, R221, R0, !PT ;  /* 0x00000000dd007209 */ /* 0x000fc80007810000 */
[----:B------:R-:W-:-:S04]  /*1a3b0*/  FMNMX.FTZ R0, R229, R0, !PT ;  /* 0x00000000e5007209 */ /* 0x000fc80007810000 */
[----:B------:R-:W-:-:S04]  /*1a3c0*/  FMNMX.FTZ R0, R233, R0, !PT ;  /* 0x00000000e9007209 */ /* 0x000fc80007810000 */
[----:B------:R-:W-:-:S05]  /*1a3d0*/  FMNMX.FTZ R0, R133, R0, !PT ;  /* 0x0000000085007209 */ /* 0x000fca0007810000 */
[----:B------:R-:W0:Y:S02]  /*1a3e0*/  SHFL.BFLY PT, R5, R0, 0x2, 0x1f ;  /* 0x0c401f0000057f89 */ /* 0x000e2400000e0000 */
[----:B0-----:R-:W-:-:S05]  /*1a3f0*/  FMNMX.FTZ R0, R0, R5, !PT ;  /* 0x0000000500007209 */ /* 0x001fca0007810000 */
[----:B------:R-:W0:Y:S02]  /*1a400*/  SHFL.BFLY PT, R5, R0, 0x1, 0x1f ;  /* 0x0c201f0000057f89 */ /* 0x000e2400000e0000 */
[----:B0-----:R-:W-:-:S05]  /*1a410*/  FMNMX.FTZ R5, R0, R5, !PT ;  /* 0x0000000500057209 */ /* 0x001fca0007810000 */
[C---:B------:R-:W-:Y:S01]  /*1a420*/  FADD.FTZ R237, -R5.reuse, R12 ;  /* 0x0000000c05ed7221 */ /* 0x040fe20000010100 */
[----:B------:R-:W-:-:S03]  /*1a430*/  FMUL.FTZ R12, R5, R10 ;  /* 0x0000000a050c7220 */ /* 0x000fc60000410000 */
[-C--:B------:R-:W-:Y:S01]  /*1a440*/  FMUL.FTZ R0, R237, R10.reuse ;  /* 0x0000000aed007220 */ /* 0x080fe20000410000 */
[-CC-:B------:R-:W-:Y:S01]  /*1a450*/  FFMA.FTZ R237, R2, R10.reuse, -R12.reuse ;  /* 0x0000000a02ed7223 */ /* 0x180fe2000001080c */
[----:B------:R-:W-:Y:S01]  /*1a460*/  FMNMX.FTZ R2, R90, R13, !PT ;  /* 0x0000000d5a027209 */ /* 0x000fe20007810000 */
[-CC-:B------:R-:W-:Y:S01]  /*1a470*/  FFMA.FTZ R158, R89, R10.reuse, -R12.reuse ;  /* 0x0000000a599e7223 */ /* 0x180fe2000001080c */
[----:B------:R-:W-:Y:S02]  /*1a480*/  IMAD.MOV.U32 R89, RZ, RZ, 0x40000040 ;  /* 0x40000040ff597424 */ /* 0x000fe400078e00ff */
[--C-:B------:R-:W-:Y:S01]  /*1a490*/  FFMA.FTZ R156, R6, R10, -R12.reuse ;  /* 0x0000000a069c7223 */ /* 0x100fe2000001080c */
[----:B------:R-:W-:Y:S01]  /*1a4a0*/  FMNMX.FTZ R2, R91, R2, !PT ;  /* 0x000000025b027209 */ /* 0x000fe20007810000 */
[-CC-:B------:R-:W-:Y:S01]  /*1a4b0*/  FFMA.FTZ R94, R153, R10.reuse, -R12.reuse ;  /* 0x0000000a995e7223 */ /* 0x180fe2000001080c */
[-CC-:B------:R-:W-:Y:S01]  /*1a4c0*/  FFMA.FTZ R152, R95, R10.reuse, -R12.reuse ;  /* 0x0000000a5f987223 */ /* 0x180fe2000001080c */
[----:B------:R-:W-:Y:S01]  /*1a4d0*/  R2UR UR7, R89 ;  /* 0x00000000590772ca */ /* 0x000fe200000e0000 */
        /* <DEDUP_REMOVED lines=12> */
[----:B------:R-:W-:Y:S01]  /*1a5a0*/  FFMA.FTZ R133, R133, R10, -R12 ;  /* 0x0000000a85857223 */ /* 0x000fe2000001080c */
[----:B------:R-:W-:Y:S01]  /*1a5b0*/  FMNMX.FTZ R2, R99, R2, !PT ;  /* 0x0000000263027209 */ /* 0x000fe20007810000 */
[----:B------:R-:W-:Y:S01]  /*1a5c0*/  MUFU.EX2 R0, R0 ;  /* 0x0000000000007308 */ /* 0x000fe20000000800 */
[----:B------:R-:W-:-:S02]  /*1a5d0*/  WARPGROUP.DEPBAR.LE gsb0, 0x0 ;  /* 0x00008000000079c5 */ /* 0x000fc40000010000 */
[----:B------:R-:W-:Y:S01]  /*1a5e0*/  FMNMX.FTZ R2, R101, R2, !PT ;  /* 0x0000000265027209 */ /* 0x000fe20007810000 */
[----:B------:R-:W-:Y:S01]  /*1a5f0*/  WARPGROUP.ARRIVE ;  /* 0x00000000000079c5 */ /* 0x000fe20000000000 */
[----:B------:R-:W-:Y:S01]  /*1a600*/  FMUL.FTZ R149, R126, UR51 ;  /* 0x000000337e957c20 */ /* 0x000fe20008410000 */
[----:B------:R-:W-:Y:S01]  /*1a610*/  FMUL.FTZ R151, R130, UR51 ;  /* 0x0000003382977c20 */ /* 0x000fe20008410000 */
[----:B------:R-:W-:Y:S01]  /*1a620*/  FMNMX.FTZ R2, R103, R2, !PT ;  /* 0x0000000267027209 */ /* 0x000fe20007810000 */
[-CC-:B------:R-:W-:Y:S01]  /*1a630*/  FFMA.FTZ R148, R199, R10.reuse, -R12.reuse ;  /* 0x0000000ac7947223 */ /* 0x180fe2000001080c */
[--C-:B------:R-:W-:Y:S01]  /*1a640*/  FFMA.FTZ R150, R213, R10, -R12.reuse ;  /* 0x0000000ad5967223 */ /* 0x100fe2000001080c */
[----:B------:R-:W-:Y:S01]  /*1a650*/  HGMMA.64x128x16.F32 R24, R144, gdesc[UR4].tnspB, R24, gsb0 ;  /* 0x41e0000490187df0 */ /* 0x000fe20008000818 */
[----:B------:R-:W-:Y:S01]  /*1a660*/  FMNMX.FTZ R2, R105, R2, !PT ;  /* 0x0000000269027209 */ /* 0x000fe20007810000 */
[----:B------:R-:W0:Y:S01]  /*1a670*/  MUFU.TANH R149, R149 ;  /* 0x0000009500957308 */ /* 0x000e220000002400 */
[----:B------:R-:W-:Y:S01]  /*1a680*/  R2UR UR6, R88 ;  /* 0x00000000580672ca */ /* 0x000fe200000e0000 */
[--C-:B------:R-:W-:Y:S01]  /*1a690*/  FFMA.FTZ R199, R155, R10, -R12.reuse ;  /* 0x0000000a9bc77223 */ /* 0x100fe2000001080c */
[----:B------:R-:W-:Y:S01]  /*1a6a0*/  FMNMX.FTZ R2, R107, R2, !PT ;  /* 0x000000026b027209 */ /* 0x000fe20007810000 */
[----:B------:R-:W-:-:S03]  /*1a6b0*/  FFMA.FTZ R88, R221, R10, -R12 ;  /* 0x0000000add587223 */ /* 0x000fc6000001080c */
[----:B------:R-:W-:Y:S01]  /*1a6c0*/  FMNMX.FTZ R2, R109, R2, !PT ;  /* 0x000000026d027209 */ /* 0x000fe20007810000 */
[----:B------:R-:W1:Y:S03]  /*1a6d0*/  MUFU.TANH R151, R151 ;  /* 0x0000009700977308 */ /* 0x000e660000002400 */
[----:B------:R-:W-:-:S04]  /*1a6e0*/  FMNMX.FTZ R2, R111, R2, !PT ;  /* 0x000000026f027209 */ /* 0x000fc80007810000 */
[----:B------:R-:W-:Y:S01]  /*1a6f0*/  FMNMX.FTZ R2, R129, R2, !PT ;  /* 0x0000000281027209 */ /* 0x000fe20007810000 */
[----:B------:R-:W2:Y:S03]  /*1a700*/  MUFU.EX2 R237, R237 ;  /* 0x000000ed00ed7308 */ /* 0x000ea60000000800 */
[----:B------:R-:W-:-:S04]  /*1a710*/  FMNMX.FTZ R2, R115, R2, !PT ;  /* 0x0000000273027209 */ /* 0x000fc80007810000 */
[----:B------:R-:W-:Y:S01]  /*1a720*/  FMNMX.FTZ R2, R231, R2, !PT ;  /* 0x00000002e7027209 */ /* 0x000fe20007810000 */
[----:B------:R-:W3:Y:S03]  /*1a730*/  MUFU.EX2 R156, R156 ;  /* 0x0000009c009c7308 */ /* 0x000ee60000000800 */
[----:B------:R-:W-:-:S04]  /*1a740*/  FMNMX.FTZ R2, R11, R2, !PT ;  /* 0x000000020b027209 */ /* 0x000fc80007810000 */
[----:B------:R-:W-:Y:S01]  /*1a750*/  FMNMX.FTZ R2, R119, R2, !PT ;  /* 0x0000000277027209 */ /* 0x000fe20007810000 */
[----:B------:R-:W4:Y:S03]  /*1a760*/  MUFU.EX2 R158, R158 ;  /* 0x0000009e009e7308 */ /* 0x000f260000000800 */
[----:B------:R-:W-:-:S04]  /*1a770*/  FMNMX.FTZ R2, R123, R2, !PT ;  /* 0x000000027b027209 */ /* 0x000fc80007810000 */
[----:B0-----:R-:W-:Y:S01]  /*1a780*/  FMNMX.FTZ R2, R149, R2, !PT ;  /* 0x0000000295027209 */ /* 0x001fe20007810000 */
[----:B------:R-:W0:Y:S03]  /*1a790*/  MUFU.EX2 R209, R209 ;  /* 0x000000d100d17308 */ /* 0x000e260000000800 */
[----:B------:R-:W-:-:S04]  /*1a7a0*/  FMNMX.FTZ R2, R127, R2, !PT ;  /* 0x000000027f027209 */ /* 0x000fc80007810000 */
[----:B-1----:R-:W-:Y:S01]  /*1a7b0*/  FMNMX.FTZ R2, R151, R2, !PT ;  /* 0x0000000297027209 */ /* 0x002fe20007810000 */
[----:B------:R-:W-:Y:S03]  /*1a7c0*/  MUFU.EX2 R152, R152 ;  /* 0x0000009800987308 */ /* 0x000fe60000000800 */
[----:B------:R-:W-:-:S04]  /*1a7d0*/  FMNMX.FTZ R2, R131, R2, !PT ;  /* 0x0000000283027209 */ /* 0x000fc80007810000 */
[----:B------:R-:W-:Y:S01]  /*1a7e0*/  FMNMX.FTZ R2, R235, R2, !PT ;  /* 0x00000002eb027209 */ /* 0x000fe20007810000 */
[----:B------:R-:W-:Y:S03]  /*1a7f0*/  MUFU.EX2 R95, R95 ;  /* 0x0000005f005f7308 */ /* 0x000fe60000000800 */
[----:B------:R-:W-:-:S05]  /*1a800*/  FMNMX.FTZ R2, R135, R2, !PT ;  /* 0x0000000287027209 */ /* 0x000fca0007810000 */
[----:B------:R-:W1:Y:S01]  /*1a810*/  SHFL.BFLY PT, R89, R2, 0x2, 0x1f ;  /* 0x0c401f0002597f89 */ /* 0x000e6200000e0000 */
[----:B------:R-:W-:Y:S08]  /*1a820*/  MUFU.EX2 R154, R154 ;  /* 0x0000009a009a7308 */ /* 0x000ff00000000800 */
[----:B------:R-:W-:Y:S08]  /*1a830*/  MUFU.EX2 R97, R97 ;  /* 0x0000006100617308 */ /* 0x000ff00000000800 */
[----:B------:R-:W-:Y:S01]  /*1a840*/  MUFU.EX2 R148, R148 ;  /* 0x0000009400947308 */ /* 0x000fe20000000800 */
[----:B-1----:R-:W-:Y:S01]  /*1a850*/  FMNMX.FTZ R6, R2, R89, !PT ;  /* 0x0000005902067209 */ /* 0x002fe20007810000 */
[----:B------:R-:W-:-:S06]  /*1a860*/  IMAD.MOV.U32 R89, RZ, RZ, 0x40000040 ;  /* 0x40000040ff597424 */ /* 0x000fcc00078e00ff */
[----:B------:R-:W-:Y:S01]  /*1a870*/  MUFU.EX2 R150, R150 ;  /* 0x0000009600967308 */ /* 0x000fe20000000800 */
[----:B------:R-:W1:Y:S01]  /*1a880*/  SHFL.BFLY PT, R153, R6, 0x1, 0x1f ;  /* 0x0c201f0006997f89 */ /* 0x000e6200000e0000 */
[----:B------:R-:W-:Y:S01]  /*1a890*/  R2UR UR7, R89 ;  /* 0x00000000590772ca */ /* 0x000fe200000e0000 */
[----:B------:R-:W-:-:S05]  /*1a8a0*/  FFMA.FTZ R89, R125, R10, -R12 ;  /* 0x0000000a7d597223 */ /* 0x000fca000001080c */
[----:B------:R-:W-:Y:S08]  /*1a8b0*/  MUFU.EX2 R113, R113 ;  /* 0x0000007100717308 */ /* 0x000ff00000000800 */
[----:B------:R-:W-:Y:S08]  /*1a8c0*/  MUFU.EX2 R117, R117 ;  /* 0x0000007500757308 */ /* 0x000ff00000000800 */
[----:B------:R-:W-:Y:S01]  /*1a8d0*/  MUFU.EX2 R94, R94 ;  /* 0x0000005e005e7308 */ /* 0x000fe20000000800 */
[----:B-1----:R-:W-:-:S05]  /*1a8e0*/  FMNMX.FTZ R6, R6, R153, !PT ;  /* 0x0000009906067209 */ /* 0x002fca0007810000 */
[----:B------:R-:W-:Y:S02]  /*1a8f0*/  FADD.FTZ R125, -R6, R13 ;  /* 0x0000000d067d7221 */ /* 0x000fe40000010100 */
[----:B------:R-:W1:Y:S02]  /*1a900*/  MUFU.EX2 R199, R199 ;  /* 0x000000c700c77308 */ /* 0x000e640000000800 */
[----:B------:R-:W-:-:S06]  /*1a910*/  FMUL.FTZ R125, R125, R10 ;  /* 0x0000000a7d7d7220 */ /* 0x000fcc0000410000 */
[----:B------:R-:W-:Y:S08]  /*1a920*/  MUFU.EX2 R2, R125 ;  /* 0x0000007d00027308 */ /* 0x000ff00000000800 */
[----:B------:R-:W-:Y:S01]  /*1a930*/  MUFU.EX2 R96, R96 ;  /* 0x0000006000607308 */ /* 0x000fe20000000800 */
[----:B------:R-:W-:Y:S02]  /*1a940*/  WARPGROUP.DEPBAR.LE gsb0, 0x0 ;  /* 0x00008000000079c5 */ /* 0x000fe40000010000 */
[----:B------:R-:W-:Y:S01]  /*1a950*/  WARPGROUP.ARRIVE ;  /* 0x00000000000079c5 */ /* 0x000fe20000000000 */
[-CC-:B------:R-:W-:Y:S01]  /*1a960*/  FFMA.FTZ R145, R211, R10.reuse, -R12.reuse ;  /* 0x0000000ad3917223 */ /* 0x180fe2000001080c */
[-CC-:B------:R-:W-:Y:S01]  /*1a970*/  FFMA.FTZ R147, R215, R10.reuse, -R12.reuse ;  /* 0x0000000ad7937223 */ /* 0x180fe2000001080c */
[-CC-:B------:R-:W-:Y:S01]  /*1a980*/  FFMA.FTZ R144, R217, R10.reuse, -R12.reuse ;  /* 0x0000000ad9907223 */ /* 0x180fe2000001080c */
[-C--:B------:R-:W-:Y:S01]  /*1a990*/  FFMA.FTZ R146, R219, R10.reuse, -R12 ;  /* 0x0000000adb927223 */ /* 0x080fe2000001080c */
[-C--:B------:R-:W-:Y:S01]  /*1a9a0*/  FMUL.FTZ R12, R6, R10.reuse ;  /* 0x0000000a060c7220 */ /* 0x080fe20000410000 */
[----:B------:R-:W-:Y:S01]  /*1a9b0*/  HGMMA.64x128x16.F32 R24, R140, gdesc[UR4].tnspB, R24, gsb0 ;  /* 0x41e000048c187df0 */ /* 0x000fe20008000818 */
[----:B------:R-:W-:Y:S01]  /*1a9c0*/  R2UR UR6, R8 ;  /* 0x00000000080672ca */ /* 0x000fe200000e0000 */
[----:B------:R-:W-:Y:S01]  /*1a9d0*/  MUFU.EX2 R145, R145 ;  /* 0x0000009100917308 */ /* 0x000fe20000000800 */
[-CC-:B------:R-:W-:Y:S01]  /*1a9e0*/  FFMA.FTZ R153, R9, R10.reuse, -R12.reuse ;  /* 0x0000000a09997223 */ /* 0x180fe2000001080c */
[----:B------:R-:W-:Y:S01]  /*1a9f0*/  MOV R9, 0x40000040 ;  /* 0x4000004000097802 */ /* 0x000fe20000000f00 */
[-CC-:B------:R-:W-:Y:S01]  /*1aa00*/  FFMA.FTZ R157, R90, R10.reuse, -R12.reuse ;  /* 0x0000000a5a9d7223 */ /* 0x180fe2000001080c */
[-CC-:B------:R-:W-:Y:S01]  /*1aa10*/  FFMA.FTZ R90, R91, R10.reuse, -R12.reuse ;  /* 0x0000000a5b5a7223 */ /* 0x180fe2000001080c */
[----:B------:R-:W-:Y:S01]  /*1aa20*/  FFMA.FTZ R159, R92, R10, -R12 ;  /* 0x0000000a5c9f7223 */ /* 0x000fe2000001080c */
[----:B------:R-:W-:Y:S01]  /*1aa30*/  R2UR UR7, R9 ;  /* 0x00000000090772ca */ /* 0x000fe200000e0000 */
[----:B------:R-:W-:-:S02]  /*1aa40*/  @!P1 IMAD R9, R21, 0x8, R16 ;  /* 0x0000000815099824 */ /* 0x000fc400078e0210 */
[-CC-:B------:R-:W-:Y:S01]  /*1aa50*/  FFMA.FTZ R92, R93, R10.reuse, -R12.reuse ;  /* 0x0000000a5d5c7223 */ /* 0x180fe2000001080c */
[----:B------:R-:W-:Y:S01]  /*1aa60*/  MUFU.EX2 R157, R157 ;  /* 0x0000009d009d7308 */ /* 0x000fe20000000800 */
[--C-:B------:R-:W-:Y:S01]  /*1aa70*/  FFMA.FTZ R100, R99, R10, -R12.reuse ;  /* 0x0000000a63647223 */ /* 0x100fe2000001080c */
[----:B------:R-:W-:Y:S02]  /*1aa80*/  @!P1 VIADD R9, R9, 0x2a840 ;  /* 0x0002a84009099836 */ /* 0x000fe40000000000 */
[----:B--2---:R-:W-:Y:S01]  /*1aa90*/  FFMA.FTZ R99, R0, R4, R237 ;  /* 0x0000000400637223 */ /* 0x004fe200000100ed */
[-CC-:B------:R-:W-:Y:S01]  /*1aaa0*/  FFMA.FTZ R155, R101, R10.reuse, -R12.reuse ;  /* 0x0000000a659b7223 */ /* 0x180fe2000001080c */
[-CC-:B------:R-:W-:Y:S01]  /*1aab0*/  FFMA.FTZ R102, R103, R10.reuse, -R12.reuse ;  /* 0x0000000a67667223 */ /* 0x180fe2000001080c */
[-CC-:B------:R-:W-:Y:S01]  /*1aac0*/  FFMA.FTZ R4, R11, R10.reuse, -R12.reuse ;  /* 0x0000000a0b047223 */ /* 0x180fe2000001080c */
[----:B------:R-:W-:Y:S01]  /*1aad0*/  @!P1 PRMT R21, RZ, 0x654, R9 ;  /* 0x00000654ff159816 */ /* 0x000fe20000000009 */
[----:B------:R-:W-:Y:S01]  /*1aae0*/  MUFU.EX2 R90, R90 ;  /* 0x0000005a005a7308 */ /* 0x000fe20000000800 */
[----:B---3--:R-:W-:Y:S01]  /*1aaf0*/  FADD.FTZ R99, R156, R99 ;  /* 0x000000639c637221 */ /* 0x008fe20000010000 */
[-CC-:B------:R-:W-:Y:S01]  /*1ab00*/  FFMA.FTZ R91, R105, R10.reuse, -R12.reuse ;  /* 0x0000000a695b7223 */ /* 0x180fe2000001080c */
[-CC-:B------:R-:W-:Y:S01]  /*1ab10*/  FFMA.FTZ R104, R107, R10.reuse, -R12.reuse ;  /* 0x0000000a6b687223 */ /* 0x180fe2000001080c */
[-CC-:B------:R-:W-:Y:S01]  /*1ab20*/  FFMA.FTZ R93, R109, R10.reuse, -R12.reuse ;  /* 0x0000000a6d5d7223 */ /* 0x180fe2000001080c */
[----:B----4-:R-:W-:Y:S01]  /*1ab30*/  FADD.FTZ R110, R158, R99 ;  /* 0x000000639e6e7221 */ /* 0x010fe20000010000 */
        /* <DEDUP_REMOVED lines=8> */
[----:B------:R-:W-:Y:S01]  /*1abc0*/  FFMA.FTZ R235, R235, R10, -R12 ;  /* 0x0000000aebeb7223 */ /* 0x000fe2000001080c */
[----:B------:R-:W-:Y:S01]  /*1abd0*/  F2FP.F16.F32.PACK_AB R156, R156, R237 ;  /* 0x000000ed9c9c723e */ /* 0x000fe200000000ff */
[----:B------:R-:W-:Y:S01]  /*1abe0*/  MUFU.EX2 R92, R92 ;  /* 0x0000005c005c7308 */ /* 0x000fe20000000800 */
[----:B0-----:R-:W-:-:S07]  /*1abf0*/  F2FP.F16.F32.PACK_AB R158, R209, R158 ;  /* 0x0000009ed19e723e */ /* 0x001fce00000000ff */
[----:B------:R-:W-:Y:S08]  /*1ac00*/  MUFU.EX2 R153, R153 ;  /* 0x0000009900997308 */ /* 0x000ff00000000800 */
[----:B------:R-:W-:Y:S08]  /*1ac10*/  MUFU.EX2 R100, R100 ;  /* 0x0000006400647308 */ /* 0x000ff00000000800 */
[----:B------:R-:W-:Y:S08]  /*1ac20*/  MUFU.EX2 R155, R155 ;  /* 0x0000009b009b7308 */ /* 0x000ff00000000800 */
[----:B------:R-:W-:Y:S08]  /*1ac30*/  MUFU.EX2 R102, R102 ;  /* 0x0000006600667308 */ /* 0x000ff00000000800 */
[----:B------:R-:W-:Y:S08]  /*1ac40*/  MUFU.EX2 R91, R91 ;  /* 0x0000005b005b7308 */ /* 0x000ff00000000800 */
[----:B------:R-:W0:Y:S08]  /*1ac50*/  MUFU.EX2 R104, R104 ;  /* 0x0000006800687308 */ /* 0x000e300000000800 */
        /* <DEDUP_REMOVED lines=10> */
[----:B------:R-:W-:-:S03]  /*1ad00*/  FFMA.FTZ R143, R149, R10, -R12 ;  /* 0x0000000a958f7223 */ /* 0x000fc6000001080c */
[----:B------:R-:W-:Y:S01]  /*1ad10*/  MUFU.EX2 R4, R4 ;  /* 0x0000000400047308 */ /* 0x000fe20000000800 */
[----:B-1----:R-:W-:Y:S01]  /*1ad20*/  F2FP.F16.F32.PACK_AB R140, R199, R94 ;  /* 0x0000005ec78c723e */ /* 0x002fe200000000ff */
[----:B------:R-:W-:Y:S01]  /*1ad30*/  HGMMA.64x128x16.F32 R24, R136, gdesc[UR4].tnspB, R24, gsb0 ;  /* 0x41e0000488187df0 */ /* 0x000fe20008000818 */
[----:B0-----:R-:W-:-:S05]  /*1ad40*/  F2FP.F16.F32.PACK_AB R149, R104, R91 ;  /* 0x0000005b6895723e */ /* 0x001fca00000000ff */
[----:B------:R-:W-:Y:S08]  /*1ad50*/  MUFU.EX2 R141, R141 ;  /* 0x0000008d008d7308 */ /* 0x000ff00000000800 */
[----:B------:R-:W-:Y:S08]  /*1ad60*/  MUFU.EX2 R143, R143 ;  /* 0x0000008f008f7308 */ /* 0x000ff00000000800 */
[----:B------:R-:W0:Y:S08]  /*1ad70*/  MUFU.EX2 R89, R89 ;  /* 0x0000005900597308 */ /* 0x000e300000000800 */
[----:B------:R-:W-:Y:S08]  /*1ad80*/  MUFU.EX2 R127, R127 ;  /* 0x0000007f007f7308 */ /* 0x000ff00000000800 */
[----:B------:R-:W-:Y:S01]  /*1ad90*/  MUFU.EX2 R88, R88 ;  /* 0x0000005800587308 */ /* 0x000fe20000000800 */
[----:B0-----:R-:W-:-:S07]  /*1ada0*/  F2FP.F16.F32.PACK_AB R142, R89, R96 ;  /* 0x00000060598e723e */ /* 0x001fce00000000ff */
[----:B------:R-:W-:Y:S08]  /*1adb0*/  MUFU.EX2 R121, R121 ;  /* 0x0000007900797308 */ /* 0x000ff00000000800 */
[----:B------:R-:W-:Y:S08]  /*1adc0*/  MUFU.EX2 R131, R131 ;  /* 0x0000008300837308 */ /* 0x000ff00000000800 */
[----:B------:R-:W-:Y:S08]  /*1add0*/  MUFU.EX2 R98, R98 ;  /* 0x0000006200627308 */ /* 0x000ff00000000800 */
[----:B------:R-:W0:Y:S01]  /*1ade0*/  MUFU.EX2 R13, R133 ;  /* 0x00000085000d7308 */ /* 0x000e220000000800 */
[----:B------:R-:W-:-:S02]  /*1adf0*/  WARPGROUP.DEPBAR.LE gsb0, 0x0 ;  /* 0x00008000000079c5 */ /* 0x000fc40000010000 */
[----:B------:R1:W-:Y:S05]  /*1ae00*/  @!P1 SYNCS.ARRIVE.TRANS64.RED.A1T0 RZ, [R21+URZ], RZ ;  /* 0x000000ff15ff99a7 */ /* 0x0003ea000810043f */
[----:B------:R2:W-:Y:S01]  /*1ae10*/  MUFU.EX2 R137, R151 ;  /* 0x0000009700897308 */ /* 0x0005e20000000800 */
[----:B0-----:R-:W-:Y:S02]  /*1ae20*/  F2FP.F16.F32.PACK_AB R138, R13, R98 ;  /* 0x000000620d8a723e */ /* 0x001fe400000000ff */
[----:B------:R-:W-:Y:S01]  /*1ae30*/  F2FP.F16.F32.PACK_AB R136, R121, R88 ;  /* 0x000000587988723e */ /* 0x000fe200000000ff */
[----:B-1----:R-:W-:Y:S01]  /*1ae40*/  FFMA.FTZ R21, R2, R3, R157 ;  /* 0x0000000302157223 */ /* 0x002fe2000001009d */
[----:B------:R-:W-:-:S03]  /*1ae50*/  F2FP.F16.F32.PACK_AB R157, R90, R157 ;  /* 0x0000009d5a9d723e */ /* 0x000fc600000000ff */
[----:B------:R-:W0:Y:S01]  /*1ae60*/  MUFU.EX2 R3, R231 ;  /* 0x000000e700037308 */ /* 0x000e220000000800 */
[----:B------:R1:W-:Y:S01]  /*1ae70*/  @!P1 SYNCS.ARRIVE.TRANS64.RED.A1T0 RZ, [R198+URZ], RZ ;  /* 0x000000ffc6ff99a7 */ /* 0x0003e2000810043f */
[----:B------:R-:W-:Y:S01]  /*1ae80*/  FADD.FTZ R108, R90, R21 ;  /* 0x000000155a6c7221 */ /* 0x000fe20000010000 */
[----:B------:R-:W-:Y:S01]  /*1ae90*/  FADD.FTZ R21, R209, R110 ;  /* 0x0000006ed1157221 */ /* 0x000fe20000010000 */
[----:B--2---:R-:W-:Y:S02]  /*1aea0*/  F2FP.F16.F32.PACK_AB R151, R106, R93 ;  /* 0x0000005d6a97723e */ /* 0x004fe400000000ff */
[----:B------:R-:W-:Y:S01]  /*1aeb0*/  FADD.FTZ R11, R159, R108 ;  /* 0x0000006c9f0b7221 */ /* 0x000fe20000010000 */
[----:B------:R-:W-:Y:S01]  /*1aec0*/  FADD.FTZ R112, R152, R21 ;  /* 0x0000001598707221 */ /* 0x000fe20000010000 */
[-C--:B------:R-:W-:Y:S01]  /*1aed0*/  FFMA.FTZ R108, R123, R10.reuse, -R12 ;  /* 0x0000000a7b6c7223 */ /* 0x080fe2000001080c */
[C---:B------:R-:W-:Y:S01]  /*1aee0*/  F2FP.F16.F32.PACK_AB R159, R92.reuse, R159 ;  /* 0x0000009f5c9f723e */ /* 0x040fe200000000ff */
[----:B------:R-:W-:Y:S01]  /*1aef0*/  FADD.FTZ R110, R92, R11 ;  /* 0x0000000b5c6e7221 */ /* 0x000fe20000010000 */
[----:B------:R-:W-:Y:S01]  /*1af00*/  FADD.FTZ R21, R95, R112 ;  /* 0x000000705f157221 */ /* 0x000fe20000010000 */
[----:B------:R-:W-:Y:S01]  /*1af10*/  FFMA.FTZ R12, R135, R10, -R12 ;  /* 0x0000000a870c7223 */ /* 0x000fe2000001080c */
[----:B------:R-:W-:Y:S01]  /*1af20*/  MUFU.EX2 R139, R235 ;  /* 0x000000eb008b7308 */ /* 0x000fe20000000800 */
[----:B------:R-:W-:Y:S01]  /*1af30*/  FADD.FTZ R11, R153, R110 ;  /* 0x0000006e990b7221 */ /* 0x000fe20000010000 */
[----:B------:R-:W-:Y:S01]  /*1af40*/  FADD.FTZ R112, R154, R21 ;  /* 0x000000159a707221 */ /* 0x000fe20000010000 */
[----:B------:R-:W-:-:S02]  /*1af50*/  F2FP.F16.F32.PACK_AB R152, R95, R152 ;  /* 0x000000985f98723e */ /* 0x000fc400000000ff */
[C---:B------:R-:W-:Y:S01]  /*1af60*/  FADD.FTZ R110, R100.reuse, R11 ;  /* 0x0000000b646e7221 */ /* 0x040fe20000010000 */
[----:B------:R-:W-:Y:S01]  /*1af70*/  FADD.FTZ R21, R97, R112 ;  /* 0x0000007061157221 */ /* 0x000fe20000010000 */
[----:B------:R-:W-:Y:S01]  /*1af80*/  F2FP.F16.F32.PACK_AB R153, R100, R153 ;  /* 0x000000996499723e */ /* 0x000fe200000000ff */
[----:B------:R-:W2:Y:S01]  /*1af90*/  MUFU.EX2 R108, R108 ;  /* 0x0000006c006c7308 */ /* 0x000ea20000000800 */
[----:B------:R-:W-:Y:S01]  /*1afa0*/  FADD.FTZ R11, R155, R110 ;  /* 0x0000006e9b0b7221 */ /* 0x000fe20000010000 */
[----:B------:R-:W-:Y:S01]  /*1afb0*/  FADD.FTZ R112, R148, R21 ;  /* 0x0000001594707221 */ /* 0x000fe20000010000 */
[C---:B------:R-:W-:Y:S02]  /*1afc0*/  F2FP.F16.F32.PACK_AB R148, R145.reuse, R148 ;  /* 0x000000949194723e */ /* 0x040fe400000000ff */
[----:B------:R-:W-:Y:S01]  /*1afd0*/  FADD.FTZ R110, R102, R11 ;  /* 0x0000000b666e7221 */ /* 0x000fe20000010000 */
[----:B------:R-:W-:Y:S01]  /*1afe0*/  FADD.FTZ R21, R145, R112 ;  /* 0x0000007091157221 */ /* 0x000fe20000010000 */
[----:B------:R-:W-:Y:S01]  /*1aff0*/  F2FP.F16.F32.PACK_AB R145, R9, R8 ;  /* 0x000000080991723e */ /* 0x000fe200000000ff */
[----:B------:R-:W3:Y:S01]  /*1b000*/  MUFU.EX2 R12, R12 ;  /* 0x0000000c000c7308 */ /* 0x000ee20000000800 */
[----:B------:R-:W-:Y:S01]  /*1b010*/  FADD.FTZ R11, R91, R110 ;  /* 0x0000006e5b0b7221 */ /* 0x000fe20000010000 */
[----:B------:R-:W-:Y:S01]  /*1b020*/  FADD.FTZ R112, R150, R21 ;  /* 0x0000001596707221 */ /* 0x000fe20000010000 */
[----:B------:R-:W-:-:S02]  /*1b030*/  F2FP.F16.F32.PACK_AB R150, R147, R150 ;  /* 0x000000969396723e */ /* 0x000fc400000000ff */
[----:B------:R-:W-:Y:S01]  /*1b040*/  FADD.FTZ R110, R104, R11 ;  /* 0x0000000b686e7221 */ /* 0x000fe20000010000 */
[----:B------:R-:W-:Y:S01]  /*1b050*/  FADD.FTZ R21, R147, R112 ;  /* 0x0000007093157221 */ /* 0x000fe20000010000 */
[----:B0-----:R-:W-:Y:S02]  /*1b060*/  F2FP.F16.F32.PACK_AB R147, R4, R3 ;  /* 0x000000030493723e */ /* 0x001fe400000000ff */
[----:B------:R-:W-:Y:S01]  /*1b070*/  FADD.FTZ R11, R93, R110 ;  /* 0x0000006e5d0b7221 */ /* 0x000fe20000010000 */
[----:B------:R-:W-:Y:S01]  /*1b080*/  FADD.FTZ R90, R144, R21 ;  /* 0x00000015905a7221 */ /* 0x000fe20000010000 */
[----:B------:R-:W-:Y:S02]  /*1b090*/  F2FP.F16.F32.PACK_AB R154, R97, R154 ;  /* 0x0000009a619a723e */ /* 0x000fe400000000ff */
[----:B------:R-:W-:Y:S01]  /*1b0a0*/  FADD.FTZ R11, R106, R11 ;  /* 0x0000000b6a0b7221 */ /* 0x000fe20000010000 */
[----:B------:R-:W-:Y:S02]  /*1b0b0*/  F2FP.F16.F32.PACK_AB R155, R102, R155 ;  /* 0x0000009b669b723e */ /* 0x000fe400000000ff */
[C---:B------:R-:W-:Y:S01]  /*1b0c0*/  F2FP.F16.F32.PACK_AB R144, R113.reuse, R144 ;  /* 0x000000907190723e */ /* 0x040fe200000000ff */
[----:B------:R-:W-:Y:S01]  /*1b0d0*/  FADD.FTZ R92, R8, R11 ;  /* 0x0000000b085c7221 */ /* 0x000fe20000010000 */
[----:B------:R-:W-:Y:S01]  /*1b0e0*/  FADD.FTZ R11, R113, R90 ;  /* 0x0000005a710b7221 */ /* 0x000fe20000010000 */
[----:B------:R-:W-:Y:S01]  /*1b0f0*/  VIADD R8, R20, 0xffffffff ;  /* 0xffffffff14087836 */ /* 0x000fe20000000000 */
[----:B-1----:R-:W-:Y:S01]  /*1b100*/  MOV R198, R23 ;  /* 0x0000001700c67202 */ /* 0x002fe20000000f00 */
[----:B------:R-:W-:Y:S01]  /*1b110*/  FADD.FTZ R92, R9, R92 ;  /* 0x0000005c095c7221 */ /* 0x000fe20000010000 */
[----:B------:R-:W-:Y:S01]  /*1b120*/  FADD.FTZ R90, R146, R11 ;  /* 0x0000000b925a7221 */ /* 0x000fe20000010000 */
[----:B------:R-:W-:Y:S01]  /*1b130*/  F2FP.F16.F32.PACK_AB R146, R117, R146 ;  /* 0x000000927592723e */ /* 0x000fe200000000ff */
[----:B------:R-:W-:-:S02]  /*1b140*/  IMAD.MOV.U32 R20, RZ, RZ, R8 ;  /* 0x000000ffff147224 */ /* 0x000fc400078e0008 */
[----:B------:R-:W-:Y:S01]  /*1b150*/  FADD.FTZ R11, R3, R92 ;  /* 0x0000005c030b7221 */ /* 0x000fe20000010000 */
[----:B------:R-:W-:-:S03]  /*1b160*/  FADD.FTZ R21, R117, R90 ;  /* 0x0000005a75157221 */ /* 0x000fc60000010000 */
[----:B------:R-:W-:Y:S01]  /*1b170*/  FADD.FTZ R90, R4, R11 ;  /* 0x0000000b045a7221 */ /* 0x000fe20000010000 */
[----:B------:R-:W-:-:S03]  /*1b180*/  FADD.FTZ R92, R94, R21 ;  /* 0x000000155e5c7221 */ /* 0x000fc60000010000 */
[----:B------:R-:W-:Y:S01]  /*1b190*/  FADD.FTZ R11, R141, R90 ;  /* 0x0000005a8d0b7221 */ /* 0x000fe20000010000 */
[----:B------:R-:W-:Y:S01]  /*1b1a0*/  FADD.FTZ R21, R199, R92 ;  /* 0x0000005cc7157221 */ /* 0x000fe20000010000 */
[C---:B--2---:R-:W-:Y:S01]  /*1b1b0*/  F2FP.F16.F32.PACK_AB R141, R108.reuse, R141 ;  /* 0x0000008d6c8d723e */ /* 0x044fe200000000ff */
[----:B------:R-:W-:Y:S02]  /*1b1c0*/  IMAD.MOV.U32 R199, RZ, RZ, R22 ;  /* 0x000000ffffc77224 */ /* 0x000fe400078e0016 */
        /* <DEDUP_REMOVED lines=14> */
[C---:B---3--:R-:W-:Y:S01]  /*1b2b0*/  F2FP.F16.F32.PACK_AB R139, R12.reuse, R139 ;  /* 0x0000008b0c8b723e */ /* 0x048fe200000000ff */
[----:B------:R-:W-:Y:S02]  /*1b2c0*/  IMAD.MOV.U32 R13, RZ, RZ, R6 ;  /* 0x000000ffff0d7224 */ /* 0x000fe400078e0006 */
[----:B------:R-:W-:Y:S01]  /*1b2d0*/  FADD.FTZ R3, R12, R90 ;  /* 0x0000005a0c037221 */ /* 0x000fe20000010000 */
[----:B------:R-:W-:Y:S01]  /*1b2e0*/  IMAD.MOV.U32 R12, RZ, RZ, R5 ;  /* 0x000000ffff0c7224 */ /* 0x000fe200078e0005 */
[----:B------:R-:W-:Y:S06]  /*1b2f0*/  @P2 BRA `(.L_x_1898) ;  /* 0xffffffd800a42947 */ /* 0x000fec000383ffff */
[----:B------:R-:W-:Y:S05]  /*1b300*/  BSYNC B1 ;  /* 0x0000000000017941 */ /* 0x000fea0003800000 */
.L_x_1887:
[----:B------:R-:W-:Y:S05]  /*1b310*/  BSYNC B0 ;  /* 0x0000000000007941 */ /* 0x000fea0003800000 */
.L_x_1886:
[----:B------:R-:W-:Y:S01]  /*1b320*/  ISETP.GE.AND P2, PT, R8, R179, PT ;  /* 0x000000b30800720c */ /* 0x000fe20003f46270 */
[----:B------:R-:W-:-:S12]  /*1b330*/  BSSY B0, `(.L_x_1899) ;  /* 0x0000376000007945 */ /* 0x000fd80003800000 */
[----:B------:R-:W-:Y:S05]  /*1b340*/  @!P2 BRA `(.L_x_1900) ;  /* 0x0000003400d0a947 */ /* 0x000fea0003800000 */
[----:B------:R-:W-:Y:S01]  /*1b350*/  MOV R9, R6 ;  /* 0x0000000600097202 */ /* 0x000fe20000000f00 */
[----:B------:R-:W-:Y:S02]  /*1b360*/  IMAD.MOV.U32 R15, RZ, RZ, R5 ;  /* 0x000000ffff0f7224 */ /* 0x000fe400078e0005 */
[----:B------:R-:W-:Y:S02]  /*1b370*/  IMAD.MOV.U32 R20, RZ, RZ, R23 ;  /* 0x000000ffff147224 */ /* 0x000fe400078e0017 */
[----:B------:R-:W-:-:S07]  /*1b380*/  IMAD.MOV.U32 R21, RZ, RZ, R22 ;  /* 0x000000ffff157224 */ /* 0x000fce00078e0016 */
.L_x_1919:
[----:B------:R-:W-:-:S05]  /*1b390*/  VIADD R5, R21, 0x1 ;  /* 0x0000000115057836 */ /* 0x000fca0000000000 */
[----:B------:R-:W-:-:S04]  /*1b3a0*/  ISETP.NE.AND P2, PT, R5, 0x2, PT ;  /* 0x000000020500780c */ /* 0x000fc80003f45270 */
[----:B------:R-:W-:Y:S02]  /*1b3b0*/  SEL R23, RZ, 0x1, P2 ;  /* 0x00000001ff177807 */ /* 0x000fe40001000000 */
[----:B------:R-:W-:Y:S02]  /*1b3c0*/  SEL R5, R5, RZ, P2 ;  /* 0x000000ff05057207 */ /* 0x000fe40001000000 */
[----:B------:R-:W-:Y:S02]  /*1b3d0*/  LOP3.LUT R23, R20, R23, RZ, 0x3c, !PT ;  /* 0x0000001714177212 */ /* 0x000fe400078e3cff */
[----:B------:R-:W-:Y:S01]  /*1b3e0*/  MOV R22, R5 ;  /* 0x0000000500167202 */ /* 0x000fe20000000f00 */
[----:B------:R-:W-:Y:S06]  /*1b3f0*/  @!P0 BRA `(.L_x_1901) ;  /* 0x0000000000048947 */ /* 0x000fec0003800000 */
[----:B------:R-:W-:Y:S01]  /*1b400*/  BPT.TRAP 0x1 ;  /* 0x000000040000795c */ /* 0x000fe20000300000 */
.L_x_1901:
[----:B------:R-:W-:Y:S01]  /*1b410*/  IMAD R6, R22, 0x8, R16 ;  /* 0x0000000816067824 */ /* 0x000fe200078e0210 */
[----:B------:R-:W-:-:S04]  /*1b420*/  SHF.L.U32 R13, R23, 0x1f, RZ ;  /* 0x0000001f170d7819 */ /* 0x000fc800000006ff */
[----:B------:R0:W1:Y:S01]  /*1b430*/  SYNCS.PHASECHK.TRANS64.TRYWAIT P2, [R6+URZ+0x2a830], R13 ;  /* 0x02a8300d060075a7 */ /* 0x000062000804017f */
[----:B------:R-:W-:Y:S05]  /*1b440*/  @!P0 BRA `(.L_x_1902) ;  /* 0x0000000000048947 */ /* 0x000fea0003800000 */
[----:B------:R-:W-:Y:S01]  /*1b450*/  BPT.TRAP 0x1 ;  /* 0x000000040000795c */ /* 0x000fe20000300000 */
.L_x_1902:
[----:B------:R-:W-:Y:S01]  /*1b460*/  BSSY B1, `(.L_x_1903) ;  /* 0x0000006000017945 */ /* 0x000fe20003800000 */
[----:B------:R-:W-:Y:S02]  /*1b470*/  IMAD R10, R22, 0x900, R7 ;  /* 0x00000900160a7824 */ /* 0x000fe400078e0207 */
[----:B------:R-:W-:Y:S01]  /*1b480*/  IMAD.MOV.U32 R11, RZ, RZ, 0x40000040 ;  /* 0x40000040ff0b7424 */ /* 0x000fe200078e00ff */
[----:B-1----:R-:W-:Y:S06]  /*1b490*/  @P2 BRA `(.L_x_1904) ;  /* 0x0000000000082947 */ /* 0x002fec0003800000 */
[----:B------:R-:W1:Y:S02]  /*1b4a0*/  SYNCS.PHASECHK.TRANS64.TRYWAIT P2, [R6+URZ+0x2a830], R13 ;  /* 0x02a8300d060075a7 */ /* 0x000e64000804017f */
[----:B-1----:R-:W-:Y:S05]  /*1b4b0*/  @!P2 BRA `(.L_x_1905) ;  /* 0x000000f000cca947 */ /* 0x002fea0003800000 */
.L_x_1904:
[----:B------:R-:W-:Y:S05]  /*1b4c0*/  BSYNC B1 ;  /* 0x0000000000017941 */ /* 0x000fea0003800000 */
.L_x_1903:
[----:B------:R-:W2:Y:S04]  /*1b4d0*/  LDL.64 R88, [R1+0x38] ;  /* 0x0000380001587983 */ /* 0x000ea80000100a00 */
[----:B------:R-:W3:Y:S04]  /*1b4e0*/  LDL.64 R218, [R1+0x30] ;  /* 0x0000300001da7983 */ /* 0x000ee80000100a00 */
[----:B------:R-:W4:Y:S01]  /*1b4f0*/  LDL.64 R216, [R1+0x28] ;  /* 0x0000280001d87983 */ /* 0x000f220000100a00 */
[----:B------:R-:W-:-:S03]  /*1b500*/  R2UR UR6, R10 ;  /* 0x000000000a0672ca */ /* 0x000fc600000e0000 */
[----:B------:R-:W5:Y:S01]  /*1b510*/  LDL.64 R214, [R1+0x20] ;  /* 0x0000200001d67983 */ /* 0x000f620000100a00 */
[----:B------:R-:W-:Y:S01]  /*1b520*/  R2UR UR7, R11 ;  /* 0x000000000b0772ca */ /* 0x000fe200000e0000 */
[----:B------:R-:W-:Y:S02]  /*1b530*/  VIADD R12, R10, 0x2 ;  /* 0x000000020a0c7836 */ /* 0x000fe40000000000 */
[----:B01----:R-:W-:Y:S01]  /*1b540*/  IMAD.MOV.U32 R13, RZ, RZ, 0x40000040 ;  /* 0x40000040ff0d7424 */ /* 0x003fe200078e00ff */
        /* <DEDUP_REMOVED lines=18> */
[----:B----4-:R-:W-:Y:S02]  /*1b670*/  R2UR UR4, R216 ;  /* 0x00000000d80472ca */ /* 0x010fe400000e0000 */
        /* <DEDUP_REMOVED lines=8> */
[----:B-----5:R-:W-:Y:S02]  /*1b700*/  R2UR UR4, R214 ;  /* 0x00000000d60472ca */ /* 0x020fe400000e0000 */
        /* <DEDUP_REMOVED lines=143> */
.L_x_1906:
[----:B------:R-:W-:Y:S02]  /*1c000*/  SHF.L.U32 R11, R20, 0x1f, RZ ;  /* 0x0000001f140b7819 */ /* 0x000fe400000006ff */
[----:B------:R-:W-:-:S04]  /*1c010*/  LEA R12, R21, R16, 0x3 ;  /* 0x00000010150c7211 */ /* 0x000fc800078e18ff */
[----:B------:R0:W1:Y:S01]  /*1c020*/  SYNCS.PHASECHK.TRANS64.TRYWAIT P2, [R12+URZ+0x2a850], R11 ;  /* 0x02a8500b0c0075a7 */ /* 0x000062000804017f */
[----:B------:R-:W-:Y:S05]  /*1c030*/  @!P0 BRA `(.L_x_1907) ;  /* 0x0000000000048947 */ /* 0x000fea0003800000 */
[----:B------:R-:W-:Y:S01]  /*1c040*/  BPT.TRAP 0x1 ;  /* 0x000000040000795c */ /* 0x000fe20000300000 */
.L_x_1907:
        /* <DEDUP_REMOVED lines=9> */
.L_x_1909:
[----:B------:R-:W-:Y:S05]  /*1c0e0*/  BSYNC B1 ;  /* 0x0000000000017941 */ /* 0x000fea0003800000 */
.L_x_1908:
[----:B------:R-:W-:Y:S01]  /*1c0f0*/  IMAD.MOV.U32 R10, RZ, RZ, R0 ;  /* 0x000000ffff0a7224 */ /* 0x000fe200078e0000 */
[----:B------:R-:W2:Y:S01]  /*1c100*/  LDL R2, [R1] ;  /* 0x0000000001027983 */ /* 0x000ea20000100800 */
[----:B01----:R-:W-:Y:S01]  /*1c110*/  IMAD.MOV.U32 R11, RZ, RZ, 0x40000040 ;  /* 0x40000040ff0b7424 */ /* 0x003fe200078e00ff */
[----:B------:R-:W-:Y:S01]  /*1c120*/  WARPGROUP.ARRIVE ;  /* 0x00000000000079c5 */ /* 0x000fe20000000000 */
[----:B------:R-:W-:Y:S01]  /*1c130*/  ISETP.NE.AND P2, PT, R202, 0x1, PT ;  /* 0x00000001ca00780c */ /* 0x000fe20003f45270 */
[----:B------:R-:W-:Y:S01]  /*1c140*/  FMUL.FTZ R6, R91, UR50 ;  /* 0x000000325b067c20 */ /* 0x000fe20008410000 */
        /* <DEDUP_REMOVED lines=10> */
[----:B------:R-:W-:-:S02]  /*1c1f0*/  IMAD.IADD R126, R181, 0x1, R177 ;  /* 0x00000001b57e7824 */ /* 0x000fc400078e02b1 */
        /* <DEDUP_REMOVED lines=8> */
[----:B------:R-:W-:Y:S02]  /*1c280*/  IMAD.MOV.U32 R11, RZ, RZ, 0x40000040 ;  /* 0x40000040ff0b7424 */ /* 0x000fe400078e00ff */
        /* <DEDUP_REMOVED lines=23> */
[----:B------:R-:W-:Y:S01]  /*1c400*/  @!P1 LEA R5, R5, R16, 0x3 ;  /* 0x0000001005059211 */ /* 0x000fe200078e18ff */
[----:B------:R-:W0:Y:S04]  /*1c410*/  MUFU.TANH R13, R13 ;  /* 0x0000000d000d7308 */ /* 0x000e280000002400 */
[----:B------:R-:W-:-:S04]  /*1c420*/  @!P1 VIADD R5, R5, 0x2a840 ;  /* 0x0002a84005059836 */ /* 0x000fc80000000000 */
[----:B------:R-:W1:Y:S01]  /*1c430*/  MUFU.TANH R20, R20 ;  /* 0x0000001400147308 */ /* 0x000e620000002400 */
[----:B------:R-:W-:-:S07]  /*1c440*/  @!P1 PRMT R5, RZ, 0x654, R5 ;  /* 0x00000654ff059816 */ /* 0x000fce0000000005 */
        /* <DEDUP_REMOVED lines=48> */
[----:B------:R-:W-:-:S02]  /*1c750*/  WARPGROUP.DEPBAR.LE gsb0, 0x0 ;  /* 0x00008000000079c5 */ /* 0x000fc40000010000 */
[----:B------:R-:W-:-:S05]  /*1c760*/  WARPGROUP.ARRIVE ;  /* 0x00000000000079c5 */ /* 0x000fca0000000000 */
[----:B------:R-:W0:Y:S01]  /*1c770*/  MUFU.TANH R90, R90 ;  /* 0x0000005a005a7308 */ /* 0x000e220000002400 */
[----:B------:R-:W-:Y:S01]  /*1c780*/  HGMMA.64x128x16.F32 R24, R148, gdesc[UR4].tnspB, R24, gsb0 ;  /* 0x41e0000494187df0 */ /* 0x000fe20008000818 */
[----:B------:R-:W-:Y:S02]  /*1c790*/  R2UR UR6, R10 ;  /* 0x000000000a0672ca */ /* 0x000fe400000e0000 */
[----:B------:R-:W-:Y:S01]  /*1c7a0*/  R2UR UR7, R11 ;  /* 0x000000000b0772ca */ /* 0x000fe200000e0000 */
[----:B------:R-:W-:Y:S01]  /*1c7b0*/  IMAD.MOV.U32 R11, RZ, RZ, 0x40000040 ;  /* 0x40000040ff0b7424 */ /* 0x000fe200078e00ff */
[----:B------:R-:W-:Y:S02]  /*1c7c0*/  IADD3 R10, R0, 0x200, RZ ;  /* 0x00000200000a7810 */ /* 0x000fe40007ffe0ff */
        /* <DEDUP_REMOVED lines=11> */
[----:B------:R-:W-:Y:S01]  /*1c880*/  R2UR UR6, R10 ;  /* 0x000000000a0672ca */ /* 0x000fe200000e0000 */
[----:B------:R-:W-:Y:S01]  /*1c890*/  VIADD R10, R0, 0x280 ;  /* 0x00000280000a7836 */ /* 0x000fe20000000000 */
[----:B------:R-:W-:Y:S01]  /*1c8a0*/  R2UR UR7, R11 ;  /* 0x000000000b0772ca */ /* 0x000fe200000e0000 */
[----:B------:R-:W-:Y:S01]  /*1c8b0*/  IMAD.MOV.U32 R11, RZ, RZ, 0x40000040 ;  /* 0x40000040ff0b7424 */ /* 0x000fe200078e00ff */
        /* <DEDUP_REMOVED lines=9> */
[----:B------:R-:W1:Y:S02]  /*1c950*/  @P2 LDC R11, c[0x0][0x44c] ;  /* 0x00011300ff0b2b82 */ /* 0x000e640000000800 */
[----:B-1----:R-:W-:-:S05]  /*1c960*/  @P2 IMAD.HI.U32 R11, R126, R11, RZ ;  /* 0x0000000b7e0b2227 */ /* 0x002fca00078e00ff */
[----:B-----5:R-:W-:Y:S02]  /*1c970*/  @P2 SHF.R.U32.HI R126, RZ, R10, R11 ;  /* 0x0000000aff7e2219 */ /* 0x020fe4000001160b */
[----:B------:R-:W-:-:S03]  /*1c980*/  ISETP.GE.AND P2, PT, R14, 0x1, PT ;  /* 0x000000010e00780c */ /* 0x000fc60003f46270 */
[----:B------:R-:W1:Y:S01]  /*1c990*/  SHFL.IDX PT, R127, R126, RZ, 0x1c1f ;  /* 0x001c1fff7e7f7589 */ /* 0x000e6200000e0000 */
[----:B------:R-:W-:Y:S02]  /*1c9a0*/  WARPGROUP.DEPBAR.LE gsb0, 0x0 ;  /* 0x00008000000079c5 */ /* 0x000fe40000010000 */
[----:B------:R-:W-:-:S06]  /*1c9b0*/  WARPGROUP.ARRIVE ;  /* 0x00000000000079c5 */ /* 0x000fcc0000000000 */
[----:B------:R-:W-:Y:S03]  /*1c9c0*/  HGMMA.64x128x16.F32 R24, R136, gdesc[UR4].tnspB, R24, gsb0 ;  /* 0x41e0000488187df0 */ /* 0x000fe60008000818 */
[----:B------:R-:W-:Y:S02]  /*1c9d0*/  WARPGROUP.DEPBAR.LE gsb0, 0x0 ;  /* 0x00008000000079c5 */ /* 0x000fe40000010000 */
[----:B------:R-:W-:Y:S01]  /*1c9e0*/  FMUL.FTZ R138, R132, UR50 ;  /* 0x00000032848a7c20 */ /* 0x000fe20008410000 */
[----:B------:R-:W-:Y:S02]  /*1c9f0*/  IMAD R132, R8, -0x60, RZ ;  /* 0xffffffa008847824 */ /* 0x000fe400078e02ff */
[----:B------:R-:W-:Y:S01]  /*1ca00*/  FMUL.FTZ R136, R128, UR50 ;  /* 0x0000003280887c20 */ /* 0x000fe20008410000 */
[----:B------:R-:W-:Y:S01]  /*1ca10*/  FMUL.FTZ R128, R129, UR50 ;  /* 0x0000003281807c20 */ /* 0x000fe20008410000 */
[----:B------:R-:W-:Y:S01]  /*1ca20*/  FMUL.FTZ R137, R133, UR50 ;  /* 0x0000003285897c20 */ /* 0x000fe20008410000 */
[----:B------:R-:W-:Y:S01]  /*1ca30*/  VIADD R11, R132, 0x1 ;  /* 0x00000001840b7836 */ /* 0x000fe20000000000 */
[----:B------:R-:W0:Y:S01]  /*1ca40*/  MUFU.TANH R138, R138 ;  /* 0x0000008a008a7308 */ /* 0x000e220000002400 */
[----:B------:R5:W-:Y:S02]  /*1ca50*/  @!P1 SYNCS.ARRIVE.TRANS64.RED.A1T0 RZ, [R5+URZ], RZ ;  /* 0x000000ff05ff99a7 */ /* 0x000be4000810043f */
[----:B------:R-:W-:-:S05]  /*1ca60*/  IMAD R11, R180, -0x2, R11 ;  /* 0xfffffffeb40b7824 */ /* 0x000fca00078e020b */
[----:B------:R-:W0:Y:S01]  /*1ca70*/  MUFU.TANH R136, R136 ;  /* 0x0000008800887308 */ /* 0x000e220000002400 */
[----:B------:R-:W-:Y:S02]  /*1ca80*/  IADD3 R130, -R163, R11, R164 ;  /* 0x0000000ba3827210 */ /* 0x000fe40007ffe1a4 */
[----:B-----5:R-:W-:-:S03]  /*1ca90*/  IADD3 R5, R11, -0x1, RZ ;  /* 0xffffffff0b057810 */ /* 0x020fc60007ffe0ff */
[C---:B------:R-:W-:Y:S02]  /*1caa0*/  VIADD R134, R130.reuse, UR47 ;  /* 0x0000002f82867c36 */ /* 0x040fe40008000000 */
[----:B------:R-:W0:Y:S01]  /*1cab0*/  MUFU.TANH R128, R128 ;  /* 0x0000008000807308 */ /* 0x000e220000002400 */
[----:B------:R-:W-:Y:S02]  /*1cac0*/  VIADD R130, R130, UR4 ;  /* 0x0000000482827c36 */ /* 0x000fe40008000000 */
[--C-:B-1----:R-:W-:Y:S02]  /*1cad0*/  IMAD.IADD R140, R134, 0x1, R127.reuse ;  /* 0x00000001868c7824 */ /* 0x102fe400078e027f */
[----:B------:R-:W-:-:S03]  /*1cae0*/  IMAD.IADD R139, R130, 0x1, R127 ;  /* 0x00000001828b7824 */ /* 0x000fc600078e027f */
[----:B------:R-:W1:Y:S01]  /*1caf0*/  MUFU.TANH R137, R137 ;  /* 0x0000008900897308 */ /* 0x000e620000002400 */
[----:B--234-:R-:W-:Y:S05]  /*1cb00*/  @!P2 BRA `(.L_x_1911) ;  /* 0x000000000054a947 */ /* 0x01cfea0003800000 */
[----:B------:R-:W-:Y:S01]  /*1cb10*/  IADD3 R127, -R163, R164, R127 ;  /* 0x000000a4a37f7210 */ /* 0x000fe20007ffe17f */
[----:B------:R-:W-:Y:S03]  /*1cb20*/  BSSY B1, `(.L_x_1912) ;  /* 0x0000010000017945 */ /* 0x000fe60003800000 */
[----:B------:R-:W-:-:S13]  /*1cb30*/  ISETP.GT.AND P2, PT, R127, -0x1, PT ;  /* 0xffffffff7f00780c */ /* 0x000fda0003f44270 */
[----:B------:R-:W-:Y:S05]  /*1cb40*/  @P2 BRA `(.L_x_1913) ;  /* 0x0000000000202947 */ /* 0x000fea0003800000 */
[----:B------:R-:W-:Y:S01]  /*1cb50*/  IMAD.U32 R142, RZ, RZ, UR39 ;  /* 0x00000027ff8e7e24 */ /* 0x000fe2000f8e00ff */
[----:B------:R-:W-:-:S04]  /*1cb60*/  LOP3.LUT R127, RZ, R127, RZ, 0x33, !PT ;  /* 0x0000007fff7f7212 */ /* 0x000fc800078e33ff */
[----:B------:R-:W-:-:S13]  /*1cb70*/  ISETP.NE.AND P2, PT, R142, 0x1, PT ;  /* 0x000000018e00780c */ /* 0x000fda0003f45270 */
[----:B------:R-:W2:Y:S02]  /*1cb80*/  @P2 LDC.64 R10, c[0x0][0x9e8] ;  /* 0x00027a00ff0a2b82 */ /* 0x000ea40000000a00 */
[----:B--2---:R-:W-:-:S05]  /*1cb90*/  @P2 IMAD.HI.U32 R10, R127, R10, RZ ;  /* 0x0000000a7f0a2227 */ /* 0x004fca00078e00ff */
[----:B------:R-:W-:-:S04]  /*1cba0*/  @P2 SHF.R.U32.HI R127, RZ, R11, R10 ;  /* 0x0000000bff7f2219 */ /* 0x000fc8000001160a */
[----:B------:R-:W-:Y:S01]  /*1cbb0*/  LOP3.LUT R127, RZ, R127, RZ, 0x33, !PT ;  /* 0x0000007fff7f7212 */ /* 0x000fe200078e33ff */
[----:B------:R-:W-:Y:S06]  /*1cbc0*/  BRA `(.L_x_1914) ;  /* 0x0000000000147947 */ /* 0x000fec0003800000 */
.L_x_1913:
[----:B------:R-:W-:-:S05]  /*1cbd0*/  IMAD.U32 R142, RZ, RZ, UR39 ;  /* 0x00000027ff8e7e24 */ /* 0x000fca000f8e00ff */
[----:B------:R-:W-:-:S13]  /*1cbe0*/  ISETP.NE.AND P2, PT, R142, 0x1, PT ;  /* 0x000000018e00780c */ /* 0x000fda0003f45270 */
[----:B------:R-:W2:Y:S02]  /*1cbf0*/  @P2 LDC.64 R10, c[0x0][0x9e8] ;  /* 0x00027a00ff0a2b82 */ /* 0x000ea40000000a00 */
[----:B--2---:R-:W-:-:S05]  /*1cc00*/  @P2 IMAD.HI.U32 R10, R127, R10, RZ ;  /* 0x0000000a7f0a2227 */ /* 0x004fca00078e00ff */
[----:B------:R-:W-:-:S07]  /*1cc10*/  @P2 SHF.R.U32.HI R127, RZ, R11, R10 ;  /* 0x0000000bff7f2219 */ /* 0x000fce000001160a */
.L_x_1914:
[----:B------:R-:W-:Y:S05]  /*1cc20*/  BSYNC B1 ;  /* 0x0000000000017941 */ /* 0x000fea0003800000 */
.L_x_1912:
[----:B------:R-:W-:-:S05]  /*1cc30*/  IMAD R127, R127, R142, R5 ;  /* 0x0000008e7f7f7224 */ /* 0x000fca00078e0205 */
[----:B------:R-:W-:Y:S02]  /*1cc40*/  VIADDMNMX R140, R127, R142, R140, PT ;  /* 0x0000008e7f8c7246 */ /* 0x000fe4000380018c */
[----:B------:R-:W-:-:S07]  /*1cc50*/  VIMNMX R139, R139, R127, !PT ;  /* 0x0000007f8b8b7248 */ /* 0x000fce0007fe0100 */
.L_x_1911:
[C---:B------:R-:W-:Y:S01]  /*1cc60*/  ISETP.GE.AND P2, PT, R132.reuse, 0x2, PT ;  /* 0x000000028400780c */ /* 0x040fe20003f46270 */
[----:B------:R-:W2:Y:S01]  /*1cc70*/  SHFL.IDX PT, R11, R126, 0x1, 0x1c1f ;  /* 0x003c1f007e0b7f89 */ /* 0x000ea200000e0000 */
        /* <DEDUP_REMOVED lines=9> */
[----:B------:R-:W-:Y:S01]  /*1cd10*/  ISETP.GT.AND P4, PT, R139, 0x9, !P5 ;  /* 0x000000098b00780c */ /* 0x000fe20006f84270 */
[----:B--2---:R-:W-:Y:S01]  /*1cd20*/  IMAD.IADD R130, R130, 0x1, R11 ;  /* 0x0000000182827824 */ /* 0x004fe200078e020b */
[----:B------:R-:W-:Y:S02]  /*1cd30*/  ISETP.GE.AND P5, PT, R132, 0x11, PT ;  /* 0x000000118400780c */ /* 0x000fe40003fa6270 */
[----:B------:R-:W-:Y:S02]  /*1cd40*/  ISETP.LT.OR P4, PT, R140, 0xa, P4 ;  /* 0x0000000a8c00780c */ /* 0x000fe40002781670 */
[----:B------:R-:W-:Y:S02]  /*1cd50*/  P2R R20, PR, RZ, 0x20 ;  /* 0x00000020ff147803 */ /* 0x000fe40000000000 */
[----:B0-----:R-:W-:-:S02]  /*1cd60*/  FSEL R129, R90, -INF , !P4 ;  /* 0xff8000005a817808 */ /* 0x001fc40006000000 */
        /* <DEDUP_REMOVED lines=8> */
[----:B------:R-:W-:Y:S02]  /*1cdf0*/  IADD3 R134, R134, R11, RZ ;  /* 0x0000000b86867210 */ /* 0x000fe40007ffe0ff */
        /* <DEDUP_REMOVED lines=90> */
[----:B------:R-:W-:-:S04]  /*1d3a0*/  ISETP.GT.AND P6, PT, R139, 0x59, !P6 ;  /* 0x000000598b00780c */ /* 0x000fc800077c4270 */
[----:B------:R-:W-:-:S04]  /*1d3b0*/  ISETP.LT.OR P6, PT, R140, 0x5a, P6 ;  /* 0x0000005a8c00780c */ /* 0x000fc800037c1670 */
[----:B-1----:R-:W-:Y:S02]  /*1d3c0*/  FSEL R137, R137, -INF , !P6 ;  /* 0xff80000089897808 */ /* 0x002fe40007000000 */
        /* <DEDUP_REMOVED lines=14> */
.L_x_1917:
[----:B------:R-:W-:-:S05]  /*1d4b0*/  IMAD.U32 R136, RZ, RZ, UR39 ;  /* 0x00000027ff887e24 */ /* 0x000fca000f8e00ff */
[----:B------:R-:W-:-:S13]  /*1d4c0*/  ISETP.NE.AND P6, PT, R136, 0x1, PT ;  /* 0x000000018800780c */ /* 0x000fda0003fc5270 */
[----:B------:R-:W0:Y:S02]  /*1d4d0*/  @P6 LDC.64 R10, c[0x0][0x9e8] ;  /* 0x00027a00ff0a6b82 */ /* 0x000e240000000a00 */
[----:B0-----:R-:W-:-:S05]  /*1d4e0*/  @P6 IMAD.HI.U32 R10, R126, R10, RZ ;  /* 0x0000000a7e0a6227 */ /* 0x001fca00078e00ff */
[----:B------:R-:W-:-:S07]  /*1d4f0*/  @P6 SHF.R.U32.HI R126, RZ, R11, R10 ;  /* 0x0000000bff7e6219 */ /* 0x000fce000001160a */
.L_x_1918:
[----:B------:R-:W-:Y:S05]  /*1d500*/  BSYNC B1 ;  /* 0x0000000000017941 */ /* 0x000fea0003800000 */
.L_x_1916:
[----:B------:R-:W-:-:S05]  /*1d510*/  IMAD R5, R126, R136, R5 ;  /* 0x000000887e057224 */ /* 0x000fca00078e0205 */
[----:B------:R-:W-:Y:S02]  /*1d520*/  VIADDMNMX R134, R5, R136, R134, PT ;  /* 0x0000008805867246 */ /* 0x000fe40003800186 */
[----:B------:R-:W-:-:S07]  /*1d530*/  VIMNMX R130, R130, R5, !PT ;  /* 0x0000000582827248 */ /* 0x000fce0007fe0100 */
.L_x_1915:
[C---:B------:R-:W-:Y:S01]  /*1d540*/  ISETP.GT.AND P2, PT, R130.reuse, 0x1, !P2 ;  /* 0x000000018200780c */ /* 0x040fe20005744270 */
[----:B------:R-:W-:Y:S01]  /*1d550*/  IMAD.U32 R10, RZ, RZ, UR38 ;  /* 0x00000026ff0a7e24 */ /* 0x000fe2000f8e00ff */
        /* <DEDUP_REMOVED lines=22> */
[----:B------:R-:W-:-:S02]  /*1d6c0*/  ISETP.LT.OR P2, PT, R134, 0x12, P2 ;  /* 0x000000128600780c */ /* 0x000fc40001741670 */
[----:B------:R-:W-:Y:S02]  /*1d6d0*/  @!P1 IADD3 R12, R12, 0x2a860, RZ ;  /* 0x0002a8600c0c9810 */ /* 0x000fe40007ffe0ff */
        /* <DEDUP_REMOVED lines=76> */
[----:B------:R-:W-:Y:S02]  /*1dba0*/  ISETP.NE.AND P6, PT, R128, RZ, PT ;  /* 0x000000ff8000720c */ /* 0x000fe40003fc5270 */
[----:B------:R-:W-:Y:S02]  /*1dbb0*/  FMNMX.FTZ R0, R151, R0, !PT ;  /* 0x0000000097007209 */ /* 0x000fe40007810000 */
[----:B------:R-:W-:Y:S02]  /*1dbc0*/  FSEL R219, R122, -INF , !P2 ;  /* 0xff8000007adb7808 */ /* 0x000fe40005000000 */
[----:B------:R-:W-:Y:S02]  /*1dbd0*/  FMNMX.FTZ R0, R121, R0, !PT ;  /* 0x0000000079007209 */ /* 0x000fe40007810000 */
[----:B------:R-:W-:Y:S02]  /*1dbe0*/  ISETP.GT.AND P2, PT, R130, RZ, !P6 ;  /* 0x000000ff8200720c */ /* 0x000fe40007744270 */
[----:B------:R-:W-:-:S02]  /*1dbf0*/  FMNMX.FTZ R0, R153, R0, !PT ;  /* 0x0000000099007209 */ /* 0x000fc40007810000 */
[----:B------:R-:W-:Y:S02]  /*1dc00*/  ISETP.LT.OR P2, PT, R134, 0x1, P2 ;  /* 0x000000018600780c */ /* 0x000fe40001741670 */
[----:B------:R-:W-:Y:S02]  /*1dc10*/  FMNMX.FTZ R0, R155, R0, !PT ;  /* 0x000000009b007209 */ /* 0x000fe40007810000 */
[----:B------:R-:W-:Y:S02]  /*1dc20*/  FSEL R2, R2, -INF , !P2 ;  /* 0xff80000002027808 */ /* 0x000fe40005000000 */
[----:B------:R-:W-:Y:S02]  /*1dc30*/  FMNMX.FTZ R0, R157, R0, !PT ;  /* 0x000000009d007209 */ /* 0x000fe40007810000 */
[----:B------:R-:W-:Y:S02]  /*1dc40*/  ISETP.NE.AND P6, PT, R132, RZ, PT ;  /* 0x000000ff8400720c */ /* 0x000fe40003fc5270 */
[----:B------:R-:W-:-:S02]  /*1dc50*/  FMNMX.FTZ R6, R137, R0, !PT ;  /* 0x0000000089067209 */ /* 0x000fc40007810000 */
[----:B------:R-:W-:-:S03]  /*1dc60*/  ISETP.GT.AND P3, PT, R130, 0x59, !P6 ;  /* 0x000000598200780c */ /* 0x000fc60007764270 */
[----:B------:R-:W0:Y:S01]  /*1dc70*/  SHFL.BFLY PT, R5, R6, 0x2, 0x1f ;  /* 0x0c401f0006057f89 */ /* 0x000e2200000e0000 */
[----:B------:R-:W-:-:S04]  /*1dc80*/  ISETP.LT.OR P3, PT, R134, 0x5a, P3 ;  /* 0x0000005a8600780c */ /* 0x000fc80001f61670 */
[----:B------:R-:W-:Y:S02]  /*1dc90*/  FSEL R125, R125, -INF , !P3 ;  /* 0xff8000007d7d7808 */ /* 0x000fe40005800000 */
[----:B0-----:R-:W-:Y:S02]  /*1dca0*/  FMNMX.FTZ R20, R6, R5, !PT ;  /* 0x0000000506147209 */ /* 0x001fe40007810000 */
[----:B------:R-:W-:-:S03]  /*1dcb0*/  FMNMX.FTZ R6, R2, R9, !PT ;  /* 0x0000000902067209 */ /* 0x000fc60007810000 */
[----:B------:R-:W0:Y:S01]  /*1dcc0*/  SHFL.BFLY PT, R5, R20, 0x1, 0x1f ;  /* 0x0c201f0014057f89 */ /* 0x000e2200000e0000 */
[----:B------:R-:W-:-:S04]  /*1dcd0*/  FMNMX.FTZ R6, R11, R6, !PT ;  /* 0x000000060b067209 */ /* 0x000fc80007810000 */
[----:B------:R-:W-:-:S04]  /*1dce0*/  FMNMX.FTZ R6, R21, R6, !PT ;  /* 0x0000000615067209 */ /* 0x000fc80007810000 */
[----:B------:R-:W-:-:S04]  /*1dcf0*/  FMNMX.FTZ R6, R139, R6, !PT ;  /* 0x000000068b067209 */ /* 0x000fc80007810000 */
[----:B------:R-:W-:-:S04]  /*1dd00*/  FMNMX.FTZ R6, R91, R6, !PT ;  /* 0x000000065b067209 */ /* 0x000fc80007810000 */
[----:B------:R-:W-:-:S04]  /*1dd10*/  FMNMX.FTZ R6, R159, R6, !PT ;  /* 0x000000069f067209 */ /* 0x000fc80007810000 */
[----:B------:R-:W-:Y:S02]  /*1dd20*/  FMNMX.FTZ R6, R95, R6, !PT ;  /* 0x000000065f067209 */ /* 0x000fe40007810000 */
[----:B0-----:R-:W-:Y:S02]  /*1dd30*/  FMNMX.FTZ R5, R20, R5, !PT ;  /* 0x0000000514057209 */ /* 0x001fe40007810000 */
[----:B------:R-:W-:Y:S02]  /*1dd40*/  FMNMX.FTZ R6, R97, R6, !PT ;  /* 0x0000000661067209 */ /* 0x000fe40007810000 */
[C---:B------:R-:W-:Y:S01]  /*1dd50*/  FSETP.NEU.FTZ.AND P2, PT, R5.reuse, -INF , PT ;  /* 0xff8000000500780b */ /* 0x040fe20003f5d000 */
[----:B------:R-:W-:Y:S01]  /*1dd60*/  FMUL.FTZ R0, R5, R10 ;  /* 0x0000000a05007220 */ /* 0x000fe20000410000 */
[----:B------:R-:W-:Y:S02]  /*1dd70*/  FMNMX.FTZ R6, R99, R6, !PT ;  /* 0x0000000663067209 */ /* 0x000fe40007810000 */
[----:B------:R-:W-:-:S02]  /*1dd80*/  FSEL R88, R5, RZ, P2 ;  /* 0x000000ff05587208 */ /* 0x000fc40001000000 */
[----:B------:R-:W-:Y:S02]  /*1dd90*/  FMNMX.FTZ R6, R199, R6, !PT ;  /* 0x00000006c7067209 */ /* 0x000fe40007810000 */
[----:B------:R-:W-:Y:S02]  /*1dda0*/  FSEL R0, R0, RZ, P2 ;  /* 0x000000ff00007208 */ /* 0x000fe40001000000 */
[----:B------:R-:W-:-:S03]  /*1ddb0*/  FMNMX.FTZ R6, R103, R6, !PT ;  /* 0x0000000667067209 */ /* 0x000fc60007810000 */
[--C-:B------:R-:W-:Y:S01]  /*1ddc0*/  FFMA.FTZ R158, R89, R10, -R0.reuse ;  /* 0x0000000a599e7223 */ /* 0x100fe20000010800 */
[----:B------:R-:W-:Y:S01]  /*1ddd0*/  FMNMX.FTZ R6, R209, R6, !PT ;  /* 0x00000006d1067209 */ /* 0x000fe20007810000 */
[-CC-:B------:R-:W-:Y:S01]  /*1dde0*/  FFMA.FTZ R89, R129, R10.reuse, -R0.reuse ;  /* 0x0000000a81597223 */ /* 0x180fe20000010800 */
[----:B------:R-:W-:Y:S01]  /*1ddf0*/  FSEL R129, R124, -INF , !P5 ;  /* 0xff8000007c817808 */ /* 0x000fe20006800000 */
        /* <DEDUP_REMOVED lines=48> */
[----:B------:R-:W-:-:S03]  /*1e100*/  FADD.FTZ R133, -R88, R15 ;  /* 0x0000000f58857221 */ /* 0x000fc60000010100 */
[C---:B------:R-:W-:Y:S01]  /*1e110*/  FSETP.NEU.FTZ.AND P2, PT, R6.reuse, -INF , PT ;  /* 0xff8000000600780b */ /* 0x040fe20003f5d000 */
[-C--:B------:R-:W-:Y:S01]  /*1e120*/  FMUL.FTZ R92, R6, R10.reuse ;  /* 0x0000000a065c7220 */ /* 0x080fe20000410000 */
[----:B------:R-:W-:Y:S01]  /*1e130*/  FMUL.FTZ R133, R133, R10 ;  /* 0x0000000a85857220 */ /* 0x000fe20000410000 */
[----:B------:R-:W-:Y:S03]  /*1e140*/  MUFU.EX2 R150, R150 ;  /* 0x0000009600967308 */ /* 0x000fe60000000800 */
[----:B------:R-:W-:-:S05]  /*1e150*/  FSEL R92, R92, RZ, P2 ;  /* 0x000000ff5c5c7208 */ /* 0x000fca0001000000 */
[----:B------:R-:W0:Y:S01]  /*1e160*/  MUFU.EX2 R0, R133 ;  /* 0x0000008500007308 */ /* 0x000e220000000800 */
[-CC-:B------:R-:W-:Y:S01]  /*1e170*/  FFMA.FTZ R157, R2, R10.reuse, -R92.reuse ;  /* 0x0000000a029d7223 */ /* 0x180fe2000001085c */
[----:B------:R-:W-:Y:S01]  /*1e180*/  FSEL R2, R6, RZ, P2 ;  /* 0x000000ff06027208 */ /* 0x000fe20001000000 */
[-CC-:B------:R-:W-:Y:S01]  /*1e190*/  FFMA.FTZ R20, R11, R10.reuse, -R92.reuse ;  /* 0x0000000a0b147223 */ /* 0x180fe2000001085c */
[-CC-:B------:R-:W-:Y:S01]  /*1e1a0*/  FFMA.FTZ R11, R21, R10.reuse, -R92.reuse ;  /* 0x0000000a150b7223 */ /* 0x180fe2000001085c */
[-CC-:B------:R-:W-:Y:S01]  /*1e1b0*/  FFMA.FTZ R88, R139, R10.reuse, -R92.reuse ;  /* 0x0000000a8b587223 */ /* 0x180fe2000001085c */
[-CC-:B------:R-:W-:Y:S01]  /*1e1c0*/  FFMA.FTZ R153, R91, R10.reuse, -R92.reuse ;  /* 0x0000000a5b997223 */ /* 0x180fe2000001085c */
[----:B------:R-:W-:Y:S01]  /*1e1d0*/  FADD.FTZ R9, -R2, R9 ;  /* 0x0000000902097221 */ /* 0x000fe20000010100 */
[----:B------:R-:W-:Y:S01]  /*1e1e0*/  MUFU.EX2 R157, R157 ;  /* 0x0000009d009d7308 */ /* 0x000fe20000000800 */
[-CC-:B------:R-:W-:Y:S01]  /*1e1f0*/  FFMA.FTZ R90, R159, R10.reuse, -R92.reuse ;  /* 0x0000000a9f5a7223 */ /* 0x180fe2000001085c */
[-CC-:B------:R-:W-:Y:S01]  /*1e200*/  FFMA.FTZ R155, R95, R10.reuse, -R92.reuse ;  /* 0x0000000a5f9b7223 */ /* 0x180fe2000001085c */
[-C--:B------:R-:W-:Y:S01]  /*1e210*/  FMUL.FTZ R9, R9, R10.reuse ;  /* 0x0000000a09097220 */ /* 0x080fe20000410000 */
[-CC-:B------:R-:W-:Y:S01]  /*1e220*/  FFMA.FTZ R94, R97, R10.reuse, -R92.reuse ;  /* 0x0000000a615e7223 */ /* 0x180fe2000001085c */
[-CC-:B------:R-:W-:Y:S01]  /*1e230*/  FFMA.FTZ R149, R99, R10.reuse, -R92.reuse ;  /* 0x0000000a63957223 */ /* 0x180fe2000001085c */
[-CC-:B------:R-:W-:Y:S01]  /*1e240*/  FFMA.FTZ R96, R199, R10.reuse, -R92.reuse ;  /* 0x0000000ac7607223 */ /* 0x180fe2000001085c */
[--C-:B------:R-:W-:Y:S01]  /*1e250*/  FFMA.FTZ R151, R103, R10, -R92.reuse ;  /* 0x0000000a67977223 */ /* 0x100fe2000001085c */
[----:B------:R-:W1:Y:S01]  /*1e260*/  MUFU.EX2 R2, R9 ;  /* 0x0000000900027308 */ /* 0x000e620000000800 */
[----:B0-----:R-:W-:Y:S01]  /*1e270*/  FFMA.FTZ R21, R0, R4, R13 ;  /* 0x0000000400157223 */ /* 0x001fe2000001000d */
[-CC-:B------:R-:W-:Y:S01]  /*1e280*/  FFMA.FTZ R98, R209, R10.reuse, -R92.reuse ;  /* 0x0000000ad1627223 */ /* 0x180fe2000001085c */
[-CC-:B------:R-:W-:Y:S01]  /*1e290*/  FFMA.FTZ R145, R107, R10.reuse, -R92.reuse ;  /* 0x0000000a6b917223 */ /* 0x180fe2000001085c */
[-CC-:B------:R-:W-:Y:S01]  /*1e2a0*/  FFMA.FTZ R100, R211, R10.reuse, -R92.reuse ;  /* 0x0000000ad3647223 */ /* 0x180fe2000001085c */
[----:B------:R-:W-:Y:S01]  /*1e2b0*/  FADD.FTZ R21, R156, R21 ;  /* 0x000000159c157221 */ /* 0x000fe20000010000 */
[-CC-:B------:R-:W-:Y:S01]  /*1e2c0*/  FFMA.FTZ R147, R111, R10.reuse, -R92.reuse ;  /* 0x0000000a6f937223 */ /* 0x180fe2000001085c */
[-CC-:B------:R-:W-:Y:S01]  /*1e2d0*/  FFMA.FTZ R102, R213, R10.reuse, -R92.reuse ;  /* 0x0000000ad5667223 */ /* 0x180fe2000001085c */
[----:B------:R-:W0:Y:S01]  /*1e2e0*/  MUFU.EX2 R20, R20 ;  /* 0x0000001400147308 */ /* 0x000e220000000800 */
[----:B------:R-:W-:Y:S01]  /*1e2f0*/  FADD.FTZ R4, R158, R21 ;  /* 0x000000159e047221 */ /* 0x000fe20000010000 */
[-CC-:B------:R-:W-:Y:S01]  /*1e300*/  FFMA.FTZ R141, R215, R10.reuse, -R92.reuse ;  /* 0x0000000ad78d7223 */ /* 0x180fe2000001085c */
[-CC-:B------:R-:W-:Y:S01]  /*1e310*/  FFMA.FTZ R143, R217, R10.reuse, -R92.reuse ;  /* 0x0000000ad98f7223 */ /* 0x180fe2000001085c */
[-C--:B------:R-:W-:Y:S01]  /*1e320*/  FFMA.FTZ R119, R119, R10.reuse, -R92 ;  /* 0x0000000a77777223 */ /* 0x080fe2000001085c */
[----:B------:R-:W-:Y:S01]  /*1e330*/  FADD.FTZ R21, R89, R4 ;  /* 0x0000000459157221 */ /* 0x000fe20000010000 */
[-CC-:B------:R-:W-:Y:S01]  /*1e340*/  FFMA.FTZ R219, R219, R10.reuse, -R92.reuse ;  /* 0x0000000adbdb7223 */ /* 0x180fe2000001085c */
[-C--:B------:R-:W-:Y:S01]  /*1e350*/  FFMA.FTZ R123, R123, R10.reuse, -R92 ;  /* 0x0000000a7b7b7223 */ /* 0x080fe2000001085c */
[----:B------:R-:W2:Y:S01]  /*1e360*/  MUFU.EX2 R11, R11 ;  /* 0x0000000b000b7308 */ /* 0x000ea20000000800 */
[----:B------:R-:W-:Y:S01]  /*1e370*/  FADD.FTZ R4, R152, R21 ;  /* 0x0000001598047221 */ /* 0x000fe20000010000 */
[----:B-1----:R-:W-:Y:S01]  /*1e380*/  FFMA.FTZ R3, R2, R3, R157 ;  /* 0x0000000302037223 */ /* 0x002fe2000001009d */
[----:B------:R-:W-:Y:S01]  /*1e390*/  @!P1 PRMT R21, RZ, 0x654, R12 ;  /* 0x00000654ff159816 */ /* 0x000fe2000000000c */
[-C--:B------:R-:W-:Y:S01]  /*1e3a0*/  FFMA.FTZ R12, R117, R10.reuse, -R92 ;  /* 0x0000000a750c7223 */ /* 0x080fe2000001085c */
[----:B------:R-:W-:Y:S01]  /*1e3b0*/  FADD.FTZ R9, R93, R4 ;  /* 0x000000045d097221 */ /* 0x000fe20000010000 */
[-CC-:B------:R-:W-:Y:S01]  /*1e3c0*/  FFMA.FTZ R129, R129, R10.reuse, -R92.reuse ;  /* 0x0000000a81817223 */ /* 0x180fe2000001085c */
[----:B------:R-:W-:Y:S01]  /*1e3d0*/  FFMA.FTZ R125, R125, R10, -R92 ;  /* 0x0000000a7d7d7223 */ /* 0x000fe2000001085c */
[----:B------:R-:W1:Y:S01]  /*1e3e0*/  MUFU.EX2 R88, R88 ;  /* 0x0000005800587308 */ /* 0x000e620000000800 */
[----:B0-----:R-:W-:Y:S01]  /*1e3f0*/  FADD.FTZ R4, R20, R3 ;  /* 0x0000000314047221 */ /* 0x001fe20000010000 */
[----:B------:R-:W-:Y:S01]  /*1e400*/  FADD.FTZ R104, R154, R9 ;  /* 0x000000099a687221 */ /* 0x000fe20000010000 */
[----:B------:R-:W-:Y:S01]  /*1e410*/  ISETP.GT.AND P2, PT, R8, R179, PT ;  /* 0x000000b30800720c */ /* 0x000fe20003f44270 */
[----:B------:R0:W-:Y:S01]  /*1e420*/  @!P1 SYNCS.ARRIVE.TRANS64.RED.A1T0 RZ, [R21+URZ], RZ ;  /* 0x000000ff15ff99a7 */ /* 0x0001e2000810043f */
[----:B------:R-:W-:Y:S01]  /*1e430*/  F2FP.F16.F32.PACK_AB R157, R20, R157 ;  /* 0x0000009d149d723e */ /* 0x000fe200000000ff */
[----:B------:R-:W-:Y:S01]  /*1e440*/  FADD.FTZ R9, R127, R104 ;  /* 0x000000687f097221 */ /* 0x000fe20000010000 */
[----:B------:R-:W-:Y:S01]  /*1e450*/  F2FP.F16.F32.PACK_AB R156, R156, R13 ;  /* 0x0000000d9c9c723e */ /* 0x000fe200000000ff */
[----:B------:R-:W3:Y:S01]  /*1e460*/  MUFU.EX2 R153, R153 ;  /* 0x0000009900997308 */ /* 0x000ee20000000800 */
[----:B--2---:R-:W-:Y:S01]  /*1e470*/  FADD.FTZ R3, R11, R4 ;  /* 0x000000040b037221 */ /* 0x004fe20000010000 */
[----:B------:R-:W-:Y:S01]  /*1e480*/  FADD.FTZ R104, R148, R9 ;  /* 0x0000000994687221 */ /* 0x000fe20000010000 */
[----:B------:R-:W-:Y:S01]  /*1e490*/  F2FP.F16.F32.PACK_AB R158, R89, R158 ;  /* 0x0000009e599e723e */ /* 0x000fe200000000ff */
[----:B------:R-:W-:Y:S01]  /*1e4a0*/  VIADD R8, R8, 0xffffffff ;  /* 0xffffffff08087836 */ /* 0x000fe20000000000 */
[----:B------:R-:W-:Y:S01]  /*1e4b0*/  F2FP.F16.F32.PACK_AB R152, R93, R152 ;  /* 0x000000985d98723e */ /* 0x000fe200000000ff */
[----:B------:R-:W-:Y:S01]  /*1e4c0*/  FADD.FTZ R9, R101, R104 ;  /* 0x0000006865097221 */ /* 0x000fe20000010000 */
[----:B------:R-:W-:Y:S01]  /*1e4d0*/  F2FP.F16.F32.PACK_AB R154, R127, R154 ;  /* 0x0000009a7f9a723e */ /* 0x000fe200000000ff */
[----:B------:R-:W2:Y:S01]  /*1e4e0*/  MUFU.EX2 R90, R90 ;  /* 0x0000005a005a7308 */ /* 0x000ea20000000800 */
[----:B-1----:R-:W-:Y:S01]  /*1e4f0*/  FADD.FTZ R4, R88, R3 ;  /* 0x0000000358047221 */ /* 0x002fe20000010000 */
[----:B------:R-:W-:Y:S01]  /*1e500*/  FADD.FTZ R104, R150, R9 ;  /* 0x0000000996687221 */ /* 0x000fe20000010000 */
[----:B------:R-:W-:Y:S01]  /*1e510*/  F2FP.F16.F32.PACK_AB R148, R101, R148 ;  /* 0x000000946594723e */ /* 0x000fe200000000ff */
[----:B------:R-:W-:Y:S01]  /*1e520*/  IMAD.MOV.U32 R20, RZ, RZ, R23 ;  /* 0x000000ffff147224 */ /* 0x000fe200078e0017 */
[----:B------:R-:W-:Y:S01]  /*1e530*/  F2FP.F16.F32.PACK_AB R159, R88, R11 ;  /* 0x0000000b589f723e */ /* 0x000fe200000000ff */
[----:B0-----:R-:W-:-:S02]  /*1e540*/  IMAD.MOV.U32 R21, RZ, RZ, R22 ;  /* 0x000000ffff157224 */ /* 0x001fc400078e0016 */
[----:B------:R-:W0:Y:S01]  /*1e550*/  MUFU.EX2 R155, R155 ;  /* 0x0000009b009b7308 */ /* 0x000e220000000800 */
[----:B---3--:R-:W-:-:S07]  /*1e560*/  FADD.FTZ R3, R153, R4 ;  /* 0x0000000499037221 */ /* 0x008fce0000010000 */
        /* <DEDUP_REMOVED lines=69> */
[----:B--2---:R-:W-:-:S07]  /*1e9c0*/  FADD.FTZ R3, R123, R3 ;  /* 0x000000037b037221 */ /* 0x004fce0000010000 */
[----:B------:R2:W3:Y:S01]  /*1e9d0*/  MUFU.EX2 R15, R137 ;  /* 0x00000089000f7308 */ /* 0x0004e20000000800 */
[----:B0-----:R-:W-:Y:S01]  /*1e9e0*/  FADD.FTZ R104, R138, R9 ;  /* 0x000000098a687221 */ /* 0x001fe20000010000 */
[----:B------:R-:W-:-:S06]  /*1e9f0*/  MOV R9, R6 ;  /* 0x0000000600097202 */ /* 0x000fcc0000000f00 */
[----:B------:R-:W0:Y:S01]  /*1ea00*/  MUFU.EX2 R125, R125 ;  /* 0x0000007d007d7308 */ /* 0x000e220000000800 */
[----:B-1----:R-:W-:Y:S01]  /*1ea10*/  FADD.FTZ R3, R108, R3 ;  /* 0x000000036c037221 */ /* 0x002fe20000010000 */
[----:B--2---:R-:W-:Y:S01]  /*1ea20*/  F2FP.F16.F32.PACK_AB R137, R123, R106 ;  /* 0x0000006a7b89723e */ /* 0x004fe200000000ff */
[C---:B---3--:R-:W-:Y:S01]  /*1ea30*/  FADD.FTZ R4, R15.reuse, R104 ;  /* 0x000000680f047221 */ /* 0x048fe20000010000 */
[----:B------:R-:W-:Y:S01]  /*1ea40*/  F2FP.F16.F32.PACK_AB R138, R15, R138 ;  /* 0x0000008a0f8a723e */ /* 0x000fe200000000ff */
[----:B------:R-:W-:Y:S02]  /*1ea50*/  IMAD.MOV.U32 R15, RZ, RZ, R5 ;  /* 0x000000ffff0f7224 */ /* 0x000fe400078e0005 */
[C---:B0-----:R-:W-:Y:S01]  /*1ea60*/  FADD.FTZ R3, R125.reuse, R3 ;  /* 0x000000037d037221 */ /* 0x041fe20000010000 */
[----:B------:R-:W-:Y:S01]  /*1ea70*/  F2FP.F16.F32.PACK_AB R139, R125, R108 ;  /* 0x0000006c7d8b723e */ /* 0x000fe200000000ff */
[----:B------:R-:W-:Y:S06]  /*1ea80*/  @P2 BRA `(.L_x_1919) ;  /* 0xffffffc800402947 */ /* 0x000fec000383ffff */
.L_x_1900:
[----:B------:R-:W-:Y:S05]  /*1ea90*/  BSYNC B0 ;  /* 0x0000000000007941 */ /* 0x000fea0003800000 */
.L_x_1899:
        /* <DEDUP_REMOVED lines=67> */
.L_x_1920:
[----:B------:R-:W-:Y:S01]  /*1eed0*/  IMAD R11, R22, 0x8, R16 ;  /* 0x00000008160b7824 */ /* 0x000fe200078e0210 */
[----:B------:R-:W-:-:S04]  /*1eee0*/  SHF.L.U32 R0, R23, 0x1f, RZ ;  /* 0x0000001f17007819 */ /* 0x000fc800000006ff */
[----:B------:R0:W1:Y:S01]  /*1eef0*/  SYNCS.PHASECHK.TRANS64.TRYWAIT P2, [R11+URZ+0x2a850], R0 ;  /* 0x02a850000b0075a7 */ /* 0x000062000804017f */
[----:B------:R-:W-:Y:S05]  /*1ef00*/  @!P0 BRA `(.L_x_1921) ;  /* 0x0000000000048947 */ /* 0x000fea0003800000 */
[----:B------:R-:W-:Y:S01]  /*1ef10*/  BPT.TRAP 0x1 ;  /* 0x000000040000795c */ /* 0x000fe20000300000 */
.L_x_1921:
        /* <DEDUP_REMOVED lines=9> */
.L_x_1923:
[----:B------:R-:W-:Y:S05]  /*1efb0*/  BSYNC B0 ;  /* 0x0000000000007941 */ /* 0x000fea0003800000 */
.L_x_1922:
[----:B------:R-:W-:Y:S01]  /*1efc0*/  IMAD.MOV.U32 R9, RZ, RZ, 0x40000040 ;  /* 0x40000040ff097424 */ /* 0x000fe200078e00ff */
[C---:B------:R-:W-:Y:S01]  /*1efd0*/  R2UR UR6, R8.reuse ;  /* 0x00000000080672ca */ /* 0x040fe200000e0000 */
[----:B------:R-:W-:Y:S01]  /*1efe0*/  WARPGROUP.ARRIVE ;  /* 0x00000000000079c5 */ /* 0x000fe20000000000 */
[----:B------:R-:W-:Y:S01]  /*1eff0*/  VIADD R12, R8, 0x80 ;  /* 0x00000080080c7836 */ /* 0x000fe20000000000 */
[----:B------:R-:W-:Y:S01]  /*1f000*/  MOV R13, 0x40000040 ;  /* 0x40000040000d7802 */ /* 0x000fe20000000f00 */
[----:B01----:R-:W0:Y:S01]  /*1f010*/  SHFL.BFLY PT, R0, R3, 0x2, 0x1f ;  /* 0x0c401f0003007f89 */ /* 0x003e2200000e0000 */
[----:B------:R-:W-:Y:S01]  /*1f020*/  R2UR UR7, R9 ;  /* 0x00000000090772ca */ /* 0x000fe200000e0000 */
[----:B------:R-:W-:Y:S01]  /*1f030*/  IMAD.MOV.U32 R9, RZ, RZ, 0x40000040 ;  /* 0x40000040ff097424 */ /* 0x000fe200078e00ff */
[----:B------:R-:W-:Y:S01]  /*1f040*/  IADD3 R187, R187, 0x1, RZ ;  /* 0x00000001bbbb7810 */ /* 0x000fe20007ffe0ff */
[----:B------:R-:W1:Y:S01]  /*1f050*/  SHFL.BFLY PT, R7, R4, 0x2, 0x1f ;  /* 0x0c401f0004077f89 */ /* 0x000e6200000e0000 */
[----:B------:R-:W-:-:S02]  /*1f060*/  @!P1 VIADD R11, R11, 0x2a860 ;  /* 0x0002a8600b0b9836 */ /* 0x000fc40000000000 */
[----:B------:R-:W-:Y:S02]  /*1f070*/  VIADD R22, R22, 0x1 ;  /* 0x0000000116167836 */ /* 0x000fe40000000000 */
[----:B------:R-:W-:Y:S01]  /*1f080*/  IMAD.MOV.U32 R20, RZ, RZ, -0x800000 ;  /* 0xff800000ff147424 */ /* 0x000fe200078e00ff */
[----:B------:R-:W-:Y:S02]  /*1f090*/  @!P1 PRMT R11, RZ, 0x654, R11 ;  /* 0x00000654ff0b9816 */ /* 0x000fe4000000000b */
[----:B------:R-:W-:Y:S02]  /*1f0a0*/  ISETP.NE.AND P2, PT, R22, 0x2, PT ;  /* 0x000000021600780c */ /* 0x000fe40003f45270 */
[----:B------:R-:W-:Y:S01]  /*1f0b0*/  HGMMA.64x128x16.F32 R24, R156, gdesc[UR4].tnspB, R24, gsb0 ;  /* 0x41e000049c187df0 */ /* 0x000fe20008000818 */
[----:B------:R-:W-:Y:S01]  /*1f0c0*/  R2UR UR6, R12 ;  /* 0x000000000c0672ca */ /* 0x000fe200000e0000 */
[----:B------:R-:W-:Y:S01]  /*1f0d0*/  VIADD R12, R8, 0x100 ;  /* 0x00000100080c7836 */ /* 0x000fe20000000000 */
[----:B------:R-:W-:Y:S01]  /*1f0e0*/  R2UR UR7, R13 ;  /* 0x000000000d0772ca */ /* 0x000fe200000e0000 */
[----:B------:R-:W-:Y:S01]  /*1f0f0*/  IMAD.MOV.U32 R13, RZ, RZ, 0x40000040 ;  /* 0x40000040ff0d7424 */ /* 0x000fe200078e00ff */
[----:B------:R-:W-:Y:S01]  /*1f100*/  SEL R22, R22, RZ, P2 ;  /* 0x000000ff16167207 */ /* 0x000fe20001000000 */
[----:B0-----:R-:W-:Y:S01]  /*1f110*/  FADD.FTZ R2, R0, R3 ;  /* 0x0000000300027221 */ /* 0x001fe20000010000 */
[----:B------:R-:W-:Y:S01]  /*1f120*/  MOV R3, RZ ;  /* 0x000000ff00037202 */ /* 0x000fe20000000f00 */
[----:B-1----:R-:W-:-:S05]  /*1f130*/  FADD.FTZ R7, R7, R4 ;  /* 0x0000000407077221 */ /* 0x002fca0000010000 */
[----:B------:R-:W0:Y:S01]  /*1f140*/  SHFL.BFLY PT, R0, R7, 0x1, 0x1f ;  /* 0x0c201f0007007f89 */ /* 0x000e2200000e0000 */
        /* <DEDUP_REMOVED lines=13> */
[C---:B------:R-:W-:Y:S01]  /*1f220*/  IADD3 R12, R8.reuse, 0x200, RZ ;  /* 0x00000200080c7810 */ /* 0x040fe20007ffe0ff */
[----:B------:R-:W-:Y:S01]  /*1f230*/  VIADD R8, R8, 0x280 ;  /* 0x0000028008087836 */ /* 0x000fe20000000000 */
[----:B------:R-:W-:Y:S02]  /*1f240*/  WARPGROUP.DEPBAR.LE gsb0, 0x0 ;  /* 0x00008000000079c5 */ /* 0x000fe40000010000 */
[----:B------:R-:W-:-:S07]  /*1f250*/  WARPGROUP.ARRIVE ;  /* 0x00000000000079c5 */ /* 0x000fce0000000000 */
[----:B------:R-:W-:Y:S01]  /*1f260*/  HGMMA.64x128x16.F32 R24, R144, gdesc[UR4].tnspB, R24, gsb0 ;  /* 0x41e0000490187df0 */ /* 0x000fe20008000818 */
[----:B------:R-:W-:Y:S01]  /*1f270*/  R2UR UR6, R12 ;  /* 0x000000000c0672ca */ /* 0x000fe200000e0000 */
[----:B0-----:R-:W-:Y:S01]  /*1f280*/  FADD.FTZ R12, R7, R0 ;  /* 0x00000000070c7221 */ /* 0x001fe20000010000 */
[----:B------:R-:W-:Y:S02]  /*1f290*/  R2UR UR7, R13 ;  /* 0x000000000d0772ca */ /* 0x000fe400000e0000 */
[----:B------:R-:W-:Y:S02]  /*1f2a0*/  SEL R0, RZ, 0x1, P2 ;  /* 0x00000001ff007807 */ /* 0x000fe40001000000 */
[----:B------:R-:W-:Y:S02]  /*1f2b0*/  FSETP.NE.FTZ.AND P0, PT, R12, RZ, PT ;  /* 0x000000ff0c00720b */ /* 0x000fe40003f15000 */
[----:B------:R-:W-:Y:S01]  /*1f2c0*/  LOP3.LUT R23, R23, R0, RZ, 0x3c, !PT ;  /* 0x0000000017177212 */ /* 0x000fe200078e3cff */
[----:B------:R-:W-:-:S10]  /*1f2d0*/  IMAD.MOV.U32 R0, RZ, RZ, -0x800000 ;  /* 0xff800000ff007424 */ /* 0x000fd400078e00ff */
[----:B------:R-:W0:Y:S08]  /*1f2e0*/  @P0 MUFU.LG2 R4, R12 ;  /* 0x0000000c00040308 */ /* 0x000e300000000c00 */
[----:B------:R-:W-:Y:S01]  /*1f2f0*/  @P0 MUFU.RCP R3, R12 ;  /* 0x0000000c00030308 */ /* 0x000fe20000001000 */
[----:B0-----:R-:W-:Y:S01]  /*1f300*/  @P0 FMUL.FTZ R7, R4, 0.69314718246459960938 ;  /* 0x3f31721804070820 */ /* 0x001fe20000410000 */
[----:B------:R-:W-:-:S02]  /*1f310*/  WARPGROUP.DEPBAR.LE gsb0, 0x0 ;  /* 0x00008000000079c5 */ /* 0x000fc40000010000 */
[----:B------:R-:W-:-:S06]  /*1f320*/  WARPGROUP.ARRIVE ;  /* 0x00000000000079c5 */ /* 0x000fcc0000000000 */
[----:B------:R-:W-:Y:S01]  /*1f330*/  HGMMA.64x128x16.F32 R24, R140, gdesc[UR4].tnspB, R24, gsb0 ;  /* 0x41e000048c187df0 */ /* 0x000fe20008000818 */
[----:B------:R-:W-:Y:S01]  /*1f340*/  R2UR UR6, R8 ;  /* 0x00000000080672ca */ /* 0x000fe200000e0000 */
[----:B------:R-:W-:Y:S01]  /*1f350*/  IMAD.MOV.U32 R8, RZ, RZ, RZ ;  /* 0x000000ffff087224 */ /* 0x000fe200078e00ff */
[----:B------:R-:W-:Y:S02]  /*1f360*/  R2UR UR7, R9 ;  /* 0x00000000090772ca */ /* 0x000fe400000e0000 */
[----:B------:R-:W0:Y:S02]  /*1f370*/  SHFL.BFLY PT, R9, R2, 0x1, 0x1f ;  /* 0x0c201f0002097f89 */ /* 0x000e2400000e0000 */
[----:B0-----:R-:W-:Y:S01]  /*1f380*/  FADD.FTZ R13, R2, R9 ;  /* 0x00000009020d7221 */ /* 0x001fe20000010000 */
[----:B------:R-:W-:-:S04]  /*1f390*/  @P0 FMUL.FTZ R2, R10, 0.69314718246459960938 ;  /* 0x3f3172180a020820 */ /* 0x000fc80000410000 */
[----:B------:R-:W-:Y:S01]  /*1f3a0*/  FSETP.NE.FTZ.AND P3, PT, R13, RZ, PT ;  /* 0x000000ff0d00720b */ /* 0x000fe20003f75000 */
[----:B------:R-:W-:Y:S01]  /*1f3b0*/  @P0 FFMA.FTZ R0, R2, R5, R7 ;  /* 0x0000000502000223 */ /* 0x000fe20000010007 */
[----:B------:R-:W-:-:S11]  /*1f3c0*/  PLOP3.LUT P0, PT, PT, PT, PT, 0x8, 0x0 ;  /* 0x000000000000781c */ /* 0x000fd60003f0e170 */
        /* <DEDUP_REMOVED lines=9> */
[----:B------:R0:W-:Y:S01]  /*1f460*/  @!P1 SYNCS.ARRIVE.TRANS64.RED.A1T0 RZ, [R11+URZ], RZ ;  /* 0x000000ff0bff99a7 */ /* 0x0001e2000810043f */
[-C--:B------:R-:W-:Y:S01]  /*1f470*/  FMUL.FTZ R21, R36, R3.reuse ;  /* 0x0000000324157220 */ /* 0x080fe20000410000 */
        /* <DEDUP_REMOVED lines=62> */
[----:B0-----:R-:W-:-:S07]  /*1f860*/  FMUL.FTZ R87, R87, R8 ;  /* 0x0000000857577220 */ /* 0x001fce0000410000 */
.L_x_1785:
        /* <DEDUP_REMOVED lines=10> */
[----:B------:R-:W-:Y:S01]  /*1f910*/  ULDC.64 UR4, c[0x0][0xc00] ;  /* 0x0003000000047ab9 */ /* 0x000fe20000000a00 */
[----:B------:R-:W-:Y:S01]  /*1f920*/  F2FP.F16.F32.PACK_AB R6, R91, R6 ;  /* 0x000000065b06723e */ /* 0x000fe200000000ff */
[----:B------:R-:W-:Y:S01]  /*1f930*/  ULDC.64 UR6, c[0x0][0x208] ;  /* 0x0000820000067ab9 */ /* 0x000fe20000000a00 */
[----:B------:R-:W-:Y:S02]  /*1f940*/  F2FP.F16.F32.PACK_AB R35, R46, R35 ;  /* 0x000000232e23723e */ /* 0x000fe400000000ff */
[----:B------:R-:W-:Y:S02]  /*1f950*/  F2FP.F16.F32.PACK_AB R37, R38, R37 ;  /* 0x000000252625723e */ /* 0x000fe400000000ff */
[----:B------:R-:W-:Y:S02]  /*1f960*/  F2FP.F16.F32.PACK_AB R36, R73, R36 ;  /* 0x000000244924723e */ /* 0x000fe400000000ff */
[----:B------:R-:W-:-:S02]  /*1f970*/  F2FP.F16.F32.PACK_AB R38, R77, R76 ;  /* 0x0000004c4d26723e */ /* 0x000fc400000000ff */
[----:B------:R-:W-:Y:S02]  /*1f980*/  F2FP.F16.F32.PACK_AB R39, R42, R39 ;  /* 0x000000272a27723e */ /* 0x000fe400000000ff */
[----:B------:R-:W-:Y:S02]  /*1f990*/  MOV R2, R16 ;  /* 0x0000001000027202 */ /* 0x000fe40000000f00 */
[----:B--2---:R-:W-:-:S03]  /*1f9a0*/  MOV R3, R5 ;  /* 0x0000000500037202 */ /* 0x004fc60000000f00 */
[----:B------:R-:W-:-:S03]  /*1f9b0*/  IMAD.WIDE R4, R224, 0x2, R2 ;  /* 0x00000002e0047825 */ /* 0x000fc600078e0202 */
[C---:B------:R-:W-:Y:S02]  /*1f9c0*/  IADD3 R101, P3, R4.reuse, 0x4000, RZ ;  /* 0x0000400004657810 */ /* 0x040fe40007f7e0ff */
[----:B------:R-:W-:Y:S02]  /*1f9d0*/  LOP3.LUT R15, R4, 0x380, RZ, 0xc0, !PT ;  /* 0x00000380040f7812 */ /* 0x000fe400078ec0ff */
[----:B------:R-:W-:Y:S02]  /*1f9e0*/  LOP3.LUT R14, R101, 0x380, RZ, 0xc0, !PT ;  /* 0x00000380650e7812 */ /* 0x000fe400078ec0ff */
[----:B------:R-:W-:Y:S02]  /*1f9f0*/  SHF.R.U64 R15, R15, 0x3, RZ ;  /* 0x000000030f0f7819 */ /* 0x000fe400000012ff */
[----:B------:R-:W-:Y:S01]  /*1fa00*/  SHF.R.U64 R14, R14, 0x3, RZ ;  /* 0x000000030e0e7819 */ /* 0x000fe200000012ff */
[----:B------:R-:W-:Y:S01]  /*1fa10*/  BAR.SYNC.DEFER_BLOCKING 0x1, 0x100 ;  /* 0x0044000000007b1d */ /* 0x000fe20000010000 */
[----:B------:R-:W-:-:S02]  /*1fa20*/  IADD3 R71, P6, R4, 0x20, RZ ;  /* 0x0000002004477810 */ /* 0x000fc40007fde0ff */
[C---:B------:R-:W-:Y:S02]  /*1fa30*/  IADD3 R75, P5, R4.reuse, 0x40, RZ ;  /* 0x00000040044b7810 */ /* 0x040fe40007fbe0ff */
[C---:B------:R-:W-:Y:S01]  /*1fa40*/  IADD3 R79, P4, R4.reuse, 0x60, RZ ;  /* 0x00000060044f7810 */ /* 0x040fe20007f9e0ff */
[--C-:B------:R-:W-:Y:S01]  /*1fa50*/  IMAD.X R9, RZ, RZ, R5.reuse, P6 ;  /* 0x000000ffff097224 */ /* 0x100fe200030e0605 */
        /* <DEDUP_REMOVED lines=8> */
[----:B------:R-:W-:Y:S01]  /*1fae0*/  IADD3.X R15, RZ, R5, RZ, P3, !PT ;  /* 0x00000005ff0f7210 */ /* 0x000fe20001ffe4ff */
[----:B------:R-:W-:Y:S01]  /*1faf0*/  IMAD.X R33, RZ, RZ, R5, P0 ;  /* 0x000000ffff217224 */ /* 0x000fe200000e0605 */
[----:B------:R-:W-:-:S02]  /*1fb00*/  LOP3.LUT R14, R14, R101, RZ, 0x3c, !PT ;  /* 0x000000650e0e7212 */ /* 0x000fc400078e3cff */
[----:B------:R-:W-:Y:S02]  /*1fb10*/  ISETP.NE.U32.AND P0, PT, RZ, UR4, PT ;  /* 0x00000004ff007c0c */ /* 0x000fe4000bf05070 */
[----:B------:R-:W-:Y:S02]  /*1fb20*/  MOV R74, R14 ;  /* 0x0000000e004a7202 */ /* 0x000fe40000000f00 */
[----:B------:R-:W-:Y:S02]  /*1fb30*/  F2FP.F16.F32.PACK_AB R15, R55, R54 ;  /* 0x00000036370f723e */ /* 0x000fe400000000ff */
[----:B------:R-:W2:Y:S01]  /*1fb40*/  LDC R55, c[0x0][0xbe8] ;  /* 0x0002fa00ff377b82 */ /* 0x000ea20000000800 */
[----:B------:R-:W-:Y:S01]  /*1fb50*/  ISETP.NE.AND.EX P0, PT, RZ, UR5, PT, P0 ;  /* 0x00000005ff007c0c */ /* 0x000fe2000bf05300 */
[----:B------:R-:W-:Y:S01]  /*1fb60*/  ULDC.64 UR4, c[0x0][0xc08] ;  /* 0x0003020000047ab9 */ /* 0x000fe20000000a00 */
[----:B------:R-:W-:Y:S02]  /*1fb70*/  LOP3.LUT R8, R71, 0x380, RZ, 0xc0, !PT ;  /* 0x0000038047087812 */ /* 0x000fe400078ec0ff */
[----:B------:R-:W-:-:S02]  /*1fb80*/  LOP3.LUT R10, R75, 0x380, RZ, 0xc0, !PT ;  /* 0x000003804b0a7812 */ /* 0x000fc400078ec0ff */
[----:B------:R-:W-:Y:S02]  /*1fb90*/  LOP3.LUT R12, R79, 0x380, RZ, 0xc0, !PT ;  /* 0x000003804f0c7812 */ /* 0x000fe400078ec0ff */
[----:B------:R-:W-:Y:S02]  /*1fba0*/  MOV R98, R4 ;  /* 0x0000000400627202 */ /* 0x000fe40000000f00 */
[----:B------:R-:W-:Y:S02]  /*1fbb0*/  F2FP.F16.F32.PACK_AB R5, R32, R99 ;  /* 0x000000632005723e */ /* 0x000fe400000000ff */
[----:B-1----:R-:W-:Y:S02]  /*1fbc0*/  LOP3.LUT R24, R103, 0x380, RZ, 0xc0, !PT ;  /* 0x0000038067187812 */ /* 0x002fe400078ec0ff */
[----:B------:R-:W-:Y:S02]  /*1fbd0*/  LOP3.LUT R30, R105, 0x380, RZ, 0xc0, !PT ;  /* 0x00000380691e7812 */ /* 0x000fe400078ec0ff */
[----:B------:R-:W-:-:S02]  /*1fbe0*/  ISETP.NE.U32.AND P2, PT, RZ, UR4, PT ;  /* 0x00000004ff007c0c */ /* 0x000fc4000bf45070 */
[----:B------:R-:W-:Y:S02]  /*1fbf0*/  LOP3.LUT R32, R107, 0x380, RZ, 0xc0, !PT ;  /* 0x000003806b207812 */ /* 0x000fe400078ec0ff */
[----:B------:R-:W-:Y:S02]  /*1fc00*/  SHF.R.U64 R8, R8, 0x3, RZ ;  /* 0x0000000308087819 */ /* 0x000fe400000012ff */
[----:B------:R-:W-:Y:S02]  /*1fc10*/  SHF.R.U64 R10, R10, 0x3, RZ ;  /* 0x000000030a0a7819 */ /* 0x000fe400000012ff */
[----:B------:R-:W-:Y:S02]  /*1fc20*/  SHF.R.U64 R12, R12, 0x3, RZ ;  /* 0x000000030c0c7819 */ /* 0x000fe400000012ff */
[----:B------:R-:W-:Y:S02]  /*1fc30*/  F2FP.F16.F32.PACK_AB R4, R92, R7 ;  /* 0x000000075c04723e */ /* 0x000fe400000000ff */
[----:B------:R-:W-:-:S02]  /*1fc40*/  SHF.R.U64 R24, R24, 0x3, RZ ;  /* 0x0000000318187819 */ /* 0x000fc400000012ff */
[----:B------:R-:W-:Y:S02]  /*1fc50*/  SHF.R.U64 R30, R30, 0x3, RZ ;  /* 0x000000031e1e7819 */ /* 0x000fe400000012ff */
[----:B------:R-:W-:Y:S02]  /*1fc60*/  F2FP.F16.F32.PACK_AB R7, R28, R97 ;  /* 0x000000611c07723e */ /* 0x000fe400000000ff */
[----:B------:R-:W-:Y:S02]  /*1fc70*/  ISETP.NE.AND.EX P2, PT, RZ, UR5, PT, P2 ;  /* 0x00000005ff007c0c */ /* 0x000fe4000bf45320 */
[----:B------:R-:W-:Y:S01]  /*1fc80*/  SHF.R.U64 R32, R32, 0x3, RZ ;  /* 0x0000000320207819 */ /* 0x000fe200000012ff */
[----:B------:R1:W-:Y:S01]  /*1fc90*/  STSM.16.M88.4 [R98], R4 ;  /* 0x0000000462007844 */ /* 0x0003e20000000200 */
[----:B------:R-:W-:Y:S02]  /*1fca0*/  LOP3.LUT R8, R8, R71, RZ, 0x3c, !PT ;  /* 0x0000004708087212 */ /* 0x000fe400078e3cff */
[----:B------:R-:W-:-:S02]  /*1fcb0*/  LOP3.LUT R10, R10, R75, RZ, 0x3c, !PT ;  /* 0x0000004b0a0a7212 */ /* 0x000fc400078e3cff */
[----:B------:R-:W-:Y:S02]  /*1fcc0*/  LOP3.LUT R12, R12, R79, RZ, 0x3c, !PT ;  /* 0x0000004f0c0c7212 */ /* 0x000fe400078e3cff */
[----:B------:R-:W-:Y:S02]  /*1fcd0*/  LOP3.LUT R28, R24, R103, RZ, 0x3c, !PT ;  /* 0x00000067181c7212 */ /* 0x000fe400078e3cff */
[----:B------:R-:W-:Y:S02]  /*1fce0*/  LOP3.LUT R30, R30, R105, RZ, 0x3c, !PT ;  /* 0x000000691e1e7212 */ /* 0x000fe400078e3cff */
[----:B------:R-:W-:Y:S02]  /*1fcf0*/  LOP3.LUT R32, R32, R107, RZ, 0x3c, !PT ;  /* 0x0000006b20207212 */ /* 0x000fe400078e3cff */
[----:B------:R-:W-:Y:S02]  /*1fd00*/  MOV R79, R8 ;  /* 0x00000008004f7202 */ /* 0x000fe40000000f00 */
[----:B------:R-:W-:-:S02]  /*1fd10*/  MOV R78, R10 ;  /* 0x0000000a004e7202 */ /* 0x000fc40000000f00 */
[----:B-1----:R-:W-:Y:S02]  /*1fd20*/  F2FP.F16.F32.PACK_AB R4, R90, R89 ;  /* 0x000000595a04723e */ /* 0x002fe400000000ff */
[----:B------:R-:W-:Y:S02]  /*1fd30*/  F2FP.F16.F32.PACK_AB R5, R95, R96 ;  /* 0x000000605f05723e */ /* 0x000fe400000000ff */
[----:B------:R-:W-:Y:S02]  /*1fd40*/  F2FP.F16.F32.PACK_AB R6, R88, R21 ;  /* 0x000000155806723e */ /* 0x000fe400000000ff */
[----:B------:R-:W-:Y:S02]  /*1fd50*/  F2FP.F16.F32.PACK_AB R7, R93, R94 ;  /* 0x0000005e5d07723e */ /* 0x000fe400000000ff */
[----:B------:R-:W-:Y:S02]  /*1fd60*/  MOV R75, R12 ;  /* 0x0000000c004b7202 */ /* 0x000fe40000000f00 */
[----:B------:R-:W-:Y:S01]  /*1fd70*/  F2FP.F16.F32.PACK_AB R8, R41, R40 ;  /* 0x000000282908723e */ /* 0x000fe200000000ff */
[----:B------:R-:W-:Y:S01]  /*1fd80*/  STSM.16.M88.4 [R79], R4 ;  /* 0x000000044f007844 */ /* 0x000fe20000000200 */
[----:B------:R-:W-:Y:S01]  /*1fd90*/  F2FP.F16.F32.PACK_AB R9, R43, R72 ;  /* 0x000000482b09723e */ /* 0x000fe200000000ff */
[----:B------:R-:W1:Y:S01]  /*1fda0*/  LDC.64 R40, c[0x0][0xc00] ;  /* 0x00030000ff287b82 */ /* 0x000e620000000a00 */
[----:B------:R-:W-:-:S02]  /*1fdb0*/  F2FP.F16.F32.PACK_AB R10, R45, R44 ;  /* 0x0000002c2d0a723e */ /* 0x000fc400000000ff */
[----:B------:R-:W-:Y:S02]  /*1fdc0*/  F2FP.F16.F32.PACK_AB R11, R47, R34 ;  /* 0x000000222f0b723e */ /* 0x000fe400000000ff */
[----:B------:R-:W-:Y:S02]  /*1fdd0*/  MOV R71, R28 ;  /* 0x0000001c00477202 */ /* 0x000fe40000000f00 */
[----:B------:R-:W-:Y:S01]  /*1fde0*/  MOV R70, R30 ;  /* 0x0000001e00467202 */ /* 0x000fe20000000f00 */
[----:B------:R3:W-:Y:S01]  /*1fdf0*/  STSM.16.M88.4 [R78], R8 ;  /* 0x000000084e007844 */ /* 0x0007e20000000200 */
[----:B------:R-:W-:Y:S02]  /*1fe00*/  F2FP.F16.F32.PACK_AB R12, R49, R48 ;  /* 0x00000030310c723e */ /* 0x000fe400000000ff */
[----:B------:R-:W-:Y:S02]  /*1fe10*/  F2FP.F16.F32.PACK_AB R14, R53, R52 ;  /* 0x00000034350e723e */ /* 0x000fe400000000ff */
[----:B--2---:R-:W-:Y:S01]  /*1fe20*/  ISETP.NE.AND P1, PT, R55, 0x1, PT ;  /* 0x000000013700780c */ /* 0x004fe20003f25270 */
[----:B------:R-:W-:Y:S01]  /*1fe30*/  ULDC UR4, c[0x0][0xa88] ;  /* 0x0002a20000047ab9 */ /* 0x000fe20000000800 */
[----:B------:R-:W-:Y:S01]  /*1fe40*/  F2FP.F16.F32.PACK_AB R13, R51, R50 ;  /* 0x00000032330d723e */ /* 0x000fe200000000ff */
[----:B------:R-:W-:Y:S01]  /*1fe50*/  IMAD.MOV.U32 R48, RZ, RZ, RZ ;  /* 0x000000ffff307224 */ /* 0x000fe200078e00ff */
[----:B------:R-:W-:-:S02]  /*1fe60*/  MOV R24, R32 ;  /* 0x0000002000187202 */ /* 0x000fc40000000f00 */
[----:B------:R-:W-:Y:S01]  /*1fe70*/  F2FP.F16.F32.PACK_AB R28, R57, R56 ;  /* 0x00000038391c723e */ /* 0x000fe200000000ff */
[----:B------:R2:W-:Y:S01]  /*1fe80*/  STSM.16.M88.4 [R75], R12 ;  /* 0x0000000c4b007844 */ /* 0x0005e20000000200 */
[----:B------:R-:W-:Y:S02]  /*1fe90*/  F2FP.F16.F32.PACK_AB R29, R59, R58 ;  /* 0x0000003a3b1d723e */ /* 0x000fe400000000ff */
[----:B------:R-:W-:Y:S01]  /*1fea0*/  F2FP.F16.F32.PACK_AB R30, R61, R60 ;  /* 0x0000003c3d1e723e */ /* 0x000fe200000000ff */
[----:B---3--:R-:W3:Y:S01]  /*1feb0*/  @P2 LDC.64 R8, c[0x0][0xc08] ;  /* 0x00030200ff082b82 */ /* 0x008ee20000000a00 */
[----:B------:R-:W-:Y:S01]  /*1fec0*/  F2FP.F16.F32.PACK_AB R31, R63, R62 ;  /* 0x0000003e3f1f723e */ /* 0x000fe200000000ff */
[----:B-1----:R-:W-:Y:S01]  /*1fed0*/  IMAD.WIDE R40, R186, 0x4, R40 ;  /* 0x00000004ba287825 */ /* 0x002fe200078e0228 */
[----:B------:R-:W-:Y:S02]  /*1fee0*/  F2FP.F16.F32.PACK_AB R32, R65, R64 ;  /* 0x000000404120723e */ /* 0x000fe400000000ff */
[----:B------:R-:W-:Y:S01]  /*1fef0*/  F2FP.F16.F32.PACK_AB R33, R67, R66 ;  /* 0x000000424321723e */ /* 0x000fe200000000ff */
[----:B------:R-:W-:Y:S01]  /*1ff00*/  STSM.16.M88.4 [R74], R28 ;  /* 0x0000001c4a007844 */ /* 0x000fe20000000200 */
[----:B------:R-:W-:Y:S01]  /*1ff10*/  F2FP.F16.F32.PACK_AB R34, R69, R68 ;  /* 0x000000444522723e */ /* 0x000fe200000000ff */
[----:B------:R-:W1:Y:S01]  /*1ff20*/  @P1 LDC R10, c[0x0][0xbec] ;  /* 0x0002fb00ff0a1b82 */ /* 0x000e620000000800 */
[----:B------:R-:W-:-:S02]  /*1ff30*/  F2FP.F16.F32.PACK_AB R4, R81, R80 ;  /* 0x000000505104723e */ /* 0x000fc400000000ff */
[----:B------:R-:W-:Y:S01]  /*1ff40*/  F2FP.F16.F32.PACK_AB R5, R83, R82 ;  /* 0x000000525305723e */ /* 0x000fe200000000ff */
[----:B------:R-:W-:Y:S01]  /*1ff50*/  STSM.16.M88.4 [R71], R32 ;  /* 0x0000002047007844 */ /* 0x000fe20000000200 */
[----:B------:R-:W-:Y:S02]  /*1ff60*/  F2FP.F16.F32.PACK_AB R6, R85, R84 ;  /* 0x000000545506723e */ /* 0x000fe400000000ff */
[----:B------:R-:W-:Y:S01]  /*1ff70*/  F2FP.F16.F32.PACK_AB R7, R87, R86 ;  /* 0x000000565707723e */ /* 0x000fe200000000ff */
[----:B------:R-:W-:Y:S01]  /*1ff80*/  STSM.16.M88.4 [R70], R36 ;  /* 0x0000002446007844 */ /* 0x000fe20000000200 */
[----:B--2---:R-:W2:Y:S03]  /*1ff90*/  @P1 LDC R13, c[0x0][0xbf0] ;  /* 0x0002fc00ff0d1b82 */ /* 0x004ea60000000800 */
[----:B------:R4:W-:Y:S05]  /*1ffa0*/  STSM.16.M88.4 [R24], R4 ;  /* 0x0000000418007844 */ /* 0x0009ea0000000200 */
[----:B------:R-:W-:Y:S01]  /*1ffb0*/  BAR.SYNC.DEFER_BLOCKING 0x1, 0x100 ;  /* 0x0044000000007b1d */ /* 0x000fe20000010000 */
[----:B----4-:R-:W-:Y:S01]  /*1ffc0*/  MOV R6, UR4 ;  /* 0x0000000400067c02 */ /* 0x010fe20008000f00 */
[----:B---3--:R-:W-:-:S04]  /*1ffd0*/  @P2 IMAD.WIDE R4, R186, 0x4, R8 ;  /* 0x00000004ba042825 */ /* 0x008fc800078e0208 */
[----:B------:R3:W5:Y:S04]  /*1ffe0*/  @P0 LDG.E R48, desc[UR6][R40.64] ;  /* 0x0000000628300981 */ /* 0x000768000c1e1900 */
[----:B------:R3:W5:Y:S01]  /*1fff0*/  @P2 LDG.E R6, desc[UR6][R4.64] ;  /* 0x0000000604062981 */ /* 0x000762000c1e1900 */
[----:B------:R-:W-:Y:S05]  /*20000*/  @P2 BRA `(.L_x_1927) ;  /* 0x0000000000142947 */ /* 0x000fea0003800000 */
[----:B------:R-:W-:Y:S05]  /*20010*/  @!P0 BRA `(.L_x_1927) ;  /* 0x0000000000108947 */ /* 0x000fea0003800000 */
[----:B------:R-:W-:Y:S02]  /*20020*/  ULDC.64 UR4, c[0x0][0x208] ;  /* 0x0000820000047ab9 */ /* 0x000fe40000000a00 */
[----:B---3--:R-:W3:Y:S04]  /*20030*/  LDG.E R5, desc[UR4][R40.64] ;  /* 0x0000000428057981 */ /* 0x008ee8000c1e1900 */
[----:B-----5:R-:W3:Y:S02]  /*20040*/  LDG.E R6, desc[UR4][R40.64+0x4] ;  /* 0x0000040428067981 */ /* 0x020ee4000c1e1900 */
[----:B---3--:R-:W-:-:S07]  /*20050*/  IMAD.IADD R6, R6, 0x1, -R5 ;  /* 0x0000000106067824 */ /* 0x008fce00078e0a05 */
.L_x_1927:
[----:B------:R-:W-:Y:S01]  /*20060*/  SHF.R.S32.HI R54, RZ, 0x1f, R185 ;  /* 0x0000001fff367819 */ /* 0x000fe200000114b9 */
[----:B------:R-:W-:Y:S01]  /*20070*/  IMAD.IADD R15, R181, 0x1, R177 ;  /* 0x00000001b50f7824 */ /* 0x000fe200078e02b1 */
[----:B------:R-:W-:Y:S01]  /*20080*/  ULDC.64 UR4, c[0x0][0xb90] ;  /* 0x0002e40000047ab9 */ /* 0x000fe20000000a00 */
[----:B-----5:R-:W-:Y:S01]  /*20090*/  SHF.R.S32.HI R49, RZ, 0x1f, R48 ;  /* 0x0000001fff317819 */ /* 0x020fe20000011430 */
[----:B------:R-:W-:Y:S01]  /*200a0*/  IMAD R9, R190, 0x40, R182 ;  /* 0x00000040be097824 */ /* 0x000fe200078e02b6 */
[----:B------:R-:W-:Y:S01]  /*200b0*/  SEL R57, R186, RZ, !P0 ;  /* 0x000000ffba397207 */ /* 0x000fe20004000000 */
[----:B---3--:R-:W-:Y:S01]  /*200c0*/  IMAD R4, R54, UR4, RZ ;  /* 0x0000000436047c24 */ /* 0x008fe2000f8e02ff */
[----:B------:R-:W-:Y:S01]  /*200d0*/  ULDC.64 UR6, c[0x0][0x208] ;  /* 0x0000820000067ab9 */ /* 0x000fe20000000a00 */
[----:B-1----:R-:W-:Y:S01]  /*200e0*/  @P1 IMAD.HI.U32 R8, R15, R10, RZ ;  /* 0x0000000a0f081227 */ /* 0x002fe200078e00ff */
[----:B------:R-:W-:-:S03]  /*200f0*/  SHF.R.S32.HI R10, RZ, 0x1f, R186 ;  /* 0x0000001fff0a7819 */ /* 0x000fc600000114ba */
[C---:B------:R-:W-:Y:S01]  /*20100*/  IMAD R11, R185.reuse, UR5, R4 ;  /* 0x00000005b90b7c24 */ /* 0x040fe2000f8e0204 */
[----:B------:R-:W-:Y:S01]  /*20110*/  SEL R24, R10, RZ, !P0 ;  /* 0x000000ff0a187207 */ /* 0x000fe20004000000 */
[----:B------:R-:W-:Y:S01]  /*20120*/  IMAD.WIDE.U32 R4, R185, UR4, R48 ;  /* 0x00000004b9047c25 */ /* 0x000fe2000f8e0030 */
[----:B------:R-:W-:-:S03]  /*20130*/  ULDC.64 UR4, c[0x0][0xb98] ;  /* 0x0002e60000047ab9 */ /* 0x000fc60000000a00 */
[----:B------:R-:W-:Y:S01]  /*20140*/  IMAD.MOV.U32 R7, RZ, RZ, R15 ;  /* 0x000000ffff077224 */ /* 0x000fe200078e000f */
[----:B--2---:R-:W-:Y:S01]  /*20150*/  @P1 SHF.R.U32.HI R7, RZ, R13, R8 ;  /* 0x0000000dff071219 */ /* 0x004fe20000011608 */
[----:B------:R-:W-:Y:S01]  /*20160*/  IMAD.WIDE R2, R9, 0x2, R2 ;  /* 0x0000000209027825 */ /* 0x000fe200078e0202 */
[----:B------:R-:W-:Y:S02]  /*20170*/  IADD3 R5, R5, R11, RZ ;  /* 0x0000000b05057210 */ /* 0x000fe40007ffe0ff */
[--C-:B------:R-:W-:Y:S01]  /*20180*/  SHF.R.S32.HI R11, RZ, 0x1f, R7.reuse ;  /* 0x0000001fff0b7819 */ /* 0x100fe20000011407 */
[----:B------:R-:W-:Y:S01]  /*20190*/  IMAD.MOV R10, RZ, RZ, -R7 ;  /* 0x000000ffff0a7224 */ /* 0x000fe200078e0a07 */
[C---:B------:R-:W-:Y:S01]  /*201a0*/  IADD3 R13, P3, R2.reuse, 0x2000, RZ ;  /* 0x00002000020d7810 */ /* 0x040fe20007f7e0ff */
[----:B------:R-:W-:Y:S01]  /*201b0*/  IMAD.WIDE.U32 R4, R57, UR4, R4 ;  /* 0x0000000439047c25 */ /* 0x000fe2000f8e0004 */
[----:B------:R-:W-:Y:S02]  /*201c0*/  IADD3 R33, P6, R2, 0x4000, RZ ;  /* 0x0000400002217810 */ /* 0x000fe40007fde0ff */
[----:B------:R-:W-:Y:S01]  /*201d0*/  LOP3.LUT R12, R13, 0x380, RZ, 0xc0, !PT ;  /* 0x000003800d0c7812 */ /* 0x000fe200078ec0ff */
[----:B------:R-:W-:Y:S01]  /*201e0*/  IMAD R8, R24, UR4, RZ ;  /* 0x0000000418087c24 */ /* 0x000fe2000f8e02ff */
[----:B------:R-:W-:Y:S01]  /*201f0*/  IADD3 R4, P2, R7, R4, RZ ;  /* 0x0000000407047210 */ /* 0x000fe20007f5e0ff */
[----:B------:R-:W-:Y:S01]  /*20200*/  IMAD R9, R55, R10, R15 ;  /* 0x0000000a37097224 */ /* 0x000fe200078e020f */
[----:B------:R-:W-:Y:S01]  /*20210*/  IADD3 R15, P0, R2, 0x1000, RZ ;  /* 0x00001000020f7810 */ /* 0x000fe20007f1e0ff */
[----:B------:R-:W-:Y:S01]  /*20220*/  IMAD R8, R57, UR5, R8 ;  /* 0x0000000539087c24 */ /* 0x000fe2000f8e0208 */
[----:B------:R-:W-:Y:S01]  /*20230*/  ULDC.64 UR4, c[0x0][0xb88] ;  /* 0x0002e20000047ab9 */ /* 0x000fe20000000a00 */
[----:B------:R-:W-:Y:S01]  /*20240*/  IMAD.IADD R14, R223, 0x1, R177 ;  /* 0x00000001df0e7824 */ /* 0x000fe200078e02b1 */
[----:B------:R-:W-:Y:S01]  /*20250*/  SHF.R.S32.HI R7, RZ, 0x1f, R9 ;  /* 0x0000001fff077819 */ /* 0x000fe20000011409 */
[----:B------:R-:W-:Y:S01]  /*20260*/  IMAD R59, R6, R55, RZ ;  /* 0x00000037063b7224 */ /* 0x000fe200078e02ff */
[----:B------:R-:W-:-:S02]  /*20270*/  IADD3.X R5, R11, R5, R8, P2, !PT ;  /* 0x000000050b057210 */ /* 0x000fc400017fe408 */
[----:B------:R-:W-:Y:S01]  /*20280*/  IADD3 R29, P2, R2, 0x3000, RZ ;  /* 0x00003000021d7810 */ /* 0x000fe20007f5e0ff */
[----:B------:R-:W-:Y:S01]  /*20290*/  IMAD R10, R7, UR4, RZ ;  /* 0x00000004070a7c24 */ /* 0x000fe2000f8e02ff */
[----:B------:R-:W-:Y:S01]  /*202a0*/  SHF.R.U64 R12, R12, 0x3, RZ ;  /* 0x000000030c0c7819 */ /* 0x000fe200000012ff */
[----:B------:R-:W-:Y:S01]  /*202b0*/  IMAD.WIDE.U32 R4, R9, UR4, R4 ;  /* 0x0000000409047c25 */ /* 0x000fe2000f8e0004 */
[----:B------:R-:W-:Y:S02]  /*202c0*/  LOP3.LUT R28, R29, 0x380, RZ, 0xc0, !PT ;  /* 0x000003801d1c7812 */ /* 0x000fe400078ec0ff */
[----:B------:R-:W-:Y:S01]  /*202d0*/  LOP3.LUT R12, R12, R13, RZ, 0x3c, !PT ;  /* 0x0000000d0c0c7212 */ /* 0x000fe200078e3cff */
[----:B------:R-:W-:Y:S01]  /*202e0*/  IMAD R7, R9, UR5, R10 ;  /* 0x0000000509077c24 */ /* 0x000fe2000f8e020a */
[----:B------:R-:W-:Y:S01]  /*202f0*/  ULDC.64 UR4, c[0x0][0xb50] ;  /* 0x0002d40000047ab9 */ /* 0x000fe20000000a00 */
[----:B------:R-:W-:Y:S01]  /*20300*/  SHF.R.U64 R28, R28, 0x3, RZ ;  /* 0x000000031c1c7819 */ /* 0x000fe200000012ff */
[----:B------:R-:W-:Y:S01]  /*20310*/  IMAD.X R9, RZ, RZ, R3, P0 ;  /* 0x000000ffff097224 */ /* 0x000fe200000e0603 */
[----:B------:R-:W-:Y:S01]  /*20320*/  LEA R10, P4, R4, UR4, 0x2 ;  /* 0x00000004040a7c11 */ /* 0x000fe2000f8810ff */
[----:B------:R-:W-:Y:S01]  /*20330*/  IMAD.IADD R5, R5, 0x1, R7 ;  /* 0x0000000105057824 */ /* 0x000fe200078e0207 */
[----:B------:R-:W-:Y:S01]  /*20340*/  LOP3.LUT P0, RZ, R201, 0x3, RZ, 0xc0, !PT ;  /* 0x00000003c9ff7812 */ /* 0x000fe2000780c0ff */
[----:B------:R-:W-:Y:S01]  /*20350*/  IMAD.X R13, RZ, RZ, R3, P3 ;  /* 0x000000ffff0d7224 */ /* 0x000fe200018e0603 */
[----:B------:R-:W-:Y:S01]  /*20360*/  LOP3.LUT R28, R28, R29, RZ, 0x3c, !PT ;  /* 0x0000001d1c1c7212 */ /* 0x000fe200078e3cff */
[----:B------:R-:W-:Y:S01]  /*20370*/  SHFL.IDX PT, R50, R10, RZ, 0x1c1f ;  /* 0x001c1fff0a327589 */ /* 0x000fe200000e0000 */
[----:B------:R-:W-:Y:S01]  /*20380*/  LEA.HI.X R11, R4, UR5, R5, 0x2, P4 ;  /* 0x00000005040b7c11 */ /* 0x000fe2000a0f1405 */
[----:B------:R-:W-:Y:S01]  /*20390*/  IMAD.X R29, RZ, RZ, R3, P2 ;  /* 0x000000ffff1d7224 */ /* 0x000fe200010e0603 */
[CC--:B------:R-:W-:Y:S01]  /*203a0*/  ISETP.GE.OR P2, PT, R14.reuse, R59.reuse, P0 ;  /* 0x0000003b0e00720c */ /* 0x0c0fe20000746670 */
[----:B------:R-:W-:Y:S01]  /*203b0*/  SHFL.IDX PT, R52, R10, 0x1, 0x1c1f ;  /* 0x003c1f000a347f89 */ /* 0x000fe200000e0000 */
[----:B------:R-:W-:Y:S01]  /*203c0*/  IADD3 R4, R14, 0x8, RZ ;  /* 0x000000080e047810 */ /* 0x000fe20007ffe0ff */
[----:B------:R-:W-:Y:S01]  /*203d0*/  ULDC.64 UR4, c[0x0][0xaa0] ;  /* 0x0002a80000047ab9 */ /* 0x000fe20000000a00 */
[----:B------:R-:W-:Y:S01]  /*203e0*/  IADD3 R5, P3, R2, 0x7000, RZ ;  /* 0x0000700002057810 */ /* 0x000fe20007f7e0ff */
[----:B------:R-:W1:Y:S01]  /*203f0*/  SHFL.IDX PT, R51, R11, RZ, 0x1c1f ;  /* 0x001c1fff0b337589 */ /* 0x000e6200000e0000 */
[----:B------:R-:W-:-:S02]  /*20400*/  ISETP.GE.OR P0, PT, R4, R59, P0 ;  /* 0x0000003b0400720c */ /* 0x000fc40000706670 */
[C---:B------:R-:W-:Y:S01]  /*20410*/  IADD3 R37, P5, R2.reuse, 0x5000, RZ ;  /* 0x0000500002257810 */ /* 0x040fe20007fbe0ff */
[----:B------:R-:W2:Y:S01]  /*20420*/  SHFL.IDX PT, R53, R11, 0x1, 0x1c1f ;  /* 0x003c1f000b357f89 */ /* 0x000ea200000e0000 */
[C---:B------:R-:W-:Y:S02]  /*20430*/  IADD3 R41, P4, R2.reuse, 0x6000, RZ ;  /* 0x0000600002297810 */ /* 0x040fe40007f9e0ff */
[----:B------:R-:W-:Y:S01]  /*20440*/  LOP3.LUT R7, R2, 0x380, RZ, 0xc0, !PT ;  /* 0x0000038002077812 */ /* 0x000fe200078ec0ff */
[----:B------:R-:W-:Y:S01]  /*20450*/  IMAD R21, R49, UR4, RZ ;  /* 0x0000000431157c24 */ /* 0x000fe2000f8e02ff */
[----:B------:R-:W-:Y:S01]  /*20460*/  LOP3.LUT R4, R5, 0x380, RZ, 0xc0, !PT ;  /* 0x0000038005047812 */ /* 0x000fe200078ec0ff */
[----:B------:R-:W3:Y:S01]  /*20470*/  @P1 LDC R49, c[0x0][0xbf0] ;  /* 0x0002fc00ff311b82 */ /* 0x000ee20000000800 */
[----:B------:R-:W-:Y:S01]  /*20480*/  LOP3.LUT R32, R33, 0x380, RZ, 0xc0, !PT ;  /* 0x0000038021207812 */ /* 0x000fe200078ec0ff */
[----:B------:R-:W-:Y:S01]  /*20490*/  IMAD.X R45, RZ, RZ, R3, P3 ;  /* 0x000000ffff2d7224 */ /* 0x000fe200018e0603 */
[----:B------:R-:W-:-:S02]  /*204a0*/  LOP3.LUT R36, R37, 0x380, RZ, 0xc0, !PT ;  /* 0x0000038025247812 */ /* 0x000fc400078ec0ff */
[----:B------:R-:W-:Y:S02]  /*204b0*/  LOP3.LUT R40, R41, 0x380, RZ, 0xc0, !PT ;  /* 0x0000038029287812 */ /* 0x000fe400078ec0ff */
[----:B------:R-:W-:Y:S02]  /*204c0*/  SHF.R.U64 R7, R7, 0x3, RZ ;  /* 0x0000000307077819 */ /* 0x000fe400000012ff */
[----:B------:R-:W-:Y:S02]  /*204d0*/  SHF.R.U64 R4, R4, 0x3, RZ ;  /* 0x0000000304047819 */ /* 0x000fe400000012ff */
[----:B------:R-:W-:Y:S02]  /*204e0*/  SHF.R.U64 R32, R32, 0x3, RZ ;  /* 0x0000000320207819 */ /* 0x000fe400000012ff */
[----:B------:R-:W-:Y:S01]  /*204f0*/  SHF.R.U64 R36, R36, 0x3, RZ ;  /* 0x0000000324247819 */ /* 0x000fe200000012ff */
[----:B-1----:R1:W-:Y:S01]  /*20500*/  @!P2 ST.E desc[UR6][R50.64], R0 ;  /* 0x000000003200a985 */ /* 0x0023e2000c101906 */
[----:B------:R-:W-:-:S02]  /*20510*/  SHF.R.U64 R40, R40, 0x3, RZ ;  /* 0x0000000328287819 */ /* 0x000fc400000012ff */
[----:B------:R-:W-:Y:S01]  /*20520*/  LOP3.LUT R2, R7, R2, RZ, 0x3c, !PT ;  /* 0x0000000207027212 */ /* 0x000fe200078e3cff */
[----:B--2---:R2:W-:Y:S01]  /*20530*/  @!P0 ST.E desc[UR6][R52.64], R20 ;  /* 0x0000001434008985 */ /* 0x0045e2000c101906 */
[----:B------:R-:W-:Y:S01]  /*20540*/  LOP3.LUT R32, R32, R33, RZ, 0x3c, !PT ;  /* 0x0000002120207212 */ /* 0x000fe200078e3cff */
[--C-:B------:R-:W-:Y:S01]  /*20550*/  IMAD.X R33, RZ, RZ, R3.reuse, P6 ;  /* 0x000000ffff217224 */ /* 0x100fe200030e0603 */
[----:B------:R-:W-:Y:S01]  /*20560*/  LOP3.LUT R36, R36, R37, RZ, 0x3c, !PT ;  /* 0x0000002524247212 */ /* 0x000fe200078e3cff */
[----:B------:R-:W-:Y:S01]  /*20570*/  IMAD.X R37, RZ, RZ, R3, P5 ;  /* 0x000000ffff257224 */ /* 0x000fe200028e0603 */
[----:B------:R-:W-:Y:S01]  /*20580*/  LOP3.LUT R40, R40, R41, RZ, 0x3c, !PT ;  /* 0x0000002928287212 */ /* 0x000fe200078e3cff */
[----:B------:R-:W-:Y:S01]  /*20590*/  IMAD R21, R48, UR5, R21 ;  /* 0x0000000530157c24 */ /* 0x000fe2000f8e0215 */
[----:B------:R-:W-:Y:S01]  /*205a0*/  LOP3.LUT R44, R4, R5, RZ, 0x3c, !PT ;  /* 0x00000005042c7212 */ /* 0x000fe200078e3cff */
[----:B-1----:R-:W1:Y:S01]  /*205b0*/  @P1 LDC R51, c[0x0][0xbec] ;  /* 0x0002fb00ff331b82 */ /* 0x002e620000000800 */
[----:B------:R-:W-:Y:S01]  /*205c0*/  IADD3.X R41, RZ, R3, RZ, P4, !PT ;  /* 0x00000003ff297210 */ /* 0x000fe200027fe4ff */
[----:B------:R4:W5:Y:S01]  /*205d0*/  LD.E.128 R4, desc[UR6][R2.64] ;  /* 0x0000000602047980 */ /* 0x000962000c101d00 */
[----:B------:R-:W-:Y:S01]  /*205e0*/  IMAD R0, R184, 0x20, R190 ;  /* 0x00000020b8007824 */ /* 0x000fe200078e02be */
[----:B------:R-:W-:-:S02]  /*205f0*/  LOP3.LUT R8, R15, 0x380, RZ, 0xc0, !PT ;  /* 0x000003800f087812 */ /* 0x000fc400078ec0ff */
[----:B------:R-:W5:Y:S02]  /*20600*/  LD.E.128 R28, desc[UR6][R28.64] ;  /* 0x000000061c1c7980 */ /* 0x000f64000c101d00 */
[----:B------:R-:W-:Y:S02]  /*20610*/  SHF.R.U64 R8, R8, 0x3, RZ ;  /* 0x0000000308087819 */ /* 0x000fe400000012ff */
[----:B------:R-:W5:Y:S01]  /*20620*/  LD.E.128 R32, desc[UR6][R32.64] ;  /* 0x0000000620207980 */ /* 0x000f62000c101d00 */
[----:B----4-:R-:W-:Y:S01]  /*20630*/  IMAD.WIDE.U32 R2, R48, UR4, RZ ;  /* 0x0000000430027c25 */ /* 0x010fe2000f8e00ff */
[----:B------:R-:W-:Y:S01]  /*20640*/  ULDC.64 UR4, c[0x0][0xae8] ;  /* 0x0002ba0000047ab9 */ /* 0x000fe20000000a00 */
[----:B------:R-:W-:Y:S01]  /*20650*/  LOP3.LUT R8, R8, R15, RZ, 0x3c, !PT ;  /* 0x0000000f08087212 */ /* 0x000fe200078e3cff */
[----:B------:R-:W5:Y:S01]  /*20660*/  LD.E.128 R36, desc[UR6][R36.64] ;  /* 0x0000000624247980 */ /* 0x000f62000c101d00 */
[----:B------:R-:W-:Y:S02]  /*20670*/  IMAD.IADD R3, R3, 0x1, R21 ;  /* 0x0000000103037824 */ /* 0x000fe400078e0215 */
[----:B--2---:R-:W-:Y:S01]  /*20680*/  IMAD R20, R54, UR4, RZ ;  /* 0x0000000436147c24 */ /* 0x004fe2000f8e02ff */
[----:B------:R-:W5:Y:S01]  /*20690*/  LD.E.128 R12, desc[UR6][R12.64] ;  /* 0x000000060c0c7980 */ /* 0x000f62000c101d00 */
[----:B------:R-:W-:-:S02]  /*206a0*/  IMAD.IADD R48, R177, 0x1, R0 ;  /* 0x00000001b1307824 */ /* 0x000fc400078e0200 */
[C---:B------:R-:W-:Y:S01]  /*206b0*/  IMAD R21, R185.reuse, UR5, R20 ;  /* 0x00000005b9157c24 */ /* 0x040fe2000f8e0214 */
[----:B------:R-:W5:Y:S01]  /*206c0*/  LD.E.128 R8, desc[UR6][R8.64] ;  /* 0x0000000608087980 */ /* 0x000f62000c101d00 */
[----:B------:R-:W-:Y:S01]  /*206d0*/  IMAD.WIDE.U32 R2, R185, UR4, R2 ;  /* 0x00000004b9027c25 */ /* 0x000fe2000f8e0002 */
[----:B------:R-:W-:Y:S02]  /*206e0*/  ULDC.64 UR4, c[0x0][0xaf0] ;  /* 0x0002bc0000047ab9 */ /* 0x000fe40000000a00 */
[----:B------:R-:W5:Y:S01]  /*206f0*/  LD.E.128 R40, desc[UR6][R40.64] ;  /* 0x0000000628287980 */ /* 0x000f62000c101d00 */
[----:B-1----:R-:W-:Y:S01]  /*20700*/  @P1 IMAD.HI.U32 R0, R48, R51, RZ ;  /* 0x0000003330001227 */ /* 0x002fe200078e00ff */
[----:B------:R-:W-:Y:S02]  /*20710*/  IADD3 R3, R3, R21, RZ ;  /* 0x0000001503037210 */ /* 0x000fe40007ffe0ff */
[----:B------:R-:W5:Y:S01]  /*20720*/  LD.E.128 R44, desc[UR6][R44.64] ;  /* 0x000000062c2c7980 */ /* 0x000f62000c101d00 */
[----:B------:R-:W-:Y:S01]  /*20730*/  IMAD.MOV.U32 R21, RZ, RZ, R48 ;  /* 0x000000ffff157224 */ /* 0x000fe200078e0030 */
[----:B---3--:R-:W-:Y:S01]  /*20740*/  @P1 SHF.R.U32.HI R21, RZ, R49, R0 ;  /* 0x00000031ff151219 */ /* 0x008fe20000011600 */
[----:B------:R-:W-:Y:S01]  /*20750*/  IMAD R20, R24, UR4, RZ ;  /* 0x0000000418147c24 */ /* 0x000fe2000f8e02ff */
[----:B------:R-:W-:Y:S01]  /*20760*/  @!PT LDS RZ, [RZ] ;  /* 0x00000000fffff984 */ /* 0x000fe20000000800 */
[----:B------:R-:W-:Y:S01]  /*20770*/  @!PT LDS RZ, [RZ] ;  /* 0x00000000fffff984 */ /* 0x000fe20000000800 */
[----:B------:R-:W-:Y:S01]  /*20780*/  @!PT LDS RZ, [RZ] ;  /* 0x00000000fffff984 */ /* 0x000fe20000000800 */
[----:B------:R-:W-:Y:S01]  /*20790*/  @!PT LDS RZ, [RZ] ;  /* 0x00000000fffff984 */ /* 0x000fe20000000800 */
[----:B------:R1:W-:Y:S06]  /*207a0*/  MEMBAR.ALL.CTA ;  /* 0x0000000000007992 */ /* 0x0003ec0000008000 */
[----:B-1----:R-:W1:Y:S01]  /*207b0*/  FENCE.VIEW.ASYNC.S ;  /* 0x00000000000073c6 */ /* 0x002e620000000000 */
[----:B------:R-:W-:Y:S01]  /*207c0*/  IMAD.WIDE.U32 R2, R57, UR4, R2 ;  /* 0x0000000439027c25 */ /* 0x000fe2000f8e0002 */
[----:B------:R-:W-:-:S03]  /*207d0*/  SHF.R.S32.HI R0, RZ, 0x1f, R21 ;  /* 0x0000001fff007819 */ /* 0x000fc60000011415 */
        /* <DEDUP_REMOVED lines=10> */
[----:B------:R-:W-:Y:S01]  /*20880*/  IMAD.IADD R50, R190, 0x1, R177 ;  /* 0x00000001be327824 */ /* 0x000fe200078e02b1 */
[----:B------:R-:W-:Y:S01]  /*20890*/  IADD3 R3, R3, R51, RZ ;  /* 0x0000003303037210 */ /* 0x000fe20007ffe0ff */
[----:B------:R-:W-:Y:S02]  /*208a0*/  IMAD R20, R0, UR4, RZ ;  /* 0x0000000400147c24 */ /* 0x000fe4000f8e02ff */
[----:B------:R-:W-:Y:S02]  /*208b0*/  VIADD R0, R50, 0x20 ;  /* 0x0000002032007836 */ /* 0x000fe40000000000 */
[----:B------:R-:W-:-:S02]  /*208c0*/  IMAD R21, R49, UR5, R20 ;  /* 0x0000000531157c24 */ /* 0x000fc4000f8e0214 */
[----:B------:R-:W-:Y:S01]  /*208d0*/  IMAD.WIDE.U32 R2, R49, UR4, R2 ;  /* 0x0000000431027c25 */ /* 0x000fe2000f8e0002 */
[-C--:B------:R-:W-:Y:S01]  /*208e0*/  ISETP.GE.AND P0, PT, R0, R59.reuse, PT ;  /* 0x0000003b0000720c */ /* 0x080fe20003f06270 */
[----:B------:R-:W-:Y:S01]  /*208f0*/  ULDC.64 UR4, c[0x0][0xa80] ;  /* 0x0002a00000047ab9 */ /* 0x000fe20000000a00 */
[-C--:B------:R-:W-:Y:S01]  /*20900*/  ISETP.GE.AND P2, PT, R50, R59.reuse, PT ;  /* 0x0000003b3200720c */ /* 0x080fe20003f46270 */
[----:B------:R-:W-:Y:S01]  /*20910*/  VIADD R0, R16, 0x2a820 ;  /* 0x0002a82010007836 */ /* 0x000fe20000000000 */
[----:B------:R-:W-:Y:S01]  /*20920*/  LEA R24, P3, R2, UR4, 0x1 ;  /* 0x0000000402187c11 */ /* 0x000fe2000f8608ff */
[----:B------:R-:W-:Y:S02]  /*20930*/  IMAD.IADD R3, R3, 0x1, R21 ;  /* 0x0000000103037824 */ /* 0x000fe400078e0215 */
[----:B------:R-:W-:Y:S01]  /*20940*/  VIADD R20, R50, 0x40 ;  /* 0x0000004032147836 */ /* 0x000fe20000000000 */
[----:B------:R-:W-:Y:S02]  /*20950*/  PRMT R0, RZ, 0x654, R0 ;  /* 0x00000654ff007816 */ /* 0x000fe40000000000 */
[----:B------:R-:W-:Y:S01]  /*20960*/  LEA.HI.X R48, R2, UR5, R3, 0x1, P3 ;  /* 0x0000000502307c11 */ /* 0x000fe200098f0c03 */
[----:B------:R-:W-:Y:S01]  /*20970*/  BSSY B1, `(.L_x_1928) ;  /* 0x0000010000017945 */ /* 0x000fe20003800000 */
[----:B------:R-:W-:Y:S01]  /*20980*/  ISETP.GE.AND P1, PT, R20, R59, PT ;  /* 0x0000003b1400720c */ /* 0x000fe20003f26270 */
[----:B-1----:R1:W-:Y:S01]  /*20990*/  SYNCS.ARRIVE.TRANS64.RED.A1T0 RZ, [R0+URZ], RZ ;  /* 0x000000ff00ff79a7 */ /* 0x0023e2000810043f */
[----:B------:R2:W3:Y:S04]  /*209a0*/  SHFL.IDX PT, R20, R24, RZ, 0x181f ;  /* 0x00181fff18147589 */ /* 0x0004e800000e0000 */
[----:B-1----:R2:W1:Y:S01]  /*209b0*/  SHFL.IDX PT, R0, R48, RZ, 0x181f ;  /* 0x00181fff30007589 */ /* 0x00246200000e0000 */
[----:B------:R-:W-:Y:S06]  /*209c0*/  @P2 BRA `(.L_x_1929) ;  /* 0x0000000000282947 */ /* 0x000fec0003800000 */
[----:B------:R-:W-:Y:S01]  /*209d0*/  ULDC UR4, c[0x0][0xac8] ;  /* 0x0002b20000047ab9 */ /* 0x000fe20000000800 */
[----:B------:R-:W-:Y:S01]  /*209e0*/  ULDC.64 UR6, c[0x0][0x208] ;  /* 0x0000820000067ab9 */ /* 0x000fe20000000a00 */
[----:B------:R-:W-:Y:S02]  /*209f0*/  ISETP.GE.AND P2, PT, R182, UR4, PT ;  /* 0x00000004b6007c0c */ /* 0x000fe4000bf46270 */
[----:B------:R-:W-:-:S11]  /*20a00*/  ISETP.GE.AND P3, PT, R183, UR4, PT ;  /* 0x00000004b7007c0c */ /* 0x000fd6000bf66270 */
[CC--:B---3--:R-:W-:Y:S02]  /*20a10*/  @!P2 LEA R2, P4, R182.reuse, R20.reuse, 0x1 ;  /* 0x00000014b602a211 */ /* 0x0c8fe400078808ff */
[C---:B------:R-:W-:Y:S02]  /*20a20*/  @!P3 LEA R20, P5, R183.reuse, R20, 0x1 ;  /* 0x00000014b714b211 */ /* 0x040fe400078a08ff */
[-C--:B-1----:R-:W-:Y:S02]  /*20a30*/  @!P2 LEA.HI.X R3, R182, R0.reuse, R226, 0x1, P4 ;  /* 0x00000000b603a211 */ /* 0x082fe400020f0ce2 */
[----:B------:R-:W-:-:S03]  /*20a40*/  @!P3 LEA.HI.X R21, R183, R0, R225, 0x1, P5 ;  /* 0x00000000b715b211 */ /* 0x000fc600028f0ce1 */
[----:B-----5:R4:W-:Y:S04]  /*20a50*/  @!P2 ST.E.128 desc[UR6][R2.64], R4 ;  /* 0x000000040200a985 */ /* 0x0209e8000c101d06 */
[----:B------:R4:W-:Y:S02]  /*20a60*/  @!P3 ST.E.128 desc[UR6][R20.64], R32 ;  /* 0x000000201400b985 */ /* 0x0009e4000c101d06 */
.L_x_1929:
[----:B------:R-:W-:Y:S05]  /*20a70*/  BSYNC B1 ;  /* 0x0000000000017941 */ /* 0x000fea0003800000 */
.L_x_1928:
[----:B-1----:R1:W0:Y:S01]  /*20a80*/  SHFL.IDX PT, R0, R48, 0x1, 0x181f ;  /* 0x00381f0030007f89 */ /* 0x00222200000e0000 */
[----:B------:R-:W-:Y:S03]  /*20a90*/  BSSY B1, `(.L_x_1930) ;  /* 0x000000d000017945 */ /* 0x000fe60003800000 */
[----:B----45:R1:W4:Y:S01]  /*20aa0*/  SHFL.IDX PT, R4, R24, 0x1, 0x181f ;  /* 0x00381f0018047f89 */ /* 0x03032200000e0000 */
        /* <DEDUP_REMOVED lines=9> */
[----:B------:R0:W-:Y:S04]  /*20b40*/  @!P3 ST.E.128 desc[UR6][R2.64], R8 ;  /* 0x000000080200b985 */ /* 0x0001e8000c101d06 */
[----:B------:R0:W-:Y:S02]  /*20b50*/  @!P4 ST.E.128 desc[UR6][R4.64], R36 ;  /* 0x000000240400c985 */ /* 0x0001e4000c101d06 */
.L_x_1931:
[----:B------:R-:W-:Y:S05]  /*20b60*/  BSYNC B1 ;  /* 0x0000000000017941 */ /* 0x000fea0003800000 */
.L_x_1930:
[----:B0-----:R0:W0:Y:S01]  /*20b70*/  SHFL.IDX PT, R0, R48, 0x2, 0x181f ;  /* 0x00581f0030007f89 */ /* 0x00102200000e0000 */
[----:B------:R-:W-:Y:S03]  /*20b80*/  BSSY B1, `(.L_x_1932) ;  /* 0x000000d000017945 */ /* 0x000fe60003800000 */
[----:B----4-:R4:W0:Y:S01]  /*20b90*/  SHFL.IDX PT, R4, R24, 0x2, 0x181f ;  /* 0x00581f0018047f89 */ /* 0x01082200000e0000 */
[----:B------:R-:W-:Y:S05]  /*20ba0*/  @P1 BRA `(.L_x_1933) ;  /* 0x0000000000281947 */ /* 0x000fea0003800000 */
[----:B------:R-:W-:Y:S01]  /*20bb0*/  ULDC UR4, c[0x0][0xac8] ;  /* 0x0002b20000047ab9 */ /* 0x000fe20000000800 */
[----:B------:R-:W-:Y:S01]  /*20bc0*/  ULDC.64 UR6, c[0x0][0x208] ;  /* 0x0000820000067ab9 */ /* 0x000fe20000000a00 */
        /* <DEDUP_REMOVED lines=8> */
.L_x_1933:
[----:B------:R-:W-:Y:S05]  /*20c50*/  BSYNC B1 ;  /* 0x0000000000017941 */ /* 0x000fea0003800000 */
.L_x_1932:
[----:B0-----:R-:W-:Y:S01]  /*20c60*/  IADD3 R0, R50, 0x60, RZ ;  /* 0x0000006032007810 */ /* 0x001fe20007ffe0ff */
[----:B-12---:R-:W0:Y:S03]  /*20c70*/  SHFL.IDX PT, R48, R48, 0x3, 0x181f ;  /* 0x00781f0030307f89 */ /* 0x006e2600000e0000 */
[----:B------:R-:W-:Y:S01]  /*20c80*/  ISETP.GE.AND P0, PT, R0, R59, PT ;  /* 0x0000003b0000720c */ /* 0x000fe20003f06270 */
[----:B----4-:R-:W1:-:S12]  /*20c90*/  SHFL.IDX PT, R24, R24, 0x3, 0x181f ;  /* 0x00781f0018187f89 */ /* 0x010e5800000e0000 */
[----:B------:R-:W-:Y:S05]  /*20ca0*/  @P0 BRA `(.L_x_1934) ;  /* 0x0000000c00000947 */ /* 0x000fea0003800000 */
[----:B------:R-:W-:Y:S01]  /*20cb0*/  ULDC UR4, c[0x0][0xac8] ;  /* 0x0002b20000047ab9 */ /* 0x000fe20000000800 */
[----:B------:R-:W-:Y:S01]  /*20cc0*/  ULDC.64 UR6, c[0x0][0x208] ;  /* 0x0000820000067ab9 */ /* 0x000fe20000000a00 */
[----:B------:R-:W-:-:S13]  /*20cd0*/  ISETP.GE.AND P1, PT, R182, UR4, PT ;  /* 0x00000004b6007c0c */ /* 0x000fda000bf26270 */
[----:B-1----:R-:W-:-:S04]  /*20ce0*/  @!P1 LEA R2, P0, R182, R24, 0x1 ;  /* 0x00000018b6029211 */ /* 0x002fc800078008ff */
[----:B0-----:R-:W-:Y:S02]  /*20cf0*/  @!P1 LEA.HI.X R3, R182, R48, R226, 0x1, P0 ;  /* 0x00000030b6039211 */ /* 0x001fe400000f0ce2 */
[----:B------:R-:W-:-:S03]  /*20d00*/  ISETP.GE.AND P0, PT, R183, UR4, PT ;  /* 0x00000004b7007c0c */ /* 0x000fc6000bf06270 */
[----:B------:R0:W-:Y:S10]  /*20d10*/  @!P1 ST.E.128 desc[UR6][R2.64], R28 ;  /* 0x0000001c02009985 */ /* 0x0001f4000c101d06 */
[----:B------:R-:W-:Y:S05]  /*20d20*/  @P0 BRA `(.L_x_1934) ;  /* 0x0000000800e00947 */ /* 0x000fea0003800000 */
[----:B0-----:R-:W-:Y:S01]  /*20d30*/  LEA R2, P0, R183, R24, 0x1 ;  /* 0x00000018b7027211 */ /* 0x001fe200078008ff */
[----:B------:R-:W-:-:S03]  /*20d40*/  ULDC.64 UR4, c[0x0][0x208] ;  /* 0x0000820000047ab9 */ /* 0x000fc60000000a00 */
[----:B------:R-:W-:-:S05]  /*20d50*/  LEA.HI.X R3, R183, R48, R225, 0x1, P0 ;  /* 0x00000030b7037211 */ /* 0x000fca00000f0ce1 */
[----:B------:R0:W-:Y:S01]  /*20d60*/  ST.E.128 desc[UR4][R2.64], R44 ;  /* 0x0000002c02007985 */ /* 0x0001e2000c101d04 */
[----:B------:R-:W-:Y:S05]  /*20d70*/  BRA `(.L_x_1934) ;  /* 0x0000000800cc7947 */ /* 0x000fea0003800000 */
.L_x_1926:
[----:B------:R-:W-:Y:S01]  /*20d80*/  ULDC.64 UR4, c[0x0][0xc00] ;  /* 0x0003000000047ab9 */ /* 0x000fe20000000a00 */
[----:B------:R-:W2:Y:S01]  /*20d90*/  LDC R21, c[0x0][0xbe8] ;  /* 0x0002fa00ff157b82 */ /* 0x000ea20000000800 */
[----:B------:R-:W-:Y:S01]  /*20da0*/  ISETP.NE.U32.AND P0, PT, RZ, UR4, PT ;  /* 0x00000004ff007c0c */ /* 0x000fe2000bf05070 */
[----:B------:R-:W-:Y:S01]  /*20db0*/  IMAD.MOV.U32 R6, RZ, RZ, RZ ;  /* 0x000000ffff067224 */ /* 0x000fe200078e00ff */
[----:B------:R-:W-:Y:S02]  /*20dc0*/  ULDC.64 UR6, c[0x0][0x208] ;  /* 0x0000820000067ab9 */ /* 0x000fe40000000a00 */
[----:B------:R-:W-:Y:S01]  /*20dd0*/  ISETP.NE.AND.EX P0, PT, RZ, UR5, PT, P0 ;  /* 0x00000005ff007c0c */ /* 0x000fe2000bf05300 */
[----:B------:R-:W-:Y:S02]  /*20de0*/  ULDC.64 UR4, c[0x0][0xc08] ;  /* 0x0003020000047ab9 */ /* 0x000fe40000000a00 */
[----:B------:R-:W-:Y:S01]  /*20df0*/  ISETP.NE.U32.AND P1, PT, RZ, UR4, PT ;  /* 0x00000004ff007c0c */ /* 0x000fe2000bf25070 */
[----:B------:R-:W3:Y:S03]  /*20e00*/  LDC.64 R2, c[0x0][0xc00] ;  /* 0x00030000ff027b82 */ /* 0x000ee60000000a00 */
[----:B------:R-:W-:-:S02]  /*20e10*/  ISETP.NE.AND.EX P1, PT, RZ, UR5, PT, P1 ;  /* 0x00000005ff007c0c */ /* 0x000fc4000bf25310 */
[----:B--2---:R-:W-:-:S11]  /*20e20*/  ISETP.NE.AND P2, PT, R21, 0x1, PT ;  /* 0x000000011500780c */ /* 0x004fd60003f45270 */
[----:B------:R-:W2:Y:S01]  /*20e30*/  @P1 LDC.64 R4, c[0x0][0xc08] ;  /* 0x00030200ff041b82 */ /* 0x000ea20000000a00 */
[----:B------:R-:W-:Y:S01]  /*20e40*/  ULDC UR4, c[0x0][0xa88] ;  /* 0x0002a20000047ab9 */ /* 0x000fe20000000800 */
[----:B---3--:R-:W-:-:S06]  /*20e50*/  IMAD.WIDE R2, R186, 0x4, R2 ;  /* 0x00000004ba027825 */ /* 0x008fcc00078e0202 */
[----:B------:R-:W3:Y:S08]  /*20e60*/  @P2 LDC R20, c[0x0][0xbec] ;  /* 0x0002fb00ff142b82 */ /* 0x000ef00000000800 */
[----:B------:R-:W4:Y:S01]  /*20e70*/  @P2 LDC R29, c[0x0][0xbf0] ;  /* 0x0002fc00ff1d2b82 */ /* 0x000f220000000800 */
[----:B------:R-:W-:Y:S01]  /*20e80*/  IMAD.U32 R0, RZ, RZ, UR4 ;  /* 0x00000004ff007e24 */ /* 0x000fe2000f8e00ff */
[----:B------:R0:W5:Y:S01]  /*20e90*/  @P0 LDG.E R6, desc[UR6][R2.64] ;  /* 0x0000000602060981 */ /* 0x000162000c1e1900 */
[----:B--2---:R-:W-:Y:S01]  /*20ea0*/  @P1 IMAD.WIDE R4, R186, 0x4, R4 ;  /* 0x00000004ba041825 */ /* 0x004fe200078e0204 */
[----:B------:R-:W-:-:S04]  /*20eb0*/  ISETP.GE.AND P3, PT, R227, 0x80, PT ;  /* 0x00000080e300780c */ /* 0x000fc80003f66270 */
[----:B------:R0:W5:Y:S01]  /*20ec0*/  @P1 LDG.E R0, desc[UR6][R4.64] ;  /* 0x0000000604001981 */ /* 0x000162000c1e1900 */
[----:B------:R-:W-:Y:S01]  /*20ed0*/  SHF.R.S32.HI R7, RZ, 0x1f, R186 ;  /* 0x0000001fff077819 */ /* 0x000fe200000114ba */
[----:B------:R-:W-:Y:S07]  /*20ee0*/  @P1 BRA `(.L_x_1935) ;  /* 0x0000000000141947 */ /* 0x000fee0003800000 */
[----:B------:R-:W-:Y:S05]  /*20ef0*/  @!P0 BRA `(.L_x_1935) ;  /* 0x0000000000108947 */ /* 0x000fea0003800000 */
[----:B------:R-:W-:Y:S02]  /*20f00*/  ULDC.64 UR4, c[0x0][0x208] ;  /* 0x0000820000047ab9 */ /* 0x000fe40000000a00 */
[----:B0-----:R-:W2:Y:S04]  /*20f10*/  LDG.E R5, desc[UR4][R2.64] ;  /* 0x0000000402057981 */ /* 0x001ea8000c1e1900 */
[----:B-----5:R-:W2:Y:S02]  /*20f20*/  LDG.E R0, desc[UR4][R2.64+0x4] ;  /* 0x0000040402007981 */ /* 0x020ea4000c1e1900 */
[----:B--2---:R-:W-:-:S07]  /*20f30*/  IMAD.IADD R0, R0, 0x1, -R5 ;  /* 0x0000000100007824 */ /* 0x004fce00078e0a05 */
.L_x_1935:
[----:B------:R-:W-:Y:S01]  /*20f40*/  BSSY B1, `(.L_x_1936) ;  /* 0x000002e000017945 */ /* 0x000fe20003800000 */
[----:B------:R-:W-:Y:S02]  /*20f50*/  SHF.R.S32.HI R10, RZ, 0x1f, R185 ;  /* 0x0000001fff0a7819 */ /* 0x000fe400000114b9 */
[----:B------:R-:W-:Y:S02]  /*20f60*/  SEL R13, R186, RZ, !P0 ;  /* 0x000000ffba0d7207 */ /* 0x000fe40004000000 */
[----:B------:R-:W-:Y:S02]  /*20f70*/  SEL R12, R7, RZ, !P0 ;  /* 0x000000ff070c7207 */ /* 0x000fe40004000000 */
[----:B-----5:R-:W-:Y:S01]  /*20f80*/  SHF.R.S32.HI R11, RZ, 0x1f, R6 ;  /* 0x0000001fff0b7819 */ /* 0x020fe20000011406 */
[----:B------:R-:W-:Y:S06]  /*20f90*/  @P3 BRA `(.L_x_1937) ;  /* 0x0000000000a03947 */ /* 0x000fec0003800000 */
[----:B0-----:R-:W0:Y:S01]  /*20fa0*/  S2R R4, SR_TID.X ;  /* 0x0000000000047919 */ /* 0x001e220000002100 */
[----:B------:R-:W2:Y:S02]  /*20fb0*/  LDC R14, c[0x0][0xbe8] ;  /* 0x0002fa00ff0e7b82 */ /* 0x000ea40000000800 */
[----:B--2---:R-:W-:Y:S01]  /*20fc0*/  IMAD R2, R0, R14, RZ ;  /* 0x0000000e00027224 */ /* 0x004fe200078e02ff */
[----:B0-----:R-:W-:-:S04]  /*20fd0*/  IADD3 R9, R177, -0x80, R4 ;  /* 0xffffff80b1097810 */ /* 0x001fc80007ffe004 */
[----:B------:R-:W-:-:S13]  /*20fe0*/  ISETP.GE.AND P0, PT, R9, R2, PT ;  /* 0x000000020900720c */ /* 0x000fda0003f06270 */
[----:B------:R-:W-:Y:S05]  /*20ff0*/  @P0 BRA `(.L_x_1937) ;  /* 0x0000000000880947 */ /* 0x000fea0003800000 */
[----:B------:R-:W-:Y:S01]  /*21000*/  ISETP.NE.AND P0, PT, R14, 0x1, PT ;  /* 0x000000010e00780c */ /* 0x000fe20003f05270 */
[----:B------:R-:W-:Y:S01]  /*21010*/  ULDC.64 UR4, c[0x0][0xb90] ;  /* 0x0002e40000047ab9 */ /* 0x000fe20000000a00 */
[----:B------:R-:W-:Y:S01]  /*21020*/  MOV R2, R6 ;  /* 0x0000000600027202 */ /* 0x000fe20000000f00 */
[----:B------:R-:W-:Y:S01]  /*21030*/  IMAD R8, R10, UR4, RZ ;  /* 0x000000040a087c24 */ /* 0x000fe2000f8e02ff */
[----:B------:R-:W-:Y:S01]  /*21040*/  ULDC.64 UR6, c[0x0][0x208] ;  /* 0x0000820000067ab9 */ /* 0x000fe20000000a00 */
[----:B------:R-:W-:Y:S02]  /*21050*/  IMAD.MOV.U32 R3, RZ, RZ, R11 ;  /* 0x000000ffff037224 */ /* 0x000fe400078e000b */
[----:B------:R-:W-:Y:S02]  /*21060*/  IMAD.MOV.U32 R5, RZ, RZ, R9 ;  /* 0x000000ffff057224 */ /* 0x000fe400078e0009 */
[----:B------:R-:W-:-:S04]  /*21070*/  IMAD.WIDE.U32 R2, R185, UR4, R2 ;  /* 0x00000004b9027c25 */ /* 0x000fc8000f8e0002 */
        /* <DEDUP_REMOVED lines=23> */
[----:B------:R-:W-:Y:S02]  /*211f0*/  LEA.HI.X R5, R2, UR5, R3, 0x2, P0 ;  /* 0x0000000502057c11 */ /* 0x000fe400080f1403 */
[----:B------:R-:W-:-:S05]  /*21200*/  MOV R3, 0xff800000 ;  /* 0xff80000000037802 */ /* 0x000fca0000000f00 */
[----:B------:R2:W-:Y:S02]  /*21210*/  STG.E desc[UR6][R4.64], R3 ;  /* 0x0000000304007986 */ /* 0x0005e4000c101906 */
.L_x_1937:
[----:B------:R-:W-:Y:S05]  /*21220*/  BSYNC B1 ;  /* 0x0000000000017941 */ /* 0x000fea0003800000 */
.L_x_1936:
[----:B------:R-:W-:Y:S01]  /*21230*/  ULDC.64 UR4, c[0x0][0xaa0] ;  /* 0x0002a80000047ab9 */ /* 0x000fe20000000a00 */
[----:B0-2---:R-:W-:Y:S01]  /*21240*/  IMAD R4, R184, 0x20, R190 ;  /* 0x00000020b8047824 */ /* 0x005fe200078e02be */
[----:B------:R-:W-:Y:S01]  /*21250*/  BSSY B1, `(.L_x_1938) ;  /* 0x0000038000017945 */ /* 0x000fe20003800000 */
[----:B------:R-:W-:Y:S02]  /*21260*/  IMAD R3, R11, UR4, RZ ;  /* 0x000000040b037c24 */ /* 0x000fe4000f8e02ff */
[----:B------:R-:W-:Y:S02]  /*21270*/  IMAD.IADD R9, R177, 0x1, R4 ;  /* 0x00000001b1097824 */ /* 0x000fe400078e0204 */
[C---:B------:R-:W-:Y:S02]  /*21280*/  IMAD R5, R6.reuse, UR5, R3 ;  /* 0x0000000506057c24 */ /* 0x040fe4000f8e0203 */
[----:B------:R-:W-:Y:S01]  /*21290*/  IMAD.WIDE.U32 R2, R6, UR4, RZ ;  /* 0x0000000406027c25 */ /* 0x000fe2000f8e00ff */
[----:B------:R-:W-:-:S03]  /*212a0*/  ULDC.64 UR4, c[0x0][0xae8] ;  /* 0x0002ba0000047ab9 */ /* 0x000fc60000000a00 */
[----:B------:R-:W-:Y:S02]  /*212b0*/  IMAD.IADD R3, R3, 0x1, R5 ;  /* 0x0000000103037824 */ /* 0x000fe400078e0205 */
[----:B------:R-:W-:Y:S02]  /*212c0*/  IMAD R6, R10, UR4, RZ ;  /* 0x000000040a067c24 */ /* 0x000fe4000f8e02ff */
[----:B------:R-:W-:-:S04]  /*212d0*/  IMAD.WIDE.U32 R2, R185, UR4, R2 ;  /* 0x00000004b9027c25 */ /* 0x000fc8000f8e0002 */
[----:B------:R-:W-:Y:S01]  /*212e0*/  IMAD R7, R185, UR5, R6 ;  /* 0x00000005b9077c24 */ /* 0x000fe2000f8e0206 */
[----:B------:R-:W-:Y:S01]  /*212f0*/  ULDC.64 UR4, c[0x0][0xaf0] ;  /* 0x0002bc0000047ab9 */ /* 0x000fe20000000a00 */
[----:B---3--:R-:W-:-:S03]  /*21300*/  @P2 IMAD.HI.U32 R4, R9, R20, RZ ;  /* 0x0000001409042227 */ /* 0x008fc600078e00ff */
[----:B------:R-:W-:Y:S01]  /*21310*/  IADD3 R3, R3, R7, RZ ;  /* 0x0000000703037210 */ /* 0x000fe20007ffe0ff */
[----:B------:R-:W-:Y:S01]  /*21320*/  IMAD.MOV.U32 R5, RZ, RZ, R9 ;  /* 0x000000ffff057224 */ /* 0x000fe200078e0009 */
[----:B----4-:R-:W-:Y:S01]  /*21330*/  @P2 SHF.R.U32.HI R5, RZ, R29, R4 ;  /* 0x0000001dff052219 */ /* 0x010fe20000011604 */
[----:B------:R-:W-:Y:S02]  /*21340*/  IMAD R6, R12, UR4, RZ ;  /* 0x000000040c067c24 */ /* 0x000fe4000f8e02ff */
        /* <DEDUP_REMOVED lines=15> */
[----:B------:R-:W-:-:S02]  /*21440*/  IMAD R21, R0, R21, RZ ;  /* 0x0000001500157224 */ /* 0x000fc400078e02ff */
        /* <DEDUP_REMOVED lines=24> */
.L_x_1939:
[----:B------:R-:W-:Y:S05]  /*215d0*/  BSYNC B1 ;  /* 0x0000000000017941 */ /* 0x000fea0003800000 */
.L_x_1938:
        /* <DEDUP_REMOVED lines=14> */
.L_x_1941:
[----:B------:R-:W-:Y:S05]  /*216c0*/  BSYNC B1 ;  /* 0x0000000000017941 */ /* 0x000fea0003800000 */
.L_x_1940:
        /* <DEDUP_REMOVED lines=14> */
.L_x_1943:
[----:B------:R-:W-:Y:S05]  /*217b0*/  BSYNC B1 ;  /* 0x0000000000017941 */ /* 0x000fea0003800000 */
.L_x_1942:
        /* <DEDUP_REMOVED lines=15> */
.L_x_1934:
[----:B------:R-:W-:Y:S05]  /*218b0*/  BSYNC B0 ;  /* 0x0000000000007941 */ /* 0x000fea0003800000 */
.L_x_1925:
[----:B------:R-:W-:Y:S02]  /*218c0*/  ULDC UR4, c[0x0][0xc3c] ;  /* 0x00030f0000047ab9 */ /* 0x000fe40000000800 */
[----:B-1----:R-:W-:-:S13]  /*218d0*/  ISETP.GE.AND P0, PT, R27, UR4, PT ;  /* 0x000000041b007c0c */ /* 0x002fda000bf06270 */
[----:B------:R-:W-:Y:S05]  /*218e0*/  @!P0 BRA `(.L_x_1944) ;  /* 0xfffffdf800588947 */ /* 0x000fea000383ffff */
[----:B------:R-:W-:Y:S05]  /*218f0*/  BRA `(.L_x_1658) ;  /* 0x0000008400047947 */ /* 0x000fea0003800000 */
.L_x_1656:
[----:B------:R-:W-:-:S08]  /*21900*/  NOP ;  /* 0x0000000000007918 */ /* 0x000fd00000000000 */
[----:B------:R-:W0:-:S00]  /*21910*/  USETMAXREG.DEALLOC.CTAPOOL 0x18 ;  /* 0x00000018000079c8 */ /* 0x000e0000080e0500 */
        /* <DEDUP_REMOVED lines=16> */
.L_x_1945:
[----:B------:R-:W-:Y:S01]  /*21a20*/  LOP3.LUT R0, R4, 0x1f, RZ, 0xc0, !PT ;  /* 0x0000001f04007812 */ /* 0x000fe200078ec0ff */
[----:B------:R-:W-:Y:S01]  /*21a30*/  ULDC UR4, c[0x0][0xc3c] ;  /* 0x00030f0000047ab9 */ /* 0x000fe20000000800 */
[----:B------:R-:W-:Y:S01]  /*21a40*/  ULDC.64 UR6, c[0x0][0x208] ;  /* 0x0000820000067ab9 */ /* 0x000fe20000000a00 */
[----:B------:R-:W-:Y:S01]  /*21a50*/  ULDC UR5, c[0x0][0xc38] ;  /* 0x00030e0000057ab9 */ /* 0x000fe20000000800 */
        /* <DEDUP_REMOVED lines=9> */
[C---:B------:R-:W-:Y:S02]  /*21af0*/  ISETP.GE.U32.AND P3, PT, R0.reuse, 0x4, PT ;  /* 0x000000040000780c */ /* 0x040fe40003f66070 */
[C---:B------:R-:W-:Y:S02]  /*21b00*/  ISETP.GE.U32.AND P4, PT, R0.reuse, 0x8, PT ;  /* 0x000000080000780c */ /* 0x040fe40003f86070 */
[----:B------:R-:W-:Y:S02]  /*21b10*/  ISETP.GE.U32.AND P5, PT, R0, 0x10, PT ;  /* 0x000000100000780c */ /* 0x000fe40003fa6070 */
[----:B------:R-:W-:Y:S01]  /*21b20*/  MOV R16, RZ ;  /* 0x000000ff00107202 */ /* 0x000fe20000000f00 */
[----:B--2---:R-:W1:Y:S02]  /*21b30*/  SHFL.UP PT, R6, R5, 0x1, RZ ;  /* 0x0420000005067989 */ /* 0x004e6400000e00ff */
[----:B-1----:R-:W-:-:S04]  /*21b40*/  SEL R6, R6, RZ, P1 ;  /* 0x000000ff06067207 */ /* 0x002fc80000800000 */
[----:B------:R-:W-:-:S05]  /*21b50*/  IADD3 R6, R5, R6, RZ ;  /* 0x0000000605067210 */ /* 0x000fca0007ffe0ff */
        /* <DEDUP_REMOVED lines=22> */
.L_x_1951:
        /* <DEDUP_REMOVED lines=9> */
[----:B------:R-:W0:Y:S01]  /*21d50*/  LDC.64 R2, c[0x0][0xc80] ;  /* 0x00032000ff027b82 */ /* 0x000e220000000a00 */
[----:B------:R-:W-:Y:S01]  /*21d60*/  ULDC.64 UR8, c[0x0][0x208] ;  /* 0x0000820000087ab9 */ /* 0x000fe20000000a00 */
[----:B0-----:R-:W-:-:S05]  /*21d70*/  IMAD.WIDE R2, R9, 0x4, R2 ;  /* 0x0000000409027825 */ /* 0x001fca00078e0202 */
[----:B------:R0:W5:Y:S02]  /*21d80*/  LDG.E R5, desc[UR8][R2.64] ;  /* 0x0000000802057981 */ /* 0x000164000c1e1900 */
.L_x_1950:
[----:B------:R-:W-:Y:S05]  /*21d90*/  BSYNC B0 ;  /* 0x0000000000007941 */ /* 0x000fea0003800000 */
.L_x_1949:
        /* <DEDUP_REMOVED lines=17> */
[----:B------:R-:W-:-:S05]  /*21eb0*/  IMAD.IADD R7, R2, 0x1, R7 ;  /* 0x0000000102077824 */ /* 0x000fca00078e0207 */
[----:B------:R-:W-:-:S13]  /*21ec0*/  ISETP.GT.AND P6, PT, R7, UR6, PT ;  /* 0x0000000607007c0c */ /* 0x000fda000bfc4270 */
[----:B------:R-:W-:Y:S05]  /*21ed0*/  @!P6 BRA `(.L_x_1951) ;  /* 0xfffffffc0078e947 */ /* 0x000fea000383ffff */
[----:B------:R-:W-:-:S07]  /*21ee0*/  IMAD.MOV.U32 R6, RZ, RZ, R10 ;  /* 0x000000ffff067224 */ /* 0x000fce00078e000a */
.L_x_1947:
        /* <DEDUP_REMOVED lines=16> */
[----:B0-----:R-:W-:-:S06]  /*21ff0*/  IADD3 R14, R13, 0xffffffe, RZ ;  /* 0x0ffffffe0d0e7810 */ /* 0x001fcc0007ffe0ff */
[----:B------:R0:W1:Y:S01]  /*22000*/  F2I.FTZ.U32.TRUNC.NTZ R3, R14 ;  /* 0x0000000e00037305 */ /* 0x000062000021f000 */
[----:B------:R-:W-:Y:S05]  /*22010*/  @!P0 BRA `(.L_x_1952) ;  /* 0x0000000000088947 */ /* 0x000fea0003800000 */
[----:B------:R-:W-:-:S05]  /*22020*/  VIADD R13, R8, 0xffffffff ;  /* 0xffffffff080d7836 */ /* 0x000fca0000000000 */
[----:B------:R2:W3:Y:S02]  /*22030*/  SHFL.IDX PT, R16, R6, R13, 0x1f ;  /* 0x00001f0d06107589 */ /* 0x0004e400000e0000 */
.L_x_1952:
[----:B-1----:R-:W-:Y:S02]  /*22040*/  IMAD.MOV R2, RZ, RZ, -R3 ;  /* 0x000000ffff027224 */ /* 0x002fe400078e0a03 */
[----:B---3--:R-:W-:Y:S02]  /*22050*/  IMAD R16, R16, UR5, R7 ;  /* 0x0000000510107c24 */ /* 0x008fe4000f8e0207 */
[----:B------:R-:W-:Y:S02]  /*22060*/  IMAD R7, R2, R11, RZ ;  /* 0x0000000b02077224 */ /* 0x000fe400078e02ff */
[----:B------:R-:W-:-:S04]  /*22070*/  IMAD.MOV.U32 R2, RZ, RZ, RZ ;  /* 0x000000ffff027224 */ /* 0x000fc800078e00ff */
[----:B------:R-:W-:Y:S01]  /*22080*/  IMAD.HI.U32 R3, R3, R7, R2 ;  /* 0x0000000703037227 */ /* 0x000fe200078e0002 */
[----:B------:R-:W-:Y:S02]  /*22090*/  IADD3 R2, -R16, UR6, RZ ;  /* 0x0000000610027c10 */ /* 0x000fe4000fffe1ff */
[----:B------:R-:W-:Y:S02]  /*220a0*/  IABS R7, R9 ;  /* 0x0000000900077213 */ /* 0x000fe40000000000 */
[----:B--2---:R-:W-:-:S03]  /*220b0*/  IABS R6, R2 ;  /* 0x0000000200067213 */ /* 0x004fc60000000000 */
        /* <DEDUP_REMOVED lines=10> */
[----:B------:R-:W-:-:S04]  /*22160*/  @P0 VIADD R3, R3, 0x1 ;  /* 0x0000000103030836 */ /* 0x000fc80000000000 */
[----:B------:R-:W-:-:S04]  /*22170*/  IMAD.MOV.U32 R11, RZ, RZ, R3 ;  /* 0x000000ffff0b7224 */ /* 0x000fc800078e0003 */
[----:B------:R-:W-:Y:S01]  /*22180*/  @!P2 IMAD.MOV R11, RZ, RZ, -R11 ;  /* 0x000000ffff0ba224 */ /* 0x000fe200078e0a0b */
[----:B------:R-:W-:-:S05]  /*22190*/  @!P1 LOP3.LUT R11, RZ, R9, RZ, 0x33, !PT ;  /* 0x00000009ff0b9212 */ /* 0x000fca00078e33ff */
[----:B------:R-:W-:Y:S02]  /*221a0*/  IMAD R6, R10, R11, RZ ;  /* 0x0000000b0a067224 */ /* 0x000fe400078e02ff */
[----:B------:R-:W-:-:S03]  /*221b0*/  IMAD.MOV R11, RZ, RZ, -R11 ;  /* 0x000000ffff0b7224 */ /* 0x000fc600078e0a0b */
[----:B------:R-:W-:Y:S01]  /*221c0*/  IADD3 R3, -R6, RZ, RZ ;  /* 0x000000ff06037210 */ /* 0x000fe20007ffe1ff */
[----:B------:R-:W-:-:S03]  /*221d0*/  IMAD R9, R9, R11, R2 ;  /* 0x0000000b09097224 */ /* 0x000fc600078e0202 */
[----:B------:R-:W-:-:S04]  /*221e0*/  VIADDMNMX R10, R3, UR5, R10, PT ;  /* 0x00000005030a7c46 */ /* 0x000fc8000b80010a */
[----:B------:R-:W-:-:S04]  /*221f0*/  IABS R7, R10 ;  /* 0x0000000a00077213 */ /* 0x000fc80000000000 */
[----:B------:R-:W1:Y:S08]  /*22200*/  I2F.RP R8, R7 ;  /* 0x0000000700087306 */ /* 0x000e700000209400 */
[----:B-1----:R-:W1:Y:S02]  /*22210*/  MUFU.RCP R8, R8 ;  /* 0x0000000800087308 */ /* 0x002e640000001000 */
[----:B-1----:R-:W-:Y:S01]  /*22220*/  VIADD R3, R8, 0xffffffe ;  /* 0x0ffffffe08037836 */ /* 0x002fe20000000000 */
[----:B------:R-:W-:-:S04]  /*22230*/  IABS R8, R10 ;  /* 0x0000000a00087213 */ /* 0x000fc80000000000 */
[----:B------:R-:W-:Y:S01]  /*22240*/  IADD3 R8, RZ, -R8, RZ ;  /* 0x80000008ff087210 */ /* 0x000fe20007ffe0ff */
[----:B------:R-:W1:Y:S02]  /*22250*/  F2I.FTZ.U32.TRUNC.NTZ R3, R3 ;  /* 0x0000000300037305 */ /* 0x000e64000021f000 */
[----:B-1----:R-:W-:-:S04]  /*22260*/  IMAD.MOV R2, RZ, RZ, -R3 ;  /* 0x000000ffff027224 */ /* 0x002fc800078e0a03 */
[----:B------:R-:W-:Y:S02]  /*22270*/  IMAD R11, R2, R7, RZ ;  /* 0x00000007020b7224 */ /* 0x000fe400078e02ff */
[----:B------:R-:W-:-:S04]  /*22280*/  IMAD.MOV.U32 R2, RZ, RZ, RZ ;  /* 0x000000ffff027224 */ /* 0x000fc800078e00ff */
[----:B------:R-:W-:Y:S01]  /*22290*/  IMAD.HI.U32 R2, R3, R11, R2 ;  /* 0x0000000b03027227 */ /* 0x000fe200078e0002 */
[----:B------:R-:W-:Y:S02]  /*222a0*/  IABS R11, R9 ;  /* 0x00000009000b7213 */ /* 0x000fe40000000000 */
[C---:B------:R-:W-:Y:S02]  /*222b0*/  LOP3.LUT R3, R9.reuse, R10, RZ, 0x3c, !PT ;  /* 0x0000000a09037212 */ /* 0x040fe400078e3cff */
[----:B------:R-:W-:Y:S01]  /*222c0*/  IADD3 R9, R9, R6, RZ ;  /* 0x0000000609097210 */ /* 0x000fe20007ffe0ff */
[----:B------:R-:W-:Y:S01]  /*222d0*/  IMAD.HI.U32 R2, R2, R11, RZ ;  /* 0x0000000b02027227 */ /* 0x000fe200078e00ff */
[----:B------:R-:W-:-:S03]  /*222e0*/  ISETP.GE.AND P2, PT, R3, RZ, PT ;  /* 0x000000ff0300720c */ /* 0x000fc60003f46270 */
        /* <DEDUP_REMOVED lines=9> */
[----:B------:R-:W-:-:S04]  /*22380*/  IMAD.MOV R10, RZ, RZ, -R10 ;  /* 0x000000ffff0a7224 */ /* 0x000fc800078e0a0a */
[----:B------:R-:W-:Y:S01]  /*22390*/  IMAD R18, R2, R10, R9 ;  /* 0x0000000a02127224 */ /* 0x000fe200078e0209 */
[----:B------:R-:W-:-:S05]  /*223a0*/  LOP3.LUT R2, RZ, R2, RZ, 0x33, !PT ;  /* 0x00000002ff027212 */ /* 0x000fca00078e33ff */
[----:B------:R-:W-:Y:S01]  /*223b0*/  IMAD.IADD R17, R5, 0x1, R2 ;  /* 0x0000000105117824 */ /* 0x000fe200078e0202 */
[----:B------:R-:W-:Y:S06]  /*223c0*/  BRA `(.L_x_1953) ;  /* 0x00000000000c7947 */ /* 0x000fec0003800000 */
.L_x_1948:
[----:B------:R-:W-:Y:S01]  /*223d0*/  IMAD.MOV.U32 R17, RZ, RZ, RZ ;  /* 0x000000ffff117224 */ /* 0x000fe200078e00ff */
[----:B------:R-:W-:Y:S01]  /*223e0*/  MOV R18, RZ ;  /* 0x000000ff00127202 */ /* 0x000fe20000000f00 */
[----:B------:R-:W-:-:S07]  /*223f0*/  IMAD.U32 R16, RZ, RZ, UR6 ;  /* 0x00000006ff107e24 */ /* 0x000fce000f8e00ff */
.L_x_1953:
[----:B------:R-:W-:-:S13]  /*22400*/  ISETP.NE.AND P0, PT, R0, RZ, PT ;  /* 0x000000ff0000720c */ /* 0x000fda0003f05270 */
[----:B------:R-:W1:Y:S01]  /*22410*/  @!P0 S2R R3, SR_CgaCtaId ;  /* 0x0000000000038919 */ /* 0x000e620000008800 */
[----:B------:R-:W-:-:S04]  /*22420*/  @!P0 MOV R0, 0x400 ;  /* 0x0000040000008802 */ /* 0x000fc80000000f00 */
[----:B-1----:R-:W-:-:S05]  /*22430*/  @!P0 LEA R0, R3, R0, 0x18 ;  /* 0x0000000003008211 */ /* 0x002fca00078ec0ff */
[----:B------:R2:W-:Y:S01]  /*22440*/  @!P0 STS.128 [R0+0x2a8d0], R16 ;  /* 0x02a8d01000008388 */ /* 0x0005e20000000c00 */
[----:B------:R-:W-:Y:S06]  /*22450*/  BAR.ARV 0x5, 0x180 ;  /* 0x0146000000007b1d */ /* 0x000fec0000002000 */
.L_x_1946:
[----:B--2---:R-:W-:Y:S01]  /*22460*/  IMAD.MOV.U32 R0, RZ, RZ, 0x1 ;  /* 0x00000001ff007424 */ /* 0x004fe200078e00ff */
[----:B------:R2:W-:Y:S01]  /*22470*/  STL [R1+0x8], RZ ;  /* 0x000008ff01007387 */ /* 0x0005e20000100800 */
[----:B------:R-:W-:Y:S02]  /*22480*/  ULDC UR4, c[0x0][0xc3c] ;  /* 0x00030f0000047ab9 */ /* 0x000fe40000000800 */
[----:B-1----:R-:W-:Y:S01]  /*22490*/  ISETP.GE.AND P0, PT, R19, UR4, PT ;  /* 0x0000000413007c0c */ /* 0x002fe2000bf06270 */
[----:B------:R2:W-:Y:S04]  /*224a0*/  STL [R1+0x18], R0 ;  /* 0x0000180001007387 */ /* 0x0005e80000100800 */
[----:B------:R2:W-:Y:S08]  /*224b0*/  STL [R1+0x48], RZ ;  /* 0x000048ff01007387 */ /* 0x0005f00000100800 */
[----:B--2---:R-:W-:Y:S05]  /*224c0*/  @P0 BRA `(.L_x_1954) ;  /* 0x0000007400280947 */ /* 0x004fea0003800000 */
[----:B------:R-:W2:Y:S01]  /*224d0*/  LDL.LU R5, [R1+0x4] ;  /* 0x0000040001057983 */ /* 0x000ea20000300800 */
[C---:B------:R-:W-:Y:S01]  /*224e0*/  IMAD.SHL.U32 R0, R4.reuse, 0x8, RZ ;  /* 0x0000000804007824 */ /* 0x040fe200078e00ff */
[----:B------:R-:W1:Y:S01]  /*224f0*/  S2UR UR5, SR_CgaCtaId ;  /* 0x00000000000579c3 */ /* 0x000e620000008800 */
[----:B------:R-:W-:Y:S01]  /*22500*/  LOP3.LUT R7, R4, 0x7f, RZ, 0xc0, !PT ;  /* 0x0000007f04077812 */ /* 0x000fe200078ec0ff */
[----:B------:R-:W-:Y:S01]  /*22510*/  UMOV UR4, 0x400 ;  /* 0x0000040000047882 */ /* 0x000fe20000000000 */
[----:B------:R-:W-:Y:S01]  /*22520*/  BSSY B8, `(.L_x_1954) ;  /* 0x0000744000087945 */ /* 0x000fe20003800000 */
[C---:B------:R-:W-:Y:S01]  /*22530*/  LOP3.LUT R3, R0.reuse, 0x1f8, RZ, 0xc0, !PT ;  /* 0x000001f800037812 */ /* 0x040fe200078ec0ff */
[----:B------:R-:W-:Y:S01]  /*22540*/  ULDC.64 UR38, c[0x0][0x198] ;  /* 0x0000660000267ab9 */ /* 0x000fe20000000a00 */
[C---:B------:R-:W-:Y:S01]  /*22550*/  ISETP.NE.AND P1, PT, R7.reuse, RZ, PT ;  /* 0x000000ff0700720c */ /* 0x040fe20003f25270 */
[----:B0-----:R-:W-:Y:S01]  /*22560*/  IMAD.SHL.U32 R2, R7, 0x8, RZ ;  /* 0x0000000807027824 */ /* 0x001fe200078e00ff */
[----:B------:R-:W-:Y:S01]  /*22570*/  LOP3.LUT R3, R3, 0x38, R4, 0x78, !PT ;  /* 0x0000003803037812 */ /* 0x000fe200078e7804 */
[----:B------:R-:W-:Y:S01]  /*22580*/  ULOP3.LUT UR37, UR60, 0x2, URZ, 0xfc, !UPT ;  /* 0x000000023c257892 */ /* 0x000fe2000f8efc3f */
[----:B------:R-:W-:Y:S01]  /*22590*/  LOP3.LUT R0, R0, 0x38, RZ, 0xc0, !PT ;  /* 0x0000003800007812 */ /* 0x000fe200078ec0ff */
[----:B------:R-:W-:Y:S01]  /*225a0*/  ULDC UR36, c[0x0][0xc] ;  /* 0x0000030000247ab9 */ /* 0x000fe20000000800 */
[----:B------:R-:W-:-:S02]  /*225b0*/  LOP3.LUT R2, R3, 0x200, R2, 0xf8, !PT ;  /* 0x0000020003027812 */ /* 0x000fc400078ef802 */
[C---:B------:R-:W-:Y:S01]  /*225c0*/  LOP3.LUT P0, R3, R4.reuse, 0x1f, RZ, 0xc0, !PT ;  /* 0x0000001f04037812 */ /* 0x040fe2000780c0ff */
[----:B------:R-:W-:Y:S01]  /*225d0*/  IMAD.SHL.U32 R4, R4, 0x10, RZ ;  /* 0x0000001004047824 */ /* 0x000fe200078e00ff */
[----:B------:R-:W-:-:S03]  /*225e0*/  SHF.R.U32.HI R6, RZ, 0x3, R7 ;  /* 0x00000003ff067819 */ /* 0x000fc60000011607 */
[----:B------:R0:W-:Y:S01]  /*225f0*/  STL [R1+0x28], R3 ;  /* 0x0000280301007387 */ /* 0x0001e20000100800 */
[----:B------:R-:W-:Y:S01]  /*22600*/  LOP3.LUT R4, R6, 0x70, R4, 0xf8, !PT ;  /* 0x0000007006047812 */ /* 0x000fe200078ef804 */
[----:B-1----:R-:W-:-:S06]  /*22610*/  ULEA UR4, UR5, UR4, 0x18 ;  /* 0x0000000405047291 */ /* 0x002fcc000f8ec03f */
[----:B0-----:R-:W-:-:S05]  /*22620*/  MOV R3, UR4 ;  /* 0x0000000400037c02 */ /* 0x001fca0008000f00 */
[----:B------:R-:W-:Y:S01]  /*22630*/  IMAD R2, R2, 0x2, R3 ;  /* 0x0000000202027824 */ /* 0x000fe200078e0203 */
[----:B------:R0:W-:Y:S04]  /*22640*/  STL [R1], R3 ;  /* 0x0000000301007387 */ /* 0x0001e80000100800 */
[----:B------:R1:W-:Y:S04]  /*22650*/  STL [R1+0x2c], R2 ;  /* 0x00002c0201007387 */ /* 0x0003e80000100800 */
[----:B------:R-:W-:Y:S01]  /*22660*/  STL [R1+0x48], RZ ;  /* 0x000048ff01007387 */ /* 0x000fe20000100800 */
[----:B0-----:R-:W-:-:S02]  /*22670*/  IMAD.MOV.U32 R3, RZ, RZ, 0x1 ;  /* 0x00000001ff037424 */ /* 0x001fc400078e00ff */
[----:B-1----:R-:W-:Y:S01]  /*22680*/  IMAD.MOV.U32 R2, RZ, RZ, 0x1 ;  /* 0x00000001ff027424 */ /* 0x002fe200078e00ff */
[----:B--2---:R-:W-:-:S04]  /*22690*/  LOP3.LUT R5, R5, 0xfffffffd, RZ, 0xc0, !PT ;  /* 0xfffffffd05057812 */ /* 0x004fc800078ec0ff */
[----:B------:R-:W-:-:S04]  /*226a0*/  @P1 LOP3.LUT R5, R5, 0x2, RZ, 0xfc, !PT ;  /* 0x0000000205051812 */ /* 0x000fc800078efcff */
[----:B------:R-:W-:-:S04]  /*226b0*/  LOP3.LUT R5, R5, 0xfffffffe, RZ, 0xc0, !PT ;  /* 0xfffffffe05057812 */ /* 0x000fc800078ec0ff */
[----:B------:R-:W-:Y:S02]  /*226c0*/  @P0 LOP3.LUT R5, R5, 0x1, RZ, 0xfc, !PT ;  /* 0x0000000105050812 */ /* 0x000fe400078efcff */
[----:B------:R-:W-:Y:S02]  /*226d0*/  ISETP.NE.OR P0, PT, R7, RZ, !P0 ;  /* 0x000000ff0700720c */ /* 0x000fe40004705670 */
[----:B------:R-:W-:-:S11]  /*226e0*/  LOP3.LUT R5, R5, 0xfffffff7, RZ, 0xc0, !PT ;  /* 0xfffffff705057812 */ /* 0x000fd600078ec0ff */
[----:B------:R-:W-:-:S05]  /*226f0*/  @P0 LOP3.LUT R5, R5, 0x8, RZ, 0xfc, !PT ;  /* 0x0000000805050812 */ /* 0x000fca00078efcff */
[----:B------:R-:W-:Y:S04]  /*22700*/  STL [R1+0x4], R5 ;  /* 0x0000040501007387 */ /* 0x000fe80000100800 */
[----:B------:R0:W-:Y:S04]  /*22710*/  STL [R1+0x20], R2 ;  /* 0x0000200201007387 */ /* 0x0001e80000100800 */
[----:B------:R1:W-:Y:S04]  /*22720*/  STL [R1+0xc], RZ ;  /* 0x00000cff01007387 */ /* 0x0003e80000100800 */
[----:B------:R1:W-:Y:S01]  /*22730*/  STL [R1+0x8], RZ ;  /* 0x000008ff01007387 */ /* 0x0003e20000100800 */
[----:B0-----:R-:W-:-:S03]  /*22740*/  LOP3.LUT R2, R0, 0x40, RZ, 0xfc, !PT ;  /* 0x0000004000027812 */ /* 0x001fc600078efcff */
[----:B------:R1:W-:Y:S01]  /*22750*/  STL [R1+0x18], R3 ;  /* 0x0000180301007387 */ /* 0x0003e20000100800 */
[----:B------:R-:W-:-:S07]  /*22760*/  LOP3.LUT R0, R0, 0x80, RZ, 0xfc, !PT ;  /* 0x0000008000007812 */ /* 0x000fce00078efcff */
.L_x_2114:
[----:B0-----:R-:W0:Y:S01]  /*22770*/  LDC.64 R12, c[0x0][0xa00] ;  /* 0x00028000ff0c7b82 */ /* 0x001e220000000a00 */
[----:B------:R-:W-:Y:S05]  /*22780*/  YIELD ;  /* 0x0000000000007946 */ /* 0x000fea0003800000 */
[----:B------:R-:W-:Y:S01]  /*22790*/  ULDC.64 UR4, c[0x0][0xa28] ;  /* 0x00028a0000047ab9 */ /* 0x000fe20000000a00 */
[----:B------:R-:W-:Y:S02]  /*227a0*/  CS2R R6, SRZ ;  /* 0x0000000000067805 */ /* 0x000fe4000001ff00 */
[----:B------:R-:W-:Y:S01]  /*227b0*/  ISETP.NE.U32.AND P0, PT, RZ, UR4, PT ;  /* 0x00000004ff007c0c */ /* 0x000fe2000bf05070 */
[----:B------:R-:W-:Y:S01]  /*227c0*/  ULDC.64 UR10, c[0x0][0x208] ;  /* 0x00008200000a7ab9 */ /* 0x000fe20000000a00 */
[----:B------:R-:W-:Y:S01]  /*227d0*/  ULDC.64 UR8, c[0x0][0xa18] ;  /* 0x0002860000087ab9 */ /* 0x000fe20000000a00 */
[----:B--2---:R-:W2:Y:S01]  /*227e0*/  LDC.64 R4, c[0x0][0xa08] ;  /* 0x00028200ff047b82 */ /* 0x004ea20000000a00 */
[----:B------:R-:W-:Y:S01]  /*227f0*/  ISETP.NE.AND.EX P0, PT, RZ, UR5, PT, P0 ;  /* 0x00000005ff007c0c */ /* 0x000fe2000bf05300 */
[----:B------:R-:W-:Y:S01]  /*22800*/  ULDC.64 UR4, c[0x0][0xa00] ;  /* 0x0002800000047ab9 */ /* 0x000fe20000000a00 */
[----:B------:R-:W-:Y:S01]  /*22810*/  ULDC.64 UR6, c[0x0][0xa08] ;  /* 0x0002820000067ab9 */ /* 0x000fe20000000a00 */
[----:B------:R-:W-:-:S04]  /*22820*/  ISETP.NE.U32.AND P1, PT, RZ, UR4, PT ;  /* 0x00000004ff007c0c */ /* 0x000fc8000bf25070 */
[----:B------:R-:W-:Y:S01]  /*22830*/  ISETP.NE.AND.EX P1, PT, RZ, UR5, PT, P1 ;  /* 0x00000005ff007c0c */ /* 0x000fe2000bf25310 */
[----:B------:R-:W-:Y:S01]  /*22840*/  ULDC.64 UR4, c[0x0][0xa10] ;  /* 0x0002840000047ab9 */ /* 0x000fe20000000a00 */
[----:B0-----:R-:W-:Y:S01]  /*22850*/  IMAD.WIDE R12, R19, 0x4, R12 ;  /* 0x00000004130c7825 */ /* 0x001fe200078e020c */
[----:B------:R-:W-:-:S03]  /*22860*/  ISETP.NE.U32.AND P3, PT, RZ, UR8, PT ;  /* 0x00000008ff007c0c */ /* 0x000fc6000bf65070 */
[----:B-1----:R-:W0:Y:S07]  /*22870*/  @P0 LDC.64 R2, c[0x0][0xa28] ;  /* 0x00028a00ff020b82 */ /* 0x002e2e0000000a00 */
[----:B------:R-:W3:Y:S01]  /*22880*/  @P1 LDG.E R7, desc[UR10][R12.64] ;  /* 0x0000000a0c071981 */ /* 0x000ee2000c1e1900 */
[----:B------:R-:W-:-:S13]  /*22890*/  ISETP.NE.AND.EX P3, PT, RZ, UR9, PT, P3 ;  /* 0x00000009ff007c0c */ /* 0x000fda000bf65330 */
[----:B------:R-:W1:Y:S01]  /*228a0*/  @P3 LDC.64 R10, c[0x0][0xa18] ;  /* 0x00028600ff0a3b82 */ /* 0x000e620000000a00 */
[----:B0-----:R-:W-:-:S05]  /*228b0*/  @P0 IMAD.WIDE R2, R19, 0x4, R2 ;  /* 0x0000000413020825 */ /* 0x001fca00078e0202 */
[----:B-----5:R0:W5:Y:S01]  /*228c0*/  @P0 LDG.E R6, desc[UR10][R2.64] ;  /* 0x0000000a02060981 */ /* 0x020162000c1e1900 */
[----:B------:R-:W-:Y:S01]  /*228d0*/  ISETP.NE.U32.AND P0, PT, RZ, UR4, PT ;  /* 0x00000004ff007c0c */ /* 0x000fe2000bf05070 */
[----:B------:R-:W-:Y:S01]  /*228e0*/  ULDC UR4, c[0x0][0x288] ;  /* 0x0000a20000047ab9 */ /* 0x000fe20000000800 */
[----:B------:R-:W-:Y:S01]  /*228f0*/  ISETP.NE.U32.AND P2, PT, RZ, UR6, PT ;  /* 0x00000006ff007c0c */ /* 0x000fe2000bf45070 */
[----:B------:R-:W-:Y:S01]  /*22900*/  IMAD.MOV.U32 R8, RZ, RZ, RZ ;  /* 0x000000ffff087224 */ /* 0x000fe200078e00ff */
[----:B------:R-:W-:Y:S01]  /*22910*/  ISETP.NE.AND.EX P0, PT, RZ, UR5, PT, P0 ;  /* 0x00000005ff007c0c */ /* 0x000fe2000bf05300 */
[C---:B--2---:R-:W-:Y:S01]  /*22920*/  IMAD.WIDE R4, R19.reuse, 0x4, R4 ;  /* 0x0000000413047825 */ /* 0x044fe200078e0204 */
[----:B------:R-:W-:Y:S02]  /*22930*/  ISETP.NE.AND.EX P2, PT, RZ, UR7, PT, P2 ;  /* 0x00000007ff007c0c */ /* 0x000fe4000bf45320 */
[----:B------:R-:W-:Y:S01]  /*22940*/  MOV R0, RZ ;  /* 0x000000ff00007202 */ /* 0x000fe20000000f00 */
[----:B0-----:R-:W0:Y:S01]  /*22950*/  LDC.64 R2, c[0x0][0xa10] ;  /* 0x00028400ff027b82 */ /* 0x001e220000000a00 */
[----:B-1----:R-:W-:-:S09]  /*22960*/  @P3 IMAD.WIDE R10, R19, 0x4, R10 ;  /* 0x00000004130a3825 */ /* 0x002fd200078e020a */
[----:B------:R-:W5:Y:S01]  /*22970*/  @P2 LDG.E R8, desc[UR10][R4.64] ;  /* 0x0000000a04082981 */ /* 0x000f62000c1e1900 */
[----:B0-----:R-:W-:-:S05]  /*22980*/  IMAD.WIDE R2, R19, 0x4, R2 ;  /* 0x0000000413027825 */ /* 0x001fca00078e0202 */
[----:B------:R-:W5:Y:S04]  /*22990*/  @P0 LDG.E R0, desc[UR10][R2.64] ;  /* 0x0000000a02000981 */ /* 0x000f68000c1e1900 */
[----:B---3--:R0:W-:Y:S02]  /*229a0*/  STL [R1+0x40], R7 ;  /* 0x0000400701007387 */ /* 0x0081e40000100800 */
        /* <DEDUP_REMOVED lines=11> */
[----:B--2---:R0:W-:Y:S01]  /*22a60*/  STL [R1+0x3c], R7 ;  /* 0x00003c0701007387 */ /* 0x0041e20000100800 */
[----:B------:R-:W-:Y:S02]  /*22a70*/  IMAD.MOV.U32 R11, RZ, RZ, R7 ;  /* 0x000000ffff0b7224 */ /* 0x000fe400078e0007 */
[----:B0-----:R-:W-:Y:S01]  /*22a80*/  IMAD.U32 R7, RZ, RZ, UR4 ;  /* 0x00000004ff077e24 */ /* 0x001fe2000f8e00ff */
[----:B----4-:R-:W-:Y:S06]  /*22a90*/  @P3 BRA `(.L_x_1955) ;  /* 0x0000000000183947 */ /* 0x010fec0003800000 */
[----:B------:R-:W-:Y:S05]  /*22aa0*/  @!P1 BRA `(.L_x_1955) ;  /* 0x0000000000149947 */ /* 0x000fea0003800000 */
[----:B------:R-:W-:Y:S02]  /*22ab0*/  ULDC.64 UR4, c[0x0][0x208] ;  /* 0x0000820000047ab9 */ /* 0x000fe40000000a00 */
[----:B------:R-:W2:Y:S04]  /*22ac0*/  LDG.E R9, desc[UR4][R12.64] ;  /* 0x000000040c097981 */ /* 0x000ea8000c1e1900 */
[----:B------:R-:W2:Y:S02]  /*22ad0*/  LDG.E R12, desc[UR4][R12.64+0x4] ;  /* 0x000004040c0c7981 */ /* 0x000ea4000c1e1900 */
[----:B--2---:R-:W-:-:S05]  /*22ae0*/  IADD3 R11, -R9, R12, RZ ;  /* 0x0000000c090b7210 */ /* 0x004fca0007ffe1ff */
[----:B------:R0:W-:Y:S02]  /*22af0*/  STL [R1+0x3c], R11 ;  /* 0x00003c0b01007387 */ /* 0x0001e40000100800 */
.L_x_1955:
[----:B-----5:R-:W-:Y:S01]  /*22b00*/  IMAD.IADD R8, R8, 0x1, R6 ;  /* 0x0000000108087824 */ /* 0x020fe200078e0206 */
[----:B------:R-:W-:Y:S02]  /*22b10*/  ULDC.64 UR4, c[0x0][0xa20] ;  /* 0x0002880000047ab9 */ /* 0x000fe40000000a00 */
[----:B------:R-:W-:Y:S02]  /*22b20*/  ISETP.NE.U32.AND P1, PT, RZ, UR4, PT ;  /* 0x00000004ff007c0c */ /* 0x000fe4000bf25070 */
[----:B------:R1:W-:Y:S02]  /*22b30*/  STL [R1+0x1c], R8 ;  /* 0x00001c0801007387 */ /* 0x0003e40000100800 */
[----:B------:R-:W-:-:S13]  /*22b40*/  ISETP.NE.AND.EX P1, PT, RZ, UR5, PT, P1 ;  /* 0x00000005ff007c0c */ /* 0x000fda000bf25310 */
[----:B-1----:R-:W-:Y:S05]  /*22b50*/  @!P1 BRA `(.L_x_1956) ;  /* 0x0000000000149947 */ /* 0x002fea0003800000 */
[----:B------:R-:W1:Y:S01]  /*22b60*/  LDC.64 R4, c[0x0][0xa20] ;  /* 0x00028800ff047b82 */ /* 0x000e620000000a00 */
[----:B------:R-:W-:Y:S01]  /*22b70*/  ULDC.64 UR4, c[0x0][0x208] ;  /* 0x0000820000047ab9 */ /* 0x000fe20000000a00 */
[----:B-1----:R-:W-:-:S05]  /*22b80*/  IMAD.WIDE R4, R19, 0x4, R4 ;  /* 0x0000000413047825 */ /* 0x002fca00078e0204 */
[----:B------:R1:W5:Y:S01]  /*22b90*/  LDG.E R7, desc[UR4][R4.64] ;  /* 0x0000000404077981 */ /* 0x000362000c1e1900 */
[----:B------:R-:W-:Y:S05]  /*22ba0*/  BRA `(.L_x_1957) ;  /* 0x0000000000147947 */ /* 0x000fea0003800000 */
.L_x_1956:
[----:B------:R-:W-:Y:S05]  /*22bb0*/  @!P2 BRA `(.L_x_1957) ;  /* 0x000000000010a947 */ /* 0x000fea0003800000 */
[----:B------:R-:W-:Y:S02]  /*22bc0*/  ULDC.64 UR4, c[0x0][0x208] ;  /* 0x0000820000047ab9 */ /* 0x000fe40000000a00 */
[----:B------:R-:W2:Y:S04]  /*22bd0*/  LDG.E R7, desc[UR4][R4.64] ;  /* 0x0000000404077981 */ /* 0x000ea8000c1e1900 */
[----:B------:R-:W2:Y:S02]  /*22be0*/  LDG.E R4, desc[UR4][R4.64+0x4] ;  /* 0x0000040404047981 */ /* 0x000ea4000c1e1900 */
[----:B--2---:R-:W-:-:S07]  /*22bf0*/  IMAD.IADD R7, R4, 0x1, -R7 ;  /* 0x0000000104077824 */ /* 0x004fce00078e0a07 */
.L_x_1957:
[----:B------:R-:W-:Y:S02]  /*22c00*/  ULDC.64 UR4, c[0x0][0x208] ;  /* 0x0000820000047ab9 */ /* 0x000fe40000000a00 */
[----:B-1----:R-:W2:Y:S04]  /*22c10*/  @P0 LDG.E R4, desc[UR4][R2.64] ;  /* 0x0000000402040981 */ /* 0x002ea8000c1e1900 */
[----:B------:R1:W2:Y:S01]  /*22c20*/  @P0 LDG.E R2, desc[UR4][R2.64+0x4] ;  /* 0x0000040402020981 */ /* 0x0002a2000c1e1900 */
[----:B------:R-:W-:Y:S01]  /*22c30*/  IMAD.SHL.U32 R12, R17, 0x80, RZ ;  /* 0x00000080110c7824 */ /* 0x000fe200078e00ff */
[----:B-----5:R-:W-:-:S03]  /*22c40*/  IADD3 R9, -R6, R7, RZ ;  /* 0x0000000706097210 */ /* 0x020fc60007ffe1ff */
[----:B------:R-:W-:Y:S01]  /*22c50*/  VIADD R7, R12, 0x7f ;  /* 0x0000007f0c077836 */ /* 0x000fe20000000000 */
[----:B------:R3:W-:Y:S01]  /*22c60*/  STL [R1+0x34], R12 ;  /* 0x0000340c01007387 */ /* 0x0007e20000100800 */
[----:B-1----:R-:W1:Y:S02]  /*22c70*/  LDC R3, c[0x0][0x448] ;  /* 0x00011200ff037b82 */ /* 0x002e640000000800 */
[----:B-1----:R-:W-:-:S13]  /*22c80*/  ISETP.NE.AND P1, PT, R3, 0x1, PT ;  /* 0x000000010300780c */ /* 0x002fda0003f25270 */
[----:B------:R-:W1:Y:S08]  /*22c90*/  @P1 LDC R3, c[0x0][0x44c] ;  /* 0x00011300ff031b82 */ /* 0x000e700000000800 */
[----:B------:R-:W4:Y:S01]  /*22ca0*/  @P1 LDC R5, c[0x0][0x450] ;  /* 0x00011400ff051b82 */ /* 0x000f220000000800 */
[----:B--2---:R-:W-:Y:S02]  /*22cb0*/  @P0 IMAD.IADD R10, R2, 0x1, -R4 ;  /* 0x00000001020a0824 */ /* 0x004fe400078e0a04 */
[----:B-1----:R-:W-:-:S04]  /*22cc0*/  @P1 IMAD.HI.U32 R2, R7, R3, RZ ;  /* 0x0000000307021227 */ /* 0x002fc800078e00ff */
[----:B------:R-:W-:Y:S01]  /*22cd0*/  IMAD.IADD R6, R9, 0x1, R10 ;  /* 0x0000000109067824 */ /* 0x000fe200078e020a */
[----:B----4-:R-:W-:-:S03]  /*22ce0*/  @P1 SHF.R.U32.HI R7, RZ, R5, R2 ;  /* 0x00000005ff071219 */ /* 0x010fc60000011602 */
[C---:B------:R-:W-:Y:S01]  /*22cf0*/  VIADD R2, R6.reuse, 0x5f ;  /* 0x0000005f06027836 */ /* 0x040fe20000000000 */
[----:B------:R-:W-:-:S03]  /*22d00*/  IADD3 R17, R6, 0x1, -R11 ;  /* 0x0000000106117810 */ /* 0x000fc60007ffe80b */
[----:B------:R-:W-:-:S04]  /*22d10*/  IMAD.HI R2, R2, 0x2aaaaaab, RZ ;  /* 0x2aaaaaab02027827 */ /* 0x000fc800078e02ff */
[----:B------:R-:W-:Y:S01]  /*22d20*/  IMAD.IADD R7, R17, 0x1, R7 ;  /* 0x0000000111077824 */ /* 0x000fe200078e0207 */
[----:B------:R-:W-:-:S04]  /*22d30*/  SHF.R.U32.HI R21, RZ, 0x1f, R2 ;  /* 0x0000001fff157819 */ /* 0x000fc80000011602 */
[----:B------:R-:W-:Y:S02]  /*22d40*/  LEA.HI.SX32 R21, R2, R21, 0x1c ;  /* 0x0000001502157211 */ /* 0x000fe400078fe2ff */
[----:B------:R-:W1:Y:S02]  /*22d50*/  LDC.64 R2, c[0x0][0x9e0] ;  /* 0x00027800ff027b82 */ /* 0x000e640000000a00 */
[----:B-1----:R-:W-:Y:S02]  /*22d60*/  ISETP.GE.AND P2, PT, R3, 0x1, PT ;  /* 0x000000010300780c */ /* 0x002fe40003f46270 */
[----:B------:R-:W-:-:S11]  /*22d70*/  IADD3 R8, R7, R2, RZ ;  /* 0x0000000207087210 */ /* 0x000fd60007ffe0ff */
[----:B---3--:R-:W-:Y:S05]  /*22d80*/  @!P2 BRA `(.L_x_1958) ;  /* 0x000000000048a947 */ /* 0x008fea0003800000 */
        /* <DEDUP_REMOVED lines=11> */
.L_x_1960:
[----:B------:R-:W-:-:S13]  /*22e40*/  ISETP.NE.AND P3, PT, R3, 0x1, PT ;  /* 0x000000010300780c */ /* 0x000fda0003f65270 */
[----:B------:R-:W1:Y:S02]  /*22e50*/  @P3 LDC.64 R4, c[0x0][0x9e8] ;  /* 0x00027a00ff043b82 */ /* 0x000e640000000a00 */
[----:B-1----:R-:W-:-:S05]  /*22e60*/  @P3 IMAD.HI.U32 R4, R2, R4, RZ ;  /* 0x0000000402043227 */ /* 0x002fca00078e00ff */
[----:B------:R-:W-:-:S07]  /*22e70*/  @P3 SHF.R.U32.HI R2, RZ, R5, R4 ;  /* 0x00000005ff023219 */ /* 0x000fce0000011604 */
.L_x_1961:
[----:B------:R-:W-:Y:S05]  /*22e80*/  BSYNC B0 ;  /* 0x0000000000007941 */ /* 0x000fea0003800000 */
.L_x_1959:
[----:B------:R-:W-:-:S05]  /*22e90*/  IMAD R2, R2, R3, R3 ;  /* 0x0000000302027224 */ /* 0x000fca00078e0203 */
[----:B------:R-:W-:-:S07]  /*22ea0*/  VIMNMX R8, R8, R2, PT ;  /* 0x0000000208087248 */ /* 0x000fce0003fe0100 */
.L_x_1958:
[----:B------:R-:W1:Y:S01]  /*22eb0*/  @P1 LDC R4, c[0x0][0x44c] ;  /* 0x00011300ff041b82 */ /* 0x000e620000000800 */
[----:B------:R-:W-:Y:S01]  /*22ec0*/  IMAD.MOV.U32 R2, RZ, RZ, R12 ;  /* 0x000000ffff027224 */ /* 0x000fe200078e000c */
[----:B------:R-:W-:Y:S01]  /*22ed0*/  ULDC UR4, c[0x0][0x9dc] ;  /* 0x0002770000047ab9 */ /* 0x000fe20000000800 */
[----:B------:R-:W-:-:S05]  /*22ee0*/  IMAD.IADD R20, R6, 0x1, -R11 ;  /* 0x0000000106147824 */ /* 0x000fca00078e0a0b */
[----:B------:R-:W2:Y:S01]  /*22ef0*/  @P1 LDC R5, c[0x0][0x450] ;  /* 0x00011400ff051b82 */ /* 0x000ea20000000800 */
[----:B-1----:R-:W-:-:S05]  /*22f00*/  @P1 IMAD.HI.U32 R4, R12, R4, RZ ;  /* 0x000000040c041227 */ /* 0x002fca00078e00ff */
[----:B--2---:R-:W-:-:S04]  /*22f10*/  @P1 SHF.R.U32.HI R2, RZ, R5, R4 ;  /* 0x00000005ff021219 */ /* 0x004fc80000011604 */
        /* <DEDUP_REMOVED lines=13> */
.L_x_1964:
[----:B------:R-:W-:-:S13]  /*22ff0*/  ISETP.NE.AND P1, PT, R3, 0x1, PT ;  /* 0x000000010300780c */ /* 0x000fda0003f25270 */
[----:B------:R-:W1:Y:S02]  /*23000*/  @P1 LDC.64 R4, c[0x0][0x9e8] ;  /* 0x00027a00ff041b82 */ /* 0x000e640000000a00 */
[----:B-1----:R-:W-:-:S05]  /*23010*/  @P1 IMAD.HI.U32 R4, R2, R4, RZ ;  /* 0x0000000402041227 */ /* 0x002fca00078e00ff */
[----:B------:R-:W-:-:S07]  /*23020*/  @P1 SHF.R.U32.HI R2, RZ, R5, R4 ;  /* 0x00000005ff021219 */ /* 0x000fce0000011604 */
.L_x_1965:
[----:B------:R-:W-:Y:S05]  /*23030*/  BSYNC B0 ;  /* 0x0000000000007941 */ /* 0x000fea0003800000 */
.L_x_1963:
[----:B------:R-:W-:-:S05]  /*23040*/  IMAD R2, R2, R3, RZ ;  /* 0x0000000302027224 */ /* 0x000fca00078e02ff */
[----:B------:R-:W-:-:S07]  /*23050*/  VIMNMX R6, R6, R2, !PT ;  /* 0x0000000206067248 */ /* 0x000fce0007fe0100 */
.L_x_1962:
[----:B------:R-:W-:Y:S01]  /*23060*/  VIADD R8, R8, 0x5f ;  /* 0x0000005f08087836 */ /* 0x000fe20000000000 */
[----:B------:R-:W-:Y:S01]  /*23070*/  BSSY B0, `(.L_x_1966) ;  /* 0x000014d000007945 */ /* 0x000fe20003800000 */
[----:B------:R-:W-:Y:S01]  /*23080*/  IMAD.HI R6, R6, 0x2aaaaaab, RZ ;  /* 0x2aaaaaab06067827 */ /* 0x000fe200078e02ff */
[----:B------:R-:W-:-:S03]  /*23090*/  PLOP3.LUT P5, PT, PT, PT, PT, 0x80, 0x0 ;  /* 0x000000000000781c */ /* 0x000fc60003faf070 */
        /* <DEDUP_REMOVED lines=18> */
[----:B------:R-:W-:-:S04]  /*231c0*/  @P1 LEA.HI.SX32 R4, R2, R5, 0x1c ;  /* 0x0000000502041211 */ /* 0x000fc800078fe2ff */
[----:B------:R-:W-:-:S13]  /*231d0*/  ISETP.GT.AND P1, PT, R4, R3, PT ;  /* 0x000000030400720c */ /* 0x000fda0003f24270 */
[----:B------:R-:W-:Y:S05]  /*231e0*/  @!P1 BRA `(.L_x_1967) ;  /* 0x0000001000d49947 */ /* 0x000fea0003800000 */
[----:B------:R-:W-:Y:S01]  /*231f0*/  UMOV UR4, 0xffffffff ;  /* 0xffffffff00047882 */ /* 0x000fe20000000000 */
[----:B------:R-:W-:Y:S02]  /*23200*/  SEL R2, R19, RZ, !P0 ;  /* 0x000000ff13027207 */ /* 0x000fe40004000000 */
[----:B------:R-:W-:Y:S05]  /*23210*/  BRA.DIV UR4, `(.L_x_1968) ;  /* 0x0000007604b07947 */ /* 0x000fea000b800000 */
[----:B------:R-:W1:Y:S02]  /*23220*/  S2R R5, SR_TID.X ;  /* 0x0000000000057919 */ /* 0x000e640000002100 */
[----:B-1----:R-:W-:-:S04]  /*23230*/  SHF.R.U32.HI R5, RZ, 0x5, R5 ;  /* 0x00000005ff057819 */ /* 0x002fc80000011605 */
[----:B------:R-:W-:-:S05]  /*23240*/  LOP3.LUT R5, R5, 0x3, RZ, 0xc0, !PT ;  /* 0x0000000305057812 */ /* 0x000fca00078ec0ff */
[----:B------:R1:W2:Y:S02]  /*23250*/  SHFL.IDX PT, R14, R5, RZ, 0x1f ;  /* 0x00001fff050e7589 */ /* 0x0002a400000e0000 */
.L_x_2157:
[----:B--2---:R-:W-:Y:S02]  /*23260*/  ISETP.NE.AND P0, PT, R14, RZ, PT ;  /* 0x000000ff0e00720c */ /* 0x004fe40003f05270 */
[----:B------:R-:W-:-:S11]  /*23270*/  PLOP3.LUT P2, PT, PT, PT, PT, 0x8, 0x0 ;  /* 0x000000000000781c */ /* 0x000fd60003f4e170 */
[----:B------:R-:W-:Y:S05]  /*23280*/  @P0 BRA `(.L_x_1969) ;  /* 0x00000000000c0947 */ /* 0x000fea0003800000 */
[----:B------:R-:W-:-:S03]  /*23290*/  UMOV UR4, 0xffffffff ;  /* 0xffffffff00047882 */ /* 0x000fc60000000000 */
[----:B------:R-:W-:Y:S05]  /*232a0*/  BRA.DIV UR4, `(.L_x_1970) ;  /* 0x0000007604c07947 */ /* 0x000fea000b800000 */
[----:B------:R-:W-:-:S13]  /*232b0*/  ELECT P2, URZ, PT ;  /* 0x00000000003f782f */ /* 0x000fda0003840000 */
.L_x_1969:
[----:B-1----:R-:W2:Y:S04]  /*232c0*/  LDL R5, [R1+0x48] ;  /* 0x0000480001057983 */ /* 0x002ea80000100800 */
[----:B------:R-:W3:Y:S01]  /*232d0*/  LDL R7, [R1] ;  /* 0x0000000001077983 */ /* 0x000ee20000100800 */
[----:B------:R-:W-:Y:S01]  /*232e0*/  BSSY B1, `(.L_x_1971) ;  /* 0x0000008000017945 */ /* 0x000fe20003800000 */
[----:B--2---:R-:W-:-:S04]  /*232f0*/  IADD3 R5, R5, 0x1, RZ ;  /* 0x0000000105057810 */ /* 0x004fc80007ffe0ff */
[----:B------:R-:W-:-:S04]  /*23300*/  LEA.HI R6, R5, R5, RZ, 0x1 ;  /* 0x0000000505067211 */ /* 0x000fc800078f08ff */
[----:B------:R-:W-:-:S05]  /*23310*/  LOP3.LUT R6, R6, 0xfffffffe, RZ, 0xc0, !PT ;  /* 0xfffffffe06067812 */ /* 0x000fca00078ec0ff */
[----:B------:R-:W-:-:S05]  /*23320*/  IMAD.IADD R5, R5, 0x1, -R6 ;  /* 0x0000000105057824 */ /* 0x000fca00078e0a06 */
[----:B------:R-:W-:-:S04]  /*23330*/  SHF.L.U32 R5, R5, 0x1f, RZ ;  /* 0x0000001f05057819 */ /* 0x000fc800000006ff */
[----:B---3--:R-:W1:Y:S02]  /*23340*/  SYNCS.PHASECHK.TRANS64.TRYWAIT P0, [R7+URZ+0x2a820], R5 ;  /* 0x02a82005070075a7 */ /* 0x008e64000800017f */
[----:B-1----:R-:W-:Y:S05]  /*23350*/  @!P0 BRA `(.L_x_1972) ;  /* 0x0000007400b88947 */ /* 0x002fea0003800000 */
.L_x_2160:
[----:B------:R-:W-:Y:S05]  /*23360*/  BSYNC B1 ;  /* 0x0000000000017941 */ /* 0x000fea0003800000 */
.L_x_1971:
[----:B------:R-:W-:Y:S04]  /*23370*/  BSSY B1, `(.L_x_1973) ;  /* 0x0000081000017945 */ /* 0x000fe80003800000 */
[----:B------:R-:W-:Y:S05]  /*23380*/  @!P2 BRA `(.L_x_1974) ;  /* 0x0000000400fca947 */ /* 0x000fea0003800000 */
[----:B------:R-:W2:Y:S04]  /*23390*/  LDL R9, [R1] ;  /* 0x0000000001097983 */ /* 0x000ea80000100800 */
[----:B------:R-:W2:Y:S04]  /*233a0*/  LDL R7, [R1+0xc] ;  /* 0x00000c0001077983 */ /* 0x000ea80000100800 */
[----:B------:R-:W3:Y:S01]  /*233b0*/  LDL R8, [R1+0x20] ;  /* 0x0000200001087983 */ /* 0x000ee20000100800 */
[----:B------:R-:W-:Y:S01]  /*233c0*/  BSSY B2, `(.L_x_1975) ;  /* 0x0000008000027945 */ /* 0x000fe20003800000 */
[----:B-1----:R-:W1:Y:S02]  /*233d0*/  S2R R6, SR_TID.X ;  /* 0x0000000000067919 */ /* 0x002e640000002100 */
[----:B-1----:R-:W-:-:S04]  /*233e0*/  LOP3.LUT R6, R6, 0x7f, RZ, 0xc0, !PT ;  /* 0x0000007f06067812 */ /* 0x002fc800078ec0ff */
[----:B------:R-:W-:Y:S01]  /*233f0*/  ISETP.NE.AND P4, PT, R6, RZ, PT ;  /* 0x000000ff0600720c */ /* 0x000fe20003f85270 */
[----:B--2---:R-:W-:Y:S01]  /*23400*/  IMAD R7, R7, 0x8, R9 ;  /* 0x0000000807077824 */ /* 0x004fe200078e0209 */
[----:B---3--:R-:W-:-:S04]  /*23410*/  SHF.L.U32 R10, R8, 0x1f, RZ ;  /* 0x0000001f080a7819 */ /* 0x008fc800000006ff */
[----:B------:R-:W1:Y:S02]  /*23420*/  SYNCS.PHASECHK.TRANS64.TRYWAIT P0, [R7+URZ+0x2a8a0], R10 ;  /* 0x02a8a00a070075a7 */ /* 0x000e64000800017f */
[----:B-1----:R-:W-:Y:S05]  /*23430*/  @!P0 BRA `(.L_x_1976) ;  /* 0x0000007400988947 */ /* 0x002fea0003800000 */
.L_x_2161:
[----:B------:R-:W-:Y:S05]  /*23440*/  BSYNC B2 ;  /* 0x0000000000027941 */ /* 0x000fea0003800000 */
.L_x_1975:
        /* <DEDUP_REMOVED lines=8> */
.L_x_1978:
[----:B------:R-:W-:Y:S05]  /*234d0*/  BSYNC B2 ;  /* 0x0000000000027941 */ /* 0x000fea0003800000 */
.L_x_1977:
[----:B------:R-:W3:Y:S04]  /*234e0*/  LDL R8, [R1] ;  /* 0x0000000001087983 */ /* 0x000ee80000100800 */
[----:B--2---:R-:W3:Y:S01]  /*234f0*/  LDL R5, [R1+0xc] ;  /* 0x00000c0001057983 */ /* 0x004ee20000100800 */
[----:B------:R-:W-:Y:S01]  /*23500*/  IMAD.MOV.U32 R12, RZ, RZ, RZ ;  /* 0x000000ffff0c7224 */ /* 0x000fe200078e00ff */
[----:B------:R-:W-:Y:S01]  /*23510*/  UIADD3 UR4, UP0, UR38, 0x570, URZ ;  /* 0x0000057026047890 */ /* 0x000fe2000ff1e03f */
[----:B------:R-:W-:Y:S01]  /*23520*/  IMAD R6, R4, 0x60, R0 ;  /* 0x0000006004067824 */ /* 0x000fe200078e0200 */
[----:B------:R-:W-:Y:S01]  /*23530*/  PLOP3.LUT P0, PT, PT, PT, PT, 0x80, 0x0 ;  /* 0x000000000000781c */ /* 0x000fe20003f0f070 */
[----:B------:R-:W-:Y:S01]  /*23540*/  UMOV UR6, 0x0 ;  /* 0x0000000000067882 */ /* 0x000fe20000000000 */
[----:B------:R-:W-:Y:S01]  /*23550*/  R2UR UR10, R12 ;  /* 0x000000000c0a72ca */ /* 0x000fe200000e0000 */
[----:B------:R-:W-:Y:S01]  /*23560*/  UIADD3.X UR5, URZ, UR39, URZ, UP0, !UPT ;  /* 0x000000273f057290 */ /* 0x000fe200087fe43f */
[----:B------:R-:W-:Y:S01]  /*23570*/  IADD3 R6, R6, -0x60, RZ ;  /* 0xffffffa006067810 */ /* 0x000fe20007ffe0ff */
[----:B------:R-:W-:Y:S01]  /*23580*/  UMOV UR7, 0x12f00000 ;  /* 0x12f0000000077882 */ /* 0x000fe20000000000 */
[----:B---3--:R-:W-:-:S02]  /*23590*/  IMAD R9, R5, 0x9000, R8 ;  /* 0x0000900005097824 */ /* 0x008fc400078e0208 */
[----:B------:R-:W-:Y:S02]  /*235a0*/  VIADD R5, R7, 0x2a890 ;  /* 0x0002a89007057836 */ /* 0x000fe40000000000 */
[----:B------:R-:W-:-:S07]  /*235b0*/  VIADD R8, R9, 0x18400 ;  /* 0x0001840009087836 */ /* 0x000fce0000000000 */
.L_x_1979:
        /* <DEDUP_REMOVED lines=16> */
.L_x_1980:
        /* <DEDUP_REMOVED lines=15> */
.L_x_1981:
        /* <DEDUP_REMOVED lines=10> */
[----:B------:R-:W2:Y:S01]  /*23850*/  SYNCS.PHASECHK.TRANS64.TRYWAIT P0, [R7+URZ+0x2a8c0], R10 ;  /* 0x02a8c00a070075a7 */ /* 0x000ea2000800017f */
[----:B------:R-:W-:Y:S04]  /*23860*/  BSSY B2, `(.L_x_1982) ;  /* 0x0000002000027945 */ /* 0x000fe80003800000 */
[----:B--2---:R-:W-:Y:S05]  /*23870*/  @!P0 BRA `(.L_x_1983) ;  /* 0x00000070009c8947 */ /* 0x004fea0003800000 */
.L_x_2162:
[----:B------:R-:W-:Y:S05]  /*23880*/  BSYNC B2 ;  /* 0x0000000000027941 */ /* 0x000fea0003800000 */
.L_x_1982:
[----:B------:R-:W-:Y:S01]  /*23890*/  BSSY B2, `(.L_x_1984) ;  /* 0x000000a000027945 */ /* 0x000fe20003800000 */
[----:B-12---:R-:W-:Y:S02]  /*238a0*/  IMAD.MOV.U32 R10, RZ, RZ, 0x0 ;  /* 0x00000000ff0a7424 */ /* 0x006fe400078e00ff */
[----:B0-----:R-:W-:Y:S01]  /*238b0*/  IMAD.MOV.U32 R11, RZ, RZ, 0x12f00000 ;  /* 0x12f00000ff0b7424 */ /* 0x001fe200078e00ff */
[----:B------:R-:W-:Y:S06]  /*238c0*/  @P4 BRA `(.L_x_1985) ;  /* 0x0000000000184947 */ /* 0x000fec0003800000 */
[----:B------:R-:W2:Y:S02]  /*238d0*/  LDL R5, [R1+0x4] ;  /* 0x0000040001057983 */ /* 0x000ea40000100800 */
[----:B--2---:R-:W-:Y:S01]  /*238e0*/  LOP3.LUT P0, RZ, R5, 0x1, RZ, 0xc0, !PT ;  /* 0x0000000105ff7812 */ /* 0x004fe2000780c0ff */
[----:B------:R-:W-:-:S04]  /*238f0*/  IMAD.MOV.U32 R5, RZ, RZ, 0x6000 ;  /* 0x00006000ff057424 */ /* 0x000fc800078e00ff */
[----:B------:R0:W-:Y:S08]  /*23900*/  SYNCS.ARRIVE.TRANS64 RZ, [R7+URZ+0x2a8b0], R5 ;  /* 0x02a8b00507ff79a7 */ /* 0x0001f0000800003f */
[----:B------:R-:W-:Y:S05]  /*23910*/  @!P0 BRA `(.L_x_1985) ;  /* 0x0000000000048947 */ /* 0x000fea0003800000 */
[----:B------:R-:W-:Y:S01]  /*23920*/  BPT.TRAP 0x1 ;  /* 0x000000040000795c */ /* 0x000fe20000300000 */
.L_x_1985:
[----:B------:R-:W-:Y:S05]  /*23930*/  BSYNC B2 ;  /* 0x0000000000027941 */ /* 0x000fea0003800000 */
.L_x_1984:
[----:B------:R-:W2:Y:S04]  /*23940*/  LDL R8, [R1] ;  /* 0x0000000001087983 */ /* 0x000ea80000100800 */
[----:B0-----:R-:W2:Y:S01]  /*23950*/  LDL R5, [R1+0xc] ;  /* 0x00000c0001057983 */ /* 0x001ea20000100800 */
[----:B------:R-:W-:Y:S01]  /*23960*/  R2UR UR10, R12 ;  /* 0x000000000c0a72ca */ /* 0x000fe200000e0000 */
[----:B------:R-:W-:Y:S01]  /*23970*/  UIADD3 UR4, UP0, UR38, 0x670, URZ ;  /* 0x0000067026047890 */ /* 0x000fe2000ff1e03f */
[----:B------:R-:W-:Y:S01]  /*23980*/  R2UR UR6, R10 ;  /* 0x000000000a0672ca */ /* 0x000fe200000e0000 */
[----:B------:R-:W-:Y:S01]  /*23990*/  VIADD R7, R7, 0x2a8b0 ;  /* 0x0002a8b007077836 */ /* 0x000fe20000000000 */
[----:B------:R-:W-:Y:S01]  /*239a0*/  R2UR UR7, R11 ;  /* 0x000000000b0772ca */ /* 0x000fe200000e0000 */
[----:B------:R-:W-:Y:S01]  /*239b0*/  UIADD3.X UR5, URZ, UR39, URZ, UP0, !UPT ;  /* 0x000000273f057290 */ /* 0x000fe200087fe43f */
[----:B------:R-:W-:Y:S01]  /*239c0*/  PLOP3.LUT P0, PT, PT, PT, PT, 0x80, 0x0 ;  /* 0x000000000000781c */ /* 0x000fe20003f0f070 */
[----:B--2---:R-:W-:-:S05]  /*239d0*/  IMAD R8, R5, 0x6000, R8 ;  /* 0x0000600005087824 */ /* 0x004fca00078e0208 */
[----:B------:R-:W-:-:S07]  /*239e0*/  IADD3 R5, R8, 0x400, RZ ;  /* 0x0000040008057810 */ /* 0x000fce0007ffe0ff */
.L_x_1986:
        /* <DEDUP_REMOVED lines=15> */
.L_x_1987:
        /* <DEDUP_REMOVED lines=10> */
.L_x_1974:
[----:B------:R-:W-:Y:S05]  /*23b80*/  BSYNC B1 ;  /* 0x0000000000017941 */ /* 0x000fea0003800000 */
.L_x_1973:
[----:B------:R-:W1:Y:S04]  /*23b90*/  LDL.LU R9, [R1+0xc] ;  /* 0x00000c0001097983 */ /* 0x000e680000300800 */
[----:B------:R-:W2:Y:S01]  /*23ba0*/  LDL.LU R8, [R1+0x20] ;  /* 0x0000200001087983 */ /* 0x000ea20000300800 */
[----:B------:R-:W-:Y:S01]  /*23bb0*/  PLOP3.LUT P5, PT, PT, PT, PT, 0x8, 0x0 ;  /* 0x000000000000781c */ /* 0x000fe20003fae170 */
[----:B-1----:R-:W-:Y:S02]  /*23bc0*/  VIADD R5, R9, 0x1 ;  /* 0x0000000109057836 */ /* 0x002fe40000000000 */
[----:B------:R-:W-:-:S03]  /*23bd0*/  VIADD R9, R4, 0xfffffffe ;  /* 0xfffffffe04097836 */ /* 0x000fc60000000000 */
[----:B------:R-:W-:-:S04]  /*23be0*/  ISETP.NE.AND P0, PT, R5, 0x2, PT ;  /* 0x000000020500780c */ /* 0x000fc80003f05270 */
[----:B------:R-:W-:Y:S02]  /*23bf0*/  SEL R6, RZ, 0x1, P0 ;  /* 0x00000001ff067807 */ /* 0x000fe40000000000 */
[----:B------:R-:W-:Y:S02]  /*23c00*/  SEL R4, R5, RZ, P0 ;  /* 0x000000ff05047207 */ /* 0x000fe40000000000 */
[----:B--2---:R-:W-:Y:S02]  /*23c10*/  LOP3.LUT R8, R8, R6, RZ, 0x3c, !PT ;  /* 0x0000000608087212 */ /* 0x004fe400078e3cff */
[----:B------:R-:W-:-:S03]  /*23c20*/  ISETP.GE.AND P0, PT, R9, R3, PT ;  /* 0x000000030900720c */ /* 0x000fc60003f06270 */
[----:B------:R1:W-:Y:S04]  /*23c30*/  STL [R1+0x20], R8 ;  /* 0x0000200801007387 */ /* 0x0003e80000100800 */
[----:B------:R1:W-:Y:S06]  /*23c40*/  STL [R1+0xc], R4 ;  /* 0x00000c0401007387 */ /* 0x0003ec0000100800 */
[----:B------:R-:W-:Y:S05]  /*23c50*/  @!P0 BRA `(.L_x_1967) ;  /* 0x0000000800388947 */ /* 0x000fea0003800000 */
.L_x_2003:
[----:B------:R-:W-:Y:S05]  /*23c60*/  YIELD ;  /* 0x0000000000007946 */ /* 0x000fea0003800000 */
[----:B------:R-:W-:Y:S04]  /*23c70*/  BSSY B1, `(.L_x_1988) ;  /* 0x0000080000017945 */ /* 0x000fe80003800000 */
[----:B--2---:R-:W-:Y:S05]  /*23c80*/  @!P2 BRA `(.L_x_1989) ;  /* 0x0000000400f8a947 */ /* 0x004fea0003800000 */
        /* <DEDUP_REMOVED lines=11> */
.L_x_2163:
[----:B------:R-:W-:Y:S05]  /*23d40*/  BSYNC B2 ;  /* 0x0000000000027941 */ /* 0x000fea0003800000 */
.L_x_1990:
[----:B------:R-:W-:Y:S04]  /*23d50*/  BSSY B2, `(.L_x_1992) ;  /* 0x0000008000027945 */ /* 0x000fe80003800000 */
[----:B------:R-:W-:Y:S05]  /*23d60*/  @P1 BRA `(.L_x_1993) ;  /* 0x0000000000181947 */ /* 0x000fea0003800000 */
[----:B------:R-:W2:Y:S02]  /*23d70*/  LDL R4, [R1+0x4] ;  /* 0x0000040001047983 */ /* 0x000ea40000100800 */
[----:B--2---:R-:W-:Y:S02]  /*23d80*/  LOP3.LUT P0, RZ, R4, 0x1, RZ, 0xc0, !PT ;  /* 0x0000000104ff7812 */ /* 0x004fe4000780c0ff */
[----:B------:R-:W-:-:S04]  /*23d90*/  MOV R4, 0x9000 ;  /* 0x0000900000047802 */ /* 0x000fc80000000f00 */
[----:B------:R2:W-:Y:S07]  /*23da0*/  SYNCS.ARRIVE.TRANS64 RZ, [R8+URZ+0x2a890], R4 ;  /* 0x02a8900408ff79a7 */ /* 0x0005ee000800003f */
[----:B------:R-:W-:Y:S05]  /*23db0*/  @!P0 BRA `(.L_x_1993) ;  /* 0x0000000000048947 */ /* 0x000fea0003800000 */
[----:B------:R-:W-:Y:S01]  /*23dc0*/  BPT.TRAP 0x1 ;  /* 0x000000040000795c */ /* 0x000fe20000300000 */
.L_x_1993:
[----:B------:R-:W-:Y:S05]  /*23dd0*/  BSYNC B2 ;  /* 0x0000000000027941 */ /* 0x000fea0003800000 */
.L_x_1992:
[----:B------:R-:W3:Y:S04]  /*23de0*/  LDL R5, [R1] ;  /* 0x0000000001057983 */ /* 0x000ee80000100800 */
[----:B--2---:R-:W3:Y:S01]  /*23df0*/  LDL R4, [R1+0xc] ;  /* 0x00000c0001047983 */ /* 0x004ee20000100800 */
[----:B------:R-:W-:Y:S01]  /*23e00*/  IMAD.MOV.U32 R12, RZ, RZ, RZ ;  /* 0x000000ffff0c7224 */ /* 0x000fe200078e00ff */
[----:B------:R-:W-:Y:S01]  /*23e10*/  UIADD3 UR4, UP0, UR38, 0x570, URZ ;  /* 0x0000057026047890 */ /* 0x000fe2000ff1e03f */
[----:B------:R-:W-:Y:S01]  /*23e20*/  PLOP3.LUT P0, PT, PT, PT, PT, 0x80, 0x0 ;  /* 0x000000000000781c */ /* 0x000fe20003f0f070 */
[----:B------:R-:W-:Y:S01]  /*23e30*/  UMOV UR6, 0x0 ;  /* 0x0000000000067882 */ /* 0x000fe20000000000 */
[----:B------:R-:W-:Y:S01]  /*23e40*/  UMOV UR7, 0x12f00000 ;  /* 0x12f0000000077882 */ /* 0x000fe20000000000 */
[----:B------:R-:W-:Y:S01]  /*23e50*/  R2UR UR10, R12 ;  /* 0x000000000c0a72ca */ /* 0x000fe200000e0000 */
[----:B------:R-:W-:Y:S01]  /*23e60*/  UIADD3.X UR5, URZ, UR39, URZ, UP0, !UPT ;  /* 0x000000273f057290 */ /* 0x000fe200087fe43f */
[----:B---3--:R-:W-:-:S02]  /*23e70*/  IMAD R6, R4, 0x9000, R5 ;  /* 0x0000900004067824 */ /* 0x008fc400078e0205 */
[----:B------:R-:W-:Y:S02]  /*23e80*/  IMAD R5, R9, 0x60, R0 ;  /* 0x0000006009057824 */ /* 0x000fe400078e0200 */
[----:B------:R-:W-:Y:S02]  /*23e90*/  VIADD R4, R8, 0x2a890 ;  /* 0x0002a89008047836 */ /* 0x000fe40000000000 */
[----:B------:R-:W-:-:S07]  /*23ea0*/  VIADD R10, R6, 0x18400 ;  /* 0x00018400060a7836 */ /* 0x000fce0000000000 */
.L_x_1994:
        /* <DEDUP_REMOVED lines=11> */
[----:B------:R-:W-:Y:S01]  /*23f60*/  IADD3 R10, R6, 0x1b400, RZ ;  /* 0x0001b400060a7810 */ /* 0x000fe20007ffe0ff */
[----:B------:R-:W-:Y:S01]  /*23f70*/  UMOV UR6, 0x0 ;  /* 0x0000000000067882 */ /* 0x000fe20000000000 */
[----:B------:R-:W-:Y:S01]  /*23f80*/  PLOP3.LUT P0, PT, PT, PT, PT, 0x80, 0x0 ;  /* 0x000000000000781c */ /* 0x000fe20003f0f070 */
[----:B------:R-:W-:Y:S01]  /*23f90*/  UMOV UR7, 0x12f00000 ;  /* 0x12f0000000077882 */ /* 0x000fe20000000000 */
[----:B------:R-:W-:-:S15]  /*23fa0*/  R2UR UR10, R13 ;  /* 0x000000000d0a72ca */ /* 0x000fde00000e0000 */
.L_x_1995:
        /* <DEDUP_REMOVED lines=10> */
[----:B------:R-:W-:Y:S01]  /*24050*/  VIADD R6, R6, 0x1e400 ;  /* 0x0001e40006067836 */ /* 0x000fe20000000000 */
[----:B------:R-:W-:Y:S01]  /*24060*/  PLOP3.LUT P0, PT, PT, PT, PT, 0x80, 0x0 ;  /* 0x000000000000781c */ /* 0x000fe20003f0f070 */
[----:B------:R-:W-:Y:S01]  /*24070*/  UMOV UR6, 0x0 ;  /* 0x0000000000067882 */ /* 0x000fe20000000000 */
[----:B------:R-:W-:Y:S01]  /*24080*/  UMOV UR7, 0x12f00000 ;  /* 0x12f0000000077882 */ /* 0x000fe20000000000 */
[----:B------:R-:W-:-:S10]  /*24090*/  UMOV UR10, 0x80 ;  /* 0x00000080000a7882 */ /* 0x000fd40000000000 */
.L_x_1996:
        /* <DEDUP_REMOVED lines=13> */
.L_x_2164:
[----:B------:R-:W-:Y:S05]  /*24170*/  BSYNC B2 ;  /* 0x0000000000027941 */ /* 0x000fea0003800000 */
.L_x_1997:
[----:B------:R-:W-:Y:S01]  /*24180*/  BSSY B2, `(.L_x_1999) ;  /* 0x000000a000027945 */ /* 0x000fe20003800000 */
[----:B------:R-:W-:Y:S02]  /*24190*/  IMAD.MOV.U32 R10, RZ, RZ, 0x0 ;  /* 0x00000000ff0a7424 */ /* 0x000fe400078e00ff */
[----:B0-----:R-:W-:Y:S01]  /*241a0*/  IMAD.MOV.U32 R11, RZ, RZ, 0x12f00000 ;  /* 0x12f00000ff0b7424 */ /* 0x001fe200078e00ff */
[----:B------:R-:W-:Y:S06]  /*241b0*/  @P1 BRA `(.L_x_2000) ;  /* 0x0000000000181947 */ /* 0x000fec0003800000 */
[----:B------:R-:W3:Y:S02]  /*241c0*/  LDL R4, [R1+0x4] ;  /* 0x0000040001047983 */ /* 0x000ee40000100800 */
[----:B---3--:R-:W-:Y:S01]  /*241d0*/  LOP3.LUT P0, RZ, R4, 0x1, RZ, 0xc0, !PT ;  /* 0x0000000104ff7812 */ /* 0x008fe2000780c0ff */
[----:B------:R-:W-:-:S04]  /*241e0*/  IMAD.MOV.U32 R4, RZ, RZ, 0x6000 ;  /* 0x00006000ff047424 */ /* 0x000fc800078e00ff */
[----:B------:R0:W-:Y:S08]  /*241f0*/  SYNCS.ARRIVE.TRANS64 RZ, [R8+URZ+0x2a8b0], R4 ;  /* 0x02a8b00408ff79a7 */ /* 0x0001f0000800003f */
[----:B------:R-:W-:Y:S05]  /*24200*/  @!P0 BRA `(.L_x_2000) ;  /* 0x0000000000048947 */ /* 0x000fea0003800000 */
[----:B------:R-:W-:Y:S01]  /*24210*/  BPT.TRAP 0x1 ;  /* 0x000000040000795c */ /* 0x000fe20000300000 */
.L_x_2000:
[----:B------:R-:W-:Y:S05]  /*24220*/  BSYNC B2 ;  /* 0x0000000000027941 */ /* 0x000fea0003800000 */
.L_x_1999:
[----:B------:R-:W3:Y:S04]  /*24230*/  LDL R6, [R1] ;  /* 0x0000000001067983 */ /* 0x000ee80000100800 */
[----:B0-----:R-:W3:Y:S01]  /*24240*/  LDL R4, [R1+0xc] ;  /* 0x00000c0001047983 */ /* 0x001ee20000100800 */
[----:B------:R-:W-:Y:S01]  /*24250*/  R2UR UR10, R12 ;  /* 0x000000000c0a72ca */ /* 0x000fe200000e0000 */
[----:B------:R-:W-:Y:S01]  /*24260*/  UIADD3 UR4, UP0, UR38, 0x670, URZ ;  /* 0x0000067026047890 */ /* 0x000fe2000ff1e03f */
[----:B------:R-:W-:Y:S02]  /*24270*/  R2UR UR6, R10 ;  /* 0x000000000a0672ca */ /* 0x000fe400000e0000 */
[----:B------:R-:W-:Y:S01]  /*24280*/  R2UR UR7, R11 ;  /* 0x000000000b0772ca */ /* 0x000fe200000e0000 */
[----:B------:R-:W-:Y:S01]  /*24290*/  UIADD3.X UR5, URZ, UR39, URZ, UP0, !UPT ;  /* 0x000000273f057290 */ /* 0x000fe200087fe43f */
[----:B------:R-:W-:-:S02]  /*242a0*/  PLOP3.LUT P0, PT, PT, PT, PT, 0x80, 0x0 ;  /* 0x000000000000781c */ /* 0x000fc40003f0f070 */
[----:B-12---:R-:W-:Y:S01]  /*242b0*/  IADD3 R8, R8, 0x2a8b0, RZ ;  /* 0x0002a8b008087810 */ /* 0x006fe20007ffe0ff */
[----:B---3--:R-:W-:-:S04]  /*242c0*/  IMAD R4, R4, 0x6000, R6 ;  /* 0x0000600004047824 */ /* 0x008fc800078e0206 */
[----:B------:R-:W-:-:S07]  /*242d0*/  VIADD R6, R4, 0x400 ;  /* 0x0000040004067836 */ /* 0x000fce0000000000 */
.L_x_2001:
        /* <DEDUP_REMOVED lines=15> */
.L_x_2002:
        /* <DEDUP_REMOVED lines=10> */
.L_x_1989:
[----:B------:R-:W-:Y:S05]  /*24470*/  BSYNC B1 ;  /* 0x0000000000017941 */ /* 0x000fea0003800000 */
.L_x_1988:
[----:B------:R-:W1:Y:S04]  /*24480*/  LDL.LU R7, [R1+0xc] ;  /* 0x00000c0001077983 */ /* 0x000e680000300800 */
[----:B------:R-:W2:Y:S01]  /*24490*/  LDL.LU R6, [R1+0x20] ;  /* 0x0000200001067983 */ /* 0x000ea20000300800 */
[----:B-1----:R-:W-:-:S05]  /*244a0*/  VIADD R4, R7, 0x1 ;  /* 0x0000000107047836 */ /* 0x002fca0000000000 */
[----:B------:R-:W-:-:S04]  /*244b0*/  ISETP.NE.AND P0, PT, R4, 0x2, PT ;  /* 0x000000020400780c */ /* 0x000fc80003f05270 */
[----:B------:R-:W-:Y:S02]  /*244c0*/  SEL R5, RZ, 0x1, P0 ;  /* 0x00000001ff057807 */ /* 0x000fe40000000000 */
[----:B------:R-:W-:Y:S02]  /*244d0*/  SEL R4, R4, RZ, P0 ;  /* 0x000000ff04047207 */ /* 0x000fe40000000000 */
[----:B--2---:R-:W-:Y:S02]  /*244e0*/  LOP3.LUT R6, R6, R5, RZ, 0x3c, !PT ;  /* 0x0000000506067212 */ /* 0x004fe400078e3cff */
[C---:B------:R-:W-:Y:S01]  /*244f0*/  ISETP.GT.AND P0, PT, R9.reuse, R3, PT ;  /* 0x000000030900720c */ /* 0x040fe20003f04270 */
[----:B------:R-:W-:Y:S02]  /*24500*/  VIADD R9, R9, 0xffffffff ;  /* 0xffffffff09097836 */ /* 0x000fe40000000000 */
[----:B------:R2:W-:Y:S04]  /*24510*/  STL [R1+0x20], R6 ;  /* 0x0000200601007387 */ /* 0x0005e80000100800 */
[----:B------:R2:W-:Y:S06]  /*24520*/  STL [R1+0xc], R4 ;  /* 0x00000c0401007387 */ /* 0x0005ec0000100800 */
[----:B------:R-:W-:Y:S05]  /*24530*/  @P0 BRA `(.L_x_2003) ;  /* 0xfffffff400c80947 */ /* 0x000fea000383ffff */
.L_x_1967:
[----:B------:R-:W-:Y:S05]  /*24540*/  BSYNC B0 ;  /* 0x0000000000007941 */ /* 0x000fea0003800000 */
.L_x_1966:
[----:B------:R-:W3:Y:S01]  /*24550*/  LDL R7, [R1+0x34] ;  /* 0x0000340001077983 */ /* 0x000ee20000100800 */
[----:B------:R-:W4:Y:S01]  /*24560*/  LDC R0, c[0x0][0x448] ;  /* 0x00011200ff007b82 */ /* 0x000f220000000800 */
[----:B------:R-:W-:Y:S07]  /*24570*/  @!P5 WARPSYNC.ALL ;  /* 0x000000000000d948 */ /* 0x000fee0003800000 */
[----:B------:R-:W-:Y:S01]  /*24580*/  @!P5 BAR.SYNC.DEFER_BLOCKING 0xc, 0x180 ;  /* 0x030600000000db1d */ /* 0x000fe20000010000 */
[----:B----4-:R-:W-:-:S13]  /*24590*/  ISETP.NE.AND P0, PT, R0, 0x1, PT ;  /* 0x000000010000780c */ /* 0x010fda0003f05270 */
[----:B------:R-:W4:Y:S08]  /*245a0*/  @P0 LDC R2, c[0x0][0x44c] ;  /* 0x00011300ff020b82 */ /* 0x000f300000000800 */
[----:B------:R-:W5:Y:S01]  /*245b0*/  @P0 LDC R3, c[0x0][0x450] ;  /* 0x00011400ff030b82 */ /* 0x000f620000000800 */
[----:B---3--:R-:W-:-:S05]  /*245c0*/  IADD3 R0, R7, 0x7f, RZ ;  /* 0x0000007f07007810 */ /* 0x008fca0007ffe0ff */
[----:B----4-:R-:W-:-:S05]  /*245d0*/  @P0 IMAD.HI.U32 R2, R0, R2, RZ ;  /* 0x0000000200020227 */ /* 0x010fca00078e00ff */
[----:B-----5:R-:W-:Y:S02]  /*245e0*/  @P0 SHF.R.U32.HI R0, RZ, R3, R2 ;  /* 0x00000003ff000219 */ /* 0x020fe40000011602 */
[----:B------:R-:W3:Y:S03]  /*245f0*/  LDC.64 R2, c[0x0][0x9e0] ;  /* 0x00027800ff027b82 */ /* 0x000ee60000000a00 */
[----:B------:R-:W-:Y:S01]  /*24600*/  IMAD.IADD R0, R17, 0x1, R0 ;  /* 0x0000000111007824 */ /* 0x000fe200078e0200 */
[----:B---3--:R-:W-:-:S03]  /*24610*/  ISETP.GE.AND P1, PT, R3, 0x1, PT ;  /* 0x000000010300780c */ /* 0x008fc60003f26270 */
[----:B------:R-:W-:-:S10]  /*24620*/  IMAD.IADD R2, R0, 0x1, R2 ;  /* 0x0000000100027824 */ /* 0x000fd400078e0202 */
[----:B------:R-:W-:Y:S05]  /*24630*/  @!P1 BRA `(.L_x_2004) ;  /* 0x0000000000489947 */ /* 0x000fea0003800000 */
[C---:B------:R-:W-:Y:S01]  /*24640*/  ISETP.GT.AND P2, PT, R0.reuse, RZ, PT ;  /* 0x000000ff0000720c */ /* 0x040fe20003f44270 */
[----:B------:R-:W-:Y:S01]  /*24650*/  BSSY B0, `(.L_x_2005) ;  /* 0x000000e000007945 */ /* 0x000fe20003800000 */
[----:B--2---:R-:W-:-:S11]  /*24660*/  VIADD R6, R0, 0xffffffff ;  /* 0xffffffff00067836 */ /* 0x004fd60000000000 */
[----:B------:R-:W-:Y:S05]  /*24670*/  @P2 BRA `(.L_x_2006) ;  /* 0x00000000001c2947 */ /* 0x000fea0003800000 */
[----:B------:R-:W-:Y:S01]  /*24680*/  ISETP.NE.AND P2, PT, R3, 0x1, PT ;  /* 0x000000010300780c */ /* 0x000fe20003f45270 */
[----:B------:R-:W-:-:S12]  /*24690*/  IMAD.MOV R0, RZ, RZ, -R0 ;  /* 0x000000ffff007224 */ /* 0x000fd800078e0a00 */
[----:B-1----:R-:W1:Y:S02]  /*246a0*/  @P2 LDC.64 R4, c[0x0][0x9e8] ;  /* 0x00027a00ff042b82 */ /* 0x002e640000000a00 */
[----:B-1----:R-:W-:-:S05]  /*246b0*/  @P2 IMAD.HI.U32 R4, R0, R4, RZ ;  /* 0x0000000400042227 */ /* 0x002fca00078e00ff */
[----:B------:R-:W-:-:S04]  /*246c0*/  @P2 SHF.R.U32.HI R0, RZ, R5, R4 ;  /* 0x00000005ff002219 */ /* 0x000fc80000011604 */
[----:B------:R-:W-:Y:S01]  /*246d0*/  LOP3.LUT R6, RZ, R0, RZ, 0x33, !PT ;  /* 0x00000000ff067212 */ /* 0x000fe200078e33ff */
[----:B------:R-:W-:Y:S06]  /*246e0*/  BRA `(.L_x_2007) ;  /* 0x0000000000107947 */ /* 0x000fec0003800000 */
.L_x_2006:
[----:B------:R-:W-:-:S13]  /*246f0*/  ISETP.NE.AND P2, PT, R3, 0x1, PT ;  /* 0x000000010300780c */ /* 0x000fda0003f45270 */
[----:B-1----:R-:W1:Y:S02]  /*24700*/  @P2 LDC.64 R4, c[0x0][0x9e8] ;  /* 0x00027a00ff042b82 */ /* 0x002e640000000a00 */
[----:B-1----:R-:W-:-:S05]  /*24710*/  @P2 IMAD.HI.U32 R4, R6, R4, RZ ;  /* 0x0000000406042227 */ /* 0x002fca00078e00ff */
[----:B------:R-:W-:-:S07]  /*24720*/  @P2 SHF.R.U32.HI R6, RZ, R5, R4 ;  /* 0x00000005ff062219 */ /* 0x000fce0000011604 */
.L_x_2007:
[----:B------:R-:W-:Y:S05]  /*24730*/  BSYNC B0 ;  /* 0x0000000000007941 */ /* 0x000fea0003800000 */
.L_x_2005:
[----:B------:R-:W-:-:S05]  /*24740*/  IMAD R6, R6, R3, R3 ;  /* 0x0000000306067224 */ /* 0x000fca00078e0203 */
[----:B------:R-:W-:-:S07]  /*24750*/  VIMNMX R2, R2, R6, PT ;  /* 0x0000000602027248 */ /* 0x000fce0003fe0100 */
.L_x_2004:
[----:B------:R-:W-:Y:S01]  /*24760*/  IADD3 R0, R2, 0x5f, RZ ;  /* 0x0000005f02007810 */ /* 0x000fe20007ffe0ff */
[----:B-12---:R-:W1:Y:S01]  /*24770*/  @P0 LDC R4, c[0x0][0x450] ;  /* 0x00011400ff040b82 */ /* 0x006e620000000800 */
[----:B------:R-:W-:-:S03]  /*24780*/  ULDC UR4, c[0x0][0x9dc] ;  /* 0x0002770000047ab9 */ /* 0x000fc60000000800 */
[----:B------:R-:W-:-:S05]  /*24790*/  IMAD.HI R0, R0, 0x2aaaaaab, RZ ;  /* 0x2aaaaaab00007827 */ /* 0x000fca00078e02ff */
[----:B------:R-:W-:-:S04]  /*247a0*/  SHF.R.U32.HI R2, RZ, 0x1f, R0 ;  /* 0x0000001fff027819 */ /* 0x000fc80000011600 */
[----:B------:R-:W-:Y:S02]  /*247b0*/  LEA.HI.SX32 R2, R0, R2, 0x1c ;  /* 0x0000000200027211 */ /* 0x000fe400078fe2ff */
[----:B------:R-:W2:Y:S02]  /*247c0*/  @P0 LDC R0, c[0x0][0x44c] ;  /* 0x00011300ff000b82 */ /* 0x000ea40000000800 */
[----:B------:R-:W-:Y:S01]  /*247d0*/  VIMNMX R6, R21, R2, PT ;  /* 0x0000000215067248 */ /* 0x000fe20003fe0100 */
[----:B------:R-:W-:-:S04]  /*247e0*/  IMAD.MOV.U32 R2, RZ, RZ, R7 ;  /* 0x000000ffff027224 */ /* 0x000fc800078e0007 */
[----:B------:R3:W-:Y:S01]  /*247f0*/  STL [R1+0x38], R6 ;  /* 0x0000380601007387 */ /* 0x0007e20000100800 */
[----:B--2---:R-:W-:-:S05]  /*24800*/  @P0 IMAD.HI.U32 R0, R7, R0, RZ ;  /* 0x0000000007000227 */ /* 0x004fca00078e00ff */
[----:B-1----:R-:W-:-:S05]  /*24810*/  @P0 SHF.R.U32.HI R2, RZ, R4, R0 ;  /* 0x00000004ff020219 */ /* 0x002fca0000011600 */
[----:B------:R-:W-:-:S04]  /*24820*/  IMAD.IADD R0, R20, 0x1, R2 ;  /* 0x0000000114007824 */ /* 0x000fc800078e0202 */
[----:B------:R-:W-:Y:S01]  /*24830*/  VIADD R2, R0, -UR4 ;  /* 0x8000000400027c36 */ /* 0x000fe20008000000 */
[----:B---3--:R-:W-:Y:S06]  /*24840*/  @!P1 BRA `(.L_x_2008) ;  /* 0x0000000000449947 */ /* 0x008fec0003800000 */
        /* <DEDUP_REMOVED lines=10> */
.L_x_2010:
[----:B------:R-:W-:-:S13]  /*248f0*/  ISETP.NE.AND P0, PT, R3, 0x1, PT ;  /* 0x000000010300780c */ /* 0x000fda0003f05270 */
[----:B------:R-:W1:Y:S02]  /*24900*/  @P0 LDC.64 R4, c[0x0][0x9e8] ;  /* 0x00027a00ff040b82 */ /* 0x000e640000000a00 */
[----:B-1----:R-:W-:-:S05]  /*24910*/  @P0 IMAD.HI.U32 R4, R0, R4, RZ ;  /* 0x0000000400040227 */ /* 0x002fca00078e00ff */
[----:B------:R-:W-:-:S07]  /*24920*/  @P0 SHF.R.U32.HI R0, RZ, R5, R4 ;  /* 0x00000005ff000219 */ /* 0x000fce0000011604 */
.L_x_2011:
[----:B------:R-:W-:Y:S05]  /*24930*/  BSYNC B0 ;  /* 0x0000000000007941 */ /* 0x000fea0003800000 */
.L_x_2009:
[----:B------:R-:W-:-:S05]  /*24940*/  IMAD R0, R0, R3, RZ ;  /* 0x0000000300007224 */ /* 0x000fca00078e02ff */
[----:B------:R-:W-:-:S07]  /*24950*/  VIMNMX R2, R2, R0, !PT ;  /* 0x0000000002027248 */ /* 0x000fce0007fe0100 */
.L_x_2008:
[----:B------:R-:W-:Y:S01]  /*24960*/  IMAD.HI R2, R2, 0x2aaaaaab, RZ ;  /* 0x2aaaaaab02027827 */ /* 0x000fe200078e02ff */
[----:B------:R-:W-:Y:S04]  /*24970*/  BSSY B7, `(.L_x_2012) ;  /* 0x0000435000077945 */ /* 0x000fe80003800000 */
[----:B------:R-:W-:-:S04]  /*24980*/  SHF.R.U32.HI R0, RZ, 0x1f, R2 ;  /* 0x0000001fff007819 */ /* 0x000fc80000011602 */
[----:B------:R-:W-:-:S04]  /*24990*/  LEA.HI.SX32 R0, R2, R0, 0x1c ;  /* 0x0000000002007211 */ /* 0x000fc800078fe2ff */
[----:B------:R-:W-:-:S04]  /*249a0*/  VIMNMX R3, RZ, R0, !PT ;  /* 0x00000000ff037248 */ /* 0x000fc80007fe0100 */
[----:B------:R-:W-:Y:S01]  /*249b0*/  ISETP.GT.AND P0, PT, R6, R3, PT ;  /* 0x000000030600720c */ /* 0x000fe20003f04270 */
[----:B------:R1:W-:-:S12]  /*249c0*/  STL [R1+0x30], R3 ;  /* 0x0000300301007387 */ /* 0x0003d80000100800 */
[----:B-1----:R-:W-:Y:S05]  /*249d0*/  @P0 BRA `(.L_x_2013) ;  /* 0x0000000000480947 */ /* 0x002fea0003800000 */
[----:B------:R-:W1:Y:S02]  /*249e0*/  S2R R3, SR_TID.X ;  /* 0x0000000000037919 */ /* 0x000e640000002100 */
[----:B-1----:R-:W-:-:S04]  /*249f0*/  LOP3.LUT R3, R3, 0x7f, RZ, 0xc0, !PT ;  /* 0x0000007f03037812 */ /* 0x002fc800078ec0ff */
[----:B------:R-:W-:-:S13]  /*24a00*/  ISETP.NE.AND P1, PT, R3, RZ, PT ;  /* 0x000000ff0300720c */ /* 0x000fda0003f25270 */
[----:B------:R-:W-:Y:S05]  /*24a10*/  @P1 BRA `(.L_x_2014) ;  /* 0x0000004000a81947 */ /* 0x000fea0003800000 */
[----:B------:R-:W1:Y:S01]  /*24a20*/  S2R R3, SR_LANEID ;  /* 0x0000000000037919 */ /* 0x000e620000000000 */
[----:B------:R-:W-:Y:S01]  /*24a30*/  VOTEU.ANY UR4, UPT, PT ;  /* 0x0000000000047886 */ /* 0x000fe200038e0100 */
[----:B------:R-:W-:Y:S01]  /*24a40*/  ULDC.64 UR6, c[0x0][0x208] ;  /* 0x0000820000067ab9 */ /* 0x000fe20000000a00 */
[----:B------:R-:W1:Y:S08]  /*24a50*/  FLO.U32 R0, UR4 ;  /* 0x0000000400007d00 */ /* 0x000e7000080e0000 */
[----:B------:R-:W2:Y:S01]  /*24a60*/  POPC R5, UR4 ;  /* 0x0000000400057d09 */ /* 0x000ea20008000000 */
[----:B-1----:R-:W-:-:S02]  /*24a70*/  ISETP.EQ.U32.AND P0, PT, R0, R3, PT ;  /* 0x000000030000720c */ /* 0x002fc40003f02070 */
[----:B------:R-:W2:Y:S11]  /*24a80*/  LDC.64 R2, c[0x0][0xc60] ;  /* 0x00031800ff027b82 */ /* 0x000eb60000000a00 */
[----:B--2---:R-:W2:Y:S01]  /*24a90*/  @P0 ATOMG.E.ADD.STRONG.GPU PT, R3, desc[UR6][R2.64], R5 ;  /* 0x00000005020309a8 */ /* 0x004ea200081ee1c6 */
[----:B------:R-:W1:Y:S02]  /*24aa0*/  S2R R4, SR_LTMASK ;  /* 0x0000000000047919 */ /* 0x000e640000003900 */
[----:B-1----:R-:W-:-:S04]  /*24ab0*/  LOP3.LUT R4, R4, UR4, RZ, 0xc0, !PT ;  /* 0x0000000404047c12 */ /* 0x002fc8000f8ec0ff */
[----:B------:R-:W1:Y:S01]  /*24ac0*/  POPC R7, R4 ;  /* 0x0000000400077309 */ /* 0x000e620000000000 */
[----:B--2---:R-:W1:Y:S02]  /*24ad0*/  SHFL.IDX PT, R0, R3, R0, 0x1f ;  /* 0x00001f0003007589 */ /* 0x004e6400000e0000 */
[----:B-1----:R-:W-:Y:S01]  /*24ae0*/  IADD3 R16, R0, UR36, R7 ;  /* 0x0000002400107c10 */ /* 0x002fe2000fffe007 */
[----:B------:R-:W-:Y:S06]  /*24af0*/  BRA `(.L_x_2014) ;  /* 0x0000004000707947 */ /* 0x000fec0003800000 */
.L_x_2013:
[----:B------:R-:W2:Y:S01]  /*24b00*/  LDL R17, [R1] ;  /* 0x0000000001117983 */ /* 0x000ea20000100800 */
        /* <DEDUP_REMOVED lines=8> */
[----:B------:R-:W-:Y:S01]  /*24b90*/  MOV R4, UR6 ;  /* 0x0000000600047c02 */ /* 0x000fe20008000f00 */
[----:B------:R-:W-:Y:S01]  /*24ba0*/  IMAD.U32 R5, RZ, RZ, UR7 ;  /* 0x00000007ff057e24 */ /* 0x000fe2000f8e00ff */
[----:B------:R-:W1:Y:S01]  /*24bb0*/  LDC.64 R2, c[0x4][R2] ;  /* 0x0100000002027b82 */ /* 0x000e620000000a00 */
[----:B------:R-:W-:Y:S01]  /*24bc0*/  IMAD.U32 R6, RZ, RZ, UR8 ;  /* 0x00000008ff067e24 */ /* 0x000fe2000f8e00ff */
[----:B0-----:R-:W-:Y:S01]  /*24bd0*/  MOV R11, UR5 ;  /* 0x00000005000b7c02 */ /* 0x001fe20008000f00 */
[----:B------:R-:W-:Y:S02]  /*24be0*/  IMAD.U32 R7, RZ, RZ, UR9 ;  /* 0x00000009ff077e24 */ /* 0x000fe4000f8e00ff */
[----:B------:R-:W-:-:S02]  /*24bf0*/  IMAD.U32 R10, RZ, RZ, UR4 ;  /* 0x00000004ff0a7e24 */ /* 0x000fc4000f8e00ff */
[----:B------:R-:W-:Y:S02]  /*24c00*/  IMAD.MOV.U32 R8, RZ, RZ, 0x70 ;  /* 0x00000070ff087424 */ /* 0x000fe400078e00ff */
[----:B------:R-:W-:Y:S02]  /*24c10*/  IMAD.MOV.U32 R12, RZ, RZ, 0x1 ;  /* 0x00000001ff0c7424 */ /* 0x000fe400078e00ff */
[----:B------:R-:W-:-:S07]  /*24c20*/  IMAD.MOV.U32 R13, RZ, RZ, RZ ;  /* 0x000000ffff0d7224 */ /* 0x000fce00078e00ff */
[----:B------:R-:W-:-:S07]  /*24c30*/  LEPC R20, `(.L_x_2016) ;  /* 0x000000001014794e */ /* 0x000fce0000000000 */
[----:B-1----:R-:W-:Y:S05]  /*24c40*/  CALL.ABS.NOINC R2 ;  /* 0x0000000002007343 */ /* 0x002fea0003c00000 */
.L_x_2016:
[----:B------:R-:W-:Y:S05]  /*24c50*/  BSYNC B6 ;  /* 0x0000000000067941 */ /* 0x000fea0003800000 */
.L_x_2015:
        /* <DEDUP_REMOVED lines=8> */
[----:B------:R1:W2:Y:S01]  /*24ce0*/  LDC.64 R2, c[0x4][R17] ;  /* 0x0100000011027b82 */ /* 0x0002a20000000a00 */
[----:B------:R-:W-:Y:S01]  /*24cf0*/  MOV R4, UR6 ;  /* 0x0000000600047c02 */ /* 0x000fe20008000f00 */
[----:B------:R-:W-:Y:S01]  /*24d00*/  IMAD.U32 R5, RZ, RZ, UR7 ;  /* 0x00000007ff057e24 */ /* 0x000fe2000f8e00ff */
[----:B0-----:R-:W-:Y:S01]  /*24d10*/  MOV R11, UR5 ;  /* 0x00000005000b7c02 */ /* 0x001fe20008000f00 */
[----:B------:R-:W-:Y:S02]  /*24d20*/  IMAD.U32 R6, RZ, RZ, UR8 ;  /* 0x00000008ff067e24 */ /* 0x000fe4000f8e00ff */
[----:B------:R-:W-:-:S02]  /*24d30*/  IMAD.U32 R7, RZ, RZ, UR9 ;  /* 0x00000009ff077e24 */ /* 0x000fc4000f8e00ff */
[----:B------:R-:W-:Y:S02]  /*24d40*/  IMAD.U32 R10, RZ, RZ, UR4 ;  /* 0x00000004ff0a7e24 */ /* 0x000fe4000f8e00ff */
[----:B------:R-:W-:Y:S02]  /*24d50*/  IMAD.MOV.U32 R8, RZ, RZ, 0x70 ;  /* 0x00000070ff087424 */ /* 0x000fe400078e00ff */
[----:B------:R-:W-:Y:S02]  /*24d60*/  IMAD.MOV.U32 R12, RZ, RZ, 0x1 ;  /* 0x00000001ff0c7424 */ /* 0x000fe400078e00ff */
[----:B-1----:R-:W-:-:S07]  /*24d70*/  IMAD.MOV.U32 R13, RZ, RZ, RZ ;  /* 0x000000ffff0d7224 */ /* 0x002fce00078e00ff */
[----:B------:R-:W-:-:S07]  /*24d80*/  LEPC R20, `(.L_x_2019) ;  /* 0x000000001014794e */ /* 0x000fce0000000000 */
[----:B--2---:R-:W-:Y:S05]  /*24d90*/  CALL.ABS.NOINC R2 ;  /* 0x0000000002007343 */ /* 0x004fea0003c00000 */
.L_x_2019:
[----:B------:R0:W1:Y:S01]  /*24da0*/  LDC.64 R2, c[0x4][R17] ;  /* 0x0100000011027b82 */ /* 0x0000620000000a00 */
[----:B------:R-:W-:Y:S01]  /*24db0*/  ULDC.64 UR4, c[0x4][0x118] ;  /* 0x0100460000047ab9 */ /* 0x000fe20000000a00 */
[----:B------:R-:W-:Y:S01]  /*24dc0*/  ULDC.64 UR6, c[0x4][0x120] ;  /* 0x0100480000067ab9 */ /* 0x000fe20000000a00 */
[----:B------:R-:W-:Y:S01]  /*24dd0*/  ULDC.64 UR8, c[0x4][0xb0] ;  /* 0x01002c0000087ab9 */ /* 0x000fe20000000a00 */
[----:B------:R-:W-:Y:S01]  /*24de0*/  IMAD.U32 R4, RZ, RZ, UR4 ;  /* 0x00000004ff047e24 */ /* 0x000fe2000f8e00ff */
[----:B------:R-:W-:Y:S01]  /*24df0*/  MOV R5, UR5 ;  /* 0x0000000500057c02 */ /* 0x000fe20008000f00 */
        /* <DEDUP_REMOVED lines=9> */
.L_x_2018:
[----:B------:R-:W-:Y:S05]  /*24e90*/  BSYNC B6 ;  /* 0x0000000000067941 */ /* 0x000fea0003800000 */
.L_x_2017:
[----:B------:R-:W-:Y:S01]  /*24ea0*/  ULDC.64 UR4, c[0x0][0x9f8] ;  /* 0x00027e0000047ab9 */ /* 0x000fe20000000a00 */
[----:B------:R-:W2:Y:S01]  /*24eb0*/  LDL R17, [R1+0x38] ;  /* 0x0000380001117983 */ /* 0x000ea20000100800 */
[----:B------:R-:W-:Y:S01]  /*24ec0*/  ISETP.NE.U32.AND P0, PT, RZ, UR4, PT ;  /* 0x00000004ff007c0c */ /* 0x000fe2000bf05070 */
[----:B------:R-:W-:Y:S01]  /*24ed0*/  IMAD.MOV.U32 R7, RZ, RZ, R19 ;  /* 0x000000ffff077224 */ /* 0x000fe200078e0013 */
[----:B------:R-:W-:Y:S02]  /*24ee0*/  ULDC.64 UR6, c[0x0][0x208] ;  /* 0x0000820000067ab9 */ /* 0x000fe40000000a00 */
[----:B------:R-:W-:Y:S01]  /*24ef0*/  ISETP.NE.AND.EX P0, PT, RZ, UR5, PT, P0 ;  /* 0x00000005ff007c0c */ /* 0x000fe2000bf05300 */
[----:B------:R-:W-:-:S12]  /*24f00*/  ULDC.64 UR4, c[0x0][0xa08] ;  /* 0x0002820000047ab9 */ /* 0x000fd80000000a00 */
[----:B------:R-:W1:Y:S02]  /*24f10*/  @P0 LDC.64 R2, c[0x0][0x9f8] ;  /* 0x00027e00ff020b82 */ /* 0x000e640000000a00 */
[----:B-1----:R-:W-:-:S05]  /*24f20*/  @P0 IMAD.WIDE R2, R19, 0x4, R2 ;  /* 0x0000000413020825 */ /* 0x002fca00078e0202 */
[----:B------:R1:W3:Y:S02]  /*24f30*/  @P0 LDG.E R7, desc[UR6][R2.64] ;  /* 0x0000000602070981 */ /* 0x0002e4000c1e1900 */
[----:B-1----:R-:W1:Y:S02]  /*24f40*/  LDC.64 R2, c[0x0][0x418] ;  /* 0x00010600ff027b82 */ /* 0x002e640000000a00 */
[----:B-1----:R-:W-:Y:S01]  /*24f50*/  LOP3.LUT P0, RZ, R2, UR4, RZ, 0xfc, !PT ;  /* 0x0000000402ff7c12 */ /* 0x002fe2000f80fcff */
[----:B------:R-:W-:-:S03]  /*24f60*/  UMOV UR4, 0xffffffff ;  /* 0xffffffff00047882 */ /* 0x000fc60000000000 */
[----:B------:R-:W-:Y:S01]  /*24f70*/  LOP3.LUT P0, RZ, R3, UR5, RZ, 0xfc, P0 ;  /* 0x0000000503ff7c12 */ /* 0x000fe2000800fcff */
[----:B--2---:R-:W-:Y:S01]  /*24f80*/  VIADD R0, R17, 0xffffffff ;  /* 0xffffffff11007836 */ /* 0x004fe20000000000 */
[----:B---3--:R-:W-:Y:S01]  /*24f90*/  SHF.R.S32.HI R8, RZ, 0x1f, R7 ;  /* 0x0000001fff087819 */ /* 0x008fe20000011407 */
[----:B------:R1:W-:Y:S01]  /*24fa0*/  STL [R1+0x14], R7 ;  /* 0x0000140701007387 */ /* 0x0003e20000100800 */
[----:B------:R-:W-:-:S03]  /*24fb0*/  SEL R17, R7, RZ, !P0 ;  /* 0x000000ff07117207 */ /* 0x000fc60004000000 */
[----:B------:R1:W-:Y:S01]  /*24fc0*/  STL [R1+0x24], R8 ;  /* 0x0000240801007387 */ /* 0x0003e20000100800 */
[----:B------:R-:W-:Y:S05]  /*24fd0*/  BRA.DIV UR4, `(.L_x_2020) ;  /* 0x0000005e04007947 */ /* 0x000fea000b800000 */
[----:B------:R-:W2:Y:S02]  /*24fe0*/  S2R R4, SR_TID.X ;  /* 0x0000000000047919 */ /* 0x000ea40000002100 */
[----:B--2---:R-:W-:-:S04]  /*24ff0*/  SHF.R.U32.HI R4, RZ, 0x5, R4 ;  /* 0x00000005ff047819 */ /* 0x004fc80000011604 */
[----:B------:R-:W-:-:S05]  /*25000*/  LOP3.LUT R4, R4, 0x3, RZ, 0xc0, !PT ;  /* 0x0000000304047812 */ /* 0x000fca00078ec0ff */
[----:B------:R2:W3:Y:S02]  /*25010*/  SHFL.IDX PT, R14, R4, RZ, 0x1f ;  /* 0x00001fff040e7589 */ /* 0x0004e400000e0000 */
.L_x_2167:
[----:B--2---:R-:W2:Y:S01]  /*25020*/  LDL.LU R4, [R1+0x4] ;  /* 0x0000040001047983 */ /* 0x004ea20000300800 */
[----:B------:R-:W-:Y:S02]  /*25030*/  PLOP3.LUT P1, PT, PT, PT, PT, 0x8, 0x0 ;  /* 0x000000000000781c */ /* 0x000fe40003f2e170 */
[----:B---3--:R-:W-:Y:S01]  /*25040*/  ISETP.NE.AND P0, PT, R14, RZ, PT ;  /* 0x000000ff0e00720c */ /* 0x008fe20003f05270 */
[----:B------:R3:W-:Y:S01]  /*25050*/  STL [R1+0x10], R0 ;  /* 0x0000100001007387 */ /* 0x0007e20000100800 */
[----:B--2---:R-:W-:-:S09]  /*25060*/  LOP3.LUT R4, R4, 0xfffffffb, RZ, 0xc0, !PT ;  /* 0xfffffffb04047812 */ /* 0x004fd200078ec0ff */
[----:B------:R-:W-:-:S05]  /*25070*/  @P1 LOP3.LUT R4, R4, 0x4, RZ, 0xfc, !PT ;  /* 0x0000000404041812 */ /* 0x000fca00078efcff */
[----:B------:R3:W-:Y:S01]  /*25080*/  STL [R1+0x4], R4 ;  /* 0x0000040401007387 */ /* 0x0007e20000100800 */
[----:B------:R-:W-:Y:S05]  /*25090*/  @P0 BRA `(.L_x_2021) ;  /* 0x0000000400440947 */ /* 0x000fea0003800000 */
[----:B------:R-:W-:-:S03]  /*250a0*/  UMOV UR4, 0xffffffff ;  /* 0xffffffff00047882 */ /* 0x000fc60000000000 */
[----:B------:R-:W-:Y:S05]  /*250b0*/  BRA.DIV UR4, `(.L_x_2022) ;  /* 0x0000005a04fc7947 */ /* 0x000fea000b800000 */
[----:B------:R-:W-:-:S13]  /*250c0*/  ELECT P6, URZ, PT ;  /* 0x00000000003f782f */ /* 0x000fda00038c0000 */
.L_x_2170:
[----:B------:R-:W-:Y:S05]  /*250d0*/  @!P6 BRA `(.L_x_2021) ;  /* 0x000000040034e947 */ /* 0x000fea0003800000 */
[----:B------:R-:W-:-:S04]  /*250e0*/  ISETP.NE.U32.AND P0, PT, R2, RZ, PT ;  /* 0x000000ff0200720c */ /* 0x000fc80003f05070 */
[----:B------:R-:W-:-:S13]  /*250f0*/  ISETP.NE.AND.EX P0, PT, R3, RZ, PT, P0 ;  /* 0x000000ff0300720c */ /* 0x000fda0003f05300 */
[----:B------:R-:W-:Y:S05]  /*25100*/  @!P0 BRA `(.L_x_2023) ;  /* 0x0000000000548947 */ /* 0x000fea0003800000 */
[----:B------:R-:W2:Y:S01]  /*25110*/  LDC R6, c[0x0][0x43c] ;  /* 0x00010f00ff067b82 */ /* 0x000ea20000000800 */
[----:B------:R-:W-:Y:S01]  /*25120*/  MOV R9, R0 ;  /* 0x0000000000097202 */ /* 0x000fe20000000f00 */
[----:B------:R-:W-:Y:S01]  /*25130*/  ULDC.64 UR4, c[0x0][0x428] ;  /* 0x00010a0000047ab9 */ /* 0x000fe20000000a00 */
[----:B------:R-:W-:-:S03]  /*25140*/  ULDC.64 UR6, c[0x0][0x208] ;  /* 0x0000820000067ab9 */ /* 0x000fc60000000a00 */
[----:B---3--:R-:W-:Y:S01]  /*25150*/  IMAD.MOV.U32 R0, RZ, RZ, R9 ;  /* 0x000000ffff007224 */ /* 0x008fe200078e0009 */
[----:B--2---:R-:W-:-:S13]  /*25160*/  ISETP.NE.AND P0, PT, R6, 0x1, PT ;  /* 0x000000010600780c */ /* 0x004fda0003f05270 */
[----:B------:R-:W2:Y:S02]  /*25170*/  @P0 LDC.64 R4, c[0x0][0x440] ;  /* 0x00011000ff040b82 */ /* 0x000ea40000000a00 */
[----:B--2---:R-:W-:-:S05]  /*25180*/  @P0 IMAD.HI.U32 R4, R9, R4, RZ ;  /* 0x0000000409040227 */ /* 0x004fca00078e00ff */
        /* <DEDUP_REMOVED lines=13> */
.L_x_2023:
[----:B-1----:R-:W4:Y:S04]  /*25260*/  LDL R7, [R1] ;  /* 0x0000000001077983 */ /* 0x002f280000100800 */
[----:B---3--:R-:W4:Y:S04]  /*25270*/  LDL R0, [R1+0x8] ;  /* 0x0000080001007983 */ /* 0x008f280000100800 */
[----:B--2---:R-:W2:Y:S01]  /*25280*/  LDL R2, [R1+0x18] ;  /* 0x0000180001027983 */ /* 0x004ea20000100800 */
[----:B----4-:R-:W-:Y:S02]  /*25290*/  LEA R0, R0, R7, 0x3 ;  /* 0x0000000700007211 */ /* 0x010fe400078e18ff */
[----:B--2---:R-:W-:-:S04]  /*252a0*/  SHF.L.U32 R2, R2, 0x1f, RZ ;  /* 0x0000001f02027819 */ /* 0x004fc800000006ff */
[----:B------:R-:W1:Y:S02]  /*252b0*/  SYNCS.PHASECHK.TRANS64.TRYWAIT P0, [R0+URZ+0x2a840], R2 ;  /* 0x02a84002000075a7 */ /* 0x000e64000800017f */
[----:B-1----:R-:W-:Y:S05]  /*252c0*/  @!P0 BRA `(.L_x_2024) ;  /* 0x0000005800988947 */ /* 0x002fea0003800000 */
.L_x_2171:
[----:B------:R2:W5:Y:S01]  /*252d0*/  LDL R3, [R1+0x4] ;  /* 0x0000040001037983 */ /* 0x0005620000100800 */
[----:B------:R-:W3:Y:S02]  /*252e0*/  S2R R4, SR_TID.X ;  /* 0x0000000000047919 */ /* 0x000ee40000002100 */
[----:B---3--:R-:W-:-:S04]  /*252f0*/  LOP3.LUT R4, R4, 0x7f, RZ, 0xc0, !PT ;  /* 0x0000007f04047812 */ /* 0x008fc800078ec0ff */
[----:B------:R-:W-:-:S13]  /*25300*/  ISETP.NE.AND P0, PT, R4, RZ, PT ;  /* 0x000000ff0400720c */ /* 0x000fda0003f05270 */
[----:B--2---:R-:W-:Y:S05]  /*25310*/  @P0 BRA `(.L_x_2025) ;  /* 0x0000000000140947 */ /* 0x004fea0003800000 */
[----:B-----5:R-:W-:Y:S01]  /*25320*/  LOP3.LUT P1, RZ, R3, 0x1, RZ, 0xc0, !PT ;  /* 0x0000000103ff7812 */ /* 0x020fe2000782c0ff */
[----:B-1----:R-:W-:-:S04]  /*25330*/  IMAD.MOV.U32 R2, RZ, RZ, 0x9000 ;  /* 0x00009000ff027424 */ /* 0x002fc800078e00ff */
[----:B------:R2:W-:Y:S08]  /*25340*/  SYNCS.ARRIVE.TRANS64 RZ, [R0+URZ+0x2a830], R2 ;  /* 0x02a8300200ff79a7 */ /* 0x0005f0000800003f */
[----:B------:R-:W-:Y:S05]  /*25350*/  @!P1 BRA `(.L_x_2025) ;  /* 0x0000000000049947 */ /* 0x000fea0003800000 */
[----:B------:R-:W-:Y:S01]  /*25360*/  BPT.TRAP 0x1 ;  /* 0x000000040000795c */ /* 0x000fe20000300000 */
.L_x_2025:
[----:B------:R-:W3:Y:S04]  /*25370*/  LDL R6, [R1] ;  /* 0x0000000001067983 */ /* 0x000ee80000100800 */
[----:B------:R-:W3:Y:S04]  /*25380*/  LDL R5, [R1+0x8] ;  /* 0x0000080001057983 */ /* 0x000ee80000100800 */
[----:B------:R-:W4:Y:S04]  /*25390*/  LDL R4, [R1+0x10] ;  /* 0x0000100001047983 */ /* 0x000f280000100800 */
[----:B-12---:R-:W2:Y:S01]  /*253a0*/  LDL R2, [R1+0x1c] ;  /* 0x00001c0001027983 */ /* 0x006ea20000100800 */
        /* <DEDUP_REMOVED lines=8> */
[----:B------:R-:W-:Y:S01]  /*25430*/  LOP3.LUT R3, R3, 0xfffffffb, RZ, 0xc0, !PT ;  /* 0xfffffffb03037812 */ /* 0x000fe200078ec0ff */
[----:B------:R-:W-:-:S04]  /*25440*/  UMOV UR17, 0x40 ;  /* 0x0000004000117882 */ /* 0x000fc80000000000 */
[----:B------:R-:W-:-:S06]  /*25450*/  UIADD3 UR9, UR9, 0x2a830, URZ ;  /* 0x0002a83009097890 */ /* 0x000fcc000fffe03f */
[----:B------:R-:W-:-:S05]  /*25460*/  @P0 LOP3.LUT R3, R3, 0x4, RZ, 0xfc, !PT ;  /* 0x0000000403030812 */ /* 0x000fca00078efcff */
[----:B------:R1:W-:Y:S01]  /*25470*/  STL [R1+0x4], R3 ;  /* 0x0000040301007387 */ /* 0x0003e20000100800 */
[----:B---3--:R-:W-:Y:S01]  /*25480*/  IMAD R0, R5, 0x9000, R6 ;  /* 0x0000900005007824 */ /* 0x008fe200078e0206 */
[----:B----4-:R-:W-:-:S04]  /*25490*/  R2UR UR11, R4 ;  /* 0x00000000040b72ca */ /* 0x010fc800000e0000 */
[----:B------:R-:W-:Y:S02]  /*254a0*/  R2UR UR8, R0 ;  /* 0x00000000000872ca */ /* 0x000fe400000e0000 */
[----:B--2---:R-:W-:-:S11]  /*254b0*/  R2UR UR5, R2 ;  /* 0x00000000020572ca */ /* 0x004fd600000e0000 */
[----:B------:R-:W-:Y:S02]  /*254c0*/  UIADD3 UR14, UR8, 0x18400, URZ ;  /* 0x00018400080e7890 */ /* 0x000fe4000fffe03f */
[----:B------:R-:W-:Y:S02]  /*254d0*/  UIMAD UR11, UR11, 0x60, UR5 ;  /* 0x000000600b0b78a4 */ /* 0x000fe4000f8e0205 */
        /* <DEDUP_REMOVED lines=12> */
[----:B-1----:R-:W-:Y:S01]  /*255a0*/  NOP ;  /* 0x0000000000007918 */ /* 0x002fe20000000000 */
.L_x_2021:
[----:B---3--:R-:W2:Y:S04]  /*255b0*/  LDL R4, [R1] ;  /* 0x0000000001047983 */ /* 0x008ea80000100800 */
[----:B------:R-:W3:Y:S01]  /*255c0*/  LDL.LU R3, [R1+0x40] ;  /* 0x0000400001037983 */ /* 0x000ee20000300800 */
[----:B------:R-:W-:Y:S05]  /*255d0*/  WARPSYNC.ALL ;  /* 0x0000000000007948 */ /* 0x000fea0003800000 */
[----:B------:R-:W-:Y:S01]  /*255e0*/  ULDC.64 UR4, c[0x0][0x298] ;  /* 0x0000a60000047ab9 */ /* 0x000fe20000000a00 */
[----:B------:R-:W-:Y:S01]  /*255f0*/  BSSY B6, `(.L_x_2026) ;  /* 0x000001c000067945 */ /* 0x000fe20003800000 */
[----:B------:R-:W-:Y:S01]  /*25600*/  BAR.SYNC.DEFER_BLOCKING 0x8, 0x180 ;  /* 0x0206000000007b1d */ /* 0x000fe20000010000 */
[----:B---3--:R-:W-:-:S05]  /*25610*/  SHF.R.S32.HI R0, RZ, 0x1f, R3 ;  /* 0x0000001fff007819 */ /* 0x008fca0000011403 */
[----:B------:R-:W-:Y:S02]  /*25620*/  IMAD R2, R0, UR4, RZ ;  /* 0x0000000400027c24 */ /* 0x000fe4000f8e02ff */
[----:B--2---:R-:W-:Y:S02]  /*25630*/  VIADD R0, R4, 0xc400 ;  /* 0x0000c40004007836 */ /* 0x004fe40000000000 */
[C---:B------:R-:W-:Y:S02]  /*25640*/  IMAD R2, R3.reuse, UR5, R2 ;  /* 0x0000000503027c24 */ /* 0x040fe4000f8e0202 */
[----:B------:R-:W-:Y:S01]  /*25650*/  IMAD.WIDE.U32 R4, R3, UR4, RZ ;  /* 0x0000000403047c25 */ /* 0x000fe2000f8e00ff */
[----:B------:R-:W-:-:S03]  /*25660*/  LOP3.LUT P0, RZ, R0, 0x3ff, RZ, 0xc0, !PT ;  /* 0x000003ff00ff7812 */ /* 0x000fc6000780c0ff */
[----:B------:R-:W-:Y:S01]  /*25670*/  IMAD.IADD R0, R5, 0x1, R2 ;  /* 0x0000000105007824 */ /* 0x000fe200078e0202 */
[----:B------:R2:W-:Y:S04]  /*25680*/  STL.64 [R1+0x40], R4 ;  /* 0x0000400401007387 */ /* 0x0005e80000100a00 */
[----:B------:R2:W-:Y:S05]  /*25690*/  STL [R1+0x4c], R0 ;  /* 0x00004c0001007387 */ /* 0x0005ea0000100800 */
[----:B------:R-:W-:Y:S05]  /*256a0*/  @!P0 BRA `(.L_x_2027) ;  /* 0x0000000000408947 */ /* 0x000fea0003800000 */
[----:B------:R-:W-:Y:S01]  /*256b0*/  MOV R2, 0x0 ;  /* 0x0000000000027802 */ /* 0x000fe20000000f00 */
[----:B------:R-:W-:Y:S01]  /*256c0*/  ULDC.64 UR4, c[0x4][0x118] ;  /* 0x0100460000047ab9 */ /* 0x000fe20000000a00 */
[----:B------:R-:W-:Y:S01]  /*256d0*/  ULDC.64 UR6, c[0x4][0x120] ;  /* 0x0100480000067ab9 */ /* 0x000fe20000000a00 */
[----:B------:R-:W-:Y:S01]  /*256e0*/  ULDC.64 UR8, c[0x4][0x88] ;  /* 0x0100220000087ab9 */ /* 0x000fe20000000a00 */
[----:B--2---:R-:W-:Y:S01]  /*256f0*/  IMAD.U32 R4, RZ, RZ, UR4 ;  /* 0x00000004ff047e24 */ /* 0x004fe2000f8e00ff */
[----:B------:R-:W-:Y:S01]  /*25700*/  MOV R5, UR5 ;  /* 0x0000000500057c02 */ /* 0x000fe20008000f00 */
[----:B------:R-:W2:Y:S01]  /*25710*/  LDC.64 R2, c[0x4][R2] ;  /* 0x0100000002027b82 */ /* 0x000ea20000000a00 */
[----:B------:R-:W-:Y:S01]  /*25720*/  IMAD.U32 R6, RZ, RZ, UR6 ;  /* 0x00000006ff067e24 */ /* 0x000fe2000f8e00ff */
[----:B-1----:R-:W-:Y:S01]  /*25730*/  MOV R8, 0x70 ;  /* 0x0000007000087802 */ /* 0x002fe20000000f00 */
[----:B------:R-:W-:Y:S02]  /*25740*/  IMAD.U32 R7, RZ, RZ, UR7 ;  /* 0x00000007ff077e24 */ /* 0x000fe4000f8e00ff */
[----:B------:R-:W-:-:S02]  /*25750*/  IMAD.U32 R10, RZ, RZ, UR8 ;  /* 0x00000008ff0a7e24 */ /* 0x000fc4000f8e00ff */
[----:B0-----:R-:W-:Y:S02]  /*25760*/  IMAD.U32 R11, RZ, RZ, UR9 ;  /* 0x00000009ff0b7e24 */ /* 0x001fe4000f8e00ff */
[----:B------:R-:W-:Y:S02]  /*25770*/  IMAD.MOV.U32 R12, RZ, RZ, 0x1 ;  /* 0x00000001ff0c7424 */ /* 0x000fe400078e00ff */
[----:B------:R-:W-:-:S07]  /*25780*/  IMAD.MOV.U32 R13, RZ, RZ, RZ ;  /* 0x000000ffff0d7224 */ /* 0x000fce00078e00ff */
[----:B------:R-:W-:-:S07]  /*25790*/  LEPC R20, `(.L_x_2027) ;  /* 0x000000001014794e */ /* 0x000fce0000000000 */
[----:B--2---:R-:W-:Y:S05]  /*257a0*/  CALL.ABS.NOINC R2 ;  /* 0x0000000002007343 */ /* 0x004fea0003c00000 */
.L_x_2027:
[----:B------:R-:W-:Y:S05]  /*257b0*/  BSYNC B6 ;  /* 0x0000000000067941 */ /* 0x000fea0003800000 */
.L_x_2026:
[----:B--2---:R-:W2:Y:S01]  /*257c0*/  LDL.LU R0, [R1+0x4c] ;  /* 0x00004c0001007983 */ /* 0x004ea20000300800 */
[----:B-1----:R-:W1:Y:S01]  /*257d0*/  LDC R7, c[0x0][0x448] ;  /* 0x00011200ff077b82 */ /* 0x002e620000000800 */
[----:B------:R-:W-:Y:S02]  /*257e0*/  ULDC.64 UR4, c[0x0][0x2d8] ;  /* 0x0000b60000047ab9 */ /* 0x000fe40000000a00 */
[----:B------:R-:W2:Y:S04]  /*257f0*/  LDL.LU.64 R2, [R1+0x40] ;  /* 0x0000400001027983 */ /* 0x000ea80000300a00 */
[----:B0-----:R-:W3:Y:S01]  /*25800*/  LDL R11, [R1+0x34] ;  /* 0x00003400010b7983 */ /* 0x001ee20000100800 */
[----:B------:R-:W0:Y:S01]  /*25810*/  S2R R5, SR_TID.X ;  /* 0x0000000000057919 */ /* 0x000e220000002100 */
[----:B------:R-:W4:Y:S01]  /*25820*/  S2R R8, SR_TID.X ;  /* 0x0000000000087919 */ /* 0x000f220000002100 */
[----:B0-----:R-:W-:-:S04]  /*25830*/  LOP3.LUT R5, R5, 0x7f, RZ, 0xc0, !PT ;  /* 0x0000007f05057812 */ /* 0x001fc800078ec0ff */
[----:B------:R-:W-:Y:S01]  /*25840*/  SHF.R.U32.HI R5, RZ, 0x3, R5 ;  /* 0x00000003ff057819 */ /* 0x000fe20000011605 */
[----:B----4-:R-:W-:-:S05]  /*25850*/  IMAD.SHL.U32 R8, R8, 0x10, RZ ;  /* 0x0000001008087824 */ /* 0x010fca00078e00ff */
[----:B------:R-:W-:Y:S01]  /*25860*/  LOP3.LUT R8, R5, 0x70, R8, 0xf8, !PT ;  /* 0x0000007005087812 */ /* 0x000fe200078ef808 */
[----:B------:R-:W0:Y:S01]  /*25870*/  S2R R9, SR_TID.X ;  /* 0x0000000000097919 */ /* 0x000e220000002100 */
[----:B------:R-:W4:Y:S01]  /*25880*/  S2R R10, SR_TID.X ;  /* 0x00000000000a7919 */ /* 0x000f220000002100 */
[----:B0-----:R-:W-:-:S05]  /*25890*/  IMAD.SHL.U32 R9, R9, 0x8, RZ ;  /* 0x0000000809097824 */ /* 0x001fca00078e00ff */
[----:B------:R-:W-:-:S04]  /*258a0*/  LOP3.LUT R9, R9, 0x38, RZ, 0xc0, !PT ;  /* 0x0000003809097812 */ /* 0x000fc800078ec0ff */
[C---:B------:R-:W-:Y:S02]  /*258b0*/  LOP3.LUT R12, R9.reuse, 0x40, RZ, 0xfc, !PT ;  /* 0x00000040090c7812 */ /* 0x040fe400078efcff */
[----:B------:R-:W-:Y:S02]  /*258c0*/  LOP3.LUT R9, R9, 0x80, RZ, 0xfc, !PT ;  /* 0x0000008009097812 */ /* 0x000fe400078efcff */
[----:B----4-:R-:W-:-:S04]  /*258d0*/  LOP3.LUT R10, R10, 0x7f, RZ, 0xc0, !PT ;  /* 0x0000007f0a0a7812 */ /* 0x010fc800078ec0ff */
[----:B------:R-:W-:Y:S01]  /*258e0*/  SHF.R.U32.HI R10, RZ, 0x3, R10 ;  /* 0x00000003ff0a7819 */ /* 0x000fe2000001160a */
[----:B--2---:R-:W-:Y:S01]  /*258f0*/  IMAD.MOV.U32 R3, RZ, RZ, R0 ;  /* 0x000000ffff037224 */ /* 0x004fe200078e0000 */
        /* <DEDUP_REMOVED lines=12> */
[----:B-1----:R-:W-:-:S13]  /*259c0*/  ISETP.NE.AND P0, PT, R7, 0x1, PT ;  /* 0x000000010700780c */ /* 0x002fda0003f05270 */
[----:B------:R-:W0:Y:S08]  /*259d0*/  @P0 LDC R5, c[0x0][0x44c] ;  /* 0x00011300ff050b82 */ /* 0x000e300000000800 */
[----:B------:R-:W1:Y:S01]  /*259e0*/  @P0 LDC R6, c[0x0][0x450] ;  /* 0x00011400ff060b82 */ /* 0x000e620000000800 */
[----:B------:R-:W-:Y:S02]  /*259f0*/  IMAD R4, R4, UR4, RZ ;  /* 0x0000000404047c24 */ /* 0x000fe4000f8e02ff */
[----:B------:R-:W-:-:S04]  /*25a00*/  IMAD.WIDE.U32 R2, R0, UR4, R2 ;  /* 0x0000000400027c25 */ /* 0x000fc8000f8e0002 */
[----:B------:R-:W-:Y:S01]  /*25a10*/  IMAD R0, R0, UR5, R4 ;  /* 0x0000000500007c24 */ /* 0x000fe2000f8e0204 */
[----:B------:R-:W-:Y:S01]  /*25a20*/  ULDC.64 UR4, c[0x0][0x2d0] ;  /* 0x0000b40000047ab9 */ /* 0x000fe20000000a00 */
[----:B---3--:R-:W-:-:S03]  /*25a30*/  IMAD.IADD R4, R8, 0x1, R11 ;  /* 0x0000000108047824 */ /* 0x008fc600078e020b */
[----:B------:R-:W-:Y:S01]  /*25a40*/  IADD3 R3, R3, R0, RZ ;  /* 0x0000000003037210 */ /* 0x000fe20007ffe0ff */
[----:B0-----:R-:W-:-:S04]  /*25a50*/  @P0 IMAD.HI.U32 R5, R4, R5, RZ ;  /* 0x0000000504050227 */ /* 0x001fc800078e00ff */
[----:B------:R-:W-:Y:S01]  /*25a60*/  IMAD.MOV.U32 R0, RZ, RZ, R4 ;  /* 0x000000ffff007224 */ /* 0x000fe200078e0004 */
[----:B-1----:R-:W-:Y:S01]  /*25a70*/  @P0 SHF.R.U32.HI R0, RZ, R6, R5 ;  /* 0x00000006ff000219 */ /* 0x002fe20000011605 */
[----:B------:R-:W0:Y:S04]  /*25a80*/  S2R R8, SR_TID.X ;  /* 0x0000000000087919 */ /* 0x000e280000002100 */
[----:B------:R-:W-:-:S04]  /*25a90*/  IMAD.MOV R5, RZ, RZ, -R0 ;  /* 0x000000ffff057224 */ /* 0x000fc800078e0a00 */
[----:B------:R-:W-:Y:S01]  /*25aa0*/  IMAD R4, R7, R5, R4 ;  /* 0x0000000507047224 */ /* 0x000fe200078e0204 */
[----:B------:R-:W-:Y:S01]  /*25ab0*/  SHF.R.S32.HI R5, RZ, 0x1f, R0 ;  /* 0x0000001fff057819 */ /* 0x000fe20000011400 */
[----:B------:R-:W-:-:S04]  /*25ac0*/  IMAD.WIDE.U32 R2, R0, UR4, R2 ;  /* 0x0000000400027c25 */ /* 0x000fc8000f8e0002 */
[----:B------:R-:W-:-:S04]  /*25ad0*/  IMAD R5, R5, UR4, RZ ;  /* 0x0000000405057c24 */ /* 0x000fc8000f8e02ff */
[----:B------:R-:W-:Y:S01]  /*25ae0*/  IMAD R0, R0, UR5, R5 ;  /* 0x0000000500007c24 */ /* 0x000fe2000f8e0205 */
[----:B------:R-:W-:-:S04]  /*25af0*/  ULDC.64 UR4, c[0x0][0x2c8] ;  /* 0x0000b20000047ab9 */ /* 0x000fc80000000a00 */
[----:B------:R-:W-:Y:S02]  /*25b00*/  IADD3 R3, R3, R0, RZ ;  /* 0x0000000003037210 */ /* 0x000fe40007ffe0ff */
[----:B------:R-:W-:-:S05]  /*25b10*/  SHF.R.S32.HI R0, RZ, 0x1f, R4 ;  /* 0x0000001fff007819 */ /* 0x000fca0000011404 */
[----:B------:R-:W-:Y:S02]  /*25b20*/  IMAD R0, R0, UR4, RZ ;  /* 0x0000000400007c24 */ /* 0x000fe4000f8e02ff */
[----:B------:R-:W-:-:S04]  /*25b30*/  IMAD.WIDE.U32 R2, R4, UR4, R2 ;  /* 0x0000000404027c25 */ /* 0x000fc8000f8e0002 */
[----:B------:R-:W-:Y:S01]  /*25b40*/  IMAD R4, R4, UR5, R0 ;  /* 0x0000000504047c24 */ /* 0x000fe2000f8e0200 */
[----:B------:R-:W-:Y:S01]  /*25b50*/  ULDC.64 UR4, c[0x0][0x280] ;  /* 0x0000a00000047ab9 */ /* 0x000fe20000000a00 */
[----:B0-----:R-:W-:Y:S02]  /*25b60*/  IMAD.SHL.U32 R8, R8, 0x8, RZ ;  /* 0x0000000808087824 */ /* 0x001fe400078e00ff */
[----:B------:R-:W-:Y:S01]  /*25b70*/  IMAD.IADD R3, R3, 0x1, R4 ;  /* 0x0000000103037824 */ /* 0x000fe200078e0204 */
[----:B------:R-:W-:Y:S01]  /*25b80*/  LEA R4, P0, R2, UR4, 0x1 ;  /* 0x0000000402047c11 */ /* 0x000fe2000f8008ff */
[----:B------:R-:W-:Y:S01]  /*25b90*/  ULDC UR4, c[0x0][0x2b8] ;  /* 0x0000ae0000047ab9 */ /* 0x000fe20000000800 */
[----:B------:R-:W-:Y:S02]  /*25ba0*/  LOP3.LUT R8, R8, 0x38, RZ, 0xc0, !PT ;  /* 0x0000003808087812 */ /* 0x000fe400078ec0ff */
[----:B------:R-:W-:Y:S01]  /*25bb0*/  LEA.HI.X R3, R2, UR5, R3, 0x1, P0 ;  /* 0x0000000502037c11 */ /* 0x000fe200080f0c03 */
[----:B------:R-:W-:Y:S01]  /*25bc0*/  UMOV UR5, 0xffffffff ;  /* 0xffffffff00057882 */ /* 0x000fe20000000000 */
[----:B------:R-:W-:-:S02]  /*25bd0*/  ISETP.GE.AND P3, PT, R8, UR4, PT ;  /* 0x0000000408007c0c */ /* 0x000fc4000bf66270 */
[----:B------:R-:W-:Y:S02]  /*25be0*/  ISETP.GE.AND P0, PT, R12, UR4, PT ;  /* 0x000000040c007c0c */ /* 0x000fe4000bf06270 */
[----:B------:R-:W-:Y:S01]  /*25bf0*/  ISETP.GE.AND P1, PT, R9, UR4, PT ;  /* 0x0000000409007c0c */ /* 0x000fe2000bf26270 */
[----:B------:R-:W-:-:S12]  /*25c00*/  BRA.DIV UR5, `(.L_x_2028) ;  /* 0x00000052055c7947 */ /* 0x000fd8000b800000 */
[----:B------:R-:W2:Y:S04]  /*25c10*/  LDL.LU R6, [R1+0x3c] ;  /* 0x00003c0001067983 */ /* 0x000ea80000300800 */
[----:B------:R-:W3:Y:S04]  /*25c20*/  LDL.LU R11, [R1+0x34] ;  /* 0x00003400010b7983 */ /* 0x000ee80000300800 */
[----:B------:R-:W4:Y:S01]  /*25c30*/  LDL R9, [R1+0x2c] ;  /* 0x00002c0001097983 */ /* 0x000f220000100800 */
[----:B------:R-:W-:Y:S01]  /*25c40*/  ULDC.64 UR4, c[0x0][0x208] ;  /* 0x0000820000047ab9 */ /* 0x000fe20000000a00 */
[----:B--2---:R-:W-:-:S02]  /*25c50*/  IMAD R2, R6, R7, RZ ;  /* 0x0000000706027224 */ /* 0x004fc400078e02ff */
[----:B------:R-:W0:Y:S01]  /*25c60*/  SHFL.IDX PT, R7, R4, RZ, 0x181f ;  /* 0x00181fff04077589 */ /* 0x000e2200000e0000 */
[----:B---3--:R-:W-:-:S03]  /*25c70*/  IMAD.IADD R0, R10, 0x1, R11 ;  /* 0x000000010a007824 */ /* 0x008fc600078e020b */
[----:B------:R-:W1:Y:S01]  /*25c80*/  SHFL.IDX PT, R6, R3, RZ, 0x181f ;  /* 0x00181fff03067589 */ /* 0x000e6200000e0000 */
[C---:B------:R-:W-:Y:S01]  /*25c90*/  VIADD R5, R0.reuse, 0x10 ;  /* 0x0000001000057836 */ /* 0x040fe20000000000 */
[----:B------:R-:W-:-:S13]  /*25ca0*/  ISETP.GE.AND P2, PT, R0, R2, PT ;  /* 0x000000020000720c */ /* 0x000fda0003f46270 */
[----:B0-----:R-:W-:-:S04]  /*25cb0*/  @!P2 LEA R7, P4, R8, R7, 0x1 ;  /* 0x000000070807a211 */ /* 0x001fc800078808ff */
[----:B-1----:R-:W-:-:S04]  /*25cc0*/  @!P2 IADD3.X R6, RZ, R6, RZ, P4, !PT ;  /* 0x00000006ff06a210 */ /* 0x002fc800027fe4ff */
[----:B------:R-:W-:-:S04]  /*25cd0*/  @!P2 LOP3.LUT R7, R7, R6, RZ, 0x3c, !PT ;  /* 0x000000060707a212 */ /* 0x000fc800078e3cff */
[----:B------:R-:W-:-:S04]  /*25ce0*/  @!P2 LOP3.LUT R6, R7, R6, RZ, 0x3c, !PT ;  /* 0x000000060706a212 */ /* 0x000fc800078e3cff */
[----:B------:R-:W-:-:S05]  /*25cf0*/  @!P2 LOP3.LUT R7, R7, R6, RZ, 0x3c, !PT ;  /* 0x000000060707a212 */ /* 0x000fca00078e3cff */
[----:B------:R-:W-:Y:S01]  /*25d00*/  @!PT LDS RZ, [RZ] ;  /* 0x00000000fffff984 */ /* 0x000fe20000000800 */
[----:B----4-:R-:W-:Y:S04]  /*25d10*/  @!P2 LDGSTS.E.BYPASS.LTC128B.128 [R9+0xc400], desc[UR4][R6.64], !P3 ;  /* 0x0c4000000609afae */ /* 0x010fe8000d901d44 */
        /* <DEDUP_REMOVED lines=64> */
[----:B------:R0:W1:Y:S04]  /*26120*/  SHFL.IDX PT, R5, R3, 0x7, 0x181f ;  /* 0x00f81f0003057f89 */ /* 0x00006800000e0000 */
[----:B------:R0:W-:Y:S04]  /*26130*/  @!P2 LDGSTS.E.BYPASS.LTC128B.128 [R9+0xf400], desc[UR4][R6.64], !P3 ;  /* 0x0f4000000609afae */ /* 0x0001e8000d901d44 */
[----:B------:R0:W-:Y:S04]  /*26140*/  @!P2 LDGSTS.E.BYPASS.LTC128B.128 [R9+0x13400], desc[UR4][R6.64+0x80], !P0 ;  /* 0x134000800609afae */ /* 0x0001e8000c101d44 */
[----:B------:R0:W-:Y:S04]  /*26150*/  @!P2 LDGSTS.E.BYPASS.LTC128B.128 [R9+0x17400], desc[UR4][R6.64+0x100], !P1 ;  /* 0x174001000609afae */ /* 0x0001e8000c901d44 */
[----:B------:R0:W2:Y:S02]  /*26160*/  SHFL.IDX PT, R3, R4, 0x7, 0x181f ;  /* 0x00f81f0004037f89 */ /* 0x0000a400000e0000 */
.L_x_2188:
[----:B------:R-:W-:Y:S01]  /*26170*/  IADD3 R0, R0, 0x70, RZ ;  /* 0x0000007000007810 */ /* 0x000fe20007ffe0ff */
[----:B------:R-:W-:Y:S03]  /*26180*/  BSSY B0, `(.L_x_2029) ;  /* 0x000000d000007945 */ /* 0x000fe60003800000 */
[----:B------:R-:W-:-:S13]  /*26190*/  ISETP.GE.AND P2, PT, R0, R2, PT ;  /* 0x000000020000720c */ /* 0x000fda0003f46270 */
[----:B------:R-:W-:Y:S05]  /*261a0*/  @P2 BRA `(.L_x_2030) ;  /* 0x0000000000282947 */ /* 0x000fea0003800000 */
[----:B0-----:R-:W3:Y:S01]  /*261b0*/  LDL R4, [R1+0x2c] ;  /* 0x00002c0001047983 */ /* 0x001ee20000100800 */
[----:B--2---:R-:W-:Y:S01]  /*261c0*/  LEA R2, P2, R8, R3, 0x1 ;  /* 0x0000000308027211 */ /* 0x004fe200078408ff */
[----:B------:R-:W-:-:S04]  /*261d0*/  ULDC.64 UR4, c[0x0][0x208] ;  /* 0x0000820000047ab9 */ /* 0x000fc80000000a00 */
[----:B-1----:R-:W-:-:S05]  /*261e0*/  IMAD.X R3, RZ, RZ, R5, P2 ;  /* 0x000000ffff037224 */ /* 0x002fca00010e0605 */
[----:B------:R-:W-:Y:S01]  /*261f0*/  @!PT LDS RZ, [RZ] ;  /* 0x00000000fffff984 */ /* 0x000fe20000000800 */
[----:B------:R-:W-:Y:S01]  /*26200*/  @!PT LDS RZ, [RZ] ;  /* 0x00000000fffff984 */ /* 0x000fe20000000800 */
[----:B------:R-:W-:Y:S01]  /*26210*/  @!PT LDS RZ, [RZ] ;  /* 0x00000000fffff984 */ /* 0x000fe20000000800 */
[----:B---3--:R3:W-:Y:S04]  /*26220*/  LDGSTS.E.BYPASS.LTC128B.128 [R4+0xfc00], desc[UR4][R2.64], !P3 ;  /* 0x0fc0000002047fae */ /* 0x0087e8000d901d44 */
[----:B------:R3:W-:Y:S04]  /*26230*/  LDGSTS.E.BYPASS.LTC128B.128 [R4+0x13c00], desc[UR4][R2.64+0x80], !P0 ;  /* 0x13c0008002047fae */ /* 0x0007e8000c101d44 */
[----:B------:R3:W-:Y:S02]  /*26240*/  LDGSTS.E.BYPASS.LTC128B.128 [R4+0x17c00], desc[UR4][R2.64+0x100], !P1 ;  /* 0x17c0010002047fae */ /* 0x0007e4000c901d44 */
.L_x_2030:
[----:B------:R-:W-:Y:S05]  /*26250*/  BSYNC B0 ;  /* 0x0000000000007941 */ /* 0x000fea0003800000 */
.L_x_2029:
[----:B------:R4:W5:Y:S01]  /*26260*/  LDL R8, [R1] ;  /* 0x0000000001087983 */ /* 0x0009620000100800 */
[----:B------:R-:W-:Y:S01]  /*26270*/  PLOP3.LUT P0, PT, PT, PT, PT, 0x80, 0x0 ;  /* 0x000000000000781c */ /* 0x000fe20003f0f070 */
[----:B------:R-:W-:-:S12]  /*26280*/  NOP ;  /* 0x0000000000007918 */ /* 0x000fd80000000000 */
.L_x_2031:
[----:B---3--:R-:W3:Y:S01]  /*26290*/  LDL R2, [R1] ;  /* 0x0000000001027983 */ /* 0x008ee20000100800 */
[----:B------:R-:W-:Y:S02]  /*262a0*/  PLOP3.LUT P1, PT, P1, P0, PT, 0xa2, 0x0 ;  /* 0x000000000000781c */ /* 0x000fe40000f21472 */
[----:B---3--:R-:W-:-:S08]  /*262b0*/  @P0 R2UR P1, UR4, R2 ;  /* 0x00000000020402ca */ /* 0x008fd00000020000 */
[----:B------:R-:W-:-:S05]  /*262c0*/  @P0 PLOP3.LUT P0, PT, P1, PT, PT, 0x80, 0x0 ;  /* 0x000000000000081c */ /* 0x000fca0000f0f070 */
[----:B------:R-:W-:Y:S01]  /*262d0*/  @!P1 SYNCS.ARRIVE.TRANS64.RED.A0T1 RZ, [UR4+0x2a800], RZ ;  /* 0x02a800ffffff99a7 */ /* 0x000fe20008200404 */
[----:B------:R-:W-:Y:S07]  /*262e0*/  @!P1 ARRIVES.LDGSTSBAR.64.TRANSCNT [UR4+0x2a800] ;  /* 0x02a80000ff0099b0 */ /* 0x000fee0008000a84 */
[----:B------:R-:W-:Y:S05]  /*262f0*/  @P0 BRA.U.ANY `(.L_x_2031) ;  /* 0xfffffffd00e40947 */ /* 0x000fea000393ffff */
[----:B0-2---:R-:W2:Y:S02]  /*26300*/  LDL.LU R3, [R1+0x48] ;  /* 0x0000480001037983 */ /* 0x005ea40000300800 */
        /* <DEDUP_REMOVED lines=9> */
[----:B------:R-:W2:Y:S03]  /*263a0*/  SYNCS.PHASECHK.TRANS64.TRYWAIT P0, [R2+URZ+0x2a820], R0 ;  /* 0x02a82000020075a7 */ /* 0x000ea6000800017f */
[----:B0-2---:R-:W-:Y:S05]  /*263b0*/  @!P0 BRA `(.L_x_2033) ;  /* 0x00000054005c8947 */ /* 0x005fea0003800000 */
.L_x_2189:
[----:B------:R-:W-:Y:S05]  /*263c0*/  BSYNC B0 ;  /* 0x0000000000007941 */ /* 0x000fea0003800000 */
.L_x_2032:
[----:B------:R-:W2:Y:S04]  /*263d0*/  LDL R3, [R1+0x38] ;  /* 0x0000380001037983 */ /* 0x000ea80000100800 */
[----:B0-----:R-:W3:Y:S01]  /*263e0*/  LDL R2, [R1+0x30] ;  /* 0x0000300001027983 */ /* 0x001ee20000100800 */
[----:B------:R-:W-:Y:S01]  /*263f0*/  BSSY B0, `(.L_x_2034) ;  /* 0x000022b000007945 */ /* 0x000fe20003800000 */
[----:B--2---:R-:W-:-:S05]  /*26400*/  VIADD R0, R3, 0xfffffffe ;  /* 0xfffffffe03007836 */ /* 0x004fca0000000000 */
[----:B---3--:R-:W-:-:S13]  /*26410*/  ISETP.GE.AND P0, PT, R0, R2, PT ;  /* 0x000000020000720c */ /* 0x008fda0003f06270 */
[----:B------:R-:W-:Y:S05]  /*26420*/  @!P0 BRA `(.L_x_2035) ;  /* 0x00000020009c8947 */ /* 0x000fea0003800000 */
[----:B------:R-:W-:Y:S01]  /*26430*/  LOP3.LUT R2, RZ, R2, RZ, 0x33, !PT ;  /* 0x00000002ff027212 */ /* 0x000fe200078e33ff */
[----:B------:R-:W-:Y:S01]  /*26440*/  BSSY B2, `(.L_x_2036) ;  /* 0x00000bb000027945 */ /* 0x000fe20003800000 */
[----:B-----5:R-:W-:-:S04]  /*26450*/  IADD3 R8, -R3, RZ, RZ ;  /* 0x000000ff03087210 */ /* 0x020fc80007ffe1ff */
[----:B------:R-:W-:-:S05]  /*26460*/  VIADDMNMX R8, R8, 0x1, R2, !PT ;  /* 0x0000000108087846 */ /* 0x000fca0007800102 */
[----:B------:R-:W-:-:S05]  /*26470*/  IMAD.IADD R2, R3, 0x1, R8 ;  /* 0x0000000103027824 */ /* 0x000fca00078e0208 */
[----:B------:R-:W-:-:S04]  /*26480*/  LOP3.LUT R2, R2, 0x1, RZ, 0xc0, !PT ;  /* 0x0000000102027812 */ /* 0x000fc800078ec0ff */
[----:B------:R-:W-:-:S13]  /*26490*/  ISETP.NE.U32.AND P0, PT, R2, 0x1, PT ;  /* 0x000000010200780c */ /* 0x000fda0003f05070 */
[----:B------:R-:W-:Y:S05]  /*264a0*/  @P0 BRA `(.L_x_2037) ;  /* 0x0000000800d00947 */ /* 0x000fea0003800000 */
[----:B-1----:R-:W2:Y:S04]  /*264b0*/  LDL R5, [R1+0x4] ;  /* 0x0000040001057983 */ /* 0x002ea80000100800 */
[----:B------:R-:W3:Y:S04]  /*264c0*/  LDL R4, [R1+0x8] ;  /* 0x0000080001047983 */ /* 0x000ee80000100800 */
[----:B------:R-:W5:Y:S01]  /*264d0*/  LDL R3, [R1+0x18] ;  /* 0x0000180001037983 */ /* 0x000f620000100800 */
[----:B------:R-:W-:Y:S01]  /*264e0*/  BSSY B1, `(.L_x_2038) ;  /* 0x00000ac000017945 */ /* 0x000fe20003800000 */
[----:B--2---:R-:W-:Y:S01]  /*264f0*/  LOP3.LUT P1, RZ, R5, 0x4, RZ, 0xc0, !PT ;  /* 0x0000000405ff7812 */ /* 0x004fe2000782c0ff */
[----:B---3--:R-:W-:-:S05]  /*26500*/  VIADD R7, R4, 0x1 ;  /* 0x0000000104077836 */ /* 0x008fca0000000000 */
[----:B------:R-:W-:-:S04]  /*26510*/  ISETP.NE.AND P0, PT, R7, 0x2, PT ;  /* 0x000000020700780c */ /* 0x000fc80003f05270 */
[----:B------:R-:W-:Y:S02]  /*26520*/  SEL R9, RZ, 0x1, P0 ;  /* 0x00000001ff097807 */ /* 0x000fe40000000000 */
[----:B------:R-:W-:Y:S02]  /*26530*/  SEL R7, R7, RZ, P0 ;  /* 0x000000ff07077207 */ /* 0x000fe40000000000 */
[----:B-----5:R-:W-:Y:S01]  /*26540*/  LOP3.LUT R9, R3, R9, RZ, 0x3c, !PT ;  /* 0x0000000903097212 */ /* 0x020fe200078e3cff */
        /* <DEDUP_REMOVED lines=26> */
.L_x_2040:
[----:B------:R-:W2:Y:S01]  /*266f0*/  LDL R2, [R1] ;  /* 0x0000000001027983 */ /* 0x000ea20000100800 */
[----:B------:R-:W-:Y:S01]  /*26700*/  BSSY B3, `(.L_x_2041) ;  /* 0x0000005000037945 */ /* 0x000fe20003800000 */
[----:B--2---:R-:W-:Y:S01]  /*26710*/  IMAD R3, R7, 0x8, R2 ;  /* 0x0000000807037824 */ /* 0x004fe200078e0202 */
[----:B------:R-:W-:-:S04]  /*26720*/  SHF.L.U32 R2, R9, 0x1f, RZ ;  /* 0x0000001f09027819 */ /* 0x000fc800000006ff */
[----:B------:R-:W1:Y:S02]  /*26730*/  SYNCS.PHASECHK.TRANS64.TRYWAIT P0, [R3+URZ+0x2a840], R2 ;  /* 0x02a84002030075a7 */ /* 0x000e64000800017f */
[----:B-1----:R-:W-:Y:S05]  /*26740*/  @!P0 BRA `(.L_x_2042) ;  /* 0x0000005000908947 */ /* 0x002fea0003800000 */
.L_x_2190:
[----:B------:R-:W-:Y:S05]  /*26750*/  BSYNC B3 ;  /* 0x0000000000037941 */ /* 0x000fea0003800000 */
.L_x_2041:
[----:B0-----:R-:W0:Y:S01]  /*26760*/  S2R R5, SR_TID.X ;  /* 0x0000000000057919 */ /* 0x001e220000002100 */
        /* <DEDUP_REMOVED lines=10> */
.L_x_2044:
[----:B------:R-:W-:Y:S05]  /*26810*/  BSYNC B3 ;  /* 0x0000000000037941 */ /* 0x000fea0003800000 */
.L_x_2043:
[----:B------:R-:W2:Y:S04]  /*26820*/  LDL R5, [R1] ;  /* 0x0000000001057983 */ /* 0x000ea80000100800 */
[----:B-1----:R-:W3:Y:S01]  /*26830*/  LDL R2, [R1+0x1c] ;  /* 0x00001c0001027983 */ /* 0x002ee20000100800 */
        /* <DEDUP_REMOVED lines=8> */
[----:B--2---:R-:W-:-:S02]  /*268c0*/  IMAD R6, R7, 0x9000, R5 ;  /* 0x0000900007067824 */ /* 0x004fc400078e0205 */
[----:B---3--:R-:W-:Y:S02]  /*268d0*/  IMAD R2, R0, 0x60, R2 ;  /* 0x0000006000027824 */ /* 0x008fe400078e0202 */
[----:B------:R-:W-:-:S09]  /*268e0*/  VIADD R5, R6, 0x18400 ;  /* 0x0001840006057836 */ /* 0x000fd20000000000 */
.L_x_2045:
        /* <DEDUP_REMOVED lines=16> */
.L_x_2046:
        /* <DEDUP_REMOVED lines=15> */
.L_x_2047:
        /* <DEDUP_REMOVED lines=11> */
[----:B------:R-:W3:Y:S04]  /*26b90*/  LDL R12, [R1] ;  /* 0x00000000010c7983 */ /* 0x000ee80000100800 */
[----:B------:R-:W3:Y:S01]  /*26ba0*/  LDL R6, [R1+0x8] ;  /* 0x0000080001067983 */ /* 0x000ee20000100800 */
[----:B------:R-:W-:Y:S01]  /*26bb0*/  BSSY B3, `(.L_x_2048) ;  /* 0x0000005000037945 */ /* 0x000fe20003800000 */
[----:B--2---:R-:W-:-:S02]  /*26bc0*/  SHF.L.U32 R3, R13, 0x1f, RZ ;  /* 0x0000001f0d037819 */ /* 0x004fc400000006ff */
[----:B---3--:R-:W-:-:S04]  /*26bd0*/  LEA R2, R6, R12, 0x3 ;  /* 0x0000000c06027211 */ /* 0x008fc800078e18ff */
[----:B------:R-:W0:Y:S02]  /*26be0*/  SYNCS.PHASECHK.TRANS64.TRYWAIT P0, [R2+URZ+0x2a860], R3 ;  /* 0x02a86003020075a7 */ /* 0x000e24000800017f */
[----:B0-----:R-:W-:Y:S05]  /*26bf0*/  @!P0 BRA `(.L_x_2049) ;  /* 0x0000004c00788947 */ /* 0x001fea0003800000 */
.L_x_2191:
[----:B------:R-:W-:Y:S05]  /*26c00*/  BSYNC B3 ;  /* 0x0000000000037941 */ /* 0x000fea0003800000 */
.L_x_2048:
[----:B------:R-:W1:Y:S01]  /*26c10*/  S2R R5, SR_TID.X ;  /* 0x0000000000057919 */ /* 0x000e620000002100 */
[----:B------:R-:W-:-:S04]  /*26c20*/  UPRMT UR4, UR37, 0x9910, URZ ;  /* 0x0000991025047896 */ /* 0x000fc8000800003f */
[----:B------:R-:W-:Y:S01]  /*26c30*/  UISETP.NE.AND UP0, UPT, UR4, 0x2, UPT ;  /* 0x000000020400788c */ /* 0x000fe2000bf05270 */
[----:B-1----:R-:W-:-:S04]  /*26c40*/  LOP3.LUT R5, R5, 0x7f, RZ, 0xc0, !PT ;  /* 0x0000007f05057812 */ /* 0x002fc800078ec0ff */
[----:B------:R-:W-:-:S13]  /*26c50*/  ISETP.NE.AND P0, PT, R5, RZ, PT ;  /* 0x000000ff0500720c */ /* 0x000fda0003f05270 */
[----:B0-----:R-:W-:-:S04]  /*26c60*/  @!P0 IMAD.MOV.U32 R3, RZ, RZ, 0x6000 ;  /* 0x00006000ff038424 */ /* 0x001fc800078e00ff */
[----:B------:R0:W-:Y:S01]  /*26c70*/  @!P0 SYNCS.ARRIVE.TRANS64 RZ, [R2+URZ+0x2a850], R3 ;  /* 0x02a8500302ff89a7 */ /* 0x0001e2000800003f */
[----:B------:R-:W-:-:S13]  /*26c80*/  PLOP3.LUT P0, PT, PT, PT, UP0, 0x80, 0x0 ;  /* 0x000000000000781c */ /* 0x000fda0003f0f008 */
[----:B0-----:R-:W-:Y:S05]  /*26c90*/  @P0 BRA `(.L_x_2050) ;  /* 0x0000000000040947 */ /* 0x001fea0003800000 */
[----:B------:R-:W-:Y:S01]  /*26ca0*/  BPT.TRAP 0x1 ;  /* 0x000000040000795c */ /* 0x000fe20000300000 */
.L_x_2050:
[----:B------:R-:W2:Y:S01]  /*26cb0*/  LDL R3, [R1+0x4] ;  /* 0x0000040001037983 */ /* 0x000ea20000100800 */
[----:B------:R-:W-:Y:S01]  /*26cc0*/  BSSY B3, `(.L_x_2051) ;  /* 0x0000004000037945 */ /* 0x000fe20003800000 */
[----:B--2---:R-:W-:-:S13]  /*26cd0*/  LOP3.LUT P0, RZ, R3, 0x8, RZ, 0xc0, !PT ;  /* 0x0000000803ff7812 */ /* 0x004fda000780c0ff */
[----:B------:R-:W-:Y:S05]  /*26ce0*/  @P0 BRA `(.L_x_2052) ;  /* 0x0000000000040947 */ /* 0x000fea0003800000 */
[----:B------:R-:W-:Y:S01]  /*26cf0*/  BPT.TRAP 0x1 ;  /* 0x000000040000795c */ /* 0x000fe20000300000 */
.L_x_2052:
[----:B------:R-:W-:Y:S05]  /*26d00*/  BSYNC B3 ;  /* 0x0000000000037941 */ /* 0x000fea0003800000 */
.L_x_2051:
[----:B------:R-:W2:Y:S04]  /*26d10*/  LDL R12, [R1] ;  /* 0x00000000010c7983 */ /* 0x000ea80000100800 */
        /* <DEDUP_REMOVED lines=10> */
[----:B--2---:R-:W-:-:S02]  /*26dc0*/  IMAD R6, R6, 0x6000, R12 ;  /* 0x0000600006067824 */ /* 0x004fc400078e020c */
[----:B---3--:R-:W-:Y:S02]  /*26dd0*/  IMAD R3, R3, 0x60, R5 ;  /* 0x0000006003037824 */ /* 0x008fe400078e0205 */
[----:B------:R-:W-:-:S07]  /*26de0*/  VIADD R5, R6, 0x400 ;  /* 0x0000040006057836 */ /* 0x000fce0000000000 */
.L_x_2053:
        /* <DEDUP_REMOVED lines=12> */
[----:B------:R-:W-:Y:S01]  /*26eb0*/  PLOP3.LUT P0, PT, PT, PT, PT, 0x80, 0x0 ;  /* 0x000000000000781c */ /* 0x000fe20003f0f070 */
[----:B------:R-:W-:Y:S01]  /*26ec0*/  UMOV UR6, 0x0 ;  /* 0x0000000000067882 */ /* 0x000fe20000000000 */
[----:B------:R-:W-:-:S11]  /*26ed0*/  UMOV UR7, 0x14f00000 ;  /* 0x14f0000000077882 */ /* 0x000fd60000000000 */
.L_x_2054:
        /* <DEDUP_REMOVED lines=11> */
[----:B------:R-:W-:-:S07]  /*26f90*/  MOV R17, R4 ;  /* 0x0000000400117202 */ /* 0x000fce0000000f00 */
.L_x_2039:
[----:B------:R-:W-:Y:S05]  /*26fa0*/  BSYNC B1 ;  /* 0x0000000000017941 */ /* 0x000fea0003800000 */
.L_x_2038:
[----:B0-----:R-:W2:Y:S04]  /*26fb0*/  LDL R0, [R1+0x38] ;  /* 0x0000380001007983 */ /* 0x001ea80000100800 */
[----:B------:R0:W-:Y:S04]  /*26fc0*/  STL [R1+0x8], R7 ;  /* 0x0000080701007387 */ /* 0x0001e80000100800 */
[----:B------:R0:W-:Y:S02]  /*26fd0*/  STL [R1+0x18], R9 ;  /* 0x0000180901007387 */ /* 0x0001e40000100800 */
[----:B0-2---:R-:W-:-:S07]  /*26fe0*/  VIADD R0, R0, 0xfffffffd ;  /* 0xfffffffd00007836 */ /* 0x005fce0000000000 */
.L_x_2037:
[----:B------:R-:W-:Y:S05]  /*26ff0*/  BSYNC B2 ;  /* 0x0000000000027941 */ /* 0x000fea0003800000 */
.L_x_2036:
[----:B------:R-:W2:Y:S01]  /*27000*/  LDL.LU R2, [R1+0x38] ;  /* 0x0000380001027983 */ /* 0x000ea20000300800 */
[----:B------:R-:W-:Y:S01]  /*27010*/  VIADD R8, R8, 0xfffffffe ;  /* 0xfffffffe08087836 */ /* 0x000fe20000000000 */
[----:B--2---:R-:W-:-:S04]  /*27020*/  LOP3.LUT R2, RZ, R2, RZ, 0x33, !PT ;  /* 0x00000002ff027212 */ /* 0x004fc800078e33ff */
[----:B------:R-:W-:-:S13]  /*27030*/  ISETP.NE.AND P0, PT, R8, R2, PT ;  /* 0x000000020800720c */ /* 0x000fda0003f05270 */
[----:B------:R-:W-:Y:S05]  /*27040*/  @!P0 BRA `(.L_x_2035) ;  /* 0x0000001400948947 */ /* 0x000fea0003800000 */
[----:B------:R-:W-:-:S07]  /*27050*/  IMAD.MOV.U32 R9, RZ, RZ, R17 ;  /* 0x000000ffff097224 */ /* 0x000fce00078e0011 */
.L_x_2089:
[----:B------:R-:W2:Y:S04]  /*27060*/  LDL R4, [R1+0x4] ;  /* 0x0000040001047983 */ /* 0x000ea80000100800 */
[----:B------:R-:W3:Y:S04]  /*27070*/  LDL R3, [R1+0x8] ;  /* 0x0000080001037983 */ /* 0x000ee80000100800 */
[----:B------:R-:W5:Y:S01]  /*27080*/  LDL R2, [R1+0x18] ;  /* 0x0000180001027983 */ /* 0x000f620000100800 */
[----:B------:R-:W-:Y:S05]  /*27090*/  YIELD ;  /* 0x0000000000007946 */ /* 0x000fea0003800000 */
[----:B------:R-:W-:Y:S01]  /*270a0*/  BSSY B1, `(.L_x_2055) ;  /* 0x00000ac000017945 */ /* 0x000fe20003800000 */
[----:B--2---:R-:W-:Y:S01]  /*270b0*/  LOP3.LUT P1, RZ, R4, 0x4, RZ, 0xc0, !PT ;  /* 0x0000000404ff7812 */ /* 0x004fe2000782c0ff */
[----:B---3--:R-:W-:-:S05]  /*270c0*/  VIADD R4, R3, 0x1 ;  /* 0x0000000103047836 */ /* 0x008fca0000000000 */
[----:B------:R-:W-:-:S04]  /*270d0*/  ISETP.NE.AND P0, PT, R4, 0x2, PT ;  /* 0x000000020400780c */ /* 0x000fc80003f05270 */
[----:B-1----:R-:W-:Y:S02]  /*270e0*/  SEL R5, RZ, 0x1, P0 ;  /* 0x00000001ff057807 */ /* 0x002fe40000000000 */
[----:B------:R-:W-:Y:S02]  /*270f0*/  SEL R4, R4, RZ, P0 ;  /* 0x000000ff04047207 */ /* 0x000fe40000000000 */
[----:B-----5:R-:W-:Y:S01]  /*27100*/  LOP3.LUT R5, R2, R5, RZ, 0x3c, !PT ;  /* 0x0000000502057212 */ /* 0x020fe200078e3cff */
[----:B0-----:R-:W-:Y:S06]  /*27110*/  @!P1 BRA `(.L_x_2056) ;  /* 0x0000000800909947 */ /* 0x001fec0003800000 */
[----:B------:R-:W-:Y:S01]  /*27120*/  ULDC.64 UR4, c[0x0][0x418] ;  /* 0x0001060000047ab9 */ /* 0x000fe20000000a00 */
[----:B------:R-:W-:Y:S02]  /*27130*/  MOV R6, R0 ;  /* 0x0000000000067202 */ /* 0x000fe40000000f00 */
        /* <DEDUP_REMOVED lines=21> */
[----:B------:R-:W-:-:S06]  /*27290*/  LEA.HI.X R9, R2, UR5, R3, 0x2, P0 ;  /* 0x0000000502097c11 */ /* 0x000fcc00080f1403 */
[----:B------:R0:W5:Y:S03]  /*272a0*/  LDG.E R9, desc[UR8][R8.64] ;  /* 0x0000000808097981 */ /* 0x000166000c1e1900 */
.L_x_2057:
[----:B------:R-:W2:Y:S01]  /*272b0*/  LDL R2, [R1] ;  /* 0x0000000001027983 */ /* 0x000ea20000100800 */
[----:B------:R-:W-:Y:S01]  /*272c0*/  BSSY B2, `(.L_x_2058) ;  /* 0x0000005000027945 */ /* 0x000fe20003800000 */
[----:B--2---:R-:W-:Y:S01]  /*272d0*/  IMAD R3, R4, 0x8, R2 ;  /* 0x0000000804037824 */ /* 0x004fe200078e0202 */
[----:B------:R-:W-:-:S04]  /*272e0*/  SHF.L.U32 R2, R5, 0x1f, RZ ;  /* 0x0000001f05027819 */ /* 0x000fc800000006ff */
[----:B------:R-:W1:Y:S02]  /*272f0*/  SYNCS.PHASECHK.TRANS64.TRYWAIT P0, [R3+URZ+0x2a840], R2 ;  /* 0x02a84002030075a7 */ /* 0x000e64000800017f */
[----:B-1----:R-:W-:Y:S05]  /*27300*/  @!P0 BRA `(.L_x_2059) ;  /* 0x0000004400c88947 */ /* 0x002fea0003800000 */
.L_x_2192:
[----:B------:R-:W-:Y:S05]  /*27310*/  BSYNC B2 ;  /* 0x0000000000027941 */ /* 0x000fea0003800000 */
.L_x_2058:
[----:B------:R-:W2:Y:S01]  /*27320*/  S2R R7, SR_TID.X ;  /* 0x0000000000077919 */ /* 0x000ea20000002100 */
[----:B------:R-:W-:Y:S01]  /*27330*/  BSSY B2, `(.L_x_2060) ;  /* 0x000000a000027945 */ /* 0x000fe20003800000 */
[----:B--2---:R-:W-:-:S04]  /*27340*/  LOP3.LUT R7, R7, 0x7f, RZ, 0xc0, !PT ;  /* 0x0000007f07077812 */ /* 0x004fc800078ec0ff */
[----:B------:R-:W-:-:S13]  /*27350*/  ISETP.NE.AND P0, PT, R7, RZ, PT ;  /* 0x000000ff0700720c */ /* 0x000fda0003f05270 */
[----:B------:R-:W-:Y:S05]  /*27360*/  @P0 BRA `(.L_x_2061) ;  /* 0x0000000000180947 */ /* 0x000fea0003800000 */
[----:B------:R-:W2:Y:S01]  /*27370*/  LDL R7, [R1+0x4] ;  /* 0x0000040001077983 */ /* 0x000ea20000100800 */
[----:B-1----:R-:W-:-:S04]  /*27380*/  MOV R2, 0x9000 ;  /* 0x0000900000027802 */ /* 0x002fc80000000f00 */
[----:B------:R3:W-:Y:S01]  /*27390*/  SYNCS.ARRIVE.TRANS64 RZ, [R3+URZ+0x2a830], R2 ;  /* 0x02a8300203ff79a7 */ /* 0x0007e2000800003f */
[----:B--2---:R-:W-:-:S13]  /*273a0*/  LOP3.LUT P1, RZ, R7, 0x1, RZ, 0xc0, !PT ;  /* 0x0000000107ff7812 */ /* 0x004fda000782c0ff */
[----:B---3--:R-:W-:Y:S05]  /*273b0*/  @!P1 BRA `(.L_x_2061) ;  /* 0x0000000000049947 */ /* 0x008fea0003800000 */
[----:B------:R-:W-:Y:S01]  /*273c0*/  BPT.TRAP 0x1 ;  /* 0x000000040000795c */ /* 0x000fe20000300000 */
.L_x_2061:
[----:B------:R-:W-:Y:S05]  /*273d0*/  BSYNC B2 ;  /* 0x0000000000027941 */ /* 0x000fea0003800000 */
.L_x_2060:
        /* <DEDUP_REMOVED lines=12> */
[----:B0-----:R-:W-:-:S08]  /*274a0*/  VIADD R8, R7, 0x18400 ;  /* 0x0001840007087836 */ /* 0x001fd00000000000 */
.L_x_2062:
        /* <DEDUP_REMOVED lines=16> */
.L_x_2063:
        /* <DEDUP_REMOVED lines=15> */
.L_x_2064:
        /* <DEDUP_REMOVED lines=14> */
[----:B--2---:R-:W-:Y:S01]  /*27780*/  SHF.L.U32 R3, R13, 0x1f, RZ ;  /* 0x0000001f0d037819 */ /* 0x004fe200000006ff */
[----:B---3--:R-:W-:-:S04]  /*27790*/  IMAD R2, R8, 0x8, R12 ;  /* 0x0000000808027824 */ /* 0x008fc800078e020c */
[----:B------:R-:W0:Y:S02]  /*277a0*/  SYNCS.PHASECHK.TRANS64.TRYWAIT P0, [R2+URZ+0x2a860], R3 ;  /* 0x02a86003020075a7 */ /* 0x000e24000800017f */
[----:B0-----:R-:W-:Y:S05]  /*277b0*/  @!P0 BRA `(.L_x_2066) ;  /* 0x0000004000b08947 */ /* 0x001fea0003800000 */
.L_x_2193:
[----:B------:R-:W-:Y:S05]  /*277c0*/  BSYNC B2 ;  /* 0x0000000000027941 */ /* 0x000fea0003800000 */
.L_x_2065:
        /* <DEDUP_REMOVED lines=10> */
.L_x_2067:
[----:B------:R-:W2:Y:S01]  /*27870*/  LDL R3, [R1+0x4] ;  /* 0x0000040001037983 */ /* 0x000ea20000100800 */
[----:B------:R-:W-:Y:S01]  /*27880*/  BSSY B2, `(.L_x_2068) ;  /* 0x0000004000027945 */ /* 0x000fe20003800000 */
[----:B--2---:R-:W-:-:S13]  /*27890*/  LOP3.LUT P0, RZ, R3, 0x8, RZ, 0xc0, !PT ;  /* 0x0000000803ff7812 */ /* 0x004fda000780c0ff */
[----:B------:R-:W-:Y:S05]  /*278a0*/  @P0 BRA `(.L_x_2069) ;  /* 0x0000000000040947 */ /* 0x000fea0003800000 */
[----:B------:R-:W-:Y:S01]  /*278b0*/  BPT.TRAP 0x1 ;  /* 0x000000040000795c */ /* 0x000fe20000300000 */
.L_x_2069:
[----:B------:R-:W-:Y:S05]  /*278c0*/  BSYNC B2 ;  /* 0x0000000000027941 */ /* 0x000fea0003800000 */
.L_x_2068:
        /* <DEDUP_REMOVED lines=12> */
[----:B---3--:R-:W-:-:S03]  /*27990*/  IMAD R7, R7, 0x60, R8 ;  /* 0x0000006007077824 */ /* 0x008fc600078e0208 */
[----:B------:R-:W-:-:S07]  /*279a0*/  IADD3 R8, R3, 0x400, RZ ;  /* 0x0000040003087810 */ /* 0x000fce0007ffe0ff */
.L_x_2070:
        /* <DEDUP_REMOVED lines=15> */
.L_x_2071:
        /* <DEDUP_REMOVED lines=12> */
.L_x_2056:
[----:B------:R-:W-:Y:S05]  /*27b60*/  BSYNC B1 ;  /* 0x0000000000017941 */ /* 0x000fea0003800000 */
.L_x_2055:
[----:B------:R-:W2:Y:S01]  /*27b70*/  LDL R2, [R1+0x4] ;  /* 0x0000040001027983 */ /* 0x000ea20000100800 */
[----:B------:R-:W-:Y:S01]  /*27b80*/  VIADD R3, R4, 0x1 ;  /* 0x0000000104037836 */ /* 0x000fe20000000000 */
[----:B------:R-:W-:Y:S01]  /*27b90*/  BSSY B1, `(.L_x_2072) ;  /* 0x00000ac000017945 */ /* 0x000fe20003800000 */
[----:B0-----:R-:W-:-:S03]  /*27ba0*/  VIADD R6, R0, 0xffffffff ;  /* 0xffffffff00067836 */ /* 0x001fc60000000000 */
        /* <DEDUP_REMOVED lines=9> */
[----:B------:R-:W-:Y:S02]  /*27c40*/  MOV R7, R6 ;  /* 0x0000000600077202 */ /* 0x000fe40000000f00 */
[----:B------:R-:W-:-:S04]  /*27c50*/  ISETP.NE.U32.AND P0, PT, RZ, UR4, PT ;  /* 0x00000004ff007c0c */ /* 0x000fc8000bf05070 */
[----:B------:R-:W-:-:S13]  /*27c60*/  ISETP.NE.AND.EX P0, PT, RZ, UR5, PT, P0 ;  /* 0x00000005ff007c0c */ /* 0x000fda000bf05300 */
[----:B------:R-:W-:Y:S05]  /*27c70*/  @!P0 BRA `(.L_x_2074) ;  /* 0x0000000000508947 */ /* 0x000fea0003800000 */
[----:B------:R-:W2:Y:S01]  /*27c80*/  LDL R13, [R1+0x24] ;  /* 0x00002400010d7983 */ /* 0x000ea20000100800 */
[----:B------:R-:W1:Y:S01]  /*27c90*/  LDC R8, c[0x0][0x43c] ;  /* 0x00010f00ff087b82 */ /* 0x000e620000000800 */
[----:B------:R-:W-:Y:S02]  /*27ca0*/  ULDC.64 UR6, c[0x0][0x428] ;  /* 0x00010a0000067ab9 */ /* 0x000fe40000000a00 */
[----:B------:R-:W3:Y:S01]  /*27cb0*/  LDL R12, [R1+0x14] ;  /* 0x00001400010c7983 */ /* 0x000ee20000100800 */
[----:B------:R-:W-:Y:S01]  /*27cc0*/  ULDC.64 UR8, c[0x0][0x208] ;  /* 0x0000820000087ab9 */ /* 0x000fe20000000a00 */
[----:B-1----:R-:W-:-:S13]  /*27cd0*/  ISETP.NE.AND P0, PT, R8, 0x1, PT ;  /* 0x000000010800780c */ /* 0x002fda0003f05270 */
[----:B------:R-:W1:Y:S02]  /*27ce0*/  @P0 LDC.64 R2, c[0x0][0x440] ;  /* 0x00011000ff020b82 */ /* 0x000e640000000a00 */
[----:B-1----:R-:W-:-:S04]  /*27cf0*/  @P0 IMAD.HI.U32 R7, R6, R2, RZ ;  /* 0x0000000206070227 */ /* 0x002fc800078e00ff */
        /* <DEDUP_REMOVED lines=12> */
.L_x_2074:
[----:B------:R-:W2:Y:S01]  /*27dc0*/  LDL R2, [R1] ;  /* 0x0000000001027983 */ /* 0x000ea20000100800 */
[----:B------:R-:W-:Y:S01]  /*27dd0*/  BSSY B2, `(.L_x_2075) ;  /* 0x0000005000027945 */ /* 0x000fe20003800000 */
[----:B--2---:R-:W-:Y:S01]  /*27de0*/  IMAD R3, R11, 0x8, R2 ;  /* 0x000000080b037824 */ /* 0x004fe200078e0202 */
[----:B------:R-:W-:-:S04]  /*27df0*/  SHF.L.U32 R2, R10, 0x1f, RZ ;  /* 0x0000001f0a027819 */ /* 0x000fc800000006ff */
[----:B------:R-:W2:Y:S02]  /*27e00*/  SYNCS.PHASECHK.TRANS64.TRYWAIT P0, [R3+URZ+0x2a840], R2 ;  /* 0x02a84002030075a7 */ /* 0x000ea4000800017f */
[----:B--2---:R-:W-:Y:S05]  /*27e10*/  @!P0 BRA `(.L_x_2076) ;  /* 0x0000003c002c8947 */ /* 0x004fea0003800000 */
.L_x_2194:
[----:B------:R-:W-:Y:S05]  /*27e20*/  BSYNC B2 ;  /* 0x0000000000027941 */ /* 0x000fea0003800000 */
.L_x_2075:
[----:B-1----:R-:W1:Y:S01]  /*27e30*/  S2R R8, SR_TID.X ;  /* 0x0000000000087919 */ /* 0x002e620000002100 */
[----:B------:R-:W-:Y:S01]  /*27e40*/  BSSY B2, `(.L_x_2077) ;  /* 0x000000a000027945 */ /* 0x000fe20003800000 */
[----:B-1----:R-:W-:-:S04]  /*27e50*/  LOP3.LUT R8, R8, 0x7f, RZ, 0xc0, !PT ;  /* 0x0000007f08087812 */ /* 0x002fc800078ec0ff */
[----:B------:R-:W-:-:S13]  /*27e60*/  ISETP.NE.AND P0, PT, R8, RZ, PT ;  /* 0x000000ff0800720c */ /* 0x000fda0003f05270 */
[----:B------:R-:W-:Y:S05]  /*27e70*/  @P0 BRA `(.L_x_2078) ;  /* 0x0000000000180947 */ /* 0x000fea0003800000 */
[----:B------:R-:W3:Y:S01]  /*27e80*/  LDL R8, [R1+0x4] ;  /* 0x0000040001087983 */ /* 0x000ee20000100800 */
[----:B--2---:R-:W-:-:S04]  /*27e90*/  MOV R2, 0x9000 ;  /* 0x0000900000027802 */ /* 0x004fc80000000f00 */
[----:B------:R1:W-:Y:S01]  /*27ea0*/  SYNCS.ARRIVE.TRANS64 RZ, [R3+URZ+0x2a830], R2 ;  /* 0x02a8300203ff79a7 */ /* 0x0003e2000800003f */
[----:B---3--:R-:W-:-:S13]  /*27eb0*/  LOP3.LUT P1, RZ, R8, 0x1, RZ, 0xc0, !PT ;  /* 0x0000000108ff7812 */ /* 0x008fda000782c0ff */
[----:B-1----:R-:W-:Y:S05]  /*27ec0*/  @!P1 BRA `(.L_x_2078) ;  /* 0x0000000000049947 */ /* 0x002fea0003800000 */
[----:B------:R-:W-:Y:S01]  /*27ed0*/  BPT.TRAP 0x1 ;  /* 0x000000040000795c */ /* 0x000fe20000300000 */
.L_x_2078:
[----:B------:R-:W-:Y:S05]  /*27ee0*/  BSYNC B2 ;  /* 0x0000000000027941 */ /* 0x000fea0003800000 */
.L_x_2077:
[----:B0-----:R-:W3:Y:S04]  /*27ef0*/  LDL R10, [R1] ;  /* 0x00000000010a7983 */ /* 0x001ee80000100800 */
[----:B------:R-:W3:Y:S04]  /*27f00*/  LDL R8, [R1+0x8] ;  /* 0x0000080001087983 */ /* 0x000ee80000100800 */
        /* <DEDUP_REMOVED lines=12> */
.L_x_2079:
        /* <DEDUP_REMOVED lines=16> */
.L_x_2080:
        /* <DEDUP_REMOVED lines=15> */
.L_x_2081:
        /* <DEDUP_REMOVED lines=10> */
[----:B------:R-:W2:Y:S01]  /*28260*/  LDL R10, [R1] ;  /* 0x00000000010a7983 */ /* 0x000ea20000100800 */
[----:B------:R-:W-:Y:S01]  /*28270*/  SHF.L.U32 R5, R5, 0x1f, RZ ;  /* 0x0000001f05057819 */ /* 0x000fe200000006ff */
[----:B------:R-:W-:Y:S01]  /*28280*/  BSSY B2, `(.L_x_2082) ;  /* 0x0000004000027945 */ /* 0x000fe20003800000 */
[----:B--2---:R-:W-:-:S04]  /*28290*/  IMAD R2, R4, 0x8, R10 ;  /* 0x0000000804027824 */ /* 0x004fc800078e020a */
[----:B------:R-:W0:Y:S02]  /*282a0*/  SYNCS.PHASECHK.TRANS64.TRYWAIT P0, [R2+URZ+0x2a860], R5 ;  /* 0x02a86005020075a7 */ /* 0x000e24000800017f */
[----:B0-----:R-:W-:Y:S05]  /*282b0*/  @!P0 BRA `(.L_x_2083) ;  /* 0x0000003800188947 */ /* 0x001fea0003800000 */
.L_x_2195:
[----:B------:R-:W-:Y:S05]  /*282c0*/  BSYNC B2 ;  /* 0x0000000000027941 */ /* 0x000fea0003800000 */
.L_x_2082:
[----:B------:R-:W1:Y:S01]  /*282d0*/  S2R R3, SR_TID.X ;  /* 0x0000000000037919 */ /* 0x000e620000002100 */
[----:B------:R-:W-:-:S04]  /*282e0*/  UPRMT UR4, UR37, 0x9910, URZ ;  /* 0x0000991025047896 */ /* 0x000fc8000800003f */
[----:B------:R-:W-:Y:S01]  /*282f0*/  UISETP.NE.AND UP0, UPT, UR4, 0x2, UPT ;  /* 0x000000020400788c */ /* 0x000fe2000bf05270 */
[----:B-1----:R-:W-:-:S04]  /*28300*/  LOP3.LUT R3, R3, 0x7f, RZ, 0xc0, !PT ;  /* 0x0000007f03037812 */ /* 0x002fc800078ec0ff */
[----:B------:R-:W-:-:S13]  /*28310*/  ISETP.NE.AND P0, PT, R3, RZ, PT ;  /* 0x000000ff0300720c */ /* 0x000fda0003f05270 */
[----:B------:R-:W-:-:S04]  /*28320*/  @!P0 IMAD.MOV.U32 R3, RZ, RZ, 0x6000 ;  /* 0x00006000ff038424 */ /* 0x000fc800078e00ff */
[----:B------:R1:W-:Y:S01]  /*28330*/  @!P0 SYNCS.ARRIVE.TRANS64 RZ, [R2+URZ+0x2a850], R3 ;  /* 0x02a8500302ff89a7 */ /* 0x0003e2000800003f */
[----:B------:R-:W-:-:S13]  /*28340*/  PLOP3.LUT P0, PT, PT, PT, UP0, 0x80, 0x0 ;  /* 0x000000000000781c */ /* 0x000fda0003f0f008 */
[----:B-1----:R-:W-:Y:S05]  /*28350*/  @P0 BRA `(.L_x_2084) ;  /* 0x0000000000040947 */ /* 0x002fea0003800000 */
[----:B------:R-:W-:Y:S01]  /*28360*/  BPT.TRAP 0x1 ;  /* 0x000000040000795c */ /* 0x000fe20000300000 */
.L_x_2084:
[----:B------:R-:W2:Y:S01]  /*28370*/  LDL R3, [R1+0x4] ;  /* 0x0000040001037983 */ /* 0x000ea20000100800 */
[----:B------:R-:W-:Y:S01]  /*28380*/  BSSY B2, `(.L_x_2085) ;  /* 0x0000004000027945 */ /* 0x000fe20003800000 */
[----:B--2---:R-:W-:-:S13]  /*28390*/  LOP3.LUT P0, RZ, R3, 0x8, RZ, 0xc0, !PT ;  /* 0x0000000803ff7812 */ /* 0x004fda000780c0ff */
[----:B------:R-:W-:Y:S05]  /*283a0*/  @P0 BRA `(.L_x_2086) ;  /* 0x0000000000040947 */ /* 0x000fea0003800000 */
[----:B------:R-:W-:Y:S01]  /*283b0*/  BPT.TRAP 0x1 ;  /* 0x000000040000795c */ /* 0x000fe20000300000 */
.L_x_2086:
[----:B------:R-:W-:Y:S05]  /*283c0*/  BSYNC B2 ;  /* 0x0000000000027941 */ /* 0x000fea0003800000 */
.L_x_2085:
[----:B------:R-:W2:Y:S04]  /*283d0*/  LDL R8, [R1] ;  /* 0x0000000001087983 */ /* 0x000ea80000100800 */
        /* <DEDUP_REMOVED lines=12> */
.L_x_2087:
        /* <DEDUP_REMOVED lines=15> */
.L_x_2088:
        /* <DEDUP_REMOVED lines=12> */
.L_x_2073:
[----:B------:R-:W-:Y:S05]  /*28650*/  BSYNC B1 ;  /* 0x0000000000017941 */ /* 0x000fea0003800000 */
.L_x_2072:
[----:B------:R-:W2:Y:S01]  /*28660*/  LDL R2, [R1+0x30] ;  /* 0x0000300001027983 */ /* 0x000ea20000100800 */
[----:B------:R-:W-:Y:S01]  /*28670*/  VIADD R0, R0, 0xfffffffe ;  /* 0xfffffffe00007836 */ /* 0x000fe20000000000 */
[----:B--2---:R-:W-:-:S13]  /*28680*/  ISETP.GT.AND P0, PT, R6, R2, PT ;  /* 0x000000020600720c */ /* 0x004fda0003f04270 */
[----:B------:R-:W-:Y:S05]  /*28690*/  @P0 BRA `(.L_x_2089) ;  /* 0xffffffe800700947 */ /* 0x000fea000383ffff */
.L_x_2035:
[----:B------:R-:W-:Y:S05]  /*286a0*/  BSYNC B0 ;  /* 0x0000000000007941 */ /* 0x000fea0003800000 */
.L_x_2034:
[----:B------:R-:W2:Y:S01]  /*286b0*/  S2R R2, SR_TID.X ;  /* 0x0000000000027919 */ /* 0x000ea20000002100 */
[----:B------:R-:W-:Y:S01]  /*286c0*/  BSSY B0, `(.L_x_2090) ;  /* 0x0000011000007945 */ /* 0x000fe20003800000 */
[----:B--2---:R-:W-:-:S04]  /*286d0*/  LOP3.LUT R2, R2, 0x7f, RZ, 0xc0, !PT ;  /* 0x0000007f02027812 */ /* 0x004fc800078ec0ff */
[----:B------:R-:W-:-:S13]  /*286e0*/  ISETP.NE.AND P0, PT, R2, RZ, PT ;  /* 0x000000ff0200720c */ /* 0x000fda0003f05270 */
[----:B------:R-:W-:Y:S05]  /*286f0*/  @P0 BRA `(.L_x_2091) ;  /* 0x0000000000340947 */ /* 0x000fea0003800000 */
[----:B------:R-:W2:Y:S01]  /*28700*/  S2R R2, SR_LANEID ;  /* 0x0000000000027919 */ /* 0x000ea20000000000 */
[----:B------:R-:W-:Y:S01]  /*28710*/  VOTEU.ANY UR4, UPT, PT ;  /* 0x0000000000047886 */ /* 0x000fe200038e0100 */
[----:B-1----:R-:W1:Y:S01]  /*28720*/  LDC.64 R4, c[0x0][0xc60] ;  /* 0x00031800ff047b82 */ /* 0x002e620000000a00 */
[----:B------:R-:W2:Y:S01]  /*28730*/  FLO.U32 R0, UR4 ;  /* 0x0000000400007d00 */ /* 0x000ea200080e0000 */
[----:B------:R-:W-:Y:S01]  /*28740*/  ULDC.64 UR6, c[0x0][0x208] ;  /* 0x0000820000067ab9 */ /* 0x000fe20000000a00 */
[----:B--2---:R-:W-:-:S06]  /*28750*/  ISETP.EQ.U32.AND P0, PT, R0, R2, PT ;  /* 0x000000020000720c */ /* 0x004fcc0003f02070 */
[----:B------:R-:W1:Y:S07]  /*28760*/  POPC R2, UR4 ;  /* 0x0000000400027d09 */ /* 0x000e6e0008000000 */
[----:B-1----:R-:W2:Y:S04]  /*28770*/  @P0 ATOMG.E.ADD.STRONG.GPU PT, R2, desc[UR6][R4.64], R2 ;  /* 0x00000002040209a8 */ /* 0x002ea800081ee1c6 */
[----:B--2---:R1:W2:Y:S02]  /*28780*/  SHFL.IDX PT, R2, R2, R0, 0x1f ;  /* 0x00001f0002027589 */ /* 0x0042a400000e0000 */
[----:B-1----:R-:W1:Y:S02]  /*28790*/  S2R R0, SR_LTMASK ;  /* 0x0000000000007919 */ /* 0x002e640000003900 */
[----:B-1----:R-:W-:-:S06]  /*287a0*/  LOP3.LUT R0, R0, UR4, RZ, 0xc0, !PT ;  /* 0x0000000400007c12 */ /* 0x002fcc000f8ec0ff */
[----:B------:R-:W2:Y:S02]  /*287b0*/  POPC R0, R0 ;  /* 0x0000000000007309 */ /* 0x000ea40000000000 */
[----:B--2---:R-:W-:-:S07]  /*287c0*/  IADD3 R16, R2, UR36, R0 ;  /* 0x0000002402107c10 */ /* 0x004fce000fffe000 */
.L_x_2091:
[----:B------:R-:W-:Y:S05]  /*287d0*/  BSYNC B0 ;  /* 0x0000000000007941 */ /* 0x000fea0003800000 */
.L_x_2090:
[----:B------:R-:W2:Y:S01]  /*287e0*/  LDL R0, [R1+0x4] ;  /* 0x0000040001007983 */ /* 0x000ea20000100800 */
[----:B------:R-:W-:Y:S01]  /*287f0*/  BSSY B0, `(.L_x_2092) ;  /* 0x0000043000007945 */ /* 0x000fe20003800000 */
[----:B--2---:R-:W-:-:S13]  /*28800*/  LOP3.LUT P0, RZ, R0, 0x4, RZ, 0xc0, !PT ;  /* 0x0000000400ff7812 */ /* 0x004fda000780c0ff */
[----:B------:R-:W-:Y:S05]  /*28810*/  @!P0 BRA `(.L_x_2093) ;  /* 0x0000000400008947 */ /* 0x000fea0003800000 */
[----:B------:R-:W2:Y:S04]  /*28820*/  LDL R3, [R1] ;  /* 0x0000000001037983 */ /* 0x000ea80000100800 */
[----:B------:R-:W2:Y:S04]  /*28830*/  LDL R0, [R1+0x8] ;  /* 0x0000080001007983 */ /* 0x000ea80000100800 */
[----:B------:R-:W3:Y:S01]  /*28840*/  LDL R2, [R1+0x18] ;  /* 0x0000180001027983 */ /* 0x000ee20000100800 */
[----:B------:R-:W-:Y:S01]  /*28850*/  BSSY B1, `(.L_x_2094) ;  /* 0x0000005000017945 */ /* 0x000fe20003800000 */
[----:B--2---:R-:W-:Y:S01]  /*28860*/  IMAD R0, R0, 0x8, R3 ;  /* 0x0000000800007824 */ /* 0x004fe200078e0203 */
[----:B---3--:R-:W-:-:S04]  /*28870*/  SHF.L.U32 R2, R2, 0x1f, RZ ;  /* 0x0000001f02027819 */ /* 0x008fc800000006ff */
[----:B------:R-:W2:Y:S02]  /*28880*/  SYNCS.PHASECHK.TRANS64.TRYWAIT P0, [R0+URZ+0x2a860], R2 ;  /* 0x02a86002000075a7 */ /* 0x000ea4000800017f */
[----:B--2---:R-:W-:Y:S05]  /*28890*/  @!P0 BRA `(.L_x_2095) ;  /* 0x0000003000b48947 */ /* 0x004fea0003800000 */
.L_x_2196:
[----:B------:R-:W-:Y:S05]  /*288a0*/  BSYNC B1 ;  /* 0x0000000000017941 */ /* 0x000fea0003800000 */
.L_x_2094:
[----:B------:R-:W3:Y:S01]  /*288b0*/  S2R R3, SR_TID.X ;  /* 0x0000000000037919 */ /* 0x000ee20000002100 */
[----:B------:R-:W-:-:S04]  /*288c0*/  UPRMT UR4, UR37, 0x9910, URZ ;  /* 0x0000991025047896 */ /* 0x000fc8000800003f */
[----:B------:R-:W-:Y:S01]  /*288d0*/  UISETP.NE.AND UP0, UPT, UR4, 0x2, UPT ;  /* 0x000000020400788c */ /* 0x000fe2000bf05270 */
[----:B---3--:R-:W-:-:S04]  /*288e0*/  LOP3.LUT R3, R3, 0x7f, RZ, 0xc0, !PT ;  /* 0x0000007f03037812 */ /* 0x008fc800078ec0ff */
[----:B------:R-:W-:-:S13]  /*288f0*/  ISETP.NE.AND P0, PT, R3, RZ, PT ;  /* 0x000000ff0300720c */ /* 0x000fda0003f05270 */
[----:B--2---:R-:W-:-:S04]  /*28900*/  @!P0 MOV R2, 0x6000 ;  /* 0x0000600000028802 */ /* 0x004fc80000000f00 */
[----:B------:R2:W-:Y:S01]  /*28910*/  @!P0 SYNCS.ARRIVE.TRANS64 RZ, [R0+URZ+0x2a850], R2 ;  /* 0x02a8500200ff89a7 */ /* 0x0005e2000800003f */
[----:B------:R-:W-:-:S13]  /*28920*/  PLOP3.LUT P0, PT, PT, PT, UP0, 0x80, 0x0 ;  /* 0x000000000000781c */ /* 0x000fda0003f0f008 */
[----:B--2---:R-:W-:Y:S05]  /*28930*/  @P0 BRA `(.L_x_2096) ;  /* 0x0000000000040947 */ /* 0x004fea0003800000 */
[----:B------:R-:W-:Y:S01]  /*28940*/  BPT.TRAP 0x1 ;  /* 0x000000040000795c */ /* 0x000fe20000300000 */
.L_x_2096:
[----:B------:R-:W2:Y:S01]  /*28950*/  LDL R2, [R1+0x4] ;  /* 0x0000040001027983 */ /* 0x000ea20000100800 */
[----:B------:R-:W-:Y:S01]  /*28960*/  BSSY B1, `(.L_x_2097) ;  /* 0x0000004000017945 */ /* 0x000fe20003800000 */
[----:B--2---:R-:W-:-:S13]  /*28970*/  LOP3.LUT P0, RZ, R2, 0x8, RZ, 0xc0, !PT ;  /* 0x0000000802ff7812 */ /* 0x004fda000780c0ff */
[----:B------:R-:W-:Y:S05]  /*28980*/  @P0 BRA `(.L_x_2098) ;  /* 0x0000000000040947 */ /* 0x000fea0003800000 */
[----:B------:R-:W-:Y:S01]  /*28990*/  BPT.TRAP 0x1 ;  /* 0x000000040000795c */ /* 0x000fe20000300000 */
.L_x_2098:
[----:B------:R-:W-:Y:S05]  /*289a0*/  BSYNC B1 ;  /* 0x0000000000017941 */ /* 0x000fea0003800000 */
.L_x_2097:
[----:B-1----:R-:W2:Y:S04]  /*289b0*/  LDL.LU R5, [R1+0x1c] ;  /* 0x00001c0001057983 */ /* 0x002ea80000300800 */
[----:B------:R-:W2:Y:S04]  /*289c0*/  LDL.LU R3, [R1+0x10] ;  /* 0x0000100001037983 */ /* 0x000ea80000300800 */
[----:B------:R-:W3:Y:S04]  /*289d0*/  LDL R4, [R1] ;  /* 0x0000000001047983 */ /* 0x000ee80000100800 */
[----:B------:R-:W3:Y:S01]  /*289e0*/  LDL R2, [R1+0x8] ;  /* 0x0000080001027983 */ /* 0x000ee20000100800 */
[----:B------:R-:W-:Y:S01]  /*289f0*/  UIADD3 UR4, UP0, UR38, 0x470, URZ ;  /* 0x0000047026047890 */ /* 0x000fe2000ff1e03f */
[----:B------:R-:W-:Y:S01]  /*28a00*/  PLOP3.LUT P0, PT, PT, PT, PT, 0x80, 0x0 ;  /* 0x000000000000781c */ /* 0x000fe20003f0f070 */
[----:B------:R-:W-:Y:S01]  /*28a10*/  VIADD R0, R0, 0x2a850 ;  /* 0x0002a85000007836 */ /* 0x000fe20000000000 */
[----:B------:R-:W-:Y:S01]  /*28a20*/  UMOV UR6, 0x0 ;  /* 0x0000000000067882 */ /* 0x000fe20000000000 */
[----:B------:R-:W-:Y:S01]  /*28a30*/  UIADD3.X UR5, URZ, UR39, URZ, UP0, !UPT ;  /* 0x000000273f057290 */ /* 0x000fe200087fe43f */
[----:B------:R-:W-:Y:S01]  /*28a40*/  UMOV UR7, 0x14f00000 ;  /* 0x14f0000000077882 */ /* 0x000fe20000000000 */
[----:B------:R-:W-:Y:S01]  /*28a50*/  UMOV UR10, URZ ;  /* 0x0000003f000a7c82 */ /* 0x000fe20008000000 */
[----:B--2---:R-:W-:-:S02]  /*28a60*/  IMAD R3, R3, 0x60, R5 ;  /* 0x0000006003037824 */ /* 0x004fc400078e0205 */
[----:B---3--:R-:W-:-:S04]  /*28a70*/  IMAD R2, R2, 0x6000, R4 ;  /* 0x0000600002027824 */ /* 0x008fc800078e0204 */
[----:B------:R-:W-:-:S07]  /*28a80*/  VIADD R4, R2, 0x400 ;  /* 0x0000040002047836 */ /* 0x000fce0000000000 */
.L_x_2099:
        /* <DEDUP_REMOVED lines=15> */
.L_x_2100:
        /* <DEDUP_REMOVED lines=10> */
.L_x_2093:
[----:B------:R-:W-:Y:S05]  /*28c20*/  BSYNC B0 ;  /* 0x0000000000007941 */ /* 0x000fea0003800000 */
.L_x_2092:
[----:B-1----:R-:W2:Y:S04]  /*28c30*/  LDL.LU R5, [R1+0x8] ;  /* 0x0000080001057983 */ /* 0x002ea80000300800 */
[----:B------:R-:W3:Y:S01]  /*28c40*/  LDL.LU R4, [R1+0x18] ;  /* 0x0000180001047983 */ /* 0x000ee20000300800 */
[----:B--2---:R-:W-:-:S05]  /*28c50*/  VIADD R0, R5, 0x1 ;  /* 0x0000000105007836 */ /* 0x004fca0000000000 */
[----:B------:R-:W-:-:S04]  /*28c60*/  ISETP.NE.AND P0, PT, R0, 0x2, PT ;  /* 0x000000020000780c */ /* 0x000fc80003f05270 */
[----:B------:R-:W-:Y:S02]  /*28c70*/  SEL R2, RZ, 0x1, P0 ;  /* 0x00000001ff027807 */ /* 0x000fe40000000000 */
[----:B------:R-:W-:Y:S02]  /*28c80*/  SEL R0, R0, RZ, P0 ;  /* 0x000000ff00007207 */ /* 0x000fe40000000000 */
[----:B---3--:R-:W-:-:S03]  /*28c90*/  LOP3.LUT R4, R4, R2, RZ, 0x3c, !PT ;  /* 0x0000000204047212 */ /* 0x008fc600078e3cff */
[----:B------:R1:W-:Y:S04]  /*28ca0*/  STL [R1+0x8], R0 ;  /* 0x0000080001007387 */ /* 0x0003e80000100800 */
[----:B------:R1:W-:Y:S02]  /*28cb0*/  STL [R1+0x18], R4 ;  /* 0x0000180401007387 */ /* 0x0003e40000100800 */
.L_x_2014:
[----:B------:R-:W-:Y:S05]  /*28cc0*/  BSYNC B7 ;  /* 0x0000000000077941 */ /* 0x000fea0003800000 */
.L_x_2012:
[----:B------:R-:W2:Y:S02]  /*28cd0*/  LDL R7, [R1+0x4] ;  /* 0x0000040001077983 */ /* 0x000ea40000100800 */
[----:B--2---:R-:W-:-:S13]  /*28ce0*/  LOP3.LUT P0, RZ, R7, 0x10, RZ, 0xc0, !PT ;  /* 0x0000001007ff7812 */ /* 0x004fda000780c0ff */
[----:B------:R-:W-:Y:S05]  /*28cf0*/  @!P0 BRA `(.L_x_2101) ;  /* 0x0000000000288947 */ /* 0x000fea0003800000 */
[----:B------:R-:W-:Y:S05]  /*28d00*/  WARPSYNC.ALL ;  /* 0x0000000000007948 */ /* 0x000fea0003800000 */
[----:B------:R-:W2:Y:S08]  /*28d10*/  S2UR UR5, SR_CgaCtaId ;  /* 0x00000000000579c3 */ /* 0x000eb00000008800 */
[----:B------:R-:W-:Y:S06]  /*28d20*/  BAR.SYNC.DEFER_BLOCKING 0x5, 0x180 ;  /* 0x0146000000007b1d */ /* 0x000fec0000010000 */
[----:B------:R-:W-:-:S02]  /*28d30*/  UMOV UR4, 0x400 ;  /* 0x0000040000047882 */ /* 0x000fc40000000000 */
[----:B--2---:R-:W-:-:S06]  /*28d40*/  ULEA UR4, UR5, UR4, 0x18 ;  /* 0x0000000405047291 */ /* 0x004fcc000f8ec03f */
[----:B-1----:R-:W-:-:S05]  /*28d50*/  MOV R0, UR4 ;  /* 0x0000000400007c02 */ /* 0x002fca0008000f00 */
[----:B------:R2:W3:Y:S04]  /*28d60*/  LDS.128 R16, [R0+0x2a8d0] ;  /* 0x02a8d00000107984 */ /* 0x0004e80000000c00 */
[----:B------:R2:W-:Y:S01]  /*28d70*/  STL [R1], R0 ;  /* 0x0000000001007387 */ /* 0x0005e20000100800 */
[----:B------:R-:W-:Y:S06]  /*28d80*/  BAR.ARV 0x4, 0x180 ;  /* 0x0106000000007b1d */ /* 0x000fec0000002000 */
[----:B------:R-:W-:Y:S05]  /*28d90*/  BRA `(.L_x_2102) ;  /* 0x0000000800e47947 */ /* 0x000fea0003800000 */
.L_x_2101:
[----:B------:R-:W2:Y:S01]  /*28da0*/  LDL R6, [R1+0x28] ;  /* 0x0000280001067983 */ /* 0x000ea20000100800 */
[----:B------:R-:W-:Y:S01]  /*28db0*/  UMOV UR4, 0xffffffff ;  /* 0xffffffff00047882 */ /* 0x000fe20000000000 */
[----:B--2---:R-:W-:Y:S02]  /*28dc0*/  ISETP.NE.AND P5, PT, R6, 0x1f, PT ;  /* 0x0000001f0600780c */ /* 0x004fe40003fa5270 */
[----:B------:R-:W-:Y:S11]  /*28dd0*/  BRA.DIV UR4, `(.L_x_2103) ;  /* 0x0000002e04787947 */ /* 0x000ff6000b800000 */
[----:B------:R-:W-:Y:S01]  /*28de0*/  IMAD.IADD R5, R19, 0x1, R6 ;  /* 0x0000000113057824 */ /* 0x000fe200078e0206 */
[----:B------:R-:W-:Y:S01]  /*28df0*/  ULDC UR4, c[0x0][0xc3c] ;  /* 0x00030f0000047ab9 */ /* 0x000fe20000000800 */
[----:B------:R-:W-:Y:S01]  /*28e00*/  ULDC.64 UR6, c[0x0][0x208] ;  /* 0x0000820000067ab9 */ /* 0x000fe20000000a00 */
[----:B------:R-:W-:Y:S02]  /*28e10*/  LOP3.LUT P4, RZ, R7, 0x1, RZ, 0xc0, !PT ;  /* 0x0000000107ff7812 */ /* 0x000fe4000788c0ff */
[----:B------:R-:W-:-:S13]  /*28e20*/  ISETP.GE.OR P0, PT, R5, UR4, !P5 ;  /* 0x0000000405007c0c */ /* 0x000fda000ef06670 */
[----:B------:R-:W2:Y:S02]  /*28e30*/  @!P0 LDC.64 R2, c[0x0][0xc80] ;  /* 0x00032000ff028b82 */ /* 0x000ea40000000a00 */
[----:B--2---:R-:W-:-:S06]  /*28e40*/  @!P0 IMAD.WIDE R2, R5, 0x4, R2 ;  /* 0x0000000405028825 */ /* 0x004fcc00078e0202 */
[----:B------:R2:W3:Y:S01]  /*28e50*/  @!P0 LDG.E R2, desc[UR6][R2.64] ;  /* 0x0000000602028981 */ /* 0x0004e2000c1e1900 */
[C---:B------:R-:W-:Y:S02]  /*28e60*/  ISETP.GE.U32.AND P1, PT, R6.reuse, 0x4, PT ;  /* 0x000000040600780c */ /* 0x040fe40003f26070 */
[C---:B------:R-:W-:Y:S02]  /*28e70*/  ISETP.GE.U32.AND P2, PT, R6.reuse, 0x8, PT ;  /* 0x000000080600780c */ /* 0x040fe40003f46070 */
[C---:B------:R-:W-:Y:S01]  /*28e80*/  ISETP.GE.U32.AND P3, PT, R6.reuse, 0x10, PT ;  /* 0x000000100600780c */ /* 0x040fe20003f66070 */
[----:B--2---:R-:W-:Y:S02]  /*28e90*/  IMAD.MOV.U32 R3, RZ, RZ, RZ ;  /* 0x000000ffff037224 */ /* 0x004fe400078e00ff */
[----:B---3--:R-:W-:Y:S01]  /*28ea0*/  @!P0 IMAD.MOV.U32 R3, RZ, RZ, R2 ;  /* 0x000000ffff038224 */ /* 0x008fe200078e0002 */
[----:B------:R-:W-:-:S04]  /*28eb0*/  ISETP.GE.U32.AND P0, PT, R6, 0x2, PT ;  /* 0x000000020600780c */ /* 0x000fc80003f06070 */
[----:B------:R-:W1:Y:S02]  /*28ec0*/  SHFL.UP PT, R2, R3, 0x1, RZ ;  /* 0x0420000003027989 */ /* 0x000e6400000e00ff */
[----:B-1----:R-:W-:-:S05]  /*28ed0*/  SEL R0, R2, RZ, P4 ;  /* 0x000000ff02007207 */ /* 0x002fca0002000000 */
[----:B------:R-:W-:Y:S02]  /*28ee0*/  IMAD.IADD R2, R3, 0x1, R0 ;  /* 0x0000000103027824 */ /* 0x000fe400078e0200 */
[----:B------:R-:W-:Y:S04]  /*28ef0*/  SHFL.IDX PT, R0, R16, RZ, 0x1f ;  /* 0x00001fff10007589 */ /* 0x000fe800000e0000 */
[----:B------:R-:W1:Y:S02]  /*28f00*/  SHFL.UP PT, R4, R2, 0x2, RZ ;  /* 0x0440000002047989 */ /* 0x000e6400000e00ff */
        /* <DEDUP_REMOVED lines=10> */
[----:B------:R-:W-:Y:S02]  /*28fb0*/  IMAD.IADD R2, R2, 0x1, R5 ;  /* 0x0000000102027824 */ /* 0x000fe400078e0205 */
[----:B------:R1:W2:Y:S04]  /*28fc0*/  SHFL.IDX PT, R5, R16, 0x1, 0x1f ;  /* 0x00201f0010057f89 */ /* 0x0002a800000e0000 */
[----:B------:R1:W3:Y:S02]  /*28fd0*/  SHFL.IDX PT, R16, R2, 0x1f, 0x1f ;  /* 0x03e01f0002107f89 */ /* 0x0002e400000e0000 */
.L_x_2206:
[----:B------:R-:W-:Y:S02]  /*28fe0*/  ULDC UR4, c[0x0][0xc38] ;  /* 0x00030e0000047ab9 */ /* 0x000fe40000000800 */
[----:B------:R-:W-:-:S04]  /*28ff0*/  IMAD.U32 R4, RZ, RZ, UR4 ;  /* 0x00000004ff047e24 */ /* 0x000fc8000f8e00ff */
[----:B-1-3--:R-:W-:-:S05]  /*29000*/  IMAD R16, R16, R4, RZ ;  /* 0x0000000410107224 */ /* 0x00afca00078e02ff */
[----:B--2---:R-:W-:-:S04]  /*29010*/  IADD3 R5, R5, R16, RZ ;  /* 0x0000001005057210 */ /* 0x004fc80007ffe0ff */
[----:B------:R-:W-:-:S13]  /*29020*/  ISETP.GT.AND P4, PT, R5, R0, PT ;  /* 0x000000000500720c */ /* 0x000fda0003f84270 */
[----:B------:R-:W-:Y:S05]  /*29030*/  @P4 BRA `(.L_x_2104) ;  /* 0x0000000000a44947 */ /* 0x000fea0003800000 */
.L_x_2109:
[----:B-1----:R-:W1:Y:S01]  /*29040*/  LDC R3, c[0x0][0xc3c] ;  /* 0x00030f00ff037b82 */ /* 0x002e620000000800 */
[----:B------:R-:W-:-:S05]  /*29050*/  VIADD R19, R19, 0x1f ;  /* 0x0000001f13137836 */ /* 0x000fca0000000000 */
[----:B-1----:R-:W-:-:S13]  /*29060*/  ISETP.GE.AND P4, PT, R19, R3, PT ;  /* 0x000000031300720c */ /* 0x002fda0003f86270 */
[----:B------:R-:W-:Y:S05]  /*29070*/  @P4 BRA `(.L_x_2105) ;  /* 0x0000000400e44947 */ /* 0x000fea0003800000 */
[----:B------:R-:W2:Y:S01]  /*29080*/  LDL R2, [R1+0x28] ;  /* 0x0000280001027983 */ /* 0x000ea20000100800 */
[----:B------:R-:W-:Y:S01]  /*29090*/  BSSY B0, `(.L_x_2106) ;  /* 0x0000009000007945 */ /* 0x000fe20003800000 */
[----:B--2---:R-:W-:-:S05]  /*290a0*/  IMAD.IADD R4, R19, 0x1, R2 ;  /* 0x0000000113047824 */ /* 0x004fca00078e0202 */
[----:B------:R-:W-:Y:S01]  /*290b0*/  ISETP.GE.OR P4, PT, R4, R3, !P5 ;  /* 0x000000030400720c */ /* 0x000fe20006f86670 */
[----:B------:R-:W-:-:S12]  /*290c0*/  IMAD.MOV.U32 R3, RZ, RZ, RZ ;  /* 0x000000ffff037224 */ /* 0x000fd800078e00ff */
[----:B------:R-:W-:Y:S05]  /*290d0*/  @P4 BRA `(.L_x_2107) ;  /* 0x0000000000104947 */ /* 0x000fea0003800000 */
[----:B------:R-:W1:Y:S01]  /*290e0*/  LDC.64 R2, c[0x0][0xc80] ;  /* 0x00032000ff027b82 */ /* 0x000e620000000a00 */
[----:B------:R-:W-:Y:S01]  /*290f0*/  ULDC.64 UR4, c[0x0][0x208] ;  /* 0x0000820000047ab9 */ /* 0x000fe20000000a00 */
[----:B-1----:R-:W-:-:S06]  /*29100*/  IMAD.WIDE R2, R4, 0x4, R2 ;  /* 0x0000000404027825 */ /* 0x002fcc00078e0202 */
[----:B------:R1:W5:Y:S02]  /*29110*/  LDG.E R3, desc[UR4][R2.64] ;  /* 0x0000000402037981 */ /* 0x000364000c1e1900 */
.L_x_2107:
[----:B------:R-:W-:Y:S05]  /*29120*/  BSYNC B0 ;  /* 0x0000000000007941 */ /* 0x000fea0003800000 */
.L_x_2106:
[----:B------:R-:W-:-:S03]  /*29130*/  UMOV UR4, 0xffffffff ;  /* 0xffffffff00047882 */ /* 0x000fc60000000000 */
[----:B------:R-:W-:Y:S05]  /*29140*/  BRA.DIV UR4, `(.L_x_2108) ;  /* 0x0000002e04dc7947 */ /* 0x000fea000b800000 */
[----:B------:R-:W2:Y:S04]  /*29150*/  LDL R4, [R1+0x4] ;  /* 0x0000040001047983 */ /* 0x000ea80000100800 */
[----:B-----5:R-:W1:Y:S01]  /*29160*/  SHFL.UP PT, R14, R3, 0x1, RZ ;  /* 0x04200000030e7989 */ /* 0x020e6200000e00ff */
[----:B--2---:R-:W-:-:S04]  /*29170*/  LOP3.LUT P4, RZ, R4, 0x1, RZ, 0xc0, !PT ;  /* 0x0000000104ff7812 */ /* 0x004fc8000788c0ff */
[----:B-1----:R-:W-:-:S05]  /*29180*/  SEL R2, R14, RZ, P4 ;  /* 0x000000ff0e027207 */ /* 0x002fca0002000000 */
[----:B------:R-:W-:-:S05]  /*29190*/  IMAD.IADD R2, R3, 0x1, R2 ;  /* 0x0000000103027824 */ /* 0x000fca00078e0202 */
        /* <DEDUP_REMOVED lines=12> */
[----:B------:R1:W2:Y:S02]  /*29260*/  SHFL.IDX PT, R16, R2, 0x1f, 0x1f ;  /* 0x03e01f0002107f89 */ /* 0x0002a400000e0000 */
.L_x_2214:
[----:B------:R-:W-:Y:S02]  /*29270*/  ULDC UR4, c[0x0][0xc38] ;  /* 0x00030e0000047ab9 */ /* 0x000fe40000000800 */
[----:B------:R-:W-:-:S04]  /*29280*/  IMAD.U32 R4, RZ, RZ, UR4 ;  /* 0x00000004ff047e24 */ /* 0x000fc8000f8e00ff */
[----:B--2---:R-:W-:-:S05]  /*29290*/  IMAD R16, R16, R4, RZ ;  /* 0x0000000410107224 */ /* 0x004fca00078e02ff */
[----:B------:R-:W-:-:S04]  /*292a0*/  IADD3 R5, R16, R5, RZ ;  /* 0x0000000510057210 */ /* 0x000fc80007ffe0ff */
[----:B------:R-:W-:-:S13]  /*292b0*/  ISETP.GT.AND P4, PT, R5, R0, PT ;  /* 0x000000000500720c */ /* 0x000fda0003f84270 */
[----:B------:R-:W-:Y:S05]  /*292c0*/  @!P4 BRA `(.L_x_2109) ;  /* 0xfffffffc005cc947 */ /* 0x000fea000383ffff */
.L_x_2104:
[----:B------:R-:W-:Y:S01]  /*292d0*/  IMAD.IADD R16, R5, 0x1, -R16 ;  /* 0x0000000105107824 */ /* 0x000fe200078e0a10 */
[----:B------:R-:W-:-:S03]  /*292e0*/  UMOV UR4, 0xffffffff ;  /* 0xffffffff00047882 */ /* 0x000fc60000000000 */
[----:B------:R-:W-:-:S05]  /*292f0*/  IMAD R5, R2, R4, R16 ;  /* 0x0000000402057224 */ /* 0x000fca00078e0210 */
[----:B------:R-:W-:Y:S01]  /*29300*/  ISETP.GT.AND P6, PT, R5, R0, PT ;  /* 0x000000000500720c */ /* 0x000fe20003fc4270 */
[----:B------:R-:W-:-:S12]  /*29310*/  BRA.DIV UR4, `(.L_x_2110) ;  /* 0x0000003204447947 */ /* 0x000fd8000b800000 */
[----:B------:R-:W-:-:S04]  /*29320*/  VOTE.ANY R5, PT, !P6 ;  /* 0x0000000000057806 */ /* 0x000fc800070e0100 */
[----:B------:R-:W2:Y:S02]  /*29330*/  POPC R6, R5 ;  /* 0x0000000500067309 */ /* 0x000ea40000000000 */
[----:B--2---:R2:W3:Y:S02]  /*29340*/  SHFL.IDX PT, R17, R3, R6, 0x1f ;  /* 0x00001f0603117589 */ /* 0x0044e400000e0000 */
.L_x_2218:
[----:B------:R-:W-:Y:S01]  /*29350*/  ISETP.NE.AND P0, PT, R5, RZ, PT ;  /* 0x000000ff0500720c */ /* 0x000fe20003f05270 */
[----:B------:R-:W-:-:S12]  /*29360*/  IMAD.MOV.U32 R5, RZ, RZ, RZ ;  /* 0x000000ffff057224 */ /* 0x000fd800078e00ff */
[----:B------:R-:W-:Y:S05]  /*29370*/  @!P0 BRA `(.L_x_2111) ;  /* 0x0000000000148947 */ /* 0x000fea0003800000 */
[----:B------:R-:W-:Y:S01]  /*29380*/  UMOV UR4, 0xffffffff ;  /* 0xffffffff00047882 */ /* 0x000fe20000000000 */
[----:B------:R-:W-:Y:S02]  /*29390*/  VIADD R12, R6, 0xffffffff ;  /* 0xffffffff060c7836 */ /* 0x000fe40000000000 */
[----:B------:R-:W-:Y:S05]  /*293a0*/  BRA.DIV UR4, `(.L_x_2112) ;  /* 0x0000003204687947 */ /* 0x000fea000b800000 */
[----:B-1----:R1:W0:Y:S02]  /*293b0*/  SHFL.IDX PT, R2, R2, R12, 0x1f ;  /* 0x00001f0c02027589 */ /* 0x00222400000e0000 */
.L_x_2221:
[----:B0-----:R-:W-:-:S07]  /*293c0*/  IMAD.MOV.U32 R5, RZ, RZ, R2 ;  /* 0x000000ffff057224 */ /* 0x001fce00078e0002 */
.L_x_2111:
[----:B-12---:R-:W1:Y:S01]  /*293d0*/  LDC.64 R2, c[0x0][0xc90] ;  /* 0x00032400ff027b82 */ /* 0x006e620000000a00 */
[----:B------:R-:W-:Y:S01]  /*293e0*/  IADD3 R19, R6, R19, RZ ;  /* 0x0000001306137210 */ /* 0x000fe20007ffe0ff */
[----:B------:R-:W-:-:S04]  /*293f0*/  ULDC.64 UR4, c[0x0][0x208] ;  /* 0x0000820000047ab9 */ /* 0x000fc80000000a00 */
[----:B-1----:R-:W-:-:S05]  /*29400*/  IMAD.WIDE R2, R19, 0x4, R2 ;  /* 0x0000000413027825 */ /* 0x002fca00078e0202 */
[----:B------:R-:W3:Y:S01]  /*29410*/  LDG.E R7, desc[UR4][R2.64] ;  /* 0x0000000402077981 */ /* 0x000ee2000c1e1900 */
[----:B------:R-:W-:-:S04]  /*29420*/  IMAD R16, R5, R4, R16 ;  /* 0x0000000405107224 */ /* 0x000fc800078e0210 */
[----:B------:R-:W-:Y:S02]  /*29430*/  IMAD.IADD R0, R0, 0x1, -R16 ;  /* 0x0000000100007824 */ /* 0x000fe400078e0a10 */
[----:B---3--:R-:W-:-:S05]  /*29440*/  IMAD R6, R17, R7, RZ ;  /* 0x0000000711067224 */ /* 0x008fca00078e02ff */
[----:B-----5:R-:W-:-:S04]  /*29450*/  IABS R8, R6 ;  /* 0x0000000600087213 */ /* 0x020fc80000000000 */
[----:B------:R-:W1:Y:S08]  /*29460*/  I2F.RP R2, R8 ;  /* 0x0000000800027306 */ /* 0x000e700000209400 */
[----:B-1----:R-:W1:Y:S02]  /*29470*/  MUFU.RCP R2, R2 ;  /* 0x0000000200027308 */ /* 0x002e640000001000 */
[----:B-1----:R-:W-:-:S06]  /*29480*/  VIADD R2, R2, 0xffffffe ;  /* 0x0ffffffe02027836 */ /* 0x002fcc0000000000 */
[----:B------:R-:W1:Y:S02]  /*29490*/  F2I.FTZ.U32.TRUNC.NTZ R3, R2 ;  /* 0x0000000200037305 */ /* 0x000e64000021f000 */
[----:B-1----:R-:W-:-:S04]  /*294a0*/  IMAD.MOV R2, RZ, RZ, -R3 ;  /* 0x000000ffff027224 */ /* 0x002fc800078e0a03 */
[----:B------:R-:W-:Y:S02]  /*294b0*/  IMAD R9, R2, R8, RZ ;  /* 0x0000000802097224 */ /* 0x000fe400078e02ff */
[----:B------:R-:W-:-:S04]  /*294c0*/  IMAD.MOV.U32 R2, RZ, RZ, RZ ;  /* 0x000000ffff027224 */ /* 0x000fc800078e00ff */
[----:B------:R-:W-:Y:S01]  /*294d0*/  IMAD.HI.U32 R9, R3, R9, R2 ;  /* 0x0000000903097227 */ /* 0x000fe200078e0002 */
[----:B------:R-:W-:Y:S02]  /*294e0*/  IABS R2, R0 ;  /* 0x0000000000027213 */ /* 0x000fe40000000000 */
[----:B------:R-:W-:-:S03]  /*294f0*/  IABS R3, R6 ;  /* 0x0000000600037213 */ /* 0x000fc60000000000 */
[----:B------:R-:W-:Y:S01]  /*29500*/  IMAD.HI.U32 R9, R9, R2, RZ ;  /* 0x0000000209097227 */ /* 0x000fe200078e00ff */
[----:B------:R-:W-:-:S05]  /*29510*/  IADD3 R3, RZ, -R3, RZ ;  /* 0x80000003ff037210 */ /* 0x000fca0007ffe0ff */
        /* <DEDUP_REMOVED lines=8> */
[----:B------:R-:W-:-:S04]  /*295a0*/  @P0 VIADD R9, R9, 0x1 ;  /* 0x0000000109090836 */ /* 0x000fc80000000000 */
[----:B------:R-:W-:-:S05]  /*295b0*/  IMAD.MOV.U32 R2, RZ, RZ, R9 ;  /* 0x000000ffff027224 */ /* 0x000fca00078e0009 */
[----:B------:R-:W-:Y:S02]  /*295c0*/  @!P1 IADD3 R2, -R2, RZ, RZ ;  /* 0x000000ff02029210 */ /* 0x000fe40007ffe1ff */
[----:B------:R-:W-:-:S05]  /*295d0*/  @!P2 LOP3.LUT R2, RZ, R6, RZ, 0x33, !PT ;  /* 0x00000006ff02a212 */ /* 0x000fca00078e33ff */
[----:B------:R-:W-:Y:S02]  /*295e0*/  IMAD R5, R7, R2, RZ ;  /* 0x0000000207057224 */ /* 0x000fe400078e02ff */
[----:B------:R-:W-:Y:S02]  /*295f0*/  IMAD.MOV R2, RZ, RZ, -R2 ;  /* 0x000000ffff027224 */ /* 0x000fe400078e0a02 */
[----:B------:R-:W-:Y:S02]  /*29600*/  IMAD.MOV R3, RZ, RZ, -R5 ;  /* 0x000000ffff037224 */ /* 0x000fe400078e0a05 */
[----:B------:R-:W-:-:S03]  /*29610*/  IMAD R0, R6, R2, R0 ;  /* 0x0000000206007224 */ /* 0x000fc600078e0200 */
[----:B------:R-:W-:-:S04]  /*29620*/  VIADDMNMX R4, R3, R4, R7, PT ;  /* 0x0000000403047246 */ /* 0x000fc80003800107 */
[----:B------:R-:W-:-:S04]  /*29630*/  IABS R7, R4 ;  /* 0x0000000400077213 */ /* 0x000fc80000000000 */
[----:B------:R-:W1:Y:S08]  /*29640*/  I2F.RP R3, R7 ;  /* 0x0000000700037306 */ /* 0x000e700000209400 */
[----:B-1----:R-:W1:Y:S02]  /*29650*/  MUFU.RCP R3, R3 ;  /* 0x0000000300037308 */ /* 0x002e640000001000 */
[----:B-1----:R-:W-:-:S06]  /*29660*/  VIADD R3, R3, 0xffffffe ;  /* 0x0ffffffe03037836 */ /* 0x002fcc0000000000 */
[----:B------:R-:W1:Y:S02]  /*29670*/  F2I.FTZ.U32.TRUNC.NTZ R3, R3 ;  /* 0x0000000300037305 */ /* 0x000e64000021f000 */
[----:B-1----:R-:W-:-:S04]  /*29680*/  IMAD.MOV R2, RZ, RZ, -R3 ;  /* 0x000000ffff027224 */ /* 0x002fc800078e0a03 */
[----:B------:R-:W-:Y:S01]  /*29690*/  IMAD R6, R2, R7, RZ ;  /* 0x0000000702067224 */ /* 0x000fe200078e02ff */
[----:B------:R-:W-:-:S05]  /*296a0*/  MOV R2, RZ ;  /* 0x000000ff00027202 */ /* 0x000fca0000000f00 */
        /* <DEDUP_REMOVED lines=11> */
[C---:B------:R-:W-:Y:S01]  /*29760*/  LOP3.LUT R3, R0.reuse, R4, RZ, 0x3c, !PT ;  /* 0x0000000400037212 */ /* 0x040fe200078e3cff */
[----:B------:R-:W-:-:S03]  /*29770*/  IMAD.IADD R0, R0, 0x1, R5 ;  /* 0x0000000100007824 */ /* 0x000fc600078e0205 */
[----:B------:R-:W-:-:S07]  /*29780*/  ISETP.GE.AND P1, PT, R3, RZ, PT ;  /* 0x000000ff0300720c */ /* 0x000fce0003f26270 */
[----:B------:R-:W-:-:S06]  /*29790*/  @P0 VIADD R2, R2, 0x1 ;  /* 0x0000000102020836 */ /* 0x000fcc0000000000 */
[----:B------:R-:W-:Y:S02]  /*297a0*/  @!P1 IADD3 R2, -R2, RZ, RZ ;  /* 0x000000ff02029210 */ /* 0x000fe40007ffe1ff */
[----:B------:R-:W-:Y:S01]  /*297b0*/  @!P2 LOP3.LUT R2, RZ, R4, RZ, 0x33, !PT ;  /* 0x00000004ff02a212 */ /* 0x000fe200078e33ff */
[----:B------:R-:W-:-:S04]  /*297c0*/  IMAD.MOV R4, RZ, RZ, -R4 ;  /* 0x000000ffff047224 */ /* 0x000fc800078e0a04 */
[----:B------:R-:W-:Y:S01]  /*297d0*/  IMAD R18, R2, R4, R0 ;  /* 0x0000000402127224 */ /* 0x000fe200078e0200 */
[----:B------:R-:W-:-:S05]  /*297e0*/  LOP3.LUT R2, RZ, R2, RZ, 0x33, !PT ;  /* 0x00000002ff027212 */ /* 0x000fca00078e33ff */
[----:B------:R-:W-:Y:S01]  /*297f0*/  IMAD.IADD R17, R17, 0x1, R2 ;  /* 0x0000000111117824 */ /* 0x000fe200078e0202 */
[----:B------:R-:W-:Y:S06]  /*29800*/  BRA `(.L_x_2113) ;  /* 0x00000000001c7947 */ /* 0x000fec0003800000 */
.L_x_2105:
[----:B------:R-:W-:Y:S01]  /*29810*/  UMOV UR4, URZ ;  /* 0x0000003f00047c82 */ /* 0x000fe20008000000 */
[----:B------:R-:W-:Y:S01]  /*29820*/  UMOV UR5, URZ ;  /* 0x0000003f00057c82 */ /* 0x000fe20008000000 */
[----:B------:R-:W-:Y:S01]  /*29830*/  ULDC UR6, c[0x0][0xc3c] ;  /* 0x00030f0000067ab9 */ /* 0x000fe20000000800 */
[----:B------:R-:W-:Y:S01]  /*29840*/  IMAD.MOV.U32 R16, RZ, RZ, R0 ;  /* 0x000000ffff107224 */ /* 0x000fe200078e0000 */
[----:B------:R-:W-:Y:S01]  /*29850*/  MOV R17, UR4 ;  /* 0x0000000400117c02 */ /* 0x000fe20008000f00 */
[----:B------:R-:W-:Y:S02]  /*29860*/  IMAD.U32 R18, RZ, RZ, UR5 ;  /* 0x00000005ff127e24 */ /* 0x000fe4000f8e00ff */
[----:B------:R-:W-:-:S07]  /*29870*/  IMAD.U32 R19, RZ, RZ, UR6 ;  /* 0x00000006ff137e24 */ /* 0x000fce000f8e00ff */
.L_x_2113:
[----:B------:R-:W2:Y:S04]  /*29880*/  LDL R0, [R1+0x28] ;  /* 0x0000280001007983 */ /* 0x000ea80000100800 */
[----:B------:R1:W3:Y:S01]  /*29890*/  LDL R3, [R1] ;  /* 0x0000000001037983 */ /* 0x0002e20000100800 */
[----:B------:R-:W-:Y:S05]  /*298a0*/  WARPSYNC.ALL ;  /* 0x0000000000007948 */ /* 0x000fea0003800000 */
[----:B------:R-:W-:Y:S01]  /*298b0*/  BAR.SYNC.DEFER_BLOCKING 0x4, 0x180 ;  /* 0x0106000000007b1d */ /* 0x000fe20000010000 */
[----:B--2---:R-:W-:-:S13]  /*298c0*/  ISETP.NE.AND P0, PT, R0, RZ, PT ;  /* 0x000000ff0000720c */ /* 0x004fda0003f05270 */
[----:B------:R-:W3:Y:S01]  /*298d0*/  @!P0 S2R R0, SR_CgaCtaId ;  /* 0x0000000000008919 */ /* 0x000ee20000008800 */
[----:B------:R-:W-:-:S04]  /*298e0*/  @!P0 MOV R2, 0x400 ;  /* 0x0000040000028802 */ /* 0x000fc80000000f00 */
[----:B---3--:R-:W-:-:S05]  /*298f0*/  @!P0 LEA R3, R0, R2, 0x18 ;  /* 0x0000000200038211 */ /* 0x008fca00078ec0ff */
[----:B------:R1:W-:Y:S04]  /*29900*/  @!P0 STS.128 [R3+0x2a8d0], R16 ;  /* 0x02a8d01003008388 */ /* 0x0003e80000000c00 */
[----:B------:R1:W-:Y:S01]  /*29910*/  @!P0 STL [R1], R3 ;  /* 0x0000000301008387 */ /* 0x0003e20000100800 */
[----:B------:R-:W-:Y:S06]  /*29920*/  BAR.ARV 0x5, 0x180 ;  /* 0x0146000000007b1d */ /* 0x000fec0000002000 */
.L_x_2102:
[----:B------:R-:W-:Y:S02]  /*29930*/  ULDC UR4, c[0x0][0xc3c] ;  /* 0x00030f0000047ab9 */ /* 0x000fe40000000800 */
[----:B---3--:R-:W-:-:S13]  /*29940*/  ISETP.GE.AND P0, PT, R19, UR4, PT ;  /* 0x0000000413007c0c */ /* 0x008fda000bf06270 */
[----:B------:R-:W-:Y:S05]  /*29950*/  @!P0 BRA `(.L_x_2114) ;  /* 0xffffff8c00848947 */ /* 0x000fea000383ffff */
[----:B------:R-:W-:Y:S05]  /*29960*/  BSYNC B8 ;  /* 0x0000000000087941 */ /* 0x000fea0003800000 */
.L_x_1954:
[----:B--2---:R-:W2:Y:S01]  /*29970*/  LDL.LU R0, [R1+0x48] ;  /* 0x0000480001007983 */ /* 0x004ea20000300800 */
[----:B------:R-:W-:Y:S01]  /*29980*/  BSSY B0, `(.L_x_2115) ;  /* 0x000000b000007945 */ /* 0x000fe20003800000 */
[----:B------:R-:W3:Y:S01]  /*29990*/  S2R R5, SR_CgaCtaId ;  /* 0x0000000000057919 */ /* 0x000ee20000008800 */
[----:B--2---:R-:W-:-:S05]  /*299a0*/  VIADD R0, R0, 0x1 ;  /* 0x0000000100007836 */ /* 0x004fca0000000000 */
[----:B0-----:R-:W-:-:S04]  /*299b0*/  LEA.HI R2, R0, R0, RZ, 0x1 ;  /* 0x0000000000027211 */ /* 0x001fc800078f08ff */
[----:B-1----:R-:W-:-:S05]  /*299c0*/  LOP3.LUT R3, R2, 0xfffffffe, RZ, 0xc0, !PT ;  /* 0xfffffffe02037812 */ /* 0x002fca00078ec0ff */
[----:B------:R-:W-:Y:S01]  /*299d0*/  IMAD.IADD R3, R0, 0x1, -R3 ;  /* 0x0000000100037824 */ /* 0x000fe200078e0a03 */
[----:B------:R-:W-:-:S04]  /*299e0*/  MOV R0, 0x400 ;  /* 0x0000040000007802 */ /* 0x000fc80000000f00 */
[----:B---3--:R-:W-:Y:S02]  /*299f0*/  LEA R0, R5, R0, 0x18 ;  /* 0x0000000005007211 */ /* 0x008fe400078ec0ff */
[----:B------:R-:W-:-:S04]  /*29a00*/  SHF.L.U32 R3, R3, 0x1f, RZ ;  /* 0x0000001f03037819 */ /* 0x000fc800000006ff */
[----:B------:R-:W0:Y:S02]  /*29a10*/  SYNCS.PHASECHK.TRANS64.TRYWAIT P0, [R0+URZ+0x2a820], R3 ;  /* 0x02a82003000075a7 */ /* 0x000e24000800017f */
[----:B0-----:R-:W-:Y:S05]  /*29a20*/  @!P0 BRA `(.L_x_2116) ;  /* 0x0000002800f08947 */ /* 0x001fea0003800000 */
.L_x_2222:
[----:B------:R-:W-:Y:S05]  /*29a30*/  BSYNC B0 ;  /* 0x0000000000007941 */ /* 0x000fea0003800000 */
.L_x_2115:
[----:B------:R-:W-:-:S03]  /*29a40*/  UMOV UR4, 0xffffffff ;  /* 0xffffffff00047882 */ /* 0x000fc60000000000 */
[----:B------:R-:W-:Y:S05]  /*29a50*/  BRA.DIV UR4, `(.L_x_2117) ;  /* 0x0000002a04f87947 */ /* 0x000fea000b800000 */
[----:B------:R-:W1:Y:S02]  /*29a60*/  S2R R2, SR_TID.X ;  /* 0x0000000000027919 */ /* 0x000e640000002100 */
[----:B-1----:R-:W-:-:S04]  /*29a70*/  SHF.R.U32.HI R2, RZ, 0x5, R2 ;  /* 0x00000005ff027819 */ /* 0x002fc80000011602 */
[----:B------:R-:W-:-:S05]  /*29a80*/  LOP3.LUT R2, R2, 0x3, RZ, 0xc0, !PT ;  /* 0x0000000302027812 */ /* 0x000fca00078ec0ff */
[----:B------:R1:W2:Y:S02]  /*29a90*/  SHFL.IDX PT, R14, R2, RZ, 0x1f ;  /* 0x00001fff020e7589 */ /* 0x0002a400000e0000 */
.L_x_2225:
[----:B--2---:R-:W-:-:S13]  /*29aa0*/  ISETP.NE.AND P0, PT, R14, RZ, PT ;  /* 0x000000ff0e00720c */ /* 0x004fda0003f05270 */
[----:B------:R-:W-:Y:S05]  /*29ab0*/  @P0 BRA `(.L_x_1658) ;  /* 0x0000000000940947 */ /* 0x000fea0003800000 */
[----:B------:R-:W-:-:S03]  /*29ac0*/  UMOV UR4, 0xffffffff ;  /* 0xffffffff00047882 */ /* 0x000fc60000000000 */
[----:B------:R-:W-:Y:S05]  /*29ad0*/  BRA.DIV UR4, `(.L_x_2118) ;  /* 0x0000002e040c7947 */ /* 0x000fea000b800000 */
[----:B------:R-:W-:-:S13]  /*29ae0*/  ELECT P6, URZ, PT ;  /* 0x00000000003f782f */ /* 0x000fda00038c0000 */
.L_x_2228:
[----:B------:R-:W-:Y:S05]  /*29af0*/  @!P6 BRA `(.L_x_1658) ;  /* 0x000000000084e947 */ /* 0x000fea0003800000 */
[----:B------:R-:W-:-:S06]  /*29b00*/  ULOP3.LUT UR4, UR60, 0x2, URZ, 0xfc, !UPT ;  /* 0x000000023c047892 */ /* 0x000fcc000f8efc3f */
[----:B-1----:R-:W-:-:S04]  /*29b10*/  MOV R2, UR4 ;  /* 0x0000000400027c02 */ /* 0x002fc80008000f00 */
[----:B------:R-:W-:-:S13]  /*29b20*/  ISETP.NE.AND P2, PT, R2, 0x3, PT ;  /* 0x000000030200780c */ /* 0x000fda0003f45270 */
[----:B------:R-:W-:Y:S05]  /*29b30*/  @!P2 BRA `(.L_x_2119) ;  /* 0x000000000004a947 */ /* 0x000fea0003800000 */
[----:B------:R-:W-:Y:S01]  /*29b40*/  BPT.TRAP 0x1 ;  /* 0x000000040000795c */ /* 0x000fe20000300000 */
.L_x_2119:
[----:B0-----:R-:W2:Y:S04]  /*29b50*/  LDL R3, [R1+0x8] ;  /* 0x0000080001037983 */ /* 0x001ea80000100800 */
[----:B------:R-:W3:Y:S01]  /*29b60*/  LDL.LU R7, [R1+0x18] ;  /* 0x0000180001077983 */ /* 0x000ee20000300800 */
[----:B------:R-:W-:-:S04]  /*29b70*/  VIADD R2, R0, 0x2a840 ;  /* 0x0002a84000027836 */ /* 0x000fc80000000000 */
[C---:B--2---:R-:W-:Y:S02]  /*29b80*/  IMAD R6, R3.reuse, 0x8, R2 ;  /* 0x0000000803067824 */ /* 0x044fe400078e0202 */
        /* <DEDUP_REMOVED lines=10> */
.L_x_2229:
[----:B------:R-:W1:Y:S02]  /*29c30*/  SYNCS.PHASECHK.TRANS64.TRYWAIT P0, [R7+URZ], R2 ;  /* 0x00000002070075a7 */ /* 0x000e64000800017f */
[----:B-1----:R-:W-:Y:S05]  /*29c40*/  @!P0 BRA `(.L_x_2121) ;  /* 0x0000002800e48947 */ /* 0x002fea0003800000 */
.L_x_2230:
[----:B------:R-:W-:Y:S05]  /*29c50*/  @!P2 BRA `(.L_x_2122) ;  /* 0x000000000004a947 */ /* 0x000fea0003800000 */
[----:B------:R-:W-:Y:S01]  /*29c60*/  BPT.TRAP 0x1 ;  /* 0x000000040000795c */ /* 0x000fe20000300000 */
.L_x_2122:
[----:B------:R-:W2:Y:S01]  /*29c70*/  LDL.LU R4, [R1+0x8] ;  /* 0x0000080001047983 */ /* 0x000ea20000300800 */
[----:B------:R-:W-:-:S05]  /*29c80*/  IADD3 R0, R0, 0x2a860, RZ ;  /* 0x0002a86000007810 */ /* 0x000fca0007ffe0ff */
[----:B--2---:R-:W-:-:S04]  /*29c90*/  IMAD R4, R4, 0x8, R0 ;  /* 0x0000000804047824 */ /* 0x004fc800078e0200 */
[----:B------:R-:W2:Y:S02]  /*29ca0*/  SYNCS.PHASECHK.TRANS64.TRYWAIT P0, [R4+URZ], R5 ;  /* 0x00000005040075a7 */ /* 0x000ea4000800017f */
[----:B--2---:R-:W-:Y:S05]  /*29cb0*/  @!P0 BRA `(.L_x_2123) ;  /* 0x0000002800dc8947 */ /* 0x004fea0003800000 */
.L_x_2231:
[----:B------:R-:W-:-:S07]  /*29cc0*/  IMAD R3, R3, 0x8, R0 ;  /* 0x0000000803037824 */ /* 0x000fce00078e0200 */
.L_x_2124:
[----:B---3--:R3:W0:Y:S02]  /*29cd0*/  SYNCS.PHASECHK.TRANS64.TRYWAIT P0, [R3+URZ], R2 ;  /* 0x00000002030075a7 */ /* 0x008624000800017f */
[----:B0-----:R-:W-:Y:S05]  /*29ce0*/  @!P0 NANOSLEEP.SYNCS 0x989680 ;  /* 0x009896800000895d */ /* 0x001fea0003900000 */
[----:B------:R-:W0:Y:S02]  /*29cf0*/  @!P0 SYNCS.PHASECHK.TRANS64 P0, [R3+URZ], R2 ;  /* 0x00000002030085a7 */ /* 0x000e24000800007f */
[----:B0-----:R-:W-:Y:S05]  /*29d00*/  @!P0 BRA `(.L_x_2124) ;  /* 0xfffffffc00f08947 */ /* 0x001fea000383ffff */
.L_x_1658:
[----:B------:R-:W-:Y:S05]  /*29d10*/  BSYNC B9 ;  /* 0x0000000000097941 */ /* 0x000fea0003800000 */
.L_x_1655:
[----:B------:R-:W-:Y:S05]  /*29d20*/  EXIT ;  /* 0x000000000000794d */ /* 0x000fea0003800000 */
.L_x_1684:
[----:B-1----:R1:W2:Y:S02]  /*29d30*/  SYNCS.PHASECHK.TRANS64.TRYWAIT P5, [R3+URZ+0x2a890], R0 ;  /* 0x02a89000030075a7 */ /* 0x0022a400080a017f */
[----:B--2---:R-:W-:Y:S05]  /*29d40*/  @!P5 NANOSLEEP.SYNCS 0x989680 ;  /* 0x009896800000d95d */ /* 0x004fea0003900000 */
[----:B------:R-:W2:Y:S02]  /*29d50*/  @!P5 SYNCS.PHASECHK.TRANS64 P5, [R3+URZ+0x2a890], R0 ;  /* 0x02a890000300d5a7 */ /* 0x000ea400080a007f */
[----:B--2---:R-:W-:Y:S05]  /*29d60*/  @!P5 BRA `(.L_x_1684) ;  /* 0xfffffffc00f0d947 */ /* 0x004fea000383ffff */
[----:B------:R-:W-:Y:S05]  /*29d70*/  BRA `(.L_x_2125) ;  /* 0xfffffd9c005c7947 */ /* 0x000fea000383ffff */
.L_x_1738:
[----:B-1----:R1:W3:Y:S02]  /*29d80*/  SYNCS.PHASECHK.TRANS64.TRYWAIT P5, [R3+URZ+0x2a890], R0 ;  /* 0x02a89000030075a7 */ /* 0x0022e400080a017f */
[----:B---3--:R-:W-:Y:S05]  /*29d90*/  @!P5 NANOSLEEP.SYNCS 0x989680 ;  /* 0x009896800000d95d */ /* 0x008fea0003900000 */
[----:B------:R-:W3:Y:S02]  /*29da0*/  @!P5 SYNCS.PHASECHK.TRANS64 P5, [R3+URZ+0x2a890], R0 ;  /* 0x02a890000300d5a7 */ /* 0x000ee400080a007f */
[----:B---3--:R-:W-:Y:S05]  /*29db0*/  @!P5 BRA `(.L_x_1738) ;  /* 0xfffffffc00f0d947 */ /* 0x008fea000383ffff */
[----:B------:R-:W-:Y:S05]  /*29dc0*/  BRA `(.L_x_2126) ;  /* 0xfffffdd000107947 */ /* 0x000fea000383ffff */
.L_x_1763:
[----:B-1----:R1:W2:Y:S02]  /*29dd0*/  SYNCS.PHASECHK.TRANS64.TRYWAIT P4, [R3+URZ+0x2a890], R0 ;  /* 0x02a89000030075a7 */ /* 0x0022a4000808017f */
[----:B--2---:R-:W-:Y:S05]  /*29de0*/  @!P4 NANOSLEEP.SYNCS 0x989680 ;  /* 0x009896800000c95d */ /* 0x004fea0003900000 */
[----:B------:R-:W2:Y:S02]  /*29df0*/  @!P4 SYNCS.PHASECHK.TRANS64 P4, [R3+URZ+0x2a890], R0 ;  /* 0x02a890000300c5a7 */ /* 0x000ea4000808007f */
[----:B--2---:R-:W-:Y:S05]  /*29e00*/  @!P4 BRA `(.L_x_1763) ;  /* 0xfffffffc00f0c947 */ /* 0x004fea000383ffff */
[----:B------:R-:W-:Y:S05]  /*29e10*/  BRA `(.L_x_2127) ;  /* 0xfffffe0000347947 */ /* 0x000fea000383ffff */
.L_x_1769:
[----:B0-----:R0:W2:Y:S02]  /*29e20*/  SYNCS.PHASECHK.TRANS64.TRYWAIT P4, [R3+URZ+0x2a8b0], R0 ;  /* 0x02a8b000030075a7 */ /* 0x0010a4000808017f */
[----:B--2---:R-:W-:Y:S05]  /*29e30*/  @!P4 NANOSLEEP.SYNCS 0x989680 ;  /* 0x009896800000c95d */ /* 0x004fea0003900000 */
[----:B------:R-:W2:Y:S02]  /*29e40*/  @!P4 SYNCS.PHASECHK.TRANS64 P4, [R3+URZ+0x2a8b0], R0 ;  /* 0x02a8b0000300c5a7 */ /* 0x000ea4000808007f */
[----:B--2---:R-:W-:Y:S05]  /*29e50*/  @!P4 BRA `(.L_x_1769) ;  /* 0xfffffffc00f0c947 */ /* 0x004fea000383ffff */
[----:B------:R-:W-:Y:S05]  /*29e60*/  BRA `(.L_x_2128) ;  /* 0xfffffe0400407947 */ /* 0x000fea000383ffff */
.L_x_1795:
[----:B------:R-:W-:Y:S01]  /*29e70*/  BSSY B1, `(.L_x_2129) ;  /* 0x0000008000017945 */ /* 0x000fe20003800000 */
[----:B------:R-:W-:Y:S01]  /*29e80*/  IMAD.MOV.U32 R13, RZ, RZ, R7 ;  /* 0x000000ffff0d7224 */ /* 0x000fe200078e0007 */
[----:B------:R-:W-:Y:S01]  /*29e90*/  MOV R11, 0x1c1f ;  /* 0x00001c1f000b7802 */ /* 0x000fe20000000f00 */
[----:B------:R-:W-:Y:S02]  /*29ea0*/  IMAD.MOV.U32 R12, RZ, RZ, RZ ;  /* 0x000000ffff0c7224 */ /* 0x000fe400078e00ff */
[----:B------:R-:W-:-:S07]  /*29eb0*/  IMAD.MOV.U32 R15, RZ, RZ, -0x1 ;  /* 0xffffffffff0f7424 */ /* 0x000fce00078e00ff */
[----:B------:R-:W-:Y:S05]  /*29ec0*/  WARPSYNC.COLLECTIVE R15, `(.L_x_2130) ;  /* 0x000000000f087348 */ /* 0x000fea0003c00000 */
[----:B------:R0:W1:Y:S02]  /*29ed0*/  SHFL.IDX P6, R14, R13, R12, R11 ;  /* 0x0000000c0d0e7389 */ /* 0x00006400000c000b */
[----:B01----:R-:W-:Y:S01]  /*29ee0*/  ENDCOLLECTIVE ;  /* 0x000000000000791b */ /* 0x003fe20003800000 */
.L_x_2130:
[----:B------:R-:W-:Y:S05]  /*29ef0*/  BSYNC B1 ;  /* 0x0000000000017941 */ /* 0x000fea0003800000 */
.L_x_2129:
[----:B------:R-:W-:Y:S01]  /*29f00*/  IMAD.MOV.U32 R13, RZ, RZ, R6 ;  /* 0x000000ffff0d7224 */ /* 0x000fe200078e0006 */
[----:B------:R-:W-:Y:S01]  /*29f10*/  MOV R11, 0x1c1f ;  /* 0x00001c1f000b7802 */ /* 0x000fe20000000f00 */
[----:B------:R-:W-:Y:S02]  /*29f20*/  IMAD.MOV.U32 R12, RZ, RZ, RZ ;  /* 0x000000ffff0c7224 */ /* 0x000fe400078e00ff */
[----:B------:R-:W-:Y:S02]  /*29f30*/  IMAD.MOV.U32 R15, RZ, RZ, -0x1 ;  /* 0xffffffffff0f7424 */ /* 0x000fe400078e00ff */
[----:B------:R-:W-:-:S07]  /*29f40*/  IMAD.MOV.U32 R3, RZ, RZ, R14 ;  /* 0x000000ffff037224 */ /* 0x000fce00078e000e */
[----:B------:R-:W-:Y:S05]  /*29f50*/  WARPSYNC.COLLECTIVE R15, `(.L_x_2131) ;  /* 0x000000000f087348 */ /* 0x000fea0003c00000 */
[----:B------:R0:W1:Y:S02]  /*29f60*/  SHFL.IDX P6, R14, R13, R12, R11 ;  /* 0x0000000c0d0e7389 */ /* 0x00006400000c000b */
[----:B01----:R-:W-:Y:S01]  /*29f70*/  ENDCOLLECTIVE ;  /* 0x000000000000791b */ /* 0x003fe20003800000 */
.L_x_2131:
[----:B------:R-:W-:Y:S02]  /*29f80*/  IMAD.MOV.U32 R13, RZ, RZ, R8 ;  /* 0x000000ffff0d7224 */ /* 0x000fe400078e0008 */
[----:B------:R-:W-:-:S07]  /*29f90*/  IMAD.MOV.U32 R0, RZ, RZ, R14 ;  /* 0x000000ffff007224 */ /* 0x000fce00078e000e */
[----:B------:R-:W-:Y:S05]  /*29fa0*/  WARPSYNC.COLLECTIVE R15, `(.L_x_2132) ;  /* 0x000000000f087348 */ /* 0x000fea0003c00000 */
[----:B------:R0:W1:Y:S02]  /*29fb0*/  SHFL.IDX P6, R14, R13, R12, R11 ;  /* 0x0000000c0d0e7389 */ /* 0x00006400000c000b */
[----:B01----:R-:W-:Y:S01]  /*29fc0*/  ENDCOLLECTIVE ;  /* 0x000000000000791b */ /* 0x003fe20003800000 */
.L_x_2132:
[----:B------:R-:W-:Y:S01]  /*29fd0*/  MOV R13, R4 ;  /* 0x00000004000d7202 */ /* 0x000fe20000000f00 */
[----:B------:R-:W-:-:S07]  /*29fe0*/  IMAD.MOV.U32 R5, RZ, RZ, R14 ;  /* 0x000000ffff057224 */ /* 0x000fce00078e000e */
[----:B------:R-:W-:Y:S05]  /*29ff0*/  WARPSYNC.COLLECTIVE R15, `(.L_x_2133) ;  /* 0x000000000f087348 */ /* 0x000fea0003c00000 */
[----:B------:R0:W1:Y:S02]  /*2a000*/  SHFL.IDX P6, R14, R13, R12, R11 ;  /* 0x0000000c0d0e7389 */ /* 0x00006400000c000b */
[----:B01----:R-:W-:Y:S01]  /*2a010*/  ENDCOLLECTIVE ;  /* 0x000000000000791b */ /* 0x003fe20003800000 */
.L_x_2133:
[----:B------:R-:W-:Y:S05]  /*2a020*/  BRA `(.L_x_2134) ;  /* 0xfffffe14007c7947 */ /* 0x000fea000383ffff */
.L_x_1798:
[----:B------:R-:W-:Y:S01]  /*2a030*/  BSSY B1, `(.L_x_2135) ;  /* 0x0000008000017945 */ /* 0x000fe20003800000 */
[----:B------:R-:W-:Y:S02]  /*2a040*/  IMAD.MOV.U32 R13, RZ, RZ, R7 ;  /* 0x000000ffff0d7224 */ /* 0x000fe400078e0007 */
[----:B------:R-:W-:Y:S02]  /*2a050*/  IMAD.MOV.U32 R12, RZ, RZ, 0x1 ;  /* 0x00000001ff0c7424 */ /* 0x000fe400078e00ff */
[----:B------:R-:W-:Y:S02]  /*2a060*/  IMAD.MOV.U32 R11, RZ, RZ, 0x1c1f ;  /* 0x00001c1fff0b7424 */ /* 0x000fe400078e00ff */
[----:B------:R-:W-:-:S07]  /*2a070*/  IMAD.MOV.U32 R15, RZ, RZ, -0x1 ;  /* 0xffffffffff0f7424 */ /* 0x000fce00078e00ff */
[----:B0---4-:R-:W-:Y:S05]  /*2a080*/  WARPSYNC.COLLECTIVE R15, `(.L_x_2136) ;  /* 0x000000000f087348 */ /* 0x011fea0003c00000 */
[----:B----4-:R1:W2:Y:S02]  /*2a090*/  SHFL.IDX P6, R14, R13, R12, R11 ;  /* 0x0000000c0d0e7389 */ /* 0x0102a400000c000b */
[----:B012---:R-:W-:Y:S01]  /*2a0a0*/  ENDCOLLECTIVE ;  /* 0x000000000000791b */ /* 0x007fe20003800000 */
.L_x_2136:
[----:B------:R-:W-:Y:S05]  /*2a0b0*/  BSYNC B1 ;  /* 0x0000000000017941 */ /* 0x000fea0003800000 */
.L_x_2135:
[----:B------:R-:W-:Y:S01]  /*2a0c0*/  IMAD.MOV.U32 R13, RZ, RZ, R6 ;  /* 0x000000ffff0d7224 */ /* 0x000fe200078e0006 */
[----:B------:R-:W-:Y:S01]  /*2a0d0*/  MOV R3, R14 ;  /* 0x0000000e00037202 */ /* 0x000fe20000000f00 */
[----:B------:R-:W-:Y:S02]  /*2a0e0*/  IMAD.MOV.U32 R12, RZ, RZ, 0x1 ;  /* 0x00000001ff0c7424 */ /* 0x000fe400078e00ff */
[----:B------:R-:W-:Y:S02]  /*2a0f0*/  IMAD.MOV.U32 R11, RZ, RZ, 0x1c1f ;  /* 0x00001c1fff0b7424 */ /* 0x000fe400078e00ff */
[----:B------:R-:W-:-:S07]  /*2a100*/  IMAD.MOV.U32 R15, RZ, RZ, -0x1 ;  /* 0xffffffffff0f7424 */ /* 0x000fce00078e00ff */
[----:B------:R-:W-:Y:S05]  /*2a110*/  WARPSYNC.COLLECTIVE R15, `(.L_x_2137) ;  /* 0x000000000f087348 */ /* 0x000fea0003c00000 */
[----:B------:R0:W1:Y:S02]  /*2a120*/  SHFL.IDX P6, R14, R13, R12, R11 ;  /* 0x0000000c0d0e7389 */ /* 0x00006400000c000b */
[----:B01----:R-:W-:Y:S01]  /*2a130*/  ENDCOLLECTIVE ;  /* 0x000000000000791b */ /* 0x003fe20003800000 */
.L_x_2137:
[----:B------:R-:W-:Y:S01]  /*2a140*/  IMAD.MOV.U32 R13, RZ, RZ, R8 ;  /* 0x000000ffff0d7224 */ /* 0x000fe200078e0008 */
[----:B------:R-:W-:-:S07]  /*2a150*/  MOV R0, R14 ;  /* 0x0000000e00007202 */ /* 0x000fce0000000f00 */
[----:B------:R-:W-:Y:S05]  /*2a160*/  WARPSYNC.COLLECTIVE R15, `(.L_x_2138) ;  /* 0x000000000f087348 */ /* 0x000fea0003c00000 */
[----:B------:R0:W1:Y:S02]  /*2a170*/  SHFL.IDX P6, R14, R13, R12, R11 ;  /* 0x0000000c0d0e7389 */ /* 0x00006400000c000b */
[----:B01----:R-:W-:Y:S01]  /*2a180*/  ENDCOLLECTIVE ;  /* 0x000000000000791b */ /* 0x003fe20003800000 */
.L_x_2138:
[----:B------:R-:W-:Y:S02]  /*2a190*/  IMAD.MOV.U32 R13, RZ, RZ, R4 ;  /* 0x000000ffff0d7224 */ /* 0x000fe400078e0004 */
[----:B------:R-:W-:-:S07]  /*2a1a0*/  IMAD.MOV.U32 R5, RZ, RZ, R14 ;  /* 0x000000ffff057224 */ /* 0x000fce00078e000e */
[----:B------:R-:W-:Y:S05]  /*2a1b0*/  WARPSYNC.COLLECTIVE R15, `(.L_x_2139) ;  /* 0x000000000f087348 */ /* 0x000fea0003c00000 */
[----:B------:R0:W1:Y:S02]  /*2a1c0*/  SHFL.IDX P6, R14, R13, R12, R11 ;  /* 0x0000000c0d0e7389 */ /* 0x00006400000c000b */
[----:B01----:R-:W-:Y:S01]  /*2a1d0*/  ENDCOLLECTIVE ;  /* 0x000000000000791b */ /* 0x003fe20003800000 */
.L_x_2139:
[----:B------:R-:W-:Y:S01]  /*2a1e0*/  IMAD.MOV.U32 R4, RZ, RZ, R14 ;  /* 0x000000ffff047224 */ /* 0x000fe200078e000e */
[----:B------:R-:W-:Y:S06]  /*2a1f0*/  BRA `(.L_x_2140) ;  /* 0xfffffe1c000c7947 */ /* 0x000fec000383ffff */
.L_x_1802:
[----:B0-----:R0:W1:Y:S02]  /*2a200*/  SYNCS.PHASECHK.TRANS64.TRYWAIT P0, [R16+URZ+0x2a800], R5 ;  /* 0x02a80005100075a7 */ /* 0x001064000800017f */
[----:B-1----:R-:W-:Y:S05]  /*2a210*/  @!P0 NANOSLEEP.SYNCS 0x989680 ;  /* 0x009896800000895d */ /* 0x002fea0003900000 */
[----:B------:R-:W1:Y:S02]  /*2a220*/  @!P0 SYNCS.PHASECHK.TRANS64 P0, [R16+URZ+0x2a800], R5 ;  /* 0x02a80005100085a7 */ /* 0x000e64000800007f */
[----:B-1----:R-:W-:Y:S05]  /*2a230*/  @!P0 BRA `(.L_x_1802) ;  /* 0xfffffffc00f08947 */ /* 0x002fea000383ffff */
[----:B------:R-:W-:Y:S05]  /*2a240*/  BRA `(.L_x_2141) ;  /* 0xfffffe2400207947 */ /* 0x000fea000383ffff */
.L_x_1826:
[----:B------:R-:W-:Y:S01]  /*2a250*/  BSSY B1, `(.L_x_2142) ;  /* 0x0000008000017945 */ /* 0x000fe20003800000 */
[----:B------:R-:W-:Y:S01]  /*2a260*/  MOV R13, R8 ;  /* 0x00000008000d7202 */ /* 0x000fe20000000f00 */
[----:B------:R-:W-:Y:S02]  /*2a270*/  IMAD.MOV.U32 R12, RZ, RZ, RZ ;  /* 0x000000ffff0c7224 */ /* 0x000fe400078e00ff */
[----:B------:R-:W-:Y:S02]  /*2a280*/  IMAD.MOV.U32 R11, RZ, RZ, 0x1c1f ;  /* 0x00001c1fff0b7424 */ /* 0x000fe400078e00ff */
[----:B------:R-:W-:-:S07]  /*2a290*/  IMAD.MOV.U32 R15, RZ, RZ, -0x1 ;  /* 0xffffffffff0f7424 */ /* 0x000fce00078e00ff */
[----:B------:R-:W-:Y:S05]  /*2a2a0*/  WARPSYNC.COLLECTIVE R15, `(.L_x_2143) ;  /* 0x000000000f087348 */ /* 0x000fea0003c00000 */
[----:B------:R0:W1:Y:S02]  /*2a2b0*/  SHFL.IDX P6, R14, R13, R12, R11 ;  /* 0x0000000c0d0e7389 */ /* 0x00006400000c000b */
[----:B01----:R-:W-:Y:S01]  /*2a2c0*/  ENDCOLLECTIVE ;  /* 0x000000000000791b */ /* 0x003fe20003800000 */
.L_x_2143:
[----:B------:R-:W-:Y:S05]  /*2a2d0*/  BSYNC B1 ;  /* 0x0000000000017941 */ /* 0x000fea0003800000 */
.L_x_2142:
[----:B------:R-:W-:Y:S01]  /*2a2e0*/  MOV R13, R6 ;  /* 0x00000006000d7202 */ /* 0x000fe20000000f00 */
[----:B------:R-:W-:Y:S02]  /*2a2f0*/  IMAD.MOV.U32 R12, RZ, RZ, RZ ;  /* 0x000000ffff0c7224 */ /* 0x000fe400078e00ff */
[----:B------:R-:W-:Y:S02]  /*2a300*/  IMAD.MOV.U32 R11, RZ, RZ, 0x1c1f ;  /* 0x00001c1fff0b7424 */ /* 0x000fe400078e00ff */
[----:B------:R-:W-:Y:S02]  /*2a310*/  IMAD.MOV.U32 R15, RZ, RZ, -0x1 ;  /* 0xffffffffff0f7424 */ /* 0x000fe400078e00ff */
[----:B------:R-:W-:-:S07]  /*2a320*/  IMAD.MOV.U32 R3, RZ, RZ, R14 ;  /* 0x000000ffff037224 */ /* 0x000fce00078e000e */
[----:B------:R-:W-:Y:S05]  /*2a330*/  WARPSYNC.COLLECTIVE R15, `(.L_x_2144) ;  /* 0x000000000f087348 */ /* 0x000fea0003c00000 */
[----:B------:R0:W1:Y:S02]  /*2a340*/  SHFL.IDX P6, R14, R13, R12, R11 ;  /* 0x0000000c0d0e7389 */ /* 0x00006400000c000b */
[----:B01----:R-:W-:Y:S01]  /*2a350*/  ENDCOLLECTIVE ;  /* 0x000000000000791b */ /* 0x003fe20003800000 */
.L_x_2144:
[----:B------:R-:W-:Y:S01]  /*2a360*/  IMAD.MOV.U32 R21, RZ, RZ, R3 ;  /* 0x000000ffff157224 */ /* 0x000fe200078e0003 */
[----:B------:R-:W-:Y:S01]  /*2a370*/  MOV R13, R7 ;  /* 0x00000007000d7202 */ /* 0x000fe20000000f00 */
[----:B------:R-:W-:-:S07]  /*2a380*/  IMAD.MOV.U32 R0, RZ, RZ, R14 ;  /* 0x000000ffff007224 */ /* 0x000fce00078e000e */
[----:B------:R-:W-:Y:S05]  /*2a390*/  WARPSYNC.COLLECTIVE R15, `(.L_x_2145) ;  /* 0x000000000f087348 */ /* 0x000fea0003c00000 */
[----:B------:R0:W1:Y:S02]  /*2a3a0*/  SHFL.IDX P6, R14, R13, R12, R11 ;  /* 0x0000000c0d0e7389 */ /* 0x00006400000c000b */
[----:B01----:R-:W-:Y:S01]  /*2a3b0*/  ENDCOLLECTIVE ;  /* 0x000000000000791b */ /* 0x003fe20003800000 */
.L_x_2145:
[----:B------:R-:W-:Y:S02]  /*2a3c0*/  IMAD.MOV.U32 R20, RZ, RZ, R0 ;  /* 0x000000ffff147224 */ /* 0x000fe400078e0000 */
[----:B------:R-:W-:Y:S02]  /*2a3d0*/  IMAD.MOV.U32 R13, RZ, RZ, R9 ;  /* 0x000000ffff0d7224 */ /* 0x000fe400078e0009 */
[----:B------:R-:W-:-:S07]  /*2a3e0*/  IMAD.MOV.U32 R5, RZ, RZ, R14 ;  /* 0x000000ffff057224 */ /* 0x000fce00078e000e */
[----:B------:R-:W-:Y:S05]  /*2a3f0*/  WARPSYNC.COLLECTIVE R15, `(.L_x_2146) ;  /* 0x000000000f087348 */ /* 0x000fea0003c00000 */
[----:B------:R0:W1:Y:S02]  /*2a400*/  SHFL.IDX P6, R14, R13, R12, R11 ;  /* 0x0000000c0d0e7389 */ /* 0x00006400000c000b */
[----:B01----:R-:W-:Y:S01]  /*2a410*/  ENDCOLLECTIVE ;  /* 0x000000000000791b */ /* 0x003fe20003800000 */
.L_x_2146:
[----:B------:R-:W-:Y:S05]  /*2a420*/  BRA `(.L_x_2147) ;  /* 0xfffffe4400f07947 */ /* 0x000fea000383ffff */
.L_x_1829:
[----:B------:R-:W-:Y:S01]  /*2a430*/  BSSY B1, `(.L_x_2148) ;  /* 0x0000008000017945 */ /* 0x000fe20003800000 */
[----:B------:R-:W-:Y:S01]  /*2a440*/  MOV R13, R8 ;  /* 0x00000008000d7202 */ /* 0x000fe20000000f00 */
[----:B------:R-:W-:Y:S02]  /*2a450*/  IMAD.MOV.U32 R12, RZ, RZ, 0x1 ;  /* 0x00000001ff0c7424 */ /* 0x000fe400078e00ff */
[----:B------:R-:W-:Y:S02]  /*2a460*/  IMAD.MOV.U32 R11, RZ, RZ, 0x1c1f ;  /* 0x00001c1fff0b7424 */ /* 0x000fe400078e00ff */
[----:B------:R-:W-:-:S07]  /*2a470*/  IMAD.MOV.U32 R15, RZ, RZ, -0x1 ;  /* 0xffffffffff0f7424 */ /* 0x000fce00078e00ff */
[----:B------:R-:W-:Y:S05]  /*2a480*/  WARPSYNC.COLLECTIVE R15, `(.L_x_2149) ;  /* 0x000000000f087348 */ /* 0x000fea0003c00000 */
[----:B------:R0:W1:Y:S02]  /*2a490*/  SHFL.IDX P6, R14, R13, R12, R11 ;  /* 0x0000000c0d0e7389 */ /* 0x00006400000c000b */
[----:B01----:R-:W-:Y:S01]  /*2a4a0*/  ENDCOLLECTIVE ;  /* 0x000000000000791b */ /* 0x003fe20003800000 */
.L_x_2149:
[----:B------:R-:W-:Y:S05]  /*2a4b0*/  BSYNC B1 ;  /* 0x0000000000017941 */ /* 0x000fea0003800000 */
.L_x_2148:
[----:B------:R-:W-:Y:S01]  /*2a4c0*/  MOV R13, R6 ;  /* 0x00000006000d7202 */ /* 0x000fe20000000f00 */
[----:B------:R-:W-:Y:S02]  /*2a4d0*/  IMAD.MOV.U32 R12, RZ, RZ, 0x1 ;  /* 0x00000001ff0c7424 */ /* 0x000fe400078e00ff */
[----:B------:R-:W-:Y:S02]  /*2a4e0*/  IMAD.MOV.U32 R11, RZ, RZ, 0x1c1f ;  /* 0x00001c1fff0b7424 */ /* 0x000fe400078e00ff */
[----:B------:R-:W-:Y:S02]  /*2a4f0*/  IMAD.MOV.U32 R15, RZ, RZ, -0x1 ;  /* 0xffffffffff0f7424 */ /* 0x000fe400078e00ff */
[----:B------:R-:W-:-:S07]  /*2a500*/  IMAD.MOV.U32 R3, RZ, RZ, R14 ;  /* 0x000000ffff037224 */ /* 0x000fce00078e000e */
[----:B------:R-:W-:Y:S05]  /*2a510*/  WARPSYNC.COLLECTIVE R15, `(.L_x_2150) ;  /* 0x000000000f087348 */ /* 0x000fea0003c00000 */
[----:B------:R0:W1:Y:S02]  /*2a520*/  SHFL.IDX P6, R14, R13, R12, R11 ;  /* 0x0000000c0d0e7389 */ /* 0x00006400000c000b */
[----:B01----:R-:W-:Y:S01]  /*2a530*/  ENDCOLLECTIVE ;  /* 0x000000000000791b */ /* 0x003fe20003800000 */
.L_x_2150:
[----:B------:R-:W-:Y:S01]  /*2a540*/  IMAD.MOV.U32 R61, RZ, RZ, R3 ;  /* 0x000000ffff3d7224 */ /* 0x000fe200078e0003 */
[----:B------:R-:W-:Y:S01]  /*2a550*/  MOV R13, R7 ;  /* 0x00000007000d7202 */ /* 0x000fe20000000f00 */
[----:B------:R-:W-:-:S07]  /*2a560*/  IMAD.MOV.U32 R0, RZ, RZ, R14 ;  /* 0x000000ffff007224 */ /* 0x000fce00078e000e */
[----:B------:R-:W-:Y:S05]  /*2a570*/  WARPSYNC.COLLECTIVE R15, `(.L_x_2151) ;  /* 0x000000000f087348 */ /* 0x000fea0003c00000 */
[----:B------:R0:W1:Y:S02]  /*2a580*/  SHFL.IDX P6, R14, R13, R12, R11 ;  /* 0x0000000c0d0e7389 */ /* 0x00006400000c000b */
[----:B01----:R-:W-:Y:S01]  /*2a590*/  ENDCOLLECTIVE ;  /* 0x000000000000791b */ /* 0x003fe20003800000 */
.L_x_2151:
[----:B------:R-:W-:Y:S02]  /*2a5a0*/  IMAD.MOV.U32 R60, RZ, RZ, R0 ;  /* 0x000000ffff3c7224 */ /* 0x000fe400078e0000 */
[----:B------:R-:W-:Y:S02]  /*2a5b0*/  IMAD.MOV.U32 R13, RZ, RZ, R9 ;  /* 0x000000ffff0d7224 */ /* 0x000fe400078e0009 */
[----:B------:R-:W-:-:S07]  /*2a5c0*/  IMAD.MOV.U32 R7, RZ, RZ, R14 ;  /* 0x000000ffff077224 */ /* 0x000fce00078e000e */
[----:B------:R-:W-:Y:S05]  /*2a5d0*/  WARPSYNC.COLLECTIVE R15, `(.L_x_2152) ;  /* 0x000000000f087348 */ /* 0x000fea0003c00000 */
[----:B------:R0:W1:Y:S02]  /*2a5e0*/  SHFL.IDX P6, R14, R13, R12, R11 ;  /* 0x0000000c0d0e7389 */ /* 0x00006400000c000b */
[----:B01----:R-:W-:Y:S01]  /*2a5f0*/  ENDCOLLECTIVE ;  /* 0x000000000000791b */ /* 0x003fe20003800000 */
.L_x_2152:
[----:B------:R-:W-:Y:S05]  /*2a600*/  BRA `(.L_x_2153) ;  /* 0xfffffe4c00047947 */ /* 0x000fea000383ffff */
.L_x_1833:
[----:B0-----:R0:W1:Y:S02]  /*2a610*/  SYNCS.PHASECHK.TRANS64.TRYWAIT P0, [R16+URZ+0x2a800], R21 ;  /* 0x02a80015100075a7 */ /* 0x001064000800017f */
[----:B-1----:R-:W-:Y:S05]  /*2a620*/  @!P0 NANOSLEEP.SYNCS 0x989680 ;  /* 0x009896800000895d */ /* 0x002fea0003900000 */
[----:B------:R-:W1:Y:S02]  /*2a630*/  @!P0 SYNCS.PHASECHK.TRANS64 P0, [R16+URZ+0x2a800], R21 ;  /* 0x02a80015100085a7 */ /* 0x000e64000800007f */
[----:B-1----:R-:W-:Y:S05]  /*2a640*/  @!P0 BRA `(.L_x_1833) ;  /* 0xfffffffc00f08947 */ /* 0x002fea000383ffff */
[----:B------:R-:W-:Y:S05]  /*2a650*/  BRA `(.L_x_2154) ;  /* 0xfffffe5000707947 */ /* 0x000fea000383ffff */
.L_x_1847:
[----:B-1----:R1:W3:Y:S02]  /*2a660*/  SYNCS.PHASECHK.TRANS64.TRYWAIT P2, [R21+URZ+0x2a830], R0 ;  /* 0x02a83000150075a7 */ /* 0x0022e4000804017f */
[----:B---3--:R-:W-:Y:S05]  /*2a670*/  @!P2 NANOSLEEP.SYNCS 0x989680 ;  /* 0x009896800000a95d */ /* 0x008fea0003900000 */
[----:B------:R-:W3:Y:S02]  /*2a680*/  @!P2 SYNCS.PHASECHK.TRANS64 P2, [R21+URZ+0x2a830], R0 ;  /* 0x02a830001500a5a7 */ /* 0x000ee4000804007f */
[----:B---3--:R-:W-:Y:S05]  /*2a690*/  @!P2 BRA `(.L_x_1847) ;  /* 0xfffffffc00f0a947 */ /* 0x008fea000383ffff */
[----:B------:R-:W-:Y:S05]  /*2a6a0*/  BRA `(.L_x_1846) ;  /* 0xfffffe7800147947 */ /* 0x000fea000383ffff */
.L_x_1867:
[----:B-1----:R1:W2:Y:S02]  /*2a6b0*/  SYNCS.PHASECHK.TRANS64.TRYWAIT P2, [R21+URZ+0x2a830], R12 ;  /* 0x02a8300c150075a7 */ /* 0x0022a4000804017f */
[----:B--2---:R-:W-:Y:S05]  /*2a6c0*/  @!P2 NANOSLEEP.SYNCS 0x989680 ;  /* 0x009896800000a95d */ /* 0x004fea0003900000 */
[----:B------:R-:W2:Y:S02]  /*2a6d0*/  @!P2 SYNCS.PHASECHK.TRANS64 P2, [R21+URZ+0x2a830], R12 ;  /* 0x02a8300c1500a5a7 */ /* 0x000ea4000804007f */
[----:B--2---:R-:W-:Y:S05]  /*2a6e0*/  @!P2 BRA `(.L_x_1867) ;  /* 0xfffffffc00f0a947 */ /* 0x004fea000383ffff */
[----:B------:R-:W-:Y:S05]  /*2a6f0*/  BRA `(.L_x_1866) ;  /* 0xfffffeac00647947 */ /* 0x000fea000383ffff */
.L_x_1872:
[----:B-1----:R1:W2:Y:S02]  /*2a700*/  SYNCS.PHASECHK.TRANS64.TRYWAIT P2, [R12+URZ+0x2a850], R11 ;  /* 0x02a8500b0c0075a7 */ /* 0x0022a4000804017f */
[----:B--2---:R-:W-:Y:S05]  /*2a710*/  @!P2 NANOSLEEP.SYNCS 0x989680 ;  /* 0x009896800000a95d */ /* 0x004fea0003900000 */
[----:B------:R-:W2:Y:S02]  /*2a720*/  @!P2 SYNCS.PHASECHK.TRANS64 P2, [R12+URZ+0x2a850], R11 ;  /* 0x02a8500b0c00a5a7 */ /* 0x000ea4000804007f */
[----:B--2---:R-:W-:Y:S05]  /*2a730*/  @!P2 BRA `(.L_x_1872) ;  /* 0xfffffffc00f0a947 */ /* 0x004fea000383ffff */
[----:B------:R-:W-:Y:S05]  /*2a740*/  BRA `(.L_x_1871) ;  /* 0xfffffeb800587947 */ /* 0x000fea000383ffff */
.L_x_1892:
[----:B-1----:R1:W2:Y:S02]  /*2a750*/  SYNCS.PHASECHK.TRANS64.TRYWAIT P2, [R5+URZ+0x2a830], R6 ;  /* 0x02a83006050075a7 */ /* 0x0022a4000804017f */
[----:B--2---:R-:W-:Y:S05]  /*2a760*/  @!P2 NANOSLEEP.SYNCS 0x989680 ;  /* 0x009896800000a95d */ /* 0x004fea0003900000 */
[----:B------:R-:W2:Y:S02]  /*2a770*/  @!P2 SYNCS.PHASECHK.TRANS64 P2, [R5+URZ+0x2a830], R6 ;  /* 0x02a830060500a5a7 */ /* 0x000ea4000804007f */
[----:B--2---:R-:W-:Y:S05]  /*2a780*/  @!P2 BRA `(.L_x_1892) ;  /* 0xfffffffc00f0a947 */ /* 0x004fea000383ffff */
[----:B------:R-:W-:Y:S05]  /*2a790*/  BRA `(.L_x_1891) ;  /* 0xfffffee400c87947 */ /* 0x000fea000383ffff */
.L_x_1897:
[----:B-1----:R1:W2:Y:S02]  /*2a7a0*/  SYNCS.PHASECHK.TRANS64.TRYWAIT P2, [R198+URZ+0x2a850], R5 ;  /* 0x02a85005c60075a7 */ /* 0x0022a4000804017f */
[----:B--2---:R-:W-:Y:S05]  /*2a7b0*/  @!P2 NANOSLEEP.SYNCS 0x989680 ;  /* 0x009896800000a95d */ /* 0x004fea0003900000 */
[----:B------:R-:W2:Y:S02]  /*2a7c0*/  @!P2 SYNCS.PHASECHK.TRANS64 P2, [R198+URZ+0x2a850], R5 ;  /* 0x02a85005c600a5a7 */ /* 0x000ea4000804007f */
[----:B--2---:R-:W-:Y:S05]  /*2a7d0*/  @!P2 BRA `(.L_x_1897) ;  /* 0xfffffffc00f0a947 */ /* 0x004fea000383ffff */
[----:B------:R-:W-:Y:S05]  /*2a7e0*/  BRA `(.L_x_1896) ;  /* 0xfffffef000a87947 */ /* 0x000fea000383ffff */
.L_x_1905:
[----:B-1----:R1:W2:Y:S02]  /*2a7f0*/  SYNCS.PHASECHK.TRANS64.TRYWAIT P2, [R6+URZ+0x2a830], R13 ;  /* 0x02a8300d060075a7 */ /* 0x0022a4000804017f */
[----:B--2---:R-:W-:Y:S05]  /*2a800*/  @!P2 NANOSLEEP.SYNCS 0x989680 ;  /* 0x009896800000a95d */ /* 0x004fea0003900000 */
[----:B------:R-:W2:Y:S02]  /*2a810*/  @!P2 SYNCS.PHASECHK.TRANS64 P2, [R6+URZ+0x2a830], R13 ;  /* 0x02a8300d0600a5a7 */ /* 0x000ea4000804007f */
[----:B--2---:R-:W-:Y:S05]  /*2a820*/  @!P2 BRA `(.L_x_1905) ;  /* 0xfffffffc00f0a947 */ /* 0x004fea000383ffff */
[----:B------:R-:W-:Y:S05]  /*2a830*/  BRA `(.L_x_1904) ;  /* 0xffffff0c00207947 */ /* 0x000fea000383ffff */
.L_x_1910:
[----:B-1----:R1:W2:Y:S02]  /*2a840*/  SYNCS.PHASECHK.TRANS64.TRYWAIT P2, [R12+URZ+0x2a850], R11 ;  /* 0x02a8500b0c0075a7 */ /* 0x0022a4000804017f */
[----:B--2---:R-:W-:Y:S05]  /*2a850*/  @!P2 NANOSLEEP.SYNCS 0x989680 ;  /* 0x009896800000a95d */ /* 0x004fea0003900000 */
[----:B------:R-:W2:Y:S02]  /*2a860*/  @!P2 SYNCS.PHASECHK.TRANS64 P2, [R12+URZ+0x2a850], R11 ;  /* 0x02a8500b0c00a5a7 */ /* 0x000ea4000804007f */
[----:B--2---:R-:W-:Y:S05]  /*2a870*/  @!P2 BRA `(.L_x_1910) ;  /* 0xfffffffc00f0a947 */ /* 0x004fea000383ffff */
[----:B------:R-:W-:Y:S05]  /*2a880*/  BRA `(.L_x_1909) ;  /* 0xffffff1800147947 */ /* 0x000fea000383ffff */
.L_x_1924:
[----:B-1----:R1:W2:Y:S02]  /*2a890*/  SYNCS.PHASECHK.TRANS64.TRYWAIT P0, [R11+URZ+0x2a850], R0 ;  /* 0x02a850000b0075a7 */ /* 0x0022a4000800017f */
[----:B--2---:R-:W-:Y:S05]  /*2a8a0*/  @!P0 NANOSLEEP.SYNCS 0x989680 ;  /* 0x009896800000895d */ /* 0x004fea0003900000 */
[----:B------:R-:W2:Y:S02]  /*2a8b0*/  @!P0 SYNCS.PHASECHK.TRANS64 P0, [R11+URZ+0x2a850], R0 ;  /* 0x02a850000b0085a7 */ /* 0x000ea4000800007f */
[----:B--2---:R-:W-:Y:S05]  /*2a8c0*/  @!P0 BRA `(.L_x_1924) ;  /* 0xfffffffc00f08947 */ /* 0x004fea000383ffff */
[----:B------:R-:W-:Y:S05]  /*2a8d0*/  BRA `(.L_x_1923) ;  /* 0xffffff4400b47947 */ /* 0x000fea000383ffff */
.L_x_1968:
[----:B------:R-:W1:Y:S01]  /*2a8e0*/  S2R R7, SR_TID.X ;  /* 0x0000000000077919 */ /* 0x000e620000002100 */
[----:B------:R-:W-:Y:S01]  /*2a8f0*/  BSSY B1, `(.L_x_2155) ;  /* 0x000000a000017945 */ /* 0x000fe20003800000 */
[----:B------:R-:W-:Y:S02]  /*2a900*/  IMAD.MOV.U32 R12, RZ, RZ, RZ ;  /* 0x000000ffff0c7224 */ /* 0x000fe400078e00ff */
[----:B0-----:R-:W-:Y:S02]  /*2a910*/  IMAD.MOV.U32 R11, RZ, RZ, 0x1f ;  /* 0x0000001fff0b7424 */ /* 0x001fe400078e00ff */
[----:B------:R-:W-:Y:S01]  /*2a920*/  IMAD.MOV.U32 R15, RZ, RZ, -0x1 ;  /* 0xffffffffff0f7424 */ /* 0x000fe200078e00ff */
[----:B-1----:R-:W-:-:S04]  /*2a930*/  SHF.R.U32.HI R7, RZ, 0x5, R7 ;  /* 0x00000005ff077819 */ /* 0x002fc80000011607 */
[----:B------:R-:W-:-:S04]  /*2a940*/  LOP3.LUT R7, R7, 0x3, RZ, 0xc0, !PT ;  /* 0x0000000307077812 */ /* 0x000fc800078ec0ff */
[----:B------:R-:W-:-:S07]  /*2a950*/  MOV R13, R7 ;  /* 0x00000007000d7202 */ /* 0x000fce0000000f00 */
[----:B------:R-:W-:Y:S05]  /*2a960*/  WARPSYNC.COLLECTIVE R15, `(.L_x_2156) ;  /* 0x000000000f087348 */ /* 0x000fea0003c00000 */
[----:B------:R0:W1:Y:S02]  /*2a970*/  SHFL.IDX P6, R14, R13, R12, R11 ;  /* 0x0000000c0d0e7389 */ /* 0x00006400000c000b */
[----:B01----:R-:W-:Y:S01]  /*2a980*/  ENDCOLLECTIVE ;  /* 0x000000000000791b */ /* 0x003fe20003800000 */
.L_x_2156:
[----:B------:R-:W-:Y:S05]  /*2a990*/  BSYNC B1 ;  /* 0x0000000000017941 */ /* 0x000fea0003800000 */
.L_x_2155:
[----:B------:R-:W-:Y:S05]  /*2a9a0*/  BRA `(.L_x_2157) ;  /* 0xffffff88002c7947 */ /* 0x000fea000383ffff */
.L_x_1970:
[----:B------:R-:W-:Y:S01]  /*2a9b0*/  BSSY B1, `(.L_x_2158) ;  /* 0x0000006000017945 */ /* 0x000fe20003800000 */
[----:B------:R-:W-:-:S07]  /*2a9c0*/  MOV R15, 0xffffffff ;  /* 0xffffffff000f7802 */ /* 0x000fce0000000f00 */
[----:B01----:R-:W-:Y:S05]  /*2a9d0*/  WARPSYNC.COLLECTIVE R15, `(.L_x_2159) ;  /* 0x000000000f0c7348 */ /* 0x003fea0003c00000 */
[----:B------:R-:W-:Y:S02]  /*2a9e0*/  ELECT P6, UR62, PT ;  /* 0x00000000003e782f */ /* 0x000fe400038c0000 */
[----:B------:R-:W-:Y:S01]  /*2a9f0*/  MOV R14, UR62 ;  /* 0x0000003e000e7c02 */ /* 0x000fe20008000f00 */
[----:B01----:R-:W-:Y:S10]  /*2aa00*/  ENDCOLLECTIVE ;  /* 0x000000000000791b */ /* 0x003ff40003800000 */
.L_x_2159:
[----:B------:R-:W-:Y:S05]  /*2aa10*/  BSYNC B1 ;  /* 0x0000000000017941 */ /* 0x000fea0003800000 */
.L_x_2158:
[----:B------:R-:W-:Y:S01]  /*2aa20*/  PLOP3.LUT P2, PT, P6, PT, PT, 0x80, 0x0 ;  /* 0x000000000000781c */ /* 0x000fe2000374f070 */
[----:B------:R-:W-:-:S12]  /*2aa30*/  BRA `(.L_x_1969) ;  /* 0xffffff8800207947 */ /* 0x000fd8000383ffff */
.L_x_1972:
[----:B-1----:R-:W2:Y:S02]  /*2aa40*/  LDL R6, [R1] ;  /* 0x0000000001067983 */ /* 0x002ea40000100800 */
[----:B--2---:R1:W2:Y:S02]  /*2aa50*/  SYNCS.PHASECHK.TRANS64.TRYWAIT P0, [R6+URZ+0x2a820], R5 ;  /* 0x02a82005060075a7 */ /* 0x0042a4000800017f */
[----:B--2---:R-:W-:Y:S05]  /*2aa60*/  @!P0 NANOSLEEP.SYNCS 0x989680 ;  /* 0x009896800000895d */ /* 0x004fea0003900000 */
[----:B------:R-:W2:Y:S02]  /*2aa70*/  @!P0 SYNCS.PHASECHK.TRANS64 P0, [R6+URZ+0x2a820], R5 ;  /* 0x02a82005060085a7 */ /* 0x000ea4000800007f */
[----:B--2---:R-:W-:Y:S05]  /*2aa80*/  @!P0 BRA `(.L_x_1972) ;  /* 0xfffffffc00ec8947 */ /* 0x004fea000383ffff */
[----:B------:R-:W-:Y:S05]  /*2aa90*/  BRA `(.L_x_2160) ;  /* 0xffffff8800307947 */ /* 0x000fea000383ffff */
.L_x_1976:
[----:B-1----:R1:W2:Y:S02]  /*2aaa0*/  SYNCS.PHASECHK.TRANS64.TRYWAIT P0, [R7+URZ+0x2a8a0], R10 ;  /* 0x02a8a00a070075a7 */ /* 0x0022a4000800017f */
[----:B--2---:R-:W-:Y:S05]  /*2aab0*/  @!P0 NANOSLEEP.SYNCS 0x989680 ;  /* 0x009896800000895d */ /* 0x004fea0003900000 */
[----:B------:R-:W2:Y:S02]  /*2aac0*/  @!P0 SYNCS.PHASECHK.TRANS64 P0, [R7+URZ+0x2a8a0], R10 ;  /* 0x02a8a00a070085a7 */ /* 0x000ea4000800007f */
[----:B--2---:R-:W-:Y:S05]  /*2aad0*/  @!P0 BRA `(.L_x_1976) ;  /* 0xfffffffc00f08947 */ /* 0x004fea000383ffff */
[----:B------:R-:W-:Y:S05]  /*2aae0*/  BRA `(.L_x_2161) ;  /* 0xffffff8800547947 */ /* 0x000fea000383ffff */
.L_x_1983:
[----:B--2---:R2:W3:Y:S02]  /*2aaf0*/  SYNCS.PHASECHK.TRANS64.TRYWAIT P0, [R7+URZ+0x2a8c0], R10 ;  /* 0x02a8c00a070075a7 */ /* 0x0044e4000800017f */
[----:B---3--:R-:W-:Y:S05]  /*2ab00*/  @!P0 NANOSLEEP.SYNCS 0x989680 ;  /* 0x009896800000895d */ /* 0x008fea0003900000 */
[----:B------:R-:W3:Y:S02]  /*2ab10*/  @!P0 SYNCS.PHASECHK.TRANS64 P0, [R7+URZ+0x2a8c0], R10 ;  /* 0x02a8c00a070085a7 */ /* 0x000ee4000800007f */
[----:B---3--:R-:W-:Y:S05]  /*2ab20*/  @!P0 BRA `(.L_x_1983) ;  /* 0xfffffffc00f08947 */ /* 0x008fea000383ffff */
[----:B------:R-:W-:Y:S05]  /*2ab30*/  BRA `(.L_x_2162) ;  /* 0xffffff8c00507947 */ /* 0x000fea000383ffff */
.L_x_1991:
[----:B-1----:R1:W2:Y:S02]  /*2ab40*/  SYNCS.PHASECHK.TRANS64.TRYWAIT P0, [R8+URZ+0x2a8a0], R7 ;  /* 0x02a8a007080075a7 */ /* 0x0022a4000800017f */
[----:B--2---:R-:W-:Y:S05]  /*2ab50*/  @!P0 NANOSLEEP.SYNCS 0x989680 ;  /* 0x009896800000895d */ /* 0x004fea0003900000 */
[----:B------:R-:W2:Y:S02]  /*2ab60*/  @!P0 SYNCS.PHASECHK.TRANS64 P0, [R8+URZ+0x2a8a0], R7 ;  /* 0x02a8a007080085a7 */ /* 0x000ea4000800007f */
[----:B--2---:R-:W-:Y:S05]  /*2ab70*/  @!P0 BRA `(.L_x_1991) ;  /* 0xfffffffc00f08947 */ /* 0x004fea000383ffff */
[----:B------:R-:W-:Y:S05]  /*2ab80*/  BRA `(.L_x_2163) ;  /* 0xffffff90006c7947 */ /* 0x000fea000383ffff */
.L_x_1998:
[----:B--2---:R2:W3:Y:S02]  /*2ab90*/  SYNCS.PHASECHK.TRANS64.TRYWAIT P0, [R8+URZ+0x2a8c0], R7 ;  /* 0x02a8c007080075a7 */ /* 0x0044e4000800017f */
[----:B---3--:R-:W-:Y:S05]  /*2aba0*/  @!P0 NANOSLEEP.SYNCS 0x989680 ;  /* 0x009896800000895d */ /* 0x008fea0003900000 */
[----:B------:R-:W3:Y:S02]  /*2abb0*/  @!P0 SYNCS.PHASECHK.TRANS64 P0, [R8+URZ+0x2a8c0], R7 ;  /* 0x02a8c007080085a7 */ /* 0x000ee4000800007f */
[----:B---3--:R-:W-:Y:S05]  /*2abc0*/  @!P0 BRA `(.L_x_1998) ;  /* 0xfffffffc00f08947 */ /* 0x008fea000383ffff */
[----:B------:R-:W-:Y:S05]  /*2abd0*/  BRA `(.L_x_2164) ;  /* 0xffffff9400647947 */ /* 0x000fea000383ffff */
.L_x_2020:
[----:B------:R-:W2:Y:S01]  /*2abe0*/  S2R R4, SR_TID.X ;  /* 0x0000000000047919 */ /* 0x000ea20000002100 */
[----:B------:R-:W-:Y:S01]  /*2abf0*/  BSSY B0, `(.L_x_2165) ;  /* 0x000000a000007945 */ /* 0x000fe20003800000 */
[----:B------:R-:W-:Y:S01]  /*2ac00*/  IMAD.MOV.U32 R12, RZ, RZ, RZ ;  /* 0x000000ffff0c7224 */ /* 0x000fe200078e00ff */
[----:B------:R-:W-:Y:S01]  /*2ac10*/  MOV R15, 0xffffffff ;  /* 0xffffffff000f7802 */ /* 0x000fe20000000f00 */
[----:B0-----:R-:W-:Y:S01]  /*2ac20*/  IMAD.MOV.U32 R11, RZ, RZ, 0x1f ;  /* 0x0000001fff0b7424 */ /* 0x001fe200078e00ff */
[----:B--2---:R-:W-:-:S04]  /*2ac30*/  SHF.R.U32.HI R4, RZ, 0x5, R4 ;  /* 0x00000005ff047819 */ /* 0x004fc80000011604 */
[----:B------:R-:W-:-:S05]  /*2ac40*/  LOP3.LUT R4, R4, 0x3, RZ, 0xc0, !PT ;  /* 0x0000000304047812 */ /* 0x000fca00078ec0ff */
[----:B------:R-:W-:-:S07]  /*2ac50*/  IMAD.MOV.U32 R13, RZ, RZ, R4 ;  /* 0x000000ffff0d7224 */ /* 0x000fce00078e0004 */
[----:B-1----:R-:W-:Y:S05]  /*2ac60*/  WARPSYNC.COLLECTIVE R15, `(.L_x_2166) ;  /* 0x000000000f087348 */ /* 0x002fea0003c00000 */
[----:B------:R0:W2:Y:S02]  /*2ac70*/  SHFL.IDX P6, R14, R13, R12, R11 ;  /* 0x0000000c0d0e7389 */ /* 0x0000a400000c000b */
[----:B012---:R-:W-:Y:S01]  /*2ac80*/  ENDCOLLECTIVE ;  /* 0x000000000000791b */ /* 0x007fe20003800000 */
.L_x_2166:
[----:B------:R-:W-:Y:S05]  /*2ac90*/  BSYNC B0 ;  /* 0x0000000000007941 */ /* 0x000fea0003800000 */
.L_x_2165:
[----:B------:R-:W-:Y:S05]  /*2aca0*/  BRA `(.L_x_2167) ;  /* 0xffffffa000dc7947 */ /* 0x000fea000383ffff */
.L_x_2022:
[----:B------:R-:W-:Y:S01]  /*2acb0*/  BSSY B0, `(.L_x_2168) ;  /* 0x0000006000007945 */ /* 0x000fe20003800000 */
[----:B------:R-:W-:-:S07]  /*2acc0*/  IMAD.MOV.U32 R15, RZ, RZ, -0x1 ;  /* 0xffffffffff0f7424 */ /* 0x000fce00078e00ff */
[----:B01-3--:R-:W-:Y:S05]  /*2acd0*/  WARPSYNC.COLLECTIVE R15, `(.L_x_2169) ;  /* 0x000000000f0c7348 */ /* 0x00bfea0003c00000 */
[----:B------:R-:W-:Y:S02]  /*2ace0*/  ELECT P6, UR62, PT ;  /* 0x00000000003e782f */ /* 0x000fe400038c0000 */
[----:B------:R-:W-:Y:S01]  /*2acf0*/  MOV R14, UR62 ;  /* 0x0000003e000e7c02 */ /* 0x000fe20008000f00 */
[----:B01-3--:R-:W-:Y:S10]  /*2ad00*/  ENDCOLLECTIVE ;  /* 0x000000000000791b */ /* 0x00bff40003800000 */
.L_x_2169:
[----:B------:R-:W-:Y:S05]  /*2ad10*/  BSYNC B0 ;  /* 0x0000000000007941 */ /* 0x000fea0003800000 */
.L_x_2168:
[----:B------:R-:W-:Y:S05]  /*2ad20*/  BRA `(.L_x_2170) ;  /* 0xffffffa000e87947 */ /* 0x000fea000383ffff */
.L_x_2024:
[----:B-1----:R1:W2:Y:S02]  /*2ad30*/  SYNCS.PHASECHK.TRANS64.TRYWAIT P0, [R0+URZ+0x2a840], R2 ;  /* 0x02a84002000075a7 */ /* 0x0022a4000800017f */
[----:B--2---:R-:W-:Y:S05]  /*2ad40*/  @!P0 NANOSLEEP.SYNCS 0x989680 ;  /* 0x009896800000895d */ /* 0x004fea0003900000 */
[----:B------:R-:W2:Y:S02]  /*2ad50*/  @!P0 SYNCS.PHASECHK.TRANS64 P0, [R0+URZ+0x2a840], R2 ;  /* 0x02a84002000085a7 */ /* 0x000ea4000800007f */
[----:B--2---:R-:W-:Y:S05]  /*2ad60*/  @!P0 BRA `(.L_x_2024) ;  /* 0xfffffffc00f08947 */ /* 0x004fea000383ffff */
[----:B------:R-:W-:Y:S05]  /*2ad70*/  BRA `(.L_x_2171) ;  /* 0xffffffa400547947 */ /* 0x000fea000383ffff */
.L_x_2028:
[----:B------:R0:W5:Y:S01]  /*2ad80*/  LDL.LU R9, [R1+0x3c] ;  /* 0x00003c0001097983 */ /* 0x0001620000300800 */
[----:B------:R-:W-:Y:S01]  /*2ad90*/  IMAD.MOV.U32 R5, RZ, RZ, R11 ;  /* 0x000000ffff057224 */ /* 0x000fe200078e000b */
[----:B------:R-:W-:Y:S01]  /*2ada0*/  MOV R12, RZ ;  /* 0x000000ff000c7202 */ /* 0x000fe20000000f00 */
[----:B------:R-:W-:Y:S02]  /*2adb0*/  IMAD.MOV.U32 R13, RZ, RZ, R3 ;  /* 0x000000ffff0d7224 */ /* 0x000fe400078e0003 */
[----:B------:R-:W-:Y:S02]  /*2adc0*/  IMAD.MOV.U32 R11, RZ, RZ, 0x181f ;  /* 0x0000181fff0b7424 */ /* 0x000fe400078e00ff */
[----:B------:R-:W-:-:S07]  /*2add0*/  IMAD.MOV.U32 R15, RZ, RZ, -0x1 ;  /* 0xffffffffff0f7424 */ /* 0x000fce00078e00ff */
[----:B0----5:R-:W-:Y:S05]  /*2ade0*/  WARPSYNC.COLLECTIVE R15, `(.L_x_2172) ;  /* 0x000000000f087348 */ /* 0x021fea0003c00000 */
[----:B------:R1:W2:Y:S02]  /*2adf0*/  SHFL.IDX P6, R14, R13, R12, R11 ;  /* 0x0000000c0d0e7389 */ /* 0x0002a400000c000b */
[----:B012--5:R-:W-:Y:S01]  /*2ae00*/  ENDCOLLECTIVE ;  /* 0x000000000000791b */ /* 0x027fe20003800000 */
.L_x_2172:
[----:B------:R-:W-:Y:S01]  /*2ae10*/  MOV R13, R4 ;  /* 0x00000004000d7202 */ /* 0x000fe20000000f00 */
[----:B------:R-:W-:-:S07]  /*2ae20*/  IMAD.MOV.U32 R6, RZ, RZ, R14 ;  /* 0x000000ffff067224 */ /* 0x000fce00078e000e */
[----:B------:R-:W-:Y:S05]  /*2ae30*/  WARPSYNC.COLLECTIVE R15, `(.L_x_2173) ;  /* 0x000000000f087348 */ /* 0x000fea0003c00000 */
[----:B------:R0:W1:Y:S02]  /*2ae40*/  SHFL.IDX P6, R14, R13, R12, R11 ;  /* 0x0000000c0d0e7389 */ /* 0x00006400000c000b */
[----:B01----:R-:W-:Y:S01]  /*2ae50*/  ENDCOLLECTIVE ;  /* 0x000000000000791b */ /* 0x003fe20003800000 */
.L_x_2173:
[----:B------:R-:W-:Y:S02]  /*2ae60*/  IMAD.IADD R0, R10, 0x1, R5 ;  /* 0x000000010a007824 */ /* 0x000fe400078e0205 */
[----:B------:R-:W-:Y:S02]  /*2ae70*/  IMAD R2, R9, R7, RZ ;  /* 0x0000000709027224 */ /* 0x000fe400078e02ff */
[----:B------:R-:W2:Y:S01]  /*2ae80*/  LDL R9, [R1+0x2c] ;  /* 0x00002c0001097983 */ /* 0x000ea20000100800 */
[----:B------:R-:W-:Y:S01]  /*2ae90*/  IMAD.MOV.U32 R7, RZ, RZ, R14 ;  /* 0x000000ffff077224 */ /* 0x000fe200078e000e */
[----:B------:R-:W-:Y:S01]  /*2aea0*/  ULDC.64 UR4, c[0x0][0x208] ;  /* 0x0000820000047ab9 */ /* 0x000fe20000000a00 */
[C---:B------:R-:W-:Y:S01]  /*2aeb0*/  ISETP.GE.AND P2, PT, R0.reuse, R2, PT ;  /* 0x000000020000720c */ /* 0x040fe20003f46270 */
[----:B------:R-:W-:Y:S01]  /*2aec0*/  IMAD.MOV.U32 R13, RZ, RZ, R3 ;  /* 0x000000ffff0d7224 */ /* 0x000fe200078e0003 */
[----:B------:R-:W-:Y:S01]  /*2aed0*/  IADD3 R5, R0, 0x10, RZ ;  /* 0x0000001000057810 */ /* 0x000fe20007ffe0ff */
[----:B------:R-:W-:-:S10]  /*2aee0*/  IMAD.MOV.U32 R12, RZ, RZ, 0x1 ;  /* 0x00000001ff0c7424 */ /* 0x000fd400078e00ff */
        /* <DEDUP_REMOVED lines=8> */
[----:B--2---:R0:W-:Y:S04]  /*2af70*/  @!P2 LDGSTS.E.BYPASS.LTC128B.128 [R9+0xc400], desc[UR4][R6.64], !P3 ;  /* 0x0c4000000609afae */ /* 0x0041e8000d901d44 */
[----:B------:R0:W-:Y:S04]  /*2af80*/  @!P2 LDGSTS.E.BYPASS.LTC128B.128 [R9+0x10400], desc[UR4][R6.64+0x80], !P0 ;  /* 0x104000800609afae */ /* 0x0001e8000c101d44 */
[----:B------:R0:W-:Y:S01]  /*2af90*/  @!P2 LDGSTS.E.BYPASS.LTC128B.128 [R9+0x14400], desc[UR4][R6.64+0x100], !P1 ;  /* 0x144001000609afae */ /* 0x0001e2000c901d44 */
[----:B------:R-:W-:-:S13]  /*2afa0*/  ISETP.GE.AND P2, PT, R5, R2, PT ;  /* 0x000000020500720c */ /* 0x000fda0003f46270 */
[----:B0-----:R-:W-:Y:S05]  /*2afb0*/  WARPSYNC.COLLECTIVE R15, `(.L_x_2174) ;  /* 0x000000000f087348 */ /* 0x001fea0003c00000 */
[----:B------:R1:W2:Y:S02]  /*2afc0*/  SHFL.IDX P6, R14, R13, R12, R11 ;  /* 0x0000000c0d0e7389 */ /* 0x0002a400000c000b */
[----:B012---:R-:W-:Y:S01]  /*2afd0*/  ENDCOLLECTIVE ;  /* 0x000000000000791b */ /* 0x007fe20003800000 */
.L_x_2174:
[----:B------:R-:W-:Y:S01]  /*2afe0*/  MOV R13, R4 ;  /* 0x00000004000d7202 */ /* 0x000fe20000000f00 */
[----:B------:R-:W-:-:S07]  /*2aff0*/  IMAD.MOV.U32 R6, RZ, RZ, R14 ;  /* 0x000000ffff067224 */ /* 0x000fce00078e000e */
[----:B------:R-:W-:Y:S05]  /*2b000*/  WARPSYNC.COLLECTIVE R15, `(.L_x_2175) ;  /* 0x000000000f087348 */ /* 0x000fea0003c00000 */
[----:B------:R0:W1:Y:S02]  /*2b010*/  SHFL.IDX P6, R14, R13, R12, R11 ;  /* 0x0000000c0d0e7389 */ /* 0x00006400000c000b */
[----:B01----:R-:W-:Y:S01]  /*2b020*/  ENDCOLLECTIVE ;  /* 0x000000000000791b */ /* 0x003fe20003800000 */
.L_x_2175:
[----:B------:R-:W-:Y:S01]  /*2b030*/  ULDC.64 UR4, c[0x0][0x208] ;  /* 0x0000820000047ab9 */ /* 0x000fe20000000a00 */
[----:B------:R-:W-:Y:S02]  /*2b040*/  IMAD.MOV.U32 R13, RZ, RZ, R3 ;  /* 0x000000ffff0d7224 */ /* 0x000fe400078e0003 */
[----:B------:R-:W-:Y:S02]  /*2b050*/  IMAD.MOV.U32 R12, RZ, RZ, 0x2 ;  /* 0x00000002ff0c7424 */ /* 0x000fe400078e00ff */
[----:B------:R-:W-:-:S05]  /*2b060*/  IMAD.MOV.U32 R5, RZ, RZ, R14 ;  /* 0x000000ffff057224 */ /* 0x000fca00078e000e */
[----:B------:R-:W-:-:S05]  /*2b070*/  @!P2 LEA R5, P4, R8, R5, 0x1 ;  /* 0x000000050805a211 */ /* 0x000fca00078808ff */
[----:B------:R-:W-:-:S04]  /*2b080*/  @!P2 IMAD.X R6, RZ, RZ, R6, P4 ;  /* 0x000000ffff06a224 */ /* 0x000fc800020e0606 */
[----:B------:R-:W-:Y:S01]  /*2b090*/  @!P2 IMAD.MOV.U32 R7, RZ, RZ, R6 ;  /* 0x000000ffff07a224 */ /* 0x000fe200078e0006 */
[----:B------:R-:W-:Y:S01]  /*2b0a0*/  @!P2 MOV R6, R5 ;  /* 0x000000050006a202 */ /* 0x000fe20000000f00 */
[----:B------:R-:W-:-:S04]  /*2b0b0*/  VIADD R5, R0, 0x20 ;  /* 0x0000002000057836 */ /* 0x000fc80000000000 */
        /* <DEDUP_REMOVED lines=10> */
.L_x_2176:
[----:B------:R-:W-:Y:S01]  /*2b160*/  IMAD.MOV.U32 R13, RZ, RZ, R4 ;  /* 0x000000ffff0d7224 */ /* 0x000fe200078e0004 */
[----:B------:R-:W-:-:S07]  /*2b170*/  MOV R6, R14 ;  /* 0x0000000e00067202 */ /* 0x000fce0000000f00 */
[----:B------:R-:W-:Y:S05]  /*2b180*/  WARPSYNC.COLLECTIVE R15, `(.L_x_2177) ;  /* 0x000000000f087348 */ /* 0x000fea0003c00000 */
[----:B------:R0:W1:Y:S02]  /*2b190*/  SHFL.IDX P6, R14, R13, R12, R11 ;  /* 0x0000000c0d0e7389 */ /* 0x00006400000c000b */
[----:B01----:R-:W-:Y:S01]  /*2b1a0*/  ENDCOLLECTIVE ;  /* 0x000000000000791b */ /* 0x003fe20003800000 */
.L_x_2177:
[----:B------:R-:W-:Y:S01]  /*2b1b0*/  ULDC.64 UR4, c[0x0][0x208] ;  /* 0x0000820000047ab9 */ /* 0x000fe20000000a00 */
[----:B------:R-:W-:Y:S01]  /*2b1c0*/  IMAD.MOV.U32 R13, RZ, RZ, R3 ;  /* 0x000000ffff0d7224 */ /* 0x000fe200078e0003 */
[----:B------:R-:W-:Y:S01]  /*2b1d0*/  MOV R12, 0x3 ;  /* 0x00000003000c7802 */ /* 0x000fe20000000f00 */
[----:B------:R-:W-:-:S05]  /*2b1e0*/  IMAD.MOV.U32 R5, RZ, RZ, R14 ;  /* 0x000000ffff057224 */ /* 0x000fca00078e000e */
[----:B------:R-:W-:-:S05]  /*2b1f0*/  @!P2 LEA R5, P4, R8, R5, 0x1 ;  /* 0x000000050805a211 */ /* 0x000fca00078808ff */
[----:B------:R-:W-:-:S05]  /*2b200*/  @!P2 IMAD.X R6, RZ, RZ, R6, P4 ;  /* 0x000000ffff06a224 */ /* 0x000fca00020e0606 */
[----:B------:R-:W-:Y:S01]  /*2b210*/  @!P2 MOV R7, R6 ;  /* 0x000000060007a202 */ /* 0x000fe20000000f00 */
        /* <DEDUP_REMOVED lines=12> */
.L_x_2178:
[----:B------:R-:W-:Y:S02]  /*2b2e0*/  IMAD.MOV.U32 R13, RZ, RZ, R4 ;  /* 0x000000ffff0d7224 */ /* 0x000fe400078e0004 */
[----:B------:R-:W-:-:S07]  /*2b2f0*/  IMAD.MOV.U32 R6, RZ, RZ, R14 ;  /* 0x000000ffff067224 */ /* 0x000fce00078e000e */
[----:B------:R-:W-:Y:S05]  /*2b300*/  WARPSYNC.COLLECTIVE R15, `(.L_x_2179) ;  /* 0x000000000f087348 */ /* 0x000fea0003c00000 */
[----:B------:R0:W1:Y:S02]  /*2b310*/  SHFL.IDX P6, R14, R13, R12, R11 ;  /* 0x0000000c0d0e7389 */ /* 0x00006400000c000b */
[----:B01----:R-:W-:Y:S01]  /*2b320*/  ENDCOLLECTIVE ;  /* 0x000000000000791b */ /* 0x003fe20003800000 */
.L_x_2179:
[----:B------:R-:W-:Y:S01]  /*2b330*/  ULDC.64 UR4, c[0x0][0x208] ;  /* 0x0000820000047ab9 */ /* 0x000fe20000000a00 */
[----:B------:R-:W-:Y:S01]  /*2b340*/  MOV R13, R3 ;  /* 0x00000003000d7202 */ /* 0x000fe20000000f00 */
[----:B------:R-:W-:Y:S02]  /*2b350*/  IMAD.MOV.U32 R12, RZ, RZ, 0x4 ;  /* 0x00000004ff0c7424 */ /* 0x000fe400078e00ff */
[----:B------:R-:W-:-:S05]  /*2b360*/  IMAD.MOV.U32 R5, RZ, RZ, R14 ;  /* 0x000000ffff057224 */ /* 0x000fca00078e000e */
[----:B------:R-:W-:-:S04]  /*2b370*/  @!P2 LEA R5, P4, R8, R5, 0x1 ;  /* 0x000000050805a211 */ /* 0x000fc800078808ff */
[----:B------:R-:W-:-:S05]  /*2b380*/  @!P2 IADD3.X R6, RZ, R6, RZ, P4, !PT ;  /* 0x00000006ff06a210 */ /* 0x000fca00027fe4ff */
        /* <DEDUP_REMOVED lines=13> */
.L_x_2180:
[----:B------:R-:W-:Y:S02]  /*2b460*/  IMAD.MOV.U32 R13, RZ, RZ, R4 ;  /* 0x000000ffff0d7224 */ /* 0x000fe400078e0004 */
[----:B------:R-:W-:-:S07]  /*2b470*/  IMAD.MOV.U32 R6, RZ, RZ, R14 ;  /* 0x000000ffff067224 */ /* 0x000fce00078e000e */
[----:B------:R-:W-:Y:S05]  /*2b480*/  WARPSYNC.COLLECTIVE R15, `(.L_x_2181) ;  /* 0x000000000f087348 */ /* 0x000fea0003c00000 */
[----:B------:R0:W1:Y:S02]  /*2b490*/  SHFL.IDX P6, R14, R13, R12, R11 ;  /* 0x0000000c0d0e7389 */ /* 0x00006400000c000b */
[----:B01----:R-:W-:Y:S01]  /*2b4a0*/  ENDCOLLECTIVE ;  /* 0x000000000000791b */ /* 0x003fe20003800000 */
.L_x_2181:
[----:B------:R-:W-:Y:S01]  /*2b4b0*/  ULDC.64 UR4, c[0x0][0x208] ;  /* 0x0000820000047ab9 */ /* 0x000fe20000000a00 */
[----:B------:R-:W-:Y:S02]  /*2b4c0*/  IMAD.MOV.U32 R13, RZ, RZ, R3 ;  /* 0x000000ffff0d7224 */ /* 0x000fe400078e0003 */
[----:B------:R-:W-:Y:S01]  /*2b4d0*/  IMAD.MOV.U32 R12, RZ, RZ, 0x5 ;  /* 0x00000005ff0c7424 */ /* 0x000fe200078e00ff */
[----:B------:R-:W-:-:S04]  /*2b4e0*/  MOV R5, R14 ;  /* 0x0000000e00057202 */ /* 0x000fc80000000f00 */
[----:B------:R-:W-:-:S05]  /*2b4f0*/  @!P2 LEA R5, P4, R8, R5, 0x1 ;  /* 0x000000050805a211 */ /* 0x000fca00078808ff */
[----:B------:R-:W-:-:S04]  /*2b500*/  @!P2 IMAD.X R6, RZ, RZ, R6, P4 ;  /* 0x000000ffff06a224 */ /* 0x000fc800020e0606 */
        /* <DEDUP_REMOVED lines=13> */
.L_x_2182:
[----:B------:R-:W-:Y:S01]  /*2b5e0*/  MOV R13, R4 ;  /* 0x00000004000d7202 */ /* 0x000fe20000000f00 */
[----:B------:R-:W-:-:S07]  /*2b5f0*/  IMAD.MOV.U32 R6, RZ, RZ, R14 ;  /* 0x000000ffff067224 */ /* 0x000fce00078e000e */
[----:B------:R-:W-:Y:S05]  /*2b600*/  WARPSYNC.COLLECTIVE R15, `(.L_x_2183) ;  /* 0x000000000f087348 */ /* 0x000fea0003c00000 */
[----:B------:R0:W1:Y:S02]  /*2b610*/  SHFL.IDX P6, R14, R13, R12, R11 ;  /* 0x0000000c0d0e7389 */ /* 0x00006400000c000b */
[----:B01----:R-:W-:Y:S01]  /*2b620*/  ENDCOLLECTIVE ;  /* 0x000000000000791b */ /* 0x003fe20003800000 */
.L_x_2183:
        /* <DEDUP_REMOVED lines=19> */
.L_x_2184:
[----:B------:R-:W-:Y:S01]  /*2b760*/  IMAD.MOV.U32 R13, RZ, RZ, R4 ;  /* 0x000000ffff0d7224 */ /* 0x000fe200078e0004 */
[----:B------:R-:W-:-:S07]  /*2b770*/  MOV R6, R14 ;  /* 0x0000000e00067202 */ /* 0x000fce0000000f00 */
[----:B------:R-:W-:Y:S05]  /*2b780*/  WARPSYNC.COLLECTIVE R15, `(.L_x_2185) ;  /* 0x000000000f087348 */ /* 0x000fea0003c00000 */
[----:B------:R0:W1:Y:S02]  /*2b790*/  SHFL.IDX P6, R14, R13, R12, R11 ;  /* 0x0000000c0d0e7389 */ /* 0x00006400000c000b */
[----:B01----:R-:W-:Y:S01]  /*2b7a0*/  ENDCOLLECTIVE ;  /* 0x000000000000791b */ /* 0x003fe20003800000 */
.L_x_2185:
[----:B------:R-:W-:Y:S01]  /*2b7b0*/  ULDC.64 UR4, c[0x0][0x208] ;  /* 0x0000820000047ab9 */ /* 0x000fe20000000a00 */
[----:B------:R-:W-:Y:S02]  /*2b7c0*/  IMAD.MOV.U32 R13, RZ, RZ, R3 ;  /* 0x000000ffff0d7224 */ /* 0x000fe400078e0003 */
[----:B------:R-:W-:Y:S02]  /*2b7d0*/  IMAD.MOV.U32 R12, RZ, RZ, 0x7 ;  /* 0x00000007ff0c7424 */ /* 0x000fe400078e00ff */
[----:B------:R-:W-:-:S05]  /*2b7e0*/  IMAD.MOV.U32 R5, RZ, RZ, R14 ;  /* 0x000000ffff057224 */ /* 0x000fca00078e000e */
[----:B------:R-:W-:-:S05]  /*2b7f0*/  @!P2 LEA R5, P4, R8, R5, 0x1 ;  /* 0x000000050805a211 */ /* 0x000fca00078808ff */
[----:B------:R-:W-:-:S05]  /*2b800*/  @!P2 IMAD.X R6, RZ, RZ, R6, P4 ;  /* 0x000000ffff06a224 */ /* 0x000fca00020e0606 */
[----:B------:R-:W-:Y:S01]  /*2b810*/  @!P2 MOV R7, R6 ;  /* 0x000000060007a202 */ /* 0x000fe20000000f00 */
        /* <DEDUP_REMOVED lines=10> */
.L_x_2186:
[----:B------:R-:W-:Y:S01]  /*2b8c0*/  IMAD.MOV.U32 R13, RZ, RZ, R4 ;  /* 0x000000ffff0d7224 */ /* 0x000fe200078e0004 */
[----:B------:R-:W-:-:S07]  /*2b8d0*/  MOV R5, R14 ;  /* 0x0000000e00057202 */ /* 0x000fce0000000f00 */
[----:B------:R-:W-:Y:S05]  /*2b8e0*/  WARPSYNC.COLLECTIVE R15, `(.L_x_2187) ;  /* 0x000000000f087348 */ /* 0x000fea0003c00000 */
[----:B------:R0:W1:Y:S02]  /*2b8f0*/  SHFL.IDX P6, R14, R13, R12, R11 ;  /* 0x0000000c0d0e7389 */ /* 0x00006400000c000b */
[----:B01----:R-:W-:Y:S01]  /*2b900*/  ENDCOLLECTIVE ;  /* 0x000000000000791b */ /* 0x003fe20003800000 */
.L_x_2187:
[----:B------:R-:W-:Y:S01]  /*2b910*/  IMAD.MOV.U32 R3, RZ, RZ, R14 ;  /* 0x000000ffff037224 */ /* 0x000fe200078e000e */
[----:B------:R-:W-:Y:S06]  /*2b920*/  BRA `(.L_x_2188) ;  /* 0xffffffa800107947 */ /* 0x000fec000383ffff */
.L_x_2033:
[----:B0-----:R-:W2:Y:S02]  /*2b930*/  LDL R2, [R1] ;  /* 0x0000000001027983 */ /* 0x001ea40000100800 */
[----:B--2---:R0:W2:Y:S02]  /*2b940*/  SYNCS.PHASECHK.TRANS64.TRYWAIT P0, [R2+URZ+0x2a820], R0 ;  /* 0x02a82000020075a7 */ /* 0x0040a4000800017f */
[----:B--2---:R-:W-:Y:S05]  /*2b950*/  @!P0 NANOSLEEP.SYNCS 0x989680 ;  /* 0x009896800000895d */ /* 0x004fea0003900000 */
[----:B------:R-:W2:Y:S02]  /*2b960*/  @!P0 SYNCS.PHASECHK.TRANS64 P0, [R2+URZ+0x2a820], R0 ;  /* 0x02a82000020085a7 */ /* 0x000ea4000800007f */
[----:B--2---:R-:W-:Y:S05]  /*2b970*/  @!P0 BRA `(.L_x_2033) ;  /* 0xfffffffc00ec8947 */ /* 0x004fea000383ffff */
[----:B------:R-:W-:Y:S05]  /*2b980*/  BRA `(.L_x_2189) ;  /* 0xffffffa8008c7947 */ /* 0x000fea000383ffff */
.L_x_2042:
[----:B-1----:R1:W2:Y:S02]  /*2b990*/  SYNCS.PHASECHK.TRANS64.TRYWAIT P0, [R3+URZ+0x2a840], R2 ;  /* 0x02a84002030075a7 */ /* 0x0022a4000800017f */
[----:B--2---:R-:W-:Y:S05]  /*2b9a0*/  @!P0 NANOSLEEP.SYNCS 0x989680 ;  /* 0x009896800000895d */ /* 0x004fea0003900000 */
[----:B------:R-:W2:Y:S02]  /*2b9b0*/  @!P0 SYNCS.PHASECHK.TRANS64 P0, [R3+URZ+0x2a840], R2 ;  /* 0x02a84002030085a7 */ /* 0x000ea4000800007f */
[----:B--2---:R-:W-:Y:S05]  /*2b9c0*/  @!P0 BRA `(.L_x_2042) ;  /* 0xfffffffc00f08947 */ /* 0x004fea000383ffff */
[----:B------:R-:W-:Y:S05]  /*2b9d0*/  BRA `(.L_x_2190) ;  /* 0xffffffac005c7947 */ /* 0x000fea000383ffff */
.L_x_2049:
[----:B0-----:R0:W1:Y:S02]  /*2b9e0*/  SYNCS.PHASECHK.TRANS64.TRYWAIT P0, [R2+URZ+0x2a860], R3 ;  /* 0x02a86003020075a7 */ /* 0x001064000800017f */
[----:B-1----:R-:W-:Y:S05]  /*2b9f0*/  @!P0 NANOSLEEP.SYNCS 0x989680 ;  /* 0x009896800000895d */ /* 0x002fea0003900000 */
[----:B------:R-:W1:Y:S02]  /*2ba00*/  @!P0 SYNCS.PHASECHK.TRANS64 P0, [R2+URZ+0x2a860], R3 ;  /* 0x02a86003020085a7 */ /* 0x000e64000800007f */
[----:B-1----:R-:W-:Y:S05]  /*2ba10*/  @!P0 BRA `(.L_x_2049) ;  /* 0xfffffffc00f08947 */ /* 0x002fea000383ffff */
[----:B------:R-:W-:Y:S05]  /*2ba20*/  BRA `(.L_x_2191) ;  /* 0xffffffb000747947 */ /* 0x000fea000383ffff */
.L_x_2059:
[----:B-1----:R1:W2:Y:S02]  /*2ba30*/  SYNCS.PHASECHK.TRANS64.TRYWAIT P0, [R3+URZ+0x2a840], R2 ;  /* 0x02a84002030075a7 */ /* 0x0022a4000800017f */
[----:B--2---:R-:W-:Y:S05]  /*2ba40*/  @!P0 NANOSLEEP.SYNCS 0x989680 ;  /* 0x009896800000895d */ /* 0x004fea0003900000 */
[----:B------:R-:W2:Y:S02]  /*2ba50*/  @!P0 SYNCS.PHASECHK.TRANS64 P0, [R3+URZ+0x2a840], R2 ;  /* 0x02a84002030085a7 */ /* 0x000ea4000800007f */
[----:B--2---:R-:W-:Y:S05]  /*2ba60*/  @!P0 BRA `(.L_x_2059) ;  /* 0xfffffffc00f08947 */ /* 0x004fea000383ffff */
[----:B------:R-:W-:Y:S05]  /*2ba70*/  BRA `(.L_x_2192) ;  /* 0xffffffb800247947 */ /* 0x000fea000383ffff */
.L_x_2066:
[----:B0-----:R0:W1:Y:S02]  /*2ba80*/  SYNCS.PHASECHK.TRANS64.TRYWAIT P0, [R2+URZ+0x2a860], R3 ;  /* 0x02a86003020075a7 */ /* 0x001064000800017f */
[----:B-1----:R-:W-:Y:S05]  /*2ba90*/  @!P0 NANOSLEEP.SYNCS 0x989680 ;  /* 0x009896800000895d */ /* 0x002fea0003900000 */
[----:B------:R-:W1:Y:S02]  /*2baa0*/  @!P0 SYNCS.PHASECHK.TRANS64 P0, [R2+URZ+0x2a860], R3 ;  /* 0x02a86003020085a7 */ /* 0x000e64000800007f */
[----:B-1----:R-:W-:Y:S05]  /*2bab0*/  @!P0 BRA `(.L_x_2066) ;  /* 0xfffffffc00f08947 */ /* 0x002fea000383ffff */
[----:B------:R-:W-:Y:S05]  /*2bac0*/  BRA `(.L_x_2193) ;  /* 0xffffffbc003c7947 */ /* 0x000fea000383ffff */
.L_x_2076:
[----:B--2---:R2:W3:Y:S02]  /*2bad0*/  SYNCS.PHASECHK.TRANS64.TRYWAIT P0, [R3+URZ+0x2a840], R2 ;  /* 0x02a84002030075a7 */ /* 0x0044e4000800017f */
[----:B---3--:R-:W-:Y:S05]  /*2bae0*/  @!P0 NANOSLEEP.SYNCS 0x989680 ;  /* 0x009896800000895d */ /* 0x008fea0003900000 */
[----:B------:R-:W3:Y:S02]  /*2baf0*/  @!P0 SYNCS.PHASECHK.TRANS64 P0, [R3+URZ+0x2a840], R2 ;  /* 0x02a84002030085a7 */ /* 0x000ee4000800007f */
[----:B---3--:R-:W-:Y:S05]  /*2bb00*/  @!P0 BRA `(.L_x_2076) ;  /* 0xfffffffc00f08947 */ /* 0x008fea000383ffff */
[----:B------:R-:W-:Y:S05]  /*2bb10*/  BRA `(.L_x_2194) ;  /* 0xffffffc000c07947 */ /* 0x000fea000383ffff */
.L_x_2083:
[----:B0-----:R0:W1:Y:S02]  /*2bb20*/  SYNCS.PHASECHK.TRANS64.TRYWAIT P0, [R2+URZ+0x2a860], R5 ;  /* 0x02a86005020075a7 */ /* 0x001064000800017f */
[----:B-1----:R-:W-:Y:S05]  /*2bb30*/  @!P0 NANOSLEEP.SYNCS 0x989680 ;  /* 0x009896800000895d */ /* 0x002fea0003900000 */
[----:B------:R-:W1:Y:S02]  /*2bb40*/  @!P0 SYNCS.PHASECHK.TRANS64 P0, [R2+URZ+0x2a860], R5 ;  /* 0x02a86005020085a7 */ /* 0x000e64000800007f */
[----:B-1----:R-:W-:Y:S05]  /*2bb50*/  @!P0 BRA `(.L_x_2083) ;  /* 0xfffffffc00f08947 */ /* 0x002fea000383ffff */
[----:B------:R-:W-:Y:S05]  /*2bb60*/  BRA `(.L_x_2195) ;  /* 0xffffffc400d47947 */ /* 0x000fea000383ffff */
.L_x_2095:
[----:B--2---:R2:W3:Y:S02]  /*2bb70*/  SYNCS.PHASECHK.TRANS64.TRYWAIT P0, [R0+URZ+0x2a860], R2 ;  /* 0x02a86002000075a7 */ /* 0x0044e4000800017f */
[----:B---3--:R-:W-:Y:S05]  /*2bb80*/  @!P0 NANOSLEEP.SYNCS 0x989680 ;  /* 0x009896800000895d */ /* 0x008fea0003900000 */
[----:B------:R-:W3:Y:S02]  /*2bb90*/  @!P0 SYNCS.PHASECHK.TRANS64 P0, [R0+URZ+0x2a860], R2 ;  /* 0x02a86002000085a7 */ /* 0x000ee4000800007f */
[----:B---3--:R-:W-:Y:S05]  /*2bba0*/  @!P0 BRA `(.L_x_2095) ;  /* 0xfffffffc00f08947 */ /* 0x008fea000383ffff */
[----:B------:R-:W-:Y:S05]  /*2bbb0*/  BRA `(.L_x_2196) ;  /* 0xffffffcc00387947 */ /* 0x000fea000383ffff */
.L_x_2103:
[----:B------:R-:W-:Y:S01]  /*2bbc0*/  BSSY B0, `(.L_x_2197) ;  /* 0x0000008000007945 */ /* 0x000fe20003800000 */
[----:B------:R-:W-:Y:S01]  /*2bbd0*/  IMAD.MOV.U32 R13, RZ, RZ, R16 ;  /* 0x000000ffff0d7224 */ /* 0x000fe200078e0010 */
[----:B------:R-:W-:Y:S01]  /*2bbe0*/  MOV R12, RZ ;  /* 0x000000ff000c7202 */ /* 0x000fe20000000f00 */
[----:B0-----:R-:W-:Y:S02]  /*2bbf0*/  IMAD.MOV.U32 R11, RZ, RZ, 0x1f ;  /* 0x0000001fff0b7424 */ /* 0x001fe400078e00ff */
[----:B------:R-:W-:-:S07]  /*2bc00*/  IMAD.MOV.U32 R15, RZ, RZ, -0x1 ;  /* 0xffffffffff0f7424 */ /* 0x000fce00078e00ff */
[----:B-1--45:R-:W-:Y:S05]  /*2bc10*/  WARPSYNC.COLLECTIVE R15, `(.L_x_2198) ;  /* 0x000000000f087348 */ /* 0x032fea0003c00000 */
[----:B------:R0:W2:Y:S02]  /*2bc20*/  SHFL.IDX P6, R14, R13, R12, R11 ;  /* 0x0000000c0d0e7389 */ /* 0x0000a400000c000b */
[----:B012-45:R-:W-:Y:S01]  /*2bc30*/  ENDCOLLECTIVE ;  /* 0x000000000000791b */ /* 0x037fe20003800000 */
.L_x_2198:
[----:B------:R-:W-:Y:S05]  /*2bc40*/  BSYNC B0 ;  /* 0x0000000000007941 */ /* 0x000fea0003800000 */
.L_x_2197:
[----:B------:R-:W-:Y:S01]  /*2bc50*/  MOV R13, R16 ;  /* 0x00000010000d7202 */ /* 0x000fe20000000f00 */
[----:B------:R-:W-:Y:S01]  /*2bc60*/  IMAD.MOV.U32 R12, RZ, RZ, 0x1 ;  /* 0x00000001ff0c7424 */ /* 0x000fe200078e00ff */
[----:B------:R-:W-:Y:S01]  /*2bc70*/  LOP3.LUT P1, RZ, R7, 0x1, RZ, 0xc0, !PT ;  /* 0x0000000107ff7812 */ /* 0x000fe2000782c0ff */
[----:B------:R-:W-:Y:S02]  /*2bc80*/  IMAD.MOV.U32 R11, RZ, RZ, 0x1f ;  /* 0x0000001fff0b7424 */ /* 0x000fe400078e00ff */
[----:B------:R-:W-:Y:S02]  /*2bc90*/  IMAD.MOV.U32 R15, RZ, RZ, -0x1 ;  /* 0xffffffffff0f7424 */ /* 0x000fe400078e00ff */
[----:B------:R-:W-:Y:S02]  /*2bca0*/  IMAD.IADD R4, R19, 0x1, R6 ;  /* 0x0000000113047824 */ /* 0x000fe400078e0206 */
[----:B------:R-:W-:-:S07]  /*2bcb0*/  IMAD.MOV.U32 R0, RZ, RZ, R14 ;  /* 0x000000ffff007224 */ /* 0x000fce00078e000e */
[----:B------:R-:W-:Y:S05]  /*2bcc0*/  WARPSYNC.COLLECTIVE R15, `(.L_x_2199) ;  /* 0x000000000f087348 */ /* 0x000fea0003c00000 */
[----:B------:R0:W1:Y:S02]  /*2bcd0*/  SHFL.IDX P6, R14, R13, R12, R11 ;  /* 0x0000000c0d0e7389 */ /* 0x00006400000c000b */
[----:B01----:R-:W-:Y:S01]  /*2bce0*/  ENDCOLLECTIVE ;  /* 0x000000000000791b */ /* 0x003fe20003800000 */
.L_x_2199:
        /* <DEDUP_REMOVED lines=9> */
[C---:B------:R-:W-:Y:S01]  /*2bd80*/  ISETP.GE.U32.AND P3, PT, R6.reuse, 0x10, PT ;  /* 0x000000100600780c */ /* 0x040fe20003f66070 */
[----:B0-----:R-:W-:Y:S02]  /*2bd90*/  IMAD.MOV.U32 R3, RZ, RZ, RZ ;  /* 0x000000ffff037224 */ /* 0x001fe400078e00ff */
[----:B--2---:R-:W-:Y:S01]  /*2bda0*/  @!P0 IMAD.MOV.U32 R3, RZ, RZ, R2 ;  /* 0x000000ffff038224 */ /* 0x004fe200078e0002 */
[----:B------:R-:W-:-:S04]  /*2bdb0*/  ISETP.GE.U32.AND P0, PT, R6, 0x2, PT ;  /* 0x000000020600780c */ /* 0x000fc80003f06070 */
[----:B------:R-:W-:-:S09]  /*2bdc0*/  MOV R13, R3 ;  /* 0x00000003000d7202 */ /* 0x000fd20000000f00 */
[----:B------:R-:W-:Y:S05]  /*2bdd0*/  WARPSYNC.COLLECTIVE R15, `(.L_x_2200) ;  /* 0x000000000f087348 */ /* 0x000fea0003c00000 */
[----:B------:R0:W1:Y:S02]  /*2bde0*/  SHFL.UP P6, R14, R13, R12, R11 ;  /* 0x0400000c0d0e7389 */ /* 0x00006400000c000b */
[----:B01----:R-:W-:Y:S01]  /*2bdf0*/  ENDCOLLECTIVE ;  /* 0x000000000000791b */ /* 0x003fe20003800000 */
.L_x_2200:
[----:B------:R-:W-:Y:S02]  /*2be00*/  IMAD.MOV.U32 R12, RZ, RZ, 0x2 ;  /* 0x00000002ff0c7424 */ /* 0x000fe400078e00ff */
[----:B------:R-:W-:-:S05]  /*2be10*/  IMAD.MOV.U32 R2, RZ, RZ, R14 ;  /* 0x000000ffff027224 */ /* 0x000fca00078e000e */
[----:B------:R-:W-:Y:S02]  /*2be20*/  SEL R4, R2, RZ, P1 ;  /* 0x000000ff02047207 */ /* 0x000fe40000800000 */
[----:B------:R-:W-:-:S03]  /*2be30*/  ISETP.GE.U32.AND P1, PT, R6, 0x4, PT ;  /* 0x000000040600780c */ /* 0x000fc60003f26070 */
[----:B------:R-:W-:-:S05]  /*2be40*/  IMAD.IADD R2, R3, 0x1, R4 ;  /* 0x0000000103027824 */ /* 0x000fca00078e0204 */
[----:B------:R-:W-:-:S07]  /*2be50*/  MOV R13, R2 ;  /* 0x00000002000d7202 */ /* 0x000fce0000000f00 */
[----:B------:R-:W-:Y:S05]  /*2be60*/  WARPSYNC.COLLECTIVE R15, `(.L_x_2201) ;  /* 0x000000000f087348 */ /* 0x000fea0003c00000 */
[----:B------:R0:W1:Y:S02]  /*2be70*/  SHFL.UP P6, R14, R13, R12, R11 ;  /* 0x0400000c0d0e7389 */ /* 0x00006400000c000b */
[----:B01----:R-:W-:Y:S01]  /*2be80*/  ENDCOLLECTIVE ;  /* 0x000000000000791b */ /* 0x003fe20003800000 */
.L_x_2201:
[----:B------:R-:W-:Y:S02]  /*2be90*/  IMAD.MOV.U32 R12, RZ, RZ, 0x4 ;  /* 0x00000004ff0c7424 */ /* 0x000fe400078e00ff */
[----:B------:R-:W-:-:S05]  /*2bea0*/  IMAD.MOV.U32 R4, RZ, RZ, R14 ;  /* 0x000000ffff047224 */ /* 0x000fca00078e000e */
[----:B------:R-:W-:-:S05]  /*2beb0*/  SEL R4, R4, RZ, P0 ;  /* 0x000000ff04047207 */ /* 0x000fca0000000000 */
[----:B------:R-:W-:-:S05]  /*2bec0*/  IMAD.IADD R2, R2, 0x1, R4 ;  /* 0x0000000102027824 */ /* 0x000fca00078e0204 */
[----:B------:R-:W-:-:S07]  /*2bed0*/  MOV R13, R2 ;  /* 0x00000002000d7202 */ /* 0x000fce0000000f00 */
[----:B------:R-:W-:Y:S05]  /*2bee0*/  WARPSYNC.COLLECTIVE R15, `(.L_x_2202) ;  /* 0x000000000f087348 */ /* 0x000fea0003c00000 */
[----:B------:R0:W1:Y:S02]  /*2bef0*/  SHFL.UP P6, R14, R13, R12, R11 ;  /* 0x0400000c0d0e7389 */ /* 0x00006400000c000b */
[----:B01----:R-:W-:Y:S01]  /*2bf00*/  ENDCOLLECTIVE ;  /* 0x000000000000791b */ /* 0x003fe20003800000 */
.L_x_2202:
        /* <DEDUP_REMOVED lines=8> */
.L_x_2203:
        /* <DEDUP_REMOVED lines=8> */
.L_x_2204:
[----:B------:R-:W-:Y:S02]  /*2c010*/  IMAD.MOV.U32 R12, RZ, RZ, 0x1f ;  /* 0x0000001fff0c7424 */ /* 0x000fe400078e00ff */
[----:B------:R-:W-:Y:S02]  /*2c020*/  IMAD.MOV.U32 R11, RZ, RZ, 0x1f ;  /* 0x0000001fff0b7424 */ /* 0x000fe400078e00ff */
[----:B------:R-:W-:-:S05]  /*2c030*/  IMAD.MOV.U32 R4, RZ, RZ, R14 ;  /* 0x000000ffff047224 */ /* 0x000fca00078e000e */
[----:B------:R-:W-:-:S05]  /*2c040*/  SEL R4, R4, RZ, P3 ;  /* 0x000000ff04047207 */ /* 0x000fca0001800000 */
[----:B------:R-:W-:-:S05]  /*2c050*/  IMAD.IADD R2, R2, 0x1, R4 ;  /* 0x0000000102027824 */ /* 0x000fca00078e0204 */
[----:B------:R-:W-:-:S07]  /*2c060*/  MOV R13, R2 ;  /* 0x00000002000d7202 */ /* 0x000fce0000000f00 */
[----:B------:R-:W-:Y:S05]  /*2c070*/  WARPSYNC.COLLECTIVE R15, `(.L_x_2205) ;  /* 0x000000000f087348 */ /* 0x000fea0003c00000 */
[----:B------:R0:W1:Y:S02]  /*2c080*/  SHFL.IDX P6, R14, R13, R12, R11 ;  /* 0x0000000c0d0e7389 */ /* 0x00006400000c000b */
[----:B01----:R-:W-:Y:S01]  /*2c090*/  ENDCOLLECTIVE ;  /* 0x000000000000791b */ /* 0x003fe20003800000 */
.L_x_2205:
[----:B------:R-:W-:Y:S01]  /*2c0a0*/  IMAD.MOV.U32 R16, RZ, RZ, R14 ;  /* 0x000000ffff107224 */ /* 0x000fe200078e000e */
[----:B------:R-:W-:Y:S06]  /*2c0b0*/  BRA `(.L_x_2206) ;  /* 0xffffffcc00c87947 */ /* 0x000fec000383ffff */
.L_x_2108:
[----:B------:R-:W-:Y:S01]  /*2c0c0*/  BSSY B0, `(.L_x_2207) ;  /* 0x0000008000007945 */ /* 0x000fe20003800000 */
[----:B-----5:R-:W-:Y:S01]  /*2c0d0*/  MOV R13, R3 ;  /* 0x00000003000d7202 */ /* 0x020fe20000000f00 */
[----:B------:R-:W-:Y:S02]  /*2c0e0*/  IMAD.MOV.U32 R12, RZ, RZ, 0x1 ;  /* 0x00000001ff0c7424 */ /* 0x000fe400078e00ff */
[----:B0-----:R-:W-:Y:S02]  /*2c0f0*/  IMAD.MOV.U32 R11, RZ, RZ, RZ ;  /* 0x000000ffff0b7224 */ /* 0x001fe400078e00ff */
[----:B------:R-:W-:-:S07]  /*2c100*/  IMAD.MOV.U32 R15, RZ, RZ, -0x1 ;  /* 0xffffffffff0f7424 */ /* 0x000fce00078e00ff */
[----:B-1--4-:R-:W-:Y:S05]  /*2c110*/  WARPSYNC.COLLECTIVE R15, `(.L_x_2208) ;  /* 0x000000000f087348 */ /* 0x012fea0003c00000 */
[----:B------:R0:W2:Y:S02]  /*2c120*/  SHFL.UP P6, R14, R13, R12, R11 ;  /* 0x0400000c0d0e7389 */ /* 0x0000a400000c000b */
[----:B012-4-:R-:W-:Y:S01]  /*2c130*/  ENDCOLLECTIVE ;  /* 0x000000000000791b */ /* 0x017fe20003800000 */
.L_x_2208:
[----:B------:R-:W-:Y:S05]  /*2c140*/  BSYNC B0 ;  /* 0x0000000000007941 */ /* 0x000fea0003800000 */
.L_x_2207:
[----:B------:R-:W2:Y:S01]  /*2c150*/  LDL R2, [R1+0x4] ;  /* 0x0000040001027983 */ /* 0x000ea20000100800 */
[----:B------:R-:W-:Y:S01]  /*2c160*/  IMAD.MOV.U32 R12, RZ, RZ, 0x2 ;  /* 0x00000002ff0c7424 */ /* 0x000fe200078e00ff */
[----:B------:R-:W-:Y:S01]  /*2c170*/  MOV R15, 0xffffffff ;  /* 0xffffffff000f7802 */ /* 0x000fe20000000f00 */
[----:B------:R-:W-:Y:S01]  /*2c180*/  IMAD.MOV.U32 R11, RZ, RZ, RZ ;  /* 0x000000ffff0b7224 */ /* 0x000fe200078e00ff */
[----:B--2---:R-:W-:-:S04]  /*2c190*/  LOP3.LUT P4, RZ, R2, 0x1, RZ, 0xc0, !PT ;  /* 0x0000000102ff7812 */ /* 0x004fc8000788c0ff */
[----:B------:R-:W-:-:S04]  /*2c1a0*/  SEL R2, R14, RZ, P4 ;  /* 0x000000ff0e027207 */ /* 0x000fc80002000000 */
[----:B------:R-:W-:-:S05]  /*2c1b0*/  IADD3 R2, R3, R2, RZ ;  /* 0x0000000203027210 */ /* 0x000fca0007ffe0ff */
[----:B------:R-:W-:-:S07]  /*2c1c0*/  IMAD.MOV.U32 R13, RZ, RZ, R2 ;  /* 0x000000ffff0d7224 */ /* 0x000fce00078e0002 */
[----:B------:R-:W-:Y:S05]  /*2c1d0*/  WARPSYNC.COLLECTIVE R15, `(.L_x_2209) ;  /* 0x000000000f087348 */ /* 0x000fea0003c00000 */
[----:B------:R0:W1:Y:S02]  /*2c1e0*/  SHFL.UP P6, R14, R13, R12, R11 ;  /* 0x0400000c0d0e7389 */ /* 0x00006400000c000b */
[----:B01----:R-:W-:Y:S01]  /*2c1f0*/  ENDCOLLECTIVE ;  /* 0x000000000000791b */ /* 0x003fe20003800000 */
.L_x_2209:
        /* <DEDUP_REMOVED lines=8> */
.L_x_2210:
        /* <DEDUP_REMOVED lines=8> */
.L_x_2211:
        /* <DEDUP_REMOVED lines=8> */
.L_x_2212:
[----:B------:R-:W-:Y:S01]  /*2c380*/  MOV R12, 0x1f ;  /* 0x0000001f000c7802 */ /* 0x000fe20000000f00 */
        /* <DEDUP_REMOVED lines=8> */
.L_x_2213:
[----:B------:R-:W-:Y:S01]  /*2c410*/  IMAD.MOV.U32 R16, RZ, RZ, R14 ;  /* 0x000000ffff107224 */ /* 0x000fe200078e000e */
[----:B------:R-:W-:Y:S06]  /*2c420*/  BRA `(.L_x_2214) ;  /* 0xffffffcc00907947 */ /* 0x000fec000383ffff */
.L_x_2110:
[----:B------:R-:W-:Y:S01]  /*2c430*/  BSSY B0, `(.L_x_2215) ;  /* 0x0000006000007945 */ /* 0x000fe20003800000 */
[----:B------:R-:W-:Y:S01]  /*2c440*/  PLOP3.LUT P6, PT, P6, PT, PT, 0x8, 0x0 ;  /* 0x000000000000781c */ /* 0x000fe200037ce170 */
[----:B------:R-:W-:-:S12]  /*2c450*/  IMAD.MOV.U32 R15, RZ, RZ, -0x1 ;  /* 0xffffffffff0f7424 */ /* 0x000fd800078e00ff */
[----:B01--45:R-:W-:Y:S05]  /*2c460*/  WARPSYNC.COLLECTIVE R15, `(.L_x_2216) ;  /* 0x000000000f087348 */ /* 0x033fea0003c00000 */
[----:B------:R-:W-:Y:S01]  /*2c470*/  VOTE.ANY R14, PT, P6 ;  /* 0x00000000000e7806 */ /* 0x000fe200030e0100 */
[----:B01--45:R-:W-:Y:S06]  /*2c480*/  ENDCOLLECTIVE ;  /* 0x000000000000791b */ /* 0x033fec0003800000 */
.L_x_2216:
[----:B------:R-:W-:Y:S05]  /*2c490*/  BSYNC B0 ;  /* 0x0000000000007941 */ /* 0x000fea0003800000 */
.L_x_2215:
[----:B------:R-:W-:Y:S01]  /*2c4a0*/  MOV R5, R14 ;  /* 0x0000000e00057202 */ /* 0x000fe20000000f00 */
[----:B------:R-:W-:Y:S01]  /*2c4b0*/  IMAD.MOV.U32 R13, RZ, RZ, R3 ;  /* 0x000000ffff0d7224 */ /* 0x000fe200078e0003 */
[----:B------:R-:W-:Y:S01]  /*2c4c0*/  MOV R15, 0xffffffff ;  /* 0xffffffff000f7802 */ /* 0x000fe20000000f00 */
[----:B------:R-:W-:Y:S01]  /*2c4d0*/  IMAD.MOV.U32 R11, RZ, RZ, 0x1f ;  /* 0x0000001fff0b7424 */ /* 0x000fe200078e00ff */
[----:B------:R-:W0:Y:S02]  /*2c4e0*/  POPC R6, R5 ;  /* 0x0000000500067309 */ /* 0x000e240000000000 */
[----:B0-----:R-:W-:-:S07]  /*2c4f0*/  IMAD.MOV.U32 R12, RZ, RZ, R6 ;  /* 0x000000ffff0c7224 */ /* 0x001fce00078e0006 */
[----:B------:R-:W-:Y:S05]  /*2c500*/  WARPSYNC.COLLECTIVE R15, `(.L_x_2217) ;  /* 0x000000000f087348 */ /* 0x000fea0003c00000 */
[----:B------:R0:W1:Y:S02]  /*2c510*/  SHFL.IDX P6, R14, R13, R12, R11 ;  /* 0x0000000c0d0e7389 */ /* 0x00006400000c000b */
[----:B01----:R-:W-:Y:S01]  /*2c520*/  ENDCOLLECTIVE ;  /* 0x000000000000791b */ /* 0x003fe20003800000 */
.L_x_2217:
[----:B------:R-:W-:Y:S01]  /*2c530*/  IMAD.MOV.U32 R17, RZ, RZ, R14 ;  /* 0x000000ffff117224 */ /* 0x000fe200078e000e */
[----:B------:R-:W-:Y:S06]  /*2c540*/  BRA `(.L_x_2218) ;  /* 0xffffffcc00807947 */ /* 0x000fec000383ffff */
.L_x_2112:
[----:B------:R-:W-:Y:S01]  /*2c550*/  BSSY B0, `(.L_x_2219) ;  /* 0x0000007000007945 */ /* 0x000fe20003800000 */
[----:B------:R-:W-:Y:S01]  /*2c560*/  IMAD.MOV.U32 R13, RZ, RZ, R2 ;  /* 0x000000ffff0d7224 */ /* 0x000fe200078e0002 */
[----:B------:R-:W-:Y:S01]  /*2c570*/  MOV R15, 0xffffffff ;  /* 0xffffffff000f7802 */ /* 0x000fe20000000f00 */
[----:B0-----:R-:W-:-:S07]  /*2c580*/  IMAD.MOV.U32 R11, RZ, RZ, 0x1f ;  /* 0x0000001fff0b7424 */ /* 0x001fce00078e00ff */
[----:B-12345:R-:W-:Y:S05]  /*2c590*/  WARPSYNC.COLLECTIVE R15, `(.L_x_2220) ;  /* 0x000000000f087348 */ /* 0x03efea0003c00000 */
[----:B------:R0:W0:Y:S02]  /*2c5a0*/  SHFL.IDX P6, R14, R13, R12, R11 ;  /* 0x0000000c0d0e7389 */ /* 0x00002400000c000b */
[----:B012345:R-:W-:Y:S01]  /*2c5b0*/  ENDCOLLECTIVE ;  /* 0x000000000000791b */ /* 0x03ffe20003800000 */
.L_x_2220:
[----:B------:R-:W-:Y:S05]  /*2c5c0*/  BSYNC B0 ;  /* 0x0000000000007941 */ /* 0x000fea0003800000 */
.L_x_2219:
[----:B------:R-:W-:Y:S01]  /*2c5d0*/  IMAD.MOV.U32 R2, RZ, RZ, R14 ;  /* 0x000000ffff027224 */ /* 0x000fe200078e000e */
[----:B------:R-:W-:Y:S06]  /*2c5e0*/  BRA `(.L_x_2221) ;  /* 0xffffffcc00747947 */ /* 0x000fec000383ffff */
.L_x_2116:
[----:B0-----:R0:W1:Y:S02]  /*2c5f0*/  SYNCS.PHASECHK.TRANS64.TRYWAIT P0, [R0+URZ+0x2a820], R3 ;  /* 0x02a82003000075a7 */ /* 0x001064000800017f */
[----:B-1----:R-:W-:Y:S05]  /*2c600*/  @!P0 NANOSLEEP.SYNCS 0x989680 ;  /* 0x009896800000895d */ /* 0x002fea0003900000 */
[----:B------:R-:W1:Y:S02]  /*2c610*/  @!P0 SYNCS.PHASECHK.TRANS64 P0, [R0+URZ+0x2a820], R3 ;  /* 0x02a82003000085a7 */ /* 0x000e64000800007f */
[----:B-1----:R-:W-:Y:S05]  /*2c620*/  @!P0 BRA `(.L_x_2116) ;  /* 0xfffffffc00f08947 */ /* 0x002fea000383ffff */
[----:B------:R-:W-:Y:S05]  /*2c630*/  BRA `(.L_x_2222) ;  /* 0xffffffd000fc7947 */ /* 0x000fea000383ffff */
.L_x_2117:
[----:B------:R-:W1:Y:S01]  /*2c640*/  S2R R2, SR_TID.X ;  /* 0x0000000000027919 */ /* 0x000e620000002100 */
[----:B------:R-:W-:Y:S01]  /*2c650*/  BSSY B0, `(.L_x_2223) ;  /* 0x000000a000007945 */ /* 0x000fe20003800000 */
[----:B------:R-:W-:Y:S01]  /*2c660*/  IMAD.MOV.U32 R12, RZ, RZ, RZ ;  /* 0x000000ffff0c7224 */ /* 0x000fe200078e00ff */
[----:B------:R-:W-:Y:S01]  /*2c670*/  MOV R11, 0x1f ;  /* 0x0000001f000b7802 */ /* 0x000fe20000000f00 */
[----:B------:R-:W-:Y:S01]  /*2c680*/  IMAD.MOV.U32 R15, RZ, RZ, -0x1 ;  /* 0xffffffffff0f7424 */ /* 0x000fe200078e00ff */
[----:B-1----:R-:W-:-:S04]  /*2c690*/  SHF.R.U32.HI R2, RZ, 0x5, R2 ;  /* 0x00000005ff027819 */ /* 0x002fc80000011602 */
[----:B------:R-:W-:-:S05]  /*2c6a0*/  LOP3.LUT R2, R2, 0x3, RZ, 0xc0, !PT ;  /* 0x0000000302027812 */ /* 0x000fca00078ec0ff */
[----:B------:R-:W-:-:S07]  /*2c6b0*/  IMAD.MOV.U32 R13, RZ, RZ, R2 ;  /* 0x000000ffff0d7224 */ /* 0x000fce00078e0002 */
[----:B0---45:R-:W-:Y:S05]  /*2c6c0*/  WARPSYNC.COLLECTIVE R15, `(.L_x_2224) ;  /* 0x000000000f087348 */ /* 0x031fea0003c00000 */
[----:B------:R1:W2:Y:S02]  /*2c6d0*/  SHFL.IDX P6, R14, R13, R12, R11 ;  /* 0x0000000c0d0e7389 */ /* 0x0002a400000c000b */
[----:B012-45:R-:W-:Y:S01]  /*2c6e0*/  ENDCOLLECTIVE ;  /* 0x000000000000791b */ /* 0x037fe20003800000 */
.L_x_2224:
[----:B------:R-:W-:Y:S05]  /*2c6f0*/  BSYNC B0 ;  /* 0x0000000000007941 */ /* 0x000fea0003800000 */
.L_x_2223:
[----:B------:R-:W-:Y:S05]  /*2c700*/  BRA `(.L_x_2225) ;  /* 0xffffffd000e47947 */ /* 0x000fea000383ffff */
.L_x_2118:
[----:B------:R-:W-:Y:S01]  /*2c710*/  BSSY B0, `(.L_x_2226) ;  /* 0x0000006000007945 */ /* 0x000fe20003800000 */
[----:B------:R-:W-:-:S07]  /*2c720*/  IMAD.MOV.U32 R15, RZ, RZ, -0x1 ;  /* 0xffffffffff0f7424 */ /* 0x000fce00078e00ff */
[----:B01--45:R-:W-:Y:S05]  /*2c730*/  WARPSYNC.COLLECTIVE R15, `(.L_x_2227) ;  /* 0x000000000f0c7348 */ /* 0x033fea0003c00000 */
[----:B------:R-:W-:Y:S02]  /*2c740*/  ELECT P6, UR62, PT ;  /* 0x00000000003e782f */ /* 0x000fe400038c0000 */
[----:B------:R-:W-:Y:S01]  /*2c750*/  MOV R14, UR62 ;  /* 0x0000003e000e7c02 */ /* 0x000fe20008000f00 */
[----:B01--45:R-:W-:Y:S10]  /*2c760*/  ENDCOLLECTIVE ;  /* 0x000000000000791b */ /* 0x033ff40003800000 */
.L_x_2227:
[----:B------:R-:W-:Y:S05]  /*2c770*/  BSYNC B0 ;  /* 0x0000000000007941 */ /* 0x000fea0003800000 */
.L_x_2226:
[----:B------:R-:W-:Y:S05]  /*2c780*/  BRA `(.L_x_2228) ;  /* 0xffffffd000d87947 */ /* 0x000fea000383ffff */
.L_x_2120:
[----:B0-----:R0:W1:Y:S02]  /*2c790*/  SYNCS.PHASECHK.TRANS64.TRYWAIT P0, [R6+URZ], R5 ;  /* 0x00000005060075a7 */ /* 0x001064000800017f */
[----:B-1----:R-:W-:Y:S05]  /*2c7a0*/  @!P0 NANOSLEEP.SYNCS 0x989680 ;  /* 0x009896800000895d */ /* 0x002fea0003900000 */
[----:B------:R-:W1:Y:S02]  /*2c7b0*/  @!P0 SYNCS.PHASECHK.TRANS64 P0, [R6+URZ], R5 ;  /* 0x00000005060085a7 */ /* 0x000e64000800007f */
[----:B-1----:R-:W-:Y:S05]  /*2c7c0*/  @!P0 BRA `(.L_x_2120) ;  /* 0xfffffffc00f08947 */ /* 0x002fea000383ffff */
[----:B------:R-:W-:Y:S05]  /*2c7d0*/  BRA `(.L_x_2229) ;  /* 0xffffffd400147947 */ /* 0x000fea000383ffff */
.L_x_2121:
[----:B-1----:R1:W2:Y:S02]  /*2c7e0*/  SYNCS.PHASECHK.TRANS64.TRYWAIT P0, [R7+URZ], R2 ;  /* 0x00000002070075a7 */ /* 0x0022a4000800017f */
[----:B--2---:R-:W-:Y:S05]  /*2c7f0*/  @!P0 NANOSLEEP.SYNCS 0x989680 ;  /* 0x009896800000895d */ /* 0x004fea0003900000 */
[----:B------:R-:W2:Y:S02]  /*2c800*/  @!P0 SYNCS.PHASECHK.TRANS64 P0, [R7+URZ], R2 ;  /* 0x00000002070085a7 */ /* 0x000ea4000800007f */
[----:B--2---:R-:W-:Y:S05]  /*2c810*/  @!P0 BRA `(.L_x_2121) ;  /* 0xfffffffc00f08947 */ /* 0x004fea000383ffff */
[----:B------:R-:W-:Y:S05]  /*2c820*/  BRA `(.L_x_2230) ;  /* 0xffffffd400087947 */ /* 0x000fea000383ffff */
.L_x_2123:
[----:B--2---:R2:W3:Y:S02]  /*2c830*/  SYNCS.PHASECHK.TRANS64.TRYWAIT P0, [R4+URZ], R5 ;  /* 0x00000005040075a7 */ /* 0x0044e4000800017f */
[----:B---3--:R-:W-:Y:S05]  /*2c840*/  @!P0 NANOSLEEP.SYNCS 0x989680 ;  /* 0x009896800000895d */ /* 0x008fea0003900000 */
[----:B------:R-:W3:Y:S02]  /*2c850*/  @!P0 SYNCS.PHASECHK.TRANS64 P0, [R4+URZ], R5 ;  /* 0x00000005040085a7 */ /* 0x000ee4000800007f */
[----:B---3--:R-:W-:Y:S05]  /*2c860*/  @!P0 BRA `(.L_x_2123) ;  /* 0xfffffffc00f08947 */ /* 0x008fea000383ffff */
[----:B------:R-:W-:Y:S05]  /*2c870*/  BRA `(.L_x_2231) ;  /* 0xffffffd400107947 */ /* 0x000fea000383ffff */
.L_x_2232:
        /* <DEDUP_REMOVED lines=16> */
.L_x_15280:


//--------------------- .text._ZN7cutlass13device_kernelIN5flash11enable_sm90INS1_16FlashAttnFwdSm90INS1_25CollectiveMainloopFwdSm90ILi2EN4cute5tupleIJNS5_1CILi1EEES8_S8_EEENS6_IJNS7_ILi128EEESA_NS7_ILi192EEEEEELi128ENS_6half_tEfNS_4arch4Sm90ELb1ELb0ELb1ELb0ELb0ELb0ELb0ELb1ELb1ELb1ELb0ELb0EEENS1_21CollectiveEpilogueFwdINS6_IJSA_SA_SA_EEES9_SD_SF_Li256ELb0ELb1ELb0ELb0EEENS1_30DynamicPersistentTileSchedulerILi256ELi128ELb0ELb1ELb1EEEEEEEEEvNT_6ParamsE --------------------------
	.section	.text._ZN7cutlass13device_kernelIN5flash11enable_sm90INS1_16FlashAttnFwdSm90INS1_25CollectiveMainloopFwdSm90ILi2EN4cute5tupleIJNS5_1CILi1EEES8_S8_EEENS6_IJNS7_ILi128EEESA_NS7_ILi192EEEEEELi128ENS_6half_tEfNS_4arch4Sm90ELb1ELb0ELb1ELb0ELb0ELb0ELb0ELb1ELb1ELb1ELb0ELb0EEENS1_21CollectiveEpilogueFwdINS6_IJSA_SA_SA_EEES9_SD_SF_Li256ELb0ELb1ELb0ELb0EEENS1_30DynamicPersistentTileSchedulerILi256ELi128ELb0ELb1ELb1EEEEEEEEEvNT_6ParamsE,"ax",@progbits
	.align	128
.text._ZN7cutlass13device_kernelIN5flash11enable_sm90INS1_16FlashAttnFwdSm90INS1_25CollectiveMainloopFwdSm90ILi2EN4cute5tupleIJNS5_1CILi1EEES8_S8_EEENS6_IJNS7_ILi128EEESA_NS7_ILi192EEEEEELi128ENS_6half_tEfNS_4arch4Sm90ELb1ELb0ELb1ELb0ELb0ELb0ELb0ELb1ELb1ELb1ELb0ELb0EEENS1_21CollectiveEpilogueFwdINS6_IJSA_SA_SA_EEES9_SD_SF_Li256ELb0ELb1ELb0ELb0EEENS1_30DynamicPersistentTileSchedulerILi256ELi128ELb0ELb1ELb1EEEEEEEEEvNT_6ParamsE:
        .type           _ZN7cutlass13device_kernelIN5flash11enable_sm90INS1_16FlashAttnFwdSm90INS1_25CollectiveMainloopFwdSm90ILi2EN4cute5tupleIJNS5_1CILi1EEES8_S8_EEENS6_IJNS7_ILi128EEESA_NS7_ILi192EEEEEELi128ENS_6half_tEfNS_4arch4Sm90ELb1ELb0ELb1ELb0ELb0ELb0ELb0ELb1ELb1ELb1ELb0ELb0EEENS1_21CollectiveEpilogueFwdINS6_IJSA_SA_SA_EEES9_SD_SF_Li256ELb0ELb1ELb0ELb0EEENS1_30DynamicPersistentTileSchedulerILi256ELi128ELb0ELb1ELb1EEEEEEEEEvNT_6ParamsE,@function
        .size           _ZN7cutlass13device_kernelIN5flash11enable_sm90INS1_16FlashAttnFwdSm90INS1_25CollectiveMainloopFwdSm90ILi2EN4cute5tupleIJNS5_1CILi1EEES8_S8_EEENS6_IJNS7_ILi128EEESA_NS7_ILi192EEEEEELi128ENS_6half_tEfNS_4arch4Sm90ELb1ELb0ELb1ELb0ELb0ELb0ELb0ELb1ELb1ELb1ELb0ELb0EEENS1_21CollectiveEpilogueFwdINS6_IJSA_SA_SA_EEES9_SD_SF_Li256ELb0ELb1ELb0ELb0EEENS1_30DynamicPersistentTileSchedulerILi256ELi128ELb0ELb1ELb1EEEEEEEEEvNT_6ParamsE,(.L_x_15281 - _ZN7cutlass13device_kernelIN5flash11enable_sm90INS1_16FlashAttnFwdSm90INS1_25CollectiveMainloopFwdSm90ILi2EN4cute5tupleIJNS5_1CILi1EEES8_S8_EEENS6_IJNS7_ILi128EEESA_NS7_ILi192EEEEEELi128ENS_6half_tEfNS_4arch4Sm90ELb1ELb0ELb1ELb0ELb0ELb0ELb0ELb1ELb1ELb1ELb0ELb0EEENS1_21CollectiveEpilogueFwdINS6_IJSA_SA_SA_EEES9_SD_SF_Li256ELb0ELb1ELb0ELb0EEENS1_30DynamicPersistentTileSchedulerILi256ELi128ELb0ELb1ELb1EEEEEEEEEvNT_6ParamsE)
        .other          _ZN7cutlass13device_kernelIN5flash11enable_sm90INS1_16FlashAttnFwdSm90INS1_25CollectiveMainloopFwdSm90ILi2EN4cute5tupleIJNS5_1CILi1EEES8_S8_EEENS6_IJNS7_ILi128EEESA_NS7_ILi192EEEEEELi128ENS_6half_tEfNS_4arch4Sm90ELb1ELb0ELb1ELb0ELb0ELb0ELb0ELb1ELb1ELb1ELb0ELb0EEENS1_21CollectiveEpilogueFwdINS6_IJSA_SA_SA_EEES9_SD_SF_Li256ELb0ELb1ELb0ELb0EEENS1_30DynamicPersistentTileSchedulerILi256ELi128ELb0ELb1ELb1EEEEEEEEEvNT_6ParamsE,@"STO_CUDA_ENTRY STV_DEFAULT"
_ZN7cutlass13device_kernelIN5flash11enable_sm90INS1_16FlashAttnFwdSm90INS1_25CollectiveMainloopFwdSm90ILi2EN4cute5tupleIJNS5_1CILi1EEES8_S8_EEENS6_IJNS7_ILi128EEESA_NS7_ILi192EEEEEELi128ENS_6half_tEfNS_4arch4Sm90ELb1ELb0ELb1ELb0ELb0ELb0ELb0ELb1ELb1ELb1ELb0ELb0EEENS1_21CollectiveEpilogueFwdINS6_IJSA_SA_SA_EEES9_SD_SF_Li256ELb0ELb1ELb0ELb0EEENS1_30DynamicPersistentTileSchedulerILi256ELi128ELb0ELb1ELb1EEEEEEEEEvNT_6ParamsE:
        /* <DEDUP_REMOVED lines=18> */
.L_x_2234:
[----:B------:R-:W-:Y:S05]  /*0120*/  BSYNC B0 ;  /* 0x0000000000007941 */ /* 0x000fea0003800000 */
.L_x_2233:
        /* <DEDUP_REMOVED lines=41> */
.L_x_2235:
        /* <DEDUP_REMOVED lines=22> */
.L_x_2236:
        /* <DEDUP_REMOVED lines=18> */
.L_x_2237:
        /* <DEDUP_REMOVED lines=22> */
.L_x_2238:
        /* <DEDUP_REMOVED lines=22> */
.L_x_2239:
        /* <DEDUP_REMOVED lines=8> */
.L_x_2241:
        /* <DEDUP_REMOVED lines=11> */
[----:B------:R-:W-:Y:S01]  /*0a30*/  UMOV UR37, URZ ;  /* 0x0000003f00257c82 */ /* 0x000fe20008000000 */
[----:B------:R-:W-:Y:S01]  /*0a40*/  UMOV UR36, URZ ;  /* 0x0000003f00247c82 */ /* 0x000fe20008000000 */
[----:B0-----:R-:W0:Y:S02]  /*0a50*/  S2R R2, SR_TID.X ;  /* 0x0000000000027919 */ /* 0x001e240000002100 */
[----:B0-----:R-:W-:-:S05]  /*0a60*/  VIADD R193, R2, 0xffffff80 ;  /* 0xffffff8002c17836 */ /* 0x001fca0000000000 */
[----:B------:R-:W-:-:S04]  /*0a70*/  SHF.R.S32.HI R0, RZ, 0x1f, R193 ;  /* 0x0000001fff007819 */ /* 0x000fc800000114c1 */
[CC--:B------:R-:W-:Y:S02]  /*0a80*/  LEA.HI R2, R0.reuse, R193.reuse, RZ, 0x7 ;  /* 0x000000c100027211 */ /* 0x0c0fe400078f38ff */
[----:B------:R-:W-:Y:S02]  /*0a90*/  LEA.HI R4, R0, R193, RZ, 0x5 ;  /* 0x000000c100047211 */ /* 0x000fe400078f28ff */
[----:B------:R-:W-:Y:S02]  /*0aa0*/  LOP3.LUT R186, R2, 0xffffff80, RZ, 0xc0, !PT ;  /* 0xffffff8002ba7812 */ /* 0x000fe400078ec0ff */
[----:B------:R-:W-:Y:S01]  /*0ab0*/  SHF.R.S32.HI R187, RZ, 0x7, R2 ;  /* 0x00000007ffbb7819 */ /* 0x000fe20000011402 */
[----:B------:R-:W-:Y:S02]  /*0ac0*/  IMAD.SHL.U32 R5, R4, 0x20, RZ ;  /* 0x0000002004057824 */ /* 0x000fe400078e00ff */
[----:B------:R-:W-:Y:S01]  /*0ad0*/  IMAD.IADD R186, R193, 0x1, -R186 ;  /* 0x00000001c1ba7824 */ /* 0x000fe200078e0aba */
[----:B------:R-:W-:-:S02]  /*0ae0*/  LEA.HI R2, R2, R187, RZ, 0x1 ;  /* 0x000000bb02027211 */ /* 0x000fc400078f08ff */
[----:B------:R-:W-:Y:S02]  /*0af0*/  LOP3.LUT R5, R5, 0xfffffc00, RZ, 0xc0, !PT ;  /* 0xfffffc0005057812 */ /* 0x000fe400078ec0ff */
[----:B------:R-:W-:Y:S02]  /*0b00*/  SHF.R.S32.HI R7, RZ, 0x1f, R186 ;  /* 0x0000001fff077819 */ /* 0x000fe400000114ba */
[----:B------:R-:W-:Y:S02]  /*0b10*/  LOP3.LUT R2, R2, 0x3fffffe, RZ, 0xc0, !PT ;  /* 0x03fffffe02027812 */ /* 0x000fe400078ec0ff */
[CC--:B------:R-:W-:Y:S02]  /*0b20*/  LEA.HI R8, R7.reuse, R186.reuse, RZ, 0x2 ;  /* 0x000000ba07087211 */ /* 0x0c0fe400078f10ff */
[----:B------:R-:W-:Y:S01]  /*0b30*/  LEA.HI R7, R7, R186, RZ, 0x5 ;  /* 0x000000ba07077211 */ /* 0x000fe200078f28ff */
[----:B------:R-:W-:Y:S01]  /*0b40*/  IMAD.IADD R2, R187, 0x1, -R2 ;  /* 0x00000001bb027824 */ /* 0x000fe200078e0a02 */
[----:B------:R-:W-:-:S02]  /*0b50*/  SHF.R.S32.HI R9, RZ, 0x2, R8 ;  /* 0x00000002ff097819 */ /* 0x000fc40000011408 */
[----:B------:R-:W-:Y:S02]  /*0b60*/  SHF.R.S32.HI R10, RZ, 0x1f, R8 ;  /* 0x0000001fff0a7819 */ /* 0x000fe40000011408 */
[----:B------:R-:W-:Y:S02]  /*0b70*/  SHF.R.S32.HI R7, RZ, 0x5, R7 ;  /* 0x00000005ff077819 */ /* 0x000fe40000011407 */
[----:B------:R-:W-:Y:S02]  /*0b80*/  LEA.HI R10, R10, R9, RZ, 0x3 ;  /* 0x000000090a0a7211 */ /* 0x000fe400078f18ff */
[----:B------:R-:W-:Y:S02]  /*0b90*/  LOP3.LUT R17, R8, 0x7ffffffc, RZ, 0xc0, !PT ;  /* 0x7ffffffc08117812 */ /* 0x000fe400078ec0ff */
[----:B------:R-:W-:-:S03]  /*0ba0*/  LOP3.LUT R10, R10, 0xfffffff8, RZ, 0xc0, !PT ;  /* 0xfffffff80a0a7812 */ /* 0x000fc600078ec0ff */
[----:B------:R-:W-:Y:S02]  /*0bb0*/  IMAD.IADD R17, R186, 0x1, -R17 ;  /* 0x00000001ba117824 */ /* 0x000fe400078e0a11 */
[----:B------:R-:W-:-:S04]  /*0bc0*/  IMAD.IADD R10, R9, 0x1, -R10 ;  /* 0x00000001090a7824 */ /* 0x000fc800078e0a0a */
[----:B------:R-:W-:-:S04]  /*0bd0*/  IMAD R7, R7, 0x10, R10 ;  /* 0x0000001007077824 */ /* 0x000fc800078e020a */
[----:B------:R-:W-:Y:S01]  /*0be0*/  IMAD R188, R2, 0x40, R7 ;  /* 0x0000004002bc7824 */ /* 0x000fe200078e0207 */
[----:B--2---:R-:W-:Y:S02]  /*0bf0*/  R2UR UR5, R3 ;  /* 0x00000000030572ca */ /* 0x004fe400000e0000 */
[----:B------:R-:W-:-:S04]  /*0c00*/  LEA.HI R3, R0, R193, RZ, 0x4 ;  /* 0x000000c100037211 */ /* 0x000fc800078f20ff */
[----:B------:R-:W-:Y:S02]  /*0c10*/  SHF.R.S32.HI R6, RZ, 0x4, R3 ;  /* 0x00000004ff067819 */ /* 0x000fe40000011403 */
[C---:B------:R-:W-:Y:S02]  /*0c20*/  LOP3.LUT R4, R3.reuse, 0x3fffff0, RZ, 0xc0, !PT ;  /* 0x03fffff003047812 */ /* 0x040fe400078ec0ff */
[----:B------:R-:W-:-:S03]  /*0c30*/  LEA.HI R3, R3, R6, RZ, 0x1 ;  /* 0x0000000603037211 */ /* 0x000fc600078f08ff */
[----:B------:R-:W-:Y:S01]  /*0c40*/  IMAD.IADD R4, R193, 0x1, -R4 ;  /* 0x00000001c1047824 */ /* 0x000fe200078e0a04 */
[----:B------:R-:W-:Y:S01]  /*0c50*/  LOP3.LUT R3, R3, 0x1ffffffe, RZ, 0xc0, !PT ;  /* 0x1ffffffe03037812 */ /* 0x000fe200078ec0ff */
[----:B------:R-:W-:Y:S02]  /*0c60*/  ULOP3.LUT UR6, UR5, 0x1, URZ, 0xfc, !UPT ;  /* 0x0000000105067892 */ /* 0x000fe4000f8efc3f */
[----:B------:R-:W-:Y:S01]  /*0c70*/  IMAD R4, R4, 0x40, R5 ;  /* 0x0000004004047824 */ /* 0x000fe200078e0205 */
[-C--:B------:R-:W-:Y:S01]  /*0c80*/  LEA.HI R5, R0, R193.reuse, RZ, 0x2 ;  /* 0x000000c100057211 */ /* 0x080fe200078f10ff */
[----:B------:R-:W-:Y:S01]  /*0c90*/  IMAD.IADD R3, R6, 0x1, -R3 ;  /* 0x0000000106037824 */ /* 0x000fe200078e0a03 */
[----:B------:R-:W-:Y:S01]  /*0ca0*/  LEA.HI R0, R0, R193, RZ, 0x3 ;  /* 0x000000c100007211 */ /* 0x000fe200078f18ff */
[----:B------:R-:W-:Y:S01]  /*0cb0*/  UMOV UR5, URZ ;  /* 0x0000003f00057c82 */ /* 0x000fe20008000000 */
[----:B------:R-:W-:Y:S01]  /*0cc0*/  LOP3.LUT R6, R5, 0xfffffffc, RZ, 0xc0, !PT ;  /* 0xfffffffc05067812 */ /* 0x000fe200078ec0ff */
[----:B------:R-:W-:Y:S01]  /*0cd0*/  IMAD R189, R3, 0x8, R4 ;  /* 0x0000000803bd7824 */ /* 0x000fe200078e0204 */
[----:B------:R-:W-:Y:S01]  /*0ce0*/  LOP3.LUT R22, R0, 0xfffffff8, RZ, 0xc0, !PT ;  /* 0xfffffff800167812 */ /* 0x000fe200078ec0ff */
[----:B------:R-:W-:Y:S01]  /*0cf0*/  IMAD.U32 R190, RZ, RZ, UR6 ;  /* 0x00000006ffbe7e24 */ /* 0x000fe2000f8e00ff */
[----:B------:R-:W-:Y:S01]  /*0d00*/  SHF.R.S32.HI R184, RZ, 0x3, R0 ;  /* 0x00000003ffb87819 */ /* 0x000fe20000011400 */
[----:B------:R-:W-:-:S02]  /*0d10*/  IMAD.IADD R6, R193, 0x1, -R6 ;  /* 0x00000001c1067824 */ /* 0x000fc400078e0a06 */
[----:B------:R-:W-:Y:S02]  /*0d20*/  IMAD.IADD R22, R193, 0x1, -R22 ;  /* 0x00000001c1167824 */ /* 0x000fe400078e0a16 */
[----:B------:R-:W-:Y:S01]  /*0d30*/  IMAD.U32 R185, RZ, RZ, UR5 ;  /* 0x00000005ffb97e24 */ /* 0x000fe2000f8e00ff */
[----:B------:R-:W-:Y:S01]  /*0d40*/  LEA.HI R3, R6, R6, RZ, 0x1 ;  /* 0x0000000606037211 */ /* 0x000fe200078f08ff */
[----:B------:R-:W-:-:S03]  /*0d50*/  IMAD.SHL.U32 R16, R22, 0x8, RZ ;  /* 0x0000000816107824 */ /* 0x000fc600078e00ff */
[----:B------:R-:W-:Y:S01]  /*0d60*/  LOP3.LUT R3, R3, 0x1ffffffe, RZ, 0xc0, !PT ;  /* 0x1ffffffe03037812 */ /* 0x000fe200078ec0ff */
[----:B------:R-:W-:Y:S01]  /*0d70*/  VIADD R19, R16, 0x40 ;  /* 0x0000004010137836 */ /* 0x000fe20000000000 */
[----:B------:R-:W-:Y:S02]  /*0d80*/  SHF.R.S32.HI R192, RZ, 0x1f, R16 ;  /* 0x0000001fffc07819 */ /* 0x000fe40000011410 */
[----:B------:R-:W-:Y:S02]  /*0d90*/  IADD3 R3, R6, -R3, RZ ;  /* 0x8000000306037210 */ /* 0x000fe40007ffe0ff */
[----:B------:R-:W-:-:S03]  /*0da0*/  SHF.R.S32.HI R191, RZ, 0x1f, R19 ;  /* 0x0000001fffbf7819 */ /* 0x000fc60000011413 */
[----:B------:R-:W-:-:S07]  /*0db0*/  IMAD R18, R3, 0x8, R188 ;  /* 0x0000000803127824 */ /* 0x000fce00078e02bc */
.L_x_2292:
[----:B------:R-:W-:Y:S01]  /*0dc0*/  ULDC UR5, c[0x0][0xc60] ;  /* 0x0003180000057ab9 */ /* 0x000fe20000000800 */
[----:B------:R-:W-:Y:S01]  /*0dd0*/  UMOV UR8, UR4 ;  /* 0x0000000400087c82 */ /* 0x000fe20008000000 */
[----:B------:R-:W-:-:S11]  /*0de0*/  UISETP.NE.AND UP0, UPT, UR5, 0x1, UPT ;  /* 0x000000010500788c */ /* 0x000fd6000bf05270 */
[----:B------:R-:W-:Y:S01]  /*0df0*/  @UP0 ULDC UR6, c[0x0][0xc64] ;  /* 0x0003190000060ab9 */ /* 0x000fe20000000800 */
[----:B------:R-:W-:Y:S01]  /*0e00*/  @UP0 ULDC UR9, c[0x0][0xc68] ;  /* 0x00031a0000090ab9 */ /* 0x000fe20000000800 */
[----:B------:R-:W-:-:S04]  /*0e10*/  UIMAD.WIDE.U32 UR6, UR4, UR6, URZ ;  /* 0x00000006040672a5 */ /* 0x000fc8000f8e003f */
[----:B------:R-:W-:-:S03]  /*0e20*/  @UP0 USHF.R.U32.HI UR8, URZ, UR9, UR7 ;  /* 0x000000093f080299 */ /* 0x000fc60008011607 */
[----:B------:R-:W-:Y:S02]  /*0e30*/  ULDC UR6, c[0x0][0xc78] ;  /* 0x00031e0000067ab9 */ /* 0x000fe40000000800 */
[----:B------:R-:W-:Y:S02]  /*0e40*/  UISETP.GE.AND UP0, UPT, UR8, UR6, UPT ;  /* 0x000000060800728c */ /* 0x000fe4000bf06270 */
[----:B------:R-:W-:-:S04]  /*0e50*/  UIADD3 UR6, -UR8, URZ, URZ ;  /* 0x0000003f08067290 */ /* 0x000fc8000fffe13f */
[----:B------:R-:W-:Y:S01]  /*0e60*/  PLOP3.LUT P0, PT, PT, PT, UP0, 0x80, 0x0 ;  /* 0x000000000000781c */ /* 0x000fe20003f0f008 */
[----:B------:R-:W-:-:S12]  /*0e70*/  UIMAD UR9, UR5, UR6, UR4 ;  /* 0x00000006050972a4 */ /* 0x000fd8000f8e0204 */
[----:B012345:R-:W-:Y:S05]  /*0e80*/  @!P0 BRA `(.L_x_2242) ;  /* 0x0000000000208947 */ /* 0x03ffea0003800000 */
        /* <DEDUP_REMOVED lines=8> */
.L_x_2242:
[----:B------:R-:W-:Y:S01]  /*0f10*/  ULDC UR7, c[0x0][0xc54] ;  /* 0x0003150000077ab9 */ /* 0x000fe20000000800 */
[----:B------:R-:W-:Y:S01]  /*0f20*/  UMOV UR6, UR9 ;  /* 0x0000000900067c82 */ /* 0x000fe20008000000 */
[----:B------:R-:W-:-:S11]  /*0f30*/  UISETP.NE.AND UP0, UPT, UR7, 0x1, UPT ;  /* 0x000000010700788c */ /* 0x000fd6000bf05270 */
[----:B------:R-:W-:Y:S02]  /*0f40*/  @UP0 ULDC.64 UR10, c[0x0][0xc58] ;  /* 0x00031600000a0ab9 */ /* 0x000fe40000000a00 */
[----:B------:R-:W-:-:S04]  /*0f50*/  UIMAD.WIDE.U32 UR4, UR9, UR10, URZ ;  /* 0x0000000a090472a5 */ /* 0x000fc8000f8e003f */
[----:B------:R-:W-:-:S04]  /*0f60*/  @UP0 USHF.R.U32.HI UR6, URZ, UR11, UR5 ;  /* 0x0000000b3f060299 */ /* 0x000fc80008011605 */
[----:B------:R-:W-:-:S12]  /*0f70*/  UIMAD UR4, UR6, UR7, URZ ;  /* 0x00000007060472a4 */ /* 0x000fd8000f8e023f */
.L_x_2243:
[----:B------:R-:W-:Y:S01]  /*0f80*/  ULDC.64 UR12, c[0x0][0x418] ;  /* 0x00010600000c7ab9 */ /* 0x000fe20000000a00 */
[----:B------:R-:W-:Y:S01]  /*0f90*/  ULOP3.LUT UR6, URZ, UR6, URZ, 0x33, !UPT ;  /* 0x000000063f067292 */ /* 0x000fe2000f8e333f */
[----:B------:R-:W-:Y:S01]  /*0fa0*/  PLOP3.LUT P0, PT, PT, PT, PT, 0x80, 0x0 ;  /* 0x000000000000781c */ /* 0x000fe20003f0f070 */
[----:B------:R-:W-:Y:S01]  /*0fb0*/  UISETP.NE.U32.AND UP0, UPT, UR12, URZ, UPT ;  /* 0x0000003f0c00728c */ /* 0x000fe2000bf05070 */
[----:B------:R-:W-:Y:S01]  /*0fc0*/  IMAD.MOV.U32 R0, RZ, RZ, RZ ;  /* 0x000000ffff007224 */ /* 0x000fe200078e00ff */
[----:B------:R-:W-:Y:S01]  /*0fd0*/  ULDC UR5, c[0x0][0xc3c] ;  /* 0x00030f0000057ab9 */ /* 0x000fe20000000800 */
[----:B------:R-:W-:Y:S01]  /*0fe0*/  ULDC UR12, c[0x0][0x448] ;  /* 0x00011200000c7ab9 */ /* 0x000fe20000000800 */
[----:B------:R-:W-:Y:S01]  /*0ff0*/  UIADD3 UR6, UR6, UR5, URZ ;  /* 0x0000000506067290 */ /* 0x000fe2000fffe03f */
[----:B------:R-:W-:Y:S01]  /*1000*/  CS2R R88, SRZ ;  /* 0x0000000000587805 */ /* 0x000fe2000001ff00 */
[----:B------:R-:W-:Y:S01]  /*1010*/  UISETP.NE.AND UP2, UPT, UR12, 0x1, UPT ;  /* 0x000000010c00788c */ /* 0x000fe2000bf45270 */
[----:B------:R-:W-:Y:S01]  /*1020*/  CS2R R86, SRZ ;  /* 0x0000000000567805 */ /* 0x000fe2000001ff00 */
[----:B------:R-:W-:Y:S01]  /*1030*/  UIADD3 UR4, UR9, -UR4, URZ ;  /* 0x8000000409047290 */ /* 0x000fe2000fffe03f */
[----:B------:R-:W-:Y:S01]  /*1040*/  CS2R R84, SRZ ;  /* 0x0000000000547805 */ /* 0x000fe2000001ff00 */
[----:B------:R-:W-:Y:S01]  /*1050*/  USHF.L.U32 UR39, UR6, 0x7, URZ ;  /* 0x0000000706277899 */ /* 0x000fe2000800063f */
[----:B------:R-:W-:Y:S01]  /*1060*/  CS2R R82, SRZ ;  /* 0x0000000000527805 */ /* 0x000fe2000001ff00 */
[----:B------:R-:W-:Y:S01]  /*1070*/  ULDC UR11, c[0x0][0xc54] ;  /* 0x00031500000b7ab9 */ /* 0x000fe20000000800 */
[----:B------:R-:W-:Y:S01]  /*1080*/  UISETP.NE.AND.EX UP0, UPT, UR13, URZ, UPT, UP0 ;  /* 0x0000003f0d00728c */ /* 0x000fe2000bf05300 */
[----:B------:R-:W-:Y:S01]  /*1090*/  CS2R R80, SRZ ;  /* 0x0000000000507805 */ /* 0x000fe2000001ff00 */
[----:B------:R-:W-:Y:S01]  /*10a0*/  UIADD3 UR6, UR39, 0x7f, URZ ;  /* 0x0000007f27067890 */ /* 0x000fe2000fffe03f */
[----:B------:R-:W-:Y:S01]  /*10b0*/  CS2R R78, SRZ ;  /* 0x00000000004e7805 */ /* 0x000fe2000001ff00 */
[----:B------:R-:W-:Y:S01]  /*10c0*/  UIMAD UR11, UR8, UR11, UR4 ;  /* 0x0000000b080b72a4 */ /* 0x000fe2000f8e0204 */
[----:B------:R-:W-:Y:S01]  /*10d0*/  CS2R R76, SRZ ;  /* 0x00000000004c7805 */ /* 0x000fe2000001ff00 */
[----:B------:R-:W-:Y:S01]  /*10e0*/  ULDC UR60, c[0x0][0x424] ;  /* 0x00010900003c7ab9 */ /* 0x000fe20000000800 */
[----:B------:R-:W-:Y:S01]  /*10f0*/  ULDC UR7, c[0x0][0x288] ;  /* 0x0000a20000077ab9 */ /* 0x000fe20000000800 */
[----:B------:R-:W-:Y:S01]  /*1100*/  @UP2 ULDC UR4, c[0x0][0x44c] ;  /* 0x0001130000042ab9 */ /* 0x000fe20000000800 */
[----:B------:R-:W-:Y:S01]  /*1110*/  UIADD3 UR7, -UR7, 0x80, URZ ;  /* 0x0000008007077890 */ /* 0x000fe2000fffe13f */
[----:B------:R-:W-:Y:S01]  /*1120*/  CS2R R74, SRZ ;  /* 0x00000000004a7805 */ /* 0x000fe2000001ff00 */
[----:B------:R-:W-:Y:S01]  /*1130*/  UIMAD.WIDE.U32 UR4, UR6, UR4, URZ ;  /* 0x00000004060472a5 */ /* 0x000fe2000f8e003f */
[----:B------:R-:W-:Y:S01]  /*1140*/  CS2R R72, SRZ ;  /* 0x0000000000487805 */ /* 0x000fe2000001ff00 */
[----:B------:R-:W-:Y:S01]  /*1150*/  USEL UR60, UR60, 0x1, UP0 ;  /* 0x000000013c3c7887 */ /* 0x000fe20008000000 */
[----:B------:R-:W-:Y:S01]  /*1160*/  CS2R R70, SRZ ;  /* 0x0000000000467805 */ /* 0x000fe2000001ff00 */
[----:B------:R-:W-:Y:S01]  /*1170*/  ULDC UR10, c[0x0][0x2f0] ;  /* 0x0000bc00000a7ab9 */ /* 0x000fe20000000800 */
[----:B------:R-:W-:Y:S01]  /*1180*/  @UP2 ULDC UR12, c[0x0][0x450] ;  /* 0x00011400000c2ab9 */ /* 0x000fe20000000800 */
[----:B------:R-:W-:Y:S01]  /*1190*/  UIMAD UR7, UR60, UR10, UR7 ;  /* 0x0000000a3c0772a4 */ /* 0x000fe2000f8e0207 */
[----:B------:R-:W-:Y:S01]  /*11a0*/  CS2R R68, SRZ ;  /* 0x0000000000447805 */ /* 0x000fe2000001ff00 */
[----:B------:R-:W-:Y:S01]  /*11b0*/  @UP2 USHF.R.U32.HI UR6, URZ, UR12, UR5 ;  /* 0x0000000c3f062299 */ /* 0x000fe20008011605 */
[----:B------:R-:W-:Y:S01]  /*11c0*/  CS2R R66, SRZ ;  /* 0x0000000000427805 */ /* 0x000fe2000001ff00 */
[----:B------:R-:W-:Y:S01]  /*11d0*/  UIMAD UR4, UR60, UR10, 0x7f ;  /* 0x0000007f3c0474a4 */ /* 0x000fe2000f8e020a */
[----:B------:R-:W-:Y:S01]  /*11e0*/  CS2R R64, SRZ ;  /* 0x0000000000407805 */ /* 0x000fe2000001ff00 */
[----:B------:R-:W-:Y:S01]  /*11f0*/  UIADD3 UR6, UR7, UR6, URZ ;  /* 0x0000000607067290 */ /* 0x000fe2000fffe03f */
[----:B------:R-:W-:Y:S01]  /*1200*/  CS2R R62, SRZ ;  /* 0x00000000003e7805 */ /* 0x000fe2000001ff00 */
[----:B------:R-:W-:Y:S01]  /*1210*/  USHF.R.S32.HI UR5, URZ, 0x1f, UR4 ;  /* 0x0000001f3f057899 */ /* 0x000fe20008011404 */
[----:B------:R-:W-:Y:S01]  /*1220*/  CS2R R60, SRZ ;  /* 0x00000000003c7805 */ /* 0x000fe2000001ff00 */
[----:B------:R-:W-:Y:S01]  /*1230*/  USHF.R.S32.HI UR7, URZ, 0x1f, UR6 ;  /* 0x0000001f3f077899 */ /* 0x000fe20008011406 */
[----:B------:R-:W-:Y:S01]  /*1240*/  CS2R R58, SRZ ;  /* 0x00000000003a7805 */ /* 0x000fe2000001ff00 */
[----:B------:R-:W-:Y:S01]  /*1250*/  ULEA.HI UR5, UR5, UR4, URZ, 0x7 ;  /* 0x0000000405057291 */ /* 0x000fe2000f8f383f */
[----:B------:R-:W-:Y:S01]  /*1260*/  CS2R R56, SRZ ;  /* 0x0000000000387805 */ /* 0x000fe2000001ff00 */
[----:B------:R-:W-:Y:S01]  /*1270*/  ULEA.HI UR7, UR7, UR6, URZ, 0x7 ;  /* 0x0000000607077291 */ /* 0x000fe2000f8f383f */
[----:B------:R-:W-:Y:S01]  /*1280*/  CS2R R54, SRZ ;  /* 0x0000000000367805 */ /* 0x000fe2000001ff00 */
[----:B------:R-:W-:Y:S01]  /*1290*/  ULDC UR9, c[0x0][0xc48] ;  /* 0x0003120000097ab9 */ /* 0x000fe20000000800 */
[----:B------:R-:W-:Y:S01]  /*12a0*/  USHF.R.S32.HI UR6, URZ, 0x7, UR5 ;  /* 0x000000073f067899 */ /* 0x000fe20008011405 */
[----:B------:R-:W-:Y:S01]  /*12b0*/  CS2R R52, SRZ ;  /* 0x0000000000347805 */ /* 0x000fe2000001ff00 */
[----:B------:R-:W-:Y:S01]  /*12c0*/  UISETP.NE.AND UP1, UPT, UR9, 0x1, UPT ;  /* 0x000000010900788c */ /* 0x000fe2000bf25270 */
[----:B------:R-:W-:Y:S01]  /*12d0*/  CS2R R50, SRZ ;  /* 0x0000000000327805 */ /* 0x000fe2000001ff00 */
[----:B------:R-:W-:Y:S01]  /*12e0*/  USHF.R.S32.HI UR7, URZ, 0x7, UR7 ;  /* 0x000000073f077899 */ /* 0x000fe20008011407 */
[----:B------:R-:W-:Y:S01]  /*12f0*/  CS2R R48, SRZ ;  /* 0x0000000000307805 */ /* 0x000fe2000001ff00 */
[----:B------:R-:W-:Y:S01]  /*1300*/  UMOV UR61, UR11 ;  /* 0x0000000b003d7c82 */ /* 0x000fe20008000000 */
[----:B------:R-:W-:Y:S01]  /*1310*/  CS2R R46, SRZ ;  /* 0x00000000002e7805 */ /* 0x000fe2000001ff00 */
[----:B------:R-:W-:Y:S01]  /*1320*/  UISETP.LT.AND UP0, UPT, UR6, UR7, UPT ;  /* 0x000000070600728c */ /* 0x000fe2000bf01270 */
[----:B------:R-:W-:-:S02]  /*1330*/  CS2R R44, SRZ ;  /* 0x00000000002c7805 */ /* 0x000fc4000001ff00 */
[----:B------:R-:W-:Y:S02]  /*1340*/  CS2R R94, SRZ ;  /* 0x00000000005e7805 */ /* 0x000fe4000001ff00 */
[----:B------:R-:W-:Y:S01]  /*1350*/  CS2R R98, SRZ ;  /* 0x0000000000627805 */ /* 0x000fe2000001ff00 */
[----:B------:R-:W-:Y:S01]  /*1360*/  USEL UR14, UR6, UR7, UP0 ;  /* 0x00000007060e7287 */ /* 0x000fe20008000000 */
[----:B------:R-:W-:Y:S01]  /*1370*/  CS2R R90, SRZ ;  /* 0x00000000005a7805 */ /* 0x000fe2000001ff00 */
[----:B------:R-:W-:Y:S01]  /*1380*/  @UP1 ULDC UR8, c[0x0][0xc4c] ;  /* 0x0003130000081ab9 */ /* 0x000fe20000000800 */
[----:B------:R-:W-:Y:S01]  /*1390*/  IMAD.MOV.U32 R37, RZ, RZ, RZ ;  /* 0x000000ffff257224 */ /* 0x000fe200078e00ff */
[----:B------:R-:W-:Y:S01]  /*13a0*/  UIMAD.WIDE.U32 UR4, UR11, UR8, URZ ;  /* 0x000000080b0472a5 */ /* 0x000fe2000f8e003f */
[----:B------:R-:W-:Y:S01]  /*13b0*/  CS2R R96, SRZ ;  /* 0x0000000000607805 */ /* 0x000fe2000001ff00 */
[----:B------:R-:W-:Y:S02]  /*13c0*/  UISETP.GE.AND UP0, UPT, UR14, 0x1, UPT ;  /* 0x000000010e00788c */ /* 0x000fe4000bf06270 */
[----:B------:R-:W-:Y:S01]  /*13d0*/  IMAD.U32 R105, RZ, RZ, UR14 ;  /* 0x0000000eff697e24 */ /* 0x000fe2000f8e00ff */
[----:B------:R-:W-:Y:S01]  /*13e0*/  @UP1 ULDC UR8, c[0x0][0xc50] ;  /* 0x0003140000081ab9 */ /* 0x000fe20000000800 */
[----:B------:R-:W-:Y:S01]  /*13f0*/  CS2R R100, SRZ ;  /* 0x0000000000647805 */ /* 0x000fe2000001ff00 */
[----:B------:R-:W-:Y:S01]  /*1400*/  @UP1 USHF.R.U32.HI UR61, URZ, UR8, UR5 ;  /* 0x000000083f3d1299 */ /* 0x000fe20008011605 */
[----:B------:R-:W-:-:S02]  /*1410*/  CS2R R102, SRZ ;  /* 0x0000000000667805 */ /* 0x000fc4000001ff00 */
[----:B------:R-:W-:Y:S02]  /*1420*/  PLOP3.LUT P1, PT, PT, PT, UP0, 0x80, 0x0 ;  /* 0x000000000000781c */ /* 0x000fe40003f2f008 */
[----:B------:R-:W-:Y:S01]  /*1430*/  CS2R R92, SRZ ;  /* 0x00000000005c7805 */ /* 0x000fe2000001ff00 */
[----:B------:R-:W-:Y:S01]  /*1440*/  UIADD3 UR4, -UR61, URZ, URZ ;  /* 0x0000003f3d047290 */ /* 0x000fe2000fffe13f */
[----:B------:R-:W-:Y:S01]  /*1450*/  IMAD.MOV.U32 R104, RZ, RZ, RZ ;  /* 0x000000ffff687224 */ /* 0x000fe200078e00ff */
[----:B------:R-:W-:Y:S01]  /*1460*/  CS2R R6, SRZ ;  /* 0x0000000000067805 */ /* 0x000fe2000001ff00 */
[----:B------:R-:W-:Y:S01]  /*1470*/  IMAD.MOV.U32 R106, RZ, RZ, RZ ;  /* 0x000000ffff6a7224 */ /* 0x000fe200078e00ff */
[----:B------:R-:W-:-:S06]  /*1480*/  UIMAD UR4, UR9, UR4, UR11 ;  /* 0x00000004090472a4 */ /* 0x000fcc000f8e020b */
[----:B------:R-:W-:Y:S01]  /*1490*/  IMAD.U32 R23, RZ, RZ, UR4 ;  /* 0x00000004ff177e24 */ /* 0x000fe2000f8e00ff */
        /* <DEDUP_REMOVED lines=21> */
[----:B------:R-:W-:Y:S01]  /*15f0*/  MOV R5, UR5 ;  /* 0x0000000500057c02 */ /* 0x000fe20008000f00 */
        /* <DEDUP_REMOVED lines=10> */
.L_x_2245:
[----:B------:R-:W-:Y:S02]  /*16a0*/  R2UR UR6, R185 ;  /* 0x00000000b90672ca */ /* 0x000fe400000e0000 */
[----:B------:R-:W-:-:S11]  /*16b0*/  R2UR UR5, R190 ;  /* 0x00000000be0572ca */ /* 0x000fd600000e0000 */
[----:B------:R-:W-:Y:S02]  /*16c0*/  ULEA.HI UR4, UR6, UR6, URZ, 0x1 ;  /* 0x0000000606047291 */ /* 0x000fe4000f8f083f */
[----:B------:R-:W-:Y:S02]  /*16d0*/  IMAD.U32 R2, RZ, RZ, UR5 ;  /* 0x00000005ff027e24 */ /* 0x000fe4000f8e00ff */
[----:B------:R-:W-:-:S03]  /*16e0*/  ULOP3.LUT UR4, UR4, 0xfffffffe, URZ, 0xc0, !UPT ;  /* 0xfffffffe04047892 */ /* 0x000fc6000f8ec03f */
[----:B------:R-:W-:Y:S01]  /*16f0*/  ISETP.NE.AND P0, PT, R2, 0x3, PT ;  /* 0x000000030200780c */ /* 0x000fe20003f05270 */
[----:B------:R-:W-:-:S06]  /*1700*/  UIADD3 UR4, UR6, -UR4, URZ ;  /* 0x8000000406047290 */ /* 0x000fcc000fffe03f */
[----:B------:R-:W-:-:S05]  /*1710*/  IMAD.U32 R0, RZ, RZ, UR4 ;  /* 0x00000004ff007e24 */ /* 0x000fca000f8e00ff */
[----:B------:R-:W-:-:S04]  /*1720*/  SHF.L.U32 R0, R0, 0x1f, RZ ;  /* 0x0000001f00007819 */ /* 0x000fc800000006ff */
[----:B------:R-:W0:Y:S02]  /*1730*/  SYNCS.PHASECHK.TRANS64.TRYWAIT P1, [UR38+0x34800], R0 ;  /* 0x03480000ff0075a7 */ /* 0x000e240008020166 */
[----:B0-----:R-:W-:Y:S05]  /*1740*/  @!P1 BRA `(.L_x_2246) ;  /* 0x0000010000709947 */ /* 0x001fea0003800000 */
.L_x_2396:
[----:B------:R-:W-:Y:S05]  /*1750*/  @!P0 BRA `(.L_x_2247) ;  /* 0x0000000000048947 */ /* 0x000fea0003800000 */
[----:B------:R-:W-:Y:S01]  /*1760*/  BPT.TRAP 0x1 ;  /* 0x000000040000795c */ /* 0x000fe20000300000 */
.L_x_2247:
[----:B0-----:R-:W-:Y:S02]  /*1770*/  IMAD.U32 R0, RZ, RZ, UR36 ;  /* 0x00000024ff007e24 */ /* 0x001fe4000f8e00ff */
[----:B------:R-:W-:-:S03]  /*1780*/  IMAD.U32 R3, RZ, RZ, UR37 ;  /* 0x00000025ff037e24 */ /* 0x000fc6000f8e00ff */
[----:B------:R-:W-:Y:S02]  /*1790*/  LEA R0, R0, UR38, 0x3 ;  /* 0x0000002600007c11 */ /* 0x000fe4000f8e18ff */
[----:B------:R-:W-:-:S04]  /*17a0*/  SHF.L.U32 R3, R3, 0x1f, RZ ;  /* 0x0000001f03037819 */ /* 0x000fc800000006ff */
[----:B------:R0:W1:Y:S01]  /*17b0*/  SYNCS.PHASECHK.TRANS64.TRYWAIT P2, [R0+URZ+0x34830], R3 ;  /* 0x03483003000075a7 */ /* 0x000062000804017f */
[----:B------:R-:W-:Y:S05]  /*17c0*/  @!P0 BRA `(.L_x_2248) ;  /* 0x0000000000048947 */ /* 0x000fea0003800000 */
[----:B------:R-:W-:Y:S01]  /*17d0*/  BPT.TRAP 0x1 ;  /* 0x000000040000795c */ /* 0x000fe20000300000 */
.L_x_2248:
[----:B------:R-:W2:Y:S02]  /*17e0*/  S2R R2, SR_TID.X ;  /* 0x0000000000027919 */ /* 0x000ea40000002100 */
[----:B--2---:R-:W-:Y:S01]  /*17f0*/  LOP3.LUT P1, RZ, R2, 0x7f, RZ, 0xc0, !PT ;  /* 0x0000007f02ff7812 */ /* 0x004fe2000782c0ff */
[----:B-1----:R-:W-:-:S12]  /*1800*/  @P2 BRA `(.L_x_2249) ;  /* 0x0000000000082947 */ /* 0x002fd80003800000 */
[----:B------:R-:W1:Y:S02]  /*1810*/  SYNCS.PHASECHK.TRANS64.TRYWAIT P2, [R0+URZ+0x34830], R3 ;  /* 0x03483003000075a7 */ /* 0x000e64000804017f */
[----:B-1----:R-:W-:Y:S05]  /*1820*/  @!P2 BRA `(.L_x_2250) ;  /* 0x000001000050a947 */ /* 0x002fea0003800000 */
.L_x_2249:
        /* <DEDUP_REMOVED lines=10> */
[----:B------:R-:W-:Y:S01]  /*18d0*/  VIADD R5, R18, UR39 ;  /* 0x0000002712057c36 */ /* 0x000fe20008000000 */
[----:B------:R-:W-:Y:S01]  /*18e0*/  UMOV UR53, 0x40000040 ;  /* 0x4000004000357882 */ /* 0x000fe20000000000 */
[----:B------:R-:W-:Y:S01]  /*18f0*/  UMOV UR55, 0x40000040 ;  /* 0x4000004000377882 */ /* 0x000fe20000000000 */
[----:B------:R-:W-:Y:S01]  /*1900*/  ULOP3.LUT UR11, UR4, 0x10000, URZ, 0xfc, !UPT ;  /* 0x00010000040b7892 */ /* 0x000fe2000f8efc3f */
[----:B01----:R-:W-:Y:S01]  /*1910*/  @!P1 VIADD R0, R0, 0x34840 ;  /* 0x0003484000009836 */ /* 0x003fe20000000000 */
[----:B------:R-:W-:Y:S01]  /*1920*/  ULOP3.LUT UR4, UR40, 0x10000, URZ, 0xfc, !UPT ;  /* 0x0001000028047892 */ /* 0x000fe2000f8efc3f */
[----:B------:R-:W-:Y:S01]  /*1930*/  CS2R R150, SRZ ;  /* 0x0000000000967805 */ /* 0x000fe2000001ff00 */
[----:B------:R-:W-:Y:S01]  /*1940*/  UIMAD UR5, UR36, 0xc00, UR11 ;  /* 0x00000c00240578a4 */ /* 0x000fe2000f8e020b */
[----:B------:R-:W-:Y:S01]  /*1950*/  CS2R R148, SRZ ;  /* 0x0000000000947805 */ /* 0x000fe2000001ff00 */
[----:B------:R-:W-:Y:S01]  /*1960*/  UIADD3 UR6, UR4, 0x2, URZ ;  /* 0x0000000204067890 */ /* 0x000fe2000fffe03f */
[----:B------:R-:W-:Y:S01]  /*1970*/  @!P1 PRMT R0, RZ, 0x654, R0 ;  /* 0x00000654ff009816 */ /* 0x000fe20000000000 */
[----:B------:R-:W-:Y:S01]  /*1980*/  UIADD3 UR7, UR5, 0x2, URZ ;  /* 0x0000000205077890 */ /* 0x000fe2000fffe03f */
[----:B------:R-:W-:Y:S01]  /*1990*/  CS2R R146, SRZ ;  /* 0x0000000000927805 */ /* 0x000fe2000001ff00 */
[----:B------:R-:W-:Y:S01]  /*19a0*/  UMOV UR12, UR4 ;  /* 0x00000004000c7c82 */ /* 0x000fe20008000000 */
[----:B------:R-:W-:Y:S01]  /*19b0*/  UMOV UR14, UR5 ;  /* 0x00000005000e7c82 */ /* 0x000fe20008000000 */
[----:B------:R-:W-:Y:S01]  /*19c0*/  IMAD.U32 R8, RZ, RZ, UR12 ;  /* 0x0000000cff087e24 */ /* 0x000fe2000f8e00ff */
[----:B------:R-:W-:Y:S01]  /*19d0*/  HGMMA.64x128x16.F32 R24, gdesc[UR12], RZ, !UPT, gsb0 ;  /* 0x01e000000c1879f0 */ /* 0x000fe2000c0008ff */
[----:B------:R-:W-:Y:S01]  /*19e0*/  UMOV UR12, UR6 ;  /* 0x00000006000c7c82 */ /* 0x000fe20008000000 */
[----:B------:R-:W-:Y:S01]  /*19f0*/  UMOV UR13, 0x40000040 ;  /* 0x40000040000d7882 */ /* 0x000fe20000000000 */
[----:B------:R-:W-:Y:S01]  /*1a00*/  UMOV UR14, UR7 ;  /* 0x00000007000e7c82 */ /* 0x000fe20008000000 */
[----:B------:R-:W-:Y:S01]  /*1a10*/  UMOV UR15, 0x40000040 ;  /* 0x40000040000f7882 */ /* 0x000fe20000000000 */
[----:B------:R-:W-:Y:S01]  /*1a20*/  UIADD3 UR56, UR4, 0x4, URZ ;  /* 0x0000000404387890 */ /* 0x000fe2000fffe03f */
[----:B------:R-:W-:Y:S01]  /*1a30*/  IMAD.U32 R6, RZ, RZ, UR12 ;  /* 0x0000000cff067e24 */ /* 0x000fe2000f8e00ff */
[----:B------:R-:W-:Y:S01]  /*1a40*/  UIADD3 UR58, UR5, 0x4, URZ ;  /* 0x00000004053a7890 */ /* 0x000fe2000fffe03f */
[----:B------:R-:W-:Y:S01]  /*1a50*/  MOV R7, UR13 ;  /* 0x0000000d00077c02 */ /* 0x000fe20008000f00 */
[----:B------:R-:W-:Y:S01]  /*1a60*/  UIADD3 UR52, UR4, 0x6, URZ ;  /* 0x0000000604347890 */ /* 0x000fe2000fffe03f */
[----:B------:R-:W-:Y:S01]  /*1a70*/  R2UR UR7, R105 ;  /* 0x00000000690772ca */ /* 0x000fe200000e0000 */
[----:B------:R-:W-:Y:S01]  /*1a80*/  UIADD3 UR54, UR5, 0x6, URZ ;  /* 0x0000000605367890 */ /* 0x000fe2000fffe03f */
[----:B------:R-:W-:Y:S01]  /*1a90*/  CS2R R144, SRZ ;  /* 0x0000000000907805 */ /* 0x000fe2000001ff00 */
[----:B------:R-:W-:Y:S01]  /*1aa0*/  UIADD3 UR48, UR4, 0x400, URZ ;  /* 0x0000040004307890 */ /* 0x000fe2000fffe03f */
[----:B------:R-:W-:Y:S01]  /*1ab0*/  CS2R R142, SRZ ;  /* 0x00000000008e7805 */ /* 0x000fe2000001ff00 */
[----:B------:R-:W-:Y:S01]  /*1ac0*/  UIADD3 UR50, UR5, 0x400, URZ ;  /* 0x0000040005327890 */ /* 0x000fe2000fffe03f */
[----:B------:R-:W-:Y:S01]  /*1ad0*/  CS2R R140, SRZ ;  /* 0x00000000008c7805 */ /* 0x000fe2000001ff00 */
[----:B------:R-:W-:Y:S01]  /*1ae0*/  UMOV UR49, 0x40000040 ;  /* 0x4000004000317882 */ /* 0x000fe20000000000 */
[----:B------:R-:W-:Y:S01]  /*1af0*/  UMOV UR51, 0x40000040 ;  /* 0x4000004000337882 */ /* 0x000fe20000000000 */
        /* <DEDUP_REMOVED lines=32> */
[----:B------:R-:W-:Y:S01]  /*1d00*/  ULDC UR6, c[0x0][0x9d8] ;  /* 0x0002760000067ab9 */ /* 0x000fe20000000800 */
[----:B------:R-:W-:Y:S01]  /*1d10*/  ULDC UR8, c[0x0][0x2f0] ;  /* 0x0000bc0000087ab9 */ /* 0x000fe20000000800 */
[----:B------:R-:W-:Y:S01]  /*1d20*/  ULDC UR9, c[0x0][0x288] ;  /* 0x0000a20000097ab9 */ /* 0x000fe20000000800 */
[----:B------:R-:W-:-:S02]  /*1d30*/  WARPGROUP.DEPBAR.LE gsb0, 0x0 ;  /* 0x00008000000079c5 */ /* 0x000fc40000010000 */
[----:B------:R-:W-:-:S06]  /*1d40*/  WARPGROUP.ARRIVE ;  /* 0x00000000000079c5 */ /* 0x000fcc0000000000 */
[----:B------:R-:W-:Y:S01]  /*1d50*/  HGMMA.64x128x16.F32 R24, gdesc[UR12], R24, gsb0 ;  /* 0x01e000000c1879f0 */ /* 0x000fe20008000818 */
[----:B------:R-:W-:Y:S02]  /*1d60*/  UIADD3 UR12, UR4, 0x404, URZ ;  /* 0x00000404040c7890 */ /* 0x000fe4000fffe03f */
[----:B------:R-:W-:Y:S01]  /*1d70*/  UIADD3 UR14, UR5, 0x404, URZ ;  /* 0x00000404050e7890 */ /* 0x000fe2000fffe03f */
[----:B------:R-:W-:Y:S01]  /*1d80*/  UMOV UR13, 0x40000040 ;  /* 0x40000040000d7882 */ /* 0x000fe20000000000 */
[----:B------:R-:W-:Y:S01]  /*1d90*/  UMOV UR15, 0x40000040 ;  /* 0x40000040000f7882 */ /* 0x000fe20000000000 */
[----:B------:R-:W-:Y:S02]  /*1da0*/  ULDC UR4, c[0x0][0x448] ;  /* 0x0001120000047ab9 */ /* 0x000fe40000000800 */
[----:B------:R-:W-:-:S06]  /*1db0*/  UISETP.NE.AND UP0, UPT, UR4, 0x1, UPT ;  /* 0x000000010400788c */ /* 0x000fcc000bf05270 */
[----:B------:R-:W-:-:S05]  /*1dc0*/  PLOP3.LUT P2, PT, PT, PT, UP0, 0x80, 0x0 ;  /* 0x000000000000781c */ /* 0x000fca0003f4f008 */
[----:B------:R-:W-:-:S08]  /*1dd0*/  @UP0 ULDC UR4, c[0x0][0x44c] ;  /* 0x0001130000040ab9 */ /* 0x000fd00000000800 */
[----:B------:R-:W-:Y:S01]  /*1de0*/  @P2 IMAD.HI.U32 R10, R5, UR4, RZ ;  /* 0x00000004050a2c27 */ /* 0x000fe2000f8e00ff */
[----:B------:R-:W-:Y:S01]  /*1df0*/  @UP0 ULDC UR4, c[0x0][0x450] ;  /* 0x0001140000040ab9 */ /* 0x000fe20000000800 */
        /* <DEDUP_REMOVED lines=35> */
[----:B------:R0:W1:Y:S01]  /*2030*/  MUFU.TANH R32, R26 ;  /* 0x0000001a00207308 */ /* 0x0000620000002400 */
[----:B------:R-:W-:Y:S01]  /*2040*/  FMUL.FTZ R25, R36, UR6 ;  /* 0x0000000624197c20 */ /* 0x000fe20008410000 */
[----:B------:R-:W-:Y:S01]  /*2050*/  FMUL.FTZ R38, R38, UR6 ;  /* 0x0000000626267c20 */ /* 0x000fe20008410000 */
[----:B------:R-:W-:Y:S01]  /*2060*/  FMUL.FTZ R31, R31, UR6 ;  /* 0x000000061f1f7c20 */ /* 0x000fe20008410000 */
[----:B------:R-:W-:Y:S01]  /*2070*/  FMUL.FTZ R27, R27, UR6 ;  /* 0x000000061b1b7c20 */ /* 0x000fe20008410000 */
[----:B------:R-:W-:Y:S01]  /*2080*/  FMUL.FTZ R90, R29, UR6 ;  /* 0x000000061d5a7c20 */ /* 0x000fe20008410000 */
[----:B------:R-:W-:Y:S01]  /*2090*/  FMUL.FTZ R30, R30, UR6 ;  /* 0x000000061e1e7c20 */ /* 0x000fe20008410000 */
[----:B------:R-:W-:Y:S01]  /*20a0*/  FMUL.FTZ R29, R33, UR6 ;  /* 0x00000006211d7c20 */ /* 0x000fe20008410000 */
[----:B------:R2:W-:Y:S01]  /*20b0*/  MUFU.TANH R110, R38 ;  /* 0x00000026006e7308 */ /* 0x0005e20000002400 */
[----:B0-----:R-:W-:Y:S01]  /*20c0*/  IMAD.MOV.U32 R26, RZ, RZ, R5 ;  /* 0x000000ffff1a7224 */ /* 0x001fe200078e0005 */
[----:B------:R-:W-:Y:S01]  /*20d0*/  @P2 SHF.R.U32.HI R26, RZ, UR4, R10 ;  /* 0x00000004ff1a2c19 */ /* 0x000fe2000801160a */
[----:B------:R-:W-:Y:S01]  /*20e0*/  UMOV UR4, 0xffffff80 ;  /* 0xffffff8000047882 */ /* 0x000fe20000000000 */
[----:B------:R-:W-:Y:S01]  /*20f0*/  FMUL.FTZ R34, R34, UR6 ;  /* 0x0000000622227c20 */ /* 0x000fe20008410000 */
[----:B------:R-:W-:Y:S01]  /*2100*/  UIMAD UR4, UR7, UR4, 0x80 ;  /* 0x00000080070474a4 */ /* 0x000fe2000f8e0204 */
[----:B------:R-:W-:Y:S01]  /*2110*/  FMUL.FTZ R35, R35, UR6 ;  /* 0x0000000623237c20 */ /* 0x000fe20008410000 */
[----:B------:R-:W0:Y:S01]  /*2120*/  SHFL.IDX PT, R10, R26, 0x1, 0x1c1f ;  /* 0x003c1f001a0a7f89 */ /* 0x000e2200000e0000 */
[----:B------:R3:W-:Y:S01]  /*2130*/  MUFU.TANH R104, R31 ;  /* 0x0000001f00687308 */ /* 0x0007e20000002400 */
[----:B------:R-:W-:Y:S01]  /*2140*/  UIADD3 UR5, UR4, 0x1, URZ ;  /* 0x0000000104057890 */ /* 0x000fe2000fffe03f */
[----:B--2---:R-:W-:Y:S01]  /*2150*/  IMAD.U32 R38, RZ, RZ, UR8 ;  /* 0x00000008ff267e24 */ /* 0x004fe2000f8e00ff */
[----:B------:R-:W-:Y:S01]  /*2160*/  UIMAD UR4, UR60, UR8, UR4 ;  /* 0x000000083c0472a4 */ /* 0x000fe2000f8e0204 */
[----:B------:R-:W-:Y:S01]  /*2170*/  FMUL.FTZ R39, R39, UR6 ;  /* 0x0000000627277c20 */ /* 0x000fe20008410000 */
[----:B------:R-:W-:Y:S01]  /*2180*/  FMUL.FTZ R42, R42, UR6 ;  /* 0x000000062a2a7c20 */ /* 0x000fe20008410000 */
[----:B------:R-:W-:Y:S01]  /*2190*/  FMUL.FTZ R43, R43, UR6 ;  /* 0x000000062b2b7c20 */ /* 0x000fe20008410000 */
[----:B------:R-:W-:Y:S01]  /*21a0*/  IMAD.U32 R36, RZ, RZ, UR5 ;  /* 0x00000005ff247e24 */ /* 0x000fe2000f8e00ff */
[----:B------:R2:W4:Y:S01]  /*21b0*/  MUFU.TANH R33, R27 ;  /* 0x0000001b00217308 */ /* 0x0005220000002400 */
[----:B------:R-:W-:Y:S01]  /*21c0*/  FMUL.FTZ R46, R46, UR6 ;  /* 0x000000062e2e7c20 */ /* 0x000fe20008410000 */
[----:B------:R-:W-:Y:S01]  /*21d0*/  FMUL.FTZ R47, R47, UR6 ;  /* 0x000000062f2f7c20 */ /* 0x000fe20008410000 */
[----:B------:R-:W-:-:S02]  /*21e0*/  IMAD R5, R17, -0x2, R36 ;  /* 0xfffffffe11057824 */ /* 0x000fc400078e0224 */
[----:B------:R-:W-:Y:S01]  /*21f0*/  FMUL.FTZ R50, R50, UR6 ;  /* 0x0000000632327c20 */ /* 0x000fe20008410000 */
[----:B------:R-:W-:Y:S02]  /*2200*/  IMAD.U32 R36, RZ, RZ, UR4 ;  /* 0x00000004ff247e24 */ /* 0x000fe4000f8e00ff */
[----:B------:R-:W-:Y:S01]  /*2210*/  FMUL.FTZ R51, R51, UR6 ;  /* 0x0000000633337c20 */ /* 0x000fe20008410000 */
[----:B---3--:R-:W-:Y:S01]  /*2220*/  IMAD R31, R38, UR60, R5 ;  /* 0x0000003c261f7c24 */ /* 0x008fe2000f8e0205 */
[----:B------:R-:W3:Y:S01]  /*2230*/  MUFU.TANH R30, R30 ;  /* 0x0000001e001e7308 */ /* 0x000ee20000002400 */
[----:B--2---:R-:W-:Y:S02]  /*2240*/  IMAD R27, R17, -0x2, R36 ;  /* 0xfffffffe111b7824 */ /* 0x004fe400078e0224 */
[----:B------:R-:W-:Y:S01]  /*2250*/  FMUL.FTZ R54, R54, UR6 ;  /* 0x0000000636367c20 */ /* 0x000fe20008410000 */
[----:B------:R-:W-:Y:S01]  /*2260*/  FMUL.FTZ R55, R55, UR6 ;  /* 0x0000000637377c20 */ /* 0x000fe20008410000 */
[----:B------:R-:W-:Y:S01]  /*2270*/  FMUL.FTZ R58, R58, UR6 ;  /* 0x000000063a3a7c20 */ /* 0x000fe20008410000 */
[----:B------:R-:W-:Y:S01]  /*2280*/  FMUL.FTZ R59, R59, UR6 ;  /* 0x000000063b3b7c20 */ /* 0x000fe20008410000 */
[----:B------:R-:W-:Y:S01]  /*2290*/  FMUL.FTZ R62, R62, UR6 ;  /* 0x000000063e3e7c20 */ /* 0x000fe20008410000 */
[----:B0-----:R-:W-:Y:S01]  /*22a0*/  IADD3 R10, R10, -UR9, R31 ;  /* 0x800000090a0a7c10 */ /* 0x001fe2000fffe01f */
[----:B------:R-:W0:Y:S01]  /*22b0*/  MUFU.TANH R34, R34 ;  /* 0x0000002200227308 */ /* 0x000e220000002400 */
[----:B------:R-:W-:Y:S01]  /*22c0*/  FMUL.FTZ R63, R63, UR6 ;  /* 0x000000063f3f7c20 */ /* 0x000fe20008410000 */
[----:B------:R-:W-:Y:S01]  /*22d0*/  FMUL.FTZ R70, R70, UR6 ;  /* 0x0000000646467c20 */ /* 0x000fe20008410000 */
[----:B------:R-:W-:Y:S01]  /*22e0*/  VIMNMX R10, R27, R10, PT ;  /* 0x0000000a1b0a7248 */ /* 0x000fe20003fe0100 */
[----:B------:R-:W-:Y:S01]  /*22f0*/  FMUL.FTZ R20, R40, UR6 ;  /* 0x0000000628147c20 */ /* 0x000fe20008410000 */
[----:B------:R-:W-:Y:S01]  /*2300*/  FMUL.FTZ R66, R66, UR6 ;  /* 0x0000000642427c20 */ /* 0x000fe20008410000 */
[----:B------:R-:W-:Y:S01]  /*2310*/  FMUL.FTZ R67, R67, UR6 ;  /* 0x0000000643437c20 */ /* 0x000fe20008410000 */
[C---:B------:R-:W-:Y:S01]  /*2320*/  ISETP.GT.AND P3, PT, R10.reuse, RZ, PT ;  /* 0x000000ff0a00720c */ /* 0x040fe20003f64270 */
[----:B------:R-:W2:Y:S01]  /*2330*/  MUFU.TANH R35, R35 ;  /* 0x0000002300237308 */ /* 0x000ea20000002400 */
[C---:B------:R-:W-:Y:S01]  /*2340*/  ISETP.GT.AND P4, PT, R10.reuse, 0x1, PT ;  /* 0x000000010a00780c */ /* 0x040fe20003f84270 */
[----:B------:R-:W-:Y:S01]  /*2350*/  FMUL.FTZ R71, R71, UR6 ;  /* 0x0000000647477c20 */ /* 0x000fe20008410000 */
[----:B------:R-:W-:Y:S01]  /*2360*/  ISETP.GT.AND P5, PT, R10, 0x8, PT ;  /* 0x000000080a00780c */ /* 0x000fe20003fa4270 */
[----:B------:R-:W-:Y:S01]  /*2370*/  FMUL.FTZ R75, R75, UR6 ;  /* 0x000000064b4b7c20 */ /* 0x000fe20008410000 */
[----:B-1----:R-:W-:Y:S01]  /*2380*/  FSEL R38, R32, -INF , P3 ;  /* 0xff80000020267808 */ /* 0x002fe20001800000 */
[----:B------:R-:W-:Y:S01]  /*2390*/  FMUL.FTZ R78, R78, UR6 ;  /* 0x000000064e4e7c20 */ /* 0x000fe20008410000 */
[----:B----4-:R-:W-:Y:S01]  /*23a0*/  FSEL R33, R33, -INF , P4 ;  /* 0xff80000021217808 */ /* 0x010fe20002000000 */
[----:B------:R-:W1:Y:S01]  /*23b0*/  MUFU.TANH R39, R39 ;  /* 0x0000002700277308 */ /* 0x000e620000002400 */
[----:B------:R-:W-:Y:S01]  /*23c0*/  ISETP.GT.AND P3, PT, R10, 0x9, PT ;  /* 0x000000090a00780c */ /* 0x000fe20003f64270 */
[----:B------:R-:W-:Y:S01]  /*23d0*/  FMUL.FTZ R12, R48, UR6 ;  /* 0x00000006300c7c20 */ /* 0x000fe20008410000 */
[----:B---3--:R-:W-:Y:S01]  /*23e0*/  FSEL R102, R30, -INF , P5 ;  /* 0xff8000001e667808 */ /* 0x008fe20002800000 */
[----:B------:R-:W-:Y:S01]  /*23f0*/  FMUL.FTZ R79, R79, UR6 ;  /* 0x000000064f4f7c20 */ /* 0x000fe20008410000 */
[----:B------:R-:W-:Y:S01]  /*2400*/  FMNMX.FTZ R5, R38, R33, !PT ;  /* 0x0000002126057209 */ /* 0x000fe20007810000 */
[----:B------:R-:W-:Y:S01]  /*2410*/  FMUL.FTZ R82, R82, UR6 ;  /* 0x0000000652527c20 */ /* 0x000fe20008410000 */
[----:B------:R-:W-:Y:S01]  /*2420*/  ISETP.GT.AND P4, PT, R10, 0x10, PT ;  /* 0x000000100a00780c */ /* 0x000fe20003f84270 */
[----:B------:R-:W3:Y:S01]  /*2430*/  MUFU.TANH R42, R42 ;  /* 0x0000002a002a7308 */ /* 0x000ee20000002400 */
[----:B------:R-:W-:Y:S01]  /*2440*/  FSEL R104, R104, -INF , P3 ;  /* 0xff80000068687808 */ /* 0x000fe20001800000 */
[----:B------:R-:W-:Y:S01]  /*2450*/  FMUL.FTZ R11, R52, UR6 ;  /* 0x00000006340b7c20 */ /* 0x000fe20008410000 */
[----:B------:R-:W-:Y:S01]  /*2460*/  FMNMX.FTZ R5, R102, R5, !PT ;  /* 0x0000000566057209 */ /* 0x000fe20007810000 */
[----:B------:R-:W-:Y:S01]  /*2470*/  FMUL.FTZ R15, R44, UR6 ;  /* 0x000000062c0f7c20 */ /* 0x000fe20008410000 */
[----:B------:R-:W-:Y:S01]  /*2480*/  ISETP.GT.AND P3, PT, R10, 0x11, PT ;  /* 0x000000110a00780c */ /* 0x000fe20003f64270 */
[----:B------:R-:W-:Y:S01]  /*2490*/  FMUL.FTZ R83, R83, UR6 ;  /* 0x0000000653537c20 */ /* 0x000fe20008410000 */
[----:B0-----:R-:W-:Y:S01]  /*24a0*/  FSEL R106, R34, -INF , P4 ;  /* 0xff800000226a7808 */ /* 0x001fe20002000000 */
[----:B------:R-:W0:Y:S01]  /*24b0*/  MUFU.TANH R43, R43 ;  /* 0x0000002b002b7308 */ /* 0x000e220000002400 */
[----:B------:R-:W-:Y:S01]  /*24c0*/  FMNMX.FTZ R5, R104, R5, !PT ;  /* 0x0000000568057209 */ /* 0x000fe20007810000 */
[----:B------:R-:W-:Y:S01]  /*24d0*/  FMUL.FTZ R86, R86, UR6 ;  /* 0x0000000656567c20 */ /* 0x000fe20008410000 */
[----:B------:R-:W-:Y:S01]  /*24e0*/  ISETP.GT.AND P4, PT, R10, 0x18, PT ;  /* 0x000000180a00780c */ /* 0x000fe20003f84270 */
[----:B------:R-:W-:Y:S01]  /*24f0*/  FMUL.FTZ R2, R56, UR6 ;  /* 0x0000000638027c20 */ /* 0x000fe20008410000 */
[----:B--2---:R-:W-:Y:S01]  /*2500*/  FSEL R108, R35, -INF , P3 ;  /* 0xff800000236c7808 */ /* 0x004fe20001800000 */
[----:B------:R-:W-:Y:S01]  /*2510*/  FMUL.FTZ R87, R87, UR6 ;  /* 0x0000000657577c20 */ /* 0x000fe20008410000 */
[----:B------:R-:W-:Y:S01]  /*2520*/  FMNMX.FTZ R5, R106, R5, !PT ;  /* 0x000000056a057209 */ /* 0x000fe20007810000 */
[----:B------:R-:W2:Y:S01]  /*2530*/  MUFU.TANH R46, R46 ;  /* 0x0000002e002e7308 */ /* 0x000ea20000002400 */
[----:B------:R-:W-:Y:S01]  /*2540*/  ISETP.GT.AND P3, PT, R10, 0x19, PT ;  /* 0x000000190a00780c */ /* 0x000fe20003f64270 */
[----:B------:R-:W-:Y:S01]  /*2550*/  SHFL.IDX PT, R26, R26, RZ, 0x1c1f ;  /* 0x001c1fff1a1a7589 */ /* 0x000fe200000e0000 */
[----:B------:R-:W-:Y:S01]  /*2560*/  FSEL R110, R110, -INF , P4 ;  /* 0xff8000006e6e7808 */ /* 0x000fe20002000000 */
[----:B------:R-:W-:Y:S01]  /*2570*/  ULDC UR4, c[0x0][0x988] ;  /* 0x0002620000047ab9 */ /* 0x000fe20000000800 */
[----:B------:R-:W-:Y:S01]  /*2580*/  FMNMX.FTZ R5, R108, R5, !PT ;  /* 0x000000056c057209 */ /* 0x000fe20007810000 */
[----:B------:R-:W-:Y:S01]  /*2590*/  FMUL.FTZ R88, R24, UR6 ;  /* 0x0000000618587c20 */ /* 0x000fe20008410000 */
[----:B------:R-:W-:Y:S01]  /*25a0*/  ISETP.GT.AND P4, PT, R10, 0x20, PT ;  /* 0x000000200a00780c */ /* 0x000fe20003f84270 */
[----:B------:R-:W4:Y:S01]  /*25b0*/  MUFU.TANH R47, R47 ;  /* 0x0000002f002f7308 */ /* 0x000f220000002400 */
[----:B-1----:R-:W-:Y:S01]  /*25c0*/  FSEL R112, R39, -INF , P3 ;  /* 0xff80000027707808 */ /* 0x002fe20001800000 */
[----:B------:R-:W-:Y:S01]  /*25d0*/  FMUL.FTZ R64, R64, UR6 ;  /* 0x0000000640407c20 */ /* 0x000fe20008410000 */
[----:B------:R-:W-:Y:S01]  /*25e0*/  FMNMX.FTZ R5, R110, R5, !PT ;  /* 0x000000056e057209 */ /* 0x000fe20007810000 */
[----:B------:R-:W-:Y:S01]  /*25f0*/  FMUL.FTZ R24, R37, UR6 ;  /* 0x0000000625187c20 */ /* 0x000fe20008410000 */
[----:B------:R-:W-:Y:S01]  /*2600*/  ISETP.GT.AND P3, PT, R10, 0x21, PT ;  /* 0x000000210a00780c */ /* 0x000fe20003f64270 */
[----:B------:R-:W-:Y:S01]  /*2610*/  FMUL.FTZ R68, R68, UR6 ;  /* 0x0000000644447c20 */ /* 0x000fe20008410000 */
[----:B---3--:R-:W-:Y:S01]  /*2620*/  FSEL R114, R42, -INF , P4 ;  /* 0xff8000002a727808 */ /* 0x008fe20002000000 */
[----:B------:R-:W1:Y:S01]  /*2630*/  MUFU.TANH R50, R50 ;  /* 0x0000003200327308 */ /* 0x000e620000002400 */
[----:B------:R-:W-:Y:S01]  /*2640*/  FMNMX.FTZ R5, R112, R5, !PT ;  /* 0x0000000570057209 */ /* 0x000fe20007810000 */
[----:B------:R-:W-:Y:S01]  /*2650*/  FMUL.FTZ R21, R41, UR6 ;  /* 0x0000000629157c20 */ /* 0x000fe20008410000 */
[----:B------:R-:W-:Y:S01]  /*2660*/  ISETP.GT.AND P4, PT, R10, 0x28, PT ;  /* 0x000000280a00780c */ /* 0x000fe20003f84270 */
[----:B------:R-:W-:Y:S01]  /*2670*/  FMUL.FTZ R72, R72, UR6 ;  /* 0x0000000648487c20 */ /* 0x000fe20008410000 */
[----:B0-----:R-:W-:Y:S01]  /*2680*/  FSEL R100, R43, -INF , P3 ;  /* 0xff8000002b647808 */ /* 0x001fe20001800000 */
[----:B------:R-:W-:Y:S01]  /*2690*/  FMUL.FTZ R76, R76, UR6 ;  /* 0x000000064c4c7c20 */ /* 0x000fe20008410000 */
[----:B------:R-:W-:Y:S01]  /*26a0*/  FMNMX.FTZ R5, R114, R5, !PT ;  /* 0x0000000572057209 */ /* 0x000fe20007810000 */
[----:B------:R-:W0:Y:S01]  /*26b0*/  MUFU.TANH R51, R51 ;  /* 0x0000003300337308 */ /* 0x000e220000002400 */
[----:B------:R-:W-:Y:S01]  /*26c0*/  ISETP.GT.AND P3, PT, R10, 0x29, PT ;  /* 0x000000290a00780c */ /* 0x000fe20003f64270 */
[----:B------:R-:W-:Y:S01]  /*26d0*/  FMUL.FTZ R14, R45, UR6 ;  /* 0x000000062d0e7c20 */ /* 0x000fe20008410000 */
[----:B--2---:R-:W-:Y:S01]  /*26e0*/  FSEL R98, R46, -INF , P4 ;  /* 0xff8000002e627808 */ /* 0x004fe20002000000 */
[----:B------:R-:W-:Y:S01]  /*26f0*/  FMUL.FTZ R80, R80, UR6 ;  /* 0x0000000650507c20 */ /* 0x000fe20008410000 */
[----:B------:R-:W-:Y:S01]  /*2700*/  FMNMX.FTZ R5, R100, R5, !PT ;  /* 0x0000000564057209 */ /* 0x000fe20007810000 */
[----:B------:R-:W-:Y:S01]  /*2710*/  FMUL.FTZ R13, R49, UR6 ;  /* 0x00000006310d7c20 */ /* 0x000fe20008410000 */
[----:B------:R-:W-:Y:S01]  /*2720*/  ISETP.GT.AND P4, PT, R10, 0x30, PT ;  /* 0x000000300a00780c */ /* 0x000fe20003f84270 */
[----:B------:R-:W2:Y:S01]  /*2730*/  MUFU.TANH R54, R54 ;  /* 0x0000003600367308 */ /* 0x000ea20000002400 */
[----:B----4-:R-:W-:Y:S01]  /*2740*/  FSEL R96, R47, -INF , P3 ;  /* 0xff8000002f607808 */ /* 0x010fe20001800000 */
[----:B------:R-:W-:Y:S01]  /*2750*/  FMUL.FTZ R84, R84, UR6 ;  /* 0x0000000654547c20 */ /* 0x000fe20008410000 */
[----:B------:R-:W-:Y:S01]  /*2760*/  FMNMX.FTZ R35, R98, R5, !PT ;  /* 0x0000000562237209 */ /* 0x000fe20007810000 */
[----:B------:R-:W-:Y:S01]  /*2770*/  FMUL.FTZ R5, R74, UR6 ;  /* 0x000000064a057c20 */ /* 0x000fe20008410000 */
[----:B------:R-:W-:Y:S01]  /*2780*/  ISETP.GT.AND P3, PT, R10, 0x31, PT ;  /* 0x000000310a00780c */ /* 0x000fe20003f64270 */
[----:B------:R-:W-:Y:S01]  /*2790*/  FMUL.FTZ R4, R53, UR6 ;  /* 0x0000000635047c20 */ /* 0x000fe20008410000 */
[----:B-1----:R-:W-:Y:S01]  /*27a0*/  FSEL R94, R50, -INF , P4 ;  /* 0xff800000325e7808 */ /* 0x002fe20002000000 */
        /* <DEDUP_REMOVED lines=8> */
[----:B------:R-:W-:Y:S01]  /*2830*/  MUFU.TANH R58, R58 ;  /* 0x0000003a003a7308 */ /* 0x000fe20000002400 */
[----:B------:R-:W-:Y:S01]  /*2840*/  ISETP.GT.AND P3, PT, R10, 0x39, PT ;  /* 0x000000390a00780c */ /* 0x000fe20003f64270 */
[----:B------:R-:W-:Y:S01]  /*2850*/  FMUL.FTZ R65, R65, UR6 ;  /* 0x0000000641417c20 */ /* 0x000fe20008410000 */
[----:B--2---:R-:W-:Y:S01]  /*2860*/  FSEL R74, R54, -INF , P4 ;  /* 0xff800000364a7808 */ /* 0x004fe20002000000 */
[----:B------:R-:W-:Y:S01]  /*2870*/  FMUL.FTZ R69, R69, UR6 ;  /* 0x0000000645457c20 */ /* 0x000fe20008410000 */
[----:B------:R-:W-:Y:S01]  /*2880*/  FMNMX.FTZ R35, R92, R35, !PT ;  /* 0x000000235c237209 */ /* 0x000fe20007810000 */
[----:B------:R-:W-:Y:S01]  /*2890*/  FMUL.FTZ R73, R73, UR6 ;  /* 0x0000000649497c20 */ /* 0x000fe20008410000 */
[----:B------:R-:W-:Y:S01]  /*28a0*/  ISETP.GT.AND P4, PT, R10, 0x40, PT ;  /* 0x000000400a00780c */ /* 0x000fe20003f84270 */
[----:B------:R-:W0:Y:S01]  /*28b0*/  MUFU.TANH R59, R59 ;  /* 0x0000003b003b7308 */ /* 0x000e220000002400 */
[----:B------:R-:W-:Y:S01]  /*28c0*/  FMNMX.FTZ R35, R74, R35, !PT ;  /* 0x000000234a237209 */ /* 0x000fe20007810000 */
[----:B------:R-:W-:Y:S01]  /*28d0*/  FMUL.FTZ R77, R77, UR6 ;  /* 0x000000064d4d7c20 */ /* 0x000fe20008410000 */
[----:B------:R-:W-:Y:S01]  /*28e0*/  FMUL.FTZ R81, R81, UR6 ;  /* 0x0000000651517c20 */ /* 0x000fe20008410000 */
[----:B------:R-:W-:Y:S01]  /*28f0*/  FMUL.FTZ R85, R85, UR6 ;  /* 0x0000000655557c20 */ /* 0x000fe20008410000 */
[----:B------:R2:W-:Y:S01]  /*2900*/  @!P1 SYNCS.ARRIVE.TRANS64.RED.A1T0 RZ, [R0+URZ], RZ ;  /* 0x000000ff00ff99a7 */ /* 0x0005e2000810043f */
[----:B------:R-:W-:Y:S01]  /*2910*/  @UP0 ULDC UR6, c[0x0][0x44c] ;  /* 0x0001130000060ab9 */ /* 0x000fe20000000800 */
[----:B------:R-:W-:Y:S01]  /*2920*/  UIMAD UR8, UR60, UR8, -UR9 ;  /* 0x000000083c0872a4 */ /* 0x000fe2000f8e0a09 */
[----:B------:R-:W3:Y:S01]  /*2930*/  MUFU.TANH R36, R62 ;  /* 0x0000003e00247308 */ /* 0x000ee20000002400 */
[----:B------:R-:W-:-:S07]  /*2940*/  UMOV UR5, UR39 ;  /* 0x0000002700057c82 */ /* 0x000fce0008000000 */
[----:B------:R-:W4:Y:S08]  /*2950*/  MUFU.TANH R63, R63 ;  /* 0x0000003f003f7308 */ /* 0x000f300000002400 */
[----:B------:R1:W-:Y:S08]  /*2960*/  MUFU.TANH R40, R70 ;  /* 0x0000004600287308 */ /* 0x0003f00000002400 */
[----:B------:R5:W2:Y:S01]  /*2970*/  MUFU.TANH R32, R66 ;  /* 0x0000004200207308 */ /* 0x000aa20000002400 */
[----:B-1----:R-:W-:-:S02]  /*2980*/  FSEL R70, R55, -INF , P3 ;  /* 0xff80000037467808 */ /* 0x002fc40001800000 */
[----:B------:R-:W-:Y:S02]  /*2990*/  ISETP.GT.AND P3, PT, R10, 0x41, PT ;  /* 0x000000410a00780c */ /* 0x000fe40003f64270 */
[----:B------:R-:W-:Y:S02]  /*29a0*/  FMNMX.FTZ R35, R70, R35, !PT ;  /* 0x0000002346237209 */ /* 0x000fe40007810000 */
[----:B0-----:R-:W-:Y:S01]  /*29b0*/  FSEL R62, R59, -INF , P3 ;  /* 0xff8000003b3e7808 */ /* 0x001fe20001800000 */
[----:B------:R-:W0:Y:S01]  /*29c0*/  MUFU.TANH R67, R67 ;  /* 0x0000004300437308 */ /* 0x000e220000002400 */
[----:B-----5:R-:W-:Y:S02]  /*29d0*/  FSEL R66, R58, -INF , P4 ;  /* 0xff8000003a427808 */ /* 0x020fe40002000000 */
[----:B------:R-:W-:Y:S02]  /*29e0*/  ISETP.GT.AND P4, PT, R10, 0x48, PT ;  /* 0x000000480a00780c */ /* 0x000fe40003f84270 */
[----:B------:R-:W-:-:S02]  /*29f0*/  FMNMX.FTZ R35, R66, R35, !PT ;  /* 0x0000002342237209 */ /* 0x000fc40007810000 */
[----:B------:R-:W-:Y:S01]  /*2a00*/  ISETP.GT.AND P3, PT, R10, 0x49, PT ;  /* 0x000000490a00780c */ /* 0x000fe20003f64270 */
[----:B------:R-:W1:Y:S01]  /*2a10*/  MUFU.TANH R42, R71 ;  /* 0x00000047002a7308 */ /* 0x000e620000002400 */
[----:B---3--:R-:W-:Y:S02]  /*2a20*/  FSEL R30, R36, -INF , P4 ;  /* 0xff800000241e7808 */ /* 0x008fe40002000000 */
[----:B------:R-:W-:Y:S02]  /*2a30*/  FMNMX.FTZ R35, R62, R35, !PT ;  /* 0x000000233e237209 */ /* 0x000fe40007810000 */
[----:B------:R-:W-:Y:S02]  /*2a40*/  ISETP.GT.AND P4, PT, R10, 0x50, PT ;  /* 0x000000500a00780c */ /* 0x000fe40003f84270 */
[----:B----4-:R-:W-:Y:S01]  /*2a50*/  FSEL R34, R63, -INF , P3 ;  /* 0xff8000003f227808 */ /* 0x010fe20001800000 */
[----:B------:R-:W3:Y:S01]  /*2a60*/  MUFU.TANH R5, R5 ;  /* 0x0000000500057308 */ /* 0x000ee20000002400 */
[----:B------:R-:W-:-:S02]  /*2a70*/  FMNMX.FTZ R35, R30, R35, !PT ;  /* 0x000000231e237209 */ /* 0x000fc40007810000 */
[----:B------:R-:W-:Y:S02]  /*2a80*/  ISETP.GT.AND P3, PT, R10, 0x51, PT ;  /* 0x000000510a00780c */ /* 0x000fe40003f64270 */
[----:B--2---:R-:W-:Y:S02]  /*2a90*/  FSEL R32, R32, -INF , P4 ;  /* 0xff80000020207808 */ /* 0x004fe40002000000 */
[----:B------:R-:W-:Y:S01]  /*2aa0*/  FMNMX.FTZ R35, R34, R35, !PT ;  /* 0x0000002322237209 */ /* 0x000fe20007810000 */
[----:B------:R-:W2:Y:S01]  /*2ab0*/  MUFU.TANH R46, R75 ;  /* 0x0000004b002e7308 */ /* 0x000ea20000002400 */
[----:B------:R-:W-:Y:S02]  /*2ac0*/  ISETP.GT.AND P4, PT, R10, 0x58, PT ;  /* 0x000000580a00780c */ /* 0x000fe40003f84270 */
[----:B0-----:R-:W-:Y:S02]  /*2ad0*/  FSEL R36, R67, -INF , P3 ;  /* 0xff80000043247808 */ /* 0x001fe40001800000 */
[----:B------:R-:W-:-:S02]  /*2ae0*/  FMNMX.FTZ R35, R32, R35, !PT ;  /* 0x0000002320237209 */ /* 0x000fc40007810000 */
[----:B------:R-:W-:Y:S01]  /*2af0*/  ISETP.GT.AND P3, PT, R10, 0x59, PT ;  /* 0x000000590a00780c */ /* 0x000fe20003f64270 */
[----:B------:R-:W0:Y:S01]  /*2b00*/  MUFU.TANH R48, R78 ;  /* 0x0000004e00307308 */ /* 0x000e220000002400 */
[----:B------:R-:W-:Y:S02]  /*2b10*/  FSEL R40, R40, -INF , P4 ;  /* 0xff80000028287808 */ /* 0x000fe40002000000 */
[----:B------:R-:W-:Y:S02]  /*2b20*/  FMNMX.FTZ R35, R36, R35, !PT ;  /* 0x0000002324237209 */ /* 0x000fe40007810000 */
[----:B------:R-:W-:Y:S02]  /*2b30*/  ISETP.GT.AND P4, PT, R10, 0x60, PT ;  /* 0x000000600a00780c */ /* 0x000fe40003f84270 */
[----:B-1----:R-:W-:Y:S01]  /*2b40*/  FSEL R42, R42, -INF , P3 ;  /* 0xff8000002a2a7808 */ /* 0x002fe20001800000 */
[----:B------:R-:W1:Y:S01]  /*2b50*/  MUFU.TANH R50, R79 ;  /* 0x0000004f00327308 */ /* 0x000e620000002400 */
[----:B------:R-:W-:-:S02]  /*2b60*/  FMNMX.FTZ R35, R40, R35, !PT ;  /* 0x0000002328237209 */ /* 0x000fc40007810000 */
[----:B------:R-:W-:Y:S02]  /*2b70*/  ISETP.GT.AND P3, PT, R10, 0x61, PT ;  /* 0x000000610a00780c */ /* 0x000fe40003f64270 */
[----:B---3--:R-:W-:Y:S02]  /*2b80*/  FSEL R44, R5, -INF , P4 ;  /* 0xff800000052c7808 */ /* 0x008fe40002000000 */
[----:B------:R-:W-:Y:S01]  /*2b90*/  FMNMX.FTZ R35, R42, R35, !PT ;  /* 0x000000232a237209 */ /* 0x000fe20007810000 */
[----:B------:R-:W3:Y:S01]  /*2ba0*/  MUFU.TANH R52, R82 ;  /* 0x0000005200347308 */ /* 0x000ee20000002400 */
[----:B------:R-:W-:Y:S02]  /*2bb0*/  ISETP.GT.AND P4, PT, R10, 0x68, PT ;  /* 0x000000680a00780c */ /* 0x000fe40003f84270 */
[----:B--2---:R-:W-:Y:S02]  /*2bc0*/  FSEL R46, R46, -INF , P3 ;  /* 0xff8000002e2e7808 */ /* 0x004fe40001800000 */
[----:B------:R-:W-:-:S02]  /*2bd0*/  FMNMX.FTZ R35, R44, R35, !PT ;  /* 0x000000232c237209 */ /* 0x000fc40007810000 */
[----:B------:R-:W-:Y:S01]  /*2be0*/  ISETP.GT.AND P3, PT, R10, 0x69, PT ;  /* 0x000000690a00780c */ /* 0x000fe20003f64270 */
[----:B------:R-:W2:Y:S01]  /*2bf0*/  MUFU.TANH R54, R83 ;  /* 0x0000005300367308 */ /* 0x000ea20000002400 */
[----:B0-----:R-:W-:Y:S02]  /*2c00*/  FSEL R48, R48, -INF , P4 ;  /* 0xff80000030307808 */ /* 0x001fe40002000000 */
[----:B------:R-:W-:Y:S02]  /*2c10*/  FMNMX.FTZ R35, R46, R35, !PT ;  /* 0x000000232e237209 */ /* 0x000fe40007810000 */
[----:B------:R-:W-:Y:S02]  /*2c20*/  ISETP.GT.AND P4, PT, R10, 0x70, PT ;  /* 0x000000700a00780c */ /* 0x000fe40003f84270 */
[----:B-1----:R-:W-:Y:S01]  /*2c30*/  FSEL R50, R50, -INF , P3 ;  /* 0xff80000032327808 */ /* 0x002fe20001800000 */
[----:B------:R-:W0:Y:S01]  /*2c40*/  MUFU.TANH R56, R86 ;  /* 0x0000005600387308 */ /* 0x000e220000002400 */
[----:B------:R-:W-:-:S02]  /*2c50*/  FMNMX.FTZ R35, R48, R35, !PT ;  /* 0x0000002330237209 */ /* 0x000fc40007810000 */
[----:B------:R-:W-:Y:S02]  /*2c60*/  ISETP.GT.AND P3, PT, R10, 0x71, PT ;  /* 0x000000710a00780c */ /* 0x000fe40003f64270 */
[----:B---3--:R-:W-:Y:S02]  /*2c70*/  FSEL R52, R52, -INF , P4 ;  /* 0xff80000034347808 */ /* 0x008fe40002000000 */
[----:B------:R-:W-:Y:S01]  /*2c80*/  FMNMX.FTZ R35, R50, R35, !PT ;  /* 0x0000002332237209 */ /* 0x000fe20007810000 */
[----:B------:R-:W1:Y:S01]  /*2c90*/  MUFU.TANH R58, R87 ;  /* 0x00000057003a7308 */ /* 0x000e620000002400 */
[----:B------:R-:W-:Y:S02]  /*2ca0*/  ISETP.GT.AND P4, PT, R10, 0x78, PT ;  /* 0x000000780a00780c */ /* 0x000fe40003f84270 */
[----:B--2---:R-:W-:Y:S02]  /*2cb0*/  FSEL R54, R54, -INF , P3 ;  /* 0xff80000036367808 */ /* 0x004fe40001800000 */
[----:B------:R-:W-:-:S02]  /*2cc0*/  FMNMX.FTZ R35, R52, R35, !PT ;  /* 0x0000002334237209 */ /* 0x000fc40007810000 */
[----:B------:R-:W-:Y:S01]  /*2cd0*/  ISETP.GT.AND P3, PT, R10, 0x79, PT ;  /* 0x000000790a00780c */ /* 0x000fe20003f64270 */
[----:B------:R-:W2:Y:S01]  /*2ce0*/  MUFU.TANH R88, R88 ;  /* 0x0000005800587308 */ /* 0x000ea20000002400 */
[----:B0-----:R-:W-:Y:S02]  /*2cf0*/  FSEL R56, R56, -INF , P4 ;  /* 0xff80000038387808 */ /* 0x001fe40002000000 */
[----:B------:R-:W-:-:S04]  /*2d00*/  FMNMX.FTZ R35, R54, R35, !PT ;  /* 0x0000002336237209 */ /* 0x000fc80007810000 */
[----:B------:R-:W-:Y:S01]  /*2d10*/  FMNMX.FTZ R35, R56, R35, !PT ;  /* 0x0000002338237209 */ /* 0x000fe20007810000 */
[----:B------:R-:W0:Y:S01]  /*2d20*/  MUFU.TANH R89, R89 ;  /* 0x0000005900597308 */ /* 0x000e220000002400 */
[----:B-1----:R-:W-:-:S04]  /*2d30*/  FSEL R58, R58, -INF , P3 ;  /* 0xff8000003a3a7808 */ /* 0x002fc80001800000 */
[----:B------:R-:W-:-:S03]  /*2d40*/  FMNMX.FTZ R35, R58, R35, !PT ;  /* 0x000000233a237209 */ /* 0x000fc60007810000 */
[----:B------:R-:W1:Y:S02]  /*2d50*/  MUFU.TANH R91, R91 ;  /* 0x0000005b005b7308 */ /* 0x000e640000002400 */
[----:B------:R-:W3:Y:S06]  /*2d60*/  SHFL.BFLY PT, R10, R35, 0x2, 0x1f ;  /* 0x0c401f00230a7f89 */ /* 0x000eec00000e0000 */
[----:B------:R-:W4:Y:S08]  /*2d70*/  MUFU.TANH R90, R90 ;  /* 0x0000005a005a7308 */ /* 0x000f300000002400 */
[----:B------:R-:W5:Y:S08]  /*2d80*/  MUFU.TANH R28, R28 ;  /* 0x0000001c001c7308 */ /* 0x000f700000002400 */
[----:B------:R-:W5:Y:S01]  /*2d90*/  MUFU.TANH R29, R29 ;  /* 0x0000001d001d7308 */ /* 0x000f620000002400 */
[----:B---3--:R-:W-:-:S05]  /*2da0*/  FMNMX.FTZ R5, R35, R10, !PT ;  /* 0x0000000a23057209 */ /* 0x008fca0007810000 */
[----:B------:R-:W3:Y:S02]  /*2db0*/  SHFL.BFLY PT, R10, R5, 0x1, 0x1f ;  /* 0x0c201f00050a7f89 */ /* 0x000ee400000e0000 */
[----:B------:R-:W5:Y:S08]  /*2dc0*/  MUFU.TANH R25, R25 ;  /* 0x0000001900197308 */ /* 0x000f700000002400 */
[----:B------:R1:W-:Y:S08]  /*2dd0*/  MUFU.TANH R37, R64 ;  /* 0x0000004000257308 */ /* 0x0003f00000002400 */
[----:B------:R-:W5:Y:S01]  /*2de0*/  MUFU.TANH R24, R24 ;  /* 0x0000001800187308 */ /* 0x000f620000002400 */
[----:B---3--:R-:W-:Y:S01]  /*2df0*/  FMNMX.FTZ R10, R5, R10, !PT ;  /* 0x0000000a050a7209 */ /* 0x008fe20007810000 */
[----:B------:R-:W-:-:S06]  /*2e00*/  IMAD.U32 R5, RZ, RZ, UR4 ;  /* 0x00000004ff057e24 */ /* 0x000fcc000f8e00ff */
[----:B------:R-:W-:Y:S01]  /*2e10*/  MUFU.TANH R20, R20 ;  /* 0x0000001400147308 */ /* 0x000fe20000002400 */
[----:B------:R-:W-:Y:S01]  /*2e20*/  UIADD3 UR4, UR7, -0x2, URZ ;  /* 0xfffffffe07047890 */ /* 0x000fe2000fffe03f */
[C---:B------:R-:W-:Y:S01]  /*2e30*/  FSETP.NEU.FTZ.AND P3, PT, R10.reuse, -INF , PT ;  /* 0xff8000000a00780b */ /* 0x040fe20003f7d000 */
[----:B------:R-:W-:Y:S01]  /*2e40*/  FMUL.FTZ R35, R10, R5 ;  /* 0x000000050a237220 */ /* 0x000fe20000410000 */
[----:B------:R-:W-:-:S04]  /*2e50*/  UIMAD.WIDE.U32 UR6, UR39, UR6, URZ ;  /* 0x00000006270672a5 */ /* 0x000fc8000f8e003f */
[----:B------:R-:W-:Y:S01]  /*2e60*/  FSEL R35, R35, RZ, P3 ;  /* 0x000000ff23237208 */ /* 0x000fe20001800000 */
[----:B------:R5:W-:Y:S04]  /*2e70*/  MUFU.TANH R39, R68 ;  /* 0x0000004400277308 */ /* 0x000be80000002400 */
[-CC-:B------:R-:W-:Y:S01]  /*2e80*/  FFMA.FTZ R181, R38, R5.reuse, -R35.reuse ;  /* 0x0000000526b57223 */ /* 0x180fe20000010823 */
[----:B------:R-:W-:Y:S02]  /*2e90*/  VIADD R38, R31, -UR9 ;  /* 0x800000091f267c36 */ /* 0x000fe40008000000 */
[-CC-:B------:R-:W-:Y:S01]  /*2ea0*/  FFMA.FTZ R183, R102, R5.reuse, -R35.reuse ;  /* 0x0000000566b77223 */ /* 0x180fe20000010823 */
[-CC-:B------:R-:W-:Y:S01]  /*2eb0*/  FFMA.FTZ R177, R106, R5.reuse, -R35.reuse ;  /* 0x000000056ab17223 */ /* 0x180fe20000010823 */
[----:B------:R-:W3:Y:S01]  /*2ec0*/  MUFU.TANH R21, R21 ;  /* 0x0000001500157308 */ /* 0x000ee20000002400 */
[-C--:B------:R-:W-:Y:S01]  /*2ed0*/  FFMA.FTZ R108, R108, R5.reuse, -R35 ;  /* 0x000000056c6c7223 */ /* 0x080fe20000010823 */
[----:B------:R-:W-:Y:S01]  /*2ee0*/  VIADDMNMX R27, R26, R38, R27, PT ;  /* 0x000000261a1b7246 */ /* 0x000fe2000380011b */
[-CC-:B------:R-:W-:Y:S01]  /*2ef0*/  FFMA.FTZ R38, R104, R5.reuse, -R35.reuse ;  /* 0x0000000568267223 */ /* 0x180fe20000010823 */
[-CC-:B------:R-:W-:Y:S01]  /*2f00*/  FFMA.FTZ R175, R98, R5.reuse, -R35.reuse ;  /* 0x0000000562af7223 */ /* 0x180fe20000010823 */
[-CC-:B------:R-:W-:Y:S01]  /*2f10*/  FFMA.FTZ R179, R110, R5.reuse, -R35.reuse ;  /* 0x000000056eb37223 */ /* 0x180fe20000010823 */
[C---:B------:R-:W-:Y:S01]  /*2f20*/  ISETP.GT.AND P3, PT, R27.reuse, RZ, PT ;  /* 0x000000ff1b00720c */ /* 0x040fe20003f64270 */
[-CC-:B------:R-:W-:Y:S01]  /*2f30*/  FFMA.FTZ R112, R112, R5.reuse, -R35.reuse ;  /* 0x0000000570707223 */ /* 0x180fe20000010823 */
[C---:B------:R-:W-:Y:S01]  /*2f40*/  ISETP.GT.AND P4, PT, R27.reuse, 0x1, PT ;  /* 0x000000011b00780c */ /* 0x040fe20003f84270 */
[----:B------:R3:W-:Y:S01]  /*2f50*/  MUFU.TANH R116, R72 ;  /* 0x0000004800747308 */ /* 0x0007e20000002400 */
[----:B------:R-:W-:Y:S01]  /*2f60*/  ISETP.GT.AND P5, PT, R27, 0x8, PT ;  /* 0x000000081b00780c */ /* 0x000fe20003fa4270 */
[-CC-:B------:R-:W-:Y:S01]  /*2f70*/  FFMA.FTZ R169, R94, R5.reuse, -R35.reuse ;  /* 0x000000055ea97223 */ /* 0x180fe20000010823 */
[----:B--2---:R-:W-:Y:S01]  /*2f80*/  FSEL R88, R88, -INF , P3 ;  /* 0xff80000058587808 */ /* 0x004fe20001800000 */
[-CC-:B------:R-:W-:Y:S01]  /*2f90*/  FFMA.FTZ R173, R114, R5.reuse, -R35.reuse ;  /* 0x0000000572ad7223 */ /* 0x180fe20000010823 */
[----:B0-----:R-:W-:Y:S01]  /*2fa0*/  FSEL R89, R89, -INF , P4 ;  /* 0xff80000059597808 */ /* 0x001fe20002000000 */
[-CC-:B------:R-:W-:Y:S01]  /*2fb0*/  FFMA.FTZ R171, R74, R5.reuse, -R35.reuse ;  /* 0x000000054aab7223 */ /* 0x180fe20000010823 */
[----:B------:R-:W-:Y:S01]  /*2fc0*/  ISETP.GT.AND P3, PT, R27, 0x9, PT ;  /* 0x000000091b00780c */ /* 0x000fe20003f64270 */
[----:B------:R-:W-:Y:S01]  /*2fd0*/  MUFU.TANH R15, R15 ;  /* 0x0000000f000f7308 */ /* 0x000fe20000002400 */
[----:B-1----:R-:W-:Y:S01]  /*2fe0*/  FSEL R64, R91, -INF , P5 ;  /* 0xff8000005b407808 */ /* 0x002fe20002800000 */
[--C-:B------:R-:W-:Y:S01]  /*2ff0*/  FFMA.FTZ R165, R66, R5, -R35.reuse ;  /* 0x0000000542a57223 */ /* 0x100fe20000010823 */
[----:B------:R-:W-:Y:S01]  /*3000*/  FMNMX.FTZ R31, R88, R89, !PT ;  /* 0x00000059581f7209 */ /* 0x000fe20007810000 */
[-CC-:B------:R-:W-:Y:S01]  /*3010*/  FFMA.FTZ R33, R33, R5.reuse, -R35.reuse ;  /* 0x0000000521217223 */ /* 0x180fe20000010823 */
[C---:B------:R-:W-:Y:S01]  /*3020*/  ISETP.GT.AND P4, PT, R27.reuse, 0x10, PT ;  /* 0x000000101b00780c */ /* 0x040fe20003f84270 */
[--C-:B------:R-:W-:Y:S01]  /*3030*/  FFMA.FTZ R167, R30, R5, -R35.reuse ;  /* 0x000000051ea77223 */ /* 0x100fe20000010823 */
[----:B----4-:R-:W-:Y:S01]  /*3040*/  FSEL R90, R90, -INF , P3 ;  /* 0xff8000005a5a7808 */ /* 0x010fe20001800000 */
[----:B------:R0:W-:Y:S01]  /*3050*/  MUFU.TANH R118, R76 ;  /* 0x0000004c00767308 */ /* 0x0001e20000002400 */
[----:B------:R-:W-:Y:S01]  /*3060*/  FMNMX.FTZ R31, R64, R31, !PT ;  /* 0x0000001f401f7209 */ /* 0x000fe20007810000 */
[-CC-:B------:R-:W-:Y:S01]  /*3070*/  FFMA.FTZ R30, R34, R5.reuse, -R35.reuse ;  /* 0x00000005221e7223 */ /* 0x180fe20000010823 */
[C---:B------:R-:W-:Y:S01]  /*3080*/  ISETP.GT.AND P3, PT, R27.reuse, 0x11, PT ;  /* 0x000000111b00780c */ /* 0x040fe20003f64270 */
[-CC-:B------:R-:W-:Y:S01]  /*3090*/  FFMA.FTZ R161, R32, R5.reuse, -R35.reuse ;  /* 0x0000000520a17223 */ /* 0x180fe20000010823 */
[----:B-----5:R-:W-:Y:S01]  /*30a0*/  FSEL R68, R28, -INF , P4 ;  /* 0xff8000001c447808 */ /* 0x020fe20002000000 */
[--C-:B------:R-:W-:Y:S01]  /*30b0*/  FFMA.FTZ R28, R70, R5, -R35.reuse ;  /* 0x00000005461c7223 */ /* 0x100fe20000010823 */
[----:B------:R-:W-:Y:S01]  /*30c0*/  FMNMX.FTZ R31, R90, R31, !PT ;  /* 0x0000001f5a1f7209 */ /* 0x000fe20007810000 */
[----:B------:R-:W1:Y:S01]  /*30d0*/  MUFU.TANH R14, R14 ;  /* 0x0000000e000e7308 */ /* 0x000e620000002400 */
[----:B------:R-:W-:Y:S01]  /*30e0*/  ISETP.GT.AND P4, PT, R27, 0x18, PT ;  /* 0x000000181b00780c */ /* 0x000fe20003f84270 */
[-CC-:B------:R-:W-:Y:S01]  /*30f0*/  FFMA.FTZ R32, R36, R5.reuse, -R35.reuse ;  /* 0x0000000524207223 */ /* 0x180fe20000010823 */
[----:B---3--:R-:W-:Y:S01]  /*3100*/  FSEL R72, R29, -INF , P3 ;  /* 0xff8000001d487808 */ /* 0x008fe20001800000 */
[--C-:B------:R-:W-:Y:S01]  /*3110*/  FFMA.FTZ R163, R40, R5, -R35.reuse ;  /* 0x0000000528a37223 */ /* 0x100fe20000010823 */
[----:B------:R-:W-:Y:S01]  /*3120*/  FMNMX.FTZ R31, R68, R31, !PT ;  /* 0x0000001f441f7209 */ /* 0x000fe20007810000 */
[-CC-:B------:R-:W-:Y:S01]  /*3130*/  FFMA.FTZ R42, R42, R5.reuse, -R35.reuse ;  /* 0x000000052a2a7223 */ /* 0x180fe20000010823 */
[----:B------:R-:W-:Y:S01]  /*3140*/  ISETP.GT.AND P3, PT, R27, 0x19, PT ;  /* 0x000000191b00780c */ /* 0x000fe20003f64270 */
[----:B------:R-:W-:Y:S01]  /*3150*/  MUFU.TANH R12, R12 ;  /* 0x0000000c000c7308 */ /* 0x000fe20000002400 */
[----:B0-----:R-:W-:Y:S01]  /*3160*/  FSEL R76, R25, -INF , P4 ;  /* 0xff800000194c7808 */ /* 0x001fe20002000000 */
[--C-:B------:R-:W-:Y:S01]  /*3170*/  FFMA.FTZ R44, R44, R5, -R35.reuse ;  /* 0x000000052c2c7223 */ /* 0x100fe20000010823 */
[----:B------:R-:W-:Y:S01]  /*3180*/  FMNMX.FTZ R31, R72, R31, !PT ;  /* 0x0000001f481f7209 */ /* 0x000fe20007810000 */
[-CC-:B------:R-:W-:Y:S01]  /*3190*/  FFMA.FTZ R46, R46, R5.reuse, -R35.reuse ;  /* 0x000000052e2e7223 */ /* 0x180fe20000010823 */
[C---:B------:R-:W-:Y:S01]  /*31a0*/  ISETP.GT.AND P4, PT, R27.reuse, 0x20, PT ;  /* 0x000000201b00780c */ /* 0x040fe20003f84270 */
[--C-:B------:R-:W-:Y:S01]  /*31b0*/  FFMA.FTZ R48, R48, R5, -R35.reuse ;  /* 0x0000000530307223 */ /* 0x100fe20000010823 */
[----:B------:R-:W-:Y:S01]  /*31c0*/  FSEL R78, R24, -INF , P3 ;  /* 0xff800000184e7808 */ /* 0x000fe20001800000 */
[----:B------:R0:W-:Y:S01]  /*31d0*/  MUFU.TANH R120, R80 ;  /* 0x0000005000787308 */ /* 0x0001e20000002400 */
[----:B------:R-:W-:Y:S01]  /*31e0*/  FMNMX.FTZ R31, R76, R31, !PT ;  /* 0x0000001f4c1f7209 */ /* 0x000fe20007810000 */
[-CC-:B------:R-:W-:Y:S01]  /*31f0*/  FFMA.FTZ R50, R50, R5.reuse, -R35.reuse ;  /* 0x0000000532327223 */ /* 0x180fe20000010823 */
[----:B------:R-:W-:Y:S01]  /*3200*/  ISETP.GT.AND P3, PT, R27, 0x21, PT ;  /* 0x000000211b00780c */ /* 0x000fe20003f64270 */
[--C-:B------:R-:W-:Y:S01]  /*3210*/  FFMA.FTZ R52, R52, R5, -R35.reuse ;  /* 0x0000000534347223 */ /* 0x100fe20000010823 */
[----:B------:R-:W-:Y:S01]  /*3220*/  FMNMX.FTZ R31, R78, R31, !PT ;  /* 0x0000001f4e1f7209 */ /* 0x000fe20007810000 */
[-CC-:B------:R-:W-:Y:S01]  /*3230*/  FFMA.FTZ R54, R54, R5.reuse, -R35.reuse ;  /* 0x0000000536367223 */ /* 0x180fe20000010823 */
[----:B------:R-:W-:Y:S01]  /*3240*/  FSEL R82, R21, -INF , P3 ;  /* 0xff80000015527808 */ /* 0x000fe20001800000 */
[----:B------:R-:W2:Y:S01]  /*3250*/  MUFU.TANH R13, R13 ;  /* 0x0000000d000d7308 */ /* 0x000ea20000002400 */
[----:B0-----:R-:W-:Y:S01]  /*3260*/  FSEL R80, R20, -INF , P4 ;  /* 0xff80000014507808 */ /* 0x001fe20002000000 */
[-CC-:B------:R-:W-:Y:S01]  /*3270*/  FFMA.FTZ R20, R92, R5.reuse, -R35.reuse ;  /* 0x000000055c147223 */ /* 0x180fe20000010823 */
[C---:B------:R-:W-:Y:S01]  /*3280*/  ISETP.GT.AND P4, PT, R27.reuse, 0x28, PT ;  /* 0x000000281b00780c */ /* 0x040fe20003f84270 */
[----:B------:R-:W-:Y:S01]  /*3290*/  FFMA.FTZ R56, R56, R5, -R35 ;  /* 0x0000000538387223 */ /* 0x000fe20000010823 */
[----:B------:R-:W-:Y:S01]  /*32a0*/  FMNMX.FTZ R31, R80, R31, !PT ;  /* 0x0000001f501f7209 */ /* 0x000fe20007810000 */
[----:B------:R-:W-:Y:S01]  /*32b0*/  @UP0 ULDC UR9, c[0x0][0x450] ;  /* 0x0001140000090ab9 */ /* 0x000fe20000000800 */
[----:B------:R-:W-:Y:S01]  /*32c0*/  ISETP.GT.AND P3, PT, R27, 0x29, PT ;  /* 0x000000291b00780c */ /* 0x000fe20003f64270 */
[----:B------:R-:W0:Y:S01]  /*32d0*/  MUFU.TANH R11, R11 ;  /* 0x0000000b000b7308 */ /* 0x000e220000002400 */
[----:B------:R-:W-:Y:S01]  /*32e0*/  FMNMX.FTZ R31, R82, R31, !PT ;  /* 0x0000001f521f7209 */ /* 0x000fe20007810000 */
[----:B------:R-:W-:Y:S01]  /*32f0*/  @UP0 USHF.R.U32.HI UR5, URZ, UR9, UR7 ;  /* 0x000000093f050299 */ /* 0x000fe20008011607 */
[----:B-1----:R-:W-:-:S02]  /*3300*/  FSEL R86, R14, -INF , P3 ;  /* 0xff8000000e567808 */ /* 0x002fc40001800000 */
[----:B------:R-:W-:Y:S01]  /*3310*/  ISETP.GT.AND P3, PT, R27, 0x31, PT ;  /* 0x000000311b00780c */ /* 0x000fe20003f64270 */
[----:B------:R-:W-:Y:S02]  /*3320*/  UIADD3 UR8, UR8, UR5, URZ ;  /* 0x0000000508087290 */ /* 0x000fe4000fffe03f */
[----:B------:R1:W-:Y:S01]  /*3330*/  MUFU.TANH R122, R84 ;  /* 0x00000054007a7308 */ /* 0x0003e20000002400 */
[----:B--2---:R-:W-:Y:S01]  /*3340*/  FSEL R104, R13, -INF , P3 ;  /* 0xff8000000d687808 */ /* 0x004fe20001800000 */
[----:B------:R-:W-:Y:S01]  /*3350*/  USHF.R.S32.HI UR5, URZ, 0x1f, UR8 ;  /* 0x0000001f3f057899 */ /* 0x000fe20008011408 */
[----:B------:R-:W-:-:S03]  /*3360*/  ISETP.GT.AND P3, PT, R27, 0x39, PT ;  /* 0x000000391b00780c */ /* 0x000fc60003f64270 */
[----:B------:R-:W-:Y:S02]  /*3370*/  ULEA.HI UR5, UR5, UR8, URZ, 0x7 ;  /* 0x0000000805057291 */ /* 0x000fe4000f8f383f */
[----:B------:R-:W2:Y:S01]  /*3380*/  MUFU.TANH R4, R4 ;  /* 0x0000000400047308 */ /* 0x000ea20000002400 */
[----:B-1----:R-:W-:Y:S01]  /*3390*/  FSEL R84, R15, -INF , P4 ;  /* 0xff8000000f547808 */ /* 0x002fe20002000000 */
[----:B------:R-:W-:Y:S01]  /*33a0*/  USHF.R.S32.HI UR5, URZ, 0x7, UR5 ;  /* 0x000000073f057899 */ /* 0x000fe20008011405 */
[C---:B------:R-:W-:Y:S02]  /*33b0*/  ISETP.GT.AND P4, PT, R27.reuse, 0x30, PT ;  /* 0x000000301b00780c */ /* 0x040fe40003f84270 */
[----:B------:R-:W-:Y:S01]  /*33c0*/  FMNMX.FTZ R31, R84, R31, !PT ;  /* 0x0000001f541f7209 */ /* 0x000fe20007810000 */
[----:B------:R-:W-:Y:S01]  /*33d0*/  UISETP.LT.AND UP1, UPT, URZ, UR5, UPT ;  /* 0x000000053f00728c */ /* 0x000fe2000bf21270 */
[----:B------:R-:W-:Y:S01]  /*33e0*/  FSEL R102, R12, -INF , P4 ;  /* 0xff8000000c667808 */ /* 0x000fe20002000000 */
[----:B------:R-:W-:Y:S01]  /*33f0*/  MUFU.TANH R2, R2 ;  /* 0x0000000200027308 */ /* 0x000fe20000002400 */
[----:B------:R-:W-:Y:S01]  /*3400*/  FMNMX.FTZ R31, R86, R31, !PT ;  /* 0x0000001f561f7209 */ /* 0x000fe20007810000 */
[----:B------:R-:W-:Y:S01]  /*3410*/  USEL UR10, URZ, UR5, !UP1 ;  /* 0x000000053f0a7287 */ /* 0x000fe2000c800000 */
[----:B------:R-:W-:-:S02]  /*3420*/  ISETP.GT.AND P4, PT, R27, 0x38, PT ;  /* 0x000000381b00780c */ /* 0x000fc40003f84270 */
[----:B------:R-:W-:Y:S01]  /*3430*/  FMNMX.FTZ R31, R102, R31, !PT ;  /* 0x0000001f661f7209 */ /* 0x000fe20007810000 */
[----:B------:R-:W-:Y:S01]  /*3440*/  UISETP.GE.AND UP1, UPT, UR4, UR10, UPT ;  /* 0x0000000a0400728c */ /* 0x000fe2000bf26270 */
[----:B0-----:R-:W-:Y:S01]  /*3450*/  FSEL R106, R11, -INF , P4 ;  /* 0xff8000000b6a7808 */ /* 0x001fe20002000000 */
[----:B------:R-:W0:Y:S01]  /*3460*/  MUFU.TANH R3, R3 ;  /* 0x0000000300037308 */ /* 0x000e220000002400 */
[----:B------:R-:W-:Y:S01]  /*3470*/  FMNMX.FTZ R31, R104, R31, !PT ;  /* 0x0000001f681f7209 */ /* 0x000fe20007810000 */
[----:B------:R-:W-:Y:S01]  /*3480*/  FFMA.FTZ R11, R100, R5, -R35 ;  /* 0x00000005640b7223 */ /* 0x000fe20000010823 */
[C---:B------:R-:W-:Y:S02]  /*3490*/  ISETP.GT.AND P4, PT, R27.reuse, 0x40, PT ;  /* 0x000000401b00780c */ /* 0x040fe40003f84270 */
[----:B--2---:R-:W-:Y:S02]  /*34a0*/  FSEL R100, R4, -INF , P3 ;  /* 0xff80000004647808 */ /* 0x004fe40001800000 */
[----:B------:R-:W-:Y:S01]  /*34b0*/  FMNMX.FTZ R31, R106, R31, !PT ;  /* 0x0000001f6a1f7209 */ /* 0x000fe20007810000 */
[----:B------:R-:W1:Y:S01]  /*34c0*/  MUFU.TANH R60, R60 ;  /* 0x0000003c003c7308 */ /* 0x000e620000002400 */
[----:B------:R-:W-:-:S02]  /*34d0*/  ISETP.GT.AND P3, PT, R27, 0x41, PT ;  /* 0x000000411b00780c */ /* 0x000fc40003f64270 */
[----:B------:R-:W-:-:S05]  /*34e0*/  FMNMX.FTZ R31, R100, R31, !PT ;  /* 0x0000001f641f7209 */ /* 0x000fca0007810000 */
[----:B------:R-:W2:Y:S01]  /*34f0*/  MUFU.TANH R61, R61 ;  /* 0x0000003d003d7308 */ /* 0x000ea20000002400 */
[----:B0-----:R-:W-:Y:S02]  /*3500*/  FSEL R98, R3, -INF , P3 ;  /* 0xff80000003627808 */ /* 0x001fe40001800000 */
[----:B------:R-:W-:-:S05]  /*3510*/  ISETP.GT.AND P3, PT, R27, 0x49, PT ;  /* 0x000000491b00780c */ /* 0x000fca0003f64270 */
[----:B------:R0:W-:Y:S08]  /*3520*/  MUFU.EX2 R24, R108 ;  /* 0x0000006c00187308 */ /* 0x0001f00000000800 */
[----:B------:R-:W3:Y:S01]  /*3530*/  MUFU.TANH R65, R65 ;  /* 0x0000004100417308 */ /* 0x000ee20000002400 */
[----:B0-----:R-:W-:Y:S01]  /*3540*/  FSEL R108, R2, -INF , P4 ;  /* 0xff800000026c7808 */ /* 0x001fe20002000000 */
[----:B------:R-:W-:Y:S01]  /*3550*/  FFMA.FTZ R2, R96, R5, -R35 ;  /* 0x0000000560027223 */ /* 0x000fe20000010823 */
[----:B------:R-:W-:-:S02]  /*3560*/  ISETP.GT.AND P4, PT, R27, 0x48, PT ;  /* 0x000000481b00780c */ /* 0x000fc40003f84270 */
[----:B------:R-:W-:Y:S02]  /*3570*/  FMNMX.FTZ R31, R108, R31, !PT ;  /* 0x0000001f6c1f7209 */ /* 0x000fe40007810000 */
[----:B-1----:R-:W-:Y:S01]  /*3580*/  FSEL R110, R60, -INF , P4 ;  /* 0xff8000003c6e7808 */ /* 0x002fe20002000000 */
[----:B------:R-:W0:Y:S01]  /*3590*/  MUFU.TANH R69, R69 ;  /* 0x0000004500457308 */ /* 0x000e220000002400 */
[----:B------:R-:W-:Y:S01]  /*35a0*/  FMNMX.FTZ R31, R98, R31, !PT ;  /* 0x0000001f621f7209 */ /* 0x000fe20007810000 */
[-CC-:B------:R-:W-:Y:S01]  /*35b0*/  FFMA.FTZ R60, R62, R5.reuse, -R35.reuse ;  /* 0x000000053e3c7223 */ /* 0x180fe20000010823 */
[----:B------:R-:W-:Y:S01]  /*35c0*/  ISETP.GT.AND P4, PT, R27, 0x50, PT ;  /* 0x000000501b00780c */ /* 0x000fe20003f84270 */
[----:B------:R-:W-:Y:S01]  /*35d0*/  FFMA.FTZ R35, R58, R5, -R35 ;  /* 0x000000053a237223 */ /* 0x000fe20000010823 */
[----:B--2---:R-:W-:Y:S02]  /*35e0*/  FSEL R96, R61, -INF , P3 ;  /* 0xff8000003d607808 */ /* 0x004fe40001800000 */
[----:B------:R-:W-:Y:S01]  /*35f0*/  FMNMX.FTZ R31, R110, R31, !PT ;  /* 0x0000001f6e1f7209 */ /* 0x000fe20007810000 */
[----:B------:R1:W-:Y:S01]  /*3600*/  MUFU.EX2 R14, R112 ;  /* 0x00000070000e7308 */ /* 0x0003e20000000800 */
[----:B------:R-:W-:-:S02]  /*3610*/  ISETP.GT.AND P3, PT, R27, 0x51, PT ;  /* 0x000000511b00780c */ /* 0x000fc40003f64270 */
[----:B------:R-:W-:Y:S02]  /*3620*/  FMNMX.FTZ R31, R96, R31, !PT ;  /* 0x0000001f601f7209 */ /* 0x000fe40007810000 */
[----:B---3--:R-:W-:Y:S02]  /*3630*/  FSEL R94, R65, -INF , P3 ;  /* 0xff800000415e7808 */ /* 0x008fe40001800000 */
[----:B------:R-:W-:Y:S01]  /*3640*/  ISETP.GT.AND P3, PT, R27, 0x59, PT ;  /* 0x000000591b00780c */ /* 0x000fe20003f64270 */
[----:B------:R-:W2:Y:S01]  /*3650*/  MUFU.TANH R73, R73 ;  /* 0x0000004900497308 */ /* 0x000ea20000002400 */
[----:B-1----:R-:W-:Y:S02]  /*3660*/  FSEL R112, R37, -INF , P4 ;  /* 0xff80000025707808 */ /* 0x002fe40002000000 */
[----:B------:R-:W-:Y:S02]  /*3670*/  ISETP.GT.AND P4, PT, R27, 0x58, PT ;  /* 0x000000581b00780c */ /* 0x000fe40003f84270 */
[----:B------:R-:W-:-:S02]  /*3680*/  FMNMX.FTZ R31, R112, R31, !PT ;  /* 0x0000001f701f7209 */ /* 0x000fc40007810000 */
[----:B------:R-:W-:Y:S01]  /*3690*/  FSEL R114, R39, -INF , P4 ;  /* 0xff80000027727808 */ /* 0x000fe20002000000 */
[----:B------:R-:W1:Y:S01]  /*36a0*/  MUFU.TANH R77, R77 ;  /* 0x0000004d004d7308 */ /* 0x000e620000002400 */
[----:B------:R-:W-:Y:S02]  /*36b0*/  FMNMX.FTZ R31, R94, R31, !PT ;  /* 0x0000001f5e1f7209 */ /* 0x000fe40007810000 */
[----:B------:R-:W-:Y:S02]  /*36c0*/  ISETP.GT.AND P4, PT, R27, 0x60, PT ;  /* 0x000000601b00780c */ /* 0x000fe40003f84270 */
[----:B0-----:R-:W-:Y:S02]  /*36d0*/  FSEL R92, R69, -INF , P3 ;  /* 0xff800000455c7808 */ /* 0x001fe40001800000 */
[----:B------:R-:W-:Y:S01]  /*36e0*/  FMNMX.FTZ R31, R114, R31, !PT ;  /* 0x0000001f721f7209 */ /* 0x000fe20007810000 */
[----:B------:R-:W0:Y:S01]  /*36f0*/  MUFU.TANH R81, R81 ;  /* 0x0000005100517308 */ /* 0x000e220000002400 */
[----:B------:R-:W-:-:S02]  /*3700*/  ISETP.GT.AND P3, PT, R27, 0x61, PT ;  /* 0x000000611b00780c */ /* 0x000fc40003f64270 */
[----:B------:R-:W-:Y:S02]  /*3710*/  FSEL R116, R116, -INF , P4 ;  /* 0xff80000074747808 */ /* 0x000fe40002000000 */
[----:B------:R-:W-:Y:S02]  /*3720*/  FMNMX.FTZ R31, R92, R31, !PT ;  /* 0x0000001f5c1f7209 */ /* 0x000fe40007810000 */
[----:B------:R-:W-:Y:S01]  /*3730*/  ISETP.GT.AND P4, PT, R27, 0x68, PT ;  /* 0x000000681b00780c */ /* 0x000fe20003f84270 */
[----:B------:R-:W-:Y:S01]  /*3740*/  MUFU.TANH R85, R85 ;  /* 0x0000005500557308 */ /* 0x000fe20000002400 */
[----:B--2---:R-:W-:Y:S02]  /*3750*/  FSEL R74, R73, -INF , P3 ;  /* 0xff800000494a7808 */ /* 0x004fe40001800000 */
[----:B------:R-:W-:Y:S02]  /*3760*/  FMNMX.FTZ R31, R116, R31, !PT ;  /* 0x0000001f741f7209 */ /* 0x000fe40007810000 */
[----:B------:R-:W-:-:S02]  /*3770*/  ISETP.GT.AND P3, PT, R27, 0x69, PT ;  /* 0x000000691b00780c */ /* 0x000fc40003f64270 */
[----:B------:R-:W-:Y:S01]  /*3780*/  FSEL R118, R118, -INF , P4 ;  /* 0xff80000076767808 */ /* 0x000fe20002000000 */
[----:B------:R-:W-:Y:S01]  /*3790*/  MUFU.EX2 R181, R181 ;  /* 0x000000b500b57308 */ /* 0x000fe20000000800 */
[----:B------:R-:W-:Y:S02]  /*37a0*/  FMNMX.FTZ R31, R74, R31, !PT ;  /* 0x0000001f4a1f7209 */ /* 0x000fe40007810000 */
[----:B------:R-:W-:Y:S02]  /*37b0*/  ISETP.GT.AND P4, PT, R27, 0x70, PT ;  /* 0x000000701b00780c */ /* 0x000fe40003f84270 */
[----:B-1----:R-:W-:Y:S02]  /*37c0*/  FSEL R70, R77, -INF , P3 ;  /* 0xff8000004d467808 */ /* 0x002fe40001800000 */
[----:B------:R-:W-:Y:S01]  /*37d0*/  FMNMX.FTZ R31, R118, R31, !PT ;  /* 0x0000001f761f7209 */ /* 0x000fe20007810000 */
[----:B------:R-:W1:Y:S01]  /*37e0*/  MUFU.EX2 R26, R33 ;  /* 0x00000021001a7308 */ /* 0x000e620000000800 */
[----:B------:R-:W-:-:S02]  /*37f0*/  ISETP.GT.AND P3, PT, R27, 0x71, PT ;  /* 0x000000711b00780c */ /* 0x000fc40003f64270 */
[----:B------:R-:W-:Y:S02]  /*3800*/  FSEL R120, R120, -INF , P4 ;  /* 0xff80000078787808 */ /* 0x000fe40002000000 */
[----:B------:R-:W-:Y:S02]  /*3810*/  FMNMX.FTZ R31, R70, R31, !PT ;  /* 0x0000001f461f7209 */ /* 0x000fe40007810000 */
[----:B------:R-:W-:Y:S01]  /*3820*/  ISETP.GT.AND P4, PT, R27, 0x78, PT ;  /* 0x000000781b00780c */ /* 0x000fe20003f84270 */
[----:B------:R-:W2:Y:S01]  /*3830*/  MUFU.EX2 R183, R183 ;  /* 0x000000b700b77308 */ /* 0x000ea20000000800 */
[----:B0-----:R-:W-:Y:S02]  /*3840*/  FSEL R66, R81, -INF , P3 ;  /* 0xff80000051427808 */ /* 0x001fe40001800000 */
[----:B------:R-:W-:Y:S02]  /*3850*/  FMNMX.FTZ R31, R120, R31, !PT ;  /* 0x0000001f781f7209 */ /* 0x000fe40007810000 */
[----:B------:R-:W-:-:S02]  /*3860*/  ISETP.GT.AND P3, PT, R27, 0x79, PT ;  /* 0x000000791b00780c */ /* 0x000fc40003f64270 */
[----:B------:R-:W-:Y:S01]  /*3870*/  FSEL R122, R122, -INF , P4 ;  /* 0xff8000007a7a7808 */ /* 0x000fe20002000000 */
[----:B------:R-:W0:Y:S01]  /*3880*/  MUFU.EX2 R38, R38 ;  /* 0x0000002600267308 */ /* 0x000e220000000800 */
[----:B------:R-:W-:Y:S01]  /*3890*/  FMNMX.FTZ R31, R66, R31, !PT ;  /* 0x0000001f421f7209 */ /* 0x000fe20007810000 */
[----:B-1----:R-:W-:Y:S01]  /*38a0*/  FADD.FTZ R34, R181, R26 ;  /* 0x0000001ab5227221 */ /* 0x002fe20000010000 */
[----:B------:R-:W-:Y:S02]  /*38b0*/  FSEL R62, R85, -INF , P3 ;  /* 0xff800000553e7808 */ /* 0x000fe40001800000 */
[----:B------:R-:W-:Y:S02]  /*38c0*/  FMNMX.FTZ R31, R122, R31, !PT ;  /* 0x0000001f7a1f7209 */ /* 0x000fe40007810000 */
[----:B------:R-:W-:Y:S01]  /*38d0*/  F2FP.F16.F32.PACK_AB R181, R26, R181 ;  /* 0x000000b51ab5723e */ /* 0x000fe200000000ff */
[----:B------:R-:W1:Y:S01]  /*38e0*/  MUFU.EX2 R177, R177 ;  /* 0x000000b100b17308 */ /* 0x000e620000000800 */
[----:B------:R-:W-:-:S05]  /*38f0*/  FMNMX.FTZ R31, R62, R31, !PT ;  /* 0x0000001f3e1f7209 */ /* 0x000fca0007810000 */
[----:B------:R-:W3:Y:S02]  /*3900*/  SHFL.BFLY PT, R12, R31, 0x2, 0x1f ;  /* 0x0c401f001f0c7f89 */ /* 0x000ee400000e0000 */
[----:B------:R-:W4:Y:S08]  /*3910*/  MUFU.EX2 R179, R179 ;  /* 0x000000b300b37308 */ /* 0x000f300000000800 */
[----:B------:R-:W5:Y:S08]  /*3920*/  MUFU.EX2 R173, R173 ;  /* 0x000000ad00ad7308 */ /* 0x000f700000000800 */
[----:B------:R-:W5:Y:S01]  /*3930*/  MUFU.EX2 R4, R11 ;  /* 0x0000000b00047308 */ /* 0x000f620000000800 */
[----:B---3--:R-:W-:Y:S01]  /*3940*/  FMNMX.FTZ R3, R31, R12, !PT ;  /* 0x0000000c1f037209 */ /* 0x008fe20007810000 */
[----:B--2---:R-:W-:-:S06]  /*3950*/  FADD.FTZ R31, R183, R34 ;  /* 0x00000022b71f7221 */ /* 0x004fcc0000010000 */
[----:B------:R-:W2:Y:S01]  /*3960*/  MUFU.EX2 R175, R175 ;  /* 0x000000af00af7308 */ /* 0x000ea20000000800 */
[C---:B0-----:R-:W-:Y:S01]  /*3970*/  F2FP.F16.F32.PACK_AB R183, R38.reuse, R183 ;  /* 0x000000b726b7723e */ /* 0x041fe200000000ff */
[----:B------:R-:W0:Y:S01]  /*3980*/  SHFL.BFLY PT, R12, R3, 0x1, 0x1f ;  /* 0x0c201f00030c7f89 */ /* 0x000e2200000e0000 */
[----:B------:R-:W-:-:S04]  /*3990*/  FADD.FTZ R34, R38, R31 ;  /* 0x0000001f26227221 */ /* 0x000fc80000010000 */
[----:B-1----:R-:W-:Y:S01]  /*39a0*/  FADD.FTZ R33, R177, R34 ;  /* 0x00000022b1217221 */ /* 0x002fe20000010000 */
[----:B------:R4:W-:Y:S01]  /*39b0*/  MUFU.EX2 R155, R35 ;  /* 0x00000023009b7308 */ /* 0x0009e20000000800 */
[C---:B------:R-:W-:Y:S02]  /*39c0*/  F2FP.F16.F32.PACK_AB R177, R24.reuse, R177 ;  /* 0x000000b118b1723e */ /* 0x040fe400000000ff */
[----:B------:R-:W-:-:S05]  /*39d0*/  FADD.FTZ R34, R24, R33 ;  /* 0x0000002118227221 */ /* 0x000fca0000010000 */
[----:B------:R-:W1:Y:S01]  /*39e0*/  MUFU.EX2 R2, R2 ;  /* 0x0000000200027308 */ /* 0x000e620000000800 */
[----:B----4-:R-:W-:Y:S01]  /*39f0*/  FADD.FTZ R35, R179, R34 ;  /* 0x00000022b3237221 */ /* 0x010fe20000010000 */
[----:B------:R-:W-:-:S03]  /*3a00*/  F2FP.F16.F32.PACK_AB R179, R14, R179 ;  /* 0x000000b30eb3723e */ /* 0x000fc600000000ff */
[----:B------:R-:W-:-:S03]  /*3a10*/  FADD.FTZ R36, R14, R35 ;  /* 0x000000230e247221 */ /* 0x000fc60000010000 */
[----:B------:R-:W3:Y:S01]  /*3a20*/  MUFU.EX2 R169, R169 ;  /* 0x000000a900a97308 */ /* 0x000ee20000000800 */
[----:B-----5:R-:W-:Y:S01]  /*3a30*/  FADD.FTZ R37, R173, R36 ;  /* 0x00000024ad257221 */ /* 0x020fe20000010000 */
[----:B0-----:R-:W-:Y:S02]  /*3a40*/  FMNMX.FTZ R12, R3, R12, !PT ;  /* 0x0000000c030c7209 */ /* 0x001fe40007810000 */
[C---:B------:R-:W-:Y:S01]  /*3a50*/  F2FP.F16.F32.PACK_AB R173, R4.reuse, R173 ;  /* 0x000000ad04ad723e */ /* 0x040fe200000000ff */
[----:B------:R-:W-:Y:S01]  /*3a60*/  FADD.FTZ R36, R4, R37 ;  /* 0x0000002504247221 */ /* 0x000fe20000010000 */
[C---:B------:R-:W-:Y:S01]  /*3a70*/  FSETP.NEU.FTZ.AND P3, PT, R12.reuse, -INF , PT ;  /* 0xff8000000c00780b */ /* 0x040fe20003f7d000 */
[----:B------:R-:W-:Y:S01]  /*3a80*/  FMUL.FTZ R3, R12, R5 ;  /* 0x000000050c037220 */ /* 0x000fe20000410000 */
[----:B------:R-:W0:Y:S01]  /*3a90*/  MUFU.EX2 R20, R20 ;  /* 0x0000001400147308 */ /* 0x000e220000000800 */
[----:B--2---:R-:W-:Y:S01]  /*3aa0*/  FADD.FTZ R37, R175, R36 ;  /* 0x00000024af257221 */ /* 0x004fe20000010000 */
[----:B-1----:R-:W-:-:S02]  /*3ab0*/  F2FP.F16.F32.PACK_AB R175, R2, R175 ;  /* 0x000000af02af723e */ /* 0x002fc400000000ff */
[----:B------:R-:W-:Y:S01]  /*3ac0*/  FSEL R3, R3, RZ, P3 ;  /* 0x000000ff03037208 */ /* 0x000fe20001800000 */
[----:B------:R-:W-:Y:S01]  /*3ad0*/  FADD.FTZ R36, R2, R37 ;  /* 0x0000002502247221 */ /* 0x000fe20000010000 */
[----:B------:R-:W-:Y:S02]  /*3ae0*/  PLOP3.LUT P3, PT, PT, PT, UP1, 0x80, 0x0 ;  /* 0x000000000000781c */ /* 0x000fe40003f6f018 */
[----:B------:R-:W1:Y:S01]  /*3af0*/  MUFU.EX2 R171, R171 ;  /* 0x000000ab00ab7308 */ /* 0x000e620000000800 */
        /* <DEDUP_REMOVED lines=14> */
[----:B---3--:R-:W-:Y:S01]  /*3be0*/  FADD.FTZ R39, R169, R36 ;  /* 0x00000024a9277221 */ /* 0x008fe20000010000 */
[----:B------:R-:W2:Y:S01]  /*3bf0*/  MUFU.EX2 R89, R89 ;  /* 0x0000005900597308 */ /* 0x000ea20000000800 */
[-CC-:B------:R-:W-:Y:S01]  /*3c00*/  FFMA.FTZ R104, R104, R5.reuse, -R3.reuse ;  /* 0x0000000568687223 */ /* 0x180fe20000010803 */
[-C--:B------:R-:W-:Y:S01]  /*3c10*/  FFMA.FTZ R106, R106, R5.reuse, -R3 ;  /* 0x000000056a6a7223 */ /* 0x080fe20000010803 */
[----:B0-----:R-:W-:Y:S01]  /*3c20*/  FADD.FTZ R36, R20, R39 ;  /* 0x0000002714247221 */ /* 0x001fe20000010000 */
[-CC-:B------:R-:W-:Y:S01]  /*3c30*/  FFMA.FTZ R100, R100, R5.reuse, -R3.reuse ;  /* 0x0000000564647223 */ /* 0x180fe20000010803 */
[-CC-:B------:R-:W-:Y:S01]  /*3c40*/  FFMA.FTZ R108, R108, R5.reuse, -R3.reuse ;  /* 0x000000056c6c7223 */ /* 0x180fe20000010803 */
[-CC-:B------:R-:W-:Y:S01]  /*3c50*/  FFMA.FTZ R98, R98, R5.reuse, -R3.reuse ;  /* 0x0000000562627223 */ /* 0x180fe20000010803 */
[----:B-1----:R-:W-:Y:S01]  /*3c60*/  FADD.FTZ R39, R171, R36 ;  /* 0x00000024ab277221 */ /* 0x002fe20000010000 */
[----:B------:R-:W0:Y:S01]  /*3c70*/  MUFU.EX2 R64, R64 ;  /* 0x0000004000407308 */ /* 0x000e220000000800 */
[-CC-:B------:R-:W-:Y:S01]  /*3c80*/  FFMA.FTZ R110, R110, R5.reuse, -R3.reuse ;  /* 0x000000056e6e7223 */ /* 0x180fe20000010803 */
[-CC-:B------:R-:W-:Y:S01]  /*3c90*/  FFMA.FTZ R96, R96, R5.reuse, -R3.reuse ;  /* 0x0000000560607223 */ /* 0x180fe20000010803 */
[-CC-:B------:R-:W-:Y:S01]  /*3ca0*/  FFMA.FTZ R112, R112, R5.reuse, -R3.reuse ;  /* 0x0000000570707223 */ /* 0x180fe20000010803 */
[-CC-:B------:R-:W-:Y:S01]  /*3cb0*/  FFMA.FTZ R94, R94, R5.reuse, -R3.reuse ;  /* 0x000000055e5e7223 */ /* 0x180fe20000010803 */
[-CC-:B------:R-:W-:Y:S01]  /*3cc0*/  FFMA.FTZ R114, R114, R5.reuse, -R3.reuse ;  /* 0x0000000572727223 */ /* 0x180fe20000010803 */
[-CC-:B------:R-:W-:Y:S01]  /*3cd0*/  FFMA.FTZ R92, R92, R5.reuse, -R3.reuse ;  /* 0x000000055c5c7223 */ /* 0x180fe20000010803 */
[-C--:B------:R-:W-:Y:S01]  /*3ce0*/  FFMA.FTZ R116, R116, R5.reuse, -R3 ;  /* 0x0000000574747223 */ /* 0x080fe20000010803 */
[----:B------:R1:W3:Y:S01]  /*3cf0*/  MUFU.EX2 R11, R90 ;  /* 0x0000005a000b7308 */ /* 0x0002e20000000800 */
[----:B--2---:R-:W-:Y:S01]  /*3d00*/  FADD.FTZ R33, R88, R89 ;  /* 0x0000005958217221 */ /* 0x004fe20000010000 */
[-CC-:B------:R-:W-:Y:S01]  /*3d10*/  FFMA.FTZ R74, R74, R5.reuse, -R3.reuse ;  /* 0x000000054a4a7223 */ /* 0x180fe20000010803 */
[-CC-:B------:R-:W-:Y:S01]  /*3d20*/  FFMA.FTZ R118, R118, R5.reuse, -R3.reuse ;  /* 0x0000000576767223 */ /* 0x180fe20000010803 */
[-CC-:B------:R-:W-:Y:S01]  /*3d30*/  FFMA.FTZ R70, R70, R5.reuse, -R3.reuse ;  /* 0x0000000546467223 */ /* 0x180fe20000010803 */
[-CC-:B------:R-:W-:Y:S01]  /*3d40*/  FFMA.FTZ R120, R120, R5.reuse, -R3.reuse ;  /* 0x0000000578787223 */ /* 0x180fe20000010803 */
[-CC-:B------:R-:W-:Y:S01]  /*3d50*/  FFMA.FTZ R66, R66, R5.reuse, -R3.reuse ;  /* 0x0000000542427223 */ /* 0x180fe20000010803 */
[-C--:B------:R-:W-:Y:S01]  /*3d60*/  FFMA.FTZ R122, R122, R5.reuse, -R3 ;  /* 0x000000057a7a7223 */ /* 0x080fe20000010803 */
[----:B------:R-:W2:Y:S01]  /*3d70*/  MUFU.EX2 R68, R68 ;  /* 0x0000004400447308 */ /* 0x000ea20000000800 */
[----:B0-----:R-:W-:Y:S01]  /*3d80*/  FADD.FTZ R34, R64, R33 ;  /* 0x0000002140227221 */ /* 0x001fe20000010000 */
[----:B------:R-:W-:Y:S01]  /*3d90*/  FFMA.FTZ R62, R62, R5, -R3 ;  /* 0x000000053e3e7223 */ /* 0x000fe20000010803 */
[----:B------:R-:W-:-:S02]  /*3da0*/  F2FP.F16.F32.PACK_AB R180, R89, R88 ;  /* 0x0000005859b4723e */ /* 0x000fc400000000ff */
[----:B-1----:R-:W-:Y:S02]  /*3db0*/  CS2R R90, SRZ ;  /* 0x00000000005a7805 */ /* 0x002fe4000001ff00 */
[----:B------:R-:W-:Y:S02]  /*3dc0*/  F2FP.F16.F32.PACK_AB R169, R20, R169 ;  /* 0x000000a914a9723e */ /* 0x000fe400000000ff */
[----:B------:R-:W-:Y:S01]  /*3dd0*/  CS2R R88, SRZ ;  /* 0x0000000000587805 */ /* 0x000fe2000001ff00 */
[----:B------:R-:W0:Y:S01]  /*3de0*/  MUFU.EX2 R13, R72 ;  /* 0x00000048000d7308 */ /* 0x000e220000000800 */
[C---:B---3--:R-:W-:Y:S01]  /*3df0*/  FADD.FTZ R35, R11.reuse, R34 ;  /* 0x000000220b237221 */ /* 0x048fe20000010000 */
        /* <DEDUP_REMOVED lines=29> */
[----:B------:R0:W3:Y:S01]  /*3fd0*/  MUFU.EX2 R27, R104 ;  /* 0x00000068001b7308 */ /* 0x0000e20000000800 */
[----:B-1----:R-:W-:-:S07]  /*3fe0*/  FADD.FTZ R0, R102, R39 ;  /* 0x0000002766007221 */ /* 0x002fce0000010000 */
[----:B------:R-:W1:Y:S01]  /*3ff0*/  MUFU.EX2 R30, R30 ;  /* 0x0000001e001e7308 */ /* 0x000e620000000800 */
[----:B--2---:R-:W-:Y:S01]  /*4000*/  FADD.FTZ R41, R167, R34 ;  /* 0x00000022a7297221 */ /* 0x004fe20000010000 */
[----:B0-----:R-:W-:-:S06]  /*4010*/  CS2R R104, SRZ ;  /* 0x0000000000687805 */ /* 0x001fcc000001ff00 */
[----:B------:R-:W0:Y:S01]  /*4020*/  MUFU.EX2 R106, R106 ;  /* 0x0000006a006a7308 */ /* 0x000e220000000800 */
[C---:B---3--:R-:W-:Y:S01]  /*4030*/  FADD.FTZ R39, R27.reuse, R0 ;  /* 0x000000001b277221 */ /* 0x048fe20000010000 */
[----:B------:R-:W-:Y:S02]  /*4040*/  F2FP.F16.F32.PACK_AB R168, R27, R102 ;  /* 0x000000661ba8723e */ /* 0x000fe400000000ff */
[----:B------:R-:W-:-:S04]  /*4050*/  CS2R R102, SRZ ;  /* 0x0000000000667805 */ /* 0x000fc8000001ff00 */
[----:B------:R-:W2:Y:S01]  /*4060*/  MUFU.EX2 R161, R161 ;  /* 0x000000a100a17308 */ /* 0x000ea20000000800 */
[C---:B-1----:R-:W-:Y:S01]  /*4070*/  FADD.FTZ R34, R30.reuse, R41 ;  /* 0x000000291e227221 */ /* 0x042fe20000010000 */
[----:B------:R-:W-:-:S06]  /*4080*/  F2FP.F16.F32.PACK_AB R167, R30, R167 ;  /* 0x000000a71ea7723e */ /* 0x000fcc00000000ff */
[----:B------:R1:W3:Y:S01]  /*4090*/  MUFU.EX2 R29, R100 ;  /* 0x00000064001d7308 */ /* 0x0002e20000000800 */
[----:B0-----:R-:W-:-:S07]  /*40a0*/  FADD.FTZ R0, R106, R39 ;  /* 0x000000276a007221 */ /* 0x001fce0000010000 */
[----:B------:R-:W0:Y:S01]  /*40b0*/  MUFU.EX2 R32, R32 ;  /* 0x0000002000207308 */ /* 0x000e220000000800 */
[----:B--2---:R-:W-:Y:S01]  /*40c0*/  FADD.FTZ R41, R161, R34 ;  /* 0x00000022a1297221 */ /* 0x004fe20000010000 */
[----:B-1----:R-:W-:-:S06]  /*40d0*/  CS2R R100, SRZ ;  /* 0x0000000000647805 */ /* 0x002fcc000001ff00 */
[----:B------:R-:W1:Y:S01]  /*40e0*/  MUFU.EX2 R108, R108 ;  /* 0x0000006c006c7308 */ /* 0x000e620000000800 */
[C---:B---3--:R-:W-:Y:S01]  /*40f0*/  FADD.FTZ R3, R29.reuse, R0 ;  /* 0x000000001d037221 */ /* 0x048fe20000010000 */
[----:B------:R-:W-:Y:S02]  /*4100*/  F2FP.F16.F32.PACK_AB R170, R29, R106 ;  /* 0x0000006a1daa723e */ /* 0x000fe400000000ff */
[----:B------:R-:W-:-:S04]  /*4110*/  CS2R R106, SRZ ;  /* 0x00000000006a7805 */ /* 0x000fc8000001ff00 */
        /* <DEDUP_REMOVED lines=51> */
[----:B------:R-:W0:Y:S01]  /*4450*/  MUFU.EX2 R39, R74 ;  /* 0x0000004a00277308 */ /* 0x000e220000000800 */
[----:B-1----:R-:W-:-:S07]  /*4460*/  FADD.FTZ R0, R116, R3 ;  /* 0x0000000374007221 */ /* 0x002fce0000010000 */
[----:B------:R-:W1:Y:S01]  /*4470*/  MUFU.EX2 R118, R118 ;  /* 0x0000007600767308 */ /* 0x000e620000000800 */
[----:B--2---:R-:W-:-:S04]  /*4480*/  FADD.FTZ R2, R56, R45 ;  /* 0x0000002d38027221 */ /* 0x004fc80000010000 */
[C---:B------:R-:W-:Y:S01]  /*4490*/  FADD.FTZ R3, R155.reuse, R2 ;  /* 0x000000029b037221 */ /* 0x040fe20000010000 */
[----:B------:R-:W-:Y:S01]  /*44a0*/  F2FP.F16.F32.PACK_AB R155, R155, R56 ;  /* 0x000000389b9b723e */ /* 0x000fe200000000ff */
[----:B------:R-:W-:Y:S01]  /*44b0*/  IMAD.MOV.U32 R2, RZ, RZ, 0x3f800000 ;  /* 0x3f800000ff027424 */ /* 0x000fe200078e00ff */
[----:B------:R-:W2:Y:S01]  /*44c0*/  MUFU.EX2 R41, R70 ;  /* 0x0000004600297308 */ /* 0x000ea20000000800 */
[C---:B0-----:R-:W-:Y:S01]  /*44d0*/  FADD.FTZ R45, R39.reuse, R0 ;  /* 0x00000000272d7221 */ /* 0x041fe20000010000 */
[----:B------:R-:W-:Y:S02]  /*44e0*/  F2FP.F16.F32.PACK_AB R156, R39, R116 ;  /* 0x00000074279c723e */ /* 0x000fe400000000ff */
[----:B------:R-:W-:-:S04]  /*44f0*/  CS2R R116, SRZ ;  /* 0x0000000000747805 */ /* 0x000fc8000001ff00 */
[----:B------:R-:W0:Y:S01]  /*4500*/  MUFU.EX2 R120, R120 ;  /* 0x0000007800787308 */ /* 0x000e220000000800 */
[----:B-1----:R-:W-:-:S07]  /*4510*/  FADD.FTZ R0, R118, R45 ;  /* 0x0000002d76007221 */ /* 0x002fce0000010000 */
[----:B------:R-:W1:Y:S01]  /*4520*/  MUFU.EX2 R43, R66 ;  /* 0x00000042002b7308 */ /* 0x000e620000000800 */
[C---:B--2---:R-:W-:Y:S01]  /*4530*/  FADD.FTZ R13, R41.reuse, R0 ;  /* 0x00000000290d7221 */ /* 0x044fe20000010000 */
[----:B------:R-:W-:Y:S02]  /*4540*/  F2FP.F16.F32.PACK_AB R158, R41, R118 ;  /* 0x00000076299e723e */ /* 0x000fe400000000ff */
[----:B------:R-:W-:-:S04]  /*4550*/  CS2R R118, SRZ ;  /* 0x0000000000767805 */ /* 0x000fc8000001ff00 */
[----:B------:R-:W2:Y:S01]  /*4560*/  MUFU.EX2 R122, R122 ;  /* 0x0000007a007a7308 */ /* 0x000ea20000000800 */
[----:B0-----:R-:W-:-:S07]  /*4570*/  FADD.FTZ R0, R120, R13 ;  /* 0x0000000d78007221 */ /* 0x001fce0000010000 */
[----:B------:R-:W0:Y:S01]  /*4580*/  MUFU.EX2 R11, R62 ;  /* 0x0000003e000b7308 */ /* 0x000e220000000800 */
[C---:B-1----:R-:W-:Y:S01]  /*4590*/  FADD.FTZ R13, R43.reuse, R0 ;  /* 0x000000002b0d7221 */ /* 0x042fe20000010000 */
[----:B------:R-:W-:Y:S01]  /*45a0*/  F2FP.F16.F32.PACK_AB R152, R43, R120 ;  /* 0x000000782b98723e */ /* 0x000fe200000000ff */
[----:B------:R-:W-:Y:S01]  /*45b0*/  IMAD.MOV.U32 R0, RZ, RZ, 0x3f800000 ;  /* 0x3f800000ff007424 */ /* 0x000fe200078e00ff */
[----:B------:R-:W-:Y:S01]  /*45c0*/  CS2R R120, SRZ ;  /* 0x0000000000787805 */ /* 0x000fe2000001ff00 */
[----:B--2---:R-:W-:Y:S01]  /*45d0*/  FADD.FTZ R4, R122, R13 ;  /* 0x0000000d7a047221 */ /* 0x004fe20000010000 */
[----:B0-----:R-:W-:-:S03]  /*45e0*/  F2FP.F16.F32.PACK_AB R154, R11, R122 ;  /* 0x0000007a0b9a723e */ /* 0x001fc600000000ff */
[----:B------:R-:W-:Y:S01]  /*45f0*/  FADD.FTZ R4, R11, R4 ;  /* 0x000000040b047221 */ /* 0x000fe20000010000 */
[----:B------:R-:W-:Y:S01]  /*4600*/  CS2R R122, SRZ ;  /* 0x00000000007a7805 */ /* 0x000fe2000001ff00 */
[----:B------:R-:W-:Y:S06]  /*4610*/  @!P3 BRA `(.L_x_2251) ;  /* 0x0000003000c4b947 */ /* 0x000fec0003800000 */
[----:B------:R-:W-:Y:S01]  /*4620*/  IMAD.MOV.U32 R11, RZ, RZ, R10 ;  /* 0x000000ffff0b7224 */ /* 0x000fe200078e000a */
[----:B------:R-:W-:Y:S01]  /*4630*/  UMOV UR5, UR37 ;  /* 0x0000002500057c82 */ /* 0x000fe20008000000 */
[----:B------:R-:W-:Y:S01]  /*4640*/  IMAD.MOV.U32 R13, RZ, RZ, R12 ;  /* 0x000000ffff0d7224 */ /* 0x000fe200078e000c */
[----:B------:R-:W-:Y:S01]  /*4650*/  UMOV UR6, UR36 ;  /* 0x0000002400067c82 */ /* 0x000fe20008000000 */
[----:B------:R-:W-:Y:S01]  /*4660*/  IMAD.MOV.U32 R0, RZ, RZ, 0x3f800000 ;  /* 0x3f800000ff007424 */ /* 0x000fe200078e00ff */
[----:B------:R-:W-:Y:S01]  /*4670*/  ULDC UR42, c[0x0][0x288] ;  /* 0x0000a200002a7ab9 */ /* 0x000fe20000000800 */
[----:B------:R-:W-:Y:S01]  /*4680*/  IMAD.MOV.U32 R151, RZ, RZ, RZ ;  /* 0x000000ffff977224 */ /* 0x000fe200078e00ff */
[----:B------:R-:W-:-:S06]  /*4690*/  ULDC UR7, c[0x0][0x9d8] ;  /* 0x0002760000077ab9 */ /* 0x000fcc0000000800 */
.L_x_2260:
[----:B------:R-:W-:-:S04]  /*46a0*/  UIADD3 UR8, UR6, 0x1, URZ ;  /* 0x0000000106087890 */ /* 0x000fc8000fffe03f */
[----:B------:R-:W-:-:S04]  /*46b0*/  UISETP.NE.AND UP1, UPT, UR8, 0x2, UPT ;  /* 0x000000020800788c */ /* 0x000fc8000bf25270 */
[----:B------:R-:W-:Y:S02]  /*46c0*/  USEL UR37, URZ, 0x1, UP1 ;  /* 0x000000013f257887 */ /* 0x000fe40008800000 */
[----:B------:R-:W-:Y:S02]  /*46d0*/  USEL UR36, UR8, URZ, UP1 ;  /* 0x0000003f08247287 */ /* 0x000fe40008800000 */
[----:B------:R-:W-:Y:S01]  /*46e0*/  ULOP3.LUT UR37, UR5, UR37, URZ, 0x3c, !UPT ;  /* 0x0000002505257292 */ /* 0x000fe2000f8e3c3f */
[----:B------:R-:W-:Y:S11]  /*46f0*/  @!P0 BRA `(.L_x_2252) ;  /* 0x0000000000048947 */ /* 0x000ff60003800000 */
[----:B------:R-:W-:Y:S01]  /*4700*/  BPT.TRAP 0x1 ;  /* 0x000000040000795c */ /* 0x000fe20000300000 */
.L_x_2252:
[----:B------:R-:W-:Y:S01]  /*4710*/  ULEA UR8, UR36, UR38, 0x3 ;  /* 0x0000002624087291 */ /* 0x000fe2000f8e183f */
[----:B------:R-:W-:-:S04]  /*4720*/  MOV R5, UR37 ;  /* 0x0000002500057c02 */ /* 0x000fc80008000f00 */
[----:B------:R-:W-:-:S04]  /*4730*/  SHF.L.U32 R5, R5, 0x1f, RZ ;  /* 0x0000001f05057819 */ /* 0x000fc800000006ff */
[----:B------:R0:W1:Y:S01]  /*4740*/  SYNCS.PHASECHK.TRANS64.TRYWAIT P3, [UR8+0x34830], R5 ;  /* 0x03483005ff0075a7 */ /* 0x0000620008060148 */
[----:B------:R-:W-:Y:S05]  /*4750*/  @!P0 BRA `(.L_x_2253) ;  /* 0x0000000000048947 */ /* 0x000fea0003800000 */
[----:B------:R-:W-:Y:S01]  /*4760*/  BPT.TRAP 0x1 ;  /* 0x000000040000795c */ /* 0x000fe20000300000 */
.L_x_2253:
[----:B-1----:R-:W-:Y:S05]  /*4770*/  @P3 BRA `(.L_x_2254) ;  /* 0x0000000000083947 */ /* 0x002fea0003800000 */
[----:B------:R-:W1:Y:S02]  /*4780*/  SYNCS.PHASECHK.TRANS64.TRYWAIT P3, [UR8+0x34830], R5 ;  /* 0x03483005ff0075a7 */ /* 0x000e640008060148 */
[----:B-1----:R-:W-:Y:S05]  /*4790*/  @!P3 BRA `(.L_x_2255) ;  /* 0x000000d00088b947 */ /* 0x002fea0003800000 */
.L_x_2254:
        /* <DEDUP_REMOVED lines=141> */
.L_x_2256:
[----:B------:R-:W-:Y:S01]  /*5070*/  ULEA UR9, UR6, UR38, 0x3 ;  /* 0x0000002606097291 */ /* 0x000fe2000f8e183f */
[----:B------:R-:W-:-:S05]  /*5080*/  IMAD.U32 R0, RZ, RZ, UR5 ;  /* 0x00000005ff007e24 */ /* 0x000fca000f8e00ff */
[----:B------:R-:W-:-:S04]  /*5090*/  SHF.L.U32 R0, R0, 0x1f, RZ ;  /* 0x0000001f00007819 */ /* 0x000fc800000006ff */
[----:B------:R2:W3:Y:S01]  /*50a0*/  SYNCS.PHASECHK.TRANS64.TRYWAIT P3, [UR9+0x34850], R0 ;  /* 0x03485000ff0075a7 */ /* 0x0004e20008060149 */
[----:B------:R-:W-:Y:S05]  /*50b0*/  @!P0 BRA `(.L_x_2257) ;  /* 0x0000000000048947 */ /* 0x000fea0003800000 */
[----:B------:R-:W-:Y:S01]  /*50c0*/  BPT.TRAP 0x1 ;  /* 0x000000040000795c */ /* 0x000fe20000300000 */
.L_x_2257:
[----:B---3--:R-:W-:Y:S05]  /*50d0*/  @P3 BRA `(.L_x_2258) ;  /* 0x0000000000083947 */ /* 0x008fea0003800000 */
[----:B------:R-:W3:Y:S02]  /*50e0*/  SYNCS.PHASECHK.TRANS64.TRYWAIT P3, [UR9+0x34850], R0 ;  /* 0x03485000ff0075a7 */ /* 0x000ee40008060149 */
[----:B---3--:R-:W-:Y:S05]  /*50f0*/  @!P3 BRA `(.L_x_2259) ;  /* 0x000000c80048b947 */ /* 0x008fea0003800000 */
.L_x_2258:
[----:B------:R-:W-:Y:S01]  /*5100*/  UIADD3 UR5, UR38, 0x400, URZ ;  /* 0x0000040026057890 */ /* 0x000fe2000fffe03f */
[----:B------:R-:W-:Y:S01]  /*5110*/  WARPGROUP.ARRIVE ;  /* 0x00000000000079c5 */ /* 0x000fe20000000000 */
[----:B------:R-:W-:Y:S01]  /*5120*/  UMOV UR15, 0x40000040 ;  /* 0x40000040000f7882 */ /* 0x000fe20000000000 */
[----:B------:R-:W-:Y:S01]  /*5130*/  FMUL.FTZ R194, R27, UR7 ;  /* 0x000000071bc27c20 */ /* 0x000fe20008410000 */
[----:B------:R-:W-:Y:S01]  /*5140*/  USHF.R.U32.HI UR5, URZ, 0x4, UR5 ;  /* 0x000000043f057899 */ /* 0x000fe20008011605 */
[----:B------:R-:W-:Y:S02]  /*5150*/  VIADD R27, R18, UR39 ;  /* 0x00000027121b7c36 */ /* 0x000fe40008000000 */
[----:B0-2---:R-:W-:Y:S01]  /*5160*/  FMUL.FTZ R0, R24, UR7 ;  /* 0x0000000718007c20 */ /* 0x005fe20008410000 */
[----:B------:R-:W-:Y:S01]  /*5170*/  FMUL.FTZ R196, R26, UR7 ;  /* 0x000000071ac47c20 */ /* 0x000fe20008410000 */
[----:B------:R-:W-:Y:S01]  /*5180*/  ULOP3.LUT UR5, UR5, 0x3fff, URZ, 0xc0, !UPT ;  /* 0x00003fff05057892 */ /* 0x000fe2000f8ec03f */
[----:B------:R-:W-:Y:S01]  /*5190*/  FMUL.FTZ R24, R36, UR7 ;  /* 0x0000000724187c20 */ /* 0x000fe20008410000 */
[----:B------:R-:W-:Y:S01]  /*51a0*/  FMUL.FTZ R12, R29, UR7 ;  /* 0x000000071d0c7c20 */ /* 0x000fe20008410000 */
[----:B------:R-:W-:Y:S01]  /*51b0*/  FMUL.FTZ R29, R45, UR7 ;  /* 0x000000072d1d7c20 */ /* 0x000fe20008410000 */
[----:B------:R-:W-:Y:S01]  /*51c0*/  ULOP3.LUT UR5, UR5, 0x4000000, URZ, 0xfc, !UPT ;  /* 0x0400000005057892 */ /* 0x000fe2000f8efc3f */
[----:B------:R-:W0:Y:S01]  /*51d0*/  MUFU.TANH R196, R196 ;  /* 0x000000c400c47308 */ /* 0x000e220000002400 */
[----:B------:R-:W-:Y:S01]  /*51e0*/  FMUL.FTZ R47, R47, UR7 ;  /* 0x000000072f2f7c20 */ /* 0x000fe20008410000 */
[----:B------:R-:W-:Y:S01]  /*51f0*/  FMUL.FTZ R21, R32, UR7 ;  /* 0x0000000720157c20 */ /* 0x000fe20008410000 */
[----:B------:R-:W-:Y:S01]  /*5200*/  ULEA UR5, UR6, UR5, 0xb ;  /* 0x0000000506057291 */ /* 0x000fe2000f8e583f */
[----:B------:R-:W-:Y:S01]  /*5210*/  FMUL.FTZ R14, R28, UR7 ;  /* 0x000000071c0e7c20 */ /* 0x000fe20008410000 */
[----:B------:R-:W-:Y:S01]  /*5220*/  FMUL.FTZ R28, R42, UR7 ;  /* 0x000000072a1c7c20 */ /* 0x000fe20008410000 */
[----:B------:R-:W-:Y:S01]  /*5230*/  @UP0 ULDC UR6, c[0x0][0x44c] ;  /* 0x0001130000060ab9 */ /* 0x000fe20000000800 */
[----:B-1----:R-:W-:Y:S01]  /*5240*/  FMUL.FTZ R10, R43, UR7 ;  /* 0x000000072b0a7c20 */ /* 0x002fe20008410000 */
[----:B------:R-:W-:Y:S01]  /*5250*/  @P2 IMAD.HI.U32 R5, R27, UR6, RZ ;  /* 0x000000061b052c27 */ /* 0x000fe2000f8e00ff */
[----:B------:R-:W-:Y:S01]  /*5260*/  @UP0 ULDC UR6, c[0x0][0x450] ;  /* 0x0001140000060ab9 */ /* 0x000fe20000000800 */
[----:B------:R-:W-:Y:S01]  /*5270*/  UMOV UR14, UR5 ;  /* 0x00000005000e7c82 */ /* 0x000fe20008000000 */
[----:B------:R-:W1:Y:S01]  /*5280*/  MUFU.TANH R194, R194 ;  /* 0x000000c200c27308 */ /* 0x000e620000002400 */
[----:B------:R-:W-:Y:S01]  /*5290*/  HGMMA.64x128x16.F32 R88, R180, gdesc[UR12].tnspB, R88, gsb0 ;  /* 0x41e0000cb4587df0 */ /* 0x000fe20008000858 */
[----:B------:R-:W-:Y:S01]  /*52a0*/  UIADD3 UR14, UR5, 0x80, URZ ;  /* 0x00000080050e7890 */ /* 0x000fe2000fffe03f */
[----:B------:R-:W-:Y:S01]  /*52b0*/  @P2 SHF.R.U32.HI R27, RZ, UR6, R5 ;  /* 0x00000006ff1b2c19 */ /* 0x000fe20008011605 */
[----:B------:R-:W-:Y:S01]  /*52c0*/  UMOV UR15, 0x40000040 ;  /* 0x40000040000f7882 */ /* 0x000fe20000000000 */
[----:B------:R-:W-:Y:S01]  /*52d0*/  UMOV UR6, 0xffffff80 ;  /* 0xffffff8000067882 */ /* 0x000fe20000000000 */
[----:B------:R-:W-:Y:S01]  /*52e0*/  FMUL.FTZ R46, R46, UR7 ;  /* 0x000000072e2e7c20 */ /* 0x000fe20008410000 */
[----:B------:R-:W-:Y:S01]  /*52f0*/  UIMAD UR6, UR4, UR6, 0x1 ;  /* 0x00000001040674a4 */ /* 0x000fe2000f8e0206 */
[----:B------:R-:W-:Y:S01]  /*5300*/  MUFU.TANH R32, R47 ;  /* 0x0000002f00207308 */ /* 0x000fe20000002400 */
[----:B------:R-:W-:Y:S01]  /*5310*/  FMUL.FTZ R50, R50, UR7 ;  /* 0x0000000732327c20 */ /* 0x000fe20008410000 */
[----:B------:R-:W-:Y:S01]  /*5320*/  FMUL.FTZ R51, R51, UR7 ;  /* 0x0000000733337c20 */ /* 0x000fe20008410000 */
[----:B------:R-:W-:Y:S01]  /*5330*/  FMUL.FTZ R54, R54, UR7 ;  /* 0x0000000736367c20 */ /* 0x000fe20008410000 */
[----:B------:R-:W-:Y:S01]  /*5340*/  FMUL.FTZ R55, R55, UR7 ;  /* 0x0000000737377c20 */ /* 0x000fe20008410000 */
[----:B------:R-:W-:-:S02]  /*5350*/  IMAD.U32 R36, RZ, RZ, UR6 ;  /* 0x00000006ff247e24 */ /* 0x000fc4000f8e00ff */
[----:B------:R-:W-:Y:S01]  /*5360*/  FMUL.FTZ R58, R58, UR7 ;  /* 0x000000073a3a7c20 */ /* 0x000fe20008410000 */
[----:B------:R-:W-:Y:S01]  /*5370*/  FMUL.FTZ R59, R59, UR7 ;  /* 0x000000073b3b7c20 */ /* 0x000fe20008410000 */
[----:B------:R-:W-:Y:S01]  /*5380*/  MUFU.TANH R28, R28 ;  /* 0x0000001c001c7308 */ /* 0x000fe20000002400 */
[----:B------:R-:W-:Y:S02]  /*5390*/  IMAD R45, R17, -0x2, R36 ;  /* 0xfffffffe112d7824 */ /* 0x000fe400078e0224 */
        /* <DEDUP_REMOVED lines=28> */
[----:B------:R-:W-:-:S02]  /*5560*/  UISETP.GT.AND UP1, UPT, UR4, UR10, UPT ;  /* 0x0000000a0400728c */ /* 0x000fc4000bf24270 */
[----:B------:R-:W-:Y:S01]  /*5570*/  MUFU.TANH R51, R51 ;  /* 0x0000003300337308 */ /* 0x000fe20000002400 */
[----:B------:R-:W-:Y:S01]  /*5580*/  UIADD3 UR4, UR4, -0x1, URZ ;  /* 0xffffffff04047890 */ /* 0x000fe2000fffe03f */
[----:B------:R-:W-:-:S06]  /*5590*/  UMOV UR6, UR36 ;  /* 0x0000002400067c82 */ /* 0x000fcc0008000000 */
[----:B------:R-:W-:Y:S08]  /*55a0*/  MUFU.TANH R54, R54 ;  /* 0x0000003600367308 */ /* 0x000ff00000002400 */
[----:B------:R-:W-:Y:S08]  /*55b0*/  MUFU.TANH R55, R55 ;  /* 0x0000003700377308 */ /* 0x000ff00000002400 */
[----:B------:R-:W-:Y:S08]  /*55c0*/  MUFU.TANH R58, R58 ;  /* 0x0000003a003a7308 */ /* 0x000ff00000002400 */
[----:B------:R2:W-:Y:S08]  /*55d0*/  MUFU.TANH R56, R59 ;  /* 0x0000003b00387308 */ /* 0x0005f00000002400 */
[----:B------:R-:W-:Y:S01]  /*55e0*/  MUFU.TANH R63, R63 ;  /* 0x0000003f003f7308 */ /* 0x000fe20000002400 */
[----:B--2---:R-:W-:-:S07]  /*55f0*/  FMUL.FTZ R59, R73, UR7 ;  /* 0x00000007493b7c20 */ /* 0x004fce0008410000 */
        /* <DEDUP_REMOVED lines=10> */
[----:B------:R-:W2:Y:S01]  /*56a0*/  SHFL.IDX PT, R30, R27, 0x1, 0x1c1f ;  /* 0x003c1f001b1e7f89 */ /* 0x000ea200000e0000 */
[----:B------:R-:W-:Y:S01]  /*56b0*/  FMUL.FTZ R31, R44, UR7 ;  /* 0x000000072c1f7c20 */ /* 0x000fe20008410000 */
[----:B------:R-:W-:Y:S01]  /*56c0*/  MUFU.TANH R2, R2 ;  /* 0x0000000200027308 */ /* 0x000fe20000002400 */
[----:B------:R-:W-:Y:S01]  /*56d0*/  HGMMA.64x128x16.F32 R88, R176, gdesc[UR12].tnspB, R88, gsb0 ;  /* 0x41e0000cb0587df0 */ /* 0x000fe20008000858 */
[----:B------:R-:W-:Y:S01]  /*56e0*/  UIADD3 UR14, UR5, 0x100, URZ ;  /* 0x00000100050e7890 */ /* 0x000fe2000fffe03f */
[----:B------:R-:W-:-:S05]  /*56f0*/  UMOV UR15, 0x40000040 ;  /* 0x40000040000f7882 */ /* 0x000fca0000000000 */
[----:B------:R-:W3:Y:S08]  /*5700*/  MUFU.TANH R182, R182 ;  /* 0x000000b600b67308 */ /* 0x000ef00000002400 */
[----:B------:R-:W4:Y:S08]  /*5710*/  MUFU.TANH R180, R180 ;  /* 0x000000b400b47308 */ /* 0x000f300000002400 */
        /* <DEDUP_REMOVED lines=19> */
[----:B------:R-:W5:Y:S01]  /*5850*/  LDC R34, c[0x0][0x2f0] ;  /* 0x0000bc00ff227b82 */ /* 0x000f620000000800 */
[----:B------:R-:W-:Y:S01]  /*5860*/  FMUL.FTZ R35, R48, UR7 ;  /* 0x0000000730237c20 */ /* 0x000fe20008410000 */
[----:B------:R-:W-:Y:S01]  /*5870*/  MUFU.TANH R53, R53 ;  /* 0x0000003500357308 */ /* 0x000fe20000002400 */
[----:B------:R-:W-:Y:S01]  /*5880*/  HGMMA.64x128x16.F32 R88, R172, gdesc[UR12].tnspB, R88, gsb0 ;  /* 0x41e0000cac587df0 */ /* 0x000fe20008000858 */
[----:B------:R-:W-:Y:S01]  /*5890*/  UIADD3 UR14, UR5, 0x180, URZ ;  /* 0x00000180050e7890 */ /* 0x000fe2000fffe03f */
[----:B------:R-:W-:-:S05]  /*58a0*/  UMOV UR15, 0x40000040 ;  /* 0x40000040000f7882 */ /* 0x000fca0000000000 */
[----:B------:R-:W4:Y:S08]  /*58b0*/  MUFU.TANH R178, R178 ;  /* 0x000000b200b27308 */ /* 0x000f300000002400 */
[----:B------:R-:W4:Y:S01]  /*58c0*/  MUFU.TANH R176, R176 ;  /* 0x000000b000b07308 */ /* 0x000f220000002400 */
[----:B-----5:R-:W-:-:S07]  /*58d0*/  IMAD R45, R34, UR60, R45 ;  /* 0x0000003c222d7c24 */ /* 0x020fce000f8e022d */
[----:B------:R-:W-:Y:S01]  /*58e0*/  MUFU.TANH R48, R66 ;  /* 0x0000004200307308 */ /* 0x000fe20000002400 */
[----:B--2---:R-:W-:-:S04]  /*58f0*/  IADD3 R5, R30, -UR42, R45 ;  /* 0x8000002a1e057c10 */ /* 0x004fc8000fffe02d */
[----:B------:R-:W-:-:S03]  /*5900*/  ISETP.GT.AND P3, PT, R5, RZ, PT ;  /* 0x000000ff0500720c */ /* 0x000fc60003f64270 */
[----:B------:R-:W-:Y:S01]  /*5910*/  MUFU.TANH R30, R62 ;  /* 0x0000003e001e7308 */ /* 0x000fe20000002400 */
[C---:B------:R-:W-:Y:S02]  /*5920*/  ISETP.GT.AND P4, PT, R5.reuse, 0x1, PT ;  /* 0x000000010500780c */ /* 0x040fe40003f84270 */
[----:B0-----:R-:W-:Y:S02]  /*5930*/  FSEL R196, R196, -INF , P3 ;  /* 0xff800000c4c47808 */ /* 0x001fe40001800000 */
[C---:B------:R-:W-:Y:S02]  /*5940*/  ISETP.GT.AND P3, PT, R5.reuse, 0x8, PT ;  /* 0x000000080500780c */ /* 0x040fe40003f64270 */
[----:B-1----:R-:W-:Y:S01]  /*5950*/  FSEL R194, R194, -INF , P4 ;  /* 0xff800000c2c27808 */ /* 0x002fe20002000000 */
[----:B------:R-:W-:Y:S01]  /*5960*/  MUFU.TANH R35, R35 ;  /* 0x0000002300237308 */ /* 0x000fe20000002400 */
[----:B------:R-:W-:Y:S02]  /*5970*/  FMNMX.FTZ R47, R196, R11, !PT ;  /* 0x0000000bc42f7209 */ /* 0x000fe40007810000 */
[----:B------:R-:W-:-:S02]  /*5980*/  ISETP.GT.AND P4, PT, R5, 0x9, PT ;  /* 0x000000090500780c */ /* 0x000fc40003f84270 */
[----:B---3--:R-:W-:Y:S02]  /*5990*/  FSEL R182, R182, -INF , P3 ;  /* 0xff800000b6b67808 */ /* 0x008fe40001800000 */
[----:B------:R-:W-:Y:S01]  /*59a0*/  FMNMX.FTZ R47, R194, R47, !PT ;  /* 0x0000002fc22f7209 */ /* 0x000fe20007810000 */
[----:B------:R-:W-:Y:S01]  /*59b0*/  MUFU.TANH R57, R57 ;  /* 0x0000003900397308 */ /* 0x000fe20000002400 */
[C---:B------:R-:W-:Y:S02]  /*59c0*/  ISETP.GT.AND P3, PT, R5.reuse, 0x10, PT ;  /* 0x000000100500780c */ /* 0x040fe40003f64270 */
[----:B----4-:R-:W-:Y:S02]  /*59d0*/  FSEL R180, R180, -INF , P4 ;  /* 0xff800000b4b47808 */ /* 0x010fe40002000000 */
[----:B------:R-:W-:Y:S02]  /*59e0*/  FMNMX.FTZ R47, R182, R47, !PT ;  /* 0x0000002fb62f7209 */ /* 0x000fe40007810000 */
[----:B------:R-:W-:Y:S01]  /*59f0*/  ISETP.GT.AND P4, PT, R5, 0x11, PT ;  /* 0x000000110500780c */ /* 0x000fe20003f84270 */
[----:B------:R-:W-:Y:S01]  /*5a00*/  MUFU.TANH R59, R59 ;  /* 0x0000003b003b7308 */ /* 0x000fe20000002400 */
[----:B------:R-:W-:-:S02]  /*5a10*/  FSEL R178, R178, -INF , P3 ;  /* 0xff800000b2b27808 */ /* 0x000fc40001800000 */
[----:B------:R-:W-:Y:S02]  /*5a20*/  FMNMX.FTZ R47, R180, R47, !PT ;  /* 0x0000002fb42f7209 */ /* 0x000fe40007810000 */
[C---:B------:R-:W-:Y:S02]  /*5a30*/  ISETP.GT.AND P3, PT, R5.reuse, 0x18, PT ;  /* 0x000000180500780c */ /* 0x040fe40003f64270 */
[----:B------:R-:W-:Y:S02]  /*5a40*/  FSEL R176, R176, -INF , P4 ;  /* 0xff800000b0b07808 */ /* 0x000fe40002000000 */
[----:B------:R-:W-:Y:S02]  /*5a50*/  FMNMX.FTZ R47, R178, R47, !PT ;  /* 0x0000002fb22f7209 */ /* 0x000fe40007810000 */
[----:B------:R-:W-:Y:S02]  /*5a60*/  ISETP.GT.AND P4, PT, R5, 0x19, PT ;  /* 0x000000190500780c */ /* 0x000fe40003f84270 */
[----:B------:R-:W-:Y:S01]  /*5a70*/  FMNMX.FTZ R47, R176, R47, !PT ;  /* 0x0000002fb02f7209 */ /* 0x000fe20007810000 */
[----:B------:R-:W-:-:S02]  /*5a80*/  WARPGROUP.DEPBAR.LE gsb0, 0x0 ;  /* 0x00008000000079c5 */ /* 0x000fc40000010000 */
[----:B------:R-:W-:Y:S01]  /*5a90*/  WARPGROUP.ARRIVE ;  /* 0x00000000000079c5 */ /* 0x000fe20000000000 */
[----:B------:R-:W-:Y:S01]  /*5aa0*/  FMUL.FTZ R174, R38, UR7 ;  /* 0x0000000726ae7c20 */ /* 0x000fe20008410000 */
[----:B------:R-:W-:Y:S01]  /*5ab0*/  FMUL.FTZ R172, R39, UR7 ;  /* 0x0000000727ac7c20 */ /* 0x000fe20008410000 */
[----:B------:R-:W-:Y:S01]  /*5ac0*/  MUFU.TANH R38, R82 ;  /* 0x0000005200267308 */ /* 0x000fe20000002400 */
[----:B------:R-:W-:Y:S02]  /*5ad0*/  FMUL.FTZ R39, R52, UR7 ;  /* 0x0000000734277c20 */ /* 0x000fe40008410000 */
[----:B------:R-:W-:Y:S01]  /*5ae0*/  HGMMA.64x128x16.F32 R88, R168, gdesc[UR12].tnspB, R88, gsb0 ;  /* 0x41e0000ca8587df0 */ /* 0x000fe20008000858 */
[----:B------:R-:W-:Y:S01]  /*5af0*/  UIADD3 UR14, UR5, 0x200, URZ ;  /* 0x00000200050e7890 */ /* 0x000fe2000fffe03f */
[----:B------:R-:W-:-:S03]  /*5b00*/  UMOV UR15, 0x40000040 ;  /* 0x40000040000f7882 */ /* 0x000fc60000000000 */
[----:B------:R-:W0:Y:S08]  /*5b10*/  MUFU.TANH R174, R174 ;  /* 0x000000ae00ae7308 */ /* 0x000e300000002400 */
[----:B------:R-:W1:Y:S08]  /*5b20*/  MUFU.TANH R172, R172 ;  /* 0x000000ac00ac7308 */ /* 0x000e700000002400 */
[----:B------:R-:W-:Y:S01]  /*5b30*/  MUFU.TANH R52, R86 ;  /* 0x0000005600347308 */ /* 0x000fe20000002400 */
[----:B0-----:R-:W-:-:S02]  /*5b40*/  FSEL R174, R174, -INF , P3 ;  /* 0xff800000aeae7808 */ /* 0x001fc40001800000 */
[----:B------:R-:W-:Y:S02]  /*5b50*/  ISETP.GT.AND P3, PT, R5, 0x20, PT ;  /* 0x000000200500780c */ /* 0x000fe40003f64270 */
[----:B------:R-:W-:-:S03]  /*5b60*/  FMNMX.FTZ R47, R174, R47, !PT ;  /* 0x0000002fae2f7209 */ /* 0x000fc60007810000 */
[----:B------:R-:W-:Y:S01]  /*5b70*/  MUFU.TANH R39, R39 ;  /* 0x0000002700277308 */ /* 0x000fe20000002400 */
[----:B-1----:R-:W-:Y:S02]  /*5b80*/  FSEL R172, R172, -INF , P4 ;  /* 0xff800000acac7808 */ /* 0x002fe40002000000 */
[C---:B------:R-:W-:Y:S02]  /*5b90*/  ISETP.GT.AND P4, PT, R5.reuse, 0x21, PT ;  /* 0x000000210500780c */ /* 0x040fe40003f84270 */
[----:B------:R-:W-:Y:S01]  /*5ba0*/  FMNMX.FTZ R47, R172, R47, !PT ;  /* 0x0000002fac2f7209 */ /* 0x000fe20007810000 */
[----:B------:R-:W-:Y:S02]  /*5bb0*/  WARPGROUP.DEPBAR.LE gsb0, 0x0 ;  /* 0x00008000000079c5 */ /* 0x000fe40000010000 */
[----:B------:R-:W-:Y:S01]  /*5bc0*/  WARPGROUP.ARRIVE ;  /* 0x00000000000079c5 */ /* 0x000fe20000000000 */
[----:B------:R-:W-:Y:S02]  /*5bd0*/  FSEL R170, R28, -INF , P3 ;  /* 0xff8000001caa7808 */ /* 0x000fe40001800000 */
[C---:B------:R-:W-:Y:S01]  /*5be0*/  ISETP.GT.AND P3, PT, R5.reuse, 0x28, PT ;  /* 0x000000280500780c */ /* 0x040fe20003f64270 */
[----:B------:R0:W1:Y:S01]  /*5bf0*/  MUFU.TANH R28, R70 ;  /* 0x00000046001c7308 */ /* 0x0000620000002400 */
[----:B------:R-:W-:Y:S01]  /*5c00*/  FSEL R168, R10, -INF , P4 ;  /* 0xff8000000aa87808 */ /* 0x000fe20002000000 */
[----:B------:R-:W-:Y:S01]  /*5c10*/  HGMMA.64x128x16.F32 R88, R164, gdesc[UR12].tnspB, R88, gsb0 ;  /* 0x41e0000ca4587df0 */ /* 0x000fe20008000858 */
[----:B------:R-:W-:Y:S01]  /*5c20*/  FMNMX.FTZ R47, R170, R47, !PT ;  /* 0x0000002faa2f7209 */ /* 0x000fe20007810000 */
[----:B------:R-:W-:Y:S01]  /*5c30*/  FMUL.FTZ R10, R74, UR7 ;  /* 0x000000074a0a7c20 */ /* 0x000fe20008410000 */
[----:B------:R-:W-:Y:S01]  /*5c40*/  ISETP.GT.AND P4, PT, R5, 0x29, PT ;  /* 0x000000290500780c */ /* 0x000fe20003f84270 */
[----:B------:R-:W-:Y:S01]  /*5c50*/  UIADD3 UR14, UR5, 0x280, URZ ;  /* 0x00000280050e7890 */ /* 0x000fe2000fffe03f */
[----:B------:R-:W-:Y:S01]  /*5c60*/  FMNMX.FTZ R47, R168, R47, !PT ;  /* 0x0000002fa82f7209 */ /* 0x000fe20007810000 */
[----:B------:R-:W-:-:S02]  /*5c70*/  UMOV UR15, 0x40000040 ;  /* 0x40000040000f7882 */ /* 0x000fc40000000000 */
[----:B------:R-:W2:Y:S01]  /*5c80*/  MUFU.TANH R10, R10 ;  /* 0x0000000a000a7308 */ /* 0x000ea20000002400 */
[----:B------:R-:W-:Y:S02]  /*5c90*/  WARPGROUP.DEPBAR.LE gsb0, 0x0 ;  /* 0x00008000000079c5 */ /* 0x000fe40000010000 */
[----:B------:R-:W-:Y:S01]  /*5ca0*/  FSEL R166, R46, -INF , P3 ;  /* 0xff8000002ea67808 */ /* 0x000fe20001800000 */
[----:B------:R-:W-:Y:S01]  /*5cb0*/  WARPGROUP.ARRIVE ;  /* 0x00000000000079c5 */ /* 0x000fe20000000000 */
[----:B------:R-:W-:-:S03]  /*5cc0*/  ISETP.GT.AND P3, PT, R5, 0x30, PT ;  /* 0x000000300500780c */ /* 0x000fc60003f64270 */
[----:B------:R-:W3:Y:S01]  /*5cd0*/  MUFU.TANH R46, R79 ;  /* 0x0000004f002e7308 */ /* 0x000ee20000002400 */
[----:B------:R-:W-:Y:S02]  /*5ce0*/  FSEL R164, R32, -INF , P4 ;  /* 0xff80000020a47808 */ /* 0x000fe40002000000 */
[----:B------:R-:W-:Y:S01]  /*5cf0*/  FMNMX.FTZ R47, R166, R47, !PT ;  /* 0x0000002fa62f7209 */ /* 0x000fe20007810000 */
[----:B------:R-:W-:Y:S01]  /*5d00*/  HGMMA.64x128x16.F32 R88, R160, gdesc[UR12].tnspB, R88, gsb0 ;  /* 0x41e0000ca0587df0 */ /* 0x000fe20008000858 */
[C---:B------:R-:W-:Y:S01]  /*5d10*/  ISETP.GT.AND P4, PT, R5.reuse, 0x31, PT ;  /* 0x000000310500780c */ /* 0x040fe20003f84270 */
[----:B------:R-:W-:Y:S01]  /*5d20*/  UIADD3 UR14, UR5, 0x300, URZ ;  /* 0x00000300050e7890 */ /* 0x000fe2000fffe03f */
[----:B------:R-:W-:Y:S01]  /*5d30*/  FSEL R74, R50, -INF , P3 ;  /* 0xff800000324a7808 */ /* 0x000fe20001800000 */
[----:B------:R-:W-:Y:S01]  /*5d40*/  UMOV UR15, 0x40000040 ;  /* 0x40000040000f7882 */ /* 0x000fe20000000000 */
[----:B------:R-:W-:Y:S02]  /*5d50*/  FMNMX.FTZ R47, R164, R47, !PT ;  /* 0x0000002fa42f7209 */ /* 0x000fe40007810000 */
[----:B------:R-:W-:-:S02]  /*5d60*/  ISETP.GT.AND P3, PT, R5, 0x38, PT ;  /* 0x000000380500780c */ /* 0x000fc40003f64270 */
[----:B0-----:R-:W-:Y:S02]  /*5d70*/  FSEL R70, R51, -INF , P4 ;  /* 0xff80000033467808 */ /* 0x001fe40002000000 */
[----:B------:R-:W-:Y:S02]  /*5d80*/  FMNMX.FTZ R47, R74, R47, !PT ;  /* 0x0000002f4a2f7209 */ /* 0x000fe40007810000 */
[C---:B------:R-:W-:Y:S02]  /*5d90*/  ISETP.GT.AND P4, PT, R5.reuse, 0x39, PT ;  /* 0x000000390500780c */ /* 0x040fe40003f84270 */
[----:B------:R-:W-:Y:S02]  /*5da0*/  FSEL R66, R54, -INF , P3 ;  /* 0xff80000036427808 */ /* 0x000fe40001800000 */
[----:B------:R-:W-:Y:S02]  /*5db0*/  FMNMX.FTZ R47, R70, R47, !PT ;  /* 0x0000002f462f7209 */ /* 0x000fe40007810000 */
[----:B------:R-:W-:-:S02]  /*5dc0*/  ISETP.GT.AND P3, PT, R5, 0x40, PT ;  /* 0x000000400500780c */ /* 0x000fc40003f64270 */
[----:B------:R-:W-:Y:S01]  /*5dd0*/  FSEL R62, R55, -INF , P4 ;  /* 0xff800000373e7808 */ /* 0x000fe20002000000 */
[----:B------:R-:W-:Y:S01]  /*5de0*/  FMUL.FTZ R55, R69, UR7 ;  /* 0x0000000745377c20 */ /* 0x000fe20008410000 */
[----:B------:R-:W-:Y:S01]  /*5df0*/  FMNMX.FTZ R47, R66, R47, !PT ;  /* 0x0000002f422f7209 */ /* 0x000fe20007810000 */
[----:B------:R-:W-:Y:S01]  /*5e00*/  FMUL.FTZ R69, R80, UR7 ;  /* 0x0000000750457c20 */ /* 0x000fe20008410000 */
[C---:B------:R-:W-:Y:S02]  /*5e10*/  ISETP.GT.AND P4, PT, R5.reuse, 0x41, PT ;  /* 0x000000410500780c */ /* 0x040fe40003f84270 */
[----:B------:R-:W-:Y:S01]  /*5e20*/  FSEL R58, R58, -INF , P3 ;  /* 0xff8000003a3a7808 */ /* 0x000fe20001800000 */
[----:B------:R-:W-:Y:S01]  /*5e30*/  MUFU.TANH R55, R55 ;  /* 0x0000003700377308 */ /* 0x000fe20000002400 */
[----:B------:R-:W-:Y:S02]  /*5e40*/  FMNMX.FTZ R47, R62, R47, !PT ;  /* 0x0000002f3e2f7209 */ /* 0x000fe40007810000 */
[----:B------:R-:W-:-:S02]  /*5e50*/  ISETP.GT.AND P3, PT, R5, 0x48, PT ;  /* 0x000000480500780c */ /* 0x000fc40003f64270 */
[----:B------:R-:W-:Y:S02]  /*5e60*/  FSEL R56, R56, -INF , P4 ;  /* 0xff80000038387808 */ /* 0x000fe40002000000 */
[----:B------:R-:W-:Y:S01]  /*5e70*/  FMNMX.FTZ R47, R58, R47, !PT ;  /* 0x0000002f3a2f7209 */ /* 0x000fe20007810000 */
[----:B------:R-:W-:Y:S01]  /*5e80*/  MUFU.TANH R69, R69 ;  /* 0x0000004500457308 */ /* 0x000fe20000002400 */
[C---:B------:R-:W-:Y:S02]  /*5e90*/  ISETP.GT.AND P4, PT, R5.reuse, 0x49, PT ;  /* 0x000000490500780c */ /* 0x040fe40003f84270 */
[----:B------:R-:W-:Y:S02]  /*5ea0*/  FSEL R54, R30, -INF , P3 ;  /* 0xff8000001e367808 */ /* 0x000fe40001800000 */
[----:B------:R-:W-:Y:S02]  /*5eb0*/  FMNMX.FTZ R47, R56, R47, !PT ;  /* 0x0000002f382f7209 */ /* 0x000fe40007810000 */
[----:B------:R-:W-:-:S02]  /*5ec0*/  ISETP.GT.AND P3, PT, R5, 0x50, PT ;  /* 0x000000500500780c */ /* 0x000fc40003f64270 */
[----:B------:R-:W-:Y:S01]  /*5ed0*/  FSEL R50, R63, -INF , P4 ;  /* 0xff8000003f327808 */ /* 0x000fe20002000000 */
[----:B------:R-:W-:Y:S01]  /*5ee0*/  FMUL.FTZ R63, R76, UR7 ;  /* 0x000000074c3f7c20 */ /* 0x000fe20008410000 */
[----:B------:R-:W-:Y:S02]  /*5ef0*/  FMNMX.FTZ R47, R54, R47, !PT ;  /* 0x0000002f362f7209 */ /* 0x000fe40007810000 */
[C---:B------:R-:W-:Y:S02]  /*5f00*/  ISETP.GT.AND P4, PT, R5.reuse, 0x51, PT ;  /* 0x000000510500780c */ /* 0x040fe40003f84270 */
[----:B------:R-:W-:Y:S01]  /*5f10*/  FSEL R48, R48, -INF , P3 ;  /* 0xff80000030307808 */ /* 0x000fe20001800000 */
[----:B------:R-:W-:Y:S01]  /*5f20*/  MUFU.TANH R63, R63 ;  /* 0x0000003f003f7308 */ /* 0x000fe20000002400 */
[----:B------:R-:W-:Y:S02]  /*5f30*/  FMNMX.FTZ R47, R50, R47, !PT ;  /* 0x0000002f322f7209 */ /* 0x000fe40007810000 */
[----:B------:R-:W-:-:S02]  /*5f40*/  ISETP.GT.AND P3, PT, R5, 0x58, PT ;  /* 0x000000580500780c */ /* 0x000fc40003f64270 */
[----:B------:R-:W-:Y:S01]  /*5f50*/  FSEL R30, R67, -INF , P4 ;  /* 0xff800000431e7808 */ /* 0x000fe20002000000 */
[----:B------:R-:W-:Y:S01]  /*5f60*/  FMUL.FTZ R67, R81, UR7 ;  /* 0x0000000751437c20 */ /* 0x000fe20008410000 */
[----:B------:R-:W-:Y:S02]  /*5f70*/  FMNMX.FTZ R47, R48, R47, !PT ;  /* 0x0000002f302f7209 */ /* 0x000fe40007810000 */
[C---:B------:R-:W-:Y:S02]  /*5f80*/  ISETP.GT.AND P4, PT, R5.reuse, 0x59, PT ;  /* 0x000000590500780c */ /* 0x040fe40003f84270 */
[----:B-1----:R-:W-:Y:S01]  /*5f90*/  FSEL R28, R28, -INF , P3 ;  /* 0xff8000001c1c7808 */ /* 0x002fe20001800000 */
[----:B------:R-:W-:Y:S01]  /*5fa0*/  MUFU.TANH R67, R67 ;  /* 0x0000004300437308 */ /* 0x000fe20000002400 */
[----:B------:R-:W-:Y:S02]  /*5fb0*/  FMNMX.FTZ R47, R30, R47, !PT ;  /* 0x0000002f1e2f7209 */ /* 0x000fe40007810000 */
[----:B------:R-:W-:-:S02]  /*5fc0*/  ISETP.GT.AND P3, PT, R5, 0x60, PT ;  /* 0x000000600500780c */ /* 0x000fc40003f64270 */
[----:B------:R-:W-:Y:S02]  /*5fd0*/  FSEL R32, R71, -INF , P4 ;  /* 0xff80000047207808 */ /* 0x000fe40002000000 */
[----:B------:R-:W-:Y:S02]  /*5fe0*/  FMNMX.FTZ R47, R28, R47, !PT ;  /* 0x0000002f1c2f7209 */ /* 0x000fe40007810000 */
[C---:B------:R-:W-:Y:S02]  /*5ff0*/  ISETP.GT.AND P4, PT, R5.reuse, 0x61, PT ;  /* 0x000000610500780c */ /* 0x040fe40003f84270 */
[----:B--2---:R-:W-:Y:S02]  /*6000*/  FSEL R34, R10, -INF , P3 ;  /* 0xff8000000a227808 */ /* 0x004fe40001800000 */
[----:B------:R-:W-:Y:S02]  /*6010*/  FMNMX.FTZ R47, R32, R47, !PT ;  /* 0x0000002f202f7209 */ /* 0x000fe40007810000 */
[----:B------:R-:W-:-:S02]  /*6020*/  ISETP.GT.AND P3, PT, R5, 0x68, PT ;  /* 0x000000680500780c */ /* 0x000fc40003f64270 */
[----:B------:R-:W-:Y:S02]  /*6030*/  FSEL R36, R36, -INF , P4 ;  /* 0xff80000024247808 */ /* 0x000fe40002000000 */
[----:B------:R-:W-:Y:S02]  /*6040*/  FMNMX.FTZ R47, R34, R47, !PT ;  /* 0x0000002f222f7209 */ /* 0x000fe40007810000 */
[C---:B------:R-:W-:Y:S02]  /*6050*/  ISETP.GT.AND P4, PT, R5.reuse, 0x69, PT ;  /* 0x000000690500780c */ /* 0x040fe40003f84270 */
[----:B------:R-:W-:Y:S02]  /*6060*/  FSEL R40, R40, -INF , P3 ;  /* 0xff80000028287808 */ /* 0x000fe40001800000 */
[----:B------:R-:W-:Y:S02]  /*6070*/  FMNMX.FTZ R47, R36, R47, !PT ;  /* 0x0000002f242f7209 */ /* 0x000fe40007810000 */
[----:B------:R-:W-:-:S02]  /*6080*/  ISETP.GT.AND P3, PT, R5, 0x70, PT ;  /* 0x000000700500780c */ /* 0x000fc40003f64270 */
[----:B---3--:R-:W-:Y:S02]  /*6090*/  FSEL R46, R46, -INF , P4 ;  /* 0xff8000002e2e7808 */ /* 0x008fe40002000000 */
[----:B------:R-:W-:Y:S01]  /*60a0*/  FMNMX.FTZ R49, R40, R47, !PT ;  /* 0x0000002f28317209 */ /* 0x000fe20007810000 */
[----:B------:R-:W-:Y:S01]  /*60b0*/  FMUL.FTZ R47, R60, UR7 ;  /* 0x000000073c2f7c20 */ /* 0x000fe20008410000 */
[C---:B------:R-:W-:Y:S01]  /*60c0*/  ISETP.GT.AND P4, PT, R5.reuse, 0x71, PT ;  /* 0x000000710500780c */ /* 0x040fe20003f84270 */
[----:B------:R-:W0:Y:S01]  /*60d0*/  SHFL.IDX PT, R60, R27, RZ, 0x1c1f ;  /* 0x001c1fff1b3c7589 */ /* 0x000e2200000e0000 */
[----:B------:R-:W-:Y:S02]  /*60e0*/  FSEL R38, R38, -INF , P3 ;  /* 0xff80000026267808 */ /* 0x000fe40001800000 */
[----:B------:R-:W-:Y:S01]  /*60f0*/  FMNMX.FTZ R49, R46, R49, !PT ;  /* 0x000000312e317209 */ /* 0x000fe20007810000 */
[----:B------:R-:W1:Y:S01]  /*6100*/  MUFU.TANH R47, R47 ;  /* 0x0000002f002f7308 */ /* 0x000e620000002400 */
[----:B------:R-:W-:-:S02]  /*6110*/  ISETP.GT.AND P3, PT, R5, 0x78, PT ;  /* 0x000000780500780c */ /* 0x000fc40003f64270 */
[----:B------:R-:W-:Y:S02]  /*6120*/  FSEL R42, R42, -INF , P4 ;  /* 0xff8000002a2a7808 */ /* 0x000fe40002000000 */
[----:B------:R-:W-:Y:S01]  /*6130*/  FMNMX.FTZ R51, R38, R49, !PT ;  /* 0x0000003126337209 */ /* 0x000fe20007810000 */
[----:B------:R-:W-:Y:S01]  /*6140*/  FMUL.FTZ R49, R61, UR7 ;  /* 0x000000073d317c20 */ /* 0x000fe20008410000 */
[----:B------:R-:W-:Y:S01]  /*6150*/  ISETP.GT.AND P4, PT, R5, 0x79, PT ;  /* 0x000000790500780c */ /* 0x000fe20003f84270 */
[----:B------:R-:W-:Y:S01]  /*6160*/  FMUL.FTZ R61, R72, UR7 ;  /* 0x00000007483d7c20 */ /* 0x000fe20008410000 */
[----:B------:R-:W-:Y:S02]  /*6170*/  FSEL R52, R52, -INF , P3 ;  /* 0xff80000034347808 */ /* 0x000fe40001800000 */
[----:B------:R-:W-:Y:S01]  /*6180*/  FMNMX.FTZ R51, R42, R51, !PT ;  /* 0x000000332a337209 */ /* 0x000fe20007810000 */
[----:B------:R-:W2:Y:S01]  /*6190*/  MUFU.TANH R49, R49 ;  /* 0x0000003100317308 */ /* 0x000ea20000002400 */
[----:B------:R-:W-:-:S02]  /*61a0*/  FSEL R44, R44, -INF , P4 ;  /* 0xff8000002c2c7808 */ /* 0x000fc40002000000 */
[----:B------:R-:W-:-:S04]  /*61b0*/  FMNMX.FTZ R51, R52, R51, !PT ;  /* 0x0000003334337209 */ /* 0x000fc80007810000 */
[----:B------:R-:W-:Y:S01]  /*61c0*/  FMNMX.FTZ R5, R44, R51, !PT ;  /* 0x000000332c057209 */ /* 0x000fe20007810000 */
[----:B------:R-:W-:Y:S01]  /*61d0*/  FMUL.FTZ R51, R65, UR7 ;  /* 0x0000000741337c20 */ /* 0x000fe20008410000 */
[----:B0-----:R-:W-:Y:S01]  /*61e0*/  IADD3 R73, R60, -UR42, R45 ;  /* 0x8000002a3c497c10 */ /* 0x001fe2000fffe02d */
[----:B------:R-:W-:Y:S01]  /*61f0*/  MUFU.TANH R61, R61 ;  /* 0x0000003d003d7308 */ /* 0x000fe20000002400 */
[----:B------:R-:W-:Y:S01]  /*6200*/  FMUL.FTZ R65, R77, UR7 ;  /* 0x000000074d417c20 */ /* 0x000fe20008410000 */
[----:B------:R-:W0:Y:S01]  /*6210*/  SHFL.BFLY PT, R10, R5, 0x2, 0x1f ;  /* 0x0c401f00050a7f89 */ /* 0x000e2200000e0000 */
[C---:B------:R-:W-:Y:S02]  /*6220*/  ISETP.GT.AND P4, PT, R73.reuse, RZ, PT ;  /* 0x000000ff4900720c */ /* 0x040fe40003f84270 */
[C---:B------:R-:W-:Y:S02]  /*6230*/  ISETP.GT.AND P5, PT, R73.reuse, 0x1, PT ;  /* 0x000000014900780c */ /* 0x040fe40003fa4270 */
[----:B------:R-:W-:Y:S01]  /*6240*/  FSEL R0, R0, -INF , P4 ;  /* 0xff80000000007808 */ /* 0x000fe20002000000 */
[----:B------:R-:W3:Y:S01]  /*6250*/  MUFU.TANH R51, R51 ;  /* 0x0000003300337308 */ /* 0x000ee20000002400 */
[----:B------:R-:W-:-:S02]  /*6260*/  ISETP.GT.AND P4, PT, R73, 0x8, PT ;  /* 0x000000084900780c */ /* 0x000fc40003f84270 */
[----:B------:R-:W-:Y:S02]  /*6270*/  FSEL R2, R2, -INF , P5 ;  /* 0xff80000002027808 */ /* 0x000fe40002800000 */
[----:B------:R-:W-:Y:S02]  /*6280*/  FMNMX.FTZ R75, R0, R13, !PT ;  /* 0x0000000d004b7209 */ /* 0x000fe40007810000 */
[C---:B------:R-:W-:Y:S01]  /*6290*/  ISETP.GT.AND P5, PT, R73.reuse, 0x9, PT ;  /* 0x000000094900780c */ /* 0x040fe20003fa4270 */
[----:B------:R-:W4:Y:S01]  /*62a0*/  MUFU.TANH R65, R65 ;  /* 0x0000004100417308 */ /* 0x000f220000002400 */
[----:B------:R-:W-:Y:S01]  /*62b0*/  FSEL R60, R14, -INF , P4 ;  /* 0xff8000000e3c7808 */ /* 0x000fe20002000000 */
[----:B------:R-:W-:Y:S02]  /*62c0*/  WARPGROUP.DEPBAR.LE gsb0, 0x0 ;  /* 0x00008000000079c5 */ /* 0x000fe40000010000 */
[----:B------:R-:W-:Y:S01]  /*62d0*/  FMNMX.FTZ R75, R2, R75, !PT ;  /* 0x0000004b024b7209 */ /* 0x000fe20007810000 */
[----:B------:R-:W-:Y:S01]  /*62e0*/  WARPGROUP.ARRIVE ;  /* 0x00000000000079c5 */ /* 0x000fe20000000000 */
[----:B------:R-:W-:-:S02]  /*62f0*/  ISETP.GT.AND P4, PT, R73, 0x10, PT ;  /* 0x000000104900780c */ /* 0x000fc40003f84270 */
[----:B------:R-:W-:Y:S01]  /*6300*/  FMNMX.FTZ R75, R60, R75, !PT ;  /* 0x0000004b3c4b7209 */ /* 0x000fe20007810000 */
[----:B------:R-:W-:Y:S01]  /*6310*/  MUFU.TANH R45, R85 ;  /* 0x00000055002d7308 */ /* 0x000fe20000002400 */
[----:B0-----:R-:W-:Y:S01]  /*6320*/  FMNMX.FTZ R10, R5, R10, !PT ;  /* 0x0000000a050a7209 */ /* 0x001fe20007810000 */
[----:B------:R-:W-:Y:S01]  /*6330*/  HGMMA.64x128x16.F32 R88, R156, gdesc[UR12].tnspB, R88, gsb0 ;  /* 0x41e0000c9c587df0 */ /* 0x000fe20008000858 */
[----:B------:R-:W0:Y:S01]  /*6340*/  LDC R5, c[0x0][0x988] ;  /* 0x00026200ff057b82 */ /* 0x000e220000000800 */
[----:B------:R-:W-:Y:S01]  /*6350*/  FSEL R68, R21, -INF , P4 ;  /* 0xff80000015447808 */ /* 0x000fe20002000000 */
[----:B------:R-:W-:Y:S01]  /*6360*/  UIADD3 UR14, UR5, 0x380, URZ ;  /* 0x00000380050e7890 */ /* 0x000fe2000fffe03f */
[----:B------:R-:W5:Y:S01]  /*6370*/  SHFL.BFLY PT, R71, R10, 0x1, 0x1f ;  /* 0x0c201f000a477f89 */ /* 0x000f6200000e0000 */
[----:B------:R-:W-:Y:S01]  /*6380*/  ISETP.GT.AND P4, PT, R73, 0x18, PT ;  /* 0x000000184900780c */ /* 0x000fe20003f84270 */
[----:B------:R-:W-:Y:S01]  /*6390*/  UMOV UR15, 0x40000040 ;  /* 0x40000040000f7882 */ /* 0x000fe20000000000 */
[----:B------:R-:W-:-:S02]  /*63a0*/  UMOV UR5, UR37 ;  /* 0x0000002500057c82 */ /* 0x000fc40008000000 */
[----:B------:R-:W-:Y:S02]  /*63b0*/  FSEL R76, R24, -INF , P4 ;  /* 0xff800000184c7808 */ /* 0x000fe40002000000 */
[----:B------:R-:W-:-:S04]  /*63c0*/  ISETP.GT.AND P4, PT, R73, 0x20, PT ;  /* 0x000000204900780c */ /* 0x000fc80003f84270 */
[----:B------:R-:W-:Y:S02]  /*63d0*/  FSEL R82, R26, -INF , P4 ;  /* 0xff8000001a527808 */ /* 0x000fe40002000000 */
[----:B------:R-:W-:-:S04]  /*63e0*/  ISETP.GT.AND P4, PT, R73, 0x28, PT ;  /* 0x000000284900780c */ /* 0x000fc80003f84270 */
[----:B------:R-:W-:Y:S02]  /*63f0*/  FSEL R86, R31, -INF , P4 ;  /* 0xff8000001f567808 */ /* 0x000fe40002000000 */
[----:B------:R-:W-:-:S04]  /*6400*/  ISETP.GT.AND P4, PT, R73, 0x30, PT ;  /* 0x000000304900780c */ /* 0x000fc80003f84270 */
[----:B------:R-:W-:Y:S02]  /*6410*/  FSEL R162, R35, -INF , P4 ;  /* 0xff80000023a27808 */ /* 0x000fe40002000000 */
[----:B-----5:R-:W-:Y:S01]  /*6420*/  FMNMX.FTZ R10, R10, R71, !PT ;  /* 0x000000470a0a7209 */ /* 0x020fe20007810000 */
[----:B------:R-:W-:Y:S01]  /*6430*/  FMUL.FTZ R71, R84, UR7 ;  /* 0x0000000754477c20 */ /* 0x000fe20008410000 */
[----:B------:R-:W-:Y:S02]  /*6440*/  ISETP.GT.AND P4, PT, R73, 0x38, PT ;  /* 0x000000384900780c */ /* 0x000fe40003f84270 */
[C---:B------:R-:W-:Y:S01]  /*6450*/  FSETP.NEU.FTZ.AND P3, PT, R10.reuse, -INF , PT ;  /* 0xff8000000a00780b */ /* 0x040fe20003f7d000 */
[----:B0-----:R-:W-:Y:S02]  /*6460*/  FMUL.FTZ R64, R10, R5 ;  /* 0x000000050a407220 */ /* 0x001fe40000410000 */
[----:B------:R-:W0:Y:S03]  /*6470*/  MUFU.TANH R71, R71 ;  /* 0x0000004700477308 */ /* 0x000e260000002400 */
[----:B------:R-:W-:-:S02]  /*6480*/  FSEL R27, R64, RZ, P3 ;  /* 0x000000ff401b7208 */ /* 0x000fc40001800000 */
[----:B------:R-:W-:Y:S02]  /*6490*/  FSEL R64, R12, -INF , P5 ;  /* 0xff8000000c407808 */ /* 0x000fe40002800000 */
[----:B------:R-:W-:Y:S01]  /*64a0*/  ISETP.GT.AND P5, PT, R73, 0x11, PT ;  /* 0x000000114900780c */ /* 0x000fe20003fa4270 */
[--C-:B------:R-:W-:Y:S01]  /*64b0*/  FFMA.FTZ R179, R174, R5, -R27.reuse ;  /* 0x00000005aeb37223 */ /* 0x100fe2000001081b */
[----:B------:R-:W-:Y:S01]  /*64c0*/  FMNMX.FTZ R75, R64, R75, !PT ;  /* 0x0000004b404b7209 */ /* 0x000fe20007810000 */
[-CC-:B------:R-:W-:Y:S01]  /*64d0*/  FFMA.FTZ R26, R172, R5.reuse, -R27.reuse ;  /* 0x00000005ac1a7223 */ /* 0x180fe2000001081b */
[----:B------:R-:W-:Y:S01]  /*64e0*/  FSEL R72, R15, -INF , P5 ;  /* 0xff8000000f487808 */ /* 0x000fe20002800000 */
[--C-:B------:R-:W-:Y:S01]  /*64f0*/  FFMA.FTZ R180, R180, R5, -R27.reuse ;  /* 0x00000005b4b47223 */ /* 0x100fe2000001081b */
[----:B------:R-:W-:Y:S01]  /*6500*/  FMNMX.FTZ R75, R68, R75, !PT ;  /* 0x0000004b444b7209 */ /* 0x000fe20007810000 */
[--C-:B------:R-:W-:Y:S01]  /*6510*/  FFMA.FTZ R173, R170, R5, -R27.reuse ;  /* 0x00000005aaad7223 */ /* 0x100fe2000001081b */
[C---:B------:R-:W-:Y:S01]  /*6520*/  ISETP.GT.AND P5, PT, R73.reuse, 0x19, PT ;  /* 0x000000194900780c */ /* 0x040fe20003fa4270 */
[----:B------:R5:W-:Y:S01]  /*6530*/  MUFU.EX2 R24, R180 ;  /* 0x000000b400187308 */ /* 0x000be20000000800 */
[----:B------:R-:W-:Y:S01]  /*6540*/  FMNMX.FTZ R75, R72, R75, !PT ;  /* 0x0000004b484b7209 */ /* 0x000fe20007810000 */
[-CC-:B------:R-:W-:Y:S01]  /*6550*/  FFMA.FTZ R80, R168, R5.reuse, -R27.reuse ;  /* 0x00000005a8507223 */ /* 0x180fe2000001081b */
[----:B------:R-:W-:Y:S01]  /*6560*/  FSEL R78, R20, -INF , P5 ;  /* 0xff800000144e7808 */ /* 0x000fe20002800000 */
[--C-:B------:R-:W-:Y:S01]  /*6570*/  FFMA.FTZ R20, R176, R5, -R27.reuse ;  /* 0x00000005b0147223 */ /* 0x100fe2000001081b */
[----:B------:R-:W-:Y:S01]  /*6580*/  FMNMX.FTZ R75, R76, R75, !PT ;  /* 0x0000004b4c4b7209 */ /* 0x000fe20007810000 */
[-CC-:B------:R-:W-:Y:S01]  /*6590*/  FFMA.FTZ R177, R178, R5.reuse, -R27.reuse ;  /* 0x00000005b2b17223 */ /* 0x180fe2000001081b */
[----:B------:R-:W-:Y:S01]  /*65a0*/  ISETP.GT.AND P5, PT, R73, 0x21, PT ;  /* 0x000000214900780c */ /* 0x000fe20003fa4270 */
[--C-:B------:R-:W-:Y:S01]  /*65b0*/  FFMA.FTZ R175, R166, R5, -R27.reuse ;  /* 0x00000005a6af7223 */ /* 0x100fe2000001081b */
[----:B------:R-:W-:Y:S01]  /*65c0*/  FMNMX.FTZ R75, R78, R75, !PT ;  /* 0x0000004b4e4b7209 */ /* 0x000fe20007810000 */
[-CC-:B------:R-:W-:Y:S01]  /*65d0*/  FFMA.FTZ R194, R194, R5.reuse, -R27.reuse ;  /* 0x00000005c2c27223 */ /* 0x180fe2000001081b */
[----:B------:R-:W-:Y:S01]  /*65e0*/  FSEL R84, R25, -INF , P5 ;  /* 0xff80000019547808 */ /* 0x000fe20002800000 */
[--C-:B------:R-:W-:Y:S01]  /*65f0*/  FFMA.FTZ R183, R182, R5, -R27.reuse ;  /* 0x00000005b6b77223 */ /* 0x100fe2000001081b */
[----:B------:R-:W-:Y:S01]  /*6600*/  FMNMX.FTZ R75, R82, R75, !PT ;  /* 0x0000004b524b7209 */ /* 0x000fe20007810000 */
[----:B------:R4:W-:Y:S01]  /*6610*/  MUFU.EX2 R14, R194 ;  /* 0x000000c2000e7308 */ /* 0x0009e20000000800 */
[----:B------:R-:W-:Y:S01]  /*6620*/  ISETP.GT.AND P5, PT, R73, 0x29, PT ;  /* 0x000000294900780c */ /* 0x000fe20003fa4270 */
[--C-:B------:R-:W-:Y:S01]  /*6630*/  FFMA.FTZ R181, R196, R5, -R27.reuse ;  /* 0x00000005c4b57223 */ /* 0x100fe2000001081b */
[----:B------:R-:W-:Y:S01]  /*6640*/  FMNMX.FTZ R75, R84, R75, !PT ;  /* 0x0000004b544b7209 */ /* 0x000fe20007810000 */
[-CC-:B------:R-:W-:Y:S01]  /*6650*/  FFMA.FTZ R169, R74, R5.reuse, -R27.reuse ;  /* 0x000000054aa97223 */ /* 0x180fe2000001081b */
[----:B------:R-:W-:Y:S01]  /*6660*/  FSEL R160, R29, -INF , P5 ;  /* 0xff8000001da07808 */ /* 0x000fe20002800000 */
[--C-:B------:R-:W-:Y:S01]  /*6670*/  FFMA.FTZ R171, R66, R5, -R27.reuse ;  /* 0x0000000542ab7223 */ /* 0x100fe2000001081b */
[----:B------:R-:W-:Y:S01]  /*6680*/  FMNMX.FTZ R75, R86, R75, !PT ;  /* 0x0000004b564b7209 */ /* 0x000fe20007810000 */
[----:B------:R-:W-:Y:S01]  /*6690*/  MUFU.EX2 R181, R181 ;  /* 0x000000b500b57308 */ /* 0x000fe20000000800 */
        /* <DEDUP_REMOVED lines=9> */
[-CC-:B------:R-:W-:Y:S01]  /*6730*/  FFMA.FTZ R32, R36, R5.reuse, -R27.reuse ;  /* 0x0000000524207223 */ /* 0x180fe2000001081b */
[----:B------:R-:W-:Y:S01]  /*6740*/  FSEL R172, R39, -INF , P4 ;  /* 0xff80000027ac7808 */ /* 0x000fe20002000000 */
[--C-:B------:R-:W-:Y:S01]  /*6750*/  FFMA.FTZ R36, R42, R5, -R27.reuse ;  /* 0x000000052a247223 */ /* 0x100fe2000001081b */
[----:B------:R-:W-:Y:S01]  /*6760*/  FMNMX.FTZ R75, R174, R75, !PT ;  /* 0x0000004bae4b7209 */ /* 0x000fe20007810000 */
[-CC-:B------:R-:W-:Y:S01]  /*6770*/  FFMA.FTZ R15, R34, R5.reuse, -R27.reuse ;  /* 0x00000005220f7223 */ /* 0x180fe2000001081b */
[----:B------:R-:W-:Y:S01]  /*6780*/  ISETP.GT.AND P4, PT, R73, 0x40, PT ;  /* 0x000000404900780c */ /* 0x000fe20003f84270 */
[----:B------:R-:W-:Y:S01]  /*6790*/  MUFU.EX2 R177, R177 ;  /* 0x000000b100b17308 */ /* 0x000fe20000000800 */
[----:B------:R-:W-:Y:S01]  /*67a0*/  FSEL R176, R37, -INF , P5 ;  /* 0xff80000025b07808 */ /* 0x000fe20002800000 */
[--C-:B------:R-:W-:Y:S01]  /*67b0*/  FFMA.FTZ R34, R46, R5, -R27.reuse ;  /* 0x000000052e227223 */ /* 0x100fe2000001081b */
[----:B------:R-:W-:Y:S01]  /*67c0*/  FMNMX.FTZ R75, R172, R75, !PT ;  /* 0x0000004bac4b7209 */ /* 0x000fe20007810000 */
[-CC-:B------:R-:W-:Y:S01]  /*67d0*/  FFMA.FTZ R164, R164, R5.reuse, -R27.reuse ;  /* 0x00000005a4a47223 */ /* 0x180fe2000001081b */
[----:B------:R-:W-:Y:S01]  /*67e0*/  ISETP.GT.AND P5, PT, R73, 0x41, PT ;  /* 0x000000414900780c */ /* 0x000fe20003fa4270 */
[--C-:B------:R-:W-:Y:S01]  /*67f0*/  FFMA.FTZ R70, R70, R5, -R27.reuse ;  /* 0x0000000546467223 */ /* 0x100fe2000001081b */
[----:B-----5:R-:W-:Y:S01]  /*6800*/  FSEL R180, R43, -INF , P4 ;  /* 0xff8000002bb47808 */ /* 0x020fe20002000000 */
[----:B------:R-:W-:Y:S01]  /*6810*/  MUFU.EX2 R20, R20 ;  /* 0x0000001400147308 */ /* 0x000fe20000000800 */
[----:B------:R-:W-:Y:S01]  /*6820*/  FMNMX.FTZ R75, R176, R75, !PT ;  /* 0x0000004bb04b7209 */ /* 0x000fe20007810000 */
[-CC-:B------:R-:W-:Y:S01]  /*6830*/  FFMA.FTZ R62, R62, R5.reuse, -R27.reuse ;  /* 0x000000053e3e7223 */ /* 0x180fe2000001081b */
[----:B------:R-:W-:Y:S01]  /*6840*/  ISETP.GT.AND P4, PT, R73, 0x48, PT ;  /* 0x000000484900780c */ /* 0x000fe20003f84270 */
[-CC-:B------:R-:W-:Y:S01]  /*6850*/  FFMA.FTZ R165, R58, R5.reuse, -R27.reuse ;  /* 0x000000053aa57223 */ /* 0x180fe2000001081b */
[----:B------:R-:W-:Y:S01]  /*6860*/  FSEL R170, R41, -INF , P5 ;  /* 0xff80000029aa7808 */ /* 0x000fe20002800000 */
[--C-:B------:R-:W-:Y:S01]  /*6870*/  FFMA.FTZ R56, R56, R5, -R27.reuse ;  /* 0x0000000538387223 */ /* 0x100fe2000001081b */
[----:B------:R-:W-:Y:S01]  /*6880*/  FMNMX.FTZ R75, R180, R75, !PT ;  /* 0x0000004bb44b7209 */ /* 0x000fe20007810000 */
[----:B------:R-:W-:Y:S01]  /*6890*/  MUFU.EX2 R179, R179 ;  /* 0x000000b300b37308 */ /* 0x000fe20000000800 */
[----:B------:R-:W-:Y:S01]  /*68a0*/  ISETP.GT.AND P5, PT, R73, 0x49, PT ;  /* 0x000000494900780c */ /* 0x000fe20003fa4270 */
[-CC-:B------:R-:W-:Y:S01]  /*68b0*/  FFMA.FTZ R167, R54, R5.reuse, -R27.reuse ;  /* 0x0000000536a77223 */ /* 0x180fe2000001081b */
[----:B-1----:R-:W-:Y:S01]  /*68c0*/  FSEL R168, R47, -INF , P4 ;  /* 0xff8000002fa87808 */ /* 0x002fe20002000000 */
[--C-:B------:R-:W-:Y:S01]  /*68d0*/  FFMA.FTZ R50, R50, R5, -R27.reuse ;  /* 0x0000000532327223 */ /* 0x100fe2000001081b */
[----:B------:R-:W-:Y:S01]  /*68e0*/  FMNMX.FTZ R75, R170, R75, !PT ;  /* 0x0000004baa4b7209 */ /* 0x000fe20007810000 */
[-CC-:B------:R-:W-:Y:S01]  /*68f0*/  FFMA.FTZ R161, R48, R5.reuse, -R27.reuse ;  /* 0x0000000530a17223 */ /* 0x180fe2000001081b */
[----:B------:R-:W-:Y:S01]  /*6900*/  ISETP.GT.AND P4, PT, R73, 0x50, PT ;  /* 0x000000504900780c */ /* 0x000fe20003f84270 */
[-CC-:B------:R-:W-:Y:S01]  /*6910*/  FFMA.FTZ R30, R30, R5.reuse, -R27.reuse ;  /* 0x000000051e1e7223 */ /* 0x180fe2000001081b */
[----:B--2---:R-:W-:Y:S01]  /*6920*/  FSEL R178, R49, -INF , P5 ;  /* 0xff80000031b27808 */ /* 0x004fe20002800000 */
[----:B------:R-:W-:Y:S01]  /*6930*/  FFMA.FTZ R29, R52, R5, -R27 ;  /* 0x00000005341d7223 */ /* 0x000fe2000001081b */
[----:B------:R-:W-:Y:S01]  /*6940*/  FMNMX.FTZ R75, R168, R75, !PT ;  /* 0x0000004ba84b7209 */ /* 0x000fe20007810000 */
[----:B------:R-:W-:Y:S01]  /*6950*/  MUFU.EX2 R26, R26 ;  /* 0x0000001a001a7308 */ /* 0x000fe20000000800 */
[----:B------:R-:W-:-:S02]  /*6960*/  ISETP.GT.AND P5, PT, R73, 0x51, PT ;  /* 0x000000514900780c */ /* 0x000fc40003fa4270 */
[----:B------:R-:W-:Y:S01]  /*6970*/  FSEL R166, R53, -INF , P4 ;  /* 0xff80000035a67808 */ /* 0x000fe20002000000 */
[----:B------:R-:W-:Y:S01]  /*6980*/  IMAD.U32 R53, RZ, RZ, UR9 ;  /* 0x00000009ff357e24 */ /* 0x000fe2000f8e00ff */
[----:B------:R-:W-:Y:S02]  /*6990*/  FMNMX.FTZ R75, R178, R75, !PT ;  /* 0x0000004bb24b7209 */ /* 0x000fe40007810000 */
[----:B------:R-:W-:Y:S01]  /*69a0*/  ISETP.GT.AND P4, PT, R73, 0x58, PT ;  /* 0x000000584900780c */ /* 0x000fe20003f84270 */
[----:B------:R-:W-:Y:S01]  /*69b0*/  MUFU.EX2 R173, R173 ;  /* 0x000000ad00ad7308 */ /* 0x000fe20000000800 */
[----:B---3--:R-:W-:Y:S02]  /*69c0*/  FSEL R182, R51, -INF , P5 ;  /* 0xff80000033b67808 */ /* 0x008fe40002800000 */
[----:B------:R-:W-:Y:S02]  /*69d0*/  FMNMX.FTZ R75, R166, R75, !PT ;  /* 0x0000004ba64b7209 */ /* 0x000fe40007810000 */
[----:B------:R-:W-:-:S02]  /*69e0*/  ISETP.GT.AND P5, PT, R73, 0x59, PT ;  /* 0x000000594900780c */ /* 0x000fc40003fa4270 */
[----:B----4-:R-:W-:Y:S01]  /*69f0*/  FSEL R194, R57, -INF , P4 ;  /* 0xff80000039c27808 */ /* 0x010fe20002000000 */
[----:B------:R-:W-:Y:S01]  /*6a00*/  MUFU.EX2 R80, R80 ;  /* 0x0000005000507308 */ /* 0x000fe20000000800 */
[----:B------:R-:W-:Y:S02]  /*6a10*/  FMNMX.FTZ R75, R182, R75, !PT ;  /* 0x0000004bb64b7209 */ /* 0x000fe40007810000 */
[----:B------:R-:W-:Y:S02]  /*6a20*/  ISETP.GT.AND P4, PT, R73, 0x60, PT ;  /* 0x000000604900780c */ /* 0x000fe40003f84270 */
[----:B------:R-:W-:Y:S02]  /*6a30*/  FSEL R196, R55, -INF , P5 ;  /* 0xff80000037c47808 */ /* 0x000fe40002800000 */
[----:B------:R-:W-:Y:S01]  /*6a40*/  FMNMX.FTZ R75, R194, R75, !PT ;  /* 0x0000004bc24b7209 */ /* 0x000fe20007810000 */
[----:B------:R-:W-:Y:S02]  /*6a50*/  WARPGROUP.DEPBAR.LE gsb0, 0x0 ;  /* 0x00008000000079c5 */ /* 0x000fe40000010000 */
[----:B------:R-:W-:Y:S01]  /*6a60*/  ISETP.GT.AND P5, PT, R73, 0x61, PT ;  /* 0x000000614900780c */ /* 0x000fe20003fa4270 */
[----:B------:R-:W-:Y:S01]  /*6a70*/  WARPGROUP.ARRIVE ;  /* 0x00000000000079c5 */ /* 0x000fe20000000000 */
[----:B------:R-:W-:Y:S01]  /*6a80*/  FSEL R74, R61, -INF , P4 ;  /* 0xff8000003d4a7808 */ /* 0x000fe20002000000 */
[----:B------:R-:W-:Y:S01]  /*6a90*/  MUFU.EX2 R175, R175 ;  /* 0x000000af00af7308 */ /* 0x000fe20000000800 */
[----:B------:R-:W-:-:S02]  /*6aa0*/  FMNMX.FTZ R75, R196, R75, !PT ;  /* 0x0000004bc44b7209 */ /* 0x000fc40007810000 */
[----:B------:R-:W-:Y:S01]  /*6ab0*/  ISETP.GT.AND P4, PT, R73, 0x68, PT ;  /* 0x000000684900780c */ /* 0x000fe20003f84270 */
[----:B------:R-:W-:Y:S01]  /*6ac0*/  HGMMA.64x128x16.F32 R88, R152, gdesc[UR12].tnspB, R88, gsb0 ;  /* 0x41e0000c98587df0 */ /* 0x000fe20008000858 */
[----:B------:R-:W-:Y:S02]  /*6ad0*/  FSEL R198, R59, -INF , P5 ;  /* 0xff8000003bc67808 */ /* 0x000fe40002800000 */
[----:B------:R-:W-:Y:S01]  /*6ae0*/  FMNMX.FTZ R75, R74, R75, !PT ;  /* 0x0000004b4a4b7209 */ /* 0x000fe20007810000 */
[----:B------:R-:W-:Y:S01]  /*6af0*/  MUFU.EX2 R164, R164 ;  /* 0x000000a400a47308 */ /* 0x000fe20000000800 */
[----:B------:R-:W-:Y:S02]  /*6b00*/  ISETP.GT.AND P5, PT, R73, 0x69, PT ;  /* 0x000000694900780c */ /* 0x000fe40003fa4270 */
[----:B------:R-:W-:Y:S02]  /*6b10*/  FSEL R200, R63, -INF , P4 ;  /* 0xff8000003fc87808 */ /* 0x000fe40002000000 */
[----:B------:R-:W-:-:S02]  /*6b20*/  FMNMX.FTZ R75, R198, R75, !PT ;  /* 0x0000004bc64b7209 */ /* 0x000fc40007810000 */
[----:B------:R-:W-:Y:S01]  /*6b30*/  ISETP.GT.AND P4, PT, R73, 0x70, PT ;  /* 0x000000704900780c */ /* 0x000fe20003f84270 */
[----:B------:R-:W-:Y:S01]  /*6b40*/  MUFU.EX2 R169, R169 ;  /* 0x000000a900a97308 */ /* 0x000fe20000000800 */
[----:B------:R-:W-:Y:S02]  /*6b50*/  FSEL R202, R65, -INF , P5 ;  /* 0xff80000041ca7808 */ /* 0x000fe40002800000 */
[----:B------:R-:W-:Y:S02]  /*6b60*/  FMNMX.FTZ R75, R200, R75, !PT ;  /* 0x0000004bc84b7209 */ /* 0x000fe40007810000 */
[----:B------:R-:W-:Y:S02]  /*6b70*/  ISETP.GT.AND P5, PT, R73, 0x71, PT ;  /* 0x000000714900780c */ /* 0x000fe40003fa4270 */
[----:B------:R-:W-:Y:S01]  /*6b80*/  FSEL R66, R69, -INF , P4 ;  /* 0xff80000045427808 */ /* 0x000fe20002000000 */
[----:B------:R-:W-:Y:S01]  /*6b90*/  MUFU.EX2 R70, R70 ;  /* 0x0000004600467308 */ /* 0x000fe20000000800 */
[----:B------:R-:W-:-:S02]  /*6ba0*/  FMNMX.FTZ R75, R202, R75, !PT ;  /* 0x0000004bca4b7209 */ /* 0x000fc40007810000 */
[----:B------:R-:W-:Y:S02]  /*6bb0*/  ISETP.GT.AND P4, PT, R73, 0x78, PT ;  /* 0x000000784900780c */ /* 0x000fe40003f84270 */
[----:B------:R-:W-:Y:S02]  /*6bc0*/  FSEL R204, R67, -INF , P5 ;  /* 0xff80000043cc7808 */ /* 0x000fe40002800000 */
[----:B------:R-:W-:Y:S01]  /*6bd0*/  FMNMX.FTZ R75, R66, R75, !PT ;  /* 0x0000004b424b7209 */ /* 0x000fe20007810000 */
[----:B------:R-:W-:Y:S01]  /*6be0*/  MUFU.EX2 R171, R171 ;  /* 0x000000ab00ab7308 */ /* 0x000fe20000000800 */
[----:B------:R-:W-:Y:S02]  /*6bf0*/  ISETP.GT.AND P5, PT, R73, 0x79, PT ;  /* 0x000000794900780c */ /* 0x000fe40003fa4270 */
[----:B0-----:R-:W-:Y:S02]  /*6c00*/  FSEL R206, R71, -INF , P4 ;  /* 0xff80000047ce7808 */ /* 0x001fe40002000000 */
[----:B------:R-:W-:-:S02]  /*6c10*/  FMNMX.FTZ R75, R204, R75, !PT ;  /* 0x0000004bcc4b7209 */ /* 0x000fc40007810000 */
[----:B------:R-:W-:Y:S01]  /*6c20*/  FSEL R208, R45, -INF , P5 ;  /* 0xff8000002dd07808 */ /* 0x000fe20002800000 */
[----:B------:R-:W-:Y:S01]  /*6c30*/  MUFU.EX2 R62, R62 ;  /* 0x0000003e003e7308 */ /* 0x000fe20000000800 */
[----:B------:R-:W-:-:S04]  /*6c40*/  FMNMX.FTZ R75, R206, R75, !PT ;  /* 0x0000004bce4b7209 */ /* 0x000fc80007810000 */
[----:B------:R-:W-:-:S03]  /*6c50*/  FMNMX.FTZ R75, R208, R75, !PT ;  /* 0x0000004bd04b7209 */ /* 0x000fc60007810000 */
        /* <DEDUP_REMOVED lines=11> */
[-CC-:B------:R-:W-:Y:S01]  /*6d10*/  FFMA.FTZ R25, R38, R5.reuse, -R27.reuse ;  /* 0x0000000526197223 */ /* 0x180fe2000001081b */
[----:B------:R-:W-:-:S05]  /*6d20*/  FFMA.FTZ R27, R44, R5, -R27 ;  /* 0x000000052c1b7223 */ /* 0x000fca000001081b */
[----:B------:R-:W-:Y:S01]  /*6d30*/  MUFU.EX2 R28, R28 ;  /* 0x0000001c001c7308 */ /* 0x000fe20000000800 */
[C---:B------:R-:W-:Y:S01]  /*6d40*/  FSETP.NEU.FTZ.AND P4, PT, R12.reuse, -INF , PT ;  /* 0xff8000000c00780b */ /* 0x040fe20003f9d000 */
[----:B------:R-:W-:-:S05]  /*6d50*/  FMUL.FTZ R31, R12, R5 ;  /* 0x000000050c1f7220 */ /* 0x000fca0000410000 */
[----:B------:R-:W-:Y:S01]  /*6d60*/  FSEL R31, R31, RZ, P4 ;  /* 0x000000ff1f1f7208 */ /* 0x000fe20002000000 */
[----:B------:R-:W-:Y:S04]  /*6d70*/  MUFU.EX2 R15, R15 ;  /* 0x0000000f000f7308 */ /* 0x000fe80000000800 */
[-CC-:B------:R-:W-:Y:S01]  /*6d80*/  FFMA.FTZ R33, R0, R5.reuse, -R31.reuse ;  /* 0x0000000500217223 */ /* 0x180fe2000001081f */
[----:B------:R-:W-:Y:S01]  /*6d90*/  FSEL R0, R10, RZ, P3 ;  /* 0x000000ff0a007208 */ /* 0x000fe20001800000 */
[-CC-:B------:R-:W-:Y:S01]  /*6da0*/  FFMA.FTZ R38, R2, R5.reuse, -R31.reuse ;  /* 0x0000000502267223 */ /* 0x180fe2000001081f */
[-CC-:B------:R-:W-:Y:S01]  /*6db0*/  FFMA.FTZ R35, R60, R5.reuse, -R31.reuse ;  /* 0x000000053c237223 */ /* 0x180fe2000001081f */
[-CC-:B------:R-:W-:Y:S01]  /*6dc0*/  FFMA.FTZ R40, R64, R5.reuse, -R31.reuse ;  /* 0x0000000540287223 */ /* 0x180fe2000001081f */
[-C--:B------:R-:W-:Y:S01]  /*6dd0*/  FFMA.FTZ R37, R68, R5.reuse, -R31 ;  /* 0x0000000544257223 */ /* 0x080fe2000001081f */
[----:B------:R-:W-:Y:S01]  /*6de0*/  FADD.FTZ R2, -R0, R11 ;  /* 0x0000000b00027221 */ /* 0x000fe20000010100 */
[----:B------:R-:W-:Y:S01]  /*6df0*/  FSEL R0, R12, RZ, P4 ;  /* 0x000000ff0c007208 */ /* 0x000fe20002000000 */
[----:B------:R-:W-:Y:S01]  /*6e00*/  MUFU.EX2 R33, R33 ;  /* 0x0000002100217308 */ /* 0x000fe20000000800 */
[-CC-:B------:R-:W-:Y:S01]  /*6e10*/  FFMA.FTZ R42, R72, R5.reuse, -R31.reuse ;  /* 0x00000005482a7223 */ /* 0x180fe2000001081f */
[-C--:B------:R-:W-:Y:S01]  /*6e20*/  FMUL.FTZ R51, R2, R5.reuse ;  /* 0x0000000502337220 */ /* 0x080fe20000410000 */
[----:B------:R-:W-:Y:S01]  /*6e30*/  FFMA.FTZ R39, R76, R5, -R31 ;  /* 0x000000054c277223 */ /* 0x000fe2000001081f */
[----:B------:R-:W-:Y:S01]  /*6e40*/  FADD.FTZ R2, -R0, R13 ;  /* 0x0000000d00027221 */ /* 0x000fe20000010100 */
[----:B------:R-:W-:-:S02]  /*6e50*/  IMAD.U32 R13, RZ, RZ, UR8 ;  /* 0x00000008ff0d7e24 */ /* 0x000fc4000f8e00ff */
[-CC-:B------:R-:W-:Y:S01]  /*6e60*/  FFMA.FTZ R46, R78, R5.reuse, -R31.reuse ;  /* 0x000000054e2e7223 */ /* 0x180fe2000001081f */
[-CC-:B------:R-:W-:Y:S01]  /*6e70*/  FFMA.FTZ R41, R82, R5.reuse, -R31.reuse ;  /* 0x0000000552297223 */ /* 0x180fe2000001081f */
[-C--:B------:R-:W-:Y:S01]  /*6e80*/  FMUL.FTZ R2, R2, R5.reuse ;  /* 0x0000000502027220 */ /* 0x080fe20000410000 */
[----:B------:R-:W0:Y:S01]  /*6e90*/  MUFU.EX2 R0, R51 ;  /* 0x0000003300007308 */ /* 0x000e220000000800 */
[----:B------:R-:W-:Y:S02]  /*6ea0*/  @!P1 VIADD R13, R13, 0x34840 ;  /* 0x000348400d0d9836 */ /* 0x000fe40000000000 */
[-CC-:B------:R-:W-:Y:S01]  /*6eb0*/  FFMA.FTZ R48, R84, R5.reuse, -R31.reuse ;  /* 0x0000000554307223 */ /* 0x180fe2000001081f */
[-CC-:B------:R-:W-:Y:S01]  /*6ec0*/  FFMA.FTZ R43, R86, R5.reuse, -R31.reuse ;  /* 0x00000005562b7223 */ /* 0x180fe2000001081f */
[-CC-:B------:R-:W-:Y:S01]  /*6ed0*/  FFMA.FTZ R52, R160, R5.reuse, -R31.reuse ;  /* 0x00000005a0347223 */ /* 0x180fe2000001081f */
[-C--:B------:R-:W-:Y:S01]  /*6ee0*/  FFMA.FTZ R45, R162, R5.reuse, -R31 ;  /* 0x00000005a22d7223 */ /* 0x080fe2000001081f */
[----:B------:R-:W-:Y:S01]  /*6ef0*/  @!P1 PRMT R49, RZ, 0x654, R13 ;  /* 0x00000654ff319816 */ /* 0x000fe2000000000d */
[-CC-:B------:R-:W-:Y:S01]  /*6f00*/  FFMA.FTZ R54, R174, R5.reuse, -R31.reuse ;  /* 0x00000005ae367223 */ /* 0x180fe2000001081f */
[----:B------:R-:W1:Y:S01]  /*6f10*/  MUFU.EX2 R2, R2 ;  /* 0x0000000200027308 */ /* 0x000e620000000800 */
[-CC-:B------:R-:W-:Y:S01]  /*6f20*/  FFMA.FTZ R47, R172, R5.reuse, -R31.reuse ;  /* 0x00000005ac2f7223 */ /* 0x180fe2000001081f */
[----:B------:R-:W-:Y:S01]  /*6f30*/  FFMA.FTZ R58, R176, R5, -R31 ;  /* 0x00000005b03a7223 */ /* 0x000fe2000001081f */
[----:B------:R-:W-:-:S02]  /*6f40*/  WARPGROUP.DEPBAR.LE gsb0, 0x0 ;  /* 0x00008000000079c5 */ /* 0x000fc40000010000 */
[----:B------:R1:W-:Y:S01]  /*6f50*/  @!P1 SYNCS.ARRIVE.TRANS64.RED.A1T0 RZ, [R49+URZ], RZ ;  /* 0x000000ff31ff99a7 */ /* 0x0003e2000810043f */
[-CC-:B------:R-:W-:Y:S01]  /*6f60*/  FFMA.FTZ R11, R180, R5.reuse, -R31.reuse ;  /* 0x00000005b40b7223 */ /* 0x180fe2000001081f */
[----:B------:R-:W-:Y:S01]  /*6f70*/  FFMA.FTZ R60, R170, R5, -R31 ;  /* 0x00000005aa3c7223 */ /* 0x000fe2000001081f */
[----:B------:R-:W2:Y:S01]  /*6f80*/  MUFU.EX2 R38, R38 ;  /* 0x0000002600267308 */ /* 0x000ea20000000800 */
[----:B0-----:R-:W-:Y:S01]  /*6f90*/  FFMA.FTZ R3, R0, R3, R181 ;  /* 0x0000000300037223 */ /* 0x001fe200000100b5 */
[----:B------:R-:W-:Y:S01]  /*6fa0*/  F2FP.F16.F32.PACK_AB R181, R14, R181 ;  /* 0x000000b50eb5723e */ /* 0x000fe200000000ff */
[-C--:B------:R-:W-:Y:S01]  /*6fb0*/  FFMA.FTZ R13, R168, R5.reuse, -R31 ;  /* 0x00000005a80d7223 */ /* 0x080fe2000001081f */
[----:B------:R-:W-:Y:S02]  /*6fc0*/  @!P1 VIADD R51, R53, 0x34860 ;  /* 0x0003486035339836 */ /* 0x000fe40000000000 */
[----:B------:R-:W-:Y:S01]  /*6fd0*/  FADD.FTZ R68, R14, R3 ;  /* 0x000000030e447221 */ /* 0x000fe20000010000 */
[-CC-:B------:R-:W-:Y:S01]  /*6fe0*/  FFMA.FTZ R160, R166, R5.reuse, -R31.reuse ;  /* 0x00000005a6a07223 */ /* 0x180fe2000001081f */
[-C--:B------:R-:W-:Y:S01]  /*6ff0*/  FFMA.FTZ R182, R182, R5.reuse, -R31 ;  /* 0x00000005b6b67223 */ /* 0x080fe2000001081f */
[----:B------:R-:W0:Y:S01]  /*7000*/  MUFU.EX2 R35, R35 ;  /* 0x0000002300237308 */ /* 0x000e220000000800 */
[----:B-1----:R-:W-:Y:S01]  /*7010*/  FFMA.FTZ R49, R2, R4, R33 ;  /* 0x0000000402317223 */ /* 0x002fe20000010021 */
[-C--:B------:R-:W-:Y:S01]  /*7020*/  FFMA.FTZ R4, R178, R5.reuse, -R31 ;  /* 0x00000005b2047223 */ /* 0x080fe2000001081f */
[----:B------:R-:W-:Y:S01]  /*7030*/  @!P1 PRMT R51, RZ, 0x654, R51 ;  /* 0x00000654ff339816 */ /* 0x000fe20000000033 */
[-CC-:B------:R-:W-:Y:S01]  /*7040*/  FFMA.FTZ R194, R194, R5.reuse, -R31.reuse ;  /* 0x00000005c2c27223 */ /* 0x180fe2000001081f */
[-CC-:B------:R-:W-:Y:S01]  /*7050*/  FFMA.FTZ R196, R196, R5.reuse, -R31.reuse ;  /* 0x00000005c4c47223 */ /* 0x180fe2000001081f */
[----:B------:R-:W-:Y:S01]  /*7060*/  FFMA.FTZ R74, R74, R5, -R31 ;  /* 0x000000054a4a7223 */ /* 0x000fe2000001081f */
[----:B------:R1:W-:Y:S01]  /*7070*/  @!P1 SYNCS.ARRIVE.TRANS64.RED.A1T0 RZ, [R51+URZ], RZ ;  /* 0x000000ff33ff99a7 */ /* 0x0003e2000810043f */
[----:B------:R-:W3:Y:S01]  /*7080*/  MUFU.EX2 R40, R40 ;  /* 0x0000002800287308 */ /* 0x000ee20000000800 */
[----:B--2---:R-:W-:Y:S01]  /*7090*/  FADD.FTZ R64, R38, R49 ;  /* 0x0000003126407221 */ /* 0x004fe20000010000 */
[----:B------:R-:W-:Y:S01]  /*70a0*/  FADD.FTZ R49, R183, R68 ;  /* 0x00000044b7317221 */ /* 0x000fe20000010000 */
[----:B------:R-:W-:Y:S01]  /*70b0*/  F2FP.F16.F32.PACK_AB R183, R24, R183 ;  /* 0x000000b718b7723e */ /* 0x000fe200000000ff */
[--C-:B------:R-:W-:Y:S01]  /*70c0*/  FFMA.FTZ R198, R198, R5, -R31.reuse ;  /* 0x00000005c6c67223 */ /* 0x100fe2000001081f */
[----:B------:R-:W-:Y:S01]  /*70d0*/  F2FP.F16.F32.PACK_AB R180, R38, R33 ;  /* 0x0000002126b4723e */ /* 0x000fe200000000ff */
[-CC-:B------:R-:W-:Y:S01]  /*70e0*/  FFMA.FTZ R200, R200, R5.reuse, -R31.reuse ;  /* 0x00000005c8c87223 */ /* 0x180fe2000001081f */
[-C--:B------:R-:W-:Y:S01]  /*70f0*/  FFMA.FTZ R202, R202, R5.reuse, -R31 ;  /* 0x00000005caca7223 */ /* 0x080fe2000001081f */
[----:B------:R-:W2:Y:S01]  /*7100*/  MUFU.EX2 R37, R37 ;  /* 0x0000002500257308 */ /* 0x000ea20000000800 */
[----:B0-----:R-:W-:Y:S01]  /*7110*/  FADD.FTZ R3, R35, R64 ;  /* 0x0000004023037221 */ /* 0x001fe20000010000 */
[----:B------:R-:W-:Y:S01]  /*7120*/  FADD.FTZ R64, R24, R49 ;  /* 0x0000003118407221 */ /* 0x000fe20000010000 */
[-CC-:B------:R-:W-:Y:S01]  /*7130*/  FFMA.FTZ R66, R66, R5.reuse, -R31.reuse ;  /* 0x0000000542427223 */ /* 0x180fe2000001081f */
[-CC-:B------:R-:W-:Y:S01]  /*7140*/  FFMA.FTZ R204, R204, R5.reuse, -R31.reuse ;  /* 0x00000005cccc7223 */ /* 0x180fe2000001081f */
[----:B------:R-:W-:Y:S01]  /*7150*/  FFMA.FTZ R206, R206, R5, -R31 ;  /* 0x00000005cece7223 */ /* 0x000fe2000001081f */
[----:B------:R-:W-:Y:S01]  /*7160*/  FADD.FTZ R49, R177, R64 ;  /* 0x00000040b1317221 */ /* 0x000fe20000010000 */
[----:B------:R-:W-:Y:S01]  /*7170*/  F2FP.F16.F32.PACK_AB R177, R20, R177 ;  /* 0x000000b114b1723e */ /* 0x000fe200000000ff */
[----:B------:R-:W0:Y:S01]  /*7180*/  MUFU.EX2 R42, R42 ;  /* 0x0000002a002a7308 */ /* 0x000e220000000800 */
[----:B---3--:R-:W-:Y:S01]  /*7190*/  FADD.FTZ R44, R40, R3 ;  /* 0x00000003282c7221 */ /* 0x008fe20000010000 */
[----:B------:R-:W-:Y:S01]  /*71a0*/  FADD.FTZ R64, R20, R49 ;  /* 0x0000003114407221 */ /* 0x000fe20000010000 */
[----:B------:R-:W-:Y:S01]  /*71b0*/  FFMA.FTZ R31, R208, R5, -R31 ;  /* 0x00000005d01f7223 */ /* 0x000fe2000001081f */
[----:B------:R-:W-:-:S02]  /*71c0*/  PLOP3.LUT P3, PT, PT, PT, UP1, 0x80, 0x0 ;  /* 0x000000000000781c */ /* 0x000fc40003f6f018 */
[----:B------:R-:W-:Y:S01]  /*71d0*/  FADD.FTZ R49, R179, R64 ;  /* 0x00000040b3317221 */ /* 0x000fe20000010000 */
[C---:B------:R-:W-:Y:S01]  /*71e0*/  F2FP.F16.F32.PACK_AB R179, R26.reuse, R179 ;  /* 0x000000b31ab3723e */ /* 0x040fe200000000ff */
[----:B------:R-:W3:Y:S01]  /*71f0*/  MUFU.EX2 R39, R39 ;  /* 0x0000002700277308 */ /* 0x000ee20000000800 */
[----:B--2---:R-:W-:Y:S01]  /*7200*/  FADD.FTZ R3, R37, R44 ;  /* 0x0000002c25037221 */ /* 0x004fe20000010000 */
[----:B------:R-:W-:-:S04]  /*7210*/  FADD.FTZ R64, R26, R49 ;  /* 0x000000311a407221 */ /* 0x000fc80000010000 */
[----:B------:R-:W-:Y:S01]  /*7220*/  FADD.FTZ R49, R173, R64 ;  /* 0x00000040ad317221 */ /* 0x000fe20000010000 */
[----:B------:R-:W-:Y:S01]  /*7230*/  F2FP.F16.F32.PACK_AB R173, R80, R173 ;  /* 0x000000ad50ad723e */ /* 0x000fe200000000ff */
[----:B------:R-:W2:Y:S01]  /*7240*/  MUFU.EX2 R46, R46 ;  /* 0x0000002e002e7308 */ /* 0x000ea20000000800 */
[----:B0-----:R-:W-:Y:S01]  /*7250*/  FADD.FTZ R44, R42, R3 ;  /* 0x000000032a2c7221 */ /* 0x001fe20000010000 */
[----:B------:R-:W-:Y:S01]  /*7260*/  FADD.FTZ R64, R80, R49 ;  /* 0x0000003150407221 */ /* 0x000fe20000010000 */
[----:B------:R-:W-:-:S03]  /*7270*/  F2FP.F16.F32.PACK_AB R176, R42, R37 ;  /* 0x000000252ab0723e */ /* 0x000fc600000000ff */
[----:B------:R-:W-:Y:S01]  /*7280*/  FADD.FTZ R49, R175, R64 ;  /* 0x00000040af317221 */ /* 0x000fe20000010000 */
[C---:B------:R-:W-:Y:S01]  /*7290*/  F2FP.F16.F32.PACK_AB R175, R164.reuse, R175 ;  /* 0x000000afa4af723e */ /* 0x040fe200000000ff */
[----:B------:R-:W0:Y:S01]  /*72a0*/  MUFU.EX2 R41, R41 ;  /* 0x0000002900297308 */ /* 0x000e220000000800 */
[----:B---3--:R-:W-:Y:S01]  /*72b0*/  FADD.FTZ R3, R39, R44 ;  /* 0x0000002c27037221 */ /* 0x008fe20000010000 */
[----:B------:R-:W-:-:S04]  /*72c0*/  FADD.FTZ R24, R164, R49 ;  /* 0x00000031a4187221 */ /* 0x000fc80000010000 */
[----:B------:R-:W-:Y:S01]  /*72d0*/  FADD.FTZ R33, R169, R24 ;  /* 0x00000018a9217221 */ /* 0x000fe20000010000 */
[----:B------:R-:W-:Y:S01]  /*72e0*/  F2FP.F16.F32.PACK_AB R169, R70, R169 ;  /* 0x000000a946a9723e */ /* 0x000fe200000000ff */
[----:B------:R-:W3:Y:S01]  /*72f0*/  MUFU.EX2 R48, R48 ;  /* 0x0000003000307308 */ /* 0x000ee20000000800 */
[----:B--2---:R-:W-:Y:S01]  /*7300*/  FADD.FTZ R44, R46, R3 ;  /* 0x000000032e2c7221 */ /* 0x004fe20000010000 */
[----:B------:R-:W-:Y:S01]  /*7310*/  FADD.FTZ R20, R70, R33 ;  /* 0x0000002146147221 */ /* 0x000fe20000010000 */
[----:B------:R-:W-:-:S03]  /*7320*/  F2FP.F16.F32.PACK_AB R178, R46, R39 ;  /* 0x000000272eb2723e */ /* 0x000fc600000000ff */
[----:B------:R-:W-:Y:S01]  /*7330*/  FADD.FTZ R33, R171, R20 ;  /* 0x00000014ab217221 */ /* 0x000fe20000010000 */
[C---:B------:R-:W-:Y:S01]  /*7340*/  F2FP.F16.F32.PACK_AB R171, R62.reuse, R171 ;  /* 0x000000ab3eab723e */ /* 0x040fe200000000ff */
[----:B------:R-:W2:Y:S01]  /*7350*/  MUFU.EX2 R43, R43 ;  /* 0x0000002b002b7308 */ /* 0x000ea20000000800 */
[----:B0-----:R-:W-:Y:S01]  /*7360*/  FADD.FTZ R3, R41, R44 ;  /* 0x0000002c29037221 */ /* 0x001fe20000010000 */
[----:B------:R-:W-:-:S04]  /*7370*/  FADD.FTZ R20, R62, R33 ;  /* 0x000000213e147221 */ /* 0x000fc80000010000 */
[----:B------:R-:W-:Y:S01]  /*7380*/  FADD.FTZ R33, R165, R20 ;  /* 0x00000014a5217221 */ /* 0x000fe20000010000 */
[----:B------:R-:W-:Y:S01]  /*7390*/  F2FP.F16.F32.PACK_AB R165, R56, R165 ;  /* 0x000000a538a5723e */ /* 0x000fe200000000ff */
[----:B------:R-:W0:Y:S01]  /*73a0*/  MUFU.EX2 R52, R52 ;  /* 0x0000003400347308 */ /* 0x000e220000000800 */
[----:B---3--:R-:W-:Y:S01]  /*73b0*/  FADD.FTZ R44, R48, R3 ;  /* 0x00000003302c7221 */ /* 0x008fe20000010000 */
[----:B------:R-:W-:Y:S01]  /*73c0*/  FADD.FTZ R20, R56, R33 ;  /* 0x0000002138147221 */ /* 0x000fe20000010000 */
[----:B------:R-:W-:-:S03]  /*73d0*/  F2FP.F16.F32.PACK_AB R172, R48, R41 ;  /* 0x0000002930ac723e */ /* 0x000fc600000000ff */
[----:B------:R-:W-:Y:S01]  /*73e0*/  FADD.FTZ R33, R167, R20 ;  /* 0x00000014a7217221 */ /* 0x000fe20000010000 */
[----:B------:R-:W-:Y:S01]  /*73f0*/  F2FP.F16.F32.PACK_AB R167, R50, R167 ;  /* 0x000000a732a7723e */ /* 0x000fe200000000ff */
[----:B------:R-:W3:Y:S01]  /*7400*/  MUFU.EX2 R45, R45 ;  /* 0x0000002d002d7308 */ /* 0x000ee20000000800 */
[----:B--2---:R-:W-:-:S07]  /*7410*/  FADD.FTZ R3, R43, R44 ;  /* 0x0000002c2b037221 */ /* 0x004fce0000010000 */
[----:B------:R-:W2:Y:S01]  /*7420*/  MUFU.EX2 R54, R54 ;  /* 0x0000003600367308 */ /* 0x000ea20000000800 */
[C---:B0-----:R-:W-:Y:S01]  /*7430*/  FADD.FTZ R14, R52.reuse, R3 ;  /* 0x00000003340e7221 */ /* 0x041fe20000010000 */
[----:B------:R-:W-:-:S06]  /*7440*/  F2FP.F16.F32.PACK_AB R174, R52, R43 ;  /* 0x0000002b34ae723e */ /* 0x000fcc00000000ff */
[----:B------:R-:W0:Y:S01]  /*7450*/  MUFU.EX2 R47, R47 ;  /* 0x0000002f002f7308 */ /* 0x000e220000000800 */
[----:B---3--:R-:W-:-:S07]  /*7460*/  FADD.FTZ R3, R45, R14 ;  /* 0x0000000e2d037221 */ /* 0x008fce0000010000 */
[----:B------:R-:W3:Y:S01]  /*7470*/  MUFU.EX2 R58, R58 ;  /* 0x0000003a003a7308 */ /* 0x000ee20000000800 */
[C---:B--2---:R-:W-:Y:S01]  /*7480*/  FADD.FTZ R14, R54.reuse, R3 ;  /* 0x00000003360e7221 */ /* 0x044fe20000010000 */
[----:B------:R-:W-:-:S06]  /*7490*/  F2FP.F16.F32.PACK_AB R168, R54, R45 ;  /* 0x0000002d36a8723e */ /* 0x000fcc00000000ff */
[----:B------:R-:W2:Y:S01]  /*74a0*/  MUFU.EX2 R11, R11 ;  /* 0x0000000b000b7308 */ /* 0x000ea20000000800 */
[----:B0-----:R-:W-:-:S07]  /*74b0*/  FADD.FTZ R3, R47, R14 ;  /* 0x0000000e2f037221 */ /* 0x001fce0000010000 */
[----:B------:R-:W0:Y:S01]  /*74c0*/  MUFU.EX2 R60, R60 ;  /* 0x0000003c003c7308 */ /* 0x000e220000000800 */
[C---:B---3--:R-:W-:Y:S01]  /*74d0*/  FADD.FTZ R14, R58.reuse, R3 ;  /* 0x000000033a0e7221 */ /* 0x048fe20000010000 */
[----:B------:R-:W-:-:S06]  /*74e0*/  F2FP.F16.F32.PACK_AB R170, R58, R47 ;  /* 0x0000002f3aaa723e */ /* 0x000fcc00000000ff */
[----:B------:R-:W3:Y:S01]  /*74f0*/  MUFU.EX2 R13, R13 ;  /* 0x0000000d000d7308 */ /* 0x000ee20000000800 */
[----:B--2---:R-:W-:-:S07]  /*7500*/  FADD.FTZ R3, R11, R14 ;  /* 0x0000000e0b037221 */ /* 0x004fce0000010000 */
[----:B------:R-:W2:Y:S01]  /*7510*/  MUFU.EX2 R4, R4 ;  /* 0x0000000400047308 */ /* 0x000ea20000000800 */
[C---:B0-----:R-:W-:Y:S01]  /*7520*/  FADD.FTZ R14, R60.reuse, R3 ;  /* 0x000000033c0e7221 */ /* 0x041fe20000010000 */
[----:B------:R-:W-:-:S06]  /*7530*/  F2FP.F16.F32.PACK_AB R164, R60, R11 ;  /* 0x0000000b3ca4723e */ /* 0x000fcc00000000ff */
[----:B------:R-:W0:Y:S01]  /*7540*/  MUFU.EX2 R160, R160 ;  /* 0x000000a000a07308 */ /* 0x000e220000000800 */
[----:B---3--:R-:W-:Y:S01]  /*7550*/  FADD.FTZ R3, R13, R14 ;  /* 0x0000000e0d037221 */ /* 0x008fe20000010000 */
[----:B------:R-:W-:-:S04]  /*7560*/  FADD.FTZ R14, R50, R33 ;  /* 0x00000021320e7221 */ /* 0x000fc80000010000 */
[----:B------:R-:W-:Y:S01]  /*7570*/  FADD.FTZ R33, R161, R14 ;  /* 0x0000000ea1217221 */ /* 0x000fe20000010000 */
[----:B------:R-:W-:Y:S01]  /*7580*/  F2FP.F16.F32.PACK_AB R161, R30, R161 ;  /* 0x000000a11ea1723e */ /* 0x000fe200000000ff */
[----:B-1----:R1:W3:Y:S01]  /*7590*/  MUFU.EX2 R51, R182 ;  /* 0x000000b600337308 */ /* 0x0022e20000000800 */
[----:B--2---:R-:W-:Y:S01]  /*75a0*/  FADD.FTZ R3, R4, R3 ;  /* 0x0000000304037221 */ /* 0x004fe20000010000 */
[----:B------:R-:W-:Y:S01]  /*75b0*/  FADD.FTZ R14, R30, R33 ;  /* 0x000000211e0e7221 */ /* 0x000fe20000010000 */
[----:B------:R-:W-:Y:S01]  /*75c0*/  F2FP.F16.F32.PACK_AB R166, R4, R13 ;  /* 0x0000000d04a6723e */ /* 0x000fe200000000ff */
[----:B------:R-:W-:Y:S02]  /*75d0*/  IMAD.MOV.U32 R13, RZ, RZ, R12 ;  /* 0x000000ffff0d7224 */ /* 0x000fe400078e000c */
[----:B------:R-:W-:Y:S01]  /*75e0*/  FADD.FTZ R11, R163, R14 ;  /* 0x0000000ea30b7221 */ /* 0x000fe20000010000 */
[----:B------:R-:W-:Y:S01]  /*75f0*/  F2FP.F16.F32.PACK_AB R163, R28, R163 ;  /* 0x000000a31ca3723e */ /* 0x000fe200000000ff */
[----:B------:R-:W2:Y:S01]  /*7600*/  MUFU.EX2 R162, R194 ;  /* 0x000000c200a27308 */ /* 0x000ea20000000800 */
[----:B0-----:R-:W-:Y:S01]  /*7610*/  FADD.FTZ R3, R160, R3 ;  /* 0x00000003a0037221 */ /* 0x001fe20000010000 */
[----:B------:R-:W-:Y:S01]  /*7620*/  FADD.FTZ R4, R28, R11 ;  /* 0x0000000b1c047221 */ /* 0x000fe20000010000 */
[----:B-1----:R-:W-:-:S03]  /*7630*/  F2FP.F16.F32.PACK_AB R182, R40, R35 ;  /* 0x0000002328b6723e */ /* 0x002fc600000000ff */
[----:B------:R-:W-:Y:S02]  /*7640*/  FADD.FTZ R11, R15, R4 ;  /* 0x000000040f0b7221 */ /* 0x000fe40000010000 */
        /* <DEDUP_REMOVED lines=44> */
[----:B------:R-:W-:Y:S01]  /*7910*/  IMAD.MOV.U32 R11, RZ, RZ, R10 ;  /* 0x000000ffff0b7224 */ /* 0x000fe200078e000a */
[----:B------:R-:W-:Y:S06]  /*7920*/  @P3 BRA `(.L_x_2260) ;  /* 0xffffffcc005c3947 */ /* 0x000fec000383ffff */
.L_x_2251:
[----:B------:R-:W-:-:S13]  /*7930*/  ISETP.LE.AND P2, PT, RZ, UR4, PT ;  /* 0x00000004ff007c0c */ /* 0x000fda000bf43270 */
[----:B------:R-:W-:Y:S05]  /*7940*/  @!P2 BRA `(.L_x_2261) ;  /* 0x000000280070a947 */ /* 0x000fea0003800000 */
[----:B------:R-:W-:Y:S01]  /*7950*/  IMAD.MOV.U32 R11, RZ, RZ, R10 ;  /* 0x000000ffff0b7224 */ /* 0x000fe200078e000a */
[----:B------:R-:W-:Y:S01]  /*7960*/  UMOV UR5, UR37 ;  /* 0x0000002500057c82 */ /* 0x000fe20008000000 */
[----:B------:R-:W-:Y:S01]  /*7970*/  IMAD.MOV.U32 R13, RZ, RZ, R12 ;  /* 0x000000ffff0d7224 */ /* 0x000fe200078e000c */
[----:B------:R-:W-:Y:S01]  /*7980*/  UMOV UR6, UR36 ;  /* 0x0000002400067c82 */ /* 0x000fe20008000000 */
[----:B------:R-:W-:-:S05]  /*7990*/  ULDC UR7, c[0x0][0x9d8] ;  /* 0x0002760000077ab9 */ /* 0x000fca0000000800 */
.L_x_2270:
[----:B------:R-:W-:-:S04]  /*79a0*/  UIADD3 UR9, UR6, 0x1, URZ ;  /* 0x0000000106097890 */ /* 0x000fc8000fffe03f */
[----:B------:R-:W-:-:S04]  /*79b0*/  UISETP.NE.AND UP0, UPT, UR9, 0x2, UPT ;  /* 0x000000020900788c */ /* 0x000fc8000bf05270 */
[----:B------:R-:W-:Y:S02]  /*79c0*/  USEL UR9, UR9, URZ, UP0 ;  /* 0x0000003f09097287 */ /* 0x000fe40008000000 */
[----:B------:R-:W-:-:S04]  /*79d0*/  USEL UR37, URZ, 0x1, UP0 ;  /* 0x000000013f257887 */ /* 0x000fc80008000000 */
[----:B------:R-:W-:Y:S01]  /*79e0*/  ULOP3.LUT UR37, UR5, UR37, URZ, 0x3c, !UPT ;  /* 0x0000002505257292 */ /* 0x000fe2000f8e3c3f */
[----:B------:R-:W-:Y:S01]  /*79f0*/  UMOV UR36, UR9 ;  /* 0x0000000900247c82 */ /* 0x000fe20008000000 */
[----:B------:R-:W-:Y:S10]  /*7a00*/  @!P0 BRA `(.L_x_2262) ;  /* 0x0000000000048947 */ /* 0x000ff40003800000 */
[----:B------:R-:W-:Y:S01]  /*7a10*/  BPT.TRAP 0x1 ;  /* 0x000000040000795c */ /* 0x000fe20000300000 */
.L_x_2262:
[----:B------:R-:W-:Y:S01]  /*7a20*/  ULEA UR8, UR36, UR38, 0x3 ;  /* 0x0000002624087291 */ /* 0x000fe2000f8e183f */
[----:B------:R-:W-:-:S05]  /*7a30*/  IMAD.U32 R5, RZ, RZ, UR37 ;  /* 0x00000025ff057e24 */ /* 0x000fca000f8e00ff */
[----:B------:R-:W-:-:S04]  /*7a40*/  SHF.L.U32 R5, R5, 0x1f, RZ ;  /* 0x0000001f05057819 */ /* 0x000fc800000006ff */
[----:B------:R0:W1:Y:S01]  /*7a50*/  SYNCS.PHASECHK.TRANS64.TRYWAIT P2, [UR8+0x34830], R5 ;  /* 0x03483005ff0075a7 */ /* 0x0000620008040148 */
[----:B------:R-:W-:Y:S05]  /*7a60*/  @!P0 BRA `(.L_x_2263) ;  /* 0x0000000000048947 */ /* 0x000fea0003800000 */
[----:B------:R-:W-:Y:S01]  /*7a70*/  BPT.TRAP 0x1 ;  /* 0x000000040000795c */ /* 0x000fe20000300000 */
.L_x_2263:
[----:B-1----:R-:W-:Y:S05]  /*7a80*/  @P2 BRA `(.L_x_2264) ;  /* 0x0000000000082947 */ /* 0x002fea0003800000 */
[----:B------:R-:W1:Y:S02]  /*7a90*/  SYNCS.PHASECHK.TRANS64.TRYWAIT P2, [UR8+0x34830], R5 ;  /* 0x03483005ff0075a7 */ /* 0x000e640008040148 */
[----:B-1----:R-:W-:Y:S05]  /*7aa0*/  @!P2 BRA `(.L_x_2265) ;  /* 0x0000009c00f4a947 */ /* 0x002fea0003800000 */
.L_x_2264:
        /* <DEDUP_REMOVED lines=141> */
.L_x_2266:
[----:B------:R-:W-:Y:S01]  /*8380*/  ULEA UR8, UR6, UR38, 0x3 ;  /* 0x0000002606087291 */ /* 0x000fe2000f8e183f */
[----:B------:R-:W-:-:S05]  /*8390*/  IMAD.U32 R0, RZ, RZ, UR5 ;  /* 0x00000005ff007e24 */ /* 0x000fca000f8e00ff */
[----:B------:R-:W-:-:S04]  /*83a0*/  SHF.L.U32 R0, R0, 0x1f, RZ ;  /* 0x0000001f00007819 */ /* 0x000fc800000006ff */
[----:B------:R2:W3:Y:S01]  /*83b0*/  SYNCS.PHASECHK.TRANS64.TRYWAIT P2, [UR8+0x34850], R0 ;  /* 0x03485000ff0075a7 */ /* 0x0004e20008040148 */
[----:B------:R-:W-:Y:S05]  /*83c0*/  @!P0 BRA `(.L_x_2267) ;  /* 0x0000000000048947 */ /* 0x000fea0003800000 */
[----:B------:R-:W-:Y:S01]  /*83d0*/  BPT.TRAP 0x1 ;  /* 0x000000040000795c */ /* 0x000fe20000300000 */
.L_x_2267:
[----:B---3--:R-:W-:Y:S05]  /*83e0*/  @P2 BRA `(.L_x_2268) ;  /* 0x0000000000082947 */ /* 0x008fea0003800000 */
[----:B------:R-:W3:Y:S02]  /*83f0*/  SYNCS.PHASECHK.TRANS64.TRYWAIT P2, [UR8+0x34850], R0 ;  /* 0x03485000ff0075a7 */ /* 0x000ee40008040148 */
[----:B---3--:R-:W-:Y:S05]  /*8400*/  @!P2 BRA `(.L_x_2269) ;  /* 0x0000009400b4a947 */ /* 0x008fea0003800000 */
.L_x_2268:
[----:B------:R-:W-:Y:S01]  /*8410*/  UIADD3 UR5, UR38, 0x400, URZ ;  /* 0x0000040026057890 */ /* 0x000fe2000fffe03f */
[----:B------:R-:W-:Y:S01]  /*8420*/  WARPGROUP.ARRIVE ;  /* 0x00000000000079c5 */ /* 0x000fe20000000000 */
[----:B------:R-:W-:Y:S01]  /*8430*/  UMOV UR15, 0x40000040 ;  /* 0x40000040000f7882 */ /* 0x000fe20000000000 */
[----:B0-2---:R-:W-:Y:S01]  /*8440*/  FMUL.FTZ R0, R24, UR7 ;  /* 0x0000000718007c20 */ /* 0x005fe20008410000 */
[----:B------:R-:W-:Y:S01]  /*8450*/  USHF.R.U32.HI UR5, URZ, 0x4, UR5 ;  /* 0x000000043f057899 */ /* 0x000fe20008011605 */
[----:B-1----:R-:W-:Y:S01]  /*8460*/  FMUL.FTZ R10, R25, UR7 ;  /* 0x00000007190a7c20 */ /* 0x002fe20008410000 */
        /* <DEDUP_REMOVED lines=10> */
[----:B------:R-:W-:Y:S01]  /*8510*/  ULEA UR5, UR6, UR5, 0xb ;  /* 0x0000000506057291 */ /* 0x000fe2000f8e583f */
[----:B------:R-:W1:Y:S01]  /*8520*/  MUFU.TANH R10, R10 ;  /* 0x0000000a000a7308 */ /* 0x000e620000002400 */
        /* <DEDUP_REMOVED lines=11> */
[----:B0-----:R-:W-:Y:S01]  /*85e0*/  FMNMX.FTZ R5, R0, R13, !PT ;  /* 0x0000000d00057209 */ /* 0x001fe20007810000 */
[----:B------:R-:W-:Y:S01]  /*85f0*/  FMUL.FTZ R214, R60, UR7 ;  /* 0x000000073cd67c20 */ /* 0x000fe20008410000 */
[----:B------:R-:W-:Y:S01]  /*8600*/  FMUL.FTZ R14, R26, UR7 ;  /* 0x000000071a0e7c20 */ /* 0x000fe20008410000 */
[----:B------:R-:W-:Y:S01]  /*8610*/  FMUL.FTZ R216, R61, UR7 ;  /* 0x000000073dd87c20 */ /* 0x000fe20008410000 */
[----:B------:R-:W-:Y:S01]  /*8620*/  FMUL.FTZ R20, R27, UR7 ;  /* 0x000000071b147c20 */ /* 0x000fe20008410000 */
[----:B-1----:R-:W-:Y:S01]  /*8630*/  FMNMX.FTZ R5, R10, R5, !PT ;  /* 0x000000050a057209 */ /* 0x002fe20007810000 */
        /* <DEDUP_REMOVED lines=41> */
[----:B------:R-:W-:Y:S01]  /*88d0*/  UIADD3 UR6, UR5, 0x380, URZ ;  /* 0x0000038005067890 */ /* 0x000fe2000fffe03f */
[----:B------:R-:W-:-:S06]  /*88e0*/  ISETP.LT.AND P2, PT, RZ, UR4, PT ;  /* 0x00000004ff007c0c */ /* 0x000fcc000bf41270 */
[----:B------:R-:W-:Y:S08]  /*88f0*/  MUFU.TANH R202, R202 ;  /* 0x000000ca00ca7308 */ /* 0x000ff00000002400 */
[----:B------:R-:W-:Y:S08]  /*8900*/  MUFU.TANH R204, R204 ;  /* 0x000000cc00cc7308 */ /* 0x000ff00000002400 */
[----:B------:R-:W-:Y:S08]  /*8910*/  MUFU.TANH R206, R206 ;  /* 0x000000ce00ce7308 */ /* 0x000ff00000002400 */
        /* <DEDUP_REMOVED lines=8> */
[----:B------:R-:W-:Y:S01]  /*89a0*/  MUFU.TANH R218, R218 ;  /* 0x000000da00da7308 */ /* 0x000fe20000002400 */
[----:B------:R-:W-:Y:S02]  /*89b0*/  WARPGROUP.DEPBAR.LE gsb0, 0x0 ;  /* 0x00008000000079c5 */ /* 0x000fe40000010000 */
[----:B------:R-:W-:Y:S01]  /*89c0*/  WARPGROUP.ARRIVE ;  /* 0x00000000000079c5 */ /* 0x000fe20000000000 */
[----:B------:R-:W-:Y:S01]  /*89d0*/  FMUL.FTZ R180, R29, UR7 ;  /* 0x000000071db47c20 */ /* 0x000fe20008410000 */
[----:B------:R-:W-:-:S03]  /*89e0*/  FMUL.FTZ R182, R33, UR7 ;  /* 0x0000000721b67c20 */ /* 0x000fc60008410000 */
[----:B------:R-:W0:Y:S01]  /*89f0*/  MUFU.TANH R26, R26 ;  /* 0x0000001a001a7308 */ /* 0x000e220000002400 */
[----:B-1----:R-:W-:Y:S01]  /*8a00*/  FMNMX.FTZ R25, R20, R25, !PT ;  /* 0x0000001914197209 */ /* 0x002fe20007810000 */
[----:B------:R-:W-:Y:S01]  /*8a10*/  HGMMA.64x128x16.F32 R88, R176, gdesc[UR12].tnspB, R88, gsb0 ;  /* 0x41e0000cb0587df0 */ /* 0x000fe20008000858 */
[----:B------:R-:W-:Y:S01]  /*8a20*/  UIADD3 UR14, UR5, 0x100, URZ ;  /* 0x00000100050e7890 */ /* 0x000fe2000fffe03f */
[----:B------:R-:W-:-:S04]  /*8a30*/  UMOV UR15, 0x40000040 ;  /* 0x40000040000f7882 */ /* 0x000fc80000000000 */
[----:B------:R-:W1:Y:S08]  /*8a40*/  MUFU.TANH R180, R180 ;  /* 0x000000b400b47308 */ /* 0x000e700000002400 */
[----:B------:R-:W2:Y:S01]  /*8a50*/  MUFU.TANH R182, R182 ;  /* 0x000000b600b67308 */ /* 0x000ea20000002400 */
[----:B0-----:R-:W-:-:S07]  /*8a60*/  FMNMX.FTZ R25, R26, R25, !PT ;  /* 0x000000191a197209 */ /* 0x001fce0007810000 */
[----:B------:R-:W0:Y:S01]  /*8a70*/  MUFU.TANH R28, R28 ;  /* 0x0000001c001c7308 */ /* 0x000e220000002400 */
[----:B-1----:R-:W-:-:S04]  /*8a80*/  FMNMX.FTZ R5, R180, R5, !PT ;  /* 0x00000005b4057209 */ /* 0x002fc80007810000 */
[----:B------:R-:W-:-:S03]  /*8a90*/  FMNMX.FTZ R5, R32, R5, !PT ;  /* 0x0000000520057209 */ /* 0x000fc60007810000 */
[----:B------:R-:W1:Y:S01]  /*8aa0*/  MUFU.TANH R30, R30 ;  /* 0x0000001e001e7308 */ /* 0x000e620000002400 */
[----:B--2---:R-:W-:-:S04]  /*8ab0*/  FMNMX.FTZ R5, R182, R5, !PT ;  /* 0x00000005b6057209 */ /* 0x004fc80007810000 */
[----:B------:R-:W-:-:S03]  /*8ac0*/  FMNMX.FTZ R5, R194, R5, !PT ;  /* 0x00000005c2057209 */ /* 0x000fc60007810000 */
[----:B------:R-:W-:Y:S01]  /*8ad0*/  MUFU.TANH R220, R220 ;  /* 0x000000dc00dc7308 */ /* 0x000fe20000002400 */
[----:B------:R-:W-:Y:S02]  /*8ae0*/  FMNMX.FTZ R5, R196, R5, !PT ;  /* 0x00000005c4057209 */ /* 0x000fe40007810000 */
[----:B0-----:R-:W-:Y:S02]  /*8af0*/  FMNMX.FTZ R25, R28, R25, !PT ;  /* 0x000000191c197209 */ /* 0x001fe40007810000 */
[----:B------:R-:W-:-:S03]  /*8b00*/  FMNMX.FTZ R5, R198, R5, !PT ;  /* 0x00000005c6057209 */ /* 0x000fc60007810000 */
[----:B------:R-:W0:Y:S01]  /*8b10*/  MUFU.TANH R34, R34 ;  /* 0x0000002200227308 */ /* 0x000e220000002400 */
[----:B------:R-:W-:Y:S02]  /*8b20*/  FMNMX.FTZ R5, R200, R5, !PT ;  /* 0x00000005c8057209 */ /* 0x000fe40007810000 */
[----:B-1----:R-:W-:Y:S02]  /*8b30*/  FMNMX.FTZ R27, R30, R25, !PT ;  /* 0x000000191e1b7209 */ /* 0x002fe40007810000 */
[----:B------:R-:W-:-:S03]  /*8b40*/  FMNMX.FTZ R5, R44, R5, !PT ;  /* 0x000000052c057209 */ /* 0x000fc60007810000 */
[----:B------:R-:W-:Y:S01]  /*8b50*/  MUFU.TANH R222, R222 ;  /* 0x000000de00de7308 */ /* 0x000fe20000002400 */
[----:B------:R-:W-:-:S07]  /*8b60*/  FMNMX.FTZ R5, R202, R5, !PT ;  /* 0x00000005ca057209 */ /* 0x000fce0007810000 */
        /* <DEDUP_REMOVED lines=25> */
[----:B-1----:R-:W-:Y:S01]  /*8d00*/  FMNMX.FTZ R29, R46, R29, !PT ;  /* 0x0000001d2e1d7209 */ /* 0x002fe20007810000 */
[----:B------:R-:W-:-:S04]  /*8d10*/  UMOV UR15, 0x40000040 ;  /* 0x40000040000f7882 */ /* 0x000fc80000000000 */
[----:B------:R-:W0:Y:S08]  /*8d20*/  MUFU.TANH R178, R178 ;  /* 0x000000b200b27308 */ /* 0x000e300000002400 */
[----:B------:R-:W1:Y:S08]  /*8d30*/  MUFU.TANH R176, R176 ;  /* 0x000000b000b07308 */ /* 0x000e700000002400 */
[----:B------:R-:W2:Y:S01]  /*8d40*/  MUFU.TANH R48, R48 ;  /* 0x0000003000307308 */ /* 0x000ea20000002400 */
[----:B0-----:R-:W-:-:S04]  /*8d50*/  FMNMX.FTZ R5, R178, R5, !PT ;  /* 0x00000005b2057209 */ /* 0x001fc80007810000 */
[----:B------:R-:W-:-:S03]  /*8d60*/  FMNMX.FTZ R5, R204, R5, !PT ;  /* 0x00000005cc057209 */ /* 0x000fc60007810000 */
[----:B------:R-:W0:Y:S01]  /*8d70*/  MUFU.TANH R50, R50 ;  /* 0x0000003200327308 */ /* 0x000e220000002400 */
[----:B------:R-:W-:Y:S02]  /*8d80*/  FMNMX.FTZ R5, R206, R5, !PT ;  /* 0x00000005ce057209 */ /* 0x000fe40007810000 */
[----:B-1----:R-:W-:Y:S02]  /*8d90*/  FMNMX.FTZ R29, R176, R29, !PT ;  /* 0x0000001db01d7209 */ /* 0x002fe40007810000 */
[----:B------:R-:W-:-:S03]  /*8da0*/  FMNMX.FTZ R5, R208, R5, !PT ;  /* 0x00000005d0057209 */ /* 0x000fc60007810000 */
[----:B------:R-:W1:Y:S01]  /*8db0*/  MUFU.TANH R52, R52 ;  /* 0x0000003400347308 */ /* 0x000e620000002400 */
[----:B------:R-:W-:Y:S02]  /*8dc0*/  FMNMX.FTZ R5, R210, R5, !PT ;  /* 0x00000005d2057209 */ /* 0x000fe40007810000 */
[----:B--2---:R-:W-:Y:S02]  /*8dd0*/  FMNMX.FTZ R31, R48, R29, !PT ;  /* 0x0000001d301f7209 */ /* 0x004fe40007810000 */
[----:B------:R-:W-:-:S03]  /*8de0*/  FMNMX.FTZ R5, R212, R5, !PT ;  /* 0x00000005d4057209 */ /* 0x000fc60007810000 */
[----:B------:R-:W2:Y:S01]  /*8df0*/  MUFU.TANH R54, R54 ;  /* 0x0000003600367308 */ /* 0x000ea20000002400 */
[----:B------:R-:W-:Y:S02]  /*8e00*/  FMNMX.FTZ R5, R214, R5, !PT ;  /* 0x00000005d6057209 */ /* 0x000fe40007810000 */
[----:B0-----:R-:W-:Y:S02]  /*8e10*/  FMNMX.FTZ R31, R50, R31, !PT ;  /* 0x0000001f321f7209 */ /* 0x001fe40007810000 */
[----:B------:R-:W-:-:S03]  /*8e20*/  FMNMX.FTZ R5, R216, R5, !PT ;  /* 0x00000005d8057209 */ /* 0x000fc60007810000 */
[----:B------:R-:W0:Y:S01]  /*8e30*/  MUFU.TANH R56, R56 ;  /* 0x0000003800387308 */ /* 0x000e220000002400 */
[----:B------:R-:W-:Y:S02]  /*8e40*/  FMNMX.FTZ R5, R218, R5, !PT ;  /* 0x00000005da057209 */ /* 0x000fe40007810000 */
[----:B-1----:R-:W-:-:S05]  /*8e50*/  FMNMX.FTZ R31, R52, R31, !PT ;  /* 0x0000001f341f7209 */ /* 0x002fca0007810000 */
[----:B------:R-:W1:Y:S01]  /*8e60*/  MUFU.TANH R58, R58 ;  /* 0x0000003a003a7308 */ /* 0x000e620000002400 */
[----:B--2---:R-:W-:-:S07]  /*8e70*/  FMNMX.FTZ R31, R54, R31, !PT ;  /* 0x0000001f361f7209 */ /* 0x004fce0007810000 */
[----:B------:R-:W2:Y:S01]  /*8e80*/  MUFU.TANH R60, R60 ;  /* 0x0000003c003c7308 */ /* 0x000ea20000002400 */
[----:B0-----:R-:W-:-:S07]  /*8e90*/  FMNMX.FTZ R33, R56, R31, !PT ;  /* 0x0000001f38217209 */ /* 0x001fce0007810000 */
[----:B------:R-:W0:Y:S01]  /*8ea0*/  MUFU.TANH R62, R62 ;  /* 0x0000003e003e7308 */ /* 0x000e220000002400 */
[----:B-1----:R-:W-:-:S07]  /*8eb0*/  FMNMX.FTZ R33, R58, R33, !PT ;  /* 0x000000213a217209 */ /* 0x002fce0007810000 */
[----:B------:R-:W1:Y:S01]  /*8ec0*/  MUFU.TANH R64, R64 ;  /* 0x0000004000407308 */ /* 0x000e620000002400 */
[----:B--2---:R-:W-:-:S07]  /*8ed0*/  FMNMX.FTZ R33, R60, R33, !PT ;  /* 0x000000213c217209 */ /* 0x004fce0007810000 */
[----:B------:R-:W2:Y:S01]  /*8ee0*/  MUFU.TANH R66, R66 ;  /* 0x0000004200427308 */ /* 0x000ea20000002400 */
[----:B0-----:R-:W-:-:S07]  /*8ef0*/  FMNMX.FTZ R33, R62, R33, !PT ;  /* 0x000000213e217209 */ /* 0x001fce0007810000 */
[----:B------:R-:W-:Y:S01]  /*8f00*/  MUFU.TANH R72, R72 ;  /* 0x0000004800487308 */ /* 0x000fe20000002400 */
[----:B-1----:R-:W-:-:S07]  /*8f10*/  FMNMX.FTZ R37, R64, R33, !PT ;  /* 0x0000002140257209 */ /* 0x002fce0007810000 */
[----:B------:R-:W-:Y:S01]  /*8f20*/  MUFU.TANH R74, R74 ;  /* 0x0000004a004a7308 */ /* 0x000fe20000002400 */
[----:B--2---:R-:W-:-:S07]  /*8f30*/  FMNMX.FTZ R37, R66, R37, !PT ;  /* 0x0000002542257209 */ /* 0x004fce0007810000 */
        /* <DEDUP_REMOVED lines=20> */
[----:B------:R-:W1:Y:S01]  /*9080*/  MUFU.TANH R86, R86 ;  /* 0x0000005600567308 */ /* 0x000e620000002400 */
        /* <DEDUP_REMOVED lines=15> */
[----:B------:R-:W0:Y:S01]  /*9180*/  SHFL.BFLY PT, R2, R5, 0x2, 0x1f ;  /* 0x0c401f0005027f89 */ /* 0x000e2200000e0000 */
[----:B------:R-:W-:-:S04]  /*9190*/  FMNMX.FTZ R41, R82, R41, !PT ;  /* 0x0000002952297209 */ /* 0x000fc80007810000 */
[----:B-1----:R-:W-:Y:S02]  /*91a0*/  FMNMX.FTZ R41, R86, R41, !PT ;  /* 0x0000002956297209 */ /* 0x002fe40007810000 */
        /* <DEDUP_REMOVED lines=8> */
[-CC-:B------:R-:W-:Y:S01]  /*9230*/  FFMA.FTZ R194, R194, R5.reuse, -R35.reuse ;  /* 0x00000005c2c27223 */ /* 0x180fe20000010823 */
[-CC-:B------:R-:W-:Y:S01]  /*9240*/  FFMA.FTZ R198, R198, R5.reuse, -R35.reuse ;  /* 0x00000005c6c67223 */ /* 0x180fe20000010823 */
[-CC-:B------:R-:W-:Y:S01]  /*9250*/  FFMA.FTZ R206, R206, R5.reuse, -R35.reuse ;  /* 0x00000005cece7223 */ /* 0x180fe20000010823 */
[----:B------:R-:W-:Y:S01]  /*9260*/  MUFU.EX2 R29, R0 ;  /* 0x00000000001d7308 */ /* 0x000fe20000000800 */
[-C--:B------:R-:W-:Y:S01]  /*9270*/  FMUL.FTZ R2, R2, R5.reuse ;  /* 0x0000000502027220 */ /* 0x080fe20000410000 */
[----:B------:R-:W-:Y:S02]  /*9280*/  WARPGROUP.DEPBAR.LE gsb0, 0x0 ;  /* 0x00008000000079c5 */ /* 0x000fe40000010000 */
[----:B------:R-:W-:Y:S01]  /*9290*/  WARPGROUP.ARRIVE ;  /* 0x00000000000079c5 */ /* 0x000fe20000000000 */
[----:B------:R-:W-:Y:S01]  /*92a0*/  FMUL.FTZ R168, R87, UR7 ;  /* 0x0000000757a87c20 */ /* 0x000fe20008410000 */
[-CC-:B------:R-:W-:Y:S01]  /*92b0*/  FFMA.FTZ R170, R10, R5.reuse, -R35.reuse ;  /* 0x000000050aaa7223 */ /* 0x180fe20000010823 */
[-CC-:B------:R-:W-:Y:S01]  /*92c0*/  FFMA.FTZ R15, R24, R5.reuse, -R35.reuse ;  /* 0x00000005180f7223 */ /* 0x180fe20000010823 */
[----:B------:R0:W-:Y:S01]  /*92d0*/  MUFU.EX2 R25, R194 ;  /* 0x000000c200197308 */ /* 0x0001e20000000800 */
[-CC-:B------:R-:W-:Y:S01]  /*92e0*/  FFMA.FTZ R21, R32, R5.reuse, -R35.reuse ;  /* 0x0000000520157223 */ /* 0x180fe20000010823 */
[----:B------:R-:W-:Y:S01]  /*92f0*/  HGMMA.64x128x16.F32 R88, R164, gdesc[UR12].tnspB, R88, gsb0 ;  /* 0x41e0000ca4587df0 */ /* 0x000fe20008000858 */
[----:B------:R-:W-:Y:S01]  /*9300*/  UIADD3 UR14, UR5, 0x280, URZ ;  /* 0x00000280050e7890 */ /* 0x000fe2000fffe03f */
[-CC-:B------:R-:W-:Y:S01]  /*9310*/  FFMA.FTZ R44, R202, R5.reuse, -R35.reuse ;  /* 0x00000005ca2c7223 */ /* 0x180fe20000010823 */
[----:B------:R-:W-:Y:S01]  /*9320*/  UMOV UR15, 0x40000040 ;  /* 0x40000040000f7882 */ /* 0x000fe20000000000 */
[-CC-:B------:R-:W-:Y:S01]  /*9330*/  FFMA.FTZ R51, R84, R5.reuse, -R35.reuse ;  /* 0x0000000554337223 */ /* 0x180fe20000010823 */
        /* <DEDUP_REMOVED lines=13> */
[----:B------:R-:W-:-:S04]  /*9410*/  FFMA.FTZ R84, R234, R5, -R35 ;  /* 0x00000005ea547223 */ /* 0x000fc80000010823 */
[----:B------:R2:W-:Y:S01]  /*9420*/  MUFU.EX2 R33, R206 ;  /* 0x000000ce00217308 */ /* 0x0005e20000000800 */
[----:B-1----:R-:W-:Y:S01]  /*9430*/  FMNMX.FTZ R0, R168, R41, !PT ;  /* 0x00000029a8007209 */ /* 0x002fe20007810000 */
[-CC-:B------:R-:W-:Y:S01]  /*9440*/  FFMA.FTZ R41, R218, R5.reuse, -R35.reuse ;  /* 0x00000005da297223 */ /* 0x180fe20000010823 */
[----:B0-----:R-:W-:-:S03]  /*9450*/  FFMA.FTZ R198, R172, R5, -R35 ;  /* 0x00000005acc67223 */ /* 0x001fc60000010823 */
[----:B------:R-:W0:Y:S02]  /*9460*/  SHFL.BFLY PT, R47, R0, 0x2, 0x1f ;  /* 0x0c401f00002f7f89 */ /* 0x000e2400000e0000 */
[----:B------:R-:W-:Y:S01]  /*9470*/  MUFU.EX2 R2, R2 ;  /* 0x0000000200027308 */ /* 0x000fe20000000800 */
[----:B--2---:R-:W-:-:S07]  /*9480*/  FFMA.FTZ R206, R232, R5, -R35 ;  /* 0x00000005e8ce7223 */ /* 0x004fce0000010823 */
[----:B------:R-:W-:Y:S08]  /*9490*/  MUFU.EX2 R13, R13 ;  /* 0x0000000d000d7308 */ /* 0x000ff00000000800 */
[----:B------:R-:W1:Y:S01]  /*94a0*/  MUFU.EX2 R170, R170 ;  /* 0x000000aa00aa7308 */ /* 0x000e620000000800 */
[----:B0-----:R-:W-:Y:S01]  /*94b0*/  FMNMX.FTZ R53, R0, R47, !PT ;  /* 0x0000002f00357209 */ /* 0x001fe20007810000 */
[----:B------:R-:W-:-:S06]  /*94c0*/  FFMA.FTZ R47, R226, R5, -R35 ;  /* 0x00000005e22f7223 */ /* 0x000fcc0000010823 */
[----:B------:R-:W-:Y:S01]  /*94d0*/  MUFU.EX2 R15, R15 ;  /* 0x0000000f000f7308 */ /* 0x000fe20000000800 */
[----:B------:R-:W0:Y:S07]  /*94e0*/  SHFL.BFLY PT, R10, R53, 0x1, 0x1f ;  /* 0x0c201f00350a7f89 */ /* 0x000e2e00000e0000 */
[----:B------:R-:W2:Y:S01]  /*94f0*/  MUFU.EX2 R24, R24 ;  /* 0x0000001800187308 */ /* 0x000ea20000000800 */
[----:B-1----:R-:W-:-:S07]  /*9500*/  F2FP.F16.F32.PACK_AB R180, R170, R13 ;  /* 0x0000000daab4723e */ /* 0x002fce00000000ff */
[----:B------:R-:W-:Y:S08]  /*9510*/  MUFU.EX2 R21, R21 ;  /* 0x0000001500157308 */ /* 0x000ff00000000800 */
[----:B------:R-:W-:Y:S01]  /*9520*/  MUFU.EX2 R32, R32 ;  /* 0x0000002000207308 */ /* 0x000fe20000000800 */
[----:B--2---:R-:W-:Y:S02]  /*9530*/  F2FP.F16.F32.PACK_AB R182, R24, R15 ;  /* 0x0000000f18b6723e */ /* 0x004fe400000000ff */
[----:B0-----:R-:W-:-:S05]  /*9540*/  FMNMX.FTZ R10, R53, R10, !PT ;  /* 0x0000000a350a7209 */ /* 0x001fca0007810000 */
[C---:B------:R-:W-:Y:S01]  /*9550*/  FADD.FTZ R0, -R10.reuse, R11 ;  /* 0x0000000b0a007221 */ /* 0x040fe20000010100 */
[-C--:B------:R-:W-:Y:S01]  /*9560*/  FMUL.FTZ R11, R10, R5.reuse ;  /* 0x000000050a0b7220 */ /* 0x080fe20000410000 */
[----:B------:R-:W-:Y:S02]  /*9570*/  MUFU.EX2 R44, R44 ;  /* 0x0000002c002c7308 */ /* 0x000fe40000000800 */
[-C--:B------:R-:W-:Y:S01]  /*9580*/  FMUL.FTZ R0, R0, R5.reuse ;  /* 0x0000000500007220 */ /* 0x080fe20000410000 */
[-CC-:B------:R-:W-:Y:S01]  /*9590*/  FFMA.FTZ R181, R14, R5.reuse, -R11.reuse ;  /* 0x000000050eb57223 */ /* 0x180fe2000001080b */
[-CC-:B------:R-:W-:Y:S01]  /*95a0*/  FFMA.FTZ R14, R20, R5.reuse, -R11.reuse ;  /* 0x00000005140e7223 */ /* 0x180fe2000001080b */
[-CC-:B------:R-:W-:Y:S01]  /*95b0*/  FFMA.FTZ R183, R26, R5.reuse, -R11.reuse ;  /* 0x000000051ab77223 */ /* 0x180fe2000001080b */
[-CC-:B------:R-:W-:Y:S01]  /*95c0*/  FFMA.FTZ R20, R28, R5.reuse, -R11.reuse ;  /* 0x000000051c147223 */ /* 0x180fe2000001080b */
[-CC-:B------:R-:W-:Y:S01]  /*95d0*/  FFMA.FTZ R177, R30, R5.reuse, -R11.reuse ;  /* 0x000000051eb17223 */ /* 0x180fe2000001080b */
[----:B------:R-:W-:Y:S01]  /*95e0*/  MUFU.EX2 R0, R0 ;  /* 0x0000000000007308 */ /* 0x000fe20000000800 */
[----:B------:R-:W-:Y:S01]  /*95f0*/  FFMA.FTZ R30, R42, R5, -R11 ;  /* 0x000000052a1e7223 */ /* 0x000fe2000001080b */
[----:B------:R-:W-:-:S02]  /*9600*/  IMAD.U32 R42, RZ, RZ, UR8 ;  /* 0x00000008ff2a7e24 */ /* 0x000fc4000f8e00ff */
[-CC-:B------:R-:W-:Y:S01]  /*9610*/  FFMA.FTZ R26, R34, R5.reuse, -R11.reuse ;  /* 0x00000005221a7223 */ /* 0x180fe2000001080b */
[-CC-:B------:R-:W-:Y:S01]  /*9620*/  FFMA.FTZ R179, R36, R5.reuse, -R11.reuse ;  /* 0x0000000524b37223 */ /* 0x180fe2000001080b */
[-CC-:B------:R-:W-:Y:S01]  /*9630*/  FFMA.FTZ R175, R46, R5.reuse, -R11.reuse ;  /* 0x000000052eaf7223 */ /* 0x180fe2000001080b */
[----:B------:R-:W-:Y:S02]  /*9640*/  @!P1 VIADD R42, R42, 0x34860 ;  /* 0x000348602a2a9836 */ /* 0x000fe40000000000 */
[-CC-:B------:R-:W-:Y:S01]  /*9650*/  FFMA.FTZ R28, R38, R5.reuse, -R11.reuse ;  /* 0x00000005261c7223 */ /* 0x180fe2000001080b */
[----:B------:R-:W0:Y:S01]  /*9660*/  MUFU.EX2 R181, R181 ;  /* 0x000000b500b57308 */ /* 0x000e220000000800 */
[-CC-:B------:R-:W-:Y:S01]  /*9670*/  FFMA.FTZ R173, R40, R5.reuse, -R11.reuse ;  /* 0x0000000528ad7223 */ /* 0x180fe2000001080b */
[-CC-:B------:R-:W-:Y:S01]  /*9680*/  FFMA.FTZ R34, R176, R5.reuse, -R11.reuse ;  /* 0x00000005b0227223 */ /* 0x180fe2000001080b */
[----:B------:R-:W-:Y:S01]  /*9690*/  @!P1 PRMT R46, RZ, 0x654, R42 ;  /* 0x00000654ff2e9816 */ /* 0x000fe2000000002a */
[-CC-:B------:R-:W-:Y:S01]  /*96a0*/  FFMA.FTZ R169, R48, R5.reuse, -R11.reuse ;  /* 0x0000000530a97223 */ /* 0x180fe2000001080b */
[-CC-:B------:R-:W-:Y:S01]  /*96b0*/  FFMA.FTZ R36, R50, R5.reuse, -R11.reuse ;  /* 0x0000000532247223 */ /* 0x180fe2000001080b */
[-CC-:B------:R-:W-:Y:S01]  /*96c0*/  FFMA.FTZ R171, R52, R5.reuse, -R11.reuse ;  /* 0x0000000534ab7223 */ /* 0x180fe2000001080b */
[-CC-:B------:R-:W-:Y:S01]  /*96d0*/  FFMA.FTZ R38, R54, R5.reuse, -R11.reuse ;  /* 0x0000000536267223 */ /* 0x180fe2000001080b */
[----:B------:R-:W1:Y:S01]  /*96e0*/  MUFU.EX2 R14, R14 ;  /* 0x0000000e000e7308 */ /* 0x000e620000000800 */
[-CC-:B------:R-:W-:Y:S01]  /*96f0*/  FFMA.FTZ R40, R58, R5.reuse, -R11.reuse ;  /* 0x000000053a287223 */ /* 0x180fe2000001080b */
[-CC-:B------:R-:W-:Y:S01]  /*9700*/  FFMA.FTZ R64, R64, R5.reuse, -R11.reuse ;  /* 0x0000000540407223 */ /* 0x180fe2000001080b */
[-CC-:B------:R-:W-:Y:S01]  /*9710*/  FFMA.FTZ R66, R66, R5.reuse, -R11.reuse ;  /* 0x0000000542427223 */ /* 0x180fe2000001080b */
[-CC-:B------:R-:W-:Y:S01]  /*9720*/  FFMA.FTZ R68, R68, R5.reuse, -R11.reuse ;  /* 0x0000000544447223 */ /* 0x180fe2000001080b */
[-CC-:B------:R-:W-:Y:S01]  /*9730*/  FFMA.FTZ R70, R70, R5.reuse, -R11.reuse ;  /* 0x0000000546467223 */ /* 0x180fe2000001080b */
[-CC-:B------:R-:W-:Y:S01]  /*9740*/  FFMA.FTZ R72, R72, R5.reuse, -R11.reuse ;  /* 0x0000000548487223 */ /* 0x180fe2000001080b */
[----:B------:R-:W-:Y:S01]  /*9750*/  FFMA.FTZ R74, R74, R5, -R11 ;  /* 0x000000054a4a7223 */ /* 0x000fe2000001080b */
[----:B------:R-:W-:Y:S01]  /*9760*/  MUFU.EX2 R183, R183 ;  /* 0x000000b700b77308 */ /* 0x000fe20000000800 */
[----:B0-----:R-:W-:Y:S01]  /*9770*/  FFMA.FTZ R3, R0, R3, R181 ;  /* 0x0000000300037223 */ /* 0x001fe200000100b5 */
[-CC-:B------:R-:W-:Y:S01]  /*9780*/  FFMA.FTZ R76, R76, R5.reuse, -R11.reuse ;  /* 0x000000054c4c7223 */ /* 0x180fe2000001080b */
[-CC-:B------:R-:W-:Y:S01]  /*9790*/  FFMA.FTZ R78, R78, R5.reuse, -R11.reuse ;  /* 0x000000054e4e7223 */ /* 0x180fe2000001080b */
[-CC-:B------:R-:W-:Y:S01]  /*97a0*/  FFMA.FTZ R80, R80, R5.reuse, -R11.reuse ;  /* 0x0000000550507223 */ /* 0x180fe2000001080b */
[-CC-:B------:R-:W-:Y:S01]  /*97b0*/  FFMA.FTZ R82, R82, R5.reuse, -R11.reuse ;  /* 0x0000000552527223 */ /* 0x180fe2000001080b */
[----:B------:R-:W-:Y:S01]  /*97c0*/  FFMA.FTZ R86, R86, R5, -R11 ;  /* 0x0000000556567223 */ /* 0x000fe2000001080b */
[----:B------:R-:W-:Y:S01]  /*97d0*/  F2FP.F16.F32.PACK_AB R176, R32, R21 ;  /* 0x0000001520b0723e */ /* 0x000fe200000000ff */
[----:B------:R-:W-:Y:S01]  /*97e0*/  MUFU.EX2 R20, R20 ;  /* 0x0000001400147308 */ /* 0x000fe20000000800 */
[C---:B-1----:R-:W-:Y:S01]  /*97f0*/  FADD.FTZ R42, R14.reuse, R3 ;  /* 0x000000030e2a7221 */ /* 0x042fe20000010000 */
[----:B------:R-:W-:-:S02]  /*9800*/  F2FP.F16.F32.PACK_AB R181, R14, R181 ;  /* 0x000000b50eb5723e */ /* 0x000fc400000000ff */
[----:B------:R-:W-:-:S04]  /*9810*/  F2FP.F16.F32.PACK_AB R174, R44, R29 ;  /* 0x0000001d2cae723e */ /* 0x000fc800000000ff */
        /* <DEDUP_REMOVED lines=12> */
[----:B------:R-:W-:Y:S01]  /*98e0*/  FFMA.FTZ R167, R60, R5, -R11 ;  /* 0x000000053ca77223 */ /* 0x000fe2000001080b */
[----:B------:R-:W-:-:S02]  /*98f0*/  UMOV UR5, UR37 ;  /* 0x0000002500057c82 */ /* 0x000fc40008000000 */
[----:B------:R-:W-:Y:S08]  /*9900*/  MUFU.EX2 R179, R179 ;  /* 0x000000b300b37308 */ /* 0x000ff00000000800 */
[----:B------:R-:W-:Y:S08]  /*9910*/  MUFU.EX2 R164, R164 ;  /* 0x000000a400a47308 */ /* 0x000ff00000000800 */
[----:B------:R-:W-:Y:S08]  /*9920*/  MUFU.EX2 R28, R28 ;  /* 0x0000001c001c7308 */ /* 0x000ff00000000800 */
[----:B------:R-:W-:Y:S08]  /*9930*/  MUFU.EX2 R173, R173 ;  /* 0x000000ad00ad7308 */ /* 0x000ff00000000800 */
[----:B------:R-:W0:Y:S08]  /*9940*/  MUFU.EX2 R166, R166 ;  /* 0x000000a600a67308 */ /* 0x000e300000000800 */
[----:B------:R-:W-:Y:S08]  /*9950*/  MUFU.EX2 R30, R30 ;  /* 0x0000001e001e7308 */ /* 0x000ff00000000800 */
[----:B------:R-:W-:Y:S01]  /*9960*/  MUFU.EX2 R175, R175 ;  /* 0x000000af00af7308 */ /* 0x000fe20000000800 */
[----:B0-----:R-:W-:-:S07]  /*9970*/  F2FP.F16.F32.PACK_AB R172, R166, R27 ;  /* 0x0000001ba6ac723e */ /* 0x001fce00000000ff */
[----:B------:R-:W-:Y:S08]  /*9980*/  MUFU.EX2 R34, R34 ;  /* 0x0000002200227308 */ /* 0x000ff00000000800 */
[----:B------:R0:W-:Y:S08]  /*9990*/  MUFU.EX2 R31, R178 ;  /* 0x000000b2001f7308 */ /* 0x0001f00000000800 */
        /* <DEDUP_REMOVED lines=13> */
[----:B------:R-:W-:Y:S02]  /*9a70*/  IMAD.U32 R35, RZ, RZ, UR9 ;  /* 0x00000009ff237e24 */ /* 0x000fe4000f8e00ff */
[----:B------:R-:W-:Y:S01]  /*9a80*/  MUFU.EX2 R40, R40 ;  /* 0x0000002800287308 */ /* 0x000fe20000000800 */
[----:B------:R-:W-:Y:S01]  /*9a90*/  HGMMA.64x128x16.F32 R88, R156, gdesc[UR12].tnspB, R88, gsb0 ;  /* 0x41e0000c9c587df0 */ /* 0x000fe20008000858 */
[----:B------:R-:W-:Y:S01]  /*9aa0*/  UMOV UR14, UR6 ;  /* 0x00000006000e7c82 */ /* 0x000fe20008000000 */
[----:B------:R-:W-:Y:S01]  /*9ab0*/  UMOV UR15, 0x40000040 ;  /* 0x40000040000f7882 */ /* 0x000fe20000000000 */
[----:B------:R-:W-:Y:S01]  /*9ac0*/  @!P1 LEA R35, R35, UR38, 0x3 ;  /* 0x0000002623239c11 */ /* 0x000fe2000f8e18ff */
[----:B------:R-:W-:-:S03]  /*9ad0*/  UIADD3 UR6, UR4, -0x1, URZ ;  /* 0xffffffff04067890 */ /* 0x000fc6000fffe03f */
[----:B------:R-:W-:Y:S01]  /*9ae0*/  MUFU.EX2 R160, R160 ;  /* 0x000000a000a07308 */ /* 0x000fe20000000800 */
[----:B------:R-:W-:-:S04]  /*9af0*/  @!P1 IADD3 R35, R35, 0x34840, RZ ;  /* 0x0003484023239810 */ /* 0x000fc80007ffe0ff */
[----:B------:R-:W-:Y:S01]  /*9b00*/  @!P1 PRMT R35, RZ, 0x654, R35 ;  /* 0x00000654ff239816 */ /* 0x000fe20000000023 */
[----:B------:R-:W-:Y:S01]  /*9b10*/  UMOV UR4, UR6 ;  /* 0x0000000600047c82 */ /* 0x000fe20008000000 */
[----:B------:R-:W-:Y:S01]  /*9b20*/  UMOV UR6, UR36 ;  /* 0x0000002400067c82 */ /* 0x000fe20008000000 */
        /* <DEDUP_REMOVED lines=11> */
[----:B------:R-:W0:Y:S08]  /*9be0*/  MUFU.EX2 R70, R70 ;  /* 0x0000004600467308 */ /* 0x000e300000000800 */
[----:B------:R-:W-:Y:S08]  /*9bf0*/  MUFU.EX2 R45, R45 ;  /* 0x0000002d002d7308 */ /* 0x000ff00000000800 */
[----:B------:R-:W-:Y:S01]  /*9c00*/  MUFU.EX2 R72, R72 ;  /* 0x0000004800487308 */ /* 0x000fe20000000800 */
[----:B0-----:R-:W-:-:S07]  /*9c10*/  F2FP.F16.F32.PACK_AB R163, R70, R68 ;  /* 0x0000004446a3723e */ /* 0x001fce00000000ff */
[----:B------:R-:W0:Y:S08]  /*9c20*/  MUFU.EX2 R202, R202 ;  /* 0x000000ca00ca7308 */ /* 0x000e300000000800 */
[----:B------:R-:W1:Y:S08]  /*9c30*/  MUFU.EX2 R74, R74 ;  /* 0x0000004a004a7308 */ /* 0x000e700000000800 */
[----:B------:R-:W-:Y:S01]  /*9c40*/  MUFU.EX2 R47, R47 ;  /* 0x0000002f002f7308 */ /* 0x000fe20000000800 */
[----:B------:R-:W-:-:S02]  /*9c50*/  WARPGROUP.DEPBAR.LE gsb0, 0x0 ;  /* 0x00008000000079c5 */ /* 0x000fc40000010000 */
[----:B------:R-:W-:-:S05]  /*9c60*/  WARPGROUP.ARRIVE ;  /* 0x00000000000079c5 */ /* 0x000fca0000000000 */
[----:B------:R-:W-:Y:S01]  /*9c70*/  MUFU.EX2 R76, R76 ;  /* 0x0000004c004c7308 */ /* 0x000fe20000000800 */
[----:B0-----:R-:W-:Y:S02]  /*9c80*/  F2FP.F16.F32.PACK_AB R156, R202, R45 ;  /* 0x0000002dca9c723e */ /* 0x001fe400000000ff */
[----:B-1----:R-:W-:Y:S01]  /*9c90*/  F2FP.F16.F32.PACK_AB R157, R74, R72 ;  /* 0x000000484a9d723e */ /* 0x002fe200000000ff */
[----:B------:R-:W-:Y:S04]  /*9ca0*/  HGMMA.64x128x16.F32 R88, R152, gdesc[UR12].tnspB, R88, gsb0 ;  /* 0x41e0000c98587df0 */ /* 0x000fe80008000858 */
[----:B------:R-:W0:Y:S08]  /*9cb0*/  MUFU.EX2 R204, R204 ;  /* 0x000000cc00cc7308 */ /* 0x000e300000000800 */
[----:B------:R-:W1:Y:S08]  /*9cc0*/  MUFU.EX2 R78, R78 ;  /* 0x0000004e004e7308 */ /* 0x000e700000000800 */
[----:B------:R-:W-:Y:S01]  /*9cd0*/  MUFU.EX2 R49, R49 ;  /* 0x0000003100317308 */ /* 0x000fe20000000800 */
[----:B0-----:R-:W-:-:S07]  /*9ce0*/  F2FP.F16.F32.PACK_AB R158, R204, R47 ;  /* 0x0000002fcc9e723e */ /* 0x001fce00000000ff */
[----:B------:R-:W-:Y:S01]  /*9cf0*/  MUFU.EX2 R80, R80 ;  /* 0x0000005000507308 */ /* 0x000fe20000000800 */
[----:B-1----:R-:W-:-:S07]  /*9d00*/  F2FP.F16.F32.PACK_AB R159, R78, R76 ;  /* 0x0000004c4e9f723e */ /* 0x002fce00000000ff */
[----:B------:R-:W0:Y:S08]  /*9d10*/  MUFU.EX2 R206, R206 ;  /* 0x000000ce00ce7308 */ /* 0x000e300000000800 */
[----:B------:R-:W1:Y:S08]  /*9d20*/  MUFU.EX2 R82, R82 ;  /* 0x0000005200527308 */ /* 0x000e700000000800 */
[----:B------:R-:W-:Y:S08]  /*9d30*/  MUFU.EX2 R51, R51 ;  /* 0x0000003300337308 */ /* 0x000ff00000000800 */
[----:B------:R-:W-:Y:S08]  /*9d40*/  MUFU.EX2 R86, R86 ;  /* 0x0000005600567308 */ /* 0x000ff00000000800 */
[----:B------:R-:W2:Y:S01]  /*9d50*/  MUFU.EX2 R84, R84 ;  /* 0x0000005400547308 */ /* 0x000ea20000000800 */
[----:B------:R-:W-:-:S02]  /*9d60*/  WARPGROUP.DEPBAR.LE gsb0, 0x0 ;  /* 0x00008000000079c5 */ /* 0x000fc40000010000 */
[----:B------:R3:W-:Y:S01]  /*9d70*/  @!P1 SYNCS.ARRIVE.TRANS64.RED.A1T0 RZ, [R35+URZ], RZ ;  /* 0x000000ff23ff99a7 */ /* 0x0007e2000810043f */
[----:B0-----:R-:W-:Y:S02]  /*9d80*/  F2FP.F16.F32.PACK_AB R152, R206, R49 ;  /* 0x00000031ce98723e */ /* 0x001fe400000000ff */
[----:B-1----:R-:W-:Y:S02]  /*9d90*/  F2FP.F16.F32.PACK_AB R153, R82, R80 ;  /* 0x000000505299723e */ /* 0x002fe400000000ff */
[----:B--2---:R-:W-:Y:S01]  /*9da0*/  F2FP.F16.F32.PACK_AB R154, R84, R51 ;  /* 0x00000033549a723e */ /* 0x004fe200000000ff */
[----:B---3--:R-:W-:Y:S01]  /*9db0*/  FFMA.FTZ R35, R2, R4, R13 ;  /* 0x0000000402237223 */ /* 0x008fe2000001000d */
[----:B------:R0:W-:Y:S03]  /*9dc0*/  @!P1 SYNCS.ARRIVE.TRANS64.RED.A1T0 RZ, [R46+URZ], RZ ;  /* 0x000000ff2eff99a7 */ /* 0x0001e6000810043f */
[----:B------:R-:W-:Y:S01]  /*9dd0*/  FADD.FTZ R4, R170, R35 ;  /* 0x00000023aa047221 */ /* 0x000fe20000010000 */
[----:B------:R-:W-:Y:S01]  /*9de0*/  FADD.FTZ R35, R183, R42 ;  /* 0x0000002ab7237221 */ /* 0x000fe20000010000 */
[----:B------:R-:W-:-:S02]  /*9df0*/  F2FP.F16.F32.PACK_AB R183, R20, R183 ;  /* 0x000000b714b7723e */ /* 0x000fc400000000ff */
[----:B------:R-:W-:Y:S01]  /*9e00*/  FADD.FTZ R3, R15, R4 ;  /* 0x000000040f037221 */ /* 0x000fe20000010000 */
[----:B0-----:R-:W-:Y:S01]  /*9e10*/  FADD.FTZ R46, R20, R35 ;  /* 0x00000023142e7221 */ /* 0x001fe20000010000 */
[-CC-:B------:R-:W-:Y:S01]  /*9e20*/  FFMA.FTZ R4, R62, R5.reuse, -R11.reuse ;  /* 0x000000053e047223 */ /* 0x180fe2000001080b */
[----:B------:R-:W-:Y:S01]  /*9e30*/  FFMA.FTZ R11, R168, R5, -R11 ;  /* 0x00000005a80b7223 */ /* 0x000fe2000001080b */
[----:B------:R-:W-:Y:S01]  /*9e40*/  FADD.FTZ R42, R24, R3 ;  /* 0x00000003182a7221 */ /* 0x000fe20000010000 */
[----:B------:R-:W-:Y:S01]  /*9e50*/  FADD.FTZ R35, R177, R46 ;  /* 0x0000002eb1237221 */ /* 0x000fe20000010000 */
[C---:B------:R-:W-:Y:S02]  /*9e60*/  F2FP.F16.F32.PACK_AB R177, R26.reuse, R177 ;  /* 0x000000b11ab1723e */ /* 0x040fe400000000ff */
[----:B------:R-:W-:Y:S01]  /*9e70*/  FADD.FTZ R3, R21, R42 ;  /* 0x0000002a15037221 */ /* 0x000fe20000010000 */
[----:B------:R-:W-:Y:S01]  /*9e80*/  FADD.FTZ R46, R26, R35 ;  /* 0x000000231a2e7221 */ /* 0x000fe20000010000 */
[----:B------:R-:W-:Y:S01]  /*9e90*/  MUFU.EX2 R4, R4 ;  /* 0x0000000400047308 */ /* 0x000fe20000000800 */
[----:B------:R-:W-:Y:S01]  /*9ea0*/  F2FP.F16.F32.PACK_AB R168, R194, R31 ;  /* 0x0000001fc2a8723e */ /* 0x000fe200000000ff */
[----:B------:R-:W-:Y:S01]  /*9eb0*/  FADD.FTZ R42, R32, R3 ;  /* 0x00000003202a7221 */ /* 0x000fe20000010000 */
[----:B------:R-:W-:Y:S01]  /*9ec0*/  FADD.FTZ R35, R179, R46 ;  /* 0x0000002eb3237221 */ /* 0x000fe20000010000 */
[----:B------:R-:W-:-:S02]  /*9ed0*/  F2FP.F16.F32.PACK_AB R179, R28, R179 ;  /* 0x000000b31cb3723e */ /* 0x000fc400000000ff */
[----:B------:R-:W-:Y:S01]  /*9ee0*/  FADD.FTZ R3, R25, R42 ;  /* 0x0000002a19037221 */ /* 0x000fe20000010000 */
[----:B------:R-:W-:Y:S01]  /*9ef0*/  FADD.FTZ R46, R28, R35 ;  /* 0x000000231c2e7221 */ /* 0x000fe20000010000 */
[----:B------:R-:W0:Y:S01]  /*9f00*/  MUFU.EX2 R11, R11 ;  /* 0x0000000b000b7308 */ /* 0x000e220000000800 */
[----:B------:R-:W-:Y:S01]  /*9f10*/  F2FP.F16.F32.PACK_AB R170, R196, R33 ;  /* 0x00000021c4aa723e */ /* 0x000fe200000000ff */
[----:B------:R-:W-:Y:S01]  /*9f20*/  FADD.FTZ R42, R164, R3 ;  /* 0x00000003a42a7221 */ /* 0x000fe20000010000 */
[----:B------:R-:W-:Y:S01]  /*9f30*/  FADD.FTZ R35, R173, R46 ;  /* 0x0000002ead237221 */ /* 0x000fe20000010000 */
[----:B------:R-:W-:Y:S02]  /*9f40*/  F2FP.F16.F32.PACK_AB R164, R160, R37 ;  /* 0x00000025a0a4723e */ /* 0x000fe400000000ff */
[----:B------:R-:W-:Y:S01]  /*9f50*/  FADD.FTZ R3, R27, R42 ;  /* 0x0000002a1b037221 */ /* 0x000fe20000010000 */
[C---:B------:R-:W-:Y:S01]  /*9f60*/  FADD.FTZ R46, R30.reuse, R35 ;  /* 0x000000231e2e7221 */ /* 0x040fe20000010000 */
[----:B------:R-:W-:-:S02]  /*9f70*/  F2FP.F16.F32.PACK_AB R173, R30, R173 ;  /* 0x000000ad1ead723e */ /* 0x000fc400000000ff */
[----:B------:R-:W-:Y:S01]  /*9f80*/  FADD.FTZ R42, R166, R3 ;  /* 0x00000003a62a7221 */ /* 0x000fe20000010000 */
[----:B------:R-:W-:Y:S01]  /*9f90*/  FADD.FTZ R35, R175, R46 ;  /* 0x0000002eaf237221 */ /* 0x000fe20000010000 */
[----:B------:R-:W-:Y:S02]  /*9fa0*/  F2FP.F16.F32.PACK_AB R166, R162, R39 ;  /* 0x00000027a2a6723e */ /* 0x000fe400000000ff */
[----:B------:R-:W-:Y:S01]  /*9fb0*/  FADD.FTZ R3, R29, R42 ;  /* 0x0000002a1d037221 */ /* 0x000fe20000010000 */
[C---:B------:R-:W-:Y:S01]  /*9fc0*/  FADD.FTZ R46, R34.reuse, R35 ;  /* 0x00000023222e7221 */ /* 0x040fe20000010000 */
[----:B------:R-:W-:Y:S02]  /*9fd0*/  F2FP.F16.F32.PACK_AB R175, R34, R175 ;  /* 0x000000af22af723e */ /* 0x000fe400000000ff */
[----:B------:R-:W-:Y:S01]  /*9fe0*/  FADD.FTZ R42, R44, R3 ;  /* 0x000000032c2a7221 */ /* 0x000fe20000010000 */
[----:B------:R-:W-:Y:S01]  /*9ff0*/  FADD.FTZ R13, R169, R46 ;  /* 0x0000002ea90d7221 */ /* 0x000fe20000010000 */
[----:B0-----:R-:W-:-:S02]  /*a000*/  F2FP.F16.F32.PACK_AB R155, R11, R86 ;  /* 0x000000560b9b723e */ /* 0x001fc400000000ff */
[----:B------:R-:W-:Y:S01]  /*a010*/  FADD.FTZ R3, R31, R42 ;  /* 0x0000002a1f037221 */ /* 0x000fe20000010000 */
[C---:B------:R-:W-:Y:S01]  /*a020*/  FADD.FTZ R24, R36.reuse, R13 ;  /* 0x0000000d24187221 */ /* 0x040fe20000010000 */
        /* <DEDUP_REMOVED lines=15> */
[----:B------:R-:W-:Y:S01]  /*a120*/  FADD.FTZ R13, R4, R13 ;  /* 0x0000000d040d7221 */ /* 0x000fe20000010000 */
[----:B------:R-:W-:Y:S02]  /*a130*/  F2FP.F16.F32.PACK_AB R160, R198, R41 ;  /* 0x00000029c6a0723e */ /* 0x000fe400000000ff */
[----:B------:R-:W-:Y:S01]  /*a140*/  FADD.FTZ R14, R162, R3 ;  /* 0x00000003a20e7221 */ /* 0x000fe20000010000 */
[----:B------:R-:W-:Y:S01]  /*a150*/  FADD.FTZ R13, R64, R13 ;  /* 0x0000000d400d7221 */ /* 0x000fe20000010000 */
[----:B------:R-:W-:-:S02]  /*a160*/  F2FP.F16.F32.PACK_AB R162, R200, R43 ;  /* 0x0000002bc8a2723e */ /* 0x000fc400000000ff */
[----:B------:R-:W-:Y:S01]  /*a170*/  FADD.FTZ R3, R41, R14 ;  /* 0x0000000e29037221 */ /* 0x000fe20000010000 */
[----:B------:R-:W-:-:S03]  /*a180*/  FADD.FTZ R13, R66, R13 ;  /* 0x0000000d420d7221 */ /* 0x000fc60000010000 */
        /* <DEDUP_REMOVED lines=18> */
[----:B------:R-:W-:-:S04]  /*a2b0*/  FADD.FTZ R3, R51, R4 ;  /* 0x0000000433037221 */ /* 0x000fc80000010000 */
[----:B------:R-:W-:Y:S01]  /*a2c0*/  FADD.FTZ R4, R84, R3 ;  /* 0x0000000354047221 */ /* 0x000fe20000010000 */
[----:B------:R-:W-:Y:S01]  /*a2d0*/  FADD.FTZ R3, R11, R13 ;  /* 0x0000000d0b037221 */ /* 0x000fe20000010000 */
[----:B------:R-:W-:Y:S02]  /*a2e0*/  IMAD.MOV.U32 R11, RZ, RZ, R10 ;  /* 0x000000ffff0b7224 */ /* 0x000fe400078e000a */
[----:B------:R-:W-:Y:S01]  /*a2f0*/  IMAD.MOV.U32 R13, RZ, RZ, R12 ;  /* 0x000000ffff0d7224 */ /* 0x000fe200078e000c */
[----:B------:R-:W-:Y:S06]  /*a300*/  @P2 BRA `(.L_x_2270) ;  /* 0xffffffd400a42947 */ /* 0x000fec000383ffff */
.L_x_2261:
        /* <DEDUP_REMOVED lines=67> */
.L_x_2271:
[----:B------:R-:W-:Y:S01]  /*a740*/  ULEA UR5, UR36, UR38, 0x3 ;  /* 0x0000002624057291 */ /* 0x000fe2000f8e183f */
[----:B------:R-:W-:-:S05]  /*a750*/  IMAD.U32 R0, RZ, RZ, UR37 ;  /* 0x00000025ff007e24 */ /* 0x000fca000f8e00ff */
[----:B------:R-:W-:-:S04]  /*a760*/  SHF.L.U32 R0, R0, 0x1f, RZ ;  /* 0x0000001f00007819 */ /* 0x000fc800000006ff */
[----:B------:R0:W1:Y:S01]  /*a770*/  SYNCS.PHASECHK.TRANS64.TRYWAIT P2, [UR5+0x34850], R0 ;  /* 0x03485000ff0075a7 */ /* 0x0000620008040145 */
[----:B------:R-:W-:Y:S05]  /*a780*/  @!P0 BRA `(.L_x_2272) ;  /* 0x0000000000048947 */ /* 0x000fea0003800000 */
[----:B------:R-:W-:Y:S01]  /*a790*/  BPT.TRAP 0x1 ;  /* 0x000000040000795c */ /* 0x000fe20000300000 */
.L_x_2272:
[----:B-1----:R-:W-:Y:S05]  /*a7a0*/  @P2 BRA `(.L_x_2273) ;  /* 0x0000000000082947 */ /* 0x002fea0003800000 */
[----:B------:R-:W1:Y:S02]  /*a7b0*/  SYNCS.PHASECHK.TRANS64.TRYWAIT P0, [UR5+0x34850], R0 ;  /* 0x03485000ff0075a7 */ /* 0x000e640008000145 */
[----:B-1----:R-:W-:Y:S05]  /*a7c0*/  @!P0 BRA `(.L_x_2274) ;  /* 0x0000007000dc8947 */ /* 0x002fea0003800000 */
.L_x_2273:
[----:B------:R-:W-:Y:S01]  /*a7d0*/  UIADD3 UR38, UR38, 0x400, URZ ;  /* 0x0000040026267890 */ /* 0x000fe2000fffe03f */
[----:B------:R-:W-:Y:S01]  /*a7e0*/  WARPGROUP.ARRIVE ;  /* 0x00000000000079c5 */ /* 0x000fe20000000000 */
[----:B------:R-:W-:Y:S01]  /*a7f0*/  UMOV UR7, 0x40000040 ;  /* 0x4000004000077882 */ /* 0x000fe20000000000 */
[----:B-1----:R-:W1:Y:S01]  /*a800*/  SHFL.BFLY PT, R7, R4, 0x2, 0x1f ;  /* 0x0c401f0004077f89 */ /* 0x002e6200000e0000 */
[----:B------:R-:W-:Y:S01]  /*a810*/  USHF.R.U32.HI UR38, URZ, 0x4, UR38 ;  /* 0x000000043f267899 */ /* 0x000fe20008011626 */
[----:B------:R-:W-:Y:S01]  /*a820*/  R2UR UR8, R185 ;  /* 0x00000000b90872ca */ /* 0x000fe200000e0000 */
[----:B------:R-:W-:Y:S01]  /*a830*/  IMAD.MOV.U32 R88, RZ, RZ, -0x800000 ;  /* 0xff800000ff587424 */ /* 0x000fe200078e00ff */
[----:B0-----:R-:W0:Y:S01]  /*a840*/  SHFL.BFLY PT, R0, R3, 0x2, 0x1f ;  /* 0x0c401f0003007f89 */ /* 0x001e2200000e0000 */
[----:B------:R-:W-:-:S04]  /*a850*/  ULOP3.LUT UR38, UR38, 0x3fff, URZ, 0xc0, !UPT ;  /* 0x00003fff26267892 */ /* 0x000fc8000f8ec03f */
[----:B------:R-:W-:-:S04]  /*a860*/  ULOP3.LUT UR4, UR38, 0x4000000, URZ, 0xfc, !UPT ;  /* 0x0400000026047892 */ /* 0x000fc8000f8efc3f */
[----:B------:R-:W-:Y:S02]  /*a870*/  ULEA UR4, UR36, UR4, 0xb ;  /* 0x0000000424047291 */ /* 0x000fe4000f8e583f */
[----:B------:R-:W-:Y:S02]  /*a880*/  UIADD3 UR36, UR36, 0x1, URZ ;  /* 0x0000000124247890 */ /* 0x000fe4000fffe03f */
[----:B------:R-:W-:Y:S02]  /*a890*/  UIADD3 UR8, UR8, 0x1, URZ ;  /* 0x0000000108087890 */ /* 0x000fe4000fffe03f */
[----:B------:R-:W-:Y:S01]  /*a8a0*/  UISETP.NE.AND UP0, UPT, UR36, 0x2, UPT ;  /* 0x000000022400788c */ /* 0x000fe2000bf05270 */
[----:B------:R-:W-:Y:S02]  /*a8b0*/  UMOV UR6, UR4 ;  /* 0x0000000400067c82 */ /* 0x000fe40008000000 */
[----:B------:R-:W-:Y:S01]  /*a8c0*/  HGMMA.64x128x16.F32 R24, R180, gdesc[UR4].tnspB, R24, gsb0 ;  /* 0x41e00004b4187df0 */ /* 0x000fe20008000818 */
[----:B------:R-:W-:Y:S01]  /*a8d0*/  UIADD3 UR6, UR4, 0x80, URZ ;  /* 0x0000008004067890 */ /* 0x000fe2000fffe03f */
[----:B-1----:R-:W-:Y:S01]  /*a8e0*/  FADD.FTZ R7, R7, R4 ;  /* 0x0000000407077221 */ /* 0x002fe20000010000 */
[----:B------:R-:W-:Y:S01]  /*a8f0*/  UMOV UR7, 0x40000040 ;  /* 0x4000004000077882 */ /* 0x000fe20000000000 */
[----:B------:R-:W-:-:S02]  /*a900*/  IMAD.MOV.U32 R4, RZ, RZ, RZ ;  /* 0x000000ffff047224 */ /* 0x000fc400078e00ff */
[----:B0-----:R-:W-:Y:S01]  /*a910*/  FADD.FTZ R2, R0, R3 ;  /* 0x0000000300027221 */ /* 0x001fe20000010000 */
[----:B------:R-:W-:Y:S01]  /*a920*/  IMAD.MOV.U32 R3, RZ, RZ, RZ ;  /* 0x000000ffff037224 */ /* 0x000fe200078e00ff */
[----:B------:R-:W0:Y:S01]  /*a930*/  SHFL.BFLY PT, R0, R7, 0x1, 0x1f ;  /* 0x0c201f0007007f89 */ /* 0x000e2200000e0000 */
[----:B------:R-:W-:Y:S01]  /*a940*/  IMAD.U32 R185, RZ, RZ, UR8 ;  /* 0x00000008ffb97e24 */ /* 0x000fe2000f8e00ff */
[----:B------:R-:W-:Y:S02]  /*a950*/  USEL UR36, UR36, URZ, UP0 ;  /* 0x0000003f24247287 */ /* 0x000fe40008000000 */
[----:B------:R-:W1:Y:S01]  /*a960*/  SHFL.BFLY PT, R9, R2, 0x1, 0x1f ;  /* 0x0c201f0002097f89 */ /* 0x000e6200000e0000 */
[----:B0-----:R-:W-:Y:S01]  /*a970*/  FADD.FTZ R11, R7, R0 ;  /* 0x00000000070b7221 */ /* 0x001fe20000010000 */
[----:B------:R-:W-:Y:S02]  /*a980*/  IMAD.MOV.U32 R0, RZ, RZ, -0x800000 ;  /* 0xff800000ff007424 */ /* 0x000fe400078e00ff */
[----:B-1----:R-:W-:-:S02]  /*a990*/  FADD.FTZ R9, R2, R9 ;  /* 0x0000000902097221 */ /* 0x002fc40000010000 */
[----:B------:R-:W-:Y:S01]  /*a9a0*/  FSETP.NE.FTZ.AND P0, PT, R11, RZ, PT ;  /* 0x000000ff0b00720b */ /* 0x000fe20003f15000 */
[----:B------:R-:W-:Y:S02]  /*a9b0*/  IMAD.U32 R2, RZ, RZ, UR5 ;  /* 0x00000005ff027e24 */ /* 0x000fe4000f8e00ff */
[----:B------:R-:W-:Y:S02]  /*a9c0*/  FSETP.NE.FTZ.AND P2, PT, R9, RZ, PT ;  /* 0x000000ff0900720b */ /* 0x000fe40003f55000 */
[----:B------:R-:W-:-:S05]  /*a9d0*/  @!P1 VIADD R2, R2, 0x34860 ;  /* 0x0003486002029836 */ /* 0x000fca0000000000 */
[----:B------:R-:W-:-:S03]  /*a9e0*/  @!P1 PRMT R2, RZ, 0x654, R2 ;  /* 0x00000654ff029816 */ /* 0x000fc60000000002 */
[----:B------:R-:W0:Y:S01]  /*a9f0*/  @P0 MUFU.LG2 R6, R11 ;  /* 0x0000000b00060308 */ /* 0x000e220000000c00 */
[C---:B------:R-:W-:Y:S02]  /*aa00*/  @P0 FMUL.FTZ R7, R5.reuse, 0.69314718246459960938 ;  /* 0x3f31721805070820 */ /* 0x040fe40000410000 */
[----:B------:R-:W-:-:S05]  /*aa10*/  @P2 FMUL.FTZ R14, R5, 0.69314718246459960938 ;  /* 0x3f317218050e2820 */ /* 0x000fca0000410000 */
        /* <DEDUP_REMOVED lines=110> */
.L_x_2244:
[----:B------:R-:W0:Y:S01]  /*b100*/  S2R R3, SR_CgaCtaId ;  /* 0x0000000000037919 */ /* 0x000e220000008800 */
[----:B------:R-:W-:Y:S01]  /*b110*/  MOV R36, 0x400 ;  /* 0x0000040000247802 */ /* 0x000fe20000000f00 */
[----:B------:R-:W-:Y:S01]  /*b120*/  BSSY B0, `(.L_x_2275) ;  /* 0x00001d4000007945 */ /* 0x000fe20003800000 */
[----:B------:R-:W-:Y:S02]  /*b130*/  BAR.SYNC.DEFER_BLOCKING 0x5, 0x180 ;  /* 0x0146000000007b1d */ /* 0x000fe40000010000 */
[----:B0-----:R-:W-:-:S05]  /*b140*/  LEA R36, R3, R36, 0x18 ;  /* 0x0000002403247211 */ /* 0x001fca00078ec0ff */
[----:B------:R-:W0:Y:S02]  /*b150*/  LDS R2, [R36+0x348d0] ;  /* 0x0348d00024027984 */ /* 0x000e240000000800 */
[----:B0-----:R-:W-:Y:S01]  /*b160*/  R2UR UR4, R2 ;  /* 0x00000000020472ca */ /* 0x001fe200000e0000 */
[----:B------:R-:W-:Y:S06]  /*b170*/  BAR.ARV 0x4, 0x180 ;  /* 0x0106000000007b1d */ /* 0x000fec0000002000 */
[----:B------:R-:W-:Y:S08]  /*b180*/  @P0 BRA `(.L_x_2276) ;  /* 0x0000001000c00947 */ /* 0x000ff00003800000 */
[----:B------:R-:W0:Y:S01]  /*b190*/  S2R R3, SR_SWINHI ;  /* 0x0000000000037919 */ /* 0x000e220000002f00 */
[----:B------:R-:W-:Y:S01]  /*b1a0*/  R2UR UR14, R23 ;  /* 0x00000000170e72ca */ /* 0x000fe200000e0000 */
[----:B------:R-:W-:Y:S01]  /*b1b0*/  ULDC.64 UR8, c[0x0][0xb90] ;  /* 0x0002e40000087ab9 */ /* 0x000fe20000000a00 */
[----:B------:R-:W-:Y:S01]  /*b1c0*/  F2FP.F16.F32.PACK_AB R6, R93, R6 ;  /* 0x000000065d06723e */ /* 0x000fe200000000ff */
[----:B------:R-:W-:Y:S01]  /*b1d0*/  USHF.R.S32.HI UR13, URZ, 0x1f, UR61 ;  /* 0x0000001f3f0d7899 */ /* 0x000fe2000801143d */
[----:B------:R-:W-:Y:S01]  /*b1e0*/  F2FP.F16.F32.PACK_AB R72, R73, R72 ;  /* 0x000000484948723e */ /* 0x000fe200000000ff */
[----:B------:R-:W-:Y:S01]  /*b1f0*/  ULDC.64 UR10, c[0x0][0xb98] ;  /* 0x0002e600000a7ab9 */ /* 0x000fe20000000a00 */
[----:B------:R-:W-:Y:S01]  /*b200*/  F2FP.F16.F32.PACK_AB R73, R75, R74 ;  /* 0x0000004a4b49723e */ /* 0x000fe200000000ff */
[----:B------:R-:W-:Y:S01]  /*b210*/  ULDC.64 UR16, c[0x0][0x208] ;  /* 0x0000820000107ab9 */ /* 0x000fe20000000a00 */
[----:B------:R-:W-:Y:S02]  /*b220*/  F2FP.F16.F32.PACK_AB R80, R81, R80 ;  /* 0x000000505150723e */ /* 0x000fe400000000ff */
[----:B------:R-:W-:-:S02]  /*b230*/  F2FP.F16.F32.PACK_AB R74, R77, R76 ;  /* 0x0000004c4d4a723e */ /* 0x000fc400000000ff */
[----:B------:R-:W-:Y:S01]  /*b240*/  F2FP.F16.F32.PACK_AB R75, R79, R78 ;  /* 0x0000004e4f4b723e */ /* 0x000fe200000000ff */
[----:B------:R-:W-:Y:S01]  /*b250*/  USHF.R.S32.HI UR12, URZ, 0x1f, UR14 ;  /* 0x0000001f3f0c7899 */ /* 0x000fe2000801140e */
[----:B------:R-:W-:Y:S01]  /*b260*/  F2FP.F16.F32.PACK_AB R81, R83, R82 ;  /* 0x000000525351723e */ /* 0x000fe200000000ff */
[----:B------:R-:W-:Y:S01]  /*b270*/  UIMAD.WIDE.U32 UR6, UR14, UR8, URZ ;  /* 0x000000080e0672a5 */ /* 0x000fe2000f8e003f */
[----:B------:R-:W-:Y:S01]  /*b280*/  F2FP.F16.F32.PACK_AB R82, R85, R84 ;  /* 0x000000545552723e */ /* 0x000fe200000000ff */
[----:B------:R-:W-:Y:S01]  /*b290*/  UIMAD UR5, UR12, UR8, URZ ;  /* 0x000000080c0572a4 */ /* 0x000fe2000f8e023f */
[----:B------:R-:W-:Y:S01]  /*b2a0*/  F2FP.F16.F32.PACK_AB R83, R87, R86 ;  /* 0x000000565753723e */ /* 0x000fe200000000ff */
[----:B------:R-:W-:Y:S02]  /*b2b0*/  UIMAD UR8, UR13, UR10, URZ ;  /* 0x0000000a0d0872a4 */ /* 0x000fe4000f8e023f */
[----:B------:R-:W-:Y:S02]  /*b2c0*/  UIMAD UR5, UR14, UR9, UR5 ;  /* 0x000000090e0572a4 */ /* 0x000fe4000f8e0205 */
[----:B------:R-:W-:-:S02]  /*b2d0*/  UIMAD UR8, UR61, UR11, UR8 ;  /* 0x0000000b3d0872a4 */ /* 0x000fc4000f8e0208 */
[----:B------:R-:W-:-:S03]  /*b2e0*/  UIADD3 UR7, UR7, UR5, URZ ;  /* 0x0000000507077290 */ /* 0x000fc6000fffe03f */
[----:B------:R-:W-:Y:S01]  /*b2f0*/  ULDC UR5, c[0x0][0xa88] ;  /* 0x0002a20000057ab9 */ /* 0x000fe20000000800 */
[----:B------:R-:W-:Y:S01]  /*b300*/  UIMAD.WIDE.U32 UR6, UR61, UR10, UR6 ;  /* 0x0000000a3d0672a5 */ /* 0x000fe2000f8e0006 */
[----:B------:R-:W-:Y:S02]  /*b310*/  MOV R34, R36 ;  /* 0x0000002400227202 */ /* 0x000fe40000000f00 */
[----:B0-----:R-:W-:Y:S01]  /*b320*/  MOV R35, R3 ;  /* 0x0000000300237202 */ /* 0x001fe20000000f00 */
[----:B------:R-:W-:Y:S01]  /*b330*/  IMAD R3, R184, 0x40, R16 ;  /* 0x00000040b8037824 */ /* 0x000fe200078e0210 */
[----:B------:R-:W-:Y:S01]  /*b340*/  ULDC.64 UR10, c[0x0][0xaf0] ;  /* 0x0002bc00000a7ab9 */ /* 0x000fe20000000a00 */
[----:B------:R-:W-:-:S04]  /*b350*/  IMAD.WIDE R4, R189, 0x2, R34 ;  /* 0x00000002bd047825 */ /* 0x000fc800078e0222 */
[----:B------:R-:W-:Y:S01]  /*b360*/  IMAD.WIDE R34, R3, 0x2, R34 ;  /* 0x0000000203227825 */ /* 0x000fe200078e0222 */
[C---:B------:R-:W-:Y:S02]  /*b370*/  IADD3 R23, P2, R4.reuse, 0x4020, RZ ;  /* 0x0000402004177810 */ /* 0x040fe40007f5e0ff */
[C---:B------:R-:W-:Y:S02]  /*b380*/  LOP3.LUT R3, R4.reuse, 0x380, RZ, 0xc0, !PT ;  /* 0x0000038004037812 */ /* 0x040fe400078ec0ff */
[----:B------:R-:W-:Y:S01]  /*b390*/  LOP3.LUT R12, R23, 0x380, RZ, 0xc0, !PT ;  /* 0x00000380170c7812 */ /* 0x000fe200078ec0ff */
[----:B------:R-:W-:Y:S01]  /*b3a0*/  IMAD.X R39, RZ, RZ, R5, P2 ;  /* 0x000000ffff277224 */ /* 0x000fe200010e0605 */
[----:B------:R-:W-:Y:S02]  /*b3b0*/  IADD3 R27, P1, R4, 0x4040, RZ ;  /* 0x00004040041b7810 */ /* 0x000fe40007f3e0ff */
[----:B------:R-:W-:Y:S02]  /*b3c0*/  SHF.R.U64 R12, R12, 0x3, RZ ;  /* 0x000000030c0c7819 */ /* 0x000fe400000012ff */
[----:B------:R-:W-:-:S02]  /*b3d0*/  IADD3 R21, P6, R4, 0x20, RZ ;  /* 0x0000002004157810 */ /* 0x000fc40007fde0ff */
[----:B------:R-:W-:Y:S02]  /*b3e0*/  LOP3.LUT R38, R12, R23, RZ, 0x3c, !PT ;  /* 0x000000170c267212 */ /* 0x000fe400078e3cff */
[----:B------:R-:W0:Y:S01]  /*b3f0*/  LDC R23, c[0x0][0xbe8] ;  /* 0x0002fa00ff177b82 */ /* 0x000e220000000800 */
[----:B------:R-:W-:Y:S01]  /*b400*/  SHF.R.U64 R3, R3, 0x3, RZ ;  /* 0x0000000303037819 */ /* 0x000fe200000012ff */
[--C-:B------:R-:W-:Y:S01]  /*b410*/  IMAD.X R13, RZ, RZ, R5.reuse, P6 ;  /* 0x000000ffff0d7224 */ /* 0x100fe200030e0605 */
[C---:B------:R-:W-:Y:S02]  /*b420*/  IADD3 R10, P3, R4.reuse, 0x4000, RZ ;  /* 0x00004000040a7810 */ /* 0x040fe40007f7e0ff */
[C---:B------:R-:W-:Y:S02]  /*b430*/  IADD3 R43, P0, R4.reuse, 0x4060, RZ ;  /* 0x00004060042b7810 */ /* 0x040fe40007f1e0ff */
[C---:B------:R-:W-:Y:S01]  /*b440*/  IADD3 R8, P4, R4.reuse, 0x60, RZ ;  /* 0x0000006004087810 */ /* 0x040fe20007f9e0ff */
[----:B------:R-:W-:Y:S01]  /*b450*/  IMAD.X R15, RZ, RZ, R5, P3 ;  /* 0x000000ffff0f7224 */ /* 0x000fe200018e0605 */
[----:B------:R-:W-:-:S02]  /*b460*/  IADD3 R25, P5, R4, 0x40, RZ ;  /* 0x0000004004197810 */ /* 0x000fc40007fbe0ff */
[----:B------:R-:W-:Y:S01]  /*b470*/  LOP3.LUT R4, R3, R4, RZ, 0x3c, !PT ;  /* 0x0000000403047212 */ /* 0x000fe200078e3cff */
[--C-:B------:R-:W-:Y:S01]  /*b480*/  IMAD.X R11, RZ, RZ, R5.reuse, P4 ;  /* 0x000000ffff0b7224 */ /* 0x100fe200020e0605 */
[----:B------:R-:W-:Y:S01]  /*b490*/  LOP3.LUT R14, R27, 0x380, RZ, 0xc0, !PT ;  /* 0x000003801b0e7812 */ /* 0x000fe200078ec0ff */
[----:B------:R-:W-:Y:S01]  /*b4a0*/  IMAD.X R9, RZ, RZ, R5, P5 ;  /* 0x000000ffff097224 */ /* 0x000fe200028e0605 */
[----:B------:R-:W-:Y:S02]  /*b4b0*/  LOP3.LUT R3, R10, 0x380, RZ, 0xc0, !PT ;  /* 0x000003800a037812 */ /* 0x000fe400078ec0ff */
[----:B------:R-:W-:Y:S02]  /*b4c0*/  LOP3.LUT R2, R21, 0x380, RZ, 0xc0, !PT ;  /* 0x0000038015027812 */ /* 0x000fe400078ec0ff */
[----:B------:R-:W-:Y:S02]  /*b4d0*/  IADD3 R33, P6, R34, 0x1000, RZ ;  /* 0x0000100022217810 */ /* 0x000fe40007fde0ff */
[----:B------:R-:W-:-:S02]  /*b4e0*/  SHF.R.U64 R14, R14, 0x3, RZ ;  /* 0x000000030e0e7819 */ /* 0x000fc400000012ff */
[----:B------:R-:W-:Y:S02]  /*b4f0*/  SHF.R.U64 R3, R3, 0x3, RZ ;  /* 0x0000000303037819 */ /* 0x000fe400000012ff */
[----:B------:R-:W-:Y:S02]  /*b500*/  SHF.R.U64 R2, R2, 0x3, RZ ;  /* 0x0000000302027819 */ /* 0x000fe400000012ff */
[----:B------:R-:W-:Y:S02]  /*b510*/  LOP3.LUT R32, R33, 0x380, RZ, 0xc0, !PT ;  /* 0x0000038021207812 */ /* 0x000fe400078ec0ff */
[----:B------:R-:W-:Y:S02]  /*b520*/  LOP3.LUT R40, R14, R27, RZ, 0x3c, !PT ;  /* 0x0000001b0e287212 */ /* 0x000fe400078e3cff */
[----:B------:R-:W-:Y:S02]  /*b530*/  LOP3.LUT R14, R3, R10, RZ, 0x3c, !PT ;  /* 0x0000000a030e7212 */ /* 0x000fe400078e3cff */
[----:B------:R-:W-:-:S02]  /*b540*/  LOP3.LUT R12, R2, R21, RZ, 0x3c, !PT ;  /* 0x00000015020c7212 */ /* 0x000fc400078e3cff */
[----:B------:R-:W-:Y:S02]  /*b550*/  LOP3.LUT R3, R8, 0x380, RZ, 0xc0, !PT ;  /* 0x0000038008037812 */ /* 0x000fe400078ec0ff */
[----:B------:R-:W-:Y:S02]  /*b560*/  SHF.R.U64 R32, R32, 0x3, RZ ;  /* 0x0000000320207819 */ /* 0x000fe400000012ff */
[----:B------:R-:W-:Y:S02]  /*b570*/  LOP3.LUT R2, R25, 0x380, RZ, 0xc0, !PT ;  /* 0x0000038019027812 */ /* 0x000fe400078ec0ff */
[----:B------:R-:W-:Y:S02]  /*b580*/  IADD3.X R41, RZ, R5, RZ, P1, !PT ;  /* 0x00000005ff297210 */ /* 0x000fe40000ffe4ff */
[----:B------:R-:W-:Y:S02]  /*b590*/  SHF.R.U64 R3, R3, 0x3, RZ ;  /* 0x0000000303037819 */ /* 0x000fe400000012ff */
[----:B------:R-:W-:Y:S01]  /*b5a0*/  LOP3.LUT R32, R32, R33, RZ, 0x3c, !PT ;  /* 0x0000002120207212 */ /* 0x000fe200078e3cff */
[----:B------:R-:W-:Y:S01]  /*b5b0*/  IMAD.X R33, RZ, RZ, R35, P6 ;  /* 0x000000ffff217224 */ /* 0x000fe200030e0623 */
[----:B0-----:R-:W-:-:S02]  /*b5c0*/  ISETP.NE.AND P1, PT, R23, 0x1, PT ;  /* 0x000000011700780c */ /* 0x001fc40003f25270 */
[----:B------:R-:W-:Y:S02]  /*b5d0*/  SHF.R.U64 R2, R2, 0x3, RZ ;  /* 0x0000000302027819 */ /* 0x000fe400000012ff */
[----:B------:R-:W-:Y:S02]  /*b5e0*/  IADD3 R105, P6, R34, 0x7000, RZ ;  /* 0x0000700022697810 */ /* 0x000fe40007fde0ff */
[----:B------:R-:W-:Y:S02]  /*b5f0*/  LOP3.LUT R10, R3, R8, RZ, 0x3c, !PT ;  /* 0x00000008030a7212 */ /* 0x000fe400078e3cff */
[----:B------:R-:W-:Y:S02]  /*b600*/  LOP3.LUT R8, R2, R25, RZ, 0x3c, !PT ;  /* 0x0000001902087212 */ /* 0x000fe400078e3cff */
[----:B------:R-:W-:Y:S02]  /*b610*/  LOP3.LUT R2, R105, 0x380, RZ, 0xc0, !PT ;  /* 0x0000038069027812 */ /* 0x000fe400078ec0ff */
[----:B------:R-:W-:Y:S01]  /*b620*/  LOP3.LUT R42, R43, 0x380, RZ, 0xc0, !PT ;  /* 0x000003802b2a7812 */ /* 0x000fe200078ec0ff */
[----:B------:R-:W0:Y:S01]  /*b630*/  @P1 LDC R107, c[0x0][0xbec] ;  /* 0x0002fb00ff6b1b82 */ /* 0x000e220000000800 */
[----:B------:R-:W-:-:S02]  /*b640*/  SHF.R.U64 R2, R2, 0x3, RZ ;  /* 0x0000000302027819 */ /* 0x000fc400000012ff */
[----:B------:R-:W-:Y:S02]  /*b650*/  SHF.R.U64 R42, R42, 0x3, RZ ;  /* 0x000000032a2a7819 */ /* 0x000fe400000012ff */
[----:B------:R-:W-:Y:S02]  /*b660*/  LOP3.LUT R2, R2, R105, RZ, 0x3c, !PT ;  /* 0x0000006902027212 */ /* 0x000fe400078e3cff */
[----:B------:R-:W-:Y:S02]  /*b670*/  MOV R105, R4 ;  /* 0x0000000400697202 */ /* 0x000fe40000000f00 */
[----:B------:R-:W-:Y:S02]  /*b680*/  F2FP.F16.F32.PACK_AB R4, R96, R7 ;  /* 0x000000076004723e */ /* 0x000fe400000000ff */
[----:B------:R-:W-:Y:S02]  /*b690*/  F2FP.F16.F32.PACK_AB R7, R101, R104 ;  /* 0x000000686507723e */ /* 0x000fe400000000ff */
[----:B------:R-:W1:Y:S01]  /*b6a0*/  @P1 LDC R104, c[0x0][0xbf0] ;  /* 0x0002fc00ff681b82 */ /* 0x000e620000000800 */
[----:B------:R-:W-:Y:S01]  /*b6b0*/  LOP3.LUT R42, R42, R43, RZ, 0x3c, !PT ;  /* 0x0000002b2a2a7212 */ /* 0x000fe200078e3cff */
[----:B------:R-:W-:Y:S01]  /*b6c0*/  IMAD.X R43, RZ, RZ, R5, P0 ;  /* 0x000000ffff2b7224 */ /* 0x000fe200000e0605 */
[----:B------:R-:W-:-:S05]  /*b6d0*/  F2FP.F16.F32.PACK_AB R5, R103, R106 ;  /* 0x0000006a6705723e */ /* 0x000fca00000000ff */
[----:B------:R-:W-:Y:S01]  /*b6e0*/  BAR.SYNC.DEFER_BLOCKING 0x1, 0x100 ;  /* 0x0044000000007b1d */ /* 0x000fe20000010000 */
[----:B------:R-:W-:Y:S01]  /*b6f0*/  MOV R96, R40 ;  /* 0x0000002800607202 */ /* 0x000fe20000000f00 */
[----:B------:R-:W-:Y:S01]  /*b700*/  VIADD R40, R18, UR39 ;  /* 0x0000002712287c36 */ /* 0x000fe20008000000 */
[----:B------:R-:W-:Y:S02]  /*b710*/  IADD3 R21, P0, R34, 0x6000, RZ ;  /* 0x0000600022157810 */ /* 0x000fe40007f1e0ff */
[----:B------:R-:W-:Y:S02]  /*b720*/  MOV R103, R14 ;  /* 0x0000000e00677202 */ /* 0x000fe40000000f00 */
[----:B------:R-:W-:Y:S02]  /*b730*/  LOP3.LUT R20, R21, 0x380, RZ, 0xc0, !PT ;  /* 0x0000038015147812 */ /* 0x000fe400078ec0ff */
[----:B------:R-:W-:Y:S02]  /*b740*/  MOV R15, R12 ;  /* 0x0000000c000f7202 */ /* 0x000fe40000000f00 */
[----:B------:R-:W-:-:S02]  /*b750*/  SHF.R.U64 R20, R20, 0x3, RZ ;  /* 0x0000000314147819 */ /* 0x000fc400000012ff */
[----:B------:R-:W-:Y:S01]  /*b760*/  MOV R14, UR8 ;  /* 0x00000008000e7c02 */ /* 0x000fe20008000f00 */
[----:B------:R-:W-:Y:S01]  /*b770*/  ULDC.64 UR8, c[0x0][0xae8] ;  /* 0x0002ba0000087ab9 */ /* 0x000fe20000000a00 */
[----:B------:R-:W-:Y:S01]  /*b780*/  LOP3.LUT R20, R20, R21, RZ, 0x3c, !PT ;  /* 0x0000001514147212 */ /* 0x000fe200078e3cff */
[----:B------:R-:W-:Y:S01]  /*b790*/  IMAD.X R21, RZ, RZ, R35, P0 ;  /* 0x000000ffff157224 */ /* 0x000fe200000e0623 */
[C---:B------:R-:W-:Y:S02]  /*b7a0*/  IADD3 R27, P3, R34.reuse, 0x4000, RZ ;  /* 0x00004000221b7810 */ /* 0x040fe40007f7e0ff */
[----:B------:R-:W-:Y:S02]  /*b7b0*/  IADD3 R25, P2, R34, 0x5000, RZ ;  /* 0x0000500022197810 */ /* 0x000fe40007f5e0ff */
[----:B------:R-:W-:Y:S02]  /*b7c0*/  LOP3.LUT R26, R27, 0x380, RZ, 0xc0, !PT ;  /* 0x000003801b1a7812 */ /* 0x000fe400078ec0ff */
[----:B------:R-:W-:Y:S01]  /*b7d0*/  LOP3.LUT R24, R25, 0x380, RZ, 0xc0, !PT ;  /* 0x0000038019187812 */ /* 0x000fe200078ec0ff */
[----:B------:R0:W-:Y:S01]  /*b7e0*/  STSM.16.M88.4 [R105], R4 ;  /* 0x0000000469007844 */ /* 0x0001e20000000200 */
[----:B------:R-:W-:-:S02]  /*b7f0*/  SHF.R.U64 R26, R26, 0x3, RZ ;  /* 0x000000031a1a7819 */ /* 0x000fc400000012ff */
[----:B------:R-:W-:Y:S01]  /*b800*/  MOV R101, R38 ;  /* 0x0000002600657202 */ /* 0x000fe20000000f00 */
[----:B------:R-:W-:Y:S01]  /*b810*/  VIADD R38, R188, UR39 ;  /* 0x00000027bc267c36 */ /* 0x000fe20008000000 */
[----:B------:R-:W-:Y:S02]  /*b820*/  SHF.R.U64 R24, R24, 0x3, RZ ;  /* 0x0000000318187819 */ /* 0x000fe400000012ff */
[----:B------:R-:W-:Y:S01]  /*b830*/  LOP3.LUT R26, R26, R27, RZ, 0x3c, !PT ;  /* 0x0000001b1a1a7212 */ /* 0x000fe200078e3cff */
[--C-:B------:R-:W-:Y:S01]  /*b840*/  IMAD.X R27, RZ, RZ, R35.reuse, P3 ;  /* 0x000000ffff1b7224 */ /* 0x100fe200018e0623 */
[----:B------:R-:W-:Y:S01]  /*b850*/  LOP3.LUT R24, R24, R25, RZ, 0x3c, !PT ;  /* 0x0000001918187212 */ /* 0x000fe200078e3cff */
[----:B------:R-:W-:Y:S01]  /*b860*/  IMAD.X R25, RZ, RZ, R35, P2 ;  /* 0x000000ffff197224 */ /* 0x000fe200010e0623 */
[----:B------:R-:W-:Y:S02]  /*b870*/  MOV R93, R42 ;  /* 0x0000002a005d7202 */ /* 0x000fe40000000f00 */
[----:B------:R-:W-:-:S02]  /*b880*/  IADD3 R31, P5, R34, 0x2000, RZ ;  /* 0x00002000221f7810 */ /* 0x000fc40007fbe0ff */
[----:B------:R-:W-:Y:S01]  /*b890*/  IADD3 R29, P4, R34, 0x3000, RZ ;  /* 0x00003000221d7810 */ /* 0x000fe20007f9e0ff */
[----:B0-----:R-:W-:Y:S01]  /*b8a0*/  @P1 IMAD.HI.U32 R5, R40, R107, RZ ;  /* 0x0000006b28051227 */ /* 0x001fe200078e00ff */
[----:B------:R-:W-:Y:S02]  /*b8b0*/  F2FP.F16.F32.PACK_AB R7, R97, R100 ;  /* 0x000000646107723e */ /* 0x000fe400000000ff */
[----:B------:R-:W-:Y:S01]  /*b8c0*/  LOP3.LUT R3, R34, 0x380, RZ, 0xc0, !PT ;  /* 0x0000038022037812 */ /* 0x000fe200078ec0ff */
[----:B------:R-:W-:Y:S01]  /*b8d0*/  IMAD.MOV.U32 R4, RZ, RZ, R40 ;  /* 0x000000ffff047224 */ /* 0x000fe200078e0028 */
[----:B-1----:R-:W-:Y:S02]  /*b8e0*/  @P1 SHF.R.U32.HI R4, RZ, R104, R5 ;  /* 0x00000068ff041219 */ /* 0x002fe40000011605 */
[----:B------:R-:W-:Y:S02]  /*b8f0*/  MOV R104, R10 ;  /* 0x0000000a00687202 */ /* 0x000fe40000000f00 */
[--C-:B------:R-:W-:Y:S01]  /*b900*/  SHF.R.S32.HI R5, RZ, 0x1f, R4.reuse ;  /* 0x0000001fff057819 */ /* 0x100fe20000011404 */
[----:B------:R-:W-:Y:S01]  /*b910*/  IMAD.MOV R6, RZ, RZ, -R4 ;  /* 0x000000ffff067224 */ /* 0x000fe200078e0a04 */
[----:B------:R-:W-:-:S02]  /*b920*/  IADD3 R12, P0, R4, UR6, RZ ;  /* 0x00000006040c7c10 */ /* 0x000fc4000ff1e0ff */
[----:B------:R-:W-:Y:S01]  /*b930*/  F2FP.F16.F32.PACK_AB R4, R92, R91 ;  /* 0x0000005b5c04723e */ /* 0x000fe200000000ff */
[----:B------:R-:W-:Y:S01]  /*b940*/  IMAD R11, R23, R6, R40 ;  /* 0x00000006170b7224 */ /* 0x000fe200078e0228 */
[----:B------:R-:W-:Y:S01]  /*b950*/  IADD3.X R13, R5, UR7, R14, P0, !PT ;  /* 0x00000007050d7c10 */ /* 0x000fe200087fe40e */
[----:B------:R-:W-:Y:S01]  /*b960*/  ULDC.64 UR6, c[0x0][0xb88] ;  /* 0x0002e20000067ab9 */ /* 0x000fe20000000a00 */
[----:B------:R-:W-:Y:S02]  /*b970*/  F2FP.F16.F32.PACK_AB R5, R99, R102 ;  /* 0x000000666305723e */ /* 0x000fe400000000ff */
[----:B------:R-:W-:Y:S01]  /*b980*/  SHF.R.S32.HI R10, RZ, 0x1f, R11 ;  /* 0x0000001fff0a7819 */ /* 0x000fe2000001140b */
[----:B------:R-:W-:Y:S01]  /*b990*/  IMAD.WIDE.U32 R12, R11, UR6, R12 ;  /* 0x000000060b0c7c25 */ /* 0x000fe2000f8e000c */
[----:B------:R-:W-:Y:S02]  /*b9a0*/  F2FP.F16.F32.PACK_AB R6, R94, R89 ;  /* 0x000000595e06723e */ /* 0x000fe400000000ff */
[----:B------:R-:W-:Y:S01]  /*b9b0*/  MOV R14, R8 ;  /* 0x00000008000e7202 */ /* 0x000fe20000000f00 */
[----:B------:R-:W-:Y:S01]  /*b9c0*/  IMAD R10, R10, UR6, RZ ;  /* 0x000000060a0a7c24 */ /* 0x000fe2000f8e02ff */
[----:B------:R-:W-:Y:S01]  /*b9d0*/  F2FP.F16.F32.PACK_AB R8, R90, R37 ;  /* 0x000000255a08723e */ /* 0x000fe200000000ff */
[----:B------:R0:W-:Y:S01]  /*b9e0*/  STSM.16.M88.4 [R15], R4 ;  /* 0x000000040f007844 */ /* 0x0001e20000000200 */
[----:B------:R-:W-:Y:S01]  /*b9f0*/  IMAD R37, R23, UR5, RZ ;  /* 0x0000000517257c24 */ /* 0x000fe2000f8e02ff */
[----:B------:R-:W-:Y:S01]  /*ba00*/  LOP3.LUT P0, RZ, R186, 0x3, RZ, 0xc0, !PT ;  /* 0x00000003baff7812 */ /* 0x000fe2000780c0ff */
[----:B------:R-:W-:Y:S01]  /*ba10*/  IMAD R39, R11, UR7, R10 ;  /* 0x000000070b277c24 */ /* 0x000fe2000f8e020a */
[----:B------:R-:W-:Y:S01]  /*ba20*/  ULDC.64 UR6, c[0x0][0xb50] ;  /* 0x0002d40000067ab9 */ /* 0x000fe20000000a00 */
[----:B------:R-:W-:-:S02]  /*ba30*/  F2FP.F16.F32.PACK_AB R9, R95, R98 ;  /* 0x000000625f09723e */ /* 0x000fc400000000ff */
[----:B------:R-:W-:Y:S02]  /*ba40*/  F2FP.F16.F32.PACK_AB R10, R45, R44 ;  /* 0x0000002c2d0a723e */ /* 0x000fe400000000ff */
[----:B------:R-:W-:Y:S02]  /*ba50*/  F2FP.F16.F32.PACK_AB R11, R47, R46 ;  /* 0x0000002e2f0b723e */ /* 0x000fe400000000ff */
[----:B------:R-:W-:Y:S02]  /*ba60*/  LEA R40, P3, R12, UR6, 0x2 ;  /* 0x000000060c287c11 */ /* 0x000fe4000f8610ff */
[CC--:B------:R-:W-:Y:S01]  /*ba70*/  ISETP.GE.OR P2, PT, R38.reuse, R37.reuse, P0 ;  /* 0x000000252600720c */ /* 0x0c0fe20000746670 */
[----:B------:R1:W-:Y:S01]  /*ba80*/  STSM.16.M88.4 [R14], R8 ;  /* 0x000000080e007844 */ /* 0x0003e20000000200 */
[----:B------:R-:W-:Y:S01]  /*ba90*/  LOP3.LUT R30, R31, 0x380, RZ, 0xc0, !PT ;  /* 0x000003801f1e7812 */ /* 0x000fe200078ec0ff */
[----:B0-----:R-:W-:Y:S01]  /*baa0*/  VIADD R4, R38, 0x8 ;  /* 0x0000000826047836 */ /* 0x001fe20000000000 */
[----:B------:R-:W-:Y:S01]  /*bab0*/  F2FP.F16.F32.PACK_AB R6, R53, R52 ;  /* 0x000000343506723e */ /* 0x000fe200000000ff */
[----:B------:R-:W-:Y:S01]  /*bac0*/  IMAD.IADD R5, R13, 0x1, R39 ;  /* 0x000000010d057824 */ /* 0x000fe200078e0227 */
[----:B------:R-:W-:Y:S01]  /*bad0*/  F2FP.F16.F32.PACK_AB R7, R55, R54 ;  /* 0x000000363707723e */ /* 0x000fe200000000ff */
[----:B------:R-:W-:Y:S01]  /*bae0*/  SHFL.IDX PT, R38, R40, RZ, 0x1c1f ;  /* 0x001c1fff28267589 */ /* 0x000fe200000e0000 */
[----:B------:R-:W-:-:S02]  /*baf0*/  ISETP.GE.OR P0, PT, R4, R37, P0 ;  /* 0x000000250400720c */ /* 0x000fc40000706670 */
[----:B------:R-:W-:Y:S01]  /*bb00*/  LEA.HI.X R41, R12, UR7, R5, 0x2, P3 ;  /* 0x000000070c297c11 */ /* 0x000fe200098f1405 */
[----:B------:R-:W-:Y:S01]  /*bb10*/  SHFL.IDX PT, R90, R40, 0x1, 0x1c1f ;  /* 0x003c1f00285a7f89 */ /* 0x000fe200000e0000 */
[----:B------:R-:W-:Y:S02]  /*bb20*/  F2FP.F16.F32.PACK_AB R4, R49, R48 ;  /* 0x000000303104723e */ /* 0x000fe400000000ff */
[----:B------:R-:W-:Y:S01]  /*bb30*/  F2FP.F16.F32.PACK_AB R5, R51, R50 ;  /* 0x000000323305723e */ /* 0x000fe200000000ff */
[----:B------:R-:W0:Y:S01]  /*bb40*/  SHFL.IDX PT, R39, R41, RZ, 0x1c1f ;  /* 0x001c1fff29277589 */ /* 0x000e2200000e0000 */
[----:B------:R-:W-:Y:S02]  /*bb50*/  F2FP.F16.F32.PACK_AB R12, R57, R56 ;  /* 0x00000038390c723e */ /* 0x000fe400000000ff */
[----:B------:R-:W-:Y:S01]  /*bb60*/  F2FP.F16.F32.PACK_AB R13, R59, R58 ;  /* 0x0000003a3b0d723e */ /* 0x000fe200000000ff */
[----:B------:R-:W-:Y:S01]  /*bb70*/  STSM.16.M88.4 [R104], R4 ;  /* 0x0000000468007844 */ /* 0x000fe20000000200 */
[----:B-1----:R-:W-:-:S02]  /*bb80*/  F2FP.F16.F32.PACK_AB R14, R61, R60 ;  /* 0x0000003c3d0e723e */ /* 0x002fc400000000ff */
[----:B------:R-:W-:Y:S01]  /*bb90*/  F2FP.F16.F32.PACK_AB R15, R63, R62 ;  /* 0x0000003e3f0f723e */ /* 0x000fe200000000ff */
[----:B------:R-:W1:Y:S01]  /*bba0*/  SHFL.IDX PT, R91, R41, 0x1, 0x1c1f ;  /* 0x003c1f00295b7f89 */ /* 0x000e6200000e0000 */
[----:B------:R-:W-:Y:S01]  /*bbb0*/  F2FP.F16.F32.PACK_AB R8, R65, R64 ;  /* 0x000000404108723e */ /* 0x000fe200000000ff */
[----:B------:R-:W2:Y:S01]  /*bbc0*/  @P1 LDC R61, c[0x0][0xbec] ;  /* 0x0002fb00ff3d1b82 */ /* 0x000ea20000000800 */
[----:B------:R-:W-:Y:S01]  /*bbd0*/  F2FP.F16.F32.PACK_AB R9, R67, R66 ;  /* 0x000000424309723e */ /* 0x000fe200000000ff */
[----:B------:R-:W-:Y:S01]  /*bbe0*/  STSM.16.M88.4 [R103], R12 ;  /* 0x0000000c67007844 */ /* 0x000fe20000000200 */
[----:B------:R-:W-:Y:S02]  /*bbf0*/  F2FP.F16.F32.PACK_AB R10, R69, R68 ;  /* 0x00000044450a723e */ /* 0x000fe400000000ff */
[----:B------:R-:W-:Y:S01]  /*bc00*/  F2FP.F16.F32.PACK_AB R11, R71, R70 ;  /* 0x00000046470b723e */ /* 0x000fe200000000ff */
[----:B------:R-:W-:Y:S01]  /*bc10*/  UIMAD UR5, UR12, UR8, URZ ;  /* 0x000000080c0572a4 */ /* 0x000fe2000f8e023f */
[----:B------:R-:W-:-:S02]  /*bc20*/  LOP3.LUT R28, R29, 0x380, RZ, 0xc0, !PT ;  /* 0x000003801d1c7812 */ /* 0x000fc400078ec0ff */
[----:B------:R-:W-:Y:S01]  /*bc30*/  SHF.R.U64 R3, R3, 0x3, RZ ;  /* 0x0000000303037819 */ /* 0x000fe200000012ff */
[----:B------:R-:W-:Y:S01]  /*bc40*/  STSM.16.M88.4 [R101], R8 ;  /* 0x0000000865007844 */ /* 0x000fe20000000200 */
[----:B------:R-:W-:Y:S01]  /*bc50*/  UIMAD.WIDE.U32 UR6, UR14, UR8, URZ ;  /* 0x000000080e0672a5 */ /* 0x000fe2000f8e003f */
[----:B------:R-:W-:Y:S02]  /*bc60*/  SHF.R.U64 R30, R30, 0x3, RZ ;  /* 0x000000031e1e7819 */ /* 0x000fe400000012ff */
[----:B------:R-:W-:Y:S01]  /*bc70*/  STSM.16.M88.4 [R96], R72 ;  /* 0x0000004860007844 */ /* 0x000fe20000000200 */
[----:B------:R-:W-:Y:S01]  /*bc80*/  UIMAD UR5, UR14, UR9, UR5 ;  /* 0x000000090e0572a4 */ /* 0x000fe2000f8e0205 */
[----:B------:R-:W-:Y:S02]  /*bc90*/  SHF.R.U64 R28, R28, 0x3, RZ ;  /* 0x000000031c1c7819 */ /* 0x000fe400000012ff */
[----:B------:R-:W-:Y:S01]  /*bca0*/  STSM.16.M88.4 [R93], R80 ;  /* 0x000000505d007844 */ /* 0x000fe20000000200 */
[----:B------:R-:W-:Y:S01]  /*bcb0*/  UIMAD UR8, UR13, UR10, URZ ;  /* 0x0000000a0d0872a4 */ /* 0x000fe2000f8e023f */
[----:B------:R-:W-:Y:S01]  /*bcc0*/  LOP3.LUT R34, R3, R34, RZ, 0x3c, !PT ;  /* 0x0000002203227212 */ /* 0x000fe200078e3cff */
[----:B------:R-:W-:Y:S01]  /*bcd0*/  UIADD3 UR7, UR7, UR5, URZ ;  /* 0x0000000507077290 */ /* 0x000fe2000fffe03f */
[----:B------:R-:W-:Y:S01]  /*bce0*/  BAR.SYNC.DEFER_BLOCKING 0x1, 0x100 ;  /* 0x0044000000007b1d */ /* 0x000fe20000010000 */
[--C-:B------:R-:W-:Y:S01]  /*bcf0*/  IMAD.X R3, RZ, RZ, R35.reuse, P6 ;  /* 0x000000ffff037224 */ /* 0x100fe200030e0623 */
[----:B------:R-:W-:Y:S01]  /*bd00*/  LOP3.LUT R30, R30, R31, RZ, 0x3c, !PT ;  /* 0x0000001f1e1e7212 */ /* 0x000fe200078e3cff */
[----:B------:R-:W-:Y:S01]  /*bd10*/  UIMAD UR5, UR61, UR11, UR8 ;  /* 0x0000000b3d0572a4 */ /* 0x000fe2000f8e0208 */
[----:B------:R-:W-:Y:S01]  /*bd20*/  LOP3.LUT R28, R28, R29, RZ, 0x3c, !PT ;  /* 0x0000001d1c1c7212 */ /* 0x000fe200078e3cff */
[----:B------:R-:W-:Y:S01]  /*bd30*/  UIMAD.WIDE.U32 UR6, UR61, UR10, UR6 ;  /* 0x0000000a3d0672a5 */ /* 0x000fe2000f8e0006 */
[--C-:B------:R-:W-:Y:S01]  /*bd40*/  IMAD.X R31, RZ, RZ, R35.reuse, P5 ;  /* 0x000000ffff1f7224 */ /* 0x100fe200028e0623 */
[----:B------:R-:W-:Y:S01]  /*bd50*/  ULDC.64 UR8, c[0x0][0xae0] ;  /* 0x0002b80000087ab9 */ /* 0x000fe20000000a00 */
[----:B------:R-:W-:Y:S01]  /*bd60*/  IMAD.X R29, RZ, RZ, R35, P4 ;  /* 0x000000ffff1d7224 */ /* 0x000fe200020e0623 */
[----:B0-----:R0:W-:Y:S04]  /*bd70*/  @!P2 ST.E desc[UR16][R38.64], R88 ;  /* 0x000000582600a985 */ /* 0x0011e8000c101910 */
[----:B-1----:R1:W-:Y:S04]  /*bd80*/  @!P0 ST.E desc[UR16][R90.64], R0 ;  /* 0x000000005a008985 */ /* 0x0023e8000c101910 */
[----:B------:R3:W5:Y:S01]  /*bd90*/  LD.E.128 R52, desc[UR16][R24.64] ;  /* 0x0000001018347980 */ /* 0x000762000c101d00 */
[----:B0-----:R-:W0:Y:S03]  /*bda0*/  @P1 LDC R39, c[0x0][0xbf0] ;  /* 0x0002fc00ff271b82 */ /* 0x001e260000000800 */
[----:B------:R4:W5:Y:S01]  /*bdb0*/  LD.E.128 R12, desc[UR16][R20.64] ;  /* 0x00000010140c7980 */ /* 0x000962000c101d00 */
[----:B-1----:R-:W-:Y:S01]  /*bdc0*/  IMAD R0, R22, 0x20, R184 ;  /* 0x0000002016007824 */ /* 0x002fe200078e02b8 */
[----:B------:R-:W-:-:S02]  /*bdd0*/  UIADD3 UR5, UR7, UR5, URZ ;  /* 0x0000000507057290 */ /* 0x000fc4000fffe03f */
[----:B------:R1:W5:Y:S01]  /*bde0*/  LD.E.128 R8, desc[UR16][R2.64] ;  /* 0x0000001002087980 */ /* 0x000362000c101d00 */
[----:B---3--:R-:W-:-:S03]  /*bdf0*/  VIADD R24, R0, UR39 ;  /* 0x0000002700187c36 */ /* 0x008fc60008000000 */
[----:B------:R-:W5:Y:S01]  /*be00*/  LD.E.128 R48, desc[UR16][R34.64] ;  /* 0x0000001022307980 */ /* 0x000f62000c101d00 */
[----:B--2---:R-:W-:-:S03]  /*be10*/  @P1 IMAD.HI.U32 R0, R24, R61, RZ ;  /* 0x0000003d18001227 */ /* 0x004fc600078e00ff */
[----:B------:R-:W5:Y:S01]  /*be20*/  LD.E.128 R44, desc[UR16][R32.64] ;  /* 0x00000010202c7980 */ /* 0x000f62000c101d00 */
[----:B----4-:R-:W-:-:S03]  /*be30*/  IMAD.MOV.U32 R21, RZ, RZ, R24 ;  /* 0x000000ffff157224 */ /* 0x010fc600078e0018 */
[----:B------:R-:W5:Y:S04]  /*be40*/  LD.E.128 R40, desc[UR16][R30.64] ;  /* 0x000000101e287980 */ /* 0x000f68000c101d00 */
[----:B------:R-:W5:Y:S01]  /*be50*/  LD.E.128 R4, desc[UR16][R28.64] ;  /* 0x000000101c047980 */ /* 0x000f62000c101d00 */
[----:B0-----:R-:W-:-:S03]  /*be60*/  @P1 SHF.R.U32.HI R21, RZ, R39, R0 ;  /* 0x00000027ff151219 */ /* 0x001fc60000011600 */
        /* <DEDUP_REMOVED lines=8> */
[----:B--2---:R-:W2:Y:S01]  /*bef0*/  FENCE.VIEW.ASYNC.S ;  /* 0x00000000000073c6 */ /* 0x004ea20000000000 */
[----:B-1----:R-:W-:-:S02]  /*bf00*/  IMAD.U32 R3, RZ, RZ, UR7 ;  /* 0x00000007ff037e24 */ /* 0x002fc4000f8e00ff */
[----:B------:R-:W-:Y:S02]  /*bf10*/  IMAD R0, R0, UR8, RZ ;  /* 0x0000000800007c24 */ /* 0x000fe4000f8e02ff */
[----:B------:R-:W-:Y:S02]  /*bf20*/  IMAD R23, R23, R20, R24 ;  /* 0x0000001417177224 */ /* 0x000fe400078e0218 */
[----:B------:R-:W-:Y:S01]  /*bf30*/  IMAD.U32 R2, RZ, RZ, UR6 ;  /* 0x00000006ff027e24 */ /* 0x000fe2000f8e00ff */
[----:B------:R-:W-:Y:S01]  /*bf40*/  ULDC.64 UR6, c[0x0][0xad8] ;  /* 0x0002b60000067ab9 */ /* 0x000fe20000000a00 */
[----:B------:R-:W-:Y:S02]  /*bf50*/  IMAD.U32 R3, RZ, RZ, UR5 ;  /* 0x00000005ff037e24 */ /* 0x000fe4000f8e00ff */
[C---:B------:R-:W-:Y:S01]  /*bf60*/  IMAD R25, R21.reuse, UR9, R0 ;  /* 0x0000000915197c24 */ /* 0x040fe2000f8e0200 */
[----:B------:R-:W-:Y:S01]  /*bf70*/  SHF.R.S32.HI R0, RZ, 0x1f, R23 ;  /* 0x0000001fff007819 */ /* 0x000fe20000011417 */
[----:B------:R-:W-:-:S04]  /*bf80*/  IMAD.WIDE.U32 R2, R21, UR8, R2 ;  /* 0x0000000815027c25 */ /* 0x000fc8000f8e0002 */
[----:B------:R-:W-:Y:S02]  /*bf90*/  IMAD.IADD R3, R3, 0x1, R25 ;  /* 0x0000000103037824 */ /* 0x000fe400078e0219 */
[----:B------:R-:W-:Y:S02]  /*bfa0*/  IMAD R20, R0, UR6, RZ ;  /* 0x0000000600147c24 */ /* 0x000fe4000f8e02ff */
[----:B0-----:R-:W-:Y:S02]  /*bfb0*/  VIADD R26, R184, UR39 ;  /* 0x00000027b81a7c36 */ /* 0x001fe40008000000 */
[C---:B------:R-:W-:Y:S02]  /*bfc0*/  IMAD R21, R23.reuse, UR7, R20 ;  /* 0x0000000717157c24 */ /* 0x040fe4000f8e0214 */
[----:B------:R-:W-:Y:S01]  /*bfd0*/  IMAD.WIDE.U32 R2, R23, UR6, R2 ;  /* 0x0000000617027c25 */ /* 0x000fe2000f8e0002 */
[----:B------:R-:W-:Y:S01]  /*bfe0*/  ISETP.GE.AND P2, PT, R26, R37, PT ;  /* 0x000000251a00720c */ /* 0x000fe20003f46270 */
[----:B------:R-:W-:-:S02]  /*bff0*/  ULDC.64 UR6, c[0x0][0xa80] ;  /* 0x0002a00000067ab9 */ /* 0x000fc40000000a00 */
[----:B------:R-:W-:Y:S01]  /*c000*/  VIADD R0, R26, 0x20 ;  /* 0x000000201a007836 */ /* 0x000fe20000000000 */
[----:B------:R-:W-:Y:S01]  /*c010*/  LEA R23, P3, R2, UR6, 0x1 ;  /* 0x0000000602177c11 */ /* 0x000fe2000f8608ff */
[----:B------:R-:W-:Y:S01]  /*c020*/  IMAD.IADD R3, R3, 0x1, R21 ;  /* 0x0000000103037824 */ /* 0x000fe200078e0215 */
[----:B------:R-:W-:Y:S02]  /*c030*/  IADD3 R36, R36, 0x34820, RZ ;  /* 0x0003482024247810 */ /* 0x000fe40007ffe0ff */
[-C--:B------:R-:W-:Y:S01]  /*c040*/  ISETP.GE.AND P0, PT, R0, R37.reuse, PT ;  /* 0x000000250000720c */ /* 0x080fe20003f06270 */
[----:B------:R-:W-:Y:S01]  /*c050*/  VIADD R0, R26, 0x40 ;  /* 0x000000401a007836 */ /* 0x000fe20000000000 */
[----:B------:R-:W-:Y:S02]  /*c060*/  LEA.HI.X R24, R2, UR7, R3, 0x1, P3 ;  /* 0x0000000702187c11 */ /* 0x000fe400098f0c03 */
[----:B------:R-:W-:Y:S01]  /*c070*/  PRMT R36, RZ, 0x654, R36 ;  /* 0x00000654ff247816 */ /* 0x000fe20000000024 */
[----:B--2---:R0:W1:Y:S01]  /*c080*/  SHFL.IDX PT, R20, R23, RZ, 0x181f ;  /* 0x00181fff17147589 */ /* 0x00406200000e0000 */
        /* <DEDUP_REMOVED lines=13> */
[----:B-----5:R3:W-:Y:S04]  /*c160*/  @!P2 ST.E.128 desc[UR6][R2.64], R48 ;  /* 0x000000300200a985 */ /* 0x0207e8000c101d06 */
[----:B------:R3:W-:Y:S02]  /*c170*/  @!P3 ST.E.128 desc[UR6][R20.64], R56 ;  /* 0x000000381400b985 */ /* 0x0007e4000c101d06 */
.L_x_2278:
[----:B------:R-:W-:Y:S05]  /*c180*/  BSYNC B1 ;  /* 0x0000000000017941 */ /* 0x000fea0003800000 */
.L_x_2277:
        /* <DEDUP_REMOVED lines=12> */
[----:B-----5:R3:W-:Y:S04]  /*c250*/  @!P3 ST.E.128 desc[UR6][R2.64], R44 ;  /* 0x0000002c0200b985 */ /* 0x0207e8000c101d06 */
[----:B------:R3:W-:Y:S02]  /*c260*/  @!P4 ST.E.128 desc[UR6][R20.64], R52 ;  /* 0x000000341400c985 */ /* 0x0007e4000c101d06 */
.L_x_2280:
[----:B------:R-:W-:Y:S05]  /*c270*/  BSYNC B1 ;  /* 0x0000000000017941 */ /* 0x000fea0003800000 */
.L_x_2279:
        /* <DEDUP_REMOVED lines=12> */
[----:B-----5:R3:W-:Y:S04]  /*c340*/  @!P2 ST.E.128 desc[UR6][R2.64], R40 ;  /* 0x000000280200a985 */ /* 0x0207e8000c101d06 */
[----:B------:R3:W-:Y:S02]  /*c350*/  @!P3 ST.E.128 desc[UR6][R20.64], R12 ;  /* 0x0000000c1400b985 */ /* 0x0007e4000c101d06 */
.L_x_2282:
[----:B------:R-:W-:Y:S05]  /*c360*/  BSYNC B1 ;  /* 0x0000000000017941 */ /* 0x000fea0003800000 */
.L_x_2281:
[----:B0-----:R-:W-:Y:S01]  /*c370*/  VIADD R0, R26, 0x60 ;  /* 0x000000601a007836 */ /* 0x001fe20000000000 */
[----:B--2-4-:R-:W4:Y:S04]  /*c380*/  SHFL.IDX PT, R24, R24, 0x3, 0x181f ;  /* 0x00781f0018187f89 */ /* 0x014f2800000e0000 */
[----:B------:R-:W-:Y:S01]  /*c390*/  ISETP.GE.AND P0, PT, R0, R37, PT ;  /* 0x000000250000720c */ /* 0x000fe20003f06270 */
[----:B------:R-:W0:-:S12]  /*c3a0*/  SHFL.IDX PT, R23, R23, 0x3, 0x181f ;  /* 0x00781f0017177f89 */ /* 0x000e1800000e0000 */
[----:B------:R-:W-:Y:S05]  /*c3b0*/  @P0 BRA `(.L_x_2283) ;  /* 0x0000000800a80947 */ /* 0x000fea0003800000 */
[----:B------:R-:W-:Y:S01]  /*c3c0*/  ULDC UR5, c[0x0][0xac8] ;  /* 0x0002b20000057ab9 */ /* 0x000fe20000000800 */
[----:B------:R-:W-:Y:S01]  /*c3d0*/  ULDC.64 UR6, c[0x0][0x208] ;  /* 0x0000820000067ab9 */ /* 0x000fe20000000a00 */
[----:B------:R-:W-:-:S13]  /*c3e0*/  ISETP.GE.AND P1, PT, R16, UR5, PT ;  /* 0x0000000510007c0c */ /* 0x000fda000bf26270 */
[----:B0--3--:R-:W-:-:S04]  /*c3f0*/  @!P1 LEA R2, P0, R16, R23, 0x1 ;  /* 0x0000001710029211 */ /* 0x009fc800078008ff */
[----:B----4-:R-:W-:Y:S02]  /*c400*/  @!P1 LEA.HI.X R3, R16, R24, R192, 0x1, P0 ;  /* 0x0000001810039211 */ /* 0x010fe400000f0cc0 */
        /* <DEDUP_REMOVED lines=8> */
.L_x_2276:
[----:B------:R-:W0:Y:S01]  /*c490*/  LDC R8, c[0x0][0xbe8] ;  /* 0x0002fa00ff087b82 */ /* 0x000e220000000800 */
[----:B------:R-:W-:Y:S01]  /*c4a0*/  R2UR UR5, R23 ;  /* 0x00000000170572ca */ /* 0x000fe200000e0000 */
[----:B------:R-:W-:Y:S01]  /*c4b0*/  USHF.R.S32.HI UR9, URZ, 0x1f, UR61 ;  /* 0x0000001f3f097899 */ /* 0x000fe2000801143d */
[----:B------:R-:W-:Y:S01]  /*c4c0*/  ISETP.GE.AND P0, PT, R193, 0x80, PT ;  /* 0x00000080c100780c */ /* 0x000fe20003f06270 */
[----:B------:R-:W-:Y:S01]  /*c4d0*/  BSSY B1, `(.L_x_2284) ;  /* 0x0000031000017945 */ /* 0x000fe20003800000 */
[----:B------:R-:W-:-:S09]  /*c4e0*/  IMAD R6, R22, 0x20, R184 ;  /* 0x0000002016067824 */ /* 0x000fd200078e02b8 */
[----:B------:R-:W-:Y:S01]  /*c4f0*/  USHF.R.S32.HI UR8, URZ, 0x1f, UR5 ;  /* 0x0000001f3f087899 */ /* 0x000fe20008011405 */
[----:B0-----:R-:W-:-:S13]  /*c500*/  ISETP.NE.AND P1, PT, R8, 0x1, PT ;  /* 0x000000010800780c */ /* 0x001fda0003f25270 */
[----:B------:R-:W0:Y:S08]  /*c510*/  @P1 LDC R9, c[0x0][0xbec] ;  /* 0x0002fb00ff091b82 */ /* 0x000e300000000800 */
[----:B------:R-:W1:Y:S01]  /*c520*/  @P1 LDC R11, c[0x0][0xbf0] ;  /* 0x0002fc00ff0b1b82 */ /* 0x000e620000000800 */
[----:B------:R-:W-:Y:S05]  /*c530*/  @P0 BRA `(.L_x_2285) ;  /* 0x0000000000a80947 */ /* 0x000fea0003800000 */
[----:B------:R-:W2:Y:S01]  /*c540*/  S2R R0, SR_TID.X ;  /* 0x0000000000007919 */ /* 0x000ea20000002100 */
[----:B------:R-:W3:Y:S01]  /*c550*/  LDC R3, c[0x0][0xbe8] ;  /* 0x0002fa00ff037b82 */ /* 0x000ee20000000800 */
[----:B------:R-:W-:Y:S01]  /*c560*/  IMAD.U32 R4, RZ, RZ, UR39 ;  /* 0x00000027ff047e24 */ /* 0x000fe2000f8e00ff */
[----:B------:R-:W-:Y:S02]  /*c570*/  ULDC UR5, c[0x0][0xa88] ;  /* 0x0002a20000057ab9 */ /* 0x000fe40000000800 */
[----:B---3--:R-:W-:Y:S02]  /*c580*/  IMAD R5, R3, UR5, RZ ;  /* 0x0000000503057c24 */ /* 0x008fe4000f8e02ff */
[----:B--2---:R-:W-:-:S04]  /*c590*/  IADD3 R4, R4, -0x80, R0 ;  /* 0xffffff8004047810 */ /* 0x004fc80007ffe000 */
[----:B------:R-:W-:-:S13]  /*c5a0*/  ISETP.GE.AND P0, PT, R4, R5, PT ;  /* 0x000000050400720c */ /* 0x000fda0003f06270 */
[----:B------:R-:W-:Y:S05]  /*c5b0*/  @P0 BRA `(.L_x_2285) ;  /* 0x0000000000880947 */ /* 0x000fea0003800000 */
[----:B------:R-:W-:Y:S01]  /*c5c0*/  ISETP.NE.AND P0, PT, R3, 0x1, PT ;  /* 0x000000010300780c */ /* 0x000fe20003f05270 */
[----:B------:R-:W-:Y:S01]  /*c5d0*/  ULDC.64 UR10, c[0x0][0xb90] ;  /* 0x0002e400000a7ab9 */ /* 0x000fe20000000a00 */
[----:B------:R-:W-:Y:S01]  /*c5e0*/  R2UR UR12, R23 ;  /* 0x00000000170c72ca */ /* 0x000fe200000e0000 */
[----:B------:R-:W-:Y:S01]  /*c5f0*/  UIMAD UR5, UR8, UR10, URZ ;  /* 0x0000000a080572a4 */ /* 0x000fe2000f8e023f */
[----:B------:R-:W-:-:S09]  /*c600*/  IMAD.MOV.U32 R2, RZ, RZ, R4 ;  /* 0x000000ffff027224 */ /* 0x000fd200078e0004 */
[----:B------:R-:W2:Y:S02]  /*c610*/  @P0 LDC R5, c[0x0][0xbec] ;  /* 0x0002fb00ff050b82 */ /* 0x000ea40000000800 */
[----:B------:R-:W-:Y:S02]  /*c620*/  UIMAD.WIDE.U32 UR6, UR12, UR10, URZ ;  /* 0x0000000a0c0672a5 */ /* 0x000fe4000f8e003f */
[----:B------:R-:W-:-:S03]  /*c630*/  UIMAD UR5, UR12, UR11, UR5 ;  /* 0x0000000b0c0572a4 */ /* 0x000fc6000f8e0205 */
[----:B------:R-:W-:Y:S01]  /*c640*/  ULDC.64 UR10, c[0x0][0xb98] ;  /* 0x0002e600000a7ab9 */ /* 0x000fe20000000a00 */
[----:B------:R-:W3:Y:S01]  /*c650*/  @P0 LDC R7, c[0x0][0xbf0] ;  /* 0x0002fc00ff070b82 */ /* 0x000ee20000000800 */
[----:B------:R-:W-:Y:S02]  /*c660*/  UIADD3 UR7, UR7, UR5, URZ ;  /* 0x0000000507077290 */ /* 0x000fe4000fffe03f */
[----:B------:R-:W-:Y:S02]  /*c670*/  UIMAD UR5, UR9, UR10, URZ ;  /* 0x0000000a090572a4 */ /* 0x000fe4000f8e023f */
[----:B------:R-:W-:Y:S02]  /*c680*/  UIMAD.WIDE.U32 UR6, UR61, UR10, UR6 ;  /* 0x0000000a3d0672a5 */ /* 0x000fe4000f8e0006 */
[----:B------:R-:W-:Y:S01]  /*c690*/  UIMAD UR5, UR61, UR11, UR5 ;  /* 0x0000000b3d0572a4 */ /* 0x000fe2000f8e0205 */
[----:B------:R-:W-:Y:S02]  /*c6a0*/  ULDC.64 UR12, c[0x0][0x208] ;  /* 0x00008200000c7ab9 */ /* 0x000fe40000000a00 */
[----:B------:R-:W-:Y:S01]  /*c6b0*/  ULDC.64 UR10, c[0x0][0xb88] ;  /* 0x0002e200000a7ab9 */ /* 0x000fe20000000a00 */
[----:B--2---:R-:W-:-:S05]  /*c6c0*/  @P0 IMAD.HI.U32 R0, R4, R5, RZ ;  /* 0x0000000504000227 */ /* 0x004fca00078e00ff */
[----:B---3--:R-:W-:-:S05]  /*c6d0*/  @P0 SHF.R.U32.HI R2, RZ, R7, R0 ;  /* 0x00000007ff020219 */ /* 0x008fca0000011600 */
[----:B------:R-:W-:-:S04]  /*c6e0*/  IMAD.MOV R5, RZ, RZ, -R2 ;  /* 0x000000ffff057224 */ /* 0x000fc800078e0a02 */
[----:B------:R-:W-:Y:S01]  /*c6f0*/  IMAD R5, R3, R5, R4 ;  /* 0x0000000503057224 */ /* 0x000fe200078e0204 */
[----:B------:R-:W-:Y:S01]  /*c700*/  SHF.R.S32.HI R3, RZ, 0x1f, R2 ;  /* 0x0000001fff037819 */ /* 0x000fe20000011402 */
[----:B------:R-:W-:Y:S01]  /*c710*/  IMAD.U32 R4, RZ, RZ, UR5 ;  /* 0x00000005ff047e24 */ /* 0x000fe2000f8e00ff */
        /* <DEDUP_REMOVED lines=12> */
.L_x_2285:
[----:B------:R-:W-:Y:S05]  /*c7e0*/  BSYNC B1 ;  /* 0x0000000000017941 */ /* 0x000fea0003800000 */
.L_x_2284:
[----:B------:R-:W-:Y:S01]  /*c7f0*/  R2UR UR12, R23 ;  /* 0x00000000170c72ca */ /* 0x000fe200000e0000 */
[----:B------:R-:W-:Y:S01]  /*c800*/  ULDC.64 UR10, c[0x0][0xae8] ;  /* 0x0002ba00000a7ab9 */ /* 0x000fe20000000a00 */
[----:B------:R-:W-:Y:S01]  /*c810*/  VIADD R6, R6, UR39 ;  /* 0x0000002706067c36 */ /* 0x000fe20008000000 */
[----:B------:R-:W-:Y:S01]  /*c820*/  UIMAD UR5, UR8, UR10, URZ ;  /* 0x0000000a080572a4 */ /* 0x000fe2000f8e023f */
[----:B------:R-:W-:Y:S02]  /*c830*/  BSSY B1, `(.L_x_2286) ;  /* 0x0000035000017945 */ /* 0x000fe40003800000 */
[----:B0-----:R-:W-:-:S04]  /*c840*/  @P1 IMAD.HI.U32 R0, R6, R9, RZ ;  /* 0x0000000906001227 */ /* 0x001fc800078e00ff */
[----:B--2---:R-:W-:Y:S01]  /*c850*/  IMAD.MOV.U32 R5, RZ, RZ, R6 ;  /* 0x000000ffff057224 */ /* 0x004fe200078e0006 */
[----:B-1----:R-:W-:Y:S02]  /*c860*/  @P1 SHF.R.U32.HI R5, RZ, R11, R0 ;  /* 0x0000000bff051219 */ /* 0x002fe40000011600 */
[----:B------:R-:W-:Y:S02]  /*c870*/  UIMAD.WIDE.U32 UR6, UR12, UR10, URZ ;  /* 0x0000000a0c0672a5 */ /* 0x000fe4000f8e003f */
[----:B------:R-:W-:Y:S01]  /*c880*/  UIMAD UR5, UR12, UR11, UR5 ;  /* 0x0000000b0c0572a4 */ /* 0x000fe2000f8e0205 */
[--C-:B------:R-:W-:Y:S01]  /*c890*/  SHF.R.S32.HI R0, RZ, 0x1f, R5.reuse ;  /* 0x0000001fff007819 */ /* 0x100fe20000011405 */
[----:B------:R-:W-:Y:S01]  /*c8a0*/  IMAD.MOV R7, RZ, RZ, -R5 ;  /* 0x000000ffff077224 */ /* 0x000fe200078e0a05 */
[----:B------:R-:W-:Y:S01]  /*c8b0*/  ULDC.64 UR10, c[0x0][0xaf0] ;  /* 0x0002bc00000a7ab9 */ /* 0x000fe20000000a00 */
[----:B------:R-:W-:Y:S02]  /*c8c0*/  UIADD3 UR7, UR7, UR5, URZ ;  /* 0x0000000507077290 */ /* 0x000fe4000fffe03f */
[----:B------:R-:W-:Y:S01]  /*c8d0*/  UIMAD UR5, UR9, UR10, URZ ;  /* 0x0000000a090572a4 */ /* 0x000fe2000f8e023f */
[----:B------:R-:W-:Y:S01]  /*c8e0*/  IMAD R7, R8, R7, R6 ;  /* 0x0000000708077224 */ /* 0x000fe200078e0206 */
[----:B------:R-:W-:Y:S01]  /*c8f0*/  UIMAD.WIDE.U32 UR6, UR61, UR10, UR6 ;  /* 0x0000000a3d0672a5 */ /* 0x000fe2000f8e0006 */
[----:B------:R-:W-:Y:S01]  /*c900*/  VIADD R6, R184, UR39 ;  /* 0x00000027b8067c36 */ /* 0x000fe20008000000 */
[----:B------:R-:W-:Y:S01]  /*c910*/  UIMAD UR5, UR61, UR11, UR5 ;  /* 0x0000000b3d0572a4 */ /* 0x000fe2000f8e0205 */
[----:B------:R-:W-:-:S03]  /*c920*/  ULDC.64 UR8, c[0x0][0xae0] ;  /* 0x0002b80000087ab9 */ /* 0x000fc60000000a00 */
[----:B------:R-:W-:Y:S01]  /*c930*/  UIADD3 UR5, UR7, UR5, URZ ;  /* 0x0000000507057290 */ /* 0x000fe2000fffe03f */
[----:B------:R-:W-:Y:S01]  /*c940*/  IMAD R0, R0, UR8, RZ ;  /* 0x0000000800007c24 */ /* 0x000fe2000f8e02ff */
[----:B------:R-:W-:Y:S01]  /*c950*/  MOV R3, UR7 ;  /* 0x0000000700037c02 */ /* 0x000fe20008000f00 */
[----:B------:R-:W-:Y:S01]  /*c960*/  IMAD.U32 R2, RZ, RZ, UR6 ;  /* 0x00000006ff027e24 */ /* 0x000fe2000f8e00ff */
[----:B------:R-:W-:Y:S01]  /*c970*/  ULDC.64 UR6, c[0x0][0xad8] ;  /* 0x0002b60000067ab9 */ /* 0x000fe20000000a00 */
[C---:B------:R-:W-:Y:S01]  /*c980*/  IMAD R9, R5.reuse, UR9, R0 ;  /* 0x0000000905097c24 */ /* 0x040fe2000f8e0200 */
[----:B------:R-:W-:Y:S01]  /*c990*/  SHF.R.S32.HI R0, RZ, 0x1f, R7 ;  /* 0x0000001fff007819 */ /* 0x000fe20000011407 */
[----:B------:R-:W-:Y:S01]  /*c9a0*/  IMAD.U32 R3, RZ, RZ, UR5 ;  /* 0x00000005ff037e24 */ /* 0x000fe2000f8e00ff */
[----:B------:R-:W-:Y:S01]  /*c9b0*/  ULDC UR5, c[0x0][0xa88] ;  /* 0x0002a20000057ab9 */ /* 0x000fe20000000800 */
[----:B------:R-:W-:-:S04]  /*c9c0*/  IMAD.WIDE.U32 R2, R5, UR8, R2 ;  /* 0x0000000805027c25 */ /* 0x000fc8000f8e0002 */
[----:B------:R-:W-:Y:S02]  /*c9d0*/  IMAD.IADD R3, R3, 0x1, R9 ;  /* 0x0000000103037824 */ /* 0x000fe400078e0209 */
[----:B------:R-:W-:Y:S02]  /*c9e0*/  IMAD R4, R0, UR6, RZ ;  /* 0x0000000600047c24 */ /* 0x000fe4000f8e02ff */
[----:B------:R-:W-:Y:S02]  /*c9f0*/  IMAD R9, R8, UR5, RZ ;  /* 0x0000000508097c24 */ /* 0x000fe4000f8e02ff */
        /* <DEDUP_REMOVED lines=24> */
.L_x_2287:
[----:B------:R-:W-:Y:S05]  /*cb80*/  BSYNC B1 ;  /* 0x0000000000017941 */ /* 0x000fea0003800000 */
.L_x_2286:
        /* <DEDUP_REMOVED lines=14> */
.L_x_2289:
[----:B------:R-:W-:Y:S05]  /*cc70*/  BSYNC B1 ;  /* 0x0000000000017941 */ /* 0x000fea0003800000 */
.L_x_2288:
        /* <DEDUP_REMOVED lines=14> */
.L_x_2291:
[----:B------:R-:W-:Y:S05]  /*cd60*/  BSYNC B1 ;  /* 0x0000000000017941 */ /* 0x000fea0003800000 */
.L_x_2290:
        /* <DEDUP_REMOVED lines=15> */
.L_x_2283:
[----:B------:R-:W-:Y:S05]  /*ce60*/  BSYNC B0 ;  /* 0x0000000000007941 */ /* 0x000fea0003800000 */
.L_x_2275:
[----:B------:R-:W-:Y:S02]  /*ce70*/  ULDC UR5, c[0x0][0xc38] ;  /* 0x00030e0000057ab9 */ /* 0x000fe40000000800 */
[----:B------:R-:W-:-:S06]  /*ce80*/  UISETP.GE.AND UP0, UPT, UR4, UR5, UPT ;  /* 0x000000050400728c */ /* 0x000fcc000bf06270 */
[----:B------:R-:W-:-:S13]  /*ce90*/  PLOP3.LUT P0, PT, PT, PT, UP0, 0x80, 0x0 ;  /* 0x000000000000781c */ /* 0x000fda0003f0f008 */
[----:B------:R-:W-:Y:S05]  /*cea0*/  @!P0 BRA `(.L_x_2292) ;  /* 0xffffff3c00c48947 */ /* 0x000fea000383ffff */
[----:B------:R-:W-:Y:S05]  /*ceb0*/  EXIT ;  /* 0x000000000000794d */ /* 0x000fea0003800000 */
.L_x_2240:
[----:B------:R-:W-:-:S08]  /*cec0*/  NOP ;  /* 0x0000000000007918 */ /* 0x000fd00000000000 */
[----:B0-----:R-:W0:-:S00]  /*ced0*/  USETMAXREG.DEALLOC.CTAPOOL 0x18 ;  /* 0x00000018000079c8 */ /* 0x001e0000080e0500 */
[----:B0-----:R-:W-:-:S06]  /*cee0*/  LOP3.LUT R0, R0, 0x3, RZ, 0xc0, !PT ;  /* 0x0000000300007812 */ /* 0x001fcc00078ec0ff */
[----:B------:R-:W0:Y:S01]  /*cef0*/  S2UR UR6, SR_CTAID.X ;  /* 0x00000000000679c3 */ /* 0x000e220000002500 */
[----:B------:R-:W-:Y:S01]  /*cf00*/  IMAD.MOV.U32 R18, RZ, RZ, RZ ;  /* 0x000000ffff127224 */ /* 0x000fe200078e00ff */
[----:B------:R-:W1:Y:S02]  /*cf10*/  SHFL.IDX PT, R0, R0, RZ, 0x1f ;  /* 0x00001fff00007589 */ /* 0x000e6400000e0000 */
[----:B-1----:R-:W-:-:S04]  /*cf20*/  ISETP.NE.AND P0, PT, R0, RZ, PT ;  /* 0x000000ff0000720c */ /* 0x002fc80003f05270 */
[----:B------:R-:W0:Y:S01]  /*cf30*/  LDC R0, c[0x0][0xc38] ;  /* 0x00030e00ff007b82 */ /* 0x000e220000000800 */
[----:B------:R-:W-:-:S05]  /*cf40*/  P2R R2, PR, RZ, 0x1 ;  /* 0x00000001ff027803 */ /* 0x000fca0000000000 */
[----:B------:R1:W-:Y:S03]  /*cf50*/  STL [R1+0x20], R2 ;  /* 0x0000200201007387 */ /* 0x0003e60000100800 */
[----:B------:R-:W-:Y:S06]  /*cf60*/  @P0 BAR.ARV 0x4, 0x180 ;  /* 0x0106000000000b1d */ /* 0x000fec0000002000 */
[----:B------:R1:W-:Y:S01]  /*cf70*/  STL [R1+0x1c], RZ ;  /* 0x00001cff01007387 */ /* 0x0003e20000100800 */
[----:B0-----:R-:W-:Y:S01]  /*cf80*/  ISETP.LE.AND P0, PT, R0, UR6, PT ;  /* 0x0000000600007c0c */ /* 0x001fe2000bf03270 */
[----:B------:R-:W-:-:S05]  /*cf90*/  IMAD.MOV.U32 R0, RZ, RZ, 0x1 ;  /* 0x00000001ff007424 */ /* 0x000fca00078e00ff */
[----:B------:R1:W-:Y:S07]  /*cfa0*/  STL [R1+0x4], R0 ;  /* 0x0000040001007387 */ /* 0x0003ee0000100800 */
[----:B------:R-:W-:Y:S05]  /*cfb0*/  @P0 BRA `(.L_x_2293) ;  /* 0x0000004400600947 */ /* 0x000fea0003800000 */
[----:B------:R-:W0:Y:S01]  /*cfc0*/  S2R R6, SR_TID.X ;  /* 0x0000000000067919 */ /* 0x000e220000002100 */
[----:B------:R-:W2:Y:S01]  /*cfd0*/  S2UR UR5, SR_CgaCtaId ;  /* 0x00000000000579c3 */ /* 0x000ea20000008800 */
[----:B------:R-:W-:Y:S01]  /*cfe0*/  UMOV UR4, 0x400 ;  /* 0x0000040000047882 */ /* 0x000fe20000000000 */
[----:B------:R-:W-:Y:S01]  /*cff0*/  IMAD.MOV.U32 R18, RZ, RZ, RZ ;  /* 0x000000ffff127224 */ /* 0x000fe200078e00ff */
[----:B------:R-:W-:Y:S01]  /*d000*/  ULDC UR43, c[0x0][0xc] ;  /* 0x00000300002b7ab9 */ /* 0x000fe20000000800 */
[----:B------:R-:W-:Y:S01]  /*d010*/  ULDC.64 UR38, c[0x0][0x198] ;  /* 0x0000660000267ab9 */ /* 0x000fe20000000a00 */
[----:B--2---:R-:W-:-:S06]  /*d020*/  ULEA UR4, UR5, UR4, 0x18 ;  /* 0x0000000405047291 */ /* 0x004fcc000f8ec03f */
[----:B------:R-:W-:Y:S01]  /*d030*/  IMAD.U32 R17, RZ, RZ, UR4 ;  /* 0x00000004ff117e24 */ /* 0x000fe2000f8e00ff */
[C---:B0-----:R-:W-:Y:S01]  /*d040*/  LOP3.LUT R5, R6.reuse, 0x7f, RZ, 0xc0, !PT ;  /* 0x0000007f06057812 */ /* 0x041fe200078ec0ff */
[----:B-1----:R-:W-:-:S05]  /*d050*/  IMAD.SHL.U32 R0, R6, 0x8, RZ ;  /* 0x0000000806007824 */ /* 0x002fca00078e00ff */
        /* <DEDUP_REMOVED lines=9> */
[----:B------:R-:W-:Y:S01]  /*d0f0*/  IMAD.MOV.U32 R2, RZ, RZ, 0x1 ;  /* 0x00000001ff027424 */ /* 0x000fe200078e00ff */
[----:B------:R-:W-:Y:S02]  /*d100*/  MOV R3, UR6 ;  /* 0x0000000600037c02 */ /* 0x000fe40008000f00 */
[----:B------:R-:W-:Y:S04]  /*d110*/  STL [R1+0x14], R4 ;  /* 0x0000140401007387 */ /* 0x000fe80000100800 */
[----:B------:R-:W-:Y:S04]  /*d120*/  STL [R1+0x18], R3 ;  /* 0x0000180301007387 */ /* 0x000fe80000100800 */
[----:B------:R0:W-:Y:S04]  /*d130*/  STL [R1+0x4], R2 ;  /* 0x0000040201007387 */ /* 0x0001e80000100800 */
[----:B------:R1:W-:Y:S01]  /*d140*/  STL [R1+0x1c], RZ ;  /* 0x00001cff01007387 */ /* 0x0003e20000100800 */
[----:B0-----:R-:W-:-:S02]  /*d150*/  LOP3.LUT R2, R0, 0x40, RZ, 0xfc, !PT ;  /* 0x0000004000027812 */ /* 0x001fc400078efcff */
[----:B-1----:R-:W-:-:S07]  /*d160*/  LOP3.LUT R0, R0, 0x80, RZ, 0xfc, !PT ;  /* 0x0000008000007812 */ /* 0x002fce00078efcff */
.L_x_2383:
        /* <DEDUP_REMOVED lines=23> */
.L_x_2294:
[----:B------:R-:W-:Y:S01]  /*d2e0*/  ULDC UR8, c[0x0][0xc54] ;  /* 0x0003150000087ab9 */ /* 0x000fe20000000800 */
[----:B------:R-:W-:Y:S01]  /*d2f0*/  UMOV UR7, UR9 ;  /* 0x0000000900077c82 */ /* 0x000fe20008000000 */
[----:B------:R-:W-:-:S11]  /*d300*/  UISETP.NE.AND UP0, UPT, UR8, 0x1, UPT ;  /* 0x000000010800788c */ /* 0x000fd6000bf05270 */
[----:B------:R-:W-:Y:S02]  /*d310*/  @UP0 ULDC.64 UR10, c[0x0][0xc58] ;  /* 0x00031600000a0ab9 */ /* 0x000fe40000000a00 */
[----:B------:R-:W-:-:S04]  /*d320*/  UIMAD.WIDE.U32 UR4, UR9, UR10, URZ ;  /* 0x0000000a090472a5 */ /* 0x000fc8000f8e003f */
[----:B------:R-:W-:-:S04]  /*d330*/  @UP0 USHF.R.U32.HI UR7, URZ, UR11, UR5 ;  /* 0x0000000b3f070299 */ /* 0x000fc80008011605 */
[----:B------:R-:W-:-:S12]  /*d340*/  UIMAD UR8, UR7, UR8, URZ ;  /* 0x00000008070872a4 */ /* 0x000fd8000f8e023f */
.L_x_2295:
[----:B------:R-:W-:Y:S01]  /*d350*/  ULOP3.LUT UR42, URZ, UR7, URZ, 0x33, !UPT ;  /* 0x000000073f2a7292 */ /* 0x000fe2000f8e333f */
[----:B------:R-:W-:Y:S01]  /*d360*/  BSSY B7, `(.L_x_2296) ;  /* 0x0000400000077945 */ /* 0x000fe20003800000 */
[----:B------:R-:W-:Y:S01]  /*d370*/  ULDC UR5, c[0x0][0x448] ;  /* 0x0001120000057ab9 */ /* 0x000fe20000000800 */
[----:B------:R-:W-:Y:S01]  /*d380*/  ULDC UR4, c[0x0][0xc3c] ;  /* 0x00030f0000047ab9 */ /* 0x000fe20000000800 */
[----:B------:R-:W-:Y:S02]  /*d390*/  UISETP.NE.AND UP1, UPT, UR5, 0x1, UPT ;  /* 0x000000010500788c */ /* 0x000fe4000bf25270 */
[----:B------:R-:W-:Y:S01]  /*d3a0*/  UIADD3 UR42, UR42, UR4, URZ ;  /* 0x000000042a2a7290 */ /* 0x000fe2000fffe03f */
[----:B------:R-:W-:Y:S01]  /*d3b0*/  ULDC.64 UR10, c[0x0][0x418] ;  /* 0x00010600000a7ab9 */ /* 0x000fe20000000a00 */
[----:B------:R-:W-:Y:S01]  /*d3c0*/  ULDC UR5, c[0x0][0x288] ;  /* 0x0000a20000057ab9 */ /* 0x000fe20000000800 */
[----:B------:R-:W-:Y:S02]  /*d3d0*/  UISETP.NE.U32.AND UP0, UPT, UR10, URZ, UPT ;  /* 0x0000003f0a00728c */ /* 0x000fe4000bf05070 */
[----:B------:R-:W-:-:S02]  /*d3e0*/  USHF.L.U32 UR7, UR42, 0x7, URZ ;  /* 0x000000072a077899 */ /* 0x000fc4000800063f */
[----:B------:R-:W-:Y:S02]  /*d3f0*/  UISETP.NE.AND.EX UP0, UPT, UR11, URZ, UPT, UP0 ;  /* 0x0000003f0b00728c */ /* 0x000fe4000bf05300 */
[----:B------:R-:W-:Y:S01]  /*d400*/  UIADD3 UR7, UR7, 0x7f, URZ ;  /* 0x0000007f07077890 */ /* 0x000fe2000fffe03f */
[----:B------:R-:W-:Y:S01]  /*d410*/  ULDC UR4, c[0x0][0x424] ;  /* 0x0001090000047ab9 */ /* 0x000fe20000000800 */
[----:B------:R-:W-:Y:S02]  /*d420*/  UIADD3 UR13, -UR5, 0x80, URZ ;  /* 0x00000080050d7890 */ /* 0x000fe4000fffe13f */
[----:B------:R-:W-:Y:S01]  /*d430*/  USEL UR11, UR4, 0x1, UP0 ;  /* 0x00000001040b7887 */ /* 0x000fe20008000000 */
[----:B------:R-:W-:Y:S01]  /*d440*/  @UP1 ULDC UR5, c[0x0][0x44c] ;  /* 0x0001130000051ab9 */ /* 0x000fe20000000800 */
[----:B------:R-:W-:Y:S01]  /*d450*/  ULDC UR12, c[0x0][0x2f0] ;  /* 0x0000bc00000c7ab9 */ /* 0x000fe20000000800 */
[----:B------:R-:W-:Y:S01]  /*d460*/  UIMAD.WIDE.U32 UR4, UR7, UR5, URZ ;  /* 0x00000005070472a5 */ /* 0x000fe2000f8e003f */
[----:B------:R-:W-:Y:S01]  /*d470*/  @UP1 ULDC UR14, c[0x0][0x450] ;  /* 0x00011400000e1ab9 */ /* 0x000fe20000000800 */
[----:B------:R-:W-:-:S02]  /*d480*/  UIMAD UR13, UR11, UR12, UR13 ;  /* 0x0000000c0b0d72a4 */ /* 0x000fc4000f8e020d */
[----:B------:R-:W-:Y:S02]  /*d490*/  @UP1 USHF.R.U32.HI UR7, URZ, UR14, UR5 ;  /* 0x0000000e3f071299 */ /* 0x000fe40008011605 */
[----:B------:R-:W-:Y:S02]  /*d4a0*/  UIMAD UR11, UR11, UR12, 0x7f ;  /* 0x0000007f0b0b74a4 */ /* 0x000fe4000f8e020c */
[----:B------:R-:W-:Y:S02]  /*d4b0*/  UIADD3 UR7, UR13, UR7, URZ ;  /* 0x000000070d077290 */ /* 0x000fe4000fffe03f */
[----:B------:R-:W-:Y:S02]  /*d4c0*/  UIADD3 UR8, UR9, -UR8, URZ ;  /* 0x8000000809087290 */ /* 0x000fe4000fffe03f */
[----:B------:R-:W-:Y:S02]  /*d4d0*/  USHF.R.S32.HI UR9, URZ, 0x1f, UR11 ;  /* 0x0000001f3f097899 */ /* 0x000fe4000801140b */
[----:B------:R-:W-:-:S02]  /*d4e0*/  USHF.R.S32.HI UR4, URZ, 0x1f, UR7 ;  /* 0x0000001f3f047899 */ /* 0x000fc40008011407 */
[----:B------:R-:W-:Y:S02]  /*d4f0*/  ULEA.HI UR9, UR9, UR11, URZ, 0x7 ;  /* 0x0000000b09097291 */ /* 0x000fe4000f8f383f */
[----:B------:R-:W-:Y:S01]  /*d500*/  ULEA.HI UR7, UR4, UR7, URZ, 0x7 ;  /* 0x0000000704077291 */ /* 0x000fe2000f8f383f */
[----:B------:R-:W-:Y:S01]  /*d510*/  ULDC UR10, c[0x0][0xc48] ;  /* 0x00031200000a7ab9 */ /* 0x000fe20000000800 */
[----:B------:R-:W-:Y:S02]  /*d520*/  USHF.R.S32.HI UR9, URZ, 0x7, UR9 ;  /* 0x000000073f097899 */ /* 0x000fe40008011409 */
[----:B------:R-:W-:Y:S02]  /*d530*/  USHF.R.S32.HI UR7, URZ, 0x7, UR7 ;  /* 0x000000073f077899 */ /* 0x000fe40008011407 */
[----:B------:R-:W-:Y:S02]  /*d540*/  UISETP.NE.AND UP0, UPT, UR10, 0x1, UPT ;  /* 0x000000010a00788c */ /* 0x000fe4000bf05270 */
[----:B------:R-:W-:Y:S01]  /*d550*/  UISETP.LT.AND UP1, UPT, UR9, UR7, UPT ;  /* 0x000000070900728c */ /* 0x000fe2000bf21270 */
[----:B------:R-:W-:-:S03]  /*d560*/  ULDC UR5, c[0x0][0xc54] ;  /* 0x0003150000057ab9 */ /* 0x000fc60000000800 */
[----:B------:R-:W-:Y:S02]  /*d570*/  USEL UR41, UR9, UR7, UP1 ;  /* 0x0000000709297287 */ /* 0x000fe40008800000 */
[----:B------:R-:W-:-:S03]  /*d580*/  UIMAD UR8, UR6, UR5, UR8 ;  /* 0x00000005060872a4 */ /* 0x000fc6000f8e0208 */
[----:B------:R-:W-:Y:S01]  /*d590*/  @UP0 ULDC UR5, c[0x0][0xc4c] ;  /* 0x0003130000050ab9 */ /* 0x000fe20000000800 */
[----:B------:R-:W-:Y:S01]  /*d5a0*/  ISETP.LT.AND P0, PT, RZ, UR41, PT ;  /* 0x00000029ff007c0c */ /* 0x000fe2000bf01270 */
[----:B------:R-:W-:Y:S01]  /*d5b0*/  UIMAD.WIDE.U32 UR4, UR8, UR5, URZ ;  /* 0x00000005080472a5 */ /* 0x000fe2000f8e003f */
[----:B------:R-:W-:Y:S01]  /*d5c0*/  @UP0 ULDC UR6, c[0x0][0xc50] ;  /* 0x0003140000060ab9 */ /* 0x000fe20000000800 */
[----:B------:R-:W-:Y:S02]  /*d5d0*/  UMOV UR40, UR8 ;  /* 0x0000000800287c82 */ /* 0x000fe40008000000 */
[----:B------:R-:W-:-:S04]  /*d5e0*/  @UP0 USHF.R.U32.HI UR40, URZ, UR6, UR5 ;  /* 0x000000063f280299 */ /* 0x000fc80008011605 */
[----:B------:R-:W-:-:S04]  /*d5f0*/  UIADD3 UR36, -UR40, URZ, URZ ;  /* 0x0000003f28247290 */ /* 0x000fc8000fffe13f */
[----:B------:R-:W-:Y:S01]  /*d600*/  UIMAD UR36, UR10, UR36, UR8 ;  /* 0x000000240a2472a4 */ /* 0x000fe2000f8e0208 */
[----:B------:R-:W-:Y:S11]  /*d610*/  @P0 BRA `(.L_x_2297) ;  /* 0x00000000004c0947 */ /* 0x000ff60003800000 */
        /* <DEDUP_REMOVED lines=19> */
.L_x_2297:
        /* <DEDUP_REMOVED lines=20> */
.L_x_2300:
[----:B------:R-:W-:Y:S05]  /*d890*/  BSYNC B6 ;  /* 0x0000000000067941 */ /* 0x000fea0003800000 */
.L_x_2299:
        /* <DEDUP_REMOVED lines=20> */
.L_x_2303:
[----:B------:R0:W1:Y:S01]  /*d9e0*/  LDC.64 R2, c[0x4][R16] ;  /* 0x0100000010027b82 */ /* 0x0000620000000a00 */
[----:B------:R-:W-:Y:S01]  /*d9f0*/  ULDC.64 UR6, c[0x4][0x118] ;  /* 0x0100460000067ab9 */ /* 0x000fe20000000a00 */
[----:B------:R-:W-:Y:S01]  /*da00*/  ULDC.64 UR8, c[0x4][0x120] ;  /* 0x0100480000087ab9 */ /* 0x000fe20000000a00 */
[----:B------:R-:W-:Y:S01]  /*da10*/  ULDC.64 UR4, c[0x4][0x80] ;  /* 0x0100200000047ab9 */ /* 0x000fe20000000a00 */
[----:B------:R-:W-:Y:S01]  /*da20*/  IMAD.U32 R4, RZ, RZ, UR6 ;  /* 0x00000006ff047e24 */ /* 0x000fe2000f8e00ff */
[----:B------:R-:W-:Y:S01]  /*da30*/  MOV R12, 0x1 ;  /* 0x00000001000c7802 */ /* 0x000fe20000000f00 */
[----:B------:R-:W-:Y:S02]  /*da40*/  IMAD.U32 R5, RZ, RZ, UR7 ;  /* 0x00000007ff057e24 */ /* 0x000fe4000f8e00ff */
[----:B------:R-:W-:Y:S02]  /*da50*/  IMAD.U32 R6, RZ, RZ, UR8 ;  /* 0x00000008ff067e24 */ /* 0x000fe4000f8e00ff */
[----:B------:R-:W-:-:S02]  /*da60*/  IMAD.U32 R7, RZ, RZ, UR9 ;  /* 0x00000009ff077e24 */ /* 0x000fc4000f8e00ff */
[----:B------:R-:W-:Y:S02]  /*da70*/  IMAD.U32 R10, RZ, RZ, UR4 ;  /* 0x00000004ff0a7e24 */ /* 0x000fe4000f8e00ff */
[----:B------:R-:W-:Y:S02]  /*da80*/  IMAD.U32 R11, RZ, RZ, UR5 ;  /* 0x00000005ff0b7e24 */ /* 0x000fe4000f8e00ff */
[----:B------:R-:W-:Y:S02]  /*da90*/  IMAD.MOV.U32 R8, RZ, RZ, 0x70 ;  /* 0x00000070ff087424 */ /* 0x000fe400078e00ff */
[----:B0-----:R-:W-:-:S07]  /*daa0*/  IMAD.MOV.U32 R13, RZ, RZ, RZ ;  /* 0x000000ffff0d7224 */ /* 0x001fce00078e00ff */
[----:B------:R-:W-:-:S07]  /*dab0*/  LEPC R20, `(.L_x_2302) ;  /* 0x000000001014794e */ /* 0x000fce0000000000 */
[----:B-1----:R-:W-:Y:S05]  /*dac0*/  CALL.ABS.NOINC R2 ;  /* 0x0000000002007343 */ /* 0x002fea0003c00000 */
.L_x_2302:
[----:B------:R-:W-:Y:S05]  /*dad0*/  BSYNC B6 ;  /* 0x0000000000067941 */ /* 0x000fea0003800000 */
.L_x_2301:
[----:B------:R-:W-:Y:S01]  /*dae0*/  ULDC.64 UR4, c[0x0][0x9f8] ;  /* 0x00027e0000047ab9 */ /* 0x000fe20000000a00 */
[----:B------:R-:W-:Y:S01]  /*daf0*/  IMAD.U32 R7, RZ, RZ, UR40 ;  /* 0x00000028ff077e24 */ /* 0x000fe2000f8e00ff */
[----:B------:R-:W-:Y:S01]  /*db00*/  UISETP.NE.U32.AND UP0, UPT, UR4, URZ, UPT ;  /* 0x0000003f0400728c */ /* 0x000fe2000bf05070 */
[----:B------:R-:W-:-:S03]  /*db10*/  ULDC.64 UR6, c[0x0][0x208] ;  /* 0x0000820000067ab9 */ /* 0x000fc60000000a00 */
[----:B------:R-:W-:-:S06]  /*db20*/  UISETP.NE.AND.EX UP0, UPT, UR5, URZ, UPT, UP0 ;  /* 0x0000003f0500728c */ /* 0x000fcc000bf05300 */
[----:B------:R-:W-:-:S05]  /*db30*/  PLOP3.LUT P0, PT, PT, PT, UP0, 0x80, 0x0 ;  /* 0x000000000000781c */ /* 0x000fca0003f0f008 */
[----:B------:R-:W-:Y:S02]  /*db40*/  @UP0 ULDC.64 UR4, c[0x0][0x9f8] ;  /* 0x00027e0000040ab9 */ /* 0x000fe40000000a00 */
[----:B------:R-:W-:-:S06]  /*db50*/  @UP0 UIMAD.WIDE UR4, UR40, 0x4, UR4 ;  /* 0x00000004280408a5 */ /* 0x000fcc000f8e0204 */
[----:B------:R-:W-:Y:S02]  /*db60*/  IMAD.U32 R2, RZ, RZ, UR4 ;  /* 0x00000004ff027e24 */ /* 0x000fe4000f8e00ff */
[----:B------:R-:W-:-:S05]  /*db70*/  IMAD.U32 R3, RZ, RZ, UR5 ;  /* 0x00000005ff037e24 */ /* 0x000fca000f8e00ff */
[----:B------:R0:W2:Y:S01]  /*db80*/  @P0 LDG.E R7, desc[UR6][R2.64] ;  /* 0x0000000602070981 */ /* 0x0000a2000c1e1900 */
        /* <DEDUP_REMOVED lines=9> */
[----:B------:R-:W-:Y:S02]  /*dc20*/  P2R R4, PR, RZ, 0x2 ;  /* 0x00000002ff047803 */ /* 0x000fe40000000000 */
[----:B--2---:R-:W-:Y:S01]  /*dc30*/  SHF.R.S32.HI R8, RZ, 0x1f, R7 ;  /* 0x0000001fff087819 */ /* 0x004fe20000011407 */
[----:B------:R0:W-:Y:S01]  /*dc40*/  STL [R1], R7 ;  /* 0x0000000701007387 */ /* 0x0001e20000100800 */
[----:B------:R-:W-:-:S03]  /*dc50*/  SEL R16, R7, RZ, !P1 ;  /* 0x000000ff07107207 */ /* 0x000fc60004800000 */
[----:B------:R0:W-:Y:S04]  /*dc60*/  STL [R1+0x10], R4 ;  /* 0x0000100401007387 */ /* 0x0001e80000100800 */
[----:B------:R0:W-:Y:S01]  /*dc70*/  STL [R1+0x8], R8 ;  /* 0x0000080801007387 */ /* 0x0001e20000100800 */
[----:B------:R-:W-:Y:S05]  /*dc80*/  BRA.DIV UR4, `(.L_x_2304) ;  /* 0x0000003e04c47947 */ /* 0x000fea000b800000 */
[----:B------:R1:W2:Y:S02]  /*dc90*/  SHFL.IDX PT, R14, R0, RZ, 0x1f ;  /* 0x00001fff000e7589 */ /* 0x0002a400000e0000 */
.L_x_2398:
[----:B------:R-:W-:Y:S02]  /*dca0*/  PLOP3.LUT P2, PT, PT, PT, PT, 0x8, 0x0 ;  /* 0x000000000000781c */ /* 0x000fe40003f4e170 */
[----:B--2---:R-:W-:Y:S02]  /*dcb0*/  ISETP.NE.AND P0, PT, R14, RZ, PT ;  /* 0x000000ff0e00720c */ /* 0x004fe40003f05270 */
[----:B-1----:R-:W-:-:S05]  /*dcc0*/  P2R R0, PR, RZ, 0x4 ;  /* 0x00000004ff007803 */ /* 0x002fca0000000000 */
[----:B------:R1:W-:Y:S06]  /*dcd0*/  STL [R1+0xc], R0 ;  /* 0x00000c0001007387 */ /* 0x0003ec0000100800 */
[----:B------:R-:W-:Y:S05]  /*dce0*/  @P0 BRA `(.L_x_2305) ;  /* 0x0000000400200947 */ /* 0x000fea0003800000 */
[----:B------:R-:W-:-:S03]  /*dcf0*/  UMOV UR4, 0xffffffff ;  /* 0xffffffff00047882 */ /* 0x000fc60000000000 */
[----:B------:R-:W-:Y:S05]  /*dd00*/  BRA.DIV UR4, `(.L_x_2306) ;  /* 0x0000003e04c47947 */ /* 0x000fea000b800000 */
[----:B------:R-:W-:-:S13]  /*dd10*/  ELECT P6, URZ, PT ;  /* 0x00000000003f782f */ /* 0x000fda00038c0000 */
.L_x_2401:
[----:B------:R-:W-:Y:S05]  /*dd20*/  @!P6 BRA `(.L_x_2305) ;  /* 0x000000040010e947 */ /* 0x000fea0003800000 */
[----:B------:R-:W-:Y:S01]  /*dd30*/  IMAD.MOV.U32 R16, RZ, RZ, R7 ;  /* 0x000000ffff107224 */ /* 0x000fe200078e0007 */
[----:B------:R-:W-:Y:S06]  /*dd40*/  @!P1 BRA `(.L_x_2307) ;  /* 0x0000000000489947 */ /* 0x000fec0003800000 */
[----:B------:R-:W2:Y:S01]  /*dd50*/  LDC R6, c[0x0][0x43c] ;  /* 0x00010f00ff067b82 */ /* 0x000ea20000000800 */
[----:B------:R-:W-:Y:S01]  /*dd60*/  ULDC.64 UR4, c[0x0][0x428] ;  /* 0x00010a0000047ab9 */ /* 0x000fe20000000a00 */
[----:B------:R-:W-:Y:S01]  /*dd70*/  ULDC.64 UR6, c[0x0][0x208] ;  /* 0x0000820000067ab9 */ /* 0x000fe20000000a00 */
[----:B--2---:R-:W-:-:S13]  /*dd80*/  ISETP.NE.AND P0, PT, R6, 0x1, PT ;  /* 0x000000010600780c */ /* 0x004fda0003f05270 */
[----:B0-----:R-:W1:Y:S02]  /*dd90*/  @P0 LDC.64 R4, c[0x0][0x440] ;  /* 0x00011000ff040b82 */ /* 0x001e640000000a00 */
[----:B-1----:R-:W-:-:S04]  /*dda0*/  @P0 IMAD.HI.U32 R0, R19, R4, RZ ;  /* 0x0000000413000227 */ /* 0x002fc800078e00ff */
        /* <DEDUP_REMOVED lines=12> */
.L_x_2307:
[----:B--2---:R-:W2:Y:S01]  /*de70*/  LDL R2, [R1+0x4] ;  /* 0x0000040001027983 */ /* 0x004ea20000100800 */
[----:B-1----:R-:W-:Y:S01]  /*de80*/  IMAD R0, R18, 0x8, R17 ;  /* 0x0000000812007824 */ /* 0x002fe200078e0211 */
[----:B--2---:R-:W-:-:S04]  /*de90*/  SHF.L.U32 R2, R2, 0x1f, RZ ;  /* 0x0000001f02027819 */ /* 0x004fc800000006ff */
[----:B------:R-:W1:Y:S02]  /*dea0*/  SYNCS.PHASECHK.TRANS64.TRYWAIT P0, [R0+URZ+0x34840], R2 ;  /* 0x03484002000075a7 */ /* 0x000e64000800017f */
[----:B-1----:R-:W-:Y:S05]  /*deb0*/  @!P0 BRA `(.L_x_2308) ;  /* 0x0000003c00788947 */ /* 0x002fea0003800000 */
.L_x_2402:
[----:B------:R-:W2:Y:S02]  /*dec0*/  S2R R3, SR_TID.X ;  /* 0x0000000000037919 */ /* 0x000ea40000002100 */
        /* <DEDUP_REMOVED lines=10> */
.L_x_2309:
[----:B------:R-:W-:Y:S01]  /*df70*/  R2UR UR33, R0 ;  /* 0x00000000002172ca */ /* 0x000fe200000e0000 */
[----:B-1----:R-:W-:Y:S01]  /*df80*/  IMAD R0, R18, 0xc000, R17 ;  /* 0x0000c00012007824 */ /* 0x002fe200078e0211 */
[----:B------:R-:W-:Y:S01]  /*df90*/  R2UR UR35, R19 ;  /* 0x00000000132372ca */ /* 0x000fe200000e0000 */
[----:B------:R-:W-:Y:S01]  /*dfa0*/  UIADD3 UR4, UP0, UR38, 0x370, URZ ;  /* 0x0000037026047890 */ /* 0x000fe2000ff1e03f */
[----:B-----5:R-:W-:Y:S01]  /*dfb0*/  R2UR UR37, R16 ;  /* 0x00000000102572ca */ /* 0x020fe200000e0000 */
[----:B------:R-:W-:Y:S01]  /*dfc0*/  UMOV UR6, 0x0 ;  /* 0x0000000000067882 */ /* 0x000fe20000000000 */
[----:B------:R-:W-:Y:S01]  /*dfd0*/  R2UR UR8, R0 ;  /* 0x00000000000872ca */ /* 0x000fe200000e0000 */
[----:B------:R-:W-:Y:S01]  /*dfe0*/  UIADD3.X UR5, URZ, UR39, URZ, UP0, !UPT ;  /* 0x000000273f057290 */ /* 0x000fe200087fe43f */
[----:B------:R-:W-:Y:S01]  /*dff0*/  PLOP3.LUT P0, PT, PT, PT, PT, 0x80, 0x0 ;  /* 0x000000000000781c */ /* 0x000fe20003f0f070 */
[----:B------:R-:W-:Y:S01]  /*e000*/  UMOV UR7, 0x14f00000 ;  /* 0x14f0000000077882 */ /* 0x000fe20000000000 */
[----:B------:R-:W-:Y:S01]  /*e010*/  UMOV UR34, URZ ;  /* 0x0000003f00227c82 */ /* 0x000fe20008000000 */
[----:B------:R-:W-:Y:S01]  /*e020*/  UMOV UR18, 0x40 ;  /* 0x0000004000127882 */ /* 0x000fe20000000000 */
[----:B------:R-:W-:Y:S01]  /*e030*/  P2R R0, PR, RZ, 0x1 ;  /* 0x00000001ff007803 */ /* 0x000fe20000000000 */
[----:B------:R-:W-:-:S02]  /*e040*/  UIADD3 UR33, UR33, 0x34830, URZ ;  /* 0x0003483021217890 */ /* 0x000fc4000fffe03f */
[----:B------:R-:W-:Y:S01]  /*e050*/  USHF.L.U32 UR35, UR35, 0x7, URZ ;  /* 0x0000000723237899 */ /* 0x000fe2000800063f */
[----:B------:R-:W-:Y:S01]  /*e060*/  UMOV UR20, UR36 ;  /* 0x0000002400147c82 */ /* 0x000fe20008000000 */
[----:B------:R-:W-:Y:S02]  /*e070*/  UMOV UR21, UR37 ;  /* 0x0000002500157c82 */ /* 0x000fe40008000000 */
[----:B------:R-:W-:Y:S01]  /*e080*/  UIADD3 UR32, UR8, 0x1c400, URZ ;  /* 0x0001c40008207890 */ /* 0x000fe2000fffe03f */
[----:B------:R2:W-:Y:S01]  /*e090*/  STL [R1+0xc], R0 ;  /* 0x00000c0001007387 */ /* 0x0005e20000100800 */
[----:B------:R-:W-:Y:S02]  /*e0a0*/  UIADD3 UR16, UR8, 0x20400, URZ ;  /* 0x0002040008107890 */ /* 0x000fe4000fffe03f */
[----:B------:R-:W-:Y:S01]  /*e0b0*/  UIADD3 UR8, UR8, 0x24400, URZ ;  /* 0x0002440008087890 */ /* 0x000fe2000fffe03f */
[----:B------:R-:W-:Y:S01]  /*e0c0*/  UMOV UR17, UR33 ;  /* 0x0000002100117c82 */ /* 0x000fe20008000000 */
[----:B------:R-:W-:Y:S01]  /*e0d0*/  UMOV UR19, UR35 ;  /* 0x0000002300137c82 */ /* 0x000fe20008000000 */
[----:B------:R-:W-:Y:S01]  /*e0e0*/  UMOV UR10, 0x80 ;  /* 0x00000080000a7882 */ /* 0x000fe20000000000 */
[----:B------:R-:W-:Y:S01]  /*e0f0*/  UMOV UR12, UR36 ;  /* 0x00000024000c7c82 */ /* 0x000fe20008000000 */
[----:B------:R-:W-:Y:S01]  /*e100*/  UMOV UR13, UR37 ;  /* 0x00000025000d7c82 */ /* 0x000fe20008000000 */
[----:B------:R-:W-:Y:S01]  /*e110*/  UMOV UR9, UR33 ;  /* 0x0000002100097c82 */ /* 0x000fe20008000000 */
[----:B------:R-:W-:Y:S01]  /*e120*/  UMOV UR11, UR35 ;  /* 0x00000023000b7c82 */ /* 0x000fe20008000000 */
[----:B------:R2:W-:Y:S01]  /*e130*/  UTMALDG.4D [UR32], [UR4], desc[UR6] ;  /* 0x00000620040075b4 */ /* 0x0005e20008019000 */
[----:B------:R2:W-:Y:S01]  /*e140*/  UTMALDG.4D [UR16], [UR4], desc[UR6] ;  /* 0x00000610040075b4 */ /* 0x0005e20008019000 */
[----:B------:R2:W-:Y:S02]  /*e150*/  UTMALDG.4D [UR8], [UR4], desc[UR6] ;  /* 0x00000608040075b4 */ /* 0x0005e40008019000 */
[----:B--2---:R-:W-:Y:S01]  /*e160*/  NOP ;  /* 0x0000000000007918 */ /* 0x004fe20000000000 */
.L_x_2305:
[----:B-1----:R-:W-:Y:S01]  /*e170*/  VIADD R0, R17, 0x10400 ;  /* 0x0001040011007836 */ /* 0x002fe20000000000 */
[----:B------:R-:W-:Y:S05]  /*e180*/  WARPSYNC.ALL ;  /* 0x0000000000007948 */ /* 0x000fea0003800000 */
[----:B------:R-:W-:Y:S01]  /*e190*/  BAR.SYNC.DEFER_BLOCKING 0x8, 0x180 ;  /* 0x0206000000007b1d */ /* 0x000fe20000010000 */
[----:B------:R-:W-:-:S05]  /*e1a0*/  LOP3.LUT P0, RZ, R0, 0x3ff, RZ, 0xc0, !PT ;  /* 0x000003ff00ff7812 */ /* 0x000fca000780c0ff */
[----:B------:R-:W-:Y:S08]  /*e1b0*/  BSSY B6, `(.L_x_2310) ;  /* 0x0000012000067945 */ /* 0x000ff00003800000 */
[----:B------:R-:W-:Y:S05]  /*e1c0*/  @!P0 BRA `(.L_x_2311) ;  /* 0x0000000000408947 */ /* 0x000fea0003800000 */
[----:B------:R-:W-:Y:S01]  /*e1d0*/  MOV R2, 0x0 ;  /* 0x0000000000027802 */ /* 0x000fe20000000f00 */
[----:B------:R-:W-:Y:S01]  /*e1e0*/  ULDC.64 UR6, c[0x4][0x118] ;  /* 0x0100460000067ab9 */ /* 0x000fe20000000a00 */
[----:B------:R-:W-:Y:S01]  /*e1f0*/  ULDC.64 UR8, c[0x4][0x120] ;  /* 0x0100480000087ab9 */ /* 0x000fe20000000a00 */
[----:B------:R-:W-:Y:S01]  /*e200*/  ULDC.64 UR4, c[0x4][0x88] ;  /* 0x0100220000047ab9 */ /* 0x000fe20000000a00 */
[----:B0-----:R-:W-:Y:S01]  /*e210*/  MOV R4, UR6 ;  /* 0x0000000600047c02 */ /* 0x001fe20008000f00 */
[----:B------:R-:W-:Y:S01]  /*e220*/  IMAD.U32 R5, RZ, RZ, UR7 ;  /* 0x00000007ff057e24 */ /* 0x000fe2000f8e00ff */
        /* <DEDUP_REMOVED lines=10> */
.L_x_2311:
[----:B------:R-:W-:Y:S05]  /*e2d0*/  BSYNC B6 ;  /* 0x0000000000067941 */ /* 0x000fea0003800000 */
.L_x_2310:
[----:B0-----:R-:W0:Y:S01]  /*e2e0*/  LDC R7, c[0x0][0x448] ;  /* 0x00011200ff077b82 */ /* 0x001e220000000800 */
[----:B------:R-:W1:Y:S01]  /*e2f0*/  S2R R0, SR_TID.X ;  /* 0x0000000000007919 */ /* 0x000e620000002100 */
[----:B------:R-:W-:Y:S01]  /*e300*/  USHF.R.S32.HI UR4, URZ, 0x1f, UR36 ;  /* 0x0000001f3f047899 */ /* 0x000fe20008011424 */
[----:B------:R-:W-:Y:S01]  /*e310*/  ULDC.64 UR8, c[0x0][0x2d8] ;  /* 0x0000b60000087ab9 */ /* 0x000fe20000000a00 */
[----:B------:R-:W2:Y:S02]  /*e320*/  S2R R2, SR_TID.X ;  /* 0x0000000000027919 */ /* 0x000ea40000002100 */
[----:B------:R-:W-:Y:S02]  /*e330*/  UIMAD UR6, UR4, UR8, URZ ;  /* 0x00000008040672a4 */ /* 0x000fe4000f8e023f */
[----:B------:R-:W-:Y:S01]  /*e340*/  UIMAD.WIDE.U32 UR4, UR36, UR8, URZ ;  /* 0x00000008240472a5 */ /* 0x000fe2000f8e003f */
[----:B------:R-:W3:Y:S01]  /*e350*/  S2R R8, SR_TID.X ;  /* 0x0000000000087919 */ /* 0x000ee20000002100 */
[----:B------:R-:W-:-:S02]  /*e360*/  UIMAD UR6, UR36, UR9, UR6 ;  /* 0x00000009240672a4 */ /* 0x000fc4000f8e0206 */
[----:B------:R-:W-:Y:S01]  /*e370*/  USHF.R.S32.HI UR7, URZ, 0x1f, UR40 ;  /* 0x0000001f3f077899 */ /* 0x000fe20008011428 */
[----:B------:R-:W4:Y:S01]  /*e380*/  S2R R10, SR_TID.X ;  /* 0x00000000000a7919 */ /* 0x000f220000002100 */
[----:B------:R-:W-:Y:S01]  /*e390*/  UIADD3 UR5, UR5, UR6, URZ ;  /* 0x0000000605057290 */ /* 0x000fe2000fffe03f */
[----:B------:R-:W-:-:S03]  /*e3a0*/  ULDC.64 UR8, c[0x0][0x2e0] ;  /* 0x0000b80000087ab9 */ /* 0x000fc60000000a00 */
[----:B------:R-:W-:Y:S02]  /*e3b0*/  UIMAD.WIDE.U32 UR4, UR40, UR8, UR4 ;  /* 0x00000008280472a5 */ /* 0x000fe4000f8e0004 */
[----:B------:R-:W-:Y:S01]  /*e3c0*/  UIMAD UR6, UR7, UR8, URZ ;  /* 0x00000008070672a4 */ /* 0x000fe2000f8e023f */
[----:B0-----:R-:W-:-:S03]  /*e3d0*/  ISETP.NE.AND P0, PT, R7, 0x1, PT ;  /* 0x000000010700780c */ /* 0x001fc60003f05270 */
[----:B------:R-:W-:Y:S01]  /*e3e0*/  UIMAD UR6, UR40, UR9, UR6 ;  /* 0x00000009280672a4 */ /* 0x000fe2000f8e0206 */
[----:B------:R-:W-:-:S03]  /*e3f0*/  IMAD.U32 R5, RZ, RZ, UR5 ;  /* 0x00000005ff057e24 */ /* 0x000fc6000f8e00ff */
[----:B------:R-:W-:Y:S01]  /*e400*/  UIADD3 UR6, UR5, UR6, URZ ;  /* 0x0000000605067290 */ /* 0x000fe2000fffe03f */
[----:B-1----:R-:W-:-:S05]  /*e410*/  IMAD.SHL.U32 R4, R0, 0x10, RZ ;  /* 0x0000001000047824 */ /* 0x002fca00078e00ff */
[----:B------:R-:W0:Y:S01]  /*e420*/  @P0 LDC R3, c[0x0][0x44c] ;  /* 0x00011300ff030b82 */ /* 0x000e220000000800 */
[----:B--2---:R-:W-:Y:S01]  /*e430*/  LOP3.LUT R2, R2, 0x7f, RZ, 0xc0, !PT ;  /* 0x0000007f02027812 */ /* 0x004fe200078ec0ff */
[----:B---3--:R-:W-:-:S03]  /*e440*/  IMAD.SHL.U32 R8, R8, 0x8, RZ ;  /* 0x0000000808087824 */ /* 0x008fc600078e00ff */
[----:B------:R-:W-:-:S03]  /*e450*/  SHF.R.U32.HI R2, RZ, 0x3, R2 ;  /* 0x00000003ff027819 */ /* 0x000fc60000011602 */
[----:B------:R-:W1:Y:S01]  /*e460*/  @P0 LDC R0, c[0x0][0x450] ;  /* 0x00011400ff000b82 */ /* 0x000e620000000800 */
[----:B------:R-:W-:Y:S01]  /*e470*/  LOP3.LUT R4, R2, 0x70, R4, 0xf8, !PT ;  /* 0x0000007002047812 */ /* 0x000fe200078ef804 */
[----:B------:R-:W-:Y:S01]  /*e480*/  IMAD.U32 R2, RZ, RZ, UR42 ;  /* 0x0000002aff027e24 */ /* 0x000fe2000f8e00ff */
[----:B------:R-:W-:Y:S01]  /*e490*/  LOP3.LUT R8, R8, 0x38, RZ, 0xc0, !PT ;  /* 0x0000003808087812 */ /* 0x000fe200078ec0ff */
[----:B----4-:R-:W-:Y:S02]  /*e4a0*/  IMAD.SHL.U32 R9, R10, 0x8, RZ ;  /* 0x000000080a097824 */ /* 0x010fe400078e00ff */
[----:B------:R-:W-:Y:S01]  /*e4b0*/  IMAD R2, R2, 0x80, R4 ;  /* 0x0000008002027824 */ /* 0x000fe200078e0204 */
[C---:B------:R-:W-:Y:S01]  /*e4c0*/  LOP3.LUT R11, R8.reuse, 0x40, RZ, 0xfc, !PT ;  /* 0x00000040080b7812 */ /* 0x040fe200078efcff */
[----:B------:R-:W-:Y:S01]  /*e4d0*/  IMAD.U32 R4, RZ, RZ, UR4 ;  /* 0x00000004ff047e24 */ /* 0x000fe2000f8e00ff */
[----:B------:R-:W-:Y:S01]  /*e4e0*/  ULDC.64 UR4, c[0x0][0x2d0] ;  /* 0x0000b40000047ab9 */ /* 0x000fe20000000a00 */
[----:B------:R-:W-:Y:S01]  /*e4f0*/  IMAD.MOV.U32 R6, RZ, RZ, R2 ;  /* 0x000000ffff067224 */ /* 0x000fe200078e0002 */
[----:B------:R-:W-:-:S02]  /*e500*/  LOP3.LUT R8, R8, 0x80, RZ, 0xfc, !PT ;  /* 0x0000008008087812 */ /* 0x000fc400078efcff */
[----:B------:R-:W-:Y:S01]  /*e510*/  LOP3.LUT R9, R9, 0x38, RZ, 0xc0, !PT ;  /* 0x0000003809097812 */ /* 0x000fe200078ec0ff */
[----:B0-----:R-:W-:-:S05]  /*e520*/  @P0 IMAD.HI.U32 R3, R2, R3, RZ ;  /* 0x0000000302030227 */ /* 0x001fca00078e00ff */
[----:B-1----:R-:W-:Y:S02]  /*e530*/  @P0 SHF.R.U32.HI R6, RZ, R0, R3 ;  /* 0x00000000ff060219 */ /* 0x002fe40000011603 */
[----:B------:R-:W-:Y:S01]  /*e540*/  MOV R3, UR6 ;  /* 0x0000000600037c02 */ /* 0x000fe20008000f00 */
[----:B------:R-:W-:Y:S02]  /*e550*/  ULDC.64 UR6, c[0x0][0x280] ;  /* 0x0000a00000067ab9 */ /* 0x000fe40000000a00 */
        /* <DEDUP_REMOVED lines=21> */
[----:B------:R-:W-:-:S02]  /*e6b0*/  LOP3.LUT R10, R10, 0x7f, RZ, 0xc0, !PT ;  /* 0x0000007f0a0a7812 */ /* 0x000fc400078ec0ff */
[----:B------:R-:W-:Y:S02]  /*e6c0*/  LEA.HI.X R4, R2, UR7, R4, 0x1, P3 ;  /* 0x0000000702047c11 */ /* 0x000fe400098f0c04 */
[----:B------:R-:W-:Y:S01]  /*e6d0*/  SHF.R.U32.HI R10, RZ, 0x3, R10 ;  /* 0x00000003ff0a7819 */ /* 0x000fe2000001160a */
[----:B0-----:R-:W-:Y:S06]  /*e6e0*/  BRA.DIV UR4, `(.L_x_2312) ;  /* 0x0000003604807947 */ /* 0x001fec000b800000 */
[----:B------:R-:W0:Y:S01]  /*e6f0*/  SHFL.IDX PT, R6, R0, RZ, 0x181f ;  /* 0x00181fff00067589 */ /* 0x000e2200000e0000 */
[----:B------:R-:W-:Y:S01]  /*e700*/  IMAD.U32 R2, RZ, RZ, UR42 ;  /* 0x0000002aff027e24 */ /* 0x000fe2000f8e00ff */
[----:B------:R-:W-:Y:S01]  /*e710*/  ULDC UR4, c[0x0][0x288] ;  /* 0x0000a20000047ab9 */ /* 0x000fe20000000800 */
[----:B------:R-:W-:Y:S01]  /*e720*/  ULDC.64 UR6, c[0x0][0x208] ;  /* 0x0000820000067ab9 */ /* 0x000fe20000000a00 */
[----:B------:R-:W1:Y:S01]  /*e730*/  SHFL.IDX PT, R5, R4, RZ, 0x181f ;  /* 0x00181fff04057589 */ /* 0x000e6200000e0000 */
[----:B------:R-:W-:Y:S02]  /*e740*/  IMAD R3, R7, UR4, RZ ;  /* 0x0000000407037c24 */ /* 0x000fe4000f8e02ff */
[----:B------:R-:W-:-:S05]  /*e750*/  IMAD R2, R2, 0x80, R10 ;  /* 0x0000008002027824 */ /* 0x000fca00078e020a */
[----:B------:R-:W-:-:S13]  /*e760*/  ISETP.GE.AND P4, PT, R2, R3, PT ;  /* 0x000000030200720c */ /* 0x000fda0003f86270 */
[----:B0-----:R-:W-:-:S05]  /*e770*/  @!P4 LEA R6, P3, R9, R6, 0x1 ;  /* 0x000000060906c211 */ /* 0x001fca00078608ff */
[----:B-1----:R-:W-:-:S04]  /*e780*/  @!P4 IMAD.X R5, RZ, RZ, R5, P3 ;  /* 0x000000ffff05c224 */ /* 0x002fc800018e0605 */
[----:B------:R-:W-:Y:S02]  /*e790*/  @!P4 IMAD.MOV.U32 R7, RZ, RZ, R5 ;  /* 0x000000ffff07c224 */ /* 0x000fe400078e0005 */
[----:B------:R-:W-:-:S03]  /*e7a0*/  VIADD R5, R2, 0x10 ;  /* 0x0000001002057836 */ /* 0x000fc60000000000 */
[----:B------:R-:W-:Y:S01]  /*e7b0*/  @!PT LDS RZ, [RZ] ;  /* 0x00000000fffff984 */ /* 0x000fe20000000800 */
[----:B-----5:R-:W-:Y:S04]  /*e7c0*/  @!P4 LDGSTS.E.BYPASS.LTC128B.128 [R8+0x10400], desc[UR6][R6.64], !P0 ;  /* 0x104000000608cfae */ /* 0x020fe8000c101d46 */
[----:B------:R-:W-:Y:S04]  /*e7d0*/  @!P4 LDGSTS.E.BYPASS.LTC128B.128 [R8+0x14400], desc[UR6][R6.64+0x80], !P1 ;  /* 0x144000800608cfae */ /* 0x000fe8000c901d46 */
[----:B------:R0:W-:Y:S01]  /*e7e0*/  @!P4 LDGSTS.E.BYPASS.LTC128B.128 [R8+0x18400], desc[UR6][R6.64+0x100], !P2 ;  /* 0x184001000608cfae */ /* 0x0001e2000d101d46 */
[----:B------:R-:W-:-:S03]  /*e7f0*/  ISETP.GE.AND P4, PT, R5, R3, PT ;  /* 0x000000030500720c */ /* 0x000fc60003f86270 */
[----:B------:R-:W-:Y:S04]  /*e800*/  SHFL.IDX PT, R5, R4, 0x1, 0x181f ;  /* 0x00381f0004057f89 */ /* 0x000fe800000e0000 */
[----:B0-----:R-:W0:Y:S06]  /*e810*/  SHFL.IDX PT, R6, R0, 0x1, 0x181f ;  /* 0x00381f0000067f89 */ /* 0x001e2c00000e0000 */
[----:B0-----:R-:W-:-:S05]  /*e820*/  @!P4 LEA R6, P3, R9, R6, 0x1 ;  /* 0x000000060906c211 */ /* 0x001fca00078608ff */
[----:B------:R-:W-:-:S05]  /*e830*/  @!P4 IMAD.X R5, RZ, RZ, R5, P3 ;  /* 0x000000ffff05c224 */ /* 0x000fca00018e0605 */
[----:B------:R-:W-:Y:S01]  /*e840*/  @!P4 MOV R7, R5 ;  /* 0x000000050007c202 */ /* 0x000fe20000000f00 */
[----:B------:R-:W-:-:S04]  /*e850*/  VIADD R5, R2, 0x20 ;  /* 0x0000002002057836 */ /* 0x000fc80000000000 */
        /* <DEDUP_REMOVED lines=45> */
[----:B------:R-:W-:Y:S04]  /*eb30*/  SHFL.IDX PT, R4, R4, 0x7, 0x181f ;  /* 0x00f81f0004047f89 */ /* 0x000fe800000e0000 */
[----:B0-----:R-:W0:Y:S04]  /*eb40*/  SHFL.IDX PT, R6, R0, 0x6, 0x181f ;  /* 0x00d81f0000067f89 */ /* 0x001e2800000e0000 */
[----:B------:R-:W1:Y:S01]  /*eb50*/  SHFL.IDX PT, R0, R0, 0x7, 0x181f ;  /* 0x00f81f0000007f89 */ /* 0x000e6200000e0000 */
[----:B0-----:R-:W-:-:S04]  /*eb60*/  @!P4 LEA R6, P3, R9, R6, 0x1 ;  /* 0x000000060906c211 */ /* 0x001fc800078608ff */
[----:B------:R-:W-:-:S05]  /*eb70*/  @!P4 IADD3.X R5, RZ, R5, RZ, P3, !PT ;  /* 0x00000005ff05c210 */ /* 0x000fca0001ffe4ff */
[----:B------:R-:W-:-:S05]  /*eb80*/  @!P4 IMAD.MOV.U32 R7, RZ, RZ, R5 ;  /* 0x000000ffff07c224 */ /* 0x000fca00078e0005 */
[----:B------:R0:W-:Y:S04]  /*eb90*/  @!P4 LDGSTS.E.BYPASS.LTC128B.128 [R8+0x13400], desc[UR6][R6.64], !P0 ;  /* 0x134000000608cfae */ /* 0x0001e8000c101d46 */
[----:B------:R0:W-:Y:S04]  /*eba0*/  @!P4 LDGSTS.E.BYPASS.LTC128B.128 [R8+0x17400], desc[UR6][R6.64+0x80], !P1 ;  /* 0x174000800608cfae */ /* 0x0001e8000c901d46 */
[----:B-1----:R0:W-:Y:S02]  /*ebb0*/  @!P4 LDGSTS.E.BYPASS.LTC128B.128 [R8+0x1b400], desc[UR6][R6.64+0x100], !P2 ;  /* 0x1b4001000608cfae */ /* 0x0021e4000d101d46 */
.L_x_2419:
[----:B------:R-:W-:Y:S01]  /*ebc0*/  VIADD R2, R2, 0x70 ;  /* 0x0000007002027836 */ /* 0x000fe20000000000 */
[----:B------:R-:W-:Y:S04]  /*ebd0*/  BSSY B0, `(.L_x_2313) ;  /* 0x000000c000007945 */ /* 0x000fe80003800000 */
[----:B------:R-:W-:-:S13]  /*ebe0*/  ISETP.GE.AND P3, PT, R2, R3, PT ;  /* 0x000000030200720c */ /* 0x000fda0003f66270 */
[----:B------:R-:W-:Y:S05]  /*ebf0*/  @P3 BRA `(.L_x_2314) ;  /* 0x0000000000243947 */ /* 0x000fea0003800000 */
[----:B------:R-:W-:Y:S01]  /*ec00*/  LEA R2, P3, R9, R0, 0x1 ;  /* 0x0000000009027211 */ /* 0x000fe200078608ff */
        /* <DEDUP_REMOVED lines=8> */
.L_x_2314:
[----:B------:R-:W-:Y:S05]  /*ec90*/  BSYNC B0 ;  /* 0x0000000000007941 */ /* 0x000fea0003800000 */
.L_x_2313:
[----:B------:R-:W-:Y:S01]  /*eca0*/  NOP ;  /* 0x0000000000007918 */ /* 0x000fe20000000000 */
[----:B------:R-:W-:Y:S01]  /*ecb0*/  PLOP3.LUT P0, PT, PT, PT, PT, 0x80, 0x0 ;  /* 0x000000000000781c */ /* 0x000fe20003f0f070 */
[----:B0-----:R-:W-:-:S12]  /*ecc0*/  VIADD R6, R17, 0x34800 ;  /* 0x0003480011067836 */ /* 0x001fd80000000000 */
.L_x_2315:
[----:B------:R-:W-:Y:S02]  /*ecd0*/  PLOP3.LUT P1, PT, P1, P0, PT, 0xa2, 0x0 ;  /* 0x000000000000781c */ /* 0x000fe40000f21472 */
[----:B------:R-:W-:-:S08]  /*ece0*/  @P0 R2UR P1, UR4, R17 ;  /* 0x00000000110402ca */ /* 0x000fd00000020000 */
[----:B------:R-:W-:-:S05]  /*ecf0*/  @P0 PLOP3.LUT P0, PT, P1, PT, PT, 0x80, 0x0 ;  /* 0x000000000000081c */ /* 0x000fca0000f0f070 */
[----:B------:R-:W-:Y:S01]  /*ed00*/  @!P1 SYNCS.ARRIVE.TRANS64.RED.A0T1 RZ, [UR4+0x34800], RZ ;  /* 0x034800ffffff99a7 */ /* 0x000fe20008200404 */
[----:B------:R-:W-:Y:S07]  /*ed10*/  @!P1 ARRIVES.LDGSTSBAR.64.TRANSCNT [UR4+0x34800] ;  /* 0x03480000ff0099b0 */ /* 0x000fee0008000a84 */
[----:B------:R-:W-:Y:S05]  /*ed20*/  @P0 BRA.U.ANY `(.L_x_2315) ;  /* 0xfffffffd00e80947 */ /* 0x000fea000393ffff */
[----:B-1----:R-:W2:Y:S02]  /*ed30*/  LDL.LU R2, [R1+0x1c] ;  /* 0x00001c0001027983 */ /* 0x002ea40000300800 */
        /* <DEDUP_REMOVED lines=11> */
.L_x_2420:
[----:B------:R-:W-:Y:S05]  /*edf0*/  BSYNC B0 ;  /* 0x0000000000007941 */ /* 0x000fea0003800000 */
.L_x_2316:
[----:B------:R-:W-:-:S06]  /*ee00*/  UISETP.GE.AND UP0, UPT, UR41, 0x2, UPT ;  /* 0x000000022900788c */ /* 0x000fcc000bf06270 */
[----:B------:R-:W-:-:S13]  /*ee10*/  PLOP3.LUT P0, PT, PT, PT, UP0, 0x80, 0x0 ;  /* 0x000000000000781c */ /* 0x000fda0003f0f008 */
[----:B------:R-:W-:Y:S05]  /*ee20*/  @!P0 BRA `(.L_x_2318) ;  /* 0x0000001c00f88947 */ /* 0x000fea0003800000 */
[----:B------:R-:W-:Y:S02]  /*ee30*/  ULOP3.LUT UR4, UR41, 0x1, URZ, 0xc0, !UPT ;  /* 0x0000000129047892 */ /* 0x000fe4000f8ec03f */
[----:B------:R-:W-:Y:S02]  /*ee40*/  IMAD.U32 R7, RZ, RZ, UR41 ;  /* 0x00000029ff077e24 */ /* 0x000fe4000f8e00ff */
[----:B------:R-:W-:Y:S02]  /*ee50*/  UISETP.NE.U32.AND UP0, UPT, UR4, 0x1, UPT ;  /* 0x000000010400788c */ /* 0x000fe4000bf05070 */
[----:B------:R-:W-:-:S04]  /*ee60*/  VIADD R7, R7, 0xfffffffe ;  /* 0xfffffffe07077836 */ /* 0x000fc80000000000 */
[----:B0-----:R-:W-:Y:S01]  /*ee70*/  IMAD.MOV.U32 R0, RZ, RZ, R7 ;  /* 0x000000ffff007224 */ /* 0x001fe200078e0007 */
[----:B------:R-:W-:-:S13]  /*ee80*/  PLOP3.LUT P0, PT, PT, PT, UP0, 0x80, 0x0 ;  /* 0x000000000000781c */ /* 0x000fda0003f0f008 */
[----:B------:R-:W-:Y:S05]  /*ee90*/  @!P0 BRA `(.L_x_2319) ;  /* 0x0000000800a08947 */ /* 0x000fea0003800000 */
[----:B------:R-:W2:Y:S04]  /*eea0*/  LDL R3, [R1+0xc] ;  /* 0x00000c0001037983 */ /* 0x000ea80000100800 */
[----:B------:R-:W3:Y:S01]  /*eeb0*/  LDL R2, [R1+0x4] ;  /* 0x0000040001027983 */ /* 0x000ee20000100800 */
[----:B------:R-:W-:Y:S01]  /*eec0*/  VIADD R0, R18, 0x1 ;  /* 0x0000000112007836 */ /* 0x000fe20000000000 */
[----:B------:R-:W-:Y:S04]  /*eed0*/  BSSY B0, `(.L_x_2320) ;  /* 0x00000a0000007945 */ /* 0x000fe80003800000 */
[----:B------:R-:W-:-:S04]  /*eee0*/  ISETP.NE.AND P0, PT, R0, 0x2, PT ;  /* 0x000000020000780c */ /* 0x000fc80003f05270 */
[----:B------:R-:W-:Y:S02]  /*eef0*/  SEL R9, RZ, 0x1, P0 ;  /* 0x00000001ff097807 */ /* 0x000fe40000000000 */
[----:B------:R-:W-:Y:S02]  /*ef00*/  SEL R0, R0, RZ, P0 ;  /* 0x000000ff00007207 */ /* 0x000fe40000000000 */
[----:B--2---:R-:W-:Y:S02]  /*ef10*/  ISETP.NE.AND P1, PT, R3, RZ, PT ;  /* 0x000000ff0300720c */ /* 0x004fe40003f25270 */
[----:B---3--:R-:W-:-:S11]  /*ef20*/  LOP3.LUT R9, R2, R9, RZ, 0x3c, !PT ;  /* 0x0000000902097212 */ /* 0x008fd600078e3cff */
[----:B------:R-:W-:Y:S05]  /*ef30*/  @!P1 BRA `(.L_x_2321) ;  /* 0x0000000800649947 */ /* 0x000fea0003800000 */
[----:B------:R-:W2:Y:S01]  /*ef40*/  LDL R2, [R1+0x10] ;  /* 0x0000100001027983 */ /* 0x000ea20000100800 */
[----:B------:R-:W-:Y:S02]  /*ef50*/  IMAD.MOV.U32 R4, RZ, RZ, R16 ;  /* 0x000000ffff047224 */ /* 0x000fe400078e0010 */
[----:B------:R-:W-:Y:S01]  /*ef60*/  IMAD.MOV.U32 R8, RZ, RZ, R7 ;  /* 0x000000ffff087224 */ /* 0x000fe200078e0007 */
[----:B--2---:R-:W-:-:S13]  /*ef70*/  ISETP.NE.AND P1, PT, R2, RZ, PT ;  /* 0x000000ff0200720c */ /* 0x004fda0003f25270 */
        /* <DEDUP_REMOVED lines=10> */
[----:B------:R-:W-:Y:S02]  /*f020*/  @P0 SHF.R.U32.HI R4, RZ, R3, R2 ;  /* 0x00000003ff040219 */ /* 0x000fe40000011602 */
[----:B------:R-:W0:Y:S02]  /*f030*/  LDC.64 R2, c[0x0][0x418] ;  /* 0x00010600ff027b82 */ /* 0x000e240000000a00 */
[----:B------:R-:W-:-:S05]  /*f040*/  IADD3 R8, -R4, RZ, RZ ;  /* 0x000000ff04087210 */ /* 0x000fca0007ffe1ff */
[----:B------:R-:W-:Y:S01]  /*f050*/  IMAD R8, R5, R8, R7 ;  /* 0x0000000805087224 */ /* 0x000fe200078e0207 */
[----:B------:R-:W-:Y:S01]  /*f060*/  SHF.R.S32.HI R5, RZ, 0x1f, R4 ;  /* 0x0000001fff057819 */ /* 0x000fe20000011404 */
[----:B--2---:R-:W-:-:S04]  /*f070*/  IMAD R10, R10, UR4, RZ ;  /* 0x000000040a0a7c24 */ /* 0x004fc8000f8e02ff */
[C---:B---3--:R-:W-:Y:S02]  /*f080*/  IMAD R10, R11.reuse, UR5, R10 ;  /* 0x000000050b0a7c24 */ /* 0x048fe4000f8e020a */
[----:B------:R-:W-:-:S04]  /*f090*/  IMAD.WIDE.U32 R4, R11, UR4, R4 ;  /* 0x000000040b047c25 */ /* 0x000fc8000f8e0004 */
[----:B------:R-:W-:Y:S01]  /*f0a0*/  IMAD.IADD R5, R10, 0x1, R5 ;  /* 0x000000010a057824 */ /* 0x000fe200078e0205 */
[----:B0-----:R-:W-:-:S04]  /*f0b0*/  LEA R2, P0, R4, R2, 0x2 ;  /* 0x0000000204027211 */ /* 0x001fc800078010ff */
[----:B------:R-:W-:-:S05]  /*f0c0*/  LEA.HI.X R3, R4, R3, R5, 0x2, P0 ;  /* 0x0000000304037211 */ /* 0x000fca00000f1405 */
[----:B------:R0:W5:Y:S04]  /*f0d0*/  LDG.E R4, desc[UR6][R2.64] ;  /* 0x0000000602047981 */ /* 0x000168000c1e1900 */
.L_x_2322:
[----:B0-----:R-:W-:Y:S01]  /*f0e0*/  IMAD R2, R0, 0x8, R17 ;  /* 0x0000000800027824 */ /* 0x001fe200078e0211 */
[----:B------:R-:W-:Y:S01]  /*f0f0*/  SHF.L.U32 R3, R9, 0x1f, RZ ;  /* 0x0000001f09037819 */ /* 0x000fe200000006ff */
[----:B------:R-:W-:Y:S03]  /*f100*/  BSSY B1, `(.L_x_2323) ;  /* 0x0000003000017945 */ /* 0x000fe60003800000 */
[----:B------:R-:W0:Y:S02]  /*f110*/  SYNCS.PHASECHK.TRANS64.TRYWAIT P0, [R2+URZ+0x34840], R3 ;  /* 0x03484003020075a7 */ /* 0x000e24000800017f */
[----:B0-----:R-:W-:Y:S05]  /*f120*/  @!P0 BRA `(.L_x_2324) ;  /* 0x0000003400cc8947 */ /* 0x001fea0003800000 */
.L_x_2421:
[----:B------:R-:W-:Y:S05]  /*f130*/  BSYNC B1 ;  /* 0x0000000000017941 */ /* 0x000fea0003800000 */
.L_x_2323:
        /* <DEDUP_REMOVED lines=12> */
.L_x_2326:
[----:B------:R-:W-:Y:S05]  /*f200*/  BSYNC B1 ;  /* 0x0000000000017941 */ /* 0x000fea0003800000 */
.L_x_2325:
[----:B------:R-:W-:Y:S01]  /*f210*/  IMAD.MOV.U32 R10, RZ, RZ, RZ ;  /* 0x000000ffff0a7224 */ /* 0x000fe200078e00ff */
[----:B------:R-:W-:Y:S01]  /*f220*/  R2UR UR11, R8 ;  /* 0x00000000080b72ca */ /* 0x000fe200000e0000 */
[----:B0-----:R-:W-:Y:S01]  /*f230*/  IMAD R3, R0, 0xc000, R17 ;  /* 0x0000c00000037824 */ /* 0x001fe200078e0211 */
[----:B------:R-:W-:Y:S01]  /*f240*/  UIADD3 UR4, UP0, UR38, 0x370, URZ ;  /* 0x0000037026047890 */ /* 0x000fe2000ff1e03f */
[----:B------:R-:W-:Y:S01]  /*f250*/  PLOP3.LUT P0, PT, PT, PT, PT, 0x80, 0x0 ;  /* 0x000000000000781c */ /* 0x000fe20003f0f070 */
[----:B------:R-:W-:Y:S01]  /*f260*/  VIADD R2, R2, 0x34830 ;  /* 0x0003483002027836 */ /* 0x000fe20000000000 */
[----:B------:R-:W-:Y:S01]  /*f270*/  R2UR UR10, R10 ;  /* 0x000000000a0a72ca */ /* 0x000fe200000e0000 */
[----:B------:R-:W-:Y:S01]  /*f280*/  VIADD R5, R3, 0x1c400 ;  /* 0x0001c40003057836 */ /* 0x000fe20000000000 */
[----:B------:R-:W-:Y:S01]  /*f290*/  UIADD3.X UR5, URZ, UR39, URZ, UP0, !UPT ;  /* 0x000000273f057290 */ /* 0x000fe200087fe43f */
[----:B------:R-:W-:Y:S01]  /*f2a0*/  UMOV UR6, 0x0 ;  /* 0x0000000000067882 */ /* 0x000fe20000000000 */
[----:B------:R-:W-:-:S04]  /*f2b0*/  UMOV UR7, 0x14f00000 ;  /* 0x14f0000000077882 */ /* 0x000fc80000000000 */
[----:B------:R-:W-:-:S12]  /*f2c0*/  USHF.L.U32 UR11, UR11, 0x7, URZ ;  /* 0x000000070b0b7899 */ /* 0x000fd8000800063f */
.L_x_2327:
[----:B------:R-:W-:-:S13]  /*f2d0*/  @P0 ELECT P2, URZ, PT ;  /* 0x00000000003f082f */ /* 0x000fda0003840000 */
[----:B-----5:R-:W-:Y:S01]  /*f2e0*/  @P2 R2UR UR13, R4 ;  /* 0x00000000040d22ca */ /* 0x020fe200000e0000 */
[----:B------:R-:W-:Y:S01]  /*f2f0*/  UMOV UR12, UR36 ;  /* 0x00000024000c7c82 */ /* 0x000fe20008000000 */
        /* <DEDUP_REMOVED lines=12> */
.L_x_2328:
[----:B------:R-:W-:-:S13]  /*f3c0*/  @P0 ELECT P2, URZ, PT ;  /* 0x00000000003f082f */ /* 0x000fda0003840000 */
[----:B------:R-:W-:Y:S01]  /*f3d0*/  @P2 R2UR UR13, R4 ;  /* 0x00000000040d22ca */ /* 0x000fe200000e0000 */
[----:B------:R-:W-:Y:S01]  /*f3e0*/  UMOV UR12, UR36 ;  /* 0x00000024000c7c82 */ /* 0x000fe20008000000 */
        /* <DEDUP_REMOVED lines=11> */
.L_x_2329:
        /* <DEDUP_REMOVED lines=15> */
.L_x_2422:
[----:B------:R-:W-:Y:S05]  /*f590*/  BSYNC B1 ;  /* 0x0000000000017941 */ /* 0x000fea0003800000 */
.L_x_2330:
[----:B------:R-:W-:Y:S01]  /*f5a0*/  BSSY B1, `(.L_x_2332) ;  /* 0x000000c000017945 */ /* 0x000fe20003800000 */
[----:B------:R-:W-:Y:S02]  /*f5b0*/  IMAD.MOV.U32 R12, RZ, RZ, 0x0 ;  /* 0x00000000ff0c7424 */ /* 0x000fe400078e00ff */
[----:B------:R-:W-:Y:S01]  /*f5c0*/  IMAD.MOV.U32 R13, RZ, RZ, 0x14f00000 ;  /* 0x14f00000ff0d7424 */ /* 0x000fe200078e00ff */
[----:B------:R-:W-:Y:S06]  /*f5d0*/  @P1 BRA `(.L_x_2333) ;  /* 0x0000000000201947 */ /* 0x000fec0003800000 */
[----:B------:R-:W1:Y:S01]  /*f5e0*/  S2R R5, SR_TID.X ;  /* 0x0000000000057919 */ /* 0x000e620000002100 */
[----:B0-----:R-:W-:Y:S01]  /*f5f0*/  IMAD R2, R18, 0x8, R17 ;  /* 0x0000000812027824 */ /* 0x001fe200078e0211 */
[----:B------:R-:W-:-:S04]  /*f600*/  MOV R3, 0x8000 ;  /* 0x0000800000037802 */ /* 0x000fc80000000f00 */
[----:B------:R2:W-:Y:S01]  /*f610*/  SYNCS.ARRIVE.TRANS64 RZ, [R2+URZ+0x34850], R3 ;  /* 0x0348500302ff79a7 */ /* 0x0005e2000800003f */
[----:B-1----:R-:W-:-:S04]  /*f620*/  LOP3.LUT R5, R5, 0x1f, RZ, 0xc0, !PT ;  /* 0x0000001f05057812 */ /* 0x002fc800078ec0ff */
[----:B------:R-:W-:-:S13]  /*f630*/  ISETP.NE.AND P0, PT, R5, RZ, PT ;  /* 0x000000ff0500720c */ /* 0x000fda0003f05270 */
[----:B--2---:R-:W-:Y:S05]  /*f640*/  @!P0 BRA `(.L_x_2333) ;  /* 0x0000000000048947 */ /* 0x004fea0003800000 */
[----:B------:R-:W-:Y:S01]  /*f650*/  BPT.TRAP 0x1 ;  /* 0x000000040000795c */ /* 0x000fe20000300000 */
.L_x_2333:
[----:B------:R-:W-:Y:S05]  /*f660*/  BSYNC B1 ;  /* 0x0000000000017941 */ /* 0x000fea0003800000 */
.L_x_2332:
[----:B------:R-:W-:Y:S01]  /*f670*/  R2UR UR6, R12 ;  /* 0x000000000c0672ca */ /* 0x000fe200000e0000 */
[C-C-:B0-----:R-:W-:Y:S01]  /*f680*/  IMAD R2, R18.reuse, 0x8, R17.reuse ;  /* 0x0000000812027824 */ /* 0x141fe200078e0211 */
[----:B------:R-:W-:Y:S01]  /*f690*/  R2UR UR7, R13 ;  /* 0x000000000d0772ca */ /* 0x000fe200000e0000 */
[----:B------:R-:W-:Y:S01]  /*f6a0*/  IMAD R3, R18, 0x8000, R17 ;  /* 0x0000800012037824 */ /* 0x000fe200078e0211 */
[----:B------:R-:W-:Y:S01]  /*f6b0*/  R2UR UR10, R10 ;  /* 0x000000000a0a72ca */ /* 0x000fe200000e0000 */
[----:B------:R-:W-:Y:S01]  /*f6c0*/  UIADD3 UR4, UP0, UR38, 0x470, URZ ;  /* 0x0000047026047890 */ /* 0x000fe2000ff1e03f */
[----:B------:R-:W-:Y:S01]  /*f6d0*/  PLOP3.LUT P0, PT, PT, PT, PT, 0x80, 0x0 ;  /* 0x000000000000781c */ /* 0x000fe20003f0f070 */
[----:B------:R-:W-:Y:S02]  /*f6e0*/  IMAD.SHL.U32 R5, R19, 0x80, RZ ;  /* 0x0000008013057824 */ /* 0x000fe400078e00ff */
[----:B------:R-:W-:Y:S01]  /*f6f0*/  VIADD R2, R2, 0x34850 ;  /* 0x0003485002027836 */ /* 0x000fe20000000000 */
[----:B------:R-:W-:Y:S01]  /*f700*/  UIADD3.X UR5, URZ, UR39, URZ, UP0, !UPT ;  /* 0x000000273f057290 */ /* 0x000fe200087fe43f */
[----:B------:R-:W-:-:S11]  /*f710*/  VIADD R10, R3, 0x400 ;  /* 0x00000400030a7836 */ /* 0x000fd60000000000 */
.L_x_2334:
        /* <DEDUP_REMOVED lines=15> */
.L_x_2335:
        /* <DEDUP_REMOVED lines=12> */
.L_x_2321:
[----:B------:R-:W-:Y:S05]  /*f8d0*/  BSYNC B0 ;  /* 0x0000000000007941 */ /* 0x000fea0003800000 */
.L_x_2320:
[----:B------:R0:W-:Y:S01]  /*f8e0*/  STL [R1+0x4], R9 ;  /* 0x0000040901007387 */ /* 0x0001e20000100800 */
[----:B------:R-:W-:Y:S01]  /*f8f0*/  UIADD3 UR4, UR41, -0x3, URZ ;  /* 0xfffffffd29047890 */ /* 0x000fe2000fffe03f */
[----:B------:R-:W-:-:S05]  /*f900*/  IMAD.MOV.U32 R18, RZ, RZ, R0 ;  /* 0x000000ffff127224 */ /* 0x000fca00078e0000 */
[----:B------:R-:W-:-:S07]  /*f910*/  IMAD.U32 R0, RZ, RZ, UR4 ;  /* 0x00000004ff007e24 */ /* 0x000fce000f8e00ff */
.L_x_2319:
[----:B------:R-:W-:Y:S01]  /*f920*/  ISETP.NE.AND P0, PT, R7, RZ, PT ;  /* 0x000000ff0700720c */ /* 0x000fe20003f05270 */
[----:B------:R-:W-:-:S12]  /*f930*/  BSSY B0, `(.L_x_2318) ;  /* 0x000014d000007945 */ /* 0x000fd80003800000 */
[----:B------:R-:W-:Y:S05]  /*f940*/  @!P0 BRA `(.L_x_2336) ;  /* 0x00000014002c8947 */ /* 0x000fea0003800000 */
[----:B------:R-:W-:-:S07]  /*f950*/  IMAD.MOV.U32 R8, RZ, RZ, R16 ;  /* 0x000000ffff087224 */ /* 0x000fce00078e0010 */
.L_x_2369:
        /* <DEDUP_REMOVED lines=8> */
[----:B--2---:R-:W-:Y:S02]  /*f9e0*/  ISETP.NE.AND P1, PT, R3, RZ, PT ;  /* 0x000000ff0300720c */ /* 0x004fe40003f25270 */
[----:B---3--:R-:W-:-:S11]  /*f9f0*/  LOP3.LUT R5, R2, R5, RZ, 0x3c, !PT ;  /* 0x0000000502057212 */ /* 0x008fd600078e3cff */
[----:B-1----:R-:W-:Y:S05]  /*fa00*/  @!P1 BRA `(.L_x_2338) ;  /* 0x0000000800609947 */ /* 0x002fea0003800000 */
[----:B------:R-:W2:Y:S01]  /*fa10*/  LDL R2, [R1+0x10] ;  /* 0x0000100001027983 */ /* 0x000ea20000100800 */
[----:B------:R-:W-:Y:S01]  /*fa20*/  IMAD.MOV.U32 R7, RZ, RZ, R0 ;  /* 0x000000ffff077224 */ /* 0x000fe200078e0000 */
[----:B--2---:R-:W-:-:S13]  /*fa30*/  ISETP.NE.AND P1, PT, R2, RZ, PT ;  /* 0x000000ff0200720c */ /* 0x004fda0003f25270 */
[----:B------:R-:W-:Y:S05]  /*fa40*/  @!P1 BRA `(.L_x_2339) ;  /* 0x0000000000549947 */ /* 0x000fea0003800000 */
[----:B------:R-:W2:Y:S01]  /*fa50*/  LDL R10, [R1+0x8] ;  /* 0x00000800010a7983 */ /* 0x000ea20000100800 */
[----:B------:R-:W1:Y:S01]  /*fa60*/  LDC R8, c[0x0][0x43c] ;  /* 0x00010f00ff087b82 */ /* 0x000e620000000800 */
[----:B------:R-:W-:Y:S02]  /*fa70*/  ULDC.64 UR4, c[0x0][0x428] ;  /* 0x00010a0000047ab9 */ /* 0x000fe40000000a00 */
[----:B0-----:R-:W3:Y:S01]  /*fa80*/  LDL R9, [R1] ;  /* 0x0000000001097983 */ /* 0x001ee20000100800 */
[----:B------:R-:W-:Y:S01]  /*fa90*/  ULDC.64 UR6, c[0x0][0x208] ;  /* 0x0000820000067ab9 */ /* 0x000fe20000000a00 */
[----:B-1----:R-:W-:-:S13]  /*faa0*/  ISETP.NE.AND P0, PT, R8, 0x1, PT ;  /* 0x000000010800780c */ /* 0x002fda0003f05270 */
        /* <DEDUP_REMOVED lines=15> */
.L_x_2339:
[----:B------:R-:W-:Y:S01]  /*fba0*/  IMAD R3, R4, 0x8, R17 ;  /* 0x0000000804037824 */ /* 0x000fe200078e0211 */
[----:B------:R-:W-:Y:S01]  /*fbb0*/  SHF.L.U32 R2, R5, 0x1f, RZ ;  /* 0x0000001f05027819 */ /* 0x000fe200000006ff */
[----:B------:R-:W-:Y:S03]  /*fbc0*/  BSSY B2, `(.L_x_2340) ;  /* 0x0000003000027945 */ /* 0x000fe60003800000 */
[----:B------:R-:W2:Y:S02]  /*fbd0*/  SYNCS.PHASECHK.TRANS64.TRYWAIT P0, [R3+URZ+0x34840], R2 ;  /* 0x03484002030075a7 */ /* 0x000ea4000800017f */
[----:B--2---:R-:W-:Y:S05]  /*fbe0*/  @!P0 BRA `(.L_x_2341) ;  /* 0x0000002c00448947 */ /* 0x004fea0003800000 */
.L_x_2423:
[----:B------:R-:W-:Y:S05]  /*fbf0*/  BSYNC B2 ;  /* 0x0000000000027941 */ /* 0x000fea0003800000 */
.L_x_2340:
[----:B01----:R-:W0:Y:S01]  /*fc00*/  S2R R9, SR_TID.X ;  /* 0x0000000000097919 */ /* 0x003e220000002100 */
        /* <DEDUP_REMOVED lines=9> */
[----:B-1----:R-:W-:Y:S05]  /*fca0*/  @!P0 BRA `(.L_x_2343) ;  /* 0x0000000000048947 */ /* 0x002fea0003800000 */
[----:B------:R-:W-:Y:S01]  /*fcb0*/  BPT.TRAP 0x1 ;  /* 0x000000040000795c */ /* 0x000fe20000300000 */
.L_x_2343:
[----:B------:R-:W-:Y:S05]  /*fcc0*/  BSYNC B2 ;  /* 0x0000000000027941 */ /* 0x000fea0003800000 */
.L_x_2342:
[----:B------:R-:W-:Y:S01]  /*fcd0*/  IMAD.MOV.U32 R12, RZ, RZ, RZ ;  /* 0x000000ffff0c7224 */ /* 0x000fe200078e00ff */
[----:B------:R-:W-:Y:S01]  /*fce0*/  UIADD3 UR4, UP0, UR38, 0x370, URZ ;  /* 0x0000037026047890 */ /* 0x000fe2000ff1e03f */
[----:B------:R-:W-:Y:S01]  /*fcf0*/  IMAD R9, R4, 0xc000, R17 ;  /* 0x0000c00004097824 */ /* 0x000fe200078e0211 */
[----:B------:R-:W-:Y:S01]  /*fd00*/  PLOP3.LUT P0, PT, PT, PT, PT, 0x80, 0x0 ;  /* 0x000000000000781c */ /* 0x000fe20003f0f070 */
[----:B--2---:R-:W-:Y:S01]  /*fd10*/  VIADD R3, R3, 0x34830 ;  /* 0x0003483003037836 */ /* 0x004fe20000000000 */
[----:B------:R-:W-:Y:S01]  /*fd20*/  R2UR UR10, R12 ;  /* 0x000000000c0a72ca */ /* 0x000fe200000e0000 */
[----:B------:R-:W-:Y:S01]  /*fd30*/  IMAD.SHL.U32 R2, R7, 0x80, RZ ;  /* 0x0000008007027824 */ /* 0x000fe200078e00ff */
[----:B------:R-:W-:Y:S01]  /*fd40*/  UIADD3.X UR5, URZ, UR39, URZ, UP0, !UPT ;  /* 0x000000273f057290 */ /* 0x000fe200087fe43f */
[----:B------:R-:W-:Y:S01]  /*fd50*/  VIADD R10, R9, 0x1c400 ;  /* 0x0001c400090a7836 */ /* 0x000fe20000000000 */
[----:B------:R-:W-:Y:S01]  /*fd60*/  UMOV UR6, 0x0 ;  /* 0x0000000000067882 */ /* 0x000fe20000000000 */
[----:B------:R-:W-:-:S10]  /*fd70*/  UMOV UR7, 0x14f00000 ;  /* 0x14f0000000077882 */ /* 0x000fd40000000000 */
.L_x_2344:
        /* <DEDUP_REMOVED lines=16> */
.L_x_2345:
        /* <DEDUP_REMOVED lines=15> */
.L_x_2346:
        /* <DEDUP_REMOVED lines=16> */
.L_x_2424:
[----:B------:R-:W-:Y:S05]  /*10070*/  BSYNC B2 ;  /* 0x0000000000027941 */ /* 0x000fea0003800000 */
.L_x_2347:
[----:B------:R-:W-:Y:S01]  /*10080*/  BSSY B2, `(.L_x_2349) ;  /* 0x000000b000027945 */ /* 0x000fe20003800000 */
[----:B------:R-:W-:Y:S01]  /*10090*/  IMAD.MOV.U32 R10, RZ, RZ, 0x0 ;  /* 0x00000000ff0a7424 */ /* 0x000fe200078e00ff */
[----:B------:R-:W-:Y:S02]  /*100a0*/  MOV R11, 0x14f00000 ;  /* 0x14f00000000b7802 */ /* 0x000fe40000000f00 */
        /* <DEDUP_REMOVED lines=8> */
.L_x_2350:
[----:B------:R-:W-:Y:S05]  /*10130*/  BSYNC B2 ;  /* 0x0000000000027941 */ /* 0x000fea0003800000 */
.L_x_2349:
[----:B------:R-:W-:Y:S01]  /*10140*/  R2UR UR10, R12 ;  /* 0x000000000c0a72ca */ /* 0x000fe200000e0000 */
[----:B------:R-:W-:Y:S01]  /*10150*/  IMAD R18, R18, 0x8000, R17 ;  /* 0x0000800012127824 */ /* 0x000fe200078e0211 */
[----:B------:R-:W-:Y:S01]  /*10160*/  R2UR UR6, R10 ;  /* 0x000000000a0672ca */ /* 0x000fe200000e0000 */
[----:B------:R-:W-:Y:S01]  /*10170*/  UIADD3 UR4, UP0, UR38, 0x470, URZ ;  /* 0x0000047026047890 */ /* 0x000fe2000ff1e03f */
[----:B------:R-:W-:Y:S01]  /*10180*/  R2UR UR7, R11 ;  /* 0x000000000b0772ca */ /* 0x000fe200000e0000 */
[----:B0-----:R-:W-:Y:S01]  /*10190*/  IMAD.SHL.U32 R3, R19, 0x80, RZ ;  /* 0x0000008013037824 */ /* 0x001fe200078e00ff */
[----:B------:R-:W-:Y:S01]  /*101a0*/  PLOP3.LUT P0, PT, PT, PT, PT, 0x80, 0x0 ;  /* 0x000000000000781c */ /* 0x000fe20003f0f070 */
[----:B------:R-:W-:Y:S01]  /*101b0*/  VIADD R2, R2, 0x50 ;  /* 0x0000005002027836 */ /* 0x000fe20000000000 */
[----:B------:R-:W-:Y:S01]  /*101c0*/  UIADD3.X UR5, URZ, UR39, URZ, UP0, !UPT ;  /* 0x000000273f057290 */ /* 0x000fe200087fe43f */
[----:B------:R-:W-:-:S11]  /*101d0*/  VIADD R9, R18, 0x400 ;  /* 0x0000040012097836 */ /* 0x000fd60000000000 */
.L_x_2351:
        /* <DEDUP_REMOVED lines=15> */
.L_x_2352:
        /* <DEDUP_REMOVED lines=12> */
.L_x_2338:
[----:B------:R-:W-:Y:S05]  /*10390*/  BSYNC B1 ;  /* 0x0000000000017941 */ /* 0x000fea0003800000 */
.L_x_2337:
        /* <DEDUP_REMOVED lines=8> */
[----:B------:R1:W-:Y:S02]  /*10420*/  STL [R1+0x4], R10 ;  /* 0x0000040a01007387 */ /* 0x0003e40000100800 */
[----:B------:R-:W-:Y:S05]  /*10430*/  @!P1 BRA `(.L_x_2354) ;  /* 0x0000000800609947 */ /* 0x000fea0003800000 */
[----:B------:R-:W2:Y:S01]  /*10440*/  LDL R3, [R1+0x10] ;  /* 0x0000100001037983 */ /* 0x000ea20000100800 */
[----:B------:R-:W-:Y:S01]  /*10450*/  VIADD R7, R0, 0xffffffff ;  /* 0xffffffff00077836 */ /* 0x000fe20000000000 */
[----:B--2---:R-:W-:-:S13]  /*10460*/  ISETP.NE.AND P1, PT, R3, RZ, PT ;  /* 0x000000ff0300720c */ /* 0x004fda0003f25270 */
[----:B------:R-:W-:Y:S05]  /*10470*/  @!P1 BRA `(.L_x_2355) ;  /* 0x0000000000549947 */ /* 0x000fea0003800000 */
[----:B------:R-:W2:Y:S01]  /*10480*/  LDL R12, [R1+0x8] ;  /* 0x00000800010c7983 */ /* 0x000ea20000100800 */
[----:B0-----:R-:W0:Y:S01]  /*10490*/  LDC R9, c[0x0][0x43c] ;  /* 0x00010f00ff097b82 */ /* 0x001e220000000800 */
[----:B------:R-:W-:Y:S02]  /*104a0*/  ULDC.64 UR4, c[0x0][0x428] ;  /* 0x00010a0000047ab9 */ /* 0x000fe40000000a00 */
[----:B------:R-:W3:Y:S01]  /*104b0*/  LDL R11, [R1] ;  /* 0x00000000010b7983 */ /* 0x000ee20000100800 */
        /* <DEDUP_REMOVED lines=17> */
.L_x_2355:
[----:B------:R-:W-:Y:S01]  /*105d0*/  LEA R2, R18, R17, 0x3 ;  /* 0x0000001112027211 */ /* 0x000fe200078e18ff */
[----:B------:R-:W-:Y:S01]  /*105e0*/  BSSY B2, `(.L_x_2356) ;  /* 0x0000004000027945 */ /* 0x000fe20003800000 */
[----:B------:R-:W-:-:S04]  /*105f0*/  SHF.L.U32 R3, R10, 0x1f, RZ ;  /* 0x0000001f0a037819 */ /* 0x000fc800000006ff */
[----:B------:R-:W3:Y:S02]  /*10600*/  SYNCS.PHASECHK.TRANS64.TRYWAIT P0, [R2+URZ+0x34840], R3 ;  /* 0x03484003020075a7 */ /* 0x000ee4000800017f */
[----:B---3--:R-:W-:Y:S05]  /*10610*/  @!P0 BRA `(.L_x_2357) ;  /* 0x0000002000e08947 */ /* 0x008fea0003800000 */
.L_x_2425:
[----:B------:R-:W-:Y:S05]  /*10620*/  BSYNC B2 ;  /* 0x0000000000027941 */ /* 0x000fea0003800000 */
.L_x_2356:
[----:B0-2---:R-:W0:Y:S01]  /*10630*/  S2R R9, SR_TID.X ;  /* 0x0000000000097919 */ /* 0x005e220000002100 */
[----:B------:R-:W-:Y:S01]  /*10640*/  BSSY B2, `(.L_x_2358) ;  /* 0x000000b000027945 */ /* 0x000fe20003800000 */
[----:B0-----:R-:W-:-:S04]  /*10650*/  LOP3.LUT R9, R9, 0x7f, RZ, 0xc0, !PT ;  /* 0x0000007f09097812 */ /* 0x001fc800078ec0ff */
[----:B------:R-:W-:-:S13]  /*10660*/  ISETP.NE.AND P1, PT, R9, RZ, PT ;  /* 0x000000ff0900720c */ /* 0x000fda0003f25270 */
[----:B------:R-:W-:Y:S05]  /*10670*/  @P1 BRA `(.L_x_2359) ;  /* 0x00000000001c1947 */ /* 0x000fea0003800000 */
[----:B------:R-:W0:Y:S01]  /*10680*/  S2R R9, SR_TID.X ;  /* 0x0000000000097919 */ /* 0x000e220000002100 */
[----:B---3--:R-:W-:-:S04]  /*10690*/  IMAD.MOV.U32 R3, RZ, RZ, 0xc000 ;  /* 0x0000c000ff037424 */ /* 0x008fc800078e00ff */
[----:B------:R2:W-:Y:S01]  /*106a0*/  SYNCS.ARRIVE.TRANS64 RZ, [R2+URZ+0x34830], R3 ;  /* 0x0348300302ff79a7 */ /* 0x0005e2000800003f */
[----:B0-----:R-:W-:-:S04]  /*106b0*/  LOP3.LUT R9, R9, 0x1f, RZ, 0xc0, !PT ;  /* 0x0000001f09097812 */ /* 0x001fc800078ec0ff */
[----:B------:R-:W-:-:S13]  /*106c0*/  ISETP.NE.AND P0, PT, R9, RZ, PT ;  /* 0x000000ff0900720c */ /* 0x000fda0003f05270 */
[----:B--2---:R-:W-:Y:S05]  /*106d0*/  @!P0 BRA `(.L_x_2359) ;  /* 0x0000000000048947 */ /* 0x004fea0003800000 */
[----:B------:R-:W-:Y:S01]  /*106e0*/  BPT.TRAP 0x1 ;  /* 0x000000040000795c */ /* 0x000fe20000300000 */
.L_x_2359:
[----:B------:R-:W-:Y:S05]  /*106f0*/  BSYNC B2 ;  /* 0x0000000000027941 */ /* 0x000fea0003800000 */
.L_x_2358:
[----:B------:R-:W-:Y:S01]  /*10700*/  IMAD.MOV.U32 R12, RZ, RZ, RZ ;  /* 0x000000ffff0c7224 */ /* 0x000fe200078e00ff */
[----:B------:R-:W-:Y:S01]  /*10710*/  UIADD3 UR4, UP0, UR38, 0x370, URZ ;  /* 0x0000037026047890 */ /* 0x000fe2000ff1e03f */
[C---:B---3--:R-:W-:Y:S01]  /*10720*/  IMAD R3, R18.reuse, 0x8, R6 ;  /* 0x0000000812037824 */ /* 0x048fe200078e0206 */
[----:B------:R-:W-:Y:S01]  /*10730*/  PLOP3.LUT P0, PT, PT, PT, PT, 0x80, 0x0 ;  /* 0x000000000000781c */ /* 0x000fe20003f0f070 */
[----:B------:R-:W-:Y:S01]  /*10740*/  IMAD R9, R18, 0xc000, R17 ;  /* 0x0000c00012097824 */ /* 0x000fe200078e0211 */
[----:B------:R-:W-:Y:S01]  /*10750*/  R2UR UR10, R12 ;  /* 0x000000000c0a72ca */ /* 0x000fe200000e0000 */
[----:B------:R-:W-:Y:S01]  /*10760*/  VIADD R3, R3, 0x30 ;  /* 0x0000003003037836 */ /* 0x000fe20000000000 */
[----:B------:R-:W-:Y:S01]  /*10770*/  UIADD3.X UR5, URZ, UR39, URZ, UP0, !UPT ;  /* 0x000000273f057290 */ /* 0x000fe200087fe43f */
[----:B------:R-:W-:Y:S01]  /*10780*/  IMAD.SHL.U32 R2, R7, 0x80, RZ ;  /* 0x0000008007027824 */ /* 0x000fe200078e00ff */
[----:B------:R-:W-:Y:S01]  /*10790*/  UMOV UR6, 0x0 ;  /* 0x0000000000067882 */ /* 0x000fe20000000000 */
[----:B-1----:R-:W-:Y:S01]  /*107a0*/  VIADD R10, R9, 0x1c400 ;  /* 0x0001c400090a7836 */ /* 0x002fe20000000000 */
[----:B------:R-:W-:-:S09]  /*107b0*/  UMOV UR7, 0x14f00000 ;  /* 0x14f0000000077882 */ /* 0x000fd20000000000 */
.L_x_2360:
        /* <DEDUP_REMOVED lines=16> */
.L_x_2361:
        /* <DEDUP_REMOVED lines=15> */
.L_x_2362:
        /* <DEDUP_REMOVED lines=15> */
.L_x_2426:
[----:B------:R-:W-:Y:S05]  /*10aa0*/  BSYNC B2 ;  /* 0x0000000000027941 */ /* 0x000fea0003800000 */
.L_x_2363:
        /* <DEDUP_REMOVED lines=11> */
.L_x_2366:
[----:B------:R-:W-:Y:S05]  /*10b60*/  BSYNC B2 ;  /* 0x0000000000027941 */ /* 0x000fea0003800000 */
.L_x_2365:
[----:B------:R-:W-:Y:S01]  /*10b70*/  R2UR UR10, R12 ;  /* 0x000000000c0a72ca */ /* 0x000fe200000e0000 */
[----:B------:R-:W-:Y:S01]  /*10b80*/  UIADD3 UR4, UP0, UR38, 0x470, URZ ;  /* 0x0000047026047890 */ /* 0x000fe2000ff1e03f */
[----:B------:R-:W-:Y:S01]  /*10b90*/  R2UR UR6, R10 ;  /* 0x000000000a0672ca */ /* 0x000fe200000e0000 */
[----:B------:R-:W-:Y:S01]  /*10ba0*/  IMAD.SHL.U32 R3, R19, 0x80, RZ ;  /* 0x0000008013037824 */ /* 0x000fe200078e00ff */
[----:B------:R-:W-:Y:S01]  /*10bb0*/  R2UR UR7, R11 ;  /* 0x000000000b0772ca */ /* 0x000fe200000e0000 */
[----:B0-----:R-:W-:Y:S01]  /*10bc0*/  VIADD R2, R2, 0x50 ;  /* 0x0000005002027836 */ /* 0x001fe20000000000 */
[----:B------:R-:W-:Y:S01]  /*10bd0*/  LEA R4, R4, R17, 0xf ;  /* 0x0000001104047211 */ /* 0x000fe200078e78ff */
[----:B------:R-:W-:Y:S01]  /*10be0*/  UIADD3.X UR5, URZ, UR39, URZ, UP0, !UPT ;  /* 0x000000273f057290 */ /* 0x000fe200087fe43f */
[----:B------:R-:W-:-:S03]  /*10bf0*/  PLOP3.LUT P0, PT, PT, PT, PT, 0x80, 0x0 ;  /* 0x000000000000781c */ /* 0x000fc60003f0f070 */
[----:B------:R-:W-:-:S10]  /*10c00*/  VIADD R5, R4, 0x400 ;  /* 0x0000040004057836 */ /* 0x000fd40000000000 */
.L_x_2367:
        /* <DEDUP_REMOVED lines=15> */
.L_x_2368:
        /* <DEDUP_REMOVED lines=12> */
.L_x_2354:
[----:B------:R-:W-:Y:S05]  /*10dc0*/  BSYNC B1 ;  /* 0x0000000000017941 */ /* 0x000fea0003800000 */
.L_x_2353:
[C---:B------:R-:W-:Y:S01]  /*10dd0*/  ISETP.GT.AND P0, PT, R0.reuse, 0x1, PT ;  /* 0x000000010000780c */ /* 0x040fe20003f04270 */
[----:B------:R-:W-:-:S12]  /*10de0*/  VIADD R0, R0, 0xfffffffe ;  /* 0xfffffffe00007836 */ /* 0x000fd80000000000 */
[----:B------:R-:W-:Y:S05]  /*10df0*/  @P0 BRA `(.L_x_2369) ;  /* 0xffffffe800d80947 */ /* 0x000fea000383ffff */
.L_x_2336:
[----:B------:R-:W-:Y:S05]  /*10e00*/  BSYNC B0 ;  /* 0x0000000000007941 */ /* 0x000fea0003800000 */
.L_x_2318:
[----:B0-----:R-:W0:Y:S01]  /*10e10*/  S2R R0, SR_TID.X ;  /* 0x0000000000007919 */ /* 0x001e220000002100 */
[----:B------:R-:W-:Y:S01]  /*10e20*/  BSSY B0, `(.L_x_2370) ;  /* 0x0000012000007945 */ /* 0x000fe20003800000 */
[----:B0-----:R-:W-:-:S04]  /*10e30*/  LOP3.LUT R6, R0, 0x7f, RZ, 0xc0, !PT ;  /* 0x0000007f00067812 */ /* 0x001fc800078ec0ff */
[----:B------:R-:W-:-:S13]  /*10e40*/  ISETP.NE.AND P1, PT, R6, RZ, PT ;  /* 0x000000ff0600720c */ /* 0x000fda0003f25270 */
[----:B------:R-:W-:Y:S05]  /*10e50*/  @P1 BRA `(.L_x_2371) ;  /* 0x0000000000381947 */ /* 0x000fea0003800000 */
[----:B------:R-:W0:Y:S01]  /*10e60*/  S2R R3, SR_LANEID ;  /* 0x0000000000037919 */ /* 0x000e220000000000 */
[----:B------:R-:W-:Y:S01]  /*10e70*/  VOTEU.ANY UR4, UPT, PT ;  /* 0x0000000000047886 */ /* 0x000fe200038e0100 */
[----:B------:R-:W2:Y:S01]  /*10e80*/  LDC.64 R4, c[0x0][0xc80] ;  /* 0x00032000ff047b82 */ /* 0x000ea20000000a00 */
[----:B------:R-:W0:Y:S01]  /*10e90*/  FLO.U32 R0, UR4 ;  /* 0x0000000400007d00 */ /* 0x000e2200080e0000 */
[----:B------:R-:W-:-:S07]  /*10ea0*/  ULDC.64 UR6, c[0x0][0x208] ;  /* 0x0000820000067ab9 */ /* 0x000fce0000000a00 */
[----:B------:R-:W2:Y:S01]  /*10eb0*/  POPC R2, UR4 ;  /* 0x0000000400027d09 */ /* 0x000ea20008000000 */
[----:B0-----:R-:W-:-:S13]  /*10ec0*/  ISETP.EQ.U32.AND P0, PT, R0, R3, PT ;  /* 0x000000030000720c */ /* 0x001fda0003f02070 */
[----:B--2---:R-:W2:Y:S01]  /*10ed0*/  @P0 ATOMG.E.ADD.STRONG.GPU PT, R5, desc[UR6][R4.64], R2 ;  /* 0x00000002040509a8 */ /* 0x004ea200081ee1c6 */
[----:B------:R-:W0:Y:S02]  /*10ee0*/  S2R R3, SR_LTMASK ;  /* 0x0000000000037919 */ /* 0x000e240000003900 */
[----:B0-----:R-:W-:-:S06]  /*10ef0*/  LOP3.LUT R3, R3, UR4, RZ, 0xc0, !PT ;  /* 0x0000000403037c12 */ /* 0x001fcc000f8ec0ff */
[----:B------:R-:W0:Y:S01]  /*10f00*/  POPC R3, R3 ;  /* 0x0000000300037309 */ /* 0x000e220000000000 */
[----:B--2---:R-:W0:Y:S02]  /*10f10*/  SHFL.IDX PT, R0, R5, R0, 0x1f ;  /* 0x00001f0005007589 */ /* 0x004e2400000e0000 */
[----:B0-----:R-:W-:-:S05]  /*10f20*/  IADD3 R0, R0, UR43, R3 ;  /* 0x0000002b00007c10 */ /* 0x001fca000fffe003 */
[----:B------:R0:W-:Y:S02]  /*10f30*/  STL [R1+0x18], R0 ;  /* 0x0000180001007387 */ /* 0x0001e40000100800 */
.L_x_2371:
[----:B------:R-:W-:Y:S05]  /*10f40*/  BSYNC B0 ;  /* 0x0000000000007941 */ /* 0x000fea0003800000 */
.L_x_2370:
[----:B0-----:R-:W2:Y:S01]  /*10f50*/  LDL.LU R0, [R1+0xc] ;  /* 0x00000c0001007983 */ /* 0x001ea20000300800 */
[----:B------:R-:W-:Y:S01]  /*10f60*/  BSSY B0, `(.L_x_2372) ;  /* 0x0000038000007945 */ /* 0x000fe20003800000 */
[----:B--2---:R-:W-:-:S13]  /*10f70*/  ISETP.NE.AND P0, PT, R0, RZ, PT ;  /* 0x000000ff0000720c */ /* 0x004fda0003f05270 */
        /* <DEDUP_REMOVED lines=8> */
.L_x_2427:
[----:B------:R-:W-:Y:S05]  /*11000*/  BSYNC B1 ;  /* 0x0000000000017941 */ /* 0x000fea0003800000 */
.L_x_2374:
        /* <DEDUP_REMOVED lines=9> */
.L_x_2377:
[----:B------:R-:W-:Y:S05]  /*110a0*/  BSYNC B1 ;  /* 0x0000000000017941 */ /* 0x000fea0003800000 */
.L_x_2376:
[----:B------:R-:W-:Y:S01]  /*110b0*/  IMAD R2, R18, 0x8000, R17 ;  /* 0x0000800012027824 */ /* 0x000fe200078e0211 */
[----:B------:R-:W-:Y:S01]  /*110c0*/  UIADD3 UR4, UP0, UR38, 0x470, URZ ;  /* 0x0000047026047890 */ /* 0x000fe2000ff1e03f */
[----:B------:R-:W-:Y:S01]  /*110d0*/  IMAD.SHL.U32 R19, R19, 0x80, RZ ;  /* 0x0000008013137824 */ /* 0x000fe200078e00ff */
[----:B------:R-:W-:Y:S01]  /*110e0*/  PLOP3.LUT P0, PT, PT, PT, PT, 0x80, 0x0 ;  /* 0x000000000000781c */ /* 0x000fe20003f0f070 */
[----:B0-----:R-:W-:Y:S01]  /*110f0*/  VIADD R0, R0, 0x34850 ;  /* 0x0003485000007836 */ /* 0x001fe20000000000 */
[----:B------:R-:W-:Y:S01]  /*11100*/  UIADD3.X UR5, URZ, UR39, URZ, UP0, !UPT ;  /* 0x000000273f057290 */ /* 0x000fe200087fe43f */
[----:B------:R-:W-:Y:S01]  /*11110*/  VIADD R3, R2, 0x400 ;  /* 0x0000040002037836 */ /* 0x000fe20000000000 */
[----:B------:R-:W-:Y:S01]  /*11120*/  UMOV UR6, 0x0 ;  /* 0x0000000000067882 */ /* 0x000fe20000000000 */
[----:B------:R-:W-:Y:S01]  /*11130*/  UMOV UR7, 0x14f00000 ;  /* 0x14f0000000077882 */ /* 0x000fe20000000000 */
[----:B------:R-:W-:-:S08]  /*11140*/  UMOV UR10, URZ ;  /* 0x0000003f000a7c82 */ /* 0x000fd00008000000 */
.L_x_2378:
        /* <DEDUP_REMOVED lines=15> */
.L_x_2379:
        /* <DEDUP_REMOVED lines=10> */
.L_x_2373:
[----:B------:R-:W-:Y:S05]  /*112e0*/  BSYNC B0 ;  /* 0x0000000000007941 */ /* 0x000fea0003800000 */
.L_x_2372:
[----:B------:R-:W2:Y:S01]  /*112f0*/  LDL.LU R3, [R1+0x4] ;  /* 0x0000040001037983 */ /* 0x000ea20000300800 */
[----:B------:R-:W-:-:S05]  /*11300*/  VIADD R18, R18, 0x1 ;  /* 0x0000000112127836 */ /* 0x000fca0000000000 */
[----:B------:R-:W-:-:S04]  /*11310*/  ISETP.NE.AND P0, PT, R18, 0x2, PT ;  /* 0x000000021200780c */ /* 0x000fc80003f05270 */
[----:B------:R-:W-:Y:S02]  /*11320*/  SEL R0, RZ, 0x1, P0 ;  /* 0x00000001ff007807 */ /* 0x000fe40000000000 */
[----:B------:R-:W-:Y:S02]  /*11330*/  SEL R18, R18, RZ, P0 ;  /* 0x000000ff12127207 */ /* 0x000fe40000000000 */
[----:B--2---:R-:W-:-:S05]  /*11340*/  LOP3.LUT R3, R3, R0, RZ, 0x3c, !PT ;  /* 0x0000000003037212 */ /* 0x004fca00078e3cff */
[----:B------:R2:W-:Y:S02]  /*11350*/  STL [R1+0x4], R3 ;  /* 0x0000040301007387 */ /* 0x0005e40000100800 */
.L_x_2298:
[----:B------:R-:W-:Y:S05]  /*11360*/  BSYNC B7 ;  /* 0x0000000000077941 */ /* 0x000fea0003800000 */
.L_x_2296:
[----:B0-----:R-:W3:Y:S04]  /*11370*/  LDL R0, [R1+0x20] ;  /* 0x0000200001007983 */ /* 0x001ee80000100800 */
[----:B------:R0:W5:Y:S01]  /*11380*/  LDL R2, [R1+0x18] ;  /* 0x0000180001027983 */ /* 0x0001620000100800 */
[----:B---3--:R-:W-:-:S13]  /*11390*/  ISETP.NE.AND P0, PT, R0, RZ, PT ;  /* 0x000000ff0000720c */ /* 0x008fda0003f05270 */
[----:B0-----:R-:W-:Y:S05]  /*113a0*/  @!P0 BRA `(.L_x_2380) ;  /* 0x0000000000288947 */ /* 0x001fea0003800000 */
[----:B------:R-:W-:Y:S05]  /*113b0*/  WARPSYNC.ALL ;  /* 0x0000000000007948 */ /* 0x000fea0003800000 */
[----:B------:R-:W0:Y:S08]  /*113c0*/  S2UR UR5, SR_CgaCtaId ;  /* 0x00000000000579c3 */ /* 0x000e300000008800 */
[----:B------:R-:W-:Y:S06]  /*113d0*/  BAR.SYNC.DEFER_BLOCKING 0x5, 0x180 ;  /* 0x0146000000007b1d */ /* 0x000fec0000010000 */
[----:B------:R-:W-:-:S02]  /*113e0*/  UMOV UR4, 0x400 ;  /* 0x0000040000047882 */ /* 0x000fc40000000000 */
[----:B0-----:R-:W-:-:S06]  /*113f0*/  ULEA UR4, UR5, UR4, 0x18 ;  /* 0x0000000405047291 */ /* 0x001fcc000f8ec03f */
[----:B------:R-:W-:-:S05]  /*11400*/  IMAD.U32 R17, RZ, RZ, UR4 ;  /* 0x00000004ff117e24 */ /* 0x000fca000f8e00ff */
[----:B-----5:R-:W0:Y:S04]  /*11410*/  LDS R2, [R17+0x348d0] ;  /* 0x0348d00011027984 */ /* 0x020e280000000800 */
[----:B0-----:R0:W-:Y:S01]  /*11420*/  STL [R1+0x18], R2 ;  /* 0x0000180201007387 */ /* 0x0011e20000100800 */
[----:B------:R-:W-:Y:S06]  /*11430*/  BAR.ARV 0x4, 0x180 ;  /* 0x0106000000007b1d */ /* 0x000fec0000002000 */
[----:B------:R-:W-:Y:S05]  /*11440*/  BRA `(.L_x_2381) ;  /* 0x00000000002c7947 */ /* 0x000fea0003800000 */
.L_x_2380:
[----:B------:R-:W-:-:S03]  /*11450*/  UMOV UR4, 0xffffffff ;  /* 0xffffffff00047882 */ /* 0x000fc60000000000 */
[----:B------:R-:W-:Y:S05]  /*11460*/  BRA.DIV UR4, `(.L_x_2382) ;  /* 0x0000001604887947 */ /* 0x000fea000b800000 */
[----:B-----5:R0:W3:Y:S02]  /*11470*/  SHFL.IDX PT, R14, R2, RZ, 0x1f ;  /* 0x00001fff020e7589 */ /* 0x0200e400000e0000 */
.L_x_2430:
[----:B--2---:R-:W2:Y:S01]  /*11480*/  @!P1 S2R R3, SR_CgaCtaId ;  /* 0x0000000000039919 */ /* 0x004ea20000008800 */
[----:B------:R-:W-:Y:S05]  /*11490*/  WARPSYNC.ALL ;  /* 0x0000000000007948 */ /* 0x000fea0003800000 */
[----:B------:R-:W-:Y:S01]  /*114a0*/  BAR.SYNC.DEFER_BLOCKING 0x4, 0x180 ;  /* 0x0106000000007b1d */ /* 0x000fe20000010000 */
[----:B------:R-:W-:-:S05]  /*114b0*/  @!P1 MOV R0, 0x400 ;  /* 0x0000040000009802 */ /* 0x000fca0000000f00 */
[----:B---3--:R3:W-:Y:S01]  /*114c0*/  STL [R1+0x18], R14 ;  /* 0x0000180e01007387 */ /* 0x0087e20000100800 */
[----:B--2---:R-:W-:-:S05]  /*114d0*/  @!P1 LEA R17, R3, R0, 0x18 ;  /* 0x0000000003119211 */ /* 0x004fca00078ec0ff */
[----:B------:R3:W-:Y:S01]  /*114e0*/  @!P1 STS [R17+0x348d0], R2 ;  /* 0x0348d00211009388 */ /* 0x0007e20000000800 */
[----:B------:R-:W-:Y:S06]  /*114f0*/  BAR.ARV 0x5, 0x180 ;  /* 0x0146000000007b1d */ /* 0x000fec0000002000 */
.L_x_2381:
[----:B------:R-:W4:Y:S01]  /*11500*/  LDL R0, [R1+0x18] ;  /* 0x0000180001007983 */ /* 0x000f220000100800 */
[----:B------:R-:W-:Y:S02]  /*11510*/  ULDC UR4, c[0x0][0xc38] ;  /* 0x00030e0000047ab9 */ /* 0x000fe40000000800 */
[----:B----4-:R-:W-:-:S13]  /*11520*/  ISETP.GE.AND P0, PT, R0, UR4, PT ;  /* 0x0000000400007c0c */ /* 0x010fda000bf06270 */
[----:B------:R-:W-:Y:S05]  /*11530*/  @!P0 BRA `(.L_x_2383) ;  /* 0xffffffbc000c8947 */ /* 0x000fea000383ffff */
.L_x_2293:
[----:B-1----:R-:W4:Y:S01]  /*11540*/  LDL.LU R0, [R1+0x1c] ;  /* 0x00001c0001007983 */ /* 0x002f220000300800 */
[----:B------:R-:W-:Y:S01]  /*11550*/  BSSY B0, `(.L_x_2384) ;  /* 0x000000b000007945 */ /* 0x000fe20003800000 */
[----:B------:R-:W1:Y:S01]  /*11560*/  S2R R5, SR_CgaCtaId ;  /* 0x0000000000057919 */ /* 0x000e620000008800 */
[----:B----4-:R-:W-:-:S05]  /*11570*/  VIADD R0, R0, 0x1 ;  /* 0x0000000100007836 */ /* 0x010fca0000000000 */
[----:B0--3--:R-:W-:-:S04]  /*11580*/  LEA.HI R2, R0, R0, RZ, 0x1 ;  /* 0x0000000000027211 */ /* 0x009fc800078f08ff */
[----:B--2---:R-:W-:-:S05]  /*11590*/  LOP3.LUT R3, R2, 0xfffffffe, RZ, 0xc0, !PT ;  /* 0xfffffffe02037812 */ /* 0x004fca00078ec0ff */
[----:B------:R-:W-:Y:S01]  /*115a0*/  IMAD.IADD R3, R0, 0x1, -R3 ;  /* 0x0000000100037824 */ /* 0x000fe200078e0a03 */
[----:B------:R-:W-:-:S04]  /*115b0*/  MOV R0, 0x400 ;  /* 0x0000040000007802 */ /* 0x000fc80000000f00 */
[----:B-1----:R-:W-:Y:S02]  /*115c0*/  LEA R0, R5, R0, 0x18 ;  /* 0x0000000005007211 */ /* 0x002fe400078ec0ff */
[----:B------:R-:W-:-:S04]  /*115d0*/  SHF.L.U32 R3, R3, 0x1f, RZ ;  /* 0x0000001f03037819 */ /* 0x000fc800000006ff */
[----:B------:R-:W0:Y:S02]  /*115e0*/  SYNCS.PHASECHK.TRANS64.TRYWAIT P0, [R0+URZ+0x34820], R3 ;  /* 0x03482003000075a7 */ /* 0x000e24000800017f */
[----:B0-----:R-:W-:Y:S05]  /*115f0*/  @!P0 BRA `(.L_x_2385) ;  /* 0x00000014004c8947 */ /* 0x001fea0003800000 */
.L_x_2431:
[----:B------:R-:W-:Y:S05]  /*11600*/  BSYNC B0 ;  /* 0x0000000000007941 */ /* 0x000fea0003800000 */
.L_x_2384:
[----:B------:R-:W-:-:S03]  /*11610*/  UMOV UR4, 0xffffffff ;  /* 0xffffffff00047882 */ /* 0x000fc60000000000 */
[----:B------:R-:W-:Y:S05]  /*11620*/  BRA.DIV UR4, `(.L_x_2386) ;  /* 0x0000001604547947 */ /* 0x000fea000b800000 */
[----:B------:R-:W1:Y:S02]  /*11630*/  S2R R2, SR_TID.X ;  /* 0x0000000000027919 */ /* 0x000e640000002100 */
[----:B-1----:R-:W-:-:S04]  /*11640*/  SHF.R.U32.HI R2, RZ, 0x5, R2 ;  /* 0x00000005ff027819 */ /* 0x002fc80000011602 */
[----:B------:R-:W-:-:S05]  /*11650*/  LOP3.LUT R2, R2, 0x3, RZ, 0xc0, !PT ;  /* 0x0000000302027812 */ /* 0x000fca00078ec0ff */
[----:B------:R1:W2:Y:S02]  /*11660*/  SHFL.IDX PT, R14, R2, RZ, 0x1f ;  /* 0x00001fff020e7589 */ /* 0x0002a400000e0000 */
.L_x_2434:
[----:B--2---:R-:W-:Y:S01]  /*11670*/  ISETP.NE.AND P0, PT, R14, RZ, PT ;  /* 0x000000ff0e00720c */ /* 0x004fe20003f05270 */
[----:B------:R-:W-:-:S12]  /*11680*/  BSSY B0, `(.L_x_2387) ;  /* 0x0000027000007945 */ /* 0x000fd80003800000 */
[----:B------:R-:W-:Y:S05]  /*11690*/  @P0 BRA `(.L_x_2388) ;  /* 0x0000000000940947 */ /* 0x000fea0003800000 */
[----:B------:R-:W-:-:S03]  /*116a0*/  UMOV UR4, 0xffffffff ;  /* 0xffffffff00047882 */ /* 0x000fc60000000000 */
[----:B------:R-:W-:Y:S05]  /*116b0*/  BRA.DIV UR4, `(.L_x_2389) ;  /* 0x0000001604647947 */ /* 0x000fea000b800000 */
[----:B------:R-:W-:-:S13]  /*116c0*/  ELECT P6, URZ, PT ;  /* 0x00000000003f782f */ /* 0x000fda00038c0000 */
.L_x_2437:
        /* <DEDUP_REMOVED lines=8> */
.L_x_2390:
        /* <DEDUP_REMOVED lines=13> */
.L_x_2438:
[----:B------:R-:W1:Y:S02]  /*11820*/  SYNCS.PHASECHK.TRANS64.TRYWAIT P0, [R3+URZ], R2 ;  /* 0x00000002030075a7 */ /* 0x000e64000800017f */
[----:B-1----:R-:W-:Y:S05]  /*11830*/  @!P0 BRA `(.L_x_2392) ;  /* 0x0000001400388947 */ /* 0x002fea0003800000 */
.L_x_2439:
[----:B------:R-:W-:Y:S05]  /*11840*/  @!P2 BRA `(.L_x_2393) ;  /* 0x000000000004a947 */ /* 0x000fea0003800000 */
[----:B------:R-:W-:Y:S01]  /*11850*/  BPT.TRAP 0x1 ;  /* 0x000000040000795c */ /* 0x000fe20000300000 */
.L_x_2393:
[----:B-1----:R-:W-:-:S04]  /*11860*/  VIADD R3, R0, 0x34860 ;  /* 0x0003486000037836 */ /* 0x002fc80000000000 */
[----:B------:R-:W-:-:S04]  /*11870*/  IMAD R18, R18, 0x8, R3 ;  /* 0x0000000812127824 */ /* 0x000fc800078e0203 */
[----:B------:R-:W1:Y:S02]  /*11880*/  SYNCS.PHASECHK.TRANS64.TRYWAIT P0, [R18+URZ], R5 ;  /* 0x00000005120075a7 */ /* 0x000e64000800017f */
[----:B-1----:R-:W-:Y:S05]  /*11890*/  @!P0 BRA `(.L_x_2394) ;  /* 0x0000001400348947 */ /* 0x002fea0003800000 */
.L_x_2440:
[----:B------:R-:W-:-:S07]  /*118a0*/  IMAD R3, R4, 0x8, R3 ;  /* 0x0000000804037824 */ /* 0x000fce00078e0203 */
.L_x_2395:
[----:B--2---:R2:W3:Y:S02]  /*118b0*/  SYNCS.PHASECHK.TRANS64.TRYWAIT P0, [R3+URZ], R2 ;  /* 0x00000002030075a7 */ /* 0x0044e4000800017f */
[----:B---3--:R-:W-:Y:S05]  /*118c0*/  @!P0 NANOSLEEP.SYNCS 0x989680 ;  /* 0x009896800000895d */ /* 0x008fea0003900000 */
[----:B------:R-:W3:Y:S02]  /*118d0*/  @!P0 SYNCS.PHASECHK.TRANS64 P0, [R3+URZ], R2 ;  /* 0x00000002030085a7 */ /* 0x000ee4000800007f */
[----:B---3--:R-:W-:Y:S05]  /*118e0*/  @!P0 BRA `(.L_x_2395) ;  /* 0xfffffffc00f08947 */ /* 0x008fea000383ffff */
.L_x_2388:
[----:B------:R-:W-:Y:S05]  /*118f0*/  BSYNC B0 ;  /* 0x0000000000007941 */ /* 0x000fea0003800000 */
.L_x_2387:
[----:B------:R-:W-:Y:S05]  /*11900*/  EXIT ;  /* 0x000000000000794d */ /* 0x000fea0003800000 */
.L_x_2246:
[----:B0-----:R-:W-:-:S04]  /*11910*/  IMAD.U32 R3, RZ, RZ, UR38 ;  /* 0x00000026ff037e24 */ /* 0x001fc8000f8e00ff */
[----:B------:R0:W1:Y:S03]  /*11920*/  SYNCS.PHASECHK.TRANS64.TRYWAIT P1, [R3+URZ+0x34800], R0 ;  /* 0x03480000030075a7 */ /* 0x000066000802017f */
[----:B-1----:R-:W-:Y:S05]  /*11930*/  @!P1 NANOSLEEP.SYNCS 0x989680 ;  /* 0x009896800000995d */ /* 0x002fea0003900000 */
[----:B------:R-:W1:Y:S02]  /*11940*/  @!P1 SYNCS.PHASECHK.TRANS64 P1, [R3+URZ+0x34800], R0 ;  /* 0x03480000030095a7 */ /* 0x000e64000802007f */
[----:B-1----:R-:W-:Y:S05]  /*11950*/  @!P1 BRA `(.L_x_2246) ;  /* 0xfffffffc00ec9947 */ /* 0x002fea000383ffff */
[----:B------:R-:W-:Y:S05]  /*11960*/  BRA `(.L_x_2396) ;  /* 0xfffffefc00787947 */ /* 0x000fea000383ffff */
.L_x_2250:
[----:B-1----:R1:W2:Y:S02]  /*11970*/  SYNCS.PHASECHK.TRANS64.TRYWAIT P2, [R0+URZ+0x34830], R3 ;  /* 0x03483003000075a7 */ /* 0x0022a4000804017f */
[----:B--2---:R-:W-:Y:S05]  /*11980*/  @!P2 NANOSLEEP.SYNCS 0x989680 ;  /* 0x009896800000a95d */ /* 0x004fea0003900000 */
[----:B------:R-:W2:Y:S02]  /*11990*/  @!P2 SYNCS.PHASECHK.TRANS64 P2, [R0+URZ+0x34830], R3 ;  /* 0x034830030000a5a7 */ /* 0x000ea4000804007f */
[----:B--2---:R-:W-:Y:S05]  /*119a0*/  @!P2 BRA `(.L_x_2250) ;  /* 0xfffffffc00f0a947 */ /* 0x004fea000383ffff */
[----:B------:R-:W-:Y:S05]  /*119b0*/  BRA `(.L_x_2249) ;  /* 0xfffffefc009c7947 */ /* 0x000fea000383ffff */
.L_x_2255:
[----:B-1----:R-:W-:-:S04]  /*119c0*/  MOV R10, UR8 ;  /* 0x00000008000a7c02 */ /* 0x002fc80008000f00 */
[----:B------:R1:W2:Y:S03]  /*119d0*/  SYNCS.PHASECHK.TRANS64.TRYWAIT P3, [R10+URZ+0x34830], R5 ;  /* 0x034830050a0075a7 */ /* 0x0002a6000806017f */
[----:B--2---:R-:W-:Y:S05]  /*119e0*/  @!P3 NANOSLEEP.SYNCS 0x989680 ;  /* 0x009896800000b95d */ /* 0x004fea0003900000 */
[----:B------:R-:W2:Y:S02]  /*119f0*/  @!P3 SYNCS.PHASECHK.TRANS64 P3, [R10+URZ+0x34830], R5 ;  /* 0x034830050a00b5a7 */ /* 0x000ea4000806007f */
[----:B--2---:R-:W-:Y:S05]  /*11a00*/  @!P3 BRA `(.L_x_2255) ;  /* 0xfffffffc00ecb947 */ /* 0x004fea000383ffff */
[----:B------:R-:W-:Y:S05]  /*11a10*/  BRA `(.L_x_2254) ;  /* 0xffffff2c00607947 */ /* 0x000fea000383ffff */
.L_x_2259:
[----:B01----:R-:W-:-:S04]  /*11a20*/  IMAD.U32 R5, RZ, RZ, UR9 ;  /* 0x00000009ff057e24 */ /* 0x003fc8000f8e00ff */
[----:B------:R0:W1:Y:S03]  /*11a30*/  SYNCS.PHASECHK.TRANS64.TRYWAIT P3, [R5+URZ+0x34850], R0 ;  /* 0x03485000050075a7 */ /* 0x000066000806017f */
[----:B-1----:R-:W-:Y:S05]  /*11a40*/  @!P3 NANOSLEEP.SYNCS 0x989680 ;  /* 0x009896800000b95d */ /* 0x002fea0003900000 */
[----:B------:R-:W1:Y:S02]  /*11a50*/  @!P3 SYNCS.PHASECHK.TRANS64 P3, [R5+URZ+0x34850], R0 ;  /* 0x034850000500b5a7 */ /* 0x000e64000806007f */
[----:B-1----:R-:W-:Y:S05]  /*11a60*/  @!P3 BRA `(.L_x_2259) ;  /* 0xfffffffc00ecb947 */ /* 0x002fea000383ffff */
[----:B------:R-:W-:Y:S05]  /*11a70*/  BRA `(.L_x_2258) ;  /* 0xffffff3400a07947 */ /* 0x000fea000383ffff */
.L_x_2265:
[----:B-1----:R-:W-:-:S04]  /*11a80*/  IMAD.U32 R10, RZ, RZ, UR8 ;  /* 0x00000008ff0a7e24 */ /* 0x002fc8000f8e00ff */
[----:B------:R1:W2:Y:S03]  /*11a90*/  SYNCS.PHASECHK.TRANS64.TRYWAIT P2, [R10+URZ+0x34830], R5 ;  /* 0x034830050a0075a7 */ /* 0x0002a6000804017f */
[----:B--2---:R-:W-:Y:S05]  /*11aa0*/  @!P2 NANOSLEEP.SYNCS 0x989680 ;  /* 0x009896800000a95d */ /* 0x004fea0003900000 */
[----:B------:R-:W2:Y:S02]  /*11ab0*/  @!P2 SYNCS.PHASECHK.TRANS64 P2, [R10+URZ+0x34830], R5 ;  /* 0x034830050a00a5a7 */ /* 0x000ea4000804007f */
[----:B--2---:R-:W-:Y:S05]  /*11ac0*/  @!P2 BRA `(.L_x_2265) ;  /* 0xfffffffc00eca947 */ /* 0x004fea000383ffff */
[----:B------:R-:W-:Y:S05]  /*11ad0*/  BRA `(.L_x_2264) ;  /* 0xffffff5c00f47947 */ /* 0x000fea000383ffff */
.L_x_2269:
[----:B01----:R-:W-:-:S04]  /*11ae0*/  IMAD.U32 R5, RZ, RZ, UR8 ;  /* 0x00000008ff057e24 */ /* 0x003fc8000f8e00ff */
[----:B------:R0:W1:Y:S03]  /*11af0*/  SYNCS.PHASECHK.TRANS64.TRYWAIT P2, [R5+URZ+0x34850], R0 ;  /* 0x03485000050075a7 */ /* 0x000066000804017f */
[----:B-1----:R-:W-:Y:S05]  /*11b00*/  @!P2 NANOSLEEP.SYNCS 0x989680 ;  /* 0x009896800000a95d */ /* 0x002fea0003900000 */
[----:B------:R-:W1:Y:S02]  /*11b10*/  @!P2 SYNCS.PHASECHK.TRANS64 P2, [R5+URZ+0x34850], R0 ;  /* 0x034850000500a5a7 */ /* 0x000e64000804007f */
[----:B-1----:R-:W-:Y:S05]  /*11b20*/  @!P2 BRA `(.L_x_2269) ;  /* 0xfffffffc00eca947 */ /* 0x002fea000383ffff */
[----:B------:R-:W-:Y:S05]  /*11b30*/  BRA `(.L_x_2268) ;  /* 0xffffff6800347947 */ /* 0x000fea000383ffff */
.L_x_2274:
[----:B-1----:R-:W-:-:S04]  /*11b40*/  IMAD.U32 R7, RZ, RZ, UR5 ;  /* 0x00000005ff077e24 */ /* 0x002fc8000f8e00ff */
[----:B------:R1:W2:Y:S03]  /*11b50*/  SYNCS.PHASECHK.TRANS64.TRYWAIT P0, [R7+URZ+0x34850], R0 ;  /* 0x03485000070075a7 */ /* 0x0002a6000800017f */
[----:B--2---:R-:W-:Y:S05]  /*11b60*/  @!P0 NANOSLEEP.SYNCS 0x989680 ;  /* 0x009896800000895d */ /* 0x004fea0003900000 */
[----:B------:R-:W2:Y:S02]  /*11b70*/  @!P0 SYNCS.PHASECHK.TRANS64 P0, [R7+URZ+0x34850], R0 ;  /* 0x03485000070085a7 */ /* 0x000ea4000800007f */
[----:B--2---:R-:W-:Y:S05]  /*11b80*/  @!P0 BRA `(.L_x_2274) ;  /* 0xfffffffc00ec8947 */ /* 0x004fea000383ffff */
[----:B------:R-:W-:Y:S05]  /*11b90*/  BRA `(.L_x_2273) ;  /* 0xffffff8c000c7947 */ /* 0x000fea000383ffff */
.L_x_2304:
[----:B------:R-:W-:Y:S02]  /*11ba0*/  IMAD.MOV.U32 R13, RZ, RZ, R0 ;  /* 0x000000ffff0d7224 */ /* 0x000fe400078e0000 */
[----:B------:R-:W-:Y:S02]  /*11bb0*/  IMAD.MOV.U32 R12, RZ, RZ, RZ ;  /* 0x000000ffff0c7224 */ /* 0x000fe400078e00ff */
[----:B------:R-:W-:Y:S02]  /*11bc0*/  IMAD.MOV.U32 R11, RZ, RZ, 0x1f ;  /* 0x0000001fff0b7424 */ /* 0x000fe400078e00ff */
[----:B------:R-:W-:-:S07]  /*11bd0*/  IMAD.MOV.U32 R15, RZ, RZ, -0x1 ;  /* 0xffffffffff0f7424 */ /* 0x000fce00078e00ff */
[----:B0-----:R-:W-:Y:S05]  /*11be0*/  WARPSYNC.COLLECTIVE R15, `(.L_x_2397) ;  /* 0x000000000f087348 */ /* 0x001fea0003c00000 */
[----:B------:R1:W2:Y:S02]  /*11bf0*/  SHFL.IDX P6, R14, R13, R12, R11 ;  /* 0x0000000c0d0e7389 */ /* 0x0002a400000c000b */
[----:B012---:R-:W-:Y:S01]  /*11c00*/  ENDCOLLECTIVE ;  /* 0x000000000000791b */ /* 0x007fe20003800000 */
.L_x_2397:
[----:B------:R-:W-:Y:S05]  /*11c10*/  BRA `(.L_x_2398) ;  /* 0xffffffc000207947 */ /* 0x000fea000383ffff */
.L_x_2306:
[----:B------:R-:W-:Y:S01]  /*11c20*/  BSSY B0, `(.L_x_2399) ;  /* 0x0000006000007945 */ /* 0x000fe20003800000 */
[----:B------:R-:W-:-:S07]  /*11c30*/  IMAD.MOV.U32 R15, RZ, RZ, -0x1 ;  /* 0xffffffffff0f7424 */ /* 0x000fce00078e00ff */
[----:B01----:R-:W-:Y:S05]  /*11c40*/  WARPSYNC.COLLECTIVE R15, `(.L_x_2400) ;  /* 0x000000000f0c7348 */ /* 0x003fea0003c00000 */
[----:B------:R-:W-:Y:S02]  /*11c50*/  ELECT P6, UR62, PT ;  /* 0x00000000003e782f */ /* 0x000fe400038c0000 */
[----:B------:R-:W-:Y:S01]  /*11c60*/  MOV R14, UR62 ;  /* 0x0000003e000e7c02 */ /* 0x000fe20008000f00 */
[----:B01----:R-:W-:Y:S10]  /*11c70*/  ENDCOLLECTIVE ;  /* 0x000000000000791b */ /* 0x003ff40003800000 */
.L_x_2400:
[----:B------:R-:W-:Y:S05]  /*11c80*/  BSYNC B0 ;  /* 0x0000000000007941 */ /* 0x000fea0003800000 */
.L_x_2399:
[----:B------:R-:W-:Y:S05]  /*11c90*/  BRA `(.L_x_2401) ;  /* 0xffffffc000207947 */ /* 0x000fea000383ffff */
.L_x_2308:
[----:B-1----:R1:W2:Y:S02]  /*11ca0*/  SYNCS.PHASECHK.TRANS64.TRYWAIT P0, [R0+URZ+0x34840], R2 ;  /* 0x03484002000075a7 */ /* 0x0022a4000800017f */
[----:B--2---:R-:W-:Y:S05]  /*11cb0*/  @!P0 NANOSLEEP.SYNCS 0x989680 ;  /* 0x009896800000895d */ /* 0x004fea0003900000 */
[----:B------:R-:W2:Y:S02]  /*11cc0*/  @!P0 SYNCS.PHASECHK.TRANS64 P0, [R0+URZ+0x34840], R2 ;  /* 0x03484002000085a7 */ /* 0x000ea4000800007f */
[----:B--2---:R-:W-:Y:S05]  /*11cd0*/  @!P0 BRA `(.L_x_2308) ;  /* 0xfffffffc00f08947 */ /* 0x004fea000383ffff */
[----:B------:R-:W-:Y:S05]  /*11ce0*/  BRA `(.L_x_2402) ;  /* 0xffffffc000747947 */ /* 0x000fea000383ffff */
.L_x_2312:
[----:B------:R-:W-:Y:S02]  /*11cf0*/  IMAD.MOV.U32 R13, RZ, RZ, R4 ;  /* 0x000000ffff0d7224 */ /* 0x000fe400078e0004 */
[----:B------:R-:W-:Y:S02]  /*11d00*/  IMAD.MOV.U32 R12, RZ, RZ, RZ ;  /* 0x000000ffff0c7224 */ /* 0x000fe400078e00ff */
[----:B------:R-:W-:Y:S02]  /*11d10*/  IMAD.MOV.U32 R11, RZ, RZ, 0x181f ;  /* 0x0000181fff0b7424 */ /* 0x000fe400078e00ff */
[----:B------:R-:W-:Y:S02]  /*11d20*/  IMAD.MOV.U32 R15, RZ, RZ, -0x1 ;  /* 0xffffffffff0f7424 */ /* 0x000fe400078e00ff */
[----:B------:R-:W-:-:S07]  /*11d30*/  IMAD.U32 R2, RZ, RZ, UR42 ;  /* 0x0000002aff027e24 */ /* 0x000fce000f8e00ff */
[----:B-----5:R-:W-:Y:S05]  /*11d40*/  WARPSYNC.COLLECTIVE R15, `(.L_x_2403) ;  /* 0x000000000f087348 */ /* 0x020fea0003c00000 */
[----:B------:R0:W1:Y:S02]  /*11d50*/  SHFL.IDX P6, R14, R13, R12, R11 ;  /* 0x0000000c0d0e7389 */ /* 0x00006400000c000b */
[----:B01---5:R-:W-:Y:S01]  /*11d60*/  ENDCOLLECTIVE ;  /* 0x000000000000791b */ /* 0x023fe20003800000 */
.L_x_2403:
[----:B------:R-:W-:Y:S02]  /*11d70*/  IMAD R2, R2, 0x80, R10 ;  /* 0x0000008002027824 */ /* 0x000fe400078e020a */
[----:B------:R-:W-:Y:S01]  /*11d80*/  IMAD.MOV.U32 R13, RZ, RZ, R0 ;  /* 0x000000ffff0d7224 */ /* 0x000fe200078e0000 */
[----:B------:R-:W-:-:S07]  /*11d90*/  MOV R5, R14 ;  /* 0x0000000e00057202 */ /* 0x000fce0000000f00 */
[----:B------:R-:W-:Y:S05]  /*11da0*/  WARPSYNC.COLLECTIVE R15, `(.L_x_2404) ;  /* 0x000000000f087348 */ /* 0x000fea0003c00000 */
[----:B------:R0:W1:Y:S02]  /*11db0*/  SHFL.IDX P6, R14, R13, R12, R11 ;  /* 0x0000000c0d0e7389 */ /* 0x00006400000c000b */
[----:B01----:R-:W-:Y:S01]  /*11dc0*/  ENDCOLLECTIVE ;  /* 0x000000000000791b */ /* 0x003fe20003800000 */
.L_x_2404:
        /* <DEDUP_REMOVED lines=8> */
[----:B------:R-:W-:-:S04]  /*11e50*/  @!P4 IMAD.X R5, RZ, RZ, R5, P3 ;  /* 0x000000ffff05c224 */ /* 0x000fc800018e0605 */
        /* <DEDUP_REMOVED lines=12> */
.L_x_2405:
[----:B------:R-:W-:Y:S02]  /*11f20*/  IMAD.MOV.U32 R13, RZ, RZ, R0 ;  /* 0x000000ffff0d7224 */ /* 0x000fe400078e0000 */
[----:B------:R-:W-:-:S07]  /*11f30*/  IMAD.MOV.U32 R5, RZ, RZ, R14 ;  /* 0x000000ffff057224 */ /* 0x000fce00078e000e */
[----:B------:R-:W-:Y:S05]  /*11f40*/  WARPSYNC.COLLECTIVE R15, `(.L_x_2406) ;  /* 0x000000000f087348 */ /* 0x000fea0003c00000 */
[----:B------:R0:W1:Y:S02]  /*11f50*/  SHFL.IDX P6, R14, R13, R12, R11 ;  /* 0x0000000c0d0e7389 */ /* 0x00006400000c000b */
[----:B01----:R-:W-:Y:S01]  /*11f60*/  ENDCOLLECTIVE ;  /* 0x000000000000791b */ /* 0x003fe20003800000 */
.L_x_2406:
[----:B------:R-:W-:Y:S01]  /*11f70*/  ULDC.64 UR4, c[0x0][0x208] ;  /* 0x0000820000047ab9 */ /* 0x000fe20000000a00 */
[----:B------:R-:W-:Y:S02]  /*11f80*/  IMAD.MOV.U32 R13, RZ, RZ, R4 ;  /* 0x000000ffff0d7224 */ /* 0x000fe400078e0004 */
[----:B------:R-:W-:Y:S02]  /*11f90*/  IMAD.MOV.U32 R12, RZ, RZ, 0x2 ;  /* 0x00000002ff0c7424 */ /* 0x000fe400078e00ff */
[----:B------:R-:W-:-:S05]  /*11fa0*/  IMAD.MOV.U32 R6, RZ, RZ, R14 ;  /* 0x000000ffff067224 */ /* 0x000fca00078e000e */
[----:B------:R-:W-:-:S05]  /*11fb0*/  @!P4 LEA R6, P3, R9, R6, 0x1 ;  /* 0x000000060906c211 */ /* 0x000fca00078608ff */
[----:B------:R-:W-:-:S05]  /*11fc0*/  @!P4 IMAD.X R5, RZ, RZ, R5, P3 ;  /* 0x000000ffff05c224 */ /* 0x000fca00018e0605 */
        /* <DEDUP_REMOVED lines=12> */
.L_x_2407:
[----:B------:R-:W-:Y:S02]  /*12090*/  IMAD.MOV.U32 R13, RZ, RZ, R0 ;  /* 0x000000ffff0d7224 */ /* 0x000fe400078e0000 */
[----:B------:R-:W-:-:S07]  /*120a0*/  IMAD.MOV.U32 R5, RZ, RZ, R14 ;  /* 0x000000ffff057224 */ /* 0x000fce00078e000e */
[----:B------:R-:W-:Y:S05]  /*120b0*/  WARPSYNC.COLLECTIVE R15, `(.L_x_2408) ;  /* 0x000000000f087348 */ /* 0x000fea0003c00000 */
[----:B------:R0:W1:Y:S02]  /*120c0*/  SHFL.IDX P6, R14, R13, R12, R11 ;  /* 0x0000000c0d0e7389 */ /* 0x00006400000c000b */
[----:B01----:R-:W-:Y:S01]  /*120d0*/  ENDCOLLECTIVE ;  /* 0x000000000000791b */ /* 0x003fe20003800000 */
.L_x_2408:
[----:B------:R-:W-:Y:S01]  /*120e0*/  ULDC.64 UR4, c[0x0][0x208] ;  /* 0x0000820000047ab9 */ /* 0x000fe20000000a00 */
[----:B------:R-:W-:Y:S02]  /*120f0*/  IMAD.MOV.U32 R13, RZ, RZ, R4 ;  /* 0x000000ffff0d7224 */ /* 0x000fe400078e0004 */
[----:B------:R-:W-:Y:S02]  /*12100*/  IMAD.MOV.U32 R12, RZ, RZ, 0x3 ;  /* 0x00000003ff0c7424 */ /* 0x000fe400078e00ff */
[----:B------:R-:W-:-:S05]  /*12110*/  IMAD.MOV.U32 R6, RZ, RZ, R14 ;  /* 0x000000ffff067224 */ /* 0x000fca00078e000e */
        /* <DEDUP_REMOVED lines=14> */
.L_x_2409:
[----:B------:R-:W-:Y:S02]  /*12200*/  IMAD.MOV.U32 R13, RZ, RZ, R0 ;  /* 0x000000ffff0d7224 */ /* 0x000fe400078e0000 */
[----:B------:R-:W-:-:S07]  /*12210*/  IMAD.MOV.U32 R5, RZ, RZ, R14 ;  /* 0x000000ffff057224 */ /* 0x000fce00078e000e */
[----:B------:R-:W-:Y:S05]  /*12220*/  WARPSYNC.COLLECTIVE R15, `(.L_x_2410) ;  /* 0x000000000f087348 */ /* 0x000fea0003c00000 */
[----:B------:R0:W1:Y:S02]  /*12230*/  SHFL.IDX P6, R14, R13, R12, R11 ;  /* 0x0000000c0d0e7389 */ /* 0x00006400000c000b */
[----:B01----:R-:W-:Y:S01]  /*12240*/  ENDCOLLECTIVE ;  /* 0x000000000000791b */ /* 0x003fe20003800000 */
.L_x_2410:
[----:B------:R-:W-:Y:S01]  /*12250*/  ULDC.64 UR4, c[0x0][0x208] ;  /* 0x0000820000047ab9 */ /* 0x000fe20000000a00 */
[----:B------:R-:W-:Y:S02]  /*12260*/  IMAD.MOV.U32 R13, RZ, RZ, R4 ;  /* 0x000000ffff0d7224 */ /* 0x000fe400078e0004 */
[----:B------:R-:W-:Y:S01]  /*12270*/  IMAD.MOV.U32 R12, RZ, RZ, 0x4 ;  /* 0x00000004ff0c7424 */ /* 0x000fe200078e00ff */
[----:B------:R-:W-:-:S04]  /*12280*/  MOV R6, R14 ;  /* 0x0000000e00067202 */ /* 0x000fc80000000f00 */
        /* <DEDUP_REMOVED lines=14> */
.L_x_2411:
[----:B------:R-:W-:Y:S02]  /*12370*/  IMAD.MOV.U32 R13, RZ, RZ, R0 ;  /* 0x000000ffff0d7224 */ /* 0x000fe400078e0000 */
[----:B------:R-:W-:-:S07]  /*12380*/  IMAD.MOV.U32 R5, RZ, RZ, R14 ;  /* 0x000000ffff057224 */ /* 0x000fce00078e000e */
[----:B------:R-:W-:Y:S05]  /*12390*/  WARPSYNC.COLLECTIVE R15, `(.L_x_2412) ;  /* 0x000000000f087348 */ /* 0x000fea0003c00000 */
[----:B------:R0:W1:Y:S02]  /*123a0*/  SHFL.IDX P6, R14, R13, R12, R11 ;  /* 0x0000000c0d0e7389 */ /* 0x00006400000c000b */
[----:B01----:R-:W-:Y:S01]  /*123b0*/  ENDCOLLECTIVE ;  /* 0x000000000000791b */ /* 0x003fe20003800000 */
.L_x_2412:
        /* <DEDUP_REMOVED lines=18> */
.L_x_2413:
[----:B------:R-:W-:Y:S01]  /*124e0*/  IMAD.MOV.U32 R13, RZ, RZ, R0 ;  /* 0x000000ffff0d7224 */ /* 0x000fe200078e0000 */
[----:B------:R-:W-:-:S07]  /*124f0*/  MOV R5, R14 ;  /* 0x0000000e00057202 */ /* 0x000fce0000000f00 */
[----:B------:R-:W-:Y:S05]  /*12500*/  WARPSYNC.COLLECTIVE R15, `(.L_x_2414) ;  /* 0x000000000f087348 */ /* 0x000fea0003c00000 */
[----:B------:R0:W1:Y:S02]  /*12510*/  SHFL.IDX P6, R14, R13, R12, R11 ;  /* 0x0000000c0d0e7389 */ /* 0x00006400000c000b */
[----:B01----:R-:W-:Y:S01]  /*12520*/  ENDCOLLECTIVE ;  /* 0x000000000000791b */ /* 0x003fe20003800000 */
.L_x_2414:
        /* <DEDUP_REMOVED lines=18> */
.L_x_2415:
[----:B------:R-:W-:Y:S02]  /*12650*/  IMAD.MOV.U32 R13, RZ, RZ, R0 ;  /* 0x000000ffff0d7224 */ /* 0x000fe400078e0000 */
[----:B------:R-:W-:-:S07]  /*12660*/  IMAD.MOV.U32 R5, RZ, RZ, R14 ;  /* 0x000000ffff057224 */ /* 0x000fce00078e000e */
[----:B------:R-:W-:Y:S05]  /*12670*/  WARPSYNC.COLLECTIVE R15, `(.L_x_2416) ;  /* 0x000000000f087348 */ /* 0x000fea0003c00000 */
[----:B------:R0:W1:Y:S02]  /*12680*/  SHFL.IDX P6, R14, R13, R12, R11 ;  /* 0x0000000c0d0e7389 */ /* 0x00006400000c000b */
[----:B01----:R-:W-:Y:S01]  /*12690*/  ENDCOLLECTIVE ;  /* 0x000000000000791b */ /* 0x003fe20003800000 */
.L_x_2416:
[----:B------:R-:W-:Y:S01]  /*126a0*/  ULDC.64 UR4, c[0x0][0x208] ;  /* 0x0000820000047ab9 */ /* 0x000fe20000000a00 */
[----:B------:R-:W-:Y:S01]  /*126b0*/  IMAD.MOV.U32 R13, RZ, RZ, R4 ;  /* 0x000000ffff0d7224 */ /* 0x000fe200078e0004 */
[----:B------:R-:W-:Y:S01]  /*126c0*/  MOV R12, 0x7 ;  /* 0x00000007000c7802 */ /* 0x000fe20000000f00 */
[----:B------:R-:W-:-:S05]  /*126d0*/  IMAD.MOV.U32 R6, RZ, RZ, R14 ;  /* 0x000000ffff067224 */ /* 0x000fca00078e000e */
[----:B------:R-:W-:-:S05]  /*126e0*/  @!P4 LEA R6, P3, R9, R6, 0x1 ;  /* 0x000000060906c211 */ /* 0x000fca00078608ff */
[----:B------:R-:W-:-:S04]  /*126f0*/  @!P4 IMAD.X R5, RZ, RZ, R5, P3 ;  /* 0x000000ffff05c224 */ /* 0x000fc800018e0605 */
        /* <DEDUP_REMOVED lines=10> */
.L_x_2417:
[----:B------:R-:W-:Y:S02]  /*127a0*/  IMAD.MOV.U32 R13, RZ, RZ, R0 ;  /* 0x000000ffff0d7224 */ /* 0x000fe400078e0000 */
[----:B------:R-:W-:-:S07]  /*127b0*/  IMAD.MOV.U32 R4, RZ, RZ, R14 ;  /* 0x000000ffff047224 */ /* 0x000fce00078e000e */
[----:B------:R-:W-:Y:S05]  /*127c0*/  WARPSYNC.COLLECTIVE R15, `(.L_x_2418) ;  /* 0x000000000f087348 */ /* 0x000fea0003c00000 */
[----:B------:R0:W1:Y:S02]  /*127d0*/  SHFL.IDX P6, R14, R13, R12, R11 ;  /* 0x0000000c0d0e7389 */ /* 0x00006400000c000b */
[----:B01----:R-:W-:Y:S01]  /*127e0*/  ENDCOLLECTIVE ;  /* 0x000000000000791b */ /* 0x003fe20003800000 */
.L_x_2418:
[----:B------:R-:W-:Y:S01]  /*127f0*/  IMAD.MOV.U32 R0, RZ, RZ, R14 ;  /* 0x000000ffff007224 */ /* 0x000fe200078e000e */
[----:B------:R-:W-:Y:S06]  /*12800*/  BRA `(.L_x_2419) ;  /* 0xffffffc000ec7947 */ /* 0x000fec000383ffff */
.L_x_2317:
[----:B0-----:R0:W1:Y:S02]  /*12810*/  SYNCS.PHASECHK.TRANS64.TRYWAIT P0, [R17+URZ+0x34820], R0 ;  /* 0x03482000110075a7 */ /* 0x001064000800017f */
[----:B-1----:R-:W-:Y:S05]  /*12820*/  @!P0 NANOSLEEP.SYNCS 0x989680 ;  /* 0x009896800000895d */ /* 0x002fea0003900000 */
[----:B------:R-:W1:Y:S02]  /*12830*/  @!P0 SYNCS.PHASECHK.TRANS64 P0, [R17+URZ+0x34820], R0 ;  /* 0x03482000110085a7 */ /* 0x000e64000800007f */
[----:B-1----:R-:W-:Y:S05]  /*12840*/  @!P0 BRA `(.L_x_2317) ;  /* 0xfffffffc00f08947 */ /* 0x002fea000383ffff */
[----:B------:R-:W-:Y:S05]  /*12850*/  BRA `(.L_x_2420) ;  /* 0xffffffc400647947 */ /* 0x000fea000383ffff */
.L_x_2324:
[----:B0-----:R0:W1:Y:S02]  /*12860*/  SYNCS.PHASECHK.TRANS64.TRYWAIT P0, [R2+URZ+0x34840], R3 ;  /* 0x03484003020075a7 */ /* 0x001064000800017f */
[----:B-1----:R-:W-:Y:S05]  /*12870*/  @!P0 NANOSLEEP.SYNCS 0x989680 ;  /* 0x009896800000895d */ /* 0x002fea0003900000 */
[----:B------:R-:W1:Y:S02]  /*12880*/  @!P0 SYNCS.PHASECHK.TRANS64 P0, [R2+URZ+0x34840], R3 ;  /* 0x03484003020085a7 */ /* 0x000e64000800007f */
[----:B-1----:R-:W-:Y:S05]  /*12890*/  @!P0 BRA `(.L_x_2324) ;  /* 0xfffffffc00f08947 */ /* 0x002fea000383ffff */
[----:B------:R-:W-:Y:S05]  /*128a0*/  BRA `(.L_x_2421) ;  /* 0xffffffc800207947 */ /* 0x000fea000383ffff */
.L_x_2331:
[----:B0-----:R0:W1:Y:S02]  /*128b0*/  SYNCS.PHASECHK.TRANS64.TRYWAIT P0, [R3+URZ+0x60], R2 ;  /* 0x00006002030075a7 */ /* 0x001064000800017f */
[----:B-1----:R-:W-:Y:S05]  /*128c0*/  @!P0 NANOSLEEP.SYNCS 0x989680 ;  /* 0x009896800000895d */ /* 0x002fea0003900000 */
[----:B------:R-:W1:Y:S02]  /*128d0*/  @!P0 SYNCS.PHASECHK.TRANS64 P0, [R3+URZ+0x60], R2 ;  /* 0x00006002030085a7 */ /* 0x000e64000800007f */
[----:B-1----:R-:W-:Y:S05]  /*128e0*/  @!P0 BRA `(.L_x_2331) ;  /* 0xfffffffc00f08947 */ /* 0x002fea000383ffff */
[----:B------:R-:W-:Y:S05]  /*128f0*/  BRA `(.L_x_2422) ;  /* 0xffffffcc00247947 */ /* 0x000fea000383ffff */
.L_x_2341:
[----:B--2---:R2:W3:Y:S02]  /*12900*/  SYNCS.PHASECHK.TRANS64.TRYWAIT P0, [R3+URZ+0x34840], R2 ;  /* 0x03484002030075a7 */ /* 0x0044e4000800017f */
[----:B---3--:R-:W-:Y:S05]  /*12910*/  @!P0 NANOSLEEP.SYNCS 0x989680 ;  /* 0x009896800000895d */ /* 0x008fea0003900000 */
[----:B------:R-:W3:Y:S02]  /*12920*/  @!P0 SYNCS.PHASECHK.TRANS64 P0, [R3+URZ+0x34840], R2 ;  /* 0x03484002030085a7 */ /* 0x000ee4000800007f */
[----:B---3--:R-:W-:Y:S05]  /*12930*/  @!P0 BRA `(.L_x_2341) ;  /* 0xfffffffc00f08947 */ /* 0x008fea000383ffff */
[----:B------:R-:W-:Y:S05]  /*12940*/  BRA `(.L_x_2423) ;  /* 0xffffffd000a87947 */ /* 0x000fea000383ffff */
.L_x_2348:
[----:B0-----:R0:W1:Y:S02]  /*12950*/  SYNCS.PHASECHK.TRANS64.TRYWAIT P0, [R2+URZ+0x60], R3 ;  /* 0x00006003020075a7 */ /* 0x001064000800017f */
[----:B-1----:R-:W-:Y:S05]  /*12960*/  @!P0 NANOSLEEP.SYNCS 0x989680 ;  /* 0x009896800000895d */ /* 0x002fea0003900000 */
[----:B------:R-:W1:Y:S02]  /*12970*/  @!P0 SYNCS.PHASECHK.TRANS64 P0, [R2+URZ+0x60], R3 ;  /* 0x00006003020085a7 */ /* 0x000e64000800007f */
[----:B-1----:R-:W-:Y:S05]  /*12980*/  @!P0 BRA `(.L_x_2348) ;  /* 0xfffffffc00f08947 */ /* 0x002fea000383ffff */
[----:B------:R-:W-:Y:S05]  /*12990*/  BRA `(.L_x_2424) ;  /* 0xffffffd400b47947 */ /* 0x000fea000383ffff */
.L_x_2357:
[----:B---3--:R3:W4:Y:S02]  /*129a0*/  SYNCS.PHASECHK.TRANS64.TRYWAIT P0, [R2+URZ+0x34840], R3 ;  /* 0x03484003020075a7 */ /* 0x008724000800017f */
[----:B----4-:R-:W-:Y:S05]  /*129b0*/  @!P0 NANOSLEEP.SYNCS 0x989680 ;  /* 0x009896800000895d */ /* 0x010fea0003900000 */
[----:B------:R-:W4:Y:S02]  /*129c0*/  @!P0 SYNCS.PHASECHK.TRANS64 P0, [R2+URZ+0x34840], R3 ;  /* 0x03484003020085a7 */ /* 0x000f24000800007f */
[----:B----4-:R-:W-:Y:S05]  /*129d0*/  @!P0 BRA `(.L_x_2357) ;  /* 0xfffffffc00f08947 */ /* 0x010fea000383ffff */
[----:B------:R-:W-:Y:S05]  /*129e0*/  BRA `(.L_x_2425) ;  /* 0xffffffdc000c7947 */ /* 0x000fea000383ffff */
.L_x_2364:
[----:B0-----:R0:W1:Y:S02]  /*129f0*/  SYNCS.PHASECHK.TRANS64.TRYWAIT P0, [R2+URZ+0x60], R5 ;  /* 0x00006005020075a7 */ /* 0x001064000800017f */
[----:B-1----:R-:W-:Y:S05]  /*12a00*/  @!P0 NANOSLEEP.SYNCS 0x989680 ;  /* 0x009896800000895d */ /* 0x002fea0003900000 */
[----:B------:R-:W1:Y:S02]  /*12a10*/  @!P0 SYNCS.PHASECHK.TRANS64 P0, [R2+URZ+0x60], R5 ;  /* 0x00006005020085a7 */ /* 0x000e64000800007f */
[----:B-1----:R-:W-:Y:S05]  /*12a20*/  @!P0 BRA `(.L_x_2364) ;  /* 0xfffffffc00f08947 */ /* 0x002fea000383ffff */
[----:B------:R-:W-:Y:S05]  /*12a30*/  BRA `(.L_x_2426) ;  /* 0xffffffe000187947 */ /* 0x000fea000383ffff */
.L_x_2375:
[----:B0-----:R0:W2:Y:S02]  /*12a40*/  SYNCS.PHASECHK.TRANS64.TRYWAIT P0, [R0+URZ+0x34860], R3 ;  /* 0x03486003000075a7 */ /* 0x0010a4000800017f */
[----:B--2---:R-:W-:Y:S05]  /*12a50*/  @!P0 NANOSLEEP.SYNCS 0x989680 ;  /* 0x009896800000895d */ /* 0x004fea0003900000 */
[----:B------:R-:W2:Y:S02]  /*12a60*/  @!P0 SYNCS.PHASECHK.TRANS64 P0, [R0+URZ+0x34860], R3 ;  /* 0x03486003000085a7 */ /* 0x000ea4000800007f */
[----:B--2---:R-:W-:Y:S05]  /*12a70*/  @!P0 BRA `(.L_x_2375) ;  /* 0xfffffffc00f08947 */ /* 0x004fea000383ffff */
[----:B------:R-:W-:Y:S05]  /*12a80*/  BRA `(.L_x_2427) ;  /* 0xffffffe4005c7947 */ /* 0x000fea000383ffff */
.L_x_2382:
[----:B------:R-:W-:Y:S01]  /*12a90*/  BSSY B0, `(.L_x_2428) ;  /* 0x0000008000007945 */ /* 0x000fe20003800000 */
[----:B-----5:R-:W-:Y:S02]  /*12aa0*/  IMAD.MOV.U32 R13, RZ, RZ, R2 ;  /* 0x000000ffff0d7224 */ /* 0x020fe400078e0002 */
[----:B------:R-:W-:Y:S02]  /*12ab0*/  IMAD.MOV.U32 R12, RZ, RZ, RZ ;  /* 0x000000ffff0c7224 */ /* 0x000fe400078e00ff */
[----:B------:R-:W-:Y:S02]  /*12ac0*/  IMAD.MOV.U32 R11, RZ, RZ, 0x1f ;  /* 0x0000001fff0b7424 */ /* 0x000fe400078e00ff */
[----:B------:R-:W-:-:S07]  /*12ad0*/  IMAD.MOV.U32 R15, RZ, RZ, -0x1 ;  /* 0xffffffffff0f7424 */ /* 0x000fce00078e00ff */
[----:B-12---:R-:W-:Y:S05]  /*12ae0*/  WARPSYNC.COLLECTIVE R15, `(.L_x_2429) ;  /* 0x000000000f087348 */ /* 0x006fea0003c00000 */
[----:B------:R0:W3:Y:S02]  /*12af0*/  SHFL.IDX P6, R14, R13, R12, R11 ;  /* 0x0000000c0d0e7389 */ /* 0x0000e400000c000b */
[----:B0123--:R-:W-:Y:S01]  /*12b00*/  ENDCOLLECTIVE ;  /* 0x000000000000791b */ /* 0x00ffe20003800000 */
.L_x_2429:
[----:B------:R-:W-:Y:S05]  /*12b10*/  BSYNC B0 ;  /* 0x0000000000007941 */ /* 0x000fea0003800000 */
.L_x_2428:
[----:B------:R-:W-:Y:S05]  /*12b20*/  BRA `(.L_x_2430) ;  /* 0xffffffe800547947 */ /* 0x000fea000383ffff */
.L_x_2385:
[----:B0-----:R0:W1:Y:S02]  /*12b30*/  SYNCS.PHASECHK.TRANS64.TRYWAIT P0, [R0+URZ+0x34820], R3 ;  /* 0x03482003000075a7 */ /* 0x001064000800017f */
[----:B-1----:R-:W-:Y:S05]  /*12b40*/  @!P0 NANOSLEEP.SYNCS 0x989680 ;  /* 0x009896800000895d */ /* 0x002fea0003900000 */
[----:B------:R-:W1:Y:S02]  /*12b50*/  @!P0 SYNCS.PHASECHK.TRANS64 P0, [R0+URZ+0x34820], R3 ;  /* 0x03482003000085a7 */ /* 0x000e64000800007f */
[----:B-1----:R-:W-:Y:S05]  /*12b60*/  @!P0 BRA `(.L_x_2385) ;  /* 0xfffffffc00f08947 */ /* 0x002fea000383ffff */
[----:B------:R-:W-:Y:S05]  /*12b70*/  BRA `(.L_x_2431) ;  /* 0xffffffe800a07947 */ /* 0x000fea000383ffff */
.L_x_2386:
        /* <DEDUP_REMOVED lines=11> */
.L_x_2433:
[----:B------:R-:W-:Y:S05]  /*12c30*/  BSYNC B0 ;  /* 0x0000000000007941 */ /* 0x000fea0003800000 */
.L_x_2432:
[----:B------:R-:W-:Y:S05]  /*12c40*/  BRA `(.L_x_2434) ;  /* 0xffffffe800887947 */ /* 0x000fea000383ffff */
.L_x_2389:
[----:B------:R-:W-:Y:S01]  /*12c50*/  BSSY B1, `(.L_x_2435) ;  /* 0x0000006000017945 */ /* 0x000fe20003800000 */
[----:B------:R-:W-:-:S07]  /*12c60*/  IMAD.MOV.U32 R15, RZ, RZ, -0x1 ;  /* 0xffffffffff0f7424 */ /* 0x000fce00078e00ff */
[----:B01----:R-:W-:Y:S05]  /*12c70*/  WARPSYNC.COLLECTIVE R15, `(.L_x_2436) ;  /* 0x000000000f0c7348 */ /* 0x003fea0003c00000 */
[----:B------:R-:W-:Y:S02]  /*12c80*/  ELECT P6, UR62, PT ;  /* 0x00000000003e782f */ /* 0x000fe400038c0000 */
[----:B------:R-:W-:Y:S01]  /*12c90*/  MOV R14, UR62 ;  /* 0x0000003e000e7c02 */ /* 0x000fe20008000f00 */
[----:B01----:R-:W-:Y:S10]  /*12ca0*/  ENDCOLLECTIVE ;  /* 0x000000000000791b */ /* 0x003ff40003800000 */
.L_x_2436:
[----:B------:R-:W-:Y:S05]  /*12cb0*/  BSYNC B1 ;  /* 0x0000000000017941 */ /* 0x000fea0003800000 */
.L_x_2435:
[----:B------:R-:W-:Y:S05]  /*12cc0*/  BRA `(.L_x_2437) ;  /* 0xffffffe800807947 */ /* 0x000fea000383ffff */
.L_x_2391:
[----:B0-----:R0:W1:Y:S02]  /*12cd0*/  SYNCS.PHASECHK.TRANS64.TRYWAIT P0, [R6+URZ], R5 ;  /* 0x00000005060075a7 */ /* 0x001064000800017f */
[----:B-1----:R-:W-:Y:S05]  /*12ce0*/  @!P0 NANOSLEEP.SYNCS 0x989680 ;  /* 0x009896800000895d */ /* 0x002fea0003900000 */
[----:B------:R-:W1:Y:S02]  /*12cf0*/  @!P0 SYNCS.PHASECHK.TRANS64 P0, [R6+URZ], R5 ;  /* 0x00000005060085a7 */ /* 0x000e64000800007f */
[----:B-1----:R-:W-:Y:S05]  /*12d00*/  @!P0 BRA `(.L_x_2391) ;  /* 0xfffffffc00f08947 */ /* 0x002fea000383ffff */
[----:B------:R-:W-:Y:S05]  /*12d10*/  BRA `(.L_x_2438) ;  /* 0xffffffe800c07947 */ /* 0x000fea000383ffff */
.L_x_2392:
[----:B-1----:R1:W2:Y:S02]  /*12d20*/  SYNCS.PHASECHK.TRANS64.TRYWAIT P0, [R3+URZ], R2 ;  /* 0x00000002030075a7 */ /* 0x0022a4000800017f */
[----:B--2---:R-:W-:Y:S05]  /*12d30*/  @!P0 NANOSLEEP.SYNCS 0x989680 ;  /* 0x009896800000895d */ /* 0x004fea0003900000 */
[----:B------:R-:W2:Y:S02]  /*12d40*/  @!P0 SYNCS.PHASECHK.TRANS64 P0, [R3+URZ], R2 ;  /* 0x00000002030085a7 */ /* 0x000ea4000800007f */
[----:B--2---:R-:W-:Y:S05]  /*12d50*/  @!P0 BRA `(.L_x_2392) ;  /* 0xfffffffc00f08947 */ /* 0x004fea000383ffff */
[----:B------:R-:W-:Y:S05]  /*12d60*/  BRA `(.L_x_2439) ;  /* 0xffffffe800b47947 */ /* 0x000fea000383ffff */
.L_x_2394:
[----:B-1----:R1:W2:Y:S02]  /*12d70*/  SYNCS.PHASECHK.TRANS64.TRYWAIT P0, [R18+URZ], R5 ;  /* 0x00000005120075a7 */ /* 0x0022a4000800017f */
[----:B--2---:R-:W-:Y:S05]  /*12d80*/  @!P0 NANOSLEEP.SYNCS 0x989680 ;  /* 0x009896800000895d */ /* 0x004fea0003900000 */
[----:B------:R-:W2:Y:S02]  /*12d90*/  @!P0 SYNCS.PHASECHK.TRANS64 P0, [R18+URZ], R5 ;  /* 0x00000005120085a7 */ /* 0x000ea4000800007f */
[----:B--2---:R-:W-:Y:S05]  /*12da0*/  @!P0 BRA `(.L_x_2394) ;  /* 0xfffffffc00f08947 */ /* 0x004fea000383ffff */
[----:B------:R-:W-:Y:S05]  /*12db0*/  BRA `(.L_x_2440) ;  /* 0xffffffe800b87947 */ /* 0x000fea000383ffff */
.L_x_2441:
        /* <DEDUP_REMOVED lines=12> */
.L_x_15281:


//--------------------- .text._ZN7cutlass13device_kernelIN5flash11enable_sm90INS1_16FlashAttnFwdSm90INS1_25CollectiveMainloopFwdSm90ILi2EN4cute5tupleIJNS5_1CILi1EEES8_S8_EEENS6_IJNS7_ILi128EEESA_NS7_ILi192EEEEEELi128ENS_6half_tEfNS_4arch4Sm90ELb1ELb0ELb1ELb1ELb0ELb0ELb0ELb1ELb1ELb1ELb0ELb0EEENS1_21CollectiveEpilogueFwdINS6_IJSA_SA_SA_EEES9_SD_SF_Li256ELb1ELb1ELb0ELb0EEENS1_36VarlenDynamicPersistentTileSchedulerILi128ELi128ELi256ELi128ELb0ELb1ELb1ELb1ELb1ELb1EEEEEEEEEvNT_6ParamsE --------------------------
	.section	.text._ZN7cutlass13device_kernelIN5flash11enable_sm90INS1_16FlashAttnFwdSm90INS1_25CollectiveMainloopFwdSm90ILi2EN4cute5tupleIJNS5_1CILi1EEES8_S8_EEENS6_IJNS7_ILi128EEESA_NS7_ILi192EEEEEELi128ENS_6half_tEfNS_4arch4Sm90ELb1ELb0ELb1ELb1ELb0ELb0ELb0ELb1ELb1ELb1ELb0ELb0EEENS1_21CollectiveEpilogueFwdINS6_IJSA_SA_SA_EEES9_SD_SF_Li256ELb1ELb1ELb0ELb0EEENS1_36VarlenDynamicPersistentTileSchedulerILi128ELi128ELi256ELi128ELb0ELb1ELb1ELb1ELb1ELb1EEEEEEEEEvNT_6ParamsE,"ax",@progbits
	.align	128
.text._ZN7cutlass13device_kernelIN5flash11enable_sm90INS1_16FlashAttnFwdSm90INS1_25CollectiveMainloopFwdSm90ILi2EN4cute5tupleIJNS5_1CILi1EEES8_S8_EEENS6_IJNS7_ILi128EEESA_NS7_ILi192EEEEEELi128ENS_6half_tEfNS_4arch4Sm90ELb1ELb0ELb1ELb1ELb0ELb0ELb0ELb1ELb1ELb1ELb0ELb0EEENS1_21CollectiveEpilogueFwdINS6_IJSA_SA_SA_EEES9_SD_SF_Li256ELb1ELb1ELb0ELb0EEENS1_36VarlenDynamicPersistentTileSchedulerILi128ELi128ELi256ELi128ELb0ELb1ELb1ELb1ELb1ELb1EEEEEEEEEvNT_6ParamsE:
        .type           _ZN7cutlass13device_kernelIN5flash11enable_sm90INS1_16FlashAttnFwdSm90INS1_25CollectiveMainloopFwdSm90ILi2EN4cute5tupleIJNS5_1CILi1EEES8_S8_EEENS6_IJNS7_ILi128EEESA_NS7_ILi192EEEEEELi128ENS_6half_tEfNS_4arch4Sm90ELb1ELb0ELb1ELb1ELb0ELb0ELb0ELb1ELb1ELb1ELb0ELb0EEENS1_21CollectiveEpilogueFwdINS6_IJSA_SA_SA_EEES9_SD_SF_Li256ELb1ELb1ELb0ELb0EEENS1_36VarlenDynamicPersistentTileSchedulerILi128ELi128ELi256ELi128ELb0ELb1ELb1ELb1ELb1ELb1EEEEEEEEEvNT_6ParamsE,@function
        .size           _ZN7cutlass13device_kernelIN5flash11enable_sm90INS1_16FlashAttnFwdSm90INS1_25CollectiveMainloopFwdSm90ILi2EN4cute5tupleIJNS5_1CILi1EEES8_S8_EEENS6_IJNS7_ILi128EEESA_NS7_ILi192EEEEEELi128ENS_6half_tEfNS_4arch4Sm90ELb1ELb0ELb1ELb1ELb0ELb0ELb0ELb1ELb1ELb1ELb0ELb0EEENS1_21CollectiveEpilogueFwdINS6_IJSA_SA_SA_EEES9_SD_SF_Li256ELb1ELb1ELb0ELb0EEENS1_36VarlenDynamicPersistentTileSchedulerILi128ELi128ELi256ELi128ELb0ELb1ELb1ELb1ELb1ELb1EEEEEEEEEvNT_6ParamsE,(.L_x_15282 - _ZN7cutlass13device_kernelIN5flash11enable_sm90INS1_16FlashAttnFwdSm90INS1_25CollectiveMainloopFwdSm90ILi2EN4cute5tupleIJNS5_1CILi1EEES8_S8_EEENS6_IJNS7_ILi128EEESA_NS7_ILi192EEEEEELi128ENS_6half_tEfNS_4arch4Sm90ELb1ELb0ELb1ELb1ELb0ELb0ELb0ELb1ELb1ELb1ELb0ELb0EEENS1_21CollectiveEpilogueFwdINS6_IJSA_SA_SA_EEES9_SD_SF_Li256ELb1ELb1ELb0ELb0EEENS1_36VarlenDynamicPersistentTileSchedulerILi128ELi128ELi256ELi128ELb0ELb1ELb1ELb1ELb1ELb1EEEEEEEEEvNT_6ParamsE)
        .other          _ZN7cutlass13device_kernelIN5flash11enable_sm90INS1_16FlashAttnFwdSm90INS1_25CollectiveMainloopFwdSm90ILi2EN4cute5tupleIJNS5_1CILi1EEES8_S8_EEENS6_IJNS7_ILi128EEESA_NS7_ILi192EEEEEELi128ENS_6half_tEfNS_4arch4Sm90ELb1ELb0ELb1ELb1ELb0ELb0ELb0ELb1ELb1ELb1ELb0ELb0EEENS1_21CollectiveEpilogueFwdINS6_IJSA_SA_SA_EEES9_SD_SF_Li256ELb1ELb1ELb0ELb0EEENS1_36VarlenDynamicPersistentTileSchedulerILi128ELi128ELi256ELi128ELb0ELb1ELb1ELb1ELb1ELb1EEEEEEEEEvNT_6ParamsE,@"STO_CUDA_ENTRY STV_DEFAULT"
_ZN7cutlass13device_kernelIN5flash11enable_sm90INS1_16FlashAttnFwdSm90INS1_25CollectiveMainloopFwdSm90ILi2EN4cute5tupleIJNS5_1CILi1EEES8_S8_EEENS6_IJNS7_ILi128EEESA_NS7_ILi192EEEEEELi128ENS_6half_tEfNS_4arch4Sm90ELb1ELb0ELb1ELb1ELb0ELb0ELb0ELb1ELb1ELb1ELb0ELb0EEENS1_21CollectiveEpilogueFwdINS6_IJSA_SA_SA_EEES9_SD_SF_Li256ELb1ELb1ELb0ELb0EEENS1_36VarlenDynamicPersistentTileSchedulerILi128ELi128ELi256ELi128ELb0ELb1ELb1ELb1ELb1ELb1EEEEEEEEEvNT_6ParamsE:
        /* <DEDUP_REMOVED lines=17> */
.L_x_2443:
[----:B------:R-:W-:Y:S05]  /*0110*/  BSYNC B0 ;  /* 0x0000000000007941 */ /* 0x000fea0003800000 */
.L_x_2442:
        /* <DEDUP_REMOVED lines=40> */
.L_x_2444:
        /* <DEDUP_REMOVED lines=22> */
.L_x_2445:
        /* <DEDUP_REMOVED lines=18> */
.L_x_2446:
        /* <DEDUP_REMOVED lines=22> */
.L_x_2447:
        /* <DEDUP_REMOVED lines=22> */
.L_x_2448:
        /* <DEDUP_REMOVED lines=8> */
.L_x_2450:
        /* <DEDUP_REMOVED lines=14> */
[----:B------:R-:W2:Y:S01]  /*0a40*/  LDL.LU R12, [R1+0x54] ;  /* 0x00005400010c7983 */ /* 0x000ea20000300800 */
[----:B------:R-:W1:Y:S02]  /*0a50*/  S2R R0, SR_TID.X ;  /* 0x0000000000007919 */ /* 0x000e640000002100 */
[----:B-1----:R-:W-:-:S05]  /*0a60*/  VIADD R198, R0, 0xffffff80 ;  /* 0xffffff8000c67836 */ /* 0x002fca0000000000 */
[----:B------:R-:W-:-:S04]  /*0a70*/  SHF.R.S32.HI R3, RZ, 0x1f, R198 ;  /* 0x0000001fff037819 */ /* 0x000fc800000114c6 */
[CC--:B------:R-:W-:Y:S02]  /*0a80*/  LEA.HI R0, R3.reuse, R198.reuse, RZ, 0x7 ;  /* 0x000000c603007211 */ /* 0x0c0fe400078f38ff */
[----:B0-----:R-:W-:Y:S02]  /*0a90*/  LEA.HI R2, R3, R198, RZ, 0x4 ;  /* 0x000000c603027211 */ /* 0x001fe400078f20ff */
[----:B------:R-:W-:Y:S02]  /*0aa0*/  LOP3.LUT R5, R0, 0xffffff80, RZ, 0xc0, !PT ;  /* 0xffffff8000057812 */ /* 0x000fe400078ec0ff */
[----:B------:R-:W-:-:S03]  /*0ab0*/  SHF.R.S32.HI R7, RZ, 0x4, R2 ;  /* 0x00000004ff077819 */ /* 0x000fc60000011402 */
[----:B------:R-:W-:Y:S01]  /*0ac0*/  IMAD.IADD R192, R198, 0x1, -R5 ;  /* 0x00000001c6c07824 */ /* 0x000fe200078e0a05 */
[C---:B------:R-:W-:Y:S02]  /*0ad0*/  LOP3.LUT R5, R2.reuse, 0x3fffff0, RZ, 0xc0, !PT ;  /* 0x03fffff002057812 */ /* 0x040fe400078ec0ff */
[----:B------:R-:W-:Y:S02]  /*0ae0*/  LEA.HI R2, R2, R7, RZ, 0x1 ;  /* 0x0000000702027211 */ /* 0x000fe400078f08ff */
[----:B------:R-:W-:Y:S02]  /*0af0*/  SHF.R.S32.HI R9, RZ, 0x1f, R192 ;  /* 0x0000001fff097819 */ /* 0x000fe400000114c0 */
[----:B------:R-:W-:Y:S02]  /*0b00*/  LEA.HI R4, R3, R198, RZ, 0x5 ;  /* 0x000000c603047211 */ /* 0x000fe400078f28ff */
[----:B------:R-:W-:Y:S02]  /*0b10*/  LEA.HI R6, R9, R192, RZ, 0x2 ;  /* 0x000000c009067211 */ /* 0x000fe400078f10ff */
[----:B------:R-:W-:-:S02]  /*0b20*/  LOP3.LUT R2, R2, 0x1ffffffe, RZ, 0xc0, !PT ;  /* 0x1ffffffe02027812 */ /* 0x000fc400078ec0ff */
[-C--:B------:R-:W-:Y:S01]  /*0b30*/  LEA.HI R10, R3, R198.reuse, RZ, 0x2 ;  /* 0x000000c6030a7211 */ /* 0x080fe200078f10ff */
[----:B------:R-:W-:Y:S01]  /*0b40*/  IMAD.SHL.U32 R4, R4, 0x20, RZ ;  /* 0x0000002004047824 */ /* 0x000fe200078e00ff */
[----:B------:R-:W-:Y:S01]  /*0b50*/  SHF.R.S32.HI R8, RZ, 0x2, R6 ;  /* 0x00000002ff087819 */ /* 0x000fe20000011406 */
[----:B------:R-:W-:Y:S01]  /*0b60*/  IMAD.IADD R2, R7, 0x1, -R2 ;  /* 0x0000000107027824 */ /* 0x000fe200078e0a02 */
[----:B------:R-:W-:Y:S02]  /*0b70*/  SHF.R.S32.HI R11, RZ, 0x1f, R6 ;  /* 0x0000001fff0b7819 */ /* 0x000fe40000011406 */
[----:B------:R-:W-:Y:S02]  /*0b80*/  LOP3.LUT R7, R10, 0xfffffffc, RZ, 0xc0, !PT ;  /* 0xfffffffc0a077812 */ /* 0x000fe400078ec0ff */
[----:B------:R-:W-:Y:S02]  /*0b90*/  LEA.HI R3, R3, R198, RZ, 0x3 ;  /* 0x000000c603037211 */ /* 0x000fe400078f18ff */
[----:B------:R-:W-:-:S02]  /*0ba0*/  LEA.HI R11, R11, R8, RZ, 0x3 ;  /* 0x000000080b0b7211 */ /* 0x000fc400078f18ff */
[----:B------:R-:W-:Y:S01]  /*0bb0*/  SHF.R.S32.HI R193, RZ, 0x7, R0 ;  /* 0x00000007ffc17819 */ /* 0x000fe20000011400 */
[----:B------:R-:W-:Y:S01]  /*0bc0*/  IMAD.IADD R5, R198, 0x1, -R5 ;  /* 0x00000001c6057824 */ /* 0x000fe200078e0a05 */
[----:B------:R-:W-:Y:S01]  /*0bd0*/  LOP3.LUT R4, R4, 0xfffffc00, RZ, 0xc0, !PT ;  /* 0xfffffc0004047812 */ /* 0x000fe200078ec0ff */
[----:B------:R-:W-:Y:S01]  /*0be0*/  IMAD.IADD R7, R198, 0x1, -R7 ;  /* 0x00000001c6077824 */ /* 0x000fe200078e0a07 */
[----:B------:R-:W-:Y:S02]  /*0bf0*/  LOP3.LUT R187, R3, 0xfffffff8, RZ, 0xc0, !PT ;  /* 0xfffffff803bb7812 */ /* 0x000fe400078ec0ff */
[----:B------:R-:W-:Y:S02]  /*0c00*/  LOP3.LUT R11, R11, 0xfffffff8, RZ, 0xc0, !PT ;  /* 0xfffffff80b0b7812 */ /* 0x000fe400078ec0ff */
[----:B------:R-:W-:Y:S02]  /*0c10*/  LEA.HI R9, R9, R192, RZ, 0x5 ;  /* 0x000000c009097211 */ /* 0x000fe400078f28ff */
[----:B------:R-:W-:Y:S01]  /*0c20*/  LEA.HI R0, R0, R193, RZ, 0x1 ;  /* 0x000000c100007211 */ /* 0x000fe200078f08ff */
[----:B------:R-:W-:Y:S01]  /*0c30*/  IMAD R5, R5, 0x40, R4 ;  /* 0x0000004005057824 */ /* 0x000fe200078e0204 */
[----:B------:R-:W-:Y:S01]  /*0c40*/  SHF.R.S32.HI R9, RZ, 0x5, R9 ;  /* 0x00000005ff097819 */ /* 0x000fe20000011409 */
[----:B------:R-:W-:Y:S01]  /*0c50*/  IMAD.IADD R187, R198, 0x1, -R187 ;  /* 0x00000001c6bb7824 */ /* 0x000fe200078e0abb */
[----:B------:R-:W-:Y:S01]  /*0c60*/  LEA.HI R4, R7, R7, RZ, 0x1 ;  /* 0x0000000707047211 */ /* 0x000fe200078f08ff */
[----:B------:R-:W-:Y:S01]  /*0c70*/  IMAD.IADD R8, R8, 0x1, -R11 ;  /* 0x0000000108087824 */ /* 0x000fe200078e0a0b */
[----:B------:R-:W-:Y:S01]  /*0c80*/  LOP3.LUT R0, R0, 0x3fffffe, RZ, 0xc0, !PT ;  /* 0x03fffffe00007812 */ /* 0x000fe200078ec0ff */
[----:B------:R-:W-:Y:S01]  /*0c90*/  IMAD.SHL.U32 R22, R187, 0x8, RZ ;  /* 0x00000008bb167824 */ /* 0x000fe200078e00ff */
[----:B------:R-:W-:Y:S01]  /*0ca0*/  LOP3.LUT R4, R4, 0x1ffffffe, RZ, 0xc0, !PT ;  /* 0x1ffffffe04047812 */ /* 0x000fe200078ec0ff */
[----:B------:R-:W-:-:S02]  /*0cb0*/  IMAD R9, R9, 0x10, R8 ;  /* 0x0000001009097824 */ /* 0x000fc400078e0208 */
[----:B------:R-:W-:Y:S01]  /*0cc0*/  IMAD.IADD R0, R193, 0x1, -R0 ;  /* 0x00000001c1007824 */ /* 0x000fe200078e0a00 */
[----:B------:R-:W-:Y:S01]  /*0cd0*/  LOP3.LUT R23, R6, 0x7ffffffc, RZ, 0xc0, !PT ;  /* 0x7ffffffc06177812 */ /* 0x000fe200078ec0ff */
[----:B------:R-:W-:Y:S02]  /*0ce0*/  VIADD R186, R22, 0x40 ;  /* 0x0000004016ba7836 */ /* 0x000fe40000000000 */
[----:B------:R-:W-:Y:S02]  /*0cf0*/  IMAD.IADD R7, R7, 0x1, -R4 ;  /* 0x0000000107077824 */ /* 0x000fe400078e0a04 */
[----:B------:R-:W-:Y:S01]  /*0d00*/  IMAD R194, R0, 0x40, R9 ;  /* 0x0000004000c27824 */ /* 0x000fe200078e0209 */
[----:B------:R-:W-:Y:S01]  /*0d10*/  MOV R191, RZ ;  /* 0x000000ff00bf7202 */ /* 0x000fe20000000f00 */
[----:B------:R-:W-:Y:S01]  /*0d20*/  IMAD R195, R2, 0x8, R5 ;  /* 0x0000000802c37824 */ /* 0x000fe200078e0205 */
[----:B------:R-:W-:Y:S01]  /*0d30*/  SHF.R.S32.HI R190, RZ, 0x3, R3 ;  /* 0x00000003ffbe7819 */ /* 0x000fe20000011403 */
[----:B------:R-:W-:Y:S01]  /*0d40*/  IMAD.IADD R23, R192, 0x1, -R23 ;  /* 0x00000001c0177824 */ /* 0x000fe200078e0a17 */
[----:B------:R-:W-:Y:S01]  /*0d50*/  SHF.R.S32.HI R197, RZ, 0x1f, R22 ;  /* 0x0000001fffc57819 */ /* 0x000fe20000011416 */
[----:B------:R-:W-:Y:S01]  /*0d60*/  IMAD R184, R7, 0x8, R194 ;  /* 0x0000000807b87824 */ /* 0x000fe200078e02c2 */
[----:B------:R-:W-:Y:S01]  /*0d70*/  SHF.R.S32.HI R196, RZ, 0x1f, R186 ;  /* 0x0000001fffc47819 */ /* 0x000fe200000114ba */
[----:B------:R-:W-:Y:S01]  /*0d80*/  UMOV UR38, URZ ;  /* 0x0000003f00267c82 */ /* 0x000fe20008000000 */
[----:B------:R-:W-:Y:S01]  /*0d90*/  UMOV UR36, URZ ;  /* 0x0000003f00247c82 */ /* 0x000fe20008000000 */
[----:B--2---:R-:W-:-:S07]  /*0da0*/  LOP3.LUT R19, R12, 0x1, RZ, 0xfc, !PT ;  /* 0x000000010c137812 */ /* 0x004fce00078efcff */
.L_x_2504:
[----:B0--3--:R-:W0:Y:S01]  /*0db0*/  LDC.64 R2, c[0x0][0xc88] ;  /* 0x00032200ff027b82 */ /* 0x009e220000000a00 */
[----:B------:R-:W-:Y:S01]  /*0dc0*/  ULDC.64 UR4, c[0x0][0xa28] ;  /* 0x00028a0000047ab9 */ /* 0x000fe20000000a00 */
[----:B------:R-:W-:Y:S01]  /*0dd0*/  ULDC.64 UR6, c[0x0][0xa18] ;  /* 0x0002860000067ab9 */ /* 0x000fe20000000a00 */
[----:B------:R-:W-:Y:S01]  /*0de0*/  IMAD.MOV.U32 R7, RZ, RZ, RZ ;  /* 0x000000ffff077224 */ /* 0x000fe200078e00ff */
[----:B------:R-:W-:Y:S01]  /*0df0*/  ULDC.64 UR8, c[0x0][0xa20] ;  /* 0x0002880000087ab9 */ /* 0x000fe20000000a00 */
[----:B0-----:R-:W-:-:S05]  /*0e00*/  IMAD.WIDE R2, R47, 0x4, R2 ;  /* 0x000000042f027825 */ /* 0x001fca00078e0202 */
[----:B--2---:R-:W2:Y:S01]  /*0e10*/  LDG.E R185, desc[UR56][R2.64] ;  /* 0x0000003802b97981 */ /* 0x004ea2000c1e1900 */
[----:B------:R-:W-:Y:S02]  /*0e20*/  ISETP.NE.U32.AND P0, PT, RZ, UR4, PT ;  /* 0x00000004ff007c0c */ /* 0x000fe4000bf05070 */
[----:B------:R-:W-:Y:S02]  /*0e30*/  ISETP.NE.U32.AND P1, PT, RZ, UR6, PT ;  /* 0x00000006ff007c0c */ /* 0x000fe4000bf25070 */
[----:B------:R-:W-:Y:S02]  /*0e40*/  ISETP.NE.AND.EX P0, PT, RZ, UR5, PT, P0 ;  /* 0x00000005ff007c0c */ /* 0x000fe4000bf05300 */
[----:B------:R-:W-:Y:S02]  /*0e50*/  ISETP.NE.AND.EX P1, PT, RZ, UR7, PT, P1 ;  /* 0x00000007ff007c0c */ /* 0x000fe4000bf25310 */
[----:B--2---:R-:W-:-:S09]  /*0e60*/  SHF.R.S32.HI R189, RZ, 0x1f, R185 ;  /* 0x0000001fffbd7819 */ /* 0x004fd200000114b9 */
[----:B------:R-:W-:Y:S01]  /*0e70*/  @P0 LEA R4, P2, R185, UR4, 0x2 ;  /* 0x00000004b9040c11 */ /* 0x000fe2000f8410ff */
[----:B------:R-:W-:-:S03]  /*0e80*/  ULDC UR4, c[0x0][0x288] ;  /* 0x0000a20000047ab9 */ /* 0x000fc60000000800 */
[C-C-:B------:R-:W-:Y:S02]  /*0e90*/  @P0 LEA.HI.X R5, R185.reuse, UR5, R189.reuse, 0x2, P2 ;  /* 0x00000005b9050c11 */ /* 0x140fe400090f14bd */
[C---:B------:R-:W-:Y:S01]  /*0ea0*/  @P1 LEA R2, P2, R185.reuse, UR6, 0x2 ;  /* 0x00000006b9021c11 */ /* 0x040fe2000f8410ff */
[----:B------:R-:W-:Y:S01]  /*0eb0*/  IMAD.U32 R17, RZ, RZ, UR4 ;  /* 0x00000004ff117e24 */ /* 0x000fe2000f8e00ff */
[----:B------:R-:W-:Y:S01]  /*0ec0*/  ULDC.64 UR4, c[0x0][0x418] ;  /* 0x0001060000047ab9 */ /* 0x000fe20000000a00 */
[----:B------:R0:W5:Y:S01]  /*0ed0*/  @P0 LDG.E R7, desc[UR56][R4.64] ;  /* 0x0000003804070981 */ /* 0x000162000c1e1900 */
[----:B------:R-:W-:-:S05]  /*0ee0*/  @P1 LEA.HI.X R3, R185, UR7, R189, 0x2, P2 ;  /* 0x00000007b9031c11 */ /* 0x000fca00090f14bd */
[----:B------:R0:W5:Y:S01]  /*0ef0*/  @P1 LDG.E R17, desc[UR56][R2.64] ;  /* 0x0000003802111981 */ /* 0x000162000c1e1900 */
[----:B------:R-:W-:Y:S01]  /*0f00*/  UISETP.NE.U32.AND UP0, UPT, UR4, URZ, UPT ;  /* 0x0000003f0400728c */ /* 0x000fe2000bf05070 */
[----:B------:R-:W-:Y:S02]  /*0f10*/  ISETP.NE.U32.AND P2, PT, RZ, UR8, PT ;  /* 0x00000008ff007c0c */ /* 0x000fe4000bf45070 */
[----:B------:R-:W-:Y:S01]  /*0f20*/  ULDC UR4, c[0x0][0x424] ;  /* 0x0001090000047ab9 */ /* 0x000fe20000000800 */
[----:B------:R-:W-:Y:S01]  /*0f30*/  UISETP.NE.AND.EX UP0, UPT, UR5, URZ, UPT, UP0 ;  /* 0x0000003f0500728c */ /* 0x000fe2000bf05300 */
[----:B------:R-:W-:Y:S02]  /*0f40*/  ISETP.NE.AND.EX P2, PT, RZ, UR9, PT, P2 ;  /* 0x00000009ff007c0c */ /* 0x000fe4000bf45320 */
[----:B------:R-:W-:Y:S01]  /*0f50*/  ULDC UR5, c[0x0][0x2f0] ;  /* 0x0000bc0000057ab9 */ /* 0x000fe20000000800 */
[----:B------:R-:W-:-:S04]  /*0f60*/  USEL UR4, UR4, 0x1, UP0 ;  /* 0x0000000104047887 */ /* 0x000fc80008000000 */
[----:B------:R-:W-:Y:S01]  /*0f70*/  UIMAD UR4, UR4, UR5, URZ ;  /* 0x00000005040472a4 */ /* 0x000fe2000f8e023f */
[----:B0---4-:R-:W-:Y:S11]  /*0f80*/  @P1 BRA `(.L_x_2451) ;  /* 0x0000000000241947 */ /* 0x011ff60003800000 */
        /* <DEDUP_REMOVED lines=8> */
[----:B--2---:R-:W-:-:S07]  /*1010*/  IMAD.IADD R17, R0, 0x1, -R17 ;  /* 0x0000000100117824 */ /* 0x004fce00078e0a11 */
.L_x_2451:
[----:B------:R-:W-:Y:S02]  /*1020*/  IMAD.U32 R16, RZ, RZ, UR4 ;  /* 0x00000004ff107e24 */ /* 0x000fe4000f8e00ff */
[----:B------:R-:W-:Y:S01]  /*1030*/  IMAD.MOV.U32 R188, RZ, RZ, R46 ;  /* 0x000000ffffbc7224 */ /* 0x000fe200078e002e */
[----:B------:R-:W-:Y:S06]  /*1040*/  @!P2 BRA `(.L_x_2452) ;  /* 0x000000000010a947 */ /* 0x000fec0003800000 */
[----:B------:R-:W-:-:S04]  /*1050*/  LEA R2, P0, R185, UR8, 0x2 ;  /* 0x00000008b9027c11 */ /* 0x000fc8000f8010ff */
[----:B------:R-:W-:-:S05]  /*1060*/  LEA.HI.X R3, R185, UR9, R189, 0x2, P0 ;  /* 0x00000009b9037c11 */ /* 0x000fca00080f14bd */
[----:B------:R0:W5:Y:S01]  /*1070*/  LDG.E R16, desc[UR56][R2.64] ;  /* 0x0000003802107981 */ /* 0x000162000c1e1900 */
[----:B------:R-:W-:Y:S05]  /*1080*/  BRA `(.L_x_2453) ;  /* 0x0000000000247947 */ /* 0x000fea0003800000 */
.L_x_2452:
[----:B------:R-:W-:Y:S02]  /*1090*/  ULDC.64 UR4, c[0x0][0xa08] ;  /* 0x0002820000047ab9 */ /* 0x000fe40000000a00 */
[----:B------:R-:W-:-:S04]  /*10a0*/  ISETP.NE.U32.AND P0, PT, RZ, UR4, PT ;  /* 0x00000004ff007c0c */ /* 0x000fc8000bf05070 */
[----:B------:R-:W-:-:S13]  /*10b0*/  ISETP.NE.AND.EX P0, PT, RZ, UR5, PT, P0 ;  /* 0x00000005ff007c0c */ /* 0x000fda000bf05300 */
[----:B------:R-:W-:Y:S05]  /*10c0*/  @!P0 BRA `(.L_x_2453) ;  /* 0x0000000000148947 */ /* 0x000fea0003800000 */
[----:B------:R-:W0:Y:S02]  /*10d0*/  LDC.64 R2, c[0x0][0xa08] ;  /* 0x00028200ff027b82 */ /* 0x000e240000000a00 */
[----:B0-----:R-:W-:-:S05]  /*10e0*/  IMAD.WIDE R2, R185, 0x4, R2 ;  /* 0x00000004b9027825 */ /* 0x001fca00078e0202 */
[----:B------:R-:W2:Y:S04]  /*10f0*/  LDG.E R16, desc[UR56][R2.64] ;  /* 0x0000003802107981 */ /* 0x000ea8000c1e1900 */
[----:B------:R-:W2:Y:S02]  /*1100*/  LDG.E R5, desc[UR56][R2.64+0x4] ;  /* 0x0000043802057981 */ /* 0x000ea4000c1e1900 */
[----:B--2---:R-:W-:-:S07]  /*1110*/  IMAD.IADD R16, R5, 0x1, -R16 ;  /* 0x0000000105107824 */ /* 0x004fce00078e0a10 */
.L_x_2453:
[----:B------:R-:W1:Y:S01]  /*1120*/  LDC R0, c[0x0][0x448] ;  /* 0x00011200ff007b82 */ /* 0x000e620000000800 */
[----:B------:R-:W-:Y:S01]  /*1130*/  IMAD.SHL.U32 R18, R45, 0x80, RZ ;  /* 0x000000802d127824 */ /* 0x000fe200078e00ff */
[----:B------:R-:W-:Y:S01]  /*1140*/  CS2R R86, SRZ ;  /* 0x0000000000567805 */ /* 0x000fe2000001ff00 */
[----:B-----5:R-:W-:Y:S01]  /*1150*/  IMAD.IADD R16, R16, 0x1, -R7 ;  /* 0x0000000110107824 */ /* 0x020fe200078e0a07 */
        /* <DEDUP_REMOVED lines=20> */
[----:B-1----:R-:W-:Y:S01]  /*12a0*/  ISETP.NE.AND P0, PT, R0, 0x1, PT ;  /* 0x000000010000780c */ /* 0x002fe20003f05270 */
[----:B------:R-:W-:Y:S01]  /*12b0*/  VIADD R0, R18, 0x7f ;  /* 0x0000007f12007836 */ /* 0x000fe20000000000 */
[----:B------:R-:W-:-:S02]  /*12c0*/  CS2R R32, SRZ ;  /* 0x0000000000207805 */ /* 0x000fc4000001ff00 */
[----:B------:R-:W-:Y:S02]  /*12d0*/  CS2R R42, SRZ ;  /* 0x00000000002a7805 */ /* 0x000fe4000001ff00 */
[----:B------:R-:W-:Y:S02]  /*12e0*/  CS2R R40, SRZ ;  /* 0x0000000000287805 */ /* 0x000fe4000001ff00 */
[----:B------:R-:W-:Y:S02]  /*12f0*/  CS2R R38, SRZ ;  /* 0x0000000000267805 */ /* 0x000fe4000001ff00 */
[----:B------:R-:W-:Y:S02]  /*1300*/  CS2R R36, SRZ ;  /* 0x0000000000247805 */ /* 0x000fe4000001ff00 */
[----:B------:R-:W-:Y:S02]  /*1310*/  CS2R R34, SRZ ;  /* 0x0000000000227805 */ /* 0x000fe4000001ff00 */
[----:B------:R-:W-:-:S02]  /*1320*/  MOV R89, RZ ;  /* 0x000000ff00597202 */ /* 0x000fc40000000f00 */
[----:B------:R-:W-:Y:S02]  /*1330*/  CS2R R90, SRZ ;  /* 0x00000000005a7805 */ /* 0x000fe4000001ff00 */
[----:B------:R-:W-:Y:S01]  /*1340*/  CS2R R6, SRZ ;  /* 0x0000000000067805 */ /* 0x000fe2000001ff00 */
[----:B------:R-:W-:Y:S01]  /*1350*/  IMAD.MOV.U32 R30, RZ, RZ, RZ ;  /* 0x000000ffff1e7224 */ /* 0x000fe200078e00ff */
[----:B0-----:R-:W0:Y:S01]  /*1360*/  @P0 LDC R3, c[0x0][0x44c] ;  /* 0x00011300ff030b82 */ /* 0x001e220000000800 */
[----:B------:R-:W-:Y:S02]  /*1370*/  IMAD.MOV.U32 R8, RZ, RZ, RZ ;  /* 0x000000ffff087224 */ /* 0x000fe400078e00ff */
[----:B------:R-:W-:Y:S02]  /*1380*/  IMAD.MOV.U32 R93, RZ, RZ, RZ ;  /* 0x000000ffff5d7224 */ /* 0x000fe400078e00ff */
[----:B------:R-:W-:Y:S02]  /*1390*/  IMAD.MOV.U32 R10, RZ, RZ, RZ ;  /* 0x000000ffff0a7224 */ /* 0x000fe400078e00ff */
[----:B------:R-:W-:Y:S01]  /*13a0*/  IMAD.MOV.U32 R95, RZ, RZ, RZ ;  /* 0x000000ffff5f7224 */ /* 0x000fe200078e00ff */
[----:B------:R-:W1:Y:S01]  /*13b0*/  @P0 LDC R5, c[0x0][0x450] ;  /* 0x00011400ff050b82 */ /* 0x000e620000000800 */
[----:B0-----:R-:W-:Y:S01]  /*13c0*/  @P0 IMAD.HI.U32 R2, R0, R3, RZ ;  /* 0x0000000300020227 */ /* 0x001fe200078e00ff */
[----:B------:R-:W-:-:S04]  /*13d0*/  IADD3 R3, R16, 0x80, -R17 ;  /* 0x0000008010037810 */ /* 0x000fc80007ffe811 */
[----:B-1----:R-:W-:Y:S01]  /*13e0*/  @P0 SHF.R.U32.HI R0, RZ, R5, R2 ;  /* 0x00000005ff000219 */ /* 0x002fe20000011602 */
[----:B------:R-:W-:Y:S01]  /*13f0*/  VIADD R2, R16, 0x7f ;  /* 0x0000007f10027836 */ /* 0x000fe20000000000 */
[----:B------:R-:W-:-:S03]  /*1400*/  PLOP3.LUT P0, PT, PT, PT, PT, 0x80, 0x0 ;  /* 0x000000000000781c */ /* 0x000fc60003f0f070 */
[----:B------:R-:W-:Y:S01]  /*1410*/  IMAD.IADD R0, R3, 0x1, R0 ;  /* 0x0000000103007824 */ /* 0x000fe200078e0200 */
[----:B------:R-:W-:-:S04]  /*1420*/  SHF.R.S32.HI R3, RZ, 0x1f, R2 ;  /* 0x0000001fff037819 */ /* 0x000fc80000011402 */
[----:B------:R-:W-:Y:S02]  /*1430*/  SHF.R.S32.HI R5, RZ, 0x1f, R0 ;  /* 0x0000001fff057819 */ /* 0x000fe40000011400 */
[----:B------:R-:W-:Y:S01]  /*1440*/  LEA.HI R3, R3, R2, RZ, 0x7 ;  /* 0x0000000203037211 */ /* 0x000fe200078f38ff */
[----:B------:R-:W-:Y:S01]  /*1450*/  IMAD.MOV.U32 R2, RZ, RZ, RZ ;  /* 0x000000ffff027224 */ /* 0x000fe200078e00ff */
[----:B------:R-:W-:Y:S01]  /*1460*/  LEA.HI R5, R5, R0, RZ, 0x7 ;  /* 0x0000000005057211 */ /* 0x000fe200078f38ff */
[----:B------:R-:W-:Y:S01]  /*1470*/  IMAD.MOV.U32 R0, RZ, RZ, RZ ;  /* 0x000000ffff007224 */ /* 0x000fe200078e00ff */
[----:B------:R-:W-:Y:S02]  /*1480*/  SHF.R.S32.HI R3, RZ, 0x7, R3 ;  /* 0x00000007ff037819 */ /* 0x000fe40000011403 */
[----:B------:R-:W-:-:S04]  /*1490*/  SHF.R.S32.HI R88, RZ, 0x7, R5 ;  /* 0x00000007ff587819 */ /* 0x000fc80000011405 */
[----:B------:R-:W-:-:S04]  /*14a0*/  VIMNMX R88, R3, R88, PT ;  /* 0x0000005803587248 */ /* 0x000fc80003fe0100 */
[----:B------:R-:W-:-:S13]  /*14b0*/  ISETP.GE.AND P1, PT, R88, 0x1, PT ;  /* 0x000000015800780c */ /* 0x000fda0003f26270 */
[----:B------:R-:W-:Y:S05]  /*14c0*/  @!P1 BRA `(.L_x_2454) ;  /* 0x0000009800189947 */ /* 0x000fea0003800000 */
        /* <DEDUP_REMOVED lines=31> */
.L_x_2455:
[----:B------:R-:W-:Y:S02]  /*16c0*/  LEA.HI R0, R191, R191, RZ, 0x1 ;  /* 0x000000bfbf007211 */ /* 0x000fe400078f08ff */
[----:B------:R-:W-:Y:S02]  /*16d0*/  ISETP.NE.AND P0, PT, R19, 0x3, PT ;  /* 0x000000031300780c */ /* 0x000fe40003f05270 */
[----:B------:R-:W-:-:S05]  /*16e0*/  LOP3.LUT R0, R0, 0xfffffffe, RZ, 0xc0, !PT ;  /* 0xfffffffe00007812 */ /* 0x000fca00078ec0ff */
[----:B------:R-:W-:-:S05]  /*16f0*/  IMAD.IADD R0, R191, 0x1, -R0 ;  /* 0x00000001bf007824 */ /* 0x000fca00078e0a00 */
[----:B------:R-:W-:-:S04]  /*1700*/  SHF.L.U32 R0, R0, 0x1f, RZ ;  /* 0x0000001f00007819 */ /* 0x000fc800000006ff */
[----:B------:R-:W0:Y:S02]  /*1710*/  SYNCS.PHASECHK.TRANS64.TRYWAIT P1, [UR37+0x34800], R0 ;  /* 0x03480000ff0075a7 */ /* 0x000e240008020165 */
[----:B0-----:R-:W-:Y:S05]  /*1720*/  @!P1 BRA `(.L_x_2456) ;  /* 0x0000011800dc9947 */ /* 0x001fea0003800000 */
.L_x_2629:
[----:B------:R-:W-:Y:S05]  /*1730*/  @!P0 BRA `(.L_x_2457) ;  /* 0x0000000000048947 */ /* 0x000fea0003800000 */
[----:B------:R-:W-:Y:S01]  /*1740*/  BPT.TRAP 0x1 ;  /* 0x000000040000795c */ /* 0x000fe20000300000 */
.L_x_2457:
[----:B0-----:R-:W-:Y:S01]  /*1750*/  IMAD.U32 R0, RZ, RZ, UR36 ;  /* 0x00000024ff007e24 */ /* 0x001fe2000f8e00ff */
[----:B------:R-:W-:-:S04]  /*1760*/  MOV R3, UR38 ;  /* 0x0000002600037c02 */ /* 0x000fc80008000f00 */
[----:B------:R-:W-:Y:S02]  /*1770*/  LEA R0, R0, UR37, 0x3 ;  /* 0x0000002500007c11 */ /* 0x000fe4000f8e18ff */
[----:B------:R-:W-:-:S04]  /*1780*/  SHF.L.U32 R3, R3, 0x1f, RZ ;  /* 0x0000001f03037819 */ /* 0x000fc800000006ff */
[----:B------:R0:W1:Y:S01]  /*1790*/  SYNCS.PHASECHK.TRANS64.TRYWAIT P2, [R0+URZ+0x34830], R3 ;  /* 0x03483003000075a7 */ /* 0x000062000804017f */
[----:B------:R-:W-:Y:S05]  /*17a0*/  @!P0 BRA `(.L_x_2458) ;  /* 0x0000000000048947 */ /* 0x000fea0003800000 */
[----:B------:R-:W-:Y:S01]  /*17b0*/  BPT.TRAP 0x1 ;  /* 0x000000040000795c */ /* 0x000fe20000300000 */
.L_x_2458:
[----:B------:R-:W2:Y:S02]  /*17c0*/  S2R R2, SR_TID.X ;  /* 0x0000000000027919 */ /* 0x000ea40000002100 */
[----:B--2---:R-:W-:Y:S01]  /*17d0*/  LOP3.LUT P1, RZ, R2, 0x7f, RZ, 0xc0, !PT ;  /* 0x0000007f02ff7812 */ /* 0x004fe2000782c0ff */
[----:B-1----:R-:W-:-:S12]  /*17e0*/  @P2 BRA `(.L_x_2459) ;  /* 0x0000000000082947 */ /* 0x002fd80003800000 */
[----:B------:R-:W1:Y:S02]  /*17f0*/  SYNCS.PHASECHK.TRANS64.TRYWAIT P2, [R0+URZ+0x34830], R3 ;  /* 0x03483003000075a7 */ /* 0x000e64000804017f */
[----:B-1----:R-:W-:Y:S05]  /*1800*/  @!P2 BRA `(.L_x_2460) ;  /* 0x0000011800bca947 */ /* 0x002fea0003800000 */
.L_x_2459:
[----:B------:R-:W-:Y:S05]  /*1810*/  WARPSYNC.ALL ;  /* 0x0000000000007948 */ /* 0x000fea0003800000 */
[----:B------:R-:W-:Y:S01]  /*1820*/  UIADD3 UR4, UR37, 0x1c400, URZ ;  /* 0x0001c40025047890 */ /* 0x000fe2000fffe03f */
[----:B------:R-:W-:Y:S01]  /*1830*/  WARPGROUP.ARRIVE ;  /* 0x00000000000079c5 */ /* 0x000fe20000000000 */
[----:B------:R-:W-:Y:S01]  /*1840*/  ULOP3.LUT UR52, UR52, 0x10000, URZ, 0xfc, !UPT ;  /* 0x0001000034347892 */ /* 0x000fe2000f8efc3f */
[----:B------:R-:W2:Y:S01]  /*1850*/  LDC R5, c[0x0][0x448] ;  /* 0x00011200ff057b82 */ /* 0x000ea20000000800 */
[----:B------:R-:W-:Y:S01]  /*1860*/  USHF.R.U32.HI UR4, URZ, 0x4, UR4 ;  /* 0x000000043f047899 */ /* 0x000fe20008011604 */
[----:B01----:R-:W-:Y:S01]  /*1870*/  @!P1 VIADD R0, R0, 0x34840 ;  /* 0x0003484000009836 */ /* 0x003fe20000000000 */
[----:B------:R-:W-:Y:S01]  /*1880*/  UMOV UR53, 0x40000040 ;  /* 0x4000004000357882 */ /* 0x000fe20000000000 */
[----:B------:R-:W-:Y:S01]  /*1890*/  UMOV UR55, 0x40000040 ;  /* 0x4000004000377882 */ /* 0x000fe20000000000 */
[----:B------:R-:W-:Y:S01]  /*18a0*/  ULOP3.LUT UR4, UR4, 0x3fff, URZ, 0xc0, !UPT ;  /* 0x00003fff04047892 */ /* 0x000fe2000f8ec03f */
[----:B------:R-:W-:Y:S01]  /*18b0*/  CS2R R150, SRZ ;  /* 0x0000000000967805 */ /* 0x000fe2000001ff00 */
[----:B------:R-:W-:Y:S01]  /*18c0*/  UMOV UR5, 0x40000040 ;  /* 0x4000004000057882 */ /* 0x000fe20000000000 */
[----:B------:R-:W-:Y:S01]  /*18d0*/  UMOV UR7, 0x40000040 ;  /* 0x4000004000077882 */ /* 0x000fe20000000000 */
[----:B------:R-:W-:Y:S01]  /*18e0*/  ULOP3.LUT UR39, UR4, 0x10000, URZ, 0xfc, !UPT ;  /* 0x0001000004277892 */ /* 0x000fe2000f8efc3f */
[----:B------:R-:W-:Y:S01]  /*18f0*/  @!P1 PRMT R0, RZ, 0x654, R0 ;  /* 0x00000654ff009816 */ /* 0x000fe20000000000 */
[----:B------:R-:W-:Y:S01]  /*1900*/  UIADD3 UR4, UR52, 0x2, URZ ;  /* 0x0000000234047890 */ /* 0x000fe2000fffe03f */
[----:B------:R-:W-:Y:S01]  /*1910*/  CS2R R148, SRZ ;  /* 0x0000000000947805 */ /* 0x000fe2000001ff00 */
[----:B------:R-:W-:Y:S01]  /*1920*/  UIMAD UR54, UR36, 0xc00, UR39 ;  /* 0x00000c00243678a4 */ /* 0x000fe2000f8e0227 */
[----:B------:R-:W-:Y:S01]  /*1930*/  CS2R R146, SRZ ;  /* 0x0000000000927805 */ /* 0x000fe2000001ff00 */
[----:B------:R-:W-:Y:S01]  /*1940*/  UIADD3 UR8, UR52, 0x4, URZ ;  /* 0x0000000434087890 */ /* 0x000fe2000fffe03f */
[----:B------:R-:W-:Y:S01]  /*1950*/  CS2R R144, SRZ ;  /* 0x0000000000907805 */ /* 0x000fe2000001ff00 */
[----:B------:R-:W-:Y:S01]  /*1960*/  UIADD3 UR6, UR54, 0x2, URZ ;  /* 0x0000000236067890 */ /* 0x000fe2000fffe03f */
[----:B------:R-:W-:Y:S01]  /*1970*/  CS2R R142, SRZ ;  /* 0x00000000008e7805 */ /* 0x000fe2000001ff00 */
[----:B------:R-:W-:Y:S01]  /*1980*/  UIADD3 UR10, UR54, 0x4, URZ ;  /* 0x00000004360a7890 */ /* 0x000fe2000fffe03f */
[----:B------:R-:W-:Y:S01]  /*1990*/  CS2R R140, SRZ ;  /* 0x00000000008c7805 */ /* 0x000fe2000001ff00 */
[----:B------:R-:W-:Y:S01]  /*19a0*/  UMOV UR9, 0x40000040 ;  /* 0x4000004000097882 */ /* 0x000fe20000000000 */
[----:B------:R-:W-:Y:S01]  /*19b0*/  HGMMA.64x128x16.F32 R24, gdesc[UR52], RZ, !UPT, gsb0 ;  /* 0x01e00000341879f0 */ /* 0x000fe2000c0008ff */
[----:B------:R-:W-:Y:S01]  /*19c0*/  UMOV UR11, 0x40000040 ;  /* 0x40000040000b7882 */ /* 0x000fe20000000000 */
[----:B------:R-:W-:Y:S01]  /*19d0*/  UIADD3 UR12, UR52, 0x6, URZ ;  /* 0x00000006340c7890 */ /* 0x000fe2000fffe03f */
[----:B--2---:R-:W-:Y:S01]  /*19e0*/  ISETP.NE.AND P2, PT, R5, 0x1, PT ;  /* 0x000000010500780c */ /* 0x004fe20003f45270 */
[----:B------:R-:W-:Y:S01]  /*19f0*/  UIADD3 UR14, UR54, 0x6, URZ ;  /* 0x00000006360e7890 */ /* 0x000fe2000fffe03f */
[----:B------:R-:W-:Y:S01]  /*1a00*/  IMAD.IADD R5, R184, 0x1, R18 ;  /* 0x00000001b8057824 */ /* 0x000fe200078e0212 */
        /* <DEDUP_REMOVED lines=11> */
[----:B------:R-:W0:Y:S01]  /*1ac0*/  @P2 LDC R6, c[0x0][0x44c] ;  /* 0x00011300ff062b82 */ /* 0x000e220000000800 */
        /* <DEDUP_REMOVED lines=22> */
[----:B0-----:R-:W-:Y:S01]  /*1c30*/  @P2 IMAD.HI.U32 R6, R5, R6, RZ ;  /* 0x0000000605062227 */ /* 0x001fe200078e00ff */
        /* <DEDUP_REMOVED lines=10> */
[----:B------:R-:W-:-:S02]  /*1ce0*/  WARPGROUP.DEPBAR.LE gsb0, 0x0 ;  /* 0x00008000000079c5 */ /* 0x000fc40000010000 */
[----:B------:R-:W-:-:S06]  /*1cf0*/  WARPGROUP.ARRIVE ;  /* 0x00000000000079c5 */ /* 0x000fcc0000000000 */
[----:B------:R-:W-:Y:S01]  /*1d00*/  HGMMA.64x128x16.F32 R24, gdesc[UR4], R24, gsb0 ;  /* 0x01e00000041879f0 */ /* 0x000fe20008000818 */
[----:B------:R-:W-:Y:S01]  /*1d10*/  ULDC UR6, c[0x0][0x9d8] ;  /* 0x0002760000067ab9 */ /* 0x000fe20000000800 */
[----:B------:R-:W-:Y:S01]  /*1d20*/  ULDC UR7, c[0x0][0x988] ;  /* 0x0002620000077ab9 */ /* 0x000fe20000000800 */
        /* <DEDUP_REMOVED lines=35> */
[----:B------:R0:W-:Y:S01]  /*1f60*/  MUFU.TANH R32, R27 ;  /* 0x0000001b00207308 */ /* 0x0001e20000002400 */
[----:B------:R-:W-:Y:S01]  /*1f70*/  FMUL.FTZ R28, R29, UR6 ;  /* 0x000000061d1c7c20 */ /* 0x000fe20008410000 */
[----:B------:R-:W-:Y:S01]  /*1f80*/  FMUL.FTZ R30, R30, UR6 ;  /* 0x000000061e1e7c20 */ /* 0x000fe20008410000 */
[----:B------:R-:W-:Y:S01]  /*1f90*/  FMUL.FTZ R31, R31, UR6 ;  /* 0x000000061f1f7c20 */ /* 0x000fe20008410000 */
[----:B------:R-:W-:Y:S01]  /*1fa0*/  FMUL.FTZ R34, R34, UR6 ;  /* 0x0000000622227c20 */ /* 0x000fe20008410000 */
[----:B------:R-:W-:Y:S01]  /*1fb0*/  FMUL.FTZ R35, R35, UR6 ;  /* 0x0000000623237c20 */ /* 0x000fe20008410000 */
[----:B------:R-:W-:Y:S01]  /*1fc0*/  FMUL.FTZ R38, R38, UR6 ;  /* 0x0000000626267c20 */ /* 0x000fe20008410000 */
[----:B------:R-:W-:Y:S01]  /*1fd0*/  FMUL.FTZ R39, R39, UR6 ;  /* 0x0000000627277c20 */ /* 0x000fe20008410000 */
[----:B------:R1:W2:Y:S01]  /*1fe0*/  MUFU.TANH R100, R26 ;  /* 0x0000001a00647308 */ /* 0x0002a20000002400 */
[----:B0-----:R-:W0:Y:S01]  /*1ff0*/  @P2 LDC R27, c[0x0][0x450] ;  /* 0x00011400ff1b2b82 */ /* 0x001e220000000800 */
[----:B------:R-:W-:Y:S01]  /*2000*/  FMUL.FTZ R42, R42, UR6 ;  /* 0x000000062a2a7c20 */ /* 0x000fe20008410000 */
[----:B------:R-:W-:Y:S01]  /*2010*/  FMUL.FTZ R43, R43, UR6 ;  /* 0x000000062b2b7c20 */ /* 0x000fe20008410000 */
[----:B------:R-:W-:Y:S01]  /*2020*/  FMUL.FTZ R46, R46, UR6 ;  /* 0x000000062e2e7c20 */ /* 0x000fe20008410000 */
[----:B------:R-:W-:Y:S01]  /*2030*/  FMUL.FTZ R47, R47, UR6 ;  /* 0x000000062f2f7c20 */ /* 0x000fe20008410000 */
[----:B------:R-:W-:Y:S01]  /*2040*/  FMUL.FTZ R50, R50, UR6 ;  /* 0x0000000632327c20 */ /* 0x000fe20008410000 */
[----:B------:R-:W-:Y:S01]  /*2050*/  FMUL.FTZ R51, R51, UR6 ;  /* 0x0000000633337c20 */ /* 0x000fe20008410000 */
[----:B------:R3:W4:Y:S01]  /*2060*/  MUFU.TANH R102, R30 ;  /* 0x0000001e00667308 */ /* 0x0007220000002400 */
[----:B-1----:R-:W-:-:S02]  /*2070*/  IMAD.MOV.U32 R26, RZ, RZ, R5 ;  /* 0x000000ffff1a7224 */ /* 0x002fc400078e0005 */
[----:B------:R-:W-:Y:S01]  /*2080*/  FMUL.FTZ R54, R54, UR6 ;  /* 0x0000000636367c20 */ /* 0x000fe20008410000 */
[----:B------:R-:W-:Y:S02]  /*2090*/  IMAD.MOV.U32 R5, RZ, RZ, -0x80 ;  /* 0xffffff80ff057424 */ /* 0x000fe400078e00ff */
[----:B------:R-:W-:Y:S01]  /*20a0*/  FMUL.FTZ R55, R55, UR6 ;  /* 0x0000000637377c20 */ /* 0x000fe20008410000 */
[----:B------:R-:W-:Y:S01]  /*20b0*/  FMUL.FTZ R58, R58, UR6 ;  /* 0x000000063a3a7c20 */ /* 0x000fe20008410000 */
[----:B------:R-:W-:Y:S01]  /*20c0*/  FMUL.FTZ R20, R24, UR6 ;  /* 0x0000000618147c20 */ /* 0x000fe20008410000 */
[----:B------:R-:W-:Y:S01]  /*20d0*/  IMAD R5, R88, R5, 0x80 ;  /* 0x0000008058057424 */ /* 0x000fe200078e0205 */
[----:B------:R1:W5:Y:S01]  /*20e0*/  MUFU.TANH R104, R31 ;  /* 0x0000001f00687308 */ /* 0x0003620000002400 */
[----:B------:R-:W-:Y:S01]  /*20f0*/  FMUL.FTZ R24, R33, UR6 ;  /* 0x0000000621187c20 */ /* 0x000fe20008410000 */
[----:B------:R-:W-:Y:S01]  /*2100*/  FMUL.FTZ R59, R59, UR6 ;  /* 0x000000063b3b7c20 */ /* 0x000fe20008410000 */
[----:B---3--:R-:W-:-:S02]  /*2110*/  VIADD R30, R5, 0x1 ;  /* 0x00000001051e7836 */ /* 0x008fc40000000000 */
[----:B------:R-:W-:Y:S01]  /*2120*/  FMUL.FTZ R62, R62, UR6 ;  /* 0x000000063e3e7c20 */ /* 0x000fe20008410000 */
[----:B------:R-:W-:Y:S01]  /*2130*/  FMUL.FTZ R70, R70, UR6 ;  /* 0x0000000646467c20 */ /* 0x000fe20008410000 */
[----:B------:R-:W-:Y:S01]  /*2140*/  FMUL.FTZ R63, R63, UR6 ;  /* 0x000000063f3f7c20 */ /* 0x000fe20008410000 */
[----:B------:R-:W-:Y:S01]  /*2150*/  IMAD R30, R23, -0x2, R30 ;  /* 0xfffffffe171e7824 */ /* 0x000fe200078e021e */
[----:B------:R-:W3:Y:S01]  /*2160*/  MUFU.TANH R34, R34 ;  /* 0x0000002200227308 */ /* 0x000ee20000002400 */
[----:B0-----:R-:W-:Y:S01]  /*2170*/  @P2 SHF.R.U32.HI R26, RZ, R27, R6 ;  /* 0x0000001bff1a2219 */ /* 0x001fe20000011606 */
[----:B------:R-:W-:Y:S02]  /*2180*/  IMAD.IADD R6, R16, 0x1, R5 ;  /* 0x0000000110067824 */ /* 0x000fe400078e0205 */
[----:B------:R-:W-:Y:S01]  /*2190*/  FMUL.FTZ R66, R66, UR6 ;  /* 0x0000000642427c20 */ /* 0x000fe20008410000 */
[----:B------:R-:W-:Y:S01]  /*21a0*/  IADD3 R98, -R17, R30, R16 ;  /* 0x0000001e11627210 */ /* 0x000fe20007ffe110 */
[----:B------:R-:W-:Y:S01]  /*21b0*/  FMUL.FTZ R67, R67, UR6 ;  /* 0x0000000643437c20 */ /* 0x000fe20008410000 */
[----:B------:R-:W0:Y:S01]  /*21c0*/  SHFL.IDX PT, R29, R26, 0x1, 0x1c1f ;  /* 0x003c1f001a1d7f89 */ /* 0x000e2200000e0000 */
[----:B------:R-:W-:Y:S01]  /*21d0*/  IMAD R27, R23, -0x2, R6 ;  /* 0xfffffffe171b7824 */ /* 0x000fe200078e0206 */
        /* <DEDUP_REMOVED lines=17> */
[----:B------:R-:W3:Y:S01]  /*22f0*/  SHFL.IDX PT, R26, R26, RZ, 0x1c1f ;  /* 0x001c1fff1a1a7589 */ /* 0x000ee200000e0000 */
[----:B------:R-:W-:Y:S01]  /*2300*/  FMUL.FTZ R25, R25, UR6 ;  /* 0x0000000619197c20 */ /* 0x000fe20008410000 */
[----:B------:R-:W-:Y:S01]  /*2310*/  FMUL.FTZ R60, R60, UR6 ;  /* 0x000000063c3c7c20 */ /* 0x000fe20008410000 */
[----:B------:R-:W-:Y:S01]  /*2320*/  FMUL.FTZ R64, R64, UR6 ;  /* 0x0000000640407c20 */ /* 0x000fe20008410000 */
[----:B------:R-:W-:Y:S01]  /*2330*/  FMUL.FTZ R14, R37, UR6 ;  /* 0x00000006250e7c20 */ /* 0x000fe20008410000 */
[----:B0-----:R-:W-:Y:S01]  /*2340*/  VIADDMNMX R29, R29, R98, R27, PT ;  /* 0x000000621d1d7246 */ /* 0x001fe2000380011b */
[----:B------:R-:W-:Y:S01]  /*2350*/  FMUL.FTZ R68, R68, UR6 ;  /* 0x0000000644447c20 */ /* 0x000fe20008410000 */
[----:B------:R-:W0:Y:S01]  /*2360*/  MUFU.TANH R42, R42 ;  /* 0x0000002a002a7308 */ /* 0x000e220000002400 */
[----:B------:R-:W-:Y:S01]  /*2370*/  FMUL.FTZ R72, R72, UR6 ;  /* 0x0000000648487c20 */ /* 0x000fe20008410000 */
[----:B------:R-:W-:Y:S01]  /*2380*/  ISETP.GT.AND P3, PT, R29, RZ, PT ;  /* 0x000000ff1d00720c */ /* 0x000fe20003f64270 */
[----:B------:R-:W-:Y:S01]  /*2390*/  FMUL.FTZ R13, R41, UR6 ;  /* 0x00000006290d7c20 */ /* 0x000fe20008410000 */
[C---:B------:R-:W-:Y:S01]  /*23a0*/  ISETP.GT.AND P4, PT, R29.reuse, 0x1, PT ;  /* 0x000000011d00780c */ /* 0x040fe20003f84270 */
[----:B------:R-:W-:Y:S01]  /*23b0*/  FMUL.FTZ R76, R76, UR6 ;  /* 0x000000064c4c7c20 */ /* 0x000fe20008410000 */
[----:B------:R-:W-:Y:S01]  /*23c0*/  ISETP.GT.AND P5, PT, R29, 0x8, PT ;  /* 0x000000081d00780c */ /* 0x000fe20003fa4270 */
[----:B------:R-:W-:Y:S01]  /*23d0*/  FMUL.FTZ R10, R45, UR6 ;  /* 0x000000062d0a7c20 */ /* 0x000fe20008410000 */
[----:B--2---:R-:W-:Y:S01]  /*23e0*/  FSEL R100, R100, -INF , P3 ;  /* 0xff80000064647808 */ /* 0x004fe20001800000 */
[----:B------:R-:W2:Y:S01]  /*23f0*/  MUFU.TANH R43, R43 ;  /* 0x0000002b002b7308 */ /* 0x000ea20000002400 */
[----:B-1----:R-:W-:Y:S01]  /*2400*/  FSEL R31, R32, -INF , P4 ;  /* 0xff800000201f7808 */ /* 0x002fe20002000000 */
[----:B------:R-:W-:Y:S01]  /*2410*/  FMUL.FTZ R80, R80, UR6 ;  /* 0x0000000650507c20 */ /* 0x000fe20008410000 */
[----:B------:R-:W-:Y:S01]  /*2420*/  ISETP.GT.AND P3, PT, R29, 0x9, PT ;  /* 0x000000091d00780c */ /* 0x000fe20003f64270 */
[----:B------:R-:W-:Y:S01]  /*2430*/  FMUL.FTZ R9, R49, UR6 ;  /* 0x0000000631097c20 */ /* 0x000fe20008410000 */
[----:B----4-:R-:W-:Y:S01]  /*2440*/  FSEL R102, R102, -INF , P5 ;  /* 0xff80000066667808 */ /* 0x010fe20002800000 */
[----:B------:R-:W-:Y:S01]  /*2450*/  FMUL.FTZ R84, R84, UR6 ;  /* 0x0000000654547c20 */ /* 0x000fe20008410000 */
[----:B------:R-:W-:Y:S01]  /*2460*/  FMNMX.FTZ R5, R100, R31, !PT ;  /* 0x0000001f64057209 */ /* 0x000fe20007810000 */
[----:B------:R-:W1:Y:S01]  /*2470*/  MUFU.TANH R46, R46 ;  /* 0x0000002e002e7308 */ /* 0x000e620000002400 */
[----:B------:R-:W-:Y:S01]  /*2480*/  ISETP.GT.AND P4, PT, R29, 0x10, PT ;  /* 0x000000101d00780c */ /* 0x000fe20003f84270 */
[----:B------:R-:W-:Y:S01]  /*2490*/  FMUL.FTZ R4, R53, UR6 ;  /* 0x0000000635047c20 */ /* 0x000fe20008410000 */
[----:B-----5:R-:W-:Y:S01]  /*24a0*/  FSEL R104, R104, -INF , P3 ;  /* 0xff80000068687808 */ /* 0x020fe20001800000 */
[----:B------:R-:W-:Y:S01]  /*24b0*/  FMUL.FTZ R3, R57, UR6 ;  /* 0x0000000639037c20 */ /* 0x000fe20008410000 */
[----:B------:R-:W-:Y:S01]  /*24c0*/  FMNMX.FTZ R5, R102, R5, !PT ;  /* 0x0000000566057209 */ /* 0x000fe20007810000 */
[----:B------:R-:W-:Y:S01]  /*24d0*/  FMUL.FTZ R61, R61, UR6 ;  /* 0x000000063d3d7c20 */ /* 0x000fe20008410000 */
[----:B------:R-:W-:Y:S01]  /*24e0*/  ISETP.GT.AND P3, PT, R29, 0x11, PT ;  /* 0x000000111d00780c */ /* 0x000fe20003f64270 */
[----:B------:R-:W4:Y:S01]  /*24f0*/  MUFU.TANH R47, R47 ;  /* 0x0000002f002f7308 */ /* 0x000f220000002400 */
[----:B---3--:R-:W-:Y:S01]  /*2500*/  FSEL R106, R34, -INF , P4 ;  /* 0xff800000226a7808 */ /* 0x008fe20002000000 */
[----:B------:R-:W-:Y:S01]  /*2510*/  FMUL.FTZ R65, R65, UR6 ;  /* 0x0000000641417c20 */ /* 0x000fe20008410000 */
[----:B------:R-:W-:Y:S01]  /*2520*/  FMNMX.FTZ R5, R104, R5, !PT ;  /* 0x0000000568057209 */ /* 0x000fe20007810000 */
[----:B------:R-:W-:Y:S01]  /*2530*/  FMUL.FTZ R69, R69, UR6 ;  /* 0x0000000645457c20 */ /* 0x000fe20008410000 */
[----:B------:R-:W-:Y:S01]  /*2540*/  ISETP.GT.AND P4, PT, R29, 0x18, PT ;  /* 0x000000181d00780c */ /* 0x000fe20003f84270 */
[----:B------:R-:W-:Y:S01]  /*2550*/  FMUL.FTZ R73, R73, UR6 ;  /* 0x0000000649497c20 */ /* 0x000fe20008410000 */
[----:B------:R-:W-:Y:S01]  /*2560*/  FSEL R108, R35, -INF , P3 ;  /* 0xff800000236c7808 */ /* 0x000fe20001800000 */
[----:B------:R-:W3:Y:S01]  /*2570*/  MUFU.TANH R50, R50 ;  /* 0x0000003200327308 */ /* 0x000ee20000002400 */
[----:B------:R-:W-:Y:S01]  /*2580*/  FMNMX.FTZ R5, R106, R5, !PT ;  /* 0x000000056a057209 */ /* 0x000fe20007810000 */
[----:B------:R-:W-:Y:S01]  /*2590*/  FMUL.FTZ R77, R77, UR6 ;  /* 0x000000064d4d7c20 */ /* 0x000fe20008410000 */
[----:B------:R-:W-:Y:S01]  /*25a0*/  ISETP.GT.AND P3, PT, R29, 0x19, PT ;  /* 0x000000191d00780c */ /* 0x000fe20003f64270 */
[----:B------:R-:W-:Y:S01]  /*25b0*/  FMUL.FTZ R81, R81, UR6 ;  /* 0x0000000651517c20 */ /* 0x000fe20008410000 */
[----:B------:R-:W-:Y:S01]  /*25c0*/  FSEL R110, R38, -INF , P4 ;  /* 0xff800000266e7808 */ /* 0x000fe20002000000 */
[----:B------:R-:W-:Y:S01]  /*25d0*/  FMUL.FTZ R85, R85, UR6 ;  /* 0x0000000655557c20 */ /* 0x000fe20008410000 */
[----:B------:R-:W-:Y:S01]  /*25e0*/  FMNMX.FTZ R5, R108, R5, !PT ;  /* 0x000000056c057209 */ /* 0x000fe20007810000 */
[----:B------:R-:W5:Y:S01]  /*25f0*/  MUFU.TANH R51, R51 ;  /* 0x0000003300337308 */ /* 0x000f620000002400 */
[----:B------:R-:W-:Y:S01]  /*2600*/  ISETP.GT.AND P4, PT, R29, 0x20, PT ;  /* 0x000000201d00780c */ /* 0x000fe20003f84270 */
[----:B------:R5:W-:Y:S01]  /*2610*/  @!P1 SYNCS.ARRIVE.TRANS64.RED.A1T0 RZ, [R0+URZ], RZ ;  /* 0x000000ff00ff99a7 */ /* 0x000be2000810043f */
[----:B------:R-:W-:-:S02]  /*2620*/  FSEL R112, R39, -INF , P3 ;  /* 0xff80000027707808 */ /* 0x000fc40001800000 */
[----:B------:R-:W-:Y:S02]  /*2630*/  FMNMX.FTZ R5, R110, R5, !PT ;  /* 0x000000056e057209 */ /* 0x000fe40007810000 */
[C---:B------:R-:W-:Y:S01]  /*2640*/  ISETP.GT.AND P3, PT, R29.reuse, 0x21, PT ;  /* 0x000000211d00780c */ /* 0x040fe20003f64270 */
[----:B------:R-:W5:Y:S01]  /*2650*/  MUFU.TANH R54, R54 ;  /* 0x0000003600367308 */ /* 0x000f620000002400 */
[----:B0-----:R-:W-:Y:S02]  /*2660*/  FSEL R114, R42, -INF , P4 ;  /* 0xff8000002a727808 */ /* 0x001fe40002000000 */
[----:B------:R-:W-:Y:S02]  /*2670*/  FMNMX.FTZ R5, R112, R5, !PT ;  /* 0x0000000570057209 */ /* 0x000fe40007810000 */
[----:B------:R-:W-:Y:S02]  /*2680*/  ISETP.GT.AND P4, PT, R29, 0x28, PT ;  /* 0x000000281d00780c */ /* 0x000fe40003f84270 */
[----:B--2---:R-:W-:Y:S01]  /*2690*/  FSEL R96, R43, -INF , P3 ;  /* 0xff8000002b607808 */ /* 0x004fe20001800000 */
[----:B------:R-:W-:Y:S01]  /*26a0*/  MUFU.TANH R55, R55 ;  /* 0x0000003700377308 */ /* 0x000fe20000002400 */
[----:B------:R-:W-:-:S02]  /*26b0*/  FMNMX.FTZ R5, R114, R5, !PT ;  /* 0x0000000572057209 */ /* 0x000fc40007810000 */
[C---:B------:R-:W-:Y:S02]  /*26c0*/  ISETP.GT.AND P3, PT, R29.reuse, 0x29, PT ;  /* 0x000000291d00780c */ /* 0x040fe40003f64270 */
[----:B-1----:R-:W-:Y:S02]  /*26d0*/  FSEL R94, R46, -INF , P4 ;  /* 0xff8000002e5e7808 */ /* 0x002fe40002000000 */
[----:B------:R-:W-:Y:S01]  /*26e0*/  FMNMX.FTZ R5, R96, R5, !PT ;  /* 0x0000000560057209 */ /* 0x000fe20007810000 */
[----:B------:R-:W0:Y:S01]  /*26f0*/  MUFU.TANH R58, R58 ;  /* 0x0000003a003a7308 */ /* 0x000e220000002400 */
[----:B------:R-:W-:Y:S02]  /*2700*/  ISETP.GT.AND P4, PT, R29, 0x30, PT ;  /* 0x000000301d00780c */ /* 0x000fe40003f84270 */
[----:B----4-:R-:W-:Y:S02]  /*2710*/  FSEL R92, R47, -INF , P3 ;  /* 0xff8000002f5c7808 */ /* 0x010fe40001800000 */
[----:B------:R-:W-:Y:S01]  /*2720*/  FMNMX.FTZ R33, R94, R5, !PT ;  /* 0x000000055e217209 */ /* 0x000fe20007810000 */
[----:B------:R-:W-:Y:S01]  /*2730*/  FMUL.FTZ R5, R74, UR6 ;  /* 0x000000064a057c20 */ /* 0x000fe20008410000 */
[----:B------:R-:W-:Y:S01]  /*2740*/  ISETP.GT.AND P3, PT, R29, 0x31, PT ;  /* 0x000000311d00780c */ /* 0x000fe20003f64270 */
[----:B------:R-:W-:Y:S01]  /*2750*/  MUFU.TANH R59, R59 ;  /* 0x0000003b003b7308 */ /* 0x000fe20000002400 */
[----:B---3--:R-:W-:-:S02]  /*2760*/  FSEL R90, R50, -INF , P4 ;  /* 0xff800000325a7808 */ /* 0x008fc40002000000 */
[----:B------:R-:W-:Y:S02]  /*2770*/  FMNMX.FTZ R33, R92, R33, !PT ;  /* 0x000000215c217209 */ /* 0x000fe40007810000 */
[----:B------:R-:W-:Y:S02]  /*2780*/  ISETP.GT.AND P4, PT, R29, 0x38, PT ;  /* 0x000000381d00780c */ /* 0x000fe40003f84270 */
[----:B-----5:R-:W-:Y:S01]  /*2790*/  FSEL R74, R51, -INF , P3 ;  /* 0xff800000334a7808 */ /* 0x020fe20001800000 */
[----:B------:R-:W1:Y:S01]  /*27a0*/  MUFU.TANH R30, R62 ;  /* 0x0000003e001e7308 */ /* 0x000e620000002400 */
[----:B------:R-:W-:Y:S02]  /*27b0*/  FMNMX.FTZ R33, R90, R33, !PT ;  /* 0x000000215a217209 */ /* 0x000fe40007810000 */
[----:B------:R-:W-:Y:S02]  /*27c0*/  ISETP.GT.AND P3, PT, R29, 0x39, PT ;  /* 0x000000391d00780c */ /* 0x000fe40003f64270 */
[----:B------:R-:W-:-:S02]  /*27d0*/  FMNMX.FTZ R33, R74, R33, !PT ;  /* 0x000000214a217209 */ /* 0x000fc40007810000 */
[----:B------:R-:W-:Y:S01]  /*27e0*/  VIADDMNMX R27, R26, R98, R27, PT ;  /* 0x000000621a1b7246 */ /* 0x000fe2000380011b */
[----:B------:R2:W-:Y:S03]  /*27f0*/  MUFU.TANH R38, R70 ;  /* 0x0000004600267308 */ /* 0x0005e60000002400 */
[----:B------:R-:W-:-:S05]  /*2800*/  ISETP.GT.AND P5, PT, R27, 0x8, PT ;  /* 0x000000081b00780c */ /* 0x000fca0003fa4270 */
[----:B------:R-:W3:Y:S01]  /*2810*/  MUFU.TANH R63, R63 ;  /* 0x0000003f003f7308 */ /* 0x000ee20000002400 */
[----:B--2---:R-:W-:Y:S02]  /*2820*/  FSEL R70, R54, -INF , P4 ;  /* 0xff80000036467808 */ /* 0x004fe40002000000 */
[C---:B------:R-:W-:Y:S02]  /*2830*/  ISETP.GT.AND P4, PT, R29.reuse, 0x40, PT ;  /* 0x000000401d00780c */ /* 0x040fe40003f84270 */
[----:B------:R-:W-:Y:S02]  /*2840*/  FMNMX.FTZ R33, R70, R33, !PT ;  /* 0x0000002146217209 */ /* 0x000fe40007810000 */
[----:B0-----:R-:W-:Y:S01]  /*2850*/  FSEL R62, R58, -INF , P4 ;  /* 0xff8000003a3e7808 */ /* 0x001fe20002000000 */
[----:B------:R0:W2:Y:S01]  /*2860*/  MUFU.TANH R32, R66 ;  /* 0x0000004200207308 */ /* 0x0000a20000002400 */
[----:B------:R-:W-:-:S04]  /*2870*/  ISETP.GT.AND P4, PT, R29, 0x48, PT ;  /* 0x000000481d00780c */ /* 0x000fc80003f84270 */
[----:B-1----:R-:W-:Y:S02]  /*2880*/  FSEL R30, R30, -INF , P4 ;  /* 0xff8000001e1e7808 */ /* 0x002fe40002000000 */
[----:B------:R-:W-:Y:S01]  /*2890*/  ISETP.GT.AND P4, PT, R29, 0x50, PT ;  /* 0x000000501d00780c */ /* 0x000fe20003f84270 */
[----:B------:R-:W1:Y:S01]  /*28a0*/  MUFU.TANH R36, R67 ;  /* 0x0000004300247308 */ /* 0x000e620000002400 */
[----:B0-----:R-:W-:Y:S02]  /*28b0*/  FSEL R66, R55, -INF , P3 ;  /* 0xff80000037427808 */ /* 0x001fe40001800000 */
[----:B------:R-:W-:Y:S02]  /*28c0*/  ISETP.GT.AND P3, PT, R29, 0x41, PT ;  /* 0x000000411d00780c */ /* 0x000fe40003f64270 */
[----:B------:R-:W-:Y:S02]  /*28d0*/  FMNMX.FTZ R33, R66, R33, !PT ;  /* 0x0000002142217209 */ /* 0x000fe40007810000 */
[----:B------:R-:W-:Y:S01]  /*28e0*/  FSEL R58, R59, -INF , P3 ;  /* 0xff8000003b3a7808 */ /* 0x000fe20001800000 */
[----:B------:R-:W0:Y:S01]  /*28f0*/  MUFU.TANH R44, R71 ;  /* 0x00000047002c7308 */ /* 0x000e220000002400 */
[----:B------:R-:W-:-:S02]  /*2900*/  FMNMX.FTZ R33, R62, R33, !PT ;  /* 0x000000213e217209 */ /* 0x000fc40007810000 */
[----:B------:R-:W-:Y:S02]  /*2910*/  ISETP.GT.AND P3, PT, R29, 0x49, PT ;  /* 0x000000491d00780c */ /* 0x000fe40003f64270 */
[----:B------:R-:W-:Y:S02]  /*2920*/  FMNMX.FTZ R33, R58, R33, !PT ;  /* 0x000000213a217209 */ /* 0x000fe40007810000 */
[----:B---3--:R-:W-:Y:S01]  /*2930*/  FSEL R34, R63, -INF , P3 ;  /* 0xff8000003f227808 */ /* 0x008fe20001800000 */
[----:B------:R-:W3:Y:S01]  /*2940*/  MUFU.TANH R5, R5 ;  /* 0x0000000500057308 */ /* 0x000ee20000002400 */
[----:B------:R-:W-:Y:S02]  /*2950*/  FMNMX.FTZ R33, R30, R33, !PT ;  /* 0x000000211e217209 */ /* 0x000fe40007810000 */
[----:B------:R-:W-:Y:S02]  /*2960*/  ISETP.GT.AND P3, PT, R29, 0x51, PT ;  /* 0x000000511d00780c */ /* 0x000fe40003f64270 */
[----:B--2---:R-:W-:-:S02]  /*2970*/  FSEL R32, R32, -INF , P4 ;  /* 0xff80000020207808 */ /* 0x004fc40002000000 */
[----:B------:R-:W-:Y:S01]  /*2980*/  FMNMX.FTZ R33, R34, R33, !PT ;  /* 0x0000002122217209 */ /* 0x000fe20007810000 */
[----:B------:R-:W2:Y:S01]  /*2990*/  MUFU.TANH R40, R75 ;  /* 0x0000004b00287308 */ /* 0x000ea20000002400 */
[C---:B------:R-:W-:Y:S02]  /*29a0*/  ISETP.GT.AND P4, PT, R29.reuse, 0x58, PT ;  /* 0x000000581d00780c */ /* 0x040fe40003f84270 */
[----:B-1----:R-:W-:Y:S02]  /*29b0*/  FSEL R36, R36, -INF , P3 ;  /* 0xff80000024247808 */ /* 0x002fe40001800000 */
[----:B------:R-:W-:Y:S02]  /*29c0*/  FMNMX.FTZ R33, R32, R33, !PT ;  /* 0x0000002120217209 */ /* 0x000fe40007810000 */
[----:B------:R-:W-:Y:S01]  /*29d0*/  ISETP.GT.AND P3, PT, R29, 0x59, PT ;  /* 0x000000591d00780c */ /* 0x000fe20003f64270 */
[----:B------:R-:W1:Y:S01]  /*29e0*/  MUFU.TANH R46, R78 ;  /* 0x0000004e002e7308 */ /* 0x000e620000002400 */
[----:B------:R-:W-:-:S02]  /*29f0*/  FSEL R38, R38, -INF , P4 ;  /* 0xff80000026267808 */ /* 0x000fc40002000000 */
[----:B------:R-:W-:Y:S02]  /*2a00*/  FMNMX.FTZ R33, R36, R33, !PT ;  /* 0x0000002124217209 */ /* 0x000fe40007810000 */
[C---:B------:R-:W-:Y:S02]  /*2a10*/  ISETP.GT.AND P4, PT, R29.reuse, 0x60, PT ;  /* 0x000000601d00780c */ /* 0x040fe40003f84270 */
[----:B0-----:R-:W-:Y:S01]  /*2a20*/  FSEL R44, R44, -INF , P3 ;  /* 0xff8000002c2c7808 */ /* 0x001fe20001800000 */
[----:B------:R-:W0:Y:S01]  /*2a30*/  MUFU.TANH R48, R79 ;  /* 0x0000004f00307308 */ /* 0x000e220000002400 */
[----:B------:R-:W-:Y:S02]  /*2a40*/  FMNMX.FTZ R33, R38, R33, !PT ;  /* 0x0000002126217209 */ /* 0x000fe40007810000 */
[----:B------:R-:W-:Y:S02]  /*2a50*/  ISETP.GT.AND P3, PT, R29, 0x61, PT ;  /* 0x000000611d00780c */ /* 0x000fe40003f64270 */
[----:B---3--:R-:W-:-:S02]  /*2a60*/  FSEL R42, R5, -INF , P4 ;  /* 0xff800000052a7808 */ /* 0x008fc40002000000 */
[----:B------:R-:W-:Y:S01]  /*2a70*/  FMNMX.FTZ R33, R44, R33, !PT ;  /* 0x000000212c217209 */ /* 0x000fe20007810000 */
[----:B------:R-:W3:Y:S01]  /*2a80*/  MUFU.TANH R50, R82 ;  /* 0x0000005200327308 */ /* 0x000ee20000002400 */
[C---:B------:R-:W-:Y:S02]  /*2a90*/  ISETP.GT.AND P4, PT, R29.reuse, 0x68, PT ;  /* 0x000000681d00780c */ /* 0x040fe40003f84270 */
[----:B--2---:R-:W-:Y:S02]  /*2aa0*/  FSEL R40, R40, -INF , P3 ;  /* 0xff80000028287808 */ /* 0x004fe40001800000 */
[----:B------:R-:W-:Y:S02]  /*2ab0*/  FMNMX.FTZ R33, R42, R33, !PT ;  /* 0x000000212a217209 */ /* 0x000fe40007810000 */
[----:B------:R-:W-:Y:S01]  /*2ac0*/  ISETP.GT.AND P3, PT, R29, 0x69, PT ;  /* 0x000000691d00780c */ /* 0x000fe20003f64270 */
[----:B------:R-:W2:Y:S01]  /*2ad0*/  MUFU.TANH R52, R83 ;  /* 0x0000005300347308 */ /* 0x000ea20000002400 */
[----:B-1----:R-:W-:-:S02]  /*2ae0*/  FSEL R46, R46, -INF , P4 ;  /* 0xff8000002e2e7808 */ /* 0x002fc40002000000 */
        /* <DEDUP_REMOVED lines=8> */
[----:B------:R-:W1:Y:S01]  /*2b70*/  MUFU.TANH R54, R87 ;  /* 0x0000005700367308 */ /* 0x000e620000002400 */
[C---:B------:R-:W-:Y:S02]  /*2b80*/  ISETP.GT.AND P4, PT, R29.reuse, 0x78, PT ;  /* 0x000000781d00780c */ /* 0x040fe40003f84270 */
[----:B--2---:R-:W-:Y:S02]  /*2b90*/  FSEL R52, R52, -INF , P3 ;  /* 0xff80000034347808 */ /* 0x004fe40001800000 */
[----:B------:R-:W-:Y:S02]  /*2ba0*/  FMNMX.FTZ R33, R50, R33, !PT ;  /* 0x0000002132217209 */ /* 0x000fe40007810000 */
[----:B------:R-:W-:Y:S01]  /*2bb0*/  ISETP.GT.AND P3, PT, R29, 0x79, PT ;  /* 0x000000791d00780c */ /* 0x000fe20003f64270 */
[----:B------:R-:W-:Y:S01]  /*2bc0*/  MUFU.TANH R20, R20 ;  /* 0x0000001400147308 */ /* 0x000fe20000002400 */
[----:B0-----:R-:W-:-:S02]  /*2bd0*/  FSEL R56, R56, -INF , P4 ;  /* 0xff80000038387808 */ /* 0x001fc40002000000 */
[----:B------:R-:W-:Y:S02]  /*2be0*/  FMNMX.FTZ R33, R52, R33, !PT ;  /* 0x0000002134217209 */ /* 0x000fe40007810000 */
[----:B------:R-:W-:Y:S02]  /*2bf0*/  ISETP.GT.AND P4, PT, R27, 0x1, PT ;  /* 0x000000011b00780c */ /* 0x000fe40003f84270 */
[----:B------:R-:W-:Y:S01]  /*2c00*/  FMNMX.FTZ R33, R56, R33, !PT ;  /* 0x0000002138217209 */ /* 0x000fe20007810000 */
[----:B------:R-:W0:Y:S01]  /*2c10*/  MUFU.TANH R25, R25 ;  /* 0x0000001900197308 */ /* 0x000e220000002400 */
[----:B-1----:R-:W-:-:S04]  /*2c20*/  FSEL R54, R54, -INF , P3 ;  /* 0xff80000036367808 */ /* 0x002fc80001800000 */
[----:B------:R-:W-:-:S03]  /*2c30*/  FMNMX.FTZ R33, R54, R33, !PT ;  /* 0x0000002136217209 */ /* 0x000fc60007810000 */
[----:B------:R-:W1:Y:S02]  /*2c40*/  MUFU.TANH R89, R89 ;  /* 0x0000005900597308 */ /* 0x000e640000002400 */
[----:B------:R-:W2:Y:S06]  /*2c50*/  SHFL.BFLY PT, R6, R33, 0x2, 0x1f ;  /* 0x0c401f0021067f89 */ /* 0x000eac00000e0000 */
[----:B------:R-:W3:Y:S01]  /*2c60*/  MUFU.TANH R28, R28 ;  /* 0x0000001c001c7308 */ /* 0x000ee20000002400 */
[----:B0-----:R-:W-:Y:S02]  /*2c70*/  FSEL R25, R25, -INF , P4 ;  /* 0xff80000019197808 */ /* 0x001fe40002000000 */
[----:B------:R-:W-:-:S05]  /*2c80*/  ISETP.GT.AND P4, PT, R27, 0x10, PT ;  /* 0x000000101b00780c */ /* 0x000fca0003f84270 */
[----:B------:R-:W0:Y:S08]  /*2c90*/  MUFU.TANH R21, R21 ;  /* 0x0000001500157308 */ /* 0x000e300000002400 */
[----:B------:R-:W-:Y:S01]  /*2ca0*/  MUFU.TANH R24, R24 ;  /* 0x0000001800187308 */ /* 0x000fe20000002400 */
[----:B--2---:R-:W-:-:S05]  /*2cb0*/  FMNMX.FTZ R6, R33, R6, !PT ;  /* 0x0000000621067209 */ /* 0x004fca0007810000 */
[----:B------:R-:W2:Y:S02]  /*2cc0*/  SHFL.BFLY PT, R5, R6, 0x1, 0x1f ;  /* 0x0c201f0006057f89 */ /* 0x000ea400000e0000 */
[----:B------:R-:W-:Y:S08]  /*2cd0*/  MUFU.TANH R35, R60 ;  /* 0x0000003c00237308 */ /* 0x000ff00000002400 */
[----:B------:R-:W4:Y:S08]  /*2ce0*/  MUFU.TANH R15, R15 ;  /* 0x0000000f000f7308 */ /* 0x000f300000002400 */
[----:B------:R1:W-:Y:S01]  /*2cf0*/  MUFU.TANH R37, R64 ;  /* 0x0000004000257308 */ /* 0x0003e20000002400 */
[----:B--2---:R-:W-:Y:S01]  /*2d00*/  FMNMX.FTZ R6, R6, R5, !PT ;  /* 0x0000000506067209 */ /* 0x004fe20007810000 */
[----:B------:R-:W-:Y:S01]  /*2d10*/  IMAD.U32 R5, RZ, RZ, UR7 ;  /* 0x00000007ff057e24 */ /* 0x000fe2000f8e00ff */
[----:B-1----:R-:W-:-:S05]  /*2d20*/  FSEL R64, R89, -INF , P5 ;  /* 0xff80000059407808 */ /* 0x002fca0002800000 */
[----:B------:R-:W-:Y:S01]  /*2d30*/  MUFU.TANH R14, R14 ;  /* 0x0000000e000e7308 */ /* 0x000fe20000002400 */
[C---:B------:R-:W-:Y:S01]  /*2d40*/  FSETP.NEU.FTZ.AND P3, PT, R6.reuse, -INF , PT ;  /* 0xff8000000600780b */ /* 0x040fe20003f7d000 */
[----:B------:R-:W-:-:S05]  /*2d50*/  FMUL.FTZ R29, R6, R5 ;  /* 0x00000005061d7220 */ /* 0x000fca0000410000 */
[----:B------:R-:W-:Y:S01]  /*2d60*/  FSEL R33, R29, RZ, P3 ;  /* 0x000000ff1d217208 */ /* 0x000fe20001800000 */
[----:B------:R3:W-:Y:S01]  /*2d70*/  MUFU.TANH R39, R68 ;  /* 0x0000004400277308 */ /* 0x0007e20000002400 */
[----:B------:R-:W-:-:S03]  /*2d80*/  ISETP.GT.AND P3, PT, R27, RZ, PT ;  /* 0x000000ff1b00720c */ /* 0x000fc60003f64270 */
[-CC-:B------:R-:W-:Y:S01]  /*2d90*/  FFMA.FTZ R181, R100, R5.reuse, -R33.reuse ;  /* 0x0000000564b57223 */ /* 0x180fe20000010821 */
[----:B------:R-:W-:Y:S01]  /*2da0*/  FSEL R60, R20, -INF , P3 ;  /* 0xff800000143c7808 */ /* 0x000fe20001800000 */
[--C-:B------:R-:W-:Y:S01]  /*2db0*/  FFMA.FTZ R183, R102, R5, -R33.reuse ;  /* 0x0000000566b77223 */ /* 0x100fe20000010821 */
[C---:B------:R-:W-:Y:S01]  /*2dc0*/  ISETP.GT.AND P3, PT, R27.reuse, 0x9, PT ;  /* 0x000000091b00780c */ /* 0x040fe20003f64270 */
[----:B------:R-:W1:Y:S01]  /*2dd0*/  MUFU.TANH R12, R12 ;  /* 0x0000000c000c7308 */ /* 0x000e620000002400 */
[----:B------:R-:W-:Y:S01]  /*2de0*/  FMNMX.FTZ R29, R60, R25, !PT ;  /* 0x000000193c1d7209 */ /* 0x000fe20007810000 */
[-CC-:B------:R-:W-:Y:S01]  /*2df0*/  FFMA.FTZ R20, R104, R5.reuse, -R33.reuse ;  /* 0x0000000568147223 */ /* 0x180fe20000010821 */
[----:B---3--:R-:W-:Y:S01]  /*2e00*/  FSEL R68, R28, -INF , P3 ;  /* 0xff8000001c447808 */ /* 0x008fe20001800000 */
[--C-:B------:R-:W-:Y:S01]  /*2e10*/  FFMA.FTZ R177, R106, R5, -R33.reuse ;  /* 0x000000056ab17223 */ /* 0x100fe20000010821 */
[----:B------:R-:W-:Y:S01]  /*2e20*/  FMNMX.FTZ R29, R64, R29, !PT ;  /* 0x0000001d401d7209 */ /* 0x000fe20007810000 */
[--C-:B------:R-:W-:Y:S01]  /*2e30*/  FFMA.FTZ R108, R108, R5, -R33.reuse ;  /* 0x000000056c6c7223 */ /* 0x100fe20000010821 */
[----:B------:R-:W-:Y:S01]  /*2e40*/  ISETP.GT.AND P3, PT, R27, 0x11, PT ;  /* 0x000000111b00780c */ /* 0x000fe20003f64270 */
[----:B------:R0:W-:Y:S01]  /*2e50*/  MUFU.TANH R41, R72 ;  /* 0x0000004800297308 */ /* 0x0001e20000002400 */
[----:B------:R-:W-:Y:S01]  /*2e60*/  FMNMX.FTZ R29, R68, R29, !PT ;  /* 0x0000001d441d7209 */ /* 0x000fe20007810000 */
[-CC-:B------:R-:W-:Y:S01]  /*2e70*/  FFMA.FTZ R175, R94, R5.reuse, -R33.reuse ;  /* 0x000000055eaf7223 */ /* 0x180fe20000010821 */
[-CC-:B------:R-:W-:Y:S01]  /*2e80*/  FFMA.FTZ R179, R110, R5.reuse, -R33.reuse ;  /* 0x000000056eb37223 */ /* 0x180fe20000010821 */
[-CC-:B------:R-:W-:Y:S01]  /*2e90*/  FFMA.FTZ R169, R90, R5.reuse, -R33.reuse ;  /* 0x000000055aa97223 */ /* 0x180fe20000010821 */
[-CC-:B------:R-:W-:Y:S01]  /*2ea0*/  FFMA.FTZ R173, R114, R5.reuse, -R33.reuse ;  /* 0x0000000572ad7223 */ /* 0x180fe20000010821 */
[-CC-:B------:R-:W-:Y:S01]  /*2eb0*/  FFMA.FTZ R171, R70, R5.reuse, -R33.reuse ;  /* 0x0000000546ab7223 */ /* 0x180fe20000010821 */
[-CC-:B------:R-:W-:Y:S01]  /*2ec0*/  FFMA.FTZ R165, R62, R5.reuse, -R33.reuse ;  /* 0x000000053ea57223 */ /* 0x180fe20000010821 */
[----:B------:R-:W-:Y:S01]  /*2ed0*/  MUFU.TANH R13, R13 ;  /* 0x0000000d000d7308 */ /* 0x000fe20000002400 */
[----:B0-----:R-:W-:Y:S01]  /*2ee0*/  FSEL R72, R21, -INF , P4 ;  /* 0xff80000015487808 */ /* 0x001fe20002000000 */
[-CC-:B------:R-:W-:Y:S01]  /*2ef0*/  FFMA.FTZ R28, R58, R5.reuse, -R33.reuse ;  /* 0x000000053a1c7223 */ /* 0x180fe20000010821 */
[----:B------:R-:W-:Y:S01]  /*2f00*/  ISETP.GT.AND P4, PT, R27, 0x18, PT ;  /* 0x000000181b00780c */ /* 0x000fe20003f84270 */
[--C-:B------:R-:W-:Y:S01]  /*2f10*/  FFMA.FTZ R31, R31, R5, -R33.reuse ;  /* 0x000000051f1f7223 */ /* 0x100fe20000010821 */
[----:B------:R-:W-:Y:S01]  /*2f20*/  FMNMX.FTZ R29, R72, R29, !PT ;  /* 0x0000001d481d7209 */ /* 0x000fe20007810000 */
[-CC-:B------:R-:W-:Y:S01]  /*2f30*/  FFMA.FTZ R157, R42, R5.reuse, -R33.reuse ;  /* 0x000000052a9d7223 */ /* 0x180fe20000010821 */
[----:B----4-:R-:W-:Y:S01]  /*2f40*/  FSEL R78, R15, -INF , P4 ;  /* 0xff8000000f4e7808 */ /* 0x010fe20002000000 */
[----:B------:R0:W-:Y:S01]  /*2f50*/  MUFU.TANH R116, R76 ;  /* 0x0000004c00747308 */ /* 0x0001e20000002400 */
[C---:B------:R-:W-:Y:S01]  /*2f60*/  ISETP.GT.AND P4, PT, R27.reuse, 0x20, PT ;  /* 0x000000201b00780c */ /* 0x040fe20003f84270 */
[-CC-:B------:R-:W-:Y:S01]  /*2f70*/  FFMA.FTZ R167, R30, R5.reuse, -R33.reuse ;  /* 0x000000051ea77223 */ /* 0x180fe20000010821 */
[-CC-:B------:R-:W-:Y:S01]  /*2f80*/  FFMA.FTZ R161, R32, R5.reuse, -R33.reuse ;  /* 0x0000000520a17223 */ /* 0x180fe20000010821 */
[-CC-:B------:R-:W-:Y:S01]  /*2f90*/  FFMA.FTZ R30, R34, R5.reuse, -R33.reuse ;  /* 0x00000005221e7223 */ /* 0x180fe20000010821 */
[----:B-1----:R-:W-:Y:S01]  /*2fa0*/  FSEL R82, R12, -INF , P4 ;  /* 0xff8000000c527808 */ /* 0x002fe20002000000 */
[-CC-:B------:R-:W-:Y:S01]  /*2fb0*/  FFMA.FTZ R12, R112, R5.reuse, -R33.reuse ;  /* 0x00000005700c7223 */ /* 0x180fe20000010821 */
[C---:B------:R-:W-:Y:S01]  /*2fc0*/  ISETP.GT.AND P4, PT, R27.reuse, 0x28, PT ;  /* 0x000000281b00780c */ /* 0x040fe20003f84270 */
[----:B------:R-:W1:Y:S01]  /*2fd0*/  MUFU.TANH R11, R11 ;  /* 0x0000000b000b7308 */ /* 0x000e620000002400 */
[----:B0-----:R-:W-:Y:S01]  /*2fe0*/  FSEL R76, R24, -INF , P3 ;  /* 0xff800000184c7808 */ /* 0x001fe20001800000 */
[-CC-:B------:R-:W-:Y:S01]  /*2ff0*/  FFMA.FTZ R24, R66, R5.reuse, -R33.reuse ;  /* 0x0000000542187223 */ /* 0x180fe20000010821 */
[----:B------:R-:W-:Y:S01]  /*3000*/  ISETP.GT.AND P3, PT, R27, 0x19, PT ;  /* 0x000000191b00780c */ /* 0x000fe20003f64270 */
[--C-:B------:R-:W-:Y:S01]  /*3010*/  FFMA.FTZ R32, R36, R5, -R33.reuse ;  /* 0x0000000524207223 */ /* 0x100fe20000010821 */
[----:B------:R-:W-:Y:S01]  /*3020*/  FMNMX.FTZ R29, R76, R29, !PT ;  /* 0x0000001d4c1d7209 */ /* 0x000fe20007810000 */
[-CC-:B------:R-:W-:Y:S01]  /*3030*/  FFMA.FTZ R163, R38, R5.reuse, -R33.reuse ;  /* 0x0000000526a37223 */ /* 0x180fe20000010821 */
[--C-:B------:R-:W-:Y:S01]  /*3040*/  FFMA.FTZ R34, R44, R5, -R33.reuse ;  /* 0x000000052c227223 */ /* 0x100fe20000010821 */
[----:B------:R-:W-:Y:S01]  /*3050*/  MUFU.TANH R10, R10 ;  /* 0x0000000a000a7308 */ /* 0x000fe20000002400 */
[----:B------:R-:W-:Y:S01]  /*3060*/  FMNMX.FTZ R29, R78, R29, !PT ;  /* 0x0000001d4e1d7209 */ /* 0x000fe20007810000 */
[-CC-:B------:R-:W-:Y:S01]  /*3070*/  FFMA.FTZ R36, R40, R5.reuse, -R33.reuse ;  /* 0x0000000528247223 */ /* 0x180fe20000010821 */
[-CC-:B------:R-:W-:Y:S01]  /*3080*/  FFMA.FTZ R159, R46, R5.reuse, -R33.reuse ;  /* 0x000000052e9f7223 */ /* 0x180fe20000010821 */
[-CC-:B------:R-:W-:Y:S01]  /*3090*/  FFMA.FTZ R38, R48, R5.reuse, -R33.reuse ;  /* 0x0000000530267223 */ /* 0x180fe20000010821 */
[-CC-:B------:R-:W-:Y:S01]  /*30a0*/  FFMA.FTZ R153, R50, R5.reuse, -R33.reuse ;  /* 0x0000000532997223 */ /* 0x180fe20000010821 */
[-CC-:B------:R-:W-:Y:S01]  /*30b0*/  FFMA.FTZ R52, R52, R5.reuse, -R33.reuse ;  /* 0x0000000534347223 */ /* 0x180fe20000010821 */
[----:B------:R-:W-:Y:S01]  /*30c0*/  FFMA.FTZ R155, R56, R5, -R33 ;  /* 0x00000005389b7223 */ /* 0x000fe20000010821 */
[----:B------:R0:W-:Y:S01]  /*30d0*/  MUFU.TANH R118, R80 ;  /* 0x0000005000767308 */ /* 0x0001e20000002400 */
[----:B-1----:R-:W-:Y:S01]  /*30e0*/  FSEL R86, R11, -INF , P4 ;  /* 0xff8000000b567808 */ /* 0x002fe20002000000 */
[----:B------:R-:W1:Y:S01]  /*30f0*/  @P2 LDC R46, c[0x0][0x450] ;  /* 0x00011400ff2e2b82 */ /* 0x000e620000000800 */
[----:B------:R-:W-:-:S05]  /*3100*/  ISETP.GT.AND P4, PT, R27, 0x30, PT ;  /* 0x000000301b00780c */ /* 0x000fca0003f84270 */
[----:B------:R-:W2:Y:S01]  /*3110*/  MUFU.TANH R8, R8 ;  /* 0x0000000800087308 */ /* 0x000ea20000002400 */
[----:B0-----:R-:W-:Y:S02]  /*3120*/  FSEL R80, R14, -INF , P3 ;  /* 0xff8000000e507808 */ /* 0x001fe40001800000 */
[----:B------:R-:W-:Y:S02]  /*3130*/  ISETP.GT.AND P3, PT, R27, 0x21, PT ;  /* 0x000000211b00780c */ /* 0x000fe40003f64270 */
[----:B------:R-:W-:-:S03]  /*3140*/  FMNMX.FTZ R29, R80, R29, !PT ;  /* 0x0000001d501d7209 */ /* 0x000fc60007810000 */
[----:B------:R-:W0:Y:S01]  /*3150*/  MUFU.TANH R9, R9 ;  /* 0x0000000900097308 */ /* 0x000e220000002400 */
[----:B------:R-:W-:-:S07]  /*3160*/  FMNMX.FTZ R29, R82, R29, !PT ;  /* 0x0000001d521d7209 */ /* 0x000fce0007810000 */
[----:B------:R3:W-:Y:S01]  /*3170*/  MUFU.TANH R120, R84 ;  /* 0x0000005400787308 */ /* 0x0007e20000002400 */
[----:B--2---:R-:W-:Y:S01]  /*3180*/  FSEL R100, R8, -INF , P4 ;  /* 0xff80000008647808 */ /* 0x004fe20002000000 */
[----:B------:R-:W-:Y:S01]  /*3190*/  FFMA.FTZ R8, R74, R5, -R33 ;  /* 0x000000054a087223 */ /* 0x000fe20000010821 */
[----:B------:R-:W-:-:S05]  /*31a0*/  ISETP.GT.AND P4, PT, R27, 0x38, PT ;  /* 0x000000381b00780c */ /* 0x000fca0003f84270 */
[----:B------:R-:W2:Y:S01]  /*31b0*/  MUFU.TANH R7, R7 ;  /* 0x0000000700077308 */ /* 0x000ea20000002400 */
[----:B---3--:R-:W-:Y:S02]  /*31c0*/  FSEL R84, R13, -INF , P3 ;  /* 0xff8000000d547808 */ /* 0x008fe40001800000 */
[C---:B------:R-:W-:Y:S02]  /*31d0*/  ISETP.GT.AND P3, PT, R27.reuse, 0x29, PT ;  /* 0x000000291b00780c */ /* 0x040fe40003f64270 */
[----:B------:R-:W-:Y:S02]  /*31e0*/  FMNMX.FTZ R29, R84, R29, !PT ;  /* 0x0000001d541d7209 */ /* 0x000fe40007810000 */
[----:B------:R-:W-:Y:S01]  /*31f0*/  FSEL R98, R10, -INF , P3 ;  /* 0xff8000000a627808 */ /* 0x000fe20001800000 */
[----:B------:R-:W3:Y:S01]  /*3200*/  MUFU.TANH R4, R4 ;  /* 0x0000000400047308 */ /* 0x000ee20000002400 */
[----:B------:R-:W-:Y:S02]  /*3210*/  FMNMX.FTZ R29, R86, R29, !PT ;  /* 0x0000001d561d7209 */ /* 0x000fe40007810000 */
[----:B------:R-:W-:-:S02]  /*3220*/  ISETP.GT.AND P3, PT, R27, 0x31, PT ;  /* 0x000000311b00780c */ /* 0x000fc40003f64270 */
[----:B------:R-:W-:Y:S02]  /*3230*/  FMNMX.FTZ R29, R98, R29, !PT ;  /* 0x0000001d621d7209 */ /* 0x000fe40007810000 */
[----:B0-----:R-:W-:Y:S01]  /*3240*/  FSEL R102, R9, -INF , P3 ;  /* 0xff80000009667808 */ /* 0x001fe20001800000 */
[----:B------:R-:W0:Y:S01]  /*3250*/  MUFU.TANH R2, R2 ;  /* 0x0000000200027308 */ /* 0x000e220000002400 */
[----:B------:R-:W-:Y:S02]  /*3260*/  FMNMX.FTZ R29, R100, R29, !PT ;  /* 0x0000001d641d7209 */ /* 0x000fe40007810000 */
[----:B------:R-:W-:Y:S02]  /*3270*/  ISETP.GT.AND P3, PT, R27, 0x39, PT ;  /* 0x000000391b00780c */ /* 0x000fe40003f64270 */
[----:B--2---:R-:W-:Y:S01]  /*3280*/  FSEL R104, R7, -INF , P4 ;  /* 0xff80000007687808 */ /* 0x004fe20002000000 */
[----:B------:R-:W-:Y:S01]  /*3290*/  FFMA.FTZ R7, R96, R5, -R33 ;  /* 0x0000000560077223 */ /* 0x000fe20000010821 */
[----:B------:R-:W-:Y:S01]  /*32a0*/  FMNMX.FTZ R29, R102, R29, !PT ;  /* 0x0000001d661d7209 */ /* 0x000fe20007810000 */
[----:B------:R-:W2:Y:S01]  /*32b0*/  MUFU.TANH R3, R3 ;  /* 0x0000000300037308 */ /* 0x000ea20000002400 */
[----:B------:R-:W-:-:S02]  /*32c0*/  ISETP.GT.AND P4, PT, R27, 0x40, PT ;  /* 0x000000401b00780c */ /* 0x000fc40003f84270 */
[----:B---3--:R-:W-:Y:S02]  /*32d0*/  FSEL R96, R4, -INF , P3 ;  /* 0xff80000004607808 */ /* 0x008fe40001800000 */
[----:B------:R-:W-:Y:S02]  /*32e0*/  FMNMX.FTZ R29, R104, R29, !PT ;  /* 0x0000001d681d7209 */ /* 0x000fe40007810000 */
[C---:B------:R-:W-:Y:S01]  /*32f0*/  ISETP.GT.AND P3, PT, R27.reuse, 0x41, PT ;  /* 0x000000411b00780c */ /* 0x040fe20003f64270 */
[----:B------:R-:W3:Y:S01]  /*3300*/  MUFU.TANH R61, R61 ;  /* 0x0000003d003d7308 */ /* 0x000ee20000002400 */
[----:B0-----:R-:W-:Y:S01]  /*3310*/  FSEL R106, R2, -INF , P4 ;  /* 0xff800000026a7808 */ /* 0x001fe20002000000 */
[--C-:B------:R-:W-:Y:S01]  /*3320*/  FFMA.FTZ R2, R92, R5, -R33.reuse ;  /* 0x000000055c027223 */ /* 0x100fe20000010821 */
[----:B------:R-:W-:Y:S01]  /*3330*/  FMNMX.FTZ R29, R96, R29, !PT ;  /* 0x0000001d601d7209 */ /* 0x000fe20007810000 */
[----:B------:R-:W-:Y:S01]  /*3340*/  FFMA.FTZ R33, R54, R5, -R33 ;  /* 0x0000000536217223 */ /* 0x000fe20000010821 */
[----:B------:R-:W-:-:S02]  /*3350*/  ISETP.GT.AND P4, PT, R27, 0x48, PT ;  /* 0x000000481b00780c */ /* 0x000fc40003f84270 */
[----:B------:R-:W-:Y:S01]  /*3360*/  FMNMX.FTZ R29, R106, R29, !PT ;  /* 0x0000001d6a1d7209 */ /* 0x000fe20007810000 */
[----:B------:R-:W0:Y:S01]  /*3370*/  MUFU.TANH R65, R65 ;  /* 0x0000004100417308 */ /* 0x000e220000002400 */
[----:B--2---:R-:W-:Y:S02]  /*3380*/  FSEL R94, R3, -INF , P3 ;  /* 0xff800000035e7808 */ /* 0x004fe40001800000 */
[----:B------:R-:W-:Y:S02]  /*3390*/  ISETP.GT.AND P3, PT, R27, 0x49, PT ;  /* 0x000000491b00780c */ /* 0x000fe40003f64270 */
[----:B------:R-:W-:-:S03]  /*33a0*/  FMNMX.FTZ R29, R94, R29, !PT ;  /* 0x0000001d5e1d7209 */ /* 0x000fc60007810000 */
[----:B------:R2:W-:Y:S01]  /*33b0*/  MUFU.EX2 R14, R108 ;  /* 0x0000006c000e7308 */ /* 0x0005e20000000800 */
[----:B---3--:R-:W-:Y:S02]  /*33c0*/  FSEL R92, R61, -INF , P3 ;  /* 0xff8000003d5c7808 */ /* 0x008fe40001800000 */
[----:B------:R-:W-:-:S05]  /*33d0*/  ISETP.GT.AND P3, PT, R27, 0x51, PT ;  /* 0x000000511b00780c */ /* 0x000fca0003f64270 */
[----:B------:R-:W3:Y:S01]  /*33e0*/  MUFU.TANH R69, R69 ;  /* 0x0000004500457308 */ /* 0x000ee20000002400 */
[----:B--2---:R-:W-:Y:S02]  /*33f0*/  FSEL R108, R35, -INF , P4 ;  /* 0xff800000236c7808 */ /* 0x004fe40002000000 */
[----:B------:R-:W-:Y:S02]  /*3400*/  ISETP.GT.AND P4, PT, R27, 0x50, PT ;  /* 0x000000501b00780c */ /* 0x000fe40003f84270 */
[----:B------:R-:W-:Y:S02]  /*3410*/  FMNMX.FTZ R29, R108, R29, !PT ;  /* 0x0000001d6c1d7209 */ /* 0x000fe40007810000 */
[----:B------:R-:W-:Y:S01]  /*3420*/  FSEL R110, R37, -INF , P4 ;  /* 0xff800000256e7808 */ /* 0x000fe20002000000 */
[----:B------:R-:W2:Y:S01]  /*3430*/  MUFU.TANH R73, R73 ;  /* 0x0000004900497308 */ /* 0x000ea20000002400 */
[----:B------:R-:W-:Y:S01]  /*3440*/  FMNMX.FTZ R29, R92, R29, !PT ;  /* 0x0000001d5c1d7209 */ /* 0x000fe20007810000 */
[----:B------:R-:W4:Y:S01]  /*3450*/  @P2 LDC R37, c[0x0][0x44c] ;  /* 0x00011300ff252b82 */ /* 0x000f220000000800 */
[----:B------:R-:W-:-:S02]  /*3460*/  ISETP.GT.AND P4, PT, R27, 0x58, PT ;  /* 0x000000581b00780c */ /* 0x000fc40003f84270 */
[----:B0-----:R-:W-:Y:S02]  /*3470*/  FSEL R90, R65, -INF , P3 ;  /* 0xff800000415a7808 */ /* 0x001fe40001800000 */
[----:B------:R-:W-:Y:S01]  /*3480*/  FMNMX.FTZ R29, R110, R29, !PT ;  /* 0x0000001d6e1d7209 */ /* 0x000fe20007810000 */
[----:B------:R-:W0:Y:S01]  /*3490*/  MUFU.TANH R77, R77 ;  /* 0x0000004d004d7308 */ /* 0x000e220000002400 */
[----:B------:R-:W-:Y:S02]  /*34a0*/  ISETP.GT.AND P3, PT, R27, 0x59, PT ;  /* 0x000000591b00780c */ /* 0x000fe40003f64270 */
[----:B------:R-:W-:Y:S01]  /*34b0*/  FSEL R112, R39, -INF , P4 ;  /* 0xff80000027707808 */ /* 0x000fe20002000000 */
[----:B------:R-:W-:Y:S01]  /*34c0*/  IMAD.MOV.U32 R39, RZ, RZ, R18 ;  /* 0x000000ffff277224 */ /* 0x000fe200078e0012 */
[----:B------:R-:W-:Y:S02]  /*34d0*/  FMNMX.FTZ R29, R90, R29, !PT ;  /* 0x0000001d5a1d7209 */ /* 0x000fe40007810000 */
[----:B------:R-:W-:Y:S01]  /*34e0*/  ISETP.GT.AND P4, PT, R27, 0x60, PT ;  /* 0x000000601b00780c */ /* 0x000fe20003f84270 */
[----:B------:R-:W5:Y:S01]  /*34f0*/  MUFU.TANH R81, R81 ;  /* 0x0000005100517308 */ /* 0x000f620000002400 */
[----:B---3--:R-:W-:-:S02]  /*3500*/  FSEL R74, R69, -INF , P3 ;  /* 0xff800000454a7808 */ /* 0x008fc40001800000 */
[----:B------:R-:W-:Y:S02]  /*3510*/  FMNMX.FTZ R29, R112, R29, !PT ;  /* 0x0000001d701d7209 */ /* 0x000fe40007810000 */
[----:B------:R-:W-:Y:S02]  /*3520*/  ISETP.GT.AND P3, PT, R27, 0x61, PT ;  /* 0x000000611b00780c */ /* 0x000fe40003f64270 */
[----:B------:R-:W-:Y:S01]  /*3530*/  FSEL R114, R41, -INF , P4 ;  /* 0xff80000029727808 */ /* 0x000fe20002000000 */
[----:B------:R-:W-:Y:S01]  /*3540*/  MUFU.TANH R85, R85 ;  /* 0x0000005500557308 */ /* 0x000fe20000002400 */
[----:B------:R-:W-:Y:S01]  /*3550*/  FMNMX.FTZ R29, R74, R29, !PT ;  /* 0x0000001d4a1d7209 */ /* 0x000fe20007810000 */
[----:B----4-:R-:W-:Y:S01]  /*3560*/  @P2 IMAD.HI.U32 R37, R18, R37, RZ ;  /* 0x0000002512252227 */ /* 0x010fe200078e00ff */
[----:B------:R-:W-:Y:S02]  /*3570*/  ISETP.GT.AND P4, PT, R27, 0x68, PT ;  /* 0x000000681b00780c */ /* 0x000fe40003f84270 */
[----:B--2---:R-:W-:-:S02]  /*3580*/  FSEL R70, R73, -INF , P3 ;  /* 0xff80000049467808 */ /* 0x004fc40001800000 */
[----:B------:R-:W-:Y:S01]  /*3590*/  FMNMX.FTZ R29, R114, R29, !PT ;  /* 0x0000001d721d7209 */ /* 0x000fe20007810000 */
[----:B------:R-:W-:Y:S01]  /*35a0*/  MUFU.EX2 R181, R181 ;  /* 0x000000b500b57308 */ /* 0x000fe20000000800 */
[C---:B------:R-:W-:Y:S02]  /*35b0*/  ISETP.GT.AND P3, PT, R27.reuse, 0x69, PT ;  /* 0x000000691b00780c */ /* 0x040fe40003f64270 */
[----:B------:R-:W-:Y:S02]  /*35c0*/  FSEL R116, R116, -INF , P4 ;  /* 0xff80000074747808 */ /* 0x000fe40002000000 */
[----:B------:R-:W-:Y:S02]  /*35d0*/  FMNMX.FTZ R29, R70, R29, !PT ;  /* 0x0000001d461d7209 */ /* 0x000fe40007810000 */
[----:B------:R-:W-:Y:S01]  /*35e0*/  ISETP.GT.AND P4, PT, R27, 0x70, PT ;  /* 0x000000701b00780c */ /* 0x000fe20003f84270 */
[----:B------:R-:W2:Y:S01]  /*35f0*/  MUFU.EX2 R26, R31 ;  /* 0x0000001f001a7308 */ /* 0x000ea20000000800 */
[----:B0-----:R-:W-:-:S02]  /*3600*/  FSEL R66, R77, -INF , P3 ;  /* 0xff8000004d427808 */ /* 0x001fc40001800000 */
[----:B------:R-:W-:Y:S02]  /*3610*/  FMNMX.FTZ R29, R116, R29, !PT ;  /* 0x0000001d741d7209 */ /* 0x000fe40007810000 */
[C---:B------:R-:W-:Y:S02]  /*3620*/  ISETP.GT.AND P3, PT, R27.reuse, 0x71, PT ;  /* 0x000000711b00780c */ /* 0x040fe40003f64270 */
[----:B------:R-:W-:Y:S01]  /*3630*/  FSEL R118, R118, -INF , P4 ;  /* 0xff80000076767808 */ /* 0x000fe20002000000 */
[----:B------:R-:W0:Y:S01]  /*3640*/  MUFU.EX2 R183, R183 ;  /* 0x000000b700b77308 */ /* 0x000e220000000800 */
[----:B------:R-:W-:Y:S02]  /*3650*/  FMNMX.FTZ R29, R66, R29, !PT ;  /* 0x0000001d421d7209 */ /* 0x000fe40007810000 */
[----:B------:R-:W-:Y:S02]  /*3660*/  ISETP.GT.AND P4, PT, R27, 0x78, PT ;  /* 0x000000781b00780c */ /* 0x000fe40003f84270 */
[----:B-----5:R-:W-:-:S02]  /*3670*/  FSEL R62, R81, -INF , P3 ;  /* 0xff800000513e7808 */ /* 0x020fc40001800000 */
[----:B------:R-:W-:Y:S01]  /*3680*/  FMNMX.FTZ R29, R118, R29, !PT ;  /* 0x0000001d761d7209 */ /* 0x000fe20007810000 */
[----:B------:R-:W3:Y:S01]  /*3690*/  MUFU.EX2 R20, R20 ;  /* 0x0000001400147308 */ /* 0x000ee20000000800 */
[----:B------:R-:W-:Y:S01]  /*36a0*/  ISETP.GT.AND P3, PT, R27, 0x79, PT ;  /* 0x000000791b00780c */ /* 0x000fe20003f64270 */
[----:B--2---:R-:W-:Y:S01]  /*36b0*/  FADD.FTZ R42, R181, R26 ;  /* 0x0000001ab52a7221 */ /* 0x004fe20000010000 */
[----:B------:R-:W-:Y:S02]  /*36c0*/  FSEL R120, R120, -INF , P4 ;  /* 0xff80000078787808 */ /* 0x000fe40002000000 */
[----:B------:R-:W-:Y:S02]  /*36d0*/  FMNMX.FTZ R29, R62, R29, !PT ;  /* 0x0000001d3e1d7209 */ /* 0x000fe40007810000 */
[----:B------:R-:W-:Y:S01]  /*36e0*/  FSEL R58, R85, -INF , P3 ;  /* 0xff800000553a7808 */ /* 0x000fe20001800000 */
[----:B------:R-:W2:Y:S01]  /*36f0*/  MUFU.EX2 R177, R177 ;  /* 0x000000b100b17308 */ /* 0x000ea20000000800 */
[----:B------:R-:W-:-:S02]  /*3700*/  FMNMX.FTZ R29, R120, R29, !PT ;  /* 0x0000001d781d7209 */ /* 0x000fc40007810000 */
[----:B-1----:R-:W-:Y:S02]  /*3710*/  @P2 SHF.R.U32.HI R39, RZ, R46, R37 ;  /* 0x0000002eff272219 */ /* 0x002fe40000011625 */
[----:B------:R-:W-:Y:S02]  /*3720*/  FMNMX.FTZ R29, R58, R29, !PT ;  /* 0x0000001d3a1d7209 */ /* 0x000fe40007810000 */
[----:B------:R-:W-:Y:S01]  /*3730*/  IADD3 R41, R39, R16, -R17 ;  /* 0x0000001027297210 */ /* 0x000fe20007ffe811 */
[----:B------:R-:W1:Y:S01]  /*3740*/  MUFU.EX2 R179, R179 ;  /* 0x000000b300b37308 */ /* 0x000e620000000800 */
[----:B------:R-:W-:Y:S01]  /*3750*/  F2FP.F16.F32.PACK_AB R181, R26, R181 ;  /* 0x000000b51ab5723e */ /* 0x000fe200000000ff */
[----:B------:R-:W4:Y:S06]  /*3760*/  SHFL.BFLY PT, R10, R29, 0x2, 0x1f ;  /* 0x0c401f001d0a7f89 */ /* 0x000f2c00000e0000 */
[----:B------:R-:W5:Y:S08]  /*3770*/  MUFU.EX2 R12, R12 ;  /* 0x0000000c000c7308 */ /* 0x000f700000000800 */
[----:B------:R-:W-:Y:S08]  /*3780*/  MUFU.EX2 R4, R7 ;  /* 0x0000000700047308 */ /* 0x000ff00000000800 */
[----:B------:R-:W5:Y:S01]  /*3790*/  MUFU.EX2 R173, R173 ;  /* 0x000000ad00ad7308 */ /* 0x000f620000000800 */
[----:B----4-:R-:W-:Y:S01]  /*37a0*/  FMNMX.FTZ R3, R29, R10, !PT ;  /* 0x0000000a1d037209 */ /* 0x010fe20007810000 */
[----:B0-----:R-:W-:Y:S01]  /*37b0*/  FADD.FTZ R29, R183, R42 ;  /* 0x0000002ab71d7221 */ /* 0x001fe20000010000 */
[----:B---3--:R-:W-:-:S03]  /*37c0*/  F2FP.F16.F32.PACK_AB R183, R20, R183 ;  /* 0x000000b714b7723e */ /* 0x008fc600000000ff */
[----:B------:R-:W0:Y:S01]  /*37d0*/  SHFL.BFLY PT, R10, R3, 0x1, 0x1f ;  /* 0x0c201f00030a7f89 */ /* 0x000e2200000e0000 */
[----:B------:R-:W-:Y:S01]  /*37e0*/  FADD.FTZ R42, R20, R29 ;  /* 0x0000001d142a7221 */ /* 0x000fe20000010000 */
[----:B------:R-:W-:Y:S03]  /*37f0*/  MUFU.EX2 R175, R175 ;  /* 0x000000af00af7308 */ /* 0x000fe60000000800 */
[----:B--2---:R-:W-:Y:S01]  /*3800*/  FADD.FTZ R31, R177, R42 ;  /* 0x0000002ab11f7221 */ /* 0x004fe20000010000 */
[----:B------:R-:W-:-:S03]  /*3810*/  F2FP.F16.F32.PACK_AB R177, R14, R177 ;  /* 0x000000b10eb1723e */ /* 0x000fc600000000ff */
[----:B------:R-:W-:Y:S01]  /*3820*/  FADD.FTZ R42, R14, R31 ;  /* 0x0000001f0e2a7221 */ /* 0x000fe20000010000 */
[----:B------:R1:W-:Y:S08]  /*3830*/  MUFU.EX2 R40, R33 ;  /* 0x0000002100287308 */ /* 0x0003f00000000800 */
[----:B------:R-:W-:Y:S01]  /*3840*/  MUFU.EX2 R2, R2 ;  /* 0x0000000200027308 */ /* 0x000fe20000000800 */
[----:B-1----:R-:W-:Y:S01]  /*3850*/  FADD.FTZ R33, R179, R42 ;  /* 0x0000002ab3217221 */ /* 0x002fe20000010000 */
[----:B-----5:R-:W-:-:S03]  /*3860*/  F2FP.F16.F32.PACK_AB R179, R12, R179 ;  /* 0x000000b30cb3723e */ /* 0x020fc600000000ff */
[----:B------:R-:W-:Y:S01]  /*3870*/  FADD.FTZ R44, R12, R33 ;  /* 0x000000210c2c7221 */ /* 0x000fe20000010000 */
[----:B0-----:R-:W-:Y:S02]  /*3880*/  FMNMX.FTZ R10, R3, R10, !PT ;  /* 0x0000000a030a7209 */ /* 0x001fe40007810000 */
[----:B------:R-:W-:Y:S01]  /*3890*/  MUFU.EX2 R169, R169 ;  /* 0x000000a900a97308 */ /* 0x000fe20000000800 */
[----:B------:R-:W-:Y:S01]  /*38a0*/  FADD.FTZ R35, R173, R44 ;  /* 0x0000002cad237221 */ /* 0x000fe20000010000 */
[C---:B------:R-:W-:Y:S01]  /*38b0*/  FSETP.NEU.FTZ.AND P3, PT, R10.reuse, -INF , PT ;  /* 0xff8000000a00780b */ /* 0x040fe20003f7d000 */
[----:B------:R-:W-:Y:S01]  /*38c0*/  FMUL.FTZ R3, R10, R5 ;  /* 0x000000050a037220 */ /* 0x000fe20000410000 */
[----:B------:R-:W-:Y:S02]  /*38d0*/  SHF.R.S32.HI R44, RZ, 0x1f, R41 ;  /* 0x0000001fff2c7819 */ /* 0x000fe40000011429 */
[----:B------:R-:W-:Y:S02]  /*38e0*/  F2FP.F16.F32.PACK_AB R173, R4, R173 ;  /* 0x000000ad04ad723e */ /* 0x000fe400000000ff */
[----:B------:R-:W-:Y:S01]  /*38f0*/  FSEL R3, R3, RZ, P3 ;  /* 0x000000ff03037208 */ /* 0x000fe20001800000 */
[----:B------:R-:W-:Y:S01]  /*3900*/  MUFU.EX2 R8, R8 ;  /* 0x0000000800087308 */ /* 0x000fe20000000800 */
[----:B------:R-:W-:-:S03]  /*3910*/  LEA.HI R44, R44, R41, RZ, 0x7 ;  /* 0x000000292c2c7211 */ /* 0x000fc600078f38ff */
        /* <DEDUP_REMOVED lines=32> */
[-CC-:B------:R-:W-:Y:S01]  /*3b20*/  FFMA.FTZ R66, R66, R5.reuse, -R3.reuse ;  /* 0x0000000542427223 */ /* 0x180fe20000010803 */
[-CC-:B------:R-:W-:Y:S01]  /*3b30*/  FFMA.FTZ R118, R118, R5.reuse, -R3.reuse ;  /* 0x0000000576767223 */ /* 0x180fe20000010803 */
[-CC-:B------:R-:W-:Y:S01]  /*3b40*/  FFMA.FTZ R62, R62, R5.reuse, -R3.reuse ;  /* 0x000000053e3e7223 */ /* 0x180fe20000010803 */
[-CC-:B------:R-:W-:Y:S01]  /*3b50*/  FFMA.FTZ R120, R120, R5.reuse, -R3.reuse ;  /* 0x0000000578787223 */ /* 0x180fe20000010803 */
[----:B------:R-:W-:Y:S01]  /*3b60*/  FFMA.FTZ R58, R58, R5, -R3 ;  /* 0x000000053a3a7223 */ /* 0x000fe20000010803 */
[----:B------:R-:W-:Y:S01]  /*3b70*/  F2FP.F16.F32.PACK_AB R180, R25, R60 ;  /* 0x0000003c19b4723e */ /* 0x000fe200000000ff */
[----:B------:R-:W0:Y:S01]  /*3b80*/  MUFU.EX2 R72, R72 ;  /* 0x0000004800487308 */ /* 0x000e220000000800 */
[----:B-1----:R-:W-:-:S07]  /*3b90*/  FADD.FTZ R42, R64, R31 ;  /* 0x0000001f402a7221 */ /* 0x002fce0000010000 */
[----:B------:R-:W1:Y:S01]  /*3ba0*/  MUFU.EX2 R9, R76 ;  /* 0x0000004c00097308 */ /* 0x000e620000000800 */
[C---:B--2---:R-:W-:Y:S01]  /*3bb0*/  FADD.FTZ R33, R7.reuse, R42 ;  /* 0x0000002a07217221 */ /* 0x044fe20000010000 */
[----:B------:R-:W-:Y:S01]  /*3bc0*/  FADD.FTZ R42, R4, R35 ;  /* 0x00000023042a7221 */ /* 0x000fe20000010000 */
[----:B------:R-:W-:-:S03]  /*3bd0*/  F2FP.F16.F32.PACK_AB R182, R7, R64 ;  /* 0x0000004007b6723e */ /* 0x000fc600000000ff */
[----:B------:R-:W-:Y:S01]  /*3be0*/  FADD.FTZ R35, R175, R42 ;  /* 0x0000002aaf237221 */ /* 0x000fe20000010000 */
[----:B------:R-:W-:Y:S01]  /*3bf0*/  F2FP.F16.F32.PACK_AB R175, R2, R175 ;  /* 0x000000af02af723e */ /* 0x000fe200000000ff */
[----:B------:R-:W2:Y:S01]  /*3c00*/  MUFU.EX2 R78, R78 ;  /* 0x0000004e004e7308 */ /* 0x000ea20000000800 */
[----:B0-----:R-:W-:Y:S01]  /*3c10*/  FADD.FTZ R0, R72, R33 ;  /* 0x0000002148007221 */ /* 0x001fe20000010000 */
[----:B------:R-:W-:-:S04]  /*3c20*/  FADD.FTZ R42, R2, R35 ;  /* 0x00000023022a7221 */ /* 0x000fc80000010000 */
[----:B------:R-:W-:Y:S01]  /*3c30*/  FADD.FTZ R37, R169, R42 ;  /* 0x0000002aa9257221 */ /* 0x000fe20000010000 */
[C---:B------:R-:W-:Y:S01]  /*3c40*/  F2FP.F16.F32.PACK_AB R169, R8.reuse, R169 ;  /* 0x000000a908a9723e */ /* 0x040fe200000000ff */
[----:B------:R-:W0:Y:S01]  /*3c50*/  MUFU.EX2 R11, R80 ;  /* 0x00000050000b7308 */ /* 0x000e220000000800 */
[C---:B-1----:R-:W-:Y:S01]  /*3c60*/  FADD.FTZ R33, R9.reuse, R0 ;  /* 0x0000000009217221 */ /* 0x042fe20000010000 */
[----:B------:R-:W-:Y:S01]  /*3c70*/  FADD.FTZ R42, R8, R37 ;  /* 0x00000025082a7221 */ /* 0x000fe20000010000 */
[----:B------:R-:W-:Y:S01]  /*3c80*/  VIADD R8, R88, 0xfffffffe ;  /* 0xfffffffe58087836 */ /* 0x000fe20000000000 */
[----:B------:R-:W-:Y:S02]  /*3c90*/  F2FP.F16.F32.PACK_AB R176, R9, R72 ;  /* 0x0000004809b0723e */ /* 0x000fe400000000ff */
[----:B------:R-:W-:Y:S02]  /*3ca0*/  CS2R R88, SRZ ;  /* 0x0000000000587805 */ /* 0x000fe4000001ff00 */
[----:B------:R-:W1:Y:S01]  /*3cb0*/  MUFU.EX2 R82, R82 ;  /* 0x0000005200527308 */ /* 0x000e620000000800 */
[----:B--2---:R-:W-:-:S07]  /*3cc0*/  FADD.FTZ R0, R78, R33 ;  /* 0x000000214e007221 */ /* 0x004fce0000010000 */
[----:B------:R-:W2:Y:S01]  /*3cd0*/  MUFU.EX2 R13, R84 ;  /* 0x00000054000d7308 */ /* 0x000ea20000000800 */
[C---:B0-----:R-:W-:Y:S01]  /*3ce0*/  FADD.FTZ R35, R11.reuse, R0 ;  /* 0x000000000b237221 */ /* 0x041fe20000010000 */
[----:B------:R-:W-:Y:S02]  /*3cf0*/  F2FP.F16.F32.PACK_AB R178, R11, R78 ;  /* 0x0000004e0bb2723e */ /* 0x000fe400000000ff */
[----:B------:R-:W-:-:S04]  /*3d00*/  SHF.R.S32.HI R11, RZ, 0x7, R44 ;  /* 0x00000007ff0b7819 */ /* 0x000fc8000001142c */
[----:B------:R-:W0:Y:S01]  /*3d10*/  MUFU.EX2 R171, R171 ;  /* 0x000000ab00ab7308 */ /* 0x000e220000000800 */
[----:B-1----:R-:W-:Y:S01]  /*3d20*/  FADD.FTZ R0, R82, R35 ;  /* 0x0000002352007221 */ /* 0x002fe20000010000 */
[----:B------:R-:W-:-:S04]  /*3d30*/  VIMNMX R11, RZ, R11, !PT ;  /* 0x0000000bff0b7248 */ /* 0x000fc80007fe0100 */
[----:B------:R-:W-:Y:S02]  /*3d40*/  ISETP.GE.AND P3, PT, R8, R11, PT ;  /* 0x0000000b0800720c */ /* 0x000fe40003f66270 */
        /* <DEDUP_REMOVED lines=24> */
[----:B------:R-:W-:Y:S02]  /*3ed0*/  F2FP.F16.F32.PACK_AB R168, R21, R100 ;  /* 0x0000006415a8723e */ /* 0x000fe400000000ff */
[----:B------:R-:W-:-:S04]  /*3ee0*/  CS2R R100, SRZ ;  /* 0x0000000000647805 */ /* 0x000fc8000001ff00 */
        /* <DEDUP_REMOVED lines=10> */
[----:B------:R-:W-:Y:S02]  /*3f90*/  F2FP.F16.F32.PACK_AB R170, R27, R104 ;  /* 0x000000681baa723e */ /* 0x000fe400000000ff */
[----:B------:R-:W-:-:S04]  /*3fa0*/  CS2R R104, SRZ ;  /* 0x0000000000687805 */ /* 0x000fc8000001ff00 */
        /* <DEDUP_REMOVED lines=45> */
[----:B------:R-:W-:Y:S02]  /*4280*/  F2FP.F16.F32.PACK_AB R162, R35, R112 ;  /* 0x0000007023a2723e */ /* 0x000fe400000000ff */
[----:B------:R-:W-:-:S04]  /*4290*/  CS2R R112, SRZ ;  /* 0x0000000000707805 */ /* 0x000fc8000001ff00 */
        /* <DEDUP_REMOVED lines=9> */
[----:B------:R-:W-:Y:S02]  /*4330*/  F2FP.F16.F32.PACK_AB R156, R37, R114 ;  /* 0x00000072259c723e */ /* 0x000fe400000000ff */
[----:B------:R-:W-:-:S04]  /*4340*/  CS2R R114, SRZ ;  /* 0x0000000000727805 */ /* 0x000fc8000001ff00 */
[----:B------:R-:W1:Y:S01]  /*4350*/  MUFU.EX2 R118, R118 ;  /* 0x0000007600767308 */ /* 0x000e620000000800 */
[----:B--2---:R-:W-:-:S07]  /*4360*/  FADD.FTZ R0, R116, R43 ;  /* 0x0000002b74007221 */ /* 0x004fce0000010000 */
        /* <DEDUP_REMOVED lines=8> */
[----:B------:R-:W-:Y:S01]  /*43f0*/  F2FP.F16.F32.PACK_AB R152, R41, R118 ;  /* 0x000000762998723e */ /* 0x000fe200000000ff */
[----:B------:R-:W-:Y:S01]  /*4400*/  IMAD.MOV.U32 R0, RZ, RZ, 0x3f800000 ;  /* 0x3f800000ff007424 */ /* 0x000fe200078e00ff */
[----:B------:R-:W-:-:S04]  /*4410*/  CS2R R118, SRZ ;  /* 0x0000000000767805 */ /* 0x000fc8000001ff00 */
[----:B------:R-:W2:Y:S01]  /*4420*/  MUFU.EX2 R7, R58 ;  /* 0x0000003a00077308 */ /* 0x000ea20000000800 */
[----:B0-----:R-:W-:Y:S01]  /*4430*/  FADD.FTZ R3, R155, R2 ;  /* 0x000000029b037221 */ /* 0x001fe20000010000 */
[C---:B------:R-:W-:Y:S01]  /*4440*/  F2FP.F16.F32.PACK_AB R155, R40.reuse, R155 ;  /* 0x0000009b289b723e */ /* 0x040fe200000000ff */
[----:B------:R-:W-:Y:S02]  /*4450*/  IMAD.MOV.U32 R2, RZ, RZ, 0x3f800000 ;  /* 0x3f800000ff027424 */ /* 0x000fe400078e00ff */
[----:B------:R-:W-:Y:S01]  /*4460*/  FADD.FTZ R3, R40, R3 ;  /* 0x0000000328037221 */ /* 0x000fe20000010000 */
[----:B-1----:R-:W-:Y:S01]  /*4470*/  FADD.FTZ R4, R120, R9 ;  /* 0x0000000978047221 */ /* 0x002fe20000010000 */
[----:B--2---:R-:W-:-:S03]  /*4480*/  F2FP.F16.F32.PACK_AB R154, R7, R120 ;  /* 0x00000078079a723e */ /* 0x004fc600000000ff */
        /* <DEDUP_REMOVED lines=9> */
[----:B------:R-:W-:-:S07]  /*4520*/  IMAD.MOV.U32 R151, RZ, RZ, RZ ;  /* 0x000000ffff977224 */ /* 0x000fce00078e00ff */
.L_x_2470:
[----:B------:R-:W-:-:S04]  /*4530*/  UIADD3 UR6, UR60, 0x1, URZ ;  /* 0x000000013c067890 */ /* 0x000fc8000fffe03f */
[----:B------:R-:W-:-:S04]  /*4540*/  UISETP.NE.AND UP0, UPT, UR6, 0x2, UPT ;  /* 0x000000020600788c */ /* 0x000fc8000bf05270 */
[----:B------:R-:W-:Y:S02]  /*4550*/  USEL UR38, URZ, 0x1, UP0 ;  /* 0x000000013f267887 */ /* 0x000fe40008000000 */
[----:B------:R-:W-:Y:S02]  /*4560*/  USEL UR36, UR6, URZ, UP0 ;  /* 0x0000003f06247287 */ /* 0x000fe40008000000 */
[----:B------:R-:W-:Y:S01]  /*4570*/  ULOP3.LUT UR38, UR61, UR38, URZ, 0x3c, !UPT ;  /* 0x000000263d267292 */ /* 0x000fe2000f8e3c3f */
[----:B------:R-:W-:Y:S11]  /*4580*/  @!P0 BRA `(.L_x_2462) ;  /* 0x0000000000048947 */ /* 0x000ff60003800000 */
[----:B------:R-:W-:Y:S01]  /*4590*/  BPT.TRAP 0x1 ;  /* 0x000000040000795c */ /* 0x000fe20000300000 */
.L_x_2462:
[----:B------:R-:W-:Y:S01]  /*45a0*/  ULEA UR59, UR36, UR37, 0x3 ;  /* 0x00000025243b7291 */ /* 0x000fe2000f8e183f */
[----:B------:R-:W-:-:S05]  /*45b0*/  IMAD.U32 R5, RZ, RZ, UR38 ;  /* 0x00000026ff057e24 */ /* 0x000fca000f8e00ff */
[----:B------:R-:W-:-:S04]  /*45c0*/  SHF.L.U32 R5, R5, 0x1f, RZ ;  /* 0x0000001f05057819 */ /* 0x000fc800000006ff */
[----:B------:R0:W1:Y:S01]  /*45d0*/  SYNCS.PHASECHK.TRANS64.TRYWAIT P3, [UR59+0x34830], R5 ;  /* 0x03483005ff0075a7 */ /* 0x000062000806017b */
[----:B------:R-:W-:Y:S05]  /*45e0*/  @!P0 BRA `(.L_x_2463) ;  /* 0x0000000000048947 */ /* 0x000fea0003800000 */
[----:B------:R-:W-:Y:S01]  /*45f0*/  BPT.TRAP 0x1 ;  /* 0x000000040000795c */ /* 0x000fe20000300000 */
.L_x_2463:
[----:B-1----:R-:W-:Y:S05]  /*4600*/  @P3 BRA `(.L_x_2464) ;  /* 0x0000000000083947 */ /* 0x002fea0003800000 */
[----:B------:R-:W1:Y:S02]  /*4610*/  SYNCS.PHASECHK.TRANS64.TRYWAIT P3, [UR59+0x34830], R5 ;  /* 0x03483005ff0075a7 */ /* 0x000e64000806017b */
[----:B-1----:R-:W-:Y:S05]  /*4620*/  @!P3 BRA `(.L_x_2465) ;  /* 0x000000ec0048b947 */ /* 0x002fea0003800000 */
.L_x_2464:
[----:B------:R-:W-:Y:S01]  /*4630*/  UIMAD UR54, UR36, 0xc00, UR39 ;  /* 0x00000c00243678a4 */ /* 0x000fe2000f8e0227 */
[----:B------:R-:W-:Y:S01]  /*4640*/  WARPGROUP.ARRIVE ;  /* 0x00000000000079c5 */ /* 0x000fe20000000000 */
[----:B------:R-:W-:Y:S01]  /*4650*/  UMOV UR55, 0x40000040 ;  /* 0x4000004000377882 */ /* 0x000fe20000000000 */
[----:B------:R-:W-:Y:S01]  /*4660*/  UMOV UR7, 0x40000040 ;  /* 0x4000004000077882 */ /* 0x000fe20000000000 */
[----:B------:R-:W-:Y:S01]  /*4670*/  UIADD3 UR6, UR54, 0x2, URZ ;  /* 0x0000000236067890 */ /* 0x000fe2000fffe03f */
[-C--:B------:R-:W-:Y:S01]  /*4680*/  FMUL.FTZ R88, R88, R2.reuse ;  /* 0x0000000258587220 */ /* 0x080fe20000410000 */
[----:B------:R-:W-:Y:S01]  /*4690*/  UIADD3 UR10, UR54, 0x4, URZ ;  /* 0x00000004360a7890 */ /* 0x000fe2000fffe03f */
[-C--:B------:R-:W-:Y:S01]  /*46a0*/  FMUL.FTZ R89, R89, R2.reuse ;  /* 0x0000000259597220 */ /* 0x080fe20000410000 */
[----:B------:R-:W-:Y:S01]  /*46b0*/  UMOV UR11, 0x40000040 ;  /* 0x40000040000b7882 */ /* 0x000fe20000000000 */
[----:B------:R-:W-:Y:S01]  /*46c0*/  HGMMA.64x128x16.F32 R24, gdesc[UR52], RZ, !UPT, gsb0 ;  /* 0x01e00000341879f0 */ /* 0x000fe2000c0008ff */
        /* <DEDUP_REMOVED lines=116> */
.L_x_2466:
[----:B------:R-:W-:Y:S01]  /*4e10*/  ULEA UR7, UR60, UR37, 0x3 ;  /* 0x000000253c077291 */ /* 0x000fe2000f8e183f */
[----:B------:R-:W-:-:S04]  /*4e20*/  MOV R0, UR61 ;  /* 0x0000003d00007c02 */ /* 0x000fc80008000f00 */
[----:B------:R-:W-:-:S04]  /*4e30*/  SHF.L.U32 R0, R0, 0x1f, RZ ;  /* 0x0000001f00007819 */ /* 0x000fc800000006ff */
[----:B------:R2:W3:Y:S01]  /*4e40*/  SYNCS.PHASECHK.TRANS64.TRYWAIT P3, [UR7+0x34850], R0 ;  /* 0x03485000ff0075a7 */ /* 0x0004e20008060147 */
[----:B------:R-:W-:Y:S05]  /*4e50*/  @!P0 BRA `(.L_x_2467) ;  /* 0x0000000000048947 */ /* 0x000fea0003800000 */
[----:B------:R-:W-:Y:S01]  /*4e60*/  BPT.TRAP 0x1 ;  /* 0x000000040000795c */ /* 0x000fe20000300000 */
.L_x_2467:
[----:B---3--:R-:W-:Y:S05]  /*4e70*/  @P3 BRA `(.L_x_2468) ;  /* 0x0000000000083947 */ /* 0x008fea0003800000 */
[----:B------:R-:W3:Y:S02]  /*4e80*/  SYNCS.PHASECHK.TRANS64.TRYWAIT P3, [UR7+0x34850], R0 ;  /* 0x03485000ff0075a7 */ /* 0x000ee40008060147 */
[----:B---3--:R-:W-:Y:S05]  /*4e90*/  @!P3 BRA `(.L_x_2469) ;  /* 0x000000e40044b947 */ /* 0x008fea0003800000 */
.L_x_2468:
[----:B------:R-:W-:Y:S01]  /*4ea0*/  UIADD3 UR6, UR37, 0x400, URZ ;  /* 0x0000040025067890 */ /* 0x000fe2000fffe03f */
[----:B------:R-:W-:Y:S01]  /*4eb0*/  WARPGROUP.ARRIVE ;  /* 0x00000000000079c5 */ /* 0x000fe20000000000 */
[----:B------:R-:W-:Y:S01]  /*4ec0*/  UMOV UR11, 0x40000040 ;  /* 0x40000040000b7882 */ /* 0x000fe20000000000 */
[----:B------:R-:W-:Y:S01]  /*4ed0*/  FMUL.FTZ R14, R32, UR58 ;  /* 0x0000003a200e7c20 */ /* 0x000fe20008410000 */
[----:B------:R-:W-:Y:S01]  /*4ee0*/  USHF.R.U32.HI UR6, URZ, 0x4, UR6 ;  /* 0x000000043f067899 */ /* 0x000fe20008011606 */
[----:B------:R-:W3:Y:S01]  /*4ef0*/  @P2 LDC R32, c[0x0][0x44c] ;  /* 0x00011300ff202b82 */ /* 0x000ee20000000800 */
[----:B------:R-:W-:Y:S01]  /*4f00*/  FMUL.FTZ R200, R31, UR58 ;  /* 0x0000003a1fc87c20 */ /* 0x000fe20008410000 */
[----:B------:R-:W-:Y:S01]  /*4f10*/  FMUL.FTZ R12, R33, UR58 ;  /* 0x0000003a210c7c20 */ /* 0x000fe20008410000 */
[----:B------:R-:W-:Y:S01]  /*4f20*/  ULOP3.LUT UR6, UR6, 0x3fff, URZ, 0xc0, !UPT ;  /* 0x00003fff06067892 */ /* 0x000fe2000f8ec03f */
[----:B------:R-:W-:Y:S02]  /*4f30*/  IMAD.IADD R33, R184, 0x1, R18 ;  /* 0x00000001b8217824 */ /* 0x000fe400078e0212 */
[----:B------:R-:W-:Y:S01]  /*4f40*/  FMUL.FTZ R15, R36, UR58 ;  /* 0x0000003a240f7c20 */ /* 0x000fe20008410000 */
[----:B01----:R-:W-:Y:S01]  /*4f50*/  FMUL.FTZ R5, R26, UR58 ;  /* 0x0000003a1a057c20 */ /* 0x003fe20008410000 */
[----:B------:R-:W-:Y:S01]  /*4f60*/  ULOP3.LUT UR6, UR6, 0x4000000, URZ, 0xfc, !UPT ;  /* 0x0400000006067892 */ /* 0x000fe2000f8efc3f */
[----:B------:R-:W0:Y:S01]  /*4f70*/  @P2 LDC R31, c[0x0][0x450] ;  /* 0x00011400ff1f2b82 */ /* 0x000e220000000800 */
        /* <DEDUP_REMOVED lines=15> */
[----:B---3--:R-:W-:-:S04]  /*5070*/  @P2 IMAD.HI.U32 R32, R33, R32, RZ ;  /* 0x0000002021202227 */ /* 0x008fc800078e00ff */
[----:B------:R-:W-:Y:S01]  /*5080*/  FMUL.FTZ R10, R29, UR58 ;  /* 0x0000003a1d0a7c20 */ /* 0x000fe20008410000 */
[----:B------:R-:W-:Y:S01]  /*5090*/  FMUL.FTZ R29, R52, UR58 ;  /* 0x0000003a341d7c20 */ /* 0x000fe20008410000 */
[----:B------:R-:W-:Y:S01]  /*50a0*/  FMUL.FTZ R62, R62, UR58 ;  /* 0x0000003a3e3e7c20 */ /* 0x000fe20008410000 */
[----:B------:R-:W-:Y:S01]  /*50b0*/  FMUL.FTZ R63, R63, UR58 ;  /* 0x0000003a3f3f7c20 */ /* 0x000fe20008410000 */
[----:B------:R-:W-:Y:S01]  /*50c0*/  FMUL.FTZ R66, R66, UR58 ;  /* 0x0000003a42427c20 */ /* 0x000fe20008410000 */
[----:B------:R-:W3:Y:S01]  /*50d0*/  MUFU.TANH R202, R202 ;  /* 0x000000ca00ca7308 */ /* 0x000ee20000002400 */
[----:B------:R-:W-:Y:S01]  /*50e0*/  FMUL.FTZ R70, R70, UR58 ;  /* 0x0000003a46467c20 */ /* 0x000fe20008410000 */
[----:B0-----:R-:W-:Y:S01]  /*50f0*/  @P2 SHF.R.U32.HI R33, RZ, R31, R32 ;  /* 0x0000001fff212219 */ /* 0x001fe20000011620 */
[----:B------:R-:W-:Y:S01]  /*5100*/  FMUL.FTZ R31, R56, UR58 ;  /* 0x0000003a381f7c20 */ /* 0x000fe20008410000 */
[----:B------:R-:W-:Y:S01]  /*5110*/  FMUL.FTZ R67, R67, UR58 ;  /* 0x0000003a43437c20 */ /* 0x000fe20008410000 */
[----:B------:R-:W-:Y:S01]  /*5120*/  FMUL.FTZ R71, R71, UR58 ;  /* 0x0000003a47477c20 */ /* 0x000fe20008410000 */
[----:B--2---:R-:W-:Y:S01]  /*5130*/  FMUL.FTZ R0, R24, UR58 ;  /* 0x0000003a18007c20 */ /* 0x004fe20008410000 */
        /* <DEDUP_REMOVED lines=27> */
[----:B------:R-:W-:Y:S01]  /*52f0*/  UMOV UR61, UR38 ;  /* 0x00000026003d7c82 */ /* 0x000fe20008000000 */
[----:B------:R-:W-:-:S05]  /*5300*/  UMOV UR60, UR36 ;  /* 0x00000024003c7c82 */ /* 0x000fca0008000000 */
        /* <DEDUP_REMOVED lines=16> */
[----:B------:R-:W-:Y:S02]  /*5410*/  IMAD.MOV.U32 R35, RZ, RZ, -0x80 ;  /* 0xffffff80ff237424 */ /* 0x000fe400078e00ff */
[----:B------:R-:W-:Y:S01]  /*5420*/  FMUL.FTZ R182, R34, UR58 ;  /* 0x0000003a22b67c20 */ /* 0x000fe20008410000 */
[----:B------:R-:W-:Y:S01]  /*5430*/  FMUL.FTZ R34, R51, UR58 ;  /* 0x0000003a33227c20 */ /* 0x000fe20008410000 */
[----:B------:R-:W-:Y:S01]  /*5440*/  MUFU.TANH R14, R14 ;  /* 0x0000000e000e7308 */ /* 0x000fe20000002400 */
[----:B------:R-:W-:Y:S01]  /*5450*/  HGMMA.64x128x16.F32 R88, R176, gdesc[UR8].tnspB, R88, gsb0 ;  /* 0x41e00008b0587df0 */ /* 0x000fe20008000858 */
[----:B------:R-:W-:Y:S01]  /*5460*/  UIADD3 UR10, UR6, 0x100, URZ ;  /* 0x00000100060a7890 */ /* 0x000fe2000fffe03f */
[----:B------:R-:W-:Y:S01]  /*5470*/  IMAD R36, R8, R35, 0x1 ;  /* 0x0000000108247424 */ /* 0x000fe200078e0223 */
[----:B------:R-:W-:Y:S01]  /*5480*/  UMOV UR11, 0x40000040 ;  /* 0x40000040000b7882 */ /* 0x000fe20000000000 */
[----:B------:R-:W-:-:S02]  /*5490*/  FMUL.FTZ R51, R73, UR58 ;  /* 0x0000003a49337c20 */ /* 0x000fc40008410000 */
[----:B------:R-:W-:Y:S01]  /*54a0*/  IMAD R35, R23, -0x2, R36 ;  /* 0xfffffffe17237824 */ /* 0x000fe200078e0224 */
[----:B------:R-:W2:Y:S04]  /*54b0*/  MUFU.TANH R182, R182 ;  /* 0x000000b600b67308 */ /* 0x000ea80000002400 */
[----:B------:R-:W-:-:S04]  /*54c0*/  IADD3 R35, -R17, R35, R16 ;  /* 0x0000002311237210 */ /* 0x000fc80007ffe110 */
[----:B------:R-:W5:Y:S08]  /*54d0*/  MUFU.TANH R180, R180 ;  /* 0x000000b400b47308 */ /* 0x000f700000002400 */
        /* <DEDUP_REMOVED lines=19> */
[----:B------:R-:W1:Y:S02]  /*5610*/  SHFL.IDX PT, R38, R33, 0x1, 0x1c1f ;  /* 0x003c1f0021267f89 */ /* 0x000e6400000e0000 */
[----:B------:R-:W-:Y:S01]  /*5620*/  MUFU.TANH R41, R41 ;  /* 0x0000002900297308 */ /* 0x000fe20000002400 */
[----:B------:R-:W-:Y:S01]  /*5630*/  HGMMA.64x128x16.F32 R88, R172, gdesc[UR8].tnspB, R88, gsb0 ;  /* 0x41e00008ac587df0 */ /* 0x000fe20008000858 */
[----:B------:R-:W-:Y:S01]  /*5640*/  UIADD3 UR10, UR6, 0x180, URZ ;  /* 0x00000180060a7890 */ /* 0x000fe2000fffe03f */
[----:B------:R-:W-:-:S05]  /*5650*/  UMOV UR11, 0x40000040 ;  /* 0x40000040000b7882 */ /* 0x000fca0000000000 */
[----:B------:R-:W5:Y:S08]  /*5660*/  MUFU.TANH R178, R178 ;  /* 0x000000b200b27308 */ /* 0x000f700000002400 */
[----:B------:R-:W5:Y:S01]  /*5670*/  MUFU.TANH R176, R176 ;  /* 0x000000b000b07308 */ /* 0x000f620000002400 */
[----:B-1----:R-:W-:-:S07]  /*5680*/  IMAD.IADD R39, R35, 0x1, R38 ;  /* 0x0000000123277824 */ /* 0x002fce00078e0226 */
[----:B------:R-:W-:Y:S01]  /*5690*/  MUFU.TANH R45, R45 ;  /* 0x0000002d002d7308 */ /* 0x000fe20000002400 */
[C---:B------:R-:W-:Y:S02]  /*56a0*/  ISETP.GT.AND P3, PT, R39.reuse, RZ, PT ;  /* 0x000000ff2700720c */ /* 0x040fe40003f64270 */
[----:B------:R-:W-:Y:S02]  /*56b0*/  ISETP.GT.AND P4, PT, R39, 0x1, PT ;  /* 0x000000012700780c */ /* 0x000fe40003f84270 */
[----:B------:R-:W-:-:S03]  /*56c0*/  FSEL R206, R5, -INF , P3 ;  /* 0xff80000005ce7808 */ /* 0x000fc60001800000 */
[----:B------:R-:W-:Y:S01]  /*56d0*/  MUFU.TANH R38, R70 ;  /* 0x0000004600267308 */ /* 0x000fe20000002400 */
[C---:B------:R-:W-:Y:S02]  /*56e0*/  ISETP.GT.AND P3, PT, R39.reuse, 0x8, PT ;  /* 0x000000082700780c */ /* 0x040fe40003f64270 */
[----:B----4-:R-:W-:Y:S02]  /*56f0*/  FSEL R204, R6, -INF , P4 ;  /* 0xff80000006cc7808 */ /* 0x010fe40002000000 */
[----:B------:R-:W-:Y:S02]  /*5700*/  FMNMX.FTZ R5, R206, R7, !PT ;  /* 0x00000007ce057209 */ /* 0x000fe40007810000 */
[----:B------:R-:W-:Y:S01]  /*5710*/  ISETP.GT.AND P4, PT, R39, 0x9, PT ;  /* 0x000000092700780c */ /* 0x000fe20003f84270 */
[----:B------:R-:W-:Y:S01]  /*5720*/  MUFU.TANH R49, R49 ;  /* 0x0000003100317308 */ /* 0x000fe20000002400 */
[----:B---3--:R-:W-:Y:S02]  /*5730*/  FSEL R202, R202, -INF , P3 ;  /* 0xff800000caca7808 */ /* 0x008fe40001800000 */
[----:B------:R-:W-:-:S02]  /*5740*/  FMNMX.FTZ R5, R204, R5, !PT ;  /* 0x00000005cc057209 */ /* 0x000fc40007810000 */
[C---:B------:R-:W-:Y:S02]  /*5750*/  ISETP.GT.AND P3, PT, R39.reuse, 0x10, PT ;  /* 0x000000102700780c */ /* 0x040fe40003f64270 */
[----:B0-----:R-:W-:Y:S01]  /*5760*/  FSEL R200, R200, -INF , P4 ;  /* 0xff800000c8c87808 */ /* 0x001fe20002000000 */
[----:B------:R-:W-:Y:S01]  /*5770*/  MUFU.TANH R51, R51 ;  /* 0x0000003300337308 */ /* 0x000fe20000002400 */
[----:B------:R-:W-:Y:S02]  /*5780*/  FMNMX.FTZ R5, R202, R5, !PT ;  /* 0x00000005ca057209 */ /* 0x000fe40007810000 */
[C---:B------:R-:W-:Y:S02]  /*5790*/  ISETP.GT.AND P4, PT, R39.reuse, 0x11, PT ;  /* 0x000000112700780c */ /* 0x040fe40003f84270 */
[----:B--2---:R-:W-:Y:S02]  /*57a0*/  FSEL R182, R182, -INF , P3 ;  /* 0xff800000b6b67808 */ /* 0x004fe40001800000 */
[----:B------:R-:W-:Y:S01]  /*57b0*/  FMNMX.FTZ R5, R200, R5, !PT ;  /* 0x00000005c8057209 */ /* 0x000fe20007810000 */
[----:B------:R-:W-:Y:S01]  /*57c0*/  MUFU.TANH R53, R53 ;  /* 0x0000003500357308 */ /* 0x000fe20000002400 */
[----:B------:R-:W-:-:S02]  /*57d0*/  ISETP.GT.AND P3, PT, R39, 0x18, PT ;  /* 0x000000182700780c */ /* 0x000fc40003f64270 */
[----:B-----5:R-:W-:Y:S02]  /*57e0*/  FSEL R180, R180, -INF , P4 ;  /* 0xff800000b4b47808 */ /* 0x020fe40002000000 */
[----:B------:R-:W-:Y:S02]  /*57f0*/  FMNMX.FTZ R5, R182, R5, !PT ;  /* 0x00000005b6057209 */ /* 0x000fe40007810000 */
[C---:B------:R-:W-:Y:S01]  /*5800*/  ISETP.GT.AND P4, PT, R39.reuse, 0x19, PT ;  /* 0x000000192700780c */ /* 0x040fe20003f84270 */
[----:B------:R-:W-:Y:S01]  /*5810*/  MUFU.TANH R59, R59 ;  /* 0x0000003b003b7308 */ /* 0x000fe20000002400 */
[----:B------:R-:W-:Y:S02]  /*5820*/  FSEL R178, R178, -INF , P3 ;  /* 0xff800000b2b27808 */ /* 0x000fe40001800000 */
[----:B------:R-:W-:Y:S02]  /*5830*/  FMNMX.FTZ R5, R180, R5, !PT ;  /* 0x00000005b4057209 */ /* 0x000fe40007810000 */
[----:B------:R-:W-:-:S02]  /*5840*/  ISETP.GT.AND P3, PT, R39, 0x20, PT ;  /* 0x000000202700780c */ /* 0x000fc40003f64270 */
[----:B------:R-:W-:Y:S01]  /*5850*/  FSEL R176, R176, -INF , P4 ;  /* 0xff800000b0b07808 */ /* 0x000fe20002000000 */
[----:B------:R-:W-:Y:S01]  /*5860*/  MUFU.TANH R57, R57 ;  /* 0x0000003900397308 */ /* 0x000fe20000002400 */
[----:B------:R-:W-:Y:S02]  /*5870*/  FMNMX.FTZ R5, R178, R5, !PT ;  /* 0x00000005b2057209 */ /* 0x000fe40007810000 */
[----:B------:R-:W-:Y:S02]  /*5880*/  ISETP.GT.AND P4, PT, R39, 0x21, PT ;  /* 0x000000212700780c */ /* 0x000fe40003f84270 */
[----:B------:R-:W-:Y:S01]  /*5890*/  FMNMX.FTZ R5, R176, R5, !PT ;  /* 0x00000005b0057209 */ /* 0x000fe20007810000 */
[----:B------:R-:W-:Y:S02]  /*58a0*/  WARPGROUP.DEPBAR.LE gsb0, 0x0 ;  /* 0x00008000000079c5 */ /* 0x000fe40000010000 */
[----:B------:R-:W-:Y:S01]  /*58b0*/  WARPGROUP.ARRIVE ;  /* 0x00000000000079c5 */ /* 0x000fe20000000000 */
[----:B------:R-:W-:Y:S01]  /*58c0*/  FMUL.FTZ R174, R42, UR58 ;  /* 0x0000003a2aae7c20 */ /* 0x000fe20008410000 */
[----:B------:R-:W-:Y:S01]  /*58d0*/  FMUL.FTZ R172, R43, UR58 ;  /* 0x0000003a2bac7c20 */ /* 0x000fe20008410000 */
[----:B------:R-:W-:Y:S01]  /*58e0*/  MUFU.TANH R42, R66 ;  /* 0x00000042002a7308 */ /* 0x000fe20000002400 */
[----:B------:R-:W-:-:S02]  /*58f0*/  FMUL.FTZ R43, R64, UR58 ;  /* 0x0000003a402b7c20 */ /* 0x000fc40008410000 */
[----:B------:R-:W-:Y:S01]  /*5900*/  HGMMA.64x128x16.F32 R88, R168, gdesc[UR8].tnspB, R88, gsb0 ;  /* 0x41e00008a8587df0 */ /* 0x000fe20008000858 */
[----:B------:R-:W-:Y:S01]  /*5910*/  UIADD3 UR10, UR6, 0x200, URZ ;  /* 0x00000200060a7890 */ /* 0x000fe2000fffe03f */
[----:B------:R-:W0:Y:S01]  /*5920*/  SHFL.IDX PT, R64, R33, RZ, 0x1c1f ;  /* 0x001c1fff21407589 */ /* 0x000e2200000e0000 */
[----:B------:R-:W-:Y:S02]  /*5930*/  UMOV UR11, 0x40000040 ;  /* 0x40000040000b7882 */ /* 0x000fe40000000000 */
[----:B------:R-:W1:Y:S08]  /*5940*/  MUFU.TANH R174, R174 ;  /* 0x000000ae00ae7308 */ /* 0x000e700000002400 */
[----:B------:R-:W2:Y:S08]  /*5950*/  MUFU.TANH R172, R172 ;  /* 0x000000ac00ac7308 */ /* 0x000eb00000002400 */
[----:B------:R-:W-:Y:S01]  /*5960*/  MUFU.TANH R43, R43 ;  /* 0x0000002b002b7308 */ /* 0x000fe20000002400 */
[----:B-1----:R-:W-:-:S02]  /*5970*/  FSEL R174, R174, -INF , P3 ;  /* 0xff800000aeae7808 */ /* 0x002fc40001800000 */
[C---:B------:R-:W-:Y:S02]  /*5980*/  ISETP.GT.AND P3, PT, R39.reuse, 0x28, PT ;  /* 0x000000282700780c */ /* 0x040fe40003f64270 */
[----:B------:R-:W-:Y:S02]  /*5990*/  FMNMX.FTZ R5, R174, R5, !PT ;  /* 0x00000005ae057209 */ /* 0x000fe40007810000 */
[----:B--2---:R-:W-:Y:S02]  /*59a0*/  FSEL R172, R172, -INF , P4 ;  /* 0xff800000acac7808 */ /* 0x004fe40002000000 */
        /* <DEDUP_REMOVED lines=10> */
[----:B------:R-:W-:-:S03]  /*5a50*/  UMOV UR11, 0x40000040 ;  /* 0x40000040000b7882 */ /* 0x000fc60000000000 */
[----:B------:R-:W1:Y:S08]  /*5a60*/  MUFU.TANH R170, R170 ;  /* 0x000000aa00aa7308 */ /* 0x000e700000002400 */
[----:B------:R-:W2:Y:S08]  /*5a70*/  MUFU.TANH R168, R168 ;  /* 0x000000a800a87308 */ /* 0x000eb00000002400 */
[----:B------:R-:W-:Y:S01]  /*5a80*/  MUFU.TANH R47, R47 ;  /* 0x0000002f002f7308 */ /* 0x000fe20000002400 */
[----:B-1----:R-:W-:-:S02]  /*5a90*/  FSEL R170, R170, -INF , P3 ;  /* 0xff800000aaaa7808 */ /* 0x002fc40001800000 */
[C---:B------:R-:W-:Y:S02]  /*5aa0*/  ISETP.GT.AND P3, PT, R39.reuse, 0x30, PT ;  /* 0x000000302700780c */ /* 0x040fe40003f64270 */
[----:B------:R-:W-:Y:S01]  /*5ab0*/  FMNMX.FTZ R37, R170, R5, !PT ;  /* 0x00000005aa257209 */ /* 0x000fe20007810000 */
[----:B------:R-:W-:Y:S01]  /*5ac0*/  FMUL.FTZ R5, R74, UR58 ;  /* 0x0000003a4a057c20 */ /* 0x000fe20008410000 */
[----:B--2---:R-:W-:Y:S02]  /*5ad0*/  FSEL R168, R168, -INF , P4 ;  /* 0xff800000a8a87808 */ /* 0x004fe40002000000 */
[----:B------:R-:W-:-:S03]  /*5ae0*/  ISETP.GT.AND P4, PT, R39, 0x31, PT ;  /* 0x000000312700780c */ /* 0x000fc60003f84270 */
[----:B------:R-:W1:Y:S01]  /*5af0*/  MUFU.TANH R5, R5 ;  /* 0x0000000500057308 */ /* 0x000e620000002400 */
[----:B------:R-:W-:Y:S01]  /*5b00*/  FMNMX.FTZ R37, R168, R37, !PT ;  /* 0x00000025a8257209 */ /* 0x000fe20007810000 */
[----:B------:R-:W-:Y:S02]  /*5b10*/  WARPGROUP.DEPBAR.LE gsb0, 0x0 ;  /* 0x00008000000079c5 */ /* 0x000fe40000010000 */
[----:B------:R-:W-:Y:S01]  /*5b20*/  FSEL R166, R50, -INF , P3 ;  /* 0xff80000032a67808 */ /* 0x000fe20001800000 */
[----:B------:R-:W-:Y:S01]  /*5b30*/  WARPGROUP.ARRIVE ;  /* 0x00000000000079c5 */ /* 0x000fe20000000000 */
[C---:B------:R-:W-:Y:S02]  /*5b40*/  ISETP.GT.AND P3, PT, R39.reuse, 0x38, PT ;  /* 0x000000382700780c */ /* 0x040fe40003f64270 */
[----:B------:R-:W-:Y:S01]  /*5b50*/  MUFU.TANH R50, R83 ;  /* 0x0000005300327308 */ /* 0x000fe20000002400 */
[----:B------:R-:W-:Y:S02]  /*5b60*/  FSEL R164, R34, -INF , P4 ;  /* 0xff80000022a47808 */ /* 0x000fe40002000000 */
[----:B------:R-:W-:Y:S01]  /*5b70*/  FMNMX.FTZ R37, R166, R37, !PT ;  /* 0x00000025a6257209 */ /* 0x000fe20007810000 */
[----:B------:R-:W-:Y:S01]  /*5b80*/  HGMMA.64x128x16.F32 R88, R160, gdesc[UR8].tnspB, R88, gsb0 ;  /* 0x41e00008a0587df0 */ /* 0x000fe20008000858 */
[C---:B------:R-:W-:Y:S01]  /*5b90*/  ISETP.GT.AND P4, PT, R39.reuse, 0x39, PT ;  /* 0x000000392700780c */ /* 0x040fe20003f84270 */
[----:B------:R-:W-:Y:S01]  /*5ba0*/  UIADD3 UR10, UR6, 0x300, URZ ;  /* 0x00000300060a7890 */ /* 0x000fe2000fffe03f */
[----:B------:R-:W-:Y:S01]  /*5bb0*/  FSEL R74, R54, -INF , P3 ;  /* 0xff800000364a7808 */ /* 0x000fe20001800000 */
[----:B------:R-:W-:Y:S01]  /*5bc0*/  UMOV UR11, 0x40000040 ;  /* 0x40000040000b7882 */ /* 0x000fe20000000000 */
[----:B------:R-:W-:Y:S01]  /*5bd0*/  FMNMX.FTZ R37, R164, R37, !PT ;  /* 0x00000025a4257209 */ /* 0x000fe20007810000 */
[----:B------:R-:W2:Y:S01]  /*5be0*/  MUFU.TANH R54, R78 ;  /* 0x0000004e00367308 */ /* 0x000ea20000002400 */
[----:B------:R-:W-:Y:S01]  /*5bf0*/  ISETP.GT.AND P3, PT, R39, 0x40, PT ;  /* 0x000000402700780c */ /* 0x000fe20003f64270 */
[----:B------:R-:W-:Y:S01]  /*5c00*/  UIADD3 UR6, UR6, 0x380, URZ ;  /* 0x0000038006067890 */ /* 0x000fe2000fffe03f */
[----:B------:R-:W-:Y:S01]  /*5c10*/  FSEL R66, R55, -INF , P4 ;  /* 0xff80000037427808 */ /* 0x000fe20002000000 */
[----:B------:R-:W-:Y:S01]  /*5c20*/  FMUL.FTZ R55, R77, UR58 ;  /* 0x0000003a4d377c20 */ /* 0x000fe20008410000 */
[----:B------:R-:W-:-:S02]  /*5c30*/  FMNMX.FTZ R37, R74, R37, !PT ;  /* 0x000000254a257209 */ /* 0x000fc40007810000 */
[C---:B------:R-:W-:Y:S02]  /*5c40*/  ISETP.GT.AND P4, PT, R39.reuse, 0x41, PT ;  /* 0x000000412700780c */ /* 0x040fe40003f84270 */
[----:B------:R-:W-:Y:S01]  /*5c50*/  FSEL R70, R58, -INF , P3 ;  /* 0xff8000003a467808 */ /* 0x000fe20001800000 */
[----:B------:R-:W-:Y:S01]  /*5c60*/  MUFU.TANH R55, R55 ;  /* 0x0000003700377308 */ /* 0x000fe20000002400 */
[----:B------:R-:W-:Y:S02]  /*5c70*/  FMNMX.FTZ R37, R66, R37, !PT ;  /* 0x0000002542257209 */ /* 0x000fe40007810000 */
[C---:B------:R-:W-:Y:S02]  /*5c80*/  ISETP.GT.AND P3, PT, R39.reuse, 0x48, PT ;  /* 0x000000482700780c */ /* 0x040fe40003f64270 */
[----:B------:R-:W-:Y:S02]  /*5c90*/  FSEL R52, R52, -INF , P4 ;  /* 0xff80000034347808 */ /* 0x000fe40002000000 */
[----:B------:R-:W-:Y:S01]  /*5ca0*/  FMNMX.FTZ R37, R70, R37, !PT ;  /* 0x0000002546257209 */ /* 0x000fe20007810000 */
[----:B------:R-:W3:Y:S01]  /*5cb0*/  MUFU.TANH R58, R87 ;  /* 0x00000057003a7308 */ /* 0x000ee20000002400 */
[----:B------:R-:W-:-:S02]  /*5cc0*/  ISETP.GT.AND P4, PT, R39, 0x49, PT ;  /* 0x000000492700780c */ /* 0x000fc40003f84270 */
[----:B------:R-:W-:Y:S02]  /*5cd0*/  FSEL R56, R56, -INF , P3 ;  /* 0xff80000038387808 */ /* 0x000fe40001800000 */
[----:B------:R-:W-:Y:S02]  /*5ce0*/  FMNMX.FTZ R37, R52, R37, !PT ;  /* 0x0000002534257209 */ /* 0x000fe40007810000 */
[----:B------:R-:W-:Y:S02]  /*5cf0*/  ISETP.GT.AND P3, PT, R39, 0x50, PT ;  /* 0x000000502700780c */ /* 0x000fe40003f64270 */
[----:B------:R-:W-:Y:S01]  /*5d00*/  FSEL R34, R63, -INF , P4 ;  /* 0xff8000003f227808 */ /* 0x000fe20002000000 */
[----:B0-----:R-:W-:Y:S01]  /*5d10*/  IMAD.IADD R63, R35, 0x1, R64 ;  /* 0x00000001233f7824 */ /* 0x001fe200078e0240 */
[----:B------:R-:W-:Y:S01]  /*5d20*/  FMNMX.FTZ R37, R56, R37, !PT ;  /* 0x0000002538257209 */ /* 0x000fe20007810000 */
[----:B------:R-:W-:Y:S01]  /*5d30*/  MUFU.TANH R35, R85 ;  /* 0x0000005500237308 */ /* 0x000fe20000002400 */
[----:B------:R-:W-:-:S02]  /*5d40*/  ISETP.GT.AND P4, PT, R39, 0x51, PT ;  /* 0x000000512700780c */ /* 0x000fc40003f84270 */
[----:B------:R-:W-:Y:S02]  /*5d50*/  FSEL R42, R42, -INF , P3 ;  /* 0xff8000002a2a7808 */ /* 0x000fe40001800000 */
[----:B------:R-:W-:Y:S02]  /*5d60*/  FMNMX.FTZ R37, R34, R37, !PT ;  /* 0x0000002522257209 */ /* 0x000fe40007810000 */
[C---:B------:R-:W-:Y:S02]  /*5d70*/  ISETP.GT.AND P3, PT, R39.reuse, 0x58, PT ;  /* 0x000000582700780c */ /* 0x040fe40003f64270 */
[----:B------:R-:W-:Y:S02]  /*5d80*/  FSEL R36, R36, -INF , P4 ;  /* 0xff80000024247808 */ /* 0x000fe40002000000 */
        /* <DEDUP_REMOVED lines=8> */
[----:B-1----:R-:W-:Y:S02]  /*5e10*/  FSEL R44, R5, -INF , P3 ;  /* 0xff800000052c7808 */ /* 0x002fe40001800000 */
[----:B------:R-:W-:Y:S02]  /*5e20*/  FMNMX.FTZ R37, R40, R37, !PT ;  /* 0x0000002528257209 */ /* 0x000fe40007810000 */
[C---:B------:R-:W-:Y:S02]  /*5e30*/  ISETP.GT.AND P3, PT, R39.reuse, 0x68, PT ;  /* 0x000000682700780c */ /* 0x040fe40003f64270 */
[----:B------:R-:W-:Y:S02]  /*5e40*/  FSEL R46, R46, -INF , P4 ;  /* 0xff8000002e2e7808 */ /* 0x000fe40002000000 */
[----:B------:R-:W-:Y:S02]  /*5e50*/  FMNMX.FTZ R37, R44, R37, !PT ;  /* 0x000000252c257209 */ /* 0x000fe40007810000 */
[----:B------:R-:W-:-:S02]  /*5e60*/  ISETP.GT.AND P4, PT, R39, 0x69, PT ;  /* 0x000000692700780c */ /* 0x000fc40003f84270 */
[----:B--2---:R-:W-:Y:S02]  /*5e70*/  FSEL R54, R54, -INF , P3 ;  /* 0xff80000036367808 */ /* 0x004fe40001800000 */
[----:B------:R-:W-:Y:S02]  /*5e80*/  FMNMX.FTZ R37, R46, R37, !PT ;  /* 0x000000252e257209 */ /* 0x000fe40007810000 */
[C---:B------:R-:W-:Y:S02]  /*5e90*/  ISETP.GT.AND P3, PT, R39.reuse, 0x70, PT ;  /* 0x000000702700780c */ /* 0x040fe40003f64270 */
[----:B------:R-:W-:Y:S02]  /*5ea0*/  FSEL R62, R62, -INF , P4 ;  /* 0xff8000003e3e7808 */ /* 0x000fe40002000000 */
[----:B------:R-:W-:Y:S01]  /*5eb0*/  FMNMX.FTZ R5, R54, R37, !PT ;  /* 0x0000002536057209 */ /* 0x000fe20007810000 */
[----:B------:R-:W-:Y:S01]  /*5ec0*/  FMUL.FTZ R37, R60, UR58 ;  /* 0x0000003a3c257c20 */ /* 0x000fe20008410000 */
[----:B------:R-:W-:-:S02]  /*5ed0*/  ISETP.GT.AND P4, PT, R39, 0x71, PT ;  /* 0x000000712700780c */ /* 0x000fc40003f84270 */
[----:B------:R-:W-:Y:S02]  /*5ee0*/  FSEL R48, R48, -INF , P3 ;  /* 0xff80000030307808 */ /* 0x000fe40001800000 */
[----:B------:R-:W-:Y:S01]  /*5ef0*/  FMNMX.FTZ R5, R62, R5, !PT ;  /* 0x000000053e057209 */ /* 0x000fe20007810000 */
[----:B------:R-:W0:Y:S01]  /*5f00*/  MUFU.TANH R37, R37 ;  /* 0x0000002500257308 */ /* 0x000e220000002400 */
[C---:B------:R-:W-:Y:S02]  /*5f10*/  ISETP.GT.AND P3, PT, R39.reuse, 0x78, PT ;  /* 0x000000782700780c */ /* 0x040fe40003f64270 */
[----:B------:R-:W-:Y:S02]  /*5f20*/  FSEL R50, R50, -INF , P4 ;  /* 0xff80000032327808 */ /* 0x000fe40002000000 */
[----:B------:R-:W-:Y:S02]  /*5f30*/  FMNMX.FTZ R5, R48, R5, !PT ;  /* 0x0000000530057209 */ /* 0x000fe40007810000 */
[----:B------:R-:W-:Y:S01]  /*5f40*/  ISETP.GT.AND P4, PT, R39, 0x79, PT ;  /* 0x000000792700780c */ /* 0x000fe20003f84270 */
[----:B------:R-:W-:Y:S01]  /*5f50*/  FMUL.FTZ R39, R61, UR58 ;  /* 0x0000003a3d277c20 */ /* 0x000fe20008410000 */
[----:B------:R-:W-:-:S02]  /*5f60*/  FSEL R60, R86, -INF , P3 ;  /* 0xff800000563c7808 */ /* 0x000fc40001800000 */
[----:B------:R-:W-:Y:S02]  /*5f70*/  FMNMX.FTZ R5, R50, R5, !PT ;  /* 0x0000000532057209 */ /* 0x000fe40007810000 */
[----:B---3--:R-:W-:Y:S01]  /*5f80*/  FSEL R58, R58, -INF , P4 ;  /* 0xff8000003a3a7808 */ /* 0x008fe20002000000 */
[----:B------:R-:W1:Y:S01]  /*5f90*/  MUFU.TANH R39, R39 ;  /* 0x0000002700277308 */ /* 0x000e620000002400 */
[----:B------:R-:W-:Y:S02]  /*5fa0*/  FMNMX.FTZ R5, R60, R5, !PT ;  /* 0x000000053c057209 */ /* 0x000fe40007810000 */
[C---:B------:R-:W-:Y:S02]  /*5fb0*/  ISETP.GT.AND P4, PT, R63.reuse, RZ, PT ;  /* 0x000000ff3f00720c */ /* 0x040fe40003f84270 */
[----:B------:R-:W-:Y:S02]  /*5fc0*/  FMNMX.FTZ R5, R58, R5, !PT ;  /* 0x000000053a057209 */ /* 0x000fe40007810000 */
[----:B------:R-:W-:-:S02]  /*5fd0*/  ISETP.GT.AND P5, PT, R63, 0x1, PT ;  /* 0x000000013f00780c */ /* 0x000fc40003fa4270 */
[----:B------:R-:W-:Y:S01]  /*5fe0*/  FSEL R0, R0, -INF , P4 ;  /* 0xff80000000007808 */ /* 0x000fe20002000000 */
[----:B------:R-:W2:Y:S01]  /*5ff0*/  SHFL.BFLY PT, R6, R5, 0x2, 0x1f ;  /* 0x0c401f0005067f89 */ /* 0x000ea200000e0000 */
[C---:B------:R-:W-:Y:S02]  /*6000*/  ISETP.GT.AND P4, PT, R63.reuse, 0x8, PT ;  /* 0x000000083f00780c */ /* 0x040fe40003f84270 */
[----:B------:R-:W-:Y:S02]  /*6010*/  FSEL R2, R2, -INF , P5 ;  /* 0xff80000002027808 */ /* 0x000fe40002800000 */
[----:B------:R-:W-:Y:S02]  /*6020*/  ISETP.GT.AND P5, PT, R63, 0x9, PT ;  /* 0x000000093f00780c */ /* 0x000fe40003fa4270 */
[----:B------:R-:W-:Y:S02]  /*6030*/  FSEL R68, R13, -INF , P4 ;  /* 0xff8000000d447808 */ /* 0x000fe40002000000 */
[----:B------:R-:W-:-:S02]  /*6040*/  ISETP.GT.AND P4, PT, R63, 0x10, PT ;  /* 0x000000103f00780c */ /* 0x000fc40003f84270 */
[----:B------:R-:W-:Y:S02]  /*6050*/  FSEL R72, R10, -INF , P5 ;  /* 0xff8000000a487808 */ /* 0x000fe40002800000 */
[C---:B------:R-:W-:Y:S02]  /*6060*/  ISETP.GT.AND P5, PT, R63.reuse, 0x11, PT ;  /* 0x000000113f00780c */ /* 0x040fe40003fa4270 */
[----:B------:R-:W-:Y:S02]  /*6070*/  FSEL R76, R14, -INF , P4 ;  /* 0xff8000000e4c7808 */ /* 0x000fe40002000000 */
[C---:B------:R-:W-:Y:S02]  /*6080*/  ISETP.GT.AND P4, PT, R63.reuse, 0x18, PT ;  /* 0x000000183f00780c */ /* 0x040fe40003f84270 */
[----:B------:R-:W-:Y:S02]  /*6090*/  FSEL R78, R12, -INF , P5 ;  /* 0xff8000000c4e7808 */ /* 0x000fe40002800000 */
[----:B------:R-:W-:-:S02]  /*60a0*/  ISETP.GT.AND P5, PT, R63, 0x19, PT ;  /* 0x000000193f00780c */ /* 0x000fc40003fa4270 */
[----:B------:R-:W-:Y:S02]  /*60b0*/  FSEL R80, R15, -INF , P4 ;  /* 0xff8000000f507808 */ /* 0x000fe40002000000 */
[----:B--2---:R-:W-:Y:S02]  /*60c0*/  FMNMX.FTZ R6, R5, R6, !PT ;  /* 0x0000000605067209 */ /* 0x004fe40007810000 */
[----:B------:R-:W2:Y:S01]  /*60d0*/  LDC R5, c[0x0][0x988] ;  /* 0x00026200ff057b82 */ /* 0x000ea20000000800 */
[----:B------:R-:W-:Y:S02]  /*60e0*/  WARPGROUP.DEPBAR.LE gsb0, 0x0 ;  /* 0x00008000000079c5 */ /* 0x000fe40000010000 */
[----:B------:R-:W3:Y:S01]  /*60f0*/  SHFL.BFLY PT, R61, R6, 0x1, 0x1f ;  /* 0x0c201f00063d7f89 */ /* 0x000ee200000e0000 */
[----:B------:R-:W-:Y:S01]  /*6100*/  ISETP.GT.AND P4, PT, R63, 0x20, PT ;  /* 0x000000203f00780c */ /* 0x000fe20003f84270 */
[----:B------:R-:W-:Y:S01]  /*6110*/  WARPGROUP.ARRIVE ;  /* 0x00000000000079c5 */ /* 0x000fe20000000000 */
[----:B------:R-:W-:-:S02]  /*6120*/  FSEL R82, R20, -INF , P5 ;  /* 0xff80000014527808 */ /* 0x000fc40002800000 */
[----:B------:R-:W-:-:S03]  /*6130*/  ISETP.GT.AND P5, PT, R63, 0x21, PT ;  /* 0x000000213f00780c */ /* 0x000fc60003fa4270 */
[----:B------:R-:W-:Y:S01]  /*6140*/  HGMMA.64x128x16.F32 R88, R156, gdesc[UR8].tnspB, R88, gsb0 ;  /* 0x41e000089c587df0 */ /* 0x000fe20008000858 */
[----:B------:R-:W-:Y:S02]  /*6150*/  FSEL R86, R21, -INF , P5 ;  /* 0xff80000015567808 */ /* 0x000fe40002800000 */
[----:B------:R-:W-:-:S04]  /*6160*/  ISETP.GT.AND P5, PT, R63, 0x29, PT ;  /* 0x000000293f00780c */ /* 0x000fc80003fa4270 */
[----:B------:R-:W-:Y:S02]  /*6170*/  FSEL R26, R26, -INF , P5 ;  /* 0xff8000001a1a7808 */ /* 0x000fe40002800000 */
[C---:B------:R-:W-:Y:S02]  /*6180*/  ISETP.GT.AND P5, PT, R63.reuse, 0x31, PT ;  /* 0x000000313f00780c */ /* 0x040fe40003fa4270 */
[----:B---3--:R-:W-:Y:S01]  /*6190*/  FMNMX.FTZ R6, R6, R61, !PT ;  /* 0x0000003d06067209 */ /* 0x008fe20007810000 */
[----:B------:R-:W-:Y:S01]  /*61a0*/  FMUL.FTZ R61, R84, UR58 ;  /* 0x0000003a543d7c20 */ /* 0x000fe20008410000 */
[----:B------:R-:W-:Y:S02]  /*61b0*/  FSEL R84, R24, -INF , P4 ;  /* 0xff80000018547808 */ /* 0x000fe40002000000 */
[C---:B------:R-:W-:Y:S01]  /*61c0*/  FSETP.NEU.FTZ.AND P3, PT, R6.reuse, -INF , PT ;  /* 0xff8000000600780b */ /* 0x040fe20003f7d000 */
[----:B--2---:R-:W-:Y:S01]  /*61d0*/  FMUL.FTZ R65, R6, R5 ;  /* 0x0000000506417220 */ /* 0x004fe20000410000 */
[----:B------:R-:W-:Y:S01]  /*61e0*/  ISETP.GT.AND P4, PT, R63, 0x28, PT ;  /* 0x000000283f00780c */ /* 0x000fe20003f84270 */
[----:B------:R-:W2:Y:S03]  /*61f0*/  MUFU.TANH R61, R61 ;  /* 0x0000003d003d7308 */ /* 0x000ea60000002400 */
[----:B------:R-:W-:-:S02]  /*6200*/  FSEL R33, R65, RZ, P3 ;  /* 0x000000ff41217208 */ /* 0x000fc40001800000 */
[----:B------:R-:W-:Y:S02]  /*6210*/  FMNMX.FTZ R65, R0, R9, !PT ;  /* 0x0000000900417209 */ /* 0x000fe40007810000 */
        /* <DEDUP_REMOVED lines=11> */
[-CC-:B------:R-:W-:Y:S01]  /*62d0*/  FFMA.FTZ R175, R170, R5.reuse, -R33.reuse ;  /* 0x00000005aaaf7223 */ /* 0x180fe20000010821 */
[C---:B------:R-:W-:Y:S01]  /*62e0*/  ISETP.GT.AND P4, PT, R63.reuse, 0x38, PT ;  /* 0x000000383f00780c */ /* 0x040fe20003f84270 */
[--C-:B------:R-:W-:Y:S01]  /*62f0*/  FFMA.FTZ R177, R182, R5, -R33.reuse ;  /* 0x00000005b6b17223 */ /* 0x100fe20000010821 */
        /* <DEDUP_REMOVED lines=42> */
[----:B0-----:R-:W-:Y:S01]  /*65a0*/  FSEL R180, R37, -INF , P4 ;  /* 0xff80000025b47808 */ /* 0x001fe20002000000 */
[--C-:B------:R-:W-:Y:S01]  /*65b0*/  FFMA.FTZ R52, R52, R5, -R33.reuse ;  /* 0x0000000534347223 */ /* 0x100fe20000010821 */
[----:B------:R-:W-:Y:S01]  /*65c0*/  FMNMX.FTZ R65, R30, R65, !PT ;  /* 0x000000411e417209 */ /* 0x000fe20007810000 */
[----:B------:R-:W-:Y:S01]  /*65d0*/  MUFU.EX2 R12, R12 ;  /* 0x0000000c000c7308 */ /* 0x000fe20000000800 */
[----:B------:R-:W-:Y:S01]  /*65e0*/  ISETP.GT.AND P4, PT, R63, 0x50, PT ;  /* 0x000000503f00780c */ /* 0x000fe20003f84270 */
[--C-:B------:R-:W-:Y:S01]  /*65f0*/  FFMA.FTZ R167, R56, R5, -R33.reuse ;  /* 0x0000000538a77223 */ /* 0x100fe20000010821 */
[----:B------:R-:W-:Y:S01]  /*6600*/  FMNMX.FTZ R65, R174, R65, !PT ;  /* 0x00000041ae417209 */ /* 0x000fe20007810000 */
[-CC-:B------:R-:W-:Y:S01]  /*6610*/  FFMA.FTZ R34, R34, R5.reuse, -R33.reuse ;  /* 0x0000000522227223 */ /* 0x180fe20000010821 */
[----:B-1----:R-:W-:Y:S01]  /*6620*/  FSEL R172, R39, -INF , P5 ;  /* 0xff80000027ac7808 */ /* 0x002fe20002800000 */
[--C-:B------:R-:W-:Y:S01]  /*6630*/  FFMA.FTZ R36, R36, R5, -R33.reuse ;  /* 0x0000000524247223 */ /* 0x100fe20000010821 */
[----:B------:R-:W-:Y:S01]  /*6640*/  FMNMX.FTZ R65, R32, R65, !PT ;  /* 0x0000004120417209 */ /* 0x000fe20007810000 */
[----:B------:R-:W-:Y:S01]  /*6650*/  MUFU.EX2 R177, R177 ;  /* 0x000000b100b17308 */ /* 0x000fe20000000800 */
[----:B------:R-:W-:Y:S01]  /*6660*/  ISETP.GT.AND P5, PT, R63, 0x51, PT ;  /* 0x000000513f00780c */ /* 0x000fe20003fa4270 */
[----:B------:R-:W-:Y:S01]  /*6670*/  FFMA.FTZ R25, R60, R5, -R33 ;  /* 0x000000053c197223 */ /* 0x000fe20000010821 */
[----:B------:R-:W-:-:S02]  /*6680*/  FMNMX.FTZ R65, R180, R65, !PT ;  /* 0x00000041b4417209 */ /* 0x000fc40007810000 */
[----:B------:R-:W-:Y:S02]  /*6690*/  FSEL R170, R43, -INF , P4 ;  /* 0xff8000002baa7808 */ /* 0x000fe40002000000 */
[----:B------:R-:W-:Y:S01]  /*66a0*/  FMNMX.FTZ R65, R172, R65, !PT ;  /* 0x00000041ac417209 */ /* 0x000fe20007810000 */
[----:B------:R-:W-:Y:S01]  /*66b0*/  MUFU.EX2 R14, R14 ;  /* 0x0000000e000e7308 */ /* 0x000fe20000000800 */
[----:B------:R-:W-:Y:S02]  /*66c0*/  ISETP.GT.AND P4, PT, R63, 0x58, PT ;  /* 0x000000583f00780c */ /* 0x000fe40003f84270 */
[----:B------:R-:W-:Y:S02]  /*66d0*/  FSEL R182, R41, -INF , P5 ;  /* 0xff80000029b67808 */ /* 0x000fe40002800000 */
[----:B------:R-:W-:Y:S02]  /*66e0*/  FMNMX.FTZ R65, R170, R65, !PT ;  /* 0x00000041aa417209 */ /* 0x000fe40007810000 */
[----:B------:R-:W-:Y:S01]  /*66f0*/  ISETP.GT.AND P5, PT, R63, 0x59, PT ;  /* 0x000000593f00780c */ /* 0x000fe20003fa4270 */
[----:B------:R-:W-:Y:S01]  /*6700*/  MUFU.EX2 R179, R179 ;  /* 0x000000b300b37308 */ /* 0x000fe20000000800 */
[----:B------:R-:W-:-:S02]  /*6710*/  FSEL R168, R47, -INF , P4 ;  /* 0xff8000002fa87808 */ /* 0x000fc40002000000 */
[----:B------:R-:W-:Y:S02]  /*6720*/  FMNMX.FTZ R65, R182, R65, !PT ;  /* 0x00000041b6417209 */ /* 0x000fe40007810000 */
[----:B------:R-:W-:Y:S02]  /*6730*/  ISETP.GT.AND P4, PT, R63, 0x60, PT ;  /* 0x000000603f00780c */ /* 0x000fe40003f84270 */
[----:B------:R-:W-:Y:S01]  /*6740*/  FSEL R200, R45, -INF , P5 ;  /* 0xff8000002dc87808 */ /* 0x000fe20002800000 */
[----:B------:R-:W-:Y:S01]  /*6750*/  MUFU.EX2 R20, R20 ;  /* 0x0000001400147308 */ /* 0x000fe20000000800 */
[----:B------:R-:W-:Y:S02]  /*6760*/  FMNMX.FTZ R65, R168, R65, !PT ;  /* 0x00000041a8417209 */ /* 0x000fe40007810000 */
[----:B------:R-:W-:Y:S02]  /*6770*/  ISETP.GT.AND P5, PT, R63, 0x61, PT ;  /* 0x000000613f00780c */ /* 0x000fe40003fa4270 */
[----:B------:R-:W-:-:S02]  /*6780*/  FSEL R166, R49, -INF , P4 ;  /* 0xff80000031a67808 */ /* 0x000fc40002000000 */
[----:B------:R-:W-:Y:S01]  /*6790*/  FMNMX.FTZ R65, R200, R65, !PT ;  /* 0x00000041c8417209 */ /* 0x000fe20007810000 */
[----:B------:R-:W-:Y:S01]  /*67a0*/  MUFU.EX2 R173, R173 ;  /* 0x000000ad00ad7308 */ /* 0x000fe20000000800 */
[----:B------:R-:W-:Y:S02]  /*67b0*/  ISETP.GT.AND P4, PT, R63, 0x68, PT ;  /* 0x000000683f00780c */ /* 0x000fe40003f84270 */
[----:B------:R-:W-:Y:S01]  /*67c0*/  FSEL R202, R51, -INF , P5 ;  /* 0xff80000033ca7808 */ /* 0x000fe20002800000 */
[----:B------:R-:W-:Y:S01]  /*67d0*/  IMAD.U32 R51, RZ, RZ, UR7 ;  /* 0x00000007ff337e24 */ /* 0x000fe2000f8e00ff */
[----:B------:R-:W-:Y:S01]  /*67e0*/  FMNMX.FTZ R65, R166, R65, !PT ;  /* 0x00000041a6417209 */ /* 0x000fe20007810000 */
[----:B------:R-:W-:Y:S01]  /*67f0*/  UMOV UR7, 0x40000040 ;  /* 0x4000004000077882 */ /* 0x000fe20000000000 */
[----:B------:R-:W-:Y:S01]  /*6800*/  ISETP.GT.AND P5, PT, R63, 0x69, PT ;  /* 0x000000693f00780c */ /* 0x000fe20003fa4270 */
[----:B------:R-:W-:Y:S01]  /*6810*/  MUFU.EX2 R24, R24 ;  /* 0x0000001800187308 */ /* 0x000fe20000000800 */
[----:B------:R-:W-:-:S02]  /*6820*/  FSEL R204, R53, -INF , P4 ;  /* 0xff80000035cc7808 */ /* 0x000fc40002000000 */
[----:B------:R-:W-:Y:S02]  /*6830*/  FMNMX.FTZ R65, R202, R65, !PT ;  /* 0x00000041ca417209 */ /* 0x000fe40007810000 */
[----:B------:R-:W-:Y:S01]  /*6840*/  ISETP.GT.AND P4, PT, R63, 0x70, PT ;  /* 0x000000703f00780c */ /* 0x000fe20003f84270 */
[----:B------:R-:W-:Y:S02]  /*6850*/  WARPGROUP.DEPBAR.LE gsb0, 0x0 ;  /* 0x00008000000079c5 */ /* 0x000fe40000010000 */
[----:B------:R-:W-:Y:S01]  /*6860*/  FSEL R206, R55, -INF , P5 ;  /* 0xff80000037ce7808 */ /* 0x000fe20002800000 */
[----:B------:R-:W-:Y:S01]  /*6870*/  WARPGROUP.ARRIVE ;  /* 0x00000000000079c5 */ /* 0x000fe20000000000 */
[----:B------:R-:W-:Y:S01]  /*6880*/  FMNMX.FTZ R65, R204, R65, !PT ;  /* 0x00000041cc417209 */ /* 0x000fe20007810000 */
[----:B------:R-:W-:Y:S01]  /*6890*/  MUFU.EX2 R175, R175 ;  /* 0x000000af00af7308 */ /* 0x000fe20000000800 */
[----:B------:R-:W-:Y:S02]  /*68a0*/  ISETP.GT.AND P5, PT, R63, 0x71, PT ;  /* 0x000000713f00780c */ /* 0x000fe40003fa4270 */
[----:B------:R-:W-:Y:S01]  /*68b0*/  FSEL R74, R59, -INF , P4 ;  /* 0xff8000003b4a7808 */ /* 0x000fe20002000000 */
[----:B------:R-:W-:Y:S01]  /*68c0*/  HGMMA.64x128x16.F32 R88, R152, gdesc[UR4].tnspB, R88, gsb0 ;  /* 0x41e0000498587df0 */ /* 0x000fe20008000858 */
[----:B------:R-:W-:-:S02]  /*68d0*/  FMNMX.FTZ R65, R206, R65, !PT ;  /* 0x00000041ce417209 */ /* 0x000fc40007810000 */
[----:B------:R-:W-:Y:S01]  /*68e0*/  ISETP.GT.AND P4, PT, R63, 0x78, PT ;  /* 0x000000783f00780c */ /* 0x000fe20003f84270 */
[----:B------:R-:W-:Y:S01]  /*68f0*/  MUFU.EX2 R28, R28 ;  /* 0x0000001c001c7308 */ /* 0x000fe20000000800 */
[----:B------:R-:W-:Y:S02]  /*6900*/  FSEL R208, R57, -INF , P5 ;  /* 0xff80000039d07808 */ /* 0x000fe40002800000 */
[----:B------:R-:W-:Y:S02]  /*6910*/  FMNMX.FTZ R65, R74, R65, !PT ;  /* 0x000000414a417209 */ /* 0x000fe40007810000 */
[----:B------:R-:W-:Y:S02]  /*6920*/  ISETP.GT.AND P5, PT, R63, 0x79, PT ;  /* 0x000000793f00780c */ /* 0x000fe40003fa4270 */
[----:B--2---:R-:W-:Y:S01]  /*6930*/  FSEL R210, R61, -INF , P4 ;  /* 0xff8000003dd27808 */ /* 0x004fe20002000000 */
[----:B------:R-:W-:Y:S01]  /*6940*/  MUFU.EX2 R169, R169 ;  /* 0x000000a900a97308 */ /* 0x000fe20000000800 */
[----:B------:R-:W-:-:S02]  /*6950*/  FMNMX.FTZ R65, R208, R65, !PT ;  /* 0x00000041d0417209 */ /* 0x000fc40007810000 */
[----:B------:R-:W-:Y:S02]  /*6960*/  FSEL R212, R35, -INF , P5 ;  /* 0xff80000023d47808 */ /* 0x000fe40002800000 */
[----:B------:R-:W-:-:S03]  /*6970*/  FMNMX.FTZ R65, R210, R65, !PT ;  /* 0x00000041d2417209 */ /* 0x000fc60007810000 */
[----:B------:R-:W-:Y:S01]  /*6980*/  MUFU.EX2 R164, R164 ;  /* 0x000000a400a47308 */ /* 0x000fe20000000800 */
[----:B------:R-:W-:-:S05]  /*6990*/  FMNMX.FTZ R65, R212, R65, !PT ;  /* 0x00000041d4417209 */ /* 0x000fca0007810000 */
[----:B------:R-:W0:Y:S02]  /*69a0*/  SHFL.BFLY PT, R10, R65, 0x2, 0x1f ;  /* 0x0c401f00410a7f89 */ /* 0x000e2400000e0000 */
        /* <DEDUP_REMOVED lines=9> */
[----:B0-----:R-:W-:Y:S01]  /*6a40*/  FMNMX.FTZ R10, R21, R10, !PT ;  /* 0x0000000a150a7209 */ /* 0x001fe20007810000 */
[-CC-:B------:R-:W-:Y:S01]  /*6a50*/  FFMA.FTZ R21, R48, R5.reuse, -R33.reuse ;  /* 0x0000000530157223 */ /* 0x180fe20000010821 */
[----:B------:R-:W-:-:S02]  /*6a60*/  FFMA.FTZ R33, R58, R5, -R33 ;  /* 0x000000053a217223 */ /* 0x000fc40000010821 */
[C---:B------:R-:W-:Y:S01]  /*6a70*/  FSETP.NEU.FTZ.AND P4, PT, R10.reuse, -INF , PT ;  /* 0xff8000000a00780b */ /* 0x040fe20003f9d000 */
[----:B------:R-:W-:Y:S02]  /*6a80*/  FMUL.FTZ R27, R10, R5 ;  /* 0x000000050a1b7220 */ /* 0x000fe40000410000 */
[----:B------:R-:W-:Y:S03]  /*6a90*/  MUFU.EX2 R36, R36 ;  /* 0x0000002400247308 */ /* 0x000fe60000000800 */
[----:B------:R-:W-:-:S05]  /*6aa0*/  FSEL R27, R27, RZ, P4 ;  /* 0x000000ff1b1b7208 */ /* 0x000fca0002000000 */
[----:B------:R-:W-:Y:S01]  /*6ab0*/  MUFU.EX2 R163, R163 ;  /* 0x000000a300a37308 */ /* 0x000fe20000000800 */
        /* <DEDUP_REMOVED lines=17> */
[----:B------:R0:W1:Y:S01]  /*6bd0*/  MUFU.EX2 R0, R49 ;  /* 0x0000003100007308 */ /* 0x0000620000000800 */
[----:B------:R-:W-:Y:S02]  /*6be0*/  @!P1 VIADD R9, R9, 0x34840 ;  /* 0x0003484009099836 */ /* 0x000fe40000000000 */
[-CC-:B------:R-:W-:Y:S01]  /*6bf0*/  FFMA.FTZ R56, R86, R5.reuse, -R27.reuse ;  /* 0x0000000556387223 */ /* 0x180fe2000001081b */
[-CC-:B------:R-:W-:Y:S01]  /*6c00*/  FFMA.FTZ R41, R160, R5.reuse, -R27.reuse ;  /* 0x00000005a0297223 */ /* 0x180fe2000001081b */
[-CC-:B------:R-:W-:Y:S01]  /*6c10*/  FFMA.FTZ R26, R26, R5.reuse, -R27.reuse ;  /* 0x000000051a1a7223 */ /* 0x180fe2000001081b */
[-C--:B------:R-:W-:Y:S01]  /*6c20*/  FFMA.FTZ R43, R162, R5.reuse, -R27 ;  /* 0x00000005a22b7223 */ /* 0x080fe2000001081b */
[----:B------:R-:W-:Y:S01]  /*6c30*/  @!P1 PRMT R47, RZ, 0x654, R9 ;  /* 0x00000654ff2f9816 */ /* 0x000fe20000000009 */
[-CC-:B------:R-:W-:Y:S01]  /*6c40*/  FFMA.FTZ R60, R178, R5.reuse, -R27.reuse ;  /* 0x00000005b23c7223 */ /* 0x180fe2000001081b */
[----:B------:R-:W2:Y:S01]  /*6c50*/  MUFU.EX2 R2, R2 ;  /* 0x0000000200027308 */ /* 0x000ea20000000800 */
[-CC-:B------:R-:W-:Y:S01]  /*6c60*/  FFMA.FTZ R45, R176, R5.reuse, -R27.reuse ;  /* 0x00000005b02d7223 */ /* 0x180fe2000001081b */
[-CC-:B------:R-:W-:Y:S01]  /*6c70*/  FFMA.FTZ R30, R30, R5.reuse, -R27.reuse ;  /* 0x000000051e1e7223 */ /* 0x180fe2000001081b */
[-CC-:B------:R-:W-:Y:S01]  /*6c80*/  FFMA.FTZ R7, R174, R5.reuse, -R27.reuse ;  /* 0x00000005ae077223 */ /* 0x180fe2000001081b */
[-CC-:B------:R-:W-:Y:S01]  /*6c90*/  FFMA.FTZ R32, R32, R5.reuse, -R27.reuse ;  /* 0x0000000520207223 */ /* 0x180fe2000001081b */
[----:B------:R-:W-:Y:S01]  /*6ca0*/  FFMA.FTZ R180, R180, R5, -R27 ;  /* 0x00000005b4b47223 */ /* 0x000fe2000001081b */
[----:B0-----:R-:W-:-:S02]  /*6cb0*/  @!P1 VIADD R49, R51, 0x34860 ;  /* 0x0003486033319836 */ /* 0x001fc40000000000 */
[----:B------:R-:W-:Y:S01]  /*6cc0*/  FFMA.FTZ R160, R170, R5, -R27 ;  /* 0x00000005aaa07223 */ /* 0x000fe2000001081b */
[----:B------:R-:W0:Y:S01]  /*6cd0*/  MUFU.EX2 R46, R46 ;  /* 0x0000002e002e7308 */ /* 0x000e220000000800 */
[----:B-1----:R-:W-:Y:S01]  /*6ce0*/  FFMA.FTZ R3, R0, R3, R181 ;  /* 0x0000000300037223 */ /* 0x002fe200000100b5 */
[-C--:B------:R-:W-:Y:S01]  /*6cf0*/  FFMA.FTZ R182, R182, R5.reuse, -R27 ;  /* 0x00000005b6b67223 */ /* 0x080fe2000001081b */
[----:B------:R-:W-:Y:S01]  /*6d00*/  @!P1 PRMT R49, RZ, 0x654, R49 ;  /* 0x00000654ff319816 */ /* 0x000fe20000000031 */
[-C--:B------:R-:W-:Y:S01]  /*6d10*/  FFMA.FTZ R168, R168, R5.reuse, -R27 ;  /* 0x00000005a8a87223 */ /* 0x080fe2000001081b */
[----:B------:R-:W-:Y:S01]  /*6d20*/  FADD.FTZ R68, R64, R3 ;  /* 0x0000000340447221 */ /* 0x000fe20000010000 */
        /* <DEDUP_REMOVED lines=8> */
[----:B------:R-:W-:Y:S01]  /*6db0*/  FFMA.FTZ R210, R210, R5, -R27 ;  /* 0x00000005d2d27223 */ /* 0x000fe2000001081b */
[----:B------:R-:W-:-:S02]  /*6dc0*/  WARPGROUP.DEPBAR.LE gsb0, 0x0 ;  /* 0x00008000000079c5 */ /* 0x000fc40000010000 */
[----:B------:R-:W3:Y:S01]  /*6dd0*/  MUFU.EX2 R48, R48 ;  /* 0x0000003000307308 */ /* 0x000ee20000000800 */
[----:B------:R2:W-:Y:S01]  /*6de0*/  @!P1 SYNCS.ARRIVE.TRANS64.RED.A1T0 RZ, [R47+URZ], RZ ;  /* 0x000000ff2fff99a7 */ /* 0x0005e2000810043f */
[C---:B------:R-:W-:Y:S01]  /*6df0*/  ISETP.GT.AND P3, PT, R8.reuse, R11, PT ;  /* 0x0000000b0800720c */ /* 0x040fe20003f64270 */
[----:B------:R-:W-:Y:S01]  /*6e00*/  VIADD R8, R8, 0xffffffff ;  /* 0xffffffff08087836 */ /* 0x000fe20000000000 */
[----:B------:R-:W-:-:S04]  /*6e10*/  F2FP.F16.F32.PACK_AB R181, R64, R181 ;  /* 0x000000b540b5723e */ /* 0x000fc800000000ff */
[----:B------:R-:W4:Y:S01]  /*6e20*/  MUFU.EX2 R35, R35 ;  /* 0x0000002300237308 */ /* 0x000f220000000800 */
[----:B--2---:R-:W-:Y:S01]  /*6e30*/  FFMA.FTZ R47, R2, R4, R29 ;  /* 0x00000004022f7223 */ /* 0x004fe2000001001d */
[-CC-:B------:R-:W-:Y:S01]  /*6e40*/  FFMA.FTZ R4, R172, R5.reuse, -R27.reuse ;  /* 0x00000005ac047223 */ /* 0x180fe2000001081b */
[----:B------:R2:W-:Y:S01]  /*6e50*/  @!P1 SYNCS.ARRIVE.TRANS64.RED.A1T0 RZ, [R49+URZ], RZ ;  /* 0x000000ff31ff99a7 */ /* 0x0005e2000810043f */
[----:B------:R-:W-:Y:S01]  /*6e60*/  FFMA.FTZ R27, R212, R5, -R27 ;  /* 0x00000005d41b7223 */ /* 0x000fe2000001081b */
[----:B0-----:R-:W-:Y:S01]  /*6e70*/  FADD.FTZ R62, R46, R47 ;  /* 0x0000002f2e3e7221 */ /* 0x001fe20000010000 */
[----:B------:R-:W-:Y:S01]  /*6e80*/  FADD.FTZ R47, R183, R68 ;  /* 0x00000044b72f7221 */ /* 0x000fe20000010000 */
[C---:B------:R-:W-:Y:S01]  /*6e90*/  F2FP.F16.F32.PACK_AB R183, R12.reuse, R183 ;  /* 0x000000b70cb7723e */ /* 0x040fe200000000ff */
[----:B------:R-:W0:Y:S01]  /*6ea0*/  MUFU.EX2 R50, R50 ;  /* 0x0000003200327308 */ /* 0x000e220000000800 */
[----:B-1----:R-:W-:Y:S01]  /*6eb0*/  FADD.FTZ R3, R31, R62 ;  /* 0x0000003e1f037221 */ /* 0x002fe20000010000 */
[----:B------:R-:W-:-:S03]  /*6ec0*/  FADD.FTZ R62, R12, R47 ;  /* 0x0000002f0c3e7221 */ /* 0x000fc60000010000 */
[----:B---3--:R-:W-:Y:S01]  /*6ed0*/  FADD.FTZ R58, R48, R3 ;  /* 0x00000003303a7221 */ /* 0x008fe20000010000 */
[----:B------:R-:W-:Y:S01]  /*6ee0*/  FADD.FTZ R47, R177, R62 ;  /* 0x0000003eb12f7221 */ /* 0x000fe20000010000 */
[C---:B------:R-:W-:Y:S01]  /*6ef0*/  F2FP.F16.F32.PACK_AB R177, R14.reuse, R177 ;  /* 0x000000b10eb1723e */ /* 0x040fe200000000ff */
[----:B------:R-:W1:Y:S01]  /*6f00*/  MUFU.EX2 R37, R37 ;  /* 0x0000002500257308 */ /* 0x000e620000000800 */
[----:B----4-:R-:W-:Y:S01]  /*6f10*/  FADD.FTZ R3, R35, R58 ;  /* 0x0000003a23037221 */ /* 0x010fe20000010000 */
[----:B------:R-:W-:-:S04]  /*6f20*/  FADD.FTZ R62, R14, R47 ;  /* 0x0000002f0e3e7221 */ /* 0x000fc80000010000 */
[----:B------:R-:W-:Y:S01]  /*6f30*/  FADD.FTZ R47, R179, R62 ;  /* 0x0000003eb32f7221 */ /* 0x000fe20000010000 */
[----:B------:R-:W-:Y:S01]  /*6f40*/  F2FP.F16.F32.PACK_AB R179, R20, R179 ;  /* 0x000000b314b3723e */ /* 0x000fe200000000ff */
[----:B------:R-:W3:Y:S01]  /*6f50*/  MUFU.EX2 R54, R54 ;  /* 0x0000003600367308 */ /* 0x000ee20000000800 */
[----:B0-----:R-:W-:Y:S01]  /*6f60*/  FADD.FTZ R58, R50, R3 ;  /* 0x00000003323a7221 */ /* 0x001fe20000010000 */
[----:B------:R-:W-:Y:S01]  /*6f70*/  FADD.FTZ R62, R20, R47 ;  /* 0x0000002f143e7221 */ /* 0x000fe20000010000 */
[----:B------:R-:W-:-:S03]  /*6f80*/  F2FP.F16.F32.PACK_AB R176, R50, R35 ;  /* 0x0000002332b0723e */ /* 0x000fc600000000ff */
[----:B------:R-:W-:Y:S01]  /*6f90*/  FADD.FTZ R47, R173, R62 ;  /* 0x0000003ead2f7221 */ /* 0x000fe20000010000 */
[C---:B------:R-:W-:Y:S01]  /*6fa0*/  F2FP.F16.F32.PACK_AB R173, R24.reuse, R173 ;  /* 0x000000ad18ad723e */ /* 0x040fe200000000ff */
[----:B------:R-:W0:Y:S01]  /*6fb0*/  MUFU.EX2 R39, R39 ;  /* 0x0000002700277308 */ /* 0x000e220000000800 */
[----:B-1----:R-:W-:Y:S01]  /*6fc0*/  FADD.FTZ R3, R37, R58 ;  /* 0x0000003a25037221 */ /* 0x002fe20000010000 */
[----:B------:R-:W-:-:S04]  /*6fd0*/  FADD.FTZ R62, R24, R47 ;  /* 0x0000002f183e7221 */ /* 0x000fc80000010000 */
[----:B------:R-:W-:Y:S01]  /*6fe0*/  FADD.FTZ R47, R175, R62 ;  /* 0x0000003eaf2f7221 */ /* 0x000fe20000010000 */
[----:B------:R-:W-:Y:S01]  /*6ff0*/  F2FP.F16.F32.PACK_AB R175, R28, R175 ;  /* 0x000000af1caf723e */ /* 0x000fe200000000ff */
[----:B------:R-:W1:Y:S01]  /*7000*/  MUFU.EX2 R56, R56 ;  /* 0x0000003800387308 */ /* 0x000e620000000800 */
[----:B---3--:R-:W-:Y:S01]  /*7010*/  FADD.FTZ R58, R54, R3 ;  /* 0x00000003363a7221 */ /* 0x008fe20000010000 */
[----:B------:R-:W-:Y:S01]  /*7020*/  FADD.FTZ R62, R28, R47 ;  /* 0x0000002f1c3e7221 */ /* 0x000fe20000010000 */
[----:B------:R-:W-:-:S03]  /*7030*/  F2FP.F16.F32.PACK_AB R178, R54, R37 ;  /* 0x0000002536b2723e */ /* 0x000fc600000000ff */
[----:B------:R-:W-:Y:S01]  /*7040*/  FADD.FTZ R47, R169, R62 ;  /* 0x0000003ea92f7221 */ /* 0x000fe20000010000 */
[C---:B------:R-:W-:Y:S01]  /*7050*/  F2FP.F16.F32.PACK_AB R169, R164.reuse, R169 ;  /* 0x000000a9a4a9723e */ /* 0x040fe200000000ff */
[----:B------:R-:W3:Y:S01]  /*7060*/  MUFU.EX2 R41, R41 ;  /* 0x0000002900297308 */ /* 0x000ee20000000800 */
[----:B0-----:R-:W-:Y:S01]  /*7070*/  FADD.FTZ R3, R39, R58 ;  /* 0x0000003a27037221 */ /* 0x001fe20000010000 */
[----:B------:R-:W-:-:S06]  /*7080*/  FADD.FTZ R14, R164, R47 ;  /* 0x0000002fa40e7221 */ /* 0x000fcc0000010000 */
[----:B------:R-:W0:Y:S01]  /*7090*/  MUFU.EX2 R26, R26 ;  /* 0x0000001a001a7308 */ /* 0x000e220000000800 */
[C---:B-1----:R-:W-:Y:S01]  /*70a0*/  FADD.FTZ R58, R56.reuse, R3 ;  /* 0x00000003383a7221 */ /* 0x042fe20000010000 */
[----:B------:R-:W-:-:S06]  /*70b0*/  F2FP.F16.F32.PACK_AB R172, R56, R39 ;  /* 0x0000002738ac723e */ /* 0x000fcc00000000ff */
[----:B------:R-:W1:Y:S01]  /*70c0*/  MUFU.EX2 R43, R43 ;  /* 0x0000002b002b7308 */ /* 0x000e620000000800 */
[----:B---3--:R-:W-:-:S07]  /*70d0*/  FADD.FTZ R3, R41, R58 ;  /* 0x0000003a29037221 */ /* 0x008fce0000010000 */
[----:B------:R-:W3:Y:S01]  /*70e0*/  MUFU.EX2 R60, R60 ;  /* 0x0000003c003c7308 */ /* 0x000ee20000000800 */
[C---:B0-----:R-:W-:Y:S01]  /*70f0*/  FADD.FTZ R58, R26.reuse, R3 ;  /* 0x000000031a3a7221 */ /* 0x041fe20000010000 */
[----:B------:R-:W-:-:S06]  /*7100*/  F2FP.F16.F32.PACK_AB R174, R26, R41 ;  /* 0x000000291aae723e */ /* 0x000fcc00000000ff */
[----:B------:R-:W0:Y:S01]  /*7110*/  MUFU.EX2 R45, R45 ;  /* 0x0000002d002d7308 */ /* 0x000e220000000800 */
[----:B-1----:R-:W-:-:S07]  /*7120*/  FADD.FTZ R3, R43, R58 ;  /* 0x0000003a2b037221 */ /* 0x002fce0000010000 */
[----:B------:R-:W1:Y:S01]  /*7130*/  MUFU.EX2 R30, R30 ;  /* 0x0000001e001e7308 */ /* 0x000e620000000800 */
[----:B---3--:R-:W-:-:S07]  /*7140*/  FADD.FTZ R12, R60, R3 ;  /* 0x000000033c0c7221 */ /* 0x008fce0000010000 */
[----:B------:R-:W3:Y:S01]  /*7150*/  MUFU.EX2 R7, R7 ;  /* 0x0000000700077308 */ /* 0x000ee20000000800 */
[----:B0-----:R-:W-:-:S07]  /*7160*/  FADD.FTZ R3, R45, R12 ;  /* 0x0000000c2d037221 */ /* 0x001fce0000010000 */
[----:B------:R-:W0:Y:S01]  /*7170*/  MUFU.EX2 R32, R32 ;  /* 0x0000002000207308 */ /* 0x000e220000000800 */
[C---:B-1----:R-:W-:Y:S01]  /*7180*/  FADD.FTZ R12, R30.reuse, R3 ;  /* 0x000000031e0c7221 */ /* 0x042fe20000010000 */
[----:B------:R-:W-:-:S06]  /*7190*/  F2FP.F16.F32.PACK_AB R170, R30, R45 ;  /* 0x0000002d1eaa723e */ /* 0x000fcc00000000ff */
[----:B------:R1:W4:Y:S01]  /*71a0*/  MUFU.EX2 R9, R180 ;  /* 0x000000b400097308 */ /* 0x0003220000000800 */
[----:B---3--:R-:W-:-:S07]  /*71b0*/  FADD.FTZ R3, R7, R12 ;  /* 0x0000000c07037221 */ /* 0x008fce0000010000 */
[----:B------:R-:W3:Y:S01]  /*71c0*/  MUFU.EX2 R4, R4 ;  /* 0x0000000400047308 */ /* 0x000ee20000000800 */
[----:B-1----:R-:W-:Y:S01]  /*71d0*/  F2FP.F16.F32.PACK_AB R180, R46, R29 ;  /* 0x0000001d2eb4723e */ /* 0x002fe200000000ff */
[----:B------:R-:W-:Y:S01]  /*71e0*/  FADD.FTZ R29, R171, R14 ;  /* 0x0000000eab1d7221 */ /* 0x000fe20000010000 */
[C---:B0-----:R-:W-:Y:S01]  /*71f0*/  FADD.FTZ R12, R32.reuse, R3 ;  /* 0x00000003200c7221 */ /* 0x041fe20000010000 */
[----:B------:R-:W-:Y:S02]  /*7200*/  F2FP.F16.F32.PACK_AB R164, R32, R7 ;  /* 0x0000000720a4723e */ /* 0x000fe400000000ff */
[C---:B------:R-:W-:Y:S01]  /*7210*/  FADD.FTZ R14, R66.reuse, R29 ;  /* 0x0000001d420e7221 */ /* 0x040fe20000010000 */
[----:B------:R-:W-:Y:S01]  /*7220*/  F2FP.F16.F32.PACK_AB R171, R66, R171 ;  /* 0x000000ab42ab723e */ /* 0x000fe200000000ff */
[----:B------:R-:W0:Y:S01]  /*7230*/  MUFU.EX2 R160, R160 ;  /* 0x000000a000a07308 */ /* 0x000e220000000800 */
[----:B----4-:R-:W-:Y:S01]  /*7240*/  FADD.FTZ R3, R9, R12 ;  /* 0x0000000c09037221 */ /* 0x010fe20000010000 */
[----:B------:R-:W-:Y:S01]  /*7250*/  FADD.FTZ R29, R165, R14 ;  /* 0x0000000ea51d7221 */ /* 0x000fe20000010000 */
[----:B------:R-:W-:-:S03]  /*7260*/  F2FP.F16.F32.PACK_AB R165, R52, R165 ;  /* 0x000000a534a5723e */ /* 0x000fc600000000ff */
[----:B------:R-:W-:Y:S02]  /*7270*/  FADD.FTZ R14, R52, R29 ;  /* 0x0000001d340e7221 */ /* 0x000fe40000010000 */
[----:B--2---:R1:W2:Y:S01]  /*7280*/  MUFU.EX2 R49, R182 ;  /* 0x000000b600317308 */ /* 0x0042a20000000800 */
[----:B---3--:R-:W-:Y:S01]  /*7290*/  FADD.FTZ R3, R4, R3 ;  /* 0x0000000304037221 */ /* 0x008fe20000010000 */
[----:B------:R-:W-:Y:S01]  /*72a0*/  FADD.FTZ R29, R167, R14 ;  /* 0x0000000ea71d7221 */ /* 0x000fe20000010000 */
[----:B------:R-:W-:-:S03]  /*72b0*/  F2FP.F16.F32.PACK_AB R167, R34, R167 ;  /* 0x000000a722a7723e */ /* 0x000fc600000000ff */
[----:B------:R-:W-:Y:S02]  /*72c0*/  FADD.FTZ R12, R34, R29 ;  /* 0x0000001d220c7221 */ /* 0x000fe40000010000 */
[----:B------:R3:W4:Y:S01]  /*72d0*/  MUFU.EX2 R162, R168 ;  /* 0x000000a800a27308 */ /* 0x0007220000000800 */
[----:B0-----:R-:W-:Y:S01]  /*72e0*/  FADD.FTZ R3, R160, R3 ;  /* 0x00000003a0037221 */ /* 0x001fe20000010000 */
[----:B------:R-:W-:Y:S01]  /*72f0*/  FADD.FTZ R29, R161, R12 ;  /* 0x0000000ca11d7221 */ /* 0x000fe20000010000 */
[----:B-1----:R-:W-:Y:S02]  /*7300*/  F2FP.F16.F32.PACK_AB R182, R48, R31 ;  /* 0x0000001f30b6723e */ /* 0x002fe400000000ff */
[C---:B------:R-:W-:Y:S01]  /*7310*/  F2FP.F16.F32.PACK_AB R161, R36.reuse, R161 ;  /* 0x000000a124a1723e */ /* 0x040fe200000000ff */
[----:B------:R-:W-:Y:S02]  /*7320*/  FADD.FTZ R12, R36, R29 ;  /* 0x0000001d240c7221 */ /* 0x000fe40000010000 */
[----:B------:R-:W0:Y:S01]  /*7330*/  MUFU.EX2 R200, R200 ;  /* 0x000000c800c87308 */ /* 0x000e220000000800 */
[----:B--2---:R-:W-:Y:S01]  /*7340*/  FADD.FTZ R3, R49, R3 ;  /* 0x0000000331037221 */ /* 0x004fe20000010000 */
[----:B------:R-:W-:Y:S01]  /*7350*/  FADD.FTZ R7, R163, R12 ;  /* 0x0000000ca3077221 */ /* 0x000fe20000010000 */
[----:B---3--:R-:W-:-:S02]  /*7360*/  F2FP.F16.F32.PACK_AB R168, R60, R43 ;  /* 0x0000002b3ca8723e */ /* 0x008fc400000000ff */
[----:B------:R-:W-:-:S03]  /*7370*/  F2FP.F16.F32.PACK_AB R160, R49, R160 ;  /* 0x000000a031a0723e */ /* 0x000fc600000000ff */
[----:B------:R-:W1:Y:S01]  /*7380*/  MUFU.EX2 R38, R38 ;  /* 0x0000002600267308 */ /* 0x000e620000000800 */
[----:B----4-:R-:W-:-:S07]  /*7390*/  FADD.FTZ R3, R162, R3 ;  /* 0x00000003a2037221 */ /* 0x010fce0000010000 */
[----:B------:R2:W3:Y:S01]  /*73a0*/  MUFU.EX2 R156, R166 ;  /* 0x000000a6009c7308 */ /* 0x0004e20000000800 */
[C---:B0-----:R-:W-:Y:S01]  /*73b0*/  FADD.FTZ R3, R200.reuse, R3 ;  /* 0x00000003c8037221 */ /* 0x041fe20000010000 */
[----:B------:R-:W-:-:S06]  /*73c0*/  F2FP.F16.F32.PACK_AB R162, R200, R162 ;  /* 0x000000a2c8a2723e */ /* 0x000fcc00000000ff */
[----:B------:R-:W0:Y:S01]  /*73d0*/  MUFU.EX2 R13, R13 ;  /* 0x0000000d000d7308 */ /* 0x000e220000000800 */
[----:B--2---:R-:W-:Y:S01]  /*73e0*/  F2FP.F16.F32.PACK_AB R166, R4, R9 ;  /* 0x0000000904a6723e */ /* 0x004fe200000000ff */
[C---:B-1----:R-:W-:Y:S01]  /*73f0*/  FADD.FTZ R4, R38.reuse, R7 ;  /* 0x0000000726047221 */ /* 0x042fe20000010000 */
[----:B------:R-:W-:Y:S01]  /*7400*/  F2FP.F16.F32.PACK_AB R163, R38, R163 ;  /* 0x000000a326a3723e */ /* 0x000fe200000000ff */
[----:B------:R-:W-:-:S04]  /*7410*/  IMAD.MOV.U32 R9, RZ, RZ, R10 ;  /* 0x000000ffff097224 */ /* 0x000fc800078e000a */
        /* <DEDUP_REMOVED lines=33> */
[----:B0-----:R-:W-:Y:S01]  /*7630*/  FADD.FTZ R7, R25, R4 ;  /* 0x0000000419077221 */ /* 0x001fe20000010000 */
[C---:B-1----:R-:W-:Y:S01]  /*7640*/  FADD.FTZ R4, R27.reuse, R3 ;  /* 0x000000031b047221 */ /* 0x042fe20000010000 */
[----:B------:R-:W-:Y:S02]  /*7650*/  F2FP.F16.F32.PACK_AB R154, R27, R154 ;  /* 0x0000009a1b9a723e */ /* 0x000fe400000000ff */
[C---:B--2---:R-:W-:Y:S01]  /*7660*/  FADD.FTZ R3, R12.reuse, R7 ;  /* 0x000000070c037221 */ /* 0x044fe20000010000 */
[----:B------:R-:W-:Y:S01]  /*7670*/  F2FP.F16.F32.PACK_AB R155, R12, R25 ;  /* 0x000000190c9b723e */ /* 0x000fe200000000ff */
[----:B------:R-:W-:Y:S01]  /*7680*/  IMAD.MOV.U32 R7, RZ, RZ, R6 ;  /* 0x000000ffff077224 */ /* 0x000fe200078e0006 */
[----:B------:R-:W-:Y:S06]  /*7690*/  @P3 BRA `(.L_x_2470) ;  /* 0xffffffcc00a43947 */ /* 0x000fec000383ffff */
.L_x_2461:
[----:B------:R-:W-:-:S13]  /*76a0*/  ISETP.GE.AND P2, PT, R8, RZ, PT ;  /* 0x000000ff0800720c */ /* 0x000fda0003f46270 */
[----:B------:R-:W-:Y:S05]  /*76b0*/  @!P2 BRA `(.L_x_2471) ;  /* 0x000000280028a947 */ /* 0x000fea0003800000 */
[----:B------:R-:W-:Y:S01]  /*76c0*/  IMAD.MOV.U32 R7, RZ, RZ, R6 ;  /* 0x000000ffff077224 */ /* 0x000fe200078e0006 */
[----:B------:R-:W-:Y:S01]  /*76d0*/  UMOV UR60, UR38 ;  /* 0x00000026003c7c82 */ /* 0x000fe20008000000 */
[----:B------:R-:W-:Y:S01]  /*76e0*/  IMAD.MOV.U32 R9, RZ, RZ, R10 ;  /* 0x000000ffff097224 */ /* 0x000fe200078e000a */
[----:B------:R-:W-:Y:S01]  /*76f0*/  UMOV UR59, UR36 ;  /* 0x00000024003b7c82 */ /* 0x000fe20008000000 */
[----:B------:R-:W-:-:S05]  /*7700*/  ULDC UR58, c[0x0][0x9d8] ;  /* 0x00027600003a7ab9 */ /* 0x000fca0000000800 */
.L_x_2480:
[----:B------:R-:W-:-:S04]  /*7710*/  UIADD3 UR36, UR59, 0x1, URZ ;  /* 0x000000013b247890 */ /* 0x000fc8000fffe03f */
[----:B------:R-:W-:-:S04]  /*7720*/  UISETP.NE.AND UP0, UPT, UR36, 0x2, UPT ;  /* 0x000000022400788c */ /* 0x000fc8000bf05270 */
[----:B------:R-:W-:Y:S02]  /*7730*/  USEL UR38, URZ, 0x1, UP0 ;  /* 0x000000013f267887 */ /* 0x000fe40008000000 */
[----:B------:R-:W-:Y:S02]  /*7740*/  USEL UR36, UR36, URZ, UP0 ;  /* 0x0000003f24247287 */ /* 0x000fe40008000000 */
[----:B------:R-:W-:Y:S01]  /*7750*/  ULOP3.LUT UR38, UR60, UR38, URZ, 0x3c, !UPT ;  /* 0x000000263c267292 */ /* 0x000fe2000f8e3c3f */
[----:B------:R-:W-:Y:S11]  /*7760*/  @!P0 BRA `(.L_x_2472) ;  /* 0x0000000000048947 */ /* 0x000ff60003800000 */
[----:B------:R-:W-:Y:S01]  /*7770*/  BPT.TRAP 0x1 ;  /* 0x000000040000795c */ /* 0x000fe20000300000 */
.L_x_2472:
[----:B------:R-:W-:Y:S01]  /*7780*/  ULEA UR6, UR36, UR37, 0x3 ;  /* 0x0000002524067291 */ /* 0x000fe2000f8e183f */
[----:B------:R-:W-:-:S05]  /*7790*/  IMAD.U32 R5, RZ, RZ, UR38 ;  /* 0x00000026ff057e24 */ /* 0x000fca000f8e00ff */
[----:B------:R-:W-:-:S04]  /*77a0*/  SHF.L.U32 R5, R5, 0x1f, RZ ;  /* 0x0000001f05057819 */ /* 0x000fc800000006ff */
[----:B------:R0:W1:Y:S01]  /*77b0*/  SYNCS.PHASECHK.TRANS64.TRYWAIT P2, [UR6+0x34830], R5 ;  /* 0x03483005ff0075a7 */ /* 0x0000620008040146 */
[----:B------:R-:W-:Y:S05]  /*77c0*/  @!P0 BRA `(.L_x_2473) ;  /* 0x0000000000048947 */ /* 0x000fea0003800000 */
[----:B------:R-:W-:Y:S01]  /*77d0*/  BPT.TRAP 0x1 ;  /* 0x000000040000795c */ /* 0x000fe20000300000 */
.L_x_2473:
[----:B-1----:R-:W-:Y:S05]  /*77e0*/  @P2 BRA `(.L_x_2474) ;  /* 0x0000000000082947 */ /* 0x002fea0003800000 */
[----:B------:R-:W1:Y:S02]  /*77f0*/  SYNCS.PHASECHK.TRANS64.TRYWAIT P2, [UR6+0x34830], R5 ;  /* 0x03483005ff0075a7 */ /* 0x000e640008040146 */
[----:B-1----:R-:W-:Y:S05]  /*7800*/  @!P2 BRA `(.L_x_2475) ;  /* 0x000000bc0000a947 */ /* 0x002fea0003800000 */
.L_x_2474:
        /* <DEDUP_REMOVED lines=126> */
.L_x_2476:
[----:B------:R-:W-:Y:S01]  /*7ff0*/  ULEA UR7, UR59, UR37, 0x3 ;  /* 0x000000253b077291 */ /* 0x000fe2000f8e183f */
[----:B------:R-:W-:-:S05]  /*8000*/  IMAD.U32 R0, RZ, RZ, UR60 ;  /* 0x0000003cff007e24 */ /* 0x000fca000f8e00ff */
[----:B------:R-:W-:-:S04]  /*8010*/  SHF.L.U32 R0, R0, 0x1f, RZ ;  /* 0x0000001f00007819 */ /* 0x000fc800000006ff */
[----:B------:R2:W3:Y:S01]  /*8020*/  SYNCS.PHASECHK.TRANS64.TRYWAIT P2, [UR7+0x34850], R0 ;  /* 0x03485000ff0075a7 */ /* 0x0004e20008040147 */
[----:B------:R-:W-:Y:S05]  /*8030*/  @!P0 BRA `(.L_x_2477) ;  /* 0x0000000000048947 */ /* 0x000fea0003800000 */
[----:B------:R-:W-:Y:S01]  /*8040*/  BPT.TRAP 0x1 ;  /* 0x000000040000795c */ /* 0x000fe20000300000 */
.L_x_2477:
[----:B---3--:R-:W-:Y:S05]  /*8050*/  @P2 BRA `(.L_x_2478) ;  /* 0x0000000000082947 */ /* 0x008fea0003800000 */
[----:B------:R-:W3:Y:S02]  /*8060*/  SYNCS.PHASECHK.TRANS64.TRYWAIT P2, [UR7+0x34850], R0 ;  /* 0x03485000ff0075a7 */ /* 0x000ee40008040147 */
[----:B---3--:R-:W-:Y:S05]  /*8070*/  @!P2 BRA `(.L_x_2479) ;  /* 0x000000b000fca947 */ /* 0x008fea0003800000 */
.L_x_2478:
        /* <DEDUP_REMOVED lines=44> */
[----:B--2---:R-:W-:Y:S01]  /*8340*/  FMNMX.FTZ R5, R16, R5, !PT ;  /* 0x0000000510057209 */ /* 0x004fe20007810000 */
[----:B------:R-:W-:Y:S01]  /*8350*/  FMUL.FTZ R226, R73, UR58 ;  /* 0x0000003a49e27c20 */ /* 0x000fe20008410000 */
        /* <DEDUP_REMOVED lines=31> */
[C---:B------:R-:W-:Y:S01]  /*8550*/  ISETP.GT.AND P2, PT, R8.reuse, RZ, PT ;  /* 0x000000ff0800720c */ /* 0x040fe20003f44270 */
[----:B------:R-:W-:Y:S01]  /*8560*/  UMOV UR60, UR38 ;  /* 0x00000026003c7c82 */ /* 0x000fe20008000000 */
[----:B------:R-:W-:Y:S01]  /*8570*/  UMOV UR59, UR36 ;  /* 0x00000024003b7c82 */ /* 0x000fe20008000000 */
[----:B------:R-:W-:-:S03]  /*8580*/  VIADD R8, R8, 0xffffffff ;  /* 0xffffffff08087836 */ /* 0x000fc60000000000 */
        /* <DEDUP_REMOVED lines=18> */
[----:B------:R-:W-:Y:S01]  /*86b0*/  MUFU.TANH R220, R220 ;  /* 0x000000dc00dc7308 */ /* 0x000fe20000002400 */
[----:B------:R-:W-:Y:S01]  /*86c0*/  FMUL.FTZ R36, R38, UR58 ;  /* 0x0000003a26247c20 */ /* 0x000fe20008410000 */
[----:B------:R-:W-:Y:S01]  /*86d0*/  FMUL.FTZ R38, R39, UR58 ;  /* 0x0000003a27267c20 */ /* 0x000fe20008410000 */
[----:B------:R-:W-:Y:S01]  /*86e0*/  HGMMA.64x128x16.F32 R88, R176, gdesc[UR8].tnspB, R88, gsb0 ;  /* 0x41e00008b0587df0 */ /* 0x000fe20008000858 */
[----:B------:R-:W-:Y:S01]  /*86f0*/  UIADD3 UR10, UR6, 0x100, URZ ;  /* 0x00000100060a7890 */ /* 0x000fe2000fffe03f */
[----:B------:R-:W-:-:S03]  /*8700*/  UMOV UR11, 0x40000040 ;  /* 0x40000040000b7882 */ /* 0x000fc60000000000 */
[----:B------:R-:W0:Y:S01]  /*8710*/  MUFU.TANH R180, R180 ;  /* 0x000000b400b47308 */ /* 0x000e220000002400 */
[----:B-1----:R-:W-:-:S07]  /*8720*/  FMNMX.FTZ R15, R24, R15, !PT ;  /* 0x0000000f180f7209 */ /* 0x002fce0007810000 */
        /* <DEDUP_REMOVED lines=12> */
[----:B0-----:R-:W-:-:S05]  /*87f0*/  FMNMX.FTZ R17, R34, R17, !PT ;  /* 0x0000001122117209 */ /* 0x001fca0007810000 */
        /* <DEDUP_REMOVED lines=110> */
[-C--:B------:R-:W-:Y:S01]  /*8ee0*/  FMUL.FTZ R2, R2, R5.reuse ;  /* 0x0000000502027220 */ /* 0x080fe20000410000 */
[-CC-:B------:R-:W-:Y:S01]  /*8ef0*/  FFMA.FTZ R11, R16, R5.reuse, -R29.reuse ;  /* 0x00000005100b7223 */ /* 0x180fe2000001081d */
[-CC-:B------:R-:W-:Y:S01]  /*8f00*/  FFMA.FTZ R16, R26, R5.reuse, -R29.reuse ;  /* 0x000000051a107223 */ /* 0x180fe2000001081d */
        /* <DEDUP_REMOVED lines=34> */
[----:B------:R-:W-:Y:S01]  /*9130*/  MUFU.EX2 R170, R170 ;  /* 0x000000aa00aa7308 */ /* 0x000fe20000000800 */
[----:B0-----:R-:W-:Y:S01]  /*9140*/  FMNMX.FTZ R47, R0, R41, !PT ;  /* 0x00000029002f7209 */ /* 0x001fe20007810000 */
[----:B------:R-:W-:-:S06]  /*9150*/  FFMA.FTZ R41, R228, R5, -R29 ;  /* 0x00000005e4297223 */ /* 0x000fcc000001081d */
[----:B------:R-:W-:Y:S01]  /*9160*/  MUFU.EX2 R11, R11 ;  /* 0x0000000b000b7308 */ /* 0x000fe20000000800 */
[----:B------:R-:W0:Y:S07]  /*9170*/  SHFL.BFLY PT, R6, R47, 0x1, 0x1f ;  /* 0x0c201f002f067f89 */ /* 0x000e2e00000e0000 */
[----:B------:R-:W1:Y:S08]  /*9180*/  MUFU.EX2 R16, R16 ;  /* 0x0000001000107308 */ /* 0x000e700000000800 */
[----:B------:R-:W-:Y:S08]  /*9190*/  MUFU.EX2 R13, R13 ;  /* 0x0000000d000d7308 */ /* 0x000ff00000000800 */
[----:B------:R-:W-:Y:S01]  /*91a0*/  MUFU.EX2 R26, R26 ;  /* 0x0000001a001a7308 */ /* 0x000fe20000000800 */
[----:B-1----:R-:W-:-:S02]  /*91b0*/  F2FP.F16.F32.PACK_AB R182, R16, R11 ;  /* 0x0000000b10b6723e */ /* 0x002fc400000000ff */
[----:B0-----:R-:W-:-:S05]  /*91c0*/  FMNMX.FTZ R6, R47, R6, !PT ;  /* 0x000000062f067209 */ /* 0x001fca0007810000 */
[C---:B------:R-:W-:Y:S01]  /*91d0*/  FADD.FTZ R0, -R6.reuse, R7 ;  /* 0x0000000706007221 */ /* 0x040fe20000010100 */
[-C--:B------:R-:W-:Y:S01]  /*91e0*/  FMUL.FTZ R7, R6, R5.reuse ;  /* 0x0000000506077220 */ /* 0x080fe20000410000 */
[----:B------:R0:W-:Y:S02]  /*91f0*/  MUFU.EX2 R15, R180 ;  /* 0x000000b4000f7308 */ /* 0x0001e40000000800 */
[-C--:B------:R-:W-:Y:S01]  /*9200*/  FMUL.FTZ R0, R0, R5.reuse ;  /* 0x0000000500007220 */ /* 0x080fe20000410000 */
[-CC-:B------:R-:W-:Y:S01]  /*9210*/  FFMA.FTZ R177, R28, R5.reuse, -R7.reuse ;  /* 0x000000051cb17223 */ /* 0x180fe20000010807 */
[-CC-:B------:R-:W-:Y:S01]  /*9220*/  FFMA.FTZ R28, R42, R5.reuse, -R7.reuse ;  /* 0x000000052a1c7223 */ /* 0x180fe20000010807 */
[----:B------:R-:W-:Y:S01]  /*9230*/  IMAD.U32 R42, RZ, RZ, UR7 ;  /* 0x00000007ff2a7e24 */ /* 0x000fe2000f8e00ff */
[----:B------:R-:W-:Y:S01]  /*9240*/  UMOV UR7, 0x40000040 ;  /* 0x4000004000077882 */ /* 0x000fe20000000000 */
[-CC-:B------:R-:W-:Y:S01]  /*9250*/  FFMA.FTZ R181, R12, R5.reuse, -R7.reuse ;  /* 0x000000050cb57223 */ /* 0x180fe20000010807 */
[-CC-:B------:R-:W-:Y:S01]  /*9260*/  FFMA.FTZ R12, R14, R5.reuse, -R7.reuse ;  /* 0x000000050e0c7223 */ /* 0x180fe20000010807 */
[----:B------:R-:W-:Y:S01]  /*9270*/  MUFU.EX2 R0, R0 ;  /* 0x0000000000007308 */ /* 0x000fe20000000800 */
[-CC-:B------:R-:W-:Y:S01]  /*9280*/  FFMA.FTZ R183, R20, R5.reuse, -R7.reuse ;  /* 0x0000000514b77223 */ /* 0x180fe20000010807 */
[-CC-:B------:R-:W-:Y:S01]  /*9290*/  FFMA.FTZ R14, R24, R5.reuse, -R7.reuse ;  /* 0x00000005180e7223 */ /* 0x180fe20000010807 */
[----:B------:R-:W-:Y:S01]  /*92a0*/  FFMA.FTZ R20, R34, R5, -R7 ;  /* 0x0000000522147223 */ /* 0x000fe20000010807 */
[----:B------:R-:W-:-:S02]  /*92b0*/  @!P1 VIADD R42, R42, 0x34860 ;  /* 0x000348602a2a9836 */ /* 0x000fc40000000000 */
[-CC-:B------:R-:W-:Y:S01]  /*92c0*/  FFMA.FTZ R179, R36, R5.reuse, -R7.reuse ;  /* 0x0000000524b37223 */ /* 0x180fe20000010807 */
[-CC-:B------:R-:W-:Y:S01]  /*92d0*/  FFMA.FTZ R175, R44, R5.reuse, -R7.reuse ;  /* 0x000000052caf7223 */ /* 0x180fe20000010807 */
[-CC-:B------:R-:W-:Y:S01]  /*92e0*/  FFMA.FTZ R24, R38, R5.reuse, -R7.reuse ;  /* 0x0000000526187223 */ /* 0x180fe20000010807 */
[----:B------:R-:W1:Y:S01]  /*92f0*/  MUFU.EX2 R181, R181 ;  /* 0x000000b500b57308 */ /* 0x000e620000000800 */
[----:B------:R-:W-:Y:S01]  /*9300*/  @!P1 PRMT R44, RZ, 0x654, R42 ;  /* 0x00000654ff2c9816 */ /* 0x000fe2000000002a */
[-CC-:B------:R-:W-:Y:S01]  /*9310*/  FFMA.FTZ R173, R40, R5.reuse, -R7.reuse ;  /* 0x0000000528ad7223 */ /* 0x180fe20000010807 */
[-CC-:B------:R-:W-:Y:S01]  /*9320*/  FFMA.FTZ R34, R46, R5.reuse, -R7.reuse ;  /* 0x000000052e227223 */ /* 0x180fe20000010807 */
[-CC-:B------:R-:W-:Y:S01]  /*9330*/  FFMA.FTZ R169, R48, R5.reuse, -R7.reuse ;  /* 0x0000000530a97223 */ /* 0x180fe20000010807 */
[-CC-:B------:R-:W-:Y:S01]  /*9340*/  FFMA.FTZ R36, R50, R5.reuse, -R7.reuse ;  /* 0x0000000532247223 */ /* 0x180fe20000010807 */
[-CC-:B------:R-:W-:Y:S01]  /*9350*/  FFMA.FTZ R171, R52, R5.reuse, -R7.reuse ;  /* 0x0000000534ab7223 */ /* 0x180fe20000010807 */
[-CC-:B------:R-:W-:Y:S01]  /*9360*/  FFMA.FTZ R38, R54, R5.reuse, -R7.reuse ;  /* 0x0000000536267223 */ /* 0x180fe20000010807 */
[----:B------:R-:W2:Y:S01]  /*9370*/  MUFU.EX2 R12, R12 ;  /* 0x0000000c000c7308 */ /* 0x000ea20000000800 */
[--C-:B------:R-:W-:Y:S01]  /*9380*/  FFMA.FTZ R40, R58, R5, -R7.reuse ;  /* 0x000000053a287223 */ /* 0x100fe20000010807 */
[----:B0-----:R-:W-:Y:S01]  /*9390*/  F2FP.F16.F32.PACK_AB R180, R170, R9 ;  /* 0x00000009aab4723e */ /* 0x001fe200000000ff */
[-CC-:B------:R-:W-:Y:S01]  /*93a0*/  FFMA.FTZ R64, R64, R5.reuse, -R7.reuse ;  /* 0x0000000540407223 */ /* 0x180fe20000010807 */
[-CC-:B------:R-:W-:Y:S01]  /*93b0*/  FFMA.FTZ R66, R66, R5.reuse, -R7.reuse ;  /* 0x0000000542427223 */ /* 0x180fe20000010807 */
[-CC-:B------:R-:W-:Y:S01]  /*93c0*/  FFMA.FTZ R68, R68, R5.reuse, -R7.reuse ;  /* 0x0000000544447223 */ /* 0x180fe20000010807 */
[-CC-:B------:R-:W-:Y:S01]  /*93d0*/  FFMA.FTZ R70, R70, R5.reuse, -R7.reuse ;  /* 0x0000000546467223 */ /* 0x180fe20000010807 */
[----:B------:R-:W-:Y:S01]  /*93e0*/  FFMA.FTZ R72, R72, R5, -R7 ;  /* 0x0000000548487223 */ /* 0x000fe20000010807 */
[----:B------:R-:W-:Y:S01]  /*93f0*/  MUFU.EX2 R183, R183 ;  /* 0x000000b700b77308 */ /* 0x000fe20000000800 */
[----:B-1----:R-:W-:Y:S01]  /*9400*/  FFMA.FTZ R3, R0, R3, R181 ;  /* 0x0000000300037223 */ /* 0x002fe200000100b5 */
[-CC-:B------:R-:W-:Y:S01]  /*9410*/  FFMA.FTZ R74, R74, R5.reuse, -R7.reuse ;  /* 0x000000054a4a7223 */ /* 0x180fe20000010807 */
[-CC-:B------:R-:W-:Y:S01]  /*9420*/  FFMA.FTZ R76, R76, R5.reuse, -R7.reuse ;  /* 0x000000054c4c7223 */ /* 0x180fe20000010807 */
[-CC-:B------:R-:W-:Y:S01]  /*9430*/  FFMA.FTZ R78, R78, R5.reuse, -R7.reuse ;  /* 0x000000054e4e7223 */ /* 0x180fe20000010807 */
[-CC-:B------:R-:W-:Y:S01]  /*9440*/  FFMA.FTZ R80, R80, R5.reuse, -R7.reuse ;  /* 0x0000000550507223 */ /* 0x180fe20000010807 */
[-CC-:B------:R-:W-:Y:S01]  /*9450*/  FFMA.FTZ R82, R82, R5.reuse, -R7.reuse ;  /* 0x0000000552527223 */ /* 0x180fe20000010807 */
[----:B------:R-:W-:Y:S01]  /*9460*/  FFMA.FTZ R86, R86, R5, -R7 ;  /* 0x0000000556567223 */ /* 0x000fe20000010807 */
[----:B------:R-:W-:Y:S01]  /*9470*/  MUFU.EX2 R14, R14 ;  /* 0x0000000e000e7308 */ /* 0x000fe20000000800 */
[C---:B--2---:R-:W-:Y:S01]  /*9480*/  FADD.FTZ R42, R12.reuse, R3 ;  /* 0x000000030c2a7221 */ /* 0x044fe20000010000 */
[----:B------:R-:W-:-:S06]  /*9490*/  F2FP.F16.F32.PACK_AB R181, R12, R181 ;  /* 0x000000b50cb5723e */ /* 0x000fcc00000000ff */
[----:B------:R-:W-:Y:S01]  /*94a0*/  MUFU.EX2 R177, R177 ;  /* 0x000000b100b17308 */ /* 0x000fe20000000800 */
[----:B------:R-:W-:Y:S02]  /*94b0*/  WARPGROUP.DEPBAR.LE gsb0, 0x0 ;  /* 0x00008000000079c5 */ /* 0x000fe40000010000 */
[----:B------:R-:W-:Y:S01]  /*94c0*/  WARPGROUP.ARRIVE ;  /* 0x00000000000079c5 */ /* 0x000fe20000000000 */
[-CC-:B------:R-:W-:Y:S01]  /*94d0*/  FFMA.FTZ R164, R204, R5.reuse, -R29.reuse ;  /* 0x00000005cca47223 */ /* 0x180fe2000001081d */
[-CC-:B------:R-:W-:Y:S01]  /*94e0*/  FFMA.FTZ R166, R178, R5.reuse, -R29.reuse ;  /* 0x00000005b2a67223 */ /* 0x180fe2000001081d */
[-C--:B------:R-:W-:Y:S02]  /*94f0*/  FFMA.FTZ R204, R222, R5.reuse, -R29 ;  /* 0x00000005decc7223 */ /* 0x080fe4000001081d */
[----:B------:R-:W-:Y:S01]  /*9500*/  MUFU.EX2 R20, R20 ;  /* 0x0000001400147308 */ /* 0x000fe20000000800 */
[-CC-:B------:R-:W-:Y:S01]  /*9510*/  FFMA.FTZ R165, R56, R5.reuse, -R7.reuse ;  /* 0x0000000538a57223 */ /* 0x180fe20000010807 */
[----:B------:R-:W-:Y:S01]  /*9520*/  HGMMA.64x128x16.F32 R88, R160, gdesc[UR8].tnspB, R88, gsb0 ;  /* 0x41e00008a0587df0 */ /* 0x000fe20008000858 */
[----:B------:R-:W-:Y:S01]  /*9530*/  UIADD3 UR10, UR6, 0x300, URZ ;  /* 0x00000300060a7890 */ /* 0x000fe2000fffe03f */
[----:B------:R-:W-:Y:S01]  /*9540*/  FFMA.FTZ R167, R60, R5, -R7 ;  /* 0x000000053ca77223 */ /* 0x000fe20000010807 */
[----:B------:R-:W-:Y:S01]  /*9550*/  UMOV UR11, 0x40000040 ;  /* 0x40000040000b7882 */ /* 0x000fe20000000000 */
[----:B------:R-:W-:-:S02]  /*9560*/  UIADD3 UR6, UR6, 0x380, URZ ;  /* 0x0000038006067890 */ /* 0x000fc4000fffe03f */
[----:B------:R-:W-:Y:S08]  /*9570*/  MUFU.EX2 R179, R179 ;  /* 0x000000b300b37308 */ /* 0x000ff00000000800 */
[----:B------:R-:W0:Y:S08]  /*9580*/  MUFU.EX2 R30, R30 ;  /* 0x0000001e001e7308 */ /* 0x000e300000000800 */
[----:B------:R-:W-:Y:S08]  /*9590*/  MUFU.EX2 R24, R24 ;  /* 0x0000001800187308 */ /* 0x000ff00000000800 */
[----:B------:R-:W-:Y:S01]  /*95a0*/  MUFU.EX2 R173, R173 ;  /* 0x000000ad00ad7308 */ /* 0x000fe20000000800 */
[----:B0-----:R-:W-:-:S07]  /*95b0*/  F2FP.F16.F32.PACK_AB R178, R30, R15 ;  /* 0x0000000f1eb2723e */ /* 0x001fce00000000ff */
[----:B------:R-:W0:Y:S08]  /*95c0*/  MUFU.EX2 R32, R32 ;  /* 0x0000002000207308 */ /* 0x000e300000000800 */
[----:B------:R-:W-:Y:S08]  /*95d0*/  MUFU.EX2 R28, R28 ;  /* 0x0000001c001c7308 */ /* 0x000ff00000000800 */
[----:B------:R-:W-:Y:S01]  /*95e0*/  MUFU.EX2 R175, R175 ;  /* 0x000000af00af7308 */ /* 0x000fe20000000800 */
[----:B0-----:R-:W-:-:S07]  /*95f0*/  F2FP.F16.F32.PACK_AB R172, R32, R17 ;  /* 0x0000001120ac723e */ /* 0x001fce00000000ff */
[----:B------:R-:W0:Y:S08]  /*9600*/  MUFU.EX2 R164, R164 ;  /* 0x000000a400a47308 */ /* 0x000e300000000800 */
[----:B------:R-:W-:Y:S08]  /*9610*/  MUFU.EX2 R34, R34 ;  /* 0x0000002200227308 */ /* 0x000ff00000000800 */
[----:B------:R1:W-:Y:S01]  /*9620*/  MUFU.EX2 R25, R176 ;  /* 0x000000b000197308 */ /* 0x0003e20000000800 */
[----:B0-----:R-:W-:-:S07]  /*9630*/  F2FP.F16.F32.PACK_AB R174, R164, R21 ;  /* 0x00000015a4ae723e */ /* 0x001fce00000000ff */
[----:B------:R-:W-:Y:S01]  /*9640*/  MUFU.EX2 R169, R169 ;  /* 0x000000a900a97308 */ /* 0x000fe20000000800 */
[----:B-1----:R-:W-:-:S07]  /*9650*/  F2FP.F16.F32.PACK_AB R176, R26, R13 ;  /* 0x0000000d1ab0723e */ /* 0x002fce00000000ff */
        /* <DEDUP_REMOVED lines=12> */
[----:B------:R-:W-:Y:S02]  /*9720*/  HGMMA.64x128x16.F32 R88, R156, gdesc[UR8].tnspB, R88, gsb0 ;  /* 0x41e000089c587df0 */ /* 0x000fe40008000858 */
[----:B------:R-:W-:-:S04]  /*9730*/  @!P1 LEA R29, R29, UR37, 0x3 ;  /* 0x000000251d1d9c11 */ /* 0x000fc8000f8e18ff */
[----:B------:R-:W-:Y:S01]  /*9740*/  @!P1 IADD3 R29, R29, 0x34840, RZ ;  /* 0x000348401d1d9810 */ /* 0x000fe20007ffe0ff */
[----:B------:R-:W-:Y:S03]  /*9750*/  MUFU.EX2 R160, R160 ;  /* 0x000000a000a07308 */ /* 0x000fe60000000800 */
[----:B------:R-:W-:-:S05]  /*9760*/  @!P1 PRMT R29, RZ, 0x654, R29 ;  /* 0x00000654ff1d9816 */ /* 0x000fca000000001d */
        /* <DEDUP_REMOVED lines=17> */
[----:B------:R-:W1:Y:S01]  /*9880*/  MUFU.EX2 R74, R74 ;  /* 0x0000004a004a7308 */ /* 0x000e620000000800 */
[----:B------:R-:W-:Y:S02]  /*9890*/  WARPGROUP.DEPBAR.LE gsb0, 0x0 ;  /* 0x00008000000079c5 */ /* 0x000fe40000010000 */
[----:B------:R-:W-:-:S05]  /*98a0*/  WARPGROUP.ARRIVE ;  /* 0x00000000000079c5 */ /* 0x000fca0000000000 */
[----:B------:R-:W-:Y:S01]  /*98b0*/  MUFU.EX2 R41, R41 ;  /* 0x0000002900297308 */ /* 0x000fe20000000800 */
[----:B0-----:R-:W-:Y:S01]  /*98c0*/  F2FP.F16.F32.PACK_AB R156, R206, R39 ;  /* 0x00000027ce9c723e */ /* 0x001fe200000000ff */
[----:B------:R-:W-:Y:S01]  /*98d0*/  HGMMA.64x128x16.F32 R88, R152, gdesc[UR4].tnspB, R88, gsb0 ;  /* 0x41e0000498587df0 */ /* 0x000fe20008000858 */
[----:B-1----:R-:W-:-:S05]  /*98e0*/  F2FP.F16.F32.PACK_AB R157, R74, R72 ;  /* 0x000000484a9d723e */ /* 0x002fca00000000ff */
[----:B------:R-:W-:Y:S08]  /*98f0*/  MUFU.EX2 R76, R76 ;  /* 0x0000004c004c7308 */ /* 0x000ff00000000800 */
        /* <DEDUP_REMOVED lines=27> */
[----:B------:R-:W-:Y:S02]  /*9ab0*/  F2FP.F16.F32.PACK_AB R168, R166, R25 ;  /* 0x00000019a6a8723e */ /* 0x000fe400000000ff */
[----:B------:R-:W-:Y:S01]  /*9ac0*/  FADD.FTZ R3, R13, R42 ;  /* 0x0000002a0d037221 */ /* 0x000fe20000010000 */
[C---:B------:R-:W-:Y:S01]  /*9ad0*/  FADD.FTZ R44, R20.reuse, R29 ;  /* 0x0000001d142c7221 */ /* 0x040fe20000010000 */
        /* <DEDUP_REMOVED lines=19> */
[----:B0-----:R-:W-:Y:S02]  /*9c10*/  F2FP.F16.F32.PACK_AB R155, R7, R86 ;  /* 0x00000056079b723e */ /* 0x001fe400000000ff */
[----:B------:R-:W-:Y:S01]  /*9c20*/  FADD.FTZ R42, R164, R3 ;  /* 0x00000003a42a7221 */ /* 0x000fe20000010000 */
[----:B------:R-:W-:Y:S01]  /*9c30*/  FADD.FTZ R9, R169, R44 ;  /* 0x0000002ca9097221 */ /* 0x000fe20000010000 */
[----:B------:R-:W-:-:S02]  /*9c40*/  F2FP.F16.F32.PACK_AB R164, R160, R31 ;  /* 0x0000001fa0a4723e */ /* 0x000fc400000000ff */
[----:B------:R-:W-:Y:S01]  /*9c50*/  FADD.FTZ R3, R25, R42 ;  /* 0x0000002a19037221 */ /* 0x000fe20000010000 */
[C---:B------:R-:W-:Y:S01]  /*9c60*/  FADD.FTZ R16, R36.reuse, R9 ;  /* 0x0000000924107221 */ /* 0x040fe20000010000 */
[----:B------:R-:W-:Y:S02]  /*9c70*/  F2FP.F16.F32.PACK_AB R169, R36, R169 ;  /* 0x000000a924a9723e */ /* 0x000fe400000000ff */
        /* <DEDUP_REMOVED lines=46> */
.L_x_2471:
        /* <DEDUP_REMOVED lines=67> */
.L_x_2481:
[----:B------:R-:W-:Y:S01]  /*a390*/  ULEA UR5, UR36, UR37, 0x3 ;  /* 0x0000002524057291 */ /* 0x000fe2000f8e183f */
[----:B------:R-:W-:-:S05]  /*a3a0*/  IMAD.U32 R0, RZ, RZ, UR38 ;  /* 0x00000026ff007e24 */ /* 0x000fca000f8e00ff */
[----:B------:R-:W-:-:S04]  /*a3b0*/  SHF.L.U32 R0, R0, 0x1f, RZ ;  /* 0x0000001f00007819 */ /* 0x000fc800000006ff */
[----:B------:R0:W1:Y:S01]  /*a3c0*/  SYNCS.PHASECHK.TRANS64.TRYWAIT P2, [UR5+0x34850], R0 ;  /* 0x03485000ff0075a7 */ /* 0x0000620008040145 */
[----:B------:R-:W-:Y:S05]  /*a3d0*/  @!P0 BRA `(.L_x_2482) ;  /* 0x0000000000048947 */ /* 0x000fea0003800000 */
[----:B------:R-:W-:Y:S01]  /*a3e0*/  BPT.TRAP 0x1 ;  /* 0x000000040000795c */ /* 0x000fe20000300000 */
.L_x_2482:
[----:B-1----:R-:W-:Y:S05]  /*a3f0*/  @P2 BRA `(.L_x_2483) ;  /* 0x0000000000082947 */ /* 0x002fea0003800000 */
[----:B------:R-:W1:Y:S02]  /*a400*/  SYNCS.PHASECHK.TRANS64.TRYWAIT P0, [UR5+0x34850], R0 ;  /* 0x03485000ff0075a7 */ /* 0x000e640008000145 */
[----:B-1----:R-:W-:Y:S05]  /*a410*/  @!P0 BRA `(.L_x_2484) ;  /* 0x00000090002c8947 */ /* 0x002fea0003800000 */
.L_x_2483:
        /* <DEDUP_REMOVED lines=8> */
[----:B------:R-:W-:-:S03]  /*a4a0*/  VIADD R191, R191, 0x1 ;  /* 0x00000001bfbf7836 */ /* 0x000fc60000000000 */
[----:B------:R-:W-:-:S04]  /*a4b0*/  ULOP3.LUT UR4, UR37, 0x4000000, URZ, 0xfc, !UPT ;  /* 0x0400000025047892 */ /* 0x000fc8000f8efc3f */
[----:B------:R-:W-:Y:S02]  /*a4c0*/  ULEA UR4, UR36, UR4, 0xb ;  /* 0x0000000424047291 */ /* 0x000fe4000f8e583f */
[----:B------:R-:W-:-:S04]  /*a4d0*/  UIADD3 UR36, UR36, 0x1, URZ ;  /* 0x0000000124247890 */ /* 0x000fc8000fffe03f */
[----:B------:R-:W-:Y:S01]  /*a4e0*/  UISETP.NE.AND UP0, UPT, UR36, 0x2, UPT ;  /* 0x000000022400788c */ /* 0x000fe2000bf05270 */
[----:B------:R-:W-:Y:S02]  /*a4f0*/  UMOV UR6, UR4 ;  /* 0x0000000400067c82 */ /* 0x000fe40008000000 */
[----:B------:R-:W-:Y:S01]  /*a500*/  HGMMA.64x128x16.F32 R24, R180, gdesc[UR4].tnspB, R24, gsb0 ;  /* 0x41e00004b4187df0 */ /* 0x000fe20008000818 */
[----:B------:R-:W-:Y:S01]  /*a510*/  UIADD3 UR6, UR4, 0x80, URZ ;  /* 0x0000008004067890 */ /* 0x000fe2000fffe03f */
[----:B-1----:R-:W-:Y:S01]  /*a520*/  FADD.FTZ R7, R7, R4 ;  /* 0x0000000407077221 */ /* 0x002fe20000010000 */
[----:B------:R-:W-:Y:S01]  /*a530*/  UMOV UR7, 0x40000040 ;  /* 0x4000004000077882 */ /* 0x000fe20000000000 */
[----:B------:R-:W-:Y:S02]  /*a540*/  IMAD.MOV.U32 R4, RZ, RZ, RZ ;  /* 0x000000ffff047224 */ /* 0x000fe400078e00ff */
[----:B0-----:R-:W-:Y:S01]  /*a550*/  FADD.FTZ R2, R0, R3 ;  /* 0x0000000300027221 */ /* 0x001fe20000010000 */
[----:B------:R-:W-:Y:S01]  /*a560*/  IMAD.MOV.U32 R3, RZ, RZ, RZ ;  /* 0x000000ffff037224 */ /* 0x000fe200078e00ff */
[----:B------:R-:W0:Y:S01]  /*a570*/  SHFL.BFLY PT, R0, R7, 0x1, 0x1f ;  /* 0x0c201f0007007f89 */ /* 0x000e2200000e0000 */
[----:B------:R-:W-:-:S03]  /*a580*/  USEL UR36, UR36, URZ, UP0 ;  /* 0x0000003f24247287 */ /* 0x000fc60008000000 */
[----:B------:R-:W1:Y:S01]  /*a590*/  SHFL.BFLY PT, R9, R2, 0x1, 0x1f ;  /* 0x0c201f0002097f89 */ /* 0x000e6200000e0000 */
[----:B0-----:R-:W-:Y:S01]  /*a5a0*/  FADD.FTZ R11, R7, R0 ;  /* 0x00000000070b7221 */ /* 0x001fe20000010000 */
[----:B------:R-:W-:Y:S02]  /*a5b0*/  IMAD.MOV.U32 R0, RZ, RZ, -0x800000 ;  /* 0xff800000ff007424 */ /* 0x000fe400078e00ff */
[----:B-1----:R-:W-:Y:S02]  /*a5c0*/  FADD.FTZ R12, R2, R9 ;  /* 0x00000009020c7221 */ /* 0x002fe40000010000 */
[----:B------:R-:W-:Y:S01]  /*a5d0*/  FSETP.NE.FTZ.AND P0, PT, R11, RZ, PT ;  /* 0x000000ff0b00720b */ /* 0x000fe20003f15000 */
[----:B------:R-:W-:Y:S02]  /*a5e0*/  IMAD.MOV.U32 R2, RZ, RZ, -0x800000 ;  /* 0xff800000ff027424 */ /* 0x000fe400078e00ff */
[----:B------:R-:W-:-:S10]  /*a5f0*/  FSETP.NE.FTZ.AND P2, PT, R12, RZ, PT ;  /* 0x000000ff0c00720b */ /* 0x000fd40003f55000 */
[C---:B------:R-:W-:Y:S01]  /*a600*/  @P0 FMUL.FTZ R7, R5.reuse, 0.69314718246459960938 ;  /* 0x3f31721805070820 */ /* 0x040fe20000410000 */
[----:B------:R-:W0:Y:S02]  /*a610*/  @P0 MUFU.LG2 R8, R11 ;  /* 0x0000000b00080308 */ /* 0x000e240000000c00 */
[----:B------:R-:W-:Y:S01]  /*a620*/  @P2 FMUL.FTZ R14, R5, 0.69314718246459960938 ;  /* 0x3f317218050e2820 */ /* 0x000fe20000410000 */
[----:B------:R-:W-:-:S05]  /*a630*/  @!P1 VIADD R5, R13, 0x34860 ;  /* 0x000348600d059836 */ /* 0x000fca0000000000 */
[----:B------:R-:W1:Y:S01]  /*a640*/  @P2 MUFU.LG2 R9, R12 ;  /* 0x0000000c00092308 */ /* 0x000e620000000c00 */
[----:B------:R-:W-:-:S07]  /*a650*/  @!P1 PRMT R5, RZ, 0x654, R5 ;  /* 0x00000654ff059816 */ /* 0x000fce0000000005 */
        /* <DEDUP_REMOVED lines=109> */
.L_x_2454:
        /* <DEDUP_REMOVED lines=24> */
[----:B------:R-:W-:Y:S02]  /*aeb0*/  MOV R16, R3 ;  /* 0x0000000300107202 */ /* 0x000fe40000000f00 */
[----:B--2---:R-:W-:-:S03]  /*aec0*/  MOV R17, R4 ;  /* 0x0000000400117202 */ /* 0x004fc60000000f00 */
[----:B------:R-:W-:-:S03]  /*aed0*/  IMAD.WIDE R4, R195, 0x2, R16 ;  /* 0x00000002c3047825 */ /* 0x000fc600078e0210 */
[C---:B------:R-:W-:Y:S02]  /*aee0*/  LOP3.LUT R9, R4.reuse, 0x380, RZ, 0xc0, !PT ;  /* 0x0000038004097812 */ /* 0x040fe400078ec0ff */
[C---:B------:R-:W-:Y:S02]  /*aef0*/  IADD3 R31, P6, R4.reuse, 0x20, RZ ;  /* 0x00000020041f7810 */ /* 0x040fe40007fde0ff */
[----:B------:R-:W-:Y:S02]  /*af00*/  SHF.R.U64 R9, R9, 0x3, RZ ;  /* 0x0000000309097819 */ /* 0x000fe400000012ff */
[----:B------:R-:W-:Y:S01]  /*af10*/  LOP3.LUT R12, R31, 0x380, RZ, 0xc0, !PT ;  /* 0x000003801f0c7812 */ /* 0x000fe200078ec0ff */
[----:B------:R-:W-:Y:S01]  /*af20*/  IMAD.X R27, RZ, RZ, R5, P6 ;  /* 0x000000ffff1b7224 */ /* 0x000fe200030e0605 */
[----:B------:R-:W-:Y:S01]  /*af30*/  BAR.SYNC.DEFER_BLOCKING 0x1, 0x100 ;  /* 0x0044000000007b1d */ /* 0x000fe20000010000 */
[C---:B------:R-:W-:Y:S02]  /*af40*/  IADD3 R97, P5, R4.reuse, 0x40, RZ ;  /* 0x0000004004617810 */ /* 0x040fe40007fbe0ff */
[----:B------:R-:W-:-:S02]  /*af50*/  IADD3 R99, P4, R4, 0x60, RZ ;  /* 0x0000006004637810 */ /* 0x000fc40007f9e0ff */
[C---:B------:R-:W-:Y:S01]  /*af60*/  IADD3 R101, P3, R4.reuse, 0x4000, RZ ;  /* 0x0000400004657810 */ /* 0x040fe20007f7e0ff */
[--C-:B------:R-:W-:Y:S01]  /*af70*/  IMAD.X R25, RZ, RZ, R5.reuse, P5 ;  /* 0x000000ffff197224 */ /* 0x100fe200028e0605 */
[C---:B------:R-:W-:Y:S01]  /*af80*/  IADD3 R103, P2, R4.reuse, 0x4020, RZ ;  /* 0x0000402004677810 */ /* 0x040fe20007f5e0ff */
[--C-:B------:R-:W-:Y:S01]  /*af90*/  IMAD.X R21, RZ, RZ, R5.reuse, P4 ;  /* 0x000000ffff157224 */ /* 0x100fe200020e0605 */
[C---:B------:R-:W-:Y:S02]  /*afa0*/  IADD3 R105, P1, R4.reuse, 0x4040, RZ ;  /* 0x0000404004697810 */ /* 0x040fe40007f3e0ff */
[----:B------:R-:W-:Y:S01]  /*afb0*/  IADD3 R88, P0, R4, 0x4060, RZ ;  /* 0x0000406004587810 */ /* 0x000fe20007f1e0ff */
[--C-:B------:R-:W-:Y:S01]  /*afc0*/  IMAD.X R13, RZ, RZ, R5.reuse, P2 ;  /* 0x000000ffff0d7224 */ /* 0x100fe200010e0605 */
[----:B------:R-:W-:Y:S01]  /*afd0*/  LOP3.LUT R4, R9, R4, RZ, 0x3c, !PT ;  /* 0x0000000409047212 */ /* 0x000fe200078e3cff */
[--C-:B------:R-:W-:Y:S01]  /*afe0*/  IMAD.X R11, RZ, RZ, R5.reuse, P1 ;  /* 0x000000ffff0b7224 */ /* 0x100fe200008e0605 */
[----:B------:R-:W-:Y:S01]  /*aff0*/  SHF.R.U64 R12, R12, 0x3, RZ ;  /* 0x000000030c0c7819 */ /* 0x000fe200000012ff */
[----:B------:R-:W-:Y:S01]  /*b000*/  IMAD.X R9, RZ, RZ, R5, P0 ;  /* 0x000000ffff097224 */ /* 0x000fe200000e0605 */
[----:B------:R-:W-:-:S02]  /*b010*/  IADD3.X R15, RZ, R5, RZ, P3, !PT ;  /* 0x00000005ff0f7210 */ /* 0x000fc40001ffe4ff */
[----:B------:R-:W-:Y:S02]  /*b020*/  MOV R94, R4 ;  /* 0x00000004005e7202 */ /* 0x000fe40000000f00 */
[----:B------:R-:W-:Y:S02]  /*b030*/  F2FP.F16.F32.PACK_AB R5, R8, R93 ;  /* 0x0000005d0805723e */ /* 0x000fe400000000ff */
[----:B------:R-:W-:Y:S02]  /*b040*/  LOP3.LUT R14, R97, 0x380, RZ, 0xc0, !PT ;  /* 0x00000380610e7812 */ /* 0x000fe400078ec0ff */
[----:B------:R-:W-:Y:S02]  /*b050*/  LOP3.LUT R26, R12, R31, RZ, 0x3c, !PT ;  /* 0x0000001f0c1a7212 */ /* 0x000fe400078e3cff */
[----:B------:R-:W-:Y:S02]  /*b060*/  F2FP.F16.F32.PACK_AB R4, R10, R95 ;  /* 0x0000005f0a04723e */ /* 0x000fe400000000ff */
[----:B------:R-:W-:-:S02]  /*b070*/  LOP3.LUT R8, R103, 0x380, RZ, 0xc0, !PT ;  /* 0x0000038067087812 */ /* 0x000fc400078ec0ff */
[----:B------:R-:W-:Y:S01]  /*b080*/  LOP3.LUT R10, R105, 0x380, RZ, 0xc0, !PT ;  /* 0x00000380690a7812 */ /* 0x000fe200078ec0ff */
[----:B------:R2:W-:Y:S01]  /*b090*/  STSM.16.M88.4 [R94], R4 ;  /* 0x000000045e007844 */ /* 0x0005e20000000200 */
[----:B------:R-:W-:Y:S02]  /*b0a0*/  LOP3.LUT R31, R88, 0x380, RZ, 0xc0, !PT ;  /* 0x00000380581f7812 */ /* 0x000fe400078ec0ff */
[----:B-1----:R-:W-:Y:S02]  /*b0b0*/  LOP3.LUT R44, R101, 0x380, RZ, 0xc0, !PT ;  /* 0x00000380652c7812 */ /* 0x002fe400078ec0ff */
[----:B------:R-:W-:Y:S02]  /*b0c0*/  LOP3.LUT R20, R99, 0x380, RZ, 0xc0, !PT ;  /* 0x0000038063147812 */ /* 0x000fe400078ec0ff */
[----:B------:R-:W-:Y:S02]  /*b0d0*/  SHF.R.U64 R14, R14, 0x3, RZ ;  /* 0x000000030e0e7819 */ /* 0x000fe400000012ff */
[----:B------:R-:W-:-:S02]  /*b0e0*/  SHF.R.U64 R8, R8, 0x3, RZ ;  /* 0x0000000308087819 */ /* 0x000fc400000012ff */
[----:B------:R-:W-:Y:S02]  /*b0f0*/  SHF.R.U64 R10, R10, 0x3, RZ ;  /* 0x000000030a0a7819 */ /* 0x000fe400000012ff */
[----:B------:R-:W-:Y:S02]  /*b100*/  SHF.R.U64 R31, R31, 0x3, RZ ;  /* 0x000000031f1f7819 */ /* 0x000fe400000012ff */
[----:B------:R-:W-:Y:S02]  /*b110*/  SHF.R.U64 R44, R44, 0x3, RZ ;  /* 0x000000032c2c7819 */ /* 0x000fe400000012ff */
[----:B------:R-:W-:Y:S02]  /*b120*/  SHF.R.U64 R20, R20, 0x3, RZ ;  /* 0x0000000314147819 */ /* 0x000fe400000012ff */
[----:B------:R-:W-:Y:S02]  /*b130*/  LOP3.LUT R24, R14, R97, RZ, 0x3c, !PT ;  /* 0x000000610e187212 */ /* 0x000fe400078e3cff */
[----:B------:R-:W-:Y:S01]  /*b140*/  LOP3.LUT R12, R8, R103, RZ, 0x3c, !PT ;  /* 0x00000067080c7212 */ /* 0x000fe200078e3cff */
[----:B------:R-:W1:Y:S01]  /*b150*/  LDC.64 R96, c[0x0][0xc00] ;  /* 0x00030000ff607b82 */ /* 0x000e620000000a00 */
[----:B------:R-:W-:-:S02]  /*b160*/  LOP3.LUT R10, R10, R105, RZ, 0x3c, !PT ;  /* 0x000000690a0a7212 */ /* 0x000fc400078e3cff */
[----:B------:R-:W-:Y:S02]  /*b170*/  LOP3.LUT R8, R31, R88, RZ, 0x3c, !PT ;  /* 0x000000581f087212 */ /* 0x000fe400078e3cff */
[----:B------:R-:W-:Y:S02]  /*b180*/  LOP3.LUT R14, R44, R101, RZ, 0x3c, !PT ;  /* 0x000000652c0e7212 */ /* 0x000fe400078e3cff */
[----:B------:R-:W-:Y:S02]  /*b190*/  LOP3.LUT R20, R20, R99, RZ, 0x3c, !PT ;  /* 0x0000006314147212 */ /* 0x000fe400078e3cff */
[----:B------:R-:W-:Y:S02]  /*b1a0*/  MOV R31, R10 ;  /* 0x0000000a001f7202 */ /* 0x000fe40000000f00 */
[----:B------:R-:W-:Y:S02]  /*b1b0*/  MOV R30, R8 ;  /* 0x00000008001e7202 */ /* 0x000fe40000000f00 */
[----:B------:R-:W-:-:S02]  /*b1c0*/  MOV R93, R26 ;  /* 0x0000001a005d7202 */ /* 0x000fc40000000f00 */
[----:B------:R-:W-:Y:S02]  /*b1d0*/  F2FP.F16.F32.PACK_AB R8, R89, R90 ;  /* 0x0000005a5908723e */ /* 0x000fe400000000ff */
[----:B------:R-:W-:Y:S02]  /*b1e0*/  F2FP.F16.F32.PACK_AB R9, R35, R34 ;  /* 0x000000222309723e */ /* 0x000fe400000000ff */
[----:B------:R-:W-:Y:S02]  /*b1f0*/  F2FP.F16.F32.PACK_AB R10, R37, R36 ;  /* 0x00000024250a723e */ /* 0x000fe400000000ff */
[----:B------:R-:W-:Y:S02]  /*b200*/  F2FP.F16.F32.PACK_AB R11, R39, R38 ;  /* 0x00000026270b723e */ /* 0x000fe400000000ff */
[----:B------:R-:W-:Y:S02]  /*b210*/  MOV R92, R24 ;  /* 0x00000018005c7202 */ /* 0x000fe40000000f00 */
[----:B------:R-:W-:Y:S01]  /*b220*/  MOV R88, R14 ;  /* 0x0000000e00587202 */ /* 0x000fe20000000f00 */
[----:B------:R-:W-:Y:S01]  /*b230*/  STSM.16.M88.4 [R93], R8 ;  /* 0x000000085d007844 */ /* 0x000fe20000000200 */
[----:B------:R-:W-:-:S02]  /*b240*/  MOV R44, R12 ;  /* 0x0000000c002c7202 */ /* 0x000fc40000000f00 */
[----:B--2---:R-:W-:Y:S02]  /*b250*/  F2FP.F16.F32.PACK_AB R4, R41, R40 ;  /* 0x000000282904723e */ /* 0x004fe400000000ff */
[----:B------:R-:W-:Y:S02]  /*b260*/  F2FP.F16.F32.PACK_AB R5, R43, R42 ;  /* 0x0000002a2b05723e */ /* 0x000fe400000000ff */
[----:B------:R-:W-:Y:S02]  /*b270*/  F2FP.F16.F32.PACK_AB R6, R32, R33 ;  /* 0x000000212006723e */ /* 0x000fe400000000ff */
[----:B------:R-:W-:Y:S02]  /*b280*/  F2FP.F16.F32.PACK_AB R7, R28, R29 ;  /* 0x0000001d1c07723e */ /* 0x000fe400000000ff */
[----:B------:R-:W-:Y:S02]  /*b290*/  MOV R91, R20 ;  /* 0x00000014005b7202 */ /* 0x000fe40000000f00 */
[----:B------:R-:W-:Y:S01]  /*b2a0*/  F2FP.F16.F32.PACK_AB R12, R49, R48 ;  /* 0x00000030310c723e */ /* 0x000fe200000000ff */
[----:B------:R2:W-:Y:S01]  /*b2b0*/  STSM.16.M88.4 [R92], R4 ;  /* 0x000000045c007844 */ /* 0x0005e20000000200 */
[----:B------:R-:W-:Y:S01]  /*b2c0*/  F2FP.F16.F32.PACK_AB R13, R51, R50 ;  /* 0x00000032330d723e */ /* 0x000fe200000000ff */
[----:B------:R-:W3:Y:S01]  /*b2d0*/  LDC.64 R20, c[0x0][0xc00] ;  /* 0x00030000ff147b82 */ /* 0x000ee20000000a00 */
[----:B------:R-:W-:Y:S01]  /*b2e0*/  F2FP.F16.F32.PACK_AB R14, R53, R52 ;  /* 0x00000034350e723e */ /* 0x000fe200000000ff */
[----:B------:R-:W-:Y:S01]  /*b2f0*/  IMAD.MOV.U32 R53, RZ, RZ, RZ ;  /* 0x000000ffff357224 */ /* 0x000fe200078e00ff */
[----:B------:R-:W-:-:S02]  /*b300*/  F2FP.F16.F32.PACK_AB R15, R55, R54 ;  /* 0x00000036370f723e */ /* 0x000fc400000000ff */
[----:B------:R-:W-:Y:S02]  /*b310*/  F2FP.F16.F32.PACK_AB R24, R57, R56 ;  /* 0x000000383918723e */ /* 0x000fe400000000ff */
[----:B------:R-:W-:Y:S01]  /*b320*/  F2FP.F16.F32.PACK_AB R25, R59, R58 ;  /* 0x0000003a3b19723e */ /* 0x000fe200000000ff */
[----:B------:R4:W-:Y:S01]  /*b330*/  STSM.16.M88.4 [R91], R12 ;  /* 0x0000000c5b007844 */ /* 0x0009e20000000200 */
[----:B------:R-:W-:Y:S01]  /*b340*/  F2FP.F16.F32.PACK_AB R26, R61, R60 ;  /* 0x0000003c3d1a723e */ /* 0x000fe200000000ff */
[----:B------:R-:W0:Y:S01]  /*b350*/  LDC R55, c[0x0][0xbe8] ;  /* 0x0002fa00ff377b82 */ /* 0x000e220000000800 */
[----:B------:R-:W-:Y:S02]  /*b360*/  F2FP.F16.F32.PACK_AB R27, R63, R62 ;  /* 0x0000003e3f1b723e */ /* 0x000fe400000000ff */
[----:B------:R-:W-:Y:S02]  /*b370*/  ISETP.NE.U32.AND P2, PT, RZ, UR4, PT ;  /* 0x00000004ff007c0c */ /* 0x000fe4000bf45070 */
[----:B-1----:R-:W-:Y:S01]  /*b380*/  ISETP.NE.U32.AND P0, PT, R96, RZ, PT ;  /* 0x000000ff6000720c */ /* 0x002fe20003f05070 */
[----:B------:R4:W-:Y:S01]  /*b390*/  STSM.16.M88.4 [R88], R24 ;  /* 0x0000001858007844 */ /* 0x0009e20000000200 */
[----:B------:R-:W-:-:S02]  /*b3a0*/  ISETP.NE.AND.EX P2, PT, RZ, UR5, PT, P2 ;  /* 0x00000005ff007c0c */ /* 0x000fc4000bf45320 */
[----:B------:R-:W-:Y:S01]  /*b3b0*/  ISETP.NE.AND.EX P0, PT, R97, RZ, PT, P0 ;  /* 0x000000ff6100720c */ /* 0x000fe20003f05300 */
[----:B------:R4:W-:Y:S04]  /*b3c0*/  STSM.16.M88.4 [R44], R64 ;  /* 0x000000402c007844 */ /* 0x0009e80000000200 */
[----:B------:R4:W-:Y:S01]  /*b3d0*/  STSM.16.M88.4 [R31], R72 ;  /* 0x000000481f007844 */ /* 0x0009e20000000200 */
[----:B---3--:R-:W-:-:S03]  /*b3e0*/  IMAD.WIDE R20, R185, 0x4, R20 ;  /* 0x00000004b9147825 */ /* 0x008fc600078e0214 */
[----:B------:R4:W-:Y:S01]  /*b3f0*/  STSM.16.M88.4 [R30], R80 ;  /* 0x000000501e007844 */ /* 0x0009e20000000200 */
[----:B------:R-:W-:Y:S01]  /*b400*/  BAR.SYNC.DEFER_BLOCKING 0x1, 0x100 ;  /* 0x0044000000007b1d */ /* 0x000fe20000010000 */
[----:B--2---:R-:W-:-:S05]  /*b410*/  @P2 LEA R4, P3, R185, UR4, 0x2 ;  /* 0x00000004b9042c11 */ /* 0x004fca000f8610ff */
[----:B------:R-:W-:Y:S01]  /*b420*/  ULDC UR4, c[0x0][0xa88] ;  /* 0x0002a20000047ab9 */ /* 0x000fe20000000800 */
[----:B------:R-:W-:Y:S01]  /*b430*/  @P2 LEA.HI.X R5, R185, UR5, R189, 0x2, P3 ;  /* 0x00000005b9052c11 */ /* 0x000fe200098f14bd */
[----:B------:R-:W-:Y:S01]  /*b440*/  IMAD.U32 R6, RZ, RZ, UR4 ;  /* 0x00000004ff067e24 */ /* 0x000fe2000f8e00ff */
[----:B------:R4:W5:Y:S01]  /*b450*/  @P0 LDG.E R53, desc[UR56][R20.64] ;  /* 0x0000003814350981 */ /* 0x000962000c1e1900 */
[----:B0-----:R-:W-:-:S04]  /*b460*/  ISETP.NE.AND P1, PT, R55, 0x1, PT ;  /* 0x000000013700780c */ /* 0x001fc80003f25270 */
[----:B------:R4:W5:Y:S09]  /*b470*/  @P2 LDG.E R6, desc[UR56][R4.64] ;  /* 0x0000003804062981 */ /* 0x000972000c1e1900 */
[----:B------:R-:W0:Y:S08]  /*b480*/  @P1 LDC R8, c[0x0][0xbec] ;  /* 0x0002fb00ff081b82 */ /* 0x000e300000000800 */
[----:B------:R-:W1:Y:S01]  /*b490*/  @P1 LDC R9, c[0x0][0xbf0] ;  /* 0x0002fc00ff091b82 */ /* 0x000e620000000800 */
[----:B----4-:R-:W-:Y:S05]  /*b4a0*/  @P2 BRA `(.L_x_2487) ;  /* 0x0000000000102947 */ /* 0x010fea0003800000 */
[----:B------:R-:W-:Y:S05]  /*b4b0*/  @!P0 BRA `(.L_x_2487) ;  /* 0x00000000000c8947 */ /* 0x000fea0003800000 */
[----:B------:R-:W2:Y:S04]  /*b4c0*/  LDG.E R5, desc[UR56][R20.64] ;  /* 0x0000003814057981 */ /* 0x000ea8000c1e1900 */
[----:B-----5:R-:W2:Y:S02]  /*b4d0*/  LDG.E R6, desc[UR56][R20.64+0x4] ;  /* 0x0000043814067981 */ /* 0x020ea4000c1e1900 */
[----:B--2---:R-:W-:-:S07]  /*b4e0*/  IMAD.IADD R6, R6, 0x1, -R5 ;  /* 0x0000000106067824 */ /* 0x004fce00078e0a05 */
.L_x_2487:
[----:B------:R-:W-:Y:S01]  /*b4f0*/  SHF.R.S32.HI R44, RZ, 0x1f, R188 ;  /* 0x0000001fff2c7819 */ /* 0x000fe200000114bc */
[----:B------:R-:W-:Y:S01]  /*b500*/  IMAD.IADD R13, R184, 0x1, R18 ;  /* 0x00000001b80d7824 */ /* 0x000fe200078e0212 */
[----:B------:R-:W-:Y:S01]  /*b510*/  ULDC.64 UR4, c[0x0][0xb90] ;  /* 0x0002e40000047ab9 */ /* 0x000fe20000000a00 */
[--C-:B-----5:R-:W-:Y:S01]  /*b520*/  SHF.R.S32.HI R21, RZ, 0x1f, R53.reuse ;  /* 0x0000001fff157819 */ /* 0x120fe20000011435 */
[----:B------:R-:W-:Y:S01]  /*b530*/  IMAD.MOV.U32 R20, RZ, RZ, R53 ;  /* 0x000000ffff147224 */ /* 0x000fe200078e0035 */
[----:B------:R-:W-:Y:S01]  /*b540*/  SEL R185, R185, RZ, !P0 ;  /* 0x000000ffb9b97207 */ /* 0x000fe20004000000 */
[----:B------:R-:W-:Y:S01]  /*b550*/  IMAD R5, R44, UR4, RZ ;  /* 0x000000042c057c24 */ /* 0x000fe2000f8e02ff */
[----:B------:R-:W-:Y:S01]  /*b560*/  SEL R189, R189, RZ, !P0 ;  /* 0x000000ffbdbd7207 */ /* 0x000fe20004000000 */
[----:B0-----:R-:W-:Y:S01]  /*b570*/  @P1 IMAD.HI.U32 R8, R13, R8, RZ ;  /* 0x000000080d081227 */ /* 0x001fe200078e00ff */
[----:B------:R-:W0:Y:S03]  /*b580*/  @P1 LDC R59, c[0x0][0xbec] ;  /* 0x0002fb00ff3b1b82 */ /* 0x000e260000000800 */
[----:B------:R-:W-:Y:S01]  /*b590*/  IMAD.MOV.U32 R7, RZ, RZ, R13 ;  /* 0x000000ffff077224 */ /* 0x000fe200078e000d */
[----:B-1----:R-:W-:Y:S01]  /*b5a0*/  @P1 SHF.R.U32.HI R7, RZ, R9, R8 ;  /* 0x00000009ff071219 */ /* 0x002fe20000011608 */
[----:B------:R-:W-:-:S02]  /*b5b0*/  IMAD R11, R188, UR5, R5 ;  /* 0x00000005bc0b7c24 */ /* 0x000fc4000f8e0205 */
[----:B------:R-:W-:Y:S01]  /*b5c0*/  IMAD.WIDE.U32 R4, R188, UR4, R20 ;  /* 0x00000004bc047c25 */ /* 0x000fe2000f8e0014 */
[----:B------:R-:W-:-:S03]  /*b5d0*/  ULDC.64 UR4, c[0x0][0xb98] ;  /* 0x0002e60000047ab9 */ /* 0x000fc60000000a00 */
[----:B------:R-:W-:Y:S02]  /*b5e0*/  IMAD R9, R190, 0x40, R22 ;  /* 0x00000040be097824 */ /* 0x000fe400078e0216 */
[----:B------:R-:W-:Y:S01]  /*b5f0*/  IMAD.IADD R5, R5, 0x1, R11 ;  /* 0x0000000105057824 */ /* 0x000fe200078e020b */
[--C-:B------:R-:W-:Y:S01]  /*b600*/  SHF.R.S32.HI R11, RZ, 0x1f, R7.reuse ;  /* 0x0000001fff0b7819 */ /* 0x100fe20000011407 */
[----:B------:R-:W-:Y:S02]  /*b610*/  IMAD.MOV R10, RZ, RZ, -R7 ;  /* 0x000000ffff0a7224 */ /* 0x000fe400078e0a07 */
        /* <DEDUP_REMOVED lines=23> */
[----:B------:R-:W-:Y:S01]  /*b790*/  LEA R10, P4, R4, UR4, 0x2 ;  /* 0x00000004040a7c11 */ /* 0x000fe2000f8810ff */
[----:B------:R-:W-:Y:S01]  /*b7a0*/  IMAD.IADD R9, R5, 0x1, R11 ;  /* 0x0000000105097824 */ /* 0x000fe200078e020b */
[----:B------:R-:W-:Y:S02]  /*b7b0*/  LOP3.LUT R5, R7, 0x380, RZ, 0xc0, !PT ;  /* 0x0000038007057812 */ /* 0x000fe400078ec0ff */
[----:B------:R-:W-:Y:S01]  /*b7c0*/  LOP3.LUT P0, RZ, R192, 0x3, RZ, 0xc0, !PT ;  /* 0x00000003c0ff7812 */ /* 0x000fe2000780c0ff */
[----:B------:R-:W-:Y:S01]  /*b7d0*/  SHFL.IDX PT, R48, R10, RZ, 0x1c1f ;  /* 0x001c1fff0a307589 */ /* 0x000fe200000e0000 */
[----:B------:R-:W-:Y:S01]  /*b7e0*/  LEA.HI.X R14, R4, UR5, R9, 0x2, P4 ;  /* 0x00000005040e7c11 */ /* 0x000fe2000a0f1409 */
[----:B------:R-:W-:Y:S01]  /*b7f0*/  ULDC.64 UR4, c[0x0][0xaa0] ;  /* 0x0002a80000047ab9 */ /* 0x000fe20000000a00 */
[----:B------:R-:W-:Y:S01]  /*b800*/  SHF.R.U64 R4, R5, 0x3, RZ ;  /* 0x0000000305047819 */ /* 0x000fe200000012ff */
[----:B------:R-:W-:Y:S01]  /*b810*/  SHFL.IDX PT, R50, R10, 0x1, 0x1c1f ;  /* 0x003c1f000a327f89 */ /* 0x000fe200000e0000 */
[----:B------:R-:W-:Y:S01]  /*b820*/  IMAD.X R5, RZ, RZ, R17, P2 ;  /* 0x000000ffff057224 */ /* 0x000fe200010e0611 */
[----:B------:R-:W-:-:S02]  /*b830*/  ISETP.GE.OR P2, PT, R20, R57, P0 ;  /* 0x000000391400720c */ /* 0x000fc40000746670 */
[----:B------:R-:W1:Y:S01]  /*b840*/  SHFL.IDX PT, R49, R14, RZ, 0x1c1f ;  /* 0x001c1fff0e317589 */ /* 0x000e6200000e0000 */
[----:B------:R-:W-:Y:S01]  /*b850*/  LOP3.LUT R4, R4, R7, RZ, 0x3c, !PT ;  /* 0x0000000704047212 */ /* 0x000fe200078e3cff */
[----:B------:R-:W-:Y:S01]  /*b860*/  VIADD R7, R20, 0x8 ;  /* 0x0000000814077836 */ /* 0x000fe20000000000 */
[----:B------:R-:W-:Y:S01]  /*b870*/  SHF.R.U64 R12, R12, 0x3, RZ ;  /* 0x000000030c0c7819 */ /* 0x000fe200000012ff */
[----:B------:R-:W2:Y:S01]  /*b880*/  SHFL.IDX PT, R51, R14, 0x1, 0x1c1f ;  /* 0x003c1f000e337f89 */ /* 0x000ea200000e0000 */
[----:B------:R-:W-:Y:S02]  /*b890*/  IADD3 R41, P6, R16, 0x4000, RZ ;  /* 0x0000400010297810 */ /* 0x000fe40007fde0ff */
[----:B------:R-:W-:Y:S02]  /*b8a0*/  ISETP.GE.OR P0, PT, R7, R57, P0 ;  /* 0x000000390700720c */ /* 0x000fe40000706670 */
[----:B------:R-:W-:Y:S02]  /*b8b0*/  LOP3.LUT R12, R12, R15, RZ, 0x3c, !PT ;  /* 0x0000000f0c0c7212 */ /* 0x000fe400078e3cff */
[----:B------:R-:W-:-:S02]  /*b8c0*/  IADD3 R37, P5, R16, 0x5000, RZ ;  /* 0x0000500010257810 */ /* 0x000fc40007fbe0ff */
[C---:B------:R-:W-:Y:S02]  /*b8d0*/  IADD3 R33, P4, R16.reuse, 0x6000, RZ ;  /* 0x0000600010217810 */ /* 0x040fe40007f9e0ff */
[----:B------:R-:W-:Y:S02]  /*b8e0*/  LOP3.LUT R15, R16, 0x380, RZ, 0xc0, !PT ;  /* 0x00000380100f7812 */ /* 0x000fe400078ec0ff */
[----:B------:R-:W-:Y:S02]  /*b8f0*/  LOP3.LUT R40, R41, 0x380, RZ, 0xc0, !PT ;  /* 0x0000038029287812 */ /* 0x000fe400078ec0ff */
[----:B------:R-:W-:Y:S02]  /*b900*/  LOP3.LUT R36, R37, 0x380, RZ, 0xc0, !PT ;  /* 0x0000038025247812 */ /* 0x000fe400078ec0ff */
[----:B------:R-:W-:Y:S02]  /*b910*/  LOP3.LUT R32, R33, 0x380, RZ, 0xc0, !PT ;  /* 0x0000038021207812 */ /* 0x000fe400078ec0ff */
[----:B------:R-:W-:Y:S01]  /*b920*/  SHF.R.U64 R15, R15, 0x3, RZ ;  /* 0x000000030f0f7819 */ /* 0x000fe200000012ff */
[----:B-1----:R-:W-:Y:S01]  /*b930*/  @!P2 ST.E desc[UR56][R48.64], R2 ;  /* 0x000000023000a985 */ /* 0x002fe2000c101938 */
[----:B------:R-:W-:-:S02]  /*b940*/  IADD3.X R9, RZ, R17, RZ, P3, !PT ;  /* 0x00000011ff097210 */ /* 0x000fc40001ffe4ff */
[----:B------:R-:W-:Y:S01]  /*b950*/  IADD3 R11, P3, R16, 0x7000, RZ ;  /* 0x00007000100b7810 */ /* 0x000fe20007f7e0ff */
[----:B--2---:R1:W-:Y:S01]  /*b960*/  @!P0 ST.E desc[UR56][R50.64], R0 ;  /* 0x0000000032008985 */ /* 0x0043e2000c101938 */
[----:B------:R-:W-:Y:S02]  /*b970*/  SHF.R.U64 R40, R40, 0x3, RZ ;  /* 0x0000000328287819 */ /* 0x000fe400000012ff */
[----:B------:R-:W-:Y:S01]  /*b980*/  SHF.R.U64 R36, R36, 0x3, RZ ;  /* 0x0000000324247819 */ /* 0x000fe200000012ff */
[--C-:B------:R-:W-:Y:S01]  /*b990*/  IMAD.X R29, RZ, RZ, R17.reuse, P3 ;  /* 0x000000ffff1d7224 */ /* 0x100fe200018e0611 */
[----:B------:R-:W-:Y:S02]  /*b9a0*/  SHF.R.U64 R32, R32, 0x3, RZ ;  /* 0x0000000320207819 */ /* 0x000fe400000012ff */
[----:B------:R-:W-:Y:S02]  /*b9b0*/  LOP3.LUT R16, R15, R16, RZ, 0x3c, !PT ;  /* 0x000000100f107212 */ /* 0x000fe400078e3cff */
[----:B------:R-:W-:Y:S01]  /*b9c0*/  LOP3.LUT R40, R40, R41, RZ, 0x3c, !PT ;  /* 0x0000002928287212 */ /* 0x000fe200078e3cff */
[--C-:B------:R-:W-:Y:S01]  /*b9d0*/  IMAD.X R41, RZ, RZ, R17.reuse, P6 ;  /* 0x000000ffff297224 */ /* 0x100fe200030e0611 */
[----:B------:R-:W-:Y:S01]  /*b9e0*/  LOP3.LUT R36, R36, R37, RZ, 0x3c, !PT ;  /* 0x0000002524247212 */ /* 0x000fe200078e3cff */
[----:B-1----:R-:W1:Y:S01]  /*b9f0*/  @P1 LDC R51, c[0x0][0xbf0] ;  /* 0x0002fc00ff331b82 */ /* 0x002e620000000800 */
[----:B------:R-:W-:Y:S01]  /*ba00*/  IMAD R0, R21, UR4, RZ ;  /* 0x0000000415007c24 */ /* 0x000fe2000f8e02ff */
[----:B------:R-:W-:Y:S01]  /*ba10*/  LOP3.LUT R32, R32, R33, RZ, 0x3c, !PT ;  /* 0x0000002120207212 */ /* 0x000fe200078e3cff */
[--C-:B------:R-:W-:Y:S01]  /*ba20*/  IMAD.X R37, RZ, RZ, R17.reuse, P5 ;  /* 0x000000ffff257224 */ /* 0x100fe200028e0611 */
[----:B------:R2:W5:Y:S01]  /*ba30*/  LD.E.128 R24, desc[UR56][R16.64] ;  /* 0x0000003810187980 */ /* 0x000562000c101d00 */
[----:B------:R-:W-:Y:S01]  /*ba40*/  IMAD.X R33, RZ, RZ, R17, P4 ;  /* 0x000000ffff217224 */ /* 0x000fe200020e0611 */
[----:B------:R-:W-:Y:S01]  /*ba50*/  LOP3.LUT R6, R11, 0x380, RZ, 0xc0, !PT ;  /* 0x000003800b067812 */ /* 0x000fe200078ec0ff */
[----:B------:R-:W-:Y:S01]  /*ba60*/  IMAD R21, R53, UR5, R0 ;  /* 0x0000000535157c24 */ /* 0x000fe2000f8e0200 */
[----:B------:R-:W5:Y:S02]  /*ba70*/  LD.E.128 R12, desc[UR56][R12.64] ;  /* 0x000000380c0c7980 */ /* 0x000f64000c101d00 */
[----:B------:R-:W-:-:S02]  /*ba80*/  SHF.R.U64 R6, R6, 0x3, RZ ;  /* 0x0000000306067819 */ /* 0x000fc400000012ff */
[----:B------:R-:W5:Y:S01]  /*ba90*/  LD.E.128 R40, desc[UR56][R40.64] ;  /* 0x0000003828287980 */ /* 0x000f62000c101d00 */
[----:B--2---:R-:W-:Y:S01]  /*baa0*/  IMAD.WIDE.U32 R16, R53, UR4, RZ ;  /* 0x0000000435107c25 */ /* 0x004fe2000f8e00ff */
[----:B------:R-:W-:Y:S01]  /*bab0*/  ULDC.64 UR4, c[0x0][0xae8] ;  /* 0x0002ba0000047ab9 */ /* 0x000fe20000000a00 */
[----:B------:R-:W-:Y:S01]  /*bac0*/  LOP3.LUT R28, R6, R11, RZ, 0x3c, !PT ;  /* 0x0000000b061c7212 */ /* 0x000fe200078e3cff */
[----:B------:R-:W5:Y:S01]  /*bad0*/  LD.E.128 R36, desc[UR56][R36.64] ;  /* 0x0000003824247980 */ /* 0x000f62000c101d00 */
[----:B------:R-:W-:Y:S02]  /*bae0*/  IMAD.IADD R17, R17, 0x1, R21 ;  /* 0x0000000111117824 */ /* 0x000fe400078e0215 */
[----:B------:R-:W-:Y:S01]  /*baf0*/  IMAD R21, R187, 0x20, R190 ;  /* 0x00000020bb157824 */ /* 0x000fe200078e02be */
[----:B------:R-:W5:Y:S01]  /*bb00*/  LD.E.128 R8, desc[UR56][R8.64] ;  /* 0x0000003808087980 */ /* 0x000f62000c101d00 */
[----:B------:R-:W-:Y:S02]  /*bb10*/  IMAD R49, R44, UR4, RZ ;  /* 0x000000042c317c24 */ /* 0x000fe4000f8e02ff */
[----:B------:R-:W-:Y:S01]  /*bb20*/  IMAD.IADD R20, R18, 0x1, R21 ;  /* 0x0000000112147824 */ /* 0x000fe200078e0215 */
[----:B------:R-:W5:Y:S01]  /*bb30*/  LD.E.128 R4, desc[UR56][R4.64] ;  /* 0x0000003804047980 */ /* 0x000f62000c101d00 */
[----:B------:R-:W-:-:S02]  /*bb40*/  IMAD R49, R188, UR5, R49 ;  /* 0x00000005bc317c24 */ /* 0x000fc4000f8e0231 */
[----:B0-----:R-:W-:Y:S01]  /*bb50*/  @P1 IMAD.HI.U32 R0, R20, R59, RZ ;  /* 0x0000003b14001227 */ /* 0x001fe200078e00ff */
[----:B------:R-:W5:Y:S03]  /*bb60*/  LD.E.128 R32, desc[UR56][R32.64] ;  /* 0x0000003820207980 */ /* 0x000f66000c101d00 */
[----:B------:R-:W-:Y:S01]  /*bb70*/  IMAD.WIDE.U32 R16, R188, UR4, R16 ;  /* 0x00000004bc107c25 */ /* 0x000fe2000f8e0010 */
[----:B------:R-:W-:Y:S01]  /*bb80*/  ULDC.64 UR4, c[0x0][0xaf0] ;  /* 0x0002bc0000047ab9 */ /* 0x000fe20000000a00 */
[----:B------:R-:W5:Y:S02]  /*bb90*/  LD.E.128 R28, desc[UR56][R28.64] ;  /* 0x000000381c1c7980 */ /* 0x000f64000c101d00 */
[----:B------:R-:W-:Y:S01]  /*bba0*/  IMAD.MOV.U32 R21, RZ, RZ, R20 ;  /* 0x000000ffff157224 */ /* 0x000fe200078e0014 */
[----:B-1----:R-:W-:Y:S01]  /*bbb0*/  @P1 SHF.R.U32.HI R21, RZ, R51, R0 ;  /* 0x00000033ff151219 */ /* 0x002fe20000011600 */
[----:B------:R-:W-:Y:S01]  /*bbc0*/  IMAD.IADD R17, R17, 0x1, R49 ;  /* 0x0000000111117824 */ /* 0x000fe200078e0231 */
[----:B------:R-:W-:Y:S01]  /*bbd0*/  @!PT LDS RZ, [RZ] ;  /* 0x00000000fffff984 */ /* 0x000fe20000000800 */
[----:B------:R-:W-:Y:S01]  /*bbe0*/  @!PT LDS RZ, [RZ] ;  /* 0x00000000fffff984 */ /* 0x000fe20000000800 */
[----:B------:R-:W-:Y:S01]  /*bbf0*/  @!PT LDS RZ, [RZ] ;  /* 0x00000000fffff984 */ /* 0x000fe20000000800 */
[----:B------:R-:W-:Y:S01]  /*bc00*/  @!PT LDS RZ, [RZ] ;  /* 0x00000000fffff984 */ /* 0x000fe20000000800 */
[----:B------:R0:W-:Y:S06]  /*bc10*/  MEMBAR.ALL.CTA ;  /* 0x0000000000007992 */ /* 0x0001ec0000008000 */
[----:B0-----:R-:W0:Y:S01]  /*bc20*/  FENCE.VIEW.ASYNC.S ;  /* 0x00000000000073c6 */ /* 0x001e220000000000 */
[----:B------:R-:W-:Y:S01]  /*bc30*/  IMAD R2, R189, UR4, RZ ;  /* 0x00000004bd027c24 */ /* 0x000fe2000f8e02ff */
[----:B------:R-:W-:Y:S01]  /*bc40*/  SHF.R.S32.HI R0, RZ, 0x1f, R21 ;  /* 0x0000001fff007819 */ /* 0x000fe20000011415 */
[----:B------:R-:W-:-:S04]  /*bc50*/  IMAD.WIDE.U32 R16, R185, UR4, R16 ;  /* 0x00000004b9107c25 */ /* 0x000fc8000f8e0010 */
        /* <DEDUP_REMOVED lines=15> */
[----:B------:R-:W-:Y:S01]  /*bd50*/  ISETP.GE.AND P2, PT, R44, R57, PT ;  /* 0x000000392c00720c */ /* 0x000fe20003f46270 */
[----:B------:R-:W-:Y:S02]  /*bd60*/  ULDC.64 UR4, c[0x0][0xa80] ;  /* 0x0002a00000047ab9 */ /* 0x000fe40000000a00 */
[----:B------:R-:W-:Y:S01]  /*bd70*/  VIADD R3, R3, 0x34820 ;  /* 0x0003482003037836 */ /* 0x000fe20000000000 */
[----:B------:R-:W-:Y:S01]  /*bd80*/  LEA R18, P3, R16, UR4, 0x1 ;  /* 0x0000000410127c11 */ /* 0x000fe2000f8608ff */
[----:B------:R-:W-:Y:S02]  /*bd90*/  IMAD.IADD R17, R17, 0x1, R21 ;  /* 0x0000000111117824 */ /* 0x000fe400078e0215 */
[----:B------:R-:W-:Y:S01]  /*bda0*/  VIADD R0, R44, 0x20 ;  /* 0x000000202c007836 */ /* 0x000fe20000000000 */
[----:B------:R-:W-:Y:S02]  /*bdb0*/  PRMT R3, RZ, 0x654, R3 ;  /* 0x00000654ff037816 */ /* 0x000fe40000000003 */
[----:B------:R-:W-:-:S02]  /*bdc0*/  LEA.HI.X R20, R16, UR5, R17, 0x1, P3 ;  /* 0x0000000510147c11 */ /* 0x000fc400098f0c11 */
[-C--:B------:R-:W-:Y:S01]  /*bdd0*/  ISETP.GE.AND P0, PT, R0, R57.reuse, PT ;  /* 0x000000390000720c */ /* 0x080fe20003f06270 */
[----:B0-----:R0:W-:Y:S01]  /*bde0*/  SYNCS.ARRIVE.TRANS64.RED.A1T0 RZ, [R3+URZ], RZ ;  /* 0x000000ff03ff79a7 */ /* 0x0011e2000810043f */
[----:B------:R-:W-:Y:S01]  /*bdf0*/  IADD3 R0, R44, 0x40, RZ ;  /* 0x000000402c007810 */ /* 0x000fe20007ffe0ff */
[----:B------:R1:W2:Y:S01]  /*be00*/  SHFL.IDX PT, R17, R20, RZ, 0x181f ;  /* 0x00181fff14117589 */ /* 0x0002a200000e0000 */
[----:B------:R-:W-:Y:S02]  /*be10*/  BSSY B1, `(.L_x_2488) ;  /* 0x000000d000017945 */ /* 0x000fe40003800000 */
[----:B------:R-:W-:Y:S01]  /*be20*/  ISETP.GE.AND P1, PT, R0, R57, PT ;  /* 0x000000390000720c */ /* 0x000fe20003f26270 */
[----:B0-----:R1:W0:Y:S01]  /*be30*/  SHFL.IDX PT, R3, R18, RZ, 0x181f ;  /* 0x00181fff12037589 */ /* 0x00122200000e0000 */
[----:B------:R-:W-:Y:S11]  /*be40*/  @P2 BRA `(.L_x_2489) ;  /* 0x0000000000242947 */ /* 0x000ff60003800000 */
[----:B------:R-:W-:Y:S02]  /*be50*/  ULDC UR4, c[0x0][0xac8] ;  /* 0x0002b20000047ab9 */ /* 0x000fe40000000800 */
[----:B------:R-:W-:Y:S02]  /*be60*/  ISETP.GE.AND P2, PT, R22, UR4, PT ;  /* 0x0000000416007c0c */ /* 0x000fe4000bf46270 */
[----:B------:R-:W-:-:S11]  /*be70*/  ISETP.GE.AND P3, PT, R186, UR4, PT ;  /* 0x00000004ba007c0c */ /* 0x000fd6000bf66270 */
[-C--:B0-----:R-:W-:Y:S02]  /*be80*/  @!P2 LEA R2, P4, R22, R3.reuse, 0x1 ;  /* 0x000000031602a211 */ /* 0x081fe400078808ff */
[----:B------:R-:W-:Y:S02]  /*be90*/  @!P3 LEA R16, P5, R186, R3, 0x1 ;  /* 0x00000003ba10b211 */ /* 0x000fe400078a08ff */
[-C--:B--2---:R-:W-:Y:S02]  /*bea0*/  @!P2 LEA.HI.X R3, R22, R17.reuse, R197, 0x1, P4 ;  /* 0x000000111603a211 */ /* 0x084fe400020f0cc5 */
[----:B------:R-:W-:-:S03]  /*beb0*/  @!P3 LEA.HI.X R17, R186, R17, R196, 0x1, P5 ;  /* 0x00000011ba11b211 */ /* 0x000fc600028f0cc4 */
[----:B-----5:R3:W-:Y:S04]  /*bec0*/  @!P2 ST.E.128 desc[UR56][R2.64], R24 ;  /* 0x000000180200a985 */ /* 0x0207e8000c101d38 */
[----:B------:R3:W-:Y:S02]  /*bed0*/  @!P3 ST.E.128 desc[UR56][R16.64], R40 ;  /* 0x000000281000b985 */ /* 0x0007e4000c101d38 */
.L_x_2489:
[----:B------:R-:W-:Y:S05]  /*bee0*/  BSYNC B1 ;  /* 0x0000000000017941 */ /* 0x000fea0003800000 */
.L_x_2488:
[----:B--23--:R2:W3:Y:S01]  /*bef0*/  SHFL.IDX PT, R17, R20, 0x1, 0x181f ;  /* 0x00381f0014117f89 */ /* 0x00c4e200000e0000 */
[----:B------:R-:W-:Y:S03]  /*bf00*/  BSSY B1, `(.L_x_2490) ;  /* 0x000000c000017945 */ /* 0x000fe60003800000 */
[----:B0-----:R2:W0:Y:S01]  /*bf10*/  SHFL.IDX PT, R3, R18, 0x1, 0x181f ;  /* 0x00381f0012037f89 */ /* 0x00142200000e0000 */
[----:B------:R-:W-:Y:S05]  /*bf20*/  @P0 BRA `(.L_x_2491) ;  /* 0x0000000000240947 */ /* 0x000fea0003800000 */
[----:B------:R-:W-:Y:S02]  /*bf30*/  ULDC UR4, c[0x0][0xac8] ;  /* 0x0002b20000047ab9 */ /* 0x000fe40000000800 */
[----:B------:R-:W-:Y:S02]  /*bf40*/  ISETP.GE.AND P3, PT, R22, UR4, PT ;  /* 0x0000000416007c0c */ /* 0x000fe4000bf66270 */
[----:B------:R-:W-:-:S11]  /*bf50*/  ISETP.GE.AND P4, PT, R186, UR4, PT ;  /* 0x00000004ba007c0c */ /* 0x000fd6000bf86270 */
[-C--:B0-----:R-:W-:Y:S02]  /*bf60*/  @!P3 LEA R2, P0, R22, R3.reuse, 0x1 ;  /* 0x000000031602b211 */ /* 0x081fe400078008ff */
[----:B------:R-:W-:Y:S02]  /*bf70*/  @!P4 LEA R16, P2, R186, R3, 0x1 ;  /* 0x00000003ba10c211 */ /* 0x000fe400078408ff */
[-C--:B---3--:R-:W-:Y:S02]  /*bf80*/  @!P3 LEA.HI.X R3, R22, R17.reuse, R197, 0x1, P0 ;  /* 0x000000111603b211 */ /* 0x088fe400000f0cc5 */
[----:B------:R-:W-:-:S03]  /*bf90*/  @!P4 LEA.HI.X R17, R186, R17, R196, 0x1, P2 ;  /* 0x00000011ba11c211 */ /* 0x000fc600010f0cc4 */
[----:B-----5:R4:W-:Y:S04]  /*bfa0*/  @!P3 ST.E.128 desc[UR56][R2.64], R12 ;  /* 0x0000000c0200b985 */ /* 0x0209e8000c101d38 */
[----:B------:R4:W-:Y:S02]  /*bfb0*/  @!P4 ST.E.128 desc[UR56][R16.64], R36 ;  /* 0x000000241000c985 */ /* 0x0009e4000c101d38 */
.L_x_2491:
[----:B------:R-:W-:Y:S05]  /*bfc0*/  BSYNC B1 ;  /* 0x0000000000017941 */ /* 0x000fea0003800000 */
.L_x_2490:
[----:B----45:R4:W1:Y:S01]  /*bfd0*/  SHFL.IDX PT, R13, R20, 0x2, 0x181f ;  /* 0x00581f00140d7f89 */ /* 0x03086200000e0000 */
        /* <DEDUP_REMOVED lines=8> */
[-C--:B-1----:R-:W-:Y:S02]  /*c060*/  @!P2 LEA.HI.X R3, R22, R13.reuse, R197, 0x1, P0 ;  /* 0x0000000d1603a211 */ /* 0x082fe400000f0cc5 */
[----:B------:R-:W-:-:S03]  /*c070*/  @!P3 LEA.HI.X R13, R186, R13, R196, 0x1, P1 ;  /* 0x0000000dba0db211 */ /* 0x000fc600008f0cc4 */
[----:B------:R0:W-:Y:S04]  /*c080*/  @!P2 ST.E.128 desc[UR56][R2.64], R8 ;  /* 0x000000080200a985 */ /* 0x0001e8000c101d38 */
[----:B------:R0:W-:Y:S02]  /*c090*/  @!P3 ST.E.128 desc[UR56][R12.64], R32 ;  /* 0x000000200c00b985 */ /* 0x0001e4000c101d38 */
.L_x_2493:
[----:B------:R-:W-:Y:S05]  /*c0a0*/  BSYNC B1 ;  /* 0x0000000000017941 */ /* 0x000fea0003800000 */
.L_x_2492:
[----:B------:R-:W-:Y:S01]  /*c0b0*/  VIADD R0, R44, 0x60 ;  /* 0x000000602c007836 */ /* 0x000fe20000000000 */
[----:B0-----:R0:W0:Y:S04]  /*c0c0*/  SHFL.IDX PT, R9, R20, 0x3, 0x181f ;  /* 0x00781f0014097f89 */ /* 0x00102800000e0000 */
[----:B------:R-:W-:Y:S01]  /*c0d0*/  ISETP.GE.AND P0, PT, R0, R57, PT ;  /* 0x000000390000720c */ /* 0x000fe20003f06270 */
[----:B------:R0:W0:-:S12]  /*c0e0*/  SHFL.IDX PT, R11, R18, 0x3, 0x181f ;  /* 0x00781f00120b7f89 */ /* 0x00001800000e0000 */
[----:B------:R-:W-:Y:S05]  /*c0f0*/  @P0 BRA `(.L_x_2494) ;  /* 0x0000000800e00947 */ /* 0x000fea0003800000 */
[----:B------:R-:W-:Y:S02]  /*c100*/  ULDC UR4, c[0x0][0xac8] ;  /* 0x0002b20000047ab9 */ /* 0x000fe40000000800 */
[----:B------:R-:W-:-:S13]  /*c110*/  ISETP.GE.AND P1, PT, R22, UR4, PT ;  /* 0x0000000416007c0c */ /* 0x000fda000bf26270 */
[----:B0-----:R-:W-:-:S04]  /*c120*/  @!P1 LEA R2, P0, R22, R11, 0x1 ;  /* 0x0000000b16029211 */ /* 0x001fc800078008ff */
[----:B------:R-:W-:Y:S02]  /*c130*/  @!P1 LEA.HI.X R3, R22, R9, R197, 0x1, P0 ;  /* 0x0000000916039211 */ /* 0x000fe400000f0cc5 */
[----:B------:R-:W-:-:S03]  /*c140*/  ISETP.GE.AND P0, PT, R186, UR4, PT ;  /* 0x00000004ba007c0c */ /* 0x000fc6000bf06270 */
[----:B------:R0:W-:Y:S10]  /*c150*/  @!P1 ST.E.128 desc[UR56][R2.64], R4 ;  /* 0x0000000402009985 */ /* 0x0001f4000c101d38 */
[----:B------:R-:W-:Y:S05]  /*c160*/  @P0 BRA `(.L_x_2494) ;  /* 0x0000000800c40947 */ /* 0x000fea0003800000 */
[----:B0-----:R-:W-:-:S04]  /*c170*/  LEA R2, P0, R186, R11, 0x1 ;  /* 0x0000000bba027211 */ /* 0x001fc800078008ff */
[----:B------:R-:W-:-:S05]  /*c180*/  LEA.HI.X R3, R186, R9, R196, 0x1, P0 ;  /* 0x00000009ba037211 */ /* 0x000fca00000f0cc4 */
[----:B------:R0:W-:Y:S01]  /*c190*/  ST.E.128 desc[UR56][R2.64], R28 ;  /* 0x0000001c02007985 */ /* 0x0001e2000c101d38 */
[----:B------:R-:W-:Y:S05]  /*c1a0*/  BRA `(.L_x_2494) ;  /* 0x0000000800b47947 */ /* 0x000fea0003800000 */
.L_x_2486:
[----:B------:R-:W2:Y:S01]  /*c1b0*/  LDC.64 R4, c[0x0][0xc00] ;  /* 0x00030000ff047b82 */ /* 0x000ea20000000a00 */
[C---:B0-----:R-:W-:Y:S01]  /*c1c0*/  IMAD.SHL.U32 R3, R185.reuse, 0x4, RZ ;  /* 0x00000004b9037824 */ /* 0x041fe200078e00ff */
[----:B------:R-:W-:Y:S01]  /*c1d0*/  SHF.L.U64.HI R0, R185, 0x2, R189 ;  /* 0x00000002b9007819 */ /* 0x000fe200000102bd */
[----:B------:R-:W-:Y:S01]  /*c1e0*/  ULDC.64 UR4, c[0x0][0xc08] ;  /* 0x0003020000047ab9 */ /* 0x000fe20000000a00 */
[----:B------:R-:W-:-:S04]  /*c1f0*/  IMAD.MOV.U32 R6, RZ, RZ, RZ ;  /* 0x000000ffff067224 */ /* 0x000fc800078e00ff */
[----:B------:R-:W0:Y:S01]  /*c200*/  LDC R17, c[0x0][0xbe8] ;  /* 0x0002fa00ff117b82 */ /* 0x000e220000000800 */
[----:B--2---:R-:W-:Y:S02]  /*c210*/  ISETP.NE.U32.AND P0, PT, R4, RZ, PT ;  /* 0x000000ff0400720c */ /* 0x004fe40003f05070 */
[----:B------:R-:W-:Y:S02]  /*c220*/  IADD3 R4, P1, R3, R4, RZ ;  /* 0x0000000403047210 */ /* 0x000fe40007f3e0ff */
[----:B------:R-:W-:-:S03]  /*c230*/  ISETP.NE.AND.EX P0, PT, R5, RZ, PT, P0 ;  /* 0x000000ff0500720c */ /* 0x000fc60003f05300 */
[----:B------:R-:W-:Y:S01]  /*c240*/  IMAD.X R5, R0, 0x1, R5, P1 ;  /* 0x0000000100057824 */ /* 0x000fe200008e0605 */
[----:B------:R-:W-:-:S04]  /*c250*/  ISETP.NE.U32.AND P1, PT, RZ, UR4, PT ;  /* 0x00000004ff007c0c */ /* 0x000fc8000bf25070 */
[----:B------:R-:W-:-:S05]  /*c260*/  ISETP.NE.AND.EX P1, PT, RZ, UR5, PT, P1 ;  /* 0x00000005ff007c0c */ /* 0x000fca000bf25310 */
[----:B------:R2:W5:Y:S08]  /*c270*/  @P0 LDG.E R6, desc[UR56][R4.64] ;  /* 0x0000003804060981 */ /* 0x000570000c1e1900 */
[----:B------:R-:W-:Y:S01]  /*c280*/  @P1 IADD3 R2, P2, R3, UR4, RZ ;  /* 0x0000000403021c10 */ /* 0x000fe2000ff5e0ff */
[----:B------:R-:W-:-:S03]  /*c290*/  ULDC UR4, c[0x0][0xa88] ;  /* 0x0002a20000047ab9 */ /* 0x000fc60000000800 */
[----:B------:R-:W-:Y:S01]  /*c2a0*/  @P1 IADD3.X R3, R0, UR5, RZ, P2, !PT ;  /* 0x0000000500031c10 */ /* 0x000fe200097fe4ff */
[----:B------:R-:W-:-:S06]  /*c2b0*/  IMAD.U32 R0, RZ, RZ, UR4 ;  /* 0x00000004ff007e24 */ /* 0x000fcc000f8e00ff */
[----:B------:R2:W5:Y:S01]  /*c2c0*/  @P1 LDG.E R0, desc[UR56][R2.64] ;  /* 0x0000003802001981 */ /* 0x000562000c1e1900 */
[----:B0-----:R-:W-:Y:S02]  /*c2d0*/  ISETP.NE.AND P2, PT, R17, 0x1, PT ;  /* 0x000000011100780c */ /* 0x001fe40003f45270 */
[----:B------:R-:W-:-:S11]  /*c2e0*/  ISETP.GE.AND P3, PT, R198, 0x80, PT ;  /* 0x00000080c600780c */ /* 0x000fd60003f66270 */
[----:B------:R-:W0:Y:S08]  /*c2f0*/  @P2 LDC R12, c[0x0][0xbec] ;  /* 0x0002fb00ff0c2b82 */ /* 0x000e300000000800 */
[----:B------:R-:W3:Y:S01]  /*c300*/  @P2 LDC R21, c[0x0][0xbf0] ;  /* 0x0002fc00ff152b82 */ /* 0x000ee20000000800 */
[----:B--2---:R-:W-:Y:S05]  /*c310*/  @P1 BRA `(.L_x_2495) ;  /* 0x0000000000101947 */ /* 0x004fea0003800000 */
[----:B------:R-:W-:Y:S05]  /*c320*/  @!P0 BRA `(.L_x_2495) ;  /* 0x00000000000c8947 */ /* 0x000fea0003800000 */
[----:B------:R-:W2:Y:S04]  /*c330*/  LDG.E R3, desc[UR56][R4.64] ;  /* 0x0000003804037981 */ /* 0x000ea8000c1e1900 */
[----:B-----5:R-:W2:Y:S02]  /*c340*/  LDG.E R0, desc[UR56][R4.64+0x4] ;  /* 0x0000043804007981 */ /* 0x020ea4000c1e1900 */
[----:B--2---:R-:W-:-:S07]  /*c350*/  IMAD.IADD R0, R0, 0x1, -R3 ;  /* 0x0000000100007824 */ /* 0x004fce00078e0a03 */
.L_x_2495:
[----:B------:R-:W-:Y:S01]  /*c360*/  BSSY B1, `(.L_x_2496) ;  /* 0x000002d000017945 */ /* 0x000fe20003800000 */
[----:B------:R-:W-:Y:S02]  /*c370*/  SHF.R.S32.HI R10, RZ, 0x1f, R188 ;  /* 0x0000001fff0a7819 */ /* 0x000fe400000114bc */
[----:B------:R-:W-:Y:S02]  /*c380*/  SEL R185, R185, RZ, !P0 ;  /* 0x000000ffb9b97207 */ /* 0x000fe40004000000 */
[----:B------:R-:W-:Y:S02]  /*c390*/  SEL R189, R189, RZ, !P0 ;  /* 0x000000ffbdbd7207 */ /* 0x000fe40004000000 */
[----:B-----5:R-:W-:Y:S01]  /*c3a0*/  SHF.R.S32.HI R11, RZ, 0x1f, R6 ;  /* 0x0000001fff0b7819 */ /* 0x020fe20000011406 */
[----:B------:R-:W-:Y:S06]  /*c3b0*/  @P3 BRA `(.L_x_2497) ;  /* 0x00000000009c3947 */ /* 0x000fec0003800000 */
[----:B------:R-:W2:Y:S01]  /*c3c0*/  S2R R3, SR_TID.X ;  /* 0x0000000000037919 */ /* 0x000ea20000002100 */
[----:B------:R-:W4:Y:S02]  /*c3d0*/  LDC R9, c[0x0][0xbe8] ;  /* 0x0002fa00ff097b82 */ /* 0x000f240000000800 */
[----:B----4-:R-:W-:Y:S01]  /*c3e0*/  IMAD R2, R0, R9, RZ ;  /* 0x0000000900027224 */ /* 0x010fe200078e02ff */
[----:B--2---:R-:W-:-:S04]  /*c3f0*/  IADD3 R8, R18, -0x80, R3 ;  /* 0xffffff8012087810 */ /* 0x004fc80007ffe003 */
[----:B------:R-:W-:-:S13]  /*c400*/  ISETP.GE.AND P0, PT, R8, R2, PT ;  /* 0x000000020800720c */ /* 0x000fda0003f06270 */
[----:B------:R-:W-:Y:S05]  /*c410*/  @P0 BRA `(.L_x_2497) ;  /* 0x0000000000840947 */ /* 0x000fea0003800000 */
[----:B------:R-:W-:Y:S01]  /*c420*/  ISETP.NE.AND P0, PT, R9, 0x1, PT ;  /* 0x000000010900780c */ /* 0x000fe20003f05270 */
[----:B------:R-:W-:Y:S01]  /*c430*/  ULDC.64 UR4, c[0x0][0xb90] ;  /* 0x0002e40000047ab9 */ /* 0x000fe20000000a00 */
[----:B------:R-:W-:Y:S02]  /*c440*/  IMAD.MOV.U32 R2, RZ, RZ, R6 ;  /* 0x000000ffff027224 */ /* 0x000fe400078e0006 */
[----:B------:R-:W-:Y:S02]  /*c450*/  IMAD R7, R10, UR4, RZ ;  /* 0x000000040a077c24 */ /* 0x000fe4000f8e02ff */
[----:B------:R-:W-:Y:S02]  /*c460*/  IMAD.MOV.U32 R3, RZ, RZ, R11 ;  /* 0x000000ffff037224 */ /* 0x000fe400078e000b */
[----:B------:R-:W-:Y:S02]  /*c470*/  IMAD.MOV.U32 R5, RZ, RZ, R8 ;  /* 0x000000ffff057224 */ /* 0x000fe400078e0008 */
[----:B------:R-:W-:-:S03]  /*c480*/  IMAD.WIDE.U32 R2, R188, UR4, R2 ;  /* 0x00000004bc027c25 */ /* 0x000fc6000f8e0002 */
[----:B------:R-:W2:Y:S01]  /*c490*/  @P0 LDC R13, c[0x0][0xbec] ;  /* 0x0002fb00ff0d0b82 */ /* 0x000ea20000000800 */
[----:B------:R-:W-:Y:S01]  /*c4a0*/  IMAD R7, R188, UR5, R7 ;  /* 0x00000005bc077c24 */ /* 0x000fe2000f8e0207 */
[----:B------:R-:W-:-:S03]  /*c4b0*/  ULDC.64 UR4, c[0x0][0xb98] ;  /* 0x0002e60000047ab9 */ /* 0x000fc60000000a00 */
[----:B------:R-:W-:-:S03]  /*c4c0*/  IMAD.IADD R3, R3, 0x1, R7 ;  /* 0x0000000103037824 */ /* 0x000fc600078e0207 */
[----:B------:R-:W4:Y:S01]  /*c4d0*/  @P0 LDC R15, c[0x0][0xbf0] ;  /* 0x0002fc00ff0f0b82 */ /* 0x000f220000000800 */
[----:B------:R-:W-:-:S04]  /*c4e0*/  IMAD.WIDE.U32 R2, R185, UR4, R2 ;  /* 0x00000004b9027c25 */ /* 0x000fc8000f8e0002 */
[----:B--2---:R-:W-:-:S05]  /*c4f0*/  @P0 IMAD.HI.U32 R4, R8, R13, RZ ;  /* 0x0000000d08040227 */ /* 0x004fca00078e00ff */
[----:B----4-:R-:W-:Y:S01]  /*c500*/  @P0 SHF.R.U32.HI R5, RZ, R15, R4 ;  /* 0x0000000fff050219 */ /* 0x010fe20000011604 */
[----:B------:R-:W-:-:S03]  /*c510*/  IMAD R4, R189, UR4, RZ ;  /* 0x00000004bd047c24 */ /* 0x000fc6000f8e02ff */
[----:B------:R-:W-:Y:S01]  /*c520*/  IADD3 R2, P0, R5, R2, RZ ;  /* 0x0000000205027210 */ /* 0x000fe20007f1e0ff */
[----:B------:R-:W-:-:S04]  /*c530*/  IMAD.MOV R7, RZ, RZ, -R5 ;  /* 0x000000ffff077224 */ /* 0x000fc800078e0a05 */
        /* <DEDUP_REMOVED lines=15> */
.L_x_2497:
[----:B------:R-:W-:Y:S05]  /*c630*/  BSYNC B1 ;  /* 0x0000000000017941 */ /* 0x000fea0003800000 */
.L_x_2496:
[----:B------:R-:W-:Y:S01]  /*c640*/  ULDC.64 UR4, c[0x0][0xaa0] ;  /* 0x0002a80000047ab9 */ /* 0x000fe20000000a00 */
[----:B------:R-:W-:Y:S01]  /*c650*/  IMAD R7, R187, 0x20, R190 ;  /* 0x00000020bb077824 */ /* 0x000fe200078e02be */
[----:B------:R-:W-:Y:S01]  /*c660*/  BSSY B1, `(.L_x_2498) ;  /* 0x0000037000017945 */ /* 0x000fe20003800000 */
[----:B--2---:R-:W-:-:S03]  /*c670*/  IMAD R3, R11, UR4, RZ ;  /* 0x000000040b037c24 */ /* 0x004fc6000f8e02ff */
[----:B------:R-:W-:Y:S01]  /*c680*/  IADD3 R9, R18, R7, RZ ;  /* 0x0000000712097210 */ /* 0x000fe20007ffe0ff */
[C---:B------:R-:W-:Y:S02]  /*c690*/  IMAD R5, R6.reuse, UR5, R3 ;  /* 0x0000000506057c24 */ /* 0x040fe4000f8e0203 */
[----:B------:R-:W-:Y:S01]  /*c6a0*/  IMAD.WIDE.U32 R2, R6, UR4, RZ ;  /* 0x0000000406027c25 */ /* 0x000fe2000f8e00ff */
[----:B------:R-:W-:-:S03]  /*c6b0*/  ULDC.64 UR4, c[0x0][0xae8] ;  /* 0x0002ba0000047ab9 */ /* 0x000fc60000000a00 */
[----:B------:R-:W-:Y:S02]  /*c6c0*/  IMAD.IADD R3, R3, 0x1, R5 ;  /* 0x0000000103037824 */ /* 0x000fe400078e0205 */
[----:B------:R-:W-:Y:S02]  /*c6d0*/  IMAD R7, R10, UR4, RZ ;  /* 0x000000040a077c24 */ /* 0x000fe4000f8e02ff */
[----:B0-----:R-:W-:-:S04]  /*c6e0*/  @P2 IMAD.HI.U32 R4, R9, R12, RZ ;  /* 0x0000000c09042227 */ /* 0x001fc800078e00ff */
[C---:B------:R-:W-:Y:S02]  /*c6f0*/  IMAD R7, R188.reuse, UR5, R7 ;  /* 0x00000005bc077c24 */ /* 0x040fe4000f8e0207 */
[----:B------:R-:W-:Y:S01]  /*c700*/  IMAD.WIDE.U32 R2, R188, UR4, R2 ;  /* 0x00000004bc027c25 */ /* 0x000fe2000f8e0002 */
[----:B------:R-:W-:-:S03]  /*c710*/  ULDC.64 UR4, c[0x0][0xaf0] ;  /* 0x0002bc0000047ab9 */ /* 0x000fc60000000a00 */
[----:B------:R-:W-:Y:S01]  /*c720*/  IMAD.MOV.U32 R5, RZ, RZ, R9 ;  /* 0x000000ffff057224 */ /* 0x000fe200078e0009 */
[----:B---3--:R-:W-:Y:S01]  /*c730*/  @P2 SHF.R.U32.HI R5, RZ, R21, R4 ;  /* 0x00000015ff052219 */ /* 0x008fe20000011604 */
        /* <DEDUP_REMOVED lines=22> */
[----:B------:R-:W-:Y:S01]  /*c8a0*/  IMAD.IADD R3, R3, 0x1, R5 ;  /* 0x0000000103037824 */ /* 0x000fe200078e0205 */
[----:B------:R-:W-:Y:S01]  /*c8b0*/  LEA R4, P3, R2, UR4, 0x1 ;  /* 0x0000000402047c11 */ /* 0x000fe2000f8608ff */
[----:B------:R-:W-:-:S03]  /*c8c0*/  VIADD R0, R18, 0x20 ;  /* 0x0000002012007836 */ /* 0x000fc60000000000 */
[----:B------:R-:W-:Y:S01]  /*c8d0*/  LEA.HI.X R5, R2, UR5, R3, 0x1, P3 ;  /* 0x0000000502057c11 */ /* 0x000fe200098f0c03 */
[----:B------:R0:W2:Y:S01]  /*c8e0*/  SHFL.IDX PT, R7, R4, RZ, 0x181f ;  /* 0x00181fff04077589 */ /* 0x0000a200000e0000 */
[-C--:B------:R-:W-:Y:S01]  /*c8f0*/  ISETP.GE.AND P1, PT, R0, R17.reuse, PT ;  /* 0x000000110000720c */ /* 0x080fe20003f26270 */
[----:B------:R-:W-:Y:S02]  /*c900*/  VIADD R0, R18, 0x40 ;  /* 0x0000004012007836 */ /* 0x000fe40000000000 */
[----:B------:R0:W3:Y:S03]  /*c910*/  SHFL.IDX PT, R3, R5, RZ, 0x181f ;  /* 0x00181fff05037589 */ /* 0x0000e600000e0000 */
[----:B------:R-:W-:Y:S01]  /*c920*/  ISETP.GE.AND P0, PT, R0, R17, PT ;  /* 0x000000110000720c */ /* 0x000fe20003f06270 */
[----:B------:R-:W-:-:S12]  /*c930*/  @P2 BRA `(.L_x_2499) ;  /* 0x0000000000242947 */ /* 0x000fd80003800000 */
[----:B------:R-:W-:Y:S02]  /*c940*/  ULDC UR4, c[0x0][0xac8] ;  /* 0x0002b20000047ab9 */ /* 0x000fe40000000800 */
[----:B------:R-:W-:Y:S02]  /*c950*/  ISETP.GE.AND P4, PT, R22, UR4, PT ;  /* 0x0000000416007c0c */ /* 0x000fe4000bf86270 */
[----:B------:R-:W-:-:S11]  /*c960*/  ISETP.GE.AND P5, PT, R186, UR4, PT ;  /* 0x00000004ba007c0c */ /* 0x000fd6000bfa6270 */
[-C--:B--2---:R-:W-:Y:S02]  /*c970*/  @!P4 LEA R6, P2, R22, R7.reuse, 0x1 ;  /* 0x000000071606c211 */ /* 0x084fe400078408ff */
[----:B------:R-:W-:Y:S02]  /*c980*/  @!P5 LEA R2, P3, R186, R7, 0x1 ;  /* 0x00000007ba02d211 */ /* 0x000fe400078608ff */
[-C--:B---3--:R-:W-:Y:S02]  /*c990*/  @!P4 LEA.HI.X R7, R22, R3.reuse, R197, 0x1, P2 ;  /* 0x000000031607c211 */ /* 0x088fe400010f0cc5 */
[----:B------:R-:W-:-:S03]  /*c9a0*/  @!P5 LEA.HI.X R3, R186, R3, R196, 0x1, P3 ;  /* 0x00000003ba03d211 */ /* 0x000fc600018f0cc4 */
[----:B------:R4:W-:Y:S04]  /*c9b0*/  @!P4 ST.E.128 desc[UR56][R6.64], RZ ;  /* 0x000000ff0600c985 */ /* 0x0009e8000c101d38 */
[----:B------:R4:W-:Y:S02]  /*c9c0*/  @!P5 ST.E.128 desc[UR56][R2.64], RZ ;  /* 0x000000ff0200d985 */ /* 0x0009e4000c101d38 */
.L_x_2499:
[----:B------:R-:W-:Y:S05]  /*c9d0*/  BSYNC B1 ;  /* 0x0000000000017941 */ /* 0x000fea0003800000 */
.L_x_2498:
[----:B---34-:R3:W4:Y:S01]  /*c9e0*/  SHFL.IDX PT, R3, R5, 0x1, 0x181f ;  /* 0x00381f0005037f89 */ /* 0x01872200000e0000 */
[----:B------:R-:W-:Y:S03]  /*c9f0*/  BSSY B1, `(.L_x_2500) ;  /* 0x000000c000017945 */ /* 0x000fe60003800000 */
[----:B--2---:R3:W2:Y:S01]  /*ca00*/  SHFL.IDX PT, R7, R4, 0x1, 0x181f ;  /* 0x00381f0004077f89 */ /* 0x0046a200000e0000 */
[----:B------:R-:W-:Y:S05]  /*ca10*/  @P1 BRA `(.L_x_2501) ;  /* 0x0000000000241947 */ /* 0x000fea0003800000 */
[----:B------:R-:W-:Y:S02]  /*ca20*/  ULDC UR4, c[0x0][0xac8] ;  /* 0x0002b20000047ab9 */ /* 0x000fe40000000800 */
[----:B------:R-:W-:Y:S02]  /*ca30*/  ISETP.GE.AND P3, PT, R22, UR4, PT ;  /* 0x0000000416007c0c */ /* 0x000fe4000bf66270 */
[----:B------:R-:W-:-:S11]  /*ca40*/  ISETP.GE.AND P4, PT, R186, UR4, PT ;  /* 0x00000004ba007c0c */ /* 0x000fd6000bf86270 */
[-C--:B--2---:R-:W-:Y:S02]  /*ca50*/  @!P3 LEA R6, P1, R22, R7.reuse, 0x1 ;  /* 0x000000071606b211 */ /* 0x084fe400078208ff */
[----:B------:R-:W-:Y:S02]  /*ca60*/  @!P4 LEA R2, P2, R186, R7, 0x1 ;  /* 0x00000007ba02c211 */ /* 0x000fe400078408ff */
[-C--:B----4-:R-:W-:Y:S02]  /*ca70*/  @!P3 LEA.HI.X R7, R22, R3.reuse, R197, 0x1, P1 ;  /* 0x000000031607b211 */ /* 0x090fe400008f0cc5 */
[----:B------:R-:W-:-:S03]  /*ca80*/  @!P4 LEA.HI.X R3, R186, R3, R196, 0x1, P2 ;  /* 0x00000003ba03c211 */ /* 0x000fc600010f0cc4 */
[----:B------:R2:W-:Y:S04]  /*ca90*/  @!P3 ST.E.128 desc[UR56][R6.64], RZ ;  /* 0x000000ff0600b985 */ /* 0x0005e8000c101d38 */
[----:B------:R2:W-:Y:S02]  /*caa0*/  @!P4 ST.E.128 desc[UR56][R2.64], RZ ;  /* 0x000000ff0200c985 */ /* 0x0005e4000c101d38 */
.L_x_2501:
[----:B------:R-:W-:Y:S05]  /*cab0*/  BSYNC B1 ;  /* 0x0000000000017941 */ /* 0x000fea0003800000 */
.L_x_2500:
[----:B--2-4-:R2:W4:Y:S01]  /*cac0*/  SHFL.IDX PT, R3, R5, 0x2, 0x181f ;  /* 0x00581f0005037f89 */ /* 0x01452200000e0000 */
[----:B------:R-:W-:Y:S03]  /*cad0*/  BSSY B1, `(.L_x_2502) ;  /* 0x000000c000017945 */ /* 0x000fe60003800000 */
[----:B------:R2:W0:Y:S01]  /*cae0*/  SHFL.IDX PT, R7, R4, 0x2, 0x181f ;  /* 0x00581f0004077f89 */ /* 0x00042200000e0000 */
[----:B------:R-:W-:Y:S05]  /*caf0*/  @P0 BRA `(.L_x_2503) ;  /* 0x0000000000240947 */ /* 0x000fea0003800000 */
[----:B------:R-:W-:Y:S02]  /*cb00*/  ULDC UR4, c[0x0][0xac8] ;  /* 0x0002b20000047ab9 */ /* 0x000fe40000000800 */
[----:B------:R-:W-:Y:S02]  /*cb10*/  ISETP.GE.AND P2, PT, R22, UR4, PT ;  /* 0x0000000416007c0c */ /* 0x000fe4000bf46270 */
[----:B------:R-:W-:-:S11]  /*cb20*/  ISETP.GE.AND P3, PT, R186, UR4, PT ;  /* 0x00000004ba007c0c */ /* 0x000fd6000bf66270 */
[-C--:B0-----:R-:W-:Y:S02]  /*cb30*/  @!P2 LEA R6, P0, R22, R7.reuse, 0x1 ;  /* 0x000000071606a211 */ /* 0x081fe400078008ff */
[----:B------:R-:W-:Y:S02]  /*cb40*/  @!P3 LEA R2, P1, R186, R7, 0x1 ;  /* 0x00000007ba02b211 */ /* 0x000fe400078208ff */
[-C--:B----4-:R-:W-:Y:S02]  /*cb50*/  @!P2 LEA.HI.X R7, R22, R3.reuse, R197, 0x1, P0 ;  /* 0x000000031607a211 */ /* 0x090fe400000f0cc5 */
[----:B------:R-:W-:-:S03]  /*cb60*/  @!P3 LEA.HI.X R3, R186, R3, R196, 0x1, P1 ;  /* 0x00000003ba03b211 */ /* 0x000fc600008f0cc4 */
[----:B------:R0:W-:Y:S04]  /*cb70*/  @!P2 ST.E.128 desc[UR56][R6.64], RZ ;  /* 0x000000ff0600a985 */ /* 0x0001e8000c101d38 */
[----:B------:R0:W-:Y:S02]  /*cb80*/  @!P3 ST.E.128 desc[UR56][R2.64], RZ ;  /* 0x000000ff0200b985 */ /* 0x0001e4000c101d38 */
.L_x_2503:
[----:B------:R-:W-:Y:S05]  /*cb90*/  BSYNC B1 ;  /* 0x0000000000017941 */ /* 0x000fea0003800000 */
.L_x_2502:
[----:B------:R-:W-:Y:S01]  /*cba0*/  VIADD R0, R18, 0x60 ;  /* 0x0000006012007836 */ /* 0x000fe20000000000 */
[----:B0-23--:R-:W0:Y:S04]  /*cbb0*/  SHFL.IDX PT, R5, R5, 0x3, 0x181f ;  /* 0x00781f0005057f89 */ /* 0x00de2800000e0000 */
[----:B------:R-:W-:Y:S01]  /*cbc0*/  ISETP.GE.AND P0, PT, R0, R17, PT ;  /* 0x000000110000720c */ /* 0x000fe20003f06270 */
[----:B----4-:R2:W3:-:S12]  /*cbd0*/  SHFL.IDX PT, R3, R4, 0x3, 0x181f ;  /* 0x00781f0004037f89 */ /* 0x0104d800000e0000 */
[----:B--2---:R-:W-:Y:S05]  /*cbe0*/  @P0 BRA `(.L_x_2494) ;  /* 0x0000000000240947 */ /* 0x004fea0003800000 */
[----:B------:R-:W-:Y:S02]  /*cbf0*/  ULDC UR4, c[0x0][0xac8] ;  /* 0x0002b20000047ab9 */ /* 0x000fe40000000800 */
[----:B------:R-:W-:Y:S02]  /*cc00*/  ISETP.GE.AND P2, PT, R22, UR4, PT ;  /* 0x0000000416007c0c */ /* 0x000fe4000bf46270 */
[----:B------:R-:W-:-:S11]  /*cc10*/  ISETP.GE.AND P3, PT, R186, UR4, PT ;  /* 0x00000004ba007c0c */ /* 0x000fd6000bf66270 */
[-C--:B---3--:R-:W-:Y:S02]  /*cc20*/  @!P2 LEA R6, P0, R22, R3.reuse, 0x1 ;  /* 0x000000031606a211 */ /* 0x088fe400078008ff */
[----:B------:R-:W-:Y:S02]  /*cc30*/  @!P3 LEA R2, P1, R186, R3, 0x1 ;  /* 0x00000003ba02b211 */ /* 0x000fe400078208ff */
[-C--:B0-----:R-:W-:Y:S02]  /*cc40*/  @!P2 LEA.HI.X R7, R22, R5.reuse, R197, 0x1, P0 ;  /* 0x000000051607a211 */ /* 0x081fe400000f0cc5 */
[----:B------:R-:W-:-:S03]  /*cc50*/  @!P3 LEA.HI.X R3, R186, R5, R196, 0x1, P1 ;  /* 0x00000005ba03b211 */ /* 0x000fc600008f0cc4 */
[----:B------:R0:W-:Y:S04]  /*cc60*/  @!P2 ST.E.128 desc[UR56][R6.64], RZ ;  /* 0x000000ff0600a985 */ /* 0x0001e8000c101d38 */
[----:B------:R0:W-:Y:S02]  /*cc70*/  @!P3 ST.E.128 desc[UR56][R2.64], RZ ;  /* 0x000000ff0200b985 */ /* 0x0001e4000c101d38 */
.L_x_2494:
[----:B------:R-:W-:Y:S05]  /*cc80*/  BSYNC B0 ;  /* 0x0000000000007941 */ /* 0x000fea0003800000 */
.L_x_2485:
[----:B------:R-:W-:Y:S02]  /*cc90*/  ULDC UR4, c[0x0][0xc3c] ;  /* 0x00030f0000047ab9 */ /* 0x000fe40000000800 */
[----:B-1----:R-:W-:-:S13]  /*cca0*/  ISETP.GE.AND P0, PT, R47, UR4, PT ;  /* 0x000000042f007c0c */ /* 0x002fda000bf06270 */
[----:B------:R-:W-:Y:S05]  /*ccb0*/  @!P0 BRA `(.L_x_2504) ;  /* 0xffffff40003c8947 */ /* 0x000fea000383ffff */
[----:B------:R-:W-:Y:S05]  /*ccc0*/  EXIT ;  /* 0x000000000000794d */ /* 0x000fea0003800000 */
.L_x_2449:
[----:B------:R-:W-:-:S08]  /*ccd0*/  NOP ;  /* 0x0000000000007918 */ /* 0x000fd00000000000 */
[----:B0-----:R-:W0:-:S00]  /*cce0*/  USETMAXREG.DEALLOC.CTAPOOL 0x18 ;  /* 0x00000018000079c8 */ /* 0x001e0000080e0500 */
[----:B0-----:R-:W-:Y:S01]  /*ccf0*/  LOP3.LUT R0, R0, 0x3, RZ, 0xc0, !PT ;  /* 0x0000000300007812 */ /* 0x001fe200078ec0ff */
[----:B------:R-:W-:-:S05]  /*cd00*/  IMAD.MOV.U32 R5, RZ, RZ, RZ ;  /* 0x000000ffff057224 */ /* 0x000fca00078e00ff */
[----:B------:R-:W0:Y:S02]  /*cd10*/  SHFL.IDX PT, R0, R0, RZ, 0x1f ;  /* 0x00001fff00007589 */ /* 0x000e2400000e0000 */
[----:B0-----:R-:W-:-:S04]  /*cd20*/  ISETP.NE.AND P0, PT, R0, RZ, PT ;  /* 0x000000ff0000720c */ /* 0x001fc80003f05270 */
[----:B------:R-:W-:-:S05]  /*cd30*/  P2R R0, PR, RZ, 0x1 ;  /* 0x00000001ff007803 */ /* 0x000fca0000000000 */
[----:B------:R0:W-:Y:S04]  /*cd40*/  STL [R1+0x50], R0 ;  /* 0x0000500001007387 */ /* 0x0001e80000100800 */
        /* <DEDUP_REMOVED lines=8> */
.L_x_2505:
[----:B0-----:R-:W0:Y:S01]  /*cdd0*/  S2R R0, SR_TID.X ;  /* 0x0000000000007919 */ /* 0x001e220000002100 */
[----:B------:R-:W-:Y:S01]  /*cde0*/  ULDC UR4, c[0x0][0xc3c] ;  /* 0x00030f0000047ab9 */ /* 0x000fe20000000800 */
[----:B------:R-:W1:Y:S01]  /*cdf0*/  S2UR UR6, SR_CTAID.X ;  /* 0x00000000000679c3 */ /* 0x000e620000002500 */
        /* <DEDUP_REMOVED lines=8> */
[----:B------:R-:W-:Y:S01]  /*ce80*/  UMOV UR4, URZ ;  /* 0x0000003f00047c82 */ /* 0x000fe20008000000 */
[C---:B------:R-:W-:Y:S02]  /*ce90*/  ISETP.GE.U32.AND P2, PT, R0.reuse, 0x2, PT ;  /* 0x000000020000780c */ /* 0x040fe40003f46070 */
[C---:B------:R-:W-:Y:S02]  /*cea0*/  ISETP.GE.U32.AND P3, PT, R0.reuse, 0x4, PT ;  /* 0x000000040000780c */ /* 0x040fe40003f66070 */
[C---:B------:R-:W-:Y:S02]  /*ceb0*/  ISETP.GE.U32.AND P4, PT, R0.reuse, 0x8, PT ;  /* 0x000000080000780c */ /* 0x040fe40003f86070 */
[----:B------:R-:W-:Y:S02]  /*cec0*/  ISETP.GE.U32.AND P5, PT, R0, 0x10, PT ;  /* 0x000000100000780c */ /* 0x000fe40003fa6070 */
[----:B------:R-:W-:Y:S01]  /*ced0*/  MOV R16, RZ ;  /* 0x000000ff00107202 */ /* 0x000fe20000000f00 */
[----:B--2---:R-:W0:Y:S02]  /*cee0*/  SHFL.UP PT, R4, R5, 0x1, RZ ;  /* 0x0420000005047989 */ /* 0x004e2400000e00ff */
        /* <DEDUP_REMOVED lines=16> */
[----:B------:R-:W-:Y:S01]  /*cff0*/  IMAD.MOV.U32 R7, RZ, RZ, R6 ;  /* 0x000000ffff077224 */ /* 0x000fe200078e0006 */
[----:B-1----:R-:W-:-:S13]  /*d000*/  ISETP.GT.AND P6, PT, R6, UR6, PT ;  /* 0x0000000606007c0c */ /* 0x002fda000bfc4270 */
[----:B------:R-:W-:Y:S05]  /*d010*/  @P6 BRA `(.L_x_2507) ;  /* 0x00000000009c6947 */ /* 0x000fea0003800000 */
[----:B------:R-:W0:Y:S01]  /*d020*/  LDC R4, c[0x0][0xc3c] ;  /* 0x00030f00ff047b82 */ /* 0x000e220000000800 */
[----:B------:R-:W-:Y:S01]  /*d030*/  IMAD.MOV.U32 R6, RZ, RZ, R7 ;  /* 0x000000ffff067224 */ /* 0x000fe200078e0007 */
[----:B------:R-:W-:Y:S01]  /*d040*/  UMOV UR4, URZ ;  /* 0x0000003f00047c82 */ /* 0x000fe20008000000 */
[----:B------:R-:W-:Y:S01]  /*d050*/  ULDC UR7, c[0x0][0xc3c] ;  /* 0x00030f0000077ab9 */ /* 0x000fe20000000800 */
[----:B------:R-:W-:-:S05]  /*d060*/  ULDC UR5, c[0x0][0xc38] ;  /* 0x00030e0000057ab9 */ /* 0x000fca0000000800 */
.L_x_2511:
        /* <DEDUP_REMOVED lines=9> */
[----:B------:R-:W0:Y:S02]  /*d100*/  LDC.64 R2, c[0x0][0xc80] ;  /* 0x00032000ff027b82 */ /* 0x000e240000000a00 */
[----:B0-----:R-:W-:-:S05]  /*d110*/  IMAD.WIDE R2, R7, 0x4, R2 ;  /* 0x0000000407027825 */ /* 0x001fca00078e0202 */
[----:B------:R0:W5:Y:S02]  /*d120*/  LDG.E R5, desc[UR56][R2.64] ;  /* 0x0000003802057981 */ /* 0x000164000c1e1900 */
.L_x_2510:
[----:B------:R-:W-:Y:S05]  /*d130*/  BSYNC B0 ;  /* 0x0000000000007941 */ /* 0x000fea0003800000 */
.L_x_2509:
        /* <DEDUP_REMOVED lines=21> */
.L_x_2507:
[----:B------:R-:W-:-:S04]  /*d290*/  IMAD.IADD R7, R6, 0x1, -R7 ;  /* 0x0000000106077824 */ /* 0x000fc800078e0a07 */
        /* <DEDUP_REMOVED lines=19> */
.L_x_2512:
[----:B-1----:R-:W-:Y:S01]  /*d3d0*/  IADD3 R2, RZ, -R3, RZ ;  /* 0x80000003ff027210 */ /* 0x002fe20007ffe0ff */
[----:B---3--:R-:W-:Y:S01]  /*d3e0*/  IMAD R16, R16, UR5, R7 ;  /* 0x0000000510107c24 */ /* 0x008fe2000f8e0207 */
[----:B--2---:R-:W-:-:S03]  /*d3f0*/  IABS R4, R8 ;  /* 0x0000000800047213 */ /* 0x004fc60000000000 */
        /* <DEDUP_REMOVED lines=46> */
[----:B------:R-:W-:-:S05]  /*d6e0*/  @P0 VIADD R3, R3, 0x1 ;  /* 0x0000000103030836 */ /* 0x000fca0000000000 */
[----:B------:R-:W-:Y:S02]  /*d6f0*/  @!P2 IADD3 R3, -R3, RZ, RZ ;  /* 0x000000ff0303a210 */ /* 0x000fe40007ffe1ff */
[----:B------:R-:W-:Y:S01]  /*d700*/  @!P1 LOP3.LUT R3, RZ, R10, RZ, 0x33, !PT ;  /* 0x0000000aff039212 */ /* 0x000fe200078e33ff */
[----:B------:R-:W-:-:S03]  /*d710*/  IMAD.MOV R10, RZ, RZ, -R10 ;  /* 0x000000ffff0a7224 */ /* 0x000fc600078e0a0a */
[----:B------:R-:W-:Y:S01]  /*d720*/  LOP3.LUT R2, RZ, R3, RZ, 0x33, !PT ;  /* 0x00000003ff027212 */ /* 0x000fe200078e33ff */
[----:B------:R-:W-:-:S04]  /*d730*/  IMAD R18, R3, R10, R4 ;  /* 0x0000000a03127224 */ /* 0x000fc800078e0204 */
[----:B------:R-:W-:Y:S01]  /*d740*/  IMAD.IADD R17, R5, 0x1, R2 ;  /* 0x0000000105117824 */ /* 0x000fe200078e0202 */
[----:B------:R-:W-:Y:S06]  /*d750*/  BRA `(.L_x_2513) ;  /* 0x00000000000c7947 */ /* 0x000fec0003800000 */
.L_x_2508:
[----:B------:R-:W-:Y:S02]  /*d760*/  IMAD.MOV.U32 R17, RZ, RZ, RZ ;  /* 0x000000ffff117224 */ /* 0x000fe400078e00ff */
[----:B------:R-:W-:Y:S02]  /*d770*/  IMAD.U32 R16, RZ, RZ, UR6 ;  /* 0x00000006ff107e24 */ /* 0x000fe4000f8e00ff */
[----:B------:R-:W-:-:S07]  /*d780*/  IMAD.MOV.U32 R18, RZ, RZ, RZ ;  /* 0x000000ffff127224 */ /* 0x000fce00078e00ff */
.L_x_2513:
[----:B------:R-:W-:-:S13]  /*d790*/  ISETP.NE.AND P0, PT, R0, RZ, PT ;  /* 0x000000ff0000720c */ /* 0x000fda0003f05270 */
[----:B------:R-:W1:Y:S01]  /*d7a0*/  @!P0 S2R R3, SR_CgaCtaId ;  /* 0x0000000000038919 */ /* 0x000e620000008800 */
[----:B------:R-:W-:-:S04]  /*d7b0*/  @!P0 MOV R0, 0x400 ;  /* 0x0000040000008802 */ /* 0x000fc80000000f00 */
[----:B-1----:R-:W-:-:S05]  /*d7c0*/  @!P0 LEA R0, R3, R0, 0x18 ;  /* 0x0000000003008211 */ /* 0x002fca00078ec0ff */
[----:B------:R1:W-:Y:S01]  /*d7d0*/  @!P0 STS.128 [R0+0x348d0], R16 ;  /* 0x0348d01000008388 */ /* 0x0003e20000000c00 */
[----:B------:R-:W-:Y:S06]  /*d7e0*/  BAR.ARV 0x5, 0x180 ;  /* 0x0146000000007b1d */ /* 0x000fec0000002000 */
.L_x_2506:
[----:B01----:R-:W-:Y:S01]  /*d7f0*/  IMAD.MOV.U32 R0, RZ, RZ, 0x1 ;  /* 0x00000001ff007424 */ /* 0x003fe200078e00ff */
[----:B------:R0:W-:Y:S01]  /*d800*/  STL [R1+0x48], RZ ;  /* 0x000048ff01007387 */ /* 0x0001e20000100800 */
[----:B------:R-:W-:Y:S02]  /*d810*/  ULDC UR4, c[0x0][0xc3c] ;  /* 0x00030f0000047ab9 */ /* 0x000fe40000000800 */
[----:B--2---:R-:W-:Y:S01]  /*d820*/  ISETP.GE.AND P0, PT, R19, UR4, PT ;  /* 0x0000000413007c0c */ /* 0x004fe2000bf06270 */
        /* <DEDUP_REMOVED lines=22> */
[----:B------:R-:W-:Y:S01]  /*d990*/  STL [R1+0x4], R4 ;  /* 0x0000040401007387 */ /* 0x000fe20000100800 */
[----:B------:R-:W-:-:S03]  /*d9a0*/  IMAD.MOV.U32 R2, RZ, RZ, 0x1 ;  /* 0x00000001ff027424 */ /* 0x000fc600078e00ff */
[----:B------:R-:W-:Y:S04]  /*d9b0*/  STL [R1+0x24], R3 ;  /* 0x0000240301007387 */ /* 0x000fe80000100800 */
[----:B------:R-:W-:Y:S04]  /*d9c0*/  STL [R1+0x8], RZ ;  /* 0x000008ff01007387 */ /* 0x000fe80000100800 */
[----:B------:R0:W-:Y:S04]  /*d9d0*/  STL [R1+0x14], R2 ;  /* 0x0000140201007387 */ /* 0x0001e80000100800 */
[----:B------:R1:W-:Y:S01]  /*d9e0*/  STL [R1+0x48], RZ ;  /* 0x000048ff01007387 */ /* 0x0003e20000100800 */
[----:B0-----:R-:W-:-:S02]  /*d9f0*/  LOP3.LUT R2, R0, 0x40, RZ, 0xfc, !PT ;  /* 0x0000004000027812 */ /* 0x001fc400078efcff */
[----:B-1----:R-:W-:-:S07]  /*da00*/  LOP3.LUT R0, R0, 0x80, RZ, 0xfc, !PT ;  /* 0x0000008000007812 */ /* 0x002fce00078efcff */
.L_x_2616:
[----:B0-----:R-:W0:Y:S02]  /*da10*/  LDC.64 R2, c[0x0][0xc88] ;  /* 0x00032200ff027b82 */ /* 0x001e240000000a00 */
[----:B0-----:R-:W-:-:S05]  /*da20*/  IMAD.WIDE R2, R19, 0x4, R2 ;  /* 0x0000000413027825 */ /* 0x001fca00078e0202 */
[----:B--2---:R-:W2:Y:S01]  /*da30*/  LDG.E R12, desc[UR56][R2.64] ;  /* 0x00000038020c7981 */ /* 0x004ea2000c1e1900 */
[----:B------:R-:W-:Y:S05]  /*da40*/  YIELD ;  /* 0x0000000000007946 */ /* 0x000fea0003800000 */
[----:B------:R-:W-:Y:S01]  /*da50*/  ULDC.64 UR4, c[0x0][0xa28] ;  /* 0x00028a0000047ab9 */ /* 0x000fe20000000a00 */
[----:B------:R-:W-:Y:S01]  /*da60*/  IMAD.MOV.U32 R0, RZ, RZ, RZ ;  /* 0x000000ffff007224 */ /* 0x000fe200078e00ff */
[----:B------:R-:W-:Y:S01]  /*da70*/  ISETP.NE.U32.AND P0, PT, RZ, UR4, PT ;  /* 0x00000004ff007c0c */ /* 0x000fe2000bf05070 */
[----:B------:R-:W-:Y:S01]  /*da80*/  IMAD.MOV.U32 R6, RZ, RZ, RZ ;  /* 0x000000ffff067224 */ /* 0x000fe200078e00ff */
[----:B------:R-:W-:Y:S01]  /*da90*/  ULDC.64 UR8, c[0x0][0xa18] ;  /* 0x0002860000087ab9 */ /* 0x000fe20000000a00 */
[----:B------:R-:W-:Y:S01]  /*daa0*/  ULDC.64 UR6, c[0x0][0xa08] ;  /* 0x0002820000067ab9 */ /* 0x000fe20000000a00 */
[----:B------:R-:W-:-:S02]  /*dab0*/  ISETP.NE.AND.EX P0, PT, RZ, UR5, PT, P0 ;  /* 0x00000005ff007c0c */ /* 0x000fc4000bf05300 */
        /* <DEDUP_REMOVED lines=10> */
[----:B------:R-:W-:Y:S02]  /*db60*/  ISETP.NE.AND.EX P1, PT, RZ, UR5, PT, P1 ;  /* 0x00000005ff007c0c */ /* 0x000fe4000bf25310 */
[----:B------:R-:W-:Y:S01]  /*db70*/  ISETP.NE.U32.AND P2, PT, RZ, UR8, PT ;  /* 0x00000008ff007c0c */ /* 0x000fe2000bf45070 */
[----:B------:R-:W-:Y:S01]  /*db80*/  STL [R1], R11 ;  /* 0x0000000b01007387 */ /* 0x000fe20000100800 */
[----:B------:R-:W-:Y:S02]  /*db90*/  ISETP.NE.U32.AND P0, PT, RZ, UR6, PT ;  /* 0x00000006ff007c0c */ /* 0x000fe4000bf05070 */
[----:B------:R-:W-:Y:S01]  /*dba0*/  ISETP.NE.AND.EX P2, PT, RZ, UR9, PT, P2 ;  /* 0x00000009ff007c0c */ /* 0x000fe2000bf45320 */
[----:B------:R-:W-:Y:S01]  /*dbb0*/  STL [R1+0xc], R10 ;  /* 0x00000c0a01007387 */ /* 0x000fe20000100800 */
[----:B------:R-:W-:Y:S02]  /*dbc0*/  ISETP.NE.AND.EX P0, PT, RZ, UR7, PT, P0 ;  /* 0x00000007ff007c0c */ /* 0x000fe4000bf05300 */
[----:B-1----:R-:W-:-:S02]  /*dbd0*/  IADD3 R2, P3, R11, UR4, RZ ;  /* 0x000000040b027c10 */ /* 0x002fc4000ff7e0ff */
[C---:B0-----:R-:W-:Y:S02]  /*dbe0*/  IADD3 R4, P4, R11.reuse, UR6, RZ ;  /* 0x000000060b047c10 */ /* 0x041fe4000ff9e0ff */
[C---:B------:R-:W-:Y:S01]  /*dbf0*/  IADD3.X R3, R10.reuse, UR5, RZ, P3, !PT ;  /* 0x000000050a037c10 */ /* 0x040fe20009ffe4ff */
[----:B------:R-:W-:Y:S01]  /*dc00*/  ULDC UR4, c[0x0][0x288] ;  /* 0x0000a20000047ab9 */ /* 0x000fe20000000800 */
[----:B----4-:R-:W-:Y:S02]  /*dc10*/  MOV R8, RZ ;  /* 0x000000ff00087202 */ /* 0x010fe40000000f00 */
[----:B------:R-:W-:Y:S01]  /*dc20*/  IADD3.X R5, R10, UR7, RZ, P4, !PT ;  /* 0x000000070a057c10 */ /* 0x000fe2000a7fe4ff */
        /* <DEDUP_REMOVED lines=18> */
[----:B------:R-:W0:Y:S04]  /*dd50*/  LDG.E R7, desc[UR56][R2.64] ;  /* 0x0000003802077981 */ /* 0x000e28000c1e1900 */
[----:B------:R-:W0:Y:S02]  /*dd60*/  LDG.E R2, desc[UR56][R2.64+0x4] ;  /* 0x0000043802027981 */ /* 0x000e24000c1e1900 */
[----:B0-----:R-:W-:-:S05]  /*dd70*/  IMAD.IADD R9, R2, 0x1, -R7 ;  /* 0x0000000102097824 */ /* 0x001fca00078e0a07 */
[----:B------:R1:W-:Y:S02]  /*dd80*/  STL [R1+0x34], R9 ;  /* 0x0000340901007387 */ /* 0x0003e40000100800 */
.L_x_2515:
[----:B------:R-:W-:Y:S01]  /*dd90*/  IMAD.MOV.U32 R2, RZ, RZ, R12 ;  /* 0x000000ffff027224 */ /* 0x000fe200078e000c */
[----:B------:R-:W-:Y:S01]  /*dda0*/  ULDC.64 UR4, c[0x0][0xa20] ;  /* 0x0002880000047ab9 */ /* 0x000fe20000000a00 */
[----:B-----5:R-:W-:Y:S01]  /*ddb0*/  IMAD.IADD R3, R8, 0x1, R0 ;  /* 0x0000000108037824 */ /* 0x020fe200078e0200 */
[----:B------:R-:W-:Y:S02]  /*ddc0*/  ISETP.NE.U32.AND P1, PT, RZ, UR4, PT ;  /* 0x00000004ff007c0c */ /* 0x000fe4000bf25070 */
[----:B------:R2:W-:Y:S02]  /*ddd0*/  STL [R1+0x10], R2 ;  /* 0x0000100201007387 */ /* 0x0005e40000100800 */
[----:B------:R-:W-:Y:S02]  /*dde0*/  ISETP.NE.AND.EX P1, PT, RZ, UR5, PT, P1 ;  /* 0x00000005ff007c0c */ /* 0x000fe4000bf25310 */
[----:B------:R2:W-:Y:S11]  /*ddf0*/  STL [R1+0x18], R3 ;  /* 0x0000180301007387 */ /* 0x0005f60000100800 */
[----:B--2---:R-:W-:Y:S05]  /*de00*/  @!P1 BRA `(.L_x_2516) ;  /* 0x0000000000109947 */ /* 0x004fea0003800000 */
[----:B------:R-:W-:-:S04]  /*de10*/  IADD3 R6, P0, R11, UR4, RZ ;  /* 0x000000040b067c10 */ /* 0x000fc8000ff1e0ff */
[----:B------:R-:W-:-:S05]  /*de20*/  IADD3.X R7, R10, UR5, RZ, P0, !PT ;  /* 0x000000050a077c10 */ /* 0x000fca00087fe4ff */
[----:B------:R2:W5:Y:S01]  /*de30*/  LDG.E R6, desc[UR56][R6.64] ;  /* 0x0000003806067981 */ /* 0x000562000c1e1900 */
[----:B------:R-:W-:Y:S05]  /*de40*/  BRA `(.L_x_2517) ;  /* 0x0000000000107947 */ /* 0x000fea0003800000 */
.L_x_2516:
[----:B------:R-:W-:Y:S05]  /*de50*/  @!P0 BRA `(.L_x_2517) ;  /* 0x00000000000c8947 */ /* 0x000fea0003800000 */
[----:B------:R-:W2:Y:S04]  /*de60*/  LDG.E R6, desc[UR56][R4.64] ;  /* 0x0000003804067981 */ /* 0x000ea8000c1e1900 */
[----:B------:R-:W2:Y:S02]  /*de70*/  LDG.E R4, desc[UR56][R4.64+0x4] ;  /* 0x0000043804047981 */ /* 0x000ea4000c1e1900 */
[----:B--2---:R-:W-:-:S07]  /*de80*/  IMAD.IADD R6, R4, 0x1, -R6 ;  /* 0x0000000104067824 */ /* 0x004fce00078e0a06 */
.L_x_2517:
[----:B-----5:R-:W-:Y:S01]  /*de90*/  IMAD.IADD R6, R6, 0x1, -R0 ;  /* 0x0000000106067824 */ /* 0x020fe200078e0a00 */
[----:B------:R-:W-:Y:S01]  /*dea0*/  BSSY B7, `(.L_x_2518) ;  /* 0x000043b000077945 */ /* 0x000fe20003800000 */
[----:B------:R-:W3:Y:S02]  /*deb0*/  LDC R0, c[0x0][0x448] ;  /* 0x00011200ff007b82 */ /* 0x000ee40000000800 */
[----:B---3--:R-:W-:Y:S01]  /*dec0*/  ISETP.NE.AND P0, PT, R0, 0x1, PT ;  /* 0x000000010000780c */ /* 0x008fe20003f05270 */
[----:B------:R-:W-:-:S04]  /*ded0*/  IMAD.SHL.U32 R0, R17, 0x80, RZ ;  /* 0x0000008011007824 */ /* 0x000fc800078e00ff */
[----:B------:R-:W-:-:S08]  /*dee0*/  VIADD R0, R0, 0x7f ;  /* 0x0000007f00007836 */ /* 0x000fd00000000000 */
[----:B------:R-:W3:Y:S08]  /*def0*/  @P0 LDC R2, c[0x0][0x44c] ;  /* 0x00011300ff020b82 */ /* 0x000ef00000000800 */
[----:B------:R-:W4:Y:S01]  /*df00*/  @P0 LDC R3, c[0x0][0x450] ;  /* 0x00011400ff030b82 */ /* 0x000f220000000800 */
[----:B---3--:R-:W-:-:S05]  /*df10*/  @P0 IMAD.HI.U32 R2, R0, R2, RZ ;  /* 0x0000000200020227 */ /* 0x008fca00078e00ff */
[----:B----4-:R-:W-:Y:S02]  /*df20*/  @P0 SHF.R.U32.HI R0, RZ, R3, R2 ;  /* 0x00000003ff000219 */ /* 0x010fe40000011602 */
[C---:B------:R-:W-:Y:S01]  /*df30*/  IADD3 R2, R6.reuse, 0x80, -R9 ;  /* 0x0000008006027810 */ /* 0x040fe20007ffe809 */
[----:B------:R-:W-:-:S04]  /*df40*/  VIADD R6, R6, 0x7f ;  /* 0x0000007f06067836 */ /* 0x000fc80000000000 */
[----:B------:R-:W-:Y:S01]  /*df50*/  IMAD.IADD R0, R2, 0x1, R0 ;  /* 0x0000000102007824 */ /* 0x000fe200078e0200 */
[----:B------:R-:W-:-:S04]  /*df60*/  SHF.R.S32.HI R2, RZ, 0x1f, R6 ;  /* 0x0000001fff027819 */ /* 0x000fc80000011406 */
[----:B------:R-:W-:Y:S02]  /*df70*/  SHF.R.S32.HI R3, RZ, 0x1f, R0 ;  /* 0x0000001fff037819 */ /* 0x000fe40000011400 */
[----:B------:R-:W-:Y:S02]  /*df80*/  LEA.HI R2, R2, R6, RZ, 0x7 ;  /* 0x0000000602027211 */ /* 0x000fe400078f38ff */
[----:B------:R-:W-:Y:S02]  /*df90*/  LEA.HI R3, R3, R0, RZ, 0x7 ;  /* 0x0000000003037211 */ /* 0x000fe400078f38ff */
[----:B------:R-:W-:Y:S02]  /*dfa0*/  SHF.R.S32.HI R2, RZ, 0x7, R2 ;  /* 0x00000007ff027819 */ /* 0x000fe40000011402 */
[----:B------:R-:W-:-:S04]  /*dfb0*/  SHF.R.S32.HI R3, RZ, 0x7, R3 ;  /* 0x00000007ff037819 */ /* 0x000fc80000011403 */
[----:B------:R-:W-:-:S04]  /*dfc0*/  VIMNMX R4, R2, R3, PT ;  /* 0x0000000302047248 */ /* 0x000fc80003fe0100 */
[----:B------:R-:W-:Y:S01]  /*dfd0*/  ISETP.GT.AND P0, PT, R4, RZ, PT ;  /* 0x000000ff0400720c */ /* 0x000fe20003f04270 */
[----:B------:R3:W-:-:S12]  /*dfe0*/  STL [R1+0x2c], R4 ;  /* 0x00002c0401007387 */ /* 0x0007d80000100800 */
[----:B---3--:R-:W-:Y:S05]  /*dff0*/  @P0 BRA `(.L_x_2519) ;  /* 0x0000000000440947 */ /* 0x008fea0003800000 */
[----:B------:R-:W3:Y:S02]  /*e000*/  S2R R4, SR_TID.X ;  /* 0x0000000000047919 */ /* 0x000ee40000002100 */
[----:B---3--:R-:W-:-:S04]  /*e010*/  LOP3.LUT R4, R4, 0x7f, RZ, 0xc0, !PT ;  /* 0x0000007f04047812 */ /* 0x008fc800078ec0ff */
[----:B------:R-:W-:-:S13]  /*e020*/  ISETP.NE.AND P0, PT, R4, RZ, PT ;  /* 0x000000ff0400720c */ /* 0x000fda0003f05270 */
[----:B------:R-:W-:Y:S05]  /*e030*/  @P0 BRA `(.L_x_2520) ;  /* 0x0000004000840947 */ /* 0x000fea0003800000 */
[----:B------:R-:W3:Y:S01]  /*e040*/  S2R R3, SR_LANEID ;  /* 0x0000000000037919 */ /* 0x000ee20000000000 */
[----:B------:R-:W-:Y:S02]  /*e050*/  VOTEU.ANY UR4, UPT, PT ;  /* 0x0000000000047886 */ /* 0x000fe400038e0100 */
[----:B------:R-:W3:Y:S08]  /*e060*/  FLO.U32 R0, UR4 ;  /* 0x0000000400007d00 */ /* 0x000ef000080e0000 */
[----:B------:R-:W4:Y:S01]  /*e070*/  POPC R5, UR4 ;  /* 0x0000000400057d09 */ /* 0x000f220008000000 */
[----:B---3--:R-:W-:-:S02]  /*e080*/  ISETP.EQ.U32.AND P0, PT, R0, R3, PT ;  /* 0x000000030000720c */ /* 0x008fc40003f02070 */
[----:B------:R-:W4:Y:S11]  /*e090*/  LDC.64 R2, c[0x0][0xc60] ;  /* 0x00031800ff027b82 */ /* 0x000f360000000a00 */
[----:B----4-:R-:W3:Y:S01]  /*e0a0*/  @P0 ATOMG.E.ADD.STRONG.GPU PT, R3, desc[UR56][R2.64], R5 ;  /* 0x00000005020309a8 */ /* 0x010ee200081ee1f8 */
[----:B------:R-:W4:Y:S02]  /*e0b0*/  S2R R4, SR_LTMASK ;  /* 0x0000000000047919 */ /* 0x000f240000003900 */
[----:B----4-:R-:W-:-:S04]  /*e0c0*/  LOP3.LUT R4, R4, UR4, RZ, 0xc0, !PT ;  /* 0x0000000404047c12 */ /* 0x010fc8000f8ec0ff */
[----:B--2---:R-:W2:Y:S01]  /*e0d0*/  POPC R7, R4 ;  /* 0x0000000400077309 */ /* 0x004ea20000000000 */
[----:B---3--:R-:W2:Y:S02]  /*e0e0*/  SHFL.IDX PT, R0, R3, R0, 0x1f ;  /* 0x00001f0003007589 */ /* 0x008ea400000e0000 */
[----:B--2---:R-:W-:Y:S01]  /*e0f0*/  IADD3 R16, R0, UR36, R7 ;  /* 0x0000002400107c10 */ /* 0x004fe2000fffe007 */
[----:B------:R-:W-:Y:S06]  /*e100*/  BRA `(.L_x_2520) ;  /* 0x0000004000507947 */ /* 0x000fec0003800000 */
.L_x_2519:
[----:B------:R-:W3:Y:S01]  /*e110*/  LDL R0, [R1+0x4] ;  /* 0x0000040001007983 */ /* 0x000ee20000100800 */
        /* <DEDUP_REMOVED lines=13> */
[----:B--2---:R-:W-:-:S02]  /*e1f0*/  IMAD.U32 R7, RZ, RZ, UR9 ;  /* 0x00000009ff077e24 */ /* 0x004fc4000f8e00ff */
[----:B------:R-:W-:Y:S02]  /*e200*/  IMAD.U32 R11, RZ, RZ, UR5 ;  /* 0x00000005ff0b7e24 */ /* 0x000fe4000f8e00ff */
[----:B------:R-:W-:Y:S02]  /*e210*/  IMAD.MOV.U32 R8, RZ, RZ, 0x70 ;  /* 0x00000070ff087424 */ /* 0x000fe400078e00ff */
[----:B------:R-:W-:Y:S02]  /*e220*/  IMAD.MOV.U32 R12, RZ, RZ, 0x1 ;  /* 0x00000001ff0c7424 */ /* 0x000fe400078e00ff */
[----:B------:R-:W-:-:S07]  /*e230*/  IMAD.MOV.U32 R13, RZ, RZ, RZ ;  /* 0x000000ffff0d7224 */ /* 0x000fce00078e00ff */
[----:B------:R-:W-:-:S07]  /*e240*/  LEPC R20, `(.L_x_2522) ;  /* 0x000000001014794e */ /* 0x000fce0000000000 */
[----:B01-3--:R-:W-:Y:S05]  /*e250*/  CALL.ABS.NOINC R2 ;  /* 0x0000000002007343 */ /* 0x00bfea0003c00000 */
.L_x_2522:
[----:B------:R-:W-:Y:S05]  /*e260*/  BSYNC B6 ;  /* 0x0000000000067941 */ /* 0x000fea0003800000 */
.L_x_2521:
        /* <DEDUP_REMOVED lines=21> */
.L_x_2525:
        /* <DEDUP_REMOVED lines=16> */
.L_x_2524:
[----:B------:R-:W-:Y:S05]  /*e4c0*/  BSYNC B6 ;  /* 0x0000000000067941 */ /* 0x000fea0003800000 */
.L_x_2523:
[----:B------:R-:W3:Y:S01]  /*e4d0*/  LDL.LU R2, [R1] ;  /* 0x0000000001027983 */ /* 0x000ee20000300800 */
[----:B------:R-:W-:-:S03]  /*e4e0*/  ULDC.64 UR4, c[0x0][0x9f8] ;  /* 0x00027e0000047ab9 */ /* 0x000fc60000000a00 */
[----:B------:R-:W4:Y:S04]  /*e4f0*/  LDL.LU R4, [R1+0xc] ;  /* 0x00000c0001047983 */ /* 0x000f280000300800 */
[----:B--2---:R-:W2:Y:S01]  /*e500*/  LDL R7, [R1+0x10] ;  /* 0x0000100001077983 */ /* 0x004ea20000100800 */
[----:B------:R-:W-:-:S03]  /*e510*/  ISETP.NE.U32.AND P0, PT, RZ, UR4, PT ;  /* 0x00000004ff007c0c */ /* 0x000fc6000bf05070 */
[----:B------:R-:W5:Y:S01]  /*e520*/  LDL R0, [R1+0x2c] ;  /* 0x00002c0001007983 */ /* 0x000f620000100800 */
[----:B------:R-:W-:-:S13]  /*e530*/  ISETP.NE.AND.EX P0, PT, RZ, UR5, PT, P0 ;  /* 0x00000005ff007c0c */ /* 0x000fda000bf05300 */
[----:B---3--:R-:W-:-:S04]  /*e540*/  @P0 IADD3 R2, P1, R2, UR4, RZ ;  /* 0x0000000402020c10 */ /* 0x008fc8000ff3e0ff */
[----:B----4-:R-:W-:Y:S01]  /*e550*/  @P0 IADD3.X R3, R4, UR5, RZ, P1, !PT ;  /* 0x0000000504030c10 */ /* 0x010fe20008ffe4ff */
[----:B------:R-:W-:-:S04]  /*e560*/  ULDC.64 UR4, c[0x0][0xa08] ;  /* 0x0002820000047ab9 */ /* 0x000fc80000000a00 */
[----:B--2---:R2:W3:Y:S02]  /*e570*/  @P0 LDG.E R7, desc[UR56][R2.64] ;  /* 0x0000003802070981 */ /* 0x0044e4000c1e1900 */
[----:B--2---:R-:W2:Y:S01]  /*e580*/  LDC.64 R2, c[0x0][0x418] ;  /* 0x00010600ff027b82 */ /* 0x004ea20000000a00 */
[----:B-----5:R-:W-:Y:S01]  /*e590*/  VIADD R4, R0, 0xffffffff ;  /* 0xffffffff00047836 */ /* 0x020fe20000000000 */
[----:B---3--:R-:W-:Y:S01]  /*e5a0*/  SHF.R.S32.HI R8, RZ, 0x1f, R7 ;  /* 0x0000001fff087819 */ /* 0x008fe20000011407 */
[----:B------:R3:W-:Y:S04]  /*e5b0*/  @P0 STL [R1+0x10], R7 ;  /* 0x0000100701000387 */ /* 0x0007e80000100800 */
[----:B------:R3:W-:Y:S01]  /*e5c0*/  STL [R1+0x1c], R8 ;  /* 0x00001c0801007387 */ /* 0x0007e20000100800 */
[----:B--2---:R-:W-:Y:S01]  /*e5d0*/  LOP3.LUT P0, RZ, R2, UR4, RZ, 0xfc, !PT ;  /* 0x0000000402ff7c12 */ /* 0x004fe2000f80fcff */
[----:B------:R-:W-:-:S03]  /*e5e0*/  UMOV UR4, 0xffffffff ;  /* 0xffffffff00047882 */ /* 0x000fc60000000000 */
[----:B------:R-:W-:-:S04]  /*e5f0*/  LOP3.LUT P0, RZ, R3, UR5, RZ, 0xfc, P0 ;  /* 0x0000000503ff7c12 */ /* 0x000fc8000800fcff */
[----:B------:R-:W-:Y:S01]  /*e600*/  SEL R0, R7, RZ, !P0 ;  /* 0x000000ff07007207 */ /* 0x000fe20004000000 */
[----:B---3--:R-:W-:Y:S08]  /*e610*/  BRA.DIV UR4, `(.L_x_2526) ;  /* 0x0000004e04c47947 */ /* 0x008ff0000b800000 */
[----:B------:R-:W2:Y:S02]  /*e620*/  S2R R5, SR_TID.X ;  /* 0x0000000000057919 */ /* 0x000ea40000002100 */
[----:B--2---:R-:W-:-:S04]  /*e630*/  SHF.R.U32.HI R5, RZ, 0x5, R5 ;  /* 0x00000005ff057819 */ /* 0x004fc80000011605 */
[----:B------:R-:W-:-:S05]  /*e640*/  LOP3.LUT R5, R5, 0x3, RZ, 0xc0, !PT ;  /* 0x0000000305057812 */ /* 0x000fca00078ec0ff */
[----:B------:R2:W3:Y:S02]  /*e650*/  SHFL.IDX PT, R14, R5, RZ, 0x1f ;  /* 0x00001fff050e7589 */ /* 0x0004e400000e0000 */
.L_x_2632:
[----:B------:R-:W-:Y:S01]  /*e660*/  PLOP3.LUT P1, PT, PT, PT, PT, 0x8, 0x0 ;  /* 0x000000000000781c */ /* 0x000fe20003f2e170 */
[----:B------:R4:W-:Y:S01]  /*e670*/  STL [R1], R0 ;  /* 0x0000000001007387 */ /* 0x0009e20000100800 */
[----:B---3--:R-:W-:-:S03]  /*e680*/  ISETP.NE.AND P0, PT, R14, RZ, PT ;  /* 0x000000ff0e00720c */ /* 0x008fc60003f05270 */
[----:B------:R3:W-:Y:S01]  /*e690*/  STL [R1+0xc], R4 ;  /* 0x00000c0401007387 */ /* 0x0007e20000100800 */
[----:B----4-:R-:W-:-:S05]  /*e6a0*/  P2R R0, PR, RZ, 0x2 ;  /* 0x00000002ff007803 */ /* 0x010fca0000000000 */
[----:B------:R3:W-:Y:S04]  /*e6b0*/  STL [R1+0x20], R0 ;  /* 0x0000200001007387 */ /* 0x0007e80000100800 */
[----:B------:R-:W-:Y:S05]  /*e6c0*/  @P0 BRA `(.L_x_2527) ;  /* 0x0000000400480947 */ /* 0x000fea0003800000 */
[----:B------:R-:W-:-:S03]  /*e6d0*/  UMOV UR4, 0xffffffff ;  /* 0xffffffff00047882 */ /* 0x000fc60000000000 */
[----:B------:R-:W-:Y:S05]  /*e6e0*/  BRA.DIV UR4, `(.L_x_2528) ;  /* 0x0000004e04c47947 */ /* 0x000fea000b800000 */
[----:B------:R-:W-:-:S13]  /*e6f0*/  ELECT P6, URZ, PT ;  /* 0x00000000003f782f */ /* 0x000fda00038c0000 */
.L_x_2635:
[----:B------:R-:W-:Y:S05]  /*e700*/  @!P6 BRA `(.L_x_2527) ;  /* 0x000000040038e947 */ /* 0x000fea0003800000 */
[----:B------:R-:W-:-:S04]  /*e710*/  ISETP.NE.U32.AND P0, PT, R2, RZ, PT ;  /* 0x000000ff0200720c */ /* 0x000fc80003f05070 */
[----:B------:R-:W-:-:S13]  /*e720*/  ISETP.NE.AND.EX P0, PT, R3, RZ, PT, P0 ;  /* 0x000000ff0300720c */ /* 0x000fda0003f05300 */
[----:B------:R-:W-:Y:S05]  /*e730*/  @!P0 BRA `(.L_x_2529) ;  /* 0x0000000000548947 */ /* 0x000fea0003800000 */
[----:B------:R-:W4:Y:S01]  /*e740*/  LDC R6, c[0x0][0x43c] ;  /* 0x00010f00ff067b82 */ /* 0x000f220000000800 */
[----:B01----:R-:W-:Y:S01]  /*e750*/  IMAD.MOV.U32 R9, RZ, RZ, R4 ;  /* 0x000000ffff097224 */ /* 0x003fe200078e0004 */
[----:B------:R-:W-:-:S03]  /*e760*/  ULDC.64 UR4, c[0x0][0x428] ;  /* 0x00010a0000047ab9 */ /* 0x000fc60000000a00 */
[----:B---3--:R-:W-:Y:S01]  /*e770*/  IMAD.MOV.U32 R0, RZ, RZ, R9 ;  /* 0x000000ffff007224 */ /* 0x008fe200078e0009 */
[----:B----4-:R-:W-:-:S13]  /*e780*/  ISETP.NE.AND P0, PT, R6, 0x1, PT ;  /* 0x000000010600780c */ /* 0x010fda0003f05270 */
[----:B--2---:R-:W0:Y:S02]  /*e790*/  @P0 LDC.64 R4, c[0x0][0x440] ;  /* 0x00011000ff040b82 */ /* 0x004e240000000a00 */
        /* <DEDUP_REMOVED lines=13> */
[----:B------:R-:W2:Y:S04]  /*e870*/  LDG.E R0, desc[UR56][R2.64] ;  /* 0x0000003802007981 */ /* 0x000ea8000c1e1900 */
[----:B--2---:R4:W-:Y:S02]  /*e880*/  STL [R1], R0 ;  /* 0x0000000001007387 */ /* 0x0049e40000100800 */
.L_x_2529:
[----:B------:R-:W5:Y:S04]  /*e890*/  LDL R7, [R1+0x4] ;  /* 0x0000040001077983 */ /* 0x000f680000100800 */
[----:B---34-:R-:W5:Y:S04]  /*e8a0*/  LDL R0, [R1+0x8] ;  /* 0x0000080001007983 */ /* 0x018f680000100800 */
[----:B------:R-:W3:Y:S01]  /*e8b0*/  LDL R2, [R1+0x14] ;  /* 0x0000140001027983 */ /* 0x000ee20000100800 */
[----:B-----5:R-:W-:Y:S01]  /*e8c0*/  IMAD R0, R0, 0x8, R7 ;  /* 0x0000000800007824 */ /* 0x020fe200078e0207 */
[----:B---3--:R-:W-:-:S04]  /*e8d0*/  SHF.L.U32 R2, R2, 0x1f, RZ ;  /* 0x0000001f02027819 */ /* 0x008fc800000006ff */
[----:B------:R-:W3:Y:S02]  /*e8e0*/  SYNCS.PHASECHK.TRANS64.TRYWAIT P0, [R0+URZ+0x34840], R2 ;  /* 0x03484002000075a7 */ /* 0x000ee4000800017f */
[----:B---3--:R-:W-:Y:S05]  /*e8f0*/  @!P0 BRA `(.L_x_2530) ;  /* 0x0000004c00608947 */ /* 0x008fea0003800000 */
.L_x_2636:
[----:B------:R-:W4:Y:S02]  /*e900*/  S2R R3, SR_TID.X ;  /* 0x0000000000037919 */ /* 0x000f240000002100 */
[----:B----4-:R-:W-:-:S04]  /*e910*/  LOP3.LUT R3, R3, 0x7f, RZ, 0xc0, !PT ;  /* 0x0000007f03037812 */ /* 0x010fc800078ec0ff */
[----:B------:R-:W-:-:S13]  /*e920*/  ISETP.NE.AND P0, PT, R3, RZ, PT ;  /* 0x000000ff0300720c */ /* 0x000fda0003f05270 */
[----:B------:R-:W-:Y:S05]  /*e930*/  @P0 BRA `(.L_x_2531) ;  /* 0x00000000001c0947 */ /* 0x000fea0003800000 */
[----:B------:R-:W4:Y:S01]  /*e940*/  S2R R3, SR_TID.X ;  /* 0x0000000000037919 */ /* 0x000f220000002100 */
[----:B---3--:R-:W-:-:S04]  /*e950*/  IMAD.MOV.U32 R2, RZ, RZ, 0xc000 ;  /* 0x0000c000ff027424 */ /* 0x008fc800078e00ff */
[----:B------:R3:W-:Y:S01]  /*e960*/  SYNCS.ARRIVE.TRANS64 RZ, [R0+URZ+0x34830], R2 ;  /* 0x0348300200ff79a7 */ /* 0x0007e2000800003f */
[----:B----4-:R-:W-:-:S04]  /*e970*/  LOP3.LUT R3, R3, 0x1f, RZ, 0xc0, !PT ;  /* 0x0000001f03037812 */ /* 0x010fc800078ec0ff */
[----:B------:R-:W-:-:S13]  /*e980*/  ISETP.NE.AND P0, PT, R3, RZ, PT ;  /* 0x000000ff0300720c */ /* 0x000fda0003f05270 */
[----:B---3--:R-:W-:Y:S05]  /*e990*/  @!P0 BRA `(.L_x_2531) ;  /* 0x0000000000048947 */ /* 0x008fea0003800000 */
[----:B------:R-:W-:Y:S01]  /*e9a0*/  BPT.TRAP 0x1 ;  /* 0x000000040000795c */ /* 0x000fe20000300000 */
.L_x_2531:
[----:B------:R-:W4:Y:S04]  /*e9b0*/  LDL R6, [R1+0x4] ;  /* 0x0000040001067983 */ /* 0x000f280000100800 */
[----:B--2---:R-:W4:Y:S04]  /*e9c0*/  LDL R5, [R1+0x8] ;  /* 0x0000080001057983 */ /* 0x004f280000100800 */
[----:B------:R-:W2:Y:S04]  /*e9d0*/  LDL R4, [R1+0xc] ;  /* 0x00000c0001047983 */ /* 0x000ea80000100800 */
[----:B------:R-:W5:Y:S04]  /*e9e0*/  LDL R3, [R1+0x18] ;  /* 0x0000180001037983 */ /* 0x000f680000100800 */
[----:B---3--:R-:W3:Y:S01]  /*e9f0*/  LDL R2, [R1] ;  /* 0x0000000001027983 */ /* 0x008ee20000100800 */
        /* <DEDUP_REMOVED lines=9> */
[----:B----4-:R-:W-:Y:S01]  /*ea90*/  IMAD R0, R5, 0xc000, R6 ;  /* 0x0000c00005007824 */ /* 0x010fe200078e0206 */
[----:B--2---:R-:W-:-:S04]  /*eaa0*/  R2UR UR11, R4 ;  /* 0x00000000040b72ca */ /* 0x004fc800000e0000 */
[----:B------:R-:W-:Y:S02]  /*eab0*/  R2UR UR8, R0 ;  /* 0x00000000000872ca */ /* 0x000fe400000e0000 */
[----:B-----5:R-:W-:Y:S02]  /*eac0*/  R2UR UR5, R3 ;  /* 0x00000000030572ca */ /* 0x020fe400000e0000 */
[----:B------:R-:W-:Y:S02]  /*ead0*/  P2R R0, PR, RZ, 0x1 ;  /* 0x00000001ff007803 */ /* 0x000fe40000000000 */
[----:B---3--:R-:W-:-:S03]  /*eae0*/  R2UR UR13, R2 ;  /* 0x00000000020d72ca */ /* 0x008fc600000e0000 */
        /* <DEDUP_REMOVED lines=15> */
[----:B----4-:R-:W-:Y:S01]  /*ebe0*/  NOP ;  /* 0x0000000000007918 */ /* 0x010fe20000000000 */
.L_x_2527:
[----:B------:R-:W4:Y:S04]  /*ebf0*/  LDL R2, [R1+0x4] ;  /* 0x0000040001027983 */ /* 0x000f280000100800 */
[----:B------:R-:W5:Y:S04]  /*ec00*/  LDL.LU R3, [R1+0x30] ;  /* 0x0000300001037983 */ /* 0x000f680000300800 */
[----:B--2---:R-:W2:Y:S04]  /*ec10*/  LDL.LU R5, [R1+0x28] ;  /* 0x0000280001057983 */ /* 0x004ea80000300800 */
[----:B---3--:R-:W3:Y:S01]  /*ec20*/  LDL.LU R4, [R1+0x38] ;  /* 0x0000380001047983 */ /* 0x008ee20000300800 */
[----:B------:R-:W-:Y:S05]  /*ec30*/  WARPSYNC.ALL ;  /* 0x0000000000007948 */ /* 0x000fea0003800000 */
[----:B------:R-:W-:Y:S01]  /*ec40*/  ULDC.64 UR4, c[0x0][0x298] ;  /* 0x0000a60000047ab9 */ /* 0x000fe20000000a00 */
[----:B------:R-:W-:Y:S01]  /*ec50*/  ULDC.64 UR6, c[0x0][0xa00] ;  /* 0x0002800000067ab9 */ /* 0x000fe20000000a00 */
[----:B------:R-:W-:Y:S01]  /*ec60*/  BSSY B6, `(.L_x_2532) ;  /* 0x0000024000067945 */ /* 0x000fe20003800000 */
[----:B------:R-:W-:Y:S01]  /*ec70*/  BAR.SYNC.DEFER_BLOCKING 0x8, 0x180 ;  /* 0x0206000000007b1d */ /* 0x000fe20000010000 */
[----:B------:R-:W-:-:S04]  /*ec80*/  ISETP.NE.U32.AND P0, PT, RZ, UR6, PT ;  /* 0x00000006ff007c0c */ /* 0x000fc8000bf05070 */
[----:B------:R-:W-:Y:S01]  /*ec90*/  ISETP.NE.AND.EX P0, PT, RZ, UR7, PT, P0 ;  /* 0x00000007ff007c0c */ /* 0x000fe2000bf05300 */
[----:B----4-:R-:W-:Y:S01]  /*eca0*/  VIADD R2, R2, 0x10400 ;  /* 0x0001040002027836 */ /* 0x010fe20000000000 */
[----:B-----5:R-:W-:-:S04]  /*ecb0*/  SHF.R.S32.HI R0, RZ, 0x1f, R3 ;  /* 0x0000001fff007819 */ /* 0x020fc80000011403 */
[----:B------:R-:W-:Y:S02]  /*ecc0*/  LOP3.LUT P1, RZ, R2, 0x3ff, RZ, 0xc0, !PT ;  /* 0x000003ff02ff7812 */ /* 0x000fe4000782c0ff */
[----:B--2---:R-:W-:Y:S01]  /*ecd0*/  SEL R5, R5, RZ, !P0 ;  /* 0x000000ff05057207 */ /* 0x004fe20004000000 */
[----:B------:R-:W-:Y:S01]  /*ece0*/  IMAD R0, R0, UR4, RZ ;  /* 0x0000000400007c24 */ /* 0x000fe2000f8e02ff */
[----:B---3--:R-:W-:-:S03]  /*ecf0*/  SEL R4, R4, RZ, !P0 ;  /* 0x000000ff04047207 */ /* 0x008fc60004000000 */
[C---:B------:R-:W-:Y:S02]  /*ed00*/  IMAD R0, R3.reuse, UR5, R0 ;  /* 0x0000000503007c24 */ /* 0x040fe4000f8e0200 */
[----:B------:R-:W-:-:S05]  /*ed10*/  IMAD.WIDE.U32 R2, R3, UR4, RZ ;  /* 0x0000000403027c25 */ /* 0x000fca000f8e00ff */
[----:B------:R2:W-:Y:S04]  /*ed20*/  STL.64 [R1+0x40], R2 ;  /* 0x0000400201007387 */ /* 0x0005e80000100a00 */
[----:B------:R3:W-:Y:S04]  /*ed30*/  STL [R1+0x28], R5 ;  /* 0x0000280501007387 */ /* 0x0007e80000100800 */
[----:B------:R3:W-:Y:S01]  /*ed40*/  STL [R1+0x4c], R4 ;  /* 0x00004c0401007387 */ /* 0x0007e20000100800 */
[----:B--2---:R-:W-:Y:S01]  /*ed50*/  IMAD.IADD R2, R3, 0x1, R0 ;  /* 0x0000000103027824 */ /* 0x004fe200078e0200 */
[----:B------:R-:W-:-:S05]  /*ed60*/  SHF.R.S32.HI R0, RZ, 0x1f, R18 ;  /* 0x0000001fff007819 */ /* 0x000fca0000011412 */
[----:B------:R3:W-:Y:S04]  /*ed70*/  STL [R1+0x38], R0 ;  /* 0x0000380001007387 */ /* 0x0007e80000100800 */
[----:B------:R3:W-:Y:S01]  /*ed80*/  STL [R1+0x30], R2 ;  /* 0x0000300201007387 */ /* 0x0007e20000100800 */
[----:B------:R-:W-:Y:S05]  /*ed90*/  @!P1 BRA `(.L_x_2533) ;  /* 0x0000000000409947 */ /* 0x000fea0003800000 */
[----:B---3--:R-:W-:Y:S01]  /*eda0*/  MOV R2, 0x0 ;  /* 0x0000000000027802 */ /* 0x008fe20000000f00 */
[----:B------:R-:W-:Y:S01]  /*edb0*/  ULDC.64 UR6, c[0x4][0x118] ;  /* 0x0100460000067ab9 */ /* 0x000fe20000000a00 */
[----:B------:R-:W-:Y:S01]  /*edc0*/  ULDC.64 UR8, c[0x4][0x120] ;  /* 0x0100480000087ab9 */ /* 0x000fe20000000a00 */
[----:B------:R-:W-:Y:S01]  /*edd0*/  ULDC.64 UR4, c[0x4][0x88] ;  /* 0x0100220000047ab9 */ /* 0x000fe20000000a00 */
[----:B------:R-:W-:Y:S01]  /*ede0*/  MOV R4, UR6 ;  /* 0x0000000600047c02 */ /* 0x000fe20008000f00 */
[----:B------:R-:W-:Y:S01]  /*edf0*/  IMAD.U32 R5, RZ, RZ, UR7 ;  /* 0x00000007ff057e24 */ /* 0x000fe2000f8e00ff */
[----:B------:R-:W2:Y:S01]  /*ee00*/  LDC.64 R2, c[0x4][R2] ;  /* 0x0100000002027b82 */ /* 0x000ea20000000a00 */
        /* <DEDUP_REMOVED lines=8> */
[----:B012---:R-:W-:Y:S05]  /*ee90*/  CALL.ABS.NOINC R2 ;  /* 0x0000000002007343 */ /* 0x007fea0003c00000 */
.L_x_2533:
[----:B------:R-:W-:Y:S05]  /*eea0*/  BSYNC B6 ;  /* 0x0000000000067941 */ /* 0x000fea0003800000 */
.L_x_2532:
[----:B---3--:R-:W2:Y:S01]  /*eeb0*/  LDL.LU R5, [R1+0x30] ;  /* 0x0000300001057983 */ /* 0x008ea20000300800 */
[----:B------:R-:W-:Y:S01]  /*eec0*/  ULDC.64 UR4, c[0x0][0x2d8] ;  /* 0x0000b60000047ab9 */ /* 0x000fe20000000a00 */
[----:B------:R-:W3:Y:S01]  /*eed0*/  LDC R7, c[0x0][0x448] ;  /* 0x00011200ff077b82 */ /* 0x000ee20000000800 */
[----:B------:R-:W-:Y:S01]  /*eee0*/  ULDC.64 UR6, c[0x0][0x280] ;  /* 0x0000a00000067ab9 */ /* 0x000fe20000000a00 */
[----:B------:R-:W2:Y:S04]  /*eef0*/  LDL.LU.64 R2, [R1+0x40] ;  /* 0x0000400001027983 */ /* 0x000ea80000300a00 */
[----:B------:R-:W4:Y:S04]  /*ef00*/  LDL.LU R0, [R1+0x38] ;  /* 0x0000380001007983 */ /* 0x000f280000300800 */
[----:B------:R-:W4:Y:S04]  /*ef10*/  LDL.LU R6, [R1+0x4c] ;  /* 0x00004c0001067983 */ /* 0x000f280000300800 */
[----:B------:R-:W4:Y:S01]  /*ef20*/  LDL.LU R4, [R1+0x28] ;  /* 0x0000280001047983 */ /* 0x000f220000300800 */
[----:B01----:R-:W0:Y:S01]  /*ef30*/  S2R R9, SR_TID.X ;  /* 0x0000000000097919 */ /* 0x003e220000002100 */
[----:B------:R-:W1:Y:S01]  /*ef40*/  S2R R8, SR_TID.X ;  /* 0x0000000000087919 */ /* 0x000e620000002100 */
[----:B---3--:R-:W-:Y:S01]  /*ef50*/  ISETP.NE.AND P0, PT, R7, 0x1, PT ;  /* 0x000000010700780c */ /* 0x008fe20003f05270 */
[----:B0-----:R-:W-:Y:S01]  /*ef60*/  IMAD.SHL.U32 R9, R9, 0x8, RZ ;  /* 0x0000000809097824 */ /* 0x001fe200078e00ff */
[----:B-1----:R-:W-:-:S04]  /*ef70*/  SHF.L.U32 R10, R8, 0x3, RZ ;  /* 0x00000003080a7819 */ /* 0x002fc800000006ff */
[----:B------:R-:W-:Y:S02]  /*ef80*/  LOP3.LUT R9, R9, 0x38, RZ, 0xc0, !PT ;  /* 0x0000003809097812 */ /* 0x000fe400078ec0ff */
[----:B------:R-:W-:Y:S02]  /*ef90*/  LOP3.LUT R10, R10, 0x38, RZ, 0xc0, !PT ;  /* 0x000000380a0a7812 */ /* 0x000fe400078ec0ff */
[C---:B------:R-:W-:Y:S02]  /*efa0*/  LOP3.LUT R11, R9.reuse, 0x40, RZ, 0xfc, !PT ;  /* 0x00000040090b7812 */ /* 0x040fe400078efcff */
[----:B------:R-:W-:Y:S01]  /*efb0*/  LOP3.LUT R9, R9, 0x80, RZ, 0xfc, !PT ;  /* 0x0000008009097812 */ /* 0x000fe200078efcff */
[----:B--2---:R-:W-:Y:S02]  /*efc0*/  IMAD.MOV.U32 R3, RZ, RZ, R5 ;  /* 0x000000ffff037224 */ /* 0x004fe400078e0005 */
[----:B------:R-:W0:Y:S01]  /*efd0*/  S2R R5, SR_TID.X ;  /* 0x0000000000057919 */ /* 0x000e220000002100 */
[----:B----4-:R-:W-:-:S02]  /*efe0*/  IMAD R0, R0, UR4, RZ ;  /* 0x0000000400007c24 */ /* 0x010fc4000f8e02ff */
[----:B------:R-:W-:-:S04]  /*eff0*/  IMAD.WIDE.U32 R2, R18, UR4, R2 ;  /* 0x0000000412027c25 */ /* 0x000fc8000f8e0002 */
[----:B------:R-:W-:Y:S01]  /*f000*/  IMAD R0, R18, UR5, R0 ;  /* 0x0000000512007c24 */ /* 0x000fe2000f8e0200 */
[----:B------:R-:W-:-:S03]  /*f010*/  ULDC.64 UR4, c[0x0][0x2e0] ;  /* 0x0000b80000047ab9 */ /* 0x000fc60000000a00 */
[----:B------:R-:W-:Y:S02]  /*f020*/  IMAD.IADD R3, R3, 0x1, R0 ;  /* 0x0000000103037824 */ /* 0x000fe400078e0200 */
[----:B------:R-:W-:Y:S02]  /*f030*/  IMAD R0, R6, UR4, RZ ;  /* 0x0000000406007c24 */ /* 0x000fe4000f8e02ff */
[C---:B------:R-:W-:Y:S01]  /*f040*/  IMAD.WIDE.U32 R2, R4.reuse, UR4, R2 ;  /* 0x0000000404027c25 */ /* 0x040fe2000f8e0002 */
[----:B------:R-:W1:Y:S03]  /*f050*/  @P0 LDC R6, c[0x0][0x450] ;  /* 0x00011400ff060b82 */ /* 0x000e660000000800 */
[----:B------:R-:W-:Y:S01]  /*f060*/  IMAD R0, R4, UR5, R0 ;  /* 0x0000000504007c24 */ /* 0x000fe2000f8e0200 */
[----:B------:R-:W-:Y:S01]  /*f070*/  ULDC.64 UR4, c[0x0][0x2d0] ;  /* 0x0000b40000047ab9 */ /* 0x000fe20000000a00 */
[----:B------:R-:W2:Y:S02]  /*f080*/  S2R R4, SR_TID.X ;  /* 0x0000000000047919 */ /* 0x000ea40000002100 */
[----:B------:R-:W-:Y:S01]  /*f090*/  IMAD.IADD R3, R3, 0x1, R0 ;  /* 0x0000000103037824 */ /* 0x000fe200078e0200 */
[----:B0-----:R-:W-:-:S04]  /*f0a0*/  LOP3.LUT R5, R5, 0x7f, RZ, 0xc0, !PT ;  /* 0x0000007f05057812 */ /* 0x001fc800078ec0ff */
[----:B------:R-:W-:Y:S01]  /*f0b0*/  SHF.R.U32.HI R5, RZ, 0x3, R5 ;  /* 0x00000003ff057819 */ /* 0x000fe20000011605 */
[----:B--2---:R-:W-:-:S05]  /*f0c0*/  IMAD.SHL.U32 R4, R4, 0x10, RZ ;  /* 0x0000001004047824 */ /* 0x004fca00078e00ff */
[----:B------:R-:W-:Y:S02]  /*f0d0*/  LOP3.LUT R4, R5, 0x70, R4, 0xf8, !PT ;  /* 0x0000007005047812 */ /* 0x000fe400078ef804 */
[----:B------:R-:W0:Y:S03]  /*f0e0*/  @P0 LDC R5, c[0x0][0x44c] ;  /* 0x00011300ff050b82 */ /* 0x000e260000000800 */
[----:B------:R-:W-:-:S04]  /*f0f0*/  IMAD R0, R17, 0x80, R4 ;  /* 0x0000008011007824 */ /* 0x000fc800078e0204 */
        /* <DEDUP_REMOVED lines=11> */
[----:B------:R-:W-:-:S05]  /*f1b0*/  SHF.R.S32.HI R4, RZ, 0x1f, R0 ;  /* 0x0000001fff047819 */ /* 0x000fca0000011400 */
[----:B------:R-:W-:Y:S02]  /*f1c0*/  IMAD R6, R4, UR4, RZ ;  /* 0x0000000404067c24 */ /* 0x000fe4000f8e02ff */
[C---:B------:R-:W-:Y:S01]  /*f1d0*/  IMAD.WIDE.U32 R4, R0.reuse, UR4, R2 ;  /* 0x0000000400047c25 */ /* 0x040fe2000f8e0002 */
        /* <DEDUP_REMOVED lines=11> */
[----:B------:R-:W0:Y:S02]  /*f290*/  S2R R4, SR_TID.X ;  /* 0x0000000000047919 */ /* 0x000e240000002100 */
[----:B0-----:R-:W-:-:S04]  /*f2a0*/  LOP3.LUT R4, R4, 0x7f, RZ, 0xc0, !PT ;  /* 0x0000007f04047812 */ /* 0x001fc800078ec0ff */
[----:B------:R-:W-:Y:S02]  /*f2b0*/  SHF.R.U32.HI R5, RZ, 0x3, R4 ;  /* 0x00000003ff057819 */ /* 0x000fe40000011604 */
[----:B------:R-:W2:Y:S03]  /*f2c0*/  LDL.LU R4, [R1+0x34] ;  /* 0x0000340001047983 */ /* 0x000ea60000300800 */
[----:B------:R-:W-:Y:S01]  /*f2d0*/  IMAD R17, R17, 0x80, R5 ;  /* 0x0000008011117824 */ /* 0x000fe200078e0205 */
[----:B------:R-:W-:Y:S04]  /*f2e0*/  SHFL.IDX PT, R6, R3, 0x1, 0x181f ;  /* 0x00381f0003067f89 */ /* 0x000fe800000e0000 */
[----:B------:R-:W0:Y:S04]  /*f2f0*/  SHFL.IDX PT, R5, R3, RZ, 0x181f ;  /* 0x00181fff03057589 */ /* 0x000e2800000e0000 */
[----:B------:R-:W-:Y:S01]  /*f300*/  SHFL.IDX PT, R8, R0, 0x1, 0x181f ;  /* 0x00381f0000087f89 */ /* 0x000fe200000e0000 */
[----:B--2---:R-:W-:-:S02]  /*f310*/  IMAD R2, R4, R7, RZ ;  /* 0x0000000704027224 */ /* 0x004fc400078e02ff */
[----:B------:R-:W-:-:S03]  /*f320*/  VIADD R4, R17, 0x10 ;  /* 0x0000001011047836 */ /* 0x000fc60000000000 */
[-C--:B------:R-:W-:Y:S02]  /*f330*/  ISETP.GE.AND P4, PT, R17, R2.reuse, PT ;  /* 0x000000021100720c */ /* 0x080fe40003f86270 */
[----:B------:R-:W-:Y:S02]  /*f340*/  ISETP.GE.AND P3, PT, R4, R2, PT ;  /* 0x000000020400720c */ /* 0x000fe40003f66270 */
[----:B------:R-:W1:Y:S09]  /*f350*/  SHFL.IDX PT, R4, R0, RZ, 0x181f ;  /* 0x00181fff00047589 */ /* 0x000e7200000e0000 */
[----:B0-----:R-:W-:-:S05]  /*f360*/  @!P4 LEA R5, P5, R10, R5, 0x1 ;  /* 0x000000050a05c211 */ /* 0x001fca00078a08ff */
[----:B-1----:R-:W-:Y:S01]  /*f370*/  @!P4 IMAD.X R4, RZ, RZ, R4, P5 ;  /* 0x000000ffff04c224 */ /* 0x002fe200028e0604 */
[----:B------:R-:W-:-:S04]  /*f380*/  @!P3 LEA R7, P5, R10, R6, 0x1 ;  /* 0x000000060a07b211 */ /* 0x000fc800078a08ff */
        /* <DEDUP_REMOVED lines=9> */
[----:B------:R-:W0:Y:S04]  /*f420*/  SHFL.IDX PT, R7, R3, 0x2, 0x181f ;  /* 0x00581f0003077f89 */ /* 0x000e2800000e0000 */
[----:B------:R-:W-:Y:S04]  /*f430*/  @!P3 LDGSTS.E.BYPASS.LTC128B.128 [R9+0x10c00], desc[UR56][R4.64], !P2 ;  /* 0x10c000000409bfae */ /* 0x000fe8000d101d78 */
[----:B------:R-:W-:Y:S04]  /*f440*/  @!P3 LDGSTS.E.BYPASS.LTC128B.128 [R9+0x14c00], desc[UR56][R4.64+0x80], !P1 ;  /* 0x14c000800409bfae */ /* 0x000fe8000c901d78 */
[----:B------:R1:W-:Y:S04]  /*f450*/  @!P3 LDGSTS.E.BYPASS.LTC128B.128 [R9+0x18c00], desc[UR56][R4.64+0x100], !P0 ;  /* 0x18c001000409bfae */ /* 0x0003e8000c101d78 */
[----:B------:R-:W2:Y:S01]  /*f460*/  SHFL.IDX PT, R6, R0, 0x2, 0x181f ;  /* 0x00581f0000067f89 */ /* 0x000ea200000e0000 */
[----:B-1----:R-:W-:-:S05]  /*f470*/  VIADD R4, R17, 0x20 ;  /* 0x0000002011047836 */ /* 0x002fca0000000000 */
[----:B------:R-:W-:-:S13]  /*f480*/  ISETP.GE.AND P3, PT, R4, R2, PT ;  /* 0x000000020400720c */ /* 0x000fda0003f66270 */
[----:B0-----:R-:W-:-:S05]  /*f490*/  @!P3 LEA R7, P4, R10, R7, 0x1 ;  /* 0x000000070a07b211 */ /* 0x001fca00078808ff */
[----:B--2---:R-:W-:-:S04]  /*f4a0*/  @!P3 IMAD.X R4, RZ, RZ, R6, P4 ;  /* 0x000000ffff04b224 */ /* 0x004fc800020e0606 */
[----:B------:R-:W-:Y:S02]  /*f4b0*/  @!P3 IMAD.MOV.U32 R5, RZ, RZ, R4 ;  /* 0x000000ffff05b224 */ /* 0x000fe400078e0004 */
[----:B------:R-:W-:-:S05]  /*f4c0*/  @!P3 IMAD.MOV.U32 R4, RZ, RZ, R7 ;  /* 0x000000ffff04b224 */ /* 0x000fca00078e0007 */
        /* <DEDUP_REMOVED lines=27> */
[----:B0-----:R-:W-:-:S02]  /*f680*/  IADD3 R4, R17, 0x50, RZ ;  /* 0x0000005011047810 */ /* 0x001fc40007ffe0ff */
[----:B------:R-:W0:Y:S02]  /*f690*/  SHFL.IDX PT, R5, R3, 0x5, 0x181f ;  /* 0x00b81f0003057f89 */ /* 0x000e2400000e0000 */
        /* <DEDUP_REMOVED lines=24> */
.L_x_2653:
        /* <DEDUP_REMOVED lines=12> */
.L_x_2536:
[----:B------:R-:W-:Y:S05]  /*f8e0*/  BSYNC B0 ;  /* 0x0000000000007941 */ /* 0x000fea0003800000 */
.L_x_2535:
[----:B012---:R-:W2:Y:S01]  /*f8f0*/  LDL R9, [R1+0x4] ;  /* 0x0000040001097983 */ /* 0x007ea20000100800 */
[----:B------:R-:W-:Y:S01]  /*f900*/  PLOP3.LUT P0, PT, PT, PT, PT, 0x80, 0x0 ;  /* 0x000000000000781c */ /* 0x000fe20003f0f070 */
[----:B------:R-:W-:Y:S01]  /*f910*/  NOP ;  /* 0x0000000000007918 */ /* 0x000fe20000000000 */
[----:B--2---:R-:W-:-:S11]  /*f920*/  VIADD R6, R9, 0x34800 ;  /* 0x0003480009067836 */ /* 0x004fd60000000000 */
.L_x_2537:
        /* <DEDUP_REMOVED lines=19> */
.L_x_2654:
[----:B------:R-:W-:Y:S05]  /*fa60*/  BSYNC B0 ;  /* 0x0000000000007941 */ /* 0x000fea0003800000 */
.L_x_2538:
[----:B0-----:R-:W2:Y:S01]  /*fa70*/  LDL R2, [R1+0x2c] ;  /* 0x00002c0001027983 */ /* 0x001ea20000100800 */
[----:B------:R-:W-:Y:S01]  /*fa80*/  BSSY B0, `(.L_x_2540) ;  /* 0x000021f000007945 */ /* 0x000fe20003800000 */
[----:B--2---:R-:W-:-:S13]  /*fa90*/  ISETP.GE.AND P0, PT, R2, 0x2, PT ;  /* 0x000000020200780c */ /* 0x004fda0003f06270 */
[----:B------:R-:W-:Y:S05]  /*faa0*/  @!P0 BRA `(.L_x_2541) ;  /* 0x0000002000708947 */ /* 0x000fea0003800000 */
[C---:B------:R-:W-:Y:S01]  /*fab0*/  LOP3.LUT R0, R2.reuse, 0x1, RZ, 0xc0, !PT ;  /* 0x0000000102007812 */ /* 0x040fe200078ec0ff */
[----:B------:R-:W-:Y:S01]  /*fac0*/  VIADD R4, R2, 0xfffffffe ;  /* 0xfffffffe02047836 */ /* 0x000fe20000000000 */
[----:B------:R-:W-:Y:S02]  /*fad0*/  BSSY B2, `(.L_x_2542) ;  /* 0x00000b9000027945 */ /* 0x000fe40003800000 */
[----:B------:R-:W-:Y:S01]  /*fae0*/  ISETP.NE.U32.AND P0, PT, R0, 0x1, PT ;  /* 0x000000010000780c */ /* 0x000fe20003f05070 */
[----:B------:R-:W-:-:S12]  /*faf0*/  IMAD.MOV.U32 R0, RZ, RZ, R4 ;  /* 0x000000ffff007224 */ /* 0x000fd800078e0004 */
[----:B------:R-:W-:Y:S05]  /*fb00*/  @!P0 BRA `(.L_x_2543) ;  /* 0x0000000800d48947 */ /* 0x000fea0003800000 */
[----:B------:R-:W2:Y:S04]  /*fb10*/  LDL R5, [R1+0x20] ;  /* 0x0000200001057983 */ /* 0x000ea80000100800 */
[----:B------:R-:W3:Y:S04]  /*fb20*/  LDL R3, [R1+0x8] ;  /* 0x0000080001037983 */ /* 0x000ee80000100800 */
[----:B------:R-:W4:Y:S01]  /*fb30*/  LDL R2, [R1+0x14] ;  /* 0x0000140001027983 */ /* 0x000f220000100800 */
        /* <DEDUP_REMOVED lines=11> */
[----:B------:R-:W-:Y:S01]  /*fbf0*/  ISETP.NE.AND.EX P0, PT, RZ, UR5, PT, P0 ;  /* 0x00000005ff007c0c */ /* 0x000fe2000bf05300 */
[----:B------:R-:W-:-:S12]  /*fc00*/  IMAD.MOV.U32 R8, RZ, RZ, R4 ;  /* 0x000000ffff087224 */ /* 0x000fd800078e0004 */
[----:B0-----:R-:W-:Y:S05]  /*fc10*/  @!P0 BRA `(.L_x_2546) ;  /* 0x0000000000508947 */ /* 0x001fea0003800000 */
[----:B------:R-:W2:Y:S01]  /*fc20*/  LDL R10, [R1+0x1c] ;  /* 0x00001c00010a7983 */ /* 0x000ea20000100800 */
[----:B------:R-:W0:Y:S03]  /*fc30*/  LDC R5, c[0x0][0x43c] ;  /* 0x00010f00ff057b82 */ /* 0x000e260000000800 */
[----:B------:R-:W3:Y:S01]  /*fc40*/  LDL R7, [R1+0x10] ;  /* 0x0000100001077983 */ /* 0x000ee20000100800 */
[----:B------:R-:W-:Y:S01]  /*fc50*/  IMAD.MOV.U32 R0, RZ, RZ, R4 ;  /* 0x000000ffff007224 */ /* 0x000fe200078e0004 */
[----:B------:R-:W-:Y:S01]  /*fc60*/  ULDC.64 UR6, c[0x0][0x428] ;  /* 0x00010a0000067ab9 */ /* 0x000fe20000000a00 */
[----:B0-----:R-:W-:-:S13]  /*fc70*/  ISETP.NE.AND P0, PT, R5, 0x1, PT ;  /* 0x000000010500780c */ /* 0x001fda0003f05270 */
[----:B-----5:R-:W0:Y:S02]  /*fc80*/  @P0 LDC.64 R2, c[0x0][0x440] ;  /* 0x00011000ff020b82 */ /* 0x020e240000000a00 */
[----:B0-----:R-:W-:-:S05]  /*fc90*/  @P0 IMAD.HI.U32 R2, R4, R2, RZ ;  /* 0x0000000204020227 */ /* 0x001fca00078e00ff */
[----:B------:R-:W-:-:S04]  /*fca0*/  @P0 SHF.R.U32.HI R0, RZ, R3, R2 ;  /* 0x00000003ff000219 */ /* 0x000fc80000011602 */
[--C-:B------:R-:W-:Y:S01]  /*fcb0*/  SHF.R.S32.HI R3, RZ, 0x1f, R0.reuse ;  /* 0x0000001fff037819 */ /* 0x100fe20000011400 */
[----:B------:R-:W-:-:S04]  /*fcc0*/  IMAD.MOV R8, RZ, RZ, -R0 ;  /* 0x000000ffff087224 */ /* 0x000fc800078e0a00 */
[----:B------:R-:W-:Y:S02]  /*fcd0*/  IMAD R8, R5, R8, R4 ;  /* 0x0000000805087224 */ /* 0x000fe400078e0204 */
[----:B--2---:R-:W-:-:S04]  /*fce0*/  IMAD R2, R10, UR6, RZ ;  /* 0x000000060a027c24 */ /* 0x004fc8000f8e02ff */
[----:B---3--:R-:W-:Y:S02]  /*fcf0*/  IMAD R5, R7, UR7, R2 ;  /* 0x0000000707057c24 */ /* 0x008fe4000f8e0202 */
[----:B------:R-:W-:-:S04]  /*fd00*/  IMAD.MOV.U32 R2, RZ, RZ, R0 ;  /* 0x000000ffff027224 */ /* 0x000fc800078e0000 */
[----:B------:R-:W-:-:S04]  /*fd10*/  IMAD.WIDE.U32 R2, R7, UR6, R2 ;  /* 0x0000000607027c25 */ /* 0x000fc8000f8e0002 */
[----:B------:R-:W-:Y:S01]  /*fd20*/  IMAD.IADD R0, R5, 0x1, R3 ;  /* 0x0000000105007824 */ /* 0x000fe200078e0203 */
[----:B------:R-:W-:-:S04]  /*fd30*/  LEA R10, P0, R2, UR4, 0x2 ;  /* 0x00000004020a7c11 */ /* 0x000fc8000f8010ff */
[----:B------:R-:W-:-:S05]  /*fd40*/  LEA.HI.X R11, R2, UR5, R0, 0x2, P0 ;  /* 0x00000005020b7c11 */ /* 0x000fca00080f1400 */
[----:B------:R0:W5:Y:S04]  /*fd50*/  LDG.E R3, desc[UR56][R10.64] ;  /* 0x000000380a037981 */ /* 0x000168000c1e1900 */
.L_x_2546:
[----:B------:R-:W2:Y:S01]  /*fd60*/  LDL R0, [R1+0x4] ;  /* 0x0000040001007983 */ /* 0x000ea20000100800 */
[----:B------:R-:W-:Y:S01]  /*fd70*/  BSSY B3, `(.L_x_2547) ;  /* 0x0000005000037945 */ /* 0x000fe20003800000 */
[----:B--2---:R-:W-:Y:S02]  /*fd80*/  LEA R2, R9, R0, 0x3 ;  /* 0x0000000009027211 */ /* 0x004fe400078e18ff */
[----:B------:R-:W-:-:S04]  /*fd90*/  SHF.L.U32 R0, R12, 0x1f, RZ ;  /* 0x0000001f0c007819 */ /* 0x000fc800000006ff */
[----:B------:R-:W1:Y:S02]  /*fda0*/  SYNCS.PHASECHK.TRANS64.TRYWAIT P0, [R2+URZ+0x34840], R0 ;  /* 0x03484000020075a7 */ /* 0x000e64000800017f */
[----:B-1----:R-:W-:Y:S05]  /*fdb0*/  @!P0 BRA `(.L_x_2548) ;  /* 0x00000044003c8947 */ /* 0x002fea0003800000 */
.L_x_2655:
[----:B------:R-:W-:Y:S05]  /*fdc0*/  BSYNC B3 ;  /* 0x0000000000037941 */ /* 0x000fea0003800000 */
.L_x_2547:
[----:B------:R-:W2:Y:S01]  /*fdd0*/  S2R R5, SR_TID.X ;  /* 0x0000000000057919 */ /* 0x000ea20000002100 */
        /* <DEDUP_REMOVED lines=11> */
.L_x_2550:
[----:B------:R-:W-:Y:S05]  /*fe90*/  BSYNC B3 ;  /* 0x0000000000037941 */ /* 0x000fea0003800000 */
.L_x_2549:
        /* <DEDUP_REMOVED lines=13> */
.L_x_2551:
        /* <DEDUP_REMOVED lines=12> */
[----:B------:R-:W-:Y:S01]  /*10030*/  VIADD R5, R7, 0x20400 ;  /* 0x0002040007057836 */ /* 0x000fe20000000000 */
[----:B------:R-:W-:Y:S01]  /*10040*/  UMOV UR6, 0x0 ;  /* 0x0000000000067882 */ /* 0x000fe20000000000 */
[----:B------:R-:W-:Y:S01]  /*10050*/  UMOV UR7, 0x14f00000 ;  /* 0x14f0000000077882 */ /* 0x000fe20000000000 */
[----:B------:R-:W-:-:S15]  /*10060*/  R2UR UR10, R14 ;  /* 0x000000000e0a72ca */ /* 0x000fde00000e0000 */
.L_x_2552:
        /* <DEDUP_REMOVED lines=15> */
.L_x_2553:
        /* <DEDUP_REMOVED lines=10> */
[----:B0-----:R-:W2:Y:S04]  /*10200*/  LDL.LU R10, [R1+0x14] ;  /* 0x00001400010a7983 */ /* 0x001ea80000300800 */
[----:B------:R-:W3:Y:S01]  /*10210*/  LDL R5, [R1+0x8] ;  /* 0x0000080001057983 */ /* 0x000ee20000100800 */
[----:B------:R-:W-:Y:S01]  /*10220*/  BSSY B3, `(.L_x_2554) ;  /* 0x0000005000037945 */ /* 0x000fe20003800000 */
[----:B--2---:R-:W-:Y:S01]  /*10230*/  SHF.L.U32 R0, R10, 0x1f, RZ ;  /* 0x0000001f0a007819 */ /* 0x004fe200000006ff */
[----:B---3--:R-:W-:-:S04]  /*10240*/  IMAD R2, R5, 0x8, R6 ;  /* 0x0000000805027824 */ /* 0x008fc800078e0206 */
[----:B------:R-:W0:Y:S02]  /*10250*/  SYNCS.PHASECHK.TRANS64.TRYWAIT P0, [R2+URZ+0x60], R0 ;  /* 0x00006000020075a7 */ /* 0x000e24000800017f */
[----:B0-----:R-:W-:Y:S05]  /*10260*/  @!P0 BRA `(.L_x_2555) ;  /* 0x0000004000248947 */ /* 0x001fea0003800000 */
.L_x_2656:
[----:B------:R-:W-:Y:S05]  /*10270*/  BSYNC B3 ;  /* 0x0000000000037941 */ /* 0x000fea0003800000 */
.L_x_2554:
        /* <DEDUP_REMOVED lines=14> */
.L_x_2557:
[----:B------:R-:W-:Y:S05]  /*10360*/  BSYNC B3 ;  /* 0x0000000000037941 */ /* 0x000fea0003800000 */
.L_x_2556:
[----:B------:R-:W2:Y:S04]  /*10370*/  LDL R7, [R1+0x18] ;  /* 0x0000180001077983 */ /* 0x000ea80000100800 */
[----:B0-----:R-:W2:Y:S01]  /*10380*/  LDL.LU R2, [R1+0xc] ;  /* 0x00000c0001027983 */ /* 0x001ea20000300800 */
[----:B------:R-:W-:Y:S01]  /*10390*/  R2UR UR10, R13 ;  /* 0x000000000d0a72ca */ /* 0x000fe200000e0000 */
[C-C-:B-----5:R-:W-:Y:S01]  /*103a0*/  IMAD R5, R15.reuse, 0x8, R17.reuse ;  /* 0x000000080f057824 */ /* 0x160fe200078e0211 */
[----:B------:R-:W-:Y:S01]  /*103b0*/  R2UR UR6, R10 ;  /* 0x000000000a0672ca */ /* 0x000fe200000e0000 */
[----:B------:R-:W-:Y:S01]  /*103c0*/  IMAD R0, R15, 0x8000, R17 ;  /* 0x000080000f007824 */ /* 0x000fe200078e0211 */
[----:B------:R-:W-:Y:S01]  /*103d0*/  R2UR UR7, R11 ;  /* 0x000000000b0772ca */ /* 0x000fe200000e0000 */
[----:B------:R-:W-:Y:S01]  /*103e0*/  UIADD3 UR4, UP0, UR38, 0x470, URZ ;  /* 0x0000047026047890 */ /* 0x000fe2000ff1e03f */
[----:B------:R-:W-:-:S02]  /*103f0*/  PLOP3.LUT P0, PT, PT, PT, PT, 0x80, 0x0 ;  /* 0x000000000000781c */ /* 0x000fc40003f0f070 */
[----:B------:R-:W-:Y:S01]  /*10400*/  IADD3 R5, R5, 0x34850, RZ ;  /* 0x0003485005057810 */ /* 0x000fe20007ffe0ff */
[----:B------:R-:W-:Y:S01]  /*10410*/  UIADD3.X UR5, URZ, UR39, URZ, UP0, !UPT ;  /* 0x000000273f057290 */ /* 0x000fe200087fe43f */
[----:B--2---:R-:W-:Y:S02]  /*10420*/  IMAD R2, R2, 0x80, R7 ;  /* 0x0000008002027824 */ /* 0x004fe400078e0207 */
[----:B------:R-:W-:-:S09]  /*10430*/  VIADD R7, R0, 0x400 ;  /* 0x0000040000077836 */ /* 0x000fd20000000000 */
.L_x_2558:
        /* <DEDUP_REMOVED lines=16> */
.L_x_2559:
        /* <DEDUP_REMOVED lines=13> */
.L_x_2545:
[----:B------:R-:W-:Y:S05]  /*10610*/  BSYNC B1 ;  /* 0x0000000000017941 */ /* 0x000fea0003800000 */
.L_x_2544:
[----:B------:R-:W2:Y:S04]  /*10620*/  LDL.LU R0, [R1+0x2c] ;  /* 0x00002c0001007983 */ /* 0x000ea80000300800 */
[----:B------:R3:W-:Y:S04]  /*10630*/  STL [R1+0x8], R9 ;  /* 0x0000080901007387 */ /* 0x0007e80000100800 */
[----:B------:R3:W-:Y:S02]  /*10640*/  STL [R1+0x14], R12 ;  /* 0x0000140c01007387 */ /* 0x0007e40000100800 */
[----:B--23--:R-:W-:-:S07]  /*10650*/  VIADD R0, R0, 0xfffffffd ;  /* 0xfffffffd00007836 */ /* 0x00cfce0000000000 */
.L_x_2543:
[----:B------:R-:W-:Y:S05]  /*10660*/  BSYNC B2 ;  /* 0x0000000000027941 */ /* 0x000fea0003800000 */
.L_x_2542:
[----:B------:R-:W-:-:S13]  /*10670*/  ISETP.NE.AND P0, PT, R4, RZ, PT ;  /* 0x000000ff0400720c */ /* 0x000fda0003f05270 */
[----:B------:R-:W-:Y:S05]  /*10680*/  @!P0 BRA `(.L_x_2541) ;  /* 0x0000001400788947 */ /* 0x000fea0003800000 */
[----:B0-----:R0:W5:Y:S02]  /*10690*/  LDL R8, [R1] ;  /* 0x0000000001087983 */ /* 0x0011640000100800 */
.L_x_2592:
        /* <DEDUP_REMOVED lines=18> */
[----:B-----5:R-:W3:Y:S01]  /*107c0*/  LDC R8, c[0x0][0x43c] ;  /* 0x00010f00ff087b82 */ /* 0x020ee20000000800 */
[----:B------:R-:W-:Y:S02]  /*107d0*/  ULDC.64 UR6, c[0x0][0x428] ;  /* 0x00010a0000067ab9 */ /* 0x000fe40000000a00 */
[----:B------:R-:W4:Y:S01]  /*107e0*/  LDL R9, [R1+0x10] ;  /* 0x0000100001097983 */ /* 0x000f220000100800 */
        /* <DEDUP_REMOVED lines=15> */
.L_x_2562:
[----:B------:R-:W3:Y:S01]  /*108e0*/  LDL R2, [R1+0x4] ;  /* 0x0000040001027983 */ /* 0x000ee20000100800 */
[----:B------:R-:W-:Y:S01]  /*108f0*/  BSSY B2, `(.L_x_2563) ;  /* 0x0000005000027945 */ /* 0x000fe20003800000 */
[----:B---3--:R-:W-:Y:S01]  /*10900*/  IMAD R3, R4, 0x8, R2 ;  /* 0x0000000804037824 */ /* 0x008fe200078e0202 */
[----:B------:R-:W-:-:S04]  /*10910*/  SHF.L.U32 R2, R5, 0x1f, RZ ;  /* 0x0000001f05027819 */ /* 0x000fc800000006ff */
[----:B------:R-:W3:Y:S02]  /*10920*/  SYNCS.PHASECHK.TRANS64.TRYWAIT P0, [R3+URZ+0x34840], R2 ;  /* 0x03484002030075a7 */ /* 0x000ee4000800017f */
[----:B---3--:R-:W-:Y:S05]  /*10930*/  @!P0 BRA `(.L_x_2564) ;  /* 0x0000003800848947 */ /* 0x008fea0003800000 */
.L_x_2657:
[----:B------:R-:W-:Y:S05]  /*10940*/  BSYNC B2 ;  /* 0x0000000000027941 */ /* 0x000fea0003800000 */
.L_x_2563:
        /* <DEDUP_REMOVED lines=12> */
.L_x_2566:
[----:B------:R-:W-:Y:S05]  /*10a10*/  BSYNC B2 ;  /* 0x0000000000027941 */ /* 0x000fea0003800000 */
.L_x_2565:
        /* <DEDUP_REMOVED lines=13> */
.L_x_2567:
        /* <DEDUP_REMOVED lines=16> */
.L_x_2568:
        /* <DEDUP_REMOVED lines=15> */
.L_x_2569:
        /* <DEDUP_REMOVED lines=17> */
.L_x_2658:
[----:B------:R-:W-:Y:S05]  /*10df0*/  BSYNC B2 ;  /* 0x0000000000027941 */ /* 0x000fea0003800000 */
.L_x_2570:
        /* <DEDUP_REMOVED lines=11> */
.L_x_2573:
[----:B------:R-:W-:Y:S05]  /*10eb0*/  BSYNC B2 ;  /* 0x0000000000027941 */ /* 0x000fea0003800000 */
.L_x_2572:
        /* <DEDUP_REMOVED lines=14> */
.L_x_2574:
        /* <DEDUP_REMOVED lines=16> */
.L_x_2575:
        /* <DEDUP_REMOVED lines=13> */
.L_x_2561:
[----:B------:R-:W-:Y:S05]  /*11170*/  BSYNC B1 ;  /* 0x0000000000017941 */ /* 0x000fea0003800000 */
.L_x_2560:
        /* <DEDUP_REMOVED lines=35> */
.L_x_2578:
[----:B------:R-:W4:Y:S01]  /*113b0*/  LDL R2, [R1+0x4] ;  /* 0x0000040001027983 */ /* 0x000f220000100800 */
[----:B------:R-:W-:Y:S01]  /*113c0*/  SHF.L.U32 R3, R10, 0x1f, RZ ;  /* 0x0000001f0a037819 */ /* 0x000fe200000006ff */
[----:B------:R-:W-:Y:S01]  /*113d0*/  BSSY B2, `(.L_x_2579) ;  /* 0x0000004000027945 */ /* 0x000fe20003800000 */
[----:B----4-:R-:W-:-:S04]  /*113e0*/  IMAD R2, R11, 0x8, R2 ;  /* 0x000000080b027824 */ /* 0x010fc800078e0202 */
[----:B------:R-:W4:Y:S02]  /*113f0*/  SYNCS.PHASECHK.TRANS64.TRYWAIT P0, [R2+URZ+0x34840], R3 ;  /* 0x03484003020075a7 */ /* 0x000f24000800017f */
[----:B----4-:R-:W-:Y:S05]  /*11400*/  @!P0 BRA `(.L_x_2580) ;  /* 0x0000002c00f88947 */ /* 0x010fea0003800000 */
.L_x_2659:
[----:B------:R-:W-:Y:S05]  /*11410*/  BSYNC B2 ;  /* 0x0000000000027941 */ /* 0x000fea0003800000 */
.L_x_2579:
        /* <DEDUP_REMOVED lines=12> */
.L_x_2582:
[----:B------:R-:W-:Y:S05]  /*114e0*/  BSYNC B2 ;  /* 0x0000000000027941 */ /* 0x000fea0003800000 */
.L_x_2581:
[----:B------:R-:W2:Y:S04]  /*114f0*/  LDL R9, [R1+0x8] ;  /* 0x0000080001097983 */ /* 0x000ea80000100800 */
[----:B---3--:R-:W3:Y:S04]  /*11500*/  LDL R10, [R1+0x4] ;  /* 0x00000400010a7983 */ /* 0x008ee80000100800 */
[----:B----4-:R-:W4:Y:S01]  /*11510*/  LDL R2, [R1+0x18] ;  /* 0x0000180001027983 */ /* 0x010f220000100800 */
[----:B------:R-:W-:-:S04]  /*11520*/  MOV R12, RZ ;  /* 0x000000ff000c7202 */ /* 0x000fc80000000f00 */
        /* <DEDUP_REMOVED lines=11> */
.L_x_2583:
        /* <DEDUP_REMOVED lines=16> */
.L_x_2584:
        /* <DEDUP_REMOVED lines=15> */
.L_x_2585:
        /* <DEDUP_REMOVED lines=15> */
.L_x_2660:
[----:B------:R-:W-:Y:S05]  /*118c0*/  BSYNC B2 ;  /* 0x0000000000027941 */ /* 0x000fea0003800000 */
.L_x_2586:
        /* <DEDUP_REMOVED lines=11> */
.L_x_2589:
[----:B------:R-:W-:Y:S05]  /*11980*/  BSYNC B2 ;  /* 0x0000000000027941 */ /* 0x000fea0003800000 */
.L_x_2588:
        /* <DEDUP_REMOVED lines=13> */
.L_x_2590:
        /* <DEDUP_REMOVED lines=16> */
.L_x_2591:
        /* <DEDUP_REMOVED lines=13> */
.L_x_2577:
[----:B------:R-:W-:Y:S05]  /*11c30*/  BSYNC B1 ;  /* 0x0000000000017941 */ /* 0x000fea0003800000 */
.L_x_2576:
[C---:B------:R-:W-:Y:S02]  /*11c40*/  ISETP.GT.AND P0, PT, R0.reuse, 0x1, PT ;  /* 0x000000010000780c */ /* 0x040fe40003f04270 */
[----:B------:R-:W-:-:S11]  /*11c50*/  IADD3 R0, R0, -0x2, RZ ;  /* 0xfffffffe00007810 */ /* 0x000fd60007ffe0ff */
[----:B------:R-:W-:Y:S05]  /*11c60*/  @P0 BRA `(.L_x_2592) ;  /* 0xffffffe8008c0947 */ /* 0x000fea000383ffff */
.L_x_2541:
[----:B------:R-:W-:Y:S05]  /*11c70*/  BSYNC B0 ;  /* 0x0000000000007941 */ /* 0x000fea0003800000 */
.L_x_2540:
        /* <DEDUP_REMOVED lines=8> */
[----:B------:R-:W0:Y:S02]  /*11d00*/  FLO.U32 R0, UR4 ;  /* 0x0000000400007d00 */ /* 0x000e2400080e0000 */
        /* <DEDUP_REMOVED lines=8> */
.L_x_2594:
[----:B------:R-:W-:Y:S05]  /*11d90*/  BSYNC B0 ;  /* 0x0000000000007941 */ /* 0x000fea0003800000 */
.L_x_2593:
        /* <DEDUP_REMOVED lines=13> */
.L_x_2661:
[----:B------:R-:W-:Y:S05]  /*11e70*/  BSYNC B1 ;  /* 0x0000000000017941 */ /* 0x000fea0003800000 */
.L_x_2597:
        /* <DEDUP_REMOVED lines=9> */
.L_x_2600:
[----:B------:R-:W-:Y:S05]  /*11f10*/  BSYNC B1 ;  /* 0x0000000000017941 */ /* 0x000fea0003800000 */
.L_x_2599:
[----:B------:R-:W2:Y:S04]  /*11f20*/  LDL.LU R5, [R1+0x18] ;  /* 0x0000180001057983 */ /* 0x000ea80000300800 */
[----:B------:R-:W2:Y:S04]  /*11f30*/  LDL.LU R3, [R1+0xc] ;  /* 0x00000c0001037983 */ /* 0x000ea80000300800 */
[----:B------:R-:W3:Y:S04]  /*11f40*/  LDL R4, [R1+0x4] ;  /* 0x0000040001047983 */ /* 0x000ee80000100800 */
[----:B0-----:R-:W3:Y:S01]  /*11f50*/  LDL R2, [R1+0x8] ;  /* 0x0000080001027983 */ /* 0x001ee20000100800 */
        /* <DEDUP_REMOVED lines=10> */
.L_x_2601:
        /* <DEDUP_REMOVED lines=16> */
.L_x_2602:
        /* <DEDUP_REMOVED lines=11> */
.L_x_2596:
[----:B------:R-:W-:Y:S05]  /*121b0*/  BSYNC B0 ;  /* 0x0000000000007941 */ /* 0x000fea0003800000 */
.L_x_2595:
[----:B------:R-:W2:Y:S04]  /*121c0*/  LDL.LU R5, [R1+0x8] ;  /* 0x0000080001057983 */ /* 0x000ea80000300800 */
        /* <DEDUP_REMOVED lines=8> */
.L_x_2520:
[----:B------:R-:W-:Y:S05]  /*12250*/  BSYNC B7 ;  /* 0x0000000000077941 */ /* 0x000fea0003800000 */
.L_x_2518:
[----:B0-----:R-:W3:Y:S02]  /*12260*/  LDL R0, [R1+0x50] ;  /* 0x0000500001007983 */ /* 0x001ee40000100800 */
[----:B---3--:R-:W-:-:S13]  /*12270*/  ISETP.NE.AND P0, PT, R0, RZ, PT ;  /* 0x000000ff0000720c */ /* 0x008fda0003f05270 */
[----:B------:R-:W-:Y:S05]  /*12280*/  @!P0 BRA `(.L_x_2603) ;  /* 0x0000000000288947 */ /* 0x000fea0003800000 */
[----:B------:R-:W-:Y:S05]  /*12290*/  WARPSYNC.ALL ;  /* 0x0000000000007948 */ /* 0x000fea0003800000 */
[----:B------:R-:W0:Y:S08]  /*122a0*/  S2UR UR5, SR_CgaCtaId ;  /* 0x00000000000579c3 */ /* 0x000e300000008800 */
[----:B------:R-:W-:Y:S06]  /*122b0*/  BAR.SYNC.DEFER_BLOCKING 0x5, 0x180 ;  /* 0x0146000000007b1d */ /* 0x000fec0000010000 */
[----:B------:R-:W-:-:S02]  /*122c0*/  UMOV UR4, 0x400 ;  /* 0x0000040000047882 */ /* 0x000fc40000000000 */
[----:B0-----:R-:W-:-:S06]  /*122d0*/  ULEA UR4, UR5, UR4, 0x18 ;  /* 0x0000000405047291 */ /* 0x001fcc000f8ec03f */
[----:B------:R-:W-:-:S05]  /*122e0*/  IMAD.U32 R0, RZ, RZ, UR4 ;  /* 0x00000004ff007e24 */ /* 0x000fca000f8e00ff */
[----:B------:R0:W3:Y:S04]  /*122f0*/  LDS.128 R16, [R0+0x348d0] ;  /* 0x0348d00000107984 */ /* 0x0000e80000000c00 */
[----:B------:R0:W-:Y:S01]  /*12300*/  STL [R1+0x4], R0 ;  /* 0x0000040001007387 */ /* 0x0001e20000100800 */
[----:B------:R-:W-:Y:S06]  /*12310*/  BAR.ARV 0x4, 0x180 ;  /* 0x0106000000007b1d */ /* 0x000fec0000002000 */
[----:B------:R-:W-:Y:S05]  /*12320*/  BRA `(.L_x_2604) ;  /* 0x0000000800d87947 */ /* 0x000fea0003800000 */
.L_x_2603:
[----:B------:R-:W0:Y:S01]  /*12330*/  S2R R0, SR_TID.X ;  /* 0x0000000000007919 */ /* 0x000e220000002100 */
[----:B------:R-:W-:Y:S01]  /*12340*/  UMOV UR4, 0xffffffff ;  /* 0xffffffff00047882 */ /* 0x000fe20000000000 */
[----:B0-----:R-:W-:-:S04]  /*12350*/  LOP3.LUT R6, R0, 0x1f, RZ, 0xc0, !PT ;  /* 0x0000001f00067812 */ /* 0x001fc800078ec0ff */
[----:B------:R-:W-:Y:S01]  /*12360*/  ISETP.NE.AND P0, PT, R6, 0x1f, PT ;  /* 0x0000001f0600780c */ /* 0x000fe20003f05270 */
[----:B------:R-:W-:-:S12]  /*12370*/  BRA.DIV UR4, `(.L_x_2605) ;  /* 0x0000002204587947 */ /* 0x000fd8000b800000 */
[----:B------:R-:W-:Y:S01]  /*12380*/  IMAD.IADD R5, R19, 0x1, R6 ;  /* 0x0000000113057824 */ /* 0x000fe200078e0206 */
[----:B------:R-:W-:-:S04]  /*12390*/  ULDC UR4, c[0x0][0xc3c] ;  /* 0x00030f0000047ab9 */ /* 0x000fc80000000800 */
[----:B------:R-:W-:-:S13]  /*123a0*/  ISETP.GE.OR P1, PT, R5, UR4, !P0 ;  /* 0x0000000405007c0c */ /* 0x000fda000c726670 */
[----:B------:R-:W0:Y:S02]  /*123b0*/  @!P1 LDC.64 R2, c[0x0][0xc80] ;  /* 0x00032000ff029b82 */ /* 0x000e240000000a00 */
[----:B0-----:R-:W-:-:S06]  /*123c0*/  @!P1 IMAD.WIDE R2, R5, 0x4, R2 ;  /* 0x0000000405029825 */ /* 0x001fcc00078e0202 */
[----:B------:R0:W3:Y:S01]  /*123d0*/  @!P1 LDG.E R3, desc[UR56][R2.64] ;  /* 0x0000003802039981 */ /* 0x0000e2000c1e1900 */
[C---:B------:R-:W-:Y:S02]  /*123e0*/  ISETP.GE.U32.AND P2, PT, R6.reuse, 0x2, PT ;  /* 0x000000020600780c */ /* 0x040fe40003f46070 */
[C---:B------:R-:W-:Y:S01]  /*123f0*/  ISETP.GE.U32.AND P3, PT, R6.reuse, 0x4, PT ;  /* 0x000000040600780c */ /* 0x040fe20003f66070 */
[----:B------:R-:W-:Y:S01]  /*12400*/  SHFL.IDX PT, R0, R16, RZ, 0x1f ;  /* 0x00001fff10007589 */ /* 0x000fe200000e0000 */
[C---:B------:R-:W-:Y:S02]  /*12410*/  ISETP.GE.U32.AND P4, PT, R6.reuse, 0x8, PT ;  /* 0x000000080600780c */ /* 0x040fe40003f86070 */
[C---:B------:R-:W-:Y:S01]  /*12420*/  ISETP.GE.U32.AND P5, PT, R6.reuse, 0x10, PT ;  /* 0x000000100600780c */ /* 0x040fe20003fa6070 */
[----:B0-----:R-:W-:Y:S02]  /*12430*/  IMAD.MOV.U32 R2, RZ, RZ, RZ ;  /* 0x000000ffff027224 */ /* 0x001fe400078e00ff */
[----:B---3--:R-:W-:Y:S01]  /*12440*/  @!P1 IMAD.MOV.U32 R2, RZ, RZ, R3 ;  /* 0x000000ffff029224 */ /* 0x008fe200078e0003 */
[----:B------:R-:W-:-:S04]  /*12450*/  ISETP.NE.AND P1, PT, R6, RZ, PT ;  /* 0x000000ff0600720c */ /* 0x000fc80003f25270 */
[----:B------:R-:W0:Y:S02]  /*12460*/  SHFL.UP PT, R14, R2, 0x1, RZ ;  /* 0x04200000020e7989 */ /* 0x000e2400000e00ff */
[----:B0-----:R-:W-:-:S05]  /*12470*/  SEL R5, R14, RZ, P1 ;  /* 0x000000ff0e057207 */ /* 0x001fca0000800000 */
[----:B------:R-:W-:Y:S02]  /*12480*/  IMAD.IADD R3, R2, 0x1, R5 ;  /* 0x0000000102037824 */ /* 0x000fe400078e0205 */
[----:B------:R-:W-:Y:S04]  /*12490*/  SHFL.IDX PT, R5, R16, 0x1, 0x1f ;  /* 0x00201f0010057f89 */ /* 0x000fe800000e0000 */
        /* <DEDUP_REMOVED lines=12> */
[----:B------:R0:W3:Y:S02]  /*12560*/  SHFL.IDX PT, R16, R3, 0x1f, 0x1f ;  /* 0x03e01f0003107f89 */ /* 0x0000e400000e0000 */
.L_x_2671:
[----:B------:R-:W-:Y:S02]  /*12570*/  ULDC UR4, c[0x0][0xc38] ;  /* 0x00030e0000047ab9 */ /* 0x000fe40000000800 */
[----:B------:R-:W-:-:S04]  /*12580*/  IMAD.U32 R4, RZ, RZ, UR4 ;  /* 0x00000004ff047e24 */ /* 0x000fc8000f8e00ff */
[----:B---3--:R-:W-:-:S04]  /*12590*/  IMAD R16, R16, R4, RZ ;  /* 0x0000000410107224 */ /* 0x008fc800078e02ff */
[----:B------:R-:W-:-:S05]  /*125a0*/  IMAD.IADD R5, R5, 0x1, R16 ;  /* 0x0000000105057824 */ /* 0x000fca00078e0210 */
[----:B------:R-:W-:-:S13]  /*125b0*/  ISETP.GT.AND P6, PT, R5, R0, PT ;  /* 0x000000000500720c */ /* 0x000fda0003fc4270 */
[----:B------:R-:W-:Y:S05]  /*125c0*/  @P6 BRA `(.L_x_2606) ;  /* 0x00000000009c6947 */ /* 0x000fea0003800000 */
.L_x_2611:
[----:B------:R-:W3:Y:S01]  /*125d0*/  LDC R2, c[0x0][0xc3c] ;  /* 0x00030f00ff027b82 */ /* 0x000ee20000000800 */
[----:B------:R-:W-:-:S05]  /*125e0*/  VIADD R19, R19, 0x1f ;  /* 0x0000001f13137836 */ /* 0x000fca0000000000 */
[----:B---3--:R-:W-:-:S13]  /*125f0*/  ISETP.GE.AND P6, PT, R19, R2, PT ;  /* 0x000000021300720c */ /* 0x008fda0003fc6270 */
[----:B------:R-:W-:Y:S05]  /*12600*/  @P6 BRA `(.L_x_2607) ;  /* 0x0000000400d46947 */ /* 0x000fea0003800000 */
[----:B0-----:R-:W0:Y:S01]  /*12610*/  S2R R3, SR_TID.X ;  /* 0x0000000000037919 */ /* 0x001e220000002100 */
[----:B------:R-:W-:Y:S01]  /*12620*/  BSSY B0, `(.L_x_2608) ;  /* 0x0000009000007945 */ /* 0x000fe20003800000 */
[----:B0-----:R-:W-:-:S05]  /*12630*/  LOP3.LUT R3, R3, 0x1f, RZ, 0xc0, !PT ;  /* 0x0000001f03037812 */ /* 0x001fca00078ec0ff */
[----:B------:R-:W-:-:S05]  /*12640*/  IMAD.IADD R4, R19, 0x1, R3 ;  /* 0x0000000113047824 */ /* 0x000fca00078e0203 */
[----:B------:R-:W-:Y:S01]  /*12650*/  ISETP.GE.OR P6, PT, R4, R2, !P0 ;  /* 0x000000020400720c */ /* 0x000fe200047c6670 */
[----:B------:R-:W-:-:S12]  /*12660*/  IMAD.MOV.U32 R2, RZ, RZ, RZ ;  /* 0x000000ffff027224 */ /* 0x000fd800078e00ff */
[----:B------:R-:W-:Y:S05]  /*12670*/  @P6 BRA `(.L_x_2609) ;  /* 0x00000000000c6947 */ /* 0x000fea0003800000 */
[----:B------:R-:W0:Y:S02]  /*12680*/  LDC.64 R2, c[0x0][0xc80] ;  /* 0x00032000ff027b82 */ /* 0x000e240000000a00 */
[----:B0-----:R-:W-:-:S06]  /*12690*/  IMAD.WIDE R2, R4, 0x4, R2 ;  /* 0x0000000404027825 */ /* 0x001fcc00078e0202 */
[----:B------:R0:W5:Y:S02]  /*126a0*/  LDG.E R2, desc[UR56][R2.64] ;  /* 0x0000003802027981 */ /* 0x000164000c1e1900 */
.L_x_2609:
[----:B------:R-:W-:Y:S05]  /*126b0*/  BSYNC B0 ;  /* 0x0000000000007941 */ /* 0x000fea0003800000 */
.L_x_2608:
        /* <DEDUP_REMOVED lines=17> */
[----:B------:R0:W3:Y:S02]  /*127d0*/  SHFL.IDX PT, R16, R3, 0x1f, 0x1f ;  /* 0x03e01f0003107f89 */ /* 0x0000e400000e0000 */
.L_x_2679:
[----:B------:R-:W-:Y:S02]  /*127e0*/  ULDC UR4, c[0x0][0xc38] ;  /* 0x00030e0000047ab9 */ /* 0x000fe40000000800 */
[----:B------:R-:W-:-:S04]  /*127f0*/  IMAD.U32 R4, RZ, RZ, UR4 ;  /* 0x00000004ff047e24 */ /* 0x000fc8000f8e00ff */
[----:B---3--:R-:W-:-:S04]  /*12800*/  IMAD R16, R16, R4, RZ ;  /* 0x0000000410107224 */ /* 0x008fc800078e02ff */
[----:B------:R-:W-:-:S05]  /*12810*/  IMAD.IADD R5, R16, 0x1, R5 ;  /* 0x0000000110057824 */ /* 0x000fca00078e0205 */
[----:B------:R-:W-:-:S13]  /*12820*/  ISETP.GT.AND P6, PT, R5, R0, PT ;  /* 0x000000000500720c */ /* 0x000fda0003fc4270 */
[----:B------:R-:W-:Y:S05]  /*12830*/  @!P6 BRA `(.L_x_2611) ;  /* 0xfffffffc0064e947 */ /* 0x000fea000383ffff */
.L_x_2606:
[----:B------:R-:W-:Y:S01]  /*12840*/  IMAD.IADD R16, R5, 0x1, -R16 ;  /* 0x0000000105107824 */ /* 0x000fe200078e0a10 */
[----:B------:R-:W-:-:S03]  /*12850*/  UMOV UR4, 0xffffffff ;  /* 0xffffffff00047882 */ /* 0x000fc60000000000 */
[----:B------:R-:W-:-:S05]  /*12860*/  IMAD R5, R3, R4, R16 ;  /* 0x0000000403057224 */ /* 0x000fca00078e0210 */
[----:B------:R-:W-:Y:S01]  /*12870*/  ISETP.GT.AND P6, PT, R5, R0, PT ;  /* 0x000000000500720c */ /* 0x000fe20003fc4270 */
[----:B------:R-:W-:-:S12]  /*12880*/  BRA.DIV UR4, `(.L_x_2612) ;  /* 0x0000002604107947 */ /* 0x000fd8000b800000 */
[----:B------:R-:W-:-:S04]  /*12890*/  VOTE.ANY R5, PT, !P6 ;  /* 0x0000000000057806 */ /* 0x000fc800070e0100 */
[----:B------:R-:W3:Y:S02]  /*128a0*/  POPC R6, R5 ;  /* 0x0000000500067309 */ /* 0x000ee40000000000 */
[----:B---3--:R3:W0:Y:S02]  /*128b0*/  SHFL.IDX PT, R17, R2, R6, 0x1f ;  /* 0x00001f0602117589 */ /* 0x00862400000e0000 */
.L_x_2683:
[----:B------:R-:W-:Y:S01]  /*128c0*/  ISETP.NE.AND P0, PT, R5, RZ, PT ;  /* 0x000000ff0500720c */ /* 0x000fe20003f05270 */
[----:B------:R-:W-:-:S12]  /*128d0*/  IMAD.MOV.U32 R5, RZ, RZ, RZ ;  /* 0x000000ffff057224 */ /* 0x000fd800078e00ff */
[----:B------:R-:W-:Y:S05]  /*128e0*/  @!P0 BRA `(.L_x_2613) ;  /* 0x0000000000148947 */ /* 0x000fea0003800000 */
[----:B------:R-:W-:Y:S01]  /*128f0*/  UMOV UR4, 0xffffffff ;  /* 0xffffffff00047882 */ /* 0x000fe20000000000 */
[----:B------:R-:W-:Y:S02]  /*12900*/  VIADD R12, R6, 0xffffffff ;  /* 0xffffffff060c7836 */ /* 0x000fe40000000000 */
[----:B------:R-:W-:Y:S05]  /*12910*/  BRA.DIV UR4, `(.L_x_2614) ;  /* 0x0000002604347947 */ /* 0x000fea000b800000 */
[----:B0-----:R0:W0:Y:S02]  /*12920*/  SHFL.IDX PT, R3, R3, R12, 0x1f ;  /* 0x00001f0c03037589 */ /* 0x00102400000e0000 */
.L_x_2686:
[----:B0-----:R-:W-:-:S07]  /*12930*/  IMAD.MOV.U32 R5, RZ, RZ, R3 ;  /* 0x000000ffff057224 */ /* 0x001fce00078e0003 */
.L_x_2613:
[----:B0--3--:R-:W0:Y:S01]  /*12940*/  LDC.64 R2, c[0x0][0xc90] ;  /* 0x00032400ff027b82 */ /* 0x009e220000000a00 */
[----:B------:R-:W-:-:S05]  /*12950*/  IADD3 R19, R6, R19, RZ ;  /* 0x0000001306137210 */ /* 0x000fca0007ffe0ff */
[----:B0-----:R-:W-:-:S05]  /*12960*/  IMAD.WIDE R2, R19, 0x4, R2 ;  /* 0x0000000413027825 */ /* 0x001fca00078e0202 */
[----:B--2-4-:R-:W2:Y:S01]  /*12970*/  LDG.E R7, desc[UR56][R2.64] ;  /* 0x0000003802077981 */ /* 0x014ea2000c1e1900 */
[----:B------:R-:W-:-:S04]  /*12980*/  IMAD R16, R5, R4, R16 ;  /* 0x0000000405107224 */ /* 0x000fc800078e0210 */
[----:B------:R-:W-:Y:S02]  /*12990*/  IMAD.IADD R0, R0, 0x1, -R16 ;  /* 0x0000000100007824 */ /* 0x000fe400078e0a10 */
[----:B--2---:R-:W-:-:S05]  /*129a0*/  IMAD R6, R17, R7, RZ ;  /* 0x0000000711067224 */ /* 0x004fca00078e02ff */
[----:B-----5:R-:W-:-:S04]  /*129b0*/  IABS R8, R6 ;  /* 0x0000000600087213 */ /* 0x020fc80000000000 */
        /* <DEDUP_REMOVED lines=58> */
.L_x_2607:
[----:B------:R-:W-:Y:S01]  /*12d60*/  UMOV UR4, URZ ;  /* 0x0000003f00047c82 */ /* 0x000fe20008000000 */
[----:B------:R-:W-:Y:S01]  /*12d70*/  UMOV UR5, URZ ;  /* 0x0000003f00057c82 */ /* 0x000fe20008000000 */
[----:B------:R-:W-:Y:S01]  /*12d80*/  ULDC UR6, c[0x0][0xc3c] ;  /* 0x00030f0000067ab9 */ /* 0x000fe20000000800 */
[----:B------:R-:W-:Y:S02]  /*12d90*/  IMAD.MOV.U32 R16, RZ, RZ, R0 ;  /* 0x000000ffff107224 */ /* 0x000fe400078e0000 */
[----:B------:R-:W-:Y:S02]  /*12da0*/  IMAD.U32 R17, RZ, RZ, UR4 ;  /* 0x00000004ff117e24 */ /* 0x000fe4000f8e00ff */
[----:B------:R-:W-:Y:S02]  /*12db0*/  IMAD.U32 R18, RZ, RZ, UR5 ;  /* 0x00000005ff127e24 */ /* 0x000fe4000f8e00ff */
[----:B------:R-:W-:-:S07]  /*12dc0*/  IMAD.U32 R19, RZ, RZ, UR6 ;  /* 0x00000006ff137e24 */ /* 0x000fce000f8e00ff */
.L_x_2615:
        /* <DEDUP_REMOVED lines=12> */
.L_x_2604:
[----:B------:R-:W-:Y:S02]  /*12e90*/  ULDC UR4, c[0x0][0xc3c] ;  /* 0x00030f0000047ab9 */ /* 0x000fe40000000800 */
[----:B---3--:R-:W-:-:S13]  /*12ea0*/  ISETP.GE.AND P0, PT, R19, UR4, PT ;  /* 0x0000000413007c0c */ /* 0x008fda000bf06270 */
[----:B------:R-:W-:Y:S05]  /*12eb0*/  @!P0 BRA `(.L_x_2616) ;  /* 0xffffffa800d48947 */ /* 0x000fea000383ffff */
[----:B------:R-:W-:Y:S05]  /*12ec0*/  BSYNC B8 ;  /* 0x0000000000087941 */ /* 0x000fea0003800000 */
.L_x_2514:
[----:B0-----:R-:W3:Y:S01]  /*12ed0*/  LDL.LU R0, [R1+0x48] ;  /* 0x0000480001007983 */ /* 0x001ee20000300800 */
[----:B------:R-:W-:Y:S01]  /*12ee0*/  BSSY B0, `(.L_x_2617) ;  /* 0x000000b000007945 */ /* 0x000fe20003800000 */
[----:B------:R-:W0:Y:S01]  /*12ef0*/  S2R R5, SR_CgaCtaId ;  /* 0x0000000000057919 */ /* 0x000e220000008800 */
[----:B---3--:R-:W-:-:S05]  /*12f00*/  VIADD R0, R0, 0x1 ;  /* 0x0000000100007836 */ /* 0x008fca0000000000 */
[----:B------:R-:W-:-:S04]  /*12f10*/  LEA.HI R2, R0, R0, RZ, 0x1 ;  /* 0x0000000000027211 */ /* 0x000fc800078f08ff */
[----:B------:R-:W-:-:S05]  /*12f20*/  LOP3.LUT R3, R2, 0xfffffffe, RZ, 0xc0, !PT ;  /* 0xfffffffe02037812 */ /* 0x000fca00078ec0ff */
[----:B------:R-:W-:Y:S01]  /*12f30*/  IMAD.IADD R3, R0, 0x1, -R3 ;  /* 0x0000000100037824 */ /* 0x000fe200078e0a03 */
[----:B------:R-:W-:-:S04]  /*12f40*/  MOV R0, 0x400 ;  /* 0x0000040000007802 */ /* 0x000fc80000000f00 */
[----:B0-----:R-:W-:Y:S02]  /*12f50*/  LEA R0, R5, R0, 0x18 ;  /* 0x0000000005007211 */ /* 0x001fe400078ec0ff */
[----:B------:R-:W-:-:S04]  /*12f60*/  SHF.L.U32 R3, R3, 0x1f, RZ ;  /* 0x0000001f03037819 */ /* 0x000fc800000006ff */
[----:B------:R-:W0:Y:S02]  /*12f70*/  SYNCS.PHASECHK.TRANS64.TRYWAIT P0, [R0+URZ+0x34820], R3 ;  /* 0x03482003000075a7 */ /* 0x000e24000800017f */
[----:B0-----:R-:W-:Y:S05]  /*12f80*/  @!P0 BRA `(.L_x_2618) ;  /* 0x0000001c00c08947 */ /* 0x001fea0003800000 */
.L_x_2687:
[----:B------:R-:W-:Y:S05]  /*12f90*/  BSYNC B0 ;  /* 0x0000000000007941 */ /* 0x000fea0003800000 */
.L_x_2617:
[----:B------:R-:W-:-:S03]  /*12fa0*/  UMOV UR4, 0xffffffff ;  /* 0xffffffff00047882 */ /* 0x000fc60000000000 */
[----:B------:R-:W-:Y:S05]  /*12fb0*/  BRA.DIV UR4, `(.L_x_2619) ;  /* 0x0000001e04c87947 */ /* 0x000fea000b800000 */
[----:B------:R-:W3:Y:S02]  /*12fc0*/  S2R R2, SR_TID.X ;  /* 0x0000000000027919 */ /* 0x000ee40000002100 */
[----:B---3--:R-:W-:-:S04]  /*12fd0*/  SHF.R.U32.HI R2, RZ, 0x5, R2 ;  /* 0x00000005ff027819 */ /* 0x008fc80000011602 */
[----:B------:R-:W-:-:S05]  /*12fe0*/  LOP3.LUT R2, R2, 0x3, RZ, 0xc0, !PT ;  /* 0x0000000302027812 */ /* 0x000fca00078ec0ff */
[----:B------:R3:W0:Y:S02]  /*12ff0*/  SHFL.IDX PT, R14, R2, RZ, 0x1f ;  /* 0x00001fff020e7589 */ /* 0x00062400000e0000 */
.L_x_2690:
[----:B0-----:R-:W-:Y:S01]  /*13000*/  ISETP.NE.AND P0, PT, R14, RZ, PT ;  /* 0x000000ff0e00720c */ /* 0x001fe20003f05270 */
[----:B------:R-:W-:-:S12]  /*13010*/  BSSY B0, `(.L_x_2620) ;  /* 0x0000027000007945 */ /* 0x000fd80003800000 */
[----:B------:R-:W-:Y:S05]  /*13020*/  @P0 BRA `(.L_x_2621) ;  /* 0x0000000000940947 */ /* 0x000fea0003800000 */
[----:B------:R-:W-:-:S03]  /*13030*/  UMOV UR4, 0xffffffff ;  /* 0xffffffff00047882 */ /* 0x000fc60000000000 */
[----:B------:R-:W-:Y:S05]  /*13040*/  BRA.DIV UR4, `(.L_x_2622) ;  /* 0x0000001e04d87947 */ /* 0x000fea000b800000 */
[----:B------:R-:W-:-:S13]  /*13050*/  ELECT P6, URZ, PT ;  /* 0x00000000003f782f */ /* 0x000fda00038c0000 */
.L_x_2693:
[----:B------:R-:W-:Y:S05]  /*13060*/  @!P6 BRA `(.L_x_2621) ;  /* 0x000000000084e947 */ /* 0x000fea0003800000 */
[----:B---3--:R-:W3:Y:S02]  /*13070*/  LDL.LU R2, [R1+0x54] ;  /* 0x0000540001027983 */ /* 0x008ee40000300800 */
[----:B---3--:R-:W-:-:S04]  /*13080*/  LOP3.LUT R2, R2, 0x2, RZ, 0xfc, !PT ;  /* 0x0000000202027812 */ /* 0x008fc800078efcff */
[----:B------:R-:W-:-:S13]  /*13090*/  ISETP.NE.AND P2, PT, R2, 0x3, PT ;  /* 0x000000030200780c */ /* 0x000fda0003f45270 */
[----:B------:R-:W-:Y:S05]  /*130a0*/  @!P2 BRA `(.L_x_2623) ;  /* 0x000000000004a947 */ /* 0x000fea0003800000 */
[----:B------:R-:W-:Y:S01]  /*130b0*/  BPT.TRAP 0x1 ;  /* 0x000000040000795c */ /* 0x000fe20000300000 */
.L_x_2623:
[----:B------:R-:W3:Y:S04]  /*130c0*/  LDL R3, [R1+0x8] ;  /* 0x0000080001037983 */ /* 0x000ee80000100800 */
[----:B--2-4-:R-:W2:Y:S01]  /*130d0*/  LDL.LU R7, [R1+0x14] ;  /* 0x0000140001077983 */ /* 0x014ea20000300800 */
[----:B------:R-:W-:-:S04]  /*130e0*/  VIADD R2, R0, 0x34840 ;  /* 0x0003484000027836 */ /* 0x000fc80000000000 */
[C---:B---3--:R-:W-:Y:S02]  /*130f0*/  IMAD R6, R3.reuse, 0x8, R2 ;  /* 0x0000000803067824 */ /* 0x048fe400078e0202 */
        /* <DEDUP_REMOVED lines=10> */
.L_x_2694:
[----:B------:R-:W2:Y:S02]  /*131a0*/  SYNCS.PHASECHK.TRANS64.TRYWAIT P0, [R7+URZ], R2 ;  /* 0x00000002070075a7 */ /* 0x000ea4000800017f */
[----:B--2---:R-:W-:Y:S05]  /*131b0*/  @!P0 BRA `(.L_x_2625) ;  /* 0x0000001c00b08947 */ /* 0x004fea0003800000 */
.L_x_2695:
[----:B------:R-:W-:Y:S05]  /*131c0*/  @!P2 BRA `(.L_x_2626) ;  /* 0x000000000004a947 */ /* 0x000fea0003800000 */
[----:B------:R-:W-:Y:S01]  /*131d0*/  BPT.TRAP 0x1 ;  /* 0x000000040000795c */ /* 0x000fe20000300000 */
.L_x_2626:
[----:B------:R-:W3:Y:S01]  /*131e0*/  LDL.LU R4, [R1+0x8] ;  /* 0x0000080001047983 */ /* 0x000ee20000300800 */
[----:B------:R-:W-:-:S05]  /*131f0*/  VIADD R0, R0, 0x34860 ;  /* 0x0003486000007836 */ /* 0x000fca0000000000 */
[----:B---3--:R-:W-:-:S04]  /*13200*/  LEA R4, R4, R0, 0x3 ;  /* 0x0000000004047211 */ /* 0x008fc800078e18ff */
[----:B------:R-:W3:Y:S02]  /*13210*/  SYNCS.PHASECHK.TRANS64.TRYWAIT P0, [R4+URZ], R5 ;  /* 0x00000005040075a7 */ /* 0x000ee4000800017f */
[----:B---3--:R-:W-:Y:S05]  /*13220*/  @!P0 BRA `(.L_x_2627) ;  /* 0x0000001c00a88947 */ /* 0x008fea0003800000 */
.L_x_2696:
[----:B------:R-:W-:-:S07]  /*13230*/  IMAD R3, R3, 0x8, R0 ;  /* 0x0000000803037824 */ /* 0x000fce00078e0200 */
.L_x_2628:
[----:B----4-:R4:W0:Y:S02]  /*13240*/  SYNCS.PHASECHK.TRANS64.TRYWAIT P0, [R3+URZ], R2 ;  /* 0x00000002030075a7 */ /* 0x010824000800017f */
[----:B0-----:R-:W-:Y:S05]  /*13250*/  @!P0 NANOSLEEP.SYNCS 0x989680 ;  /* 0x009896800000895d */ /* 0x001fea0003900000 */
[----:B------:R-:W0:Y:S02]  /*13260*/  @!P0 SYNCS.PHASECHK.TRANS64 P0, [R3+URZ], R2 ;  /* 0x00000002030085a7 */ /* 0x000e24000800007f */
[----:B0-----:R-:W-:Y:S05]  /*13270*/  @!P0 BRA `(.L_x_2628) ;  /* 0xfffffffc00f08947 */ /* 0x001fea000383ffff */
.L_x_2621:
[----:B------:R-:W-:Y:S05]  /*13280*/  BSYNC B0 ;  /* 0x0000000000007941 */ /* 0x000fea0003800000 */
.L_x_2620:
[----:B------:R-:W-:Y:S05]  /*13290*/  EXIT ;  /* 0x000000000000794d */ /* 0x000fea0003800000 */
.L_x_2456:
[----:B0-----:R-:W-:-:S04]  /*132a0*/  IMAD.U32 R3, RZ, RZ, UR37 ;  /* 0x00000025ff037e24 */ /* 0x001fc8000f8e00ff */
[----:B------:R0:W1:Y:S03]  /*132b0*/  SYNCS.PHASECHK.TRANS64.TRYWAIT P1, [R3+URZ+0x34800], R0 ;  /* 0x03480000030075a7 */ /* 0x000066000802017f */
[----:B-1----:R-:W-:Y:S05]  /*132c0*/  @!P1 NANOSLEEP.SYNCS 0x989680 ;  /* 0x009896800000995d */ /* 0x002fea0003900000 */
[----:B------:R-:W1:Y:S02]  /*132d0*/  @!P1 SYNCS.PHASECHK.TRANS64 P1, [R3+URZ+0x34800], R0 ;  /* 0x03480000030095a7 */ /* 0x000e64000802007f */
[----:B-1----:R-:W-:Y:S05]  /*132e0*/  @!P1 BRA `(.L_x_2456) ;  /* 0xfffffffc00ec9947 */ /* 0x002fea000383ffff */
[----:B------:R-:W-:Y:S05]  /*132f0*/  BRA `(.L_x_2629) ;  /* 0xfffffee4000c7947 */ /* 0x000fea000383ffff */
.L_x_2460:
[----:B-1----:R1:W2:Y:S02]  /*13300*/  SYNCS.PHASECHK.TRANS64.TRYWAIT P2, [R0+URZ+0x34830], R3 ;  /* 0x03483003000075a7 */ /* 0x0022a4000804017f */
[----:B--2---:R-:W-:Y:S05]  /*13310*/  @!P2 NANOSLEEP.SYNCS 0x989680 ;  /* 0x009896800000a95d */ /* 0x004fea0003900000 */
[----:B------:R-:W2:Y:S02]  /*13320*/  @!P2 SYNCS.PHASECHK.TRANS64 P2, [R0+URZ+0x34830], R3 ;  /* 0x034830030000a5a7 */ /* 0x000ea4000804007f */
[----:B--2---:R-:W-:Y:S05]  /*13330*/  @!P2 BRA `(.L_x_2460) ;  /* 0xfffffffc00f0a947 */ /* 0x004fea000383ffff */
[----:B------:R-:W-:Y:S05]  /*13340*/  BRA `(.L_x_2459) ;  /* 0xfffffee400307947 */ /* 0x000fea000383ffff */
.L_x_2465:
[----:B-1----:R-:W-:-:S04]  /*13350*/  IMAD.U32 R6, RZ, RZ, UR59 ;  /* 0x0000003bff067e24 */ /* 0x002fc8000f8e00ff */
[----:B------:R1:W2:Y:S03]  /*13360*/  SYNCS.PHASECHK.TRANS64.TRYWAIT P3, [R6+URZ+0x34830], R5 ;  /* 0x03483005060075a7 */ /* 0x0002a6000806017f */
[----:B--2---:R-:W-:Y:S05]  /*13370*/  @!P3 NANOSLEEP.SYNCS 0x989680 ;  /* 0x009896800000b95d */ /* 0x004fea0003900000 */
[----:B------:R-:W2:Y:S02]  /*13380*/  @!P3 SYNCS.PHASECHK.TRANS64 P3, [R6+URZ+0x34830], R5 ;  /* 0x034830050600b5a7 */ /* 0x000ea4000806007f */
[----:B--2---:R-:W-:Y:S05]  /*13390*/  @!P3 BRA `(.L_x_2465) ;  /* 0xfffffffc00ecb947 */ /* 0x004fea000383ffff */
[----:B------:R-:W-:Y:S05]  /*133a0*/  BRA `(.L_x_2464) ;  /* 0xffffff1000a07947 */ /* 0x000fea000383ffff */
.L_x_2469:
[----:B01----:R-:W-:-:S04]  /*133b0*/  IMAD.U32 R5, RZ, RZ, UR7 ;  /* 0x00000007ff057e24 */ /* 0x003fc8000f8e00ff */
[----:B------:R0:W1:Y:S03]  /*133c0*/  SYNCS.PHASECHK.TRANS64.TRYWAIT P3, [R5+URZ+0x34850], R0 ;  /* 0x03485000050075a7 */ /* 0x000066000806017f */
[----:B-1----:R-:W-:Y:S05]  /*133d0*/  @!P3 NANOSLEEP.SYNCS 0x989680 ;  /* 0x009896800000b95d */ /* 0x002fea0003900000 */
[----:B------:R-:W1:Y:S02]  /*133e0*/  @!P3 SYNCS.PHASECHK.TRANS64 P3, [R5+URZ+0x34850], R0 ;  /* 0x034850000500b5a7 */ /* 0x000e64000806007f */
[----:B-1----:R-:W-:Y:S05]  /*133f0*/  @!P3 BRA `(.L_x_2469) ;  /* 0xfffffffc00ecb947 */ /* 0x002fea000383ffff */
[----:B------:R-:W-:Y:S05]  /*13400*/  BRA `(.L_x_2468) ;  /* 0xffffff1800a47947 */ /* 0x000fea000383ffff */
.L_x_2475:
[----:B-1----:R-:W-:-:S04]  /*13410*/  IMAD.U32 R6, RZ, RZ, UR6 ;  /* 0x00000006ff067e24 */ /* 0x002fc8000f8e00ff */
[----:B------:R1:W2:Y:S03]  /*13420*/  SYNCS.PHASECHK.TRANS64.TRYWAIT P2, [R6+URZ+0x34830], R5 ;  /* 0x03483005060075a7 */ /* 0x0002a6000804017f */
[----:B--2---:R-:W-:Y:S05]  /*13430*/  @!P2 NANOSLEEP.SYNCS 0x989680 ;  /* 0x009896800000a95d */ /* 0x004fea0003900000 */
[----:B------:R-:W2:Y:S02]  /*13440*/  @!P2 SYNCS.PHASECHK.TRANS64 P2, [R6+URZ+0x34830], R5 ;  /* 0x034830050600a5a7 */ /* 0x000ea4000804007f */
[----:B--2---:R-:W-:Y:S05]  /*13450*/  @!P2 BRA `(.L_x_2475) ;  /* 0xfffffffc00eca947 */ /* 0x004fea000383ffff */
[----:B------:R-:W-:Y:S05]  /*13460*/  BRA `(.L_x_2474) ;  /* 0xffffff4000e87947 */ /* 0x000fea000383ffff */
.L_x_2479:
[----:B01----:R-:W-:-:S04]  /*13470*/  IMAD.U32 R5, RZ, RZ, UR7 ;  /* 0x00000007ff057e24 */ /* 0x003fc8000f8e00ff */
[----:B------:R0:W1:Y:S03]  /*13480*/  SYNCS.PHASECHK.TRANS64.TRYWAIT P2, [R5+URZ+0x34850], R0 ;  /* 0x03485000050075a7 */ /* 0x000066000804017f */
[----:B-1----:R-:W-:Y:S05]  /*13490*/  @!P2 NANOSLEEP.SYNCS 0x989680 ;  /* 0x009896800000a95d */ /* 0x002fea0003900000 */
[----:B------:R-:W1:Y:S02]  /*134a0*/  @!P2 SYNCS.PHASECHK.TRANS64 P2, [R5+URZ+0x34850], R0 ;  /* 0x034850000500a5a7 */ /* 0x000e64000804007f */
[----:B-1----:R-:W-:Y:S05]  /*134b0*/  @!P2 BRA `(.L_x_2479) ;  /* 0xfffffffc00eca947 */ /* 0x002fea000383ffff */
[----:B------:R-:W-:Y:S05]  /*134c0*/  BRA `(.L_x_2478) ;  /* 0xffffff4800ec7947 */ /* 0x000fea000383ffff */
.L_x_2484:
[----:B-1----:R-:W-:-:S04]  /*134d0*/  IMAD.U32 R7, RZ, RZ, UR5 ;  /* 0x00000005ff077e24 */ /* 0x002fc8000f8e00ff */
[----:B------:R1:W2:Y:S03]  /*134e0*/  SYNCS.PHASECHK.TRANS64.TRYWAIT P0, [R7+URZ+0x34850], R0 ;  /* 0x03485000070075a7 */ /* 0x0002a6000800017f */
[----:B--2---:R-:W-:Y:S05]  /*134f0*/  @!P0 NANOSLEEP.SYNCS 0x989680 ;  /* 0x009896800000895d */ /* 0x004fea0003900000 */
[----:B------:R-:W2:Y:S02]  /*13500*/  @!P0 SYNCS.PHASECHK.TRANS64 P0, [R7+URZ+0x34850], R0 ;  /* 0x03485000070085a7 */ /* 0x000ea4000800007f */
[----:B--2---:R-:W-:Y:S05]  /*13510*/  @!P0 BRA `(.L_x_2484) ;  /* 0xfffffffc00ec8947 */ /* 0x004fea000383ffff */
[----:B------:R-:W-:Y:S05]  /*13520*/  BRA `(.L_x_2483) ;  /* 0xffffff6c00bc7947 */ /* 0x000fea000383ffff */
.L_x_2526:
        /* <DEDUP_REMOVED lines=11> */
.L_x_2631:
[----:B------:R-:W-:Y:S05]  /*135e0*/  BSYNC B0 ;  /* 0x0000000000007941 */ /* 0x000fea0003800000 */
.L_x_2630:
[----:B------:R-:W-:Y:S05]  /*135f0*/  BRA `(.L_x_2632) ;  /* 0xffffffb000187947 */ /* 0x000fea000383ffff */
.L_x_2528:
[----:B------:R-:W-:Y:S01]  /*13600*/  BSSY B0, `(.L_x_2633) ;  /* 0x0000006000007945 */ /* 0x000fe20003800000 */
[----:B------:R-:W-:-:S07]  /*13610*/  IMAD.MOV.U32 R15, RZ, RZ, -0x1 ;  /* 0xffffffffff0f7424 */ /* 0x000fce00078e00ff */
[----:B0123--:R-:W-:Y:S05]  /*13620*/  WARPSYNC.COLLECTIVE R15, `(.L_x_2634) ;  /* 0x000000000f0c7348 */ /* 0x00ffea0003c00000 */
[----:B------:R-:W-:Y:S02]  /*13630*/  ELECT P6, UR62, PT ;  /* 0x00000000003e782f */ /* 0x000fe400038c0000 */
[----:B------:R-:W-:Y:S01]  /*13640*/  MOV R14, UR62 ;  /* 0x0000003e000e7c02 */ /* 0x000fe20008000f00 */
[----:B0123--:R-:W-:Y:S10]  /*13650*/  ENDCOLLECTIVE ;  /* 0x000000000000791b */ /* 0x00fff40003800000 */
.L_x_2634:
[----:B------:R-:W-:Y:S05]  /*13660*/  BSYNC B0 ;  /* 0x0000000000007941 */ /* 0x000fea0003800000 */
.L_x_2633:
[----:B------:R-:W-:Y:S05]  /*13670*/  BRA `(.L_x_2635) ;  /* 0xffffffb000207947 */ /* 0x000fea000383ffff */
.L_x_2530:
[----:B---3--:R3:W4:Y:S02]  /*13680*/  SYNCS.PHASECHK.TRANS64.TRYWAIT P0, [R0+URZ+0x34840], R2 ;  /* 0x03484002000075a7 */ /* 0x008724000800017f */
[----:B----4-:R-:W-:Y:S05]  /*13690*/  @!P0 NANOSLEEP.SYNCS 0x989680 ;  /* 0x009896800000895d */ /* 0x010fea0003900000 */
[----:B------:R-:W4:Y:S02]  /*136a0*/  @!P0 SYNCS.PHASECHK.TRANS64 P0, [R0+URZ+0x34840], R2 ;  /* 0x03484002000085a7 */ /* 0x000f24000800007f */
[----:B----4-:R-:W-:Y:S05]  /*136b0*/  @!P0 BRA `(.L_x_2530) ;  /* 0xfffffffc00f08947 */ /* 0x010fea000383ffff */
[----:B------:R-:W-:Y:S05]  /*136c0*/  BRA `(.L_x_2636) ;  /* 0xffffffb0008c7947 */ /* 0x000fea000383ffff */
.L_x_2534:
[----:B------:R-:W2:Y:S01]  /*136d0*/  LDL.LU R11, [R1+0x34] ;  /* 0x00003400010b7983 */ /* 0x000ea20000300800 */
[----:B------:R-:W-:Y:S01]  /*136e0*/  IMAD.MOV.U32 R13, RZ, RZ, R0 ;  /* 0x000000ffff0d7224 */ /* 0x000fe200078e0000 */
[----:B------:R-:W-:Y:S01]  /*136f0*/  LOP3.LUT R8, R8, 0x7f, RZ, 0xc0, !PT ;  /* 0x0000007f08087812 */ /* 0x000fe200078ec0ff */
[----:B------:R-:W-:Y:S02]  /*13700*/  IMAD.MOV.U32 R12, RZ, RZ, RZ ;  /* 0x000000ffff0c7224 */ /* 0x000fe400078e00ff */
[----:B------:R-:W-:Y:S01]  /*13710*/  IMAD.MOV.U32 R15, RZ, RZ, -0x1 ;  /* 0xffffffffff0f7424 */ /* 0x000fe200078e00ff */
[----:B------:R-:W-:-:S05]  /*13720*/  SHF.R.U32.HI R6, RZ, 0x3, R8 ;  /* 0x00000003ff067819 */ /* 0x000fca0000011608 */
[----:B------:R-:W-:Y:S02]  /*13730*/  IMAD R17, R17, 0x80, R6 ;  /* 0x0000008011117824 */ /* 0x000fe400078e0206 */
[----:B--2---:R-:W-:Y:S02]  /*13740*/  IMAD R2, R11, R7, RZ ;  /* 0x000000070b027224 */ /* 0x004fe400078e02ff */
[----:B------:R-:W-:-:S03]  /*13750*/  IMAD.MOV.U32 R11, RZ, RZ, 0x181f ;  /* 0x0000181fff0b7424 */ /* 0x000fc600078e00ff */
[----:B------:R-:W-:-:S13]  /*13760*/  ISETP.GE.AND P3, PT, R17, R2, PT ;  /* 0x000000021100720c */ /* 0x000fda0003f66270 */
[----:B-----5:R-:W-:Y:S05]  /*13770*/  WARPSYNC.COLLECTIVE R15, `(.L_x_2637) ;  /* 0x000000000f087348 */ /* 0x020fea0003c00000 */
[----:B------:R0:W1:Y:S02]  /*13780*/  SHFL.IDX P6, R14, R13, R12, R11 ;  /* 0x0000000c0d0e7389 */ /* 0x00006400000c000b */
[----:B01---5:R-:W-:Y:S01]  /*13790*/  ENDCOLLECTIVE ;  /* 0x000000000000791b */ /* 0x023fe20003800000 */
.L_x_2637:
[----:B------:R-:W-:Y:S01]  /*137a0*/  IMAD.MOV.U32 R13, RZ, RZ, R3 ;  /* 0x000000ffff0d7224 */ /* 0x000fe200078e0003 */
[----:B------:R-:W-:-:S07]  /*137b0*/  MOV R4, R14 ;  /* 0x0000000e00047202 */ /* 0x000fce0000000f00 */
[----:B------:R-:W-:Y:S05]  /*137c0*/  WARPSYNC.COLLECTIVE R15, `(.L_x_2638) ;  /* 0x000000000f087348 */ /* 0x000fea0003c00000 */
[----:B------:R0:W1:Y:S02]  /*137d0*/  SHFL.IDX P6, R14, R13, R12, R11 ;  /* 0x0000000c0d0e7389 */ /* 0x00006400000c000b */
[----:B01----:R-:W-:Y:S01]  /*137e0*/  ENDCOLLECTIVE ;  /* 0x000000000000791b */ /* 0x003fe20003800000 */
.L_x_2638:
[----:B------:R-:W-:Y:S02]  /*137f0*/  IMAD.MOV.U32 R13, RZ, RZ, R0 ;  /* 0x000000ffff0d7224 */ /* 0x000fe400078e0000 */
[----:B------:R-:W-:Y:S02]  /*13800*/  IMAD.MOV.U32 R12, RZ, RZ, 0x1 ;  /* 0x00000001ff0c7424 */ /* 0x000fe400078e00ff */
[----:B------:R-:W-:-:S07]  /*13810*/  IMAD.MOV.U32 R5, RZ, RZ, R14 ;  /* 0x000000ffff057224 */ /* 0x000fce00078e000e */
[----:B------:R-:W-:Y:S05]  /*13820*/  WARPSYNC.COLLECTIVE R15, `(.L_x_2639) ;  /* 0x000000000f087348 */ /* 0x000fea0003c00000 */
[----:B------:R0:W1:Y:S02]  /*13830*/  SHFL.IDX P6, R14, R13, R12, R11 ;  /* 0x0000000c0d0e7389 */ /* 0x00006400000c000b */
[----:B01----:R-:W-:Y:S01]  /*13840*/  ENDCOLLECTIVE ;  /* 0x000000000000791b */ /* 0x003fe20003800000 */
.L_x_2639:
        /* <DEDUP_REMOVED lines=10> */
.L_x_2640:
[----:B------:R-:W-:Y:S01]  /*138f0*/  @!PT LDS RZ, [RZ] ;  /* 0x00000000fffff984 */ /* 0x000fe20000000800 */
[----:B------:R-:W-:Y:S01]  /*13900*/  @!PT LDS RZ, [RZ] ;  /* 0x00000000fffff984 */ /* 0x000fe20000000800 */
[----:B------:R-:W-:Y:S01]  /*13910*/  @!PT LDS RZ, [RZ] ;  /* 0x00000000fffff984 */ /* 0x000fe20000000800 */
[----:B------:R-:W-:Y:S04]  /*13920*/  @!P3 LDGSTS.E.BYPASS.LTC128B.128 [R9+0x10400], desc[UR56][R4.64], !P2 ;  /* 0x104000000409bfae */ /* 0x000fe8000d101d78 */
[----:B------:R-:W-:Y:S04]  /*13930*/  @!P3 LDGSTS.E.BYPASS.LTC128B.128 [R9+0x14400], desc[UR56][R4.64+0x80], !P1 ;  /* 0x144000800409bfae */ /* 0x000fe8000c901d78 */
[----:B------:R0:W-:Y:S01]  /*13940*/  @!P3 LDGSTS.E.BYPASS.LTC128B.128 [R9+0x18400], desc[UR56][R4.64+0x100], !P0 ;  /* 0x184001000409bfae */ /* 0x0001e2000c101d78 */
[----:B------:R-:W-:Y:S02]  /*13950*/  IMAD.MOV.U32 R13, RZ, RZ, R0 ;  /* 0x000000ffff0d7224 */ /* 0x000fe400078e0000 */
[----:B------:R-:W-:-:S02]  /*13960*/  IMAD.MOV.U32 R12, RZ, RZ, 0x2 ;  /* 0x00000002ff0c7424 */ /* 0x000fc400078e00ff */
[----:B0-----:R-:W-:Y:S02]  /*13970*/  VIADD R4, R17, 0x10 ;  /* 0x0000001011047836 */ /* 0x001fe40000000000 */
[----:B------:R-:W-:-:S07]  /*13980*/  IMAD.MOV.U32 R6, RZ, RZ, R14 ;  /* 0x000000ffff067224 */ /* 0x000fce00078e000e */
[----:B------:R-:W-:Y:S05]  /*13990*/  WARPSYNC.COLLECTIVE R15, `(.L_x_2641) ;  /* 0x000000000f087348 */ /* 0x000fea0003c00000 */
[----:B------:R0:W1:Y:S02]  /*139a0*/  SHFL.IDX P6, R14, R13, R12, R11 ;  /* 0x0000000c0d0e7389 */ /* 0x00006400000c000b */
[----:B01----:R-:W-:Y:S01]  /*139b0*/  ENDCOLLECTIVE ;  /* 0x000000000000791b */ /* 0x003fe20003800000 */
.L_x_2641:
[----:B------:R-:W-:-:S13]  /*139c0*/  ISETP.GE.AND P3, PT, R4, R2, PT ;  /* 0x000000020400720c */ /* 0x000fda0003f66270 */
[----:B------:R-:W-:Y:S01]  /*139d0*/  @!P3 LEA R7, P5, R10, R6, 0x1 ;  /* 0x000000060a07b211 */ /* 0x000fe200078a08ff */
[----:B------:R-:W-:-:S04]  /*139e0*/  IMAD.MOV.U32 R13, RZ, RZ, R3 ;  /* 0x000000ffff0d7224 */ /* 0x000fc800078e0003 */
[----:B------:R-:W-:Y:S02]  /*139f0*/  @!P3 IMAD.X R6, RZ, RZ, R8, P5 ;  /* 0x000000ffff06b224 */ /* 0x000fe400028e0608 */
[----:B------:R-:W-:Y:S02]  /*13a00*/  @!P3 IMAD.MOV.U32 R4, RZ, RZ, R7 ;  /* 0x000000ffff04b224 */ /* 0x000fe400078e0007 */
[----:B------:R-:W-:Y:S01]  /*13a10*/  @!P3 IMAD.MOV.U32 R5, RZ, RZ, R6 ;  /* 0x000000ffff05b224 */ /* 0x000fe200078e0006 */
[----:B------:R-:W-:-:S07]  /*13a20*/  MOV R6, R14 ;  /* 0x0000000e00067202 */ /* 0x000fce0000000f00 */
[----:B------:R-:W-:Y:S05]  /*13a30*/  WARPSYNC.COLLECTIVE R15, `(.L_x_2642) ;  /* 0x000000000f087348 */ /* 0x000fea0003c00000 */
[----:B------:R0:W1:Y:S02]  /*13a40*/  SHFL.IDX P6, R14, R13, R12, R11 ;  /* 0x0000000c0d0e7389 */ /* 0x00006400000c000b */
[----:B01----:R-:W-:Y:S01]  /*13a50*/  ENDCOLLECTIVE ;  /* 0x000000000000791b */ /* 0x003fe20003800000 */
.L_x_2642:
        /* <DEDUP_REMOVED lines=13> */
.L_x_2643:
[----:B------:R-:W-:-:S13]  /*13b30*/  ISETP.GE.AND P3, PT, R4, R2, PT ;  /* 0x000000020400720c */ /* 0x000fda0003f66270 */
[----:B------:R-:W-:Y:S01]  /*13b40*/  @!P3 LEA R7, P4, R10, R7, 0x1 ;  /* 0x000000070a07b211 */ /* 0x000fe200078808ff */
[----:B------:R-:W-:-:S04]  /*13b50*/  IMAD.MOV.U32 R13, RZ, RZ, R3 ;  /* 0x000000ffff0d7224 */ /* 0x000fc800078e0003 */
[----:B------:R-:W-:-:S04]  /*13b60*/  @!P3 IMAD.X R4, RZ, RZ, R6, P4 ;  /* 0x000000ffff04b224 */ /* 0x000fc800020e0606 */
[----:B------:R-:W-:Y:S02]  /*13b70*/  @!P3 IMAD.MOV.U32 R5, RZ, RZ, R4 ;  /* 0x000000ffff05b224 */ /* 0x000fe400078e0004 */
[----:B------:R-:W-:Y:S02]  /*13b80*/  @!P3 IMAD.MOV.U32 R4, RZ, RZ, R7 ;  /* 0x000000ffff04b224 */ /* 0x000fe400078e0007 */
[----:B------:R-:W-:-:S03]  /*13b90*/  VIADD R7, R17, 0x60 ;  /* 0x0000006011077836 */ /* 0x000fc60000000000 */
[----:B------:R-:W-:Y:S01]  /*13ba0*/  @!PT LDS RZ, [RZ] ;  /* 0x00000000fffff984 */ /* 0x000fe20000000800 */
[----:B------:R-:W-:Y:S01]  /*13bb0*/  @!PT LDS RZ, [RZ] ;  /* 0x00000000fffff984 */ /* 0x000fe20000000800 */
[----:B------:R-:W-:Y:S01]  /*13bc0*/  @!PT LDS RZ, [RZ] ;  /* 0x00000000fffff984 */ /* 0x000fe20000000800 */
[----:B------:R-:W-:Y:S04]  /*13bd0*/  @!P3 LDGSTS.E.BYPASS.LTC128B.128 [R9+0x11400], desc[UR56][R4.64], !P2 ;  /* 0x114000000409bfae */ /* 0x000fe8000d101d78 */
[----:B------:R-:W-:Y:S04]  /*13be0*/  @!P3 LDGSTS.E.BYPASS.LTC128B.128 [R9+0x15400], desc[UR56][R4.64+0x80], !P1 ;  /* 0x154000800409bfae */ /* 0x000fe8000c901d78 */
[----:B------:R0:W-:Y:S02]  /*13bf0*/  @!P3 LDGSTS.E.BYPASS.LTC128B.128 [R9+0x19400], desc[UR56][R4.64+0x100], !P0 ;  /* 0x194001000409bfae */ /* 0x0001e4000c101d78 */
[----:B0-----:R-:W-:-:S05]  /*13c00*/  VIADD R4, R17, 0x30 ;  /* 0x0000003011047836 */ /* 0x001fca0000000000 */
[----:B------:R-:W-:Y:S01]  /*13c10*/  ISETP.GE.AND P3, PT, R4, R2, PT ;  /* 0x000000020400720c */ /* 0x000fe20003f66270 */
[----:B------:R-:W-:-:S12]  /*13c20*/  IMAD.MOV.U32 R4, RZ, RZ, R14 ;  /* 0x000000ffff047224 */ /* 0x000fd800078e000e */
[----:B------:R-:W-:Y:S05]  /*13c30*/  WARPSYNC.COLLECTIVE R15, `(.L_x_2644) ;  /* 0x000000000f087348 */ /* 0x000fea0003c00000 */
[----:B------:R0:W1:Y:S02]  /*13c40*/  SHFL.IDX P6, R14, R13, R12, R11 ;  /* 0x0000000c0d0e7389 */ /* 0x00006400000c000b */
[----:B01----:R-:W-:Y:S01]  /*13c50*/  ENDCOLLECTIVE ;  /* 0x000000000000791b */ /* 0x003fe20003800000 */
.L_x_2644:
[----:B------:R-:W-:Y:S02]  /*13c60*/  IMAD.MOV.U32 R13, RZ, RZ, R0 ;  /* 0x000000ffff0d7224 */ /* 0x000fe400078e0000 */
[----:B------:R-:W-:Y:S02]  /*13c70*/  IMAD.MOV.U32 R12, RZ, RZ, 0x4 ;  /* 0x00000004ff0c7424 */ /* 0x000fe400078e00ff */
[----:B------:R-:W-:-:S07]  /*13c80*/  IMAD.MOV.U32 R5, RZ, RZ, R14 ;  /* 0x000000ffff057224 */ /* 0x000fce00078e000e */
[----:B------:R-:W-:Y:S05]  /*13c90*/  WARPSYNC.COLLECTIVE R15, `(.L_x_2645) ;  /* 0x000000000f087348 */ /* 0x000fea0003c00000 */
[----:B------:R0:W1:Y:S02]  /*13ca0*/  SHFL.IDX P6, R14, R13, R12, R11 ;  /* 0x0000000c0d0e7389 */ /* 0x00006400000c000b */
[----:B01----:R-:W-:Y:S01]  /*13cb0*/  ENDCOLLECTIVE ;  /* 0x000000000000791b */ /* 0x003fe20003800000 */
.L_x_2645:
[----:B------:R-:W-:-:S05]  /*13cc0*/  @!P3 LEA R5, P4, R10, R5, 0x1 ;  /* 0x000000050a05b211 */ /* 0x000fca00078808ff */
[----:B------:R-:W-:-:S05]  /*13cd0*/  @!P3 IMAD.X R4, RZ, RZ, R4, P4 ;  /* 0x000000ffff04b224 */ /* 0x000fca00020e0604 */
[-C--:B------:R-:W-:Y:S02]  /*13ce0*/  @!P3 LOP3.LUT R5, R5, R4.reuse, RZ, 0x3c, !PT ;  /* 0x000000040505b212 */ /* 0x080fe400078e3cff */
[----:B------:R-:W-:Y:S02]  /*13cf0*/  MOV R13, R3 ;  /* 0x00000003000d7202 */ /* 0x000fe40000000f00 */
[----:B------:R-:W-:-:S04]  /*13d00*/  @!P3 LOP3.LUT R4, R5, R4, RZ, 0x3c, !PT ;  /* 0x000000040504b212 */ /* 0x000fc800078e3cff */
[----:B------:R-:W-:-:S05]  /*13d10*/  @!P3 LOP3.LUT R5, R5, R4, RZ, 0x3c, !PT ;  /* 0x000000040505b212 */ /* 0x000fca00078e3cff */
        /* <DEDUP_REMOVED lines=12> */
.L_x_2646:
[----:B------:R-:W-:Y:S02]  /*13de0*/  IMAD.MOV.U32 R13, RZ, RZ, R0 ;  /* 0x000000ffff0d7224 */ /* 0x000fe400078e0000 */
[----:B------:R-:W-:Y:S02]  /*13df0*/  IMAD.MOV.U32 R12, RZ, RZ, 0x5 ;  /* 0x00000005ff0c7424 */ /* 0x000fe400078e00ff */
[----:B------:R-:W-:-:S07]  /*13e00*/  IMAD.MOV.U32 R5, RZ, RZ, R14 ;  /* 0x000000ffff057224 */ /* 0x000fce00078e000e */
[----:B------:R-:W-:Y:S05]  /*13e10*/  WARPSYNC.COLLECTIVE R15, `(.L_x_2647) ;  /* 0x000000000f087348 */ /* 0x000fea0003c00000 */
[----:B------:R0:W1:Y:S02]  /*13e20*/  SHFL.IDX P6, R14, R13, R12, R11 ;  /* 0x0000000c0d0e7389 */ /* 0x00006400000c000b */
[----:B01----:R-:W-:Y:S01]  /*13e30*/  ENDCOLLECTIVE ;  /* 0x000000000000791b */ /* 0x003fe20003800000 */
.L_x_2647:
        /* <DEDUP_REMOVED lines=18> */
.L_x_2648:
[----:B------:R-:W-:Y:S02]  /*13f60*/  IMAD.MOV.U32 R13, RZ, RZ, R0 ;  /* 0x000000ffff0d7224 */ /* 0x000fe400078e0000 */
[----:B------:R-:W-:Y:S02]  /*13f70*/  IMAD.MOV.U32 R12, RZ, RZ, 0x6 ;  /* 0x00000006ff0c7424 */ /* 0x000fe400078e00ff */
[----:B------:R-:W-:-:S07]  /*13f80*/  IMAD.MOV.U32 R5, RZ, RZ, R14 ;  /* 0x000000ffff057224 */ /* 0x000fce00078e000e */
[----:B------:R-:W-:Y:S05]  /*13f90*/  WARPSYNC.COLLECTIVE R15, `(.L_x_2649) ;  /* 0x000000000f087348 */ /* 0x000fea0003c00000 */
[----:B------:R0:W1:Y:S02]  /*13fa0*/  SHFL.IDX P6, R14, R13, R12, R11 ;  /* 0x0000000c0d0e7389 */ /* 0x00006400000c000b */
[----:B01----:R-:W-:Y:S01]  /*13fb0*/  ENDCOLLECTIVE ;  /* 0x000000000000791b */ /* 0x003fe20003800000 */
.L_x_2649:
[----:B------:R-:W-:-:S05]  /*13fc0*/  @!P3 LEA R5, P4, R10, R5, 0x1 ;  /* 0x000000050a05b211 */ /* 0x000fca00078808ff */
[----:B------:R-:W-:Y:S01]  /*13fd0*/  @!P3 IMAD.X R4, RZ, RZ, R4, P4 ;  /* 0x000000ffff04b224 */ /* 0x000fe200020e0604 */
[----:B------:R-:W-:-:S04]  /*13fe0*/  ISETP.GE.AND P4, PT, R7, R2, PT ;  /* 0x000000020700720c */ /* 0x000fc80003f86270 */
        /* <DEDUP_REMOVED lines=10> */
[----:B0-----:R-:W-:-:S07]  /*14090*/  IMAD.MOV.U32 R4, RZ, RZ, R14 ;  /* 0x000000ffff047224 */ /* 0x001fce00078e000e */
[----:B------:R-:W-:Y:S05]  /*140a0*/  WARPSYNC.COLLECTIVE R15, `(.L_x_2650) ;  /* 0x000000000f087348 */ /* 0x000fea0003c00000 */
[----:B------:R0:W1:Y:S02]  /*140b0*/  SHFL.IDX P6, R14, R13, R12, R11 ;  /* 0x0000000c0d0e7389 */ /* 0x00006400000c000b */
[----:B01----:R-:W-:Y:S01]  /*140c0*/  ENDCOLLECTIVE ;  /* 0x000000000000791b */ /* 0x003fe20003800000 */
.L_x_2650:
[----:B------:R-:W-:Y:S01]  /*140d0*/  MOV R13, R0 ;  /* 0x00000000000d7202 */ /* 0x000fe20000000f00 */
[----:B------:R-:W-:Y:S02]  /*140e0*/  IMAD.MOV.U32 R12, RZ, RZ, 0x7 ;  /* 0x00000007ff0c7424 */ /* 0x000fe400078e00ff */
[----:B------:R-:W-:-:S07]  /*140f0*/  IMAD.MOV.U32 R5, RZ, RZ, R14 ;  /* 0x000000ffff057224 */ /* 0x000fce00078e000e */
[----:B------:R-:W-:Y:S05]  /*14100*/  WARPSYNC.COLLECTIVE R15, `(.L_x_2651) ;  /* 0x000000000f087348 */ /* 0x000fea0003c00000 */
[----:B------:R0:W1:Y:S02]  /*14110*/  SHFL.IDX P6, R14, R13, R12, R11 ;  /* 0x0000000c0d0e7389 */ /* 0x00006400000c000b */
[----:B01----:R-:W-:Y:S01]  /*14120*/  ENDCOLLECTIVE ;  /* 0x000000000000791b */ /* 0x003fe20003800000 */
.L_x_2651:
        /* <DEDUP_REMOVED lines=10> */
.L_x_2652:
        /* <DEDUP_REMOVED lines=8> */
.L_x_2539:
[----:B0-----:R-:W2:Y:S02]  /*14250*/  LDL R2, [R1+0x4] ;  /* 0x0000040001027983 */ /* 0x001ea40000100800 */
[----:B--2---:R0:W1:Y:S02]  /*14260*/  SYNCS.PHASECHK.TRANS64.TRYWAIT P0, [R2+URZ+0x34820], R0 ;  /* 0x03482000020075a7 */ /* 0x004064000800017f */
[----:B-1----:R-:W-:Y:S05]  /*14270*/  @!P0 NANOSLEEP.SYNCS 0x989680 ;  /* 0x009896800000895d */ /* 0x002fea0003900000 */
[----:B------:R-:W1:Y:S02]  /*14280*/  @!P0 SYNCS.PHASECHK.TRANS64 P0, [R2+URZ+0x34820], R0 ;  /* 0x03482000020085a7 */ /* 0x000e64000800007f */
[----:B-1----:R-:W-:Y:S05]  /*14290*/  @!P0 BRA `(.L_x_2539) ;  /* 0xfffffffc00ec8947 */ /* 0x002fea000383ffff */
[----:B------:R-:W-:Y:S05]  /*142a0*/  BRA `(.L_x_2654) ;  /* 0xffffffb400ec7947 */ /* 0x000fea000383ffff */
.L_x_2548:
[----:B-1----:R1:W2:Y:S02]  /*142b0*/  SYNCS.PHASECHK.TRANS64.TRYWAIT P0, [R2+URZ+0x34840], R0 ;  /* 0x03484000020075a7 */ /* 0x0022a4000800017f */
[----:B--2---:R-:W-:Y:S05]  /*142c0*/  @!P0 NANOSLEEP.SYNCS 0x989680 ;  /* 0x009896800000895d */ /* 0x004fea0003900000 */
[----:B------:R-:W2:Y:S02]  /*142d0*/  @!P0 SYNCS.PHASECHK.TRANS64 P0, [R2+URZ+0x34840], R0 ;  /* 0x03484000020085a7 */ /* 0x000ea4000800007f */
[----:B--2---:R-:W-:Y:S05]  /*142e0*/  @!P0 BRA `(.L_x_2548) ;  /* 0xfffffffc00f08947 */ /* 0x004fea000383ffff */
[----:B------:R-:W-:Y:S05]  /*142f0*/  BRA `(.L_x_2655) ;  /* 0xffffffb800b07947 */ /* 0x000fea000383ffff */
.L_x_2555:
[----:B0-----:R0:W1:Y:S02]  /*14300*/  SYNCS.PHASECHK.TRANS64.TRYWAIT P0, [R2+URZ+0x60], R0 ;  /* 0x00006000020075a7 */ /* 0x001064000800017f */
[----:B-1----:R-:W-:Y:S05]  /*14310*/  @!P0 NANOSLEEP.SYNCS 0x989680 ;  /* 0x009896800000895d */ /* 0x002fea0003900000 */
[----:B------:R-:W1:Y:S02]  /*14320*/  @!P0 SYNCS.PHASECHK.TRANS64 P0, [R2+URZ+0x60], R0 ;  /* 0x00006000020085a7 */ /* 0x000e64000800007f */
[----:B-1----:R-:W-:Y:S05]  /*14330*/  @!P0 BRA `(.L_x_2555) ;  /* 0xfffffffc00f08947 */ /* 0x002fea000383ffff */
[----:B------:R-:W-:Y:S05]  /*14340*/  BRA `(.L_x_2656) ;  /* 0xffffffbc00c87947 */ /* 0x000fea000383ffff */
.L_x_2564:
[----:B---3--:R3:W4:Y:S02]  /*14350*/  SYNCS.PHASECHK.TRANS64.TRYWAIT P0, [R3+URZ+0x34840], R2 ;  /* 0x03484002030075a7 */ /* 0x008724000800017f */
[----:B----4-:R-:W-:Y:S05]  /*14360*/  @!P0 NANOSLEEP.SYNCS 0x989680 ;  /* 0x009896800000895d */ /* 0x010fea0003900000 */
[----:B------:R-:W4:Y:S02]  /*14370*/  @!P0 SYNCS.PHASECHK.TRANS64 P0, [R3+URZ+0x34840], R2 ;  /* 0x03484002030085a7 */ /* 0x000f24000800007f */
[----:B----4-:R-:W-:Y:S05]  /*14380*/  @!P0 BRA `(.L_x_2564) ;  /* 0xfffffffc00f08947 */ /* 0x010fea000383ffff */
[----:B------:R-:W-:Y:S05]  /*14390*/  BRA `(.L_x_2657) ;  /* 0xffffffc400687947 */ /* 0x000fea000383ffff */
.L_x_2571:
[----:B--2---:R2:W3:Y:S02]  /*143a0*/  SYNCS.PHASECHK.TRANS64.TRYWAIT P0, [R2+URZ+0x60], R3 ;  /* 0x00006003020075a7 */ /* 0x0044e4000800017f */
[----:B---3--:R-:W-:Y:S05]  /*143b0*/  @!P0 NANOSLEEP.SYNCS 0x989680 ;  /* 0x009896800000895d */ /* 0x008fea0003900000 */
[----:B------:R-:W3:Y:S02]  /*143c0*/  @!P0 SYNCS.PHASECHK.TRANS64 P0, [R2+URZ+0x60], R3 ;  /* 0x00006003020085a7 */ /* 0x000ee4000800007f */
[----:B---3--:R-:W-:Y:S05]  /*143d0*/  @!P0 BRA `(.L_x_2571) ;  /* 0xfffffffc00f08947 */ /* 0x008fea000383ffff */
[----:B------:R-:W-:Y:S05]  /*143e0*/  BRA `(.L_x_2658) ;  /* 0xffffffc800807947 */ /* 0x000fea000383ffff */
.L_x_2580:
[----:B----4-:R4:W0:Y:S02]  /*143f0*/  SYNCS.PHASECHK.TRANS64.TRYWAIT P0, [R2+URZ+0x34840], R3 ;  /* 0x03484003020075a7 */ /* 0x010824000800017f */
[----:B0-----:R-:W-:Y:S05]  /*14400*/  @!P0 NANOSLEEP.SYNCS 0x989680 ;  /* 0x009896800000895d */ /* 0x001fea0003900000 */
[----:B------:R-:W0:Y:S02]  /*14410*/  @!P0 SYNCS.PHASECHK.TRANS64 P0, [R2+URZ+0x34840], R3 ;  /* 0x03484003020085a7 */ /* 0x000e24000800007f */
[----:B0-----:R-:W-:Y:S05]  /*14420*/  @!P0 BRA `(.L_x_2580) ;  /* 0xfffffffc00f08947 */ /* 0x001fea000383ffff */
[----:B------:R-:W-:Y:S05]  /*14430*/  BRA `(.L_x_2659) ;  /* 0xffffffcc00f47947 */ /* 0x000fea000383ffff */
.L_x_2587:
[----:B--2---:R2:W3:Y:S02]  /*14440*/  SYNCS.PHASECHK.TRANS64.TRYWAIT P0, [R2+URZ+0x60], R5 ;  /* 0x00006005020075a7 */ /* 0x0044e4000800017f */
[----:B---3--:R-:W-:Y:S05]  /*14450*/  @!P0 NANOSLEEP.SYNCS 0x989680 ;  /* 0x009896800000895d */ /* 0x008fea0003900000 */
[----:B------:R-:W3:Y:S02]  /*14460*/  @!P0 SYNCS.PHASECHK.TRANS64 P0, [R2+URZ+0x60], R5 ;  /* 0x00006005020085a7 */ /* 0x000ee4000800007f */
[----:B---3--:R-:W-:Y:S05]  /*14470*/  @!P0 BRA `(.L_x_2587) ;  /* 0xfffffffc00f08947 */ /* 0x008fea000383ffff */
[----:B------:R-:W-:Y:S05]  /*14480*/  BRA `(.L_x_2660) ;  /* 0xffffffd4000c7947 */ /* 0x000fea000383ffff */
.L_x_2598:
[----:B0-----:R0:W2:Y:S02]  /*14490*/  SYNCS.PHASECHK.TRANS64.TRYWAIT P0, [R0+URZ+0x34860], R2 ;  /* 0x03486002000075a7 */ /* 0x0010a4000800017f */
[----:B--2---:R-:W-:Y:S05]  /*144a0*/  @!P0 NANOSLEEP.SYNCS 0x989680 ;  /* 0x009896800000895d */ /* 0x004fea0003900000 */
[----:B------:R-:W2:Y:S02]  /*144b0*/  @!P0 SYNCS.PHASECHK.TRANS64 P0, [R0+URZ+0x34860], R2 ;  /* 0x03486002000085a7 */ /* 0x000ea4000800007f */
[----:B--2---:R-:W-:Y:S05]  /*144c0*/  @!P0 BRA `(.L_x_2598) ;  /* 0xfffffffc00f08947 */ /* 0x004fea000383ffff */
[----:B------:R-:W-:Y:S05]  /*144d0*/  BRA `(.L_x_2661) ;  /* 0xffffffd800647947 */ /* 0x000fea000383ffff */
.L_x_2605:
[----:B------:R-:W-:Y:S01]  /*144e0*/  BSSY B0, `(.L_x_2662) ;  /* 0x0000008000007945 */ /* 0x000fe20003800000 */
[----:B------:R-:W-:Y:S02]  /*144f0*/  IMAD.MOV.U32 R13, RZ, RZ, R16 ;  /* 0x000000ffff0d7224 */ /* 0x000fe400078e0010 */
[----:B------:R-:W-:Y:S02]  /*14500*/  IMAD.MOV.U32 R12, RZ, RZ, RZ ;  /* 0x000000ffff0c7224 */ /* 0x000fe400078e00ff */
[----:B------:R-:W-:Y:S02]  /*14510*/  IMAD.MOV.U32 R11, RZ, RZ, 0x1f ;  /* 0x0000001fff0b7424 */ /* 0x000fe400078e00ff */
[----:B------:R-:W-:-:S07]  /*14520*/  IMAD.MOV.U32 R15, RZ, RZ, -0x1 ;  /* 0xffffffffff0f7424 */ /* 0x000fce00078e00ff */
[----:B-12-45:R-:W-:Y:S05]  /*14530*/  WARPSYNC.COLLECTIVE R15, `(.L_x_2663) ;  /* 0x000000000f087348 */ /* 0x036fea0003c00000 */
[----:B------:R0:W3:Y:S02]  /*14540*/  SHFL.IDX P6, R14, R13, R12, R11 ;  /* 0x0000000c0d0e7389 */ /* 0x0000e400000c000b */
[----:B012345:R-:W-:Y:S01]  /*14550*/  ENDCOLLECTIVE ;  /* 0x000000000000791b */ /* 0x03ffe20003800000 */
.L_x_2663:
[----:B------:R-:W-:Y:S05]  /*14560*/  BSYNC B0 ;  /* 0x0000000000007941 */ /* 0x000fea0003800000 */
.L_x_2662:
        /* <DEDUP_REMOVED lines=9> */
.L_x_2664:
[----:B------:R-:W-:Y:S02]  /*14600*/  ULDC UR4, c[0x0][0xc3c] ;  /* 0x00030f0000047ab9 */ /* 0x000fe40000000800 */
        /* <DEDUP_REMOVED lines=10> */
[----:B0-----:R-:W-:Y:S01]  /*146b0*/  IMAD.MOV.U32 R2, RZ, RZ, RZ ;  /* 0x000000ffff027224 */ /* 0x001fe200078e00ff */
[----:B--2---:R-:W-:Y:S02]  /*146c0*/  @!P1 MOV R2, R3 ;  /* 0x0000000300029202 */ /* 0x004fe40000000f00 */
[----:B------:R-:W-:-:S03]  /*146d0*/  ISETP.NE.AND P1, PT, R6, RZ, PT ;  /* 0x000000ff0600720c */ /* 0x000fc60003f25270 */
[----:B------:R-:W-:-:S10]  /*146e0*/  IMAD.MOV.U32 R13, RZ, RZ, R2 ;  /* 0x000000ffff0d7224 */ /* 0x000fd400078e0002 */
[----:B------:R-:W-:Y:S05]  /*146f0*/  WARPSYNC.COLLECTIVE R15, `(.L_x_2665) ;  /* 0x000000000f087348 */ /* 0x000fea0003c00000 */
[----:B------:R0:W1:Y:S02]  /*14700*/  SHFL.UP P6, R14, R13, R12, R11 ;  /* 0x0400000c0d0e7389 */ /* 0x00006400000c000b */
[----:B01----:R-:W-:Y:S01]  /*14710*/  ENDCOLLECTIVE ;  /* 0x000000000000791b */ /* 0x003fe20003800000 */
.L_x_2665:
[----:B------:R-:W-:Y:S01]  /*14720*/  IMAD.MOV.U32 R12, RZ, RZ, 0x2 ;  /* 0x00000002ff0c7424 */ /* 0x000fe200078e00ff */
[----:B------:R-:W-:-:S05]  /*14730*/  SEL R7, R14, RZ, P1 ;  /* 0x000000ff0e077207 */ /* 0x000fca0000800000 */
[----:B------:R-:W-:-:S04]  /*14740*/  IMAD.IADD R3, R2, 0x1, R7 ;  /* 0x0000000102037824 */ /* 0x000fc800078e0207 */
[----:B------:R-:W-:-:S07]  /*14750*/  IMAD.MOV.U32 R13, RZ, RZ, R3 ;  /* 0x000000ffff0d7224 */ /* 0x000fce00078e0003 */
[----:B------:R-:W-:Y:S05]  /*14760*/  WARPSYNC.COLLECTIVE R15, `(.L_x_2666) ;  /* 0x000000000f087348 */ /* 0x000fea0003c00000 */
[----:B------:R0:W1:Y:S02]  /*14770*/  SHFL.UP P6, R14, R13, R12, R11 ;  /* 0x0400000c0d0e7389 */ /* 0x00006400000c000b */
[----:B01----:R-:W-:Y:S01]  /*14780*/  ENDCOLLECTIVE ;  /* 0x000000000000791b */ /* 0x003fe20003800000 */
.L_x_2666:
        /* <DEDUP_REMOVED lines=8> */
.L_x_2667:
        /* <DEDUP_REMOVED lines=8> */
.L_x_2668:
        /* <DEDUP_REMOVED lines=8> */
.L_x_2669:
        /* <DEDUP_REMOVED lines=9> */
.L_x_2670:
[----:B------:R-:W-:Y:S01]  /*149a0*/  IMAD.MOV.U32 R16, RZ, RZ, R14 ;  /* 0x000000ffff107224 */ /* 0x000fe200078e000e */
[----:B------:R-:W-:Y:S06]  /*149b0*/  BRA `(.L_x_2671) ;  /* 0xffffffd800ec7947 */ /* 0x000fec000383ffff */
.L_x_2610:
[----:B------:R-:W-:Y:S01]  /*149c0*/  BSSY B0, `(.L_x_2672) ;  /* 0x0000008000007945 */ /* 0x000fe20003800000 */
[----:B-----5:R-:W-:Y:S02]  /*149d0*/  IMAD.MOV.U32 R13, RZ, RZ, R2 ;  /* 0x000000ffff0d7224 */ /* 0x020fe400078e0002 */
[----:B------:R-:W-:Y:S02]  /*149e0*/  IMAD.MOV.U32 R12, RZ, RZ, 0x1 ;  /* 0x00000001ff0c7424 */ /* 0x000fe400078e00ff */
[----:B------:R-:W-:Y:S02]  /*149f0*/  IMAD.MOV.U32 R11, RZ, RZ, RZ ;  /* 0x000000ffff0b7224 */ /* 0x000fe400078e00ff */
[----:B------:R-:W-:-:S07]  /*14a00*/  IMAD.MOV.U32 R15, RZ, RZ, -0x1 ;  /* 0xffffffffff0f7424 */ /* 0x000fce00078e00ff */
[----:B012-4-:R-:W-:Y:S05]  /*14a10*/  WARPSYNC.COLLECTIVE R15, `(.L_x_2673) ;  /* 0x000000000f087348 */ /* 0x017fea0003c00000 */
[----:B------:R3:W0:Y:S02]  /*14a20*/  SHFL.UP P6, R14, R13, R12, R11 ;  /* 0x0400000c0d0e7389 */ /* 0x00062400000c000b */
[----:B01234-:R-:W-:Y:S01]  /*14a30*/  ENDCOLLECTIVE ;  /* 0x000000000000791b */ /* 0x01ffe20003800000 */
.L_x_2673:
[----:B------:R-:W-:Y:S05]  /*14a40*/  BSYNC B0 ;  /* 0x0000000000007941 */ /* 0x000fea0003800000 */
.L_x_2672:
        /* <DEDUP_REMOVED lines=9> */
.L_x_2674:
[----:B------:R-:W-:Y:S01]  /*14ae0*/  IMAD.MOV.U32 R12, RZ, RZ, 0x4 ;  /* 0x00000004ff0c7424 */ /* 0x000fe200078e00ff */
[----:B------:R-:W-:-:S05]  /*14af0*/  SEL R14, R14, RZ, P2 ;  /* 0x000000ff0e0e7207 */ /* 0x000fca0001000000 */
[----:B------:R-:W-:-:S04]  /*14b00*/  IMAD.IADD R3, R3, 0x1, R14 ;  /* 0x0000000103037824 */ /* 0x000fc800078e020e */
[----:B------:R-:W-:-:S07]  /*14b10*/  IMAD.MOV.U32 R13, RZ, RZ, R3 ;  /* 0x000000ffff0d7224 */ /* 0x000fce00078e0003 */
[----:B------:R-:W-:Y:S05]  /*14b20*/  WARPSYNC.COLLECTIVE R15, `(.L_x_2675) ;  /* 0x000000000f087348 */ /* 0x000fea0003c00000 */
[----:B------:R0:W1:Y:S02]  /*14b30*/  SHFL.UP P6, R14, R13, R12, R11 ;  /* 0x0400000c0d0e7389 */ /* 0x00006400000c000b */
[----:B01----:R-:W-:Y:S01]  /*14b40*/  ENDCOLLECTIVE ;  /* 0x000000000000791b */ /* 0x003fe20003800000 */
.L_x_2675:
[----:B------:R-:W-:Y:S01]  /*14b50*/  IMAD.MOV.U32 R12, RZ, RZ, 0x8 ;  /* 0x00000008ff0c7424 */ /* 0x000fe200078e00ff */
[----:B------:R-:W-:-:S05]  /*14b60*/  SEL R14, R14, RZ, P3 ;  /* 0x000000ff0e0e7207 */ /* 0x000fca0001800000 */
[----:B------:R-:W-:-:S04]  /*14b70*/  IMAD.IADD R3, R3, 0x1, R14 ;  /* 0x0000000103037824 */ /* 0x000fc800078e020e */
[----:B------:R-:W-:-:S07]  /*14b80*/  IMAD.MOV.U32 R13, RZ, RZ, R3 ;  /* 0x000000ffff0d7224 */ /* 0x000fce00078e0003 */
[----:B------:R-:W-:Y:S05]  /*14b90*/  WARPSYNC.COLLECTIVE R15, `(.L_x_2676) ;  /* 0x000000000f087348 */ /* 0x000fea0003c00000 */
[----:B------:R0:W1:Y:S02]  /*14ba0*/  SHFL.UP P6, R14, R13, R12, R11 ;  /* 0x0400000c0d0e7389 */ /* 0x00006400000c000b */
[----:B01----:R-:W-:Y:S01]  /*14bb0*/  ENDCOLLECTIVE ;  /* 0x000000000000791b */ /* 0x003fe20003800000 */
.L_x_2676:
[----:B------:R-:W-:Y:S01]  /*14bc0*/  IMAD.MOV.U32 R12, RZ, RZ, 0x10 ;  /* 0x00000010ff0c7424 */ /* 0x000fe200078e00ff */
[----:B------:R-:W-:-:S05]  /*14bd0*/  SEL R14, R14, RZ, P4 ;  /* 0x000000ff0e0e7207 */ /* 0x000fca0002000000 */
[----:B------:R-:W-:-:S04]  /*14be0*/  IMAD.IADD R3, R3, 0x1, R14 ;  /* 0x0000000103037824 */ /* 0x000fc800078e020e */
[----:B------:R-:W-:-:S07]  /*14bf0*/  IMAD.MOV.U32 R13, RZ, RZ, R3 ;  /* 0x000000ffff0d7224 */ /* 0x000fce00078e0003 */
[----:B------:R-:W-:Y:S05]  /*14c00*/  WARPSYNC.COLLECTIVE R15, `(.L_x_2677) ;  /* 0x000000000f087348 */ /* 0x000fea0003c00000 */
[----:B------:R0:W1:Y:S02]  /*14c10*/  SHFL.UP P6, R14, R13, R12, R11 ;  /* 0x0400000c0d0e7389 */ /* 0x00006400000c000b */
[----:B01----:R-:W-:Y:S01]  /*14c20*/  ENDCOLLECTIVE ;  /* 0x000000000000791b */ /* 0x003fe20003800000 */
.L_x_2677:
        /* <DEDUP_REMOVED lines=8> */
.L_x_2678:
[----:B------:R-:W-:Y:S01]  /*14cb0*/  IMAD.MOV.U32 R16, RZ, RZ, R14 ;  /* 0x000000ffff107224 */ /* 0x000fe200078e000e */
[----:B------:R-:W-:Y:S06]  /*14cc0*/  BRA `(.L_x_2679) ;  /* 0xffffffd800c47947 */ /* 0x000fec000383ffff */
.L_x_2612:
[----:B------:R-:W-:Y:S01]  /*14cd0*/  BSSY B0, `(.L_x_2680) ;  /* 0x0000006000007945 */ /* 0x000fe20003800000 */
[----:B------:R-:W-:Y:S01]  /*14ce0*/  PLOP3.LUT P6, PT, P6, PT, PT, 0x8, 0x0 ;  /* 0x000000000000781c */ /* 0x000fe200037ce170 */
[----:B------:R-:W-:-:S12]  /*14cf0*/  IMAD.MOV.U32 R15, RZ, RZ, -0x1 ;  /* 0xffffffffff0f7424 */ /* 0x000fd800078e00ff */
[----:B012-45:R-:W-:Y:S05]  /*14d00*/  WARPSYNC.COLLECTIVE R15, `(.L_x_2681) ;  /* 0x000000000f087348 */ /* 0x037fea0003c00000 */
[----:B------:R-:W-:Y:S01]  /*14d10*/  VOTE.ANY R14, PT, P6 ;  /* 0x00000000000e7806 */ /* 0x000fe200030e0100 */
[----:B012-45:R-:W-:Y:S06]  /*14d20*/  ENDCOLLECTIVE ;  /* 0x000000000000791b */ /* 0x037fec0003800000 */
.L_x_2681:
[----:B------:R-:W-:Y:S05]  /*14d30*/  BSYNC B0 ;  /* 0x0000000000007941 */ /* 0x000fea0003800000 */
.L_x_2680:
[----:B------:R-:W-:Y:S01]  /*14d40*/  MOV R5, R14 ;  /* 0x0000000e00057202 */ /* 0x000fe20000000f00 */
[----:B------:R-:W-:Y:S02]  /*14d50*/  IMAD.MOV.U32 R13, RZ, RZ, R2 ;  /* 0x000000ffff0d7224 */ /* 0x000fe400078e0002 */
[----:B------:R-:W-:Y:S01]  /*14d60*/  IMAD.MOV.U32 R11, RZ, RZ, 0x1f ;  /* 0x0000001fff0b7424 */ /* 0x000fe200078e00ff */
[----:B------:R-:W0:Y:S01]  /*14d70*/  POPC R6, R5 ;  /* 0x0000000500067309 */ /* 0x000e220000000000 */
[----:B------:R-:W-:Y:S02]  /*14d80*/  IMAD.MOV.U32 R15, RZ, RZ, -0x1 ;  /* 0xffffffffff0f7424 */ /* 0x000fe400078e00ff */
[----:B0-----:R-:W-:-:S07]  /*14d90*/  IMAD.MOV.U32 R12, RZ, RZ, R6 ;  /* 0x000000ffff0c7224 */ /* 0x001fce00078e0006 */
[----:B------:R-:W-:Y:S05]  /*14da0*/  WARPSYNC.COLLECTIVE R15, `(.L_x_2682) ;  /* 0x000000000f087348 */ /* 0x000fea0003c00000 */
[----:B------:R0:W1:Y:S02]  /*14db0*/  SHFL.IDX P6, R14, R13, R12, R11 ;  /* 0x0000000c0d0e7389 */ /* 0x00006400000c000b */
[----:B01----:R-:W-:Y:S01]  /*14dc0*/  ENDCOLLECTIVE ;  /* 0x000000000000791b */ /* 0x003fe20003800000 */
.L_x_2682:
[----:B------:R-:W-:Y:S01]  /*14dd0*/  IMAD.MOV.U32 R17, RZ, RZ, R14 ;  /* 0x000000ffff117224 */ /* 0x000fe200078e000e */
[----:B------:R-:W-:Y:S06]  /*14de0*/  BRA `(.L_x_2683) ;  /* 0xffffffd800b47947 */ /* 0x000fec000383ffff */
.L_x_2614:
[----:B------:R-:W-:Y:S01]  /*14df0*/  BSSY B0, `(.L_x_2684) ;  /* 0x0000007000007945 */ /* 0x000fe20003800000 */
[----:B------:R-:W-:Y:S02]  /*14e00*/  IMAD.MOV.U32 R13, RZ, RZ, R3 ;  /* 0x000000ffff0d7224 */ /* 0x000fe400078e0003 */
[----:B------:R-:W-:Y:S02]  /*14e10*/  IMAD.MOV.U32 R11, RZ, RZ, 0x1f ;  /* 0x0000001fff0b7424 */ /* 0x000fe400078e00ff */
[----:B------:R-:W-:-:S07]  /*14e20*/  IMAD.MOV.U32 R15, RZ, RZ, -0x1 ;  /* 0xffffffffff0f7424 */ /* 0x000fce00078e00ff */
[----:B012345:R-:W-:Y:S05]  /*14e30*/  WARPSYNC.COLLECTIVE R15, `(.L_x_2685) ;  /* 0x000000000f087348 */ /* 0x03ffea0003c00000 */
[----:B------:R0:W0:Y:S02]  /*14e40*/  SHFL.IDX P6, R14, R13, R12, R11 ;  /* 0x0000000c0d0e7389 */ /* 0x00002400000c000b */
[----:B012345:R-:W-:Y:S01]  /*14e50*/  ENDCOLLECTIVE ;  /* 0x000000000000791b */ /* 0x03ffe20003800000 */
.L_x_2685:
[----:B------:R-:W-:Y:S05]  /*14e60*/  BSYNC B0 ;  /* 0x0000000000007941 */ /* 0x000fea0003800000 */
.L_x_2684:
[----:B------:R-:W-:Y:S01]  /*14e70*/  IMAD.MOV.U32 R3, RZ, RZ, R14 ;  /* 0x000000ffff037224 */ /* 0x000fe200078e000e */
[----:B------:R-:W-:Y:S06]  /*14e80*/  BRA `(.L_x_2686) ;  /* 0xffffffd800a87947 */ /* 0x000fec000383ffff */
.L_x_2618:
[----:B0-----:R0:W3:Y:S02]  /*14e90*/  SYNCS.PHASECHK.TRANS64.TRYWAIT P0, [R0+URZ+0x34820], R3 ;  /* 0x03482003000075a7 */ /* 0x0010e4000800017f */
[----:B---3--:R-:W-:Y:S05]  /*14ea0*/  @!P0 NANOSLEEP.SYNCS 0x989680 ;  /* 0x009896800000895d */ /* 0x008fea0003900000 */
[----:B------:R-:W3:Y:S02]  /*14eb0*/  @!P0 SYNCS.PHASECHK.TRANS64 P0, [R0+URZ+0x34820], R3 ;  /* 0x03482003000085a7 */ /* 0x000ee4000800007f */
[----:B---3--:R-:W-:Y:S05]  /*14ec0*/  @!P0 BRA `(.L_x_2618) ;  /* 0xfffffffc00f08947 */ /* 0x008fea000383ffff */
[----:B------:R-:W-:Y:S05]  /*14ed0*/  BRA `(.L_x_2687) ;  /* 0xffffffe0002c7947 */ /* 0x000fea000383ffff */
.L_x_2619:
        /* <DEDUP_REMOVED lines=8> */
[----:B012-45:R-:W-:Y:S05]  /*14f60*/  WARPSYNC.COLLECTIVE R15, `(.L_x_2689) ;  /* 0x000000000f087348 */ /* 0x037fea0003c00000 */
[----:B------:R3:W0:Y:S02]  /*14f70*/  SHFL.IDX P6, R14, R13, R12, R11 ;  /* 0x0000000c0d0e7389 */ /* 0x00062400000c000b */
[----:B012345:R-:W-:Y:S01]  /*14f80*/  ENDCOLLECTIVE ;  /* 0x000000000000791b */ /* 0x03ffe20003800000 */
.L_x_2689:
[----:B------:R-:W-:Y:S05]  /*14f90*/  BSYNC B0 ;  /* 0x0000000000007941 */ /* 0x000fea0003800000 */
.L_x_2688:
[----:B------:R-:W-:Y:S05]  /*14fa0*/  BRA `(.L_x_2690) ;  /* 0xffffffe000147947 */ /* 0x000fea000383ffff */
.L_x_2622:
[----:B------:R-:W-:Y:S01]  /*14fb0*/  BSSY B1, `(.L_x_2691) ;  /* 0x0000006000017945 */ /* 0x000fe20003800000 */
[----:B------:R-:W-:-:S07]  /*14fc0*/  IMAD.MOV.U32 R15, RZ, RZ, -0x1 ;  /* 0xffffffffff0f7424 */ /* 0x000fce00078e00ff */
[----:B-12345:R-:W-:Y:S05]  /*14fd0*/  WARPSYNC.COLLECTIVE R15, `(.L_x_2692) ;  /* 0x000000000f0c7348 */ /* 0x03efea0003c00000 */
[----:B------:R-:W-:Y:S02]  /*14fe0*/  ELECT P6, UR62, PT ;  /* 0x00000000003e782f */ /* 0x000fe400038c0000 */
[----:B------:R-:W-:Y:S01]  /*14ff0*/  MOV R14, UR62 ;  /* 0x0000003e000e7c02 */ /* 0x000fe20008000f00 */
[----:B-12345:R-:W-:Y:S10]  /*15000*/  ENDCOLLECTIVE ;  /* 0x000000000000791b */ /* 0x03eff40003800000 */
.L_x_2692:
[----:B------:R-:W-:Y:S05]  /*15010*/  BSYNC B1 ;  /* 0x0000000000017941 */ /* 0x000fea0003800000 */
.L_x_2691:
[----:B------:R-:W-:Y:S05]  /*15020*/  BRA `(.L_x_2693) ;  /* 0xffffffe0000c7947 */ /* 0x000fea000383ffff */
.L_x_2624:
[----:B0-----:R0:W2:Y:S02]  /*15030*/  SYNCS.PHASECHK.TRANS64.TRYWAIT P0, [R6+URZ], R5 ;  /* 0x00000005060075a7 */ /* 0x0010a4000800017f */
[----:B--2---:R-:W-:Y:S05]  /*15040*/  @!P0 NANOSLEEP.SYNCS 0x989680 ;  /* 0x009896800000895d */ /* 0x004fea0003900000 */
[----:B------:R-:W2:Y:S02]  /*15050*/  @!P0 SYNCS.PHASECHK.TRANS64 P0, [R6+URZ], R5 ;  /* 0x00000005060085a7 */ /* 0x000ea4000800007f */
[----:B--2---:R-:W-:Y:S05]  /*15060*/  @!P0 BRA `(.L_x_2624) ;  /* 0xfffffffc00f08947 */ /* 0x004fea000383ffff */
[----:B------:R-:W-:Y:S05]  /*15070*/  BRA `(.L_x_2694) ;  /* 0xffffffe000487947 */ /* 0x000fea000383ffff */
.L_x_2625:
[----:B--2---:R2:W3:Y:S02]  /*15080*/  SYNCS.PHASECHK.TRANS64.TRYWAIT P0, [R7+URZ], R2 ;  /* 0x00000002070075a7 */ /* 0x0044e4000800017f */
[----:B---3--:R-:W-:Y:S05]  /*15090*/  @!P0 NANOSLEEP.SYNCS 0x989680 ;  /* 0x009896800000895d */ /* 0x008fea0003900000 */
[----:B------:R-:W3:Y:S02]  /*150a0*/  @!P0 SYNCS.PHASECHK.TRANS64 P0, [R7+URZ], R2 ;  /* 0x00000002070085a7 */ /* 0x000ee4000800007f */
[----:B---3--:R-:W-:Y:S05]  /*150b0*/  @!P0 BRA `(.L_x_2625) ;  /* 0xfffffffc00f08947 */ /* 0x008fea000383ffff */
[----:B------:R-:W-:Y:S05]  /*150c0*/  BRA `(.L_x_2695) ;  /* 0xffffffe0003c7947 */ /* 0x000fea000383ffff */
.L_x_2627:
[----:B---3--:R3:W4:Y:S02]  /*150d0*/  SYNCS.PHASECHK.TRANS64.TRYWAIT P0, [R4+URZ], R5 ;  /* 0x00000005040075a7 */ /* 0x008724000800017f */
[----:B----4-:R-:W-:Y:S05]  /*150e0*/  @!P0 NANOSLEEP.SYNCS 0x989680 ;  /* 0x009896800000895d */ /* 0x010fea0003900000 */
[----:B------:R-:W4:Y:S02]  /*150f0*/  @!P0 SYNCS.PHASECHK.TRANS64 P0, [R4+URZ], R5 ;  /* 0x00000005040085a7 */ /* 0x000f24000800007f */
[----:B----4-:R-:W-:Y:S05]  /*15100*/  @!P0 BRA `(.L_x_2627) ;  /* 0xfffffffc00f08947 */ /* 0x010fea000383ffff */
[----:B------:R-:W-:Y:S05]  /*15110*/  BRA `(.L_x_2696) ;  /* 0xffffffe000447947 */ /* 0x000fea000383ffff */
.L_x_2697:
        /* <DEDUP_REMOVED lines=14> */
.L_x_15282:


//--------------------- .text._ZN7cutlass13device_kernelIN5flash11enable_sm90INS1_16FlashAttnFwdSm90INS1_25CollectiveMainloopFwdSm90ILi2EN4cute5tupleIJNS5_1CILi1EEES8_S8_EEENS6_IJNS7_ILi128EEESA_NS7_ILi192EEEEEELi128ENS_6half_tEfNS_4arch4Sm90ELb1ELb0ELb1ELb1ELb0ELb1ELb0ELb1ELb1ELb1ELb0ELb0EEENS1_21CollectiveEpilogueFwdINS6_IJSA_SA_SA_EEES9_SD_SF_Li256ELb1ELb1ELb0ELb0EEENS1_36VarlenDynamicPersistentTileSchedulerILi128ELi128ELi256ELi128ELb0ELb1ELb1ELb1ELb1ELb1EEEEEEEEEvNT_6ParamsE --------------------------
	.section	.text._ZN7cutlass13device_kernelIN5flash11enable_sm90INS1_16FlashAttnFwdSm90INS1_25CollectiveMainloopFwdSm90ILi2EN4cute5tupleIJNS5_1CILi1EEES8_S8_EEENS6_IJNS7_ILi128EEESA_NS7_ILi192EEEEEELi128ENS_6half_tEfNS_4arch4Sm90ELb1ELb0ELb1ELb1ELb0ELb1ELb0ELb1ELb1ELb1ELb0ELb0EEENS1_21CollectiveEpilogueFwdINS6_IJSA_SA_SA_EEES9_SD_SF_Li256ELb1ELb1ELb0ELb0EEENS1_36VarlenDynamicPersistentTileSchedulerILi128ELi128ELi256ELi128ELb0ELb1ELb1ELb1ELb1ELb1EEEEEEEEEvNT_6ParamsE,"ax",@progbits
	.align	128
.text._ZN7cutlass13device_kernelIN5flash11enable_sm90INS1_16FlashAttnFwdSm90INS1_25CollectiveMainloopFwdSm90ILi2EN4cute5tupleIJNS5_1CILi1EEES8_S8_EEENS6_IJNS7_ILi128EEESA_NS7_ILi192EEEEEELi128ENS_6half_tEfNS_4arch4Sm90ELb1ELb0ELb1ELb1ELb0ELb1ELb0ELb1ELb1ELb1ELb0ELb0EEENS1_21CollectiveEpilogueFwdINS6_IJSA_SA_SA_EEES9_SD_SF_Li256ELb1ELb1ELb0ELb0EEENS1_36VarlenDynamicPersistentTileSchedulerILi128ELi128ELi256ELi128ELb0ELb1ELb1ELb1ELb1ELb1EEEEEEEEEvNT_6ParamsE:
        .type           _ZN7cutlass13device_kernelIN5flash11enable_sm90INS1_16FlashAttnFwdSm90INS1_25CollectiveMainloopFwdSm90ILi2EN4cute5tupleIJNS5_1CILi1EEES8_S8_EEENS6_IJNS7_ILi128EEESA_NS7_ILi192EEEEEELi128ENS_6half_tEfNS_4arch4Sm90ELb1ELb0ELb1ELb1ELb0ELb1ELb0ELb1ELb1ELb1ELb0ELb0EEENS1_21CollectiveEpilogueFwdINS6_IJSA_SA_SA_EEES9_SD_SF_Li256ELb1ELb1ELb0ELb0EEENS1_36VarlenDynamicPersistentTileSchedulerILi128ELi128ELi256ELi128ELb0ELb1ELb1ELb1ELb1ELb1EEEEEEEEEvNT_6ParamsE,@function
        .size           _ZN7cutlass13device_kernelIN5flash11enable_sm90INS1_16FlashAttnFwdSm90INS1_25CollectiveMainloopFwdSm90ILi2EN4cute5tupleIJNS5_1CILi1EEES8_S8_EEENS6_IJNS7_ILi128EEESA_NS7_ILi192EEEEEELi128ENS_6half_tEfNS_4arch4Sm90ELb1ELb0ELb1ELb1ELb0ELb1ELb0ELb1ELb1ELb1ELb0ELb0EEENS1_21CollectiveEpilogueFwdINS6_IJSA_SA_SA_EEES9_SD_SF_Li256ELb1ELb1ELb0ELb0EEENS1_36VarlenDynamicPersistentTileSchedulerILi128ELi128ELi256ELi128ELb0ELb1ELb1ELb1ELb1ELb1EEEEEEEEEvNT_6ParamsE,(.L_x_15283 - _ZN7cutlass13device_kernelIN5flash11enable_sm90INS1_16FlashAttnFwdSm90INS1_25CollectiveMainloopFwdSm90ILi2EN4cute5tupleIJNS5_1CILi1EEES8_S8_EEENS6_IJNS7_ILi128EEESA_NS7_ILi192EEEEEELi128ENS_6half_tEfNS_4arch4Sm90ELb1ELb0ELb1ELb1ELb0ELb1ELb0ELb1ELb1ELb1ELb0ELb0EEENS1_21CollectiveEpilogueFwdINS6_IJSA_SA_SA_EEES9_SD_SF_Li256ELb1ELb1ELb0ELb0EEENS1_36VarlenDynamicPersistentTileSchedulerILi128ELi128ELi256ELi128ELb0ELb1ELb1ELb1ELb1ELb1EEEEEEEEEvNT_6ParamsE)
        .other          _ZN7cutlass13device_kernelIN5flash11enable_sm90INS1_16FlashAttnFwdSm90INS1_25CollectiveMainloopFwdSm90ILi2EN4cute5tupleIJNS5_1CILi1EEES8_S8_EEENS6_IJNS7_ILi128EEESA_NS7_ILi192EEEEEELi128ENS_6half_tEfNS_4arch4Sm90ELb1ELb0ELb1ELb1ELb0ELb1ELb0ELb1ELb1ELb1ELb0ELb0EEENS1_21CollectiveEpilogueFwdINS6_IJSA_SA_SA_EEES9_SD_SF_Li256ELb1ELb1ELb0ELb0EEENS1_36VarlenDynamicPersistentTileSchedulerILi128ELi128ELi256ELi128ELb0ELb1ELb1ELb1ELb1ELb1EEEEEEEEEvNT_6ParamsE,@"STO_CUDA_ENTRY STV_DEFAULT"
_ZN7cutlass13device_kernelIN5flash11enable_sm90INS1_16FlashAttnFwdSm90INS1_25CollectiveMainloopFwdSm90ILi2EN4cute5tupleIJNS5_1CILi1EEES8_S8_EEENS6_IJNS7_ILi128EEESA_NS7_ILi192EEEEEELi128ENS_6half_tEfNS_4arch4Sm90ELb1ELb0ELb1ELb1ELb0ELb1ELb0ELb1ELb1ELb1ELb0ELb0EEENS1_21CollectiveEpilogueFwdINS6_IJSA_SA_SA_EEES9_SD_SF_Li256ELb1ELb1ELb0ELb0EEENS1_36VarlenDynamicPersistentTileSchedulerILi128ELi128ELi256ELi128ELb0ELb1ELb1ELb1ELb1ELb1EEEEEEEEEvNT_6ParamsE:
        /* <DEDUP_REMOVED lines=24> */
.L_x_2699:
[----:B------:R-:W-:Y:S05]  /*0180*/  BSYNC B0 ;  /* 0x0000000000007941 */ /* 0x000fea0003800000 */
.L_x_2698:
        /* <DEDUP_REMOVED lines=41> */
.L_x_2700:
        /* <DEDUP_REMOVED lines=22> */
.L_x_2701:
        /* <DEDUP_REMOVED lines=18> */
.L_x_2702:
        /* <DEDUP_REMOVED lines=22> */
.L_x_2703:
        /* <DEDUP_REMOVED lines=22> */
.L_x_2704:
        /* <DEDUP_REMOVED lines=10> */
.L_x_2707:
        /* <DEDUP_REMOVED lines=9> */
[----:B------:R-:W-:Y:S01]  /*0a90*/  IMAD.U32 R16, RZ, RZ, UR4 ;  /* 0x00000004ff107e24 */ /* 0x000fe2000f8e00ff */
[----:B------:R-:W-:-:S04]  /*0aa0*/  ULDC UR4, c[0x0][0xc3c] ;  /* 0x00030f0000047ab9 */ /* 0x000fc80000000800 */
[----:B------:R-:W1:Y:S01]  /*0ab0*/  LDS.128 R24, [R16+0x348d0] ;  /* 0x0348d00010187984 */ /* 0x000e620000000c00 */
[----:B------:R-:W-:Y:S06]  /*0ac0*/  BAR.ARV 0x4, 0x180 ;  /* 0x0106000000007b1d */ /* 0x000fec0000002000 */
[----:B-1----:R-:W-:-:S13]  /*0ad0*/  ISETP.GE.AND P0, PT, R27, UR4, PT ;  /* 0x000000041b007c0c */ /* 0x002fda000bf06270 */
[----:B------:R-:W-:Y:S05]  /*0ae0*/  @P0 BRA `(.L_x_2708) ;  /* 0x0000024c00640947 */ /* 0x000fea0003800000 */
[----:B------:R-:W2:Y:S01]  /*0af0*/  LDL R0, [R1+0x58] ;  /* 0x0000580001007983 */ /* 0x000ea20000100800 */
[----:B------:R-:W-:Y:S01]  /*0b00*/  IADD3 R10, R4, -0x80, RZ ;  /* 0xffffff80040a7810 */ /* 0x000fe20007ffe0ff */
[----:B------:R-:W-:Y:S01]  /*0b10*/  IMAD.MOV.U32 R212, RZ, RZ, RZ ;  /* 0x000000ffffd47224 */ /* 0x000fe200078e00ff */
[----:B------:R-:W-:Y:S01]  /*0b20*/  R2UR UR4, R16 ;  /* 0x00000000100472ca */ /* 0x000fe200000e0000 */
[----:B------:R-:W-:Y:S01]  /*0b30*/  IMAD.MOV.U32 R17, RZ, RZ, RZ ;  /* 0x000000ffff117224 */ /* 0x000fe200078e00ff */
[----:B------:R-:W-:Y:S01]  /*0b40*/  CS2R R188, SRZ ;  /* 0x0000000000bc7805 */ /* 0x000fe2000001ff00 */
[----:B------:R-:W-:-:S10]  /*0b50*/  IMAD.MOV.U32 R185, RZ, RZ, RZ ;  /* 0x000000ffffb97224 */ /* 0x000fd400078e00ff */
[----:B------:R-:W-:Y:S01]  /*0b60*/  UIADD3 UR4, UR4, 0x10400, URZ ;  /* 0x0001040004047890 */ /* 0x000fe2000fffe03f */
[----:B--2---:R-:W-:Y:S02]  /*0b70*/  R2UR UR5, R0 ;  /* 0x00000000000572ca */ /* 0x004fe400000e0000 */
[----:B------:R-:W-:-:S04]  /*0b80*/  SHF.R.S32.HI R0, RZ, 0x1f, R10 ;  /* 0x0000001fff007819 */ /* 0x000fc8000001140a */
[CC--:B------:R-:W-:Y:S02]  /*0b90*/  LEA.HI R3, R0.reuse, R10.reuse, RZ, 0x4 ;  /* 0x0000000a00037211 */ /* 0x0c0fe400078f20ff */
[-C--:B0-----:R-:W-:Y:S02]  /*0ba0*/  LEA.HI R2, R0, R10.reuse, RZ, 0x7 ;  /* 0x0000000a00027211 */ /* 0x081fe400078f38ff */
[----:B------:R-:W-:Y:S02]  /*0bb0*/  SHF.R.S32.HI R6, RZ, 0x4, R3 ;  /* 0x00000004ff067819 */ /* 0x000fe40000011403 */
[C---:B------:R-:W-:Y:S01]  /*0bc0*/  LOP3.LUT R4, R3.reuse, 0x3fffff0, RZ, 0xc0, !PT ;  /* 0x03fffff003047812 */ /* 0x040fe200078ec0ff */
[----:B------:R-:W-:Y:S01]  /*0bd0*/  ULOP3.LUT UR5, UR5, 0x1, URZ, 0xfc, !UPT ;  /* 0x0000000105057892 */ /* 0x000fe2000f8efc3f */
[----:B------:R-:W-:Y:S02]  /*0be0*/  LOP3.LUT R226, R2, 0xffffff80, RZ, 0xc0, !PT ;  /* 0xffffff8002e27812 */ /* 0x000fe400078ec0ff */
[----:B------:R-:W-:Y:S01]  /*0bf0*/  LEA.HI R197, R0, R10, RZ, 0x5 ;  /* 0x0000000a00c57211 */ /* 0x000fe200078f28ff */
[C---:B------:R-:W-:Y:S01]  /*0c00*/  IMAD.IADD R4, R10.reuse, 0x1, -R4 ;  /* 0x000000010a047824 */ /* 0x040fe200078e0a04 */
[----:B------:R-:W-:Y:S01]  /*0c10*/  LEA.HI R3, R3, R6, RZ, 0x1 ;  /* 0x0000000603037211 */ /* 0x000fe200078f08ff */
[----:B------:R-:W-:Y:S01]  /*0c20*/  IMAD.IADD R226, R10, 0x1, -R226 ;  /* 0x000000010ae27824 */ /* 0x000fe200078e0ae2 */
[----:B------:R-:W-:-:S02]  /*0c30*/  SHF.R.S32.HI R197, RZ, 0x5, R197 ;  /* 0x00000005ffc57819 */ /* 0x000fc400000114c5 */
[----:B------:R-:W-:Y:S02]  /*0c40*/  LOP3.LUT R3, R3, 0x1ffffffe, RZ, 0xc0, !PT ;  /* 0x1ffffffe03037812 */ /* 0x000fe400078ec0ff */
[----:B------:R-:W-:Y:S02]  /*0c50*/  LEA R4, R197, R4, 0x4 ;  /* 0x00000004c5047211 */ /* 0x000fe400078e20ff */
[----:B------:R-:W-:Y:S01]  /*0c60*/  SHF.R.S32.HI R5, RZ, 0x1f, R226 ;  /* 0x0000001fff057819 */ /* 0x000fe200000114e2 */
[----:B------:R-:W-:Y:S01]  /*0c70*/  IMAD.IADD R3, R6, 0x1, -R3 ;  /* 0x0000000106037824 */ /* 0x000fe200078e0a03 */
[----:B------:R-:W-:Y:S02]  /*0c80*/  SHF.R.S32.HI R233, RZ, 0x7, R2 ;  /* 0x00000007ffe97819 */ /* 0x000fe40000011402 */
[----:B------:R-:W-:Y:S01]  /*0c90*/  LEA.HI R7, R5, R226, RZ, 0x2 ;  /* 0x000000e205077211 */ /* 0x000fe200078f10ff */
[----:B------:R-:W-:Y:S01]  /*0ca0*/  IMAD R235, R4, 0x8, R3 ;  /* 0x0000000804eb7824 */ /* 0x000fe200078e0203 */
[----:B------:R-:W-:-:S02]  /*0cb0*/  LEA.HI R3, R0, R10, RZ, 0x2 ;  /* 0x0000000a00037211 */ /* 0x000fc400078f10ff */
[--C-:B------:R-:W-:Y:S01]  /*0cc0*/  SHF.R.S32.HI R8, RZ, 0x2, R7.reuse ;  /* 0x00000002ff087819 */ /* 0x100fe20000011407 */
[----:B------:R-:W-:Y:S01]  /*0cd0*/  IMAD.SHL.U32 R235, R235, 0x8, RZ ;  /* 0x00000008ebeb7824 */ /* 0x000fe200078e00ff */
[----:B------:R-:W-:Y:S02]  /*0ce0*/  SHF.R.S32.HI R9, RZ, 0x1f, R7 ;  /* 0x0000001fff097819 */ /* 0x000fe40000011407 */
[----:B------:R-:W-:Y:S02]  /*0cf0*/  LOP3.LUT R215, R3, 0xfffffffc, RZ, 0xc0, !PT ;  /* 0xfffffffc03d77812 */ /* 0x000fe400078ec0ff */
[----:B------:R-:W-:Y:S02]  /*0d00*/  LEA.HI R9, R9, R8, RZ, 0x3 ;  /* 0x0000000809097211 */ /* 0x000fe400078f18ff */
[----:B------:R-:W-:Y:S01]  /*0d10*/  SHF.R.S32.HI R184, RZ, 0x2, R3 ;  /* 0x00000002ffb87819 */ /* 0x000fe20000011403 */
[----:B------:R-:W-:Y:S01]  /*0d20*/  IMAD.IADD R215, R10, 0x1, -R215 ;  /* 0x000000010ad77824 */ /* 0x000fe200078e0ad7 */
[----:B------:R-:W-:-:S02]  /*0d30*/  LOP3.LUT R9, R9, 0xfffffff8, RZ, 0xc0, !PT ;  /* 0xfffffff809097812 */ /* 0x000fc400078ec0ff */
[----:B------:R-:W-:Y:S01]  /*0d40*/  LEA.HI R5, R5, R226, RZ, 0x5 ;  /* 0x000000e205057211 */ /* 0x000fe200078f28ff */
[----:B------:R-:W-:Y:S01]  /*0d50*/  VIADD R214, R184, 0x40 ;  /* 0x00000040b8d67836 */ /* 0x000fe20000000000 */
[----:B------:R-:W-:Y:S01]  /*0d60*/  LEA.HI R2, R2, R233, RZ, 0x1 ;  /* 0x000000e902027211 */ /* 0x000fe200078f08ff */
[----:B------:R-:W-:Y:S01]  /*0d70*/  IMAD.IADD R8, R8, 0x1, -R9 ;  /* 0x0000000108087824 */ /* 0x000fe200078e0a09 */
[C---:B------:R-:W-:Y:S01]  /*0d80*/  SHF.L.U32 R22, R215.reuse, 0x2, RZ ;  /* 0x00000002d7167819 */ /* 0x040fe200000006ff */
[----:B------:R-:W-:Y:S01]  /*0d90*/  IMAD.SHL.U32 R195, R214, 0x40, RZ ;  /* 0x00000040d6c37824 */ /* 0x000fe200078e00ff */
[----:B------:R-:W-:Y:S01]  /*0da0*/  SHF.R.S32.HI R9, RZ, 0x1f, R3 ;  /* 0x0000001fff097819 */ /* 0x000fe20000011403 */
[----:B------:R-:W-:Y:S01]  /*0db0*/  IMAD.SHL.U32 R18, R215, 0x8, RZ ;  /* 0x00000008d7127824 */ /* 0x000fe200078e00ff */
[----:B------:R-:W-:Y:S01]  /*0dc0*/  SHF.R.S32.HI R5, RZ, 0x5, R5 ;  /* 0x00000005ff057819 */ /* 0x000fe20000011405 */
[----:B------:R-:W-:Y:S01]  /*0dd0*/  VIADD R191, R22, 0x20 ;  /* 0x0000002016bf7836 */ /* 0x000fe20000000000 */
[----:B------:R-:W-:Y:S01]  /*0de0*/  LOP3.LUT R2, R2, 0x3fffffe, RZ, 0xc0, !PT ;  /* 0x03fffffe02027812 */ /* 0x000fe200078ec0ff */
[C---:B------:R-:W-:Y:S01]  /*0df0*/  VIADD R193, R22.reuse, 0x10 ;  /* 0x0000001016c17836 */ /* 0x040fe20000000000 */
[----:B------:R-:W-:Y:S01]  /*0e00*/  LEA.HI R9, R9, R184, RZ, 0x3 ;  /* 0x000000b809097211 */ /* 0x000fe200078f18ff */
[----:B------:R-:W-:Y:S01]  /*0e10*/  IMAD R5, R5, 0x10, R8 ;  /* 0x0000001005057824 */ /* 0x000fe200078e0208 */
[----:B------:R-:W-:Y:S01]  /*0e20*/  IADD3 R2, R233, -R2, RZ ;  /* 0x80000002e9027210 */ /* 0x000fe20007ffe0ff */
[C---:B------:R-:W-:Y:S01]  /*0e30*/  IMAD.IADD R186, R22.reuse, 0x1, R191 ;  /* 0x0000000116ba7824 */ /* 0x040fe200078e02bf */
[----:B------:R-:W-:Y:S01]  /*0e40*/  SHF.R.S32.HI R3, RZ, 0x1f, R214 ;  /* 0x0000001fff037819 */ /* 0x000fe200000114d6 */
[----:B------:R-:W-:Y:S01]  /*0e50*/  VIADD R192, R22, 0x30 ;  /* 0x0000003016c07836 */ /* 0x000fe20000000000 */
[----:B------:R-:W-:Y:S01]  /*0e60*/  LOP3.LUT R9, R9, 0xfffffff8, RZ, 0xc0, !PT ;  /* 0xfffffff809097812 */ /* 0x000fe200078ec0ff */
[----:B------:R-:W-:Y:S01]  /*0e70*/  IMAD R234, R2, 0x40, R5 ;  /* 0x0000004002ea7824 */ /* 0x000fe200078e0205 */
[C---:B------:R-:W-:Y:S01]  /*0e80*/  IADD3 R190, R22.reuse, 0x40, RZ ;  /* 0x0000004016be7810 */ /* 0x040fe20007ffe0ff */
[----:B------:R-:W-:Y:S01]  /*0e90*/  VIADD R194, R22, 0x50 ;  /* 0x0000005016c27836 */ /* 0x000fe20000000000 */
[----:B------:R-:W-:Y:S01]  /*0ea0*/  LEA.HI R3, R3, R214, RZ, 0x3 ;  /* 0x000000d603037211 */ /* 0x000fe200078f18ff */
[----:B------:R-:W-:Y:S01]  /*0eb0*/  IMAD.IADD R225, R184, 0x1, -R9 ;  /* 0x00000001b8e17824 */ /* 0x000fe200078e0a09 */
[----:B------:R-:W-:-:S02]  /*0ec0*/  SHF.R.S32.HI R5, RZ, 0x1f, R186 ;  /* 0x0000001fff057819 */ /* 0x000fc400000114ba */
[----:B------:R-:W-:Y:S01]  /*0ed0*/  IADD3 R187, R22, R190, RZ ;  /* 0x000000be16bb7210 */ /* 0x000fe20007ffe0ff */
[----:B------:R-:W-:Y:S01]  /*0ee0*/  IMAD.SHL.U32 R3, R3, 0x40, RZ ;  /* 0x0000004003037824 */ /* 0x000fe200078e00ff */
[-C--:B------:R-:W-:Y:S01]  /*0ef0*/  LEA.HI R218, R5, R186.reuse, RZ, 0x3 ;  /* 0x000000ba05da7211 */ /* 0x080fe200078f18ff */
[----:B------:R-:W-:Y:S01]  /*0f00*/  IMAD.SHL.U32 R196, R225, 0x40, RZ ;  /* 0x00000040e1c47824 */ /* 0x000fe200078e00ff */
[----:B------:R-:W-:Y:S02]  /*0f10*/  SHF.R.S32.HI R2, RZ, 0x1f, R187 ;  /* 0x0000001fff027819 */ /* 0x000fe400000114bb */
[----:B------:R-:W-:Y:S02]  /*0f20*/  LEA.HI R5, R5, R186, RZ, 0x6 ;  /* 0x000000ba05057211 */ /* 0x000fe400078f30ff */
[----:B------:R-:W-:Y:S02]  /*0f30*/  LOP3.LUT R195, R195, 0x1c0, RZ, 0xc0, !PT ;  /* 0x000001c0c3c37812 */ /* 0x000fe400078ec0ff */
[----:B------:R-:W-:Y:S01]  /*0f40*/  LOP3.LUT R199, R3, 0xfffffe00, RZ, 0xc0, !PT ;  /* 0xfffffe0003c77812 */ /* 0x000fe200078ec0ff */
[----:B------:R-:W-:Y:S01]  /*0f50*/  IMAD.SHL.U32 R5, R5, 0x80, RZ ;  /* 0x0000008005057824 */ /* 0x000fe200078e00ff */
[----:B------:R-:W-:-:S02]  /*0f60*/  LEA.HI R3, R2, R187, RZ, 0x6 ;  /* 0x000000bb02037211 */ /* 0x000fc400078f30ff */
[----:B------:R-:W-:Y:S02]  /*0f70*/  LOP3.LUT R196, R196, 0x1c0, RZ, 0xc0, !PT ;  /* 0x000001c0c4c47812 */ /* 0x000fe400078ec0ff */
[----:B------:R-:W-:Y:S01]  /*0f80*/  SHF.R.U32.HI R232, RZ, 0x3, R195 ;  /* 0x00000003ffe87819 */ /* 0x000fe200000116c3 */
[----:B------:R-:W-:Y:S01]  /*0f90*/  IMAD.SHL.U32 R6, R3, 0x80, RZ ;  /* 0x0000008003067824 */ /* 0x000fe200078e00ff */
[----:B------:R-:W-:Y:S02]  /*0fa0*/  LOP3.LUT R11, R195, 0x38, R218, 0xf8, !PT ;  /* 0x00000038c30b7812 */ /* 0x000fe400078ef8da */
[----:B------:R-:W-:Y:S02]  /*0fb0*/  LEA.HI R219, R2, R187, RZ, 0x3 ;  /* 0x000000bb02db7211 */ /* 0x000fe400078f18ff */
[----:B------:R-:W-:Y:S02]  /*0fc0*/  SHF.R.U32.HI R198, RZ, 0x3, R196 ;  /* 0x00000003ffc67819 */ /* 0x000fe400000116c4 */
[----:B------:R-:W-:-:S02]  /*0fd0*/  LOP3.LUT R3, R196, 0x38, R218, 0xf8, !PT ;  /* 0x00000038c4037812 */ /* 0x000fc400078ef8da */
[----:B------:R-:W-:Y:S02]  /*0fe0*/  LOP3.LUT R2, R5, 0xffffe000, RZ, 0xc0, !PT ;  /* 0xffffe00005027812 */ /* 0x000fe400078ec0ff */
[----:B------:R-:W-:Y:S02]  /*0ff0*/  LOP3.LUT R11, R11, R232, RZ, 0x3c, !PT ;  /* 0x000000e80b0b7212 */ /* 0x000fe400078e3cff */
[----:B------:R-:W-:Y:S02]  /*1000*/  LEA.HI R0, R0, R10, RZ, 0x3 ;  /* 0x0000000a00007211 */ /* 0x000fe400078f18ff */
[----:B------:R-:W-:Y:S01]  /*1010*/  LOP3.LUT R4, R3, R198, RZ, 0x3c, !PT ;  /* 0x000000c603047212 */ /* 0x000fe200078e3cff */
[----:B------:R-:W-:Y:S01]  /*1020*/  IMAD R3, R197, 0x200, R2 ;  /* 0x00000200c5037824 */ /* 0x000fe200078e0202 */
[----:B------:R-:W-:Y:S02]  /*1030*/  IADD3 R11, R11, R2, R199 ;  /* 0x000000020b0b7210 */ /* 0x000fe40007ffe0c7 */
[----:B------:R-:W-:Y:S01]  /*1040*/  MOV R2, UR5 ;  /* 0x0000000500027c02 */ /* 0x000fe20008000f00 */
[----:B------:R-:W-:Y:S01]  /*1050*/  IMAD.IADD R3, R3, 0x1, R4 ;  /* 0x0000000103037824 */ /* 0x000fe200078e0204 */
[----:B------:R-:W-:-:S02]  /*1060*/  LOP3.LUT R207, R0, 0xfffffff8, RZ, 0xc0, !PT ;  /* 0xfffffff800cf7812 */ /* 0x000fc400078ec0ff */
[----:B------:R-:W-:Y:S01]  /*1070*/  SHF.R.S32.HI R216, RZ, 0x3, R0 ;  /* 0x00000003ffd87819 */ /* 0x000fe20000011400 */
[----:B------:R0:W-:Y:S01]  /*1080*/  STL [R1+0xc], R2 ;  /* 0x00000c0201007387 */ /* 0x0001e20000100800 */
[----:B------:R-:W-:Y:S01]  /*1090*/  LOP3.LUT R9, R196, 0x38, R219, 0xf8, !PT ;  /* 0x00000038c4097812 */ /* 0x000fe200078ef8db */
[----:B------:R-:W-:Y:S01]  /*10a0*/  IMAD.U32 R0, RZ, RZ, UR4 ;  /* 0x00000004ff007e24 */ /* 0x000fe2000f8e00ff */
[----:B------:R-:W-:Y:S01]  /*10b0*/  LOP3.LUT R6, R6, 0xffffe000, RZ, 0xc0, !PT ;  /* 0xffffe00006067812 */ /* 0x000fe200078ec0ff */
[----:B------:R-:W-:Y:S01]  /*10c0*/  IMAD.IADD R207, R10, 0x1, -R207 ;  /* 0x000000010acf7824 */ /* 0x000fe200078e0acf */
[----:B------:R-:W-:Y:S02]  /*10d0*/  LOP3.LUT R13, R195, 0x38, R219, 0xf8, !PT ;  /* 0x00000038c30d7812 */ /* 0x000fe400078ef8db */
[----:B------:R-:W-:Y:S01]  /*10e0*/  LOP3.LUT R8, R9, R198, RZ, 0x3c, !PT ;  /* 0x000000c609087212 */ /* 0x000fe200078e3cff */
[----:B------:R1:W-:Y:S01]  /*10f0*/  STL [R1+0x40], R0 ;  /* 0x0000400001007387 */ /* 0x0003e20000100800 */
[----:B------:R-:W-:-:S02]  /*1100*/  LEA R5, R197, R6, 0x9 ;  /* 0x00000006c5057211 */ /* 0x000fc400078e48ff */
[----:B0-----:R-:W-:Y:S02]  /*1110*/  LEA.HI R2, R215, R215, RZ, 0x1 ;  /* 0x000000d7d7027211 */ /* 0x001fe400078f08ff */
[----:B------:R-:W-:Y:S01]  /*1120*/  LOP3.LUT R13, R13, R232, RZ, 0x3c, !PT ;  /* 0x000000e80d0d7212 */ /* 0x000fe200078e3cff */
[----:B------:R-:W-:Y:S01]  /*1130*/  IMAD.IADD R5, R5, 0x1, R8 ;  /* 0x0000000105057824 */ /* 0x000fe200078e0208 */
[----:B------:R-:W-:Y:S02]  /*1140*/  LOP3.LUT R2, R2, 0x1ffffffe, RZ, 0xc0, !PT ;  /* 0x1ffffffe02027812 */ /* 0x000fe400078ec0ff */
[----:B------:R-:W-:Y:S02]  /*1150*/  SHF.L.U32 R203, R207, 0x3, RZ ;  /* 0x00000003cfcb7819 */ /* 0x000fe400000006ff */
[----:B-1----:R-:W-:Y:S01]  /*1160*/  LOP3.LUT R0, R195, 0x38, R18, 0xf8, !PT ;  /* 0x00000038c3007812 */ /* 0x002fe200078ef812 */
[----:B------:R-:W-:Y:S01]  /*1170*/  IMAD.IADD R205, R215, 0x1, -R2 ;  /* 0x00000001d7cd7824 */ /* 0x000fe200078e0a02 */
[----:B------:R-:W-:-:S02]  /*1180*/  IADD3 R13, R13, R6, R199 ;  /* 0x000000060d0d7210 */ /* 0x000fc40007ffe0c7 */
[----:B------:R-:W-:Y:S01]  /*1190*/  IADD3 R206, R203, 0x40, RZ ;  /* 0x00000040cbce7810 */ /* 0x000fe20007ffe0ff */
[----:B------:R-:W-:Y:S01]  /*11a0*/  IMAD R205, R205, 0x8, R234 ;  /* 0x00000008cdcd7824 */ /* 0x000fe200078e02ea */
[----:B------:R-:W-:Y:S02]  /*11b0*/  LOP3.LUT R7, R7, 0x7ffffffc, RZ, 0xc0, !PT ;  /* 0x7ffffffc07077812 */ /* 0x000fe400078ec0ff */
[----:B------:R-:W-:Y:S02]  /*11c0*/  LOP3.LUT R0, R199, R0, R232, 0xf6, !PT ;  /* 0x00000000c7007212 */ /* 0x000fe400078ef6e8 */
[----:B------:R-:W-:Y:S02]  /*11d0*/  SHF.R.S32.HI R237, RZ, 0x1f, R203 ;  /* 0x0000001fffed7819 */ /* 0x000fe400000114cb */
[----:B------:R-:W-:Y:S02]  /*11e0*/  SHF.R.S32.HI R224, RZ, 0x1f, R193 ;  /* 0x0000001fffe07819 */ /* 0x000fe400000114c1 */
[----:B------:R-:W-:-:S02]  /*11f0*/  SHF.R.S32.HI R236, RZ, 0x1f, R206 ;  /* 0x0000001fffec7819 */ /* 0x000fc400000114ce */
[----:B------:R-:W-:Y:S02]  /*1200*/  SHF.R.S32.HI R223, RZ, 0x1f, R191 ;  /* 0x0000001fffdf7819 */ /* 0x000fe400000114bf */
[----:B------:R-:W-:Y:S02]  /*1210*/  SHF.R.S32.HI R222, RZ, 0x1f, R192 ;  /* 0x0000001fffde7819 */ /* 0x000fe400000114c0 */
[----:B------:R-:W-:Y:S02]  /*1220*/  SHF.R.S32.HI R221, RZ, 0x1f, R190 ;  /* 0x0000001fffdd7819 */ /* 0x000fe400000114be */
[----:B------:R-:W-:Y:S02]  /*1230*/  SHF.R.S32.HI R220, RZ, 0x1f, R194 ;  /* 0x0000001fffdc7819 */ /* 0x000fe400000114c2 */
[----:B------:R-:W-:Y:S02]  /*1240*/  IADD3 R204, R226, -R7, RZ ;  /* 0x80000007e2cc7210 */ /* 0x000fe40007ffe0ff */
[----:B------:R-:W-:-:S02]  /*1250*/  SHF.R.S32.HI R218, RZ, 0x3, R218 ;  /* 0x00000003ffda7819 */ /* 0x000fc400000114da */
[----:B------:R-:W-:Y:S02]  /*1260*/  SHF.R.S32.HI R219, RZ, 0x3, R219 ;  /* 0x00000003ffdb7819 */ /* 0x000fe400000114db */
[----:B------:R-:W-:Y:S02]  /*1270*/  LEA R230, R0, UR4, 0x1 ;  /* 0x0000000400e67c11 */ /* 0x000fe4000f8e08ff */
[----:B------:R-:W-:Y:S02]  /*1280*/  LEA R228, R11, UR4, 0x1 ;  /* 0x000000040be47c11 */ /* 0x000fe4000f8e08ff */
[----:B------:R-:W-:Y:S02]  /*1290*/  LEA R227, R13, UR4, 0x1 ;  /* 0x000000040de37c11 */ /* 0x000fe4000f8e08ff */
[----:B------:R-:W-:Y:S02]  /*12a0*/  LEA R231, R3, UR4, 0x1 ;  /* 0x0000000403e77c11 */ /* 0x000fe4000f8e08ff */
[----:B------:R-:W-:-:S07]  /*12b0*/  LEA R229, R5, UR4, 0x1 ;  /* 0x0000000405e57c11 */ /* 0x000fce000f8e08ff */
.L_x_2932:
[----:B0-2-4-:R-:W0:Y:S01]  /*12c0*/  LDC.64 R2, c[0x0][0xc88] ;  /* 0x00032200ff027b82 */ /* 0x015e220000000a00 */
[----:B------:R-:W-:Y:S01]  /*12d0*/  ULDC.64 UR4, c[0x0][0xa28] ;  /* 0x00028a0000047ab9 */ /* 0x000fe20000000a00 */
[----:B------:R-:W-:Y:S01]  /*12e0*/  ULDC.64 UR8, c[0x0][0xa18] ;  /* 0x0002860000087ab9 */ /* 0x000fe20000000a00 */
[----:B------:R-:W-:Y:S01]  /*12f0*/  ULDC.64 UR6, c[0x0][0xa08] ;  /* 0x0002820000067ab9 */ /* 0x000fe20000000a00 */
[----:B0-----:R-:W-:-:S05]  /*1300*/  IMAD.WIDE R2, R27, 0x4, R2 ;  /* 0x000000041b027825 */ /* 0x001fca00078e0202 */
[----:B------:R-:W2:Y:S01]  /*1310*/  LDG.E R211, desc[UR60][R2.64] ;  /* 0x0000003c02d37981 */ /* 0x000ea2000c1e1900 */
        /* <DEDUP_REMOVED lines=20> */
[----:B------:R-:W-:Y:S01]  /*1460*/  @P1 IADD3.X R5, R210, UR9, RZ, P2, !PT ;  /* 0x00000009d2051c10 */ /* 0x000fe200097fe4ff */
[----:B------:R-:W-:Y:S02]  /*1470*/  ULDC.64 UR6, c[0x0][0xa20] ;  /* 0x0002880000067ab9 */ /* 0x000fe40000000a00 */
[----:B------:R0:W5:Y:S04]  /*1480*/  @P0 LDG.E R117, desc[UR60][R6.64] ;  /* 0x0000003c06750981 */ /* 0x000168000c1e1900 */
[----:B------:R0:W5:Y:S01]  /*1490*/  @P1 LDG.E R201, desc[UR60][R4.64] ;  /* 0x0000003c04c91981 */ /* 0x000162000c1e1900 */
[----:B------:R-:W-:-:S03]  /*14a0*/  UISETP.NE.U32.AND UP0, UPT, UR4, URZ, UPT ;  /* 0x0000003f0400728c */ /* 0x000fc6000bf05070 */
[----:B------:R-:W-:Y:S01]  /*14b0*/  ULDC UR4, c[0x0][0x424] ;  /* 0x0001090000047ab9 */ /* 0x000fe20000000800 */
[----:B------:R-:W-:Y:S01]  /*14c0*/  UISETP.NE.AND.EX UP0, UPT, UR5, URZ, UPT, UP0 ;  /* 0x0000003f0500728c */ /* 0x000fe2000bf05300 */
[----:B------:R-:W-:Y:S02]  /*14d0*/  ISETP.NE.U32.AND P2, PT, RZ, UR6, PT ;  /* 0x00000006ff007c0c */ /* 0x000fe4000bf45070 */
[----:B------:R-:W-:Y:S01]  /*14e0*/  ULDC UR5, c[0x0][0x2f0] ;  /* 0x0000bc0000057ab9 */ /* 0x000fe20000000800 */
[----:B------:R-:W-:Y:S01]  /*14f0*/  USEL UR4, UR4, 0x1, UP0 ;  /* 0x0000000104047887 */ /* 0x000fe20008000000 */
[----:B------:R-:W-:-:S03]  /*1500*/  ISETP.NE.AND.EX P2, PT, RZ, UR7, PT, P2 ;  /* 0x00000007ff007c0c */ /* 0x000fc6000bf45320 */
[----:B------:R-:W-:-:S03]  /*1510*/  UIMAD UR4, UR4, UR5, URZ ;  /* 0x00000005040472a4 */ /* 0x000fc6000f8e023f */
[----:B------:R-:W-:Y:S01]  /*1520*/  ULDC UR5, c[0x0][0x348] ;  /* 0x0000d20000057ab9 */ /* 0x000fe20000000800 */
[----:B------:R-:W-:Y:S01]  /*1530*/  IMAD.MOV.U32 R208, RZ, RZ, R26 ;  /* 0x000000ffffd07224 */ /* 0x000fe200078e001a */
[----:B------:R-:W-:Y:S01]  /*1540*/  MOV R27, R211 ;  /* 0x000000d3001b7202 */ /* 0x000fe20000000f00 */
[----:B0--3--:R-:W-:Y:S06]  /*1550*/  @P1 BRA `(.L_x_2709) ;  /* 0x0000000000241947 */ /* 0x009fec0003800000 */
        /* <DEDUP_REMOVED lines=9> */
.L_x_2709:
[----:B------:R-:W-:Y:S02]  /*15f0*/  IMAD.U32 R24, RZ, RZ, UR5 ;  /* 0x00000005ff187e24 */ /* 0x000fe4000f8e00ff */
[----:B------:R-:W-:Y:S01]  /*1600*/  IMAD.U32 R28, RZ, RZ, UR4 ;  /* 0x00000004ff1c7e24 */ /* 0x000fe2000f8e00ff */
[----:B------:R-:W-:Y:S06]  /*1610*/  @!P2 BRA `(.L_x_2710) ;  /* 0x000000000010a947 */ /* 0x000fec0003800000 */
[----:B------:R-:W-:-:S04]  /*1620*/  IADD3 R2, P0, R209, UR6, RZ ;  /* 0x00000006d1027c10 */ /* 0x000fc8000ff1e0ff */
[----:B------:R-:W-:-:S05]  /*1630*/  IADD3.X R3, R210, UR7, RZ, P0, !PT ;  /* 0x00000007d2037c10 */ /* 0x000fca00087fe4ff */
[----:B------:R0:W5:Y:S01]  /*1640*/  LDG.E R28, desc[UR60][R2.64] ;  /* 0x0000003c021c7981 */ /* 0x000162000c1e1900 */
[----:B------:R-:W-:Y:S05]  /*1650*/  BRA `(.L_x_2711) ;  /* 0x0000000000107947 */ /* 0x000fea0003800000 */
.L_x_2710:
[----:B------:R-:W-:Y:S05]  /*1660*/  @!P0 BRA `(.L_x_2711) ;  /* 0x00000000000c8947 */ /* 0x000fea0003800000 */
[----:B------:R-:W2:Y:S04]  /*1670*/  LDG.E R3, desc[UR60][R6.64] ;  /* 0x0000003c06037981 */ /* 0x000ea8000c1e1900 */
[----:B------:R-:W2:Y:S02]  /*1680*/  LDG.E R28, desc[UR60][R6.64+0x4] ;  /* 0x0000043c061c7981 */ /* 0x000ea4000c1e1900 */
[----:B--2---:R-:W-:-:S07]  /*1690*/  IADD3 R28, -R3, R28, RZ ;  /* 0x0000001c031c7210 */ /* 0x004fce0007ffe1ff */
.L_x_2711:
[----:B------:R-:W-:Y:S01]  /*16a0*/  ULDC.64 UR4, c[0x0][0xa10] ;  /* 0x0002840000047ab9 */ /* 0x000fe20000000a00 */
[----:B------:R-:W1:Y:S01]  /*16b0*/  LDC R6, c[0x0][0x448] ;  /* 0x00011200ff067b82 */ /* 0x000e620000000800 */
[----:B------:R-:W-:-:S04]  /*16c0*/  ISETP.NE.U32.AND P0, PT, RZ, UR4, PT ;  /* 0x00000004ff007c0c */ /* 0x000fc8000bf05070 */
[----:B------:R-:W-:Y:S01]  /*16d0*/  ISETP.NE.AND.EX P0, PT, RZ, UR5, PT, P0 ;  /* 0x00000005ff007c0c */ /* 0x000fe2000bf05300 */
[----:B------:R-:W-:-:S12]  /*16e0*/  ULDC.64 UR4, c[0x0][0xa30] ;  /* 0x00028c0000047ab9 */ /* 0x000fd80000000a00 */
[----:B0-----:R-:W0:Y:S02]  /*16f0*/  @P0 LDC.64 R2, c[0x0][0xa10] ;  /* 0x00028400ff020b82 */ /* 0x001e240000000a00 */
[----:B0-----:R-:W-:-:S05]  /*1700*/  @P0 IMAD.WIDE R2, R27, 0x4, R2 ;  /* 0x000000041b020825 */ /* 0x001fca00078e0202 */
[----:B------:R-:W2:Y:S04]  /*1710*/  @P0 LDG.E R0, desc[UR60][R2.64] ;  /* 0x0000003c02000981 */ /* 0x000ea8000c1e1900 */
[----:B------:R0:W2:Y:S01]  /*1720*/  @P0 LDG.E R7, desc[UR60][R2.64+0x4] ;  /* 0x0000043c02070981 */ /* 0x0000a2000c1e1900 */
[----:B------:R-:W-:Y:S01]  /*1730*/  ISETP.NE.U32.AND P1, PT, RZ, UR4, PT ;  /* 0x00000004ff007c0c */ /* 0x000fe2000bf25070 */
[----:B-----5:R-:W-:-:S03]  /*1740*/  IMAD.MOV.U32 R140, RZ, RZ, R28 ;  /* 0x000000ffff8c7224 */ /* 0x020fc600078e001c */
[----:B------:R-:W-:-:S13]  /*1750*/  ISETP.NE.AND.EX P1, PT, RZ, UR5, PT, P1 ;  /* 0x00000005ff007c0c */ /* 0x000fda000bf25310 */
[----:B------:R-:W-:-:S04]  /*1760*/  @P1 IADD3 R4, P2, R209, UR4, RZ ;  /* 0x00000004d1041c10 */ /* 0x000fc8000ff5e0ff */
[----:B------:R-:W-:-:S05]  /*1770*/  @P1 IADD3.X R5, R210, UR5, RZ, P2, !PT ;  /* 0x00000005d2051c10 */ /* 0x000fca00097fe4ff */
[----:B------:R3:W5:Y:S01]  /*1780*/  @P1 LDG.E R140, desc[UR60][R4.64] ;  /* 0x0000003c048c1981 */ /* 0x000762000c1e1900 */
[----:B-1----:R-:W-:Y:S01]  /*1790*/  ISETP.NE.AND P1, PT, R6, 0x1, PT ;  /* 0x000000010600780c */ /* 0x002fe20003f25270 */
[----:B------:R-:W-:Y:S02]  /*17a0*/  IMAD.SHL.U32 R200, R25, 0x80, RZ ;  /* 0x0000008019c87824 */ /* 0x000fe400078e00ff */
[----:B------:R-:W-:Y:S02]  /*17b0*/  IMAD.IADD R9, R28, 0x1, -R9 ;  /* 0x000000011c097824 */ /* 0x000fe400078e0a09 */
[----:B0-----:R-:W-:Y:S02]  /*17c0*/  VIADD R2, R200, 0x7f ;  /* 0x0000007fc8027836 */ /* 0x001fe40000000000 */
[----:B------:R-:W-:-:S05]  /*17d0*/  IMAD.MOV R120, RZ, RZ, -R9 ;  /* 0x000000ffff787224 */ /* 0x000fca00078e0a09 */
[----:B------:R-:W-:Y:S01]  /*17e0*/  VIMNMX R120, RZ, R120, !PT ;  /* 0x00000078ff787248 */ /* 0x000fe20007fe0100 */
[----:B------:R-:W0:Y:S08]  /*17f0*/  @P1 LDC R11, c[0x0][0x44c] ;  /* 0x00011300ff0b1b82 */ /* 0x000e300000000800 */
[----:B------:R-:W1:Y:S01]  /*1800*/  @P1 LDC R3, c[0x0][0x450] ;  /* 0x00011400ff031b82 */ /* 0x000e620000000800 */
[----:B--2---:R-:W-:Y:S01]  /*1810*/  @P0 IADD3 R24, -R0, R7, RZ ;  /* 0x0000000700180210 */ /* 0x004fe20007ffe1ff */
[----:B0-----:R-:W-:-:S04]  /*1820*/  @P1 IMAD.HI.U32 R0, R2, R11, RZ ;  /* 0x0000000b02001227 */ /* 0x001fc800078e00ff */
[----:B------:R-:W-:Y:S01]  /*1830*/  IMAD.IADD R202, R9, 0x1, R24 ;  /* 0x0000000109ca7824 */ /* 0x000fe200078e0218 */
[----:B-1----:R-:W-:-:S03]  /*1840*/  @P1 SHF.R.U32.HI R2, RZ, R3, R0 ;  /* 0x00000003ff021219 */ /* 0x002fc60000011600 */
[C---:B------:R-:W-:Y:S01]  /*1850*/  VIADD R0, R202.reuse, 0x7f ;  /* 0x0000007fca007836 */ /* 0x040fe20000000000 */
[----:B------:R-:W-:-:S04]  /*1860*/  IADD3 R145, R202, 0x80, -R201 ;  /* 0x00000080ca917810 */ /* 0x000fc80007ffe8c9 */
[----:B------:R-:W-:Y:S02]  /*1870*/  IADD3 R2, R145, R2, RZ ;  /* 0x0000000291027210 */ /* 0x000fe40007ffe0ff */
[----:B------:R-:W-:Y:S02]  /*1880*/  SHF.R.S32.HI R3, RZ, 0x1f, R0 ;  /* 0x0000001fff037819 */ /* 0x000fe40000011400 */
[----:B---3--:R-:W-:Y:S02]  /*1890*/  SHF.R.S32.HI R5, RZ, 0x1f, R2 ;  /* 0x0000001fff057819 */ /* 0x008fe40000011402 */
[----:B------:R-:W-:Y:S02]  /*18a0*/  LEA.HI R3, R3, R0, RZ, 0x7 ;  /* 0x0000000003037211 */ /* 0x000fe400078f38ff */
[----:B------:R-:W-:Y:S02]  /*18b0*/  LEA.HI R5, R5, R2, RZ, 0x7 ;  /* 0x0000000205057211 */ /* 0x000fe400078f38ff */
[----:B------:R-:W-:-:S02]  /*18c0*/  SHF.R.S32.HI R146, RZ, 0x7, R3 ;  /* 0x00000007ff927819 */ /* 0x000fc40000011403 */
[----:B------:R-:W-:-:S04]  /*18d0*/  SHF.R.S32.HI R5, RZ, 0x7, R5 ;  /* 0x00000007ff057819 */ /* 0x000fc80000011405 */
[----:B------:R-:W-:-:S05]  /*18e0*/  VIMNMX R5, R146, R5, PT ;  /* 0x0000000592057248 */ /* 0x000fca0003fe0100 */
[----:B------:R-:W-:-:S05]  /*18f0*/  IMAD R5, R5, 0x80, -R9 ;  /* 0x0000008005057824 */ /* 0x000fca00078e0a09 */
[----:B------:R-:W-:-:S04]  /*1900*/  VIMNMX R5, R5, R24, PT ;  /* 0x0000001805057248 */ /* 0x000fc80003fe0100 */
[----:B------:R-:W-:Y:S02]  /*1910*/  ISETP.GT.AND P0, PT, R5, R120, PT ;  /* 0x000000780500720c */ /* 0x000fe40003f04270 */
[----:B------:R-:W-:-:S04]  /*1920*/  SHF.R.U32.HI R120, RZ, 0x7, R120 ;  /* 0x00000007ff787819 */ /* 0x000fc80000011678 */
[----:B------:R-:W-:-:S07]  /*1930*/  MOV R2, R120 ;  /* 0x0000007800027202 */ /* 0x000fce0000000f00 */
[----:B------:R-:W-:-:S05]  /*1940*/  @P0 VIADD R0, R5, 0x7f ;  /* 0x0000007f05000836 */ /* 0x000fca0000000000 */
[----:B------:R-:W-:-:S04]  /*1950*/  @P0 SHF.R.S32.HI R3, RZ, 0x1f, R0 ;  /* 0x0000001fff030819 */ /* 0x000fc80000011400 */
[----:B------:R-:W-:-:S04]  /*1960*/  @P0 LEA.HI R3, R3, R0, RZ, 0x7 ;  /* 0x0000000003030211 */ /* 0x000fc800078f38ff */
[----:B------:R-:W-:Y:S02]  /*1970*/  @P0 SHF.R.S32.HI R2, RZ, 0x7, R3 ;  /* 0x00000007ff020819 */ /* 0x000fe40000011403 */
[----:B------:R-:W-:Y:S02]  /*1980*/  PLOP3.LUT P0, PT, PT, PT, PT, 0x80, 0x0 ;  /* 0x000000000000781c */ /* 0x000fe40003f0f070 */
[----:B------:R-:W-:-:S13]  /*1990*/  ISETP.GT.AND P1, PT, R2, R120, PT ;  /* 0x000000780200720c */ /* 0x000fda0003f24270 */
[----:B------:R-:W-:Y:S05]  /*19a0*/  @!P1 BRA `(.L_x_2712) ;  /* 0x00000088007c9947 */ /* 0x000fea0003800000 */
        /* <DEDUP_REMOVED lines=20> */
.L_x_2714:
[----:B------:R-:W-:Y:S05]  /*1af0*/  BSYNC B6 ;  /* 0x0000000000067941 */ /* 0x000fea0003800000 */
.L_x_2713:
[----:B------:R-:W-:Y:S01]  /*1b00*/  VIADD R112, R16, 0x400 ;  /* 0x0000040010707836 */ /* 0x000fe20000000000 */
[----:B------:R-:W-:Y:S04]  /*1b10*/  BSSY B6, `(.L_x_2715) ;  /* 0x0000013000067945 */ /* 0x000fe80003800000 */
[----:B------:R-:W-:-:S13]  /*1b20*/  LOP3.LUT P0, RZ, R112, 0x3ff, RZ, 0xc0, !PT ;  /* 0x000003ff70ff7812 */ /* 0x000fda000780c0ff */
        /* <DEDUP_REMOVED lines=17> */
.L_x_2716:
[----:B------:R-:W-:Y:S05]  /*1c40*/  BSYNC B6 ;  /* 0x0000000000067941 */ /* 0x000fea0003800000 */
.L_x_2715:
[----:B------:R-:W-:Y:S01]  /*1c50*/  ULDC.64 UR4, c[0x0][0x9f8] ;  /* 0x00027e0000047ab9 */ /* 0x000fe20000000a00 */
[----:B------:R-:W2:Y:S01]  /*1c60*/  LDL.LU R20, [R1+0x8] ;  /* 0x0000080001147983 */ /* 0x000ea20000300800 */
[----:B------:R-:W-:Y:S01]  /*1c70*/  ISETP.NE.U32.AND P0, PT, RZ, UR4, PT ;  /* 0x00000004ff007c0c */ /* 0x000fe2000bf05070 */
[----:B------:R-:W0:Y:S01]  /*1c80*/  LDC.64 R128, c[0x0][0x300] ;  /* 0x0000c000ff807b82 */ /* 0x000e220000000a00 */
[----:B------:R-:W-:Y:S01]  /*1c90*/  SHF.R.S32.HI R8, RZ, 0x1f, R26 ;  /* 0x0000001fff087819 */ /* 0x000fe2000001141a */
[----:B------:R-:W-:Y:S01]  /*1ca0*/  IMAD.IADD R117, R117, 0x1, R28 ;  /* 0x0000000175757824 */ /* 0x000fe200078e021c */
[----:B------:R-:W-:Y:S01]  /*1cb0*/  ISETP.NE.AND.EX P0, PT, RZ, UR5, PT, P0 ;  /* 0x00000005ff007c0c */ /* 0x000fe2000bf05300 */
[C---:B------:R-:W-:Y:S01]  /*1cc0*/  VIADD R3, R18.reuse, 0xa0 ;  /* 0x000000a012037836 */ /* 0x040fe20000000000 */
[----:B------:R-:W-:Y:S01]  /*1cd0*/  ULDC.64 UR6, c[0x0][0x330] ;  /* 0x0000cc0000067ab9 */ /* 0x000fe20000000a00 */
[----:B------:R-:W-:Y:S01]  /*1ce0*/  SHF.R.S32.HI R19, RZ, 0x1f, R18 ;  /* 0x0000001fff137819 */ /* 0x000fe20000011412 */
[C---:B------:R-:W-:Y:S01]  /*1cf0*/  VIADD R0, R18.reuse, 0x80 ;  /* 0x0000008012007836 */ /* 0x040fe20000000000 */
[----:B------:R-:W1:Y:S08]  /*1d00*/  LDC.64 R28, c[0x0][0x408] ;  /* 0x00010200ff1c7b82 */ /* 0x000e700000000a00 */
[----:B------:R-:W-:Y:S01]  /*1d10*/  @P0 IADD3 R4, P1, R209, UR4, RZ ;  /* 0x00000004d1040c10 */ /* 0x000fe2000ff3e0ff */
[----:B------:R-:W-:Y:S01]  /*1d20*/  ULDC UR4, c[0x0][0x2f4] ;  /* 0x0000bd0000047ab9 */ /* 0x000fe20000000800 */
[----:B------:R-:W-:Y:S01]  /*1d30*/  VIADD R91, R18, 0x60 ;  /* 0x00000060125b7836 */ /* 0x000fe20000000000 */
[----:B------:R-:W3:Y:S01]  /*1d40*/  LDC R119, c[0x0][0x3f4] ;  /* 0x0000fd00ff777b82 */ /* 0x000ee20000000800 */
[----:B------:R-:W-:-:S05]  /*1d50*/  @P0 IADD3.X R5, R210, UR5, RZ, P1, !PT ;  /* 0x00000005d2050c10 */ /* 0x000fca0008ffe4ff */
[----:B------:R4:W2:Y:S01]  /*1d60*/  @P0 LDG.E R27, desc[UR60][R4.64] ;  /* 0x0000003c041b0981 */ /* 0x0008a2000c1e1900 */
[----:B------:R-:W-:Y:S01]  /*1d70*/  ISETP.GE.AND P2, PT, R186, UR4, PT ;  /* 0x00000004ba007c0c */ /* 0x000fe2000bf46270 */
[----:B------:R-:W-:Y:S01]  /*1d80*/  IMAD R7, R8, UR6, RZ ;  /* 0x0000000608077c24 */ /* 0x000fe2000f8e02ff */
[----:B------:R-:W-:Y:S01]  /*1d90*/  ISETP.GE.AND P1, PT, R3, UR4, PT ;  /* 0x0000000403007c0c */ /* 0x000fe2000bf26270 */
[----:B------:R-:W-:Y:S01]  /*1da0*/  IMAD.WIDE.U32 R94, R26, UR6, R18 ;  /* 0x000000061a5e7c25 */ /* 0x000fe2000f8e0012 */
[----:B------:R-:W-:Y:S01]  /*1db0*/  ISETP.GE.AND P0, PT, R18, UR4, PT ;  /* 0x0000000412007c0c */ /* 0x000fe2000bf06270 */
[----:B------:R-:W3:Y:S01]  /*1dc0*/  S2R R147, SR_TID.X ;  /* 0x0000000000937919 */ /* 0x000ee20000002100 */
[----:B------:R-:W-:Y:S01]  /*1dd0*/  SHF.R.S32.HI R3, RZ, 0x1f, R117 ;  /* 0x0000001fff037819 */ /* 0x000fe20000011475 */
[----:B------:R-:W-:Y:S01]  /*1de0*/  IMAD R7, R26, UR7, R7 ;  /* 0x000000071a077c24 */ /* 0x000fe2000f8e0207 */
[----:B------:R-:W-:Y:S01]  /*1df0*/  ISETP.GE.AND P3, PT, R0, UR4, PT ;  /* 0x0000000400007c0c */ /* 0x000fe2000bf66270 */
[----:B------:R-:W-:Y:S01]  /*1e00*/  ULDC.64 UR6, c[0x0][0xa08] ;  /* 0x0002820000067ab9 */ /* 0x000fe20000000a00 */
[----:B----4-:R-:W-:Y:S01]  /*1e10*/  SEL R4, RZ, 0xffffffff, P2 ;  /* 0xffffffffff047807 */ /* 0x010fe20001000000 */
[----:B0-----:R-:W-:Y:S01]  /*1e20*/  IMAD R10, R3, R128, RZ ;  /* 0x00000080030a7224 */ /* 0x001fe200078e02ff */
[----:B------:R-:W-:Y:S01]  /*1e30*/  SEL R0, RZ, 0x1, P0 ;  /* 0x00000001ff007807 */ /* 0x000fe20000000000 */
[----:B-1----:R-:W-:Y:S01]  /*1e40*/  IMAD.WIDE.U32 R98, R184, R28, R18 ;  /* 0x0000001cb8627225 */ /* 0x002fe200078e0012 */
[----:B------:R-:W-:-:S02]  /*1e50*/  ISETP.GE.AND P0, PT, R187, UR4, PT ;  /* 0x00000004bb007c0c */ /* 0x000fc4000bf06270 */
[----:B------:R-:W-:Y:S01]  /*1e60*/  ISETP.GE.AND P2, PT, R91, UR4, PT ;  /* 0x000000045b007c0c */ /* 0x000fe2000bf46270 */
[----:B------:R-:W-:Y:S01]  /*1e70*/  IMAD.SHL.U32 R5, R4, 0x2, RZ ;  /* 0x0000000204057824 */ /* 0x000fe200078e00ff */
[----:B------:R-:W-:Y:S01]  /*1e80*/  IADD3 R95, R95, R7, RZ ;  /* 0x000000075f5f7210 */ /* 0x000fe20007ffe0ff */
[----:B------:R-:W-:Y:S01]  /*1e90*/  IMAD R9, R117, R129, R10 ;  /* 0x0000008175097224 */ /* 0x000fe200078e020a */
[----:B------:R-:W-:Y:S01]  /*1ea0*/  SEL R7, RZ, 0x4, P0 ;  /* 0x00000004ff077807 */ /* 0x000fe20000000000 */
[----:B------:R-:W-:Y:S01]  /*1eb0*/  ULDC.64 UR4, c[0x0][0x308] ;  /* 0x0000c20000047ab9 */ /* 0x000fe20000000a00 */
[----:B------:R-:W-:Y:S01]  /*1ec0*/  LOP3.LUT R0, R5, 0x2, R0, 0xe2, !PT ;  /* 0x0000000205007812 */ /* 0x000fe200078ee200 */
[----:B------:R-:W-:Y:S01]  /*1ed0*/  IMAD.WIDE.U32 R4, R117, R128, RZ ;  /* 0x0000008075047225 */ /* 0x000fe200078e00ff */
[----:B------:R-:W-:Y:S02]  /*1ee0*/  SEL R6, RZ, 0x8, P2 ;  /* 0x00000008ff067807 */ /* 0x000fe40001000000 */
[----:B------:R-:W-:Y:S01]  /*1ef0*/  SEL R11, RZ, 0x10, P3 ;  /* 0x00000010ff0b7807 */ /* 0x000fe20001800000 */
[----:B------:R-:W-:Y:S01]  /*1f00*/  IMAD.IADD R5, R5, 0x1, R9 ;  /* 0x0000000105057824 */ /* 0x000fe200078e0209 */
[----:B------:R-:W-:Y:S01]  /*1f10*/  LOP3.LUT R0, R6, R0, R7, 0xfe, !PT ;  /* 0x0000000006007212 */ /* 0x000fe200078efe07 */
[----:B------:R-:W-:Y:S01]  /*1f20*/  IMAD R7, R8, UR4, RZ ;  /* 0x0000000408077c24 */ /* 0x000fe2000f8e02ff */
[----:B------:R-:W-:Y:S01]  /*1f30*/  ISETP.NE.U32.AND P0, PT, RZ, UR6, PT ;  /* 0x00000006ff007c0c */ /* 0x000fe2000bf05070 */
[----:B------:R-:W-:Y:S01]  /*1f40*/  IMAD.SHL.U32 R31, R128, 0x80, RZ ;  /* 0x00000080801f7824 */ /* 0x000fe200078e00ff */
[----:B------:R-:W-:Y:S01]  /*1f50*/  LOP3.LUT R11, R0, R11, RZ, 0xfc, !PT ;  /* 0x0000000b000b7212 */ /* 0x000fe200078efcff */
[C---:B------:R-:W-:Y:S01]  /*1f60*/  IMAD R9, R26.reuse, UR5, R7 ;  /* 0x000000051a097c24 */ /* 0x040fe2000f8e0207 */
[----:B------:R-:W-:Y:S01]  /*1f70*/  ISETP.NE.AND.EX P0, PT, RZ, UR7, PT, P0 ;  /* 0x00000007ff007c0c */ /* 0x000fe2000bf05300 */
[----:B------:R-:W-:Y:S01]  /*1f80*/  IMAD.WIDE.U32 R6, R26, UR4, R4 ;  /* 0x000000041a067c25 */ /* 0x000fe2000f8e0004 */
[----:B------:R-:W-:Y:S01]  /*1f90*/  ULDC.64 UR4, c[0x0][0x310] ;  /* 0x0000c40000047ab9 */ /* 0x000fe20000000a00 */
[----:B------:R-:W0:Y:S01]  /*1fa0*/  LDC.64 R4, c[0x0][0x3f8] ;  /* 0x0000fe00ff047b82 */ /* 0x000e220000000a00 */
[----:B------:R-:W-:Y:S01]  /*1fb0*/  SHF.R.S32.HI R142, RZ, 0x1f, R184 ;  /* 0x0000001fff8e7819 */ /* 0x000fe200000114b8 */
[----:B------:R-:W-:Y:S01]  /*1fc0*/  IMAD.SHL.U32 R132, R128, 0x40, RZ ;  /* 0x0000004080847824 */ /* 0x000fe200078e00ff */
[----:B------:R-:W-:-:S02]  /*1fd0*/  IADD3 R7, R7, R9, RZ ;  /* 0x0000000907077210 */ /* 0x000fc40007ffe0ff */
[----:B------:R-:W-:Y:S01]  /*1fe0*/  SHF.R.S32.HI R23, RZ, 0x1f, R22 ;  /* 0x0000001fff177819 */ /* 0x000fe20000011416 */
[-C--:B------:R-:W-:Y:S01]  /*1ff0*/  IMAD R8, R142, R28.reuse, RZ ;  /* 0x0000001c8e087224 */ /* 0x080fe200078e02ff */
[-C--:B---3--:R-:W-:Y:S02]  /*2000*/  ISETP.GE.AND P3, PT, R18, R119.reuse, PT ;  /* 0x000000771200720c */ /* 0x088fe40003f66270 */
[----:B------:R-:W-:Y:S01]  /*2010*/  ISETP.GE.AND P4, PT, R187, R119, PT ;  /* 0x00000077bb00720c */ /* 0x000fe20003f86270 */
[----:B------:R-:W-:Y:S01]  /*2020*/  IMAD R13, R184, R29, R8 ;  /* 0x0000001db80d7224 */ /* 0x000fe200078e0208 */
[----:B------:R-:W-:Y:S01]  /*2030*/  ISETP.GE.AND P2, PT, R186, R119, PT ;  /* 0x00000077ba00720c */ /* 0x000fe20003f46270 */
[-C--:B------:R-:W-:Y:S01]  /*2040*/  IMAD.WIDE.U32 R96, R184, R28.reuse, R22 ;  /* 0x0000001cb8607225 */ /* 0x080fe200078e0016 */
[----:B------:R-:W-:Y:S02]  /*2050*/  MOV R121, 0x20 ;  /* 0x0000002000797802 */ /* 0x000fe40000000f00 */
[----:B------:R-:W-:Y:S01]  /*2060*/  SHF.L.U64.HI R126, R128, 0x7, R129 ;  /* 0x00000007807e7819 */ /* 0x000fe20000010281 */
[----:B------:R-:W-:Y:S01]  /*2070*/  IMAD.IADD R97, R97, 0x1, R13 ;  /* 0x0000000161617824 */ /* 0x000fe200078e020d */
[----:B------:R-:W-:Y:S01]  /*2080*/  SHF.L.U64.HI R30, R28, 0x6, R29 ;  /* 0x000000061c1e7819 */ /* 0x000fe2000001021d */
[----:B------:R-:W-:Y:S01]  /*2090*/  IMAD.IADD R99, R13, 0x1, R99 ;  /* 0x000000010d637824 */ /* 0x000fe200078e0263 */
[----:B------:R-:W-:Y:S01]  /*20a0*/  SHF.R.S32.HI R143, RZ, 0x1f, R214 ;  /* 0x0000001fff8f7819 */ /* 0x000fe200000114d6 */
[----:B-----5:R-:W-:Y:S01]  /*20b0*/  IMAD.WIDE.U32 R96, R140, R28, R96 ;  /* 0x0000001c8c607225 */ /* 0x020fe200078e0060 */
[----:B------:R-:W-:-:S03]  /*20c0*/  LEA.HI R147, R147, 0x8, RZ, 0x19 ;  /* 0x0000000893937811 */ /* 0x000fc600078fc8ff */
[-C--:B0-----:R-:W-:Y:S01]  /*20d0*/  IMAD.WIDE.U32 R100, R184, R4.reuse, R22 ;  /* 0x00000004b8647225 */ /* 0x081fe200078e0016 */
[C-C-:B------:R-:W-:Y:S02]  /*20e0*/  SHF.L.U64.HI R127, R4.reuse, 0x7, R5.reuse ;  /* 0x00000007047f7819 */ /* 0x140fe40000010205 */
[----:B------:R-:W-:Y:S01]  /*20f0*/  SHF.L.U64.HI R104, R4, 0x6, R5 ;  /* 0x0000000604687819 */ /* 0x000fe20000010205 */
[----:B------:R-:W-:-:S04]  /*2100*/  IMAD.WIDE.U32 R102, R184, R4, R18 ;  /* 0x00000004b8667225 */ /* 0x000fc800078e0012 */
[----:B------:R-:W-:-:S04]  /*2110*/  IMAD.WIDE.U32 R98, R140, R28, R98 ;  /* 0x0000001c8c627225 */ /* 0x000fc800078e0062 */
[----:B------:R-:W-:Y:S01]  /*2120*/  IMAD.SHL.U32 R105, R4, 0x40, RZ ;  /* 0x0000004004697824 */ /* 0x000fe200078e00ff */
[----:B--2---:R-:W-:-:S04]  /*2130*/  LOP3.LUT R20, R20, 0xfffffffe, RZ, 0xc0, !PT ;  /* 0xfffffffe14147812 */ /* 0x004fc800078ec0ff */
[----:B------:R-:W-:-:S05]  /*2140*/  @P4 LOP3.LUT R20, R20, 0x1, RZ, 0xfc, !PT ;  /* 0x0000000114144812 */ /* 0x000fca00078efcff */
[----:B------:R0:W-:Y:S01]  /*2150*/  STL [R1+0x8], R20 ;  /* 0x0000081401007387 */ /* 0x0001e20000100800 */
[----:B------:R-:W-:Y:S02]  /*2160*/  SHF.R.S32.HI R0, RZ, 0x1f, R27 ;  /* 0x0000001fff007819 */ /* 0x000fe4000001141b */
[----:B------:R-:W-:Y:S02]  /*2170*/  SEL R9, R27, RZ, !P0 ;  /* 0x000000ff1b097207 */ /* 0x000fe40004000000 */
[----:B------:R-:W-:-:S03]  /*2180*/  SEL R0, R0, RZ, !P0 ;  /* 0x000000ff00007207 */ /* 0x000fc60004000000 */
[----:B------:R-:W-:-:S04]  /*2190*/  IMAD.WIDE.U32 R92, R9, UR4, R6 ;  /* 0x00000004095c7c25 */ /* 0x000fc8000f8e0006 */
[----:B------:R-:W-:Y:S02]  /*21a0*/  IMAD R10, R0, UR4, RZ ;  /* 0x00000004000a7c24 */ /* 0x000fe4000f8e02ff */
[----:B------:R-:W-:-:S04]  /*21b0*/  IMAD.WIDE.U32 R6, R184, R128, R18 ;  /* 0x00000080b8067225 */ /* 0x000fc800078e0012 */
[----:B------:R-:W-:Y:S01]  /*21c0*/  IMAD R89, R9, UR5, R10 ;  /* 0x0000000509597c24 */ /* 0x000fe2000f8e020a */
[----:B------:R-:W-:Y:S01]  /*21d0*/  ULDC.64 UR4, c[0x0][0x338] ;  /* 0x0000ce0000047ab9 */ /* 0x000fe20000000a00 */
[----:B------:R-:W-:Y:S01]  /*21e0*/  IMAD R10, R142, R128, RZ ;  /* 0x000000808e0a7224 */ /* 0x000fe200078e02ff */
[----:B------:R-:W-:Y:S01]  /*21f0*/  IADD3 R90, P0, R92, R6, RZ ;  /* 0x000000065c5a7210 */ /* 0x000fe20007f1e0ff */
[----:B------:R-:W-:Y:S02]  /*2200*/  IMAD R0, R0, UR4, RZ ;  /* 0x0000000400007c24 */ /* 0x000fe4000f8e02ff */
[----:B------:R-:W-:Y:S01]  /*2210*/  IMAD R10, R184, R129, R10 ;  /* 0x00000081b80a7224 */ /* 0x000fe200078e020a */
[----:B------:R-:W-:Y:S01]  /*2220*/  SHF.L.U64.HI R129, R128, 0x6, R129 ;  /* 0x0000000680817819 */ /* 0x000fe20000010281 */
[----:B------:R-:W-:Y:S01]  /*2230*/  IMAD.IADD R89, R93, 0x1, R89 ;  /* 0x000000015d597824 */ /* 0x000fe200078e0259 */
[----:B------:R-:W-:Y:S01]  /*2240*/  SHF.L.U64.HI R128, R28, 0x7, R29 ;  /* 0x000000071c807819 */ /* 0x000fe2000001021d */
[----:B------:R-:W-:-:S02]  /*2250*/  IMAD R33, R9, UR5, R0 ;  /* 0x0000000509217c24 */ /* 0x000fc4000f8e0200 */
[----:B------:R-:W-:Y:S01]  /*2260*/  IMAD R0, R142, R4, RZ ;  /* 0x000000048e007224 */ /* 0x000fe200078e02ff */
[----:B------:R-:W-:Y:S01]  /*2270*/  IADD3.X R88, R89, R7, R10, P0, !PT ;  /* 0x0000000759587210 */ /* 0x000fe200007fe40a */
[----:B------:R-:W-:Y:S01]  /*2280*/  IMAD.WIDE.U32 R94, R9, UR4, R94 ;  /* 0x00000004095e7c25 */ /* 0x000fe2000f8e005e */
[C---:B------:R-:W-:Y:S02]  /*2290*/  SEL R7, R119.reuse, RZ, P3 ;  /* 0x000000ff77077207 */ /* 0x040fe40001800000 */
[C---:B------:R-:W-:Y:S01]  /*22a0*/  SEL R9, R119.reuse, RZ, P2 ;  /* 0x000000ff77097207 */ /* 0x040fe20001000000 */
[----:B------:R-:W-:Y:S01]  /*22b0*/  IMAD R13, R184, R5, R0 ;  /* 0x00000005b80d7224 */ /* 0x000fe200078e0200 */
[----:B------:R-:W-:Y:S01]  /*22c0*/  SEL R0, R119, RZ, P4 ;  /* 0x000000ff77007207 */ /* 0x000fe20002000000 */
[----:B------:R-:W-:Y:S01]  /*22d0*/  IMAD.IADD R7, R18, 0x1, R7 ;  /* 0x0000000112077824 */ /* 0x000fe200078e0207 */
[----:B------:R-:W-:Y:S01]  /*22e0*/  LOP3.LUT P0, RZ, R225, 0x4, RZ, 0xc0, !PT ;  /* 0x00000004e1ff7812 */ /* 0x000fe2000780c0ff */
[----:B------:R-:W-:Y:S01]  /*22f0*/  IMAD.IADD R9, R186, 0x1, R9 ;  /* 0x00000001ba097824 */ /* 0x000fe200078e0209 */
[----:B------:R-:W-:Y:S01]  /*2300*/  IADD3 R8, R187, R0, RZ ;  /* 0x00000000bb087210 */ /* 0x000fe20007ffe0ff */
[----:B------:R-:W-:Y:S01]  /*2310*/  IMAD.IADD R103, R13, 0x1, R103 ;  /* 0x000000010d677824 */ /* 0x000fe200078e0267 */
[----:B------:R-:W-:Y:S01]  /*2320*/  SHF.R.S32.HI R0, RZ, 0x1f, R7 ;  /* 0x0000001fff007819 */ /* 0x000fe20000011407 */
[----:B------:R-:W-:Y:S01]  /*2330*/  IMAD.SHL.U32 R119, R119, 0x2, RZ ;  /* 0x0000000277777824 */ /* 0x000fe200078e00ff */
[----:B------:R-:W-:Y:S01]  /*2340*/  SHF.R.S32.HI R15, RZ, 0x1f, R8 ;  /* 0x0000001fff0f7819 */ /* 0x000fe20000011408 */
[----:B------:R-:W-:Y:S01]  /*2350*/  IMAD.WIDE.U32 R102, R140, R4, R102 ;  /* 0x000000048c667225 */ /* 0x000fe200078e0066 */
[----:B------:R-:W-:-:S02]  /*2360*/  SHF.R.S32.HI R6, RZ, 0x1f, R9 ;  /* 0x0000001fff067819 */ /* 0x000fc40000011409 */
[CC--:B------:R-:W-:Y:S02]  /*2370*/  LEA.HI R14, R0.reuse, R7.reuse, RZ, 0x3 ;  /* 0x00000007000e7211 */ /* 0x0c0fe400078f18ff */
[CC--:B------:R-:W-:Y:S02]  /*2380*/  LEA.HI R12, R15.reuse, R8.reuse, RZ, 0x3 ;  /* 0x000000080f0c7211 */ /* 0x0c0fe400078f18ff */
[----:B------:R-:W-:Y:S02]  /*2390*/  LEA.HI R0, R0, R7, RZ, 0x6 ;  /* 0x0000000700007211 */ /* 0x000fe400078f30ff */
[----:B------:R-:W-:Y:S02]  /*23a0*/  LEA.HI R15, R15, R8, RZ, 0x6 ;  /* 0x000000080f0f7211 */ /* 0x000fe400078f30ff */
[----:B------:R-:W-:Y:S01]  /*23b0*/  IADD3 R101, R101, R13, RZ ;  /* 0x0000000d65657210 */ /* 0x000fe20007ffe0ff */
[----:B------:R-:W-:Y:S01]  /*23c0*/  IMAD.SHL.U32 R0, R0, 0x80, RZ ;  /* 0x0000008000007824 */ /* 0x000fe200078e00ff */
[CC--:B------:R-:W-:Y:S01]  /*23d0*/  LEA.HI R13, R6.reuse, R9.reuse, RZ, 0x3 ;  /* 0x00000009060d7211 */ /* 0x0c0fe200078f18ff */
[----:B------:R-:W-:Y:S01]  /*23e0*/  IMAD.SHL.U32 R10, R15, 0x80, RZ ;  /* 0x000000800f0a7824 */ /* 0x000fe200078e00ff */
[----:B------:R-:W-:Y:S01]  /*23f0*/  LEA.HI R6, R6, R9, RZ, 0x6 ;  /* 0x0000000906067211 */ /* 0x000fe200078f30ff */
[----:B------:R-:W-:Y:S01]  /*2400*/  IMAD.WIDE.U32 R100, R140, R4, R100 ;  /* 0x000000048c647225 */ /* 0x000fe200078e0064 */
[----:B------:R-:W-:-:S02]  /*2410*/  LOP3.LUT R7, R196, 0x38, R14, 0xf8, !PT ;  /* 0x00000038c4077812 */ /* 0x000fc400078ef80e */
[----:B------:R-:W-:Y:S01]  /*2420*/  LOP3.LUT R15, R195, 0x38, R14, 0xf8, !PT ;  /* 0x00000038c30f7812 */ /* 0x000fe200078ef80e */
[----:B------:R-:W-:Y:S01]  /*2430*/  IMAD.SHL.U32 R8, R6, 0x80, RZ ;  /* 0x0000008006087824 */ /* 0x000fe200078e00ff */
[----:B------:R-:W-:Y:S02]  /*2440*/  LOP3.LUT R6, R7, R198, RZ, 0x3c, !PT ;  /* 0x000000c607067212 */ /* 0x000fe400078e3cff */
[----:B------:R-:W-:Y:S02]  /*2450*/  LOP3.LUT R0, R0, 0xffffe000, RZ, 0xc0, !PT ;  /* 0xffffe00000007812 */ /* 0x000fe400078ec0ff */
[----:B------:R-:W-:Y:S02]  /*2460*/  LOP3.LUT R15, R15, R232, RZ, 0x3c, !PT ;  /* 0x000000e80f0f7212 */ /* 0x000fe400078e3cff */
[----:B------:R-:W-:Y:S02]  /*2470*/  SHF.R.S32.HI R7, RZ, 0x1f, R140 ;  /* 0x0000001fff077819 */ /* 0x000fe4000001148c */
[----:B------:R-:W-:-:S02]  /*2480*/  IADD3 R137, R15, R0, R199 ;  /* 0x000000000f897210 */ /* 0x000fc40007ffe0c7 */
[----:B------:R-:W-:Y:S01]  /*2490*/  LEA R139, R197, R0, 0x9 ;  /* 0x00000000c58b7211 */ /* 0x000fe200078e48ff */
[C---:B------:R-:W-:Y:S01]  /*24a0*/  IMAD R0, R7.reuse, R28, RZ ;  /* 0x0000001c07007224 */ /* 0x040fe200078e02ff */
[----:B------:R-:W-:Y:S01]  /*24b0*/  LOP3.LUT R21, R196, 0x38, R12, 0xf8, !PT ;  /* 0x00000038c4157812 */ /* 0x000fe200078ef80c */
[----:B------:R-:W-:Y:S01]  /*24c0*/  IMAD R7, R7, R4, RZ ;  /* 0x0000000407077224 */ /* 0x000fe200078e02ff */
[----:B------:R-:W-:Y:S01]  /*24d0*/  LOP3.LUT R10, R10, 0xffffe000, RZ, 0xc0, !PT ;  /* 0xffffe0000a0a7812 */ /* 0x000fe200078ec0ff */
[----:B------:R-:W-:Y:S01]  /*24e0*/  IMAD.IADD R139, R139, 0x1, R6 ;  /* 0x000000018b8b7824 */ /* 0x000fe200078e0206 */
[-C--:B------:R-:W-:Y:S01]  /*24f0*/  LOP3.LUT R21, R21, R198.reuse, RZ, 0x3c, !PT ;  /* 0x000000c615157212 */ /* 0x080fe200078e3cff */
[----:B------:R-:W-:Y:S01]  /*2500*/  IMAD R7, R140, R5, R7 ;  /* 0x000000058c077224 */ /* 0x000fe200078e0207 */
[----:B------:R-:W-:Y:S01]  /*2510*/  LOP3.LUT R5, R196, 0x18, R18, 0xf8, !PT ;  /* 0x00000018c4057812 */ /* 0x000fe200078ef812 */
[----:B------:R-:W-:Y:S01]  /*2520*/  IMAD R136, R197, 0x200, R10 ;  /* 0x00000200c5887824 */ /* 0x000fe200078e020a */
[----:B------:R-:W-:Y:S01]  /*2530*/  LOP3.LUT R8, R8, 0xffffe000, RZ, 0xc0, !PT ;  /* 0xffffe00008087812 */ /* 0x000fe200078ec0ff */
[----:B0-----:R-:W-:Y:S01]  /*2540*/  IMAD.IADD R20, R101, 0x1, R7 ;  /* 0x0000000165147824 */ /* 0x001fe200078e0207 */
[----:B------:R-:W-:Y:S01]  /*2550*/  LOP3.LUT R25, R195, 0x38, R13, 0xf8, !PT ;  /* 0x00000038c3197812 */ /* 0x000fe200078ef80d */
[----:B------:R-:W-:Y:S01]  /*2560*/  IMAD.IADD R136, R136, 0x1, R21 ;  /* 0x0000000188887824 */ /* 0x000fe200078e0215 */
[----:B------:R-:W-:Y:S01]  /*2570*/  LOP3.LUT R26, R5, R198, RZ, 0x3c, !PT ;  /* 0x000000c6051a7212 */ /* 0x000fe200078e3cff */
[----:B------:R-:W-:Y:S01]  /*2580*/  IMAD R21, R140, R29, R0 ;  /* 0x0000001d8c157224 */ /* 0x000fe200078e0200 */
[----:B------:R-:W-:Y:S01]  /*2590*/  LOP3.LUT R9, R196, 0x38, R13, 0xf8, !PT ;  /* 0x00000038c4097812 */ /* 0x000fe200078ef80d */
[----:B------:R-:W-:Y:S01]  /*25a0*/  IMAD R138, R197, 0x200, R8 ;  /* 0x00000200c58a7824 */ /* 0x000fe200078e0208 */
[----:B------:R-:W-:Y:S01]  /*25b0*/  LOP3.LUT R27, R195, 0x38, R12, 0xf8, !PT ;  /* 0x00000038c31b7812 */ /* 0x000fe200078ef80c */
[----:B------:R-:W-:Y:S01]  /*25c0*/  IMAD R26, R197, 0x200, R26 ;  /* 0x00000200c51a7824 */ /* 0x000fe200078e021a */
[----:B------:R-:W-:Y:S01]  /*25d0*/  SEL R0, RZ, 0x20, P1 ;  /* 0x00000020ff007807 */ /* 0x000fe20000800000 */
[----:B------:R-:W-:Y:S01]  /*25e0*/  IMAD.IADD R5, R95, 0x1, R33 ;  /* 0x000000015f057824 */ /* 0x000fe200078e0221 */
[----:B------:R-:W-:-:S02]  /*25f0*/  LOP3.LUT R25, R25, R232, RZ, 0x3c, !PT ;  /* 0x000000e819197212 */ /* 0x000fc400078e3cff */
[----:B------:R-:W-:Y:S02]  /*2600*/  LOP3.LUT R9, R9, R198, RZ, 0x3c, !PT ;  /* 0x000000c609097212 */ /* 0x000fe400078e3cff */
[----:B------:R-:W-:Y:S02]  /*2610*/  LOP3.LUT R27, R27, R232, RZ, 0x3c, !PT ;  /* 0x000000e81b1b7212 */ /* 0x000fe400078e3cff */
[----:B------:R-:W-:Y:S02]  /*2620*/  IADD3 R116, P4, R184, R117, RZ ;  /* 0x00000075b8747210 */ /* 0x000fe40007f9e0ff */
[----:B------:R-:W-:Y:S02]  /*2630*/  SHF.R.S32.HI R111, RZ, 0x3, R14 ;  /* 0x00000003ff6f7819 */ /* 0x000fe4000001140e */
[----:B------:R-:W-:Y:S01]  /*2640*/  SHF.R.S32.HI R110, RZ, 0x3, R13 ;  /* 0x00000003ff6e7819 */ /* 0x000fe2000001140d */
[----:B------:R-:W-:Y:S01]  /*2650*/  IMAD.X R117, R3, 0x1, R142, P4 ;  /* 0x0000000103757824 */ /* 0x000fe200020e068e */
[----:B------:R-:W-:-:S02]  /*2660*/  SHF.R.S32.HI R109, RZ, 0x3, R12 ;  /* 0x00000003ff6d7819 */ /* 0x000fc4000001140c */
[----:B------:R-:W-:Y:S02]  /*2670*/  SEL R121, R121, 0xffffffe0, !P0 ;  /* 0xffffffe079797807 */ /* 0x000fe40004000000 */
[----:B------:R-:W-:Y:S02]  /*2680*/  LOP3.LUT R14, R14, 0xfffffff8, RZ, 0xc0, !PT ;  /* 0xfffffff80e0e7812 */ /* 0x000fe400078ec0ff */
[----:B------:R-:W-:Y:S02]  /*2690*/  LOP3.LUT R13, R13, 0xfffffff8, RZ, 0xc0, !PT ;  /* 0xfffffff80d0d7812 */ /* 0x000fe400078ec0ff */
[----:B------:R-:W-:Y:S02]  /*26a0*/  LOP3.LUT R12, R12, 0xfffffff8, RZ, 0xc0, !PT ;  /* 0xfffffff80c0c7812 */ /* 0x000fe400078ec0ff */
[----:B------:R-:W-:Y:S02]  /*26b0*/  LOP3.LUT R0, R11, R0, RZ, 0xfc, !PT ;  /* 0x000000000b007212 */ /* 0x000fe400078efcff */
[----:B------:R-:W-:Y:S01]  /*26c0*/  IADD3 R135, R25, R8, R199 ;  /* 0x0000000819877210 */ /* 0x000fe20007ffe0c7 */
[----:B------:R-:W-:Y:S01]  /*26d0*/  IMAD.IADD R25, R97, 0x1, R21 ;  /* 0x0000000161197824 */ /* 0x000fe200078e0215 */
[----:B------:R-:W-:Y:S01]  /*26e0*/  IADD3 R134, R27, R10, R199 ;  /* 0x0000000a1b867210 */ /* 0x000fe20007ffe0c7 */
[----:B------:R-:W-:Y:S01]  /*26f0*/  IMAD.SHL.U32 R27, R4, 0x80, RZ ;  /* 0x00000080041b7824 */ /* 0x000fe200078e00ff */
[----:B------:R-:W-:Y:S01]  /*2700*/  IADD3 R138, R138, R9, RZ ;  /* 0x000000098a8a7210 */ /* 0x000fe20007ffe0ff */
[----:B------:R-:W-:Y:S01]  /*2710*/  IMAD.IADD R21, R21, 0x1, R99 ;  /* 0x0000000115157824 */ /* 0x000fe200078e0263 */
[C---:B------:R-:W-:Y:S01]  /*2720*/  SHF.L.U32 R29, R28.reuse, 0x7, RZ ;  /* 0x000000071c1d7819 */ /* 0x040fe200000006ff */
[----:B------:R-:W-:Y:S01]  /*2730*/  IMAD.SHL.U32 R28, R28, 0x40, RZ ;  /* 0x000000401c1c7824 */ /* 0x000fe200078e00ff */
[----:B------:R-:W-:-:S02]  /*2740*/  IADD3 R15, R7, R103, RZ ;  /* 0x00000067070f7210 */ /* 0x000fc40007ffe0ff */
[----:B------:R-:W-:Y:S02]  /*2750*/  IADD3 R133, R121, R26, RZ ;  /* 0x0000001a79857210 */ /* 0x000fe40007ffe0ff */
[----:B------:R-:W-:Y:S02]  /*2760*/  LOP3.LUT R11, R11, 0x1, RZ, 0xc0, !PT ;  /* 0x000000010b0b7812 */ /* 0x000fe400078ec0ff */
[----:B------:R-:W-:Y:S02]  /*2770*/  SHF.R.S32.HI R108, RZ, 0x1f, R14 ;  /* 0x0000001fff6c7819 */ /* 0x000fe4000001140e */
[----:B------:R-:W-:Y:S02]  /*2780*/  SHF.R.S32.HI R107, RZ, 0x1f, R13 ;  /* 0x0000001fff6b7819 */ /* 0x000fe4000001140d */
[----:B------:R-:W-:Y:S02]  /*2790*/  SHF.R.S32.HI R106, RZ, 0x1f, R12 ;  /* 0x0000001fff6a7819 */ /* 0x000fe4000001140c */
[----:B------:R-:W-:-:S02]  /*27a0*/  LOP3.LUT R10, R0, 0x2, RZ, 0xc0, !PT ;  /* 0x00000002000a7812 */ /* 0x000fc400078ec0ff */
[C---:B------:R-:W-:Y:S02]  /*27b0*/  LOP3.LUT R9, R0.reuse, 0x4, RZ, 0xc0, !PT ;  /* 0x0000000400097812 */ /* 0x040fe400078ec0ff */
[C---:B------:R-:W-:Y:S02]  /*27c0*/  LOP3.LUT R8, R0.reuse, 0x8, RZ, 0xc0, !PT ;  /* 0x0000000800087812 */ /* 0x040fe400078ec0ff */
[C---:B------:R-:W-:Y:S02]  /*27d0*/  LOP3.LUT R7, R0.reuse, 0x10, RZ, 0xc0, !PT ;  /* 0x0000001000077812 */ /* 0x040fe400078ec0ff */
[----:B------:R-:W-:-:S07]  /*27e0*/  LOP3.LUT R6, R0, 0x20, RZ, 0xc0, !PT ;  /* 0x0000002000067812 */ /* 0x000fce00078ec0ff */
.L_x_2816:
        /* <DEDUP_REMOVED lines=20> */
[----:B------:R-:W-:-:S02]  /*2930*/  LEA.HI.X R45, R3, R115, R4, 0x1, P0 ;  /* 0x00000073032d7211 */ /* 0x000fc400000f0c04 */
[----:B-1----:R-:W-:Y:S02]  /*2940*/  ISETP.GE.AND P0, PT, R118, 0x1, PT ;  /* 0x000000017600780c */ /* 0x002fe40003f06270 */
[----:B------:R-:W-:Y:S01]  /*2950*/  LEA.HI.X R41, R0, R115, R2, 0x1, P5 ;  /* 0x0000007300297211 */ /* 0x000fe200028f0c02 */
[----:B------:R-:W-:Y:S02]  /*2960*/  IMAD R0, R17, 0x6000, R26 ;  /* 0x0000600011007824 */ /* 0x000fe400078e021a */
[----:B------:R-:W-:Y:S02]  /*2970*/  IMAD.MOV.U32 R2, RZ, RZ, R32 ;  /* 0x000000ffff027224 */ /* 0x000fe400078e0020 */
        /* <DEDUP_REMOVED lines=11> */
[----:B------:R-:W-:-:S04]  /*2a30*/  IMAD.WIDE.U32 R82, R27, R32, RZ ;  /* 0x000000201b527225 */ /* 0x000fc800078e00ff */
[----:B------:R-:W-:Y:S01]  /*2a40*/  IMAD R4, R2, -0x80, R24 ;  /* 0xffffff8002047824 */ /* 0x000fe200078e0218 */
[----:B------:R-:W-:Y:S01]  /*2a50*/  IADD3 R0, R83, R3, RZ ;  /* 0x0000000353007210 */ /* 0x000fe20007ffe0ff */
[----:B------:R-:W-:-:S03]  /*2a60*/  IMAD.WIDE.U32 R80, R29, R32, RZ ;  /* 0x000000201d507225 */ /* 0x000fc600078e00ff */
[----:B------:R-:W-:Y:S01]  /*2a70*/  VIMNMX R4, R4, 0x80, PT ;  /* 0x0000008004047848 */ /* 0x000fe20003fe0100 */
        /* <DEDUP_REMOVED lines=20> */
[----:B0-----:R-:W-:Y:S01]  /*2bc0*/  IADD3 R35, P1, R96, R80, RZ ;  /* 0x0000005060237210 */ /* 0x001fe20007f3e0ff */
[----:B------:R-:W-:Y:S01]  /*2bd0*/  ULDC.64 UR6, c[0x0][0x400] ;  /* 0x0001000000067ab9 */ /* 0x000fe20000000a00 */
[----:B------:R-:W-:Y:S01]  /*2be0*/  CS2R R122, SRZ ;  /* 0x00000000007a7805 */ /* 0x000fe2000001ff00 */
[----:B------:R-:W-:Y:S01]  /*2bf0*/  IMAD.X R34, R0, 0x1, R20, P4 ;  /* 0x0000000100227824 */ /* 0x000fe200020e0614 */
[----:B------:R-:W-:Y:S01]  /*2c00*/  LEA R32, P4, R33, UR4, 0x1 ;  /* 0x0000000421207c11 */ /* 0x000fe2000f8808ff */
[----:B------:R-:W-:Y:S01]  /*2c10*/  IMAD.X R38, R3, 0x1, R25, P1 ;  /* 0x0000000103267824 */ /* 0x000fe200008e0619 */
[----:B------:R-:W-:Y:S02]  /*2c20*/  ISETP.GE.AND P1, PT, R22, R118, PT ;  /* 0x000000761600720c */ /* 0x000fe40003f26270 */
[----:B------:R-:W-:-:S02]  /*2c30*/  CS2R R86, SRZ ;  /* 0x0000000000567805 */ /* 0x000fc4000001ff00 */
[----:B------:R-:W-:Y:S02]  /*2c40*/  LEA.HI.X R33, R33, UR5, R34, 0x1, P4 ;  /* 0x0000000521217c11 */ /* 0x000fe4000a0f0c22 */
[----:B------:R-:W-:Y:S02]  /*2c50*/  CS2R R124, SRZ ;  /* 0x00000000007c7805 */ /* 0x000fe4000001ff00 */
[C---:B------:R-:W-:Y:S02]  /*2c60*/  LEA R34, P4, R35.reuse, UR6, 0x1 ;  /* 0x0000000623227c11 */ /* 0x040fe4000f8808ff */
[----:B------:R-:W-:Y:S02]  /*2c70*/  CS2R R114, SRZ ;  /* 0x0000000000727805 */ /* 0x000fe4000001ff00 */
        /* <DEDUP_REMOVED lines=26> */
.L_x_2721:
[----:B------:R-:W-:Y:S05]  /*2e20*/  BSYNC B1 ;  /* 0x0000000000017941 */ /* 0x000fea0003800000 */
.L_x_2720:
        /* <DEDUP_REMOVED lines=12> */
[----:B-----5:R-:W-:Y:S01]  /*2ef0*/  MOV R130, R66 ;  /* 0x0000004200827202 */ /* 0x020fe20000000f00 */
[----:B------:R-:W-:Y:S01]  /*2f00*/  IMAD.MOV.U32 R131, RZ, RZ, R67 ;  /* 0x000000ffff837224 */ /* 0x000fe200078e0043 */
        /* <DEDUP_REMOVED lines=12> */
[----:B------:R-:W-:-:S04]  /*2fd0*/  LEA R34, P1, R80, UR6, 0x1 ;  /* 0x0000000650227c11 */ /* 0x000fc8000f8208ff */
[----:B0-----:R-:W-:Y:S02]  /*2fe0*/  LEA.HI.X R35, R80, UR7, R3, 0x1, P1 ;  /* 0x0000000750237c11 */ /* 0x001fe400088f0c03 */
        /* <DEDUP_REMOVED lines=28> */
.L_x_2723:
[----:B------:R-:W-:Y:S05]  /*31b0*/  BSYNC B1 ;  /* 0x0000000000017941 */ /* 0x000fea0003800000 */
.L_x_2722:
[----:B------:R-:W3:Y:S01]  /*31c0*/  LDL R0, [R1+0xc] ;  /* 0x00000c0001007983 */ /* 0x000ee20000100800 */
[----:B------:R-:W-:Y:S01]  /*31d0*/  IMAD.MOV.U32 R3, RZ, RZ, R71 ;  /* 0x000000ffff037224 */ /* 0x000fe200078e0047 */
[----:B-12---:R-:W-:Y:S02]  /*31e0*/  MOV R32, R74 ;  /* 0x0000004a00207202 */ /* 0x006fe40000000f00 */
[----:B------:R-:W-:Y:S02]  /*31f0*/  MOV R33, R86 ;  /* 0x0000005600217202 */ /* 0x000fe40000000f00 */
        /* <DEDUP_REMOVED lines=20> */
[----:B-----5:R-:W-:-:S04]  /*3340*/  MOV R33, R36 ;  /* 0x0000002400217202 */ /* 0x020fc80000000f00 */
[----:B------:R-:W-:Y:S01]  /*3350*/  PRMT R80, R80, 0x5410, R33 ;  /* 0x0000541050507816 */ /* 0x000fe20000000021 */
[----:B------:R-:W-:Y:S01]  /*3360*/  IMAD.MOV.U32 R33, RZ, RZ, R47 ;  /* 0x000000ffff217224 */ /* 0x000fe200078e002f */
[----:B---3--:R-:W-:Y:S01]  /*3370*/  R2UR UR4, R0 ;  /* 0x00000000000472ca */ /* 0x008fe200000e0000 */
[----:B------:R-:W-:-:S05]  /*3380*/  IMAD.MOV.U32 R0, RZ, RZ, R70 ;  /* 0x000000ffff007224 */ /* 0x000fca00078e0046 */
[----:B------:R-:W-:Y:S01]  /*3390*/  PRMT R158, R158, 0x5410, R0 ;  /* 0x000054109e9e7816 */ /* 0x000fe20000000000 */
[----:B------:R-:W-:-:S03]  /*33a0*/  IMAD.MOV.U32 R0, RZ, RZ, R75 ;  /* 0x000000ffff007224 */ /* 0x000fc600078e004b */
[----:B------:R-:W-:Y:S01]  /*33b0*/  PRMT R158, R3, 0x7610, R158 ;  /* 0x00007610039e7816 */ /* 0x000fe2000000009e */
[----:B------:R-:W-:Y:S01]  /*33c0*/  IMAD.MOV.U32 R3, RZ, RZ, R84 ;  /* 0x000000ffff037224 */ /* 0x000fe200078e0054 */
[----:B------:R-:W-:Y:S01]  /*33d0*/  PRMT R161, R0, 0x7610, R161 ;  /* 0x0000761000a17816 */ /* 0x000fe200000000a1 */
[----:B------:R-:W-:Y:S01]  /*33e0*/  IMAD.MOV.U32 R0, RZ, RZ, R87 ;  /* 0x000000ffff007224 */ /* 0x000fe200078e0057 */
[----:B------:R-:W-:Y:S02]  /*33f0*/  UISETP.NE.AND UP0, UPT, UR4, 0x3, UPT ;  /* 0x000000030400788c */ /* 0x000fe4000bf05270 */
[----:B------:R-:W-:Y:S01]  /*3400*/  PRMT R166, R3, 0x5410, R32 ;  /* 0x0000541003a67816 */ /* 0x000fe20000000020 */
[----:B------:R-:W-:Y:S01]  /*3410*/  IMAD.MOV.U32 R3, RZ, RZ, R124 ;  /* 0x000000ffff037224 */ /* 0x000fe200078e007c */
[----:B------:R-:W-:Y:S01]  /*3420*/  PRMT R163, R163, 0x5410, R0 ;  /* 0x00005410a3a37816 */ /* 0x000fe20000000000 */
[----:B------:R-:W-:Y:S01]  /*3430*/  IMAD.MOV.U32 R0, RZ, RZ, R69 ;  /* 0x000000ffff007224 */ /* 0x000fe200078e0045 */
[----:B------:R-:W-:Y:S01]  /*3440*/  PLOP3.LUT P1, PT, PT, PT, UP0, 0x80, 0x0 ;  /* 0x000000000000781c */ /* 0x000fe20003f2f008 */
        /* <DEDUP_REMOVED lines=19> */
[----:B------:R-:W-:Y:S02]  /*3580*/  MOV R0, R58 ;  /* 0x0000003a00007202 */ /* 0x000fe40000000f00 */
[----:B------:R-:W-:Y:S01]  /*3590*/  PRMT R130, R130, 0x5410, R33 ;  /* 0x0000541082827816 */ /* 0x000fe20000000021 */
[----:B------:R-:W-:Y:S01]  /*35a0*/  IMAD.MOV.U32 R33, RZ, RZ, R59 ;  /* 0x000000ffff217224 */ /* 0x000fe200078e003b */
[----:B------:R-:W-:Y:S02]  /*35b0*/  PRMT R144, R0, 0x7610, R144 ;  /* 0x0000761000907816 */ /* 0x000fe40000000090 */
[----:B------:R-:W-:-:S02]  /*35c0*/  MOV R0, R38 ;  /* 0x0000002600007202 */ /* 0x000fc40000000f00 */
        /* <DEDUP_REMOVED lines=25> */
.L_x_2724:
[----:B------:R-:W-:Y:S01]  /*3760*/  LEA R3, R17, R16, 0x3 ;  /* 0x0000001011037211 */ /* 0x000fe200078e18ff */
[----:B------:R-:W-:Y:S01]  /*3770*/  BSSY B1, `(.L_x_2725) ;  /* 0x0000004000017945 */ /* 0x000fe20003800000 */
[----:B------:R-:W-:-:S04]  /*3780*/  SHF.L.U32 R0, R189, 0x1f, RZ ;  /* 0x0000001fbd007819 */ /* 0x000fc800000006ff */
[----:B------:R-:W1:Y:S02]  /*3790*/  SYNCS.PHASECHK.TRANS64.TRYWAIT P5, [R3+URZ+0x34890], R0 ;  /* 0x03489000030075a7 */ /* 0x000e6400080a017f */
[----:B-1----:R-:W-:Y:S05]  /*37a0*/  @!P5 BRA `(.L_x_2726) ;  /* 0x00000220003cd947 */ /* 0x002fea0003800000 */
.L_x_3097:
[----:B------:R-:W-:Y:S05]  /*37b0*/  BSYNC B1 ;  /* 0x0000000000017941 */ /* 0x000fea0003800000 */
.L_x_2725:
        /* <DEDUP_REMOVED lines=49> */
.L_x_2732:
[----:B------:R-:W-:Y:S05]  /*3ad0*/  BSYNC B3 ;  /* 0x0000000000037941 */ /* 0x000fea0003800000 */
.L_x_2731:
[----:B--2---:R2:W-:Y:S02]  /*3ae0*/  STG.E.128 desc[UR60][R44.64], R32 ;  /* 0x000000202c007986 */ /* 0x0045e4000c101d3c */
.L_x_2730:
[----:B------:R-:W-:Y:S05]  /*3af0*/  BSYNC B2 ;  /* 0x0000000000027941 */ /* 0x000fea0003800000 */
.L_x_2729:
        /* <DEDUP_REMOVED lines=48> */
.L_x_2736:
[----:B------:R-:W-:Y:S05]  /*3e00*/  BSYNC B3 ;  /* 0x0000000000037941 */ /* 0x000fea0003800000 */
.L_x_2735:
[----:B--2---:R3:W-:Y:S02]  /*3e10*/  STG.E.128 desc[UR60][R44.64+0x40], R32 ;  /* 0x000040202c007986 */ /* 0x0047e4000c101d3c */
.L_x_2734:
[----:B------:R-:W-:Y:S05]  /*3e20*/  BSYNC B2 ;  /* 0x0000000000027941 */ /* 0x000fea0003800000 */
.L_x_2733:
        /* <DEDUP_REMOVED lines=48> */
.L_x_2740:
[----:B------:R-:W-:Y:S05]  /*4130*/  BSYNC B3 ;  /* 0x0000000000037941 */ /* 0x000fea0003800000 */
.L_x_2739:
[----:B--2---:R4:W-:Y:S02]  /*4140*/  STG.E.128 desc[UR60][R44.64+0x80], R32 ;  /* 0x000080202c007986 */ /* 0x0049e4000c101d3c */
.L_x_2738:
[----:B------:R-:W-:Y:S05]  /*4150*/  BSYNC B2 ;  /* 0x0000000000027941 */ /* 0x000fea0003800000 */
.L_x_2737:
        /* <DEDUP_REMOVED lines=48> */
.L_x_2744:
[----:B------:R-:W-:Y:S05]  /*4460*/  BSYNC B3 ;  /* 0x0000000000037941 */ /* 0x000fea0003800000 */
.L_x_2743:
[----:B--2---:R0:W-:Y:S02]  /*4470*/  STG.E.128 desc[UR60][R44.64+0xc0], R32 ;  /* 0x0000c0202c007986 */ /* 0x0041e4000c101d3c */
.L_x_2742:
[----:B------:R-:W-:Y:S05]  /*4480*/  BSYNC B2 ;  /* 0x0000000000027941 */ /* 0x000fea0003800000 */
.L_x_2741:
        /* <DEDUP_REMOVED lines=48> */
.L_x_2748:
[----:B------:R-:W-:Y:S05]  /*4790*/  BSYNC B3 ;  /* 0x0000000000037941 */ /* 0x000fea0003800000 */
.L_x_2747:
[----:B--2---:R0:W-:Y:S02]  /*47a0*/  STG.E.128 desc[UR60][R44.64+0x100], R32 ;  /* 0x000100202c007986 */ /* 0x0041e4000c101d3c */
.L_x_2746:
[----:B------:R-:W-:Y:S05]  /*47b0*/  BSYNC B2 ;  /* 0x0000000000027941 */ /* 0x000fea0003800000 */
.L_x_2745:
        /* <DEDUP_REMOVED lines=48> */
.L_x_2750:
[----:B------:R-:W-:Y:S05]  /*4ac0*/  BSYNC B2 ;  /* 0x0000000000027941 */ /* 0x000fea0003800000 */
.L_x_2749:
[----:B--2---:R0:W-:Y:S02]  /*4ad0*/  STG.E.128 desc[UR60][R44.64+0x140], R32 ;  /* 0x000140202c007986 */ /* 0x0041e4000c101d3c */
.L_x_2728:
[----:B------:R-:W-:Y:S05]  /*4ae0*/  BSYNC B1 ;  /* 0x0000000000017941 */ /* 0x000fea0003800000 */
.L_x_2727:
        /* <DEDUP_REMOVED lines=49> */
.L_x_2755:
[----:B------:R-:W-:Y:S05]  /*4e00*/  BSYNC B2 ;  /* 0x0000000000027941 */ /* 0x000fea0003800000 */
.L_x_2754:
[----:B--2---:R0:W-:Y:S02]  /*4e10*/  STG.E.128 desc[UR60][R40.64], R32 ;  /* 0x0000002028007986 */ /* 0x0041e4000c101d3c */
.L_x_2753:
[----:B------:R-:W-:Y:S05]  /*4e20*/  BSYNC B1 ;  /* 0x0000000000017941 */ /* 0x000fea0003800000 */
.L_x_2752:
        /* <DEDUP_REMOVED lines=21> */
[C---:B------:R-:W-:Y:S01]  /*4f80*/  FMUL.FTZ R59, R33.reuse, R59 ;  /* 0x0000003b213b7220 */ /* 0x040fe20000410000 */
[----:B------:R-:W-:Y:S01]  /*4f90*/  FFMA.FTZ R64, R33, R58, -R64 ;  /* 0x0000003a21407223 */ /* 0x000fe20000010840 */
[----:B------:R-:W-:Y:S02]  /*4fa0*/  FMUL.FTZ R66, R45, R62 ;  /* 0x0000003e2d427220 */ /* 0x000fe40000410000 */
[----:B------:R-:W-:Y:S01]  /*4fb0*/  FFMA.FTZ R61, R34, R58, R59 ;  /* 0x0000003a223d7223 */ /* 0x000fe2000001003b */
        /* <DEDUP_REMOVED lines=23> */
.L_x_2759:
[----:B------:R-:W-:Y:S05]  /*5130*/  BSYNC B2 ;  /* 0x0000000000027941 */ /* 0x000fea0003800000 */
.L_x_2758:
[----:B--2---:R0:W-:Y:S02]  /*5140*/  STG.E.128 desc[UR60][R40.64+0x40], R32 ;  /* 0x0000402028007986 */ /* 0x0041e4000c101d3c */
.L_x_2757:
[----:B------:R-:W-:Y:S05]  /*5150*/  BSYNC B1 ;  /* 0x0000000000017941 */ /* 0x000fea0003800000 */
.L_x_2756:
        /* <DEDUP_REMOVED lines=23> */
[----:B------:R-:W-:Y:S01]  /*52d0*/  FMUL.FTZ R58, R35, R58 ;  /* 0x0000003a233a7220 */ /* 0x000fe20000410000 */
[----:B------:R-:W-:Y:S01]  /*52e0*/  FFMA.FTZ R60, R33, R54, -R60 ;  /* 0x00000036213c7223 */ /* 0x000fe2000001083c */
[----:B------:R-:W-:-:S02]  /*52f0*/  HADD2.F32 R154, -RZ, R154.H1_H1 ;  /* 0x3000009aff9a7230 */ /* 0x000fc40000004100 */
[----:B------:R-:W-:Y:S01]  /*5300*/  FFMA.FTZ R57, R34, R54, R55 ;  /* 0x0000003622397223 */ /* 0x000fe20000010037 */
[-C--:B------:R-:W-:Y:S01]  /*5310*/  FFMA.FTZ R61, R45, R56.reuse, R58 ;  /* 0x000000382d3d7223 */ /* 0x080fe2000001003a */
[----:B------:R-:W-:Y:S02]  /*5320*/  HADD2.F32 R45, -RZ, R156.H1_H1 ;  /* 0x3000009cff2d7230 */ /* 0x000fe40000004100 */
[----:B------:R-:W-:Y:S01]  /*5330*/  FFMA.FTZ R62, R35, R56, -R62 ;  /* 0x00000038233e7223 */ /* 0x000fe2000001083e */
        /* <DEDUP_REMOVED lines=18> */
.L_x_2763:
[----:B------:R-:W-:Y:S05]  /*5460*/  BSYNC B2 ;  /* 0x0000000000027941 */ /* 0x000fea0003800000 */
.L_x_2762:
[----:B--2---:R0:W-:Y:S02]  /*5470*/  STG.E.128 desc[UR60][R40.64+0x80], R32 ;  /* 0x0000802028007986 */ /* 0x0041e4000c101d3c */
.L_x_2761:
[----:B------:R-:W-:Y:S05]  /*5480*/  BSYNC B1 ;  /* 0x0000000000017941 */ /* 0x000fea0003800000 */
.L_x_2760:
        /* <DEDUP_REMOVED lines=48> */
.L_x_2767:
[----:B------:R-:W-:Y:S05]  /*5790*/  BSYNC B2 ;  /* 0x0000000000027941 */ /* 0x000fea0003800000 */
.L_x_2766:
[----:B--2---:R0:W-:Y:S02]  /*57a0*/  STG.E.128 desc[UR60][R40.64+0xc0], R32 ;  /* 0x0000c02028007986 */ /* 0x0041e4000c101d3c */
.L_x_2765:
[----:B------:R-:W-:Y:S05]  /*57b0*/  BSYNC B1 ;  /* 0x0000000000017941 */ /* 0x000fea0003800000 */
.L_x_2764:
        /* <DEDUP_REMOVED lines=48> */
.L_x_2771:
[----:B------:R-:W-:Y:S05]  /*5ac0*/  BSYNC B2 ;  /* 0x0000000000027941 */ /* 0x000fea0003800000 */
.L_x_2770:
[----:B--2---:R0:W-:Y:S02]  /*5ad0*/  STG.E.128 desc[UR60][R40.64+0x100], R32 ;  /* 0x0001002028007986 */ /* 0x0041e4000c101d3c */
.L_x_2769:
[----:B------:R-:W-:Y:S05]  /*5ae0*/  BSYNC B1 ;  /* 0x0000000000017941 */ /* 0x000fea0003800000 */
.L_x_2768:
[----:B------:R-:W-:-:S13]  /*5af0*/  ISETP.NE.AND P0, PT, R6, RZ, PT ;  /* 0x000000ff0600720c */ /* 0x000fda0003f05270 */
        /* <DEDUP_REMOVED lines=18> */
[C---:B------:R-:W-:Y:S01]  /*5c20*/  FMUL.FTZ R39, R33.reuse, R39 ;  /* 0x0000002721277220 */ /* 0x040fe20000410000 */
[----:B------:R-:W-:Y:S02]  /*5c30*/  HADD2.F32 R35, -RZ, R35.H0_H0 ;  /* 0x20000023ff237230 */ /* 0x000fe40000004100 */
[----:B------:R-:W-:Y:S01]  /*5c40*/  FFMA.FTZ R46, R33, R38, -R46 ;  /* 0x00000026212e7223 */ /* 0x000fe2000001082e */
[----:B------:R-:W-:-:S02]  /*5c50*/  HADD2.F32 R33, -RZ, R32.H1_H1 ;  /* 0x30000020ff217230 */ /* 0x000fc40000004100 */
[----:B------:R-:W-:Y:S01]  /*5c60*/  FFMA.FTZ R43, R34, R38, R39 ;  /* 0x00000026222b7223 */ /* 0x000fe20000010027 */
[-C--:B------:R-:W-:Y:S01]  /*5c70*/  FMUL.FTZ R48, R37, R44.reuse ;  /* 0x0000002c25307220 */ /* 0x080fe20000410000 */
[--C-:B------:R-:W-:Y:S02]  /*5c80*/  HADD2.F32 R38, -RZ, R81.reuse.H0_H0 ;  /* 0x20000051ff267230 */ /* 0x100fe40000004100 */
[C---:B------:R-:W-:Y:S01]  /*5c90*/  FMUL.FTZ R44, R35.reuse, R44 ;  /* 0x0000002c232c7220 */ /* 0x040fe20000410000 */
[----:B------:R-:W-:Y:S02]  /*5ca0*/  HADD2.F32 R81, -RZ, R81.H1_H1 ;  /* 0x30000051ff517230 */ /* 0x000fe40000004100 */
[-C--:B------:R-:W-:Y:S01]  /*5cb0*/  FFMA.FTZ R48, R35, R42.reuse, -R48 ;  /* 0x0000002a23307223 */ /* 0x080fe20000010830 */
[----:B------:R-:W-:Y:S02]  /*5cc0*/  HADD2.F32 R34, -RZ, R36.H1_H1 ;  /* 0x30000024ff227230 */ /* 0x000fe40000004100 */
[----:B------:R-:W-:Y:S01]  /*5cd0*/  FFMA.FTZ R47, R37, R42, R44 ;  /* 0x0000002a252f7223 */ /* 0x000fe2000001002c */
[----:B------:R-:W-:-:S02]  /*5ce0*/  HADD2.F32 R32, -RZ, R32.H0_H0 ;  /* 0x20000020ff207230 */ /* 0x000fc40000004100 */
[CC--:B------:R-:W-:Y:S01]  /*5cf0*/  FMUL.FTZ R39, R33.reuse, R38.reuse ;  /* 0x0000002621277220 */ /* 0x0c0fe20000410000 */
[----:B------:R-:W-:Y:S02]  /*5d00*/  HADD2.F32 R36, -RZ, R36.H0_H0 ;  /* 0x20000024ff247230 */ /* 0x000fe40000004100 */
        /* <DEDUP_REMOVED lines=13> */
.L_x_2773:
[----:B------:R-:W-:Y:S05]  /*5de0*/  BSYNC B1 ;  /* 0x0000000000017941 */ /* 0x000fea0003800000 */
.L_x_2772:
[----:B--2---:R0:W-:Y:S01]  /*5df0*/  STG.E.128 desc[UR60][R40.64+0x140], R32 ;  /* 0x0001402028007986 */ /* 0x0041e2000c101d3c */
[----:B------:R-:W-:Y:S05]  /*5e00*/  BRA `(.L_x_2751) ;  /* 0x0000003c00d47947 */ /* 0x000fea0003800000 */
.L_x_2719:
        /* <DEDUP_REMOVED lines=27> */
[----:B------:R-:W-:Y:S01]  /*5fc0*/  ISETP.GE.AND P0, PT, R18, R118, PT ;  /* 0x000000761200720c */ /* 0x000fe20003f06270 */
[----:B------:R-:W-:Y:S01]  /*5fd0*/  IMAD.X R33, R3, 0x1, R21, P1 ;  /* 0x0000000103217824 */ /* 0x000fe200008e0615 */
[----:B------:R-:W-:-:S04]  /*5fe0*/  LEA R60, P1, R32, UR4, 0x1 ;  /* 0x00000004203c7c11 */ /* 0x000fc8000f8208ff */
[----:B------:R-:W-:Y:S02]  /*5ff0*/  LEA.HI.X R61, R32, UR5, R33, 0x1, P1 ;  /* 0x00000005203d7c11 */ /* 0x000fe400088f0c21 */
[----:B------:R-:W-:-:S05]  /*6000*/  ISETP.GE.AND P1, PT, R186, R118, PT ;  /* 0x00000076ba00720c */ /* 0x000fca0003f26270 */
        /* <DEDUP_REMOVED lines=15> */
.L_x_2775:
[----:B------:R-:W-:Y:S05]  /*6100*/  BSYNC B1 ;  /* 0x0000000000017941 */ /* 0x000fea0003800000 */
.L_x_2774:
        /* <DEDUP_REMOVED lines=47> */
.L_x_2777:
[----:B------:R-:W-:Y:S05]  /*6400*/  BSYNC B1 ;  /* 0x0000000000017941 */ /* 0x000fea0003800000 */
.L_x_2776:
[----:B------:R-:W2:Y:S01]  /*6410*/  LDL R0, [R1+0xc] ;  /* 0x00000c0001007983 */ /* 0x000ea20000100800 */
[----:B------:R-:W-:Y:S01]  /*6420*/  IMAD.MOV.U32 R3, RZ, RZ, R33 ;  /* 0x000000ffff037224 */ /* 0x000fe200078e0021 */
[----:B------:R-:W-:Y:S01]  /*6430*/  PRMT R170, R85, 0x5410, R86 ;  /* 0x0000541055aa7816 */ /* 0x000fe20000000056 */
[----:B0-----:R-:W-:Y:S02]  /*6440*/  IMAD.MOV.U32 R80, RZ, RZ, R38 ;  /* 0x000000ffff507224 */ /* 0x001fe400078e0026 */
[----:B------:R-:W-:-:S03]  /*6450*/  IMAD.MOV.U32 R81, RZ, RZ, R42 ;  /* 0x000000ffff517224 */ /* 0x000fc600078e002a */
[----:B------:R-:W-:Y:S01]  /*6460*/  PRMT R174, R174, 0x5410, R80 ;  /* 0x00005410aeae7816 */ /* 0x000fe20000000050 */
[----:B------:R-:W-:Y:S01]  /*6470*/  IMAD.MOV.U32 R80, RZ, RZ, R37 ;  /* 0x000000ffff507224 */ /* 0x000fe200078e0025 */
[----:B------:R-:W-:Y:S01]  /*6480*/  PRMT R177, R81, 0x7610, R177 ;  /* 0x0000761051b17816 */ /* 0x000fe200000000b1 */
[----:B------:R-:W-:-:S05]  /*6490*/  IMAD.MOV.U32 R81, RZ, RZ, R46 ;  /* 0x000000ffff517224 */ /* 0x000fca00078e002e */
[----:B------:R-:W-:Y:S01]  /*64a0*/  PRMT R172, R81, 0x7610, R172 ;  /* 0x0000761051ac7816 */ /* 0x000fe200000000ac */
[----:B------:R-:W-:-:S05]  /*64b0*/  IMAD.MOV.U32 R81, RZ, RZ, R50 ;  /* 0x000000ffff517224 */ /* 0x000fca00078e0032 */
[----:B------:R-:W-:Y:S01]  /*64c0*/  PRMT R174, R81, 0x7610, R174 ;  /* 0x0000761051ae7816 */ /* 0x000fe200000000ae */
[----:B------:R-:W-:Y:S01]  /*64d0*/  IMAD.MOV.U32 R81, RZ, RZ, R54 ;  /* 0x000000ffff517224 */ /* 0x000fe200078e0036 */
[----:B--2---:R-:W-:Y:S01]  /*64e0*/  R2UR UR4, R0 ;  /* 0x00000000000472ca */ /* 0x004fe200000e0000 */
[----:B------:R-:W-:-:S05]  /*64f0*/  IMAD.MOV.U32 R0, RZ, RZ, R32 ;  /* 0x000000ffff007224 */ /* 0x000fca00078e0020 */
        /* <DEDUP_REMOVED lines=8> */
[----:B------:R-:W-:Y:S01]  /*6580*/  UISETP.NE.AND UP0, UPT, UR4, 0x3, UPT ;  /* 0x000000030400788c */ /* 0x000fe2000bf05270 */
        /* <DEDUP_REMOVED lines=16> */
[----:B-----5:R-:W-:Y:S01]  /*6690*/  IMAD.MOV.U32 R81, RZ, RZ, R58 ;  /* 0x000000ffff517224 */ /* 0x020fe200078e003a */
[----:B------:R-:W-:-:S02]  /*66a0*/  MOV R0, R55 ;  /* 0x0000003700007202 */ /* 0x000fc40000000f00 */
[----:B------:R-:W-:Y:S01]  /*66b0*/  PRMT R164, R3, 0x7610, R164 ;  /* 0x0000761003a47816 */ /* 0x000fe200000000a4 */
[----:B------:R-:W-:Y:S01]  /*66c0*/  IMAD.MOV.U32 R3, RZ, RZ, R56 ;  /* 0x000000ffff037224 */ /* 0x000fe200078e0038 */
[----:B------:R-:W-:Y:S01]  /*66d0*/  PRMT R160, R80, 0x7610, R160 ;  /* 0x0000761050a07816 */ /* 0x000fe200000000a0 */
[----:B------:R-:W-:Y:S01]  /*66e0*/  IMAD.MOV.U32 R80, RZ, RZ, R57 ;  /* 0x000000ffff507224 */ /* 0x000fe200078e0039 */
[----:B------:R-:W-:Y:S02]  /*66f0*/  PRMT R162, R162, 0x5410, R0 ;  /* 0x00005410a2a27816 */ /* 0x000fe40000000000 */
        /* <DEDUP_REMOVED lines=21> */
[----:B------:R-:W-:Y:S01]  /*6850*/  PLOP3.LUT P1, PT, PT, PT, UP0, 0x80, 0x0 ;  /* 0x000000000000781c */ /* 0x000fe20003f2f008 */
[----:B------:R-:W-:Y:S01]  /*6860*/  IMAD.MOV.U32 R0, RZ, RZ, R74 ;  /* 0x000000ffff007224 */ /* 0x000fe200078e004a */
[----:B------:R-:W-:-:S02]  /*6870*/  PRMT R166, R166, 0x5410, R81 ;  /* 0x00005410a6a67816 */ /* 0x000fc40000000051 */
        /* <DEDUP_REMOVED lines=17> */
.L_x_2778:
[----:B------:R-:W-:Y:S01]  /*6990*/  IMAD R3, R17, 0x8, R16 ;  /* 0x0000000811037824 */ /* 0x000fe200078e0210 */
[----:B------:R-:W-:Y:S01]  /*69a0*/  SHF.L.U32 R0, R189, 0x1f, RZ ;  /* 0x0000001fbd007819 */ /* 0x000fe200000006ff */
[----:B------:R-:W0:Y:S01]  /*69b0*/  LDC R141, c[0x0][0x2f4] ;  /* 0x0000bd00ff8d7b82 */ /* 0x000e220000000800 */
[----:B------:R-:W-:Y:S02]  /*69c0*/  BSSY B1, `(.L_x_2779) ;  /* 0x0000004000017945 */ /* 0x000fe40003800000 */
[----:B------:R-:W1:Y:S05]  /*69d0*/  SYNCS.PHASECHK.TRANS64.TRYWAIT P5, [R3+URZ+0x34890], R0 ;  /* 0x03489000030075a7 */ /* 0x000e6a00080a017f */
[----:B------:R-:W2:Y:S01]  /*69e0*/  LDC.64 R122, c[0x0][0x300] ;  /* 0x0000c000ff7a7b82 */ /* 0x000ea20000000a00 */
[----:B-1----:R-:W-:Y:S05]  /*69f0*/  @!P5 BRA `(.L_x_2780) ;  /* 0x000001ec00bcd947 */ /* 0x002fea0003800000 */
.L_x_3098:
[----:B------:R-:W-:Y:S05]  /*6a00*/  BSYNC B1 ;  /* 0x0000000000017941 */ /* 0x000fea0003800000 */
.L_x_2779:
        /* <DEDUP_REMOVED lines=20> */
[----:B------:R-:W-:Y:S02]  /*6b50*/  SHF.L.U32 R80, R80, 0xa, RZ ;  /* 0x0000000a50507819 */ /* 0x000fe400000006ff */
[----:B------:R-:W-:Y:S02]  /*6b60*/  LOP3.LUT R81, R196, 0x38, R156, 0xf8, !PT ;  /* 0x00000038c4517812 */ /* 0x000fe400078ef89c */
[----:B------:R-:W-:Y:S02]  /*6b70*/  LOP3.LUT R80, R80, 0x7fffe000, RZ, 0xc0, !PT ;  /* 0x7fffe00050507812 */ /* 0x000fe400078ec0ff */
[----:B------:R-:W-:-:S03]  /*6b80*/  LOP3.LUT R81, R81, R198, RZ, 0x3c, !PT ;  /* 0x000000c651517212 */ /* 0x000fc600078e3cff */
[----:B------:R-:W-:-:S04]  /*6b90*/  IMAD R80, R197, 0x200, R80 ;  /* 0x00000200c5507824 */ /* 0x000fc800078e0250 */
[----:B------:R-:W-:Y:S02]  /*6ba0*/  IMAD.IADD R81, R80, 0x1, R81 ;  /* 0x0000000150517824 */ /* 0x000fe400078e0251 */
[C---:B------:R-:W-:Y:S02]  /*6bb0*/  IMAD R80, R17.reuse, 0x6000, R139 ;  /* 0x0000600011507824 */ /* 0x040fe400078e028b */
[----:B------:R-:W-:Y:S02]  /*6bc0*/  IMAD R84, R17, 0x6000, R81 ;  /* 0x0000600011547824 */ /* 0x000fe400078e0251 */
[----:B------:R-:W-:-:S03]  /*6bd0*/  IMAD R80, R80, 0x2, R16 ;  /* 0x0000000250507824 */ /* 0x000fc600078e0210 */
[----:B------:R-:W-:-:S03]  /*6be0*/  LEA R84, R84, R16, 0x1 ;  /* 0x0000001054547211 */ /* 0x000fc600078e08ff */
        /* <DEDUP_REMOVED lines=49> */
[----:B------:R-:W-:-:S02]  /*6f00*/  SHF.R.U32.HI R87, RZ, 0x10, R43 ;  /* 0x00000010ff577819 */ /* 0x000fc4000001162b */
[----:B------:R-:W-:Y:S01]  /*6f10*/  MOV R85, R157 ;  /* 0x0000009d00557202 */ /* 0x000fe20000000f00 */
        /* <DEDUP_REMOVED lines=39> */
[----:B------:R-:W-:-:S03]  /*7190*/  F2FP.F16.F32.PACK_AB R87, R54, R87 ;  /* 0x000000573657723e */ /* 0x000fc600000000ff */
[----:B------:R-:W-:Y:S02]  /*71a0*/  IMAD.MOV.U32 R82, RZ, RZ, R40 ;  /* 0x000000ffff527224 */ /* 0x000fe400078e0028 */
[----:B------:R-:W-:Y:S02]  /*71b0*/  IMAD.MOV.U32 R86, RZ, RZ, R87 ;  /* 0x000000ffff567224 */ /* 0x000fe400078e0057 */
[----:B------:R-:W-:-:S07]  /*71c0*/  IMAD.MOV.U32 R87, RZ, RZ, R52 ;  /* 0x000000ffff577224 */ /* 0x000fce00078e0034 */
.L_x_2786:
[----:B------:R-:W-:Y:S05]  /*71d0*/  BSYNC B3 ;  /* 0x0000000000037941 */ /* 0x000fea0003800000 */
.L_x_2785:
[----:B------:R-:W-:-:S04]  /*71e0*/  IADD3 R41, P4, P5, R92, R130, R14 ;  /* 0x000000825c297210 */ /* 0x000fc80007d9e00e */
        /* <DEDUP_REMOVED lines=11> */
.L_x_2784:
[----:B------:R-:W-:Y:S05]  /*72a0*/  BSYNC B2 ;  /* 0x0000000000027941 */ /* 0x000fea0003800000 */
.L_x_2783:
        /* <DEDUP_REMOVED lines=110> */
[----:B------:R-:W-:Y:S02]  /*7990*/  IMAD.MOV.U32 R41, RZ, RZ, R84 ;  /* 0x000000ffff297224 */ /* 0x000fe400078e0054 */
        /* <DEDUP_REMOVED lines=8> */
[----:B------:R-:W-:-:S02]  /*7a20*/  F2FP.F16.F32.PACK_AB R36, R36, R37 ;  /* 0x000000252424723e */ /* 0x000fc400000000ff */
[----:B------:R-:W-:Y:S02]  /*7a30*/  F2FP.F16.F32.PACK_AB R50, R50, R87 ;  /* 0x000000573232723e */ /* 0x000fe400000000ff */
[----:B------:R-:W-:Y:S01]  /*7a40*/  MOV R40, R48 ;  /* 0x0000003000287202 */ /* 0x000fe20000000f00 */
[----:B------:R-:W-:Y:S02]  /*7a50*/  IMAD.MOV.U32 R42, RZ, RZ, R36 ;  /* 0x000000ffff2a7224 */ /* 0x000fe400078e0024 */
[----:B------:R-:W-:-:S07]  /*7a60*/  IMAD.MOV.U32 R54, RZ, RZ, R50 ;  /* 0x000000ffff367224 */ /* 0x000fce00078e0032 */
.L_x_2790:
[----:B------:R-:W-:Y:S05]  /*7a70*/  BSYNC B3 ;  /* 0x0000000000037941 */ /* 0x000fea0003800000 */
.L_x_2789:
[----:B0-----:R3:W-:Y:S04]  /*7a80*/  STG.E.128 desc[UR60][R80.64], R40 ;  /* 0x0000002850007986 */ /* 0x0017e8000c101d3c */
[----:B--2---:R3:W-:Y:S02]  /*7a90*/  @!P4 STG.E.128 desc[UR60][R82.64], R52 ;  /* 0x000000345200c986 */ /* 0x0047e4000c101d3c */
.L_x_2788:
[----:B------:R-:W-:Y:S05]  /*7aa0*/  BSYNC B2 ;  /* 0x0000000000027941 */ /* 0x000fea0003800000 */
.L_x_2787:
        /* <DEDUP_REMOVED lines=14> */
[--C-:B------:R-:W-:Y:S02]  /*7b90*/  @!P4 IADD3 R130, P5, P6, R92, R130, R37.reuse ;  /* 0x000000825c82c210 */ /* 0x100fe40007ebe025 */
[----:B------:R-:W-:Y:S02]  /*7ba0*/  LOP3.LUT R37, R196, 0x38, R37, 0xf8, !PT ;  /* 0x00000038c4257812 */ /* 0x000fe400078ef825 */
[----:B------:R-:W-:Y:S02]  /*7bb0*/  @!P4 IADD3.X R40, R89, R152, R40, P5, P6 ;  /* 0x000000985928c210 */ /* 0x000fe40002fec428 */
[----:B------:R-:W-:Y:S02]  /*7bc0*/  LEA R48, P5, R39, R114, 0x1 ;  /* 0x0000007227307211 */ /* 0x000fe400078a08ff */
[----:B------:R-:W-:-:S02]  /*7bd0*/  LOP3.LUT R37, R37, R198, RZ, 0x3c, !PT ;  /* 0x000000c625257212 */ /* 0x000fc400078e3cff */
[-C--:B------:R-:W-:Y:S02]  /*7be0*/  LEA.HI.X R49, R39, R115.reuse, R38, 0x1, P5 ;  /* 0x0000007327317211 */ /* 0x080fe400028f0c26 */
[----:B------:R-:W-:Y:S02]  /*7bf0*/  SHF.R.S32.HI R39, RZ, 0x1f, R36 ;  /* 0x0000001fff277819 */ /* 0x000fe40000011424 */
[C---:B------:R-:W-:Y:S02]  /*7c00*/  @!P4 LEA R50, P5, R130.reuse, R114, 0x1 ;  /* 0x000000728232c211 */ /* 0x040fe400078a08ff */
        /* <DEDUP_REMOVED lines=90> */
[----:B------:R-:W-:Y:S01]  /*81b0*/  F2FP.F16.F32.PACK_AB R38, R43, R34 ;  /* 0x000000222b26723e */ /* 0x000fe200000000ff */
[----:B------:R-:W-:Y:S01]  /*81c0*/  IMAD.MOV.U32 R43, RZ, RZ, R46 ;  /* 0x000000ffff2b7224 */ /* 0x000fe200078e002e */
[----:B------:R-:W-:Y:S02]  /*81d0*/  F2FP.F16.F32.PACK_AB R37, R53, R52 ;  /* 0x000000343525723e */ /* 0x000fe400000000ff */
[----:B------:R-:W-:Y:S02]  /*81e0*/  F2FP.F16.F32.PACK_AB R41, R44, R81 ;  /* 0x000000512c29723e */ /* 0x000fe400000000ff */
[----:B------:R-:W-:-:S07]  /*81f0*/  F2FP.F16.F32.PACK_AB R42, R45, R172 ;  /* 0x000000ac2d2a723e */ /* 0x000fce00000000ff */
.L_x_2792:
[----:B------:R-:W-:Y:S05]  /*8200*/  BSYNC B2 ;  /* 0x0000000000027941 */ /* 0x000fea0003800000 */
.L_x_2791:
[----:B0-----:R4:W-:Y:S04]  /*8210*/  STG.E.128 desc[UR60][R48.64], R36 ;  /* 0x0000002430007986 */ /* 0x0019e8000c101d3c */
[----:B--2---:R4:W-:Y:S02]  /*8220*/  @!P4 STG.E.128 desc[UR60][R50.64], R40 ;  /* 0x000000283200c986 */ /* 0x0049e4000c101d3c */
.L_x_2782:
[----:B------:R-:W-:Y:S05]  /*8230*/  BSYNC B1 ;  /* 0x0000000000017941 */ /* 0x000fea0003800000 */
.L_x_2781:
        /* <DEDUP_REMOVED lines=19> */
[----:B------:R-:W-:-:S04]  /*8370*/  SHF.L.U32 R35, R35, 0xa, RZ ;  /* 0x0000000a23237819 */ /* 0x000fc800000006ff */
[----:B------:R-:W-:-:S07]  /*8380*/  LOP3.LUT R35, R35, 0x7fffe000, RZ, 0xc0, !PT ;  /* 0x7fffe00023237812 */ /* 0x000fce00078ec0ff */
[--C-:B------:R-:W-:Y:S02]  /*8390*/  @!P0 SHF.R.S32.HI R37, RZ, 0x1f, R33.reuse ;  /* 0x0000001fff258819 */ /* 0x100fe40000011421 */
[--C-:B------:R-:W-:Y:S02]  /*83a0*/  @!P0 IADD3 R34, P4, P5, R92, R124, R33.reuse ;  /* 0x0000007c5c228210 */ /* 0x100fe40007d9e021 */
[----:B------:R-:W-:Y:S02]  /*83b0*/  LOP3.LUT R33, R195, 0x38, R33, 0xf8, !PT ;  /* 0x00000038c3217812 */ /* 0x000fe400078ef821 */
[----:B------:R-:W-:Y:S02]  /*83c0*/  @!P0 IADD3.X R37, R89, R44, R37, P4, P5 ;  /* 0x0000002c59258210 */ /* 0x000fe400027ea425 */
[----:B------:R-:W-:Y:S01]  /*83d0*/  LOP3.LUT R32, R33, R232, RZ, 0x3c, !PT ;  /* 0x000000e821207212 */ /* 0x000fe200078e3cff */
[----:B------:R-:W-:Y:S01]  /*83e0*/  IMAD R33, R17, 0x6000, R137 ;  /* 0x0000600011217824 */ /* 0x000fe200078e0289 */
[----:B0--3--:R-:W-:-:S02]  /*83f0*/  LEA R40, P4, R36, R114, 0x1 ;  /* 0x0000007224287211 */ /* 0x009fc400078808ff */
[----:B------:R-:W-:Y:S01]  /*8400*/  IADD3 R32, R32, R35, R199 ;  /* 0x0000002320207210 */ /* 0x000fe20007ffe0c7 */
[----:B------:R-:W-:Y:S01]  /*8410*/  IMAD R33, R33, 0x2, R16 ;  /* 0x0000000221217824 */ /* 0x000fe200078e0210 */
[----:B------:R-:W-:Y:S02]  /*8420*/  LEA.HI.X R41, R36, R115, R38, 0x1, P4 ;  /* 0x0000007324297211 */ /* 0x000fe400020f0c26 */
[----:B------:R-:W-:Y:S01]  /*8430*/  @!P0 LEA R42, P4, R34, R114, 0x1 ;  /* 0x00000072222a8211 */ /* 0x000fe200078808ff */
[----:B------:R-:W-:-:S03]  /*8440*/  IMAD R35, R17, 0x6000, R32 ;  /* 0x0000600011237824 */ /* 0x000fc600078e0220 */
[----:B------:R-:W-:Y:S01]  /*8450*/  @!P0 LEA.HI.X R43, R34, R115, R37, 0x1, P4 ;  /* 0x00000073222b8211 */ /* 0x000fe200020f0c25 */
[----:B------:R-:W-:Y:S01]  /*8460*/  IMAD R36, R35, 0x2, R16 ;  /* 0x0000000223247824 */ /* 0x000fe200078e0210 */
[----:B------:R-:W-:Y:S01]  /*8470*/  ISETP.GE.AND P4, PT, R18, R118, PT ;  /* 0x000000761200720c */ /* 0x000fe20003f86270 */
[----:B------:R-:W0:Y:S04]  /*8480*/  LDS.128 R32, [R33+0x1c400] ;  /* 0x01c4000021207984 */ /* 0x000e280000000c00 */
[----:B------:R-:W2:Y:S08]  /*8490*/  LDS.128 R36, [R36+0x1c400] ;  /* 0x01c4000024247984 */ /* 0x000eb00000000c00 */
[----:B------:R-:W-:Y:S05]  /*84a0*/  @P4 BRA `(.L_x_2796) ;  /* 0x00000004004c4947 */ /* 0x000fea0003800000 */
[----:B------:R-:W-:Y:S01]  /*84b0*/  SHF.R.U64 R46, R76, 0x10, R77 ;  /* 0x000000104c2e7819 */ /* 0x000fe2000000124d */
[----:B--2---:R-:W-:Y:S01]  /*84c0*/  IMAD.MOV.U32 R49, RZ, RZ, R37 ;  /* 0x000000ffff317224 */ /* 0x004fe200078e0025 */
[----:B------:R-:W-:Y:S01]  /*84d0*/  SHF.R.U32.HI R76, RZ, 0x10, R77 ;  /* 0x00000010ff4c7819 */ /* 0x000fe2000001164d */
[----:B------:R-:W-:Y:S01]  /*84e0*/  HADD2.F32 R54, -RZ, R169.H1_H1 ;  /* 0x300000a9ff367230 */ /* 0x000fe20000004100 */
[--C-:B------:R-:W-:Y:S01]  /*84f0*/  SHF.R.U64 R45, R64, 0x10, R65.reuse ;  /* 0x00000010402d7819 */ /* 0x100fe20000001241 */
[----:B0-----:R-:W-:Y:S01]  /*8500*/  HADD2.F32 R50, -RZ, R33.H1_H1 ;  /* 0x30000021ff327230 */ /* 0x001fe20000004100 */
[----:B------:R-:W-:Y:S01]  /*8510*/  MOV R37, R35 ;  /* 0x0000002300257202 */ /* 0x000fe20000000f00 */
[--C-:B------:R-:W-:Y:S01]  /*8520*/  HADD2.F32 R51, -RZ, R49.reuse.H0_H0 ;  /* 0x20000031ff337230 */ /* 0x100fe20000004100 */
[----:B------:R-:W-:Y:S01]  /*8530*/  SHF.R.U32.HI R64, RZ, 0x10, R65 ;  /* 0x00000010ff407819 */ /* 0x000fe20000011641 */
[----:B------:R-:W-:Y:S01]  /*8540*/  HADD2.F32 R49, -RZ, R49.H1_H1 ;  /* 0x30000031ff317230 */ /* 0x000fe20000004100 */
[----:B------:R-:W-:Y:S01]  /*8550*/  SHF.R.U64 R48, R78, 0x10, R79 ;  /* 0x000000104e307819 */ /* 0x000fe2000000124f */
[----:B------:R-:W-:-:S02]  /*8560*/  HADD2.F32 R35, -RZ, R33.H0_H0 ;  /* 0x20000021ff237230 */ /* 0x000fc40000004100 */
[-C--:B------:R-:W-:Y:S01]  /*8570*/  FMUL.FTZ R80, R51, R54.reuse ;  /* 0x0000003633507220 */ /* 0x080fe20000410000 */
[----:B------:R-:W-:Y:S01]  /*8580*/  HADD2.F32 R76, -RZ, R76.H0_H0 ;  /* 0x2000004cff4c7230 */ /* 0x000fe20000004100 */
[----:B------:R-:W-:Y:S01]  /*8590*/  SHF.R.U32.HI R78, RZ, 0x10, R79 ;  /* 0x00000010ff4e7819 */ /* 0x000fe2000001164f */
[----:B------:R-:W-:Y:S02]  /*85a0*/  HADD2.F32 R52, -RZ, R167.H1_H1 ;  /* 0x300000a7ff347230 */ /* 0x000fe40000004100 */
[----:B------:R-:W-:Y:S01]  /*85b0*/  FMUL.FTZ R54, R35, R54 ;  /* 0x0000003623367220 */ /* 0x000fe20000410000 */
[----:B------:R-:W-:Y:S02]  /*85c0*/  HADD2.F32 R64, -RZ, R64.H0_H0 ;  /* 0x20000040ff407230 */ /* 0x000fe40000004100 */
[-C--:B------:R-:W-:Y:S01]  /*85d0*/  FMUL.FTZ R53, R49, R76.reuse ;  /* 0x0000004c31357220 */ /* 0x080fe20000410000 */
[----:B------:R-:W-:Y:S01]  /*85e0*/  FMUL.FTZ R76, R50, R76 ;  /* 0x0000004c324c7220 */ /* 0x000fe20000410000 */
[-C--:B------:R-:W-:Y:S01]  /*85f0*/  FFMA.FTZ R33, R35, R52.reuse, -R80 ;  /* 0x0000003423217223 */ /* 0x080fe20000010850 */
[--C-:B------:R-:W-:Y:S01]  /*8600*/  SHF.R.U64 R47, R66, 0x10, R67.reuse ;  /* 0x00000010422f7819 */ /* 0x100fe20000001243 */
[----:B------:R-:W-:Y:S01]  /*8610*/  FFMA.FTZ R35, R51, R52, R54 ;  /* 0x0000003433237223 */ /* 0x000fe20000010036 */
[----:B------:R-:W-:Y:S01]  /*8620*/  SHF.R.U32.HI R66, RZ, 0x10, R67 ;  /* 0x00000010ff427819 */ /* 0x000fe20000011643 */
        /* <DEDUP_REMOVED lines=59> */
.L_x_2796:
[----:B------:R-:W-:Y:S05]  /*89e0*/  BSYNC B2 ;  /* 0x0000000000027941 */ /* 0x000fea0003800000 */
.L_x_2795:
[----:B0-----:R0:W-:Y:S04]  /*89f0*/  STG.E.128 desc[UR60][R40.64], R32 ;  /* 0x0000002028007986 */ /* 0x0011e8000c101d3c */
[----:B--2---:R0:W-:Y:S02]  /*8a00*/  @!P0 STG.E.128 desc[UR60][R42.64], R36 ;  /* 0x000000242a008986 */ /* 0x0041e4000c101d3c */
.L_x_2794:
[----:B------:R-:W-:Y:S05]  /*8a10*/  BSYNC B1 ;  /* 0x0000000000017941 */ /* 0x000fea0003800000 */
.L_x_2793:
        /* <DEDUP_REMOVED lines=10> */
[----:B---3--:R-:W-:Y:S01]  /*8ac0*/  SHF.R.S32.HI R40, RZ, 0x1f, R33 ;  /* 0x0000001fff287819 */ /* 0x008fe20000011421 */
        /* <DEDUP_REMOVED lines=58> */
[----:B------:R-:W-:Y:S02]  /*8e70*/  HADD2.F32 R39, -RZ, R37.H0_H0 ;  /* 0x20000025ff277230 */ /* 0x000fe40000004100 */
        /* <DEDUP_REMOVED lines=25> */
[CC--:B------:R-:W-:Y:S01]  /*9010*/  FMUL.FTZ R53, R51.reuse, R165.reuse ;  /* 0x000000a533357220 */ /* 0x0c0fe20000410000 */
[----:B------:R-:W-:Y:S01]  /*9020*/  FFMA.FTZ R55, R50, R46, R55 ;  /* 0x0000002e32377223 */ /* 0x000fe20000010037 */
[----:B------:R-:W-:Y:S02]  /*9030*/  HADD2.F32 R47, -RZ, R38.H0_H0 ;  /* 0x20000026ff2f7230 */ /* 0x000fe40000004100 */
[C---:B------:R-:W-:Y:S01]  /*9040*/  FMUL.FTZ R54, R48.reuse, R165 ;  /* 0x000000a530367220 */ /* 0x040fe20000410000 */
[----:B------:R-:W-:Y:S02]  /*9050*/  HADD2.F32 R46, -RZ, R34.H0_H0 ;  /* 0x20000022ff2e7230 */ /* 0x000fe40000004100 */
[-C--:B------:R-:W-:Y:S01]  /*9060*/  FFMA.FTZ R53, R48, R154.reuse, -R53 ;  /* 0x0000009a30357223 */ /* 0x080fe20000010835 */
[----:B------:R-:W-:Y:S02]  /*9070*/  HADD2.F32 R38, -RZ, R38.H1_H1 ;  /* 0x30000026ff267230 */ /* 0x000fe40000004100 */
[----:B------:R-:W-:Y:S01]  /*9080*/  FFMA.FTZ R54, R51, R154, R54 ;  /* 0x0000009a33367223 */ /* 0x000fe20000010036 */
[----:B------:R-:W-:-:S02]  /*9090*/  HADD2.F32 R155, -RZ, R155.H0_H0 ;  /* 0x2000009bff9b7230 */ /* 0x000fc40000004100 */
[----:B------:R-:W-:Y:S02]  /*90a0*/  HADD2.F32 R34, -RZ, R34.H1_H1 ;  /* 0x30000022ff227230 */ /* 0x000fe40000004100 */
[----:B------:R-:W-:Y:S01]  /*90b0*/  FMUL.FTZ R61, R38, R49 ;  /* 0x00000031263d7220 */ /* 0x000fe20000410000 */
[----:B------:R-:W-:Y:S02]  /*90c0*/  HADD2.F32 R153, -RZ, R153.H0_H0 ;  /* 0x20000099ff997230 */ /* 0x000fe40000004100 */
[-C--:B------:R-:W-:Y:S01]  /*90d0*/  FMUL.FTZ R51, R47, R155.reuse ;  /* 0x0000009b2f337220 */ /* 0x080fe20000410000 */
[----:B------:R-:W-:Y:S02]  /*90e0*/  HADD2.F32 R45, -RZ, R45.H0_H0 ;  /* 0x2000002dff2d7230 */ /* 0x000fe40000004100 */
[----:B------:R-:W-:Y:S01]  /*90f0*/  FMUL.FTZ R48, R46, R155 ;  /* 0x0000009b2e307220 */ /* 0x000fe20000410000 */
[----:B------:R-:W-:Y:S01]  /*9100*/  FMUL.FTZ R49, R34, R49 ;  /* 0x0000003122317220 */ /* 0x000fe20000410000 */
[----:B------:R-:W-:Y:S01]  /*9110*/  FFMA.FTZ R51, R46, R153, -R51 ;  /* 0x000000992e337223 */ /* 0x000fe20000010833 */
[----:B------:R-:W-:-:S02]  /*9120*/  IMAD.MOV.U32 R33, RZ, RZ, R35 ;  /* 0x000000ffff217224 */ /* 0x000fc400078e0023 */
[----:B------:R-:W-:Y:S01]  /*9130*/  FFMA.FTZ R48, R47, R153, R48 ;  /* 0x000000992f307223 */ /* 0x000fe20000010030 */
[-C--:B------:R-:W-:Y:S01]  /*9140*/  FFMA.FTZ R34, R34, R45.reuse, -R61 ;  /* 0x0000002d22227223 */ /* 0x080fe2000001083d */
[----:B------:R-:W-:Y:S01]  /*9150*/  FFMA.FTZ R49, R38, R45, R49 ;  /* 0x0000002d26317223 */ /* 0x000fe20000010031 */
[----:B------:R-:W-:Y:S02]  /*9160*/  F2FP.F16.F32.PACK_AB R32, R60, R53 ;  /* 0x000000353c20723e */ /* 0x000fe400000000ff */
[----:B------:R-:W-:Y:S02]  /*9170*/  F2FP.F16.F32.PACK_AB R36, R55, R54 ;  /* 0x000000363724723e */ /* 0x000fe400000000ff */
[----:B------:R-:W-:Y:S02]  /*9180*/  F2FP.F16.F32.PACK_AB R34, R34, R51 ;  /* 0x000000332222723e */ /* 0x000fe400000000ff */
[----:B------:R-:W-:Y:S02]  /*9190*/  F2FP.F16.F32.PACK_AB R38, R49, R48 ;  /* 0x000000303126723e */ /* 0x000fe400000000ff */
[----:B------:R-:W-:-:S07]  /*91a0*/  MOV R35, R66 ;  /* 0x0000004200237202 */ /* 0x000fce0000000f00 */
.L_x_2800:
[----:B------:R-:W-:Y:S05]  /*91b0*/  BSYNC B2 ;  /* 0x0000000000027941 */ /* 0x000fea0003800000 */
.L_x_2799:
[----:B0-----:R0:W-:Y:S04]  /*91c0*/  STG.E.128 desc[UR60][R40.64], R32 ;  /* 0x0000002028007986 */ /* 0x0011e8000c101d3c */
[----:B--2---:R0:W-:Y:S02]  /*91d0*/  @!P0 STG.E.128 desc[UR60][R42.64], R36 ;  /* 0x000000242a008986 */ /* 0x0041e4000c101d3c */
.L_x_2798:
[----:B------:R-:W-:Y:S05]  /*91e0*/  BSYNC B1 ;  /* 0x0000000000017941 */ /* 0x000fea0003800000 */
.L_x_2797:
        /* <DEDUP_REMOVED lines=12> */
[C---:B------:R-:W-:Y:S02]  /*92b0*/  LEA R40, P0, R41.reuse, R114, 0x1 ;  /* 0x0000007229287211 */ /* 0x040fe400078008ff */
[----:B------:R-:W-:Y:S01]  /*92c0*/  SHF.R.S32.HI R33, RZ, 0x1f, R144 ;  /* 0x0000001fff217819 */ /* 0x000fe20000011490 */
[----:B------:R-:W-:Y:S01]  /*92d0*/  IMAD.SHL.U32 R42, R144, 0x8, RZ ;  /* 0x00000008902a7824 */ /* 0x000fe200078e00ff */
[----:B------:R-:W-:Y:S02]  /*92e0*/  LEA.HI.X R41, R41, R115, R46, 0x1, P0 ;  /* 0x0000007329297211 */ /* 0x000fe400000f0c2e */
[----:B------:R-:W-:Y:S02]  /*92f0*/  LEA.HI R144, R33, R144, RZ, 0x3 ;  /* 0x0000009021907211 */ /* 0x000fe400078f18ff */
[----:B------:R-:W-:-:S03]  /*9300*/  LOP3.LUT R33, R195, 0x38, R42, 0xf8, !PT ;  /* 0x00000038c3217812 */ /* 0x000fc600078ef82a */
[----:B------:R-:W-:Y:S01]  /*9310*/  IMAD.SHL.U32 R144, R144, 0x400, RZ ;  /* 0x0000040090907824 */ /* 0x000fe200078e00ff */
[----:B------:R-:W-:Y:S01]  /*9320*/  LOP3.LUT R32, R33, R232, RZ, 0x3c, !PT ;  /* 0x000000e821207212 */ /* 0x000fe200078e3cff */
[----:B------:R-:W-:-:S03]  /*9330*/  IMAD R33, R17, 0x6000, R134 ;  /* 0x0000600011217824 */ /* 0x000fc600078e0286 */
[----:B------:R-:W-:Y:S01]  /*9340*/  LOP3.LUT R144, R144, 0x7fffe000, RZ, 0xc0, !PT ;  /* 0x7fffe00090907812 */ /* 0x000fe200078ec0ff */
[----:B------:R-:W-:-:S03]  /*9350*/  IMAD R33, R33, 0x2, R16 ;  /* 0x0000000221217824 */ /* 0x000fc600078e0210 */
[----:B------:R-:W-:-:S05]  /*9360*/  IADD3 R32, R32, R144, R199 ;  /* 0x0000009020207210 */ /* 0x000fca0007ffe0c7 */
[----:B------:R-:W-:-:S05]  /*9370*/  IMAD R35, R17, 0x6000, R32 ;  /* 0x0000600011237824 */ /* 0x000fca00078e0220 */
[----:B------:R-:W-:Y:S02]  /*9380*/  LEA R36, R35, R16, 0x1 ;  /* 0x0000001023247211 */ /* 0x000fe400078e08ff */
        /* <DEDUP_REMOVED lines=23> */
[----:B------:R-:W-:Y:S01]  /*9500*/  FMUL.FTZ R33, R39, R51 ;  /* 0x0000003327217220 */ /* 0x000fe20000410000 */
[----:B------:R-:W-:Y:S02]  /*9510*/  HADD2.F32 R50, -RZ, R149.H1_H1 ;  /* 0x30000095ff327230 */ /* 0x000fe40000004100 */
[----:B------:R-:W-:Y:S01]  /*9520*/  FFMA.FTZ R54, R37, R52, R54 ;  /* 0x0000003425367223 */ /* 0x000fe20000010036 */
[----:B------:R-:W-:-:S02]  /*9530*/  HADD2.F32 R37, -RZ, R49.H0_H0 ;  /* 0x20000031ff257230 */ /* 0x000fc40000004100 */
[C---:B------:R-:W-:Y:S01]  /*9540*/  FMUL.FTZ R56, R32.reuse, R51 ;  /* 0x0000003320387220 */ /* 0x040fe20000410000 */
[----:B------:R-:W-:Y:S01]  /*9550*/  FFMA.FTZ R53, R35, R52, -R58 ;  /* 0x0000003423357223 */ /* 0x000fe2000001083a */
[----:B------:R-:W-:Y:S02]  /*9560*/  HADD2.F32 R49, -RZ, R49.H1_H1 ;  /* 0x30000031ff317230 */ /* 0x000fe40000004100 */
[-C--:B------:R-:W-:Y:S01]  /*9570*/  FFMA.FTZ R32, R32, R50.reuse, -R33 ;  /* 0x0000003220207223 */ /* 0x080fe20000010821 */
[----:B------:R-:W-:Y:S02]  /*9580*/  HADD2.F32 R51, -RZ, R70.H0_H0 ;  /* 0x20000046ff337230 */ /* 0x000fe40000004100 */
[----:B------:R-:W-:Y:S01]  /*9590*/  FFMA.FTZ R33, R39, R50, R56 ;  /* 0x0000003227217223 */ /* 0x000fe20000010038 */
[----:B------:R-:W-:Y:S01]  /*95a0*/  HADD2.F32 R52, -RZ, R150.H1_H1 ;  /* 0x30000096ff347230 */ /* 0x000fe20000004100 */
[----:B------:R-:W-:Y:S01]  /*95b0*/  SHF.R.U64 R57, R68, 0x10, R69 ;  /* 0x0000001044397819 */ /* 0x000fe20000001245 */
[----:B------:R-:W-:-:S02]  /*95c0*/  HADD2.F32 R35, -RZ, R36.H0_H0 ;  /* 0x20000024ff237230 */ /* 0x000fc40000004100 */
[-C--:B------:R-:W-:Y:S01]  /*95d0*/  FMUL.FTZ R55, R49, R51.reuse ;  /* 0x0000003331377220 */ /* 0x080fe20000410000 */
[----:B------:R-:W-:Y:S02]  /*95e0*/  HADD2.F32 R36, -RZ, R36.H1_H1 ;  /* 0x30000024ff247230 */ /* 0x000fe40000004100 */
[-C--:B------:R-:W-:Y:S01]  /*95f0*/  FMUL.FTZ R56, R37, R52.reuse ;  /* 0x0000003425387220 */ /* 0x080fe20000410000 */
[----:B------:R-:W-:Y:S02]  /*9600*/  HADD2.F32 R39, -RZ, R59.H0_H0 ;  /* 0x2000003bff277230 */ /* 0x000fe40000004100 */
[----:B------:R-:W-:Y:S01]  /*9610*/  FMUL.FTZ R52, R35, R52 ;  /* 0x0000003423347220 */ /* 0x000fe20000410000 */
[----:B------:R-:W-:Y:S02]  /*9620*/  HADD2.F32 R50, -RZ, R148.H1_H1 ;  /* 0x30000094ff327230 */ /* 0x000fe40000004100 */
[----:B------:R-:W-:Y:S01]  /*9630*/  FMUL.FTZ R58, R36, R51 ;  /* 0x00000033243a7220 */ /* 0x000fe20000410000 */
[----:B------:R-:W-:-:S02]  /*9640*/  HADD2.F32 R151, -RZ, R151.H0_H0 ;  /* 0x20000097ff977230 */ /* 0x000fc40000004100 */
[----:B------:R-:W-:Y:S01]  /*9650*/  FFMA.FTZ R55, R36, R39, -R55 ;  /* 0x0000002724377223 */ /* 0x000fe20000010837 */
[----:B------:R-:W-:Y:S02]  /*9660*/  HADD2.F32 R36, -RZ, R48.H0_H0 ;  /* 0x20000030ff247230 */ /* 0x000fe40000004100 */
[-C--:B------:R-:W-:Y:S01]  /*9670*/  FFMA.FTZ R56, R35, R50.reuse, -R56 ;  /* 0x0000003223387223 */ /* 0x080fe20000010838 */
[----:B------:R-:W-:Y:S02]  /*9680*/  HADD2.F32 R35, -RZ, R47.H0_H0 ;  /* 0x2000002fff237230 */ /* 0x000fe40000004100 */
        /* <DEDUP_REMOVED lines=9> */
[----:B------:R-:W-:Y:S02]  /*9720*/  HADD2.F32 R46, -RZ, R46.H0_H0 ;  /* 0x2000002eff2e7230 */ /* 0x000fe40000004100 */
[----:B------:R-:W-:Y:S01]  /*9730*/  FMUL.FTZ R52, R48, R37 ;  /* 0x0000002530347220 */ /* 0x000fe20000410000 */
[----:B------:R-:W-:-:S02]  /*9740*/  HADD2.F32 R36, -RZ, R38.H0_H0 ;  /* 0x20000026ff247230 */ /* 0x000fc40000004100 */
[----:B------:R-:W-:Y:S01]  /*9750*/  FMUL.FTZ R37, R47, R37 ;  /* 0x000000252f257220 */ /* 0x000fe20000410000 */
[----:B------:R-:W-:Y:S02]  /*9760*/  HADD2.F32 R45, -RZ, R45.H0_H0 ;  /* 0x2000002dff2d7230 */ /* 0x000fe40000004100 */
[----:B------:R-:W-:Y:S01]  /*9770*/  FFMA.FTZ R58, R49, R39, R58 ;  /* 0x00000027313a7223 */ /* 0x000fe2000001003a */
[----:B------:R-:W-:Y:S02]  /*9780*/  HADD2.F32 R35, -RZ, R34.H0_H0 ;  /* 0x20000022ff237230 */ /* 0x000fe40000004100 */
[-C--:B------:R-:W-:Y:S01]  /*9790*/  FFMA.FTZ R47, R47, R46.reuse, -R52 ;  /* 0x0000002e2f2f7223 */ /* 0x080fe20000010834 */
[----:B------:R-:W-:Y:S02]  /*97a0*/  HADD2.F32 R38, -RZ, R38.H1_H1 ;  /* 0x30000026ff267230 */ /* 0x000fe40000004100 */
[----:B------:R-:W-:Y:S01]  /*97b0*/  FFMA.FTZ R46, R48, R46, R37 ;  /* 0x0000002e302e7223 */ /* 0x000fe20000010025 */
[----:B------:R-:W-:Y:S01]  /*97c0*/  HADD2.F32 R150, -RZ, R150.H0_H0 ;  /* 0x20000096ff967230 */ /* 0x000fe20000004100 */
[----:B------:R-:W-:Y:S01]  /*97d0*/  F2FP.F16.F32.PACK_AB R53, R53, R32 ;  /* 0x000000203535723e */ /* 0x000fe200000000ff */
[----:B------:R-:W-:-:S02]  /*97e0*/  HADD2.F32 R34, -RZ, R34.H1_H1 ;  /* 0x30000022ff227230 */ /* 0x000fc40000004100 */
[-C--:B------:R-:W-:Y:S01]  /*97f0*/  FMUL.FTZ R39, R38, R45.reuse ;  /* 0x0000002d26277220 */ /* 0x080fe20000410000 */
[----:B------:R-:W-:Y:S02]  /*9800*/  HADD2.F32 R148, -RZ, R148.H0_H0 ;  /* 0x20000094ff947230 */ /* 0x000fe40000004100 */
[-C--:B------:R-:W-:Y:S01]  /*9810*/  FMUL.FTZ R48, R36, R150.reuse ;  /* 0x0000009624307220 */ /* 0x080fe20000410000 */
[----:B------:R-:W-:Y:S02]  /*9820*/  HADD2.F32 R43, -RZ, R43.H0_H0 ;  /* 0x2000002bff2b7230 */ /* 0x000fe40000004100 */
[C---:B------:R-:W-:Y:S01]  /*9830*/  FMUL.FTZ R37, R35.reuse, R150 ;  /* 0x0000009623257220 */ /* 0x040fe20000410000 */
[----:B------:R-:W-:Y:S01]  /*9840*/  FMUL.FTZ R45, R34, R45 ;  /* 0x0000002d222d7220 */ /* 0x000fe20000410000 */
[-C--:B------:R-:W-:Y:S01]  /*9850*/  FFMA.FTZ R48, R35, R148.reuse, -R48 ;  /* 0x0000009423307223 */ /* 0x080fe20000010830 */
[----:B------:R-:W-:Y:S01]  /*9860*/  F2FP.F16.F32.PACK_AB R54, R54, R33 ;  /* 0x000000213636723e */ /* 0x000fe200000000ff */
[----:B------:R-:W-:Y:S01]  /*9870*/  FFMA.FTZ R37, R36, R148, R37 ;  /* 0x0000009424257223 */ /* 0x000fe20000010025 */
[-C--:B------:R-:W-:Y:S01]  /*9880*/  FFMA.FTZ R39, R34, R43.reuse, -R39 ;  /* 0x0000002b22277223 */ /* 0x080fe20000010827 */
[----:B------:R-:W-:Y:S01]  /*9890*/  FFMA.FTZ R38, R38, R43, R45 ;  /* 0x0000002b26267223 */ /* 0x000fe2000001002d */
[----:B------:R-:W-:Y:S01]  /*98a0*/  F2FP.F16.F32.PACK_AB R51, R58, R51 ;  /* 0x000000333a33723e */ /* 0x000fe200000000ff */
[----:B------:R-:W-:Y:S01]  /*98b0*/  IMAD.MOV.U32 R33, RZ, RZ, R53 ;  /* 0x000000ffff217224 */ /* 0x000fe200078e0035 */
[----:B------:R-:W-:-:S02]  /*98c0*/  F2FP.F16.F32.PACK_AB R35, R55, R56 ;  /* 0x000000383723723e */ /* 0x000fc400000000ff */
[----:B------:R-:W-:Y:S01]  /*98d0*/  F2FP.F16.F32.PACK_AB R34, R39, R48 ;  /* 0x000000302722723e */ /* 0x000fe200000000ff */
[----:B------:R-:W-:Y:S01]  /*98e0*/  IMAD.MOV.U32 R39, RZ, RZ, R51 ;  /* 0x000000ffff277224 */ /* 0x000fe200078e0033 */
[----:B------:R-:W-:Y:S01]  /*98f0*/  F2FP.F16.F32.PACK_AB R38, R38, R37 ;  /* 0x000000252626723e */ /* 0x000fe200000000ff */
[----:B------:R-:W-:Y:S01]  /*9900*/  IMAD.MOV.U32 R37, RZ, RZ, R54 ;  /* 0x000000ffff257224 */ /* 0x000fe200078e0036 */
[----:B------:R-:W-:Y:S02]  /*9910*/  F2FP.F16.F32.PACK_AB R32, R47, R50 ;  /* 0x000000322f20723e */ /* 0x000fe400000000ff */
[----:B------:R-:W-:-:S07]  /*9920*/  F2FP.F16.F32.PACK_AB R36, R46, R151 ;  /* 0x000000972e24723e */ /* 0x000fce00000000ff */
.L_x_2802:
[----:B------:R-:W-:Y:S05]  /*9930*/  BSYNC B1 ;  /* 0x0000000000017941 */ /* 0x000fea0003800000 */
.L_x_2801:
        /* <DEDUP_REMOVED lines=10> */
.L_x_2718:
[----:B------:R-:W2:Y:S02]  /*99e0*/  LDL R32, [R1+0xc] ;  /* 0x00000c0001207983 */ /* 0x000ea40000100800 */
[----:B--2---:R-:W-:-:S13]  /*99f0*/  R2UR UR4, R32 ;  /* 0x00000000200472ca */ /* 0x004fda00000e0000 */
[----:B------:R-:W-:-:S06]  /*9a00*/  UISETP.NE.AND UP0, UPT, UR4, 0x3, UPT ;  /* 0x000000030400788c */ /* 0x000fcc000bf05270 */
[----:B------:R-:W-:-:S13]  /*9a10*/  PLOP3.LUT P1, PT, PT, PT, UP0, 0x80, 0x0 ;  /* 0x000000000000781c */ /* 0x000fda0003f2f008 */
[----:B------:R-:W-:Y:S05]  /*9a20*/  @!P1 BRA `(.L_x_2803) ;  /* 0x0000000000049947 */ /* 0x000fea0003800000 */
[----:B------:R-:W-:Y:S01]  /*9a30*/  BPT.TRAP 0x1 ;  /* 0x000000040000795c */ /* 0x000fe20000300000 */
.L_x_2803:
        /* <DEDUP_REMOVED lines=8> */
.L_x_3099:
[----:B------:R-:W-:Y:S05]  /*9ac0*/  BSYNC B1 ;  /* 0x0000000000017941 */ /* 0x000fea0003800000 */
.L_x_2804:
        /* <DEDUP_REMOVED lines=20> */
.L_x_2807:
[----:B------:R-:W-:Y:S05]  /*9c10*/  BSYNC B1 ;  /* 0x0000000000017941 */ /* 0x000fea0003800000 */
.L_x_2806:
        /* <DEDUP_REMOVED lines=20> */
.L_x_2751:
[----:B------:R-:W-:Y:S05]  /*9d60*/  BSYNC B0 ;  /* 0x0000000000007941 */ /* 0x000fea0003800000 */
.L_x_2717:
        /* <DEDUP_REMOVED lines=17> */
.L_x_2809:
[----:B------:R-:W-:Y:S05]  /*9e80*/  BSYNC B0 ;  /* 0x0000000000007941 */ /* 0x000fea0003800000 */
.L_x_2808:
[----:B------:R-:W2:Y:S01]  /*9e90*/  SYNCS.PHASECHK.TRANS64.TRYWAIT P4, [R3+URZ+0x348b0], R0 ;  /* 0x0348b000030075a7 */ /* 0x000ea2000808017f */
[----:B0-----:R-:W-:Y:S01]  /*9ea0*/  IMAD R32, R17, 0x4000, R26 ;  /* 0x0000400011207824 */ /* 0x001fe200078e021a */
[----:B------:R-:W-:Y:S01]  /*9eb0*/  ULDC.64 UR56, c[0x0][0x328] ;  /* 0x0000ca0000387ab9 */ /* 0x000fe20000000a00 */
[----:B------:R-:W-:Y:S01]  /*9ec0*/  ULDC.64 UR58, c[0x0][0x318] ;  /* 0x0000c600003a7ab9 */ /* 0x000fe20000000a00 */
[----:B------:R-:W-:Y:S01]  /*9ed0*/  BSSY B0, `(.L_x_2810) ;  /* 0x0000004000007945 */ /* 0x000fe20003800000 */
[----:B------:R-:W-:Y:S01]  /*9ee0*/  ISETP.GE.AND P1, PT, R184, R4, PT ;  /* 0x00000004b800720c */ /* 0x000fe20003f26270 */
[----:B------:R-:W-:Y:S02]  /*9ef0*/  IMAD.IADD R33, R121, 0x1, R32 ;  /* 0x0000000179217824 */ /* 0x000fe400078e0220 */
[----:B--2---:R-:W-:Y:S10]  /*9f00*/  @!P4 BRA `(.L_x_2811) ;  /* 0x000001b800a0c947 */ /* 0x004ff40003800000 */
.L_x_3100:
[----:B------:R-:W-:Y:S05]  /*9f10*/  BSYNC B0 ;  /* 0x0000000000007941 */ /* 0x000fea0003800000 */
.L_x_2810:
[----:B------:R-:W-:Y:S01]  /*9f20*/  BSSY B0, `(.L_x_2812) ;  /* 0x000001a000007945 */ /* 0x000fe20003800000 */
[----:B01----:R-:W-:Y:S01]  /*9f30*/  LEA R0, R32, R112, 0x1 ;  /* 0x0000007020007211 */ /* 0x003fe200078e08ff */
[----:B------:R-:W-:-:S04]  /*9f40*/  IMAD.WIDE R40, R2, 0x80, R116 ;  /* 0x0000008002287825 */ /* 0x000fc800078e0274 */
[----:B------:R-:W-:Y:S01]  /*9f50*/  IMAD R44, R33, 0x2, R112 ;  /* 0x00000002212c7824 */ /* 0x000fe200078e0270 */
[----:B------:R-:W-:Y:S06]  /*9f60*/  @P1 BRA `(.L_x_2813) ;  /* 0x0000000000541947 */ /* 0x000fec0003800000 */
[----:B------:R-:W-:Y:S01]  /*9f70*/  IMAD R35, R41, UR56, RZ ;  /* 0x0000003829237c24 */ /* 0x000fe2000f8e02ff */
[----:B------:R-:W-:Y:S01]  /*9f80*/  ULDC UR4, c[0x0][0x320] ;  /* 0x0000c80000047ab9 */ /* 0x000fe20000000800 */
[----:B------:R-:W-:Y:S01]  /*9f90*/  IMAD.MOV.U32 R32, RZ, RZ, R94 ;  /* 0x000000ffff207224 */ /* 0x000fe200078e005e */
[----:B------:R-:W-:Y:S01]  /*9fa0*/  ISETP.GE.AND P4, PT, R18, UR4, PT ;  /* 0x0000000412007c0c */ /* 0x000fe2000bf86270 */
        /* <DEDUP_REMOVED lines=17> */
.L_x_2813:
[----:B------:R-:W-:Y:S05]  /*a0c0*/  BSYNC B0 ;  /* 0x0000000000007941 */ /* 0x000fea0003800000 */
.L_x_2812:
[----:B------:R-:W-:Y:S01]  /*a0d0*/  ISETP.GE.AND P1, PT, R214, R4, PT ;  /* 0x00000004d600720c */ /* 0x000fe20003f26270 */
[----:B------:R-:W-:-:S12]  /*a0e0*/  BSSY B0, `(.L_x_2814) ;  /* 0x0000018000007945 */ /* 0x000fd80003800000 */
[----:B------:R-:W-:Y:S05]  /*a0f0*/  @P1 BRA `(.L_x_2815) ;  /* 0x0000000000581947 */ /* 0x000fea0003800000 */
[----:B0-----:R-:W-:Y:S01]  /*a100*/  IADD3 R35, P1, R40, 0x40, RZ ;  /* 0x0000004028237810 */ /* 0x001fe20007f3e0ff */
[----:B------:R-:W-:Y:S01]  /*a110*/  IMAD.MOV.U32 R4, RZ, RZ, R94 ;  /* 0x000000ffff047224 */ /* 0x000fe200078e005e */
[----:B------:R-:W-:Y:S02]  /*a120*/  ULDC UR4, c[0x0][0x320] ;  /* 0x0000c80000047ab9 */ /* 0x000fe40000000800 */
[----:B------:R-:W-:Y:S01]  /*a130*/  ISETP.GE.AND P4, PT, R18, UR4, PT ;  /* 0x0000000412007c0c */ /* 0x000fe2000bf86270 */
[----:B------:R-:W-:Y:S02]  /*a140*/  IMAD.X R40, RZ, RZ, R41, P1 ;  /* 0x000000ffff287224 */ /* 0x000fe400008e0629 */
[----:B------:R-:W-:-:S04]  /*a150*/  IMAD.WIDE.U32 R32, R35, UR56, R4 ;  /* 0x0000003823207c25 */ /* 0x000fc8000f8e0004 */
[----:B------:R-:W-:-:S04]  /*a160*/  IMAD R40, R40, UR56, RZ ;  /* 0x0000003828287c24 */ /* 0x000fc8000f8e02ff */
[----:B------:R-:W-:Y:S01]  /*a170*/  IMAD R35, R35, UR57, R40 ;  /* 0x0000003923237c24 */ /* 0x000fe2000f8e0228 */
[----:B------:R-:W-:-:S03]  /*a180*/  LEA R40, P1, R32, UR58, 0x1 ;  /* 0x0000003a20287c11 */ /* 0x000fc6000f8208ff */
[----:B------:R-:W-:-:S05]  /*a190*/  IMAD.IADD R33, R33, 0x1, R35 ;  /* 0x0000000121217824 */ /* 0x000fca00078e0223 */
        /* <DEDUP_REMOVED lines=12> */
.L_x_2815:
[----:B------:R-:W-:Y:S05]  /*a260*/  BSYNC B0 ;  /* 0x0000000000007941 */ /* 0x000fea0003800000 */
.L_x_2814:
[----:B------:R-:W3:Y:S01]  /*a270*/  LDL R0, [R1+0x8] ;  /* 0x0000080001007983 */ /* 0x000ee20000100800 */
[----:B------:R-:W-:Y:S01]  /*a280*/  VIADD R17, R17, 0x1 ;  /* 0x0000000111117836 */ /* 0x000fe20000000000 */
[----:B------:R-:W-:Y:S01]  /*a290*/  @!P0 IADD3 R3, R3, 0x348c0, RZ ;  /* 0x000348c003038810 */ /* 0x000fe20007ffe0ff */
        /* <DEDUP_REMOVED lines=16> */
.L_x_2712:
[----:B------:R-:W1:Y:S01]  /*a3a0*/  LDC R0, c[0x0][0x448] ;  /* 0x00011200ff007b82 */ /* 0x000e620000000800 */
[----:B------:R-:W-:Y:S01]  /*a3b0*/  BSSY B0, `(.L_x_2817) ;  /* 0x0000036000007945 */ /* 0x000fe20003800000 */
[----:B------:R-:W-:Y:S02]  /*a3c0*/  CS2R R88, SRZ ;  /* 0x0000000000587805 */ /* 0x000fe4000001ff00 */
[----:B------:R-:W-:Y:S02]  /*a3d0*/  CS2R R86, SRZ ;  /* 0x0000000000567805 */ /* 0x000fe4000001ff00 */
[----:B------:R-:W-:Y:S02]  /*a3e0*/  CS2R R84, SRZ ;  /* 0x0000000000547805 */ /* 0x000fe4000001ff00 */
[----:B------:R-:W-:Y:S02]  /*a3f0*/  CS2R R82, SRZ ;  /* 0x0000000000527805 */ /* 0x000fe4000001ff00 */
[----:B------:R-:W-:Y:S01]  /*a400*/  CS2R R80, SRZ ;  /* 0x0000000000507805 */ /* 0x000fe2000001ff00 */
[----:B0-2---:R-:W-:Y:S01]  /*a410*/  IMAD.MOV.U32 R39, RZ, RZ, RZ ;  /* 0x000000ffff277224 */ /* 0x005fe200078e00ff */
[----:B------:R-:W-:Y:S01]  /*a420*/  CS2R R76, SRZ ;  /* 0x00000000004c7805 */ /* 0x000fe2000001ff00 */
[----:B------:R-:W-:Y:S01]  /*a430*/  IMAD.MOV.U32 R78, RZ, RZ, RZ ;  /* 0x000000ffff4e7224 */ /* 0x000fe200078e00ff */
[----:B------:R-:W-:Y:S01]  /*a440*/  CS2R R36, SRZ ;  /* 0x0000000000247805 */ /* 0x000fe2000001ff00 */
[----:B------:R-:W-:Y:S01]  /*a450*/  IMAD.MOV.U32 R74, RZ, RZ, RZ ;  /* 0x000000ffff4a7224 */ /* 0x000fe200078e00ff */
[----:B------:R-:W-:-:S02]  /*a460*/  CS2R R72, SRZ ;  /* 0x0000000000487805 */ /* 0x000fc4000001ff00 */
[----:B------:R-:W-:Y:S02]  /*a470*/  CS2R R34, SRZ ;  /* 0x0000000000227805 */ /* 0x000fe4000001ff00 */
[----:B------:R-:W-:Y:S02]  /*a480*/  MOV R70, RZ ;  /* 0x000000ff00467202 */ /* 0x000fe40000000f00 */
        /* <DEDUP_REMOVED lines=20> */
[----:B------:R-:W-:Y:S01]  /*a5d0*/  IMAD.MOV.U32 R95, RZ, RZ, RZ ;  /* 0x000000ffff5f7224 */ /* 0x000fe200078e00ff */
[----:B------:R-:W-:Y:S01]  /*a5e0*/  MOV R10, RZ ;  /* 0x000000ff000a7202 */ /* 0x000fe20000000f00 */
[----:B------:R-:W0:Y:S01]  /*a5f0*/  @P1 LDC R3, c[0x0][0x44c] ;  /* 0x00011300ff031b82 */ /* 0x000e220000000800 */
[----:B------:R-:W-:Y:S02]  /*a600*/  IMAD.MOV.U32 R28, RZ, RZ, RZ ;  /* 0x000000ffff1c7224 */ /* 0x000fe400078e00ff */
[----:B------:R-:W-:Y:S02]  /*a610*/  IMAD.MOV.U32 R97, RZ, RZ, RZ ;  /* 0x000000ffff617224 */ /* 0x000fe400078e00ff */
[----:B------:R-:W-:-:S03]  /*a620*/  IMAD.MOV.U32 R99, RZ, RZ, RZ ;  /* 0x000000ffff637224 */ /* 0x000fc600078e00ff */
[----:B------:R-:W1:Y:S01]  /*a630*/  @P1 LDC R2, c[0x0][0x450] ;  /* 0x00011400ff021b82 */ /* 0x000e620000000800 */
[----:B0-----:R-:W-:-:S05]  /*a640*/  @P1 IMAD.HI.U32 R3, R0, R3, RZ ;  /* 0x0000000300031227 */ /* 0x001fca00078e00ff */
[----:B-1----:R-:W-:Y:S02]  /*a650*/  @P1 SHF.R.U32.HI R0, RZ, R2, R3 ;  /* 0x00000002ff001219 */ /* 0x002fe40000011603 */
[----:B------:R-:W-:-:S03]  /*a660*/  PLOP3.LUT P1, PT, PT, PT, PT, 0x80, 0x0 ;  /* 0x000000000000781c */ /* 0x000fc60003f2f070 */
[----:B------:R-:W-:-:S05]  /*a670*/  IMAD.IADD R0, R145, 0x1, R0 ;  /* 0x0000000191007824 */ /* 0x000fca00078e0200 */
[----:B------:R-:W-:-:S04]  /*a680*/  SHF.R.S32.HI R3, RZ, 0x1f, R0 ;  /* 0x0000001fff037819 */ /* 0x000fc80000011400 */
[----:B------:R-:W-:Y:S02]  /*a690*/  LEA.HI R3, R3, R0, RZ, 0x7 ;  /* 0x0000000003037211 */ /* 0x000fe400078f38ff */
[----:B------:R-:W-:Y:S02]  /*a6a0*/  MOV R0, RZ ;  /* 0x000000ff00007202 */ /* 0x000fe40000000f00 */
[----:B------:R-:W-:-:S04]  /*a6b0*/  SHF.R.S32.HI R3, RZ, 0x7, R3 ;  /* 0x00000007ff037819 */ /* 0x000fc80000011403 */
[----:B------:R-:W-:-:S04]  /*a6c0*/  VIMNMX R146, R146, R3, PT ;  /* 0x0000000392927248 */ /* 0x000fc80003fe0100 */
[----:B------:R-:W-:Y:S01]  /*a6d0*/  ISETP.GE.AND P2, PT, R146, 0x1, PT ;  /* 0x000000019200780c */ /* 0x000fe20003f46270 */
[----:B------:R-:W-:-:S12]  /*a6e0*/  @P0 BRA `(.L_x_2818) ;  /* 0x0000000000080947 */ /* 0x000fd80003800000 */
[----:B------:R-:W0:Y:S02]  /*a6f0*/  FENCE.VIEW.ASYNC.G ;  /* 0x00000000000073c6 */ /* 0x000e240000000100 */
[----:B0-----:R-:W-:Y:S06]  /*a700*/  BAR.ARV 0xc, 0x180 ;  /* 0x0306000000007b1d */ /* 0x001fec0000002000 */
.L_x_2818:
[----:B------:R-:W-:Y:S05]  /*a710*/  BSYNC B0 ;  /* 0x0000000000007941 */ /* 0x000fea0003800000 */
.L_x_2817:
[----:B------:R-:W-:Y:S02]  /*a720*/  IMAD.MOV.U32 R20, RZ, RZ, RZ ;  /* 0x000000ffff147224 */ /* 0x000fe400078e00ff */
[----:B------:R-:W-:Y:S01]  /*a730*/  IMAD.MOV.U32 R11, RZ, RZ, RZ ;  /* 0x000000ffff0b7224 */ /* 0x000fe200078e00ff */
[----:B------:R-:W-:Y:S06]  /*a740*/  @!P2 BRA `(.L_x_2819) ;  /* 0x0000011000d4a947 */ /* 0x000fec0003800000 */
[----:B------:R-:W2:Y:S04]  /*a750*/  LDL R2, [R1+0x40] ;  /* 0x0000400001027983 */ /* 0x000ea80000100800 */
[----:B------:R-:W0:Y:S01]  /*a760*/  SHFL.IDX PT, R0, R233, RZ, 0x1f ;  /* 0x00001fffe9007589 */ /* 0x000e2200000e0000 */
[----:B--2---:R-:W-:Y:S02]  /*a770*/  R2UR UR4, R2 ;  /* 0x00000000020472ca */ /* 0x004fe400000e0000 */
[----:B0-----:R-:W-:-:S04]  /*a780*/  LEA.HI R2, R0, R0, RZ, 0x1 ;  /* 0x0000000000027211 */ /* 0x001fc800078f08ff */
[----:B------:R-:W-:-:S04]  /*a790*/  LOP3.LUT R3, R2, 0x1e, RZ, 0xc0, !PT ;  /* 0x0000001e02037812 */ /* 0x000fc800078ec0ff */
[----:B------:R-:W-:-:S03]  /*a7a0*/  IADD3 R3, R0, -R3, RZ ;  /* 0x8000000300037210 */ /* 0x000fc60007ffe0ff */
[----:B------:R-:W-:Y:S01]  /*a7b0*/  IMAD.U32 R0, RZ, RZ, UR4 ;  /* 0x00000004ff007e24 */ /* 0x000fe2000f8e00ff */
[----:B------:R-:W-:-:S04]  /*a7c0*/  LEA R3, R3, UR4, 0xd ;  /* 0x0000000403037c11 */ /* 0x000fc8000f8e68ff */
        /* <DEDUP_REMOVED lines=13> */
[----:B------:R-:W-:Y:S01]  /*a8a0*/  IMAD.U32 R7, RZ, RZ, UR7 ;  /* 0x00000007ff077e24 */ /* 0x000fe2000f8e00ff */
[----:B------:R-:W-:Y:S01]  /*a8b0*/  MOV R8, 0x70 ;  /* 0x0000007000087802 */ /* 0x000fe20000000f00 */
[----:B------:R-:W-:-:S02]  /*a8c0*/  IMAD.U32 R10, RZ, RZ, UR4 ;  /* 0x00000004ff0a7e24 */ /* 0x000fc4000f8e00ff */
[----:B------:R-:W-:Y:S02]  /*a8d0*/  IMAD.U32 R11, RZ, RZ, UR5 ;  /* 0x00000005ff0b7e24 */ /* 0x000fe4000f8e00ff */
[----:B------:R-:W-:Y:S02]  /*a8e0*/  IMAD.MOV.U32 R12, RZ, RZ, 0x1 ;  /* 0x00000001ff0c7424 */ /* 0x000fe400078e00ff */
[----:B0-----:R-:W-:-:S07]  /*a8f0*/  IMAD.MOV.U32 R13, RZ, RZ, RZ ;  /* 0x000000ffff0d7224 */ /* 0x001fce00078e00ff */
[----:B------:R-:W-:-:S07]  /*a900*/  LEPC R20, `(.L_x_2820) ;  /* 0x000000001014794e */ /* 0x000fce0000000000 */
[----:B-1---5:R-:W-:Y:S05]  /*a910*/  CALL.ABS.NOINC R14 ;  /* 0x000000000e007343 */ /* 0x022fea0003c00000 */
.L_x_2820:
        /* <DEDUP_REMOVED lines=12> */
.L_x_2824:
[----:B-1----:R1:W2:Y:S02]  /*a9e0*/  SYNCS.PHASECHK.TRANS64.TRYWAIT P0, [R16+URZ+0x34800], R3 ;  /* 0x03480003100075a7 */ /* 0x0022a4000800017f */
[----:B--2---:R-:W-:Y:S05]  /*a9f0*/  @!P0 NANOSLEEP.SYNCS 0x989680 ;  /* 0x009896800000895d */ /* 0x004fea0003900000 */
[----:B------:R-:W2:Y:S02]  /*aa00*/  @!P0 SYNCS.PHASECHK.TRANS64 P0, [R16+URZ+0x34800], R3 ;  /* 0x03480003100085a7 */ /* 0x000ea4000800007f */
[----:B--2---:R-:W-:Y:S05]  /*aa10*/  @!P0 BRA `(.L_x_2824) ;  /* 0xfffffffc00f08947 */ /* 0x004fea000383ffff */
.L_x_2823:
[----:B------:R-:W-:Y:S05]  /*aa20*/  BSYNC B0 ;  /* 0x0000000000007941 */ /* 0x000fea0003800000 */
.L_x_2822:
[----:B------:R-:W-:Y:S05]  /*aa30*/  BRA `(.L_x_2825) ;  /* 0x0000006c00047947 */ /* 0x000fea0003800000 */
.L_x_2821:
[----:B------:R-:W-:Y:S01]  /*aa40*/  ISETP.NE.AND P0, PT, R24, RZ, PT ;  /* 0x000000ff1800720c */ /* 0x000fe20003f05270 */
[----:B------:R-:W-:Y:S01]  /*aa50*/  ULDC.64 UR4, c[0x0][0x3f8] ;  /* 0x0000fe0000047ab9 */ /* 0x000fe20000000a00 */
[----:B-----5:R-:W-:Y:S01]  /*aa60*/  SHF.R.S32.HI R0, RZ, 0x1f, R140 ;  /* 0x0000001fff007819 */ /* 0x020fe2000001148c */
[----:B------:R-:W-:Y:S01]  /*aa70*/  ULDC.64 UR6, c[0x0][0x408] ;  /* 0x0001020000067ab9 */ /* 0x000fe20000000a00 */
[----:B------:R-:W-:-:S04]  /*aa80*/  IMAD.WIDE.U32 R24, R140, UR4, RZ ;  /* 0x000000048c187c25 */ /* 0x000fc8000f8e00ff */
[C---:B------:R-:W-:Y:S02]  /*aa90*/  IMAD R3, R0.reuse, UR4, RZ ;  /* 0x0000000400037c24 */ /* 0x040fe4000f8e02ff */
[----:B------:R-:W-:Y:S02]  /*aaa0*/  IMAD R5, R0, UR6, RZ ;  /* 0x0000000600057c24 */ /* 0x000fe4000f8e02ff */
[C---:B------:R-:W-:Y:S02]  /*aab0*/  IMAD R3, R140.reuse, UR5, R3 ;  /* 0x000000058c037c24 */ /* 0x040fe4000f8e0203 */
[C---:B------:R-:W-:Y:S02]  /*aac0*/  IMAD R5, R140.reuse, UR7, R5 ;  /* 0x000000078c057c24 */ /* 0x040fe4000f8e0205 */
[----:B------:R-:W-:Y:S01]  /*aad0*/  IMAD.WIDE.U32 R140, R140, UR6, RZ ;  /* 0x000000068c8c7c25 */ /* 0x000fe2000f8e00ff */
[----:B------:R-:W-:-:S03]  /*aae0*/  IADD3 R27, R3, R25, RZ ;  /* 0x00000019031b7210 */ /* 0x000fc60007ffe0ff */
[----:B------:R-:W-:Y:S01]  /*aaf0*/  IMAD.IADD R29, R5, 0x1, R141 ;  /* 0x00000001051d7824 */ /* 0x000fe200078e028d */
[----:B------:R-:W-:Y:S06]  /*ab00*/  @!P0 BRA `(.L_x_2826) ;  /* 0x0000000000408947 */ /* 0x000fec0003800000 */
        /* <DEDUP_REMOVED lines=15> */
[----:B-1----:R-:W-:Y:S05]  /*ac00*/  CALL.ABS.NOINC R14 ;  /* 0x000000000e007343 */ /* 0x002fea0003c00000 */
.L_x_2826:
[----:B------:R-:W-:Y:S01]  /*ac10*/  ULDC.U8 UR4, c[0x0][0x410] ;  /* 0x0001040000047ab9 */ /* 0x000fe20000000000 */
[----:B------:R-:W-:Y:S01]  /*ac20*/  BSSY B0, `(.L_x_2827) ;  /* 0x000069a000007945 */ /* 0x000fe20003800000 */
[----:B------:R-:W-:Y:S01]  /*ac30*/  ISETP.NE.AND P0, PT, RZ, UR4, PT ;  /* 0x00000004ff007c0c */ /* 0x000fe2000bf05270 */
[----:B------:R-:W-:-:S12]  /*ac40*/  IMAD.IADD R10, R184, 0x1, R200 ;  /* 0x00000001b80a7824 */ /* 0x000fd800078e02c8 */
[----:B------:R-:W-:Y:S05]  /*ac50*/  @!P0 BRA `(.L_x_2828) ;  /* 0x0000003400648947 */ /* 0x000fea0003800000 */
[----:B------:R-:W0:Y:S01]  /*ac60*/  LDC R20, c[0x0][0x448] ;  /* 0x00011200ff147b82 */ /* 0x000e220000000800 */
[----:B------:R-:W-:Y:S01]  /*ac70*/  LEA R3, R215, R10, 0x6 ;  /* 0x0000000ad7037211 */ /* 0x000fe200078e30ff */
[----:B------:R-:W-:Y:S01]  /*ac80*/  ULDC.64 UR4, c[0x0][0x3f8] ;  /* 0x0000fe0000047ab9 */ /* 0x000fe20000000a00 */
[----:B------:R-:W-:Y:S01]  /*ac90*/  ULDC.64 UR6, c[0x0][0x408] ;  /* 0x0001020000067ab9 */ /* 0x000fe20000000a00 */
[----:B------:R-:W-:Y:S01]  /*aca0*/  MOV R13, R29 ;  /* 0x0000001d000d7202 */ /* 0x000fe20000000f00 */
        /* <DEDUP_REMOVED lines=25> */
[----:B------:R0:W1:Y:S04]  /*ae40*/  SHFL.IDX PT, R3, R7, RZ, 0x1c1f ;  /* 0x001c1fff07037589 */ /* 0x00006800000e0000 */
[----:B------:R0:W2:Y:S04]  /*ae50*/  SHFL.IDX PT, R0, R6, RZ, 0x1c1f ;  /* 0x001c1fff06007589 */ /* 0x0000a800000e0000 */
[----:B------:R0:W3:Y:S04]  /*ae60*/  SHFL.IDX PT, R5, R8, RZ, 0x1c1f ;  /* 0x001c1fff08057589 */ /* 0x0000e800000e0000 */
[----:B------:R0:W4:Y:S02]  /*ae70*/  SHFL.IDX PT, R14, R4, RZ, 0x1c1f ;  /* 0x001c1fff040e7589 */ /* 0x00012400000e0000 */
.L_x_3106:
        /* <DEDUP_REMOVED lines=20> */
[----:B------:R-:W-:Y:S02]  /*afc0*/  ISETP.GE.AND P2, PT, R191, UR4, PT ;  /* 0x00000004bf007c0c */ /* 0x000fe4000bf46270 */
[----:B------:R-:W-:Y:S02]  /*afd0*/  ISETP.GE.AND P1, PT, R192, UR4, PT ;  /* 0x00000004c0007c0c */ /* 0x000fe4000bf26270 */
[----:B------:R-:W-:-:S02]  /*afe0*/  ISETP.GE.AND P0, PT, R190, UR4, PT ;  /* 0x00000004be007c0c */ /* 0x000fc4000bf06270 */
[----:B------:R-:W-:-:S03]  /*aff0*/  ISETP.GE.AND P4, PT, R22, UR4, PT ;  /* 0x0000000416007c0c */ /* 0x000fc6000bf86270 */
[C---:B------:R-:W-:Y:S01]  /*b000*/  @!P3 IMAD.SHL.U32 R27, R193.reuse, 0x2, RZ ;  /* 0x00000002c11bb824 */ /* 0x040fe200078e00ff */
[----:B------:R-:W-:-:S03]  /*b010*/  @!P3 SHF.L.U64.HI R20, R193, 0x1, R224 ;  /* 0x00000001c114b819 */ /* 0x000fc600000102e0 */
[C---:B------:R-:W-:Y:S02]  /*b020*/  @!P2 SHF.L.U32 R31, R191.reuse, 0x1, RZ ;  /* 0x00000001bf1fa819 */ /* 0x040fe400000006ff */
[----:B------:R-:W-:Y:S01]  /*b030*/  @!P1 IMAD.SHL.U32 R39, R192, 0x2, RZ ;  /* 0x00000002c0279824 */ /* 0x000fe200078e00ff */
[-C--:B--2---:R-:W-:Y:S01]  /*b040*/  @!P3 IADD3 R24, P6, R0, R27.reuse, RZ ;  /* 0x0000001b0018b210 */ /* 0x084fe20007fde0ff */
[----:B------:R-:W-:Y:S01]  /*b050*/  @!P0 IMAD.SHL.U32 R65, R190, 0x2, RZ ;  /* 0x00000002be418824 */ /* 0x000fe200078e00ff */
[----:B----4-:R-:W-:Y:S01]  /*b060*/  @!P3 IADD3 R26, P5, R14, R27, RZ ;  /* 0x0000001b0e1ab210 */ /* 0x010fe20007fbe0ff */
[----:B-1----:R-:W-:Y:S01]  /*b070*/  @!P4 IMAD.MOV.U32 R13, RZ, RZ, R3 ;  /* 0x000000ffff0dc224 */ /* 0x002fe200078e0003 */
[----:B------:R-:W-:Y:S01]  /*b080*/  @!P2 SHF.L.U64.HI R12, R191, 0x1, R223 ;  /* 0x00000001bf0ca819 */ /* 0x000fe200000102df */
[--C-:B------:R-:W-:Y:S01]  /*b090*/  @!P3 IMAD.X R25, R3, 0x1, R20.reuse, P6 ;  /* 0x000000010319b824 */ /* 0x100fe200030e0614 */
[-C--:B------:R-:W-:Y:S01]  /*b0a0*/  @!P2 IADD3 R28, P6, R0, R31.reuse, RZ ;  /* 0x0000001f001ca210 */ /* 0x080fe20007fde0ff */
[----:B---3--:R-:W-:Y:S01]  /*b0b0*/  @!P3 IMAD.X R27, R5, 0x1, R20, P5 ;  /* 0x00000001051bb824 */ /* 0x008fe200028e0614 */
[----:B------:R-:W-:Y:S01]  /*b0c0*/  @!P2 IADD3 R30, P5, R14, R31, RZ ;  /* 0x0000001f0e1ea210 */ /* 0x000fe20007fbe0ff */
[----:B------:R-:W-:Y:S01]  /*b0d0*/  @!P4 IMAD.MOV.U32 R15, RZ, RZ, R5 ;  /* 0x000000ffff0fc224 */ /* 0x000fe200078e0005 */
[----:B------:R-:W-:-:S02]  /*b0e0*/  @!P2 IADD3.X R29, R3, R12, RZ, P6, !PT ;  /* 0x0000000c031da210 */ /* 0x000fc400037fe4ff */
[----:B------:R-:W-:Y:S01]  /*b0f0*/  @!P1 SHF.L.U64.HI R20, R192, 0x1, R222 ;  /* 0x00000001c0149819 */ /* 0x000fe200000102de */
[----:B------:R-:W-:Y:S01]  /*b100*/  @!P2 IMAD.X R31, R5, 0x1, R12, P5 ;  /* 0x00000001051fa824 */ /* 0x000fe200028e060c */
[-C--:B------:R-:W-:Y:S02]  /*b110*/  @!P1 IADD3 R36, P6, R0, R39.reuse, RZ ;  /* 0x0000002700249210 */ /* 0x080fe40007fde0ff */
[----:B------:R-:W-:Y:S02]  /*b120*/  ISETP.GE.AND P5, PT, R194, UR4, PT ;  /* 0x00000004c2007c0c */ /* 0x000fe4000bfa6270 */
[----:B------:R-:W-:Y:S01]  /*b130*/  @!P4 MOV R12, R0 ;  /* 0x00000000000cc202 */ /* 0x000fe20000000f00 */
[----:B------:R-:W-:Y:S01]  /*b140*/  @!P1 IMAD.X R37, R3, 0x1, R20, P6 ;  /* 0x0000000103259824 */ /* 0x000fe200030e0614 */
[----:B------:R-:W-:Y:S02]  /*b150*/  @!P1 IADD3 R38, P6, R14, R39, RZ ;  /* 0x000000270e269210 */ /* 0x000fe40007fde0ff */
[----:B------:R-:W-:Y:S01]  /*b160*/  @!P0 SHF.L.U64.HI R34, R190, 0x1, R221 ;  /* 0x00000001be228819 */ /* 0x000fe200000102dd */
[----:B------:R-:W-:-:S04]  /*b170*/  @!P4 IMAD.WIDE R12, R22, 0x2, R12 ;  /* 0x00000002160cc825 */ /* 0x000fc800078e020c */
[----:B------:R-:W-:Y:S01]  /*b180*/  @!P1 IMAD.X R39, R5, 0x1, R20, P6 ;  /* 0x0000000105279824 */ /* 0x000fe200030e0614 */
[-C--:B------:R-:W-:Y:S01]  /*b190*/  @!P0 IADD3 R44, P6, R0, R65.reuse, RZ ;  /* 0x00000041002c8210 */ /* 0x080fe20007fde0ff */
[----:B------:R-:W-:Y:S01]  /*b1a0*/  @!P4 IMAD.WIDE R20, R22, 0x2, R14 ;  /* 0x000000021614c825 */ /* 0x000fe200078e020e */
[----:B------:R1:W5:Y:S02]  /*b1b0*/  @!P4 LD.E.64 R60, desc[UR60][R12.64] ;  /* 0x0000003c0c3cc980 */ /* 0x000364000c101b00 */
[----:B------:R-:W-:Y:S01]  /*b1c0*/  @!P0 IADD3.X R45, R3, R34, RZ, P6, !PT ;  /* 0x00000022032d8210 */ /* 0x000fe200037fe4ff */
[----:B------:R-:W-:Y:S01]  /*b1d0*/  @!P5 IMAD.SHL.U32 R15, R194, 0x2, RZ ;  /* 0x00000002c20fd824 */ /* 0x000fe200078e00ff */
[----:B------:R-:W-:Y:S01]  /*b1e0*/  @!P0 IADD3 R64, P6, R14, R65, RZ ;  /* 0x000000410e408210 */ /* 0x000fe20007fde0ff */
[----:B------:R1:W5:Y:S01]  /*b1f0*/  @!P4 LD.E.64 R58, desc[UR60][R20.64] ;  /* 0x0000003c143ac980 */ /* 0x000362000c101b00 */
[----:B------:R-:W-:Y:S02]  /*b200*/  @!P5 SHF.L.U64.HI R32, R194, 0x1, R220 ;  /* 0x00000001c220d819 */ /* 0x000fe400000102dc */
[----:B------:R-:W-:-:S02]  /*b210*/  CS2R R56, SRZ ;  /* 0x0000000000387805 */ /* 0x000fc4000001ff00 */
[-C--:B------:R-:W-:Y:S01]  /*b220*/  @!P5 IADD3 R66, P4, R0, R15.reuse, RZ ;  /* 0x0000000f0042d210 */ /* 0x080fe20007f9e0ff */
[----:B------:R-:W-:Y:S01]  /*b230*/  @!P0 IMAD.X R65, R5, 0x1, R34, P6 ;  /* 0x0000000105418824 */ /* 0x000fe200030e0622 */
[----:B------:R-:W-:Y:S02]  /*b240*/  @!P5 IADD3 R14, P6, R14, R15, RZ ;  /* 0x0000000f0e0ed210 */ /* 0x000fe40007fde0ff */
[----:B------:R-:W-:Y:S02]  /*b250*/  CS2R R54, SRZ ;  /* 0x0000000000367805 */ /* 0x000fe4000001ff00 */
[----:B------:R-:W-:Y:S01]  /*b260*/  CS2R R52, SRZ ;  /* 0x0000000000347805 */ /* 0x000fe2000001ff00 */
[----:B------:R-:W-:Y:S01]  /*b270*/  @!P5 IMAD.X R67, R3, 0x1, R32, P4 ;  /* 0x000000010343d824 */ /* 0x000fe200020e0620 */
[----:B------:R-:W-:Y:S02]  /*b280*/  @!P5 IADD3.X R15, R5, R32, RZ, P6, !PT ;  /* 0x00000020050fd210 */ /* 0x000fe400037fe4ff */
[----:B------:R-:W-:-:S02]  /*b290*/  CS2R R50, SRZ ;  /* 0x0000000000327805 */ /* 0x000fc4000001ff00 */
[----:B------:R-:W-:Y:S02]  /*b2a0*/  CS2R R48, SRZ ;  /* 0x0000000000307805 */ /* 0x000fe4000001ff00 */
        /* <DEDUP_REMOVED lines=15> */
.L_x_2831:
[----:B------:R-:W-:Y:S05]  /*b3a0*/  BSYNC B1 ;  /* 0x0000000000017941 */ /* 0x000fea0003800000 */
.L_x_2830:
[----:B--2--5:R-:W-:Y:S01]  /*b3b0*/  IMAD.MOV.U32 R0, RZ, RZ, R58 ;  /* 0x000000ffff007224 */ /* 0x024fe200078e003a */
[----:B------:R-:W-:Y:S01]  /*b3c0*/  MOV R9, R55 ;  /* 0x0000003700097202 */ /* 0x000fe20000000f00 */
[----:B-1----:R-:W-:Y:S01]  /*b3d0*/  IMAD.MOV.U32 R3, RZ, RZ, R59 ;  /* 0x000000ffff037224 */ /* 0x002fe200078e003b */
[----:B------:R-:W-:Y:S01]  /*b3e0*/  UMOV UR4, 0xffffffff ;  /* 0xffffffff00047882 */ /* 0x000fe20000000000 */
[----:B---3--:R-:W-:Y:S01]  /*b3f0*/  IMAD.MOV.U32 R5, RZ, RZ, R54 ;  /* 0x000000ffff057224 */ /* 0x008fe200078e0036 */
        /* <DEDUP_REMOVED lines=40> */
.L_x_3112:
        /* <DEDUP_REMOVED lines=12> */
[----:B------:R-:W-:Y:S01]  /*b740*/  IMAD R7, R197, 0x200, R6 ;  /* 0x00000200c5077824 */ /* 0x000fe200078e0206 */
[----:B------:R-:W-:Y:S02]  /*b750*/  CS2R R38, SRZ ;  /* 0x0000000000267805 */ /* 0x000fe4000001ff00 */
[----:B------:R-:W-:-:S02]  /*b760*/  CS2R R28, SRZ ;  /* 0x00000000001c7805 */ /* 0x000fc4000001ff00 */
[----:B------:R-:W-:Y:S02]  /*b770*/  CS2R R24, SRZ ;  /* 0x0000000000187805 */ /* 0x000fe4000001ff00 */
[----:B----4-:R-:W-:Y:S01]  /*b780*/  CS2R R14, SRZ ;  /* 0x00000000000e7805 */ /* 0x010fe2000001ff00 */
[----:B------:R-:W-:Y:S01]  /*b790*/  IMAD R62, R7, 0x2, R16 ;  /* 0x00000002073e7824 */ /* 0x000fe200078e0210 */
        /* <DEDUP_REMOVED lines=8> */
[----:B------:R-:W-:-:S05]  /*b820*/  ISETP.GE.AND P1, PT, R190, UR4, PT ;  /* 0x00000004be007c0c */ /* 0x000fca000bf26270 */
[C---:B------:R-:W-:Y:S02]  /*b830*/  @!P4 SHF.L.U32 R9, R193.reuse, 0x1, RZ ;  /* 0x00000001c109c819 */ /* 0x040fe400000006ff */
[----:B------:R-:W-:Y:S02]  /*b840*/  @!P4 SHF.L.U64.HI R6, R193, 0x1, R224 ;  /* 0x00000001c106c819 */ /* 0x000fe400000102e0 */
[C---:B------:R-:W-:Y:S01]  /*b850*/  @!P3 IMAD.SHL.U32 R71, R191.reuse, 0x2, RZ ;  /* 0x00000002bf47b824 */ /* 0x040fe200078e00ff */
[-C--:B---3--:R-:W-:Y:S01]  /*b860*/  @!P4 IADD3 R10, P5, R0, R9.reuse, RZ ;  /* 0x00000009000ac210 */ /* 0x088fe20007fbe0ff */
[----:B------:R-:W-:Y:S01]  /*b870*/  @!P2 IMAD.SHL.U32 R67, R192, 0x2, RZ ;  /* 0x00000002c043a824 */ /* 0x000fe200078e00ff */
[----:B------:R-:W-:Y:S01]  /*b880*/  @!P3 SHF.L.U64.HI R12, R191, 0x1, R223 ;  /* 0x00000001bf0cb819 */ /* 0x000fe200000102df */
[----:B------:R-:W-:Y:S01]  /*b890*/  @!P1 IMAD.SHL.U32 R7, R190, 0x2, RZ ;  /* 0x00000002be079824 */ /* 0x000fe200078e00ff */
[----:B0-----:R-:W-:Y:S01]  /*b8a0*/  @!P4 IADD3 R8, P6, R4, R9, RZ ;  /* 0x000000090408c210 */ /* 0x001fe20007fde0ff */
[----:B--2---:R-:W-:Y:S01]  /*b8b0*/  @!P4 IMAD.X R11, R3, 0x1, R6, P5 ;  /* 0x00000001030bc824 */ /* 0x004fe200028e0606 */
[----:B------:R-:W-:-:S02]  /*b8c0*/  @!P3 IADD3 R74, P5, R0, R71, RZ ;  /* 0x00000047004ab210 */ /* 0x000fc40007fbe0ff */
[----:B------:R-:W-:Y:S02]  /*b8d0*/  @!P4 IADD3.X R9, R5, R6, RZ, P6, !PT ;  /* 0x000000060509c210 */ /* 0x000fe400037fe4ff */
[----:B------:R-:W-:Y:S01]  /*b8e0*/  @!P3 IADD3 R70, P6, R4, R71, RZ ;  /* 0x000000470446b210 */ /* 0x000fe20007fde0ff */
[----:B------:R-:W-:Y:S01]  /*b8f0*/  @!P3 IMAD.X R75, R3, 0x1, R12, P5 ;  /* 0x00000001034bb824 */ /* 0x000fe200028e060c */
[----:B------:R-:W-:Y:S02]  /*b900*/  @!P2 SHF.L.U64.HI R14, R192, 0x1, R222 ;  /* 0x00000001c00ea819 */ /* 0x000fe400000102de */
[----:B------:R-:W-:Y:S01]  /*b910*/  @!P2 IADD3 R68, P5, R0, R67, RZ ;  /* 0x000000430044a210 */ /* 0x000fe20007fbe0ff */
[----:B------:R-:W-:Y:S01]  /*b920*/  @!P3 IMAD.X R71, R5, 0x1, R12, P6 ;  /* 0x000000010547b824 */ /* 0x000fe200030e060c */
[----:B------:R-:W-:Y:S02]  /*b930*/  @!P1 SHF.L.U64.HI R20, R190, 0x1, R221 ;  /* 0x00000001be149819 */ /* 0x000fe400000102dd */
[----:B------:R-:W-:-:S02]  /*b940*/  @!P2 IADD3.X R69, R3, R14, RZ, P5, !PT ;  /* 0x0000000e0345a210 */ /* 0x000fc40002ffe4ff */
[----:B------:R-:W-:Y:S02]  /*b950*/  @!P2 IADD3 R66, P6, R4, R67, RZ ;  /* 0x000000430442a210 */ /* 0x000fe40007fde0ff */
[----:B------:R-:W-:-:S03]  /*b960*/  @!P1 IADD3 R64, P5, R0, R7, RZ ;  /* 0x0000000700409210 */ /* 0x000fc60007fbe0ff */
[----:B------:R-:W-:Y:S01]  /*b970*/  @!P2 IMAD.X R67, R5, 0x1, R14, P6 ;  /* 0x000000010543a824 */ /* 0x000fe200030e060e */
[----:B------:R-:W-:Y:S01]  /*b980*/  ISETP.GE.AND P6, PT, R22, UR4, PT ;  /* 0x0000000416007c0c */ /* 0x000fe2000bfc6270 */
[----:B------:R-:W-:Y:S01]  /*b990*/  @!P1 IMAD.X R65, R3, 0x1, R20, P5 ;  /* 0x0000000103419824 */ /* 0x000fe200028e0614 */
[----:B------:R-:W-:-:S05]  /*b9a0*/  @!P1 IADD3 R6, P5, R4, R7, RZ ;  /* 0x0000000704069210 */ /* 0x000fca0007fbe0ff */
[----:B------:R-:W-:Y:S01]  /*b9b0*/  @!P1 IMAD.X R7, R5, 0x1, R20, P5 ;  /* 0x0000000105079824 */ /* 0x000fe200028e0614 */
[----:B------:R-:W-:-:S05]  /*b9c0*/  ISETP.GE.AND P5, PT, R194, UR4, PT ;  /* 0x00000004c2007c0c */ /* 0x000fca000bfa6270 */
[----:B------:R-:W-:Y:S01]  /*b9d0*/  @!P6 MOV R12, R0 ;  /* 0x00000000000ce202 */ /* 0x000fe20000000f00 */
[----:B------:R-:W-:Y:S02]  /*b9e0*/  @!P6 IMAD.MOV.U32 R13, RZ, RZ, R3 ;  /* 0x000000ffff0de224 */ /* 0x000fe400078e0003 */
[----:B------:R-:W-:-:S04]  /*b9f0*/  @!P6 IMAD.WIDE R14, R22, 0x2, R4 ;  /* 0x00000002160ee825 */ /* 0x000fc800078e0204 */
[----:B------:R-:W-:Y:S01]  /*ba00*/  @!P6 IMAD.WIDE R12, R22, 0x2, R12 ;  /* 0x00000002160ce825 */ /* 0x000fe200078e020c */
[----:B------:R0:W5:Y:S03]  /*ba10*/  @!P6 LD.E.64 R30, desc[UR60][R14.64] ;  /* 0x0000003c0e1ee980 */ /* 0x000166000c101b00 */
[C---:B------:R-:W-:Y:S01]  /*ba20*/  @!P5 IMAD.SHL.U32 R21, R194.reuse, 0x2, RZ ;  /* 0x00000002c215d824 */ /* 0x040fe200078e00ff */
[----:B------:R1:W5:Y:S01]  /*ba30*/  @!P6 LD.E.64 R44, desc[UR60][R12.64] ;  /* 0x0000003c0c2ce980 */ /* 0x000362000c101b00 */
[----:B------:R-:W-:-:S03]  /*ba40*/  @!P5 SHF.L.U64.HI R20, R194, 0x1, R220 ;  /* 0x00000001c214d819 */ /* 0x000fc600000102dc */
[-C--:B------:R-:W-:Y:S02]  /*ba50*/  @!P5 IADD3 R72, P6, R0, R21.reuse, RZ ;  /* 0x000000150048d210 */ /* 0x080fe40007fde0ff */
[----:B------:R-:W-:Y:S02]  /*ba60*/  CS2R R38, SRZ ;  /* 0x0000000000267805 */ /* 0x000fe4000001ff00 */
[----:B------:R-:W-:Y:S01]  /*ba70*/  CS2R R36, SRZ ;  /* 0x0000000000247805 */ /* 0x000fe2000001ff00 */
[----:B------:R-:W-:Y:S01]  /*ba80*/  @!P5 IMAD.X R73, R3, 0x1, R20, P6 ;  /* 0x000000010349d824 */ /* 0x000fe200030e0614 */
[----:B------:R-:W-:Y:S02]  /*ba90*/  @!P5 IADD3 R4, P6, R4, R21, RZ ;  /* 0x000000150404d210 */ /* 0x000fe40007fde0ff */
[----:B------:R2:W5:Y:S01]  /*baa0*/  @!P4 LD.E.64 R38, desc[UR60][R10.64] ;  /* 0x0000003c0a26c980 */ /* 0x000562000c101b00 */
[----:B------:R-:W-:Y:S02]  /*bab0*/  CS2R R28, SRZ ;  /* 0x00000000001c7805 */ /* 0x000fe4000001ff00 */
[----:B------:R-:W-:-:S02]  /*bac0*/  CS2R R26, SRZ ;  /* 0x00000000001a7805 */ /* 0x000fc4000001ff00 */
[----:B------:R-:W-:Y:S01]  /*bad0*/  @!P5 IADD3.X R5, R5, R20, RZ, P6, !PT ;  /* 0x000000140505d210 */ /* 0x000fe200037fe4ff */
[----:B------:R3:W5:Y:S01]  /*bae0*/  @!P4 LD.E.64 R36, desc[UR60][R8.64] ;  /* 0x0000003c0824c980 */ /* 0x000762000c101b00 */
[----:B------:R-:W-:Y:S02]  /*baf0*/  CS2R R24, SRZ ;  /* 0x0000000000187805 */ /* 0x000fe4000001ff00 */
        /* <DEDUP_REMOVED lines=13> */
.L_x_2834:
[----:B------:R-:W-:Y:S05]  /*bbd0*/  BSYNC B1 ;  /* 0x0000000000017941 */ /* 0x000fea0003800000 */
.L_x_2833:
[----:B--2---:R-:W-:Y:S01]  /*bbe0*/  LEA.HI R3, R212, R212, RZ, 0x1 ;  /* 0x000000d4d4037211 */ /* 0x004fe200078f08ff */
[C---:B-1----:R-:W-:Y:S01]  /*bbf0*/  VIADD R5, R62.reuse, 0x10400 ;  /* 0x000104003e057836 */ /* 0x042fe20000000000 */
[----:B-----5:R-:W-:Y:S01]  /*bc00*/  MOV R6, R37 ;  /* 0x0000002500067202 */ /* 0x020fe20000000f00 */
[----:B---3--:R-:W-:Y:S01]  /*bc10*/  VIADD R0, R62, 0x10440 ;  /* 0x000104403e007836 */ /* 0x008fe20000000000 */
[----:B------:R-:W-:Y:S01]  /*bc20*/  LOP3.LUT R3, R3, 0xfffffffe, RZ, 0xc0, !PT ;  /* 0xfffffffe03037812 */ /* 0x000fe200078ec0ff */
[----:B0-----:R-:W-:Y:S01]  /*bc30*/  IMAD.MOV.U32 R4, RZ, RZ, R30 ;  /* 0x000000ffff047224 */ /* 0x001fe200078e001e */
[----:B------:R-:W-:Y:S01]  /*bc40*/  @P0 IADD3 R0, R5, -0x40, RZ ;  /* 0xffffffc005000810 */ /* 0x000fe20007ffe0ff */
        /* <DEDUP_REMOVED lines=12> */
[----:B------:R-:W-:Y:S01]  /*bd10*/  MOV R6, R27 ;  /* 0x0000001b00067202 */ /* 0x000fe20000000f00 */
[----:B------:R-:W-:Y:S01]  /*bd20*/  BSSY B1, `(.L_x_2835) ;  /* 0x000001f000017945 */ /* 0x000fe20003800000 */
[----:B------:R-:W-:Y:S01]  /*bd30*/  PRMT R66, R7, 0x7610, R66 ;  /* 0x0000761007427816 */ /* 0x000fe20000000042 */
[----:B------:R-:W-:Y:S01]  /*bd40*/  IMAD.MOV.U32 R7, RZ, RZ, R8 ;  /* 0x000000ffff077224 */ /* 0x000fe200078e0008 */
[----:B------:R-:W-:Y:S01]  /*bd50*/  PRMT R68, R4, 0x5410, R6 ;  /* 0x0000541004447816 */ /* 0x000fe20000000006 */
[----:B------:R-:W-:Y:S01]  /*bd60*/  IMAD.MOV.U32 R6, RZ, RZ, R13 ;  /* 0x000000ffff067224 */ /* 0x000fe200078e000d */
[----:B------:R-:W-:-:S02]  /*bd70*/  MOV R4, R12 ;  /* 0x0000000c00047202 */ /* 0x000fc40000000f00 */
[--C-:B------:R-:W-:Y:S02]  /*bd80*/  PRMT R66, R66, 0x5410, R3.reuse ;  /* 0x0000541042427816 */ /* 0x100fe40000000003 */
        /* <DEDUP_REMOVED lines=15> */
[----:B------:R-:W-:Y:S01]  /*be80*/  VIADDMNMX R69, R63, -R200, 0x80, PT ;  /* 0x000000803f457446 */ /* 0x000fe200038009c8 */
[----:B------:R-:W-:Y:S01]  /*be90*/  IMAD.MOV.U32 R63, RZ, RZ, R15 ;  /* 0x000000ffff3f7224 */ /* 0x000fe200078e000f */
[----:B------:R-:W-:Y:S02]  /*bea0*/  MOV R7, R14 ;  /* 0x0000000e00077202 */ /* 0x000fe40000000f00 */
[----:B------:R-:W-:Y:S01]  /*beb0*/  PRMT R67, R4, 0x5410, R6 ;  /* 0x0000541004437816 */ /* 0x000fe20000000006 */
[----:B------:R-:W-:Y:S01]  /*bec0*/  IMAD.MOV.U32 R4, RZ, RZ, R10 ;  /* 0x000000ffff047224 */ /* 0x000fe200078e000a */
[----:B------:R-:W-:-:S02]  /*bed0*/  ISETP.GE.AND P1, PT, R184, R69, PT ;  /* 0x00000045b800720c */ /* 0x000fc40003f26270 */
[----:B------:R-:W-:Y:S02]  /*bee0*/  PRMT R65, R7, 0x5410, R63 ;  /* 0x0000541007417816 */ /* 0x000fe4000000003f */
[----:B------:R-:W-:Y:S01]  /*bef0*/  MOV R6, R11 ;  /* 0x0000000b00067202 */ /* 0x000fe20000000f00 */
[----:B0-----:R-:W-:Y:S08]  /*bf00*/  @!P0 BRA `(.L_x_2836) ;  /* 0x0000019c00988947 */ /* 0x001ff00003800000 */
.L_x_3113:
[----:B------:R-:W-:Y:S05]  /*bf10*/  BSYNC B1 ;  /* 0x0000000000017941 */ /* 0x000fea0003800000 */
.L_x_2835:
        /* <DEDUP_REMOVED lines=15> */
[----:B------:R-:W-:Y:S01]  /*c010*/  SHF.R.U32.HI R89, RZ, 0x10, R59 ;  /* 0x00000010ff597819 */ /* 0x000fe2000001163b */
        /* <DEDUP_REMOVED lines=9> */
[----:B------:R-:W-:Y:S02]  /*c0b0*/  HADD2.F32 R4, -RZ, R4.H1_H1 ;  /* 0x30000004ff047230 */ /* 0x000fe40000004100 */
[-C--:B------:R-:W-:Y:S01]  /*c0c0*/  FMUL.FTZ R91, R61, R89.reuse ;  /* 0x000000593d5b7220 */ /* 0x080fe20000410000 */
[--C-:B------:R-:W-:Y:S02]  /*c0d0*/  HADD2.F32 R58, -RZ, R6.reuse.H0_H0 ;  /* 0x20000006ff3a7230 */ /* 0x100fe40000004100 */
[----:B------:R-:W-:Y:S01]  /*c0e0*/  FFMA.FTZ R94, R60, R89, R92 ;  /* 0x000000593c5e7223 */ /* 0x000fe2000001005c */
[----:B------:R-:W-:-:S02]  /*c0f0*/  HADD2.F32 R59, -RZ, R6.H1_H1 ;  /* 0x30000006ff3b7230 */ /* 0x000fc40000004100 */
[----:B------:R-:W-:Y:S01]  /*c100*/  FMUL.FTZ R90, R4, R88 ;  /* 0x00000058045a7220 */ /* 0x000fe20000410000 */
[--C-:B------:R-:W-:Y:S02]  /*c110*/  HADD2.F32 R61, -RZ, R86.reuse.H1_H1 ;  /* 0x30000056ff3d7230 */ /* 0x100fe40000004100 */
[----:B------:R-:W-:Y:S01]  /*c120*/  FFMA.FTZ R91, R60, R87, -R91 ;  /* 0x000000573c5b7223 */ /* 0x000fe2000001085b */
[--C-:B------:R-:W-:Y:S02]  /*c130*/  HADD2.F32 R6, -RZ, R5.reuse.H0_H0 ;  /* 0x20000005ff067230 */ /* 0x100fe40000004100 */
[-C--:B------:R-:W-:Y:S01]  /*c140*/  FMUL.FTZ R92, R4, R75.reuse ;  /* 0x0000004b045c7220 */ /* 0x080fe20000410000 */
[----:B------:R-:W-:Y:S02]  /*c150*/  HADD2.F32 R86, -RZ, R86.H0_H0 ;  /* 0x20000056ff567230 */ /* 0x000fe40000004100 */
[----:B------:R-:W-:Y:S01]  /*c160*/  FFMA.FTZ R90, R7, R75, -R90 ;  /* 0x0000004b075a7223 */ /* 0x000fe2000001085a */
[----:B------:R-:W-:-:S02]  /*c170*/  HADD2.F32 R5, -RZ, R5.H1_H1 ;  /* 0x30000005ff057230 */ /* 0x000fc40000004100 */
[----:B------:R-:W-:Y:S01]  /*c180*/  FFMA.FTZ R75, R7, R88, R92 ;  /* 0x00000058074b7223 */ /* 0x000fe2000001005c */
[----:B------:R-:W-:Y:S02]  /*c190*/  HADD2.F32 R60, -RZ, R93.H0_H0 ;  /* 0x2000005dff3c7230 */ /* 0x000fe40000004100 */
[CC--:B------:R-:W-:Y:S01]  /*c1a0*/  FMUL.FTZ R87, R59.reuse, R61.reuse ;  /* 0x0000003d3b577220 */ /* 0x0c0fe20000410000 */
[----:B------:R-:W-:Y:S02]  /*c1b0*/  HADD2.F32 R4, -RZ, R95.H0_H0 ;  /* 0x2000005fff047230 */ /* 0x000fe40000004100 */
[----:B------:R-:W-:Y:S01]  /*c1c0*/  FMUL.FTZ R88, R59, R86 ;  /* 0x000000563b587220 */ /* 0x000fe20000410000 */
        /* <DEDUP_REMOVED lines=11> */
.L_x_2840:
[----:B------:R-:W-:Y:S05]  /*c280*/  BSYNC B2 ;  /* 0x0000000000027941 */ /* 0x000fea0003800000 */
.L_x_2839:
[----:B------:R-:W-:Y:S04]  /*c290*/  BSSY B2, `(.L_x_2841) ;  /* 0x000002c000027945 */ /* 0x000fe80003800000 */
[----:B------:R-:W-:Y:S05]  /*c2a0*/  @P1 BRA `(.L_x_2842) ;  /* 0x0000000000a81947 */ /* 0x000fea0003800000 */
[----:B0-----:R-:W0:Y:S01]  /*c2b0*/  LDS.128 R4, [R0] ;  /* 0x0000000000047984 */ /* 0x001e220000000c00 */
        /* <DEDUP_REMOVED lines=41> */
.L_x_2842:
[----:B------:R-:W-:Y:S05]  /*c550*/  BSYNC B2 ;  /* 0x0000000000027941 */ /* 0x000fea0003800000 */
.L_x_2841:
        /* <DEDUP_REMOVED lines=44> */
.L_x_2844:
[----:B------:R-:W-:Y:S05]  /*c820*/  BSYNC B2 ;  /* 0x0000000000027941 */ /* 0x000fea0003800000 */
.L_x_2843:
        /* <DEDUP_REMOVED lines=44> */
.L_x_2846:
[----:B------:R-:W-:Y:S05]  /*caf0*/  BSYNC B2 ;  /* 0x0000000000027941 */ /* 0x000fea0003800000 */
.L_x_2845:
        /* <DEDUP_REMOVED lines=44> */
.L_x_2848:
[----:B------:R-:W-:Y:S05]  /*cdc0*/  BSYNC B2 ;  /* 0x0000000000027941 */ /* 0x000fea0003800000 */
.L_x_2847:
[----:B------:R-:W-:Y:S05]  /*cdd0*/  @P5 BRA `(.L_x_2838) ;  /* 0x0000000000a85947 */ /* 0x000fea0003800000 */
[----:B01234-:R-:W0:Y:S01]  /*cde0*/  LDS.128 R4, [R0+0x8000] ;  /* 0x0080000000047984 */ /* 0x01fe220000000c00 */
[----:B------:R-:W-:Y:S01]  /*cdf0*/  SHF.R.U32.HI R41, RZ, 0x10, R33 ;  /* 0x00000010ff297819 */ /* 0x000fe20000011621 */
[----:B------:R-:W-:Y:S01]  /*ce00*/  HADD2.F32 R40, -RZ, R77.H0_H0 ;  /* 0x2000004dff287230 */ /* 0x000fe20000004100 */
[--C-:B------:R-:W-:Y:S01]  /*ce10*/  SHF.R.U32.HI R43, RZ, 0x10, R35.reuse ;  /* 0x00000010ff2b7819 */ /* 0x100fe20000011623 */
        /* <DEDUP_REMOVED lines=38> */
.L_x_2838:
[----:B------:R-:W-:Y:S05]  /*d080*/  BSYNC B1 ;  /* 0x0000000000017941 */ /* 0x000fea0003800000 */
.L_x_2837:
        /* <DEDUP_REMOVED lines=53> */
.L_x_2851:
[----:B------:R-:W-:Y:S05]  /*d3e0*/  BSYNC B1 ;  /* 0x0000000000017941 */ /* 0x000fea0003800000 */
.L_x_2850:
        /* <DEDUP_REMOVED lines=44> */
.L_x_2853:
[----:B------:R-:W-:Y:S05]  /*d6b0*/  BSYNC B1 ;  /* 0x0000000000017941 */ /* 0x000fea0003800000 */
.L_x_2852:
        /* <DEDUP_REMOVED lines=44> */
.L_x_2855:
[----:B------:R-:W-:Y:S05]  /*d980*/  BSYNC B1 ;  /* 0x0000000000017941 */ /* 0x000fea0003800000 */
.L_x_2854:
        /* <DEDUP_REMOVED lines=44> */
.L_x_2857:
[----:B------:R-:W-:Y:S05]  /*dc50*/  BSYNC B1 ;  /* 0x0000000000017941 */ /* 0x000fea0003800000 */
.L_x_2856:
        /* <DEDUP_REMOVED lines=44> */
.L_x_2859:
[----:B------:R-:W-:Y:S05]  /*df20*/  BSYNC B1 ;  /* 0x0000000000017941 */ /* 0x000fea0003800000 */
.L_x_2858:
        /* <DEDUP_REMOVED lines=44> */
.L_x_2828:
[----:B------:R-:W0:Y:S01]  /*e1f0*/  LDC R26, c[0x0][0x448] ;  /* 0x00011200ff1a7b82 */ /* 0x000e220000000800 */
[----:B------:R-:W-:Y:S01]  /*e200*/  IMAD R3, R215, 0x40, R10 ;  /* 0x00000040d7037824 */ /* 0x000fe200078e020a */
[----:B------:R-:W-:Y:S01]  /*e210*/  ULDC.64 UR4, c[0x0][0x3f8] ;  /* 0x0000fe0000047ab9 */ /* 0x000fe20000000a00 */
[----:B------:R-:W-:Y:S01]  /*e220*/  MOV R9, R27 ;  /* 0x0000001b00097202 */ /* 0x000fe20000000f00 */
[----:B------:R-:W-:Y:S01]  /*e230*/  IMAD.MOV.U32 R8, RZ, RZ, R24 ;  /* 0x000000ffff087224 */ /* 0x000fe200078e0018 */
[----:B------:R-:W-:Y:S01]  /*e240*/  ULDC.64 UR6, c[0x0][0x408] ;  /* 0x0001020000067ab9 */ /* 0x000fe20000000a00 */
[----:B------:R-:W-:Y:S01]  /*e250*/  IMAD.MOV.U32 R4, RZ, RZ, R140 ;  /* 0x000000ffff047224 */ /* 0x000fe200078e008c */
[----:B0-----:R-:W-:-:S13]  /*e260*/  ISETP.NE.AND P0, PT, R26, 0x1, PT ;  /* 0x000000011a00780c */ /* 0x001fda0003f05270 */
[----:B------:R-:W0:Y:S08]  /*e270*/  @P0 LDC R0, c[0x0][0x44c] ;  /* 0x00011300ff000b82 */ /* 0x000e300000000800 */
[----:B------:R-:W1:Y:S01]  /*e280*/  @P0 LDC R5, c[0x0][0x450] ;  /* 0x00011400ff050b82 */ /* 0x000e620000000800 */
[----:B0-----:R-:W-:-:S05]  /*e290*/  @P0 IMAD.HI.U32 R0, R3, R0, RZ ;  /* 0x0000000003000227 */ /* 0x001fca00078e00ff */
[----:B-1----:R-:W-:Y:S01]  /*e2a0*/  @P0 SHF.R.U32.HI R3, RZ, R5, R0 ;  /* 0x00000005ff030219 */ /* 0x002fe20000011600 */
[----:B------:R-:W-:-:S03]  /*e2b0*/  IMAD.MOV.U32 R5, RZ, RZ, R29 ;  /* 0x000000ffff057224 */ /* 0x000fc600078e001d */
        /* <DEDUP_REMOVED lines=11> */
[----:B------:R-:W-:-:S02]  /*e370*/  IADD3 R3, R9, R7, RZ ;  /* 0x0000000709037210 */ /* 0x000fc40007ffe0ff */
[----:B------:R-:W-:Y:S01]  /*e380*/  IMAD.IADD R7, R5, 0x1, R11 ;  /* 0x0000000105077824 */ /* 0x000fe200078e020b */
[----:B------:R-:W-:Y:S02]  /*e390*/  LEA R9, P1, R4, UR6, 0x1 ;  /* 0x0000000604097c11 */ /* 0x000fe4000f8208ff */
[----:B------:R-:W-:Y:S02]  /*e3a0*/  LEA.HI.X R8, R8, UR5, R3, 0x1, P0 ;  /* 0x0000000508087c11 */ /* 0x000fe400080f0c03 */
[----:B------:R-:W-:Y:S01]  /*e3b0*/  LEA.HI.X R7, R4, UR7, R7, 0x1, P1 ;  /* 0x0000000704077c11 */ /* 0x000fe200088f0c07 */
[----:B------:R-:W-:Y:S08]  /*e3c0*/  BRA.DIV UR4, `(.L_x_2860) ;  /* 0x0000017a047c7947 */ /* 0x000ff0000b800000 */
[----:B------:R-:W0:Y:S04]  /*e3d0*/  SHFL.IDX PT, R3, R8, RZ, 0x1c1f ;  /* 0x001c1fff08037589 */ /* 0x000e2800000e0000 */
[----:B------:R-:W1:Y:S04]  /*e3e0*/  SHFL.IDX PT, R0, R6, RZ, 0x1c1f ;  /* 0x001c1fff06007589 */ /* 0x000e6800000e0000 */
[----:B------:R2:W3:Y:S04]  /*e3f0*/  SHFL.IDX PT, R5, R7, RZ, 0x1c1f ;  /* 0x001c1fff07057589 */ /* 0x0004e800000e0000 */
[----:B------:R2:W4:Y:S01]  /*e400*/  SHFL.IDX PT, R14, R9, RZ, 0x1c1f ;  /* 0x001c1fff090e7589 */ /* 0x00052200000e0000 */
[----:B0-----:R-:W-:Y:S01]  /*e410*/  MOV R21, R3 ;  /* 0x0000000300157202 */ /* 0x001fe20000000f00 */
[----:B-12---:R-:W-:-:S07]  /*e420*/  IMAD.MOV.U32 R20, RZ, RZ, R0 ;  /* 0x000000ffff147224 */ /* 0x006fce00078e0000 */
.L_x_3119:
[----:B------:R-:W-:Y:S01]  /*e430*/  IMAD R69, R201, R26, RZ ;  /* 0x0000001ac9457224 */ /* 0x000fe200078e02ff */
[----:B------:R-:W-:Y:S01]  /*e440*/  BSSY B1, `(.L_x_2861) ;  /* 0x000002f000017945 */ /* 0x000fe20003800000 */
[----:B----4-:R-:W-:Y:S01]  /*e450*/  IMAD.MOV.U32 R50, RZ, RZ, R14 ;  /* 0x000000ffff327224 */ /* 0x010fe200078e000e */
[----:B------:R-:W-:Y:S01]  /*e460*/  CS2R R44, SRZ ;  /* 0x00000000002c7805 */ /* 0x000fe2000001ff00 */
[----:B---3--:R-:W-:Y:S01]  /*e470*/  IMAD.MOV.U32 R51, RZ, RZ, R5 ;  /* 0x000000ffff337224 */ /* 0x008fe200078e0005 */
        /* <DEDUP_REMOVED lines=19> */
[----:B------:R-:W-:-:S02]  /*e5b0*/  CS2R R44, SRZ ;  /* 0x00000000002c7805 */ /* 0x000fc4000001ff00 */
[----:B------:R-:W-:Y:S02]  /*e5c0*/  CS2R R46, SRZ ;  /* 0x00000000002e7805 */ /* 0x000fe4000001ff00 */
[----:B------:R-:W-:Y:S02]  /*e5d0*/  CS2R R28, SRZ ;  /* 0x00000000001c7805 */ /* 0x000fe4000001ff00 */
[----:B------:R-:W-:-:S03]  /*e5e0*/  @!P1 SHF.L.U32 R15, R218, 0x3, RZ ;  /* 0x00000003da0f9819 */ /* 0x000fc600000006ff */
[----:B------:R-:W-:-:S04]  /*e5f0*/  @!P0 IMAD.WIDE R4, R18, 0x2, R20 ;  /* 0x0000000212048825 */ /* 0x000fc800078e0214 */
[----:B------:R-:W-:Y:S01]  /*e600*/  @!P2 IMAD.SHL.U32 R49, R219, 0x8, RZ ;  /* 0x00000008db31a824 */ /* 0x000fe200078e00ff */
[----:B------:R0:W5:Y:S01]  /*e610*/  @!P0 LD.E.128 R32, desc[UR60][R4.64] ;  /* 0x0000003c04208980 */ /* 0x000162000c101d00 */
[--C-:B------:R-:W-:Y:S01]  /*e620*/  @!P1 IMAD.WIDE R12, R15, 0x2, R20.reuse ;  /* 0x000000020f0c9825 */ /* 0x100fe200078e0214 */
[----:B------:R-:W-:Y:S02]  /*e630*/  CS2R R30, SRZ ;  /* 0x00000000001e7805 */ /* 0x000fe4000001ff00 */
[----:B------:R-:W-:Y:S02]  /*e640*/  CS2R R40, SRZ ;  /* 0x0000000000287805 */ /* 0x000fe4000001ff00 */
[----:B------:R-:W-:Y:S01]  /*e650*/  CS2R R42, SRZ ;  /* 0x00000000002a7805 */ /* 0x000fe2000001ff00 */
[----:B------:R-:W-:Y:S01]  /*e660*/  @!P2 IMAD.WIDE R20, R49, 0x2, R20 ;  /* 0x000000023114a825 */ /* 0x000fe200078e0214 */
[----:B------:R-:W-:Y:S02]  /*e670*/  CS2R R24, SRZ ;  /* 0x0000000000187805 */ /* 0x000fe4000001ff00 */
[----:B------:R-:W-:-:S02]  /*e680*/  CS2R R26, SRZ ;  /* 0x00000000001a7805 */ /* 0x000fc4000001ff00 */
[----:B------:R-:W-:Y:S02]  /*e690*/  CS2R R36, SRZ ;  /* 0x0000000000247805 */ /* 0x000fe4000001ff00 */
[----:B------:R-:W-:Y:S01]  /*e6a0*/  CS2R R38, SRZ ;  /* 0x0000000000267805 */ /* 0x000fe2000001ff00 */
[--C-:B------:R-:W-:Y:S01]  /*e6b0*/  @!P1 IMAD.WIDE R14, R15, 0x2, R50.reuse ;  /* 0x000000020f0e9825 */ /* 0x100fe200078e0232 */
[----:B------:R1:W5:Y:S03]  /*e6c0*/  @!P1 LD.E.128 R28, desc[UR60][R12.64] ;  /* 0x0000003c0c1c9980 */ /* 0x000366000c101d00 */
[--C-:B------:R-:W-:Y:S01]  /*e6d0*/  @!P2 IMAD.WIDE R48, R49, 0x2, R50.reuse ;  /* 0x000000023130a825 */ /* 0x100fe200078e0232 */
[----:B------:R1:W5:Y:S03]  /*e6e0*/  @!P1 LD.E.128 R40, desc[UR60][R14.64] ;  /* 0x0000003c0e289980 */ /* 0x000366000c101d00 */
[----:B0-----:R-:W-:Y:S01]  /*e6f0*/  @!P0 IMAD.WIDE R4, R18, 0x2, R50 ;  /* 0x0000000212048825 */ /* 0x001fe200078e0232 */
[----:B------:R1:W5:Y:S04]  /*e700*/  @!P2 LD.E.128 R24, desc[UR60][R20.64] ;  /* 0x0000003c1418a980 */ /* 0x000368000c101d00 */
[----:B------:R1:W5:Y:S04]  /*e710*/  @!P0 LD.E.128 R44, desc[UR60][R4.64] ;  /* 0x0000003c042c8980 */ /* 0x000368000c101d00 */
[----:B------:R1:W5:Y:S02]  /*e720*/  @!P2 LD.E.128 R36, desc[UR60][R48.64] ;  /* 0x0000003c3024a980 */ /* 0x000364000c101d00 */
.L_x_2862:
[----:B------:R-:W-:Y:S05]  /*e730*/  BSYNC B1 ;  /* 0x0000000000017941 */ /* 0x000fea0003800000 */
.L_x_2861:
[----:B-1---5:R-:W-:Y:S01]  /*e740*/  IMAD.MOV.U32 R4, RZ, RZ, R46 ;  /* 0x000000ffff047224 */ /* 0x022fe200078e002e */
[----:B------:R-:W-:Y:S01]  /*e750*/  MOV R3, R45 ;  /* 0x0000002d00037202 */ /* 0x000fe20000000f00 */
[----:B------:R-:W-:Y:S01]  /*e760*/  IMAD.MOV.U32 R5, RZ, RZ, R47 ;  /* 0x000000ffff057224 */ /* 0x000fe200078e002f */
[----:B------:R-:W-:Y:S01]  /*e770*/  UMOV UR4, 0xffffffff ;  /* 0xffffffff00047882 */ /* 0x000fe20000000000 */
[----:B------:R-:W-:Y:S01]  /*e780*/  IMAD.MOV.U32 R0, RZ, RZ, R44 ;  /* 0x000000ffff007224 */ /* 0x000fe200078e002c */
[----:B------:R-:W-:Y:S01]  /*e790*/  PRMT R89, R89, 0x5410, R4 ;  /* 0x0000541059597816 */ /* 0x000fe20000000004 */
[----:B------:R-:W-:Y:S01]  /*e7a0*/  IMAD.MOV.U32 R4, RZ, RZ, R42 ;  /* 0x000000ffff047224 */ /* 0x000fe200078e002a */
[----:B------:R-:W-:Y:S02]  /*e7b0*/  PRMT R87, R5, 0x7610, R87 ;  /* 0x0000761005577816 */ /* 0x000fe40000000057 */
[----:B------:R-:W-:Y:S01]  /*e7c0*/  PRMT R91, R3, 0x7610, R91 ;  /* 0x00007610035b7816 */ /* 0x000fe2000000005b */
[----:B------:R-:W-:Y:S01]  /*e7d0*/  IMAD.MOV.U32 R3, RZ, RZ, R41 ;  /* 0x000000ffff037224 */ /* 0x000fe200078e0029 */
[----:B------:R-:W-:-:S02]  /*e7e0*/  MOV R5, R43 ;  /* 0x0000002b00057202 */ /* 0x000fc40000000f00 */
[----:B------:R-:W-:Y:S02]  /*e7f0*/  PRMT R90, R90, 0x5410, R0 ;  /* 0x000054105a5a7816 */ /* 0x000fe40000000000 */
        /* <DEDUP_REMOVED lines=17> */
[----:B------:R-:W-:-:S02]  /*e910*/  PRMT R87, R87, 0x5410, R5 ;  /* 0x0000541057577816 */ /* 0x000fc40000000005 */
[----:B------:R-:W-:Y:S02]  /*e920*/  PRMT R90, R0, 0x7610, R90 ;  /* 0x00007610005a7816 */ /* 0x000fe4000000005a */
[----:B------:R-:W-:Y:S02]  /*e930*/  MOV R5, R31 ;  /* 0x0000001f00057202 */ /* 0x000fe40000000f00 */
[----:B------:R-:W-:Y:S02]  /*e940*/  MOV R0, R28 ;  /* 0x0000001c00007202 */ /* 0x000fe40000000f00 */
        /* <DEDUP_REMOVED lines=14> */
[----:B0-----:R-:W-:Y:S01]  /*ea30*/  MOV R61, R3 ;  /* 0x00000003003d7202 */ /* 0x001fe20000000f00 */
[----:B-1-3--:R-:W-:-:S07]  /*ea40*/  IMAD.MOV.U32 R60, RZ, RZ, R0 ;  /* 0x000000ffff3c7224 */ /* 0x00afce00078e0000 */
.L_x_3125:
[----:B------:R-:W-:Y:S01]  /*ea50*/  VIADD R10, R10, 0x40 ;  /* 0x000000400a0a7836 */ /* 0x000fe20000000000 */
[----:B------:R-:W-:Y:S01]  /*ea60*/  BSSY B1, `(.L_x_2864) ;  /* 0x000002e000017945 */ /* 0x000fe20003800000 */
[----:B----4-:R-:W-:Y:S01]  /*ea70*/  IMAD.MOV.U32 R62, RZ, RZ, R14 ;  /* 0x000000ffff3e7224 */ /* 0x010fe200078e000e */
[----:B--2---:R-:W-:Y:S02]  /*ea80*/  MOV R63, R7 ;  /* 0x00000007003f7202 */ /* 0x004fe40000000f00 */
        /* <DEDUP_REMOVED lines=43> */
.L_x_2865:
[----:B------:R-:W-:Y:S05]  /*ed40*/  BSYNC B1 ;  /* 0x0000000000017941 */ /* 0x000fea0003800000 */
.L_x_2864:
[----:B0----5:R-:W-:Y:S01]  /*ed50*/  IMAD.MOV.U32 R20, RZ, RZ, R5 ;  /* 0x000000ffff147224 */ /* 0x021fe200078e0005 */
[----:B------:R-:W-:Y:S01]  /*ed60*/  MOV R3, R4 ;  /* 0x0000000400037202 */ /* 0x000fe20000000f00 */
[----:B------:R-:W-:Y:S01]  /*ed70*/  IMAD.MOV.U32 R21, RZ, RZ, R6 ;  /* 0x000000ffff157224 */ /* 0x000fe200078e0006 */
[----:B------:R-:W-:Y:S01]  /*ed80*/  LEA.HI R0, R212, R212, RZ, 0x1 ;  /* 0x000000d4d4007211 */ /* 0x000fe200078f08ff */
[----:B------:R-:W-:Y:S01]  /*ed90*/  IMAD.MOV.U32 R61, RZ, RZ, R49 ;  /* 0x000000ffff3d7224 */ /* 0x000fe200078e0031 */
[----:B------:R-:W-:Y:S01]  /*eda0*/  PRMT R78, R3, 0x5410, R20 ;  /* 0x00005410034e7816 */ /* 0x000fe20000000014 */
[----:B------:R-:W-:Y:S01]  /*edb0*/  BSSY B1, `(.L_x_2866) ;  /* 0x0000029000017945 */ /* 0x000fe20003800000 */
[----:B------:R-:W-:Y:S01]  /*edc0*/  LOP3.LUT R3, R0, 0xfffffffe, RZ, 0xc0, !PT ;  /* 0xfffffffe00037812 */ /* 0x000fe200078ec0ff */
[----:B------:R-:W-:Y:S01]  /*edd0*/  IMAD.MOV.U32 R0, RZ, RZ, R8 ;  /* 0x000000ffff007224 */ /* 0x000fe200078e0008 */
[----:B------:R-:W-:Y:S02]  /*ede0*/  MOV R60, R7 ;  /* 0x00000007003c7202 */ /* 0x000fe40000000f00 */
        /* <DEDUP_REMOVED lines=11> */
[----:B------:R-:W-:-:S02]  /*eea0*/  MOV R3, R12 ;  /* 0x0000000c00037202 */ /* 0x000fc40000000f00 */
[----:B------:R-:W-:Y:S02]  /*eeb0*/  PRMT R70, R70, 0x5410, R0 ;  /* 0x0000541046467816 */ /* 0x000fe40000000000 */
[----:B------:R-:W-:Y:S02]  /*eec0*/  PRMT R0, R3, 0x5410, R20 ;  /* 0x0000541003007816 */ /* 0x000fe40000000014 */
        /* <DEDUP_REMOVED lines=16> */
[----:B------:R-:W-:Y:S02]  /*efd0*/  VIADDMNMX R69, R69, -R200, 0x80, PT ;  /* 0x0000008045457446 */ /* 0x000fe400038009c8 */
[----:B------:R-:W-:Y:S01]  /*efe0*/  PRMT R72, R20, 0x5410, R60 ;  /* 0x0000541014487816 */ /* 0x000fe2000000003c */
[----:B------:R-:W-:Y:S01]  /*eff0*/  IMAD.MOV.U32 R60, RZ, RZ, R58 ;  /* 0x000000ffff3c7224 */ /* 0x000fe200078e003a */
[----:B------:R-:W-:-:S02]  /*f000*/  PRMT R20, R61, 0x5410, R62 ;  /* 0x000054103d147816 */ /* 0x000fc4000000003e */
[----:B------:R-:W-:Y:S02]  /*f010*/  ISETP.GE.AND P1, PT, R184, R69, PT ;  /* 0x00000045b800720c */ /* 0x000fe40003f26270 */
[----:B------:R-:W-:Y:S01]  /*f020*/  MOV R61, R59 ;  /* 0x0000003b003d7202 */ /* 0x000fe20000000f00 */
[----:B0-----:R-:W-:Y:S10]  /*f030*/  @!P0 BRA `(.L_x_2867) ;  /* 0x0000017000508947 */ /* 0x001ff40003800000 */
.L_x_3126:
[----:B------:R-:W-:Y:S05]  /*f040*/  BSYNC B1 ;  /* 0x0000000000017941 */ /* 0x000fea0003800000 */
.L_x_2866:
        /* <DEDUP_REMOVED lines=10> */
[--C-:B------:R-:W-:Y:S01]  /*f0f0*/  HADD2.F32 R95, -RZ, R91.reuse.H1_H1 ;  /* 0x3000005bff5f7230 */ /* 0x100fe20000004100 */
[----:B------:R-:W-:Y:S01]  /*f100*/  LOP3.LUT R61, R196, 0x38, R18, 0xf8, !PT ;  /* 0x00000038c43d7812 */ /* 0x000fe200078ef812 */
[----:B------:R-:W-:Y:S01]  /*f110*/  HADD2.F32 R97, -RZ, R91.H0_H0 ;  /* 0x2000005bff617230 */ /* 0x000fe20000004100 */
[----:B------:R-:W-:Y:S01]  /*f120*/  SHF.R.S32.HI R63, RZ, 0x1f, R62 ;  /* 0x0000001fff3f7819 */ /* 0x000fe2000001143e */
[--C-:B------:R-:W-:Y:S01]  /*f130*/  HADD2.F32 R98, -RZ, R90.reuse.H1_H1 ;  /* 0x3000005aff627230 */ /* 0x100fe20000004100 */
[----:B------:R-:W-:Y:S01]  /*f140*/  LOP3.LUT R60, R61, R198, RZ, 0x3c, !PT ;  /* 0x000000c63d3c7212 */ /* 0x000fe200078e3cff */
[----:B------:R-:W-:Y:S01]  /*f150*/  HADD2.F32 R90, -RZ, R90.H0_H0 ;  /* 0x2000005aff5a7230 */ /* 0x000fe20000004100 */
[----:B------:R-:W-:Y:S01]  /*f160*/  LEA.HI R64, R63, R62, RZ, 0x3 ;  /* 0x0000003e3f407211 */ /* 0x000fe200078f18ff */
[----:B------:R-:W-:Y:S01]  /*f170*/  IMAD.SHL.U32 R63, R62, 0x8, RZ ;  /* 0x000000083e3f7824 */ /* 0x000fe200078e00ff */
[----:B------:R-:W-:-:S02]  /*f180*/  LEA R61, R197, R60, 0x9 ;  /* 0x0000003cc53d7211 */ /* 0x000fc400078e48ff */
[----:B------:R-:W-:Y:S01]  /*f190*/  SHF.R.U32.HI R100, RZ, 0x10, R45 ;  /* 0x00000010ff647819 */ /* 0x000fe2000001162d */
[----:B------:R-:W-:Y:S01]  /*f1a0*/  IMAD.SHL.U32 R64, R64, 0x400, RZ ;  /* 0x0000040040407824 */ /* 0x000fe200078e00ff */
[----:B------:R-:W-:Y:S01]  /*f1b0*/  LOP3.LUT R63, R196, 0x38, R63, 0xf8, !PT ;  /* 0x00000038c43f7812 */ /* 0x000fe200078ef83f */
[----:B------:R-:W-:Y:S01]  /*f1c0*/  IMAD R86, R61, 0x2, R16 ;  /* 0x000000023d567824 */ /* 0x000fe200078e0210 */
[----:B------:R-:W-:Y:S01]  /*f1d0*/  SHF.R.U32.HI R96, RZ, 0x10, R33 ;  /* 0x00000010ff607819 */ /* 0x000fe20000011621 */
[----:B------:R-:W-:Y:S01]  /*f1e0*/  HADD2.F32 R100, -RZ, R100.H0_H0 ;  /* 0x20000064ff647230 */ /* 0x000fe20000004100 */
[----:B------:R-:W-:Y:S02]  /*f1f0*/  LOP3.LUT R64, R64, 0x7fffe000, RZ, 0xc0, !PT ;  /* 0x7fffe00040407812 */ /* 0x000fe400078ec0ff */
[----:B------:R-:W-:Y:S01]  /*f200*/  LOP3.LUT R65, R63, R198, RZ, 0x3c, !PT ;  /* 0x000000c63f417212 */ /* 0x000fe200078e3cff */
[----:B------:R-:W-:Y:S01]  /*f210*/  HADD2.F32 R96, -RZ, R96.H0_H0 ;  /* 0x20000060ff607230 */ /* 0x000fe20000004100 */
[----:B------:R-:W0:Y:S01]  /*f220*/  LDS.128 R60, [R86+0x10400] ;  /* 0x01040000563c7984 */ /* 0x000e220000000c00 */
[----:B------:R-:W-:Y:S01]  /*f230*/  IMAD R64, R197, 0x200, R64 ;  /* 0x00000200c5407824 */ /* 0x000fe200078e0240 */
[----:B------:R-:W-:-:S02]  /*f240*/  SHF.R.U64 R44, R44, 0x10, R45 ;  /* 0x000000102c2c7819 */ /* 0x000fc4000000122d */
[----:B------:R-:W-:Y:S02]  /*f250*/  SHF.R.U64 R32, R32, 0x10, R33 ;  /* 0x0000001020207819 */ /* 0x000fe40000001221 */
[----:B------:R-:W-:Y:S02]  /*f260*/  IADD3 R65, R64, R65, RZ ;  /* 0x0000004140417210 */ /* 0x000fe40007ffe0ff */
[----:B------:R-:W-:Y:S02]  /*f270*/  SHF.R.U64 R33, R34, 0x10, R35 ;  /* 0x0000001022217819 */ /* 0x000fe40000001223 */
[----:B------:R-:W-:Y:S01]  /*f280*/  SHF.R.U64 R34, R46, 0x10, R47 ;  /* 0x000000102e227819 */ /* 0x000fe2000000122f */
[----:B------:R-:W-:Y:S01]  /*f290*/  IMAD R88, R65, 0x2, R16 ;  /* 0x0000000241587824 */ /* 0x000fe200078e0210 */
[----:B------:R-:W-:Y:S01]  /*f2a0*/  SHF.R.U32.HI R105, RZ, 0x10, R35 ;  /* 0x00000010ff697819 */ /* 0x000fe20000011623 */
[----:B------:R-:W-:Y:S01]  /*f2b0*/  HADD2.F32 R33, -RZ, R33.H0_H0 ;  /* 0x20000021ff217230 */ /* 0x000fe20000004100 */
[----:B------:R-:W-:-:S02]  /*f2c0*/  SHF.R.U32.HI R103, RZ, 0x10, R47 ;  /* 0x00000010ff677819 */ /* 0x000fc4000001162f */
[----:B------:R-:W1:Y:S01]  /*f2d0*/  LDS.128 R64, [R88+0x10400] ;  /* 0x0104000058407984 */ /* 0x000e620000000c00 */
[--C-:B0-----:R-:W-:Y:S02]  /*f2e0*/  HADD2.F32 R46, -RZ, R61.reuse.H0_H0 ;  /* 0x2000003dff2e7230 */ /* 0x101fe40000004100 */
[----:B------:R-:W-:Y:S02]  /*f2f0*/  HADD2.F32 R61, -RZ, R61.H1_H1 ;  /* 0x3000003dff3d7230 */ /* 0x000fe40000004100 */
        /* <DEDUP_REMOVED lines=10> */
[-C--:B------:R-:W-:Y:S01]  /*f3a0*/  FMUL.FTZ R101, R45, R95.reuse ;  /* 0x0000005f2d657220 */ /* 0x080fe20000410000 */
[C---:B------:R-:W-:Y:S01]  /*f3b0*/  FMUL.FTZ R102, R91.reuse, R100 ;  /* 0x000000645b667220 */ /* 0x040fe20000410000 */
[----:B------:R-:W-:Y:S01]  /*f3c0*/  FMUL.FTZ R104, R91, R96 ;  /* 0x000000605b687220 */ /* 0x000fe20000410000 */
[C---:B------:R-:W-:Y:S01]  /*f3d0*/  FFMA.FTZ R45, R46.reuse, R95, -R99 ;  /* 0x0000005f2e2d7223 */ /* 0x040fe20000010863 */
[----:B------:R-:W-:Y:S01]  /*f3e0*/  FFMA.FTZ R101, R46, R97, R101 ;  /* 0x000000612e657223 */ /* 0x000fe20000010065 */
[C---:B------:R-:W-:Y:S01]  /*f3f0*/  FMUL.FTZ R46, R65.reuse, R98 ;  /* 0x00000062412e7220 */ /* 0x040fe20000410000 */
[----:B------:R-:W-:Y:S01]  /*f400*/  FMUL.FTZ R91, R65, R90 ;  /* 0x0000005a415b7220 */ /* 0x000fe20000410000 */
[----:B------:R-:W-:Y:S01]  /*f410*/  FFMA.FTZ R102, R61, R96, -R102 ;  /* 0x000000603d667223 */ /* 0x000fe20000010866 */
[----:B------:R-:W-:-:S02]  /*f420*/  HADD2.F32 R93, -RZ, R66.H0_H0 ;  /* 0x20000042ff5d7230 */ /* 0x000fc40000004100 */
[C---:B------:R-:W-:Y:S01]  /*f430*/  FFMA.FTZ R65, R35.reuse, R90, -R46 ;  /* 0x0000005a23417223 */ /* 0x040fe2000001082e */
[----:B------:R-:W-:Y:S02]  /*f440*/  HADD2.F32 R96, -RZ, R89.H1_H1 ;  /* 0x30000059ff607230 */ /* 0x000fe40000004100 */
[----:B------:R-:W-:Y:S01]  /*f450*/  FFMA.FTZ R91, R35, R98, R91 ;  /* 0x00000062235b7223 */ /* 0x000fe2000001005b */
[----:B------:R-:W-:Y:S02]  /*f460*/  HADD2.F32 R35, -RZ, R87.H1_H1 ;  /* 0x30000057ff237230 */ /* 0x000fe40000004100 */
[----:B------:R-:W-:Y:S01]  /*f470*/  FFMA.FTZ R104, R61, R100, R104 ;  /* 0x000000643d687223 */ /* 0x000fe20000010068 */
[----:B------:R-:W-:Y:S02]  /*f480*/  HADD2.F32 R94, -RZ, R67.H0_H0 ;  /* 0x20000043ff5e7230 */ /* 0x000fe40000004100 */
[----:B------:R-:W-:Y:S01]  /*f490*/  FMUL.FTZ R90, R93, R96 ;  /* 0x000000605d5a7220 */ /* 0x000fe20000410000 */
[----:B------:R-:W-:-:S02]  /*f4a0*/  HADD2.F32 R46, -RZ, R89.H0_H0 ;  /* 0x20000059ff2e7230 */ /* 0x000fc40000004100 */
[----:B------:R-:W-:Y:S02]  /*f4b0*/  HADD2.F32 R87, -RZ, R87.H0_H0 ;  /* 0x20000057ff577230 */ /* 0x000fe40000004100 */
[----:B------:R-:W-:Y:S02]  /*f4c0*/  HADD2.F32 R67, -RZ, R67.H1_H1 ;  /* 0x30000043ff437230 */ /* 0x000fe40000004100 */
[-C--:B------:R-:W-:Y:S01]  /*f4d0*/  FMUL.FTZ R98, R93, R46.reuse ;  /* 0x0000002e5d627220 */ /* 0x080fe20000410000 */
[----:B------:R-:W-:Y:S01]  /*f4e0*/  FFMA.FTZ R89, R47, R46, -R90 ;  /* 0x0000002e2f597223 */ /* 0x000fe2000001085a */
[C---:B------:R-:W-:Y:S01]  /*f4f0*/  FMUL.FTZ R61, R94.reuse, R87 ;  /* 0x000000575e3d7220 */ /* 0x040fe20000410000 */
[----:B------:R-:W-:Y:S02]  /*f500*/  HADD2.F32 R90, -RZ, R103.H0_H0 ;  /* 0x20000067ff5a7230 */ /* 0x000fe40000004100 */
[----:B------:R-:W-:Y:S01]  /*f510*/  FMUL.FTZ R94, R94, R35 ;  /* 0x000000235e5e7220 */ /* 0x000fe20000410000 */
[----:B------:R-:W-:-:S02]  /*f520*/  HADD2.F32 R46, -RZ, R105.H0_H0 ;  /* 0x20000069ff2e7230 */ /* 0x000fc40000004100 */
[----:B------:R-:W-:Y:S01]  /*f530*/  FFMA.FTZ R98, R47, R96, R98 ;  /* 0x000000602f627223 */ /* 0x000fe20000010062 */
[C---:B------:R-:W-:Y:S01]  /*f540*/  FFMA.FTZ R93, R92.reuse, R35, -R61 ;  /* 0x000000235c5d7223 */ /* 0x040fe2000001083d */
[----:B------:R-:W-:Y:S01]  /*f550*/  FFMA.FTZ R94, R92, R87, R94 ;  /* 0x000000575c5e7223 */ /* 0x000fe2000001005e */
[----:B------:R-:W-:Y:S02]  /*f560*/  HADD2.F32 R64, -RZ, R64.H1_H1 ;  /* 0x30000040ff407230 */ /* 0x000fe40000004100 */
[C---:B------:R-:W-:Y:S01]  /*f570*/  FMUL.FTZ R96, R67.reuse, R90 ;  /* 0x0000005a43607220 */ /* 0x040fe20000410000 */
[----:B------:R-:W-:Y:S02]  /*f580*/  HADD2.F32 R66, -RZ, R66.H1_H1 ;  /* 0x30000042ff427230 */ /* 0x000fe40000004100 */
[-C--:B------:R-:W-:Y:S01]  /*f590*/  FMUL.FTZ R92, R67, R46.reuse ;  /* 0x0000002e435c7220 */ /* 0x080fe20000410000 */
[----:B------:R-:W-:Y:S02]  /*f5a0*/  HADD2.F32 R47, -RZ, R44.H0_H0 ;  /* 0x2000002cff2f7230 */ /* 0x000fe40000004100 */
[----:B------:R-:W-:Y:S01]  /*f5b0*/  FFMA.FTZ R96, R63, R46, -R96 ;  /* 0x0000002e3f607223 */ /* 0x000fe20000010860 */
[----:B------:R-:W-:-:S02]  /*f5c0*/  HADD2.F32 R61, -RZ, R34.H0_H0 ;  /* 0x20000022ff3d7230 */ /* 0x000fc40000004100 */
[----:B------:R-:W-:Y:S01]  /*f5d0*/  FFMA.FTZ R87, R63, R90, R92 ;  /* 0x0000005a3f577223 */ /* 0x000fe2000001005c */
[----:B------:R-:W-:Y:S02]  /*f5e0*/  HADD2.F32 R35, -RZ, R32.H0_H0 ;  /* 0x20000020ff237230 */ /* 0x000fe40000004100 */
[----:B------:R-:W-:Y:S01]  /*f5f0*/  FMUL.FTZ R63, R64, R47 ;  /* 0x0000002f403f7220 */ /* 0x000fe20000410000 */
[C---:B------:R-:W-:Y:S01]  /*f600*/  FMUL.FTZ R67, R66.reuse, R61 ;  /* 0x0000003d42437220 */ /* 0x040fe20000410000 */
[----:B------:R-:W-:Y:S01]  /*f610*/  FMUL.FTZ R66, R66, R33 ;  /* 0x0000002142427220 */ /* 0x000fe20000410000 */
[-C--:B------:R-:W-:Y:S01]  /*f620*/  FMUL.FTZ R64, R64, R35.reuse ;  /* 0x0000002340407220 */ /* 0x080fe20000410000 */
[----:B------:R-:W-:Y:S01]  /*f630*/  FFMA.FTZ R32, R60, R35, -R63 ;  /* 0x000000233c207223 */ /* 0x000fe2000001083f */
[C---:B------:R-:W-:Y:S01]  /*f640*/  FFMA.FTZ R34, R62.reuse, R33, -R67 ;  /* 0x000000213e227223 */ /* 0x040fe20000010843 */
        /* <DEDUP_REMOVED lines=12> */
.L_x_2871:
[----:B------:R-:W-:Y:S05]  /*f710*/  BSYNC B2 ;  /* 0x0000000000027941 */ /* 0x000fea0003800000 */
.L_x_2870:
[----:B------:R-:W-:Y:S04]  /*f720*/  BSSY B2, `(.L_x_2872) ;  /* 0x0000061000027945 */ /* 0x000fe80003800000 */
[----:B------:R-:W-:Y:S05]  /*f730*/  @P1 BRA `(.L_x_2873) ;  /* 0x00000004007c1947 */ /* 0x000fea0003800000 */
[----:B0-----:R-:W-:Y:S01]  /*f740*/  LEA.HI R32, R77, R218, RZ, 0x1d ;  /* 0x000000da4d207211 */ /* 0x001fe200078fe8ff */
[----:B------:R-:W-:Y:S01]  /*f750*/  HADD2.F32 R62, -RZ, R84.H1_H1 ;  /* 0x30000054ff3e7230 */ /* 0x000fe20000004100 */
[--C-:B------:R-:W-:Y:S01]  /*f760*/  SHF.R.U64 R90, R40, 0x10, R41.reuse ;  /* 0x00000010285a7819 */ /* 0x100fe20000001229 */
[----:B------:R-:W-:Y:S01]  /*f770*/  HADD2.F32 R64, -RZ, R82.H1_H1 ;  /* 0x30000052ff407230 */ /* 0x000fe20000004100 */
[----:B------:R-:W-:Y:S02]  /*f780*/  SHF.R.S32.HI R33, RZ, 0x1f, R32 ;  /* 0x0000001fff217819 */ /* 0x000fe40000011420 */
[----:B------:R-:W-:Y:S02]  /*f790*/  SHF.R.U32.HI R66, RZ, 0x10, R41 ;  /* 0x00000010ff427819 */ /* 0x000fe40000011629 */
[----:B------:R-:W-:Y:S01]  /*f7a0*/  LEA.HI R34, R33, R32, RZ, 0x3 ;  /* 0x0000002021227211 */ /* 0x000fe200078f18ff */
[----:B------:R-:W-:Y:S01]  /*f7b0*/  IMAD.SHL.U32 R33, R32, 0x8, RZ ;  /* 0x0000000820217824 */ /* 0x000fe200078e00ff */
[----:B------:R-:W-:Y:S01]  /*f7c0*/  SHF.R.U64 R93, R28, 0x10, R29 ;  /* 0x000000101c5d7819 */ /* 0x000fe2000000121d */
[----:B------:R-:W-:Y:S01]  /*f7d0*/  HADD2.F32 R66, -RZ, R66.H0_H0 ;  /* 0x20000042ff427230 */ /* 0x000fe20000004100 */
[----:B------:R-:W-:-:S02]  /*f7e0*/  SHF.L.U32 R34, R34, 0xa, RZ ;  /* 0x0000000a22227819 */ /* 0x000fc400000006ff */
[----:B------:R-:W-:Y:S02]  /*f7f0*/  LOP3.LUT R33, R196, 0x38, R33, 0xf8, !PT ;  /* 0x00000038c4217812 */ /* 0x000fe400078ef821 */
[----:B------:R-:W-:Y:S02]  /*f800*/  LOP3.LUT R34, R34, 0x7fffe000, RZ, 0xc0, !PT ;  /* 0x7fffe00022227812 */ /* 0x000fe400078ec0ff */
[----:B------:R-:W-:Y:S02]  /*f810*/  LOP3.LUT R45, R33, R198, RZ, 0x3c, !PT ;  /* 0x000000c6212d7212 */ /* 0x000fe400078e3cff */
[----:B------:R-:W-:Y:S01]  /*f820*/  SHF.R.U32.HI R61, RZ, 0x10, R29 ;  /* 0x00000010ff3d7819 */ /* 0x000fe2000001161d */
[----:B------:R-:W-:Y:S01]  /*f830*/  IMAD R44, R197, 0x200, R34 ;  /* 0x00000200c52c7824 */ /* 0x000fe200078e0222 */
[--C-:B------:R-:W-:Y:S01]  /*f840*/  SHF.R.U64 R89, R42, 0x10, R43.reuse ;  /* 0x000000102a597819 */ /* 0x100fe2000000122b */
[----:B------:R-:W0:Y:S01]  /*f850*/  LDS.128 R32, [R231] ;  /* 0x00000000e7207984 */ /* 0x000e220000000c00 */
[----:B------:R-:W-:Y:S01]  /*f860*/  SHF.R.U32.HI R87, RZ, 0x10, R43 ;  /* 0x00000010ff577819 */ /* 0x000fe2000001162b */
[----:B------:R-:W-:Y:S01]  /*f870*/  IMAD.IADD R45, R44, 0x1, R45 ;  /* 0x000000012c2d7824 */ /* 0x000fe200078e022d */
[----:B------:R-:W-:-:S02]  /*f880*/  SHF.R.U32.HI R91, RZ, 0x10, R31 ;  /* 0x00000010ff5b7819 */ /* 0x000fc4000001161f */
[----:B------:R-:W-:Y:S02]  /*f890*/  SHF.R.U64 R92, R30, 0x10, R31 ;  /* 0x000000101e5c7819 */ /* 0x000fe4000000121f */
[----:B------:R-:W-:-:S05]  /*f8a0*/  LEA R60, R45, R16, 0x1 ;  /* 0x000000102d3c7211 */ /* 0x000fca00078e08ff */
[----:B------:R-:W1:Y:S01]  /*f8b0*/  LDS.128 R44, [R60+0x10400] ;  /* 0x010400003c2c7984 */ /* 0x000e620000000c00 */
[--C-:B0-----:R-:W-:Y:S02]  /*f8c0*/  HADD2.F32 R29, -RZ, R33.reuse.H0_H0 ;  /* 0x20000021ff1d7230 */ /* 0x101fe40000004100 */
[----:B------:R-:W-:Y:S02]  /*f8d0*/  HADD2.F32 R28, -RZ, R32.H0_H0 ;  /* 0x20000020ff1c7230 */ /* 0x000fe40000004100 */
[----:B------:R-:W-:Y:S02]  /*f8e0*/  HADD2.F32 R33, -RZ, R33.H1_H1 ;  /* 0x30000021ff217230 */ /* 0x000fe40000004100 */
[----:B------:R-:W-:Y:S02]  /*f8f0*/  HADD2.F32 R30, -RZ, R34.H0_H0 ;  /* 0x20000022ff1e7230 */ /* 0x000fe40000004100 */
[--C-:B------:R-:W-:Y:S02]  /*f900*/  HADD2.F32 R31, -RZ, R35.reuse.H0_H0 ;  /* 0x20000023ff1f7230 */ /* 0x100fe40000004100 */
[----:B------:R-:W-:-:S02]  /*f910*/  HADD2.F32 R35, -RZ, R35.H1_H1 ;  /* 0x30000023ff237230 */ /* 0x000fc40000004100 */
[--C-:B-1----:R-:W-:Y:S02]  /*f920*/  HADD2.F32 R41, -RZ, R45.reuse.H0_H0 ;  /* 0x2000002dff297230 */ /* 0x102fe40000004100 */
        /* <DEDUP_REMOVED lines=9> */
[----:B------:R-:W-:Y:S02]  /*f9c0*/  HADD2.F32 R62, -RZ, R61.H0_H0 ;  /* 0x2000003dff3e7230 */ /* 0x000fe40000004100 */
[C---:B------:R-:W-:Y:S01]  /*f9d0*/  FMUL.FTZ R61, R40.reuse, R41 ;  /* 0x00000029283d7220 */ /* 0x040fe20000410000 */
[----:B------:R-:W-:Y:S02]  /*f9e0*/  HADD2.F32 R42, -RZ, R46.H0_H0 ;  /* 0x2000002eff2a7230 */ /* 0x000fe40000004100 */
[-C--:B------:R-:W-:Y:S01]  /*f9f0*/  FMUL.FTZ R40, R40, R29.reuse ;  /* 0x0000001d28287220 */ /* 0x080fe20000410000 */
[----:B------:R-:W-:Y:S02]  /*fa00*/  HADD2.F32 R43, -RZ, R47.H0_H0 ;  /* 0x2000002fff2b7230 */ /* 0x000fe40000004100 */
[-C--:B------:R-:W-:Y:S01]  /*fa10*/  FMUL.FTZ R64, R45, R62.reuse ;  /* 0x0000003e2d407220 */ /* 0x080fe20000410000 */
        /* <DEDUP_REMOVED lines=11> */
[C---:B------:R-:W-:Y:S01]  /*fad0*/  FMUL.FTZ R66, R43.reuse, R62 ;  /* 0x0000003e2b427220 */ /* 0x040fe20000410000 */
[----:B------:R-:W-:Y:S02]  /*fae0*/  HADD2.F32 R42, -RZ, R87.H0_H0 ;  /* 0x20000057ff2a7230 */ /* 0x000fe40000004100 */
[-C--:B------:R-:W-:Y:S01]  /*faf0*/  FMUL.FTZ R43, R43, R28.reuse ;  /* 0x0000001c2b2b7220 */ /* 0x080fe20000410000 */
[----:B------:R-:W-:Y:S02]  /*fb00*/  HADD2.F32 R40, -RZ, R91.H0_H0 ;  /* 0x2000005bff287230 */ /* 0x000fe40000004100 */
[C---:B------:R-:W-:Y:S01]  /*fb10*/  FFMA.FTZ R64, R30.reuse, R29, -R33 ;  /* 0x0000001d1e407223 */ /* 0x040fe20000010821 */
        /* <DEDUP_REMOVED lines=16> */
[----:B------:R-:W-:Y:S01]  /*fc20*/  FMUL.FTZ R44, R44, R29 ;  /* 0x0000001d2c2c7220 */ /* 0x000fe20000410000 */
[----:B------:R-:W-:Y:S02]  /*fc30*/  HADD2.F32 R34, -RZ, R34.H1_H1 ;  /* 0x30000022ff227230 */ /* 0x000fe40000004100 */
        /* <DEDUP_REMOVED lines=15> */
.L_x_2873:
[----:B------:R-:W-:Y:S05]  /*fd30*/  BSYNC B2 ;  /* 0x0000000000027941 */ /* 0x000fea0003800000 */
.L_x_2872:
[----:B------:R-:W-:Y:S05]  /*fd40*/  @P2 BRA `(.L_x_2869) ;  /* 0x00000004007c2947 */ /* 0x000fea0003800000 */
[----:B------:R-:W-:Y:S01]  /*fd50*/  LEA.HI R77, R77, R219, RZ, 0x1d ;  /* 0x000000db4d4d7211 */ /* 0x000fe200078fe8ff */
[----:B------:R-:W-:Y:S01]  /*fd60*/  HADD2.F32 R41, -RZ, R73.H1_H1 ;  /* 0x30000049ff297230 */ /* 0x000fe20000004100 */
[----:B------:R-:W-:Y:S01]  /*fd70*/  SHF.R.U64 R61, R36, 0x10, R37 ;  /* 0x00000010243d7819 */ /* 0x000fe20000001225 */
[----:B------:R-:W-:Y:S01]  /*fd80*/  HADD2.F32 R40, -RZ, R75.H1_H1 ;  /* 0x3000004bff287230 */ /* 0x000fe20000004100 */
[----:B-1----:R-:W-:Y:S01]  /*fd90*/  SHF.R.S32.HI R28, RZ, 0x1f, R77 ;  /* 0x0000001fff1c7819 */ /* 0x002fe2000001144d */
[----:B------:R-:W-:Y:S01]  /*fda0*/  HADD2.F32 R73, -RZ, R73.H0_H0 ;  /* 0x20000049ff497230 */ /* 0x000fe20000004100 */
[----:B------:R-:W-:Y:S01]  /*fdb0*/  SHF.R.U32.HI R42, RZ, 0x10, R37 ;  /* 0x00000010ff2a7819 */ /* 0x000fe20000011625 */
[----:B------:R-:W-:Y:S01]  /*fdc0*/  HADD2.F32 R75, -RZ, R75.H0_H0 ;  /* 0x2000004bff4b7230 */ /* 0x000fe20000004100 */
[----:B------:R-:W-:Y:S01]  /*fdd0*/  LEA.HI R28, R28, R77, RZ, 0x3 ;  /* 0x0000004d1c1c7211 */ /* 0x000fe200078f18ff */
[----:B------:R-:W-:Y:S01]  /*fde0*/  IMAD.SHL.U32 R77, R77, 0x8, RZ ;  /* 0x000000084d4d7824 */ /* 0x000fe200078e00ff */
[--C-:B------:R-:W-:Y:S01]  /*fdf0*/  SHF.R.U64 R64, R24, 0x10, R25.reuse ;  /* 0x0000001018407819 */ /* 0x100fe20000001219 */
[----:B------:R-:W-:Y:S01]  /*fe00*/  HADD2.F32 R42, -RZ, R42.H0_H0 ;  /* 0x2000002aff2a7230 */ /* 0x000fe20000004100 */
[----:B------:R-:W-:Y:S01]  /*fe10*/  SHF.R.U32.HI R43, RZ, 0x10, R25 ;  /* 0x00000010ff2b7819 */ /* 0x000fe20000011619 */
[----:B------:R-:W-:Y:S01]  /*fe20*/  IMAD.SHL.U32 R28, R28, 0x400, RZ ;  /* 0x000004001c1c7824 */ /* 0x000fe200078e00ff */
[----:B------:R-:W-:-:S02]  /*fe30*/  LOP3.LUT R77, R196, 0x38, R77, 0xf8, !PT ;  /* 0x00000038c44d7812 */ /* 0x000fc400078ef84d */
[--C-:B0-----:R-:W-:Y:S02]  /*fe40*/  SHF.R.U64 R47, R38, 0x10, R39.reuse ;  /* 0x00000010262f7819 */ /* 0x101fe40000001227 */
[----:B------:R-:W-:Y:S02]  /*fe50*/  LOP3.LUT R28, R28, 0x7fffe000, RZ, 0xc0, !PT ;  /* 0x7fffe0001c1c7812 */ /* 0x000fe400078ec0ff */
[----:B------:R-:W-:Y:S02]  /*fe60*/  LOP3.LUT R77, R77, R198, RZ, 0x3c, !PT ;  /* 0x000000c64d4d7212 */ /* 0x000fe400078e3cff */
[----:B------:R-:W-:Y:S02]  /*fe70*/  LEA R32, R197, R28, 0x9 ;  /* 0x0000001cc5207211 */ /* 0x000fe400078e48ff */
[----:B------:R-:W0:Y:S01]  /*fe80*/  LDS.128 R28, [R229] ;  /* 0x00000000e51c7984 */ /* 0x000e220000000c00 */
[----:B------:R-:W-:Y:S02]  /*fe90*/  SHF.R.U32.HI R45, RZ, 0x10, R39 ;  /* 0x00000010ff2d7819 */ /* 0x000fe40000011627 */
[----:B------:R-:W-:Y:S01]  /*fea0*/  IMAD.IADD R77, R32, 0x1, R77 ;  /* 0x00000001204d7824 */ /* 0x000fe200078e024d */
[----:B------:R-:W-:-:S02]  /*feb0*/  SHF.R.U32.HI R62, RZ, 0x10, R27 ;  /* 0x00000010ff3e7819 */ /* 0x000fc4000001161b */
[----:B------:R-:W-:Y:S01]  /*fec0*/  SHF.R.U64 R63, R26, 0x10, R27 ;  /* 0x000000101a3f7819 */ /* 0x000fe2000000121b */
[----:B------:R-:W-:-:S05]  /*fed0*/  IMAD R77, R77, 0x2, R16 ;  /* 0x000000024d4d7824 */ /* 0x000fca00078e0210 */
[----:B------:R-:W1:Y:S01]  /*fee0*/  LDS.128 R32, [R77+0x10400] ;  /* 0x010400004d207984 */ /* 0x000e620000000c00 */
[--C-:B0-----:R-:W-:Y:S02]  /*fef0*/  HADD2.F32 R25, -RZ, R29.reuse.H0_H0 ;  /* 0x2000001dff197230 */ /* 0x101fe40000004100 */
[----:B------:R-:W-:Y:S02]  /*ff00*/  HADD2.F32 R29, -RZ, R29.H1_H1 ;  /* 0x3000001dff1d7230 */ /* 0x000fe40000004100 */
[----:B------:R-:W-:Y:S02]  /*ff10*/  HADD2.F32 R24, -RZ, R28.H0_H0 ;  /* 0x2000001cff187230 */ /* 0x000fe40000004100 */
[----:B------:R-:W-:Y:S02]  /*ff20*/  HADD2.F32 R26, -RZ, R30.H0_H0 ;  /* 0x2000001eff1a7230 */ /* 0x000fe40000004100 */
[--C-:B------:R-:W-:Y:S02]  /*ff30*/  HADD2.F32 R27, -RZ, R31.reuse.H0_H0 ;  /* 0x2000001fff1b7230 */ /* 0x100fe40000004100 */
[----:B------:R-:W-:-:S02]  /*ff40*/  HADD2.F32 R31, -RZ, R31.H1_H1 ;  /* 0x3000001fff1f7230 */ /* 0x000fc40000004100 */
[--C-:B-1----:R-:W-:Y:S02]  /*ff50*/  HADD2.F32 R36, -RZ, R33.reuse.H0_H0 ;  /* 0x20000021ff247230 */ /* 0x102fe40000004100 */
[----:B------:R-:W-:Y:S02]  /*ff60*/  HADD2.F32 R37, -RZ, R33.H1_H1 ;  /* 0x30000021ff257230 */ /* 0x000fe40000004100 */
[----:B------:R-:W-:Y:S02]  /*ff70*/  HADD2.F32 R33, -RZ, R32.H0_H0 ;  /* 0x20000020ff217230 */ /* 0x000fe40000004100 */
[CC--:B------:R-:W-:Y:S01]  /*ff80*/  FMUL.FTZ R44, R36.reuse, R41.reuse ;  /* 0x00000029242c7220 */ /* 0x0c0fe20000410000 */
[-C--:B------:R-:W-:Y:S01]  /*ff90*/  FMUL.FTZ R46, R36, R40.reuse ;  /* 0x00000028242e7220 */ /* 0x080fe20000410000 */
[----:B------:R-:W-:Y:S02]  /*ffa0*/  HADD2.F32 R36, -RZ, R43.H0_H0 ;  /* 0x2000002bff247230 */ /* 0x000fe40000004100 */
[----:B------:R-:W-:Y:S01]  /*ffb0*/  FFMA.FTZ R44, R25, R40, -R44 ;  /* 0x00000028192c7223 */ /* 0x000fe2000001082c */
[----:B------:R-:W-:Y:S01]  /*ffc0*/  FMUL.FTZ R40, R37, R42 ;  /* 0x0000002a25287220 */ /* 0x000fe20000410000 */
[----:B------:R-:W-:Y:S01]  /*ffd0*/  FFMA.FTZ R46, R25, R41, R46 ;  /* 0x00000029192e7223 */ /* 0x000fe2000001002e */
[----:B------:R-:W-:Y:S01]  /*ffe0*/  FMUL.FTZ R25, R33, R73 ;  /* 0x0000004921197220 */ /* 0x000fe20000410000 */
[-C--:B------:R-:W-:Y:S01]  /*fff0*/  FMUL.FTZ R60, R37, R36.reuse ;  /* 0x00000024253c7220 */ /* 0x080fe20000410000 */
[----:B------:R-:W-:Y:S01]  /*10000*/  FFMA.FTZ R41, R29, R36, -R40 ;  /* 0x000000241d297223 */ /* 0x000fe20000010828 */
[----:B------:R-:W-:Y:S01]  /*10010*/  FMUL.FTZ R36, R33, R75 ;  /* 0x0000004b21247220 */ /* 0x000fe20000410000 */
[----:B------:R-:W-:-:S02]  /*10020*/  HADD2.F32 R37, -RZ, R74.H0_H0 ;  /* 0x2000004aff257230 */ /* 0x000fc40000004100 */
[C---:B------:R-:W-:Y:S01]  /*10030*/  FFMA.FTZ R75, R24.reuse, R75, -R25 ;  /* 0x0000004b184b7223 */ /* 0x040fe20000010819 */
[----:B------:R-:W-:Y:S02]  /*10040*/  HADD2.F32 R38, -RZ, R34.H0_H0 ;  /* 0x20000022ff267230 */ /* 0x000fe40000004100 */
[----:B------:R-:W-:Y:S01]  /*10050*/  FFMA.FTZ R43, R29, R42, R60 ;  /* 0x0000002a1d2b7223 */ /* 0x000fe2000001003c */
[----:B------:R-:W-:Y:S02]  /*10060*/  HADD2.F32 R39, -RZ, R35.H0_H0 ;  /* 0x20000023ff277230 */ /* 0x000fe40000004100 */
[----:B------:R-:W-:Y:S01]  /*10070*/  FFMA.FTZ R73, R24, R73, R36 ;  /* 0x0000004918497223 */ /* 0x000fe20000010024 */
[----:B------:R-:W-:Y:S02]  /*10080*/  HADD2.F32 R25, -RZ, R76.H0_H0 ;  /* 0x2000004cff197230 */ /* 0x000fe40000004100 */
[----:B------:R-:W-:Y:S01]  /*10090*/  FMUL.FTZ R29, R38, R37 ;  /* 0x00000025261d7220 */ /* 0x000fe20000410000 */
[----:B------:R-:W-:-:S02]  /*100a0*/  HADD2.F32 R74, -RZ, R74.H1_H1 ;  /* 0x3000004aff4a7230 */ /* 0x000fc40000004100 */
[----:B------:R-:W-:Y:S02]  /*100b0*/  HADD2.F32 R76, -RZ, R76.H1_H1 ;  /* 0x3000004cff4c7230 */ /* 0x000fe40000004100 */
[-C--:B------:R-:W-:Y:S01]  /*100c0*/  FMUL.FTZ R33, R38, R25.reuse ;  /* 0x0000001926217220 */ /* 0x080fe20000410000 */
[----:B------:R-:W-:Y:S02]  /*100d0*/  HADD2.F32 R35, -RZ, R35.H1_H1 ;  /* 0x30000023ff237230 */ /* 0x000fe40000004100 */
[C---:B------:R-:W-:Y:S01]  /*100e0*/  FMUL.FTZ R40, R39.reuse, R74 ;  /* 0x0000004a27287220 */ /* 0x040fe20000410000 */
[----:B------:R-:W-:Y:S02]  /*100f0*/  HADD2.F32 R36, -RZ, R45.H0_H0 ;  /* 0x2000002dff247230 */ /* 0x000fe40000004100 */
[----:B------:R-:W-:Y:S01]  /*10100*/  FMUL.FTZ R39, R39, R76 ;  /* 0x0000004c27277220 */ /* 0x000fe20000410000 */
[----:B------:R-:W-:Y:S02]  /*10110*/  HADD2.F32 R24, -RZ, R62.H0_H0 ;  /* 0x2000003eff187230 */ /* 0x000fe40000004100 */
[C---:B------:R-:W-:Y:S01]  /*10120*/  FFMA.FTZ R38, R26.reuse, R25, -R29 ;  /* 0x000000191a267223 */ /* 0x040fe2000001081d */
[----:B------:R-:W-:Y:S01]  /*10130*/  FFMA.FTZ R37, R26, R37, R33 ;  /* 0x000000251a257223 */ /* 0x000fe20000010021 */
[----:B------:R-:W-:-:S02]  /*10140*/  HADD2.F32 R32, -RZ, R32.H1_H1 ;  /* 0x30000020ff207230 */ /* 0x000fc40000004100 */
[----:B------:R-:W-:Y:S01]  /*10150*/  FMUL.FTZ R26, R35, R36 ;  /* 0x00000024231a7220 */ /* 0x000fe20000410000 */
[----:B------:R-:W-:Y:S02]  /*10160*/  HADD2.F32 R34, -RZ, R34.H1_H1 ;  /* 0x30000022ff227230 */ /* 0x000fe40000004100 */
[C---:B------:R-:W-:Y:S01]  /*10170*/  FFMA.FTZ R40, R27.reuse, R76, -R40 ;  /* 0x0000004c1b287223 */ /* 0x040fe20000010828 */
[----:B------:R-:W-:Y:S01]  /*10180*/  FFMA.FTZ R39, R27, R74, R39 ;  /* 0x0000004a1b277223 */ /* 0x000fe20000010027 */
[-C--:B------:R-:W-:Y:S01]  /*10190*/  FMUL.FTZ R42, R35, R24.reuse ;  /* 0x00000018232a7220 */ /* 0x080fe20000410000 */
[----:B------:R-:W-:Y:S02]  /*101a0*/  HADD2.F32 R29, -RZ, R61.H0_H0 ;  /* 0x2000003dff1d7230 */ /* 0x000fe40000004100 */
[C---:B------:R-:W-:Y:S01]  /*101b0*/  FFMA.FTZ R45, R31.reuse, R24, -R26 ;  /* 0x000000181f2d7223 */ /* 0x040fe2000001081a */
[----:B------:R-:W-:Y:S02]  /*101c0*/  HADD2.F32 R33, -RZ, R47.H0_H0 ;  /* 0x2000002fff217230 */ /* 0x000fe40000004100 */
[----:B------:R-:W-:Y:S01]  /*101d0*/  FFMA.FTZ R42, R31, R36, R42 ;  /* 0x000000241f2a7223 */ /* 0x000fe2000001002a */
[----:B------:R-:W-:-:S02]  /*101e0*/  HADD2.F32 R25, -RZ, R64.H0_H0 ;  /* 0x20000040ff197230 */ /* 0x000fc40000004100 */
[----:B------:R-:W-:Y:S01]  /*101f0*/  FMUL.FTZ R31, R32, R29 ;  /* 0x0000001d201f7220 */ /* 0x000fe20000410000 */
[----:B------:R-:W-:Y:S02]  /*10200*/  HADD2.F32 R27, -RZ, R63.H0_H0 ;  /* 0x2000003fff1b7230 */ /* 0x000fe40000004100 */
        /* <DEDUP_REMOVED lines=19> */
.L_x_2869:
[----:B------:R-:W-:Y:S05]  /*10340*/  BSYNC B1 ;  /* 0x0000000000017941 */ /* 0x000fea0003800000 */
.L_x_2868:
        /* <DEDUP_REMOVED lines=28> */
[----:B------:R-:W-:Y:S01]  /*10510*/  SHF.R.U64 R47, R6, 0x10, R7 ;  /* 0x00000010062f7819 */ /* 0x000fe20000001207 */
[----:B------:R-:W-:Y:S01]  /*10520*/  IMAD R33, R29, 0x2, R16 ;  /* 0x000000021d217824 */ /* 0x000fe200078e0210 */
[----:B------:R-:W-:Y:S02]  /*10530*/  SHF.R.U32.HI R50, RZ, 0x10, R51 ;  /* 0x00000010ff327819 */ /* 0x000fe40000011633 */
[----:B------:R-:W-:Y:S02]  /*10540*/  SHF.R.U32.HI R43, RZ, 0x10, R7 ;  /* 0x00000010ff2b7819 */ /* 0x000fe40000011607 */
        /* <DEDUP_REMOVED lines=9> */
[----:B------:R-:W-:Y:S02]  /*105e0*/  HADD2.F32 R35, -RZ, R29.H1_H1 ;  /* 0x3000001dff237230 */ /* 0x000fe40000004100 */
[----:B------:R-:W-:Y:S02]  /*105f0*/  HADD2.F32 R29, -RZ, R28.H0_H0 ;  /* 0x2000001cff1d7230 */ /* 0x000fe40000004100 */
[CC--:B------:R-:W-:Y:S01]  /*10600*/  FMUL.FTZ R42, R34.reuse, R39.reuse ;  /* 0x00000027222a7220 */ /* 0x0c0fe20000410000 */
[-C--:B------:R-:W-:Y:S01]  /*10610*/  FMUL.FTZ R44, R34, R38.reuse ;  /* 0x00000026222c7220 */ /* 0x080fe20000410000 */
[----:B------:R-:W-:Y:S02]  /*10620*/  HADD2.F32 R34, -RZ, R41.H0_H0 ;  /* 0x20000029ff227230 */ /* 0x000fe40000004100 */
[C---:B------:R-:W-:Y:S01]  /*10630*/  FFMA.FTZ R42, R5.reuse, R38, -R42 ;  /* 0x00000026052a7223 */ /* 0x040fe2000001082a */
[----:B------:R-:W-:Y:S01]  /*10640*/  FFMA.FTZ R44, R5, R39, R44 ;  /* 0x00000027052c7223 */ /* 0x000fe2000001002c */
[----:B------:R-:W-:Y:S01]  /*10650*/  FMUL.FTZ R5, R29, R78 ;  /* 0x0000004e1d057220 */ /* 0x000fe20000410000 */
[C---:B------:R-:W-:Y:S01]  /*10660*/  FMUL.FTZ R38, R35.reuse, R40 ;  /* 0x0000002823267220 */ /* 0x040fe20000410000 */
[----:B------:R-:W-:Y:S01]  /*10670*/  FMUL.FTZ R46, R35, R34 ;  /* 0x00000022232e7220 */ /* 0x000fe20000410000 */
[----:B------:R-:W-:-:S02]  /*10680*/  HADD2.F32 R36, -RZ, R30.H0_H0 ;  /* 0x2000001eff247230 */ /* 0x000fc40000004100 */
[-C--:B------:R-:W-:Y:S01]  /*10690*/  FMUL.FTZ R29, R29, R80.reuse ;  /* 0x000000501d1d7220 */ /* 0x080fe20000410000 */
[----:B------:R-:W-:Y:S02]  /*106a0*/  HADD2.F32 R35, -RZ, R79.H0_H0 ;  /* 0x2000004fff237230 */ /* 0x000fe40000004100 */
[C---:B------:R-:W-:Y:S01]  /*106b0*/  FFMA.FTZ R80, R4.reuse, R80, -R5 ;  /* 0x0000005004507223 */ /* 0x040fe20000010805 */
[C---:B------:R-:W-:Y:S01]  /*106c0*/  FFMA.FTZ R39, R25.reuse, R34, -R38 ;  /* 0x0000002219277223 */ /* 0x040fe20000010826 */
[----:B------:R-:W-:Y:S02]  /*106d0*/  HADD2.F32 R5, -RZ, R81.H0_H0 ;  /* 0x20000051ff057230 */ /* 0x000fe40000004100 */
[----:B------:R-:W-:Y:S01]  /*106e0*/  FFMA.FTZ R41, R25, R40, R46 ;  /* 0x0000002819297223 */ /* 0x000fe2000001002e */
        /* <DEDUP_REMOVED lines=44> */
.L_x_2875:
[----:B------:R-:W-:Y:S05]  /*109b0*/  BSYNC B1 ;  /* 0x0000000000017941 */ /* 0x000fea0003800000 */
.L_x_2874:
[----:B------:R-:W-:Y:S04]  /*109c0*/  BSSY B1, `(.L_x_2876) ;  /* 0x0000060000017945 */ /* 0x000fe80003800000 */
[----:B------:R-:W-:Y:S05]  /*109d0*/  @P1 BRA `(.L_x_2877) ;  /* 0x0000000400781947 */ /* 0x000fea0003800000 */
[----:B0-----:R-:W-:Y:S01]  /*109e0*/  LEA.HI R4, R32, R218, RZ, 0x1d ;  /* 0x000000da20047211 */ /* 0x001fe200078fe8ff */
        /* <DEDUP_REMOVED lines=9> */
[--C-:B------:R-:W-:Y:S01]  /*10a80*/  SHF.R.U64 R47, R52, 0x10, R53.reuse ;  /* 0x00000010342f7819 */ /* 0x100fe20000001235 */
[----:B------:R-:W-:Y:S01]  /*10a90*/  IMAD.SHL.U32 R4, R4, 0x400, RZ ;  /* 0x0000040004047824 */ /* 0x000fe200078e00ff */
[----:B--2---:R-:W-:Y:S02]  /*10aa0*/  LOP3.LUT R24, R5, R232, RZ, 0x3c, !PT ;  /* 0x000000e805187212 */ /* 0x004fe400078e3cff */
[----:B------:R-:W-:Y:S02]  /*10ab0*/  SHF.R.U32.HI R52, RZ, 0x10, R53 ;  /* 0x00000010ff347819 */ /* 0x000fe40000011635 */
[----:B------:R-:W-:Y:S02]  /*10ac0*/  LOP3.LUT R25, R4, 0x7fffe000, RZ, 0xc0, !PT ;  /* 0x7fffe00004197812 */ /* 0x000fe400078ec0ff */
[----:B------:R-:W0:Y:S01]  /*10ad0*/  LDS.128 R4, [R228] ;  /* 0x00000000e4047984 */ /* 0x000e220000000c00 */
[----:B------:R-:W-:Y:S02]  /*10ae0*/  SHF.R.U64 R45, R8, 0x10, R9 ;  /* 0x00000010082d7819 */ /* 0x000fe40000001209 */
[----:B------:R-:W-:-:S02]  /*10af0*/  IADD3 R25, R24, R25, R199 ;  /* 0x0000001918197210 */ /* 0x000fc40007ffe0c7 */
[----:B------:R-:W-:Y:S02]  /*10b00*/  SHF.R.U64 R43, R10, 0x10, R11 ;  /* 0x000000100a2b7819 */ /* 0x000fe4000000120b */
[--C-:B------:R-:W-:Y:S01]  /*10b10*/  SHF.R.U64 R46, R54, 0x10, R55.reuse ;  /* 0x00000010362e7819 */ /* 0x100fe20000001237 */
[----:B------:R-:W-:Y:S01]  /*10b20*/  IMAD R28, R25, 0x2, R16 ;  /* 0x00000002191c7824 */ /* 0x000fe200078e0210 */
[----:B------:R-:W-:Y:S02]  /*10b30*/  SHF.R.U32.HI R54, RZ, 0x10, R55 ;  /* 0x00000010ff367819 */ /* 0x000fe40000011637 */
[----:B------:R-:W-:Y:S02]  /*10b40*/  SHF.R.U32.HI R41, RZ, 0x10, R11 ;  /* 0x00000010ff297819 */ /* 0x000fe4000001160b */
[----:B------:R-:W1:Y:S01]  /*10b50*/  LDS.128 R24, [R28+0x10400] ;  /* 0x010400001c187984 */ /* 0x000e620000000c00 */
        /* <DEDUP_REMOVED lines=16> */
[----:B------:R-:W-:-:S02]  /*10c60*/  HADD2.F32 R8, -RZ, R71.H0_H0 ;  /* 0x20000047ff087230 */ /* 0x000fc40000004100 */
[-C--:B------:R-:W-:Y:S01]  /*10c70*/  FMUL.FTZ R40, R30, R29.reuse ;  /* 0x0000001d1e287220 */ /* 0x080fe20000410000 */
[----:B------:R-:W-:Y:S01]  /*10c80*/  FMUL.FTZ R30, R25, R68 ;  /* 0x00000044191e7220 */ /* 0x000fe20000410000 */
[----:B------:R-:W-:Y:S01]  /*10c90*/  FFMA.FTZ R38, R9, R29, -R34 ;  /* 0x0000001d09267223 */ /* 0x000fe20000010822 */
[----:B------:R-:W-:Y:S02]  /*10ca0*/  HADD2.F32 R31, -RZ, R26.H0_H0 ;  /* 0x2000001aff1f7230 */ /* 0x000fe40000004100 */
[-C--:B------:R-:W-:Y:S01]  /*10cb0*/  FMUL.FTZ R25, R25, R8.reuse ;  /* 0x0000000819197220 */ /* 0x080fe20000410000 */
[----:B------:R-:W-:Y:S02]  /*10cc0*/  HADD2.F32 R29, -RZ, R70.H0_H0 ;  /* 0x20000046ff1d7230 */ /* 0x000fe40000004100 */
[C---:B------:R-:W-:Y:S01]  /*10cd0*/  FFMA.FTZ R34, R5.reuse, R8, -R30 ;  /* 0x0000000805227223 */ /* 0x040fe2000001081e */
[----:B------:R-:W-:Y:S02]  /*10ce0*/  HADD2.F32 R8, -RZ, R72.H0_H0 ;  /* 0x20000048ff087230 */ /* 0x000fe40000004100 */
[----:B------:R-:W-:Y:S01]  /*10cf0*/  FFMA.FTZ R68, R5, R68, R25 ;  /* 0x0000004405447223 */ /* 0x000fe20000010019 */
[----:B------:R-:W-:-:S02]  /*10d00*/  HADD2.F32 R33, -RZ, R27.H0_H0 ;  /* 0x2000001bff217230 */ /* 0x000fc40000004100 */
[----:B------:R-:W-:Y:S01]  /*10d10*/  FMUL.FTZ R5, R31, R29 ;  /* 0x0000001d1f057220 */ /* 0x000fe20000410000 */
[----:B------:R-:W-:Y:S02]  /*10d20*/  HADD2.F32 R70, -RZ, R70.H1_H1 ;  /* 0x30000046ff467230 */ /* 0x000fe40000004100 */
[----:B------:R-:W-:Y:S01]  /*10d30*/  FFMA.FTZ R40, R9, R36, R40 ;  /* 0x0000002409287223 */ /* 0x000fe20000010028 */
[----:B------:R-:W-:Y:S02]  /*10d40*/  HADD2.F32 R72, -RZ, R72.H1_H1 ;  /* 0x30000048ff487230 */ /* 0x000fe40000004100 */
[-C--:B------:R-:W-:Y:S01]  /*10d50*/  FMUL.FTZ R9, R31, R8.reuse ;  /* 0x000000081f097220 */ /* 0x080fe20000410000 */
[----:B------:R-:W-:Y:S01]  /*10d60*/  FFMA.FTZ R31, R10, R8, -R5 ;  /* 0x000000080a1f7223 */ /* 0x000fe20000010805 */
[C---:B------:R-:W-:Y:S01]  /*10d70*/  FMUL.FTZ R36, R33.reuse, R70 ;  /* 0x0000004621247220 */ /* 0x040fe20000410000 */
[----:B------:R-:W-:Y:S02]  /*10d80*/  HADD2.F32 R27, -RZ, R27.H1_H1 ;  /* 0x3000001bff1b7230 */ /* 0x000fe40000004100 */
[----:B------:R-:W-:Y:S01]  /*10d90*/  FMUL.FTZ R33, R33, R72 ;  /* 0x0000004821217220 */ /* 0x000fe20000410000 */
[----:B------:R-:W-:-:S02]  /*10da0*/  HADD2.F32 R30, -RZ, R41.H0_H0 ;  /* 0x20000029ff1e7230 */ /* 0x000fc40000004100 */
[C---:B------:R-:W-:Y:S01]  /*10db0*/  FFMA.FTZ R36, R11.reuse, R72, -R36 ;  /* 0x000000480b247223 */ /* 0x040fe20000010824 */
[----:B------:R-:W-:Y:S02]  /*10dc0*/  HADD2.F32 R8, -RZ, R54.H0_H0 ;  /* 0x20000036ff087230 */ /* 0x000fe40000004100 */
[----:B------:R-:W-:Y:S01]  /*10dd0*/  FFMA.FTZ R70, R11, R70, R33 ;  /* 0x000000460b467223 */ /* 0x000fe20000010021 */
[----:B------:R-:W-:Y:S02]  /*10de0*/  HADD2.F32 R24, -RZ, R24.H1_H1 ;  /* 0x30000018ff187230 */ /* 0x000fe40000004100 */
[C---:B------:R-:W-:Y:S01]  /*10df0*/  FMUL.FTZ R42, R27.reuse, R30 ;  /* 0x0000001e1b2a7220 */ /* 0x040fe20000410000 */
[----:B------:R-:W-:Y:S02]  /*10e00*/  HADD2.F32 R11, -RZ, R45.H0_H0 ;  /* 0x2000002dff0b7230 */ /* 0x000fe40000004100 */
[----:B------:R-:W-:Y:S01]  /*10e10*/  FMUL.FTZ R44, R27, R8 ;  /* 0x000000081b2c7220 */ /* 0x000fe20000410000 */
[----:B------:R-:W-:-:S02]  /*10e20*/  HADD2.F32 R5, -RZ, R47.H0_H0 ;  /* 0x2000002fff057230 */ /* 0x000fc40000004100 */
[----:B------:R-:W-:Y:S01]  /*10e30*/  FFMA.FTZ R10, R10, R29, R9 ;  /* 0x0000001d0a0a7223 */ /* 0x000fe20000010009 */
[----:B------:R-:W-:Y:S02]  /*10e40*/  HADD2.F32 R26, -RZ, R26.H1_H1 ;  /* 0x3000001aff1a7230 */ /* 0x000fe40000004100 */
[C---:B------:R-:W-:Y:S01]  /*10e50*/  FFMA.FTZ R35, R7.reuse, R8, -R42 ;  /* 0x0000000807237223 */ /* 0x040fe2000001082a */
[----:B------:R-:W-:Y:S02]  /*10e60*/  HADD2.F32 R25, -RZ, R43.H0_H0 ;  /* 0x2000002bff197230 */ /* 0x000fe40000004100 */
[----:B------:R-:W-:Y:S01]  /*10e70*/  FFMA.FTZ R41, R7, R30, R44 ;  /* 0x0000001e07297223 */ /* 0x000fe2000001002c */
[----:B------:R-:W-:Y:S02]  /*10e80*/  HADD2.F32 R9, -RZ, R46.H0_H0 ;  /* 0x2000002eff097230 */ /* 0x000fe40000004100 */
[----:B------:R-:W-:Y:S01]  /*10e90*/  FMUL.FTZ R7, R24, R11 ;  /* 0x0000000b18077220 */ /* 0x000fe20000410000 */
[----:B------:R-:W-:-:S02]  /*10ea0*/  HADD2.F32 R6, -RZ, R6.H1_H1 ;  /* 0x30000006ff067230 */ /* 0x000fc40000004100 */
[----:B------:R-:W-:Y:S01]  /*10eb0*/  FMUL.FTZ R24, R24, R5 ;  /* 0x0000000518187220 */ /* 0x000fe20000410000 */
[C---:B------:R-:W-:Y:S01]  /*10ec0*/  FMUL.FTZ R33, R26.reuse, R25 ;  /* 0x000000191a217220 */ /* 0x040fe20000410000 */
[----:B------:R-:W-:Y:S01]  /*10ed0*/  FMUL.FTZ R26, R26, R9 ;  /* 0x000000091a1a7220 */ /* 0x000fe20000410000 */
[C---:B------:R-:W-:Y:S01]  /*10ee0*/  FFMA.FTZ R27, R4.reuse, R5, -R7 ;  /* 0x00000005041b7223 */ /* 0x040fe20000010807 */
[----:B------:R-:W-:Y:S01]  /*10ef0*/  FFMA.FTZ R29, R4, R11, R24 ;  /* 0x0000000b041d7223 */ /* 0x000fe20000010018 */
[C---:B------:R-:W-:Y:S01]  /*10f00*/  FFMA.FTZ R24, R6.reuse, R9, -R33 ;  /* 0x0000000906187223 */ /* 0x040fe20000010821 */
[----:B------:R-:W-:Y:S01]  /*10f10*/  FFMA.FTZ R25, R6, R25, R26 ;  /* 0x0000001906197223 */ /* 0x000fe2000001001a */
[----:B------:R-:W-:Y:S02]  /*10f20*/  F2FP.F16.F32.PACK_AB R7, R35, R36 ;  /* 0x000000242307723e */ /* 0x000fe400000000ff */
[----:B------:R-:W-:Y:S02]  /*10f30*/  F2FP.F16.F32.PACK_AB R5, R38, R37 ;  /* 0x000000252605723e */ /* 0x000fe400000000ff */
[----:B------:R-:W-:-:S02]  /*10f40*/  F2FP.F16.F32.PACK_AB R4, R27, R34 ;  /* 0x000000221b04723e */ /* 0x000fc400000000ff */
[----:B------:R-:W-:Y:S02]  /*10f50*/  F2FP.F16.F32.PACK_AB R6, R24, R31 ;  /* 0x0000001f1806723e */ /* 0x000fe400000000ff */
[----:B------:R-:W-:Y:S02]  /*10f60*/  F2FP.F16.F32.PACK_AB R11, R41, R70 ;  /* 0x00000046290b723e */ /* 0x000fe400000000ff */
[----:B------:R-:W-:Y:S01]  /*10f70*/  F2FP.F16.F32.PACK_AB R9, R40, R39 ;  /* 0x000000272809723e */ /* 0x000fe200000000ff */
[----:B------:R1:W-:Y:S01]  /*10f80*/  STS.128 [R228], R4 ;  /* 0x00000004e4007388 */ /* 0x0003e20000000c00 */
[----:B------:R-:W-:Y:S02]  /*10f90*/  F2FP.F16.F32.PACK_AB R8, R29, R68 ;  /* 0x000000441d08723e */ /* 0x000fe400000000ff */
[----:B------:R-:W-:-:S05]  /*10fa0*/  F2FP.F16.F32.PACK_AB R10, R25, R10 ;  /* 0x0000000a190a723e */ /* 0x000fca00000000ff */
[----:B------:R1:W-:Y:S02]  /*10fb0*/  STS.128 [R28+0x10400], R8 ;  /* 0x010400081c007388 */ /* 0x0003e40000000c00 */
.L_x_2877:
[----:B------:R-:W-:Y:S05]  /*10fc0*/  BSYNC B1 ;  /* 0x0000000000017941 */ /* 0x000fea0003800000 */
.L_x_2876:
[----:B------:R-:W-:Y:S05]  /*10fd0*/  @P2 BRA `(.L_x_2849) ;  /* 0x0000000400782947 */ /* 0x000fea0003800000 */
[----:B------:R-:W-:Y:S01]  /*10fe0*/  LEA.HI R32, R32, R219, RZ, 0x1d ;  /* 0x000000db20207211 */ /* 0x000fe200078fe8ff */
[----:B--2---:R-:W-:Y:S01]  /*10ff0*/  HADD2.F32 R29, -RZ, R20.H1_H1 ;  /* 0x30000014ff1d7230 */ /* 0x004fe20000004100 */
[----:B------:R-:W-:Y:S01]  /*11000*/  SHF.R.U64 R40, R56, 0x10, R57 ;  /* 0x0000001038287819 */ /* 0x000fe20000001239 */
[--C-:B------:R-:W-:Y:S01]  /*11010*/  HADD2.F32 R31, -RZ, R0.reuse.H1_H1 ;  /* 0x30000000ff1f7230 */ /* 0x100fe20000004100 */
[----:B01----:R-:W-:Y:S01]  /*11020*/  SHF.R.S32.HI R5, RZ, 0x1f, R32 ;  /* 0x0000001fff057819 */ /* 0x003fe20000011420 */
        /* <DEDUP_REMOVED lines=8> */
[----:B------:R-:W0:Y:S01]  /*110b0*/  LDS.128 R4, [R227] ;  /* 0x00000000e3047984 */ /* 0x000e220000000c00 */
[--C-:B------:R-:W-:Y:S02]  /*110c0*/  SHF.R.U64 R38, R12, 0x10, R13.reuse ;  /* 0x000000100c267819 */ /* 0x100fe4000000120d */
[----:B------:R-:W-:Y:S02]  /*110d0*/  LOP3.LUT R9, R32, 0x7fffe000, RZ, 0xc0, !PT ;  /* 0x7fffe00020097812 */ /* 0x000fe400078ec0ff */
[----:B------:R-:W-:Y:S02]  /*110e0*/  SHF.R.U32.HI R32, RZ, 0x10, R13 ;  /* 0x00000010ff207819 */ /* 0x000fe4000001160d */
[----:B------:R-:W-:-:S02]  /*110f0*/  IADD3 R9, R8, R9, R199 ;  /* 0x0000000908097210 */ /* 0x000fc40007ffe0c7 */
[----:B------:R-:W-:Y:S01]  /*11100*/  SHF.R.U64 R37, R14, 0x10, R15 ;  /* 0x000000100e257819 */ /* 0x000fe2000000120f */
[----:B------:R-:W-:Y:S01]  /*11110*/  HADD2.F32 R32, -RZ, R32.H0_H0 ;  /* 0x20000020ff207230 */ /* 0x000fe20000004100 */
[--C-:B------:R-:W-:Y:S01]  /*11120*/  SHF.R.U64 R39, R58, 0x10, R59.reuse ;  /* 0x000000103a277819 */ /* 0x100fe2000000123b */
[----:B------:R-:W-:Y:S01]  /*11130*/  IMAD R24, R9, 0x2, R16 ;  /* 0x0000000209187824 */ /* 0x000fe200078e0210 */
[----:B------:R-:W-:Y:S02]  /*11140*/  SHF.R.U32.HI R58, RZ, 0x10, R59 ;  /* 0x00000010ff3a7819 */ /* 0x000fe4000001163b */
[----:B------:R-:W-:Y:S02]  /*11150*/  SHF.R.U32.HI R36, RZ, 0x10, R15 ;  /* 0x00000010ff247819 */ /* 0x000fe4000001160f */
[----:B------:R-:W1:Y:S01]  /*11160*/  LDS.128 R8, [R24+0x10400] ;  /* 0x0104000018087984 */ /* 0x000e620000000c00 */
[--C-:B0-----:R-:W-:Y:S02]  /*11170*/  HADD2.F32 R13, -RZ, R5.reuse.H1_H1 ;  /* 0x30000005ff0d7230 */ /* 0x101fe40000004100 */
[----:B------:R-:W-:-:S02]  /*11180*/  HADD2.F32 R12, -RZ, R5.H0_H0 ;  /* 0x20000005ff0c7230 */ /* 0x000fc40000004100 */
[----:B------:R-:W-:Y:S02]  /*11190*/  HADD2.F32 R5, -RZ, R4.H0_H0 ;  /* 0x20000004ff057230 */ /* 0x000fe40000004100 */
[----:B------:R-:W-:Y:S02]  /*111a0*/  HADD2.F32 R14, -RZ, R6.H0_H0 ;  /* 0x20000006ff0e7230 */ /* 0x000fe40000004100 */
[--C-:B------:R-:W-:Y:S02]  /*111b0*/  HADD2.F32 R15, -RZ, R7.reuse.H0_H0 ;  /* 0x20000007ff0f7230 */ /* 0x100fe40000004100 */
[----:B------:R-:W-:Y:S02]  /*111c0*/  HADD2.F32 R7, -RZ, R7.H1_H1 ;  /* 0x30000007ff077230 */ /* 0x000fe40000004100 */
[----:B------:R-:W-:Y:S02]  /*111d0*/  HADD2.F32 R4, -RZ, R4.H1_H1 ;  /* 0x30000004ff047230 */ /* 0x000fe40000004100 */
        /* <DEDUP_REMOVED lines=10> */
[----:B------:R-:W-:-:S02]  /*11280*/  HADD2.F32 R27, -RZ, R10.H0_H0 ;  /* 0x2000000aff1b7230 */ /* 0x000fc40000004100 */
[-C--:B------:R-:W-:Y:S01]  /*11290*/  FMUL.FTZ R34, R26, R25.reuse ;  /* 0x000000191a227220 */ /* 0x080fe20000410000 */
[----:B------:R-:W-:Y:S01]  /*112a0*/  FFMA.FTZ R26, R13, R25, -R0 ;  /* 0x000000190d1a7223 */ /* 0x000fe20000010800 */
[C---:B------:R-:W-:Y:S01]  /*112b0*/  FMUL.FTZ R0, R9.reuse, R30 ;  /* 0x0000001e09007220 */ /* 0x040fe20000410000 */
[----:B------:R-:W-:Y:S02]  /*112c0*/  HADD2.F32 R12, -RZ, R3.H0_H0 ;  /* 0x20000003ff0c7230 */ /* 0x000fe40000004100 */
[----:B------:R-:W-:Y:S01]  /*112d0*/  FMUL.FTZ R9, R9, R20 ;  /* 0x0000001409097220 */ /* 0x000fe20000410000 */
[----:B------:R-:W-:Y:S01]  /*112e0*/  FFMA.FTZ R34, R13, R32, R34 ;  /* 0x000000200d227223 */ /* 0x000fe20000010022 */
[C---:B------:R-:W-:Y:S01]  /*112f0*/  FFMA.FTZ R13, R5.reuse, R20, -R0 ;  /* 0x00000014050d7223 */ /* 0x040fe20000010800 */
[----:B------:R-:W-:Y:S02]  /*11300*/  HADD2.F32 R0, -RZ, R21.H0_H0 ;  /* 0x20000015ff007230 */ /* 0x000fe40000004100 */
[----:B------:R-:W-:Y:S01]  /*11310*/  FFMA.FTZ R30, R5, R30, R9 ;  /* 0x0000001e051e7223 */ /* 0x000fe20000010009 */
[----:B------:R-:W-:Y:S01]  /*11320*/  FMUL.FTZ R5, R27, R12 ;  /* 0x0000000c1b057220 */ /* 0x000fe20000410000 */
[----:B------:R-:W-:-:S02]  /*11330*/  HADD2.F32 R28, -RZ, R11.H0_H0 ;  /* 0x2000000bff1c7230 */ /* 0x000fc40000004100 */
[----:B------:R-:W-:Y:S02]  /*11340*/  HADD2.F32 R3, -RZ, R3.H1_H1 ;  /* 0x30000003ff037230 */ /* 0x000fe40000004100 */
[-C--:B------:R-:W-:Y:S01]  /*11350*/  FMUL.FTZ R27, R27, R0.reuse ;  /* 0x000000001b1b7220 */ /* 0x080fe20000410000 */
[----:B------:R-:W-:Y:S02]  /*11360*/  HADD2.F32 R21, -RZ, R21.H1_H1 ;  /* 0x30000015ff157230 */ /* 0x000fe40000004100 */
[----:B------:R-:W-:Y:S01]  /*11370*/  FFMA.FTZ R25, R14, R0, -R5 ;  /* 0x000000000e197223 */ /* 0x000fe20000010805 */
[----:B------:R-:W-:Y:S02]  /*11380*/  HADD2.F32 R11, -RZ, R11.H1_H1 ;  /* 0x3000000bff0b7230 */ /* 0x000fe40000004100 */
[C---:B------:R-:W-:Y:S01]  /*11390*/  FMUL.FTZ R32, R28.reuse, R3 ;  /* 0x000000031c207220 */ /* 0x040fe20000410000 */
[----:B------:R-:W-:Y:S02]  /*113a0*/  HADD2.F32 R20, -RZ, R36.H0_H0 ;  /* 0x20000024ff147230 */ /* 0x000fe40000004100 */
[----:B------:R-:W-:Y:S01]  /*113b0*/  FMUL.FTZ R28, R28, R21 ;  /* 0x000000151c1c7220 */ /* 0x000fe20000410000 */
[----:B------:R-:W-:-:S02]  /*113c0*/  HADD2.F32 R0, -RZ, R58.H0_H0 ;  /* 0x2000003aff007230 */ /* 0x000fc40000004100 */
[----:B------:R-:W-:Y:S01]  /*113d0*/  FFMA.FTZ R27, R14, R12, R27 ;  /* 0x0000000c0e1b7223 */ /* 0x000fe2000001001b */
[----:B------:R-:W-:Y:S02]  /*113e0*/  HADD2.F32 R8, -RZ, R8.H1_H1 ;  /* 0x30000008ff087230 */ /* 0x000fe40000004100 */
[C---:B------:R-:W-:Y:S01]  /*113f0*/  FMUL.FTZ R12, R11.reuse, R20 ;  /* 0x000000140b0c7220 */ /* 0x040fe20000410000 */
[----:B------:R-:W-:Y:S02]  /*11400*/  HADD2.F32 R10, -RZ, R10.H1_H1 ;  /* 0x3000000aff0a7230 */ /* 0x000fe40000004100 */
[----:B------:R-:W-:Y:S01]  /*11410*/  FMUL.FTZ R14, R11, R0 ;  /* 0x000000000b0e7220 */ /* 0x000fe20000410000 */
[C---:B------:R-:W-:Y:S01]  /*11420*/  FFMA.FTZ R28, R15.reuse, R3, R28 ;  /* 0x000000030f1c7223 */ /* 0x040fe2000001001c */
[----:B------:R-:W-:Y:S02]  /*11430*/  HADD2.F32 R9, -RZ, R38.H0_H0 ;  /* 0x20000026ff097230 */ /* 0x000fe40000004100 */
[----:B------:R-:W-:Y:S01]  /*11440*/  FFMA.FTZ R32, R15, R21, -R32 ;  /* 0x000000150f207223 */ /* 0x000fe20000010820 */
[----:B------:R-:W-:-:S02]  /*11450*/  HADD2.F32 R11, -RZ, R37.H0_H0 ;  /* 0x20000025ff0b7230 */ /* 0x000fc40000004100 */
[C---:B------:R-:W-:Y:S01]  /*11460*/  FFMA.FTZ R21, R7.reuse, R0, -R12 ;  /* 0x0000000007157223 */ /* 0x040fe2000001080c */
[----:B------:R-:W-:Y:S02]  /*11470*/  HADD2.F32 R3, -RZ, R40.H0_H0 ;  /* 0x20000028ff037230 */ /* 0x000fe40000004100 */
[----:B------:R-:W-:Y:S01]  /*11480*/  FFMA.FTZ R29, R7, R20, R14 ;  /* 0x00000014071d7223 */ /* 0x000fe2000001000e */
[----:B------:R-:W-:Y:S02]  /*11490*/  HADD2.F32 R5, -RZ, R39.H0_H0 ;  /* 0x20000027ff057230 */ /* 0x000fe40000004100 */
        /* <DEDUP_REMOVED lines=18> */
.L_x_2849:
[----:B------:R-:W-:Y:S05]  /*115c0*/  BSYNC B0 ;  /* 0x0000000000007941 */ /* 0x000fea0003800000 */
.L_x_2827:
        /* <DEDUP_REMOVED lines=8> */
.L_x_2825:
[----:B01-3--:R-:W3:Y:S02]  /*11650*/  LDL R0, [R1+0xc] ;  /* 0x00000c0001007983 */ /* 0x00bee40000100800 */
[----:B---3--:R-:W-:-:S13]  /*11660*/  R2UR UR4, R0 ;  /* 0x00000000000472ca */ /* 0x008fda00000e0000 */
[----:B------:R-:W-:-:S04]  /*11670*/  MOV R0, UR4 ;  /* 0x0000000400007c02 */ /* 0x000fc80008000f00 */
[----:B------:R-:W-:-:S13]  /*11680*/  ISETP.NE.AND P0, PT, R0, 0x3, PT ;  /* 0x000000030000780c */ /* 0x000fda0003f05270 */
[----:B------:R-:W-:Y:S05]  /*11690*/  @!P0 BRA `(.L_x_2878) ;  /* 0x0000000000048947 */ /* 0x000fea0003800000 */
[----:B------:R-:W-:Y:S01]  /*116a0*/  BPT.TRAP 0x1 ;  /* 0x000000040000795c */ /* 0x000fe20000300000 */
.L_x_2878:
[----:B------:R-:W-:Y:S01]  /*116b0*/  IMAD R0, R185, 0x8, R16 ;  /* 0x00000008b9007824 */ /* 0x000fe200078e0210 */
[----:B------:R-:W-:-:S04]  /*116c0*/  SHF.L.U32 R3, R188, 0x1f, RZ ;  /* 0x0000001fbc037819 */ /* 0x000fc800000006ff */
[----:B------:R0:W1:Y:S01]  /*116d0*/  SYNCS.PHASECHK.TRANS64.TRYWAIT P2, [R0+URZ+0x34830], R3 ;  /* 0x03483003000075a7 */ /* 0x000062000804017f */
[----:B------:R-:W-:Y:S05]  /*116e0*/  @!P0 BRA `(.L_x_2879) ;  /* 0x0000000000048947 */ /* 0x000fea0003800000 */
[----:B------:R-:W-:Y:S01]  /*116f0*/  BPT.TRAP 0x1 ;  /* 0x000000040000795c */ /* 0x000fe20000300000 */
.L_x_2879:
[----:B--2-4-:R-:W2:Y:S02]  /*11700*/  S2R R4, SR_TID.X ;  /* 0x0000000000047919 */ /* 0x014ea40000002100 */
[----:B--2---:R-:W-:-:S04]  /*11710*/  LOP3.LUT R4, R4, 0x7f, RZ, 0xc0, !PT ;  /* 0x0000007f04047812 */ /* 0x004fc800078ec0ff */
[----:B------:R-:W-:Y:S01]  /*11720*/  ISETP.NE.AND P1, PT, R4, RZ, PT ;  /* 0x000000ff0400720c */ /* 0x000fe20003f25270 */
[----:B-1----:R-:W-:-:S12]  /*11730*/  @P2 BRA `(.L_x_2880) ;  /* 0x0000000000082947 */ /* 0x002fd80003800000 */
[----:B------:R-:W1:Y:S02]  /*11740*/  SYNCS.PHASECHK.TRANS64.TRYWAIT P2, [R0+URZ+0x34830], R3 ;  /* 0x03483003000075a7 */ /* 0x000e64000804017f */
[----:B-1----:R-:W-:Y:S05]  /*11750*/  @!P2 BRA `(.L_x_2881) ;  /* 0x00000148009ca947 */ /* 0x002fea0003800000 */
.L_x_2880:
[----:B------:R-:W-:Y:S05]  /*11760*/  WARPSYNC.ALL ;  /* 0x0000000000007948 */ /* 0x000fea0003800000 */
[----:B01----:R-:W-:Y:S01]  /*11770*/  VIADD R3, R16, 0x1c400 ;  /* 0x0001c40010037836 */ /* 0x003fe20000000000 */
[----:B------:R-:W-:Y:S01]  /*11780*/  R2UR UR4, R2 ;  /* 0x00000000020472ca */ /* 0x000fe200000e0000 */
[----:B------:R-:W-:Y:S01]  /*11790*/  WARPGROUP.ARRIVE ;  /* 0x00000000000079c5 */ /* 0x000fe20000000000 */
[----:B------:R-:W-:Y:S01]  /*117a0*/  UMOV UR9, 0x40000040 ;  /* 0x4000004000097882 */ /* 0x000fe20000000000 */
[----:B------:R-:W-:Y:S01]  /*117b0*/  IMAD.MOV.U32 R7, RZ, RZ, 0x40000040 ;  /* 0x40000040ff077424 */ /* 0x000fe200078e00ff */
[----:B------:R-:W-:Y:S01]  /*117c0*/  SHF.R.U32.HI R3, RZ, 0x4, R3 ;  /* 0x00000004ff037819 */ /* 0x000fe20000011603 */
[----:B------:R-:W-:Y:S01]  /*117d0*/  IMAD.U32 R9, RZ, RZ, UR9 ;  /* 0x00000009ff097e24 */ /* 0x000fe2000f8e00ff */
[----:B------:R-:W-:Y:S01]  /*117e0*/  UMOV UR53, 0x40000040 ;  /* 0x4000004000357882 */ /* 0x000fe20000000000 */
[----:B------:R-:W-:Y:S01]  /*117f0*/  UMOV UR49, 0x40000040 ;  /* 0x4000004000317882 */ /* 0x000fe20000000000 */
[----:B------:R-:W-:Y:S01]  /*11800*/  LOP3.LUT R3, R3, 0x3fff, RZ, 0xc0, !PT ;  /* 0x00003fff03037812 */ /* 0x000fe200078ec0ff */
[----:B------:R-:W-:Y:S01]  /*11810*/  UMOV UR45, 0x40000040 ;  /* 0x40000040002d7882 */ /* 0x000fe20000000000 */
[----:B------:R-:W-:Y:S01]  /*11820*/  UMOV UR41, 0x40000040 ;  /* 0x4000004000297882 */ /* 0x000fe20000000000 */
[----:B------:R-:W-:Y:S01]  /*11830*/  UMOV UR37, 0x40000040 ;  /* 0x4000004000257882 */ /* 0x000fe20000000000 */
[----:B------:R-:W-:Y:S01]  /*11840*/  LOP3.LUT R5, R3, 0x10000, RZ, 0xfc, !PT ;  /* 0x0001000003057812 */ /* 0x000fe200078efcff */
[----:B------:R-:W-:Y:S01]  /*11850*/  ULOP3.LUT UR4, UR4, 0x10000, URZ, 0xfc, !UPT ;  /* 0x0001000004047892 */ /* 0x000fe2000f8efc3f */
[----:B------:R-:W-:Y:S01]  /*11860*/  MOV R3, 0x40000040 ;  /* 0x4000004000037802 */ /* 0x000fe20000000f00 */
[----:B------:R-:W-:Y:S01]  /*11870*/  BSSY B0, `(.L_x_2882) ;  /* 0x000065e000007945 */ /* 0x000fe20003800000 */
[----:B------:R-:W-:Y:S01]  /*11880*/  @!P1 IADD3 R0, R0, 0x34840, RZ ;  /* 0x0003484000009810 */ /* 0x000fe20007ffe0ff */
[----:B------:R-:W-:Y:S01]  /*11890*/  IMAD R2, R185, 0xc00, R5 ;  /* 0x00000c00b9027824 */ /* 0x000fe200078e0205 */
[----:B------:R-:W-:Y:S01]  /*118a0*/  R2UR UR11, R3 ;  /* 0x00000000030b72ca */ /* 0x000fe200000e0000 */
[----:B------:R-:W-:Y:S01]  /*118b0*/  UIADD3 UR5, UR4, 0x2, URZ ;  /* 0x0000000204057890 */ /* 0x000fe2000fffe03f */
[----:B------:R-:W-:Y:S01]  /*118c0*/  MOV R3, 0x40000040 ;  /* 0x4000004000037802 */ /* 0x000fe20000000f00 */
[----:B------:R-:W-:Y:S01]  /*118d0*/  UMOV UR8, UR4 ;  /* 0x0000000400087c82 */ /* 0x000fe20008000000 */
[C---:B------:R-:W-:Y:S01]  /*118e0*/  R2UR UR10, R2.reuse ;  /* 0x00000000020a72ca */ /* 0x040fe200000e0000 */
[----:B------:R-:W-:Y:S01]  /*118f0*/  IMAD.U32 R8, RZ, RZ, UR8 ;  /* 0x00000008ff087e24 */ /* 0x000fe2000f8e00ff */
[----:B------:R-:W-:Y:S01]  /*11900*/  IADD3 R6, R2, 0x2, RZ ;  /* 0x0000000202067810 */ /* 0x000fe20007ffe0ff */
[----:B------:R-:W-:Y:S01]  /*11910*/  UIADD3 UR52, UR4, 0x406, URZ ;  /* 0x0000040604347890 */ /* 0x000fe2000fffe03f */
[----:B------:R-:W-:Y:S01]  /*11920*/  R2UR UR39, R3 ;  /* 0x00000000032772ca */ /* 0x000fe200000e0000 */
[----:B------:R-:W-:Y:S01]  /*11930*/  UIADD3 UR48, UR4, 0x800, URZ ;  /* 0x0000080004307890 */ /* 0x000fe2000fffe03f */
[----:B------:R0:W-:Y:S01]  /*11940*/  STL.64 [R1+0x38], R8 ;  /* 0x0000380801007387 */ /* 0x0001e20000100a00 */
[----:B------:R-:W-:Y:S01]  /*11950*/  UIADD3 UR44, UR4, 0x802, URZ ;  /* 0x00000802042c7890 */ /* 0x000fe2000fffe03f */
[----:B------:R-:W-:Y:S01]  /*11960*/  @!P1 PRMT R0, RZ, 0x654, R0 ;  /* 0x00000654ff009816 */ /* 0x000fe20000000000 */
[----:B------:R-:W-:Y:S01]  /*11970*/  UIADD3 UR40, UR4, 0x804, URZ ;  /* 0x0000080404287890 */ /* 0x000fe2000fffe03f */
[----:B------:R-:W-:Y:S01]  /*11980*/  CS2R R150, SRZ ;  /* 0x0000000000967805 */ /* 0x000fe2000001ff00 */
[----:B------:R-:W-:Y:S01]  /*11990*/  UIADD3 UR36, UR4, 0x806, URZ ;  /* 0x0000080604247890 */ /* 0x000fe2000fffe03f */
[----:B------:R-:W-:Y:S01]  /*119a0*/  CS2R R148, SRZ ;  /* 0x0000000000947805 */ /* 0x000fe2000001ff00 */
[----:B------:R-:W-:Y:S01]  /*119b0*/  HGMMA.64x128x16.F32 R24, gdesc[UR8], RZ, !UPT, gsb0 ;  /* 0x01e00000081879f0 */ /* 0x000fe2000c0008ff */
        /* <DEDUP_REMOVED lines=9> */
[----:B------:R-:W-:-:S02]  /*11a50*/  CS2R R144, SRZ ;  /* 0x0000000000907805 */ /* 0x000fc4000001ff00 */
[----:B------:R-:W-:Y:S02]  /*11a60*/  CS2R R142, SRZ ;  /* 0x00000000008e7805 */ /* 0x000fe4000001ff00 */
[----:B-----5:R-:W-:Y:S02]  /*11a70*/  CS2R R140, SRZ ;  /* 0x00000000008c7805 */ /* 0x020fe4000001ff00 */
[----:B------:R-:W-:Y:S01]  /*11a80*/  CS2R R138, SRZ ;  /* 0x00000000008a7805 */ /* 0x000fe2000001ff00 */
[----:B------:R0:W-:Y:S01]  /*11a90*/  STL.64 [R1+0x30], R8 ;  /* 0x0000300801007387 */ /* 0x0001e20000100a00 */
        /* <DEDUP_REMOVED lines=62> */
[----:B------:R-:W-:-:S04]  /*11e80*/  ULDC UR4, c[0x0][0x9d8] ;  /* 0x0002760000047ab9 */ /* 0x000fc80000000800 */
        /* <DEDUP_REMOVED lines=10> */
[----:B0-----:R-:W-:Y:S01]  /*11f30*/  IMAD.U32 R8, RZ, RZ, UR8 ;  /* 0x00000008ff087e24 */ /* 0x001fe2000f8e00ff */
[----:B------:R-:W-:Y:S01]  /*11f40*/  ULDC UR5, c[0x0][0x988] ;  /* 0x0002620000057ab9 */ /* 0x000fe20000000800 */
[----:B------:R-:W-:Y:S01]  /*11f50*/  IMAD.U32 R9, RZ, RZ, UR9 ;  /* 0x00000009ff097e24 */ /* 0x000fe2000f8e00ff */
[----:B------:R-:W-:Y:S01]  /*11f60*/  R2UR UR54, R6 ;  /* 0x00000000063672ca */ /* 0x000fe200000e0000 */
[----:B------:R-:W-:Y:S01]  /*11f70*/  VIADD R6, R2, 0x800 ;  /* 0x0000080002067836 */ /* 0x000fe20000000000 */
[----:B------:R-:W-:-:S02]  /*11f80*/  R2UR UR55, R7 ;  /* 0x00000000073772ca */ /* 0x000fc400000e0000 */
[----:B------:R-:W-:Y:S01]  /*11f90*/  MOV R7, 0x40000040 ;  /* 0x4000004000077802 */ /* 0x000fe20000000f00 */
[----:B------:R0:W-:Y:S01]  /*11fa0*/  STL.64 [R1], R8 ;  /* 0x0000000801007387 */ /* 0x0001e20000100a00 */
[----:B------:R-:W-:Y:S01]  /*11fb0*/  R2UR UR50, R6 ;  /* 0x00000000063272ca */ /* 0x000fe200000e0000 */
[----:B------:R-:W-:Y:S01]  /*11fc0*/  VIADD R6, R2, 0x802 ;  /* 0x0000080202067836 */ /* 0x000fe20000000000 */
[----:B------:R-:W-:Y:S01]  /*11fd0*/  R2UR UR51, R7 ;  /* 0x00000000073372ca */ /* 0x000fe200000e0000 */
[----:B------:R-:W-:-:S03]  /*11fe0*/  IMAD.MOV.U32 R7, RZ, RZ, 0x40000040 ;  /* 0x40000040ff077424 */ /* 0x000fc600078e00ff */
[----:B------:R-:W-:Y:S02]  /*11ff0*/  R2UR UR46, R6 ;  /* 0x00000000062e72ca */ /* 0x000fe400000e0000 */
[----:B------:R-:W-:Y:S01]  /*12000*/  R2UR UR47, R7 ;  /* 0x00000000072f72ca */ /* 0x000fe200000e0000 */
[----:B------:R-:W-:Y:S01]  /*12010*/  IMAD.MOV.U32 R7, RZ, RZ, 0x40000040 ;  /* 0x40000040ff077424 */ /* 0x000fe200078e00ff */
[C---:B------:R-:W-:Y:S01]  /*12020*/  IADD3 R6, R2.reuse, 0x804, RZ ;  /* 0x0000080402067810 */ /* 0x040fe20007ffe0ff */
[----:B------:R-:W-:-:S03]  /*12030*/  VIADD R2, R2, 0x806 ;  /* 0x0000080602027836 */ /* 0x000fc60000000000 */
[----:B------:R-:W-:Y:S02]  /*12040*/  R2UR UR42, R6 ;  /* 0x00000000062a72ca */ /* 0x000fe400000e0000 */
[----:B------:R-:W-:Y:S02]  /*12050*/  R2UR UR43, R7 ;  /* 0x00000000072b72ca */ /* 0x000fe400000e0000 */
[----:B------:R-:W-:Y:S02]  /*12060*/  R2UR UR38, R2 ;  /* 0x00000000022672ca */ /* 0x000fe400000e0000 */
[----:B------:R-:W1:Y:S02]  /*12070*/  LDC R2, c[0x0][0x448] ;  /* 0x00011200ff027b82 */ /* 0x000e640000000800 */
[----:B-1----:R-:W-:Y:S01]  /*12080*/  ISETP.NE.AND P2, PT, R2, 0x1, PT ;  /* 0x000000010200780c */ /* 0x002fe20003f45270 */
[----:B------:R-:W-:-:S12]  /*12090*/  IMAD.IADD R2, R205, 0x1, R200 ;  /* 0x00000001cd027824 */ /* 0x000fd800078e02c8 */
[----:B0-----:R-:W0:Y:S02]  /*120a0*/  @P2 LDC R9, c[0x0][0x44c] ;  /* 0x00011300ff092b82 */ /* 0x001e240000000800 */
[----:B0-----:R-:W-:Y:S01]  /*120b0*/  @P2 IMAD.HI.U32 R9, R2, R9, RZ ;  /* 0x0000000902092227 */ /* 0x001fe200078e00ff */
        /* <DEDUP_REMOVED lines=15> */
[----:B------:R-:W-:Y:S01]  /*121b0*/  ULDC UR42, c[0x0][0x988] ;  /* 0x00026200002a7ab9 */ /* 0x000fe20000000800 */
[----:B------:R-:W-:Y:S01]  /*121c0*/  ULDC UR43, c[0x0][0x988] ;  /* 0x00026200002b7ab9 */ /* 0x000fe20000000800 */
[----:B------:R-:W-:Y:S02]  /*121d0*/  WARPGROUP.DEPBAR.LE gsb0, 0x0 ;  /* 0x00008000000079c5 */ /* 0x000fe40000010000 */
[----:B------:R-:W-:-:S07]  /*121e0*/  WARPGROUP.ARRIVE ;  /* 0x00000000000079c5 */ /* 0x000fce0000000000 */
[----:B------:R-:W-:Y:S01]  /*121f0*/  HGMMA.64x128x16.F32 R24, gdesc[UR36], R24, gsb0 ;  /* 0x01e00000241879f0 */ /* 0x000fe20008000818 */
[----:B------:R-:W-:Y:S01]  /*12200*/  ULDC UR38, c[0x0][0x9d8] ;  /* 0x0002760000267ab9 */ /* 0x000fe20000000800 */
[----:B------:R-:W-:Y:S01]  /*12210*/  ULDC UR39, c[0x0][0x9d8] ;  /* 0x0002760000277ab9 */ /* 0x000fe20000000800 */
        /* <DEDUP_REMOVED lines=14> */
[----:B0-----:R-:W0:Y:S01]  /*12300*/  @P2 LDC R26, c[0x0][0x450] ;  /* 0x00011400ff1a2b82 */ /* 0x001e220000000800 */
        /* <DEDUP_REMOVED lines=23> */
[----:B0-----:R-:W-:Y:S01]  /*12480*/  @P2 SHF.R.U32.HI R2, RZ, R26, R9 ;  /* 0x0000001aff022219 */ /* 0x001fe20000011609 */
[----:B------:R-:W-:-:S02]  /*12490*/  IMAD.MOV.U32 R9, RZ, RZ, -0x80 ;  /* 0xffffff80ff097424 */ /* 0x000fc400078e00ff */
[----:B------:R-:W-:Y:S01]  /*124a0*/  FMUL.FTZ R4, R24, UR4 ;  /* 0x0000000418047c20 */ /* 0x000fe20008410000 */
[----:B------:R-:W-:Y:S01]  /*124b0*/  FMUL.FTZ R24, R40, UR4 ;  /* 0x0000000428187c20 */ /* 0x000fe20008410000 */
[----:B------:R-:W-:Y:S01]  /*124c0*/  FMUL.FTZ R78, R78, UR4 ;  /* 0x000000044e4e7c20 */ /* 0x000fe20008410000 */
[----:B------:R-:W0:Y:S01]  /*124d0*/  SHFL.IDX PT, R26, R2, 0x1, 0x1c1f ;  /* 0x003c1f00021a7f89 */ /* 0x000e2200000e0000 */
[----:B------:R-:W-:Y:S01]  /*124e0*/  IMAD R9, R146, R9, 0x80 ;  /* 0x0000008092097424 */ /* 0x000fe200078e0209 */
[----:B------:R-:W4:Y:S01]  /*124f0*/  MUFU.TANH R35, R35 ;  /* 0x0000002300237308 */ /* 0x000f220000002400 */
[----:B------:R-:W-:Y:S01]  /*12500*/  FMUL.FTZ R79, R79, UR4 ;  /* 0x000000044f4f7c20 */ /* 0x000fe20008410000 */
[----:B------:R-:W-:Y:S01]  /*12510*/  FMUL.FTZ R82, R82, UR4 ;  /* 0x0000000452527c20 */ /* 0x000fe20008410000 */
[----:B--2---:R-:W-:Y:S01]  /*12520*/  IMAD.IADD R31, R202, 0x1, R9 ;  /* 0x00000001ca1f7824 */ /* 0x004fe200078e0209 */
[----:B------:R-:W-:Y:S01]  /*12530*/  IADD3 R21, R9, 0x1, RZ ;  /* 0x0000000109157810 */ /* 0x000fe20007ffe0ff */
[----:B------:R-:W-:Y:S01]  /*12540*/  FMUL.FTZ R83, R83, UR4 ;  /* 0x0000000453537c20 */ /* 0x000fe20008410000 */
[----:B------:R-:W-:Y:S01]  /*12550*/  FMUL.FTZ R11, R36, UR4 ;  /* 0x00000004240b7c20 */ /* 0x000fe20008410000 */
[C---:B------:R-:W-:Y:S01]  /*12560*/  IMAD R31, R204.reuse, -0x2, R31 ;  /* 0xfffffffecc1f7824 */ /* 0x040fe200078e021f */
[----:B------:R-:W2:Y:S01]  /*12570*/  MUFU.TANH R38, R38 ;  /* 0x0000002600267308 */ /* 0x000ea20000002400 */
[----:B------:R-:W-:-:S02]  /*12580*/  IMAD R21, R204, -0x2, R21 ;  /* 0xfffffffecc157824 */ /* 0x000fc400078e0215 */
[----:B------:R-:W-:Y:S01]  /*12590*/  FMUL.FTZ R86, R86, UR4 ;  /* 0x0000000456567c20 */ /* 0x000fe20008410000 */
[----:B------:R-:W-:Y:S01]  /*125a0*/  FMUL.FTZ R87, R87, UR4 ;  /* 0x0000000457577c20 */ /* 0x000fe20008410000 */
[----:B------:R-:W2:Y:S01]  /*125b0*/  SHFL.IDX PT, R2, R2, RZ, 0x1c1f ;  /* 0x001c1fff02027589 */ /* 0x000ea200000e0000 */
[----:B------:R-:W-:Y:S01]  /*125c0*/  FMUL.FTZ R3, R25, UR4 ;  /* 0x0000000419037c20 */ /* 0x000fe20008410000 */
[----:B------:R-:W-:Y:S01]  /*125d0*/  IADD3 R108, -R201, R21, R202 ;  /* 0x00000015c96c7210 */ /* 0x000fe20007ffe1ca */
[----:B------:R-:W-:Y:S01]  /*125e0*/  FMUL.FTZ R7, R29, UR4 ;  /* 0x000000041d077c20 */ /* 0x000fe20008410000 */
[----:B------:R-:W2:Y:S01]  /*125f0*/  MUFU.TANH R39, R39 ;  /* 0x0000002700277308 */ /* 0x000ea20000002400 */
[----:B------:R-:W-:Y:S01]  /*12600*/  FMUL.FTZ R12, R33, UR4 ;  /* 0x00000004210c7c20 */ /* 0x000fe20008410000 */
        /* <DEDUP_REMOVED lines=10> */
[----:B------:R-:W-:Y:S01]  /*126b0*/  ISETP.GT.AND P4, PT, R9, 0x1, PT ;  /* 0x000000010900780c */ /* 0x000fe20003f84270 */
[----:B------:R-:W-:Y:S01]  /*126c0*/  FMUL.FTZ R13, R57, UR4 ;  /* 0x00000004390d7c20 */ /* 0x000fe20008410000 */
[----:B------:R-:W-:Y:S01]  /*126d0*/  ISETP.GT.AND P5, PT, R9, 0x8, PT ;  /* 0x000000080900780c */ /* 0x000fe20003fa4270 */
[----:B------:R-:W-:Y:S01]  /*126e0*/  FMUL.FTZ R45, R61, UR4 ;  /* 0x000000043d2d7c20 */ /* 0x000fe20008410000 */
[----:B-1----:R-:W-:Y:S01]  /*126f0*/  FSEL R114, R114, -INF , P3 ;  /* 0xff80000072727808 */ /* 0x002fe20001800000 */
[----:B------:R-:W1:Y:S01]  /*12700*/  MUFU.TANH R43, R43 ;  /* 0x0000002b002b7308 */ /* 0x000e620000002400 */
[----:B---3--:R-:W-:Y:S01]  /*12710*/  FSEL R112, R27, -INF , P4 ;  /* 0xff8000001b707808 */ /* 0x008fe20002000000 */
[----:B------:R-:W-:Y:S01]  /*12720*/  FMUL.FTZ R57, R65, UR4 ;  /* 0x0000000441397c20 */ /* 0x000fe20008410000 */
[----:B------:R-:W-:Y:S01]  /*12730*/  ISETP.GT.AND P3, PT, R9, 0x9, PT ;  /* 0x000000090900780c */ /* 0x000fe20003f64270 */
[----:B------:R-:W-:Y:S01]  /*12740*/  FMUL.FTZ R49, R69, UR4 ;  /* 0x0000000445317c20 */ /* 0x000fe20008410000 */
[----:B----4-:R-:W-:Y:S01]  /*12750*/  FSEL R110, R30, -INF , P5 ;  /* 0xff8000001e6e7808 */ /* 0x010fe20002800000 */
[----:B------:R-:W-:Y:S01]  /*12760*/  FMUL.FTZ R41, R81, UR4 ;  /* 0x0000000451297c20 */ /* 0x000fe20008410000 */
[----:B------:R-:W-:Y:S01]  /*12770*/  FMNMX.FTZ R21, R114, R112, !PT ;  /* 0x0000007072157209 */ /* 0x000fe20007810000 */
[----:B------:R-:W3:Y:S01]  /*12780*/  MUFU.TANH R46, R46 ;  /* 0x0000002e002e7308 */ /* 0x000ee20000002400 */
[----:B------:R-:W-:Y:S01]  /*12790*/  ISETP.GT.AND P4, PT, R9, 0x10, PT ;  /* 0x000000100900780c */ /* 0x000fe20003f84270 */
[----:B------:R-:W-:Y:S01]  /*127a0*/  FMUL.FTZ R61, R85, UR4 ;  /* 0x00000004553d7c20 */ /* 0x000fe20008410000 */
[----:B------:R-:W-:Y:S01]  /*127b0*/  FSEL R106, R106, -INF , P3 ;  /* 0xff8000006a6a7808 */ /* 0x000fe20001800000 */
[----:B------:R4:W-:Y:S01]  /*127c0*/  @!P1 SYNCS.ARRIVE.TRANS64.RED.A1T0 RZ, [R0+URZ], RZ ;  /* 0x000000ff00ff99a7 */ /* 0x0009e2000810043f */
[----:B------:R-:W-:-:S02]  /*127d0*/  FMNMX.FTZ R21, R110, R21, !PT ;  /* 0x000000156e157209 */ /* 0x000fc40007810000 */
[C---:B------:R-:W-:Y:S01]  /*127e0*/  ISETP.GT.AND P3, PT, R9.reuse, 0x11, PT ;  /* 0x000000110900780c */ /* 0x040fe20003f64270 */
[----:B------:R-:W4:Y:S01]  /*127f0*/  MUFU.TANH R47, R47 ;  /* 0x0000002f002f7308 */ /* 0x000f220000002400 */
[----:B------:R-:W-:Y:S02]  /*12800*/  FSEL R104, R34, -INF , P4 ;  /* 0xff80000022687808 */ /* 0x000fe40002000000 */
[----:B------:R-:W-:Y:S02]  /*12810*/  FMNMX.FTZ R21, R106, R21, !PT ;  /* 0x000000156a157209 */ /* 0x000fe40007810000 */
[----:B------:R-:W-:Y:S02]  /*12820*/  ISETP.GT.AND P4, PT, R9, 0x18, PT ;  /* 0x000000180900780c */ /* 0x000fe40003f84270 */
[----:B------:R-:W-:Y:S01]  /*12830*/  FSEL R102, R35, -INF , P3 ;  /* 0xff80000023667808 */ /* 0x000fe20001800000 */
[----:B------:R-:W4:Y:S01]  /*12840*/  MUFU.TANH R50, R50 ;  /* 0x0000003200327308 */ /* 0x000f220000002400 */
[----:B------:R-:W-:Y:S01]  /*12850*/  FMNMX.FTZ R21, R104, R21, !PT ;  /* 0x0000001568157209 */ /* 0x000fe20007810000 */
[----:B------:R-:W-:Y:S01]  /*12860*/  FMUL.FTZ R35, R60, UR4 ;  /* 0x000000043c237c20 */ /* 0x000fe20008410000 */
[----:B------:R-:W-:-:S02]  /*12870*/  ISETP.GT.AND P3, PT, R9, 0x19, PT ;  /* 0x000000190900780c */ /* 0x000fc40003f64270 */
[----:B--2---:R-:W-:Y:S02]  /*12880*/  FSEL R100, R38, -INF , P4 ;  /* 0xff80000026647808 */ /* 0x004fe40002000000 */
[----:B------:R-:W-:Y:S01]  /*12890*/  FMNMX.FTZ R21, R102, R21, !PT ;  /* 0x0000001566157209 */ /* 0x000fe20007810000 */
[----:B------:R-:W2:Y:S01]  /*128a0*/  MUFU.TANH R51, R51 ;  /* 0x0000003300337308 */ /* 0x000ea20000002400 */
[----:B------:R-:W-:Y:S02]  /*128b0*/  ISETP.GT.AND P4, PT, R9, 0x20, PT ;  /* 0x000000200900780c */ /* 0x000fe40003f84270 */
[----:B------:R-:W-:Y:S01]  /*128c0*/  FSEL R98, R39, -INF , P3 ;  /* 0xff80000027627808 */ /* 0x000fe20001800000 */
[----:B------:R-:W-:Y:S01]  /*128d0*/  FMUL.FTZ R39, R80, UR4 ;  /* 0x0000000450277c20 */ /* 0x000fe20008410000 */
[----:B------:R-:W-:Y:S02]  /*128e0*/  FMNMX.FTZ R21, R100, R21, !PT ;  /* 0x0000001564157209 */ /* 0x000fe40007810000 */
[----:B------:R-:W-:Y:S01]  /*128f0*/  ISETP.GT.AND P3, PT, R9, 0x21, PT ;  /* 0x000000210900780c */ /* 0x000fe20003f64270 */
[----:B------:R-:W2:Y:S01]  /*12900*/  MUFU.TANH R54, R54 ;  /* 0x0000003600367308 */ /* 0x000ea20000002400 */
[----:B0-----:R-:W-:-:S02]  /*12910*/  FSEL R96, R42, -INF , P4 ;  /* 0xff8000002a607808 */ /* 0x001fc40002000000 */
[----:B------:R-:W-:Y:S02]  /*12920*/  FMNMX.FTZ R21, R98, R21, !PT ;  /* 0x0000001562157209 */ /* 0x000fe40007810000 */
[----:B------:R-:W-:Y:S02]  /*12930*/  ISETP.GT.AND P4, PT, R9, 0x28, PT ;  /* 0x000000280900780c */ /* 0x000fe40003f84270 */
[----:B-1----:R-:W-:Y:S01]  /*12940*/  FSEL R94, R43, -INF , P3 ;  /* 0xff8000002b5e7808 */ /* 0x002fe20001800000 */
[----:B------:R-:W-:Y:S01]  /*12950*/  MUFU.TANH R55, R55 ;  /* 0x0000003700377308 */ /* 0x000fe20000002400 */
[----:B------:R-:W-:Y:S01]  /*12960*/  FMNMX.FTZ R21, R96, R21, !PT ;  /* 0x0000001560157209 */ /* 0x000fe20007810000 */
[----:B------:R-:W-:Y:S01]  /*12970*/  FMUL.FTZ R43, R77, UR4 ;  /* 0x000000044d2b7c20 */ /* 0x000fe20008410000 */
[----:B------:R-:W-:Y:S02]  /*12980*/  ISETP.GT.AND P3, PT, R9, 0x29, PT ;  /* 0x000000290900780c */ /* 0x000fe40003f64270 */
[----:B---3--:R-:W-:-:S02]  /*12990*/  FSEL R92, R46, -INF , P4 ;  /* 0xff8000002e5c7808 */ /* 0x008fc40002000000 */
[----:B------:R-:W-:Y:S01]  /*129a0*/  FMNMX.FTZ R21, R94, R21, !PT ;  /* 0x000000155e157209 */ /* 0x000fe20007810000 */
[----:B------:R-:W0:Y:S01]  /*129b0*/  MUFU.TANH R58, R58 ;  /* 0x0000003a003a7308 */ /* 0x000e220000002400 */
[----:B------:R-:W-:Y:S02]  /*129c0*/  ISETP.GT.AND P4, PT, R9, 0x30, PT ;  /* 0x000000300900780c */ /* 0x000fe40003f84270 */
[----:B----4-:R-:W-:Y:S01]  /*129d0*/  FSEL R90, R47, -INF , P3 ;  /* 0xff8000002f5a7808 */ /* 0x010fe20001800000 */
[----:B------:R-:W-:Y:S01]  /*129e0*/  FMUL.FTZ R47, R68, UR4 ;  /* 0x00000004442f7c20 */ /* 0x000fe20008410000 */
[----:B------:R-:W-:Y:S01]  /*129f0*/  FMNMX.FTZ R27, R92, R21, !PT ;  /* 0x000000155c1b7209 */ /* 0x000fe20007810000 */
[----:B------:R-:W-:Y:S01]  /*12a00*/  FMUL.FTZ R21, R74, UR4 ;  /* 0x000000044a157c20 */ /* 0x000fe20008410000 */
[----:B------:R-:W-:Y:S01]  /*12a10*/  ISETP.GT.AND P3, PT, R9, 0x31, PT ;  /* 0x000000310900780c */ /* 0x000fe20003f64270 */
[----:B------:R-:W-:Y:S01]  /*12a20*/  MUFU.TANH R59, R59 ;  /* 0x0000003b003b7308 */ /* 0x000fe20000002400 */
[----:B------:R-:W-:-:S02]  /*12a30*/  FSEL R88, R50, -INF , P4 ;  /* 0xff80000032587808 */ /* 0x000fc40002000000 */
[----:B------:R-:W-:Y:S02]  /*12a40*/  FMNMX.FTZ R27, R90, R27, !PT ;  /* 0x0000001b5a1b7209 */ /* 0x000fe40007810000 */
[----:B------:R-:W-:Y:S02]  /*12a50*/  ISETP.GT.AND P4, PT, R9, 0x38, PT ;  /* 0x000000380900780c */ /* 0x000fe40003f84270 */
[----:B--2---:R-:W-:Y:S01]  /*12a60*/  FSEL R74, R51, -INF , P3 ;  /* 0xff800000334a7808 */ /* 0x004fe20001800000 */
[----:B------:R-:W1:Y:S01]  /*12a70*/  MUFU.TANH R26, R62 ;  /* 0x0000003e001a7308 */ /* 0x000e620000002400 */
[----:B------:R-:W-:Y:S01]  /*12a80*/  FMNMX.FTZ R27, R88, R27, !PT ;  /* 0x0000001b581b7209 */ /* 0x000fe20007810000 */
[----:B------:R-:W-:Y:S01]  /*12a90*/  FMUL.FTZ R51, R76, UR4 ;  /* 0x000000044c337c20 */ /* 0x000fe20008410000 */
        /* <DEDUP_REMOVED lines=15> */
[----:B0-----:R-:W-:Y:S01]  /*12b90*/  FSEL R66, R55, -INF , P3 ;  /* 0xff80000037427808 */ /* 0x001fe20001800000 */
[----:B------:R-:W-:Y:S01]  /*12ba0*/  FMUL.FTZ R55, R73, UR4 ;  /* 0x0000000449377c20 */ /* 0x000fe20008410000 */
[----:B------:R-:W-:Y:S02]  /*12bb0*/  ISETP.GT.AND P3, PT, R9, 0x41, PT ;  /* 0x000000410900780c */ /* 0x000fe40003f64270 */
[----:B------:R-:W-:Y:S02]  /*12bc0*/  FMNMX.FTZ R27, R66, R27, !PT ;  /* 0x0000001b421b7209 */ /* 0x000fe40007810000 */
[----:B------:R-:W-:Y:S01]  /*12bd0*/  FSEL R58, R59, -INF , P3 ;  /* 0xff8000003b3a7808 */ /* 0x000fe20001800000 */
[----:B------:R-:W0:Y:S01]  /*12be0*/  MUFU.TANH R52, R71 ;  /* 0x0000004700347308 */ /* 0x000e220000002400 */
[----:B------:R-:W-:Y:S01]  /*12bf0*/  FMNMX.FTZ R27, R62, R27, !PT ;  /* 0x0000001b3e1b7209 */ /* 0x000fe20007810000 */
[----:B------:R-:W-:Y:S01]  /*12c00*/  FMUL.FTZ R59, R84, UR4 ;  /* 0x00000004543b7c20 */ /* 0x000fe20008410000 */
[----:B------:R-:W-:-:S02]  /*12c10*/  ISETP.GT.AND P3, PT, R9, 0x49, PT ;  /* 0x000000490900780c */ /* 0x000fc40003f64270 */
[----:B------:R-:W-:Y:S02]  /*12c20*/  FMNMX.FTZ R27, R58, R27, !PT ;  /* 0x0000001b3a1b7209 */ /* 0x000fe40007810000 */
[----:B---3--:R-:W-:Y:S01]  /*12c30*/  FSEL R56, R56, -INF , P3 ;  /* 0xff80000038387808 */ /* 0x008fe20001800000 */
[----:B------:R-:W3:Y:S01]  /*12c40*/  MUFU.TANH R21, R21 ;  /* 0x0000001500157308 */ /* 0x000ee20000002400 */
[----:B------:R-:W-:Y:S02]  /*12c50*/  FMNMX.FTZ R27, R46, R27, !PT ;  /* 0x0000001b2e1b7209 */ /* 0x000fe40007810000 */
[C---:B------:R-:W-:Y:S02]  /*12c60*/  ISETP.GT.AND P3, PT, R9.reuse, 0x51, PT ;  /* 0x000000510900780c */ /* 0x040fe40003f64270 */
[----:B--2---:R-:W-:Y:S02]  /*12c70*/  FSEL R48, R48, -INF , P4 ;  /* 0xff80000030307808 */ /* 0x004fe40002000000 */
[----:B------:R-:W-:Y:S01]  /*12c80*/  FMNMX.FTZ R27, R56, R27, !PT ;  /* 0x0000001b381b7209 */ /* 0x000fe20007810000 */
[----:B------:R-:W2:Y:S01]  /*12c90*/  MUFU.TANH R40, R75 ;  /* 0x0000004b00287308 */ /* 0x000ea20000002400 */
[----:B------:R-:W-:-:S02]  /*12ca0*/  ISETP.GT.AND P4, PT, R9, 0x58, PT ;  /* 0x000000580900780c */ /* 0x000fc40003f84270 */
[----:B-1----:R-:W-:Y:S02]  /*12cb0*/  FSEL R54, R67, -INF , P3 ;  /* 0xff80000043367808 */ /* 0x002fe40001800000 */
[----:B------:R-:W-:Y:S02]  /*12cc0*/  FMNMX.FTZ R27, R48, R27, !PT ;  /* 0x0000001b301b7209 */ /* 0x000fe40007810000 */
[C---:B------:R-:W-:Y:S01]  /*12cd0*/  ISETP.GT.AND P3, PT, R9.reuse, 0x59, PT ;  /* 0x000000590900780c */ /* 0x040fe20003f64270 */
[----:B------:R-:W1:Y:S01]  /*12ce0*/  MUFU.TANH R42, R78 ;  /* 0x0000004e002a7308 */ /* 0x000e620000002400 */
[----:B------:R-:W-:Y:S02]  /*12cf0*/  FSEL R44, R44, -INF , P4 ;  /* 0xff8000002c2c7808 */ /* 0x000fe40002000000 */
[----:B------:R-:W-:Y:S02]  /*12d00*/  FMNMX.FTZ R27, R54, R27, !PT ;  /* 0x0000001b361b7209 */ /* 0x000fe40007810000 */
[----:B------:R-:W-:-:S02]  /*12d10*/  ISETP.GT.AND P4, PT, R9, 0x60, PT ;  /* 0x000000600900780c */ /* 0x000fc40003f84270 */
[----:B0-----:R-:W-:Y:S01]  /*12d20*/  FSEL R52, R52, -INF , P3 ;  /* 0xff80000034347808 */ /* 0x001fe20001800000 */
[----:B------:R-:W0:Y:S01]  /*12d30*/  MUFU.TANH R38, R79 ;  /* 0x0000004f00267308 */ /* 0x000e220000002400 */
[----:B------:R-:W-:Y:S02]  /*12d40*/  FMNMX.FTZ R27, R44, R27, !PT ;  /* 0x0000001b2c1b7209 */ /* 0x000fe40007810000 */
[----:B------:R-:W-:Y:S02]  /*12d50*/  ISETP.GT.AND P3, PT, R9, 0x61, PT ;  /* 0x000000610900780c */ /* 0x000fe40003f64270 */
[----:B---3--:R-:W-:Y:S02]  /*12d60*/  FSEL R50, R21, -INF , P4 ;  /* 0xff80000015327808 */ /* 0x008fe40002000000 */
[----:B------:R-:W-:Y:S01]  /*12d70*/  FMNMX.FTZ R27, R52, R27, !PT ;  /* 0x0000001b341b7209 */ /* 0x000fe20007810000 */
[----:B------:R-:W3:Y:S01]  /*12d80*/  MUFU.TANH R26, R82 ;  /* 0x00000052001a7308 */ /* 0x000ee20000002400 */
[----:B------:R-:W-:-:S02]  /*12d90*/  ISETP.GT.AND P4, PT, R9, 0x68, PT ;  /* 0x000000680900780c */ /* 0x000fc40003f84270 */
[----:B--2---:R-:W-:Y:S02]  /*12da0*/  FSEL R40, R40, -INF , P3 ;  /* 0xff80000028287808 */ /* 0x004fe40001800000 */
[----:B------:R-:W-:Y:S02]  /*12db0*/  FMNMX.FTZ R27, R50, R27, !PT ;  /* 0x0000001b321b7209 */ /* 0x000fe40007810000 */
[C---:B------:R-:W-:Y:S01]  /*12dc0*/  ISETP.GT.AND P3, PT, R9.reuse, 0x69, PT ;  /* 0x000000690900780c */ /* 0x040fe20003f64270 */
[----:B------:R-:W2:Y:S01]  /*12dd0*/  MUFU.TANH R36, R83 ;  /* 0x0000005300247308 */ /* 0x000ea20000002400 */
[----:B-1----:R-:W-:Y:S02]  /*12de0*/  FSEL R42, R42, -INF , P4 ;  /* 0xff8000002a2a7808 */ /* 0x002fe40002000000 */
[----:B------:R-:W-:Y:S02]  /*12df0*/  FMNMX.FTZ R27, R40, R27, !PT ;  /* 0x0000001b281b7209 */ /* 0x000fe40007810000 */
[----:B------:R-:W-:-:S02]  /*12e00*/  ISETP.GT.AND P4, PT, R9, 0x70, PT ;  /* 0x000000700900780c */ /* 0x000fc40003f84270 */
[----:B0-----:R-:W-:Y:S01]  /*12e10*/  FSEL R38, R38, -INF , P3 ;  /* 0xff80000026267808 */ /* 0x001fe20001800000 */
[----:B------:R-:W0:Y:S01]  /*12e20*/  MUFU.TANH R34, R86 ;  /* 0x0000005600227308 */ /* 0x000e220000002400 */
[----:B------:R-:W-:Y:S02]  /*12e30*/  FMNMX.FTZ R27, R42, R27, !PT ;  /* 0x0000001b2a1b7209 */ /* 0x000fe40007810000 */
[C---:B------:R-:W-:Y:S02]  /*12e40*/  ISETP.GT.AND P3, PT, R9.reuse, 0x71, PT ;  /* 0x000000710900780c */ /* 0x040fe40003f64270 */
[----:B---3--:R-:W-:Y:S02]  /*12e50*/  FSEL R26, R26, -INF , P4 ;  /* 0xff8000001a1a7808 */ /* 0x008fe40002000000 */
[----:B------:R-:W-:Y:S01]  /*12e60*/  FMNMX.FTZ R27, R38, R27, !PT ;  /* 0x0000001b261b7209 */ /* 0x000fe20007810000 */
[----:B------:R-:W1:Y:S01]  /*12e70*/  MUFU.TANH R30, R87 ;  /* 0x00000057001e7308 */ /* 0x000e620000002400 */
[----:B------:R-:W-:-:S02]  /*12e80*/  ISETP.GT.AND P4, PT, R9, 0x78, PT ;  /* 0x000000780900780c */ /* 0x000fc40003f84270 */
[----:B--2---:R-:W-:Y:S02]  /*12e90*/  FSEL R36, R36, -INF , P3 ;  /* 0xff80000024247808 */ /* 0x004fe40001800000 */
[----:B------:R-:W-:Y:S02]  /*12ea0*/  FMNMX.FTZ R27, R26, R27, !PT ;  /* 0x0000001b1a1b7209 */ /* 0x000fe40007810000 */
[----:B------:R-:W-:Y:S01]  /*12eb0*/  ISETP.GT.AND P3, PT, R9, 0x79, PT ;  /* 0x000000790900780c */ /* 0x000fe20003f64270 */
[----:B------:R-:W-:Y:S01]  /*12ec0*/  MUFU.TANH R4, R4 ;  /* 0x0000000400047308 */ /* 0x000fe20000002400 */
[----:B0-----:R-:W-:Y:S01]  /*12ed0*/  FSEL R34, R34, -INF , P4 ;  /* 0xff80000022227808 */ /* 0x001fe20002000000 */
[----:B------:R-:W-:Y:S01]  /*12ee0*/  IMAD.U32 R9, RZ, RZ, UR5 ;  /* 0x00000005ff097e24 */ /* 0x000fe2000f8e00ff */
[----:B------:R-:W-:Y:S02]  /*12ef0*/  FMNMX.FTZ R27, R36, R27, !PT ;  /* 0x0000001b241b7209 */ /* 0x000fe40007810000 */
[----:B------:R-:W-:-:S02]  /*12f00*/  ISETP.GT.AND P4, PT, R31, 0x1, PT ;  /* 0x000000011f00780c */ /* 0x000fc40003f84270 */
[----:B------:R-:W-:Y:S01]  /*12f10*/  FMNMX.FTZ R27, R34, R27, !PT ;  /* 0x0000001b221b7209 */ /* 0x000fe20007810000 */
[----:B------:R-:W0:Y:S01]  /*12f20*/  MUFU.TANH R3, R3 ;  /* 0x0000000300037308 */ /* 0x000e220000002400 */
[----:B-1----:R-:W-:-:S04]  /*12f30*/  FSEL R30, R30, -INF , P3 ;  /* 0xff8000001e1e7808 */ /* 0x002fc80001800000 */
[----:B------:R-:W-:-:S03]  /*12f40*/  FMNMX.FTZ R27, R30, R27, !PT ;  /* 0x0000001b1e1b7209 */ /* 0x000fc60007810000 */
[----:B------:R-:W1:Y:S02]  /*12f50*/  MUFU.TANH R6, R6 ;  /* 0x0000000600067308 */ /* 0x000e640000002400 */
[----:B------:R-:W2:Y:S06]  /*12f60*/  SHFL.BFLY PT, R60, R27, 0x2, 0x1f ;  /* 0x0c401f001b3c7f89 */ /* 0x000eac00000e0000 */
[----:B------:R-:W-:Y:S01]  /*12f70*/  MUFU.TANH R7, R7 ;  /* 0x0000000700077308 */ /* 0x000fe20000002400 */
[----:B0-----:R-:W-:Y:S02]  /*12f80*/  FSEL R3, R3, -INF , P4 ;  /* 0xff80000003037808 */ /* 0x001fe40002000000 */
[----:B------:R-:W-:-:S05]  /*12f90*/  ISETP.GT.AND P4, PT, R31, 0x10, PT ;  /* 0x000000101f00780c */ /* 0x000fca0003f84270 */
[----:B------:R-:W0:Y:S01]  /*12fa0*/  MUFU.TANH R8, R8 ;  /* 0x0000000800087308 */ /* 0x000e220000002400 */
[----:B-1----:R-:W-:-:S07]  /*12fb0*/  FSEL R64, R6, -INF , P5 ;  /* 0xff80000006407808 */ /* 0x002fce0002800000 */
[----:B------:R-:W-:Y:S01]  /*12fc0*/  MUFU.TANH R12, R12 ;  /* 0x0000000c000c7308 */ /* 0x000fe20000002400 */
[----:B--2---:R-:W-:-:S05]  /*12fd0*/  FMNMX.FTZ R60, R27, R60, !PT ;  /* 0x0000003c1b3c7209 */ /* 0x004fca0007810000 */
[----:B------:R-:W1:Y:S02]  /*12fe0*/  SHFL.BFLY PT, R21, R60, 0x1, 0x1f ;  /* 0x0c201f003c157f89 */ /* 0x000e6400000e0000 */
[----:B------:R-:W2:Y:S01]  /*12ff0*/  MUFU.TANH R11, R11 ;  /* 0x0000000b000b7308 */ /* 0x000ea20000002400 */
[----:B0-----:R-:W-:Y:S02]  /*13000*/  FSEL R72, R8, -INF , P4 ;  /* 0xff80000008487808 */ /* 0x001fe40002000000 */
[----:B------:R-:W-:-:S05]  /*13010*/  ISETP.GT.AND P4, PT, R31, 0x18, PT ;  /* 0x000000181f00780c */ /* 0x000fca0003f84270 */
[----:B------:R-:W-:Y:S08]  /*13020*/  MUFU.TANH R15, R15 ;  /* 0x0000000f000f7308 */ /* 0x000ff00000002400 */
[----:B------:R-:W0:Y:S01]  /*13030*/  MUFU.TANH R24, R24 ;  /* 0x0000001800187308 */ /* 0x000e220000002400 */
[----:B--2---:R-:W-:Y:S02]  /*13040*/  FSEL R76, R11, -INF , P4 ;  /* 0xff8000000b4c7808 */ /* 0x004fe40002000000 */
[----:B------:R-:W-:-:S02]  /*13050*/  ISETP.GT.AND P4, PT, R31, 0x20, PT ;  /* 0x000000201f00780c */ /* 0x000fc40003f84270 */
[----:B-1----:R-:W-:-:S03]  /*13060*/  FMNMX.FTZ R21, R60, R21, !PT ;  /* 0x000000153c157209 */ /* 0x002fc60007810000 */
[----:B------:R-:W1:Y:S01]  /*13070*/  MUFU.TANH R25, R25 ;  /* 0x0000001900197308 */ /* 0x000e620000002400 */
[C---:B------:R-:W-:Y:S01]  /*13080*/  FSETP.NEU.FTZ.AND P3, PT, R21.reuse, -INF , PT ;  /* 0xff8000001500780b */ /* 0x040fe20003f7d000 */
[----:B------:R-:W-:-:S06]  /*13090*/  FMUL.FTZ R27, R21, R9 ;  /* 0x00000009151b7220 */ /* 0x000fcc0000410000 */
[----:B------:R-:W2:Y:S01]  /*130a0*/  MUFU.TANH R28, R28 ;  /* 0x0000001c001c7308 */ /* 0x000ea20000002400 */
[----:B------:R-:W-:Y:S02]  /*130b0*/  FSEL R27, R27, RZ, P3 ;  /* 0x000000ff1b1b7208 */ /* 0x000fe40001800000 */
[C---:B------:R-:W-:Y:S02]  /*130c0*/  ISETP.GT.AND P3, PT, R31.reuse, RZ, PT ;  /* 0x000000ff1f00720c */ /* 0x040fe40003f64270 */
[----:B0-----:R-:W-:Y:S01]  /*130d0*/  FSEL R24, R24, -INF , P4 ;  /* 0xff80000018187808 */ /* 0x001fe20002000000 */
[-CC-:B------:R-:W-:Y:S01]  /*130e0*/  FFMA.FTZ R175, R92, R9.reuse, -R27.reuse ;  /* 0x000000095caf7223 */ /* 0x180fe2000001081b */
[----:B------:R-:W-:Y:S01]  /*130f0*/  FSEL R60, R4, -INF , P3 ;  /* 0xff800000043c7808 */ /* 0x000fe20001800000 */
[----:B------:R-:W0:Y:S01]  /*13100*/  MUFU.TANH R29, R29 ;  /* 0x0000001d001d7308 */ /* 0x000e220000002400 */
[----:B------:R-:W-:Y:S01]  /*13110*/  ISETP.GT.AND P3, PT, R31, 0x9, PT ;  /* 0x000000091f00780c */ /* 0x000fe20003f64270 */
[--C-:B------:R-:W-:Y:S01]  /*13120*/  FFMA.FTZ R173, R96, R9, -R27.reuse ;  /* 0x0000000960ad7223 */ /* 0x100fe2000001081b */
[----:B------:R-:W-:Y:S01]  /*13130*/  FMNMX.FTZ R63, R60, R3, !PT ;  /* 0x000000033c3f7209 */ /* 0x000fe20007810000 */
[-CC-:B------:R-:W-:Y:S01]  /*13140*/  FFMA.FTZ R8, R98, R9.reuse, -R27.reuse ;  /* 0x0000000962087223 */ /* 0x180fe2000001081b */
[----:B------:R-:W-:Y:S01]  /*13150*/  FSEL R68, R7, -INF , P3 ;  /* 0xff80000007447808 */ /* 0x000fe20001800000 */
[--C-:B------:R-:W-:Y:S01]  /*13160*/  FFMA.FTZ R7, R94, R9, -R27.reuse ;  /* 0x000000095e077223 */ /* 0x100fe2000001081b */
[----:B------:R-:W-:Y:S01]  /*13170*/  FMNMX.FTZ R63, R64, R63, !PT ;  /* 0x0000003f403f7209 */ /* 0x000fe20007810000 */
[----:B------:R-:W3:Y:S01]  /*13180*/  MUFU.TANH R32, R32 ;  /* 0x0000002000207308 */ /* 0x000ee20000002400 */
[C---:B------:R-:W-:Y:S01]  /*13190*/  ISETP.GT.AND P3, PT, R31.reuse, 0x11, PT ;  /* 0x000000111f00780c */ /* 0x040fe20003f64270 */
[--C-:B------:R-:W-:Y:S01]  /*131a0*/  FFMA.FTZ R169, R88, R9, -R27.reuse ;  /* 0x0000000958a97223 */ /* 0x100fe2000001081b */
[----:B------:R-:W-:Y:S01]  /*131b0*/  FMNMX.FTZ R63, R68, R63, !PT ;  /* 0x0000003f443f7209 */ /* 0x000fe20007810000 */
[-CC-:B------:R-:W-:Y:S01]  /*131c0*/  FFMA.FTZ R179, R100, R9.reuse, -R27.reuse ;  /* 0x0000000964b37223 */ /* 0x180fe2000001081b */
[----:B------:R-:W-:Y:S01]  /*131d0*/  FSEL R12, R12, -INF , P3 ;  /* 0xff8000000c0c7808 */ /* 0x000fe20001800000 */
[--C-:B------:R-:W-:Y:S01]  /*131e0*/  FFMA.FTZ R6, R102, R9, -R27.reuse ;  /* 0x0000000966067223 */ /* 0x100fe2000001081b */
[----:B------:R-:W-:Y:S01]  /*131f0*/  FMNMX.FTZ R63, R72, R63, !PT ;  /* 0x0000003f483f7209 */ /* 0x000fe20007810000 */
[----:B------:R-:W4:Y:S01]  /*13200*/  MUFU.TANH R33, R33 ;  /* 0x0000002100217308 */ /* 0x000f220000002400 */
[----:B------:R-:W-:Y:S01]  /*13210*/  ISETP.GT.AND P3, PT, R31, 0x19, PT ;  /* 0x000000191f00780c */ /* 0x000fe20003f64270 */
[--C-:B------:R-:W-:Y:S01]  /*13220*/  FFMA.FTZ R177, R104, R9, -R27.reuse ;  /* 0x0000000968b17223 */ /* 0x100fe2000001081b */
[----:B------:R-:W-:Y:S01]  /*13230*/  FMNMX.FTZ R63, R12, R63, !PT ;  /* 0x0000003f0c3f7209 */ /* 0x000fe20007810000 */
[-CC-:B------:R-:W-:Y:S01]  /*13240*/  FFMA.FTZ R171, R70, R9.reuse, -R27.reuse ;  /* 0x0000000946ab7223 */ /* 0x180fe2000001081b */
[----:B------:R-:W-:Y:S01]  /*13250*/  FSEL R78, R15, -INF , P3 ;  /* 0xff8000000f4e7808 */ /* 0x000fe20001800000 */
[--C-:B------:R-:W-:Y:S01]  /*13260*/  FFMA.FTZ R4, R106, R9, -R27.reuse ;  /* 0x000000096a047223 */ /* 0x100fe2000001081b */
[----:B------:R-:W-:Y:S01]  /*13270*/  FMNMX.FTZ R63, R76, R63, !PT ;  /* 0x0000003f4c3f7209 */ /* 0x000fe20007810000 */
[----:B------:R-:W4:Y:S01]  /*13280*/  MUFU.TANH R20, R20 ;  /* 0x0000001400147308 */ /* 0x000f220000002400 */
[C---:B------:R-:W-:Y:S01]  /*13290*/  ISETP.GT.AND P3, PT, R31.reuse, 0x21, PT ;  /* 0x000000211f00780c */ /* 0x040fe20003f64270 */
[--C-:B------:R-:W-:Y:S01]  /*132a0*/  FFMA.FTZ R183, R110, R9, -R27.reuse ;  /* 0x000000096eb77223 */ /* 0x100fe2000001081b */
[----:B------:R-:W-:Y:S01]  /*132b0*/  FMNMX.FTZ R63, R78, R63, !PT ;  /* 0x0000003f4e3f7209 */ /* 0x000fe20007810000 */
[-CC-:B------:R-:W-:Y:S01]  /*132c0*/  FFMA.FTZ R112, R112, R9.reuse, -R27.reuse ;  /* 0x0000000970707223 */ /* 0x180fe2000001081b */
[----:B------:R-:W-:Y:S01]  /*132d0*/  ISETP.GT.AND P4, PT, R31, 0x28, PT ;  /* 0x000000281f00780c */ /* 0x000fe20003f84270 */
[--C-:B------:R-:W-:Y:S01]  /*132e0*/  FFMA.FTZ R165, R62, R9, -R27.reuse ;  /* 0x000000093ea57223 */ /* 0x100fe2000001081b */
[----:B-1----:R-:W-:Y:S01]  /*132f0*/  FSEL R80, R25, -INF , P3 ;  /* 0xff80000019507808 */ /* 0x002fe20001800000 */
[----:B------:R-:W1:Y:S01]  /*13300*/  MUFU.TANH R14, R14 ;  /* 0x0000000e000e7308 */ /* 0x000e620000002400 */
[----:B------:R-:W-:Y:S01]  /*13310*/  FMNMX.FTZ R63, R24, R63, !PT ;  /* 0x0000003f183f7209 */ /* 0x000fe20007810000 */
[-CC-:B------:R-:W-:Y:S01]  /*13320*/  FFMA.FTZ R181, R114, R9.reuse, -R27.reuse ;  /* 0x0000000972b57223 */ /* 0x180fe2000001081b */
[C---:B------:R-:W-:Y:S01]  /*13330*/  ISETP.GT.AND P3, PT, R31.reuse, 0x29, PT ;  /* 0x000000291f00780c */ /* 0x040fe20003f64270 */
[-CC-:B------:R-:W-:Y:S01]  /*13340*/  FFMA.FTZ R167, R46, R9.reuse, -R27.reuse ;  /* 0x000000092ea77223 */ /* 0x180fe2000001081b */
[----:B--2---:R-:W-:Y:S01]  /*13350*/  FSEL R28, R28, -INF , P4 ;  /* 0xff8000001c1c7808 */ /* 0x004fe20002000000 */
[--C-:B------:R-:W-:Y:S01]  /*13360*/  FFMA.FTZ R46, R56, R9, -R27.reuse ;  /* 0x00000009382e7223 */ /* 0x100fe2000001081b */
[----:B------:R-:W-:Y:S01]  /*13370*/  FMNMX.FTZ R63, R80, R63, !PT ;  /* 0x0000003f503f7209 */ /* 0x000fe20007810000 */
[----:B------:R-:W2:Y:S01]  /*13380*/  MUFU.TANH R10, R10 ;  /* 0x0000000a000a7308 */ /* 0x000ea20000002400 */
[----:B------:R-:W-:Y:S01]  /*13390*/  ISETP.GT.AND P4, PT, R31, 0x30, PT ;  /* 0x000000301f00780c */ /* 0x000fe20003f84270 */
[-CC-:B------:R-:W-:Y:S01]  /*133a0*/  FFMA.FTZ R161, R48, R9.reuse, -R27.reuse ;  /* 0x0000000930a17223 */ /* 0x180fe2000001081b */
[----:B0-----:R-:W-:Y:S01]  /*133b0*/  FSEL R82, R29, -INF , P3 ;  /* 0xff8000001d527808 */ /* 0x001fe20001800000 */
[--C-:B------:R-:W-:Y:S01]  /*133c0*/  FFMA.FTZ R163, R44, R9, -R27.reuse ;  /* 0x000000092ca37223 */ /* 0x100fe2000001081b */
[----:B------:R-:W-:Y:S01]  /*133d0*/  FMNMX.FTZ R63, R28, R63, !PT ;  /* 0x0000003f1c3f7209 */ /* 0x000fe20007810000 */
[-CC-:B------:R-:W-:Y:S01]  /*133e0*/  FFMA.FTZ R153, R26, R9.reuse, -R27.reuse ;  /* 0x000000091a997223 */ /* 0x180fe2000001081b */
[C---:B------:R-:W-:Y:S01]  /*133f0*/  ISETP.GT.AND P3, PT, R31.reuse, 0x31, PT ;  /* 0x000000311f00780c */ /* 0x040fe20003f64270 */
[----:B------:R-:W0:Y:S01]  /*13400*/  MUFU.TANH R13, R13 ;  /* 0x0000000d000d7308 */ /* 0x000e220000002400 */
[----:B---3--:R-:W-:Y:S01]  /*13410*/  FSEL R32, R32, -INF , P4 ;  /* 0xff80000020207808 */ /* 0x008fe20002000000 */
[--C-:B------:R-:W-:Y:S01]  /*13420*/  FFMA.FTZ R74, R74, R9, -R27.reuse ;  /* 0x000000094a4a7223 */ /* 0x100fe2000001081b */
[----:B------:R-:W-:Y:S01]  /*13430*/  FMNMX.FTZ R63, R82, R63, !PT ;  /* 0x0000003f523f7209 */ /* 0x000fe20007810000 */
[-CC-:B------:R-:W-:Y:S01]  /*13440*/  FFMA.FTZ R66, R66, R9.reuse, -R27.reuse ;  /* 0x0000000942427223 */ /* 0x180fe2000001081b */
[----:B------:R-:W-:Y:S01]  /*13450*/  ISETP.GT.AND P4, PT, R31, 0x38, PT ;  /* 0x000000381f00780c */ /* 0x000fe20003f84270 */
[--C-:B------:R-:W-:Y:S01]  /*13460*/  FFMA.FTZ R58, R58, R9, -R27.reuse ;  /* 0x000000093a3a7223 */ /* 0x100fe2000001081b */
[----:B----4-:R-:W-:Y:S01]  /*13470*/  FSEL R84, R33, -INF , P3 ;  /* 0xff80000021547808 */ /* 0x010fe20001800000 */
[----:B------:R-:W3:Y:S01]  /*13480*/  MUFU.TANH R35, R35 ;  /* 0x0000002300237308 */ /* 0x000ee20000002400 */
[----:B------:R-:W-:Y:S01]  /*13490*/  FMNMX.FTZ R63, R32, R63, !PT ;  /* 0x0000003f203f7209 */ /* 0x000fe20007810000 */
[-CC-:B------:R-:W-:Y:S01]  /*134a0*/  FFMA.FTZ R48, R54, R9.reuse, -R27.reuse ;  /* 0x0000000936307223 */ /* 0x180fe2000001081b */
[C---:B------:R-:W-:Y:S01]  /*134b0*/  ISETP.GT.AND P3, PT, R31.reuse, 0x39, PT ;  /* 0x000000391f00780c */ /* 0x040fe20003f64270 */
[-CC-:B------:R-:W-:Y:S01]  /*134c0*/  FFMA.FTZ R44, R52, R9.reuse, -R27.reuse ;  /* 0x00000009342c7223 */ /* 0x180fe2000001081b */
[----:B------:R-:W-:Y:S01]  /*134d0*/  FSEL R20, R20, -INF , P4 ;  /* 0xff80000014147808 */ /* 0x000fe20002000000 */
[--C-:B------:R-:W-:Y:S01]  /*134e0*/  FFMA.FTZ R157, R50, R9, -R27.reuse ;  /* 0x00000009329d7223 */ /* 0x100fe2000001081b */
[----:B------:R-:W-:Y:S01]  /*134f0*/  FMNMX.FTZ R63, R84, R63, !PT ;  /* 0x0000003f543f7209 */ /* 0x000fe20007810000 */
[----:B------:R-:W4:Y:S01]  /*13500*/  MUFU.TANH R45, R45 ;  /* 0x0000002d002d7308 */ /* 0x000f220000002400 */
[C---:B------:R-:W-:Y:S01]  /*13510*/  ISETP.GT.AND P4, PT, R31.reuse, 0x40, PT ;  /* 0x000000401f00780c */ /* 0x040fe20003f84270 */
[-CC-:B------:R-:W-:Y:S01]  /*13520*/  FFMA.FTZ R40, R40, R9.reuse, -R27.reuse ;  /* 0x0000000928287223 */ /* 0x180fe2000001081b */
[----:B-1----:R-:W-:Y:S01]  /*13530*/  FSEL R86, R14, -INF , P3 ;  /* 0xff8000000e567808 */ /* 0x002fe20001800000 */
[--C-:B------:R-:W-:Y:S01]  /*13540*/  FFMA.FTZ R159, R42, R9, -R27.reuse ;  /* 0x000000092a9f7223 */ /* 0x100fe2000001081b */
[----:B------:R-:W-:Y:S01]  /*13550*/  FMNMX.FTZ R63, R20, R63, !PT ;  /* 0x0000003f143f7209 */ /* 0x000fe20007810000 */
[-CC-:B------:R-:W-:Y:S01]  /*13560*/  FFMA.FTZ R38, R38, R9.reuse, -R27.reuse ;  /* 0x0000000926267223 */ /* 0x180fe2000001081b */
[C---:B------:R-:W-:Y:S01]  /*13570*/  ISETP.GT.AND P3, PT, R31.reuse, 0x41, PT ;  /* 0x000000411f00780c */ /* 0x040fe20003f64270 */
[----:B------:R-:W1:Y:S01]  /*13580*/  MUFU.TANH R53, R53 ;  /* 0x0000003500357308 */ /* 0x000e620000002400 */
[----:B--2---:R-:W-:Y:S01]  /*13590*/  FSEL R94, R10, -INF , P4 ;  /* 0xff8000000a5e7808 */ /* 0x004fe20002000000 */
[--C-:B------:R-:W-:Y:S01]  /*135a0*/  FFMA.FTZ R10, R90, R9, -R27.reuse ;  /* 0x000000095a0a7223 */ /* 0x100fe2000001081b */
[----:B------:R-:W-:Y:S01]  /*135b0*/  FMNMX.FTZ R63, R86, R63, !PT ;  /* 0x0000003f563f7209 */ /* 0x000fe20007810000 */
[-CC-:B------:R-:W-:Y:S01]  /*135c0*/  FFMA.FTZ R26, R36, R9.reuse, -R27.reuse ;  /* 0x00000009241a7223 */ /* 0x180fe2000001081b */
[----:B------:R-:W-:Y:S01]  /*135d0*/  ISETP.GT.AND P4, PT, R31, 0x48, PT ;  /* 0x000000481f00780c */ /* 0x000fe20003f84270 */
[--C-:B------:R-:W-:Y:S01]  /*135e0*/  FFMA.FTZ R155, R34, R9, -R27.reuse ;  /* 0x00000009229b7223 */ /* 0x100fe2000001081b */
[----:B0-----:R-:W-:Y:S01]  /*135f0*/  FSEL R92, R13, -INF , P3 ;  /* 0xff8000000d5c7808 */ /* 0x001fe20001800000 */
[----:B------:R-:W0:Y:S01]  /*13600*/  MUFU.TANH R57, R57 ;  /* 0x0000003900397308 */ /* 0x000e220000002400 */
[----:B------:R-:W-:Y:S01]  /*13610*/  FMNMX.FTZ R63, R94, R63, !PT ;  /* 0x0000003f5e3f7209 */ /* 0x000fe20007810000 */
[----:B------:R-:W-:Y:S01]  /*13620*/  FFMA.FTZ R30, R30, R9, -R27 ;  /* 0x000000091e1e7223 */ /* 0x000fe2000001081b */
[----:B------:R-:W-:-:S02]  /*13630*/  ISETP.GT.AND P3, PT, R31, 0x49, PT ;  /* 0x000000491f00780c */ /* 0x000fc40003f64270 */
[----:B---3--:R-:W-:Y:S02]  /*13640*/  FSEL R96, R35, -INF , P4 ;  /* 0xff80000023607808 */ /* 0x008fe40002000000 */
[----:B------:R-:W-:Y:S01]  /*13650*/  FMNMX.FTZ R63, R92, R63, !PT ;  /* 0x0000003f5c3f7209 */ /* 0x000fe20007810000 */
[----:B------:R-:W2:Y:S01]  /*13660*/  MUFU.TANH R47, R47 ;  /* 0x0000002f002f7308 */ /* 0x000ea20000002400 */
[----:B------:R-:W-:Y:S02]  /*13670*/  ISETP.GT.AND P4, PT, R31, 0x50, PT ;  /* 0x000000501f00780c */ /* 0x000fe40003f84270 */
[----:B----4-:R-:W-:Y:S02]  /*13680*/  FSEL R90, R45, -INF , P3 ;  /* 0xff8000002d5a7808 */ /* 0x010fe40001800000 */
[----:B------:R-:W-:Y:S02]  /*13690*/  FMNMX.FTZ R63, R96, R63, !PT ;  /* 0x0000003f603f7209 */ /* 0x000fe40007810000 */
[----:B------:R-:W-:Y:S01]  /*136a0*/  ISETP.GT.AND P3, PT, R31, 0x51, PT ;  /* 0x000000511f00780c */ /* 0x000fe20003f64270 */
[----:B------:R-:W3:Y:S01]  /*136b0*/  MUFU.TANH R49, R49 ;  /* 0x0000003100317308 */ /* 0x000ee20000002400 */
[----:B-1----:R-:W-:-:S02]  /*136c0*/  FSEL R98, R53, -INF , P4 ;  /* 0xff80000035627808 */ /* 0x002fc40002000000 */
[----:B------:R-:W-:Y:S02]  /*136d0*/  FMNMX.FTZ R63, R90, R63, !PT ;  /* 0x0000003f5a3f7209 */ /* 0x000fe40007810000 */
[----:B------:R-:W-:Y:S02]  /*136e0*/  ISETP.GT.AND P4, PT, R31, 0x58, PT ;  /* 0x000000581f00780c */ /* 0x000fe40003f84270 */
[----:B0-----:R-:W-:Y:S01]  /*136f0*/  FSEL R88, R57, -INF , P3 ;  /* 0xff80000039587808 */ /* 0x001fe20001800000 */
[----:B------:R-:W0:Y:S01]  /*13700*/  MUFU.TANH R37, R37 ;  /* 0x0000002500257308 */ /* 0x000e220000002400 */
[----:B------:R-:W-:Y:S02]  /*13710*/  FMNMX.FTZ R63, R98, R63, !PT ;  /* 0x0000003f623f7209 */ /* 0x000fe40007810000 */
[----:B------:R-:W-:Y:S02]  /*13720*/  ISETP.GT.AND P3, PT, R31, 0x59, PT ;  /* 0x000000591f00780c */ /* 0x000fe40003f64270 */
[----:B--2---:R-:W-:-:S02]  /*13730*/  FSEL R100, R47, -INF , P4 ;  /* 0xff8000002f647808 */ /* 0x004fc40002000000 */
[----:B------:R-:W-:Y:S01]  /*13740*/  FMNMX.FTZ R63, R88, R63, !PT ;  /* 0x0000003f583f7209 */ /* 0x000fe20007810000 */
[----:B------:R-:W1:Y:S01]  /*13750*/  MUFU.TANH R55, R55 ;  /* 0x0000003700377308 */ /* 0x000e620000002400 */
[----:B------:R-:W-:Y:S02]  /*13760*/  ISETP.GT.AND P4, PT, R31, 0x60, PT ;  /* 0x000000601f00780c */ /* 0x000fe40003f84270 */
[----:B---3--:R-:W-:Y:S02]  /*13770*/  FSEL R102, R49, -INF , P3 ;  /* 0xff80000031667808 */ /* 0x008fe40001800000 */
[----:B------:R-:W-:Y:S02]  /*13780*/  FMNMX.FTZ R63, R100, R63, !PT ;  /* 0x0000003f643f7209 */ /* 0x000fe40007810000 */
[----:B------:R-:W-:Y:S01]  /*13790*/  ISETP.GT.AND P3, PT, R31, 0x61, PT ;  /* 0x000000611f00780c */ /* 0x000fe20003f64270 */
[----:B------:R-:W2:Y:S01]  /*137a0*/  MUFU.TANH R51, R51 ;  /* 0x0000003300337308 */ /* 0x000ea20000002400 */
[----:B0-----:R-:W-:-:S02]  /*137b0*/  FSEL R104, R37, -INF , P4 ;  /* 0xff80000025687808 */ /* 0x001fc40002000000 */
[----:B------:R-:W-:Y:S02]  /*137c0*/  FMNMX.FTZ R63, R102, R63, !PT ;  /* 0x0000003f663f7209 */ /* 0x000fe40007810000 */
[----:B------:R-:W-:Y:S02]  /*137d0*/  ISETP.GT.AND P4, PT, R31, 0x68, PT ;  /* 0x000000681f00780c */ /* 0x000fe40003f84270 */
[----:B------:R-:W-:Y:S01]  /*137e0*/  FMNMX.FTZ R63, R104, R63, !PT ;  /* 0x0000003f683f7209 */ /* 0x000fe20007810000 */
[----:B------:R-:W0:Y:S01]  /*137f0*/  MUFU.TANH R43, R43 ;  /* 0x0000002b002b7308 */ /* 0x000e220000002400 */
[----:B-1----:R-:W-:Y:S02]  /*13800*/  FSEL R70, R55, -INF , P3 ;  /* 0xff80000037467808 */ /* 0x002fe40001800000 */
[----:B------:R-:W-:Y:S02]  /*13810*/  ISETP.GT.AND P3, PT, R31, 0x69, PT ;  /* 0x000000691f00780c */ /* 0x000fe40003f64270 */
[----:B------:R-:W-:-:S03]  /*13820*/  FMNMX.FTZ R63, R70, R63, !PT ;  /* 0x0000003f463f7209 */ /* 0x000fc60007810000 */
[----:B------:R-:W1:Y:S01]  /*13830*/  MUFU.TANH R39, R39 ;  /* 0x0000002700277308 */ /* 0x000e620000002400 */
[----:B--2---:R-:W-:Y:S02]  /*13840*/  FSEL R106, R51, -INF , P4 ;  /* 0xff800000336a7808 */ /* 0x004fe40002000000 */
[----:B------:R-:W-:Y:S02]  /*13850*/  ISETP.GT.AND P4, PT, R31, 0x70, PT ;  /* 0x000000701f00780c */ /* 0x000fe40003f84270 */
[----:B------:R-:W-:-:S03]  /*13860*/  FMNMX.FTZ R63, R106, R63, !PT ;  /* 0x0000003f6a3f7209 */ /* 0x000fc60007810000 */
[----:B------:R-:W2:Y:S01]  /*13870*/  MUFU.TANH R41, R41 ;  /* 0x0000002900297308 */ /* 0x000ea20000002400 */
[----:B0-----:R-:W-:Y:S02]  /*13880*/  FSEL R108, R43, -INF , P3 ;  /* 0xff8000002b6c7808 */ /* 0x001fe40001800000 */
[----:B------:R-:W-:Y:S01]  /*13890*/  ISETP.GT.AND P3, PT, R31, 0x71, PT ;  /* 0x000000711f00780c */ /* 0x000fe20003f64270 */
[----:B------:R-:W0:Y:S01]  /*138a0*/  @P2 LDC R43, c[0x0][0x450] ;  /* 0x00011400ff2b2b82 */ /* 0x000e220000000800 */
[----:B------:R-:W-:-:S03]  /*138b0*/  FMNMX.FTZ R63, R108, R63, !PT ;  /* 0x0000003f6c3f7209 */ /* 0x000fc60007810000 */
[----:B------:R-:W3:Y:S01]  /*138c0*/  MUFU.TANH R59, R59 ;  /* 0x0000003b003b7308 */ /* 0x000ee20000002400 */
[----:B-1----:R-:W-:Y:S02]  /*138d0*/  FSEL R110, R39, -INF , P4 ;  /* 0xff800000276e7808 */ /* 0x002fe40002000000 */
[----:B------:R-:W-:Y:S02]  /*138e0*/  ISETP.GT.AND P4, PT, R31, 0x78, PT ;  /* 0x000000781f00780c */ /* 0x000fe40003f84270 */
[----:B------:R-:W-:-:S03]  /*138f0*/  FMNMX.FTZ R63, R110, R63, !PT ;  /* 0x0000003f6e3f7209 */ /* 0x000fc60007810000 */
[----:B------:R-:W1:Y:S01]  /*13900*/  MUFU.TANH R61, R61 ;  /* 0x0000003d003d7308 */ /* 0x000e620000002400 */
[----:B--2---:R-:W-:Y:S02]  /*13910*/  FSEL R62, R41, -INF , P3 ;  /* 0xff800000293e7808 */ /* 0x004fe40001800000 */
[----:B------:R-:W-:Y:S01]  /*13920*/  ISETP.GT.AND P3, PT, R31, 0x79, PT ;  /* 0x000000791f00780c */ /* 0x000fe20003f64270 */
[----:B------:R-:W2:Y:S01]  /*13930*/  @P2 LDC R41, c[0x0][0x44c] ;  /* 0x00011300ff292b82 */ /* 0x000ea20000000800 */
[----:B------:R-:W-:-:S03]  /*13940*/  FMNMX.FTZ R63, R62, R63, !PT ;  /* 0x0000003f3e3f7209 */ /* 0x000fc60007810000 */
[----:B------:R3:W-:Y:S08]  /*13950*/  MUFU.EX2 R2, R112 ;  /* 0x0000007000027308 */ /* 0x0007f00000000800 */
[----:B------:R-:W4:Y:S01]  /*13960*/  MUFU.EX2 R181, R181 ;  /* 0x000000b500b57308 */ /* 0x000f220000000800 */
[----:B---3--:R-:W-:Y:S02]  /*13970*/  FSEL R112, R59, -INF , P4 ;  /* 0xff8000003b707808 */ /* 0x008fe40002000000 */
[----:B-1----:R-:W-:-:S02]  /*13980*/  FSEL R114, R61, -INF , P3 ;  /* 0xff8000003d727808 */ /* 0x002fc40001800000 */
[----:B------:R-:W-:-:S03]  /*13990*/  FMNMX.FTZ R63, R112, R63, !PT ;  /* 0x0000003f703f7209 */ /* 0x000fc60007810000 */
[----:B------:R1:W-:Y:S01]  /*139a0*/  MUFU.EX2 R14, R7 ;  /* 0x00000007000e7308 */ /* 0x0003e20000000800 */
[----:B------:R-:W-:-:S05]  /*139b0*/  FMNMX.FTZ R63, R114, R63, !PT ;  /* 0x0000003f723f7209 */ /* 0x000fca0007810000 */
[----:B------:R-:W3:Y:S02]  /*139c0*/  SHFL.BFLY PT, R56, R63, 0x2, 0x1f ;  /* 0x0c401f003f387f89 */ /* 0x000ee400000e0000 */
[----:B------:R-:W0:Y:S08]  /*139d0*/  MUFU.EX2 R183, R183 ;  /* 0x000000b700b77308 */ /* 0x000e300000000800 */
[----:B------:R-:W2:Y:S08]  /*139e0*/  MUFU.EX2 R4, R4 ;  /* 0x0000000400047308 */ /* 0x000eb00000000800 */
[----:B------:R-:W2:Y:S01]  /*139f0*/  MUFU.EX2 R177, R177 ;  /* 0x000000b100b17308 */ /* 0x000ea20000000800 */
[----:B---3--:R-:W-:-:S07]  /*13a00*/  FMNMX.FTZ R56, R63, R56, !PT ;  /* 0x000000383f387209 */ /* 0x008fce0007810000 */
[----:B------:R-:W3:Y:S01]  /*13a10*/  MUFU.EX2 R6, R6 ;  /* 0x0000000600067308 */ /* 0x000ee20000000800 */
[----:B------:R-:W1:Y:S07]  /*13a20*/  SHFL.BFLY PT, R213, R56, 0x1, 0x1f ;  /* 0x0c201f0038d57f89 */ /* 0x000e6e00000e0000 */
[----:B------:R-:W3:Y:S08]  /*13a30*/  MUFU.EX2 R179, R179 ;  /* 0x000000b300b37308 */ /* 0x000ef00000000800 */
[----:B------:R-:W3:Y:S08]  /*13a40*/  MUFU.EX2 R8, R8 ;  /* 0x0000000800087308 */ /* 0x000ef00000000800 */
[----:B------:R-:W-:Y:S01]  /*13a50*/  MUFU.EX2 R173, R173 ;  /* 0x000000ad00ad7308 */ /* 0x000fe20000000800 */
[----:B-1----:R-:W-:-:S04]  /*13a60*/  FMNMX.FTZ R213, R56, R213, !PT ;  /* 0x000000d538d57209 */ /* 0x002fc80007810000 */
        /* <DEDUP_REMOVED lines=9> */
[----:B----4-:R-:W-:Y:S01]  /*13b00*/  FADD.FTZ R12, R181, R2 ;  /* 0x00000002b50c7221 */ /* 0x010fe20000010000 */
[-CC-:B------:R-:W-:Y:S01]  /*13b10*/  FFMA.FTZ R13, R68, R9.reuse, -R7.reuse ;  /* 0x00000009440d7223 */ /* 0x180fe20000010807 */
[-CC-:B------:R-:W-:Y:S01]  /*13b20*/  FFMA.FTZ R176, R72, R9.reuse, -R7.reuse ;  /* 0x0000000948b07223 */ /* 0x180fe20000010807 */
[----:B------:R-:W-:Y:S01]  /*13b30*/  MUFU.EX2 R180, R180 ;  /* 0x000000b400b47308 */ /* 0x000fe20000000800 */
[----:B0-----:R-:W-:Y:S01]  /*13b40*/  FADD.FTZ R3, R183, R12 ;  /* 0x0000000cb7037221 */ /* 0x001fe20000010000 */
[-CC-:B------:R-:W-:Y:S01]  /*13b50*/  FFMA.FTZ R178, R76, R9.reuse, -R7.reuse ;  /* 0x000000094cb27223 */ /* 0x180fe20000010807 */
[-CC-:B------:R-:W-:Y:S01]  /*13b60*/  FFMA.FTZ R25, R78, R9.reuse, -R7.reuse ;  /* 0x000000094e197223 */ /* 0x180fe20000010807 */
[-C--:B------:R-:W-:Y:S01]  /*13b70*/  FFMA.FTZ R172, R24, R9.reuse, -R7 ;  /* 0x0000000918ac7223 */ /* 0x080fe20000010807 */
[----:B--2---:R-:W-:Y:S01]  /*13b80*/  FADD.FTZ R12, R4, R3 ;  /* 0x00000003040c7221 */ /* 0x004fe20000010000 */
[-CC-:B------:R-:W-:Y:S01]  /*13b90*/  FFMA.FTZ R170, R20, R9.reuse, -R7.reuse ;  /* 0x0000000914aa7223 */ /* 0x180fe20000010807 */
[-CC-:B------:R-:W-:Y:S01]  /*13ba0*/  FFMA.FTZ R27, R80, R9.reuse, -R7.reuse ;  /* 0x00000009501b7223 */ /* 0x180fe20000010807 */
[----:B------:R-:W0:Y:S01]  /*13bb0*/  MUFU.EX2 R11, R11 ;  /* 0x0000000b000b7308 */ /* 0x000e220000000800 */
[----:B------:R-:W-:Y:S01]  /*13bc0*/  FADD.FTZ R3, R177, R12 ;  /* 0x0000000cb1037221 */ /* 0x000fe20000010000 */
[-CC-:B------:R-:W-:Y:S01]  /*13bd0*/  FFMA.FTZ R174, R28, R9.reuse, -R7.reuse ;  /* 0x000000091cae7223 */ /* 0x180fe20000010807 */
[-CC-:B------:R-:W-:Y:S01]  /*13be0*/  FFMA.FTZ R29, R82, R9.reuse, -R7.reuse ;  /* 0x00000009521d7223 */ /* 0x180fe20000010807 */
[-C--:B------:R-:W-:Y:S01]  /*13bf0*/  FFMA.FTZ R168, R32, R9.reuse, -R7 ;  /* 0x0000000920a87223 */ /* 0x080fe20000010807 */
[----:B---3--:R-:W-:Y:S01]  /*13c00*/  FADD.FTZ R12, R6, R3 ;  /* 0x00000003060c7221 */ /* 0x008fe20000010000 */
[--C-:B------:R-:W-:Y:S01]  /*13c10*/  FFMA.FTZ R31, R84, R9, -R7.reuse ;  /* 0x00000009541f7223 */ /* 0x100fe20000010807 */
[----:B------:R-:W-:Y:S01]  /*13c20*/  @P2 IMAD.HI.U32 R24, R200, R41, RZ ;  /* 0x00000029c8182227 */ /* 0x000fe200078e00ff */
[----:B------:R-:W1:Y:S03]  /*13c30*/  MUFU.EX2 R182, R182 ;  /* 0x000000b600b67308 */ /* 0x000e660000000800 */
[----:B------:R-:W-:Y:S01]  /*13c40*/  FADD.FTZ R37, R179, R12 ;  /* 0x0000000cb3257221 */ /* 0x000fe20000010000 */
[-CC-:B------:R-:W-:Y:S01]  /*13c50*/  FFMA.FTZ R33, R86, R9.reuse, -R7.reuse ;  /* 0x0000000956217223 */ /* 0x180fe20000010807 */
[-CC-:B------:R-:W-:Y:S01]  /*13c60*/  FFMA.FTZ R164, R94, R9.reuse, -R7.reuse ;  /* 0x000000095ea47223 */ /* 0x180fe20000010807 */
[-C--:B------:R-:W-:Y:S01]  /*13c70*/  FFMA.FTZ R35, R92, R9.reuse, -R7 ;  /* 0x000000095c237223 */ /* 0x080fe20000010807 */
[----:B------:R-:W-:Y:S01]  /*13c80*/  FADD.FTZ R20, R8, R37 ;  /* 0x0000002508147221 */ /* 0x000fe20000010000 */
[-CC-:B------:R-:W-:Y:S01]  /*13c90*/  FFMA.FTZ R166, R96, R9.reuse, -R7.reuse ;  /* 0x0000000960a67223 */ /* 0x180fe20000010807 */
[----:B------:R-:W-:Y:S01]  /*13ca0*/  FFMA.FTZ R37, R90, R9, -R7 ;  /* 0x000000095a257223 */ /* 0x000fe20000010807 */
[----:B------:R-:W2:Y:S01]  /*13cb0*/  MUFU.EX2 R13, R13 ;  /* 0x0000000d000d7308 */ /* 0x000ea20000000800 */
[----:B0-----:R-:W-:Y:S01]  /*13cc0*/  FADD.FTZ R3, R180, R11 ;  /* 0x0000000bb4037221 */ /* 0x001fe20000010000 */
[----:B------:R-:W-:Y:S01]  /*13cd0*/  FADD.FTZ R39, R173, R20 ;  /* 0x00000014ad277221 */ /* 0x000fe20000010000 */
[----:B------:R-:W-:Y:S01]  /*13ce0*/  IMAD.MOV.U32 R20, RZ, RZ, R200 ;  /* 0x000000ffff147224 */ /* 0x000fe200078e00c8 */
[----:B------:R-:W-:Y:S01]  /*13cf0*/  @P2 SHF.R.U32.HI R20, RZ, R43, R24 ;  /* 0x0000002bff142219 */ /* 0x000fe20000011618 */
[-CC-:B------:R-:W-:Y:S01]  /*13d00*/  FFMA.FTZ R160, R98, R9.reuse, -R7.reuse ;  /* 0x0000000962a07223 */ /* 0x180fe20000010807 */
[-CC-:B------:R-:W-:Y:S01]  /*13d10*/  FFMA.FTZ R100, R100, R9.reuse, -R7.reuse ;  /* 0x0000000964647223 */ /* 0x180fe20000010807 */
[-C--:B------:R-:W-:Y:S01]  /*13d20*/  FFMA.FTZ R102, R102, R9.reuse, -R7 ;  /* 0x0000000966667223 */ /* 0x080fe20000010807 */
[----:B------:R-:W0:Y:S01]  /*13d30*/  MUFU.EX2 R176, R176 ;  /* 0x000000b000b07308 */ /* 0x000e220000000800 */
[----:B-1----:R-:W-:Y:S01]  /*13d40*/  FADD.FTZ R12, R182, R3 ;  /* 0x00000003b60c7221 */ /* 0x002fe20000010000 */
[----:B------:R-:W-:Y:S01]  /*13d50*/  IADD3 R20, R20, R202, -R201 ;  /* 0x000000ca14147210 */ /* 0x000fe20007ffe8c9 */
[--C-:B------:R-:W-:Y:S01]  /*13d60*/  FFMA.FTZ R104, R104, R9, -R7.reuse ;  /* 0x0000000968687223 */ /* 0x100fe20000010807 */
[----:B------:R-:W-:Y:S01]  /*13d70*/  F2FP.F16.F32.PACK_AB R181, R2, R181 ;  /* 0x000000b502b5723e */ /* 0x000fe200000000ff */
[-CC-:B------:R-:W-:Y:S01]  /*13d80*/  FFMA.FTZ R70, R70, R9.reuse, -R7.reuse ;  /* 0x0000000946467223 */ /* 0x180fe20000010807 */
[----:B------:R-:W-:Y:S01]  /*13d90*/  SHF.R.S32.HI R47, RZ, 0x1f, R20 ;  /* 0x0000001fff2f7819 */ /* 0x000fe20000011414 */
[-C--:B------:R-:W-:Y:S01]  /*13da0*/  FFMA.FTZ R106, R106, R9.reuse, -R7 ;  /* 0x000000096a6a7223 */ /* 0x080fe20000010807 */
[----:B------:R-:W1:Y:S01]  /*13db0*/  MUFU.EX2 R15, R15 ;  /* 0x0000000f000f7308 */ /* 0x000e620000000800 */
[----:B--2---:R-:W-:Y:S01]  /*13dc0*/  FADD.FTZ R3, R13, R12 ;  /* 0x0000000c0d037221 */ /* 0x004fe20000010000 */
[----:B------:R-:W-:Y:S01]  /*13dd0*/  FADD.FTZ R12, R14, R39 ;  /* 0x000000270e0c7221 */ /* 0x000fe20000010000 */
[-CC-:B------:R-:W-:Y:S01]  /*13de0*/  FFMA.FTZ R108, R108, R9.reuse, -R7.reuse ;  /* 0x000000096c6c7223 */ /* 0x180fe20000010807 */
[-CC-:B------:R-:W-:Y:S01]  /*13df0*/  FFMA.FTZ R110, R110, R9.reuse, -R7.reuse ;  /* 0x000000096e6e7223 */ /* 0x180fe20000010807 */
[-CC-:B------:R-:W-:Y:S01]  /*13e00*/  FFMA.FTZ R62, R62, R9.reuse, -R7.reuse ;  /* 0x000000093e3e7223 */ /* 0x180fe20000010807 */
[----:B------:R-:W-:Y:S01]  /*13e10*/  FADD.FTZ R39, R175, R12 ;  /* 0x0000000caf277221 */ /* 0x000fe20000010000 */
[-C--:B------:R-:W-:Y:S01]  /*13e20*/  FFMA.FTZ R112, R112, R9.reuse, -R7 ;  /* 0x0000000970707223 */ /* 0x080fe20000010807 */
[----:B------:R-:W2:Y:S01]  /*13e30*/  MUFU.EX2 R178, R178 ;  /* 0x000000b200b27308 */ /* 0x000ea20000000800 */
[----:B0-----:R-:W-:Y:S01]  /*13e40*/  FADD.FTZ R0, R176, R3 ;  /* 0x00000003b0007221 */ /* 0x001fe20000010000 */
[----:B------:R-:W-:Y:S01]  /*13e50*/  FADD.FTZ R12, R10, R39 ;  /* 0x000000270a0c7221 */ /* 0x000fe20000010000 */
[-CC-:B------:R-:W-:Y:S01]  /*13e60*/  FFMA.FTZ R39, R88, R9.reuse, -R7.reuse ;  /* 0x0000000958277223 */ /* 0x180fe20000010807 */
[----:B------:R-:W-:Y:S01]  /*13e70*/  FFMA.FTZ R114, R114, R9, -R7 ;  /* 0x0000000972727223 */ /* 0x000fe20000010807 */
[----:B------:R-:W-:-:S02]  /*13e80*/  LEA.HI R7, R47, R20, RZ, 0x7 ;  /* 0x000000142f077211 */ /* 0x000fc400078f38ff */
[----:B------:R-:W-:Y:S02]  /*13e90*/  CS2R R98, SRZ ;  /* 0x0000000000627805 */ /* 0x000fe4000001ff00 */
[----:B------:R-:W-:Y:S01]  /*13ea0*/  F2FP.F16.F32.PACK_AB R182, R13, R182 ;  /* 0x000000b60db6723e */ /* 0x000fe200000000ff */
[----:B------:R-:W0:Y:S01]  /*13eb0*/  MUFU.EX2 R25, R25 ;  /* 0x0000001900197308 */ /* 0x000e220000000800 */
[----:B-1----:R-:W-:Y:S01]  /*13ec0*/  FADD.FTZ R3, R15, R0 ;  /* 0x000000000f037221 */ /* 0x002fe20000010000 */
[----:B------:R-:W-:Y:S02]  /*13ed0*/  F2FP.F16.F32.PACK_AB R177, R6, R177 ;  /* 0x000000b106b1723e */ /* 0x000fe400000000ff */
[----:B------:R-:W-:Y:S02]  /*13ee0*/  CS2R R96, SRZ ;  /* 0x0000000000607805 */ /* 0x000fe4000001ff00 */
[----:B------:R-:W-:Y:S02]  /*13ef0*/  SHF.R.S32.HI R6, RZ, 0x7, R7 ;  /* 0x00000007ff067819 */ /* 0x000fe40000011407 */
[----:B------:R-:W-:-:S02]  /*13f00*/  CS2R R94, SRZ ;  /* 0x00000000005e7805 */ /* 0x000fc4000001ff00 */
[----:B------:R-:W-:Y:S02]  /*13f10*/  F2FP.F16.F32.PACK_AB R183, R4, R183 ;  /* 0x000000b704b7723e */ /* 0x000fe400000000ff */
[----:B------:R-:W-:Y:S01]  /*13f20*/  CS2R R92, SRZ ;  /* 0x00000000005c7805 */ /* 0x000fe2000001ff00 */
[----:B------:R-:W1:Y:S01]  /*13f30*/  MUFU.EX2 R169, R169 ;  /* 0x000000a900a97308 */ /* 0x000e620000000800 */
[----:B--2---:R-:W-:Y:S01]  /*13f40*/  FADD.FTZ R0, R178, R3 ;  /* 0x00000003b2007221 */ /* 0x004fe20000010000 */
[----:B------:R-:W-:Y:S02]  /*13f50*/  F2FP.F16.F32.PACK_AB R180, R11, R180 ;  /* 0x000000b40bb4723e */ /* 0x000fe400000000ff */
[----:B------:R-:W-:Y:S02]  /*13f60*/  CS2R R90, SRZ ;  /* 0x00000000005a7805 */ /* 0x000fe4000001ff00 */
[----:B------:R-:W-:Y:S02]  /*13f70*/  VIMNMX R6, RZ, R6, !PT ;  /* 0x00000006ff067248 */ /* 0x000fe40007fe0100 */
[----:B------:R-:W-:-:S02]  /*13f80*/  CS2R R88, SRZ ;  /* 0x0000000000587805 */ /* 0x000fc4000001ff00 */
        /* <DEDUP_REMOVED lines=79> */
[----:B------:R2:W3:Y:S01]  /*14480*/  MUFU.EX2 R41, R102 ;  /* 0x0000006600297308 */ /* 0x0004e20000000800 */
[----:B0-----:R-:W-:-:S07]  /*14490*/  FADD.FTZ R0, R100, R3 ;  /* 0x0000000364007221 */ /* 0x001fce0000010000 */
[----:B------:R-:W0:Y:S01]  /*144a0*/  MUFU.EX2 R153, R153 ;  /* 0x0000009900997308 */ /* 0x000e220000000800 */
[C---:B-1----:R-:W-:Y:S01]  /*144b0*/  FADD.FTZ R2, R38.reuse, R47 ;  /* 0x0000002f26027221 */ /* 0x042fe20000010000 */
[----:B------:R-:W-:Y:S02]  /*144c0*/  F2FP.F16.F32.PACK_AB R159, R38, R159 ;  /* 0x0000009f269f723e */ /* 0x000fe400000000ff */
[----:B--2---:R-:W-:-:S04]  /*144d0*/  CS2R R102, SRZ ;  /* 0x0000000000667805 */ /* 0x004fc8000001ff00 */
        /* <DEDUP_REMOVED lines=11> */
[----:B------:R2:W3:Y:S01]  /*14590*/  MUFU.EX2 R45, R108 ;  /* 0x0000006c002d7308 */ /* 0x0004e20000000800 */
[C---:B0-----:R-:W-:Y:S01]  /*145a0*/  FADD.FTZ R49, R43.reuse, R0 ;  /* 0x000000002b317221 */ /* 0x041fe20000010000 */
[----:B------:R-:W-:Y:S02]  /*145b0*/  F2FP.F16.F32.PACK_AB R156, R43, R104 ;  /* 0x000000682b9c723e */ /* 0x000fe400000000ff */
[----:B------:R-:W-:-:S04]  /*145c0*/  CS2R R104, SRZ ;  /* 0x0000000000687805 */ /* 0x000fc8000001ff00 */
[----:B------:R-:W0:Y:S01]  /*145d0*/  MUFU.EX2 R110, R110 ;  /* 0x0000006e006e7308 */ /* 0x000e220000000800 */
[----:B-1----:R-:W-:Y:S01]  /*145e0*/  FADD.FTZ R0, R106, R49 ;  /* 0x000000316a007221 */ /* 0x002fe20000010000 */
[----:B--2---:R-:W-:-:S06]  /*145f0*/  CS2R R108, SRZ ;  /* 0x00000000006c7805 */ /* 0x004fcc000001ff00 */
[----:B------:R-:W1:Y:S01]  /*14600*/  MUFU.EX2 R47, R62 ;  /* 0x0000003e002f7308 */ /* 0x000e620000000800 */
[C---:B---3--:R-:W-:Y:S01]  /*14610*/  FADD.FTZ R13, R45.reuse, R0 ;  /* 0x000000002d0d7221 */ /* 0x048fe20000010000 */
[----:B------:R-:W-:Y:S02]  /*14620*/  F2FP.F16.F32.PACK_AB R158, R45, R106 ;  /* 0x0000006a2d9e723e */ /* 0x000fe400000000ff */
[----:B------:R-:W-:-:S04]  /*14630*/  CS2R R106, SRZ ;  /* 0x00000000006a7805 */ /* 0x000fc8000001ff00 */
[----:B------:R-:W2:Y:S01]  /*14640*/  MUFU.EX2 R112, R112 ;  /* 0x0000007000707308 */ /* 0x000ea20000000800 */
[----:B0-----:R-:W-:-:S07]  /*14650*/  FADD.FTZ R0, R110, R13 ;  /* 0x0000000d6e007221 */ /* 0x001fce0000010000 */
[----:B------:R-:W0:Y:S01]  /*14660*/  MUFU.EX2 R155, R155 ;  /* 0x0000009b009b7308 */ /* 0x000e220000000800 */
[C---:B-1----:R-:W-:Y:S01]  /*14670*/  FADD.FTZ R13, R47.reuse, R0 ;  /* 0x000000002f0d7221 */ /* 0x042fe20000010000 */
[----:B------:R-:W-:Y:S02]  /*14680*/  F2FP.F16.F32.PACK_AB R152, R47, R110 ;  /* 0x0000006e2f98723e */ /* 0x000fe400000000ff */
[----:B------:R-:W-:Y:S02]  /*14690*/  CS2R R110, SRZ ;  /* 0x00000000006e7805 */ /* 0x000fe4000001ff00 */
[----:B------:R-:W-:Y:S02]  /*146a0*/  MOV R0, 0x3f800000 ;  /* 0x3f80000000007802 */ /* 0x000fe40000000f00 */
[----:B------:R1:W3:Y:S01]  /*146b0*/  MUFU.EX2 R11, R114 ;  /* 0x00000072000b7308 */ /* 0x0002e20000000800 */
[----:B--2---:R-:W-:Y:S01]  /*146c0*/  FADD.FTZ R4, R112, R13 ;  /* 0x0000000d70047221 */ /* 0x004fe20000010000 */
[----:B------:R-:W-:Y:S01]  /*146d0*/  VIADD R13, R146, 0xfffffffe ;  /* 0xfffffffe920d7836 */ /* 0x000fe20000000000 */
[----:B------:R-:W-:-:S04]  /*146e0*/  CS2R R146, SRZ ;  /* 0x0000000000927805 */ /* 0x000fc8000001ff00 */
[----:B------:R-:W-:Y:S01]  /*146f0*/  ISETP.GE.AND P3, PT, R13, R6, PT ;  /* 0x000000060d00720c */ /* 0x000fe20003f66270 */
[----:B------:R-:W2:Y:S01]  /*14700*/  MUFU.EX2 R30, R30 ;  /* 0x0000001e001e7308 */ /* 0x000ea20000000800 */
[----:B0-----:R-:W-:Y:S01]  /*14710*/  FADD.FTZ R3, R155, R2 ;  /* 0x000000029b037221 */ /* 0x001fe20000010000 */
[----:B------:R-:W-:Y:S01]  /*14720*/  IMAD.MOV.U32 R2, RZ, RZ, 0x3f800000 ;  /* 0x3f800000ff027424 */ /* 0x000fe200078e00ff */
[----:B-1----:R-:W-:Y:S02]  /*14730*/  CS2R R114, SRZ ;  /* 0x0000000000727805 */ /* 0x002fe4000001ff00 */
[C---:B---3--:R-:W-:Y:S01]  /*14740*/  F2FP.F16.F32.PACK_AB R154, R11.reuse, R112 ;  /* 0x000000700b9a723e */ /* 0x048fe200000000ff */
[----:B------:R-:W-:Y:S01]  /*14750*/  FADD.FTZ R4, R11, R4 ;  /* 0x000000040b047221 */ /* 0x000fe20000010000 */
[----:B------:R-:W-:Y:S01]  /*14760*/  CS2R R112, SRZ ;  /* 0x0000000000707805 */ /* 0x000fe2000001ff00 */
[C---:B--2---:R-:W-:Y:S01]  /*14770*/  FADD.FTZ R3, R30.reuse, R3 ;  /* 0x000000031e037221 */ /* 0x044fe20000010000 */
[----:B------:R-:W-:-:S03]  /*14780*/  F2FP.F16.F32.PACK_AB R155, R30, R155 ;  /* 0x0000009b1e9b723e */ /* 0x000fc600000000ff */
[----:B------:R-:W-:Y:S05]  /*14790*/  @!P3 BRA `(.L_x_2883) ;  /* 0x0000003400acb947 */ /* 0x000fea0003800000 */
[----:B------:R-:W-:Y:S01]  /*147a0*/  BSSY B1, `(.L_x_2883) ;  /* 0x000036a000017945 */ /* 0x000fe20003800000 */
[----:B------:R-:W-:Y:S01]  /*147b0*/  IMAD.MOV.U32 R7, RZ, RZ, R21 ;  /* 0x000000ffff077224 */ /* 0x000fe200078e0015 */
[----:B------:R-:W-:Y:S01]  /*147c0*/  MOV R12, R213 ;  /* 0x000000d5000c7202 */ /* 0x000fe20000000f00 */
[----:B------:R-:W-:Y:S01]  /*147d0*/  IMAD.MOV.U32 R15, RZ, RZ, R188 ;  /* 0x000000ffff0f7224 */ /* 0x000fe200078e00bc */
[----:B------:R-:W-:Y:S01]  /*147e0*/  MOV R0, 0x3f800000 ;  /* 0x3f80000000007802 */ /* 0x000fe20000000f00 */
[----:B------:R-:W-:Y:S02]  /*147f0*/  IMAD.MOV.U32 R20, RZ, RZ, R185 ;  /* 0x000000ffff147224 */ /* 0x000fe400078e00b9 */
[----:B------:R-:W-:-:S07]  /*14800*/  IMAD.MOV.U32 R151, RZ, RZ, RZ ;  /* 0x000000ffff977224 */ /* 0x000fce00078e00ff */
.L_x_2894:
[----:B------:R-:W-:-:S05]  /*14810*/  VIADD R8, R20, 0x1 ;  /* 0x0000000114087836 */ /* 0x000fca0000000000 */
[----:B------:R-:W-:-:S04]  /*14820*/  ISETP.NE.AND P3, PT, R8, 0x2, PT ;  /* 0x000000020800780c */ /* 0x000fc80003f65270 */
[----:B------:R-:W-:Y:S02]  /*14830*/  SEL R188, RZ, 0x1, P3 ;  /* 0x00000001ffbc7807 */ /* 0x000fe40001800000 */
[----:B------:R-:W-:Y:S02]  /*14840*/  SEL R185, R8, RZ, P3 ;  /* 0x000000ff08b97207 */ /* 0x000fe40001800000 */
[----:B------:R-:W-:Y:S01]  /*14850*/  LOP3.LUT R188, R15, R188, RZ, 0x3c, !PT ;  /* 0x000000bc0fbc7212 */ /* 0x000fe200078e3cff */
[----:B------:R-:W-:Y:S06]  /*14860*/  @!P0 BRA `(.L_x_2884) ;  /* 0x0000000000048947 */ /* 0x000fec0003800000 */
[----:B------:R-:W-:Y:S01]  /*14870*/  BPT.TRAP 0x1 ;  /* 0x000000040000795c */ /* 0x000fe20000300000 */
.L_x_2884:
[----:B------:R-:W-:Y:S02]  /*14880*/  LEA R14, R185, R16, 0x3 ;  /* 0x00000010b90e7211 */ /* 0x000fe400078e18ff */
[----:B------:R-:W-:-:S04]  /*14890*/  SHF.L.U32 R11, R188, 0x1f, RZ ;  /* 0x0000001fbc0b7819 */ /* 0x000fc800000006ff */
[----:B------:R0:W1:Y:S01]  /*148a0*/  SYNCS.PHASECHK.TRANS64.TRYWAIT P3, [R14+URZ+0x34830], R11 ;  /* 0x0348300b0e0075a7 */ /* 0x000062000806017f */
[----:B------:R-:W-:Y:S05]  /*148b0*/  @!P0 BRA `(.L_x_2885) ;  /* 0x0000000000048947 */ /* 0x000fea0003800000 */
[----:B------:R-:W-:Y:S01]  /*148c0*/  BPT.TRAP 0x1 ;  /* 0x000000040000795c */ /* 0x000fe20000300000 */
.L_x_2885:
[----:B------:R-:W-:Y:S01]  /*148d0*/  BSSY B2, `(.L_x_2886) ;  /* 0x0000006000027945 */ /* 0x000fe20003800000 */
[----:B------:R-:W-:Y:S02]  /*148e0*/  IMAD R8, R185, 0xc00, R5 ;  /* 0x00000c00b9087824 */ /* 0x000fe400078e0205 */
[----:B------:R-:W-:Y:S01]  /*148f0*/  IMAD.MOV.U32 R9, RZ, RZ, 0x40000040 ;  /* 0x40000040ff097424 */ /* 0x000fe200078e00ff */
[----:B-1----:R-:W-:Y:S06]  /*14900*/  @P3 BRA `(.L_x_2887) ;  /* 0x0000000000083947 */ /* 0x002fec0003800000 */
[----:B------:R-:W1:Y:S02]  /*14910*/  SYNCS.PHASECHK.TRANS64.TRYWAIT P3, [R14+URZ+0x34830], R11 ;  /* 0x0348300b0e0075a7 */ /* 0x000e64000806017f */
[----:B-1----:R-:W-:Y:S05]  /*14920*/  @!P3 BRA `(.L_x_2888) ;  /* 0x00000118003cb947 */ /* 0x002fea0003800000 */
.L_x_2887:
[----:B------:R-:W-:Y:S05]  /*14930*/  BSYNC B2 ;  /* 0x0000000000027941 */ /* 0x000fea0003800000 */
.L_x_2886:
[----:B------:R-:W2:Y:S04]  /*14940*/  LDL.64 R24, [R1+0x38] ;  /* 0x0000380001187983 */ /* 0x000ea80000100a00 */
[----:B------:R3:W-:Y:S04]  /*14950*/  STL.64 [R1+0x70], R12 ;  /* 0x0000700c01007387 */ /* 0x0007e80000100a00 */
[----:B---3--:R-:W3:Y:S04]  /*14960*/  LDL.64 R12, [R1+0x30] ;  /* 0x00003000010c7983 */ /* 0x008ee80000100a00 */
[----:B------:R4:W-:Y:S04]  /*14970*/  STL.64 [R1+0x68], R6 ;  /* 0x0000680601007387 */ /* 0x0009e80000100a00 */
[----:B----4-:R-:W4:Y:S01]  /*14980*/  LDL.64 R6, [R1+0x28] ;  /* 0x0000280001067983 */ /* 0x010f220000100a00 */
[----:B------:R-:W-:-:S02]  /*14990*/  R2UR UR6, R8 ;  /* 0x00000000080672ca */ /* 0x000fc400000e0000 */
[----:B------:R-:W-:Y:S01]  /*149a0*/  R2UR UR7, R9 ;  /* 0x00000000090772ca */ /* 0x000fe200000e0000 */
[----:B------:R0:W-:Y:S04]  /*149b0*/  STL.64 [R1+0x60], R4 ;  /* 0x0000600401007387 */ /* 0x0001e80000100a00 */
[----:B0-----:R-:W4:Y:S01]  /*149c0*/  LDL.64 R4, [R1+0x20] ;  /* 0x0000200001047983 */ /* 0x001f220000100a00 */
[----:B------:R-:W-:Y:S01]  /*149d0*/  VIADD R10, R8, 0x2 ;  /* 0x00000002080a7836 */ /* 0x000fe20000000000 */
[----:B-1----:R-:W-:Y:S02]  /*149e0*/  MOV R11, 0x40000040 ;  /* 0x40000040000b7802 */ /* 0x002fe40000000f00 */
[----:B--2---:R-:W-:Y:S02]  /*149f0*/  R2UR UR4, R24 ;  /* 0x00000000180472ca */ /* 0x004fe400000e0000 */
[----:B------:R-:W-:-:S02]  /*14a00*/  R2UR UR5, R25 ;  /* 0x00000000190572ca */ /* 0x000fc400000e0000 */
[----:B------:R-:W-:-:S11]  /*14a10*/  WARPGROUP.ARRIVE ;  /* 0x00000000000079c5 */ /* 0x000fd60000000000 */
[----:B------:R-:W-:Y:S01]  /*14a20*/  HGMMA.64x128x16.F32 R24, gdesc[UR4], RZ, !UPT, gsb0 ;  /* 0x01e00000041879f0 */ /* 0x000fe2000c0008ff */
[----:B------:R-:W-:Y:S02]  /*14a30*/  R2UR UR6, R10 ;  /* 0x000000000a0672ca */ /* 0x000fe400000e0000 */
[----:B------:R-:W-:Y:S02]  /*14a40*/  R2UR UR7, R11 ;  /* 0x000000000b0772ca */ /* 0x000fe400000e0000 */
[----:B---3--:R-:W-:Y:S02]  /*14a50*/  R2UR UR4, R12 ;  /* 0x000000000c0472ca */ /* 0x008fe400000e0000 */
[----:B------:R-:W-:Y:S02]  /*14a60*/  R2UR UR5, R13 ;  /* 0x000000000d0572ca */ /* 0x000fe400000e0000 */
[----:B------:R-:W2:Y:S01]  /*14a70*/  LDL.64 R12, [R1+0x18] ;  /* 0x00001800010c7983 */ /* 0x000ea20000100a00 */
[----:B------:R-:W-:-:S02]  /*14a80*/  VIADD R10, R8, 0x4 ;  /* 0x00000004080a7836 */ /* 0x000fc40000000000 */
[----:B------:R-:W-:Y:S01]  /*14a90*/  IMAD.MOV.U32 R11, RZ, RZ, 0x40000040 ;  /* 0x40000040ff0b7424 */ /* 0x000fe200078e00ff */
[----:B------:R-:W-:Y:S02]  /*14aa0*/  WARPGROUP.DEPBAR.LE gsb0, 0x0 ;  /* 0x00008000000079c5 */ /* 0x000fe40000010000 */
[----:B------:R-:W-:-:S06]  /*14ab0*/  WARPGROUP.ARRIVE ;  /* 0x00000000000079c5 */ /* 0x000fcc0000000000 */
[----:B------:R-:W-:Y:S01]  /*14ac0*/  HGMMA.64x128x16.F32 R24, gdesc[UR4], R24, gsb0 ;  /* 0x01e00000041879f0 */ /* 0x000fe20008000818 */
[----:B------:R-:W-:Y:S02]  /*14ad0*/  R2UR UR6, R10 ;  /* 0x000000000a0672ca */ /* 0x000fe400000e0000 */
[----:B------:R-:W-:Y:S02]  /*14ae0*/  R2UR UR7, R11 ;  /* 0x000000000b0772ca */ /* 0x000fe400000e0000 */
[----:B----4-:R-:W-:Y:S02]  /*14af0*/  R2UR UR4, R6 ;  /* 0x00000000060472ca */ /* 0x010fe400000e0000 */
[----:B------:R-:W-:Y:S02]  /*14b00*/  R2UR UR5, R7 ;  /* 0x00000000070572ca */ /* 0x000fe400000e0000 */
[----:B------:R-:W3:Y:S01]  /*14b10*/  LDL.64 R6, [R1+0x10] ;  /* 0x0000100001067983 */ /* 0x000ee20000100a00 */
[----:B------:R-:W-:Y:S01]  /*14b20*/  IMAD.MOV.U32 R11, RZ, RZ, 0x40000040 ;  /* 0x40000040ff0b7424 */ /* 0x000fe200078e00ff */
[----:B------:R-:W-:Y:S01]  /*14b30*/  IADD3 R10, R8, 0x6, RZ ;  /* 0x00000006080a7810 */ /* 0x000fe20007ffe0ff */
[----:B------:R-:W-:-:S02]  /*14b40*/  WARPGROUP.DEPBAR.LE gsb0, 0x0 ;  /* 0x00008000000079c5 */ /* 0x000fc40000010000 */
[----:B------:R-:W-:-:S06]  /*14b50*/  WARPGROUP.ARRIVE ;  /* 0x00000000000079c5 */ /* 0x000fcc0000000000 */
[----:B------:R-:W-:Y:S01]  /*14b60*/  HGMMA.64x128x16.F32 R24, gdesc[UR4], R24, gsb0 ;  /* 0x01e00000041879f0 */ /* 0x000fe20008000818 */
[----:B------:R-:W-:Y:S02]  /*14b70*/  R2UR UR6, R10 ;  /* 0x000000000a0672ca */ /* 0x000fe400000e0000 */
[----:B------:R-:W-:Y:S02]  /*14b80*/  R2UR UR7, R11 ;  /* 0x000000000b0772ca */ /* 0x000fe400000e0000 */
[----:B------:R-:W-:Y:S02]  /*14b90*/  R2UR UR4, R4 ;  /* 0x00000000040472ca */ /* 0x000fe400000e0000 */
[----:B------:R-:W-:Y:S02]  /*14ba0*/  R2UR UR5, R5 ;  /* 0x00000000050572ca */ /* 0x000fe400000e0000 */
[----:B------:R-:W4:Y:S01]  /*14bb0*/  LDL.64 R4, [R1] ;  /* 0x0000000001047983 */ /* 0x000f220000100a00 */
[----:B------:R-:W-:Y:S01]  /*14bc0*/  VIADD R10, R8, 0x400 ;  /* 0x00000400080a7836 */ /* 0x000fe20000000000 */
[----:B------:R-:W-:Y:S01]  /*14bd0*/  MOV R11, 0x40000040 ;  /* 0x40000040000b7802 */ /* 0x000fe20000000f00 */
[----:B------:R-:W-:-:S02]  /*14be0*/  WARPGROUP.DEPBAR.LE gsb0, 0x0 ;  /* 0x00008000000079c5 */ /* 0x000fc40000010000 */
[----:B------:R-:W-:-:S06]  /*14bf0*/  WARPGROUP.ARRIVE ;  /* 0x00000000000079c5 */ /* 0x000fcc0000000000 */
[----:B------:R-:W-:Y:S01]  /*14c00*/  HGMMA.64x128x16.F32 R24, gdesc[UR4], R24, gsb0 ;  /* 0x01e00000041879f0 */ /* 0x000fe20008000818 */
[----:B------:R-:W-:Y:S02]  /*14c10*/  R2UR UR6, R10 ;  /* 0x000000000a0672ca */ /* 0x000fe400000e0000 */
[----:B------:R-:W-:Y:S02]  /*14c20*/  R2UR UR7, R11 ;  /* 0x000000000b0772ca */ /* 0x000fe400000e0000 */
[----:B--2---:R-:W-:Y:S02]  /*14c30*/  R2UR UR4, R12 ;  /* 0x000000000c0472ca */ /* 0x004fe400000e0000 */
[----:B------:R-:W-:Y:S01]  /*14c40*/  R2UR UR5, R13 ;  /* 0x000000000d0572ca */ /* 0x000fe200000e0000 */
[----:B------:R-:W-:Y:S01]  /*14c50*/  VIADD R10, R8, 0x402 ;  /* 0x00000402080a7836 */ /* 0x000fe20000000000 */
[----:B------:R0:W5:Y:S01]  /*14c60*/  LDL.LU.64 R12, [R1+0x70] ;  /* 0x00007000010c7983 */ /* 0x0001620000300a00 */
[----:B------:R-:W-:Y:S01]  /*14c70*/  IMAD.MOV.U32 R11, RZ, RZ, 0x40000040 ;  /* 0x40000040ff0b7424 */ /* 0x000fe200078e00ff */
[----:B------:R-:W-:-:S02]  /*14c80*/  WARPGROUP.DEPBAR.LE gsb0, 0x0 ;  /* 0x00008000000079c5 */ /* 0x000fc40000010000 */
[----:B------:R-:W-:-:S07]  /*14c90*/  WARPGROUP.ARRIVE ;  /* 0x00000000000079c5 */ /* 0x000fce0000000000 */
[----:B------:R-:W-:Y:S01]  /*14ca0*/  HGMMA.64x128x16.F32 R24, gdesc[UR4], R24, gsb0 ;  /* 0x01e00000041879f0 */ /* 0x000fe20008000818 */
[----:B------:R-:W-:Y:S02]  /*14cb0*/  R2UR UR6, R10 ;  /* 0x000000000a0672ca */ /* 0x000fe400000e0000 */
[----:B------:R-:W-:Y:S02]  /*14cc0*/  R2UR UR7, R11 ;  /* 0x000000000b0772ca */ /* 0x000fe400000e0000 */
[----:B---3--:R-:W-:Y:S02]  /*14cd0*/  R2UR UR4, R6 ;  /* 0x00000000060472ca */ /* 0x008fe400000e0000 */
[----:B------:R-:W-:Y:S01]  /*14ce0*/  R2UR UR5, R7 ;  /* 0x00000000070572ca */ /* 0x000fe200000e0000 */
[----:B------:R-:W-:Y:S01]  /*14cf0*/  IMAD.MOV.U32 R11, RZ, RZ, 0x40000040 ;  /* 0x40000040ff0b7424 */ /* 0x000fe200078e00ff */
[----:B------:R-:W-:Y:S01]  /*14d00*/  IADD3 R10, R8, 0x404, RZ ;  /* 0x00000404080a7810 */ /* 0x000fe20007ffe0ff */
[----:B------:R0:W5:Y:S01]  /*14d10*/  LDL.LU.64 R6, [R1+0x68] ;  /* 0x0000680001067983 */ /* 0x0001620000300a00 */
[----:B------:R-:W-:-:S02]  /*14d20*/  WARPGROUP.DEPBAR.LE gsb0, 0x0 ;  /* 0x00008000000079c5 */ /* 0x000fc40000010000 */
[----:B------:R-:W-:-:S07]  /*14d30*/  WARPGROUP.ARRIVE ;  /* 0x00000000000079c5 */ /* 0x000fce0000000000 */
[----:B------:R-:W-:Y:S01]  /*14d40*/  HGMMA.64x128x16.F32 R24, gdesc[UR4], R24, gsb0 ;  /* 0x01e00000041879f0 */ /* 0x000fe20008000818 */
[----:B------:R-:W-:Y:S02]  /*14d50*/  R2UR UR6, R10 ;  /* 0x000000000a0672ca */ /* 0x000fe400000e0000 */
[----:B------:R-:W-:Y:S02]  /*14d60*/  R2UR UR7, R11 ;  /* 0x000000000b0772ca */ /* 0x000fe400000e0000 */
[----:B----4-:R-:W-:Y:S02]  /*14d70*/  R2UR UR4, R4 ;  /* 0x00000000040472ca */ /* 0x010fe400000e0000 */
[----:B------:R-:W-:Y:S01]  /*14d80*/  R2UR UR5, R5 ;  /* 0x00000000050572ca */ /* 0x000fe200000e0000 */
[----:B------:R-:W-:Y:S01]  /*14d90*/  VIADD R10, R8, 0x406 ;  /* 0x00000406080a7836 */ /* 0x000fe20000000000 */
[----:B------:R-:W-:Y:S01]  /*14da0*/  MOV R11, 0x40000040 ;  /* 0x40000040000b7802 */ /* 0x000fe20000000f00 */
[----:B------:R0:W5:Y:S01]  /*14db0*/  LDL.LU.64 R4, [R1+0x60] ;  /* 0x0000600001047983 */ /* 0x0001620000300a00 */
[----:B------:R-:W-:-:S02]  /*14dc0*/  WARPGROUP.DEPBAR.LE gsb0, 0x0 ;  /* 0x00008000000079c5 */ /* 0x000fc40000010000 */
[----:B------:R-:W-:-:S07]  /*14dd0*/  WARPGROUP.ARRIVE ;  /* 0x00000000000079c5 */ /* 0x000fce0000000000 */
[----:B------:R-:W-:Y:S01]  /*14de0*/  HGMMA.64x128x16.F32 R24, gdesc[UR4], R24, gsb0 ;  /* 0x01e00000041879f0 */ /* 0x000fe20008000818 */
        /* <DEDUP_REMOVED lines=8> */
[----:B------:R-:W-:Y:S01]  /*14e70*/  HGMMA.64x128x16.F32 R24, gdesc[UR4], R24, gsb0 ;  /* 0x01e00000041879f0 */ /* 0x000fe20008000818 */
        /* <DEDUP_REMOVED lines=8> */
[----:B------:R-:W-:Y:S01]  /*14f00*/  HGMMA.64x128x16.F32 R24, gdesc[UR4], R24, gsb0 ;  /* 0x01e00000041879f0 */ /* 0x000fe20008000818 */
        /* <DEDUP_REMOVED lines=92> */
.L_x_2889:
[----:B------:R-:W-:Y:S02]  /*154d0*/  SHF.L.U32 R0, R15, 0x1f, RZ ;  /* 0x0000001f0f007819 */ /* 0x000fe400000006ff */
[----:B------:R-:W-:-:S04]  /*154e0*/  LEA R15, R20, R16, 0x3 ;  /* 0x00000010140f7211 */ /* 0x000fc800078e18ff */
[----:B------:R0:W1:Y:S01]  /*154f0*/  SYNCS.PHASECHK.TRANS64.TRYWAIT P3, [R15+URZ+0x34850], R0 ;  /* 0x034850000f0075a7 */ /* 0x000062000806017f */
[----:B------:R-:W-:Y:S05]  /*15500*/  @!P0 BRA `(.L_x_2890) ;  /* 0x0000000000048947 */ /* 0x000fea0003800000 */
[----:B------:R-:W-:Y:S01]  /*15510*/  BPT.TRAP 0x1 ;  /* 0x000000040000795c */ /* 0x000fe20000300000 */
.L_x_2890:
[----:B------:R-:W-:Y:S04]  /*15520*/  BSSY B2, `(.L_x_2891) ;  /* 0x0000004000027945 */ /* 0x000fe80003800000 */
[----:B-1----:R-:W-:Y:S05]  /*15530*/  @P3 BRA `(.L_x_2892) ;  /* 0x0000000000083947 */ /* 0x002fea0003800000 */
[----:B------:R-:W1:Y:S02]  /*15540*/  SYNCS.PHASECHK.TRANS64.TRYWAIT P3, [R15+URZ+0x34850], R0 ;  /* 0x034850000f0075a7 */ /* 0x000e64000806017f */
[----:B-1----:R-:W-:Y:S05]  /*15550*/  @!P3 BRA `(.L_x_2893) ;  /* 0x0000010c0044b947 */ /* 0x002fea0003800000 */
.L_x_2892:
[----:B------:R-:W-:Y:S05]  /*15560*/  BSYNC B2 ;  /* 0x0000000000027941 */ /* 0x000fea0003800000 */
.L_x_2891:
        /* <DEDUP_REMOVED lines=10> */
[----:B------:R-:W-:Y:S01]  /*15610*/  FMUL.FTZ R25, R31, UR39 ;  /* 0x000000271f197c20 */ /* 0x000fe20008410000 */
        /* <DEDUP_REMOVED lines=14> */
[----:B------:R-:W-:Y:S01]  /*15700*/  FMUL.FTZ R37, R43, UR39 ;  /* 0x000000272b257c20 */ /* 0x000fe20008410000 */
[----:B------:R-:W-:Y:S01]  /*15710*/  FMUL.FTZ R43, R50, UR39 ;  /* 0x00000027322b7c20 */ /* 0x000fe20008410000 */
[----:B------:R-:W-:Y:S02]  /*15720*/  IMAD.IADD R50, R205, 0x1, R200 ;  /* 0x00000001cd327824 */ /* 0x000fe400078e02c8 */
[----:B------:R-:W-:Y:S01]  /*15730*/  FMUL.FTZ R46, R48, UR39 ;  /* 0x00000027302e7c20 */ /* 0x000fe20008410000 */
[----:B------:R-:W-:Y:S01]  /*15740*/  FMUL.FTZ R48, R49, UR39 ;  /* 0x0000002731307c20 */ /* 0x000fe20008410000 */
[----:B------:R-:W-:Y:S01]  /*15750*/  FMUL.FTZ R49, R52, UR39 ;  /* 0x0000002734317c20 */ /* 0x000fe20008410000 */
[----:B------:R-:W-:Y:S01]  /*15760*/  IMAD.MOV.U32 R52, RZ, RZ, -0x80 ;  /* 0xffffff80ff347424 */ /* 0x000fe200078e00ff */
[----:B------:R-:W0:Y:S01]  /*15770*/  MUFU.TANH R0, R0 ;  /* 0x0000000000007308 */ /* 0x000e220000002400 */
[----:B------:R-:W-:Y:S01]  /*15780*/  FMUL.FTZ R2, R26, UR39 ;  /* 0x000000271a027c20 */ /* 0x000fe20008410000 */
[----:B------:R-:W-:Y:S01]  /*15790*/  FMUL.FTZ R26, R29, UR39 ;  /* 0x000000271d1a7c20 */ /* 0x000fe20008410000 */
[----:B-----5:R-:W-:Y:S01]  /*157a0*/  IMAD R52, R13, R52, 0x1 ;  /* 0x000000010d347424 */ /* 0x020fe200078e0234 */
[----:B------:R-:W-:Y:S01]  /*157b0*/  HGMMA.64x128x16.F32 R88, R180, gdesc[UR4].tnspB, R88, gsb0 ;  /* 0x41e00004b4587df0 */ /* 0x000fe20008000858 */
[----:B------:R-:W-:Y:S01]  /*157c0*/  R2UR UR6, R10 ;  /* 0x000000000a0672ca */ /* 0x000fe200000e0000 */
[----:B------:R-:W-:Y:S01]  /*157d0*/  FMUL.FTZ R20, R27, UR39 ;  /* 0x000000271b147c20 */ /* 0x000fe20008410000 */
[----:B------:R-:W-:Y:S01]  /*157e0*/  R2UR UR7, R11 ;  /* 0x000000000b0772ca */ /* 0x000fe200000e0000 */
[----:B------:R-:W-:Y:S01]  /*157f0*/  IMAD.MOV.U32 R11, RZ, RZ, 0x40000040 ;  /* 0x40000040ff0b7424 */ /* 0x000fe200078e00ff */
[----:B------:R-:W-:Y:S01]  /*15800*/  IADD3 R10, R8, 0x100, RZ ;  /* 0x00000100080a7810 */ /* 0x000fe20007ffe0ff */
[----:B------:R-:W-:Y:S01]  /*15810*/  IMAD R52, R204, -0x2, R52 ;  /* 0xfffffffecc347824 */ /* 0x000fe200078e0234 */
[----:B------:R-:W-:Y:S01]  /*15820*/  MUFU.TANH R9, R9 ;  /* 0x0000000900097308 */ /* 0x000fe20000002400 */
[----:B------:R-:W-:Y:S01]  /*15830*/  FMUL.FTZ R27, R32, UR39 ;  /* 0x00000027201b7c20 */ /* 0x000fe20008410000 */
[----:B------:R-:W-:Y:S01]  /*15840*/  FMUL.FTZ R32, R36, UR39 ;  /* 0x0000002724207c20 */ /* 0x000fe20008410000 */
[----:B------:R-:W-:Y:S01]  /*15850*/  FMUL.FTZ R36, R40, UR39 ;  /* 0x0000002728247c20 */ /* 0x000fe20008410000 */
[----:B------:R-:W-:Y:S01]  /*15860*/  IADD3 R52, -R201, R52, R202 ;  /* 0x00000034c9347210 */ /* 0x000fe20007ffe1ca */
        /* <DEDUP_REMOVED lines=40> */
[----:B------:R-:W-:Y:S01]  /*15af0*/  @!P1 VIADD R14, R14, 0x34840 ;  /* 0x000348400e0e9836 */ /* 0x000fe20000000000 */
[----:B------:R-:W-:-:S02]  /*15b00*/  @!P1 IADD3 R15, R15, 0x34860, RZ ;  /* 0x000348600f0f9810 */ /* 0x000fc40007ffe0ff */
[----:B------:R-:W-:Y:S02]  /*15b10*/  MUFU.TANH R34, R34 ;  /* 0x0000002200227308 */ /* 0x000fe40000002400 */
[----:B------:R-:W-:Y:S02]  /*15b20*/  @!P1 PRMT R14, RZ, 0x654, R14 ;  /* 0x00000654ff0e9816 */ /* 0x000fe4000000000e */
[----:B------:R-:W-:-:S04]  /*15b30*/  @!P1 PRMT R15, RZ, 0x654, R15 ;  /* 0x00000654ff0f9816 */ /* 0x000fc8000000000f */
[----:B------:R-:W4:Y:S08]  /*15b40*/  MUFU.TANH R36, R36 ;  /* 0x0000002400247308 */ /* 0x000f300000002400 */
[----:B------:R-:W-:Y:S08]  /*15b50*/  MUFU.TANH R38, R38 ;  /* 0x0000002600267308 */ /* 0x000ff00000002400 */
[----:B------:R-:W4:Y:S08]  /*15b60*/  MUFU.TANH R40, R40 ;  /* 0x0000002800287308 */ /* 0x000f300000002400 */
[----:B------:R-:W-:Y:S08]  /*15b70*/  MUFU.TANH R42, R42 ;  /* 0x0000002a002a7308 */ /* 0x000ff00000002400 */
[----:B------:R-:W4:Y:S08]  /*15b80*/  MUFU.TANH R46, R46 ;  /* 0x0000002e002e7308 */ /* 0x000f300000002400 */
[----:B------:R-:W-:Y:S08]  /*15b90*/  MUFU.TANH R48, R48 ;  /* 0x0000003000307308 */ /* 0x000ff00000002400 */
[----:B------:R-:W4:Y:S08]  /*15ba0*/  MUFU.TANH R49, R49 ;  /* 0x0000003100317308 */ /* 0x000f300000002400 */
[----:B------:R-:W4:Y:S08]  /*15bb0*/  MUFU.TANH R51, R51 ;  /* 0x0000003300337308 */ /* 0x000f300000002400 */
[----:B------:R-:W-:Y:S08]  /*15bc0*/  MUFU.TANH R59, R59 ;  /* 0x0000003b003b7308 */ /* 0x000ff00000002400 */
[----:B------:R-:W-:Y:S01]  /*15bd0*/  MUFU.TANH R60, R60 ;  /* 0x0000003c003c7308 */ /* 0x000fe20000002400 */
[----:B------:R-:W-:-:S02]  /*15be0*/  WARPGROUP.DEPBAR.LE gsb0, 0x0 ;  /* 0x00008000000079c5 */ /* 0x000fc40000010000 */
[----:B------:R-:W-:-:S05]  /*15bf0*/  WARPGROUP.ARRIVE ;  /* 0x00000000000079c5 */ /* 0x000fca0000000000 */
[----:B------:R-:W-:Y:S01]  /*15c00*/  MUFU.TANH R61, R61 ;  /* 0x0000003d003d7308 */ /* 0x000fe20000002400 */
[----:B------:R-:W-:Y:S01]  /*15c10*/  HGMMA.64x128x16.F32 R88, R176, gdesc[UR4].tnspB, R88, gsb0 ;  /* 0x41e00004b0587df0 */ /* 0x000fe20008000858 */
[----:B------:R-:W-:Y:S02]  /*15c20*/  R2UR UR7, R11 ;  /* 0x000000000b0772ca */ /* 0x000fe400000e0000 */
[----:B------:R-:W0:Y:S01]  /*15c30*/  @P2 LDC R11, c[0x0][0x44c] ;  /* 0x00011300ff0b2b82 */ /* 0x000e220000000800 */
[----:B------:R-:W-:-:S03]  /*15c40*/  R2UR UR6, R10 ;  /* 0x000000000a0672ca */ /* 0x000fc600000e0000 */
[----:B------:R-:W-:Y:S04]  /*15c50*/  MUFU.TANH R64, R64 ;  /* 0x0000004000407308 */ /* 0x000fe80000002400 */
[----:B------:R-:W1:Y:S04]  /*15c60*/  @P2 LDC R10, c[0x0][0x450] ;  /* 0x00011400ff0a2b82 */ /* 0x000e680000000800 */
[----:B------:R-:W-:Y:S08]  /*15c70*/  MUFU.TANH R65, R65 ;  /* 0x0000004100417308 */ /* 0x000ff00000002400 */
[----:B------:R-:W-:Y:S01]  /*15c80*/  MUFU.TANH R68, R68 ;  /* 0x0000004400447308 */ /* 0x000fe20000002400 */
[----:B0-----:R-:W-:-:S07]  /*15c90*/  @P2 IMAD.HI.U32 R11, R50, R11, RZ ;  /* 0x0000000b320b2227 */ /* 0x001fce00078e00ff */
[----:B------:R-:W-:Y:S01]  /*15ca0*/  MUFU.TANH R69, R69 ;  /* 0x0000004500457308 */ /* 0x000fe20000002400 */
[----:B-1----:R-:W-:Y:S01]  /*15cb0*/  @P2 SHF.R.U32.HI R50, RZ, R10, R11 ;  /* 0x0000000aff322219 */ /* 0x002fe2000001160b */
[----:B------:R-:W-:Y:S01]  /*15cc0*/  IMAD.MOV.U32 R11, RZ, RZ, 0x40000040 ;  /* 0x40000040ff0b7424 */ /* 0x000fe200078e00ff */
[----:B------:R-:W-:-:S05]  /*15cd0*/  IADD3 R10, R8, 0x180, RZ ;  /* 0x00000180080a7810 */ /* 0x000fca0007ffe0ff */
[----:B------:R-:W-:Y:S01]  /*15ce0*/  MUFU.TANH R72, R72 ;  /* 0x0000004800487308 */ /* 0x000fe20000002400 */
[----:B------:R-:W0:Y:S07]  /*15cf0*/  SHFL.IDX PT, R55, R50, RZ, 0x1c1f ;  /* 0x001c1fff32377589 */ /* 0x000e2e00000e0000 */
[----:B------:R-:W-:Y:S08]  /*15d00*/  MUFU.TANH R73, R73 ;  /* 0x0000004900497308 */ /* 0x000ff00000002400 */
[----:B------:R-:W-:Y:S08]  /*15d10*/  MUFU.TANH R76, R76 ;  /* 0x0000004c004c7308 */ /* 0x000ff00000002400 */
[----:B------:R-:W-:Y:S01]  /*15d20*/  MUFU.TANH R77, R77 ;  /* 0x0000004d004d7308 */ /* 0x000fe20000002400 */
[----:B0-----:R-:W-:-:S04]  /*15d30*/  IADD3 R55, R52, R55, RZ ;  /* 0x0000003734377210 */ /* 0x001fc80007ffe0ff */
[C---:B------:R-:W-:Y:S02]  /*15d40*/  ISETP.GT.AND P3, PT, R55.reuse, RZ, PT ;  /* 0x000000ff3700720c */ /* 0x040fe40003f64270 */
[C---:B------:R-:W-:Y:S01]  /*15d50*/  ISETP.GT.AND P4, PT, R55.reuse, 0x1, PT ;  /* 0x000000013700780c */ /* 0x040fe20003f84270 */
[----:B------:R-:W-:Y:S01]  /*15d60*/  MUFU.TANH R80, R80 ;  /* 0x0000005000507308 */ /* 0x000fe20000002400 */
[----:B------:R-:W-:Y:S02]  /*15d70*/  FSEL R0, R0, -INF , P3 ;  /* 0xff80000000007808 */ /* 0x000fe40001800000 */
[----:B------:R-:W-:-:S04]  /*15d80*/  ISETP.GT.AND P3, PT, R55, 0x8, PT ;  /* 0x000000083700780c */ /* 0x000fc80003f64270 */
[----:B------:R-:W-:Y:S01]  /*15d90*/  FSEL R24, R24, -INF , P3 ;  /* 0xff80000018187808 */ /* 0x000fe20001800000 */
[----:B------:R-:W-:Y:S01]  /*15da0*/  MUFU.TANH R2, R2 ;  /* 0x0000000200027308 */ /* 0x000fe20000002400 */
[----:B------:R-:W-:-:S04]  /*15db0*/  ISETP.GT.AND P3, PT, R55, 0x10, PT ;  /* 0x000000103700780c */ /* 0x000fc80003f64270 */
[----:B--2---:R-:W-:Y:S02]  /*15dc0*/  FSEL R27, R27, -INF , P3 ;  /* 0xff8000001b1b7808 */ /* 0x004fe40001800000 */
[C---:B------:R-:W-:Y:S01]  /*15dd0*/  ISETP.GT.AND P3, PT, R55.reuse, 0x18, PT ;  /* 0x000000183700780c */ /* 0x040fe20003f64270 */
[----:B------:R-:W-:Y:S03]  /*15de0*/  MUFU.TANH R20, R20 ;  /* 0x0000001400147308 */ /* 0x000fe60000002400 */
[----:B---3--:R-:W-:Y:S02]  /*15df0*/  FSEL R32, R32, -INF , P3 ;  /* 0xff80000020207808 */ /* 0x008fe40001800000 */
[----:B------:R-:W-:-:S03]  /*15e00*/  ISETP.GT.AND P3, PT, R55, 0x20, PT ;  /* 0x000000203700780c */ /* 0x000fc60003f64270 */
[----:B------:R-:W-:Y:S01]  /*15e10*/  MUFU.TANH R21, R21 ;  /* 0x0000001500157308 */ /* 0x000fe20000002400 */
[----:B----4-:R-:W-:Y:S02]  /*15e20*/  FSEL R36, R36, -INF , P3 ;  /* 0xff80000024247808 */ /* 0x010fe40001800000 */
[----:B------:R-:W-:-:S04]  /*15e30*/  ISETP.GT.AND P3, PT, R55, 0x28, PT ;  /* 0x000000283700780c */ /* 0x000fc80003f64270 */
[----:B------:R-:W-:Y:S01]  /*15e40*/  FSEL R40, R40, -INF , P3 ;  /* 0xff80000028287808 */ /* 0x000fe20001800000 */
[----:B------:R-:W-:Y:S01]  /*15e50*/  MUFU.TANH R25, R25 ;  /* 0x0000001900197308 */ /* 0x000fe20000002400 */
[----:B------:R-:W-:-:S04]  /*15e60*/  ISETP.GT.AND P3, PT, R55, 0x30, PT ;  /* 0x000000303700780c */ /* 0x000fc80003f64270 */
[----:B------:R-:W-:Y:S02]  /*15e70*/  FSEL R46, R46, -INF , P3 ;  /* 0xff8000002e2e7808 */ /* 0x000fe40001800000 */
[----:B------:R-:W-:Y:S01]  /*15e80*/  ISETP.GT.AND P3, PT, R55, 0x38, PT ;  /* 0x000000383700780c */ /* 0x000fe20003f64270 */
[----:B------:R-:W-:Y:S03]  /*15e90*/  MUFU.TANH R28, R28 ;  /* 0x0000001c001c7308 */ /* 0x000fe60000002400 */
[----:B------:R-:W-:Y:S02]  /*15ea0*/  FSEL R49, R49, -INF , P3 ;  /* 0xff80000031317808 */ /* 0x000fe40001800000 */
[----:B------:R-:W-:-:S03]  /*15eb0*/  ISETP.GT.AND P3, PT, R55, 0x40, PT ;  /* 0x000000403700780c */ /* 0x000fc60003f64270 */
[----:B------:R-:W-:Y:S08]  /*15ec0*/  MUFU.TANH R29, R29 ;  /* 0x0000001d001d7308 */ /* 0x000ff00000002400 */
[----:B------:R-:W-:Y:S08]  /*15ed0*/  MUFU.TANH R31, R31 ;  /* 0x0000001f001f7308 */ /* 0x000ff00000002400 */
[----:B------:R-:W-:Y:S01]  /*15ee0*/  MUFU.TANH R33, R33 ;  /* 0x0000002100217308 */ /* 0x000fe20000002400 */
[----:B------:R-:W-:-:S02]  /*15ef0*/  WARPGROUP.DEPBAR.LE gsb0, 0x0 ;  /* 0x00008000000079c5 */ /* 0x000fc40000010000 */
[----:B------:R-:W-:-:S05]  /*15f00*/  WARPGROUP.ARRIVE ;  /* 0x00000000000079c5 */ /* 0x000fca0000000000 */
[----:B------:R-:W-:Y:S01]  /*15f10*/  MUFU.TANH R35, R35 ;  /* 0x0000002300237308 */ /* 0x000fe20000002400 */
[----:B------:R-:W-:Y:S01]  /*15f20*/  HGMMA.64x128x16.F32 R88, R172, gdesc[UR4].tnspB, R88, gsb0 ;  /* 0x41e00004ac587df0 */ /* 0x000fe20008000858 */
[----:B------:R-:W-:Y:S01]  /*15f30*/  R2UR UR6, R10 ;  /* 0x000000000a0672ca */ /* 0x000fe200000e0000 */
[----:B------:R-:W-:Y:S01]  /*15f40*/  FMUL.FTZ R10, R56, UR39 ;  /* 0x00000027380a7c20 */ /* 0x000fe20008410000 */
[----:B------:R-:W-:-:S04]  /*15f50*/  FSEL R56, R9, -INF , P4 ;  /* 0xff80000009387808 */ /* 0x000fc80002000000 */
[----:B------:R-:W-:Y:S01]  /*15f60*/  MUFU.TANH R37, R37 ;  /* 0x0000002500257308 */ /* 0x000fe20000002400 */
[----:B------:R-:W-:Y:S02]  /*15f70*/  FMNMX.FTZ R9, R0, R12, !PT ;  /* 0x0000000c00097209 */ /* 0x000fe40007810000 */
[C---:B------:R-:W-:Y:S02]  /*15f80*/  ISETP.GT.AND P4, PT, R55.reuse, 0x9, PT ;  /* 0x000000093700780c */ /* 0x040fe40003f84270 */
[----:B------:R-:W-:Y:S02]  /*15f90*/  FMNMX.FTZ R9, R56, R9, !PT ;  /* 0x0000000938097209 */ /* 0x000fe40007810000 */
[----:B------:R-:W-:Y:S01]  /*15fa0*/  FSEL R26, R26, -INF , P4 ;  /* 0xff8000001a1a7808 */ /* 0x000fe20002000000 */
[----:B------:R-:W0:Y:S01]  /*15fb0*/  MUFU.TANH R10, R10 ;  /* 0x0000000a000a7308 */ /* 0x000e220000002400 */
[----:B------:R-:W-:Y:S02]  /*15fc0*/  FMNMX.FTZ R9, R24, R9, !PT ;  /* 0x0000000918097209 */ /* 0x000fe40007810000 */
[----:B------:R-:W-:-:S02]  /*15fd0*/  ISETP.GT.AND P4, PT, R55, 0x11, PT ;  /* 0x000000113700780c */ /* 0x000fc40003f84270 */
[----:B------:R-:W-:Y:S02]  /*15fe0*/  FMNMX.FTZ R9, R26, R9, !PT ;  /* 0x000000091a097209 */ /* 0x000fe40007810000 */
[----:B------:R-:W-:Y:S01]  /*15ff0*/  FSEL R30, R30, -INF , P4 ;  /* 0xff8000001e1e7808 */ /* 0x000fe20002000000 */
[----:B------:R-:W-:Y:S01]  /*16000*/  MUFU.TANH R39, R39 ;  /* 0x0000002700277308 */ /* 0x000fe20000002400 */
[----:B------:R-:W-:Y:S02]  /*16010*/  FMNMX.FTZ R9, R27, R9, !PT ;  /* 0x000000091b097209 */ /* 0x000fe40007810000 */
[----:B------:R-:W-:Y:S02]  /*16020*/  ISETP.GT.AND P4, PT, R55, 0x19, PT ;  /* 0x000000193700780c */ /* 0x000fe40003f84270 */
[----:B------:R-:W-:Y:S02]  /*16030*/  FMNMX.FTZ R9, R30, R9, !PT ;  /* 0x000000091e097209 */ /* 0x000fe40007810000 */
[----:B------:R-:W-:Y:S01]  /*16040*/  FSEL R34, R34, -INF , P4 ;  /* 0xff80000022227808 */ /* 0x000fe20002000000 */
[----:B------:R-:W-:Y:S01]  /*16050*/  MUFU.TANH R41, R41 ;  /* 0x0000002900297308 */ /* 0x000fe20000002400 */
[----:B------:R-:W-:-:S02]  /*16060*/  FMNMX.FTZ R9, R32, R9, !PT ;  /* 0x0000000920097209 */ /* 0x000fc40007810000 */
[C---:B------:R-:W-:Y:S02]  /*16070*/  ISETP.GT.AND P4, PT, R55.reuse, 0x21, PT ;  /* 0x000000213700780c */ /* 0x040fe40003f84270 */
[----:B------:R-:W-:Y:S02]  /*16080*/  FMNMX.FTZ R9, R34, R9, !PT ;  /* 0x0000000922097209 */ /* 0x000fe40007810000 */
[----:B------:R-:W-:Y:S01]  /*16090*/  FSEL R38, R38, -INF , P4 ;  /* 0xff80000026267808 */ /* 0x000fe20002000000 */
[----:B------:R-:W-:Y:S01]  /*160a0*/  MUFU.TANH R43, R43 ;  /* 0x0000002b002b7308 */ /* 0x000fe20000002400 */
[----:B------:R-:W-:Y:S02]  /*160b0*/  FMNMX.FTZ R9, R36, R9, !PT ;  /* 0x0000000924097209 */ /* 0x000fe40007810000 */
[----:B------:R-:W-:Y:S02]  /*160c0*/  ISETP.GT.AND P4, PT, R55, 0x29, PT ;  /* 0x000000293700780c */ /* 0x000fe40003f84270 */
[----:B------:R-:W-:-:S02]  /*160d0*/  FMNMX.FTZ R9, R38, R9, !PT ;  /* 0x0000000926097209 */ /* 0x000fc40007810000 */
[----:B------:R-:W-:Y:S01]  /*160e0*/  R2UR UR7, R11 ;  /* 0x000000000b0772ca */ /* 0x000fe200000e0000 */
[----:B------:R-:W-:Y:S01]  /*160f0*/  FMUL.FTZ R11, R57, UR39 ;  /* 0x00000027390b7c20 */ /* 0x000fe20008410000 */
[----:B------:R-:W-:Y:S01]  /*16100*/  FSEL R42, R42, -INF , P4 ;  /* 0xff8000002a2a7808 */ /* 0x000fe20002000000 */
[----:B------:R-:W-:Y:S01]  /*16110*/  MUFU.TANH R44, R44 ;  /* 0x0000002c002c7308 */ /* 0x000fe20000002400 */
[----:B------:R-:W-:Y:S02]  /*16120*/  FMNMX.FTZ R9, R40, R9, !PT ;  /* 0x0000000928097209 */ /* 0x000fe40007810000 */
[----:B------:R-:W-:Y:S02]  /*16130*/  ISETP.GT.AND P4, PT, R55, 0x31, PT ;  /* 0x000000313700780c */ /* 0x000fe40003f84270 */
[----:B------:R-:W-:Y:S02]  /*16140*/  FMNMX.FTZ R9, R42, R9, !PT ;  /* 0x000000092a097209 */ /* 0x000fe40007810000 */
[----:B------:R-:W-:Y:S01]  /*16150*/  FSEL R48, R48, -INF , P4 ;  /* 0xff80000030307808 */ /* 0x000fe20002000000 */
[----:B------:R-:W1:Y:S01]  /*16160*/  MUFU.TANH R11, R11 ;  /* 0x0000000b000b7308 */ /* 0x000e620000002400 */
[----:B------:R-:W-:-:S02]  /*16170*/  FMNMX.FTZ R9, R46, R9, !PT ;  /* 0x000000092e097209 */ /* 0x000fc40007810000 */
[----:B------:R-:W-:Y:S02]  /*16180*/  ISETP.GT.AND P4, PT, R55, 0x39, PT ;  /* 0x000000393700780c */ /* 0x000fe40003f84270 */
[----:B------:R-:W-:Y:S02]  /*16190*/  FMNMX.FTZ R9, R48, R9, !PT ;  /* 0x0000000930097209 */ /* 0x000fe40007810000 */
[----:B------:R-:W-:Y:S01]  /*161a0*/  FSEL R51, R51, -INF , P4 ;  /* 0xff80000033337808 */ /* 0x000fe20002000000 */
[----:B------:R-:W-:Y:S01]  /*161b0*/  MUFU.TANH R45, R45 ;  /* 0x0000002d002d7308 */ /* 0x000fe20000002400 */
[----:B------:R-:W-:Y:S02]  /*161c0*/  FMNMX.FTZ R9, R49, R9, !PT ;  /* 0x0000000931097209 */ /* 0x000fe40007810000 */
[----:B------:R-:W-:Y:S02]  /*161d0*/  ISETP.GT.AND P4, PT, R55, 0x41, PT ;  /* 0x000000413700780c */ /* 0x000fe40003f84270 */
[----:B0-----:R-:W-:-:S02]  /*161e0*/  FSEL R57, R10, -INF , P3 ;  /* 0xff8000000a397808 */ /* 0x001fc40001800000 */
[----:B------:R-:W-:Y:S01]  /*161f0*/  FMNMX.FTZ R9, R51, R9, !PT ;  /* 0x0000000933097209 */ /* 0x000fe20007810000 */
[----:B------:R-:W-:Y:S01]  /*16200*/  MUFU.TANH R47, R47 ;  /* 0x0000002f002f7308 */ /* 0x000fe20000002400 */
[----:B------:R-:W-:Y:S02]  /*16210*/  ISETP.GT.AND P3, PT, R55, 0x48, PT ;  /* 0x000000483700780c */ /* 0x000fe40003f64270 */
[----:B-1----:R-:W-:Y:S02]  /*16220*/  FSEL R58, R11, -INF , P4 ;  /* 0xff8000000b3a7808 */ /* 0x002fe40002000000 */
[----:B------:R-:W-:Y:S02]  /*16230*/  FMNMX.FTZ R9, R57, R9, !PT ;  /* 0x0000000939097209 */ /* 0x000fe40007810000 */
[----:B------:R-:W-:Y:S01]  /*16240*/  ISETP.GT.AND P4, PT, R55, 0x49, PT ;  /* 0x000000493700780c */ /* 0x000fe20003f84270 */
[----:B------:R-:W-:Y:S01]  /*16250*/  MUFU.TANH R53, R53 ;  /* 0x0000003500357308 */ /* 0x000fe20000002400 */
[----:B------:R-:W-:-:S02]  /*16260*/  FSEL R59, R59, -INF , P3 ;  /* 0xff8000003b3b7808 */ /* 0x000fc40001800000 */
[----:B------:R-:W-:Y:S02]  /*16270*/  FMNMX.FTZ R9, R58, R9, !PT ;  /* 0x000000093a097209 */ /* 0x000fe40007810000 */
[----:B------:R-:W-:Y:S02]  /*16280*/  ISETP.GT.AND P3, PT, R55, 0x50, PT ;  /* 0x000000503700780c */ /* 0x000fe40003f64270 */
[----:B------:R-:W-:Y:S01]  /*16290*/  FSEL R60, R60, -INF , P4 ;  /* 0xff8000003c3c7808 */ /* 0x000fe20002000000 */
[----:B------:R-:W-:Y:S01]  /*162a0*/  MUFU.TANH R54, R54 ;  /* 0x0000003600367308 */ /* 0x000fe20000002400 */
[----:B------:R-:W-:Y:S02]  /*162b0*/  FMNMX.FTZ R9, R59, R9, !PT ;  /* 0x000000093b097209 */ /* 0x000fe40007810000 */
[----:B------:R-:W-:Y:S02]  /*162c0*/  ISETP.GT.AND P4, PT, R55, 0x51, PT ;  /* 0x000000513700780c */ /* 0x000fe40003f84270 */
[----:B------:R-:W-:-:S02]  /*162d0*/  FSEL R61, R61, -INF , P3 ;  /* 0xff8000003d3d7808 */ /* 0x000fc40001800000 */
[----:B------:R-:W-:Y:S01]  /*162e0*/  FMNMX.FTZ R9, R60, R9, !PT ;  /* 0x000000093c097209 */ /* 0x000fe20007810000 */
[----:B------:R-:W-:Y:S01]  /*162f0*/  MUFU.TANH R62, R62 ;  /* 0x0000003e003e7308 */ /* 0x000fe20000002400 */
[----:B------:R-:W-:Y:S02]  /*16300*/  ISETP.GT.AND P3, PT, R55, 0x58, PT ;  /* 0x000000583700780c */ /* 0x000fe40003f64270 */
[----:B------:R-:W-:Y:S02]  /*16310*/  FSEL R64, R64, -INF , P4 ;  /* 0xff80000040407808 */ /* 0x000fe40002000000 */
        /* <DEDUP_REMOVED lines=17> */
[----:B------:R0:W1:Y:S01]  /*16430*/  MUFU.TANH R9, R84 ;  /* 0x0000005400097308 */ /* 0x0000620000002400 */
[----:B------:R-:W-:-:S02]  /*16440*/  FSEL R73, R73, -INF , P3 ;  /* 0xff80000049497808 */ /* 0x000fc40001800000 */
[----:B------:R-:W-:Y:S02]  /*16450*/  FMNMX.FTZ R11, R72, R10, !PT ;  /* 0x0000000a480b7209 */ /* 0x000fe40007810000 */
[----:B------:R-:W-:Y:S02]  /*16460*/  ISETP.GT.AND P3, PT, R55, 0x70, PT ;  /* 0x000000703700780c */ /* 0x000fe40003f64270 */
[----:B------:R-:W-:Y:S01]  /*16470*/  FSEL R76, R76, -INF , P4 ;  /* 0xff8000004c4c7808 */ /* 0x000fe20002000000 */
[----:B------:R2:W3:Y:S01]  /*16480*/  MUFU.TANH R10, R85 ;  /* 0x00000055000a7308 */ /* 0x0004e20000002400 */
[----:B------:R-:W-:Y:S01]  /*16490*/  FMNMX.FTZ R11, R73, R11, !PT ;  /* 0x0000000b490b7209 */ /* 0x000fe20007810000 */
[----:B0-----:R-:W-:Y:S01]  /*164a0*/  FMUL.FTZ R84, R86, UR39 ;  /* 0x0000002756547c20 */ /* 0x001fe20008410000 */
[----:B------:R-:W-:Y:S02]  /*164b0*/  ISETP.GT.AND P4, PT, R55, 0x71, PT ;  /* 0x000000713700780c */ /* 0x000fe40003f84270 */
[----:B------:R-:W-:-:S02]  /*164c0*/  FSEL R77, R77, -INF , P3 ;  /* 0xff8000004d4d7808 */ /* 0x000fc40001800000 */
[----:B------:R-:W-:Y:S01]  /*164d0*/  FMNMX.FTZ R11, R76, R11, !PT ;  /* 0x0000000b4c0b7209 */ /* 0x000fe20007810000 */
[----:B------:R-:W-:Y:S02]  /*164e0*/  WARPGROUP.DEPBAR.LE gsb0, 0x0 ;  /* 0x00008000000079c5 */ /* 0x000fe40000010000 */
[----:B------:R-:W-:Y:S01]  /*164f0*/  WARPGROUP.ARRIVE ;  /* 0x00000000000079c5 */ /* 0x000fe20000000000 */
[----:B------:R-:W-:Y:S01]  /*16500*/  ISETP.GT.AND P3, PT, R55, 0x78, PT ;  /* 0x000000783700780c */ /* 0x000fe20003f64270 */
[----:B--2---:R0:W2:Y:S01]  /*16510*/  SHFL.IDX PT, R85, R50, 0x1, 0x1c1f ;  /* 0x003c1f0032557f89 */ /* 0x0040a200000e0000 */
[----:B------:R-:W-:Y:S01]  /*16520*/  FSEL R80, R80, -INF , P4 ;  /* 0xff80000050507808 */ /* 0x000fe20002000000 */
[----:B------:R-:W4:Y:S01]  /*16530*/  MUFU.TANH R70, R70 ;  /* 0x0000004600467308 */ /* 0x000f220000002400 */
[----:B------:R-:W-:Y:S01]  /*16540*/  FMNMX.FTZ R11, R77, R11, !PT ;  /* 0x0000000b4d0b7209 */ /* 0x000fe20007810000 */
[----:B------:R-:W-:Y:S01]  /*16550*/  HGMMA.64x128x16.F32 R88, R168, gdesc[UR4].tnspB, R88, gsb0 ;  /* 0x41e00004a8587df0 */ /* 0x000fe20008000858 */
[----:B------:R-:W-:-:S02]  /*16560*/  ISETP.GT.AND P4, PT, R55, 0x79, PT ;  /* 0x000000793700780c */ /* 0x000fc40003f84270 */
[----:B-1----:R-:W-:Y:S01]  /*16570*/  FSEL R55, R9, -INF , P3 ;  /* 0xff80000009377808 */ /* 0x002fe20001800000 */
[----:B0-----:R-:W-:Y:S01]  /*16580*/  FMUL.FTZ R50, R87, UR39 ;  /* 0x0000002757327c20 */ /* 0x001fe20008410000 */
[----:B------:R-:W-:Y:S01]  /*16590*/  FMNMX.FTZ R11, R80, R11, !PT ;  /* 0x0000000b500b7209 */ /* 0x000fe20007810000 */
[----:B------:R-:W0:Y:S01]  /*165a0*/  MUFU.TANH R71, R71 ;  /* 0x0000004700477308 */ /* 0x000e220000002400 */
[----:B---3--:R-:W-:Y:S01]  /*165b0*/  FSEL R63, R10, -INF , P4 ;  /* 0xff8000000a3f7808 */ /* 0x008fe20002000000 */
[----:B------:R-:W-:Y:S01]  /*165c0*/  VIADD R10, R8, 0x200 ;  /* 0x00000200080a7836 */ /* 0x000fe20000000000 */
[----:B------:R-:W-:-:S04]  /*165d0*/  FMNMX.FTZ R11, R55, R11, !PT ;  /* 0x0000000b370b7209 */ /* 0x000fc80007810000 */
[----:B------:R-:W-:Y:S01]  /*165e0*/  FMNMX.FTZ R213, R63, R11, !PT ;  /* 0x0000000b3fd57209 */ /* 0x000fe20007810000 */
[----:B------:R-:W1:Y:S01]  /*165f0*/  MUFU.TANH R74, R74 ;  /* 0x0000004a004a7308 */ /* 0x000e620000002400 */
[----:B------:R-:W-:Y:S02]  /*16600*/  MOV R11, 0x40000040 ;  /* 0x40000040000b7802 */ /* 0x000fe40000000f00 */
[----:B------:R-:W-:Y:S01]  /*16610*/  R2UR UR6, R10 ;  /* 0x000000000a0672ca */ /* 0x000fe200000e0000 */
[----:B------:R-:W3:Y:S01]  /*16620*/  SHFL.BFLY PT, R9, R213, 0x2, 0x1f ;  /* 0x0c401f00d5097f89 */ /* 0x000ee200000e0000 */
[----:B------:R-:W-:Y:S01]  /*16630*/  R2UR UR7, R11 ;  /* 0x000000000b0772ca */ /* 0x000fe200000e0000 */
[----:B--2---:R-:W-:Y:S01]  /*16640*/  IMAD.IADD R52, R52, 0x1, R85 ;  /* 0x0000000134347824 */ /* 0x004fe200078e0255 */
[----:B------:R-:W-:Y:S01]  /*16650*/  MOV R11, 0x40000040 ;  /* 0x40000040000b7802 */ /* 0x000fe20000000f00 */
[----:B------:R-:W-:Y:S01]  /*16660*/  VIADD R10, R8, 0x280 ;  /* 0x00000280080a7836 */ /* 0x000fe20000000000 */
[----:B------:R-:W2:Y:S02]  /*16670*/  MUFU.TANH R75, R75 ;  /* 0x0000004b004b7308 */ /* 0x000ea40000002400 */
[----:B------:R-:W-:-:S02]  /*16680*/  ISETP.GT.AND P4, PT, R52, RZ, PT ;  /* 0x000000ff3400720c */ /* 0x000fc40003f84270 */
[----:B------:R-:W-:Y:S02]  /*16690*/  ISETP.GT.AND P5, PT, R52, 0x1, PT ;  /* 0x000000013400780c */ /* 0x000fe40003fa4270 */
[----:B------:R-:W-:Y:S02]  /*166a0*/  FSEL R2, R2, -INF , P4 ;  /* 0xff80000002027808 */ /* 0x000fe40002000000 */
[----:B------:R-:W-:Y:S01]  /*166b0*/  R2UR UR11, R11 ;  /* 0x000000000b0b72ca */ /* 0x000fe200000e0000 */
[----:B------:R-:W2:Y:S01]  /*166c0*/  MUFU.TANH R78, R78 ;  /* 0x0000004e004e7308 */ /* 0x000ea20000002400 */
[----:B------:R-:W-:Y:S02]  /*166d0*/  ISETP.GT.AND P4, PT, R52, 0x8, PT ;  /* 0x000000083400780c */ /* 0x000fe40003f84270 */
[----:B------:R-:W-:Y:S02]  /*166e0*/  FSEL R20, R20, -INF , P5 ;  /* 0xff80000014147808 */ /* 0x000fe40002800000 */
[----:B------:R-:W-:-:S02]  /*166f0*/  FMNMX.FTZ R11, R2, R7, !PT ;  /* 0x00000007020b7209 */ /* 0x000fc40007810000 */
[----:B------:R-:W-:Y:S01]  /*16700*/  ISETP.GT.AND P5, PT, R52, 0x9, PT ;  /* 0x000000093400780c */ /* 0x000fe20003fa4270 */
[----:B------:R-:W2:Y:S01]  /*16710*/  MUFU.TANH R79, R79 ;  /* 0x0000004f004f7308 */ /* 0x000ea20000002400 */
[----:B------:R-:W-:Y:S02]  /*16720*/  FMNMX.FTZ R11, R20, R11, !PT ;  /* 0x0000000b140b7209 */ /* 0x000fe40007810000 */
[----:B---3--:R-:W-:Y:S02]  /*16730*/  FMNMX.FTZ R213, R213, R9, !PT ;  /* 0x00000009d5d57209 */ /* 0x008fe40007810000 */
[----:B------:R-:W-:Y:S02]  /*16740*/  FSEL R25, R25, -INF , P5 ;  /* 0xff80000019197808 */ /* 0x000fe40002800000 */
[----:B------:R-:W-:Y:S01]  /*16750*/  ISETP.GT.AND P5, PT, R52, 0x11, PT ;  /* 0x000000113400780c */ /* 0x000fe20003fa4270 */
[----:B------:R-:W3:Y:S01]  /*16760*/  SHFL.BFLY PT, R9, R213, 0x1, 0x1f ;  /* 0x0c201f00d5097f89 */ /* 0x000ee200000e0000 */
[----:B------:R-:W-:Y:S01]  /*16770*/  R2UR UR10, R10 ;  /* 0x000000000a0a72ca */ /* 0x000fe200000e0000 */
[----:B------:R-:W2:Y:S01]  /*16780*/  MUFU.TANH R82, R82 ;  /* 0x0000005200527308 */ /* 0x000ea20000002400 */
[----:B------:R-:W-:-:S02]  /*16790*/  FSEL R29, R29, -INF , P5 ;  /* 0xff8000001d1d7808 */ /* 0x000fc40002800000 */
[----:B------:R-:W-:-:S04]  /*167a0*/  ISETP.GT.AND P5, PT, R52, 0x19, PT ;  /* 0x000000193400780c */ /* 0x000fc80003fa4270 */
[----:B------:R-:W-:Y:S01]  /*167b0*/  FSEL R33, R33, -INF , P5 ;  /* 0xff80000021217808 */ /* 0x000fe20002800000 */
[----:B------:R-:W2:Y:S01]  /*167c0*/  MUFU.TANH R83, R83 ;  /* 0x0000005300537308 */ /* 0x000ea20000002400 */
[----:B------:R-:W-:-:S04]  /*167d0*/  ISETP.GT.AND P5, PT, R52, 0x21, PT ;  /* 0x000000213400780c */ /* 0x000fc80003fa4270 */
[----:B------:R-:W-:Y:S02]  /*167e0*/  FSEL R37, R37, -INF , P5 ;  /* 0xff80000025257808 */ /* 0x000fe40002800000 */
[C---:B------:R-:W-:Y:S01]  /*167f0*/  ISETP.GT.AND P5, PT, R52.reuse, 0x29, PT ;  /* 0x000000293400780c */ /* 0x040fe20003fa4270 */
[----:B------:R-:W2:Y:S03]  /*16800*/  MUFU.TANH R84, R84 ;  /* 0x0000005400547308 */ /* 0x000ea60000002400 */
[----:B------:R-:W-:Y:S02]  /*16810*/  FSEL R41, R41, -INF , P5 ;  /* 0xff80000029297808 */ /* 0x000fe40002800000 */
[----:B------:R-:W-:Y:S02]  /*16820*/  ISETP.GT.AND P5, PT, R52, 0x31, PT ;  /* 0x000000313400780c */ /* 0x000fe40003fa4270 */
[----:B---3--:R-:W-:Y:S01]  /*16830*/  FMNMX.FTZ R213, R213, R9, !PT ;  /* 0x00000009d5d57209 */ /* 0x008fe20007810000 */
[----:B------:R-:W-:Y:S01]  /*16840*/  IMAD.U32 R9, RZ, RZ, UR43 ;  /* 0x0000002bff097e24 */ /* 0x000fe2000f8e00ff */
[----:B------:R-:W-:Y:S01]  /*16850*/  FSEL R44, R44, -INF , P5 ;  /* 0xff8000002c2c7808 */ /* 0x000fe20002800000 */
[----:B------:R-:W3:Y:S01]  /*16860*/  MUFU.TANH R50, R50 ;  /* 0x0000003200327308 */ /* 0x000ee20000002400 */
[C---:B------:R-:W-:Y:S01]  /*16870*/  FSETP.NEU.FTZ.AND P3, PT, R213.reuse, -INF , PT ;  /* 0xff800000d500780b */ /* 0x040fe20003f7d000 */
[----:B------:R-:W-:Y:S01]  /*16880*/  FMUL.FTZ R86, R213, R9 ;  /* 0x00000009d5567220 */ /* 0x000fe20000410000 */
[----:B------:R-:W-:-:S04]  /*16890*/  ISETP.GT.AND P5, PT, R52, 0x39, PT ;  /* 0x000000393400780c */ /* 0x000fc80003fa4270 */
[----:B------:R-:W-:Y:S02]  /*168a0*/  FSEL R86, R86, RZ, P3 ;  /* 0x000000ff56567208 */ /* 0x000fe40001800000 */
[----:B------:R-:W-:Y:S02]  /*168b0*/  FSEL R47, R47, -INF , P5 ;  /* 0xff8000002f2f7808 */ /* 0x000fe40002800000 */
[----:B------:R-:W-:Y:S01]  /*168c0*/  ISETP.GT.AND P5, PT, R52, 0x41, PT ;  /* 0x000000413400780c */ /* 0x000fe20003fa4270 */
[-CC-:B------:R-:W-:Y:S01]  /*168d0*/  FFMA.FTZ R180, R0, R9.reuse, -R86.reuse ;  /* 0x0000000900b47223 */ /* 0x180fe20000010856 */
[----:B------:R-:W-:Y:S01]  /*168e0*/  FSEL R0, R21, -INF , P4 ;  /* 0xff80000015007808 */ /* 0x000fe20002000000 */
[-CC-:B------:R-:W-:Y:S01]  /*168f0*/  FFMA.FTZ R182, R24, R9.reuse, -R86.reuse ;  /* 0x0000000918b67223 */ /* 0x180fe20000010856 */
[----:B------:R-:W-:Y:S01]  /*16900*/  ISETP.GT.AND P4, PT, R52, 0x10, PT ;  /* 0x000000103400780c */ /* 0x000fe20003f84270 */
[--C-:B------:R-:W-:Y:S01]  /*16910*/  FFMA.FTZ R10, R26, R9, -R86.reuse ;  /* 0x000000091a0a7223 */ /* 0x100fe20000010856 */
[----:B------:R-:W-:Y:S01]  /*16920*/  FMNMX.FTZ R24, R0, R11, !PT ;  /* 0x0000000b00187209 */ /* 0x000fe20007810000 */
[-CC-:B------:R-:W-:Y:S01]  /*16930*/  FFMA.FTZ R176, R27, R9.reuse, -R86.reuse ;  /* 0x000000091bb07223 */ /* 0x180fe20000010856 */
[----:B------:R-:W-:Y:S01]  /*16940*/  FSEL R28, R28, -INF , P4 ;  /* 0xff8000001c1c7808 */ /* 0x000fe20002000000 */
[----:B------:R-:W-:Y:S01]  /*16950*/  IMAD.MOV.U32 R27, RZ, RZ, 0x40000040 ;  /* 0x40000040ff1b7424 */ /* 0x000fe200078e00ff */
[----:B------:R-:W-:Y:S01]  /*16960*/  FMNMX.FTZ R11, R25, R24, !PT ;  /* 0x00000018190b7209 */ /* 0x000fe20007810000 */
[--C-:B------:R-:W-:Y:S01]  /*16970*/  FFMA.FTZ R56, R56, R9, -R86.reuse ;  /* 0x0000000938387223 */ /* 0x100fe20000010856 */
[----:B------:R-:W-:Y:S01]  /*16980*/  ISETP.GT.AND P4, PT, R52, 0x18, PT ;  /* 0x000000183400780c */ /* 0x000fe20003f84270 */
[----:B------:R-:W-:Y:S01]  /*16990*/  MUFU.EX2 R180, R180 ;  /* 0x000000b400b47308 */ /* 0x000fe20000000800 */
[----:B------:R-:W-:Y:S01]  /*169a0*/  FMNMX.FTZ R24, R28, R11, !PT ;  /* 0x0000000b1c187209 */ /* 0x000fe20007810000 */
[-CC-:B------:R-:W-:Y:S01]  /*169b0*/  FFMA.FTZ R30, R30, R9.reuse, -R86.reuse ;  /* 0x000000091e1e7223 */ /* 0x180fe20000010856 */
[----:B------:R-:W-:Y:S01]  /*169c0*/  FSEL R31, R31, -INF , P4 ;  /* 0xff8000001f1f7808 */ /* 0x000fe20002000000 */
[-CC-:B------:R-:W-:Y:S01]  /*169d0*/  FFMA.FTZ R178, R32, R9.reuse, -R86.reuse ;  /* 0x0000000920b27223 */ /* 0x180fe20000010856 */
[----:B------:R-:W-:Y:S01]  /*169e0*/  FMNMX.FTZ R24, R29, R24, !PT ;  /* 0x000000181d187209 */ /* 0x000fe20007810000 */
[-CC-:B------:R-:W-:Y:S01]  /*169f0*/  FFMA.FTZ R34, R34, R9.reuse, -R86.reuse ;  /* 0x0000000922227223 */ /* 0x180fe20000010856 */
        /* <DEDUP_REMOVED lines=21> */
[----:B------:R-:W-:Y:S01]  /*16b50*/  FFMA.FTZ R55, R55, R9, -R86 ;  /* 0x0000000937377223 */ /* 0x000fe20000010856 */
[----:B------:R-:W-:-:S02]  /*16b60*/  FMNMX.FTZ R26, R41, R26, !PT ;  /* 0x0000001a291a7209 */ /* 0x000fc40007810000 */
[----:B------:R-:W-:Y:S01]  /*16b70*/  ISETP.GT.AND P4, PT, R52, 0x38, PT ;  /* 0x000000383400780c */ /* 0x000fe20003f84270 */
[----:B------:R-:W-:Y:S01]  /*16b80*/  MUFU.EX2 R176, R176 ;  /* 0x000000b000b07308 */ /* 0x000fe20000000800 */
[----:B------:R-:W-:Y:S02]  /*16b90*/  FMNMX.FTZ R21, R43, R26, !PT ;  /* 0x0000001a2b157209 */ /* 0x000fe40007810000 */
[----:B------:R-:W-:Y:S02]  /*16ba0*/  FSEL R45, R45, -INF , P4 ;  /* 0xff8000002d2d7808 */ /* 0x000fe40002000000 */
[----:B------:R-:W-:Y:S02]  /*16bb0*/  FMNMX.FTZ R26, R44, R21, !PT ;  /* 0x000000152c1a7209 */ /* 0x000fe40007810000 */
[----:B------:R-:W-:Y:S01]  /*16bc0*/  ISETP.GT.AND P4, PT, R52, 0x40, PT ;  /* 0x000000403400780c */ /* 0x000fe20003f84270 */
[----:B------:R4:W-:Y:S01]  /*16bd0*/  MUFU.EX2 R11, R30 ;  /* 0x0000001e000b7308 */ /* 0x0009e20000000800 */
[----:B------:R-:W-:Y:S01]  /*16be0*/  FMNMX.FTZ R26, R45, R26, !PT ;  /* 0x0000001a2d1a7209 */ /* 0x000fe20007810000 */
[----:B------:R-:W-:-:S02]  /*16bf0*/  WARPGROUP.DEPBAR.LE gsb0, 0x0 ;  /* 0x00008000000079c5 */ /* 0x000fc40000010000 */
[----:B------:R-:W-:Y:S01]  /*16c00*/  WARPGROUP.ARRIVE ;  /* 0x00000000000079c5 */ /* 0x000fe20000000000 */
[----:B------:R-:W-:Y:S01]  /*16c10*/  FSEL R53, R53, -INF , P4 ;  /* 0xff80000035357808 */ /* 0x000fe20002000000 */
[-CC-:B------:R-:W-:Y:S01]  /*16c20*/  FFMA.FTZ R170, R49, R9.reuse, -R86.reuse ;  /* 0x0000000931aa7223 */ /* 0x180fe20000010856 */
[----:B------:R-:W-:Y:S01]  /*16c30*/  FMNMX.FTZ R26, R47, R26, !PT ;  /* 0x0000001a2f1a7209 */ /* 0x000fe20007810000 */
[-CC-:B------:R-:W-:Y:S01]  /*16c40*/  FFMA.FTZ R49, R60, R9.reuse, -R86.reuse ;  /* 0x000000093c317223 */ /* 0x180fe20000010856 */
[----:B------:R-:W-:Y:S01]  /*16c50*/  ISETP.GT.AND P4, PT, R52, 0x48, PT ;  /* 0x000000483400780c */ /* 0x000fe20003f84270 */
[----:B------:R-:W-:Y:S01]  /*16c60*/  HGMMA.64x128x16.F32 R88, R164, gdesc[UR4].tnspB, R88, gsb0 ;  /* 0x41e00004a4587df0 */ /* 0x000fe20008000858 */
[----:B------:R-:W-:Y:S01]  /*16c70*/  FSEL R54, R54, -INF , P5 ;  /* 0xff80000036367808 */ /* 0x000fe20002800000 */
[----:B------:R-:W-:Y:S01]  /*16c80*/  MUFU.EX2 R178, R178 ;  /* 0x000000b200b27308 */ /* 0x000fe20000000800 */
[----:B------:R-:W-:Y:S01]  /*16c90*/  FMNMX.FTZ R21, R53, R26, !PT ;  /* 0x0000001a35157209 */ /* 0x000fe20007810000 */
[-CC-:B----4-:R-:W-:Y:S01]  /*16ca0*/  FFMA.FTZ R30, R38, R9.reuse, -R86.reuse ;  /* 0x00000009261e7223 */ /* 0x190fe20000010856 */
[----:B------:R-:W-:Y:S01]  /*16cb0*/  ISETP.GT.AND P5, PT, R52, 0x49, PT ;  /* 0x000000493400780c */ /* 0x000fe20003fa4270 */
[-CC-:B------:R-:W-:Y:S01]  /*16cc0*/  FFMA.FTZ R168, R46, R9.reuse, -R86.reuse ;  /* 0x000000092ea87223 */ /* 0x180fe20000010856 */
[----:B------:R-:W-:Y:S01]  /*16cd0*/  FSEL R62, R62, -INF , P4 ;  /* 0xff8000003e3e7808 */ /* 0x000fe20002000000 */
[--C-:B------:R-:W-:Y:S01]  /*16ce0*/  FFMA.FTZ R38, R58, R9, -R86.reuse ;  /* 0x000000093a267223 */ /* 0x100fe20000010856 */
[----:B------:R-:W-:Y:S01]  /*16cf0*/  FMNMX.FTZ R21, R54, R21, !PT ;  /* 0x0000001536157209 */ /* 0x000fe20007810000 */
[----:B------:R4:W-:Y:S01]  /*16d00*/  MUFU.EX2 R24, R34 ;  /* 0x0000002200187308 */ /* 0x0009e20000000800 */
[----:B------:R-:W-:Y:S01]  /*16d10*/  ISETP.GT.AND P4, PT, R52, 0x50, PT ;  /* 0x000000503400780c */ /* 0x000fe20003f84270 */
[-CC-:B------:R-:W-:Y:S01]  /*16d20*/  FFMA.FTZ R46, R72, R9.reuse, -R86.reuse ;  /* 0x00000009482e7223 */ /* 0x180fe20000010856 */
[----:B------:R-:W-:Y:S01]  /*16d30*/  FSEL R81, R81, -INF , P5 ;  /* 0xff80000051517808 */ /* 0x000fe20002800000 */
[----:B------:R-:W-:Y:S01]  /*16d40*/  FFMA.FTZ R58, R63, R9, -R86 ;  /* 0x000000093f3a7223 */ /* 0x000fe20000010856 */
[----:B------:R-:W-:-:S02]  /*16d50*/  FMNMX.FTZ R26, R62, R21, !PT ;  /* 0x000000153e1a7209 */ /* 0x000fc40007810000 */
[----:B------:R-:W-:Y:S01]  /*16d60*/  ISETP.GT.AND P5, PT, R52, 0x51, PT ;  /* 0x000000513400780c */ /* 0x000fe20003fa4270 */
[----:B------:R-:W-:Y:S01]  /*16d70*/  MUFU.EX2 R172, R172 ;  /* 0x000000ac00ac7308 */ /* 0x000fe20000000800 */
[----:B------:R-:W-:Y:S01]  /*16d80*/  FSEL R66, R66, -INF , P4 ;  /* 0xff80000042427808 */ /* 0x000fe20002000000 */
[-CC-:B----4-:R-:W-:Y:S01]  /*16d90*/  FFMA.FTZ R34, R48, R9.reuse, -R86.reuse ;  /* 0x0000000930227223 */ /* 0x190fe20000010856 */
[----:B------:R-:W-:Y:S01]  /*16da0*/  FMNMX.FTZ R21, R81, R26, !PT ;  /* 0x0000001a51157209 */ /* 0x000fe20007810000 */
[----:B------:R-:W-:Y:S01]  /*16db0*/  FFMA.FTZ R48, R64, R9, -R86 ;  /* 0x0000000940307223 */ /* 0x000fe20000010856 */
        /* <DEDUP_REMOVED lines=11> */
[----:B------:R-:W-:Y:S01]  /*16e70*/  ISETP.GT.AND P5, PT, R52, 0x61, PT ;  /* 0x000000613400780c */ /* 0x000fe20003fa4270 */
[----:B------:R-:W-:Y:S01]  /*16e80*/  MUFU.EX2 R32, R32 ;  /* 0x0000002000207308 */ /* 0x000fe20000000800 */
[----:B-1----:R-:W-:Y:S02]  /*16e90*/  FSEL R74, R74, -INF , P4 ;  /* 0xff8000004a4a7808 */ /* 0x002fe40002000000 */
[----:B------:R-:W-:Y:S02]  /*16ea0*/  FMNMX.FTZ R21, R71, R26, !PT ;  /* 0x0000001a47157209 */ /* 0x000fe40007810000 */
[----:B------:R-:W-:Y:S02]  /*16eb0*/  ISETP.GT.AND P4, PT, R52, 0x68, PT ;  /* 0x000000683400780c */ /* 0x000fe40003f84270 */
[----:B--2---:R-:W-:Y:S01]  /*16ec0*/  FSEL R75, R75, -INF , P5 ;  /* 0xff8000004b4b7808 */ /* 0x004fe20002800000 */
[----:B------:R-:W-:Y:S01]  /*16ed0*/  MUFU.EX2 R168, R168 ;  /* 0x000000a800a87308 */ /* 0x000fe20000000800 */
[----:B------:R-:W-:-:S02]  /*16ee0*/  FMNMX.FTZ R26, R74, R21, !PT ;  /* 0x000000154a1a7209 */ /* 0x000fc40007810000 */
[----:B------:R-:W-:Y:S02]  /*16ef0*/  ISETP.GT.AND P5, PT, R52, 0x69, PT ;  /* 0x000000693400780c */ /* 0x000fe40003fa4270 */
        /* <DEDUP_REMOVED lines=14> */
[----:B------:R-:W-:Y:S01]  /*16fe0*/  ISETP.GT.AND P5, PT, R52, 0x79, PT ;  /* 0x000000793400780c */ /* 0x000fe20003fa4270 */
[-CC-:B------:R-:W-:Y:S01]  /*16ff0*/  FFMA.FTZ R52, R77, R9.reuse, -R86.reuse ;  /* 0x000000094d347223 */ /* 0x180fe20000010856 */
[----:B------:R-:W-:Y:S02]  /*17000*/  FSEL R84, R84, -INF , P4 ;  /* 0xff80000054547808 */ /* 0x000fe40002000000 */
[----:B------:R-:W-:Y:S01]  /*17010*/  FMNMX.FTZ R21, R83, R26, !PT ;  /* 0x0000001a53157209 */ /* 0x000fe20007810000 */
[----:B------:R-:W-:Y:S01]  /*17020*/  MUFU.EX2 R38, R38 ;  /* 0x0000002600267308 */ /* 0x000fe20000000800 */
[----:B---3--:R-:W-:Y:S01]  /*17030*/  FSEL R85, R50, -INF , P5 ;  /* 0xff80000032557808 */ /* 0x008fe20002800000 */
[----:B------:R-:W-:Y:S01]  /*17040*/  FFMA.FTZ R50, R73, R9, -R86 ;  /* 0x0000000949327223 */ /* 0x000fe20000010856 */
[----:B------:R-:W-:Y:S02]  /*17050*/  FMNMX.FTZ R26, R84, R21, !PT ;  /* 0x00000015541a7209 */ /* 0x000fe40007810000 */
[----:B------:R-:W-:-:S02]  /*17060*/  R2UR UR7, R27 ;  /* 0x000000001b0772ca */ /* 0x000fc400000e0000 */
[----:B------:R-:W-:Y:S01]  /*17070*/  FMNMX.FTZ R21, R85, R26, !PT ;  /* 0x0000001a55157209 */ /* 0x000fe20007810000 */
[----:B------:R-:W-:Y:S01]  /*17080*/  MUFU.EX2 R49, R49 ;  /* 0x0000003100317308 */ /* 0x000fe20000000800 */
[----:B------:R-:W-:Y:S02]  /*17090*/  FSEL R27, R213, RZ, P3 ;  /* 0x000000ffd51b7208 */ /* 0x000fe40001800000 */
[C---:B------:R-:W-:Y:S01]  /*170a0*/  ISETP.GT.AND P3, PT, R13.reuse, R6, PT ;  /* 0x000000060d00720c */ /* 0x040fe20003f64270 */
[----:B------:R-:W0:Y:S01]  /*170b0*/  SHFL.BFLY PT, R26, R21, 0x2, 0x1f ;  /* 0x0c401f00151a7f89 */ /* 0x000e2200000e0000 */
[----:B------:R-:W-:-:S03]  /*170c0*/  VIADD R13, R13, 0xffffffff ;  /* 0xffffffff0d0d7836 */ /* 0x000fc60000000000 */
[----:B------:R-:W-:Y:S08]  /*170d0*/  MUFU.EX2 R48, R48 ;  /* 0x0000003000307308 */ /* 0x000ff00000000800 */
[----:B------:R-:W-:Y:S08]  /*170e0*/  MUFU.EX2 R42, R42 ;  /* 0x0000002a002a7308 */ /* 0x000ff00000000800 */
[----:B------:R-:W-:Y:S01]  /*170f0*/  MUFU.EX2 R40, R40 ;  /* 0x0000002800287308 */ /* 0x000fe20000000800 */
[----:B0-----:R-:W-:-:S07]  /*17100*/  FMNMX.FTZ R26, R21, R26, !PT ;  /* 0x0000001a151a7209 */ /* 0x001fce0007810000 */
[----:B------:R-:W-:Y:S01]  /*17110*/  MUFU.EX2 R46, R46 ;  /* 0x0000002e002e7308 */ /* 0x000fe20000000800 */
[----:B------:R-:W0:Y:S07]  /*17120*/  SHFL.BFLY PT, R21, R26, 0x1, 0x1f ;  /* 0x0c201f001a157f89 */ /* 0x000e2e00000e0000 */
[----:B------:R-:W-:Y:S08]  /*17130*/  MUFU.EX2 R50, R50 ;  /* 0x0000003200327308 */ /* 0x000ff00000000800 */
[----:B------:R-:W-:Y:S01]  /*17140*/  MUFU.EX2 R51, R51 ;  /* 0x0000003300337308 */ /* 0x000fe20000000800 */
[----:B------:R-:W-:-:S02]  /*17150*/  WARPGROUP.DEPBAR.LE gsb0, 0x0 ;  /* 0x00008000000079c5 */ /* 0x000fc40000010000 */
[----:B------:R-:W-:Y:S01]  /*17160*/  WARPGROUP.ARRIVE ;  /* 0x00000000000079c5 */ /* 0x000fe20000000000 */
[-CC-:B------:R-:W-:Y:S01]  /*17170*/  FFMA.FTZ R166, R59, R9.reuse, -R86.reuse ;  /* 0x000000093ba67223 */ /* 0x180fe20000010856 */
[--C-:B------:R-:W-:Y:S01]  /*17180*/  FFMA.FTZ R164, R57, R9, -R86.reuse ;  /* 0x0000000939a47223 */ /* 0x100fe20000010856 */
[----:B0-----:R-:W-:Y:S01]  /*17190*/  FMNMX.FTZ R21, R26, R21, !PT ;  /* 0x000000151a157209 */ /* 0x001fe20007810000 */
[----:B------:R-:W-:Y:S02]  /*171a0*/  VIADD R26, R8, 0x300 ;  /* 0x00000300081a7836 */ /* 0x000fe40000000000 */
[-C--:B------:R-:W-:Y:S01]  /*171b0*/  FFMA.FTZ R57, R80, R9.reuse, -R86 ;  /* 0x0000000950397223 */ /* 0x080fe20000010856 */
[----:B------:R-:W-:Y:S01]  /*171c0*/  HGMMA.64x128x16.F32 R88, R160, gdesc[UR8].tnspB, R88, gsb0 ;  /* 0x41e00008a0587df0 */ /* 0x000fe20008000858 */
[C---:B------:R-:W-:Y:S01]  /*171d0*/  FSETP.NEU.FTZ.AND P4, PT, R21.reuse, -INF , PT ;  /* 0xff8000001500780b */ /* 0x040fe20003f9d000 */
[C---:B------:R-:W-:Y:S01]  /*171e0*/  FMUL.FTZ R60, R21.reuse, R9 ;  /* 0x00000009153c7220 */ /* 0x040fe20000410000 */
[----:B------:R-:W-:Y:S01]  /*171f0*/  R2UR UR6, R26 ;  /* 0x000000001a0672ca */ /* 0x000fe200000e0000 */
[----:B------:R-:W-:Y:S01]  /*17200*/  MUFU.EX2 R164, R164 ;  /* 0x000000a400a47308 */ /* 0x000fe20000000800 */
[----:B------:R-:W-:-:S02]  /*17210*/  FSEL R26, R21, RZ, P4 ;  /* 0x000000ff151a7208 */ /* 0x000fc40002000000 */
[----:B------:R-:W-:-:S05]  /*17220*/  FSEL R60, R60, RZ, P4 ;  /* 0x000000ff3c3c7208 */ /* 0x000fca0002000000 */
[-C--:B------:R-:W-:Y:S01]  /*17230*/  FFMA.FTZ R183, R0, R9.reuse, -R60 ;  /* 0x0000000900b77223 */ /* 0x080fe2000001083c */
[----:B------:R-:W-:Y:S01]  /*17240*/  FADD.FTZ R0, -R27, R12 ;  /* 0x0000000c1b007221 */ /* 0x000fe20000010100 */
[-CC-:B------:R-:W-:Y:S01]  /*17250*/  FFMA.FTZ R181, R2, R9.reuse, -R60.reuse ;  /* 0x0000000902b57223 */ /* 0x180fe2000001083c */
[----:B------:R-:W-:Y:S02]  /*17260*/  IMAD.MOV.U32 R27, RZ, RZ, 0x40000040 ;  /* 0x40000040ff1b7424 */ /* 0x000fe400078e00ff */
[-CC-:B------:R-:W-:Y:S01]  /*17270*/  FFMA.FTZ R20, R20, R9.reuse, -R60.reuse ;  /* 0x0000000914147223 */ /* 0x180fe2000001083c */
[-C--:B------:R-:W-:Y:S01]  /*17280*/  FMUL.FTZ R2, R0, R9.reuse ;  /* 0x0000000900027220 */ /* 0x080fe20000410000 */
[----:B------:R-:W-:Y:S01]  /*17290*/  FADD.FTZ R0, -R26, R7 ;  /* 0x000000071a007221 */ /* 0x000fe20000010100 */
[----:B------:R-:W-:Y:S01]  /*172a0*/  IADD3 R26, R8, 0x380, RZ ;  /* 0x00000380081a7810 */ /* 0x000fe20007ffe0ff */
[----:B------:R-:W-:Y:S01]  /*172b0*/  MUFU.EX2 R181, R181 ;  /* 0x000000b500b57308 */ /* 0x000fe20000000800 */
[-CC-:B------:R-:W-:Y:S01]  /*172c0*/  FFMA.FTZ R59, R25, R9.reuse, -R60.reuse ;  /* 0x00000009193b7223 */ /* 0x180fe2000001083c */
[-C--:B------:R-:W-:Y:S01]  /*172d0*/  FMUL.FTZ R0, R0, R9.reuse ;  /* 0x0000000900007220 */ /* 0x080fe20000410000 */
        /* <DEDUP_REMOVED lines=25> */
[----:B------:R-:W2:Y:S01]  /*17470*/  MUFU.EX2 R183, R183 ;  /* 0x000000b700b77308 */ /* 0x000ea20000000800 */
[----:B0-----:R-:W-:-:S07]  /*17480*/  FFMA.FTZ R3, R0, R3, R181 ;  /* 0x0000000300037223 */ /* 0x001fce00000100b5 */
[----:B------:R-:W0:Y:S01]  /*17490*/  MUFU.EX2 R59, R59 ;  /* 0x0000003b003b7308 */ /* 0x000e220000000800 */
[C---:B-1----:R-:W-:Y:S01]  /*174a0*/  FADD.FTZ R8, R20.reuse, R3 ;  /* 0x0000000314087221 */ /* 0x042fe20000010000 */
[----:B------:R-:W-:-:S06]  /*174b0*/  F2FP.F16.F32.PACK_AB R181, R20, R181 ;  /* 0x000000b514b5723e */ /* 0x000fcc00000000ff */
[----:B------:R-:W-:Y:S01]  /*174c0*/  MUFU.EX2 R177, R177 ;  /* 0x000000b100b17308 */ /* 0x000fe20000000800 */
[----:B--2---:R-:W-:-:S07]  /*174d0*/  FADD.FTZ R8, R183, R8 ;  /* 0x00000008b7087221 */ /* 0x004fce0000010000 */
        /* <DEDUP_REMOVED lines=16> */
[-C--:B------:R-:W-:Y:S01]  /*175e0*/  FFMA.FTZ R163, R70, R9.reuse, -R60 ;  /* 0x0000000946a37223 */ /* 0x080fe2000001083c */
[----:B------:R-:W-:Y:S01]  /*175f0*/  HGMMA.64x128x16.F32 R88, R156, gdesc[UR4].tnspB, R88, gsb0 ;  /* 0x41e000049c587df0 */ /* 0x000fe20008000858 */
[----:B------:R-:W-:Y:S02]  /*17600*/  R2UR UR6, R26 ;  /* 0x000000001a0672ca */ /* 0x000fe400000e0000 */
[----:B------:R-:W-:Y:S01]  /*17610*/  R2UR UR7, R27 ;  /* 0x000000001b0772ca */ /* 0x000fe200000e0000 */
[----:B------:R-:W-:Y:S01]  /*17620*/  FFMA.FTZ R27, R2, R4, R180 ;  /* 0x00000004021b7223 */ /* 0x000fe200000100b4 */
[----:B------:R-:W-:Y:S01]  /*17630*/  FFMA.FTZ R4, R81, R9, -R60 ;  /* 0x0000000951047223 */ /* 0x000fe2000001083c */
[----:B------:R-:W-:Y:S01]  /*17640*/  MUFU.EX2 R12, R47 ;  /* 0x0000002f000c7308 */ /* 0x000fe20000000800 */
[C---:B------:R-:W-:Y:S01]  /*17650*/  F2FP.F16.F32.PACK_AB R180, R56.reuse, R180 ;  /* 0x000000b438b4723e */ /* 0x040fe200000000ff */
[----:B------:R-:W-:-:S04]  /*17660*/  FADD.FTZ R27, R56, R27 ;  /* 0x0000001b381b7221 */ /* 0x000fc80000010000 */
[----:B------:R-:W-:Y:S01]  /*17670*/  FADD.FTZ R27, R182, R27 ;  /* 0x0000001bb61b7221 */ /* 0x000fe20000010000 */
[C---:B------:R-:W-:Y:S01]  /*17680*/  F2FP.F16.F32.PACK_AB R182, R10.reuse, R182 ;  /* 0x000000b60ab6723e */ /* 0x040fe200000000ff */
[----:B------:R-:W-:Y:S02]  /*17690*/  MUFU.EX2 R165, R165 ;  /* 0x000000a500a57308 */ /* 0x000fe40000000800 */
[----:B------:R-:W-:-:S04]  /*176a0*/  FADD.FTZ R27, R10, R27 ;  /* 0x0000001b0a1b7221 */ /* 0x000fc80000010000 */
[----:B------:R-:W-:Y:S01]  /*176b0*/  FADD.FTZ R26, R176, R27 ;  /* 0x0000001bb01a7221 */ /* 0x000fe20000010000 */
[C---:B------:R-:W-:Y:S01]  /*176c0*/  F2FP.F16.F32.PACK_AB R176, R11.reuse, R176 ;  /* 0x000000b00bb0723e */ /* 0x040fe200000000ff */
[----:B------:R-:W-:Y:S02]  /*176d0*/  MUFU.EX2 R7, R7 ;  /* 0x0000000700077308 */ /* 0x000fe40000000800 */
[----:B------:R-:W-:-:S04]  /*176e0*/  FADD.FTZ R3, R11, R26 ;  /* 0x0000001a0b037221 */ /* 0x000fc80000010000 */
[----:B------:R-:W-:Y:S01]  /*176f0*/  FADD.FTZ R3, R178, R3 ;  /* 0x00000003b2037221 */ /* 0x000fe20000010000 */
[C---:B------:R-:W-:Y:S01]  /*17700*/  F2FP.F16.F32.PACK_AB R178, R24.reuse, R178 ;  /* 0x000000b218b2723e */ /* 0x040fe200000000ff */
[----:B------:R-:W0:Y:S02]  /*17710*/  MUFU.EX2 R166, R166 ;  /* 0x000000a600a67308 */ /* 0x000e240000000800 */
        /* <DEDUP_REMOVED lines=21> */
[----:B0-----:R-:W-:Y:S01]  /*17870*/  FADD.FTZ R20, R166, R3 ;  /* 0x00000003a6147221 */ /* 0x001fe20000010000 */
[----:B------:R-:W-:Y:S01]  /*17880*/  F2FP.F16.F32.PACK_AB R166, R49, R166 ;  /* 0x000000a631a6723e */ /* 0x000fe200000000ff */
[----:B------:R-:W-:Y:S08]  /*17890*/  MUFU.EX2 R163, R163 ;  /* 0x000000a300a37308 */ /* 0x000ff00000000800 */
[----:B------:R-:W-:Y:S08]  /*178a0*/  MUFU.EX2 R74, R74 ;  /* 0x0000004a004a7308 */ /* 0x000ff00000000800 */
[----:B------:R-:W0:Y:S08]  /*178b0*/  MUFU.EX2 R75, R75 ;  /* 0x0000004b004b7308 */ /* 0x000e300000000800 */
[----:B------:R-:W-:Y:S08]  /*178c0*/  MUFU.EX2 R78, R78 ;  /* 0x0000004e004e7308 */ /* 0x000ff00000000800 */
[----:B------:R-:W1:Y:S08]  /*178d0*/  MUFU.EX2 R79, R79 ;  /* 0x0000004f004f7308 */ /* 0x000e700000000800 */
[----:B------:R-:W-:Y:S08]  /*178e0*/  MUFU.EX2 R52, R52 ;  /* 0x0000003400347308 */ /* 0x000ff00000000800 */
[----:B------:R-:W2:Y:S08]  /*178f0*/  MUFU.EX2 R57, R57 ;  /* 0x0000003900397308 */ /* 0x000eb00000000800 */
[----:B------:R-:W-:Y:S01]  /*17900*/  MUFU.EX2 R83, R83 ;  /* 0x0000005300537308 */ /* 0x000fe20000000800 */
[----:B------:R-:W-:-:S02]  /*17910*/  WARPGROUP.DEPBAR.LE gsb0, 0x0 ;  /* 0x00008000000079c5 */ /* 0x000fc40000010000 */
[----:B------:R-:W-:-:S05]  /*17920*/  WARPGROUP.ARRIVE ;  /* 0x00000000000079c5 */ /* 0x000fca0000000000 */
[----:B------:R-:W-:Y:S01]  /*17930*/  MUFU.EX2 R55, R55 ;  /* 0x0000003700377308 */ /* 0x000fe20000000800 */
[----:B------:R-:W-:Y:S02]  /*17940*/  F2FP.F16.F32.PACK_AB R156, R46, R40 ;  /* 0x000000282e9c723e */ /* 0x000fe400000000ff */
[----:B0-----:R-:W-:Y:S01]  /*17950*/  F2FP.F16.F32.PACK_AB R157, R75, R74 ;  /* 0x0000004a4b9d723e */ /* 0x001fe200000000ff */
[----:B------:R-:W-:Y:S01]  /*17960*/  HGMMA.64x128x16.F32 R88, R152, gdesc[UR4].tnspB, R88, gsb0 ;  /* 0x41e0000498587df0 */ /* 0x000fe20008000858 */
[----:B------:R-:W-:-:S03]  /*17970*/  F2FP.F16.F32.PACK_AB R158, R51, R50 ;  /* 0x00000032339e723e */ /* 0x000fc600000000ff */
[----:B------:R-:W0:Y:S01]  /*17980*/  MUFU.EX2 R58, R58 ;  /* 0x0000003a003a7308 */ /* 0x000e220000000800 */
[----:B-1----:R-:W-:Y:S01]  /*17990*/  F2FP.F16.F32.PACK_AB R159, R79, R78 ;  /* 0x0000004e4f9f723e */ /* 0x002fe200000000ff */
[----:B------:R-:W-:Y:S02]  /*179a0*/  WARPGROUP.DEPBAR.LE gsb0, 0x0 ;  /* 0x00008000000079c5 */ /* 0x000fe40000010000 */
[----:B------:R1:W-:Y:S04]  /*179b0*/  @!P1 SYNCS.ARRIVE.TRANS64.RED.A1T0 RZ, [R14+URZ], RZ ;  /* 0x000000ff0eff99a7 */ /* 0x0003e8000810043f */
[----:B------:R-:W-:Y:S01]  /*179c0*/  MUFU.EX2 R153, R82 ;  /* 0x0000005200997308 */ /* 0x000fe20000000800 */
[----:B--2---:R-:W-:Y:S02]  /*179d0*/  F2FP.F16.F32.PACK_AB R152, R57, R52 ;  /* 0x000000343998723e */ /* 0x004fe400000000ff */
[----:B0-----:R-:W-:Y:S01]  /*179e0*/  F2FP.F16.F32.PACK_AB R154, R58, R55 ;  /* 0x000000373a9a723e */ /* 0x001fe200000000ff */
[----:B-1----:R-:W-:Y:S01]  /*179f0*/  FADD.FTZ R14, R59, R8 ;  /* 0x000000083b0e7221 */ /* 0x002fe20000010000 */
[----:B------:R0:W-:Y:S01]  /*17a00*/  @!P1 SYNCS.ARRIVE.TRANS64.RED.A1T0 RZ, [R15+URZ], RZ ;  /* 0x000000ff0fff99a7 */ /* 0x0001e2000810043f */
[----:B------:R-:W-:-:S02]  /*17a10*/  FFMA.FTZ R8, R67, R9, -R60 ;  /* 0x0000000943087223 */ /* 0x000fc4000001083c */
[----:B------:R-:W-:Y:S01]  /*17a20*/  MUFU.EX2 R155, R84 ;  /* 0x00000054009b7308 */ /* 0x000fe20000000800 */
[----:B------:R-:W-:Y:S01]  /*17a30*/  FADD.FTZ R14, R177, R14 ;  /* 0x0000000eb10e7221 */ /* 0x000fe20000010000 */
[----:B------:R-:W-:-:S03]  /*17a40*/  F2FP.F16.F32.PACK_AB R177, R25, R177 ;  /* 0x000000b119b1723e */ /* 0x000fc600000000ff */
[----:B------:R-:W-:Y:S01]  /*17a50*/  FADD.FTZ R26, R25, R14 ;  /* 0x0000000e191a7221 */ /* 0x000fe20000010000 */
[-CC-:B------:R-:W-:Y:S01]  /*17a60*/  FFMA.FTZ R14, R71, R9.reuse, -R60.reuse ;  /* 0x00000009470e7223 */ /* 0x180fe2000001083c */
[----:B------:R-:W-:Y:S01]  /*17a70*/  FFMA.FTZ R60, R85, R9, -R60 ;  /* 0x00000009553c7223 */ /* 0x000fe2000001083c */
[----:B------:R-:W1:Y:S01]  /*17a80*/  MUFU.EX2 R8, R8 ;  /* 0x0000000800087308 */ /* 0x000e620000000800 */
[----:B------:R-:W-:Y:S01]  /*17a90*/  FADD.FTZ R26, R179, R26 ;  /* 0x0000001ab31a7221 */ /* 0x000fe20000010000 */
[----:B------:R-:W-:-:S03]  /*17aa0*/  F2FP.F16.F32.PACK_AB R179, R29, R179 ;  /* 0x000000b31db3723e */ /* 0x000fc600000000ff */
[----:B------:R-:W-:-:S03]  /*17ab0*/  FADD.FTZ R26, R29, R26 ;  /* 0x0000001a1d1a7221 */ /* 0x000fc60000010000 */
[----:B------:R-:W2:Y:S01]  /*17ac0*/  MUFU.EX2 R14, R14 ;  /* 0x0000000e000e7308 */ /* 0x000ea20000000800 */
[----:B------:R-:W-:Y:S01]  /*17ad0*/  FADD.FTZ R26, R173, R26 ;  /* 0x0000001aad1a7221 */ /* 0x000fe20000010000 */
[----:B------:R-:W-:-:S03]  /*17ae0*/  F2FP.F16.F32.PACK_AB R173, R33, R173 ;  /* 0x000000ad21ad723e */ /* 0x000fc600000000ff */
[----:B------:R-:W-:-:S03]  /*17af0*/  FADD.FTZ R26, R33, R26 ;  /* 0x0000001a211a7221 */ /* 0x000fc60000010000 */
[----:B------:R-:W3:Y:S01]  /*17b00*/  MUFU.EX2 R60, R60 ;  /* 0x0000003c003c7308 */ /* 0x000ee20000000800 */
[----:B0-----:R-:W-:Y:S01]  /*17b10*/  FADD.FTZ R15, R175, R26 ;  /* 0x0000001aaf0f7221 */ /* 0x001fe20000010000 */
[----:B------:R-:W-:-:S03]  /*17b20*/  F2FP.F16.F32.PACK_AB R175, R28, R175 ;  /* 0x000000af1caf723e */ /* 0x000fc600000000ff */
[----:B------:R-:W-:Y:S01]  /*17b30*/  FADD.FTZ R26, R28, R15 ;  /* 0x0000000f1c1a7221 */ /* 0x000fe20000010000 */
[----:B------:R-:W-:-:S03]  /*17b40*/  IMAD.MOV.U32 R15, RZ, RZ, R188 ;  /* 0x000000ffff0f7224 */ /* 0x000fc600078e00bc */
[----:B------:R-:W-:Y:S01]  /*17b50*/  FADD.FTZ R26, R169, R26 ;  /* 0x0000001aa91a7221 */ /* 0x000fe20000010000 */
[----:B------:R-:W-:-:S03]  /*17b60*/  F2FP.F16.F32.PACK_AB R169, R31, R169 ;  /* 0x000000a91fa9723e */ /* 0x000fc600000000ff */
[----:B------:R-:W-:-:S04]  /*17b70*/  FADD.FTZ R26, R31, R26 ;  /* 0x0000001a1f1a7221 */ /* 0x000fc80000010000 */
[----:B------:R-:W-:Y:S01]  /*17b80*/  FADD.FTZ R11, R171, R26 ;  /* 0x0000001aab0b7221 */ /* 0x000fe20000010000 */
[----:B------:R-:W-:-:S03]  /*17b90*/  F2FP.F16.F32.PACK_AB R171, R12, R171 ;  /* 0x000000ab0cab723e */ /* 0x000fc600000000ff */
[----:B------:R-:W-:Y:S01]  /*17ba0*/  FADD.FTZ R10, R12, R11 ;  /* 0x0000000b0c0a7221 */ /* 0x000fe20000010000 */
[----:B------:R-:W-:Y:S01]  /*17bb0*/  FADD.FTZ R11, R49, R20 ;  /* 0x00000014310b7221 */ /* 0x000fe20000010000 */
[----:B------:R-:W-:Y:S01]  /*17bc0*/  MOV R20, R185 ;  /* 0x000000b900147202 */ /* 0x000fe20000000f00 */
[----:B------:R-:W-:Y:S02]  /*17bd0*/  IMAD.MOV.U32 R12, RZ, RZ, R213 ;  /* 0x000000ffff0c7224 */ /* 0x000fe400078e00d5 */
[----:B------:R-:W-:Y:S01]  /*17be0*/  FADD.FTZ R10, R165, R10 ;  /* 0x0000000aa50a7221 */ /* 0x000fe20000010000 */
[----:B------:R-:W-:Y:S01]  /*17bf0*/  FADD.FTZ R11, R160, R11 ;  /* 0x0000000ba00b7221 */ /* 0x000fe20000010000 */
[C---:B------:R-:W-:Y:S02]  /*17c00*/  F2FP.F16.F32.PACK_AB R165, R7.reuse, R165 ;  /* 0x000000a507a5723e */ /* 0x040fe400000000ff */
[----:B------:R-:W-:Y:S01]  /*17c10*/  FADD.FTZ R10, R7, R10 ;  /* 0x0000000a070a7221 */ /* 0x000fe20000010000 */
[C---:B------:R-:W-:Y:S01]  /*17c20*/  FADD.FTZ R11, R48.reuse, R11 ;  /* 0x0000000b300b7221 */ /* 0x040fe20000010000 */
[----:B------:R-:W-:Y:S01]  /*17c30*/  F2FP.F16.F32.PACK_AB R160, R48, R160 ;  /* 0x000000a030a0723e */ /* 0x000fe200000000ff */
[----:B------:R-:W-:-:S02]  /*17c40*/  IMAD.MOV.U32 R7, RZ, RZ, R21 ;  /* 0x000000ffff077224 */ /* 0x000fc400078e0015 */
        /* <DEDUP_REMOVED lines=8> */
[----:B-1----:R-:W-:-:S02]  /*17cd0*/  F2FP.F16.F32.PACK_AB R161, R8, R161 ;  /* 0x000000a108a1723e */ /* 0x002fc400000000ff */
[----:B------:R-:W-:Y:S01]  /*17ce0*/  FADD.FTZ R10, R8, R3 ;  /* 0x00000003080a7221 */ /* 0x000fe20000010000 */
[----:B------:R-:W-:-:S03]  /*17cf0*/  FADD.FTZ R11, R46, R11 ;  /* 0x0000000b2e0b7221 */ /* 0x000fc60000010000 */
[----:B------:R-:W-:Y:S01]  /*17d00*/  FADD.FTZ R3, R163, R10 ;  /* 0x0000000aa3037221 */ /* 0x000fe20000010000 */
[----:B--2---:R-:W-:-:S03]  /*17d10*/  F2FP.F16.F32.PACK_AB R163, R14, R163 ;  /* 0x000000a30ea3723e */ /* 0x004fc600000000ff */
[----:B------:R-:W-:-:S04]  /*17d20*/  FADD.FTZ R3, R14, R3 ;  /* 0x000000030e037221 */ /* 0x000fc80000010000 */
[----:B------:R-:W-:-:S04]  /*17d30*/  FADD.FTZ R4, R74, R3 ;  /* 0x000000034a047221 */ /* 0x000fc80000010000 */
        /* <DEDUP_REMOVED lines=13> */
[C---:B---3--:R-:W-:Y:S02]  /*17e10*/  F2FP.F16.F32.PACK_AB R155, R60.reuse, R155 ;  /* 0x0000009b3c9b723e */ /* 0x048fe400000000ff */
[----:B------:R-:W-:Y:S01]  /*17e20*/  FADD.FTZ R3, R60, R8 ;  /* 0x000000083c037221 */ /* 0x000fe20000010000 */
[----:B------:R-:W-:Y:S06]  /*17e30*/  @P3 BRA `(.L_x_2894) ;  /* 0xffffffc800743947 */ /* 0x000fec000383ffff */
[----:B------:R-:W-:Y:S05]  /*17e40*/  BSYNC B1 ;  /* 0x0000000000017941 */ /* 0x000fea0003800000 */
.L_x_2883:
[----:B------:R-:W-:Y:S05]  /*17e50*/  BSYNC B0 ;  /* 0x0000000000007941 */ /* 0x000fea0003800000 */
.L_x_2882:
[----:B------:R-:W-:Y:S01]  /*17e60*/  ISETP.GE.AND P2, PT, R13, RZ, PT ;  /* 0x000000ff0d00720c */ /* 0x000fe20003f46270 */
[----:B------:R-:W-:-:S12]  /*17e70*/  BSSY B0, `(.L_x_2895) ;  /* 0x00002d6000007945 */ /* 0x000fd80003800000 */
[----:B------:R-:W-:Y:S05]  /*17e80*/  @!P2 BRA `(.L_x_2896) ;  /* 0x0000002c0050a947 */ /* 0x000fea0003800000 */
[----:B------:R-:W-:Y:S01]  /*17e90*/  MOV R11, R21 ;  /* 0x00000015000b7202 */ /* 0x000fe20000000f00 */
[----:B------:R-:W-:Y:S01]  /*17ea0*/  IMAD.MOV.U32 R10, RZ, RZ, R213 ;  /* 0x000000ffff0a7224 */ /* 0x000fe200078e00d5 */
[----:B------:R-:W-:Y:S01]  /*17eb0*/  MOV R15, R185 ;  /* 0x000000b9000f7202 */ /* 0x000fe20000000f00 */
[----:B------:R-:W-:-:S07]  /*17ec0*/  IMAD.MOV.U32 R14, RZ, RZ, R188 ;  /* 0x000000ffff0e7224 */ /* 0x000fce00078e00bc */
.L_x_2907:
        /* <DEDUP_REMOVED lines=8> */
.L_x_2897:
[----:B------:R-:W-:Y:S02]  /*17f50*/  LEA R8, R185, R16, 0x3 ;  /* 0x00000010b9087211 */ /* 0x000fe400078e18ff */
[----:B------:R-:W-:-:S04]  /*17f60*/  SHF.L.U32 R9, R188, 0x1f, RZ ;  /* 0x0000001fbc097819 */ /* 0x000fc800000006ff */
[----:B------:R0:W1:Y:S01]  /*17f70*/  SYNCS.PHASECHK.TRANS64.TRYWAIT P2, [R8+URZ+0x34830], R9 ;  /* 0x03483009080075a7 */ /* 0x000062000804017f */
[----:B------:R-:W-:Y:S05]  /*17f80*/  @!P0 BRA `(.L_x_2898) ;  /* 0x0000000000048947 */ /* 0x000fea0003800000 */
[----:B------:R-:W-:Y:S01]  /*17f90*/  BPT.TRAP 0x1 ;  /* 0x000000040000795c */ /* 0x000fe20000300000 */
.L_x_2898:
[----:B------:R-:W-:Y:S01]  /*17fa0*/  BSSY B1, `(.L_x_2899) ;  /* 0x0000006000017945 */ /* 0x000fe20003800000 */
[----:B------:R-:W-:Y:S02]  /*17fb0*/  IMAD R6, R185, 0xc00, R5 ;  /* 0x00000c00b9067824 */ /* 0x000fe400078e0205 */
[----:B------:R-:W-:Y:S01]  /*17fc0*/  IMAD.MOV.U32 R7, RZ, RZ, 0x40000040 ;  /* 0x40000040ff077424 */ /* 0x000fe200078e00ff */
[----:B-1----:R-:W-:Y:S06]  /*17fd0*/  @P2 BRA `(.L_x_2900) ;  /* 0x0000000000082947 */ /* 0x002fec0003800000 */
[----:B------:R-:W1:Y:S02]  /*17fe0*/  SYNCS.PHASECHK.TRANS64.TRYWAIT P2, [R8+URZ+0x34830], R9 ;  /* 0x03483009080075a7 */ /* 0x000e64000804017f */
[----:B-1----:R-:W-:Y:S05]  /*17ff0*/  @!P2 BRA `(.L_x_2901) ;  /* 0x000000e000b0a947 */ /* 0x002fea0003800000 */
.L_x_2900:
[----:B------:R-:W-:Y:S05]  /*18000*/  BSYNC B1 ;  /* 0x0000000000017941 */ /* 0x000fea0003800000 */
.L_x_2899:
[----:B------:R-:W2:Y:S04]  /*18010*/  LDL.64 R20, [R1+0x38] ;  /* 0x0000380001147983 */ /* 0x000ea80000100a00 */
[----:B------:R3:W-:Y:S04]  /*18020*/  STL.64 [R1+0x68], R10 ;  /* 0x0000680a01007387 */ /* 0x0007e80000100a00 */
[----:B---3--:R-:W3:Y:S04]  /*18030*/  LDL.64 R10, [R1+0x30] ;  /* 0x00003000010a7983 */ /* 0x008ee80000100a00 */
[----:B------:R4:W-:Y:S04]  /*18040*/  STL.64 [R1+0x60], R4 ;  /* 0x0000600401007387 */ /* 0x0009e80000100a00 */
[----:B----4-:R-:W4:Y:S01]  /*18050*/  LDL.64 R4, [R1+0x28] ;  /* 0x0000280001047983 */ /* 0x010f220000100a00 */
[----:B------:R-:W-:-:S02]  /*18060*/  R2UR UR6, R6 ;  /* 0x00000000060672ca */ /* 0x000fc400000e0000 */
[----:B------:R-:W-:Y:S01]  /*18070*/  R2UR UR7, R7 ;  /* 0x00000000070772ca */ /* 0x000fe200000e0000 */
[----:B------:R-:W-:Y:S01]  /*18080*/  WARPGROUP.ARRIVE ;  /* 0x00000000000079c5 */ /* 0x000fe20000000000 */
[----:B01----:R-:W-:Y:S01]  /*18090*/  VIADD R8, R6, 0x2 ;  /* 0x0000000206087836 */ /* 0x003fe20000000000 */
[----:B------:R-:W-:Y:S02]  /*180a0*/  MOV R9, 0x40000040 ;  /* 0x4000004000097802 */ /* 0x000fe40000000f00 */
[----:B--2---:R-:W-:Y:S02]  /*180b0*/  R2UR UR4, R20 ;  /* 0x00000000140472ca */ /* 0x004fe400000e0000 */
[----:B------:R-:W-:Y:S02]  /*180c0*/  R2UR UR5, R21 ;  /* 0x00000000150572ca */ /* 0x000fe400000e0000 */
[----:B------:R-:W2:Y:S11]  /*180d0*/  LDL.64 R20, [R1+0x20] ;  /* 0x0000200001147983 */ /* 0x000eb60000100a00 */
[----:B------:R-:W-:Y:S01]  /*180e0*/  HGMMA.64x128x16.F32 R24, gdesc[UR4], RZ, !UPT, gsb0 ;  /* 0x01e00000041879f0 */ /* 0x000fe2000c0008ff */
[----:B------:R-:W-:-:S02]  /*180f0*/  R2UR UR6, R8 ;  /* 0x00000000080672ca */ /* 0x000fc400000e0000 */
[----:B------:R-:W-:Y:S02]  /*18100*/  R2UR UR7, R9 ;  /* 0x00000000090772ca */ /* 0x000fe400000e0000 */
[----:B---3--:R-:W-:Y:S02]  /*18110*/  R2UR UR4, R10 ;  /* 0x000000000a0472ca */ /* 0x008fe400000e0000 */
[----:B------:R-:W-:Y:S02]  /*18120*/  R2UR UR5, R11 ;  /* 0x000000000b0572ca */ /* 0x000fe400000e0000 */
[----:B------:R-:W3:Y:S01]  /*18130*/  LDL.64 R10, [R1+0x18] ;  /* 0x00001800010a7983 */ /* 0x000ee20000100a00 */
[----:B------:R-:W-:Y:S02]  /*18140*/  VIADD R8, R6, 0x4 ;  /* 0x0000000406087836 */ /* 0x000fe40000000000 */
[----:B------:R-:W-:Y:S01]  /*18150*/  IMAD.MOV.U32 R9, RZ, RZ, 0x40000040 ;  /* 0x40000040ff097424 */ /* 0x000fe200078e00ff */
[----:B------:R-:W-:-:S02]  /*18160*/  WARPGROUP.DEPBAR.LE gsb0, 0x0 ;  /* 0x00008000000079c5 */ /* 0x000fc40000010000 */
[----:B------:R-:W-:-:S06]  /*18170*/  WARPGROUP.ARRIVE ;  /* 0x00000000000079c5 */ /* 0x000fcc0000000000 */
[----:B------:R-:W-:Y:S01]  /*18180*/  HGMMA.64x128x16.F32 R24, gdesc[UR4], R24, gsb0 ;  /* 0x01e00000041879f0 */ /* 0x000fe20008000818 */
[----:B------:R-:W-:Y:S02]  /*18190*/  R2UR UR6, R8 ;  /* 0x00000000080672ca */ /* 0x000fe400000e0000 */
[----:B------:R-:W-:Y:S02]  /*181a0*/  R2UR UR7, R9 ;  /* 0x00000000090772ca */ /* 0x000fe400000e0000 */
[----:B----4-:R-:W-:Y:S02]  /*181b0*/  R2UR UR4, R4 ;  /* 0x00000000040472ca */ /* 0x010fe400000e0000 */
[----:B------:R-:W-:Y:S02]  /*181c0*/  R2UR UR5, R5 ;  /* 0x00000000050572ca */ /* 0x000fe400000e0000 */
[----:B------:R-:W4:Y:S01]  /*181d0*/  LDL.64 R4, [R1+0x10] ;  /* 0x0000100001047983 */ /* 0x000f220000100a00 */
[----:B------:R-:W-:Y:S01]  /*181e0*/  IMAD.MOV.U32 R9, RZ, RZ, 0x40000040 ;  /* 0x40000040ff097424 */ /* 0x000fe200078e00ff */
[----:B------:R-:W-:Y:S01]  /*181f0*/  IADD3 R8, R6, 0x6, RZ ;  /* 0x0000000606087810 */ /* 0x000fe20007ffe0ff */
[----:B------:R-:W-:-:S02]  /*18200*/  WARPGROUP.DEPBAR.LE gsb0, 0x0 ;  /* 0x00008000000079c5 */ /* 0x000fc40000010000 */
[----:B------:R-:W-:-:S06]  /*18210*/  WARPGROUP.ARRIVE ;  /* 0x00000000000079c5 */ /* 0x000fcc0000000000 */
[----:B------:R-:W-:Y:S01]  /*18220*/  HGMMA.64x128x16.F32 R24, gdesc[UR4], R24, gsb0 ;  /* 0x01e00000041879f0 */ /* 0x000fe20008000818 */
[----:B------:R-:W-:Y:S02]  /*18230*/  R2UR UR6, R8 ;  /* 0x00000000080672ca */ /* 0x000fe400000e0000 */
[----:B------:R-:W-:Y:S02]  /*18240*/  R2UR UR7, R9 ;  /* 0x00000000090772ca */ /* 0x000fe400000e0000 */
[----:B--2---:R-:W-:Y:S02]  /*18250*/  R2UR UR4, R20 ;  /* 0x00000000140472ca */ /* 0x004fe400000e0000 */
[----:B------:R-:W-:Y:S02]  /*18260*/  R2UR UR5, R21 ;  /* 0x00000000150572ca */ /* 0x000fe400000e0000 */
[----:B------:R-:W2:Y:S01]  /*18270*/  LDL.64 R20, [R1] ;  /* 0x0000000001147983 */ /* 0x000ea20000100a00 */
[----:B------:R-:W-:Y:S01]  /*18280*/  VIADD R8, R6, 0x400 ;  /* 0x0000040006087836 */ /* 0x000fe20000000000 */
[----:B------:R-:W-:Y:S01]  /*18290*/  MOV R9, 0x40000040 ;  /* 0x4000004000097802 */ /* 0x000fe20000000f00 */
[----:B------:R-:W-:-:S02]  /*182a0*/  WARPGROUP.DEPBAR.LE gsb0, 0x0 ;  /* 0x00008000000079c5 */ /* 0x000fc40000010000 */
[----:B------:R-:W-:-:S06]  /*182b0*/  WARPGROUP.ARRIVE ;  /* 0x00000000000079c5 */ /* 0x000fcc0000000000 */
[----:B------:R-:W-:Y:S01]  /*182c0*/  HGMMA.64x128x16.F32 R24, gdesc[UR4], R24, gsb0 ;  /* 0x01e00000041879f0 */ /* 0x000fe20008000818 */
[----:B------:R-:W-:Y:S02]  /*182d0*/  R2UR UR6, R8 ;  /* 0x00000000080672ca */ /* 0x000fe400000e0000 */
[----:B------:R-:W-:Y:S02]  /*182e0*/  R2UR UR7, R9 ;  /* 0x00000000090772ca */ /* 0x000fe400000e0000 */
[----:B---3--:R-:W-:Y:S02]  /*182f0*/  R2UR UR4, R10 ;  /* 0x000000000a0472ca */ /* 0x008fe400000e0000 */
        /* <DEDUP_REMOVED lines=9> */
[----:B----4-:R-:W-:Y:S02]  /*18390*/  R2UR UR4, R4 ;  /* 0x00000000040472ca */ /* 0x010fe400000e0000 */
        /* <DEDUP_REMOVED lines=9> */
[----:B--2---:R-:W-:Y:S02]  /*18430*/  R2UR UR4, R20 ;  /* 0x00000000140472ca */ /* 0x004fe400000e0000 */
[----:B------:R-:W-:Y:S01]  /*18440*/  R2UR UR5, R21 ;  /* 0x00000000150572ca */ /* 0x000fe200000e0000 */
[----:B------:R-:W-:Y:S01]  /*18450*/  VIADD R8, R6, 0x406 ;  /* 0x0000040606087836 */ /* 0x000fe20000000000 */
[----:B------:R-:W-:Y:S01]  /*18460*/  MOV R9, 0x40000040 ;  /* 0x4000004000097802 */ /* 0x000fe20000000f00 */
[----:B------:R-:W-:-:S02]  /*18470*/  WARPGROUP.DEPBAR.LE gsb0, 0x0 ;  /* 0x00008000000079c5 */ /* 0x000fc40000010000 */
[----:B------:R-:W-:-:S08]  /*18480*/  WARPGROUP.ARRIVE ;  /* 0x00000000000079c5 */ /* 0x000fd00000000000 */
        /* <DEDUP_REMOVED lines=111> */
.L_x_2902:
[----:B------:R-:W-:Y:S02]  /*18b80*/  SHF.L.U32 R0, R14, 0x1f, RZ ;  /* 0x0000001f0e007819 */ /* 0x000fe400000006ff */
[----:B------:R-:W-:-:S04]  /*18b90*/  LEA R14, R15, R16, 0x3 ;  /* 0x000000100f0e7211 */ /* 0x000fc800078e18ff */
[----:B------:R0:W1:Y:S01]  /*18ba0*/  SYNCS.PHASECHK.TRANS64.TRYWAIT P2, [R14+URZ+0x34850], R0 ;  /* 0x034850000e0075a7 */ /* 0x000062000804017f */
[----:B------:R-:W-:Y:S05]  /*18bb0*/  @!P0 BRA `(.L_x_2903) ;  /* 0x0000000000048947 */ /* 0x000fea0003800000 */
[----:B------:R-:W-:Y:S01]  /*18bc0*/  BPT.TRAP 0x1 ;  /* 0x000000040000795c */ /* 0x000fe20000300000 */
.L_x_2903:
[----:B------:R-:W-:Y:S04]  /*18bd0*/  BSSY B1, `(.L_x_2904) ;  /* 0x0000004000017945 */ /* 0x000fe80003800000 */
[----:B-1----:R-:W-:Y:S05]  /*18be0*/  @P2 BRA `(.L_x_2905) ;  /* 0x0000000000082947 */ /* 0x002fea0003800000 */
[----:B------:R-:W1:Y:S02]  /*18bf0*/  SYNCS.PHASECHK.TRANS64.TRYWAIT P2, [R14+URZ+0x34850], R0 ;  /* 0x034850000e0075a7 */ /* 0x000e64000804017f */
[----:B-1----:R-:W-:Y:S05]  /*18c00*/  @!P2 BRA `(.L_x_2906) ;  /* 0x000000d400c0a947 */ /* 0x002fea0003800000 */
.L_x_2905:
[----:B------:R-:W-:Y:S05]  /*18c10*/  BSYNC B1 ;  /* 0x0000000000017941 */ /* 0x000fea0003800000 */
.L_x_2904:
        /* <DEDUP_REMOVED lines=20> */
[----:B------:R-:W-:Y:S01]  /*18d60*/  MUFU.TANH R21, R21 ;  /* 0x0000001500157308 */ /* 0x000fe20000002400 */
[----:B------:R-:W-:Y:S01]  /*18d70*/  FMUL.FTZ R15, R27, UR38 ;  /* 0x000000261b0f7c20 */ /* 0x000fe20008410000 */
[C---:B------:R-:W-:Y:S01]  /*18d80*/  VIADD R8, R6.reuse, 0x80 ;  /* 0x0000008006087836 */ /* 0x040fe20000000000 */
[----:B------:R-:W-:Y:S01]  /*18d90*/  R2UR UR6, R6 ;  /* 0x00000000060672ca */ /* 0x000fe200000e0000 */
        /* <DEDUP_REMOVED lines=14> */
[----:B------:R-:W1:Y:S01]  /*18e80*/  MUFU.TANH R26, R26 ;  /* 0x0000001a001a7308 */ /* 0x000e620000002400 */
[----:B------:R-:W-:Y:S01]  /*18e90*/  R2UR UR7, R9 ;  /* 0x00000000090772ca */ /* 0x000fe200000e0000 */
[----:B------:R-:W-:Y:S01]  /*18ea0*/  IMAD.MOV.U32 R9, RZ, RZ, 0x40000040 ;  /* 0x40000040ff097424 */ /* 0x000fe200078e00ff */
[----:B------:R-:W-:Y:S01]  /*18eb0*/  IADD3 R8, R6, 0x100, RZ ;  /* 0x0000010006087810 */ /* 0x000fe20007ffe0ff */
[----:B------:R-:W-:Y:S01]  /*18ec0*/  FMUL.FTZ R45, R50, UR38 ;  /* 0x00000026322d7c20 */ /* 0x000fe20008410000 */
[----:B------:R-:W-:Y:S01]  /*18ed0*/  FMUL.FTZ R50, R52, UR38 ;  /* 0x0000002634327c20 */ /* 0x000fe20008410000 */
[----:B------:R-:W-:Y:S01]  /*18ee0*/  FMUL.FTZ R44, R47, UR38 ;  /* 0x000000262f2c7c20 */ /* 0x000fe20008410000 */
[----:B0----5:R-:W-:Y:S01]  /*18ef0*/  FMNMX.FTZ R2, R0, R10, !PT ;  /* 0x0000000a00027209 */ /* 0x021fe20007810000 */
[----:B------:R-:W0:Y:S01]  /*18f00*/  MUFU.TANH R28, R28 ;  /* 0x0000001c001c7308 */ /* 0x000e220000002400 */
[----:B------:R-:W-:Y:S01]  /*18f10*/  FMUL.FTZ R47, R51, UR38 ;  /* 0x00000026332f7c20 */ /* 0x000fe20008410000 */
[----:B------:R-:W-:Y:S01]  /*18f20*/  FMUL.FTZ R51, R53, UR38 ;  /* 0x0000002635337c20 */ /* 0x000fe20008410000 */
[----:B------:R-:W-:Y:S01]  /*18f30*/  FMNMX.FTZ R2, R20, R2, !PT ;  /* 0x0000000214027209 */ /* 0x000fe20007810000 */
[----:B------:R-:W-:Y:S01]  /*18f40*/  FMUL.FTZ R49, R54, UR38 ;  /* 0x0000002636317c20 */ /* 0x000fe20008410000 */
[----:B------:R-:W-:Y:S01]  /*18f50*/  FMUL.FTZ R54, R56, UR38 ;  /* 0x0000002638367c20 */ /* 0x000fe20008410000 */
[----:B------:R-:W-:Y:S01]  /*18f60*/  FMUL.FTZ R52, R55, UR38 ;  /* 0x0000002637347c20 */ /* 0x000fe20008410000 */
[----:B------:R-:W-:Y:S01]  /*18f70*/  FMNMX.FTZ R2, R21, R2, !PT ;  /* 0x0000000215027209 */ /* 0x000fe20007810000 */
[----:B------:R-:W2:Y:S01]  /*18f80*/  MUFU.TANH R29, R29 ;  /* 0x0000001d001d7308 */ /* 0x000ea20000002400 */
[----:B------:R-:W-:Y:S01]  /*18f90*/  FMUL.FTZ R55, R57, UR38 ;  /* 0x0000002639377c20 */ /* 0x000fe20008410000 */
[----:B------:R-:W-:Y:S01]  /*18fa0*/  FMUL.FTZ R57, R60, UR38 ;  /* 0x000000263c397c20 */ /* 0x000fe20008410000 */
[----:B-1----:R-:W-:Y:S01]  /*18fb0*/  FMNMX.FTZ R2, R26, R2, !PT ;  /* 0x000000021a027209 */ /* 0x002fe20007810000 */
[----:B------:R-:W-:Y:S01]  /*18fc0*/  FMUL.FTZ R56, R59, UR38 ;  /* 0x000000263b387c20 */ /* 0x000fe20008410000 */
[----:B------:R-:W-:Y:S01]  /*18fd0*/  FMUL.FTZ R59, R61, UR38 ;  /* 0x000000263d3b7c20 */ /* 0x000fe20008410000 */
[----:B------:R-:W-:Y:S01]  /*18fe0*/  FMUL.FTZ R60, R64, UR38 ;  /* 0x00000026403c7c20 */ /* 0x000fe20008410000 */
[----:B------:R-:W-:Y:S01]  /*18ff0*/  FMUL.FTZ R61, R65, UR38 ;  /* 0x00000026413d7c20 */ /* 0x000fe20008410000 */
[----:B------:R-:W1:Y:S01]  /*19000*/  MUFU.TANH R32, R32 ;  /* 0x0000002000207308 */ /* 0x000e620000002400 */
        /* <DEDUP_REMOVED lines=21> */
[----:B------:R-:W-:Y:S01]  /*19160*/  MOV R39, 0x40000040 ;  /* 0x4000004000277802 */ /* 0x000fe20000000f00 */
        /* <DEDUP_REMOVED lines=13> */
[----:B------:R-:W-:-:S02]  /*19240*/  @!P1 IADD3 R14, R14, 0x34860, RZ ;  /* 0x000348600e0e9810 */ /* 0x000fc40007ffe0ff */
[C---:B------:R-:W-:Y:S01]  /*19250*/  ISETP.GT.AND P2, PT, R13.reuse, RZ, PT ;  /* 0x000000ff0d00720c */ /* 0x040fe20003f44270 */
[----:B------:R-:W-:Y:S01]  /*19260*/  VIADD R13, R13, 0xffffffff ;  /* 0xffffffff0d0d7836 */ /* 0x000fe20000000000 */
[----:B------:R-:W4:Y:S01]  /*19270*/  MUFU.TANH R43, R43 ;  /* 0x0000002b002b7308 */ /* 0x000f220000002400 */
[----:B------:R-:W-:-:S07]  /*19280*/  @!P1 PRMT R14, RZ, 0x654, R14 ;  /* 0x00000654ff0e9816 */ /* 0x000fce000000000e */
[----:B------:R-:W4:Y:S08]  /*19290*/  MUFU.TANH R46, R46 ;  /* 0x0000002e002e7308 */ /* 0x000f300000002400 */
[----:B------:R-:W4:Y:S08]  /*192a0*/  MUFU.TANH R48, R48 ;  /* 0x0000003000307308 */ /* 0x000f300000002400 */
[----:B------:R-:W4:Y:S08]  /*192b0*/  MUFU.TANH R50, R50 ;  /* 0x0000003200327308 */ /* 0x000f300000002400 */
[----:B------:R-:W4:Y:S08]  /*192c0*/  MUFU.TANH R51, R51 ;  /* 0x0000003300337308 */ /* 0x000f300000002400 */
[----:B------:R-:W4:Y:S08]  /*192d0*/  MUFU.TANH R54, R54 ;  /* 0x0000003600367308 */ /* 0x000f300000002400 */
[----:B------:R-:W4:Y:S08]  /*192e0*/  MUFU.TANH R55, R55 ;  /* 0x0000003700377308 */ /* 0x000f300000002400 */
[----:B------:R-:W4:Y:S08]  /*192f0*/  MUFU.TANH R57, R57 ;  /* 0x0000003900397308 */ /* 0x000f300000002400 */
[----:B------:R-:W4:Y:S08]  /*19300*/  MUFU.TANH R59, R59 ;  /* 0x0000003b003b7308 */ /* 0x000f300000002400 */
[----:B------:R-:W4:Y:S01]  /*19310*/  MUFU.TANH R60, R60 ;  /* 0x0000003c003c7308 */ /* 0x000f220000002400 */
[----:B------:R-:W-:-:S02]  /*19320*/  WARPGROUP.DEPBAR.LE gsb0, 0x0 ;  /* 0x00008000000079c5 */ /* 0x000fc40000010000 */
[----:B------:R-:W-:-:S05]  /*19330*/  WARPGROUP.ARRIVE ;  /* 0x00000000000079c5 */ /* 0x000fca0000000000 */
[----:B------:R-:W4:Y:S01]  /*19340*/  MUFU.TANH R61, R61 ;  /* 0x0000003d003d7308 */ /* 0x000f220000002400 */
[----:B------:R-:W-:Y:S01]  /*19350*/  HGMMA.64x128x16.F32 R88, R176, gdesc[UR4].tnspB, R88, gsb0 ;  /* 0x41e00004b0587df0 */ /* 0x000fe20008000858 */
[----:B------:R-:W-:Y:S01]  /*19360*/  R2UR UR6, R8 ;  /* 0x00000000080672ca */ /* 0x000fe200000e0000 */
[----:B------:R-:W-:Y:S01]  /*19370*/  VIADD R8, R6, 0x180 ;  /* 0x0000018006087836 */ /* 0x000fe20000000000 */
[----:B------:R-:W-:-:S04]  /*19380*/  R2UR UR7, R9 ;  /* 0x00000000090772ca */ /* 0x000fc800000e0000 */
[----:B------:R-:W4:Y:S01]  /*19390*/  MUFU.TANH R62, R62 ;  /* 0x0000003e003e7308 */ /* 0x000f220000002400 */
[----:B-1----:R-:W-:-:S04]  /*193a0*/  FMNMX.FTZ R9, R32, R2, !PT ;  /* 0x0000000220097209 */ /* 0x002fc80007810000 */
[----:B0-----:R-:W-:-:S03]  /*193b0*/  FMNMX.FTZ R9, R34, R9, !PT ;  /* 0x0000000922097209 */ /* 0x001fc60007810000 */
[----:B------:R-:W0:Y:S01]  /*193c0*/  MUFU.TANH R64, R64 ;  /* 0x0000004000407308 */ /* 0x000e220000002400 */
[----:B--2---:R-:W-:-:S04]  /*193d0*/  FMNMX.FTZ R2, R36, R9, !PT ;  /* 0x0000000924027209 */ /* 0x004fc80007810000 */
[----:B---3--:R-:W-:-:S03]  /*193e0*/  FMNMX.FTZ R9, R37, R2, !PT ;  /* 0x0000000225097209 */ /* 0x008fc60007810000 */
[----:B------:R-:W1:Y:S01]  /*193f0*/  MUFU.TANH R65, R65 ;  /* 0x0000004100417308 */ /* 0x000e620000002400 */
[----:B----4-:R-:W-:-:S04]  /*19400*/  FMNMX.FTZ R2, R42, R9, !PT ;  /* 0x000000092a027209 */ /* 0x010fc80007810000 */
[----:B------:R-:W-:-:S03]  /*19410*/  FMNMX.FTZ R9, R43, R2, !PT ;  /* 0x000000022b097209 */ /* 0x000fc60007810000 */
[----:B------:R-:W2:Y:S01]  /*19420*/  MUFU.TANH R68, R68 ;  /* 0x0000004400447308 */ /* 0x000ea20000002400 */
[----:B------:R-:W-:-:S04]  /*19430*/  FMNMX.FTZ R9, R46, R9, !PT ;  /* 0x000000092e097209 */ /* 0x000fc80007810000 */
[----:B------:R-:W-:-:S03]  /*19440*/  FMNMX.FTZ R9, R48, R9, !PT ;  /* 0x0000000930097209 */ /* 0x000fc60007810000 */
[----:B------:R-:W3:Y:S01]  /*19450*/  MUFU.TANH R69, R69 ;  /* 0x0000004500457308 */ /* 0x000ee20000002400 */
[----:B------:R-:W-:-:S04]  /*19460*/  FMNMX.FTZ R2, R50, R9, !PT ;  /* 0x0000000932027209 */ /* 0x000fc80007810000 */
[----:B------:R-:W-:-:S03]  /*19470*/  FMNMX.FTZ R9, R51, R2, !PT ;  /* 0x0000000233097209 */ /* 0x000fc60007810000 */
[----:B------:R-:W4:Y:S01]  /*19480*/  MUFU.TANH R72, R72 ;  /* 0x0000004800487308 */ /* 0x000f220000002400 */
        /* <DEDUP_REMOVED lines=10> */
[----:B0-----:R-:W-:-:S03]  /*19530*/  FMNMX.FTZ R2, R64, R9, !PT ;  /* 0x0000000940027209 */ /* 0x001fc60007810000 */
[----:B------:R-:W0:Y:S01]  /*19540*/  MUFU.TANH R77, R77 ;  /* 0x0000004d004d7308 */ /* 0x000e220000002400 */
[----:B-1----:R-:W-:-:S04]  /*19550*/  FMNMX.FTZ R9, R65, R2, !PT ;  /* 0x0000000241097209 */ /* 0x002fc80007810000 */
[----:B--2---:R-:W-:Y:S02]  /*19560*/  FMNMX.FTZ R2, R68, R9, !PT ;  /* 0x0000000944027209 */ /* 0x004fe40007810000 */
[----:B------:R-:W-:Y:S01]  /*19570*/  MOV R9, 0x40000040 ;  /* 0x4000004000097802 */ /* 0x000fe20000000f00 */
[----:B------:R-:W1:Y:S01]  /*19580*/  MUFU.TANH R7, R7 ;  /* 0x0000000700077308 */ /* 0x000e620000002400 */
[----:B---3--:R-:W-:-:S04]  /*19590*/  FMNMX.FTZ R2, R69, R2, !PT ;  /* 0x0000000245027209 */ /* 0x008fc80007810000 */
[----:B----4-:R-:W-:-:S03]  /*195a0*/  FMNMX.FTZ R2, R72, R2, !PT ;  /* 0x0000000248027209 */ /* 0x010fc60007810000 */
[----:B------:R-:W2:Y:S08]  /*195b0*/  MUFU.TANH R15, R15 ;  /* 0x0000000f000f7308 */ /* 0x000eb00000002400 */
[----:B------:R-:W3:Y:S08]  /*195c0*/  MUFU.TANH R24, R24 ;  /* 0x0000001800187308 */ /* 0x000ef00000002400 */
        /* <DEDUP_REMOVED lines=9> */
[----:B------:R-:W-:Y:S02]  /*19660*/  R2UR UR6, R8 ;  /* 0x00000000080672ca */ /* 0x000fe400000e0000 */
[----:B------:R-:W-:Y:S02]  /*19670*/  R2UR UR7, R9 ;  /* 0x00000000090772ca */ /* 0x000fe400000e0000 */
[----:B------:R-:W-:Y:S02]  /*19680*/  FMNMX.FTZ R9, R73, R2, !PT ;  /* 0x0000000249097209 */ /* 0x000fe40007810000 */
[----:B------:R-:W-:Y:S02]  /*19690*/  MUFU.TANH R8, R63 ;  /* 0x0000003f00087308 */ /* 0x000fe40000002400 */
[----:B------:R-:W-:-:S04]  /*196a0*/  FMNMX.FTZ R9, R80, R9, !PT ;  /* 0x0000000950097209 */ /* 0x000fc80007810000 */
[----:B------:R-:W-:Y:S02]  /*196b0*/  FMNMX.FTZ R2, R76, R9, !PT ;  /* 0x000000094c027209 */ /* 0x000fe40007810000 */
[----:B------:R1:W-:Y:S02]  /*196c0*/  MUFU.TANH R63, R38 ;  /* 0x00000026003f7308 */ /* 0x0003e40000002400 */
[----:B0-----:R-:W-:-:S05]  /*196d0*/  FMNMX.FTZ R9, R77, R2, !PT ;  /* 0x000000024d097209 */ /* 0x001fca0007810000 */
[----:B------:R-:W0:Y:S01]  /*196e0*/  SHFL.BFLY PT, R2, R9, 0x2, 0x1f ;  /* 0x0c401f0009027f89 */ /* 0x000e2200000e0000 */
[----:B-1----:R-:W-:Y:S01]  /*196f0*/  VIADD R38, R6, 0x200 ;  /* 0x0000020006267836 */ /* 0x002fe20000000000 */
[----:B------:R-:W1:Y:S08]  /*19700*/  MUFU.TANH R40, R40 ;  /* 0x0000002800287308 */ /* 0x000e700000002400 */
[----:B------:R-:W1:Y:S08]  /*19710*/  MUFU.TANH R41, R41 ;  /* 0x0000002900297308 */ /* 0x000e700000002400 */
[----:B------:R-:W1:Y:S01]  /*19720*/  MUFU.TANH R44, R44 ;  /* 0x0000002c002c7308 */ /* 0x000e620000002400 */
[----:B0-----:R-:W-:Y:S01]  /*19730*/  FMNMX.FTZ R2, R9, R2, !PT ;  /* 0x0000000209027209 */ /* 0x001fe20007810000 */
[----:B------:R-:W-:-:S06]  /*19740*/  IMAD.U32 R9, RZ, RZ, UR42 ;  /* 0x0000002aff097e24 */ /* 0x000fcc000f8e00ff */
[----:B------:R-:W0:Y:S01]  /*19750*/  MUFU.TANH R45, R45 ;  /* 0x0000002d002d7308 */ /* 0x000e220000002400 */
[----:B------:R-:W2:Y:S07]  /*19760*/  SHFL.BFLY PT, R213, R2, 0x1, 0x1f ;  /* 0x0c201f0002d57f89 */ /* 0x000eae00000e0000 */
[----:B------:R-:W0:Y:S08]  /*19770*/  MUFU.TANH R47, R47 ;  /* 0x0000002f002f7308 */ /* 0x000e300000002400 */
[----:B------:R-:W0:Y:S08]  /*19780*/  MUFU.TANH R49, R49 ;  /* 0x0000003100317308 */ /* 0x000e300000002400 */
[----:B------:R-:W0:Y:S01]  /*19790*/  MUFU.TANH R52, R52 ;  /* 0x0000003400347308 */ /* 0x000e220000002400 */
[----:B--2---:R-:W-:-:S05]  /*197a0*/  FMNMX.FTZ R213, R2, R213, !PT ;  /* 0x000000d502d57209 */ /* 0x004fca0007810000 */
[C---:B------:R-:W-:Y:S01]  /*197b0*/  FADD.FTZ R2, -R213.reuse, R10 ;  /* 0x0000000ad5027221 */ /* 0x040fe20000010100 */
[-C--:B------:R-:W-:Y:S01]  /*197c0*/  FMUL.FTZ R10, R213, R9.reuse ;  /* 0x00000009d50a7220 */ /* 0x080fe20000410000 */
[----:B------:R-:W2:Y:S02]  /*197d0*/  MUFU.TANH R53, R53 ;  /* 0x0000003500357308 */ /* 0x000ea40000002400 */
[-C--:B------:R-:W-:Y:S01]  /*197e0*/  FMUL.FTZ R2, R2, R9.reuse ;  /* 0x0000000902027220 */ /* 0x080fe20000410000 */
[--C-:B------:R-:W-:Y:S01]  /*197f0*/  FFMA.FTZ R180, R0, R9, -R10.reuse ;  /* 0x0000000900b47223 */ /* 0x100fe2000001080a */
[----:B------:R-:W-:Y:S01]  /*19800*/  FMNMX.FTZ R0, R7, R11, !PT ;  /* 0x0000000b07007209 */ /* 0x000fe20007810000 */
[-CC-:B------:R-:W-:Y:S01]  /*19810*/  FFMA.FTZ R182, R21, R9.reuse, -R10.reuse ;  /* 0x0000000915b67223 */ /* 0x180fe2000001080a */
[-CC-:B------:R-:W-:Y:S01]  /*19820*/  FFMA.FTZ R84, R20, R9.reuse, -R10.reuse ;  /* 0x0000000914547223 */ /* 0x180fe2000001080a */
[----:B------:R-:W-:Y:S01]  /*19830*/  VIADD R20, R6, 0x280 ;  /* 0x0000028006147836 */ /* 0x000fe20000000000 */
[----:B------:R-:W-:Y:S01]  /*19840*/  FMNMX.FTZ R21, R15, R0, !PT ;  /* 0x000000000f157209 */ /* 0x000fe20007810000 */
[----:B------:R-:W2:Y:S01]  /*19850*/  MUFU.TANH R56, R56 ;  /* 0x0000003800387308 */ /* 0x000ea20000002400 */
[--C-:B------:R-:W-:Y:S01]  /*19860*/  FFMA.FTZ R176, R28, R9, -R10.reuse ;  /* 0x000000091cb07223 */ /* 0x100fe2000001080a */
[C---:B------:R-:W-:Y:S01]  /*19870*/  IADD3 R28, R6.reuse, 0x300, RZ ;  /* 0x00000300061c7810 */ /* 0x040fe20007ffe0ff */
[----:B------:R-:W-:Y:S01]  /*19880*/  VIADD R6, R6, 0x380 ;  /* 0x0000038006067836 */ /* 0x000fe20000000000 */
[----:B---3--:R-:W-:Y:S01]  /*19890*/  FMNMX.FTZ R0, R24, R21, !PT ;  /* 0x0000001518007209 */ /* 0x008fe20007810000 */
[-CC-:B------:R-:W-:Y:S01]  /*198a0*/  FFMA.FTZ R26, R26, R9.reuse, -R10.reuse ;  /* 0x000000091a1a7223 */ /* 0x180fe2000001080a */
[-CC-:B------:R-:W-:Y:S01]  /*198b0*/  FFMA.FTZ R178, R32, R9.reuse, -R10.reuse ;  /* 0x0000000920b27223 */ /* 0x180fe2000001080a */
[-CC-:B------:R-:W-:Y:S01]  /*198c0*/  FFMA.FTZ R32, R43, R9.reuse, -R10.reuse ;  /* 0x000000092b207223 */ /* 0x180fe2000001080a */
[----:B----4-:R-:W-:Y:S01]  /*198d0*/  FMNMX.FTZ R0, R25, R0, !PT ;  /* 0x0000000019007209 */ /* 0x010fe20007810000 */
[----:B------:R-:W3:Y:S01]  /*198e0*/  MUFU.TANH R58, R58 ;  /* 0x0000003a003a7308 */ /* 0x000ee20000002400 */
[----:B------:R-:W-:-:S02]  /*198f0*/  FFMA.FTZ R43, R64, R9, -R10 ;  /* 0x00000009402b7223 */ /* 0x000fc4000001080a */
[----:B------:R-:W-:-:S04]  /*19900*/  FMNMX.FTZ R21, R27, R0, !PT ;  /* 0x000000001b157209 */ /* 0x000fc80007810000 */
[----:B------:R-:W-:Y:S01]  /*19910*/  FMNMX.FTZ R0, R30, R21, !PT ;  /* 0x000000151e007209 */ /* 0x000fe20007810000 */
[----:B------:R-:W4:Y:S03]  /*19920*/  MUFU.TANH R66, R66 ;  /* 0x0000004200427308 */ /* 0x000f260000002400 */
[----:B------:R-:W-:-:S04]  /*19930*/  FMNMX.FTZ R0, R31, R0, !PT ;  /* 0x000000001f007209 */ /* 0x000fc80007810000 */
[----:B------:R-:W-:Y:S01]  /*19940*/  FMNMX.FTZ R0, R33, R0, !PT ;  /* 0x0000000021007209 */ /* 0x000fe20007810000 */
[----:B------:R-:W4:Y:S03]  /*19950*/  MUFU.TANH R67, R67 ;  /* 0x0000004300437308 */ /* 0x000f260000002400 */
[----:B------:R-:W-:-:S04]  /*19960*/  FMNMX.FTZ R21, R35, R0, !PT ;  /* 0x0000000023157209 */ /* 0x000fc80007810000 */
[----:B-1----:R-:W-:Y:S01]  /*19970*/  FMNMX.FTZ R0, R40, R21, !PT ;  /* 0x0000001528007209 */ /* 0x002fe20007810000 */
[----:B------:R-:W1:Y:S03]  /*19980*/  MUFU.TANH R70, R70 ;  /* 0x0000004600467308 */ /* 0x000e660000002400 */
[----:B------:R-:W-:-:S04]  /*19990*/  FMNMX.FTZ R21, R41, R0, !PT ;  /* 0x0000000029157209 */ /* 0x000fc80007810000 */
[----:B------:R-:W-:Y:S01]  /*199a0*/  FMNMX.FTZ R0, R44, R21, !PT ;  /* 0x000000152c007209 */ /* 0x000fe20007810000 */
[----:B------:R-:W1:Y:S03]  /*199b0*/  MUFU.TANH R71, R71 ;  /* 0x0000004700477308 */ /* 0x000e660000002400 */
[----:B0-----:R-:W-:-:S04]  /*199c0*/  FMNMX.FTZ R0, R45, R0, !PT ;  /* 0x000000002d007209 */ /* 0x001fc80007810000 */
[----:B------:R-:W-:Y:S01]  /*199d0*/  FMNMX.FTZ R0, R47, R0, !PT ;  /* 0x000000002f007209 */ /* 0x000fe20007810000 */
[----:B------:R-:W0:Y:S01]  /*199e0*/  MUFU.TANH R74, R74 ;  /* 0x0000004a004a7308 */ /* 0x000e220000002400 */
[----:B------:R-:W-:Y:S02]  /*199f0*/  WARPGROUP.DEPBAR.LE gsb0, 0x0 ;  /* 0x00008000000079c5 */ /* 0x000fe40000010000 */
[----:B------:R-:W-:Y:S01]  /*19a00*/  WARPGROUP.ARRIVE ;  /* 0x00000000000079c5 */ /* 0x000fe20000000000 */
[----:B------:R-:W-:Y:S01]  /*19a10*/  FMNMX.FTZ R21, R49, R0, !PT ;  /* 0x0000000031157209 */ /* 0x000fe20007810000 */
[-CC-:B------:R-:W-:Y:S01]  /*19a20*/  FFMA.FTZ R172, R36, R9.reuse, -R10.reuse ;  /* 0x0000000924ac7223 */ /* 0x180fe2000001080a */
[--C-:B------:R-:W-:Y:S02]  /*19a30*/  FFMA.FTZ R174, R42, R9, -R10.reuse ;  /* 0x000000092aae7223 */ /* 0x100fe4000001080a */
[----:B------:R-:W0:Y:S01]  /*19a40*/  MUFU.TANH R75, R75 ;  /* 0x0000004b004b7308 */ /* 0x000e220000002400 */
[----:B------:R-:W-:Y:S01]  /*19a50*/  FMNMX.FTZ R0, R52, R21, !PT ;  /* 0x0000001534007209 */ /* 0x000fe20007810000 */
[----:B------:R-:W-:Y:S01]  /*19a60*/  HGMMA.64x128x16.F32 R88, R168, gdesc[UR4].tnspB, R88, gsb0 ;  /* 0x41e00004a8587df0 */ /* 0x000fe20008000858 */
[----:B------:R-:W-:Y:S01]  /*19a70*/  R2UR UR6, R38 ;  /* 0x00000000260672ca */ /* 0x000fe200000e0000 */
[-CC-:B------:R-:W-:Y:S01]  /*19a80*/  FFMA.FTZ R38, R29, R9.reuse, -R10.reuse ;  /* 0x000000091d267223 */ /* 0x180fe2000001080a */
[----:B------:R-:W-:Y:S01]  /*19a90*/  R2UR UR7, R39 ;  /* 0x00000000270772ca */ /* 0x000fe200000e0000 */
[-CC-:B------:R-:W-:Y:S01]  /*19aa0*/  FFMA.FTZ R39, R34, R9.reuse, -R10.reuse ;  /* 0x0000000922277223 */ /* 0x180fe2000001080a */
[----:B--2---:R-:W-:Y:S01]  /*19ab0*/  FMNMX.FTZ R21, R53, R0, !PT ;  /* 0x0000000035157209 */ /* 0x004fe20007810000 */
[----:B------:R-:W2:Y:S01]  /*19ac0*/  MUFU.TANH R78, R78 ;  /* 0x0000004e004e7308 */ /* 0x000ea20000002400 */
[-CC-:B------:R-:W-:Y:S01]  /*19ad0*/  FFMA.FTZ R34, R37, R9.reuse, -R10.reuse ;  /* 0x0000000925227223 */ /* 0x180fe2000001080a */
[--C-:B------:R-:W-:Y:S01]  /*19ae0*/  FFMA.FTZ R36, R48, R9, -R10.reuse ;  /* 0x0000000930247223 */ /* 0x100fe2000001080a */
[----:B------:R-:W-:Y:S01]  /*19af0*/  FMNMX.FTZ R21, R56, R21, !PT ;  /* 0x0000001538157209 */ /* 0x000fe20007810000 */
[-CC-:B------:R-:W-:Y:S01]  /*19b00*/  FFMA.FTZ R42, R55, R9.reuse, -R10.reuse ;  /* 0x00000009372a7223 */ /* 0x180fe2000001080a */
[-CC-:B------:R-:W-:Y:S01]  /*19b10*/  FFMA.FTZ R48, R61, R9.reuse, -R10.reuse ;  /* 0x000000093d307223 */ /* 0x180fe2000001080a */
[--C-:B------:R-:W-:Y:S01]  /*19b20*/  FFMA.FTZ R37, R65, R9, -R10.reuse ;  /* 0x0000000941257223 */ /* 0x100fe2000001080a */
[----:B---3--:R-:W-:Y:S01]  /*19b30*/  FMNMX.FTZ R21, R58, R21, !PT ;  /* 0x000000153a157209 */ /* 0x008fe20007810000 */
[----:B------:R-:W3:Y:S01]  /*19b40*/  MUFU.TANH R79, R79 ;  /* 0x0000004f004f7308 */ /* 0x000ee20000002400 */
[----:B------:R-:W-:-:S02]  /*19b50*/  FFMA.FTZ R55, R73, R9, -R10 ;  /* 0x0000000949377223 */ /* 0x000fc4000001080a */
[----:B------:R-:W-:-:S04]  /*19b60*/  FMNMX.FTZ R0, R8, R21, !PT ;  /* 0x0000001508007209 */ /* 0x000fc80007810000 */
[----:B------:R-:W-:Y:S01]  /*19b70*/  FMNMX.FTZ R21, R63, R0, !PT ;  /* 0x000000003f157209 */ /* 0x000fe20007810000 */
[----:B------:R-:W3:Y:S03]  /*19b80*/  MUFU.TANH R81, R81 ;  /* 0x0000005100517308 */ /* 0x000ee60000002400 */
[----:B----4-:R-:W-:Y:S01]  /*19b90*/  FMNMX.FTZ R0, R66, R21, !PT ;  /* 0x0000001542007209 */ /* 0x010fe20007810000 */
[----:B------:R-:W-:-:S03]  /*19ba0*/  IMAD.MOV.U32 R21, RZ, RZ, 0x40000040 ;  /* 0x40000040ff157424 */ /* 0x000fc600078e00ff */
[----:B------:R-:W-:Y:S01]  /*19bb0*/  FMNMX.FTZ R29, R67, R0, !PT ;  /* 0x00000000431d7209 */ /* 0x000fe20007810000 */
[----:B------:R-:W4:Y:S03]  /*19bc0*/  MUFU.TANH R82, R82 ;  /* 0x0000005200527308 */ /* 0x000f260000002400 */
[----:B-1----:R-:W-:Y:S01]  /*19bd0*/  FMNMX.FTZ R0, R70, R29, !PT ;  /* 0x0000001d46007209 */ /* 0x002fe20007810000 */
[----:B------:R-:W-:-:S04]  /*19be0*/  IMAD.MOV.U32 R29, RZ, RZ, 0x40000040 ;  /* 0x40000040ff1d7424 */ /* 0x000fc800078e00ff */
[----:B------:R-:W1:Y:S08]  /*19bf0*/  MUFU.TANH R83, R83 ;  /* 0x0000005300537308 */ /* 0x000e700000002400 */
[----:B------:R-:W-:Y:S08]  /*19c00*/  MUFU.EX2 R2, R2 ;  /* 0x0000000200027308 */ /* 0x000ff00000000800 */
[----:B------:R-:W1:Y:S08]  /*19c10*/  MUFU.EX2 R180, R180 ;  /* 0x000000b400b47308 */ /* 0x000e700000000800 */
[----:B------:R-:W1:Y:S08]  /*19c20*/  MUFU.EX2 R84, R84 ;  /* 0x0000005400547308 */ /* 0x000e700000000800 */
[----:B------:R-:W1:Y:S08]  /*19c30*/  MUFU.EX2 R182, R182 ;  /* 0x000000b600b67308 */ /* 0x000e700000000800 */
[----:B------:R-:W1:Y:S08]  /*19c40*/  MUFU.EX2 R26, R26 ;  /* 0x0000001a001a7308 */ /* 0x000e700000000800 */
        /* <DEDUP_REMOVED lines=16> */
[-CC-:B------:R-:W-:Y:S01]  /*19d50*/  FFMA.FTZ R20, R51, R9.reuse, -R10.reuse ;  /* 0x0000000933147223 */ /* 0x180fe2000001080a */
[----:B------:R-:W-:Y:S01]  /*19d60*/  R2UR UR7, R21 ;  /* 0x00000000150772ca */ /* 0x000fe200000e0000 */
[----:B------:R-:W-:Y:S01]  /*19d70*/  MUFU.EX2 R168, R168 ;  /* 0x000000a800a87308 */ /* 0x000fe20000000800 */
[----:B------:R-:W-:Y:S01]  /*19d80*/  FMNMX.FTZ R21, R71, R0, !PT ;  /* 0x0000000047157209 */ /* 0x000fe20007810000 */
[-CC-:B------:R-:W-:Y:S01]  /*19d90*/  FFMA.FTZ R51, R69, R9.reuse, -R10.reuse ;  /* 0x0000000945337223 */ /* 0x180fe2000001080a */
[----:B------:R-:W-:-:S02]  /*19da0*/  FFMA.FTZ R59, R76, R9, -R10 ;  /* 0x000000094c3b7223 */ /* 0x000fc4000001080a */
[----:B0-----:R-:W-:-:S03]  /*19db0*/  FMNMX.FTZ R0, R74, R21, !PT ;  /* 0x000000154a007209 */ /* 0x001fc60007810000 */
[----:B------:R-:W-:Y:S01]  /*19dc0*/  MUFU.EX2 R36, R36 ;  /* 0x0000002400247308 */ /* 0x000fe20000000800 */
[----:B------:R-:W-:-:S04]  /*19dd0*/  FMNMX.FTZ R21, R75, R0, !PT ;  /* 0x000000004b157209 */ /* 0x000fc80007810000 */
[----:B--2---:R-:W-:-:S03]  /*19de0*/  FMNMX.FTZ R0, R78, R21, !PT ;  /* 0x000000154e007209 */ /* 0x004fc60007810000 */
[----:B------:R-:W-:Y:S01]  /*19df0*/  MUFU.EX2 R170, R170 ;  /* 0x000000aa00aa7308 */ /* 0x000fe20000000800 */
[----:B---3--:R-:W-:-:S04]  /*19e00*/  FMNMX.FTZ R0, R79, R0, !PT ;  /* 0x000000004f007209 */ /* 0x008fc80007810000 */
[----:B------:R-:W-:-:S03]  /*19e10*/  FMNMX.FTZ R21, R81, R0, !PT ;  /* 0x0000000051157209 */ /* 0x000fc60007810000 */
[----:B------:R-:W-:Y:S01]  /*19e20*/  MUFU.EX2 R20, R20 ;  /* 0x0000001400147308 */ /* 0x000fe20000000800 */
[----:B----4-:R-:W-:-:S04]  /*19e30*/  FMNMX.FTZ R0, R82, R21, !PT ;  /* 0x0000001552007209 */ /* 0x010fc80007810000 */
[----:B-1----:R-:W-:-:S03]  /*19e40*/  FMNMX.FTZ R0, R83, R0, !PT ;  /* 0x0000000053007209 */ /* 0x002fc60007810000 */
        /* <DEDUP_REMOVED lines=10> */
[----:B0-----:R-:W-:-:S07]  /*19ef0*/  FMNMX.FTZ R21, R21, R0, !PT ;  /* 0x0000000015157209 */ /* 0x001fce0007810000 */
[----:B------:R-:W-:Y:S01]  /*19f00*/  MUFU.EX2 R55, R55 ;  /* 0x0000003700377308 */ /* 0x000fe20000000800 */
[----:B------:R-:W-:-:S04]  /*19f10*/  FADD.FTZ R0, -R21, R11 ;  /* 0x0000000b15007221 */ /* 0x000fc80000010100 */
[----:B------:R-:W-:-:S03]  /*19f20*/  FMUL.FTZ R0, R0, R9 ;  /* 0x0000000900007220 */ /* 0x000fc60000410000 */
[----:B------:R-:W-:Y:S08]  /*19f30*/  MUFU.EX2 R59, R59 ;  /* 0x0000003b003b7308 */ /* 0x000ff00000000800 */
[----:B------:R-:W-:Y:S01]  /*19f40*/  MUFU.EX2 R0, R0 ;  /* 0x0000000000007308 */ /* 0x000fe20000000800 */
[----:B------:R-:W-:Y:S02]  /*19f50*/  WARPGROUP.DEPBAR.LE gsb0, 0x0 ;  /* 0x00008000000079c5 */ /* 0x000fe40000010000 */
[----:B------:R-:W-:Y:S01]  /*19f60*/  WARPGROUP.ARRIVE ;  /* 0x00000000000079c5 */ /* 0x000fe20000000000 */
[-CC-:B------:R-:W-:Y:S01]  /*19f70*/  FFMA.FTZ R164, R54, R9.reuse, -R10.reuse ;  /* 0x0000000936a47223 */ /* 0x180fe2000001080a */
[-CC-:B------:R-:W-:Y:S01]  /*19f80*/  FFMA.FTZ R166, R57, R9.reuse, -R10.reuse ;  /* 0x0000000939a67223 */ /* 0x180fe2000001080a */
[-CC-:B------:R-:W-:Y:S01]  /*19f90*/  FFMA.FTZ R54, R72, R9.reuse, -R10.reuse ;  /* 0x0000000948367223 */ /* 0x180fe2000001080a */
[----:B------:R-:W-:-:S02]  /*19fa0*/  FFMA.FTZ R57, R80, R9, -R10 ;  /* 0x0000000950397223 */ /* 0x000fc4000001080a */
[----:B------:R-:W-:Y:S01]  /*19fb0*/  HGMMA.64x128x16.F32 R88, R160, gdesc[UR4].tnspB, R88, gsb0 ;  /* 0x41e00004a0587df0 */ /* 0x000fe20008000858 */
[----:B------:R-:W-:Y:S01]  /*19fc0*/  R2UR UR6, R28 ;  /* 0x000000001c0672ca */ /* 0x000fe200000e0000 */
[-C--:B------:R-:W-:Y:S01]  /*19fd0*/  FMUL.FTZ R28, R21, R9.reuse ;  /* 0x00000009151c7220 */ /* 0x080fe20000410000 */
[----:B------:R-:W-:Y:S01]  /*19fe0*/  R2UR UR7, R29 ;  /* 0x000000001d0772ca */ /* 0x000fe200000e0000 */
[----:B------:R-:W-:Y:S02]  /*19ff0*/  MUFU.EX2 R164, R164 ;  /* 0x000000a400a47308 */ /* 0x000fe40000000800 */
[-CC-:B------:R-:W-:Y:S01]  /*1a000*/  FFMA.FTZ R181, R7, R9.reuse, -R28.reuse ;  /* 0x0000000907b57223 */ /* 0x180fe2000001081c */
[----:B------:R-:W-:Y:S01]  /*1a010*/  MOV R7, 0x40000040 ;  /* 0x4000004000077802 */ /* 0x000fe20000000f00 */
[-CC-:B------:R-:W-:Y:S01]  /*1a020*/  FFMA.FTZ R11, R15, R9.reuse, -R28.reuse ;  /* 0x000000090f0b7223 */ /* 0x180fe2000001081c */
[-CC-:B------:R-:W-:Y:S01]  /*1a030*/  FFMA.FTZ R183, R24, R9.reuse, -R28.reuse ;  /* 0x0000000918b77223 */ /* 0x180fe2000001081c */
[-CC-:B------:R-:W-:Y:S01]  /*1a040*/  FFMA.FTZ R15, R25, R9.reuse, -R28.reuse ;  /* 0x00000009190f7223 */ /* 0x180fe2000001081c */
[-CC-:B------:R-:W-:Y:S01]  /*1a050*/  FFMA.FTZ R177, R27, R9.reuse, -R28.reuse ;  /* 0x000000091bb17223 */ /* 0x180fe2000001081c */
[----:B------:R-:W0:Y:S01]  /*1a060*/  MUFU.EX2 R181, R181 ;  /* 0x000000b500b57308 */ /* 0x000e220000000800 */
[-CC-:B------:R-:W-:Y:S01]  /*1a070*/  FFMA.FTZ R24, R30, R9.reuse, -R28.reuse ;  /* 0x000000091e187223 */ /* 0x180fe2000001081c */
[-C--:B------:R-:W-:Y:S01]  /*1a080*/  FFMA.FTZ R25, R33, R9.reuse, -R28 ;  /* 0x0000000921197223 */ /* 0x080fe2000001081c */
[----:B------:R-:W-:Y:S01]  /*1a090*/  FFMA.FTZ R33, R2, R4, R180 ;  /* 0x0000000402217223 */ /* 0x000fe200000100b4 */
[-CC-:B------:R-:W-:Y:S01]  /*1a0a0*/  FFMA.FTZ R179, R31, R9.reuse, -R28.reuse ;  /* 0x000000091fb37223 */ /* 0x180fe2000001081c */
[-CC-:B------:R-:W-:Y:S01]  /*1a0b0*/  FFMA.FTZ R173, R35, R9.reuse, -R28.reuse ;  /* 0x0000000923ad7223 */ /* 0x180fe2000001081c */
[-CC-:B------:R-:W-:Y:S01]  /*1a0c0*/  FFMA.FTZ R27, R40, R9.reuse, -R28.reuse ;  /* 0x00000009281b7223 */ /* 0x180fe2000001081c */
[----:B------:R-:W-:Y:S01]  /*1a0d0*/  FADD.FTZ R33, R84, R33 ;  /* 0x0000002154217221 */ /* 0x000fe20000010000 */
[----:B------:R-:W1:Y:S01]  /*1a0e0*/  MUFU.EX2 R11, R11 ;  /* 0x0000000b000b7308 */ /* 0x000e620000000800 */
[-CC-:B------:R-:W-:Y:S01]  /*1a0f0*/  FFMA.FTZ R175, R41, R9.reuse, -R28.reuse ;  /* 0x0000000929af7223 */ /* 0x180fe2000001081c */
[-CC-:B------:R-:W-:Y:S01]  /*1a100*/  FFMA.FTZ R29, R44, R9.reuse, -R28.reuse ;  /* 0x000000092c1d7223 */ /* 0x180fe2000001081c */
[----:B------:R-:W-:Y:S01]  /*1a110*/  FADD.FTZ R33, R182, R33 ;  /* 0x00000021b6217221 */ /* 0x000fe20000010000 */
[-CC-:B------:R-:W-:Y:S01]  /*1a120*/  FFMA.FTZ R169, R45, R9.reuse, -R28.reuse ;  /* 0x000000092da97223 */ /* 0x180fe2000001081c */
[-CC-:B------:R-:W-:Y:S01]  /*1a130*/  FFMA.FTZ R30, R47, R9.reuse, -R28.reuse ;  /* 0x000000092f1e7223 */ /* 0x180fe2000001081c */
[--C-:B------:R-:W-:Y:S01]  /*1a140*/  FFMA.FTZ R171, R49, R9, -R28.reuse ;  /* 0x0000000931ab7223 */ /* 0x100fe2000001081c */
[----:B------:R-:W-:Y:S01]  /*1a150*/  FADD.FTZ R33, R26, R33 ;  /* 0x000000211a217221 */ /* 0x000fe20000010000 */
[----:B------:R-:W2:Y:S01]  /*1a160*/  MUFU.EX2 R183, R183 ;  /* 0x000000b700b77308 */ /* 0x000ea20000000800 */
[----:B0-----:R-:W-:Y:S01]  /*1a170*/  FFMA.FTZ R4, R0, R3, R181 ;  /* 0x0000000300047223 */ /* 0x001fe200000100b5 */
[-CC-:B------:R-:W-:Y:S01]  /*1a180*/  FFMA.FTZ R31, R52, R9.reuse, -R28.reuse ;  /* 0x00000009341f7223 */ /* 0x180fe2000001081c */
[----:B------:R-:W-:Y:S01]  /*1a190*/  FADD.FTZ R33, R176, R33 ;  /* 0x00000021b0217221 */ /* 0x000fe20000010000 */
[-CC-:B------:R-:W-:Y:S01]  /*1a1a0*/  FFMA.FTZ R165, R53, R9.reuse, -R28.reuse ;  /* 0x0000000935a57223 */ /* 0x180fe2000001081c */
[-CC-:B------:R-:W-:Y:S01]  /*1a1b0*/  FFMA.FTZ R56, R56, R9.reuse, -R28.reuse ;  /* 0x0000000938387223 */ /* 0x180fe2000001081c */
[-CC-:B------:R-:W-:Y:S01]  /*1a1c0*/  FFMA.FTZ R167, R58, R9.reuse, -R28.reuse ;  /* 0x000000093aa77223 */ /* 0x180fe2000001081c */
[----:B------:R-:W-:Y:S01]  /*1a1d0*/  FADD.FTZ R33, R38, R33 ;  /* 0x0000002126217221 */ /* 0x000fe20000010000 */
[----:B------:R-:W0:Y:S01]  /*1a1e0*/  MUFU.EX2 R15, R15 ;  /* 0x0000000f000f7308 */ /* 0x000e220000000800 */
[-CC-:B------:R-:W-:Y:S01]  /*1a1f0*/  FFMA.FTZ R71, R71, R9.reuse, -R28.reuse ;  /* 0x0000000947477223 */ /* 0x180fe2000001081c */
[-CC-:B------:R-:W-:Y:S01]  /*1a200*/  FFMA.FTZ R74, R74, R9.reuse, -R28.reuse ;  /* 0x000000094a4a7223 */ /* 0x180fe2000001081c */
[----:B------:R-:W-:Y:S01]  /*1a210*/  FADD.FTZ R40, R178, R33 ;  /* 0x00000021b2287221 */ /* 0x000fe20000010000 */
[-CC-:B------:R-:W-:Y:S01]  /*1a220*/  FFMA.FTZ R75, R75, R9.reuse, -R28.reuse ;  /* 0x000000094b4b7223 */ /* 0x180fe2000001081c */
[-CC-:B------:R-:W-:Y:S01]  /*1a230*/  FFMA.FTZ R78, R78, R9.reuse, -R28.reuse ;  /* 0x000000094e4e7223 */ /* 0x180fe2000001081c */
[-CC-:B------:R-:W-:Y:S01]  /*1a240*/  FFMA.FTZ R79, R79, R9.reuse, -R28.reuse ;  /* 0x000000094f4f7223 */ /* 0x180fe2000001081c */
[-CC-:B------:R-:W-:Y:S01]  /*1a250*/  FFMA.FTZ R81, R81, R9.reuse, -R28.reuse ;  /* 0x0000000951517223 */ /* 0x180fe2000001081c */
[----:B------:R-:W3:Y:S01]  /*1a260*/  MUFU.EX2 R177, R177 ;  /* 0x000000b100b17308 */ /* 0x000ee20000000800 */
[----:B------:R-:W-:Y:S01]  /*1a270*/  FFMA.FTZ R82, R82, R9, -R28 ;  /* 0x0000000952527223 */ /* 0x000fe2000001081c */
[----:B-1----:R-:W-:-:S02]  /*1a280*/  F2FP.F16.F32.PACK_AB R181, R11, R181 ;  /* 0x000000b50bb5723e */ /* 0x002fc400000000ff */
[----:B------:R-:W-:Y:S02]  /*1a290*/  F2FP.F16.F32.PACK_AB R180, R84, R180 ;  /* 0x000000b454b4723e */ /* 0x000fe400000000ff */
[----:B------:R-:W-:Y:S02]  /*1a2a0*/  F2FP.F16.F32.PACK_AB R182, R26, R182 ;  /* 0x000000b61ab6723e */ /* 0x000fe400000000ff */
[----:B------:R-:W1:Y:S01]  /*1a2b0*/  MUFU.EX2 R24, R24 ;  /* 0x0000001800187308 */ /* 0x000e620000000800 */
[----:B------:R-:W-:Y:S02]  /*1a2c0*/  F2FP.F16.F32.PACK_AB R176, R38, R176 ;  /* 0x000000b026b0723e */ /* 0x000fe400000000ff */
[----:B------:R-:W-:-:S05]  /*1a2d0*/  F2FP.F16.F32.PACK_AB R178, R39, R178 ;  /* 0x000000b227b2723e */ /* 0x000fca00000000ff */
        /* <DEDUP_REMOVED lines=19> */
[----:B------:R-:W-:Y:S01]  /*1a410*/  R2UR UR6, R6 ;  /* 0x00000000060672ca */ /* 0x000fe200000e0000 */
[----:B------:R-:W-:Y:S01]  /*1a420*/  @!P1 IMAD R6, R12, 0x8, R16 ;  /* 0x000000080c069824 */ /* 0x000fe200078e0210 */
[----:B------:R-:W-:Y:S01]  /*1a430*/  R2UR UR7, R7 ;  /* 0x00000000070772ca */ /* 0x000fe200000e0000 */
[----:B------:R-:W-:Y:S01]  /*1a440*/  FADD.FTZ R12, R11, R4 ;  /* 0x000000040b0c7221 */ /* 0x000fe20000010000 */
[-C--:B------:R-:W-:Y:S01]  /*1a450*/  FFMA.FTZ R4, R8, R9.reuse, -R28 ;  /* 0x0000000908047223 */ /* 0x080fe2000001081c */
[----:B------:R-:W-:Y:S01]  /*1a460*/  @!P1 VIADD R6, R6, 0x34840 ;  /* 0x0003484006069836 */ /* 0x000fe20000000000 */
[----:B------:R-:W-:Y:S01]  /*1a470*/  MUFU.EX2 R167, R167 ;  /* 0x000000a700a77308 */ /* 0x000fe20000000800 */
[----:B--2---:R-:W-:Y:S01]  /*1a480*/  FADD.FTZ R12, R183, R12 ;  /* 0x0000000cb70c7221 */ /* 0x004fe20000010000 */
[-C--:B------:R-:W-:Y:S01]  /*1a490*/  FFMA.FTZ R8, R66, R9.reuse, -R28 ;  /* 0x0000000942087223 */ /* 0x080fe2000001081c */
[----:B------:R-:W-:Y:S01]  /*1a4a0*/  FFMA.FTZ R10, R77, R9, -R10 ;  /* 0x000000094d0a7223 */ /* 0x000fe2000001080a */
[----:B------:R-:W-:Y:S01]  /*1a4b0*/  @!P1 PRMT R7, RZ, 0x654, R6 ;  /* 0x00000654ff079816 */ /* 0x000fe20000000006 */
[C---:B0-----:R-:W-:Y:S01]  /*1a4c0*/  FADD.FTZ R12, R15.reuse, R12 ;  /* 0x0000000c0f0c7221 */ /* 0x041fe20000010000 */
[----:B------:R-:W-:Y:S01]  /*1a4d0*/  F2FP.F16.F32.PACK_AB R183, R15, R183 ;  /* 0x000000b70fb7723e */ /* 0x000fe200000000ff */
[----:B------:R-:W-:Y:S01]  /*1a4e0*/  IMAD.MOV.U32 R11, RZ, RZ, R21 ;  /* 0x000000ffff0b7224 */ /* 0x000fe200078e0015 */
[----:B------:R-:W-:Y:S01]  /*1a4f0*/  MUFU.EX2 R6, R56 ;  /* 0x0000003800067308 */ /* 0x000fe20000000800 */
[----:B---3--:R-:W-:Y:S01]  /*1a500*/  FADD.FTZ R3, R177, R12 ;  /* 0x0000000cb1037221 */ /* 0x008fe20000010000 */
[--C-:B------:R-:W-:Y:S01]  /*1a510*/  FFMA.FTZ R12, R70, R9, -R28.reuse ;  /* 0x00000009460c7223 */ /* 0x100fe2000001081c */
[----:B-1----:R-:W-:Y:S01]  /*1a520*/  F2FP.F16.F32.PACK_AB R177, R24, R177 ;  /* 0x000000b118b1723e */ /* 0x002fe200000000ff */
[----:B------:R-:W-:Y:S01]  /*1a530*/  FFMA.FTZ R28, R83, R9, -R28 ;  /* 0x00000009531c7223 */ /* 0x000fe2000001081c */
[----:B------:R-:W-:-:S03]  /*1a540*/  MOV R15, R185 ;  /* 0x000000b9000f7202 */ /* 0x000fc60000000f00 */
        /* <DEDUP_REMOVED lines=10> */
[----:B------:R-:W1:Y:S08]  /*1a5f0*/  MUFU.EX2 R54, R54 ;  /* 0x0000003600367308 */ /* 0x000e700000000800 */
[----:B------:R-:W2:Y:S08]  /*1a600*/  MUFU.EX2 R78, R78 ;  /* 0x0000004e004e7308 */ /* 0x000eb00000000800 */
[----:B------:R-:W-:Y:S08]  /*1a610*/  MUFU.EX2 R57, R57 ;  /* 0x0000003900397308 */ /* 0x000ff00000000800 */
[----:B------:R-:W-:Y:S08]  /*1a620*/  MUFU.EX2 R81, R81 ;  /* 0x0000005100517308 */ /* 0x000ff00000000800 */
[----:B------:R-:W-:Y:S01]  /*1a630*/  MUFU.EX2 R82, R82 ;  /* 0x0000005200527308 */ /* 0x000fe20000000800 */
[----:B------:R-:W-:-:S02]  /*1a640*/  WARPGROUP.DEPBAR.LE gsb0, 0x0 ;  /* 0x00008000000079c5 */ /* 0x000fc40000010000 */
[----:B------:R-:W-:-:S05]  /*1a650*/  WARPGROUP.ARRIVE ;  /* 0x00000000000079c5 */ /* 0x000fca0000000000 */
[----:B------:R-:W3:Y:S01]  /*1a660*/  MUFU.EX2 R10, R10 ;  /* 0x0000000a000a7308 */ /* 0x000ee20000000800 */
[----:B------:R-:W-:Y:S02]  /*1a670*/  F2FP.F16.F32.PACK_AB R156, R46, R37 ;  /* 0x000000252e9c723e */ /* 0x000fe400000000ff */
[----:B0-----:R-:W-:Y:S01]  /*1a680*/  F2FP.F16.F32.PACK_AB R157, R74, R71 ;  /* 0x000000474a9d723e */ /* 0x001fe200000000ff */
[----:B------:R-:W-:Y:S01]  /*1a690*/  HGMMA.64x128x16.F32 R88, R152, gdesc[UR4].tnspB, R88, gsb0 ;  /* 0x41e0000498587df0 */ /* 0x000fe20008000858 */
[----:B-1----:R-:W-:-:S03]  /*1a6a0*/  F2FP.F16.F32.PACK_AB R158, R54, R51 ;  /* 0x00000033369e723e */ /* 0x002fc600000000ff */
[----:B------:R-:W0:Y:S01]  /*1a6b0*/  MUFU.EX2 R28, R28 ;  /* 0x0000001c001c7308 */ /* 0x000e220000000800 */
[----:B--2---:R-:W-:Y:S01]  /*1a6c0*/  F2FP.F16.F32.PACK_AB R159, R78, R75 ;  /* 0x0000004b4e9f723e */ /* 0x004fe200000000ff */
[----:B------:R-:W-:Y:S02]  /*1a6d0*/  WARPGROUP.DEPBAR.LE gsb0, 0x0 ;  /* 0x00008000000079c5 */ /* 0x000fe40000010000 */
[----:B------:R-:W-:Y:S01]  /*1a6e0*/  @!P1 SYNCS.ARRIVE.TRANS64.RED.A1T0 RZ, [R7+URZ], RZ ;  /* 0x000000ff07ff99a7 */ /* 0x000fe2000810043f */
[----:B---3--:R-:W-:Y:S02]  /*1a6f0*/  F2FP.F16.F32.PACK_AB R154, R10, R59 ;  /* 0x0000003b0a9a723e */ /* 0x008fe400000000ff */
[----:B------:R-:W-:Y:S02]  /*1a700*/  F2FP.F16.F32.PACK_AB R152, R57, R55 ;  /* 0x000000373998723e */ /* 0x000fe400000000ff */
[----:B0-----:R-:W-:Y:S01]  /*1a710*/  F2FP.F16.F32.PACK_AB R155, R28, R82 ;  /* 0x000000521c9b723e */ /* 0x001fe200000000ff */
[----:B------:R0:W-:Y:S02]  /*1a720*/  @!P1 SYNCS.ARRIVE.TRANS64.RED.A1T0 RZ, [R14+URZ], RZ ;  /* 0x000000ff0eff99a7 */ /* 0x0001e4000810043f */
[----:B0-----:R-:W-:Y:S01]  /*1a730*/  FADD.FTZ R14, R24, R3 ;  /* 0x00000003180e7221 */ /* 0x001fe20000010000 */
[----:B------:R-:W-:Y:S01]  /*1a740*/  FADD.FTZ R3, R39, R40 ;  /* 0x0000002827037221 */ /* 0x000fe20000010000 */
[----:B------:R-:W0:Y:S02]  /*1a750*/  MUFU.EX2 R24, R79 ;  /* 0x0000004f00187308 */ /* 0x000e240000000800 */
        /* <DEDUP_REMOVED lines=49> */
[C---:B------:R-:W-:Y:S01]  /*1aa70*/  F2FP.F16.F32.PACK_AB R163, R12.reuse, R163 ;  /* 0x000000a30ca3723e */ /* 0x040fe200000000ff */
[----:B------:R-:W-:Y:S01]  /*1aa80*/  IMAD.MOV.U32 R14, RZ, RZ, R188 ;  /* 0x000000ffff0e7224 */ /* 0x000fe200078e00bc */
[----:B0-----:R-:W-:Y:S01]  /*1aa90*/  F2FP.F16.F32.PACK_AB R153, R81, R24 ;  /* 0x000000185199723e */ /* 0x001fe200000000ff */
        /* <DEDUP_REMOVED lines=18> */
[----:B------:R-:W-:Y:S06]  /*1abc0*/  @P2 BRA `(.L_x_2907) ;  /* 0xffffffd000c02947 */ /* 0x000fec000383ffff */
.L_x_2896:
[----:B------:R-:W-:Y:S05]  /*1abd0*/  BSYNC B0 ;  /* 0x0000000000007941 */ /* 0x000fea0003800000 */
.L_x_2895:
        /* <DEDUP_REMOVED lines=67> */
.L_x_2908:
[----:B------:R-:W-:Y:S02]  /*1b010*/  LEA R11, R185, R16, 0x3 ;  /* 0x00000010b90b7211 */ /* 0x000fe400078e18ff */
[----:B------:R-:W-:-:S04]  /*1b020*/  SHF.L.U32 R2, R188, 0x1f, RZ ;  /* 0x0000001fbc027819 */ /* 0x000fc800000006ff */
[----:B------:R0:W1:Y:S01]  /*1b030*/  SYNCS.PHASECHK.TRANS64.TRYWAIT P2, [R11+URZ+0x34850], R2 ;  /* 0x034850020b0075a7 */ /* 0x000062000804017f */
[----:B------:R-:W-:Y:S05]  /*1b040*/  @!P0 BRA `(.L_x_2909) ;  /* 0x0000000000048947 */ /* 0x000fea0003800000 */
[----:B------:R-:W-:Y:S01]  /*1b050*/  BPT.TRAP 0x1 ;  /* 0x000000040000795c */ /* 0x000fe20000300000 */
.L_x_2909:
        /* <DEDUP_REMOVED lines=9> */
.L_x_2911:
[----:B------:R-:W-:Y:S05]  /*1b0f0*/  BSYNC B0 ;  /* 0x0000000000007941 */ /* 0x000fea0003800000 */
.L_x_2910:
[----:B------:R-:W-:Y:S01]  /*1b100*/  IMAD.MOV.U32 R7, RZ, RZ, 0x40000040 ;  /* 0x40000040ff077424 */ /* 0x000fe200078e00ff */
[----:B------:R-:W-:Y:S01]  /*1b110*/  MOV R6, R0 ;  /* 0x0000000000067202 */ /* 0x000fe20000000f00 */
[----:B------:R-:W-:Y:S01]  /*1b120*/  WARPGROUP.ARRIVE ;  /* 0x00000000000079c5 */ /* 0x000fe20000000000 */
[----:B------:R-:W2:Y:S01]  /*1b130*/  SHFL.BFLY PT, R5, R4, 0x2, 0x1f ;  /* 0x0c401f0004057f89 */ /* 0x000ea200000e0000 */
[----:B------:R-:W-:Y:S01]  /*1b140*/  VIADD R185, R185, 0x1 ;  /* 0x00000001b9b97836 */ /* 0x000fe20000000000 */
[----:B------:R-:W-:Y:S01]  /*1b150*/  R2UR UR6, R6 ;  /* 0x00000000060672ca */ /* 0x000fe200000e0000 */
[----:B------:R-:W-:Y:S01]  /*1b160*/  VIADD R6, R0, 0x80 ;  /* 0x0000008000067836 */ /* 0x000fe20000000000 */
[----:B------:R-:W-:Y:S01]  /*1b170*/  R2UR UR7, R7 ;  /* 0x00000000070772ca */ /* 0x000fe200000e0000 */
[----:B------:R-:W-:Y:S01]  /*1b180*/  IMAD.MOV.U32 R88, RZ, RZ, -0x800000 ;  /* 0xff800000ff587424 */ /* 0x000fe200078e00ff */
[----:B------:R-:W-:Y:S01]  /*1b190*/  MOV R7, 0x40000040 ;  /* 0x4000004000077802 */ /* 0x000fe20000000f00 */
[----:B------:R-:W-:Y:S01]  /*1b1a0*/  VIADD R212, R212, 0x1 ;  /* 0x00000001d4d47836 */ /* 0x000fe20000000000 */
[----:B------:R-:W-:-:S02]  /*1b1b0*/  ISETP.NE.AND P0, PT, R185, 0x2, PT ;  /* 0x00000002b900780c */ /* 0x000fc40003f05270 */
[----:B------:R-:W-:Y:S02]  /*1b1c0*/  @!P1 IADD3 R8, R11, 0x34860, RZ ;  /* 0x000348600b089810 */ /* 0x000fe40007ffe0ff */
[----:B------:R-:W-:Y:S02]  /*1b1d0*/  SEL R185, R185, RZ, P0 ;  /* 0x000000ffb9b97207 */ /* 0x000fe40000000000 */
[----:B------:R-:W-:-:S03]  /*1b1e0*/  @!P1 PRMT R8, RZ, 0x654, R8 ;  /* 0x00000654ff089816 */ /* 0x000fc60000000008 */
[----:B------:R-:W-:Y:S01]  /*1b1f0*/  HGMMA.64x128x16.F32 R24, R180, gdesc[UR4].tnspB, R24, gsb0 ;  /* 0x41e00004b4187df0 */ /* 0x000fe20008000818 */
[----:B------:R-:W-:Y:S01]  /*1b200*/  R2UR UR6, R6 ;  /* 0x00000000060672ca */ /* 0x000fe200000e0000 */
[----:B------:R-:W-:Y:S01]  /*1b210*/  VIADD R6, R0, 0x100 ;  /* 0x0000010000067836 */ /* 0x000fe20000000000 */
[----:B------:R-:W-:Y:S01]  /*1b220*/  R2UR UR7, R7 ;  /* 0x00000000070772ca */ /* 0x000fe200000e0000 */
[----:B------:R-:W-:Y:S02]  /*1b230*/  IMAD.MOV.U32 R7, RZ, RZ, 0x40000040 ;  /* 0x40000040ff077424 */ /* 0x000fe400078e00ff */
[----:B--2---:R-:W-:Y:S01]  /*1b240*/  FADD.FTZ R5, R5, R4 ;  /* 0x0000000405057221 */ /* 0x004fe20000010000 */
[----:B------:R-:W-:Y:S02]  /*1b250*/  WARPGROUP.DEPBAR.LE gsb0, 0x0 ;  /* 0x00008000000079c5 */ /* 0x000fe40000010000 */
[----:B------:R-:W-:-:S07]  /*1b260*/  WARPGROUP.ARRIVE ;  /* 0x00000000000079c5 */ /* 0x000fce0000000000 */
        /* <DEDUP_REMOVED lines=32> */
[----:B------:R-:W0:Y:S01]  /*1b470*/  SHFL.BFLY PT, R0, R3, 0x2, 0x1f ;  /* 0x0c401f0003007f89 */ /* 0x000e2200000e0000 */
[----:B------:R-:W-:Y:S01]  /*1b480*/  MOV R7, 0x40000040 ;  /* 0x4000004000077802 */ /* 0x000fe20000000f00 */
[----:B01----:R-:W-:Y:S01]  /*1b490*/  FADD.FTZ R2, R0, R3 ;  /* 0x0000000300027221 */ /* 0x003fe20000010000 */
[----:B------:R-:W-:Y:S01]  /*1b4a0*/  IMAD.MOV.U32 R3, RZ, RZ, RZ ;  /* 0x000000ffff037224 */ /* 0x000fe200078e00ff */
[----:B------:R-:W0:Y:S02]  /*1b4b0*/  SHFL.BFLY PT, R0, R5, 0x1, 0x1f ;  /* 0x0c201f0005007f89 */ /* 0x000e2400000e0000 */
[----:B0-----:R-:W-:Y:S01]  /*1b4c0*/  FADD.FTZ R10, R5, R0 ;  /* 0x00000000050a7221 */ /* 0x001fe20000010000 */
[----:B------:R-:W-:-:S02]  /*1b4d0*/  SEL R5, RZ, 0x1, P0 ;  /* 0x00000001ff057807 */ /* 0x000fc40000000000 */
[----:B------:R-:W-:Y:S02]  /*1b4e0*/  MOV R0, 0xff800000 ;  /* 0xff80000000007802 */ /* 0x000fe40000000f00 */
[----:B------:R-:W-:Y:S02]  /*1b4f0*/  FSETP.NE.FTZ.AND P2, PT, R10, RZ, PT ;  /* 0x000000ff0a00720b */ /* 0x000fe40003f55000 */
[----:B------:R-:W-:-:S11]  /*1b500*/  LOP3.LUT R188, R188, R5, RZ, 0x3c, !PT ;  /* 0x00000005bcbc7212 */ /* 0x000fd600078e3cff */
        /* <DEDUP_REMOVED lines=13> */
[----:B------:R-:W-:-:S12]  /*1b5e0*/  @P2 FFMA.FTZ R88, R2, R213, R5 ;  /* 0x000000d502582223 */ /* 0x000fd80000010005 */
        /* <DEDUP_REMOVED lines=9> */
[-C--:B------:R-:W-:Y:S01]  /*1b680*/  FMUL.FTZ R89, R32, R3.reuse ;  /* 0x0000000320597220 */ /* 0x080fe20000410000 */
[-C--:B------:R-:W-:Y:S01]  /*1b690*/  FMUL.FTZ R92, R33, R3.reuse ;  /* 0x00000003215c7220 */ /* 0x080fe20000410000 */
[-C--:B------:R-:W-:Y:S01]  /*1b6a0*/  FMUL.FTZ R33, R36, R3.reuse ;  /* 0x0000000324217220 */ /* 0x080fe20000410000 */
[-C--:B------:R-:W-:Y:S01]  /*1b6b0*/  FMUL.FTZ R32, R64, R3.reuse ;  /* 0x0000000340207220 */ /* 0x080fe20000410000 */
[-C--:B-1----:R-:W-:Y:S01]  /*1b6c0*/  FMUL.FTZ R95, R34, R6.reuse ;  /* 0x00000006225f7220 */ /* 0x082fe20000410000 */
        /* <DEDUP_REMOVED lines=31> */
[----:B------:R-:W-:Y:S01]  /*1b8c0*/  PLOP3.LUT P1, PT, PT, PT, PT, 0x8, 0x0 ;  /* 0x000000000000781c */ /* 0x000fe20003f2e170 */
        /* <DEDUP_REMOVED lines=29> */
.L_x_2819:
        /* <DEDUP_REMOVED lines=22> */
[----:B------:R-:W-:Y:S02]  /*1bc00*/  SHF.R.U64 R15, R15, 0x3, RZ ;  /* 0x000000030f0f7819 */ /* 0x000fe400000012ff */
[C---:B------:R-:W-:Y:S02]  /*1bc10*/  IADD3 R75, P5, R8.reuse, 0x40, RZ ;  /* 0x00000040084b7810 */ /* 0x040fe40007fbe0ff */
[C---:B------:R-:W-:Y:S02]  /*1bc20*/  IADD3 R79, P4, R8.reuse, 0x60, RZ ;  /* 0x00000060084f7810 */ /* 0x040fe40007f9e0ff */
[C---:B------:R-:W-:Y:S01]  /*1bc30*/  IADD3 R101, P3, R8.reuse, 0x4000, RZ ;  /* 0x0000400008657810 */ /* 0x040fe20007f7e0ff */
[--C-:B------:R-:W-:Y:S01]  /*1bc40*/  IMAD.X R7, RZ, RZ, R9.reuse, P5 ;  /* 0x000000ffff077224 */ /* 0x100fe200028e0609 */
[C---:B------:R-:W-:Y:S01]  /*1bc50*/  IADD3 R103, P2, R8.reuse, 0x4020, RZ ;  /* 0x0000402008677810 */ /* 0x040fe20007f5e0ff */
[----:B------:R-:W-:Y:S01]  /*1bc60*/  IMAD.X R13, RZ, RZ, R9, P4 ;  /* 0x000000ffff0d7224 */ /* 0x000fe200020e0609 */
[----:B------:R-:W-:-:S02]  /*1bc70*/  IADD3 R105, P1, R8, 0x4040, RZ ;  /* 0x0000404008697810 */ /* 0x000fc40007f3e0ff */
[----:B------:R-:W-:Y:S01]  /*1bc80*/  IADD3 R107, P0, R8, 0x4060, RZ ;  /* 0x00004060086b7810 */ /* 0x000fe20007f1e0ff */
[--C-:B------:R-:W-:Y:S01]  /*1bc90*/  IMAD.X R29, RZ, RZ, R9.reuse, P2 ;  /* 0x000000ffff1d7224 */ /* 0x100fe200010e0609 */
[----:B------:R-:W-:Y:S01]  /*1bca0*/  LOP3.LUT R8, R15, R8, RZ, 0x3c, !PT ;  /* 0x000000080f087212 */ /* 0x000fe200078e3cff */
[----:B------:R-:W-:Y:S01]  /*1bcb0*/  IMAD.X R31, RZ, RZ, R9, P1 ;  /* 0x000000ffff1f7224 */ /* 0x000fe200008e0609 */
[----:B------:R-:W-:Y:S02]  /*1bcc0*/  LOP3.LUT R4, R71, 0x380, RZ, 0xc0, !PT ;  /* 0x0000038047047812 */ /* 0x000fe400078ec0ff */
[----:B------:R-:W-:Y:S02]  /*1bcd0*/  LOP3.LUT R6, R75, 0x380, RZ, 0xc0, !PT ;  /* 0x000003804b067812 */ /* 0x000fe400078ec0ff */
[----:B------:R-:W-:Y:S02]  /*1bce0*/  MOV R94, R8 ;  /* 0x00000008005e7202 */ /* 0x000fe40000000f00 */
[----:B------:R-:W-:-:S02]  /*1bcf0*/  F2FP.F16.F32.PACK_AB R8, R20, R11 ;  /* 0x0000000b1408723e */ /* 0x000fc400000000ff */
[----:B------:R-:W-:Y:S02]  /*1bd00*/  LOP3.LUT R20, R103, 0x380, RZ, 0xc0, !PT ;  /* 0x0000038067147812 */ /* 0x000fe400078ec0ff */
[----:B------:R-:W-:Y:S02]  /*1bd10*/  LOP3.LUT R12, R79, 0x380, RZ, 0xc0, !PT ;  /* 0x000003804f0c7812 */ /* 0x000fe400078ec0ff */
[----:B------:R-:W-:Y:S02]  /*1bd20*/  LOP3.LUT R38, R107, 0x380, RZ, 0xc0, !PT ;  /* 0x000003806b267812 */ /* 0x000fe400078ec0ff */
[----:B------:R-:W-:Y:S02]  /*1bd30*/  SHF.R.U64 R4, R4, 0x3, RZ ;  /* 0x0000000304047819 */ /* 0x000fe400000012ff */
[----:B------:R-:W-:Y:S02]  /*1bd40*/  SHF.R.U64 R6, R6, 0x3, RZ ;  /* 0x0000000306067819 */ /* 0x000fe400000012ff */
[----:B------:R-:W-:-:S02]  /*1bd50*/  LOP3.LUT R14, R101, 0x380, RZ, 0xc0, !PT ;  /* 0x00000380650e7812 */ /* 0x000fc400078ec0ff */
[----:B------:R-:W-:Y:S02]  /*1bd60*/  SHF.R.U64 R20, R20, 0x3, RZ ;  /* 0x0000000314147819 */ /* 0x000fe400000012ff */
[-C--:B------:R-:W-:Y:S02]  /*1bd70*/  IADD3.X R5, RZ, R9.reuse, RZ, P6, !PT ;  /* 0x00000009ff057210 */ /* 0x080fe400037fe4ff */
[-C--:B------:R-:W-:Y:S02]  /*1bd80*/  IADD3.X R15, RZ, R9.reuse, RZ, P3, !PT ;  /* 0x00000009ff0f7210 */ /* 0x080fe40001ffe4ff */
[----:B------:R-:W-:Y:S02]  /*1bd90*/  IADD3.X R21, RZ, R9, RZ, P0, !PT ;  /* 0x00000009ff157210 */ /* 0x000fe400007fe4ff */
[----:B------:R-:W-:Y:S02]  /*1bda0*/  SHF.R.U64 R12, R12, 0x3, RZ ;  /* 0x000000030c0c7819 */ /* 0x000fe400000012ff */
[----:B-1----:R-:W-:-:S02]  /*1bdb0*/  LOP3.LUT R24, R105, 0x380, RZ, 0xc0, !PT ;  /* 0x0000038069187812 */ /* 0x002fc400078ec0ff */
[----:B------:R-:W-:Y:S02]  /*1bdc0*/  SHF.R.U64 R38, R38, 0x3, RZ ;  /* 0x0000000326267819 */ /* 0x000fe400000012ff */
[----:B------:R-:W-:Y:S02]  /*1bdd0*/  LOP3.LUT R4, R4, R71, RZ, 0x3c, !PT ;  /* 0x0000004704047212 */ /* 0x000fe400078e3cff */
[----:B------:R-:W-:Y:S02]  /*1bde0*/  LOP3.LUT R6, R6, R75, RZ, 0x3c, !PT ;  /* 0x0000004b06067212 */ /* 0x000fe400078e3cff */
[----:B------:R-:W-:Y:S02]  /*1bdf0*/  F2FP.F16.F32.PACK_AB R9, R72, R99 ;  /* 0x000000634809723e */ /* 0x000fe400000000ff */
[----:B------:R-:W-:Y:S01]  /*1be00*/  F2FP.F16.F32.PACK_AB R11, R28, R97 ;  /* 0x000000611c0b723e */ /* 0x000fe200000000ff */
[----:B------:R-:W-:Y:S01]  /*1be10*/  BAR.SYNC.DEFER_BLOCKING 0x1, 0x100 ;  /* 0x0044000000007b1d */ /* 0x000fe20000010000 */
[----:B------:R-:W-:-:S02]  /*1be20*/  SHF.R.U64 R14, R14, 0x3, RZ ;  /* 0x000000030e0e7819 */ /* 0x000fc400000012ff */
[----:B------:R-:W-:Y:S02]  /*1be30*/  LOP3.LUT R28, R20, R103, RZ, 0x3c, !PT ;  /* 0x00000067141c7212 */ /* 0x000fe400078e3cff */
[----:B------:R-:W-:Y:S02]  /*1be40*/  LOP3.LUT R12, R12, R79, RZ, 0x3c, !PT ;  /* 0x0000004f0c0c7212 */ /* 0x000fe400078e3cff */
[----:B------:R-:W-:Y:S02]  /*1be50*/  SHF.R.U64 R24, R24, 0x3, RZ ;  /* 0x0000000318187819 */ /* 0x000fe400000012ff */
[----:B------:R-:W-:Y:S02]  /*1be60*/  LOP3.LUT R20, R38, R107, RZ, 0x3c, !PT ;  /* 0x0000006b26147212 */ /* 0x000fe400078e3cff */
[----:B------:R-:W-:Y:S02]  /*1be70*/  MOV R79, R4 ;  /* 0x00000004004f7202 */ /* 0x000fe40000000f00 */
[----:B------:R-:W-:-:S02]  /*1be80*/  MOV R38, R6 ;  /* 0x0000000600267202 */ /* 0x000fc40000000f00 */
[----:B------:R-:W-:Y:S02]  /*1be90*/  F2FP.F16.F32.PACK_AB R4, R92, R89 ;  /* 0x000000595c04723e */ /* 0x000fe400000000ff */
[----:B------:R-:W-:Y:S02]  /*1bea0*/  F2FP.F16.F32.PACK_AB R5, R64, R95 ;  /* 0x0000005f4005723e */ /* 0x000fe400000000ff */
[----:B------:R-:W-:Y:S02]  /*1beb0*/  F2FP.F16.F32.PACK_AB R6, R90, R33 ;  /* 0x000000215a06723e */ /* 0x000fe400000000ff */
[----:B------:R-:W-:Y:S02]  /*1bec0*/  F2FP.F16.F32.PACK_AB R7, R34, R93 ;  /* 0x0000005d2207723e */ /* 0x000fe400000000ff */
[----:B------:R-:W-:Y:S01]  /*1bed0*/  LOP3.LUT R14, R14, R101, RZ, 0x3c, !PT ;  /* 0x000000650e0e7212 */ /* 0x000fe200078e3cff */
[----:B------:R1:W-:Y:S01]  /*1bee0*/  STSM.16.M88.4 [R94], R8 ;  /* 0x000000085e007844 */ /* 0x0003e20000000200 */
[----:B------:R-:W-:-:S02]  /*1bef0*/  LOP3.LUT R30, R24, R105, RZ, 0x3c, !PT ;  /* 0x00000069181e7212 */ /* 0x000fc400078e3cff */
[----:B------:R-:W-:Y:S01]  /*1bf00*/  MOV R75, R12 ;  /* 0x0000000c004b7202 */ /* 0x000fe20000000f00 */
[----:B------:R2:W-:Y:S01]  /*1bf10*/  STSM.16.M88.4 [R79], R4 ;  /* 0x000000044f007844 */ /* 0x0005e20000000200 */
[----:B------:R-:W-:Y:S02]  /*1bf20*/  MOV R72, R14 ;  /* 0x0000000e00487202 */ /* 0x000fe40000000f00 */
[----:B------:R-:W-:Y:S02]  /*1bf30*/  MOV R71, R28 ;  /* 0x0000001c00477202 */ /* 0x000fe40000000f00 */
[----:B------:R-:W-:Y:S02]  /*1bf40*/  MOV R24, R30 ;  /* 0x0000001e00187202 */ /* 0x000fe40000000f00 */
[----:B------:R-:W-:Y:S02]  /*1bf50*/  F2FP.F16.F32.PACK_AB R12, R49, R48 ;  /* 0x00000030310c723e */ /* 0x000fe400000000ff */
[----:B------:R-:W-:-:S02]  /*1bf60*/  F2FP.F16.F32.PACK_AB R13, R51, R50 ;  /* 0x00000032330d723e */ /* 0x000fc400000000ff */
[----:B------:R-:W-:Y:S02]  /*1bf70*/  F2FP.F16.F32.PACK_AB R14, R53, R52 ;  /* 0x00000034350e723e */ /* 0x000fe400000000ff */
[----:B-1----:R-:W-:Y:S01]  /*1bf80*/  F2FP.F16.F32.PACK_AB R8, R41, R40 ;  /* 0x000000282908723e */ /* 0x002fe200000000ff */
[----:B------:R-:W1:Y:S01]  /*1bf90*/  LDC R53, c[0x0][0xbe8] ;  /* 0x0002fa00ff357b82 */ /* 0x000e620000000800 */
[----:B------:R-:W-:Y:S02]  /*1bfa0*/  F2FP.F16.F32.PACK_AB R9, R43, R42 ;  /* 0x0000002a2b09723e */ /* 0x000fe400000000ff */
[----:B------:R-:W-:Y:S02]  /*1bfb0*/  F2FP.F16.F32.PACK_AB R10, R45, R44 ;  /* 0x0000002c2d0a723e */ /* 0x000fe400000000ff */
[----:B------:R-:W-:Y:S02]  /*1bfc0*/  F2FP.F16.F32.PACK_AB R11, R47, R46 ;  /* 0x0000002e2f0b723e */ /* 0x000fe400000000ff */
[----:B------:R-:W-:-:S02]  /*1bfd0*/  F2FP.F16.F32.PACK_AB R15, R55, R54 ;  /* 0x00000036370f723e */ /* 0x000fc400000000ff */
[----:B------:R-:W-:Y:S01]  /*1bfe0*/  F2FP.F16.F32.PACK_AB R28, R57, R56 ;  /* 0x00000038391c723e */ /* 0x000fe200000000ff */
[----:B------:R3:W-:Y:S01]  /*1bff0*/  STSM.16.M88.4 [R38], R8 ;  /* 0x0000000826007844 */ /* 0x0007e20000000200 */
[----:B------:R-:W-:Y:S02]  /*1c000*/  F2FP.F16.F32.PACK_AB R29, R59, R58 ;  /* 0x0000003a3b1d723e */ /* 0x000fe400000000ff */
[----:B------:R-:W-:Y:S01]  /*1c010*/  F2FP.F16.F32.PACK_AB R30, R61, R60 ;  /* 0x0000003c3d1e723e */ /* 0x000fe200000000ff */
[----:B------:R-:W-:Y:S01]  /*1c020*/  STSM.16.M88.4 [R75], R12 ;  /* 0x0000000c4b007844 */ /* 0x000fe20000000200 */
[----:B------:R-:W-:Y:S02]  /*1c030*/  F2FP.F16.F32.PACK_AB R31, R63, R62 ;  /* 0x0000003e3f1f723e */ /* 0x000fe400000000ff */
[----:B------:R-:W-:Y:S02]  /*1c040*/  ISETP.NE.U32.AND P0, PT, RZ, UR4, PT ;  /* 0x00000004ff007c0c */ /* 0x000fe4000bf05070 */
[----:B------:R-:W-:Y:S01]  /*1c050*/  F2FP.F16.F32.PACK_AB R33, R67, R66 ;  /* 0x000000424321723e */ /* 0x000fe200000000ff */
[----:B------:R-:W-:Y:S01]  /*1c060*/  STSM.16.M88.4 [R72], R28 ;  /* 0x0000001c48007844 */ /* 0x000fe20000000200 */
[----:B------:R-:W-:-:S02]  /*1c070*/  F2FP.F16.F32.PACK_AB R34, R69, R68 ;  /* 0x000000444522723e */ /* 0x000fc400000000ff */
[----:B------:R-:W-:Y:S01]  /*1c080*/  MOV R21, R20 ;  /* 0x0000001400157202 */ /* 0x000fe20000000f00 */
[----:B------:R-:W-:Y:S01]  /*1c090*/  IMAD.MOV.U32 R20, RZ, RZ, RZ ;  /* 0x000000ffff147224 */ /* 0x000fe200078e00ff */
[----:B--2---:R-:W-:Y:S01]  /*1c0a0*/  F2FP.F16.F32.PACK_AB R4, R81, R80 ;  /* 0x000000505104723e */ /* 0x004fe200000000ff */
[----:B------:R-:W-:Y:S01]  /*1c0b0*/  STSM.16.M88.4 [R71], R32 ;  /* 0x0000002047007844 */ /* 0x000fe20000000200 */
[----:B---3--:R-:W-:Y:S02]  /*1c0c0*/  IADD3 R10, P1, R209, UR4, RZ ;  /* 0x00000004d10a7c10 */ /* 0x008fe4000ff3e0ff */
[----:B------:R-:W-:Y:S02]  /*1c0d0*/  F2FP.F16.F32.PACK_AB R38, R77, R76 ;  /* 0x0000004c4d26723e */ /* 0x000fe400000000ff */
[----:B------:R-:W-:Y:S02]  /*1c0e0*/  F2FP.F16.F32.PACK_AB R5, R83, R82 ;  /* 0x000000525305723e */ /* 0x000fe400000000ff */
[----:B------:R-:W-:Y:S01]  /*1c0f0*/  F2FP.F16.F32.PACK_AB R6, R85, R84 ;  /* 0x000000545506723e */ /* 0x000fe200000000ff */
[----:B------:R-:W-:Y:S01]  /*1c100*/  STSM.16.M88.4 [R24], R36 ;  /* 0x0000002418007844 */ /* 0x000fe20000000200 */
[----:B------:R-:W-:-:S02]  /*1c110*/  F2FP.F16.F32.PACK_AB R7, R87, R86 ;  /* 0x000000565707723e */ /* 0x000fc400000000ff */
[----:B------:R-:W-:Y:S02]  /*1c120*/  ISETP.NE.AND.EX P0, PT, RZ, UR5, PT, P0 ;  /* 0x00000005ff007c0c */ /* 0x000fe4000bf05300 */
[----:B------:R-:W-:Y:S01]  /*1c130*/  IADD3.X R11, R210, UR5, RZ, P1, !PT ;  /* 0x00000005d20b7c10 */ /* 0x000fe20008ffe4ff */
[----:B------:R-:W-:Y:S01]  /*1c140*/  ULDC.64 UR4, c[0x0][0xc08] ;  /* 0x0003020000047ab9 */ /* 0x000fe20000000a00 */
[----:B------:R2:W-:Y:S01]  /*1c150*/  STSM.16.M88.4 [R21], R4 ;  /* 0x0000000415007844 */ /* 0x0005e20000000200 */
[----:B------:R-:W-:Y:S01]  /*1c160*/  BAR.SYNC.DEFER_BLOCKING 0x1, 0x100 ;  /* 0x0044000000007b1d */ /* 0x000fe20000010000 */
[----:B------:R-:W-:-:S04]  /*1c170*/  ISETP.NE.U32.AND P2, PT, RZ, UR4, PT ;  /* 0x00000004ff007c0c */ /* 0x000fc8000bf45070 */
[----:B------:R-:W-:-:S13]  /*1c180*/  ISETP.NE.AND.EX P2, PT, RZ, UR5, PT, P2 ;  /* 0x00000005ff007c0c */ /* 0x000fda000bf45320 */
[----:B------:R-:W-:Y:S01]  /*1c190*/  @P2 IADD3 R8, P3, R209, UR4, RZ ;  /* 0x00000004d1082c10 */ /* 0x000fe2000ff7e0ff */
[----:B------:R-:W-:Y:S02]  /*1c1a0*/  ULDC UR4, c[0x0][0xa88] ;  /* 0x0002a20000047ab9 */ /* 0x000fe40000000800 */
[----:B--2---:R-:W-:Y:S01]  /*1c1b0*/  IMAD.U32 R6, RZ, RZ, UR4 ;  /* 0x00000004ff067e24 */ /* 0x004fe2000f8e00ff */
[----:B------:R-:W-:Y:S01]  /*1c1c0*/  @P2 IADD3.X R9, R210, UR5, RZ, P3, !PT ;  /* 0x00000005d2092c10 */ /* 0x000fe20009ffe4ff */
[----:B------:R2:W5:Y:S01]  /*1c1d0*/  @P0 LDG.E R20, desc[UR60][R10.64] ;  /* 0x0000003c0a140981 */ /* 0x000562000c1e1900 */
[----:B-1----:R-:W-:-:S03]  /*1c1e0*/  ISETP.NE.AND P1, PT, R53, 0x1, PT ;  /* 0x000000013500780c */ /* 0x002fc60003f25270 */
[----:B------:R2:W5:Y:S10]  /*1c1f0*/  @P2 LDG.E R6, desc[UR60][R8.64] ;  /* 0x0000003c08062981 */ /* 0x000574000c1e1900 */
[----:B------:R-:W1:Y:S08]  /*1c200*/  @P1 LDC R12, c[0x0][0xbec] ;  /* 0x0002fb00ff0c1b82 */ /* 0x000e700000000800 */
[----:B------:R-:W3:Y:S01]  /*1c210*/  @P1 LDC R13, c[0x0][0xbf0] ;  /* 0x0002fc00ff0d1b82 */ /* 0x000ee20000000800 */
[----:B--2---:R-:W-:Y:S05]  /*1c220*/  @P2 BRA `(.L_x_2915) ;  /* 0x0000000000102947 */ /* 0x004fea0003800000 */
[----:B------:R-:W-:Y:S05]  /*1c230*/  @!P0 BRA `(.L_x_2915) ;  /* 0x00000000000c8947 */ /* 0x000fea0003800000 */
[----:B------:R-:W2:Y:S04]  /*1c240*/  LDG.E R5, desc[UR60][R10.64] ;  /* 0x0000003c0a057981 */ /* 0x000ea8000c1e1900 */
[----:B-----5:R-:W2:Y:S02]  /*1c250*/  LDG.E R6, desc[UR60][R10.64+0x4] ;  /* 0x0000043c0a067981 */ /* 0x020ea4000c1e1900 */
[----:B--2---:R-:W-:-:S07]  /*1c260*/  IADD3 R6, -R5, R6, RZ ;  /* 0x0000000605067210 */ /* 0x004fce0007ffe1ff */
.L_x_2915:
[----:B------:R-:W-:Y:S01]  /*1c270*/  SHF.R.S32.HI R24, RZ, 0x1f, R208 ;  /* 0x0000001fff187819 */ /* 0x000fe200000114d0 */
[----:B------:R-:W-:Y:S01]  /*1c280*/  IMAD.IADD R15, R205, 0x1, R200 ;  /* 0x00000001cd0f7824 */ /* 0x000fe200078e02c8 */
[----:B------:R-:W-:Y:S01]  /*1c290*/  ULDC.64 UR4, c[0x0][0xb90] ;  /* 0x0002e40000047ab9 */ /* 0x000fe20000000a00 */
[----:B-----5:R-:W-:Y:S01]  /*1c2a0*/  SHF.R.S32.HI R21, RZ, 0x1f, R20 ;  /* 0x0000001fff157819 */ /* 0x020fe20000011414 */
[----:B------:R-:W-:Y:S01]  /*1c2b0*/  IMAD.IADD R14, R234, 0x1, R200 ;  /* 0x00000001ea0e7824 */ /* 0x000fe200078e02c8 */
[----:B------:R-:W-:Y:S01]  /*1c2c0*/  LEA R9, R216, R203, 0x6 ;  /* 0x000000cbd8097211 */ /* 0x000fe200078e30ff */
[----:B------:R-:W-:Y:S01]  /*1c2d0*/  IMAD R5, R24, UR4, RZ ;  /* 0x0000000418057c24 */ /* 0x000fe2000f8e02ff */
[----:B------:R-:W-:Y:S01]  /*1c2e0*/  SEL R211, R211, RZ, !P0 ;  /* 0x000000ffd3d37207 */ /* 0x000fe20004000000 */
[----:B-1----:R-:W-:Y:S01]  /*1c2f0*/  @P1 IMAD.HI.U32 R8, R15, R12, RZ ;  /* 0x0000000c0f081227 */ /* 0x002fe200078e00ff */
[----:B------:R-:W-:Y:S01]  /*1c300*/  SEL R217, R217, RZ, !P0 ;  /* 0x000000ffd9d97207 */ /* 0x000fe20004000000 */
[----:B------:R-:W1:Y:S02]  /*1c310*/  @P1 LDC R57, c[0x0][0xbec] ;  /* 0x0002fb00ff391b82 */ /* 0x000e640000000800 */
[----:B------:R-:W-:Y:S01]  /*1c320*/  IMAD.MOV.U32 R7, RZ, RZ, R15 ;  /* 0x000000ffff077224 */ /* 0x000fe200078e000f */
[----:B---3--:R-:W-:Y:S01]  /*1c330*/  @P1 SHF.R.U32.HI R7, RZ, R13, R8 ;  /* 0x0000000dff071219 */ /* 0x008fe20000011608 */
[----:B------:R-:W-:-:S02]  /*1c340*/  IMAD R11, R208, UR5, R5 ;  /* 0x00000005d00b7c24 */ /* 0x000fc4000f8e0205 */
[----:B------:R-:W-:Y:S01]  /*1c350*/  IMAD.WIDE.U32 R4, R208, UR4, R20 ;  /* 0x00000004d0047c25 */ /* 0x000fe2000f8e0014 */
[----:B------:R-:W-:-:S03]  /*1c360*/  ULDC.64 UR4, c[0x0][0xb98] ;  /* 0x0002e60000047ab9 */ /* 0x000fc60000000a00 */
        /* <DEDUP_REMOVED lines=12> */
[----:B------:R-:W-:Y:S01]  /*1c430*/  LOP3.LUT R12, R13, 0x380, RZ, 0xc0, !PT ;  /* 0x000003800d0c7812 */ /* 0x000fe200078ec0ff */
[----:B------:R-:W-:Y:S01]  /*1c440*/  IMAD R55, R6, R53, RZ ;  /* 0x0000003506377224 */ /* 0x000fe200078e02ff */
[----:B------:R-:W-:Y:S02]  /*1c450*/  SHF.R.S32.HI R7, RZ, 0x1f, R9 ;  /* 0x0000001fff077819 */ /* 0x000fe40000011409 */
        /* <DEDUP_REMOVED lines=10> */
[--C-:B------:R-:W-:Y:S01]  /*1c500*/  IMAD.X R9, RZ, RZ, R3.reuse, P0 ;  /* 0x000000ffff097224 */ /* 0x100fe200000e0603 */
[----:B------:R-:W-:Y:S01]  /*1c510*/  LEA R10, P4, R4, UR4, 0x2 ;  /* 0x00000004040a7c11 */ /* 0x000fe2000f8810ff */
[----:B------:R-:W-:Y:S01]  /*1c520*/  IMAD.X R13, RZ, RZ, R3, P3 ;  /* 0x000000ffff0d7224 */ /* 0x000fe200018e0603 */
[----:B------:R-:W-:-:S02]  /*1c530*/  IADD3 R5, R5, R7, RZ ;  /* 0x0000000705057210 */ /* 0x000fc40007ffe0ff */
[----:B------:R-:W-:Y:S01]  /*1c540*/  LOP3.LUT P0, RZ, R226, 0x3, RZ, 0xc0, !PT ;  /* 0x00000003e2ff7812 */ /* 0x000fe2000780c0ff */
[----:B------:R-:W-:Y:S01]  /*1c550*/  SHFL.IDX PT, R48, R10, RZ, 0x1c1f ;  /* 0x001c1fff0a307589 */ /* 0x000fe200000e0000 */
[----:B------:R-:W-:Y:S01]  /*1c560*/  LEA.HI.X R11, R4, UR5, R5, 0x2, P4 ;  /* 0x00000005040b7c11 */ /* 0x000fe2000a0f1405 */
[----:B------:R-:W-:Y:S01]  /*1c570*/  ULDC.64 UR4, c[0x0][0xaa0] ;  /* 0x0002a80000047ab9 */ /* 0x000fe20000000a00 */
[----:B------:R-:W-:Y:S01]  /*1c580*/  IADD3 R4, R14, 0x8, RZ ;  /* 0x000000080e047810 */ /* 0x000fe20007ffe0ff */
[----:B------:R-:W-:Y:S01]  /*1c590*/  SHFL.IDX PT, R50, R10, 0x1, 0x1c1f ;  /* 0x003c1f000a327f89 */ /* 0x000fe200000e0000 */
[----:B------:R-:W-:Y:S01]  /*1c5a0*/  LOP3.LUT R28, R28, R29, RZ, 0x3c, !PT ;  /* 0x0000001d1c1c7212 */ /* 0x000fe200078e3cff */
[----:B------:R-:W-:Y:S01]  /*1c5b0*/  IMAD.X R29, RZ, RZ, R3, P2 ;  /* 0x000000ffff1d7224 */ /* 0x000fe200010e0603 */
[-C--:B------:R-:W-:Y:S01]  /*1c5c0*/  ISETP.GE.OR P2, PT, R14, R55.reuse, P0 ;  /* 0x000000370e00720c */ /* 0x080fe20000746670 */
[----:B------:R-:W2:Y:S01]  /*1c5d0*/  SHFL.IDX PT, R49, R11, RZ, 0x1c1f ;  /* 0x001c1fff0b317589 */ /* 0x000ea200000e0000 */
[----:B------:R-:W-:-:S02]  /*1c5e0*/  ISETP.GE.OR P0, PT, R4, R55, P0 ;  /* 0x000000370400720c */ /* 0x000fc40000706670 */
[C---:B------:R-:W-:Y:S01]  /*1c5f0*/  IADD3 R5, P3, R2.reuse, 0x7000, RZ ;  /* 0x0000700002057810 */ /* 0x040fe20007f7e0ff */
[----:B------:R-:W3:Y:S01]  /*1c600*/  SHFL.IDX PT, R51, R11, 0x1, 0x1c1f ;  /* 0x003c1f000b337f89 */ /* 0x000ee200000e0000 */
[C---:B------:R-:W-:Y:S02]  /*1c610*/  IADD3 R33, P6, R2.reuse, 0x4000, RZ ;  /* 0x0000400002217810 */ /* 0x040fe40007fde0ff */
[C---:B------:R-:W-:Y:S02]  /*1c620*/  IADD3 R37, P5, R2.reuse, 0x5000, RZ ;  /* 0x0000500002257810 */ /* 0x040fe40007fbe0ff */
[C---:B------:R-:W-:Y:S02]  /*1c630*/  IADD3 R41, P4, R2.reuse, 0x6000, RZ ;  /* 0x0000600002297810 */ /* 0x040fe40007f9e0ff */
[----:B------:R-:W-:Y:S02]  /*1c640*/  LOP3.LUT R7, R2, 0x380, RZ, 0xc0, !PT ;  /* 0x0000038002077812 */ /* 0x000fe400078ec0ff */
[----:B------:R-:W-:-:S02]  /*1c650*/  LOP3.LUT R4, R5, 0x380, RZ, 0xc0, !PT ;  /* 0x0000038005047812 */ /* 0x000fc400078ec0ff */
[----:B------:R-:W-:Y:S02]  /*1c660*/  LOP3.LUT R32, R33, 0x380, RZ, 0xc0, !PT ;  /* 0x0000038021207812 */ /* 0x000fe400078ec0ff */
[----:B------:R-:W-:Y:S02]  /*1c670*/  LOP3.LUT R36, R37, 0x380, RZ, 0xc0, !PT ;  /* 0x0000038025247812 */ /* 0x000fe400078ec0ff */
[----:B------:R-:W-:Y:S02]  /*1c680*/  LOP3.LUT R40, R41, 0x380, RZ, 0xc0, !PT ;  /* 0x0000038029287812 */ /* 0x000fe400078ec0ff */
[----:B------:R-:W-:Y:S02]  /*1c690*/  SHF.R.U64 R7, R7, 0x3, RZ ;  /* 0x0000000307077819 */ /* 0x000fe400000012ff */
[----:B------:R-:W-:Y:S01]  /*1c6a0*/  SHF.R.U64 R4, R4, 0x3, RZ ;  /* 0x0000000304047819 */ /* 0x000fe200000012ff */
[----:B--2---:R-:W-:Y:S01]  /*1c6b0*/  @!P2 ST.E desc[UR60][R48.64], R88 ;  /* 0x000000583000a985 */ /* 0x004fe2000c10193c */
[----:B------:R-:W-:-:S02]  /*1c6c0*/  SHF.R.U64 R32, R32, 0x3, RZ ;  /* 0x0000000320207819 */ /* 0x000fc400000012ff */
[----:B------:R-:W-:Y:S01]  /*1c6d0*/  SHF.R.U64 R36, R36, 0x3, RZ ;  /* 0x0000000324247819 */ /* 0x000fe200000012ff */
[----:B---3--:R2:W-:Y:S01]  /*1c6e0*/  @!P0 ST.E desc[UR60][R50.64], R0 ;  /* 0x0000000032008985 */ /* 0x0085e2000c10193c */
[----:B------:R-:W-:Y:S02]  /*1c6f0*/  SHF.R.U64 R40, R40, 0x3, RZ ;  /* 0x0000000328287819 */ /* 0x000fe400000012ff */
[----:B------:R-:W-:Y:S01]  /*1c700*/  LOP3.LUT R2, R7, R2, RZ, 0x3c, !PT ;  /* 0x0000000207027212 */ /* 0x000fe200078e3cff */
[----:B------:R-:W-:Y:S01]  /*1c710*/  IMAD R21, R21, UR4, RZ ;  /* 0x0000000415157c24 */ /* 0x000fe2000f8e02ff */
[----:B------:R-:W-:Y:S01]  /*1c720*/  LOP3.LUT R32, R32, R33, RZ, 0x3c, !PT ;  /* 0x0000002120207212 */ /* 0x000fe200078e3cff */
[----:B------:R-:W5:Y:S01]  /*1c730*/  LD.E.128 R28, desc[UR60][R28.64] ;  /* 0x0000003c1c1c7980 */ /* 0x000f62000c101d00 */
[----:B------:R-:W-:Y:S01]  /*1c740*/  LOP3.LUT R36, R36, R37, RZ, 0x3c, !PT ;  /* 0x0000002524247212 */ /* 0x000fe200078e3cff */
[--C-:B------:R-:W-:Y:S01]  /*1c750*/  IMAD.X R37, RZ, RZ, R3.reuse, P5 ;  /* 0x000000ffff257224 */ /* 0x100fe200028e0603 */
[----:B------:R-:W-:Y:S01]  /*1c760*/  LOP3.LUT R40, R40, R41, RZ, 0x3c, !PT ;  /* 0x0000002928287212 */ /* 0x000fe200078e3cff */
[----:B------:R-:W-:Y:S01]  /*1c770*/  IMAD.X R41, RZ, RZ, R3, P4 ;  /* 0x000000ffff297224 */ /* 0x000fe200020e0603 */
[----:B------:R-:W-:Y:S01]  /*1c780*/  LOP3.LUT R44, R4, R5, RZ, 0x3c, !PT ;  /* 0x00000005042c7212 */ /* 0x000fe200078e3cff */
[----:B--2---:R-:W2:Y:S01]  /*1c790*/  @P1 LDC R51, c[0x0][0xbf0] ;  /* 0x0002fc00ff331b82 */ /* 0x004ea20000000800 */
[-C--:B------:R-:W-:Y:S01]  /*1c7a0*/  IADD3.X R33, RZ, R3.reuse, RZ, P6, !PT ;  /* 0x00000003ff217210 */ /* 0x080fe200037fe4ff */
[----:B------:R3:W5:Y:S01]  /*1c7b0*/  LD.E.128 R4, desc[UR60][R2.64] ;  /* 0x0000003c02047980 */ /* 0x000762000c101d00 */
[----:B------:R-:W-:Y:S01]  /*1c7c0*/  IADD3.X R45, RZ, R3, RZ, P3, !PT ;  /* 0x00000003ff2d7210 */ /* 0x000fe20001ffe4ff */
[----:B------:R-:W-:Y:S01]  /*1c7d0*/  IMAD R21, R20, UR5, R21 ;  /* 0x0000000514157c24 */ /* 0x000fe2000f8e0215 */
[----:B------:R-:W-:Y:S01]  /*1c7e0*/  LOP3.LUT R8, R15, 0x380, RZ, 0xc0, !PT ;  /* 0x000003800f087812 */ /* 0x000fe200078ec0ff */
[----:B------:R-:W5:Y:S03]  /*1c7f0*/  LD.E.128 R36, desc[UR60][R36.64] ;  /* 0x0000003c24247980 */ /* 0x000f66000c101d00 */
[----:B------:R-:W-:Y:S01]  /*1c800*/  SHF.R.U64 R8, R8, 0x3, RZ ;  /* 0x0000000308087819 */ /* 0x000fe200000012ff */
[----:B------:R-:W5:Y:S01]  /*1c810*/  LD.E.128 R32, desc[UR60][R32.64] ;  /* 0x0000003c20207980 */ /* 0x000f62000c101d00 */
[----:B---3--:R-:W-:Y:S01]  /*1c820*/  IMAD.WIDE.U32 R2, R20, UR4, RZ ;  /* 0x0000000414027c25 */ /* 0x008fe2000f8e00ff */
[----:B------:R-:W-:Y:S01]  /*1c830*/  ULDC.64 UR4, c[0x0][0xae8] ;  /* 0x0002ba0000047ab9 */ /* 0x000fe20000000a00 */
[----:B------:R-:W-:Y:S01]  /*1c840*/  LOP3.LUT R8, R8, R15, RZ, 0x3c, !PT ;  /* 0x0000000f08087212 */ /* 0x000fe200078e3cff */
[----:B------:R-:W5:Y:S01]  /*1c850*/  LD.E.128 R40, desc[UR60][R40.64] ;  /* 0x0000003c28287980 */ /* 0x000f62000c101d00 */
[----:B------:R-:W-:-:S02]  /*1c860*/  IMAD.IADD R3, R3, 0x1, R21 ;  /* 0x0000000103037824 */ /* 0x000fc400078e0215 */
[----:B------:R-:W-:Y:S01]  /*1c870*/  IMAD R21, R207, 0x20, R216 ;  /* 0x00000020cf157824 */ /* 0x000fe200078e02d8 */
[----:B------:R-:W5:Y:S01]  /*1c880*/  LD.E.128 R12, desc[UR60][R12.64] ;  /* 0x0000003c0c0c7980 */ /* 0x000f62000c101d00 */
[----:B------:R-:W-:-:S03]  /*1c890*/  IMAD R49, R24, UR4, RZ ;  /* 0x0000000418317c24 */ /* 0x000fc6000f8e02ff */
[----:B------:R-:W-:Y:S01]  /*1c8a0*/  IADD3 R24, R200, R21, RZ ;  /* 0x00000015c8187210 */ /* 0x000fe20007ffe0ff */
[C---:B------:R-:W-:Y:S01]  /*1c8b0*/  IMAD R49, R208.reuse, UR5, R49 ;  /* 0x00000005d0317c24 */ /* 0x040fe2000f8e0231 */
[----:B------:R-:W5:Y:S01]  /*1c8c0*/  LD.E.128 R8, desc[UR60][R8.64] ;  /* 0x0000003c08087980 */ /* 0x000f62000c101d00 */
[----:B------:R-:W-:Y:S01]  /*1c8d0*/  IMAD.WIDE.U32 R2, R208, UR4, R2 ;  /* 0x00000004d0027c25 */ /* 0x000fe2000f8e0002 */
[----:B------:R-:W-:Y:S02]  /*1c8e0*/  ULDC.64 UR4, c[0x0][0xaf0] ;  /* 0x0002bc0000047ab9 */ /* 0x000fe40000000a00 */
[----:B------:R-:W5:Y:S01]  /*1c8f0*/  LD.E.128 R44, desc[UR60][R44.64] ;  /* 0x0000003c2c2c7980 */ /* 0x000f62000c101d00 */
[----:B-1----:R-:W-:Y:S01]  /*1c900*/  @P1 IMAD.HI.U32 R0, R24, R57, RZ ;  /* 0x0000003918001227 */ /* 0x002fe200078e00ff */
[----:B------:R-:W-:Y:S01]  /*1c910*/  @!PT LDS RZ, [RZ] ;  /* 0x00000000fffff984 */ /* 0x000fe20000000800 */
[----:B------:R-:W-:Y:S01]  /*1c920*/  @!PT LDS RZ, [RZ] ;  /* 0x00000000fffff984 */ /* 0x000fe20000000800 */
[----:B------:R-:W-:Y:S01]  /*1c930*/  @!PT LDS RZ, [RZ] ;  /* 0x00000000fffff984 */ /* 0x000fe20000000800 */
[----:B------:R-:W-:Y:S01]  /*1c940*/  @!PT LDS RZ, [RZ] ;  /* 0x00000000fffff984 */ /* 0x000fe20000000800 */
[----:B------:R1:W-:Y:S06]  /*1c950*/  MEMBAR.ALL.CTA ;  /* 0x0000000000007992 */ /* 0x0003ec0000008000 */
[----:B-1----:R-:W1:Y:S01]  /*1c960*/  FENCE.VIEW.ASYNC.S ;  /* 0x00000000000073c6 */ /* 0x002e620000000000 */
[----:B------:R-:W-:Y:S01]  /*1c970*/  IMAD.MOV.U32 R21, RZ, RZ, R24 ;  /* 0x000000ffff157224 */ /* 0x000fe200078e0018 */
[----:B--2---:R-:W-:Y:S01]  /*1c980*/  @P1 SHF.R.U32.HI R21, RZ, R51, R0 ;  /* 0x00000033ff151219 */ /* 0x004fe20000011600 */
[----:B------:R-:W-:-:S02]  /*1c990*/  IMAD R20, R217, UR4, RZ ;  /* 0x00000004d9147c24 */ /* 0x000fc4000f8e02ff */
[----:B------:R-:W-:Y:S01]  /*1c9a0*/  IMAD.IADD R3, R3, 0x1, R49 ;  /* 0x0000000103037824 */ /* 0x000fe200078e0231 */
[----:B------:R-:W-:Y:S01]  /*1c9b0*/  SHF.R.S32.HI R0, RZ, 0x1f, R21 ;  /* 0x0000001fff007819 */ /* 0x000fe20000011415 */
[----:B------:R-:W-:Y:S01]  /*1c9c0*/  IMAD R49, R211, UR5, R20 ;  /* 0x00000005d3317c24 */ /* 0x000fe2000f8e0214 */
[----:B------:R-:W-:Y:S01]  /*1c9d0*/  IADD3 R20, -R21, RZ, RZ ;  /* 0x000000ff15147210 */ /* 0x000fe20007ffe1ff */
[----:B------:R-:W-:Y:S01]  /*1c9e0*/  IMAD.WIDE.U32 R2, R211, UR4, R2 ;  /* 0x00000004d3027c25 */ /* 0x000fe2000f8e0002 */
[----:B------:R-:W-:-:S03]  /*1c9f0*/  ULDC.64 UR4, c[0x0][0xae0] ;  /* 0x0002b80000047ab9 */ /* 0x000fc60000000a00 */
[----:B------:R-:W-:Y:S02]  /*1ca00*/  IMAD.IADD R3, R3, 0x1, R49 ;  /* 0x0000000103037824 */ /* 0x000fe400078e0231 */
[----:B------:R-:W-:Y:S02]  /*1ca10*/  IMAD R0, R0, UR4, RZ ;  /* 0x0000000400007c24 */ /* 0x000fe4000f8e02ff */
[----:B------:R-:W-:Y:S02]  /*1ca20*/  IMAD R49, R53, R20, R24 ;  /* 0x0000001435317224 */ /* 0x000fe400078e0218 */
[C---:B------:R-:W-:Y:S02]  /*1ca30*/  IMAD R51, R21.reuse, UR5, R0 ;  /* 0x0000000515337c24 */ /* 0x040fe4000f8e0200 */
[----:B------:R-:W-:Y:S01]  /*1ca40*/  IMAD.WIDE.U32 R2, R21, UR4, R2 ;  /* 0x0000000415027c25 */ /* 0x000fe2000f8e0002 */
[----:B------:R-:W-:Y:S01]  /*1ca50*/  SHF.R.S32.HI R0, RZ, 0x1f, R49 ;  /* 0x0000001fff007819 */ /* 0x000fe20000011431 */
[----:B------:R-:W-:-:S02]  /*1ca60*/  ULDC.64 UR4, c[0x0][0xad8] ;  /* 0x0002b60000047ab9 */ /* 0x000fc40000000a00 */
[----:B------:R-:W-:Y:S01]  /*1ca70*/  IMAD.IADD R200, R216, 0x1, R200 ;  /* 0x00000001d8c87824 */ /* 0x000fe200078e02c8 */
[----:B------:R-:W-:Y:S01]  /*1ca80*/  IADD3 R3, R3, R51, RZ ;  /* 0x0000003303037210 */ /* 0x000fe20007ffe0ff */
[----:B------:R-:W-:Y:S02]  /*1ca90*/  IMAD R20, R0, UR4, RZ ;  /* 0x0000000400147c24 */ /* 0x000fe4000f8e02ff */
[----:B------:R-:W-:Y:S02]  /*1caa0*/  VIADD R0, R200, 0x20 ;  /* 0x00000020c8007836 */ /* 0x000fe40000000000 */
[C---:B------:R-:W-:Y:S02]  /*1cab0*/  IMAD R21, R49.reuse, UR5, R20 ;  /* 0x0000000531157c24 */ /* 0x040fe4000f8e0214 */
[----:B------:R-:W-:Y:S01]  /*1cac0*/  IMAD.WIDE.U32 R2, R49, UR4, R2 ;  /* 0x0000000431027c25 */ /* 0x000fe2000f8e0002 */
[-C--:B------:R-:W-:Y:S01]  /*1cad0*/  ISETP.GE.AND P0, PT, R0, R55.reuse, PT ;  /* 0x000000370000720c */ /* 0x080fe20003f06270 */
[----:B------:R-:W-:Y:S01]  /*1cae0*/  ULDC.64 UR4, c[0x0][0xa80] ;  /* 0x0002a00000047ab9 */ /* 0x000fe20000000a00 */
[----:B------:R-:W-:Y:S01]  /*1caf0*/  ISETP.GE.AND P2, PT, R200, R55, PT ;  /* 0x00000037c800720c */ /* 0x000fe20003f46270 */
[----:B------:R-:W-:Y:S01]  /*1cb00*/  VIADD R0, R16, 0x34820 ;  /* 0x0003482010007836 */ /* 0x000fe20000000000 */
[----:B------:R-:W-:Y:S01]  /*1cb10*/  LEA R24, P3, R2, UR4, 0x1 ;  /* 0x0000000402187c11 */ /* 0x000fe2000f8608ff */
[----:B------:R-:W-:Y:S01]  /*1cb20*/  IMAD.IADD R3, R3, 0x1, R21 ;  /* 0x0000000103037824 */ /* 0x000fe200078e0215 */
[----:B------:R-:W-:-:S02]  /*1cb30*/  IADD3 R20, R200, 0x40, RZ ;  /* 0x00000040c8147810 */ /* 0x000fc40007ffe0ff */
        /* <DEDUP_REMOVED lines=8> */
[----:B------:R-:W-:Y:S02]  /*1cbc0*/  ULDC UR4, c[0x0][0xac8] ;  /* 0x0002b20000047ab9 */ /* 0x000fe40000000800 */
        /* <DEDUP_REMOVED lines=8> */
.L_x_2917:
[----:B------:R-:W-:Y:S05]  /*1cc50*/  BSYNC B1 ;  /* 0x0000000000017941 */ /* 0x000fea0003800000 */
.L_x_2916:
[----:B-1----:R1:W0:Y:S01]  /*1cc60*/  SHFL.IDX PT, R0, R48, 0x1, 0x181f ;  /* 0x00381f0030007f89 */ /* 0x00222200000e0000 */
[----:B------:R-:W-:Y:S03]  /*1cc70*/  BSSY B1, `(.L_x_2918) ;  /* 0x000000c000017945 */ /* 0x000fe60003800000 */
[----:B----45:R1:W4:Y:S01]  /*1cc80*/  SHFL.IDX PT, R4, R24, 0x1, 0x181f ;  /* 0x00381f0018047f89 */ /* 0x03032200000e0000 */
        /* <DEDUP_REMOVED lines=10> */
.L_x_2919:
[----:B------:R-:W-:Y:S05]  /*1cd30*/  BSYNC B1 ;  /* 0x0000000000017941 */ /* 0x000fea0003800000 */
.L_x_2918:
[----:B0-----:R0:W0:Y:S01]  /*1cd40*/  SHFL.IDX PT, R0, R48, 0x2, 0x181f ;  /* 0x00581f0030007f89 */ /* 0x00102200000e0000 */
[----:B------:R-:W-:Y:S03]  /*1cd50*/  BSSY B1, `(.L_x_2920) ;  /* 0x000000c000017945 */ /* 0x000fe60003800000 */
[----:B----4-:R4:W0:Y:S01]  /*1cd60*/  SHFL.IDX PT, R4, R24, 0x2, 0x181f ;  /* 0x00581f0018047f89 */ /* 0x01082200000e0000 */
        /* <DEDUP_REMOVED lines=10> */
.L_x_2921:
[----:B------:R-:W-:Y:S05]  /*1ce10*/  BSYNC B1 ;  /* 0x0000000000017941 */ /* 0x000fea0003800000 */
.L_x_2920:
[----:B0-----:R-:W-:Y:S01]  /*1ce20*/  VIADD R0, R200, 0x60 ;  /* 0x00000060c8007836 */ /* 0x001fe20000000000 */
[----:B-12---:R-:W0:Y:S04]  /*1ce30*/  SHFL.IDX PT, R48, R48, 0x3, 0x181f ;  /* 0x00781f0030307f89 */ /* 0x006e2800000e0000 */
[----:B------:R-:W-:Y:S01]  /*1ce40*/  ISETP.GE.AND P0, PT, R0, R55, PT ;  /* 0x000000370000720c */ /* 0x000fe20003f06270 */
[----:B----4-:R-:W1:-:S12]  /*1ce50*/  SHFL.IDX PT, R24, R24, 0x3, 0x181f ;  /* 0x00781f0018187f89 */ /* 0x010e5800000e0000 */
[----:B------:R-:W-:Y:S05]  /*1ce60*/  @P0 BRA `(.L_x_2922) ;  /* 0x0000000800e00947 */ /* 0x000fea0003800000 */
[----:B------:R-:W-:Y:S02]  /*1ce70*/  ULDC UR4, c[0x0][0xac8] ;  /* 0x0002b20000047ab9 */ /* 0x000fe40000000800 */
[----:B------:R-:W-:-:S13]  /*1ce80*/  ISETP.GE.AND P1, PT, R203, UR4, PT ;  /* 0x00000004cb007c0c */ /* 0x000fda000bf26270 */
[----:B-1----:R-:W-:-:S04]  /*1ce90*/  @!P1 LEA R2, P0, R203, R24, 0x1 ;  /* 0x00000018cb029211 */ /* 0x002fc800078008ff */
[----:B0-----:R-:W-:Y:S02]  /*1cea0*/  @!P1 LEA.HI.X R3, R203, R48, R237, 0x1, P0 ;  /* 0x00000030cb039211 */ /* 0x001fe400000f0ced */
[----:B------:R-:W-:-:S03]  /*1ceb0*/  ISETP.GE.AND P0, PT, R206, UR4, PT ;  /* 0x00000004ce007c0c */ /* 0x000fc6000bf06270 */
[----:B------:R2:W-:Y:S10]  /*1cec0*/  @!P1 ST.E.128 desc[UR60][R2.64], R28 ;  /* 0x0000001c02009985 */ /* 0x0005f4000c101d3c */
[----:B------:R-:W-:Y:S05]  /*1ced0*/  @P0 BRA `(.L_x_2922) ;  /* 0x0000000800c40947 */ /* 0x000fea0003800000 */
[----:B--2---:R-:W-:-:S04]  /*1cee0*/  LEA R2, P0, R206, R24, 0x1 ;  /* 0x00000018ce027211 */ /* 0x004fc800078008ff */
[----:B------:R-:W-:-:S05]  /*1cef0*/  LEA.HI.X R3, R206, R48, R236, 0x1, P0 ;  /* 0x00000030ce037211 */ /* 0x000fca00000f0cec */
[----:B------:R4:W-:Y:S01]  /*1cf00*/  ST.E.128 desc[UR60][R2.64], R44 ;  /* 0x0000002c02007985 */ /* 0x0009e2000c101d3c */
[----:B------:R-:W-:Y:S05]  /*1cf10*/  BRA `(.L_x_2922) ;  /* 0x0000000800b47947 */ /* 0x000fea0003800000 */
.L_x_2914:
[----:B------:R-:W-:Y:S01]  /*1cf20*/  ULDC.64 UR4, c[0x0][0xc00] ;  /* 0x0003000000047ab9 */ /* 0x000fe20000000a00 */
[----:B------:R-:W-:Y:S01]  /*1cf30*/  MOV R6, RZ ;  /* 0x000000ff00067202 */ /* 0x000fe20000000f00 */
[----:B------:R-:W2:Y:S01]  /*1cf40*/  LDC R21, c[0x0][0xbe8] ;  /* 0x0002fa00ff157b82 */ /* 0x000ea20000000800 */
[----:B------:R-:W-:Y:S02]  /*1cf50*/  ISETP.NE.U32.AND P0, PT, RZ, UR4, PT ;  /* 0x00000004ff007c0c */ /* 0x000fe4000bf05070 */
[----:B------:R-:W-:Y:S02]  /*1cf60*/  IADD3 R2, P1, R209, UR4, RZ ;  /* 0x00000004d1027c10 */ /* 0x000fe4000ff3e0ff */
[----:B------:R-:W-:Y:S02]  /*1cf70*/  ISETP.NE.AND.EX P0, PT, RZ, UR5, PT, P0 ;  /* 0x00000005ff007c0c */ /* 0x000fe4000bf05300 */
[----:B------:R-:W-:Y:S01]  /*1cf80*/  IADD3.X R3, R210, UR5, RZ, P1, !PT ;  /* 0x00000005d2037c10 */ /* 0x000fe20008ffe4ff */
[----:B------:R-:W-:-:S02]  /*1cf90*/  ULDC.64 UR4, c[0x0][0xc08] ;  /* 0x0003020000047ab9 */ /* 0x000fc40000000a00 */
[----:B------:R-:W-:-:S04]  /*1cfa0*/  ISETP.NE.U32.AND P1, PT, RZ, UR4, PT ;  /* 0x00000004ff007c0c */ /* 0x000fc8000bf25070 */
[----:B------:R-:W-:-:S04]  /*1cfb0*/  ISETP.NE.AND.EX P1, PT, RZ, UR5, PT, P1 ;  /* 0x00000005ff007c0c */ /* 0x000fc8000bf25310 */
[----:B------:R3:W5:Y:S09]  /*1cfc0*/  @P0 LDG.E R6, desc[UR60][R2.64] ;  /* 0x0000003c02060981 */ /* 0x000772000c1e1900 */
[----:B------:R-:W-:Y:S01]  /*1cfd0*/  @P1 IADD3 R4, P2, R209, UR4, RZ ;  /* 0x00000004d1041c10 */ /* 0x000fe2000ff5e0ff */
[----:B------:R-:W-:-:S02]  /*1cfe0*/  ULDC UR4, c[0x0][0xa88] ;  /* 0x0002a20000047ab9 */ /* 0x000fc40000000800 */
[----:B------:R-:W-:Y:S01]  /*1cff0*/  IMAD.U32 R0, RZ, RZ, UR4 ;  /* 0x00000004ff007e24 */ /* 0x000fe2000f8e00ff */
        /* <DEDUP_REMOVED lines=12> */
[----:B--2---:R-:W-:-:S07]  /*1d0c0*/  IADD3 R0, -R5, R0, RZ ;  /* 0x0000000005007210 */ /* 0x004fce0007ffe1ff */
.L_x_2923:
[----:B------:R-:W-:Y:S01]  /*1d0d0*/  BSSY B1, `(.L_x_2924) ;  /* 0x000002d000017945 */ /* 0x000fe20003800000 */
[----:B------:R-:W-:Y:S02]  /*1d0e0*/  SHF.R.S32.HI R10, RZ, 0x1f, R208 ;  /* 0x0000001fff0a7819 */ /* 0x000fe400000114d0 */
[----:B------:R-:W-:Y:S02]  /*1d0f0*/  SEL R211, R211, RZ, !P0 ;  /* 0x000000ffd3d37207 */ /* 0x000fe40004000000 */
[----:B------:R-:W-:Y:S02]  /*1d100*/  SEL R217, R217, RZ, !P0 ;  /* 0x000000ffd9d97207 */ /* 0x000fe40004000000 */
[----:B-----5:R-:W-:Y:S01]  /*1d110*/  SHF.R.S32.HI R11, RZ, 0x1f, R6 ;  /* 0x0000001fff0b7819 */ /* 0x020fe20000011406 */
[----:B------:R-:W-:Y:S06]  /*1d120*/  @P3 BRA `(.L_x_2925) ;  /* 0x00000000009c3947 */ /* 0x000fec0003800000 */
[----:B------:R-:W2:Y:S01]  /*1d130*/  S2R R3, SR_TID.X ;  /* 0x0000000000037919 */ /* 0x000ea20000002100 */
[----:B------:R-:W3:Y:S02]  /*1d140*/  LDC R9, c[0x0][0xbe8] ;  /* 0x0002fa00ff097b82 */ /* 0x000ee40000000800 */
[----:B---3--:R-:W-:Y:S01]  /*1d150*/  IMAD R2, R0, R9, RZ ;  /* 0x0000000900027224 */ /* 0x008fe200078e02ff */
[----:B--2---:R-:W-:-:S04]  /*1d160*/  IADD3 R8, R200, -0x80, R3 ;  /* 0xffffff80c8087810 */ /* 0x004fc80007ffe003 */
        /* <DEDUP_REMOVED lines=30> */
[----:B------:R-:W-:Y:S02]  /*1d350*/  LEA R4, P0, R2, UR4, 0x2 ;  /* 0x0000000402047c11 */ /* 0x000fe4000f8010ff */
[----:B------:R-:W-:-:S04]  /*1d360*/  IADD3 R3, R3, R5, RZ ;  /* 0x0000000503037210 */ /* 0x000fc80007ffe0ff */
[----:B------:R-:W-:Y:S01]  /*1d370*/  LEA.HI.X R5, R2, UR5, R3, 0x2, P0 ;  /* 0x0000000502057c11 */ /* 0x000fe200080f1403 */
[----:B------:R-:W-:-:S05]  /*1d380*/  IMAD.MOV.U32 R3, RZ, RZ, -0x800000 ;  /* 0xff800000ff037424 */ /* 0x000fca00078e00ff */
[----:B------:R2:W-:Y:S02]  /*1d390*/  STG.E desc[UR60][R4.64], R3 ;  /* 0x0000000304007986 */ /* 0x0005e4000c10193c */
.L_x_2925:
[----:B------:R-:W-:Y:S05]  /*1d3a0*/  BSYNC B1 ;  /* 0x0000000000017941 */ /* 0x000fea0003800000 */
.L_x_2924:
[----:B------:R-:W-:Y:S01]  /*1d3b0*/  ULDC.64 UR4, c[0x0][0xaa0] ;  /* 0x0002a80000047ab9 */ /* 0x000fe20000000a00 */
[----:B------:R-:W-:Y:S01]  /*1d3c0*/  IMAD R7, R207, 0x20, R216 ;  /* 0x00000020cf077824 */ /* 0x000fe200078e02d8 */
[----:B------:R-:W-:Y:S01]  /*1d3d0*/  BSSY B1, `(.L_x_2926) ;  /* 0x0000037000017945 */ /* 0x000fe20003800000 */
[----:B--2---:R-:W-:Y:S02]  /*1d3e0*/  IMAD R3, R11, UR4, RZ ;  /* 0x000000040b037c24 */ /* 0x004fe4000f8e02ff */
[----:B------:R-:W-:Y:S02]  /*1d3f0*/  IMAD.IADD R9, R200, 0x1, R7 ;  /* 0x00000001c8097824 */ /* 0x000fe400078e0207 */
[C---:B------:R-:W-:Y:S02]  /*1d400*/  IMAD R5, R6.reuse, UR5, R3 ;  /* 0x0000000506057c24 */ /* 0x040fe4000f8e0203 */
[----:B------:R-:W-:Y:S01]  /*1d410*/  IMAD.WIDE.U32 R2, R6, UR4, RZ ;  /* 0x0000000406027c25 */ /* 0x000fe2000f8e00ff */
[----:B------:R-:W-:-:S03]  /*1d420*/  ULDC.64 UR4, c[0x0][0xae8] ;  /* 0x0002ba0000047ab9 */ /* 0x000fc60000000a00 */
[----:B------:R-:W-:Y:S01]  /*1d430*/  IMAD R7, R10, UR4, RZ ;  /* 0x000000040a077c24 */ /* 0x000fe2000f8e02ff */
[----:B------:R-:W-:Y:S01]  /*1d440*/  IADD3 R3, R3, R5, RZ ;  /* 0x0000000503037210 */ /* 0x000fe20007ffe0ff */
[----:B----4-:R-:W-:-:S04]  /*1d450*/  @P2 IMAD.HI.U32 R4, R9, R12, RZ ;  /* 0x0000000c09042227 */ /* 0x010fc800078e00ff */
[C---:B------:R-:W-:Y:S02]  /*1d460*/  IMAD R7, R208.reuse, UR5, R7 ;  /* 0x00000005d0077c24 */ /* 0x040fe4000f8e0207 */
[----:B------:R-:W-:Y:S01]  /*1d470*/  IMAD.WIDE.U32 R2, R208, UR4, R2 ;  /* 0x00000004d0027c25 */ /* 0x000fe2000f8e0002 */
[----:B------:R-:W-:-:S03]  /*1d480*/  ULDC.64 UR4, c[0x0][0xaf0] ;  /* 0x0002bc0000047ab9 */ /* 0x000fc60000000a00 */
[----:B------:R-:W-:Y:S01]  /*1d490*/  IMAD.MOV.U32 R5, RZ, RZ, R9 ;  /* 0x000000ffff057224 */ /* 0x000fe200078e0009 */
[----:B------:R-:W-:Y:S01]  /*1d4a0*/  IADD3 R3, R3, R7, RZ ;  /* 0x0000000703037210 */ /* 0x000fe20007ffe0ff */
[----:B------:R-:W-:Y:S01]  /*1d4b0*/  IMAD R6, R217, UR4, RZ ;  /* 0x00000004d9067c24 */ /* 0x000fe2000f8e02ff */
[----:B0-----:R-:W-:Y:S01]  /*1d4c0*/  @P2 SHF.R.U32.HI R5, RZ, R29, R4 ;  /* 0x0000001dff052219 */ /* 0x001fe20000011604 */
[----:B------:R-:W-:Y:S02]  /*1d4d0*/  IMAD.IADD R200, R216, 0x1, R200 ;  /* 0x00000001d8c87824 */ /* 0x000fe400078e02c8 */
[C---:B------:R-:W-:Y:S01]  /*1d4e0*/  IMAD R7, R211.reuse, UR5, R6 ;  /* 0x00000005d3077c24 */ /* 0x040fe2000f8e0206 */
[----:B------:R-:W-:Y:S01]  /*1d4f0*/  SHF.R.S32.HI R4, RZ, 0x1f, R5 ;  /* 0x0000001fff047819 */ /* 0x000fe20000011405 */
        /* <DEDUP_REMOVED lines=10> */
[----:B------:R-:W-:Y:S01]  /*1d5a0*/  IMAD R21, R0, R21, RZ ;  /* 0x0000001500157224 */ /* 0x000fe200078e02ff */
[----:B------:R-:W-:Y:S01]  /*1d5b0*/  IADD3 R3, R3, R9, RZ ;  /* 0x0000000903037210 */ /* 0x000fe20007ffe0ff */
[----:B------:R-:W-:Y:S02]  /*1d5c0*/  IMAD R4, R4, UR4, RZ ;  /* 0x0000000404047c24 */ /* 0x000fe4000f8e02ff */
[C---:B------:R-:W-:Y:S01]  /*1d5d0*/  VIADD R0, R200.reuse, 0x20 ;  /* 0x00000020c8007836 */ /* 0x040fe20000000000 */
[-C--:B------:R-:W-:Y:S01]  /*1d5e0*/  ISETP.GE.AND P2, PT, R200, R21.reuse, PT ;  /* 0x00000015c800720c */ /* 0x080fe20003f46270 */
[C---:B------:R-:W-:Y:S02]  /*1d5f0*/  IMAD R5, R7.reuse, UR5, R4 ;  /* 0x0000000507057c24 */ /* 0x040fe4000f8e0204 */
[----:B------:R-:W-:Y:S01]  /*1d600*/  IMAD.WIDE.U32 R2, R7, UR4, R2 ;  /* 0x0000000407027c25 */ /* 0x000fe2000f8e0002 */
[----:B------:R-:W-:Y:S01]  /*1d610*/  ULDC.64 UR4, c[0x0][0xa80] ;  /* 0x0002a00000047ab9 */ /* 0x000fe20000000a00 */
[----:B------:R-:W-:-:S02]  /*1d620*/  ISETP.GE.AND P1, PT, R0, R21, PT ;  /* 0x000000150000720c */ /* 0x000fc40003f26270 */
[----:B------:R-:W-:Y:S01]  /*1d630*/  IMAD.IADD R3, R3, 0x1, R5 ;  /* 0x0000000103037824 */ /* 0x000fe200078e0205 */
[----:B------:R-:W-:Y:S02]  /*1d640*/  LEA R4, P3, R2, UR4, 0x1 ;  /* 0x0000000402047c11 */ /* 0x000fe4000f8608ff */
[----:B------:R-:W-:Y:S02]  /*1d650*/  IADD3 R0, R200, 0x40, RZ ;  /* 0x00000040c8007810 */ /* 0x000fe40007ffe0ff */
        /* <DEDUP_REMOVED lines=14> */
.L_x_2927:
[----:B------:R-:W-:Y:S05]  /*1d740*/  BSYNC B1 ;  /* 0x0000000000017941 */ /* 0x000fea0003800000 */
.L_x_2926:
        /* <DEDUP_REMOVED lines=13> */
.L_x_2929:
[----:B------:R-:W-:Y:S05]  /*1d820*/  BSYNC B1 ;  /* 0x0000000000017941 */ /* 0x000fea0003800000 */
.L_x_2928:
        /* <DEDUP_REMOVED lines=13> */
.L_x_2931:
[----:B------:R-:W-:Y:S05]  /*1d900*/  BSYNC B1 ;  /* 0x0000000000017941 */ /* 0x000fea0003800000 */
.L_x_2930:
[----:B0-----:R-:W-:Y:S01]  /*1d910*/  VIADD R0, R200, 0x60 ;  /* 0x00000060c8007836 */ /* 0x001fe20000000000 */
[----:B---3--:R-:W0:Y:S04]  /*1d920*/  SHFL.IDX PT, R5, R5, 0x3, 0x181f ;  /* 0x00781f0005057f89 */ /* 0x008e2800000e0000 */
[----:B------:R-:W-:Y:S01]  /*1d930*/  ISETP.GE.AND P0, PT, R0, R21, PT ;  /* 0x000000150000720c */ /* 0x000fe20003f06270 */
[----:B----4-:R3:W4:-:S12]  /*1d940*/  SHFL.IDX PT, R2, R4, 0x3, 0x181f ;  /* 0x00781f0004027f89 */ /* 0x01071800000e0000 */
[----:B---3--:R-:W-:Y:S05]  /*1d950*/  @P0 BRA `(.L_x_2922) ;  /* 0x0000000000240947 */ /* 0x008fea0003800000 */
        /* <DEDUP_REMOVED lines=9> */
.L_x_2922:
[----:B------:R-:W-:Y:S05]  /*1d9f0*/  BSYNC B0 ;  /* 0x0000000000007941 */ /* 0x000fea0003800000 */
.L_x_2913:
[----:B------:R-:W-:Y:S02]  /*1da00*/  ULDC UR4, c[0x0][0xc3c] ;  /* 0x00030f0000047ab9 */ /* 0x000fe40000000800 */
[----:B-1----:R-:W-:-:S13]  /*1da10*/  ISETP.GE.AND P0, PT, R27, UR4, PT ;  /* 0x000000041b007c0c */ /* 0x002fda000bf06270 */
[----:B------:R-:W-:Y:S05]  /*1da20*/  @!P0 BRA `(.L_x_2932) ;  /* 0xfffffe3800248947 */ /* 0x000fea000383ffff */
[----:B------:R-:W-:Y:S05]  /*1da30*/  BRA `(.L_x_2708) ;  /* 0x0000007c00907947 */ /* 0x000fea0003800000 */
.L_x_2706:
[----:B------:R-:W-:-:S08]  /*1da40*/  NOP ;  /* 0x0000000000007918 */ /* 0x000fd00000000000 */
[----:B0-----:R-:W0:-:S00]  /*1da50*/  USETMAXREG.DEALLOC.CTAPOOL 0x18 ;  /* 0x00000018000079c8 */ /* 0x001e0000080e0500 */
[----:B0-----:R-:W2:Y:S01]  /*1da60*/  LDL.LU R2, [R1+0x8] ;  /* 0x0000080001027983 */ /* 0x001ea20000300800 */
[----:B------:R-:W-:Y:S02]  /*1da70*/  LOP3.LUT R0, R0, 0x3, RZ, 0xc0, !PT ;  /* 0x0000000300007812 */ /* 0x000fe400078ec0ff */
[----:B------:R-:W-:-:S04]  /*1da80*/  MOV R6, RZ ;  /* 0x000000ff00067202 */ /* 0x000fc80000000f00 */
        /* <DEDUP_REMOVED lines=13> */
.L_x_2933:
        /* <DEDUP_REMOVED lines=41> */
.L_x_2939:
[----:B------:R-:W-:Y:S01]  /*1ddf0*/  UIADD3 UR4, UR4, 0x1f, URZ ;  /* 0x0000001f04047890 */ /* 0x000fe2000fffe03f */
[----:B------:R-:W-:-:S05]  /*1de00*/  MOV R19, UR7 ;  /* 0x0000000700137c02 */ /* 0x000fca0008000f00 */
        /* <DEDUP_REMOVED lines=10> */
.L_x_2938:
[----:B------:R-:W-:Y:S05]  /*1deb0*/  BSYNC B0 ;  /* 0x0000000000007941 */ /* 0x000fea0003800000 */
.L_x_2937:
[----:B0----5:R-:W0:Y:S02]  /*1dec0*/  SHFL.UP PT, R2, R6, 0x1, RZ ;  /* 0x0420000006027989 */ /* 0x021e2400000e00ff */
        /* <DEDUP_REMOVED lines=19> */
[----:B------:R-:W-:-:S07]  /*1e000*/  MOV R5, R11 ;  /* 0x0000000b00057202 */ /* 0x000fce0000000f00 */
.L_x_2935:
        /* <DEDUP_REMOVED lines=18> */
[----:B------:R-:W-:-:S06]  /*1e130*/  VIADD R16, R7, 0xffffffff ;  /* 0xffffffff07107836 */ /* 0x000fcc0000000000 */
[----:B------:R2:W3:Y:S02]  /*1e140*/  SHFL.IDX PT, R16, R5, R16, 0x1f ;  /* 0x00001f1005107589 */ /* 0x0004e400000e0000 */
.L_x_2940:
[----:B-12---:R-:W-:Y:S01]  /*1e150*/  IMAD.MOV R5, RZ, RZ, -R3 ;  /* 0x000000ffff057224 */ /* 0x006fe200078e0a03 */
[----:B------:R-:W-:Y:S01]  /*1e160*/  MOV R2, RZ ;  /* 0x000000ff00027202 */ /* 0x000fe20000000f00 */
[----:B---3--:R-:W-:Y:S01]  /*1e170*/  IMAD R16, R16, UR5, R8 ;  /* 0x0000000510107c24 */ /* 0x008fe2000f8e0208 */
[----:B------:R-:W-:Y:S01]  /*1e180*/  IABS R7, R9 ;  /* 0x0000000900077213 */ /* 0x000fe20000000000 */
[----:B------:R-:W-:-:S04]  /*1e190*/  IMAD R5, R5, R10, RZ ;  /* 0x0000000a05057224 */ /* 0x000fc800078e02ff */
[----:B------:R-:W-:Y:S01]  /*1e1a0*/  IMAD.HI.U32 R3, R3, R5, R2 ;  /* 0x0000000503037227 */ /* 0x000fe200078e0002 */
[----:B------:R-:W-:-:S03]  /*1e1b0*/  IADD3 R2, -R16, UR6, RZ ;  /* 0x0000000610027c10 */ /* 0x000fc6000fffe1ff */
[----:B------:R-:W-:Y:S01]  /*1e1c0*/  IMAD.MOV R7, RZ, RZ, -R7 ;  /* 0x000000ffff077224 */ /* 0x000fe200078e0a07 */
[----:B------:R-:W-:-:S05]  /*1e1d0*/  IABS R5, R2 ;  /* 0x0000000200057213 */ /* 0x000fca0000000000 */
        /* <DEDUP_REMOVED lines=13> */
[----:B------:R-:W-:-:S03]  /*1e2b0*/  IMAD.MOV R8, RZ, RZ, -R8 ;  /* 0x000000ffff087224 */ /* 0x000fc600078e0a08 */
[----:B------:R-:W-:Y:S01]  /*1e2c0*/  IADD3 R10, -R5, RZ, RZ ;  /* 0x000000ff050a7210 */ /* 0x000fe20007ffe1ff */
[----:B------:R-:W-:-:S03]  /*1e2d0*/  IMAD R8, R9, R8, R2 ;  /* 0x0000000809087224 */ /* 0x000fc600078e0202 */
[----:B------:R-:W-:Y:S01]  /*1e2e0*/  VIADDMNMX R11, R10, UR5, R11, PT ;  /* 0x000000050a0b7c46 */ /* 0x000fe2000b80010b */
[----:B------:R-:W-:-:S03]  /*1e2f0*/  IMAD.IADD R5, R8, 0x1, R5 ;  /* 0x0000000108057824 */ /* 0x000fc600078e0205 */
[----:B------:R-:W-:-:S04]  /*1e300*/  IABS R7, R11 ;  /* 0x0000000b00077213 */ /* 0x000fc80000000000 */
[----:B------:R-:W1:Y:S08]  /*1e310*/  I2F.RP R10, R7 ;  /* 0x00000007000a7306 */ /* 0x000e700000209400 */
[----:B-1----:R-:W1:Y:S02]  /*1e320*/  MUFU.RCP R10, R10 ;  /* 0x0000000a000a7308 */ /* 0x002e640000001000 */
[----:B-1----:R-:W-:Y:S01]  /*1e330*/  VIADD R3, R10, 0xffffffe ;  /* 0x0ffffffe0a037836 */ /* 0x002fe20000000000 */
[----:B------:R-:W-:-:S05]  /*1e340*/  IABS R10, R11 ;  /* 0x0000000b000a7213 */ /* 0x000fca0000000000 */
[----:B------:R-:W1:Y:S01]  /*1e350*/  F2I.FTZ.U32.TRUNC.NTZ R3, R3 ;  /* 0x0000000300037305 */ /* 0x000e62000021f000 */
[----:B------:R-:W-:Y:S01]  /*1e360*/  IMAD.MOV R10, RZ, RZ, -R10 ;  /* 0x000000ffff0a7224 */ /* 0x000fe200078e0a0a */
[----:B-1----:R-:W-:-:S05]  /*1e370*/  IADD3 R2, RZ, -R3, RZ ;  /* 0x80000003ff027210 */ /* 0x002fca0007ffe0ff */
[----:B------:R-:W-:Y:S02]  /*1e380*/  IMAD R9, R2, R7, RZ ;  /* 0x0000000702097224 */ /* 0x000fe400078e02ff */
[----:B------:R-:W-:-:S04]  /*1e390*/  IMAD.MOV.U32 R2, RZ, RZ, RZ ;  /* 0x000000ffff027224 */ /* 0x000fc800078e00ff */
[----:B------:R-:W-:Y:S01]  /*1e3a0*/  IMAD.HI.U32 R2, R3, R9, R2 ;  /* 0x0000000903027227 */ /* 0x000fe200078e0002 */
[----:B------:R-:W-:Y:S02]  /*1e3b0*/  IABS R9, R8 ;  /* 0x0000000800097213 */ /* 0x000fe40000000000 */
[----:B------:R-:W-:-:S03]  /*1e3c0*/  LOP3.LUT R3, R8, R11, RZ, 0x3c, !PT ;  /* 0x0000000b08037212 */ /* 0x000fc600078e3cff */
[----:B------:R-:W-:Y:S01]  /*1e3d0*/  IMAD.HI.U32 R2, R2, R9, RZ ;  /* 0x0000000902027227 */ /* 0x000fe200078e00ff */
[----:B------:R-:W-:-:S03]  /*1e3e0*/  ISETP.GE.AND P2, PT, R3, RZ, PT ;  /* 0x000000ff0300720c */ /* 0x000fc60003f46270 */
[----:B------:R-:W-:-:S05]  /*1e3f0*/  IMAD R10, R2, R10, R9 ;  /* 0x0000000a020a7224 */ /* 0x000fca00078e0209 */
[----:B------:R-:W-:-:S13]  /*1e400*/  ISETP.GT.U32.AND P1, PT, R7, R10, PT ;  /* 0x0000000a0700720c */ /* 0x000fda0003f24070 */
[-C--:B------:R-:W-:Y:S01]  /*1e410*/  @!P1 IADD3 R10, R10, -R7.reuse, RZ ;  /* 0x800000070a0a9210 */ /* 0x080fe20007ffe0ff */
        /* <DEDUP_REMOVED lines=8> */
[----:B------:R-:W-:-:S03]  /*1e4a0*/  IMAD R18, R2, R11, R5 ;  /* 0x0000000b02127224 */ /* 0x000fc600078e0205 */
[----:B------:R-:W-:Y:S01]  /*1e4b0*/  IADD3 R17, R6, R17, RZ ;  /* 0x0000001106117210 */ /* 0x000fe20007ffe0ff */
[----:B------:R-:W-:Y:S06]  /*1e4c0*/  BRA `(.L_x_2941) ;  /* 0x00000000000c7947 */ /* 0x000fec0003800000 */
.L_x_2936:
[----:B------:R-:W-:Y:S01]  /*1e4d0*/  IMAD.MOV.U32 R17, RZ, RZ, RZ ;  /* 0x000000ffff117224 */ /* 0x000fe200078e00ff */
[----:B------:R-:W-:Y:S01]  /*1e4e0*/  MOV R18, RZ ;  /* 0x000000ff00127202 */ /* 0x000fe20000000f00 */
[----:B------:R-:W-:-:S07]  /*1e4f0*/  IMAD.U32 R16, RZ, RZ, UR6 ;  /* 0x00000006ff107e24 */ /* 0x000fce000f8e00ff */
.L_x_2941:
[----:B------:R-:W-:-:S13]  /*1e500*/  ISETP.NE.AND P0, PT, R0, RZ, PT ;  /* 0x000000ff0000720c */ /* 0x000fda0003f05270 */
[----:B------:R-:W1:Y:S01]  /*1e510*/  @!P0 S2R R3, SR_CgaCtaId ;  /* 0x0000000000038919 */ /* 0x000e620000008800 */
[----:B------:R-:W-:-:S04]  /*1e520*/  @!P0 MOV R0, 0x400 ;  /* 0x0000040000008802 */ /* 0x000fc80000000f00 */
[----:B-1----:R-:W-:-:S05]  /*1e530*/  @!P0 LEA R0, R3, R0, 0x18 ;  /* 0x0000000003008211 */ /* 0x002fca00078ec0ff */
[----:B------:R1:W-:Y:S01]  /*1e540*/  @!P0 STS.128 [R0+0x348d0], R16 ;  /* 0x0348d01000008388 */ /* 0x0003e20000000c00 */
[----:B------:R-:W-:Y:S06]  /*1e550*/  BAR.ARV 0x5, 0x180 ;  /* 0x0146000000007b1d */ /* 0x000fec0000002000 */
.L_x_2934:
[----:B-1----:R-:W-:Y:S01]  /*1e560*/  IMAD.MOV.U32 R0, RZ, RZ, 0x1 ;  /* 0x00000001ff007424 */ /* 0x002fe200078e00ff */
[----:B------:R1:W-:Y:S01]  /*1e570*/  STL [R1+0xc], RZ ;  /* 0x00000cff01007387 */ /* 0x0003e20000100800 */
[----:B------:R-:W-:Y:S02]  /*1e580*/  ULDC UR4, c[0x0][0xc3c] ;  /* 0x00030f0000047ab9 */ /* 0x000fe40000000800 */
[----:B--2---:R-:W-:Y:S01]  /*1e590*/  ISETP.GE.AND P0, PT, R19, UR4, PT ;  /* 0x0000000413007c0c */ /* 0x004fe2000bf06270 */
[----:B------:R1:W-:Y:S04]  /*1e5a0*/  STL [R1+0x1c], R0 ;  /* 0x00001c0001007387 */ /* 0x0003e80000100800 */
[----:B------:R1:W-:Y:S08]  /*1e5b0*/  STL [R1+0x50], RZ ;  /* 0x000050ff01007387 */ /* 0x0003f00000100800 */
[----:B-1----:R-:W-:Y:S05]  /*1e5c0*/  @P0 BRA `(.L_x_2942) ;  /* 0x0000006c00bc0947 */ /* 0x002fea0003800000 */
[----:B------:R-:W2:Y:S04]  /*1e5d0*/  LDL R0, [R1+0x58] ;  /* 0x0000580001007983 */ /* 0x000ea80000100800 */
[----:B------:R-:W3:Y:S01]  /*1e5e0*/  LDL.LU R5, [R1+0x8] ;  /* 0x0000080001057983 */ /* 0x000ee20000300800 */
[----:B------:R-:W1:Y:S01]  /*1e5f0*/  S2UR UR5, SR_CgaCtaId ;  /* 0x00000000000579c3 */ /* 0x000e620000008800 */
[----:B------:R-:W-:Y:S01]  /*1e600*/  LOP3.LUT R7, R4, 0x7f, RZ, 0xc0, !PT ;  /* 0x0000007f04077812 */ /* 0x000fe200078ec0ff */
[----:B------:R-:W-:Y:S01]  /*1e610*/  UMOV UR4, 0x400 ;  /* 0x0000040000047882 */ /* 0x000fe20000000000 */
[----:B------:R-:W-:Y:S01]  /*1e620*/  BSSY B8, `(.L_x_2942) ;  /* 0x00006e9000087945 */ /* 0x000fe20003800000 */
[----:B------:R-:W-:Y:S01]  /*1e630*/  ULDC.64 UR36, c[0x0][0x198] ;  /* 0x0000660000247ab9 */ /* 0x000fe20000000a00 */
[C---:B------:R-:W-:Y:S01]  /*1e640*/  ISETP.NE.AND P1, PT, R7.reuse, RZ, PT ;  /* 0x000000ff0700720c */ /* 0x040fe20003f25270 */
[----:B------:R-:W-:Y:S01]  /*1e650*/  ULDC UR39, c[0x0][0xc] ;  /* 0x0000030000277ab9 */ /* 0x000fe20000000800 */
[----:B0-----:R-:W-:-:S02]  /*1e660*/  SHF.L.U32 R2, R7, 0x3, RZ ;  /* 0x0000000307027819 */ /* 0x001fc400000006ff */
[----:B------:R-:W-:Y:S01]  /*1e670*/  SHF.R.U32.HI R6, RZ, 0x3, R7 ;  /* 0x00000003ff067819 */ /* 0x000fe20000011607 */
[----:B-1----:R-:W-:Y:S01]  /*1e680*/  ULEA UR4, UR5, UR4, 0x18 ;  /* 0x0000000405047291 */ /* 0x002fe2000f8ec03f */
[----:B--2---:R-:W-:Y:S01]  /*1e690*/  R2UR UR6, R0 ;  /* 0x00000000000672ca */ /* 0x004fe200000e0000 */
[----:B------:R-:W-:Y:S01]  /*1e6a0*/  IMAD.SHL.U32 R0, R4, 0x8, RZ ;  /* 0x0000000804007824 */ /* 0x000fe200078e00ff */
[----:B---3--:R-:W-:-:S04]  /*1e6b0*/  LOP3.LUT R5, R5, 0xfffffffd, RZ, 0xc0, !PT ;  /* 0xfffffffd05057812 */ /* 0x008fc800078ec0ff */
[----:B------:R-:W-:Y:S02]  /*1e6c0*/  LOP3.LUT R3, R0, 0x1f8, RZ, 0xc0, !PT ;  /* 0x000001f800037812 */ /* 0x000fe400078ec0ff */
[----:B------:R-:W-:Y:S02]  /*1e6d0*/  @P1 LOP3.LUT R5, R5, 0x2, RZ, 0xfc, !PT ;  /* 0x0000000205051812 */ /* 0x000fe400078efcff */
[----:B------:R-:W-:Y:S02]  /*1e6e0*/  LOP3.LUT R3, R3, 0x38, R4, 0x78, !PT ;  /* 0x0000003803037812 */ /* 0x000fe400078e7804 */
[----:B------:R-:W-:Y:S01]  /*1e6f0*/  LOP3.LUT R5, R5, 0xfffffffe, RZ, 0xc0, !PT ;  /* 0xfffffffe05057812 */ /* 0x000fe200078ec0ff */
[----:B------:R-:W-:Y:S01]  /*1e700*/  ULOP3.LUT UR38, UR6, 0x2, URZ, 0xfc, !UPT ;  /* 0x0000000206267892 */ /* 0x000fe2000f8efc3f */
[----:B------:R-:W-:Y:S02]  /*1e710*/  LOP3.LUT R2, R3, 0x200, R2, 0xf8, !PT ;  /* 0x0000020003027812 */ /* 0x000fe400078ef802 */
[C---:B------:R-:W-:Y:S01]  /*1e720*/  LOP3.LUT P0, R3, R4.reuse, 0x1f, RZ, 0xc0, !PT ;  /* 0x0000001f04037812 */ /* 0x040fe2000780c0ff */
[----:B------:R-:W-:Y:S01]  /*1e730*/  IMAD.SHL.U32 R4, R4, 0x10, RZ ;  /* 0x0000001004047824 */ /* 0x000fe200078e00ff */
[----:B------:R-:W-:-:S03]  /*1e740*/  LOP3.LUT R0, R0, 0x38, RZ, 0xc0, !PT ;  /* 0x0000003800007812 */ /* 0x000fc600078ec0ff */
[----:B------:R0:W-:Y:S01]  /*1e750*/  STL [R1+0x2c], R3 ;  /* 0x00002c0301007387 */ /* 0x0001e20000100800 */
[----:B------:R-:W-:-:S07]  /*1e760*/  LOP3.LUT R4, R6, 0x70, R4, 0xf8, !PT ;  /* 0x0000007006047812 */ /* 0x000fce00078ef804 */
[----:B------:R-:W-:Y:S02]  /*1e770*/  @P0 LOP3.LUT R5, R5, 0x1, RZ, 0xfc, !PT ;  /* 0x0000000105050812 */ /* 0x000fe400078efcff */
[----:B------:R-:W-:Y:S01]  /*1e780*/  ISETP.NE.OR P0, PT, R7, RZ, !P0 ;  /* 0x000000ff0700720c */ /* 0x000fe20004705670 */
[----:B0-----:R-:W-:Y:S01]  /*1e790*/  IMAD.U32 R3, RZ, RZ, UR4 ;  /* 0x00000004ff037e24 */ /* 0x001fe2000f8e00ff */
[----:B------:R-:W-:-:S04]  /*1e7a0*/  LOP3.LUT R5, R5, 0xfffffff7, RZ, 0xc0, !PT ;  /* 0xfffffff705057812 */ /* 0x000fc800078ec0ff */
[----:B------:R-:W-:Y:S01]  /*1e7b0*/  LEA R2, R2, R3, 0x1 ;  /* 0x0000000302027211 */ /* 0x000fe200078e08ff */
[----:B------:R0:W-:Y:S04]  /*1e7c0*/  STL [R1+0x4], R3 ;  /* 0x0000040301007387 */ /* 0x0001e80000100800 */
[----:B------:R1:W-:Y:S02]  /*1e7d0*/  STL [R1+0x30], R2 ;  /* 0x0000300201007387 */ /* 0x0003e40000100800 */
[----:B------:R-:W-:Y:S02]  /*1e7e0*/  @P0 LOP3.LUT R5, R5, 0x8, RZ, 0xfc, !PT ;  /* 0x0000000805050812 */ /* 0x000fe400078efcff */
[----:B------:R-:W-:Y:S01]  /*1e7f0*/  STL [R1+0x10], RZ ;  /* 0x000010ff01007387 */ /* 0x000fe20000100800 */
[----:B0-----:R-:W-:-:S03]  /*1e800*/  IMAD.MOV.U32 R3, RZ, RZ, 0x1 ;  /* 0x00000001ff037424 */ /* 0x001fc600078e00ff */
[----:B------:R-:W-:Y:S01]  /*1e810*/  STL [R1+0x8], R5 ;  /* 0x0000080501007387 */ /* 0x000fe20000100800 */
[----:B-1----:R-:W-:-:S05]  /*1e820*/  IMAD.MOV.U32 R2, RZ, RZ, 0x1 ;  /* 0x00000001ff027424 */ /* 0x002fca00078e00ff */
[----:B------:R0:W-:Y:S04]  /*1e830*/  STL [R1+0x24], R2 ;  /* 0x0000240201007387 */ /* 0x0001e80000100800 */
[----:B------:R1:W-:Y:S04]  /*1e840*/  STL [R1+0x50], RZ ;  /* 0x000050ff01007387 */ /* 0x0003e80000100800 */
[----:B------:R1:W-:Y:S01]  /*1e850*/  STL [R1+0xc], RZ ;  /* 0x00000cff01007387 */ /* 0x0003e20000100800 */
[----:B0-----:R-:W-:-:S03]  /*1e860*/  LOP3.LUT R2, R0, 0x40, RZ, 0xfc, !PT ;  /* 0x0000004000027812 */ /* 0x001fc600078efcff */
[----:B------:R1:W-:Y:S01]  /*1e870*/  STL [R1+0x1c], R3 ;  /* 0x00001c0301007387 */ /* 0x0003e20000100800 */
[----:B------:R-:W-:-:S07]  /*1e880*/  LOP3.LUT R0, R0, 0x80, RZ, 0xfc, !PT ;  /* 0x0000008000007812 */ /* 0x000fce00078efcff */
.L_x_3086:
[----:B01-3--:R-:W0:Y:S02]  /*1e890*/  LDC.64 R2, c[0x0][0xc88] ;  /* 0x00032200ff027b82 */ /* 0x00be240000000a00 */
[----:B0-----:R-:W-:-:S05]  /*1e8a0*/  IMAD.WIDE R2, R19, 0x4, R2 ;  /* 0x0000000413027825 */ /* 0x001fca00078e0202 */
[----:B--2---:R-:W2:Y:S01]  /*1e8b0*/  LDG.E R4, desc[UR60][R2.64] ;  /* 0x0000003c02047981 */ /* 0x004ea2000c1e1900 */
[----:B------:R-:W-:Y:S05]  /*1e8c0*/  YIELD ;  /* 0x0000000000007946 */ /* 0x000fea0003800000 */
[----:B------:R-:W-:Y:S01]  /*1e8d0*/  ULDC.64 UR4, c[0x0][0xa28] ;  /* 0x00028a0000047ab9 */ /* 0x000fe20000000a00 */
[----:B------:R-:W-:Y:S01]  /*1e8e0*/  ULDC.64 UR10, c[0x0][0xa18] ;  /* 0x00028600000a7ab9 */ /* 0x000fe20000000a00 */
[----:B------:R-:W-:Y:S01]  /*1e8f0*/  ISETP.NE.U32.AND P0, PT, RZ, UR4, PT ;  /* 0x00000004ff007c0c */ /* 0x000fe2000bf05070 */
[----:B------:R-:W-:Y:S01]  /*1e900*/  ULDC.64 UR6, c[0x0][0xa08] ;  /* 0x0002820000067ab9 */ /* 0x000fe20000000a00 */
[----:B------:R-:W-:-:S02]  /*1e910*/  ISETP.NE.U32.AND P3, PT, RZ, UR10, PT ;  /* 0x0000000aff007c0c */ /* 0x000fc4000bf65070 */
[----:B------:R-:W-:Y:S01]  /*1e920*/  MOV R0, RZ ;  /* 0x000000ff00007202 */ /* 0x000fe20000000f00 */
[----:B------:R-:W-:Y:S01]  /*1e930*/  IMAD.MOV.U32 R12, RZ, RZ, RZ ;  /* 0x000000ffff0c7224 */ /* 0x000fe200078e00ff */
[----:B------:R-:W-:Y:S01]  /*1e940*/  ISETP.NE.AND.EX P0, PT, RZ, UR5, PT, P0 ;  /* 0x00000005ff007c0c */ /* 0x000fe2000bf05300 */
[----:B------:R-:W-:Y:S01]  /*1e950*/  ULDC.64 UR8, c[0x0][0xa10] ;  /* 0x0002840000087ab9 */ /* 0x000fe20000000a00 */
[----:B------:R-:W-:Y:S02]  /*1e960*/  ISETP.NE.AND.EX P3, PT, RZ, UR11, PT, P3 ;  /* 0x0000000bff007c0c */ /* 0x000fe4000bf65330 */
[----:B--2---:R-:W-:Y:S01]  /*1e970*/  SHF.R.S32.HI R5, RZ, 0x1f, R4 ;  /* 0x0000001fff057819 */ /* 0x004fe20000011404 */
[----:B------:R-:W-:-:S08]  /*1e980*/  IMAD.SHL.U32 R15, R4, 0x4, RZ ;  /* 0x00000004040f7824 */ /* 0x000fd000078e00ff */
[C---:B------:R-:W-:Y:S01]  /*1e990*/  @P0 LEA R2, P1, R4.reuse, UR4, 0x2 ;  /* 0x0000000404020c11 */ /* 0x040fe2000f8210ff */
[----:B------:R0:W-:Y:S01]  /*1e9a0*/  STL [R1+0x34], R4 ;  /* 0x0000340401007387 */ /* 0x0001e20000100800 */
[C-C-:B------:R-:W-:Y:S02]  /*1e9b0*/  SHF.L.U64.HI R14, R4.reuse, 0x2, R5.reuse ;  /* 0x00000002040e7819 */ /* 0x140fe40000010205 */
[----:B------:R-:W-:Y:S01]  /*1e9c0*/  @P0 LEA.HI.X R3, R4, UR5, R5, 0x2, P1 ;  /* 0x0000000504030c11 */ /* 0x000fe200088f1405 */
[----:B------:R-:W-:Y:S01]  /*1e9d0*/  ULDC.64 UR4, c[0x0][0xa00] ;  /* 0x0002800000047ab9 */ /* 0x000fe20000000a00 */
[C---:B-----5:R-:W-:Y:S01]  /*1e9e0*/  @P3 IADD3 R8, P1, R15.reuse, UR10, RZ ;  /* 0x0000000a0f083c10 */ /* 0x060fe2000ff3e0ff */
[----:B------:R1:W-:Y:S03]  /*1e9f0*/  STL [R1+0x44], R5 ;  /* 0x0000440501007387 */ /* 0x0003e60000100800 */
[----:B------:R-:W-:Y:S01]  /*1ea00*/  @P3 IADD3.X R9, R14, UR11, RZ, P1, !PT ;  /* 0x0000000b0e093c10 */ /* 0x000fe20008ffe4ff */
[----:B------:R2:W5:Y:S01]  /*1ea10*/  @P0 LDG.E R0, desc[UR60][R2.64] ;  /* 0x0000003c02000981 */ /* 0x000562000c1e1900 */
[----:B------:R-:W-:-:S02]  /*1ea20*/  IADD3 R6, P1, R15, UR6, RZ ;  /* 0x000000060f067c10 */ /* 0x000fc4000ff3e0ff */
[----:B------:R-:W-:Y:S02]  /*1ea30*/  CS2R R10, SRZ ;  /* 0x00000000000a7805 */ /* 0x000fe4000001ff00 */
[----:B------:R-:W-:Y:S01]  /*1ea40*/  ISETP.NE.U32.AND P2, PT, RZ, UR6, PT ;  /* 0x00000006ff007c0c */ /* 0x000fe2000bf45070 */
[----:B------:R-:W-:Y:S01]  /*1ea50*/  STL [R1], R15 ;  /* 0x0000000f01007387 */ /* 0x000fe20000100800 */
[----:B------:R-:W-:Y:S02]  /*1ea60*/  IADD3.X R7, R14, UR7, RZ, P1, !PT ;  /* 0x000000070e077c10 */ /* 0x000fe40008ffe4ff */
[----:B------:R-:W-:Y:S01]  /*1ea70*/  ISETP.NE.U32.AND P1, PT, RZ, UR4, PT ;  /* 0x00000004ff007c0c */ /* 0x000fe2000bf25070 */
[----:B------:R-:W-:Y:S01]  /*1ea80*/  STL [R1+0x14], R14 ;  /* 0x0000140e01007387 */ /* 0x000fe20000100800 */
[----:B------:R-:W-:Y:S02]  /*1ea90*/  ISETP.NE.AND.EX P2, PT, RZ, UR7, PT, P2 ;  /* 0x00000007ff007c0c */ /* 0x000fe4000bf45320 */
[----:B------:R-:W-:-:S02]  /*1eaa0*/  ISETP.NE.AND.EX P1, PT, RZ, UR5, PT, P1 ;  /* 0x00000005ff007c0c */ /* 0x000fc4000bf25310 */
[----:B--2---:R-:W-:-:S04]  /*1eab0*/  IADD3 R2, P0, R15, UR4, RZ ;  /* 0x000000040f027c10 */ /* 0x004fc8000ff1e0ff */
[----:B------:R-:W-:Y:S01]  /*1eac0*/  IADD3.X R3, R14, UR5, RZ, P0, !PT ;  /* 0x000000050e037c10 */ /* 0x000fe200087fe4ff */
[----:B------:R-:W-:Y:S01]  /*1ead0*/  ULDC UR4, c[0x0][0x288] ;  /* 0x0000a20000047ab9 */ /* 0x000fe20000000800 */
[----:B0-----:R-:W-:-:S03]  /*1eae0*/  IADD3 R4, P0, R15, UR8, RZ ;  /* 0x000000080f047c10 */ /* 0x001fc6000ff1e0ff */
[----:B------:R0:W5:Y:S01]  /*1eaf0*/  @P2 LDG.E R11, desc[UR60][R6.64] ;  /* 0x0000003c060b2981 */ /* 0x000162000c1e1900 */
[----:B-1----:R-:W-:Y:S02]  /*1eb00*/  IADD3.X R5, R14, UR9, RZ, P0, !PT ;  /* 0x000000090e057c10 */ /* 0x002fe400087fe4ff */
[----:B------:R-:W-:Y:S01]  /*1eb10*/  ISETP.NE.U32.AND P0, PT, RZ, UR8, PT ;  /* 0x00000008ff007c0c */ /* 0x000fe2000bf05070 */
[----:B------:R-:W2:Y:S03]  /*1eb20*/  @P1 LDG.E R12, desc[UR60][R2.64] ;  /* 0x0000003c020c1981 */ /* 0x000ea6000c1e1900 */
[----:B------:R-:W-:-:S13]  /*1eb30*/  ISETP.NE.AND.EX P0, PT, RZ, UR9, PT, P0 ;  /* 0x00000009ff007c0c */ /* 0x000fda000bf05300 */
[----:B------:R0:W5:Y:S04]  /*1eb40*/  @P0 LDG.E R10, desc[UR60][R4.64] ;  /* 0x0000003c040a0981 */ /* 0x000168000c1e1900 */
[----:B--2---:R1:W-:Y:S02]  /*1eb50*/  STL [R1+0x3c], R12 ;  /* 0x00003c0c01007387 */ /* 0x0043e40000100800 */
[----:B-1----:R-:W-:Y:S01]  /*1eb60*/  MOV R12, UR4 ;  /* 0x00000004000c7c02 */ /* 0x002fe20008000f00 */
[----:B------:R-:W-:-:S05]  /*1eb70*/  ULDC.64 UR4, c[0x0][0x418] ;  /* 0x0001060000047ab9 */ /* 0x000fca0000000a00 */
[----:B------:R-:W2:Y:S01]  /*1eb80*/  @P3 LDG.E R12, desc[UR60][R8.64] ;  /* 0x0000003c080c3981 */ /* 0x000ea2000c1e1900 */
[----:B------:R-:W-:-:S03]  /*1eb90*/  UISETP.NE.U32.AND UP0, UPT, UR4, URZ, UPT ;  /* 0x0000003f0400728c */ /* 0x000fc6000bf05070 */
[----:B------:R-:W-:Y:S01]  /*1eba0*/  ULDC UR4, c[0x0][0x424] ;  /* 0x0001090000047ab9 */ /* 0x000fe20000000800 */
[----:B------:R-:W-:-:S03]  /*1ebb0*/  UISETP.NE.AND.EX UP0, UPT, UR5, URZ, UPT, UP0 ;  /* 0x0000003f0500728c */ /* 0x000fc6000bf05300 */
[----:B------:R-:W-:Y:S01]  /*1ebc0*/  ULDC UR5, c[0x0][0x2f0] ;  /* 0x0000bc0000057ab9 */ /* 0x000fe20000000800 */
[----:B------:R-:W-:Y:S01]  /*1ebd0*/  USEL UR4, UR4, 0x1, UP0 ;  /* 0x0000000104047887 */ /* 0x000fe20008000000 */
[----:B--2---:R0:W-:Y:S04]  /*1ebe0*/  STL [R1+0x40], R12 ;  /* 0x0000400c01007387 */ /* 0x0041e80000100800 */
[----:B------:R0:W5:Y:S01]  /*1ebf0*/  LDL R13, [R1+0x40] ;  /* 0x00004000010d7983 */ /* 0x0001620000100800 */
[----:B------:R-:W-:-:S03]  /*1ec00*/  UIMAD UR4, UR4, UR5, URZ ;  /* 0x00000005040472a4 */ /* 0x000fc6000f8e023f */
[----:B------:R-:W-:Y:S02]  /*1ec10*/  ULDC UR5, c[0x0][0x348] ;  /* 0x0000d20000057ab9 */ /* 0x000fe40000000800 */
[----:B------:R-:W-:Y:S02]  /*1ec20*/  IMAD.U32 R8, RZ, RZ, UR5 ;  /* 0x00000005ff087e24 */ /* 0x000fe4000f8e00ff */
[----:B------:R-:W-:Y:S01]  /*1ec30*/  IMAD.U32 R9, RZ, RZ, UR4 ;  /* 0x00000004ff097e24 */ /* 0x000fe2000f8e00ff */
[----:B0-----:R-:W-:Y:S06]  /*1ec40*/  @P3 BRA `(.L_x_2943) ;  /* 0x0000000000143947 */ /* 0x001fec0003800000 */
[----:B------:R-:W-:Y:S05]  /*1ec50*/  @!P1 BRA `(.L_x_2943) ;  /* 0x0000000000109947 */ /* 0x000fea0003800000 */
[----:B------:R-:W2:Y:S04]  /*1ec60*/  LDG.E R12, desc[UR60][R2.64] ;  /* 0x0000003c020c7981 */ /* 0x000ea8000c1e1900 */
[----:B------:R-:W2:Y:S02]  /*1ec70*/  LDG.E R2, desc[UR60][R2.64+0x4] ;  /* 0x0000043c02027981 */ /* 0x000ea4000c1e1900 */
[----:B--2--5:R-:W-:-:S05]  /*1ec80*/  IADD3 R13, -R12, R2, RZ ;  /* 0x000000020c0d7210 */ /* 0x024fca0007ffe1ff */
[----:B------:R0:W-:Y:S02]  /*1ec90*/  STL [R1+0x40], R13 ;  /* 0x0000400d01007387 */ /* 0x0001e40000100800 */
.L_x_2943:
[----:B------:R-:W2:Y:S01]  /*1eca0*/  LDL R12, [R1+0x34] ;  /* 0x00003400010c7983 */ /* 0x000ea20000100800 */
[----:B-----5:R-:W-:Y:S01]  /*1ecb0*/  IMAD.IADD R2, R11, 0x1, R0 ;  /* 0x000000010b027824 */ /* 0x020fe200078e0200 */
[----:B------:R-:W-:Y:S02]  /*1ecc0*/  ULDC.64 UR4, c[0x0][0xa20] ;  /* 0x0002880000047ab9 */ /* 0x000fe40000000a00 */
[----:B------:R-:W-:Y:S02]  /*1ecd0*/  ISETP.NE.U32.AND P1, PT, RZ, UR4, PT ;  /* 0x00000004ff007c0c */ /* 0x000fe4000bf25070 */
[----:B------:R1:W-:Y:S02]  /*1ece0*/  STL [R1+0x20], R2 ;  /* 0x0000200201007387 */ /* 0x0003e40000100800 */
[----:B------:R-:W-:Y:S02]  /*1ecf0*/  ISETP.NE.AND.EX P1, PT, RZ, UR5, PT, P1 ;  /* 0x00000005ff007c0c */ /* 0x000fe4000bf25310 */
[----:B--2---:R1:W-:Y:S11]  /*1ed00*/  STL [R1+0x18], R12 ;  /* 0x0000180c01007387 */ /* 0x0043f60000100800 */
[----:B------:R-:W-:Y:S05]  /*1ed10*/  @!P1 BRA `(.L_x_2944) ;  /* 0x0000000000109947 */ /* 0x000fea0003800000 */
[----:B-1----:R-:W-:-:S04]  /*1ed20*/  IADD3 R2, P1, R15, UR4, RZ ;  /* 0x000000040f027c10 */ /* 0x002fc8000ff3e0ff */
[----:B------:R-:W-:-:S05]  /*1ed30*/  IADD3.X R3, R14, UR5, RZ, P1, !PT ;  /* 0x000000050e037c10 */ /* 0x000fca0008ffe4ff */
[----:B------:R1:W5:Y:S01]  /*1ed40*/  LDG.E R9, desc[UR60][R2.64] ;  /* 0x0000003c02097981 */ /* 0x000362000c1e1900 */
[----:B------:R-:W-:Y:S05]  /*1ed50*/  BRA `(.L_x_2945) ;  /* 0x0000000000107947 */ /* 0x000fea0003800000 */
.L_x_2944:
[----:B------:R-:W-:Y:S05]  /*1ed60*/  @!P2 BRA `(.L_x_2945) ;  /* 0x00000000000ca947 */ /* 0x000fea0003800000 */
[----:B------:R-:W2:Y:S04]  /*1ed70*/  LDG.E R9, desc[UR60][R6.64] ;  /* 0x0000003c06097981 */ /* 0x000ea8000c1e1900 */
[----:B------:R-:W2:Y:S02]  /*1ed80*/  LDG.E R6, desc[UR60][R6.64+0x4] ;  /* 0x0000043c06067981 */ /* 0x000ea4000c1e1900 */
[----:B--2---:R-:W-:-:S07]  /*1ed90*/  IMAD.IADD R9, R6, 0x1, -R9 ;  /* 0x0000000106097824 */ /* 0x004fce00078e0a09 */
.L_x_2945:
[----:B-1----:R-:W2:Y:S01]  /*1eda0*/  @P0 LDG.E R2, desc[UR60][R4.64] ;  /* 0x0000003c04020981 */ /* 0x002ea2000c1e1900 */
[----:B------:R-:W1:Y:S01]  /*1edb0*/  LDC R3, c[0x0][0x448] ;  /* 0x00011200ff037b82 */ /* 0x000e620000000800 */
[----:B-----5:R-:W-:Y:S02]  /*1edc0*/  IADD3 R0, -R0, R9, RZ ;  /* 0x0000000900007210 */ /* 0x020fe40007ffe1ff */
[----:B------:R3:W2:Y:S01]  /*1edd0*/  @P0 LDG.E R4, desc[UR60][R4.64+0x4] ;  /* 0x0000043c04040981 */ /* 0x0006a2000c1e1900 */
[----:B-1----:R-:W-:-:S13]  /*1ede0*/  ISETP.NE.AND P1, PT, R3, 0x1, PT ;  /* 0x000000010300780c */ /* 0x002fda0003f25270 */
[----:B---3--:R-:W1:Y:S01]  /*1edf0*/  @P1 LDC R5, c[0x0][0x450] ;  /* 0x00011400ff051b82 */ /* 0x008e620000000800 */
[----:B------:R-:W-:-:S04]  /*1ee00*/  IADD3 R9, -R0, RZ, RZ ;  /* 0x000000ff00097210 */ /* 0x000fc80007ffe1ff */
[----:B------:R-:W-:Y:S01]  /*1ee10*/  VIMNMX R9, RZ, R9, !PT ;  /* 0x00000009ff097248 */ /* 0x000fe20007fe0100 */
[----:B------:R-:W-:Y:S01]  /*1ee20*/  BSSY B0, `(.L_x_2946) ;  /* 0x0000158000007945 */ /* 0x000fe20003800000 */
[----:B------:R-:W-:Y:S01]  /*1ee30*/  PLOP3.LUT P5, PT, PT, PT, PT, 0x80, 0x0 ;  /* 0x000000000000781c */ /* 0x000fe20003faf070 */
[----:B--2---:R-:W-:Y:S02]  /*1ee40*/  @P0 IMAD.IADD R8, R4, 0x1, -R2 ;  /* 0x0000000104080824 */ /* 0x004fe400078e0a02 */
[----:B------:R-:W2:Y:S01]  /*1ee50*/  @P1 LDC R4, c[0x0][0x44c] ;  /* 0x00011300ff041b82 */ /* 0x000ea20000000800 */
[----:B------:R-:W-:-:S05]  /*1ee60*/  IMAD.SHL.U32 R2, R17, 0x80, RZ ;  /* 0x0000008011027824 */ /* 0x000fca00078e00ff */
[----:B------:R-:W-:-:S05]  /*1ee70*/  IADD3 R2, R2, 0x7f, RZ ;  /* 0x0000007f02027810 */ /* 0x000fca0007ffe0ff */
[----:B------:R-:W-:Y:S02]  /*1ee80*/  IMAD.MOV.U32 R3, RZ, RZ, R2 ;  /* 0x000000ffff037224 */ /* 0x000fe400078e0002 */
[----:B--2---:R-:W-:-:S04]  /*1ee90*/  @P1 IMAD.HI.U32 R4, R2, R4, RZ ;  /* 0x0000000402041227 */ /* 0x004fc800078e00ff */
[----:B------:R-:W-:Y:S01]  /*1eea0*/  IMAD.IADD R2, R0, 0x1, R8 ;  /* 0x0000000100027824 */ /* 0x000fe200078e0208 */
[----:B-1----:R-:W-:-:S04]  /*1eeb0*/  @P1 SHF.R.U32.HI R3, RZ, R5, R4 ;  /* 0x00000005ff031219 */ /* 0x002fc80000011604 */
[C---:B------:R-:W-:Y:S02]  /*1eec0*/  IADD3 R21, R2.reuse, 0x80, -R13 ;  /* 0x0000008002157810 */ /* 0x040fe40007ffe80d */
[----:B------:R-:W-:-:S03]  /*1eed0*/  IADD3 R4, R2, 0x7f, RZ ;  /* 0x0000007f02047810 */ /* 0x000fc60007ffe0ff */
[----:B------:R-:W-:Y:S01]  /*1eee0*/  IMAD.IADD R2, R21, 0x1, R3 ;  /* 0x0000000115027824 */ /* 0x000fe200078e0203 */
[----:B------:R-:W-:-:S04]  /*1eef0*/  SHF.R.S32.HI R3, RZ, 0x1f, R4 ;  /* 0x0000001fff037819 */ /* 0x000fc80000011404 */
[----:B------:R-:W-:Y:S02]  /*1ef00*/  LEA.HI R20, R3, R4, RZ, 0x7 ;  /* 0x0000000403147211 */ /* 0x000fe400078f38ff */
[----:B------:R-:W-:-:S04]  /*1ef10*/  SHF.R.S32.HI R3, RZ, 0x1f, R2 ;  /* 0x0000001fff037819 */ /* 0x000fc80000011402 */
[----:B------:R-:W-:Y:S02]  /*1ef20*/  LEA.HI R2, R3, R2, RZ, 0x7 ;  /* 0x0000000203027211 */ /* 0x000fe400078f38ff */
[----:B------:R-:W-:Y:S02]  /*1ef30*/  SHF.R.S32.HI R20, RZ, 0x7, R20 ;  /* 0x00000007ff147819 */ /* 0x000fe40000011414 */
[----:B------:R-:W-:-:S04]  /*1ef40*/  SHF.R.S32.HI R2, RZ, 0x7, R2 ;  /* 0x00000007ff027819 */ /* 0x000fc80000011402 */
[----:B------:R-:W-:-:S05]  /*1ef50*/  VIMNMX R2, R20, R2, PT ;  /* 0x0000000214027248 */ /* 0x000fca0003fe0100 */
[----:B------:R-:W-:-:S05]  /*1ef60*/  IMAD R2, R2, 0x80, -R0 ;  /* 0x0000008002027824 */ /* 0x000fca00078e0a00 */
[----:B------:R-:W-:-:S04]  /*1ef70*/  VIMNMX R0, R2, R8, PT ;  /* 0x0000000802007248 */ /* 0x000fc80003fe0100 */
[----:B------:R-:W-:Y:S02]  /*1ef80*/  ISETP.GT.AND P1, PT, R0, R9, PT ;  /* 0x000000090000720c */ /* 0x000fe40003f24270 */
[----:B------:R-:W-:-:S11]  /*1ef90*/  SHF.R.U32.HI R9, RZ, 0x7, R9 ;  /* 0x00000007ff097819 */ /* 0x000fd60000011609 */
[----:B------:R-:W-:-:S05]  /*1efa0*/  @P1 VIADD R0, R0, 0x7f ;  /* 0x0000007f00001836 */ /* 0x000fca0000000000 */
[----:B------:R-:W-:Y:S01]  /*1efb0*/  @P1 SHF.R.S32.HI R2, RZ, 0x1f, R0 ;  /* 0x0000001fff021819 */ /* 0x000fe20000011400 */
[----:B------:R-:W-:-:S03]  /*1efc0*/  IMAD.MOV.U32 R6, RZ, RZ, R9 ;  /* 0x000000ffff067224 */ /* 0x000fc600078e0009 */
[----:B------:R-:W-:-:S04]  /*1efd0*/  @P1 LEA.HI R0, R2, R0, RZ, 0x7 ;  /* 0x0000000002001211 */ /* 0x000fc800078f38ff */
[----:B------:R-:W-:-:S04]  /*1efe0*/  @P1 SHF.R.S32.HI R6, RZ, 0x7, R0 ;  /* 0x00000007ff061819 */ /* 0x000fc80000011400 */
        /* <DEDUP_REMOVED lines=9> */
.L_x_3129:
[----:B--2---:R-:W-:Y:S02]  /*1f080*/  ISETP.NE.AND P0, PT, R14, RZ, PT ;  /* 0x000000ff0e00720c */ /* 0x004fe40003f05270 */
[----:B------:R-:W-:-:S11]  /*1f090*/  PLOP3.LUT P2, PT, PT, PT, PT, 0x8, 0x0 ;  /* 0x000000000000781c */ /* 0x000fd60003f4e170 */
[----:B------:R-:W-:Y:S05]  /*1f0a0*/  @P0 BRA `(.L_x_2949) ;  /* 0x00000000000c0947 */ /* 0x000fea0003800000 */
[----:B------:R-:W-:-:S03]  /*1f0b0*/  UMOV UR4, 0xffffffff ;  /* 0xffffffff00047882 */ /* 0x000fc60000000000 */
[----:B------:R-:W-:Y:S05]  /*1f0c0*/  BRA.DIV UR4, `(.L_x_2950) ;  /* 0x0000007204ec7947 */ /* 0x000fea000b800000 */
[----:B------:R-:W-:-:S13]  /*1f0d0*/  ELECT P2, URZ, PT ;  /* 0x00000000003f782f */ /* 0x000fda0003840000 */
.L_x_2949:
[----:B-1----:R-:W2:Y:S04]  /*1f0e0*/  LDL R2, [R1+0x50] ;  /* 0x0000500001027983 */ /* 0x002ea80000100800 */
[----:B------:R-:W3:Y:S01]  /*1f0f0*/  LDL R4, [R1+0x4] ;  /* 0x0000040001047983 */ /* 0x000ee20000100800 */
        /* <DEDUP_REMOVED lines=8> */
.L_x_3132:
[----:B------:R-:W-:Y:S05]  /*1f180*/  BSYNC B1 ;  /* 0x0000000000017941 */ /* 0x000fea0003800000 */
.L_x_2951:
[----:B------:R-:W-:Y:S04]  /*1f190*/  BSSY B1, `(.L_x_2953) ;  /* 0x0000085000017945 */ /* 0x000fe80003800000 */
[----:B------:R-:W-:Y:S05]  /*1f1a0*/  @!P2 BRA `(.L_x_2954) ;  /* 0x00000008000ca947 */ /* 0x000fea0003800000 */
[----:B------:R-:W2:Y:S04]  /*1f1b0*/  LDL R7, [R1+0x4] ;  /* 0x0000040001077983 */ /* 0x000ea80000100800 */
        /* <DEDUP_REMOVED lines=10> */
.L_x_3133:
[----:B------:R-:W-:Y:S05]  /*1f260*/  BSYNC B2 ;  /* 0x0000000000027941 */ /* 0x000fea0003800000 */
.L_x_2955:
        /* <DEDUP_REMOVED lines=8> */
.L_x_2958:
[----:B------:R-:W-:Y:S05]  /*1f2f0*/  BSYNC B2 ;  /* 0x0000000000027941 */ /* 0x000fea0003800000 */
.L_x_2957:
[----:B------:R-:W3:Y:S04]  /*1f300*/  LDL R5, [R1+0x4] ;  /* 0x0000040001057983 */ /* 0x000ee80000100800 */
        /* <DEDUP_REMOVED lines=13> */
.L_x_2959:
        /* <DEDUP_REMOVED lines=10> */
[----:B------:R-:W-:Y:S01]  /*1f480*/  MOV R14, 0x40 ;  /* 0x00000040000e7802 */ /* 0x000fe20000000f00 */
[----:B------:R-:W-:Y:S01]  /*1f490*/  VIADD R5, R7, 0x20400 ;  /* 0x0002040007057836 */ /* 0x000fe20000000000 */
[----:B------:R-:W-:Y:S01]  /*1f4a0*/  PLOP3.LUT P0, PT, PT, PT, PT, 0x80, 0x0 ;  /* 0x000000000000781c */ /* 0x000fe20003f0f070 */
[----:B------:R-:W-:Y:S01]  /*1f4b0*/  UMOV UR6, 0x0 ;  /* 0x0000000000067882 */ /* 0x000fe20000000000 */
[----:B------:R-:W-:Y:S01]  /*1f4c0*/  R2UR UR10, R14 ;  /* 0x000000000e0a72ca */ /* 0x000fe200000e0000 */
[----:B------:R-:W-:-:S14]  /*1f4d0*/  UMOV UR7, 0x12f00000 ;  /* 0x12f0000000077882 */ /* 0x000fdc0000000000 */
.L_x_2960:
        /* <DEDUP_REMOVED lines=15> */
.L_x_2961:
        /* <DEDUP_REMOVED lines=13> */
.L_x_3134:
[----:B------:R-:W-:Y:S05]  /*1f6a0*/  BSYNC B2 ;  /* 0x0000000000027941 */ /* 0x000fea0003800000 */
.L_x_2962:
[----:B------:R-:W-:Y:S01]  /*1f6b0*/  BSSY B2, `(.L_x_2964) ;  /* 0x000000a000027945 */ /* 0x000fe20003800000 */
[----:B------:R-:W-:Y:S01]  /*1f6c0*/  MOV R12, 0x0 ;  /* 0x00000000000c7802 */ /* 0x000fe20000000f00 */
[----:B0-----:R-:W-:Y:S02]  /*1f6d0*/  IMAD.MOV.U32 R13, RZ, RZ, 0x12f00000 ;  /* 0x12f00000ff0d7424 */ /* 0x001fe400078e00ff */
[----:B------:R-:W-:Y:S05]  /*1f6e0*/  @P4 BRA `(.L_x_2965) ;  /* 0x0000000000184947 */ /* 0x000fea0003800000 */
[----:B------:R-:W3:Y:S02]  /*1f6f0*/  LDL R2, [R1+0x8] ;  /* 0x0000080001027983 */ /* 0x000ee40000100800 */
[----:B---3--:R-:W-:Y:S01]  /*1f700*/  LOP3.LUT P0, RZ, R2, 0x1, RZ, 0xc0, !PT ;  /* 0x0000000102ff7812 */ /* 0x008fe2000780c0ff */
[----:B------:R-:W-:-:S04]  /*1f710*/  IMAD.MOV.U32 R2, RZ, RZ, 0x8000 ;  /* 0x00008000ff027424 */ /* 0x000fc800078e00ff */
[----:B------:R0:W-:Y:S08]  /*1f720*/  SYNCS.ARRIVE.TRANS64 RZ, [R4+URZ+0x348b0], R2 ;  /* 0x0348b00204ff79a7 */ /* 0x0001f0000800003f */
[----:B------:R-:W-:Y:S05]  /*1f730*/  @!P0 BRA `(.L_x_2965) ;  /* 0x0000000000048947 */ /* 0x000fea0003800000 */
[----:B------:R-:W-:Y:S01]  /*1f740*/  BPT.TRAP 0x1 ;  /* 0x000000040000795c */ /* 0x000fe20000300000 */
.L_x_2965:
[----:B------:R-:W-:Y:S05]  /*1f750*/  BSYNC B2 ;  /* 0x0000000000027941 */ /* 0x000fea0003800000 */
.L_x_2964:
[----:B------:R-:W3:Y:S04]  /*1f760*/  LDL R5, [R1+0x4] ;  /* 0x0000040001057983 */ /* 0x000ee80000100800 */
[----:B0-----:R-:W4:Y:S01]  /*1f770*/  LDL R2, [R1+0x10] ;  /* 0x0000100001027983 */ /* 0x001f220000100800 */
[----:B------:R-:W-:Y:S01]  /*1f780*/  R2UR UR10, R11 ;  /* 0x000000000b0a72ca */ /* 0x000fe200000e0000 */
[----:B------:R-:W-:Y:S01]  /*1f790*/  UIADD3 UR4, UP0, UR36, 0x670, URZ ;  /* 0x0000067024047890 */ /* 0x000fe2000ff1e03f */
[----:B------:R-:W-:Y:S01]  /*1f7a0*/  R2UR UR6, R12 ;  /* 0x000000000c0672ca */ /* 0x000fe200000e0000 */
[----:B-12---:R-:W-:Y:S01]  /*1f7b0*/  VIADD R4, R4, 0x348b0 ;  /* 0x000348b004047836 */ /* 0x006fe20000000000 */
[----:B------:R-:W-:Y:S01]  /*1f7c0*/  R2UR UR7, R13 ;  /* 0x000000000d0772ca */ /* 0x000fe200000e0000 */
[----:B------:R-:W-:Y:S01]  /*1f7d0*/  UIADD3.X UR5, URZ, UR37, URZ, UP0, !UPT ;  /* 0x000000253f057290 */ /* 0x000fe200087fe43f */
[----:B------:R-:W-:-:S02]  /*1f7e0*/  PLOP3.LUT P0, PT, PT, PT, PT, 0x80, 0x0 ;  /* 0x000000000000781c */ /* 0x000fc40003f0f070 */
[----:B---3--:R-:W-:-:S05]  /*1f7f0*/  IADD3 R5, R5, 0x400, RZ ;  /* 0x0000040005057810 */ /* 0x008fca0007ffe0ff */
[----:B----4-:R-:W-:-:S07]  /*1f800*/  IMAD R2, R2, 0x8000, R5 ;  /* 0x0000800002027824 */ /* 0x010fce00078e0205 */
.L_x_2966:
        /* <DEDUP_REMOVED lines=19> */
.L_x_2967:
        /* <DEDUP_REMOVED lines=10> */
.L_x_2954:
[----:B------:R-:W-:Y:S05]  /*1f9e0*/  BSYNC B1 ;  /* 0x0000000000017941 */ /* 0x000fea0003800000 */
.L_x_2953:
[----:B------:R-:W1:Y:S04]  /*1f9f0*/  LDL.LU R7, [R1+0x10] ;  /* 0x0000100001077983 */ /* 0x000e680000300800 */
[----:B------:R-:W2:Y:S01]  /*1fa00*/  LDL.LU R5, [R1+0x24] ;  /* 0x0000240001057983 */ /* 0x000ea20000300800 */
[----:B------:R-:W-:Y:S01]  /*1fa10*/  PLOP3.LUT P5, PT, PT, PT, PT, 0x8, 0x0 ;  /* 0x000000000000781c */ /* 0x000fe20003fae170 */
[----:B-1----:R-:W-:Y:S01]  /*1fa20*/  VIADD R2, R7, 0x1 ;  /* 0x0000000107027836 */ /* 0x002fe20000000000 */
[----:B------:R-:W-:-:S04]  /*1fa30*/  IADD3 R7, R6, -0x2, RZ ;  /* 0xfffffffe06077810 */ /* 0x000fc80007ffe0ff */
        /* <DEDUP_REMOVED lines=8> */
.L_x_2983:
[----:B------:R-:W-:Y:S05]  /*1fac0*/  YIELD ;  /* 0x0000000000007946 */ /* 0x000fea0003800000 */
[----:B------:R-:W-:Y:S04]  /*1fad0*/  BSSY B1, `(.L_x_2968) ;  /* 0x0000080000017945 */ /* 0x000fe80003800000 */
[----:B--2---:R-:W-:Y:S05]  /*1fae0*/  @!P2 BRA `(.L_x_2969) ;  /* 0x0000000400f8a947 */ /* 0x004fea0003800000 */
[----:B-1----:R-:W2:Y:S04]  /*1faf0*/  LDL R5, [R1+0x4] ;  /* 0x0000040001057983 */ /* 0x002ea80000100800 */
[----:B------:R-:W2:Y:S04]  /*1fb00*/  LDL R4, [R1+0x10] ;  /* 0x0000100001047983 */ /* 0x000ea80000100800 */
[----:B------:R-:W3:Y:S01]  /*1fb10*/  LDL R3, [R1+0x24] ;  /* 0x0000240001037983 */ /* 0x000ee20000100800 */
[----:B------:R-:W-:Y:S01]  /*1fb20*/  BSSY B2, `(.L_x_2970) ;  /* 0x0000008000027945 */ /* 0x000fe20003800000 */
[----:B------:R-:W1:Y:S02]  /*1fb30*/  S2R R2, SR_TID.X ;  /* 0x0000000000027919 */ /* 0x000e640000002100 */
[----:B-1----:R-:W-:-:S04]  /*1fb40*/  LOP3.LUT R2, R2, 0x7f, RZ, 0xc0, !PT ;  /* 0x0000007f02027812 */ /* 0x002fc800078ec0ff */
[----:B------:R-:W-:Y:S01]  /*1fb50*/  ISETP.NE.AND P1, PT, R2, RZ, PT ;  /* 0x000000ff0200720c */ /* 0x000fe20003f25270 */
[----:B--2---:R-:W-:Y:S01]  /*1fb60*/  IMAD R6, R4, 0x8, R5 ;  /* 0x0000000804067824 */ /* 0x004fe200078e0205 */
[----:B---3--:R-:W-:-:S04]  /*1fb70*/  SHF.L.U32 R5, R3, 0x1f, RZ ;  /* 0x0000001f03057819 */ /* 0x008fc800000006ff */
[----:B------:R-:W1:Y:S02]  /*1fb80*/  SYNCS.PHASECHK.TRANS64.TRYWAIT P0, [R6+URZ+0x348a0], R5 ;  /* 0x0348a005060075a7 */ /* 0x000e64000800017f */
[----:B-1----:R-:W-:Y:S05]  /*1fb90*/  @!P0 BRA `(.L_x_2971) ;  /* 0x00000068009c8947 */ /* 0x002fea0003800000 */
.L_x_3135:
[----:B------:R-:W-:Y:S05]  /*1fba0*/  BSYNC B2 ;  /* 0x0000000000027941 */ /* 0x000fea0003800000 */
.L_x_2970:
        /* <DEDUP_REMOVED lines=8> */
.L_x_2973:
[----:B------:R-:W-:Y:S05]  /*1fc30*/  BSYNC B2 ;  /* 0x0000000000027941 */ /* 0x000fea0003800000 */
.L_x_2972:
[----:B------:R-:W3:Y:S04]  /*1fc40*/  LDL R3, [R1+0x4] ;  /* 0x0000040001037983 */ /* 0x000ee80000100800 */
[----:B--2---:R-:W3:Y:S01]  /*1fc50*/  LDL R2, [R1+0x10] ;  /* 0x0000100001027983 */ /* 0x004ee20000100800 */
[----:B------:R-:W-:Y:S01]  /*1fc60*/  MOV R11, RZ ;  /* 0x000000ff000b7202 */ /* 0x000fe20000000f00 */
[----:B------:R-:W-:Y:S01]  /*1fc70*/  UIADD3 UR4, UP0, UR36, 0x570, URZ ;  /* 0x0000057024047890 */ /* 0x000fe2000ff1e03f */
[----:B------:R-:W-:Y:S01]  /*1fc80*/  PLOP3.LUT P0, PT, PT, PT, PT, 0x80, 0x0 ;  /* 0x000000000000781c */ /* 0x000fe20003f0f070 */
[----:B------:R-:W-:Y:S01]  /*1fc90*/  UMOV UR6, 0x0 ;  /* 0x0000000000067882 */ /* 0x000fe20000000000 */
[----:B------:R-:W-:Y:S01]  /*1fca0*/  R2UR UR10, R11 ;  /* 0x000000000b0a72ca */ /* 0x000fe200000e0000 */
[----:B------:R-:W-:Y:S01]  /*1fcb0*/  UIADD3.X UR5, URZ, UR37, URZ, UP0, !UPT ;  /* 0x000000253f057290 */ /* 0x000fe200087fe43f */
[----:B------:R-:W-:Y:S01]  /*1fcc0*/  UMOV UR7, 0x12f00000 ;  /* 0x12f0000000077882 */ /* 0x000fe20000000000 */
[----:B---3--:R-:W-:-:S02]  /*1fcd0*/  IMAD R4, R2, 0xc000, R3 ;  /* 0x0000c00002047824 */ /* 0x008fc400078e0203 */
[----:B------:R-:W-:Y:S02]  /*1fce0*/  IMAD R3, R7, 0x80, R10 ;  /* 0x0000008007037824 */ /* 0x000fe400078e020a */
[----:B------:R-:W-:Y:S01]  /*1fcf0*/  VIADD R2, R6, 0x34890 ;  /* 0x0003489006027836 */ /* 0x000fe20000000000 */
[----:B------:R-:W-:-:S07]  /*1fd00*/  IADD3 R8, R4, 0x1c400, RZ ;  /* 0x0001c40004087810 */ /* 0x000fce0007ffe0ff */
.L_x_2974:
        /* <DEDUP_REMOVED lines=16> */
.L_x_2975:
        /* <DEDUP_REMOVED lines=10> */
[----:B------:R-:W-:Y:S01]  /*1feb0*/  IADD3 R4, R4, 0x24400, RZ ;  /* 0x0002440004047810 */ /* 0x000fe20007ffe0ff */
[----:B------:R-:W-:Y:S01]  /*1fec0*/  UMOV UR6, 0x0 ;  /* 0x0000000000067882 */ /* 0x000fe20000000000 */
[----:B------:R-:W-:Y:S01]  /*1fed0*/  PLOP3.LUT P0, PT, PT, PT, PT, 0x80, 0x0 ;  /* 0x000000000000781c */ /* 0x000fe20003f0f070 */
[----:B------:R-:W-:Y:S01]  /*1fee0*/  UMOV UR7, 0x12f00000 ;  /* 0x12f0000000077882 */ /* 0x000fe20000000000 */
[----:B------:R-:W-:-:S11]  /*1fef0*/  UMOV UR10, 0x80 ;  /* 0x00000080000a7882 */ /* 0x000fd60000000000 */
.L_x_2976:
        /* <DEDUP_REMOVED lines=13> */
.L_x_3136:
[----:B------:R-:W-:Y:S05]  /*1ffd0*/  BSYNC B2 ;  /* 0x0000000000027941 */ /* 0x000fea0003800000 */
.L_x_2977:
[----:B------:R-:W-:Y:S01]  /*1ffe0*/  BSSY B2, `(.L_x_2979) ;  /* 0x000000a000027945 */ /* 0x000fe20003800000 */
[----:B------:R-:W-:Y:S02]  /*1fff0*/  IMAD.MOV.U32 R4, RZ, RZ, 0x0 ;  /* 0x00000000ff047424 */ /* 0x000fe400078e00ff */
[----:B-12---:R-:W-:Y:S01]  /*20000*/  IMAD.MOV.U32 R5, RZ, RZ, 0x12f00000 ;  /* 0x12f00000ff057424 */ /* 0x006fe200078e00ff */
[----:B------:R-:W-:Y:S06]  /*20010*/  @P1 BRA `(.L_x_2980) ;  /* 0x0000000000181947 */ /* 0x000fec0003800000 */
[----:B------:R-:W2:Y:S02]  /*20020*/  LDL R2, [R1+0x8] ;  /* 0x0000080001027983 */ /* 0x000ea40000100800 */
[----:B--2---:R-:W-:Y:S02]  /*20030*/  LOP3.LUT P0, RZ, R2, 0x1, RZ, 0xc0, !PT ;  /* 0x0000000102ff7812 */ /* 0x004fe4000780c0ff */
[----:B------:R-:W-:-:S04]  /*20040*/  MOV R2, 0x8000 ;  /* 0x0000800000027802 */ /* 0x000fc80000000f00 */
[----:B------:R1:W-:Y:S07]  /*20050*/  SYNCS.ARRIVE.TRANS64 RZ, [R6+URZ+0x348b0], R2 ;  /* 0x0348b00206ff79a7 */ /* 0x0003ee000800003f */
[----:B------:R-:W-:Y:S05]  /*20060*/  @!P0 BRA `(.L_x_2980) ;  /* 0x0000000000048947 */ /* 0x000fea0003800000 */
[----:B------:R-:W-:Y:S01]  /*20070*/  BPT.TRAP 0x1 ;  /* 0x000000040000795c */ /* 0x000fe20000300000 */
.L_x_2980:
[----:B------:R-:W-:Y:S05]  /*20080*/  BSYNC B2 ;  /* 0x0000000000027941 */ /* 0x000fea0003800000 */
.L_x_2979:
[----:B-1----:R-:W2:Y:S04]  /*20090*/  LDL R2, [R1+0x4] ;  /* 0x0000040001027983 */ /* 0x002ea80000100800 */
[----:B------:R-:W3:Y:S01]  /*200a0*/  LDL R8, [R1+0x10] ;  /* 0x0000100001087983 */ /* 0x000ee20000100800 */
[----:B------:R-:W-:Y:S01]  /*200b0*/  R2UR UR10, R11 ;  /* 0x000000000b0a72ca */ /* 0x000fe200000e0000 */
[----:B------:R-:W-:Y:S01]  /*200c0*/  UIADD3 UR4, UP0, UR36, 0x670, URZ ;  /* 0x0000067024047890 */ /* 0x000fe2000ff1e03f */
[----:B------:R-:W-:Y:S01]  /*200d0*/  R2UR UR6, R4 ;  /* 0x00000000040672ca */ /* 0x000fe200000e0000 */
[----:B------:R-:W-:Y:S01]  /*200e0*/  VIADD R6, R6, 0x348b0 ;  /* 0x000348b006067836 */ /* 0x000fe20000000000 */
[----:B------:R-:W-:Y:S01]  /*200f0*/  R2UR UR7, R5 ;  /* 0x00000000050772ca */ /* 0x000fe200000e0000 */
[----:B------:R-:W-:Y:S01]  /*20100*/  UIADD3.X UR5, URZ, UR37, URZ, UP0, !UPT ;  /* 0x000000253f057290 */ /* 0x000fe200087fe43f */
[----:B------:R-:W-:Y:S01]  /*20110*/  PLOP3.LUT P0, PT, PT, PT, PT, 0x80, 0x0 ;  /* 0x000000000000781c */ /* 0x000fe20003f0f070 */
[----:B--2---:R-:W-:-:S05]  /*20120*/  VIADD R2, R2, 0x400 ;  /* 0x0000040002027836 */ /* 0x004fca0000000000 */
[----:B---3--:R-:W-:-:S07]  /*20130*/  LEA R2, R8, R2, 0xf ;  /* 0x0000000208027211 */ /* 0x008fce00078e78ff */
.L_x_2981:
        /* <DEDUP_REMOVED lines=10> */
[----:B------:R-:W-:Y:S01]  /*201e0*/  R2UR UR10, R12 ;  /* 0x000000000c0a72ca */ /* 0x000fe200000e0000 */
[----:B------:R-:W-:Y:S01]  /*201f0*/  VIADD R2, R2, 0x4000 ;  /* 0x0000400002027836 */ /* 0x000fe20000000000 */
[----:B------:R-:W-:Y:S02]  /*20200*/  R2UR UR6, R4 ;  /* 0x00000000040672ca */ /* 0x000fe400000e0000 */
[----:B------:R-:W-:Y:S02]  /*20210*/  R2UR UR7, R5 ;  /* 0x00000000050772ca */ /* 0x000fe400000e0000 */
[----:B------:R-:W-:-:S13]  /*20220*/  PLOP3.LUT P0, PT, PT, PT, PT, 0x80, 0x0 ;  /* 0x000000000000781c */ /* 0x000fda0003f0f070 */
.L_x_2982:
        /* <DEDUP_REMOVED lines=10> */
.L_x_2969:
[----:B------:R-:W-:Y:S05]  /*202d0*/  BSYNC B1 ;  /* 0x0000000000017941 */ /* 0x000fea0003800000 */
.L_x_2968:
[----:B-1----:R-:W2:Y:S04]  /*202e0*/  LDL.LU R5, [R1+0x10] ;  /* 0x0000100001057983 */ /* 0x002ea80000300800 */
[----:B------:R-:W3:Y:S01]  /*202f0*/  LDL.LU R4, [R1+0x24] ;  /* 0x0000240001047983 */ /* 0x000ee20000300800 */
[----:B--2---:R-:W-:-:S05]  /*20300*/  VIADD R2, R5, 0x1 ;  /* 0x0000000105027836 */ /* 0x004fca0000000000 */
[----:B------:R-:W-:-:S04]  /*20310*/  ISETP.NE.AND P0, PT, R2, 0x2, PT ;  /* 0x000000020200780c */ /* 0x000fc80003f05270 */
[----:B------:R-:W-:Y:S02]  /*20320*/  SEL R3, RZ, 0x1, P0 ;  /* 0x00000001ff037807 */ /* 0x000fe40000000000 */
[----:B------:R-:W-:Y:S02]  /*20330*/  SEL R2, R2, RZ, P0 ;  /* 0x000000ff02027207 */ /* 0x000fe40000000000 */
[----:B---3--:R-:W-:Y:S02]  /*20340*/  LOP3.LUT R4, R4, R3, RZ, 0x3c, !PT ;  /* 0x0000000304047212 */ /* 0x008fe400078e3cff */
[C---:B------:R-:W-:Y:S02]  /*20350*/  ISETP.GT.AND P0, PT, R7.reuse, R9, PT ;  /* 0x000000090700720c */ /* 0x040fe40003f04270 */
[----:B------:R-:W-:Y:S01]  /*20360*/  IADD3 R7, R7, -0x1, RZ ;  /* 0xffffffff07077810 */ /* 0x000fe20007ffe0ff */
[----:B------:R2:W-:Y:S04]  /*20370*/  STL [R1+0x24], R4 ;  /* 0x0000240401007387 */ /* 0x0005e80000100800 */
[----:B------:R2:W-:Y:S06]  /*20380*/  STL [R1+0x10], R2 ;  /* 0x0000100201007387 */ /* 0x0005ec0000100800 */
[----:B------:R-:W-:Y:S05]  /*20390*/  @P0 BRA `(.L_x_2983) ;  /* 0xfffffff400c80947 */ /* 0x000fea000383ffff */
.L_x_2947:
[----:B------:R-:W-:Y:S05]  /*203a0*/  BSYNC B0 ;  /* 0x0000000000007941 */ /* 0x000fea0003800000 */
.L_x_2946:
[----:B------:R-:W3:Y:S01]  /*203b0*/  LDC R0, c[0x0][0x448] ;  /* 0x00011200ff007b82 */ /* 0x000ee20000000800 */
[----:B------:R-:W-:Y:S05]  /*203c0*/  @!P5 WARPSYNC.ALL ;  /* 0x000000000000d948 */ /* 0x000fea0003800000 */
[----:B------:R-:W-:Y:S02]  /*203d0*/  BSSY B7, `(.L_x_2984) ;  /* 0x0000447000077945 */ /* 0x000fe40003800000 */
[----:B------:R-:W-:Y:S01]  /*203e0*/  @!P5 BAR.SYNC.DEFER_BLOCKING 0xc, 0x180 ;  /* 0x030600000000db1d */ /* 0x000fe20000010000 */
[----:B---3--:R-:W-:Y:S02]  /*203f0*/  ISETP.NE.AND P0, PT, R0, 0x1, PT ;  /* 0x000000010000780c */ /* 0x008fe40003f05270 */
[----:B------:R-:W-:-:S11]  /*20400*/  LEA R0, R17, 0x7f, 0x7 ;  /* 0x0000007f11007811 */ /* 0x000fd600078e38ff */
[----:B--2---:R-:W2:Y:S08]  /*20410*/  @P0 LDC R2, c[0x0][0x44c] ;  /* 0x00011300ff020b82 */ /* 0x004eb00000000800 */
[----:B-1----:R-:W1:Y:S01]  /*20420*/  @P0 LDC R3, c[0x0][0x450] ;  /* 0x00011400ff030b82 */ /* 0x002e620000000800 */
[----:B--2---:R-:W-:-:S05]  /*20430*/  @P0 IMAD.HI.U32 R2, R0, R2, RZ ;  /* 0x0000000200020227 */ /* 0x004fca00078e00ff */
[----:B-1----:R-:W-:-:S05]  /*20440*/  @P0 SHF.R.U32.HI R0, RZ, R3, R2 ;  /* 0x00000003ff000219 */ /* 0x002fca0000011602 */
[----:B------:R-:W-:-:S05]  /*20450*/  IMAD.IADD R0, R21, 0x1, R0 ;  /* 0x0000000115007824 */ /* 0x000fca00078e0200 */
[----:B------:R-:W-:-:S04]  /*20460*/  SHF.R.S32.HI R2, RZ, 0x1f, R0 ;  /* 0x0000001fff027819 */ /* 0x000fc80000011400 */
[----:B------:R-:W-:-:S04]  /*20470*/  LEA.HI R0, R2, R0, RZ, 0x7 ;  /* 0x0000000002007211 */ /* 0x000fc800078f38ff */
[----:B------:R-:W-:-:S04]  /*20480*/  SHF.R.S32.HI R0, RZ, 0x7, R0 ;  /* 0x00000007ff007819 */ /* 0x000fc80000011400 */
[----:B------:R-:W-:-:S04]  /*20490*/  VIMNMX R4, R20, R0, PT ;  /* 0x0000000014047248 */ /* 0x000fc80003fe0100 */
[----:B------:R-:W-:Y:S01]  /*204a0*/  ISETP.GT.AND P0, PT, R4, RZ, PT ;  /* 0x000000ff0400720c */ /* 0x000fe20003f04270 */
[----:B------:R1:W-:-:S12]  /*204b0*/  STL [R1+0x38], R4 ;  /* 0x0000380401007387 */ /* 0x0003d80000100800 */
[----:B-1----:R-:W-:Y:S05]  /*204c0*/  @P0 BRA `(.L_x_2985) ;  /* 0x0000000000440947 */ /* 0x002fea0003800000 */
[----:B------:R-:W1:Y:S02]  /*204d0*/  S2R R4, SR_TID.X ;  /* 0x0000000000047919 */ /* 0x000e640000002100 */
[----:B-1----:R-:W-:-:S04]  /*204e0*/  LOP3.LUT R4, R4, 0x7f, RZ, 0xc0, !PT ;  /* 0x0000007f04047812 */ /* 0x002fc800078ec0ff */
[----:B------:R-:W-:-:S13]  /*204f0*/  ISETP.NE.AND P1, PT, R4, RZ, PT ;  /* 0x000000ff0400720c */ /* 0x000fda0003f25270 */
[----:B------:R-:W-:Y:S05]  /*20500*/  @P1 BRA `(.L_x_2986) ;  /* 0x0000004000cc1947 */ /* 0x000fea0003800000 */
[----:B------:R-:W1:Y:S01]  /*20510*/  S2R R3, SR_LANEID ;  /* 0x0000000000037919 */ /* 0x000e620000000000 */
[----:B------:R-:W-:Y:S02]  /*20520*/  VOTEU.ANY UR4, UPT, PT ;  /* 0x0000000000047886 */ /* 0x000fe400038e0100 */
[----:B------:R-:W1:Y:S08]  /*20530*/  FLO.U32 R0, UR4 ;  /* 0x0000000400007d00 */ /* 0x000e7000080e0000 */
[----:B------:R-:W2:Y:S01]  /*20540*/  POPC R4, UR4 ;  /* 0x0000000400047d09 */ /* 0x000ea20008000000 */
[----:B-1----:R-:W-:-:S02]  /*20550*/  ISETP.EQ.U32.AND P0, PT, R0, R3, PT ;  /* 0x000000030000720c */ /* 0x002fc40003f02070 */
[----:B------:R-:W2:Y:S11]  /*20560*/  LDC.64 R2, c[0x0][0xc60] ;  /* 0x00031800ff027b82 */ /* 0x000eb60000000a00 */
[----:B--2---:R-:W2:Y:S01]  /*20570*/  @P0 ATOMG.E.ADD.STRONG.GPU PT, R3, desc[UR60][R2.64], R4 ;  /* 0x00000004020309a8 */ /* 0x004ea200081ee1fc */
[----:B------:R-:W1:Y:S02]  /*20580*/  S2R R5, SR_LTMASK ;  /* 0x0000000000057919 */ /* 0x000e640000003900 */
[----:B-1----:R-:W-:-:S06]  /*20590*/  LOP3.LUT R5, R5, UR4, RZ, 0xc0, !PT ;  /* 0x0000000405057c12 */ /* 0x002fcc000f8ec0ff */
[----:B------:R-:W1:Y:S01]  /*205a0*/  POPC R5, R5 ;  /* 0x0000000500057309 */ /* 0x000e620000000000 */
[----:B--2---:R-:W1:Y:S02]  /*205b0*/  SHFL.IDX PT, R0, R3, R0, 0x1f ;  /* 0x00001f0003007589 */ /* 0x004e6400000e0000 */
[----:B-1----:R-:W-:Y:S01]  /*205c0*/  IADD3 R16, R0, UR39, R5 ;  /* 0x0000002700107c10 */ /* 0x002fe2000fffe005 */
[----:B------:R-:W-:Y:S06]  /*205d0*/  BRA `(.L_x_2986) ;  /* 0x0000004000987947 */ /* 0x000fec0003800000 */
.L_x_2985:
        /* <DEDUP_REMOVED lines=21> */
.L_x_2988:
[----:B------:R-:W-:Y:S05]  /*20730*/  BSYNC B6 ;  /* 0x0000000000067941 */ /* 0x000fea0003800000 */
.L_x_2987:
        /* <DEDUP_REMOVED lines=9> */
[----:B------:R1:W2:Y:S01]  /*207d0*/  LDC.64 R2, c[0x4][R0] ;  /* 0x0100000000027b82 */ /* 0x0002a20000000a00 */
[----:B------:R-:W-:Y:S01]  /*207e0*/  IMAD.U32 R4, RZ, RZ, UR6 ;  /* 0x00000006ff047e24 */ /* 0x000fe2000f8e00ff */
[----:B------:R-:W-:Y:S01]  /*207f0*/  MOV R6, UR8 ;  /* 0x0000000800067c02 */ /* 0x000fe20008000f00 */
[----:B------:R-:W-:Y:S01]  /*20800*/  IMAD.U32 R5, RZ, RZ, UR7 ;  /* 0x00000007ff057e24 */ /* 0x000fe2000f8e00ff */
[----:B------:R-:W-:Y:S01]  /*20810*/  MOV R11, UR5 ;  /* 0x00000005000b7c02 */ /* 0x000fe20008000f00 */
[----:B------:R-:W-:Y:S01]  /*20820*/  IMAD.U32 R7, RZ, RZ, UR9 ;  /* 0x00000009ff077e24 */ /* 0x000fe2000f8e00ff */
[----:B0-----:R-:W-:Y:S01]  /*20830*/  MOV R13, RZ ;  /* 0x000000ff000d7202 */ /* 0x001fe20000000f00 */
[----:B------:R-:W-:-:S02]  /*20840*/  IMAD.U32 R10, RZ, RZ, UR4 ;  /* 0x00000004ff0a7e24 */ /* 0x000fc4000f8e00ff */
[----:B------:R-:W-:Y:S02]  /*20850*/  IMAD.MOV.U32 R8, RZ, RZ, 0x70 ;  /* 0x00000070ff087424 */ /* 0x000fe400078e00ff */
[----:B-1----:R-:W-:-:S07]  /*20860*/  IMAD.MOV.U32 R12, RZ, RZ, 0x1 ;  /* 0x00000001ff0c7424 */ /* 0x002fce00078e00ff */
[----:B------:R-:W-:-:S07]  /*20870*/  LEPC R20, `(.L_x_2991) ;  /* 0x000000001014794e */ /* 0x000fce0000000000 */
[----:B--2---:R-:W-:Y:S05]  /*20880*/  CALL.ABS.NOINC R2 ;  /* 0x0000000002007343 */ /* 0x004fea0003c00000 */
.L_x_2991:
[----:B------:R-:W-:Y:S01]  /*20890*/  MOV R2, 0x0 ;  /* 0x0000000000027802 */ /* 0x000fe20000000f00 */
[----:B------:R-:W-:Y:S01]  /*208a0*/  ULDC.64 UR4, c[0x4][0x118] ;  /* 0x0100460000047ab9 */ /* 0x000fe20000000a00 */
[----:B------:R-:W-:Y:S01]  /*208b0*/  ULDC.64 UR6, c[0x4][0x120] ;  /* 0x0100480000067ab9 */ /* 0x000fe20000000a00 */
[----:B------:R-:W-:Y:S01]  /*208c0*/  ULDC.64 UR8, c[0x4][0x80] ;  /* 0x0100200000087ab9 */ /* 0x000fe20000000a00 */
[----:B------:R-:W-:Y:S01]  /*208d0*/  IMAD.U32 R4, RZ, RZ, UR4 ;  /* 0x00000004ff047e24 */ /* 0x000fe2000f8e00ff */
[----:B------:R-:W-:Y:S01]  /*208e0*/  MOV R6, UR6 ;  /* 0x0000000600067c02 */ /* 0x000fe20008000f00 */
[----:B------:R-:W0:Y:S01]  /*208f0*/  LDC.64 R2, c[0x4][R2] ;  /* 0x0100000002027b82 */ /* 0x000e220000000a00 */
[----:B------:R-:W-:Y:S01]  /*20900*/  IMAD.U32 R5, RZ, RZ, UR5 ;  /* 0x00000005ff057e24 */ /* 0x000fe2000f8e00ff */
[----:B------:R-:W-:Y:S01]  /*20910*/  MOV R11, UR9 ;  /* 0x00000009000b7c02 */ /* 0x000fe20008000f00 */
[----:B------:R-:W-:Y:S01]  /*20920*/  IMAD.U32 R7, RZ, RZ, UR7 ;  /* 0x00000007ff077e24 */ /* 0x000fe2000f8e00ff */
[----:B------:R-:W-:Y:S01]  /*20930*/  MOV R13, RZ ;  /* 0x000000ff000d7202 */ /* 0x000fe20000000f00 */
[----:B------:R-:W-:-:S02]  /*20940*/  IMAD.U32 R10, RZ, RZ, UR8 ;  /* 0x00000008ff0a7e24 */ /* 0x000fc4000f8e00ff */
[----:B------:R-:W-:Y:S02]  /*20950*/  IMAD.MOV.U32 R8, RZ, RZ, 0x70 ;  /* 0x00000070ff087424 */ /* 0x000fe400078e00ff */
[----:B------:R-:W-:-:S07]  /*20960*/  IMAD.MOV.U32 R12, RZ, RZ, 0x1 ;  /* 0x00000001ff0c7424 */ /* 0x000fce00078e00ff */
[----:B------:R-:W-:-:S07]  /*20970*/  LEPC R20, `(.L_x_2990) ;  /* 0x000000001014794e */ /* 0x000fce0000000000 */
[----:B0-----:R-:W-:Y:S05]  /*20980*/  CALL.ABS.NOINC R2 ;  /* 0x0000000002007343 */ /* 0x001fea0003c00000 */
.L_x_2990:
[----:B------:R-:W-:Y:S05]  /*20990*/  BSYNC B6 ;  /* 0x0000000000067941 */ /* 0x000fea0003800000 */
.L_x_2989:
[----:B------:R-:W2:Y:S01]  /*209a0*/  LDL.LU R2, [R1] ;  /* 0x0000000001027983 */ /* 0x000ea20000300800 */
[----:B------:R-:W-:-:S03]  /*209b0*/  ULDC.64 UR4, c[0x0][0x9f8] ;  /* 0x00027e0000047ab9 */ /* 0x000fc60000000a00 */
[----:B------:R-:W3:Y:S04]  /*209c0*/  LDL.LU R4, [R1+0x14] ;  /* 0x0000140001047983 */ /* 0x000ee80000300800 */
[----:B------:R-:W4:Y:S01]  /*209d0*/  LDL R7, [R1+0x18] ;  /* 0x0000180001077983 */ /* 0x000f220000100800 */
[----:B------:R-:W-:-:S03]  /*209e0*/  ISETP.NE.U32.AND P0, PT, RZ, UR4, PT ;  /* 0x00000004ff007c0c */ /* 0x000fc6000bf05070 */
[----:B------:R-:W5:Y:S01]  /*209f0*/  LDL R0, [R1+0x38] ;  /* 0x0000380001007983 */ /* 0x000f620000100800 */
[----:B------:R-:W-:-:S13]  /*20a00*/  ISETP.NE.AND.EX P0, PT, RZ, UR5, PT, P0 ;  /* 0x00000005ff007c0c */ /* 0x000fda000bf05300 */
[----:B--2---:R-:W-:-:S04]  /*20a10*/  @P0 IADD3 R2, P1, R2, UR4, RZ ;  /* 0x0000000402020c10 */ /* 0x004fc8000ff3e0ff */
[----:B---3--:R-:W-:Y:S01]  /*20a20*/  @P0 IADD3.X R3, R4, UR5, RZ, P1, !PT ;  /* 0x0000000504030c10 */ /* 0x008fe20008ffe4ff */
[----:B------:R-:W-:-:S04]  /*20a30*/  ULDC.64 UR4, c[0x0][0xa08] ;  /* 0x0002820000047ab9 */ /* 0x000fc80000000a00 */
[----:B----4-:R1:W2:Y:S02]  /*20a40*/  @P0 LDG.E R7, desc[UR60][R2.64] ;  /* 0x0000003c02070981 */ /* 0x0102a4000c1e1900 */
[----:B-1----:R-:W1:Y:S01]  /*20a50*/  LDC.64 R2, c[0x0][0x418] ;  /* 0x00010600ff027b82 */ /* 0x002e620000000a00 */
[----:B-----5:R-:W-:Y:S01]  /*20a60*/  VIADD R4, R0, 0xffffffff ;  /* 0xffffffff00047836 */ /* 0x020fe20000000000 */
[----:B--2---:R-:W-:Y:S01]  /*20a70*/  SHF.R.S32.HI R8, RZ, 0x1f, R7 ;  /* 0x0000001fff087819 */ /* 0x004fe20000011407 */
[----:B------:R2:W-:Y:S04]  /*20a80*/  @P0 STL [R1+0x18], R7 ;  /* 0x0000180701000387 */ /* 0x0005e80000100800 */
        /* <DEDUP_REMOVED lines=10> */
.L_x_3139:
[----:B-1----:R-:W3:Y:S01]  /*20b30*/  LDL.LU R5, [R1+0x8] ;  /* 0x0000080001057983 */ /* 0x002ee20000300800 */
[----:B------:R-:W-:Y:S02]  /*20b40*/  PLOP3.LUT P1, PT, PT, PT, PT, 0x8, 0x0 ;  /* 0x000000000000781c */ /* 0x000fe40003f2e170 */
[----:B--2---:R-:W-:Y:S01]  /*20b50*/  ISETP.NE.AND P0, PT, R14, RZ, PT ;  /* 0x000000ff0e00720c */ /* 0x004fe20003f05270 */
[----:B------:R1:W-:Y:S04]  /*20b60*/  STL [R1], R0 ;  /* 0x0000000001007387 */ /* 0x0003e80000100800 */
[----:B------:R1:W-:Y:S01]  /*20b70*/  STL [R1+0x14], R4 ;  /* 0x0000140401007387 */ /* 0x0003e20000100800 */
[----:B---3--:R-:W-:-:S05]  /*20b80*/  LOP3.LUT R5, R5, 0xfffffffb, RZ, 0xc0, !PT ;  /* 0xfffffffb05057812 */ /* 0x008fca00078ec0ff */
[----:B------:R-:W-:-:S05]  /*20b90*/  @P1 LOP3.LUT R5, R5, 0x4, RZ, 0xfc, !PT ;  /* 0x0000000405051812 */ /* 0x000fca00078efcff */
[----:B------:R1:W-:Y:S01]  /*20ba0*/  STL [R1+0x8], R5 ;  /* 0x0000080501007387 */ /* 0x0003e20000100800 */
[----:B------:R-:W-:Y:S05]  /*20bb0*/  @P0 BRA `(.L_x_2993) ;  /* 0x0000000400480947 */ /* 0x000fea0003800000 */
[----:B------:R-:W-:-:S03]  /*20bc0*/  UMOV UR4, 0xffffffff ;  /* 0xffffffff00047882 */ /* 0x000fc60000000000 */
[----:B------:R-:W-:Y:S05]  /*20bd0*/  BRA.DIV UR4, `(.L_x_2994) ;  /* 0x0000005a04e87947 */ /* 0x000fea000b800000 */
[----:B------:R-:W-:-:S13]  /*20be0*/  ELECT P6, URZ, PT ;  /* 0x00000000003f782f */ /* 0x000fda00038c0000 */
.L_x_3142:
[----:B------:R-:W-:Y:S05]  /*20bf0*/  @!P6 BRA `(.L_x_2993) ;  /* 0x000000040038e947 */ /* 0x000fea0003800000 */
[----:B------:R-:W-:-:S04]  /*20c00*/  ISETP.NE.U32.AND P0, PT, R2, RZ, PT ;  /* 0x000000ff0200720c */ /* 0x000fc80003f05070 */
[----:B------:R-:W-:-:S13]  /*20c10*/  ISETP.NE.AND.EX P0, PT, R3, RZ, PT, P0 ;  /* 0x000000ff0300720c */ /* 0x000fda0003f05300 */
[----:B------:R-:W-:Y:S05]  /*20c20*/  @!P0 BRA `(.L_x_2995) ;  /* 0x0000000000548947 */ /* 0x000fea0003800000 */
[----:B------:R-:W2:Y:S01]  /*20c30*/  LDC R6, c[0x0][0x43c] ;  /* 0x00010f00ff067b82 */ /* 0x000ea20000000800 */
[----:B------:R-:W-:Y:S01]  /*20c40*/  IMAD.MOV.U32 R9, RZ, RZ, R4 ;  /* 0x000000ffff097224 */ /* 0x000fe200078e0004 */
[----:B------:R-:W-:-:S04]  /*20c50*/  ULDC.64 UR4, c[0x0][0x428] ;  /* 0x00010a0000047ab9 */ /* 0x000fc80000000a00 */
[----:B-1----:R-:W-:Y:S02]  /*20c60*/  MOV R0, R9 ;  /* 0x0000000900007202 */ /* 0x002fe40000000f00 */
[----:B--2---:R-:W-:-:S13]  /*20c70*/  ISETP.NE.AND P0, PT, R6, 0x1, PT ;  /* 0x000000010600780c */ /* 0x004fda0003f05270 */
[----:B------:R-:W1:Y:S02]  /*20c80*/  @P0 LDC.64 R4, c[0x0][0x440] ;  /* 0x00011000ff040b82 */ /* 0x000e640000000a00 */
[----:B-1----:R-:W-:-:S05]  /*20c90*/  @P0 IMAD.HI.U32 R4, R9, R4, RZ ;  /* 0x0000000409040227 */ /* 0x002fca00078e00ff */
        /* <DEDUP_REMOVED lines=8> */
[----:B------:R-:W-:-:S03]  /*20d20*/  IMAD.WIDE.U32 R4, R7, UR4, R4 ;  /* 0x0000000407047c25 */ /* 0x000fc6000f8e0004 */
[----:B------:R-:W-:Y:S02]  /*20d30*/  LEA R2, P0, R4, R2, 0x2 ;  /* 0x0000000204027211 */ /* 0x000fe400078010ff */
[----:B------:R-:W-:-:S04]  /*20d40*/  IADD3 R0, R5, R0, RZ ;  /* 0x0000000005007210 */ /* 0x000fc80007ffe0ff */
[----:B------:R-:W-:-:S05]  /*20d50*/  LEA.HI.X R3, R4, R3, R0, 0x2, P0 ;  /* 0x0000000304037211 */ /* 0x000fca00000f1400 */
[----:B------:R-:W3:Y:S04]  /*20d60*/  LDG.E R0, desc[UR60][R2.64] ;  /* 0x0000003c02007981 */ /* 0x000ee8000c1e1900 */
[----:B---3--:R2:W-:Y:S02]  /*20d70*/  STL [R1], R0 ;  /* 0x0000000001007387 */ /* 0x0085e40000100800 */
.L_x_2995:
[----:B------:R-:W3:Y:S04]  /*20d80*/  LDL R7, [R1+0x4] ;  /* 0x0000040001077983 */ /* 0x000ee80000100800 */
[----:B-12---:R-:W3:Y:S04]  /*20d90*/  LDL R0, [R1+0xc] ;  /* 0x00000c0001007983 */ /* 0x006ee80000100800 */
[----:B------:R-:W2:Y:S01]  /*20da0*/  LDL R2, [R1+0x1c] ;  /* 0x00001c0001027983 */ /* 0x000ea20000100800 */
[----:B---3--:R-:W-:Y:S01]  /*20db0*/  IMAD R0, R0, 0x8, R7 ;  /* 0x0000000800007824 */ /* 0x008fe200078e0207 */
[----:B--2---:R-:W-:-:S04]  /*20dc0*/  SHF.L.U32 R2, R2, 0x1f, RZ ;  /* 0x0000001f02027819 */ /* 0x004fc800000006ff */
[----:B------:R-:W1:Y:S02]  /*20dd0*/  SYNCS.PHASECHK.TRANS64.TRYWAIT P0, [R0+URZ+0x34840], R2 ;  /* 0x03484002000075a7 */ /* 0x000e64000800017f */
[----:B-1----:R-:W-:Y:S05]  /*20de0*/  @!P0 BRA `(.L_x_2996) ;  /* 0x0000005800848947 */ /* 0x002fea0003800000 */
.L_x_3143:
        /* <DEDUP_REMOVED lines=10> */
.L_x_2997:
[----:B------:R-:W3:Y:S04]  /*20e90*/  LDL R7, [R1+0x4] ;  /* 0x0000040001077983 */ /* 0x000ee80000100800 */
[----:B------:R-:W3:Y:S04]  /*20ea0*/  LDL R6, [R1+0xc] ;  /* 0x00000c0001067983 */ /* 0x000ee80000100800 */
[----:B------:R-:W4:Y:S04]  /*20eb0*/  LDL R5, [R1+0x14] ;  /* 0x0000140001057983 */ /* 0x000f280000100800 */
[----:B------:R-:W4:Y:S04]  /*20ec0*/  LDL R4, [R1+0x20] ;  /* 0x0000200001047983 */ /* 0x000f280000100800 */
[----:B-12---:R-:W2:Y:S01]  /*20ed0*/  LDL R2, [R1] ;  /* 0x0000000001027983 */ /* 0x006ea20000100800 */
        /* <DEDUP_REMOVED lines=12> */
[----:B---3--:R-:W-:Y:S01]  /*20fa0*/  IMAD R0, R6, 0xc000, R7 ;  /* 0x0000c00006007824 */ /* 0x008fe200078e0207 */
[----:B----4-:R-:W-:-:S04]  /*20fb0*/  R2UR UR11, R5 ;  /* 0x00000000050b72ca */ /* 0x010fc800000e0000 */
[----:B------:R-:W-:Y:S02]  /*20fc0*/  R2UR UR8, R0 ;  /* 0x00000000000872ca */ /* 0x000fe400000e0000 */
[----:B------:R-:W-:Y:S02]  /*20fd0*/  R2UR UR5, R4 ;  /* 0x00000000040572ca */ /* 0x000fe400000e0000 */
[----:B--2---:R-:W-:-:S09]  /*20fe0*/  R2UR UR13, R2 ;  /* 0x00000000020d72ca */ /* 0x004fd200000e0000 */
        /* <DEDUP_REMOVED lines=15> */
.L_x_2993:
[----:B------:R-:W2:Y:S04]  /*210e0*/  LDL R2, [R1+0x4] ;  /* 0x0000040001027983 */ /* 0x000ea80000100800 */
[----:B------:R-:W3:Y:S04]  /*210f0*/  LDL.LU R3, [R1+0x3c] ;  /* 0x00003c0001037983 */ /* 0x000ee80000300800 */
[----:B-1----:R-:W4:Y:S04]  /*21100*/  LDL.LU R5, [R1+0x34] ;  /* 0x0000340001057983 */ /* 0x002f280000300800 */
[----:B------:R-:W5:Y:S01]  /*21110*/  LDL.LU R4, [R1+0x44] ;  /* 0x0000440001047983 */ /* 0x000f620000300800 */
        /* <DEDUP_REMOVED lines=28> */
[----:B------:R-:W-:Y:S01]  /*212e0*/  MOV R5, UR5 ;  /* 0x0000000500057c02 */ /* 0x000fe20008000f00 */
        /* <DEDUP_REMOVED lines=10> */
.L_x_2999:
[----:B------:R-:W-:Y:S05]  /*21390*/  BSYNC B6 ;  /* 0x0000000000067941 */ /* 0x000fea0003800000 */
.L_x_2998:
[----:B------:R-:W3:Y:S01]  /*213a0*/  LDL.LU R6, [R1+0x3c] ;  /* 0x00003c0001067983 */ /* 0x000ee20000300800 */
[----:B------:R-:W-:Y:S01]  /*213b0*/  ULDC.64 UR4, c[0x0][0x2d8] ;  /* 0x0000b60000047ab9 */ /* 0x000fe20000000a00 */
[----:B------:R-:W1:Y:S02]  /*213c0*/  LDC R7, c[0x0][0x448] ;  /* 0x00011200ff077b82 */ /* 0x000e640000000800 */
[----:B--2---:R-:W3:Y:S04]  /*213d0*/  LDL.LU.64 R2, [R1+0x48] ;  /* 0x0000480001027983 */ /* 0x004ee80000300a00 */
[----:B------:R-:W2:Y:S04]  /*213e0*/  LDL.LU R0, [R1+0x44] ;  /* 0x0000440001007983 */ /* 0x000ea80000300800 */
[----:B------:R-:W4:Y:S04]  /*213f0*/  LDL.LU R4, [R1+0x54] ;  /* 0x0000540001047983 */ /* 0x000f280000300800 */
[----:B------:R-:W5:Y:S01]  /*21400*/  LDL.LU R5, [R1+0x34] ;  /* 0x0000340001057983 */ /* 0x000f620000300800 */
[----:B------:R-:W0:Y:S01]  /*21410*/  S2R R9, SR_TID.X ;  /* 0x0000000000097919 */ /* 0x000e220000002100 */
[----:B------:R-:W0:Y:S01]  /*21420*/  S2R R8, SR_TID.X ;  /* 0x0000000000087919 */ /* 0x000e220000002100 */
[----:B-1----:R-:W-:Y:S01]  /*21430*/  ISETP.NE.AND P0, PT, R7, 0x1, PT ;  /* 0x000000010700780c */ /* 0x002fe20003f05270 */
[----:B------:R-:W1:Y:S01]  /*21440*/  S2R R10, SR_TID.X ;  /* 0x00000000000a7919 */ /* 0x000e620000002100 */
[----:B0-----:R-:W-:Y:S01]  /*21450*/  SHF.L.U32 R9, R9, 0x3, RZ ;  /* 0x0000000309097819 */ /* 0x001fe200000006ff */
[----:B------:R-:W-:-:S03]  /*21460*/  IMAD.SHL.U32 R8, R8, 0x8, RZ ;  /* 0x0000000808087824 */ /* 0x000fc600078e00ff */
[----:B------:R-:W-:Y:S02]  /*21470*/  LOP3.LUT R9, R9, 0x38, RZ, 0xc0, !PT ;  /* 0x0000003809097812 */ /* 0x000fe400078ec0ff */
[----:B-1----:R-:W-:Y:S02]  /*21480*/  LOP3.LUT R10, R10, 0x7f, RZ, 0xc0, !PT ;  /* 0x0000007f0a0a7812 */ /* 0x002fe400078ec0ff */
[C---:B------:R-:W-:Y:S02]  /*21490*/  LOP3.LUT R11, R9.reuse, 0x40, RZ, 0xfc, !PT ;  /* 0x00000040090b7812 */ /* 0x040fe400078efcff */
[----:B------:R-:W-:Y:S02]  /*214a0*/  LOP3.LUT R8, R8, 0x38, RZ, 0xc0, !PT ;  /* 0x0000003808087812 */ /* 0x000fe400078ec0ff */
[----:B------:R-:W-:Y:S02]  /*214b0*/  LOP3.LUT R9, R9, 0x80, RZ, 0xfc, !PT ;  /* 0x0000008009097812 */ /* 0x000fe400078efcff */
[----:B------:R-:W-:Y:S01]  /*214c0*/  SHF.R.U32.HI R10, RZ, 0x3, R10 ;  /* 0x00000003ff0a7819 */ /* 0x000fe2000001160a */
[----:B---3--:R-:W-:-:S02]  /*214d0*/  IMAD.MOV.U32 R3, RZ, RZ, R6 ;  /* 0x000000ffff037224 */ /* 0x008fc400078e0006 */
[----:B------:R-:W0:Y:S01]  /*214e0*/  @P0 LDC R6, c[0x0][0x450] ;  /* 0x00011400ff060b82 */ /* 0x000e220000000800 */
[----:B--2---:R-:W-:Y:S02]  /*214f0*/  IMAD R0, R0, UR4, RZ ;  /* 0x0000000400007c24 */ /* 0x004fe4000f8e02ff */
[----:B------:R-:W-:-:S04]  /*21500*/  IMAD.WIDE.U32 R2, R18, UR4, R2 ;  /* 0x0000000412027c25 */ /* 0x000fc8000f8e0002 */
[----:B------:R-:W-:Y:S01]  /*21510*/  IMAD R0, R18, UR5, R0 ;  /* 0x0000000512007c24 */ /* 0x000fe2000f8e0200 */
[----:B------:R-:W-:-:S04]  /*21520*/  ULDC.64 UR4, c[0x0][0x2e0] ;  /* 0x0000b80000047ab9 */ /* 0x000fc80000000a00 */
[----:B------:R-:W-:Y:S01]  /*21530*/  IADD3 R3, R3, R0, RZ ;  /* 0x0000000003037210 */ /* 0x000fe20007ffe0ff */
[----:B----4-:R-:W-:Y:S02]  /*21540*/  IMAD R0, R4, UR4, RZ ;  /* 0x0000000404007c24 */ /* 0x010fe4000f8e02ff */
[----:B------:R-:W1:Y:S02]  /*21550*/  S2R R4, SR_TID.X ;  /* 0x0000000000047919 */ /* 0x000e640000002100 */
[C---:B-----5:R-:W-:Y:S02]  /*21560*/  IMAD R0, R5.reuse, UR5, R0 ;  /* 0x0000000505007c24 */ /* 0x060fe4000f8e0200 */
[----:B------:R-:W-:Y:S01]  /*21570*/  IMAD.WIDE.U32 R2, R5, UR4, R2 ;  /* 0x0000000405027c25 */ /* 0x000fe2000f8e0002 */
[----:B------:R-:W-:-:S03]  /*21580*/  ULDC.64 UR4, c[0x0][0x2d0] ;  /* 0x0000b40000047ab9 */ /* 0x000fc60000000a00 */
[----:B------:R-:W-:Y:S01]  /*21590*/  IMAD.IADD R3, R3, 0x1, R0 ;  /* 0x0000000103037824 */ /* 0x000fe200078e0200 */
[----:B-1----:R-:W-:-:S04]  /*215a0*/  LOP3.LUT R4, R4, 0x7f, RZ, 0xc0, !PT ;  /* 0x0000007f04047812 */ /* 0x002fc800078ec0ff */
[----:B------:R-:W-:Y:S02]  /*215b0*/  SHF.R.U32.HI R5, RZ, 0x3, R4 ;  /* 0x00000003ff057819 */ /* 0x000fe40000011604 */
[----:B------:R-:W1:Y:S02]  /*215c0*/  S2R R4, SR_TID.X ;  /* 0x0000000000047919 */ /* 0x000e640000002100 */
[----:B-1----:R-:W-:-:S05]  /*215d0*/  IMAD.SHL.U32 R4, R4, 0x10, RZ ;  /* 0x0000001004047824 */ /* 0x002fca00078e00ff */
[----:B------:R-:W-:Y:S02]  /*215e0*/  LOP3.LUT R4, R5, 0x70, R4, 0xf8, !PT ;  /* 0x0000007005047812 */ /* 0x000fe400078ef804 */
[----:B------:R-:W1:Y:S02]  /*215f0*/  @P0 LDC R5, c[0x0][0x44c] ;  /* 0x00011300ff050b82 */ /* 0x000e640000000800 */
[----:B------:R-:W-:-:S05]  /*21600*/  LEA R4, R17, R4, 0x7 ;  /* 0x0000000411047211 */ /* 0x000fca00078e38ff */
[----:B------:R-:W-:Y:S02]  /*21610*/  IMAD.MOV.U32 R0, RZ, RZ, R4 ;  /* 0x000000ffff007224 */ /* 0x000fe400078e0004 */
        /* <DEDUP_REMOVED lines=26> */
[----:B------:R-:W-:-:S03]  /*217c0*/  IMAD R17, R17, 0x80, R10 ;  /* 0x0000008011117824 */ /* 0x000fc600078e020a */
[----:B------:R-:W-:Y:S04]  /*217d0*/  SHFL.IDX PT, R4, R2, RZ, 0x181f ;  /* 0x00181fff02047589 */ /* 0x000fe800000e0000 */
[----:B------:R-:W-:Y:S01]  /*217e0*/  SHFL.IDX PT, R6, R2, 0x1, 0x181f ;  /* 0x00381f0002067f89 */ /* 0x000fe200000e0000 */
[----:B--2---:R-:W-:-:S03]  /*217f0*/  IMAD R0, R5, R7, RZ ;  /* 0x0000000705007224 */ /* 0x004fc600078e02ff */
[----:B------:R-:W0:Y:S02]  /*21800*/  SHFL.IDX PT, R5, R3, RZ, 0x181f ;  /* 0x00181fff03057589 */ /* 0x000e2400000e0000 */
[----:B------:R-:W-:-:S13]  /*21810*/  ISETP.GE.AND P2, PT, R17, R0, PT ;  /* 0x000000001100720c */ /* 0x000fda0003f46270 */
[----:B0-----:R-:W-:-:S05]  /*21820*/  @!P2 LEA R5, P4, R8, R5, 0x1 ;  /* 0x000000050805a211 */ /* 0x001fca00078808ff */
[----:B------:R-:W-:-:S05]  /*21830*/  @!P2 IMAD.X R4, RZ, RZ, R4, P4 ;  /* 0x000000ffff04a224 */ /* 0x000fca00020e0604 */
[----:B------:R-:W-:-:S04]  /*21840*/  @!P2 LOP3.LUT R5, R5, R4, RZ, 0x3c, !PT ;  /* 0x000000040505a212 */ /* 0x000fc800078e3cff */
[----:B------:R-:W-:-:S04]  /*21850*/  @!P2 LOP3.LUT R4, R5, R4, RZ, 0x3c, !PT ;  /* 0x000000040504a212 */ /* 0x000fc800078e3cff */
[----:B------:R-:W-:-:S05]  /*21860*/  @!P2 LOP3.LUT R5, R5, R4, RZ, 0x3c, !PT ;  /* 0x000000040505a212 */ /* 0x000fca00078e3cff */
[----:B---3--:R-:W-:Y:S04]  /*21870*/  @!P2 LDGSTS.E.BYPASS.LTC128B.128 [R9+0x10400], desc[UR60][R4.64], !P3 ;  /* 0x104000000409afae */ /* 0x008fe8000d901d7c */
[----:B------:R-:W-:Y:S04]  /*21880*/  @!P2 LDGSTS.E.BYPASS.LTC128B.128 [R9+0x14400], desc[UR60][R4.64+0x80], !P0 ;  /* 0x144000800409afae */ /* 0x000fe8000c101d7c */
[----:B------:R0:W-:Y:S02]  /*21890*/  @!P2 LDGSTS.E.BYPASS.LTC128B.128 [R9+0x18400], desc[UR60][R4.64+0x100], !P1 ;  /* 0x184001000409afae */ /* 0x0001e4000c901d7c */
[----:B0-----:R-:W-:-:S04]  /*218a0*/  IADD3 R4, R17, 0x10, RZ ;  /* 0x0000001011047810 */ /* 0x001fc80007ffe0ff */
[----:B------:R-:W-:Y:S02]  /*218b0*/  ISETP.GE.AND P2, PT, R4, R0, PT ;  /* 0x000000000400720c */ /* 0x000fe40003f46270 */
[----:B------:R-:W0:Y:S11]  /*218c0*/  SHFL.IDX PT, R4, R3, 0x1, 0x181f ;  /* 0x00381f0003047f89 */ /* 0x000e3600000e0000 */
[----:B0-----:R-:W-:-:S05]  /*218d0*/  @!P2 LEA R5, P4, R8, R4, 0x1 ;  /* 0x000000040805a211 */ /* 0x001fca00078808ff */
[----:B------:R-:W-:Y:S02]  /*218e0*/  @!P2 IMAD.X R4, RZ, RZ, R6, P4 ;  /* 0x000000ffff04a224 */ /* 0x000fe400020e0606 */
[----:B------:R-:W-:Y:S03]  /*218f0*/  SHFL.IDX PT, R6, R2, 0x2, 0x181f ;  /* 0x00581f0002067f89 */ /* 0x000fe600000e0000 */
[----:B------:R-:W-:-:S04]  /*21900*/  @!P2 LOP3.LUT R5, R5, R4, RZ, 0x3c, !PT ;  /* 0x000000040505a212 */ /* 0x000fc800078e3cff */
[----:B------:R-:W-:-:S04]  /*21910*/  @!P2 LOP3.LUT R4, R5, R4, RZ, 0x3c, !PT ;  /* 0x000000040504a212 */ /* 0x000fc800078e3cff */
[----:B------:R-:W-:-:S05]  /*21920*/  @!P2 LOP3.LUT R5, R5, R4, RZ, 0x3c, !PT ;  /* 0x000000040505a212 */ /* 0x000fca00078e3cff */
[----:B------:R-:W-:Y:S04]  /*21930*/  @!P2 LDGSTS.E.BYPASS.LTC128B.128 [R9+0x10c00], desc[UR60][R4.64], !P3 ;  /* 0x10c000000409afae */ /* 0x000fe8000d901d7c */
[----:B------:R-:W-:Y:S04]  /*21940*/  @!P2 LDGSTS.E.BYPASS.LTC128B.128 [R9+0x14c00], desc[UR60][R4.64+0x80], !P0 ;  /* 0x14c000800409afae */ /* 0x000fe8000c101d7c */
[----:B------:R0:W-:Y:S02]  /*21950*/  @!P2 LDGSTS.E.BYPASS.LTC128B.128 [R9+0x18c00], desc[UR60][R4.64+0x100], !P1 ;  /* 0x18c001000409afae */ /* 0x0001e4000c901d7c */
[----:B0-----:R-:W-:-:S05]  /*21960*/  VIADD R4, R17, 0x20 ;  /* 0x0000002011047836 */ /* 0x001fca0000000000 */
[----:B------:R-:W-:Y:S02]  /*21970*/  ISETP.GE.AND P2, PT, R4, R0, PT ;  /* 0x000000000400720c */ /* 0x000fe40003f46270 */
[----:B------:R-:W0:Y:S11]  /*21980*/  SHFL.IDX PT, R4, R3, 0x2, 0x181f ;  /* 0x00581f0003047f89 */ /* 0x000e3600000e0000 */
[----:B0-----:R-:W-:-:S04]  /*21990*/  @!P2 LEA R5, P4, R8, R4, 0x1 ;  /* 0x000000040805a211 */ /* 0x001fc800078808ff */
[----:B------:R-:W-:Y:S02]  /*219a0*/  @!P2 IADD3.X R4, RZ, R6, RZ, P4, !PT ;  /* 0x00000006ff04a210 */ /* 0x000fe400027fe4ff */
[----:B------:R-:W-:Y:S02]  /*219b0*/  SHFL.IDX PT, R6, R2, 0x3, 0x181f ;  /* 0x00781f0002067f89 */ /* 0x000fe400000e0000 */
        /* <DEDUP_REMOVED lines=44> */
[----:B------:R-:W0:Y:S04]  /*21c80*/  SHFL.IDX PT, R4, R3, 0x6, 0x181f ;  /* 0x00d81f0003047f89 */ /* 0x000e2800000e0000 */
[----:B------:R-:W1:Y:S07]  /*21c90*/  SHFL.IDX PT, R3, R3, 0x7, 0x181f ;  /* 0x00f81f0003037f89 */ /* 0x000e6e00000e0000 */
[----:B0-----:R-:W-:-:S05]  /*21ca0*/  @!P2 LEA R5, P4, R8, R4, 0x1 ;  /* 0x000000040805a211 */ /* 0x001fca00078808ff */
[----:B------:R-:W-:-:S05]  /*21cb0*/  @!P2 IMAD.X R4, RZ, RZ, R6, P4 ;  /* 0x000000ffff04a224 */ /* 0x000fca00020e0606 */
[----:B------:R-:W-:-:S04]  /*21cc0*/  @!P2 LOP3.LUT R5, R5, R4, RZ, 0x3c, !PT ;  /* 0x000000040505a212 */ /* 0x000fc800078e3cff */
[----:B------:R-:W-:-:S04]  /*21cd0*/  @!P2 LOP3.LUT R4, R5, R4, RZ, 0x3c, !PT ;  /* 0x000000040504a212 */ /* 0x000fc800078e3cff */
[----:B------:R-:W-:-:S05]  /*21ce0*/  @!P2 LOP3.LUT R5, R5, R4, RZ, 0x3c, !PT ;  /* 0x000000040505a212 */ /* 0x000fca00078e3cff */
[----:B------:R-:W-:Y:S04]  /*21cf0*/  @!P2 LDGSTS.E.BYPASS.LTC128B.128 [R9+0x13400], desc[UR60][R4.64], !P3 ;  /* 0x134000000409afae */ /* 0x000fe8000d901d7c */
[----:B------:R-:W-:Y:S04]  /*21d00*/  @!P2 LDGSTS.E.BYPASS.LTC128B.128 [R9+0x17400], desc[UR60][R4.64+0x80], !P0 ;  /* 0x174000800409afae */ /* 0x000fe8000c101d7c */
[----:B------:R0:W-:Y:S04]  /*21d10*/  @!P2 LDGSTS.E.BYPASS.LTC128B.128 [R9+0x1b400], desc[UR60][R4.64+0x100], !P1 ;  /* 0x1b4001000409afae */ /* 0x0001e8000c901d7c */
[----:B01----:R0:W2:Y:S02]  /*21d20*/  SHFL.IDX PT, R4, R2, 0x7, 0x181f ;  /* 0x00f81f0002047f89 */ /* 0x0030a400000e0000 */
.L_x_3160:
[----:B------:R-:W-:Y:S01]  /*21d30*/  IADD3 R17, R17, 0x70, RZ ;  /* 0x0000007011117810 */ /* 0x000fe20007ffe0ff */
[----:B------:R-:W-:Y:S03]  /*21d40*/  BSSY B0, `(.L_x_3001) ;  /* 0x000000c000007945 */ /* 0x000fe60003800000 */
[----:B------:R-:W-:-:S13]  /*21d50*/  ISETP.GE.AND P2, PT, R17, R0, PT ;  /* 0x000000001100720c */ /* 0x000fda0003f46270 */
[----:B------:R-:W-:Y:S05]  /*21d60*/  @P2 BRA `(.L_x_3002) ;  /* 0x0000000000242947 */ /* 0x000fea0003800000 */
[----:B------:R-:W3:Y:S01]  /*21d70*/  LDL R5, [R1+0x30] ;  /* 0x0000300001057983 */ /* 0x000ee20000100800 */
[----:B0-----:R-:W-:-:S05]  /*21d80*/  LEA R2, P2, R8, R3, 0x1 ;  /* 0x0000000308027211 */ /* 0x001fca00078408ff */
[----:B--2---:R-:W-:-:S05]  /*21d90*/  IMAD.X R3, RZ, RZ, R4, P2 ;  /* 0x000000ffff037224 */ /* 0x004fca00010e0604 */
[----:B------:R-:W-:Y:S01]  /*21da0*/  @!PT LDS RZ, [RZ] ;  /* 0x00000000fffff984 */ /* 0x000fe20000000800 */
[----:B------:R-:W-:Y:S01]  /*21db0*/  @!PT LDS RZ, [RZ] ;  /* 0x00000000fffff984 */ /* 0x000fe20000000800 */
[----:B------:R-:W-:Y:S01]  /*21dc0*/  @!PT LDS RZ, [RZ] ;  /* 0x00000000fffff984 */ /* 0x000fe20000000800 */
[----:B---3--:R1:W-:Y:S04]  /*21dd0*/  LDGSTS.E.BYPASS.LTC128B.128 [R5+0x13c00], desc[UR60][R2.64], !P3 ;  /* 0x13c0000002057fae */ /* 0x0083e8000d901d7c */
[----:B------:R1:W-:Y:S04]  /*21de0*/  LDGSTS.E.BYPASS.LTC128B.128 [R5+0x17c00], desc[UR60][R2.64+0x80], !P0 ;  /* 0x17c0008002057fae */ /* 0x0003e8000c101d7c */
[----:B------:R1:W-:Y:S02]  /*21df0*/  LDGSTS.E.BYPASS.LTC128B.128 [R5+0x1bc00], desc[UR60][R2.64+0x100], !P1 ;  /* 0x1bc0010002057fae */ /* 0x0003e4000c901d7c */
.L_x_3002:
[----:B------:R-:W-:Y:S05]  /*21e00*/  BSYNC B0 ;  /* 0x0000000000007941 */ /* 0x000fea0003800000 */
.L_x_3001:
[----:B------:R3:W5:Y:S01]  /*21e10*/  LDL R8, [R1+0x4] ;  /* 0x0000040001087983 */ /* 0x0007620000100800 */
[----:B------:R-:W-:Y:S01]  /*21e20*/  PLOP3.LUT P0, PT, PT, PT, PT, 0x80, 0x0 ;  /* 0x000000000000781c */ /* 0x000fe20003f0f070 */
[----:B------:R-:W-:-:S12]  /*21e30*/  NOP ;  /* 0x0000000000007918 */ /* 0x000fd80000000000 */
.L_x_3003:
[----:B01----:R-:W4:Y:S01]  /*21e40*/  LDL R2, [R1+0x4] ;  /* 0x0000040001027983 */ /* 0x003f220000100800 */
[----:B------:R-:W-:Y:S02]  /*21e50*/  PLOP3.LUT P1, PT, P1, P0, PT, 0xa2, 0x0 ;  /* 0x000000000000781c */ /* 0x000fe40000f21472 */
[----:B----4-:R-:W-:-:S08]  /*21e60*/  @P0 R2UR P1, UR4, R2 ;  /* 0x00000000020402ca */ /* 0x010fd00000020000 */
[----:B------:R-:W-:-:S05]  /*21e70*/  @P0 PLOP3.LUT P0, PT, P1, PT, PT, 0x80, 0x0 ;  /* 0x000000000000081c */ /* 0x000fca0000f0f070 */
[----:B------:R-:W-:Y:S01]  /*21e80*/  @!P1 SYNCS.ARRIVE.TRANS64.RED.A0T1 RZ, [UR4+0x34800], RZ ;  /* 0x034800ffffff99a7 */ /* 0x000fe20008200404 */
[----:B------:R-:W-:Y:S07]  /*21e90*/  @!P1 ARRIVES.LDGSTSBAR.64.TRANSCNT [UR4+0x34800] ;  /* 0x03480000ff0099b0 */ /* 0x000fee0008000a84 */
[----:B------:R-:W-:Y:S05]  /*21ea0*/  @P0 BRA.U.ANY `(.L_x_3003) ;  /* 0xfffffffd00e40947 */ /* 0x000fea000393ffff */
[----:B------:R-:W4:Y:S02]  /*21eb0*/  LDL.LU R3, [R1+0x50] ;  /* 0x0000500001037983 */ /* 0x000f240000300800 */
[----:B----4-:R-:W-:-:S05]  /*21ec0*/  VIADD R3, R3, 0x1 ;  /* 0x0000000103037836 */ /* 0x010fca0000000000 */
[----:B------:R0:W-:Y:S01]  /*21ed0*/  STL [R1+0x50], R3 ;  /* 0x0000500301007387 */ /* 0x0001e20000100800 */
[----:B------:R-:W-:-:S04]  /*21ee0*/  LEA.HI R0, R3, R3, RZ, 0x1 ;  /* 0x0000000303007211 */ /* 0x000fc800078f08ff */
[----:B------:R-:W-:-:S04]  /*21ef0*/  LOP3.LUT R0, R0, 0xfffffffe, RZ, 0xc0, !PT ;  /* 0xfffffffe00007812 */ /* 0x000fc800078ec0ff */
[----:B------:R-:W-:-:S04]  /*21f00*/  IADD3 R0, R3, -R0, RZ ;  /* 0x8000000003007210 */ /* 0x000fc80007ffe0ff */
[----:B------:R-:W-:Y:S01]  /*21f10*/  SHF.L.U32 R0, R0, 0x1f, RZ ;  /* 0x0000001f00007819 */ /* 0x000fe200000006ff */
[----:B------:R-:W-:Y:S01]  /*21f20*/  NOP ;  /* 0x0000000000007918 */ /* 0x000fe20000000000 */
[----:B------:R0:W-:Y:S01]  /*21f30*/  SYNCS.ARRIVE.TRANS64.A1T0 RZ, [R2+URZ+0x34800], RZ ;  /* 0x034800ff02ff79a7 */ /* 0x0001e2000810003f */
[----:B------:R-:W-:Y:S01]  /*21f40*/  BSSY B0, `(.L_x_3004) ;  /* 0x0000003000007945 */ /* 0x000fe20003800000 */
[----:B------:R-:W1:Y:S03]  /*21f50*/  SYNCS.PHASECHK.TRANS64.TRYWAIT P0, [R2+URZ+0x34820], R0 ;  /* 0x03482000020075a7 */ /* 0x000e66000800017f */
[----:B01----:R-:W-:Y:S05]  /*21f60*/  @!P0 BRA `(.L_x_3005) ;  /* 0x0000005400288947 */ /* 0x003fea0003800000 */
.L_x_3161:
[----:B------:R-:W-:Y:S05]  /*21f70*/  BSYNC B0 ;  /* 0x0000000000007941 */ /* 0x000fea0003800000 */
.L_x_3004:
[----:B0-----:R-:W4:Y:S01]  /*21f80*/  LDL R2, [R1+0x38] ;  /* 0x0000380001027983 */ /* 0x001f220000100800 */
[----:B------:R-:W-:Y:S01]  /*21f90*/  BSSY B0, `(.L_x_3006) ;  /* 0x0000228000007945 */ /* 0x000fe20003800000 */
[----:B----4-:R-:W-:-:S13]  /*21fa0*/  ISETP.GE.AND P0, PT, R2, 0x2, PT ;  /* 0x000000020200780c */ /* 0x010fda0003f06270 */
[----:B------:R-:W-:Y:S05]  /*21fb0*/  @!P0 BRA `(.L_x_3007) ;  /* 0x0000002000948947 */ /* 0x000fea0003800000 */
[C---:B------:R-:W-:Y:S01]  /*21fc0*/  LOP3.LUT R0, R2.reuse, 0x1, RZ, 0xc0, !PT ;  /* 0x0000000102007812 */ /* 0x040fe200078ec0ff */
[----:B------:R-:W-:Y:S01]  /*21fd0*/  VIADD R2, R2, 0xfffffffe ;  /* 0xfffffffe02027836 */ /* 0x000fe20000000000 */
[----:B------:R-:W-:Y:S02]  /*21fe0*/  BSSY B2, `(.L_x_3008) ;  /* 0x00000bb000027945 */ /* 0x000fe40003800000 */
[----:B------:R-:W-:Y:S01]  /*21ff0*/  ISETP.NE.U32.AND P0, PT, R0, 0x1, PT ;  /* 0x000000010000780c */ /* 0x000fe20003f05070 */
[----:B------:R-:W-:-:S12]  /*22000*/  IMAD.MOV.U32 R0, RZ, RZ, R2 ;  /* 0x000000ffff007224 */ /* 0x000fd800078e0002 */
[----:B------:R-:W-:Y:S05]  /*22010*/  @!P0 BRA `(.L_x_3009) ;  /* 0x0000000800dc8947 */ /* 0x000fea0003800000 */
[----:B------:R-:W4:Y:S04]  /*22020*/  LDL R5, [R1+0x8] ;  /* 0x0000080001057983 */ /* 0x000f280000100800 */
[----:B--2---:R-:W2:Y:S04]  /*22030*/  LDL R4, [R1+0xc] ;  /* 0x00000c0001047983 */ /* 0x004ea80000100800 */
[----:B------:R-:W3:Y:S01]  /*22040*/  LDL R3, [R1+0x1c] ;  /* 0x00001c0001037983 */ /* 0x000ee20000100800 */
[----:B------:R-:W-:Y:S01]  /*22050*/  BSSY B1, `(.L_x_3010) ;  /* 0x00000af000017945 */ /* 0x000fe20003800000 */
[----:B----4-:R-:W-:-:S02]  /*22060*/  LOP3.LUT P1, RZ, R5, 0x4, RZ, 0xc0, !PT ;  /* 0x0000000405ff7812 */ /* 0x010fc4000782c0ff */
[----:B--2--5:R-:W-:-:S04]  /*22070*/  IADD3 R8, R4, 0x1, RZ ;  /* 0x0000000104087810 */ /* 0x024fc80007ffe0ff */
[----:B------:R-:W-:-:S04]  /*22080*/  ISETP.NE.AND P0, PT, R8, 0x2, PT ;  /* 0x000000020800780c */ /* 0x000fc80003f05270 */
[----:B------:R-:W-:Y:S02]  /*22090*/  SEL R9, RZ, 0x1, P0 ;  /* 0x00000001ff097807 */ /* 0x000fe40000000000 */
[----:B------:R-:W-:Y:S02]  /*220a0*/  SEL R8, R8, RZ, P0 ;  /* 0x000000ff08087207 */ /* 0x000fe40000000000 */
[----:B---3--:R-:W-:Y:S01]  /*220b0*/  LOP3.LUT R9, R3, R9, RZ, 0x3c, !PT ;  /* 0x0000000903097212 */ /* 0x008fe200078e3cff */
[----:B------:R-:W-:Y:S06]  /*220c0*/  @!P1 BRA `(.L_x_3011) ;  /* 0x00000008009c9947 */ /* 0x000fec0003800000 */
[----:B------:R0:W5:Y:S01]  /*220d0*/  LDL R4, [R1] ;  /* 0x0000000001047983 */ /* 0x0001620000100800 */
[----:B------:R-:W-:Y:S01]  /*220e0*/  ULDC.64 UR4, c[0x0][0x418] ;  /* 0x0001060000047ab9 */ /* 0x000fe20000000a00 */
[----:B------:R-:W-:Y:S01]  /*220f0*/  IMAD.MOV.U32 R7, RZ, RZ, R2 ;  /* 0x000000ffff077224 */ /* 0x000fe200078e0002 */
[----:B------:R-:W-:-:S04]  /*22100*/  ISETP.NE.U32.AND P0, PT, RZ, UR4, PT ;  /* 0x00000004ff007c0c */ /* 0x000fc8000bf05070 */
[----:B------:R-:W-:-:S13]  /*22110*/  ISETP.NE.AND.EX P0, PT, RZ, UR5, PT, P0 ;  /* 0x00000005ff007c0c */ /* 0x000fda000bf05300 */
        /* <DEDUP_REMOVED lines=10> */
[----:B------:R-:W-:Y:S01]  /*221c0*/  IADD3 R7, -R0, RZ, RZ ;  /* 0x000000ff00077210 */ /* 0x000fe20007ffe1ff */
[--C-:B------:R-:W-:Y:S01]  /*221d0*/  IMAD.MOV.U32 R4, RZ, RZ, R0.reuse ;  /* 0x000000ffff047224 */ /* 0x100fe200078e0000 */
[----:B------:R-:W-:-:S03]  /*221e0*/  SHF.R.S32.HI R5, RZ, 0x1f, R0 ;  /* 0x0000001fff057819 */ /* 0x000fc60000011400 */
        /* <DEDUP_REMOVED lines=8> */
.L_x_3012:
[----:B------:R-:W2:Y:S01]  /*22270*/  LDL R0, [R1+0x4] ;  /* 0x0000040001007983 */ /* 0x000ea20000100800 */
[----:B------:R-:W-:Y:S01]  /*22280*/  BSSY B3, `(.L_x_3013) ;  /* 0x0000005000037945 */ /* 0x000fe20003800000 */
[----:B--2---:R-:W-:Y:S02]  /*22290*/  LEA R3, R8, R0, 0x3 ;  /* 0x0000000008037211 */ /* 0x004fe400078e18ff */
[----:B------:R-:W-:-:S04]  /*222a0*/  SHF.L.U32 R0, R9, 0x1f, RZ ;  /* 0x0000001f09007819 */ /* 0x000fc800000006ff */
[----:B------:R-:W1:Y:S02]  /*222b0*/  SYNCS.PHASECHK.TRANS64.TRYWAIT P0, [R3+URZ+0x34840], R0 ;  /* 0x03484000030075a7 */ /* 0x000e64000800017f */
[----:B-1----:R-:W-:Y:S05]  /*222c0*/  @!P0 BRA `(.L_x_3014) ;  /* 0x0000005000688947 */ /* 0x002fea0003800000 */
.L_x_3162:
[----:B------:R-:W-:Y:S05]  /*222d0*/  BSYNC B3 ;  /* 0x0000000000037941 */ /* 0x000fea0003800000 */
.L_x_3013:
[----:B------:R-:W2:Y:S01]  /*222e0*/  S2R R5, SR_TID.X ;  /* 0x0000000000057919 */ /* 0x000ea20000002100 */
[----:B------:R-:W-:Y:S01]  /*222f0*/  BSSY B3, `(.L_x_3015) ;  /* 0x000000a000037945 */ /* 0x000fe20003800000 */
[----:B--2---:R-:W-:-:S04]  /*22300*/  LOP3.LUT R5, R5, 0x7f, RZ, 0xc0, !PT ;  /* 0x0000007f05057812 */ /* 0x004fc800078ec0ff */
[----:B------:R-:W-:-:S13]  /*22310*/  ISETP.NE.AND P0, PT, R5, RZ, PT ;  /* 0x000000ff0500720c */ /* 0x000fda0003f05270 */
[----:B------:R-:W-:Y:S05]  /*22320*/  @P0 BRA `(.L_x_3016) ;  /* 0x0000000000180947 */ /* 0x000fea0003800000 */
[----:B------:R-:W2:Y:S01]  /*22330*/  LDL R5, [R1+0x8] ;  /* 0x0000080001057983 */ /* 0x000ea20000100800 */
[----:B-1----:R-:W-:-:S04]  /*22340*/  IMAD.MOV.U32 R0, RZ, RZ, 0xc000 ;  /* 0x0000c000ff007424 */ /* 0x002fc800078e00ff */
[----:B------:R3:W-:Y:S01]  /*22350*/  SYNCS.ARRIVE.TRANS64 RZ, [R3+URZ+0x34830], R0 ;  /* 0x0348300003ff79a7 */ /* 0x0007e2000800003f */
[----:B--2---:R-:W-:-:S13]  /*22360*/  LOP3.LUT P1, RZ, R5, 0x1, RZ, 0xc0, !PT ;  /* 0x0000000105ff7812 */ /* 0x004fda000782c0ff */
[----:B---3--:R-:W-:Y:S05]  /*22370*/  @!P1 BRA `(.L_x_3016) ;  /* 0x0000000000049947 */ /* 0x008fea0003800000 */
[----:B------:R-:W-:Y:S01]  /*22380*/  BPT.TRAP 0x1 ;  /* 0x000000040000795c */ /* 0x000fe20000300000 */
.L_x_3016:
[----:B------:R-:W-:Y:S05]  /*22390*/  BSYNC B3 ;  /* 0x0000000000037941 */ /* 0x000fea0003800000 */
.L_x_3015:
[----:B------:R-:W2:Y:S04]  /*223a0*/  LDL R5, [R1+0x4] ;  /* 0x0000040001057983 */ /* 0x000ea80000100800 */
[----:B-1----:R-:W3:Y:S01]  /*223b0*/  LDL R0, [R1+0x20] ;  /* 0x0000200001007983 */ /* 0x002ee20000100800 */
[----:B0-----:R-:W-:Y:S01]  /*223c0*/  IMAD.MOV.U32 R10, RZ, RZ, RZ ;  /* 0x000000ffff0a7224 */ /* 0x001fe200078e00ff */
        /* <DEDUP_REMOVED lines=10> */
.L_x_3017:
        /* <DEDUP_REMOVED lines=16> */
.L_x_3018:
        /* <DEDUP_REMOVED lines=15> */
.L_x_3019:
        /* <DEDUP_REMOVED lines=18> */
.L_x_3163:
[----:B------:R-:W-:Y:S05]  /*22780*/  BSYNC B3 ;  /* 0x0000000000037941 */ /* 0x000fea0003800000 */
.L_x_3020:
        /* <DEDUP_REMOVED lines=10> */
.L_x_3022:
[----:B------:R-:W2:Y:S01]  /*22830*/  LDL R3, [R1+0x8] ;  /* 0x0000080001037983 */ /* 0x000ea20000100800 */
[----:B------:R-:W-:Y:S01]  /*22840*/  BSSY B3, `(.L_x_3023) ;  /* 0x0000004000037945 */ /* 0x000fe20003800000 */
[----:B--2---:R-:W-:-:S13]  /*22850*/  LOP3.LUT P0, RZ, R3, 0x8, RZ, 0xc0, !PT ;  /* 0x0000000803ff7812 */ /* 0x004fda000780c0ff */
[----:B------:R-:W-:Y:S05]  /*22860*/  @P0 BRA `(.L_x_3024) ;  /* 0x0000000000040947 */ /* 0x000fea0003800000 */
[----:B------:R-:W-:Y:S01]  /*22870*/  BPT.TRAP 0x1 ;  /* 0x000000040000795c */ /* 0x000fe20000300000 */
.L_x_3024:
[----:B------:R-:W-:Y:S05]  /*22880*/  BSYNC B3 ;  /* 0x0000000000037941 */ /* 0x000fea0003800000 */
.L_x_3023:
        /* <DEDUP_REMOVED lines=12> */
[----:B---3--:R-:W-:-:S03]  /*22950*/  LEA R3, R3, R5, 0x7 ;  /* 0x0000000503037211 */ /* 0x008fc600078e38ff */
[----:B------:R-:W-:-:S07]  /*22960*/  VIADD R5, R6, 0x400 ;  /* 0x0000040006057836 */ /* 0x000fce0000000000 */
.L_x_3025:
        /* <DEDUP_REMOVED lines=16> */
.L_x_3026:
        /* <DEDUP_REMOVED lines=13> */
.L_x_3011:
[----:B------:R-:W-:Y:S05]  /*22b40*/  BSYNC B1 ;  /* 0x0000000000017941 */ /* 0x000fea0003800000 */
.L_x_3010:
[----:B------:R-:W2:Y:S04]  /*22b50*/  LDL.LU R0, [R1+0x38] ;  /* 0x0000380001007983 */ /* 0x000ea80000300800 */
[----:B------:R1:W-:Y:S04]  /*22b60*/  STL [R1+0x1c], R9 ;  /* 0x00001c0901007387 */ /* 0x0003e80000100800 */
[----:B------:R1:W-:Y:S02]  /*22b70*/  STL [R1+0xc], R8 ;  /* 0x00000c0801007387 */ /* 0x0003e40000100800 */
[----:B-12---:R-:W-:-:S07]  /*22b80*/  VIADD R0, R0, 0xfffffffd ;  /* 0xfffffffd00007836 */ /* 0x006fce0000000000 */
.L_x_3009:
[----:B------:R-:W-:Y:S05]  /*22b90*/  BSYNC B2 ;  /* 0x0000000000027941 */ /* 0x000fea0003800000 */
.L_x_3008:
[----:B------:R-:W-:-:S13]  /*22ba0*/  ISETP.NE.AND P0, PT, R2, RZ, PT ;  /* 0x000000ff0200720c */ /* 0x000fda0003f05270 */
[----:B------:R-:W-:Y:S05]  /*22bb0*/  @!P0 BRA `(.L_x_3007) ;  /* 0x0000001400948947 */ /* 0x000fea0003800000 */
[----:B-----5:R1:W5:Y:S02]  /*22bc0*/  LDL R8, [R1] ;  /* 0x0000000001087983 */ /* 0x0203640000100800 */
.L_x_3061:
[----:B0-2---:R-:W2:Y:S04]  /*22bd0*/  LDL R4, [R1+0x8] ;  /* 0x0000080001047983 */ /* 0x005ea80000100800 */
[----:B------:R-:W4:Y:S04]  /*22be0*/  LDL R3, [R1+0xc] ;  /* 0x00000c0001037983 */ /* 0x000f280000100800 */
[----:B---3--:R-:W3:Y:S01]  /*22bf0*/  LDL R2, [R1+0x1c] ;  /* 0x00001c0001027983 */ /* 0x008ee20000100800 */
[----:B------:R-:W-:Y:S05]  /*22c00*/  YIELD ;  /* 0x0000000000007946 */ /* 0x000fea0003800000 */
[----:B------:R-:W-:Y:S01]  /*22c10*/  BSSY B1, `(.L_x_3027) ;  /* 0x00000ad000017945 */ /* 0x000fe20003800000 */
[----:B--2---:R-:W-:Y:S01]  /*22c20*/  LOP3.LUT P1, RZ, R4, 0x4, RZ, 0xc0, !PT ;  /* 0x0000000404ff7812 */ /* 0x004fe2000782c0ff */
[----:B----4-:R-:W-:-:S05]  /*22c30*/  VIADD R4, R3, 0x1 ;  /* 0x0000000103047836 */ /* 0x010fca0000000000 */
[----:B------:R-:W-:-:S04]  /*22c40*/  ISETP.NE.AND P0, PT, R4, 0x2, PT ;  /* 0x000000020400780c */ /* 0x000fc80003f05270 */
[----:B------:R-:W-:Y:S02]  /*22c50*/  SEL R5, RZ, 0x1, P0 ;  /* 0x00000001ff057807 */ /* 0x000fe40000000000 */
[----:B------:R-:W-:Y:S02]  /*22c60*/  SEL R4, R4, RZ, P0 ;  /* 0x000000ff04047207 */ /* 0x000fe40000000000 */
[----:B---3--:R-:W-:Y:S01]  /*22c70*/  LOP3.LUT R5, R2, R5, RZ, 0x3c, !PT ;  /* 0x0000000502057212 */ /* 0x008fe200078e3cff */
[----:B------:R-:W-:Y:S06]  /*22c80*/  @!P1 BRA `(.L_x_3028) ;  /* 0x0000000800949947 */ /* 0x000fec0003800000 */
        /* <DEDUP_REMOVED lines=24> */
.L_x_3029:
[----:B------:R-:W2:Y:S01]  /*22e10*/  LDL R2, [R1+0x4] ;  /* 0x0000040001027983 */ /* 0x000ea20000100800 */
[----:B------:R-:W-:Y:S01]  /*22e20*/  BSSY B2, `(.L_x_3030) ;  /* 0x0000005000027945 */ /* 0x000fe20003800000 */
[----:B--2---:R-:W-:Y:S01]  /*22e30*/  IMAD R3, R4, 0x8, R2 ;  /* 0x0000000804037824 */ /* 0x004fe200078e0202 */
[----:B------:R-:W-:-:S04]  /*22e40*/  SHF.L.U32 R2, R5, 0x1f, RZ ;  /* 0x0000001f05027819 */ /* 0x000fc800000006ff */
[----:B------:R-:W2:Y:S02]  /*22e50*/  SYNCS.PHASECHK.TRANS64.TRYWAIT P0, [R3+URZ+0x34840], R2 ;  /* 0x03484002030075a7 */ /* 0x000ea4000800017f */
[----:B--2---:R-:W-:Y:S05]  /*22e60*/  @!P0 BRA `(.L_x_3031) ;  /* 0x0000004400a88947 */ /* 0x004fea0003800000 */
.L_x_3164:
[----:B------:R-:W-:Y:S05]  /*22e70*/  BSYNC B2 ;  /* 0x0000000000027941 */ /* 0x000fea0003800000 */
.L_x_3030:
[----:B------:R-:W3:Y:S01]  /*22e80*/  S2R R7, SR_TID.X ;  /* 0x0000000000077919 */ /* 0x000ee20000002100 */
[----:B------:R-:W-:Y:S01]  /*22e90*/  BSSY B2, `(.L_x_3032) ;  /* 0x000000a000027945 */ /* 0x000fe20003800000 */
[----:B---3--:R-:W-:-:S04]  /*22ea0*/  LOP3.LUT R7, R7, 0x7f, RZ, 0xc0, !PT ;  /* 0x0000007f07077812 */ /* 0x008fc800078ec0ff */
[----:B------:R-:W-:-:S13]  /*22eb0*/  ISETP.NE.AND P0, PT, R7, RZ, PT ;  /* 0x000000ff0700720c */ /* 0x000fda0003f05270 */
[----:B------:R-:W-:Y:S05]  /*22ec0*/  @P0 BRA `(.L_x_3033) ;  /* 0x0000000000180947 */ /* 0x000fea0003800000 */
[----:B------:R-:W3:Y:S01]  /*22ed0*/  LDL R7, [R1+0x8] ;  /* 0x0000080001077983 */ /* 0x000ee20000100800 */
[----:B--2---:R-:W-:-:S04]  /*22ee0*/  IMAD.MOV.U32 R2, RZ, RZ, 0xc000 ;  /* 0x0000c000ff027424 */ /* 0x004fc800078e00ff */
[----:B------:R4:W-:Y:S01]  /*22ef0*/  SYNCS.ARRIVE.TRANS64 RZ, [R3+URZ+0x34830], R2 ;  /* 0x0348300203ff79a7 */ /* 0x0009e2000800003f */
[----:B---3--:R-:W-:-:S13]  /*22f00*/  LOP3.LUT P1, RZ, R7, 0x1, RZ, 0xc0, !PT ;  /* 0x0000000107ff7812 */ /* 0x008fda000782c0ff */
[----:B----4-:R-:W-:Y:S05]  /*22f10*/  @!P1 BRA `(.L_x_3033) ;  /* 0x0000000000049947 */ /* 0x010fea0003800000 */
[----:B------:R-:W-:Y:S01]  /*22f20*/  BPT.TRAP 0x1 ;  /* 0x000000040000795c */ /* 0x000fe20000300000 */
.L_x_3033:
[----:B------:R-:W-:Y:S05]  /*22f30*/  BSYNC B2 ;  /* 0x0000000000027941 */ /* 0x000fea0003800000 */
.L_x_3032:
[----:B------:R-:W3:Y:S04]  /*22f40*/  LDL R7, [R1+0x4] ;  /* 0x0000040001077983 */ /* 0x000ee80000100800 */
[----:B--2---:R-:W2:Y:S01]  /*22f50*/  LDL R2, [R1+0x20] ;  /* 0x0000200001027983 */ /* 0x004ea20000100800 */
        /* <DEDUP_REMOVED lines=8> */
[----:B---3--:R-:W-:-:S02]  /*22fe0*/  IMAD R7, R4, 0xc000, R7 ;  /* 0x0000c00004077824 */ /* 0x008fc400078e0207 */
[----:B--2---:R-:W-:-:S03]  /*22ff0*/  IMAD R2, R6, 0x80, R2 ;  /* 0x0000008006027824 */ /* 0x004fc600078e0202 */
[----:B0-----:R-:W-:-:S07]  /*23000*/  IADD3 R9, R7, 0x1c400, RZ ;  /* 0x0001c40007097810 */ /* 0x001fce0007ffe0ff */
.L_x_3034:
        /* <DEDUP_REMOVED lines=16> */
.L_x_3035:
        /* <DEDUP_REMOVED lines=15> */
.L_x_3036:
        /* <DEDUP_REMOVED lines=18> */
.L_x_3165:
[----:B------:R-:W-:Y:S05]  /*23320*/  BSYNC B2 ;  /* 0x0000000000027941 */ /* 0x000fea0003800000 */
.L_x_3037:
        /* <DEDUP_REMOVED lines=10> */
.L_x_3039:
[----:B------:R-:W2:Y:S01]  /*233d0*/  LDL R3, [R1+0x8] ;  /* 0x0000080001037983 */ /* 0x000ea20000100800 */
[----:B------:R-:W-:Y:S01]  /*233e0*/  BSSY B2, `(.L_x_3040) ;  /* 0x0000004000027945 */ /* 0x000fe20003800000 */
[----:B--2---:R-:W-:-:S13]  /*233f0*/  LOP3.LUT P0, RZ, R3, 0x8, RZ, 0xc0, !PT ;  /* 0x0000000803ff7812 */ /* 0x004fda000780c0ff */
[----:B------:R-:W-:Y:S05]  /*23400*/  @P0 BRA `(.L_x_3041) ;  /* 0x0000000000040947 */ /* 0x000fea0003800000 */
[----:B------:R-:W-:Y:S01]  /*23410*/  BPT.TRAP 0x1 ;  /* 0x000000040000795c */ /* 0x000fe20000300000 */
.L_x_3041:
[----:B------:R-:W-:Y:S05]  /*23420*/  BSYNC B2 ;  /* 0x0000000000027941 */ /* 0x000fea0003800000 */
.L_x_3040:
        /* <DEDUP_REMOVED lines=11> */
[----:B--2---:R-:W-:Y:S01]  /*234e0*/  LEA R3, R3, R12, 0xf ;  /* 0x0000000c03037211 */ /* 0x004fe200078e78ff */
[----:B---3--:R-:W-:-:S03]  /*234f0*/  IMAD R7, R7, 0x80, R9 ;  /* 0x0000008007077824 */ /* 0x008fc600078e0209 */
[----:B------:R-:W-:-:S07]  /*23500*/  IADD3 R9, R3, 0x400, RZ ;  /* 0x0000040003097810 */ /* 0x000fce0007ffe0ff */
.L_x_3042:
        /* <DEDUP_REMOVED lines=16> */
.L_x_3043:
        /* <DEDUP_REMOVED lines=13> */
.L_x_3028:
[----:B------:R-:W-:Y:S05]  /*236e0*/  BSYNC B1 ;  /* 0x0000000000017941 */ /* 0x000fea0003800000 */
.L_x_3027:
[----:B------:R-:W2:Y:S01]  /*236f0*/  LDL R2, [R1+0x8] ;  /* 0x0000080001027983 */ /* 0x000ea20000100800 */
[----:B------:R-:W-:Y:S01]  /*23700*/  VIADD R3, R4, 0x1 ;  /* 0x0000000104037836 */ /* 0x000fe20000000000 */
[----:B------:R-:W-:Y:S04]  /*23710*/  BSSY B1, `(.L_x_3044) ;  /* 0x00000ac000017945 */ /* 0x000fe80003800000 */
        /* <DEDUP_REMOVED lines=9> */
[----:B0-----:R-:W-:Y:S02]  /*237b0*/  IADD3 R6, R0, -0x1, RZ ;  /* 0xffffffff00067810 */ /* 0x001fe40007ffe0ff */
[----:B------:R-:W-:-:S04]  /*237c0*/  ISETP.NE.U32.AND P0, PT, RZ, UR4, PT ;  /* 0x00000004ff007c0c */ /* 0x000fc8000bf05070 */
[----:B------:R-:W-:-:S13]  /*237d0*/  ISETP.NE.AND.EX P0, PT, RZ, UR5, PT, P0 ;  /* 0x00000005ff007c0c */ /* 0x000fda000bf05300 */
[----:B------:R-:W-:Y:S05]  /*237e0*/  @!P0 BRA `(.L_x_3046) ;  /* 0x00000000004c8947 */ /* 0x000fea0003800000 */
[----:B------:R-:W3:Y:S01]  /*237f0*/  LDL R12, [R1+0x28] ;  /* 0x00002800010c7983 */ /* 0x000ee20000100800 */
[----:B-----5:R-:W0:Y:S01]  /*23800*/  LDC R8, c[0x0][0x43c] ;  /* 0x00010f00ff087b82 */ /* 0x020e220000000800 */
[----:B------:R-:W-:Y:S02]  /*23810*/  ULDC.64 UR6, c[0x0][0x428] ;  /* 0x00010a0000067ab9 */ /* 0x000fe40000000a00 */
[----:B------:R-:W4:Y:S01]  /*23820*/  LDL R9, [R1+0x18] ;  /* 0x0000180001097983 */ /* 0x000f220000100800 */
        /* <DEDUP_REMOVED lines=8> */
[----:B---3--:R-:W-:-:S04]  /*238b0*/  IMAD R7, R12, UR6, RZ ;  /* 0x000000060c077c24 */ /* 0x008fc8000f8e02ff */
[C---:B----4-:R-:W-:Y:S02]  /*238c0*/  IMAD R7, R9.reuse, UR7, R7 ;  /* 0x0000000709077c24 */ /* 0x050fe4000f8e0207 */
[----:B------:R-:W-:-:S05]  /*238d0*/  IMAD.WIDE.U32 R2, R9, UR6, R2 ;  /* 0x0000000609027c25 */ /* 0x000fca000f8e0002 */
[----:B------:R-:W-:Y:S02]  /*238e0*/  IADD3 R3, R7, R3, RZ ;  /* 0x0000000307037210 */ /* 0x000fe40007ffe0ff */
[----:B------:R-:W-:-:S04]  /*238f0*/  LEA R8, P0, R2, UR4, 0x2 ;  /* 0x0000000402087c11 */ /* 0x000fc8000f8010ff */
[----:B------:R-:W-:-:S05]  /*23900*/  LEA.HI.X R9, R2, UR5, R3, 0x2, P0 ;  /* 0x0000000502097c11 */ /* 0x000fca00080f1403 */
[----:B------:R0:W5:Y:S04]  /*23910*/  LDG.E R8, desc[UR60][R8.64] ;  /* 0x0000003c08087981 */ /* 0x000168000c1e1900 */
.L_x_3046:
[----:B------:R-:W3:Y:S01]  /*23920*/  LDL R2, [R1+0x4] ;  /* 0x0000040001027983 */ /* 0x000ee20000100800 */
[----:B------:R-:W-:Y:S01]  /*23930*/  BSSY B2, `(.L_x_3047) ;  /* 0x0000005000027945 */ /* 0x000fe20003800000 */
[----:B---3--:R-:W-:Y:S01]  /*23940*/  IMAD R3, R11, 0x8, R2 ;  /* 0x000000080b037824 */ /* 0x008fe200078e0202 */
[----:B------:R-:W-:-:S04]  /*23950*/  SHF.L.U32 R2, R10, 0x1f, RZ ;  /* 0x0000001f0a027819 */ /* 0x000fc800000006ff */
[----:B------:R-:W3:Y:S02]  /*23960*/  SYNCS.PHASECHK.TRANS64.TRYWAIT P0, [R3+URZ+0x34840], R2 ;  /* 0x03484002030075a7 */ /* 0x000ee4000800017f */
[----:B---3--:R-:W-:Y:S05]  /*23970*/  @!P0 BRA `(.L_x_3048) ;  /* 0x0000003c000c8947 */ /* 0x008fea0003800000 */
.L_x_3166:
[----:B------:R-:W-:Y:S05]  /*23980*/  BSYNC B2 ;  /* 0x0000000000027941 */ /* 0x000fea0003800000 */
.L_x_3047:
[----:B------:R-:W4:Y:S01]  /*23990*/  S2R R7, SR_TID.X ;  /* 0x0000000000077919 */ /* 0x000f220000002100 */
[----:B------:R-:W-:Y:S01]  /*239a0*/  BSSY B2, `(.L_x_3049) ;  /* 0x000000a000027945 */ /* 0x000fe20003800000 */
[----:B----4-:R-:W-:-:S04]  /*239b0*/  LOP3.LUT R7, R7, 0x7f, RZ, 0xc0, !PT ;  /* 0x0000007f07077812 */ /* 0x010fc800078ec0ff */
[----:B------:R-:W-:-:S13]  /*239c0*/  ISETP.NE.AND P0, PT, R7, RZ, PT ;  /* 0x000000ff0700720c */ /* 0x000fda0003f05270 */
[----:B------:R-:W-:Y:S05]  /*239d0*/  @P0 BRA `(.L_x_3050) ;  /* 0x0000000000180947 */ /* 0x000fea0003800000 */
[----:B------:R-:W4:Y:S01]  /*239e0*/  LDL R7, [R1+0x8] ;  /* 0x0000080001077983 */ /* 0x000f220000100800 */
[----:B---3--:R-:W-:-:S04]  /*239f0*/  IMAD.MOV.U32 R2, RZ, RZ, 0xc000 ;  /* 0x0000c000ff027424 */ /* 0x008fc800078e00ff */
[----:B------:R3:W-:Y:S01]  /*23a00*/  SYNCS.ARRIVE.TRANS64 RZ, [R3+URZ+0x34830], R2 ;  /* 0x0348300203ff79a7 */ /* 0x0007e2000800003f */
[----:B----4-:R-:W-:-:S13]  /*23a10*/  LOP3.LUT P1, RZ, R7, 0x1, RZ, 0xc0, !PT ;  /* 0x0000000107ff7812 */ /* 0x010fda000782c0ff */
[----:B---3--:R-:W-:Y:S05]  /*23a20*/  @!P1 BRA `(.L_x_3050) ;  /* 0x0000000000049947 */ /* 0x008fea0003800000 */
[----:B------:R-:W-:Y:S01]  /*23a30*/  BPT.TRAP 0x1 ;  /* 0x000000040000795c */ /* 0x000fe20000300000 */
.L_x_3050:
[----:B------:R-:W-:Y:S05]  /*23a40*/  BSYNC B2 ;  /* 0x0000000000027941 */ /* 0x000fea0003800000 */
.L_x_3049:
[----:B0-----:R-:W4:Y:S04]  /*23a50*/  LDL R9, [R1+0x4] ;  /* 0x0000040001097983 */ /* 0x001f280000100800 */
[----:B------:R-:W4:Y:S04]  /*23a60*/  LDL R7, [R1+0xc] ;  /* 0x00000c0001077983 */ /* 0x000f280000100800 */
[----:B---3--:R-:W3:Y:S01]  /*23a70*/  LDL R2, [R1+0x20] ;  /* 0x0000200001027983 */ /* 0x008ee20000100800 */
[----:B--2---:R-:W-:Y:S01]  /*23a80*/  MOV R10, RZ ;  /* 0x000000ff000a7202 */ /* 0x004fe20000000f00 */
[----:B------:R-:W-:Y:S01]  /*23a90*/  UIADD3 UR4, UP0, UR36, 0x370, URZ ;  /* 0x0000037024047890 */ /* 0x000fe2000ff1e03f */
[----:B------:R-:W-:Y:S01]  /*23aa0*/  PLOP3.LUT P0, PT, PT, PT, PT, 0x80, 0x0 ;  /* 0x000000000000781c */ /* 0x000fe20003f0f070 */
[----:B------:R-:W-:Y:S01]  /*23ab0*/  VIADD R3, R3, 0x34830 ;  /* 0x0003483003037836 */ /* 0x000fe20000000000 */
[----:B------:R-:W-:Y:S01]  /*23ac0*/  R2UR UR10, R10 ;  /* 0x000000000a0a72ca */ /* 0x000fe200000e0000 */
[----:B------:R-:W-:Y:S01]  /*23ad0*/  UIADD3.X UR5, URZ, UR37, URZ, UP0, !UPT ;  /* 0x000000253f057290 */ /* 0x000fe200087fe43f */
[----:B------:R-:W-:Y:S01]  /*23ae0*/  UMOV UR6, 0x0 ;  /* 0x0000000000067882 */ /* 0x000fe20000000000 */
[----:B------:R-:W-:Y:S01]  /*23af0*/  UMOV UR7, 0x14f00000 ;  /* 0x14f0000000077882 */ /* 0x000fe20000000000 */
[----:B----4-:R-:W-:-:S02]  /*23b00*/  IMAD R7, R7, 0xc000, R9 ;  /* 0x0000c00007077824 */ /* 0x010fc400078e0209 */
[----:B---3--:R-:W-:-:S03]  /*23b10*/  IMAD R2, R6, 0x80, R2 ;  /* 0x0000008006027824 */ /* 0x008fc600078e0202 */
[----:B------:R-:W-:-:S07]  /*23b20*/  IADD3 R9, R7, 0x1c400, RZ ;  /* 0x0001c40007097810 */ /* 0x000fce0007ffe0ff */
.L_x_3051:
        /* <DEDUP_REMOVED lines=16> */
.L_x_3052:
        /* <DEDUP_REMOVED lines=15> */
.L_x_3053:
        /* <DEDUP_REMOVED lines=16> */
.L_x_3167:
[----:B------:R-:W-:Y:S05]  /*23e20*/  BSYNC B2 ;  /* 0x0000000000027941 */ /* 0x000fea0003800000 */
.L_x_3054:
[----:B------:R-:W2:Y:S01]  /*23e30*/  S2R R3, SR_TID.X ;  /* 0x0000000000037919 */ /* 0x000ea20000002100 */
[----:B------:R-:W-:-:S04]  /*23e40*/  UPRMT UR4, UR38, 0x9910, URZ ;  /* 0x0000991026047896 */ /* 0x000fc8000800003f */
[----:B------:R-:W-:Y:S01]  /*23e50*/  UISETP.NE.AND UP0, UPT, UR4, 0x2, UPT ;  /* 0x000000020400788c */ /* 0x000fe2000bf05270 */
[----:B--2---:R-:W-:-:S04]  /*23e60*/  LOP3.LUT R3, R3, 0x7f, RZ, 0xc0, !PT ;  /* 0x0000007f03037812 */ /* 0x004fc800078ec0ff */
[----:B------:R-:W-:-:S13]  /*23e70*/  ISETP.NE.AND P0, PT, R3, RZ, PT ;  /* 0x000000ff0300720c */ /* 0x000fda0003f05270 */
[----:B------:R-:W-:-:S04]  /*23e80*/  @!P0 IMAD.MOV.U32 R3, RZ, RZ, 0x8000 ;  /* 0x00008000ff038424 */ /* 0x000fc800078e00ff */
[----:B------:R2:W-:Y:S01]  /*23e90*/  @!P0 SYNCS.ARRIVE.TRANS64 RZ, [R2+URZ+0x34850], R3 ;  /* 0x0348500302ff89a7 */ /* 0x0005e2000800003f */
[----:B------:R-:W-:-:S13]  /*23ea0*/  PLOP3.LUT P0, PT, PT, PT, UP0, 0x80, 0x0 ;  /* 0x000000000000781c */ /* 0x000fda0003f0f008 */
[----:B--2---:R-:W-:Y:S05]  /*23eb0*/  @P0 BRA `(.L_x_3056) ;  /* 0x0000000000040947 */ /* 0x004fea0003800000 */
[----:B------:R-:W-:Y:S01]  /*23ec0*/  BPT.TRAP 0x1 ;  /* 0x000000040000795c */ /* 0x000fe20000300000 */
.L_x_3056:
[----:B------:R-:W2:Y:S01]  /*23ed0*/  LDL R3, [R1+0x8] ;  /* 0x0000080001037983 */ /* 0x000ea20000100800 */
[----:B------:R-:W-:Y:S01]  /*23ee0*/  BSSY B2, `(.L_x_3057) ;  /* 0x0000004000027945 */ /* 0x000fe20003800000 */
[----:B--2---:R-:W-:-:S13]  /*23ef0*/  LOP3.LUT P0, RZ, R3, 0x8, RZ, 0xc0, !PT ;  /* 0x0000000803ff7812 */ /* 0x004fda000780c0ff */
[----:B------:R-:W-:Y:S05]  /*23f00*/  @P0 BRA `(.L_x_3058) ;  /* 0x0000000000040947 */ /* 0x000fea0003800000 */
[----:B------:R-:W-:Y:S01]  /*23f10*/  BPT.TRAP 0x1 ;  /* 0x000000040000795c */ /* 0x000fe20000300000 */
.L_x_3058:
[----:B------:R-:W-:Y:S05]  /*23f20*/  BSYNC B2 ;  /* 0x0000000000027941 */ /* 0x000fea0003800000 */
.L_x_3057:
        /* <DEDUP_REMOVED lines=13> */
.L_x_3059:
        /* <DEDUP_REMOVED lines=16> */
.L_x_3060:
        /* <DEDUP_REMOVED lines=13> */
.L_x_3045:
[----:B------:R-:W-:Y:S05]  /*241d0*/  BSYNC B1 ;  /* 0x0000000000017941 */ /* 0x000fea0003800000 */
.L_x_3044:
[C---:B------:R-:W-:Y:S01]  /*241e0*/  ISETP.GT.AND P0, PT, R0.reuse, 0x1, PT ;  /* 0x000000010000780c */ /* 0x040fe20003f04270 */
[----:B------:R-:W-:-:S12]  /*241f0*/  VIADD R0, R0, 0xfffffffe ;  /* 0xfffffffe00007836 */ /* 0x000fd80000000000 */
[----:B------:R-:W-:Y:S05]  /*24200*/  @P0 BRA `(.L_x_3061) ;  /* 0xffffffe800700947 */ /* 0x000fea000383ffff */
.L_x_3007:
[----:B------:R-:W-:Y:S05]  /*24210*/  BSYNC B0 ;  /* 0x0000000000007941 */ /* 0x000fea0003800000 */
.L_x_3006:
[----:B------:R-:W4:Y:S01]  /*24220*/  S2R R2, SR_TID.X ;  /* 0x0000000000027919 */ /* 0x000f220000002100 */
[----:B------:R-:W-:Y:S01]  /*24230*/  BSSY B0, `(.L_x_3062) ;  /* 0x0000010000007945 */ /* 0x000fe20003800000 */
[----:B----4-:R-:W-:-:S04]  /*24240*/  LOP3.LUT R2, R2, 0x7f, RZ, 0xc0, !PT ;  /* 0x0000007f02027812 */ /* 0x010fc800078ec0ff */
[----:B------:R-:W-:-:S13]  /*24250*/  ISETP.NE.AND P0, PT, R2, RZ, PT ;  /* 0x000000ff0200720c */ /* 0x000fda0003f05270 */
[----:B------:R-:W-:Y:S05]  /*24260*/  @P0 BRA `(.L_x_3063) ;  /* 0x0000000000300947 */ /* 0x000fea0003800000 */
[----:B------:R-:W4:Y:S01]  /*24270*/  S2R R2, SR_LANEID ;  /* 0x0000000000027919 */ /* 0x000f220000000000 */
[----:B------:R-:W-:Y:S01]  /*24280*/  VOTEU.ANY UR4, UPT, PT ;  /* 0x0000000000047886 */ /* 0x000fe200038e0100 */
[----:B0-2---:R-:W0:Y:S01]  /*24290*/  LDC.64 R4, c[0x0][0xc60] ;  /* 0x00031800ff047b82 */ /* 0x005e220000000a00 */
[----:B------:R-:W4:Y:S02]  /*242a0*/  FLO.U32 R0, UR4 ;  /* 0x0000000400007d00 */ /* 0x000f2400080e0000 */
[----:B----4-:R-:W-:-:S06]  /*242b0*/  ISETP.EQ.U32.AND P0, PT, R0, R2, PT ;  /* 0x000000020000720c */ /* 0x010fcc0003f02070 */
[----:B------:R-:W0:Y:S07]  /*242c0*/  POPC R2, UR4 ;  /* 0x0000000400027d09 */ /* 0x000e2e0008000000 */
[----:B0-----:R-:W2:Y:S04]  /*242d0*/  @P0 ATOMG.E.ADD.STRONG.GPU PT, R2, desc[UR60][R4.64], R2 ;  /* 0x00000002040209a8 */ /* 0x001ea800081ee1fc */
[----:B--2---:R0:W2:Y:S02]  /*242e0*/  SHFL.IDX PT, R2, R2, R0, 0x1f ;  /* 0x00001f0002027589 */ /* 0x0040a400000e0000 */
[----:B0-----:R-:W0:Y:S02]  /*242f0*/  S2R R0, SR_LTMASK ;  /* 0x0000000000007919 */ /* 0x001e240000003900 */
[----:B0-----:R-:W-:-:S06]  /*24300*/  LOP3.LUT R0, R0, UR4, RZ, 0xc0, !PT ;  /* 0x0000000400007c12 */ /* 0x001fcc000f8ec0ff */
[----:B------:R-:W2:Y:S02]  /*24310*/  POPC R0, R0 ;  /* 0x0000000000007309 */ /* 0x000ea40000000000 */
[----:B--2---:R-:W-:-:S07]  /*24320*/  IADD3 R16, R2, UR39, R0 ;  /* 0x0000002702107c10 */ /* 0x004fce000fffe000 */
.L_x_3063:
[----:B------:R-:W-:Y:S05]  /*24330*/  BSYNC B0 ;  /* 0x0000000000007941 */ /* 0x000fea0003800000 */
.L_x_3062:
[----:B------:R-:W4:Y:S01]  /*24340*/  LDL R0, [R1+0x8] ;  /* 0x0000080001007983 */ /* 0x000f220000100800 */
[----:B------:R-:W-:Y:S01]  /*24350*/  BSSY B0, `(.L_x_3064) ;  /* 0x0000045000007945 */ /* 0x000fe20003800000 */
[----:B----4-:R-:W-:-:S13]  /*24360*/  LOP3.LUT P0, RZ, R0, 0x4, RZ, 0xc0, !PT ;  /* 0x0000000400ff7812 */ /* 0x010fda000780c0ff */
[----:B------:R-:W-:Y:S05]  /*24370*/  @!P0 BRA `(.L_x_3065) ;  /* 0x0000000400088947 */ /* 0x000fea0003800000 */
[----:B------:R-:W4:Y:S04]  /*24380*/  LDL R3, [R1+0x4] ;  /* 0x0000040001037983 */ /* 0x000f280000100800 */
[----:B------:R-:W4:Y:S04]  /*24390*/  LDL R0, [R1+0xc] ;  /* 0x00000c0001007983 */ /* 0x000f280000100800 */
[----:B------:R-:W2:Y:S01]  /*243a0*/  LDL R2, [R1+0x1c] ;  /* 0x00001c0001027983 */ /* 0x000ea20000100800 */
[----:B------:R-:W-:Y:S01]  /*243b0*/  BSSY B1, `(.L_x_3066) ;  /* 0x0000005000017945 */ /* 0x000fe20003800000 */
[----:B----4-:R-:W-:-:S02]  /*243c0*/  LEA R0, R0, R3, 0x3 ;  /* 0x0000000300007211 */ /* 0x010fc400078e18ff */
[----:B--2---:R-:W-:-:S04]  /*243d0*/  SHF.L.U32 R2, R2, 0x1f, RZ ;  /* 0x0000001f02027819 */ /* 0x004fc800000006ff */
[----:B------:R-:W2:Y:S02]  /*243e0*/  SYNCS.PHASECHK.TRANS64.TRYWAIT P0, [R0+URZ+0x34860], R2 ;  /* 0x03486002000075a7 */ /* 0x000ea4000800017f */
[----:B--2---:R-:W-:Y:S05]  /*243f0*/  @!P0 BRA `(.L_x_3067) ;  /* 0x0000003000948947 */ /* 0x004fea0003800000 */
.L_x_3168:
[----:B------:R-:W-:Y:S05]  /*24400*/  BSYNC B1 ;  /* 0x0000000000017941 */ /* 0x000fea0003800000 */
.L_x_3066:
[----:B------:R-:W4:Y:S01]  /*24410*/  S2R R3, SR_TID.X ;  /* 0x0000000000037919 */ /* 0x000f220000002100 */
[----:B------:R-:W-:-:S04]  /*24420*/  UPRMT UR4, UR38, 0x9910, URZ ;  /* 0x0000991026047896 */ /* 0x000fc8000800003f */
[----:B------:R-:W-:Y:S01]  /*24430*/  UISETP.NE.AND UP0, UPT, UR4, 0x2, UPT ;  /* 0x000000020400788c */ /* 0x000fe2000bf05270 */
[----:B----4-:R-:W-:-:S04]  /*24440*/  LOP3.LUT R3, R3, 0x7f, RZ, 0xc0, !PT ;  /* 0x0000007f03037812 */ /* 0x010fc800078ec0ff */
[----:B------:R-:W-:-:S13]  /*24450*/  ISETP.NE.AND P0, PT, R3, RZ, PT ;  /* 0x000000ff0300720c */ /* 0x000fda0003f05270 */
[----:B--2---:R-:W-:-:S04]  /*24460*/  @!P0 IMAD.MOV.U32 R2, RZ, RZ, 0x8000 ;  /* 0x00008000ff028424 */ /* 0x004fc800078e00ff */
[----:B------:R2:W-:Y:S01]  /*24470*/  @!P0 SYNCS.ARRIVE.TRANS64 RZ, [R0+URZ+0x34850], R2 ;  /* 0x0348500200ff89a7 */ /* 0x0005e2000800003f */
[----:B------:R-:W-:-:S13]  /*24480*/  PLOP3.LUT P0, PT, PT, PT, UP0, 0x80, 0x0 ;  /* 0x000000000000781c */ /* 0x000fda0003f0f008 */
[----:B--2---:R-:W-:Y:S05]  /*24490*/  @P0 BRA `(.L_x_3068) ;  /* 0x0000000000040947 */ /* 0x004fea0003800000 */
[----:B------:R-:W-:Y:S01]  /*244a0*/  BPT.TRAP 0x1 ;  /* 0x000000040000795c */ /* 0x000fe20000300000 */
.L_x_3068:
[----:B------:R-:W2:Y:S01]  /*244b0*/  LDL R2, [R1+0x8] ;  /* 0x0000080001027983 */ /* 0x000ea20000100800 */
[----:B------:R-:W-:Y:S01]  /*244c0*/  BSSY B1, `(.L_x_3069) ;  /* 0x0000004000017945 */ /* 0x000fe20003800000 */
[----:B--2---:R-:W-:-:S13]  /*244d0*/  LOP3.LUT P0, RZ, R2, 0x8, RZ, 0xc0, !PT ;  /* 0x0000000802ff7812 */ /* 0x004fda000780c0ff */
[----:B------:R-:W-:Y:S05]  /*244e0*/  @P0 BRA `(.L_x_3070) ;  /* 0x0000000000040947 */ /* 0x000fea0003800000 */
[----:B------:R-:W-:Y:S01]  /*244f0*/  BPT.TRAP 0x1 ;  /* 0x000000040000795c */ /* 0x000fe20000300000 */
.L_x_3070:
[----:B------:R-:W-:Y:S05]  /*24500*/  BSYNC B1 ;  /* 0x0000000000017941 */ /* 0x000fea0003800000 */
.L_x_3069:
[----:B------:R-:W2:Y:S04]  /*24510*/  LDL.LU R5, [R1+0x20] ;  /* 0x0000200001057983 */ /* 0x000ea80000300800 */
[----:B------:R-:W2:Y:S04]  /*24520*/  LDL.LU R3, [R1+0x14] ;  /* 0x0000140001037983 */ /* 0x000ea80000300800 */
[----:B0-----:R-:W4:Y:S04]  /*24530*/  LDL R4, [R1+0x4] ;  /* 0x0000040001047983 */ /* 0x001f280000100800 */
[----:B------:R-:W4:Y:S01]  /*24540*/  LDL R2, [R1+0xc] ;  /* 0x00000c0001027983 */ /* 0x000f220000100800 */
[----:B------:R-:W-:Y:S01]  /*24550*/  UIADD3 UR4, UP0, UR36, 0x470, URZ ;  /* 0x0000047024047890 */ /* 0x000fe2000ff1e03f */
[----:B------:R-:W-:Y:S01]  /*24560*/  PLOP3.LUT P0, PT, PT, PT, PT, 0x80, 0x0 ;  /* 0x000000000000781c */ /* 0x000fe20003f0f070 */
[----:B------:R-:W-:Y:S01]  /*24570*/  VIADD R0, R0, 0x34850 ;  /* 0x0003485000007836 */ /* 0x000fe20000000000 */
[----:B------:R-:W-:Y:S01]  /*24580*/  UMOV UR6, 0x0 ;  /* 0x0000000000067882 */ /* 0x000fe20000000000 */
[----:B------:R-:W-:Y:S01]  /*24590*/  UIADD3.X UR5, URZ, UR37, URZ, UP0, !UPT ;  /* 0x000000253f057290 */ /* 0x000fe200087fe43f */
[----:B------:R-:W-:Y:S01]  /*245a0*/  UMOV UR7, 0x14f00000 ;  /* 0x14f0000000077882 */ /* 0x000fe20000000000 */
[----:B------:R-:W-:Y:S01]  /*245b0*/  UMOV UR10, URZ ;  /* 0x0000003f000a7c82 */ /* 0x000fe20008000000 */
[----:B--2---:R-:W-:Y:S01]  /*245c0*/  IMAD R3, R3, 0x80, R5 ;  /* 0x0000008003037824 */ /* 0x004fe200078e0205 */
[----:B----4-:R-:W-:-:S05]  /*245d0*/  LEA R2, R2, R4, 0xf ;  /* 0x0000000402027211 */ /* 0x010fca00078e78ff */
[----:B------:R-:W-:-:S07]  /*245e0*/  VIADD R4, R2, 0x400 ;  /* 0x0000040002047836 */ /* 0x000fce0000000000 */
.L_x_3071:
        /* <DEDUP_REMOVED lines=12> */
[----:B------:R-:W-:Y:S01]  /*246b0*/  UMOV UR6, 0x0 ;  /* 0x0000000000067882 */ /* 0x000fe20000000000 */
[----:B------:R-:W-:Y:S01]  /*246c0*/  IADD3 R2, R2, 0x4400, RZ ;  /* 0x0000440002027810 */ /* 0x000fe20007ffe0ff */
[----:B------:R-:W-:Y:S01]  /*246d0*/  UMOV UR7, 0x14f00000 ;  /* 0x14f0000000077882 */ /* 0x000fe20000000000 */
[----:B------:R-:W-:-:S09]  /*246e0*/  UMOV UR10, 0x40 ;  /* 0x00000040000a7882 */ /* 0x000fd20000000000 */
.L_x_3072:
        /* <DEDUP_REMOVED lines=10> */
[----:B----4-:R-:W-:Y:S05]  /*24790*/  @P0 BRA.U.ANY `(.L_x_3072) ;  /* 0xfffffffd00d40947 */ /* 0x010fea000393ffff */
.L_x_3065:
[----:B------:R-:W-:Y:S05]  /*247a0*/  BSYNC B0 ;  /* 0x0000000000007941 */ /* 0x000fea0003800000 */
.L_x_3064:
[----:B------:R-:W4:Y:S04]  /*247b0*/  LDL.LU R5, [R1+0xc] ;  /* 0x00000c0001057983 */ /* 0x000f280000300800 */
[----:B0-2---:R-:W2:Y:S01]  /*247c0*/  LDL.LU R4, [R1+0x1c] ;  /* 0x00001c0001047983 */ /* 0x005ea20000300800 */
[----:B----4-:R-:W-:-:S05]  /*247d0*/  VIADD R0, R5, 0x1 ;  /* 0x0000000105007836 */ /* 0x010fca0000000000 */
[----:B------:R-:W-:-:S04]  /*247e0*/  ISETP.NE.AND P0, PT, R0, 0x2, PT ;  /* 0x000000020000780c */ /* 0x000fc80003f05270 */
[----:B------:R-:W-:Y:S02]  /*247f0*/  SEL R2, RZ, 0x1, P0 ;  /* 0x00000001ff027807 */ /* 0x000fe40000000000 */
[----:B------:R-:W-:Y:S02]  /*24800*/  SEL R0, R0, RZ, P0 ;  /* 0x000000ff00007207 */ /* 0x000fe40000000000 */
[----:B--2---:R-:W-:-:S03]  /*24810*/  LOP3.LUT R4, R4, R2, RZ, 0x3c, !PT ;  /* 0x0000000204047212 */ /* 0x004fc600078e3cff */
[----:B------:R2:W-:Y:S04]  /*24820*/  STL [R1+0xc], R0 ;  /* 0x00000c0001007387 */ /* 0x0005e80000100800 */
[----:B------:R2:W-:Y:S02]  /*24830*/  STL [R1+0x1c], R4 ;  /* 0x00001c0401007387 */ /* 0x0005e40000100800 */
.L_x_2986:
[----:B------:R-:W-:Y:S05]  /*24840*/  BSYNC B7 ;  /* 0x0000000000077941 */ /* 0x000fea0003800000 */
.L_x_2984:
[----:B------:R-:W4:Y:S02]  /*24850*/  LDL R7, [R1+0x8] ;  /* 0x0000080001077983 */ /* 0x000f240000100800 */
[----:B----4-:R-:W-:-:S13]  /*24860*/  LOP3.LUT P0, RZ, R7, 0x10, RZ, 0xc0, !PT ;  /* 0x0000001007ff7812 */ /* 0x010fda000780c0ff */
[----:B------:R-:W-:Y:S05]  /*24870*/  @!P0 BRA `(.L_x_3073) ;  /* 0x0000000000288947 */ /* 0x000fea0003800000 */
[----:B------:R-:W-:Y:S05]  /*24880*/  WARPSYNC.ALL ;  /* 0x0000000000007948 */ /* 0x000fea0003800000 */
[----:B------:R-:W4:Y:S08]  /*24890*/  S2UR UR5, SR_CgaCtaId ;  /* 0x00000000000579c3 */ /* 0x000f300000008800 */
[----:B------:R-:W-:Y:S06]  /*248a0*/  BAR.SYNC.DEFER_BLOCKING 0x5, 0x180 ;  /* 0x0146000000007b1d */ /* 0x000fec0000010000 */
[----:B------:R-:W-:-:S02]  /*248b0*/  UMOV UR4, 0x400 ;  /* 0x0000040000047882 */ /* 0x000fc40000000000 */
[----:B----4-:R-:W-:-:S06]  /*248c0*/  ULEA UR4, UR5, UR4, 0x18 ;  /* 0x0000000405047291 */ /* 0x010fcc000f8ec03f */
[----:B--2---:R-:W-:-:S05]  /*248d0*/  IMAD.U32 R0, RZ, RZ, UR4 ;  /* 0x00000004ff007e24 */ /* 0x004fca000f8e00ff */
[----:B------:R2:W4:Y:S04]  /*248e0*/  LDS.128 R16, [R0+0x348d0] ;  /* 0x0348d00000107984 */ /* 0x0005280000000c00 */
[----:B------:R2:W-:Y:S01]  /*248f0*/  STL [R1+0x4], R0 ;  /* 0x0000040001007387 */ /* 0x0005e20000100800 */
[----:B------:R-:W-:Y:S06]  /*24900*/  BAR.ARV 0x4, 0x180 ;  /* 0x0106000000007b1d */ /* 0x000fec0000002000 */
[----:B------:R-:W-:Y:S05]  /*24910*/  BRA `(.L_x_3074) ;  /* 0x0000000800d87947 */ /* 0x000fea0003800000 */
.L_x_3073:
[----:B---3--:R-:W3:Y:S01]  /*24920*/  LDL R6, [R1+0x2c] ;  /* 0x00002c0001067983 */ /* 0x008ee20000100800 */
[----:B------:R-:W-:Y:S01]  /*24930*/  UMOV UR4, 0xffffffff ;  /* 0xffffffff00047882 */ /* 0x000fe20000000000 */
[----:B---3--:R-:W-:Y:S02]  /*24940*/  ISETP.NE.AND P5, PT, R6, 0x1f, PT ;  /* 0x0000001f0600780c */ /* 0x008fe40003fa5270 */
[----:B------:R-:W-:Y:S11]  /*24950*/  BRA.DIV UR4, `(.L_x_3075) ;  /* 0x0000002e04507947 */ /* 0x000ff6000b800000 */
[----:B--2---:R-:W-:Y:S01]  /*24960*/  IADD3 R0, R19, R6, RZ ;  /* 0x0000000613007210 */ /* 0x004fe20007ffe0ff */
[----:B------:R-:W-:Y:S01]  /*24970*/  ULDC UR4, c[0x0][0xc3c] ;  /* 0x00030f0000047ab9 */ /* 0x000fe20000000800 */
[----:B------:R-:W-:Y:S02]  /*24980*/  LOP3.LUT P4, RZ, R7, 0x1, RZ, 0xc0, !PT ;  /* 0x0000000107ff7812 */ /* 0x000fe4000788c0ff */
[----:B------:R-:W-:-:S13]  /*24990*/  ISETP.GE.OR P0, PT, R0, UR4, !P5 ;  /* 0x0000000400007c0c */ /* 0x000fda000ef06670 */
[----:B------:R-:W2:Y:S02]  /*249a0*/  @!P0 LDC.64 R2, c[0x0][0xc80] ;  /* 0x00032000ff028b82 */ /* 0x000ea40000000a00 */
[----:B--2---:R-:W-:-:S06]  /*249b0*/  @!P0 IMAD.WIDE R2, R0, 0x4, R2 ;  /* 0x0000000400028825 */ /* 0x004fcc00078e0202 */
[----:B------:R2:W3:Y:S01]  /*249c0*/  @!P0 LDG.E R2, desc[UR60][R2.64] ;  /* 0x0000003c02028981 */ /* 0x0004e2000c1e1900 */
[C---:B------:R-:W-:Y:S02]  /*249d0*/  ISETP.GE.U32.AND P1, PT, R6.reuse, 0x4, PT ;  /* 0x000000040600780c */ /* 0x040fe40003f26070 */
[C---:B------:R-:W-:Y:S01]  /*249e0*/  ISETP.GE.U32.AND P2, PT, R6.reuse, 0x8, PT ;  /* 0x000000080600780c */ /* 0x040fe20003f46070 */
[----:B------:R-:W-:Y:S01]  /*249f0*/  SHFL.IDX PT, R5, R16, 0x1, 0x1f ;  /* 0x00201f0010057f89 */ /* 0x000fe200000e0000 */
[C---:B------:R-:W-:Y:S01]  /*24a00*/  ISETP.GE.U32.AND P3, PT, R6.reuse, 0x10, PT ;  /* 0x000000100600780c */ /* 0x040fe20003f66070 */
[----:B--2---:R-:W-:Y:S02]  /*24a10*/  IMAD.MOV.U32 R3, RZ, RZ, RZ ;  /* 0x000000ffff037224 */ /* 0x004fe400078e00ff */
[----:B---3--:R-:W-:Y:S01]  /*24a20*/  @!P0 IMAD.MOV.U32 R3, RZ, RZ, R2 ;  /* 0x000000ffff038224 */ /* 0x008fe200078e0002 */
[----:B------:R-:W-:-:S04]  /*24a30*/  ISETP.GE.U32.AND P0, PT, R6, 0x2, PT ;  /* 0x000000020600780c */ /* 0x000fc80003f06070 */
[----:B------:R-:W2:Y:S02]  /*24a40*/  SHFL.UP PT, R2, R3, 0x1, RZ ;  /* 0x0420000003027989 */ /* 0x000ea400000e00ff */
[----:B--2---:R-:W-:-:S04]  /*24a50*/  SEL R0, R2, RZ, P4 ;  /* 0x000000ff02007207 */ /* 0x004fc80002000000 */
[----:B------:R-:W-:Y:S02]  /*24a60*/  IADD3 R2, R3, R0, RZ ;  /* 0x0000000003027210 */ /* 0x000fe40007ffe0ff */
[----:B------:R-:W-:Y:S04]  /*24a70*/  SHFL.IDX PT, R0, R16, RZ, 0x1f ;  /* 0x00001fff10007589 */ /* 0x000fe800000e0000 */
[----:B------:R-:W2:Y:S02]  /*24a80*/  SHFL.UP PT, R4, R2, 0x2, RZ ;  /* 0x0440000002047989 */ /* 0x000ea400000e00ff */
[----:B--2---:R-:W-:-:S05]  /*24a90*/  SEL R4, R4, RZ, P0 ;  /* 0x000000ff04047207 */ /* 0x004fca0000000000 */
[----:B------:R-:W-:-:S05]  /*24aa0*/  IMAD.IADD R2, R2, 0x1, R4 ;  /* 0x0000000102027824 */ /* 0x000fca00078e0204 */
[----:B------:R-:W2:Y:S02]  /*24ab0*/  SHFL.UP PT, R4, R2, 0x4, RZ ;  /* 0x0480000002047989 */ /* 0x000ea400000e00ff */
[----:B--2---:R-:W-:-:S05]  /*24ac0*/  SEL R4, R4, RZ, P1 ;  /* 0x000000ff04047207 */ /* 0x004fca0000800000 */
[----:B------:R-:W-:-:S05]  /*24ad0*/  IMAD.IADD R2, R2, 0x1, R4 ;  /* 0x0000000102027824 */ /* 0x000fca00078e0204 */
[----:B------:R-:W2:Y:S02]  /*24ae0*/  SHFL.UP PT, R4, R2, 0x8, RZ ;  /* 0x0500000002047989 */ /* 0x000ea400000e00ff */
[----:B--2---:R-:W-:-:S04]  /*24af0*/  SEL R4, R4, RZ, P2 ;  /* 0x000000ff04047207 */ /* 0x004fc80001000000 */
[----:B------:R-:W-:-:S05]  /*24b00*/  IADD3 R2, R2, R4, RZ ;  /* 0x0000000402027210 */ /* 0x000fca0007ffe0ff */
[----:B------:R-:W2:Y:S02]  /*24b10*/  SHFL.UP PT, R4, R2, 0x10, RZ ;  /* 0x0600000002047989 */ /* 0x000ea400000e00ff */
[----:B--2---:R-:W-:-:S05]  /*24b20*/  SEL R4, R4, RZ, P3 ;  /* 0x000000ff04047207 */ /* 0x004fca0001800000 */
[----:B------:R-:W-:-:S05]  /*24b30*/  IMAD.IADD R2, R2, 0x1, R4 ;  /* 0x0000000102027824 */ /* 0x000fca00078e0204 */
[----:B------:R2:W3:Y:S02]  /*24b40*/  SHFL.IDX PT, R16, R2, 0x1f, 0x1f ;  /* 0x03e01f0002107f89 */ /* 0x0004e400000e0000 */
.L_x_3178:
[----:B------:R-:W-:Y:S02]  /*24b50*/  ULDC UR4, c[0x0][0xc38] ;  /* 0x00030e0000047ab9 */ /* 0x000fe40000000800 */
[----:B------:R-:W-:-:S04]  /*24b60*/  IMAD.U32 R4, RZ, RZ, UR4 ;  /* 0x00000004ff047e24 */ /* 0x000fc8000f8e00ff */
[----:B---3--:R-:W-:-:S05]  /*24b70*/  IMAD R16, R16, R4, RZ ;  /* 0x0000000410107224 */ /* 0x008fca00078e02ff */
[----:B------:R-:W-:-:S04]  /*24b80*/  IADD3 R5, R5, R16, RZ ;  /* 0x0000001005057210 */ /* 0x000fc80007ffe0ff */
[----:B------:R-:W-:-:S13]  /*24b90*/  ISETP.GT.AND P4, PT, R5, R0, PT ;  /* 0x000000000500720c */ /* 0x000fda0003f84270 */
[----:B------:R-:W-:Y:S05]  /*24ba0*/  @P4 BRA `(.L_x_3076) ;  /* 0x0000000000a04947 */ /* 0x000fea0003800000 */
.L_x_3081:
[----:B--2---:R-:W2:Y:S01]  /*24bb0*/  LDC R2, c[0x0][0xc3c] ;  /* 0x00030f00ff027b82 */ /* 0x004ea20000000800 */
[----:B------:R-:W-:-:S05]  /*24bc0*/  VIADD R19, R19, 0x1f ;  /* 0x0000001f13137836 */ /* 0x000fca0000000000 */
[----:B--2---:R-:W-:-:S13]  /*24bd0*/  ISETP.GE.AND P4, PT, R19, R2, PT ;  /* 0x000000021300720c */ /* 0x004fda0003f86270 */
[----:B------:R-:W-:Y:S05]  /*24be0*/  @P4 BRA `(.L_x_3077) ;  /* 0x0000000400dc4947 */ /* 0x000fea0003800000 */
[----:B------:R-:W2:Y:S01]  /*24bf0*/  LDL R3, [R1+0x2c] ;  /* 0x00002c0001037983 */ /* 0x000ea20000100800 */
[----:B------:R-:W-:Y:S01]  /*24c00*/  BSSY B0, `(.L_x_3078) ;  /* 0x0000008000007945 */ /* 0x000fe20003800000 */
[----:B--2---:R-:W-:Y:S01]  /*24c10*/  IMAD.IADD R4, R19, 0x1, R3 ;  /* 0x0000000113047824 */ /* 0x004fe200078e0203 */
[----:B------:R-:W-:-:S04]  /*24c20*/  MOV R3, RZ ;  /* 0x000000ff00037202 */ /* 0x000fc80000000f00 */
[----:B------:R-:W-:-:S13]  /*24c30*/  ISETP.GE.OR P4, PT, R4, R2, !P5 ;  /* 0x000000020400720c */ /* 0x000fda0006f86670 */
[----:B------:R-:W-:Y:S05]  /*24c40*/  @P4 BRA `(.L_x_3079) ;  /* 0x00000000000c4947 */ /* 0x000fea0003800000 */
[----:B------:R-:W2:Y:S02]  /*24c50*/  LDC.64 R2, c[0x0][0xc80] ;  /* 0x00032000ff027b82 */ /* 0x000ea40000000a00 */
[----:B--2---:R-:W-:-:S06]  /*24c60*/  IMAD.WIDE R2, R4, 0x4, R2 ;  /* 0x0000000404027825 */ /* 0x004fcc00078e0202 */
[----:B------:R2:W5:Y:S02]  /*24c70*/  LDG.E R3, desc[UR60][R2.64] ;  /* 0x0000003c02037981 */ /* 0x000564000c1e1900 */
.L_x_3079:
[----:B------:R-:W-:Y:S05]  /*24c80*/  BSYNC B0 ;  /* 0x0000000000007941 */ /* 0x000fea0003800000 */
.L_x_3078:
[----:B------:R-:W-:-:S03]  /*24c90*/  UMOV UR4, 0xffffffff ;  /* 0xffffffff00047882 */ /* 0x000fc60000000000 */
[----:B------:R-:W-:Y:S05]  /*24ca0*/  BRA.DIV UR4, `(.L_x_3080) ;  /* 0x0000002e04b87947 */ /* 0x000fea000b800000 */
[----:B------:R-:W3:Y:S04]  /*24cb0*/  LDL R4, [R1+0x8] ;  /* 0x0000080001047983 */ /* 0x000ee80000100800 */
[----:B--2--5:R-:W2:Y:S01]  /*24cc0*/  SHFL.UP PT, R2, R3, 0x1, RZ ;  /* 0x0420000003027989 */ /* 0x024ea200000e00ff */
[----:B---3--:R-:W-:-:S04]  /*24cd0*/  LOP3.LUT P4, RZ, R4, 0x1, RZ, 0xc0, !PT ;  /* 0x0000000104ff7812 */ /* 0x008fc8000788c0ff */
        /* <DEDUP_REMOVED lines=11> */
[----:B------:R-:W2:Y:S02]  /*24d90*/  SHFL.UP PT, R4, R2, 0x10, RZ ;  /* 0x0600000002047989 */ /* 0x000ea400000e00ff */
[----:B--2---:R-:W-:-:S05]  /*24da0*/  SEL R4, R4, RZ, P3 ;  /* 0x000000ff04047207 */ /* 0x004fca0001800000 */
[----:B------:R-:W-:-:S05]  /*24db0*/  IMAD.IADD R2, R2, 0x1, R4 ;  /* 0x0000000102027824 */ /* 0x000fca00078e0204 */
[----:B------:R2:W3:Y:S02]  /*24dc0*/  SHFL.IDX PT, R16, R2, 0x1f, 0x1f ;  /* 0x03e01f0002107f89 */ /* 0x0004e400000e0000 */
.L_x_3186:
[----:B------:R-:W-:Y:S02]  /*24dd0*/  ULDC UR4, c[0x0][0xc38] ;  /* 0x00030e0000047ab9 */ /* 0x000fe40000000800 */
[----:B------:R-:W-:-:S05]  /*24de0*/  MOV R4, UR4 ;  /* 0x0000000400047c02 */ /* 0x000fca0008000f00 */
[----:B---3--:R-:W-:-:S04]  /*24df0*/  IMAD R16, R16, R4, RZ ;  /* 0x0000000410107224 */ /* 0x008fc800078e02ff */
[----:B------:R-:W-:-:S05]  /*24e00*/  IMAD.IADD R5, R16, 0x1, R5 ;  /* 0x0000000110057824 */ /* 0x000fca00078e0205 */
[----:B------:R-:W-:-:S13]  /*24e10*/  ISETP.GT.AND P4, PT, R5, R0, PT ;  /* 0x000000000500720c */ /* 0x000fda0003f84270 */
[----:B------:R-:W-:Y:S05]  /*24e20*/  @!P4 BRA `(.L_x_3081) ;  /* 0xfffffffc0060c947 */ /* 0x000fea000383ffff */
.L_x_3076:
[----:B------:R-:W-:Y:S01]  /*24e30*/  IMAD.IADD R16, R5, 0x1, -R16 ;  /* 0x0000000105107824 */ /* 0x000fe200078e0a10 */
[----:B------:R-:W-:-:S03]  /*24e40*/  UMOV UR4, 0xffffffff ;  /* 0xffffffff00047882 */ /* 0x000fc60000000000 */
[----:B------:R-:W-:-:S05]  /*24e50*/  IMAD R5, R2, R4, R16 ;  /* 0x0000000402057224 */ /* 0x000fca00078e0210 */
[----:B------:R-:W-:Y:S01]  /*24e60*/  ISETP.GT.AND P6, PT, R5, R0, PT ;  /* 0x000000000500720c */ /* 0x000fe20003fc4270 */
[----:B------:R-:W-:-:S12]  /*24e70*/  BRA.DIV UR4, `(.L_x_3082) ;  /* 0x0000003204247947 */ /* 0x000fd8000b800000 */
[----:B------:R-:W-:-:S04]  /*24e80*/  VOTE.ANY R5, PT, !P6 ;  /* 0x0000000000057806 */ /* 0x000fc800070e0100 */
[----:B------:R-:W3:Y:S02]  /*24e90*/  POPC R6, R5 ;  /* 0x0000000500067309 */ /* 0x000ee40000000000 */
[----:B---3--:R3:W4:Y:S02]  /*24ea0*/  SHFL.IDX PT, R17, R3, R6, 0x1f ;  /* 0x00001f0603117589 */ /* 0x00872400000e0000 */
.L_x_3190:
[----:B------:R-:W-:Y:S02]  /*24eb0*/  ISETP.NE.AND P0, PT, R5, RZ, PT ;  /* 0x000000ff0500720c */ /* 0x000fe40003f05270 */
[----:B------:R-:W-:-:S11]  /*24ec0*/  MOV R5, RZ ;  /* 0x000000ff00057202 */ /* 0x000fd60000000f00 */
[----:B------:R-:W-:Y:S05]  /*24ed0*/  @!P0 BRA `(.L_x_3083) ;  /* 0x0000000000148947 */ /* 0x000fea0003800000 */
[----:B------:R-:W-:Y:S01]  /*24ee0*/  UMOV UR4, 0xffffffff ;  /* 0xffffffff00047882 */ /* 0x000fe20000000000 */
[----:B------:R-:W-:Y:S02]  /*24ef0*/  VIADD R12, R6, 0xffffffff ;  /* 0xffffffff060c7836 */ /* 0x000fe40000000000 */
[----:B------:R-:W-:Y:S05]  /*24f00*/  BRA.DIV UR4, `(.L_x_3084) ;  /* 0x0000003204487947 */ /* 0x000fea000b800000 */
[----:B--2---:R2:W0:Y:S02]  /*24f10*/  SHFL.IDX PT, R2, R2, R12, 0x1f ;  /* 0x00001f0c02027589 */ /* 0x00442400000e0000 */
.L_x_3193:
[----:B0-----:R-:W-:-:S07]  /*24f20*/  IMAD.MOV.U32 R5, RZ, RZ, R2 ;  /* 0x000000ffff057224 */ /* 0x001fce00078e0002 */
.L_x_3083:
[----:B--23--:R-:W2:Y:S01]  /*24f30*/  LDC.64 R2, c[0x0][0xc90] ;  /* 0x00032400ff027b82 */ /* 0x00cea20000000a00 */
[----:B------:R-:W-:-:S05]  /*24f40*/  IADD3 R19, R6, R19, RZ ;  /* 0x0000001306137210 */ /* 0x000fca0007ffe0ff */
[----:B--2---:R-:W-:-:S05]  /*24f50*/  IMAD.WIDE R2, R19, 0x4, R2 ;  /* 0x0000000413027825 */ /* 0x004fca00078e0202 */
[----:B------:R-:W4:Y:S01]  /*24f60*/  LDG.E R7, desc[UR60][R2.64] ;  /* 0x0000003c02077981 */ /* 0x000f22000c1e1900 */
[----:B------:R-:W-:-:S04]  /*24f70*/  IMAD R16, R5, R4, R16 ;  /* 0x0000000405107224 */ /* 0x000fc800078e0210 */
[----:B------:R-:W-:Y:S02]  /*24f80*/  IMAD.IADD R0, R0, 0x1, -R16 ;  /* 0x0000000100007824 */ /* 0x000fe400078e0a10 */
[----:B----4-:R-:W-:-:S05]  /*24f90*/  IMAD R6, R17, R7, RZ ;  /* 0x0000000711067224 */ /* 0x010fca00078e02ff */
[----:B-----5:R-:W-:-:S04]  /*24fa0*/  IABS R8, R6 ;  /* 0x0000000600087213 */ /* 0x020fc80000000000 */
[----:B------:R-:W2:Y:S08]  /*24fb0*/  I2F.RP R2, R8 ;  /* 0x0000000800027306 */ /* 0x000eb00000209400 */
[----:B--2---:R-:W2:Y:S02]  /*24fc0*/  MUFU.RCP R2, R2 ;  /* 0x0000000200027308 */ /* 0x004ea40000001000 */
[----:B--2---:R-:W-:-:S06]  /*24fd0*/  VIADD R2, R2, 0xffffffe ;  /* 0x0ffffffe02027836 */ /* 0x004fcc0000000000 */
[----:B------:R-:W2:Y:S02]  /*24fe0*/  F2I.FTZ.U32.TRUNC.NTZ R3, R2 ;  /* 0x0000000200037305 */ /* 0x000ea4000021f000 */
[----:B--2---:R-:W-:-:S04]  /*24ff0*/  IMAD.MOV R2, RZ, RZ, -R3 ;  /* 0x000000ffff027224 */ /* 0x004fc800078e0a03 */
        /* <DEDUP_REMOVED lines=15> */
[----:B------:R-:W-:-:S05]  /*250f0*/  @P0 VIADD R9, R9, 0x1 ;  /* 0x0000000109090836 */ /* 0x000fca0000000000 */
[----:B------:R-:W-:-:S05]  /*25100*/  MOV R2, R9 ;  /* 0x0000000900027202 */ /* 0x000fca0000000f00 */
[----:B------:R-:W-:Y:S01]  /*25110*/  @!P1 IMAD.MOV R2, RZ, RZ, -R2 ;  /* 0x000000ffff029224 */ /* 0x000fe200078e0a02 */
[----:B------:R-:W-:-:S05]  /*25120*/  @!P2 LOP3.LUT R2, RZ, R6, RZ, 0x33, !PT ;  /* 0x00000006ff02a212 */ /* 0x000fca00078e33ff */
[----:B------:R-:W-:Y:S02]  /*25130*/  IMAD R5, R7, R2, RZ ;  /* 0x0000000207057224 */ /* 0x000fe400078e02ff */
[----:B------:R-:W-:Y:S02]  /*25140*/  IMAD.MOV R2, RZ, RZ, -R2 ;  /* 0x000000ffff027224 */ /* 0x000fe400078e0a02 */
[----:B------:R-:W-:Y:S02]  /*25150*/  IMAD.MOV R3, RZ, RZ, -R5 ;  /* 0x000000ffff037224 */ /* 0x000fe400078e0a05 */
[----:B------:R-:W-:-:S03]  /*25160*/  IMAD R0, R6, R2, R0 ;  /* 0x0000000206007224 */ /* 0x000fc600078e0200 */
[----:B------:R-:W-:-:S04]  /*25170*/  VIADDMNMX R4, R3, R4, R7, PT ;  /* 0x0000000403047246 */ /* 0x000fc80003800107 */
[----:B------:R-:W-:-:S04]  /*25180*/  IABS R7, R4 ;  /* 0x0000000400077213 */ /* 0x000fc80000000000 */
[----:B------:R-:W2:Y:S08]  /*25190*/  I2F.RP R3, R7 ;  /* 0x0000000700037306 */ /* 0x000eb00000209400 */
[----:B--2---:R-:W2:Y:S02]  /*251a0*/  MUFU.RCP R3, R3 ;  /* 0x0000000300037308 */ /* 0x004ea40000001000 */
[----:B--2---:R-:W-:-:S06]  /*251b0*/  IADD3 R3, R3, 0xffffffe, RZ ;  /* 0x0ffffffe03037810 */ /* 0x004fcc0007ffe0ff */
        /* <DEDUP_REMOVED lines=15> */
[C---:B------:R-:W-:Y:S02]  /*252b0*/  LOP3.LUT R3, R0.reuse, R4, RZ, 0x3c, !PT ;  /* 0x0000000400037212 */ /* 0x040fe400078e3cff */
[----:B------:R-:W-:Y:S02]  /*252c0*/  IADD3 R0, R0, R5, RZ ;  /* 0x0000000500007210 */ /* 0x000fe40007ffe0ff */
        /* <DEDUP_REMOVED lines=9> */
.L_x_3077:
[----:B------:R-:W-:Y:S01]  /*25360*/  UMOV UR4, URZ ;  /* 0x0000003f00047c82 */ /* 0x000fe20008000000 */
[----:B------:R-:W-:Y:S01]  /*25370*/  UMOV UR5, URZ ;  /* 0x0000003f00057c82 */ /* 0x000fe20008000000 */
[----:B------:R-:W-:Y:S01]  /*25380*/  ULDC UR6, c[0x0][0xc3c] ;  /* 0x00030f0000067ab9 */ /* 0x000fe20000000800 */
[----:B------:R-:W-:Y:S01]  /*25390*/  MOV R16, R0 ;  /* 0x0000000000107202 */ /* 0x000fe20000000f00 */
[----:B------:R-:W-:Y:S01]  /*253a0*/  IMAD.U32 R17, RZ, RZ, UR4 ;  /* 0x00000004ff117e24 */ /* 0x000fe2000f8e00ff */
[----:B------:R-:W-:Y:S01]  /*253b0*/  MOV R19, UR6 ;  /* 0x0000000600137c02 */ /* 0x000fe20008000f00 */
[----:B------:R-:W-:-:S07]  /*253c0*/  IMAD.U32 R18, RZ, RZ, UR5 ;  /* 0x00000005ff127e24 */ /* 0x000fce000f8e00ff */
.L_x_3085:
[----:B------:R-:W2:Y:S04]  /*253d0*/  LDL R0, [R1+0x2c] ;  /* 0x00002c0001007983 */ /* 0x000ea80000100800 */
[----:B------:R3:W4:Y:S01]  /*253e0*/  LDL R3, [R1+0x4] ;  /* 0x0000040001037983 */ /* 0x0007220000100800 */
[----:B------:R-:W-:Y:S05]  /*253f0*/  WARPSYNC.ALL ;  /* 0x0000000000007948 */ /* 0x000fea0003800000 */
[----:B------:R-:W-:Y:S01]  /*25400*/  BAR.SYNC.DEFER_BLOCKING 0x4, 0x180 ;  /* 0x0106000000007b1d */ /* 0x000fe20000010000 */
[----:B--2---:R-:W-:-:S13]  /*25410*/  ISETP.NE.AND P0, PT, R0, RZ, PT ;  /* 0x000000ff0000720c */ /* 0x004fda0003f05270 */
[----:B------:R-:W4:Y:S01]  /*25420*/  @!P0 S2R R0, SR_CgaCtaId ;  /* 0x0000000000008919 */ /* 0x000f220000008800 */
[----:B------:R-:W-:-:S04]  /*25430*/  @!P0 MOV R2, 0x400 ;  /* 0x0000040000028802 */ /* 0x000fc80000000f00 */
[----:B----4-:R-:W-:-:S05]  /*25440*/  @!P0 LEA R3, R0, R2, 0x18 ;  /* 0x0000000200038211 */ /* 0x010fca00078ec0ff */
[----:B------:R3:W-:Y:S04]  /*25450*/  @!P0 STS.128 [R3+0x348d0], R16 ;  /* 0x0348d01003008388 */ /* 0x0007e80000000c00 */
[----:B------:R3:W-:Y:S01]  /*25460*/  @!P0 STL [R1+0x4], R3 ;  /* 0x0000040301008387 */ /* 0x0007e20000100800 */
[----:B------:R-:W-:Y:S06]  /*25470*/  BAR.ARV 0x5, 0x180 ;  /* 0x0146000000007b1d */ /* 0x000fec0000002000 */
.L_x_3074:
[----:B------:R-:W-:Y:S02]  /*25480*/  ULDC UR4, c[0x0][0xc3c] ;  /* 0x00030f0000047ab9 */ /* 0x000fe40000000800 */
[----:B----4-:R-:W-:-:S13]  /*25490*/  ISETP.GE.AND P0, PT, R19, UR4, PT ;  /* 0x0000000413007c0c */ /* 0x010fda000bf06270 */
[----:B------:R-:W-:Y:S05]  /*254a0*/  @!P0 BRA `(.L_x_3086) ;  /* 0xffffff9000f88947 */ /* 0x000fea000383ffff */
[----:B------:R-:W-:Y:S05]  /*254b0*/  BSYNC B8 ;  /* 0x0000000000087941 */ /* 0x000fea0003800000 */
.L_x_2942:
[----:B--2---:R-:W2:Y:S01]  /*254c0*/  LDL.LU R0, [R1+0x50] ;  /* 0x0000500001007983 */ /* 0x004ea20000300800 */
[----:B------:R-:W-:Y:S01]  /*254d0*/  BSSY B0, `(.L_x_3087) ;  /* 0x000000b000007945 */ /* 0x000fe20003800000 */
[----:B------:R-:W4:Y:S01]  /*254e0*/  S2R R5, SR_CgaCtaId ;  /* 0x0000000000057919 */ /* 0x000f220000008800 */
[----:B--2---:R-:W-:-:S05]  /*254f0*/  VIADD R0, R0, 0x1 ;  /* 0x0000000100007836 */ /* 0x004fca0000000000 */
[----:B0-----:R-:W-:-:S04]  /*25500*/  LEA.HI R2, R0, R0, RZ, 0x1 ;  /* 0x0000000000027211 */ /* 0x001fc800078f08ff */
[----:B---3--:R-:W-:-:S05]  /*25510*/  LOP3.LUT R3, R2, 0xfffffffe, RZ, 0xc0, !PT ;  /* 0xfffffffe02037812 */ /* 0x008fca00078ec0ff */
[----:B------:R-:W-:Y:S01]  /*25520*/  IMAD.IADD R3, R0, 0x1, -R3 ;  /* 0x0000000100037824 */ /* 0x000fe200078e0a03 */
[----:B------:R-:W-:-:S04]  /*25530*/  MOV R0, 0x400 ;  /* 0x0000040000007802 */ /* 0x000fc80000000f00 */
[----:B----4-:R-:W-:Y:S02]  /*25540*/  LEA R0, R5, R0, 0x18 ;  /* 0x0000000005007211 */ /* 0x010fe400078ec0ff */
[----:B------:R-:W-:-:S04]  /*25550*/  SHF.L.U32 R3, R3, 0x1f, RZ ;  /* 0x0000001f03037819 */ /* 0x000fc800000006ff */
[----:B------:R-:W0:Y:S02]  /*25560*/  SYNCS.PHASECHK.TRANS64.TRYWAIT P0, [R0+URZ+0x34820], R3 ;  /* 0x03482003000075a7 */ /* 0x000e24000800017f */
[----:B0-----:R-:W-:Y:S05]  /*25570*/  @!P0 BRA `(.L_x_3088) ;  /* 0x0000002800d48947 */ /* 0x001fea0003800000 */
.L_x_3194:
[----:B------:R-:W-:Y:S05]  /*25580*/  BSYNC B0 ;  /* 0x0000000000007941 */ /* 0x000fea0003800000 */
.L_x_3087:
[----:B------:R-:W-:-:S03]  /*25590*/  UMOV UR4, 0xffffffff ;  /* 0xffffffff00047882 */ /* 0x000fc60000000000 */
[----:B------:R-:W-:Y:S05]  /*255a0*/  BRA.DIV UR4, `(.L_x_3089) ;  /* 0x0000002a04dc7947 */ /* 0x000fea000b800000 */
[----:B------:R-:W2:Y:S02]  /*255b0*/  S2R R2, SR_TID.X ;  /* 0x0000000000027919 */ /* 0x000ea40000002100 */
[----:B--2---:R-:W-:-:S04]  /*255c0*/  SHF.R.U32.HI R2, RZ, 0x5, R2 ;  /* 0x00000005ff027819 */ /* 0x004fc80000011602 */
[----:B------:R-:W-:-:S05]  /*255d0*/  LOP3.LUT R2, R2, 0x3, RZ, 0xc0, !PT ;  /* 0x0000000302027812 */ /* 0x000fca00078ec0ff */
[----:B------:R2:W3:Y:S02]  /*255e0*/  SHFL.IDX PT, R14, R2, RZ, 0x1f ;  /* 0x00001fff020e7589 */ /* 0x0004e400000e0000 */
.L_x_3197:
[----:B---3--:R-:W-:-:S13]  /*255f0*/  ISETP.NE.AND P0, PT, R14, RZ, PT ;  /* 0x000000ff0e00720c */ /* 0x008fda0003f05270 */
[----:B------:R-:W-:Y:S05]  /*25600*/  @P0 BRA `(.L_x_2708) ;  /* 0x00000000009c0947 */ /* 0x000fea0003800000 */
[----:B------:R-:W-:-:S03]  /*25610*/  UMOV UR4, 0xffffffff ;  /* 0xffffffff00047882 */ /* 0x000fc60000000000 */
[----:B------:R-:W-:Y:S05]  /*25620*/  BRA.DIV UR4, `(.L_x_3090) ;  /* 0x0000002a04f07947 */ /* 0x000fea000b800000 */
[----:B------:R-:W-:-:S13]  /*25630*/  ELECT P6, URZ, PT ;  /* 0x00000000003f782f */ /* 0x000fda00038c0000 */
.L_x_3200:
[----:B------:R-:W-:Y:S05]  /*25640*/  @!P6 BRA `(.L_x_2708) ;  /* 0x00000000008ce947 */ /* 0x000fea0003800000 */
[----:B--2---:R-:W2:Y:S02]  /*25650*/  LDL R2, [R1+0x58] ;  /* 0x0000580001027983 */ /* 0x004ea40000100800 */
[----:B--2---:R-:W-:-:S13]  /*25660*/  R2UR UR4, R2 ;  /* 0x00000000020472ca */ /* 0x004fda00000e0000 */
[----:B------:R-:W-:-:S06]  /*25670*/  ULOP3.LUT UR4, UR4, 0x2, URZ, 0xfc, !UPT ;  /* 0x0000000204047892 */ /* 0x000fcc000f8efc3f */
[----:B------:R-:W-:-:S04]  /*25680*/  MOV R2, UR4 ;  /* 0x0000000400027c02 */ /* 0x000fc80008000f00 */
[----:B------:R-:W-:-:S13]  /*25690*/  ISETP.NE.AND P2, PT, R2, 0x3, PT ;  /* 0x000000030200780c */ /* 0x000fda0003f45270 */
[----:B------:R-:W-:Y:S05]  /*256a0*/  @!P2 BRA `(.L_x_3091) ;  /* 0x000000000004a947 */ /* 0x000fea0003800000 */
[----:B------:R-:W-:Y:S01]  /*256b0*/  BPT.TRAP 0x1 ;  /* 0x000000040000795c */ /* 0x000fe20000300000 */
.L_x_3091:
[----:B0-----:R-:W2:Y:S04]  /*256c0*/  LDL R3, [R1+0xc] ;  /* 0x00000c0001037983 */ /* 0x001ea80000100800 */
[----:B------:R-:W3:Y:S01]  /*256d0*/  LDL.LU R7, [R1+0x1c] ;  /* 0x00001c0001077983 */ /* 0x000ee20000300800 */
[----:B------:R-:W-:-:S04]  /*256e0*/  VIADD R2, R0, 0x34840 ;  /* 0x0003484000027836 */ /* 0x000fc80000000000 */
        /* <DEDUP_REMOVED lines=11> */
.L_x_3201:
[----:B------:R-:W2:Y:S02]  /*257a0*/  SYNCS.PHASECHK.TRANS64.TRYWAIT P0, [R7+URZ], R2 ;  /* 0x00000002070075a7 */ /* 0x000ea4000800017f */
[----:B--2---:R-:W-:Y:S05]  /*257b0*/  @!P0 BRA `(.L_x_3093) ;  /* 0x0000002800c08947 */ /* 0x004fea0003800000 */
.L_x_3202:
[----:B------:R-:W-:Y:S05]  /*257c0*/  @!P2 BRA `(.L_x_3094) ;  /* 0x000000000004a947 */ /* 0x000fea0003800000 */
[----:B------:R-:W-:Y:S01]  /*257d0*/  BPT.TRAP 0x1 ;  /* 0x000000040000795c */ /* 0x000fe20000300000 */
.L_x_3094:
[----:B------:R-:W3:Y:S01]  /*257e0*/  LDL.LU R4, [R1+0xc] ;  /* 0x00000c0001047983 */ /* 0x000ee20000300800 */
[----:B------:R-:W-:-:S05]  /*257f0*/  VIADD R0, R0, 0x34860 ;  /* 0x0003486000007836 */ /* 0x000fca0000000000 */
[----:B---3--:R-:W-:-:S04]  /*25800*/  LEA R4, R4, R0, 0x3 ;  /* 0x0000000004047211 */ /* 0x008fc800078e18ff */
[----:B------:R-:W3:Y:S02]  /*25810*/  SYNCS.PHASECHK.TRANS64.TRYWAIT P0, [R4+URZ], R5 ;  /* 0x00000005040075a7 */ /* 0x000ee4000800017f */
[----:B---3--:R-:W-:Y:S05]  /*25820*/  @!P0 BRA `(.L_x_3095) ;  /* 0x0000002800b88947 */ /* 0x008fea0003800000 */
.L_x_3203:
[----:B------:R-:W-:-:S07]  /*25830*/  IMAD R3, R3, 0x8, R0 ;  /* 0x0000000803037824 */ /* 0x000fce00078e0200 */
.L_x_3096:
[----:B----4-:R4:W0:Y:S02]  /*25840*/  SYNCS.PHASECHK.TRANS64.TRYWAIT P0, [R3+URZ], R2 ;  /* 0x00000002030075a7 */ /* 0x010824000800017f */
[----:B0-----:R-:W-:Y:S05]  /*25850*/  @!P0 NANOSLEEP.SYNCS 0x989680 ;  /* 0x009896800000895d */ /* 0x001fea0003900000 */
[----:B------:R-:W0:Y:S02]  /*25860*/  @!P0 SYNCS.PHASECHK.TRANS64 P0, [R3+URZ], R2 ;  /* 0x00000002030085a7 */ /* 0x000e24000800007f */
[----:B0-----:R-:W-:Y:S05]  /*25870*/  @!P0 BRA `(.L_x_3096) ;  /* 0xfffffffc00f08947 */ /* 0x001fea000383ffff */
.L_x_2708:
[----:B------:R-:W-:Y:S05]  /*25880*/  BSYNC B9 ;  /* 0x0000000000097941 */ /* 0x000fea0003800000 */
.L_x_2705:
[----:B------:R-:W-:Y:S05]  /*25890*/  EXIT ;  /* 0x000000000000794d */ /* 0x000fea0003800000 */
.L_x_2726:
[----:B-1----:R1:W2:Y:S02]  /*258a0*/  SYNCS.PHASECHK.TRANS64.TRYWAIT P5, [R3+URZ+0x34890], R0 ;  /* 0x03489000030075a7 */ /* 0x0022a400080a017f */
[----:B--2---:R-:W-:Y:S05]  /*258b0*/  @!P5 NANOSLEEP.SYNCS 0x989680 ;  /* 0x009896800000d95d */ /* 0x004fea0003900000 */
[----:B------:R-:W2:Y:S02]  /*258c0*/  @!P5 SYNCS.PHASECHK.TRANS64 P5, [R3+URZ+0x34890], R0 ;  /* 0x034890000300d5a7 */ /* 0x000ea400080a007f */
[----:B--2---:R-:W-:Y:S05]  /*258d0*/  @!P5 BRA `(.L_x_2726) ;  /* 0xfffffffc00f0d947 */ /* 0x004fea000383ffff */
[----:B------:R-:W-:Y:S05]  /*258e0*/  BRA `(.L_x_3097) ;  /* 0xfffffddc00b07947 */ /* 0x000fea000383ffff */
.L_x_2780:
[----:B-1----:R1:W3:Y:S02]  /*258f0*/  SYNCS.PHASECHK.TRANS64.TRYWAIT P5, [R3+URZ+0x34890], R0 ;  /* 0x03489000030075a7 */ /* 0x0022e400080a017f */
[----:B---3--:R-:W-:Y:S05]  /*25900*/  @!P5 NANOSLEEP.SYNCS 0x989680 ;  /* 0x009896800000d95d */ /* 0x008fea0003900000 */
[----:B------:R-:W3:Y:S02]  /*25910*/  @!P5 SYNCS.PHASECHK.TRANS64 P5, [R3+URZ+0x34890], R0 ;  /* 0x034890000300d5a7 */ /* 0x000ee400080a007f */
[----:B---3--:R-:W-:Y:S05]  /*25920*/  @!P5 BRA `(.L_x_2780) ;  /* 0xfffffffc00f0d947 */ /* 0x008fea000383ffff */
[----:B------:R-:W-:Y:S05]  /*25930*/  BRA `(.L_x_3098) ;  /* 0xfffffe1000307947 */ /* 0x000fea000383ffff */
.L_x_2805:
[----:B-1----:R1:W2:Y:S02]  /*25940*/  SYNCS.PHASECHK.TRANS64.TRYWAIT P4, [R3+URZ+0x34890], R0 ;  /* 0x03489000030075a7 */ /* 0x0022a4000808017f */
[----:B--2---:R-:W-:Y:S05]  /*25950*/  @!P4 NANOSLEEP.SYNCS 0x989680 ;  /* 0x009896800000c95d */ /* 0x004fea0003900000 */
[----:B------:R-:W2:Y:S02]  /*25960*/  @!P4 SYNCS.PHASECHK.TRANS64 P4, [R3+URZ+0x34890], R0 ;  /* 0x034890000300c5a7 */ /* 0x000ea4000808007f */
[----:B--2---:R-:W-:Y:S05]  /*25970*/  @!P4 BRA `(.L_x_2805) ;  /* 0xfffffffc00f0c947 */ /* 0x004fea000383ffff */
[----:B------:R-:W-:Y:S05]  /*25980*/  BRA `(.L_x_3099) ;  /* 0xfffffe40004c7947 */ /* 0x000fea000383ffff */
.L_x_2811:
[----:B0-----:R0:W2:Y:S02]  /*25990*/  SYNCS.PHASECHK.TRANS64.TRYWAIT P4, [R3+URZ+0x348b0], R0 ;  /* 0x0348b000030075a7 */ /* 0x0010a4000808017f */
[----:B--2---:R-:W-:Y:S05]  /*259a0*/  @!P4 NANOSLEEP.SYNCS 0x989680 ;  /* 0x009896800000c95d */ /* 0x004fea0003900000 */
[----:B------:R-:W2:Y:S02]  /*259b0*/  @!P4 SYNCS.PHASECHK.TRANS64 P4, [R3+URZ+0x348b0], R0 ;  /* 0x0348b0000300c5a7 */ /* 0x000ea4000808007f */
[----:B--2---:R-:W-:Y:S05]  /*259c0*/  @!P4 BRA `(.L_x_2811) ;  /* 0xfffffffc00f0c947 */ /* 0x004fea000383ffff */
[----:B------:R-:W-:Y:S05]  /*259d0*/  BRA `(.L_x_3100) ;  /* 0xfffffe44004c7947 */ /* 0x000fea000383ffff */
.L_x_2829:
[----:B------:R-:W-:Y:S01]  /*259e0*/  BSSY B1, `(.L_x_3101) ;  /* 0x0000008000017945 */ /* 0x000fe20003800000 */
[----:B------:R-:W-:Y:S01]  /*259f0*/  IMAD.MOV.U32 R13, RZ, RZ, R7 ;  /* 0x000000ffff0d7224 */ /* 0x000fe200078e0007 */
[----:B------:R-:W-:Y:S01]  /*25a00*/  MOV R12, RZ ;  /* 0x000000ff000c7202 */ /* 0x000fe20000000f00 */
[----:B------:R-:W-:Y:S02]  /*25a10*/  IMAD.MOV.U32 R11, RZ, RZ, 0x1c1f ;  /* 0x00001c1fff0b7424 */ /* 0x000fe400078e00ff */
[----:B------:R-:W-:-:S07]  /*25a20*/  IMAD.MOV.U32 R15, RZ, RZ, -0x1 ;  /* 0xffffffffff0f7424 */ /* 0x000fce00078e00ff */
[----:B------:R-:W-:Y:S05]  /*25a30*/  WARPSYNC.COLLECTIVE R15, `(.L_x_3102) ;  /* 0x000000000f087348 */ /* 0x000fea0003c00000 */
[----:B------:R0:W1:Y:S02]  /*25a40*/  SHFL.IDX P6, R14, R13, R12, R11 ;  /* 0x0000000c0d0e7389 */ /* 0x00006400000c000b */
[----:B01----:R-:W-:Y:S01]  /*25a50*/  ENDCOLLECTIVE ;  /* 0x000000000000791b */ /* 0x003fe20003800000 */
.L_x_3102:
[----:B------:R-:W-:Y:S05]  /*25a60*/  BSYNC B1 ;  /* 0x0000000000017941 */ /* 0x000fea0003800000 */
.L_x_3101:
[----:B------:R-:W-:Y:S01]  /*25a70*/  IMAD.MOV.U32 R13, RZ, RZ, R6 ;  /* 0x000000ffff0d7224 */ /* 0x000fe200078e0006 */
[----:B------:R-:W-:Y:S01]  /*25a80*/  MOV R11, 0x1c1f ;  /* 0x00001c1f000b7802 */ /* 0x000fe20000000f00 */
[----:B------:R-:W-:Y:S01]  /*25a90*/  IMAD.MOV.U32 R12, RZ, RZ, RZ ;  /* 0x000000ffff0c7224 */ /* 0x000fe200078e00ff */
[----:B------:R-:W-:Y:S01]  /*25aa0*/  MOV R3, R14 ;  /* 0x0000000e00037202 */ /* 0x000fe20000000f00 */
[----:B------:R-:W-:-:S07]  /*25ab0*/  IMAD.MOV.U32 R15, RZ, RZ, -0x1 ;  /* 0xffffffffff0f7424 */ /* 0x000fce00078e00ff */
[----:B------:R-:W-:Y:S05]  /*25ac0*/  WARPSYNC.COLLECTIVE R15, `(.L_x_3103) ;  /* 0x000000000f087348 */ /* 0x000fea0003c00000 */
[----:B------:R0:W1:Y:S02]  /*25ad0*/  SHFL.IDX P6, R14, R13, R12, R11 ;  /* 0x0000000c0d0e7389 */ /* 0x00006400000c000b */
[----:B01----:R-:W-:Y:S01]  /*25ae0*/  ENDCOLLECTIVE ;  /* 0x000000000000791b */ /* 0x003fe20003800000 */
.L_x_3103:
[----:B------:R-:W-:Y:S01]  /*25af0*/  MOV R13, R8 ;  /* 0x00000008000d7202 */ /* 0x000fe20000000f00 */
[----:B------:R-:W-:-:S07]  /*25b00*/  IMAD.MOV.U32 R0, RZ, RZ, R14 ;  /* 0x000000ffff007224 */ /* 0x000fce00078e000e */
[----:B------:R-:W-:Y:S05]  /*25b10*/  WARPSYNC.COLLECTIVE R15, `(.L_x_3104) ;  /* 0x000000000f087348 */ /* 0x000fea0003c00000 */
[----:B------:R0:W1:Y:S02]  /*25b20*/  SHFL.IDX P6, R14, R13, R12, R11 ;  /* 0x0000000c0d0e7389 */ /* 0x00006400000c000b */
[----:B01----:R-:W-:Y:S01]  /*25b30*/  ENDCOLLECTIVE ;  /* 0x000000000000791b */ /* 0x003fe20003800000 */
.L_x_3104:
[----:B------:R-:W-:Y:S02]  /*25b40*/  IMAD.MOV.U32 R13, RZ, RZ, R4 ;  /* 0x000000ffff0d7224 */ /* 0x000fe400078e0004 */
[----:B------:R-:W-:-:S07]  /*25b50*/  IMAD.MOV.U32 R5, RZ, RZ, R14 ;  /* 0x000000ffff057224 */ /* 0x000fce00078e000e */
[----:B------:R-:W-:Y:S05]  /*25b60*/  WARPSYNC.COLLECTIVE R15, `(.L_x_3105) ;  /* 0x000000000f087348 */ /* 0x000fea0003c00000 */
[----:B------:R0:W1:Y:S02]  /*25b70*/  SHFL.IDX P6, R14, R13, R12, R11 ;  /* 0x0000000c0d0e7389 */ /* 0x00006400000c000b */
[----:B01----:R-:W-:Y:S01]  /*25b80*/  ENDCOLLECTIVE ;  /* 0x000000000000791b */ /* 0x003fe20003800000 */
.L_x_3105:
[----:B------:R-:W-:Y:S05]  /*25b90*/  BRA `(.L_x_3106) ;  /* 0xfffffe5000b87947 */ /* 0x000fea000383ffff */
.L_x_2832:
[----:B------:R-:W-:Y:S01]  /*25ba0*/  BSSY B1, `(.L_x_3107) ;  /* 0x0000008000017945 */ /* 0x000fe20003800000 */
[----:B------:R-:W-:Y:S01]  /*25bb0*/  MOV R13, R7 ;  /* 0x00000007000d7202 */ /* 0x000fe20000000f00 */
[----:B------:R-:W-:Y:S01]  /*25bc0*/  IMAD.MOV.U32 R12, RZ, RZ, 0x1 ;  /* 0x00000001ff0c7424 */ /* 0x000fe200078e00ff */
[----:B------:R-:W-:Y:S01]  /*25bd0*/  MOV R15, 0xffffffff ;  /* 0xffffffff000f7802 */ /* 0x000fe20000000f00 */
[----:B------:R-:W-:-:S07]  /*25be0*/  IMAD.MOV.U32 R11, RZ, RZ, 0x1c1f ;  /* 0x00001c1fff0b7424 */ /* 0x000fce00078e00ff */
[----:B0---4-:R-:W-:Y:S05]  /*25bf0*/  WARPSYNC.COLLECTIVE R15, `(.L_x_3108) ;  /* 0x000000000f087348 */ /* 0x011fea0003c00000 */
[----:B----4-:R1:W2:Y:S02]  /*25c00*/  SHFL.IDX P6, R14, R13, R12, R11 ;  /* 0x0000000c0d0e7389 */ /* 0x0102a400000c000b */
[----:B012---:R-:W-:Y:S01]  /*25c10*/  ENDCOLLECTIVE ;  /* 0x000000000000791b */ /* 0x007fe20003800000 */
.L_x_3108:
[----:B------:R-:W-:Y:S05]  /*25c20*/  BSYNC B1 ;  /* 0x0000000000017941 */ /* 0x000fea0003800000 */
.L_x_3107:
[----:B------:R-:W-:Y:S01]  /*25c30*/  IMAD.MOV.U32 R13, RZ, RZ, R6 ;  /* 0x000000ffff0d7224 */ /* 0x000fe200078e0006 */
[----:B------:R-:W-:Y:S01]  /*25c40*/  MOV R12, 0x1 ;  /* 0x00000001000c7802 */ /* 0x000fe20000000f00 */
[----:B------:R-:W-:Y:S02]  /*25c50*/  IMAD.MOV.U32 R11, RZ, RZ, 0x1c1f ;  /* 0x00001c1fff0b7424 */ /* 0x000fe400078e00ff */
[----:B------:R-:W-:Y:S02]  /*25c60*/  IMAD.MOV.U32 R15, RZ, RZ, -0x1 ;  /* 0xffffffffff0f7424 */ /* 0x000fe400078e00ff */
[----:B------:R-:W-:-:S07]  /*25c70*/  IMAD.MOV.U32 R3, RZ, RZ, R14 ;  /* 0x000000ffff037224 */ /* 0x000fce00078e000e */
[----:B------:R-:W-:Y:S05]  /*25c80*/  WARPSYNC.COLLECTIVE R15, `(.L_x_3109) ;  /* 0x000000000f087348 */ /* 0x000fea0003c00000 */
[----:B------:R0:W1:Y:S02]  /*25c90*/  SHFL.IDX P6, R14, R13, R12, R11 ;  /* 0x0000000c0d0e7389 */ /* 0x00006400000c000b */
[----:B01----:R-:W-:Y:S01]  /*25ca0*/  ENDCOLLECTIVE ;  /* 0x000000000000791b */ /* 0x003fe20003800000 */
.L_x_3109:
[----:B------:R-:W-:Y:S01]  /*25cb0*/  IMAD.MOV.U32 R13, RZ, RZ, R8 ;  /* 0x000000ffff0d7224 */ /* 0x000fe200078e0008 */
[----:B------:R-:W-:-:S07]  /*25cc0*/  MOV R0, R14 ;  /* 0x0000000e00007202 */ /* 0x000fce0000000f00 */
[----:B------:R-:W-:Y:S05]  /*25cd0*/  WARPSYNC.COLLECTIVE R15, `(.L_x_3110) ;  /* 0x000000000f087348 */ /* 0x000fea0003c00000 */
[----:B------:R0:W1:Y:S02]  /*25ce0*/  SHFL.IDX P6, R14, R13, R12, R11 ;  /* 0x0000000c0d0e7389 */ /* 0x00006400000c000b */
[----:B01----:R-:W-:Y:S01]  /*25cf0*/  ENDCOLLECTIVE ;  /* 0x000000000000791b */ /* 0x003fe20003800000 */
.L_x_3110:
[----:B------:R-:W-:Y:S01]  /*25d00*/  MOV R13, R4 ;  /* 0x00000004000d7202 */ /* 0x000fe20000000f00 */
[----:B------:R-:W-:-:S07]  /*25d10*/  IMAD.MOV.U32 R5, RZ, RZ, R14 ;  /* 0x000000ffff057224 */ /* 0x000fce00078e000e */
[----:B------:R-:W-:Y:S05]  /*25d20*/  WARPSYNC.COLLECTIVE R15, `(.L_x_3111) ;  /* 0x000000000f087348 */ /* 0x000fea0003c00000 */
[----:B------:R0:W1:Y:S02]  /*25d30*/  SHFL.IDX P6, R14, R13, R12, R11 ;  /* 0x0000000c0d0e7389 */ /* 0x00006400000c000b */
[----:B01----:R-:W-:Y:S01]  /*25d40*/  ENDCOLLECTIVE ;  /* 0x000000000000791b */ /* 0x003fe20003800000 */
.L_x_3111:
[----:B------:R-:W-:Y:S01]  /*25d50*/  IMAD.MOV.U32 R4, RZ, RZ, R14 ;  /* 0x000000ffff047224 */ /* 0x000fe200078e000e */
[----:B------:R-:W-:Y:S06]  /*25d60*/  BRA `(.L_x_3112) ;  /* 0xfffffe5800447947 */ /* 0x000fec000383ffff */
.L_x_2836:
[----:B0-----:R0:W1:Y:S02]  /*25d70*/  SYNCS.PHASECHK.TRANS64.TRYWAIT P0, [R16+URZ+0x34800], R5 ;  /* 0x03480005100075a7 */ /* 0x001064000800017f */
[----:B-1----:R-:W-:Y:S05]  /*25d80*/  @!P0 NANOSLEEP.SYNCS 0x989680 ;  /* 0x009896800000895d */ /* 0x002fea0003900000 */
[----:B------:R-:W1:Y:S02]  /*25d90*/  @!P0 SYNCS.PHASECHK.TRANS64 P0, [R16+URZ+0x34800], R5 ;  /* 0x03480005100085a7 */ /* 0x000e64000800007f */
[----:B-1----:R-:W-:Y:S05]  /*25da0*/  @!P0 BRA `(.L_x_2836) ;  /* 0xfffffffc00f08947 */ /* 0x002fea000383ffff */
[----:B------:R-:W-:Y:S05]  /*25db0*/  BRA `(.L_x_3113) ;  /* 0xfffffe6000547947 */ /* 0x000fea000383ffff */
.L_x_2860:
        /* <DEDUP_REMOVED lines=8> */
.L_x_3115:
[----:B------:R-:W-:Y:S05]  /*25e40*/  BSYNC B1 ;  /* 0x0000000000017941 */ /* 0x000fea0003800000 */
.L_x_3114:
[----:B------:R-:W-:Y:S01]  /*25e50*/  IMAD.MOV.U32 R13, RZ, RZ, R6 ;  /* 0x000000ffff0d7224 */ /* 0x000fe200078e0006 */
[----:B------:R-:W-:Y:S01]  /*25e60*/  MOV R11, 0x1c1f ;  /* 0x00001c1f000b7802 */ /* 0x000fe20000000f00 */
[----:B------:R-:W-:Y:S01]  /*25e70*/  IMAD.MOV.U32 R12, RZ, RZ, RZ ;  /* 0x000000ffff0c7224 */ /* 0x000fe200078e00ff */
[----:B------:R-:W-:Y:S01]  /*25e80*/  MOV R3, R14 ;  /* 0x0000000e00037202 */ /* 0x000fe20000000f00 */
[----:B------:R-:W-:-:S04]  /*25e90*/  IMAD.MOV.U32 R15, RZ, RZ, -0x1 ;  /* 0xffffffffff0f7424 */ /* 0x000fc800078e00ff */
[----:B------:R-:W-:-:S07]  /*25ea0*/  IMAD.MOV.U32 R21, RZ, RZ, R3 ;  /* 0x000000ffff157224 */ /* 0x000fce00078e0003 */
[----:B------:R-:W-:Y:S05]  /*25eb0*/  WARPSYNC.COLLECTIVE R15, `(.L_x_3116) ;  /* 0x000000000f087348 */ /* 0x000fea0003c00000 */
[----:B------:R0:W1:Y:S02]  /*25ec0*/  SHFL.IDX P6, R14, R13, R12, R11 ;  /* 0x0000000c0d0e7389 */ /* 0x00006400000c000b */
[----:B01----:R-:W-:Y:S01]  /*25ed0*/  ENDCOLLECTIVE ;  /* 0x000000000000791b */ /* 0x003fe20003800000 */
.L_x_3116:
[----:B------:R-:W-:Y:S01]  /*25ee0*/  MOV R13, R7 ;  /* 0x00000007000d7202 */ /* 0x000fe20000000f00 */
[----:B------:R-:W-:-:S07]  /*25ef0*/  IMAD.MOV.U32 R0, RZ, RZ, R14 ;  /* 0x000000ffff007224 */ /* 0x000fce00078e000e */
[----:B------:R-:W-:Y:S05]  /*25f00*/  WARPSYNC.COLLECTIVE R15, `(.L_x_3117) ;  /* 0x000000000f087348 */ /* 0x000fea0003c00000 */
[----:B------:R0:W1:Y:S02]  /*25f10*/  SHFL.IDX P6, R14, R13, R12, R11 ;  /* 0x0000000c0d0e7389 */ /* 0x00006400000c000b */
[----:B01----:R-:W-:Y:S01]  /*25f20*/  ENDCOLLECTIVE ;  /* 0x000000000000791b */ /* 0x003fe20003800000 */
.L_x_3117:
[----:B------:R-:W-:Y:S01]  /*25f30*/  MOV R20, R0 ;  /* 0x0000000000147202 */ /* 0x000fe20000000f00 */
[----:B------:R-:W-:Y:S02]  /*25f40*/  IMAD.MOV.U32 R13, RZ, RZ, R9 ;  /* 0x000000ffff0d7224 */ /* 0x000fe400078e0009 */
[----:B------:R-:W-:-:S07]  /*25f50*/  IMAD.MOV.U32 R5, RZ, RZ, R14 ;  /* 0x000000ffff057224 */ /* 0x000fce00078e000e */
[----:B------:R-:W-:Y:S05]  /*25f60*/  WARPSYNC.COLLECTIVE R15, `(.L_x_3118) ;  /* 0x000000000f087348 */ /* 0x000fea0003c00000 */
[----:B------:R0:W1:Y:S02]  /*25f70*/  SHFL.IDX P6, R14, R13, R12, R11 ;  /* 0x0000000c0d0e7389 */ /* 0x00006400000c000b */
[----:B01----:R-:W-:Y:S01]  /*25f80*/  ENDCOLLECTIVE ;  /* 0x000000000000791b */ /* 0x003fe20003800000 */
.L_x_3118:
[----:B------:R-:W-:Y:S05]  /*25f90*/  BRA `(.L_x_3119) ;  /* 0xfffffe8400247947 */ /* 0x000fea000383ffff */
.L_x_2863:
[----:B------:R-:W-:Y:S01]  /*25fa0*/  BSSY B1, `(.L_x_3120) ;  /* 0x0000008000017945 */ /* 0x000fe20003800000 */
[----:B------:R-:W-:Y:S01]  /*25fb0*/  IMAD.MOV.U32 R13, RZ, RZ, R8 ;  /* 0x000000ffff0d7224 */ /* 0x000fe200078e0008 */
[----:B------:R-:W-:Y:S01]  /*25fc0*/  MOV R12, 0x1 ;  /* 0x00000001000c7802 */ /* 0x000fe20000000f00 */
[----:B------:R-:W-:Y:S02]  /*25fd0*/  IMAD.MOV.U32 R11, RZ, RZ, 0x1c1f ;  /* 0x00001c1fff0b7424 */ /* 0x000fe400078e00ff */
[----:B------:R-:W-:-:S07]  /*25fe0*/  IMAD.MOV.U32 R15, RZ, RZ, -0x1 ;  /* 0xffffffffff0f7424 */ /* 0x000fce00078e00ff */
[----:B------:R-:W-:Y:S05]  /*25ff0*/  WARPSYNC.COLLECTIVE R15, `(.L_x_3121) ;  /* 0x000000000f087348 */ /* 0x000fea0003c00000 */
[----:B------:R0:W1:Y:S02]  /*26000*/  SHFL.IDX P6, R14, R13, R12, R11 ;  /* 0x0000000c0d0e7389 */ /* 0x00006400000c000b */
[----:B01----:R-:W-:Y:S01]  /*26010*/  ENDCOLLECTIVE ;  /* 0x000000000000791b */ /* 0x003fe20003800000 */
.L_x_3121:
[----:B------:R-:W-:Y:S05]  /*26020*/  BSYNC B1 ;  /* 0x0000000000017941 */ /* 0x000fea0003800000 */
.L_x_3120:
[----:B------:R-:W-:Y:S01]  /*26030*/  IMAD.MOV.U32 R13, RZ, RZ, R6 ;  /* 0x000000ffff0d7224 */ /* 0x000fe200078e0006 */
[----:B------:R-:W-:Y:S01]  /*26040*/  MOV R11, 0x1c1f ;  /* 0x00001c1f000b7802 */ /* 0x000fe20000000f00 */
[----:B------:R-:W-:Y:S01]  /*26050*/  IMAD.MOV.U32 R12, RZ, RZ, 0x1 ;  /* 0x00000001ff0c7424 */ /* 0x000fe200078e00ff */
[----:B------:R-:W-:Y:S01]  /*26060*/  MOV R3, R14 ;  /* 0x0000000e00037202 */ /* 0x000fe20000000f00 */
[----:B------:R-:W-:-:S04]  /*26070*/  IMAD.MOV.U32 R15, RZ, RZ, -0x1 ;  /* 0xffffffffff0f7424 */ /* 0x000fc800078e00ff */
[----:B------:R-:W-:-:S07]  /*26080*/  IMAD.MOV.U32 R61, RZ, RZ, R3 ;  /* 0x000000ffff3d7224 */ /* 0x000fce00078e0003 */
[----:B------:R-:W-:Y:S05]  /*26090*/  WARPSYNC.COLLECTIVE R15, `(.L_x_3122) ;  /* 0x000000000f087348 */ /* 0x000fea0003c00000 */
[----:B------:R0:W1:Y:S02]  /*260a0*/  SHFL.IDX P6, R14, R13, R12, R11 ;  /* 0x0000000c0d0e7389 */ /* 0x00006400000c000b */
[----:B01----:R-:W-:Y:S01]  /*260b0*/  ENDCOLLECTIVE ;  /* 0x000000000000791b */ /* 0x003fe20003800000 */
.L_x_3122:
[----:B------:R-:W-:Y:S01]  /*260c0*/  MOV R13, R7 ;  /* 0x00000007000d7202 */ /* 0x000fe20000000f00 */
[----:B------:R-:W-:-:S07]  /*260d0*/  IMAD.MOV.U32 R0, RZ, RZ, R14 ;  /* 0x000000ffff007224 */ /* 0x000fce00078e000e */
[----:B------:R-:W-:Y:S05]  /*260e0*/  WARPSYNC.COLLECTIVE R15, `(.L_x_3123) ;  /* 0x000000000f087348 */ /* 0x000fea0003c00000 */
[----:B------:R0:W1:Y:S02]  /*260f0*/  SHFL.IDX P6, R14, R13, R12, R11 ;  /* 0x0000000c0d0e7389 */ /* 0x00006400000c000b */
[----:B01----:R-:W-:Y:S01]  /*26100*/  ENDCOLLECTIVE ;  /* 0x000000000000791b */ /* 0x003fe20003800000 */
.L_x_3123:
[----:B------:R-:W-:Y:S01]  /*26110*/  MOV R60, R0 ;  /* 0x00000000003c7202 */ /* 0x000fe20000000f00 */
[----:B------:R-:W-:Y:S02]  /*26120*/  IMAD.MOV.U32 R13, RZ, RZ, R9 ;  /* 0x000000ffff0d7224 */ /* 0x000fe400078e0009 */
[----:B------:R-:W-:-:S07]  /*26130*/  IMAD.MOV.U32 R7, RZ, RZ, R14 ;  /* 0x000000ffff077224 */ /* 0x000fce00078e000e */
[----:B------:R-:W-:Y:S05]  /*26140*/  WARPSYNC.COLLECTIVE R15, `(.L_x_3124) ;  /* 0x000000000f087348 */ /* 0x000fea0003c00000 */
[----:B------:R0:W1:Y:S02]  /*26150*/  SHFL.IDX P6, R14, R13, R12, R11 ;  /* 0x0000000c0d0e7389 */ /* 0x00006400000c000b */
[----:B01----:R-:W-:Y:S01]  /*26160*/  ENDCOLLECTIVE ;  /* 0x000000000000791b */ /* 0x003fe20003800000 */
.L_x_3124:
[----:B------:R-:W-:Y:S05]  /*26170*/  BRA `(.L_x_3125) ;  /* 0xfffffe8800347947 */ /* 0x000fea000383ffff */
.L_x_2867:
[----:B0-----:R0:W1:Y:S02]  /*26180*/  SYNCS.PHASECHK.TRANS64.TRYWAIT P0, [R16+URZ+0x34800], R21 ;  /* 0x03480015100075a7 */ /* 0x001064000800017f */
[----:B-1----:R-:W-:Y:S05]  /*26190*/  @!P0 NANOSLEEP.SYNCS 0x989680 ;  /* 0x009896800000895d */ /* 0x002fea0003900000 */
[----:B------:R-:W1:Y:S02]  /*261a0*/  @!P0 SYNCS.PHASECHK.TRANS64 P0, [R16+URZ+0x34800], R21 ;  /* 0x03480015100085a7 */ /* 0x000e64000800007f */
[----:B-1----:R-:W-:Y:S05]  /*261b0*/  @!P0 BRA `(.L_x_2867) ;  /* 0xfffffffc00f08947 */ /* 0x002fea000383ffff */
[----:B------:R-:W-:Y:S05]  /*261c0*/  BRA `(.L_x_3126) ;  /* 0xfffffe8c009c7947 */ /* 0x000fea000383ffff */
.L_x_2881:
[----:B-1----:R1:W2:Y:S02]  /*261d0*/  SYNCS.PHASECHK.TRANS64.TRYWAIT P2, [R0+URZ+0x34830], R3 ;  /* 0x03483003000075a7 */ /* 0x0022a4000804017f */
[----:B--2---:R-:W-:Y:S05]  /*261e0*/  @!P2 NANOSLEEP.SYNCS 0x989680 ;  /* 0x009896800000a95d */ /* 0x004fea0003900000 */
[----:B------:R-:W2:Y:S02]  /*261f0*/  @!P2 SYNCS.PHASECHK.TRANS64 P2, [R0+URZ+0x34830], R3 ;  /* 0x034830030000a5a7 */ /* 0x000ea4000804007f */
[----:B--2---:R-:W-:Y:S05]  /*26200*/  @!P2 BRA `(.L_x_2881) ;  /* 0xfffffffc00f0a947 */ /* 0x004fea000383ffff */
[----:B------:R-:W-:Y:S05]  /*26210*/  BRA `(.L_x_2880) ;  /* 0xfffffeb400507947 */ /* 0x000fea000383ffff */
.L_x_2888:
[----:B-1----:R1:W2:Y:S02]  /*26220*/  SYNCS.PHASECHK.TRANS64.TRYWAIT P3, [R14+URZ+0x34830], R11 ;  /* 0x0348300b0e0075a7 */ /* 0x0022a4000806017f */
[----:B--2---:R-:W-:Y:S05]  /*26230*/  @!P3 NANOSLEEP.SYNCS 0x989680 ;  /* 0x009896800000b95d */ /* 0x004fea0003900000 */
[----:B------:R-:W2:Y:S02]  /*26240*/  @!P3 SYNCS.PHASECHK.TRANS64 P3, [R14+URZ+0x34830], R11 ;  /* 0x0348300b0e00b5a7 */ /* 0x000ea4000806007f */
[----:B--2---:R-:W-:Y:S05]  /*26250*/  @!P3 BRA `(.L_x_2888) ;  /* 0xfffffffc00f0b947 */ /* 0x004fea000383ffff */
[----:B------:R-:W-:Y:S05]  /*26260*/  BRA `(.L_x_2887) ;  /* 0xfffffee400b07947 */ /* 0x000fea000383ffff */
.L_x_2893:
[----:B-1----:R1:W2:Y:S02]  /*26270*/  SYNCS.PHASECHK.TRANS64.TRYWAIT P3, [R15+URZ+0x34850], R0 ;  /* 0x034850000f0075a7 */ /* 0x0022a4000806017f */
[----:B--2---:R-:W-:Y:S05]  /*26280*/  @!P3 NANOSLEEP.SYNCS 0x989680 ;  /* 0x009896800000b95d */ /* 0x004fea0003900000 */
[----:B------:R-:W2:Y:S02]  /*26290*/  @!P3 SYNCS.PHASECHK.TRANS64 P3, [R15+URZ+0x34850], R0 ;  /* 0x034850000f00b5a7 */ /* 0x000ea4000806007f */
[----:B--2---:R-:W-:Y:S05]  /*262a0*/  @!P3 BRA `(.L_x_2893) ;  /* 0xfffffffc00f0b947 */ /* 0x004fea000383ffff */
[----:B------:R-:W-:Y:S05]  /*262b0*/  BRA `(.L_x_2892) ;  /* 0xfffffef000a87947 */ /* 0x000fea000383ffff */
.L_x_2901:
[----:B-1----:R1:W2:Y:S02]  /*262c0*/  SYNCS.PHASECHK.TRANS64.TRYWAIT P2, [R8+URZ+0x34830], R9 ;  /* 0x03483009080075a7 */ /* 0x0022a4000804017f */
[----:B--2---:R-:W-:Y:S05]  /*262d0*/  @!P2 NANOSLEEP.SYNCS 0x989680 ;  /* 0x009896800000a95d */ /* 0x004fea0003900000 */
[----:B------:R-:W2:Y:S02]  /*262e0*/  @!P2 SYNCS.PHASECHK.TRANS64 P2, [R8+URZ+0x34830], R9 ;  /* 0x034830090800a5a7 */ /* 0x000ea4000804007f */
[----:B--2---:R-:W-:Y:S05]  /*262f0*/  @!P2 BRA `(.L_x_2901) ;  /* 0xfffffffc00f0a947 */ /* 0x004fea000383ffff */
[----:B------:R-:W-:Y:S05]  /*26300*/  BRA `(.L_x_2900) ;  /* 0xffffff1c003c7947 */ /* 0x000fea000383ffff */
.L_x_2906:
[----:B-1----:R1:W2:Y:S02]  /*26310*/  SYNCS.PHASECHK.TRANS64.TRYWAIT P2, [R14+URZ+0x34850], R0 ;  /* 0x034850000e0075a7 */ /* 0x0022a4000804017f */
[----:B--2---:R-:W-:Y:S05]  /*26320*/  @!P2 NANOSLEEP.SYNCS 0x989680 ;  /* 0x009896800000a95d */ /* 0x004fea0003900000 */
[----:B------:R-:W2:Y:S02]  /*26330*/  @!P2 SYNCS.PHASECHK.TRANS64 P2, [R14+URZ+0x34850], R0 ;  /* 0x034850000e00a5a7 */ /* 0x000ea4000804007f */
[----:B--2---:R-:W-:Y:S05]  /*26340*/  @!P2 BRA `(.L_x_2906) ;  /* 0xfffffffc00f0a947 */ /* 0x004fea000383ffff */
[----:B------:R-:W-:Y:S05]  /*26350*/  BRA `(.L_x_2905) ;  /* 0xffffff28002c7947 */ /* 0x000fea000383ffff */
.L_x_2912:
[----:B-1----:R1:W2:Y:S02]  /*26360*/  SYNCS.PHASECHK.TRANS64.TRYWAIT P0, [R11+URZ+0x34850], R2 ;  /* 0x034850020b0075a7 */ /* 0x0022a4000800017f */
[----:B--2---:R-:W-:Y:S05]  /*26370*/  @!P0 NANOSLEEP.SYNCS 0x989680 ;  /* 0x009896800000895d */ /* 0x004fea0003900000 */
[----:B------:R-:W2:Y:S02]  /*26380*/  @!P0 SYNCS.PHASECHK.TRANS64 P0, [R11+URZ+0x34850], R2 ;  /* 0x034850020b0085a7 */ /* 0x000ea4000800007f */
[----:B--2---:R-:W-:Y:S05]  /*26390*/  @!P0 BRA `(.L_x_2912) ;  /* 0xfffffffc00f08947 */ /* 0x004fea000383ffff */
[----:B------:R-:W-:Y:S05]  /*263a0*/  BRA `(.L_x_2911) ;  /* 0xffffff4c00507947 */ /* 0x000fea000383ffff */
.L_x_2948:
[----:B------:R-:W1:Y:S01]  /*263b0*/  S2R R7, SR_TID.X ;  /* 0x0000000000077919 */ /* 0x000e620000002100 */
[----:B------:R-:W-:Y:S01]  /*263c0*/  BSSY B1, `(.L_x_3127) ;  /* 0x000000a000017945 */ /* 0x000fe20003800000 */
[----:B------:R-:W-:Y:S01]  /*263d0*/  MOV R12, RZ ;  /* 0x000000ff000c7202 */ /* 0x000fe20000000f00 */
[----:B------:R-:W-:Y:S02]  /*263e0*/  IMAD.MOV.U32 R11, RZ, RZ, 0x1f ;  /* 0x0000001fff0b7424 */ /* 0x000fe400078e00ff */
[----:B------:R-:W-:Y:S01]  /*263f0*/  IMAD.MOV.U32 R15, RZ, RZ, -0x1 ;  /* 0xffffffffff0f7424 */ /* 0x000fe200078e00ff */
[----:B-1----:R-:W-:-:S04]  /*26400*/  SHF.R.U32.HI R7, RZ, 0x5, R7 ;  /* 0x00000005ff077819 */ /* 0x002fc80000011607 */
[----:B------:R-:W-:-:S05]  /*26410*/  LOP3.LUT R7, R7, 0x3, RZ, 0xc0, !PT ;  /* 0x0000000307077812 */ /* 0x000fca00078ec0ff */
[----:B0-----:R-:W-:-:S07]  /*26420*/  IMAD.MOV.U32 R13, RZ, RZ, R7 ;  /* 0x000000ffff0d7224 */ /* 0x001fce00078e0007 */
[----:B------:R-:W-:Y:S05]  /*26430*/  WARPSYNC.COLLECTIVE R15, `(.L_x_3128) ;  /* 0x000000000f087348 */ /* 0x000fea0003c00000 */
[----:B------:R0:W1:Y:S02]  /*26440*/  SHFL.IDX P6, R14, R13, R12, R11 ;  /* 0x0000000c0d0e7389 */ /* 0x00006400000c000b */
[----:B01----:R-:W-:Y:S01]  /*26450*/  ENDCOLLECTIVE ;  /* 0x000000000000791b */ /* 0x003fe20003800000 */
.L_x_3128:
[----:B------:R-:W-:Y:S05]  /*26460*/  BSYNC B1 ;  /* 0x0000000000017941 */ /* 0x000fea0003800000 */
.L_x_3127:
[----:B------:R-:W-:Y:S05]  /*26470*/  BRA `(.L_x_3129) ;  /* 0xffffff8c00007947 */ /* 0x000fea000383ffff */
.L_x_2950:
[----:B------:R-:W-:Y:S01]  /*26480*/  BSSY B1, `(.L_x_3130) ;  /* 0x0000006000017945 */ /* 0x000fe20003800000 */
[----:B------:R-:W-:-:S07]  /*26490*/  MOV R15, 0xffffffff ;  /* 0xffffffff000f7802 */ /* 0x000fce0000000f00 */
[----:B01----:R-:W-:Y:S05]  /*264a0*/  WARPSYNC.COLLECTIVE R15, `(.L_x_3131) ;  /* 0x000000000f0c7348 */ /* 0x003fea0003c00000 */
[----:B------:R-:W-:Y:S02]  /*264b0*/  ELECT P6, UR62, PT ;  /* 0x00000000003e782f */ /* 0x000fe400038c0000 */
[----:B------:R-:W-:Y:S01]  /*264c0*/  MOV R14, UR62 ;  /* 0x0000003e000e7c02 */ /* 0x000fe20008000f00 */
[----:B01----:R-:W-:Y:S10]  /*264d0*/  ENDCOLLECTIVE ;  /* 0x000000000000791b */ /* 0x003ff40003800000 */
.L_x_3131:
[----:B------:R-:W-:Y:S05]  /*264e0*/  BSYNC B1 ;  /* 0x0000000000017941 */ /* 0x000fea0003800000 */
.L_x_3130:
[----:B------:R-:W-:Y:S01]  /*264f0*/  PLOP3.LUT P2, PT, P6, PT, PT, 0x80, 0x0 ;  /* 0x000000000000781c */ /* 0x000fe2000374f070 */
[----:B------:R-:W-:-:S12]  /*26500*/  BRA `(.L_x_2949) ;  /* 0xffffff8800f47947 */ /* 0x000fd8000383ffff */
.L_x_2952:
[----:B-1----:R-:W2:Y:S02]  /*26510*/  LDL R3, [R1+0x4] ;  /* 0x0000040001037983 */ /* 0x002ea40000100800 */
[----:B--2---:R1:W2:Y:S02]  /*26520*/  SYNCS.PHASECHK.TRANS64.TRYWAIT P0, [R3+URZ+0x34820], R2 ;  /* 0x03482002030075a7 */ /* 0x0042a4000800017f */
[----:B--2---:R-:W-:Y:S05]  /*26530*/  @!P0 NANOSLEEP.SYNCS 0x989680 ;  /* 0x009896800000895d */ /* 0x004fea0003900000 */
[----:B------:R-:W2:Y:S02]  /*26540*/  @!P0 SYNCS.PHASECHK.TRANS64 P0, [R3+URZ+0x34820], R2 ;  /* 0x03482002030085a7 */ /* 0x000ea4000800007f */
[----:B--2---:R-:W-:Y:S05]  /*26550*/  @!P0 BRA `(.L_x_2952) ;  /* 0xfffffffc00ec8947 */ /* 0x004fea000383ffff */
[----:B------:R-:W-:Y:S05]  /*26560*/  BRA `(.L_x_3132) ;  /* 0xffffff8c00047947 */ /* 0x000fea000383ffff */
.L_x_2956:
[----:B-1----:R1:W2:Y:S02]  /*26570*/  SYNCS.PHASECHK.TRANS64.TRYWAIT P0, [R4+URZ+0x348a0], R8 ;  /* 0x0348a008040075a7 */ /* 0x0022a4000800017f */
[----:B--2---:R-:W-:Y:S05]  /*26580*/  @!P0 NANOSLEEP.SYNCS 0x989680 ;  /* 0x009896800000895d */ /* 0x004fea0003900000 */
[----:B------:R-:W2:Y:S02]  /*26590*/  @!P0 SYNCS.PHASECHK.TRANS64 P0, [R4+URZ+0x348a0], R8 ;  /* 0x0348a008040085a7 */ /* 0x000ea4000800007f */
[----:B--2---:R-:W-:Y:S05]  /*265a0*/  @!P0 BRA `(.L_x_2956) ;  /* 0xfffffffc00f08947 */ /* 0x004fea000383ffff */
[----:B------:R-:W-:Y:S05]  /*265b0*/  BRA `(.L_x_3133) ;  /* 0xffffff8c00287947 */ /* 0x000fea000383ffff */
.L_x_2963:
[----:B--2---:R2:W3:Y:S02]  /*265c0*/  SYNCS.PHASECHK.TRANS64.TRYWAIT P0, [R4+URZ+0x348c0], R8 ;  /* 0x0348c008040075a7 */ /* 0x0044e4000800017f */
[----:B---3--:R-:W-:Y:S05]  /*265d0*/  @!P0 NANOSLEEP.SYNCS 0x989680 ;  /* 0x009896800000895d */ /* 0x008fea0003900000 */
[----:B------:R-:W3:Y:S02]  /*265e0*/  @!P0 SYNCS.PHASECHK.TRANS64 P0, [R4+URZ+0x348c0], R8 ;  /* 0x0348c008040085a7 */ /* 0x000ee4000800007f */
[----:B---3--:R-:W-:Y:S05]  /*265f0*/  @!P0 BRA `(.L_x_2963) ;  /* 0xfffffffc00f08947 */ /* 0x008fea000383ffff */
[----:B------:R-:W-:Y:S05]  /*26600*/  BRA `(.L_x_3134) ;  /* 0xffffff9000247947 */ /* 0x000fea000383ffff */
.L_x_2971:
[----:B-1----:R1:W2:Y:S02]  /*26610*/  SYNCS.PHASECHK.TRANS64.TRYWAIT P0, [R6+URZ+0x348a0], R5 ;  /* 0x0348a005060075a7 */ /* 0x0022a4000800017f */
[----:B--2---:R-:W-:Y:S05]  /*26620*/  @!P0 NANOSLEEP.SYNCS 0x989680 ;  /* 0x009896800000895d */ /* 0x004fea0003900000 */
[----:B------:R-:W2:Y:S02]  /*26630*/  @!P0 SYNCS.PHASECHK.TRANS64 P0, [R6+URZ+0x348a0], R5 ;  /* 0x0348a005060085a7 */ /* 0x000ea4000800007f */
[----:B--2---:R-:W-:Y:S05]  /*26640*/  @!P0 BRA `(.L_x_2971) ;  /* 0xfffffffc00f08947 */ /* 0x004fea000383ffff */
[----:B------:R-:W-:Y:S05]  /*26650*/  BRA `(.L_x_3135) ;  /* 0xffffff9400507947 */ /* 0x000fea000383ffff */
.L_x_2978:
[----:B--2---:R2:W3:Y:S02]  /*26660*/  SYNCS.PHASECHK.TRANS64.TRYWAIT P0, [R6+URZ+0x348c0], R5 ;  /* 0x0348c005060075a7 */ /* 0x0044e4000800017f */
[----:B---3--:R-:W-:Y:S05]  /*26670*/  @!P0 NANOSLEEP.SYNCS 0x989680 ;  /* 0x009896800000895d */ /* 0x008fea0003900000 */
[----:B------:R-:W3:Y:S02]  /*26680*/  @!P0 SYNCS.PHASECHK.TRANS64 P0, [R6+URZ+0x348c0], R5 ;  /* 0x0348c005060085a7 */ /* 0x000ee4000800007f */
[----:B---3--:R-:W-:Y:S05]  /*26690*/  @!P0 BRA `(.L_x_2978) ;  /* 0xfffffffc00f08947 */ /* 0x008fea000383ffff */
[----:B------:R-:W-:Y:S05]  /*266a0*/  BRA `(.L_x_3136) ;  /* 0xffffff9800487947 */ /* 0x000fea000383ffff */
.L_x_2992:
[----:B------:R-:W1:Y:S01]  /*266b0*/  S2R R5, SR_TID.X ;  /* 0x0000000000057919 */ /* 0x000e620000002100 */
[----:B------:R-:W-:Y:S01]  /*266c0*/  BSSY B0, `(.L_x_3137) ;  /* 0x000000a000007945 */ /* 0x000fe20003800000 */
[----:B------:R-:W-:Y:S01]  /*266d0*/  IMAD.MOV.U32 R12, RZ, RZ, RZ ;  /* 0x000000ffff0c7224 */ /* 0x000fe200078e00ff */
[----:B------:R-:W-:Y:S01]  /*266e0*/  MOV R11, 0x1f ;  /* 0x0000001f000b7802 */ /* 0x000fe20000000f00 */
[----:B------:R-:W-:Y:S01]  /*266f0*/  IMAD.MOV.U32 R15, RZ, RZ, -0x1 ;  /* 0xffffffffff0f7424 */ /* 0x000fe200078e00ff */
[----:B-1----:R-:W-:-:S04]  /*26700*/  SHF.R.U32.HI R5, RZ, 0x5, R5 ;  /* 0x00000005ff057819 */ /* 0x002fc80000011605 */
[----:B------:R-:W-:-:S05]  /*26710*/  LOP3.LUT R5, R5, 0x3, RZ, 0xc0, !PT ;  /* 0x0000000305057812 */ /* 0x000fca00078ec0ff */
[----:B0-----:R-:W-:-:S07]  /*26720*/  IMAD.MOV.U32 R13, RZ, RZ, R5 ;  /* 0x000000ffff0d7224 */ /* 0x001fce00078e0005 */
[----:B------:R-:W-:Y:S05]  /*26730*/  WARPSYNC.COLLECTIVE R15, `(.L_x_3138) ;  /* 0x000000000f087348 */ /* 0x000fea0003c00000 */
[----:B------:R0:W1:Y:S02]  /*26740*/  SHFL.IDX P6, R14, R13, R12, R11 ;  /* 0x0000000c0d0e7389 */ /* 0x00006400000c000b */
[----:B01----:R-:W-:Y:S01]  /*26750*/  ENDCOLLECTIVE ;  /* 0x000000000000791b */ /* 0x003fe20003800000 */
.L_x_3138:
[----:B------:R-:W-:Y:S05]  /*26760*/  BSYNC B0 ;  /* 0x0000000000007941 */ /* 0x000fea0003800000 */
.L_x_3137:
[----:B------:R-:W-:Y:S05]  /*26770*/  BRA `(.L_x_3139) ;  /* 0xffffffa000ec7947 */ /* 0x000fea000383ffff */
.L_x_2994:
[----:B------:R-:W-:Y:S01]  /*26780*/  BSSY B0, `(.L_x_3140) ;  /* 0x0000006000007945 */ /* 0x000fe20003800000 */
[----:B------:R-:W-:-:S07]  /*26790*/  IMAD.MOV.U32 R15, RZ, RZ, -0x1 ;  /* 0xffffffffff0f7424 */ /* 0x000fce00078e00ff */
[----:B01----:R-:W-:Y:S05]  /*267a0*/  WARPSYNC.COLLECTIVE R15, `(.L_x_3141) ;  /* 0x000000000f0c7348 */ /* 0x003fea0003c00000 */
[----:B------:R-:W-:Y:S02]  /*267b0*/  ELECT P6, UR62, PT ;  /* 0x00000000003e782f */ /* 0x000fe400038c0000 */
[----:B------:R-:W-:Y:S01]  /*267c0*/  MOV R14, UR62 ;  /* 0x0000003e000e7c02 */ /* 0x000fe20008000f00 */
[----:B01----:R-:W-:Y:S10]  /*267d0*/  ENDCOLLECTIVE ;  /* 0x000000000000791b */ /* 0x003ff40003800000 */
.L_x_3141:
[----:B------:R-:W-:Y:S05]  /*267e0*/  BSYNC B0 ;  /* 0x0000000000007941 */ /* 0x000fea0003800000 */
.L_x_3140:
[----:B------:R-:W-:Y:S05]  /*267f0*/  BRA `(.L_x_3142) ;  /* 0xffffffa000fc7947 */ /* 0x000fea000383ffff */
.L_x_2996:
[----:B-1----:R1:W2:Y:S02]  /*26800*/  SYNCS.PHASECHK.TRANS64.TRYWAIT P0, [R0+URZ+0x34840], R2 ;  /* 0x03484002000075a7 */ /* 0x0022a4000800017f */
[----:B--2---:R-:W-:Y:S05]  /*26810*/  @!P0 NANOSLEEP.SYNCS 0x989680 ;  /* 0x009896800000895d */ /* 0x004fea0003900000 */
[----:B------:R-:W2:Y:S02]  /*26820*/  @!P0 SYNCS.PHASECHK.TRANS64 P0, [R0+URZ+0x34840], R2 ;  /* 0x03484002000085a7 */ /* 0x000ea4000800007f */
[----:B--2---:R-:W-:Y:S05]  /*26830*/  @!P0 BRA `(.L_x_2996) ;  /* 0xfffffffc00f08947 */ /* 0x004fea000383ffff */
[----:B------:R-:W-:Y:S05]  /*26840*/  BRA `(.L_x_3143) ;  /* 0xffffffa400687947 */ /* 0x000fea000383ffff */
.L_x_3000:
[----:B------:R0:W5:Y:S01]  /*26850*/  LDL.LU R9, [R1+0x40] ;  /* 0x0000400001097983 */ /* 0x0001620000300800 */
[----:B------:R-:W-:Y:S01]  /*26860*/  MOV R13, R2 ;  /* 0x00000002000d7202 */ /* 0x000fe20000000f00 */
[----:B------:R-:W-:Y:S01]  /*26870*/  IMAD.MOV.U32 R12, RZ, RZ, RZ ;  /* 0x000000ffff0c7224 */ /* 0x000fe200078e00ff */
[----:B------:R-:W-:Y:S01]  /*26880*/  MOV R15, 0xffffffff ;  /* 0xffffffff000f7802 */ /* 0x000fe20000000f00 */
[----:B------:R-:W-:-:S07]  /*26890*/  IMAD.MOV.U32 R11, RZ, RZ, 0x181f ;  /* 0x0000181fff0b7424 */ /* 0x000fce00078e00ff */
[----:B0----5:R-:W-:Y:S05]  /*268a0*/  WARPSYNC.COLLECTIVE R15, `(.L_x_3144) ;  /* 0x000000000f087348 */ /* 0x021fea0003c00000 */
[----:B------:R1:W2:Y:S02]  /*268b0*/  SHFL.IDX P6, R14, R13, R12, R11 ;  /* 0x0000000c0d0e7389 */ /* 0x0002a400000c000b */
[----:B012--5:R-:W-:Y:S01]  /*268c0*/  ENDCOLLECTIVE ;  /* 0x000000000000791b */ /* 0x027fe20003800000 */
.L_x_3144:
[----:B------:R-:W-:Y:S02]  /*268d0*/  IMAD.MOV.U32 R13, RZ, RZ, R3 ;  /* 0x000000ffff0d7224 */ /* 0x000fe400078e0003 */
[----:B------:R-:W-:-:S07]  /*268e0*/  IMAD.MOV.U32 R4, RZ, RZ, R14 ;  /* 0x000000ffff047224 */ /* 0x000fce00078e000e */
[----:B------:R-:W-:Y:S05]  /*268f0*/  WARPSYNC.COLLECTIVE R15, `(.L_x_3145) ;  /* 0x000000000f087348 */ /* 0x000fea0003c00000 */
[----:B------:R0:W1:Y:S02]  /*26900*/  SHFL.IDX P6, R14, R13, R12, R11 ;  /* 0x0000000c0d0e7389 */ /* 0x00006400000c000b */
[----:B01----:R-:W-:Y:S01]  /*26910*/  ENDCOLLECTIVE ;  /* 0x000000000000791b */ /* 0x003fe20003800000 */
.L_x_3145:
[----:B------:R-:W-:Y:S02]  /*26920*/  IMAD R17, R17, 0x80, R10 ;  /* 0x0000008011117824 */ /* 0x000fe400078e020a */
[----:B------:R-:W-:Y:S02]  /*26930*/  IMAD.MOV.U32 R13, RZ, RZ, R2 ;  /* 0x000000ffff0d7224 */ /* 0x000fe400078e0002 */
[----:B------:R-:W-:Y:S02]  /*26940*/  IMAD R0, R9, R7, RZ ;  /* 0x0000000709007224 */ /* 0x000fe400078e02ff */
[----:B------:R0:W5:Y:S01]  /*26950*/  LDL R9, [R1+0x30] ;  /* 0x0000300001097983 */ /* 0x0001620000100800 */
[----:B------:R-:W-:Y:S01]  /*26960*/  IMAD.MOV.U32 R12, RZ, RZ, 0x1 ;  /* 0x00000001ff0c7424 */ /* 0x000fe200078e00ff */
[----:B------:R-:W-:Y:S02]  /*26970*/  MOV R5, R14 ;  /* 0x0000000e00057202 */ /* 0x000fe40000000f00 */
[----:B------:R-:W-:-:S13]  /*26980*/  ISETP.GE.AND P2, PT, R17, R0, PT ;  /* 0x000000001100720c */ /* 0x000fda0003f46270 */
[----:B0----5:R-:W-:Y:S05]  /*26990*/  WARPSYNC.COLLECTIVE R15, `(.L_x_3146) ;  /* 0x000000000f087348 */ /* 0x021fea0003c00000 */
[----:B------:R1:W2:Y:S02]  /*269a0*/  SHFL.IDX P6, R14, R13, R12, R11 ;  /* 0x0000000c0d0e7389 */ /* 0x0002a400000c000b */
[----:B012--5:R-:W-:Y:S01]  /*269b0*/  ENDCOLLECTIVE ;  /* 0x000000000000791b */ /* 0x027fe20003800000 */
.L_x_3146:
[----:B------:R-:W-:Y:S02]  /*269c0*/  IADD3 R7, R17, 0x10, RZ ;  /* 0x0000001011077810 */ /* 0x000fe40007ffe0ff */
[----:B------:R-:W-:Y:S01]  /*269d0*/  @!P2 LEA R5, P4, R8, R5, 0x1 ;  /* 0x000000050805a211 */ /* 0x000fe200078808ff */
[----:B------:R-:W-:-:S04]  /*269e0*/  IMAD.MOV.U32 R13, RZ, RZ, R3 ;  /* 0x000000ffff0d7224 */ /* 0x000fc800078e0003 */
[----:B------:R-:W-:-:S05]  /*269f0*/  @!P2 IMAD.X R4, RZ, RZ, R4, P4 ;  /* 0x000000ffff04a224 */ /* 0x000fca00020e0604 */
[----:B------:R-:W-:Y:S02]  /*26a00*/  @!P2 LOP3.LUT R5, R5, R4, RZ, 0x3c, !PT ;  /* 0x000000040505a212 */ /* 0x000fe400078e3cff */
[----:B------:R-:W-:-:S07]  /*26a10*/  MOV R6, R14 ;  /* 0x0000000e00067202 */ /* 0x000fce0000000f00 */
[----:B------:R-:W-:Y:S05]  /*26a20*/  WARPSYNC.COLLECTIVE R15, `(.L_x_3147) ;  /* 0x000000000f087348 */ /* 0x000fea0003c00000 */
[----:B------:R0:W1:Y:S02]  /*26a30*/  SHFL.IDX P6, R14, R13, R12, R11 ;  /* 0x0000000c0d0e7389 */ /* 0x00006400000c000b */
[----:B01----:R-:W-:Y:S01]  /*26a40*/  ENDCOLLECTIVE ;  /* 0x000000000000791b */ /* 0x003fe20003800000 */
.L_x_3147:
[----:B------:R-:W-:-:S04]  /*26a50*/  @!P2 LOP3.LUT R4, R5, R4, RZ, 0x3c, !PT ;  /* 0x000000040504a212 */ /* 0x000fc800078e3cff */
[----:B------:R-:W-:Y:S01]  /*26a60*/  @!P2 LOP3.LUT R5, R5, R4, RZ, 0x3c, !PT ;  /* 0x000000040505a212 */ /* 0x000fe200078e3cff */
[----:B------:R-:W-:Y:S01]  /*26a70*/  IMAD.MOV.U32 R13, RZ, RZ, R2 ;  /* 0x000000ffff0d7224 */ /* 0x000fe200078e0002 */
[----:B------:R-:W-:-:S03]  /*26a80*/  MOV R12, 0x2 ;  /* 0x00000002000c7802 */ /* 0x000fc60000000f00 */
        /* <DEDUP_REMOVED lines=11> */
.L_x_3148:
[----:B------:R-:W-:-:S04]  /*26b40*/  @!P2 LEA R5, P4, R8, R4, 0x1 ;  /* 0x000000040805a211 */ /* 0x000fc800078808ff */
[----:B------:R-:W-:-:S04]  /*26b50*/  @!P2 IADD3.X R4, RZ, R6, RZ, P4, !PT ;  /* 0x00000006ff04a210 */ /* 0x000fc800027fe4ff */
[----:B------:R-:W-:Y:S01]  /*26b60*/  @!P2 LOP3.LUT R5, R5, R4, RZ, 0x3c, !PT ;  /* 0x000000040505a212 */ /* 0x000fe200078e3cff */
[----:B------:R-:W-:-:S03]  /*26b70*/  IMAD.MOV.U32 R13, RZ, RZ, R3 ;  /* 0x000000ffff0d7224 */ /* 0x000fc600078e0003 */
[----:B------:R-:W-:-:S04]  /*26b80*/  @!P2 LOP3.LUT R4, R5, R4, RZ, 0x3c, !PT ;  /* 0x000000040504a212 */ /* 0x000fc800078e3cff */
[----:B------:R-:W-:Y:S01]  /*26b90*/  @!P2 LOP3.LUT R5, R5, R4, RZ, 0x3c, !PT ;  /* 0x000000040505a212 */ /* 0x000fe200078e3cff */
[----:B------:R-:W-:-:S04]  /*26ba0*/  IMAD.MOV.U32 R6, RZ, RZ, R14 ;  /* 0x000000ffff067224 */ /* 0x000fc800078e000e */
[----:B------:R-:W-:Y:S01]  /*26bb0*/  @!PT LDS RZ, [RZ] ;  /* 0x00000000fffff984 */ /* 0x000fe20000000800 */
[----:B------:R-:W-:Y:S01]  /*26bc0*/  @!PT LDS RZ, [RZ] ;  /* 0x00000000fffff984 */ /* 0x000fe20000000800 */
[----:B------:R-:W-:Y:S01]  /*26bd0*/  @!PT LDS RZ, [RZ] ;  /* 0x00000000fffff984 */ /* 0x000fe20000000800 */
[----:B------:R0:W-:Y:S03]  /*26be0*/  @!P2 LDGSTS.E.BYPASS.LTC128B.128 [R9+0x10c00], desc[UR60][R4.64], !P3 ;  /* 0x10c000000409afae */ /* 0x0001e6000d901d7c */
[----:B0-----:R-:W-:Y:S05]  /*26bf0*/  WARPSYNC.COLLECTIVE R15, `(.L_x_3149) ;  /* 0x000000000f087348 */ /* 0x001fea0003c00000 */
[----:B------:R1:W2:Y:S02]  /*26c00*/  SHFL.IDX P6, R14, R13, R12, R11 ;  /* 0x0000000c0d0e7389 */ /* 0x0002a400000c000b */
[----:B012---:R-:W-:Y:S01]  /*26c10*/  ENDCOLLECTIVE ;  /* 0x000000000000791b */ /* 0x007fe20003800000 */
.L_x_3149:
[----:B------:R-:W-:Y:S01]  /*26c20*/  @!PT LDS RZ, [RZ] ;  /* 0x00000000fffff984 */ /* 0x000fe20000000800 */
[----:B------:R-:W-:Y:S01]  /*26c30*/  @!PT LDS RZ, [RZ] ;  /* 0x00000000fffff984 */ /* 0x000fe20000000800 */
[----:B------:R-:W-:Y:S01]  /*26c40*/  @!PT LDS RZ, [RZ] ;  /* 0x00000000fffff984 */ /* 0x000fe20000000800 */
[----:B------:R-:W-:Y:S04]  /*26c50*/  @!P2 LDGSTS.E.BYPASS.LTC128B.128 [R9+0x14c00], desc[UR60][R4.64+0x80], !P0 ;  /* 0x14c000800409afae */ /* 0x000fe8000c101d7c */
[----:B------:R0:W-:Y:S01]  /*26c60*/  @!P2 LDGSTS.E.BYPASS.LTC128B.128 [R9+0x18c00], desc[UR60][R4.64+0x100], !P1 ;  /* 0x18c001000409afae */ /* 0x0001e2000c901d7c */
[----:B------:R-:W-:Y:S01]  /*26c70*/  MOV R13, R2 ;  /* 0x00000002000d7202 */ /* 0x000fe20000000f00 */
[----:B------:R-:W-:Y:S02]  /*26c80*/  IMAD.MOV.U32 R12, RZ, RZ, 0x3 ;  /* 0x00000003ff0c7424 */ /* 0x000fe400078e00ff */
[----:B0-----:R-:W-:-:S05]  /*26c90*/  VIADD R4, R17, 0x20 ;  /* 0x0000002011047836 */ /* 0x001fca0000000000 */
[----:B------:R-:W-:Y:S02]  /*26ca0*/  ISETP.GE.AND P2, PT, R4, R0, PT ;  /* 0x000000000400720c */ /* 0x000fe40003f46270 */
[----:B------:R-:W-:-:S11]  /*26cb0*/  MOV R4, R14 ;  /* 0x0000000e00047202 */ /* 0x000fd60000000f00 */
[----:B------:R-:W-:Y:S05]  /*26cc0*/  WARPSYNC.COLLECTIVE R15, `(.L_x_3150) ;  /* 0x000000000f087348 */ /* 0x000fea0003c00000 */
[----:B------:R0:W1:Y:S02]  /*26cd0*/  SHFL.IDX P6, R14, R13, R12, R11 ;  /* 0x0000000c0d0e7389 */ /* 0x00006400000c000b */
[----:B01----:R-:W-:Y:S01]  /*26ce0*/  ENDCOLLECTIVE ;  /* 0x000000000000791b */ /* 0x003fe20003800000 */
.L_x_3150:
[----:B------:R-:W-:Y:S02]  /*26cf0*/  @!P2 LEA R5, P4, R8, R4, 0x1 ;  /* 0x000000040805a211 */ /* 0x000fe400078808ff */
[----:B------:R-:W-:-:S03]  /*26d00*/  MOV R13, R3 ;  /* 0x00000003000d7202 */ /* 0x000fc60000000f00 */
[----:B------:R-:W-:-:S05]  /*26d10*/  @!P2 IMAD.X R4, RZ, RZ, R6, P4 ;  /* 0x000000ffff04a224 */ /* 0x000fca00020e0606 */
[----:B------:R-:W-:Y:S01]  /*26d20*/  @!P2 LOP3.LUT R5, R5, R4, RZ, 0x3c, !PT ;  /* 0x000000040505a212 */ /* 0x000fe200078e3cff */
[----:B------:R-:W-:-:S03]  /*26d30*/  IMAD.MOV.U32 R6, RZ, RZ, R14 ;  /* 0x000000ffff067224 */ /* 0x000fc600078e000e */
[----:B------:R-:W-:-:S07]  /*26d40*/  @!P2 LOP3.LUT R4, R5, R4, RZ, 0x3c, !PT ;  /* 0x000000040504a212 */ /* 0x000fce00078e3cff */
[----:B------:R-:W-:Y:S05]  /*26d50*/  WARPSYNC.COLLECTIVE R15, `(.L_x_3151) ;  /* 0x000000000f087348 */ /* 0x000fea0003c00000 */
[----:B------:R0:W1:Y:S02]  /*26d60*/  SHFL.IDX P6, R14, R13, R12, R11 ;  /* 0x0000000c0d0e7389 */ /* 0x00006400000c000b */
[----:B01----:R-:W-:Y:S01]  /*26d70*/  ENDCOLLECTIVE ;  /* 0x000000000000791b */ /* 0x003fe20003800000 */
.L_x_3151:
[----:B------:R-:W-:-:S05]  /*26d80*/  @!P2 LOP3.LUT R5, R5, R4, RZ, 0x3c, !PT ;  /* 0x000000040505a212 */ /* 0x000fca00078e3cff */
[----:B------:R-:W-:Y:S01]  /*26d90*/  @!PT LDS RZ, [RZ] ;  /* 0x00000000fffff984 */ /* 0x000fe20000000800 */
[----:B------:R-:W-:Y:S01]  /*26da0*/  @!PT LDS RZ, [RZ] ;  /* 0x00000000fffff984 */ /* 0x000fe20000000800 */
[----:B------:R-:W-:Y:S01]  /*26db0*/  @!PT LDS RZ, [RZ] ;  /* 0x00000000fffff984 */ /* 0x000fe20000000800 */
[----:B------:R-:W-:Y:S04]  /*26dc0*/  @!P2 LDGSTS.E.BYPASS.LTC128B.128 [R9+0x11400], desc[UR60][R4.64], !P3 ;  /* 0x114000000409afae */ /* 0x000fe8000d901d7c */
[----:B------:R-:W-:Y:S01]  /*26dd0*/  @!P2 LDGSTS.E.BYPASS.LTC128B.128 [R9+0x15400], desc[UR60][R4.64+0x80], !P0 ;  /* 0x154000800409afae */ /* 0x000fe2000c101d7c */
[----:B------:R-:W-:-:S03]  /*26de0*/  IMAD.MOV.U32 R13, RZ, RZ, R2 ;  /* 0x000000ffff0d7224 */ /* 0x000fc600078e0002 */
[----:B------:R0:W-:Y:S01]  /*26df0*/  @!P2 LDGSTS.E.BYPASS.LTC128B.128 [R9+0x19400], desc[UR60][R4.64+0x100], !P1 ;  /* 0x194001000409afae */ /* 0x0001e2000c901d7c */
[----:B------:R-:W-:Y:S02]  /*26e00*/  IMAD.MOV.U32 R12, RZ, RZ, 0x4 ;  /* 0x00000004ff0c7424 */ /* 0x000fe400078e00ff */
[----:B0-----:R-:W-:-:S05]  /*26e10*/  VIADD R4, R17, 0x30 ;  /* 0x0000003011047836 */ /* 0x001fca0000000000 */
[----:B------:R-:W-:Y:S01]  /*26e20*/  ISETP.GE.AND P2, PT, R4, R0, PT ;  /* 0x000000000400720c */ /* 0x000fe20003f46270 */
[----:B------:R-:W-:-:S12]  /*26e30*/  IMAD.MOV.U32 R4, RZ, RZ, R14 ;  /* 0x000000ffff047224 */ /* 0x000fd800078e000e */
[----:B------:R-:W-:Y:S05]  /*26e40*/  WARPSYNC.COLLECTIVE R15, `(.L_x_3152) ;  /* 0x000000000f087348 */ /* 0x000fea0003c00000 */
[----:B------:R0:W1:Y:S02]  /*26e50*/  SHFL.IDX P6, R14, R13, R12, R11 ;  /* 0x0000000c0d0e7389 */ /* 0x00006400000c000b */
[----:B01----:R-:W-:Y:S01]  /*26e60*/  ENDCOLLECTIVE ;  /* 0x000000000000791b */ /* 0x003fe20003800000 */
.L_x_3152:
        /* <DEDUP_REMOVED lines=8> */
.L_x_3153:
[----:B------:R-:W-:-:S04]  /*26ef0*/  @!P2 LOP3.LUT R4, R5, R4, RZ, 0x3c, !PT ;  /* 0x000000040504a212 */ /* 0x000fc800078e3cff */
[----:B------:R-:W-:-:S05]  /*26f00*/  @!P2 LOP3.LUT R5, R5, R4, RZ, 0x3c, !PT ;  /* 0x000000040505a212 */ /* 0x000fca00078e3cff */
[----:B------:R-:W-:Y:S01]  /*26f10*/  @!PT LDS RZ, [RZ] ;  /* 0x00000000fffff984 */ /* 0x000fe20000000800 */
[----:B------:R-:W-:Y:S01]  /*26f20*/  @!PT LDS RZ, [RZ] ;  /* 0x00000000fffff984 */ /* 0x000fe20000000800 */
[----:B------:R-:W-:Y:S01]  /*26f30*/  @!PT LDS RZ, [RZ] ;  /* 0x00000000fffff984 */ /* 0x000fe20000000800 */
[----:B------:R-:W-:Y:S04]  /*26f40*/  @!P2 LDGSTS.E.BYPASS.LTC128B.128 [R9+0x11c00], desc[UR60][R4.64], !P3 ;  /* 0x11c000000409afae */ /* 0x000fe8000d901d7c */
[----:B------:R-:W-:Y:S01]  /*26f50*/  @!P2 LDGSTS.E.BYPASS.LTC128B.128 [R9+0x15c00], desc[UR60][R4.64+0x80], !P0 ;  /* 0x15c000800409afae */ /* 0x000fe2000c101d7c */
[----:B------:R-:W-:Y:S01]  /*26f60*/  IMAD.MOV.U32 R13, RZ, RZ, R2 ;  /* 0x000000ffff0d7224 */ /* 0x000fe200078e0002 */
[----:B------:R-:W-:Y:S02]  /*26f70*/  MOV R12, 0x5 ;  /* 0x00000005000c7802 */ /* 0x000fe40000000f00 */
[----:B------:R0:W-:Y:S02]  /*26f80*/  @!P2 LDGSTS.E.BYPASS.LTC128B.128 [R9+0x19c00], desc[UR60][R4.64+0x100], !P1 ;  /* 0x19c001000409afae */ /* 0x0001e4000c901d7c */
[----:B0-----:R-:W-:-:S04]  /*26f90*/  IADD3 R4, R17, 0x40, RZ ;  /* 0x0000004011047810 */ /* 0x001fc80007ffe0ff */
[----:B------:R-:W-:Y:S01]  /*26fa0*/  ISETP.GE.AND P2, PT, R4, R0, PT ;  /* 0x000000000400720c */ /* 0x000fe20003f46270 */
[----:B------:R-:W-:-:S12]  /*26fb0*/  IMAD.MOV.U32 R4, RZ, RZ, R14 ;  /* 0x000000ffff047224 */ /* 0x000fd800078e000e */
[----:B------:R-:W-:Y:S05]  /*26fc0*/  WARPSYNC.COLLECTIVE R15, `(.L_x_3154) ;  /* 0x000000000f087348 */ /* 0x000fea0003c00000 */
[----:B------:R0:W1:Y:S02]  /*26fd0*/  SHFL.IDX P6, R14, R13, R12, R11 ;  /* 0x0000000c0d0e7389 */ /* 0x00006400000c000b */
[----:B01----:R-:W-:Y:S01]  /*26fe0*/  ENDCOLLECTIVE ;  /* 0x000000000000791b */ /* 0x003fe20003800000 */
.L_x_3154:
[----:B------:R-:W-:Y:S01]  /*26ff0*/  @!P2 LEA R5, P4, R8, R4, 0x1 ;  /* 0x000000040805a211 */ /* 0x000fe200078808ff */
[----:B------:R-:W-:-:S03]  /*27000*/  IMAD.MOV.U32 R13, RZ, RZ, R3 ;  /* 0x000000ffff0d7224 */ /* 0x000fc600078e0003 */
[----:B------:R-:W-:-:S04]  /*27010*/  @!P2 IADD3.X R4, RZ, R6, RZ, P4, !PT ;  /* 0x00000006ff04a210 */ /* 0x000fc800027fe4ff */
[----:B------:R-:W-:-:S04]  /*27020*/  @!P2 LOP3.LUT R5, R5, R4, RZ, 0x3c, !PT ;  /* 0x000000040505a212 */ /* 0x000fc800078e3cff */
[----:B------:R-:W-:Y:S01]  /*27030*/  @!P2 LOP3.LUT R4, R5, R4, RZ, 0x3c, !PT ;  /* 0x000000040504a212 */ /* 0x000fe200078e3cff */
[----:B------:R-:W-:-:S07]  /*27040*/  IMAD.MOV.U32 R6, RZ, RZ, R14 ;  /* 0x000000ffff067224 */ /* 0x000fce00078e000e */
[----:B------:R-:W-:Y:S05]  /*27050*/  WARPSYNC.COLLECTIVE R15, `(.L_x_3155) ;  /* 0x000000000f087348 */ /* 0x000fea0003c00000 */
[----:B------:R0:W1:Y:S02]  /*27060*/  SHFL.IDX P6, R14, R13, R12, R11 ;  /* 0x0000000c0d0e7389 */ /* 0x00006400000c000b */
[----:B01----:R-:W-:Y:S01]  /*27070*/  ENDCOLLECTIVE ;  /* 0x000000000000791b */ /* 0x003fe20003800000 */
.L_x_3155:
[----:B------:R-:W-:-:S05]  /*27080*/  @!P2 LOP3.LUT R5, R5, R4, RZ, 0x3c, !PT ;  /* 0x000000040505a212 */ /* 0x000fca00078e3cff */
[----:B------:R-:W-:Y:S01]  /*27090*/  @!PT LDS RZ, [RZ] ;  /* 0x00000000fffff984 */ /* 0x000fe20000000800 */
[----:B------:R-:W-:Y:S01]  /*270a0*/  @!PT LDS RZ, [RZ] ;  /* 0x00000000fffff984 */ /* 0x000fe20000000800 */
[----:B------:R-:W-:Y:S01]  /*270b0*/  @!PT LDS RZ, [RZ] ;  /* 0x00000000fffff984 */ /* 0x000fe20000000800 */
[----:B------:R-:W-:Y:S04]  /*270c0*/  @!P2 LDGSTS.E.BYPASS.LTC128B.128 [R9+0x12400], desc[UR60][R4.64], !P3 ;  /* 0x124000000409afae */ /* 0x000fe8000d901d7c */
[----:B------:R-:W-:Y:S04]  /*270d0*/  @!P2 LDGSTS.E.BYPASS.LTC128B.128 [R9+0x16400], desc[UR60][R4.64+0x80], !P0 ;  /* 0x164000800409afae */ /* 0x000fe8000c101d7c */
[----:B------:R0:W-:Y:S01]  /*270e0*/  @!P2 LDGSTS.E.BYPASS.LTC128B.128 [R9+0x1a400], desc[UR60][R4.64+0x100], !P1 ;  /* 0x1a4001000409afae */ /* 0x0001e2000c901d7c */
[----:B------:R-:W-:Y:S01]  /*270f0*/  MOV R13, R2 ;  /* 0x00000002000d7202 */ /* 0x000fe20000000f00 */
[----:B------:R-:W-:-:S02]  /*27100*/  IMAD.MOV.U32 R12, RZ, RZ, 0x6 ;  /* 0x00000006ff0c7424 */ /* 0x000fc400078e00ff */
[----:B0-----:R-:W-:-:S05]  /*27110*/  VIADD R4, R17, 0x50 ;  /* 0x0000005011047836 */ /* 0x001fca0000000000 */
[----:B------:R-:W-:Y:S02]  /*27120*/  ISETP.GE.AND P2, PT, R4, R0, PT ;  /* 0x000000000400720c */ /* 0x000fe40003f46270 */
[----:B------:R-:W-:-:S11]  /*27130*/  MOV R4, R14 ;  /* 0x0000000e00047202 */ /* 0x000fd60000000f00 */
[----:B------:R-:W-:Y:S05]  /*27140*/  WARPSYNC.COLLECTIVE R15, `(.L_x_3156) ;  /* 0x000000000f087348 */ /* 0x000fea0003c00000 */
[----:B------:R0:W1:Y:S02]  /*27150*/  SHFL.IDX P6, R14, R13, R12, R11 ;  /* 0x0000000c0d0e7389 */ /* 0x00006400000c000b */
[----:B01----:R-:W-:Y:S01]  /*27160*/  ENDCOLLECTIVE ;  /* 0x000000000000791b */ /* 0x003fe20003800000 */
.L_x_3156:
[----:B------:R-:W-:-:S05]  /*27170*/  @!P2 LEA R5, P4, R8, R4, 0x1 ;  /* 0x000000040805a211 */ /* 0x000fca00078808ff */
[----:B------:R-:W-:Y:S01]  /*27180*/  @!P2 IMAD.X R4, RZ, RZ, R6, P4 ;  /* 0x000000ffff04a224 */ /* 0x000fe200020e0606 */
[----:B------:R-:W-:-:S04]  /*27190*/  MOV R13, R3 ;  /* 0x00000003000d7202 */ /* 0x000fc80000000f00 */
[----:B------:R-:W-:-:S04]  /*271a0*/  @!P2 LOP3.LUT R5, R5, R4, RZ, 0x3c, !PT ;  /* 0x000000040505a212 */ /* 0x000fc800078e3cff */
[----:B------:R-:W-:Y:S01]  /*271b0*/  @!P2 LOP3.LUT R4, R5, R4, RZ, 0x3c, !PT ;  /* 0x000000040504a212 */ /* 0x000fe200078e3cff */
[----:B------:R-:W-:-:S07]  /*271c0*/  IMAD.MOV.U32 R6, RZ, RZ, R14 ;  /* 0x000000ffff067224 */ /* 0x000fce00078e000e */
[----:B------:R-:W-:Y:S05]  /*271d0*/  WARPSYNC.COLLECTIVE R15, `(.L_x_3157) ;  /* 0x000000000f087348 */ /* 0x000fea0003c00000 */
[----:B------:R0:W1:Y:S02]  /*271e0*/  SHFL.IDX P6, R14, R13, R12, R11 ;  /* 0x0000000c0d0e7389 */ /* 0x00006400000c000b */
[----:B01----:R-:W-:Y:S01]  /*271f0*/  ENDCOLLECTIVE ;  /* 0x000000000000791b */ /* 0x003fe20003800000 */
.L_x_3157:
        /* <DEDUP_REMOVED lines=10> */
[----:B------:R-:W-:Y:S01]  /*272a0*/  ISETP.GE.AND P2, PT, R4, R0, PT ;  /* 0x000000000400720c */ /* 0x000fe20003f46270 */
[----:B------:R-:W-:-:S12]  /*272b0*/  IMAD.MOV.U32 R4, RZ, RZ, R14 ;  /* 0x000000ffff047224 */ /* 0x000fd800078e000e */
[----:B------:R-:W-:Y:S05]  /*272c0*/  WARPSYNC.COLLECTIVE R15, `(.L_x_3158) ;  /* 0x000000000f087348 */ /* 0x000fea0003c00000 */
[----:B------:R0:W1:Y:S02]  /*272d0*/  SHFL.IDX P6, R14, R13, R12, R11 ;  /* 0x0000000c0d0e7389 */ /* 0x00006400000c000b */
[----:B01----:R-:W-:Y:S01]  /*272e0*/  ENDCOLLECTIVE ;  /* 0x000000000000791b */ /* 0x003fe20003800000 */
.L_x_3158:
[----:B------:R-:W-:Y:S02]  /*272f0*/  @!P2 LEA R5, P4, R8, R4, 0x1 ;  /* 0x000000040805a211 */ /* 0x000fe400078808ff */
[----:B------:R-:W-:-:S03]  /*27300*/  MOV R13, R3 ;  /* 0x00000003000d7202 */ /* 0x000fc60000000f00 */
[----:B------:R-:W-:-:S05]  /*27310*/  @!P2 IMAD.X R4, RZ, RZ, R6, P4 ;  /* 0x000000ffff04a224 */ /* 0x000fca00020e0606 */
        /* <DEDUP_REMOVED lines=13> */
.L_x_3159:
[----:B------:R-:W-:Y:S01]  /*273f0*/  IMAD.MOV.U32 R3, RZ, RZ, R14 ;  /* 0x000000ffff037224 */ /* 0x000fe200078e000e */
[----:B------:R-:W-:Y:S06]  /*27400*/  BRA `(.L_x_3160) ;  /* 0xffffffa800487947 */ /* 0x000fec000383ffff */
.L_x_3005:
[----:B0-----:R-:W4:Y:S02]  /*27410*/  LDL R2, [R1+0x4] ;  /* 0x0000040001027983 */ /* 0x001f240000100800 */
[----:B----4-:R0:W1:Y:S02]  /*27420*/  SYNCS.PHASECHK.TRANS64.TRYWAIT P0, [R2+URZ+0x34820], R0 ;  /* 0x03482000020075a7 */ /* 0x010064000800017f */
[----:B-1----:R-:W-:Y:S05]  /*27430*/  @!P0 NANOSLEEP.SYNCS 0x989680 ;  /* 0x009896800000895d */ /* 0x002fea0003900000 */
[----:B------:R-:W1:Y:S02]  /*27440*/  @!P0 SYNCS.PHASECHK.TRANS64 P0, [R2+URZ+0x34820], R0 ;  /* 0x03482000020085a7 */ /* 0x000e64000800007f */
[----:B-1----:R-:W-:Y:S05]  /*27450*/  @!P0 BRA `(.L_x_3005) ;  /* 0xfffffffc00ec8947 */ /* 0x002fea000383ffff */
[----:B------:R-:W-:Y:S05]  /*27460*/  BRA `(.L_x_3161) ;  /* 0xffffffa800c07947 */ /* 0x000fea000383ffff */
.L_x_3014:
[----:B-1----:R1:W2:Y:S02]  /*27470*/  SYNCS.PHASECHK.TRANS64.TRYWAIT P0, [R3+URZ+0x34840], R0 ;  /* 0x03484000030075a7 */ /* 0x0022a4000800017f */
[----:B--2---:R-:W-:Y:S05]  /*27480*/  @!P0 NANOSLEEP.SYNCS 0x989680 ;  /* 0x009896800000895d */ /* 0x004fea0003900000 */
[----:B------:R-:W2:Y:S02]  /*27490*/  @!P0 SYNCS.PHASECHK.TRANS64 P0, [R3+URZ+0x34840], R0 ;  /* 0x03484000030085a7 */ /* 0x000ea4000800007f */
[----:B--2---:R-:W-:Y:S05]  /*274a0*/  @!P0 BRA `(.L_x_3014) ;  /* 0xfffffffc00f08947 */ /* 0x004fea000383ffff */
[----:B------:R-:W-:Y:S05]  /*274b0*/  BRA `(.L_x_3162) ;  /* 0xffffffac00847947 */ /* 0x000fea000383ffff */
.L_x_3021:
[----:B0-----:R0:W1:Y:S02]  /*274c0*/  SYNCS.PHASECHK.TRANS64.TRYWAIT P0, [R0+URZ+0x34860], R3 ;  /* 0x03486003000075a7 */ /* 0x001064000800017f */
[----:B-1----:R-:W-:Y:S05]  /*274d0*/  @!P0 NANOSLEEP.SYNCS 0x989680 ;  /* 0x009896800000895d */ /* 0x002fea0003900000 */
[----:B------:R-:W1:Y:S02]  /*274e0*/  @!P0 SYNCS.PHASECHK.TRANS64 P0, [R0+URZ+0x34860], R3 ;  /* 0x03486003000085a7 */ /* 0x000e64000800007f */
[----:B-1----:R-:W-:Y:S05]  /*274f0*/  @!P0 BRA `(.L_x_3021) ;  /* 0xfffffffc00f08947 */ /* 0x002fea000383ffff */
[----:B------:R-:W-:Y:S05]  /*27500*/  BRA `(.L_x_3163) ;  /* 0xffffffb0009c7947 */ /* 0x000fea000383ffff */
.L_x_3031:
[----:B--2---:R2:W3:Y:S02]  /*27510*/  SYNCS.PHASECHK.TRANS64.TRYWAIT P0, [R3+URZ+0x34840], R2 ;  /* 0x03484002030075a7 */ /* 0x0044e4000800017f */
[----:B---3--:R-:W-:Y:S05]  /*27520*/  @!P0 NANOSLEEP.SYNCS 0x989680 ;  /* 0x009896800000895d */ /* 0x008fea0003900000 */
[----:B------:R-:W3:Y:S02]  /*27530*/  @!P0 SYNCS.PHASECHK.TRANS64 P0, [R3+URZ+0x34840], R2 ;  /* 0x03484002030085a7 */ /* 0x000ee4000800007f */
[----:B---3--:R-:W-:Y:S05]  /*27540*/  @!P0 BRA `(.L_x_3031) ;  /* 0xfffffffc00f08947 */ /* 0x008fea000383ffff */
[----:B------:R-:W-:Y:S05]  /*27550*/  BRA `(.L_x_3164) ;  /* 0xffffffb800447947 */ /* 0x000fea000383ffff */
.L_x_3038:
[----:B0-----:R0:W2:Y:S02]  /*27560*/  SYNCS.PHASECHK.TRANS64.TRYWAIT P0, [R2+URZ+0x34860], R3 ;  /* 0x03486003020075a7 */ /* 0x0010a4000800017f */
[----:B--2---:R-:W-:Y:S05]  /*27570*/  @!P0 NANOSLEEP.SYNCS 0x989680 ;  /* 0x009896800000895d */ /* 0x004fea0003900000 */
[----:B------:R-:W2:Y:S02]  /*27580*/  @!P0 SYNCS.PHASECHK.TRANS64 P0, [R2+URZ+0x34860], R3 ;  /* 0x03486003020085a7 */ /* 0x000ea4000800007f */
[----:B--2---:R-:W-:Y:S05]  /*27590*/  @!P0 BRA `(.L_x_3038) ;  /* 0xfffffffc00f08947 */ /* 0x004fea000383ffff */
[----:B------:R-:W-:Y:S05]  /*275a0*/  BRA `(.L_x_3165) ;  /* 0xffffffbc005c7947 */ /* 0x000fea000383ffff */
.L_x_3048:
[----:B---3--:R3:W4:Y:S02]  /*275b0*/  SYNCS.PHASECHK.TRANS64.TRYWAIT P0, [R3+URZ+0x34840], R2 ;  /* 0x03484002030075a7 */ /* 0x008724000800017f */
[----:B----4-:R-:W-:Y:S05]  /*275c0*/  @!P0 NANOSLEEP.SYNCS 0x989680 ;  /* 0x009896800000895d */ /* 0x010fea0003900000 */
[----:B------:R-:W4:Y:S02]  /*275d0*/  @!P0 SYNCS.PHASECHK.TRANS64 P0, [R3+URZ+0x34840], R2 ;  /* 0x03484002030085a7 */ /* 0x000f24000800007f */
[----:B----4-:R-:W-:Y:S05]  /*275e0*/  @!P0 BRA `(.L_x_3048) ;  /* 0xfffffffc00f08947 */ /* 0x010fea000383ffff */
[----:B------:R-:W-:Y:S05]  /*275f0*/  BRA `(.L_x_3166) ;  /* 0xffffffc000e07947 */ /* 0x000fea000383ffff */
.L_x_3055:
[----:B0-----:R0:W2:Y:S02]  /*27600*/  SYNCS.PHASECHK.TRANS64.TRYWAIT P0, [R2+URZ+0x34860], R5 ;  /* 0x03486005020075a7 */ /* 0x0010a4000800017f */
[----:B--2---:R-:W-:Y:S05]  /*27610*/  @!P0 NANOSLEEP.SYNCS 0x989680 ;  /* 0x009896800000895d */ /* 0x004fea0003900000 */
[----:B------:R-:W2:Y:S02]  /*27620*/  @!P0 SYNCS.PHASECHK.TRANS64 P0, [R2+URZ+0x34860], R5 ;  /* 0x03486005020085a7 */ /* 0x000ea4000800007f */
[----:B--2---:R-:W-:Y:S05]  /*27630*/  @!P0 BRA `(.L_x_3055) ;  /* 0xfffffffc00f08947 */ /* 0x004fea000383ffff */
[----:B------:R-:W-:Y:S05]  /*27640*/  BRA `(.L_x_3167) ;  /* 0xffffffc400f47947 */ /* 0x000fea000383ffff */
.L_x_3067:
[----:B--2---:R2:W4:Y:S02]  /*27650*/  SYNCS.PHASECHK.TRANS64.TRYWAIT P0, [R0+URZ+0x34860], R2 ;  /* 0x03486002000075a7 */ /* 0x004524000800017f */
[----:B----4-:R-:W-:Y:S05]  /*27660*/  @!P0 NANOSLEEP.SYNCS 0x989680 ;  /* 0x009896800000895d */ /* 0x010fea0003900000 */
[----:B------:R-:W4:Y:S02]  /*27670*/  @!P0 SYNCS.PHASECHK.TRANS64 P0, [R0+URZ+0x34860], R2 ;  /* 0x03486002000085a7 */ /* 0x000f24000800007f */
[----:B----4-:R-:W-:Y:S05]  /*27680*/  @!P0 BRA `(.L_x_3067) ;  /* 0xfffffffc00f08947 */ /* 0x010fea000383ffff */
[----:B------:R-:W-:Y:S05]  /*27690*/  BRA `(.L_x_3168) ;  /* 0xffffffcc00587947 */ /* 0x000fea000383ffff */
.L_x_3075:
[----:B------:R-:W-:Y:S01]  /*276a0*/  BSSY B0, `(.L_x_3169) ;  /* 0x0000008000007945 */ /* 0x000fe20003800000 */
[----:B0-----:R-:W-:Y:S01]  /*276b0*/  IMAD.MOV.U32 R13, RZ, RZ, R16 ;  /* 0x000000ffff0d7224 */ /* 0x001fe200078e0010 */
[----:B------:R-:W-:Y:S01]  /*276c0*/  MOV R12, RZ ;  /* 0x000000ff000c7202 */ /* 0x000fe20000000f00 */
[----:B------:R-:W-:Y:S02]  /*276d0*/  IMAD.MOV.U32 R11, RZ, RZ, 0x1f ;  /* 0x0000001fff0b7424 */ /* 0x000fe400078e00ff */
[----:B------:R-:W-:-:S07]  /*276e0*/  IMAD.MOV.U32 R15, RZ, RZ, -0x1 ;  /* 0xffffffffff0f7424 */ /* 0x000fce00078e00ff */
[----:B-12--5:R-:W-:Y:S05]  /*276f0*/  WARPSYNC.COLLECTIVE R15, `(.L_x_3170) ;  /* 0x000000000f087348 */ /* 0x026fea0003c00000 */
[----:B------:R0:W3:Y:S02]  /*27700*/  SHFL.IDX P6, R14, R13, R12, R11 ;  /* 0x0000000c0d0e7389 */ /* 0x0000e400000c000b */
[----:B0123-5:R-:W-:Y:S01]  /*27710*/  ENDCOLLECTIVE ;  /* 0x000000000000791b */ /* 0x02ffe20003800000 */
.L_x_3170:
[----:B------:R-:W-:Y:S05]  /*27720*/  BSYNC B0 ;  /* 0x0000000000007941 */ /* 0x000fea0003800000 */
.L_x_3169:
[----:B------:R-:W-:Y:S01]  /*27730*/  IMAD.MOV.U32 R13, RZ, RZ, R16 ;  /* 0x000000ffff0d7224 */ /* 0x000fe200078e0010 */
[----:B------:R-:W-:Y:S01]  /*27740*/  MOV R11, 0x1f ;  /* 0x0000001f000b7802 */ /* 0x000fe20000000f00 */
[----:B------:R-:W-:Y:S01]  /*27750*/  IMAD.MOV.U32 R12, RZ, RZ, 0x1 ;  /* 0x00000001ff0c7424 */ /* 0x000fe200078e00ff */
[----:B------:R-:W-:Y:S01]  /*27760*/  MOV R0, R14 ;  /* 0x0000000e00007202 */ /* 0x000fe20000000f00 */
[----:B------:R-:W-:Y:S01]  /*27770*/  IMAD.MOV.U32 R15, RZ, RZ, -0x1 ;  /* 0xffffffffff0f7424 */ /* 0x000fe200078e00ff */
[----:B------:R-:W-:Y:S02]  /*27780*/  IADD3 R4, R19, R6, RZ ;  /* 0x0000000613047210 */ /* 0x000fe40007ffe0ff */
[----:B------:R-:W-:-:S13]  /*27790*/  LOP3.LUT P1, RZ, R7, 0x1, RZ, 0xc0, !PT ;  /* 0x0000000107ff7812 */ /* 0x000fda000782c0ff */
[----:B------:R-:W-:Y:S05]  /*277a0*/  WARPSYNC.COLLECTIVE R15, `(.L_x_3171) ;  /* 0x000000000f087348 */ /* 0x000fea0003c00000 */
[----:B------:R0:W1:Y:S02]  /*277b0*/  SHFL.IDX P6, R14, R13, R12, R11 ;  /* 0x0000000c0d0e7389 */ /* 0x00006400000c000b */
[----:B01----:R-:W-:Y:S01]  /*277c0*/  ENDCOLLECTIVE ;  /* 0x000000000000791b */ /* 0x003fe20003800000 */
.L_x_3171:
        /* <DEDUP_REMOVED lines=16> */
.L_x_3172:
[----:B------:R-:W-:Y:S02]  /*278d0*/  IMAD.MOV.U32 R12, RZ, RZ, 0x2 ;  /* 0x00000002ff0c7424 */ /* 0x000fe400078e00ff */
        /* <DEDUP_REMOVED lines=8> */
.L_x_3173:
[----:B------:R-:W-:Y:S02]  /*27960*/  MOV R12, 0x4 ;  /* 0x00000004000c7802 */ /* 0x000fe40000000f00 */
[----:B------:R-:W-:-:S04]  /*27970*/  MOV R4, R14 ;  /* 0x0000000e00047202 */ /* 0x000fc80000000f00 */
[----:B------:R-:W-:-:S05]  /*27980*/  SEL R4, R4, RZ, P0 ;  /* 0x000000ff04047207 */ /* 0x000fca0000000000 */
[----:B------:R-:W-:-:S04]  /*27990*/  IMAD.IADD R2, R2, 0x1, R4 ;  /* 0x0000000102027824 */ /* 0x000fc800078e0204 */
[----:B------:R-:W-:-:S07]  /*279a0*/  IMAD.MOV.U32 R13, RZ, RZ, R2 ;  /* 0x000000ffff0d7224 */ /* 0x000fce00078e0002 */
[----:B------:R-:W-:Y:S05]  /*279b0*/  WARPSYNC.COLLECTIVE R15, `(.L_x_3174) ;  /* 0x000000000f087348 */ /* 0x000fea0003c00000 */
[----:B------:R0:W1:Y:S02]  /*279c0*/  SHFL.UP P6, R14, R13, R12, R11 ;  /* 0x0400000c0d0e7389 */ /* 0x00006400000c000b */
[----:B01----:R-:W-:Y:S01]  /*279d0*/  ENDCOLLECTIVE ;  /* 0x000000000000791b */ /* 0x003fe20003800000 */
.L_x_3174:
        /* <DEDUP_REMOVED lines=8> */
.L_x_3175:
[----:B------:R-:W-:Y:S02]  /*27a60*/  IMAD.MOV.U32 R12, RZ, RZ, 0x10 ;  /* 0x00000010ff0c7424 */ /* 0x000fe400078e00ff */
[----:B------:R-:W-:-:S05]  /*27a70*/  IMAD.MOV.U32 R4, RZ, RZ, R14 ;  /* 0x000000ffff047224 */ /* 0x000fca00078e000e */
[----:B------:R-:W-:-:S04]  /*27a80*/  SEL R4, R4, RZ, P2 ;  /* 0x000000ff04047207 */ /* 0x000fc80001000000 */
[----:B------:R-:W-:-:S05]  /*27a90*/  IADD3 R2, R2, R4, RZ ;  /* 0x0000000402027210 */ /* 0x000fca0007ffe0ff */
[----:B------:R-:W-:-:S07]  /*27aa0*/  IMAD.MOV.U32 R13, RZ, RZ, R2 ;  /* 0x000000ffff0d7224 */ /* 0x000fce00078e0002 */
[----:B------:R-:W-:Y:S05]  /*27ab0*/  WARPSYNC.COLLECTIVE R15, `(.L_x_3176) ;  /* 0x000000000f087348 */ /* 0x000fea0003c00000 */
[----:B------:R0:W1:Y:S02]  /*27ac0*/  SHFL.UP P6, R14, R13, R12, R11 ;  /* 0x0400000c0d0e7389 */ /* 0x00006400000c000b */
[----:B01----:R-:W-:Y:S01]  /*27ad0*/  ENDCOLLECTIVE ;  /* 0x000000000000791b */ /* 0x003fe20003800000 */
.L_x_3176:
[----:B------:R-:W-:Y:S01]  /*27ae0*/  MOV R12, 0x1f ;  /* 0x0000001f000c7802 */ /* 0x000fe20000000f00 */
[----:B------:R-:W-:Y:S01]  /*27af0*/  IMAD.MOV.U32 R11, RZ, RZ, 0x1f ;  /* 0x0000001fff0b7424 */ /* 0x000fe200078e00ff */
[----:B------:R-:W-:-:S04]  /*27b00*/  MOV R4, R14 ;  /* 0x0000000e00047202 */ /* 0x000fc80000000f00 */
[----:B------:R-:W-:-:S05]  /*27b10*/  SEL R4, R4, RZ, P3 ;  /* 0x000000ff04047207 */ /* 0x000fca0001800000 */
[----:B------:R-:W-:-:S04]  /*27b20*/  IMAD.IADD R2, R2, 0x1, R4 ;  /* 0x0000000102027824 */ /* 0x000fc800078e0204 */
[----:B------:R-:W-:-:S07]  /*27b30*/  IMAD.MOV.U32 R13, RZ, RZ, R2 ;  /* 0x000000ffff0d7224 */ /* 0x000fce00078e0002 */
[----:B------:R-:W-:Y:S05]  /*27b40*/  WARPSYNC.COLLECTIVE R15, `(.L_x_3177) ;  /* 0x000000000f087348 */ /* 0x000fea0003c00000 */
[----:B------:R0:W1:Y:S02]  /*27b50*/  SHFL.IDX P6, R14, R13, R12, R11 ;  /* 0x0000000c0d0e7389 */ /* 0x00006400000c000b */
[----:B01----:R-:W-:Y:S01]  /*27b60*/  ENDCOLLECTIVE ;  /* 0x000000000000791b */ /* 0x003fe20003800000 */
.L_x_3177:
[----:B------:R-:W-:Y:S01]  /*27b70*/  IMAD.MOV.U32 R16, RZ, RZ, R14 ;  /* 0x000000ffff107224 */ /* 0x000fe200078e000e */
[----:B------:R-:W-:Y:S06]  /*27b80*/  BRA `(.L_x_3178) ;  /* 0xffffffcc00f07947 */ /* 0x000fec000383ffff */
.L_x_3080:
[----:B------:R-:W-:Y:S01]  /*27b90*/  BSSY B0, `(.L_x_3179) ;  /* 0x0000008000007945 */ /* 0x000fe20003800000 */
[----:B0----5:R-:W-:Y:S01]  /*27ba0*/  MOV R13, R3 ;  /* 0x00000003000d7202 */ /* 0x021fe20000000f00 */
[----:B------:R-:W-:Y:S01]  /*27bb0*/  IMAD.MOV.U32 R12, RZ, RZ, 0x1 ;  /* 0x00000001ff0c7424 */ /* 0x000fe200078e00ff */
[----:B------:R-:W-:Y:S01]  /*27bc0*/  MOV R15, 0xffffffff ;  /* 0xffffffff000f7802 */ /* 0x000fe20000000f00 */
[----:B------:R-:W-:-:S07]  /*27bd0*/  IMAD.MOV.U32 R11, RZ, RZ, RZ ;  /* 0x000000ffff0b7224 */ /* 0x000fce00078e00ff */
[----:B-12---:R-:W-:Y:S05]  /*27be0*/  WARPSYNC.COLLECTIVE R15, `(.L_x_3180) ;  /* 0x000000000f087348 */ /* 0x006fea0003c00000 */
[----:B------:R0:W3:Y:S02]  /*27bf0*/  SHFL.UP P6, R14, R13, R12, R11 ;  /* 0x0400000c0d0e7389 */ /* 0x0000e400000c000b */
[----:B0123--:R-:W-:Y:S01]  /*27c00*/  ENDCOLLECTIVE ;  /* 0x000000000000791b */ /* 0x00ffe20003800000 */
.L_x_3180:
[----:B------:R-:W-:Y:S05]  /*27c10*/  BSYNC B0 ;  /* 0x0000000000007941 */ /* 0x000fea0003800000 */
.L_x_3179:
[----:B------:R-:W2:Y:S01]  /*27c20*/  LDL R2, [R1+0x8] ;  /* 0x0000080001027983 */ /* 0x000ea20000100800 */
[----:B------:R-:W-:Y:S01]  /*27c30*/  IMAD.MOV.U32 R12, RZ, RZ, 0x2 ;  /* 0x00000002ff0c7424 */ /* 0x000fe200078e00ff */
[----:B------:R-:W-:Y:S01]  /*27c40*/  MOV R15, 0xffffffff ;  /* 0xffffffff000f7802 */ /* 0x000fe20000000f00 */
[----:B------:R-:W-:Y:S01]  /*27c50*/  IMAD.MOV.U32 R11, RZ, RZ, RZ ;  /* 0x000000ffff0b7224 */ /* 0x000fe200078e00ff */
[----:B--2---:R-:W-:Y:S01]  /*27c60*/  LOP3.LUT P4, RZ, R2, 0x1, RZ, 0xc0, !PT ;  /* 0x0000000102ff7812 */ /* 0x004fe2000788c0ff */
[----:B------:R-:W-:-:S05]  /*27c70*/  IMAD.MOV.U32 R2, RZ, RZ, R14 ;  /* 0x000000ffff027224 */ /* 0x000fca00078e000e */
[----:B------:R-:W-:-:S05]  /*27c80*/  SEL R2, R2, RZ, P4 ;  /* 0x000000ff02027207 */ /* 0x000fca0002000000 */
[----:B------:R-:W-:-:S05]  /*27c90*/  IMAD.IADD R2, R3, 0x1, R2 ;  /* 0x0000000103027824 */ /* 0x000fca00078e0202 */
[----:B------:R-:W-:-:S07]  /*27ca0*/  MOV R13, R2 ;  /* 0x00000002000d7202 */ /* 0x000fce0000000f00 */
[----:B------:R-:W-:Y:S05]  /*27cb0*/  WARPSYNC.COLLECTIVE R15, `(.L_x_3181) ;  /* 0x000000000f087348 */ /* 0x000fea0003c00000 */
[----:B------:R0:W1:Y:S02]  /*27cc0*/  SHFL.UP P6, R14, R13, R12, R11 ;  /* 0x0400000c0d0e7389 */ /* 0x00006400000c000b */
[----:B01----:R-:W-:Y:S01]  /*27cd0*/  ENDCOLLECTIVE ;  /* 0x000000000000791b */ /* 0x003fe20003800000 */
.L_x_3181:
        /* <DEDUP_REMOVED lines=8> */
.L_x_3182:
        /* <DEDUP_REMOVED lines=8> */
.L_x_3183:
        /* <DEDUP_REMOVED lines=8> */
.L_x_3184:
        /* <DEDUP_REMOVED lines=9> */
.L_x_3185:
[----:B------:R-:W-:Y:S01]  /*27ef0*/  MOV R16, R14 ;  /* 0x0000000e00107202 */ /* 0x000fe20000000f00 */
[----:B------:R-:W-:Y:S06]  /*27f00*/  BRA `(.L_x_3186) ;  /* 0xffffffcc00b07947 */ /* 0x000fec000383ffff */
.L_x_3082:
[----:B------:R-:W-:Y:S01]  /*27f10*/  BSSY B0, `(.L_x_3187) ;  /* 0x0000006000007945 */ /* 0x000fe20003800000 */
[----:B------:R-:W-:Y:S01]  /*27f20*/  PLOP3.LUT P6, PT, P6, PT, PT, 0x8, 0x0 ;  /* 0x000000000000781c */ /* 0x000fe200037ce170 */
[----:B------:R-:W-:-:S12]  /*27f30*/  IMAD.MOV.U32 R15, RZ, RZ, -0x1 ;  /* 0xffffffffff0f7424 */ /* 0x000fd800078e00ff */
[----:B012--5:R-:W-:Y:S05]  /*27f40*/  WARPSYNC.COLLECTIVE R15, `(.L_x_3188) ;  /* 0x000000000f087348 */ /* 0x027fea0003c00000 */
[----:B------:R-:W-:Y:S01]  /*27f50*/  VOTE.ANY R14, PT, P6 ;  /* 0x00000000000e7806 */ /* 0x000fe200030e0100 */
[----:B012--5:R-:W-:Y:S06]  /*27f60*/  ENDCOLLECTIVE ;  /* 0x000000000000791b */ /* 0x027fec0003800000 */
.L_x_3188:
[----:B------:R-:W-:Y:S05]  /*27f70*/  BSYNC B0 ;  /* 0x0000000000007941 */ /* 0x000fea0003800000 */
.L_x_3187:
[----:B------:R-:W-:Y:S01]  /*27f80*/  IMAD.MOV.U32 R5, RZ, RZ, R14 ;  /* 0x000000ffff057224 */ /* 0x000fe200078e000e */
[----:B------:R-:W-:Y:S01]  /*27f90*/  MOV R13, R3 ;  /* 0x00000003000d7202 */ /* 0x000fe20000000f00 */
[----:B------:R-:W-:Y:S01]  /*27fa0*/  IMAD.MOV.U32 R11, RZ, RZ, 0x1f ;  /* 0x0000001fff0b7424 */ /* 0x000fe200078e00ff */
[----:B------:R-:W-:Y:S01]  /*27fb0*/  MOV R15, 0xffffffff ;  /* 0xffffffff000f7802 */ /* 0x000fe20000000f00 */
[----:B------:R-:W0:Y:S02]  /*27fc0*/  POPC R6, R5 ;  /* 0x0000000500067309 */ /* 0x000e240000000000 */
[----:B0-----:R-:W-:-:S07]  /*27fd0*/  IMAD.MOV.U32 R12, RZ, RZ, R6 ;  /* 0x000000ffff0c7224 */ /* 0x001fce00078e0006 */
[----:B------:R-:W-:Y:S05]  /*27fe0*/  WARPSYNC.COLLECTIVE R15, `(.L_x_3189) ;  /* 0x000000000f087348 */ /* 0x000fea0003c00000 */
[----:B------:R0:W1:Y:S02]  /*27ff0*/  SHFL.IDX P6, R14, R13, R12, R11 ;  /* 0x0000000c0d0e7389 */ /* 0x00006400000c000b */
[----:B01----:R-:W-:Y:S01]  /*28000*/  ENDCOLLECTIVE ;  /* 0x000000000000791b */ /* 0x003fe20003800000 */
.L_x_3189:
[----:B------:R-:W-:Y:S01]  /*28010*/  IMAD.MOV.U32 R17, RZ, RZ, R14 ;  /* 0x000000ffff117224 */ /* 0x000fe200078e000e */
[----:B------:R-:W-:Y:S06]  /*28020*/  BRA `(.L_x_3190) ;  /* 0xffffffcc00a07947 */ /* 0x000fec000383ffff */
.L_x_3084:
[----:B------:R-:W-:Y:S01]  /*28030*/  BSSY B0, `(.L_x_3191) ;  /* 0x0000007000007945 */ /* 0x000fe20003800000 */
[----:B0-----:R-:W-:Y:S01]  /*28040*/  IMAD.MOV.U32 R13, RZ, RZ, R2 ;  /* 0x000000ffff0d7224 */ /* 0x001fe200078e0002 */
[----:B------:R-:W-:Y:S01]  /*28050*/  MOV R11, 0x1f ;  /* 0x0000001f000b7802 */ /* 0x000fe20000000f00 */
[----:B------:R-:W-:-:S07]  /*28060*/  IMAD.MOV.U32 R15, RZ, RZ, -0x1 ;  /* 0xffffffffff0f7424 */ /* 0x000fce00078e00ff */
[----:B-12345:R-:W-:Y:S05]  /*28070*/  WARPSYNC.COLLECTIVE R15, `(.L_x_3192) ;  /* 0x000000000f087348 */ /* 0x03efea0003c00000 */
[----:B------:R0:W0:Y:S02]  /*28080*/  SHFL.IDX P6, R14, R13, R12, R11 ;  /* 0x0000000c0d0e7389 */ /* 0x00002400000c000b */
[----:B012345:R-:W-:Y:S01]  /*28090*/  ENDCOLLECTIVE ;  /* 0x000000000000791b */ /* 0x03ffe20003800000 */
.L_x_3192:
[----:B------:R-:W-:Y:S05]  /*280a0*/  BSYNC B0 ;  /* 0x0000000000007941 */ /* 0x000fea0003800000 */
.L_x_3191:
[----:B------:R-:W-:Y:S01]  /*280b0*/  IMAD.MOV.U32 R2, RZ, RZ, R14 ;  /* 0x000000ffff027224 */ /* 0x000fe200078e000e */
[----:B------:R-:W-:Y:S06]  /*280c0*/  BRA `(.L_x_3193) ;  /* 0xffffffcc00947947 */ /* 0x000fec000383ffff */
.L_x_3088:
[----:B0-----:R0:W2:Y:S02]  /*280d0*/  SYNCS.PHASECHK.TRANS64.TRYWAIT P0, [R0+URZ+0x34820], R3 ;  /* 0x03482003000075a7 */ /* 0x0010a4000800017f */
[----:B--2---:R-:W-:Y:S05]  /*280e0*/  @!P0 NANOSLEEP.SYNCS 0x989680 ;  /* 0x009896800000895d */ /* 0x004fea0003900000 */
[----:B------:R-:W2:Y:S02]  /*280f0*/  @!P0 SYNCS.PHASECHK.TRANS64 P0, [R0+URZ+0x34820], R3 ;  /* 0x03482003000085a7 */ /* 0x000ea4000800007f */
[----:B--2---:R-:W-:Y:S05]  /*28100*/  @!P0 BRA `(.L_x_3088) ;  /* 0xfffffffc00f08947 */ /* 0x004fea000383ffff */
[----:B------:R-:W-:Y:S05]  /*28110*/  BRA `(.L_x_3194) ;  /* 0xffffffd400187947 */ /* 0x000fea000383ffff */
.L_x_3089:
[----:B------:R-:W2:Y:S01]  /*28120*/  S2R R2, SR_TID.X ;  /* 0x0000000000027919 */ /* 0x000ea20000002100 */
[----:B------:R-:W-:Y:S01]  /*28130*/  BSSY B0, `(.L_x_3195) ;  /* 0x000000a000007945 */ /* 0x000fe20003800000 */
[----:B------:R-:W-:Y:S01]  /*28140*/  IMAD.MOV.U32 R12, RZ, RZ, RZ ;  /* 0x000000ffff0c7224 */ /* 0x000fe200078e00ff */
[----:B------:R-:W-:Y:S01]  /*28150*/  MOV R15, 0xffffffff ;  /* 0xffffffff000f7802 */ /* 0x000fe20000000f00 */
[----:B------:R-:W-:Y:S01]  /*28160*/  IMAD.MOV.U32 R11, RZ, RZ, 0x1f ;  /* 0x0000001fff0b7424 */ /* 0x000fe200078e00ff */
[----:B--2---:R-:W-:-:S04]  /*28170*/  SHF.R.U32.HI R2, RZ, 0x5, R2 ;  /* 0x00000005ff027819 */ /* 0x004fc80000011602 */
[----:B------:R-:W-:-:S04]  /*28180*/  LOP3.LUT R2, R2, 0x3, RZ, 0xc0, !PT ;  /* 0x0000000302027812 */ /* 0x000fc800078ec0ff */
[----:B------:R-:W-:-:S07]  /*28190*/  MOV R13, R2 ;  /* 0x00000002000d7202 */ /* 0x000fce0000000f00 */
[----:B01---5:R-:W-:Y:S05]  /*281a0*/  WARPSYNC.COLLECTIVE R15, `(.L_x_3196) ;  /* 0x000000000f087348 */ /* 0x023fea0003c00000 */
[----:B------:R2:W3:Y:S02]  /*281b0*/  SHFL.IDX P6, R14, R13, R12, R11 ;  /* 0x0000000c0d0e7389 */ /* 0x0004e400000c000b */
[----:B0123-5:R-:W-:Y:S01]  /*281c0*/  ENDCOLLECTIVE ;  /* 0x000000000000791b */ /* 0x02ffe20003800000 */
.L_x_3196:
[----:B------:R-:W-:Y:S05]  /*281d0*/  BSYNC B0 ;  /* 0x0000000000007941 */ /* 0x000fea0003800000 */
.L_x_3195:
[----:B------:R-:W-:Y:S05]  /*281e0*/  BRA `(.L_x_3197) ;  /* 0xffffffd400007947 */ /* 0x000fea000383ffff */
.L_x_3090:
[----:B------:R-:W-:Y:S01]  /*281f0*/  BSSY B0, `(.L_x_3198) ;  /* 0x0000006000007945 */ /* 0x000fe20003800000 */
[----:B------:R-:W-:-:S07]  /*28200*/  IMAD.MOV.U32 R15, RZ, RZ, -0x1 ;  /* 0xffffffffff0f7424 */ /* 0x000fce00078e00ff */
[----:B012--5:R-:W-:Y:S05]  /*28210*/  WARPSYNC.COLLECTIVE R15, `(.L_x_3199) ;  /* 0x000000000f0c7348 */ /* 0x027fea0003c00000 */
[----:B------:R-:W-:Y:S02]  /*28220*/  ELECT P6, UR62, PT ;  /* 0x00000000003e782f */ /* 0x000fe400038c0000 */
[----:B------:R-:W-:Y:S01]  /*28230*/  MOV R14, UR62 ;  /* 0x0000003e000e7c02 */ /* 0x000fe20008000f00 */
[----:B012--5:R-:W-:Y:S10]  /*28240*/  ENDCOLLECTIVE ;  /* 0x000000000000791b */ /* 0x027ff40003800000 */
.L_x_3199:
[----:B------:R-:W-:Y:S05]  /*28250*/  BSYNC B0 ;  /* 0x0000000000007941 */ /* 0x000fea0003800000 */
.L_x_3198:
[----:B------:R-:W-:Y:S05]  /*28260*/  BRA `(.L_x_3200) ;  /* 0xffffffd000f47947 */ /* 0x000fea000383ffff */
.L_x_3092:
[----:B0-----:R0:W2:Y:S02]  /*28270*/  SYNCS.PHASECHK.TRANS64.TRYWAIT P0, [R6+URZ], R5 ;  /* 0x00000005060075a7 */ /* 0x0010a4000800017f */
[----:B--2---:R-:W-:Y:S05]  /*28280*/  @!P0 NANOSLEEP.SYNCS 0x989680 ;  /* 0x009896800000895d */ /* 0x004fea0003900000 */
[----:B------:R-:W2:Y:S02]  /*28290*/  @!P0 SYNCS.PHASECHK.TRANS64 P0, [R6+URZ], R5 ;  /* 0x00000005060085a7 */ /* 0x000ea4000800007f */
[----:B--2---:R-:W-:Y:S05]  /*282a0*/  @!P0 BRA `(.L_x_3092) ;  /* 0xfffffffc00f08947 */ /* 0x004fea000383ffff */
[----:B------:R-:W-:Y:S05]  /*282b0*/  BRA `(.L_x_3201) ;  /* 0xffffffd400387947 */ /* 0x000fea000383ffff */
.L_x_3093:
[----:B--2---:R2:W3:Y:S02]  /*282c0*/  SYNCS.PHASECHK.TRANS64.TRYWAIT P0, [R7+URZ], R2 ;  /* 0x00000002070075a7 */ /* 0x0044e4000800017f */
[----:B---3--:R-:W-:Y:S05]  /*282d0*/  @!P0 NANOSLEEP.SYNCS 0x989680 ;  /* 0x009896800000895d */ /* 0x008fea0003900000 */
[----:B------:R-:W3:Y:S02]  /*282e0*/  @!P0 SYNCS.PHASECHK.TRANS64 P0, [R7+URZ], R2 ;  /* 0x00000002070085a7 */ /* 0x000ee4000800007f */
[----:B---3--:R-:W-:Y:S05]  /*282f0*/  @!P0 BRA `(.L_x_3093) ;  /* 0xfffffffc00f08947 */ /* 0x008fea000383ffff */
[----:B------:R-:W-:Y:S05]  /*28300*/  BRA `(.L_x_3202) ;  /* 0xffffffd4002c7947 */ /* 0x000fea000383ffff */
.L_x_3095:
[----:B---3--:R3:W4:Y:S02]  /*28310*/  SYNCS.PHASECHK.TRANS64.TRYWAIT P0, [R4+URZ], R5 ;  /* 0x00000005040075a7 */ /* 0x008724000800017f */
[----:B----4-:R-:W-:Y:S05]  /*28320*/  @!P0 NANOSLEEP.SYNCS 0x989680 ;  /* 0x009896800000895d */ /* 0x010fea0003900000 */
[----:B------:R-:W4:Y:S02]  /*28330*/  @!P0 SYNCS.PHASECHK.TRANS64 P0, [R4+URZ], R5 ;  /* 0x00000005040085a7 */ /* 0x000f24000800007f */
[----:B----4-:R-:W-:Y:S05]  /*28340*/  @!P0 BRA `(.L_x_3095) ;  /* 0xfffffffc00f08947 */ /* 0x010fea000383ffff */
[----:B------:R-:W-:Y:S05]  /*28350*/  BRA `(.L_x_3203) ;  /* 0xffffffd400347947 */ /* 0x000fea000383ffff */
.L_x_3204:
        /* <DEDUP_REMOVED lines=10> */
.L_x_15283:


//--------------------- .text._ZN7cutlass13device_kernelIN5flash11enable_sm90INS1_16FlashAttnFwdSm90INS1_25CollectiveMainloopFwdSm90ILi2EN4cute5tupleIJNS5_1CILi1EEES8_S8_EEENS6_IJNS7_ILi64EEESA_SA_EEELi512ENS_6half_tEfNS_4arch4Sm90ELb0ELb0ELb1ELb0ELb0ELb0ELb0ELb0ELb0ELb1ELb0ELb0EEENS1_21CollectiveEpilogueFwdINS6_IJSA_NS7_ILi512EEESA_EEES9_SC_SE_Li256ELb0ELb1ELb0ELb0EEENS1_29StaticPersistentTileSchedulerILb0EEEEEEEEEvNT_6ParamsE --------------------------
	.section	.text._ZN7cutlass13device_kernelIN5flash11enable_sm90INS1_16FlashAttnFwdSm90INS1_25CollectiveMainloopFwdSm90ILi2EN4cute5tupleIJNS5_1CILi1EEES8_S8_EEENS6_IJNS7_ILi64EEESA_SA_EEELi512ENS_6half_tEfNS_4arch4Sm90ELb0ELb0ELb1ELb0ELb0ELb0ELb0ELb0ELb0ELb1ELb0ELb0EEENS1_21CollectiveEpilogueFwdINS6_IJSA_NS7_ILi512EEESA_EEES9_SC_SE_Li256ELb0ELb1ELb0ELb0EEENS1_29StaticPersistentTileSchedulerILb0EEEEEEEEEvNT_6ParamsE,"ax",@progbits
	.align	128
.text._ZN7cutlass13device_kernelIN5flash11enable_sm90INS1_16FlashAttnFwdSm90INS1_25CollectiveMainloopFwdSm90ILi2EN4cute5tupleIJNS5_1CILi1EEES8_S8_EEENS6_IJNS7_ILi64EEESA_SA_EEELi512ENS_6half_tEfNS_4arch4Sm90ELb0ELb0ELb1ELb0ELb0ELb0ELb0ELb0ELb0ELb1ELb0ELb0EEENS1_21CollectiveEpilogueFwdINS6_IJSA_NS7_ILi512EEESA_EEES9_SC_SE_Li256ELb0ELb1ELb0ELb0EEENS1_29StaticPersistentTileSchedulerILb0EEEEEEEEEvNT_6ParamsE:
        .type           _ZN7cutlass13device_kernelIN5flash11enable_sm90INS1_16FlashAttnFwdSm90INS1_25CollectiveMainloopFwdSm90ILi2EN4cute5tupleIJNS5_1CILi1EEES8_S8_EEENS6_IJNS7_ILi64EEESA_SA_EEELi512ENS_6half_tEfNS_4arch4Sm90ELb0ELb0ELb1ELb0ELb0ELb0ELb0ELb0ELb0ELb1ELb0ELb0EEENS1_21CollectiveEpilogueFwdINS6_IJSA_NS7_ILi512EEESA_EEES9_SC_SE_Li256ELb0ELb1ELb0ELb0EEENS1_29StaticPersistentTileSchedulerILb0EEEEEEEEEvNT_6ParamsE,@function
        .size           _ZN7cutlass13device_kernelIN5flash11enable_sm90INS1_16FlashAttnFwdSm90INS1_25CollectiveMainloopFwdSm90ILi2EN4cute5tupleIJNS5_1CILi1EEES8_S8_EEENS6_IJNS7_ILi64EEESA_SA_EEELi512ENS_6half_tEfNS_4arch4Sm90ELb0ELb0ELb1ELb0ELb0ELb0ELb0ELb0ELb0ELb1ELb0ELb0EEENS1_21CollectiveEpilogueFwdINS6_IJSA_NS7_ILi512EEESA_EEES9_SC_SE_Li256ELb0ELb1ELb0ELb0EEENS1_29StaticPersistentTileSchedulerILb0EEEEEEEEEvNT_6ParamsE,(.L_x_15284 - _ZN7cutlass13device_kernelIN5flash11enable_sm90INS1_16FlashAttnFwdSm90INS1_25CollectiveMainloopFwdSm90ILi2EN4cute5tupleIJNS5_1CILi1EEES8_S8_EEENS6_IJNS7_ILi64EEESA_SA_EEELi512ENS_6half_tEfNS_4arch4Sm90ELb0ELb0ELb1ELb0ELb0ELb0ELb0ELb0ELb0ELb1ELb0ELb0EEENS1_21CollectiveEpilogueFwdINS6_IJSA_NS7_ILi512EEESA_EEES9_SC_SE_Li256ELb0ELb1ELb0ELb0EEENS1_29StaticPersistentTileSchedulerILb0EEEEEEEEEvNT_6ParamsE)
        .other          _ZN7cutlass13device_kernelIN5flash11enable_sm90INS1_16FlashAttnFwdSm90INS1_25CollectiveMainloopFwdSm90ILi2EN4cute5tupleIJNS5_1CILi1EEES8_S8_EEENS6_IJNS7_ILi64EEESA_SA_EEELi512ENS_6half_tEfNS_4arch4Sm90ELb0ELb0ELb1ELb0ELb0ELb0ELb0ELb0ELb0ELb1ELb0ELb0EEENS1_21CollectiveEpilogueFwdINS6_IJSA_NS7_ILi512EEESA_EEES9_SC_SE_Li256ELb0ELb1ELb0ELb0EEENS1_29StaticPersistentTileSchedulerILb0EEEEEEEEEvNT_6ParamsE,@"STO_CUDA_ENTRY STV_DEFAULT"
_ZN7cutlass13device_kernelIN5flash11enable_sm90INS1_16FlashAttnFwdSm90INS1_25CollectiveMainloopFwdSm90ILi2EN4cute5tupleIJNS5_1CILi1EEES8_S8_EEENS6_IJNS7_ILi64EEESA_SA_EEELi512ENS_6half_tEfNS_4arch4Sm90ELb0ELb0ELb1ELb0ELb0ELb0ELb0ELb0ELb0ELb1ELb0ELb0EEENS1_21CollectiveEpilogueFwdINS6_IJSA_NS7_ILi512EEESA_EEES9_SC_SE_Li256ELb0ELb1ELb0ELb0EEENS1_29StaticPersistentTileSchedulerILb0EEEEEEEEEvNT_6ParamsE:
        /* <DEDUP_REMOVED lines=18> */
.L_x_3206:
[----:B------:R-:W-:Y:S05]  /*0120*/  BSYNC B0 ;  /* 0x0000000000007941 */ /* 0x000fea0003800000 */
.L_x_3205:
        /* <DEDUP_REMOVED lines=32> */
[----:B0-----:R3:W4:Y:S01]  /*0330*/  SYNCS.EXCH.64 URZ, [UR6+0x28c30], UR4 ;  /* 0x028c3004063f75b2 */ /* 0x0017220008000100 */
[----:B------:R3:W0:Y:S01]  /*0340*/  SYNCS.EXCH.64 URZ, [UR6+0x28c40], UR4 ;  /* 0x028c4004063f75b2 */ /* 0x0006220008000100 */
[----:B------:R3:W0:Y:S01]  /*0350*/  SYNCS.EXCH.64 URZ, [UR6+0x28c38], UR4 ;  /* 0x028c3804063f75b2 */ /* 0x0006220008000100 */
[----:B------:R3:W0:Y:S02]  /*0360*/  SYNCS.EXCH.64 URZ, [UR6+0x28c48], UR4 ;  /* 0x028c4804063f75b2 */ /* 0x0006240008000100 */
[----:B---3--:R-:W-:Y:S01]  /*0370*/  NOP ;  /* 0x0000000000007918 */ /* 0x008fe20000000000 */
.L_x_3207:
        /* <DEDUP_REMOVED lines=22> */
.L_x_3208:
        /* <DEDUP_REMOVED lines=18> */
.L_x_3209:
        /* <DEDUP_REMOVED lines=22> */
.L_x_3210:
        /* <DEDUP_REMOVED lines=22> */
.L_x_3211:
[----:B------:R-:W-:Y:S01]  /*08c0*/  PLOP3.LUT P0, PT, PT, PT, UP0, 0x80, 0x0 ;  /* 0x000000000000781c */ /* 0x000fe20003f0f008 */
[----:B------:R-:W-:Y:S01]  /*08d0*/  UMOV UR37, 0x1 ;  /* 0x0000000100257882 */ /* 0x000fe20000000000 */
[----:B------:R-:W-:Y:S01]  /*08e0*/  NOP ;  /* 0x0000000000007918 */ /* 0x000fe20000000000 */
[----:B------:R-:W-:Y:S01]  /*08f0*/  USEL UR37, UR37, 0x2, !UP0 ;  /* 0x0000000225257887 */ /* 0x000fe2000c000000 */
[----:B------:R-:W-:Y:S01]  /*0900*/  ULDC.64 UR42, c[0x0][0x208] ;  /* 0x00008200002a7ab9 */ /* 0x000fe20000000a00 */
[----:B012-4-:R-:W-:Y:S08]  /*0910*/  BAR.SYNC.DEFER_BLOCKING 0x0 ;  /* 0x0000000000007b1d */ /* 0x017ff00000010000 */
[----:B------:R-:W-:Y:S05]  /*0920*/  @!P0 BRA `(.L_x_3212) ;  /* 0x0000008000ac8947 */ /* 0x000fea0003800000 */
.L_x_3213:
[----:B------:R-:W-:-:S08]  /*0930*/  NOP ;  /* 0x0000000000007918 */ /* 0x000fd00000000000 */
[----:B------:R-:W0:Y:S02]  /*0940*/  USETMAXREG.TRY_ALLOC.CTAPOOL UP0, 0xf0 ;  /* 0x000000f0000079c8 */ /* 0x000e240008000600 */
[----:B0-----:R-:W-:-:S13]  /*0950*/  PLOP3.LUT P0, PT, PT, PT, UP0, 0x80, 0x0 ;  /* 0x000000000000781c */ /* 0x001fda0003f0f008 */
[----:B------:R-:W-:Y:S05]  /*0960*/  @!P0 BRA `(.L_x_3213) ;  /* 0xfffffffc00f08947 */ /* 0x000fea000383ffff */
[----:B------:R-:W-:Y:S01]  /*0970*/  LOP3.LUT R2, R0, 0xffffff80, RZ, 0xc0, !PT ;  /* 0xffffff8000027812 */ /* 0x000fe200078ec0ff */
[----:B------:R-:W0:Y:S03]  /*0980*/  S2UR UR47, SR_CTAID.X ;  /* 0x00000000002f79c3 */ /* 0x000e260000002500 */
[----:B------:R-:W-:-:S05]  /*0990*/  ISETP.NE.AND P0, PT, R2, 0x80, PT ;  /* 0x000000800200780c */ /* 0x000fca0003f05270 */
[----:B------:R-:W0:Y:S08]  /*09a0*/  LDC R2, c[0x0][0xc34] ;  /* 0x00030d00ff027b82 */ /* 0x000e300000000800 */
[----:B------:R-:W-:Y:S06]  /*09b0*/  @!P0 BAR.ARV 0x8, 0x100 ;  /* 0x0204000000008b1d */ /* 0x000fec0000002000 */
[----:B------:R-:W-:-:S13]  /*09c0*/  ISETP.GE.U32.AND P0, PT, R0, 0x100, PT ;  /* 0x000001000000780c */ /* 0x000fda0003f06070 */
[----:B------:R-:W-:Y:S06]  /*09d0*/  @P0 BAR.ARV 0xf, 0x100 ;  /* 0x03c4000000000b1d */ /* 0x000fec0000002000 */
[----:B0-----:R-:W-:-:S13]  /*09e0*/  ISETP.LE.AND P0, PT, R2, UR47, PT ;  /* 0x0000002f02007c0c */ /* 0x001fda000bf03270 */
[----:B------:R-:W-:Y:S05]  /*09f0*/  @P0 EXIT ;  /* 0x000000000000094d */ /* 0x000fea0003800000 */
[----:B------:R-:W-:Y:S01]  /*0a00*/  VIADD R0, R0, 0xffffff80 ;  /* 0xffffff8000007836 */ /* 0x000fe20000000000 */
[----:B------:R-:W0:Y:S01]  /*0a10*/  S2UR UR4, SR_CgaCtaId ;  /* 0x00000000000479c3 */ /* 0x000e220000008800 */
[----:B------:R-:W-:Y:S01]  /*0a20*/  UMOV UR41, 0x400 ;  /* 0x0000040000297882 */ /* 0x000fe20000000000 */
[----:B------:R-:W-:Y:S01]  /*0a30*/  IMAD.MOV.U32 R23, RZ, RZ, 0x20 ;  /* 0x00000020ff177424 */ /* 0x000fe200078e00ff */
[----:B------:R-:W-:Y:S01]  /*0a40*/  ULOP3.LUT UR40, UR37, 0x1, URZ, 0xfc, !UPT ;  /* 0x0000000125287892 */ /* 0x000fe2000f8efc3f */
[----:B------:R-:W-:Y:S01]  /*0a50*/  SHF.R.S32.HI R3, RZ, 0x1f, R0 ;  /* 0x0000001fff037819 */ /* 0x000fe20000011400 */
[----:B------:R-:W-:Y:S01]  /*0a60*/  UMOV UR36, URZ ;  /* 0x0000003f00247c82 */ /* 0x000fe20008000000 */
[----:B------:R-:W-:Y:S01]  /*0a70*/  UMOV UR38, URZ ;  /* 0x0000003f00267c82 */ /* 0x000fe20008000000 */
[----:B------:R-:W-:Y:S01]  /*0a80*/  UMOV UR39, URZ ;  /* 0x0000003f00277c82 */ /* 0x000fe20008000000 */
[CC--:B------:R-:W-:Y:S02]  /*0a90*/  LEA.HI R2, R3.reuse, R0.reuse, RZ, 0x4 ;  /* 0x0000000003027211 */ /* 0x0c0fe400078f20ff */
[----:B------:R-:W-:-:S02]  /*0aa0*/  LEA.HI R4, R3, R0, RZ, 0x5 ;  /* 0x0000000003047211 */ /* 0x000fc400078f28ff */
[----:B------:R-:W-:Y:S02]  /*0ab0*/  SHF.R.S32.HI R9, RZ, 0x4, R2 ;  /* 0x00000004ff097819 */ /* 0x000fe40000011402 */
[CC--:B------:R-:W-:Y:S02]  /*0ac0*/  LEA.HI R5, R3.reuse, R0.reuse, RZ, 0x7 ;  /* 0x0000000003057211 */ /* 0x0c0fe400078f38ff */
[C---:B------:R-:W-:Y:S02]  /*0ad0*/  LOP3.LUT R7, R2.reuse, 0xfffffff0, RZ, 0xc0, !PT ;  /* 0xfffffff002077812 */ /* 0x040fe400078ec0ff */
[----:B------:R-:W-:Y:S02]  /*0ae0*/  LEA.HI R2, R2, R9, RZ, 0x1 ;  /* 0x0000000902027211 */ /* 0x000fe400078f08ff */
[CC--:B------:R-:W-:Y:S01]  /*0af0*/  LEA.HI R6, R3.reuse, R0.reuse, RZ, 0x2 ;  /* 0x0000000003067211 */ /* 0x0c0fe200078f10ff */
[----:B------:R-:W-:Y:S01]  /*0b00*/  IMAD.IADD R7, R0, 0x1, -R7 ;  /* 0x0000000100077824 */ /* 0x000fe200078e0a07 */
[----:B------:R-:W-:-:S02]  /*0b10*/  LEA.HI R211, R3, R0, RZ, 0x3 ;  /* 0x0000000003d37211 */ /* 0x000fc400078f18ff */
[--C-:B------:R-:W-:Y:S01]  /*0b20*/  SHF.R.S32.HI R11, RZ, 0x5, R4.reuse ;  /* 0x00000005ff0b7819 */ /* 0x100fe20000011404 */
[----:B0-----:R-:W-:Y:S01]  /*0b30*/  ULEA UR41, UR4, UR41, 0x18 ;  /* 0x0000002904297291 */ /* 0x001fe2000f8ec03f */
[----:B------:R-:W-:Y:S02]  /*0b40*/  SHF.R.S32.HI R4, RZ, 0x1f, R4 ;  /* 0x0000001fff047819 */ /* 0x000fe40000011404 */
[----:B------:R-:W-:Y:S02]  /*0b50*/  LOP3.LUT R3, R5, 0xffffff80, RZ, 0xc0, !PT ;  /* 0xffffff8005037812 */ /* 0x000fe400078ec0ff */
[----:B------:R-:W-:Y:S02]  /*0b60*/  LOP3.LUT R2, R2, 0x1ffffffe, RZ, 0xc0, !PT ;  /* 0x1ffffffe02027812 */ /* 0x000fe400078ec0ff */
[----:B------:R-:W-:Y:S01]  /*0b70*/  LOP3.LUT R13, R6, 0xfffffffc, RZ, 0xc0, !PT ;  /* 0xfffffffc060d7812 */ /* 0x000fe200078ec0ff */
[----:B------:R-:W-:Y:S01]  /*0b80*/  IMAD.IADD R3, R0, 0x1, -R3 ;  /* 0x0000000100037824 */ /* 0x000fe200078e0a03 */
[----:B------:R-:W-:Y:S01]  /*0b90*/  LOP3.LUT R209, R211, 0xfffffff8, RZ, 0xc0, !PT ;  /* 0xfffffff8d3d17812 */ /* 0x000fe200078ec0ff */
[----:B------:R-:W-:Y:S01]  /*0ba0*/  IMAD.IADD R9, R9, 0x1, -R2 ;  /* 0x0000000109097824 */ /* 0x000fe200078e0a02 */
[----:B------:R-:W-:Y:S01]  /*0bb0*/  LEA.HI R4, R4, R11, RZ, 0x2 ;  /* 0x0000000b04047211 */ /* 0x000fe200078f10ff */
[C---:B------:R-:W-:Y:S01]  /*0bc0*/  IMAD.IADD R13, R0.reuse, 0x1, -R13 ;  /* 0x00000001000d7824 */ /* 0x040fe200078e0a0d */
[----:B------:R-:W-:Y:S01]  /*0bd0*/  SHF.R.S32.HI R210, RZ, 0x7, R5 ;  /* 0x00000007ffd27819 */ /* 0x000fe20000011405 */
[----:B------:R-:W-:Y:S01]  /*0be0*/  IMAD.IADD R209, R0, 0x1, -R209 ;  /* 0x0000000100d17824 */ /* 0x000fe200078e0ad1 */
[----:B------:R-:W-:Y:S01]  /*0bf0*/  LOP3.LUT R4, R4, 0x3ffffc, RZ, 0xc0, !PT ;  /* 0x003ffffc04047812 */ /* 0x000fe200078ec0ff */
[----:B------:R-:W-:Y:S01]  /*0c00*/  IMAD.SHL.U32 R9, R9, 0x8, RZ ;  /* 0x0000000809097824 */ /* 0x000fe200078e00ff */
[--C-:B------:R-:W-:Y:S01]  /*0c10*/  SHF.R.S32.HI R2, RZ, 0x1f, R7.reuse ;  /* 0x0000001fff027819 */ /* 0x100fe20000011407 */
[----:B------:R-:W-:Y:S01]  /*0c20*/  IMAD R15, R210, 0x100, R7 ;  /* 0x00000100d20f7824 */ /* 0x000fe200078e0207 */
[----:B------:R-:W-:Y:S01]  /*0c30*/  SHF.R.S32.HI R0, RZ, 0x1f, R3 ;  /* 0x0000001fff007819 */ /* 0x000fe20000011403 */
[----:B------:R-:W-:Y:S01]  /*0c40*/  IMAD.IADD R8, R11, 0x1, -R4 ;  /* 0x000000010b087824 */ /* 0x000fe200078e0a04 */
[----:B------:R-:W-:Y:S01]  /*0c50*/  LEA.HI R6, R2, R7, RZ, 0x3 ;  /* 0x0000000702067211 */ /* 0x000fe200078f18ff */
[----:B------:R-:W-:Y:S01]  /*0c60*/  IMAD.SHL.U32 R16, R209, 0x8, RZ ;  /* 0x00000008d1107824 */ /* 0x000fe200078e00ff */
[----:B------:R-:W-:Y:S01]  /*0c70*/  LEA.HI R2, R0, R3, RZ, 0x2 ;  /* 0x0000000300027211 */ /* 0x000fe200078f10ff */
[----:B------:R-:W-:Y:S01]  /*0c80*/  IMAD R12, R8, 0x10, R15 ;  /* 0x00000010080c7824 */ /* 0x000fe200078e020f */
[C---:B------:R-:W-:Y:S01]  /*0c90*/  LOP3.LUT R4, R6.reuse, 0xfffffff8, RZ, 0xc0, !PT ;  /* 0xfffffff806047812 */ /* 0x040fe200078ec0ff */
[----:B------:R-:W-:Y:S01]  /*0ca0*/  IMAD.SHL.U32 R6, R6, 0x40, RZ ;  /* 0x0000004006067824 */ /* 0x000fe200078e00ff */
[----:B------:R-:W-:Y:S01]  /*0cb0*/  LOP3.LUT R8, R2, 0x7ffffffc, RZ, 0xc0, !PT ;  /* 0x7ffffffc02087812 */ /* 0x000fe200078ec0ff */
[--C-:B------:R-:W-:Y:S01]  /*0cc0*/  IMAD.U32 R215, R12, 0x40, R9.reuse ;  /* 0x000000400cd77824 */ /* 0x100fe200078e0009 */
[----:B------:R-:W-:Y:S01]  /*0cd0*/  LEA.HI R10, R13, R13, RZ, 0x1 ;  /* 0x0000000d0d0a7211 */ /* 0x000fe200078f08ff */
[----:B------:R-:W-:Y:S01]  /*0ce0*/  IMAD.IADD R7, R7, 0x1, -R4 ;  /* 0x0000000107077824 */ /* 0x000fe200078e0a04 */
[----:B------:R-:W-:Y:S01]  /*0cf0*/  LEA.HI R4, R0, R3, RZ, 0x5 ;  /* 0x0000000300047211 */ /* 0x000fe200078f28ff */
[----:B------:R-:W-:Y:S01]  /*0d00*/  IMAD.IADD R17, R3, 0x1, -R8 ;  /* 0x0000000103117824 */ /* 0x000fe200078e0a08 */
[--C-:B------:R-:W-:Y:S01]  /*0d10*/  SHF.R.S32.HI R0, RZ, 0x2, R2.reuse ;  /* 0x00000002ff007819 */ /* 0x100fe20000011402 */
[----:B------:R-:W-:Y:S01]  /*0d20*/  VIADD R189, R16, 0x40 ;  /* 0x0000004010bd7836 */ /* 0x000fe20000000000 */
[----:B------:R-:W-:Y:S01]  /*0d30*/  SHF.R.S32.HI R3, RZ, 0x1f, R2 ;  /* 0x0000001fff037819 */ /* 0x000fe20000011402 */
[----:B------:R-:W-:Y:S01]  /*0d40*/  IMAD.SHL.U32 R2, R7, 0x40, RZ ;  /* 0x0000004007027824 */ /* 0x000fe200078e00ff */
[----:B------:R-:W-:Y:S01]  /*0d50*/  LOP3.LUT R6, R6, 0x7ffffe00, RZ, 0xc0, !PT ;  /* 0x7ffffe0006067812 */ /* 0x000fe200078ec0ff */
[C---:B------:R-:W-:Y:S01]  /*0d60*/  VIADD R188, R16.reuse, 0x80 ;  /* 0x0000008010bc7836 */ /* 0x040fe20000000000 */
[----:B------:R-:W-:Y:S01]  /*0d70*/  LEA.HI R3, R3, R0, RZ, 0x3 ;  /* 0x0000000003037211 */ /* 0x000fe200078f18ff */
[----:B------:R-:W-:Y:S01]  /*0d80*/  VIADD R187, R16, 0xc0 ;  /* 0x000000c010bb7836 */ /* 0x000fe20000000000 */
[----:B------:R-:W-:Y:S01]  /*0d90*/  LOP3.LUT R2, R2, 0x1c0, RZ, 0xc0, !PT ;  /* 0x000001c002027812 */ /* 0x000fe200078ec0ff */
[----:B------:R-:W-:Y:S01]  /*0da0*/  IMAD R6, R11, 0x400, R6 ;  /* 0x000004000b067824 */ /* 0x000fe200078e0206 */
[----:B------:R-:W-:Y:S01]  /*0db0*/  R2P PR, R7, 0x6 ;  /* 0x0000000607007804 */ /* 0x000fe20000000000 */
[----:B------:R-:W-:Y:S01]  /*0dc0*/  VIADD R186, R16, 0x100 ;  /* 0x0000010010ba7836 */ /* 0x000fe20000000000 */
[----:B------:R-:W-:Y:S01]  /*0dd0*/  LOP3.LUT R9, R2, 0x8, R9, 0xf8, !PT ;  /* 0x0000000802097812 */ /* 0x000fe200078ef809 */
[C---:B------:R-:W-:Y:S01]  /*0de0*/  VIADD R185, R16.reuse, 0x140 ;  /* 0x0000014010b97836 */ /* 0x040fe20000000000 */
[----:B------:R-:W-:Y:S01]  /*0df0*/  SHF.R.U32.HI R8, RZ, 0x3, R2 ;  /* 0x00000003ff087819 */ /* 0x000fe20000011602 */
[C---:B------:R-:W-:Y:S01]  /*0e00*/  VIADD R213, R16.reuse, 0x180 ;  /* 0x0000018010d57836 */ /* 0x040fe20000000000 */
[----:B------:R-:W-:Y:S01]  /*0e10*/  LOP3.LUT R3, R3, 0xfffffff8, RZ, 0xc0, !PT ;  /* 0xfffffff803037812 */ /* 0x000fe200078ec0ff */
[----:B------:R-:W-:Y:S01]  /*0e20*/  VIADD R212, R16, 0x1c0 ;  /* 0x000001c010d47836 */ /* 0x000fe20000000000 */
[----:B------:R-:W-:Y:S01]  /*0e30*/  LOP3.LUT R9, R9, R8, RZ, 0x3c, !PT ;  /* 0x0000000809097212 */ /* 0x000fe200078e3cff */
[----:B------:R-:W-:Y:S01]  /*0e40*/  IMAD.SHL.U32 R17, R17, 0x2, RZ ;  /* 0x0000000211117824 */ /* 0x000fe200078e00ff */
[----:B------:R-:W-:Y:S01]  /*0e50*/  LEA.HI R5, R5, R210, RZ, 0x1 ;  /* 0x000000d205057211 */ /* 0x000fe200078f08ff */
[----:B------:R-:W-:Y:S01]  /*0e60*/  IMAD.IADD R3, R0, 0x1, -R3 ;  /* 0x0000000100037824 */ /* 0x000fe200078e0a03 */
[----:B------:R-:W-:Y:S01]  /*0e70*/  LOP3.LUT R10, R10, 0x1ffffffe, RZ, 0xc0, !PT ;  /* 0x1ffffffe0a0a7812 */ /* 0x000fe200078ec0ff */
[----:B------:R-:W-:Y:S01]  /*0e80*/  IMAD.IADD R6, R6, 0x1, R9 ;  /* 0x0000000106067824 */ /* 0x000fe200078e0209 */
[----:B------:R-:W-:-:S02]  /*0e90*/  SHF.R.S32.HI R2, RZ, 0x5, R4 ;  /* 0x00000005ff027819 */ /* 0x000fc40000011404 */
[----:B------:R-:W-:Y:S01]  /*0ea0*/  LOP3.LUT R5, R5, 0xfffffe, RZ, 0xc0, !PT ;  /* 0x00fffffe05057812 */ /* 0x000fe200078ec0ff */
[----:B------:R-:W-:Y:S01]  /*0eb0*/  IMAD.IADD R13, R13, 0x1, -R10 ;  /* 0x000000010d0d7824 */ /* 0x000fe200078e0a0a */
[----:B------:R-:W-:Y:S01]  /*0ec0*/  LEA R22, R6, UR41, 0x1 ;  /* 0x0000002906167c11 */ /* 0x000fe2000f8e08ff */
[----:B------:R-:W-:Y:S01]  /*0ed0*/  IMAD R2, R2, 0x10, R3 ;  /* 0x0000001002027824 */ /* 0x000fe200078e0203 */
[----:B------:R-:W-:Y:S01]  /*0ee0*/  SEL R23, R23, 0xffffffe0, !P1 ;  /* 0xffffffe017177807 */ /* 0x000fe20004800000 */
[----:B------:R-:W-:Y:S01]  /*0ef0*/  IMAD.IADD R5, R210, 0x1, -R5 ;  /* 0x00000001d2057824 */ /* 0x000fe200078e0a05 */
[----:B------:R-:W-:Y:S01]  /*0f00*/  SHF.R.S32.HI R211, RZ, 0x3, R211 ;  /* 0x00000003ffd37819 */ /* 0x000fe200000114d3 */
[C---:B------:R-:W-:Y:S01]  /*0f10*/  VIADD R184, R22.reuse, 0x26800 ;  /* 0x0002680016b87836 */ /* 0x040fe20000000000 */
[----:B------:R-:W-:Y:S01]  /*0f20*/  SHF.R.S32.HI R222, RZ, 0x1f, R189 ;  /* 0x0000001fffde7819 */ /* 0x000fe200000114bd */
[----:B------:R-:W-:Y:S01]  /*0f30*/  VIADD R19, R22, 0x26840 ;  /* 0x0002684016137836 */ /* 0x000fe20000000000 */
[----:B------:R-:W-:Y:S01]  /*0f40*/  SHF.R.S32.HI R221, RZ, 0x1f, R188 ;  /* 0x0000001fffdd7819 */ /* 0x000fe200000114bc */
[C---:B------:R-:W-:Y:S01]  /*0f50*/  @P2 VIADD R19, R184.reuse, 0xffffffc0 ;  /* 0xffffffc0b8132836 */ /* 0x040fe20000000000 */
[----:B------:R-:W-:Y:S01]  /*0f60*/  SHF.R.S32.HI R220, RZ, 0x1f, R187 ;  /* 0x0000001fffdc7819 */ /* 0x000fe200000114bb */
[----:B------:R-:W-:Y:S01]  /*0f70*/  IMAD.IADD R184, R184, 0x1, R23 ;  /* 0x00000001b8b87824 */ /* 0x000fe200078e0217 */
[----:B------:R-:W-:Y:S01]  /*0f80*/  SHF.R.S32.HI R219, RZ, 0x1f, R186 ;  /* 0x0000001fffdb7819 */ /* 0x000fe200000114ba */
[----:B------:R-:W-:Y:S01]  /*0f90*/  IMAD.SHL.U32 R18, R5, 0x100, RZ ;  /* 0x0000010005127824 */ /* 0x000fe200078e00ff */
[----:B------:R-:W-:Y:S01]  /*0fa0*/  SHF.R.S32.HI R218, RZ, 0x1f, R185 ;  /* 0x0000001fffda7819 */ /* 0x000fe200000114b9 */
[----:B------:R-:W-:Y:S01]  /*0fb0*/  IMAD R214, R13, 0x8, R2 ;  /* 0x000000080dd67824 */ /* 0x000fe200078e0202 */
[----:B------:R-:W-:Y:S01]  /*0fc0*/  SHF.R.S32.HI R217, RZ, 0x1f, R213 ;  /* 0x0000001fffd97819 */ /* 0x000fe200000114d5 */
[----:B------:R-:W-:Y:S01]  /*0fd0*/  IMAD.IADD R23, R23, 0x1, R19 ;  /* 0x0000000117177824 */ /* 0x000fe200078e0213 */
[----:B------:R-:W-:-:S07]  /*0fe0*/  SHF.R.S32.HI R216, RZ, 0x1f, R212 ;  /* 0x0000001fffd87819 */ /* 0x000fce00000114d4 */
.L_x_3249:
[----:B------:R-:W-:Y:S01]  /*0ff0*/  ULDC UR4, c[0x0][0xc38] ;  /* 0x00030e0000047ab9 */ /* 0x000fe20000000800 */
[----:B------:R-:W-:Y:S01]  /*1000*/  ULDC UR50, c[0x0][0x424] ;  /* 0x0001090000327ab9 */ /* 0x000fe20000000800 */
[----:B------:R-:W-:Y:S01]  /*1010*/  UISETP.NE.AND UP1, UPT, UR4, 0x1, UPT ;  /* 0x000000010400788c */ /* 0x000fe2000bf25270 */
[----:B------:R-:W-:Y:S02]  /*1020*/  ULDC UR6, c[0x0][0x2f0] ;  /* 0x0000bc0000067ab9 */ /* 0x000fe40000000800 */
[----:B------:R-:W-:Y:S01]  /*1030*/  ULDC.64 UR4, c[0x0][0x418] ;  /* 0x0001060000047ab9 */ /* 0x000fe20000000a00 */
[----:B------:R-:W-:Y:S01]  /*1040*/  UMOV UR44, UR47 ;  /* 0x0000002f002c7c82 */ /* 0x000fe20008000000 */
[----:B------:R-:W-:Y:S01]  /*1050*/  UISETP.NE.U32.AND UP0, UPT, UR4, URZ, UPT ;  /* 0x0000003f0400728c */ /* 0x000fe2000bf05070 */
[----:B------:R-:W-:Y:S02]  /*1060*/  UMOV UR46, UR47 ;  /* 0x0000002f002e7c82 */ /* 0x000fe40008000000 */
[----:B------:R-:W-:Y:S01]  /*1070*/  ULDC UR4, c[0x0][0xc44] ;  /* 0x0003110000047ab9 */ /* 0x000fe20000000800 */
[----:B------:R-:W-:-:S02]  /*1080*/  UISETP.NE.AND.EX UP0, UPT, UR5, URZ, UPT, UP0 ;  /* 0x0000003f0500728c */ /* 0x000fc4000bf05300 */
[----:B------:R-:W-:Y:S02]  /*1090*/  UISETP.NE.AND UP2, UPT, UR4, 0x1, UPT ;  /* 0x000000010400788c */ /* 0x000fe4000bf45270 */
[----:B------:R-:W-:Y:S01]  /*10a0*/  USEL UR50, UR50, 0x1, UP0 ;  /* 0x0000000132327887 */ /* 0x000fe20008000000 */
[----:B------:R-:W-:Y:S01]  /*10b0*/  @UP1 ULDC UR4, c[0x0][0xc3c] ;  /* 0x00030f0000041ab9 */ /* 0x000fe20000000800 */
[----:B------:R-:W-:Y:S02]  /*10c0*/  UISETP.NE.AND UP0, UPT, UR48, 0x1, UPT ;  /* 0x000000013000788c */ /* 0x000fe4000bf05270 */
[----:B------:R-:W-:Y:S02]  /*10d0*/  UIMAD.WIDE.U32 UR4, UR47, UR4, URZ ;  /* 0x000000042f0472a5 */ /* 0x000fe4000f8e003f */
[----:B------:R-:W-:Y:S02]  /*10e0*/  UIMAD UR50, UR50, UR6, URZ ;  /* 0x00000006323272a4 */ /* 0x000fe4000f8e023f */
[----:B------:R-:W-:Y:S01]  /*10f0*/  PLOP3.LUT P0, PT, PT, PT, UP0, 0x80, 0x0 ;  /* 0x000000000000781c */ /* 0x000fe20003f0f008 */
[----:B------:R-:W-:Y:S01]  /*1100*/  @UP1 ULDC UR6, c[0x0][0xc40] ;  /* 0x0003100000061ab9 */ /* 0x000fe20000000800 */
[----:B------:R-:W-:Y:S01]  /*1110*/  @UP2 ULDC.64 UR8, c[0x0][0xc48] ;  /* 0x0003120000082ab9 */ /* 0x000fe20000000a00 */
[----:B------:R-:W-:-:S02]  /*1120*/  @UP1 USHF.R.U32.HI UR44, URZ, UR6, UR5 ;  /* 0x000000063f2c1299 */ /* 0x000fc40008011605 */
[----:B------:R-:W-:Y:S02]  /*1130*/  UIADD3 UR6, UR50, 0x3f, URZ ;  /* 0x0000003f32067890 */ /* 0x000fe4000fffe03f */
[----:B------:R-:W-:Y:S02]  /*1140*/  UIMAD.WIDE.U32 UR4, UR44, UR8, URZ ;  /* 0x000000082c0472a5 */ /* 0x000fe4000f8e003f */
[----:B------:R-:W-:Y:S01]  /*1150*/  USHF.R.S32.HI UR7, URZ, 0x1f, UR6 ;  /* 0x0000001f3f077899 */ /* 0x000fe20008011406 */
[----:B------:R-:W-:Y:S01]  /*1160*/  UMOV UR45, UR44 ;  /* 0x0000002c002d7c82 */ /* 0x000fe20008000000 */
[----:B------:R-:W-:Y:S02]  /*1170*/  @UP2 USHF.R.U32.HI UR45, URZ, UR9, UR5 ;  /* 0x000000093f2d2299 */ /* 0x000fe40008011605 */
[----:B------:R-:W-:-:S04]  /*1180*/  ULEA.HI UR7, UR7, UR6, URZ, 0x6 ;  /* 0x0000000607077291 */ /* 0x000fc8000f8f303f */
[----:B------:R-:W-:Y:S01]  /*1190*/  USHF.R.S32.HI UR49, URZ, 0x6, UR7 ;  /* 0x000000063f317899 */ /* 0x000fe20008011407 */
[----:B0123-5:R-:W-:Y:S11]  /*11a0*/  @!P0 BRA `(.L_x_3214) ;  /* 0x0000001800488947 */ /* 0x02fff60003800000 */
[----:B------:R-:W0:Y:S01]  /*11b0*/  SHFL.IDX PT, R0, R210, RZ, 0x1f ;  /* 0x00001fffd2007589 */ /* 0x000e2200000e0000 */
[----:B------:R-:W-:-:S06]  /*11c0*/  UISETP.NE.AND UP0, UPT, UR40, 0x3, UPT ;  /* 0x000000032800788c */ /* 0x000fcc000bf05270 */
[----:B------:R-:W-:Y:S02]  /*11d0*/  PLOP3.LUT P0, PT, PT, PT, UP0, 0x80, 0x0 ;  /* 0x000000000000781c */ /* 0x000fe40003f0f008 */
[----:B0-----:R-:W-:-:S13]  /*11e0*/  R2UR UR4, R0 ;  /* 0x00000000000472ca */ /* 0x001fda00000e0000 */
[----:B------:R-:W-:-:S04]  /*11f0*/  ULEA.HI UR5, UR4, UR4, URZ, 0x1 ;  /* 0x0000000404057291 */ /* 0x000fc8000f8f083f */
[----:B------:R-:W-:-:S04]  /*1200*/  ULOP3.LUT UR5, UR5, 0x1fffe, URZ, 0xc0, !UPT ;  /* 0x0001fffe05057892 */ /* 0x000fc8000f8ec03f */
[----:B------:R-:W-:-:S04]  /*1210*/  UIADD3 UR5, UR4, -UR5, URZ ;  /* 0x8000000504057290 */ /* 0x000fc8000fffe03f */
[----:B------:R-:W-:-:S04]  /*1220*/  ULEA UR5, UR5, UR41, 0xf ;  /* 0x0000002905057291 */ /* 0x000fc8000f8e783f */
[----:B------:R-:W-:-:S04]  /*1230*/  UIADD3 UR5, UR5, 0x400, URZ ;  /* 0x0000040005057890 */ /* 0x000fc8000fffe03f */
[----:B------:R-:W-:-:S04]  /*1240*/  USHF.R.U32.HI UR5, URZ, 0x4, UR5 ;  /* 0x000000043f057899 */ /* 0x000fc80008011605 */
[----:B------:R-:W-:-:S04]  /*1250*/  ULOP3.LUT UR5, UR5, 0x3fff, URZ, 0xc0, !UPT ;  /* 0x00003fff05057892 */ /* 0x000fc8000f8ec03f */
[----:B------:R-:W-:Y:S01]  /*1260*/  ULOP3.LUT UR20, UR5, 0x2000000, URZ, 0xfc, !UPT ;  /* 0x0200000005147892 */ /* 0x000fe2000f8efc3f */
[----:B------:R-:W-:Y:S11]  /*1270*/  @!P0 BRA `(.L_x_3215) ;  /* 0x0000000000048947 */ /* 0x000ff60003800000 */
[----:B------:R-:W-:Y:S01]  /*1280*/  BPT.TRAP 0x1 ;  /* 0x000000040000795c */ /* 0x000fe20000300000 */
.L_x_3215:
[----:B------:R-:W-:Y:S01]  /*1290*/  ULEA UR16, UR39, UR41, 0x3 ;  /* 0x0000002927107291 */ /* 0x000fe2000f8e183f */
[----:B------:R-:W-:-:S05]  /*12a0*/  IMAD.U32 R0, RZ, RZ, UR38 ;  /* 0x00000026ff007e24 */ /* 0x000fca000f8e00ff */
[----:B------:R-:W-:-:S04]  /*12b0*/  SHF.L.U32 R0, R0, 0x1f, RZ ;  /* 0x0000001f00007819 */ /* 0x000fc800000006ff */
[----:B------:R-:W0:Y:S02]  /*12c0*/  SYNCS.PHASECHK.TRANS64.TRYWAIT P0, [UR16+0x28c50], R0 ;  /* 0x028c5000ff0075a7 */ /* 0x000e240008000150 */
[----:B0-----:R-:W-:Y:S05]  /*12d0*/  @!P0 BRA `(.L_x_3216) ;  /* 0x000000c400888947 */ /* 0x001fea0003800000 */
.L_x_3355:
[----:B------:R-:W-:Y:S01]  /*12e0*/  BAR.SYNC.DEFER_BLOCKING 0xe, 0x100 ;  /* 0x0384000000007b1d */ /* 0x000fe20000010000 */
[----:B------:R-:W-:Y:S01]  /*12f0*/  UIADD3 UR4, UR41, 0x26800, URZ ;  /* 0x0002680029047890 */ /* 0x000fe2000fffe03f */
[----:B0-----:R-:W-:Y:S01]  /*1300*/  IMAD.U32 R0, RZ, RZ, UR16 ;  /* 0x00000010ff007e24 */ /* 0x001fe2000f8e00ff */
[----:B------:R-:W-:Y:S02]  /*1310*/  ULEA UR12, UR39, UR20, 0xc ;  /* 0x00000014270c7291 */ /* 0x000fe4000f8e603f */
[----:B------:R-:W-:Y:S01]  /*1320*/  USHF.R.U32.HI UR4, URZ, 0x4, UR4 ;  /* 0x000000043f047899 */ /* 0x000fe20008011604 */
[----:B------:R-:W-:Y:S01]  /*1330*/  UMOV UR7, 0x40000040 ;  /* 0x4000004000077882 */ /* 0x000fe20000000000 */
[----:B------:R-:W-:Y:S02]  /*1340*/  UMOV UR5, 0x40000040 ;  /* 0x4000004000057882 */ /* 0x000fe40000000000 */
[----:B------:R-:W-:Y:S01]  /*1350*/  ULOP3.LUT UR4, UR4, 0x3fff, URZ, 0xc0, !UPT ;  /* 0x00003fff04047892 */ /* 0x000fe2000f8ec03f */
[----:B------:R-:W0:Y:S01]  /*1360*/  S2R R3, SR_TID.X ;  /* 0x0000000000037919 */ /* 0x000e220000002100 */
[----:B------:R-:W-:Y:S01]  /*1370*/  UMOV UR6, UR12 ;  /* 0x0000000c00067c82 */ /* 0x000fe20008000000 */
[----:B------:R-:W-:-:S02]  /*1380*/  UIADD3 UR10, UR12, 0x100, URZ ;  /* 0x000001000c0a7890 */ /* 0x000fc4000fffe03f */
[----:B------:R-:W-:Y:S01]  /*1390*/  ULOP3.LUT UR13, UR4, 0x10000, URZ, 0xfc, !UPT ;  /* 0x00010000040d7892 */ /* 0x000fe2000f8efc3f */
[----:B------:R-:W-:Y:S01]  /*13a0*/  UMOV UR11, 0x40000040 ;  /* 0x40000040000b7882 */ /* 0x000fe20000000000 */
[----:B------:R-:W-:Y:S02]  /*13b0*/  UMOV UR9, 0x40000040 ;  /* 0x4000004000097882 */ /* 0x000fe40000000000 */
[----:B------:R-:W-:Y:S02]  /*13c0*/  UIADD3 UR8, UR13, 0x4, URZ ;  /* 0x000000040d087890 */ /* 0x000fe4000fffe03f */
[----:B------:R-:W-:Y:S01]  /*13d0*/  UIADD3 UR14, UR12, 0x180, URZ ;  /* 0x000001800c0e7890 */ /* 0x000fe2000fffe03f */
[----:B------:R-:W-:Y:S01]  /*13e0*/  UMOV UR4, UR13 ;  /* 0x0000000d00047c82 */ /* 0x000fe20008000000 */
[----:B------:R-:W-:Y:S01]  /*13f0*/  UMOV UR15, 0x40000040 ;  /* 0x40000040000f7882 */ /* 0x000fe20000000000 */
[----:B------:R-:W-:Y:S01]  /*1400*/  WARPGROUP.ARRIVE ;  /* 0x00000000000079c5 */ /* 0x000fe20000000000 */
[----:B------:R-:W-:-:S05]  /*1410*/  UISETP.GE.AND UP0, UPT, UR50, 0x41, UPT ;  /* 0x000000413200788c */ /* 0x000fca000bf06270 */
[----:B------:R-:W-:Y:S01]  /*1420*/  HGMMA.64x256x16.F32 R24, gdesc[UR4].tnspB, RZ, !UPT, gsb0 ;  /* 0x43e00000041879f0 */ /* 0x000fe2000c0008ff */
[----:B------:R-:W-:Y:S02]  /*1430*/  UIADD3 UR6, UR12, 0x80, URZ ;  /* 0x000000800c067890 */ /* 0x000fe4000fffe03f */
[----:B------:R-:W-:Y:S01]  /*1440*/  UIADD3 UR4, UR13, 0x2, URZ ;  /* 0x000000020d047890 */ /* 0x000fe2000fffe03f */
[----:B------:R-:W-:Y:S01]  /*1450*/  UMOV UR7, 0x40000040 ;  /* 0x4000004000077882 */ /* 0x000fe20000000000 */
[----:B------:R-:W-:Y:S01]  /*1460*/  UMOV UR5, 0x40000040 ;  /* 0x4000004000057882 */ /* 0x000fe20000000000 */
[----:B------:R-:W-:-:S03]  /*1470*/  UIADD3 UR12, UR13, 0x6, URZ ;  /* 0x000000060d0c7890 */ /* 0x000fc6000fffe03f */
[----:B------:R-:W-:Y:S01]  /*1480*/  UMOV UR13, 0x40000040 ;  /* 0x40000040000d7882 */ /* 0x000fe20000000000 */
[----:B0-----:R-:W-:-:S04]  /*1490*/  LOP3.LUT R3, R3, 0x7f, RZ, 0xc0, !PT ;  /* 0x0000007f03037812 */ /* 0x001fc800078ec0ff */
[----:B------:R-:W-:-:S13]  /*14a0*/  ISETP.NE.AND P0, PT, R3, RZ, PT ;  /* 0x000000ff0300720c */ /* 0x000fda0003f05270 */
[----:B------:R-:W-:-:S05]  /*14b0*/  @!P0 VIADD R0, R0, 0x28c60 ;  /* 0x00028c6000008836 */ /* 0x000fca0000000000 */
[----:B------:R-:W-:Y:S01]  /*14c0*/  @!P0 PRMT R0, RZ, 0x654, R0 ;  /* 0x00000654ff008816 */ /* 0x000fe20000000000 */
[----:B------:R-:W-:Y:S02]  /*14d0*/  WARPGROUP.DEPBAR.LE gsb0, 0x0 ;  /* 0x00008000000079c5 */ /* 0x000fe40000010000 */
[----:B------:R-:W-:-:S06]  /*14e0*/  WARPGROUP.ARRIVE ;  /* 0x00000000000079c5 */ /* 0x000fcc0000000000 */
[----:B------:R-:W-:Y:S03]  /*14f0*/  HGMMA.64x256x16.F32 R24, gdesc[UR4].tnspB, R24, gsb0 ;  /* 0x43e00000041879f0 */ /* 0x000fe60008000818 */
[----:B------:R-:W-:Y:S02]  /*1500*/  WARPGROUP.DEPBAR.LE gsb0, 0x0 ;  /* 0x00008000000079c5 */ /* 0x000fe40000010000 */
[----:B------:R-:W-:-:S15]  /*1510*/  WARPGROUP.ARRIVE ;  /* 0x00000000000079c5 */ /* 0x000fde0000000000 */
[----:B------:R-:W-:-:S08]  /*1520*/  NOP ;  /* 0x0000000000007918 */ /* 0x000fd00000000000 */
[----:B------:R-:W-:Y:S03]  /*1530*/  HGMMA.64x256x16.F32 R24, gdesc[UR8].tnspB, R24, gsb0 ;  /* 0x43e00000081879f0 */ /* 0x000fe60008000818 */
[----:B------:R-:W-:Y:S02]  /*1540*/  WARPGROUP.DEPBAR.LE gsb0, 0x0 ;  /* 0x00008000000079c5 */ /* 0x000fe40000010000 */
[----:B------:R-:W-:-:S15]  /*1550*/  WARPGROUP.ARRIVE ;  /* 0x00000000000079c5 */ /* 0x000fde0000000000 */
[----:B------:R-:W-:-:S08]  /*1560*/  NOP ;  /* 0x0000000000007918 */ /* 0x000fd00000000000 */
[----:B------:R-:W-:Y:S03]  /*1570*/  HGMMA.64x256x16.F32 R24, gdesc[UR12].tnspB, R24, gsb0 ;  /* 0x43e000000c1879f0 */ /* 0x000fe60008000818 */
[----:B------:R-:W-:Y:S02]  /*1580*/  WARPGROUP.DEPBAR.LE gsb0, 0x0 ;  /* 0x00008000000079c5 */ /* 0x000fe40000010000 */
[----:B------:R-:W-:Y:S06]  /*1590*/  BAR.ARV 0xf, 0x100 ;  /* 0x03c4000000007b1d */ /* 0x000fec0000002000 */
[----:B------:R0:W-:Y:S01]  /*15a0*/  @!P0 SYNCS.ARRIVE.TRANS64.RED.A1T0 RZ, [R0+URZ], RZ ;  /* 0x000000ff00ff89a7 */ /* 0x0001e2000810043f */
[----:B------:R-:W-:-:S13]  /*15b0*/  PLOP3.LUT P0, PT, PT, PT, UP0, 0x80, 0x0 ;  /* 0x000000000000781c */ /* 0x000fda0003f0f008 */
[----:B0-----:R-:W-:Y:S05]  /*15c0*/  @!P0 BRA `(.L_x_3217) ;  /* 0x0000000c00048947 */ /* 0x001fea0003800000 */
[----:B------:R-:W-:-:S06]  /*15d0*/  UIADD3 UR49, UR49, -0x2, URZ ;  /* 0xfffffffe31317890 */ /* 0x000fcc000fffe03f */
[----:B------:R-:W-:-:S07]  /*15e0*/  IMAD.U32 R0, RZ, RZ, UR49 ;  /* 0x00000031ff007e24 */ /* 0x000fce000f8e00ff */
.L_x_3222:
[----:B------:R-:W-:Y:S01]  /*15f0*/  BAR.SYNC.DEFER_BLOCKING 0xe, 0x100 ;  /* 0x0384000000007b1d */ /* 0x000fe20000010000 */
[----:B0-----:R-:W-:Y:S01]  /*1600*/  IMAD.U32 R3, RZ, RZ, UR39 ;  /* 0x00000027ff037e24 */ /* 0x001fe2000f8e00ff */
[----:B------:R-:W-:Y:S01]  /*1610*/  UISETP.NE.AND UP1, UPT, UR40, 0x3, UPT ;  /* 0x000000032800788c */ /* 0x000fe2000bf25270 */
[C---:B------:R-:W-:Y:S01]  /*1620*/  ISETP.GT.AND P1, PT, R0.reuse, RZ, PT ;  /* 0x000000ff0000720c */ /* 0x040fe20003f24270 */
[----:B------:R-:W-:Y:S01]  /*1630*/  UIADD3 UR39, UR39, 0x1, URZ ;  /* 0x0000000127277890 */ /* 0x000fe2000fffe03f */
[----:B------:R-:W-:Y:S02]  /*1640*/  IMAD R3, R3, 0x40, R2 ;  /* 0x0000004003037824 */ /* 0x000fe400078e0202 */
[----:B------:R-:W-:Y:S01]  /*1650*/  VIADD R0, R0, 0xffffffff ;  /* 0xffffffff00007836 */ /* 0x000fe20000000000 */
[----:B------:R-:W-:Y:S01]  /*1660*/  PLOP3.LUT P2, PT, PT, PT, UP1, 0x80, 0x0 ;  /* 0x000000000000781c */ /* 0x000fe20003f4f018 */
[----:B------:R-:W-:Y:S01]  /*1670*/  UISETP.NE.AND UP0, UPT, UR39, 0x2, UPT ;  /* 0x000000022700788c */ /* 0x000fe2000bf05270 */
[----:B------:R-:W-:-:S03]  /*1680*/  LEA R3, R3, UR41, 0x2 ;  /* 0x0000002903037c11 */ /* 0x000fc6000f8e10ff */
[----:B------:R-:W-:Y:S02]  /*1690*/  USEL UR6, URZ, 0x1, UP0 ;  /* 0x000000013f067887 */ /* 0x000fe40008000000 */
[----:B------:R-:W-:Y:S02]  /*16a0*/  USEL UR39, UR39, URZ, UP0 ;  /* 0x0000003f27277287 */ /* 0x000fe40008000000 */
[----:B------:R-:W-:Y:S01]  /*16b0*/  ULOP3.LUT UR38, UR38, UR6, URZ, 0x3c, !UPT ;  /* 0x0000000626267292 */ /* 0x000fe2000f8e3c3f */
[----:B------:R-:W0:Y:S04]  /*16c0*/  LDS R4, [R3+0x28800] ;  /* 0x0288000003047984 */ /* 0x000e280000000800 */
[----:B------:R-:W1:Y:S01]  /*16d0*/  LDS R5, [R3+0x28820] ;  /* 0x0288200003057984 */ /* 0x000e620000000800 */
        /* <DEDUP_REMOVED lines=130> */
.L_x_3218:
[----:B------:R-:W-:Y:S01]  /*1f00*/  ULEA UR6, UR39, UR41, 0x3 ;  /* 0x0000002927067291 */ /* 0x000fe2000f8e183f */
[----:B------:R-:W-:-:S05]  /*1f10*/  IMAD.U32 R3, RZ, RZ, UR38 ;  /* 0x00000026ff037e24 */ /* 0x000fca000f8e00ff */
[----:B------:R-:W-:-:S04]  /*1f20*/  SHF.L.U32 R3, R3, 0x1f, RZ ;  /* 0x0000001f03037819 */ /* 0x000fc800000006ff */
[----:B------:R0:W1:Y:S01]  /*1f30*/  SYNCS.PHASECHK.TRANS64.TRYWAIT P0, [UR6+0x28c50], R3 ;  /* 0x028c5003ff0075a7 */ /* 0x0000620008000146 */
[----:B------:R-:W-:Y:S05]  /*1f40*/  @!P2 BRA `(.L_x_3219) ;  /* 0x000000000004a947 */ /* 0x000fea0003800000 */
[----:B------:R-:W-:Y:S01]  /*1f50*/  BPT.TRAP 0x1 ;  /* 0x000000040000795c */ /* 0x000fe20000300000 */
.L_x_3219:
[----:B-1----:R-:W-:Y:S05]  /*1f60*/  @P0 BRA `(.L_x_3220) ;  /* 0x0000000000080947 */ /* 0x002fea0003800000 */
[----:B------:R-:W1:Y:S02]  /*1f70*/  SYNCS.PHASECHK.TRANS64.TRYWAIT P0, [UR6+0x28c50], R3 ;  /* 0x028c5003ff0075a7 */ /* 0x000e640008000146 */
[----:B-1----:R-:W-:Y:S05]  /*1f80*/  @!P0 BRA `(.L_x_3221) ;  /* 0x000000b800748947 */ /* 0x002fea0003800000 */
.L_x_3220:
[----:B------:R-:W-:Y:S01]  /*1f90*/  UIADD3 UR6, UR41, 0x26800, URZ ;  /* 0x0002680029067890 */ /* 0x000fe2000fffe03f */
[----:B------:R-:W-:Y:S01]  /*1fa0*/  WARPGROUP.ARRIVE ;  /* 0x00000000000079c5 */ /* 0x000fe20000000000 */
[----:B------:R-:W-:-:S05]  /*1fb0*/  ULEA UR18, UR39, UR20, 0xc ;  /* 0x0000001427127291 */ /* 0x000fca000f8e603f */
[----:B-1----:R-:W1:Y:S01]  /*1fc0*/  S2R R4, SR_TID.X ;  /* 0x0000000000047919 */ /* 0x002e620000002100 */
[----:B------:R-:W-:Y:S01]  /*1fd0*/  USHF.R.U32.HI UR6, URZ, 0x4, UR6 ;  /* 0x000000043f067899 */ /* 0x000fe20008011606 */
[----:B0-----:R-:W-:Y:S01]  /*1fe0*/  IMAD.U32 R3, RZ, RZ, UR39 ;  /* 0x00000027ff037e24 */ /* 0x001fe2000f8e00ff */
[----:B------:R-:W-:Y:S01]  /*1ff0*/  UMOV UR19, 0x40000040 ;  /* 0x4000004000137882 */ /* 0x000fe20000000000 */
[----:B------:R-:W-:Y:S01]  /*2000*/  UMOV UR17, 0x40000040 ;  /* 0x4000004000117882 */ /* 0x000fe20000000000 */
[----:B------:R-:W-:Y:S01]  /*2010*/  ULOP3.LUT UR6, UR6, 0x3fff, URZ, 0xc0, !UPT ;  /* 0x00003fff06067892 */ /* 0x000fe2000f8ec03f */
[----:B------:R-:W-:Y:S01]  /*2020*/  UMOV UR7, 0x40000040 ;  /* 0x4000004000077882 */ /* 0x000fe20000000000 */
[----:B------:R-:W-:Y:S02]  /*2030*/  UIADD3 UR10, UR18, 0x100, URZ ;  /* 0x00000100120a7890 */ /* 0x000fe4000fffe03f */
[----:B------:R-:W-:Y:S02]  /*2040*/  ULOP3.LUT UR16, UR6, 0x10000, URZ, 0xfc, !UPT ;  /* 0x0001000006107892 */ /* 0x000fe4000f8efc3f */
[----:B------:R-:W-:Y:S01]  /*2050*/  UIADD3 UR6, UR18, 0x80, URZ ;  /* 0x0000008012067890 */ /* 0x000fe2000fffe03f */
[----:B------:R-:W-:Y:S01]  /*2060*/  UMOV UR11, 0x40000040 ;  /* 0x40000040000b7882 */ /* 0x000fe20000000000 */
[----:B------:R-:W-:Y:S01]  /*2070*/  UIADD3 UR14, UR18, 0x180, URZ ;  /* 0x00000180120e7890 */ /* 0x000fe2000fffe03f */
[----:B------:R-:W-:-:S04]  /*2080*/  UMOV UR15, 0x40000040 ;  /* 0x40000040000f7882 */ /* 0x000fc80000000000 */
[----:B------:R-:W-:Y:S01]  /*2090*/  HGMMA.64x256x16.F32 R24, gdesc[UR16].tnspB, R24, gsb0 ;  /* 0x43e00000101879f0 */ /* 0x000fe20008000818 */
[----:B-1----:R-:W-:-:S04]  /*20a0*/  LOP3.LUT R4, R4, 0x7f, RZ, 0xc0, !PT ;  /* 0x0000007f04047812 */ /* 0x002fc800078ec0ff */
[----:B------:R-:W-:-:S13]  /*20b0*/  ISETP.NE.AND P0, PT, R4, RZ, PT ;  /* 0x000000ff0400720c */ /* 0x000fda0003f05270 */
[----:B------:R-:W-:-:S05]  /*20c0*/  @!P0 LEA R3, R3, UR41, 0x3 ;  /* 0x0000002903038c11 */ /* 0x000fca000f8e18ff */
        /* <DEDUP_REMOVED lines=16> */
[----:B------:R-:W-:Y:S05]  /*21d0*/  @P1 BRA `(.L_x_3222) ;  /* 0xfffffff400041947 */ /* 0x000fea000383ffff */
.L_x_3217:
[----:B------:R-:W-:Y:S01]  /*21e0*/  BAR.SYNC.DEFER_BLOCKING 0xe, 0x100 ;  /* 0x0384000000007b1d */ /* 0x000fe20000010000 */
[----:B0-----:R-:W-:Y:S01]  /*21f0*/  IMAD.U32 R3, RZ, RZ, UR39 ;  /* 0x00000027ff037e24 */ /* 0x001fe2000f8e00ff */
[----:B------:R-:W-:-:S03]  /*2200*/  UIADD3 UR39, UR39, 0x1, URZ ;  /* 0x0000000127277890 */ /* 0x000fc6000fffe03f */
[----:B------:R-:W-:Y:S01]  /*2210*/  IMAD R0, R3, 0x40, R2 ;  /* 0x0000004003007824 */ /* 0x000fe200078e0202 */
[----:B------:R-:W-:-:S04]  /*2220*/  UISETP.NE.AND UP0, UPT, UR39, 0x2, UPT ;  /* 0x000000022700788c */ /* 0x000fc8000bf05270 */
[----:B------:R-:W-:Y:S01]  /*2230*/  LEA R3, R0, UR41, 0x2 ;  /* 0x0000002900037c11 */ /* 0x000fe2000f8e10ff */
[----:B------:R-:W-:Y:S02]  /*2240*/  USEL UR4, URZ, 0x1, UP0 ;  /* 0x000000013f047887 */ /* 0x000fe40008000000 */
[----:B------:R-:W-:Y:S02]  /*2250*/  USEL UR39, UR39, URZ, UP0 ;  /* 0x0000003f27277287 */ /* 0x000fe40008000000 */
[----:B------:R-:W-:Y:S01]  /*2260*/  ULOP3.LUT UR38, UR38, UR4, URZ, 0x3c, !UPT ;  /* 0x0000000426267292 */ /* 0x000fe2000f8e3c3f */
[----:B------:R-:W0:Y:S04]  /*2270*/  LDS R4, [R3+0x28800] ;  /* 0x0288000003047984 */ /* 0x000e280000000800 */
[----:B------:R1:W2:Y:S02]  /*2280*/  LDS R0, [R3+0x28820] ;  /* 0x0288200003007984 */ /* 0x0002a40000000800 */
[----:B-1----:R-:W-:-:S02]  /*2290*/  IMAD.MOV.U32 R3, RZ, RZ, RZ ;  /* 0x000000ffff037224 */ /* 0x002fc400078e00ff */
[-C--:B0-----:R-:W-:Y:S01]  /*22a0*/  FMUL.FTZ R154, R92, R4.reuse ;  /* 0x000000045c9a7220 */ /* 0x081fe20000410000 */
[-C--:B------:R-:W-:Y:S01]  /*22b0*/  FMUL.FTZ R208, R24, R4.reuse ;  /* 0x0000000418d07220 */ /* 0x080fe20000410000 */
[-C--:B------:R-:W-:Y:S01]  /*22c0*/  FMUL.FTZ R206, R25, R4.reuse ;  /* 0x0000000419ce7220 */ /* 0x080fe20000410000 */
[----:B------:R-:W-:Y:S01]  /*22d0*/  FMUL.FTZ R205, R28, R4 ;  /* 0x000000041ccd7220 */ /* 0x000fe20000410000 */
        /* <DEDUP_REMOVED lines=124> */
[----:B------:R-:W-:Y:S01]  /*2aa0*/  IMAD.MOV.U32 R0, RZ, RZ, RZ ;  /* 0x000000ffff007224 */ /* 0x000fe200078e00ff */
[----:B------:R-:W-:Y:S06]  /*2ab0*/  BAR.ARV 0xf, 0x100 ;  /* 0x03c4000000007b1d */ /* 0x000fec0000002000 */
[----:B------:R-:W-:Y:S05]  /*2ac0*/  BRA `(.L_x_3223) ;  /* 0x00000040007c7947 */ /* 0x000fea0003800000 */
.L_x_3214:
[----:B------:R-:W0:Y:S02]  /*2ad0*/  SHFL.IDX PT, R0, R210, RZ, 0x1f ;  /* 0x00001fffd2007589 */ /* 0x000e2400000e0000 */
[----:B0-----:R-:W-:-:S13]  /*2ae0*/  R2UR UR4, R0 ;  /* 0x00000000000472ca */ /* 0x001fda00000e0000 */
[----:B------:R-:W-:-:S04]  /*2af0*/  ULEA.HI UR5, UR4, UR4, URZ, 0x1 ;  /* 0x0000000404057291 */ /* 0x000fc8000f8f083f */
[----:B------:R-:W-:-:S04]  /*2b00*/  ULOP3.LUT UR5, UR5, 0x1fffe, URZ, 0xc0, !UPT ;  /* 0x0001fffe05057892 */ /* 0x000fc8000f8ec03f */
[----:B------:R-:W-:Y:S02]  /*2b10*/  UIADD3 UR5, UR4, -UR5, URZ ;  /* 0x8000000504057290 */ /* 0x000fe4000fffe03f */
[----:B------:R-:W-:Y:S02]  /*2b20*/  UIADD3 UR4, UR41, 0x26800, URZ ;  /* 0x0002680029047890 */ /* 0x000fe4000fffe03f */
[----:B------:R-:W-:Y:S02]  /*2b30*/  ULEA UR5, UR5, UR41, 0xf ;  /* 0x0000002905057291 */ /* 0x000fe4000f8e783f */
[----:B------:R-:W-:Y:S02]  /*2b40*/  ULOP3.LUT UP0, URZ, UR4, 0x3ff, URZ, 0xc0, !UPT ;  /* 0x000003ff043f7892 */ /* 0x000fe4000f80c03f */
[----:B------:R-:W-:-:S04]  /*2b50*/  UIADD3 UR5, UR5, 0x400, URZ ;  /* 0x0000040005057890 */ /* 0x000fc8000fffe03f */
[----:B------:R-:W-:Y:S01]  /*2b60*/  PLOP3.LUT P0, PT, PT, PT, UP0, 0x80, 0x0 ;  /* 0x000000000000781c */ /* 0x000fe20003f0f008 */
[----:B------:R-:W-:-:S04]  /*2b70*/  USHF.R.U32.HI UR5, URZ, 0x4, UR5 ;  /* 0x000000043f057899 */ /* 0x000fc80008011605 */
[----:B------:R-:W-:-:S08]  /*2b80*/  ULOP3.LUT UR51, UR5, 0x3fff, URZ, 0xc0, !UPT ;  /* 0x00003fff05337892 */ /* 0x000fd0000f8ec03f */
        /* <DEDUP_REMOVED lines=17> */
.L_x_3224:
[----:B------:R-:W-:Y:S01]  /*2ca0*/  ULEA.HI UR4, UR36, UR36, URZ, 0x1 ;  /* 0x0000002424047291 */ /* 0x000fe2000f8f083f */
[----:B------:R-:W-:-:S03]  /*2cb0*/  IMAD.U32 R3, RZ, RZ, UR40 ;  /* 0x00000028ff037e24 */ /* 0x000fc6000f8e00ff */
[----:B------:R-:W-:Y:S02]  /*2cc0*/  ULOP3.LUT UR4, UR4, 0xfffffffe, URZ, 0xc0, !UPT ;  /* 0xfffffffe04047892 */ /* 0x000fe4000f8ec03f */
[----:B------:R-:W-:Y:S02]  /*2cd0*/  ISETP.NE.AND P0, PT, R3, 0x3, PT ;  /* 0x000000030300780c */ /* 0x000fe40003f05270 */
[----:B------:R-:W-:-:S06]  /*2ce0*/  UIADD3 UR4, UR36, -UR4, URZ ;  /* 0x8000000424047290 */ /* 0x000fcc000fffe03f */
[----:B------:R-:W-:-:S05]  /*2cf0*/  IMAD.U32 R0, RZ, RZ, UR4 ;  /* 0x00000004ff007e24 */ /* 0x000fca000f8e00ff */
[----:B------:R-:W-:-:S04]  /*2d00*/  SHF.L.U32 R0, R0, 0x1f, RZ ;  /* 0x0000001f00007819 */ /* 0x000fc800000006ff */
[----:B------:R-:W0:Y:S02]  /*2d10*/  SYNCS.PHASECHK.TRANS64.TRYWAIT P1, [UR41+0x28c00], R0 ;  /* 0x028c0000ff0075a7 */ /* 0x000e240008020169 */
[----:B0-----:R-:W-:Y:S05]  /*2d20*/  @!P1 BRA `(.L_x_3225) ;  /* 0x000000ac00249947 */ /* 0x001fea0003800000 */
.L_x_3356:
[----:B------:R-:W-:Y:S05]  /*2d30*/  @!P0 BRA `(.L_x_3226) ;  /* 0x0000000000048947 */ /* 0x000fea0003800000 */
[----:B------:R-:W-:Y:S01]  /*2d40*/  BPT.TRAP 0x1 ;  /* 0x000000040000795c */ /* 0x000fe20000300000 */
.L_x_3226:
[----:B------:R-:W-:Y:S02]  /*2d50*/  IMAD.U32 R7, RZ, RZ, UR39 ;  /* 0x00000027ff077e24 */ /* 0x000fe4000f8e00ff */
[----:B------:R-:W-:-:S03]  /*2d60*/  IMAD.U32 R8, RZ, RZ, UR38 ;  /* 0x00000026ff087e24 */ /* 0x000fc6000f8e00ff */
[----:B------:R-:W-:Y:S02]  /*2d70*/  LEA R7, R7, UR41, 0x3 ;  /* 0x0000002907077c11 */ /* 0x000fe4000f8e18ff */
[----:B------:R-:W-:-:S04]  /*2d80*/  SHF.L.U32 R8, R8, 0x1f, RZ ;  /* 0x0000001f08087819 */ /* 0x000fc800000006ff */
[----:B------:R1:W2:Y:S01]  /*2d90*/  SYNCS.PHASECHK.TRANS64.TRYWAIT P1, [R7+URZ+0x28c30], R8 ;  /* 0x028c3008070075a7 */ /* 0x0002a2000802017f */
[----:B------:R-:W-:Y:S05]  /*2da0*/  @!P0 BRA `(.L_x_3227) ;  /* 0x0000000000048947 */ /* 0x000fea0003800000 */
[----:B------:R-:W-:Y:S01]  /*2db0*/  BPT.TRAP 0x1 ;  /* 0x000000040000795c */ /* 0x000fe20000300000 */
.L_x_3227:
[----:B--2---:R-:W-:Y:S05]  /*2dc0*/  @P1 BRA `(.L_x_3228) ;  /* 0x0000000000081947 */ /* 0x004fea0003800000 */
[----:B------:R-:W2:Y:S02]  /*2dd0*/  SYNCS.PHASECHK.TRANS64.TRYWAIT P1, [R7+URZ+0x28c30], R8 ;  /* 0x028c3008070075a7 */ /* 0x000ea4000802017f */
[----:B--2---:R-:W-:Y:S05]  /*2de0*/  @!P1 BRA `(.L_x_3229) ;  /* 0x000000ac000c9947 */ /* 0x004fea0003800000 */
.L_x_3228:
[----:B0-----:R-:W0:Y:S01]  /*2df0*/  S2R R3, SR_TID.X ;  /* 0x0000000000037919 */ /* 0x001e220000002100 */
[----:B------:R-:W-:-:S04]  /*2e00*/  UIADD3 UR4, UR41, 0x22400, URZ ;  /* 0x0002240029047890 */ /* 0x000fc8000fffe03f */
[----:B------:R-:W-:-:S04]  /*2e10*/  USHF.R.U32.HI UR4, URZ, 0x4, UR4 ;  /* 0x000000043f047899 */ /* 0x000fc80008011604 */
[----:B------:R-:W-:-:S06]  /*2e20*/  ULOP3.LUT UR4, UR4, 0x3fff, URZ, 0xc0, !UPT ;  /* 0x00003fff04047892 */ /* 0x000fcc000f8ec03f */
[----:B------:R-:W-:Y:S01]  /*2e30*/  IMAD.U32 R0, RZ, RZ, UR4 ;  /* 0x00000004ff007e24 */ /* 0x000fe2000f8e00ff */
[----:B------:R-:W-:Y:S05]  /*2e40*/  WARPSYNC.ALL ;  /* 0x0000000000007948 */ /* 0x000fea0003800000 */
[----:B------:R-:W-:Y:S02]  /*2e50*/  LOP3.LUT R0, R0, 0x10000, RZ, 0xfc, !PT ;  /* 0x0001000000007812 */ /* 0x000fe400078efcff */
[----:B0-----:R-:W-:-:S04]  /*2e60*/  LOP3.LUT R3, R3, 0x7f, RZ, 0xc0, !PT ;  /* 0x0000007f03037812 */ /* 0x001fc800078ec0ff */
[----:B------:R-:W-:Y:S02]  /*2e70*/  ISETP.NE.AND P1, PT, R3, RZ, PT ;  /* 0x000000ff0300720c */ /* 0x000fe40003f25270 */
[----:B------:R-:W-:Y:S01]  /*2e80*/  R2UR UR12, R0 ;  /* 0x00000000000c72ca */ /* 0x000fe200000e0000 */
[----:B------:R-:W-:Y:S01]  /*2e90*/  UIADD3 UR4, UR41, 0x20400, URZ ;  /* 0x0002040029047890 */ /* 0x000fe2000fffe03f */
[----:B------:R-:W-:Y:S01]  /*2ea0*/  WARPGROUP.ARRIVE ;  /* 0x00000000000079c5 */ /* 0x000fe20000000000 */
[----:B------:R-:W-:Y:S01]  /*2eb0*/  UMOV UR7, 0x40000040 ;  /* 0x4000004000077882 */ /* 0x000fe20000000000 */
[----:B------:R-:W-:Y:S01]  /*2ec0*/  UMOV UR5, 0x40000040 ;  /* 0x4000004000057882 */ /* 0x000fe20000000000 */
[----:B------:R-:W-:Y:S01]  /*2ed0*/  USHF.R.U32.HI UR4, URZ, 0x4, UR4 ;  /* 0x000000043f047899 */ /* 0x000fe20008011604 */
[----:B------:R-:W-:Y:S01]  /*2ee0*/  UMOV UR11, 0x40000040 ;  /* 0x40000040000b7882 */ /* 0x000fe20000000000 */
[----:B------:R-:W-:Y:S02]  /*2ef0*/  UMOV UR9, 0x40000040 ;  /* 0x4000004000097882 */ /* 0x000fe40000000000 */
[----:B------:R-:W-:Y:S01]  /*2f00*/  ULOP3.LUT UR4, UR4, 0x3fff, URZ, 0xc0, !UPT ;  /* 0x00003fff04047892 */ /* 0x000fe2000f8ec03f */
[----:B------:R-:W-:Y:S01]  /*2f10*/  UMOV UR15, 0x40000040 ;  /* 0x40000040000f7882 */ /* 0x000fe20000000000 */
[----:B------:R-:W-:-:S02]  /*2f20*/  ULDC UR20, c[0x0][0x988] ;  /* 0x0002620000147ab9 */ /* 0x000fc40000000800 */
[----:B------:R-:W-:Y:S02]  /*2f30*/  ULEA UR12, UR39, UR12, 0x9 ;  /* 0x0000000c270c7291 */ /* 0x000fe4000f8e483f */
[----:B------:R-:W-:Y:S02]  /*2f40*/  ULOP3.LUT UR13, UR4, 0x10000, URZ, 0xfc, !UPT ;  /* 0x00010000040d7892 */ /* 0x000fe4000f8efc3f */
[----:B------:R-:W-:Y:S02]  /*2f50*/  UIADD3 UR10, UR12, 0x4, URZ ;  /* 0x000000040c0a7890 */ /* 0x000fe4000fffe03f */
[----:B------:R-:W-:Y:S01]  /*2f60*/  UIADD3 UR8, UR13, 0x4, URZ ;  /* 0x000000040d087890 */ /* 0x000fe2000fffe03f */
[----:B------:R-:W-:Y:S02]  /*2f70*/  UMOV UR6, UR12 ;  /* 0x0000000c00067c82 */ /* 0x000fe40008000000 */
[----:B------:R-:W-:Y:S01]  /*2f80*/  UMOV UR4, UR13 ;  /* 0x0000000d00047c82 */ /* 0x000fe20008000000 */
[----:B------:R-:W-:Y:S01]  /*2f90*/  UIADD3 UR14, UR12, 0x6, URZ ;  /* 0x000000060c0e7890 */ /* 0x000fe2000fffe03f */
[----:B------:R-:W-:Y:S01]  /*2fa0*/  HGMMA.64x64x16.F32 R24, gdesc[UR4], RZ, !UPT, gsb0 ;  /* 0x00e00000041879f0 */ /* 0x000fe2000c0008ff */
[----:B------:R-:W-:-:S02]  /*2fb0*/  UIADD3 UR6, UR12, 0x2, URZ ;  /* 0x000000020c067890 */ /* 0x000fc4000fffe03f */
[----:B------:R-:W-:Y:S01]  /*2fc0*/  UIADD3 UR4, UR13, 0x2, URZ ;  /* 0x000000020d047890 */ /* 0x000fe2000fffe03f */
[----:B------:R-:W-:Y:S01]  /*2fd0*/  UMOV UR7, 0x40000040 ;  /* 0x4000004000077882 */ /* 0x000fe20000000000 */
[----:B------:R-:W-:Y:S01]  /*2fe0*/  UMOV UR5, 0x40000040 ;  /* 0x4000004000057882 */ /* 0x000fe20000000000 */
[----:B------:R-:W-:-:S03]  /*2ff0*/  UIADD3 UR12, UR13, 0x6, URZ ;  /* 0x000000060d0c7890 */ /* 0x000fc6000fffe03f */
[----:B------:R-:W-:Y:S01]  /*3000*/  UMOV UR13, 0x40000040 ;  /* 0x40000040000d7882 */ /* 0x000fe20000000000 */
[----:B------:R-:W-:Y:S02]  /*3010*/  WARPGROUP.DEPBAR.LE gsb0, 0x0 ;  /* 0x00008000000079c5 */ /* 0x000fe40000010000 */
[----:B------:R-:W-:-:S06]  /*3020*/  WARPGROUP.ARRIVE ;  /* 0x00000000000079c5 */ /* 0x000fcc0000000000 */
[----:B------:R-:W-:Y:S01]  /*3030*/  HGMMA.64x64x16.F32 R24, gdesc[UR4], R24, gsb0 ;  /* 0x00e00000041879f0 */ /* 0x000fe20008000818 */
[----:B------:R-:W-:Y:S01]  /*3040*/  ULDC UR7, c[0x0][0x9d8] ;  /* 0x0002760000077ab9 */ /* 0x000fe20000000800 */
[----:B------:R-:W-:-:S06]  /*3050*/  UIMAD UR6, UR49, -0x40, UR50 ;  /* 0xffffffc0310678a4 */ /* 0x000fcc000f8e0232 */
[----:B------:R-:W-:-:S05]  /*3060*/  IMAD.U32 R4, RZ, RZ, UR6 ;  /* 0x00000006ff047e24 */ /* 0x000fca000f8e00ff */
[----:B------:R-:W-:-:S04]  /*3070*/  IADD3 R3, -R17, 0x40, R4 ;  /* 0x0000004011037810 */ /* 0x000fc80007ffe104 */
[C---:B------:R-:W-:Y:S02]  /*3080*/  ISETP.GT.AND P3, PT, R3.reuse, RZ, PT ;  /* 0x000000ff0300720c */ /* 0x040fe40003f64270 */
[C---:B------:R-:W-:Y:S02]  /*3090*/  ISETP.GT.AND P6, PT, R3.reuse, 0x1, PT ;  /* 0x000000010300780c */ /* 0x040fe40003fc4270 */
[C---:B------:R-:W-:Y:S02]  /*30a0*/  ISETP.GT.AND P5, PT, R3.reuse, 0x8, PT ;  /* 0x000000080300780c */ /* 0x040fe40003fa4270 */
[C---:B------:R-:W-:Y:S02]  /*30b0*/  ISETP.GT.AND P4, PT, R3.reuse, 0x9, PT ;  /* 0x000000090300780c */ /* 0x040fe40003f84270 */
[----:B------:R-:W-:Y:S01]  /*30c0*/  ISETP.GT.AND P2, PT, R3, 0x10, PT ;  /* 0x000000100300780c */ /* 0x000fe20003f44270 */
[----:B------:R-:W-:Y:S02]  /*30d0*/  WARPGROUP.DEPBAR.LE gsb0, 0x0 ;  /* 0x00008000000079c5 */ /* 0x000fe40000010000 */
[----:B------:R-:W-:-:S06]  /*30e0*/  WARPGROUP.ARRIVE ;  /* 0x00000000000079c5 */ /* 0x000fcc0000000000 */
[----:B------:R-:W-:Y:S03]  /*30f0*/  HGMMA.64x64x16.F32 R24, gdesc[UR8], R24, gsb0 ;  /* 0x00e00000081879f0 */ /* 0x000fe60008000818 */
[----:B------:R-:W-:Y:S02]  /*3100*/  WARPGROUP.DEPBAR.LE gsb0, 0x0 ;  /* 0x00008000000079c5 */ /* 0x000fe40000010000 */
[----:B------:R-:W-:-:S06]  /*3110*/  WARPGROUP.ARRIVE ;  /* 0x00000000000079c5 */ /* 0x000fcc0000000000 */
[----:B------:R-:W-:Y:S03]  /*3120*/  HGMMA.64x64x16.F32 R24, gdesc[UR12], R24, gsb0 ;  /* 0x00e000000c1879f0 */ /* 0x000fe60008000818 */
        /* <DEDUP_REMOVED lines=41> */
[----:B------:R-:W-:-:S03]  /*33c0*/  FMUL.FTZ R55, R55, UR7 ;  /* 0x0000000737377c20 */ /* 0x000fc60008410000 */
[----:B------:R-:W-:-:S03]  /*33d0*/  FMNMX.FTZ R4, R28, R5, !PT ;  /* 0x000000051c047209 */ /* 0x000fc60007810000 */
[----:B------:R-:W4:Y:S01]  /*33e0*/  MUFU.TANH R32, R32 ;  /* 0x0000002000207308 */ /* 0x000f220000002400 */
[----:B0-----:R-:W-:-:S04]  /*33f0*/  FSEL R29, R29, -INF , P4 ;  /* 0xff8000001d1d7808 */ /* 0x001fc80002000000 */
[----:B------:R-:W-:-:S03]  /*3400*/  FMNMX.FTZ R5, R29, R4, !PT ;  /* 0x000000041d057209 */ /* 0x000fc60007810000 */
[----:B------:R-:W0:Y:S01]  /*3410*/  MUFU.TANH R27, R27 ;  /* 0x0000001b001b7308 */ /* 0x000e220000002400 */
[----:B---3--:R-:W-:Y:S02]  /*3420*/  FSEL R26, R26, -INF , P3 ;  /* 0xff8000001a1a7808 */ /* 0x008fe40001800000 */
[----:B------:R-:W-:-:S05]  /*3430*/  ISETP.GT.AND P3, PT, R3, 0x11, PT ;  /* 0x000000110300780c */ /* 0x000fca0003f64270 */
[----:B------:R-:W3:Y:S01]  /*3440*/  MUFU.TANH R33, R33 ;  /* 0x0000002100217308 */ /* 0x000ee20000002400 */
[----:B----4-:R-:W-:-:S04]  /*3450*/  FSEL R32, R32, -INF , P2 ;  /* 0xff80000020207808 */ /* 0x010fc80001000000 */
[----:B------:R-:W-:-:S03]  /*3460*/  FMNMX.FTZ R4, R32, R5, !PT ;  /* 0x0000000520047209 */ /* 0x000fc60007810000 */
[----:B------:R-:W4:Y:S01]  /*3470*/  MUFU.TANH R30, R30 ;  /* 0x0000001e001e7308 */ /* 0x000f220000002400 */
[----:B0-----:R-:W-:Y:S02]  /*3480*/  FSEL R27, R27, -INF , P6 ;  /* 0xff8000001b1b7808 */ /* 0x001fe40003000000 */
[----:B------:R-:W-:-:S05]  /*3490*/  ISETP.GT.AND P6, PT, R3, 0x18, PT ;  /* 0x000000180300780c */ /* 0x000fca0003fc4270 */
[----:B------:R-:W0:Y:S01]  /*34a0*/  MUFU.TANH R36, R36 ;  /* 0x0000002400247308 */ /* 0x000e220000002400 */
[----:B---3--:R-:W-:-:S04]  /*34b0*/  FSEL R33, R33, -INF , P3 ;  /* 0xff80000021217808 */ /* 0x008fc80001800000 */
[----:B------:R-:W-:-:S03]  /*34c0*/  FMNMX.FTZ R5, R33, R4, !PT ;  /* 0x0000000421057209 */ /* 0x000fc60007810000 */
[----:B------:R-:W3:Y:S01]  /*34d0*/  MUFU.TANH R31, R31 ;  /* 0x0000001f001f7308 */ /* 0x000ee20000002400 */
[----:B----4-:R-:W-:Y:S02]  /*34e0*/  FSEL R30, R30, -INF , P5 ;  /* 0xff8000001e1e7808 */ /* 0x010fe40002800000 */
[----:B------:R-:W-:-:S05]  /*34f0*/  ISETP.GT.AND P5, PT, R3, 0x19, PT ;  /* 0x000000190300780c */ /* 0x000fca0003fa4270 */
        /* <DEDUP_REMOVED lines=43> */
[----:B----4-:R-:W-:-:S07]  /*37b0*/  FSEL R49, R49, -INF , P4 ;  /* 0xff80000031317808 */ /* 0x010fce0002000000 */
[----:B------:R-:W4:Y:S01]  /*37c0*/  MUFU.TANH R53, R53 ;  /* 0x0000003500357308 */ /* 0x000f220000002400 */
[----:B0-----:R-:W-:Y:S02]  /*37d0*/  FSEL R46, R46, -INF , P2 ;  /* 0xff8000002e2e7808 */ /* 0x001fe40001000000 */
[----:B------:R-:W-:Y:S02]  /*37e0*/  ISETP.GT.AND P2, PT, R3, 0x39, PT ;  /* 0x000000390300780c */ /* 0x000fe40003f44270 */
[----:B------:R-:W-:-:S03]  /*37f0*/  FMNMX.FTZ R3, R49, R4, !PT ;  /* 0x0000000431037209 */ /* 0x000fc60007810000 */
[----:B------:R-:W0:Y:S01]  /*3800*/  MUFU.TANH R47, R47 ;  /* 0x0000002f002f7308 */ /* 0x000e220000002400 */
[----:B---3--:R-:W-:-:S04]  /*3810*/  FSEL R52, R52, -INF , P3 ;  /* 0xff80000034347808 */ /* 0x008fc80001800000 */
[----:B------:R-:W-:Y:S02]  /*3820*/  FMNMX.FTZ R4, R52, R3, !PT ;  /* 0x0000000334047209 */ /* 0x000fe40007810000 */
[----:B------:R-:W-:Y:S01]  /*3830*/  FMNMX.FTZ R3, R26, R27, !PT ;  /* 0x0000001b1a037209 */ /* 0x000fe20007810000 */
[----:B------:R-:W3:Y:S01]  /*3840*/  MUFU.TANH R50, R50 ;  /* 0x0000003200327308 */ /* 0x000ee20000002400 */
[----:B----4-:R-:W-:-:S04]  /*3850*/  FSEL R53, R53, -INF , P2 ;  /* 0xff80000035357808 */ /* 0x010fc80001000000 */
[----:B------:R-:W-:-:S03]  /*3860*/  FMNMX.FTZ R5, R53, R4, !PT ;  /* 0x0000000435057209 */ /* 0x000fc60007810000 */
[----:B------:R-:W4:Y:S01]  /*3870*/  MUFU.TANH R51, R51 ;  /* 0x0000003300337308 */ /* 0x000f220000002400 */
[----:B0-----:R-:W-:Y:S01]  /*3880*/  FSEL R47, R47, -INF , P6 ;  /* 0xff8000002f2f7808 */ /* 0x001fe20003000000 */
[----:B------:R-:W0:Y:S06]  /*3890*/  SHFL.BFLY PT, R4, R5, 0x2, 0x1f ;  /* 0x0c401f0005047f89 */ /* 0x000e2c00000e0000 */
[----:B------:R-:W5:Y:S01]  /*38a0*/  MUFU.TANH R54, R54 ;  /* 0x0000003600367308 */ /* 0x000f620000002400 */
[----:B---3--:R-:W-:-:S07]  /*38b0*/  FSEL R50, R50, -INF , P5 ;  /* 0xff80000032327808 */ /* 0x008fce0002800000 */
[----:B------:R-:W3:Y:S01]  /*38c0*/  MUFU.TANH R55, R55 ;  /* 0x0000003700377308 */ /* 0x000ee20000002400 */
[----:B----4-:R-:W-:Y:S02]  /*38d0*/  FSEL R51, R51, -INF , P4 ;  /* 0xff80000033337808 */ /* 0x010fe40002000000 */
[----:B-----5:R-:W-:Y:S02]  /*38e0*/  FSEL R54, R54, -INF , P3 ;  /* 0xff80000036367808 */ /* 0x020fe40001800000 */
[----:B0-----:R-:W-:Y:S02]  /*38f0*/  FMNMX.FTZ R9, R5, R4, !PT ;  /* 0x0000000405097209 */ /* 0x001fe40007810000 */
[----:B------:R-:W-:-:S03]  /*3900*/  FMNMX.FTZ R4, R30, R3, !PT ;  /* 0x000000031e047209 */ /* 0x000fc60007810000 */
[----:B------:R-:W0:Y:S01]  /*3910*/  SHFL.BFLY PT, R10, R9, 0x1, 0x1f ;  /* 0x0c201f00090a7f89 */ /* 0x000e2200000e0000 */
[----:B------:R-:W-:Y:S02]  /*3920*/  FMNMX.FTZ R3, R31, R4, !PT ;  /* 0x000000041f037209 */ /* 0x000fe40007810000 */
[----:B---3--:R-:W-:Y:S02]  /*3930*/  FSEL R55, R55, -INF , P2 ;  /* 0xff80000037377808 */ /* 0x008fe40001000000 */
        /* <DEDUP_REMOVED lines=8> */
[----:B------:R-:W-:Y:S01]  /*39c0*/  FMUL.FTZ R5, R4, UR20 ;  /* 0x0000001404057c20 */ /* 0x000fe20008410000 */
[----:B------:R-:W-:-:S04]  /*39d0*/  FMNMX.FTZ R6, R46, R3, !PT ;  /* 0x000000032e067209 */ /* 0x000fc80007810000 */
[----:B------:R-:W-:Y:S02]  /*39e0*/  FMNMX.FTZ R3, R47, R6, !PT ;  /* 0x000000062f037209 */ /* 0x000fe40007810000 */
[----:B------:R-:W-:Y:S02]  /*39f0*/  FSEL R9, R5, RZ, P6 ;  /* 0x000000ff05097208 */ /* 0x000fe40003000000 */
[----:B------:R-:W-:-:S03]  /*3a00*/  FMNMX.FTZ R6, R50, R3, !PT ;  /* 0x0000000332067209 */ /* 0x000fc60007810000 */
[--C-:B------:R-:W-:Y:S01]  /*3a10*/  FFMA.FTZ R24, R24, UR20, -R9.reuse ;  /* 0x0000001418187c23 */ /* 0x100fe20008010809 */
[----:B------:R-:W-:Y:S01]  /*3a20*/  FMNMX.FTZ R3, R51, R6, !PT ;  /* 0x0000000633037209 */ /* 0x000fe20007810000 */
[--C-:B------:R-:W-:Y:S01]  /*3a30*/  FFMA.FTZ R25, R25, UR20, -R9.reuse ;  /* 0x0000001419197c23 */ /* 0x100fe20008010809 */
[--C-:B------:R-:W-:Y:S01]  /*3a40*/  FFMA.FTZ R28, R28, UR20, -R9.reuse ;  /* 0x000000141c1c7c23 */ /* 0x100fe20008010809 */
[--C-:B------:R-:W-:Y:S01]  /*3a50*/  FFMA.FTZ R29, R29, UR20, -R9.reuse ;  /* 0x000000141d1d7c23 */ /* 0x100fe20008010809 */
[----:B------:R-:W-:Y:S01]  /*3a60*/  FMNMX.FTZ R6, R54, R3, !PT ;  /* 0x0000000336067209 */ /* 0x000fe20007810000 */
[----:B------:R-:W-:Y:S01]  /*3a70*/  MUFU.EX2 R24, R24 ;  /* 0x0000001800187308 */ /* 0x000fe20000000800 */
[--C-:B------:R-:W-:Y:S01]  /*3a80*/  FFMA.FTZ R32, R32, UR20, -R9.reuse ;  /* 0x0000001420207c23 */ /* 0x100fe20008010809 */
[--C-:B------:R-:W-:Y:S01]  /*3a90*/  FFMA.FTZ R33, R33, UR20, -R9.reuse ;  /* 0x0000001421217c23 */ /* 0x100fe20008010809 */
[----:B------:R-:W-:Y:S01]  /*3aa0*/  FMNMX.FTZ R6, R55, R6, !PT ;  /* 0x0000000637067209 */ /* 0x000fe20007810000 */
[--C-:B------:R-:W-:Y:S01]  /*3ab0*/  FFMA.FTZ R36, R36, UR20, -R9.reuse ;  /* 0x0000001424247c23 */ /* 0x100fe20008010809 */
[--C-:B------:R-:W-:Y:S01]  /*3ac0*/  FFMA.FTZ R37, R37, UR20, -R9.reuse ;  /* 0x0000001425257c23 */ /* 0x100fe20008010809 */
[--C-:B------:R-:W-:Y:S01]  /*3ad0*/  FFMA.FTZ R40, R40, UR20, -R9.reuse ;  /* 0x0000001428287c23 */ /* 0x100fe20008010809 */
[--C-:B------:R-:W-:Y:S01]  /*3ae0*/  FFMA.FTZ R41, R41, UR20, -R9.reuse ;  /* 0x0000001429297c23 */ /* 0x100fe20008010809 */
[----:B------:R-:W0:Y:S01]  /*3af0*/  SHFL.BFLY PT, R3, R6, 0x2, 0x1f ;  /* 0x0c401f0006037f89 */ /* 0x000e2200000e0000 */
[----:B------:R-:W3:Y:S01]  /*3b00*/  MUFU.EX2 R25, R25 ;  /* 0x0000001900197308 */ /* 0x000ee20000000800 */
[--C-:B------:R-:W-:Y:S01]  /*3b10*/  FFMA.FTZ R44, R44, UR20, -R9.reuse ;  /* 0x000000142c2c7c23 */ /* 0x100fe20008010809 */
[--C-:B------:R-:W-:Y:S01]  /*3b20*/  FFMA.FTZ R45, R45, UR20, -R9.reuse ;  /* 0x000000142d2d7c23 */ /* 0x100fe20008010809 */
[--C-:B------:R-:W-:Y:S01]  /*3b30*/  FFMA.FTZ R48, R48, UR20, -R9.reuse ;  /* 0x0000001430307c23 */ /* 0x100fe20008010809 */
[--C-:B------:R-:W-:Y:S01]  /*3b40*/  FFMA.FTZ R49, R49, UR20, -R9.reuse ;  /* 0x0000001431317c23 */ /* 0x100fe20008010809 */
[--C-:B------:R-:W-:Y:S01]  /*3b50*/  FFMA.FTZ R52, R52, UR20, -R9.reuse ;  /* 0x0000001434347c23 */ /* 0x100fe20008010809 */
[----:B------:R-:W-:-:S02]  /*3b60*/  FFMA.FTZ R9, R53, UR20, -R9 ;  /* 0x0000001435097c23 */ /* 0x000fc40008010809 */
[----:B------:R-:W-:Y:S08]  /*3b70*/  MUFU.EX2 R28, R28 ;  /* 0x0000001c001c7308 */ /* 0x000ff00000000800 */
[----:B------:R-:W4:Y:S01]  /*3b80*/  MUFU.EX2 R29, R29 ;  /* 0x0000001d001d7308 */ /* 0x000f220000000800 */
[----:B---3--:R-:W-:Y:S02]  /*3b90*/  F2FP.F16.F32.PACK_AB R152, R25, R24 ;  /* 0x000000181998723e */ /* 0x008fe400000000ff */
[----:B0-----:R-:W-:-:S05]  /*3ba0*/  FMNMX.FTZ R3, R6, R3, !PT ;  /* 0x0000000306037209 */ /* 0x001fca0007810000 */
[----:B------:R-:W-:Y:S01]  /*3bb0*/  MUFU.EX2 R32, R32 ;  /* 0x0000002000207308 */ /* 0x000fe20000000800 */
[----:B------:R-:W0:Y:S07]  /*3bc0*/  SHFL.BFLY PT, R6, R3, 0x1, 0x1f ;  /* 0x0c201f0003067f89 */ /* 0x000e2e00000e0000 */
[----:B------:R-:W3:Y:S01]  /*3bd0*/  MUFU.EX2 R33, R33 ;  /* 0x0000002100217308 */ /* 0x000ee20000000800 */
[----:B----4-:R-:W-:-:S07]  /*3be0*/  F2FP.F16.F32.PACK_AB R154, R29, R28 ;  /* 0x0000001c1d9a723e */ /* 0x010fce00000000ff */
[----:B------:R-:W-:Y:S08]  /*3bf0*/  MUFU.EX2 R36, R36 ;  /* 0x0000002400247308 */ /* 0x000ff00000000800 */
[----:B------:R-:W4:Y:S01]  /*3c00*/  MUFU.EX2 R37, R37 ;  /* 0x0000002500257308 */ /* 0x000f220000000800 */
[----:B---3--:R-:W-:Y:S02]  /*3c10*/  F2FP.F16.F32.PACK_AB R156, R33, R32 ;  /* 0x00000020219c723e */ /* 0x008fe400000000ff */
[----:B0-----:R-:W-:-:S04]  /*3c20*/  FMNMX.FTZ R5, R3, R6, !PT ;  /* 0x0000000603057209 */ /* 0x001fc80007810000 */
[C---:B------:R-:W-:Y:S01]  /*3c30*/  FSETP.NEU.FTZ.AND P2, PT, R5.reuse, -INF , PT ;  /* 0xff8000000500780b */ /* 0x040fe20003f5d000 */
[----:B------:R-:W-:Y:S01]  /*3c40*/  FMUL.FTZ R3, R5, UR20 ;  /* 0x0000001405037c20 */ /* 0x000fe20008410000 */
[----:B------:R-:W-:Y:S04]  /*3c50*/  MUFU.EX2 R40, R40 ;  /* 0x0000002800287308 */ /* 0x000fe80000000800 */
[----:B------:R-:W-:Y:S01]  /*3c60*/  FSEL R6, R3, RZ, P2 ;  /* 0x000000ff03067208 */ /* 0x000fe20001000000 */
[----:B------:R-:W-:Y:S01]  /*3c70*/  FADD.FTZ R3, R24, R25 ;  /* 0x0000001918037221 */ /* 0x000fe20000010000 */
[----:B----4-:R-:W-:Y:S02]  /*3c80*/  F2FP.F16.F32.PACK_AB R158, R37, R36 ;  /* 0x00000024259e723e */ /* 0x010fe400000000ff */
[----:B------:R-:W0:Y:S01]  /*3c90*/  MUFU.EX2 R41, R41 ;  /* 0x0000002900297308 */ /* 0x000e220000000800 */
[--C-:B------:R-:W-:Y:S01]  /*3ca0*/  FFMA.FTZ R26, R26, UR20, -R6.reuse ;  /* 0x000000141a1a7c23 */ /* 0x100fe20008010806 */
[--C-:B------:R-:W-:Y:S01]  /*3cb0*/  FFMA.FTZ R27, R27, UR20, -R6.reuse ;  /* 0x000000141b1b7c23 */ /* 0x100fe20008010806 */
[--C-:B------:R-:W-:Y:S01]  /*3cc0*/  FFMA.FTZ R30, R30, UR20, -R6.reuse ;  /* 0x000000141e1e7c23 */ /* 0x100fe20008010806 */
[--C-:B------:R-:W-:Y:S01]  /*3cd0*/  FFMA.FTZ R31, R31, UR20, -R6.reuse ;  /* 0x000000141f1f7c23 */ /* 0x100fe20008010806 */
[--C-:B------:R-:W-:Y:S01]  /*3ce0*/  FFMA.FTZ R34, R34, UR20, -R6.reuse ;  /* 0x0000001422227c23 */ /* 0x100fe20008010806 */
[--C-:B------:R-:W-:Y:S01]  /*3cf0*/  FFMA.FTZ R35, R35, UR20, -R6.reuse ;  /* 0x0000001423237c23 */ /* 0x100fe20008010806 */
[----:B------:R-:W-:Y:S01]  /*3d00*/  FFMA.FTZ R38, R38, UR20, -R6 ;  /* 0x0000001426267c23 */ /* 0x000fe20008010806 */
[----:B------:R-:W-:Y:S01]  /*3d10*/  MUFU.EX2 R26, R26 ;  /* 0x0000001a001a7308 */ /* 0x000fe20000000800 */
[----:B------:R-:W-:Y:S01]  /*3d20*/  FADD.FTZ R10, R28, R3 ;  /* 0x000000031c0a7221 */ /* 0x000fe20000010000 */
[----:B------:R-:W-:-:S02]  /*3d30*/  @!P1 VIADD R3, R7, 0x28c40 ;  /* 0x00028c4007039836 */ /* 0x000fc40000000000 */
[--C-:B------:R-:W-:Y:S01]  /*3d40*/  FFMA.FTZ R39, R39, UR20, -R6.reuse ;  /* 0x0000001427277c23 */ /* 0x100fe20008010806 */
[----:B------:R-:W-:Y:S01]  /*3d50*/  FFMA.FTZ R42, R42, UR20, -R6 ;  /* 0x000000142a2a7c23 */ /* 0x000fe20008010806 */
[----:B------:R-:W-:Y:S01]  /*3d60*/  FADD.FTZ R13, R29, R10 ;  /* 0x0000000a1d0d7221 */ /* 0x000fe20000010000 */
[--C-:B------:R-:W-:Y:S01]  /*3d70*/  FFMA.FTZ R43, R43, UR20, -R6.reuse ;  /* 0x000000142b2b7c23 */ /* 0x100fe20008010806 */
[----:B------:R-:W-:Y:S01]  /*3d80*/  @!P1 PRMT R3, RZ, 0x654, R3 ;  /* 0x00000654ff039816 */ /* 0x000fe20000000003 */
[----:B------:R-:W3:Y:S01]  /*3d90*/  MUFU.EX2 R27, R27 ;  /* 0x0000001b001b7308 */ /* 0x000ee20000000800 */
[----:B------:R-:W-:Y:S01]  /*3da0*/  FADD.FTZ R12, R32, R13 ;  /* 0x0000000d200c7221 */ /* 0x000fe20000010000 */
[--C-:B------:R-:W-:Y:S01]  /*3db0*/  FFMA.FTZ R46, R46, UR20, -R6.reuse ;  /* 0x000000142e2e7c23 */ /* 0x100fe20008010806 */
[----:B------:R4:W-:Y:S01]  /*3dc0*/  @!P1 SYNCS.ARRIVE.TRANS64.RED.A1T0 RZ, [R3+URZ], RZ ;  /* 0x000000ff03ff99a7 */ /* 0x0009e2000810043f */
[--C-:B------:R-:W-:Y:S01]  /*3dd0*/  FFMA.FTZ R47, R47, UR20, -R6.reuse ;  /* 0x000000142f2f7c23 */ /* 0x100fe20008010806 */
[--C-:B------:R-:W-:Y:S01]  /*3de0*/  FFMA.FTZ R50, R50, UR20, -R6.reuse ;  /* 0x0000001432327c23 */ /* 0x100fe20008010806 */
[--C-:B------:R-:W-:Y:S01]  /*3df0*/  FFMA.FTZ R51, R51, UR20, -R6.reuse ;  /* 0x0000001433337c23 */ /* 0x100fe20008010806 */
[--C-:B------:R-:W-:Y:S01]  /*3e00*/  FFMA.FTZ R54, R54, UR20, -R6.reuse ;  /* 0x0000001436367c23 */ /* 0x100fe20008010806 */
[----:B------:R-:W5:Y:S01]  /*3e10*/  MUFU.EX2 R30, R30 ;  /* 0x0000001e001e7308 */ /* 0x000f620000000800 */
[----:B------:R-:W-:Y:S01]  /*3e20*/  FFMA.FTZ R6, R55, UR20, -R6 ;  /* 0x0000001437067c23 */ /* 0x000fe20008010806 */
[----:B0-----:R-:W-:-:S06]  /*3e30*/  F2FP.F16.F32.PACK_AB R160, R41, R40 ;  /* 0x0000002829a0723e */ /* 0x001fcc00000000ff */
[----:B------:R-:W4:Y:S01]  /*3e40*/  MUFU.EX2 R31, R31 ;  /* 0x0000001f001f7308 */ /* 0x000f220000000800 */
[----:B---3--:R-:W-:Y:S01]  /*3e50*/  FADD.FTZ R11, R26, R27 ;  /* 0x0000001b1a0b7221 */ /* 0x008fe20000010000 */
[----:B------:R-:W-:-:S06]  /*3e60*/  F2FP.F16.F32.PACK_AB R153, R27, R26 ;  /* 0x0000001a1b99723e */ /* 0x000fcc00000000ff */
[----:B------:R-:W0:Y:S01]  /*3e70*/  MUFU.EX2 R34, R34 ;  /* 0x0000002200227308 */ /* 0x000e220000000800 */
[----:B-----5:R-:W-:Y:S01]  /*3e80*/  FADD.FTZ R10, R30, R11 ;  /* 0x0000000b1e0a7221 */ /* 0x020fe20000010000 */
[----:B------:R-:W-:-:S04]  /*3e90*/  FADD.FTZ R11, R33, R12 ;  /* 0x0000000c210b7221 */ /* 0x000fc80000010000 */
[----:B------:R-:W-:Y:S02]  /*3ea0*/  FADD.FTZ R12, R36, R11 ;  /* 0x0000000b240c7221 */ /* 0x000fe40000010000 */
[----:B------:R-:W3:Y:S01]  /*3eb0*/  MUFU.EX2 R35, R35 ;  /* 0x0000002300237308 */ /* 0x000ee20000000800 */
[----:B----4-:R-:W-:Y:S01]  /*3ec0*/  FADD.FTZ R3, R31, R10 ;  /* 0x0000000a1f037221 */ /* 0x010fe20000010000 */
[----:B------:R-:W-:Y:S01]  /*3ed0*/  FADD.FTZ R11, R37, R12 ;  /* 0x0000000c250b7221 */ /* 0x000fe20000010000 */
[----:B------:R-:W-:Y:S01]  /*3ee0*/  F2FP.F16.F32.PACK_AB R155, R31, R30 ;  /* 0x0000001e1f9b723e */ /* 0x000fe200000000ff */
[----:B------:R-:W-:Y:S02]  /*3ef0*/  BAR.SYNC.DEFER_BLOCKING 0xf, 0x100 ;  /* 0x03c4000000007b1d */ /* 0x000fe40000010000 */
[----:B------:R-:W-:Y:S01]  /*3f00*/  FADD.FTZ R12, R40, R11 ;  /* 0x0000000b280c7221 */ /* 0x000fe20000010000 */
[----:B0-----:R-:W-:-:S03]  /*3f10*/  FADD.FTZ R10, R34, R3 ;  /* 0x00000003220a7221 */ /* 0x001fc60000010000 */
[----:B------:R-:W0:Y:S01]  /*3f20*/  MUFU.EX2 R38, R38 ;  /* 0x0000002600267308 */ /* 0x000e220000000800 */
[----:B------:R-:W-:Y:S01]  /*3f30*/  FADD.FTZ R13, R41, R12 ;  /* 0x0000000c290d7221 */ /* 0x000fe20000010000 */
[----:B---3--:R-:W-:-:S06]  /*3f40*/  FADD.FTZ R3, R35, R10 ;  /* 0x0000000a23037221 */ /* 0x008fcc0000010000 */
[----:B------:R-:W3:Y:S01]  /*3f50*/  MUFU.EX2 R39, R39 ;  /* 0x0000002700277308 */ /* 0x000ee20000000800 */
[----:B------:R-:W-:-:S07]  /*3f60*/  F2FP.F16.F32.PACK_AB R157, R35, R34 ;  /* 0x00000022239d723e */ /* 0x000fce00000000ff */
[----:B------:R-:W4:Y:S01]  /*3f70*/  MUFU.EX2 R42, R42 ;  /* 0x0000002a002a7308 */ /* 0x000f220000000800 */
[----:B0-----:R-:W-:Y:S01]  /*3f80*/  FADD.FTZ R10, R38, R3 ;  /* 0x00000003260a7221 */ /* 0x001fe20000010000 */
[----:B------:R0:W-:Y:S06]  /*3f90*/  STSM.16.M88.4 [R22+0x26800], R152 ;  /* 0x0268009816007844 */ /* 0x0001ec0000000200 */
[----:B------:R-:W5:Y:S01]  /*3fa0*/  MUFU.EX2 R43, R43 ;  /* 0x0000002b002b7308 */ /* 0x000f620000000800 */
[C---:B---3--:R-:W-:Y:S01]  /*3fb0*/  FADD.FTZ R11, R39.reuse, R10 ;  /* 0x0000000a270b7221 */ /* 0x048fe20000010000 */
[----:B------:R-:W-:-:S05]  /*3fc0*/  F2FP.F16.F32.PACK_AB R159, R39, R38 ;  /* 0x00000026279f723e */ /* 0x000fca00000000ff */
[----:B------:R0:W-:Y:S01]  /*3fd0*/  STSM.16.M88.4 [R184], R156 ;  /* 0x0000009cb8007844 */ /* 0x0001e20000000200 */
[----:B------:R-:W-:Y:S01]  /*3fe0*/  MUFU.EX2 R44, R44 ;  /* 0x0000002c002c7308 */ /* 0x000fe20000000800 */
[----:B----4-:R-:W-:-:S07]  /*3ff0*/  FADD.FTZ R10, R42, R11 ;  /* 0x0000000b2a0a7221 */ /* 0x010fce0000010000 */
[----:B------:R-:W3:Y:S01]  /*4000*/  MUFU.EX2 R46, R46 ;  /* 0x0000002e002e7308 */ /* 0x000ee20000000800 */
[C---:B-----5:R-:W-:Y:S01]  /*4010*/  FADD.FTZ R11, R43.reuse, R10 ;  /* 0x0000000a2b0b7221 */ /* 0x060fe20000010000 */
[----:B------:R-:W-:-:S06]  /*4020*/  F2FP.F16.F32.PACK_AB R161, R43, R42 ;  /* 0x0000002a2ba1723e */ /* 0x000fcc00000000ff */
[----:B------:R-:W4:Y:S08]  /*4030*/  MUFU.EX2 R45, R45 ;  /* 0x0000002d002d7308 */ /* 0x000f300000000800 */
[----:B------:R-:W5:Y:S01]  /*4040*/  MUFU.EX2 R47, R47 ;  /* 0x0000002f002f7308 */ /* 0x000f620000000800 */
[----:B---3--:R-:W-:-:S07]  /*4050*/  FADD.FTZ R10, R46, R11 ;  /* 0x0000000b2e0a7221 */ /* 0x008fce0000010000 */
[----:B------:R-:W-:Y:S01]  /*4060*/  MUFU.EX2 R48, R48 ;  /* 0x0000003000307308 */ /* 0x000fe20000000800 */
[----:B----4-:R-:W-:-:S07]  /*4070*/  F2FP.F16.F32.PACK_AB R162, R45, R44 ;  /* 0x0000002c2da2723e */ /* 0x010fce00000000ff */
[----:B------:R-:W3:Y:S01]  /*4080*/  MUFU.EX2 R49, R49 ;  /* 0x0000003100317308 */ /* 0x000ee20000000800 */
[C---:B-----5:R-:W-:Y:S01]  /*4090*/  F2FP.F16.F32.PACK_AB R163, R47.reuse, R46 ;  /* 0x0000002e2fa3723e */ /* 0x060fe200000000ff */
[----:B------:R-:W-:-:S04]  /*40a0*/  FADD.FTZ R47, R47, R10 ;  /* 0x0000000a2f2f7221 */ /* 0x000fc80000010000 */
[----:B------:R0:W-:Y:S02]  /*40b0*/  STSM.16.M88.4 [R19], R160 ;  /* 0x000000a013007844 */ /* 0x0001e40000000200 */
[----:B------:R-:W-:Y:S08]  /*40c0*/  MUFU.EX2 R50, R50 ;  /* 0x0000003200327308 */ /* 0x000ff00000000800 */
[----:B------:R-:W4:Y:S01]  /*40d0*/  MUFU.EX2 R51, R51 ;  /* 0x0000003300337308 */ /* 0x000f220000000800 */
[----:B---3--:R-:W-:-:S07]  /*40e0*/  F2FP.F16.F32.PACK_AB R164, R49, R48 ;  /* 0x0000003031a4723e */ /* 0x008fce00000000ff */
[----:B------:R-:W-:Y:S08]  /*40f0*/  MUFU.EX2 R52, R52 ;  /* 0x0000003400347308 */ /* 0x000ff00000000800 */
[----:B------:R-:W3:Y:S01]  /*4100*/  MUFU.EX2 R9, R9 ;  /* 0x0000000900097308 */ /* 0x000ee20000000800 */
[----:B----4-:R-:W-:Y:S01]  /*4110*/  F2FP.F16.F32.PACK_AB R165, R51, R50 ;  /* 0x0000003233a5723e */ /* 0x010fe200000000ff */
[----:B------:R-:W-:-:S04]  /*4120*/  FADD.FTZ R50, R50, R47 ;  /* 0x0000002f32327221 */ /* 0x000fc80000010000 */
[----:B------:R-:W-:Y:S02]  /*4130*/  FADD.FTZ R51, R51, R50 ;  /* 0x0000003233337221 */ /* 0x000fe40000010000 */
[----:B------:R-:W-:Y:S08]  /*4140*/  MUFU.EX2 R54, R54 ;  /* 0x0000003600367308 */ /* 0x000ff00000000800 */
[----:B------:R4:W5:Y:S01]  /*4150*/  MUFU.EX2 R3, R6 ;  /* 0x0000000600037308 */ /* 0x0009620000000800 */
[----:B---3--:R-:W-:Y:S01]  /*4160*/  F2FP.F16.F32.PACK_AB R166, R9, R52 ;  /* 0x0000003409a6723e */ /* 0x008fe200000000ff */
[----:B----4-:R-:W-:-:S04]  /*4170*/  FADD.FTZ R6, R44, R13 ;  /* 0x0000000d2c067221 */ /* 0x010fc80000010000 */
[----:B------:R-:W-:-:S04]  /*4180*/  FADD.FTZ R45, R45, R6 ;  /* 0x000000062d2d7221 */ /* 0x000fc80000010000 */
[----:B------:R-:W-:Y:S01]  /*4190*/  FADD.FTZ R48, R48, R45 ;  /* 0x0000002d30307221 */ /* 0x000fe20000010000 */
[----:B-----5:R-:W-:Y:S01]  /*41a0*/  F2FP.F16.F32.PACK_AB R167, R3, R54 ;  /* 0x0000003603a7723e */ /* 0x020fe200000000ff */
[----:B------:R-:W-:Y:S02]  /*41b0*/  FADD.FTZ R54, R54, R51 ;  /* 0x0000003336367221 */ /* 0x000fe40000010000 */
[----:B------:R-:W-:Y:S02]  /*41c0*/  FADD.FTZ R49, R49, R48 ;  /* 0x0000003031317221 */ /* 0x000fe40000010000 */
[----:B------:R0:W-:Y:S01]  /*41d0*/  STSM.16.M88.4 [R23], R164 ;  /* 0x000000a417007844 */ /* 0x0001e20000000200 */
[----:B------:R-:W-:Y:S01]  /*41e0*/  FADD.FTZ R3, R3, R54 ;  /* 0x0000003603037221 */ /* 0x000fe20000010000 */
[----:B------:R-:W-:-:S04]  /*41f0*/  FADD.FTZ R6, R52, R49 ;  /* 0x0000003134067221 */ /* 0x000fc80000010000 */
[----:B------:R-:W-:Y:S01]  /*4200*/  FADD.FTZ R6, R9, R6 ;  /* 0x0000000609067221 */ /* 0x000fe20000010000 */
[----:B------:R-:W-:Y:S06]  /*4210*/  @!P0 BRA `(.L_x_3230) ;  /* 0x0000000000048947 */ /* 0x000fec0003800000 */
[----:B------:R-:W-:Y:S01]  /*4220*/  BPT.TRAP 0x1 ;  /* 0x000000040000795c */ /* 0x000fe20000300000 */
.L_x_3230:
[----:B------:R3:W4:Y:S01]  /*4230*/  SYNCS.PHASECHK.TRANS64.TRYWAIT P2, [R7+URZ+0x28c50], R8 ;  /* 0x028c5008070075a7 */ /* 0x000722000804017f */
[----:B------:R-:W-:Y:S05]  /*4240*/  @!P0 BRA `(.L_x_3231) ;  /* 0x0000000000048947 */ /* 0x000fea0003800000 */
[----:B------:R-:W-:Y:S01]  /*4250*/  BPT.TRAP 0x1 ;  /* 0x000000040000795c */ /* 0x000fe20000300000 */
.L_x_3231:
[----:B------:R-:W-:Y:S01]  /*4260*/  ULOP3.LUT UR51, UR51, 0x2000000, URZ, 0xfc, !UPT ;  /* 0x0200000033337892 */ /* 0x000fe2000f8efc3f */
[----:B----4-:R-:W-:Y:S11]  /*4270*/  @P2 BRA `(.L_x_3232) ;  /* 0x0000000000082947 */ /* 0x010ff60003800000 */
[----:B------:R-:W4:Y:S02]  /*4280*/  SYNCS.PHASECHK.TRANS64.TRYWAIT P2, [R7+URZ+0x28c50], R8 ;  /* 0x028c5008070075a7 */ /* 0x000f24000804017f */
[----:B----4-:R-:W-:Y:S05]  /*4290*/  @!P2 BRA `(.L_x_3233) ;  /* 0x0000009400f4a947 */ /* 0x010fea0003800000 */
.L_x_3232:
[----:B------:R-:W-:Y:S01]  /*42a0*/  ULEA UR10, UR39, UR51, 0xc ;  /* 0x00000033270a7291 */ /* 0x000fe2000f8e603f */
[----:B------:R-:W-:Y:S01]  /*42b0*/  WARPGROUP.ARRIVE ;  /* 0x00000000000079c5 */ /* 0x000fe20000000000 */
[----:B------:R-:W-:Y:S01]  /*42c0*/  UMOV UR7, 0x40000040 ;  /* 0x4000004000077882 */ /* 0x000fe20000000000 */
[----:B------:R-:W-:Y:S01]  /*42d0*/  UISETP.GE.AND UP0, UPT, UR50, 0x41, UPT ;  /* 0x000000413200788c */ /* 0x000fe2000bf06270 */
[----:B-1234-:R-:W-:-:S03]  /*42e0*/  @!P1 VIADD R7, R7, 0x28c60 ;  /* 0x00028c6007079836 */ /* 0x01efc60000000000 */
[----:B------:R-:W-:Y:S02]  /*42f0*/  UMOV UR6, UR10 ;  /* 0x0000000a00067c82 */ /* 0x000fe40008000000 */
[----:B------:R-:W-:Y:S01]  /*4300*/  HGMMA.64x256x16.F32 R24, R152, gdesc[UR4].tnspB, RZ, !UPT, gsb0 ;  /* 0x43e0000498187df0 */ /* 0x000fe2000c0008ff */
[----:B------:R-:W-:Y:S01]  /*4310*/  UIADD3 UR6, UR10, 0x80, URZ ;  /* 0x000000800a067890 */ /* 0x000fe2000fffe03f */
[----:B------:R-:W-:Y:S01]  /*4320*/  PLOP3.LUT P2, PT, PT, PT, UP0, 0x80, 0x0 ;  /* 0x000000000000781c */ /* 0x000fe20003f4f008 */
[----:B------:R-:W-:Y:S01]  /*4330*/  UMOV UR7, 0x40000040 ;  /* 0x4000004000077882 */ /* 0x000fe20000000000 */
[----:B------:R-:W-:Y:S01]  /*4340*/  @!P1 PRMT R7, RZ, 0x654, R7 ;  /* 0x00000654ff079816 */ /* 0x000fe20000000007 */
[----:B------:R-:W-:Y:S02]  /*4350*/  WARPGROUP.DEPBAR.LE gsb0, 0x0 ;  /* 0x00008000000079c5 */ /* 0x000fe40000010000 */
[----:B------:R-:W-:-:S15]  /*4360*/  WARPGROUP.ARRIVE ;  /* 0x00000000000079c5 */ /* 0x000fde0000000000 */
[----:B------:R-:W-:-:S06]  /*4370*/  NOP ;  /* 0x0000000000007918 */ /* 0x000fcc0000000000 */
[----:B------:R-:W-:Y:S01]  /*4380*/  HGMMA.64x256x16.F32 R24, R156, gdesc[UR4].tnspB, R24, gsb0 ;  /* 0x43e000049c187df0 */ /* 0x000fe20008000818 */
[----:B------:R-:W-:Y:S01]  /*4390*/  UIADD3 UR6, UR10, 0x100, URZ ;  /* 0x000001000a067890 */ /* 0x000fe2000fffe03f */
[----:B------:R-:W-:Y:S01]  /*43a0*/  UMOV UR7, 0x40000040 ;  /* 0x4000004000077882 */ /* 0x000fe20000000000 */
[----:B------:R-:W-:Y:S02]  /*43b0*/  WARPGROUP.DEPBAR.LE gsb0, 0x0 ;  /* 0x00008000000079c5 */ /* 0x000fe40000010000 */
[----:B------:R-:W-:-:S15]  /*43c0*/  WARPGROUP.ARRIVE ;  /* 0x00000000000079c5 */ /* 0x000fde0000000000 */
[----:B------:R-:W-:-:S08]  /*43d0*/  NOP ;  /* 0x0000000000007918 */ /* 0x000fd00000000000 */
[----:B------:R-:W-:Y:S01]  /*43e0*/  HGMMA.64x256x16.F32 R24, R160, gdesc[UR4].tnspB, R24, gsb0 ;  /* 0x43e00004a0187df0 */ /* 0x000fe20008000818 */
[----:B------:R-:W-:Y:S01]  /*43f0*/  UIADD3 UR6, UR10, 0x180, URZ ;  /* 0x000001800a067890 */ /* 0x000fe2000fffe03f */
[----:B------:R-:W-:Y:S01]  /*4400*/  UMOV UR7, 0x40000040 ;  /* 0x4000004000077882 */ /* 0x000fe20000000000 */
[----:B------:R-:W-:Y:S02]  /*4410*/  WARPGROUP.DEPBAR.LE gsb0, 0x0 ;  /* 0x00008000000079c5 */ /* 0x000fe40000010000 */
[----:B------:R-:W-:-:S15]  /*4420*/  WARPGROUP.ARRIVE ;  /* 0x00000000000079c5 */ /* 0x000fde0000000000 */
[----:B------:R-:W-:-:S08]  /*4430*/  NOP ;  /* 0x0000000000007918 */ /* 0x000fd00000000000 */
[----:B------:R-:W-:Y:S03]  /*4440*/  HGMMA.64x256x16.F32 R24, R164, gdesc[UR4].tnspB, R24, gsb0 ;  /* 0x43e00004a4187df0 */ /* 0x000fe60008000818 */
[----:B------:R-:W-:Y:S02]  /*4450*/  WARPGROUP.DEPBAR.LE gsb0, 0x0 ;  /* 0x00008000000079c5 */ /* 0x000fe40000010000 */
[----:B------:R-:W-:Y:S01]  /*4460*/  @!PT LDS RZ, [RZ] ;  /* 0x00000000fffff984 */ /* 0x000fe20000000800 */
[----:B------:R-:W-:Y:S01]  /*4470*/  @!PT LDS RZ, [RZ] ;  /* 0x00000000fffff984 */ /* 0x000fe20000000800 */
[----:B------:R-:W-:Y:S01]  /*4480*/  @!PT LDS RZ, [RZ] ;  /* 0x00000000fffff984 */ /* 0x000fe20000000800 */
[----:B------:R-:W-:Y:S01]  /*4490*/  @!PT LDS RZ, [RZ] ;  /* 0x00000000fffff984 */ /* 0x000fe20000000800 */
[----:B------:R1:W-:Y:S06]  /*44a0*/  MEMBAR.ALL.CTA ;  /* 0x0000000000007992 */ /* 0x0003ec0000008000 */
[----:B-1----:R-:W1:Y:S02]  /*44b0*/  FENCE.VIEW.ASYNC.S ;  /* 0x00000000000073c6 */ /* 0x002e640000000000 */
[----:B-1----:R-:W-:Y:S01]  /*44c0*/  NOP ;  /* 0x0000000000007918 */ /* 0x002fe20000000000 */
[----:B------:R-:W-:Y:S06]  /*44d0*/  BAR.ARV 0xe, 0x100 ;  /* 0x0384000000007b1d */ /* 0x000fec0000002000 */
[----:B------:R1:W-:Y:S01]  /*44e0*/  @!P1 SYNCS.ARRIVE.TRANS64.RED.A1T0 RZ, [R7+URZ], RZ ;  /* 0x000000ff07ff99a7 */ /* 0x0003e2000810043f */
[----:B------:R-:W-:Y:S05]  /*44f0*/  @!P2 BRA `(.L_x_3234) ;  /* 0x0000001c0048a947 */ /* 0x000fea0003800000 */
[----:B------:R-:W-:Y:S01]  /*4500*/  IMAD.MOV.U32 R8, RZ, RZ, R5 ;  /* 0x000000ffff087224 */ /* 0x000fe200078e0005 */
[----:B------:R-:W-:Y:S01]  /*4510*/  UIADD3 UR49, UR49, -0x2, URZ ;  /* 0xfffffffe31317890 */ /* 0x000fe2000fffe03f */
[----:B------:R-:W-:Y:S01]  /*4520*/  IMAD.MOV.U32 R13, RZ, RZ, R4 ;  /* 0x000000ffff0d7224 */ /* 0x000fe200078e0004 */
[----:B------:R-:W-:Y:S01]  /*4530*/  UMOV UR21, UR39 ;  /* 0x0000002700157c82 */ /* 0x000fe20008000000 */
[----:B------:R-:W-:Y:S01]  /*4540*/  ULDC UR22, c[0x0][0x9d8] ;  /* 0x0002760000167ab9 */ /* 0x000fe20000000800 */
[----:B------:R-:W-:-:S08]  /*4550*/  ULDC UR20, c[0x0][0x988] ;  /* 0x0002620000147ab9 */ /* 0x000fd00000000800 */
.L_x_3243:
[----:B------:R-:W-:Y:S01]  /*4560*/  UIADD3 UR39, UR21, 0x1, URZ ;  /* 0x0000000115277890 */ /* 0x000fe2000fffe03f */
[----:B------:R-:W-:Y:S01]  /*4570*/  IMAD.U32 R4, RZ, RZ, UR49 ;  /* 0x00000031ff047e24 */ /* 0x000fe2000f8e00ff */
[----:B------:R-:W-:Y:S02]  /*4580*/  UIADD3 UR49, UR49, -0x1, URZ ;  /* 0xffffffff31317890 */ /* 0x000fe4000fffe03f */
[----:B------:R-:W-:Y:S02]  /*4590*/  UISETP.NE.AND UP0, UPT, UR39, 0x2, UPT ;  /* 0x000000022700788c */ /* 0x000fe4000bf05270 */
[----:B------:R-:W-:Y:S02]  /*45a0*/  ISETP.GT.AND P2, PT, R4, RZ, PT ;  /* 0x000000ff0400720c */ /* 0x000fe40003f44270 */
[----:B------:R-:W-:Y:S02]  /*45b0*/  USEL UR6, URZ, 0x1, UP0 ;  /* 0x000000013f067887 */ /* 0x000fe40008000000 */
[----:B------:R-:W-:-:S02]  /*45c0*/  USEL UR39, UR39, URZ, UP0 ;  /* 0x0000003f27277287 */ /* 0x000fc40008000000 */
[----:B------:R-:W-:Y:S01]  /*45d0*/  ULOP3.LUT UR38, UR38, UR6, URZ, 0x3c, !UPT ;  /* 0x0000000626267292 */ /* 0x000fe2000f8e3c3f */
[----:B012---:R-:W-:Y:S11]  /*45e0*/  @!P0 BRA `(.L_x_3235) ;  /* 0x0000000000048947 */ /* 0x007ff60003800000 */
[----:B------:R-:W-:Y:S01]  /*45f0*/  BPT.TRAP 0x1 ;  /* 0x000000040000795c */ /* 0x000fe20000300000 */
.L_x_3235:
[----:B------:R-:W-:Y:S01]  /*4600*/  ULEA UR23, UR39, UR41, 0x3 ;  /* 0x0000002927177291 */ /* 0x000fe2000f8e183f */
[----:B-1----:R-:W-:-:S05]  /*4610*/  IMAD.U32 R7, RZ, RZ, UR38 ;  /* 0x00000026ff077e24 */ /* 0x002fca000f8e00ff */
[----:B------:R-:W-:-:S04]  /*4620*/  SHF.L.U32 R7, R7, 0x1f, RZ ;  /* 0x0000001f07077819 */ /* 0x000fc800000006ff */
[----:B------:R1:W2:Y:S01]  /*4630*/  SYNCS.PHASECHK.TRANS64.TRYWAIT P3, [UR23+0x28c30], R7 ;  /* 0x028c3007ff0075a7 */ /* 0x0002a20008060157 */
[----:B------:R-:W-:Y:S05]  /*4640*/  @!P0 BRA `(.L_x_3236) ;  /* 0x0000000000048947 */ /* 0x000fea0003800000 */
[----:B------:R-:W-:Y:S01]  /*4650*/  BPT.TRAP 0x1 ;  /* 0x000000040000795c */ /* 0x000fe20000300000 */
.L_x_3236:
[----:B--2---:R-:W-:Y:S05]  /*4660*/  @P3 BRA `(.L_x_3237) ;  /* 0x0000000000083947 */ /* 0x004fea0003800000 */
[----:B------:R-:W2:Y:S02]  /*4670*/  SYNCS.PHASECHK.TRANS64.TRYWAIT P3, [UR23+0x28c30], R7 ;  /* 0x028c3007ff0075a7 */ /* 0x000ea40008060157 */
[----:B--2---:R-:W-:Y:S05]  /*4680*/  @!P3 BRA `(.L_x_3238) ;  /* 0x00000094000cb947 */ /* 0x004fea0003800000 */
.L_x_3237:
[----:B------:R-:W-:Y:S01]  /*4690*/  R2UR UR18, R0 ;  /* 0x00000000001272ca */ /* 0x000fe200000e0000 */
[----:B------:R-:W-:Y:S01]  /*46a0*/  UIADD3 UR6, UR41, 0x20400, URZ ;  /* 0x0002040029067890 */ /* 0x000fe2000fffe03f */
[----:B0-----:R-:W-:Y:S01]  /*46b0*/  WARPGROUP.ARRIVE ;  /* 0x00000000000079c5 */ /* 0x001fe20000000000 */
[----:B------:R-:W-:Y:S01]  /*46c0*/  UMOV UR19, 0x40000040 ;  /* 0x4000004000137882 */ /* 0x000fe20000000000 */
[----:B------:R-:W-:Y:S01]  /*46d0*/  UMOV UR17, 0x40000040 ;  /* 0x4000004000117882 */ /* 0x000fe20000000000 */
[----:B------:R-:W-:Y:S01]  /*46e0*/  USHF.R.U32.HI UR6, URZ, 0x4, UR6 ;  /* 0x000000043f067899 */ /* 0x000fe20008011606 */
[----:B------:R-:W-:Y:S01]  /*46f0*/  UMOV UR7, 0x40000040 ;  /* 0x4000004000077882 */ /* 0x000fe20000000000 */
[----:B------:R-:W-:Y:S02]  /*4700*/  UMOV UR11, 0x40000040 ;  /* 0x40000040000b7882 */ /* 0x000fe40000000000 */
[----:B------:R-:W-:Y:S01]  /*4710*/  ULOP3.LUT UR6, UR6, 0x3fff, URZ, 0xc0, !UPT ;  /* 0x00003fff06067892 */ /* 0x000fe2000f8ec03f */
[----:B------:R-:W-:-:S03]  /*4720*/  UMOV UR15, 0x40000040 ;  /* 0x40000040000f7882 */ /* 0x000fc60000000000 */
[----:B------:R-:W-:Y:S02]  /*4730*/  ULEA UR18, UR39, UR18, 0x9 ;  /* 0x0000001227127291 */ /* 0x000fe4000f8e483f */
[----:B------:R-:W-:Y:S02]  /*4740*/  ULOP3.LUT UR16, UR6, 0x10000, URZ, 0xfc, !UPT ;  /* 0x0001000006107892 */ /* 0x000fe4000f8efc3f */
[----:B------:R-:W-:Y:S02]  /*4750*/  UIADD3 UR6, UR18, 0x2, URZ ;  /* 0x0000000212067890 */ /* 0x000fe4000fffe03f */
[----:B------:R-:W-:Y:S02]  /*4760*/  UIADD3 UR10, UR18, 0x4, URZ ;  /* 0x00000004120a7890 */ /* 0x000fe4000fffe03f */
[----:B------:R-:W-:-:S03]  /*4770*/  UIADD3 UR14, UR18, 0x6, URZ ;  /* 0x00000006120e7890 */ /* 0x000fc6000fffe03f */
[----:B------:R-:W-:Y:S03]  /*4780*/  HGMMA.64x64x16.F32 R152, gdesc[UR16], RZ, !UPT, gsb0 ;  /* 0x00e00000109879f0 */ /* 0x000fe6000c0008ff */
[----:B------:R-:W-:Y:S02]  /*4790*/  WARPGROUP.DEPBAR.LE gsb0, 0x0 ;  /* 0x00008000000079c5 */ /* 0x000fe40000010000 */
[----:B------:R-:W-:-:S06]  /*47a0*/  WARPGROUP.ARRIVE ;  /* 0x00000000000079c5 */ /* 0x000fcc0000000000 */
[----:B------:R-:W-:Y:S03]  /*47b0*/  HGMMA.64x64x16.F32 R152, gdesc[UR4], R152, gsb0 ;  /* 0x00e00000049879f0 */ /* 0x000fe60008000898 */
        /* <DEDUP_REMOVED lines=30> */
[----:B--2---:R-:W-:Y:S01]  /*49a0*/  FMNMX.FTZ R4, R14, R13, !PT ;  /* 0x0000000d0e047209 */ /* 0x004fe20007810000 */
[----:B------:R-:W-:Y:S01]  /*49b0*/  FMUL.FTZ R156, R162, UR22 ;  /* 0x00000016a29c7c20 */ /* 0x000fe20008410000 */
[----:B------:R-:W-:Y:S01]  /*49c0*/  FMUL.FTZ R162, R166, UR22 ;  /* 0x00000016a6a27c20 */ /* 0x000fe20008410000 */
[----:B------:R-:W-:Y:S01]  /*49d0*/  FMUL.FTZ R172, R175, UR22 ;  /* 0x00000016afac7c20 */ /* 0x000fe20008410000 */
[----:B------:R-:W-:Y:S01]  /*49e0*/  FMUL.FTZ R166, R170, UR22 ;  /* 0x00000016aaa67c20 */ /* 0x000fe20008410000 */
[----:B------:R-:W-:Y:S01]  /*49f0*/  FMUL.FTZ R170, R178, UR22 ;  /* 0x00000016b2aa7c20 */ /* 0x000fe20008410000 */
[----:B------:R-:W-:Y:S01]  /*4a00*/  IMAD.U32 R181, RZ, RZ, UR21 ;  /* 0x00000015ffb57e24 */ /* 0x000fe2000f8e00ff */
[----:B------:R-:W2:Y:S01]  /*4a10*/  MUFU.TANH R20, R20 ;  /* 0x0000001400147308 */ /* 0x000ea20000002400 */
[----:B0-----:R-:W-:-:S07]  /*4a20*/  FMNMX.FTZ R4, R5, R4, !PT ;  /* 0x0000000405047209 */ /* 0x001fce0007810000 */
[----:B------:R-:W0:Y:S01]  /*4a30*/  MUFU.TANH R21, R21 ;  /* 0x0000001500157308 */ /* 0x000e220000002400 */
[----:B---3--:R-:W-:-:S07]  /*4a40*/  FMNMX.FTZ R165, R15, R4, !PT ;  /* 0x000000040fa57209 */ /* 0x008fce0007810000 */
[----:B------:R-:W3:Y:S01]  /*4a50*/  MUFU.TANH R152, R152 ;  /* 0x0000009800987308 */ /* 0x000ee20000002400 */
[----:B--2---:R-:W-:-:S07]  /*4a60*/  FMNMX.FTZ R4, R20, R165, !PT ;  /* 0x000000a514047209 */ /* 0x004fce0007810000 */
[----:B------:R-:W2:Y:S01]  /*4a70*/  MUFU.TANH R153, R153 ;  /* 0x0000009900997308 */ /* 0x000ea20000002400 */
[----:B0-----:R-:W-:-:S07]  /*4a80*/  FMNMX.FTZ R165, R21, R4, !PT ;  /* 0x0000000415a57209 */ /* 0x001fce0007810000 */
[----:B------:R-:W0:Y:S01]  /*4a90*/  MUFU.TANH R154, R154 ;  /* 0x0000009a009a7308 */ /* 0x000e220000002400 */
[----:B---3--:R-:W-:Y:S01]  /*4aa0*/  FMNMX.FTZ R4, R152, R165, !PT ;  /* 0x000000a598047209 */ /* 0x008fe20007810000 */
[----:B------:R-:W-:-:S06]  /*4ab0*/  FMUL.FTZ R165, R180, UR22 ;  /* 0x00000016b4a57c20 */ /* 0x000fcc0008410000 */
[----:B------:R-:W3:Y:S01]  /*4ac0*/  MUFU.TANH R155, R155 ;  /* 0x0000009b009b7308 */ /* 0x000ee20000002400 */
[----:B--2---:R-:W-:-:S07]  /*4ad0*/  FMNMX.FTZ R169, R153, R4, !PT ;  /* 0x0000000499a97209 */ /* 0x004fce0007810000 */
        /* <DEDUP_REMOVED lines=13> */
[----:B0-----:R-:W-:Y:S01]  /*4bb0*/  FMNMX.FTZ R4, R164, R169, !PT ;  /* 0x000000a9a4047209 */ /* 0x001fe20007810000 */
[----:B------:R-:W-:Y:S01]  /*4bc0*/  FMUL.FTZ R169, R174, UR22 ;  /* 0x00000016aea97c20 */ /* 0x000fe20008410000 */
[----:B------:R-:W-:-:S05]  /*4bd0*/  FMUL.FTZ R174, R183, UR22 ;  /* 0x00000016b7ae7c20 */ /* 0x000fca0008410000 */
[----:B------:R-:W0:Y:S01]  /*4be0*/  MUFU.TANH R9, R9 ;  /* 0x0000000900097308 */ /* 0x000e220000002400 */
[----:B---3--:R-:W-:-:S07]  /*4bf0*/  FMNMX.FTZ R163, R165, R4, !PT ;  /* 0x00000004a5a37209 */ /* 0x008fce0007810000 */
[----:B------:R-:W3:Y:S01]  /*4c00*/  MUFU.TANH R10, R10 ;  /* 0x0000000a000a7308 */ /* 0x000ee20000002400 */
[----:B--2---:R-:W-:Y:S01]  /*4c10*/  FMNMX.FTZ R4, R168, R163, !PT ;  /* 0x000000a3a8047209 */ /* 0x004fe20007810000 */
[----:B------:R-:W-:Y:S01]  /*4c20*/  FMUL.FTZ R163, R167, UR22 ;  /* 0x00000016a7a37c20 */ /* 0x000fe20008410000 */
[----:B------:R-:W-:Y:S01]  /*4c30*/  FMUL.FTZ R167, R171, UR22 ;  /* 0x00000016aba77c20 */ /* 0x000fe20008410000 */
[----:B------:R-:W-:Y:S02]  /*4c40*/  FMUL.FTZ R171, R179, UR22 ;  /* 0x00000016b3ab7c20 */ /* 0x000fe40008410000 */
[----:B------:R-:W2:Y:S02]  /*4c50*/  SHFL.BFLY PT, R173, R4, 0x2, 0x1f ;  /* 0x0c401f0004ad7f89 */ /* 0x000ea400000e0000 */
[----:B------:R-:W4:Y:S08]  /*4c60*/  MUFU.TANH R11, R11 ;  /* 0x0000000b000b7308 */ /* 0x000f300000002400 */
[----:B------:R-:W5:Y:S08]  /*4c70*/  MUFU.TANH R12, R12 ;  /* 0x0000000c000c7308 */ /* 0x000f700000002400 */
[----:B------:R-:W1:Y:S01]  /*4c80*/  MUFU.TANH R156, R156 ;  /* 0x0000009c009c7308 */ /* 0x000e620000002400 */
[----:B--2---:R-:W-:-:S02]  /*4c90*/  FMNMX.FTZ R176, R4, R173, !PT ;  /* 0x000000ad04b07209 */ /* 0x004fc40007810000 */
[----:B0-----:R-:W-:-:S05]  /*4ca0*/  FMNMX.FTZ R173, R9, R8, !PT ;  /* 0x0000000809ad7209 */ /* 0x001fca0007810000 */
[----:B------:R-:W0:Y:S01]  /*4cb0*/  MUFU.TANH R158, R158 ;  /* 0x0000009e009e7308 */ /* 0x000e220000002400 */
[----:B------:R-:W2:Y:S01]  /*4cc0*/  SHFL.BFLY PT, R177, R176, 0x1, 0x1f ;  /* 0x0c201f00b0b17f89 */ /* 0x000ea200000e0000 */
[----:B---3--:R-:W-:Y:S01]  /*4cd0*/  FMNMX.FTZ R4, R10, R173, !PT ;  /* 0x000000ad0a047209 */ /* 0x008fe20007810000 */
[----:B------:R-:W-:-:S03]  /*4ce0*/  FMUL.FTZ R173, R182, UR22 ;  /* 0x00000016b6ad7c20 */ /* 0x000fc60008410000 */
[----:B----4-:R-:W-:Y:S02]  /*4cf0*/  FMNMX.FTZ R175, R11, R4, !PT ;  /* 0x000000040baf7209 */ /* 0x010fe40007810000 */
[----:B------:R-:W3:Y:S02]  /*4d00*/  MUFU.TANH R162, R162 ;  /* 0x000000a200a27308 */ /* 0x000ee40000002400 */
[----:B-----5:R-:W-:-:S04]  /*4d10*/  FMNMX.FTZ R175, R12, R175, !PT ;  /* 0x000000af0caf7209 */ /* 0x020fc80007810000 */
[----:B-1----:R-:W-:Y:S02]  /*4d20*/  FMNMX.FTZ R175, R156, R175, !PT ;  /* 0x000000af9caf7209 */ /* 0x002fe40007810000 */
[----:B------:R-:W1:Y:S02]  /*4d30*/  MUFU.TANH R163, R163 ;  /* 0x000000a300a37308 */ /* 0x000e640000002400 */
[----:B0-----:R-:W-:-:S06]  /*4d40*/  FMNMX.FTZ R175, R158, R175, !PT ;  /* 0x000000af9eaf7209 */ /* 0x001fcc0007810000 */
[----:B------:R-:W0:Y:S01]  /*4d50*/  MUFU.TANH R166, R166 ;  /* 0x000000a600a67308 */ /* 0x000e220000002400 */
[----:B--2---:R-:W-:Y:S02]  /*4d60*/  FMNMX.FTZ R4, R176, R177, !PT ;  /* 0x000000b1b0047209 */ /* 0x004fe40007810000 */
[----:B---3--:R-:W-:-:S03]  /*4d70*/  FMNMX.FTZ R176, R162, R175, !PT ;  /* 0x000000afa2b07209 */ /* 0x008fc60007810000 */
[C---:B------:R-:W-:Y:S02]  /*4d80*/  FMUL.FTZ R180, R4.reuse, UR20 ;  /* 0x0000001404b47c20 */ /* 0x040fe40008410000 */
[----:B------:R-:W2:Y:S01]  /*4d90*/  MUFU.TANH R167, R167 ;  /* 0x000000a700a77308 */ /* 0x000ea20000002400 */
[----:B-1----:R-:W-:Y:S01]  /*4da0*/  FMNMX.FTZ R175, R163, R176, !PT ;  /* 0x000000b0a3af7209 */ /* 0x002fe20007810000 */
[----:B------:R-:W-:Y:S01]  /*4db0*/  FADD.FTZ R13, -R4, R13 ;  /* 0x0000000d040d7221 */ /* 0x000fe20000010100 */
[--C-:B------:R-:W-:Y:S01]  /*4dc0*/  FFMA.FTZ R177, R5, UR20, -R180.reuse ;  /* 0x0000001405b17c23 */ /* 0x100fe200080108b4 */
[--C-:B------:R-:W-:Y:S01]  /*4dd0*/  FFMA.FTZ R14, R14, UR20, -R180.reuse ;  /* 0x000000140e0e7c23 */ /* 0x100fe200080108b4 */
[--C-:B------:R-:W-:Y:S01]  /*4de0*/  FFMA.FTZ R15, R15, UR20, -R180.reuse ;  /* 0x000000140f0f7c23 */ /* 0x100fe200080108b4 */
[----:B------:R-:W-:Y:S01]  /*4df0*/  FMUL.FTZ R13, R13, UR20 ;  /* 0x000000140d0d7c20 */ /* 0x000fe20008410000 */
[--C-:B------:R-:W-:Y:S01]  /*4e00*/  FFMA.FTZ R20, R20, UR20, -R180.reuse ;  /* 0x0000001414147c23 */ /* 0x100fe200080108b4 */
[----:B------:R-:W1:Y:S01]  /*4e10*/  MUFU.TANH R169, R169 ;  /* 0x000000a900a97308 */ /* 0x000e620000002400 */
[----:B0-----:R-:W-:Y:S01]  /*4e20*/  FMNMX.FTZ R176, R166, R175, !PT ;  /* 0x000000afa6b07209 */ /* 0x001fe20007810000 */
[--C-:B------:R-:W-:Y:S01]  /*4e30*/  FFMA.FTZ R21, R21, UR20, -R180.reuse ;  /* 0x0000001415157c23 */ /* 0x100fe200080108b4 */
[--C-:B------:R-:W-:Y:S01]  /*4e40*/  FFMA.FTZ R153, R153, UR20, -R180.reuse ;  /* 0x0000001499997c23 */ /* 0x100fe200080108b4 */
[--C-:B------:R-:W-:Y:S01]  /*4e50*/  FFMA.FTZ R178, R154, UR20, -R180.reuse ;  /* 0x000000149ab27c23 */ /* 0x100fe200080108b4 */
[--C-:B------:R-:W-:Y:S01]  /*4e60*/  FFMA.FTZ R155, R155, UR20, -R180.reuse ;  /* 0x000000149b9b7c23 */ /* 0x100fe200080108b4 */
[--C-:B------:R-:W-:Y:S01]  /*4e70*/  FFMA.FTZ R190, R160, UR20, -R180.reuse ;  /* 0x00000014a0be7c23 */ /* 0x100fe200080108b4 */
[--C-:B------:R-:W-:Y:S01]  /*4e80*/  FFMA.FTZ R164, R164, UR20, -R180.reuse ;  /* 0x00000014a4a47c23 */ /* 0x100fe200080108b4 */
[----:B------:R-:W0:Y:S01]  /*4e90*/  MUFU.TANH R172, R172 ;  /* 0x000000ac00ac7308 */ /* 0x000e220000002400 */
[----:B--2---:R-:W-:Y:S01]  /*4ea0*/  FMNMX.FTZ R176, R167, R176, !PT ;  /* 0x000000b0a7b07209 */ /* 0x004fe20007810000 */
[----:B------:R-:W-:-:S06]  /*4eb0*/  FFMA.FTZ R168, R168, UR20, -R180 ;  /* 0x00000014a8a87c23 */ /* 0x000fcc00080108b4 */
        /* <DEDUP_REMOVED lines=8> */
[----:B------:R-:W1:Y:S01]  /*4f40*/  MUFU.EX2 R13, R13 ;  /* 0x0000000d000d7308 */ /* 0x000e620000000800 */
[----:B0-----:R-:W-:Y:S01]  /*4f50*/  FMNMX.FTZ R5, R173, R176, !PT ;  /* 0x000000b0ad057209 */ /* 0x001fe20007810000 */
[----:B------:R-:W-:-:S06]  /*4f60*/  FFMA.FTZ R176, R152, UR20, -R180 ;  /* 0x0000001498b07c23 */ /* 0x000fcc00080108b4 */
[----:B------:R-:W0:Y:S01]  /*4f70*/  MUFU.EX2 R14, R14 ;  /* 0x0000000e000e7308 */ /* 0x000e220000000800 */
[----:B--2---:R-:W-:-:S05]  /*4f80*/  FMNMX.FTZ R5, R174, R5, !PT ;  /* 0x00000005ae057209 */ /* 0x004fca0007810000 */
[----:B------:R-:W2:Y:S02]  /*4f90*/  SHFL.BFLY PT, R182, R5, 0x2, 0x1f ;  /* 0x0c401f0005b67f89 */ /* 0x000ea400000e0000 */
[----:B------:R-:W3:Y:S01]  /*4fa0*/  MUFU.EX2 R175, R177 ;  /* 0x000000b100af7308 */ /* 0x000ee20000000800 */
[-C--:B-1----:R-:W-:Y:S01]  /*4fb0*/  FMUL.FTZ R24, R24, R13.reuse ;  /* 0x0000000d18187220 */ /* 0x082fe20000410000 */
[-C--:B------:R-:W-:Y:S01]  /*4fc0*/  FMUL.FTZ R25, R25, R13.reuse ;  /* 0x0000000d19197220 */ /* 0x080fe20000410000 */
[-C--:B------:R-:W-:Y:S01]  /*4fd0*/  FMUL.FTZ R28, R28, R13.reuse ;  /* 0x0000000d1c1c7220 */ /* 0x080fe20000410000 */
[-C--:B------:R-:W-:Y:S01]  /*4fe0*/  FMUL.FTZ R29, R29, R13.reuse ;  /* 0x0000000d1d1d7220 */ /* 0x080fe20000410000 */
[-C--:B------:R-:W-:Y:S01]  /*4ff0*/  FMUL.FTZ R32, R32, R13.reuse ;  /* 0x0000000d20207220 */ /* 0x080fe20000410000 */
[-C--:B------:R-:W-:Y:S01]  /*5000*/  FMUL.FTZ R33, R33, R13.reuse ;  /* 0x0000000d21217220 */ /* 0x080fe20000410000 */
[-C--:B------:R-:W-:Y:S01]  /*5010*/  FMUL.FTZ R36, R36, R13.reuse ;  /* 0x0000000d24247220 */ /* 0x080fe20000410000 */
[----:B------:R-:W1:Y:S01]  /*5020*/  MUFU.EX2 R15, R15 ;  /* 0x0000000f000f7308 */ /* 0x000e620000000800 */
[----:B0-----:R-:W-:Y:S01]  /*5030*/  FFMA.FTZ R6, R13, R6, R14 ;  /* 0x000000060d067223 */ /* 0x001fe2000001000e */
[-C--:B------:R-:W-:Y:S01]  /*5040*/  FMUL.FTZ R37, R37, R13.reuse ;  /* 0x0000000d25257220 */ /* 0x080fe20000410000 */
[-C--:B------:R-:W-:Y:S01]  /*5050*/  FMUL.FTZ R40, R40, R13.reuse ;  /* 0x0000000d28287220 */ /* 0x080fe20000410000 */
[-C--:B------:R-:W-:Y:S01]  /*5060*/  FMUL.FTZ R41, R41, R13.reuse ;  /* 0x0000000d29297220 */ /* 0x080fe20000410000 */
[-C--:B------:R-:W-:Y:S01]  /*5070*/  FMUL.FTZ R44, R44, R13.reuse ;  /* 0x0000000d2c2c7220 */ /* 0x080fe20000410000 */
[-C--:B------:R-:W-:Y:S01]  /*5080*/  FMUL.FTZ R45, R45, R13.reuse ;  /* 0x0000000d2d2d7220 */ /* 0x080fe20000410000 */
[-C--:B------:R-:W-:Y:S01]  /*5090*/  FMUL.FTZ R48, R48, R13.reuse ;  /* 0x0000000d30307220 */ /* 0x080fe20000410000 */
[----:B------:R-:W0:Y:S01]  /*50a0*/  MUFU.EX2 R20, R20 ;  /* 0x0000001400147308 */ /* 0x000e220000000800 */
[----:B---3--:R-:W-:Y:S01]  /*50b0*/  FADD.FTZ R6, R175, R6 ;  /* 0x00000006af067221 */ /* 0x008fe20000010000 */
[-C--:B------:R-:W-:Y:S01]  /*50c0*/  FMUL.FTZ R49, R49, R13.reuse ;  /* 0x0000000d31317220 */ /* 0x080fe20000410000 */
[-C--:B------:R-:W-:Y:S01]  /*50d0*/  FMUL.FTZ R52, R52, R13.reuse ;  /* 0x0000000d34347220 */ /* 0x080fe20000410000 */
[-C--:B------:R-:W-:Y:S01]  /*50e0*/  FMUL.FTZ R53, R53, R13.reuse ;  /* 0x0000000d35357220 */ /* 0x080fe20000410000 */
[-C--:B------:R-:W-:Y:S01]  /*50f0*/  FMUL.FTZ R56, R56, R13.reuse ;  /* 0x0000000d38387220 */ /* 0x080fe20000410000 */
[----:B--2---:R-:W-:Y:S01]  /*5100*/  FMNMX.FTZ R152, R5, R182, !PT ;  /* 0x000000b605987209 */ /* 0x004fe20007810000 */
[--C-:B------:R-:W-:Y:S01]  /*5110*/  FFMA.FTZ R182, R157, UR20, -R180.reuse ;  /* 0x000000149db67c23 */ /* 0x100fe200080108b4 */
[--C-:B------:R-:W-:Y:S01]  /*5120*/  FFMA.FTZ R157, R159, UR20, -R180.reuse ;  /* 0x000000149f9d7c23 */ /* 0x100fe200080108b4 */
[--C-:B------:R-:W-:Y:S01]  /*5130*/  FFMA.FTZ R159, R161, UR20, -R180.reuse ;  /* 0x00000014a19f7c23 */ /* 0x100fe200080108b4 */
[----:B------:R-:W-:Y:S01]  /*5140*/  MUFU.EX2 R21, R21 ;  /* 0x0000001500157308 */ /* 0x000fe20000000800 */
[----:B------:R-:W2:Y:S01]  /*5150*/  SHFL.BFLY PT, R5, R152, 0x1, 0x1f ;  /* 0x0c201f0098057f89 */ /* 0x000ea200000e0000 */
[----:B------:R-:W-:Y:S01]  /*5160*/  FFMA.FTZ R161, R165, UR20, -R180 ;  /* 0x00000014a5a17c23 */ /* 0x000fe200080108b4 */
[-C--:B------:R-:W-:Y:S01]  /*5170*/  FMUL.FTZ R57, R57, R13.reuse ;  /* 0x0000000d39397220 */ /* 0x080fe20000410000 */
[-C--:B------:R-:W-:Y:S01]  /*5180*/  FMUL.FTZ R60, R60, R13.reuse ;  /* 0x0000000d3c3c7220 */ /* 0x080fe20000410000 */
[-C--:B------:R-:W-:Y:S01]  /*5190*/  FMUL.FTZ R61, R61, R13.reuse ;  /* 0x0000000d3d3d7220 */ /* 0x080fe20000410000 */
[-C--:B------:R-:W-:Y:S01]  /*51a0*/  FMUL.FTZ R64, R64, R13.reuse ;  /* 0x0000000d40407220 */ /* 0x080fe20000410000 */
[-C--:B------:R-:W-:Y:S01]  /*51b0*/  FMUL.FTZ R65, R65, R13.reuse ;  /* 0x0000000d41417220 */ /* 0x080fe20000410000 */
[----:B------:R-:W-:Y:S01]  /*51c0*/  MUFU.EX2 R176, R176 ;  /* 0x000000b000b07308 */ /* 0x000fe20000000800 */
[-C--:B------:R-:W-:Y:S01]  /*51d0*/  FMUL.FTZ R68, R68, R13.reuse ;  /* 0x0000000d44447220 */ /* 0x080fe20000410000 */
[-C--:B------:R-:W-:Y:S01]  /*51e0*/  FMUL.FTZ R69, R69, R13.reuse ;  /* 0x0000000d45457220 */ /* 0x080fe20000410000 */
        /* <DEDUP_REMOVED lines=12> */
[----:B------:R-:W-:Y:S01]  /*52b0*/  FMUL.FTZ R93, R93, R13 ;  /* 0x0000000d5d5d7220 */ /* 0x000fe20000410000 */
[----:B------:R-:W-:Y:S01]  /*52c0*/  MUFU.EX2 R178, R178 ;  /* 0x000000b200b27308 */ /* 0x000fe20000000800 */
[----:B--2---:R-:W-:Y:S01]  /*52d0*/  FMNMX.FTZ R5, R152, R5, !PT ;  /* 0x0000000598057209 */ /* 0x004fe20007810000 */
[----:B------:R-:W-:-:S02]  /*52e0*/  IMAD.MOV R152, RZ, RZ, -R18 ;  /* 0x000000ffff987224 */ /* 0x000fc400078e0a12 */
[-C--:B------:R-:W-:Y:S01]  /*52f0*/  FMUL.FTZ R96, R96, R13.reuse ;  /* 0x0000000d60607220 */ /* 0x080fe20000410000 */
[-C--:B------:R-:W-:Y:S01]  /*5300*/  FMUL.FTZ R97, R97, R13.reuse ;  /* 0x0000000d61617220 */ /* 0x080fe20000410000 */
[----:B------:R-:W-:Y:S01]  /*5310*/  FMUL.FTZ R100, R100, R13 ;  /* 0x0000000d64647220 */ /* 0x000fe20000410000 */
[C---:B------:R-:W-:Y:S01]  /*5320*/  FADD.FTZ R8, -R5.reuse, R8 ;  /* 0x0000000805087221 */ /* 0x040fe20000010100 */
[----:B------:R-:W-:Y:S01]  /*5330*/  FMUL.FTZ R179, R5, UR20 ;  /* 0x0000001405b37c20 */ /* 0x000fe20008410000 */
[----:B------:R-:W-:Y:S01]  /*5340*/  ISETP.NE.AND P3, PT, R17, R152, PT ;  /* 0x000000981100720c */ /* 0x000fe20003f65270 */
[----:B------:R-:W-:Y:S01]  /*5350*/  MUFU.EX2 R155, R155 ;  /* 0x0000009b009b7308 */ /* 0x000fe20000000800 */
[----:B------:R-:W-:Y:S01]  /*5360*/  FMUL.FTZ R8, R8, UR20 ;  /* 0x0000001408087c20 */ /* 0x000fe20008410000 */
[--C-:B------:R-:W-:Y:S01]  /*5370*/  FFMA.FTZ R9, R9, UR20, -R179.reuse ;  /* 0x0000001409097c23 */ /* 0x100fe200080108b3 */
[--C-:B------:R-:W-:Y:S01]  /*5380*/  FFMA.FTZ R10, R10, UR20, -R179.reuse ;  /* 0x000000140a0a7c23 */ /* 0x100fe200080108b3 */
[--C-:B------:R-:W-:Y:S01]  /*5390*/  FFMA.FTZ R11, R11, UR20, -R179.reuse ;  /* 0x000000140b0b7c23 */ /* 0x100fe200080108b3 */
[--C-:B------:R-:W-:Y:S01]  /*53a0*/  FFMA.FTZ R12, R12, UR20, -R179.reuse ;  /* 0x000000140c0c7c23 */ /* 0x100fe200080108b3 */
[--C-:B------:R-:W-:Y:S01]  /*53b0*/  FFMA.FTZ R196, R172, UR20, -R179.reuse ;  /* 0x00000014acc47c23 */ /* 0x100fe200080108b3 */
[----:B------:R-:W-:Y:S01]  /*53c0*/  IMAD.U32 R172, RZ, RZ, UR23 ;  /* 0x00000017ffac7e24 */ /* 0x000fe2000f8e00ff */
[----:B------:R-:W-:Y:S01]  /*53d0*/  MUFU.EX2 R8, R8 ;  /* 0x0000000800087308 */ /* 0x000fe20000000800 */
[--C-:B------:R-:W-:Y:S01]  /*53e0*/  FFMA.FTZ R165, R156, UR20, -R179.reuse ;  /* 0x000000149ca57c23 */ /* 0x100fe200080108b3 */
[----:B------:R-:W-:Y:S01]  /*53f0*/  FFMA.FTZ R180, R158, UR20, -R179 ;  /* 0x000000149eb47c23 */ /* 0x000fe200080108b3 */
[----:B------:R-:W-:-:S02]  /*5400*/  @!P1 VIADD R152, R172, 0x28c40 ;  /* 0x00028c40ac989836 */ /* 0x000fc40000000000 */
[--C-:B------:R-:W-:Y:S01]  /*5410*/  FFMA.FTZ R194, R167, UR20, -R179.reuse ;  /* 0x00000014a7c27c23 */ /* 0x100fe200080108b3 */
[--C-:B------:R-:W-:Y:S01]  /*5420*/  FFMA.FTZ R167, R169, UR20, -R179.reuse ;  /* 0x00000014a9a77c23 */ /* 0x100fe200080108b3 */
[--C-:B------:R-:W-:Y:S01]  /*5430*/  FFMA.FTZ R169, R170, UR20, -R179.reuse ;  /* 0x00000014aaa97c23 */ /* 0x100fe200080108b3 */
[--C-:B------:R-:W-:Y:S01]  /*5440*/  FFMA.FTZ R170, R171, UR20, -R179.reuse ;  /* 0x00000014abaa7c23 */ /* 0x100fe200080108b3 */
[----:B------:R-:W2:Y:S01]  /*5450*/  MUFU.EX2 R9, R9 ;  /* 0x0000000900097308 */ /* 0x000ea20000000800 */
[----:B------:R-:W-:Y:S01]  /*5460*/  @!P1 PRMT R152, RZ, 0x654, R152 ;  /* 0x00000654ff989816 */ /* 0x000fe20000000098 */
[--C-:B------:R-:W-:Y:S01]  /*5470*/  FFMA.FTZ R177, R162, UR20, -R179.reuse ;  /* 0x00000014a2b17c23 */ /* 0x100fe200080108b3 */
[----:B-1----:R-:W-:Y:S01]  /*5480*/  FADD.FTZ R171, R15, R6 ;  /* 0x000000060fab7221 */ /* 0x002fe20000010000 */
[--C-:B------:R-:W-:Y:S01]  /*5490*/  FFMA.FTZ R192, R163, UR20, -R179.reuse ;  /* 0x00000014a3c07c23 */ /* 0x100fe200080108b3 */
[----:B------:R0:W-:Y:S01]  /*54a0*/  @!P1 SYNCS.ARRIVE.TRANS64.RED.A1T0 RZ, [R152+URZ], RZ ;  /* 0x000000ff98ff99a7 */ /* 0x0001e2000810043f */
[--C-:B------:R-:W-:Y:S01]  /*54b0*/  FFMA.FTZ R163, R166, UR20, -R179.reuse ;  /* 0x00000014a6a37c23 */ /* 0x100fe200080108b3 */
[----:B------:R-:W-:Y:S01]  /*54c0*/  @!P3 IMAD R154, R181, 0x40, R2 ;  /* 0x00000040b59ab824 */ /* 0x000fe200078e0202 */
[----:B------:R-:W1:Y:S01]  /*54d0*/  MUFU.EX2 R10, R10 ;  /* 0x0000000a000a7308 */ /* 0x000e620000000800 */
[--C-:B------:R-:W-:Y:S01]  /*54e0*/  FFMA.FTZ R173, R173, UR20, -R179.reuse ;  /* 0x00000014adad7c23 */ /* 0x100fe200080108b3 */
[----:B------:R-:W-:Y:S01]  /*54f0*/  FFMA.FTZ R174, R174, UR20, -R179 ;  /* 0x00000014aeae7c23 */ /* 0x000fe200080108b3 */
[-C--:B------:R-:W-:Y:S01]  /*5500*/  FMUL.FTZ R101, R101, R13.reuse ;  /* 0x0000000d65657220 */ /* 0x080fe20000410000 */
[----:B------:R-:W-:Y:S01]  /*5510*/  @!P3 LEA R154, R154, UR41, 0x2 ;  /* 0x000000299a9abc11 */ /* 0x000fe2000f8e10ff */
[----:B0-----:R-:W-:Y:S01]  /*5520*/  FADD.FTZ R152, R20, R171 ;  /* 0x000000ab14987221 */ /* 0x001fe20000010000 */
[-C--:B------:R-:W-:Y:S01]  /*5530*/  FMUL.FTZ R104, R104, R13.reuse ;  /* 0x0000000d68687220 */ /* 0x080fe20000410000 */
[----:B------:R-:W-:Y:S01]  /*5540*/  FMUL.FTZ R105, R105, R13 ;  /* 0x0000000d69697220 */ /* 0x000fe20000410000 */
[----:B------:R-:W0:Y:S01]  /*5550*/  MUFU.EX2 R11, R11 ;  /* 0x0000000b000b7308 */ /* 0x000e220000000800 */
[----:B--2---:R-:W-:Y:S01]  /*5560*/  FFMA.FTZ R3, R8, R3, R9 ;  /* 0x0000000308037223 */ /* 0x004fe20000010009 */
[----:B------:R-:W-:Y:S01]  /*5570*/  FADD.FTZ R171, R21, R152 ;  /* 0x0000009815ab7221 */ /* 0x000fe20000010000 */
[----:B------:R-:W-:Y:S01]  /*5580*/  @!P3 STS [R154+0x28800], R13 ;  /* 0x0288000d9a00b388 */ /* 0x000fe20000000800 */
[-C--:B------:R-:W-:Y:S01]  /*5590*/  FMUL.FTZ R108, R108, R13.reuse ;  /* 0x0000000d6c6c7220 */ /* 0x080fe20000410000 */
[-C--:B------:R-:W-:Y:S01]  /*55a0*/  FMUL.FTZ R109, R109, R13.reuse ;  /* 0x0000000d6d6d7220 */ /* 0x080fe20000410000 */
[----:B------:R-:W-:Y:S01]  /*55b0*/  FADD.FTZ R152, R176, R171 ;  /* 0x000000abb0987221 */ /* 0x000fe20000010000 */
[----:B------:R2:W-:Y:S01]  /*55c0*/  @!P3 STS [R154+0x28820], R8 ;  /* 0x028820089a00b388 */ /* 0x0005e20000000800 */
[----:B------:R-:W3:Y:S01]  /*55d0*/  MUFU.EX2 R12, R12 ;  /* 0x0000000c000c7308 */ /* 0x000ee20000000800 */
[----:B-1----:R-:W-:Y:S01]  /*55e0*/  FADD.FTZ R6, R10, R3 ;  /* 0x000000030a067221 */ /* 0x002fe20000010000 */
[----:B------:R-:W-:Y:S01]  /*55f0*/  FADD.FTZ R171, R153, R152 ;  /* 0x0000009899ab7221 */ /* 0x000fe20000010000 */
[-C--:B------:R-:W-:Y:S01]  /*5600*/  FMUL.FTZ R112, R112, R13.reuse ;  /* 0x0000000d70707220 */ /* 0x080fe20000410000 */
[-C--:B------:R-:W-:Y:S01]  /*5610*/  FMUL.FTZ R113, R113, R13.reuse ;  /* 0x0000000d71717220 */ /* 0x080fe20000410000 */
[-C--:B------:R-:W-:Y:S01]  /*5620*/  FMUL.FTZ R116, R116, R13.reuse ;  /* 0x0000000d74747220 */ /* 0x080fe20000410000 */
[----:B------:R-:W-:Y:S01]  /*5630*/  FADD.FTZ R152, R178, R171 ;  /* 0x000000abb2987221 */ /* 0x000fe20000010000 */
[-C--:B------:R-:W-:Y:S01]  /*5640*/  FMUL.FTZ R117, R117, R13.reuse ;  /* 0x0000000d75757220 */ /* 0x080fe20000410000 */
[----:B------:R-:W1:Y:S01]  /*5650*/  MUFU.EX2 R165, R165 ;  /* 0x000000a500a57308 */ /* 0x000e620000000800 */
[----:B0-----:R-:W-:Y:S01]  /*5660*/  FADD.FTZ R3, R11, R6 ;  /* 0x000000060b037221 */ /* 0x001fe20000010000 */
[----:B------:R-:W-:Y:S01]  /*5670*/  FADD.FTZ R171, R155, R152 ;  /* 0x000000989bab7221 */ /* 0x000fe20000010000 */
        /* <DEDUP_REMOVED lines=11> */
[-C--:B------:R-:W-:Y:S01]  /*5730*/  FMUL.FTZ R137, R137, R13.reuse ;  /* 0x0000000d89897220 */ /* 0x080fe20000410000 */
[-C--:B------:R-:W-:Y:S01]  /*5740*/  FMUL.FTZ R140, R140, R13.reuse ;  /* 0x0000000d8c8c7220 */ /* 0x080fe20000410000 */
[----:B------:R-:W3:Y:S01]  /*5750*/  MUFU.EX2 R177, R177 ;  /* 0x000000b100b17308 */ /* 0x000ee20000000800 */
[----:B-1----:R-:W-:Y:S01]  /*5760*/  FADD.FTZ R3, R165, R6 ;  /* 0x00000006a5037221 */ /* 0x002fe20000010000 */
[-C--:B------:R-:W-:Y:S01]  /*5770*/  FMUL.FTZ R141, R141, R13.reuse ;  /* 0x0000000d8d8d7220 */ /* 0x080fe20000410000 */
[-C--:B------:R-:W-:Y:S01]  /*5780*/  FMUL.FTZ R144, R144, R13.reuse ;  /* 0x0000000d90907220 */ /* 0x080fe20000410000 */
[-C--:B------:R-:W-:Y:S01]  /*5790*/  FMUL.FTZ R145, R145, R13.reuse ;  /* 0x0000000d91917220 */ /* 0x080fe20000410000 */
[-C--:B------:R-:W-:Y:S01]  /*57a0*/  FMUL.FTZ R148, R148, R13.reuse ;  /* 0x0000000d94947220 */ /* 0x080fe20000410000 */
[----:B------:R-:W-:Y:S01]  /*57b0*/  FMUL.FTZ R149, R149, R13 ;  /* 0x0000000d95957220 */ /* 0x000fe20000410000 */
[----:B------:R-:W-:Y:S01]  /*57c0*/  F2FP.F16.F32.PACK_AB R158, R178, R153 ;  /* 0x00000099b29e723e */ /* 0x000fe200000000ff */
[----:B------:R-:W1:Y:S01]  /*57d0*/  MUFU.EX2 R192, R192 ;  /* 0x000000c000c07308 */ /* 0x000e620000000800 */
[----:B0-----:R-:W-:Y:S01]  /*57e0*/  FADD.FTZ R6, R180, R3 ;  /* 0x00000003b4067221 */ /* 0x001fe20000010000 */
[----:B--2---:R-:W-:Y:S01]  /*57f0*/  F2FP.F16.F32.PACK_AB R154, R20, R15 ;  /* 0x0000000f149a723e */ /* 0x004fe200000000ff */
[-C--:B------:R-:W-:Y:S01]  /*5800*/  FMUL.FTZ R26, R26, R8.reuse ;  /* 0x000000081a1a7220 */ /* 0x080fe20000410000 */
[----:B------:R-:W-:Y:S01]  /*5810*/  F2FP.F16.F32.PACK_AB R153, R10, R9 ;  /* 0x000000090a99723e */ /* 0x000fe200000000ff */
[-C--:B------:R-:W-:Y:S01]  /*5820*/  FMUL.FTZ R27, R27, R8.reuse ;  /* 0x000000081b1b7220 */ /* 0x080fe20000410000 */
[----:B------:R-:W-:Y:S01]  /*5830*/  F2FP.F16.F32.PACK_AB R156, R176, R21 ;  /* 0x00000015b09c723e */ /* 0x000fe200000000ff */
        /* <DEDUP_REMOVED lines=9> */
[----:B------:R-:W2:Y:S01]  /*58d0*/  MUFU.EX2 R163, R163 ;  /* 0x000000a300a37308 */ /* 0x000ea20000000800 */
[----:B-1----:R-:W-:Y:S01]  /*58e0*/  FADD.FTZ R6, R192, R3 ;  /* 0x00000003c0067221 */ /* 0x002fe20000010000 */
[-C--:B------:R-:W-:Y:S01]  /*58f0*/  FMUL.FTZ R43, R43, R8.reuse ;  /* 0x000000082b2b7220 */ /* 0x080fe20000410000 */
[-C--:B------:R-:W-:Y:S01]  /*5900*/  FMUL.FTZ R46, R46, R8.reuse ;  /* 0x000000082e2e7220 */ /* 0x080fe20000410000 */
[-C--:B------:R-:W-:Y:S01]  /*5910*/  FMUL.FTZ R47, R47, R8.reuse ;  /* 0x000000082f2f7220 */ /* 0x080fe20000410000 */
[-C--:B------:R-:W-:Y:S01]  /*5920*/  FMUL.FTZ R50, R50, R8.reuse ;  /* 0x0000000832327220 */ /* 0x080fe20000410000 */
[-C--:B------:R-:W-:Y:S01]  /*5930*/  FMUL.FTZ R51, R51, R8.reuse ;  /* 0x0000000833337220 */ /* 0x080fe20000410000 */
[-C--:B------:R-:W-:Y:S01]  /*5940*/  FMUL.FTZ R54, R54, R8.reuse ;  /* 0x0000000836367220 */ /* 0x080fe20000410000 */
[----:B------:R-:W1:Y:S01]  /*5950*/  MUFU.EX2 R157, R157 ;  /* 0x0000009d009d7308 */ /* 0x000e620000000800 */
[C---:B0-----:R-:W-:Y:S01]  /*5960*/  FADD.FTZ R152, R182.reuse, R171 ;  /* 0x000000abb6987221 */ /* 0x041fe20000010000 */
[----:B------:R-:W-:Y:S01]  /*5970*/  F2FP.F16.F32.PACK_AB R160, R182, R155 ;  /* 0x0000009bb6a0723e */ /* 0x000fe200000000ff */
[-C--:B------:R-:W-:Y:S01]  /*5980*/  FMUL.FTZ R55, R55, R8.reuse ;  /* 0x0000000837377220 */ /* 0x080fe20000410000 */
[----:B------:R-:W-:Y:S01]  /*5990*/  F2FP.F16.F32.PACK_AB R155, R12, R11 ;  /* 0x0000000b0c9b723e */ /* 0x000fe200000000ff */
[-C--:B------:R-:W-:Y:S01]  /*59a0*/  FMUL.FTZ R58, R58, R8.reuse ;  /* 0x000000083a3a7220 */ /* 0x080fe20000410000 */
[-C--:B------:R-:W-:Y:S01]  /*59b0*/  FMUL.FTZ R59, R59, R8.reuse ;  /* 0x000000083b3b7220 */ /* 0x080fe20000410000 */
[-C--:B------:R-:W-:Y:S01]  /*59c0*/  FMUL.FTZ R62, R62, R8.reuse ;  /* 0x000000083e3e7220 */ /* 0x080fe20000410000 */
[----:B------:R-:W0:Y:S01]  /*59d0*/  MUFU.EX2 R194, R194 ;  /* 0x000000c200c27308 */ /* 0x000e220000000800 */
[----:B--2---:R-:W-:Y:S01]  /*59e0*/  FADD.FTZ R3, R163, R6 ;  /* 0x00000006a3037221 */ /* 0x004fe20000010000 */
[-C--:B------:R-:W-:Y:S01]  /*59f0*/  FMUL.FTZ R63, R63, R8.reuse ;  /* 0x000000083f3f7220 */ /* 0x080fe20000410000 */
[-C--:B------:R-:W-:Y:S01]  /*5a00*/  FMUL.FTZ R66, R66, R8.reuse ;  /* 0x0000000842427220 */ /* 0x080fe20000410000 */
[-C--:B------:R-:W-:Y:S01]  /*5a10*/  FMUL.FTZ R67, R67, R8.reuse ;  /* 0x0000000843437220 */ /* 0x080fe20000410000 */
[-C--:B------:R-:W-:Y:S01]  /*5a20*/  FMUL.FTZ R70, R70, R8.reuse ;  /* 0x0000000846467220 */ /* 0x080fe20000410000 */
[-C--:B------:R-:W-:Y:S01]  /*5a30*/  FMUL.FTZ R71, R71, R8.reuse ;  /* 0x0000000847477220 */ /* 0x080fe20000410000 */
[----:B------:R-:W-:Y:S01]  /*5a40*/  FMUL.FTZ R74, R74, R8 ;  /* 0x000000084a4a7220 */ /* 0x000fe20000410000 */
[----:B------:R-:W2:Y:S01]  /*5a50*/  MUFU.EX2 R190, R190 ;  /* 0x000000be00be7308 */ /* 0x000ea20000000800 */
[----:B-1----:R-:W-:Y:S01]  /*5a60*/  FADD.FTZ R171, R157, R152 ;  /* 0x000000989dab7221 */ /* 0x002fe20000010000 */
[----:B------:R-:W-:Y:S01]  /*5a70*/  F2FP.F16.F32.PACK_AB R152, R175, R14 ;  /* 0x0000000eaf98723e */ /* 0x000fe200000000ff */
[----:B------:R-:W-:Y:S01]  /*5a80*/  BAR.SYNC.DEFER_BLOCKING 0xf, 0x100 ;  /* 0x03c4000000007b1d */ /* 0x000fe20000010000 */
[-C--:B------:R-:W-:Y:S01]  /*5a90*/  FMUL.FTZ R75, R75, R8.reuse ;  /* 0x000000084b4b7220 */ /* 0x080fe20000410000 */
[-C--:B------:R-:W-:Y:S01]  /*5aa0*/  FMUL.FTZ R78, R78, R8.reuse ;  /* 0x000000084e4e7220 */ /* 0x080fe20000410000 */
[-C--:B------:R-:W-:Y:S01]  /*5ab0*/  FMUL.FTZ R79, R79, R8.reuse ;  /* 0x000000084f4f7220 */ /* 0x080fe20000410000 */
[-C--:B------:R-:W-:Y:S01]  /*5ac0*/  FMUL.FTZ R82, R82, R8.reuse ;  /* 0x0000000852527220 */ /* 0x080fe20000410000 */
[-C--:B------:R-:W-:Y:S01]  /*5ad0*/  FMUL.FTZ R83, R83, R8.reuse ;  /* 0x0000000853537220 */ /* 0x080fe20000410000 */
[----:B------:R-:W1:Y:S01]  /*5ae0*/  MUFU.EX2 R167, R167 ;  /* 0x000000a700a77308 */ /* 0x000e620000000800 */
[----:B0-----:R-:W-:Y:S01]  /*5af0*/  FADD.FTZ R6, R194, R3 ;  /* 0x00000003c2067221 */ /* 0x001fe20000010000 */
[-C--:B------:R-:W-:Y:S01]  /*5b00*/  FMUL.FTZ R86, R86, R8.reuse ;  /* 0x0000000856567220 */ /* 0x080fe20000410000 */
[-C--:B------:R-:W-:Y:S01]  /*5b10*/  FMUL.FTZ R87, R87, R8.reuse ;  /* 0x0000000857577220 */ /* 0x080fe20000410000 */
[-C--:B------:R-:W-:Y:S01]  /*5b20*/  FMUL.FTZ R90, R90, R8.reuse ;  /* 0x000000085a5a7220 */ /* 0x080fe20000410000 */
[-C--:B------:R-:W-:Y:S01]  /*5b30*/  FMUL.FTZ R91, R91, R8.reuse ;  /* 0x000000085b5b7220 */ /* 0x080fe20000410000 */
[-C--:B------:R-:W-:Y:S01]  /*5b40*/  FMUL.FTZ R94, R94, R8.reuse ;  /* 0x000000085e5e7220 */ /* 0x080fe20000410000 */
[-C--:B------:R-:W-:Y:S01]  /*5b50*/  FMUL.FTZ R95, R95, R8.reuse ;  /* 0x000000085f5f7220 */ /* 0x080fe20000410000 */
[----:B------:R-:W0:Y:S01]  /*5b60*/  MUFU.EX2 R159, R159 ;  /* 0x0000009f009f7308 */ /* 0x000e220000000800 */
[C---:B--2---:R-:W-:Y:S01]  /*5b70*/  FADD.FTZ R14, R190.reuse, R171 ;  /* 0x000000abbe0e7221 */ /* 0x044fe20000010000 */
[----:B------:R-:W-:Y:S01]  /*5b80*/  F2FP.F16.F32.PACK_AB R162, R190, R157 ;  /* 0x0000009dbea2723e */ /* 0x000fe200000000ff */
[-C--:B------:R-:W-:Y:S01]  /*5b90*/  FMUL.FTZ R98, R98, R8.reuse ;  /* 0x0000000862627220 */ /* 0x080fe20000410000 */
[----:B------:R-:W-:Y:S01]  /*5ba0*/  F2FP.F16.F32.PACK_AB R157, R180, R165 ;  /* 0x000000a5b49d723e */ /* 0x000fe200000000ff */
[-C--:B------:R-:W-:Y:S01]  /*5bb0*/  FMUL.FTZ R99, R99, R8.reuse ;  /* 0x0000000863637220 */ /* 0x080fe20000410000 */
[-C--:B------:R-:W-:Y:S01]  /*5bc0*/  FMUL.FTZ R102, R102, R8.reuse ;  /* 0x0000000866667220 */ /* 0x080fe20000410000 */
[-C--:B------:R-:W-:Y:S01]  /*5bd0*/  FMUL.FTZ R103, R103, R8.reuse ;  /* 0x0000000867677220 */ /* 0x080fe20000410000 */
[----:B------:R-:W2:Y:S01]  /*5be0*/  MUFU.EX2 R196, R196 ;  /* 0x000000c400c47308 */ /* 0x000ea20000000800 */
[----:B-1----:R-:W-:Y:S01]  /*5bf0*/  FADD.FTZ R3, R167, R6 ;  /* 0x00000006a7037221 */ /* 0x002fe20000010000 */
[----:B------:R1:W-:Y:S01]  /*5c00*/  STSM.16.M88.4 [R22+0x26800], R152 ;  /* 0x0268009816007844 */ /* 0x0003e20000000200 */
[-C--:B------:R-:W-:Y:S01]  /*5c10*/  FMUL.FTZ R106, R106, R8.reuse ;  /* 0x000000086a6a7220 */ /* 0x080fe20000410000 */
[-C--:B------:R-:W-:Y:S01]  /*5c20*/  FMUL.FTZ R107, R107, R8.reuse ;  /* 0x000000086b6b7220 */ /* 0x080fe20000410000 */
[-C--:B------:R-:W-:Y:S01]  /*5c30*/  FMUL.FTZ R110, R110, R8.reuse ;  /* 0x000000086e6e7220 */ /* 0x080fe20000410000 */
[-C--:B------:R-:W-:Y:S01]  /*5c40*/  FMUL.FTZ R111, R111, R8.reuse ;  /* 0x000000086f6f7220 */ /* 0x080fe20000410000 */
[-C--:B------:R-:W-:Y:S01]  /*5c50*/  FMUL.FTZ R114, R114, R8.reuse ;  /* 0x0000000872727220 */ /* 0x080fe20000410000 */
[----:B------:R-:W3:Y:S01]  /*5c60*/  MUFU.EX2 R164, R164 ;  /* 0x000000a400a47308 */ /* 0x000ee20000000800 */
        /* <DEDUP_REMOVED lines=14> */
[-C--:B------:R-:W-:Y:S01]  /*5d50*/  FMUL.FTZ R138, R138, R8.reuse ;  /* 0x000000088a8a7220 */ /* 0x080fe20000410000 */
[----:B------:R-:W2:Y:S01]  /*5d60*/  MUFU.EX2 R161, R161 ;  /* 0x000000a100a17308 */ /* 0x000ea20000000800 */
[C---:B---3--:R-:W-:Y:S01]  /*5d70*/  FADD.FTZ R14, R164.reuse, R13 ;  /* 0x0000000da40e7221 */ /* 0x048fe20000010000 */
[----:B------:R-:W-:Y:S01]  /*5d80*/  F2FP.F16.F32.PACK_AB R164, R164, R159 ;  /* 0x0000009fa4a4723e */ /* 0x000fe200000000ff */
[-C--:B------:R-:W-:Y:S01]  /*5d90*/  FMUL.FTZ R139, R139, R8.reuse ;  /* 0x000000088b8b7220 */ /* 0x080fe20000410000 */
[----:B------:R-:W-:Y:S01]  /*5da0*/  F2FP.F16.F32.PACK_AB R159, R192, R177 ;  /* 0x000000b1c09f723e */ /* 0x000fe200000000ff */
[-C--:B------:R-:W-:Y:S01]  /*5db0*/  FMUL.FTZ R142, R142, R8.reuse ;  /* 0x000000088e8e7220 */ /* 0x080fe20000410000 */
[-C--:B------:R-:W-:Y:S01]  /*5dc0*/  FMUL.FTZ R143, R143, R8.reuse ;  /* 0x000000088f8f7220 */ /* 0x080fe20000410000 */
[-C--:B------:R-:W-:Y:S01]  /*5dd0*/  FMUL.FTZ R146, R146, R8.reuse ;  /* 0x0000000892927220 */ /* 0x080fe20000410000 */
[----:B------:R-:W3:Y:S01]  /*5de0*/  MUFU.EX2 R168, R168 ;  /* 0x000000a800a87308 */ /* 0x000ee20000000800 */
[----:B0-----:R-:W-:Y:S01]  /*5df0*/  FADD.FTZ R3, R169, R6 ;  /* 0x00000006a9037221 */ /* 0x001fe20000010000 */
[----:B------:R1:W-:Y:S01]  /*5e00*/  STSM.16.M88.4 [R184], R156 ;  /* 0x0000009cb8007844 */ /* 0x0003e20000000200 */
[-C--:B------:R-:W-:Y:S01]  /*5e10*/  FMUL.FTZ R147, R147, R8.reuse ;  /* 0x0000000893937220 */ /* 0x080fe20000410000 */
[-C--:B------:R-:W-:Y:S01]  /*5e20*/  FMUL.FTZ R150, R150, R8.reuse ;  /* 0x0000000896967220 */ /* 0x080fe20000410000 */
[----:B------:R-:W-:-:S03]  /*5e30*/  FMUL.FTZ R151, R151, R8 ;  /* 0x0000000897977220 */ /* 0x000fc60000410000 */
[----:B------:R-:W0:Y:S01]  /*5e40*/  MUFU.EX2 R170, R170 ;  /* 0x000000aa00aa7308 */ /* 0x000e220000000800 */
[----:B--2---:R-:W-:-:S07]  /*5e50*/  FADD.FTZ R13, R161, R14 ;  /* 0x0000000ea10d7221 */ /* 0x004fce0000010000 */
[----:B------:R-:W2:Y:S01]  /*5e60*/  MUFU.EX2 R173, R173 ;  /* 0x000000ad00ad7308 */ /* 0x000ea20000000800 */
[C---:B---3--:R-:W-:Y:S01]  /*5e70*/  F2FP.F16.F32.PACK_AB R166, R168.reuse, R161 ;  /* 0x000000a1a8a6723e */ /* 0x048fe200000000ff */
[----:B------:R-:W-:Y:S01]  /*5e80*/  FADD.FTZ R6, R168, R13 ;  /* 0x0000000da8067221 */ /* 0x000fe20000010000 */
[----:B------:R-:W-:Y:S02]  /*5e90*/  F2FP.F16.F32.PACK_AB R161, R194, R163 ;  /* 0x000000a3c2a1723e */ /* 0x000fe400000000ff */
[----:B------:R-:W-:-:S03]  /*5ea0*/  F2FP.F16.F32.PACK_AB R163, R196, R167 ;  /* 0x000000a7c4a3723e */ /* 0x000fc600000000ff */
[----:B------:R-:W3:Y:S01]  /*5eb0*/  MUFU.EX2 R174, R174 ;  /* 0x000000ae00ae7308 */ /* 0x000ee20000000800 */
[C---:B0-----:R-:W-:Y:S01]  /*5ec0*/  FADD.FTZ R10, R170.reuse, R3 ;  /* 0x00000003aa0a7221 */ /* 0x041fe20000010000 */
[----:B------:R-:W-:Y:S01]  /*5ed0*/  F2FP.F16.F32.PACK_AB R165, R170, R169 ;  /* 0x000000a9aaa5723e */ /* 0x000fe200000000ff */
[----:B------:R1:W-:Y:S02]  /*5ee0*/  STSM.16.M88.4 [R19], R160 ;  /* 0x000000a013007844 */ /* 0x0003e40000000200 */
[----:B--2---:R-:W-:Y:S01]  /*5ef0*/  FADD.FTZ R3, R173, R10 ;  /* 0x0000000aad037221 */ /* 0x004fe20000010000 */
[----:B---3--:R-:W-:-:S03]  /*5f00*/  F2FP.F16.F32.PACK_AB R167, R174, R173 ;  /* 0x000000adaea7723e */ /* 0x008fc600000000ff */
[----:B------:R-:W-:Y:S02]  /*5f10*/  FADD.FTZ R3, R174, R3 ;  /* 0x00000003ae037221 */ /* 0x000fe40000010000 */
[----:B------:R1:W-:Y:S01]  /*5f20*/  STSM.16.M88.4 [R23], R164 ;  /* 0x000000a417007844 */ /* 0x0003e20000000200 */
[----:B------:R-:W-:Y:S05]  /*5f30*/  @!P0 BRA `(.L_x_3239) ;  /* 0x0000000000048947 */ /* 0x000fea0003800000 */
[----:B------:R-:W-:Y:S01]  /*5f40*/  BPT.TRAP 0x1 ;  /* 0x000000040000795c */ /* 0x000fe20000300000 */
.L_x_3239:
[----:B------:R0:W2:Y:S01]  /*5f50*/  SYNCS.PHASECHK.TRANS64.TRYWAIT P3, [UR23+0x28c50], R7 ;  /* 0x028c5007ff0075a7 */ /* 0x0000a20008060157 */
[----:B------:R-:W-:Y:S05]  /*5f60*/  @!P0 BRA `(.L_x_3240) ;  /* 0x0000000000048947 */ /* 0x000fea0003800000 */
[----:B------:R-:W-:Y:S01]  /*5f70*/  BPT.TRAP 0x1 ;  /* 0x000000040000795c */ /* 0x000fe20000300000 */
.L_x_3240:
[----:B--2---:R-:W-:Y:S05]  /*5f80*/  @P3 BRA `(.L_x_3241) ;  /* 0x0000000000083947 */ /* 0x004fea0003800000 */
[----:B------:R-:W2:Y:S02]  /*5f90*/  SYNCS.PHASECHK.TRANS64.TRYWAIT P3, [UR23+0x28c50], R7 ;  /* 0x028c5007ff0075a7 */ /* 0x000ea40008060157 */
[----:B--2---:R-:W-:Y:S05]  /*5fa0*/  @!P3 BRA `(.L_x_3242) ;  /* 0x0000007800dcb947 */ /* 0x004fea0003800000 */
.L_x_3241:
[----:B------:R-:W-:Y:S01]  /*5fb0*/  ULEA UR10, UR39, UR51, 0xc ;  /* 0x00000033270a7291 */ /* 0x000fe2000f8e603f */
[----:B------:R-:W-:Y:S01]  /*5fc0*/  WARPGROUP.ARRIVE ;  /* 0x00000000000079c5 */ /* 0x000fe20000000000 */
[----:B------:R-:W-:Y:S01]  /*5fd0*/  UMOV UR7, 0x40000040 ;  /* 0x4000004000077882 */ /* 0x000fe20000000000 */
[----:B--2---:R-:W-:Y:S01]  /*5fe0*/  @!P1 VIADD R172, R172, 0x28c60 ;  /* 0x00028c60acac9836 */ /* 0x004fe20000000000 */
[----:B------:R-:W-:Y:S01]  /*5ff0*/  UMOV UR21, UR39 ;  /* 0x0000002700157c82 */ /* 0x000fe20008000000 */
[----:B------:R-:W-:Y:S02]  /*6000*/  IMAD.MOV.U32 R8, RZ, RZ, R5 ;  /* 0x000000ffff087224 */ /* 0x000fe400078e0005 */
[----:B------:R-:W-:Y:S01]  /*6010*/  UMOV UR6, UR10 ;  /* 0x0000000a00067c82 */ /* 0x000fe20008000000 */
[----:B------:R-:W-:Y:S01]  /*6020*/  @!P1 PRMT R172, RZ, 0x654, R172 ;  /* 0x00000654ffac9816 */ /* 0x000fe200000000ac */
[----:B------:R-:W-:Y:S01]  /*6030*/  HGMMA.64x256x16.F32 R24, R152, gdesc[UR4].tnspB, R24, gsb0 ;  /* 0x43e0000498187df0 */ /* 0x000fe20008000818 */
[----:B------:R-:W-:Y:S01]  /*6040*/  UIADD3 UR6, UR10, 0x80, URZ ;  /* 0x000000800a067890 */ /* 0x000fe2000fffe03f */
[----:B------:R-:W-:Y:S01]  /*6050*/  IMAD.MOV.U32 R13, RZ, RZ, R4 ;  /* 0x000000ffff0d7224 */ /* 0x000fe200078e0004 */
[----:B------:R-:W-:Y:S01]  /*6060*/  UMOV UR7, 0x40000040 ;  /* 0x4000004000077882 */ /* 0x000fe20000000000 */
[----:B------:R-:W-:-:S02]  /*6070*/  WARPGROUP.DEPBAR.LE gsb0, 0x0 ;  /* 0x00008000000079c5 */ /* 0x000fc40000010000 */
[----:B------:R-:W-:-:S15]  /*6080*/  WARPGROUP.ARRIVE ;  /* 0x00000000000079c5 */ /* 0x000fde0000000000 */
[----:B------:R-:W-:-:S07]  /*6090*/  NOP ;  /* 0x0000000000007918 */ /* 0x000fce0000000000 */
        /* <DEDUP_REMOVED lines=19> */
[----:B--2---:R-:W2:Y:S02]  /*61d0*/  FENCE.VIEW.ASYNC.S ;  /* 0x00000000000073c6 */ /* 0x004ea40000000000 */
[----:B--2---:R-:W-:Y:S01]  /*61e0*/  NOP ;  /* 0x0000000000007918 */ /* 0x004fe20000000000 */
[----:B------:R-:W-:Y:S06]  /*61f0*/  BAR.ARV 0xe, 0x100 ;  /* 0x0384000000007b1d */ /* 0x000fec0000002000 */
[----:B------:R2:W-:Y:S01]  /*6200*/  @!P1 SYNCS.ARRIVE.TRANS64.RED.A1T0 RZ, [R172+URZ], RZ ;  /* 0x000000ffacff99a7 */ /* 0x0005e2000810043f */
[----:B------:R-:W-:Y:S05]  /*6210*/  @P2 BRA `(.L_x_3243) ;  /* 0xffffffe000d02947 */ /* 0x000fea000383ffff */
.L_x_3234:
[----:B01----:R-:W0:Y:S01]  /*6220*/  SHFL.BFLY PT, R7, R6, 0x2, 0x1f ;  /* 0x0c401f0006077f89 */ /* 0x003e2200000e0000 */
[----:B------:R-:W-:Y:S01]  /*6230*/  IMAD.MOV.U32 R10, RZ, RZ, RZ ;  /* 0x000000ffff0a7224 */ /* 0x000fe200078e00ff */
[----:B------:R-:W-:Y:S01]  /*6240*/  UIADD3 UR36, UR36, 0x1, URZ ;  /* 0x0000000124247890 */ /* 0x000fe2000fffe03f */
[----:B------:R-:W-:Y:S01]  /*6250*/  IMAD.U32 R14, RZ, RZ, UR20 ;  /* 0x00000014ff0e7e24 */ /* 0x000fe2000f8e00ff */
[----:B------:R-:W1:Y:S01]  /*6260*/  SHFL.BFLY PT, R8, R3, 0x2, 0x1f ;  /* 0x0c401f0003087f89 */ /* 0x000e6200000e0000 */
[----:B------:R-:W-:Y:S08]  /*6270*/  BAR.ARV 0x8, 0x100 ;  /* 0x0204000000007b1d */ /* 0x000ff00000002000 */
[----:B------:R-:W-:Y:S01]  /*6280*/  BAR.SYNC.DEFER_BLOCKING 0xf, 0x100 ;  /* 0x03c4000000007b1d */ /* 0x000fe20000010000 */
[----:B0-----:R-:W-:Y:S01]  /*6290*/  FADD.FTZ R7, R7, R6 ;  /* 0x0000000607077221 */ /* 0x001fe20000010000 */
[----:B------:R-:W-:-:S02]  /*62a0*/  IMAD.MOV.U32 R6, RZ, RZ, RZ ;  /* 0x000000ffff067224 */ /* 0x000fc400078e00ff */
[----:B-1----:R-:W-:Y:S02]  /*62b0*/  FADD.FTZ R8, R8, R3 ;  /* 0x0000000308087221 */ /* 0x002fe40000010000 */
[----:B------:R-:W0:Y:S01]  /*62c0*/  SHFL.BFLY PT, R0, R7, 0x1, 0x1f ;  /* 0x0c201f0007007f89 */ /* 0x000e2200000e0000 */
[----:B------:R-:W-:Y:S01]  /*62d0*/  IMAD.U32 R3, RZ, RZ, UR39 ;  /* 0x00000027ff037e24 */ /* 0x000fe2000f8e00ff */
[----:B------:R-:W-:Y:S02]  /*62e0*/  UIADD3 UR39, UR39, 0x1, URZ ;  /* 0x0000000127277890 */ /* 0x000fe4000fffe03f */
[----:B------:R-:W1:Y:S02]  /*62f0*/  SHFL.BFLY PT, R9, R8, 0x1, 0x1f ;  /* 0x0c201f0008097f89 */ /* 0x000e6400000e0000 */
[----:B------:R-:W-:-:S04]  /*6300*/  UISETP.NE.AND UP0, UPT, UR39, 0x2, UPT ;  /* 0x000000022700788c */ /* 0x000fc8000bf05270 */
[----:B------:R-:W-:Y:S02]  /*6310*/  USEL UR4, URZ, 0x1, UP0 ;  /* 0x000000013f047887 */ /* 0x000fe40008000000 */
[----:B------:R-:W-:Y:S02]  /*6320*/  USEL UR39, UR39, URZ, UP0 ;  /* 0x0000003f27277287 */ /* 0x000fe40008000000 */
[----:B------:R-:W-:Y:S01]  /*6330*/  ULOP3.LUT UR38, UR38, UR4, URZ, 0x3c, !UPT ;  /* 0x0000000426267292 */ /* 0x000fe2000f8e3c3f */
[----:B0-----:R-:W-:Y:S01]  /*6340*/  FADD.FTZ R12, R7, R0 ;  /* 0x00000000070c7221 */ /* 0x001fe20000010000 */
[----:B------:R-:W-:Y:S02]  /*6350*/  IMAD.MOV R0, RZ, RZ, -R18 ;  /* 0x000000ffff007224 */ /* 0x000fe400078e0a12 */
[----:B-1----:R-:W-:Y:S02]  /*6360*/  FADD.FTZ R13, R8, R9 ;  /* 0x00000009080d7221 */ /* 0x002fe40000010000 */
[----:B------:R-:W-:Y:S01]  /*6370*/  FSETP.NE.FTZ.AND P0, PT, R12, RZ, PT ;  /* 0x000000ff0c00720b */ /* 0x000fe20003f15000 */
[----:B------:R-:W-:Y:S01]  /*6380*/  IMAD.U32 R9, RZ, RZ, UR20 ;  /* 0x00000014ff097e24 */ /* 0x000fe2000f8e00ff */
[----:B------:R-:W-:-:S02]  /*6390*/  ISETP.NE.AND P2, PT, R17, R0, PT ;  /* 0x000000001100720c */ /* 0x000fc40003f45270 */
[----:B------:R-:W-:-:S09]  /*63a0*/  FSETP.NE.FTZ.AND P1, PT, R13, RZ, PT ;  /* 0x000000ff0d00720b */ /* 0x000fd20003f35000 */
[----:B------:R-:W0:Y:S01]  /*63b0*/  @P0 MUFU.RCP R10, R12 ;  /* 0x0000000c000a0308 */ /* 0x000e220000001000 */
[----:B------:R-:W-:Y:S01]  /*63c0*/  @P0 FMUL.FTZ R9, R9, 0.69314718246459960938 ;  /* 0x3f31721809090820 */ /* 0x000fe20000410000 */
[----:B------:R-:W-:Y:S02]  /*63d0*/  @!P2 IMAD R0, R3, 0x40, R2 ;  /* 0x000000400300a824 */ /* 0x000fe400078e0202 */
[----:B------:R-:W-:-:S03]  /*63e0*/  IMAD.MOV.U32 R3, RZ, RZ, -0x800000 ;  /* 0xff800000ff037424 */ /* 0x000fc600078e00ff */
[----:B------:R-:W-:Y:S01]  /*63f0*/  @!P2 LEA R11, R0, UR41, 0x2 ;  /* 0x00000029000bac11 */ /* 0x000fe2000f8e10ff */
[----:B------:R-:W-:Y:S01]  /*6400*/  @P1 MUFU.RCP R6, R13 ;  /* 0x0000000d00061308 */ /* 0x000fe20000001000 */
[----:B------:R-:W-:-:S07]  /*6410*/  IMAD.MOV.U32 R0, RZ, RZ, -0x800000 ;  /* 0xff800000ff007424 */ /* 0x000fce00078e00ff */
[----:B------:R-:W1:Y:S01]  /*6420*/  @P0 MUFU.LG2 R8, R12 ;  /* 0x0000000c00080308 */ /* 0x000e620000000c00 */
        /* <DEDUP_REMOVED lines=64> */
[----:B------:R0:W-:Y:S01]  /*6830*/  @!P2 STS [R11+0x28800], R10 ;  /* 0x0288000a0b00a388 */ /* 0x0001e20000000800 */
[----:B-1----:R-:W-:Y:S01]  /*6840*/  @P0 FMUL.FTZ R8, R8, 0.69314718246459960938 ;  /* 0x3f31721808080820 */ /* 0x002fe20000410000 */
[-C--:B------:R-:W-:Y:S01]  /*6850*/  FMUL.FTZ R26, R26, R6.reuse ;  /* 0x000000061a1a7220 */ /* 0x080fe20000410000 */
[-C--:B------:R-:W-:Y:S01]  /*6860*/  FMUL.FTZ R27, R27, R6.reuse ;  /* 0x000000061b1b7220 */ /* 0x080fe20000410000 */
[----:B------:R1:W-:Y:S01]  /*6870*/  @!P2 STS [R11+0x28820], R6 ;  /* 0x028820060b00a388 */ /* 0x0003e20000000800 */
[-C--:B------:R-:W-:Y:S01]  /*6880*/  FMUL.FTZ R30, R30, R6.reuse ;  /* 0x000000061e1e7220 */ /* 0x080fe20000410000 */
[-C--:B------:R-:W-:Y:S01]  /*6890*/  FMUL.FTZ R31, R31, R6.reuse ;  /* 0x000000061f1f7220 */ /* 0x080fe20000410000 */
[-C--:B------:R-:W-:Y:S01]  /*68a0*/  FMUL.FTZ R34, R34, R6.reuse ;  /* 0x0000000622227220 */ /* 0x080fe20000410000 */
[-C--:B------:R-:W-:Y:S01]  /*68b0*/  FMUL.FTZ R35, R35, R6.reuse ;  /* 0x0000000623237220 */ /* 0x080fe20000410000 */
[-C--:B------:R-:W-:Y:S01]  /*68c0*/  FMUL.FTZ R38, R38, R6.reuse ;  /* 0x0000000626267220 */ /* 0x080fe20000410000 */
[----:B0-----:R-:W0:Y:S01]  /*68d0*/  @P1 MUFU.LG2 R10, R13 ;  /* 0x0000000d000a1308 */ /* 0x001e220000000c00 */
[-C--:B------:R-:W-:Y:S01]  /*68e0*/  FMUL.FTZ R39, R39, R6.reuse ;  /* 0x0000000627277220 */ /* 0x080fe20000410000 */
[-C--:B------:R-:W-:Y:S01]  /*68f0*/  FMUL.FTZ R42, R42, R6.reuse ;  /* 0x000000062a2a7220 */ /* 0x080fe20000410000 */
[-C--:B------:R-:W-:Y:S01]  /*6900*/  FMUL.FTZ R43, R43, R6.reuse ;  /* 0x000000062b2b7220 */ /* 0x080fe20000410000 */
[----:B-1----:R-:W-:Y:S01]  /*6910*/  @P1 FMUL.FTZ R11, R14, 0.69314718246459960938 ;  /* 0x3f3172180e0b1820 */ /* 0x002fe20000410000 */
        /* <DEDUP_REMOVED lines=12> */
[----:B0-----:R-:W-:Y:S01]  /*69e0*/  @P1 FMUL.FTZ R10, R10, 0.69314718246459960938 ;  /* 0x3f3172180a0a1820 */ /* 0x001fe20000410000 */
        /* <DEDUP_REMOVED lines=42> */
[----:B------:R-:W-:Y:S01]  /*6c90*/  @P0 FFMA.FTZ R3, R9, R4, R8 ;  /* 0x0000000409030223 */ /* 0x000fe20000010008 */
[----:B------:R-:W-:Y:S01]  /*6ca0*/  @P1 FFMA.FTZ R0, R11, R5, R10 ;  /* 0x000000050b001223 */ /* 0x000fe2000001000a */
[----:B------:R-:W-:Y:S06]  /*6cb0*/  BAR.ARV 0xe, 0x100 ;  /* 0x0384000000007b1d */ /* 0x000fec0000002000 */
.L_x_3223:
[----:B------:R-:W0:Y:S01]  /*6cc0*/  S2UR UR6, SR_SWINHI ;  /* 0x00000000000679c3 */ /* 0x000e220000002f00 */
[----:B------:R-:W1:Y:S01]  /*6cd0*/  SHFL.IDX PT, R6, R210, RZ, 0x1f ;  /* 0x00001fffd2067589 */ /* 0x000e6200000e0000 */
[----:B------:R-:W-:Y:S01]  /*6ce0*/  IMAD R9, R211, 0x40, R16 ;  /* 0x00000040d3097824 */ /* 0x000fe200078e0210 */
[----:B------:R-:W-:Y:S01]  /*6cf0*/  F2FP.F16.F32.PACK_AB R96, R97, R96 ;  /* 0x000000606160723e */ /* 0x000fe200000000ff */
[----:B------:R-:W-:Y:S01]  /*6d00*/  ULDC UR7, c[0x0][0xc44] ;  /* 0x0003110000077ab9 */ /* 0x000fe20000000800 */
[----:B------:R-:W-:Y:S01]  /*6d10*/  F2FP.F16.F32.PACK_AB R97, R99, R98 ;  /* 0x000000626361723e */ /* 0x000fe200000000ff */
[----:B------:R-:W-:Y:S01]  /*6d20*/  USHF.R.S32.HI UR11, URZ, 0x1f, UR45 ;  /* 0x0000001f3f0b7899 */ /* 0x000fe2000801142d */
        /* <DEDUP_REMOVED lines=8> */
[----:B------:R-:W-:Y:S01]  /*6db0*/  F2FP.F16.F32.PACK_AB R120, R121, R120 ;  /* 0x000000787978723e */ /* 0x000fe200000000ff */
[----:B------:R-:W-:Y:S01]  /*6dc0*/  UMOV UR4, UR41 ;  /* 0x0000002900047c82 */ /* 0x000fe20008000000 */
[----:B0-----:R-:W-:Y:S01]  /*6dd0*/  UMOV UR5, UR6 ;  /* 0x0000000600057c82 */ /* 0x001fe20008000000 */
[----:B------:R-:W-:Y:S01]  /*6de0*/  BAR.SYNC.DEFER_BLOCKING 0x1, 0x100 ;  /* 0x0044000000007b1d */ /* 0x000fe20000010000 */
[----:B------:R-:W-:Y:S01]  /*6df0*/  IMAD.U32 R110, RZ, RZ, UR4 ;  /* 0x00000004ff6e7e24 */ /* 0x000fe2000f8e00ff */
[----:B-1----:R-:W-:Y:S01]  /*6e00*/  ISETP.NE.AND P0, PT, R6, RZ, PT ;  /* 0x000000ff0600720c */ /* 0x002fe20003f05270 */
[----:B------:R-:W-:Y:S01]  /*6e10*/  IMAD.U32 R111, RZ, RZ, UR5 ;  /* 0x00000005ff6f7e24 */ /* 0x000fe2000f8e00ff */
[----:B------:R-:W-:Y:S01]  /*6e20*/  F2FP.F16.F32.PACK_AB R121, R159, R158 ;  /* 0x0000009e9f79723e */ /* 0x000fe200000000ff */
[----:B------:R-:W-:Y:S01]  /*6e30*/  UIADD3 UR5, -UR45, URZ, URZ ;  /* 0x0000003f2d057290 */ /* 0x000fe2000fffe13f */
[----:B------:R-:W-:Y:S01]  /*6e40*/  F2FP.F16.F32.PACK_AB R128, R129, R128 ;  /* 0x000000808180723e */ /* 0x000fe200000000ff */
[--C-:B------:R-:W-:Y:S01]  /*6e50*/  IMAD.WIDE R4, R215, 0x2, R110.reuse ;  /* 0x00000002d7047825 */ /* 0x100fe200078e026e */
[----:B------:R-:W-:Y:S01]  /*6e60*/  F2FP.F16.F32.PACK_AB R129, R164, R163 ;  /* 0x000000a3a481723e */ /* 0x000fe200000000ff */
[----:B------:R-:W-:Y:S01]  /*6e70*/  UIMAD UR7, UR7, UR5, UR44 ;  /* 0x00000005070772a4 */ /* 0x000fe2000f8e022c */
[----:B------:R-:W-:Y:S01]  /*6e80*/  F2FP.F16.F32.PACK_AB R144, R145, R144 ;  /* 0x000000909190723e */ /* 0x000fe200000000ff */
[----:B------:R-:W-:Y:S01]  /*6e90*/  IMAD.WIDE R110, R9, 0x2, R110 ;  /* 0x00000002096e7825 */ /* 0x000fe200078e026e */
[C---:B------:R-:W-:Y:S01]  /*6ea0*/  IADD3 R21, P2, R4.reuse, 0x20, RZ ;  /* 0x0000002004157810 */ /* 0x040fe20007f5e0ff */
[----:B------:R-:W-:Y:S01]  /*6eb0*/  ULDC UR4, c[0x0][0xc] ;  /* 0x0000030000047ab9 */ /* 0x000fe20000000800 */
[C---:B------:R-:W-:Y:S01]  /*6ec0*/  IADD3 R33, P3, R4.reuse, 0x40, RZ ;  /* 0x0000004004217810 */ /* 0x040fe20007f7e0ff */
[----:B------:R-:W-:Y:S01]  /*6ed0*/  UIADD3 UR47, UR4, UR47, URZ ;  /* 0x0000002f042f7290 */ /* 0x000fe2000fffe03f */
[----:B------:R-:W-:Y:S01]  /*6ee0*/  LOP3.LUT R8, R21, 0x380, RZ, 0xc0, !PT ;  /* 0x0000038015087812 */ /* 0x000fe200078ec0ff */
[--C-:B------:R-:W-:Y:S01]  /*6ef0*/  IMAD.X R9, RZ, RZ, R5.reuse, P2 ;  /* 0x000000ffff097224 */ /* 0x100fe200010e0605 */
[----:B------:R-:W-:Y:S01]  /*6f00*/  IADD3 R32, P6, R4, 0x2020, RZ ;  /* 0x0000202004207810 */ /* 0x000fe20007fde0ff */
[--C-:B------:R-:W-:Y:S01]  /*6f10*/  IMAD.X R11, RZ, RZ, R5.reuse, P3 ;  /* 0x000000ffff0b7224 */ /* 0x100fe200018e0605 */
[----:B------:R-:W-:Y:S01]  /*6f20*/  SHF.R.U64 R8, R8, 0x3, RZ ;  /* 0x0000000308087819 */ /* 0x000fe200000012ff */
[----:B------:R-:W-:Y:S01]  /*6f30*/  USHF.R.S32.HI UR10, URZ, 0x1f, UR7 ;  /* 0x0000001f3f0a7899 */ /* 0x000fe20008011407 */
[----:B------:R-:W-:Y:S01]  /*6f40*/  IADD3 R37, P4, R4, 0x60, RZ ;  /* 0x0000006004257810 */ /* 0x000fe20007f9e0ff */
[----:B------:R-:W-:Y:S01]  /*6f50*/  IMAD.X R49, RZ, RZ, R5, P6 ;  /* 0x000000ffff317224 */ /* 0x000fe200030e0605 */
[----:B------:R-:W-:-:S02]  /*6f60*/  LOP3.LUT R8, R8, R21, RZ, 0x3c, !PT ;  /* 0x0000001508087212 */ /* 0x000fc400078e3cff */
[----:B------:R-:W-:Y:S01]  /*6f70*/  IADD3 R41, P5, R4, 0x2000, RZ ;  /* 0x0000200004297810 */ /* 0x000fe20007fbe0ff */
[--C-:B------:R-:W-:Y:S01]  /*6f80*/  IMAD.X R25, RZ, RZ, R5.reuse, P4 ;  /* 0x000000ffff197224 */ /* 0x100fe200020e0605 */
[----:B------:R-:W-:Y:S02]  /*6f90*/  LOP3.LUT R21, R32, 0x380, RZ, 0xc0, !PT ;  /* 0x0000038020157812 */ /* 0x000fe400078ec0ff */
[----:B------:R-:W-:Y:S01]  /*6fa0*/  IADD3 R36, P3, R4, 0x4000, RZ ;  /* 0x0000400004247810 */ /* 0x000fe20007f7e0ff */
[--C-:B------:R-:W-:Y:S01]  /*6fb0*/  IMAD.X R29, RZ, RZ, R5.reuse, P5 ;  /* 0x000000ffff1d7224 */ /* 0x100fe200028e0605 */
[----:B------:R-:W-:Y:S02]  /*6fc0*/  LOP3.LUT R14, R37, 0x380, RZ, 0xc0, !PT ;  /* 0x00000380250e7812 */ /* 0x000fe400078ec0ff */
[----:B------:R-:W-:Y:S01]  /*6fd0*/  LOP3.LUT R20, R41, 0x380, RZ, 0xc0, !PT ;  /* 0x0000038029147812 */ /* 0x000fe200078ec0ff */
[----:B------:R-:W-:Y:S01]  /*6fe0*/  IMAD.X R123, RZ, RZ, R5, P3 ;  /* 0x000000ffff7b7224 */ /* 0x000fe200018e0605 */
[----:B------:R-:W-:-:S02]  /*6ff0*/  SHF.R.U64 R21, R21, 0x3, RZ ;  /* 0x0000000315157819 */ /* 0x000fc400000012ff */
[----:B------:R-:W-:Y:S02]  /*7000*/  SHF.R.U64 R14, R14, 0x3, RZ ;  /* 0x000000030e0e7819 */ /* 0x000fe400000012ff */
[C---:B------:R-:W-:Y:S02]  /*7010*/  IADD3 R45, P1, R4.reuse, 0x2040, RZ ;  /* 0x00002040042d7810 */ /* 0x040fe40007f3e0ff */
[----:B------:R-:W-:Y:S02]  /*7020*/  IADD3 R12, P3, R4, 0x6040, RZ ;  /* 0x00006040040c7810 */ /* 0x000fe40007f7e0ff */
[----:B------:R-:W-:Y:S01]  /*7030*/  SHF.R.U64 R20, R20, 0x3, RZ ;  /* 0x0000000314147819 */ /* 0x000fe200000012ff */
[----:B------:R-:W-:Y:S01]  /*7040*/  IMAD.X R115, RZ, RZ, R5, P1 ;  /* 0x000000ffff737224 */ /* 0x000fe200008e0605 */
[----:B------:R-:W-:Y:S02]  /*7050*/  LOP3.LUT R48, R21, R32, RZ, 0x3c, !PT ;  /* 0x0000002015307212 */ /* 0x000fe400078e3cff */
[----:B------:R-:W-:-:S02]  /*7060*/  IADD3 R53, P2, R4, 0x2060, RZ ;  /* 0x0000206004357810 */ /* 0x000fc40007f5e0ff */
[----:B------:R-:W-:Y:S02]  /*7070*/  IADD3 R57, P4, R4, 0x4020, RZ ;  /* 0x0000402004397810 */ /* 0x000fe40007f9e0ff */
[----:B------:R-:W-:Y:S01]  /*7080*/  LOP3.LUT R21, R36, 0x380, RZ, 0xc0, !PT ;  /* 0x0000038024157812 */ /* 0x000fe200078ec0ff */
[--C-:B------:R-:W-:Y:S01]  /*7090*/  IMAD.X R119, RZ, RZ, R5.reuse, P2 ;  /* 0x000000ffff777224 */ /* 0x100fe200010e0605 */
[----:B------:R-:W-:Y:S01]  /*70a0*/  LOP3.LUT R24, R14, R37, RZ, 0x3c, !PT ;  /* 0x000000250e187212 */ /* 0x000fe200078e3cff */
[----:B------:R-:W-:Y:S01]  /*70b0*/  IMAD.X R127, RZ, RZ, R5, P4 ;  /* 0x000000ffff7f7224 */ /* 0x000fe200020e0605 */
[----:B------:R-:W-:Y:S02]  /*70c0*/  LOP3.LUT R28, R20, R41, RZ, 0x3c, !PT ;  /* 0x00000029141c7212 */ /* 0x000fe400078e3cff */
[----:B------:R-:W-:Y:S02]  /*70d0*/  LOP3.LUT R37, R12, 0x380, RZ, 0xc0, !PT ;  /* 0x000003800c257812 */ /* 0x000fe400078ec0ff */
[----:B------:R-:W-:-:S02]  /*70e0*/  LOP3.LUT R20, R53, 0x380, RZ, 0xc0, !PT ;  /* 0x0000038035147812 */ /* 0x000fc400078ec0ff */
[----:B------:R-:W-:Y:S02]  /*70f0*/  LOP3.LUT R32, R57, 0x380, RZ, 0xc0, !PT ;  /* 0x0000038039207812 */ /* 0x000fe400078ec0ff */
[----:B------:R-:W-:Y:S02]  /*7100*/  SHF.R.U64 R21, R21, 0x3, RZ ;  /* 0x0000000315157819 */ /* 0x000fe400000012ff */
[C---:B------:R-:W-:Y:S02]  /*7110*/  IADD3 R40, P1, R4.reuse, 0x6000, RZ ;  /* 0x0000600004287810 */ /* 0x040fe40007f3e0ff */
[C---:B------:R-:W-:Y:S02]  /*7120*/  IADD3 R69, P2, R4.reuse, 0x6020, RZ ;  /* 0x0000602004457810 */ /* 0x040fe40007f5e0ff */
[----:B------:R-:W-:Y:S01]  /*7130*/  SHF.R.U64 R37, R37, 0x3, RZ ;  /* 0x0000000325257819 */ /* 0x000fe200000012ff */
[--C-:B------:R-:W-:Y:S01]  /*7140*/  IMAD.X R139, RZ, RZ, R5.reuse, P1 ;  /* 0x000000ffff8b7224 */ /* 0x100fe200008e0605 */
[----:B------:R-:W-:Y:S01]  /*7150*/  LOP3.LUT R13, R4, 0x380, RZ, 0xc0, !PT ;  /* 0x00000380040d7812 */ /* 0x000fe200078ec0ff */
[----:B------:R-:W-:Y:S01]  /*7160*/  IMAD.X R143, RZ, RZ, R5, P2 ;  /* 0x000000ffff8f7224 */ /* 0x000fe200010e0605 */
[----:B------:R-:W-:-:S02]  /*7170*/  SHF.R.U64 R20, R20, 0x3, RZ ;  /* 0x0000000314147819 */ /* 0x000fc400000012ff */
[----:B------:R-:W-:Y:S02]  /*7180*/  SHF.R.U64 R32, R32, 0x3, RZ ;  /* 0x0000000320207819 */ /* 0x000fe400000012ff */
[----:B------:R-:W-:Y:S02]  /*7190*/  LOP3.LUT R122, R21, R36, RZ, 0x3c, !PT ;  /* 0x00000024157a7212 */ /* 0x000fe400078e3cff */
[----:B------:R-:W-:Y:S02]  /*71a0*/  IADD3 R65, P6, R4, 0x4060, RZ ;  /* 0x0000406004417810 */ /* 0x000fe40007fde0ff */
[----:B------:R-:W-:Y:S02]  /*71b0*/  LOP3.LUT R10, R33, 0x380, RZ, 0xc0, !PT ;  /* 0x00000380210a7812 */ /* 0x000fe400078ec0ff */
[----:B------:R-:W-:Y:S01]  /*71c0*/  LOP3.LUT R21, R40, 0x380, RZ, 0xc0, !PT ;  /* 0x0000038028157812 */ /* 0x000fe200078ec0ff */
[----:B------:R-:W-:Y:S01]  /*71d0*/  IMAD.X R135, RZ, RZ, R5, P6 ;  /* 0x000000ffff877224 */ /* 0x000fe200030e0605 */
[----:B------:R-:W-:-:S02]  /*71e0*/  LOP3.LUT R12, R37, R12, RZ, 0x3c, !PT ;  /* 0x0000000c250c7212 */ /* 0x000fc400078e3cff */
[----:B------:R-:W-:Y:S02]  /*71f0*/  IADD3 R6, P4, R4, 0x6060, RZ ;  /* 0x0000606004067810 */ /* 0x000fe40007f9e0ff */
[----:B------:R-:W-:Y:S02]  /*7200*/  SHF.R.U64 R13, R13, 0x3, RZ ;  /* 0x000000030d0d7819 */ /* 0x000fe400000012ff */
[----:B------:R-:W-:Y:S01]  /*7210*/  LOP3.LUT R118, R20, R53, RZ, 0x3c, !PT ;  /* 0x0000003514767212 */ /* 0x000fe200078e3cff */
[----:B------:R-:W-:Y:S01]  /*7220*/  IMAD.X R15, RZ, RZ, R5, P4 ;  /* 0x000000ffff0f7224 */ /* 0x000fe200020e0605 */
[----:B------:R-:W-:Y:S02]  /*7230*/  LOP3.LUT R126, R32, R57, RZ, 0x3c, !PT ;  /* 0x00000039207e7212 */ /* 0x000fe400078e3cff */
[----:B------:R-:W-:Y:S02]  /*7240*/  IADD3 R37, P2, R110, 0x3000, RZ ;  /* 0x000030006e257810 */ /* 0x000fe40007f5e0ff */
[----:B------:R-:W-:-:S02]  /*7250*/  SHF.R.U64 R10, R10, 0x3, RZ ;  /* 0x000000030a0a7819 */ /* 0x000fc400000012ff */
[----:B------:R-:W-:Y:S02]  /*7260*/  LOP3.LUT R14, R45, 0x380, RZ, 0xc0, !PT ;  /* 0x000003802d0e7812 */ /* 0x000fe400078ec0ff */
[----:B------:R-:W-:Y:S02]  /*7270*/  LOP3.LUT R20, R65, 0x380, RZ, 0xc0, !PT ;  /* 0x0000038041147812 */ /* 0x000fe400078ec0ff */
[----:B------:R-:W-:Y:S02]  /*7280*/  LOP3.LUT R32, R69, 0x380, RZ, 0xc0, !PT ;  /* 0x0000038045207812 */ /* 0x000fe400078ec0ff */
[----:B------:R-:W-:Y:S02]  /*7290*/  SHF.R.U64 R21, R21, 0x3, RZ ;  /* 0x0000000315157819 */ /* 0x000fe400000012ff */
[----:B------:R-:W-:Y:S02]  /*72a0*/  IADD3 R61, P5, R4, 0x4040, RZ ;  /* 0x00004040043d7810 */ /* 0x000fe40007fbe0ff */
[----:B------:R-:W-:Y:S01]  /*72b0*/  LOP3.LUT R4, R13, R4, RZ, 0x3c, !PT ;  /* 0x000000040d047212 */ /* 0x000fe200078e3cff */
[--C-:B------:R-:W-:Y:S01]  /*72c0*/  IMAD.X R13, RZ, RZ, R5.reuse, P3 ;  /* 0x000000ffff0d7224 */ /* 0x100fe200018e0605 */
[----:B------:R-:W-:Y:S01]  /*72d0*/  LOP3.LUT R36, R37, 0x380, RZ, 0xc0, !PT ;  /* 0x0000038025247812 */ /* 0x000fe200078ec0ff */
[----:B------:R-:W-:Y:S01]  /*72e0*/  IMAD.X R131, RZ, RZ, R5, P5 ;  /* 0x000000ffff837224 */ /* 0x000fe200028e0605 */
[----:B------:R-:W-:-:S02]  /*72f0*/  LOP3.LUT R10, R10, R33, RZ, 0x3c, !PT ;  /* 0x000000210a0a7212 */ /* 0x000fc400078e3cff */
[----:B------:R-:W-:Y:S02]  /*7300*/  SHF.R.U64 R14, R14, 0x3, RZ ;  /* 0x000000030e0e7819 */ /* 0x000fe400000012ff */
[----:B------:R-:W-:Y:S02]  /*7310*/  SHF.R.U64 R20, R20, 0x3, RZ ;  /* 0x0000000314147819 */ /* 0x000fe400000012ff */
[----:B------:R-:W-:Y:S02]  /*7320*/  SHF.R.U64 R32, R32, 0x3, RZ ;  /* 0x0000000320207819 */ /* 0x000fe400000012ff */
[----:B------:R-:W-:Y:S02]  /*7330*/  LOP3.LUT R138, R21, R40, RZ, 0x3c, !PT ;  /* 0x00000028158a7212 */ /* 0x000fe400078e3cff */
[C---:B------:R-:W-:Y:S02]  /*7340*/  IADD3 R21, P4, R110.reuse, 0x1000, RZ ;  /* 0x000010006e157810 */ /* 0x040fe40007f9e0ff */
[----:B------:R-:W-:-:S02]  /*7350*/  IADD3 R33, P3, R110, 0x2000, RZ ;  /* 0x000020006e217810 */ /* 0x000fc40007f7e0ff */
[----:B------:R-:W-:Y:S02]  /*7360*/  SHF.R.U64 R36, R36, 0x3, RZ ;  /* 0x0000000324247819 */ /* 0x000fe400000012ff */
[----:B------:R-:W-:Y:S02]  /*7370*/  LOP3.LUT R114, R14, R45, RZ, 0x3c, !PT ;  /* 0x0000002d0e727212 */ /* 0x000fe400078e3cff */
[----:B------:R-:W-:Y:S02]  /*7380*/  LOP3.LUT R134, R20, R65, RZ, 0x3c, !PT ;  /* 0x0000004114867212 */ /* 0x000fe400078e3cff */
[----:B------:R-:W-:Y:S02]  /*7390*/  LOP3.LUT R142, R32, R69, RZ, 0x3c, !PT ;  /* 0x00000045208e7212 */ /* 0x000fe400078e3cff */
[----:B------:R-:W-:Y:S02]  /*73a0*/  LOP3.LUT R14, R61, 0x380, RZ, 0xc0, !PT ;  /* 0x000003803d0e7812 */ /* 0x000fe400078ec0ff */
[----:B------:R-:W-:-:S02]  /*73b0*/  LOP3.LUT R20, R21, 0x380, RZ, 0xc0, !PT ;  /* 0x0000038015147812 */ /* 0x000fc400078ec0ff */
[----:B------:R-:W-:Y:S02]  /*73c0*/  LOP3.LUT R32, R33, 0x380, RZ, 0xc0, !PT ;  /* 0x0000038021207812 */ /* 0x000fe400078ec0ff */
[----:B------:R-:W-:Y:S02]  /*73d0*/  LOP3.LUT R41, R6, 0x380, RZ, 0xc0, !PT ;  /* 0x0000038006297812 */ /* 0x000fe400078ec0ff */
[----:B------:R-:W-:Y:S01]  /*73e0*/  LOP3.LUT R36, R36, R37, RZ, 0x3c, !PT ;  /* 0x0000002524247212 */ /* 0x000fe200078e3cff */
[----:B------:R-:W-:Y:S01]  /*73f0*/  IMAD.X R37, RZ, RZ, R111, P2 ;  /* 0x000000ffff257224 */ /* 0x000fe200010e066f */
[----:B------:R-:W-:Y:S02]  /*7400*/  SHF.R.U64 R14, R14, 0x3, RZ ;  /* 0x000000030e0e7819 */ /* 0x000fe400000012ff */
[----:B------:R-:W-:Y:S02]  /*7410*/  SHF.R.U64 R20, R20, 0x3, RZ ;  /* 0x0000000314147819 */ /* 0x000fe400000012ff */
[----:B------:R-:W-:-:S02]  /*7420*/  SHF.R.U64 R32, R32, 0x3, RZ ;  /* 0x0000000320207819 */ /* 0x000fc400000012ff */
[----:B------:R-:W-:Y:S02]  /*7430*/  IADD3 R65, P2, R110, 0x9000, RZ ;  /* 0x000090006e417810 */ /* 0x000fe40007f5e0ff */
[----:B------:R-:W-:Y:S02]  /*7440*/  SHF.R.U64 R41, R41, 0x3, RZ ;  /* 0x0000000329297819 */ /* 0x000fe400000012ff */
[----:B------:R-:W-:Y:S02]  /*7450*/  LOP3.LUT R130, R14, R61, RZ, 0x3c, !PT ;  /* 0x0000003d0e827212 */ /* 0x000fe400078e3cff */
[----:B------:R-:W-:Y:S01]  /*7460*/  LOP3.LUT R20, R20, R21, RZ, 0x3c, !PT ;  /* 0x0000001514147212 */ /* 0x000fe200078e3cff */
[--C-:B------:R-:W-:Y:S01]  /*7470*/  IMAD.X R21, RZ, RZ, R111.reuse, P4 ;  /* 0x000000ffff157224 */ /* 0x100fe200020e066f */
[----:B------:R-:W-:Y:S01]  /*7480*/  LOP3.LUT R32, R32, R33, RZ, 0x3c, !PT ;  /* 0x0000002120207212 */ /* 0x000fe200078e3cff */
[----:B------:R-:W-:Y:S01]  /*7490*/  IMAD.X R33, RZ, RZ, R111, P3 ;  /* 0x000000ffff217224 */ /* 0x000fe200018e066f */
[----:B------:R-:W-:-:S02]  /*74a0*/  LOP3.LUT R64, R65, 0x380, RZ, 0xc0, !PT ;  /* 0x0000038041407812 */ /* 0x000fc400078ec0ff */
[----:B------:R-:W-:Y:S02]  /*74b0*/  LOP3.LUT R14, R41, R6, RZ, 0x3c, !PT ;  /* 0x00000006290e7212 */ /* 0x000fe400078e3cff */
[C---:B------:R-:W-:Y:S02]  /*74c0*/  IADD3 R41, P1, R110.reuse, 0x4000, RZ ;  /* 0x000040006e297810 */ /* 0x040fe40007f3e0ff */
[C---:B------:R-:W-:Y:S02]  /*74d0*/  IADD3 R45, P6, R110.reuse, 0x5000, RZ ;  /* 0x000050006e2d7810 */ /* 0x040fe40007fde0ff */
[C---:B------:R-:W-:Y:S02]  /*74e0*/  IADD3 R53, P5, R110.reuse, 0x6000, RZ ;  /* 0x000060006e357810 */ /* 0x040fe40007fbe0ff */
[C---:B------:R-:W-:Y:S02]  /*74f0*/  IADD3 R57, P4, R110.reuse, 0x7000, RZ ;  /* 0x000070006e397810 */ /* 0x040fe40007f9e0ff */
[----:B------:R-:W-:-:S02]  /*7500*/  IADD3 R61, P3, R110, 0x8000, RZ ;  /* 0x000080006e3d7810 */ /* 0x000fc40007f7e0ff */
[----:B------:R-:W-:Y:S02]  /*7510*/  SHF.R.U64 R64, R64, 0x3, RZ ;  /* 0x0000000340407819 */ /* 0x000fe400000012ff */
[----:B------:R-:W-:Y:S02]  /*7520*/  LOP3.LUT R40, R41, 0x380, RZ, 0xc0, !PT ;  /* 0x0000038029287812 */ /* 0x000fe400078ec0ff */
[----:B------:R-:W-:Y:S02]  /*7530*/  LOP3.LUT R44, R45, 0x380, RZ, 0xc0, !PT ;  /* 0x000003802d2c7812 */ /* 0x000fe400078ec0ff */
[----:B------:R-:W-:Y:S02]  /*7540*/  LOP3.LUT R52, R53, 0x380, RZ, 0xc0, !PT ;  /* 0x0000038035347812 */ /* 0x000fe400078ec0ff */
[----:B------:R-:W-:Y:S02]  /*7550*/  LOP3.LUT R56, R57, 0x380, RZ, 0xc0, !PT ;  /* 0x0000038039387812 */ /* 0x000fe400078ec0ff */
[----:B------:R-:W-:-:S02]  /*7560*/  LOP3.LUT R60, R61, 0x380, RZ, 0xc0, !PT ;  /* 0x000003803d3c7812 */ /* 0x000fc400078ec0ff */
[----:B------:R-:W-:Y:S02]  /*7570*/  MOV R223, R4 ;  /* 0x0000000400df7202 */ /* 0x000fe40000000f00 */
[----:B------:R-:W-:Y:S01]  /*7580*/  LOP3.LUT R64, R64, R65, RZ, 0x3c, !PT ;  /* 0x0000004140407212 */ /* 0x000fe200078e3cff */
[----:B------:R-:W-:Y:S01]  /*7590*/  IMAD.X R65, RZ, RZ, R111, P2 ;  /* 0x000000ffff417224 */ /* 0x000fe200010e066f */
[----:B------:R-:W-:Y:S02]  /*75a0*/  F2FP.F16.F32.PACK_AB R5, R27, R26 ;  /* 0x0000001a1b05723e */ /* 0x000fe400000000ff */
[----:B------:R-:W-:Y:S02]  /*75b0*/  LOP3.LUT R26, R110, 0x380, RZ, 0xc0, !PT ;  /* 0x000003806e1a7812 */ /* 0x000fe400078ec0ff */
[----:B------:R-:W-:Y:S02]  /*75c0*/  SHF.R.U64 R40, R40, 0x3, RZ ;  /* 0x0000000328287819 */ /* 0x000fe400000012ff */
[----:B------:R-:W-:-:S02]  /*75d0*/  SHF.R.U64 R44, R44, 0x3, RZ ;  /* 0x000000032c2c7819 */ /* 0x000fc400000012ff */
[----:B------:R-:W-:Y:S02]  /*75e0*/  SHF.R.U64 R52, R52, 0x3, RZ ;  /* 0x0000000334347819 */ /* 0x000fe400000012ff */
[----:B------:R-:W-:Y:S02]  /*75f0*/  SHF.R.U64 R56, R56, 0x3, RZ ;  /* 0x0000000338387819 */ /* 0x000fe400000012ff */
[----:B------:R-:W-:Y:S02]  /*7600*/  SHF.R.U64 R60, R60, 0x3, RZ ;  /* 0x000000033c3c7819 */ /* 0x000fe400000012ff */
[----:B------:R-:W-:Y:S02]  /*7610*/  IADD3 R27, P2, R110, 0xf000, RZ ;  /* 0x0000f0006e1b7810 */ /* 0x000fe40007f5e0ff */
[----:B------:R-:W-:Y:S02]  /*7620*/  F2FP.F16.F32.PACK_AB R6, R7, R205 ;  /* 0x000000cd0706723e */ /* 0x000fe400000000ff */
[----:B------:R-:W-:Y:S01]  /*7630*/  F2FP.F16.F32.PACK_AB R4, R206, R208 ;  /* 0x000000d0ce04723e */ /* 0x000fe200000000ff */
[----:B------:R-:W-:Y:S01]  /*7640*/  IMAD.X R89, RZ, RZ, R111, P2 ;  /* 0x000000ffff597224 */ /* 0x000fe200010e066f */
[----:B------:R-:W-:-:S02]  /*7650*/  F2FP.F16.F32.PACK_AB R7, R31, R30 ;  /* 0x0000001e1f07723e */ /* 0x000fc400000000ff */
[----:B------:R-:W-:Y:S02]  /*7660*/  SHF.R.U64 R31, R26, 0x3, RZ ;  /* 0x000000031a1f7819 */ /* 0x000fe400000012ff */
[----:B------:R-:W-:Y:S01]  /*7670*/  LOP3.LUT R40, R40, R41, RZ, 0x3c, !PT ;  /* 0x0000002928287212 */ /* 0x000fe200078e3cff */
[--C-:B------:R-:W-:Y:S01]  /*7680*/  IMAD.X R41, RZ, RZ, R111.reuse, P1 ;  /* 0x000000ffff297224 */ /* 0x100fe200008e066f */
[----:B------:R-:W-:Y:S01]  /*7690*/  LOP3.LUT R44, R44, R45, RZ, 0x3c, !PT ;  /* 0x0000002d2c2c7212 */ /* 0x000fe200078e3cff */
[--C-:B------:R-:W-:Y:S01]  /*76a0*/  IMAD.X R45, RZ, RZ, R111.reuse, P6 ;  /* 0x000000ffff2d7224 */ /* 0x100fe200030e066f */
[----:B------:R-:W-:Y:S01]  /*76b0*/  LOP3.LUT R52, R52, R53, RZ, 0x3c, !PT ;  /* 0x0000003534347212 */ /* 0x000fe200078e3cff */
[--C-:B------:R-:W-:Y:S01]  /*76c0*/  IMAD.X R53, RZ, RZ, R111.reuse, P5 ;  /* 0x000000ffff357224 */ /* 0x100fe200028e066f */
[----:B------:R-:W-:Y:S01]  /*76d0*/  LOP3.LUT R56, R56, R57, RZ, 0x3c, !PT ;  /* 0x0000003938387212 */ /* 0x000fe200078e3cff */
[--C-:B------:R-:W-:Y:S01]  /*76e0*/  IMAD.X R57, RZ, RZ, R111.reuse, P4 ;  /* 0x000000ffff397224 */ /* 0x100fe200020e066f */
[----:B------:R-:W-:Y:S01]  /*76f0*/  LOP3.LUT R60, R60, R61, RZ, 0x3c, !PT ;  /* 0x0000003d3c3c7212 */ /* 0x000fe200078e3cff */
[----:B------:R-:W-:Y:S01]  /*7700*/  IMAD.X R61, RZ, RZ, R111, P3 ;  /* 0x000000ffff3d7224 */ /* 0x000fe200018e066f */
[----:B------:R-:W-:Y:S01]  /*7710*/  LOP3.LUT R26, R27, 0x380, RZ, 0xc0, !PT ;  /* 0x000003801b1a7812 */ /* 0x000fe200078ec0ff */
[----:B------:R0:W-:Y:S01]  /*7720*/  STSM.16.M88.4 [R223], R4 ;  /* 0x00000004df007844 */ /* 0x0001e20000000200 */
[----:B------:R-:W-:-:S02]  /*7730*/  IADD3 R69, P1, R110, 0xa000, RZ ;  /* 0x0000a0006e457810 */ /* 0x000fc40007f3e0ff */
[C---:B------:R-:W-:Y:S02]  /*7740*/  IADD3 R73, P6, R110.reuse, 0xb000, RZ ;  /* 0x0000b0006e497810 */ /* 0x040fe40007fde0ff */
[C---:B------:R-:W-:Y:S02]  /*7750*/  IADD3 R77, P5, R110.reuse, 0xc000, RZ ;  /* 0x0000c0006e4d7810 */ /* 0x040fe40007fbe0ff */
[C---:B------:R-:W-:Y:S02]  /*7760*/  IADD3 R81, P4, R110.reuse, 0xd000, RZ ;  /* 0x0000d0006e517810 */ /* 0x040fe40007f9e0ff */
[----:B------:R-:W-:Y:S02]  /*7770*/  IADD3 R85, P3, R110, 0xe000, RZ ;  /* 0x0000e0006e557810 */ /* 0x000fe40007f7e0ff */
[----:B------:R-:W-:Y:S02]  /*7780*/  LOP3.LUT R110, R31, R110, RZ, 0x3c, !PT ;  /* 0x0000006e1f6e7212 */ /* 0x000fe400078e3cff */
[----:B------:R-:W-:-:S02]  /*7790*/  SHF.R.U64 R26, R26, 0x3, RZ ;  /* 0x000000031a1a7819 */ /* 0x000fc400000012ff */
[----:B------:R-:W-:Y:S02]  /*77a0*/  MOV R31, R8 ;  /* 0x00000008001f7202 */ /* 0x000fe40000000f00 */
[----:B0-----:R-:W-:Y:S02]  /*77b0*/  F2FP.F16.F32.PACK_AB R4, R204, R207 ;  /* 0x000000cfcc04723e */ /* 0x001fe400000000ff */
[----:B------:R-:W-:Y:S02]  /*77c0*/  F2FP.F16.F32.PACK_AB R5, R35, R34 ;  /* 0x000000222305723e */ /* 0x000fe400000000ff */
        /* <DEDUP_REMOVED lines=8> */
[----:B------:R-:W-:Y:S02]  /*7850*/  MOV R34, R12 ;  /* 0x0000000c00227202 */ /* 0x000fe40000000f00 */
[----:B------:R-:W-:Y:S01]  /*7860*/  MOV R35, R14 ;  /* 0x0000000e00237202 */ /* 0x000fe20000000f00 */
[----:B------:R1:W-:Y:S01]  /*7870*/  STSM.16.M88.4 [R30], R8 ;  /* 0x000000081e007844 */ /* 0x0003e20000000200 */
[----:B------:R-:W-:-:S02]  /*7880*/  LOP3.LUT R88, R26, R27, RZ, 0x3c, !PT ;  /* 0x0000001b1a587212 */ /* 0x000fc400078e3cff */
[----:B------:R-:W-:Y:S02]  /*7890*/  MOV R205, R24 ;  /* 0x0000001800cd7202 */ /* 0x000fe40000000f00 */
[----:B------:R-:W-:Y:S02]  /*78a0*/  F2FP.F16.F32.PACK_AB R12, R196, R197 ;  /* 0x000000c5c40c723e */ /* 0x000fe400000000ff */
[----:B------:R-:W-:Y:S02]  /*78b0*/  F2FP.F16.F32.PACK_AB R13, R51, R50 ;  /* 0x00000032330d723e */ /* 0x000fe400000000ff */
[----:B------:R-:W-:Y:S02]  /*78c0*/  F2FP.F16.F32.PACK_AB R14, R194, R195 ;  /* 0x000000c3c20e723e */ /* 0x000fe400000000ff */
[----:B------:R-:W-:Y:S02]  /*78d0*/  F2FP.F16.F32.PACK_AB R15, R55, R54 ;  /* 0x00000036370f723e */ /* 0x000fe400000000ff */
[----:B------:R-:W-:-:S02]  /*78e0*/  MOV R206, R28 ;  /* 0x0000001c00ce7202 */ /* 0x000fc40000000f00 */
[----:B------:R-:W-:Y:S01]  /*78f0*/  F2FP.F16.F32.PACK_AB R24, R192, R193 ;  /* 0x000000c1c018723e */ /* 0x000fe200000000ff */
[----:B------:R-:W-:Y:S01]  /*7900*/  STSM.16.M88.4 [R205], R12 ;  /* 0x0000000ccd007844 */ /* 0x000fe20000000200 */
[----:B------:R-:W-:Y:S02]  /*7910*/  F2FP.F16.F32.PACK_AB R25, R59, R58 ;  /* 0x0000003a3b19723e */ /* 0x000fe400000000ff */
[----:B------:R-:W-:Y:S02]  /*7920*/  F2FP.F16.F32.PACK_AB R26, R190, R191 ;  /* 0x000000bfbe1a723e */ /* 0x000fe400000000ff */
[----:B------:R-:W-:Y:S02]  /*7930*/  F2FP.F16.F32.PACK_AB R27, R63, R62 ;  /* 0x0000003e3f1b723e */ /* 0x000fe400000000ff */
[----:B------:R-:W-:Y:S02]  /*7940*/  MOV R48, R48 ;  /* 0x0000003000307202 */ /* 0x000fe40000000f00 */
[----:B0-----:R-:W-:Y:S01]  /*7950*/  F2FP.F16.F32.PACK_AB R4, R182, R183 ;  /* 0x000000b7b604723e */ /* 0x001fe200000000ff */
[----:B------:R-:W-:Y:S01]  /*7960*/  STSM.16.M88.4 [R206], R24 ;  /* 0x00000018ce007844 */ /* 0x000fe20000000200 */
[----:B------:R-:W-:-:S02]  /*7970*/  F2FP.F16.F32.PACK_AB R5, R67, R66 ;  /* 0x000000424305723e */ /* 0x000fc400000000ff */
[----:B------:R-:W-:Y:S02]  /*7980*/  F2FP.F16.F32.PACK_AB R6, R180, R181 ;  /* 0x000000b5b406723e */ /* 0x000fe400000000ff */
[----:B------:R-:W-:Y:S02]  /*7990*/  F2FP.F16.F32.PACK_AB R7, R71, R70 ;  /* 0x000000464707723e */ /* 0x000fe400000000ff */
[----:B------:R-:W-:Y:S02]  /*79a0*/  MOV R114, R114 ;  /* 0x0000007200727202 */ /* 0x000fe40000000f00 */
[----:B-1----:R-:W-:Y:S01]  /*79b0*/  F2FP.F16.F32.PACK_AB R8, R178, R179 ;  /* 0x000000b3b208723e */ /* 0x002fe200000000ff */
[----:B------:R0:W-:Y:S01]  /*79c0*/  STSM.16.M88.4 [R48], R4 ;  /* 0x0000000430007844 */ /* 0x0001e20000000200 */
[----:B------:R-:W-:Y:S02]  /*79d0*/  F2FP.F16.F32.PACK_AB R9, R75, R74 ;  /* 0x0000004a4b09723e */ /* 0x000fe400000000ff */
[----:B------:R-:W-:-:S02]  /*79e0*/  F2FP.F16.F32.PACK_AB R10, R176, R177 ;  /* 0x000000b1b00a723e */ /* 0x000fc400000000ff */
[----:B------:R-:W-:Y:S02]  /*79f0*/  F2FP.F16.F32.PACK_AB R11, R79, R78 ;  /* 0x0000004e4f0b723e */ /* 0x000fe400000000ff */
[----:B------:R-:W-:Y:S02]  /*7a00*/  MOV R119, R118 ;  /* 0x0000007600777202 */ /* 0x000fe40000000f00 */
[----:B------:R-:W-:Y:S01]  /*7a10*/  F2FP.F16.F32.PACK_AB R28, R174, R175 ;  /* 0x000000afae1c723e */ /* 0x000fe200000000ff */
[----:B------:R1:W-:Y:S01]  /*7a20*/  STSM.16.M88.4 [R114], R8 ;  /* 0x0000000872007844 */ /* 0x0003e20000000200 */
[----:B------:R-:W-:Y:S02]  /*7a30*/  F2FP.F16.F32.PACK_AB R29, R83, R82 ;  /* 0x00000052531d723e */ /* 0x000fe400000000ff */
[----:B------:R-:W-:Y:S02]  /*7a40*/  F2FP.F16.F32.PACK_AB R30, R172, R173 ;  /* 0x000000adac1e723e */ /* 0x000fe400000000ff */
[----:B------:R-:W-:-:S02]  /*7a50*/  F2FP.F16.F32.PACK_AB R31, R87, R86 ;  /* 0x00000056571f723e */ /* 0x000fc400000000ff */
[----:B------:R-:W-:Y:S02]  /*7a60*/  MOV R118, R122 ;  /* 0x0000007a00767202 */ /* 0x000fe40000000f00 */
[----:B0-----:R-:W-:Y:S01]  /*7a70*/  F2FP.F16.F32.PACK_AB R48, R160, R171 ;  /* 0x000000aba030723e */ /* 0x001fe200000000ff */
[----:B------:R-:W-:Y:S01]  /*7a80*/  STSM.16.M88.4 [R119], R28 ;  /* 0x0000001c77007844 */ /* 0x000fe20000000200 */
[----:B------:R-:W-:Y:S02]  /*7a90*/  F2FP.F16.F32.PACK_AB R49, R91, R90 ;  /* 0x0000005a5b31723e */ /* 0x000fe400000000ff */
[----:B------:R-:W-:Y:S02]  /*7aa0*/  F2FP.F16.F32.PACK_AB R50, R93, R154 ;  /* 0x0000009a5d32723e */ /* 0x000fe400000000ff */
[----:B------:R-:W-:Y:S02]  /*7ab0*/  F2FP.F16.F32.PACK_AB R51, R95, R94 ;  /* 0x0000005e5f33723e */ /* 0x000fe400000000ff */
[----:B------:R-:W-:-:S02]  /*7ac0*/  MOV R126, R126 ;  /* 0x0000007e007e7202 */ /* 0x000fc40000000f00 */
[----:B------:R-:W-:Y:S01]  /*7ad0*/  MOV R130, R130 ;  /* 0x0000008200827202 */ /* 0x000fe20000000f00 */
[----:B------:R-:W-:Y:S01]  /*7ae0*/  STSM.16.M88.4 [R118], R48 ;  /* 0x0000003076007844 */ /* 0x000fe20000000200 */
[----:B------:R-:W-:Y:S02]  /*7af0*/  MOV R134, R134 ;  /* 0x0000008600867202 */ /* 0x000fe40000000f00 */
[----:B-1----:R-:W-:Y:S01]  /*7b00*/  F2FP.F16.F32.PACK_AB R114, R117, R116 ;  /* 0x000000747572723e */ /* 0x002fe200000000ff */
[----:B------:R-:W-:Y:S01]  /*7b10*/  STSM.16.M88.4 [R126], R96 ;  /* 0x000000607e007844 */ /* 0x000fe20000000200 */
[----:B------:R-:W-:Y:S02]  /*7b20*/  F2FP.F16.F32.PACK_AB R115, R157, R156 ;  /* 0x0000009c9d73723e */ /* 0x000fe400000000ff */
[----:B------:R-:W-:Y:S01]  /*7b30*/  MOV R138, R138 ;  /* 0x0000008a008a7202 */ /* 0x000fe20000000f00 */
[----:B------:R0:W-:Y:S01]  /*7b40*/  STSM.16.M88.4 [R130], R104 ;  /* 0x0000006882007844 */ /* 0x0001e20000000200 */
[----:B------:R-:W-:-:S02]  /*7b50*/  F2FP.F16.F32.PACK_AB R122, R125, R124 ;  /* 0x0000007c7d7a723e */ /* 0x000fc400000000ff */
[----:B------:R-:W-:Y:S01]  /*7b60*/  F2FP.F16.F32.PACK_AB R123, R162, R161 ;  /* 0x000000a1a27b723e */ /* 0x000fe200000000ff */
[----:B------:R1:W-:Y:S01]  /*7b70*/  STSM.16.M88.4 [R134], R112 ;  /* 0x0000007086007844 */ /* 0x0003e20000000200 */
[----:B------:R-:W-:Y:S02]  /*7b80*/  MOV R142, R142 ;  /* 0x0000008e008e7202 */ /* 0x000fe40000000f00 */
[----:B------:R-:W-:Y:S01]  /*7b90*/  F2FP.F16.F32.PACK_AB R131, R166, R165 ;  /* 0x000000a5a683723e */ /* 0x000fe200000000ff */
[----:B------:R1:W-:Y:S01]  /*7ba0*/  STSM.16.M88.4 [R138], R120 ;  /* 0x000000788a007844 */ /* 0x0003e20000000200 */
[----:B------:R-:W-:Y:S02]  /*7bb0*/  F2FP.F16.F32.PACK_AB R4, R137, R136 ;  /* 0x000000888904723e */ /* 0x000fe400000000ff */
[----:B------:R-:W-:Y:S02]  /*7bc0*/  F2FP.F16.F32.PACK_AB R5, R168, R167 ;  /* 0x000000a7a805723e */ /* 0x000fe400000000ff */
[----:B------:R-:W-:-:S02]  /*7bd0*/  F2FP.F16.F32.PACK_AB R6, R141, R140 ;  /* 0x0000008c8d06723e */ /* 0x000fc400000000ff */
[----:B------:R-:W-:Y:S02]  /*7be0*/  F2FP.F16.F32.PACK_AB R7, R170, R169 ;  /* 0x000000a9aa07723e */ /* 0x000fe400000000ff */
[----:B0-----:R-:W-:Y:S02]  /*7bf0*/  F2FP.F16.F32.PACK_AB R130, R133, R132 ;  /* 0x000000848582723e */ /* 0x001fe400000000ff */
[----:B------:R-:W-:Y:S02]  /*7c00*/  F2FP.F16.F32.PACK_AB R145, R147, R146 ;  /* 0x000000929391723e */ /* 0x000fe400000000ff */
[----:B------:R-:W-:Y:S01]  /*7c10*/  LOP3.LUT R68, R69, 0x380, RZ, 0xc0, !PT ;  /* 0x0000038045447812 */ /* 0x000fe200078ec0ff */
[----:B------:R1:W-:Y:S01]  /*7c20*/  STSM.16.M88.4 [R142], R128 ;  /* 0x000000808e007844 */ /* 0x0003e20000000200 */
[----:B------:R-:W-:Y:S02]  /*7c30*/  LOP3.LUT R72, R73, 0x380, RZ, 0xc0, !PT ;  /* 0x0000038049487812 */ /* 0x000fe400078ec0ff */
[----:B------:R-:W-:Y:S01]  /*7c40*/  LOP3.LUT R76, R77, 0x380, RZ, 0xc0, !PT ;  /* 0x000003804d4c7812 */ /* 0x000fe200078ec0ff */
[----:B------:R1:W-:Y:S01]  /*7c50*/  STSM.16.M88.4 [R34], R4 ;  /* 0x0000000422007844 */ /* 0x0003e20000000200 */
[----:B------:R-:W-:-:S02]  /*7c60*/  LOP3.LUT R80, R81, 0x380, RZ, 0xc0, !PT ;  /* 0x0000038051507812 */ /* 0x000fc400078ec0ff */
[----:B------:R-:W-:Y:S02]  /*7c70*/  LOP3.LUT R84, R85, 0x380, RZ, 0xc0, !PT ;  /* 0x0000038055547812 */ /* 0x000fe400078ec0ff */
[----:B------:R-:W-:Y:S02]  /*7c80*/  F2FP.F16.F32.PACK_AB R146, R149, R148 ;  /* 0x000000949592723e */ /* 0x000fe400000000ff */
[----:B------:R-:W-:Y:S02]  /*7c90*/  F2FP.F16.F32.PACK_AB R147, R151, R150 ;  /* 0x000000969793723e */ /* 0x000fe400000000ff */
[----:B------:R-:W-:Y:S02]  /*7ca0*/  SHF.R.U64 R68, R68, 0x3, RZ ;  /* 0x0000000344447819 */ /* 0x000fe400000012ff */
[----:B------:R-:W-:Y:S01]  /*7cb0*/  SHF.R.U64 R72, R72, 0x3, RZ ;  /* 0x0000000348487819 */ /* 0x000fe200000012ff */
[----:B------:R1:W-:Y:S01]  /*7cc0*/  STSM.16.M88.4 [R35], R144 ;  /* 0x0000009023007844 */ /* 0x0003e20000000200 */
[----:B------:R-:W-:-:S02]  /*7cd0*/  SHF.R.U64 R76, R76, 0x3, RZ ;  /* 0x000000034c4c7819 */ /* 0x000fc400000012ff */
[----:B------:R-:W-:Y:S02]  /*7ce0*/  SHF.R.U64 R80, R80, 0x3, RZ ;  /* 0x0000000350507819 */ /* 0x000fe400000012ff */
[----:B------:R-:W-:Y:S02]  /*7cf0*/  SHF.R.U64 R84, R84, 0x3, RZ ;  /* 0x0000000354547819 */ /* 0x000fe400000012ff */
[----:B------:R-:W-:Y:S01]  /*7d00*/  LOP3.LUT R68, R68, R69, RZ, 0x3c, !PT ;  /* 0x0000004544447212 */ /* 0x000fe200078e3cff */
[--C-:B------:R-:W-:Y:S01]  /*7d10*/  IMAD.X R69, RZ, RZ, R111.reuse, P1 ;  /* 0x000000ffff457224 */ /* 0x100fe200008e066f */
[----:B------:R-:W-:Y:S01]  /*7d20*/  LOP3.LUT R72, R72, R73, RZ, 0x3c, !PT ;  /* 0x0000004948487212 */ /* 0x000fe200078e3cff */
[--C-:B------:R-:W-:Y:S01]  /*7d30*/  IMAD.X R73, RZ, RZ, R111.reuse, P6 ;  /* 0x000000ffff497224 */ /* 0x100fe200030e066f */
[----:B------:R-:W-:Y:S02]  /*7d40*/  LOP3.LUT R76, R76, R77, RZ, 0x3c, !PT ;  /* 0x0000004d4c4c7212 */ /* 0x000fe400078e3cff */
[----:B------:R-:W-:Y:S01]  /*7d50*/  LOP3.LUT R80, R80, R81, RZ, 0x3c, !PT ;  /* 0x0000005150507212 */ /* 0x000fe200078e3cff */
[--C-:B------:R-:W-:Y:S01]  /*7d60*/  IMAD.X R81, RZ, RZ, R111.reuse, P4 ;  /* 0x000000ffff517224 */ /* 0x100fe200020e066f */
[----:B------:R-:W-:Y:S01]  /*7d70*/  LOP3.LUT R84, R84, R85, RZ, 0x3c, !PT ;  /* 0x0000005554547212 */ /* 0x000fe200078e3cff */
[----:B------:R-:W-:Y:S01]  /*7d80*/  IMAD.X R85, RZ, RZ, R111, P3 ;  /* 0x000000ffff557224 */ /* 0x000fe200018e066f */
[----:B------:R-:W-:Y:S01]  /*7d90*/  IADD3.X R77, RZ, R111, RZ, P5, !PT ;  /* 0x0000006fff4d7210 */ /* 0x000fe20002ffe4ff */
[----:B------:R-:W-:Y:S06]  /*7da0*/  BAR.SYNC.DEFER_BLOCKING 0x1, 0x100 ;  /* 0x0044000000007b1d */ /* 0x000fec0000010000 */
[----:B-1----:R-:W-:Y:S05]  /*7db0*/  @P0 BRA `(.L_x_3244) ;  /* 0x0000000000cc0947 */ /* 0x002fea0003800000 */
[----:B------:R-:W0:Y:S01]  /*7dc0*/  LDC R10, c[0x0][0xbe8] ;  /* 0x0002fa00ff0a7b82 */ /* 0x000e220000000800 */
[----:B------:R-:W-:Y:S01]  /*7dd0*/  IMAD R4, RZ, RZ, -UR44 ;  /* 0x8000002cff047e24 */ /* 0x000fe2000f8e02ff */
[----:B------:R-:W-:Y:S01]  /*7de0*/  ULDC.64 UR8, c[0x0][0xb90] ;  /* 0x0002e40000087ab9 */ /* 0x000fe20000000a00 */
[----:B------:R-:W-:Y:S01]  /*7df0*/  IMAD.MOV R14, RZ, RZ, -R18 ;  /* 0x000000ffff0e7224 */ /* 0x000fe200078e0a12 */
[----:B------:R-:W-:Y:S02]  /*7e00*/  UIMAD UR6, UR10, UR8, URZ ;  /* 0x000000080a0672a4 */ /* 0x000fe4000f8e023f */
[----:B------:R-:W-:Y:S02]  /*7e10*/  UIMAD.WIDE.U32 UR4, UR7, UR8, URZ ;  /* 0x00000008070472a5 */ /* 0x000fe4000f8e003f */
[----:B------:R-:W1:Y:S01]  /*7e20*/  LDC R15, c[0x0][0xc38] ;  /* 0x00030e00ff0f7b82 */ /* 0x000e620000000800 */
[----:B------:R-:W-:-:S04]  /*7e30*/  UIMAD UR6, UR7, UR9, UR6 ;  /* 0x00000009070672a4 */ /* 0x000fc8000f8e0206 */
[----:B------:R-:W-:-:S03]  /*7e40*/  UIADD3 UR6, UR5, UR6, URZ ;  /* 0x0000000605067290 */ /* 0x000fc6000fffe03f */
[----:B------:R-:W2:Y:S01]  /*7e50*/  LDC.64 R12, c[0x0][0xb98] ;  /* 0x0002e600ff0c7b82 */ /* 0x000ea20000000a00 */
[----:B0-----:R-:W-:Y:S01]  /*7e60*/  ISETP.NE.AND P0, PT, R10, 0x1, PT ;  /* 0x000000010a00780c */ /* 0x001fe20003f05270 */
[----:B-1----:R-:W-:-:S04]  /*7e70*/  IMAD R15, R15, R4, UR46 ;  /* 0x0000002e0f0f7e24 */ /* 0x002fc8000f8e0204 */
[----:B------:R-:W-:-:S08]  /*7e80*/  IMAD R8, R15, 0x40, R214 ;  /* 0x000000400f087824 */ /* 0x000fd000078e02d6 */
[----:B------:R-:W0:Y:S01]  /*7e90*/  @P0 LDC R5, c[0x0][0xbec] ;  /* 0x0002fb00ff050b82 */ /* 0x000e220000000800 */
[----:B------:R-:W-:Y:S02]  /*7ea0*/  IMAD R15, R15, 0x40, R2 ;  /* 0x000000400f0f7824 */ /* 0x000fe400078e0202 */
[----:B------:R-:W-:Y:S02]  /*7eb0*/  IMAD.MOV.U32 R7, RZ, RZ, R8 ;  /* 0x000000ffff077224 */ /* 0x000fe400078e0008 */
[----:B--2---:R-:W-:-:S03]  /*7ec0*/  IMAD R6, R12, UR11, RZ ;  /* 0x0000000b0c067c24 */ /* 0x004fc6000f8e02ff */
[----:B------:R-:W1:Y:S01]  /*7ed0*/  @P0 LDC R9, c[0x0][0xbf0] ;  /* 0x0002fc00ff090b82 */ /* 0x000e620000000800 */
[----:B0-----:R-:W-:-:S04]  /*7ee0*/  @P0 IMAD.HI.U32 R4, R8, R5, RZ ;  /* 0x0000000508040227 */ /* 0x001fc800078e00ff */
[----:B------:R-:W-:Y:S02]  /*7ef0*/  IMAD.U32 R5, RZ, RZ, UR5 ;  /* 0x00000005ff057e24 */ /* 0x000fe4000f8e00ff */
[----:B------:R-:W-:Y:S01]  /*7f00*/  IMAD.U32 R5, RZ, RZ, UR6 ;  /* 0x00000006ff057e24 */ /* 0x000fe2000f8e00ff */
[----:B-1----:R-:W-:Y:S01]  /*7f10*/  @P0 SHF.R.U32.HI R7, RZ, R9, R4 ;  /* 0x00000009ff070219 */ /* 0x002fe20000011604 */
[----:B------:R-:W-:Y:S01]  /*7f20*/  IMAD.U32 R4, RZ, RZ, UR4 ;  /* 0x00000004ff047e24 */ /* 0x000fe2000f8e00ff */
[----:B------:R-:W-:Y:S02]  /*7f30*/  ULDC.64 UR4, c[0x0][0xb88] ;  /* 0x0002e20000047ab9 */ /* 0x000fe40000000a00 */
[--C-:B------:R-:W-:Y:S01]  /*7f40*/  SHF.R.S32.HI R11, RZ, 0x1f, R7.reuse ;  /* 0x0000001fff0b7819 */ /* 0x100fe20000011407 */
[----:B------:R-:W-:Y:S02]  /*7f50*/  IMAD.MOV R9, RZ, RZ, -R7 ;  /* 0x000000ffff097224 */ /* 0x000fe400078e0a07 */
[----:B------:R-:W-:-:S04]  /*7f60*/  IMAD.WIDE.U32 R4, R12, UR45, R4 ;  /* 0x0000002d0c047c25 */ /* 0x000fc8000f8e0004 */
[----:B------:R-:W-:Y:S01]  /*7f70*/  IMAD R9, R10, R9, R8 ;  /* 0x000000090a097224 */ /* 0x000fe200078e0208 */
[----:B------:R-:W-:Y:S01]  /*7f80*/  IADD3 R4, P0, R7, R4, RZ ;  /* 0x0000000407047210 */ /* 0x000fe20007f1e0ff */
[----:B------:R-:W-:-:S03]  /*7f90*/  IMAD R8, R13, UR45, R6 ;  /* 0x0000002d0d087c24 */ /* 0x000fc6000f8e0206 */
[----:B------:R-:W-:Y:S02]  /*7fa0*/  SHF.R.S32.HI R6, RZ, 0x1f, R9 ;  /* 0x0000001fff067819 */ /* 0x000fe40000011409 */
[----:B------:R-:W-:-:S03]  /*7fb0*/  IADD3.X R5, R11, R5, R8, P0, !PT ;  /* 0x000000050b057210 */ /* 0x000fc600007fe408 */
[----:B------:R-:W-:Y:S02]  /*7fc0*/  IMAD R6, R6, UR4, RZ ;  /* 0x0000000406067c24 */ /* 0x000fe4000f8e02ff */
[----:B------:R-:W-:-:S04]  /*7fd0*/  IMAD.WIDE.U32 R4, R9, UR4, R4 ;  /* 0x0000000409047c25 */ /* 0x000fc8000f8e0004 */
[----:B------:R-:W-:Y:S01]  /*7fe0*/  IMAD R7, R9, UR5, R6 ;  /* 0x0000000509077c24 */ /* 0x000fe2000f8e0206 */
[----:B------:R-:W-:Y:S01]  /*7ff0*/  ULDC.64 UR4, c[0x0][0xb50] ;  /* 0x0002d40000047ab9 */ /* 0x000fe20000000a00 */
[----:B------:R-:W-:Y:S01]  /*8000*/  VIADD R9, R15, 0x8 ;  /* 0x000000080f097836 */ /* 0x000fe20000000000 */
[----:B------:R-:W-:Y:S01]  /*8010*/  LEA R11, P0, R4, UR4, 0x2 ;  /* 0x00000004040b7c11 */ /* 0x000fe2000f8010ff */
[----:B------:R-:W-:Y:S01]  /*8020*/  IMAD.IADD R5, R5, 0x1, R7 ;  /* 0x0000000105057824 */ /* 0x000fe200078e0207 */
[----:B------:R-:W-:Y:S02]  /*8030*/  ULDC UR4, c[0x0][0xa88] ;  /* 0x0002a20000047ab9 */ /* 0x000fe40000000800 */
[----:B------:R-:W-:Y:S01]  /*8040*/  IMAD R8, R10, UR4, RZ ;  /* 0x000000040a087c24 */ /* 0x000fe2000f8e02ff */
[----:B------:R-:W-:Y:S01]  /*8050*/  SHFL.IDX PT, R6, R11, 0x1, 0x1c1f ;  /* 0x003c1f000b067f89 */ /* 0x000fe200000e0000 */
[----:B------:R-:W-:Y:S02]  /*8060*/  LEA.HI.X R12, R4, UR5, R5, 0x2, P0 ;  /* 0x00000005040c7c11 */ /* 0x000fe400080f1405 */
[----:B------:R-:W-:Y:S01]  /*8070*/  ISETP.NE.AND P0, PT, R17, R14, PT ;  /* 0x0000000e1100720c */ /* 0x000fe20003f05270 */
[----:B------:R-:W-:Y:S03]  /*8080*/  SHFL.IDX PT, R4, R11, RZ, 0x1c1f ;  /* 0x001c1fff0b047589 */ /* 0x000fe600000e0000 */
[-C--:B------:R-:W-:Y:S01]  /*8090*/  ISETP.GE.OR P1, PT, R15, R8.reuse, P0 ;  /* 0x000000080f00720c */ /* 0x080fe20000726670 */
[----:B------:R-:W0:Y:S01]  /*80a0*/  SHFL.IDX PT, R5, R12, RZ, 0x1c1f ;  /* 0x001c1fff0c057589 */ /* 0x000e2200000e0000 */
[----:B------:R-:W-:-:S03]  /*80b0*/  ISETP.GE.OR P0, PT, R9, R8, P0 ;  /* 0x000000080900720c */ /* 0x000fc60000706670 */
[----:B------:R-:W1:Y:S08]  /*80c0*/  SHFL.IDX PT, R7, R12, 0x1, 0x1c1f ;  /* 0x003c1f000c077f89 */ /* 0x000e7000000e0000 */
[----:B0-----:R0:W-:Y:S04]  /*80d0*/  @!P1 ST.E desc[UR42][R4.64], R3 ;  /* 0x0000000304009985 */ /* 0x0011e8000c10192a */
[----:B-1----:R0:W-:Y:S02]  /*80e0*/  @!P0 ST.E desc[UR42][R6.64], R0 ;  /* 0x0000000006008985 */ /* 0x0021e4000c10192a */
.L_x_3244:
[----:B------:R-:W1:Y:S01]  /*80f0*/  LDC R14, c[0x0][0xbe8] ;  /* 0x0002fa00ff0e7b82 */ /* 0x000e620000000800 */
[----:B------:R-:W-:Y:S01]  /*8100*/  ULDC UR12, c[0x0][0xac8] ;  /* 0x0002b200000c7ab9 */ /* 0x000fe20000000800 */
[----:B0-----:R0:W5:Y:S04]  /*8110*/  LD.E.128 R4, desc[UR42][R20.64] ;  /* 0x0000002a14047980 */ /* 0x001168000c101d00 */
[----:B------:R-:W5:Y:S02]  /*8120*/  LD.E.128 R108, desc[UR42][R110.64] ;  /* 0x0000002a6e6c7980 */ /* 0x000f64000c101d00 */
[----:B------:R-:W2:Y:S01]  /*8130*/  LDC R10, c[0x0][0xc38] ;  /* 0x00030e00ff0a7b82 */ /* 0x000ea20000000800 */
[----:B------:R-:W-:Y:S01]  /*8140*/  ISETP.GE.AND P1, PT, R189, UR12, PT ;  /* 0x0000000cbd007c0c */ /* 0x000fe2000bf26270 */
[----:B------:R-:W-:Y:S01]  /*8150*/  IMAD R9, RZ, RZ, -UR44 ;  /* 0x8000002cff097e24 */ /* 0x000fe2000f8e02ff */
[----:B------:R-:W-:Y:S01]  /*8160*/  ULDC.64 UR8, c[0x0][0xae8] ;  /* 0x0002ba0000087ab9 */ /* 0x000fe20000000a00 */
[----:B------:R-:W5:Y:S04]  /*8170*/  LD.E.128 R32, desc[UR42][R32.64] ;  /* 0x0000002a20207980 */ /* 0x000f68000c101d00 */
[----:B------:R-:W3:Y:S01]  /*8180*/  LDC.64 R12, c[0x0][0xae0] ;  /* 0x0002b800ff0c7b82 */ /* 0x000ee20000000a00 */
[----:B------:R-:W5:Y:S04]  /*8190*/  LD.E.128 R36, desc[UR42][R36.64] ;  /* 0x0000002a24247980 */ /* 0x000f68000c101d00 */
[----:B------:R-:W5:Y:S01]  /*81a0*/  LD.E.128 R40, desc[UR42][R40.64] ;  /* 0x0000002a28287980 */ /* 0x000f62000c101d00 */
[----:B-1----:R-:W-:-:S03]  /*81b0*/  ISETP.NE.AND P3, PT, R14, 0x1, PT ;  /* 0x000000010e00780c */ /* 0x002fc60003f65270 */
[----:B------:R-:W5:Y:S01]  /*81c0*/  LD.E.128 R44, desc[UR42][R44.64] ;  /* 0x0000002a2c2c7980 */ /* 0x000f62000c101d00 */
[----:B------:R-:W-:Y:S02]  /*81d0*/  ISETP.GE.AND P0, PT, R188, UR12, PT ;  /* 0x0000000cbc007c0c */ /* 0x000fe4000bf06270 */
[----:B------:R-:W-:Y:S01]  /*81e0*/  SEL R3, RZ, 0xffffffff, P1 ;  /* 0xffffffffff037807 */ /* 0x000fe20000800000 */
[----:B------:R-:W5:Y:S01]  /*81f0*/  LD.E.128 R52, desc[UR42][R52.64] ;  /* 0x0000002a34347980 */ /* 0x000f62000c101d00 */
[----:B------:R-:W-:-:S03]  /*8200*/  ISETP.GE.AND P2, PT, R16, UR12, PT ;  /* 0x0000000c10007c0c */ /* 0x000fc6000bf46270 */
[----:B------:R-:W5:Y:S02]  /*8210*/  LD.E.128 R56, desc[UR42][R56.64] ;  /* 0x0000002a38387980 */ /* 0x000f64000c101d00 */
[----:B0-----:R-:W0:Y:S01]  /*8220*/  @P3 LDC R20, c[0x0][0xbec] ;  /* 0x0002fb00ff143b82 */ /* 0x001e220000000800 */
[----:B------:R-:W-:Y:S01]  /*8230*/  SEL R8, RZ, 0xffffffff, P0 ;  /* 0xffffffffff087807 */ /* 0x000fe20000000000 */
[----:B------:R-:W-:Y:S01]  /*8240*/  IMAD.SHL.U32 R3, R3, 0x2, RZ ;  /* 0x0000000203037824 */ /* 0x000fe200078e00ff */
[----:B------:R-:W-:Y:S01]  /*8250*/  SEL R0, RZ, 0x1, P2 ;  /* 0x00000001ff007807 */ /* 0x000fe20001000000 */
[----:B------:R-:W5:Y:S04]  /*8260*/  LD.E.128 R60, desc[UR42][R60.64] ;  /* 0x0000002a3c3c7980 */ /* 0x000f68000c101d00 */
[----:B------:R-:W1:Y:S01]  /*8270*/  @P3 LDC R11, c[0x0][0xbf0] ;  /* 0x0002fc00ff0b3b82 */ /* 0x000e620000000800 */
[----:B------:R-:W-:Y:S01]  /*8280*/  IMAD.SHL.U32 R8, R8, 0x4, RZ ;  /* 0x0000000408087824 */ /* 0x000fe200078e00ff */
[----:B------:R-:W-:Y:S01]  /*8290*/  LOP3.LUT R3, R3, 0x2, R0, 0xe2, !PT ;  /* 0x0000000203037812 */ /* 0x000fe200078ee200 */
[----:B------:R-:W5:Y:S01]  /*82a0*/  LD.E.128 R64, desc[UR42][R64.64] ;  /* 0x0000002a40407980 */ /* 0x000f62000c101d00 */
[----:B------:R-:W-:Y:S01]  /*82b0*/  ISETP.GE.AND P0, PT, R187, UR12, PT ;  /* 0x0000000cbb007c0c */ /* 0x000fe2000bf06270 */
[----:B--2---:R-:W-:Y:S01]  /*82c0*/  IMAD R28, R10, R9, UR46 ;  /* 0x0000002e0a1c7e24 */ /* 0x004fe2000f8e0209 */
[----:B------:R-:W-:Y:S01]  /*82d0*/  LOP3.LUT R3, R8, 0x4, R3, 0xe2, !PT ;  /* 0x0000000408037812 */ /* 0x000fe200078ee203 */
[----:B------:R-:W-:Y:S01]  /*82e0*/  IMAD R0, R209, 0x20, R211 ;  /* 0x00000020d1007824 */ /* 0x000fe200078e02d3 */
[----:B------:R-:W-:Y:S01]  /*82f0*/  SEL R8, RZ, 0xffffffff, P0 ;  /* 0xffffffffff087807 */ /* 0x000fe20000000000 */
[----:B------:R-:W5:Y:S02]  /*8300*/  LD.E.128 R68, desc[UR42][R68.64] ;  /* 0x0000002a44447980 */ /* 0x000f64000c101d00 */
[----:B------:R-:W-:-:S02]  /*8310*/  IMAD R15, R28, 0x40, R0 ;  /* 0x000000401c0f7824 */ /* 0x000fc400078e0200 */
[----:B------:R-:W-:Y:S01]  /*8320*/  IMAD.SHL.U32 R8, R8, 0x8, RZ ;  /* 0x0000000808087824 */ /* 0x000fe200078e00ff */
[----:B------:R-:W-:Y:S01]  /*8330*/  UIMAD UR6, UR10, UR8, URZ ;  /* 0x000000080a0672a4 */ /* 0x000fe2000f8e023f */
[----:B------:R-:W5:Y:S01]  /*8340*/  LD.E.128 R72, desc[UR42][R72.64] ;  /* 0x0000002a48487980 */ /* 0x000f62000c101d00 */
[----:B0-----:R-:W-:Y:S01]  /*8350*/  @P3 IMAD.HI.U32 R0, R15, R20, RZ ;  /* 0x000000140f003227 */ /* 0x001fe200078e00ff */
[----:B------:R-:W-:Y:S02]  /*8360*/  ISETP.GE.AND P1, PT, R186, UR12, PT ;  /* 0x0000000cba007c0c */ /* 0x000fe4000bf26270 */
[----:B------:R-:W-:Y:S01]  /*8370*/  LOP3.LUT R3, R8, 0x8, R3, 0xe2, !PT ;  /* 0x0000000808037812 */ /* 0x000fe200078ee203 */
[----:B------:R-:W-:Y:S01]  /*8380*/  IMAD.MOV.U32 R8, RZ, RZ, R15 ;  /* 0x000000ffff087224 */ /* 0x000fe200078e000f */
[----:B------:R-:W-:Y:S01]  /*8390*/  UIMAD.WIDE.U32 UR4, UR7, UR8, URZ ;  /* 0x00000008070472a5 */ /* 0x000fe2000f8e003f */
[----:B------:R-:W5:Y:S01]  /*83a0*/  LD.E.128 R76, desc[UR42][R76.64] ;  /* 0x0000002a4c4c7980 */ /* 0x000f62000c101d00 */
[----:B------:R-:W-:Y:S01]  /*83b0*/  UIMAD UR6, UR7, UR9, UR6 ;  /* 0x00000009070672a4 */ /* 0x000fe2000f8e0206 */
[----:B-1----:R-:W-:-:S02]  /*83c0*/  @P3 SHF.R.U32.HI R8, RZ, R11, R0 ;  /* 0x0000000bff083219 */ /* 0x002fc40000011600 */
[----:B------:R-:W-:Y:S01]  /*83d0*/  SEL R0, RZ, 0xffffffff, P1 ;  /* 0xffffffffff007807 */ /* 0x000fe20000800000 */
[----:B------:R-:W-:Y:S01]  /*83e0*/  ULDC.64 UR8, c[0x0][0xaf0] ;  /* 0x0002bc0000087ab9 */ /* 0x000fe20000000a00 */
[----:B------:R-:W-:Y:S01]  /*83f0*/  UIADD3 UR5, UR5, UR6, URZ ;  /* 0x0000000605057290 */ /* 0x000fe2000fffe03f */
[--C-:B------:R-:W-:Y:S01]  /*8400*/  SHF.R.S32.HI R11, RZ, 0x1f, R8.reuse ;  /* 0x0000001fff0b7819 */ /* 0x100fe20000011408 */
[----:B------:R-:W-:Y:S01]  /*8410*/  UIMAD UR6, UR11, UR8, URZ ;  /* 0x000000080b0672a4 */ /* 0x000fe2000f8e023f */
[----:B------:R-:W-:Y:S01]  /*8420*/  ISETP.GE.AND P0, PT, R185, UR12, PT ;  /* 0x0000000cb9007c0c */ /* 0x000fe2000bf06270 */
[----:B------:R-:W-:Y:S01]  /*8430*/  IMAD.SHL.U32 R0, R0, 0x10, RZ ;  /* 0x0000001000007824 */ /* 0x000fe200078e00ff */
[----:B------:R-:W-:Y:S01]  /*8440*/  UIMAD.WIDE.U32 UR4, UR45, UR8, UR4 ;  /* 0x000000082d0472a5 */ /* 0x000fe2000f8e0004 */
[----:B------:R-:W-:Y:S01]  /*8450*/  IMAD.MOV R10, RZ, RZ, -R8 ;  /* 0x000000ffff0a7224 */ /* 0x000fe200078e0a08 */
[----:B------:R-:W-:Y:S01]  /*8460*/  UIMAD UR6, UR45, UR9, UR6 ;  /* 0x000000092d0672a4 */ /* 0x000fe2000f8e0206 */
[----:B------:R-:W-:Y:S01]  /*8470*/  SEL R9, RZ, 0xffffffff, P0 ;  /* 0xffffffffff097807 */ /* 0x000fe20000000000 */
[----:B---3--:R-:W-:Y:S01]  /*8480*/  IMAD R11, R11, R12, RZ ;  /* 0x0000000c0b0b7224 */ /* 0x008fe200078e02ff */
[----:B------:R-:W-:Y:S01]  /*8490*/  LOP3.LUT R0, R0, 0x10, R3, 0xe2, !PT ;  /* 0x0000001000007812 */ /* 0x000fe200078ee203 */
[----:B------:R-:W-:Y:S01]  /*84a0*/  IMAD R3, R14, R10, R15 ;  /* 0x0000000a0e037224 */ /* 0x000fe200078e020f */
[----:B------:R-:W-:Y:S01]  /*84b0*/  UIADD3 UR5, UR5, UR6, URZ ;  /* 0x0000000605057290 */ /* 0x000fe2000fffe03f */
[----:B------:R-:W-:Y:S01]  /*84c0*/  IMAD R13, R8, R13, R11 ;  /* 0x0000000d080d7224 */ /* 0x000fe200078e020b */
[----:B------:R-:W5:Y:S01]  /*84d0*/  LD.E.128 R80, desc[UR42][R80.64] ;  /* 0x0000002a50507980 */ /* 0x000f62000c101d00 */
[----:B------:R-:W-:Y:S01]  /*84e0*/  IMAD.SHL.U32 R11, R9, 0x20, RZ ;  /* 0x00000020090b7824 */ /* 0x000fe200078e00ff */
[----:B------:R-:W-:-:S02]  /*84f0*/  ISETP.GE.AND P0, PT, R213, UR12, PT ;  /* 0x0000000cd5007c0c */ /* 0x000fc4000bf06270 */
[----:B------:R-:W5:Y:S01]  /*8500*/  LD.E.128 R84, desc[UR42][R84.64] ;  /* 0x0000002a54547980 */ /* 0x000f62000c101d00 */
[----:B------:R-:W-:Y:S01]  /*8510*/  SHF.R.S32.HI R10, RZ, 0x1f, R3 ;  /* 0x0000001fff0a7819 */ /* 0x000fe20000011403 */
[----:B------:R-:W-:Y:S01]  /*8520*/  IMAD.WIDE.U32 R8, R8, R12, UR4 ;  /* 0x0000000408087e25 */ /* 0x000fe2000f8e000c */
[----:B------:R-:W-:Y:S01]  /*8530*/  LOP3.LUT R0, R11, 0x20, R0, 0xe2, !PT ;  /* 0x000000200b007812 */ /* 0x000fe200078ee200 */
[----:B------:R-:W-:Y:S01]  /*8540*/  ULDC.64 UR4, c[0x0][0xad8] ;  /* 0x0002b60000047ab9 */ /* 0x000fe20000000a00 */
[----:B------:R-:W5:Y:S01]  /*8550*/  LD.E.128 R88, desc[UR42][R88.64] ;  /* 0x0000002a58587980 */ /* 0x000f62000c101d00 */
[----:B------:R-:W-:Y:S01]  /*8560*/  SEL R11, RZ, 0x40, P0 ;  /* 0x00000040ff0b7807 */ /* 0x000fe20000000000 */
[----:B------:R-:W-:Y:S01]  /*8570*/  IMAD R10, R10, UR4, RZ ;  /* 0x000000040a0a7c24 */ /* 0x000fe2000f8e02ff */
[----:B------:R-:W-:Y:S01]  /*8580*/  ULDC.64 UR6, c[0x0][0xa80] ;  /* 0x0002a00000067ab9 */ /* 0x000fe20000000a00 */
[----:B------:R-:W-:Y:S01]  /*8590*/  @!PT LDS RZ, [RZ] ;  /* 0x00000000fffff984 */ /* 0x000fe20000000800 */
[----:B------:R-:W-:Y:S01]  /*85a0*/  @!PT LDS RZ, [RZ] ;  /* 0x00000000fffff984 */ /* 0x000fe20000000800 */
[----:B------:R-:W-:Y:S01]  /*85b0*/  @!PT LDS RZ, [RZ] ;  /* 0x00000000fffff984 */ /* 0x000fe20000000800 */
[----:B------:R-:W-:Y:S01]  /*85c0*/  @!PT LDS RZ, [RZ] ;  /* 0x00000000fffff984 */ /* 0x000fe20000000800 */
[----:B------:R0:W-:Y:S06]  /*85d0*/  MEMBAR.ALL.CTA ;  /* 0x0000000000007992 */ /* 0x0001ec0000008000 */
[----:B0-----:R-:W0:Y:S01]  /*85e0*/  FENCE.VIEW.ASYNC.S ;  /* 0x00000000000073c6 */ /* 0x001e220000000000 */
[----:B------:R-:W-:Y:S01]  /*85f0*/  LOP3.LUT R0, R0, R11, RZ, 0xfc, !PT ;  /* 0x0000000b00007212 */ /* 0x000fe200078efcff */
[----:B------:R-:W-:Y:S01]  /*8600*/  IMAD R11, R3, UR5, R10 ;  /* 0x00000005030b7c24 */ /* 0x000fe2000f8e020a */
[----:B------:R-:W-:Y:S01]  /*8610*/  ULDC UR5, c[0x0][0xa88] ;  /* 0x0002a20000057ab9 */ /* 0x000fe20000000800 */
[----:B------:R-:W-:Y:S01]  /*8620*/  IMAD.IADD R9, R9, 0x1, R13 ;  /* 0x0000000109097824 */ /* 0x000fe200078e020d */
[----:B------:R-:W-:Y:S01]  /*8630*/  ISETP.GE.AND P0, PT, R212, UR12, PT ;  /* 0x0000000cd4007c0c */ /* 0x000fe2000bf06270 */
[----:B------:R-:W-:-:S02]  /*8640*/  IMAD R29, R14, UR5, RZ ;  /* 0x000000050e1d7c24 */ /* 0x000fc4000f8e02ff */
[----:B------:R-:W-:Y:S02]  /*8650*/  IMAD R28, R28, 0x40, R211 ;  /* 0x000000401c1c7824 */ /* 0x000fe400078e02d3 */
[----:B------:R-:W-:Y:S01]  /*8660*/  IMAD.WIDE.U32 R8, R3, UR4, R8 ;  /* 0x0000000403087c25 */ /* 0x000fe2000f8e0008 */
[----:B------:R-:W-:Y:S01]  /*8670*/  SEL R3, RZ, 0x80, P0 ;  /* 0x00000080ff037807 */ /* 0x000fe20000000000 */
[----:B------:R-:W-:Y:S01]  /*8680*/  UIADD3 UR4, UR41, 0x28c20, URZ ;  /* 0x00028c2029047890 */ /* 0x000fe2000fffe03f */
[----:B------:R-:W-:Y:S01]  /*8690*/  ISETP.GE.AND P0, PT, R28, R29, PT ;  /* 0x0000001d1c00720c */ /* 0x000fe20003f06270 */
[----:B------:R-:W-:Y:S01]  /*86a0*/  IMAD.IADD R9, R9, 0x1, R11 ;  /* 0x0000000109097824 */ /* 0x000fe200078e020b */
[----:B------:R-:W-:Y:S01]  /*86b0*/  LEA R26, P1, R8, UR6, 0x1 ;  /* 0x00000006081a7c11 */ /* 0x000fe2000f8208ff */
[----:B------:R-:W-:-:S03]  /*86c0*/  UPRMT UR4, URZ, 0x654, UR4 ;  /* 0x000006543f047896 */ /* 0x000fc60008000004 */
[----:B------:R-:W-:Y:S01]  /*86d0*/  LEA.HI.X R27, R8, UR7, R9, 0x1, P1 ;  /* 0x00000007081b7c11 */ /* 0x000fe200088f0c09 */
[----:B0-----:R0:W1:Y:S01]  /*86e0*/  SHFL.IDX PT, R10, R26, RZ, 0x181f ;  /* 0x00181fff1a0a7589 */ /* 0x00106200000e0000 */
[----:B------:R-:W-:Y:S03]  /*86f0*/  BSSY B0, `(.L_x_3245) ;  /* 0x0000024000007945 */ /* 0x000fe60003800000 */
[----:B------:R0:W2:Y:S01]  /*8700*/  SHFL.IDX PT, R11, R27, RZ, 0x181f ;  /* 0x00181fff1b0b7589 */ /* 0x0000a200000e0000 */
[----:B------:R-:W-:Y:S01]  /*8710*/  SYNCS.ARRIVE.TRANS64.RED.A1T0 RZ, [UR4], RZ ;  /* 0x000000ffffff79a7 */ /* 0x000fe20008100404 */
[----:B------:R-:W-:Y:S01]  /*8720*/  LOP3.LUT R3, R0, R3, RZ, 0xfc, !PT ;  /* 0x0000000300037212 */ /* 0x000fe200078efcff */
[----:B------:R-:W-:Y:S06]  /*8730*/  @P0 BRA `(.L_x_3246) ;  /* 0x00000000007c0947 */ /* 0x000fec0003800000 */
[----:B------:R-:W-:Y:S02]  /*8740*/  ISETP.GE.AND P1, PT, R189, UR12, PT ;  /* 0x0000000cbd007c0c */ /* 0x000fe4000bf26270 */
[----:B------:R-:W-:Y:S02]  /*8750*/  ISETP.GE.AND P0, PT, R16, UR12, PT ;  /* 0x0000000c10007c0c */ /* 0x000fe4000bf06270 */
[----:B------:R-:W-:Y:S02]  /*8760*/  ISETP.GE.AND P5, PT, R188, UR12, PT ;  /* 0x0000000cbc007c0c */ /* 0x000fe4000bfa6270 */
[----:B------:R-:W-:-:S07]  /*8770*/  ISETP.GE.AND P3, PT, R187, UR12, PT ;  /* 0x0000000cbb007c0c */ /* 0x000fce000bf66270 */
[CC--:B-1----:R-:W-:Y:S02]  /*8780*/  @!P1 LEA R12, P2, R189.reuse, R10.reuse, 0x1 ;  /* 0x0000000abd0c9211 */ /* 0x0c2fe400078408ff */
[----:B--2---:R-:W-:Y:S02]  /*8790*/  @!P0 IMAD.WIDE R8, R16, 0x2, R10 ;  /* 0x0000000210088825 */ /* 0x004fe400078e020a */
[----:B------:R-:W-:Y:S02]  /*87a0*/  @!P1 LEA.HI.X R13, R189, R11, R222, 0x1, P2 ;  /* 0x0000000bbd0d9211 */ /* 0x000fe400010f0cde */
[----:B------:R-:W-:Y:S01]  /*87b0*/  ISETP.GE.AND P2, PT, R186, UR12, PT ;  /* 0x0000000cba007c0c */ /* 0x000fe2000bf46270 */
[----:B-----5:R1:W-:Y:S01]  /*87c0*/  @!P0 ST.E.128 desc[UR42][R8.64], R108 ;  /* 0x0000006c08008985 */ /* 0x0203e2000c101d2a */
[----:B------:R-:W-:Y:S02]  /*87d0*/  @!P5 LEA R14, P4, R188, R10, 0x1 ;  /* 0x0000000abc0ed211 */ /* 0x000fe400078808ff */
[----:B------:R-:W-:Y:S01]  /*87e0*/  LOP3.LUT P0, RZ, R0, 0x40, RZ, 0xc0, !PT ;  /* 0x0000004000ff7812 */ /* 0x000fe2000780c0ff */
[----:B------:R2:W-:Y:S01]  /*87f0*/  @!P1 ST.E.128 desc[UR42][R12.64], R32 ;  /* 0x000000200c009985 */ /* 0x0005e2000c101d2a */
[----:B------:R-:W-:-:S02]  /*8800*/  ISETP.GE.AND P1, PT, R185, UR12, PT ;  /* 0x0000000cb9007c0c */ /* 0x000fc4000bf26270 */
[-C--:B------:R-:W-:Y:S02]  /*8810*/  @!P5 LEA.HI.X R15, R188, R11.reuse, R221, 0x1, P4 ;  /* 0x0000000bbc0fd211 */ /* 0x080fe400020f0cdd */
[----:B------:R-:W-:Y:S02]  /*8820*/  LOP3.LUT P4, RZ, R3, 0x80, RZ, 0xc0, !PT ;  /* 0x0000008003ff7812 */ /* 0x000fe4000788c0ff */
[CC--:B------:R-:W-:Y:S01]  /*8830*/  @!P3 LEA R20, P6, R187.reuse, R10.reuse, 0x1 ;  /* 0x0000000abb14b211 */ /* 0x0c0fe200078c08ff */
[----:B------:R3:W-:Y:S03]  /*8840*/  @!P5 ST.E.128 desc[UR42][R14.64], R40 ;  /* 0x000000280e00d985 */ /* 0x0007e6000c101d2a */
[----:B------:R-:W-:Y:S02]  /*8850*/  @!P3 LEA.HI.X R21, R187, R11, R220, 0x1, P6 ;  /* 0x0000000bbb15b211 */ /* 0x000fe400030f0cdc */
[----:B-1----:R-:W-:-:S03]  /*8860*/  @!P2 LEA R8, P5, R186, R10, 0x1 ;  /* 0x0000000aba08a211 */ /* 0x002fc600078a08ff */
[----:B------:R3:W-:Y:S01]  /*8870*/  @!P3 ST.E.128 desc[UR42][R20.64], R52 ;  /* 0x000000341400b985 */ /* 0x0007e2000c101d2a */
[-C--:B------:R-:W-:Y:S02]  /*8880*/  @P0 LEA R24, P3, R213, R10.reuse, 0x1 ;  /* 0x0000000ad5180211 */ /* 0x080fe400078608ff */
[CC--:B--2---:R-:W-:Y:S02]  /*8890*/  @!P1 LEA R12, P6, R185.reuse, R10.reuse, 0x1 ;  /* 0x0000000ab90c9211 */ /* 0x0c4fe400078c08ff */
[-C--:B------:R-:W-:Y:S02]  /*88a0*/  @!P2 LEA.HI.X R9, R186, R11.reuse, R219, 0x1, P5 ;  /* 0x0000000bba09a211 */ /* 0x080fe400028f0cdb */
[----:B------:R-:W-:Y:S02]  /*88b0*/  @P4 LEA R10, P5, R212, R10, 0x1 ;  /* 0x0000000ad40a4211 */ /* 0x000fe400078a08ff */
[-C--:B------:R-:W-:Y:S01]  /*88c0*/  @!P1 LEA.HI.X R13, R185, R11.reuse, R218, 0x1, P6 ;  /* 0x0000000bb90d9211 */ /* 0x080fe200030f0cda */
[----:B------:R3:W-:Y:S01]  /*88d0*/  @!P2 ST.E.128 desc[UR42][R8.64], R60 ;  /* 0x0000003c0800a985 */ /* 0x0007e2000c101d2a */
[----:B------:R-:W-:-:S02]  /*88e0*/  @P0 LEA.HI.X R25, R213, R11, R217, 0x1, P3 ;  /* 0x0000000bd5190211 */ /* 0x000fc400018f0cd9 */
[----:B------:R-:W-:Y:S01]  /*88f0*/  @P4 LEA.HI.X R11, R212, R11, R216, 0x1, P5 ;  /* 0x0000000bd40b4211 */ /* 0x000fe200028f0cd8 */
[----:B------:R3:W-:Y:S04]  /*8900*/  @!P1 ST.E.128 desc[UR42][R12.64], R68 ;  /* 0x000000440c009985 */ /* 0x0007e8000c101d2a */
[----:B------:R3:W-:Y:S04]  /*8910*/  @P0 ST.E.128 desc[UR42][R24.64], R76 ;  /* 0x0000004c18000985 */ /* 0x0007e8000c101d2a */
[----:B------:R3:W-:Y:S02]  /*8920*/  @P4 ST.E.128 desc[UR42][R10.64], R84 ;  /* 0x000000540a004985 */ /* 0x0007e4000c101d2a */
.L_x_3246:
[----:B------:R-:W-:Y:S05]  /*8930*/  BSYNC B0 ;  /* 0x0000000000007941 */ /* 0x000fea0003800000 */
.L_x_3245:
[----:B---3--:R-:W-:Y:S01]  /*8940*/  VIADD R8, R28, 0x20 ;  /* 0x000000201c087836 */ /* 0x008fe20000000000 */
[----:B--2---:R2:W3:Y:S01]  /*8950*/  SHFL.IDX PT, R11, R27, 0x1, 0x181f ;  /* 0x00381f001b0b7f89 */ /* 0x0044e200000e0000 */
[----:B------:R-:W-:Y:S03]  /*8960*/  BSSY B0, `(.L_x_3247) ;  /* 0x0000023000007945 */ /* 0x000fe60003800000 */
[----:B------:R-:W-:Y:S01]  /*8970*/  ISETP.GE.AND P0, PT, R8, R29, PT ;  /* 0x0000001d0800720c */ /* 0x000fe20003f06270 */
[----:B-1----:R2:W1:-:S12]  /*8980*/  SHFL.IDX PT, R10, R26, 0x1, 0x181f ;  /* 0x00381f001a0a7f89 */ /* 0x00245800000e0000 */
[----:B--2---:R-:W-:Y:S05]  /*8990*/  @P0 BRA `(.L_x_3248) ;  /* 0x00000000007c0947 */ /* 0x004fea0003800000 */
[----:B------:R-:W-:Y:S02]  /*89a0*/  ISETP.GE.AND P2, PT, R189, UR12, PT ;  /* 0x0000000cbd007c0c */ /* 0x000fe4000bf46270 */
[----:B------:R-:W-:Y:S02]  /*89b0*/  ISETP.GE.AND P3, PT, R16, UR12, PT ;  /* 0x0000000c10007c0c */ /* 0x000fe4000bf66270 */
[----:B------:R-:W-:Y:S02]  /*89c0*/  ISETP.GE.AND P5, PT, R188, UR12, PT ;  /* 0x0000000cbc007c0c */ /* 0x000fe4000bfa6270 */
[----:B------:R-:W-:Y:S02]  /*89d0*/  ISETP.GE.AND P4, PT, R187, UR12, PT ;  /* 0x0000000cbb007c0c */ /* 0x000fe4000bf86270 */
[----:B------:R-:W-:-:S05]  /*89e0*/  LOP3.LUT P1, RZ, R0, 0x40, RZ, 0xc0, !PT ;  /* 0x0000004000ff7812 */ /* 0x000fca000782c0ff */
[CC--:B-1----:R-:W-:Y:S02]  /*89f0*/  @!P2 LEA R12, P0, R189.reuse, R10.reuse, 0x1 ;  /* 0x0000000abd0ca211 */ /* 0x0c2fe400078008ff */
[----:B---3--:R-:W-:Y:S02]  /*8a00*/  @!P3 IMAD.WIDE R8, R16, 0x2, R10 ;  /* 0x000000021008b825 */ /* 0x008fe400078e020a */
[-C--:B------:R-:W-:Y:S02]  /*8a10*/  @!P2 LEA.HI.X R13, R189, R11.reuse, R222, 0x1, P0 ;  /* 0x0000000bbd0da211 */ /* 0x080fe400000f0cde */
[----:B------:R-:W-:Y:S01]  /*8a20*/  @!P5 LEA R14, P0, R188, R10, 0x1 ;  /* 0x0000000abc0ed211 */ /* 0x000fe200078008ff */
[----:B-----5:R1:W-:Y:S01]  /*8a30*/  @!P3 ST.E.128 desc[UR42][R8.64], R4 ;  /* 0x000000040800b985 */ /* 0x0203e2000c101d2a */
[----:B------:R-:W-:Y:S02]  /*8a40*/  ISETP.GE.AND P3, PT, R186, UR12, PT ;  /* 0x0000000cba007c0c */ /* 0x000fe4000bf66270 */
[----:B------:R-:W-:Y:S01]  /*8a50*/  @!P5 LEA.HI.X R15, R188, R11, R221, 0x1, P0 ;  /* 0x0000000bbc0fd211 */ /* 0x000fe200000f0cdd */
[----:B------:R2:W-:Y:S01]  /*8a60*/  @!P2 ST.E.128 desc[UR42][R12.64], R36 ;  /* 0x000000240c00a985 */ /* 0x0005e2000c101d2a */
[----:B------:R-:W-:-:S02]  /*8a70*/  ISETP.GE.AND P2, PT, R185, UR12, PT ;  /* 0x0000000cb9007c0c */ /* 0x000fc4000bf46270 */
[----:B------:R-:W-:Y:S01]  /*8a80*/  LOP3.LUT P0, RZ, R3, 0x80, RZ, 0xc0, !PT ;  /* 0x0000008003ff7812 */ /* 0x000fe2000780c0ff */
[----:B------:R2:W-:Y:S01]  /*8a90*/  @!P5 ST.E.128 desc[UR42][R14.64], R44 ;  /* 0x0000002c0e00d985 */ /* 0x0005e2000c101d2a */
[----:B------:R-:W-:-:S04]  /*8aa0*/  @!P4 LEA R20, P6, R187, R10, 0x1 ;  /* 0x0000000abb14c211 */ /* 0x000fc800078c08ff */
[----:B------:R-:W-:Y:S02]  /*8ab0*/  @!P4 LEA.HI.X R21, R187, R11, R220, 0x1, P6 ;  /* 0x0000000bbb15c211 */ /* 0x000fe400030f0cdc */
[----:B------:R-:W-:-:S03]  /*8ac0*/  @!P3 LEA R24, P5, R186, R10, 0x1 ;  /* 0x0000000aba18b211 */ /* 0x000fc600078a08ff */
[----:B------:R2:W-:Y:S01]  /*8ad0*/  @!P4 ST.E.128 desc[UR42][R20.64], R56 ;  /* 0x000000381400c985 */ /* 0x0005e2000c101d2a */
[-C--:B-1----:R-:W-:Y:S02]  /*8ae0*/  @!P2 LEA R4, P6, R185, R10.reuse, 0x1 ;  /* 0x0000000ab904a211 */ /* 0x082fe400078c08ff */
[-C--:B------:R-:W-:Y:S02]  /*8af0*/  @P1 LEA R6, P4, R213, R10.reuse, 0x1 ;  /* 0x0000000ad5061211 */ /* 0x080fe400078808ff */
        /* <DEDUP_REMOVED lines=9> */
.L_x_3248:
[----:B------:R-:W-:Y:S05]  /*8b90*/  BSYNC B0 ;  /* 0x0000000000007941 */ /* 0x000fea0003800000 */
.L_x_3247:
[----:B------:R-:W4:Y:S02]  /*8ba0*/  LDC R0, c[0x0][0xc34] ;  /* 0x00030d00ff007b82 */ /* 0x000f240000000800 */
[----:B----4-:R-:W-:-:S13]  /*8bb0*/  ISETP.LE.AND P0, PT, R0, UR47, PT ;  /* 0x0000002f00007c0c */ /* 0x010fda000bf03270 */
[----:B------:R-:W-:Y:S05]  /*8bc0*/  @!P0 BRA `(.L_x_3249) ;  /* 0xffffff8400088947 */ /* 0x000fea000383ffff */
[----:B------:R-:W-:Y:S05]  /*8bd0*/  EXIT ;  /* 0x000000000000794d */ /* 0x000fea0003800000 */
.L_x_3212:
[----:B------:R-:W-:-:S08]  /*8be0*/  NOP ;  /* 0x0000000000007918 */ /* 0x000fd00000000000 */
[----:B------:R-:W0:-:S00]  /*8bf0*/  USETMAXREG.DEALLOC.CTAPOOL 0x18 ;  /* 0x00000018000079c8 */ /* 0x000e0000080e0500 */
        /* <DEDUP_REMOVED lines=9> */
[C---:B------:R-:W-:Y:S01]  /*8c90*/  IMAD.SHL.U32 R2, R0.reuse, 0x8, RZ ;  /* 0x0000000800027824 */ /* 0x040fe200078e00ff */
[----:B------:R-:W-:Y:S01]  /*8ca0*/  LOP3.LUT R5, R0, 0x7f, RZ, 0xc0, !PT ;  /* 0x0000007f00057812 */ /* 0x000fe200078ec0ff */
[----:B------:R-:W-:Y:S01]  /*8cb0*/  UMOV UR36, 0x400 ;  /* 0x0000040000247882 */ /* 0x000fe20000000000 */
[----:B------:R-:W-:Y:S01]  /*8cc0*/  IMAD.MOV.U32 R18, RZ, RZ, RZ ;  /* 0x000000ffff127224 */ /* 0x000fe200078e00ff */
[----:B------:R-:W-:Y:S01]  /*8cd0*/  ULDC.64 UR40, c[0x0][0x198] ;  /* 0x0000660000287ab9 */ /* 0x000fe20000000a00 */
[----:B0-----:R-:W-:Y:S01]  /*8ce0*/  LOP3.LUT R3, R2, 0x1f8, RZ, 0xc0, !PT ;  /* 0x000001f802037812 */ /* 0x001fe200078ec0ff */
[----:B------:R-:W-:Y:S01]  /*8cf0*/  IMAD.U32 R2, RZ, RZ, UR5 ;  /* 0x00000005ff027e24 */ /* 0x000fe2000f8e00ff */
[----:B------:R-:W-:Y:S02]  /*8d00*/  ULDC UR38, c[0x0][0xc] ;  /* 0x0000030000267ab9 */ /* 0x000fe40000000800 */
[----:B------:R-:W-:Y:S01]  /*8d10*/  LOP3.LUT R4, R3, 0x38, R0, 0x78, !PT ;  /* 0x0000003803047812 */ /* 0x000fe200078e7800 */
[----:B------:R-:W-:Y:S01]  /*8d20*/  IMAD.SHL.U32 R3, R5, 0x8, RZ ;  /* 0x0000000805037824 */ /* 0x000fe200078e00ff */
[----:B------:R-:W-:-:S04]  /*8d30*/  SHF.R.U32.HI R5, RZ, 0x3, R5 ;  /* 0x00000003ff057819 */ /* 0x000fc80000011605 */
[----:B------:R-:W-:Y:S01]  /*8d40*/  LOP3.LUT R3, R4, 0x200, R3, 0xf8, !PT ;  /* 0x0000020004037812 */ /* 0x000fe200078ef803 */
[----:B------:R-:W-:-:S05]  /*8d50*/  IMAD.SHL.U32 R4, R0, 0x10, RZ ;  /* 0x0000001000047824 */ /* 0x000fca00078e00ff */
[----:B------:R-:W-:Y:S01]  /*8d60*/  LOP3.LUT R0, R5, 0x70, R4, 0xf8, !PT ;  /* 0x0000007005007812 */ /* 0x000fe200078ef804 */
[----:B------:R-:W-:Y:S01]  /*8d70*/  IMAD.MOV.U32 R0, RZ, RZ, 0x1 ;  /* 0x00000001ff007424 */ /* 0x000fe200078e00ff */
[----:B-1----:R-:W-:-:S06]  /*8d80*/  ULEA UR36, UR4, UR36, 0x18 ;  /* 0x0000002404247291 */ /* 0x002fcc000f8ec03f */
[----:B------:R-:W-:-:S05]  /*8d90*/  LEA R3, R3, UR36, 0x1 ;  /* 0x0000002403037c11 */ /* 0x000fca000f8e08ff */
[----:B------:R0:W-:Y:S04]  /*8da0*/  STL [R1+0x28], R3 ;  /* 0x0000280301007387 */ /* 0x0001e80000100800 */
[----:B------:R0:W-:Y:S04]  /*8db0*/  STL [R1+0x20], R2 ;  /* 0x0000200201007387 */ /* 0x0001e80000100800 */
[----:B------:R0:W-:Y:S04]  /*8dc0*/  STL [R1], R0 ;  /* 0x0000000001007387 */ /* 0x0001e80000100800 */
[----:B------:R0:W-:Y:S02]  /*8dd0*/  STL [R1+0x30], RZ ;  /* 0x000030ff01007387 */ /* 0x0001e40000100800 */
.L_x_3342:
[----:B------:R-:W2:Y:S01]  /*8de0*/  LDL R4, [R1+0x20] ;  /* 0x0000200001047983 */ /* 0x000ea20000100800 */
        /* <DEDUP_REMOVED lines=15> */
[----:B--2---:R-:W-:-:S04]  /*8ee0*/  @P0 IMAD.HI.U32 R0, R4, R0, RZ ;  /* 0x0000000004000227 */ /* 0x004fc800078e00ff */
[----:B------:R-:W-:Y:S01]  /*8ef0*/  IMAD.MOV.U32 R6, RZ, RZ, R4 ;  /* 0x000000ffff067224 */ /* 0x000fe200078e0004 */
[----:B0-----:R-:W-:Y:S02]  /*8f00*/  @P0 SHF.R.U32.HI R6, RZ, R5, R0 ;  /* 0x00000005ff060219 */ /* 0x001fe40000011600 */
[----:B------:R-:W-:-:S03]  /*8f10*/  PLOP3.LUT P0, PT, PT, PT, UP0, 0x80, 0x0 ;  /* 0x000000000000781c */ /* 0x000fc60003f0f008 */
[----:B-1----:R-:W-:Y:S01]  /*8f20*/  @P1 IMAD.HI.U32 R2, R6, R2, RZ ;  /* 0x0000000206021227 */ /* 0x002fe200078e00ff */
[----:B------:R0:W-:Y:S03]  /*8f30*/  STL [R1+0x18], R6 ;  /* 0x0000180601007387 */ /* 0x0001e60000100800 */
[----:B------:R-:W-:Y:S01]  /*8f40*/  IMAD.MOV.U32 R19, RZ, RZ, R6 ;  /* 0x000000ffff137224 */ /* 0x000fe200078e0006 */
[----:B------:R-:W-:Y:S02]  /*8f50*/  @P1 SHF.R.U32.HI R19, RZ, R3, R2 ;  /* 0x00000003ff131219 */ /* 0x000fe40000011602 */
[----:B------:R-:W1:Y:S03]  /*8f60*/  LDC R2, c[0x0][0x2f0] ;  /* 0x0000bc00ff027b82 */ /* 0x000e660000000800 */
[----:B------:R-:W-:Y:S01]  /*8f70*/  IMAD.MOV R0, RZ, RZ, -R19 ;  /* 0x000000ffff007224 */ /* 0x000fe200078e0a13 */
[----:B------:R0:W-:Y:S03]  /*8f80*/  STL [R1+0x10], R19 ;  /* 0x0000101301007387 */ /* 0x0001e60000100800 */
[----:B------:R-:W-:-:S02]  /*8f90*/  IMAD R17, R17, R0, R6 ;  /* 0x0000000011117224 */ /* 0x000fc400078e0206 */
[----:B-1----:R-:W-:-:S04]  /*8fa0*/  IMAD R4, R2, UR4, RZ ;  /* 0x0000000402047c24 */ /* 0x002fc8000f8e02ff */
[----:B------:R-:W-:Y:S01]  /*8fb0*/  VIADD R0, R4, 0x3f ;  /* 0x0000003f04007836 */ /* 0x000fe20000000000 */
[----:B------:R0:W-:Y:S04]  /*8fc0*/  STL [R1+0x2c], R4 ;  /* 0x00002c0401007387 */ /* 0x0001e80000100800 */
        /* <DEDUP_REMOVED lines=21> */
.L_x_3251:
        /* <DEDUP_REMOVED lines=9> */
[----:B0-----:R-:W-:Y:S02]  /*91b0*/  IMAD.U32 R4, RZ, RZ, UR6 ;  /* 0x00000006ff047e24 */ /* 0x001fe4000f8e00ff */
        /* <DEDUP_REMOVED lines=9> */
[----:B--2---:R-:W-:Y:S05]  /*9250*/  CALL.ABS.NOINC R2 ;  /* 0x0000000002007343 */ /* 0x004fea0003c00000 */
.L_x_3253:
        /* <DEDUP_REMOVED lines=15> */
.L_x_3252:
[----:B------:R-:W-:Y:S01]  /*9350*/  ULDC.64 UR4, c[0x0][0x9f8] ;  /* 0x00027e0000047ab9 */ /* 0x000fe20000000a00 */
[----:B------:R-:W2:Y:S01]  /*9360*/  LDL R16, [R1+0x1c] ;  /* 0x00001c0001107983 */ /* 0x000ea20000100800 */
[----:B------:R-:W-:-:S04]  /*9370*/  ISETP.NE.U32.AND P0, PT, RZ, UR4, PT ;  /* 0x00000004ff007c0c */ /* 0x000fc8000bf05070 */
[----:B------:R-:W-:-:S13]  /*9380*/  ISETP.NE.AND.EX P0, PT, RZ, UR5, PT, P0 ;  /* 0x00000005ff007c0c */ /* 0x000fda000bf05300 */
[----:B------:R-:W1:Y:S02]  /*9390*/  @P0 LDC.64 R2, c[0x0][0x9f8] ;  /* 0x00027e00ff020b82 */ /* 0x000e640000000a00 */
[----:B-1----:R-:W-:-:S05]  /*93a0*/  @P0 IMAD.WIDE R2, R19, 0x4, R2 ;  /* 0x0000000413020825 */ /* 0x002fca00078e0202 */
[----:B0-----:R0:W3:Y:S01]  /*93b0*/  @P0 LDG.E R19, desc[UR42][R2.64] ;  /* 0x0000002a02130981 */ /* 0x0010e2000c1e1900 */
[----:B------:R-:W-:Y:S01]  /*93c0*/  UMOV UR4, 0xffffffff ;  /* 0xffffffff00047882 */ /* 0x000fe20000000000 */
[----:B0-----:R-:W0:Y:S02]  /*93d0*/  LDC.64 R2, c[0x0][0x418] ;  /* 0x00010600ff027b82 */ /* 0x001e240000000a00 */
[----:B0-----:R-:W-:-:S04]  /*93e0*/  ISETP.NE.U32.AND P0, PT, R2, RZ, PT ;  /* 0x000000ff0200720c */ /* 0x001fc80003f05070 */
[----:B------:R-:W-:-:S04]  /*93f0*/  ISETP.NE.AND.EX P1, PT, R3, RZ, PT, P0 ;  /* 0x000000ff0300720c */ /* 0x000fc80003f25300 */
[----:B------:R-:W-:Y:S01]  /*9400*/  P2R R0, PR, RZ, 0x2 ;  /* 0x00000002ff007803 */ /* 0x000fe20000000000 */
[----:B--2---:R-:W-:-:S05]  /*9410*/  VIADD R8, R16, 0xffffffff ;  /* 0xffffffff10087836 */ /* 0x004fca0000000000 */
[----:B------:R0:W-:Y:S04]  /*9420*/  STL [R1+0x14], R8 ;  /* 0x0000140801007387 */ /* 0x0001e80000100800 */
[----:B------:R0:W-:Y:S01]  /*9430*/  STL [R1+0xc], R0 ;  /* 0x00000c0001007387 */ /* 0x0001e20000100800 */
[----:B---3--:R-:W-:Y:S02]  /*9440*/  SHF.R.S32.HI R7, RZ, 0x1f, R19 ;  /* 0x0000001fff077819 */ /* 0x008fe40000011413 */
[----:B------:R-:W-:-:S03]  /*9450*/  SEL R16, R19, RZ, !P1 ;  /* 0x000000ff13107207 */ /* 0x000fc60004800000 */
[----:B------:R0:W-:Y:S01]  /*9460*/  STL [R1+0x4], R7 ;  /* 0x0000040701007387 */ /* 0x0001e20000100800 */
[----:B------:R-:W-:Y:S05]  /*9470*/  BRA.DIV UR4, `(.L_x_3254) ;  /* 0x0000004604bc7947 */ /* 0x000fea000b800000 */
[----:B0-----:R-:W0:Y:S02]  /*9480*/  S2R R0, SR_TID.X ;  /* 0x0000000000007919 */ /* 0x001e240000002100 */
[----:B0-----:R-:W-:-:S04]  /*9490*/  SHF.R.U32.HI R0, RZ, 0x5, R0 ;  /* 0x00000005ff007819 */ /* 0x001fc80000011600 */
[----:B------:R-:W-:-:S05]  /*94a0*/  LOP3.LUT R0, R0, 0x3, RZ, 0xc0, !PT ;  /* 0x0000000300007812 */ /* 0x000fca00078ec0ff */
[----:B------:R0:W1:Y:S02]  /*94b0*/  SHFL.IDX PT, R14, R0, RZ, 0x1f ;  /* 0x00001fff000e7589 */ /* 0x00006400000e0000 */
.L_x_3359:
        /* <DEDUP_REMOVED lines=8> */
.L_x_3362:
[----:B------:R-:W-:Y:S05]  /*9540*/  @!P6 BRA `(.L_x_3255) ;  /* 0x0000000000e8e947 */ /* 0x000fea0003800000 */
[----:B------:R1:W-:Y:S01]  /*9550*/  STL [R1+0x24], R8 ;  /* 0x0000240801007387 */ /* 0x0003e20000100800 */
[----:B------:R-:W-:Y:S01]  /*9560*/  IMAD.MOV.U32 R16, RZ, RZ, R19 ;  /* 0x000000ffff107224 */ /* 0x000fe200078e0013 */
[----:B------:R-:W-:Y:S06]  /*9570*/  @!P1 BRA `(.L_x_3257) ;  /* 0x00000000004c9947 */ /* 0x000fec0003800000 */
[----:B------:R-:W2:Y:S01]  /*9580*/  LDC R6, c[0x0][0x43c] ;  /* 0x00010f00ff067b82 */ /* 0x000ea20000000800 */
[----:B0-----:R-:W-:Y:S01]  /*9590*/  IMAD.MOV.U32 R0, RZ, RZ, R8 ;  /* 0x000000ffff007224 */ /* 0x001fe200078e0008 */
[----:B------:R-:W-:Y:S01]  /*95a0*/  ULDC.64 UR4, c[0x0][0x428] ;  /* 0x00010a0000047ab9 */ /* 0x000fe20000000a00 */
[----:B--2---:R-:W-:-:S13]  /*95b0*/  ISETP.NE.AND P0, PT, R6, 0x1, PT ;  /* 0x000000010600780c */ /* 0x004fda0003f05270 */
        /* <DEDUP_REMOVED lines=11> */
[----:B------:R-:W-:-:S04]  /*9670*/  IMAD R0, R19, UR5, R6 ;  /* 0x0000000513007c24 */ /* 0x000fc8000f8e0206 */
[----:B------:R-:W-:-:S05]  /*9680*/  IMAD.IADD R0, R5, 0x1, R0 ;  /* 0x0000000105007824 */ /* 0x000fca00078e0200 */
[----:B------:R-:W-:-:S05]  /*9690*/  LEA.HI.X R3, R4, R3, R0, 0x2, P0 ;  /* 0x0000000304037211 */ /* 0x000fca00000f1400 */
[----:B------:R2:W5:Y:S02]  /*96a0*/  LDG.E R16, desc[UR42][R2.64] ;  /* 0x0000002a02107981 */ /* 0x000564000c1e1900 */
.L_x_3257:
[----:B--2---:R-:W2:Y:S01]  /*96b0*/  LDL R2, [R1] ;  /* 0x0000000001027983 */ /* 0x004ea20000100800 */
[----:B0-----:R-:W-:Y:S02]  /*96c0*/  LEA R0, R18, UR36, 0x3 ;  /* 0x0000002412007c11 */ /* 0x001fe4000f8e18ff */
[----:B--2---:R-:W-:-:S04]  /*96d0*/  SHF.L.U32 R2, R2, 0x1f, RZ ;  /* 0x0000001f02027819 */ /* 0x004fc800000006ff */
[----:B------:R-:W0:Y:S02]  /*96e0*/  SYNCS.PHASECHK.TRANS64.TRYWAIT P0, [R0+URZ+0x28c40], R2 ;  /* 0x028c4002000075a7 */ /* 0x000e24000800017f */
[----:B0-----:R-:W-:Y:S05]  /*96f0*/  @!P0 BRA `(.L_x_3258) ;  /* 0x0000004400708947 */ /* 0x001fea0003800000 */
.L_x_3363:
        /* <DEDUP_REMOVED lines=11> */
.L_x_3259:
[----:B0-----:R-:W2:Y:S01]  /*97b0*/  LDL R2, [R1+0x24] ;  /* 0x0000240001027983 */ /* 0x001ea20000100800 */
[----:B------:R-:W-:Y:S01]  /*97c0*/  R2UR UR8, R18 ;  /* 0x00000000120872ca */ /* 0x000fe200000e0000 */
[----:B------:R-:W-:Y:S01]  /*97d0*/  UIADD3 UR4, UP0, UR40, 0x370, URZ ;  /* 0x0000037028047890 */ /* 0x000fe2000ff1e03f */
[----:B------:R-:W-:Y:S01]  /*97e0*/  R2UR UR9, R0 ;  /* 0x00000000000972ca */ /* 0x000fe200000e0000 */
[----:B------:R-:W-:Y:S01]  /*97f0*/  UMOV UR6, 0x0 ;  /* 0x0000000000067882 */ /* 0x000fe20000000000 */
[----:B------:R-:W-:Y:S01]  /*9800*/  R2UR UR12, R17 ;  /* 0x00000000110c72ca */ /* 0x000fe200000e0000 */
[----:B------:R-:W-:Y:S01]  /*9810*/  UIADD3.X UR5, URZ, UR41, URZ, UP0, !UPT ;  /* 0x000000293f057290 */ /* 0x000fe200087fe43f */
[----:B-----5:R-:W-:Y:S01]  /*9820*/  R2UR UR13, R16 ;  /* 0x00000000100d72ca */ /* 0x020fe200000e0000 */
[----:B------:R-:W-:Y:S01]  /*9830*/  UMOV UR7, 0x14f00000 ;  /* 0x14f0000000077882 */ /* 0x000fe20000000000 */
[----:B------:R-:W-:Y:S01]  /*9840*/  PLOP3.LUT P0, PT, PT, PT, PT, 0x80, 0x0 ;  /* 0x000000000000781c */ /* 0x000fe20003f0f070 */
[----:B------:R-:W-:-:S03]  /*9850*/  UMOV UR10, URZ ;  /* 0x0000003f000a7c82 */ /* 0x000fc60008000000 */
[----:B------:R-:W-:Y:S01]  /*9860*/  P2R R0, PR, RZ, 0x1 ;  /* 0x00000001ff007803 */ /* 0x000fe20000000000 */
[----:B------:R-:W-:Y:S02]  /*9870*/  ULEA UR8, UR8, UR36, 0xd ;  /* 0x0000002408087291 */ /* 0x000fe4000f8e683f */
[----:B------:R-:W-:Y:S02]  /*9880*/  UIADD3 UR9, UR9, 0x28c30, URZ ;  /* 0x00028c3009097890 */ /* 0x000fe4000fffe03f */
[----:B------:R-:W-:Y:S01]  /*9890*/  UIADD3 UR8, UR8, 0x22400, URZ ;  /* 0x0002240008087890 */ /* 0x000fe2000fffe03f */
[----:B------:R3:W-:Y:S01]  /*98a0*/  STL [R1+0x8], R0 ;  /* 0x0000080001007387 */ /* 0x0007e20000100800 */
[----:B--2---:R-:W-:-:S13]  /*98b0*/  R2UR UR11, R2 ;  /* 0x00000000020b72ca */ /* 0x004fda00000e0000 */
[----:B------:R-:W-:-:S09]  /*98c0*/  USHF.L.U32 UR11, UR11, 0x6, URZ ;  /* 0x000000060b0b7899 */ /* 0x000fd2000800063f */
[----:B------:R3:W-:Y:S02]  /*98d0*/  UTMALDG.4D [UR8], [UR4], desc[UR6] ;  /* 0x00000608040075b4 */ /* 0x0007e40008019000 */
[----:B---3--:R-:W-:Y:S01]  /*98e0*/  NOP ;  /* 0x0000000000007918 */ /* 0x008fe20000000000 */
.L_x_3255:
        /* <DEDUP_REMOVED lines=21> */
[----:B0-2---:R-:W-:Y:S05]  /*9a40*/  CALL.ABS.NOINC R2 ;  /* 0x0000000002007343 */ /* 0x005fea0003c00000 */
.L_x_3260:
[----:B------:R-:W2:Y:S01]  /*9a50*/  LDL.LU R5, [R1+0x10] ;  /* 0x0000100001057983 */ /* 0x000ea20000300800 */
[----:B0-----:R-:W-:Y:S01]  /*9a60*/  SHF.R.S32.HI R0, RZ, 0x1f, R17 ;  /* 0x0000001fff007819 */ /* 0x001fe20000011411 */
[----:B------:R-:W-:Y:S01]  /*9a70*/  ULDC.64 UR4, c[0x0][0x2d8] ;  /* 0x0000b60000047ab9 */ /* 0x000fe20000000a00 */
[----:B-1----:R-:W0:Y:S01]  /*9a80*/  LDC R8, c[0x0][0x448] ;  /* 0x00011200ff087b82 */ /* 0x002e220000000800 */
[----:B------:R-:W3:Y:S01]  /*9a90*/  LDL.LU R4, [R1+0x18] ;  /* 0x0000180001047983 */ /* 0x000ee20000300800 */
[----:B------:R-:W-:-:S03]  /*9aa0*/  ULDC UR6, c[0x0][0x2b8] ;  /* 0x0000ae0000067ab9 */ /* 0x000fc60000000800 */
[----:B------:R-:W4:Y:S01]  /*9ab0*/  LDL R9, [R1+0x20] ;  /* 0x0000200001097983 */ /* 0x000f220000100800 */
[----:B------:R-:W-:Y:S02]  /*9ac0*/  IMAD R0, R0, UR4, RZ ;  /* 0x0000000400007c24 */ /* 0x000fe4000f8e02ff */
[----:B------:R-:W-:-:S04]  /*9ad0*/  IMAD.WIDE.U32 R2, R17, UR4, RZ ;  /* 0x0000000411027c25 */ /* 0x000fc8000f8e00ff */
[----:B------:R-:W-:Y:S01]  /*9ae0*/  IMAD R0, R17, UR5, R0 ;  /* 0x0000000511007c24 */ /* 0x000fe2000f8e0200 */
[----:B------:R-:W-:-:S03]  /*9af0*/  ULDC.64 UR4, c[0x0][0x2e0] ;  /* 0x0000b80000047ab9 */ /* 0x000fc60000000a00 */
[----:B------:R-:W-:Y:S01]  /*9b00*/  IMAD.IADD R3, R3, 0x1, R0 ;  /* 0x0000000103037824 */ /* 0x000fe200078e0200 */
[----:B0-----:R-:W-:-:S13]  /*9b10*/  ISETP.NE.AND P0, PT, R8, 0x1, PT ;  /* 0x000000010800780c */ /* 0x001fda0003f05270 */
[----:B------:R-:W0:Y:S08]  /*9b20*/  @P0 LDC R6, c[0x0][0x44c] ;  /* 0x00011300ff060b82 */ /* 0x000e300000000800 */
[----:B------:R-:W1:Y:S01]  /*9b30*/  @P0 LDC R7, c[0x0][0x450] ;  /* 0x00011400ff070b82 */ /* 0x000e620000000800 */
[----:B--2---:R-:W-:Y:S01]  /*9b40*/  SHF.R.S32.HI R0, RZ, 0x1f, R5 ;  /* 0x0000001fff007819 */ /* 0x004fe20000011405 */
[----:B------:R-:W-:-:S04]  /*9b50*/  IMAD.WIDE.U32 R2, R5, UR4, R2 ;  /* 0x0000000405027c25 */ /* 0x000fc8000f8e0002 */
[----:B---3--:R-:W-:Y:S02]  /*9b60*/  IMAD.MOV R4, RZ, RZ, -R4 ;  /* 0x000000ffff047224 */ /* 0x008fe400078e0a04 */
[----:B------:R-:W-:Y:S01]  /*9b70*/  IMAD R0, R0, UR4, RZ ;  /* 0x0000000400007c24 */ /* 0x000fe2000f8e02ff */
[----:B------:R-:W-:Y:S02]  /*9b80*/  ULDC UR4, c[0x0][0xc38] ;  /* 0x00030e0000047ab9 */ /* 0x000fe40000000800 */
[----:B----4-:R-:W-:Y:S02]  /*9b90*/  IMAD R4, R4, UR4, R9 ;  /* 0x0000000404047c24 */ /* 0x010fe4000f8e0209 */
[----:B------:R2:W5:Y:S01]  /*9ba0*/  LDL R9, [R1+0x28] ;  /* 0x0000280001097983 */ /* 0x0005620000100800 */
[----:B------:R-:W-:Y:S01]  /*9bb0*/  IMAD R0, R5, UR5, R0 ;  /* 0x0000000505007c24 */ /* 0x000fe2000f8e0200 */
[----:B------:R-:W-:Y:S01]  /*9bc0*/  ULDC.64 UR4, c[0x0][0x2d0] ;  /* 0x0000b40000047ab9 */ /* 0x000fe20000000a00 */
[----:B------:R-:W3:Y:S02]  /*9bd0*/  S2R R5, SR_TID.X ;  /* 0x0000000000057919 */ /* 0x000ee40000002100 */
[----:B------:R-:W-:Y:S01]  /*9be0*/  IMAD.IADD R3, R3, 0x1, R0 ;  /* 0x0000000103037824 */ /* 0x000fe200078e0200 */
[----:B---3--:R-:W-:-:S04]  /*9bf0*/  LOP3.LUT R5, R5, 0x7f, RZ, 0xc0, !PT ;  /* 0x0000007f05057812 */ /* 0x008fc800078ec0ff */
[----:B------:R-:W-:Y:S02]  /*9c00*/  SHF.R.U32.HI R10, RZ, 0x3, R5 ;  /* 0x00000003ff0a7819 */ /* 0x000fe40000011605 */
[----:B------:R-:W3:Y:S02]  /*9c10*/  S2R R5, SR_TID.X ;  /* 0x0000000000057919 */ /* 0x000ee40000002100 */
[----:B---3--:R-:W-:-:S05]  /*9c20*/  IMAD.SHL.U32 R5, R5, 0x10, RZ ;  /* 0x0000001005057824 */ /* 0x008fca00078e00ff */
[----:B------:R-:W-:-:S05]  /*9c30*/  LOP3.LUT R5, R10, 0x70, R5, 0xf8, !PT ;  /* 0x000000700a057812 */ /* 0x000fca00078ef805 */
[----:B------:R-:W-:Y:S01]  /*9c40*/  IMAD R0, R4, 0x40, R5 ;  /* 0x0000004004007824 */ /* 0x000fe200078e0205 */
[----:B------:R-:W3:Y:S03]  /*9c50*/  S2R R10, SR_TID.X ;  /* 0x00000000000a7919 */ /* 0x000ee60000002100 */
        /* <DEDUP_REMOVED lines=9> */
[----:B------:R-:W-:Y:S01]  /*9cf0*/  SHF.R.S32.HI R5, RZ, 0x1f, R0 ;  /* 0x0000001fff057819 */ /* 0x000fe20000011400 */
[----:B------:R-:W-:Y:S02]  /*9d00*/  ULDC.64 UR4, c[0x0][0x2c8] ;  /* 0x0000b20000047ab9 */ /* 0x000fe40000000a00 */
[----:B------:R-:W-:Y:S02]  /*9d10*/  IMAD.IADD R3, R3, 0x1, R6 ;  /* 0x0000000103037824 */ /* 0x000fe400078e0206 */
[----:B------:R-:W-:Y:S02]  /*9d20*/  IMAD R5, R5, UR4, RZ ;  /* 0x0000000405057c24 */ /* 0x000fe4000f8e02ff */
[----:B------:R-:W-:-:S04]  /*9d30*/  IMAD.WIDE.U32 R2, R0, UR4, R2 ;  /* 0x0000000400027c25 */ /* 0x000fc8000f8e0002 */
[----:B---3--:R-:W-:Y:S02]  /*9d40*/  IMAD.SHL.U32 R10, R10, 0x8, RZ ;  /* 0x000000080a0a7824 */ /* 0x008fe400078e00ff */
[----:B------:R-:W-:Y:S01]  /*9d50*/  IMAD R5, R0, UR5, R5 ;  /* 0x0000000500057c24 */ /* 0x000fe2000f8e0205 */
[----:B------:R-:W-:Y:S02]  /*9d60*/  ULDC.64 UR4, c[0x0][0x280] ;  /* 0x0000a00000047ab9 */ /* 0x000fe40000000a00 */
[----:B------:R-:W-:Y:S01]  /*9d70*/  LOP3.LUT R10, R10, 0x38, RZ, 0xc0, !PT ;  /* 0x000000380a0a7812 */ /* 0x000fe200078ec0ff */
[----:B------:R-:W-:Y:S01]  /*9d80*/  IMAD.IADD R5, R3, 0x1, R5 ;  /* 0x0000000103057824 */ /* 0x000fe200078e0205 */
[----:B------:R-:W-:Y:S01]  /*9d90*/  LEA R0, P1, R2, UR4, 0x1 ;  /* 0x0000000402007c11 */ /* 0x000fe2000f8208ff */
[----:B------:R-:W-:Y:S01]  /*9da0*/  UMOV UR4, 0xffffffff ;  /* 0xffffffff00047882 */ /* 0x000fe20000000000 */
[----:B------:R-:W-:Y:S02]  /*9db0*/  ISETP.GE.AND P0, PT, R10, UR6, PT ;  /* 0x000000060a007c0c */ /* 0x000fe4000bf06270 */
[----:B------:R-:W-:Y:S01]  /*9dc0*/  LEA.HI.X R2, R2, UR5, R5, 0x1, P1 ;  /* 0x0000000502027c11 */ /* 0x000fe200088f0c05 */
[----:B--2---:R-:W-:Y:S10]  /*9dd0*/  BRA.DIV UR4, `(.L_x_3261) ;  /* 0x0000003e04cc7947 */ /* 0x004ff4000b800000 */
[----:B------:R-:W0:Y:S01]  /*9de0*/  S2R R6, SR_TID.X ;  /* 0x0000000000067919 */ /* 0x000e220000002100 */
[----:B------:R-:W-:Y:S02]  /*9df0*/  ULDC UR4, c[0x0][0x288] ;  /* 0x0000a20000047ab9 */ /* 0x000fe40000000800 */
[----:B------:R-:W-:Y:S01]  /*9e00*/  IMAD R3, R8, UR4, RZ ;  /* 0x0000000408037c24 */ /* 0x000fe2000f8e02ff */
[----:B------:R-:W1:Y:S01]  /*9e10*/  SHFL.IDX PT, R7, R0, RZ, 0x181f ;  /* 0x00181fff00077589 */ /* 0x000e6200000e0000 */
[----:B0-----:R-:W-:-:S04]  /*9e20*/  LOP3.LUT R6, R6, 0x7f, RZ, 0xc0, !PT ;  /* 0x0000007f06067812 */ /* 0x001fc800078ec0ff */
[----:B------:R-:W-:Y:S02]  /*9e30*/  SHF.R.U32.HI R11, RZ, 0x3, R6 ;  /* 0x00000003ff0b7819 */ /* 0x000fe40000011606 */
[----:B------:R-:W0:Y:S03]  /*9e40*/  SHFL.IDX PT, R6, R2, RZ, 0x181f ;  /* 0x00181fff02067589 */ /* 0x000e2600000e0000 */
[----:B------:R-:W-:-:S04]  /*9e50*/  IMAD R4, R4, 0x40, R11 ;  /* 0x0000004004047824 */ /* 0x000fc800078e020b */
        /* <DEDUP_REMOVED lines=8> */
[----:B-----5:R0:W-:Y:S01]  /*9ee0*/  @!P1 LDGSTS.E.BYPASS.LTC128B.128 [R9+0x20400], desc[UR42][R6.64], !P0 ;  /* 0x2040000006099fae */ /* 0x0201e2000c101d6a */
[----:B------:R-:W-:Y:S01]  /*9ef0*/  ISETP.GE.AND P1, PT, R5, R3, PT ;  /* 0x000000030500720c */ /* 0x000fe20003f26270 */
[----:B------:R-:W-:Y:S02]  /*9f00*/  VIADD R5, R4, 0x20 ;  /* 0x0000002004057836 */ /* 0x000fe40000000000 */
[----:B0-----:R-:W0:Y:S04]  /*9f10*/  SHFL.IDX PT, R7, R0, 0x1, 0x181f ;  /* 0x00381f0000077f89 */ /* 0x001e2800000e0000 */
[----:B------:R-:W1:Y:S06]  /*9f20*/  SHFL.IDX PT, R6, R2, 0x1, 0x181f ;  /* 0x00381f0002067f89 */ /* 0x000e6c00000e0000 */
[----:B0-----:R-:W-:-:S05]  /*9f30*/  @!P1 LEA R7, P2, R10, R7, 0x1 ;  /* 0x000000070a079211 */ /* 0x001fca00078408ff */
[----:B-1----:R-:W-:-:S05]  /*9f40*/  @!P1 IMAD.X R6, RZ, RZ, R6, P2 ;  /* 0x000000ffff069224 */ /* 0x002fca00010e0606 */
[----:B------:R-:W-:-:S04]  /*9f50*/  @!P1 LOP3.LUT R7, R7, R6, RZ, 0x3c, !PT ;  /* 0x0000000607079212 */ /* 0x000fc800078e3cff */
[----:B------:R-:W-:-:S04]  /*9f60*/  @!P1 LOP3.LUT R6, R7, R6, RZ, 0x3c, !PT ;  /* 0x0000000607069212 */ /* 0x000fc800078e3cff */
[----:B------:R-:W-:-:S05]  /*9f70*/  @!P1 LOP3.LUT R7, R7, R6, RZ, 0x3c, !PT ;  /* 0x0000000607079212 */ /* 0x000fca00078e3cff */
        /* <DEDUP_REMOVED lines=11> */
[----:B--2---:R0:W-:Y:S02]  /*a030*/  @!P1 LDGSTS.E.BYPASS.LTC128B.128 [R9+0x21400], desc[UR42][R6.64], !P0 ;  /* 0x2140000006099fae */ /* 0x0041e4000c101d6a */
.L_x_3372:
[----:B01----:R-:W2:Y:S01]  /*a040*/  LDL R6, [R1+0x30] ;  /* 0x0000300001067983 */ /* 0x003ea20000100800 */
[----:B------:R-:W-:-:S05]  /*a050*/  VIADD R4, R4, 0x30 ;  /* 0x0000003004047836 */ /* 0x000fca0000000000 */
[----:B------:R-:W-:-:S13]  /*a060*/  ISETP.GE.AND P1, PT, R4, R3, PT ;  /* 0x000000030400720c */ /* 0x000fda0003f26270 */
[----:B------:R-:W-:-:S05]  /*a070*/  @!P1 LEA R2, P2, R10, R0, 0x1 ;  /* 0x000000000a029211 */ /* 0x000fca00078408ff */
[----:B------:R-:W-:-:S05]  /*a080*/  @!P1 IMAD.X R3, RZ, RZ, R5, P2 ;  /* 0x000000ffff039224 */ /* 0x000fca00010e0605 */
[----:B------:R-:W-:Y:S01]  /*a090*/  @!PT LDS RZ, [RZ] ;  /* 0x00000000fffff984 */ /* 0x000fe20000000800 */
[----:B------:R-:W-:Y:S01]  /*a0a0*/  @!PT LDS RZ, [RZ] ;  /* 0x00000000fffff984 */ /* 0x000fe20000000800 */
[----:B------:R-:W-:Y:S01]  /*a0b0*/  @!PT LDS RZ, [RZ] ;  /* 0x00000000fffff984 */ /* 0x000fe20000000800 */
[----:B------:R0:W-:Y:S01]  /*a0c0*/  @!P1 LDGSTS.E.BYPASS.LTC128B.128 [R9+0x21c00], desc[UR42][R2.64], !P0 ;  /* 0x21c0000002099fae */ /* 0x0001e2000c101d6a */
[----:B------:R-:W-:Y:S01]  /*a0d0*/  NOP ;  /* 0x0000000000007918 */ /* 0x000fe20000000000 */
[----:B------:R-:W-:Y:S02]  /*a0e0*/  SYNCS.ARRIVE.TRANS64.RED.A0T1 RZ, [UR36+0x28c00], RZ ;  /* 0x028c00ffffff79a7 */ /* 0x000fe40008200424 */
[----:B------:R-:W-:Y:S01]  /*a0f0*/  ARRIVES.LDGSTSBAR.64.TRANSCNT [UR36+0x28c00] ;  /* 0x028c0000ff0079b0 */ /* 0x000fe20008000aa4 */
[----:B--2---:R-:W-:-:S04]  /*a100*/  LOP3.LUT R0, R6, 0x1, RZ, 0xc, !PT ;  /* 0x0000000106007812 */ /* 0x004fc800078e0cff */
[----:B------:R-:W-:Y:S01]  /*a110*/  SHF.L.U32 R0, R0, 0x1f, RZ ;  /* 0x0000001f00007819 */ /* 0x000fe200000006ff */
[----:B------:R-:W-:Y:S01]  /*a120*/  NOP ;  /* 0x0000000000007918 */ /* 0x000fe20000000000 */
[----:B------:R-:W-:Y:S01]  /*a130*/  SYNCS.ARRIVE.TRANS64.A1T0 RZ, [UR36+0x28c00], RZ ;  /* 0x028c00ffffff79a7 */ /* 0x000fe20008100024 */
[----:B------:R-:W-:Y:S01]  /*a140*/  BSSY B0, `(.L_x_3262) ;  /* 0x0000003000007945 */ /* 0x000fe20003800000 */
[----:B------:R-:W1:Y:S03]  /*a150*/  SYNCS.PHASECHK.TRANS64.TRYWAIT P0, [UR36+0x28c20], R0 ;  /* 0x028c2000ff0075a7 */ /* 0x000e660008000164 */
[----:B01----:R-:W-:Y:S05]  /*a160*/  @!P0 BRA `(.L_x_3263) ;  /* 0x00000040003c8947 */ /* 0x003fea0003800000 */
.L_x_3373:
[----:B------:R-:W-:Y:S05]  /*a170*/  BSYNC B0 ;  /* 0x0000000000007941 */ /* 0x000fea0003800000 */
.L_x_3262:
[----:B------:R-:W2:Y:S01]  /*a180*/  LDL R2, [R1+0x8] ;  /* 0x0000080001027983 */ /* 0x000ea20000100800 */
[----:B------:R-:W-:Y:S01]  /*a190*/  BSSY B0, `(.L_x_3264) ;  /* 0x0000095000007945 */ /* 0x000fe20003800000 */
[----:B--2---:R-:W-:-:S13]  /*a1a0*/  ISETP.NE.AND P0, PT, R2, RZ, PT ;  /* 0x000000ff0200720c */ /* 0x004fda0003f05270 */
[----:B------:R-:W-:Y:S05]  /*a1b0*/  @!P0 BRA `(.L_x_3265) ;  /* 0x0000000800488947 */ /* 0x000fea0003800000 */
[----:B------:R-:W2:Y:S01]  /*a1c0*/  LDL R4, [R1] ;  /* 0x0000000001047983 */ /* 0x000ea20000100800 */
[----:B0-----:R-:W-:Y:S01]  /*a1d0*/  LEA R3, R18, UR36, 0x3 ;  /* 0x0000002412037c11 */ /* 0x001fe2000f8e18ff */
[----:B------:R-:W-:Y:S01]  /*a1e0*/  BSSY B1, `(.L_x_3266) ;  /* 0x0000007000017945 */ /* 0x000fe20003800000 */
[----:B------:R-:W0:Y:S02]  /*a1f0*/  S2R R2, SR_TID.X ;  /* 0x0000000000027919 */ /* 0x000e240000002100 */
[----:B0-----:R-:W-:-:S04]  /*a200*/  LOP3.LUT R2, R2, 0x7f, RZ, 0xc0, !PT ;  /* 0x0000007f02027812 */ /* 0x001fc800078ec0ff */
[----:B------:R-:W-:Y:S02]  /*a210*/  ISETP.NE.AND P1, PT, R2, RZ, PT ;  /* 0x000000ff0200720c */ /* 0x000fe40003f25270 */
[----:B--2---:R-:W-:-:S04]  /*a220*/  SHF.L.U32 R0, R4, 0x1f, RZ ;  /* 0x0000001f04007819 */ /* 0x004fc800000006ff */
[----:B------:R-:W0:Y:S02]  /*a230*/  SYNCS.PHASECHK.TRANS64.TRYWAIT P0, [R3+URZ+0x28c60], R0 ;  /* 0x028c6000030075a7 */ /* 0x000e24000800017f */
[----:B0-----:R-:W-:Y:S05]  /*a240*/  @!P0 BRA `(.L_x_3267) ;  /* 0x00000040001c8947 */ /* 0x001fea0003800000 */
.L_x_3374:
[----:B------:R-:W-:Y:S05]  /*a250*/  BSYNC B1 ;  /* 0x0000000000017941 */ /* 0x000fea0003800000 */
.L_x_3266:
        /* <DEDUP_REMOVED lines=9> */
.L_x_3269:
[----:B------:R-:W-:Y:S05]  /*a2f0*/  BSYNC B1 ;  /* 0x0000000000017941 */ /* 0x000fea0003800000 */
.L_x_3268:
[----:B0-----:R-:W2:Y:S01]  /*a300*/  LDL R0, [R1+0x24] ;  /* 0x0000240001007983 */ /* 0x001ea20000100800 */
[----:B------:R-:W-:Y:S01]  /*a310*/  LEA R2, R18, UR36, 0x10 ;  /* 0x0000002412027c11 */ /* 0x000fe2000f8e80ff */
[----:B------:R-:W-:Y:S01]  /*a320*/  UIADD3 UR4, UP0, UR40, 0x470, URZ ;  /* 0x0000047028047890 */ /* 0x000fe2000ff1e03f */
[----:B------:R-:W-:Y:S01]  /*a330*/  VIADD R3, R3, 0x28c50 ;  /* 0x00028c5003037836 */ /* 0x000fe20000000000 */
[----:B------:R-:W-:Y:S01]  /*a340*/  PLOP3.LUT P0, PT, PT, PT, PT, 0x80, 0x0 ;  /* 0x000000000000781c */ /* 0x000fe20003f0f070 */
[----:B------:R-:W-:Y:S01]  /*a350*/  UMOV UR6, 0x0 ;  /* 0x0000000000067882 */ /* 0x000fe20000000000 */
[----:B------:R-:W-:Y:S01]  /*a360*/  VIADD R4, R2, 0x400 ;  /* 0x0000040002047836 */ /* 0x000fe20000000000 */
[----:B------:R-:W-:Y:S01]  /*a370*/  UIADD3.X UR5, URZ, UR41, URZ, UP0, !UPT ;  /* 0x000000293f057290 */ /* 0x000fe200087fe43f */
[----:B------:R-:W-:Y:S01]  /*a380*/  UMOV UR7, 0x14f00000 ;  /* 0x14f0000000077882 */ /* 0x000fe20000000000 */
[----:B------:R-:W-:Y:S01]  /*a390*/  UMOV UR10, URZ ;  /* 0x0000003f000a7c82 */ /* 0x000fe20008000000 */
[----:B--2---:R-:W-:-:S09]  /*a3a0*/  IMAD.SHL.U32 R0, R0, 0x40, RZ ;  /* 0x0000004000007824 */ /* 0x004fd200078e00ff */
.L_x_3270:
        /* <DEDUP_REMOVED lines=15> */
.L_x_3271:
        /* <DEDUP_REMOVED lines=15> */
.L_x_3272:
        /* <DEDUP_REMOVED lines=15> */
.L_x_3273:
        /* <DEDUP_REMOVED lines=15> */
.L_x_3274:
        /* <DEDUP_REMOVED lines=15> */
.L_x_3275:
        /* <DEDUP_REMOVED lines=15> */
.L_x_3276:
        /* <DEDUP_REMOVED lines=15> */
.L_x_3277:
        /* <DEDUP_REMOVED lines=10> */
.L_x_3265:
[----:B------:R-:W-:Y:S05]  /*aae0*/  BSYNC B0 ;  /* 0x0000000000007941 */ /* 0x000fea0003800000 */
.L_x_3264:
[----:B------:R-:W2:Y:S04]  /*aaf0*/  LDL.LU R4, [R1+0x2c] ;  /* 0x00002c0001047983 */ /* 0x000ea80000300800 */
[----:B------:R-:W3:Y:S01]  /*ab00*/  LDL.LU R7, [R1] ;  /* 0x0000000001077983 */ /* 0x000ee20000300800 */
[----:B------:R-:W-:-:S05]  /*ab10*/  VIADD R18, R18, 0x1 ;  /* 0x0000000112127836 */ /* 0x000fca0000000000 */
[----:B------:R-:W-:-:S04]  /*ab20*/  ISETP.NE.AND P0, PT, R18, 0x2, PT ;  /* 0x000000021200780c */ /* 0x000fc80003f05270 */
[----:B0-----:R-:W-:Y:S02]  /*ab30*/  SEL R0, RZ, 0x1, P0 ;  /* 0x00000001ff007807 */ /* 0x001fe40000000000 */
[----:B------:R-:W-:Y:S02]  /*ab40*/  SEL R18, R18, RZ, P0 ;  /* 0x000000ff12127207 */ /* 0x000fe40000000000 */
[----:B--2---:R-:W-:Y:S02]  /*ab50*/  ISETP.GE.AND P1, PT, R4, 0x41, PT ;  /* 0x000000410400780c */ /* 0x004fe40003f26270 */
[----:B---3--:R-:W-:-:S05]  /*ab60*/  LOP3.LUT R7, R7, R0, RZ, 0x3c, !PT ;  /* 0x0000000007077212 */ /* 0x008fca00078e3cff */
[----:B------:R0:W-:Y:S06]  /*ab70*/  STL [R1], R7 ;  /* 0x0000000701007387 */ /* 0x0001ec0000100800 */
[----:B------:R-:W-:Y:S05]  /*ab80*/  @!P1 BRA `(.L_x_3278) ;  /* 0x00000028005c9947 */ /* 0x000fea0003800000 */
[----:B------:R-:W2:Y:S01]  /*ab90*/  LDL R4, [R1+0x1c] ;  /* 0x00001c0001047983 */ /* 0x000ea20000100800 */
[----:B------:R-:W-:Y:S02]  /*aba0*/  IMAD.MOV.U32 R0, RZ, RZ, 0x1 ;  /* 0x00000001ff007424 */ /* 0x000fe400078e00ff */
[----:B--2---:R-:W-:-:S05]  /*abb0*/  IMAD.MOV R6, RZ, RZ, -R4 ;  /* 0x000000ffff067224 */ /* 0x004fca00078e0a04 */
[----:B------:R-:W-:-:S05]  /*abc0*/  VIADDMNMX R6, R6, R0, 0xffffffff, !PT ;  /* 0xffffffff06067446 */ /* 0x000fca0007800100 */
[----:B------:R-:W-:-:S05]  /*abd0*/  IMAD.IADD R0, R4, 0x1, R6 ;  /* 0x0000000104007824 */ /* 0x000fca00078e0206 */
[----:B------:R-:W-:-:S04]  /*abe0*/  LOP3.LUT R0, R0, 0x1, RZ, 0xc0, !PT ;  /* 0x0000000100007812 */ /* 0x000fc800078ec0ff */
[----:B------:R-:W-:Y:S01]  /*abf0*/  ISETP.NE.U32.AND P0, PT, R0, 0x1, PT ;  /* 0x000000010000780c */ /* 0x000fe20003f05070 */
[----:B------:R-:W-:-:S12]  /*ac00*/  VIADD R0, R4, 0xfffffffe ;  /* 0xfffffffe04007836 */ /* 0x000fd80000000000 */
[----:B------:R-:W-:Y:S05]  /*ac10*/  @P0 BRA `(.L_x_3279) ;  /* 0x0000000c00600947 */ /* 0x000fea0003800000 */
[----:B------:R-:W2:Y:S01]  /*ac20*/  LDL R4, [R1+0x8] ;  /* 0x0000080001047983 */ /* 0x000ea20000100800 */
[----:B------:R-:W-:Y:S01]  /*ac30*/  BSSY B0, `(.L_x_3280) ;  /* 0x00000cd000007945 */ /* 0x000fe20003800000 */
[----:B--2---:R-:W-:-:S13]  /*ac40*/  ISETP.NE.AND P2, PT, R4, RZ, PT ;  /* 0x000000ff0400720c */ /* 0x004fda0003f45270 */
[----:B------:R-:W-:Y:S05]  /*ac50*/  @!P2 BRA `(.L_x_3281) ;  /* 0x0000000c0028a947 */ /* 0x000fea0003800000 */
[----:B------:R-:W2:Y:S02]  /*ac60*/  LDL R4, [R1+0xc] ;  /* 0x00000c0001047983 */ /* 0x000ea40000100800 */
[----:B--2---:R-:W-:-:S13]  /*ac70*/  ISETP.NE.AND P2, PT, R4, RZ, PT ;  /* 0x000000ff0400720c */ /* 0x004fda0003f45270 */
[----:B------:R-:W-:Y:S05]  /*ac80*/  @!P2 BRA `(.L_x_3282) ;  /* 0x00000000004ca947 */ /* 0x000fea0003800000 */
[----:B------:R-:W2:Y:S01]  /*ac90*/  LDL R8, [R1+0x4] ;  /* 0x0000040001087983 */ /* 0x000ea20000100800 */
[----:B------:R-:W1:Y:S01]  /*aca0*/  LDC R5, c[0x0][0x43c] ;  /* 0x00010f00ff057b82 */ /* 0x000e620000000800 */
[----:B------:R-:W-:Y:S01]  /*acb0*/  ULDC.64 UR4, c[0x0][0x428] ;  /* 0x00010a0000047ab9 */ /* 0x000fe20000000a00 */
[----:B-1----:R-:W-:-:S13]  /*acc0*/  ISETP.NE.AND P0, PT, R5, 0x1, PT ;  /* 0x000000010500780c */ /* 0x002fda0003f05270 */
[----:B------:R-:W1:Y:S02]  /*acd0*/  @P0 LDC.64 R2, c[0x0][0x440] ;  /* 0x00011000ff020b82 */ /* 0x000e640000000a00 */
[----:B-1----:R-:W-:-:S04]  /*ace0*/  @P0 IMAD.HI.U32 R4, R0, R2, RZ ;  /* 0x0000000200040227 */ /* 0x002fc800078e00ff */
        /* <DEDUP_REMOVED lines=13> */
.L_x_3282:
[----:B------:R-:W-:Y:S01]  /*adc0*/  LEA R3, R18, UR36, 0x3 ;  /* 0x0000002412037c11 */ /* 0x000fe2000f8e18ff */
[----:B-1----:R-:W1:Y:S01]  /*add0*/  S2R R4, SR_TID.X ;  /* 0x0000000000047919 */ /* 0x002e620000002100 */
[----:B------:R-:W-:Y:S01]  /*ade0*/  SHF.L.U32 R2, R7, 0x1f, RZ ;  /* 0x0000001f07027819 */ /* 0x000fe200000006ff */
[----:B------:R-:W-:Y:S03]  /*adf0*/  BSSY B1, `(.L_x_3283) ;  /* 0x0000005000017945 */ /* 0x000fe60003800000 */
[----:B------:R-:W2:Y:S01]  /*ae00*/  SYNCS.PHASECHK.TRANS64.TRYWAIT P0, [R3+URZ+0x28c40], R2 ;  /* 0x028c4002030075a7 */ /* 0x000ea2000800017f */
[----:B-1----:R-:W-:-:S04]  /*ae10*/  LOP3.LUT R4, R4, 0x7f, RZ, 0xc0, !PT ;  /* 0x0000007f04047812 */ /* 0x002fc800078ec0ff */
[----:B------:R-:W-:Y:S01]  /*ae20*/  ISETP.NE.AND P1, PT, R4, RZ, PT ;  /* 0x000000ff0400720c */ /* 0x000fe20003f25270 */
[----:B--2---:R-:W-:-:S12]  /*ae30*/  @!P0 BRA `(.L_x_3284) ;  /* 0x0000003400348947 */ /* 0x004fd80003800000 */
.L_x_3375:
[----:B------:R-:W-:Y:S05]  /*ae40*/  BSYNC B1 ;  /* 0x0000000000017941 */ /* 0x000fea0003800000 */
.L_x_3283:
[----:B------:R-:W-:Y:S04]  /*ae50*/  BSSY B1, `(.L_x_3285) ;  /* 0x0000009000017945 */ /* 0x000fe80003800000 */
[----:B------:R-:W-:Y:S05]  /*ae60*/  @P1 BRA `(.L_x_3286) ;  /* 0x00000000001c1947 */ /* 0x000fea0003800000 */
[----:B------:R-:W2:Y:S01]  /*ae70*/  S2R R5, SR_TID.X ;  /* 0x0000000000057919 */ /* 0x000ea20000002100 */
[----:B------:R-:W-:-:S04]  /*ae80*/  IMAD.MOV.U32 R4, RZ, RZ, 0x2000 ;  /* 0x00002000ff047424 */ /* 0x000fc800078e00ff */
[----:B------:R3:W-:Y:S01]  /*ae90*/  SYNCS.ARRIVE.TRANS64 RZ, [R3+URZ+0x28c30], R4 ;  /* 0x028c300403ff79a7 */ /* 0x0007e2000800003f */
[----:B--2---:R-:W-:-:S04]  /*aea0*/  LOP3.LUT R5, R5, 0x1f, RZ, 0xc0, !PT ;  /* 0x0000001f05057812 */ /* 0x004fc800078ec0ff */
[----:B------:R-:W-:-:S13]  /*aeb0*/  ISETP.NE.AND P0, PT, R5, RZ, PT ;  /* 0x000000ff0500720c */ /* 0x000fda0003f05270 */
[----:B---3--:R-:W-:Y:S05]  /*aec0*/  @!P0 BRA `(.L_x_3286) ;  /* 0x0000000000048947 */ /* 0x008fea0003800000 */
[----:B------:R-:W-:Y:S01]  /*aed0*/  BPT.TRAP 0x1 ;  /* 0x000000040000795c */ /* 0x000fe20000300000 */
.L_x_3286:
[----:B------:R-:W-:Y:S05]  /*aee0*/  BSYNC B1 ;  /* 0x0000000000017941 */ /* 0x000fea0003800000 */
.L_x_3285:
[----:B0-----:R-:W-:Y:S01]  /*aef0*/  IMAD.MOV.U32 R7, RZ, RZ, RZ ;  /* 0x000000ffff077224 */ /* 0x001fe200078e00ff */
[----:B------:R-:W-:Y:S01]  /*af00*/  LEA R4, R18, UR36, 0xd ;  /* 0x0000002412047c11 */ /* 0x000fe2000f8e68ff */
[----:B------:R-:W-:Y:S01]  /*af10*/  UIADD3 UR4, UP0, UR40, 0x370, URZ ;  /* 0x0000037028047890 */ /* 0x000fe2000ff1e03f */
[----:B------:R-:W-:Y:S01]  /*af20*/  PLOP3.LUT P0, PT, PT, PT, PT, 0x80, 0x0 ;  /* 0x000000000000781c */ /* 0x000fe20003f0f070 */
[----:B------:R-:W-:Y:S01]  /*af30*/  IMAD.SHL.U32 R0, R0, 0x40, RZ ;  /* 0x0000004000007824 */ /* 0x000fe200078e00ff */
[----:B------:R-:W-:Y:S01]  /*af40*/  R2UR UR10, R7 ;  /* 0x00000000070a72ca */ /* 0x000fe200000e0000 */
[----:B------:R-:W-:Y:S01]  /*af50*/  VIADD R4, R4, 0x22400 ;  /* 0x0002240004047836 */ /* 0x000fe20000000000 */
[----:B------:R-:W-:Y:S01]  /*af60*/  UIADD3.X UR5, URZ, UR41, URZ, UP0, !UPT ;  /* 0x000000293f057290 */ /* 0x000fe200087fe43f */
[----:B------:R-:W-:Y:S01]  /*af70*/  VIADD R5, R3, 0x28c30 ;  /* 0x00028c3003057836 */ /* 0x000fe20000000000 */
[----:B------:R-:W-:Y:S01]  /*af80*/  UMOV UR6, 0x0 ;  /* 0x0000000000067882 */ /* 0x000fe20000000000 */
[----:B------:R-:W-:-:S10]  /*af90*/  UMOV UR7, 0x14f00000 ;  /* 0x14f0000000077882 */ /* 0x000fd40000000000 */
.L_x_3287:
        /* <DEDUP_REMOVED lines=10> */
[----:B------:R-:W0:Y:S01]  /*b040*/  SYNCS.PHASECHK.TRANS64.TRYWAIT P0, [R3+URZ+0x28c60], R2 ;  /* 0x028c6002030075a7 */ /* 0x000e22000800017f */
[----:B------:R-:W-:Y:S04]  /*b050*/  BSSY B1, `(.L_x_3288) ;  /* 0x0000002000017945 */ /* 0x000fe80003800000 */
[----:B0-----:R-:W-:Y:S05]  /*b060*/  @!P0 BRA `(.L_x_3289) ;  /* 0x0000003000bc8947 */ /* 0x001fea0003800000 */
.L_x_3376:
[----:B------:R-:W-:Y:S05]  /*b070*/  BSYNC B1 ;  /* 0x0000000000017941 */ /* 0x000fea0003800000 */
.L_x_3288:
[----:B------:R-:W-:Y:S01]  /*b080*/  BSSY B1, `(.L_x_3290) ;  /* 0x000000b000017945 */ /* 0x000fe20003800000 */
[----:B------:R-:W-:Y:S02]  /*b090*/  IMAD.MOV.U32 R8, RZ, RZ, 0x0 ;  /* 0x00000000ff087424 */ /* 0x000fe400078e00ff */
[----:B------:R-:W-:Y:S01]  /*b0a0*/  IMAD.MOV.U32 R9, RZ, RZ, 0x14f00000 ;  /* 0x14f00000ff097424 */ /* 0x000fe200078e00ff */
[----:B------:R-:W-:Y:S06]  /*b0b0*/  @P1 BRA `(.L_x_3291) ;  /* 0x00000000001c1947 */ /* 0x000fec0003800000 */
[----:B------:R-:W2:Y:S01]  /*b0c0*/  S2R R4, SR_TID.X ;  /* 0x0000000000047919 */ /* 0x000ea20000002100 */
[----:B01----:R-:W-:-:S04]  /*b0d0*/  IMAD.MOV.U32 R2, RZ, RZ, 0x10000 ;  /* 0x00010000ff027424 */ /* 0x003fc800078e00ff */
[----:B------:R3:W-:Y:S01]  /*b0e0*/  SYNCS.ARRIVE.TRANS64 RZ, [R3+URZ+0x28c50], R2 ;  /* 0x028c500203ff79a7 */ /* 0x0007e2000800003f */
[----:B--2---:R-:W-:-:S04]  /*b0f0*/  LOP3.LUT R4, R4, 0x1f, RZ, 0xc0, !PT ;  /* 0x0000001f04047812 */ /* 0x004fc800078ec0ff */
[----:B------:R-:W-:-:S13]  /*b100*/  ISETP.NE.AND P0, PT, R4, RZ, PT ;  /* 0x000000ff0400720c */ /* 0x000fda0003f05270 */
[----:B---3--:R-:W-:Y:S05]  /*b110*/  @!P0 BRA `(.L_x_3291) ;  /* 0x0000000000048947 */ /* 0x008fea0003800000 */
[----:B------:R-:W-:Y:S01]  /*b120*/  BPT.TRAP 0x1 ;  /* 0x000000040000795c */ /* 0x000fe20000300000 */
.L_x_3291:
[----:B------:R-:W-:Y:S05]  /*b130*/  BSYNC B1 ;  /* 0x0000000000017941 */ /* 0x000fea0003800000 */
.L_x_3290:
[----:B------:R-:W-:Y:S01]  /*b140*/  R2UR UR10, R7 ;  /* 0x00000000070a72ca */ /* 0x000fe200000e0000 */
[----:B------:R-:W-:Y:S01]  /*b150*/  UIADD3 UR4, UP0, UR40, 0x470, URZ ;  /* 0x0000047028047890 */ /* 0x000fe2000ff1e03f */
[----:B------:R-:W-:Y:S01]  /*b160*/  R2UR UR6, R8 ;  /* 0x00000000080672ca */ /* 0x000fe200000e0000 */
[----:B01----:R-:W-:Y:S01]  /*b170*/  VIADD R3, R3, 0x28c50 ;  /* 0x00028c5003037836 */ /* 0x003fe20000000000 */
[----:B------:R-:W-:Y:S01]  /*b180*/  R2UR UR7, R9 ;  /* 0x00000000090772ca */ /* 0x000fe200000e0000 */
[----:B------:R-:W-:Y:S01]  /*b190*/  UIADD3.X UR5, URZ, UR41, URZ, UP0, !UPT ;  /* 0x000000293f057290 */ /* 0x000fe200087fe43f */
[----:B------:R-:W-:Y:S02]  /*b1a0*/  LEA R2, R18, UR36, 0x10 ;  /* 0x0000002412027c11 */ /* 0x000fe4000f8e80ff */
[----:B------:R-:W-:-:S03]  /*b1b0*/  PLOP3.LUT P0, PT, PT, PT, PT, 0x80, 0x0 ;  /* 0x000000000000781c */ /* 0x000fc60003f0f070 */
[----:B------:R-:W-:-:S10]  /*b1c0*/  VIADD R4, R2, 0x400 ;  /* 0x0000040002047836 */ /* 0x000fd40000000000 */
.L_x_3292:
        /* <DEDUP_REMOVED lines=12> */
[----:B------:R-:W-:Y:S01]  /*b290*/  R2UR UR7, R9 ;  /* 0x00000000090772ca */ /* 0x000fe200000e0000 */
[----:B------:R-:W-:Y:S01]  /*b2a0*/  UMOV UR10, 0x40 ;  /* 0x00000040000a7882 */ /* 0x000fe20000000000 */
[----:B------:R-:W-:-:S13]  /*b2b0*/  PLOP3.LUT P0, PT, PT, PT, PT, 0x80, 0x0 ;  /* 0x000000000000781c */ /* 0x000fda0003f0f070 */
.L_x_3293:
        /* <DEDUP_REMOVED lines=15> */
.L_x_3294:
        /* <DEDUP_REMOVED lines=15> */
.L_x_3295:
        /* <DEDUP_REMOVED lines=15> */
.L_x_3296:
        /* <DEDUP_REMOVED lines=15> */
.L_x_3297:
        /* <DEDUP_REMOVED lines=15> */
.L_x_3298:
        /* <DEDUP_REMOVED lines=15> */
.L_x_3299:
        /* <DEDUP_REMOVED lines=10> */
.L_x_3281:
[----:B------:R-:W-:Y:S05]  /*b900*/  BSYNC B0 ;  /* 0x0000000000007941 */ /* 0x000fea0003800000 */
.L_x_3280:
[----:B------:R-:W2:Y:S04]  /*b910*/  LDL.LU R5, [R1] ;  /* 0x0000000001057983 */ /* 0x000ea80000300800 */
[----:B------:R-:W3:Y:S01]  /*b920*/  LDL.LU R4, [R1+0x1c] ;  /* 0x00001c0001047983 */ /* 0x000ee20000300800 */
[----:B------:R-:W-:-:S05]  /*b930*/  VIADD R18, R18, 0x1 ;  /* 0x0000000112127836 */ /* 0x000fca0000000000 */
[----:B------:R-:W-:-:S04]  /*b940*/  ISETP.NE.AND P0, PT, R18, 0x2, PT ;  /* 0x000000021200780c */ /* 0x000fc80003f05270 */
[----:B------:R-:W-:Y:S02]  /*b950*/  SEL R0, RZ, 0x1, P0 ;  /* 0x00000001ff007807 */ /* 0x000fe40000000000 */
[----:B------:R-:W-:Y:S02]  /*b960*/  SEL R18, R18, RZ, P0 ;  /* 0x000000ff12127207 */ /* 0x000fe40000000000 */
[----:B--2---:R-:W-:Y:S01]  /*b970*/  LOP3.LUT R5, R5, R0, RZ, 0x3c, !PT ;  /* 0x0000000005057212 */ /* 0x004fe200078e3cff */
[----:B---3--:R-:W-:-:S04]  /*b980*/  VIADD R0, R4, 0xfffffffd ;  /* 0xfffffffd04007836 */ /* 0x008fc80000000000 */
[----:B------:R1:W-:Y:S03]  /*b990*/  STL [R1], R5 ;  /* 0x0000000501007387 */ /* 0x0003e60000100800 */
.L_x_3279:
[----:B------:R-:W2:Y:S01]  /*b9a0*/  LDL.LU R2, [R1+0x14] ;  /* 0x0000140001027983 */ /* 0x000ea20000300800 */
[----:B------:R-:W-:Y:S01]  /*b9b0*/  IMAD.MOV R6, RZ, RZ, -R6 ;  /* 0x000000ffff067224 */ /* 0x000fe200078e0a06 */
[----:B------:R-:W-:Y:S04]  /*b9c0*/  BSSY B0, `(.L_x_3278) ;  /* 0x00001b3000007945 */ /* 0x000fe80003800000 */
[----:B--2---:R-:W-:-:S13]  /*b9d0*/  ISETP.NE.AND P0, PT, R2, R6, PT ;  /* 0x000000060200720c */ /* 0x004fda0003f05270 */
[----:B------:R-:W-:Y:S05]  /*b9e0*/  @!P0 BRA `(.L_x_3300) ;  /* 0x0000001800c08947 */ /* 0x000fea0003800000 */
.L_x_3341:
[----:B--2---:R-:W2:Y:S01]  /*b9f0*/  LDL R2, [R1+0x8] ;  /* 0x0000080001027983 */ /* 0x004ea20000100800 */
[----:B------:R-:W-:Y:S01]  /*ba00*/  BSSY B1, `(.L_x_3301) ;  /* 0x00000cf000017945 */ /* 0x000fe20003800000 */
[----:B--2---:R-:W-:-:S13]  /*ba10*/  ISETP.NE.AND P0, PT, R2, RZ, PT ;  /* 0x000000ff0200720c */ /* 0x004fda0003f05270 */
[----:B------:R-:W-:Y:S05]  /*ba20*/  @!P0 BRA `(.L_x_3302) ;  /* 0x0000000c00308947 */ /* 0x000fea0003800000 */
[----:B------:R-:W2:Y:S01]  /*ba30*/  LDL R2, [R1+0xc] ;  /* 0x00000c0001027983 */ /* 0x000ea20000100800 */
[----:B------:R-:W-:Y:S01]  /*ba40*/  IMAD.MOV.U32 R6, RZ, RZ, R0 ;  /* 0x000000ffff067224 */ /* 0x000fe200078e0000 */
[----:B--2---:R-:W-:-:S13]  /*ba50*/  ISETP.NE.AND P0, PT, R2, RZ, PT ;  /* 0x000000ff0200720c */ /* 0x004fda0003f05270 */
[----:B------:R-:W-:Y:S05]  /*ba60*/  @!P0 BRA `(.L_x_3303) ;  /* 0x00000000004c8947 */ /* 0x000fea0003800000 */
[----:B-1----:R-:W2:Y:S01]  /*ba70*/  LDL R5, [R1+0x4] ;  /* 0x0000040001057983 */ /* 0x002ea20000100800 */
        /* <DEDUP_REMOVED lines=18> */
.L_x_3303:
[----:B------:R-:W3:Y:S01]  /*bba0*/  LDL R2, [R1] ;  /* 0x0000000001027983 */ /* 0x000ee20000100800 */
[----:B--2---:R-:W-:Y:S01]  /*bbb0*/  LEA R4, R18, UR36, 0x3 ;  /* 0x0000002412047c11 */ /* 0x004fe2000f8e18ff */
[----:B------:R-:W-:Y:S01]  /*bbc0*/  BSSY B2, `(.L_x_3304) ;  /* 0x0000007000027945 */ /* 0x000fe20003800000 */
[----:B------:R-:W2:Y:S02]  /*bbd0*/  S2R R3, SR_TID.X ;  /* 0x0000000000037919 */ /* 0x000ea40000002100 */
[----:B--2---:R-:W-:-:S04]  /*bbe0*/  LOP3.LUT R3, R3, 0x7f, RZ, 0xc0, !PT ;  /* 0x0000007f03037812 */ /* 0x004fc800078ec0ff */
[----:B------:R-:W-:Y:S02]  /*bbf0*/  ISETP.NE.AND P1, PT, R3, RZ, PT ;  /* 0x000000ff0300720c */ /* 0x000fe40003f25270 */
[----:B---3--:R-:W-:-:S04]  /*bc00*/  SHF.L.U32 R2, R2, 0x1f, RZ ;  /* 0x0000001f02027819 */ /* 0x008fc800000006ff */
[----:B------:R-:W2:Y:S02]  /*bc10*/  SYNCS.PHASECHK.TRANS64.TRYWAIT P0, [R4+URZ+0x28c40], R2 ;  /* 0x028c4002040075a7 */ /* 0x000ea4000800017f */
[----:B--2---:R-:W-:Y:S05]  /*bc20*/  @!P0 BRA `(.L_x_3305) ;  /* 0x0000002400e08947 */ /* 0x004fea0003800000 */
.L_x_3377:
[----:B------:R-:W-:Y:S05]  /*bc30*/  BSYNC B2 ;  /* 0x0000000000027941 */ /* 0x000fea0003800000 */
.L_x_3304:
[----:B------:R-:W-:Y:S04]  /*bc40*/  BSSY B2, `(.L_x_3306) ;  /* 0x0000009000027945 */ /* 0x000fe80003800000 */
[----:B------:R-:W-:Y:S05]  /*bc50*/  @P1 BRA `(.L_x_3307) ;  /* 0x00000000001c1947 */ /* 0x000fea0003800000 */
[----:B-1----:R-:W1:Y:S01]  /*bc60*/  S2R R5, SR_TID.X ;  /* 0x0000000000057919 */ /* 0x002e620000002100 */
[----:B------:R-:W-:-:S04]  /*bc70*/  IMAD.MOV.U32 R3, RZ, RZ, 0x2000 ;  /* 0x00002000ff037424 */ /* 0x000fc800078e00ff */
[----:B------:R3:W-:Y:S01]  /*bc80*/  SYNCS.ARRIVE.TRANS64 RZ, [R4+URZ+0x28c30], R3 ;  /* 0x028c300304ff79a7 */ /* 0x0007e2000800003f */
[----:B-1----:R-:W-:-:S04]  /*bc90*/  LOP3.LUT R5, R5, 0x1f, RZ, 0xc0, !PT ;  /* 0x0000001f05057812 */ /* 0x002fc800078ec0ff */
[----:B------:R-:W-:-:S13]  /*bca0*/  ISETP.NE.AND P0, PT, R5, RZ, PT ;  /* 0x000000ff0500720c */ /* 0x000fda0003f05270 */
[----:B---3--:R-:W-:Y:S05]  /*bcb0*/  @!P0 BRA `(.L_x_3307) ;  /* 0x0000000000048947 */ /* 0x008fea0003800000 */
[----:B------:R-:W-:Y:S01]  /*bcc0*/  BPT.TRAP 0x1 ;  /* 0x000000040000795c */ /* 0x000fe20000300000 */
.L_x_3307:
[----:B------:R-:W-:Y:S05]  /*bcd0*/  BSYNC B2 ;  /* 0x0000000000027941 */ /* 0x000fea0003800000 */
.L_x_3306:
[----:B-1----:R-:W-:Y:S01]  /*bce0*/  IMAD.MOV.U32 R5, RZ, RZ, RZ ;  /* 0x000000ffff057224 */ /* 0x002fe200078e00ff */
[----:B------:R-:W-:Y:S01]  /*bcf0*/  LEA R3, R18, UR36, 0xd ;  /* 0x0000002412037c11 */ /* 0x000fe2000f8e68ff */
[----:B------:R-:W-:Y:S01]  /*bd00*/  UIADD3 UR4, UP0, UR40, 0x370, URZ ;  /* 0x0000037028047890 */ /* 0x000fe2000ff1e03f */
[----:B------:R-:W-:Y:S01]  /*bd10*/  PLOP3.LUT P0, PT, PT, PT, PT, 0x80, 0x0 ;  /* 0x000000000000781c */ /* 0x000fe20003f0f070 */
[----:B------:R-:W-:Y:S01]  /*bd20*/  IMAD.SHL.U32 R6, R6, 0x40, RZ ;  /* 0x0000004006067824 */ /* 0x000fe200078e00ff */
[----:B------:R-:W-:Y:S01]  /*bd30*/  R2UR UR10, R5 ;  /* 0x00000000050a72ca */ /* 0x000fe200000e0000 */
[----:B------:R-:W-:Y:S01]  /*bd40*/  VIADD R3, R3, 0x22400 ;  /* 0x0002240003037836 */ /* 0x000fe20000000000 */
[----:B------:R-:W-:Y:S01]  /*bd50*/  UIADD3.X UR5, URZ, UR41, URZ, UP0, !UPT ;  /* 0x000000293f057290 */ /* 0x000fe200087fe43f */
[----:B0-----:R-:W-:Y:S01]  /*bd60*/  VIADD R7, R4, 0x28c30 ;  /* 0x00028c3004077836 */ /* 0x001fe20000000000 */
[----:B------:R-:W-:Y:S01]  /*bd70*/  UMOV UR6, 0x0 ;  /* 0x0000000000067882 */ /* 0x000fe20000000000 */
[----:B------:R-:W-:-:S10]  /*bd80*/  UMOV UR7, 0x14f00000 ;  /* 0x14f0000000077882 */ /* 0x000fd40000000000 */
.L_x_3308:
        /* <DEDUP_REMOVED lines=13> */
.L_x_3378:
[----:B------:R-:W-:Y:S05]  /*be60*/  BSYNC B2 ;  /* 0x0000000000027941 */ /* 0x000fea0003800000 */
.L_x_3309:
[----:B------:R-:W-:Y:S01]  /*be70*/  BSSY B2, `(.L_x_3311) ;  /* 0x000000b000027945 */ /* 0x000fe20003800000 */
[----:B0-2---:R-:W-:Y:S02]  /*be80*/  IMAD.MOV.U32 R2, RZ, RZ, 0x0 ;  /* 0x00000000ff027424 */ /* 0x005fe400078e00ff */
[----:B------:R-:W-:Y:S01]  /*be90*/  IMAD.MOV.U32 R3, RZ, RZ, 0x14f00000 ;  /* 0x14f00000ff037424 */ /* 0x000fe200078e00ff */
[----:B------:R-:W-:Y:S06]  /*bea0*/  @P1 BRA `(.L_x_3312) ;  /* 0x00000000001c1947 */ /* 0x000fec0003800000 */
[----:B------:R-:W0:Y:S01]  /*beb0*/  S2R R8, SR_TID.X ;  /* 0x0000000000087919 */ /* 0x000e220000002100 */
[----:B------:R-:W-:-:S04]  /*bec0*/  IMAD.MOV.U32 R7, RZ, RZ, 0x10000 ;  /* 0x00010000ff077424 */ /* 0x000fc800078e00ff */
[----:B------:R1:W-:Y:S01]  /*bed0*/  SYNCS.ARRIVE.TRANS64 RZ, [R4+URZ+0x28c50], R7 ;  /* 0x028c500704ff79a7 */ /* 0x0003e2000800003f */
[----:B0-----:R-:W-:-:S04]  /*bee0*/  LOP3.LUT R8, R8, 0x1f, RZ, 0xc0, !PT ;  /* 0x0000001f08087812 */ /* 0x001fc800078ec0ff */
[----:B------:R-:W-:-:S13]  /*bef0*/  ISETP.NE.AND P0, PT, R8, RZ, PT ;  /* 0x000000ff0800720c */ /* 0x000fda0003f05270 */
[----:B-1----:R-:W-:Y:S05]  /*bf00*/  @!P0 BRA `(.L_x_3312) ;  /* 0x0000000000048947 */ /* 0x002fea0003800000 */
[----:B------:R-:W-:Y:S01]  /*bf10*/  BPT.TRAP 0x1 ;  /* 0x000000040000795c */ /* 0x000fe20000300000 */
.L_x_3312:
[----:B------:R-:W-:Y:S05]  /*bf20*/  BSYNC B2 ;  /* 0x0000000000027941 */ /* 0x000fea0003800000 */
.L_x_3311:
        /* <DEDUP_REMOVED lines=8> */
[----:B------:R-:W-:-:S10]  /*bfb0*/  VIADD R7, R5, 0x400 ;  /* 0x0000040005077836 */ /* 0x000fd40000000000 */
.L_x_3313:
        /* <DEDUP_REMOVED lines=15> */
.L_x_3314:
        /* <DEDUP_REMOVED lines=15> */
.L_x_3315:
        /* <DEDUP_REMOVED lines=15> */
.L_x_3316:
        /* <DEDUP_REMOVED lines=15> */
.L_x_3317:
        /* <DEDUP_REMOVED lines=15> */
.L_x_3318:
        /* <DEDUP_REMOVED lines=11> */
[----:B------:R-:W-:Y:S01]  /*c520*/  UMOV UR10, 0x180 ;  /* 0x00000180000a7882 */ /* 0x000fe20000000000 */
[----:B------:R-:W-:Y:S02]  /*c530*/  R2UR UR7, R3 ;  /* 0x00000000030772ca */ /* 0x000fe400000e0000 */
[----:B------:R-:W-:Y:S02]  /*c540*/  PLOP3.LUT P0, PT, PT, PT, PT, 0x80, 0x0 ;  /* 0x000000000000781c */ /* 0x000fe40003f0f070 */
[----:B------:R-:W-:-:S11]  /*c550*/  IADD3 R7, R5, 0xc400, RZ ;  /* 0x0000c40005077810 */ /* 0x000fd60007ffe0ff */
.L_x_3319:
        /* <DEDUP_REMOVED lines=15> */
.L_x_3320:
        /* <DEDUP_REMOVED lines=10> */
.L_x_3302:
[----:B------:R-:W-:Y:S05]  /*c6f0*/  BSYNC B1 ;  /* 0x0000000000017941 */ /* 0x000fea0003800000 */
.L_x_3301:
[----:B------:R-:W2:Y:S04]  /*c700*/  LDL R3, [R1+0x8] ;  /* 0x0000080001037983 */ /* 0x000ea80000100800 */
[----:B------:R-:W3:Y:S01]  /*c710*/  LDL.LU R2, [R1] ;  /* 0x0000000001027983 */ /* 0x000ee20000300800 */
[----:B0-----:R-:W-:Y:S01]  /*c720*/  VIADD R7, R18, 0x1 ;  /* 0x0000000112077836 */ /* 0x001fe20000000000 */
        /* <DEDUP_REMOVED lines=8> */
[----:B------:R-:W-:Y:S01]  /*c7b0*/  VIADD R8, R0, 0xffffffff ;  /* 0xffffffff00087836 */ /* 0x000fe20000000000 */
[----:B--2---:R-:W-:-:S13]  /*c7c0*/  ISETP.NE.AND P2, PT, R2, RZ, PT ;  /* 0x000000ff0200720c */ /* 0x004fda0003f45270 */
[----:B------:R-:W-:Y:S05]  /*c7d0*/  @!P2 BRA `(.L_x_3323) ;  /* 0x00000000004ca947 */ /* 0x000fea0003800000 */
[----:B------:R-:W2:Y:S01]  /*c7e0*/  LDL R9, [R1+0x4] ;  /* 0x0000040001097983 */ /* 0x000ea20000100800 */
[----:B------:R-:W0:Y:S01]  /*c7f0*/  LDC R4, c[0x0][0x43c] ;  /* 0x00010f00ff047b82 */ /* 0x000e220000000800 */
[----:B------:R-:W-:Y:S01]  /*c800*/  ULDC.64 UR4, c[0x0][0x428] ;  /* 0x00010a0000047ab9 */ /* 0x000fe20000000a00 */
[----:B0-----:R-:W-:-:S13]  /*c810*/  ISETP.NE.AND P0, PT, R4, 0x1, PT ;  /* 0x000000010400780c */ /* 0x001fda0003f05270 */
        /* <DEDUP_REMOVED lines=15> */
.L_x_3323:
[----:B0-----:R-:W-:Y:S01]  /*c910*/  LEA R4, R7, UR36, 0x3 ;  /* 0x0000002407047c11 */ /* 0x001fe2000f8e18ff */
[----:B------:R-:W0:Y:S01]  /*c920*/  S2R R3, SR_TID.X ;  /* 0x0000000000037919 */ /* 0x000e220000002100 */
[----:B------:R-:W-:Y:S01]  /*c930*/  SHF.L.U32 R2, R6, 0x1f, RZ ;  /* 0x0000001f06027819 */ /* 0x000fe200000006ff */
[----:B------:R-:W-:Y:S03]  /*c940*/  BSSY B2, `(.L_x_3324) ;  /* 0x0000005000027945 */ /* 0x000fe60003800000 */
[----:B------:R-:W2:Y:S01]  /*c950*/  SYNCS.PHASECHK.TRANS64.TRYWAIT P0, [R4+URZ+0x28c40], R2 ;  /* 0x028c4002040075a7 */ /* 0x000ea2000800017f */
[----:B0-----:R-:W-:-:S04]  /*c960*/  LOP3.LUT R3, R3, 0x7f, RZ, 0xc0, !PT ;  /* 0x0000007f03037812 */ /* 0x001fc800078ec0ff */
[----:B------:R-:W-:Y:S01]  /*c970*/  ISETP.NE.AND P1, PT, R3, RZ, PT ;  /* 0x000000ff0300720c */ /* 0x000fe20003f25270 */
[----:B--2---:R-:W-:-:S12]  /*c980*/  @!P0 BRA `(.L_x_3325) ;  /* 0x0000001800b08947 */ /* 0x004fd80003800000 */
.L_x_3379:
[----:B------:R-:W-:Y:S05]  /*c990*/  BSYNC B2 ;  /* 0x0000000000027941 */ /* 0x000fea0003800000 */
.L_x_3324:
[----:B------:R-:W-:Y:S04]  /*c9a0*/  BSSY B2, `(.L_x_3326) ;  /* 0x0000009000027945 */ /* 0x000fe80003800000 */
[----:B------:R-:W-:Y:S05]  /*c9b0*/  @P1 BRA `(.L_x_3327) ;  /* 0x00000000001c1947 */ /* 0x000fea0003800000 */
[----:B-1----:R-:W1:Y:S01]  /*c9c0*/  S2R R5, SR_TID.X ;  /* 0x0000000000057919 */ /* 0x002e620000002100 */
[----:B------:R-:W-:-:S04]  /*c9d0*/  IMAD.MOV.U32 R3, RZ, RZ, 0x2000 ;  /* 0x00002000ff037424 */ /* 0x000fc800078e00ff */
[----:B------:R2:W-:Y:S01]  /*c9e0*/  SYNCS.ARRIVE.TRANS64 RZ, [R4+URZ+0x28c30], R3 ;  /* 0x028c300304ff79a7 */ /* 0x0005e2000800003f */
[----:B-1----:R-:W-:-:S04]  /*c9f0*/  LOP3.LUT R5, R5, 0x1f, RZ, 0xc0, !PT ;  /* 0x0000001f05057812 */ /* 0x002fc800078ec0ff */
[----:B------:R-:W-:-:S13]  /*ca00*/  ISETP.NE.AND P0, PT, R5, RZ, PT ;  /* 0x000000ff0500720c */ /* 0x000fda0003f05270 */
[----:B--2---:R-:W-:Y:S05]  /*ca10*/  @!P0 BRA `(.L_x_3327) ;  /* 0x0000000000048947 */ /* 0x004fea0003800000 */
[----:B------:R-:W-:Y:S01]  /*ca20*/  BPT.TRAP 0x1 ;  /* 0x000000040000795c */ /* 0x000fe20000300000 */
.L_x_3327:
[----:B------:R-:W-:Y:S05]  /*ca30*/  BSYNC B2 ;  /* 0x0000000000027941 */ /* 0x000fea0003800000 */
.L_x_3326:
        /* <DEDUP_REMOVED lines=11> */
.L_x_3328:
        /* <DEDUP_REMOVED lines=13> */
.L_x_3380:
[----:B------:R-:W-:Y:S05]  /*cbc0*/  BSYNC B2 ;  /* 0x0000000000027941 */ /* 0x000fea0003800000 */
.L_x_3329:
[----:B------:R-:W-:Y:S01]  /*cbd0*/  BSSY B2, `(.L_x_3331) ;  /* 0x000000b000027945 */ /* 0x000fe20003800000 */
[----:B01----:R-:W-:Y:S02]  /*cbe0*/  IMAD.MOV.U32 R2, RZ, RZ, 0x0 ;  /* 0x00000000ff027424 */ /* 0x003fe400078e00ff */
        /* <DEDUP_REMOVED lines=9> */
.L_x_3332:
[----:B------:R-:W-:Y:S05]  /*cc80*/  BSYNC B2 ;  /* 0x0000000000027941 */ /* 0x000fea0003800000 */
.L_x_3331:
        /* <DEDUP_REMOVED lines=9> */
.L_x_3333:
        /* <DEDUP_REMOVED lines=15> */
.L_x_3334:
        /* <DEDUP_REMOVED lines=15> */
.L_x_3335:
        /* <DEDUP_REMOVED lines=15> */
.L_x_3336:
        /* <DEDUP_REMOVED lines=15> */
.L_x_3337:
        /* <DEDUP_REMOVED lines=15> */
.L_x_3338:
        /* <DEDUP_REMOVED lines=15> */
.L_x_3339:
        /* <DEDUP_REMOVED lines=15> */
.L_x_3340:
        /* <DEDUP_REMOVED lines=10> */
.L_x_3322:
[----:B------:R-:W-:Y:S05]  /*d450*/  BSYNC B1 ;  /* 0x0000000000017941 */ /* 0x000fea0003800000 */
.L_x_3321:
[----:B------:R-:W-:Y:S01]  /*d460*/  VIADD R7, R7, 0x1 ;  /* 0x0000000107077836 */ /* 0x000fe20000000000 */
[C---:B------:R-:W-:Y:S01]  /*d470*/  ISETP.GT.AND P1, PT, R0.reuse, 0x1, PT ;  /* 0x000000010000780c */ /* 0x040fe20003f24270 */
[----:B------:R-:W-:-:S03]  /*d480*/  VIADD R0, R0, 0xfffffffe ;  /* 0xfffffffe00007836 */ /* 0x000fc60000000000 */
[----:B------:R-:W-:-:S04]  /*d490*/  ISETP.NE.AND P0, PT, R7, 0x2, PT ;  /* 0x000000020700780c */ /* 0x000fc80003f05270 */
[----:B------:R-:W-:Y:S02]  /*d4a0*/  SEL R3, RZ, 0x1, P0 ;  /* 0x00000001ff037807 */ /* 0x000fe40000000000 */
[----:B------:R-:W-:Y:S02]  /*d4b0*/  SEL R18, R7, RZ, P0 ;  /* 0x000000ff07127207 */ /* 0x000fe40000000000 */
[----:B------:R-:W-:-:S05]  /*d4c0*/  LOP3.LUT R2, R6, R3, RZ, 0x3c, !PT ;  /* 0x0000000306027212 */ /* 0x000fca00078e3cff */
[----:B------:R2:W-:Y:S01]  /*d4d0*/  STL [R1], R2 ;  /* 0x0000000201007387 */ /* 0x0005e20000100800 */
[----:B------:R-:W-:Y:S05]  /*d4e0*/  @P1 BRA `(.L_x_3341) ;  /* 0xffffffe400401947 */ /* 0x000fea000383ffff */
.L_x_3300:
[----:B------:R-:W-:Y:S05]  /*d4f0*/  BSYNC B0 ;  /* 0x0000000000007941 */ /* 0x000fea0003800000 */
.L_x_3278:
[----:B--2---:R-:W2:Y:S01]  /*d500*/  LDL.LU R2, [R1+0x20] ;  /* 0x0000200001027983 */ /* 0x004ea20000300800 */
[----:B------:R-:W-:-:S03]  /*d510*/  ULDC UR4, c[0x0][0xc34] ;  /* 0x00030d0000047ab9 */ /* 0x000fc60000000800 */
[----:B------:R-:W3:Y:S01]  /*d520*/  LDL.LU R0, [R1+0x30] ;  /* 0x0000300001007983 */ /* 0x000ee20000300800 */
[----:B--2---:R-:W-:Y:S02]  /*d530*/  VIADD R2, R2, UR38 ;  /* 0x0000002602027c36 */ /* 0x004fe40008000000 */
[----:B---3--:R-:W-:-:S03]  /*d540*/  VIADD R0, R0, 0x1 ;  /* 0x0000000100007836 */ /* 0x008fc60000000000 */
[----:B------:R2:W-:Y:S01]  /*d550*/  STL [R1+0x20], R2 ;  /* 0x0000200201007387 */ /* 0x0005e20000100800 */
[----:B------:R-:W-:-:S03]  /*d560*/  ISETP.GE.AND P0, PT, R2, UR4, PT ;  /* 0x0000000402007c0c */ /* 0x000fc6000bf06270 */
[----:B------:R2:W-:Y:S10]  /*d570*/  STL [R1+0x30], R0 ;  /* 0x0000300001007387 */ /* 0x0005f40000100800 */
[----:B--2---:R-:W-:Y:S05]  /*d580*/  @!P0 BRA `(.L_x_3342) ;  /* 0xffffffb800148947 */ /* 0x004fea000383ffff */
[----:B------:R-:W-:-:S07]  /*d590*/  LOP3.LUT R2, R0, 0x1, RZ, 0xc, !PT ;  /* 0x0000000100027812 */ /* 0x000fce00078e0cff */
.L_x_3250:
[----:B0-----:R-:W0:Y:S01]  /*d5a0*/  S2R R3, SR_CgaCtaId ;  /* 0x0000000000037919 */ /* 0x001e220000008800 */
[----:B------:R-:W-:Y:S01]  /*d5b0*/  MOV R0, 0x400 ;  /* 0x0000040000007802 */ /* 0x000fe20000000f00 */
[----:B------:R-:W-:Y:S03]  /*d5c0*/  BSSY B0, `(.L_x_3343) ;  /* 0x0000005000007945 */ /* 0x000fe60003800000 */
[----:B0-----:R-:W-:Y:S02]  /*d5d0*/  LEA R0, R3, R0, 0x18 ;  /* 0x0000000003007211 */ /* 0x001fe400078ec0ff */
[----:B------:R-:W-:-:S04]  /*d5e0*/  SHF.L.U32 R3, R2, 0x1f, RZ ;  /* 0x0000001f02037819 */ /* 0x000fc800000006ff */
[----:B------:R-:W0:Y:S02]  /*d5f0*/  SYNCS.PHASECHK.TRANS64.TRYWAIT P0, [R0+URZ+0x28c20], R3 ;  /* 0x028c2003000075a7 */ /* 0x000e24000800017f */
[----:B0-----:R-:W-:Y:S05]  /*d600*/  @!P0 BRA `(.L_x_3344) ;  /* 0x0000000c00b88947 */ /* 0x001fea0003800000 */
.L_x_3381:
[----:B------:R-:W-:Y:S05]  /*d610*/  BSYNC B0 ;  /* 0x0000000000007941 */ /* 0x000fea0003800000 */
.L_x_3343:
[----:B------:R-:W-:-:S03]  /*d620*/  UMOV UR4, 0xffffffff ;  /* 0xffffffff00047882 */ /* 0x000fc60000000000 */
[----:B------:R-:W-:Y:S05]  /*d630*/  BRA.DIV UR4, `(.L_x_3345) ;  /* 0x0000000e04c07947 */ /* 0x000fea000b800000 */
[----:B------:R-:W2:Y:S02]  /*d640*/  S2R R2, SR_TID.X ;  /* 0x0000000000027919 */ /* 0x000ea40000002100 */
[----:B--2---:R-:W-:-:S04]  /*d650*/  SHF.R.U32.HI R2, RZ, 0x5, R2 ;  /* 0x00000005ff027819 */ /* 0x004fc80000011602 */
[----:B------:R-:W-:-:S05]  /*d660*/  LOP3.LUT R2, R2, 0x3, RZ, 0xc0, !PT ;  /* 0x0000000302027812 */ /* 0x000fca00078ec0ff */
[----:B------:R2:W3:Y:S02]  /*d670*/  SHFL.IDX PT, R14, R2, RZ, 0x1f ;  /* 0x00001fff020e7589 */ /* 0x0004e400000e0000 */
.L_x_3384:
[----:B---3--:R-:W-:Y:S01]  /*d680*/  ISETP.NE.AND P0, PT, R14, RZ, PT ;  /* 0x000000ff0e00720c */ /* 0x008fe20003f05270 */
[----:B------:R-:W-:-:S12]  /*d690*/  BSSY B0, `(.L_x_3346) ;  /* 0x0000025000007945 */ /* 0x000fd80003800000 */
[----:B------:R-:W-:Y:S05]  /*d6a0*/  @P0 BRA `(.L_x_3347) ;  /* 0x00000000008c0947 */ /* 0x000fea0003800000 */
[----:B------:R-:W-:-:S03]  /*d6b0*/  UMOV UR4, 0xffffffff ;  /* 0xffffffff00047882 */ /* 0x000fc60000000000 */
[----:B------:R-:W-:Y:S05]  /*d6c0*/  BRA.DIV UR4, `(.L_x_3348) ;  /* 0x0000000e04d07947 */ /* 0x000fea000b800000 */
[----:B------:R-:W-:-:S13]  /*d6d0*/  ELECT P6, URZ, PT ;  /* 0x00000000003f782f */ /* 0x000fda00038c0000 */
.L_x_3387:
[----:B------:R-:W-:Y:S05]  /*d6e0*/  @!P6 BRA `(.L_x_3347) ;  /* 0x00000000007ce947 */ /* 0x000fea0003800000 */
[----:B------:R-:W-:-:S06]  /*d6f0*/  ULOP3.LUT UR4, UR37, 0x2, URZ, 0xfc, !UPT ;  /* 0x0000000225047892 */ /* 0x000fcc000f8efc3f */
[----:B--2---:R-:W-:-:S05]  /*d700*/  IMAD.U32 R2, RZ, RZ, UR4 ;  /* 0x00000004ff027e24 */ /* 0x004fca000f8e00ff */
[----:B------:R-:W-:-:S13]  /*d710*/  ISETP.NE.AND P2, PT, R2, 0x3, PT ;  /* 0x000000030200780c */ /* 0x000fda0003f45270 */
[----:B------:R-:W-:Y:S05]  /*d720*/  @!P2 BRA `(.L_x_3349) ;  /* 0x000000000004a947 */ /* 0x000fea0003800000 */
[----:B------:R-:W-:Y:S01]  /*d730*/  BPT.TRAP 0x1 ;  /* 0x000000040000795c */ /* 0x000fe20000300000 */
.L_x_3349:
[----:B------:R-:W1:Y:S01]  /*d740*/  LDL.LU R7, [R1] ;  /* 0x0000000001077983 */ /* 0x000e620000300800 */
[----:B0-----:R-:W-:Y:S02]  /*d750*/  VIADD R3, R0, 0x28c40 ;  /* 0x00028c4000037836 */ /* 0x001fe40000000000 */
[C---:B------:R-:W-:Y:S02]  /*d760*/  VIADD R2, R18.reuse, 0x1 ;  /* 0x0000000112027836 */ /* 0x040fe40000000000 */
[----:B------:R-:W-:-:S03]  /*d770*/  IMAD R6, R18, 0x8, R3 ;  /* 0x0000000812067824 */ /* 0x000fc600078e0203 */
[----:B------:R-:W-:-:S04]  /*d780*/  ISETP.NE.AND P1, PT, R2, 0x2, PT ;  /* 0x000000020200780c */ /* 0x000fc80003f25270 */
[----:B------:R-:W-:Y:S02]  /*d790*/  SEL R4, RZ, 0x1, P1 ;  /* 0x00000001ff047807 */ /* 0x000fe40000800000 */
[C---:B-1----:R-:W-:Y:S02]  /*d7a0*/  SHF.L.U32 R5, R7.reuse, 0x1f, RZ ;  /* 0x0000001f07057819 */ /* 0x042fe400000006ff */
[----:B------:R-:W-:Y:S02]  /*d7b0*/  LOP3.LUT R7, R7, R4, RZ, 0x3c, !PT ;  /* 0x0000000407077212 */ /* 0x000fe400078e3cff */
[----:B------:R-:W0:Y:S01]  /*d7c0*/  SYNCS.PHASECHK.TRANS64.TRYWAIT P0, [R6+URZ], R5 ;  /* 0x00000005060075a7 */ /* 0x000e22000800017f */
[----:B------:R-:W-:Y:S02]  /*d7d0*/  SEL R4, R2, RZ, P1 ;  /* 0x000000ff02047207 */ /* 0x000fe40000800000 */
[----:B------:R-:W-:-:S03]  /*d7e0*/  SHF.L.U32 R2, R7, 0x1f, RZ ;  /* 0x0000001f07027819 */ /* 0x000fc600000006ff */
[----:B------:R-:W-:Y:S01]  /*d7f0*/  IMAD R3, R4, 0x8, R3 ;  /* 0x0000000804037824 */ /* 0x000fe200078e0203 */
[----:B0-----:R-:W-:Y:S06]  /*d800*/  @!P0 BRA `(.L_x_3350) ;  /* 0x0000000c00a08947 */ /* 0x001fec0003800000 */
.L_x_3388:
[----:B------:R-:W1:Y:S02]  /*d810*/  SYNCS.PHASECHK.TRANS64.TRYWAIT P0, [R3+URZ], R2 ;  /* 0x00000002030075a7 */ /* 0x000e64000800017f */
[----:B-1----:R-:W-:Y:S05]  /*d820*/  @!P0 BRA `(.L_x_3351) ;  /* 0x0000000c00ac8947 */ /* 0x002fea0003800000 */
.L_x_3389:
[----:B------:R-:W-:Y:S05]  /*d830*/  @!P2 BRA `(.L_x_3352) ;  /* 0x000000000004a947 */ /* 0x000fea0003800000 */
[----:B------:R-:W-:Y:S01]  /*d840*/  BPT.TRAP 0x1 ;  /* 0x000000040000795c */ /* 0x000fe20000300000 */
.L_x_3352:
[----:B-1----:R-:W-:-:S04]  /*d850*/  VIADD R3, R0, 0x28c60 ;  /* 0x00028c6000037836 */ /* 0x002fc80000000000 */
[----:B------:R-:W-:-:S04]  /*d860*/  IMAD R18, R18, 0x8, R3 ;  /* 0x0000000812127824 */ /* 0x000fc800078e0203 */
[----:B------:R-:W1:Y:S02]  /*d870*/  SYNCS.PHASECHK.TRANS64.TRYWAIT P0, [R18+URZ], R5 ;  /* 0x00000005120075a7 */ /* 0x000e64000800017f */
[----:B-1----:R-:W-:Y:S05]  /*d880*/  @!P0 BRA `(.L_x_3353) ;  /* 0x0000000c00a88947 */ /* 0x002fea0003800000 */
.L_x_3390:
[----:B------:R-:W-:-:S07]  /*d890*/  IMAD R3, R4, 0x8, R3 ;  /* 0x0000000804037824 */ /* 0x000fce00078e0203 */
.L_x_3354:
[----:B--2---:R2:W3:Y:S02]  /*d8a0*/  SYNCS.PHASECHK.TRANS64.TRYWAIT P0, [R3+URZ], R2 ;  /* 0x00000002030075a7 */ /* 0x0044e4000800017f */
[----:B---3--:R-:W-:Y:S05]  /*d8b0*/  @!P0 NANOSLEEP.SYNCS 0x989680 ;  /* 0x009896800000895d */ /* 0x008fea0003900000 */
[----:B------:R-:W3:Y:S02]  /*d8c0*/  @!P0 SYNCS.PHASECHK.TRANS64 P0, [R3+URZ], R2 ;  /* 0x00000002030085a7 */ /* 0x000ee4000800007f */
[----:B---3--:R-:W-:Y:S05]  /*d8d0*/  @!P0 BRA `(.L_x_3354) ;  /* 0xfffffffc00f08947 */ /* 0x008fea000383ffff */
.L_x_3347:
[----:B------:R-:W-:Y:S05]  /*d8e0*/  BSYNC B0 ;  /* 0x0000000000007941 */ /* 0x000fea0003800000 */
.L_x_3346:
[----:B------:R-:W-:Y:S05]  /*d8f0*/  EXIT ;  /* 0x000000000000794d */ /* 0x000fea0003800000 */
.L_x_3216:
[----:B0-----:R-:W-:-:S04]  /*d900*/  IMAD.U32 R3, RZ, RZ, UR16 ;  /* 0x00000010ff037e24 */ /* 0x001fc8000f8e00ff */
[----:B------:R0:W1:Y:S03]  /*d910*/  SYNCS.PHASECHK.TRANS64.TRYWAIT P0, [R3+URZ+0x28c50], R0 ;  /* 0x028c5000030075a7 */ /* 0x000066000800017f */
[----:B-1----:R-:W-:Y:S05]  /*d920*/  @!P0 NANOSLEEP.SYNCS 0x989680 ;  /* 0x009896800000895d */ /* 0x002fea0003900000 */
[----:B------:R-:W1:Y:S02]  /*d930*/  @!P0 SYNCS.PHASECHK.TRANS64 P0, [R3+URZ+0x28c50], R0 ;  /* 0x028c5000030085a7 */ /* 0x000e64000800007f */
[----:B-1----:R-:W-:Y:S05]  /*d940*/  @!P0 BRA `(.L_x_3216) ;  /* 0xfffffffc00ec8947 */ /* 0x002fea000383ffff */
[----:B------:R-:W-:Y:S05]  /*d950*/  BRA `(.L_x_3355) ;  /* 0xffffff3800607947 */ /* 0x000fea000383ffff */
.L_x_3221:
[----:B-1----:R-:W-:-:S04]  /*d960*/  IMAD.U32 R4, RZ, RZ, UR6 ;  /* 0x00000006ff047e24 */ /* 0x002fc8000f8e00ff */
[----:B------:R1:W2:Y:S03]  /*d970*/  SYNCS.PHASECHK.TRANS64.TRYWAIT P0, [R4+URZ+0x28c50], R3 ;  /* 0x028c5003040075a7 */ /* 0x0002a6000800017f */
[----:B--2---:R-:W-:Y:S05]  /*d980*/  @!P0 NANOSLEEP.SYNCS 0x989680 ;  /* 0x009896800000895d */ /* 0x004fea0003900000 */
[----:B------:R-:W2:Y:S02]  /*d990*/  @!P0 SYNCS.PHASECHK.TRANS64 P0, [R4+URZ+0x28c50], R3 ;  /* 0x028c5003040085a7 */ /* 0x000ea4000800007f */
[----:B--2---:R-:W-:Y:S05]  /*d9a0*/  @!P0 BRA `(.L_x_3221) ;  /* 0xfffffffc00ec8947 */ /* 0x004fea000383ffff */
[----:B------:R-:W-:Y:S05]  /*d9b0*/  BRA `(.L_x_3220) ;  /* 0xffffff4400747947 */ /* 0x000fea000383ffff */
.L_x_3225:
[----:B0-----:R-:W-:-:S04]  /*d9c0*/  IMAD.U32 R3, RZ, RZ, UR41 ;  /* 0x00000029ff037e24 */ /* 0x001fc8000f8e00ff */
[----:B------:R0:W1:Y:S03]  /*d9d0*/  SYNCS.PHASECHK.TRANS64.TRYWAIT P1, [R3+URZ+0x28c00], R0 ;  /* 0x028c0000030075a7 */ /* 0x000066000802017f */
[----:B-1----:R-:W-:Y:S05]  /*d9e0*/  @!P1 NANOSLEEP.SYNCS 0x989680 ;  /* 0x009896800000995d */ /* 0x002fea0003900000 */
[----:B------:R-:W1:Y:S02]  /*d9f0*/  @!P1 SYNCS.PHASECHK.TRANS64 P1, [R3+URZ+0x28c00], R0 ;  /* 0x028c0000030095a7 */ /* 0x000e64000802007f */
[----:B-1----:R-:W-:Y:S05]  /*da00*/  @!P1 BRA `(.L_x_3225) ;  /* 0xfffffffc00ec9947 */ /* 0x002fea000383ffff */
[----:B------:R-:W-:Y:S05]  /*da10*/  BRA `(.L_x_3356) ;  /* 0xffffff5000c47947 */ /* 0x000fea000383ffff */
.L_x_3229:
[----:B--2---:R2:W3:Y:S02]  /*da20*/  SYNCS.PHASECHK.TRANS64.TRYWAIT P1, [R7+URZ+0x28c30], R8 ;  /* 0x028c3008070075a7 */ /* 0x0044e4000802017f */
[----:B---3--:R-:W-:Y:S05]  /*da30*/  @!P1 NANOSLEEP.SYNCS 0x989680 ;  /* 0x009896800000995d */ /* 0x008fea0003900000 */
[----:B------:R-:W3:Y:S02]  /*da40*/  @!P1 SYNCS.PHASECHK.TRANS64 P1, [R7+URZ+0x28c30], R8 ;  /* 0x028c3008070095a7 */ /* 0x000ee4000802007f */
[----:B---3--:R-:W-:Y:S05]  /*da50*/  @!P1 BRA `(.L_x_3229) ;  /* 0xfffffffc00f09947 */ /* 0x008fea000383ffff */
[----:B------:R-:W-:Y:S05]  /*da60*/  BRA `(.L_x_3228) ;  /* 0xffffff5000e07947 */ /* 0x000fea000383ffff */
.L_x_3233:
[----:B----4-:R4:W0:Y:S02]  /*da70*/  SYNCS.PHASECHK.TRANS64.TRYWAIT P2, [R7+URZ+0x28c50], R8 ;  /* 0x028c5008070075a7 */ /* 0x010824000804017f */
[----:B0-----:R-:W-:Y:S05]  /*da80*/  @!P2 NANOSLEEP.SYNCS 0x989680 ;  /* 0x009896800000a95d */ /* 0x001fea0003900000 */
[----:B------:R-:W0:Y:S02]  /*da90*/  @!P2 SYNCS.PHASECHK.TRANS64 P2, [R7+URZ+0x28c50], R8 ;  /* 0x028c50080700a5a7 */ /* 0x000e24000804007f */
[----:B0-----:R-:W-:Y:S05]  /*daa0*/  @!P2 BRA `(.L_x_3233) ;  /* 0xfffffffc00f0a947 */ /* 0x001fea000383ffff */
[----:B------:R-:W-:Y:S05]  /*dab0*/  BRA `(.L_x_3232) ;  /* 0xffffff6400f87947 */ /* 0x000fea000383ffff */
.L_x_3238:
[----:B--2---:R-:W-:-:S04]  /*dac0*/  IMAD.U32 R4, RZ, RZ, UR23 ;  /* 0x00000017ff047e24 */ /* 0x004fc8000f8e00ff */
[----:B------:R2:W3:Y:S03]  /*dad0*/  SYNCS.PHASECHK.TRANS64.TRYWAIT P3, [R4+URZ+0x28c30], R7 ;  /* 0x028c3007040075a7 */ /* 0x0004e6000806017f */
[----:B---3--:R-:W-:Y:S05]  /*dae0*/  @!P3 NANOSLEEP.SYNCS 0x989680 ;  /* 0x009896800000b95d */ /* 0x008fea0003900000 */
[----:B------:R-:W3:Y:S02]  /*daf0*/  @!P3 SYNCS.PHASECHK.TRANS64 P3, [R4+URZ+0x28c30], R7 ;  /* 0x028c30070400b5a7 */ /* 0x000ee4000806007f */
[----:B---3--:R-:W-:Y:S05]  /*db00*/  @!P3 BRA `(.L_x_3238) ;  /* 0xfffffffc00ecb947 */ /* 0x008fea000383ffff */
[----:B------:R-:W-:Y:S05]  /*db10*/  BRA `(.L_x_3237) ;  /* 0xffffff6800dc7947 */ /* 0x000fea000383ffff */
.L_x_3242:
[----:B--2---:R2:W3:Y:S02]  /*db20*/  SYNCS.PHASECHK.TRANS64.TRYWAIT P3, [R172+URZ+0x28c50], R7 ;  /* 0x028c5007ac0075a7 */ /* 0x0044e4000806017f */
[----:B---3--:R-:W-:Y:S05]  /*db30*/  @!P3 NANOSLEEP.SYNCS 0x989680 ;  /* 0x009896800000b95d */ /* 0x008fea0003900000 */
[----:B------:R-:W3:Y:S02]  /*db40*/  @!P3 SYNCS.PHASECHK.TRANS64 P3, [R172+URZ+0x28c50], R7 ;  /* 0x028c5007ac00b5a7 */ /* 0x000ee4000806007f */
[----:B---3--:R-:W-:Y:S05]  /*db50*/  @!P3 BRA `(.L_x_3242) ;  /* 0xfffffffc00f0b947 */ /* 0x008fea000383ffff */
[----:B------:R-:W-:Y:S05]  /*db60*/  BRA `(.L_x_3241) ;  /* 0xffffff8400107947 */ /* 0x000fea000383ffff */
.L_x_3254:
[----:B0-----:R-:W0:Y:S01]  /*db70*/  S2R R0, SR_TID.X ;  /* 0x0000000000007919 */ /* 0x001e220000002100 */
[----:B------:R-:W-:Y:S01]  /*db80*/  BSSY B0, `(.L_x_3357) ;  /* 0x000000a000007945 */ /* 0x000fe20003800000 */
[----:B------:R-:W-:Y:S02]  /*db90*/  IMAD.MOV.U32 R12, RZ, RZ, RZ ;  /* 0x000000ffff0c7224 */ /* 0x000fe400078e00ff */
[----:B------:R-:W-:Y:S02]  /*dba0*/  IMAD.MOV.U32 R11, RZ, RZ, 0x1f ;  /* 0x0000001fff0b7424 */ /* 0x000fe400078e00ff */
[----:B------:R-:W-:Y:S01]  /*dbb0*/  IMAD.MOV.U32 R15, RZ, RZ, -0x1 ;  /* 0xffffffffff0f7424 */ /* 0x000fe200078e00ff */
[----:B0-----:R-:W-:-:S04]  /*dbc0*/  SHF.R.U32.HI R0, RZ, 0x5, R0 ;  /* 0x00000005ff007819 */ /* 0x001fc80000011600 */
[----:B------:R-:W-:-:S05]  /*dbd0*/  LOP3.LUT R0, R0, 0x3, RZ, 0xc0, !PT ;  /* 0x0000000300007812 */ /* 0x000fca00078ec0ff */
[----:B------:R-:W-:-:S07]  /*dbe0*/  IMAD.MOV.U32 R13, RZ, RZ, R0 ;  /* 0x000000ffff0d7224 */ /* 0x000fce00078e0000 */
[----:B------:R-:W-:Y:S05]  /*dbf0*/  WARPSYNC.COLLECTIVE R15, `(.L_x_3358) ;  /* 0x000000000f087348 */ /* 0x000fea0003c00000 */
[----:B------:R0:W1:Y:S02]  /*dc00*/  SHFL.IDX P6, R14, R13, R12, R11 ;  /* 0x0000000c0d0e7389 */ /* 0x00006400000c000b */
[----:B01----:R-:W-:Y:S01]  /*dc10*/  ENDCOLLECTIVE ;  /* 0x000000000000791b */ /* 0x003fe20003800000 */
.L_x_3358:
[----:B------:R-:W-:Y:S05]  /*dc20*/  BSYNC B0 ;  /* 0x0000000000007941 */ /* 0x000fea0003800000 */
.L_x_3357:
[----:B------:R-:W-:Y:S05]  /*dc30*/  BRA `(.L_x_3359) ;  /* 0xffffffb800207947 */ /* 0x000fea000383ffff */
.L_x_3256:
[----:B------:R-:W-:Y:S01]  /*dc40*/  BSSY B0, `(.L_x_3360) ;  /* 0x0000006000007945 */ /* 0x000fe20003800000 */
[----:B------:R-:W-:-:S07]  /*dc50*/  IMAD.MOV.U32 R15, RZ, RZ, -0x1 ;  /* 0xffffffffff0f7424 */ /* 0x000fce00078e00ff */
[----:B0-----:R-:W-:Y:S05]  /*dc60*/  WARPSYNC.COLLECTIVE R15, `(.L_x_3361) ;  /* 0x000000000f0c7348 */ /* 0x001fea0003c00000 */
[----:B------:R-:W-:Y:S02]  /*dc70*/  ELECT P6, UR62, PT ;  /* 0x00000000003e782f */ /* 0x000fe400038c0000 */
[----:B------:R-:W-:Y:S01]  /*dc80*/  MOV R14, UR62 ;  /* 0x0000003e000e7c02 */ /* 0x000fe20008000f00 */
[----:B0-----:R-:W-:Y:S10]  /*dc90*/  ENDCOLLECTIVE ;  /* 0x000000000000791b */ /* 0x001ff40003800000 */
.L_x_3361:
[----:B------:R-:W-:Y:S05]  /*dca0*/  BSYNC B0 ;  /* 0x0000000000007941 */ /* 0x000fea0003800000 */
.L_x_3360:
[----:B------:R-:W-:Y:S05]  /*dcb0*/  BRA `(.L_x_3362) ;  /* 0xffffffb800207947 */ /* 0x000fea000383ffff */
.L_x_3258:
[----:B0-----:R0:W2:Y:S02]  /*dcc0*/  SYNCS.PHASECHK.TRANS64.TRYWAIT P0, [R0+URZ+0x28c40], R2 ;  /* 0x028c4002000075a7 */ /* 0x0010a4000800017f */
[----:B--2---:R-:W-:Y:S05]  /*dcd0*/  @!P0 NANOSLEEP.SYNCS 0x989680 ;  /* 0x009896800000895d */ /* 0x004fea0003900000 */
[----:B------:R-:W2:Y:S02]  /*dce0*/  @!P0 SYNCS.PHASECHK.TRANS64 P0, [R0+URZ+0x28c40], R2 ;  /* 0x028c4002000085a7 */ /* 0x000ea4000800007f */
[----:B--2---:R-:W-:Y:S05]  /*dcf0*/  @!P0 BRA `(.L_x_3258) ;  /* 0xfffffffc00f08947 */ /* 0x004fea000383ffff */
[----:B------:R-:W-:Y:S05]  /*dd00*/  BRA `(.L_x_3363) ;  /* 0xffffffb8007c7947 */ /* 0x000fea000383ffff */
.L_x_3261:
        /* <DEDUP_REMOVED lines=8> */
.L_x_3364:
[----:B------:R-:W-:Y:S01]  /*dd90*/  IMAD.MOV.U32 R13, RZ, RZ, R0 ;  /* 0x000000ffff0d7224 */ /* 0x000fe200078e0000 */
[----:B------:R-:W-:Y:S01]  /*dda0*/  LOP3.LUT R7, R7, 0x7f, RZ, 0xc0, !PT ;  /* 0x0000007f07077812 */ /* 0x000fe200078ec0ff */
[----:B------:R-:W-:-:S07]  /*ddb0*/  IMAD.MOV.U32 R6, RZ, RZ, R14 ;  /* 0x000000ffff067224 */ /* 0x000fce00078e000e */
[----:B------:R-:W-:Y:S05]  /*ddc0*/  WARPSYNC.COLLECTIVE R15, `(.L_x_3365) ;  /* 0x000000000f087348 */ /* 0x000fea0003c00000 */
[----:B------:R0:W1:Y:S02]  /*ddd0*/  SHFL.IDX P6, R14, R13, R12, R11 ;  /* 0x0000000c0d0e7389 */ /* 0x00006400000c000b */
[----:B01----:R-:W-:Y:S01]  /*dde0*/  ENDCOLLECTIVE ;  /* 0x000000000000791b */ /* 0x003fe20003800000 */
.L_x_3365:
[----:B------:R-:W-:Y:S01]  /*ddf0*/  SHF.R.U32.HI R5, RZ, 0x3, R7 ;  /* 0x00000003ff057819 */ /* 0x000fe20000011607 */
[----:B------:R-:W-:Y:S02]  /*de00*/  ULDC UR4, c[0x0][0x288] ;  /* 0x0000a20000047ab9 */ /* 0x000fe40000000800 */
[----:B------:R-:W-:Y:S02]  /*de10*/  IMAD R3, R8, UR4, RZ ;  /* 0x0000000408037c24 */ /* 0x000fe4000f8e02ff */
[----:B------:R-:W-:-:S04]  /*de20*/  IMAD R4, R4, 0x40, R5 ;  /* 0x0000004004047824 */ /* 0x000fc800078e0205 */
        /* <DEDUP_REMOVED lines=8> */
.L_x_3366:
        /* <DEDUP_REMOVED lines=9> */
[----:B------:R0:W-:Y:S01]  /*df40*/  @!P1 LDGSTS.E.BYPASS.LTC128B.128 [R9+0x20400], desc[UR42][R6.64], !P0 ;  /* 0x2040000006099fae */ /* 0x0001e2000c101d6a */
[----:B------:R-:W-:Y:S01]  /*df50*/  ISETP.GE.AND P1, PT, R5, R3, PT ;  /* 0x000000030500720c */ /* 0x000fe20003f26270 */
[----:B------:R-:W-:Y:S02]  /*df60*/  VIADD R5, R4, 0x20 ;  /* 0x0000002004057836 */ /* 0x000fe40000000000 */
[----:B0-----:R-:W-:-:S10]  /*df70*/  IMAD.MOV.U32 R6, RZ, RZ, R14 ;  /* 0x000000ffff067224 */ /* 0x001fd400078e000e */
[----:B------:R-:W-:Y:S05]  /*df80*/  WARPSYNC.COLLECTIVE R15, `(.L_x_3367) ;  /* 0x000000000f087348 */ /* 0x000fea0003c00000 */
[----:B------:R0:W1:Y:S02]  /*df90*/  SHFL.IDX P6, R14, R13, R12, R11 ;  /* 0x0000000c0d0e7389 */ /* 0x00006400000c000b */
[----:B01----:R-:W-:Y:S01]  /*dfa0*/  ENDCOLLECTIVE ;  /* 0x000000000000791b */ /* 0x003fe20003800000 */
.L_x_3367:
[----:B------:R-:W-:Y:S02]  /*dfb0*/  IMAD.MOV.U32 R13, RZ, RZ, R2 ;  /* 0x000000ffff0d7224 */ /* 0x000fe400078e0002 */
[----:B------:R-:W-:Y:S02]  /*dfc0*/  IMAD.MOV.U32 R12, RZ, RZ, 0x2 ;  /* 0x00000002ff0c7424 */ /* 0x000fe400078e00ff */
[----:B------:R-:W-:-:S07]  /*dfd0*/  IMAD.MOV.U32 R7, RZ, RZ, R14 ;  /* 0x000000ffff077224 */ /* 0x000fce00078e000e */
[----:B------:R-:W-:Y:S05]  /*dfe0*/  WARPSYNC.COLLECTIVE R15, `(.L_x_3368) ;  /* 0x000000000f087348 */ /* 0x000fea0003c00000 */
[----:B------:R0:W1:Y:S02]  /*dff0*/  SHFL.IDX P6, R14, R13, R12, R11 ;  /* 0x0000000c0d0e7389 */ /* 0x00006400000c000b */
[----:B01----:R-:W-:Y:S01]  /*e000*/  ENDCOLLECTIVE ;  /* 0x000000000000791b */ /* 0x003fe20003800000 */
.L_x_3368:
        /* <DEDUP_REMOVED lines=11> */
[----:B0-----:R-:W-:-:S12]  /*e0c0*/  IMAD.MOV.U32 R6, RZ, RZ, R14 ;  /* 0x000000ffff067224 */ /* 0x001fd800078e000e */
[----:B------:R-:W-:Y:S05]  /*e0d0*/  WARPSYNC.COLLECTIVE R15, `(.L_x_3369) ;  /* 0x000000000f087348 */ /* 0x000fea0003c00000 */
[----:B------:R0:W1:Y:S02]  /*e0e0*/  SHFL.IDX P6, R14, R13, R12, R11 ;  /* 0x0000000c0d0e7389 */ /* 0x00006400000c000b */
[----:B01----:R-:W-:Y:S01]  /*e0f0*/  ENDCOLLECTIVE ;  /* 0x000000000000791b */ /* 0x003fe20003800000 */
.L_x_3369:
[----:B------:R-:W-:Y:S02]  /*e100*/  IMAD.MOV.U32 R13, RZ, RZ, R2 ;  /* 0x000000ffff0d7224 */ /* 0x000fe400078e0002 */
[----:B------:R-:W-:Y:S02]  /*e110*/  IMAD.MOV.U32 R12, RZ, RZ, 0x3 ;  /* 0x00000003ff0c7424 */ /* 0x000fe400078e00ff */
[----:B------:R-:W-:-:S07]  /*e120*/  IMAD.MOV.U32 R7, RZ, RZ, R14 ;  /* 0x000000ffff077224 */ /* 0x000fce00078e000e */
[----:B------:R-:W-:Y:S05]  /*e130*/  WARPSYNC.COLLECTIVE R15, `(.L_x_3370) ;  /* 0x000000000f087348 */ /* 0x000fea0003c00000 */
[----:B------:R0:W1:Y:S02]  /*e140*/  SHFL.IDX P6, R14, R13, R12, R11 ;  /* 0x0000000c0d0e7389 */ /* 0x00006400000c000b */
[----:B01----:R-:W-:Y:S01]  /*e150*/  ENDCOLLECTIVE ;  /* 0x000000000000791b */ /* 0x003fe20003800000 */
.L_x_3370:
        /* <DEDUP_REMOVED lines=10> */
.L_x_3371:
[----:B------:R-:W-:Y:S01]  /*e200*/  @!PT LDS RZ, [RZ] ;  /* 0x00000000fffff984 */ /* 0x000fe20000000800 */
[----:B------:R-:W-:Y:S01]  /*e210*/  @!PT LDS RZ, [RZ] ;  /* 0x00000000fffff984 */ /* 0x000fe20000000800 */
[----:B------:R-:W-:Y:S01]  /*e220*/  @!PT LDS RZ, [RZ] ;  /* 0x00000000fffff984 */ /* 0x000fe20000000800 */
[----:B------:R1:W-:Y:S01]  /*e230*/  @!P1 LDGSTS.E.BYPASS.LTC128B.128 [R9+0x21400], desc[UR42][R6.64], !P0 ;  /* 0x2140000006099fae */ /* 0x0003e2000c101d6a */
[----:B------:R-:W-:Y:S01]  /*e240*/  IMAD.MOV.U32 R0, RZ, RZ, R14 ;  /* 0x000000ffff007224 */ /* 0x000fe200078e000e */
[----:B------:R-:W-:Y:S06]  /*e250*/  BRA `(.L_x_3372) ;  /* 0xffffffbc00787947 */ /* 0x000fec000383ffff */
.L_x_3263:
[----:B0-----:R-:W-:-:S04]  /*e260*/  IMAD.U32 R3, RZ, RZ, UR36 ;  /* 0x00000024ff037e24 */ /* 0x001fc8000f8e00ff */
[----:B------:R0:W1:Y:S03]  /*e270*/  SYNCS.PHASECHK.TRANS64.TRYWAIT P0, [R3+URZ+0x28c20], R0 ;  /* 0x028c2000030075a7 */ /* 0x000066000800017f */
[----:B-1----:R-:W-:Y:S05]  /*e280*/  @!P0 NANOSLEEP.SYNCS 0x989680 ;  /* 0x009896800000895d */ /* 0x002fea0003900000 */
[----:B------:R-:W1:Y:S02]  /*e290*/  @!P0 SYNCS.PHASECHK.TRANS64 P0, [R3+URZ+0x28c20], R0 ;  /* 0x028c2000030085a7 */ /* 0x000e64000800007f */
[----:B-1----:R-:W-:Y:S05]  /*e2a0*/  @!P0 BRA `(.L_x_3263) ;  /* 0xfffffffc00ec8947 */ /* 0x002fea000383ffff */
[----:B------:R-:W-:Y:S05]  /*e2b0*/  BRA `(.L_x_3373) ;  /* 0xffffffbc00ac7947 */ /* 0x000fea000383ffff */
.L_x_3267:
[----:B0-----:R0:W1:Y:S02]  /*e2c0*/  SYNCS.PHASECHK.TRANS64.TRYWAIT P0, [R3+URZ+0x28c60], R0 ;  /* 0x028c6000030075a7 */ /* 0x001064000800017f */
[----:B-1----:R-:W-:Y:S05]  /*e2d0*/  @!P0 NANOSLEEP.SYNCS 0x989680 ;  /* 0x009896800000895d */ /* 0x002fea0003900000 */
[----:B------:R-:W1:Y:S02]  /*e2e0*/  @!P0 SYNCS.PHASECHK.TRANS64 P0, [R3+URZ+0x28c60], R0 ;  /* 0x028c6000030085a7 */ /* 0x000e64000800007f */
[----:B-1----:R-:W-:Y:S05]  /*e2f0*/  @!P0 BRA `(.L_x_3267) ;  /* 0xfffffffc00f08947 */ /* 0x002fea000383ffff */
[----:B------:R-:W-:Y:S05]  /*e300*/  BRA `(.L_x_3374) ;  /* 0xffffffbc00d07947 */ /* 0x000fea000383ffff */
.L_x_3284:
[----:B-1----:R1:W2:Y:S02]  /*e310*/  SYNCS.PHASECHK.TRANS64.TRYWAIT P0, [R3+URZ+0x28c40], R2 ;  /* 0x028c4002030075a7 */ /* 0x0022a4000800017f */
[----:B--2---:R-:W-:Y:S05]  /*e320*/  @!P0 NANOSLEEP.SYNCS 0x989680 ;  /* 0x009896800000895d */ /* 0x004fea0003900000 */
[----:B------:R-:W2:Y:S02]  /*e330*/  @!P0 SYNCS.PHASECHK.TRANS64 P0, [R3+URZ+0x28c40], R2 ;  /* 0x028c4002030085a7 */ /* 0x000ea4000800007f */
[----:B--2---:R-:W-:Y:S05]  /*e340*/  @!P0 BRA `(.L_x_3284) ;  /* 0xfffffffc00f08947 */ /* 0x004fea000383ffff */
[----:B------:R-:W-:Y:S05]  /*e350*/  BRA `(.L_x_3375) ;  /* 0xffffffc800b87947 */ /* 0x000fea000383ffff */
.L_x_3289:
[----:B0-----:R0:W2:Y:S02]  /*e360*/  SYNCS.PHASECHK.TRANS64.TRYWAIT P0, [R3+URZ+0x28c60], R2 ;  /* 0x028c6002030075a7 */ /* 0x0010a4000800017f */
[----:B--2---:R-:W-:Y:S05]  /*e370*/  @!P0 NANOSLEEP.SYNCS 0x989680 ;  /* 0x009896800000895d */ /* 0x004fea0003900000 */
[----:B------:R-:W2:Y:S02]  /*e380*/  @!P0 SYNCS.PHASECHK.TRANS64 P0, [R3+URZ+0x28c60], R2 ;  /* 0x028c6002030085a7 */ /* 0x000ea4000800007f */
[----:B--2---:R-:W-:Y:S05]  /*e390*/  @!P0 BRA `(.L_x_3289) ;  /* 0xfffffffc00f08947 */ /* 0x004fea000383ffff */
[----:B------:R-:W-:Y:S05]  /*e3a0*/  BRA `(.L_x_3376) ;  /* 0xffffffcc00307947 */ /* 0x000fea000383ffff */
.L_x_3305:
[----:B--2---:R2:W3:Y:S02]  /*e3b0*/  SYNCS.PHASECHK.TRANS64.TRYWAIT P0, [R4+URZ+0x28c40], R2 ;  /* 0x028c4002040075a7 */ /* 0x0044e4000800017f */
[----:B---3--:R-:W-:Y:S05]  /*e3c0*/  @!P0 NANOSLEEP.SYNCS 0x989680 ;  /* 0x009896800000895d */ /* 0x008fea0003900000 */
[----:B------:R-:W3:Y:S02]  /*e3d0*/  @!P0 SYNCS.PHASECHK.TRANS64 P0, [R4+URZ+0x28c40], R2 ;  /* 0x028c4002040085a7 */ /* 0x000ee4000800007f */
[----:B---3--:R-:W-:Y:S05]  /*e3e0*/  @!P0 BRA `(.L_x_3305) ;  /* 0xfffffffc00f08947 */ /* 0x008fea000383ffff */
[----:B------:R-:W-:Y:S05]  /*e3f0*/  BRA `(.L_x_3377) ;  /* 0xffffffd8000c7947 */ /* 0x000fea000383ffff */
.L_x_3310:
[----:B0-----:R0:W1:Y:S02]  /*e400*/  SYNCS.PHASECHK.TRANS64.TRYWAIT P0, [R4+URZ+0x28c60], R2 ;  /* 0x028c6002040075a7 */ /* 0x001064000800017f */
[----:B-1----:R-:W-:Y:S05]  /*e410*/  @!P0 NANOSLEEP.SYNCS 0x989680 ;  /* 0x009896800000895d */ /* 0x002fea0003900000 */
[----:B------:R-:W1:Y:S02]  /*e420*/  @!P0 SYNCS.PHASECHK.TRANS64 P0, [R4+URZ+0x28c60], R2 ;  /* 0x028c6002040085a7 */ /* 0x000e64000800007f */
[----:B-1----:R-:W-:Y:S05]  /*e430*/  @!P0 BRA `(.L_x_3310) ;  /* 0xfffffffc00f08947 */ /* 0x002fea000383ffff */
[----:B------:R-:W-:Y:S05]  /*e440*/  BRA `(.L_x_3378) ;  /* 0xffffffd800847947 */ /* 0x000fea000383ffff */
.L_x_3325:
[----:B0-----:R0:W2:Y:S02]  /*e450*/  SYNCS.PHASECHK.TRANS64.TRYWAIT P0, [R4+URZ+0x28c40], R2 ;  /* 0x028c4002040075a7 */ /* 0x0010a4000800017f */
[----:B--2---:R-:W-:Y:S05]  /*e460*/  @!P0 NANOSLEEP.SYNCS 0x989680 ;  /* 0x009896800000895d */ /* 0x004fea0003900000 */
[----:B------:R-:W2:Y:S02]  /*e470*/  @!P0 SYNCS.PHASECHK.TRANS64 P0, [R4+URZ+0x28c40], R2 ;  /* 0x028c4002040085a7 */ /* 0x000ea4000800007f */
[----:B--2---:R-:W-:Y:S05]  /*e480*/  @!P0 BRA `(.L_x_3325) ;  /* 0xfffffffc00f08947 */ /* 0x004fea000383ffff */
[----:B------:R-:W-:Y:S05]  /*e490*/  BRA `(.L_x_3379) ;  /* 0xffffffe4003c7947 */ /* 0x000fea000383ffff */
.L_x_3330:
[----:B-1----:R1:W2:Y:S02]  /*e4a0*/  SYNCS.PHASECHK.TRANS64.TRYWAIT P0, [R4+URZ+0x28c60], R2 ;  /* 0x028c6002040075a7 */ /* 0x0022a4000800017f */
[----:B--2---:R-:W-:Y:S05]  /*e4b0*/  @!P0 NANOSLEEP.SYNCS 0x989680 ;  /* 0x009896800000895d */ /* 0x004fea0003900000 */
[----:B------:R-:W2:Y:S02]  /*e4c0*/  @!P0 SYNCS.PHASECHK.TRANS64 P0, [R4+URZ+0x28c60], R2 ;  /* 0x028c6002040085a7 */ /* 0x000ea4000800007f */
[----:B--2---:R-:W-:Y:S05]  /*e4d0*/  @!P0 BRA `(.L_x_3330) ;  /* 0xfffffffc00f08947 */ /* 0x004fea000383ffff */
[----:B------:R-:W-:Y:S05]  /*e4e0*/  BRA `(.L_x_3380) ;  /* 0xffffffe400b47947 */ /* 0x000fea000383ffff */
.L_x_3344:
[----:B0-----:R0:W2:Y:S02]  /*e4f0*/  SYNCS.PHASECHK.TRANS64.TRYWAIT P0, [R0+URZ+0x28c20], R3 ;  /* 0x028c2003000075a7 */ /* 0x0010a4000800017f */
[----:B--2---:R-:W-:Y:S05]  /*e500*/  @!P0 NANOSLEEP.SYNCS 0x989680 ;  /* 0x009896800000895d */ /* 0x004fea0003900000 */
[----:B------:R-:W2:Y:S02]  /*e510*/  @!P0 SYNCS.PHASECHK.TRANS64 P0, [R0+URZ+0x28c20], R3 ;  /* 0x028c2003000085a7 */ /* 0x000ea4000800007f */
[----:B--2---:R-:W-:Y:S05]  /*e520*/  @!P0 BRA `(.L_x_3344) ;  /* 0xfffffffc00f08947 */ /* 0x004fea000383ffff */
[----:B------:R-:W-:Y:S05]  /*e530*/  BRA `(.L_x_3381) ;  /* 0xfffffff000347947 */ /* 0x000fea000383ffff */
.L_x_3345:
        /* <DEDUP_REMOVED lines=11> */
.L_x_3383:
[----:B------:R-:W-:Y:S05]  /*e5f0*/  BSYNC B0 ;  /* 0x0000000000007941 */ /* 0x000fea0003800000 */
.L_x_3382:
[----:B------:R-:W-:Y:S05]  /*e600*/  BRA `(.L_x_3384) ;  /* 0xfffffff0001c7947 */ /* 0x000fea000383ffff */
.L_x_3348:
[----:B------:R-:W-:Y:S01]  /*e610*/  BSSY B1, `(.L_x_3385) ;  /* 0x0000006000017945 */ /* 0x000fe20003800000 */
[----:B------:R-:W-:-:S07]  /*e620*/  IMAD.MOV.U32 R15, RZ, RZ, -0x1 ;  /* 0xffffffffff0f7424 */ /* 0x000fce00078e00ff */
[----:B012---:R-:W-:Y:S05]  /*e630*/  WARPSYNC.COLLECTIVE R15, `(.L_x_3386) ;  /* 0x000000000f0c7348 */ /* 0x007fea0003c00000 */
[----:B------:R-:W-:Y:S02]  /*e640*/  ELECT P6, UR62, PT ;  /* 0x00000000003e782f */ /* 0x000fe400038c0000 */
[----:B------:R-:W-:Y:S01]  /*e650*/  MOV R14, UR62 ;  /* 0x0000003e000e7c02 */ /* 0x000fe20008000f00 */
[----:B012---:R-:W-:Y:S10]  /*e660*/  ENDCOLLECTIVE ;  /* 0x000000000000791b */ /* 0x007ff40003800000 */
.L_x_3386:
[----:B------:R-:W-:Y:S05]  /*e670*/  BSYNC B1 ;  /* 0x0000000000017941 */ /* 0x000fea0003800000 */
.L_x_3385:
[----:B------:R-:W-:Y:S05]  /*e680*/  BRA `(.L_x_3387) ;  /* 0xfffffff000147947 */ /* 0x000fea000383ffff */
.L_x_3350:
[----:B0-----:R0:W1:Y:S02]  /*e690*/  SYNCS.PHASECHK.TRANS64.TRYWAIT P0, [R6+URZ], R5 ;  /* 0x00000005060075a7 */ /* 0x001064000800017f */
[----:B-1----:R-:W-:Y:S05]  /*e6a0*/  @!P0 NANOSLEEP.SYNCS 0x989680 ;  /* 0x009896800000895d */ /* 0x002fea0003900000 */
[----:B------:R-:W1:Y:S02]  /*e6b0*/  @!P0 SYNCS.PHASECHK.TRANS64 P0, [R6+URZ], R5 ;  /* 0x00000005060085a7 */ /* 0x000e64000800007f */
[----:B-1----:R-:W-:Y:S05]  /*e6c0*/  @!P0 BRA `(.L_x_3350) ;  /* 0xfffffffc00f08947 */ /* 0x002fea000383ffff */
[----:B------:R-:W-:Y:S05]  /*e6d0*/  BRA `(.L_x_3388) ;  /* 0xfffffff0004c7947 */ /* 0x000fea000383ffff */
.L_x_3351:
[----:B-1----:R1:W2:Y:S02]  /*e6e0*/  SYNCS.PHASECHK.TRANS64.TRYWAIT P0, [R3+URZ], R2 ;  /* 0x00000002030075a7 */ /* 0x0022a4000800017f */
[----:B--2---:R-:W-:Y:S05]  /*e6f0*/  @!P0 NANOSLEEP.SYNCS 0x989680 ;  /* 0x009896800000895d */ /* 0x004fea0003900000 */
[----:B------:R-:W2:Y:S02]  /*e700*/  @!P0 SYNCS.PHASECHK.TRANS64 P0, [R3+URZ], R2 ;  /* 0x00000002030085a7 */ /* 0x000ea4000800007f */
[----:B--2---:R-:W-:Y:S05]  /*e710*/  @!P0 BRA `(.L_x_3351) ;  /* 0xfffffffc00f08947 */ /* 0x004fea000383ffff */
[----:B------:R-:W-:Y:S05]  /*e720*/  BRA `(.L_x_3389) ;  /* 0xfffffff000407947 */ /* 0x000fea000383ffff */
.L_x_3353:
[----:B-1----:R1:W2:Y:S02]  /*e730*/  SYNCS.PHASECHK.TRANS64.TRYWAIT P0, [R18+URZ], R5 ;  /* 0x00000005120075a7 */ /* 0x0022a4000800017f */
[----:B--2---:R-:W-:Y:S05]  /*e740*/  @!P0 NANOSLEEP.SYNCS 0x989680 ;  /* 0x009896800000895d */ /* 0x004fea0003900000 */
[----:B------:R-:W2:Y:S02]  /*e750*/  @!P0 SYNCS.PHASECHK.TRANS64 P0, [R18+URZ], R5 ;  /* 0x00000005120085a7 */ /* 0x000ea4000800007f */
[----:B--2---:R-:W-:Y:S05]  /*e760*/  @!P0 BRA `(.L_x_3353) ;  /* 0xfffffffc00f08947 */ /* 0x004fea000383ffff */
[----:B------:R-:W-:Y:S05]  /*e770*/  BRA `(.L_x_3390) ;  /* 0xfffffff000447947 */ /* 0x000fea000383ffff */
.L_x_3391:
        /* <DEDUP_REMOVED lines=16> */
.L_x_15284:


//--------------------- .text._ZN7cutlass13device_kernelIN5flash11enable_sm90INS1_16FlashAttnFwdSm90INS1_25CollectiveMainloopFwdSm90ILi2EN4cute5tupleIJNS5_1CILi1EEES8_S8_EEENS6_IJNS7_ILi64EEESA_SA_EEELi512ENS_6half_tEfNS_4arch4Sm90ELb0ELb0ELb1ELb0ELb0ELb0ELb1ELb0ELb0ELb1ELb0ELb0EEENS1_21CollectiveEpilogueFwdINS6_IJSA_NS7_ILi512EEESA_EEES9_SC_SE_Li256ELb0ELb1ELb0ELb0EEENS1_29StaticPersistentTileSchedulerILb0EEEEEEEEEvNT_6ParamsE --------------------------
	.section	.text._ZN7cutlass13device_kernelIN5flash11enable_sm90INS1_16FlashAttnFwdSm90INS1_25CollectiveMainloopFwdSm90ILi2EN4cute5tupleIJNS5_1CILi1EEES8_S8_EEENS6_IJNS7_ILi64EEESA_SA_EEELi512ENS_6half_tEfNS_4arch4Sm90ELb0ELb0ELb1ELb0ELb0ELb0ELb1ELb0ELb0ELb1ELb0ELb0EEENS1_21CollectiveEpilogueFwdINS6_IJSA_NS7_ILi512EEESA_EEES9_SC_SE_Li256ELb0ELb1ELb0ELb0EEENS1_29StaticPersistentTileSchedulerILb0EEEEEEEEEvNT_6ParamsE,"ax",@progbits
	.align	128
.text._ZN7cutlass13device_kernelIN5flash11enable_sm90INS1_16FlashAttnFwdSm90INS1_25CollectiveMainloopFwdSm90ILi2EN4cute5tupleIJNS5_1CILi1EEES8_S8_EEENS6_IJNS7_ILi64EEESA_SA_EEELi512ENS_6half_tEfNS_4arch4Sm90ELb0ELb0ELb1ELb0ELb0ELb0ELb1ELb0ELb0ELb1ELb0ELb0EEENS1_21CollectiveEpilogueFwdINS6_IJSA_NS7_ILi512EEESA_EEES9_SC_SE_Li256ELb0ELb1ELb0ELb0EEENS1_29StaticPersistentTileSchedulerILb0EEEEEEEEEvNT_6ParamsE:
        .type           _ZN7cutlass13device_kernelIN5flash11enable_sm90INS1_16FlashAttnFwdSm90INS1_25CollectiveMainloopFwdSm90ILi2EN4cute5tupleIJNS5_1CILi1EEES8_S8_EEENS6_IJNS7_ILi64EEESA_SA_EEELi512ENS_6half_tEfNS_4arch4Sm90ELb0ELb0ELb1ELb0ELb0ELb0ELb1ELb0ELb0ELb1ELb0ELb0EEENS1_21CollectiveEpilogueFwdINS6_IJSA_NS7_ILi512EEESA_EEES9_SC_SE_Li256ELb0ELb1ELb0ELb0EEENS1_29StaticPersistentTileSchedulerILb0EEEEEEEEEvNT_6ParamsE,@function
        .size           _ZN7cutlass13device_kernelIN5flash11enable_sm90INS1_16FlashAttnFwdSm90INS1_25CollectiveMainloopFwdSm90ILi2EN4cute5tupleIJNS5_1CILi1EEES8_S8_EEENS6_IJNS7_ILi64EEESA_SA_EEELi512ENS_6half_tEfNS_4arch4Sm90ELb0ELb0ELb1ELb0ELb0ELb0ELb1ELb0ELb0ELb1ELb0ELb0EEENS1_21CollectiveEpilogueFwdINS6_IJSA_NS7_ILi512EEESA_EEES9_SC_SE_Li256ELb0ELb1ELb0ELb0EEENS1_29StaticPersistentTileSchedulerILb0EEEEEEEEEvNT_6ParamsE,(.L_x_15285 - _ZN7cutlass13device_kernelIN5flash11enable_sm90INS1_16FlashAttnFwdSm90INS1_25CollectiveMainloopFwdSm90ILi2EN4cute5tupleIJNS5_1CILi1EEES8_S8_EEENS6_IJNS7_ILi64EEESA_SA_EEELi512ENS_6half_tEfNS_4arch4Sm90ELb0ELb0ELb1ELb0ELb0ELb0ELb1ELb0ELb0ELb1ELb0ELb0EEENS1_21CollectiveEpilogueFwdINS6_IJSA_NS7_ILi512EEESA_EEES9_SC_SE_Li256ELb0ELb1ELb0ELb0EEENS1_29StaticPersistentTileSchedulerILb0EEEEEEEEEvNT_6ParamsE)
        .other          _ZN7cutlass13device_kernelIN5flash11enable_sm90INS1_16FlashAttnFwdSm90INS1_25CollectiveMainloopFwdSm90ILi2EN4cute5tupleIJNS5_1CILi1EEES8_S8_EEENS6_IJNS7_ILi64EEESA_SA_EEELi512ENS_6half_tEfNS_4arch4Sm90ELb0ELb0ELb1ELb0ELb0ELb0ELb1ELb0ELb0ELb1ELb0ELb0EEENS1_21CollectiveEpilogueFwdINS6_IJSA_NS7_ILi512EEESA_EEES9_SC_SE_Li256ELb0ELb1ELb0ELb0EEENS1_29StaticPersistentTileSchedulerILb0EEEEEEEEEvNT_6ParamsE,@"STO_CUDA_ENTRY STV_DEFAULT"
_ZN7cutlass13device_kernelIN5flash11enable_sm90INS1_16FlashAttnFwdSm90INS1_25CollectiveMainloopFwdSm90ILi2EN4cute5tupleIJNS5_1CILi1EEES8_S8_EEENS6_IJNS7_ILi64EEESA_SA_EEELi512ENS_6half_tEfNS_4arch4Sm90ELb0ELb0ELb1ELb0ELb0ELb0ELb1ELb0ELb0ELb1ELb0ELb0EEENS1_21CollectiveEpilogueFwdINS6_IJSA_NS7_ILi512EEESA_EEES9_SC_SE_Li256ELb0ELb1ELb0ELb0EEENS1_29StaticPersistentTileSchedulerILb0EEEEEEEEEvNT_6ParamsE:
        /* <DEDUP_REMOVED lines=17> */
.L_x_3393:
[----:B------:R-:W-:Y:S05]  /*0110*/  BSYNC B0 ;  /* 0x0000000000007941 */ /* 0x000fea0003800000 */
.L_x_3392:
[----:B------:R-:W-:Y:S01]  /*0120*/  SHF.R.U32.HI R4, RZ, 0x7, R0 ;  /* 0x00000007ff047819 */ /* 0x000fe20000011600 */
[----:B------:R-:W-:Y:S01]  /*0130*/  VOTEU.ANY UP0, P0 ;  /* 0x00000000003f7886 */ /* 0x000fe20000000100 */
[----:B------:R-:W0:Y:S01]  /*0140*/  SHFL.IDX PT, R3, R2, RZ, 0x1f ;  /* 0x00001fff02037589 */ /* 0x000e2200000e0000 */
[----:B------:R-:W-:Y:S01]  /*0150*/  UMOV UR4, 0x80 ;  /* 0x0000008000047882 */ /* 0x000fe20000000000 */
[----:B------:R-:W-:Y:S01]  /*0160*/  UMOV UR7, 0x100 ;  /* 0x0000010000077882 */ /* 0x000fe20000000000 */
[----:B------:R-:W-:Y:S01]  /*0170*/  VOTEU.ANY UP1, P0 ;  /* 0x00000000003f7886 */ /* 0x000fe20000020100 */
[----:B------:R-:W1:Y:S01]  /*0180*/  SHFL.IDX PT, R4, R4, RZ, 0x1f ;  /* 0x00001fff04047589 */ /* 0x000e6200000e0000 */
[----:B------:R-:W2:Y:S01]  /*0190*/  @UP0 S2UR UR8, SR_CgaCtaId ;  /* 0x00000000000809c3 */ /* 0x000ea20000008800 */
[----:B------:R-:W-:Y:S01]  /*01a0*/  @UP0 UMOV UR6, 0x400 ;  /* 0x0000040000060882 */ /* 0x000fe20000000000 */
[----:B------:R-:W-:-:S04]  /*01b0*/  @UP0 UIADD3 UR4, -UR4, 0x100000, URZ ;  /* 0x0010000004040890 */ /* 0x000fc8000fffe13f */
[----:B------:R-:W-:Y:S02]  /*01c0*/  @UP0 USHF.L.U32 UR5, UR4, 0xb, URZ ;  /* 0x0000000b04050899 */ /* 0x000fe4000800063f */
[----:B------:R-:W-:Y:S01]  /*01d0*/  @UP0 USHF.L.U32 UR4, UR4, 0x1, URZ ;  /* 0x0000000104040899 */ /* 0x000fe2000800063f */
[----:B------:R-:W-:Y:S01]  /*01e0*/  VOTEU.ANY UP2, P0 ;  /* 0x00000000003f7886 */ /* 0x000fe20000040100 */
[----:B0-----:R-:W-:Y:S01]  /*01f0*/  ISETP.NE.AND P1, PT, R3, RZ, PT ;  /* 0x000000ff0300720c */ /* 0x001fe20003f25270 */
[----:B-1----:R0:W-:Y:S01]  /*0200*/  STL [R1], R4 ;  /* 0x0000000401007387 */ /* 0x0021e20000100800 */
[----:B--2---:R-:W-:Y:S02]  /*0210*/  @UP0 ULEA UR8, UR8, UR6, 0x18 ;  /* 0x0000000608080291 */ /* 0x004fe4000f8ec03f */
[----:B------:R-:W-:-:S04]  /*0220*/  @UP0 UIADD3 UR6, -UR7, 0x100000, URZ ;  /* 0x0010000007060890 */ /* 0x000fc8000fffe13f */
[----:B------:R-:W-:Y:S02]  /*0230*/  @UP0 USHF.L.U32 UR7, UR6, 0xb, URZ ;  /* 0x0000000b06070899 */ /* 0x000fe4000800063f */
[----:B------:R-:W-:Y:S01]  /*0240*/  @UP0 USHF.L.U32 UR6, UR6, 0x1, URZ ;  /* 0x0000000106060899 */ /* 0x000fe2000800063f */
[----:B------:R-:W-:Y:S01]  /*0250*/  VOTEU.ANY UP0, P0 ;  /* 0x00000000003f7886 */ /* 0x000fe20000000100 */
[----:B------:R-:W1:Y:S04]  /*0260*/  FENCE.VIEW.ASYNC.S ;  /* 0x00000000000073c6 */ /* 0x000e680000000000 */
[----:B-1----:R0:W1:Y:S01]  /*0270*/  @UP0 SYNCS.EXCH.64 URZ, [UR8+0x38800], UR4 ;  /* 0x03880004083f05b2 */ /* 0x0020620008000100 */
[----:B------:R0:W2:Y:S05]  /*0280*/  @UP1 SYNCS.EXCH.64 URZ, [UR8+0x38810], UR4 ;  /* 0x03881004083f15b2 */ /* 0x0000aa0008000100 */
[----:B------:R0:W3:Y:S02]  /*0290*/  @UP2 SYNCS.EXCH.64 URZ, [UR8+0x38820], UR6 ;  /* 0x03882006083f25b2 */ /* 0x0000e40008000100 */
[----:B0-----:R-:W-:Y:S05]  /*02a0*/  @P1 BRA `(.L_x_3394) ;  /* 0x0000000000381947 */ /* 0x001fea0003800000 */
[----:B------:R-:W0:Y:S01]  /*02b0*/  S2UR UR5, SR_CgaCtaId ;  /* 0x00000000000579c3 */ /* 0x000e220000008800 */
        /* <DEDUP_REMOVED lines=11> */
[----:B------:R0:W0:Y:S01]  /*0370*/  SYNCS.EXCH.64 URZ, [UR6+0x38848], UR4 ;  /* 0x03884804063f75b2 */ /* 0x0000220008000100 */
[----:B------:R-:W-:Y:S01]  /*0380*/  NOP ;  /* 0x0000000000007918 */ /* 0x000fe20000000000 */
.L_x_3394:
[----:B------:R-:W5:Y:S01]  /*0390*/  SHFL.IDX PT, R3, R2, RZ, 0x1f ;  /* 0x00001fff02037589 */ /* 0x000f6200000e0000 */
[----:B------:R-:W-:Y:S01]  /*03a0*/  NOP ;  /* 0x0000000000007918 */ /* 0x000fe20000000000 */
[----:B-----5:R-:W-:-:S13]  /*03b0*/  ISETP.NE.AND P0, PT, R3, RZ, PT ;  /* 0x000000ff0300720c */ /* 0x020fda0003f05270 */
        /* <DEDUP_REMOVED lines=19> */
.L_x_3395:
[----:B------:R-:W5:Y:S01]  /*04f0*/  SHFL.IDX PT, R3, R2, RZ, 0x1f ;  /* 0x00001fff02037589 */ /* 0x000f6200000e0000 */
[----:B------:R-:W-:Y:S01]  /*0500*/  NOP ;  /* 0x0000000000007918 */ /* 0x000fe20000000000 */
[----:B-----5:R-:W-:-:S13]  /*0510*/  ISETP.NE.AND P0, PT, R3, RZ, PT ;  /* 0x000000ff0300720c */ /* 0x020fda0003f05270 */
        /* <DEDUP_REMOVED lines=13> */
[----:B------:R0:W0:Y:S01]  /*05f0*/  SYNCS.EXCH.64 URZ, [UR6+0x38888], UR4 ;  /* 0x03888804063f75b2 */ /* 0x0000220008000100 */
[----:B------:R-:W-:Y:S01]  /*0600*/  NOP ;  /* 0x0000000000007918 */ /* 0x000fe20000000000 */
.L_x_3396:
        /* <DEDUP_REMOVED lines=22> */
.L_x_3397:
        /* <DEDUP_REMOVED lines=22> */
.L_x_3398:
[----:B------:R-:W-:Y:S01]  /*08d0*/  ISETP.NE.AND P0, PT, R4, RZ, PT ;  /* 0x000000ff0400720c */ /* 0x000fe20003f05270 */
[----:B------:R-:W-:Y:S01]  /*08e0*/  NOP ;  /* 0x0000000000007918 */ /* 0x000fe20000000000 */
[----:B------:R-:W-:Y:S01]  /*08f0*/  ULDC.64 UR38, c[0x0][0x208] ;  /* 0x0000820000267ab9 */ /* 0x000fe20000000a00 */
[----:B01234-:R-:W-:Y:S10]  /*0900*/  BAR.SYNC.DEFER_BLOCKING 0x0 ;  /* 0x0000000000007b1d */ /* 0x01fff40000010000 */
[----:B------:R-:W-:Y:S05]  /*0910*/  @!P0 BRA `(.L_x_3399) ;  /* 0x000000a0009c8947 */ /* 0x000fea0003800000 */
.L_x_3400:
        /* <DEDUP_REMOVED lines=17> */
[----:B------:R-:W-:Y:S01]  /*0a30*/  UMOV UR36, URZ ;  /* 0x0000003f00247c82 */ /* 0x000fe20008000000 */
[----:B------:R-:W-:Y:S01]  /*0a40*/  SHF.R.S32.HI R3, RZ, 0x1f, R0 ;  /* 0x0000001fff037819 */ /* 0x000fe20000011400 */
[----:B------:R-:W-:-:S03]  /*0a50*/  IMAD.MOV.U32 R200, RZ, RZ, RZ ;  /* 0x000000ffffc87224 */ /* 0x000fc600078e00ff */
[CC--:B------:R-:W-:Y:S02]  /*0a60*/  LEA.HI R2, R3.reuse, R0.reuse, RZ, 0x4 ;  /* 0x0000000003027211 */ /* 0x0c0fe400078f20ff */
[CC--:B------:R-:W-:Y:S02]  /*0a70*/  LEA.HI R4, R3.reuse, R0.reuse, RZ, 0x5 ;  /* 0x0000000003047211 */ /* 0x0c0fe400078f28ff */
[CC--:B------:R-:W-:Y:S02]  /*0a80*/  LEA.HI R5, R3.reuse, R0.reuse, RZ, 0x7 ;  /* 0x0000000003057211 */ /* 0x0c0fe400078f38ff */
[CC--:B------:R-:W-:Y:S02]  /*0a90*/  LEA.HI R6, R3.reuse, R0.reuse, RZ, 0x2 ;  /* 0x0000000003067211 */ /* 0x0c0fe400078f10ff */
[----:B------:R-:W-:Y:S02]  /*0aa0*/  LEA.HI R213, R3, R0, RZ, 0x3 ;  /* 0x0000000003d57211 */ /* 0x000fe400078f18ff */
[----:B------:R-:W-:-:S02]  /*0ab0*/  SHF.R.S32.HI R11, RZ, 0x5, R4 ;  /* 0x00000005ff0b7819 */ /* 0x000fc40000011404 */
[----:B------:R-:W-:Y:S02]  /*0ac0*/  LOP3.LUT R7, R2, 0xfffffff0, RZ, 0xc0, !PT ;  /* 0xfffffff002077812 */ /* 0x000fe400078ec0ff */
[----:B------:R-:W-:Y:S02]  /*0ad0*/  SHF.R.S32.HI R4, RZ, 0x1f, R4 ;  /* 0x0000001fff047819 */ /* 0x000fe40000011404 */
[----:B------:R-:W-:Y:S01]  /*0ae0*/  SHF.R.S32.HI R9, RZ, 0x4, R2 ;  /* 0x00000004ff097819 */ /* 0x000fe20000011402 */
[----:B------:R-:W-:Y:S01]  /*0af0*/  IMAD.IADD R7, R0, 0x1, -R7 ;  /* 0x0000000100077824 */ /* 0x000fe200078e0a07 */
[----:B------:R-:W-:Y:S01]  /*0b00*/  LOP3.LUT R13, R6, 0xfffffffc, RZ, 0xc0, !PT ;  /* 0xfffffffc060d7812 */ /* 0x000fe200078ec0ff */
[----:B0-----:R-:W-:Y:S01]  /*0b10*/  ULEA UR37, UR4, UR37, 0x18 ;  /* 0x0000002504257291 */ /* 0x001fe2000f8ec03f */
[----:B------:R-:W-:Y:S02]  /*0b20*/  LOP3.LUT R3, R5, 0xffffff80, RZ, 0xc0, !PT ;  /* 0xffffff8005037812 */ /* 0x000fe400078ec0ff */
[----:B------:R-:W-:Y:S01]  /*0b30*/  LOP3.LUT R211, R213, 0xfffffff8, RZ, 0xc0, !PT ;  /* 0xfffffff8d5d37812 */ /* 0x000fe200078ec0ff */
[----:B------:R-:W-:Y:S01]  /*0b40*/  IMAD.IADD R13, R0, 0x1, -R13 ;  /* 0x00000001000d7824 */ /* 0x000fe200078e0a0d */
[----:B------:R-:W-:Y:S01]  /*0b50*/  LEA.HI R4, R4, R11, RZ, 0x2 ;  /* 0x0000000b04047211 */ /* 0x000fe200078f10ff */
[----:B------:R-:W-:Y:S01]  /*0b60*/  IMAD.IADD R3, R0, 0x1, -R3 ;  /* 0x0000000100037824 */ /* 0x000fe200078e0a03 */
[----:B------:R-:W-:Y:S01]  /*0b70*/  LEA.HI R2, R2, R9, RZ, 0x1 ;  /* 0x0000000902027211 */ /* 0x000fe200078f08ff */
[----:B------:R-:W-:Y:S01]  /*0b80*/  IMAD.IADD R211, R0, 0x1, -R211 ;  /* 0x0000000100d37824 */ /* 0x000fe200078e0ad3 */
[----:B------:R-:W-:-:S02]  /*0b90*/  SHF.R.S32.HI R212, RZ, 0x7, R5 ;  /* 0x00000007ffd47819 */ /* 0x000fc40000011405 */
[----:B------:R-:W-:Y:S01]  /*0ba0*/  LOP3.LUT R6, R4, 0x3ffffc, RZ, 0xc0, !PT ;  /* 0x003ffffc04067812 */ /* 0x000fe200078ec0ff */
[----:B------:R-:W-:Y:S01]  /*0bb0*/  IMAD.SHL.U32 R17, R211, 0x8, RZ ;  /* 0x00000008d3117824 */ /* 0x000fe200078e00ff */
[--C-:B------:R-:W-:Y:S01]  /*0bc0*/  SHF.R.S32.HI R0, RZ, 0x1f, R7.reuse ;  /* 0x0000001fff007819 */ /* 0x100fe20000011407 */
[----:B------:R-:W-:Y:S01]  /*0bd0*/  IMAD R15, R212, 0x100, R7 ;  /* 0x00000100d40f7824 */ /* 0x000fe200078e0207 */
[----:B------:R-:W-:Y:S01]  /*0be0*/  LOP3.LUT R4, R2, 0x1ffffffe, RZ, 0xc0, !PT ;  /* 0x1ffffffe02047812 */ /* 0x000fe200078ec0ff */
[----:B------:R-:W-:Y:S01]  /*0bf0*/  IMAD.IADD R6, R11, 0x1, -R6 ;  /* 0x000000010b067824 */ /* 0x000fe200078e0a06 */
[----:B------:R-:W-:Y:S01]  /*0c00*/  LEA.HI R2, R0, R7, RZ, 0x3 ;  /* 0x0000000700027211 */ /* 0x000fe200078f18ff */
[----:B------:R-:W-:Y:S01]  /*0c10*/  VIADD R190, R17, 0x40 ;  /* 0x0000004011be7836 */ /* 0x000fe20000000000 */
[----:B------:R-:W-:Y:S01]  /*0c20*/  SHF.R.S32.HI R0, RZ, 0x1f, R3 ;  /* 0x0000001fff007819 */ /* 0x000fe20000011403 */
[----:B------:R-:W-:Y:S01]  /*0c30*/  IMAD.IADD R9, R9, 0x1, -R4 ;  /* 0x0000000109097824 */ /* 0x000fe200078e0a04 */
[----:B------:R-:W-:Y:S01]  /*0c40*/  LEA.HI R4, R13, R13, RZ, 0x1 ;  /* 0x0000000d0d047211 */ /* 0x000fe200078f08ff */
[----:B------:R-:W-:Y:S01]  /*0c50*/  IMAD R12, R6, 0x10, R15 ;  /* 0x00000010060c7824 */ /* 0x000fe200078e020f */
[----:B------:R-:W-:Y:S01]  /*0c60*/  LEA.HI R5, R5, R212, RZ, 0x1 ;  /* 0x000000d405057211 */ /* 0x000fe200078f08ff */
[----:B------:R-:W-:Y:S01]  /*0c70*/  IMAD.SHL.U32 R6, R2, 0x40, RZ ;  /* 0x0000004002067824 */ /* 0x000fe200078e00ff */
[----:B------:R-:W-:Y:S01]  /*0c80*/  LOP3.LUT R10, R4, 0x1ffffffe, RZ, 0xc0, !PT ;  /* 0x1ffffffe040a7812 */ /* 0x000fe200078ec0ff */
[----:B------:R-:W-:Y:S01]  /*0c90*/  IMAD.SHL.U32 R9, R9, 0x8, RZ ;  /* 0x0000000809097824 */ /* 0x000fe200078e00ff */
[----:B------:R-:W-:Y:S01]  /*0ca0*/  LOP3.LUT R4, R2, 0xfffffff8, RZ, 0xc0, !PT ;  /* 0xfffffff802047812 */ /* 0x000fe200078ec0ff */
[----:B------:R-:W-:Y:S01]  /*0cb0*/  VIADD R189, R17, 0x80 ;  /* 0x0000008011bd7836 */ /* 0x000fe20000000000 */
[----:B------:R-:W-:Y:S01]  /*0cc0*/  LOP3.LUT R8, R6, 0x7ffffe00, RZ, 0xc0, !PT ;  /* 0x7ffffe0006087812 */ /* 0x000fe200078ec0ff */
[--C-:B------:R-:W-:Y:S01]  /*0cd0*/  IMAD.U32 R217, R12, 0x40, R9.reuse ;  /* 0x000000400cd97824 */ /* 0x100fe200078e0009 */
[CC--:B------:R-:W-:Y:S01]  /*0ce0*/  LEA.HI R2, R0.reuse, R3.reuse, RZ, 0x2 ;  /* 0x0000000300027211 */ /* 0x0c0fe200078f10ff */
[----:B------:R-:W-:Y:S01]  /*0cf0*/  IMAD.IADD R6, R7, 0x1, -R4 ;  /* 0x0000000107067824 */ /* 0x000fe200078e0a04 */
[----:B------:R-:W-:Y:S01]  /*0d00*/  LEA.HI R0, R0, R3, RZ, 0x5 ;  /* 0x0000000300007211 */ /* 0x000fe200078f28ff */
[----:B------:R-:W-:Y:S01]  /*0d10*/  IMAD R11, R11, 0x400, R8 ;  /* 0x000004000b0b7824 */ /* 0x000fe200078e0208 */
[--C-:B------:R-:W-:Y:S01]  /*0d20*/  SHF.R.S32.HI R4, RZ, 0x2, R2.reuse ;  /* 0x00000002ff047819 */ /* 0x100fe20000011402 */
[C---:B------:R-:W-:Y:S01]  /*0d30*/  IMAD.SHL.U32 R8, R6.reuse, 0x40, RZ ;  /* 0x0000004006087824 */ /* 0x040fe200078e00ff */
[----:B------:R-:W-:Y:S01]  /*0d40*/  SHF.R.S32.HI R7, RZ, 0x1f, R2 ;  /* 0x0000001fff077819 */ /* 0x000fe20000011402 */
[C---:B------:R-:W-:Y:S01]  /*0d50*/  VIADD R188, R17.reuse, 0xc0 ;  /* 0x000000c011bc7836 */ /* 0x040fe20000000000 */
[----:B------:R-:W-:Y:S01]  /*0d60*/  R2P PR, R6, 0x6 ;  /* 0x0000000606007804 */ /* 0x000fe20000000000 */
[C---:B------:R-:W-:Y:S01]  /*0d70*/  VIADD R187, R17.reuse, 0x100 ;  /* 0x0000010011bb7836 */ /* 0x040fe20000000000 */
[----:B------:R-:W-:Y:S01]  /*0d80*/  LOP3.LUT R8, R8, 0x1c0, RZ, 0xc0, !PT ;  /* 0x000001c008087812 */ /* 0x000fe200078ec0ff */
[----:B------:R-:W-:Y:S01]  /*0d90*/  VIADD R186, R17, 0x140 ;  /* 0x0000014011ba7836 */ /* 0x000fe20000000000 */
[----:B------:R-:W-:Y:S01]  /*0da0*/  LEA.HI R7, R7, R4, RZ, 0x3 ;  /* 0x0000000407077211 */ /* 0x000fe200078f18ff */
[C---:B------:R-:W-:Y:S01]  /*0db0*/  VIADD R215, R17.reuse, 0x180 ;  /* 0x0000018011d77836 */ /* 0x040fe20000000000 */
[----:B------:R-:W-:Y:S01]  /*0dc0*/  LOP3.LUT R9, R8, 0x8, R9, 0xf8, !PT ;  /* 0x0000000808097812 */ /* 0x000fe200078ef809 */
[----:B------:R-:W-:Y:S01]  /*0dd0*/  VIADD R214, R17, 0x1c0 ;  /* 0x000001c011d67836 */ /* 0x000fe20000000000 */
[----:B------:R-:W-:Y:S01]  /*0de0*/  SHF.R.U32.HI R8, RZ, 0x3, R8 ;  /* 0x00000003ff087819 */ /* 0x000fe20000011608 */
[----:B------:R-:W-:Y:S01]  /*0df0*/  IMAD.IADD R13, R13, 0x1, -R10 ;  /* 0x000000010d0d7824 */ /* 0x000fe200078e0a0a */
[----:B------:R-:W-:-:S02]  /*0e00*/  LOP3.LUT R7, R7, 0xfffffff8, RZ, 0xc0, !PT ;  /* 0xfffffff807077812 */ /* 0x000fc400078ec0ff */
[----:B------:R-:W-:Y:S02]  /*0e10*/  LOP3.LUT R8, R9, R8, RZ, 0x3c, !PT ;  /* 0x0000000809087212 */ /* 0x000fe400078e3cff */
[----:B------:R-:W-:Y:S01]  /*0e20*/  LOP3.LUT R2, R2, 0x7ffffffc, RZ, 0xc0, !PT ;  /* 0x7ffffffc02027812 */ /* 0x000fe200078ec0ff */
[----:B------:R-:W-:Y:S01]  /*0e30*/  IMAD.IADD R7, R4, 0x1, -R7 ;  /* 0x0000000104077824 */ /* 0x000fe200078e0a07 */
[----:B------:R-:W-:Y:S01]  /*0e40*/  SHF.R.S32.HI R0, RZ, 0x5, R0 ;  /* 0x00000005ff007819 */ /* 0x000fe20000011400 */
[----:B------:R-:W-:Y:S01]  /*0e50*/  IMAD.IADD R8, R11, 0x1, R8 ;  /* 0x000000010b087824 */ /* 0x000fe200078e0208 */
[----:B------:R-:W-:Y:S01]  /*0e60*/  LOP3.LUT R5, R5, 0xfffffe, RZ, 0xc0, !PT ;  /* 0x00fffffe05057812 */ /* 0x000fe200078ec0ff */
[----:B------:R-:W-:Y:S01]  /*0e70*/  IMAD.IADD R18, R3, 0x1, -R2 ;  /* 0x0000000103127824 */ /* 0x000fe200078e0a02 */
[----:B------:R-:W-:Y:S01]  /*0e80*/  SEL R184, R184, 0xffffffe0, !P1 ;  /* 0xffffffe0b8b87807 */ /* 0x000fe20004800000 */
[----:B------:R-:W-:Y:S01]  /*0e90*/  IMAD R16, R0, 0x10, R7 ;  /* 0x0000001000107824 */ /* 0x000fe200078e0207 */
[----:B------:R-:W-:Y:S01]  /*0ea0*/  LEA R23, R8, UR37, 0x1 ;  /* 0x0000002508177c11 */ /* 0x000fe2000f8e08ff */
[----:B------:R-:W-:Y:S01]  /*0eb0*/  IMAD.IADD R5, R212, 0x1, -R5 ;  /* 0x00000001d4057824 */ /* 0x000fe200078e0a05 */
[----:B------:R-:W-:Y:S01]  /*0ec0*/  SHF.R.S32.HI R213, RZ, 0x3, R213 ;  /* 0x00000003ffd57819 */ /* 0x000fe200000114d5 */
[----:B------:R-:W-:Y:S01]  /*0ed0*/  IMAD.MOV.U32 R2, RZ, RZ, RZ ;  /* 0x000000ffff027224 */ /* 0x000fe200078e00ff */
        /* <DEDUP_REMOVED lines=11> */
[----:B------:R-:W-:Y:S01]  /*0f90*/  IMAD.SHL.U32 R18, R18, 0x2, RZ ;  /* 0x0000000212127824 */ /* 0x000fe200078e00ff */
[----:B------:R-:W-:Y:S01]  /*0fa0*/  SHF.R.S32.HI R218, RZ, 0x1f, R214 ;  /* 0x0000001fffda7819 */ /* 0x000fe200000114d6 */
[----:B------:R-:W-:-:S02]  /*0fb0*/  IMAD R216, R13, 0x8, R16 ;  /* 0x000000080dd87824 */ /* 0x000fc400078e0210 */
[----:B------:R-:W-:-:S07]  /*0fc0*/  IMAD.IADD R184, R184, 0x1, R22 ;  /* 0x00000001b8b87824 */ /* 0x000fce00078e0216 */
.L_x_3431:
[----:B--2---:R-:W2:Y:S01]  /*0fd0*/  LDL R0, [R1] ;  /* 0x0000000001007983 */ /* 0x004ea20000100800 */
[----:B------:R-:W-:Y:S01]  /*0fe0*/  ULDC UR4, c[0x0][0xd38] ;  /* 0x00034e0000047ab9 */ /* 0x000fe20000000800 */
[----:B0-----:R-:W0:Y:S01]  /*0ff0*/  LDC R152, c[0x0][0x2f0] ;  /* 0x0000bc00ff987b82 */ /* 0x001e220000000800 */
[----:B------:R-:W-:Y:S01]  /*1000*/  UISETP.NE.AND UP2, UPT, UR4, 0x1, UPT ;  /* 0x000000010400788c */ /* 0x000fe2000bf45270 */
[----:B------:R-:W-:Y:S02]  /*1010*/  ULDC.64 UR6, c[0x0][0x418] ;  /* 0x0001060000067ab9 */ /* 0x000fe40000000a00 */
[----:B------:R-:W-:Y:S01]  /*1020*/  ULDC UR4, c[0x0][0xd44] ;  /* 0x0003510000047ab9 */ /* 0x000fe20000000800 */
[----:B------:R-:W-:Y:S02]  /*1030*/  UISETP.NE.U32.AND UP0, UPT, UR6, URZ, UPT ;  /* 0x0000003f0600728c */ /* 0x000fe4000bf05070 */
[----:B------:R-:W-:Y:S01]  /*1040*/  UISETP.NE.AND UP1, UPT, UR4, 0x1, UPT ;  /* 0x000000010400788c */ /* 0x000fe2000bf25270 */
[----:B------:R-:W-:Y:S01]  /*1050*/  UMOV UR41, UR40 ;  /* 0x0000002800297c82 */ /* 0x000fe20008000000 */
[----:B------:R-:W-:-:S03]  /*1060*/  UISETP.NE.AND.EX UP0, UPT, UR7, URZ, UPT, UP0 ;  /* 0x0000003f0700728c */ /* 0x000fc6000bf05300 */
[----:B------:R-:W-:Y:S01]  /*1070*/  @UP2 ULDC UR4, c[0x0][0xd3c] ;  /* 0x00034f0000042ab9 */ /* 0x000fe20000000800 */
[----:B------:R-:W-:Y:S01]  /*1080*/  @UP2 ULDC UR6, c[0x0][0xd40] ;  /* 0x0003500000062ab9 */ /* 0x000fe20000000800 */
[----:B------:R-:W-:Y:S02]  /*1090*/  UIMAD.WIDE.U32 UR4, UR40, UR4, URZ ;  /* 0x00000004280472a5 */ /* 0x000fe4000f8e003f */
[----:B------:R-:W-:Y:S02]  /*10a0*/  UMOV UR43, UR40 ;  /* 0x00000028002b7c82 */ /* 0x000fe40008000000 */
[----:B------:R-:W-:-:S03]  /*10b0*/  @UP2 USHF.R.U32.HI UR41, URZ, UR6, UR5 ;  /* 0x000000063f292299 */ /* 0x000fc60008011605 */
[----:B------:R-:W-:Y:S02]  /*10c0*/  @UP1 ULDC.64 UR6, c[0x0][0xd48] ;  /* 0x0003520000061ab9 */ /* 0x000fe40000000a00 */
[----:B------:R-:W-:Y:S02]  /*10d0*/  UIMAD.WIDE.U32 UR4, UR41, UR6, URZ ;  /* 0x00000006290472a5 */ /* 0x000fe4000f8e003f */
[----:B------:R-:W-:Y:S01]  /*10e0*/  UMOV UR42, UR41 ;  /* 0x00000029002a7c82 */ /* 0x000fe20008000000 */
[----:B------:R-:W-:Y:S01]  /*10f0*/  ULDC UR6, c[0x0][0x424] ;  /* 0x0001090000067ab9 */ /* 0x000fe20000000800 */
[----:B------:R-:W-:Y:S02]  /*1100*/  @UP1 USHF.R.U32.HI UR42, URZ, UR7, UR5 ;  /* 0x000000073f2a1299 */ /* 0x000fe40008011605 */
[----:B------:R-:W-:-:S06]  /*1110*/  USEL UR6, UR6, 0x1, UP0 ;  /* 0x0000000106067887 */ /* 0x000fcc0008000000 */
[----:B0-----:R-:W-:Y:S01]  /*1120*/  IMAD R152, R152, UR6, RZ ;  /* 0x0000000698987c24 */ /* 0x001fe2000f8e02ff */
[----:B--2---:R-:W-:-:S13]  /*1130*/  ISETP.NE.AND P0, PT, R0, 0x1, PT ;  /* 0x000000010000780c */ /* 0x004fda0003f05270 */
[----:B-1-34-:R-:W-:Y:S05]  /*1140*/  @!P0 BRA `(.L_x_3401) ;  /* 0x0000001400d88947 */ /* 0x01afea0003800000 */
[----:B------:R-:W0:Y:S01]  /*1150*/  SHFL.IDX PT, R0, R212, RZ, 0x1f ;  /* 0x00001fffd4007589 */ /* 0x000e2200000e0000 */
[----:B------:R-:W-:Y:S01]  /*1160*/  UMOV UR7, 0x40000040 ;  /* 0x4000004000077882 */ /* 0x000fe20000000000 */
[----:B------:R-:W-:Y:S01]  /*1170*/  UMOV UR9, 0x40000040 ;  /* 0x4000004000097882 */ /* 0x000fe20000000000 */
[----:B------:R-:W-:Y:S01]  /*1180*/  UMOV UR11, 0x40000040 ;  /* 0x40000040000b7882 */ /* 0x000fe20000000000 */
[----:B------:R-:W-:Y:S01]  /*1190*/  BAR.SYNC.DEFER_BLOCKING 0xe, 0x100 ;  /* 0x0384000000007b1d */ /* 0x000fe20000010000 */
[----:B------:R-:W-:-:S05]  /*11a0*/  ISETP.GE.AND P0, PT, R152, 0x41, PT ;  /* 0x000000419800780c */ /* 0x000fca0003f06270 */
[----:B------:R-:W-:Y:S01]  /*11b0*/  UMOV UR13, 0x40000040 ;  /* 0x40000040000d7882 */ /* 0x000fe20000000000 */
[----:B------:R-:W-:Y:S01]  /*11c0*/  UMOV UR15, 0x40000040 ;  /* 0x40000040000f7882 */ /* 0x000fe20000000000 */
[----:B------:R-:W-:Y:S01]  /*11d0*/  UMOV UR17, 0x40000040 ;  /* 0x4000004000117882 */ /* 0x000fe20000000000 */
[----:B------:R-:W-:Y:S01]  /*11e0*/  UMOV UR19, 0x40000040 ;  /* 0x4000004000137882 */ /* 0x000fe20000000000 */
[----:B------:R-:W1:Y:S01]  /*11f0*/  S2R R3, SR_TID.X ;  /* 0x0000000000037919 */ /* 0x000e620000002100 */
[----:B0-----:R-:W-:Y:S01]  /*1200*/  R2UR UR4, R0 ;  /* 0x00000000000472ca */ /* 0x001fe200000e0000 */
[----:B------:R-:W-:Y:S01]  /*1210*/  IMAD.U32 R0, RZ, RZ, UR36 ;  /* 0x00000024ff007e24 */ /* 0x000fe2000f8e00ff */
[----:B------:R-:W-:-:S11]  /*1220*/  WARPGROUP.ARRIVE ;  /* 0x00000000000079c5 */ /* 0x000fd60000000000 */
[----:B------:R-:W-:-:S04]  /*1230*/  ULEA.HI UR5, UR4, UR4, URZ, 0x1 ;  /* 0x0000000404057291 */ /* 0x000fc8000f8f083f */
[----:B------:R-:W-:-:S04]  /*1240*/  ULOP3.LUT UR5, UR5, 0x1fffe, URZ, 0xc0, !UPT ;  /* 0x0001fffe05057892 */ /* 0x000fc8000f8ec03f */
[----:B------:R-:W-:Y:S01]  /*1250*/  UIADD3 UR5, UR4, -UR5, URZ ;  /* 0x8000000504057290 */ /* 0x000fe2000fffe03f */
[----:B-1----:R-:W-:Y:S01]  /*1260*/  LOP3.LUT R3, R3, 0x7f, RZ, 0xc0, !PT ;  /* 0x0000007f03037812 */ /* 0x002fe200078ec0ff */
[----:B------:R-:W-:Y:S02]  /*1270*/  UIADD3 UR4, UR37, 0x36400, URZ ;  /* 0x0003640025047890 */ /* 0x000fe4000fffe03f */
[----:B------:R-:W-:Y:S01]  /*1280*/  ULEA UR5, UR5, UR37, 0xf ;  /* 0x0000002505057291 */ /* 0x000fe2000f8e783f */
[----:B------:R-:W-:Y:S01]  /*1290*/  ISETP.NE.AND P1, PT, R3, RZ, PT ;  /* 0x000000ff0300720c */ /* 0x000fe20003f25270 */
[----:B------:R-:W-:Y:S02]  /*12a0*/  USHF.R.U32.HI UR4, URZ, 0x4, UR4 ;  /* 0x000000043f047899 */ /* 0x000fe40008011604 */
[----:B------:R-:W-:Y:S02]  /*12b0*/  UIADD3 UR5, UR5, 0x400, URZ ;  /* 0x0000040005057890 */ /* 0x000fe4000fffe03f */
[----:B------:R-:W-:-:S02]  /*12c0*/  ULOP3.LUT UR4, UR4, 0x3fff, URZ, 0xc0, !UPT ;  /* 0x00003fff04047892 */ /* 0x000fc4000f8ec03f */
[----:B------:R-:W-:Y:S02]  /*12d0*/  USHF.R.U32.HI UR5, URZ, 0x4, UR5 ;  /* 0x000000043f057899 */ /* 0x000fe40008011605 */
[----:B------:R-:W-:Y:S02]  /*12e0*/  ULOP3.LUT UR4, UR4, 0x10000, URZ, 0xfc, !UPT ;  /* 0x0001000004047892 */ /* 0x000fe4000f8efc3f */
[----:B------:R-:W-:Y:S02]  /*12f0*/  ULOP3.LUT UR5, UR5, 0x3fff, URZ, 0xc0, !UPT ;  /* 0x00003fff05057892 */ /* 0x000fe4000f8ec03f */
[----:B------:R-:W-:Y:S01]  /*1300*/  UIADD3 UR8, UR4, 0x2, URZ ;  /* 0x0000000204087890 */ /* 0x000fe2000fffe03f */
[----:B------:R-:W-:Y:S01]  /*1310*/  @!P1 LEA R0, R0, UR37, 0x3 ;  /* 0x0000002500009c11 */ /* 0x000fe2000f8e18ff */
[----:B------:R-:W-:Y:S02]  /*1320*/  ULOP3.LUT UR20, UR5, 0x2000000, URZ, 0xfc, !UPT ;  /* 0x0200000005147892 */ /* 0x000fe4000f8efc3f */
[----:B------:R-:W-:-:S02]  /*1330*/  UIADD3 UR12, UR4, 0x4, URZ ;  /* 0x00000004040c7890 */ /* 0x000fc4000fffe03f */
[----:B------:R-:W-:Y:S01]  /*1340*/  ULEA UR6, UR36, UR20, 0xc ;  /* 0x0000001424067291 */ /* 0x000fe2000f8e603f */
[----:B------:R-:W-:Y:S01]  /*1350*/  @!P1 VIADD R0, R0, 0x38860 ;  /* 0x0003886000009836 */ /* 0x000fe20000000000 */
[----:B------:R-:W-:Y:S01]  /*1360*/  UMOV UR5, 0x40000040 ;  /* 0x4000004000057882 */ /* 0x000fe20000000000 */
[----:B------:R-:W-:Y:S02]  /*1370*/  UIADD3 UR16, UR4, 0x6, URZ ;  /* 0x0000000604107890 */ /* 0x000fe4000fffe03f */
[----:B------:R-:W-:Y:S01]  /*1380*/  UIADD3 UR10, UR6, 0x80, URZ ;  /* 0x00000080060a7890 */ /* 0x000fe2000fffe03f */
[----:B------:R-:W-:Y:S01]  /*1390*/  @!P1 PRMT R0, RZ, 0x654, R0 ;  /* 0x00000654ff009816 */ /* 0x000fe20000000000 */
[----:B------:R-:W-:Y:S02]  /*13a0*/  UIADD3 UR14, UR6, 0x100, URZ ;  /* 0x00000100060e7890 */ /* 0x000fe4000fffe03f */
[----:B------:R-:W-:Y:S01]  /*13b0*/  HGMMA.64x256x16.F32 R24, gdesc[UR4].tnspB, RZ, !UPT, gsb0 ;  /* 0x43e00000041879f0 */ /* 0x000fe2000c0008ff */
[----:B------:R-:W-:-:S02]  /*13c0*/  UIADD3 UR18, UR6, 0x180, URZ ;  /* 0x0000018006127890 */ /* 0x000fc4000fffe03f */
        /* <DEDUP_REMOVED lines=15> */
[----:B------:R-:W-:Y:S05]  /*14c0*/  @!P0 BRA `(.L_x_3402) ;  /* 0x0000000800bc8947 */ /* 0x000fea0003800000 */
[----:B------:R-:W-:-:S05]  /*14d0*/  VIADD R152, R152, 0x3f ;  /* 0x0000003f98987836 */ /* 0x000fca0000000000 */
[----:B------:R-:W-:-:S04]  /*14e0*/  SHF.R.S32.HI R3, RZ, 0x1f, R152 ;  /* 0x0000001fff037819 */ /* 0x000fc80000011498 */
[----:B------:R-:W-:-:S04]  /*14f0*/  LEA.HI R3, R3, R152, RZ, 0x6 ;  /* 0x0000009803037211 */ /* 0x000fc800078f30ff */
[----:B------:R-:W-:-:S07]  /*1500*/  LEA.HI.SX32 R3, R3, 0xfffffffe, 0x1a ;  /* 0xfffffffe03037811 */ /* 0x000fce00078fd2ff */
.L_x_3403:
[----:B------:R-:W-:Y:S01]  /*1510*/  BAR.SYNC.DEFER_BLOCKING 0xe, 0x100 ;  /* 0x0384000000007b1d */ /* 0x000fe20000010000 */
[----:B------:R-:W-:Y:S01]  /*1520*/  IMAD.U32 R5, RZ, RZ, UR36 ;  /* 0x00000024ff057e24 */ /* 0x000fe2000f8e00ff */
[----:B------:R-:W-:Y:S01]  /*1530*/  UIADD3 UR36, UR36, 0x1, URZ ;  /* 0x0000000124247890 */ /* 0x000fe2000fffe03f */
[C---:B------:R-:W-:Y:S01]  /*1540*/  ISETP.GT.AND P0, PT, R3.reuse, RZ, PT ;  /* 0x000000ff0300720c */ /* 0x040fe20003f04270 */
[----:B------:R-:W-:Y:S02]  /*1550*/  VIADD R3, R3, 0xffffffff ;  /* 0xffffffff03037836 */ /* 0x000fe40000000000 */
[----:B01----:R-:W-:Y:S01]  /*1560*/  IMAD R0, R5, 0x40, R16 ;  /* 0x0000004005007824 */ /* 0x003fe200078e0210 */
[----:B------:R-:W-:Y:S01]  /*1570*/  UISETP.NE.AND UP0, UPT, UR36, 0x2, UPT ;  /* 0x000000022400788c */ /* 0x000fe2000bf05270 */
[----:B------:R-:W-:Y:S01]  /*1580*/  UMOV UR7, 0x40000040 ;  /* 0x4000004000077882 */ /* 0x000fe20000000000 */
[----:B------:R-:W-:Y:S02]  /*1590*/  UMOV UR11, 0x40000040 ;  /* 0x40000040000b7882 */ /* 0x000fe40000000000 */
[----:B------:R-:W-:Y:S01]  /*15a0*/  LEA R0, R0, UR37, 0x2 ;  /* 0x0000002500007c11 */ /* 0x000fe2000f8e10ff */
[----:B------:R-:W-:Y:S01]  /*15b0*/  USEL UR36, UR36, URZ, UP0 ;  /* 0x0000003f24247287 */ /* 0x000fe20008000000 */
[----:B------:R-:W-:Y:S01]  /*15c0*/  UMOV UR15, 0x40000040 ;  /* 0x40000040000f7882 */ /* 0x000fe20000000000 */
[----:B------:R-:W-:-:S02]  /*15d0*/  UMOV UR19, 0x40000040 ;  /* 0x4000004000137882 */ /* 0x000fc40000000000 */
[----:B------:R-:W-:-:S04]  /*15e0*/  ULEA UR6, UR36, UR20, 0xc ;  /* 0x0000001424067291 */ /* 0x000fc8000f8e603f */
[----:B------:R-:W-:Y:S02]  /*15f0*/  UIADD3 UR10, UR6, 0x80, URZ ;  /* 0x00000080060a7890 */ /* 0x000fe4000fffe03f */
[----:B------:R-:W-:Y:S01]  /*1600*/  UIADD3 UR14, UR6, 0x100, URZ ;  /* 0x00000100060e7890 */ /* 0x000fe2000fffe03f */
[----:B------:R-:W0:Y:S01]  /*1610*/  LDS R4, [R0+0x38400] ;  /* 0x0384000000047984 */ /* 0x000e220000000800 */
[----:B------:R-:W-:-:S03]  /*1620*/  UIADD3 UR18, UR6, 0x180, URZ ;  /* 0x0000018006127890 */ /* 0x000fc6000fffe03f */
[----:B------:R1:W2:Y:S02]  /*1630*/  LDS R5, [R0+0x38420] ;  /* 0x0384200000057984 */ /* 0x0002a40000000800 */
[----:B-1----:R-:W-:-:S05]  /*1640*/  IMAD.U32 R0, RZ, RZ, UR36 ;  /* 0x00000024ff007e24 */ /* 0x002fca000f8e00ff */
[----:B------:R-:W-:-:S05]  /*1650*/  @!P1 LEA R0, R0, UR37, 0x3 ;  /* 0x0000002500009c11 */ /* 0x000fca000f8e18ff */
[----:B------:R-:W-:-:S05]  /*1660*/  @!P1 VIADD R0, R0, 0x38860 ;  /* 0x0003886000009836 */ /* 0x000fca0000000000 */
[----:B------:R-:W-:Y:S01]  /*1670*/  @!P1 PRMT R0, RZ, 0x654, R0 ;  /* 0x00000654ff009816 */ /* 0x000fe20000000000 */
        /* <DEDUP_REMOVED lines=127> */
[----:B------:R-:W-:-:S06]  /*1e70*/  FMUL.FTZ R151, R151, R5 ;  /* 0x0000000597977220 */ /* 0x000fcc0000410000 */
[----:B------:R-:W-:-:S06]  /*1e80*/  WARPGROUP.ARRIVE ;  /* 0x00000000000079c5 */ /* 0x000fcc0000000000 */
[----:B------:R-:W-:Y:S01]  /*1e90*/  HGMMA.64x256x16.F32 R24, gdesc[UR4].tnspB, R24, gsb0 ;  /* 0x43e00000041879f0 */ /* 0x000fe20008000818 */
[----:B------:R-:W-:-:S06]  /*1ea0*/  USEL UR6, URZ, 0x1, UP0 ;  /* 0x000000013f067887 */ /* 0x000fcc0008000000 */
[----:B------:R-:W-:Y:S01]  /*1eb0*/  LOP3.LUT R2, R2, UR6, RZ, 0x3c, !PT ;  /* 0x0000000602027c12 */ /* 0x000fe2000f8e3cff */
[----:B------:R-:W-:Y:S02]  /*1ec0*/  WARPGROUP.DEPBAR.LE gsb0, 0x0 ;  /* 0x00008000000079c5 */ /* 0x000fe40000010000 */
[----:B------:R-:W-:-:S15]  /*1ed0*/  WARPGROUP.ARRIVE ;  /* 0x00000000000079c5 */ /* 0x000fde0000000000 */
[----:B------:R-:W-:-:S03]  /*1ee0*/  NOP ;  /* 0x0000000000007918 */ /* 0x000fc60000000000 */
        /* <DEDUP_REMOVED lines=13> */
.L_x_3402:
[----:B------:R-:W-:Y:S01]  /*1fc0*/  BAR.SYNC.DEFER_BLOCKING 0xe, 0x100 ;  /* 0x0384000000007b1d */ /* 0x000fe20000010000 */
[----:B------:R-:W-:Y:S01]  /*1fd0*/  IMAD.U32 R3, RZ, RZ, UR36 ;  /* 0x00000024ff037e24 */ /* 0x000fe2000f8e00ff */
[----:B------:R-:W-:-:S03]  /*1fe0*/  UIADD3 UR36, UR36, 0x1, URZ ;  /* 0x0000000124247890 */ /* 0x000fc6000fffe03f */
[----:B01----:R-:W-:Y:S01]  /*1ff0*/  IMAD R0, R3, 0x40, R16 ;  /* 0x0000004003007824 */ /* 0x003fe200078e0210 */
[----:B------:R-:W-:-:S04]  /*2000*/  UISETP.NE.AND UP0, UPT, UR36, 0x2, UPT ;  /* 0x000000022400788c */ /* 0x000fc8000bf05270 */
[----:B------:R-:W-:Y:S01]  /*2010*/  LEA R4, R0, UR37, 0x2 ;  /* 0x0000002500047c11 */ /* 0x000fe2000f8e10ff */
[----:B------:R-:W-:Y:S02]  /*2020*/  USEL UR4, URZ, 0x1, UP0 ;  /* 0x000000013f047887 */ /* 0x000fe40008000000 */
[----:B------:R-:W-:-:S04]  /*2030*/  USEL UR36, UR36, URZ, UP0 ;  /* 0x0000003f24247287 */ /* 0x000fc80008000000 */
[----:B------:R-:W-:Y:S01]  /*2040*/  LOP3.LUT R2, R2, UR4, RZ, 0x3c, !PT ;  /* 0x0000000402027c12 */ /* 0x000fe2000f8e3cff */
        /* <DEDUP_REMOVED lines=130> */
[----:B------:R-:W-:-:S02]  /*2870*/  IMAD.MOV.U32 R0, RZ, RZ, RZ ;  /* 0x000000ffff007224 */ /* 0x000fc400078e00ff */
[----:B------:R-:W-:Y:S01]  /*2880*/  IMAD.MOV.U32 R3, RZ, RZ, RZ ;  /* 0x000000ffff037224 */ /* 0x000fe200078e00ff */
[----:B------:R-:W-:Y:S06]  /*2890*/  BAR.ARV 0xf, 0x100 ;  /* 0x03c4000000007b1d */ /* 0x000fec0000002000 */
[----:B------:R-:W-:Y:S05]  /*28a0*/  BRA `(.L_x_3404) ;  /* 0x0000006000f07947 */ /* 0x000fea0003800000 */
.L_x_3401:
[----:B------:R-:W0:Y:S02]  /*28b0*/  SHFL.IDX PT, R0, R212, RZ, 0x1f ;  /* 0x00001fffd4007589 */ /* 0x000e2400000e0000 */
[----:B0-----:R-:W-:Y:S01]  /*28c0*/  R2UR UR4, R0 ;  /* 0x00000000000472ca */ /* 0x001fe200000e0000 */
[----:B------:R-:W-:-:S05]  /*28d0*/  VIADD R0, R152, 0x3f ;  /* 0x0000003f98007836 */ /* 0x000fca0000000000 */
[----:B------:R-:W-:-:S04]  /*28e0*/  SHF.R.S32.HI R3, RZ, 0x1f, R0 ;  /* 0x0000001fff037819 */ /* 0x000fc80000011400 */
[----:B------:R-:W-:-:S03]  /*28f0*/  LEA.HI R3, R3, R0, RZ, 0x6 ;  /* 0x0000000003037211 */ /* 0x000fc600078f30ff */
[----:B------:R-:W-:Y:S01]  /*2900*/  ULEA.HI UR5, UR4, UR4, URZ, 0x1 ;  /* 0x0000000404057291 */ /* 0x000fe2000f8f083f */
[----:B------:R-:W-:-:S03]  /*2910*/  SHF.R.S32.HI R153, RZ, 0x6, R3 ;  /* 0x00000006ff997819 */ /* 0x000fc60000011403 */
        /* <DEDUP_REMOVED lines=26> */
.L_x_3405:
[----:B------:R-:W2:Y:S01]  /*2ac0*/  LDL R20, [R1] ;  /* 0x0000000001147983 */ /* 0x000ea20000100800 */
[----:B------:R-:W-:-:S04]  /*2ad0*/  LEA.HI R0, R200, R200, RZ, 0x1 ;  /* 0x000000c8c8007211 */ /* 0x000fc800078f08ff */
[----:B------:R-:W-:-:S05]  /*2ae0*/  LOP3.LUT R3, R0, 0xfffffffe, RZ, 0xc0, !PT ;  /* 0xfffffffe00037812 */ /* 0x000fca00078ec0ff */
[----:B------:R-:W-:-:S05]  /*2af0*/  IMAD.IADD R3, R200, 0x1, -R3 ;  /* 0x00000001c8037824 */ /* 0x000fca00078e0a03 */
[----:B------:R-:W-:-:S04]  /*2b00*/  SHF.L.U32 R4, R3, 0x1f, RZ ;  /* 0x0000001f03047819 */ /* 0x000fc800000006ff */
[----:B------:R-:W0:Y:S01]  /*2b10*/  SYNCS.PHASECHK.TRANS64.TRYWAIT P1, [UR37+0x38800], R4 ;  /* 0x03880004ff0075a7 */ /* 0x000e220008020165 */
[----:B--2---:R-:W-:Y:S01]  /*2b20*/  ISETP.NE.AND P0, PT, R20, RZ, PT ;  /* 0x000000ff1400720c */ /* 0x004fe20003f05270 */
[----:B0-----:R-:W-:-:S12]  /*2b30*/  @!P1 BRA `(.L_x_3406) ;  /* 0x000000dc00489947 */ /* 0x001fd80003800000 */
.L_x_3539:
[----:B------:R-:W-:Y:S05]  /*2b40*/  @P0 BRA `(.L_x_3407) ;  /* 0x0000000000040947 */ /* 0x000fea0003800000 */
[----:B------:R-:W-:Y:S01]  /*2b50*/  BPT.TRAP 0x1 ;  /* 0x000000040000795c */ /* 0x000fe20000300000 */
.L_x_3407:
[----:B0-----:R-:W-:Y:S01]  /*2b60*/  IMAD.U32 R3, RZ, RZ, UR36 ;  /* 0x00000024ff037e24 */ /* 0x001fe2000f8e00ff */
[----:B------:R-:W-:-:S04]  /*2b70*/  SHF.L.U32 R6, R2, 0x1f, RZ ;  /* 0x0000001f02067819 */ /* 0x000fc800000006ff */
[----:B------:R-:W-:-:S04]  /*2b80*/  LEA R3, R3, UR37, 0x3 ;  /* 0x0000002503037c11 */ /* 0x000fc8000f8e18ff */
[----:B------:R0:W1:Y:S01]  /*2b90*/  SYNCS.PHASECHK.TRANS64.TRYWAIT P1, [R3+URZ+0x38830], R6 ;  /* 0x03883006030075a7 */ /* 0x000062000802017f */
[----:B------:R-:W-:Y:S05]  /*2ba0*/  @P0 BRA `(.L_x_3408) ;  /* 0x0000000000040947 */ /* 0x000fea0003800000 */
[----:B------:R-:W-:Y:S01]  /*2bb0*/  BPT.TRAP 0x1 ;  /* 0x000000040000795c */ /* 0x000fe20000300000 */
.L_x_3408:
[----:B-1----:R-:W-:Y:S05]  /*2bc0*/  @P1 BRA `(.L_x_3409) ;  /* 0x0000000000081947 */ /* 0x002fea0003800000 */
[----:B------:R-:W1:Y:S02]  /*2bd0*/  SYNCS.PHASECHK.TRANS64.TRYWAIT P1, [R3+URZ+0x38830], R6 ;  /* 0x03883006030075a7 */ /* 0x000e64000802017f */
[----:B-1----:R-:W-:Y:S05]  /*2be0*/  @!P1 BRA `(.L_x_3410) ;  /* 0x000000dc00349947 */ /* 0x002fea0003800000 */
.L_x_3409:
[----:B------:R-:W-:-:S04]  /*2bf0*/  UIADD3 UR4, UR37, 0x22400, URZ ;  /* 0x0002240025047890 */ /* 0x000fc8000fffe03f */
[----:B------:R-:W-:-:S04]  /*2c00*/  USHF.R.U32.HI UR4, URZ, 0x4, UR4 ;  /* 0x000000043f047899 */ /* 0x000fc80008011604 */
[----:B------:R-:W-:-:S06]  /*2c10*/  ULOP3.LUT UR4, UR4, 0x3fff, URZ, 0xc0, !UPT ;  /* 0x00003fff04047892 */ /* 0x000fcc000f8ec03f */
[----:B------:R-:W-:Y:S01]  /*2c20*/  IMAD.U32 R0, RZ, RZ, UR4 ;  /* 0x00000004ff007e24 */ /* 0x000fe2000f8e00ff */
[----:B------:R-:W-:Y:S05]  /*2c30*/  WARPSYNC.ALL ;  /* 0x0000000000007948 */ /* 0x000fea0003800000 */
[----:B------:R-:W-:-:S04]  /*2c40*/  LOP3.LUT R0, R0, 0x10000, RZ, 0xfc, !PT ;  /* 0x0001000000007812 */ /* 0x000fc800078efcff */
        /* <DEDUP_REMOVED lines=10> */
[----:B------:R-:W-:-:S02]  /*2cf0*/  UMOV UR13, 0x40000040 ;  /* 0x40000040000d7882 */ /* 0x000fc40000000000 */
[----:B------:R-:W-:Y:S02]  /*2d00*/  ULEA UR6, UR36, UR6, 0x9 ;  /* 0x0000000624067291 */ /* 0x000fe4000f8e483f */
[----:B------:R-:W-:Y:S02]  /*2d10*/  ULOP3.LUT UR4, UR4, 0x10000, URZ, 0xfc, !UPT ;  /* 0x0001000004047892 */ /* 0x000fe4000f8efc3f */
[----:B------:R-:W-:Y:S02]  /*2d20*/  UIADD3 UR10, UR6, 0x2, URZ ;  /* 0x00000002060a7890 */ /* 0x000fe4000fffe03f */
[----:B------:R-:W-:Y:S02]  /*2d30*/  UIADD3 UR8, UR4, 0x2, URZ ;  /* 0x0000000204087890 */ /* 0x000fe4000fffe03f */
[----:B------:R-:W-:Y:S02]  /*2d40*/  UIADD3 UR14, UR6, 0x4, URZ ;  /* 0x00000004060e7890 */ /* 0x000fe4000fffe03f */
[----:B------:R-:W-:-:S02]  /*2d50*/  UIADD3 UR12, UR4, 0x4, URZ ;  /* 0x00000004040c7890 */ /* 0x000fc4000fffe03f */
[----:B------:R-:W-:Y:S01]  /*2d60*/  HGMMA.64x64x16.F32 R24, gdesc[UR4], RZ, !UPT, gsb0 ;  /* 0x00e00000041879f0 */ /* 0x000fe2000c0008ff */
[----:B------:R-:W-:Y:S02]  /*2d70*/  UIADD3 UR18, UR6, 0x6, URZ ;  /* 0x0000000606127890 */ /* 0x000fe4000fffe03f */
[----:B------:R-:W-:Y:S01]  /*2d80*/  UIADD3 UR16, UR4, 0x6, URZ ;  /* 0x0000000604107890 */ /* 0x000fe2000fffe03f */
[----:B------:R-:W-:Y:S01]  /*2d90*/  UMOV UR19, 0x40000040 ;  /* 0x4000004000137882 */ /* 0x000fe20000000000 */
[----:B------:R-:W-:Y:S01]  /*2da0*/  UMOV UR17, 0x40000040 ;  /* 0x4000004000117882 */ /* 0x000fe20000000000 */
        /* <DEDUP_REMOVED lines=10> */
[----:B------:R-:W2:Y:S02]  /*2e50*/  SYNCS.PHASECHK.TRANS64.TRYWAIT P1, [UR37+0x38810], R4 ;  /* 0x03881004ff0075a7 */ /* 0x000ea40008020165 */
[----:B--2---:R-:W-:Y:S05]  /*2e60*/  @!P1 BRA `(.L_x_3411) ;  /* 0x000000d800a89947 */ /* 0x004fea0003800000 */
.L_x_3540:
[----:B------:R-:W-:Y:S05]  /*2e70*/  @P0 BRA `(.L_x_3412) ;  /* 0x0000000000040947 */ /* 0x000fea0003800000 */
[----:B------:R-:W-:Y:S01]  /*2e80*/  BPT.TRAP 0x1 ;  /* 0x000000040000795c */ /* 0x000fe20000300000 */
.L_x_3412:
[----:B------:R3:W4:Y:S01]  /*2e90*/  SYNCS.PHASECHK.TRANS64.TRYWAIT P1, [R3+URZ+0x38850], R6 ;  /* 0x03885006030075a7 */ /* 0x000722000802017f */
[----:B------:R-:W-:Y:S05]  /*2ea0*/  @P0 BRA `(.L_x_3413) ;  /* 0x0000000000040947 */ /* 0x000fea0003800000 */
[----:B------:R-:W-:Y:S01]  /*2eb0*/  BPT.TRAP 0x1 ;  /* 0x000000040000795c */ /* 0x000fe20000300000 */
.L_x_3413:
[----:B----4-:R-:W-:Y:S05]  /*2ec0*/  @P1 BRA `(.L_x_3414) ;  /* 0x0000000000081947 */ /* 0x010fea0003800000 */
[----:B------:R-:W4:Y:S02]  /*2ed0*/  SYNCS.PHASECHK.TRANS64.TRYWAIT P1, [R3+URZ+0x38850], R6 ;  /* 0x03885006030075a7 */ /* 0x000f24000802017f */
[----:B----4-:R-:W-:Y:S05]  /*2ee0*/  @!P1 BRA `(.L_x_3415) ;  /* 0x000000d800a09947 */ /* 0x010fea0003800000 */
.L_x_3414:
[----:B------:R-:W-:Y:S01]  /*2ef0*/  UIADD3 UR4, UR37, 0x400, URZ ;  /* 0x0000040025047890 */ /* 0x000fe2000fffe03f */
[----:B------:R-:W-:Y:S01]  /*2f00*/  WARPGROUP.ARRIVE ;  /* 0x00000000000079c5 */ /* 0x000fe20000000000 */
[----:B------:R-:W-:-:S05]  /*2f10*/  UIADD3 UR5, UR37, 0x26400, URZ ;  /* 0x0002640025057890 */ /* 0x000fca000fffe03f */
[----:B--2---:R-:W2:Y:S01]  /*2f20*/  S2R R4, SR_TID.X ;  /* 0x0000000000047919 */ /* 0x004ea20000002100 */
[----:B------:R-:W-:Y:S01]  /*2f30*/  USHF.R.U32.HI UR4, URZ, 0x4, UR4 ;  /* 0x000000043f047899 */ /* 0x000fe20008011604 */
[----:B------:R-:W-:Y:S01]  /*2f40*/  IMAD R5, R153, -0x40, R152 ;  /* 0xffffffc099057824 */ /* 0x000fe200078e0298 */
[----:B------:R-:W-:Y:S01]  /*2f50*/  USHF.R.U32.HI UR5, URZ, 0x4, UR5 ;  /* 0x000000043f057899 */ /* 0x000fe20008011605 */
[----:B------:R-:W5:Y:S01]  /*2f60*/  S2R R57, SR_TID.X ;  /* 0x0000000000397919 */ /* 0x000f620000002100 */
[----:B------:R-:W-:Y:S02]  /*2f70*/  ULOP3.LUT UR4, UR4, 0x3fff, URZ, 0xc0, !UPT ;  /* 0x00003fff04047892 */ /* 0x000fe4000f8ec03f */
[----:B------:R-:W-:Y:S01]  /*2f80*/  ULOP3.LUT UR5, UR5, 0x3fff, URZ, 0xc0, !UPT ;  /* 0x00003fff05057892 */ /* 0x000fe2000f8ec03f */
[----:B------:R-:W-:Y:S01]  /*2f90*/  IADD3 R5, -R18, 0x40, R5 ;  /* 0x0000004012057810 */ /* 0x000fe20007ffe105 */
[----:B------:R-:W-:Y:S02]  /*2fa0*/  ULOP3.LUT UR4, UR4, 0x10000, URZ, 0xfc, !UPT ;  /* 0x0001000004047892 */ /* 0x000fe4000f8efc3f */
[----:B------:R-:W-:Y:S01]  /*2fb0*/  ULOP3.LUT UR6, UR5, 0x10000, URZ, 0xfc, !UPT ;  /* 0x0001000005067892 */ /* 0x000fe2000f8efc3f */
[C---:B------:R-:W-:Y:S01]  /*2fc0*/  ISETP.GT.AND P1, PT, R5.reuse, RZ, PT ;  /* 0x000000ff0500720c */ /* 0x040fe20003f24270 */
[----:B------:R-:W-:Y:S01]  /*2fd0*/  ULEA UR5, UR36, UR4, 0xc ;  /* 0x0000000424057291 */ /* 0x000fe2000f8e603f */
[C---:B------:R-:W-:Y:S01]  /*2fe0*/  ISETP.GT.AND P2, PT, R5.reuse, 0x1, PT ;  /* 0x000000010500780c */ /* 0x040fe20003f44270 */
[----:B------:R-:W-:Y:S01]  /*2ff0*/  UMOV UR21, 0x40000040 ;  /* 0x4000004000157882 */ /* 0x000fe20000000000 */
[----:B------:R-:W-:Y:S01]  /*3000*/  UMOV UR23, 0x40000040 ;  /* 0x4000004000177882 */ /* 0x000fe20000000000 */
[----:B------:R-:W-:Y:S01]  /*3010*/  UIADD3 UR14, UR6, 0x800, URZ ;  /* 0x00000800060e7890 */ /* 0x000fe2000fffe03f */
[C---:B------:R-:W-:Y:S01]  /*3020*/  ISETP.GT.AND P3, PT, R5.reuse, 0x8, PT ;  /* 0x000000080500780c */ /* 0x040fe20003f64270 */
[----:B------:R-:W-:Y:S01]  /*3030*/  UMOV UR20, UR6 ;  /* 0x0000000600147c82 */ /* 0x000fe20008000000 */
[----:B------:R-:W-:Y:S01]  /*3040*/  UMOV UR22, UR5 ;  /* 0x0000000500167c82 */ /* 0x000fe20008000000 */
[----:B------:R-:W-:Y:S01]  /*3050*/  UIADD3 UR15, UR5, 0x800, URZ ;  /* 0x00000800050f7890 */ /* 0x000fe2000fffe03f */
[----:B------:R-:W-:Y:S01]  /*3060*/  HGMMA.64x64x16.F32 R24, gdesc[UR20], R24, gsb0 ;  /* 0x00e00000141879f0 */ /* 0x000fe20008000818 */
[----:B------:R-:W-:Y:S01]  /*3070*/  UIADD3 UR20, UR6, 0x2, URZ ;  /* 0x0000000206147890 */ /* 0x000fe2000fffe03f */
[C---:B------:R-:W-:Y:S01]  /*3080*/  ISETP.GT.AND P4, PT, R5.reuse, 0x9, PT ;  /* 0x000000090500780c */ /* 0x040fe20003f84270 */
[----:B------:R-:W-:Y:S01]  /*3090*/  UIADD3 UR22, UR5, 0x2, URZ ;  /* 0x0000000205167890 */ /* 0x000fe2000fffe03f */
[C---:B------:R-:W-:Y:S01]  /*30a0*/  ISETP.GT.AND P5, PT, R5.reuse, 0x10, PT ;  /* 0x000000100500780c */ /* 0x040fe20003fa4270 */
[----:B------:R-:W-:Y:S01]  /*30b0*/  UMOV UR21, 0x40000040 ;  /* 0x4000004000157882 */ /* 0x000fe20000000000 */
[----:B------:R-:W-:Y:S01]  /*30c0*/  UMOV UR23, 0x40000040 ;  /* 0x4000004000177882 */ /* 0x000fe20000000000 */
[----:B------:R-:W-:-:S02]  /*30d0*/  ISETP.GT.AND P6, PT, R5, 0x11, PT ;  /* 0x000000110500780c */ /* 0x000fc40003fc4270 */
[----:B--2---:R-:W-:Y:S02]  /*30e0*/  SHF.R.U32.HI R4, RZ, 0x7, R4 ;  /* 0x00000007ff047819 */ /* 0x004fe40000011604 */
[----:B-----5:R-:W-:-:S04]  /*30f0*/  LOP3.LUT R57, R57, 0x7f, RZ, 0xc0, !PT ;  /* 0x0000007f39397812 */ /* 0x020fc800078ec0ff */
[----:B------:R-:W2:Y:S02]  /*3100*/  SHFL.IDX PT, R4, R4, RZ, 0x1f ;  /* 0x00001fff04047589 */ /* 0x000ea400000e0000 */
[----:B--2---:R-:W-:-:S13]  /*3110*/  R2UR UR7, R4 ;  /* 0x00000000040772ca */ /* 0x004fda00000e0000 */
[----:B------:R-:W-:-:S03]  /*3120*/  UISETP.GT.AND UP0, UPT, UR7, 0x7f, UPT ;  /* 0x0000007f0700788c */ /* 0x000fc6000bf04270 */
[----:B------:R-:W-:Y:S01]  /*3130*/  UMOV UR7, 0x4 ;  /* 0x0000000400077882 */ /* 0x000fe20000000000 */
[----:B------:R-:W-:Y:S02]  /*3140*/  USEL UR11, URZ, 0x2, !UP0 ;  /* 0x000000023f0b7887 */ /* 0x000fe4000c000000 */
[----:B------:R-:W-:Y:S02]  /*3150*/  USEL UR10, UR7, 0x2, UP0 ;  /* 0x00000002070a7887 */ /* 0x000fe40008000000 */
[----:B------:R-:W-:Y:S01]  /*3160*/  USEL UR7, UR7, 0x6, !UP0 ;  /* 0x0000000607077887 */ /* 0x000fe2000c000000 */
[----:B------:R-:W-:Y:S02]  /*3170*/  WARPGROUP.DEPBAR.LE gsb0, 0x0 ;  /* 0x00008000000079c5 */ /* 0x000fe40000010000 */
[----:B------:R-:W-:-:S06]  /*3180*/  WARPGROUP.ARRIVE ;  /* 0x00000000000079c5 */ /* 0x000fcc0000000000 */
[----:B------:R-:W-:Y:S01]  /*3190*/  HGMMA.64x64x16.F32 R24, gdesc[UR20], R24, gsb0 ;  /* 0x00e00000141879f0 */ /* 0x000fe20008000818 */
[----:B------:R-:W-:Y:S02]  /*31a0*/  UIADD3 UR20, UR6, 0x4, URZ ;  /* 0x0000000406147890 */ /* 0x000fe4000fffe03f */
[----:B------:R-:W-:Y:S01]  /*31b0*/  UIADD3 UR22, UR5, 0x4, URZ ;  /* 0x0000000405167890 */ /* 0x000fe2000fffe03f */
[----:B------:R-:W-:Y:S01]  /*31c0*/  UMOV UR21, 0x40000040 ;  /* 0x4000004000157882 */ /* 0x000fe20000000000 */
[----:B------:R-:W-:Y:S01]  /*31d0*/  UMOV UR23, 0x40000040 ;  /* 0x4000004000177882 */ /* 0x000fe20000000000 */
        /* <DEDUP_REMOVED lines=94> */
[----:B------:R-:W-:Y:S02]  /*37c0*/  UIADD3 UR20, UR11, UR14, URZ ;  /* 0x0000000e0b147290 */ /* 0x000fe4000fffe03f */
[----:B------:R-:W-:Y:S01]  /*37d0*/  UIADD3 UR22, UR11, UR15, URZ ;  /* 0x0000000f0b167290 */ /* 0x000fe2000fffe03f */
        /* <DEDUP_REMOVED lines=16> */
[----:B------:R-:W-:Y:S01]  /*38e0*/  UMOV UR14, 0x28 ;  /* 0x00000028000e7882 */ /* 0x000fe20000000000 */
[----:B------:R-:W-:Y:S01]  /*38f0*/  UMOV UR15, 0xa00 ;  /* 0x00000a00000f7882 */ /* 0x000fe20000000000 */
[----:B------:R-:W-:Y:S02]  /*3900*/  USEL UR14, UR14, 0x26, UP0 ;  /* 0x000000260e0e7887 */ /* 0x000fe40008000000 */
[----:B------:R-:W-:-:S02]  /*3910*/  USEL UR15, UR15, 0x980, UP0 ;  /* 0x000009800f0f7887 */ /* 0x000fc40008000000 */
[----:B------:R-:W-:Y:S02]  /*3920*/  ULOP3.LUT UR14, UR14, 0x6, URZ, 0xc0, !UPT ;  /* 0x000000060e0e7892 */ /* 0x000fe4000f8ec03f */
[----:B------:R-:W-:Y:S01]  /*3930*/  ULOP3.LUT UR15, UR15, 0xa00, URZ, 0xc0, !UPT ;  /* 0x00000a000f0f7892 */ /* 0x000fe2000f8ec03f */
[----:B------:R-:W-:Y:S02]  /*3940*/  WARPGROUP.DEPBAR.LE gsb0, 0x0 ;  /* 0x00008000000079c5 */ /* 0x000fe40000010000 */
[----:B------:R-:W-:-:S06]  /*3950*/  WARPGROUP.ARRIVE ;  /* 0x00000000000079c5 */ /* 0x000fcc0000000000 */
[----:B------:R-:W-:Y:S01]  /*3960*/  HGMMA.64x64x16.F32 R24, gdesc[UR20], R24, gsb0 ;  /* 0x00e00000141879f0 */ /* 0x000fe20008000818 */
[----:B------:R-:W-:Y:S02]  /*3970*/  UIADD3 UR20, UR14, UR15, UR6 ;  /* 0x0000000f0e147290 */ /* 0x000fe4000fffe006 */
[----:B------:R-:W-:Y:S01]  /*3980*/  UIADD3 UR22, UR14, UR15, UR5 ;  /* 0x0000000f0e167290 */ /* 0x000fe2000fffe005 */
[----:B------:R-:W-:Y:S01]  /*3990*/  UMOV UR21, 0x40000040 ;  /* 0x4000004000157882 */ /* 0x000fe20000000000 */
[----:B------:R-:W-:Y:S01]  /*39a0*/  UMOV UR23, 0x40000040 ;  /* 0x4000004000177882 */ /* 0x000fe20000000000 */
[----:B------:R-:W-:Y:S02]  /*39b0*/  UIADD3 UR14, UR6, 0xa00, URZ ;  /* 0x00000a00060e7890 */ /* 0x000fe4000fffe03f */
[----:B------:R-:W-:Y:S01]  /*39c0*/  UIADD3 UR15, UR5, 0xa00, URZ ;  /* 0x00000a00050f7890 */ /* 0x000fe2000fffe03f */
        /* <DEDUP_REMOVED lines=87> */
[----:B------:R-:W-:Y:S02]  /*3f40*/  UMOV UR10, 0x1000 ;  /* 0x00001000000a7882 */ /* 0x000fe40000000000 */
[----:B------:R-:W-:-:S04]  /*3f50*/  USEL UR10, UR10, 0xf80, UP0 ;  /* 0x00000f800a0a7887 */ /* 0x000fc80008000000 */
[----:B------:R-:W-:Y:S01]  /*3f60*/  ULOP3.LUT UR10, UR10, 0x1e00, URZ, 0xc0, !UPT ;  /* 0x00001e000a0a7892 */ /* 0x000fe2000f8ec03f */
        /* <DEDUP_REMOVED lines=9> */
[----:B------:R-:W-:-:S04]  /*4000*/  USEL UR7, UR7, 0x3e, UP0 ;  /* 0x0000003e07077887 */ /* 0x000fc80008000000 */
        /* <DEDUP_REMOVED lines=8> */
[----:B------:R-:W-:Y:S01]  /*4090*/  ULDC UR5, c[0x0][0xad0] ;  /* 0x0002b40000057ab9 */ /* 0x000fe20000000800 */
[----:B------:R-:W-:Y:S01]  /*40a0*/  ULDC UR7, c[0x0][0xa80] ;  /* 0x0002a00000077ab9 */ /* 0x000fe20000000800 */
        /* <DEDUP_REMOVED lines=27> */
[----:B--2---:R-:W-:Y:S01]  /*4260*/  FSEL R24, R24, -INF , P1 ;  /* 0xff80000018187808 */ /* 0x004fe20000800000 */
[----:B------:R-:W-:Y:S01]  /*4270*/  FMUL.FTZ R48, R48, UR5 ;  /* 0x0000000530307c20 */ /* 0x000fe20008410000 */
[----:B------:R-:W-:Y:S01]  /*4280*/  FMUL.FTZ R42, R42, UR5 ;  /* 0x000000052a2a7c20 */ /* 0x000fe20008410000 */
[----:B------:R-:W-:Y:S01]  /*4290*/  FMUL.FTZ R49, R49, UR5 ;  /* 0x0000000531317c20 */ /* 0x000fe20008410000 */
[----:B------:R-:W-:Y:S01]  /*42a0*/  FMUL.FTZ R43, R43, UR5 ;  /* 0x000000052b2b7c20 */ /* 0x000fe20008410000 */
[----:B------:R-:W-:Y:S01]  /*42b0*/  FMUL.FTZ R52, R52, UR5 ;  /* 0x0000000534347c20 */ /* 0x000fe20008410000 */
[----:B------:R-:W-:Y:S01]  /*42c0*/  FMUL.FTZ R53, R53, UR5 ;  /* 0x0000000535357c20 */ /* 0x000fe20008410000 */
[----:B------:R-:W2:Y:S01]  /*42d0*/  MUFU.TANH R29, R29 ;  /* 0x0000001d001d7308 */ /* 0x000ea20000002400 */
[----:B-----5:R-:W-:Y:S01]  /*42e0*/  FSEL R25, R25, -INF , P2 ;  /* 0xff80000019197808 */ /* 0x020fe20001000000 */
[----:B------:R-:W-:Y:S01]  /*42f0*/  FMUL.FTZ R46, R46, UR5 ;  /* 0x000000052e2e7c20 */ /* 0x000fe20008410000 */
[----:B------:R-:W-:Y:S01]  /*4300*/  FMUL.FTZ R47, R47, UR5 ;  /* 0x000000052f2f7c20 */ /* 0x000fe20008410000 */
[----:B------:R-:W-:Y:S01]  /*4310*/  FMUL.FTZ R50, R50, UR5 ;  /* 0x0000000532327c20 */ /* 0x000fe20008410000 */
[----:B------:R-:W-:Y:S01]  /*4320*/  FMNMX.FTZ R7, R24, R25, !PT ;  /* 0x0000001918077209 */ /* 0x000fe20007810000 */
[----:B------:R-:W-:Y:S01]  /*4330*/  FMUL.FTZ R51, R51, UR5 ;  /* 0x0000000533337c20 */ /* 0x000fe20008410000 */
[----:B------:R-:W-:Y:S01]  /*4340*/  FMUL.FTZ R54, R54, UR5 ;  /* 0x0000000536367c20 */ /* 0x000fe20008410000 */
[----:B------:R-:W5:Y:S01]  /*4350*/  MUFU.TANH R32, R32 ;  /* 0x0000002000207308 */ /* 0x000f620000002400 */
[----:B0-----:R-:W-:Y:S01]  /*4360*/  FSEL R28, R28, -INF , P3 ;  /* 0xff8000001c1c7808 */ /* 0x001fe20001800000 */
[----:B------:R-:W-:-:S03]  /*4370*/  FMUL.FTZ R55, R55, UR5 ;  /* 0x0000000537377c20 */ /* 0x000fc60008410000 */
[----:B------:R-:W-:-:S03]  /*4380*/  FMNMX.FTZ R7, R28, R7, !PT ;  /* 0x000000071c077209 */ /* 0x000fc60007810000 */
[----:B------:R-:W0:Y:S01]  /*4390*/  MUFU.TANH R26, R26 ;  /* 0x0000001a001a7308 */ /* 0x000e220000002400 */
[----:B--2---:R-:W-:-:S04]  /*43a0*/  FSEL R10, R29, -INF , P4 ;  /* 0xff8000001d0a7808 */ /* 0x004fc80002000000 */
[----:B------:R-:W-:-:S03]  /*43b0*/  FMNMX.FTZ R7, R10, R7, !PT ;  /* 0x000000070a077209 */ /* 0x000fc60007810000 */
[----:B------:R-:W2:Y:S01]  /*43c0*/  MUFU.TANH R33, R33 ;  /* 0x0000002100217308 */ /* 0x000ea20000002400 */
[----:B-----5:R-:W-:-:S04]  /*43d0*/  FSEL R32, R32, -INF , P5 ;  /* 0xff80000020207808 */ /* 0x020fc80002800000 */
[----:B------:R-:W-:-:S03]  /*43e0*/  FMNMX.FTZ R7, R32, R7, !PT ;  /* 0x0000000720077209 */ /* 0x000fc60007810000 */
[----:B------:R-:W5:Y:S01]  /*43f0*/  MUFU.TANH R27, R27 ;  /* 0x0000001b001b7308 */ /* 0x000f620000002400 */
[----:B0-----:R-:W-:Y:S02]  /*4400*/  FSEL R26, R26, -INF , P1 ;  /* 0xff8000001a1a7808 */ /* 0x001fe40000800000 */
[----:B------:R-:W-:-:S05]  /*4410*/  ISETP.GT.AND P1, PT, R5, 0x18, PT ;  /* 0x000000180500780c */ /* 0x000fca0003f24270 */
[----:B------:R-:W0:Y:S01]  /*4420*/  MUFU.TANH R36, R36 ;  /* 0x0000002400247308 */ /* 0x000e220000002400 */
[----:B--2---:R-:W-:-:S04]  /*4430*/  FSEL R12, R33, -INF , P6 ;  /* 0xff800000210c7808 */ /* 0x004fc80003000000 */
[----:B------:R-:W-:-:S03]  /*4440*/  FMNMX.FTZ R7, R12, R7, !PT ;  /* 0x000000070c077209 */ /* 0x000fc60007810000 */
[----:B------:R-:W2:Y:S01]  /*4450*/  MUFU.TANH R30, R30 ;  /* 0x0000001e001e7308 */ /* 0x000ea20000002400 */
[----:B-----5:R-:W-:Y:S02]  /*4460*/  FSEL R27, R27, -INF , P2 ;  /* 0xff8000001b1b7808 */ /* 0x020fe40001000000 */
[----:B------:R-:W-:-:S05]  /*4470*/  ISETP.GT.AND P2, PT, R5, 0x19, PT ;  /* 0x000000190500780c */ /* 0x000fca0003f44270 */
[----:B------:R-:W5:Y:S01]  /*4480*/  MUFU.TANH R37, R37 ;  /* 0x0000002500257308 */ /* 0x000f620000002400 */
[----:B0-----:R-:W-:-:S04]  /*4490*/  FSEL R14, R36, -INF , P1 ;  /* 0xff800000240e7808 */ /* 0x001fc80000800000 */
[----:B------:R-:W-:-:S03]  /*44a0*/  FMNMX.FTZ R7, R14, R7, !PT ;  /* 0x000000070e077209 */ /* 0x000fc60007810000 */
[----:B------:R-:W0:Y:S01]  /*44b0*/  MUFU.TANH R31, R31 ;  /* 0x0000001f001f7308 */ /* 0x000e220000002400 */
[----:B--2---:R-:W-:Y:S02]  /*44c0*/  FSEL R30, R30, -INF , P3 ;  /* 0xff8000001e1e7808 */ /* 0x004fe40001800000 */
[----:B------:R-:W-:-:S05]  /*44d0*/  ISETP.GT.AND P3, PT, R5, 0x20, PT ;  /* 0x000000200500780c */ /* 0x000fca0003f64270 */
        /* <DEDUP_REMOVED lines=41> */
[----:B------:R-:W-:Y:S02]  /*4770*/  ISETP.GT.AND P4, PT, R5, 0x39, PT ;  /* 0x000000390500780c */ /* 0x000fe40003f84270 */
[----:B------:R-:W-:-:S03]  /*4780*/  FMNMX.FTZ R5, R26, R27, !PT ;  /* 0x0000001b1a057209 */ /* 0x000fc60007810000 */
[----:B------:R-:W0:Y:S01]  /*4790*/  MUFU.TANH R46, R46 ;  /* 0x0000002e002e7308 */ /* 0x000e220000002400 */
[----:B--2---:R-:W-:Y:S02]  /*47a0*/  FSEL R52, R52, -INF , P3 ;  /* 0xff80000034347808 */ /* 0x004fe40001800000 */
[----:B------:R-:W-:Y:S02]  /*47b0*/  FMNMX.FTZ R5, R30, R5, !PT ;  /* 0x000000051e057209 */ /* 0x000fe40007810000 */
[----:B------:R-:W-:Y:S02]  /*47c0*/  FMNMX.FTZ R7, R52, R7, !PT ;  /* 0x0000000734077209 */ /* 0x000fe40007810000 */
[----:B------:R-:W-:Y:S01]  /*47d0*/  FMNMX.FTZ R5, R56, R5, !PT ;  /* 0x0000000538057209 */ /* 0x000fe20007810000 */
[----:B------:R-:W2:Y:S01]  /*47e0*/  MUFU.TANH R47, R47 ;  /* 0x0000002f002f7308 */ /* 0x000ea20000002400 */
[----:B-----5:R-:W-:Y:S02]  /*47f0*/  FSEL R72, R53, -INF , P4 ;  /* 0xff80000035487808 */ /* 0x020fe40002000000 */
[----:B------:R-:W-:-:S02]  /*4800*/  FMNMX.FTZ R5, R34, R5, !PT ;  /* 0x0000000522057209 */ /* 0x000fc40007810000 */
[----:B------:R-:W-:Y:S02]  /*4810*/  FMNMX.FTZ R7, R72, R7, !PT ;  /* 0x0000000748077209 */ /* 0x000fe40007810000 */
[----:B------:R-:W-:Y:S01]  /*4820*/  FMNMX.FTZ R5, R36, R5, !PT ;  /* 0x0000000524057209 */ /* 0x000fe20007810000 */
[----:B------:R-:W5:Y:S01]  /*4830*/  MUFU.TANH R50, R50 ;  /* 0x0000003200327308 */ /* 0x000f620000002400 */
[----:B0-----:R-:W-:Y:S01]  /*4840*/  FSEL R46, R46, -INF , P5 ;  /* 0xff8000002e2e7808 */ /* 0x001fe20002800000 */
[----:B------:R-:W0:Y:S01]  /*4850*/  SHFL.BFLY PT, R4, R7, 0x2, 0x1f ;  /* 0x0c401f0007047f89 */ /* 0x000e2200000e0000 */
[----:B------:R-:W-:-:S04]  /*4860*/  FMNMX.FTZ R5, R38, R5, !PT ;  /* 0x0000000526057209 */ /* 0x000fc80007810000 */
[----:B------:R-:W-:Y:S01]  /*4870*/  FMNMX.FTZ R5, R40, R5, !PT ;  /* 0x0000000528057209 */ /* 0x000fe20007810000 */
[----:B------:R-:W-:Y:S01]  /*4880*/  MUFU.TANH R51, R51 ;  /* 0x0000003300337308 */ /* 0x000fe20000002400 */
[----:B--2---:R-:W-:Y:S02]  /*4890*/  FSEL R48, R47, -INF , P6 ;  /* 0xff8000002f307808 */ /* 0x004fe40003000000 */
[----:B------:R-:W-:-:S04]  /*48a0*/  FMNMX.FTZ R5, R42, R5, !PT ;  /* 0x000000052a057209 */ /* 0x000fc80007810000 */
[----:B------:R-:W-:Y:S01]  /*48b0*/  FMNMX.FTZ R5, R44, R5, !PT ;  /* 0x000000052c057209 */ /* 0x000fe20007810000 */
[----:B------:R-:W2:Y:S01]  /*48c0*/  MUFU.TANH R54, R54 ;  /* 0x0000003600367308 */ /* 0x000ea20000002400 */
[----:B-----5:R-:W-:Y:S02]  /*48d0*/  FSEL R50, R50, -INF , P1 ;  /* 0xff80000032327808 */ /* 0x020fe40000800000 */
[----:B------:R-:W-:-:S04]  /*48e0*/  FMNMX.FTZ R5, R46, R5, !PT ;  /* 0x000000052e057209 */ /* 0x000fc80007810000 */
[----:B------:R-:W-:Y:S01]  /*48f0*/  FMNMX.FTZ R5, R48, R5, !PT ;  /* 0x0000000530057209 */ /* 0x000fe20007810000 */
[----:B------:R-:W5:Y:S01]  /*4900*/  MUFU.TANH R55, R55 ;  /* 0x0000003700377308 */ /* 0x000f620000002400 */
[----:B0-----:R-:W-:Y:S01]  /*4910*/  FMNMX.FTZ R4, R7, R4, !PT ;  /* 0x0000000407047209 */ /* 0x001fe20007810000 */
[----:B------:R-:W-:Y:S01]  /*4920*/  IMAD.U32 R7, RZ, RZ, UR7 ;  /* 0x00000007ff077e24 */ /* 0x000fe2000f8e00ff */
[----:B------:R-:W-:Y:S01]  /*4930*/  FMNMX.FTZ R5, R50, R5, !PT ;  /* 0x0000000532057209 */ /* 0x000fe20007810000 */
[----:B------:R-:W-:Y:S02]  /*4940*/  ULOP3.LUT UR7, UR44, 0x2000000, URZ, 0xfc, !UPT ;  /* 0x020000002c077892 */ /* 0x000fe4000f8efc3f */
[----:B------:R-:W0:Y:S01]  /*4950*/  SHFL.BFLY PT, R9, R4, 0x1, 0x1f ;  /* 0x0c201f0004097f89 */ /* 0x000e2200000e0000 */
[----:B--2---:R-:W-:Y:S01]  /*4960*/  FSEL R54, R54, -INF , P3 ;  /* 0xff80000036367808 */ /* 0x004fe20001800000 */
[----:B------:R-:W-:-:S04]  /*4970*/  ULEA UR10, UR36, UR7, 0xc ;  /* 0x00000007240a7291 */ /* 0x000fc8000f8e603f */
[----:B------:R-:W-:Y:S01]  /*4980*/  UIADD3 UR14, UR10, 0x80, URZ ;  /* 0x000000800a0e7890 */ /* 0x000fe2000fffe03f */
[----:B-----5:R-:W-:Y:S02]  /*4990*/  FSEL R70, R55, -INF , P4 ;  /* 0xff80000037467808 */ /* 0x020fe40002000000 */
[----:B0-----:R-:W-:-:S04]  /*49a0*/  FMNMX.FTZ R4, R4, R9, !PT ;  /* 0x0000000904047209 */ /* 0x001fc80007810000 */
[C---:B------:R-:W-:Y:S01]  /*49b0*/  FSETP.NEU.FTZ.AND P5, PT, R4.reuse, -INF , PT ;  /* 0xff8000000400780b */ /* 0x040fe20003fbd000 */
[----:B-1-34-:R-:W-:-:S05]  /*49c0*/  FMUL.FTZ R6, R4, R7 ;  /* 0x0000000704067220 */ /* 0x01afca0000410000 */
[----:B------:R-:W-:-:S05]  /*49d0*/  FSEL R29, R6, RZ, P5 ;  /* 0x000000ff061d7208 */ /* 0x000fca0002800000 */
[-CC-:B------:R-:W-:Y:S01]  /*49e0*/  FFMA.FTZ R6, R24, R7.reuse, -R29.reuse ;  /* 0x0000000718067223 */ /* 0x180fe2000001081d */
[----:B------:R-:W-:Y:S01]  /*49f0*/  FSEL R24, R51, -INF , P2 ;  /* 0xff80000033187808 */ /* 0x000fe20001000000 */
        /* <DEDUP_REMOVED lines=14> */
[-CC-:B------:R-:W-:Y:S01]  /*4ae0*/  FFMA.FTZ R154, R66, R7.reuse, -R29.reuse ;  /* 0x00000007429a7223 */ /* 0x180fe2000001081d */
[-CC-:B------:R-:W-:Y:S01]  /*4af0*/  FFMA.FTZ R173, R68, R7.reuse, -R29.reuse ;  /* 0x0000000744ad7223 */ /* 0x180fe2000001081d */
[----:B------:R-:W0:Y:S01]  /*4b00*/  SHFL.BFLY PT, R28, R5, 0x2, 0x1f ;  /* 0x0c401f00051c7f89 */ /* 0x000e2200000e0000 */
[-CC-:B------:R-:W-:Y:S01]  /*4b10*/  FFMA.FTZ R172, R52, R7.reuse, -R29.reuse ;  /* 0x0000000734ac7223 */ /* 0x180fe2000001081d */
[----:B------:R-:W-:Y:S01]  /*4b20*/  FFMA.FTZ R175, R72, R7, -R29 ;  /* 0x0000000748af7223 */ /* 0x000fe2000001081d */
[----:B------:R-:W-:Y:S01]  /*4b30*/  MUFU.EX2 R6, R6 ;  /* 0x0000000600067308 */ /* 0x000fe20000000800 */
[----:B------:R-:W-:-:S07]  /*4b40*/  ISETP.GE.AND P2, PT, R152, 0x41, PT ;  /* 0x000000419800780c */ /* 0x000fce0003f46270 */
[----:B------:R-:W1:Y:S08]  /*4b50*/  MUFU.EX2 R9, R9 ;  /* 0x0000000900097308 */ /* 0x000e700000000800 */
[----:B------:R-:W-:Y:S01]  /*4b60*/  MUFU.EX2 R8, R8 ;  /* 0x0000000800087308 */ /* 0x000fe20000000800 */
[----:B0-----:R-:W-:-:S07]  /*4b70*/  FMNMX.FTZ R28, R5, R28, !PT ;  /* 0x0000001c051c7209 */ /* 0x001fce0007810000 */
[----:B------:R-:W0:Y:S01]  /*4b80*/  MUFU.EX2 R11, R11 ;  /* 0x0000000b000b7308 */ /* 0x000e220000000800 */
[----:B-1----:R-:W-:Y:S01]  /*4b90*/  F2FP.F16.F32.PACK_AB R156, R9, R6 ;  /* 0x00000006099c723e */ /* 0x002fe200000000ff */
[----:B------:R-:W1:Y:S01]  /*4ba0*/  SHFL.BFLY PT, R5, R28, 0x1, 0x1f ;  /* 0x0c201f001c057f89 */ /* 0x000e6200000e0000 */
[----:B------:R-:W-:-:S05]  /*4bb0*/  FADD.FTZ R9, R6, R9 ;  /* 0x0000000906097221 */ /* 0x000fca0000010000 */
[----:B------:R-:W-:Y:S08]  /*4bc0*/  MUFU.EX2 R10, R10 ;  /* 0x0000000a000a7308 */ /* 0x000ff00000000800 */
[----:B------:R-:W2:Y:S01]  /*4bd0*/  MUFU.EX2 R13, R13 ;  /* 0x0000000d000d7308 */ /* 0x000ea20000000800 */
[----:B0-----:R-:W-:Y:S01]  /*4be0*/  F2FP.F16.F32.PACK_AB R158, R11, R8 ;  /* 0x000000080b9e723e */ /* 0x001fe200000000ff */
[----:B------:R-:W-:-:S04]  /*4bf0*/  FADD.FTZ R8, R8, R9 ;  /* 0x0000000908087221 */ /* 0x000fc80000010000 */
[----:B------:R-:W-:Y:S02]  /*4c00*/  FADD.FTZ R11, R11, R8 ;  /* 0x000000080b0b7221 */ /* 0x000fe40000010000 */
[----:B------:R-:W-:Y:S01]  /*4c10*/  MUFU.EX2 R12, R12 ;  /* 0x0000000c000c7308 */ /* 0x000fe20000000800 */
[----:B-1----:R-:W-:-:S04]  /*4c20*/  FMNMX.FTZ R5, R28, R5, !PT ;  /* 0x000000051c057209 */ /* 0x002fc80007810000 */
[C---:B------:R-:W-:Y:S01]  /*4c30*/  FSETP.NEU.FTZ.AND P1, PT, R5.reuse, -INF , PT ;  /* 0xff8000000500780b */ /* 0x040fe20003f3d000 */
[-C--:B------:R-:W-:Y:S02]  /*4c40*/  FMUL.FTZ R25, R5, R7.reuse ;  /* 0x0000000705197220 */ /* 0x080fe40000410000 */
[----:B------:R-:W0:Y:S01]  /*4c50*/  MUFU.EX2 R15, R15 ;  /* 0x0000000f000f7308 */ /* 0x000e220000000800 */
[----:B--2---:R-:W-:Y:S01]  /*4c60*/  F2FP.F16.F32.PACK_AB R160, R13, R10 ;  /* 0x0000000a0da0723e */ /* 0x004fe200000000ff */
[----:B------:R-:W-:Y:S01]  /*4c70*/  FADD.FTZ R10, R10, R11 ;  /* 0x0000000b0a0a7221 */ /* 0x000fe20000010000 */
[----:B------:R-:W-:Y:S02]  /*4c80*/  FSEL R25, R25, RZ, P1 ;  /* 0x000000ff19197208 */ /* 0x000fe40000800000 */
[----:B------:R-:W-:Y:S01]  /*4c90*/  ISETP.NE.AND P1, PT, R57, RZ, PT ;  /* 0x000000ff3900720c */ /* 0x000fe20003f25270 */
[----:B------:R-:W-:Y:S02]  /*4ca0*/  FADD.FTZ R13, R13, R10 ;  /* 0x0000000a0d0d7221 */ /* 0x000fe40000010000 */
        /* <DEDUP_REMOVED lines=10> */
[----:B------:R-:W-:Y:S01]  /*4d50*/  FFMA.FTZ R182, R42, R7, -R25 ;  /* 0x000000072ab67223 */ /* 0x000fe20000010819 */
[----:B------:R-:W-:-:S02]  /*4d60*/  @!P1 VIADD R24, R3, 0x38840 ;  /* 0x0003884003189836 */ /* 0x000fc40000000000 */
[-CC-:B------:R-:W-:Y:S01]  /*4d70*/  FFMA.FTZ R191, R44, R7.reuse, -R25.reuse ;  /* 0x000000072cbf7223 */ /* 0x180fe20000010819 */
[-CC-:B------:R-:W-:Y:S01]  /*4d80*/  FFMA.FTZ R192, R46, R7.reuse, -R25.reuse ;  /* 0x000000072ec07223 */ /* 0x180fe20000010819 */
[-CC-:B------:R-:W-:Y:S01]  /*4d90*/  FFMA.FTZ R193, R48, R7.reuse, -R25.reuse ;  /* 0x0000000730c17223 */ /* 0x180fe20000010819 */
[-CC-:B------:R-:W-:Y:S01]  /*4da0*/  FFMA.FTZ R194, R50, R7.reuse, -R25.reuse ;  /* 0x0000000732c27223 */ /* 0x180fe20000010819 */
[----:B------:R-:W-:Y:S01]  /*4db0*/  @!P1 PRMT R24, RZ, 0x654, R24 ;  /* 0x00000654ff189816 */ /* 0x000fe20000000018 */
[-CC-:B------:R-:W-:Y:S01]  /*4dc0*/  FFMA.FTZ R196, R54, R7.reuse, -R25.reuse ;  /* 0x0000000736c47223 */ /* 0x180fe20000010819 */
[----:B------:R-:W-:Y:S01]  /*4dd0*/  FFMA.FTZ R197, R70, R7, -R25 ;  /* 0x0000000746c57223 */ /* 0x000fe20000010819 */
[----:B------:R-:W-:Y:S01]  /*4de0*/  MUFU.EX2 R174, R174 ;  /* 0x000000ae00ae7308 */ /* 0x000fe20000000800 */
[----:B------:R1:W-:Y:S01]  /*4df0*/  @!P1 SYNCS.ARRIVE.TRANS64.RED.A1T0 RZ, [R24+URZ], RZ ;  /* 0x000000ff18ff99a7 */ /* 0x0003e2000810043f */
[----:B0-----:R-:W-:Y:S01]  /*4e00*/  F2FP.F16.F32.PACK_AB R162, R15, R12 ;  /* 0x0000000c0fa2723e */ /* 0x001fe200000000ff */
[----:B------:R-:W-:Y:S01]  /*4e10*/  FADD.FTZ R12, R12, R13 ;  /* 0x0000000d0c0c7221 */ /* 0x000fe20000010000 */
[----:B------:R-:W-:-:S03]  /*4e20*/  @!P1 VIADD R3, R3, 0x38860 ;  /* 0x0003886003039836 */ /* 0x000fc60000000000 */
[----:B------:R-:W-:Y:S01]  /*4e30*/  FADD.FTZ R15, R15, R12 ;  /* 0x0000000c0f0f7221 */ /* 0x000fe20000010000 */
[----:B------:R-:W0:Y:S01]  /*4e40*/  MUFU.EX2 R177, R177 ;  /* 0x000000b100b17308 */ /* 0x000e220000000800 */
[----:B------:R-:W-:-:S07]  /*4e50*/  @!P1 PRMT R3, RZ, 0x654, R3 ;  /* 0x00000654ff039816 */ /* 0x000fce0000000003 */
[----:B------:R-:W-:Y:S08]  /*4e60*/  MUFU.EX2 R176, R176 ;  /* 0x000000b000b07308 */ /* 0x000ff00000000800 */
[----:B------:R-:W2:Y:S01]  /*4e70*/  MUFU.EX2 R179, R179 ;  /* 0x000000b300b37308 */ /* 0x000ea20000000800 */
[----:B0-----:R-:W-:Y:S01]  /*4e80*/  F2FP.F16.F32.PACK_AB R157, R177, R174 ;  /* 0x000000aeb19d723e */ /* 0x001fe200000000ff */
[----:B------:R-:W-:-:S06]  /*4e90*/  FADD.FTZ R177, R174, R177 ;  /* 0x000000b1aeb17221 */ /* 0x000fcc0000010000 */
[----:B------:R-:W-:Y:S08]  /*4ea0*/  MUFU.EX2 R178, R178 ;  /* 0x000000b200b27308 */ /* 0x000ff00000000800 */
[----:B------:R-:W0:Y:S01]  /*4eb0*/  MUFU.EX2 R181, R181 ;  /* 0x000000b500b57308 */ /* 0x000e220000000800 */
[----:B--2---:R-:W-:Y:S01]  /*4ec0*/  F2FP.F16.F32.PACK_AB R159, R179, R176 ;  /* 0x000000b0b39f723e */ /* 0x004fe200000000ff */
[----:B------:R-:W-:Y:S01]  /*4ed0*/  BAR.SYNC.DEFER_BLOCKING 0xf, 0x100 ;  /* 0x03c4000000007b1d */ /* 0x000fe20000010000 */
[----:B------:R-:W-:-:S04]  /*4ee0*/  FADD.FTZ R176, R176, R177 ;  /* 0x000000b1b0b07221 */ /* 0x000fc80000010000 */
[----:B------:R-:W-:Y:S01]  /*4ef0*/  FADD.FTZ R179, R179, R176 ;  /* 0x000000b0b3b37221 */ /* 0x000fe20000010000 */
[----:B------:R-:W-:Y:S08]  /*4f00*/  MUFU.EX2 R180, R180 ;  /* 0x000000b400b47308 */ /* 0x000ff00000000800 */
[----:B------:R-:W2:Y:S01]  /*4f10*/  MUFU.EX2 R183, R183 ;  /* 0x000000b700b77308 */ /* 0x000ea20000000800 */
[----:B0-----:R-:W-:Y:S01]  /*4f20*/  F2FP.F16.F32.PACK_AB R161, R181, R178 ;  /* 0x000000b2b5a1723e */ /* 0x001fe200000000ff */
[----:B------:R-:W-:-:S04]  /*4f30*/  FADD.FTZ R178, R178, R179 ;  /* 0x000000b3b2b27221 */ /* 0x000fc80000010000 */
[----:B------:R-:W-:Y:S02]  /*4f40*/  FADD.FTZ R181, R181, R178 ;  /* 0x000000b2b5b57221 */ /* 0x000fe40000010000 */
[----:B------:R-:W0:Y:S01]  /*4f50*/  MUFU.EX2 R21, R21 ;  /* 0x0000001500157308 */ /* 0x000e220000000800 */
[----:B------:R3:W-:Y:S07]  /*4f60*/  STSM.16.M88.4 [R23+0x36400], R156 ;  /* 0x0364009c17007844 */ /* 0x0007ee0000000200 */
[----:B------:R-:W-:Y:S01]  /*4f70*/  MUFU.EX2 R20, R20 ;  /* 0x0000001400147308 */ /* 0x000fe20000000800 */
[----:B--2---:R-:W-:Y:S01]  /*4f80*/  F2FP.F16.F32.PACK_AB R163, R183, R180 ;  /* 0x000000b4b7a3723e */ /* 0x004fe200000000ff */
[----:B------:R-:W-:-:S04]  /*4f90*/  FADD.FTZ R180, R180, R181 ;  /* 0x000000b5b4b47221 */ /* 0x000fc80000010000 */
[----:B------:R3:W-:Y:S01]  /*4fa0*/  STSM.16.M88.4 [R185], R160 ;  /* 0x000000a0b9007844 */ /* 0x0007e20000000200 */
[----:B------:R-:W-:Y:S01]  /*4fb0*/  FADD.FTZ R183, R183, R180 ;  /* 0x000000b4b7b77221 */ /* 0x000fe20000010000 */
[----:B------:R-:W2:Y:S01]  /*4fc0*/  MUFU.EX2 R155, R155 ;  /* 0x0000009b009b7308 */ /* 0x000ea20000000800 */
[----:B0-----:R-:W-:Y:S01]  /*4fd0*/  F2FP.F16.F32.PACK_AB R164, R21, R14 ;  /* 0x0000000e15a4723e */ /* 0x001fe200000000ff */
[----:B------:R-:W-:-:S04]  /*4fe0*/  FADD.FTZ R14, R14, R15 ;  /* 0x0000000f0e0e7221 */ /* 0x000fc80000010000 */
[----:B------:R-:W-:Y:S02]  /*4ff0*/  FADD.FTZ R21, R21, R14 ;  /* 0x0000000e15157221 */ /* 0x000fe40000010000 */
[----:B------:R-:W-:Y:S08]  /*5000*/  MUFU.EX2 R182, R182 ;  /* 0x000000b600b67308 */ /* 0x000ff00000000800 */
[----:B------:R-:W0:Y:S01]  /*5010*/  MUFU.EX2 R191, R191 ;  /* 0x000000bf00bf7308 */ /* 0x000e220000000800 */
[----:B--2---:R-:W-:Y:S01]  /*5020*/  F2FP.F16.F32.PACK_AB R166, R155, R20 ;  /* 0x000000149ba6723e */ /* 0x004fe200000000ff */
[----:B------:R-:W-:-:S04]  /*5030*/  FADD.FTZ R20, R20, R21 ;  /* 0x0000001514147221 */ /* 0x000fc80000010000 */
[----:B------:R-:W-:Y:S02]  /*5040*/  FADD.FTZ R155, R155, R20 ;  /* 0x000000149b9b7221 */ /* 0x000fe40000010000 */
[----:B------:R-:W-:Y:S08]  /*5050*/  MUFU.EX2 R192, R192 ;  /* 0x000000c000c07308 */ /* 0x000ff00000000800 */
        /* <DEDUP_REMOVED lines=8> */
[----:B------:R3:W-:Y:S01]  /*50e0*/  STSM.16.M88.4 [R22], R164 ;  /* 0x000000a416007844 */ /* 0x0007e20000000200 */
[----:B------:R-:W-:Y:S01]  /*50f0*/  FADD.FTZ R193, R193, R192 ;  /* 0x000000c0c1c17221 */ /* 0x000fe20000010000 */
        /* <DEDUP_REMOVED lines=8> */
[----:B------:R-:W-:-:S06]  /*5180*/  FADD.FTZ R172, R172, R173 ;  /* 0x000000adacac7221 */ /* 0x000fcc0000010000 */
[----:B------:R-:W2:Y:S08]  /*5190*/  MUFU.EX2 R196, R196 ;  /* 0x000000c400c47308 */ /* 0x000eb00000000800 */
[----:B------:R-:W4:Y:S01]  /*51a0*/  MUFU.EX2 R197, R197 ;  /* 0x000000c500c57308 */ /* 0x000f220000000800 */
[----:B0-----:R-:W-:Y:S01]  /*51b0*/  F2FP.F16.F32.PACK_AB R169, R195, R194 ;  /* 0x000000c2c3a9723e */ /* 0x001fe200000000ff */
[----:B------:R-:W-:-:S04]  /*51c0*/  FADD.FTZ R194, R194, R193 ;  /* 0x000000c1c2c27221 */ /* 0x000fc80000010000 */
[----:B------:R-:W-:-:S04]  /*51d0*/  FADD.FTZ R195, R195, R194 ;  /* 0x000000c2c3c37221 */ /* 0x000fc80000010000 */
[----:B--2---:R-:W-:Y:S01]  /*51e0*/  FADD.FTZ R6, R196, R195 ;  /* 0x000000c3c4067221 */ /* 0x004fe20000010000 */
[----:B----4-:R-:W-:-:S03]  /*51f0*/  F2FP.F16.F32.PACK_AB R171, R197, R196 ;  /* 0x000000c4c5ab723e */ /* 0x010fc600000000ff */
[----:B------:R-:W-:Y:S02]  /*5200*/  FADD.FTZ R6, R197, R6 ;  /* 0x00000006c5067221 */ /* 0x000fe40000010000 */
[----:B------:R3:W-:Y:S01]  /*5210*/  STSM.16.M88.4 [R184], R168 ;  /* 0x000000a8b8007844 */ /* 0x0007e20000000200 */
[----:B-1----:R-:W-:-:S06]  /*5220*/  WARPGROUP.ARRIVE ;  /* 0x00000000000079c5 */ /* 0x002fcc0000000000 */
[----:B------:R-:W-:Y:S01]  /*5230*/  HGMMA.64x256x16.F32 R24, R156, gdesc[UR8].tnspB, RZ, !UPT, gsb0 ;  /* 0x43e000089c187df0 */ /* 0x000fe2000c0008ff */
[----:B------:R-:W-:Y:S02]  /*5240*/  UMOV UR11, 0x40000040 ;  /* 0x40000040000b7882 */ /* 0x000fe40000000000 */
[----:B------:R-:W-:Y:S02]  /*5250*/  WARPGROUP.DEPBAR.LE gsb0, 0x0 ;  /* 0x00008000000079c5 */ /* 0x000fe40000010000 */
[----:B------:R-:W-:-:S15]  /*5260*/  WARPGROUP.ARRIVE ;  /* 0x00000000000079c5 */ /* 0x000fde0000000000 */
[----:B------:R-:W-:-:S08]  /*5270*/  NOP ;  /* 0x0000000000007918 */ /* 0x000fd00000000000 */
[----:B------:R-:W-:Y:S01]  /*5280*/  HGMMA.64x256x16.F32 R24, R160, gdesc[UR12].tnspB, R24, gsb0 ;  /* 0x43e0000ca0187df0 */ /* 0x000fe20008000818 */
[----:B------:R-:W-:Y:S01]  /*5290*/  UIADD3 UR14, UR10, 0x100, URZ ;  /* 0x000001000a0e7890 */ /* 0x000fe2000fffe03f */
[----:B------:R-:W-:Y:S01]  /*52a0*/  UMOV UR15, 0x40000040 ;  /* 0x40000040000f7882 */ /* 0x000fe20000000000 */
[----:B------:R-:W-:Y:S01]  /*52b0*/  UIADD3 UR10, UR10, 0x180, URZ ;  /* 0x000001800a0a7890 */ /* 0x000fe2000fffe03f */
[----:B------:R-:W-:Y:S02]  /*52c0*/  WARPGROUP.DEPBAR.LE gsb0, 0x0 ;  /* 0x00008000000079c5 */ /* 0x000fe40000010000 */
[----:B------:R-:W-:-:S15]  /*52d0*/  WARPGROUP.ARRIVE ;  /* 0x00000000000079c5 */ /* 0x000fde0000000000 */
[----:B------:R-:W-:-:S07]  /*52e0*/  NOP ;  /* 0x0000000000007918 */ /* 0x000fce0000000000 */
[----:B------:R-:W-:Y:S03]  /*52f0*/  HGMMA.64x256x16.F32 R24, R164, gdesc[UR12].tnspB, R24, gsb0 ;  /* 0x43e0000ca4187df0 */ /* 0x000fe60008000818 */
        /* <DEDUP_REMOVED lines=10> */
[----:B0-----:R-:W0:Y:S02]  /*53a0*/  FENCE.VIEW.ASYNC.S ;  /* 0x00000000000073c6 */ /* 0x001e240000000000 */
[----:B0-----:R-:W-:Y:S01]  /*53b0*/  NOP ;  /* 0x0000000000007918 */ /* 0x001fe20000000000 */
[----:B------:R-:W-:Y:S06]  /*53c0*/  BAR.ARV 0xe, 0x100 ;  /* 0x0384000000007b1d */ /* 0x000fec0000002000 */
[----:B------:R0:W-:Y:S02]  /*53d0*/  @!P1 SYNCS.ARRIVE.TRANS64.RED.A1T0 RZ, [R3+URZ], RZ ;  /* 0x000000ff03ff99a7 */ /* 0x0001e4000810043f */
[----:B0-----:R-:W-:Y:S01]  /*53e0*/  FADD.FTZ R3, R175, R172 ;  /* 0x000000acaf037221 */ /* 0x001fe20000010000 */
[----:B---3--:R-:W-:Y:S06]  /*53f0*/  @!P2 BRA `(.L_x_3416) ;  /* 0x0000002c007ca947 */ /* 0x008fec0003800000 */
[----:B------:R-:W-:Y:S01]  /*5400*/  VIADD R8, R153, 0xfffffffe ;  /* 0xfffffffe99087836 */ /* 0x000fe20000000000 */
[----:B------:R-:W-:Y:S01]  /*5410*/  UMOV UR24, UR36 ;  /* 0x0000002400187c82 */ /* 0x000fe20008000000 */
[----:B------:R-:W-:Y:S02]  /*5420*/  IMAD.MOV.U32 R10, RZ, RZ, R5 ;  /* 0x000000ffff0a7224 */ /* 0x000fe400078e0005 */
[----:B------:R-:W-:-:S07]  /*5430*/  IMAD.MOV.U32 R11, RZ, RZ, R4 ;  /* 0x000000ffff0b7224 */ /* 0x000fce00078e0004 */
.L_x_3425:
[----:B------:R-:W-:Y:S01]  /*5440*/  UIADD3 UR36, UR24, 0x1, URZ ;  /* 0x0000000118247890 */ /* 0x000fe2000fffe03f */
[C---:B------:R-:W-:Y:S01]  /*5450*/  ISETP.GT.AND P2, PT, R8.reuse, RZ, PT ;  /* 0x000000ff0800720c */ /* 0x040fe20003f44270 */
[----:B------:R-:W-:Y:S02]  /*5460*/  VIADD R8, R8, 0xffffffff ;  /* 0xffffffff08087836 */ /* 0x000fe40000000000 */
[----:B------:R-:W-:-:S04]  /*5470*/  UISETP.NE.AND UP0, UPT, UR36, 0x2, UPT ;  /* 0x000000022400788c */ /* 0x000fc8000bf05270 */
[----:B------:R-:W-:Y:S02]  /*5480*/  USEL UR5, URZ, 0x1, UP0 ;  /* 0x000000013f057887 */ /* 0x000fe40008000000 */
[----:B------:R-:W-:-:S04]  /*5490*/  USEL UR36, UR36, URZ, UP0 ;  /* 0x0000003f24247287 */ /* 0x000fc80008000000 */
[----:B------:R-:W-:Y:S01]  /*54a0*/  LOP3.LUT R2, R2, UR5, RZ, 0x3c, !PT ;  /* 0x0000000502027c12 */ /* 0x000fe2000f8e3cff */
[----:B0-----:R-:W-:Y:S07]  /*54b0*/  @P0 BRA `(.L_x_3417) ;  /* 0x0000000000040947 */ /* 0x001fee0003800000 */
[----:B------:R-:W-:Y:S01]  /*54c0*/  BPT.TRAP 0x1 ;  /* 0x000000040000795c */ /* 0x000fe20000300000 */
.L_x_3417:
[----:B------:R-:W-:Y:S01]  /*54d0*/  ULEA UR5, UR36, UR37, 0x3 ;  /* 0x0000002524057291 */ /* 0x000fe2000f8e183f */
[----:B------:R-:W-:-:S08]  /*54e0*/  SHF.L.U32 R4, R2, 0x1f, RZ ;  /* 0x0000001f02047819 */ /* 0x000fd000000006ff */
[----:B------:R0:W1:Y:S01]  /*54f0*/  SYNCS.PHASECHK.TRANS64.TRYWAIT P3, [UR5+0x38830], R4 ;  /* 0x03883004ff0075a7 */ /* 0x0000620008060145 */
[----:B------:R-:W-:Y:S05]  /*5500*/  @P0 BRA `(.L_x_3418) ;  /* 0x0000000000040947 */ /* 0x000fea0003800000 */
[----:B------:R-:W-:Y:S01]  /*5510*/  BPT.TRAP 0x1 ;  /* 0x000000040000795c */ /* 0x000fe20000300000 */
.L_x_3418:
[----:B-1----:R-:W-:Y:S05]  /*5520*/  @P3 BRA `(.L_x_3419) ;  /* 0x0000000000083947 */ /* 0x002fea0003800000 */
[----:B------:R-:W1:Y:S02]  /*5530*/  SYNCS.PHASECHK.TRANS64.TRYWAIT P3, [UR5+0x38830], R4 ;  /* 0x03883004ff0075a7 */ /* 0x000e640008060145 */
[----:B-1----:R-:W-:Y:S05]  /*5540*/  @!P3 BRA `(.L_x_3420) ;  /* 0x000000b4001cb947 */ /* 0x002fea0003800000 */
.L_x_3419:
        /* <DEDUP_REMOVED lines=26> */
[----:B------:R-:W-:Y:S05]  /*56f0*/  @P0 BRA `(.L_x_3421) ;  /* 0x0000000000040947 */ /* 0x000fea0003800000 */
[----:B------:R-:W-:Y:S01]  /*5700*/  BPT.TRAP 0x1 ;  /* 0x000000040000795c */ /* 0x000fe20000300000 */
.L_x_3421:
[----:B------:R2:W3:Y:S01]  /*5710*/  SYNCS.PHASECHK.TRANS64.TRYWAIT P3, [UR5+0x38850], R4 ;  /* 0x03885004ff0075a7 */ /* 0x0004e20008060145 */
[----:B------:R-:W-:Y:S05]  /*5720*/  @P0 BRA `(.L_x_3422) ;  /* 0x0000000000040947 */ /* 0x000fea0003800000 */
[----:B------:R-:W-:Y:S01]  /*5730*/  BPT.TRAP 0x1 ;  /* 0x000000040000795c */ /* 0x000fe20000300000 */
.L_x_3422:
[----:B---3--:R-:W-:Y:S05]  /*5740*/  @P3 BRA `(.L_x_3423) ;  /* 0x0000000000083947 */ /* 0x008fea0003800000 */
[----:B------:R-:W3:Y:S02]  /*5750*/  SYNCS.PHASECHK.TRANS64.TRYWAIT P3, [UR5+0x38850], R4 ;  /* 0x03885004ff0075a7 */ /* 0x000ee40008060145 */
[----:B---3--:R-:W-:Y:S05]  /*5760*/  @!P3 BRA `(.L_x_3424) ;  /* 0x000000b000acb947 */ /* 0x008fea0003800000 */
.L_x_3423:
[----:B------:R-:W-:Y:S01]  /*5770*/  UIADD3 UR10, UR37, 0x26400, URZ ;  /* 0x00026400250a7890 */ /* 0x000fe2000fffe03f */
[----:B------:R-:W-:Y:S01]  /*5780*/  WARPGROUP.ARRIVE ;  /* 0x00000000000079c5 */ /* 0x000fe20000000000 */
[----:B------:R-:W-:-:S05]  /*5790*/  UIADD3 UR14, UR6, 0x6, URZ ;  /* 0x00000006060e7890 */ /* 0x000fca000fffe03f */
[----:B-1----:R-:W1:Y:S01]  /*57a0*/  S2R R5, SR_TID.X ;  /* 0x0000000000057919 */ /* 0x002e620000002100 */
[----:B------:R-:W-:Y:S01]  /*57b0*/  USHF.R.U32.HI UR10, URZ, 0x4, UR10 ;  /* 0x000000043f0a7899 */ /* 0x000fe2000801160a */
[----:B------:R-:W-:Y:S01]  /*57c0*/  IMAD.U32 R197, RZ, RZ, UR5 ;  /* 0x00000005ffc57e24 */ /* 0x000fe2000f8e00ff */
[----:B------:R-:W-:Y:S02]  /*57d0*/  UIADD3 UR11, UR6, 0x200, URZ ;  /* 0x00000200060b7890 */ /* 0x000fe4000fffe03f */
[----:B------:R-:W-:Y:S02]  /*57e0*/  ULOP3.LUT UR15, UR10, 0x3fff, URZ, 0xc0, !UPT ;  /* 0x00003fff0a0f7892 */ /* 0x000fe4000f8ec03f */
[----:B------:R-:W-:Y:S02]  /*57f0*/  ULEA UR10, UR36, UR4, 0xc ;  /* 0x00000004240a7291 */ /* 0x000fe4000f8e603f */
[----:B------:R-:W-:Y:S01]  /*5800*/  ULOP3.LUT UR6, UR15, 0x10000, URZ, 0xfc, !UPT ;  /* 0x000100000f067892 */ /* 0x000fe2000f8efc3f */
[----:B------:R-:W-:Y:S01]  /*5810*/  UMOV UR23, 0x40000040 ;  /* 0x4000004000177882 */ /* 0x000fe20000000000 */
[----:B------:R-:W-:Y:S01]  /*5820*/  UMOV UR21, 0x40000040 ;  /* 0x4000004000157882 */ /* 0x000fe20000000000 */
[----:B------:R-:W-:-:S02]  /*5830*/  UIADD3 UR18, UR10, 0x800, URZ ;  /* 0x000008000a127890 */ /* 0x000fc4000fffe03f */
[----:B------:R-:W-:Y:S02]  /*5840*/  UMOV UR22, UR10 ;  /* 0x0000000a00167c82 */ /* 0x000fe40008000000 */
[----:B------:R-:W-:Y:S01]  /*5850*/  UMOV UR20, UR6 ;  /* 0x0000000600147c82 */ /* 0x000fe20008000000 */
[----:B------:R-:W-:Y:S01]  /*5860*/  UIADD3 UR19, UR6, 0x800, URZ ;  /* 0x0000080006137890 */ /* 0x000fe2000fffe03f */
[----:B------:R-:W-:Y:S01]  /*5870*/  HGMMA.64x64x16.F32 R152, gdesc[UR20], R152, gsb0 ;  /* 0x00e00000149879f0 */ /* 0x000fe20008000898 */
[----:B------:R-:W-:Y:S02]  /*5880*/  UIADD3 UR22, UR10, 0x2, URZ ;  /* 0x000000020a167890 */ /* 0x000fe4000fffe03f */
[----:B------:R-:W-:Y:S01]  /*5890*/  UIADD3 UR20, UR6, 0x2, URZ ;  /* 0x0000000206147890 */ /* 0x000fe2000fffe03f */
[----:B------:R-:W-:Y:S01]  /*58a0*/  UMOV UR23, 0x40000040 ;  /* 0x4000004000177882 */ /* 0x000fe20000000000 */
[----:B------:R-:W-:Y:S01]  /*58b0*/  UMOV UR21, 0x40000040 ;  /* 0x4000004000157882 */ /* 0x000fe20000000000 */
[----:B-1----:R-:W-:-:S05]  /*58c0*/  SHF.R.U32.HI R5, RZ, 0x7, R5 ;  /* 0x00000007ff057819 */ /* 0x002fca0000011605 */
[----:B0-2---:R-:W0:Y:S01]  /*58d0*/  SHFL.IDX PT, R4, R5, RZ, 0x1f ;  /* 0x00001fff05047589 */ /* 0x005e2200000e0000 */
        /* <DEDUP_REMOVED lines=10> */
[----:B------:R-:W-:Y:S01]  /*5980*/  UIADD3 UR22, UR10, 0x6, URZ ;  /* 0x000000060a167890 */ /* 0x000fe2000fffe03f */
[----:B------:R-:W-:Y:S01]  /*5990*/  UMOV UR20, UR14 ;  /* 0x0000000e00147c82 */ /* 0x000fe20008000000 */
        /* <DEDUP_REMOVED lines=9> */
[----:B0-----:R-:W-:-:S13]  /*5a30*/  R2UR UR11, R4 ;  /* 0x00000000040b72ca */ /* 0x001fda00000e0000 */
        /* <DEDUP_REMOVED lines=226> */
[----:B------:R-:W-:Y:S01]  /*6860*/  UMOV UR11, 0x40000040 ;  /* 0x40000040000b7882 */ /* 0x000fe20000000000 */
        /* <DEDUP_REMOVED lines=40> */
[----:B------:R-:W-:-:S02]  /*6af0*/  FMUL.FTZ R154, R183, UR10 ;  /* 0x0000000ab79a7c20 */ /* 0x000fc40008410000 */
[----:B------:R-:W1:Y:S01]  /*6b00*/  MUFU.TANH R198, R198 ;  /* 0x000000c600c67308 */ /* 0x000e620000002400 */
[----:B--2---:R-:W-:-:S07]  /*6b10*/  FMNMX.FTZ R5, R156, R5, !PT ;  /* 0x000000059c057209 */ /* 0x004fce0007810000 */
[----:B------:R-:W2:Y:S01]  /*6b20*/  MUFU.TANH R202, R202 ;  /* 0x000000ca00ca7308 */ /* 0x000ea20000002400 */
[----:B0-----:R-:W-:-:S07]  /*6b30*/  FMNMX.FTZ R5, R196, R5, !PT ;  /* 0x00000005c4057209 */ /* 0x001fce0007810000 */
[----:B------:R-:W0:Y:S01]  /*6b40*/  MUFU.TANH R164, R164 ;  /* 0x000000a400a47308 */ /* 0x000e220000002400 */
[----:B-1----:R-:W-:Y:S01]  /*6b50*/  FMNMX.FTZ R7, R198, R5, !PT ;  /* 0x00000005c6077209 */ /* 0x002fe20007810000 */
[----:B------:R-:W-:Y:S01]  /*6b60*/  FMUL.FTZ R5, R177, UR10 ;  /* 0x0000000ab1057c20 */ /* 0x000fe20008410000 */
[----:B------:R-:W-:-:S04]  /*6b70*/  ULEA UR10, UR36, UR7, 0xc ;  /* 0x00000007240a7291 */ /* 0x000fc8000f8e603f */
[----:B------:R-:W-:Y:S01]  /*6b80*/  UIADD3 UR14, UR10, 0x80, URZ ;  /* 0x000000800a0e7890 */ /* 0x000fe2000fffe03f */
        /* <DEDUP_REMOVED lines=21> */
[----:B0-----:R-:W-:-:S05]  /*6ce0*/  FMNMX.FTZ R7, R228, R7, !PT ;  /* 0x00000007e4077209 */ /* 0x001fca0007810000 */
[----:B------:R-:W0:Y:S02]  /*6cf0*/  SHFL.BFLY PT, R4, R7, 0x2, 0x1f ;  /* 0x0c401f0007047f89 */ /* 0x000e2400000e0000 */
[----:B------:R-:W3:Y:S01]  /*6d00*/  MUFU.TANH R14, R14 ;  /* 0x0000000e000e7308 */ /* 0x000ee20000002400 */
[----:B-1----:R-:W-:-:S07]  /*6d10*/  FMNMX.FTZ R13, R9, R10, !PT ;  /* 0x0000000a090d7209 */ /* 0x002fce0007810000 */
[----:B------:R-:W1:Y:S01]  /*6d20*/  MUFU.TANH R20, R20 ;  /* 0x0000001400147308 */ /* 0x000e620000002400 */
[----:B--2---:R-:W-:-:S07]  /*6d30*/  FMNMX.FTZ R13, R12, R13, !PT ;  /* 0x0000000d0c0d7209 */ /* 0x004fce0007810000 */
[----:B------:R-:W2:Y:S01]  /*6d40*/  MUFU.TANH R158, R158 ;  /* 0x0000009e009e7308 */ /* 0x000ea20000002400 */
[----:B---3--:R-:W-:Y:S02]  /*6d50*/  FMNMX.FTZ R13, R14, R13, !PT ;  /* 0x0000000d0e0d7209 */ /* 0x008fe40007810000 */
[----:B0-----:R-:W-:-:S05]  /*6d60*/  FMNMX.FTZ R4, R7, R4, !PT ;  /* 0x0000000407047209 */ /* 0x001fca0007810000 */
[----:B------:R-:W0:Y:S01]  /*6d70*/  MUFU.TANH R160, R160 ;  /* 0x000000a000a07308 */ /* 0x000e220000002400 */
[----:B-1----:R-:W-:Y:S01]  /*6d80*/  FMNMX.FTZ R13, R20, R13, !PT ;  /* 0x0000000d140d7209 */ /* 0x002fe20007810000 */
[----:B------:R-:W1:Y:S01]  /*6d90*/  LDC R7, c[0x0][0xa80] ;  /* 0x0002a000ff077b82 */ /* 0x000e620000000800 */
[----:B------:R-:W3:Y:S05]  /*6da0*/  SHFL.BFLY PT, R15, R4, 0x1, 0x1f ;  /* 0x0c201f00040f7f89 */ /* 0x000eea00000e0000 */
[----:B------:R-:W4:Y:S01]  /*6db0*/  MUFU.TANH R162, R162 ;  /* 0x000000a200a27308 */ /* 0x000f220000002400 */
[----:B--2---:R-:W-:-:S07]  /*6dc0*/  FMNMX.FTZ R13, R158, R13, !PT ;  /* 0x0000000d9e0d7209 */ /* 0x004fce0007810000 */
[----:B------:R-:W2:Y:S01]  /*6dd0*/  MUFU.TANH R166, R166 ;  /* 0x000000a600a67308 */ /* 0x000ea20000002400 */
[----:B0-----:R-:W-:-:S07]  /*6de0*/  FMNMX.FTZ R13, R160, R13, !PT ;  /* 0x0000000da00d7209 */ /* 0x001fce0007810000 */
[----:B------:R-:W0:Y:S01]  /*6df0*/  MUFU.TANH R208, R208 ;  /* 0x000000d000d07308 */ /* 0x000e220000002400 */
[----:B----4-:R-:W-:Y:S02]  /*6e00*/  FMNMX.FTZ R13, R162, R13, !PT ;  /* 0x0000000da20d7209 */ /* 0x010fe40007810000 */
[----:B---3--:R-:W-:-:S05]  /*6e10*/  FMNMX.FTZ R4, R4, R15, !PT ;  /* 0x0000000f04047209 */ /* 0x008fca0007810000 */
[----:B------:R-:W3:Y:S01]  /*6e20*/  MUFU.TANH R230, R230 ;  /* 0x000000e600e67308 */ /* 0x000ee20000002400 */
[----:B--2---:R-:W-:Y:S01]  /*6e30*/  FMNMX.FTZ R13, R166, R13, !PT ;  /* 0x0000000da60d7209 */ /* 0x004fe20007810000 */
[C---:B-1----:R-:W-:Y:S01]  /*6e40*/  FMUL.FTZ R161, R4.reuse, R7 ;  /* 0x0000000704a17220 */ /* 0x042fe20000410000 */
[----:B------:R-:W-:-:S03]  /*6e50*/  FADD.FTZ R168, -R4, R11 ;  /* 0x0000000b04a87221 */ /* 0x000fc60000010100 */
[-CC-:B------:R-:W-:Y:S01]  /*6e60*/  FFMA.FTZ R182, R5, R7.reuse, -R161.reuse ;  /* 0x0000000705b67223 */ /* 0x180fe200000108a1 */
[--C-:B------:R-:W-:Y:S01]  /*6e70*/  FFMA.FTZ R175, R153, R7, -R161.reuse ;  /* 0x0000000799af7223 */ /* 0x100fe200000108a1 */
[----:B------:R-:W1:Y:S01]  /*6e80*/  MUFU.TANH R236, R236 ;  /* 0x000000ec00ec7308 */ /* 0x000e620000002400 */
[----:B0-----:R-:W-:Y:S01]  /*6e90*/  FMNMX.FTZ R13, R208, R13, !PT ;  /* 0x0000000dd00d7209 */ /* 0x001fe20007810000 */
[-C--:B------:R-:W-:Y:S01]  /*6ea0*/  FMUL.FTZ R168, R168, R7.reuse ;  /* 0x00000007a8a87220 */ /* 0x080fe20000410000 */
[-CC-:B------:R-:W-:Y:S01]  /*6eb0*/  FFMA.FTZ R11, R192, R7.reuse, -R161.reuse ;  /* 0x00000007c00b7223 */ /* 0x180fe200000108a1 */
[-CC-:B------:R-:W-:Y:S01]  /*6ec0*/  FFMA.FTZ R194, R194, R7.reuse, -R161.reuse ;  /* 0x00000007c2c27223 */ /* 0x180fe200000108a1 */
[-CC-:B------:R-:W-:Y:S01]  /*6ed0*/  FFMA.FTZ R174, R202, R7.reuse, -R161.reuse ;  /* 0x00000007caae7223 */ /* 0x180fe200000108a1 */
[-CC-:B------:R-:W-:Y:S01]  /*6ee0*/  FFMA.FTZ R21, R164, R7.reuse, -R161.reuse ;  /* 0x00000007a4157223 */ /* 0x180fe200000108a1 */
[--C-:B------:R-:W-:Y:S01]  /*6ef0*/  FFMA.FTZ R176, R204, R7, -R161.reuse ;  /* 0x00000007ccb07223 */ /* 0x100fe200000108a1 */
[----:B------:R-:W0:Y:S01]  /*6f00*/  MUFU.TANH R155, R155 ;  /* 0x0000009b009b7308 */ /* 0x000e220000002400 */
[----:B---3--:R-:W-:Y:S01]  /*6f10*/  FMNMX.FTZ R13, R230, R13, !PT ;  /* 0x0000000de60d7209 */ /* 0x008fe20007810000 */
[-CC-:B------:R-:W-:Y:S01]  /*6f20*/  FFMA.FTZ R169, R206, R7.reuse, -R161.reuse ;  /* 0x00000007cea97223 */ /* 0x180fe200000108a1 */
[-CC-:B------:R-:W-:Y:S01]  /*6f30*/  FFMA.FTZ R178, R210, R7.reuse, -R161.reuse ;  /* 0x00000007d2b27223 */ /* 0x180fe200000108a1 */
[-CC-:B------:R-:W-:Y:S01]  /*6f40*/  FFMA.FTZ R171, R226, R7.reuse, -R161.reuse ;  /* 0x00000007e2ab7223 */ /* 0x180fe200000108a1 */
[-CC-:B------:R-:W-:Y:S01]  /*6f50*/  FFMA.FTZ R180, R232, R7.reuse, -R161.reuse ;  /* 0x00000007e8b47223 */ /* 0x180fe200000108a1 */
[----:B------:R-:W-:-:S02]  /*6f60*/  FFMA.FTZ R173, R234, R7, -R161 ;  /* 0x00000007eaad7223 */ /* 0x000fc400000108a1 */
[----:B------:R-:W2:Y:S01]  /*6f70*/  MUFU.TANH R157, R157 ;  /* 0x0000009d009d7308 */ /* 0x000ea20000002400 */
[----:B-1----:R-:W-:Y:S01]  /*6f80*/  FMNMX.FTZ R170, R236, R13, !PT ;  /* 0x0000000decaa7209 */ /* 0x002fe20007810000 */
[----:B------:R-:W-:-:S06]  /*6f90*/  FFMA.FTZ R13, R156, R7, -R161 ;  /* 0x000000079c0d7223 */ /* 0x000fcc00000108a1 */
[----:B------:R-:W1:Y:S01]  /*6fa0*/  MUFU.TANH R159, R159 ;  /* 0x0000009f009f7308 */ /* 0x000e620000002400 */
[----:B0-----:R-:W-:-:S07]  /*6fb0*/  FMNMX.FTZ R172, R155, R170, !PT ;  /* 0x000000aa9bac7209 */ /* 0x001fce0007810000 */
[----:B------:R-:W0:Y:S01]  /*6fc0*/  MUFU.TANH R152, R152 ;  /* 0x0000009800987308 */ /* 0x000e220000002400 */
[----:B--2---:R-:W-:-:S07]  /*6fd0*/  FMNMX.FTZ R172, R157, R172, !PT ;  /* 0x000000ac9dac7209 */ /* 0x004fce0007810000 */
[----:B------:R-:W2:Y:S01]  /*6fe0*/  MUFU.TANH R154, R154 ;  /* 0x0000009a009a7308 */ /* 0x000ea20000002400 */
[----:B-1----:R-:W-:Y:S01]  /*6ff0*/  FMNMX.FTZ R15, R159, R172, !PT ;  /* 0x000000ac9f0f7209 */ /* 0x002fe20007810000 */
[----:B------:R-:W-:-:S06]  /*7000*/  FFMA.FTZ R172, R196, R7, -R161 ;  /* 0x00000007c4ac7223 */ /* 0x000fcc00000108a1 */
[----:B------:R-:W1:Y:S01]  /*7010*/  MUFU.EX2 R168, R168 ;  /* 0x000000a800a87308 */ /* 0x000e620000000800 */
[----:B0-----:R-:W-:-:S07]  /*7020*/  FMNMX.FTZ R15, R152, R15, !PT ;  /* 0x0000000f980f7209 */ /* 0x001fce0007810000 */
[----:B------:R0:W-:Y:S01]  /*7030*/  MUFU.EX2 R170, R194 ;  /* 0x000000c200aa7308 */ /* 0x0001e20000000800 */
[----:B--2---:R-:W-:Y:S01]  /*7040*/  FMNMX.FTZ R156, R154, R15, !PT ;  /* 0x0000000f9a9c7209 */ /* 0x004fe20007810000 */
[-CC-:B------:R-:W-:Y:S01]  /*7050*/  FFMA.FTZ R15, R198, R7.reuse, -R161.reuse ;  /* 0x00000007c60f7223 */ /* 0x180fe200000108a1 */
[----:B------:R-:W-:-:S03]  /*7060*/  FFMA.FTZ R161, R228, R7, -R161 ;  /* 0x00000007e4a17223 */ /* 0x000fc600000108a1 */
        /* <DEDUP_REMOVED lines=23> */
[----:B--2---:R-:W-:Y:S01]  /*71e0*/  FMNMX.FTZ R163, R156, R163, !PT ;  /* 0x000000a39ca37209 */ /* 0x004fe20007810000 */
[-C--:B------:R-:W-:Y:S01]  /*71f0*/  FMUL.FTZ R61, R61, R168.reuse ;  /* 0x000000a83d3d7220 */ /* 0x080fe20000410000 */
[----:B------:R-:W-:Y:S01]  /*7200*/  MUFU.EX2 R15, R15 ;  /* 0x0000000f000f7308 */ /* 0x000fe20000000800 */
[-C--:B------:R-:W-:Y:S01]  /*7210*/  FMUL.FTZ R64, R64, R168.reuse ;  /* 0x000000a840407220 */ /* 0x080fe20000410000 */
[-C--:B------:R-:W-:Y:S01]  /*7220*/  FMUL.FTZ R65, R65, R168.reuse ;  /* 0x000000a841417220 */ /* 0x080fe20000410000 */
[----:B------:R-:W1:Y:S01]  /*7230*/  SHFL.BFLY PT, R156, R163, 0x1, 0x1f ;  /* 0x0c201f00a39c7f89 */ /* 0x000e6200000e0000 */
        /* <DEDUP_REMOVED lines=22> */
[----:B------:R-:W-:Y:S01]  /*73a0*/  FMUL.FTZ R105, R105, R168 ;  /* 0x000000a869697220 */ /* 0x000fe20000410000 */
[----:B-1----:R-:W-:Y:S01]  /*73b0*/  FMNMX.FTZ R5, R163, R156, !PT ;  /* 0x0000009ca3057209 */ /* 0x002fe20007810000 */
[-C--:B------:R-:W-:Y:S01]  /*73c0*/  FMUL.FTZ R108, R108, R168.reuse ;  /* 0x000000a86c6c7220 */ /* 0x080fe20000410000 */
[-C--:B------:R-:W-:Y:S01]  /*73d0*/  FMUL.FTZ R109, R109, R168.reuse ;  /* 0x000000a86d6d7220 */ /* 0x080fe20000410000 */
[-C--:B------:R-:W-:Y:S01]  /*73e0*/  FMUL.FTZ R112, R112, R168.reuse ;  /* 0x000000a870707220 */ /* 0x080fe20000410000 */
[-C--:B------:R-:W-:Y:S01]  /*73f0*/  FMUL.FTZ R113, R113, R168.reuse ;  /* 0x000000a871717220 */ /* 0x080fe20000410000 */
[CC--:B------:R-:W-:Y:S01]  /*7400*/  FMUL.FTZ R153, R5.reuse, R7.reuse ;  /* 0x0000000705997220 */ /* 0x0c0fe20000410000 */
[----:B------:R-:W-:Y:S01]  /*7410*/  FADD.FTZ R156, -R5, R10 ;  /* 0x0000000a059c7221 */ /* 0x000fe20000010100 */
[----:B------:R-:W-:Y:S01]  /*7420*/  MUFU.EX2 R169, R169 ;  /* 0x000000a900a97308 */ /* 0x000fe20000000800 */
[----:B------:R-:W-:Y:S01]  /*7430*/  FMUL.FTZ R116, R116, R168 ;  /* 0x000000a874747220 */ /* 0x000fe20000410000 */
[----:B------:R-:W-:Y:S01]  /*7440*/  FFMA.FTZ R196, R155, R7, -R153 ;  /* 0x000000079bc47223 */ /* 0x000fe20000010899 */
[----:B------:R-:W-:-:S02]  /*7450*/  IMAD.MOV R155, RZ, RZ, -R19 ;  /* 0x000000ffff9b7224 */ /* 0x000fc400078e0a13 */
[-C--:B------:R-:W-:Y:S01]  /*7460*/  FMUL.FTZ R156, R156, R7.reuse ;  /* 0x000000079c9c7220 */ /* 0x080fe20000410000 */
[-CC-:B------:R-:W-:Y:S01]  /*7470*/  FFMA.FTZ R195, R157, R7.reuse, -R153.reuse ;  /* 0x000000079dc37223 */ /* 0x180fe20000010899 */
[----:B------:R-:W-:Y:S02]  /*7480*/  IMAD.U32 R157, RZ, RZ, UR24 ;  /* 0x00000018ff9d7e24 */ /* 0x000fe4000f8e00ff */
[--C-:B------:R-:W-:Y:S01]  /*7490*/  FFMA.FTZ R192, R9, R7, -R153.reuse ;  /* 0x0000000709c07223 */ /* 0x100fe20000010899 */
[----:B------:R-:W-:Y:S01]  /*74a0*/  ISETP.NE.AND P3, PT, R18, R155, PT ;  /* 0x0000009b1200720c */ /* 0x000fe20003f65270 */
[----:B------:R1:W2:Y:S01]  /*74b0*/  MUFU.EX2 R177, R156 ;  /* 0x0000009c00b17308 */ /* 0x0002a20000000800 */
[----:B------:R-:W-:Y:S02]  /*74c0*/  @!P1 VIADD R155, R197, 0x38840 ;  /* 0x00038840c59b9836 */ /* 0x000fe40000000000 */
[-CC-:B------:R-:W-:Y:S01]  /*74d0*/  FFMA.FTZ R9, R12, R7.reuse, -R153.reuse ;  /* 0x000000070c097223 */ /* 0x180fe20000010899 */
[-CC-:B------:R-:W-:Y:S01]  /*74e0*/  FFMA.FTZ R12, R14, R7.reuse, -R153.reuse ;  /* 0x000000070e0c7223 */ /* 0x180fe20000010899 */
[-CC-:B------:R-:W-:Y:S01]  /*74f0*/  FFMA.FTZ R179, R20, R7.reuse, -R153.reuse ;  /* 0x0000000714b37223 */ /* 0x180fe20000010899 */
[-C--:B------:R-:W-:Y:S01]  /*7500*/  FFMA.FTZ R14, R158, R7.reuse, -R153 ;  /* 0x000000079e0e7223 */ /* 0x080fe20000010899 */
[----:B------:R-:W-:Y:S01]  /*7510*/  @!P1 PRMT R155, RZ, 0x654, R155 ;  /* 0x00000654ff9b9816 */ /* 0x000fe2000000009b */
[-CC-:B------:R-:W-:Y:S01]  /*7520*/  FFMA.FTZ R181, R160, R7.reuse, -R153.reuse ;  /* 0x00000007a0b57223 */ /* 0x180fe20000010899 */
[-CC-:B------:R-:W-:Y:S01]  /*7530*/  FFMA.FTZ R20, R162, R7.reuse, -R153.reuse ;  /* 0x00000007a2147223 */ /* 0x180fe20000010899 */
[-CC-:B------:R-:W-:Y:S01]  /*7540*/  FFMA.FTZ R183, R166, R7.reuse, -R153.reuse ;  /* 0x00000007a6b77223 */ /* 0x180fe20000010899 */
[-CC-:B------:R-:W-:Y:S01]  /*7550*/  FFMA.FTZ R191, R208, R7.reuse, -R153.reuse ;  /* 0x00000007d0bf7223 */ /* 0x180fe20000010899 */
[----:B0-----:R-:W-:Y:S01]  /*7560*/  FFMA.FTZ R194, R230, R7, -R153 ;  /* 0x00000007e6c27223 */ /* 0x001fe20000010899 */
[----:B-1----:R-:W-:-:S02]  /*7570*/  @!P3 IMAD R156, R157, 0x40, R16 ;  /* 0x000000409d9cb824 */ /* 0x002fc400078e0210 */
[-CC-:B------:R-:W-:Y:S01]  /*7580*/  FFMA.FTZ R193, R236, R7.reuse, -R153.reuse ;  /* 0x00000007ecc17223 */ /* 0x180fe20000010899 */
[----:B------:R0:W-:Y:S01]  /*7590*/  @!P1 SYNCS.ARRIVE.TRANS64.RED.A1T0 RZ, [R155+URZ], RZ ;  /* 0x000000ff9bff99a7 */ /* 0x0001e2000810043f */
[-CC-:B------:R-:W-:Y:S01]  /*75a0*/  FFMA.FTZ R198, R159, R7.reuse, -R153.reuse ;  /* 0x000000079fc67223 */ /* 0x180fe20000010899 */
[-CC-:B------:R-:W-:Y:S01]  /*75b0*/  FFMA.FTZ R199, R152, R7.reuse, -R153.reuse ;  /* 0x0000000798c77223 */ /* 0x180fe20000010899 */
[----:B------:R-:W-:Y:S01]  /*75c0*/  @!P3 LEA R156, R156, UR37, 0x2 ;  /* 0x000000259c9cbc11 */ /* 0x000fe2000f8e10ff */
[----:B------:R-:W-:Y:S01]  /*75d0*/  FFMA.FTZ R202, R154, R7, -R153 ;  /* 0x000000079aca7223 */ /* 0x000fe20000010899 */
[----:B------:R-:W-:Y:S01]  /*75e0*/  MUFU.EX2 R192, R192 ;  /* 0x000000c000c07308 */ /* 0x000fe20000000800 */
[----:B---3--:R-:W-:Y:S01]  /*75f0*/  F2FP.F16.F32.PACK_AB R152, R170, R11 ;  /* 0x0000000baa98723e */ /* 0x008fe200000000ff */
[----:B--2---:R-:W-:Y:S01]  /*7600*/  FMUL.FTZ R26, R26, R177 ;  /* 0x000000b11a1a7220 */ /* 0x004fe20000410000 */
[----:B------:R-:W-:Y:S01]  /*7610*/  @!P3 STS [R156+0x38400], R168 ;  /* 0x038400a89c00b388 */ /* 0x000fe20000000800 */
[----:B------:R-:W-:Y:S01]  /*7620*/  F2FP.F16.F32.PACK_AB R154, R172, R13 ;  /* 0x0000000dac9a723e */ /* 0x000fe200000000ff */
[----:B------:R-:W-:Y:S01]  /*7630*/  FMUL.FTZ R27, R27, R177 ;  /* 0x000000b11b1b7220 */ /* 0x000fe20000410000 */
[----:B------:R-:W-:Y:S01]  /*7640*/  F2FP.F16.F32.PACK_AB R158, R176, R21 ;  /* 0x00000015b09e723e */ /* 0x000fe200000000ff */
[----:B------:R1:W-:Y:S01]  /*7650*/  @!P3 STS [R156+0x38420], R177 ;  /* 0x038420b19c00b388 */ /* 0x0003e20000000800 */
[----:B------:R-:W2:Y:S01]  /*7660*/  MUFU.EX2 R9, R9 ;  /* 0x0000000900097308 */ /* 0x000ea20000000800 */
        /* <DEDUP_REMOVED lines=8> */
[----:B-1----:R-:W-:Y:S01]  /*76f0*/  F2FP.F16.F32.PACK_AB R156, R174, R15 ;  /* 0x0000000fae9c723e */ /* 0x002fe200000000ff */
[-C--:B------:R-:W-:Y:S01]  /*7700*/  FMUL.FTZ R43, R43, R177.reuse ;  /* 0x000000b12b2b7220 */ /* 0x080fe20000410000 */
[-C--:B------:R-:W-:Y:S01]  /*7710*/  FMUL.FTZ R46, R46, R177.reuse ;  /* 0x000000b12e2e7220 */ /* 0x080fe20000410000 */
[-C--:B------:R-:W-:Y:S01]  /*7720*/  FMUL.FTZ R47, R47, R177.reuse ;  /* 0x000000b12f2f7220 */ /* 0x080fe20000410000 */
[-C--:B------:R-:W-:Y:S01]  /*7730*/  FMUL.FTZ R50, R50, R177.reuse ;  /* 0x000000b132327220 */ /* 0x080fe20000410000 */
[-C--:B------:R-:W-:Y:S01]  /*7740*/  FMUL.FTZ R51, R51, R177.reuse ;  /* 0x000000b133337220 */ /* 0x080fe20000410000 */
[-C--:B------:R-:W-:Y:S01]  /*7750*/  FMUL.FTZ R54, R54, R177.reuse ;  /* 0x000000b136367220 */ /* 0x080fe20000410000 */
[----:B------:R-:W0:Y:S01]  /*7760*/  MUFU.EX2 R179, R179 ;  /* 0x000000b300b37308 */ /* 0x000e220000000800 */
[----:B--2---:R-:W-:Y:S01]  /*7770*/  F2FP.F16.F32.PACK_AB R153, R9, R192 ;  /* 0x000000c00999723e */ /* 0x004fe200000000ff */
        /* <DEDUP_REMOVED lines=14> */
[----:B------:R-:W1:Y:S01]  /*7860*/  MUFU.EX2 R181, R181 ;  /* 0x000000b500b57308 */ /* 0x000e620000000800 */
[----:B0-----:R-:W-:Y:S01]  /*7870*/  F2FP.F16.F32.PACK_AB R155, R179, R12 ;  /* 0x0000000cb39b723e */ /* 0x001fe200000000ff */
[----:B------:R-:W-:Y:S01]  /*7880*/  BAR.SYNC.DEFER_BLOCKING 0xf, 0x100 ;  /* 0x03c4000000007b1d */ /* 0x000fe20000010000 */
        /* <DEDUP_REMOVED lines=13> */
[----:B------:R-:W0:Y:S01]  /*7960*/  MUFU.EX2 R183, R183 ;  /* 0x000000b700b77308 */ /* 0x000e220000000800 */
[----:B-1----:R-:W-:Y:S01]  /*7970*/  F2FP.F16.F32.PACK_AB R157, R181, R14 ;  /* 0x0000000eb59d723e */ /* 0x002fe200000000ff */
[-C--:B------:R-:W-:Y:S01]  /*7980*/  FMUL.FTZ R106, R106, R177.reuse ;  /* 0x000000b16a6a7220 */ /* 0x080fe20000410000 */
[-C--:B------:R-:W-:Y:S01]  /*7990*/  FMUL.FTZ R107, R107, R177.reuse ;  /* 0x000000b16b6b7220 */ /* 0x080fe20000410000 */
[-C--:B------:R-:W-:Y:S01]  /*79a0*/  FMUL.FTZ R110, R110, R177.reuse ;  /* 0x000000b16e6e7220 */ /* 0x080fe20000410000 */
[-C--:B------:R-:W-:Y:S01]  /*79b0*/  FMUL.FTZ R111, R111, R177.reuse ;  /* 0x000000b16f6f7220 */ /* 0x080fe20000410000 */
[-C--:B------:R-:W-:Y:S01]  /*79c0*/  FMUL.FTZ R114, R114, R177.reuse ;  /* 0x000000b172727220 */ /* 0x080fe20000410000 */
[-C--:B------:R-:W-:Y:S01]  /*79d0*/  FMUL.FTZ R115, R115, R177.reuse ;  /* 0x000000b173737220 */ /* 0x080fe20000410000 */
[----:B------:R-:W1:Y:S01]  /*79e0*/  MUFU.EX2 R178, R178 ;  /* 0x000000b200b27308 */ /* 0x000e620000000800 */
[-C--:B------:R-:W-:Y:S01]  /*79f0*/  FMUL.FTZ R117, R117, R168.reuse ;  /* 0x000000a875757220 */ /* 0x080fe20000410000 */
[-C--:B------:R-:W-:Y:S01]  /*7a00*/  FMUL.FTZ R118, R118, R177.reuse ;  /* 0x000000b176767220 */ /* 0x080fe20000410000 */
[-C--:B------:R-:W-:Y:S01]  /*7a10*/  FMUL.FTZ R119, R119, R177.reuse ;  /* 0x000000b177777220 */ /* 0x080fe20000410000 */
[-C--:B------:R-:W-:Y:S01]  /*7a20*/  FMUL.FTZ R120, R120, R168.reuse ;  /* 0x000000a878787220 */ /* 0x080fe20000410000 */
[----:B------:R-:W-:Y:S01]  /*7a30*/  FMUL.FTZ R121, R121, R168 ;  /* 0x000000a879797220 */ /* 0x000fe20000410000 */
[-C--:B------:R-:W-:Y:S01]  /*7a40*/  FMUL.FTZ R122, R122, R177.reuse ;  /* 0x000000b17a7a7220 */ /* 0x080fe20000410000 */
[-C--:B------:R-:W-:Y:S01]  /*7a50*/  FMUL.FTZ R123, R123, R177.reuse ;  /* 0x000000b17b7b7220 */ /* 0x080fe20000410000 */
[----:B------:R-:W-:Y:S01]  /*7a60*/  MUFU.EX2 R171, R171 ;  /* 0x000000ab00ab7308 */ /* 0x000fe20000000800 */
[----:B0-----:R-:W-:Y:S01]  /*7a70*/  F2FP.F16.F32.PACK_AB R159, R183, R20 ;  /* 0x00000014b79f723e */ /* 0x001fe200000000ff */
[-C--:B------:R-:W-:Y:S01]  /*7a80*/  FMUL.FTZ R124, R124, R168.reuse ;  /* 0x000000a87c7c7220 */ /* 0x080fe20000410000 */
[-C--:B------:R-:W-:Y:S01]  /*7a90*/  FMUL.FTZ R125, R125, R168.reuse ;  /* 0x000000a87d7d7220 */ /* 0x080fe20000410000 */
[-C--:B------:R-:W-:Y:S01]  /*7aa0*/  FMUL.FTZ R126, R126, R177.reuse ;  /* 0x000000b17e7e7220 */ /* 0x080fe20000410000 */
[----:B------:R-:W-:Y:S01]  /*7ab0*/  FMUL.FTZ R127, R127, R177 ;  /* 0x000000b17f7f7220 */ /* 0x000fe20000410000 */
        /* <DEDUP_REMOVED lines=19> */
[----:B0-----:R-:W-:Y:S01]  /*7bf0*/  F2FP.F16.F32.PACK_AB R162, R180, R171 ;  /* 0x000000abb4a2723e */ /* 0x001fe200000000ff */
[-C--:B------:R-:W-:Y:S01]  /*7c00*/  FMUL.FTZ R143, R143, R177.reuse ;  /* 0x000000b18f8f7220 */ /* 0x080fe20000410000 */
[-C--:B------:R-:W-:Y:S01]  /*7c10*/  FMUL.FTZ R144, R144, R168.reuse ;  /* 0x000000a890907220 */ /* 0x080fe20000410000 */
[-C--:B------:R-:W-:Y:S01]  /*7c20*/  FMUL.FTZ R145, R145, R168.reuse ;  /* 0x000000a891917220 */ /* 0x080fe20000410000 */
[-C--:B------:R-:W-:Y:S01]  /*7c30*/  FMUL.FTZ R146, R146, R177.reuse ;  /* 0x000000b192927220 */ /* 0x080fe20000410000 */
[-C--:B------:R-:W-:Y:S01]  /*7c40*/  FMUL.FTZ R147, R147, R177.reuse ;  /* 0x000000b193937220 */ /* 0x080fe20000410000 */
[-C--:B------:R-:W-:Y:S01]  /*7c50*/  FMUL.FTZ R148, R148, R168.reuse ;  /* 0x000000a894947220 */ /* 0x080fe20000410000 */
[----:B------:R-:W-:Y:S01]  /*7c60*/  MUFU.EX2 R193, R193 ;  /* 0x000000c100c17308 */ /* 0x000fe20000000800 */
[----:B------:R-:W-:Y:S01]  /*7c70*/  FMUL.FTZ R149, R149, R168 ;  /* 0x000000a895957220 */ /* 0x000fe20000410000 */
[-C--:B------:R-:W-:Y:S01]  /*7c80*/  FMUL.FTZ R150, R150, R177.reuse ;  /* 0x000000b196967220 */ /* 0x080fe20000410000 */
[----:B------:R-:W-:Y:S01]  /*7c90*/  FMUL.FTZ R151, R151, R177 ;  /* 0x000000b197977220 */ /* 0x000fe20000410000 */
[----:B------:R0:W-:Y:S01]  /*7ca0*/  STSM.16.M88.4 [R23+0x36400], R152 ;  /* 0x0364009817007844 */ /* 0x0001e20000000200 */
[----:B------:R-:W-:Y:S01]  /*7cb0*/  FFMA.FTZ R3, R168, R3, R11 ;  /* 0x00000003a8037223 */ /* 0x000fe2000001000b */
[----:B------:R-:W-:Y:S01]  /*7cc0*/  FFMA.FTZ R6, R177, R6, R192 ;  /* 0x00000006b1067223 */ /* 0x000fe200000100c0 */
[----:B------:R-:W-:Y:S01]  /*7cd0*/  @!P1 VIADD R197, R197, 0x38860 ;  /* 0x00038860c5c59836 */ /* 0x000fe20000000000 */
[----:B------:R-:W1:Y:S01]  /*7ce0*/  MUFU.EX2 R196, R196 ;  /* 0x000000c400c47308 */ /* 0x000e620000000800 */
[----:B------:R0:W-:Y:S01]  /*7cf0*/  STSM.16.M88.4 [R185], R156 ;  /* 0x0000009cb9007844 */ /* 0x0001e20000000200 */
[----:B------:R-:W-:Y:S01]  /*7d00*/  FADD.FTZ R170, R170, R3 ;  /* 0x00000003aaaa7221 */ /* 0x000fe20000010000 */
[----:B------:R-:W-:Y:S01]  /*7d10*/  FADD.FTZ R9, R9, R6 ;  /* 0x0000000609097221 */ /* 0x000fe20000010000 */
[----:B------:R-:W-:Y:S01]  /*7d20*/  @!P1 PRMT R197, RZ, 0x654, R197 ;  /* 0x00000654ffc59816 */ /* 0x000fe200000000c5 */
[----:B------:R-:W-:Y:S01]  /*7d30*/  UMOV UR24, UR36 ;  /* 0x0000002400187c82 */ /* 0x000fe20008000000 */
[----:B------:R-:W-:Y:S01]  /*7d40*/  FADD.FTZ R13, R13, R170 ;  /* 0x000000aa0d0d7221 */ /* 0x000fe20000010000 */
[----:B------:R-:W-:Y:S01]  /*7d50*/  FADD.FTZ R12, R12, R9 ;  /* 0x000000090c0c7221 */ /* 0x000fe20000010000 */
[----:B------:R-:W-:Y:S01]  /*7d60*/  MUFU.EX2 R173, R173 ;  /* 0x000000ad00ad7308 */ /* 0x000fe20000000800 */
[----:B------:R-:W-:-:S02]  /*7d70*/  IMAD.MOV.U32 R11, RZ, RZ, R4 ;  /* 0x000000ffff0b7224 */ /* 0x000fc400078e0004 */
[----:B------:R-:W-:Y:S01]  /*7d80*/  FADD.FTZ R172, R172, R13 ;  /* 0x0000000dacac7221 */ /* 0x000fe20000010000 */
[----:B------:R-:W-:-:S03]  /*7d90*/  FADD.FTZ R179, R179, R12 ;  /* 0x0000000cb3b37221 */ /* 0x000fc60000010000 */
[----:B------:R-:W-:Y:S01]  /*7da0*/  FADD.FTZ R15, R15, R172 ;  /* 0x000000ac0f0f7221 */ /* 0x000fe20000010000 */
[----:B------:R-:W-:Y:S01]  /*7db0*/  FADD.FTZ R14, R14, R179 ;  /* 0x000000b30e0e7221 */ /* 0x000fe20000010000 */
[----:B------:R-:W2:Y:S01]  /*7dc0*/  MUFU.EX2 R182, R182 ;  /* 0x000000b600b67308 */ /* 0x000ea20000000800 */
[----:B-1----:R-:W-:Y:S01]  /*7dd0*/  F2FP.F16.F32.PACK_AB R163, R196, R193 ;  /* 0x000000c1c4a3723e */ /* 0x002fe200000000ff */
[----:B------:R-:W-:Y:S01]  /*7de0*/  FADD.FTZ R174, R174, R15 ;  /* 0x0000000faeae7221 */ /* 0x000fe20000010000 */
[----:B------:R-:W-:-:S03]  /*7df0*/  FADD.FTZ R181, R181, R14 ;  /* 0x0000000eb5b57221 */ /* 0x000fc60000010000 */
[----:B------:R-:W-:Y:S01]  /*7e00*/  FADD.FTZ R21, R21, R174 ;  /* 0x000000ae15157221 */ /* 0x000fe20000010000 */
[----:B------:R-:W-:Y:S01]  /*7e10*/  FADD.FTZ R20, R20, R181 ;  /* 0x000000b514147221 */ /* 0x000fe20000010000 */
[----:B------:R-:W-:Y:S02]  /*7e20*/  MUFU.EX2 R175, R175 ;  /* 0x000000af00af7308 */ /* 0x000fe40000000800 */
[----:B------:R-:W-:Y:S01]  /*7e30*/  FADD.FTZ R176, R176, R21 ;  /* 0x00000015b0b07221 */ /* 0x000fe20000010000 */
[----:B------:R-:W-:-:S03]  /*7e40*/  FADD.FTZ R20, R183, R20 ;  /* 0x00000014b7147221 */ /* 0x000fc60000010000 */
[----:B------:R-:W-:Y:S02]  /*7e50*/  FADD.FTZ R169, R169, R176 ;  /* 0x000000b0a9a97221 */ /* 0x000fe40000010000 */
[----:B------:R1:W3:Y:S01]  /*7e60*/  MUFU.EX2 R10, R161 ;  /* 0x000000a1000a7308 */ /* 0x0002e20000000800 */
[----:B--2---:R-:W-:Y:S01]  /*7e70*/  F2FP.F16.F32.PACK_AB R164, R182, R173 ;  /* 0x000000adb6a4723e */ /* 0x004fe200000000ff */
[----:B------:R-:W-:-:S04]  /*7e80*/  FADD.FTZ R178, R178, R169 ;  /* 0x000000a9b2b27221 */ /* 0x000fc80000010000 */
[----:B------:R-:W-:Y:S02]  /*7e90*/  FADD.FTZ R171, R171, R178 ;  /* 0x000000b2abab7221 */ /* 0x000fe40000010000 */
[----:B------:R-:W-:Y:S01]  /*7ea0*/  MUFU.EX2 R195, R195 ;  /* 0x000000c300c37308 */ /* 0x000fe20000000800 */
[----:B-1----:R-:W-:Y:S01]  /*7eb0*/  F2FP.F16.F32.PACK_AB R161, R194, R191 ;  /* 0x000000bfc2a1723e */ /* 0x002fe200000000ff */
[----:B------:R-:W-:Y:S01]  /*7ec0*/  FADD.FTZ R191, R191, R20 ;  /* 0x00000014bfbf7221 */ /* 0x000fe20000010000 */
[----:B------:R-:W-:-:S03]  /*7ed0*/  FADD.FTZ R180, R180, R171 ;  /* 0x000000abb4b47221 */ /* 0x000fc60000010000 */
[----:B------:R0:W-:Y:S01]  /*7ee0*/  STSM.16.M88.4 [R22], R160 ;  /* 0x000000a016007844 */ /* 0x0001e20000000200 */
[----:B------:R-:W-:Y:S01]  /*7ef0*/  FADD.FTZ R194, R194, R191 ;  /* 0x000000bfc2c27221 */ /* 0x000fe20000010000 */
[----:B------:R-:W1:Y:S01]  /*7f00*/  MUFU.EX2 R198, R198 ;  /* 0x000000c600c67308 */ /* 0x000e620000000800 */
[----:B---3--:R-:W-:Y:S01]  /*7f10*/  F2FP.F16.F32.PACK_AB R166, R10, R175 ;  /* 0x000000af0aa6723e */ /* 0x008fe200000000ff */
[----:B------:R-:W-:Y:S01]  /*7f20*/  FADD.FTZ R173, R173, R180 ;  /* 0x000000b4adad7221 */ /* 0x000fe20000010000 */
[----:B------:R-:W-:-:S03]  /*7f30*/  FADD.FTZ R193, R193, R194 ;  /* 0x000000c2c1c17221 */ /* 0x000fc60000010000 */
[----:B------:R-:W-:Y:S01]  /*7f40*/  FADD.FTZ R182, R182, R173 ;  /* 0x000000adb6b67221 */ /* 0x000fe20000010000 */
[----:B------:R-:W-:Y:S01]  /*7f50*/  FADD.FTZ R196, R196, R193 ;  /* 0x000000c1c4c47221 */ /* 0x000fe20000010000 */
[----:B------:R-:W-:Y:S02]  /*7f60*/  MUFU.EX2 R199, R199 ;  /* 0x000000c700c77308 */ /* 0x000fe40000000800 */
[----:B------:R-:W-:-:S04]  /*7f70*/  FADD.FTZ R3, R175, R182 ;  /* 0x000000b6af037221 */ /* 0x000fc80000010000 */
[----:B------:R-:W-:Y:S01]  /*7f80*/  FADD.FTZ R3, R10, R3 ;  /* 0x000000030a037221 */ /* 0x000fe20000010000 */
[----:B------:R-:W-:Y:S01]  /*7f90*/  IMAD.MOV.U32 R10, RZ, RZ, R5 ;  /* 0x000000ffff0a7224 */ /* 0x000fe200078e0005 */
[----:B------:R-:W2:Y:S01]  /*7fa0*/  MUFU.EX2 R202, R202 ;  /* 0x000000ca00ca7308 */ /* 0x000ea20000000800 */
[----:B-1----:R-:W-:Y:S01]  /*7fb0*/  F2FP.F16.F32.PACK_AB R165, R198, R195 ;  /* 0x000000c3c6a5723e */ /* 0x002fe200000000ff */
[----:B------:R-:W-:-:S04]  /*7fc0*/  FADD.FTZ R195, R195, R196 ;  /* 0x000000c4c3c37221 */ /* 0x000fc80000010000 */
[----:B------:R-:W-:Y:S01]  /*7fd0*/  FADD.FTZ R198, R198, R195 ;  /* 0x000000c3c6c67221 */ /* 0x000fe20000010000 */
[----:B--2---:R-:W-:-:S03]  /*7fe0*/  F2FP.F16.F32.PACK_AB R167, R202, R199 ;  /* 0x000000c7caa7723e */ /* 0x004fc600000000ff */
[----:B------:R-:W-:Y:S02]  /*7ff0*/  FADD.FTZ R199, R199, R198 ;  /* 0x000000c6c7c77221 */ /* 0x000fe40000010000 */
[----:B------:R0:W-:Y:S01]  /*8000*/  STSM.16.M88.4 [R184], R164 ;  /* 0x000000a4b8007844 */ /* 0x0001e20000000200 */
[----:B------:R-:W-:Y:S01]  /*8010*/  WARPGROUP.ARRIVE ;  /* 0x00000000000079c5 */ /* 0x000fe20000000000 */
[----:B------:R-:W-:-:S05]  /*8020*/  FADD.FTZ R6, R202, R199 ;  /* 0x000000c7ca067221 */ /* 0x000fca0000010000 */
[----:B------:R-:W-:Y:S01]  /*8030*/  HGMMA.64x256x16.F32 R24, R152, gdesc[UR8].tnspB, R24, gsb0 ;  /* 0x43e0000898187df0 */ /* 0x000fe20008000818 */
        /* <DEDUP_REMOVED lines=26> */
[----:B------:R-:W-:Y:S05]  /*81e0*/  @P2 BRA `(.L_x_3425) ;  /* 0xffffffd000942947 */ /* 0x000fea000383ffff */
.L_x_3416:
[----:B------:R-:W1:Y:S01]  /*81f0*/  SHFL.BFLY PT, R0, R3, 0x2, 0x1f ;  /* 0x0c401f0003007f89 */ /* 0x000e6200000e0000 */
[----:B------:R-:W-:Y:S02]  /*8200*/  IMAD.MOV R13, RZ, RZ, -R19 ;  /* 0x000000ffff0d7224 */ /* 0x000fe400078e0a13 */
[----:B------:R-:W-:Y:S01]  /*8210*/  VIADD R200, R200, 0x1 ;  /* 0x00000001c8c87836 */ /* 0x000fe20000000000 */
[----:B------:R-:W2:Y:S01]  /*8220*/  SHFL.BFLY PT, R11, R6, 0x2, 0x1f ;  /* 0x0c401f00060b7f89 */ /* 0x000ea200000e0000 */
[----:B------:R-:W-:Y:S08]  /*8230*/  BAR.ARV 0x8, 0x100 ;  /* 0x0204000000007b1d */ /* 0x000ff00000002000 */
[----:B------:R-:W-:Y:S01]  /*8240*/  BAR.SYNC.DEFER_BLOCKING 0xf, 0x100 ;  /* 0x03c4000000007b1d */ /* 0x000fe20000010000 */
[----:B------:R-:W-:Y:S01]  /*8250*/  ISETP.NE.AND P2, PT, R18, R13, PT ;  /* 0x0000000d1200720c */ /* 0x000fe20003f45270 */
[----:B-1----:R-:W-:Y:S01]  /*8260*/  FADD.FTZ R0, R0, R3 ;  /* 0x0000000300007221 */ /* 0x002fe20000010000 */
[----:B------:R-:W-:Y:S01]  /*8270*/  IMAD.U32 R3, RZ, RZ, UR36 ;  /* 0x00000024ff037e24 */ /* 0x000fe2000f8e00ff */
[----:B------:R-:W-:Y:S01]  /*8280*/  UIADD3 UR36, UR36, 0x1, URZ ;  /* 0x0000000124247890 */ /* 0x000fe2000fffe03f */
[----:B--2---:R-:W-:-:S02]  /*8290*/  FADD.FTZ R11, R11, R6 ;  /* 0x000000060b0b7221 */ /* 0x004fc40000010000 */
[----:B------:R-:W1:Y:S01]  /*82a0*/  SHFL.BFLY PT, R9, R0, 0x1, 0x1f ;  /* 0x0c201f0000097f89 */ /* 0x000e6200000e0000 */
[----:B------:R-:W-:Y:S01]  /*82b0*/  IMAD.MOV.U32 R6, RZ, RZ, RZ ;  /* 0x000000ffff067224 */ /* 0x000fe200078e00ff */
[----:B------:R-:W-:Y:S02]  /*82c0*/  UISETP.NE.AND UP0, UPT, UR36, 0x2, UPT ;  /* 0x000000022400788c */ /* 0x000fe4000bf05270 */
[----:B------:R-:W2:Y:S02]  /*82d0*/  SHFL.BFLY PT, R8, R11, 0x1, 0x1f ;  /* 0x0c201f000b087f89 */ /* 0x000ea400000e0000 */
[----:B------:R-:W-:Y:S02]  /*82e0*/  USEL UR4, URZ, 0x1, UP0 ;  /* 0x000000013f047887 */ /* 0x000fe40008000000 */
[----:B------:R-:W-:-:S04]  /*82f0*/  USEL UR36, UR36, URZ, UP0 ;  /* 0x0000003f24247287 */ /* 0x000fc80008000000 */
[----:B------:R-:W-:Y:S01]  /*8300*/  LOP3.LUT R2, R2, UR4, RZ, 0x3c, !PT ;  /* 0x0000000402027c12 */ /* 0x000fe2000f8e3cff */
[----:B-1----:R-:W-:Y:S01]  /*8310*/  FADD.FTZ R10, R0, R9 ;  /* 0x00000009000a7221 */ /* 0x002fe20000010000 */
[----:B------:R-:W-:Y:S02]  /*8320*/  IMAD.MOV.U32 R9, RZ, RZ, RZ ;  /* 0x000000ffff097224 */ /* 0x000fe400078e00ff */
[----:B------:R-:W-:Y:S02]  /*8330*/  @!P2 IMAD R0, R3, 0x40, R16 ;  /* 0x000000400300a824 */ /* 0x000fe400078e0210 */
[----:B--2---:R-:W-:Y:S01]  /*8340*/  FADD.FTZ R8, R11, R8 ;  /* 0x000000080b087221 */ /* 0x004fe20000010000 */
[----:B------:R-:W-:Y:S01]  /*8350*/  FSETP.NE.FTZ.AND P0, PT, R10, RZ, PT ;  /* 0x000000ff0a00720b */ /* 0x000fe20003f15000 */
[----:B------:R-:W-:Y:S01]  /*8360*/  IMAD.MOV.U32 R3, RZ, RZ, -0x800000 ;  /* 0xff800000ff037424 */ /* 0x000fe200078e00ff */
[----:B------:R-:W-:Y:S01]  /*8370*/  @!P2 LEA R12, R0, UR37, 0x2 ;  /* 0x00000025000cac11 */ /* 0x000fe2000f8e10ff */
[----:B------:R-:W-:Y:S01]  /*8380*/  IMAD.MOV.U32 R0, RZ, RZ, -0x800000 ;  /* 0xff800000ff007424 */ /* 0x000fe200078e00ff */
[----:B------:R-:W-:-:S09]  /*8390*/  FSETP.NE.FTZ.AND P1, PT, R8, RZ, PT ;  /* 0x000000ff0800720b */ /* 0x000fd20003f35000 */
[----:B------:R-:W1:Y:S01]  /*83a0*/  @P0 MUFU.RCP R9, R10 ;  /* 0x0000000a00090308 */ /* 0x000e620000001000 */
[----:B------:R-:W-:-:S03]  /*83b0*/  @P0 FMUL.FTZ R11, R7, 0.69314718246459960938 ;  /* 0x3f317218070b0820 */ /* 0x000fc60000410000 */
[----:B------:R-:W-:-:S04]  /*83c0*/  @P1 FMUL.FTZ R7, R7, 0.69314718246459960938 ;  /* 0x3f31721807071820 */ /* 0x000fc80000410000 */
[----:B------:R-:W2:Y:S08]  /*83d0*/  @P1 MUFU.RCP R6, R8 ;  /* 0x0000000800061308 */ /* 0x000eb00000001000 */
[----:B------:R-:W3:Y:S01]  /*83e0*/  @P0 MUFU.LG2 R10, R10 ;  /* 0x0000000a000a0308 */ /* 0x000ee20000000c00 */
[----:B-1----:R1:W-:Y:S01]  /*83f0*/  @!P2 STS [R12+0x38400], R9 ;  /* 0x038400090c00a388 */ /* 0x0023e20000000800 */
[-C--:B0-----:R-:W-:Y:S01]  /*8400*/  FMUL.FTZ R154, R92, R9.reuse ;  /* 0x000000095c9a7220 */ /* 0x081fe20000410000 */
[-C--:B------:R-:W-:Y:S01]  /*8410*/  FMUL.FTZ R207, R24, R9.reuse ;  /* 0x0000000918cf7220 */ /* 0x080fe20000410000 */
[-C--:B------:R-:W-:Y:S01]  /*8420*/  FMUL.FTZ R204, R25, R9.reuse ;  /* 0x0000000919cc7220 */ /* 0x080fe20000410000 */
[-C--:B------:R-:W-:Y:S01]  /*8430*/  FMUL.FTZ R203, R28, R9.reuse ;  /* 0x000000091ccb7220 */ /* 0x080fe20000410000 */
[-C--:B------:R-:W-:Y:S01]  /*8440*/  FMUL.FTZ R21, R29, R9.reuse ;  /* 0x000000091d157220 */ /* 0x080fe20000410000 */
[-C--:B------:R-:W-:Y:S01]  /*8450*/  FMUL.FTZ R210, R32, R9.reuse ;  /* 0x0000000920d27220 */ /* 0x080fe20000410000 */
[----:B------:R-:W0:Y:S01]  /*8460*/  @P1 MUFU.LG2 R8, R8 ;  /* 0x0000000800081308 */ /* 0x000e220000000c00 */
[----:B--2---:R1:W-:Y:S01]  /*8470*/  @!P2 STS [R12+0x38420], R6 ;  /* 0x038420060c00a388 */ /* 0x0043e20000000800 */
[-C--:B------:R-:W-:Y:S01]  /*8480*/  FMUL.FTZ R209, R33, R9.reuse ;  /* 0x0000000921d17220 */ /* 0x080fe20000410000 */
[-C--:B------:R-:W-:Y:S01]  /*8490*/  FMUL.FTZ R208, R36, R9.reuse ;  /* 0x0000000924d07220 */ /* 0x080fe20000410000 */
[-C--:B------:R-:W-:Y:S01]  /*84a0*/  FMUL.FTZ R206, R37, R9.reuse ;  /* 0x0000000925ce7220 */ /* 0x080fe20000410000 */
[-C--:B------:R-:W-:Y:S01]  /*84b0*/  FMUL.FTZ R205, R40, R9.reuse ;  /* 0x0000000928cd7220 */ /* 0x080fe20000410000 */
[-C--:B------:R-:W-:Y:S01]  /*84c0*/  FMUL.FTZ R202, R41, R9.reuse ;  /* 0x0000000929ca7220 */ /* 0x080fe20000410000 */
[-C--:B------:R-:W-:Y:S01]  /*84d0*/  FMUL.FTZ R201, R44, R9.reuse ;  /* 0x000000092cc97220 */ /* 0x080fe20000410000 */
[-C--:B------:R-:W-:Y:S01]  /*84e0*/  FMUL.FTZ R199, R45, R9.reuse ;  /* 0x000000092dc77220 */ /* 0x080fe20000410000 */
[----:B---3--:R-:W-:Y:S01]  /*84f0*/  @P0 FMUL.FTZ R10, R10, 0.69314718246459960938 ;  /* 0x3f3172180a0a0820 */ /* 0x008fe20000410000 */
        /* <DEDUP_REMOVED lines=118> */
[----:B-1----:R-:W-:Y:S06]  /*8c60*/  BAR.ARV 0xe, 0x100 ;  /* 0x0384000000007b1d */ /* 0x002fec0000002000 */
.L_x_3404:
        /* <DEDUP_REMOVED lines=43> */
[----:B------:R-:W-:Y:S01]  /*8f20*/  LOP3.LUT R20, R49, 0x380, RZ, 0xc0, !PT ;  /* 0x0000038031147812 */ /* 0x000fe200078ec0ff */
[--C-:B------:R-:W-:Y:S01]  /*8f30*/  IMAD.X R9, RZ, RZ, R5.reuse, P2 ;  /* 0x000000ffff097224 */ /* 0x100fe200010e0605 */
[----:B------:R-:W-:Y:S02]  /*8f40*/  IADD3 R53, P6, R4, 0x2020, RZ ;  /* 0x0000202004357810 */ /* 0x000fe40007fde0ff */
[----:B------:R-:W-:Y:S02]  /*8f50*/  LOP3.LUT R8, R33, 0x380, RZ, 0xc0, !PT ;  /* 0x0000038021087812 */ /* 0x000fe400078ec0ff */
[----:B------:R-:W-:Y:S01]  /*8f60*/  LOP3.LUT R10, R37, 0x380, RZ, 0xc0, !PT ;  /* 0x00000380250a7812 */ /* 0x000fe200078ec0ff */
[----:B------:R-:W-:Y:S01]  /*8f70*/  IMAD.X R45, RZ, RZ, R5, P6 ;  /* 0x000000ffff2d7224 */ /* 0x000fe200030e0605 */
[----:B------:R-:W-:Y:S02]  /*8f80*/  SHF.R.U64 R20, R20, 0x3, RZ ;  /* 0x0000000314147819 */ /* 0x000fe400000012ff */
[----:B------:R-:W-:-:S02]  /*8f90*/  IADD3 R57, P3, R4, 0x4000, RZ ;  /* 0x0000400004397810 */ /* 0x000fc40007f7e0ff */
[----:B------:R-:W-:Y:S02]  /*8fa0*/  IADD3 R40, P2, R4, 0x2060, RZ ;  /* 0x0000206004287810 */ /* 0x000fe40007f5e0ff */
[----:B------:R-:W-:Y:S01]  /*8fb0*/  SHF.R.U64 R8, R8, 0x3, RZ ;  /* 0x0000000308087819 */ /* 0x000fe200000012ff */
[--C-:B------:R-:W-:Y:S01]  /*8fc0*/  IMAD.X R123, RZ, RZ, R5.reuse, P3 ;  /* 0x000000ffff7b7224 */ /* 0x100fe200018e0605 */
[----:B------:R-:W-:Y:S01]  /*8fd0*/  SHF.R.U64 R10, R10, 0x3, RZ ;  /* 0x000000030a0a7819 */ /* 0x000fe200000012ff */
[----:B------:R-:W-:Y:S01]  /*8fe0*/  IMAD.X R119, RZ, RZ, R5, P2 ;  /* 0x000000ffff777224 */ /* 0x000fe200010e0605 */
[----:B------:R-:W-:Y:S02]  /*8ff0*/  LOP3.LUT R32, R53, 0x380, RZ, 0xc0, !PT ;  /* 0x0000038035207812 */ /* 0x000fe400078ec0ff */
[----:B------:R-:W-:Y:S02]  /*9000*/  LOP3.LUT R28, R20, R49, RZ, 0x3c, !PT ;  /* 0x00000031141c7212 */ /* 0x000fe400078e3cff */
[----:B------:R-:W-:-:S02]  /*9010*/  IADD3 R36, P1, R4, 0x2040, RZ ;  /* 0x0000204004247810 */ /* 0x000fc40007f3e0ff */
[----:B------:R-:W-:Y:S02]  /*9020*/  LOP3.LUT R20, R57, 0x380, RZ, 0xc0, !PT ;  /* 0x0000038039147812 */ /* 0x000fe400078ec0ff */
[----:B------:R-:W-:Y:S01]  /*9030*/  IADD3 R48, P5, R4, 0x4040, RZ ;  /* 0x0000404004307810 */ /* 0x000fe20007fbe0ff */
[--C-:B------:R-:W-:Y:S01]  /*9040*/  IMAD.X R115, RZ, RZ, R5.reuse, P1 ;  /* 0x000000ffff737224 */ /* 0x100fe200008e0605 */
[----:B------:R-:W-:Y:S02]  /*9050*/  LOP3.LUT R8, R8, R33, RZ, 0x3c, !PT ;  /* 0x0000002108087212 */ /* 0x000fe400078e3cff */
[----:B------:R-:W-:Y:S01]  /*9060*/  LOP3.LUT R10, R10, R37, RZ, 0x3c, !PT ;  /* 0x000000250a0a7212 */ /* 0x000fe200078e3cff */
[----:B------:R-:W-:Y:S01]  /*9070*/  IMAD.X R131, RZ, RZ, R5, P5 ;  /* 0x000000ffff837224 */ /* 0x000fe200028e0605 */
[----:B------:R-:W-:Y:S02]  /*9080*/  SHF.R.U64 R32, R32, 0x3, RZ ;  /* 0x0000000320207819 */ /* 0x000fe400000012ff */
[----:B------:R-:W-:-:S02]  /*9090*/  IADD3 R61, P4, R4, 0x4020, RZ ;  /* 0x00004020043d7810 */ /* 0x000fc40007f9e0ff */
[----:B------:R-:W-:Y:S02]  /*90a0*/  IADD3 R14, P2, R4, 0x6020, RZ ;  /* 0x00006020040e7810 */ /* 0x000fe40007f5e0ff */
[----:B------:R-:W-:Y:S01]  /*90b0*/  LOP3.LUT R33, R36, 0x380, RZ, 0xc0, !PT ;  /* 0x0000038024217812 */ /* 0x000fe200078ec0ff */
[--C-:B------:R-:W-:Y:S01]  /*90c0*/  IMAD.X R127, RZ, RZ, R5.reuse, P4 ;  /* 0x000000ffff7f7224 */ /* 0x100fe200020e0605 */
[----:B------:R-:W-:Y:S01]  /*90d0*/  LOP3.LUT R37, R40, 0x380, RZ, 0xc0, !PT ;  /* 0x0000038028257812 */ /* 0x000fe200078ec0ff */
[----:B------:R-:W-:Y:S01]  /*90e0*/  IMAD.X R143, RZ, RZ, R5, P2 ;  /* 0x000000ffff8f7224 */ /* 0x000fe200010e0605 */
[----:B------:R-:W-:Y:S02]  /*90f0*/  SHF.R.U64 R20, R20, 0x3, RZ ;  /* 0x0000000314147819 */ /* 0x000fe400000012ff */
[----:B------:R-:W-:Y:S02]  /*9100*/  LOP3.LUT R15, R4, 0x380, RZ, 0xc0, !PT ;  /* 0x00000380040f7812 */ /* 0x000fe400078ec0ff */
[----:B------:R-:W-:-:S02]  /*9110*/  LOP3.LUT R44, R32, R53, RZ, 0x3c, !PT ;  /* 0x00000035202c7212 */ /* 0x000fc400078e3cff */
[----:B------:R-:W-:Y:S02]  /*9120*/  SHF.R.U64 R33, R33, 0x3, RZ ;  /* 0x0000000321217819 */ /* 0x000fe400000012ff */
[----:B------:R-:W-:Y:S02]  /*9130*/  SHF.R.U64 R37, R37, 0x3, RZ ;  /* 0x0000000325257819 */ /* 0x000fe400000012ff */
[----:B------:R-:W-:Y:S02]  /*9140*/  LOP3.LUT R32, R61, 0x380, RZ, 0xc0, !PT ;  /* 0x000003803d207812 */ /* 0x000fe400078ec0ff */
[----:B------:R-:W-:Y:S02]  /*9150*/  LOP3.LUT R122, R20, R57, RZ, 0x3c, !PT ;  /* 0x00000039147a7212 */ /* 0x000fe400078e3cff */
[----:B------:R-:W-:Y:S02]  /*9160*/  IADD3 R57, P5, R110, 0x6000, RZ ;  /* 0x000060006e397810 */ /* 0x000fe40007fbe0ff */
[----:B------:R-:W-:-:S02]  /*9170*/  IADD3 R12, P3, R4, 0x6040, RZ ;  /* 0x00006040040c7810 */ /* 0x000fc40007f7e0ff */
[----:B------:R-:W-:Y:S02]  /*9180*/  IADD3 R7, P4, R4, 0x6060, RZ ;  /* 0x0000606004077810 */ /* 0x000fe40007f9e0ff */
[----:B------:R-:W-:Y:S01]  /*9190*/  SHF.R.U64 R15, R15, 0x3, RZ ;  /* 0x000000030f0f7819 */ /* 0x000fe200000012ff */
[--C-:B------:R-:W-:Y:S01]  /*91a0*/  IMAD.X R13, RZ, RZ, R5.reuse, P3 ;  /* 0x000000ffff0d7224 */ /* 0x100fe200018e0605 */
[----:B------:R-:W-:Y:S02]  /*91b0*/  IADD3 R69, P2, R110, 0x3000, RZ ;  /* 0x000030006e457810 */ /* 0x000fe40007f5e0ff */
[----:B------:R-:W-:Y:S02]  /*91c0*/  IADD3 R65, P6, R4, 0x4060, RZ ;  /* 0x0000406004417810 */ /* 0x000fe40007fde0ff */
[----:B------:R-:W-:Y:S02]  /*91d0*/  LOP3.LUT R114, R33, R36, RZ, 0x3c, !PT ;  /* 0x0000002421727212 */ /* 0x000fe400078e3cff */
[----:B------:R-:W-:Y:S01]  /*91e0*/  LOP3.LUT R118, R37, R40, RZ, 0x3c, !PT ;  /* 0x0000002825767212 */ /* 0x000fe200078e3cff */
[----:B------:R-:W-:Y:S01]  /*91f0*/  IMAD.X R135, RZ, RZ, R5, P6 ;  /* 0x000000ffff877224 */ /* 0x000fe200030e0605 */
[----:B------:R-:W-:-:S02]  /*9200*/  SHF.R.U64 R32, R32, 0x3, RZ ;  /* 0x0000000320207819 */ /* 0x000fc400000012ff */
[----:B------:R-:W-:Y:S02]  /*9210*/  IADD3 R6, P1, R4, 0x6000, RZ ;  /* 0x0000600004067810 */ /* 0x000fe40007f3e0ff */
[----:B------:R-:W-:Y:S02]  /*9220*/  LOP3.LUT R33, R48, 0x380, RZ, 0xc0, !PT ;  /* 0x0000038030217812 */ /* 0x000fe400078ec0ff */
[----:B------:R-:W-:Y:S01]  /*9230*/  LOP3.LUT R37, R14, 0x380, RZ, 0xc0, !PT ;  /* 0x000003800e257812 */ /* 0x000fe200078ec0ff */
[--C-:B------:R-:W-:Y:S01]  /*9240*/  IMAD.X R139, RZ, RZ, R5.reuse, P1 ;  /* 0x000000ffff8b7224 */ /* 0x100fe200008e0605 */
[----:B------:R-:W-:Y:S02]  /*9250*/  LOP3.LUT R56, R57, 0x380, RZ, 0xc0, !PT ;  /* 0x0000038039387812 */ /* 0x000fe400078ec0ff */
[----:B------:R-:W-:Y:S01]  /*9260*/  LOP3.LUT R4, R15, R4, RZ, 0x3c, !PT ;  /* 0x000000040f047212 */ /* 0x000fe200078e3cff */
[----:B------:R-:W-:Y:S01]  /*9270*/  IMAD.X R15, RZ, RZ, R5, P4 ;  /* 0x000000ffff0f7224 */ /* 0x000fe200020e0605 */
[----:B------:R-:W-:-:S02]  /*9280*/  LOP3.LUT R20, R7, 0x380, RZ, 0xc0, !PT ;  /* 0x0000038007147812 */ /* 0x000fc400078ec0ff */
[----:B------:R-:W-:Y:S02]  /*9290*/  LOP3.LUT R68, R69, 0x380, RZ, 0xc0, !PT ;  /* 0x0000038045447812 */ /* 0x000fe400078ec0ff */
[----:B------:R-:W-:Y:S02]  /*92a0*/  LOP3.LUT R41, R12, 0x380, RZ, 0xc0, !PT ;  /* 0x000003800c297812 */ /* 0x000fe400078ec0ff */
[----:B------:R-:W-:Y:S02]  /*92b0*/  LOP3.LUT R126, R32, R61, RZ, 0x3c, !PT ;  /* 0x0000003d207e7212 */ /* 0x000fe400078e3cff */
[C---:B------:R-:W-:Y:S02]  /*92c0*/  IADD3 R77, P4, R110.reuse, 0x1000, RZ ;  /* 0x000010006e4d7810 */ /* 0x040fe40007f9e0ff */
[----:B------:R-:W-:Y:S02]  /*92d0*/  IADD3 R73, P3, R110, 0x2000, RZ ;  /* 0x000020006e497810 */ /* 0x000fe40007f7e0ff */
[----:B------:R-:W-:-:S02]  /*92e0*/  SHF.R.U64 R33, R33, 0x3, RZ ;  /* 0x0000000321217819 */ /* 0x000fc400000012ff */
[----:B------:R-:W-:Y:S02]  /*92f0*/  SHF.R.U64 R37, R37, 0x3, RZ ;  /* 0x0000000325257819 */ /* 0x000fe400000012ff */
[----:B------:R-:W-:Y:S02]  /*9300*/  IADD3 R61, P6, R110, 0x5000, RZ ;  /* 0x000050006e3d7810 */ /* 0x000fe40007fde0ff */
[----:B------:R-:W-:Y:S02]  /*9310*/  SHF.R.U64 R56, R56, 0x3, RZ ;  /* 0x0000000338387819 */ /* 0x000fe400000012ff */
[----:B------:R-:W-:Y:S02]  /*9320*/  SHF.R.U64 R20, R20, 0x3, RZ ;  /* 0x0000000314147819 */ /* 0x000fe400000012ff */
[----:B------:R-:W-:Y:S02]  /*9330*/  SHF.R.U64 R68, R68, 0x3, RZ ;  /* 0x0000000344447819 */ /* 0x000fe400000012ff */
[----:B------:R-:W-:-:S02]  /*9340*/  SHF.R.U64 R41, R41, 0x3, RZ ;  /* 0x0000000329297819 */ /* 0x000fc400000012ff */
[----:B------:R-:W-:Y:S02]  /*9350*/  LOP3.LUT R76, R77, 0x380, RZ, 0xc0, !PT ;  /* 0x000003804d4c7812 */ /* 0x000fe400078ec0ff */
[----:B------:R-:W-:Y:S02]  /*9360*/  LOP3.LUT R72, R73, 0x380, RZ, 0xc0, !PT ;  /* 0x0000038049487812 */ /* 0x000fe400078ec0ff */
[----:B------:R-:W-:Y:S02]  /*9370*/  LOP3.LUT R36, R65, 0x380, RZ, 0xc0, !PT ;  /* 0x0000038041247812 */ /* 0x000fe400078ec0ff */
[----:B------:R-:W-:Y:S02]  /*9380*/  LOP3.LUT R130, R33, R48, RZ, 0x3c, !PT ;  /* 0x0000003021827212 */ /* 0x000fe400078e3cff */
[----:B------:R-:W-:Y:S02]  /*9390*/  LOP3.LUT R142, R37, R14, RZ, 0x3c, !PT ;  /* 0x0000000e258e7212 */ /* 0x000fe400078e3cff */
[----:B------:R-:W-:-:S02]  /*93a0*/  LOP3.LUT R60, R61, 0x380, RZ, 0xc0, !PT ;  /* 0x000003803d3c7812 */ /* 0x000fc400078ec0ff */
[----:B------:R-:W-:Y:S01]  /*93b0*/  LOP3.LUT R56, R56, R57, RZ, 0x3c, !PT ;  /* 0x0000003938387212 */ /* 0x000fe200078e3cff */
[--C-:B------:R-:W-:Y:S01]  /*93c0*/  IMAD.X R57, RZ, RZ, R111.reuse, P5 ;  /* 0x000000ffff397224 */ /* 0x100fe200028e066f */
[----:B------:R-:W-:Y:S02]  /*93d0*/  LOP3.LUT R33, R6, 0x380, RZ, 0xc0, !PT ;  /* 0x0000038006217812 */ /* 0x000fe400078ec0ff */
[----:B------:R-:W-:Y:S02]  /*93e0*/  LOP3.LUT R14, R20, R7, RZ, 0x3c, !PT ;  /* 0x00000007140e7212 */ /* 0x000fe400078e3cff */
[----:B------:R-:W-:Y:S01]  /*93f0*/  LOP3.LUT R68, R68, R69, RZ, 0x3c, !PT ;  /* 0x0000004544447212 */ /* 0x000fe200078e3cff */
[----:B------:R-:W-:Y:S01]  /*9400*/  IMAD.X R69, RZ, RZ, R111, P2 ;  /* 0x000000ffff457224 */ /* 0x000fe200010e066f */
[----:B------:R-:W-:Y:S02]  /*9410*/  LOP3.LUT R12, R41, R12, RZ, 0x3c, !PT ;  /* 0x0000000c290c7212 */ /* 0x000fe400078e3cff */
[----:B------:R-:W-:-:S02]  /*9420*/  IADD3 R7, P5, R110, 0xc000, RZ ;  /* 0x0000c0006e077810 */ /* 0x000fc40007fbe0ff */
[----:B------:R-:W-:Y:S02]  /*9430*/  SHF.R.U64 R76, R76, 0x3, RZ ;  /* 0x000000034c4c7819 */ /* 0x000fe400000012ff */
[----:B------:R-:W-:Y:S02]  /*9440*/  SHF.R.U64 R72, R72, 0x3, RZ ;  /* 0x0000000348487819 */ /* 0x000fe400000012ff */
[----:B------:R-:W-:Y:S02]  /*9450*/  IADD3 R41, P2, R110, 0x9000, RZ ;  /* 0x000090006e297810 */ /* 0x000fe40007f5e0ff */
[----:B------:R-:W-:Y:S02]  /*9460*/  SHF.R.U64 R36, R36, 0x3, RZ ;  /* 0x0000000324247819 */ /* 0x000fe400000012ff */
[----:B------:R-:W-:Y:S02]  /*9470*/  SHF.R.U64 R60, R60, 0x3, RZ ;  /* 0x000000033c3c7819 */ /* 0x000fe400000012ff */
[----:B------:R-:W-:-:S02]  /*9480*/  SHF.R.U64 R33, R33, 0x3, RZ ;  /* 0x0000000321217819 */ /* 0x000fc400000012ff */
[----:B------:R-:W-:Y:S02]  /*9490*/  LOP3.LUT R20, R7, 0x380, RZ, 0xc0, !PT ;  /* 0x0000038007147812 */ /* 0x000fe400078ec0ff */
[----:B------:R-:W-:Y:S01]  /*94a0*/  LOP3.LUT R76, R76, R77, RZ, 0x3c, !PT ;  /* 0x0000004d4c4c7212 */ /* 0x000fe200078e3cff */
[--C-:B------:R-:W-:Y:S01]  /*94b0*/  IMAD.X R77, RZ, RZ, R111.reuse, P4 ;  /* 0x000000ffff4d7224 */ /* 0x100fe200020e066f */
[----:B------:R-:W-:Y:S01]  /*94c0*/  LOP3.LUT R72, R72, R73, RZ, 0x3c, !PT ;  /* 0x0000004948487212 */ /* 0x000fe200078e3cff */
[--C-:B------:R-:W-:Y:S01]  /*94d0*/  IMAD.X R73, RZ, RZ, R111.reuse, P3 ;  /* 0x000000ffff497224 */ /* 0x100fe200018e066f */
[----:B------:R-:W-:Y:S02]  /*94e0*/  LOP3.LUT R40, R41, 0x380, RZ, 0xc0, !PT ;  /* 0x0000038029287812 */ /* 0x000fe400078ec0ff */
[----:B------:R-:W-:Y:S02]  /*94f0*/  LOP3.LUT R134, R36, R65, RZ, 0x3c, !PT ;  /* 0x0000004124867212 */ /* 0x000fe400078e3cff */
[----:B------:R-:W-:Y:S01]  /*9500*/  LOP3.LUT R60, R60, R61, RZ, 0x3c, !PT ;  /* 0x0000003d3c3c7212 */ /* 0x000fe200078e3cff */
[----:B------:R-:W-:Y:S01]  /*9510*/  IMAD.X R61, RZ, RZ, R111, P6 ;  /* 0x000000ffff3d7224 */ /* 0x000fe200030e066f */
[----:B------:R-:W-:-:S02]  /*9520*/  LOP3.LUT R138, R33, R6, RZ, 0x3c, !PT ;  /* 0x00000006218a7212 */ /* 0x000fc400078e3cff */
[C---:B------:R-:W-:Y:S02]  /*9530*/  IADD3 R65, P1, R110.reuse, 0x4000, RZ ;  /* 0x000040006e417810 */ /* 0x040fe40007f3e0ff */
[C---:B------:R-:W-:Y:S02]  /*9540*/  IADD3 R53, P4, R110.reuse, 0x7000, RZ ;  /* 0x000070006e357810 */ /* 0x040fe40007f9e0ff */
[C---:B------:R-:W-:Y:S02]  /*9550*/  IADD3 R49, P3, R110.reuse, 0x8000, RZ ;  /* 0x000080006e317810 */ /* 0x040fe40007f7e0ff */
[----:B------:R-:W-:Y:S02]  /*9560*/  IADD3 R33, P6, R110, 0xb000, RZ ;  /* 0x0000b0006e217810 */ /* 0x000fe40007fde0ff */
[----:B------:R-:W-:Y:S02]  /*9570*/  SHF.R.U64 R20, R20, 0x3, RZ ;  /* 0x0000000314147819 */ /* 0x000fe400000012ff */
[----:B------:R-:W-:-:S02]  /*9580*/  SHF.R.U64 R40, R40, 0x3, RZ ;  /* 0x0000000328287819 */ /* 0x000fc400000012ff */
[----:B------:R-:W-:Y:S02]  /*9590*/  LOP3.LUT R64, R65, 0x380, RZ, 0xc0, !PT ;  /* 0x0000038041407812 */ /* 0x000fe400078ec0ff */
[----:B------:R-:W-:Y:S02]  /*95a0*/  LOP3.LUT R52, R53, 0x380, RZ, 0xc0, !PT ;  /* 0x0000038035347812 */ /* 0x000fe400078ec0ff */
[----:B------:R-:W-:Y:S02]  /*95b0*/  LOP3.LUT R48, R49, 0x380, RZ, 0xc0, !PT ;  /* 0x0000038031307812 */ /* 0x000fe400078ec0ff */
[----:B------:R-:W-:Y:S02]  /*95c0*/  LOP3.LUT R32, R33, 0x380, RZ, 0xc0, !PT ;  /* 0x0000038021207812 */ /* 0x000fe400078ec0ff */
[----:B------:R-:W-:Y:S02]  /*95d0*/  LOP3.LUT R20, R20, R7, RZ, 0x3c, !PT ;  /* 0x0000000714147212 */ /* 0x000fe400078e3cff */
[----:B------:R-:W-:Y:S01]  /*95e0*/  LOP3.LUT R40, R40, R41, RZ, 0x3c, !PT ;  /* 0x0000002928287212 */ /* 0x000fe200078e3cff */
[----:B------:R-:W-:Y:S01]  /*95f0*/  IMAD.X R41, RZ, RZ, R111, P2 ;  /* 0x000000ffff297224 */ /* 0x000fe200010e066f */
[----:B------:R-:W-:-:S02]  /*9600*/  MOV R81, R4 ;  /* 0x0000000400517202 */ /* 0x000fc40000000f00 */
[----:B------:R-:W-:Y:S02]  /*9610*/  F2FP.F16.F32.PACK_AB R7, R31, R30 ;  /* 0x0000001e1f07723e */ /* 0x000fe400000000ff */
[----:B------:R-:W-:Y:S02]  /*9620*/  F2FP.F16.F32.PACK_AB R5, R27, R26 ;  /* 0x0000001a1b05723e */ /* 0x000fe400000000ff */
[----:B------:R-:W-:Y:S02]  /*9630*/  LOP3.LUT R31, R110, 0x380, RZ, 0xc0, !PT ;  /* 0x000003806e1f7812 */ /* 0x000fe400078ec0ff */
[----:B------:R-:W-:Y:S02]  /*9640*/  SHF.R.U64 R64, R64, 0x3, RZ ;  /* 0x0000000340407819 */ /* 0x000fe400000012ff */
[----:B------:R-:W-:Y:S02]  /*9650*/  SHF.R.U64 R52, R52, 0x3, RZ ;  /* 0x0000000334347819 */ /* 0x000fe400000012ff */
[----:B------:R-:W-:-:S02]  /*9660*/  SHF.R.U64 R48, R48, 0x3, RZ ;  /* 0x0000000330307819 */ /* 0x000fc400000012ff */
[----:B------:R-:W-:Y:S02]  /*9670*/  IADD3 R27, P2, R110, 0xf000, RZ ;  /* 0x0000f0006e1b7810 */ /* 0x000fe40007f5e0ff */
[----:B------:R-:W-:Y:S02]  /*9680*/  SHF.R.U64 R32, R32, 0x3, RZ ;  /* 0x0000000320207819 */ /* 0x000fe400000012ff */
[----:B------:R-:W-:Y:S01]  /*9690*/  F2FP.F16.F32.PACK_AB R4, R204, R207 ;  /* 0x000000cfcc04723e */ /* 0x000fe200000000ff */
[--C-:B------:R-:W-:Y:S01]  /*96a0*/  IMAD.X R89, RZ, RZ, R111.reuse, P2 ;  /* 0x000000ffff597224 */ /* 0x100fe200010e066f */
[----:B------:R-:W-:Y:S01]  /*96b0*/  F2FP.F16.F32.PACK_AB R6, R21, R203 ;  /* 0x000000cb1506723e */ /* 0x000fe200000000ff */
[--C-:B------:R-:W-:Y:S01]  /*96c0*/  IMAD.X R21, RZ, RZ, R111.reuse, P5 ;  /* 0x000000ffff157224 */ /* 0x100fe200028e066f */
[----:B------:R-:W-:Y:S02]  /*96d0*/  SHF.R.U64 R31, R31, 0x3, RZ ;  /* 0x000000031f1f7819 */ /* 0x000fe400000012ff */
        /* <DEDUP_REMOVED lines=8> */
[----:B------:R-:W-:-:S02]  /*9760*/  LOP3.LUT R32, R32, R33, RZ, 0x3c, !PT ;  /* 0x0000002120207212 */ /* 0x000fc400078e3cff */
[C---:B------:R-:W-:Y:S02]  /*9770*/  IADD3 R37, P1, R110.reuse, 0xa000, RZ ;  /* 0x0000a0006e257810 */ /* 0x040fe40007f3e0ff */
[C---:B------:R-:W-:Y:S02]  /*9780*/  IADD3 R85, P4, R110.reuse, 0xd000, RZ ;  /* 0x0000d0006e557810 */ /* 0x040fe40007f9e0ff */
[----:B------:R-:W-:Y:S02]  /*9790*/  IADD3 R33, P3, R110, 0xe000, RZ ;  /* 0x0000e0006e217810 */ /* 0x000fe40007f7e0ff */
[----:B------:R-:W-:Y:S02]  /*97a0*/  LOP3.LUT R110, R31, R110, RZ, 0x3c, !PT ;  /* 0x0000006e1f6e7212 */ /* 0x000fe400078e3cff */
[----:B------:R-:W-:Y:S02]  /*97b0*/  SHF.R.U64 R26, R26, 0x3, RZ ;  /* 0x000000031a1a7819 */ /* 0x000fe400000012ff */
[----:B------:R-:W-:-:S02]  /*97c0*/  MOV R31, R8 ;  /* 0x00000008001f7202 */ /* 0x000fc40000000f00 */
[----:B------:R-:W-:Y:S01]  /*97d0*/  MOV R30, R10 ;  /* 0x0000000a001e7202 */ /* 0x000fe20000000f00 */
[----:B0-----:R-:W-:Y:S01]  /*97e0*/  IMAD.X R81, RZ, RZ, R111, P3 ;  /* 0x000000ffff517224 */ /* 0x001fe200018e066f */
[----:B------:R-:W-:Y:S02]  /*97f0*/  F2FP.F16.F32.PACK_AB R4, R209, R210 ;  /* 0x000000d2d104723e */ /* 0x000fe400000000ff */
[----:B------:R-:W-:Y:S02]  /*9800*/  F2FP.F16.F32.PACK_AB R5, R35, R34 ;  /* 0x000000222305723e */ /* 0x000fe400000000ff */
[----:B------:R-:W-:Y:S02]  /*9810*/  F2FP.F16.F32.PACK_AB R6, R206, R208 ;  /* 0x000000d0ce06723e */ /* 0x000fe400000000ff */
[----:B------:R-:W-:Y:S02]  /*9820*/  F2FP.F16.F32.PACK_AB R7, R39, R38 ;  /* 0x000000262707723e */ /* 0x000fe400000000ff */
[----:B------:R-:W-:-:S02]  /*9830*/  F2FP.F16.F32.PACK_AB R8, R202, R205 ;  /* 0x000000cdca08723e */ /* 0x000fc400000000ff */
[----:B------:R-:W-:Y:S01]  /*9840*/  F2FP.F16.F32.PACK_AB R9, R43, R42 ;  /* 0x0000002a2b09723e */ /* 0x000fe200000000ff */
[----:B------:R0:W-:Y:S01]  /*9850*/  STSM.16.M88.4 [R31], R4 ;  /* 0x000000041f007844 */ /* 0x0001e20000000200 */
        /* <DEDUP_REMOVED lines=67> */
[----:B------:R-:W-:-:S02]  /*9c90*/  F2FP.F16.F32.PACK_AB R146, R149, R148 ;  /* 0x000000949592723e */ /* 0x000fc400000000ff */
[----:B------:R-:W-:Y:S02]  /*9ca0*/  F2FP.F16.F32.PACK_AB R147, R151, R150 ;  /* 0x000000969793723e */ /* 0x000fe400000000ff */
[----:B------:R-:W-:Y:S02]  /*9cb0*/  SHF.R.U64 R36, R36, 0x3, RZ ;  /* 0x0000000324247819 */ /* 0x000fe400000012ff */
[----:B------:R-:W-:Y:S01]  /*9cc0*/  SHF.R.U64 R84, R84, 0x3, RZ ;  /* 0x0000000354547819 */ /* 0x000fe200000012ff */
[----:B------:R1:W-:Y:S01]  /*9cd0*/  STSM.16.M88.4 [R35], R144 ;  /* 0x0000009023007844 */ /* 0x0003e20000000200 */
[----:B------:R-:W-:Y:S02]  /*9ce0*/  SHF.R.U64 R80, R80, 0x3, RZ ;  /* 0x0000000350507819 */ /* 0x000fe400000012ff */
[----:B------:R-:W-:Y:S01]  /*9cf0*/  LOP3.LUT R36, R36, R37, RZ, 0x3c, !PT ;  /* 0x0000002524247212 */ /* 0x000fe200078e3cff */
[--C-:B------:R-:W-:Y:S01]  /*9d00*/  IMAD.X R37, RZ, RZ, R111.reuse, P1 ;  /* 0x000000ffff257224 */ /* 0x100fe200008e066f */
[----:B------:R-:W-:Y:S01]  /*9d10*/  LOP3.LUT R84, R84, R85, RZ, 0x3c, !PT ;  /* 0x0000005554547212 */ /* 0x000fe200078e3cff */
[--C-:B------:R-:W-:Y:S01]  /*9d20*/  IMAD.X R85, RZ, RZ, R111.reuse, P4 ;  /* 0x000000ffff557224 */ /* 0x100fe200020e066f */
[----:B------:R-:W-:Y:S01]  /*9d30*/  LOP3.LUT R80, R80, R33, RZ, 0x3c, !PT ;  /* 0x0000002150507212 */ /* 0x000fe200078e3cff */
[----:B------:R-:W-:Y:S01]  /*9d40*/  IMAD.X R33, RZ, RZ, R111, P6 ;  /* 0x000000ffff217224 */ /* 0x000fe200030e066f */
[----:B------:R-:W-:Y:S06]  /*9d50*/  BAR.SYNC.DEFER_BLOCKING 0x1, 0x100 ;  /* 0x0044000000007b1d */ /* 0x000fec0000010000 */
[----:B------:R-:W-:Y:S05]  /*9d60*/  @P0 BRA `(.L_x_3426) ;  /* 0x0000000000cc0947 */ /* 0x000fea0003800000 */
[----:B------:R-:W0:Y:S01]  /*9d70*/  LDC R10, c[0x0][0xce8] ;  /* 0x00033a00ff0a7b82 */ /* 0x000e220000000800 */
[----:B-1----:R-:W-:Y:S01]  /*9d80*/  IMAD R4, RZ, RZ, -UR41 ;  /* 0x80000029ff047e24 */ /* 0x002fe2000f8e02ff */
[----:B------:R-:W-:Y:S02]  /*9d90*/  ULDC.64 UR8, c[0x0][0xc90] ;  /* 0x0003240000087ab9 */ /* 0x000fe40000000a00 */
        /* <DEDUP_REMOVED lines=32> */
[----:B------:R-:W-:Y:S01]  /*9fa0*/  IMAD.MOV R9, RZ, RZ, -R19 ;  /* 0x000000ffff097224 */ /* 0x000fe200078e0a13 */
[----:B------:R-:W-:Y:S01]  /*9fb0*/  LEA R11, P0, R4, UR4, 0x2 ;  /* 0x00000004040b7c11 */ /* 0x000fe2000f8010ff */
[----:B------:R-:W-:Y:S01]  /*9fc0*/  IMAD.IADD R5, R5, 0x1, R7 ;  /* 0x0000000105057824 */ /* 0x000fe200078e0207 */
[----:B------:R-:W-:Y:S02]  /*9fd0*/  ULDC UR4, c[0x0][0xb88] ;  /* 0x0002e20000047ab9 */ /* 0x000fe40000000800 */
[----:B------:R-:W-:Y:S01]  /*9fe0*/  IMAD R8, R10, UR4, RZ ;  /* 0x000000040a087c24 */ /* 0x000fe2000f8e02ff */
[----:B------:R-:W-:Y:S01]  /*9ff0*/  SHFL.IDX PT, R6, R11, 0x1, 0x1c1f ;  /* 0x003c1f000b067f89 */ /* 0x000fe200000e0000 */
[----:B------:R-:W-:Y:S02]  /*a000*/  LEA.HI.X R12, R4, UR5, R5, 0x2, P0 ;  /* 0x00000005040c7c11 */ /* 0x000fe400080f1405 */
[----:B------:R-:W-:Y:S01]  /*a010*/  ISETP.NE.AND P0, PT, R18, R9, PT ;  /* 0x000000091200720c */ /* 0x000fe20003f05270 */
[----:B------:R-:W-:Y:S01]  /*a020*/  SHFL.IDX PT, R4, R11, RZ, 0x1c1f ;  /* 0x001c1fff0b047589 */ /* 0x000fe200000e0000 */
[----:B------:R-:W-:-:S02]  /*a030*/  VIADD R9, R15, 0x8 ;  /* 0x000000080f097836 */ /* 0x000fc40000000000 */
[-C--:B------:R-:W-:Y:S01]  /*a040*/  ISETP.GE.OR P1, PT, R15, R8.reuse, P0 ;  /* 0x000000080f00720c */ /* 0x080fe20000726670 */
[----:B------:R-:W0:Y:S02]  /*a050*/  SHFL.IDX PT, R5, R12, RZ, 0x1c1f ;  /* 0x001c1fff0c057589 */ /* 0x000e2400000e0000 */
[----:B------:R-:W-:Y:S02]  /*a060*/  ISETP.GE.OR P0, PT, R9, R8, P0 ;  /* 0x000000080900720c */ /* 0x000fe40000706670 */
[----:B------:R-:W1:Y:S08]  /*a070*/  SHFL.IDX PT, R7, R12, 0x1, 0x1c1f ;  /* 0x003c1f000c077f89 */ /* 0x000e7000000e0000 */
[----:B0-----:R0:W-:Y:S04]  /*a080*/  @!P1 ST.E desc[UR38][R4.64], R3 ;  /* 0x0000000304009985 */ /* 0x0011e8000c101926 */
[----:B-1----:R0:W-:Y:S02]  /*a090*/  @!P0 ST.E desc[UR38][R6.64], R0 ;  /* 0x0000000006008985 */ /* 0x0021e4000c101926 */
.L_x_3426:
[----:B------:R-:W2:Y:S01]  /*a0a0*/  LDC R14, c[0x0][0xce8] ;  /* 0x00033a00ff0e7b82 */ /* 0x000ea20000000800 */
[----:B------:R-:W-:Y:S01]  /*a0b0*/  ULDC UR12, c[0x0][0xbc8] ;  /* 0x0002f200000c7ab9 */ /* 0x000fe20000000800 */
[----:B01----:R0:W5:Y:S04]  /*a0c0*/  LD.E.128 R4, desc[UR38][R20.64] ;  /* 0x0000002614047980 */ /* 0x003168000c101d00 */
[----:B------:R-:W5:Y:S02]  /*a0d0*/  LD.E.128 R108, desc[UR38][R110.64] ;  /* 0x000000266e6c7980 */ /* 0x000f64000c101d00 */
[----:B------:R-:W1:Y:S01]  /*a0e0*/  LDC R10, c[0x0][0xd38] ;  /* 0x00034e00ff0a7b82 */ /* 0x000e620000000800 */
[----:B------:R-:W-:Y:S01]  /*a0f0*/  ISETP.GE.AND P1, PT, R190, UR12, PT ;  /* 0x0000000cbe007c0c */ /* 0x000fe2000bf26270 */
[----:B------:R-:W-:Y:S01]  /*a100*/  IMAD R9, RZ, RZ, -UR41 ;  /* 0x80000029ff097e24 */ /* 0x000fe2000f8e02ff */
[----:B------:R-:W-:Y:S01]  /*a110*/  ULDC.64 UR8, c[0x0][0xbe8] ;  /* 0x0002fa0000087ab9 */ /* 0x000fe20000000a00 */
[----:B------:R-:W5:Y:S04]  /*a120*/  LD.E.128 R76, desc[UR38][R76.64] ;  /* 0x000000264c4c7980 */ /* 0x000f68000c101d00 */
[----:B------:R-:W3:Y:S01]  /*a130*/  LDC.64 R12, c[0x0][0xbe0] ;  /* 0x0002f800ff0c7b82 */ /* 0x000ee20000000a00 */
[----:B------:R-:W5:Y:S04]  /*a140*/  LD.E.128 R72, desc[UR38][R72.64] ;  /* 0x0000002648487980 */ /* 0x000f68000c101d00 */
[----:B------:R-:W5:Y:S01]  /*a150*/  LD.E.128 R68, desc[UR38][R68.64] ;  /* 0x0000002644447980 */ /* 0x000f62000c101d00 */
[----:B--2---:R-:W-:-:S03]  /*a160*/  ISETP.NE.AND P3, PT, R14, 0x1, PT ;  /* 0x000000010e00780c */ /* 0x004fc60003f65270 */
        /* <DEDUP_REMOVED lines=11> */
[----:B------:R-:W2:Y:S01]  /*a220*/  @P3 LDC R11, c[0x0][0xcf0] ;  /* 0x00033c00ff0b3b82 */ /* 0x000ea20000000800 */
[----:B------:R-:W-:Y:S01]  /*a230*/  IMAD.SHL.U32 R8, R8, 0x4, RZ ;  /* 0x0000000408087824 */ /* 0x000fe200078e00ff */
[----:B------:R-:W-:Y:S01]  /*a240*/  LOP3.LUT R3, R3, 0x2, R0, 0xe2, !PT ;  /* 0x0000000203037812 */ /* 0x000fe200078ee200 */
[----:B------:R-:W5:Y:S01]  /*a250*/  LD.E.128 R48, desc[UR38][R48.64] ;  /* 0x0000002630307980 */ /* 0x000f62000c101d00 */
[----:B------:R-:W-:Y:S01]  /*a260*/  ISETP.GE.AND P0, PT, R188, UR12, PT ;  /* 0x0000000cbc007c0c */ /* 0x000fe2000bf06270 */
[----:B-1----:R-:W-:Y:S01]  /*a270*/  IMAD R28, R10, R9, UR43 ;  /* 0x0000002b0a1c7e24 */ /* 0x002fe2000f8e0209 */
[----:B------:R-:W-:Y:S01]  /*a280*/  LOP3.LUT R3, R8, 0x4, R3, 0xe2, !PT ;  /* 0x0000000408037812 */ /* 0x000fe200078ee203 */
[----:B------:R-:W-:Y:S01]  /*a290*/  IMAD R0, R211, 0x20, R213 ;  /* 0x00000020d3007824 */ /* 0x000fe200078e02d5 */
[----:B------:R-:W-:Y:S01]  /*a2a0*/  SEL R8, RZ, 0xffffffff, P0 ;  /* 0xffffffffff087807 */ /* 0x000fe20000000000 */
[----:B------:R-:W5:Y:S02]  /*a2b0*/  LD.E.128 R40, desc[UR38][R40.64] ;  /* 0x0000002628287980 */ /* 0x000f64000c101d00 */
[----:B------:R-:W-:-:S02]  /*a2c0*/  IMAD R15, R28, 0x40, R0 ;  /* 0x000000401c0f7824 */ /* 0x000fc400078e0200 */
[----:B------:R-:W-:Y:S01]  /*a2d0*/  IMAD.SHL.U32 R8, R8, 0x8, RZ ;  /* 0x0000000808087824 */ /* 0x000fe200078e00ff */
[----:B------:R-:W-:Y:S01]  /*a2e0*/  ISETP.GE.AND P1, PT, R187, UR12, PT ;  /* 0x0000000cbb007c0c */ /* 0x000fe2000bf26270 */
[----:B------:R-:W5:Y:S01]  /*a2f0*/  LD.E.128 R36, desc[UR38][R36.64] ;  /* 0x0000002624247980 */ /* 0x000f62000c101d00 */
[----:B0-----:R-:W-:Y:S02]  /*a300*/  @P3 IMAD.HI.U32 R0, R15, R20, RZ ;  /* 0x000000140f003227 */ /* 0x001fe400078e00ff */
[----:B------:R-:W-:Y:S01]  /*a310*/  LOP3.LUT R3, R8, 0x8, R3, 0xe2, !PT ;  /* 0x0000000808037812 */ /* 0x000fe200078ee203 */
[----:B------:R-:W-:Y:S01]  /*a320*/  UIMAD UR6, UR10, UR8, URZ ;  /* 0x000000080a0672a4 */ /* 0x000fe2000f8e023f */
[----:B------:R-:W-:Y:S01]  /*a330*/  IMAD.MOV.U32 R8, RZ, RZ, R15 ;  /* 0x000000ffff087224 */ /* 0x000fe200078e000f */
[----:B------:R-:W5:Y:S01]  /*a340*/  LD.E.128 R32, desc[UR38][R32.64] ;  /* 0x0000002620207980 */ /* 0x000f62000c101d00 */
[----:B--2---:R-:W-:-:S03]  /*a350*/  @P3 SHF.R.U32.HI R8, RZ, R11, R0 ;  /* 0x0000000bff083219 */ /* 0x004fc60000011600 */
[----:B------:R-:W5:Y:S01]  /*a360*/  LD.E.128 R84, desc[UR38][R84.64] ;  /* 0x0000002654547980 */ /* 0x000f62000c101d00 */
[----:B------:R-:W-:Y:S01]  /*a370*/  SEL R0, RZ, 0xffffffff, P1 ;  /* 0xffffffffff007807 */ /* 0x000fe20000800000 */
[----:B------:R-:W-:Y:S01]  /*a380*/  UIMAD.WIDE.U32 UR4, UR7, UR8, URZ ;  /* 0x00000008070472a5 */ /* 0x000fe2000f8e003f */
[--C-:B------:R-:W-:Y:S01]  /*a390*/  SHF.R.S32.HI R11, RZ, 0x1f, R8.reuse ;  /* 0x0000001fff0b7819 */ /* 0x100fe20000011408 */
[----:B------:R-:W-:Y:S01]  /*a3a0*/  UIMAD UR6, UR7, UR9, UR6 ;  /* 0x00000009070672a4 */ /* 0x000fe2000f8e0206 */
[----:B------:R-:W-:Y:S01]  /*a3b0*/  ISETP.GE.AND P0, PT, R186, UR12, PT ;  /* 0x0000000cba007c0c */ /* 0x000fe2000bf06270 */
[----:B------:R-:W-:Y:S01]  /*a3c0*/  IMAD.SHL.U32 R0, R0, 0x10, RZ ;  /* 0x0000001000007824 */ /* 0x000fe200078e00ff */
[----:B------:R-:W-:Y:S01]  /*a3d0*/  ULDC.64 UR8, c[0x0][0xbf0] ;  /* 0x0002fc0000087ab9 */ /* 0x000fe20000000a00 */
[----:B------:R-:W-:Y:S01]  /*a3e0*/  UIADD3 UR5, UR5, UR6, URZ ;  /* 0x0000000605057290 */ /* 0x000fe2000fffe03f */
[----:B------:R-:W-:Y:S01]  /*a3f0*/  IMAD.MOV R10, RZ, RZ, -R8 ;  /* 0x000000ffff0a7224 */ /* 0x000fe200078e0a08 */
[----:B------:R-:W-:Y:S01]  /*a400*/  UIMAD UR6, UR11, UR8, URZ ;  /* 0x000000080b0672a4 */ /* 0x000fe2000f8e023f */
[----:B------:R-:W-:Y:S01]  /*a410*/  SEL R9, RZ, 0xffffffff, P0 ;  /* 0xffffffffff097807 */ /* 0x000fe20000000000 */
[----:B---3--:R-:W-:Y:S01]  /*a420*/  IMAD R11, R11, R12, RZ ;  /* 0x0000000c0b0b7224 */ /* 0x008fe200078e02ff */
[----:B------:R-:W-:Y:S01]  /*a430*/  LOP3.LUT R0, R0, 0x10, R3, 0xe2, !PT ;  /* 0x0000001000007812 */ /* 0x000fe200078ee203 */
[----:B------:R-:W-:Y:S01]  /*a440*/  IMAD R3, R14, R10, R15 ;  /* 0x0000000a0e037224 */ /* 0x000fe200078e020f */
[----:B------:R-:W-:Y:S01]  /*a450*/  UIMAD UR6, UR42, UR9, UR6 ;  /* 0x000000092a0672a4 */ /* 0x000fe2000f8e0206 */
[----:B------:R-:W-:Y:S01]  /*a460*/  IMAD R13, R8, R13, R11 ;  /* 0x0000000d080d7224 */ /* 0x000fe200078e020b */
[----:B------:R-:W-:Y:S01]  /*a470*/  UIMAD.WIDE.U32 UR42, UR42, UR8, UR4 ;  /* 0x000000082a2a72a5 */ /* 0x000fe2000f8e0004 */
[----:B------:R-:W-:Y:S01]  /*a480*/  IMAD.SHL.U32 R11, R9, 0x20, RZ ;  /* 0x00000020090b7824 */ /* 0x000fe200078e00ff */
[----:B------:R-:W-:Y:S01]  /*a490*/  ISETP.GE.AND P0, PT, R215, UR12, PT ;  /* 0x0000000cd7007c0c */ /* 0x000fe2000bf06270 */
[----:B------:R-:W-:Y:S01]  /*a4a0*/  ULDC.64 UR4, c[0x0][0xbd8] ;  /* 0x0002f60000047ab9 */ /* 0x000fe20000000a00 */
[----:B------:R-:W-:Y:S01]  /*a4b0*/  SHF.R.S32.HI R10, RZ, 0x1f, R3 ;  /* 0x0000001fff0a7819 */ /* 0x000fe20000011403 */
[----:B------:R-:W-:Y:S01]  /*a4c0*/  UIADD3 UR43, UR43, UR6, URZ ;  /* 0x000000062b2b7290 */ /* 0x000fe2000fffe03f */
[----:B------:R-:W-:Y:S01]  /*a4d0*/  LOP3.LUT R0, R11, 0x20, R0, 0xe2, !PT ;  /* 0x000000200b007812 */ /* 0x000fe200078ee200 */
[----:B------:R-:W5:Y:S01]  /*a4e0*/  LD.E.128 R80, desc[UR38][R80.64] ;  /* 0x0000002650507980 */ /* 0x000f62000c101d00 */
[----:B------:R-:W-:Y:S01]  /*a4f0*/  SEL R11, RZ, 0x40, P0 ;  /* 0x00000040ff0b7807 */ /* 0x000fe20000000000 */
[----:B------:R-:W-:Y:S01]  /*a500*/  IMAD R10, R10, UR4, RZ ;  /* 0x000000040a0a7c24 */ /* 0x000fe2000f8e02ff */
[----:B------:R-:W-:Y:S01]  /*a510*/  ULDC.64 UR6, c[0x0][0xb80] ;  /* 0x0002e00000067ab9 */ /* 0x000fe20000000a00 */
[----:B------:R-:W5:Y:S01]  /*a520*/  LD.E.128 R88, desc[UR38][R88.64] ;  /* 0x0000002658587980 */ /* 0x000f62000c101d00 */
[----:B------:R-:W-:Y:S01]  /*a530*/  IMAD.WIDE.U32 R8, R8, R12, UR42 ;  /* 0x0000002a08087e25 */ /* 0x000fe2000f8e000c */
        /* <DEDUP_REMOVED lines=48> */
[-C--:B--2---:R-:W-:Y:S02]  /*a840*/  @!P1 LEA R12, P6, R186, R10.reuse, 0x1 ;  /* 0x0000000aba0c9211 */ /* 0x084fe400078c08ff */
        /* <DEDUP_REMOVED lines=9> */
.L_x_3428:
[----:B------:R-:W-:Y:S05]  /*a8e0*/  BSYNC B0 ;  /* 0x0000000000007941 */ /* 0x000fea0003800000 */
.L_x_3427:
[----:B---3-5:R-:W-:Y:S01]  /*a8f0*/  VIADD R4, R28, 0x20 ;  /* 0x000000201c047836 */ /* 0x028fe20000000000 */
[----:B------:R3:W4:Y:S01]  /*a900*/  SHFL.IDX PT, R7, R27, 0x1, 0x181f ;  /* 0x00381f001b077f89 */ /* 0x00072200000e0000 */
[----:B------:R-:W-:Y:S03]  /*a910*/  BSSY B0, `(.L_x_3429) ;  /* 0x0000023000007945 */ /* 0x000fe60003800000 */
[----:B------:R-:W-:Y:S01]  /*a920*/  ISETP.GE.AND P0, PT, R4, R29, PT ;  /* 0x0000001d0400720c */ /* 0x000fe20003f06270 */
[----:B------:R3:W0:-:S12]  /*a930*/  SHFL.IDX PT, R6, R26, 0x1, 0x181f ;  /* 0x00381f001a067f89 */ /* 0x00061800000e0000 */
[----:B---3--:R-:W-:Y:S05]  /*a940*/  @P0 BRA `(.L_x_3430) ;  /* 0x00000000007c0947 */ /* 0x008fea0003800000 */
[----:B------:R-:W-:Y:S02]  /*a950*/  ISETP.GE.AND P2, PT, R190, UR12, PT ;  /* 0x0000000cbe007c0c */ /* 0x000fe4000bf46270 */
[----:B------:R-:W-:Y:S02]  /*a960*/  ISETP.GE.AND P3, PT, R17, UR12, PT ;  /* 0x0000000c11007c0c */ /* 0x000fe4000bf66270 */
[----:B------:R-:W-:Y:S02]  /*a970*/  ISETP.GE.AND P5, PT, R189, UR12, PT ;  /* 0x0000000cbd007c0c */ /* 0x000fe4000bfa6270 */
[----:B------:R-:W-:Y:S02]  /*a980*/  ISETP.GE.AND P4, PT, R188, UR12, PT ;  /* 0x0000000cbc007c0c */ /* 0x000fe4000bf86270 */
[----:B------:R-:W-:-:S05]  /*a990*/  LOP3.LUT P1, RZ, R0, 0x40, RZ, 0xc0, !PT ;  /* 0x0000004000ff7812 */ /* 0x000fca000782c0ff */
[CC--:B0-----:R-:W-:Y:S02]  /*a9a0*/  @!P2 LEA R8, P0, R190.reuse, R6.reuse, 0x1 ;  /* 0x00000006be08a211 */ /* 0x0c1fe400078008ff */
[----:B----4-:R-:W-:Y:S02]  /*a9b0*/  @!P3 IMAD.WIDE R4, R17, 0x2, R6 ;  /* 0x000000021104b825 */ /* 0x010fe400078e0206 */
[-C--:B------:R-:W-:Y:S02]  /*a9c0*/  @!P2 LEA.HI.X R9, R190, R7.reuse, R224, 0x1, P0 ;  /* 0x00000007be09a211 */ /* 0x080fe400000f0ce0 */
[----:B-1----:R-:W-:Y:S01]  /*a9d0*/  @!P5 LEA R10, P0, R189, R6, 0x1 ;  /* 0x00000006bd0ad211 */ /* 0x002fe200078008ff */
[----:B------:R0:W-:Y:S01]  /*a9e0*/  @!P3 ST.E.128 desc[UR38][R4.64], R76 ;  /* 0x0000004c0400b985 */ /* 0x0001e2000c101d26 */
[----:B------:R-:W-:Y:S02]  /*a9f0*/  ISETP.GE.AND P3, PT, R187, UR12, PT ;  /* 0x0000000cbb007c0c */ /* 0x000fe4000bf66270 */
[----:B--2---:R-:W-:Y:S01]  /*aa00*/  @!P5 LEA.HI.X R11, R189, R7, R223, 0x1, P0 ;  /* 0x00000007bd0bd211 */ /* 0x004fe200000f0cdf */
        /* <DEDUP_REMOVED lines=8> */
[-C--:B0-----:R-:W-:Y:S02]  /*aa90*/  @!P2 LEA R4, P6, R186, R6.reuse, 0x1 ;  /* 0x00000006ba04a211 */ /* 0x081fe400078c08ff */
        /* <DEDUP_REMOVED lines=10> */
.L_x_3430:
[----:B------:R-:W-:Y:S05]  /*ab40*/  BSYNC B0 ;  /* 0x0000000000007941 */ /* 0x000fea0003800000 */
.L_x_3429:
[----:B------:R-:W5:Y:S02]  /*ab50*/  LDC R0, c[0x0][0xd34] ;  /* 0x00034d00ff007b82 */ /* 0x000f640000000800 */
[----:B-----5:R-:W-:-:S13]  /*ab60*/  ISETP.LE.AND P0, PT, R0, UR40, PT ;  /* 0x0000002800007c0c */ /* 0x020fda000bf03270 */
[----:B------:R-:W-:Y:S05]  /*ab70*/  @!P0 BRA `(.L_x_3431) ;  /* 0xffffff6400148947 */ /* 0x000fea000383ffff */
[----:B------:R-:W-:Y:S05]  /*ab80*/  EXIT ;  /* 0x000000000000794d */ /* 0x000fea0003800000 */
.L_x_3399:
        /* <DEDUP_REMOVED lines=8> */
[----:B------:R0:W-:Y:S07]  /*ac10*/  STL [R1+0x8], R3 ;  /* 0x0000080301007387 */ /* 0x0001ee0000100800 */
[----:B------:R-:W-:Y:S05]  /*ac20*/  @P0 BRA `(.L_x_3432) ;  /* 0x0000005800500947 */ /* 0x000fea0003800000 */
[----:B------:R-:W1:Y:S01]  /*ac30*/  S2UR UR4, SR_CgaCtaId ;  /* 0x00000000000479c3 */ /* 0x000e620000008800 */
[C---:B------:R-:W-:Y:S01]  /*ac40*/  IMAD.SHL.U32 R2, R0.reuse, 0x8, RZ ;  /* 0x0000000800027824 */ /* 0x040fe200078e00ff */
[----:B------:R-:W-:Y:S01]  /*ac50*/  LOP3.LUT R5, R0, 0x7f, RZ, 0xc0, !PT ;  /* 0x0000007f00057812 */ /* 0x000fe200078ec0ff */
[----:B------:R-:W-:Y:S01]  /*ac60*/  UMOV UR36, 0x400 ;  /* 0x0000040000247882 */ /* 0x000fe20000000000 */
[----:B------:R-:W-:Y:S01]  /*ac70*/  IMAD.MOV.U32 R19, RZ, RZ, RZ ;  /* 0x000000ffff137224 */ /* 0x000fe200078e00ff */
[----:B------:R-:W-:Y:S01]  /*ac80*/  ULDC.64 UR40, c[0x0][0x198] ;  /* 0x0000660000287ab9 */ /* 0x000fe20000000a00 */
[C---:B0-----:R-:W-:Y:S01]  /*ac90*/  LOP3.LUT R3, R2.reuse, 0x1f8, RZ, 0xc0, !PT ;  /* 0x000001f802037812 */ /* 0x041fe200078ec0ff */
[----:B------:R-:W-:Y:S01]  /*aca0*/  ULDC UR37, c[0x0][0xc] ;  /* 0x0000030000257ab9 */ /* 0x000fe20000000800 */
[----:B------:R-:W-:Y:S02]  /*acb0*/  LOP3.LUT R2, R2, 0x38, RZ, 0xc0, !PT ;  /* 0x0000003802027812 */ /* 0x000fe400078ec0ff */
        /* <DEDUP_REMOVED lines=8> */
[----:B------:R-:W-:Y:S01]  /*ad40*/  LEA R4, R3, UR36, 0x1 ;  /* 0x0000002403047c11 */ /* 0x000fe2000f8e08ff */
[----:B------:R-:W-:-:S04]  /*ad50*/  IMAD.U32 R3, RZ, RZ, UR5 ;  /* 0x00000005ff037e24 */ /* 0x000fc8000f8e00ff */
[----:B------:R0:W-:Y:S04]  /*ad60*/  STL [R1+0x4], R4 ;  /* 0x0000040401007387 */ /* 0x0001e80000100800 */
[----:B------:R1:W-:Y:S04]  /*ad70*/  STL [R1+0x24], R3 ;  /* 0x0000240301007387 */ /* 0x0003e80000100800 */
[----:B------:R2:W-:Y:S01]  /*ad80*/  STL [R1+0x8], R0 ;  /* 0x0000080001007387 */ /* 0x0005e20000100800 */
[----:B0-----:R-:W-:-:S03]  /*ad90*/  LOP3.LUT R4, R2, 0x80, RZ, 0xfc, !PT ;  /* 0x0000008002047812 */ /* 0x001fc600078efcff */
[----:B------:R0:W-:Y:S01]  /*ada0*/  STL [R1+0x50], RZ ;  /* 0x000050ff01007387 */ /* 0x0001e20000100800 */
[C---:B------:R-:W-:Y:S02]  /*adb0*/  LOP3.LUT R4, R2.reuse, 0x140, RZ, 0xfc, !PT ;  /* 0x0000014002047812 */ /* 0x040fe400078efcff */
[C---:B-1----:R-:W-:Y:S02]  /*adc0*/  LOP3.LUT R3, R2.reuse, 0xc0, RZ, 0xfc, !PT ;  /* 0x000000c002037812 */ /* 0x042fe400078efcff */
[C---:B------:R-:W-:Y:S02]  /*add0*/  LOP3.LUT R3, R2.reuse, 0x180, RZ, 0xfc, !PT ;  /* 0x0000018002037812 */ /* 0x040fe400078efcff */
[C---:B--2---:R-:W-:Y:S02]  /*ade0*/  LOP3.LUT R0, R2.reuse, 0x40, RZ, 0xfc, !PT ;  /* 0x0000004002007812 */ /* 0x044fe400078efcff */
[C---:B------:R-:W-:Y:S02]  /*adf0*/  LOP3.LUT R0, R2.reuse, 0x100, RZ, 0xfc, !PT ;  /* 0x0000010002007812 */ /* 0x040fe400078efcff */
[----:B0-----:R-:W-:-:S07]  /*ae00*/  LOP3.LUT R0, R2, 0x1c0, RZ, 0xfc, !PT ;  /* 0x000001c002007812 */ /* 0x001fce00078efcff */
.L_x_3528:
        /* <DEDUP_REMOVED lines=12> */
[----:B------:R-:W2:Y:S08]  /*aed0*/  @P0 LDC R2, c[0x0][0xd3c] ;  /* 0x00034f00ff020b82 */ /* 0x000eb00000000800 */
[----:B------:R-:W0:Y:S01]  /*aee0*/  @P0 LDC R0, c[0x0][0xd40] ;  /* 0x00035000ff000b82 */ /* 0x000e220000000800 */
[----:B--2---:R-:W-:-:S04]  /*aef0*/  @P0 IMAD.HI.U32 R2, R3, R2, RZ ;  /* 0x0000000203020227 */ /* 0x004fc800078e00ff */
[----:B------:R-:W-:Y:S01]  /*af00*/  IMAD.MOV.U32 R4, RZ, RZ, R3 ;  /* 0x000000ffff047224 */ /* 0x000fe200078e0003 */
[----:B0-----:R-:W-:Y:S02]  /*af10*/  @P0 SHF.R.U32.HI R4, RZ, R0, R2 ;  /* 0x00000000ff040219 */ /* 0x001fe40000011602 */
[----:B-1----:R-:W-:-:S03]  /*af20*/  ISETP.NE.AND P0, PT, R17, 0x1, PT ;  /* 0x000000011100780c */ /* 0x002fc60003f05270 */
[----:B------:R-:W-:Y:S01]  /*af30*/  IMAD.MOV.U32 R5, RZ, RZ, R4 ;  /* 0x000000ffff057224 */ /* 0x000fe200078e0004 */
[----:B------:R-:W-:Y:S09]  /*af40*/  STL [R1+0x14], R4 ;  /* 0x0000140401007387 */ /* 0x000ff20000100800 */
[----:B------:R-:W0:Y:S02]  /*af50*/  @P0 LDC.64 R2, c[0x0][0xd48] ;  /* 0x00035200ff020b82 */ /* 0x000e240000000a00 */
[----:B0-----:R-:W-:-:S05]  /*af60*/  @P0 IMAD.HI.U32 R2, R4, R2, RZ ;  /* 0x0000000204020227 */ /* 0x001fca00078e00ff */
[----:B------:R-:W-:Y:S02]  /*af70*/  @P0 SHF.R.U32.HI R5, RZ, R3, R2 ;  /* 0x00000003ff050219 */ /* 0x000fe40000011602 */
[----:B------:R-:W-:-:S03]  /*af80*/  PLOP3.LUT P0, PT, PT, PT, UP0, 0x80, 0x0 ;  /* 0x000000000000781c */ /* 0x000fc60003f0f008 */
[----:B------:R-:W-:Y:S01]  /*af90*/  IMAD.MOV R0, RZ, RZ, -R5 ;  /* 0x000000ffff007224 */ /* 0x000fe200078e0a05 */
[----:B------:R-:W-:Y:S03]  /*afa0*/  STL [R1+0x10], R5 ;  /* 0x0000100501007387 */ /* 0x000fe60000100800 */
[----:B------:R-:W-:Y:S02]  /*afb0*/  IMAD R17, R17, R0, R4 ;  /* 0x0000000011117224 */ /* 0x000fe400078e0204 */
[----:B------:R-:W0:Y:S02]  /*afc0*/  LDC R0, c[0x0][0x2f0] ;  /* 0x0000bc00ff007b82 */ /* 0x000e240000000800 */
[----:B0-----:R-:W-:-:S04]  /*afd0*/  IMAD R2, R0, UR4, RZ ;  /* 0x0000000400027c24 */ /* 0x001fc8000f8e02ff */
[----:B------:R-:W-:Y:S01]  /*afe0*/  VIADD R0, R2, 0x3f ;  /* 0x0000003f02007836 */ /* 0x000fe20000000000 */
[----:B------:R0:W-:Y:S04]  /*aff0*/  STL [R1+0x4c], R2 ;  /* 0x00004c0201007387 */ /* 0x0001e80000100800 */
[----:B0-----:R-:W-:-:S04]  /*b000*/  SHF.R.S32.HI R2, RZ, 0x1f, R0 ;  /* 0x0000001fff027819 */ /* 0x001fc80000011400 */
        /* <DEDUP_REMOVED lines=20> */
.L_x_3433:
        /* <DEDUP_REMOVED lines=20> */
.L_x_3435:
        /* <DEDUP_REMOVED lines=15> */
.L_x_3434:
[----:B------:R-:W2:Y:S01]  /*b380*/  LDL R2, [R1+0x20] ;  /* 0x0000200001027983 */ /* 0x000ea20000100800 */
[----:B------:R-:W-:-:S03]  /*b390*/  ULDC.64 UR4, c[0x0][0xaf0] ;  /* 0x0002bc0000047ab9 */ /* 0x000fc60000000a00 */
[----:B0-----:R-:W3:Y:S01]  /*b3a0*/  LDL R0, [R1+0x10] ;  /* 0x0000100001007983 */ /* 0x001ee20000100800 */
[----:B------:R-:W-:-:S04]  /*b3b0*/  ISETP.NE.U32.AND P0, PT, RZ, UR4, PT ;  /* 0x00000004ff007c0c */ /* 0x000fc8000bf05070 */
[----:B------:R-:W-:Y:S01]  /*b3c0*/  ISETP.NE.AND.EX P0, PT, RZ, UR5, PT, P0 ;  /* 0x00000005ff007c0c */ /* 0x000fe2000bf05300 */
[----:B--2---:R-:W-:-:S12]  /*b3d0*/  IMAD.MOV.U32 R16, RZ, RZ, R2 ;  /* 0x000000ffff107224 */ /* 0x004fd800078e0002 */
[----:B------:R-:W0:Y:S01]  /*b3e0*/  @P0 LDC.64 R2, c[0x0][0xaf0] ;  /* 0x0002bc00ff020b82 */ /* 0x000e220000000a00 */
[----:B---3--:R-:W-:Y:S02]  /*b3f0*/  IMAD.MOV.U32 R7, RZ, RZ, R0 ;  /* 0x000000ffff077224 */ /* 0x008fe400078e0000 */
[----:B0-----:R-:W-:-:S05]  /*b400*/  @P0 IMAD.WIDE R2, R0, 0x4, R2 ;  /* 0x0000000400020825 */ /* 0x001fca00078e0202 */
[----:B------:R0:W2:Y:S01]  /*b410*/  @P0 LDG.E R7, desc[UR38][R2.64] ;  /* 0x0000002602070981 */ /* 0x0000a2000c1e1900 */
[----:B------:R-:W-:Y:S01]  /*b420*/  VIADD R9, R16, 0xffffffff ;  /* 0xffffffff10097836 */ /* 0x000fe20000000000 */
[----:B------:R-:W-:Y:S01]  /*b430*/  UMOV UR4, 0xffffffff ;  /* 0xffffffff00047882 */ /* 0x000fe20000000000 */
[----:B------:R-:W-:Y:S01]  /*b440*/  LOP3.LUT R18, R18, 0xfffffffe, RZ, 0xc0, !PT ;  /* 0xfffffffe12127812 */ /* 0x000fe200078ec0ff */
[----:B0-----:R-:W0:Y:S02]  /*b450*/  LDC.64 R2, c[0x0][0x418] ;  /* 0x00010600ff027b82 */ /* 0x001e240000000a00 */
[----:B0-----:R-:W-:-:S04]  /*b460*/  ISETP.NE.U32.AND P0, PT, R2, RZ, PT ;  /* 0x000000ff0200720c */ /* 0x001fc80003f05070 */
[----:B------:R-:W-:-:S13]  /*b470*/  ISETP.NE.AND.EX P1, PT, R3, RZ, PT, P0 ;  /* 0x000000ff0300720c */ /* 0x000fda0003f25300 */
[----:B------:R-:W-:Y:S02]  /*b480*/  @P1 LOP3.LUT R18, R18, 0x1, RZ, 0xfc, !PT ;  /* 0x0000000112121812 */ /* 0x000fe400078efcff */
[----:B--2---:R-:W-:Y:S01]  /*b490*/  SHF.R.S32.HI R8, RZ, 0x1f, R7 ;  /* 0x0000001fff087819 */ /* 0x004fe20000011407 */
[----:B------:R0:W-:Y:S01]  /*b4a0*/  STL [R1], R7 ;  /* 0x0000000701007387 */ /* 0x0001e20000100800 */
[----:B------:R-:W-:-:S03]  /*b4b0*/  SEL R16, R7, RZ, !P1 ;  /* 0x000000ff07107207 */ /* 0x000fc60004800000 */
[----:B------:R0:W-:Y:S04]  /*b4c0*/  STL [R1+0x1c], R9 ;  /* 0x00001c0901007387 */ /* 0x0001e80000100800 */
[----:B------:R0:W-:Y:S01]  /*b4d0*/  STL [R1+0xc], R8 ;  /* 0x00000c0801007387 */ /* 0x0001e20000100800 */
[----:B------:R-:W-:Y:S05]  /*b4e0*/  BRA.DIV UR4, `(.L_x_3436) ;  /* 0x0000005604647947 */ /* 0x000fea000b800000 */
[----:B------:R-:W1:Y:S02]  /*b4f0*/  S2R R0, SR_TID.X ;  /* 0x0000000000007919 */ /* 0x000e640000002100 */
[----:B-1----:R-:W-:-:S04]  /*b500*/  SHF.R.U32.HI R0, RZ, 0x5, R0 ;  /* 0x00000005ff007819 */ /* 0x002fc80000011600 */
[----:B------:R-:W-:-:S05]  /*b510*/  LOP3.LUT R0, R0, 0x3, RZ, 0xc0, !PT ;  /* 0x0000000300007812 */ /* 0x000fca00078ec0ff */
[----:B------:R1:W2:Y:S02]  /*b520*/  SHFL.IDX PT, R14, R0, RZ, 0x1f ;  /* 0x00001fff000e7589 */ /* 0x0002a400000e0000 */
.L_x_3543:
        /* <DEDUP_REMOVED lines=8> */
.L_x_3546:
[----:B------:R-:W-:Y:S05]  /*b5b0*/  @!P6 BRA `(.L_x_3437) ;  /* 0x0000000000e4e947 */ /* 0x000fea0003800000 */
[----:B------:R2:W-:Y:S01]  /*b5c0*/  STL [R1+0x40], R9 ;  /* 0x0000400901007387 */ /* 0x0005e20000100800 */
[----:B------:R-:W-:Y:S01]  /*b5d0*/  IMAD.MOV.U32 R16, RZ, RZ, R7 ;  /* 0x000000ffff107224 */ /* 0x000fe200078e0007 */
[----:B------:R-:W-:Y:S06]  /*b5e0*/  @!P1 BRA `(.L_x_3439) ;  /* 0x0000000000489947 */ /* 0x000fec0003800000 */
[----:B------:R-:W3:Y:S01]  /*b5f0*/  LDC R6, c[0x0][0x43c] ;  /* 0x00010f00ff067b82 */ /* 0x000ee20000000800 */
[----:B------:R-:W-:Y:S01]  /*b600*/  ULDC.64 UR4, c[0x0][0x428] ;  /* 0x00010a0000047ab9 */ /* 0x000fe20000000a00 */
[----:B---3--:R-:W-:-:S13]  /*b610*/  ISETP.NE.AND P0, PT, R6, 0x1, PT ;  /* 0x000000010600780c */ /* 0x008fda0003f05270 */
[----:B------:R-:W1:Y:S02]  /*b620*/  @P0 LDC.64 R4, c[0x0][0x440] ;  /* 0x00011000ff040b82 */ /* 0x000e640000000a00 */
[----:B-1----:R-:W-:-:S04]  /*b630*/  @P0 IMAD.HI.U32 R0, R9, R4, RZ ;  /* 0x0000000409000227 */ /* 0x002fc800078e00ff */
[----:B------:R-:W-:Y:S01]  /*b640*/  IMAD.MOV.U32 R4, RZ, RZ, R9 ;  /* 0x000000ffff047224 */ /* 0x000fe200078e0009 */
[----:B------:R-:W-:-:S04]  /*b650*/  @P0 SHF.R.U32.HI R4, RZ, R5, R0 ;  /* 0x00000005ff040219 */ /* 0x000fc80000011600 */
[--C-:B------:R-:W-:Y:S01]  /*b660*/  SHF.R.S32.HI R5, RZ, 0x1f, R4.reuse ;  /* 0x0000001fff057819 */ /* 0x100fe20000011404 */
[----:B------:R-:W-:-:S04]  /*b670*/  IMAD.MOV R0, RZ, RZ, -R4 ;  /* 0x000000ffff007224 */ /* 0x000fc800078e0a04 */
[----:B------:R-:W-:Y:S02]  /*b680*/  IMAD R0, R6, R0, R9 ;  /* 0x0000000006007224 */ /* 0x000fe400078e0209 */
[----:B------:R-:W-:-:S03]  /*b690*/  IMAD.WIDE.U32 R4, R7, UR4, R4 ;  /* 0x0000000407047c25 */ /* 0x000fc6000f8e0004 */
[----:B------:R1:W-:Y:S01]  /*b6a0*/  STL [R1+0x40], R0 ;  /* 0x0000400001007387 */ /* 0x0003e20000100800 */
[----:B------:R-:W-:Y:S01]  /*b6b0*/  LEA R2, P0, R4, R2, 0x2 ;  /* 0x0000000204027211 */ /* 0x000fe200078010ff */
[----:B-1----:R-:W-:-:S04]  /*b6c0*/  IMAD R0, R8, UR4, RZ ;  /* 0x0000000408007c24 */ /* 0x002fc8000f8e02ff */
[----:B------:R-:W-:-:S04]  /*b6d0*/  IMAD R0, R7, UR5, R0 ;  /* 0x0000000507007c24 */ /* 0x000fc8000f8e0200 */
[----:B------:R-:W-:-:S05]  /*b6e0*/  IMAD.IADD R0, R5, 0x1, R0 ;  /* 0x0000000105007824 */ /* 0x000fca00078e0200 */
[----:B------:R-:W-:-:S05]  /*b6f0*/  LEA.HI.X R3, R4, R3, R0, 0x2, P0 ;  /* 0x0000000304037211 */ /* 0x000fca00000f1400 */
[----:B------:R3:W5:Y:S02]  /*b700*/  LDG.E R16, desc[UR38][R2.64] ;  /* 0x0000002602107981 */ /* 0x000764000c1e1900 */
.L_x_3439:
[----:B---3--:R-:W3:Y:S01]  /*b710*/  LDL R2, [R1+0x8] ;  /* 0x0000080001027983 */ /* 0x008ee20000100800 */
[----:B-1----:R-:W-:Y:S02]  /*b720*/  LEA R0, R19, UR36, 0x3 ;  /* 0x0000002413007c11 */ /* 0x002fe4000f8e18ff */
[----:B---3--:R-:W-:-:S04]  /*b730*/  SHF.L.U32 R2, R2, 0x1f, RZ ;  /* 0x0000001f02027819 */ /* 0x008fc800000006ff */
[----:B------:R-:W1:Y:S02]  /*b740*/  SYNCS.PHASECHK.TRANS64.TRYWAIT P0, [R0+URZ+0x38840], R2 ;  /* 0x03884002000075a7 */ /* 0x000e64000800017f */
[----:B-1----:R-:W-:Y:S05]  /*b750*/  @!P0 BRA `(.L_x_3440) ;  /* 0x00000054001c8947 */ /* 0x002fea0003800000 */
.L_x_3547:
[----:B------:R-:W3:Y:S02]  /*b760*/  S2R R3, SR_TID.X ;  /* 0x0000000000037919 */ /* 0x000ee40000002100 */
[----:B---3--:R-:W-:-:S04]  /*b770*/  LOP3.LUT R3, R3, 0x7f, RZ, 0xc0, !PT ;  /* 0x0000007f03037812 */ /* 0x008fc800078ec0ff */
[----:B------:R-:W-:-:S13]  /*b780*/  ISETP.NE.AND P0, PT, R3, RZ, PT ;  /* 0x000000ff0300720c */ /* 0x000fda0003f05270 */
[----:B------:R-:W-:Y:S05]  /*b790*/  @P0 BRA `(.L_x_3441) ;  /* 0x00000000001c0947 */ /* 0x000fea0003800000 */
[----:B------:R-:W3:Y:S01]  /*b7a0*/  S2R R3, SR_TID.X ;  /* 0x0000000000037919 */ /* 0x000ee20000002100 */
[----:B-1----:R-:W-:-:S04]  /*b7b0*/  IMAD.MOV.U32 R2, RZ, RZ, 0x2000 ;  /* 0x00002000ff027424 */ /* 0x002fc800078e00ff */
[----:B------:R4:W-:Y:S01]  /*b7c0*/  SYNCS.ARRIVE.TRANS64 RZ, [R0+URZ+0x38830], R2 ;  /* 0x0388300200ff79a7 */ /* 0x0009e2000800003f */
[----:B---3--:R-:W-:-:S04]  /*b7d0*/  LOP3.LUT R3, R3, 0x1f, RZ, 0xc0, !PT ;  /* 0x0000001f03037812 */ /* 0x008fc800078ec0ff */
[----:B------:R-:W-:-:S13]  /*b7e0*/  ISETP.NE.AND P0, PT, R3, RZ, PT ;  /* 0x000000ff0300720c */ /* 0x000fda0003f05270 */
[----:B----4-:R-:W-:Y:S05]  /*b7f0*/  @!P0 BRA `(.L_x_3441) ;  /* 0x0000000000048947 */ /* 0x010fea0003800000 */
[----:B------:R-:W-:Y:S01]  /*b800*/  BPT.TRAP 0x1 ;  /* 0x000000040000795c */ /* 0x000fe20000300000 */
.L_x_3441:
[----:B-1----:R-:W3:Y:S01]  /*b810*/  LDL R2, [R1+0x40] ;  /* 0x0000400001027983 */ /* 0x002ee20000100800 */
        /* <DEDUP_REMOVED lines=8> */
[----:B------:R-:W-:Y:S01]  /*b8a0*/  UMOV UR10, URZ ;  /* 0x0000003f000a7c82 */ /* 0x000fe20008000000 */
[----:B------:R-:W-:-:S02]  /*b8b0*/  PLOP3.LUT P0, PT, PT, PT, PT, 0x80, 0x0 ;  /* 0x000000000000781c */ /* 0x000fc40003f0f070 */
[----:B------:R-:W-:Y:S02]  /*b8c0*/  LOP3.LUT R18, R18, 0xfffffffd, RZ, 0xc0, !PT ;  /* 0xfffffffd12127812 */ /* 0x000fe400078ec0ff */
[----:B------:R-:W-:Y:S02]  /*b8d0*/  ULEA UR8, UR8, UR36, 0xd ;  /* 0x0000002408087291 */ /* 0x000fe4000f8e683f */
[----:B------:R-:W-:Y:S02]  /*b8e0*/  UIADD3 UR9, UR9, 0x38830, URZ ;  /* 0x0003883009097890 */ /* 0x000fe4000fffe03f */
[----:B------:R-:W-:-:S05]  /*b8f0*/  UIADD3 UR8, UR8, 0x22400, URZ ;  /* 0x0002240008087890 */ /* 0x000fca000fffe03f */
[----:B------:R-:W-:Y:S02]  /*b900*/  @P0 LOP3.LUT R18, R18, 0x2, RZ, 0xfc, !PT ;  /* 0x0000000212120812 */ /* 0x000fe400078efcff */
[----:B---3--:R-:W-:-:S13]  /*b910*/  R2UR UR11, R2 ;  /* 0x00000000020b72ca */ /* 0x008fda00000e0000 */
[----:B------:R-:W-:-:S09]  /*b920*/  USHF.L.U32 UR11, UR11, 0x6, URZ ;  /* 0x000000060b0b7899 */ /* 0x000fd2000800063f */
[----:B------:R3:W-:Y:S02]  /*b930*/  UTMALDG.4D [UR8], [UR4], desc[UR6] ;  /* 0x00000608040075b4 */ /* 0x0007e40008019000 */
[----:B---3--:R-:W-:Y:S01]  /*b940*/  NOP ;  /* 0x0000000000007918 */ /* 0x008fe20000000000 */
.L_x_3437:
[----:B-1----:R-:W3:Y:S01]  /*b950*/  LDL R0, [R1+0x10] ;  /* 0x0000100001007983 */ /* 0x002ee20000100800 */
[----:B------:R-:W-:Y:S05]  /*b960*/  WARPSYNC.ALL ;  /* 0x0000000000007948 */ /* 0x000fea0003800000 */
[----:B------:R-:W-:Y:S01]  /*b970*/  UIADD3 UR4, UR36, 0x20400, URZ ;  /* 0x0002040024047890 */ /* 0x000fe2000fffe03f */
[----:B------:R-:W-:-:S03]  /*b980*/  SHF.R.S32.HI R2, RZ, 0x1f, R17 ;  /* 0x0000001fff027819 */ /* 0x000fc60000011411 */
[----:B------:R-:W-:Y:S01]  /*b990*/  ULOP3.LUT UP0, URZ, UR4, 0x3ff, URZ, 0xc0, !UPT ;  /* 0x000003ff043f7892 */ /* 0x000fe2000f80c03f */
[----:B------:R-:W-:Y:S05]  /*b9a0*/  BAR.SYNC.DEFER_BLOCKING 0x8, 0x100 ;  /* 0x0204000000007b1d */ /* 0x000fea0000010000 */
[----:B------:R-:W-:Y:S02]  /*b9b0*/  PLOP3.LUT P0, PT, PT, PT, UP0, 0x80, 0x0 ;  /* 0x000000000000781c */ /* 0x000fe40003f0f008 */
[----:B---3--:R-:W-:-:S05]  /*b9c0*/  SHF.R.S32.HI R0, RZ, 0x1f, R0 ;  /* 0x0000001fff007819 */ /* 0x008fca0000011400 */
[----:B------:R1:W-:Y:S04]  /*b9d0*/  STL [R1+0x44], R0 ;  /* 0x0000440001007387 */ /* 0x0003e80000100800 */
[----:B------:R1:W-:Y:S02]  /*b9e0*/  STL [R1+0x30], R2 ;  /* 0x0000300201007387 */ /* 0x0003e40000100800 */
[----:B------:R-:W-:Y:S05]  /*b9f0*/  @!P0 BRA `(.L_x_3442) ;  /* 0x0000000000408947 */ /* 0x000fea0003800000 */
[----:B-1----:R-:W-:Y:S01]  /*ba00*/  MOV R2, 0x0 ;  /* 0x0000000000027802 */ /* 0x002fe20000000f00 */
[----:B------:R-:W-:Y:S01]  /*ba10*/  ULDC.64 UR4, c[0x4][0x118] ;  /* 0x0100460000047ab9 */ /* 0x000fe20000000a00 */
[----:B------:R-:W-:Y:S01]  /*ba20*/  ULDC.64 UR6, c[0x4][0x120] ;  /* 0x0100480000067ab9 */ /* 0x000fe20000000a00 */
[----:B------:R-:W-:Y:S01]  /*ba30*/  ULDC.64 UR8, c[0x4][0x58] ;  /* 0x0100160000087ab9 */ /* 0x000fe20000000a00 */
[----:B------:R-:W-:Y:S02]  /*ba40*/  IMAD.U32 R4, RZ, RZ, UR4 ;  /* 0x00000004ff047e24 */ /* 0x000fe4000f8e00ff */
[----:B------:R-:W1:Y:S01]  /*ba50*/  LDC.64 R2, c[0x4][R2] ;  /* 0x0100000002027b82 */ /* 0x000e620000000a00 */
[----:B------:R-:W-:Y:S02]  /*ba60*/  IMAD.U32 R5, RZ, RZ, UR5 ;  /* 0x00000005ff057e24 */ /* 0x000fe4000f8e00ff */
[----:B------:R-:W-:Y:S02]  /*ba70*/  IMAD.U32 R6, RZ, RZ, UR6 ;  /* 0x00000006ff067e24 */ /* 0x000fe4000f8e00ff */
[----:B0-----:R-:W-:-:S02]  /*ba80*/  IMAD.U32 R7, RZ, RZ, UR7 ;  /* 0x00000007ff077e24 */ /* 0x001fc4000f8e00ff */
[----:B------:R-:W-:Y:S02]  /*ba90*/  IMAD.U32 R10, RZ, RZ, UR8 ;  /* 0x00000008ff0a7e24 */ /* 0x000fe4000f8e00ff */
[----:B------:R-:W-:Y:S02]  /*baa0*/  IMAD.U32 R11, RZ, RZ, UR9 ;  /* 0x00000009ff0b7e24 */ /* 0x000fe4000f8e00ff */
[----:B------:R-:W-:Y:S02]  /*bab0*/  IMAD.MOV.U32 R8, RZ, RZ, 0x70 ;  /* 0x00000070ff087424 */ /* 0x000fe400078e00ff */
[----:B------:R-:W-:Y:S02]  /*bac0*/  IMAD.MOV.U32 R12, RZ, RZ, 0x1 ;  /* 0x00000001ff0c7424 */ /* 0x000fe400078e00ff */
[----:B------:R-:W-:-:S07]  /*bad0*/  IMAD.MOV.U32 R13, RZ, RZ, RZ ;  /* 0x000000ffff0d7224 */ /* 0x000fce00078e00ff */
[----:B------:R-:W-:-:S07]  /*bae0*/  LEPC R20, `(.L_x_3442) ;  /* 0x000000001014794e */ /* 0x000fce0000000000 */
[----:B-12---:R-:W-:Y:S05]  /*baf0*/  CALL.ABS.NOINC R2 ;  /* 0x0000000002007343 */ /* 0x006fea0003c00000 */
.L_x_3442:
[----:B------:R-:W3:Y:S01]  /*bb00*/  LDL.LU R4, [R1+0x14] ;  /* 0x0000140001047983 */ /* 0x000ee20000300800 */
[----:B0-----:R-:W0:Y:S01]  /*bb10*/  LDC R7, c[0x0][0x448] ;  /* 0x00011200ff077b82 */ /* 0x001e220000000800 */
[----:B------:R-:W-:Y:S01]  /*bb20*/  ULDC UR4, c[0x0][0xd38] ;  /* 0x00034e0000047ab9 */ /* 0x000fe20000000800 */
[----:B------:R-:W-:Y:S01]  /*bb30*/  ULDC.64 UR6, c[0x0][0x280] ;  /* 0x0000a00000067ab9 */ /* 0x000fe20000000a00 */
[----:B------:R-:W4:Y:S04]  /*bb40*/  LDL R5, [R1+0x24] ;  /* 0x0000240001057983 */ /* 0x000f280000100800 */
[----:B------:R-:W4:Y:S04]  /*bb50*/  LDL R8, [R1+0x30] ;  /* 0x0000300001087983 */ /* 0x000f280000100800 */
[----:B------:R-:W4:Y:S04]  /*bb60*/  LDL R10, [R1+0x44] ;  /* 0x00004400010a7983 */ /* 0x000f280000100800 */
[----:B--2---:R-:W2:Y:S01]  /*bb70*/  LDL R9, [R1+0x10] ;  /* 0x0000100001097983 */ /* 0x004ea20000100800 */
[----:B-1----:R-:W1:Y:S01]  /*bb80*/  S2R R0, SR_TID.X ;  /* 0x0000000000007919 */ /* 0x002e620000002100 */
[----:B0-----:R-:W-:-:S13]  /*bb90*/  ISETP.NE.AND P0, PT, R7, 0x1, PT ;  /* 0x000000010700780c */ /* 0x001fda0003f05270 */
[----:B------:R-:W0:Y:S08]  /*bba0*/  @P0 LDC R2, c[0x0][0x44c] ;  /* 0x00011300ff020b82 */ /* 0x000e300000000800 */
[----:B------:R-:W0:Y:S01]  /*bbb0*/  @P0 LDC R3, c[0x0][0x450] ;  /* 0x00011400ff030b82 */ /* 0x000e220000000800 */
[----:B-1----:R-:W-:-:S04]  /*bbc0*/  LOP3.LUT R0, R0, 0x7f, RZ, 0xc0, !PT ;  /* 0x0000007f00007812 */ /* 0x002fc800078ec0ff */
[----:B------:R-:W-:Y:S02]  /*bbd0*/  SHF.R.U32.HI R6, RZ, 0x3, R0 ;  /* 0x00000003ff067819 */ /* 0x000fe40000011600 */
[----:B------:R-:W1:Y:S02]  /*bbe0*/  S2R R0, SR_TID.X ;  /* 0x0000000000007919 */ /* 0x000e640000002100 */
[----:B-1----:R-:W-:-:S05]  /*bbf0*/  IMAD.SHL.U32 R0, R0, 0x10, RZ ;  /* 0x0000001000007824 */ /* 0x002fca00078e00ff */
[----:B------:R-:W-:Y:S01]  /*bc00*/  LOP3.LUT R0, R6, 0x70, R0, 0xf8, !PT ;  /* 0x0000007006007812 */ /* 0x000fe200078ef800 */
[----:B---3--:R-:W-:-:S04]  /*bc10*/  IMAD.MOV R4, RZ, RZ, -R4 ;  /* 0x000000ffff047224 */ /* 0x008fc800078e0a04 */
[----:B----4-:R-:W-:Y:S01]  /*bc20*/  IMAD R4, R4, UR4, R5 ;  /* 0x0000000404047c24 */ /* 0x010fe2000f8e0205 */
[----:B------:R-:W-:-:S03]  /*bc30*/  ULDC.64 UR4, c[0x0][0x2d8] ;  /* 0x0000b60000047ab9 */ /* 0x000fc60000000a00 */
[----:B------:R-:W-:Y:S02]  /*bc40*/  IMAD R6, R4, 0x40, R0 ;  /* 0x0000004004067824 */ /* 0x000fe400078e0200 */
[----:B------:R-:W-:Y:S02]  /*bc50*/  IMAD R5, R8, UR4, RZ ;  /* 0x0000000408057c24 */ /* 0x000fe4000f8e02ff */
[----:B0-----:R-:W-:-:S04]  /*bc60*/  @P0 IMAD.HI.U32 R2, R6, R2, RZ ;  /* 0x0000000206020227 */ /* 0x001fc800078e00ff */
[----:B------:R-:W-:Y:S01]  /*bc70*/  IMAD.MOV.U32 R0, RZ, RZ, R6 ;  /* 0x000000ffff007224 */ /* 0x000fe200078e0006 */
[----:B------:R-:W-:Y:S01]  /*bc80*/  @P0 SHF.R.U32.HI R0, RZ, R3, R2 ;  /* 0x00000003ff000219 */ /* 0x000fe20000011602 */
[C---:B------:R-:W-:Y:S02]  /*bc90*/  IMAD R5, R17.reuse, UR5, R5 ;  /* 0x0000000511057c24 */ /* 0x040fe4000f8e0205 */
[----:B------:R-:W-:Y:S01]  /*bca0*/  IMAD.WIDE.U32 R2, R17, UR4, RZ ;  /* 0x0000000411027c25 */ /* 0x000fe2000f8e00ff */
[----:B------:R-:W-:-:S03]  /*bcb0*/  ULDC.64 UR4, c[0x0][0x2e0] ;  /* 0x0000b80000047ab9 */ /* 0x000fc60000000a00 */
[----:B------:R-:W-:Y:S02]  /*bcc0*/  IMAD.IADD R3, R3, 0x1, R5 ;  /* 0x0000000103037824 */ /* 0x000fe400078e0205 */
[----:B------:R-:W-:Y:S01]  /*bcd0*/  IMAD R5, R10, UR4, RZ ;  /* 0x000000040a057c24 */ /* 0x000fe2000f8e02ff */
[----:B------:R0:W-:Y:S01]  /*bce0*/  STL [R1+0x18], R6 ;  /* 0x0000180601007387 */ /* 0x0001e20000100800 */
[----:B--2---:R-:W-:-:S04]  /*bcf0*/  IMAD.WIDE.U32 R2, R9, UR4, R2 ;  /* 0x0000000409027c25 */ /* 0x004fc8000f8e0002 */
[----:B------:R-:W-:Y:S01]  /*bd00*/  IMAD R5, R9, UR5, R5 ;  /* 0x0000000509057c24 */ /* 0x000fe2000f8e0205 */
[----:B------:R-:W1:Y:S01]  /*bd10*/  S2R R10, SR_TID.X ;  /* 0x00000000000a7919 */ /* 0x000e620000002100 */
[----:B------:R-:W-:Y:S01]  /*bd20*/  ULDC.64 UR4, c[0x0][0x2d0] ;  /* 0x0000b40000047ab9 */ /* 0x000fe20000000a00 */
[----:B------:R0:W5:Y:S01]  /*bd30*/  LDL R9, [R1+0x4] ;  /* 0x0000040001097983 */ /* 0x0001620000100800 */
[----:B------:R-:W-:Y:S01]  /*bd40*/  IMAD.IADD R3, R3, 0x1, R5 ;  /* 0x0000000103037824 */ /* 0x000fe200078e0205 */
[----:B------:R-:W-:-:S05]  /*bd50*/  SHF.R.S32.HI R5, RZ, 0x1f, R0 ;  /* 0x0000001fff057819 */ /* 0x000fca0000011400 */
[----:B------:R-:W-:Y:S02]  /*bd60*/  IMAD R5, R5, UR4, RZ ;  /* 0x0000000405057c24 */ /* 0x000fe4000f8e02ff */
[----:B------:R-:W-:-:S04]  /*bd70*/  IMAD.WIDE.U32 R2, R0, UR4, R2 ;  /* 0x0000000400027c25 */ /* 0x000fc8000f8e0002 */
[----:B------:R-:W-:Y:S01]  /*bd80*/  IMAD R5, R0, UR5, R5 ;  /* 0x0000000500057c24 */ /* 0x000fe2000f8e0205 */
[----:B------:R-:W-:Y:S01]  /*bd90*/  ULDC.64 UR4, c[0x0][0x2c8] ;  /* 0x0000b20000047ab9 */ /* 0x000fe20000000a00 */
[----:B------:R-:W-:-:S04]  /*bda0*/  IMAD.MOV R0, RZ, RZ, -R0 ;  /* 0x000000ffff007224 */ /* 0x000fc800078e0a00 */
[----:B------:R-:W-:Y:S02]  /*bdb0*/  IMAD R0, R7, R0, R6 ;  /* 0x0000000007007224 */ /* 0x000fe400078e0206 */
[----:B------:R-:W-:-:S03]  /*bdc0*/  IMAD.IADD R3, R3, 0x1, R5 ;  /* 0x0000000103037824 */ /* 0x000fc600078e0205 */
[----:B------:R-:W-:Y:S01]  /*bdd0*/  SHF.R.S32.HI R5, RZ, 0x1f, R0 ;  /* 0x0000001fff057819 */ /* 0x000fe20000011400 */
[----:B------:R-:W-:-:S04]  /*bde0*/  IMAD.WIDE.U32 R2, R0, UR4, R2 ;  /* 0x0000000400027c25 */ /* 0x000fc8000f8e0002 */
[----:B------:R-:W-:Y:S01]  /*bdf0*/  IMAD R5, R5, UR4, RZ ;  /* 0x0000000405057c24 */ /* 0x000fe2000f8e02ff */
[----:B------:R-:W-:Y:S01]  /*be00*/  ULDC UR4, c[0x0][0x2b8] ;  /* 0x0000ae0000047ab9 */ /* 0x000fe20000000800 */
[----:B-1----:R-:W-:Y:S02]  /*be10*/  IMAD.SHL.U32 R10, R10, 0x8, RZ ;  /* 0x000000080a0a7824 */ /* 0x002fe400078e00ff */
[----:B------:R-:W-:-:S03]  /*be20*/  IMAD R5, R0, UR5, R5 ;  /* 0x0000000500057c24 */ /* 0x000fc6000f8e0205 */
[----:B------:R-:W-:Y:S01]  /*be30*/  LOP3.LUT R10, R10, 0x38, RZ, 0xc0, !PT ;  /* 0x000000380a0a7812 */ /* 0x000fe200078ec0ff */
[----:B------:R-:W-:Y:S01]  /*be40*/  IMAD.IADD R5, R3, 0x1, R5 ;  /* 0x0000000103057824 */ /* 0x000fe200078e0205 */
[----:B------:R-:W-:Y:S02]  /*be50*/  LEA R0, P1, R2, UR6, 0x1 ;  /* 0x0000000602007c11 */ /* 0x000fe4000f8208ff */
[----:B------:R-:W-:Y:S01]  /*be60*/  ISETP.GE.AND P0, PT, R10, UR4, PT ;  /* 0x000000040a007c0c */ /* 0x000fe2000bf06270 */
[----:B------:R-:W-:Y:S01]  /*be70*/  UMOV UR4, 0xffffffff ;  /* 0xffffffff00047882 */ /* 0x000fe20000000000 */
[----:B------:R-:W-:Y:S02]  /*be80*/  LEA.HI.X R2, R2, UR7, R5, 0x1, P1 ;  /* 0x0000000702027c11 */ /* 0x000fe400088f0c05 */
        /* <DEDUP_REMOVED lines=10> */
[----:B------:R-:W-:Y:S01]  /*bf30*/  ISETP.GE.AND P1, PT, R11, R3, PT ;  /* 0x000000030b00720c */ /* 0x000fe20003f26270 */
[----:B------:R-:W-:Y:S04]  /*bf40*/  STL [R1+0x14], R11 ;  /* 0x0000140b01007387 */ /* 0x000fe80000100800 */
[----:B------:R2:W-:Y:S08]  /*bf50*/  STL [R1+0x28], R7 ;  /* 0x0000280701007387 */ /* 0x0005f00000100800 */
[----:B-1----:R-:W-:-:S05]  /*bf60*/  @!P1 LEA R5, P2, R10, R5, 0x1 ;  /* 0x000000050a059211 */ /* 0x002fca00078408ff */
[----:B0-----:R-:W-:Y:S02]  /*bf70*/  @!P1 IMAD.X R4, RZ, RZ, R6, P2 ;  /* 0x000000ffff049224 */ /* 0x001fe400010e0606 */
[----:B------:R-:W-:Y:S03]  /*bf80*/  SHFL.IDX PT, R6, R2, 0x1, 0x181f ;  /* 0x00381f0002067f89 */ /* 0x000fe600000e0000 */
[----:B------:R-:W-:-:S04]  /*bf90*/  @!P1 LOP3.LUT R5, R5, R4, RZ, 0x3c, !PT ;  /* 0x0000000405059212 */ /* 0x000fc800078e3cff */
[----:B------:R-:W-:-:S04]  /*bfa0*/  @!P1 LOP3.LUT R4, R5, R4, RZ, 0x3c, !PT ;  /* 0x0000000405049212 */ /* 0x000fc800078e3cff */
[----:B------:R-:W-:-:S05]  /*bfb0*/  @!P1 LOP3.LUT R5, R5, R4, RZ, 0x3c, !PT ;  /* 0x0000000405059212 */ /* 0x000fca00078e3cff */
[----:B-----5:R0:W-:Y:S01]  /*bfc0*/  @!P1 LDGSTS.E.BYPASS.LTC128B.128 [R9+0x20400], desc[UR38][R4.64], !P0 ;  /* 0x2040000004099fae */ /* 0x0201e2000c101d66 */
[----:B------:R-:W-:Y:S01]  /*bfd0*/  ISETP.GE.AND P1, PT, R7, R3, PT ;  /* 0x000000030700720c */ /* 0x000fe20003f26270 */
[----:B--2---:R-:W-:-:S05]  /*bfe0*/  VIADD R7, R11, 0x20 ;  /* 0x000000200b077836 */ /* 0x004fca0000000000 */
[----:B------:R-:W-:Y:S04]  /*bff0*/  STL [R1+0x2c], R7 ;  /* 0x00002c0701007387 */ /* 0x000fe80000100800 */
[----:B0-----:R-:W0:Y:S03]  /*c000*/  SHFL.IDX PT, R4, R0, 0x1, 0x181f ;  /* 0x00381f0000047f89 */ /* 0x001e2600000e0000 */
[----:B0-----:R-:W-:-:S05]  /*c010*/  @!P1 LEA R5, P2, R10, R4, 0x1 ;  /* 0x000000040a059211 */ /* 0x001fca00078408ff */
[----:B------:R-:W-:Y:S02]  /*c020*/  @!P1 IMAD.X R4, RZ, RZ, R6, P2 ;  /* 0x000000ffff049224 */ /* 0x000fe400010e0606 */
[----:B------:R-:W-:Y:S03]  /*c030*/  SHFL.IDX PT, R6, R2, 0x2, 0x181f ;  /* 0x00581f0002067f89 */ /* 0x000fe600000e0000 */
[----:B------:R-:W-:-:S04]  /*c040*/  @!P1 LOP3.LUT R5, R5, R4, RZ, 0x3c, !PT ;  /* 0x0000000405059212 */ /* 0x000fc800078e3cff */
[----:B------:R-:W-:-:S04]  /*c050*/  @!P1 LOP3.LUT R4, R5, R4, RZ, 0x3c, !PT ;  /* 0x0000000405049212 */ /* 0x000fc800078e3cff */
[----:B------:R-:W-:-:S05]  /*c060*/  @!P1 LOP3.LUT R5, R5, R4, RZ, 0x3c, !PT ;  /* 0x0000000405059212 */ /* 0x000fca00078e3cff */
[----:B------:R0:W-:Y:S01]  /*c070*/  @!P1 LDGSTS.E.BYPASS.LTC128B.128 [R9+0x20c00], desc[UR38][R4.64], !P0 ;  /* 0x20c0000004099fae */ /* 0x0001e2000c101d66 */
[----:B------:R-:W-:-:S03]  /*c080*/  ISETP.GE.AND P1, PT, R7, R3, PT ;  /* 0x000000030700720c */ /* 0x000fc60003f26270 */
[----:B0-----:R-:W0:Y:S04]  /*c090*/  SHFL.IDX PT, R4, R0, 0x2, 0x181f ;  /* 0x00581f0000047f89 */ /* 0x001e2800000e0000 */
[----:B------:R-:W1:Y:S06]  /*c0a0*/  SHFL.IDX PT, R0, R0, 0x3, 0x181f ;  /* 0x00781f0000007f89 */ /* 0x000e6c00000e0000 */
[----:B0-----:R-:W-:-:S05]  /*c0b0*/  @!P1 LEA R5, P2, R10, R4, 0x1 ;  /* 0x000000040a059211 */ /* 0x001fca00078408ff */
[----:B------:R-:W-:-:S05]  /*c0c0*/  @!P1 IMAD.X R4, RZ, RZ, R6, P2 ;  /* 0x000000ffff049224 */ /* 0x000fca00010e0606 */
[----:B------:R-:W-:-:S04]  /*c0d0*/  @!P1 LOP3.LUT R5, R5, R4, RZ, 0x3c, !PT ;  /* 0x0000000405059212 */ /* 0x000fc800078e3cff */
[----:B------:R-:W-:-:S04]  /*c0e0*/  @!P1 LOP3.LUT R4, R5, R4, RZ, 0x3c, !PT ;  /* 0x0000000405049212 */ /* 0x000fc800078e3cff */
[----:B------:R-:W-:-:S05]  /*c0f0*/  @!P1 LOP3.LUT R5, R5, R4, RZ, 0x3c, !PT ;  /* 0x0000000405059212 */ /* 0x000fca00078e3cff */
[----:B------:R0:W-:Y:S04]  /*c100*/  @!P1 LDGSTS.E.BYPASS.LTC128B.128 [R9+0x21400], desc[UR38][R4.64], !P0 ;  /* 0x2140000004099fae */ /* 0x0001e8000c101d66 */
[----:B01----:R0:W2:Y:S02]  /*c110*/  SHFL.IDX PT, R4, R2, 0x3, 0x181f ;  /* 0x00781f0002047f89 */ /* 0x0030a400000e0000 */
.L_x_3556:
[----:B0-----:R-:W3:Y:S02]  /*c120*/  LDL R2, [R1+0x14] ;  /* 0x0000140001027983 */ /* 0x001ee40000100800 */
[----:B---3--:R-:W-:-:S05]  /*c130*/  VIADD R2, R2, 0x30 ;  /* 0x0000003002027836 */ /* 0x008fca0000000000 */
[----:B------:R-:W-:Y:S01]  /*c140*/  ISETP.GE.AND P1, PT, R2, R3, PT ;  /* 0x000000030200720c */ /* 0x000fe20003f26270 */
[----:B------:R0:W-:-:S12]  /*c150*/  STL [R1+0x48], R2 ;  /* 0x0000480201007387 */ /* 0x0001d80000100800 */
[----:B0-----:R-:W-:-:S05]  /*c160*/  @!P1 LEA R2, P2, R10, R0, 0x1 ;  /* 0x000000000a029211 */ /* 0x001fca00078408ff */
[----:B--2---:R-:W-:-:S05]  /*c170*/  @!P1 IMAD.X R3, RZ, RZ, R4, P2 ;  /* 0x000000ffff039224 */ /* 0x004fca00010e0604 */
[----:B------:R-:W-:Y:S01]  /*c180*/  @!PT LDS RZ, [RZ] ;  /* 0x00000000fffff984 */ /* 0x000fe20000000800 */
[----:B------:R-:W-:Y:S01]  /*c190*/  @!PT LDS RZ, [RZ] ;  /* 0x00000000fffff984 */ /* 0x000fe20000000800 */
[----:B------:R-:W-:Y:S01]  /*c1a0*/  @!PT LDS RZ, [RZ] ;  /* 0x00000000fffff984 */ /* 0x000fe20000000800 */
[----:B------:R0:W-:Y:S01]  /*c1b0*/  @!P1 LDGSTS.E.BYPASS.LTC128B.128 [R9+0x21c00], desc[UR38][R2.64], !P0 ;  /* 0x21c0000002099fae */ /* 0x0001e2000c101d66 */
[----:B------:R-:W-:Y:S01]  /*c1c0*/  NOP ;  /* 0x0000000000007918 */ /* 0x000fe20000000000 */
[----:B------:R-:W-:Y:S02]  /*c1d0*/  SYNCS.ARRIVE.TRANS64.RED.A0T1 RZ, [UR36+0x38800], RZ ;  /* 0x038800ffffff79a7 */ /* 0x000fe40008200424 */
[----:B------:R-:W-:Y:S01]  /*c1e0*/  ARRIVES.LDGSTSBAR.64.TRANSCNT [UR36+0x38800] ;  /* 0x03880000ff0079b0 */ /* 0x000fe20008000aa4 */
[----:B------:R-:W-:Y:S01]  /*c1f0*/  NOP ;  /* 0x0000000000007918 */ /* 0x000fe20000000000 */
[----:B------:R-:W-:Y:S01]  /*c200*/  ULDC.64 UR4, c[0x0][0x3d8] ;  /* 0x0000f60000047ab9 */ /* 0x000fe20000000a00 */
[----:B------:R-:W-:Y:S01]  /*c210*/  UIADD3 UR6, UR36, 0x26400, URZ ;  /* 0x0002640024067890 */ /* 0x000fe2000fffe03f */
[----:B------:R-:W-:Y:S01]  /*c220*/  IMAD R0, R8, UR4, RZ ;  /* 0x0000000408007c24 */ /* 0x000fe2000f8e02ff */
[----:B------:R-:W-:Y:S01]  /*c230*/  SYNCS.ARRIVE.TRANS64.A1T0 RZ, [UR36+0x38800], RZ ;  /* 0x038800ffffff79a7 */ /* 0x000fe20008100024 */
[----:B0-----:R-:W-:Y:S01]  /*c240*/  IMAD.WIDE.U32 R2, R17, UR4, RZ ;  /* 0x0000000411027c25 */ /* 0x001fe2000f8e00ff */
[----:B------:R-:W-:-:S03]  /*c250*/  ULOP3.LUT UP0, URZ, UR6, 0x3ff, URZ, 0xc0, !UPT ;  /* 0x000003ff063f7892 */ /* 0x000fc6000f80c03f */
[----:B------:R-:W-:Y:S01]  /*c260*/  IMAD R0, R17, UR5, R0 ;  /* 0x0000000511007c24 */ /* 0x000fe2000f8e0200 */
[----:B------:R0:W-:Y:S02]  /*c270*/  STL.64 [R1+0x38], R2 ;  /* 0x0000380201007387 */ /* 0x0001e40000100a00 */
[----:B------:R-:W-:Y:S01]  /*c280*/  PLOP3.LUT P0, PT, PT, PT, UP0, 0x80, 0x0 ;  /* 0x000000000000781c */ /* 0x000fe20003f0f008 */
[----:B------:R-:W-:-:S05]  /*c290*/  IMAD.IADD R0, R3, 0x1, R0 ;  /* 0x0000000103007824 */ /* 0x000fca00078e0200 */
[----:B------:R0:W-:Y:S07]  /*c2a0*/  STL [R1+0x30], R0 ;  /* 0x0000300001007387 */ /* 0x0001ee0000100800 */
[----:B------:R-:W-:Y:S05]  /*c2b0*/  @!P0 BRA `(.L_x_3444) ;  /* 0x0000000000408947 */ /* 0x000fea0003800000 */
[----:B0-----:R-:W-:Y:S01]  /*c2c0*/  MOV R2, 0x0 ;  /* 0x0000000000027802 */ /* 0x001fe20000000f00 */
        /* <DEDUP_REMOVED lines=15> */
.L_x_3444:
[----:B------:R-:W2:Y:S01]  /*c3c0*/  LDL.LU R5, [R1+0x30] ;  /* 0x0000300001057983 */ /* 0x000ea20000300800 */
[----:B------:R-:W1:Y:S01]  /*c3d0*/  LDC R8, c[0x0][0x448] ;  /* 0x00011200ff087b82 */ /* 0x000e620000000800 */
[----:B------:R-:W-:Y:S02]  /*c3e0*/  ULDC.64 UR4, c[0x0][0x3e0] ;  /* 0x0000f80000047ab9 */ /* 0x000fe40000000a00 */
[----:B0-----:R-:W2:Y:S04]  /*c3f0*/  LDL.LU.64 R2, [R1+0x38] ;  /* 0x0000380001027983 */ /* 0x001ea80000300a00 */
[----:B------:R-:W3:Y:S04]  /*c400*/  LDL.LU R0, [R1+0x44] ;  /* 0x0000440001007983 */ /* 0x000ee80000300800 */
[----:B------:R-:W4:Y:S04]  /*c410*/  LDL.LU R4, [R1+0x10] ;  /* 0x0000100001047983 */ /* 0x000f280000300800 */
[----:B------:R-:W5:Y:S01]  /*c420*/  LDL.LU R6, [R1+0x18] ;  /* 0x0000180001067983 */ /* 0x000f620000300800 */
[----:B------:R-:W-:Y:S01]  /*c430*/  LOP3.LUT R18, R18, 0xffffffef, RZ, 0xc0, !PT ;  /* 0xffffffef12127812 */ /* 0x000fe200078ec0ff */
[----:B------:R-:W0:Y:S01]  /*c440*/  S2R R7, SR_TID.X ;  /* 0x0000000000077919 */ /* 0x000e220000002100 */
[----:B------:R-:W0:Y:S01]  /*c450*/  S2R R9, SR_TID.X ;  /* 0x0000000000097919 */ /* 0x000e220000002100 */
[----:B-1----:R-:W-:Y:S01]  /*c460*/  ISETP.NE.AND P0, PT, R8, 0x1, PT ;  /* 0x000000010800780c */ /* 0x002fe20003f05270 */
[----:B0-----:R-:W-:-:S02]  /*c470*/  IMAD.SHL.U32 R7, R7, 0x8, RZ ;  /* 0x0000000807077824 */ /* 0x001fc400078e00ff */
[----:B------:R-:W-:-:S03]  /*c480*/  IMAD.SHL.U32 R9, R9, 0x8, RZ ;  /* 0x0000000809097824 */ /* 0x000fc600078e00ff */
[----:B------:R-:W-:-:S04]  /*c490*/  LOP3.LUT R7, R7, 0x38, RZ, 0xc0, !PT ;  /* 0x0000003807077812 */ /* 0x000fc800078ec0ff */
[C---:B------:R-:W-:Y:S02]  /*c4a0*/  LOP3.LUT R10, R7.reuse, 0x80, RZ, 0xfc, !PT ;  /* 0x00000080070a7812 */ /* 0x040fe400078efcff */
[----:B------:R-:W-:Y:S02]  /*c4b0*/  LOP3.LUT R7, R7, 0x40, RZ, 0xfc, !PT ;  /* 0x0000004007077812 */ /* 0x000fe400078efcff */
[----:B------:R-:W-:Y:S01]  /*c4c0*/  LOP3.LUT R9, R9, 0x38, RZ, 0xc0, !PT ;  /* 0x0000003809097812 */ /* 0x000fe200078ec0ff */
[----:B--2---:R-:W-:Y:S02]  /*c4d0*/  IMAD.MOV.U32 R3, RZ, RZ, R5 ;  /* 0x000000ffff037224 */ /* 0x004fe400078e0005 */
[----:B------:R-:W0:Y:S01]  /*c4e0*/  @P0 LDC R5, c[0x0][0x450] ;  /* 0x00011400ff050b82 */ /* 0x000e220000000800 */
[----:B---3--:R-:W-:-:S04]  /*c4f0*/  IMAD R0, R0, UR4, RZ ;  /* 0x0000000400007c24 */ /* 0x008fc8000f8e02ff */
[C---:B----4-:R-:W-:Y:S02]  /*c500*/  IMAD R0, R4.reuse, UR5, R0 ;  /* 0x0000000504007c24 */ /* 0x050fe4000f8e0200 */
[----:B------:R-:W-:Y:S01]  /*c510*/  IMAD.WIDE.U32 R2, R4, UR4, R2 ;  /* 0x0000000404027c25 */ /* 0x000fe2000f8e0002 */
[----:B------:R-:W-:-:S03]  /*c520*/  ULDC.64 UR4, c[0x0][0x3d0] ;  /* 0x0000f40000047ab9 */ /* 0x000fc60000000a00 */
[----:B------:R-:W-:Y:S02]  /*c530*/  IMAD.IADD R3, R3, 0x1, R0 ;  /* 0x0000000103037824 */ /* 0x000fe400078e0200 */
[----:B------:R-:W1:Y:S01]  /*c540*/  @P0 LDC R0, c[0x0][0x44c] ;  /* 0x00011300ff000b82 */ /* 0x000e620000000800 */
[----:B-----5:R-:W-:Y:S02]  /*c550*/  IMAD.MOV.U32 R4, RZ, RZ, R6 ;  /* 0x000000ffff047224 */ /* 0x020fe400078e0006 */
[----:B-1----:R-:W-:-:S05]  /*c560*/  @P0 IMAD.HI.U32 R0, R6, R0, RZ ;  /* 0x0000000006000227 */ /* 0x002fca00078e00ff */
[----:B0-----:R-:W-:-:S04]  /*c570*/  @P0 SHF.R.U32.HI R4, RZ, R5, R0 ;  /* 0x00000005ff040219 */ /* 0x001fc80000011600 */
[--C-:B------:R-:W-:Y:S01]  /*c580*/  SHF.R.S32.HI R5, RZ, 0x1f, R4.reuse ;  /* 0x0000001fff057819 */ /* 0x100fe20000011404 */
[----:B------:R-:W-:Y:S02]  /*c590*/  IMAD.MOV R0, RZ, RZ, -R4 ;  /* 0x000000ffff007224 */ /* 0x000fe400078e0a04 */
[----:B------:R-:W-:-:S04]  /*c5a0*/  IMAD.WIDE.U32 R2, R4, UR4, R2 ;  /* 0x0000000404027c25 */ /* 0x000fc8000f8e0002 */
[----:B------:R-:W-:Y:S02]  /*c5b0*/  IMAD R0, R8, R0, R6 ;  /* 0x0000000008007224 */ /* 0x000fe400078e0206 */
[----:B------:R-:W-:-:S04]  /*c5c0*/  IMAD R5, R5, UR4, RZ ;  /* 0x0000000405057c24 */ /* 0x000fc8000f8e02ff */
[----:B------:R-:W-:Y:S01]  /*c5d0*/  IMAD R5, R4, UR5, R5 ;  /* 0x0000000504057c24 */ /* 0x000fe2000f8e0205 */
[----:B------:R-:W-:Y:S01]  /*c5e0*/  SHF.R.S32.HI R4, RZ, 0x1f, R0 ;  /* 0x0000001fff047819 */ /* 0x000fe20000011400 */
[----:B------:R-:W-:Y:S02]  /*c5f0*/  ULDC.64 UR4, c[0x0][0x3c8] ;  /* 0x0000f20000047ab9 */ /* 0x000fe40000000a00 */
[----:B------:R-:W-:Y:S02]  /*c600*/  IMAD.IADD R3, R3, 0x1, R5 ;  /* 0x0000000103037824 */ /* 0x000fe400078e0205 */
[----:B------:R-:W-:Y:S02]  /*c610*/  IMAD R4, R4, UR4, RZ ;  /* 0x0000000404047c24 */ /* 0x000fe4000f8e02ff */
[----:B------:R-:W-:-:S04]  /*c620*/  IMAD.WIDE.U32 R2, R0, UR4, R2 ;  /* 0x0000000400027c25 */ /* 0x000fc8000f8e0002 */
[----:B------:R-:W-:Y:S01]  /*c630*/  IMAD R4, R0, UR5, R4 ;  /* 0x0000000500047c24 */ /* 0x000fe2000f8e0204 */
[----:B------:R-:W-:Y:S02]  /*c640*/  ULDC.64 UR4, c[0x0][0x390] ;  /* 0x0000e40000047ab9 */ /* 0x000fe40000000a00 */
[----:B------:R-:W-:Y:S01]  /*c650*/  LEA R0, P0, R2, UR4, 0x1 ;  /* 0x0000000402007c11 */ /* 0x000fe2000f8008ff */
[----:B------:R-:W-:Y:S01]  /*c660*/  ULDC UR4, c[0x0][0x3b8] ;  /* 0x0000ee0000047ab9 */ /* 0x000fe20000000800 */
[----:B------:R-:W-:Y:S01]  /*c670*/  IMAD.IADD R6, R3, 0x1, R4 ;  /* 0x0000000103067824 */ /* 0x000fe200078e0204 */
[----:B------:R-:W-:Y:S02]  /*c680*/  ISETP.GE.AND P1, PT, R7, UR4, PT ;  /* 0x0000000407007c0c */ /* 0x000fe4000bf26270 */
[----:B------:R-:W0:Y:S01]  /*c690*/  S2R R7, SR_TID.X ;  /* 0x0000000000077919 */ /* 0x000e220000002100 */
[----:B------:R-:W-:Y:S02]  /*c6a0*/  ISETP.GE.AND P2, PT, R10, UR4, PT ;  /* 0x000000040a007c0c */ /* 0x000fe4000bf46270 */
[----:B------:R-:W-:-:S02]  /*c6b0*/  LEA.HI.X R6, R2, UR5, R6, 0x1, P0 ;  /* 0x0000000502067c11 */ /* 0x000fc400080f0c06 */
[----:B------:R-:W-:Y:S02]  /*c6c0*/  ISETP.GE.AND P3, PT, R9, UR4, PT ;  /* 0x0000000409007c0c */ /* 0x000fe4000bf66270 */
[----:B------:R-:W-:Y:S02]  /*c6d0*/  SEL R2, RZ, 0x4, P2 ;  /* 0x00000004ff027807 */ /* 0x000fe40001000000 */
[----:B------:R-:W-:Y:S02]  /*c6e0*/  SEL R4, RZ, 0x1, P3 ;  /* 0x00000001ff047807 */ /* 0x000fe40001800000 */
[----:B------:R-:W-:-:S04]  /*c6f0*/  SEL R3, RZ, 0x2, P1 ;  /* 0x00000002ff037807 */ /* 0x000fc80000800000 */
[----:B------:R-:W-:-:S03]  /*c700*/  IADD3 R2, R2, R3, R4 ;  /* 0x0000000302027210 */ /* 0x000fc60007ffe004 */
[----:B------:R-:W-:-:S04]  /*c710*/  @P3 LOP3.LUT R18, R18, 0x10, RZ, 0xfc, !PT ;  /* 0x0000001012123812 */ /* 0x000fc800078efcff */
[----:B------:R-:W-:-:S04]  /*c720*/  LOP3.LUT R18, R18, 0xfffffffb, RZ, 0xc0, !PT ;  /* 0xfffffffb12127812 */ /* 0x000fc800078ec0ff */
[----:B------:R-:W-:-:S04]  /*c730*/  @P2 LOP3.LUT R18, R18, 0x4, RZ, 0xfc, !PT ;  /* 0x0000000412122812 */ /* 0x000fc800078efcff */
[----:B------:R-:W-:Y:S01]  /*c740*/  LOP3.LUT R18, R18, 0xfffffff7, RZ, 0xc0, !PT ;  /* 0xfffffff712127812 */ /* 0x000fe200078ec0ff */
[----:B0-----:R-:W-:-:S03]  /*c750*/  IMAD.SHL.U32 R7, R7, 0x8, RZ ;  /* 0x0000000807077824 */ /* 0x001fc600078e00ff */
[----:B------:R-:W-:Y:S02]  /*c760*/  @P1 LOP3.LUT R18, R18, 0x8, RZ, 0xfc, !PT ;  /* 0x0000000812121812 */ /* 0x000fe400078efcff */
[----:B------:R-:W-:-:S04]  /*c770*/  LOP3.LUT R7, R7, 0x38, RZ, 0xc0, !PT ;  /* 0x0000003807077812 */ /* 0x000fc800078ec0ff */
[C---:B------:R-:W-:Y:S02]  /*c780*/  LOP3.LUT R10, R7.reuse, 0x100, RZ, 0xfc, !PT ;  /* 0x00000100070a7812 */ /* 0x040fe400078efcff */
[----:B------:R-:W-:Y:S02]  /*c790*/  LOP3.LUT R7, R7, 0xc0, RZ, 0xfc, !PT ;  /* 0x000000c007077812 */ /* 0x000fe400078efcff */
[----:B------:R-:W-:Y:S02]  /*c7a0*/  ISETP.GE.AND P0, PT, R10, UR4, PT ;  /* 0x000000040a007c0c */ /* 0x000fe4000bf06270 */
[----:B------:R-:W0:Y:S01]  /*c7b0*/  S2R R10, SR_TID.X ;  /* 0x00000000000a7919 */ /* 0x000e220000002100 */
[----:B------:R-:W-:Y:S02]  /*c7c0*/  ISETP.GE.AND P5, PT, R7, UR4, PT ;  /* 0x0000000407007c0c */ /* 0x000fe4000bfa6270 */
[----:B------:R-:W-:Y:S01]  /*c7d0*/  SEL R4, RZ, 0x10, P0 ;  /* 0x00000010ff047807 */ /* 0x000fe20000000000 */
[----:B------:R-:W1:Y:S01]  /*c7e0*/  S2R R7, SR_TID.X ;  /* 0x0000000000077919 */ /* 0x000e620000002100 */
[----:B------:R-:W-:-:S04]  /*c7f0*/  SEL R3, RZ, 0x8, P5 ;  /* 0x00000008ff037807 */ /* 0x000fc80002800000 */
[----:B------:R-:W-:Y:S01]  /*c800*/  IADD3 R2, R4, R2, R3 ;  /* 0x0000000204027210 */ /* 0x000fe20007ffe003 */
[----:B0-----:R-:W-:Y:S02]  /*c810*/  IMAD.SHL.U32 R10, R10, 0x8, RZ ;  /* 0x000000080a0a7824 */ /* 0x001fe400078e00ff */
[----:B-1----:R-:W-:-:S03]  /*c820*/  IMAD.SHL.U32 R7, R7, 0x8, RZ ;  /* 0x0000000807077824 */ /* 0x002fc600078e00ff */
[----:B------:R-:W-:-:S04]  /*c830*/  LOP3.LUT R10, R10, 0x38, RZ, 0xc0, !PT ;  /* 0x000000380a0a7812 */ /* 0x000fc800078ec0ff */
[----:B------:R-:W-:Y:S02]  /*c840*/  LOP3.LUT R11, R10, 0x180, RZ, 0xfc, !PT ;  /* 0x000001800a0b7812 */ /* 0x000fe400078efcff */
[----:B------:R-:W-:Y:S02]  /*c850*/  LOP3.LUT R7, R7, 0x38, RZ, 0xc0, !PT ;  /* 0x0000003807077812 */ /* 0x000fe400078ec0ff */
[----:B------:R-:W-:Y:S02]  /*c860*/  ISETP.GE.AND P1, PT, R11, UR4, PT ;  /* 0x000000040b007c0c */ /* 0x000fe4000bf26270 */
[C---:B------:R-:W-:Y:S02]  /*c870*/  LOP3.LUT R10, R7.reuse, 0x140, RZ, 0xfc, !PT ;  /* 0x00000140070a7812 */ /* 0x040fe400078efcff */
[----:B------:R-:W-:Y:S02]  /*c880*/  SEL R5, RZ, 0x40, P1 ;  /* 0x00000040ff057807 */ /* 0x000fe40000800000 */
[----:B------:R-:W-:-:S02]  /*c890*/  LOP3.LUT R7, R7, 0x1c0, RZ, 0xfc, !PT ;  /* 0x000001c007077812 */ /* 0x000fc400078efcff */
[----:B------:R-:W-:Y:S02]  /*c8a0*/  ISETP.GE.AND P1, PT, R10, UR4, PT ;  /* 0x000000040a007c0c */ /* 0x000fe4000bf26270 */
[----:B------:R-:W-:Y:S01]  /*c8b0*/  ISETP.GE.AND P2, PT, R7, UR4, PT ;  /* 0x0000000407007c0c */ /* 0x000fe2000bf46270 */
[----:B------:R-:W-:Y:S01]  /*c8c0*/  UMOV UR4, 0xffffffff ;  /* 0xffffffff00047882 */ /* 0x000fe20000000000 */
[----:B------:R-:W-:Y:S02]  /*c8d0*/  SEL R3, RZ, 0x20, P1 ;  /* 0x00000020ff037807 */ /* 0x000fe40000800000 */
[----:B------:R-:W-:Y:S02]  /*c8e0*/  SEL R7, RZ, 0x80, P2 ;  /* 0x00000080ff077807 */ /* 0x000fe40001000000 */
[----:B------:R-:W-:-:S05]  /*c8f0*/  IADD3 R5, R5, R2, R3 ;  /* 0x0000000205057210 */ /* 0x000fca0007ffe003 */
[----:B------:R-:W-:Y:S01]  /*c900*/  IMAD.IADD R7, R5, 0x1, R7 ;  /* 0x0000000105077824 */ /* 0x000fe200078e0207 */
[----:B------:R-:W-:Y:S06]  /*c910*/  BRA.DIV UR4, `(.L_x_3445) ;  /* 0x0000004a04247947 */ /* 0x000fec000b800000 */
[----:B------:R-:W2:Y:S01]  /*c920*/  LDL.LU R3, [R1+0x14] ;  /* 0x0000140001037983 */ /* 0x000ea20000300800 */
[----:B------:R-:W-:-:S03]  /*c930*/  ULDC UR4, c[0x0][0x288] ;  /* 0x0000a20000047ab9 */ /* 0x000fc60000000800 */
[----:B------:R-:W3:Y:S04]  /*c940*/  LDL.LU R2, [R1+0x28] ;  /* 0x0000280001027983 */ /* 0x000ee80000300800 */
[----:B------:R-:W4:Y:S01]  /*c950*/  LDL R11, [R1+0x4] ;  /* 0x00000400010b7983 */ /* 0x000f220000100800 */
[----:B------:R-:W-:Y:S01]  /*c960*/  IMAD R4, R8, UR4, RZ ;  /* 0x0000000408047c24 */ /* 0x000fe2000f8e02ff */
[----:B------:R-:W-:Y:S02]  /*c970*/  LOP3.LUT R18, R18, 0xfffffdff, RZ, 0xc0, !PT ;  /* 0xfffffdff12127812 */ /* 0x000fe400078ec0ff */
[----:B------:R-:W5:Y:S02]  /*c980*/  LDL.LU R13, [R1+0x2c] ;  /* 0x00002c00010d7983 */ /* 0x000f640000300800 */
[----:B------:R-:W-:Y:S01]  /*c990*/  @P0 LOP3.LUT R18, R18, 0x200, RZ, 0xfc, !PT ;  /* 0x0000020012120812 */ /* 0x000fe200078efcff */
[----:B------:R-:W0:Y:S03]  /*c9a0*/  S2R R12, SR_TID.X ;  /* 0x00000000000c7919 */ /* 0x000e260000002100 */
[----:B------:R-:W-:-:S02]  /*c9b0*/  LOP3.LUT P0, RZ, R18, 0x10, RZ, 0xc0, !PT ;  /* 0x0000001012ff7812 */ /* 0x000fc4000780c0ff */
[----:B------:R-:W-:-:S04]  /*c9c0*/  LOP3.LUT R18, R18, 0xfffffeff, RZ, 0xc0, !PT ;  /* 0xfffffeff12127812 */ /* 0x000fc800078ec0ff */
[----:B------:R-:W-:-:S04]  /*c9d0*/  @P1 LOP3.LUT R18, R18, 0x100, RZ, 0xfc, !PT ;  /* 0x0000010012121812 */ /* 0x000fc800078efcff */
[----:B------:R-:W-:Y:S01]  /*c9e0*/  LOP3.LUT P1, RZ, R18, 0x8, RZ, 0xc0, !PT ;  /* 0x0000000812ff7812 */ /* 0x000fe2000782c0ff */
[----:B0-----:R-:W-:-:S05]  /*c9f0*/  IMAD.SHL.U32 R12, R12, 0x8, RZ ;  /* 0x000000080c0c7824 */ /* 0x001fca00078e00ff */
[----:B------:R-:W-:Y:S02]  /*ca00*/  LOP3.LUT R12, R12, 0x38, RZ, 0xc0, !PT ;  /* 0x000000380c0c7812 */ /* 0x000fe400078ec0ff */
[----:B------:R-:W-:Y:S01]  /*ca10*/  LOP3.LUT R18, R18, 0xffffff7f, RZ, 0xc0, !PT ;  /* 0xffffff7f12127812 */ /* 0x000fe200078ec0ff */
[----:B------:R-:W-:Y:S01]  /*ca20*/  SHFL.IDX PT, R14, R0, 0x1, 0x181f ;  /* 0x00381f00000e7f89 */ /* 0x000fe200000e0000 */
[----:B--2---:R-:W-:-:S03]  /*ca30*/  ISETP.GE.AND P2, PT, R3, R4, PT ;  /* 0x000000040300720c */ /* 0x004fc60003f46270 */
[----:B------:R-:W0:Y:S01]  /*ca40*/  SHFL.IDX PT, R3, R0, RZ, 0x181f ;  /* 0x00181fff00037589 */ /* 0x000e2200000e0000 */
[----:B---3--:R-:W-:-:S03]  /*ca50*/  ISETP.GE.AND P3, PT, R2, R4, PT ;  /* 0x000000040200720c */ /* 0x008fc60003f66270 */
[----:B------:R-:W1:Y:S06]  /*ca60*/  SHFL.IDX PT, R2, R6, RZ, 0x181f ;  /* 0x00181fff06027589 */ /* 0x000e6c00000e0000 */
[----:B0-----:R-:W-:-:S05]  /*ca70*/  @!P2 LEA R3, P6, R12, R3, 0x1 ;  /* 0x000000030c03a211 */ /* 0x001fca00078c08ff */
[----:B-1----:R-:W-:-:S05]  /*ca80*/  @!P2 IMAD.X R2, RZ, RZ, R2, P6 ;  /* 0x000000ffff02a224 */ /* 0x002fca00030e0602 */
[-C--:B------:R-:W-:Y:S02]  /*ca90*/  @!P2 LOP3.LUT R3, R3, R2.reuse, RZ, 0x3c, !PT ;  /* 0x000000020303a212 */ /* 0x080fe400078e3cff */
[----:B------:R-:W-:Y:S02]  /*caa0*/  @!P2 LOP3.LUT R8, R5, 0x40, RZ, 0xc0, !PT ;  /* 0x000000400508a812 */ /* 0x000fe400078ec0ff */
[C---:B------:R-:W-:Y:S02]  /*cab0*/  @!P2 LOP3.LUT R2, R3.reuse, R2, RZ, 0x3c, !PT ;  /* 0x000000020302a212 */ /* 0x040fe400078e3cff */
[----:B------:R-:W-:Y:S02]  /*cac0*/  @P3 LOP3.LUT R18, R18, 0x80, RZ, 0xfc, !PT ;  /* 0x0000008012123812 */ /* 0x000fe400078efcff */
[----:B------:R-:W-:Y:S02]  /*cad0*/  @!P2 LOP3.LUT R3, R3, R2, RZ, 0x3c, !PT ;  /* 0x000000020303a212 */ /* 0x000fe400078e3cff */
[----:B------:R-:W-:-:S02]  /*cae0*/  @!P2 SHF.R.U32.HI R8, RZ, 0x2, R8 ;  /* 0x00000002ff08a819 */ /* 0x000fc40000011608 */
[----:B------:R-:W-:Y:S01]  /*caf0*/  LOP3.LUT P6, RZ, R18, 0x4, RZ, 0xc0, !PT ;  /* 0x0000000412ff7812 */ /* 0x000fe200078cc0ff */
[----:B----4-:R-:W-:Y:S01]  /*cb00*/  @!P2 LDGSTS.E.BYPASS.LTC128B.128 [R11+0x26400], desc[UR38][R2.64], !P0 ;  /* 0x26400000020bafae */ /* 0x010fe2000c101d66 */
[----:B------:R-:W-:Y:S02]  /*cb10*/  @!P2 ISETP.NE.U32.AND P3, PT, R8, RZ, PT ;  /* 0x000000ff0800a20c */ /* 0x000fe40003f65070 */
[----:B------:R-:W-:Y:S01]  /*cb20*/  @!P2 LOP3.LUT R8, R7, 0x80, RZ, 0xc0, !PT ;  /* 0x000000800708a812 */ /* 0x000fe200078ec0ff */
[----:B------:R-:W-:Y:S01]  /*cb30*/  @!P2 LDGSTS.E.BYPASS.LTC128B.128 [R11+0x28400], desc[UR38][R2.64+0x80], !P1 ;  /* 0x28400080020bafae */ /* 0x000fe2000c901d66 */
[C---:B------:R-:W-:Y:S02]  /*cb40*/  LOP3.LUT P0, RZ, R18.reuse, 0x200, RZ, 0xc0, !PT ;  /* 0x0000020012ff7812 */ /* 0x040fe4000780c0ff */
[----:B------:R-:W-:Y:S02]  /*cb50*/  LOP3.LUT P1, RZ, R18, 0x100, RZ, 0xc0, !PT ;  /* 0x0000010012ff7812 */ /* 0x000fe4000782c0ff */
[----:B------:R-:W-:-:S03]  /*cb60*/  @!P2 SHF.R.U32.HI R8, RZ, 0x3, R8 ;  /* 0x00000003ff08a819 */ /* 0x000fc60000011608 */
[----:B------:R-:W-:Y:S01]  /*cb70*/  @!P2 LDGSTS.E.BYPASS.LTC128B.128 [R11+0x2a400], desc[UR38][R2.64+0x100], !P6 ;  /* 0x2a400100020bafae */ /* 0x000fe2000f101d66 */
[----:B------:R-:W-:-:S03]  /*cb80*/  @!P2 ISETP.NE.U32.AND P4, PT, R8, RZ, PT ;  /* 0x000000ff0800a20c */ /* 0x000fc60003f85070 */
[----:B------:R-:W0:Y:S04]  /*cb90*/  SHFL.IDX PT, R8, R6, 0x1, 0x181f ;  /* 0x00381f0006087f89 */ /* 0x000e2800000e0000 */
[----:B------:R-:W-:Y:S04]  /*cba0*/  @!P2 LDGSTS.E.BYPASS.LTC128B.128 [R11+0x2c400], desc[UR38][R2.64+0x180], !P5 ;  /* 0x2c400180020bafae */ /* 0x000fe8000e901d66 */
[----:B------:R-:W-:Y:S04]  /*cbb0*/  @!P2 LDGSTS.E.BYPASS.LTC128B.128 [R11+0x2e400], desc[UR38][R2.64+0x200], !P0 ;  /* 0x2e400200020bafae */ /* 0x000fe8000c101d66 */
[----:B------:R-:W-:Y:S04]  /*cbc0*/  @!P2 LDGSTS.E.BYPASS.LTC128B.128 [R11+0x30400], desc[UR38][R2.64+0x280], !P1 ;  /* 0x30400280020bafae */ /* 0x000fe8000c901d66 */
[----:B------:R-:W-:Y:S01]  /*cbd0*/  @!P2 LDGSTS.E.BYPASS.LTC128B.128 [R11+0x32400], desc[UR38][R2.64+0x300], P3 ;  /* 0x32400300020bafae */ /* 0x000fe20009901d66 */
[----:B------:R-:W-:-:S03]  /*cbe0*/  LOP3.LUT P3, RZ, R18, 0x80, RZ, 0xc0, !PT ;  /* 0x0000008012ff7812 */ /* 0x000fc6000786c0ff */
[----:B------:R1:W-:Y:S10]  /*cbf0*/  @!P2 LDGSTS.E.BYPASS.LTC128B.128 [R11+0x34400], desc[UR38][R2.64+0x380], P4 ;  /* 0x34400380020bafae */ /* 0x0003f4000a101d66 */
[----:B------:R-:W-:-:S05]  /*cc00*/  @!P3 LEA R9, P4, R12, R14, 0x1 ;  /* 0x0000000e0c09b211 */ /* 0x000fca00078808ff */
[----:B0-----:R-:W-:Y:S01]  /*cc10*/  @!P3 IMAD.X R10, RZ, RZ, R8, P4 ;  /* 0x000000ffff0ab224 */ /* 0x001fe200020e0608 */
[C---:B------:R-:W-:Y:S02]  /*cc20*/  LOP3.LUT P4, RZ, R18.reuse, 0x10, RZ, 0xc0, !PT ;  /* 0x0000001012ff7812 */ /* 0x040fe4000788c0ff */
[----:B------:R-:W-:Y:S01]  /*cc30*/  @!P3 LOP3.LUT R8, R5, 0x40, RZ, 0xc0, !PT ;  /* 0x000000400508b812 */ /* 0x000fe200078ec0ff */
[----:B-1----:R-:W-:Y:S01]  /*cc40*/  @!P3 IMAD.MOV.U32 R2, RZ, RZ, R9 ;  /* 0x000000ffff02b224 */ /* 0x002fe200078e0009 */
[----:B------:R-:W-:Y:S01]  /*cc50*/  LOP3.LUT P2, RZ, R18, 0x8, RZ, 0xc0, !PT ;  /* 0x0000000812ff7812 */ /* 0x000fe2000784c0ff */
[----:B------:R-:W-:Y:S01]  /*cc60*/  @!P3 IMAD.MOV.U32 R3, RZ, RZ, R10 ;  /* 0x000000ffff03b224 */ /* 0x000fe200078e000a */
[----:B------:R-:W-:-:S07]  /*cc70*/  @!P3 SHF.R.U32.HI R8, RZ, 0x2, R8 ;  /* 0x00000002ff08b819 */ /* 0x000fce0000011608 */
[----:B------:R-:W-:Y:S01]  /*cc80*/  @!P3 LDGSTS.E.BYPASS.LTC128B.128 [R11+0x26c00], desc[UR38][R2.64], !P4 ;  /* 0x26c00000020bbfae */ /* 0x000fe2000e101d66 */
[----:B------:R-:W-:Y:S02]  /*cc90*/  @!P3 ISETP.NE.U32.AND P4, PT, R8, RZ, PT ;  /* 0x000000ff0800b20c */ /* 0x000fe40003f85070 */
[----:B------:R-:W-:Y:S01]  /*cca0*/  @!P3 LOP3.LUT R8, R7, 0x80, RZ, 0xc0, !PT ;  /* 0x000000800708b812 */ /* 0x000fe200078ec0ff */
[----:B------:R-:W-:Y:S03]  /*ccb0*/  @!P3 LDGSTS.E.BYPASS.LTC128B.128 [R11+0x28c00], desc[UR38][R2.64+0x80], !P2 ;  /* 0x28c00080020bbfae */ /* 0x000fe6000d101d66 */
[----:B------:R-:W-:Y:S01]  /*ccc0*/  @!P3 SHF.R.U32.HI R8, RZ, 0x3, R8 ;  /* 0x00000003ff08b819 */ /* 0x000fe20000011608 */
[----:B------:R-:W-:Y:S04]  /*ccd0*/  @!P3 LDGSTS.E.BYPASS.LTC128B.128 [R11+0x2ac00], desc[UR38][R2.64+0x100], !P6 ;  /* 0x2ac00100020bbfae */ /* 0x000fe8000f101d66 */
[----:B------:R-:W-:Y:S04]  /*cce0*/  @!P3 LDGSTS.E.BYPASS.LTC128B.128 [R11+0x2cc00], desc[UR38][R2.64+0x180], !P5 ;  /* 0x2cc00180020bbfae */ /* 0x000fe8000e901d66 */
[----:B------:R-:W-:Y:S04]  /*ccf0*/  @!P3 LDGSTS.E.BYPASS.LTC128B.128 [R11+0x2ec00], desc[UR38][R2.64+0x200], !P0 ;  /* 0x2ec00200020bbfae */ /* 0x000fe8000c101d66 */
[----:B------:R-:W-:Y:S04]  /*cd00*/  @!P3 LDGSTS.E.BYPASS.LTC128B.128 [R11+0x30c00], desc[UR38][R2.64+0x280], !P1 ;  /* 0x30c00280020bbfae */ /* 0x000fe8000c901d66 */
[----:B------:R-:W-:Y:S01]  /*cd10*/  @!P3 LDGSTS.E.BYPASS.LTC128B.128 [R11+0x32c00], desc[UR38][R2.64+0x300], P4 ;  /* 0x32c00300020bbfae */ /* 0x000fe2000a101d66 */
[----:B------:R-:W-:-:S13]  /*cd20*/  @!P3 ISETP.NE.U32.AND P4, PT, R8, RZ, PT ;  /* 0x000000ff0800b20c */ /* 0x000fda0003f85070 */
[----:B------:R0:W-:Y:S01]  /*cd30*/  @!P3 LDGSTS.E.BYPASS.LTC128B.128 [R11+0x34c00], desc[UR38][R2.64+0x380], P4 ;  /* 0x34c00380020bbfae */ /* 0x0001e2000a101d66 */
[----:B-----5:R-:W-:-:S03]  /*cd40*/  ISETP.GE.AND P2, PT, R13, R4, PT ;  /* 0x000000040d00720c */ /* 0x020fc60003f46270 */
[----:B0-----:R-:W0:Y:S04]  /*cd50*/  SHFL.IDX PT, R3, R0, 0x2, 0x181f ;  /* 0x00581f0000037f89 */ /* 0x001e2800000e0000 */
[----:B------:R-:W1:Y:S06]  /*cd60*/  SHFL.IDX PT, R2, R6, 0x2, 0x181f ;  /* 0x00581f0006027f89 */ /* 0x000e6c00000e0000 */
[----:B------:R-:W-:-:S02]  /*cd70*/  @!P2 LOP3.LUT R8, R5, 0x40, RZ, 0xc0, !PT ;  /* 0x000000400508a812 */ /* 0x000fc400078ec0ff */
[----:B0-----:R-:W-:-:S05]  /*cd80*/  @!P2 LEA R3, P4, R12, R3, 0x1 ;  /* 0x000000030c03a211 */ /* 0x001fca00078808ff */
[----:B-1----:R-:W-:Y:S01]  /*cd90*/  @!P2 IMAD.X R2, RZ, RZ, R2, P4 ;  /* 0x000000ffff02a224 */ /* 0x002fe200020e0602 */
[----:B------:R-:W-:-:S04]  /*cda0*/  LOP3.LUT P4, RZ, R18, 0x10, RZ, 0xc0, !PT ;  /* 0x0000001012ff7812 */ /* 0x000fc8000788c0ff */
[----:B------:R-:W-:-:S04]  /*cdb0*/  @!P2 LOP3.LUT R3, R3, R2, RZ, 0x3c, !PT ;  /* 0x000000020303a212 */ /* 0x000fc800078e3cff */
[C---:B------:R-:W-:Y:S02]  /*cdc0*/  @!P2 LOP3.LUT R2, R3.reuse, R2, RZ, 0x3c, !PT ;  /* 0x000000020302a212 */ /* 0x040fe400078e3cff */
[----:B------:R-:W-:Y:S02]  /*cdd0*/  LOP3.LUT P3, RZ, R18, 0x8, RZ, 0xc0, !PT ;  /* 0x0000000812ff7812 */ /* 0x000fe4000786c0ff */
[----:B------:R-:W-:Y:S02]  /*cde0*/  @!P2 LOP3.LUT R3, R3, R2, RZ, 0x3c, !PT ;  /* 0x000000020303a212 */ /* 0x000fe400078e3cff */
[----:B------:R-:W-:-:S03]  /*cdf0*/  @!P2 SHF.R.U32.HI R8, RZ, 0x2, R8 ;  /* 0x00000002ff08a819 */ /* 0x000fc60000011608 */
[----:B------:R0:W-:Y:S01]  /*ce00*/  @!P2 LDGSTS.E.BYPASS.LTC128B.128 [R11+0x27400], desc[UR38][R2.64], !P4 ;  /* 0x27400000020bafae */ /* 0x0001e2000e101d66 */
[----:B------:R-:W-:Y:S02]  /*ce10*/  @!P2 ISETP.NE.U32.AND P4, PT, R8, RZ, PT ;  /* 0x000000ff0800a20c */ /* 0x000fe40003f85070 */
[----:B------:R-:W-:-:S03]  /*ce20*/  @!P2 LOP3.LUT R8, R7, 0x80, RZ, 0xc0, !PT ;  /* 0x000000800708a812 */ /* 0x000fc600078ec0ff */
[----:B------:R0:W-:Y:S01]  /*ce30*/  @!P2 LDGSTS.E.BYPASS.LTC128B.128 [R11+0x29400], desc[UR38][R2.64+0x80], !P3 ;  /* 0x29400080020bafae */ /* 0x0001e2000d901d66 */
[----:B------:R-:W-:-:S03]  /*ce40*/  @!P2 SHF.R.U32.HI R8, RZ, 0x3, R8 ;  /* 0x00000003ff08a819 */ /* 0x000fc60000011608 */
[----:B------:R0:W-:Y:S04]  /*ce50*/  @!P2 LDGSTS.E.BYPASS.LTC128B.128 [R11+0x2b400], desc[UR38][R2.64+0x100], !P6 ;  /* 0x2b400100020bafae */ /* 0x0001e8000f101d66 */
[----:B------:R0:W-:Y:S04]  /*ce60*/  @!P2 LDGSTS.E.BYPASS.LTC128B.128 [R11+0x2d400], desc[UR38][R2.64+0x180], !P5 ;  /* 0x2d400180020bafae */ /* 0x0001e8000e901d66 */
[----:B------:R0:W-:Y:S04]  /*ce70*/  @!P2 LDGSTS.E.BYPASS.LTC128B.128 [R11+0x2f400], desc[UR38][R2.64+0x200], !P0 ;  /* 0x2f400200020bafae */ /* 0x0001e8000c101d66 */
[----:B------:R0:W-:Y:S04]  /*ce80*/  @!P2 LDGSTS.E.BYPASS.LTC128B.128 [R11+0x31400], desc[UR38][R2.64+0x280], !P1 ;  /* 0x31400280020bafae */ /* 0x0001e8000c901d66 */
[----:B------:R0:W-:Y:S01]  /*ce90*/  @!P2 LDGSTS.E.BYPASS.LTC128B.128 [R11+0x33400], desc[UR38][R2.64+0x300], P4 ;  /* 0x33400300020bafae */ /* 0x0001e2000a101d66 */
[----:B------:R-:W-:-:S03]  /*cea0*/  @!P2 ISETP.NE.U32.AND P4, PT, R8, RZ, PT ;  /* 0x000000ff0800a20c */ /* 0x000fc60003f85070 */
[----:B------:R-:W1:Y:S04]  /*ceb0*/  SHFL.IDX PT, R6, R6, 0x3, 0x181f ;  /* 0x00781f0006067f89 */ /* 0x000e6800000e0000 */
[----:B------:R-:W2:Y:S06]  /*cec0*/  SHFL.IDX PT, R0, R0, 0x3, 0x181f ;  /* 0x00781f0000007f89 */ /* 0x000eac00000e0000 */
[----:B------:R0:W-:Y:S02]  /*ced0*/  @!P2 LDGSTS.E.BYPASS.LTC128B.128 [R11+0x35400], desc[UR38][R2.64+0x380], P4 ;  /* 0x35400380020bafae */ /* 0x0001e4000a101d66 */
.L_x_3566:
[----:B0-----:R-:W3:Y:S01]  /*cee0*/  LDL.LU R2, [R1+0x48] ;  /* 0x0000480001027983 */ /* 0x001ee20000300800 */
[----:B------:R-:W-:Y:S01]  /*cef0*/  BSSY B0, `(.L_x_3446) ;  /* 0x000001d000007945 */ /* 0x000fe20003800000 */
[----:B---3--:R-:W-:-:S13]  /*cf00*/  ISETP.GE.AND P2, PT, R2, R4, PT ;  /* 0x000000040200720c */ /* 0x008fda0003f46270 */
[----:B------:R-:W-:Y:S05]  /*cf10*/  @P2 BRA `(.L_x_3447) ;  /* 0x0000000000682947 */ /* 0x000fea0003800000 */
[----:B------:R-:W3:Y:S01]  /*cf20*/  LDL R8, [R1+0x4] ;  /* 0x0000040001087983 */ /* 0x000ee20000100800 */
[C---:B------:R-:W-:Y:S02]  /*cf30*/  LOP3.LUT P6, RZ, R18.reuse, 0x10, RZ, 0xc0, !PT ;  /* 0x0000001012ff7812 */ /* 0x040fe400078cc0ff */
[C---:B------:R-:W-:Y:S01]  /*cf40*/  LOP3.LUT P4, RZ, R18.reuse, 0x8, RZ, 0xc0, !PT ;  /* 0x0000000812ff7812 */ /* 0x040fe2000788c0ff */
[----:B------:R-:W0:Y:S01]  /*cf50*/  S2R R2, SR_TID.X ;  /* 0x0000000000027919 */ /* 0x000e220000002100 */
[----:B------:R-:W-:Y:S02]  /*cf60*/  LOP3.LUT P3, RZ, R18, 0x4, RZ, 0xc0, !PT ;  /* 0x0000000412ff7812 */ /* 0x000fe4000786c0ff */
[----:B------:R-:W-:Y:S02]  /*cf70*/  LOP3.LUT R5, R5, 0x40, RZ, 0xc0, !PT ;  /* 0x0000004005057812 */ /* 0x000fe400078ec0ff */
[----:B------:R-:W-:Y:S02]  /*cf80*/  LOP3.LUT R7, R7, 0x80, RZ, 0xc0, !PT ;  /* 0x0000008007077812 */ /* 0x000fe400078ec0ff */
[----:B------:R-:W-:-:S02]  /*cf90*/  SHF.R.U32.HI R5, RZ, 0x2, R5 ;  /* 0x00000002ff057819 */ /* 0x000fc40000011605 */
[----:B------:R-:W-:Y:S01]  /*cfa0*/  SHF.R.U32.HI R7, RZ, 0x3, R7 ;  /* 0x00000003ff077819 */ /* 0x000fe20000011607 */
[----:B0-----:R-:W-:-:S05]  /*cfb0*/  IMAD.SHL.U32 R2, R2, 0x8, RZ ;  /* 0x0000000802027824 */ /* 0x001fca00078e00ff */
[----:B------:R-:W-:-:S04]  /*cfc0*/  LOP3.LUT R2, R2, 0x38, RZ, 0xc0, !PT ;  /* 0x0000003802027812 */ /* 0x000fc800078ec0ff */
[----:B--2---:R-:W-:-:S05]  /*cfd0*/  LEA R2, P2, R2, R0, 0x1 ;  /* 0x0000000002027211 */ /* 0x004fca00078408ff */
[----:B-1----:R-:W-:Y:S01]  /*cfe0*/  IMAD.X R3, RZ, RZ, R6, P2 ;  /* 0x000000ffff037224 */ /* 0x002fe200010e0606 */
[----:B------:R-:W-:-:S04]  /*cff0*/  ISETP.NE.U32.AND P2, PT, R5, RZ, PT ;  /* 0x000000ff0500720c */ /* 0x000fc80003f45070 */
[----:B------:R-:W-:Y:S01]  /*d000*/  @!PT LDS RZ, [RZ] ;  /* 0x00000000fffff984 */ /* 0x000fe20000000800 */
[----:B------:R-:W-:Y:S01]  /*d010*/  @!PT LDS RZ, [RZ] ;  /* 0x00000000fffff984 */ /* 0x000fe20000000800 */
[----:B------:R-:W-:Y:S01]  /*d020*/  @!PT LDS RZ, [RZ] ;  /* 0x00000000fffff984 */ /* 0x000fe20000000800 */
[----:B---3--:R0:W-:Y:S04]  /*d030*/  LDGSTS.E.BYPASS.LTC128B.128 [R8+0x27c00], desc[UR38][R2.64], !P6 ;  /* 0x27c0000002087fae */ /* 0x0081e8000f101d66 */
[----:B------:R0:W-:Y:S04]  /*d040*/  LDGSTS.E.BYPASS.LTC128B.128 [R8+0x29c00], desc[UR38][R2.64+0x80], !P4 ;  /* 0x29c0008002087fae */ /* 0x0001e8000e101d66 */
[----:B------:R0:W-:Y:S01]  /*d050*/  LDGSTS.E.BYPASS.LTC128B.128 [R8+0x2bc00], desc[UR38][R2.64+0x100], !P3 ;  /* 0x2bc0010002087fae */ /* 0x0001e2000d901d66 */
[----:B------:R-:W-:-:S03]  /*d060*/  ISETP.NE.U32.AND P3, PT, R7, RZ, PT ;  /* 0x000000ff0700720c */ /* 0x000fc60003f65070 */
[----:B------:R0:W-:Y:S04]  /*d070*/  LDGSTS.E.BYPASS.LTC128B.128 [R8+0x2dc00], desc[UR38][R2.64+0x180], !P5 ;  /* 0x2dc0018002087fae */ /* 0x0001e8000e901d66 */
[----:B------:R0:W-:Y:S04]  /*d080*/  LDGSTS.E.BYPASS.LTC128B.128 [R8+0x2fc00], desc[UR38][R2.64+0x200], !P0 ;  /* 0x2fc0020002087fae */ /* 0x0001e8000c101d66 */
[----:B------:R0:W-:Y:S04]  /*d090*/  LDGSTS.E.BYPASS.LTC128B.128 [R8+0x31c00], desc[UR38][R2.64+0x280], !P1 ;  /* 0x31c0028002087fae */ /* 0x0001e8000c901d66 */
[----:B------:R0:W-:Y:S04]  /*d0a0*/  LDGSTS.E.BYPASS.LTC128B.128 [R8+0x33c00], desc[UR38][R2.64+0x300], P2 ;  /* 0x33c0030002087fae */ /* 0x0001e80009101d66 */
[----:B------:R0:W-:Y:S02]  /*d0b0*/  LDGSTS.E.BYPASS.LTC128B.128 [R8+0x35c00], desc[UR38][R2.64+0x380], P3 ;  /* 0x35c0038002087fae */ /* 0x0001e40009901d66 */
.L_x_3447:
[----:B------:R-:W-:Y:S05]  /*d0c0*/  BSYNC B0 ;  /* 0x0000000000007941 */ /* 0x000fea0003800000 */
.L_x_3446:
[----:B0-----:R-:W2:Y:S01]  /*d0d0*/  LDL R2, [R1+0x50] ;  /* 0x0000500001027983 */ /* 0x001ea20000100800 */
        /* <DEDUP_REMOVED lines=8> */
[----:B------:R-:W0:Y:S03]  /*d160*/  SYNCS.PHASECHK.TRANS64.TRYWAIT P0, [UR36+0x38820], R0 ;  /* 0x03882000ff0075a7 */ /* 0x000e260008000164 */
[----:B0-----:R-:W-:Y:S05]  /*d170*/  @!P0 BRA `(.L_x_3449) ;  /* 0x0000004800608947 */ /* 0x001fea0003800000 */
.L_x_3567:
[----:B------:R-:W-:Y:S05]  /*d180*/  BSYNC B0 ;  /* 0x0000000000007941 */ /* 0x000fea0003800000 */
.L_x_3448:
[----:B------:R-:W-:Y:S01]  /*d190*/  LOP3.LUT P0, RZ, R18, 0x2, RZ, 0xc0, !PT ;  /* 0x0000000212ff7812 */ /* 0x000fe2000780c0ff */
[----:B------:R-:W-:-:S12]  /*d1a0*/  BSSY B0, `(.L_x_3450) ;  /* 0x0000094000007945 */ /* 0x000fd80003800000 */
[----:B------:R-:W-:Y:S05]  /*d1b0*/  @!P0 BRA `(.L_x_3451) ;  /* 0x0000000800488947 */ /* 0x000fea0003800000 */
[----:B------:R-:W2:Y:S01]  /*d1c0*/  LDL R4, [R1+0x8] ;  /* 0x0000080001047983 */ /* 0x000ea20000100800 */
        /* <DEDUP_REMOVED lines=8> */
.L_x_3568:
[----:B------:R-:W-:Y:S05]  /*d250*/  BSYNC B1 ;  /* 0x0000000000017941 */ /* 0x000fea0003800000 */
.L_x_3452:
        /* <DEDUP_REMOVED lines=9> */
.L_x_3455:
[----:B------:R-:W-:Y:S05]  /*d2f0*/  BSYNC B1 ;  /* 0x0000000000017941 */ /* 0x000fea0003800000 */
.L_x_3454:
        /* <DEDUP_REMOVED lines=11> */
.L_x_3456:
        /* <DEDUP_REMOVED lines=15> */
.L_x_3457:
        /* <DEDUP_REMOVED lines=15> */
.L_x_3458:
        /* <DEDUP_REMOVED lines=15> */
.L_x_3459:
        /* <DEDUP_REMOVED lines=15> */
.L_x_3460:
        /* <DEDUP_REMOVED lines=15> */
.L_x_3461:
        /* <DEDUP_REMOVED lines=15> */
.L_x_3462:
        /* <DEDUP_REMOVED lines=15> */
.L_x_3463:
        /* <DEDUP_REMOVED lines=10> */
.L_x_3451:
[----:B------:R-:W-:Y:S05]  /*dae0*/  BSYNC B0 ;  /* 0x0000000000007941 */ /* 0x000fea0003800000 */
.L_x_3450:
[----:B------:R-:W2:Y:S04]  /*daf0*/  LDL.LU R4, [R1+0x4c] ;  /* 0x00004c0001047983 */ /* 0x000ea80000300800 */
[----:B------:R-:W3:Y:S01]  /*db00*/  LDL.LU R7, [R1+0x8] ;  /* 0x0000080001077983 */ /* 0x000ee20000300800 */
[----:B------:R-:W-:-:S05]  /*db10*/  VIADD R19, R19, 0x1 ;  /* 0x0000000113137836 */ /* 0x000fca0000000000 */
[----:B------:R-:W-:-:S04]  /*db20*/  ISETP.NE.AND P0, PT, R19, 0x2, PT ;  /* 0x000000021300780c */ /* 0x000fc80003f05270 */
[----:B0-----:R-:W-:Y:S02]  /*db30*/  SEL R0, RZ, 0x1, P0 ;  /* 0x00000001ff007807 */ /* 0x001fe40000000000 */
[----:B------:R-:W-:Y:S02]  /*db40*/  SEL R19, R19, RZ, P0 ;  /* 0x000000ff13137207 */ /* 0x000fe40000000000 */
[----:B--2---:R-:W-:Y:S02]  /*db50*/  ISETP.GE.AND P1, PT, R4, 0x41, PT ;  /* 0x000000410400780c */ /* 0x004fe40003f26270 */
[----:B---3--:R-:W-:-:S05]  /*db60*/  LOP3.LUT R7, R7, R0, RZ, 0x3c, !PT ;  /* 0x0000000007077212 */ /* 0x008fca00078e3cff */
[----:B------:R0:W-:Y:S06]  /*db70*/  STL [R1+0x8], R7 ;  /* 0x0000080701007387 */ /* 0x0001ec0000100800 */
[----:B------:R-:W-:Y:S05]  /*db80*/  @!P1 BRA `(.L_x_3464) ;  /* 0x0000002800509947 */ /* 0x000fea0003800000 */
[----:B------:R-:W1:Y:S01]  /*db90*/  LDL R4, [R1+0x20] ;  /* 0x0000200001047983 */ /* 0x000e620000100800 */
[----:B------:R-:W-:Y:S02]  /*dba0*/  IMAD.MOV.U32 R0, RZ, RZ, 0x1 ;  /* 0x00000001ff007424 */ /* 0x000fe400078e00ff */
[----:B-1----:R-:W-:-:S05]  /*dbb0*/  IMAD.MOV R6, RZ, RZ, -R4 ;  /* 0x000000ffff067224 */ /* 0x002fca00078e0a04 */
[----:B------:R-:W-:-:S05]  /*dbc0*/  VIADDMNMX R6, R6, R0, 0xffffffff, !PT ;  /* 0xffffffff06067446 */ /* 0x000fca0007800100 */
[----:B------:R-:W-:-:S05]  /*dbd0*/  IMAD.IADD R0, R4, 0x1, R6 ;  /* 0x0000000104007824 */ /* 0x000fca00078e0206 */
[----:B------:R-:W-:-:S04]  /*dbe0*/  LOP3.LUT R0, R0, 0x1, RZ, 0xc0, !PT ;  /* 0x0000000100007812 */ /* 0x000fc800078ec0ff */
[----:B------:R-:W-:Y:S01]  /*dbf0*/  ISETP.NE.U32.AND P0, PT, R0, 0x1, PT ;  /* 0x000000010000780c */ /* 0x000fe20003f05070 */
[----:B------:R-:W-:-:S12]  /*dc00*/  VIADD R0, R4, 0xfffffffe ;  /* 0xfffffffe04007836 */ /* 0x000fd80000000000 */
[----:B------:R-:W-:Y:S05]  /*dc10*/  @P0 BRA `(.L_x_3465) ;  /* 0x0000000c005c0947 */ /* 0x000fea0003800000 */
[----:B------:R-:W-:Y:S01]  /*dc20*/  LOP3.LUT P2, RZ, R18, 0x2, RZ, 0xc0, !PT ;  /* 0x0000000212ff7812 */ /* 0x000fe2000784c0ff */
[----:B------:R-:W-:-:S12]  /*dc30*/  BSSY B0, `(.L_x_3466) ;  /* 0x00000cc000007945 */ /* 0x000fd80003800000 */
[----:B------:R-:W-:Y:S05]  /*dc40*/  @!P2 BRA `(.L_x_3467) ;  /* 0x0000000c0028a947 */ /* 0x000fea0003800000 */
[----:B------:R-:W-:-:S13]  /*dc50*/  LOP3.LUT P2, RZ, R18, 0x1, RZ, 0xc0, !PT ;  /* 0x0000000112ff7812 */ /* 0x000fda000784c0ff */
[----:B------:R-:W-:Y:S05]  /*dc60*/  @!P2 BRA `(.L_x_3468) ;  /* 0x000000000050a947 */ /* 0x000fea0003800000 */
[----:B------:R-:W2:Y:S01]  /*dc70*/  LDL R9, [R1+0xc] ;  /* 0x00000c0001097983 */ /* 0x000ea20000100800 */
[----:B------:R-:W1:Y:S01]  /*dc80*/  LDC R5, c[0x0][0x43c] ;  /* 0x00010f00ff057b82 */ /* 0x000e620000000800 */
[----:B------:R-:W-:Y:S02]  /*dc90*/  ULDC.64 UR4, c[0x0][0x428] ;  /* 0x00010a0000047ab9 */ /* 0x000fe40000000a00 */
[----:B------:R-:W3:Y:S01]  /*dca0*/  LDL R8, [R1] ;  /* 0x0000000001087983 */ /* 0x000ee20000100800 */
[----:B-1----:R-:W-:-:S13]  /*dcb0*/  ISETP.NE.AND P0, PT, R5, 0x1, PT ;  /* 0x000000010500780c */ /* 0x002fda0003f05270 */
[----:B------:R-:W1:Y:S02]  /*dcc0*/  @P0 LDC.64 R2, c[0x0][0x440] ;  /* 0x00011000ff020b82 */ /* 0x000e640000000a00 */
[----:B-1----:R-:W-:-:S04]  /*dcd0*/  @P0 IMAD.HI.U32 R4, R0, R2, RZ ;  /* 0x0000000200040227 */ /* 0x002fc800078e00ff */
        /* <DEDUP_REMOVED lines=13> */
.L_x_3468:
        /* <DEDUP_REMOVED lines=8> */
.L_x_3569:
[----:B------:R-:W-:Y:S05]  /*de30*/  BSYNC B1 ;  /* 0x0000000000017941 */ /* 0x000fea0003800000 */
.L_x_3469:
        /* <DEDUP_REMOVED lines=9> */
.L_x_3472:
[----:B------:R-:W-:Y:S05]  /*ded0*/  BSYNC B1 ;  /* 0x0000000000017941 */ /* 0x000fea0003800000 */
.L_x_3471:
        /* <DEDUP_REMOVED lines=11> */
.L_x_3473:
        /* <DEDUP_REMOVED lines=13> */
.L_x_3570:
[----:B------:R-:W-:Y:S05]  /*e060*/  BSYNC B1 ;  /* 0x0000000000017941 */ /* 0x000fea0003800000 */
.L_x_3474:
        /* <DEDUP_REMOVED lines=11> */
.L_x_3477:
[----:B------:R-:W-:Y:S05]  /*e120*/  BSYNC B1 ;  /* 0x0000000000017941 */ /* 0x000fea0003800000 */
.L_x_3476:
        /* <DEDUP_REMOVED lines=9> */
.L_x_3478:
        /* <DEDUP_REMOVED lines=15> */
.L_x_3479:
        /* <DEDUP_REMOVED lines=15> */
.L_x_3480:
        /* <DEDUP_REMOVED lines=15> */
.L_x_3481:
        /* <DEDUP_REMOVED lines=15> */
.L_x_3482:
        /* <DEDUP_REMOVED lines=15> */
.L_x_3483:
        /* <DEDUP_REMOVED lines=15> */
.L_x_3484:
        /* <DEDUP_REMOVED lines=15> */
.L_x_3485:
        /* <DEDUP_REMOVED lines=10> */
.L_x_3467:
[----:B------:R-:W-:Y:S05]  /*e8f0*/  BSYNC B0 ;  /* 0x0000000000007941 */ /* 0x000fea0003800000 */
.L_x_3466:
[----:B------:R-:W2:Y:S04]  /*e900*/  LDL.LU R5, [R1+0x8] ;  /* 0x0000080001057983 */ /* 0x000ea80000300800 */
[----:B------:R-:W3:Y:S01]  /*e910*/  LDL.LU R4, [R1+0x20] ;  /* 0x0000200001047983 */ /* 0x000ee20000300800 */
[----:B------:R-:W-:-:S05]  /*e920*/  VIADD R19, R19, 0x1 ;  /* 0x0000000113137836 */ /* 0x000fca0000000000 */
[----:B------:R-:W-:-:S04]  /*e930*/  ISETP.NE.AND P0, PT, R19, 0x2, PT ;  /* 0x000000021300780c */ /* 0x000fc80003f05270 */
[----:B------:R-:W-:Y:S02]  /*e940*/  SEL R0, RZ, 0x1, P0 ;  /* 0x00000001ff007807 */ /* 0x000fe40000000000 */
[----:B------:R-:W-:Y:S02]  /*e950*/  SEL R19, R19, RZ, P0 ;  /* 0x000000ff13137207 */ /* 0x000fe40000000000 */
[----:B--2---:R-:W-:Y:S01]  /*e960*/  LOP3.LUT R5, R5, R0, RZ, 0x3c, !PT ;  /* 0x0000000005057212 */ /* 0x004fe200078e3cff */
[----:B---3--:R-:W-:-:S04]  /*e970*/  VIADD R0, R4, 0xfffffffd ;  /* 0xfffffffd04007836 */ /* 0x008fc80000000000 */
[----:B------:R1:W-:Y:S03]  /*e980*/  STL [R1+0x8], R5 ;  /* 0x0000080501007387 */ /* 0x0003e60000100800 */
.L_x_3465:
[----:B------:R-:W2:Y:S01]  /*e990*/  LDL.LU R2, [R1+0x1c] ;  /* 0x00001c0001027983 */ /* 0x000ea20000300800 */
[----:B------:R-:W-:Y:S01]  /*e9a0*/  IMAD.MOV R6, RZ, RZ, -R6 ;  /* 0x000000ffff067224 */ /* 0x000fe200078e0a06 */
[----:B------:R-:W-:Y:S04]  /*e9b0*/  BSSY B0, `(.L_x_3464) ;  /* 0x00001b1000007945 */ /* 0x000fe80003800000 */
[----:B--2---:R-:W-:-:S13]  /*e9c0*/  ISETP.NE.AND P0, PT, R2, R6, PT ;  /* 0x000000060200720c */ /* 0x004fda0003f05270 */
[----:B------:R-:W-:Y:S05]  /*e9d0*/  @!P0 BRA `(.L_x_3486) ;  /* 0x0000001800b88947 */ /* 0x000fea0003800000 */
.L_x_3527:
[----:B------:R-:W-:Y:S01]  /*e9e0*/  LOP3.LUT P0, RZ, R18, 0x2, RZ, 0xc0, !PT ;  /* 0x0000000212ff7812 */ /* 0x000fe2000780c0ff */
[----:B------:R-:W-:-:S12]  /*e9f0*/  BSSY B1, `(.L_x_3487) ;  /* 0x00000ce000017945 */ /* 0x000fd80003800000 */
[----:B--2---:R-:W-:Y:S05]  /*ea00*/  @!P0 BRA `(.L_x_3488) ;  /* 0x0000000c00308947 */ /* 0x004fea0003800000 */
[----:B------:R-:W-:Y:S01]  /*ea10*/  LOP3.LUT P0, RZ, R18, 0x1, RZ, 0xc0, !PT ;  /* 0x0000000112ff7812 */ /* 0x000fe2000780c0ff */
[----:B------:R-:W-:-:S12]  /*ea20*/  IMAD.MOV.U32 R6, RZ, RZ, R0 ;  /* 0x000000ffff067224 */ /* 0x000fd800078e0000 */
[----:B------:R-:W-:Y:S05]  /*ea30*/  @!P0 BRA `(.L_x_3489) ;  /* 0x0000000000508947 */ /* 0x000fea0003800000 */
[----:B0-----:R-:W2:Y:S01]  /*ea40*/  LDL R7, [R1+0xc] ;  /* 0x00000c0001077983 */ /* 0x001ea20000100800 */
[----:B------:R-:W0:Y:S01]  /*ea50*/  LDC R6, c[0x0][0x43c] ;  /* 0x00010f00ff067b82 */ /* 0x000e220000000800 */
[----:B------:R-:W-:Y:S02]  /*ea60*/  ULDC.64 UR4, c[0x0][0x428] ;  /* 0x00010a0000047ab9 */ /* 0x000fe40000000a00 */
[----:B-1----:R-:W3:Y:S01]  /*ea70*/  LDL R5, [R1] ;  /* 0x0000000001057983 */ /* 0x002ee20000100800 */
        /* <DEDUP_REMOVED lines=16> */
.L_x_3489:
[----:B------:R-:W3:Y:S01]  /*eb80*/  LDL R2, [R1+0x8] ;  /* 0x0000080001027983 */ /* 0x000ee20000100800 */
        /* <DEDUP_REMOVED lines=8> */
.L_x_3571:
[----:B------:R-:W-:Y:S05]  /*ec10*/  BSYNC B2 ;  /* 0x0000000000027941 */ /* 0x000fea0003800000 */
.L_x_3490:
        /* <DEDUP_REMOVED lines=9> */
.L_x_3493:
[----:B------:R-:W-:Y:S05]  /*ecb0*/  BSYNC B2 ;  /* 0x0000000000027941 */ /* 0x000fea0003800000 */
.L_x_3492:
        /* <DEDUP_REMOVED lines=11> */
.L_x_3494:
        /* <DEDUP_REMOVED lines=13> */
.L_x_3572:
[----:B------:R-:W-:Y:S05]  /*ee40*/  BSYNC B2 ;  /* 0x0000000000027941 */ /* 0x000fea0003800000 */
.L_x_3495:
        /* <DEDUP_REMOVED lines=11> */
.L_x_3498:
[----:B------:R-:W-:Y:S05]  /*ef00*/  BSYNC B2 ;  /* 0x0000000000027941 */ /* 0x000fea0003800000 */
.L_x_3497:
        /* <DEDUP_REMOVED lines=9> */
.L_x_3499:
        /* <DEDUP_REMOVED lines=15> */
.L_x_3500:
        /* <DEDUP_REMOVED lines=15> */
.L_x_3501:
        /* <DEDUP_REMOVED lines=15> */
.L_x_3502:
        /* <DEDUP_REMOVED lines=15> */
.L_x_3503:
        /* <DEDUP_REMOVED lines=15> */
.L_x_3504:
        /* <DEDUP_REMOVED lines=15> */
.L_x_3505:
        /* <DEDUP_REMOVED lines=15> */
.L_x_3506:
        /* <DEDUP_REMOVED lines=10> */
.L_x_3488:
[----:B------:R-:W-:Y:S05]  /*f6d0*/  BSYNC B1 ;  /* 0x0000000000017941 */ /* 0x000fea0003800000 */
.L_x_3487:
[----:B------:R-:W2:Y:S01]  /*f6e0*/  LDL.LU R2, [R1+0x8] ;  /* 0x0000080001027983 */ /* 0x000ea20000300800 */
[----:B------:R-:W-:Y:S01]  /*f6f0*/  LOP3.LUT P2, RZ, R18, 0x2, RZ, 0xc0, !PT ;  /* 0x0000000212ff7812 */ /* 0x000fe2000784c0ff */
[----:B0-----:R-:W-:Y:S01]  /*f700*/  VIADD R7, R19, 0x1 ;  /* 0x0000000113077836 */ /* 0x001fe20000000000 */
[----:B------:R-:W-:Y:S04]  /*f710*/  BSSY B1, `(.L_x_3507) ;  /* 0x00000d1000017945 */ /* 0x000fe80003800000 */
[----:B------:R-:W-:-:S04]  /*f720*/  ISETP.NE.AND P0, PT, R7, 0x2, PT ;  /* 0x000000020700780c */ /* 0x000fc80003f05270 */
[----:B------:R-:W-:Y:S02]  /*f730*/  SEL R6, RZ, 0x1, P0 ;  /* 0x00000001ff067807 */ /* 0x000fe40000000000 */
[----:B------:R-:W-:Y:S02]  /*f740*/  SEL R7, R7, RZ, P0 ;  /* 0x000000ff07077207 */ /* 0x000fe40000000000 */
[----:B--2---:R-:W-:Y:S01]  /*f750*/  LOP3.LUT R6, R2, R6, RZ, 0x3c, !PT ;  /* 0x0000000602067212 */ /* 0x004fe200078e3cff */
[----:B------:R-:W-:Y:S06]  /*f760*/  @!P2 BRA `(.L_x_3508) ;  /* 0x0000000c002ca947 */ /* 0x000fec0003800000 */
[----:B------:R-:W-:Y:S01]  /*f770*/  LOP3.LUT P2, RZ, R18, 0x1, RZ, 0xc0, !PT ;  /* 0x0000000112ff7812 */ /* 0x000fe2000784c0ff */
[----:B------:R-:W-:-:S12]  /*f780*/  VIADD R8, R0, 0xffffffff ;  /* 0xffffffff00087836 */ /* 0x000fd80000000000 */
[----:B------:R-:W-:Y:S05]  /*f790*/  @!P2 BRA `(.L_x_3509) ;  /* 0x000000000050a947 */ /* 0x000fea0003800000 */
[----:B------:R-:W2:Y:S01]  /*f7a0*/  LDL R10, [R1+0xc] ;  /* 0x00000c00010a7983 */ /* 0x000ea20000100800 */
[----:B------:R-:W0:Y:S01]  /*f7b0*/  LDC R4, c[0x0][0x43c] ;  /* 0x00010f00ff047b82 */ /* 0x000e220000000800 */
[----:B------:R-:W-:Y:S02]  /*f7c0*/  ULDC.64 UR4, c[0x0][0x428] ;  /* 0x00010a0000047ab9 */ /* 0x000fe40000000a00 */
[----:B------:R-:W3:Y:S01]  /*f7d0*/  LDL R9, [R1] ;  /* 0x0000000001097983 */ /* 0x000ee20000100800 */
[----:B0-----:R-:W-:-:S13]  /*f7e0*/  ISETP.NE.AND P0, PT, R4, 0x1, PT ;  /* 0x000000010400780c */ /* 0x001fda0003f05270 */
        /* <DEDUP_REMOVED lines=15> */
.L_x_3509:
        /* <DEDUP_REMOVED lines=8> */
.L_x_3573:
[----:B------:R-:W-:Y:S05]  /*f960*/  BSYNC B2 ;  /* 0x0000000000027941 */ /* 0x000fea0003800000 */
.L_x_3510:
        /* <DEDUP_REMOVED lines=9> */
.L_x_3513:
[----:B------:R-:W-:Y:S05]  /*fa00*/  BSYNC B2 ;  /* 0x0000000000027941 */ /* 0x000fea0003800000 */
.L_x_3512:
        /* <DEDUP_REMOVED lines=11> */
.L_x_3514:
        /* <DEDUP_REMOVED lines=13> */
.L_x_3574:
[----:B------:R-:W-:Y:S05]  /*fb90*/  BSYNC B2 ;  /* 0x0000000000027941 */ /* 0x000fea0003800000 */
.L_x_3515:
        /* <DEDUP_REMOVED lines=11> */
.L_x_3518:
[----:B------:R-:W-:Y:S05]  /*fc50*/  BSYNC B2 ;  /* 0x0000000000027941 */ /* 0x000fea0003800000 */
.L_x_3517:
        /* <DEDUP_REMOVED lines=9> */
.L_x_3519:
        /* <DEDUP_REMOVED lines=15> */
.L_x_3520:
        /* <DEDUP_REMOVED lines=15> */
.L_x_3521:
        /* <DEDUP_REMOVED lines=15> */
.L_x_3522:
        /* <DEDUP_REMOVED lines=15> */
.L_x_3523:
        /* <DEDUP_REMOVED lines=15> */
.L_x_3524:
        /* <DEDUP_REMOVED lines=15> */
.L_x_3525:
        /* <DEDUP_REMOVED lines=15> */
.L_x_3526:
        /* <DEDUP_REMOVED lines=10> */
.L_x_3508:
[----:B------:R-:W-:Y:S05]  /*10420*/  BSYNC B1 ;  /* 0x0000000000017941 */ /* 0x000fea0003800000 */
.L_x_3507:
[----:B------:R-:W-:Y:S01]  /*10430*/  VIADD R7, R7, 0x1 ;  /* 0x0000000107077836 */ /* 0x000fe20000000000 */
[C---:B------:R-:W-:Y:S01]  /*10440*/  ISETP.GT.AND P1, PT, R0.reuse, 0x1, PT ;  /* 0x000000010000780c */ /* 0x040fe20003f24270 */
[----:B------:R-:W-:-:S03]  /*10450*/  VIADD R0, R0, 0xfffffffe ;  /* 0xfffffffe00007836 */ /* 0x000fc60000000000 */
[----:B------:R-:W-:-:S04]  /*10460*/  ISETP.NE.AND P0, PT, R7, 0x2, PT ;  /* 0x000000020700780c */ /* 0x000fc80003f05270 */
[----:B------:R-:W-:Y:S02]  /*10470*/  SEL R2, RZ, 0x1, P0 ;  /* 0x00000001ff027807 */ /* 0x000fe40000000000 */
[----:B------:R-:W-:Y:S02]  /*10480*/  SEL R19, R7, RZ, P0 ;  /* 0x000000ff07137207 */ /* 0x000fe40000000000 */
[----:B------:R-:W-:-:S05]  /*10490*/  LOP3.LUT R2, R6, R2, RZ, 0x3c, !PT ;  /* 0x0000000206027212 */ /* 0x000fca00078e3cff */
[----:B------:R2:W-:Y:S01]  /*104a0*/  STL [R1+0x8], R2 ;  /* 0x0000080201007387 */ /* 0x0005e20000100800 */
[----:B------:R-:W-:Y:S05]  /*104b0*/  @P1 BRA `(.L_x_3527) ;  /* 0xffffffe400481947 */ /* 0x000fea000383ffff */
.L_x_3486:
[----:B------:R-:W-:Y:S05]  /*104c0*/  BSYNC B0 ;  /* 0x0000000000007941 */ /* 0x000fea0003800000 */
.L_x_3464:
        /* <DEDUP_REMOVED lines=10> */
.L_x_3432:
[----:B0-----:R-:W0:Y:S01]  /*10570*/  S2R R3, SR_CgaCtaId ;  /* 0x0000000000037919 */ /* 0x001e220000008800 */
[----:B------:R-:W-:Y:S01]  /*10580*/  MOV R0, 0x400 ;  /* 0x0000040000007802 */ /* 0x000fe20000000f00 */
[----:B------:R-:W-:Y:S01]  /*10590*/  BSSY B0, `(.L_x_3529) ;  /* 0x0000005000007945 */ /* 0x000fe20003800000 */
[----:B------:R-:W-:Y:S02]  /*105a0*/  SHF.L.U32 R2, R2, 0x1f, RZ ;  /* 0x0000001f02027819 */ /* 0x000fe400000006ff */
[----:B0-----:R-:W-:-:S04]  /*105b0*/  LEA R9, R3, R0, 0x18 ;  /* 0x0000000003097211 */ /* 0x001fc800078ec0ff */
[----:B------:R-:W0:Y:S02]  /*105c0*/  SYNCS.PHASECHK.TRANS64.TRYWAIT P0, [R9+URZ+0x38820], R2 ;  /* 0x03882002090075a7 */ /* 0x000e24000800017f */
[----:B0-----:R-:W-:Y:S05]  /*105d0*/  @!P0 BRA `(.L_x_3530) ;  /* 0x0000001400ec8947 */ /* 0x001fea0003800000 */
.L_x_3575:
[----:B------:R-:W-:Y:S05]  /*105e0*/  BSYNC B0 ;  /* 0x0000000000007941 */ /* 0x000fea0003800000 */
.L_x_3529:
[----:B------:R-:W-:-:S03]  /*105f0*/  UMOV UR4, 0xffffffff ;  /* 0xffffffff00047882 */ /* 0x000fc60000000000 */
[----:B------:R-:W-:Y:S05]  /*10600*/  BRA.DIV UR4, `(.L_x_3531) ;  /* 0x0000001604f47947 */ /* 0x000fea000b800000 */
[----:B------:R-:W2:Y:S02]  /*10610*/  S2R R0, SR_TID.X ;  /* 0x0000000000007919 */ /* 0x000ea40000002100 */
[----:B--2---:R-:W-:-:S04]  /*10620*/  SHF.R.U32.HI R0, RZ, 0x5, R0 ;  /* 0x00000005ff007819 */ /* 0x004fc80000011600 */
[----:B------:R-:W-:-:S05]  /*10630*/  LOP3.LUT R0, R0, 0x3, RZ, 0xc0, !PT ;  /* 0x0000000300007812 */ /* 0x000fca00078ec0ff */
[----:B------:R2:W3:Y:S02]  /*10640*/  SHFL.IDX PT, R14, R0, RZ, 0x1f ;  /* 0x00001fff000e7589 */ /* 0x0004e400000e0000 */
.L_x_3578:
[----:B---3--:R-:W-:Y:S01]  /*10650*/  ISETP.NE.AND P0, PT, R14, RZ, PT ;  /* 0x000000ff0e00720c */ /* 0x008fe20003f05270 */
[----:B------:R-:W-:-:S12]  /*10660*/  BSSY B0, `(.L_x_3532) ;  /* 0x000001e000007945 */ /* 0x000fd80003800000 */
[----:B------:R-:W-:Y:S05]  /*10670*/  @P0 BRA `(.L_x_3533) ;  /* 0x0000000000700947 */ /* 0x000fea0003800000 */
[----:B------:R-:W-:-:S03]  /*10680*/  UMOV UR4, 0xffffffff ;  /* 0xffffffff00047882 */ /* 0x000fc60000000000 */
[----:B------:R-:W-:Y:S05]  /*10690*/  BRA.DIV UR4, `(.L_x_3534) ;  /* 0x0000001a04047947 */ /* 0x000fea000b800000 */
[----:B------:R-:W-:-:S13]  /*106a0*/  ELECT P6, URZ, PT ;  /* 0x00000000003f782f */ /* 0x000fda00038c0000 */
.L_x_3581:
[----:B------:R-:W-:Y:S05]  /*106b0*/  @!P6 BRA `(.L_x_3533) ;  /* 0x000000000060e947 */ /* 0x000fea0003800000 */
[----:B-1----:R-:W3:Y:S01]  /*106c0*/  LDL.LU R6, [R1+0x8] ;  /* 0x0000080001067983 */ /* 0x002ee20000300800 */
[----:B--2---:R-:W-:Y:S02]  /*106d0*/  VIADD R0, R9, 0x38840 ;  /* 0x0003884009007836 */ /* 0x004fe40000000000 */
[C---:B0-----:R-:W-:Y:S02]  /*106e0*/  VIADD R2, R19.reuse, 0x1 ;  /* 0x0000000113027836 */ /* 0x041fe40000000000 */
[----:B------:R-:W-:-:S03]  /*106f0*/  IMAD R5, R19, 0x8, R0 ;  /* 0x0000000813057824 */ /* 0x000fc600078e0200 */
        /* <DEDUP_REMOVED lines=9> */
.L_x_3582:
[----:B------:R-:W1:Y:S01]  /*10790*/  SYNCS.PHASECHK.TRANS64.TRYWAIT P0, [R7+URZ], R2 ;  /* 0x00000002070075a7 */ /* 0x000e62000800017f */
[----:B------:R-:W-:-:S04]  /*107a0*/  VIADD R0, R9, 0x38860 ;  /* 0x0003886009007836 */ /* 0x000fc80000000000 */
[----:B------:R-:W-:Y:S01]  /*107b0*/  IMAD R19, R19, 0x8, R0 ;  /* 0x0000000813137824 */ /* 0x000fe200078e0200 */
[----:B-1----:R-:W-:Y:S06]  /*107c0*/  @!P0 BRA `(.L_x_3536) ;  /* 0x0000001400ec8947 */ /* 0x002fec0003800000 */
.L_x_3583:
[----:B------:R-:W2:Y:S02]  /*107d0*/  SYNCS.PHASECHK.TRANS64.TRYWAIT P0, [R19+URZ], R4 ;  /* 0x00000004130075a7 */ /* 0x000ea4000800017f */
[----:B--2---:R-:W-:Y:S05]  /*107e0*/  @!P0 BRA `(.L_x_3537) ;  /* 0x0000001400f88947 */ /* 0x004fea0003800000 */
.L_x_3584:
[----:B------:R-:W-:-:S07]  /*107f0*/  IMAD R3, R3, 0x8, R0 ;  /* 0x0000000803037824 */ /* 0x000fce00078e0200 */
.L_x_3538:
[----:B---3--:R3:W4:Y:S02]  /*10800*/  SYNCS.PHASECHK.TRANS64.TRYWAIT P0, [R3+URZ], R2 ;  /* 0x00000002030075a7 */ /* 0x008724000800017f */
[----:B----4-:R-:W-:Y:S05]  /*10810*/  @!P0 NANOSLEEP.SYNCS 0x989680 ;  /* 0x009896800000895d */ /* 0x010fea0003900000 */
[----:B------:R-:W4:Y:S02]  /*10820*/  @!P0 SYNCS.PHASECHK.TRANS64 P0, [R3+URZ], R2 ;  /* 0x00000002030085a7 */ /* 0x000f24000800007f */
[----:B----4-:R-:W-:Y:S05]  /*10830*/  @!P0 BRA `(.L_x_3538) ;  /* 0xfffffffc00f08947 */ /* 0x010fea000383ffff */
.L_x_3533:
[----:B------:R-:W-:Y:S05]  /*10840*/  BSYNC B0 ;  /* 0x0000000000007941 */ /* 0x000fea0003800000 */
.L_x_3532:
[----:B------:R-:W-:Y:S05]  /*10850*/  EXIT ;  /* 0x000000000000794d */ /* 0x000fea0003800000 */
.L_x_3406:
[----:B0-----:R-:W-:-:S04]  /*10860*/  IMAD.U32 R3, RZ, RZ, UR37 ;  /* 0x00000025ff037e24 */ /* 0x001fc8000f8e00ff */
[----:B------:R0:W1:Y:S03]  /*10870*/  SYNCS.PHASECHK.TRANS64.TRYWAIT P1, [R3+URZ+0x38800], R4 ;  /* 0x03880004030075a7 */ /* 0x000066000802017f */
[----:B-1----:R-:W-:Y:S05]  /*10880*/  @!P1 NANOSLEEP.SYNCS 0x989680 ;  /* 0x009896800000995d */ /* 0x002fea0003900000 */
[----:B------:R-:W1:Y:S02]  /*10890*/  @!P1 SYNCS.PHASECHK.TRANS64 P1, [R3+URZ+0x38800], R4 ;  /* 0x03880004030095a7 */ /* 0x000e64000802007f */
[----:B-1----:R-:W-:Y:S05]  /*108a0*/  @!P1 BRA `(.L_x_3406) ;  /* 0xfffffffc00ec9947 */ /* 0x002fea000383ffff */
[----:B------:R-:W-:Y:S05]  /*108b0*/  BRA `(.L_x_3539) ;  /* 0xffffff2000a07947 */ /* 0x000fea000383ffff */
.L_x_3410:
[----:B-1----:R1:W2:Y:S02]  /*108c0*/  SYNCS.PHASECHK.TRANS64.TRYWAIT P1, [R3+URZ+0x38830], R6 ;  /* 0x03883006030075a7 */ /* 0x0022a4000802017f */
[----:B--2---:R-:W-:Y:S05]  /*108d0*/  @!P1 NANOSLEEP.SYNCS 0x989680 ;  /* 0x009896800000995d */ /* 0x004fea0003900000 */
[----:B------:R-:W2:Y:S02]  /*108e0*/  @!P1 SYNCS.PHASECHK.TRANS64 P1, [R3+URZ+0x38830], R6 ;  /* 0x03883006030095a7 */ /* 0x000ea4000802007f */
[----:B--2---:R-:W-:Y:S05]  /*108f0*/  @!P1 BRA `(.L_x_3410) ;  /* 0xfffffffc00f09947 */ /* 0x004fea000383ffff */
[----:B------:R-:W-:Y:S05]  /*10900*/  BRA `(.L_x_3409) ;  /* 0xffffff2000b87947 */ /* 0x000fea000383ffff */
.L_x_3411:
[----:B--2---:R-:W-:-:S04]  /*10910*/  IMAD.U32 R5, RZ, RZ, UR37 ;  /* 0x00000025ff057e24 */ /* 0x004fc8000f8e00ff */
[----:B------:R2:W3:Y:S03]  /*10920*/  SYNCS.PHASECHK.TRANS64.TRYWAIT P1, [R5+URZ+0x38810], R4 ;  /* 0x03881004050075a7 */ /* 0x0004e6000802017f */
[----:B---3--:R-:W-:Y:S05]  /*10930*/  @!P1 NANOSLEEP.SYNCS 0x989680 ;  /* 0x009896800000995d */ /* 0x008fea0003900000 */
[----:B------:R-:W3:Y:S02]  /*10940*/  @!P1 SYNCS.PHASECHK.TRANS64 P1, [R5+URZ+0x38810], R4 ;  /* 0x03881004050095a7 */ /* 0x000ee4000802007f */
[----:B---3--:R-:W-:Y:S05]  /*10950*/  @!P1 BRA `(.L_x_3411) ;  /* 0xfffffffc00ec9947 */ /* 0x008fea000383ffff */
[----:B------:R-:W-:Y:S05]  /*10960*/  BRA `(.L_x_3540) ;  /* 0xffffff2400407947 */ /* 0x000fea000383ffff */
.L_x_3415:
[----:B----4-:R4:W0:Y:S02]  /*10970*/  SYNCS.PHASECHK.TRANS64.TRYWAIT P1, [R3+URZ+0x38850], R6 ;  /* 0x03885006030075a7 */ /* 0x010824000802017f */
[----:B0-----:R-:W-:Y:S05]  /*10980*/  @!P1 NANOSLEEP.SYNCS 0x989680 ;  /* 0x009896800000995d */ /* 0x001fea0003900000 */
[----:B------:R-:W0:Y:S02]  /*10990*/  @!P1 SYNCS.PHASECHK.TRANS64 P1, [R3+URZ+0x38850], R6 ;  /* 0x03885006030095a7 */ /* 0x000e24000802007f */
[----:B0-----:R-:W-:Y:S05]  /*109a0*/  @!P1 BRA `(.L_x_3415) ;  /* 0xfffffffc00f09947 */ /* 0x001fea000383ffff */
[----:B------:R-:W-:Y:S05]  /*109b0*/  BRA `(.L_x_3414) ;  /* 0xffffff24004c7947 */ /* 0x000fea000383ffff */
.L_x_3420:
[----:B-1----:R-:W-:-:S04]  /*109c0*/  IMAD.U32 R5, RZ, RZ, UR5 ;  /* 0x00000005ff057e24 */ /* 0x002fc8000f8e00ff */
[----:B------:R1:W2:Y:S03]  /*109d0*/  SYNCS.PHASECHK.TRANS64.TRYWAIT P3, [R5+URZ+0x38830], R4 ;  /* 0x03883004050075a7 */ /* 0x0002a6000806017f */
[----:B--2---:R-:W-:Y:S05]  /*109e0*/  @!P3 NANOSLEEP.SYNCS 0x989680 ;  /* 0x009896800000b95d */ /* 0x004fea0003900000 */
[----:B------:R-:W2:Y:S02]  /*109f0*/  @!P3 SYNCS.PHASECHK.TRANS64 P3, [R5+URZ+0x38830], R4 ;  /* 0x038830040500b5a7 */ /* 0x000ea4000806007f */
[----:B--2---:R-:W-:Y:S05]  /*10a00*/  @!P3 BRA `(.L_x_3420) ;  /* 0xfffffffc00ecb947 */ /* 0x004fea000383ffff */
[----:B------:R-:W-:Y:S05]  /*10a10*/  BRA `(.L_x_3419) ;  /* 0xffffff4800cc7947 */ /* 0x000fea000383ffff */
.L_x_3424:
[----:B-1----:R-:W-:-:S04]  /*10a20*/  IMAD.U32 R5, RZ, RZ, UR5 ;  /* 0x00000005ff057e24 */ /* 0x002fc8000f8e00ff */
[----:B------:R1:W3:Y:S03]  /*10a30*/  SYNCS.PHASECHK.TRANS64.TRYWAIT P3, [R5+URZ+0x38850], R4 ;  /* 0x03885004050075a7 */ /* 0x0002e6000806017f */
[----:B---3--:R-:W-:Y:S05]  /*10a40*/  @!P3 NANOSLEEP.SYNCS 0x989680 ;  /* 0x009896800000b95d */ /* 0x008fea0003900000 */
[----:B------:R-:W3:Y:S02]  /*10a50*/  @!P3 SYNCS.PHASECHK.TRANS64 P3, [R5+URZ+0x38850], R4 ;  /* 0x038850040500b5a7 */ /* 0x000ee4000806007f */
[----:B---3--:R-:W-:Y:S05]  /*10a60*/  @!P3 BRA `(.L_x_3424) ;  /* 0xfffffffc00ecb947 */ /* 0x008fea000383ffff */
[----:B------:R-:W-:Y:S05]  /*10a70*/  BRA `(.L_x_3423) ;  /* 0xffffff4c003c7947 */ /* 0x000fea000383ffff */
.L_x_3436:
        /* <DEDUP_REMOVED lines=11> */
.L_x_3542:
[----:B------:R-:W-:Y:S05]  /*10b30*/  BSYNC B0 ;  /* 0x0000000000007941 */ /* 0x000fea0003800000 */
.L_x_3541:
[----:B------:R-:W-:Y:S05]  /*10b40*/  BRA `(.L_x_3543) ;  /* 0xffffffa800787947 */ /* 0x000fea000383ffff */
.L_x_3438:
[----:B------:R-:W-:Y:S01]  /*10b50*/  BSSY B0, `(.L_x_3544) ;  /* 0x0000006000007945 */ /* 0x000fe20003800000 */
[----:B------:R-:W-:-:S07]  /*10b60*/  IMAD.MOV.U32 R15, RZ, RZ, -0x1 ;  /* 0xffffffffff0f7424 */ /* 0x000fce00078e00ff */
[----:B01----:R-:W-:Y:S05]  /*10b70*/  WARPSYNC.COLLECTIVE R15, `(.L_x_3545) ;  /* 0x000000000f0c7348 */ /* 0x003fea0003c00000 */
[----:B------:R-:W-:Y:S02]  /*10b80*/  ELECT P6, UR62, PT ;  /* 0x00000000003e782f */ /* 0x000fe400038c0000 */
[----:B------:R-:W-:Y:S01]  /*10b90*/  MOV R14, UR62 ;  /* 0x0000003e000e7c02 */ /* 0x000fe20008000f00 */
[----:B01----:R-:W-:Y:S10]  /*10ba0*/  ENDCOLLECTIVE ;  /* 0x000000000000791b */ /* 0x003ff40003800000 */
.L_x_3545:
[----:B------:R-:W-:Y:S05]  /*10bb0*/  BSYNC B0 ;  /* 0x0000000000007941 */ /* 0x000fea0003800000 */
.L_x_3544:
[----:B------:R-:W-:Y:S05]  /*10bc0*/  BRA `(.L_x_3546) ;  /* 0xffffffa800787947 */ /* 0x000fea000383ffff */
.L_x_3440:
[----:B-1----:R1:W3:Y:S02]  /*10bd0*/  SYNCS.PHASECHK.TRANS64.TRYWAIT P0, [R0+URZ+0x38840], R2 ;  /* 0x03884002000075a7 */ /* 0x0022e4000800017f */
[----:B---3--:R-:W-:Y:S05]  /*10be0*/  @!P0 NANOSLEEP.SYNCS 0x989680 ;  /* 0x009896800000895d */ /* 0x008fea0003900000 */
[----:B------:R-:W3:Y:S02]  /*10bf0*/  @!P0 SYNCS.PHASECHK.TRANS64 P0, [R0+URZ+0x38840], R2 ;  /* 0x03884002000085a7 */ /* 0x000ee4000800007f */
[----:B---3--:R-:W-:Y:S05]  /*10c00*/  @!P0 BRA `(.L_x_3440) ;  /* 0xfffffffc00f08947 */ /* 0x008fea000383ffff */
[----:B------:R-:W-:Y:S05]  /*10c10*/  BRA `(.L_x_3547) ;  /* 0xffffffa800d07947 */ /* 0x000fea000383ffff */
.L_x_3443:
        /* <DEDUP_REMOVED lines=8> */
.L_x_3548:
[----:B------:R-:W-:Y:S01]  /*10ca0*/  IMAD.MOV.U32 R13, RZ, RZ, R0 ;  /* 0x000000ffff0d7224 */ /* 0x000fe200078e0000 */
[----:B------:R-:W-:Y:S01]  /*10cb0*/  LOP3.LUT R5, R5, 0x7f, RZ, 0xc0, !PT ;  /* 0x0000007f05057812 */ /* 0x000fe200078ec0ff */
[----:B------:R-:W-:-:S07]  /*10cc0*/  IMAD.MOV.U32 R6, RZ, RZ, R14 ;  /* 0x000000ffff067224 */ /* 0x000fce00078e000e */
[----:B------:R-:W-:Y:S05]  /*10cd0*/  WARPSYNC.COLLECTIVE R15, `(.L_x_3549) ;  /* 0x000000000f087348 */ /* 0x000fea0003c00000 */
[----:B------:R0:W1:Y:S02]  /*10ce0*/  SHFL.IDX P6, R14, R13, R12, R11 ;  /* 0x0000000c0d0e7389 */ /* 0x00006400000c000b */
[----:B01----:R-:W-:Y:S01]  /*10cf0*/  ENDCOLLECTIVE ;  /* 0x000000000000791b */ /* 0x003fe20003800000 */
.L_x_3549:
[----:B------:R-:W-:Y:S02]  /*10d00*/  ULDC UR4, c[0x0][0x288] ;  /* 0x0000a20000047ab9 */ /* 0x000fe40000000800 */
[----:B------:R-:W-:Y:S01]  /*10d10*/  IMAD R3, R7, UR4, RZ ;  /* 0x0000000407037c24 */ /* 0x000fe2000f8e02ff */
[----:B------:R-:W-:Y:S01]  /*10d20*/  SHF.R.U32.HI R15, RZ, 0x3, R5 ;  /* 0x00000003ff0f7819 */ /* 0x000fe20000011605 */
[----:B------:R-:W-:Y:S02]  /*10d30*/  IMAD.MOV.U32 R13, RZ, RZ, R2 ;  /* 0x000000ffff0d7224 */ /* 0x000fe400078e0002 */
[----:B------:R-:W-:Y:S02]  /*10d40*/  IMAD.MOV.U32 R12, RZ, RZ, 0x1 ;  /* 0x00000001ff0c7424 */ /* 0x000fe400078e00ff */
[----:B------:R-:W-:Y:S02]  /*10d50*/  IMAD R7, R4, 0x40, R15 ;  /* 0x0000004004077824 */ /* 0x000fe400078e020f */
[----:B------:R-:W-:-:S02]  /*10d60*/  IMAD.MOV.U32 R15, RZ, RZ, -0x1 ;  /* 0xffffffffff0f7424 */ /* 0x000fc400078e00ff */
[----:B------:R-:W-:Y:S01]  /*10d70*/  IMAD.MOV.U32 R5, RZ, RZ, R14 ;  /* 0x000000ffff057224 */ /* 0x000fe200078e000e */
[----:B------:R-:W-:-:S13]  /*10d80*/  ISETP.GE.AND P1, PT, R7, R3, PT ;  /* 0x000000030700720c */ /* 0x000fda0003f26270 */
[----:B------:R-:W-:Y:S05]  /*10d90*/  WARPSYNC.COLLECTIVE R15, `(.L_x_3550) ;  /* 0x000000000f087348 */ /* 0x000fea0003c00000 */
[----:B------:R0:W1:Y:S02]  /*10da0*/  SHFL.IDX P6, R14, R13, R12, R11 ;  /* 0x0000000c0d0e7389 */ /* 0x00006400000c000b */
[----:B01----:R-:W-:Y:S01]  /*10db0*/  ENDCOLLECTIVE ;  /* 0x000000000000791b */ /* 0x003fe20003800000 */
.L_x_3550:
[----:B------:R0:W-:Y:S01]  /*10dc0*/  STL [R1+0x14], R7 ;  /* 0x0000140701007387 */ /* 0x0001e20000100800 */
[----:B------:R-:W-:Y:S01]  /*10dd0*/  @!P1 LEA R5, P2, R10, R5, 0x1 ;  /* 0x000000050a059211 */ /* 0x000fe200078408ff */
[----:B------:R-:W-:-:S04]  /*10de0*/  IMAD.MOV.U32 R13, RZ, RZ, R0 ;  /* 0x000000ffff0d7224 */ /* 0x000fc800078e0000 */
[----:B------:R-:W-:-:S05]  /*10df0*/  @!P1 IMAD.X R4, RZ, RZ, R6, P2 ;  /* 0x000000ffff049224 */ /* 0x000fca00010e0606 */
[----:B------:R-:W-:Y:S01]  /*10e00*/  @!P1 LOP3.LUT R5, R5, R4, RZ, 0x3c, !PT ;  /* 0x0000000405059212 */ /* 0x000fe200078e3cff */
[----:B0-----:R-:W-:-:S07]  /*10e10*/  IMAD.MOV.U32 R6, RZ, RZ, R14 ;  /* 0x000000ffff067224 */ /* 0x001fce00078e000e */
[----:B------:R-:W-:Y:S05]  /*10e20*/  WARPSYNC.COLLECTIVE R15, `(.L_x_3551) ;  /* 0x000000000f087348 */ /* 0x000fea0003c00000 */
[----:B------:R0:W1:Y:S02]  /*10e30*/  SHFL.IDX P6, R14, R13, R12, R11 ;  /* 0x0000000c0d0e7389 */ /* 0x00006400000c000b */
[----:B01----:R-:W-:Y:S01]  /*10e40*/  ENDCOLLECTIVE ;  /* 0x000000000000791b */ /* 0x003fe20003800000 */
.L_x_3551:
[----:B------:R-:W-:-:S04]  /*10e50*/  @!P1 LOP3.LUT R4, R5, R4, RZ, 0x3c, !PT ;  /* 0x0000000405049212 */ /* 0x000fc800078e3cff */
[----:B------:R-:W-:-:S05]  /*10e60*/  @!P1 LOP3.LUT R5, R5, R4, RZ, 0x3c, !PT ;  /* 0x0000000405059212 */ /* 0x000fca00078e3cff */
[----:B------:R-:W-:Y:S01]  /*10e70*/  @!PT LDS RZ, [RZ] ;  /* 0x00000000fffff984 */ /* 0x000fe20000000800 */
[----:B------:R-:W-:Y:S01]  /*10e80*/  @!PT LDS RZ, [RZ] ;  /* 0x00000000fffff984 */ /* 0x000fe20000000800 */
[----:B------:R-:W-:Y:S01]  /*10e90*/  @!PT LDS RZ, [RZ] ;  /* 0x00000000fffff984 */ /* 0x000fe20000000800 */
[----:B------:R0:W-:Y:S01]  /*10ea0*/  @!P1 LDGSTS.E.BYPASS.LTC128B.128 [R9+0x20400], desc[UR38][R4.64], !P0 ;  /* 0x2040000004099fae */ /* 0x0001e2000c101d66 */
[----:B------:R-:W-:Y:S02]  /*10eb0*/  IMAD.MOV.U32 R13, RZ, RZ, R2 ;  /* 0x000000ffff0d7224 */ /* 0x000fe400078e0002 */
[----:B------:R-:W-:Y:S02]  /*10ec0*/  IMAD.MOV.U32 R12, RZ, RZ, 0x2 ;  /* 0x00000002ff0c7424 */ /* 0x000fe400078e00ff */
[----:B0-----:R-:W-:Y:S02]  /*10ed0*/  VIADD R5, R7, 0x10 ;  /* 0x0000001007057836 */ /* 0x001fe40000000000 */
[----:B------:R-:W-:-:S07]  /*10ee0*/  IMAD.MOV.U32 R4, RZ, RZ, R14 ;  /* 0x000000ffff047224 */ /* 0x000fce00078e000e */
[----:B------:R-:W-:Y:S05]  /*10ef0*/  WARPSYNC.COLLECTIVE R15, `(.L_x_3552) ;  /* 0x000000000f087348 */ /* 0x000fea0003c00000 */
[----:B------:R0:W1:Y:S02]  /*10f00*/  SHFL.IDX P6, R14, R13, R12, R11 ;  /* 0x0000000c0d0e7389 */ /* 0x00006400000c000b */
[----:B01----:R-:W-:Y:S01]  /*10f10*/  ENDCOLLECTIVE ;  /* 0x000000000000791b */ /* 0x003fe20003800000 */
.L_x_3552:
[----:B------:R-:W-:Y:S01]  /*10f20*/  ISETP.GE.AND P1, PT, R5, R3, PT ;  /* 0x000000030500720c */ /* 0x000fe20003f26270 */
[----:B------:R-:W-:Y:S01]  /*10f30*/  VIADD R7, R7, 0x20 ;  /* 0x0000002007077836 */ /* 0x000fe20000000000 */
[----:B------:R0:W-:Y:S04]  /*10f40*/  STL [R1+0x28], R5 ;  /* 0x0000280501007387 */ /* 0x0001e80000100800 */
[----:B------:R1:W-:Y:S07]  /*10f50*/  STL [R1+0x2c], R7 ;  /* 0x00002c0701007387 */ /* 0x0003ee0000100800 */
[----:B0-----:R-:W-:Y:S01]  /*10f60*/  @!P1 LEA R5, P2, R10, R4, 0x1 ;  /* 0x000000040a059211 */ /* 0x001fe200078408ff */
[----:B------:R-:W-:-:S04]  /*10f70*/  IMAD.MOV.U32 R13, RZ, RZ, R0 ;  /* 0x000000ffff0d7224 */ /* 0x000fc800078e0000 */
[----:B------:R-:W-:Y:S02]  /*10f80*/  @!P1 IMAD.X R4, RZ, RZ, R6, P2 ;  /* 0x000000ffff049224 */ /* 0x000fe400010e0606 */
[----:B------:R-:W-:-:S03]  /*10f90*/  IMAD.MOV.U32 R6, RZ, RZ, R14 ;  /* 0x000000ffff067224 */ /* 0x000fc600078e000e */
[----:B-1----:R-:W-:-:S07]  /*10fa0*/  @!P1 LOP3.LUT R5, R5, R4, RZ, 0x3c, !PT ;  /* 0x0000000405059212 */ /* 0x002fce00078e3cff */
[----:B------:R-:W-:Y:S05]  /*10fb0*/  WARPSYNC.COLLECTIVE R15, `(.L_x_3553) ;  /* 0x000000000f087348 */ /* 0x000fea0003c00000 */
[----:B------:R0:W1:Y:S02]  /*10fc0*/  SHFL.IDX P6, R14, R13, R12, R11 ;  /* 0x0000000c0d0e7389 */ /* 0x00006400000c000b */
[----:B01----:R-:W-:Y:S01]  /*10fd0*/  ENDCOLLECTIVE ;  /* 0x000000000000791b */ /* 0x003fe20003800000 */
.L_x_3553:
[----:B------:R-:W-:-:S04]  /*10fe0*/  @!P1 LOP3.LUT R4, R5, R4, RZ, 0x3c, !PT ;  /* 0x0000000405049212 */ /* 0x000fc800078e3cff */
[----:B------:R-:W-:-:S05]  /*10ff0*/  @!P1 LOP3.LUT R5, R5, R4, RZ, 0x3c, !PT ;  /* 0x0000000405059212 */ /* 0x000fca00078e3cff */
[----:B------:R-:W-:Y:S01]  /*11000*/  @!PT LDS RZ, [RZ] ;  /* 0x00000000fffff984 */ /* 0x000fe20000000800 */
[----:B------:R-:W-:Y:S01]  /*11010*/  @!PT LDS RZ, [RZ] ;  /* 0x00000000fffff984 */ /* 0x000fe20000000800 */
[----:B------:R-:W-:Y:S01]  /*11020*/  @!PT LDS RZ, [RZ] ;  /* 0x00000000fffff984 */ /* 0x000fe20000000800 */
[----:B------:R0:W-:Y:S01]  /*11030*/  @!P1 LDGSTS.E.BYPASS.LTC128B.128 [R9+0x20c00], desc[UR38][R4.64], !P0 ;  /* 0x20c0000004099fae */ /* 0x0001e2000c101d66 */
[----:B------:R-:W-:Y:S01]  /*11040*/  ISETP.GE.AND P1, PT, R7, R3, PT ;  /* 0x000000030700720c */ /* 0x000fe20003f26270 */
[----:B------:R-:W-:Y:S02]  /*11050*/  IMAD.MOV.U32 R13, RZ, RZ, R2 ;  /* 0x000000ffff0d7224 */ /* 0x000fe400078e0002 */
[----:B------:R-:W-:Y:S02]  /*11060*/  IMAD.MOV.U32 R12, RZ, RZ, 0x3 ;  /* 0x00000003ff0c7424 */ /* 0x000fe400078e00ff */
[----:B0-----:R-:W-:-:S08]  /*11070*/  IMAD.MOV.U32 R4, RZ, RZ, R14 ;  /* 0x000000ffff047224 */ /* 0x001fd000078e000e */
[----:B------:R-:W-:Y:S05]  /*11080*/  WARPSYNC.COLLECTIVE R15, `(.L_x_3554) ;  /* 0x000000000f087348 */ /* 0x000fea0003c00000 */
[----:B------:R0:W1:Y:S02]  /*11090*/  SHFL.IDX P6, R14, R13, R12, R11 ;  /* 0x0000000c0d0e7389 */ /* 0x00006400000c000b */
[----:B01----:R-:W-:Y:S01]  /*110a0*/  ENDCOLLECTIVE ;  /* 0x000000000000791b */ /* 0x003fe20003800000 */
.L_x_3554:
        /* <DEDUP_REMOVED lines=9> */
[----:B------:R0:W-:Y:S02]  /*11140*/  @!P1 LDGSTS.E.BYPASS.LTC128B.128 [R9+0x21400], desc[UR38][R4.64], !P0 ;  /* 0x2140000004099fae */ /* 0x0001e4000c101d66 */
[----:B0-----:R-:W-:-:S07]  /*11150*/  IMAD.MOV.U32 R4, RZ, RZ, R14 ;  /* 0x000000ffff047224 */ /* 0x001fce00078e000e */
[----:B------:R-:W-:Y:S05]  /*11160*/  WARPSYNC.COLLECTIVE R15, `(.L_x_3555) ;  /* 0x000000000f087348 */ /* 0x000fea0003c00000 */
[----:B------:R0:W1:Y:S02]  /*11170*/  SHFL.IDX P6, R14, R13, R12, R11 ;  /* 0x0000000c0d0e7389 */ /* 0x00006400000c000b */
[----:B01----:R-:W-:Y:S01]  /*11180*/  ENDCOLLECTIVE ;  /* 0x000000000000791b */ /* 0x003fe20003800000 */
.L_x_3555:
[----:B------:R-:W-:Y:S01]  /*11190*/  IMAD.MOV.U32 R0, RZ, RZ, R14 ;  /* 0x000000ffff007224 */ /* 0x000fe200078e000e */
[----:B------:R-:W-:Y:S06]  /*111a0*/  BRA `(.L_x_3556) ;  /* 0xffffffac00dc7947 */ /* 0x000fec000383ffff */
.L_x_3445:
[----:B------:R-:W-:Y:S01]  /*111b0*/  BSSY B0, `(.L_x_3557) ;  /* 0x0000008000007945 */ /* 0x000fe20003800000 */
[----:B------:R-:W-:Y:S02]  /*111c0*/  IMAD.MOV.U32 R13, RZ, RZ, R6 ;  /* 0x000000ffff0d7224 */ /* 0x000fe400078e0006 */
[----:B------:R-:W-:Y:S02]  /*111d0*/  IMAD.MOV.U32 R12, RZ, RZ, RZ ;  /* 0x000000ffff0c7224 */ /* 0x000fe400078e00ff */
[----:B------:R-:W-:Y:S02]  /*111e0*/  IMAD.MOV.U32 R11, RZ, RZ, 0x181f ;  /* 0x0000181fff0b7424 */ /* 0x000fe400078e00ff */
[----:B------:R-:W-:-:S07]  /*111f0*/  IMAD.MOV.U32 R15, RZ, RZ, -0x1 ;  /* 0xffffffffff0f7424 */ /* 0x000fce00078e00ff */
[----:B------:R-:W-:Y:S05]  /*11200*/  WARPSYNC.COLLECTIVE R15, `(.L_x_3558) ;  /* 0x000000000f087348 */ /* 0x000fea0003c00000 */
[----:B------:R0:W1:Y:S02]  /*11210*/  SHFL.IDX P6, R14, R13, R12, R11 ;  /* 0x0000000c0d0e7389 */ /* 0x00006400000c000b */
[----:B01----:R-:W-:Y:S01]  /*11220*/  ENDCOLLECTIVE ;  /* 0x000000000000791b */ /* 0x003fe20003800000 */
.L_x_3558:
[----:B------:R-:W-:Y:S05]  /*11230*/  BSYNC B0 ;  /* 0x0000000000007941 */ /* 0x000fea0003800000 */
.L_x_3557:
[----:B------:R-:W-:Y:S01]  /*11240*/  IMAD.MOV.U32 R13, RZ, RZ, R0 ;  /* 0x000000ffff0d7224 */ /* 0x000fe200078e0000 */
[----:B------:R0:W5:Y:S01]  /*11250*/  LDL.LU R10, [R1+0x2c] ;  /* 0x00002c00010a7983 */ /* 0x0001620000300800 */
[----:B------:R-:W-:Y:S02]  /*11260*/  IMAD.MOV.U32 R12, RZ, RZ, RZ ;  /* 0x000000ffff0c7224 */ /* 0x000fe400078e00ff */
[----:B------:R-:W-:Y:S01]  /*11270*/  IMAD.MOV.U32 R11, RZ, RZ, 0x181f ;  /* 0x0000181fff0b7424 */ /* 0x000fe200078e00ff */
[----:B------:R0:W-:Y:S01]  /*11280*/  STL [R1+0x54], R16 ;  /* 0x0000541001007387 */ /* 0x0001e20000100800 */
[----:B------:R-:W-:Y:S02]  /*11290*/  IMAD.MOV.U32 R15, RZ, RZ, -0x1 ;  /* 0xffffffffff0f7424 */ /* 0x000fe400078e00ff */
[----:B------:R-:W-:-:S07]  /*112a0*/  IMAD.MOV.U32 R2, RZ, RZ, R14 ;  /* 0x000000ffff027224 */ /* 0x000fce00078e000e */
[----:B0----5:R-:W-:Y:S05]  /*112b0*/  WARPSYNC.COLLECTIVE R15, `(.L_x_3559) ;  /* 0x000000000f087348 */ /* 0x021fea0003c00000 */
[----:B------:R1:W2:Y:S02]  /*112c0*/  SHFL.IDX P6, R14, R13, R12, R11 ;  /* 0x0000000c0d0e7389 */ /* 0x0002a400000c000b */
[----:B012--5:R-:W-:Y:S01]  /*112d0*/  ENDCOLLECTIVE ;  /* 0x000000000000791b */ /* 0x027fe20003800000 */
.L_x_3559:
[----:B------:R-:W-:Y:S01]  /*112e0*/  ULDC UR4, c[0x0][0x288] ;  /* 0x0000a20000047ab9 */ /* 0x000fe20000000800 */
[----:B------:R-:W2:Y:S01]  /*112f0*/  LDL R16, [R1+0x4] ;  /* 0x0000040001107983 */ /* 0x000ea20000100800 */
[----:B------:R-:W-:Y:S01]  /*11300*/  LOP3.LUT R18, R18, 0xfffffeff, RZ, 0xc0, !PT ;  /* 0xfffffeff12127812 */ /* 0x000fe200078ec0ff */
[----:B------:R-:W-:-:S03]  /*11310*/  IMAD R4, R8, UR4, RZ ;  /* 0x0000000408047c24 */ /* 0x000fc6000f8e02ff */
[----:B------:R-:W-:-:S04]  /*11320*/  @P1 LOP3.LUT R18, R18, 0x100, RZ, 0xfc, !PT ;  /* 0x0000010012121812 */ /* 0x000fc800078efcff */
[C---:B------:R-:W-:Y:S01]  /*11330*/  LOP3.LUT P1, RZ, R18.reuse, 0x10, RZ, 0xc0, !PT ;  /* 0x0000001012ff7812 */ /* 0x040fe2000782c0ff */
[----:B------:R-:W3:Y:S04]  /*11340*/  LDL.LU R11, [R1+0x14] ;  /* 0x00001400010b7983 */ /* 0x000ee80000300800 */
[----:B------:R-:W4:Y:S01]  /*11350*/  LDL.LU R15, [R1+0x28] ;  /* 0x00002800010f7983 */ /* 0x000f220000300800 */
[----:B------:R-:W-:Y:S01]  /*11360*/  LOP3.LUT R18, R18, 0xffffff7f, RZ, 0xc0, !PT ;  /* 0xffffff7f12127812 */ /* 0x000fe200078ec0ff */
[----:B------:R-:W-:Y:S02]  /*11370*/  IMAD.MOV.U32 R13, RZ, RZ, R6 ;  /* 0x000000ffff0d7224 */ /* 0x000fe400078e0006 */
[----:B------:R-:W-:Y:S02]  /*11380*/  IMAD.MOV.U32 R12, RZ, RZ, 0x1 ;  /* 0x00000001ff0c7424 */ /* 0x000fe400078e00ff */
[----:B------:R-:W-:Y:S01]  /*11390*/  IMAD.MOV.U32 R3, RZ, RZ, R14 ;  /* 0x000000ffff037224 */ /* 0x000fe200078e000e */
[----:B------:R-:W-:-:S13]  /*113a0*/  ISETP.GE.AND P3, PT, R10, R4, PT ;  /* 0x000000040a00720c */ /* 0x000fda0003f66270 */
[----:B------:R-:W-:-:S04]  /*113b0*/  @P3 LOP3.LUT R18, R18, 0x80, RZ, 0xfc, !PT ;  /* 0x0000008012123812 */ /* 0x000fc800078efcff */
[----:B------:R-:W-:Y:S02]  /*113c0*/  LOP3.LUT P3, RZ, R18, 0x4, RZ, 0xc0, !PT ;  /* 0x0000000412ff7812 */ /* 0x000fe4000786c0ff */
[-C--:B---3--:R-:W-:Y:S01]  /*113d0*/  ISETP.GE.AND P4, PT, R11, R4.reuse, PT ;  /* 0x000000040b00720c */ /* 0x088fe20003f86270 */
[----:B------:R-:W-:Y:S01]  /*113e0*/  IMAD.MOV.U32 R11, RZ, RZ, 0x181f ;  /* 0x0000181fff0b7424 */ /* 0x000fe200078e00ff */
[----:B----4-:R-:W-:Y:S01]  /*113f0*/  ISETP.GE.AND P2, PT, R15, R4, PT ;  /* 0x000000040f00720c */ /* 0x010fe20003f46270 */
[----:B------:R-:W-:-:S10]  /*11400*/  IMAD.MOV.U32 R15, RZ, RZ, -0x1 ;  /* 0xffffffffff0f7424 */ /* 0x000fd400078e00ff */
[----:B------:R-:W-:Y:S02]  /*11410*/  @!P4 LEA R3, P6, R9, R3, 0x1 ;  /* 0x000000030903c211 */ /* 0x000fe400078c08ff */
[----:B------:R-:W-:-:S03]  /*11420*/  @!P4 LOP3.LUT R8, R5, 0x40, RZ, 0xc0, !PT ;  /* 0x000000400508c812 */ /* 0x000fc600078ec0ff */
[----:B------:R-:W-:Y:S01]  /*11430*/  @!P4 IMAD.X R2, RZ, RZ, R2, P6 ;  /* 0x000000ffff02c224 */ /* 0x000fe200030e0602 */
[----:B------:R-:W-:Y:S02]  /*11440*/  LOP3.LUT P6, RZ, R18, 0x8, RZ, 0xc0, !PT ;  /* 0x0000000812ff7812 */ /* 0x000fe400078cc0ff */
[----:B------:R-:W-:Y:S02]  /*11450*/  @!P4 SHF.R.U32.HI R8, RZ, 0x2, R8 ;  /* 0x00000002ff08c819 */ /* 0x000fe40000011608 */
[----:B------:R-:W-:-:S04]  /*11460*/  @!P4 LOP3.LUT R3, R3, R2, RZ, 0x3c, !PT ;  /* 0x000000020303c212 */ /* 0x000fc800078e3cff */
[----:B------:R-:W-:-:S04]  /*11470*/  @!P4 LOP3.LUT R2, R3, R2, RZ, 0x3c, !PT ;  /* 0x000000020302c212 */ /* 0x000fc800078e3cff */
[----:B------:R-:W-:-:S05]  /*11480*/  @!P4 LOP3.LUT R3, R3, R2, RZ, 0x3c, !PT ;  /* 0x000000020303c212 */ /* 0x000fca00078e3cff */
[----:B------:R-:W-:Y:S01]  /*11490*/  @!PT LDS RZ, [RZ] ;  /* 0x00000000fffff984 */ /* 0x000fe20000000800 */
[----:B------:R-:W-:Y:S01]  /*114a0*/  @!PT LDS RZ, [RZ] ;  /* 0x00000000fffff984 */ /* 0x000fe20000000800 */
[----:B------:R-:W-:Y:S01]  /*114b0*/  @!PT LDS RZ, [RZ] ;  /* 0x00000000fffff984 */ /* 0x000fe20000000800 */
[----:B--2---:R0:W-:Y:S01]  /*114c0*/  @!P4 LDGSTS.E.BYPASS.LTC128B.128 [R16+0x26400], desc[UR38][R2.64], !P1 ;  /* 0x264000000210cfae */ /* 0x0041e2000c901d66 */
[----:B------:R-:W-:-:S03]  /*114d0*/  LOP3.LUT P1, RZ, R18, 0x100, RZ, 0xc0, !PT ;  /* 0x0000010012ff7812 */ /* 0x000fc6000782c0ff */
[----:B------:R0:W-:Y:S01]  /*114e0*/  @!P4 LDGSTS.E.BYPASS.LTC128B.128 [R16+0x28400], desc[UR38][R2.64+0x80], !P6 ;  /* 0x284000800210cfae */ /* 0x0001e2000f101d66 */
[----:B------:R-:W-:Y:S02]  /*114f0*/  @!P4 ISETP.NE.U32.AND P6, PT, R8, RZ, PT ;  /* 0x000000ff0800c20c */ /* 0x000fe40003fc5070 */
[----:B------:R-:W-:Y:S01]  /*11500*/  @!P4 LOP3.LUT R8, R7, 0x80, RZ, 0xc0, !PT ;  /* 0x000000800708c812 */ /* 0x000fe200078ec0ff */
[----:B------:R0:W-:Y:S03]  /*11510*/  @!P4 LDGSTS.E.BYPASS.LTC128B.128 [R16+0x2a400], desc[UR38][R2.64+0x100], !P3 ;  /* 0x2a4001000210cfae */ /* 0x0001e6000d901d66 */
[----:B------:R-:W-:Y:S01]  /*11520*/  @!P4 SHF.R.U32.HI R8, RZ, 0x3, R8 ;  /* 0x00000003ff08c819 */ /* 0x000fe20000011608 */
[----:B------:R0:W-:Y:S04]  /*11530*/  @!P4 LDGSTS.E.BYPASS.LTC128B.128 [R16+0x2c400], desc[UR38][R2.64+0x180], !P5 ;  /* 0x2c4001800210cfae */ /* 0x0001e8000e901d66 */
[----:B------:R0:W-:Y:S04]  /*11540*/  @!P4 LDGSTS.E.BYPASS.LTC128B.128 [R16+0x2e400], desc[UR38][R2.64+0x200], !P0 ;  /* 0x2e4002000210cfae */ /* 0x0001e8000c101d66 */
[----:B------:R0:W-:Y:S04]  /*11550*/  @!P4 LDGSTS.E.BYPASS.LTC128B.128 [R16+0x30400], desc[UR38][R2.64+0x280], !P1 ;  /* 0x304002800210cfae */ /* 0x0001e8000c901d66 */
[----:B------:R0:W-:Y:S01]  /*11560*/  @!P4 LDGSTS.E.BYPASS.LTC128B.128 [R16+0x32400], desc[UR38][R2.64+0x300], P6 ;  /* 0x324003000210cfae */ /* 0x0001e2000b101d66 */
[----:B------:R-:W-:-:S13]  /*11570*/  @!P4 ISETP.NE.U32.AND P6, PT, R8, RZ, PT ;  /* 0x000000ff0800c20c */ /* 0x000fda0003fc5070 */
[----:B------:R0:W-:Y:S02]  /*11580*/  @!P4 LDGSTS.E.BYPASS.LTC128B.128 [R16+0x34400], desc[UR38][R2.64+0x380], P6 ;  /* 0x344003800210cfae */ /* 0x0001e4000b101d66 */
[----:B0-----:R-:W-:Y:S05]  /*11590*/  WARPSYNC.COLLECTIVE R15, `(.L_x_3560) ;  /* 0x000000000f087348 */ /* 0x001fea0003c00000 */
[----:B------:R1:W2:Y:S02]  /*115a0*/  SHFL.IDX P6, R14, R13, R12, R11 ;  /* 0x0000000c0d0e7389 */ /* 0x0002a400000c000b */
[----:B012---:R-:W-:Y:S01]  /*115b0*/  ENDCOLLECTIVE ;  /* 0x000000000000791b */ /* 0x007fe20003800000 */
.L_x_3560:
[----:B------:R-:W-:Y:S02]  /*115c0*/  IMAD.MOV.U32 R13, RZ, RZ, R0 ;  /* 0x000000ffff0d7224 */ /* 0x000fe400078e0000 */
[----:B------:R-:W-:-:S07]  /*115d0*/  IMAD.MOV.U32 R8, RZ, RZ, R14 ;  /* 0x000000ffff087224 */ /* 0x000fce00078e000e */
[----:B------:R-:W-:Y:S05]  /*115e0*/  WARPSYNC.COLLECTIVE R15, `(.L_x_3561) ;  /* 0x000000000f087348 */ /* 0x000fea0003c00000 */
[----:B------:R0:W1:Y:S02]  /*115f0*/  SHFL.IDX P6, R14, R13, R12, R11 ;  /* 0x0000000c0d0e7389 */ /* 0x00006400000c000b */
[----:B01----:R-:W-:Y:S01]  /*11600*/  ENDCOLLECTIVE ;  /* 0x000000000000791b */ /* 0x003fe20003800000 */
.L_x_3561:
[----:B------:R-:W-:Y:S02]  /*11610*/  IMAD.MOV.U32 R13, RZ, RZ, R6 ;  /* 0x000000ffff0d7224 */ /* 0x000fe400078e0006 */
[----:B------:R-:W-:Y:S01]  /*11620*/  IMAD.MOV.U32 R12, RZ, RZ, 0x2 ;  /* 0x00000002ff0c7424 */ /* 0x000fe200078e00ff */
[----:B------:R-:W-:Y:S02]  /*11630*/  @!P2 LEA R9, P4, R9, R14, 0x1 ;  /* 0x0000000e0909a211 */ /* 0x000fe400078808ff */
[----:B------:R-:W-:-:S03]  /*11640*/  LOP3.LUT P6, RZ, R18, 0x8, RZ, 0xc0, !PT ;  /* 0x0000000812ff7812 */ /* 0x000fc600078cc0ff */
[----:B------:R-:W-:Y:S01]  /*11650*/  @!P2 IMAD.X R10, RZ, RZ, R8, P4 ;  /* 0x000000ffff0aa224 */ /* 0x000fe200020e0608 */
[----:B------:R-:W-:Y:S01]  /*11660*/  LOP3.LUT P4, RZ, R18, 0x10, RZ, 0xc0, !PT ;  /* 0x0000001012ff7812 */ /* 0x000fe2000788c0ff */
[----:B------:R-:W-:Y:S01]  /*11670*/  @!P2 IMAD.MOV.U32 R2, RZ, RZ, R9 ;  /* 0x000000ffff02a224 */ /* 0x000fe200078e0009 */
[----:B------:R-:W-:Y:S01]  /*11680*/  @!P2 LOP3.LUT R8, R5, 0x40, RZ, 0xc0, !PT ;  /* 0x000000400508a812 */ /* 0x000fe200078ec0ff */
[----:B------:R-:W-:Y:S02]  /*11690*/  @!P2 IMAD.MOV.U32 R3, RZ, RZ, R10 ;  /* 0x000000ffff03a224 */ /* 0x000fe400078e000a */
[----:B------:R-:W0:Y:S01]  /*116a0*/  S2R R10, SR_TID.X ;  /* 0x00000000000a7919 */ /* 0x000e220000002100 */
[----:B------:R-:W-:-:S07]  /*116b0*/  @!P2 SHF.R.U32.HI R8, RZ, 0x2, R8 ;  /* 0x00000002ff08a819 */ /* 0x000fce0000011608 */
[----:B------:R-:W-:Y:S01]  /*116c0*/  @!PT LDS RZ, [RZ] ;  /* 0x00000000fffff984 */ /* 0x000fe20000000800 */
[----:B------:R-:W-:Y:S01]  /*116d0*/  @!PT LDS RZ, [RZ] ;  /* 0x00000000fffff984 */ /* 0x000fe20000000800 */
[----:B------:R-:W-:Y:S01]  /*116e0*/  @!PT LDS RZ, [RZ] ;  /* 0x00000000fffff984 */ /* 0x000fe20000000800 */
[----:B------:R1:W-:Y:S01]  /*116f0*/  @!P2 LDGSTS.E.BYPASS.LTC128B.128 [R16+0x26c00], desc[UR38][R2.64], !P4 ;  /* 0x26c000000210afae */ /* 0x0003e2000e101d66 */
[----:B------:R-:W-:Y:S02]  /*11700*/  @!P2 ISETP.NE.U32.AND P4, PT, R8, RZ, PT ;  /* 0x000000ff0800a20c */ /* 0x000fe40003f85070 */
[----:B------:R-:W-:Y:S01]  /*11710*/  @!P2 LOP3.LUT R8, R7, 0x80, RZ, 0xc0, !PT ;  /* 0x000000800708a812 */ /* 0x000fe200078ec0ff */
[----:B------:R1:W-:Y:S03]  /*11720*/  @!P2 LDGSTS.E.BYPASS.LTC128B.128 [R16+0x28c00], desc[UR38][R2.64+0x80], !P6 ;  /* 0x28c000800210afae */ /* 0x0003e6000f101d66 */
[----:B------:R-:W-:-:S07]  /*11730*/  @!P2 SHF.R.U32.HI R8, RZ, 0x3, R8 ;  /* 0x00000003ff08a819 */ /* 0x000fce0000011608 */
[----:B01----:R-:W-:Y:S05]  /*11740*/  WARPSYNC.COLLECTIVE R15, `(.L_x_3562) ;  /* 0x000000000f087348 */ /* 0x003fea0003c00000 */
[----:B------:R2:W3:Y:S02]  /*11750*/  SHFL.IDX P6, R14, R13, R12, R11 ;  /* 0x0000000c0d0e7389 */ /* 0x0004e400000c000b */
[----:B0123--:R-:W-:Y:S01]  /*11760*/  ENDCOLLECTIVE ;  /* 0x000000000000791b */ /* 0x00ffe20003800000 */
.L_x_3562:
[----:B------:R-:W-:Y:S01]  /*11770*/  @!PT LDS RZ, [RZ] ;  /* 0x00000000fffff984 */ /* 0x000fe20000000800 */
[----:B------:R-:W-:Y:S01]  /*11780*/  @!PT LDS RZ, [RZ] ;  /* 0x00000000fffff984 */ /* 0x000fe20000000800 */
[----:B------:R-:W-:Y:S01]  /*11790*/  @!PT LDS RZ, [RZ] ;  /* 0x00000000fffff984 */ /* 0x000fe20000000800 */
[----:B------:R-:W-:Y:S01]  /*117a0*/  @!P2 LDGSTS.E.BYPASS.LTC128B.128 [R16+0x2ac00], desc[UR38][R2.64+0x100], !P3 ;  /* 0x2ac001000210afae */ /* 0x000fe2000d901d66 */
[----:B------:R-:W-:-:S03]  /*117b0*/  LOP3.LUT P3, RZ, R18, 0x80, RZ, 0xc0, !PT ;  /* 0x0000008012ff7812 */ /* 0x000fc6000786c0ff */
[----:B------:R-:W-:Y:S04]  /*117c0*/  @!P2 LDGSTS.E.BYPASS.LTC128B.128 [R16+0x2cc00], desc[UR38][R2.64+0x180], !P5 ;  /* 0x2cc001800210afae */ /* 0x000fe8000e901d66 */
[----:B------:R-:W-:Y:S01]  /*117d0*/  @!P2 LDGSTS.E.BYPASS.LTC128B.128 [R16+0x2ec00], desc[UR38][R2.64+0x200], !P0 ;  /* 0x2ec002000210afae */ /* 0x000fe2000c101d66 */
[----:B------:R-:W-:-:S03]  /*117e0*/  IMAD.MOV.U32 R13, RZ, RZ, R0 ;  /* 0x000000ffff0d7224 */ /* 0x000fc600078e0000 */
[----:B------:R-:W-:Y:S01]  /*117f0*/  @!P2 LDGSTS.E.BYPASS.LTC128B.128 [R16+0x30c00], desc[UR38][R2.64+0x280], !P1 ;  /* 0x30c002800210afae */ /* 0x000fe2000c901d66 */
[----:B------:R-:W-:-:S03]  /*11800*/  IMAD.SHL.U32 R10, R10, 0x8, RZ ;  /* 0x000000080a0a7824 */ /* 0x000fc600078e00ff */
[----:B------:R-:W-:Y:S01]  /*11810*/  @!P2 LDGSTS.E.BYPASS.LTC128B.128 [R16+0x32c00], desc[UR38][R2.64+0x300], P4 ;  /* 0x32c003000210afae */ /* 0x000fe2000a101d66 */
[----:B------:R-:W-:Y:S02]  /*11820*/  @!P2 ISETP.NE.U32.AND P4, PT, R8, RZ, PT ;  /* 0x000000ff0800a20c */ /* 0x000fe40003f85070 */
[----:B------:R-:W-:Y:S02]  /*11830*/  LOP3.LUT R10, R10, 0x38, RZ, 0xc0, !PT ;  /* 0x000000380a0a7812 */ /* 0x000fe400078ec0ff */
[----:B------:R-:W-:-:S04]  /*11840*/  @!P3 LOP3.LUT R8, R5, 0x40, RZ, 0xc0, !PT ;  /* 0x000000400508b812 */ /* 0x000fc800078ec0ff */
[----:B------:R-:W-:-:S05]  /*11850*/  @!P3 SHF.R.U32.HI R8, RZ, 0x2, R8 ;  /* 0x00000002ff08b819 */ /* 0x000fca0000011608 */
[----:B------:R0:W-:Y:S01]  /*11860*/  @!P2 LDGSTS.E.BYPASS.LTC128B.128 [R16+0x34c00], desc[UR38][R2.64+0x380], P4 ;  /* 0x34c003800210afae */ /* 0x0001e2000a101d66 */
[----:B------:R-:W-:Y:S01]  /*11870*/  LOP3.LUT P2, RZ, R18, 0x4, RZ, 0xc0, !PT ;  /* 0x0000000412ff7812 */ /* 0x000fe2000784c0ff */
[----:B0-----:R-:W-:-:S12]  /*11880*/  IMAD.MOV.U32 R2, RZ, RZ, R14 ;  /* 0x000000ffff027224 */ /* 0x001fd800078e000e */
[----:B------:R-:W-:Y:S05]  /*11890*/  WARPSYNC.COLLECTIVE R15, `(.L_x_3563) ;  /* 0x000000000f087348 */ /* 0x000fea0003c00000 */
[----:B------:R0:W1:Y:S02]  /*118a0*/  SHFL.IDX P6, R14, R13, R12, R11 ;  /* 0x0000000c0d0e7389 */ /* 0x00006400000c000b */
[----:B01----:R-:W-:Y:S01]  /*118b0*/  ENDCOLLECTIVE ;  /* 0x000000000000791b */ /* 0x003fe20003800000 */
.L_x_3563:
[----:B------:R-:W-:Y:S01]  /*118c0*/  IMAD.MOV.U32 R3, RZ, RZ, R14 ;  /* 0x000000ffff037224 */ /* 0x000fe200078e000e */
[----:B------:R-:W-:-:S04]  /*118d0*/  LOP3.LUT P6, RZ, R18, 0x8, RZ, 0xc0, !PT ;  /* 0x0000000812ff7812 */ /* 0x000fc800078cc0ff */
[----:B------:R-:W-:-:S05]  /*118e0*/  @!P3 LEA R3, P4, R10, R3, 0x1 ;  /* 0x000000030a03b211 */ /* 0x000fca00078808ff */
[----:B------:R-:W-:Y:S01]  /*118f0*/  @!P3 IMAD.X R2, RZ, RZ, R2, P4 ;  /* 0x000000ffff02b224 */ /* 0x000fe200020e0602 */
[----:B------:R-:W-:-:S04]  /*11900*/  LOP3.LUT P4, RZ, R18, 0x10, RZ, 0xc0, !PT ;  /* 0x0000001012ff7812 */ /* 0x000fc8000788c0ff */
[----:B------:R-:W-:-:S04]  /*11910*/  @!P3 LOP3.LUT R3, R3, R2, RZ, 0x3c, !PT ;  /* 0x000000020303b212 */ /* 0x000fc800078e3cff */
[----:B------:R-:W-:-:S04]  /*11920*/  @!P3 LOP3.LUT R2, R3, R2, RZ, 0x3c, !PT ;  /* 0x000000020302b212 */ /* 0x000fc800078e3cff */
[----:B------:R-:W-:-:S05]  /*11930*/  @!P3 LOP3.LUT R3, R3, R2, RZ, 0x3c, !PT ;  /* 0x000000020303b212 */ /* 0x000fca00078e3cff */
[----:B------:R-:W-:Y:S01]  /*11940*/  @!PT LDS RZ, [RZ] ;  /* 0x00000000fffff984 */ /* 0x000fe20000000800 */
[----:B------:R-:W-:Y:S01]  /*11950*/  @!PT LDS RZ, [RZ] ;  /* 0x00000000fffff984 */ /* 0x000fe20000000800 */
[----:B------:R-:W-:Y:S01]  /*11960*/  @!PT LDS RZ, [RZ] ;  /* 0x00000000fffff984 */ /* 0x000fe20000000800 */
        /* <DEDUP_REMOVED lines=8> */
[----:B------:R0:W-:Y:S04]  /*119f0*/  @!P3 LDGSTS.E.BYPASS.LTC128B.128 [R16+0x31400], desc[UR38][R2.64+0x280], !P1 ;  /* 0x314002800210bfae */ /* 0x0001e8000c901d66 */
[----:B------:R0:W-:Y:S01]  /*11a00*/  @!P3 LDGSTS.E.BYPASS.LTC128B.128 [R16+0x33400], desc[UR38][R2.64+0x300], P4 ;  /* 0x334003000210bfae */ /* 0x0001e2000a101d66 */
[----:B------:R-:W-:-:S13]  /*11a10*/  @!P3 ISETP.NE.U32.AND P4, PT, R8, RZ, PT ;  /* 0x000000ff0800b20c */ /* 0x000fda0003f85070 */
[----:B------:R0:W-:Y:S04]  /*11a20*/  @!P3 LDGSTS.E.BYPASS.LTC128B.128 [R16+0x35400], desc[UR38][R2.64+0x380], P4 ;  /* 0x354003800210bfae */ /* 0x0001e8000a101d66 */
[----:B------:R0:W5:Y:S01]  /*11a30*/  LDL.LU R16, [R1+0x54] ;  /* 0x0000540001107983 */ /* 0x0001620000300800 */
[----:B------:R-:W-:Y:S02]  /*11a40*/  IMAD.MOV.U32 R13, RZ, RZ, R6 ;  /* 0x000000ffff0d7224 */ /* 0x000fe400078e0006 */
[----:B------:R-:W-:-:S07]  /*11a50*/  IMAD.MOV.U32 R12, RZ, RZ, 0x3 ;  /* 0x00000003ff0c7424 */ /* 0x000fce00078e00ff */
[----:B0----5:R-:W-:Y:S05]  /*11a60*/  WARPSYNC.COLLECTIVE R15, `(.L_x_3564) ;  /* 0x000000000f087348 */ /* 0x021fea0003c00000 */
[----:B------:R1:W2:Y:S02]  /*11a70*/  SHFL.IDX P6, R14, R13, R12, R11 ;  /* 0x0000000c0d0e7389 */ /* 0x0002a400000c000b */
[----:B012--5:R-:W-:Y:S01]  /*11a80*/  ENDCOLLECTIVE ;  /* 0x000000000000791b */ /* 0x027fe20003800000 */
.L_x_3564:
[----:B------:R-:W-:Y:S02]  /*11a90*/  IMAD.MOV.U32 R13, RZ, RZ, R0 ;  /* 0x000000ffff0d7224 */ /* 0x000fe400078e0000 */
[----:B------:R-:W-:-:S07]  /*11aa0*/  IMAD.MOV.U32 R6, RZ, RZ, R14 ;  /* 0x000000ffff067224 */ /* 0x000fce00078e000e */
[----:B------:R-:W-:Y:S05]  /*11ab0*/  WARPSYNC.COLLECTIVE R15, `(.L_x_3565) ;  /* 0x000000000f087348 */ /* 0x000fea0003c00000 */
[----:B------:R0:W1:Y:S02]  /*11ac0*/  SHFL.IDX P6, R14, R13, R12, R11 ;  /* 0x0000000c0d0e7389 */ /* 0x00006400000c000b */
[----:B01----:R-:W-:Y:S01]  /*11ad0*/  ENDCOLLECTIVE ;  /* 0x000000000000791b */ /* 0x003fe20003800000 */
.L_x_3565:
[----:B------:R-:W-:Y:S01]  /*11ae0*/  IMAD.MOV.U32 R0, RZ, RZ, R14 ;  /* 0x000000ffff007224 */ /* 0x000fe200078e000e */
[----:B------:R-:W-:Y:S06]  /*11af0*/  BRA `(.L_x_3566) ;  /* 0xffffffb000f87947 */ /* 0x000fec000383ffff */
.L_x_3449:
[----:B0-----:R-:W-:-:S04]  /*11b00*/  IMAD.U32 R3, RZ, RZ, UR36 ;  /* 0x00000024ff037e24 */ /* 0x001fc8000f8e00ff */
[----:B------:R0:W2:Y:S03]  /*11b10*/  SYNCS.PHASECHK.TRANS64.TRYWAIT P0, [R3+URZ+0x38820], R0 ;  /* 0x03882000030075a7 */ /* 0x0000a6000800017f */
[----:B--2---:R-:W-:Y:S05]  /*11b20*/  @!P0 NANOSLEEP.SYNCS 0x989680 ;  /* 0x009896800000895d */ /* 0x004fea0003900000 */
[----:B------:R-:W2:Y:S02]  /*11b30*/  @!P0 SYNCS.PHASECHK.TRANS64 P0, [R3+URZ+0x38820], R0 ;  /* 0x03882000030085a7 */ /* 0x000ea4000800007f */
[----:B--2---:R-:W-:Y:S05]  /*11b40*/  @!P0 BRA `(.L_x_3449) ;  /* 0xfffffffc00ec8947 */ /* 0x004fea000383ffff */
[----:B------:R-:W-:Y:S05]  /*11b50*/  BRA `(.L_x_3567) ;  /* 0xffffffb400887947 */ /* 0x000fea000383ffff */
.L_x_3453:
[----:B0-----:R0:W2:Y:S02]  /*11b60*/  SYNCS.PHASECHK.TRANS64.TRYWAIT P0, [R3+URZ+0x38860], R0 ;  /* 0x03886000030075a7 */ /* 0x0010a4000800017f */
[----:B--2---:R-:W-:Y:S05]  /*11b70*/  @!P0 NANOSLEEP.SYNCS 0x989680 ;  /* 0x009896800000895d */ /* 0x004fea0003900000 */
[----:B------:R-:W2:Y:S02]  /*11b80*/  @!P0 SYNCS.PHASECHK.TRANS64 P0, [R3+URZ+0x38860], R0 ;  /* 0x03886000030085a7 */ /* 0x000ea4000800007f */
[----:B--2---:R-:W-:Y:S05]  /*11b90*/  @!P0 BRA `(.L_x_3453) ;  /* 0xfffffffc00f08947 */ /* 0x004fea000383ffff */
[----:B------:R-:W-:Y:S05]  /*11ba0*/  BRA `(.L_x_3568) ;  /* 0xffffffb400a87947 */ /* 0x000fea000383ffff */
.L_x_3470:
[----:B-1----:R1:W2:Y:S02]  /*11bb0*/  SYNCS.PHASECHK.TRANS64.TRYWAIT P0, [R3+URZ+0x38840], R2 ;  /* 0x03884002030075a7 */ /* 0x0022a4000800017f */
[----:B--2---:R-:W-:Y:S05]  /*11bc0*/  @!P0 NANOSLEEP.SYNCS 0x989680 ;  /* 0x009896800000895d */ /* 0x004fea0003900000 */
[----:B------:R-:W2:Y:S02]  /*11bd0*/  @!P0 SYNCS.PHASECHK.TRANS64 P0, [R3+URZ+0x38840], R2 ;  /* 0x03884002030085a7 */ /* 0x000ea4000800007f */
[----:B--2---:R-:W-:Y:S05]  /*11be0*/  @!P0 BRA `(.L_x_3470) ;  /* 0xfffffffc00f08947 */ /* 0x004fea000383ffff */
[----:B------:R-:W-:Y:S05]  /*11bf0*/  BRA `(.L_x_3569) ;  /* 0xffffffc0008c7947 */ /* 0x000fea000383ffff */
.L_x_3475:
[----:B0-----:R0:W2:Y:S02]  /*11c00*/  SYNCS.PHASECHK.TRANS64.TRYWAIT P0, [R3+URZ+0x38860], R2 ;  /* 0x03886002030075a7 */ /* 0x0010a4000800017f */
[----:B--2---:R-:W-:Y:S05]  /*11c10*/  @!P0 NANOSLEEP.SYNCS 0x989680 ;  /* 0x009896800000895d */ /* 0x004fea0003900000 */
[----:B------:R-:W2:Y:S02]  /*11c20*/  @!P0 SYNCS.PHASECHK.TRANS64 P0, [R3+URZ+0x38860], R2 ;  /* 0x03886002030085a7 */ /* 0x000ea4000800007f */
[----:B--2---:R-:W-:Y:S05]  /*11c30*/  @!P0 BRA `(.L_x_3475) ;  /* 0xfffffffc00f08947 */ /* 0x004fea000383ffff */
[----:B------:R-:W-:Y:S05]  /*11c40*/  BRA `(.L_x_3570) ;  /* 0xffffffc400047947 */ /* 0x000fea000383ffff */
.L_x_3491:
[----:B--2---:R2:W3:Y:S02]  /*11c50*/  SYNCS.PHASECHK.TRANS64.TRYWAIT P0, [R4+URZ+0x38840], R2 ;  /* 0x03884002040075a7 */ /* 0x0044e4000800017f */
[----:B---3--:R-:W-:Y:S05]  /*11c60*/  @!P0 NANOSLEEP.SYNCS 0x989680 ;  /* 0x009896800000895d */ /* 0x008fea0003900000 */
[----:B------:R-:W3:Y:S02]  /*11c70*/  @!P0 SYNCS.PHASECHK.TRANS64 P0, [R4+URZ+0x38840], R2 ;  /* 0x03884002040085a7 */ /* 0x000ee4000800007f */
[----:B---3--:R-:W-:Y:S05]  /*11c80*/  @!P0 BRA `(.L_x_3491) ;  /* 0xfffffffc00f08947 */ /* 0x008fea000383ffff */
[----:B------:R-:W-:Y:S05]  /*11c90*/  BRA `(.L_x_3571) ;  /* 0xffffffcc00dc7947 */ /* 0x000fea000383ffff */
.L_x_3496:
[----:B0-----:R0:W1:Y:S02]  /*11ca0*/  SYNCS.PHASECHK.TRANS64.TRYWAIT P0, [R4+URZ+0x38860], R2 ;  /* 0x03886002040075a7 */ /* 0x001064000800017f */
[----:B-1----:R-:W-:Y:S05]  /*11cb0*/  @!P0 NANOSLEEP.SYNCS 0x989680 ;  /* 0x009896800000895d */ /* 0x002fea0003900000 */
[----:B------:R-:W1:Y:S02]  /*11cc0*/  @!P0 SYNCS.PHASECHK.TRANS64 P0, [R4+URZ+0x38860], R2 ;  /* 0x03886002040085a7 */ /* 0x000e64000800007f */
[----:B-1----:R-:W-:Y:S05]  /*11cd0*/  @!P0 BRA `(.L_x_3496) ;  /* 0xfffffffc00f08947 */ /* 0x002fea000383ffff */
[----:B------:R-:W-:Y:S05]  /*11ce0*/  BRA `(.L_x_3572) ;  /* 0xffffffd000547947 */ /* 0x000fea000383ffff */
.L_x_3511:
[----:B0-----:R0:W2:Y:S02]  /*11cf0*/  SYNCS.PHASECHK.TRANS64.TRYWAIT P0, [R4+URZ+0x38840], R2 ;  /* 0x03884002040075a7 */ /* 0x0010a4000800017f */
[----:B--2---:R-:W-:Y:S05]  /*11d00*/  @!P0 NANOSLEEP.SYNCS 0x989680 ;  /* 0x009896800000895d */ /* 0x004fea0003900000 */
[----:B------:R-:W2:Y:S02]  /*11d10*/  @!P0 SYNCS.PHASECHK.TRANS64 P0, [R4+URZ+0x38840], R2 ;  /* 0x03884002040085a7 */ /* 0x000ea4000800007f */
[----:B--2---:R-:W-:Y:S05]  /*11d20*/  @!P0 BRA `(.L_x_3511) ;  /* 0xfffffffc00f08947 */ /* 0x004fea000383ffff */
[----:B------:R-:W-:Y:S05]  /*11d30*/  BRA `(.L_x_3573) ;  /* 0xffffffdc00087947 */ /* 0x000fea000383ffff */
.L_x_3516:
[----:B-1----:R1:W2:Y:S02]  /*11d40*/  SYNCS.PHASECHK.TRANS64.TRYWAIT P0, [R4+URZ+0x38860], R2 ;  /* 0x03886002040075a7 */ /* 0x0022a4000800017f */
[----:B--2---:R-:W-:Y:S05]  /*11d50*/  @!P0 NANOSLEEP.SYNCS 0x989680 ;  /* 0x009896800000895d */ /* 0x004fea0003900000 */
[----:B------:R-:W2:Y:S02]  /*11d60*/  @!P0 SYNCS.PHASECHK.TRANS64 P0, [R4+URZ+0x38860], R2 ;  /* 0x03886002040085a7 */ /* 0x000ea4000800007f */
[----:B--2---:R-:W-:Y:S05]  /*11d70*/  @!P0 BRA `(.L_x_3516) ;  /* 0xfffffffc00f08947 */ /* 0x004fea000383ffff */
[----:B------:R-:W-:Y:S05]  /*11d80*/  BRA `(.L_x_3574) ;  /* 0xffffffdc00807947 */ /* 0x000fea000383ffff */
.L_x_3530:
[----:B0-----:R0:W2:Y:S02]  /*11d90*/  SYNCS.PHASECHK.TRANS64.TRYWAIT P0, [R9+URZ+0x38820], R2 ;  /* 0x03882002090075a7 */ /* 0x0010a4000800017f */
[----:B--2---:R-:W-:Y:S05]  /*11da0*/  @!P0 NANOSLEEP.SYNCS 0x989680 ;  /* 0x009896800000895d */ /* 0x004fea0003900000 */
[----:B------:R-:W2:Y:S02]  /*11db0*/  @!P0 SYNCS.PHASECHK.TRANS64 P0, [R9+URZ+0x38820], R2 ;  /* 0x03882002090085a7 */ /* 0x000ea4000800007f */
[----:B--2---:R-:W-:Y:S05]  /*11dc0*/  @!P0 BRA `(.L_x_3530) ;  /* 0xfffffffc00f08947 */ /* 0x004fea000383ffff */
[----:B------:R-:W-:Y:S05]  /*11dd0*/  BRA `(.L_x_3575) ;  /* 0xffffffe800007947 */ /* 0x000fea000383ffff */
.L_x_3531:
        /* <DEDUP_REMOVED lines=11> */
.L_x_3577:
[----:B------:R-:W-:Y:S05]  /*11e90*/  BSYNC B0 ;  /* 0x0000000000007941 */ /* 0x000fea0003800000 */
.L_x_3576:
[----:B------:R-:W-:Y:S05]  /*11ea0*/  BRA `(.L_x_3578) ;  /* 0xffffffe400e87947 */ /* 0x000fea000383ffff */
.L_x_3534:
[----:B------:R-:W-:Y:S01]  /*11eb0*/  BSSY B1, `(.L_x_3579) ;  /* 0x0000006000017945 */ /* 0x000fe20003800000 */
[----:B------:R-:W-:-:S07]  /*11ec0*/  IMAD.MOV.U32 R15, RZ, RZ, -0x1 ;  /* 0xffffffffff0f7424 */ /* 0x000fce00078e00ff */
[----:B012---:R-:W-:Y:S05]  /*11ed0*/  WARPSYNC.COLLECTIVE R15, `(.L_x_3580) ;  /* 0x000000000f0c7348 */ /* 0x007fea0003c00000 */
[----:B------:R-:W-:Y:S02]  /*11ee0*/  ELECT P6, UR62, PT ;  /* 0x00000000003e782f */ /* 0x000fe400038c0000 */
[----:B------:R-:W-:Y:S01]  /*11ef0*/  MOV R14, UR62 ;  /* 0x0000003e000e7c02 */ /* 0x000fe20008000f00 */
[----:B012---:R-:W-:Y:S10]  /*11f00*/  ENDCOLLECTIVE ;  /* 0x000000000000791b */ /* 0x007ff40003800000 */
.L_x_3580:
[----:B------:R-:W-:Y:S05]  /*11f10*/  BSYNC B1 ;  /* 0x0000000000017941 */ /* 0x000fea0003800000 */
.L_x_3579:
[----:B------:R-:W-:Y:S05]  /*11f20*/  BRA `(.L_x_3581) ;  /* 0xffffffe400e07947 */ /* 0x000fea000383ffff */
.L_x_3535:
[----:B0-----:R0:W1:Y:S02]  /*11f30*/  SYNCS.PHASECHK.TRANS64.TRYWAIT P0, [R5+URZ], R4 ;  /* 0x00000004050075a7 */ /* 0x001064000800017f */
[----:B-1----:R-:W-:Y:S05]  /*11f40*/  @!P0 NANOSLEEP.SYNCS 0x989680 ;  /* 0x009896800000895d */ /* 0x002fea0003900000 */
[----:B------:R-:W1:Y:S02]  /*11f50*/  @!P0 SYNCS.PHASECHK.TRANS64 P0, [R5+URZ], R4 ;  /* 0x00000004050085a7 */ /* 0x000e64000800007f */
[----:B-1----:R-:W-:Y:S05]  /*11f60*/  @!P0 BRA `(.L_x_3535) ;  /* 0xfffffffc00f08947 */ /* 0x002fea000383ffff */
[----:B------:R-:W-:Y:S05]  /*11f70*/  BRA `(.L_x_3582) ;  /* 0xffffffe800047947 */ /* 0x000fea000383ffff */
.L_x_3536:
[----:B-1----:R1:W2:Y:S02]  /*11f80*/  SYNCS.PHASECHK.TRANS64.TRYWAIT P0, [R7+URZ], R2 ;  /* 0x00000002070075a7 */ /* 0x0022a4000800017f */
[----:B--2---:R-:W-:Y:S05]  /*11f90*/  @!P0 NANOSLEEP.SYNCS 0x989680 ;  /* 0x009896800000895d */ /* 0x004fea0003900000 */
[----:B------:R-:W2:Y:S02]  /*11fa0*/  @!P0 SYNCS.PHASECHK.TRANS64 P0, [R7+URZ], R2 ;  /* 0x00000002070085a7 */ /* 0x000ea4000800007f */
[----:B--2---:R-:W-:Y:S05]  /*11fb0*/  @!P0 BRA `(.L_x_3536) ;  /* 0xfffffffc00f08947 */ /* 0x004fea000383ffff */
[----:B------:R-:W-:Y:S05]  /*11fc0*/  BRA `(.L_x_3583) ;  /* 0xffffffe800007947 */ /* 0x000fea000383ffff */
.L_x_3537:
[----:B--2---:R2:W3:Y:S02]  /*11fd0*/  SYNCS.PHASECHK.TRANS64.TRYWAIT P0, [R19+URZ], R4 ;  /* 0x00000004130075a7 */ /* 0x0044e4000800017f */
[----:B---3--:R-:W-:Y:S05]  /*11fe0*/  @!P0 NANOSLEEP.SYNCS 0x989680 ;  /* 0x009896800000895d */ /* 0x008fea0003900000 */
[----:B------:R-:W3:Y:S02]  /*11ff0*/  @!P0 SYNCS.PHASECHK.TRANS64 P0, [R19+URZ], R4 ;  /* 0x00000004130085a7 */ /* 0x000ee4000800007f */
[----:B---3--:R-:W-:Y:S05]  /*12000*/  @!P0 BRA `(.L_x_3537) ;  /* 0xfffffffc00f08947 */ /* 0x008fea000383ffff */
[----:B------:R-:W-:Y:S05]  /*12010*/  BRA `(.L_x_3584) ;  /* 0xffffffe400f47947 */ /* 0x000fea000383ffff */
.L_x_3585:
        /* <DEDUP_REMOVED lines=14> */
.L_x_15285:


//--------------------- .text._ZN7cutlass13device_kernelIN5flash11enable_sm90INS1_16FlashAttnFwdSm90INS1_25CollectiveMainloopFwdSm90ILi2EN4cute5tupleIJNS5_1CILi1EEES8_S8_EEENS6_IJNS7_ILi64EEESA_SA_EEELi512ENS_6half_tEfNS_4arch4Sm90ELb0ELb0ELb1ELb1ELb0ELb0ELb0ELb0ELb0ELb1ELb0ELb0EEENS1_21CollectiveEpilogueFwdINS6_IJSA_NS7_ILi512EEESA_EEES9_SC_SE_Li256ELb1ELb1ELb0ELb0EEENS1_36VarlenDynamicPersistentTileSchedulerILi64ELi64ELi256ELi128ELb0ELb1ELb1ELb0ELb1ELb1EEEEEEEEEvNT_6ParamsE --------------------------
	.section	.text._ZN7cutlass13device_kernelIN5flash11enable_sm90INS1_16FlashAttnFwdSm90INS1_25CollectiveMainloopFwdSm90ILi2EN4cute5tupleIJNS5_1CILi1EEES8_S8_EEENS6_IJNS7_ILi64EEESA_SA_EEELi512ENS_6half_tEfNS_4arch4Sm90ELb0ELb0ELb1ELb1ELb0ELb0ELb0ELb0ELb0ELb1ELb0ELb0EEENS1_21CollectiveEpilogueFwdINS6_IJSA_NS7_ILi512EEESA_EEES9_SC_SE_Li256ELb1ELb1ELb0ELb0EEENS1_36VarlenDynamicPersistentTileSchedulerILi64ELi64ELi256ELi128ELb0ELb1ELb1ELb0ELb1ELb1EEEEEEEEEvNT_6ParamsE,"ax",@progbits
	.align	128
.text._ZN7cutlass13device_kernelIN5flash11enable_sm90INS1_16FlashAttnFwdSm90INS1_25CollectiveMainloopFwdSm90ILi2EN4cute5tupleIJNS5_1CILi1EEES8_S8_EEENS6_IJNS7_ILi64EEESA_SA_EEELi512ENS_6half_tEfNS_4arch4Sm90ELb0ELb0ELb1ELb1ELb0ELb0ELb0ELb0ELb0ELb1ELb0ELb0EEENS1_21CollectiveEpilogueFwdINS6_IJSA_NS7_ILi512EEESA_EEES9_SC_SE_Li256ELb1ELb1ELb0ELb0EEENS1_36VarlenDynamicPersistentTileSchedulerILi64ELi64ELi256ELi128ELb0ELb1ELb1ELb0ELb1ELb1EEEEEEEEEvNT_6ParamsE:
        .type           _ZN7cutlass13device_kernelIN5flash11enable_sm90INS1_16FlashAttnFwdSm90INS1_25CollectiveMainloopFwdSm90ILi2EN4cute5tupleIJNS5_1CILi1EEES8_S8_EEENS6_IJNS7_ILi64EEESA_SA_EEELi512ENS_6half_tEfNS_4arch4Sm90ELb0ELb0ELb1ELb1ELb0ELb0ELb0ELb0ELb0ELb1ELb0ELb0EEENS1_21CollectiveEpilogueFwdINS6_IJSA_NS7_ILi512EEESA_EEES9_SC_SE_Li256ELb1ELb1ELb0ELb0EEENS1_36VarlenDynamicPersistentTileSchedulerILi64ELi64ELi256ELi128ELb0ELb1ELb1ELb0ELb1ELb1EEEEEEEEEvNT_6ParamsE,@function
        .size           _ZN7cutlass13device_kernelIN5flash11enable_sm90INS1_16FlashAttnFwdSm90INS1_25CollectiveMainloopFwdSm90ILi2EN4cute5tupleIJNS5_1CILi1EEES8_S8_EEENS6_IJNS7_ILi64EEESA_SA_EEELi512ENS_6half_tEfNS_4arch4Sm90ELb0ELb0ELb1ELb1ELb0ELb0ELb0ELb0ELb0ELb1ELb0ELb0EEENS1_21CollectiveEpilogueFwdINS6_IJSA_NS7_ILi512EEESA_EEES9_SC_SE_Li256ELb1ELb1ELb0ELb0EEENS1_36VarlenDynamicPersistentTileSchedulerILi64ELi64ELi256ELi128ELb0ELb1ELb1ELb0ELb1ELb1EEEEEEEEEvNT_6ParamsE,(.L_x_15286 - _ZN7cutlass13device_kernelIN5flash11enable_sm90INS1_16FlashAttnFwdSm90INS1_25CollectiveMainloopFwdSm90ILi2EN4cute5tupleIJNS5_1CILi1EEES8_S8_EEENS6_IJNS7_ILi64EEESA_SA_EEELi512ENS_6half_tEfNS_4arch4Sm90ELb0ELb0ELb1ELb1ELb0ELb0ELb0ELb0ELb0ELb1ELb0ELb0EEENS1_21CollectiveEpilogueFwdINS6_IJSA_NS7_ILi512EEESA_EEES9_SC_SE_Li256ELb1ELb1ELb0ELb0EEENS1_36VarlenDynamicPersistentTileSchedulerILi64ELi64ELi256ELi128ELb0ELb1ELb1ELb0ELb1ELb1EEEEEEEEEvNT_6ParamsE)
        .other          _ZN7cutlass13device_kernelIN5flash11enable_sm90INS1_16FlashAttnFwdSm90INS1_25CollectiveMainloopFwdSm90ILi2EN4cute5tupleIJNS5_1CILi1EEES8_S8_EEENS6_IJNS7_ILi64EEESA_SA_EEELi512ENS_6half_tEfNS_4arch4Sm90ELb0ELb0ELb1ELb1ELb0ELb0ELb0ELb0ELb0ELb1ELb0ELb0EEENS1_21CollectiveEpilogueFwdINS6_IJSA_NS7_ILi512EEESA_EEES9_SC_SE_Li256ELb1ELb1ELb0ELb0EEENS1_36VarlenDynamicPersistentTileSchedulerILi64ELi64ELi256ELi128ELb0ELb1ELb1ELb0ELb1ELb1EEEEEEEEEvNT_6ParamsE,@"STO_CUDA_ENTRY STV_DEFAULT"
_ZN7cutlass13device_kernelIN5flash11enable_sm90INS1_16FlashAttnFwdSm90INS1_25CollectiveMainloopFwdSm90ILi2EN4cute5tupleIJNS5_1CILi1EEES8_S8_EEENS6_IJNS7_ILi64EEESA_SA_EEELi512ENS_6half_tEfNS_4arch4Sm90ELb0ELb0ELb1ELb1ELb0ELb0ELb0ELb0ELb0ELb1ELb0ELb0EEENS1_21CollectiveEpilogueFwdINS6_IJSA_NS7_ILi512EEESA_EEES9_SC_SE_Li256ELb1ELb1ELb0ELb0EEENS1_36VarlenDynamicPersistentTileSchedulerILi64ELi64ELi256ELi128ELb0ELb1ELb1ELb0ELb1ELb1EEEEEEEEEvNT_6ParamsE:
        /* <DEDUP_REMOVED lines=18> */
.L_x_3587:
[----:B------:R-:W-:Y:S05]  /*0120*/  BSYNC B0 ;  /* 0x0000000000007941 */ /* 0x000fea0003800000 */
.L_x_3586:
        /* <DEDUP_REMOVED lines=37> */
.L_x_3588:
        /* <DEDUP_REMOVED lines=22> */
.L_x_3589:
        /* <DEDUP_REMOVED lines=18> */
.L_x_3590:
        /* <DEDUP_REMOVED lines=22> */
.L_x_3591:
        /* <DEDUP_REMOVED lines=22> */
.L_x_3592:
[----:B------:R-:W-:Y:S01]  /*08c0*/  PLOP3.LUT P0, PT, PT, PT, UP0, 0x80, 0x0 ;  /* 0x000000000000781c */ /* 0x000fe20003f0f008 */
[----:B------:R-:W-:Y:S01]  /*08d0*/  UMOV UR36, 0x1 ;  /* 0x0000000100247882 */ /* 0x000fe20000000000 */
[----:B------:R-:W-:Y:S01]  /*08e0*/  NOP ;  /* 0x0000000000007918 */ /* 0x000fe20000000000 */
[----:B------:R-:W-:Y:S01]  /*08f0*/  USEL UR36, UR36, 0x2, !UP0 ;  /* 0x0000000224247887 */ /* 0x000fe2000c000000 */
[----:B------:R-:W-:Y:S01]  /*0900*/  ULDC.64 UR40, c[0x0][0x208] ;  /* 0x0000820000287ab9 */ /* 0x000fe20000000a00 */
[----:B012-4-:R-:W-:Y:S08]  /*0910*/  BAR.SYNC.DEFER_BLOCKING 0x0 ;  /* 0x0000000000007b1d */ /* 0x017ff00000010000 */
[----:B------:R-:W-:Y:S05]  /*0920*/  @!P0 BRA `(.L_x_3593) ;  /* 0x00000098007c8947 */ /* 0x000fea0003800000 */
.L_x_3594:
[----:B------:R-:W-:-:S08]  /*0930*/  NOP ;  /* 0x0000000000007918 */ /* 0x000fd00000000000 */
[----:B------:R-:W0:Y:S02]  /*0940*/  USETMAXREG.TRY_ALLOC.CTAPOOL UP0, 0xf0 ;  /* 0x000000f0000079c8 */ /* 0x000e240008000600 */
[----:B0-----:R-:W-:-:S13]  /*0950*/  PLOP3.LUT P0, PT, PT, PT, UP0, 0x80, 0x0 ;  /* 0x000000000000781c */ /* 0x001fda0003f0f008 */
[----:B------:R-:W-:Y:S05]  /*0960*/  @!P0 BRA `(.L_x_3594) ;  /* 0xfffffffc00f08947 */ /* 0x000fea000383ffff */
[----:B------:R-:W0:Y:S01]  /*0970*/  S2R R2, SR_TID.X ;  /* 0x0000000000027919 */ /* 0x000e220000002100 */
[----:B------:R-:W1:Y:S01]  /*0980*/  S2UR UR4, SR_CgaCtaId ;  /* 0x00000000000479c3 */ /* 0x000e620000008800 */
[----:B------:R-:W-:Y:S02]  /*0990*/  UMOV UR42, 0x400 ;  /* 0x00000400002a7882 */ /* 0x000fe40000000000 */
[----:B-1----:R-:W-:-:S03]  /*09a0*/  ULEA UR42, UR4, UR42, 0x18 ;  /* 0x0000002a042a7291 */ /* 0x002fc6000f8ec03f */
[----:B------:R-:W-:Y:S01]  /*09b0*/  ULDC UR4, c[0x0][0xc3c] ;  /* 0x00030f0000047ab9 */ /* 0x000fe20000000800 */
[----:B0-----:R-:W-:-:S04]  /*09c0*/  LOP3.LUT R0, R2, 0xffffff80, RZ, 0xc0, !PT ;  /* 0xffffff8002007812 */ /* 0x001fc800078ec0ff */
[----:B------:R-:W-:-:S13]  /*09d0*/  ISETP.NE.AND P0, PT, R0, 0x80, PT ;  /* 0x000000800000780c */ /* 0x000fda0003f05270 */
[----:B------:R-:W-:Y:S06]  /*09e0*/  @!P0 BAR.ARV 0x8, 0x100 ;  /* 0x0204000000008b1d */ /* 0x000fec0000002000 */
[----:B------:R-:W-:-:S13]  /*09f0*/  ISETP.GE.U32.AND P0, PT, R2, 0x100, PT ;  /* 0x000001000200780c */ /* 0x000fda0003f06070 */
[----:B------:R-:W-:Y:S08]  /*0a00*/  @P0 BAR.ARV 0xf, 0x100 ;  /* 0x03c4000000000b1d */ /* 0x000ff00000002000 */
[----:B------:R-:W-:Y:S06]  /*0a10*/  BAR.SYNC.DEFER_BLOCKING 0x5, 0x180 ;  /* 0x0146000000007b1d */ /* 0x000fec0000010000 */
[----:B------:R-:W0:Y:S02]  /*0a20*/  LDS.128 R16, [UR42+0x28cd0] ;  /* 0x028cd02aff107984 */ /* 0x000e240008000c00 */
[----:B------:R-:W-:Y:S06]  /*0a30*/  BAR.ARV 0x4, 0x180 ;  /* 0x0106000000007b1d */ /* 0x000fec0000002000 */
[----:B0-----:R-:W-:-:S13]  /*0a40*/  ISETP.GE.AND P0, PT, R19, UR4, PT ;  /* 0x0000000413007c0c */ /* 0x001fda000bf06270 */
[----:B------:R-:W-:Y:S05]  /*0a50*/  @P0 EXIT ;  /* 0x000000000000094d */ /* 0x000fea0003800000 */
[----:B------:R-:W-:Y:S01]  /*0a60*/  VIADD R197, R2, 0xffffff80 ;  /* 0xffffff8002c57836 */ /* 0x000fe20000000000 */
[----:B------:R-:W-:Y:S01]  /*0a70*/  R2UR UR5, R17 ;  /* 0x00000000110572ca */ /* 0x000fe200000e0000 */
[----:B------:R-:W-:Y:S01]  /*0a80*/  IMAD.MOV.U32 R23, RZ, RZ, 0x20 ;  /* 0x00000020ff177424 */ /* 0x000fe200078e00ff */
[----:B------:R-:W-:Y:S01]  /*0a90*/  R2UR UR6, R18 ;  /* 0x00000000120672ca */ /* 0x000fe200000e0000 */
        /* <DEDUP_REMOVED lines=8> */
[----:B------:R-:W-:Y:S02]  /*0b20*/  LEA.HI R7, R0, R197, RZ, 0x2 ;  /* 0x000000c500077211 */ /* 0x000fe400078f10ff */
[----:B------:R-:W-:Y:S02]  /*0b30*/  LEA.HI R4, R2, R3, RZ, 0x1 ;  /* 0x0000000302047211 */ /* 0x000fe400078f08ff */
[--C-:B------:R-:W-:Y:S02]  /*0b40*/  SHF.R.S32.HI R11, RZ, 0x5, R5.reuse ;  /* 0x00000005ff0b7819 */ /* 0x100fe40000011405 */
[----:B------:R-:W-:Y:S02]  /*0b50*/  LOP3.LUT R4, R4, 0x1ffffffe, RZ, 0xc0, !PT ;  /* 0x1ffffffe04047812 */ /* 0x000fe400078ec0ff */
[----:B------:R-:W-:-:S02]  /*0b60*/  SHF.R.S32.HI R6, RZ, 0x1f, R5 ;  /* 0x0000001fff067819 */ /* 0x000fc40000011405 */
[----:B------:R-:W-:Y:S01]  /*0b70*/  LOP3.LUT R8, R7, 0xfffffffc, RZ, 0xc0, !PT ;  /* 0xfffffffc07087812 */ /* 0x000fe200078ec0ff */
[----:B------:R-:W-:Y:S01]  /*0b80*/  IMAD.IADD R9, R3, 0x1, -R4 ;  /* 0x0000000103097824 */ /* 0x000fe200078e0a04 */
[----:B------:R-:W-:Y:S02]  /*0b90*/  LOP3.LUT R4, R2, 0xfffffff0, RZ, 0xc0, !PT ;  /* 0xfffffff002047812 */ /* 0x000fe400078ec0ff */
[----:B------:R-:W-:Y:S01]  /*0ba0*/  LEA.HI R3, R0, R197, RZ, 0x7 ;  /* 0x000000c500037211 */ /* 0x000fe200078f38ff */
[C---:B------:R-:W-:Y:S01]  /*0bb0*/  IMAD.IADD R10, R197.reuse, 0x1, -R8 ;  /* 0x00000001c50a7824 */ /* 0x040fe200078e0a08 */
[----:B------:R-:W-:Y:S01]  /*0bc0*/  LEA.HI R6, R6, R11, RZ, 0x2 ;  /* 0x0000000b06067211 */ /* 0x000fe200078f10ff */
[----:B------:R-:W-:Y:S01]  /*0bd0*/  IMAD.IADD R7, R197, 0x1, -R4 ;  /* 0x00000001c5077824 */ /* 0x000fe200078e0a04 */
[----:B------:R-:W-:Y:S01]  /*0be0*/  LOP3.LUT R2, R3, 0xffffff80, RZ, 0xc0, !PT ;  /* 0xffffff8003027812 */ /* 0x000fe200078ec0ff */
[----:B------:R-:W-:Y:S01]  /*0bf0*/  IMAD.SHL.U32 R9, R9, 0x8, RZ ;  /* 0x0000000809097824 */ /* 0x000fe200078e00ff */
[----:B------:R-:W-:-:S02]  /*0c00*/  SHF.R.S32.HI R192, RZ, 0x7, R3 ;  /* 0x00000007ffc07819 */ /* 0x000fc40000011403 */
[--C-:B------:R-:W-:Y:S01]  /*0c10*/  SHF.R.S32.HI R4, RZ, 0x1f, R7.reuse ;  /* 0x0000001fff047819 */ /* 0x100fe20000011407 */
[----:B------:R-:W-:Y:S01]  /*0c20*/  IMAD.IADD R2, R197, 0x1, -R2 ;  /* 0x00000001c5027824 */ /* 0x000fe200078e0a02 */
[----:B------:R-:W-:Y:S01]  /*0c30*/  LOP3.LUT R6, R6, 0x3ffffc, RZ, 0xc0, !PT ;  /* 0x003ffffc06067812 */ /* 0x000fe200078ec0ff */
[----:B------:R-:W-:Y:S01]  /*0c40*/  IMAD R15, R192, 0x100, R7 ;  /* 0x00000100c00f7824 */ /* 0x000fe200078e0207 */
[----:B------:R-:W-:Y:S02]  /*0c50*/  LEA.HI R12, R10, R10, RZ, 0x1 ;  /* 0x0000000a0a0c7211 */ /* 0x000fe400078f08ff */
[----:B------:R-:W-:Y:S01]  /*0c60*/  LEA.HI R8, R4, R7, RZ, 0x3 ;  /* 0x0000000704087211 */ /* 0x000fe200078f18ff */
[----:B------:R-:W-:Y:S01]  /*0c70*/  IMAD.IADD R4, R11, 0x1, -R6 ;  /* 0x000000010b047824 */ /* 0x000fe200078e0a06 */
[----:B------:R-:W-:Y:S02]  /*0c80*/  SHF.R.S32.HI R5, RZ, 0x1f, R2 ;  /* 0x0000001fff057819 */ /* 0x000fe40000011402 */
[----:B------:R-:W-:Y:S01]  /*0c90*/  LOP3.LUT R13, R12, 0x1ffffffe, RZ, 0xc0, !PT ;  /* 0x1ffffffe0c0d7812 */ /* 0x000fe200078ec0ff */
[----:B------:R-:W-:Y:S01]  /*0ca0*/  IMAD R196, R4, 0x10, R15 ;  /* 0x0000001004c47824 */ /* 0x000fe200078e020f */
[----:B------:R-:W-:-:S02]  /*0cb0*/  LEA.HI R4, R5, R2, RZ, 0x2 ;  /* 0x0000000205047211 */ /* 0x000fc400078f10ff */
[----:B------:R-:W-:Y:S01]  /*0cc0*/  LOP3.LUT R6, R8, 0xfffffff8, RZ, 0xc0, !PT ;  /* 0xfffffff808067812 */ /* 0x000fe200078ec0ff */
[----:B------:R-:W-:Y:S01]  /*0cd0*/  IMAD.IADD R195, R10, 0x1, -R13 ;  /* 0x000000010ac37824 */ /* 0x000fe200078e0a0d */
[----:B------:R-:W-:Y:S01]  /*0ce0*/  LOP3.LUT R13, R4, 0x7ffffffc, RZ, 0xc0, !PT ;  /* 0x7ffffffc040d7812 */ /* 0x000fe200078ec0ff */
[----:B------:R-:W-:Y:S01]  /*0cf0*/  IMAD.SHL.U32 R8, R8, 0x40, RZ ;  /* 0x0000004008087824 */ /* 0x000fe200078e00ff */
[----:B------:R-:W-:Y:S01]  /*0d00*/  LEA.HI R0, R0, R197, RZ, 0x3 ;  /* 0x000000c500007211 */ /* 0x000fe200078f18ff */
[----:B------:R-:W-:Y:S01]  /*0d10*/  IMAD.IADD R7, R7, 0x1, -R6 ;  /* 0x0000000107077824 */ /* 0x000fe200078e0a06 */
[----:B------:R-:W-:Y:S01]  /*0d20*/  LEA.HI R6, R5, R2, RZ, 0x5 ;  /* 0x0000000205067211 */ /* 0x000fe200078f28ff */
[----:B------:R-:W-:Y:S01]  /*0d30*/  IMAD.IADD R13, R2, 0x1, -R13 ;  /* 0x00000001020d7824 */ /* 0x000fe200078e0a0d */
[----:B------:R-:W-:Y:S01]  /*0d40*/  LOP3.LUT R8, R8, 0x7ffffe00, RZ, 0xc0, !PT ;  /* 0x7ffffe0008087812 */ /* 0x000fe200078ec0ff */
[----:B------:R-:W-:Y:S01]  /*0d50*/  IMAD.SHL.U32 R2, R7, 0x40, RZ ;  /* 0x0000004007027824 */ /* 0x000fe200078e00ff */
[--C-:B------:R-:W-:Y:S01]  /*0d60*/  SHF.R.S32.HI R5, RZ, 0x2, R4.reuse ;  /* 0x00000002ff057819 */ /* 0x100fe20000011404 */
[----:B------:R-:W-:Y:S01]  /*0d70*/  IMAD.U32 R196, R196, 0x40, R9 ;  /* 0x00000040c4c47824 */ /* 0x000fe200078e0009 */
[----:B------:R-:W-:Y:S01]  /*0d80*/  SHF.R.S32.HI R4, RZ, 0x1f, R4 ;  /* 0x0000001fff047819 */ /* 0x000fe20000011404 */
[----:B------:R-:W-:Y:S01]  /*0d90*/  IMAD R8, R11, 0x400, R8 ;  /* 0x000004000b087824 */ /* 0x000fe200078e0208 */
[----:B------:R-:W-:Y:S01]  /*0da0*/  LOP3.LUT R2, R2, 0x1c0, RZ, 0xc0, !PT ;  /* 0x000001c002027812 */ /* 0x000fe200078ec0ff */
[----:B------:R-:W-:Y:S01]  /*0db0*/  IMAD.SHL.U32 R17, R13, 0x2, RZ ;  /* 0x000000020d117824 */ /* 0x000fe200078e00ff */
[----:B------:R-:W-:-:S02]  /*0dc0*/  LOP3.LUT R190, R0, 0xfffffff8, RZ, 0xc0, !PT ;  /* 0xfffffff800be7812 */ /* 0x000fc400078ec0ff */
[----:B------:R-:W-:Y:S02]  /*0dd0*/  LOP3.LUT R9, R2, 0x8, R9, 0xf8, !PT ;  /* 0x0000000802097812 */ /* 0x000fe400078ef809 */
[----:B------:R-:W-:Y:S01]  /*0de0*/  SHF.R.U32.HI R2, RZ, 0x3, R2 ;  /* 0x00000003ff027819 */ /* 0x000fe20000011602 */
[----:B------:R-:W-:Y:S01]  /*0df0*/  IMAD.IADD R190, R197, 0x1, -R190 ;  /* 0x00000001c5be7824 */ /* 0x000fe200078e0abe */
[----:B------:R-:W-:Y:S02]  /*0e00*/  LEA.HI R4, R4, R5, RZ, 0x3 ;  /* 0x0000000504047211 */ /* 0x000fe400078f18ff */
[----:B------:R-:W-:Y:S01]  /*0e10*/  LOP3.LUT R9, R9, R2, RZ, 0x3c, !PT ;  /* 0x0000000209097212 */ /* 0x000fe200078e3cff */
[----:B------:R-:W-:Y:S01]  /*0e20*/  IMAD.SHL.U32 R2, R190, 0x8, RZ ;  /* 0x00000008be027824 */ /* 0x000fe200078e00ff */
[----:B------:R-:W-:Y:S01]  /*0e30*/  R2P PR, R7, 0x6 ;  /* 0x0000000607007804 */ /* 0x000fe20000000000 */
[----:B------:R-:W-:Y:S01]  /*0e40*/  IMAD.MOV.U32 R7, RZ, RZ, R19 ;  /* 0x000000ffff077224 */ /* 0x000fe200078e0013 */
[----:B------:R-:W-:Y:S01]  /*0e50*/  LOP3.LUT R4, R4, 0xfffffff8, RZ, 0xc0, !PT ;  /* 0xfffffff804047812 */ /* 0x000fe200078ec0ff */
[----:B------:R-:W-:Y:S01]  /*0e60*/  IMAD.IADD R8, R8, 0x1, R9 ;  /* 0x0000000108087824 */ /* 0x000fe200078e0209 */
[----:B------:R-:W-:Y:S01]  /*0e70*/  LEA.HI R3, R3, R192, RZ, 0x1 ;  /* 0x000000c003037211 */ /* 0x000fe200078f08ff */
[----:B------:R-:W-:Y:S01]  /*0e80*/  VIADD R189, R2, 0x40 ;  /* 0x0000004002bd7836 */ /* 0x000fe20000000000 */
[----:B------:R-:W-:Y:S01]  /*0e90*/  SHF.R.S32.HI R6, RZ, 0x5, R6 ;  /* 0x00000005ff067819 */ /* 0x000fe20000011406 */
[----:B------:R-:W-:Y:S01]  /*0ea0*/  IMAD.IADD R5, R5, 0x1, -R4 ;  /* 0x0000000105057824 */ /* 0x000fe200078e0a04 */
[----:B------:R-:W-:Y:S01]  /*0eb0*/  LEA R19, R8, UR42, 0x1 ;  /* 0x0000002a08137c11 */ /* 0x000fe2000f8e08ff */
[C---:B------:R-:W-:Y:S01]  /*0ec0*/  VIADD R188, R2.reuse, 0x80 ;  /* 0x0000008002bc7836 */ /* 0x040fe20000000000 */
[----:B------:R-:W-:Y:S01]  /*0ed0*/  LOP3.LUT R3, R3, 0xfffffe, RZ, 0xc0, !PT ;  /* 0x00fffffe03037812 */ /* 0x000fe200078ec0ff */
[C---:B------:R-:W-:Y:S01]  /*0ee0*/  VIADD R187, R2.reuse, 0xc0 ;  /* 0x000000c002bb7836 */ /* 0x040fe20000000000 */
[----:B------:R-:W-:Y:S01]  /*0ef0*/  SEL R23, R23, 0xffffffe0, !P1 ;  /* 0xffffffe017177807 */ /* 0x000fe20004800000 */
[C---:B------:R-:W-:Y:S01]  /*0f00*/  VIADD R184, R19.reuse, 0x26800 ;  /* 0x0002680013b87836 */ /* 0x040fe20000000000 */
[----:B------:R-:W-:Y:S01]  /*0f10*/  SHF.R.S32.HI R191, RZ, 0x3, R0 ;  /* 0x00000003ffbf7819 */ /* 0x000fe20000011400 */
[C---:B------:R-:W-:Y:S01]  /*0f20*/  VIADD R186, R2.reuse, 0x100 ;  /* 0x0000010002ba7836 */ /* 0x040fe20000000000 */
[----:B------:R-:W-:Y:S01]  /*0f30*/  SHF.R.S32.HI R204, RZ, 0x1f, R189 ;  /* 0x0000001fffcc7819 */ /* 0x000fe200000114bd */
[C---:B------:R-:W-:Y:S01]  /*0f40*/  VIADD R185, R2.reuse, 0x140 ;  /* 0x0000014002b97836 */ /* 0x040fe20000000000 */
[----:B------:R-:W-:Y:S01]  /*0f50*/  SHF.R.S32.HI R203, RZ, 0x1f, R188 ;  /* 0x0000001fffcb7819 */ /* 0x000fe200000114bc */
[C---:B------:R-:W-:Y:S01]  /*0f60*/  VIADD R194, R2.reuse, 0x180 ;  /* 0x0000018002c27836 */ /* 0x040fe20000000000 */
[----:B------:R-:W-:Y:S01]  /*0f70*/  SHF.R.S32.HI R202, RZ, 0x1f, R187 ;  /* 0x0000001fffca7819 */ /* 0x000fe200000114bb */
[----:B------:R-:W-:Y:S01]  /*0f80*/  VIADD R193, R2, 0x1c0 ;  /* 0x000001c002c17836 */ /* 0x000fe20000000000 */
[----:B------:R-:W-:Y:S01]  /*0f90*/  SHF.R.S32.HI R201, RZ, 0x1f, R186 ;  /* 0x0000001fffc97819 */ /* 0x000fe200000114ba */
[----:B------:R-:W-:Y:S01]  /*0fa0*/  VIADD R22, R19, 0x26840 ;  /* 0x0002684013167836 */ /* 0x000fe20000000000 */
[----:B------:R-:W-:Y:S01]  /*0fb0*/  SHF.R.S32.HI R200, RZ, 0x1f, R185 ;  /* 0x0000001fffc87819 */ /* 0x000fe200000114b9 */
[----:B------:R-:W-:Y:S01]  /*0fc0*/  IMAD R16, R6, 0x10, R5 ;  /* 0x0000001006107824 */ /* 0x000fe200078e0205 */
[----:B------:R-:W-:Y:S01]  /*0fd0*/  SHF.R.S32.HI R199, RZ, 0x1f, R194 ;  /* 0x0000001fffc77819 */ /* 0x000fe200000114c2 */
[----:B------:R-:W-:Y:S01]  /*0fe0*/  IMAD.IADD R3, R192, 0x1, -R3 ;  /* 0x00000001c0037824 */ /* 0x000fe200078e0a03 */
[----:B------:R-:W-:Y:S01]  /*0ff0*/  SHF.R.S32.HI R198, RZ, 0x1f, R193 ;  /* 0x0000001fffc67819 */ /* 0x000fe200000114c1 */
[----:B------:R-:W-:-:S02]  /*1000*/  @P2 VIADD R22, R184, 0xffffffc0 ;  /* 0xffffffc0b8162836 */ /* 0x000fc40000000000 */
[----:B------:R-:W-:Y:S02]  /*1010*/  IMAD.IADD R184, R184, 0x1, R23 ;  /* 0x00000001b8b87824 */ /* 0x000fe400078e0217 */
[----:B------:R-:W-:Y:S02]  /*1020*/  IMAD.SHL.U32 R18, R3, 0x100, RZ ;  /* 0x0000010003127824 */ /* 0x000fe400078e00ff */
[----:B------:R-:W-:Y:S02]  /*1030*/  IMAD R195, R195, 0x8, R16 ;  /* 0x00000008c3c37824 */ /* 0x000fe400078e0210 */
[----:B------:R-:W-:-:S07]  /*1040*/  IMAD.IADD R23, R23, 0x1, R22 ;  /* 0x0000000117177824 */ /* 0x000fce00078e0216 */
.L_x_3638:
[----:B012---:R-:W0:Y:S01]  /*1050*/  LDC.64 R4, c[0x0][0xc88] ;  /* 0x00032200ff047b82 */ /* 0x007e220000000a00 */
[----:B------:R-:W-:Y:S01]  /*1060*/  ULDC.64 UR8, c[0x0][0xa28] ;  /* 0x00028a0000087ab9 */ /* 0x000fe20000000a00 */
[----:B------:R-:W-:Y:S01]  /*1070*/  ULDC.64 UR10, c[0x0][0x418] ;  /* 0x00010600000a7ab9 */ /* 0x000fe20000000a00 */
[----:B------:R-:W-:Y:S01]  /*1080*/  IMAD.MOV.U32 R3, RZ, RZ, RZ ;  /* 0x000000ffff037224 */ /* 0x000fe200078e00ff */
[----:B------:R-:W-:Y:S01]  /*1090*/  ULDC UR4, c[0x0][0x424] ;  /* 0x0001090000047ab9 */ /* 0x000fe20000000800 */
[----:B------:R-:W-:Y:S01]  /*10a0*/  ULDC UR7, c[0x0][0x2f0] ;  /* 0x0000bc0000077ab9 */ /* 0x000fe20000000800 */
[----:B0-----:R-:W-:-:S06]  /*10b0*/  IMAD.WIDE R4, R7, 0x4, R4 ;  /* 0x0000000407047825 */ /* 0x001fcc00078e0204 */
[----:B------:R-:W2:Y:S01]  /*10c0*/  LDG.E R4, desc[UR40][R4.64] ;  /* 0x0000002804047981 */ /* 0x000ea2000c1e1900 */
[----:B------:R-:W-:-:S04]  /*10d0*/  UISETP.NE.U32.AND UP0, UPT, UR8, URZ, UPT ;  /* 0x0000003f0800728c */ /* 0x000fc8000bf05070 */
[----:B------:R-:W-:-:S06]  /*10e0*/  UISETP.NE.AND.EX UP0, UPT, UR9, URZ, UPT, UP0 ;  /* 0x0000003f0900728c */ /* 0x000fcc000bf05300 */
[----:B------:R-:W-:Y:S02]  /*10f0*/  PLOP3.LUT P0, PT, PT, PT, UP0, 0x80, 0x0 ;  /* 0x000000000000781c */ /* 0x000fe40003f0f008 */
[----:B--2---:R-:W-:-:S13]  /*1100*/  R2UR UR43, R4 ;  /* 0x00000000042b72ca */ /* 0x004fda00000e0000 */
[----:B------:R-:W-:Y:S02]  /*1110*/  USHF.R.S32.HI UR44, URZ, 0x1f, UR43 ;  /* 0x0000001f3f2c7899 */ /* 0x000fe4000801142b */
[----:B------:R-:W-:-:S04]  /*1120*/  @UP0 ULEA UR8, UP1, UR43, UR8, 0x2 ;  /* 0x000000082b080291 */ /* 0x000fc8000f82103f */
[----:B------:R-:W-:Y:S02]  /*1130*/  @UP0 ULEA.HI.X UR9, UR43, UR9, UR44, 0x2, UP1 ;  /* 0x000000092b090291 */ /* 0x000fe400088f142c */
[----:B------:R-:W-:-:S04]  /*1140*/  IMAD.U32 R6, RZ, RZ, UR8 ;  /* 0x00000008ff067e24 */ /* 0x000fc8000f8e00ff */
[----:B------:R-:W-:Y:S01]  /*1150*/  IMAD.U32 R7, RZ, RZ, UR9 ;  /* 0x00000009ff077e24 */ /* 0x000fe2000f8e00ff */
[----:B------:R-:W-:Y:S02]  /*1160*/  ULDC.64 UR8, c[0x0][0xa20] ;  /* 0x0002880000087ab9 */ /* 0x000fe40000000a00 */
[----:B------:R-:W-:Y:S02]  /*1170*/  UISETP.NE.U32.AND UP0, UPT, UR8, URZ, UPT ;  /* 0x0000003f0800728c */ /* 0x000fe4000bf05070 */
[----:B------:R-:W-:Y:S01]  /*1180*/  UISETP.NE.U32.AND UP1, UPT, UR10, URZ, UPT ;  /* 0x0000003f0a00728c */ /* 0x000fe2000bf25070 */
[----:B------:R0:W5:Y:S01]  /*1190*/  @P0 LDG.E R3, desc[UR40][R6.64] ;  /* 0x0000002806030981 */ /* 0x000162000c1e1900 */
[----:B------:R-:W-:Y:S02]  /*11a0*/  UISETP.NE.AND.EX UP0, UPT, UR9, URZ, UPT, UP0 ;  /* 0x0000003f0900728c */ /* 0x000fe4000bf05300 */
[----:B------:R-:W-:-:S04]  /*11b0*/  UISETP.NE.AND.EX UP1, UPT, UR11, URZ, UPT, UP1 ;  /* 0x0000003f0b00728c */ /* 0x000fc8000bf25310 */
[----:B------:R-:W-:Y:S01]  /*11c0*/  USEL UR4, UR4, 0x1, UP1 ;  /* 0x0000000104047887 */ /* 0x000fe20008800000 */
[----:B------:R-:W-:-:S03]  /*11d0*/  PLOP3.LUT P0, PT, PT, PT, UP0, 0x80, 0x0 ;  /* 0x000000000000781c */ /* 0x000fc60003f0f008 */
[----:B------:R-:W-:Y:S02]  /*11e0*/  UIMAD UR4, UR4, UR7, URZ ;  /* 0x00000007040472a4 */ /* 0x000fe4000f8e023f */
[----:B------:R-:W-:-:S04]  /*11f0*/  @UP0 ULEA UR8, UP1, UR43, UR8, 0x2 ;  /* 0x000000082b080291 */ /* 0x000fc8000f82103f */
[----:B------:R-:W-:Y:S01]  /*1200*/  @UP0 ULEA.HI.X UR9, UR43, UR9, UR44, 0x2, UP1 ;  /* 0x000000092b090291 */ /* 0x000fe200088f142c */
[----:B------:R-:W-:Y:S02]  /*1210*/  IMAD.U32 R152, RZ, RZ, UR4 ;  /* 0x00000004ff987e24 */ /* 0x000fe4000f8e00ff */
[----:B------:R-:W-:-:S03]  /*1220*/  IMAD.U32 R4, RZ, RZ, UR8 ;  /* 0x00000008ff047e24 */ /* 0x000fc6000f8e00ff */
[----:B------:R-:W-:-:S05]  /*1230*/  IMAD.U32 R5, RZ, RZ, UR9 ;  /* 0x00000009ff057e24 */ /* 0x000fca000f8e00ff */
[----:B------:R0:W5:Y:S01]  /*1240*/  @P0 LDG.E R152, desc[UR40][R4.64] ;  /* 0x0000002804980981 */ /* 0x000162000c1e1900 */
[----:B------:R-:W-:Y:S01]  /*1250*/  UMOV UR45, UR5 ;  /* 0x00000005002d7c82 */ /* 0x000fe20008000000 */
[----:B------:R-:W-:Y:S01]  /*1260*/  UMOV UR46, UR6 ;  /* 0x00000006002e7c82 */ /* 0x000fe20008000000 */
[----:B---34-:R-:W-:Y:S05]  /*1270*/  @P0 BRA `(.L_x_3595) ;  /* 0x00000000002c0947 */ /* 0x018fea0003800000 */
[----:B------:R-:W-:Y:S02]  /*1280*/  ULDC.64 UR4, c[0x0][0xa08] ;  /* 0x0002820000047ab9 */ /* 0x000fe40000000a00 */
[----:B------:R-:W-:-:S04]  /*1290*/  ISETP.NE.U32.AND P0, PT, RZ, UR4, PT ;  /* 0x00000004ff007c0c */ /* 0x000fc8000bf05070 */
[----:B------:R-:W-:-:S13]  /*12a0*/  ISETP.NE.AND.EX P0, PT, RZ, UR5, PT, P0 ;  /* 0x00000005ff007c0c */ /* 0x000fda000bf05300 */
[----:B------:R-:W-:Y:S05]  /*12b0*/  @!P0 BRA `(.L_x_3595) ;  /* 0x00000000001c8947 */ /* 0x000fea0003800000 */
[----:B------:R-:W-:Y:S02]  /*12c0*/  ULDC.64 UR4, c[0x0][0xa08] ;  /* 0x0002820000047ab9 */ /* 0x000fe40000000a00 */
[----:B------:R-:W-:-:S06]  /*12d0*/  UIMAD.WIDE UR4, UR43, 0x4, UR4 ;  /* 0x000000042b0478a5 */ /* 0x000fcc000f8e0204 */
[----:B0-----:R-:W-:Y:S02]  /*12e0*/  IMAD.U32 R4, RZ, RZ, UR4 ;  /* 0x00000004ff047e24 */ /* 0x001fe4000f8e00ff */
[----:B------:R-:W-:-:S05]  /*12f0*/  IMAD.U32 R5, RZ, RZ, UR5 ;  /* 0x00000005ff057e24 */ /* 0x000fca000f8e00ff */
[----:B-----5:R-:W2:Y:S04]  /*1300*/  LDG.E R152, desc[UR40][R4.64] ;  /* 0x0000002804987981 */ /* 0x020ea8000c1e1900 */
[----:B------:R-:W2:Y:S02]  /*1310*/  LDG.E R7, desc[UR40][R4.64+0x4] ;  /* 0x0000042804077981 */ /* 0x000ea4000c1e1900 */
[----:B--2---:R-:W-:-:S07]  /*1320*/  IMAD.IADD R152, R7, 0x1, -R152 ;  /* 0x0000000107987824 */ /* 0x004fce00078e0a98 */
.L_x_3595:
[----:B------:R-:W-:Y:S01]  /*1330*/  UISETP.NE.AND UP0, UPT, UR48, 0x1, UPT ;  /* 0x000000013000788c */ /* 0x000fe2000bf05270 */
[----:B-----5:R-:W-:Y:S01]  /*1340*/  IMAD.IADD R152, R152, 0x1, -R3 ;  /* 0x0000000198987824 */ /* 0x020fe200078e0a03 */
[----:B------:R-:W-:Y:S01]  /*1350*/  CS2R R20, SRZ ;  /* 0x0000000000147805 */ /* 0x000fe2000001ff00 */
[----:B------:R-:W-:Y:S01]  /*1360*/  IMAD.MOV.U32 R0, RZ, RZ, RZ ;  /* 0x000000ffff007224 */ /* 0x000fe200078e00ff */
[----:B------:R-:W-:Y:S01]  /*1370*/  CS2R R150, SRZ ;  /* 0x0000000000967805 */ /* 0x000fe2000001ff00 */
[----:B------:R-:W-:Y:S01]  /*1380*/  VIADD R3, R152, 0x3f ;  /* 0x0000003f98037836 */ /* 0x000fe20000000000 */
[----:B------:R-:W-:Y:S02]  /*1390*/  PLOP3.LUT P0, PT, PT, PT, UP0, 0x80, 0x0 ;  /* 0x000000000000781c */ /* 0x000fe40003f0f008 */
[----:B------:R-:W-:Y:S02]  /*13a0*/  CS2R R148, SRZ ;  /* 0x0000000000947805 */ /* 0x000fe4000001ff00 */
[----:B------:R-:W-:-:S02]  /*13b0*/  CS2R R146, SRZ ;  /* 0x0000000000927805 */ /* 0x000fc4000001ff00 */
[----:B------:R-:W-:Y:S02]  /*13c0*/  CS2R R144, SRZ ;  /* 0x0000000000907805 */ /* 0x000fe4000001ff00 */
[----:B0-----:R-:W-:Y:S02]  /*13d0*/  SHF.R.S32.HI R4, RZ, 0x1f, R3 ;  /* 0x0000001fff047819 */ /* 0x001fe40000011403 */
[----:B------:R-:W-:Y:S02]  /*13e0*/  CS2R R142, SRZ ;  /* 0x00000000008e7805 */ /* 0x000fe4000001ff00 */
[----:B------:R-:W-:Y:S02]  /*13f0*/  CS2R R140, SRZ ;  /* 0x00000000008c7805 */ /* 0x000fe4000001ff00 */
[----:B------:R-:W-:Y:S02]  /*1400*/  CS2R R138, SRZ ;  /* 0x00000000008a7805 */ /* 0x000fe4000001ff00 */
[----:B------:R-:W-:-:S02]  /*1410*/  LEA.HI R4, R4, R3, RZ, 0x6 ;  /* 0x0000000304047211 */ /* 0x000fc400078f30ff */
        /* <DEDUP_REMOVED lines=52> */
[----:B------:R-:W-:Y:S01]  /*1760*/  IMAD.MOV.U32 R153, RZ, RZ, RZ ;  /* 0x000000ffff997224 */ /* 0x000fe200078e00ff */
[----:B------:R-:W-:Y:S02]  /*1770*/  CS2R R34, SRZ ;  /* 0x0000000000227805 */ /* 0x000fe4000001ff00 */
[----:B------:R-:W-:Y:S01]  /*1780*/  CS2R R10, SRZ ;  /* 0x00000000000a7805 */ /* 0x000fe2000001ff00 */
[----:B------:R-:W-:Y:S01]  /*1790*/  IMAD.MOV.U32 R24, RZ, RZ, RZ ;  /* 0x000000ffff187224 */ /* 0x000fe200078e00ff */
[----:B------:R-:W-:Y:S01]  /*17a0*/  CS2R R8, SRZ ;  /* 0x0000000000087805 */ /* 0x000fe2000001ff00 */
[----:B------:R-:W-:Y:S01]  /*17b0*/  IMAD.MOV.U32 R172, RZ, RZ, RZ ;  /* 0x000000ffffac7224 */ /* 0x000fe200078e00ff */
[----:B------:R-:W-:Y:S01]  /*17c0*/  SHF.R.S32.HI R173, RZ, 0x6, R4 ;  /* 0x00000006ffad7819 */ /* 0x000fe20000011404 */
[----:B------:R-:W-:Y:S06]  /*17d0*/  @!P0 BRA `(.L_x_3596) ;  /* 0x0000001800508947 */ /* 0x000fec0003800000 */
[----:B------:R-:W-:Y:S02]  /*17e0*/  ISETP.GE.AND P1, PT, R152, 0x1, PT ;  /* 0x000000019800780c */ /* 0x000fe40003f26270 */
[----:B------:R-:W-:-:S11]  /*17f0*/  PLOP3.LUT P0, PT, PT, PT, PT, 0x80, 0x0 ;  /* 0x000000000000781c */ /* 0x000fd60003f0f070 */
[----:B------:R-:W-:Y:S05]  /*1800*/  @!P1 BRA `(.L_x_3597) ;  /* 0x0000005800c49947 */ /* 0x000fea0003800000 */
        /* <DEDUP_REMOVED lines=14> */
.L_x_3598:
[----:B------:R-:W-:Y:S01]  /*18f0*/  ULEA UR16, UR39, UR42, 0x3 ;  /* 0x0000002a27107291 */ /* 0x000fe2000f8e183f */
[----:B------:R-:W-:-:S05]  /*1900*/  IMAD.U32 R0, RZ, RZ, UR38 ;  /* 0x00000026ff007e24 */ /* 0x000fca000f8e00ff */
[----:B------:R-:W-:-:S04]  /*1910*/  SHF.L.U32 R0, R0, 0x1f, RZ ;  /* 0x0000001f00007819 */ /* 0x000fc800000006ff */
[----:B------:R-:W0:Y:S02]  /*1920*/  SYNCS.PHASECHK.TRANS64.TRYWAIT P0, [UR16+0x28c50], R0 ;  /* 0x028c5000ff0075a7 */ /* 0x000e240008000150 */
[----:B0-----:R-:W-:Y:S05]  /*1930*/  @!P0 BRA `(.L_x_3599) ;  /* 0x000000f400a88947 */ /* 0x001fea0003800000 */
.L_x_3779:
        /* <DEDUP_REMOVED lines=18> */
[----:B------:R-:W-:-:S06]  /*1a60*/  WARPGROUP.ARRIVE ;  /* 0x00000000000079c5 */ /* 0x000fcc0000000000 */
        /* <DEDUP_REMOVED lines=25> */
[----:B------:R-:W-:-:S13]  /*1c00*/  ISETP.GE.AND P0, PT, R152, 0x41, PT ;  /* 0x000000419800780c */ /* 0x000fda0003f06270 */
[----:B0-----:R-:W-:Y:S05]  /*1c10*/  @!P0 BRA `(.L_x_3600) ;  /* 0x0000000c00008947 */ /* 0x001fea0003800000 */
[----:B------:R-:W-:-:S07]  /*1c20*/  VIADD R173, R173, 0xfffffffe ;  /* 0xfffffffeadad7836 */ /* 0x000fce0000000000 */
.L_x_3605:
[----:B------:R-:W-:Y:S01]  /*1c30*/  BAR.SYNC.DEFER_BLOCKING 0xe, 0x100 ;  /* 0x0384000000007b1d */ /* 0x000fe20000010000 */
[----:B------:R-:W-:Y:S01]  /*1c40*/  IMAD.U32 R3, RZ, RZ, UR39 ;  /* 0x00000027ff037e24 */ /* 0x000fe2000f8e00ff */
[----:B------:R-:W-:Y:S01]  /*1c50*/  UISETP.NE.AND UP1, UPT, UR47, 0x3, UPT ;  /* 0x000000032f00788c */ /* 0x000fe2000bf25270 */
[----:B------:R-:W-:Y:S01]  /*1c60*/  ISETP.GT.AND P1, PT, R173, RZ, PT ;  /* 0x000000ffad00720c */ /* 0x000fe20003f24270 */
[----:B------:R-:W-:Y:S01]  /*1c70*/  UIADD3 UR39, UR39, 0x1, URZ ;  /* 0x0000000127277890 */ /* 0x000fe2000fffe03f */
[----:B0-----:R-:W-:Y:S02]  /*1c80*/  IMAD R0, R3, 0x40, R16 ;  /* 0x0000004003007824 */ /* 0x001fe400078e0210 */
        /* <DEDUP_REMOVED lines=139> */
.L_x_3601:
[----:B------:R-:W-:Y:S01]  /*2540*/  ULEA UR6, UR39, UR42, 0x3 ;  /* 0x0000002a27067291 */ /* 0x000fe2000f8e183f */
[----:B------:R-:W-:-:S05]  /*2550*/  IMAD.U32 R0, RZ, RZ, UR38 ;  /* 0x00000026ff007e24 */ /* 0x000fca000f8e00ff */
[----:B------:R-:W-:-:S04]  /*2560*/  SHF.L.U32 R0, R0, 0x1f, RZ ;  /* 0x0000001f00007819 */ /* 0x000fc800000006ff */
[----:B------:R0:W1:Y:S01]  /*2570*/  SYNCS.PHASECHK.TRANS64.TRYWAIT P0, [UR6+0x28c50], R0 ;  /* 0x028c5000ff0075a7 */ /* 0x0000620008000146 */
[----:B------:R-:W-:Y:S05]  /*2580*/  @!P2 BRA `(.L_x_3602) ;  /* 0x000000000004a947 */ /* 0x000fea0003800000 */
[----:B------:R-:W-:Y:S01]  /*2590*/  BPT.TRAP 0x1 ;  /* 0x000000040000795c */ /* 0x000fe20000300000 */
.L_x_3602:
[----:B-1----:R-:W-:Y:S05]  /*25a0*/  @P0 BRA `(.L_x_3603) ;  /* 0x0000000000080947 */ /* 0x002fea0003800000 */
[----:B------:R-:W1:Y:S02]  /*25b0*/  SYNCS.PHASECHK.TRANS64.TRYWAIT P0, [UR6+0x28c50], R0 ;  /* 0x028c5000ff0075a7 */ /* 0x000e640008000146 */
[----:B-1----:R-:W-:Y:S05]  /*25c0*/  @!P0 BRA `(.L_x_3604) ;  /* 0x000000e8009c8947 */ /* 0x002fea0003800000 */
.L_x_3603:
        /* <DEDUP_REMOVED lines=37> */
.L_x_3600:
[----:B------:R-:W-:Y:S01]  /*2820*/  BAR.SYNC.DEFER_BLOCKING 0xe, 0x100 ;  /* 0x0384000000007b1d */ /* 0x000fe20000010000 */
[----:B------:R-:W-:Y:S01]  /*2830*/  IMAD.U32 R3, RZ, RZ, UR39 ;  /* 0x00000027ff037e24 */ /* 0x000fe2000f8e00ff */
[----:B------:R-:W-:Y:S01]  /*2840*/  UIADD3 UR39, UR39, 0x1, URZ ;  /* 0x0000000127277890 */ /* 0x000fe2000fffe03f */
[----:B------:R-:W-:Y:S01]  /*2850*/  PLOP3.LUT P0, PT, PT, PT, PT, 0x8, 0x0 ;  /* 0x000000000000781c */ /* 0x000fe20003f0e170 */
[----:B------:R-:W-:Y:S02]  /*2860*/  IMAD.MOV.U32 R20, RZ, RZ, RZ ;  /* 0x000000ffff147224 */ /* 0x000fe400078e00ff */
[----:B0-----:R-:W-:Y:S01]  /*2870*/  IMAD R0, R3, 0x40, R16 ;  /* 0x0000004003007824 */ /* 0x001fe200078e0210 */
[----:B------:R-:W-:-:S04]  /*2880*/  UISETP.NE.AND UP0, UPT, UR39, 0x2, UPT ;  /* 0x000000022700788c */ /* 0x000fc8000bf05270 */
[----:B------:R-:W-:Y:S01]  /*2890*/  LEA R3, R0, UR42, 0x2 ;  /* 0x0000002a00037c11 */ /* 0x000fe2000f8e10ff */
        /* <DEDUP_REMOVED lines=136> */
.L_x_3596:
[----:B------:R-:W-:Y:S02]  /*3120*/  ISETP.GE.AND P1, PT, R152, 0x1, PT ;  /* 0x000000019800780c */ /* 0x000fe40003f26270 */
[----:B------:R-:W-:-:S11]  /*3130*/  PLOP3.LUT P0, PT, PT, PT, PT, 0x80, 0x0 ;  /* 0x000000000000781c */ /* 0x000fd60003f0f070 */
[----:B------:R-:W-:Y:S05]  /*3140*/  @!P1 BRA `(.L_x_3597) ;  /* 0x0000004000749947 */ /* 0x000fea0003800000 */
        /* <DEDUP_REMOVED lines=29> */
.L_x_3606:
        /* <DEDUP_REMOVED lines=9> */
.L_x_3780:
[----:B------:R-:W-:Y:S05]  /*33b0*/  @!P0 BRA `(.L_x_3608) ;  /* 0x0000000000048947 */ /* 0x000fea0003800000 */
[----:B------:R-:W-:Y:S01]  /*33c0*/  BPT.TRAP 0x1 ;  /* 0x000000040000795c */ /* 0x000fe20000300000 */
.L_x_3608:
[----:B------:R-:W-:Y:S02]  /*33d0*/  IMAD.U32 R7, RZ, RZ, UR39 ;  /* 0x00000027ff077e24 */ /* 0x000fe4000f8e00ff */
[----:B------:R-:W-:-:S03]  /*33e0*/  IMAD.U32 R8, RZ, RZ, UR38 ;  /* 0x00000026ff087e24 */ /* 0x000fc6000f8e00ff */
[----:B------:R-:W-:Y:S02]  /*33f0*/  LEA R7, R7, UR42, 0x3 ;  /* 0x0000002a07077c11 */ /* 0x000fe4000f8e18ff */
[----:B------:R-:W-:-:S04]  /*3400*/  SHF.L.U32 R8, R8, 0x1f, RZ ;  /* 0x0000001f08087819 */ /* 0x000fc800000006ff */
[----:B------:R1:W2:Y:S01]  /*3410*/  SYNCS.PHASECHK.TRANS64.TRYWAIT P1, [R7+URZ+0x28c30], R8 ;  /* 0x028c3008070075a7 */ /* 0x0002a2000802017f */
[----:B------:R-:W-:Y:S05]  /*3420*/  @!P0 BRA `(.L_x_3609) ;  /* 0x0000000000048947 */ /* 0x000fea0003800000 */
[----:B------:R-:W-:Y:S01]  /*3430*/  BPT.TRAP 0x1 ;  /* 0x000000040000795c */ /* 0x000fe20000300000 */
.L_x_3609:
[----:B--2---:R-:W-:Y:S05]  /*3440*/  @P1 BRA `(.L_x_3610) ;  /* 0x0000000000081947 */ /* 0x004fea0003800000 */
[----:B------:R-:W2:Y:S02]  /*3450*/  SYNCS.PHASECHK.TRANS64.TRYWAIT P1, [R7+URZ+0x28c30], R8 ;  /* 0x028c3008070075a7 */ /* 0x000ea4000802017f */
[----:B--2---:R-:W-:Y:S05]  /*3460*/  @!P1 BRA `(.L_x_3611) ;  /* 0x000000dc00249947 */ /* 0x004fea0003800000 */
.L_x_3610:
[----:B0-----:R-:W0:Y:S01]  /*3470*/  S2R R0, SR_TID.X ;  /* 0x0000000000007919 */ /* 0x001e220000002100 */
[----:B------:R-:W-:-:S04]  /*3480*/  UIADD3 UR4, UR42, 0x22400, URZ ;  /* 0x000224002a047890 */ /* 0x000fc8000fffe03f */
[----:B------:R-:W-:-:S04]  /*3490*/  USHF.R.U32.HI UR4, URZ, 0x4, UR4 ;  /* 0x000000043f047899 */ /* 0x000fc80008011604 */
[----:B------:R-:W-:Y:S01]  /*34a0*/  ULOP3.LUT UR4, UR4, 0x3fff, URZ, 0xc0, !UPT ;  /* 0x00003fff04047892 */ /* 0x000fe2000f8ec03f */
[----:B0-----:R-:W-:-:S05]  /*34b0*/  LOP3.LUT R3, R0, 0x7f, RZ, 0xc0, !PT ;  /* 0x0000007f00037812 */ /* 0x001fca00078ec0ff */
[----:B------:R-:W-:Y:S01]  /*34c0*/  IMAD.U32 R0, RZ, RZ, UR4 ;  /* 0x00000004ff007e24 */ /* 0x000fe2000f8e00ff */
[----:B------:R-:W-:Y:S05]  /*34d0*/  WARPSYNC.ALL ;  /* 0x0000000000007948 */ /* 0x000fea0003800000 */
[----:B------:R-:W-:Y:S02]  /*34e0*/  ISETP.NE.AND P1, PT, R3, RZ, PT ;  /* 0x000000ff0300720c */ /* 0x000fe40003f25270 */
[----:B------:R-:W-:-:S04]  /*34f0*/  LOP3.LUT R0, R0, 0x10000, RZ, 0xfc, !PT ;  /* 0x0001000000007812 */ /* 0x000fc800078efcff */
[----:B------:R-:W-:Y:S01]  /*3500*/  R2UR UR12, R0 ;  /* 0x00000000000c72ca */ /* 0x000fe200000e0000 */
[----:B------:R-:W-:Y:S01]  /*3510*/  UIADD3 UR4, UR42, 0x20400, URZ ;  /* 0x000204002a047890 */ /* 0x000fe2000fffe03f */
[----:B------:R-:W-:Y:S01]  /*3520*/  WARPGROUP.ARRIVE ;  /* 0x00000000000079c5 */ /* 0x000fe20000000000 */
[----:B------:R-:W-:Y:S01]  /*3530*/  UMOV UR7, 0x40000040 ;  /* 0x4000004000077882 */ /* 0x000fe20000000000 */
[----:B------:R-:W-:Y:S01]  /*3540*/  UMOV UR5, 0x40000040 ;  /* 0x4000004000057882 */ /* 0x000fe20000000000 */
[----:B------:R-:W-:Y:S01]  /*3550*/  USHF.R.U32.HI UR4, URZ, 0x4, UR4 ;  /* 0x000000043f047899 */ /* 0x000fe20008011604 */
[----:B------:R-:W-:Y:S01]  /*3560*/  IMAD R4, R173, -0x40, R152 ;  /* 0xffffffc0ad047824 */ /* 0x000fe200078e0298 */
[----:B------:R-:W-:Y:S01]  /*3570*/  UMOV UR11, 0x40000040 ;  /* 0x40000040000b7882 */ /* 0x000fe20000000000 */
[----:B------:R-:W-:Y:S01]  /*3580*/  UMOV UR9, 0x40000040 ;  /* 0x4000004000097882 */ /* 0x000fe20000000000 */
[----:B------:R-:W-:Y:S01]  /*3590*/  ULOP3.LUT UR4, UR4, 0x3fff, URZ, 0xc0, !UPT ;  /* 0x00003fff04047892 */ /* 0x000fe2000f8ec03f */
[----:B------:R-:W-:Y:S01]  /*35a0*/  UMOV UR15, 0x40000040 ;  /* 0x40000040000f7882 */ /* 0x000fe20000000000 */
[----:B------:R-:W-:-:S02]  /*35b0*/  IADD3 R4, -R17, 0x40, R4 ;  /* 0x0000004011047810 */ /* 0x000fc40007ffe104 */
[----:B------:R-:W-:Y:S02]  /*35c0*/  ULEA UR12, UR39, UR12, 0x9 ;  /* 0x0000000c270c7291 */ /* 0x000fe4000f8e483f */
[----:B------:R-:W-:Y:S01]  /*35d0*/  ULOP3.LUT UR13, UR4, 0x10000, URZ, 0xfc, !UPT ;  /* 0x00010000040d7892 */ /* 0x000fe2000f8efc3f */
[C---:B------:R-:W-:Y:S01]  /*35e0*/  ISETP.GT.AND P3, PT, R4.reuse, RZ, PT ;  /* 0x000000ff0400720c */ /* 0x040fe20003f64270 */
[----:B------:R-:W-:Y:S01]  /*35f0*/  UIADD3 UR10, UR12, 0x4, URZ ;  /* 0x000000040c0a7890 */ /* 0x000fe2000fffe03f */
[C---:B------:R-:W-:Y:S01]  /*3600*/  ISETP.GT.AND P6, PT, R4.reuse, 0x1, PT ;  /* 0x000000010400780c */ /* 0x040fe20003fc4270 */
[----:B------:R-:W-:Y:S01]  /*3610*/  UIADD3 UR8, UR13, 0x4, URZ ;  /* 0x000000040d087890 */ /* 0x000fe2000fffe03f */
[C---:B------:R-:W-:Y:S01]  /*3620*/  ISETP.GT.AND P5, PT, R4.reuse, 0x8, PT ;  /* 0x000000080400780c */ /* 0x040fe20003fa4270 */
[----:B------:R-:W-:Y:S01]  /*3630*/  UMOV UR6, UR12 ;  /* 0x0000000c00067c82 */ /* 0x000fe20008000000 */
[----:B------:R-:W-:Y:S01]  /*3640*/  UMOV UR4, UR13 ;  /* 0x0000000d00047c82 */ /* 0x000fe20008000000 */
[----:B------:R-:W-:Y:S01]  /*3650*/  UIADD3 UR14, UR12, 0x6, URZ ;  /* 0x000000060c0e7890 */ /* 0x000fe2000fffe03f */
[----:B------:R-:W-:Y:S01]  /*3660*/  HGMMA.64x64x16.F32 R24, gdesc[UR4], RZ, !UPT, gsb0 ;  /* 0x00e00000041879f0 */ /* 0x000fe2000c0008ff */
[----:B------:R-:W-:Y:S01]  /*3670*/  UIADD3 UR6, UR12, 0x2, URZ ;  /* 0x000000020c067890 */ /* 0x000fe2000fffe03f */
[C---:B------:R-:W-:Y:S01]  /*3680*/  ISETP.GT.AND P4, PT, R4.reuse, 0x9, PT ;  /* 0x000000090400780c */ /* 0x040fe20003f84270 */
[----:B------:R-:W-:Y:S01]  /*3690*/  UIADD3 UR4, UR13, 0x2, URZ ;  /* 0x000000020d047890 */ /* 0x000fe2000fffe03f */
[----:B------:R-:W-:Y:S01]  /*36a0*/  ISETP.GT.AND P2, PT, R4, 0x10, PT ;  /* 0x000000100400780c */ /* 0x000fe20003f44270 */
[----:B------:R-:W-:Y:S01]  /*36b0*/  UMOV UR7, 0x40000040 ;  /* 0x4000004000077882 */ /* 0x000fe20000000000 */
[----:B------:R-:W-:Y:S01]  /*36c0*/  UMOV UR5, 0x40000040 ;  /* 0x4000004000057882 */ /* 0x000fe20000000000 */
[----:B------:R-:W-:Y:S01]  /*36d0*/  UIADD3 UR12, UR13, 0x6, URZ ;  /* 0x000000060d0c7890 */ /* 0x000fe2000fffe03f */
[----:B------:R-:W-:-:S02]  /*36e0*/  ULDC UR20, c[0x0][0x988] ;  /* 0x0002620000147ab9 */ /* 0x000fc40000000800 */
[----:B------:R-:W-:Y:S01]  /*36f0*/  UMOV UR13, 0x40000040 ;  /* 0x40000040000d7882 */ /* 0x000fe20000000000 */
[----:B------:R-:W-:Y:S02]  /*3700*/  WARPGROUP.DEPBAR.LE gsb0, 0x0 ;  /* 0x00008000000079c5 */ /* 0x000fe40000010000 */
[----:B------:R-:W-:-:S06]  /*3710*/  WARPGROUP.ARRIVE ;  /* 0x00000000000079c5 */ /* 0x000fcc0000000000 */
[----:B------:R-:W-:Y:S01]  /*3720*/  HGMMA.64x64x16.F32 R24, gdesc[UR4], R24, gsb0 ;  /* 0x00e00000041879f0 */ /* 0x000fe20008000818 */
[----:B------:R-:W-:Y:S02]  /*3730*/  ULDC UR6, c[0x0][0x9d8] ;  /* 0x0002760000067ab9 */ /* 0x000fe40000000800 */
        /* <DEDUP_REMOVED lines=176> */
[----:B------:R-:W-:Y:S01]  /*4240*/  MUFU.EX2 R9, R6 ;  /* 0x0000000600097308 */ /* 0x000fe20000000800 */
[----:B----4-:R-:W-:-:S07]  /*4250*/  F2FP.F16.F32.PACK_AB R158, R29, R28 ;  /* 0x0000001c1d9e723e */ /* 0x010fce00000000ff */
[----:B------:R-:W3:Y:S08]  /*4260*/  MUFU.EX2 R33, R33 ;  /* 0x0000002100217308 */ /* 0x000ef00000000800 */
[----:B------:R-:W-:Y:S01]  /*4270*/  MUFU.EX2 R36, R36 ;  /* 0x0000002400247308 */ /* 0x000fe20000000800 */
[----:B0-----:R-:W-:-:S04]  /*4280*/  FMNMX.FTZ R4, R5, R4, !PT ;  /* 0x0000000405047209 */ /* 0x001fc80007810000 */
[C---:B------:R-:W-:Y:S01]  /*4290*/  FSETP.NEU.FTZ.AND P2, PT, R4.reuse, -INF , PT ;  /* 0xff8000000400780b */ /* 0x040fe20003f5d000 */
[----:B------:R-:W-:Y:S02]  /*42a0*/  FMUL.FTZ R5, R4, UR20 ;  /* 0x0000001404057c20 */ /* 0x000fe40008410000 */
[----:B------:R-:W0:Y:S01]  /*42b0*/  MUFU.EX2 R37, R37 ;  /* 0x0000002500257308 */ /* 0x000e220000000800 */
[----:B---3--:R-:W-:Y:S02]  /*42c0*/  F2FP.F16.F32.PACK_AB R160, R33, R32 ;  /* 0x0000002021a0723e */ /* 0x008fe400000000ff */
[----:B------:R-:W-:Y:S01]  /*42d0*/  FSEL R10, R5, RZ, P2 ;  /* 0x000000ff050a7208 */ /* 0x000fe20001000000 */
[----:B------:R-:W-:-:S04]  /*42e0*/  FADD.FTZ R5, R24, R25 ;  /* 0x0000001918057221 */ /* 0x000fc80000010000 */
[----:B------:R-:W-:Y:S01]  /*42f0*/  MUFU.EX2 R40, R40 ;  /* 0x0000002800287308 */ /* 0x000fe20000000800 */
        /* <DEDUP_REMOVED lines=41> */
[----:B---3--:R-:W-:-:S07]  /*4590*/  FADD.FTZ R5, R35, R6 ;  /* 0x0000000623057221 */ /* 0x008fce0000010000 */
        /* <DEDUP_REMOVED lines=9> */
[----:B------:R-:W3:Y:S01]  /*4630*/  MUFU.EX2 R43, R43 ;  /* 0x0000002b002b7308 */ /* 0x000ee20000000800 */
[----:B----4-:R-:W-:-:S07]  /*4640*/  FADD.FTZ R6, R42, R5 ;  /* 0x000000052a067221 */ /* 0x010fce0000010000 */
[----:B------:R-:W4:Y:S01]  /*4650*/  MUFU.EX2 R44, R44 ;  /* 0x0000002c002c7308 */ /* 0x000f220000000800 */
[C---:B-----5:R-:W-:Y:S01]  /*4660*/  FADD.FTZ R13, R41.reuse, R12 ;  /* 0x0000000c290d7221 */ /* 0x060fe20000010000 */
[----:B------:R-:W-:-:S06]  /*4670*/  F2FP.F16.F32.PACK_AB R164, R41, R40 ;  /* 0x0000002829a4723e */ /* 0x000fcc00000000ff */
[----:B------:R-:W-:Y:S01]  /*4680*/  MUFU.EX2 R46, R46 ;  /* 0x0000002e002e7308 */ /* 0x000fe20000000800 */
[C---:B---3--:R-:W-:Y:S01]  /*4690*/  FADD.FTZ R5, R43.reuse, R6 ;  /* 0x000000062b057221 */ /* 0x048fe20000010000 */
[----:B------:R-:W-:-:S06]  /*46a0*/  F2FP.F16.F32.PACK_AB R165, R43, R42 ;  /* 0x0000002a2ba5723e */ /* 0x000fcc00000000ff */
[----:B------:R-:W3:Y:S01]  /*46b0*/  MUFU.EX2 R45, R45 ;  /* 0x0000002d002d7308 */ /* 0x000ee20000000800 */
[----:B----4-:R-:W-:-:S07]  /*46c0*/  FADD.FTZ R6, R44, R13 ;  /* 0x0000000d2c067221 */ /* 0x010fce0000010000 */
[----:B------:R-:W4:Y:S08]  /*46d0*/  MUFU.EX2 R47, R47 ;  /* 0x0000002f002f7308 */ /* 0x000f300000000800 */
[----:B------:R-:W-:Y:S01]  /*46e0*/  MUFU.EX2 R48, R48 ;  /* 0x0000003000307308 */ /* 0x000fe20000000800 */
[C---:B---3--:R-:W-:Y:S01]  /*46f0*/  F2FP.F16.F32.PACK_AB R166, R45.reuse, R44 ;  /* 0x0000002c2da6723e */ /* 0x048fe200000000ff */
[----:B------:R-:W-:-:S06]  /*4700*/  FADD.FTZ R45, R45, R6 ;  /* 0x000000062d2d7221 */ /* 0x000fcc0000010000 */
[----:B------:R-:W3:Y:S01]  /*4710*/  MUFU.EX2 R49, R49 ;  /* 0x0000003100317308 */ /* 0x000ee20000000800 */
[----:B----4-:R-:W-:-:S05]  /*4720*/  F2FP.F16.F32.PACK_AB R167, R47, R46 ;  /* 0x0000002e2fa7723e */ /* 0x010fca00000000ff */
[----:B------:R0:W-:Y:S02]  /*4730*/  STSM.16.M88.4 [R22], R164 ;  /* 0x000000a416007844 */ /* 0x0001e40000000200 */
[----:B------:R-:W-:Y:S08]  /*4740*/  MUFU.EX2 R50, R50 ;  /* 0x0000003200327308 */ /* 0x000ff00000000800 */
[----:B------:R-:W4:Y:S01]  /*4750*/  MUFU.EX2 R51, R51 ;  /* 0x0000003300337308 */ /* 0x000f220000000800 */
[----:B---3--:R-:W-:Y:S01]  /*4760*/  F2FP.F16.F32.PACK_AB R168, R49, R48 ;  /* 0x0000003031a8723e */ /* 0x008fe200000000ff */
[----:B------:R-:W-:-:S04]  /*4770*/  FADD.FTZ R48, R48, R45 ;  /* 0x0000002d30307221 */ /* 0x000fc80000010000 */
[----:B------:R-:W-:Y:S02]  /*4780*/  FADD.FTZ R49, R49, R48 ;  /* 0x0000003031317221 */ /* 0x000fe40000010000 */
[----:B------:R-:W3:Y:S08]  /*4790*/  MUFU.EX2 R52, R52 ;  /* 0x0000003400347308 */ /* 0x000ef00000000800 */
[----:B------:R-:W-:Y:S01]  /*47a0*/  MUFU.EX2 R54, R54 ;  /* 0x0000003600367308 */ /* 0x000fe20000000800 */
[----:B----4-:R-:W-:-:S07]  /*47b0*/  F2FP.F16.F32.PACK_AB R169, R51, R50 ;  /* 0x0000003233a9723e */ /* 0x010fce00000000ff */
[----:B------:R4:W5:Y:S01]  /*47c0*/  MUFU.EX2 R11, R10 ;  /* 0x0000000a000b7308 */ /* 0x0009620000000800 */
[----:B---3--:R-:W-:Y:S01]  /*47d0*/  F2FP.F16.F32.PACK_AB R170, R9, R52 ;  /* 0x0000003409aa723e */ /* 0x008fe200000000ff */
[----:B------:R-:W-:Y:S01]  /*47e0*/  FADD.FTZ R52, R52, R49 ;  /* 0x0000003134347221 */ /* 0x000fe20000010000 */
[----:B----4-:R-:W-:-:S03]  /*47f0*/  FADD.FTZ R10, R46, R5 ;  /* 0x000000052e0a7221 */ /* 0x010fc60000010000 */
[----:B------:R-:W-:Y:S01]  /*4800*/  FADD.FTZ R5, R9, R52 ;  /* 0x0000003409057221 */ /* 0x000fe20000010000 */
[----:B------:R-:W-:-:S04]  /*4810*/  FADD.FTZ R47, R47, R10 ;  /* 0x0000000a2f2f7221 */ /* 0x000fc80000010000 */
[----:B------:R-:W-:Y:S01]  /*4820*/  FADD.FTZ R50, R50, R47 ;  /* 0x0000002f32327221 */ /* 0x000fe20000010000 */
[----:B-----5:R-:W-:-:S03]  /*4830*/  F2FP.F16.F32.PACK_AB R171, R11, R54 ;  /* 0x000000360bab723e */ /* 0x020fc600000000ff */
[----:B------:R-:W-:Y:S02]  /*4840*/  FADD.FTZ R51, R51, R50 ;  /* 0x0000003233337221 */ /* 0x000fe40000010000 */
[----:B------:R0:W-:Y:S02]  /*4850*/  STSM.16.M88.4 [R23], R168 ;  /* 0x000000a817007844 */ /* 0x0001e40000000200 */
[----:B------:R-:W-:-:S04]  /*4860*/  FADD.FTZ R6, R54, R51 ;  /* 0x0000003336067221 */ /* 0x000fc80000010000 */
[----:B------:R-:W-:Y:S01]  /*4870*/  FADD.FTZ R6, R11, R6 ;  /* 0x000000060b067221 */ /* 0x000fe20000010000 */
[----:B------:R-:W-:Y:S06]  /*4880*/  @!P0 BRA `(.L_x_3612) ;  /* 0x0000000000048947 */ /* 0x000fec0003800000 */
[----:B------:R-:W-:Y:S01]  /*4890*/  BPT.TRAP 0x1 ;  /* 0x000000040000795c */ /* 0x000fe20000300000 */
.L_x_3612:
[----:B------:R3:W4:Y:S01]  /*48a0*/  SYNCS.PHASECHK.TRANS64.TRYWAIT P2, [R7+URZ+0x28c50], R8 ;  /* 0x028c5008070075a7 */ /* 0x000722000804017f */
[----:B------:R-:W-:Y:S05]  /*48b0*/  @!P0 BRA `(.L_x_3613) ;  /* 0x0000000000048947 */ /* 0x000fea0003800000 */
[----:B------:R-:W-:Y:S01]  /*48c0*/  BPT.TRAP 0x1 ;  /* 0x000000040000795c */ /* 0x000fe20000300000 */
.L_x_3613:
[----:B------:R-:W-:Y:S01]  /*48d0*/  ULOP3.LUT UR49, UR49, 0x2000000, URZ, 0xfc, !UPT ;  /* 0x0200000031317892 */ /* 0x000fe2000f8efc3f */
[----:B----4-:R-:W-:Y:S11]  /*48e0*/  @P2 BRA `(.L_x_3614) ;  /* 0x0000000000082947 */ /* 0x010ff60003800000 */
[----:B------:R-:W4:Y:S02]  /*48f0*/  SYNCS.PHASECHK.TRANS64.TRYWAIT P2, [R7+URZ+0x28c50], R8 ;  /* 0x028c5008070075a7 */ /* 0x000f24000804017f */
[----:B----4-:R-:W-:Y:S05]  /*4900*/  @!P2 BRA `(.L_x_3615) ;  /* 0x000000c80010a947 */ /* 0x010fea0003800000 */
.L_x_3614:
[----:B------:R-:W-:Y:S01]  /*4910*/  ULEA UR10, UR39, UR49, 0xc ;  /* 0x00000031270a7291 */ /* 0x000fe2000f8e603f */
[----:B------:R-:W-:Y:S01]  /*4920*/  WARPGROUP.ARRIVE ;  /* 0x00000000000079c5 */ /* 0x000fe20000000000 */
[----:B------:R-:W-:Y:S01]  /*4930*/  UMOV UR7, 0x40000040 ;  /* 0x4000004000077882 */ /* 0x000fe20000000000 */
[----:B------:R-:W-:Y:S01]  /*4940*/  UMOV UR11, 0x40000040 ;  /* 0x40000040000b7882 */ /* 0x000fe20000000000 */
[----:B------:R-:W-:Y:S01]  /*4950*/  ISETP.GE.AND P2, PT, R152, 0x41, PT ;  /* 0x000000419800780c */ /* 0x000fe20003f46270 */
[----:B-1234-:R-:W-:Y:S02]  /*4960*/  @!P1 VIADD R7, R7, 0x28c60 ;  /* 0x00028c6007079836 */ /* 0x01efe40000000000 */
[----:B------:R-:W-:Y:S02]  /*4970*/  UMOV UR6, UR10 ;  /* 0x0000000a00067c82 */ /* 0x000fe40008000000 */
[----:B------:R-:W-:Y:S01]  /*4980*/  HGMMA.64x256x16.F32 R24, R156, gdesc[UR4].tnspB, RZ, !UPT, gsb0 ;  /* 0x43e000049c187df0 */ /* 0x000fe2000c0008ff */
[----:B------:R-:W-:Y:S01]  /*4990*/  UIADD3 UR6, UR10, 0x80, URZ ;  /* 0x000000800a067890 */ /* 0x000fe2000fffe03f */
[----:B------:R-:W-:Y:S01]  /*49a0*/  @!P1 PRMT R7, RZ, 0x654, R7 ;  /* 0x00000654ff079816 */ /* 0x000fe20000000007 */
[----:B------:R-:W-:Y:S01]  /*49b0*/  UMOV UR7, 0x40000040 ;  /* 0x4000004000077882 */ /* 0x000fe20000000000 */
[----:B------:R-:W-:-:S02]  /*49c0*/  WARPGROUP.DEPBAR.LE gsb0, 0x0 ;  /* 0x00008000000079c5 */ /* 0x000fc40000010000 */
[----:B------:R-:W-:-:S15]  /*49d0*/  WARPGROUP.ARRIVE ;  /* 0x00000000000079c5 */ /* 0x000fde0000000000 */
[----:B------:R-:W-:-:S07]  /*49e0*/  NOP ;  /* 0x0000000000007918 */ /* 0x000fce0000000000 */
        /* <DEDUP_REMOVED lines=23> */
[----:B-1----:R-:W-:Y:S01]  /*4b60*/  VIADD R7, R173, 0xfffffffe ;  /* 0xfffffffead077836 */ /* 0x002fe20000000000 */
[----:B------:R-:W-:Y:S01]  /*4b70*/  UMOV UR21, UR39 ;  /* 0x0000002700157c82 */ /* 0x000fe20008000000 */
[----:B------:R-:W-:Y:S01]  /*4b80*/  IMAD.MOV.U32 R9, RZ, RZ, R4 ;  /* 0x000000ffff097224 */ /* 0x000fe200078e0004 */
[----:B------:R-:W-:Y:S01]  /*4b90*/  ULDC UR22, c[0x0][0x9d8] ;  /* 0x0002760000167ab9 */ /* 0x000fe20000000800 */
[----:B------:R-:W-:Y:S01]  /*4ba0*/  IMAD.MOV.U32 R14, RZ, RZ, R3 ;  /* 0x000000ffff0e7224 */ /* 0x000fe200078e0003 */
[----:B------:R-:W-:-:S06]  /*4bb0*/  ULDC UR20, c[0x0][0x988] ;  /* 0x0002620000147ab9 */ /* 0x000fcc0000000800 */
.L_x_3625:
[----:B------:R-:W-:Y:S01]  /*4bc0*/  UIADD3 UR39, UR21, 0x1, URZ ;  /* 0x0000000115277890 */ /* 0x000fe2000fffe03f */
[C---:B------:R-:W-:Y:S01]  /*4bd0*/  ISETP.GT.AND P2, PT, R7.reuse, RZ, PT ;  /* 0x000000ff0700720c */ /* 0x040fe20003f44270 */
[----:B------:R-:W-:Y:S02]  /*4be0*/  VIADD R7, R7, 0xffffffff ;  /* 0xffffffff07077836 */ /* 0x000fe40000000000 */
[----:B------:R-:W-:-:S04]  /*4bf0*/  UISETP.NE.AND UP0, UPT, UR39, 0x2, UPT ;  /* 0x000000022700788c */ /* 0x000fc8000bf05270 */
[----:B------:R-:W-:Y:S02]  /*4c00*/  USEL UR6, URZ, 0x1, UP0 ;  /* 0x000000013f067887 */ /* 0x000fe40008000000 */
[----:B------:R-:W-:Y:S02]  /*4c10*/  USEL UR39, UR39, URZ, UP0 ;  /* 0x0000003f27277287 */ /* 0x000fe40008000000 */
[----:B------:R-:W-:Y:S01]  /*4c20*/  ULOP3.LUT UR38, UR38, UR6, URZ, 0x3c, !UPT ;  /* 0x0000000626267292 */ /* 0x000fe2000f8e3c3f */
[----:B0123--:R-:W-:Y:S11]  /*4c30*/  @!P0 BRA `(.L_x_3617) ;  /* 0x0000000000048947 */ /* 0x00fff60003800000 */
[----:B------:R-:W-:Y:S01]  /*4c40*/  BPT.TRAP 0x1 ;  /* 0x000000040000795c */ /* 0x000fe20000300000 */
.L_x_3617:
[----:B------:R-:W-:Y:S01]  /*4c50*/  ULEA UR23, UR39, UR42, 0x3 ;  /* 0x0000002a27177291 */ /* 0x000fe2000f8e183f */
[----:B------:R-:W-:-:S05]  /*4c60*/  IMAD.U32 R8, RZ, RZ, UR38 ;  /* 0x00000026ff087e24 */ /* 0x000fca000f8e00ff */
[----:B------:R-:W-:-:S04]  /*4c70*/  SHF.L.U32 R8, R8, 0x1f, RZ ;  /* 0x0000001f08087819 */ /* 0x000fc800000006ff */
[----:B------:R1:W2:Y:S01]  /*4c80*/  SYNCS.PHASECHK.TRANS64.TRYWAIT P3, [UR23+0x28c30], R8 ;  /* 0x028c3008ff0075a7 */ /* 0x0002a20008060157 */
[----:B------:R-:W-:Y:S05]  /*4c90*/  @!P0 BRA `(.L_x_3618) ;  /* 0x0000000000048947 */ /* 0x000fea0003800000 */
[----:B------:R-:W-:Y:S01]  /*4ca0*/  BPT.TRAP 0x1 ;  /* 0x000000040000795c */ /* 0x000fe20000300000 */
.L_x_3618:
[----:B--2---:R-:W-:Y:S05]  /*4cb0*/  @P3 BRA `(.L_x_3619) ;  /* 0x0000000000083947 */ /* 0x004fea0003800000 */
[----:B------:R-:W2:Y:S02]  /*4cc0*/  SYNCS.PHASECHK.TRANS64.TRYWAIT P3, [UR23+0x28c30], R8 ;  /* 0x028c3008ff0075a7 */ /* 0x000ea40008060157 */
[----:B--2---:R-:W-:Y:S05]  /*4cd0*/  @!P3 BRA `(.L_x_3620) ;  /* 0x000000c40030b947 */ /* 0x004fea0003800000 */
.L_x_3619:
        /* <DEDUP_REMOVED lines=79> */
[----:B--2---:R-:W-:Y:S01]  /*51d0*/  FMNMX.FTZ R162, R165, R156, !PT ;  /* 0x0000009ca5a27209 */ /* 0x004fe20007810000 */
[----:B------:R-:W-:Y:S01]  /*51e0*/  FMUL.FTZ R156, R163, UR22 ;  /* 0x00000016a39c7c20 */ /* 0x000fe20008410000 */
[----:B------:R-:W-:Y:S01]  /*51f0*/  FMUL.FTZ R163, R170, UR22 ;  /* 0x00000016aaa37c20 */ /* 0x000fe20008410000 */
[----:B------:R-:W-:-:S04]  /*5200*/  FMUL.FTZ R170, R174, UR22 ;  /* 0x00000016aeaa7c20 */ /* 0x000fc80008410000 */
[----:B------:R-:W2:Y:S01]  /*5210*/  MUFU.TANH R168, R168 ;  /* 0x000000a800a87308 */ /* 0x000ea20000002400 */
[----:B0-----:R-:W-:Y:S01]  /*5220*/  FMNMX.FTZ R3, R169, R162, !PT ;  /* 0x000000a2a9037209 */ /* 0x001fe20007810000 */
[----:B------:R-:W-:Y:S01]  /*5230*/  FMUL.FTZ R162, R167, UR22 ;  /* 0x00000016a7a27c20 */ /* 0x000fe20008410000 */
[----:B------:R-:W-:-:S05]  /*5240*/  FMUL.FTZ R167, R179, UR22 ;  /* 0x00000016b3a77c20 */ /* 0x000fca0008410000 */
[----:B------:R-:W0:Y:S01]  /*5250*/  MUFU.TANH R10, R10 ;  /* 0x0000000a000a7308 */ /* 0x000e220000002400 */
[----:B---3--:R-:W-:-:S07]  /*5260*/  FMNMX.FTZ R3, R172, R3, !PT ;  /* 0x00000003ac037209 */ /* 0x008fce0007810000 */
[----:B------:R-:W3:Y:S01]  /*5270*/  MUFU.TANH R11, R11 ;  /* 0x0000000b000b7308 */ /* 0x000ee20000002400 */
[----:B--2---:R-:W-:-:S05]  /*5280*/  FMNMX.FTZ R3, R168, R3, !PT ;  /* 0x00000003a8037209 */ /* 0x004fca0007810000 */
[----:B------:R-:W2:Y:S02]  /*5290*/  SHFL.BFLY PT, R176, R3, 0x2, 0x1f ;  /* 0x0c401f0003b07f89 */ /* 0x000ea400000e0000 */
[----:B------:R-:W4:Y:S01]  /*52a0*/  MUFU.TANH R12, R12 ;  /* 0x0000000c000c7308 */ /* 0x000f220000002400 */
[----:B0-----:R-:W-:-:S07]  /*52b0*/  FMNMX.FTZ R174, R10, R9, !PT ;  /* 0x000000090aae7209 */ /* 0x001fce0007810000 */
[----:B------:R-:W0:Y:S08]  /*52c0*/  MUFU.TANH R13, R13 ;  /* 0x0000000d000d7308 */ /* 0x000e300000002400 */
[----:B------:R-:W5:Y:S01]  /*52d0*/  MUFU.TANH R153, R153 ;  /* 0x0000009900997308 */ /* 0x000f620000002400 */
[----:B--2---:R-:W-:-:S07]  /*52e0*/  FMNMX.FTZ R180, R3, R176, !PT ;  /* 0x000000b003b47209 */ /* 0x004fce0007810000 */
[----:B------:R-:W2:Y:S01]  /*52f0*/  MUFU.TANH R156, R156 ;  /* 0x0000009c009c7308 */ /* 0x000ea20000002400 */
[----:B---3--:R-:W-:Y:S01]  /*5300*/  FMNMX.FTZ R3, R11, R174, !PT ;  /* 0x000000ae0b037209 */ /* 0x008fe20007810000 */
[----:B------:R-:W-:Y:S01]  /*5310*/  FMUL.FTZ R174, R182, UR22 ;  /* 0x00000016b6ae7c20 */ /* 0x000fe20008410000 */
[----:B------:R-:W3:Y:S02]  /*5320*/  SHFL.BFLY PT, R181, R180, 0x1, 0x1f ;  /* 0x0c201f00b4b57f89 */ /* 0x000ee400000e0000 */
[----:B----4-:R-:W-:-:S03]  /*5330*/  FMNMX.FTZ R176, R12, R3, !PT ;  /* 0x000000030cb07209 */ /* 0x010fc60007810000 */
[----:B------:R-:W4:Y:S01]  /*5340*/  MUFU.TANH R159, R159 ;  /* 0x0000009f009f7308 */ /* 0x000f220000002400 */
[----:B0-----:R-:W-:-:S04]  /*5350*/  FMNMX.FTZ R176, R13, R176, !PT ;  /* 0x000000b00db07209 */ /* 0x001fc80007810000 */
[----:B-----5:R-:W-:-:S03]  /*5360*/  FMNMX.FTZ R177, R153, R176, !PT ;  /* 0x000000b099b17209 */ /* 0x020fc60007810000 */
[----:B------:R-:W0:Y:S01]  /*5370*/  MUFU.TANH R162, R162 ;  /* 0x000000a200a27308 */ /* 0x000e220000002400 */
[----:B--2---:R-:W-:-:S07]  /*5380*/  FMNMX.FTZ R176, R156, R177, !PT ;  /* 0x000000b19cb07209 */ /* 0x004fce0007810000 */
[----:B------:R-:W2:Y:S01]  /*5390*/  MUFU.TANH R163, R163 ;  /* 0x000000a300a37308 */ /* 0x000ea20000002400 */
[----:B----4-:R-:W-:Y:S02]  /*53a0*/  FMNMX.FTZ R177, R159, R176, !PT ;  /* 0x000000b09fb17209 */ /* 0x010fe40007810000 */
[----:B---3--:R-:W-:-:S05]  /*53b0*/  FMNMX.FTZ R3, R180, R181, !PT ;  /* 0x000000b5b4037209 */ /* 0x008fca0007810000 */
[----:B------:R-:W3:Y:S01]  /*53c0*/  MUFU.TANH R166, R166 ;  /* 0x000000a600a67308 */ /* 0x000ee20000002400 */
[----:B0-----:R-:W-:Y:S01]  /*53d0*/  FMNMX.FTZ R176, R162, R177, !PT ;  /* 0x000000b1a2b07209 */ /* 0x001fe20007810000 */
[C---:B------:R-:W-:Y:S01]  /*53e0*/  FMUL.FTZ R179, R3.reuse, UR20 ;  /* 0x0000001403b37c20 */ /* 0x040fe20008410000 */
[----:B------:R-:W-:-:S03]  /*53f0*/  FADD.FTZ R14, -R3, R14 ;  /* 0x0000000e030e7221 */ /* 0x000fc60000010100 */
[--C-:B------:R-:W-:Y:S01]  /*5400*/  FFMA.FTZ R178, R4, UR20, -R179.reuse ;  /* 0x0000001404b27c23 */ /* 0x100fe200080108b3 */
[----:B------:R-:W-:Y:S01]  /*5410*/  FMUL.FTZ R14, R14, UR20 ;  /* 0x000000140e0e7c20 */ /* 0x000fe20008410000 */
[----:B------:R-:W0:Y:S01]  /*5420*/  MUFU.TANH R170, R170 ;  /* 0x000000aa00aa7308 */ /* 0x000e220000002400 */
[----:B--2---:R-:W-:Y:S01]  /*5430*/  FMNMX.FTZ R177, R163, R176, !PT ;  /* 0x000000b0a3b17209 */ /* 0x004fe20007810000 */
[--C-:B------:R-:W-:Y:S01]  /*5440*/  FFMA.FTZ R15, R15, UR20, -R179.reuse ;  /* 0x000000140f0f7c23 */ /* 0x100fe200080108b3 */
[--C-:B------:R-:W-:Y:S01]  /*5450*/  FFMA.FTZ R20, R20, UR20, -R179.reuse ;  /* 0x0000001414147c23 */ /* 0x100fe200080108b3 */
[--C-:B------:R-:W-:Y:S01]  /*5460*/  FFMA.FTZ R21, R21, UR20, -R179.reuse ;  /* 0x0000001415157c23 */ /* 0x100fe200080108b3 */
[--C-:B------:R-:W-:Y:S01]  /*5470*/  FFMA.FTZ R182, R169, UR20, -R179.reuse ;  /* 0x00000014a9b67c23 */ /* 0x100fe200080108b3 */
[--C-:B------:R-:W-:Y:S01]  /*5480*/  FFMA.FTZ R169, R172, UR20, -R179.reuse ;  /* 0x00000014aca97c23 */ /* 0x100fe200080108b3 */
[--C-:B------:R-:W-:Y:S01]  /*5490*/  FFMA.FTZ R155, R155, UR20, -R179.reuse ;  /* 0x000000149b9b7c23 */ /* 0x100fe200080108b3 */
[----:B------:R-:W2:Y:S01]  /*54a0*/  MUFU.TANH R173, R173 ;  /* 0x000000ad00ad7308 */ /* 0x000ea20000002400 */
[----:B---3--:R-:W-:Y:S01]  /*54b0*/  FMNMX.FTZ R177, R166, R177, !PT ;  /* 0x000000b1a6b17209 */ /* 0x008fe20007810000 */
[--C-:B------:R-:W-:Y:S01]  /*54c0*/  FFMA.FTZ R180, R157, UR20, -R179.reuse ;  /* 0x000000149db47c23 */ /* 0x100fe200080108b3 */
[--C-:B------:R-:W-:Y:S01]  /*54d0*/  FFMA.FTZ R157, R158, UR20, -R179.reuse ;  /* 0x000000149e9d7c23 */ /* 0x100fe200080108b3 */
[--C-:B------:R-:W-:Y:S01]  /*54e0*/  FFMA.FTZ R160, R160, UR20, -R179.reuse ;  /* 0x00000014a0a07c23 */ /* 0x100fe200080108b3 */
[--C-:B------:R-:W-:Y:S01]  /*54f0*/  FFMA.FTZ R161, R161, UR20, -R179.reuse ;  /* 0x00000014a1a17c23 */ /* 0x100fe200080108b3 */
[--C-:B------:R-:W-:Y:S01]  /*5500*/  FFMA.FTZ R164, R164, UR20, -R179.reuse ;  /* 0x00000014a4a47c23 */ /* 0x100fe200080108b3 */
[--C-:B------:R-:W-:Y:S01]  /*5510*/  FFMA.FTZ R165, R165, UR20, -R179.reuse ;  /* 0x00000014a5a57c23 */ /* 0x100fe200080108b3 */
[----:B------:R-:W3:Y:S01]  /*5520*/  MUFU.TANH R171, R171 ;  /* 0x000000ab00ab7308 */ /* 0x000ee20000002400 */
[----:B0-----:R-:W-:Y:S01]  /*5530*/  FMNMX.FTZ R176, R170, R177, !PT ;  /* 0x000000b1aab07209 */ /* 0x001fe20007810000 */
[----:B------:R-:W-:-:S06]  /*5540*/  FFMA.FTZ R168, R168, UR20, -R179 ;  /* 0x00000014a8a87c23 */ /* 0x000fcc00080108b3 */
[----:B------:R-:W0:Y:S01]  /*5550*/  MUFU.TANH R167, R167 ;  /* 0x000000a700a77308 */ /* 0x000e220000002400 */
[----:B--2---:R-:W-:-:S07]  /*5560*/  FMNMX.FTZ R4, R173, R176, !PT ;  /* 0x000000b0ad047209 */ /* 0x004fce0007810000 */
[----:B------:R-:W2:Y:S01]  /*5570*/  MUFU.TANH R174, R174 ;  /* 0x000000ae00ae7308 */ /* 0x000ea20000002400 */
[----:B---3--:R-:W-:-:S07]  /*5580*/  FMNMX.FTZ R4, R171, R4, !PT ;  /* 0x00000004ab047209 */ /* 0x008fce0007810000 */
[----:B------:R-:W3:Y:S01]  /*5590*/  MUFU.TANH R175, R175 ;  /* 0x000000af00af7308 */ /* 0x000ee20000002400 */
[----:B0-----:R-:W-:-:S07]  /*55a0*/  FMNMX.FTZ R177, R167, R4, !PT ;  /* 0x00000004a7b17209 */ /* 0x001fce0007810000 */
[----:B------:R0:W-:Y:S01]  /*55b0*/  MUFU.EX2 R176, R178 ;  /* 0x000000b200b07308 */ /* 0x0001e20000000800 */
[----:B--2---:R-:W-:Y:S01]  /*55c0*/  FMNMX.FTZ R4, R174, R177, !PT ;  /* 0x000000b1ae047209 */ /* 0x004fe20007810000 */
[----:B------:R-:W-:Y:S01]  /*55d0*/  FFMA.FTZ R177, R152, UR20, -R179 ;  /* 0x0000001498b17c23 */ /* 0x000fe200080108b3 */
[----:B------:R-:W-:-:S05]  /*55e0*/  IMAD.MOV R152, RZ, RZ, -R18 ;  /* 0x000000ffff987224 */ /* 0x000fca00078e0a12 */
[----:B------:R-:W2:Y:S01]  /*55f0*/  MUFU.EX2 R14, R14 ;  /* 0x0000000e000e7308 */ /* 0x000ea20000000800 */
[----:B---3--:R-:W-:Y:S01]  /*5600*/  FMNMX.FTZ R4, R175, R4, !PT ;  /* 0x00000004af047209 */ /* 0x008fe20007810000 */
[----:B0-----:R-:W-:Y:S01]  /*5610*/  FFMA.FTZ R178, R154, UR20, -R179 ;  /* 0x000000149ab27c23 */ /* 0x001fe200080108b3 */
[----:B------:R-:W-:-:S03]  /*5620*/  ISETP.NE.AND P3, PT, R17, R152, PT ;  /* 0x000000981100720c */ /* 0x000fc60003f65270 */
[----:B------:R-:W0:Y:S02]  /*5630*/  SHFL.BFLY PT, R181, R4, 0x2, 0x1f ;  /* 0x0c401f0004b57f89 */ /* 0x000e2400000e0000 */
[----:B------:R-:W3:Y:S08]  /*5640*/  MUFU.EX2 R15, R15 ;  /* 0x0000000f000f7308 */ /* 0x000ef00000000800 */
[----:B------:R-:W4:Y:S01]  /*5650*/  MUFU.EX2 R20, R20 ;  /* 0x0000001400147308 */ /* 0x000f220000000800 */
[-C--:B--2---:R-:W-:Y:S01]  /*5660*/  FMUL.FTZ R24, R24, R14.reuse ;  /* 0x0000000e18187220 */ /* 0x084fe20000410000 */
[-C--:B------:R-:W-:Y:S01]  /*5670*/  FMUL.FTZ R25, R25, R14.reuse ;  /* 0x0000000e19197220 */ /* 0x080fe20000410000 */
[-C--:B------:R-:W-:Y:S01]  /*5680*/  FMUL.FTZ R28, R28, R14.reuse ;  /* 0x0000000e1c1c7220 */ /* 0x080fe20000410000 */
[-C--:B------:R-:W-:Y:S01]  /*5690*/  FMUL.FTZ R29, R29, R14.reuse ;  /* 0x0000000e1d1d7220 */ /* 0x080fe20000410000 */
[-C--:B------:R-:W-:Y:S01]  /*56a0*/  FMUL.FTZ R32, R32, R14.reuse ;  /* 0x0000000e20207220 */ /* 0x080fe20000410000 */
[-C--:B------:R-:W-:Y:S01]  /*56b0*/  FMUL.FTZ R33, R33, R14.reuse ;  /* 0x0000000e21217220 */ /* 0x080fe20000410000 */
[-C--:B------:R-:W-:Y:S01]  /*56c0*/  FMUL.FTZ R36, R36, R14.reuse ;  /* 0x0000000e24247220 */ /* 0x080fe20000410000 */
[----:B------:R-:W-:Y:S01]  /*56d0*/  MUFU.EX2 R21, R21 ;  /* 0x0000001500157308 */ /* 0x000fe20000000800 */
[----:B---3--:R-:W-:Y:S01]  /*56e0*/  FFMA.FTZ R5, R14, R5, R15 ;  /* 0x000000050e057223 */ /* 0x008fe2000001000f */
[-C--:B------:R-:W-:Y:S01]  /*56f0*/  FMUL.FTZ R37, R37, R14.reuse ;  /* 0x0000000e25257220 */ /* 0x080fe20000410000 */
[-C--:B------:R-:W-:Y:S01]  /*5700*/  FMUL.FTZ R40, R40, R14.reuse ;  /* 0x0000000e28287220 */ /* 0x080fe20000410000 */
[-C--:B------:R-:W-:Y:S01]  /*5710*/  FMUL.FTZ R41, R41, R14.reuse ;  /* 0x0000000e29297220 */ /* 0x080fe20000410000 */
[----:B------:R-:W-:Y:S01]  /*5720*/  FADD.FTZ R5, R176, R5 ;  /* 0x00000005b0057221 */ /* 0x000fe20000010000 */
[----:B0-----:R-:W-:Y:S01]  /*5730*/  FMNMX.FTZ R181, R4, R181, !PT ;  /* 0x000000b504b57209 */ /* 0x001fe20007810000 */
[-C--:B------:R-:W-:Y:S01]  /*5740*/  FMUL.FTZ R44, R44, R14.reuse ;  /* 0x0000000e2c2c7220 */ /* 0x080fe20000410000 */
[----:B------:R-:W-:Y:S01]  /*5750*/  MUFU.EX2 R177, R177 ;  /* 0x000000b100b17308 */ /* 0x000fe20000000800 */
[-C--:B------:R-:W-:Y:S01]  /*5760*/  FMUL.FTZ R45, R45, R14.reuse ;  /* 0x0000000e2d2d7220 */ /* 0x080fe20000410000 */
[-C--:B------:R-:W-:Y:S01]  /*5770*/  FMUL.FTZ R48, R48, R14.reuse ;  /* 0x0000000e30307220 */ /* 0x080fe20000410000 */
[----:B------:R-:W0:Y:S01]  /*5780*/  SHFL.BFLY PT, R4, R181, 0x1, 0x1f ;  /* 0x0c201f00b5047f89 */ /* 0x000e2200000e0000 */
        /* <DEDUP_REMOVED lines=23> */
[----:B0-----:R-:W-:Y:S01]  /*5900*/  FMNMX.FTZ R4, R181, R4, !PT ;  /* 0x00000004b5047209 */ /* 0x001fe20007810000 */
[-C--:B------:R-:W-:Y:S01]  /*5910*/  FMUL.FTZ R89, R89, R14.reuse ;  /* 0x0000000e59597220 */ /* 0x080fe20000410000 */
[-C--:B------:R-:W-:Y:S01]  /*5920*/  FMUL.FTZ R92, R92, R14.reuse ;  /* 0x0000000e5c5c7220 */ /* 0x080fe20000410000 */
[-C--:B------:R-:W-:Y:S01]  /*5930*/  FMUL.FTZ R93, R93, R14.reuse ;  /* 0x0000000e5d5d7220 */ /* 0x080fe20000410000 */
[-C--:B------:R-:W-:Y:S01]  /*5940*/  FMUL.FTZ R96, R96, R14.reuse ;  /* 0x0000000e60607220 */ /* 0x080fe20000410000 */
[C---:B------:R-:W-:Y:S01]  /*5950*/  FADD.FTZ R9, -R4.reuse, R9 ;  /* 0x0000000904097221 */ /* 0x040fe20000010100 */
[----:B------:R-:W-:Y:S01]  /*5960*/  FMUL.FTZ R154, R4, UR20 ;  /* 0x00000014049a7c20 */ /* 0x000fe20008410000 */
[----:B------:R-:W-:Y:S01]  /*5970*/  MUFU.EX2 R157, R157 ;  /* 0x0000009d009d7308 */ /* 0x000fe20000000800 */
[----:B------:R-:W-:Y:S01]  /*5980*/  FMUL.FTZ R97, R97, R14 ;  /* 0x0000000e61617220 */ /* 0x000fe20000410000 */
[----:B------:R-:W-:Y:S01]  /*5990*/  FMUL.FTZ R9, R9, UR20 ;  /* 0x0000001409097c20 */ /* 0x000fe20008410000 */
        /* <DEDUP_REMOVED lines=10> */
[----:B------:R-:W-:Y:S02]  /*5a40*/  IMAD.U32 R153, RZ, RZ, UR21 ;  /* 0x00000015ff997e24 */ /* 0x000fe4000f8e00ff */
[--C-:B------:R-:W-:Y:S01]  /*5a50*/  FFMA.FTZ R159, R159, UR20, -R154.reuse ;  /* 0x000000149f9f7c23 */ /* 0x100fe2000801089a */
[----:B------:R-:W-:Y:S01]  /*5a60*/  FFMA.FTZ R206, R162, UR20, -R154 ;  /* 0x00000014a2ce7c23 */ /* 0x000fe2000801089a */
[----:B------:R-:W0:Y:S01]  /*5a70*/  MUFU.EX2 R10, R10 ;  /* 0x0000000a000a7308 */ /* 0x000e220000000800 */
[----:B------:R-:W-:Y:S01]  /*5a80*/  @!P1 PRMT R152, RZ, 0x654, R152 ;  /* 0x00000654ff989816 */ /* 0x000fe20000000098 */
[----:B------:R-:W-:Y:S02]  /*5a90*/  @!P3 IMAD R153, R153, 0x40, R16 ;  /* 0x000000409999b824 */ /* 0x000fe400078e0210 */
[--C-:B------:R-:W-:Y:S01]  /*5aa0*/  FFMA.FTZ R163, R163, UR20, -R154.reuse ;  /* 0x00000014a3a37c23 */ /* 0x100fe2000801089a */
[--C-:B------:R-:W-:Y:S01]  /*5ab0*/  FFMA.FTZ R208, R166, UR20, -R154.reuse ;  /* 0x00000014a6d07c23 */ /* 0x100fe2000801089a */
[----:B------:R4:W-:Y:S01]  /*5ac0*/  @!P1 SYNCS.ARRIVE.TRANS64.RED.A1T0 RZ, [R152+URZ], RZ ;  /* 0x000000ff98ff99a7 */ /* 0x0009e2000810043f */
[--C-:B------:R-:W-:Y:S01]  /*5ad0*/  FFMA.FTZ R170, R170, UR20, -R154.reuse ;  /* 0x00000014aaaa7c23 */ /* 0x100fe2000801089a */
[----:B------:R-:W-:Y:S01]  /*5ae0*/  @!P3 LEA R153, R153, UR42, 0x2 ;  /* 0x0000002a9999bc11 */ /* 0x000fe2000f8e10ff */
[----:B------:R-:W2:Y:S01]  /*5af0*/  MUFU.EX2 R11, R11 ;  /* 0x0000000b000b7308 */ /* 0x000ea20000000800 */
[--C-:B------:R-:W-:Y:S01]  /*5b00*/  FFMA.FTZ R171, R171, UR20, -R154.reuse ;  /* 0x00000014abab7c23 */ /* 0x100fe2000801089a */
[--C-:B------:R-:W-:Y:S01]  /*5b10*/  FFMA.FTZ R167, R167, UR20, -R154.reuse ;  /* 0x00000014a7a77c23 */ /* 0x100fe2000801089a */
[--C-:B------:R-:W-:Y:S01]  /*5b20*/  FFMA.FTZ R162, R174, UR20, -R154.reuse ;  /* 0x00000014aea27c23 */ /* 0x100fe2000801089a */
[----:B------:R-:W-:Y:S01]  /*5b30*/  @!P3 STS [R153+0x28800], R14 ;  /* 0x0288000e9900b388 */ /* 0x000fe20000000800 */
[----:B----4-:R-:W-:Y:S01]  /*5b40*/  FADD.FTZ R152, R20, R5 ;  /* 0x0000000514987221 */ /* 0x010fe20000010000 */
[----:B------:R-:W-:Y:S01]  /*5b50*/  FFMA.FTZ R175, R175, UR20, -R154 ;  /* 0x00000014afaf7c23 */ /* 0x000fe2000801089a */
[----:B------:R-:W-:Y:S01]  /*5b60*/  FMUL.FTZ R100, R100, R14 ;  /* 0x0000000e64647220 */ /* 0x000fe20000410000 */
[----:B------:R-:W3:Y:S01]  /*5b70*/  MUFU.EX2 R12, R12 ;  /* 0x0000000c000c7308 */ /* 0x000ee20000000800 */
[----:B0-----:R-:W-:Y:S01]  /*5b80*/  FFMA.FTZ R6, R9, R6, R10 ;  /* 0x0000000609067223 */ /* 0x001fe2000001000a */
[----:B------:R-:W-:Y:S01]  /*5b90*/  FADD.FTZ R152, R21, R152 ;  /* 0x0000009815987221 */ /* 0x000fe20000010000 */
[----:B------:R0:W-:Y:S01]  /*5ba0*/  @!P3 STS [R153+0x28820], R9 ;  /* 0x028820099900b388 */ /* 0x0001e20000000800 */
[-C--:B------:R-:W-:Y:S01]  /*5bb0*/  FMUL.FTZ R101, R101, R14.reuse ;  /* 0x0000000e65657220 */ /* 0x080fe20000410000 */
[-C--:B------:R-:W-:Y:S01]  /*5bc0*/  FMUL.FTZ R104, R104, R14.reuse ;  /* 0x0000000e68687220 */ /* 0x080fe20000410000 */
[-C--:B------:R-:W-:Y:S01]  /*5bd0*/  FMUL.FTZ R105, R105, R14.reuse ;  /* 0x0000000e69697220 */ /* 0x080fe20000410000 */
[-C--:B------:R-:W-:Y:S01]  /*5be0*/  FMUL.FTZ R108, R108, R14.reuse ;  /* 0x0000000e6c6c7220 */ /* 0x080fe20000410000 */
[----:B------:R-:W4:Y:S01]  /*5bf0*/  MUFU.EX2 R13, R13 ;  /* 0x0000000d000d7308 */ /* 0x000f220000000800 */
[----:B--2---:R-:W-:Y:S01]  /*5c00*/  FADD.FTZ R5, R11, R6 ;  /* 0x000000060b057221 */ /* 0x004fe20000010000 */
[-C--:B------:R-:W-:Y:S01]  /*5c10*/  FMUL.FTZ R109, R109, R14.reuse ;  /* 0x0000000e6d6d7220 */ /* 0x080fe20000410000 */
[-C--:B------:R-:W-:Y:S01]  /*5c20*/  FMUL.FTZ R112, R112, R14.reuse ;  /* 0x0000000e70707220 */ /* 0x080fe20000410000 */
[-C--:B------:R-:W-:Y:S01]  /*5c30*/  FMUL.FTZ R113, R113, R14.reuse ;  /* 0x0000000e71717220 */ /* 0x080fe20000410000 */
[----:B0-----:R-:W-:Y:S01]  /*5c40*/  FADD.FTZ R153, R177, R152 ;  /* 0x00000098b1997221 */ /* 0x001fe20000010000 */
[-C--:B------:R-:W-:Y:S01]  /*5c50*/  FMUL.FTZ R116, R116, R14.reuse ;  /* 0x0000000e74747220 */ /* 0x080fe20000410000 */
[-C--:B------:R-:W-:Y:S01]  /*5c60*/  FMUL.FTZ R117, R117, R14.reuse ;  /* 0x0000000e75757220 */ /* 0x080fe20000410000 */
[----:B------:R-:W0:Y:S01]  /*5c70*/  MUFU.EX2 R172, R172 ;  /* 0x000000ac00ac7308 */ /* 0x000e220000000800 */
[----:B---3--:R-:W-:Y:S01]  /*5c80*/  FADD.FTZ R6, R12, R5 ;  /* 0x000000050c067221 */ /* 0x008fe20000010000 */
[----:B------:R-:W-:Y:S01]  /*5c90*/  FADD.FTZ R152, R178, R153 ;  /* 0x00000099b2987221 */ /* 0x000fe20000010000 */
[-C--:B------:R-:W-:Y:S01]  /*5ca0*/  FMUL.FTZ R120, R120, R14.reuse ;  /* 0x0000000e78787220 */ /* 0x080fe20000410000 */
[-C--:B------:R-:W-:Y:S01]  /*5cb0*/  FMUL.FTZ R121, R121, R14.reuse ;  /* 0x0000000e79797220 */ /* 0x080fe20000410000 */
[-C--:B------:R-:W-:Y:S01]  /*5cc0*/  FMUL.FTZ R124, R124, R14.reuse ;  /* 0x0000000e7c7c7220 */ /* 0x080fe20000410000 */
[----:B------:R-:W-:Y:S01]  /*5cd0*/  FADD.FTZ R153, R155, R152 ;  /* 0x000000989b997221 */ /* 0x000fe20000010000 */
[-C--:B------:R-:W-:Y:S01]  /*5ce0*/  FMUL.FTZ R125, R125, R14.reuse ;  /* 0x0000000e7d7d7220 */ /* 0x080fe20000410000 */
[----:B------:R-:W2:Y:S01]  /*5cf0*/  MUFU.EX2 R179, R179 ;  /* 0x000000b300b37308 */ /* 0x000ea20000000800 */
[----:B----4-:R-:W-:Y:S01]  /*5d00*/  FADD.FTZ R5, R13, R6 ;  /* 0x000000060d057221 */ /* 0x010fe20000010000 */
[----:B------:R-:W-:Y:S01]  /*5d10*/  FADD.FTZ R152, R180, R153 ;  /* 0x00000099b4987221 */ /* 0x000fe20000010000 */
[-C--:B------:R-:W-:Y:S01]  /*5d20*/  FMUL.FTZ R128, R128, R14.reuse ;  /* 0x0000000e80807220 */ /* 0x080fe20000410000 */
[-C--:B------:R-:W-:Y:S01]  /*5d30*/  FMUL.FTZ R129, R129, R14.reuse ;  /* 0x0000000e81817220 */ /* 0x080fe20000410000 */
[-C--:B------:R-:W-:Y:S01]  /*5d40*/  FMUL.FTZ R132, R132, R14.reuse ;  /* 0x0000000e84847220 */ /* 0x080fe20000410000 */
[----:B------:R-:W-:Y:S01]  /*5d50*/  FADD.FTZ R153, R157, R152 ;  /* 0x000000989d997221 */ /* 0x000fe20000010000 */
        /* <DEDUP_REMOVED lines=12> */
[----:B------:R-:W-:Y:S01]  /*5e20*/  FMUL.FTZ R149, R149, R14 ;  /* 0x0000000e95957220 */ /* 0x000fe20000410000 */
[----:B------:R-:W-:Y:S01]  /*5e30*/  F2FP.F16.F32.PACK_AB R154, R21, R20 ;  /* 0x00000014159a723e */ /* 0x000fe200000000ff */
[----:B------:R-:W-:Y:S01]  /*5e40*/  FMUL.FTZ R26, R26, R9 ;  /* 0x000000091a1a7220 */ /* 0x000fe20000410000 */
[----:B------:R-:W-:Y:S01]  /*5e50*/  F2FP.F16.F32.PACK_AB R158, R180, R155 ;  /* 0x0000009bb49e723e */ /* 0x000fe200000000ff */
[-C--:B------:R-:W-:Y:S01]  /*5e60*/  FMUL.FTZ R27, R27, R9.reuse ;  /* 0x000000091b1b7220 */ /* 0x080fe20000410000 */
[----:B------:R-:W2:Y:S01]  /*5e70*/  MUFU.EX2 R206, R206 ;  /* 0x000000ce00ce7308 */ /* 0x000ea20000000800 */
[----:B---3--:R-:W-:Y:S01]  /*5e80*/  FADD.FTZ R5, R159, R6 ;  /* 0x000000069f057221 */ /* 0x008fe20000010000 */
[----:B------:R-:W-:Y:S01]  /*5e90*/  F2FP.F16.F32.PACK_AB R155, R13, R12 ;  /* 0x0000000c0d9b723e */ /* 0x000fe200000000ff */
[----:B------:R-:W-:Y:S01]  /*5ea0*/  FMUL.FTZ R30, R30, R9 ;  /* 0x000000091e1e7220 */ /* 0x000fe20000410000 */
[----:B------:R-:W-:Y:S01]  /*5eb0*/  F2FP.F16.F32.PACK_AB R156, R178, R177 ;  /* 0x000000b1b29c723e */ /* 0x000fe200000000ff */
[-C--:B------:R-:W-:Y:S01]  /*5ec0*/  FMUL.FTZ R31, R31, R9.reuse ;  /* 0x000000091f1f7220 */ /* 0x080fe20000410000 */
[-C--:B------:R-:W-:Y:S01]  /*5ed0*/  FMUL.FTZ R34, R34, R9.reuse ;  /* 0x0000000922227220 */ /* 0x080fe20000410000 */
[----:B------:R-:W-:Y:S01]  /*5ee0*/  FMUL.FTZ R35, R35, R9 ;  /* 0x0000000923237220 */ /* 0x000fe20000410000 */
[----:B------:R-:W3:Y:S01]  /*5ef0*/  MUFU.EX2 R161, R161 ;  /* 0x000000a100a17308 */ /* 0x000ee20000000800 */
[C---:B0-----:R-:W-:Y:S01]  /*5f00*/  FADD.FTZ R152, R160.reuse, R153 ;  /* 0x00000099a0987221 */ /* 0x041fe20000010000 */
[----:B------:R-:W-:Y:S01]  /*5f10*/  F2FP.F16.F32.PACK_AB R160, R160, R157 ;  /* 0x0000009da0a0723e */ /* 0x000fe200000000ff */
[-C--:B------:R-:W-:Y:S01]  /*5f20*/  FMUL.FTZ R38, R38, R9.reuse ;  /* 0x0000000926267220 */ /* 0x080fe20000410000 */
[----:B------:R-:W-:Y:S01]  /*5f30*/  F2FP.F16.F32.PACK_AB R157, R179, R172 ;  /* 0x000000acb39d723e */ /* 0x000fe200000000ff */
[-C--:B------:R-:W-:Y:S01]  /*5f40*/  FMUL.FTZ R39, R39, R9.reuse ;  /* 0x0000000927277220 */ /* 0x080fe20000410000 */
[-C--:B------:R-:W-:Y:S01]  /*5f50*/  FMUL.FTZ R42, R42, R9.reuse ;  /* 0x000000092a2a7220 */ /* 0x080fe20000410000 */
[----:B------:R-:W-:Y:S01]  /*5f60*/  FMUL.FTZ R43, R43, R9 ;  /* 0x000000092b2b7220 */ /* 0x000fe20000410000 */
[----:B------:R-:W0:Y:S01]  /*5f70*/  MUFU.EX2 R163, R163 ;  /* 0x000000a300a37308 */ /* 0x000e220000000800 */
[C---:B--2---:R-:W-:Y:S01]  /*5f80*/  FADD.FTZ R6, R206.reuse, R5 ;  /* 0x00000005ce067221 */ /* 0x044fe20000010000 */
[----:B------:R-:W-:Y:S01]  /*5f90*/  F2FP.F16.F32.PACK_AB R159, R206, R159 ;  /* 0x0000009fce9f723e */ /* 0x000fe200000000ff */
[-C--:B------:R-:W-:Y:S01]  /*5fa0*/  FMUL.FTZ R46, R46, R9.reuse ;  /* 0x000000092e2e7220 */ /* 0x080fe20000410000 */
[-C--:B------:R-:W-:Y:S01]  /*5fb0*/  FMUL.FTZ R47, R47, R9.reuse ;  /* 0x000000092f2f7220 */ /* 0x080fe20000410000 */
[-C--:B------:R-:W-:Y:S01]  /*5fc0*/  FMUL.FTZ R50, R50, R9.reuse ;  /* 0x0000000932327220 */ /* 0x080fe20000410000 */
[-C--:B------:R-:W-:Y:S01]  /*5fd0*/  FMUL.FTZ R51, R51, R9.reuse ;  /* 0x0000000933337220 */ /* 0x080fe20000410000 */
[----:B------:R-:W-:Y:S01]  /*5fe0*/  FMUL.FTZ R54, R54, R9 ;  /* 0x0000000936367220 */ /* 0x000fe20000410000 */
[----:B------:R-:W2:Y:S01]  /*5ff0*/  MUFU.EX2 R164, R164 ;  /* 0x000000a400a47308 */ /* 0x000ea20000000800 */
[----:B---3--:R-:W-:Y:S01]  /*6000*/  FADD.FTZ R153, R161, R152 ;  /* 0x00000098a1997221 */ /* 0x008fe20000010000 */
[----:B------:R-:W-:Y:S01]  /*6010*/  F2FP.F16.F32.PACK_AB R152, R176, R15 ;  /* 0x0000000fb098723e */ /* 0x000fe200000000ff */
        /* <DEDUP_REMOVED lines=15> */
[----:B------:R-:W-:Y:S01]  /*6110*/  F2FP.F16.F32.PACK_AB R153, R11, R10 ;  /* 0x0000000a0b99723e */ /* 0x000fe200000000ff */
[----:B------:R-:W-:Y:S01]  /*6120*/  BAR.SYNC.DEFER_BLOCKING 0xf, 0x100 ;  /* 0x03c4000000007b1d */ /* 0x000fe20000010000 */
[-C--:B------:R-:W-:Y:S01]  /*6130*/  FMUL.FTZ R78, R78, R9.reuse ;  /* 0x000000094e4e7220 */ /* 0x080fe20000410000 */
[-C--:B------:R-:W-:Y:S01]  /*6140*/  FMUL.FTZ R79, R79, R9.reuse ;  /* 0x000000094f4f7220 */ /* 0x080fe20000410000 */
[-C--:B------:R-:W-:Y:S01]  /*6150*/  FMUL.FTZ R82, R82, R9.reuse ;  /* 0x0000000952527220 */ /* 0x080fe20000410000 */
[-C--:B------:R-:W-:Y:S01]  /*6160*/  FMUL.FTZ R83, R83, R9.reuse ;  /* 0x0000000953537220 */ /* 0x080fe20000410000 */
[-C--:B------:R-:W-:Y:S01]  /*6170*/  FMUL.FTZ R86, R86, R9.reuse ;  /* 0x0000000956567220 */ /* 0x080fe20000410000 */
[----:B------:R-:W2:Y:S01]  /*6180*/  MUFU.EX2 R170, R170 ;  /* 0x000000aa00aa7308 */ /* 0x000ea20000000800 */
        /* <DEDUP_REMOVED lines=17> */
[----:B------:R2:W-:Y:S01]  /*62a0*/  STSM.16.M88.4 [R19+0x26800], R152 ;  /* 0x0268009813007844 */ /* 0x0005e20000000200 */
[-C--:B------:R-:W-:Y:S01]  /*62b0*/  FMUL.FTZ R111, R111, R9.reuse ;  /* 0x000000096f6f7220 */ /* 0x080fe20000410000 */
[-C--:B------:R-:W-:Y:S01]  /*62c0*/  FMUL.FTZ R114, R114, R9.reuse ;  /* 0x0000000972727220 */ /* 0x080fe20000410000 */
[-C--:B------:R-:W-:Y:S01]  /*62d0*/  FMUL.FTZ R115, R115, R9.reuse ;  /* 0x0000000973737220 */ /* 0x080fe20000410000 */
[----:B------:R2:W-:Y:S01]  /*62e0*/  STSM.16.M88.4 [R184], R156 ;  /* 0x0000009cb8007844 */ /* 0x0005e20000000200 */
[-C--:B------:R-:W-:Y:S01]  /*62f0*/  FMUL.FTZ R118, R118, R9.reuse ;  /* 0x0000000976767220 */ /* 0x080fe20000410000 */
[----:B------:R-:W4:Y:S01]  /*6300*/  MUFU.EX2 R171, R171 ;  /* 0x000000ab00ab7308 */ /* 0x000f220000000800 */
        /* <DEDUP_REMOVED lines=15> */
[----:B------:R0:W5:Y:S01]  /*6400*/  MUFU.EX2 R167, R162 ;  /* 0x000000a200a77308 */ /* 0x0001620000000800 */
[----:B----4-:R-:W-:Y:S01]  /*6410*/  FADD.FTZ R15, R171, R6 ;  /* 0x00000006ab0f7221 */ /* 0x010fe20000010000 */
[-C--:B------:R-:W-:Y:S01]  /*6420*/  FMUL.FTZ R143, R143, R9.reuse ;  /* 0x000000098f8f7220 */ /* 0x080fe20000410000 */
[-C--:B------:R-:W-:Y:S01]  /*6430*/  FMUL.FTZ R146, R146, R9.reuse ;  /* 0x0000000992927220 */ /* 0x080fe20000410000 */
[-C--:B------:R-:W-:Y:S01]  /*6440*/  FMUL.FTZ R147, R147, R9.reuse ;  /* 0x0000000993937220 */ /* 0x080fe20000410000 */
[-C--:B------:R-:W-:Y:S01]  /*6450*/  FMUL.FTZ R150, R150, R9.reuse ;  /* 0x0000000996967220 */ /* 0x080fe20000410000 */
[----:B------:R-:W-:-:S02]  /*6460*/  FMUL.FTZ R151, R151, R9 ;  /* 0x0000000997977220 */ /* 0x000fc40000410000 */
[----:B------:R-:W4:Y:S01]  /*6470*/  MUFU.EX2 R169, R169 ;  /* 0x000000a900a97308 */ /* 0x000f220000000800 */
[----:B---3--:R-:W-:Y:S01]  /*6480*/  FADD.FTZ R6, R174, R15 ;  /* 0x0000000fae067221 */ /* 0x008fe20000010000 */
[----:B0-----:R-:W-:Y:S02]  /*6490*/  F2FP.F16.F32.PACK_AB R162, R164, R161 ;  /* 0x000000a1a4a2723e */ /* 0x001fe400000000ff */
[----:B------:R-:W-:Y:S02]  /*64a0*/  F2FP.F16.F32.PACK_AB R161, R208, R163 ;  /* 0x000000a3d0a1723e */ /* 0x000fe400000000ff */
[----:B------:R-:W-:Y:S02]  /*64b0*/  F2FP.F16.F32.PACK_AB R164, R182, R165 ;  /* 0x000000a5b6a4723e */ /* 0x000fe400000000ff */
[----:B------:R-:W0:Y:S01]  /*64c0*/  MUFU.EX2 R168, R168 ;  /* 0x000000a800a87308 */ /* 0x000e220000000800 */
[----:B-----5:R-:W-:Y:S01]  /*64d0*/  FADD.FTZ R11, R167, R6 ;  /* 0x00000006a70b7221 */ /* 0x020fe20000010000 */
[----:B------:R-:W-:-:S02]  /*64e0*/  F2FP.F16.F32.PACK_AB R163, R181, R170 ;  /* 0x000000aab5a3723e */ /* 0x000fc400000000ff */
[----:B------:R-:W-:-:S03]  /*64f0*/  F2FP.F16.F32.PACK_AB R165, R174, R171 ;  /* 0x000000abaea5723e */ /* 0x000fc600000000ff */
[----:B------:R2:W-:Y:S01]  /*6500*/  STSM.16.M88.4 [R22], R160 ;  /* 0x000000a016007844 */ /* 0x0005e20000000200 */
[----:B------:R-:W3:Y:S01]  /*6510*/  MUFU.EX2 R14, R175 ;  /* 0x000000af000e7308 */ /* 0x000ee20000000800 */
[----:B----4-:R-:W-:Y:S01]  /*6520*/  FADD.FTZ R5, R169, R20 ;  /* 0x00000014a9057221 */ /* 0x010fe20000010000 */
[----:B0-----:R-:W-:-:S03]  /*6530*/  F2FP.F16.F32.PACK_AB R166, R168, R169 ;  /* 0x000000a9a8a6723e */ /* 0x001fc600000000ff */
[----:B------:R-:W-:Y:S01]  /*6540*/  FADD.FTZ R5, R168, R5 ;  /* 0x00000005a8057221 */ /* 0x000fe20000010000 */
[C---:B---3--:R-:W-:Y:S01]  /*6550*/  F2FP.F16.F32.PACK_AB R167, R14.reuse, R167 ;  /* 0x000000a70ea7723e */ /* 0x048fe200000000ff */
[----:B------:R-:W-:-:S04]  /*6560*/  FADD.FTZ R6, R14, R11 ;  /* 0x0000000b0e067221 */ /* 0x000fc80000010000 */
[----:B------:R2:W-:Y:S01]  /*6570*/  STSM.16.M88.4 [R23], R164 ;  /* 0x000000a417007844 */ /* 0x0005e20000000200 */
[----:B------:R-:W-:Y:S05]  /*6580*/  @!P0 BRA `(.L_x_3621) ;  /* 0x0000000000048947 */ /* 0x000fea0003800000 */
[----:B------:R-:W-:Y:S01]  /*6590*/  BPT.TRAP 0x1 ;  /* 0x000000040000795c */ /* 0x000fe20000300000 */
.L_x_3621:
[----:B------:R0:W3:Y:S01]  /*65a0*/  SYNCS.PHASECHK.TRANS64.TRYWAIT P3, [UR23+0x28c50], R8 ;  /* 0x028c5008ff0075a7 */ /* 0x0000e20008060157 */
[----:B------:R-:W-:Y:S05]  /*65b0*/  @!P0 BRA `(.L_x_3622) ;  /* 0x0000000000048947 */ /* 0x000fea0003800000 */
[----:B------:R-:W-:Y:S01]  /*65c0*/  BPT.TRAP 0x1 ;  /* 0x000000040000795c */ /* 0x000fe20000300000 */
.L_x_3622:
[----:B---3--:R-:W-:Y:S05]  /*65d0*/  @P3 BRA `(.L_x_3623) ;  /* 0x0000000000083947 */ /* 0x008fea0003800000 */
[----:B------:R-:W3:Y:S02]  /*65e0*/  SYNCS.PHASECHK.TRANS64.TRYWAIT P3, [UR23+0x28c50], R8 ;  /* 0x028c5008ff0075a7 */ /* 0x000ee40008060157 */
[----:B---3--:R-:W-:Y:S05]  /*65f0*/  @!P3 BRA `(.L_x_3624) ;  /* 0x000000ac0000b947 */ /* 0x008fea0003800000 */
.L_x_3623:
[----:B------:R-:W-:Y:S01]  /*6600*/  ULEA UR10, UR39, UR49, 0xc ;  /* 0x00000031270a7291 */ /* 0x000fe2000f8e603f */
[----:B------:R-:W-:Y:S01]  /*6610*/  WARPGROUP.ARRIVE ;  /* 0x00000000000079c5 */ /* 0x000fe20000000000 */
[----:B------:R-:W-:Y:S01]  /*6620*/  UMOV UR7, 0x40000040 ;  /* 0x4000004000077882 */ /* 0x000fe20000000000 */
[----:B---3--:R-:W-:Y:S01]  /*6630*/  @!P1 VIADD R173, R173, 0x28c60 ;  /* 0x00028c60adad9836 */ /* 0x008fe20000000000 */
        /* <DEDUP_REMOVED lines=30> */
[----:B---3--:R-:W3:Y:S02]  /*6820*/  FENCE.VIEW.ASYNC.S ;  /* 0x00000000000073c6 */ /* 0x008ee40000000000 */
[----:B---3--:R-:W-:Y:S01]  /*6830*/  NOP ;  /* 0x0000000000007918 */ /* 0x008fe20000000000 */
[----:B------:R-:W-:Y:S06]  /*6840*/  BAR.ARV 0xe, 0x100 ;  /* 0x0384000000007b1d */ /* 0x000fec0000002000 */
[----:B------:R3:W-:Y:S01]  /*6850*/  @!P1 SYNCS.ARRIVE.TRANS64.RED.A1T0 RZ, [R173+URZ], RZ ;  /* 0x000000ffadff99a7 */ /* 0x0007e2000810043f */
[----:B------:R-:W-:Y:S05]  /*6860*/  @P2 BRA `(.L_x_3625) ;  /* 0xffffffe000d42947 */ /* 0x000fea000383ffff */
.L_x_3616:
[----:B------:R-:W4:Y:S01]  /*6870*/  SHFL.BFLY PT, R0, R5, 0x2, 0x1f ;  /* 0x0c401f0005007f89 */ /* 0x000f2200000e0000 */
[----:B------:R-:W-:Y:S01]  /*6880*/  IMAD.MOV R10, RZ, RZ, -R18 ;  /* 0x000000ffff0a7224 */ /* 0x000fe200078e0a12 */
[----:B------:R-:W-:Y:S01]  /*6890*/  UIADD3 UR37, UR37, 0x1, URZ ;  /* 0x0000000125257890 */ /* 0x000fe2000fffe03f */
[----:B------:R-:W-:Y:S01]  /*68a0*/  IMAD.U32 R13, RZ, RZ, UR39 ;  /* 0x00000027ff0d7e24 */ /* 0x000fe2000f8e00ff */
[----:B------:R-:W5:Y:S01]  /*68b0*/  SHFL.BFLY PT, R9, R6, 0x2, 0x1f ;  /* 0x0c401f0006097f89 */ /* 0x000f6200000e0000 */
[----:B------:R-:W-:Y:S01]  /*68c0*/  UIADD3 UR39, UR39, 0x1, URZ ;  /* 0x0000000127277890 */ /* 0x000fe2000fffe03f */
[----:B------:R-:W-:Y:S08]  /*68d0*/  BAR.ARV 0x8, 0x100 ;  /* 0x0204000000007b1d */ /* 0x000ff00000002000 */
[----:B------:R-:W-:Y:S01]  /*68e0*/  BAR.SYNC.DEFER_BLOCKING 0xf, 0x100 ;  /* 0x03c4000000007b1d */ /* 0x000fe20000010000 */
[----:B------:R-:W-:Y:S01]  /*68f0*/  ISETP.NE.AND P0, PT, R17, R10, PT ;  /* 0x0000000a1100720c */ /* 0x000fe20003f05270 */
[----:B------:R-:W-:Y:S01]  /*6900*/  UISETP.NE.AND UP0, UPT, UR39, 0x2, UPT ;  /* 0x000000022700788c */ /* 0x000fe2000bf05270 */
[----:B------:R-:W-:-:S03]  /*6910*/  IMAD.MOV.U32 R20, RZ, RZ, -0x800000 ;  /* 0xff800000ff147424 */ /* 0x000fc600078e00ff */
[----:B------:R-:W-:Y:S01]  /*6920*/  USEL UR4, URZ, 0x1, UP0 ;  /* 0x000000013f047887 */ /* 0x000fe20008000000 */
[----:B----4-:R-:W-:Y:S01]  /*6930*/  FADD.FTZ R0, R0, R5 ;  /* 0x0000000500007221 */ /* 0x010fe20000010000 */
[----:B------:R-:W-:Y:S01]  /*6940*/  IMAD.MOV.U32 R5, RZ, RZ, RZ ;  /* 0x000000ffff057224 */ /* 0x000fe200078e00ff */
[----:B------:R-:W-:Y:S01]  /*6950*/  USEL UR39, UR39, URZ, UP0 ;  /* 0x0000003f27277287 */ /* 0x000fe20008000000 */
[----:B-----5:R-:W-:Y:S02]  /*6960*/  FADD.FTZ R9, R9, R6 ;  /* 0x0000000609097221 */ /* 0x020fe40000010000 */
[----:B-1----:R-:W1:Y:S01]  /*6970*/  SHFL.BFLY PT, R7, R0, 0x1, 0x1f ;  /* 0x0c201f0000077f89 */ /* 0x002e6200000e0000 */
[----:B------:R-:W-:-:S03]  /*6980*/  ULOP3.LUT UR38, UR38, UR4, URZ, 0x3c, !UPT ;  /* 0x0000000426267292 */ /* 0x000fc6000f8e3c3f */
[----:B0-----:R-:W0:Y:S01]  /*6990*/  SHFL.BFLY PT, R8, R9, 0x1, 0x1f ;  /* 0x0c201f0009087f89 */ /* 0x001e2200000e0000 */
[----:B-1----:R-:W-:Y:S01]  /*69a0*/  FADD.FTZ R11, R0, R7 ;  /* 0x00000007000b7221 */ /* 0x002fe20000010000 */
[----:B------:R-:W-:Y:S02]  /*69b0*/  IMAD.MOV.U32 R7, RZ, RZ, RZ ;  /* 0x000000ffff077224 */ /* 0x000fe400078e00ff */
[----:B------:R-:W-:Y:S02]  /*69c0*/  @!P0 IMAD R0, R13, 0x40, R16 ;  /* 0x000000400d008824 */ /* 0x000fe400078e0210 */
[----:B0-----:R-:W-:Y:S01]  /*69d0*/  FADD.FTZ R15, R9, R8 ;  /* 0x00000008090f7221 */ /* 0x001fe20000010000 */
[----:B------:R-:W-:Y:S01]  /*69e0*/  FSETP.NE.FTZ.AND P1, PT, R11, RZ, PT ;  /* 0x000000ff0b00720b */ /* 0x000fe20003f35000 */
[----:B------:R-:W-:Y:S01]  /*69f0*/  IMAD.U32 R9, RZ, RZ, UR20 ;  /* 0x00000014ff097e24 */ /* 0x000fe2000f8e00ff */
[----:B------:R-:W-:Y:S01]  /*6a00*/  @!P0 LEA R6, R0, UR42, 0x2 ;  /* 0x0000002a00068c11 */ /* 0x000fe2000f8e10ff */
[----:B------:R-:W-:Y:S01]  /*6a10*/  IMAD.MOV.U32 R0, RZ, RZ, -0x800000 ;  /* 0xff800000ff007424 */ /* 0x000fe200078e00ff */
[----:B------:R-:W-:-:S09]  /*6a20*/  FSETP.NE.FTZ.AND P2, PT, R15, RZ, PT ;  /* 0x000000ff0f00720b */ /* 0x000fd20003f55000 */
[----:B------:R-:W0:Y:S08]  /*6a30*/  @P1 MUFU.RCP R7, R11 ;  /* 0x0000000b00071308 */ /* 0x000e300000001000 */
[----:B------:R-:W1:Y:S01]  /*6a40*/  @P2 MUFU.RCP R5, R15 ;  /* 0x0000000f00052308 */ /* 0x000e620000001000 */
[-C--:B0-----:R-:W-:Y:S01]  /*6a50*/  FMUL.FTZ R172, R24, R7.reuse ;  /* 0x0000000718ac7220 */ /* 0x081fe20000410000 */
        /* <DEDUP_REMOVED lines=64> */
[----:B------:R2:W4:Y:S01]  /*6e60*/  @P1 MUFU.LG2 R25, R11 ;  /* 0x0000000b00191308 */ /* 0x0005220000000c00 */
[----:B------:R-:W-:-:S02]  /*6e70*/  IMAD.U32 R28, RZ, RZ, UR20 ;  /* 0x00000014ff1c7e24 */ /* 0x000fc4000f8e00ff */
[-C--:B-1----:R-:W-:Y:S01]  /*6e80*/  FMUL.FTZ R13, R42, R5.reuse ;  /* 0x000000052a0d7220 */ /* 0x082fe20000410000 */
[----:B------:R1:W-:Y:S01]  /*6e90*/  @!P0 STS [R6+0x28820], R5 ;  /* 0x0288200506008388 */ /* 0x0003e20000000800 */
[----:B------:R-:W-:Y:S01]  /*6ea0*/  PLOP3.LUT P0, PT, PT, PT, PT, 0x8, 0x0 ;  /* 0x000000000000781c */ /* 0x000fe20003f0e170 */
[----:B------:R-:W-:Y:S01]  /*6eb0*/  @P2 FMUL.FTZ R28, R28, 0.69314718246459960938 ;  /* 0x3f3172181c1c2820 */ /* 0x000fe20000410000 */
[-C--:B------:R-:W-:Y:S01]  /*6ec0*/  FMUL.FTZ R27, R27, R5.reuse ;  /* 0x000000051b1b7220 */ /* 0x080fe20000410000 */
[-C--:B------:R-:W-:Y:S01]  /*6ed0*/  FMUL.FTZ R31, R31, R5.reuse ;  /* 0x000000051f1f7220 */ /* 0x080fe20000410000 */
[-C--:B------:R-:W-:Y:S01]  /*6ee0*/  FMUL.FTZ R34, R34, R5.reuse ;  /* 0x0000000522227220 */ /* 0x080fe20000410000 */
[----:B0-----:R0:W5:Y:S01]  /*6ef0*/  @P2 MUFU.LG2 R7, R15 ;  /* 0x0000000f00072308 */ /* 0x0011620000000c00 */
[-C--:B--2---:R-:W-:Y:S01]  /*6f00*/  FMUL.FTZ R11, R30, R5.reuse ;  /* 0x000000051e0b7220 */ /* 0x084fe20000410000 */
[-C--:B------:R-:W-:Y:S01]  /*6f10*/  FMUL.FTZ R35, R35, R5.reuse ;  /* 0x0000000523237220 */ /* 0x080fe20000410000 */
[-C--:B------:R-:W-:Y:S01]  /*6f20*/  FMUL.FTZ R38, R38, R5.reuse ;  /* 0x0000000526267220 */ /* 0x080fe20000410000 */
[----:B-1----:R-:W-:Y:S01]  /*6f30*/  @P1 FMUL.FTZ R6, R9, 0.69314718246459960938 ;  /* 0x3f31721809061820 */ /* 0x002fe20000410000 */
[-C--:B------:R-:W-:Y:S01]  /*6f40*/  FMUL.FTZ R9, R26, R5.reuse ;  /* 0x000000051a097220 */ /* 0x080fe20000410000 */
[-C--:B------:R-:W-:Y:S01]  /*6f50*/  FMUL.FTZ R39, R39, R5.reuse ;  /* 0x0000000527277220 */ /* 0x080fe20000410000 */
[-C--:B------:R-:W-:Y:S01]  /*6f60*/  FMUL.FTZ R43, R43, R5.reuse ;  /* 0x000000052b2b7220 */ /* 0x080fe20000410000 */
[----:B----4-:R-:W-:Y:S01]  /*6f70*/  @P1 FMUL.FTZ R25, R25, 0.69314718246459960938 ;  /* 0x3f31721819191820 */ /* 0x010fe20000410000 */
        /* <DEDUP_REMOVED lines=8> */
[----:B-----5:R-:W-:Y:S01]  /*7000*/  @P2 FMUL.FTZ R7, R7, 0.69314718246459960938 ;  /* 0x3f31721807072820 */ /* 0x020fe20000410000 */
        /* <DEDUP_REMOVED lines=49> */
.L_x_3597:
[----:B------:R-:W0:Y:S08]  /*7320*/  S2UR UR4, SR_CgaCtaId ;  /* 0x00000000000479c3 */ /* 0x000e300000008800 */
[----:B------:R-:W-:Y:S06]  /*7330*/  BAR.SYNC.DEFER_BLOCKING 0x5, 0x180 ;  /* 0x0146000000007b1d */ /* 0x000fec0000010000 */
[----:B------:R-:W-:Y:S01]  /*7340*/  UMOV UR42, 0x400 ;  /* 0x00000400002a7882 */ /* 0x000fe20000000000 */
[----:B------:R-:W-:Y:S01]  /*7350*/  BSSY B0, `(.L_x_3626) ;  /* 0x00002f8000007945 */ /* 0x000fe20003800000 */
[----:B0-----:R-:W-:-:S09]  /*7360*/  ULEA UR42, UR4, UR42, 0x18 ;  /* 0x0000002a042a7291 */ /* 0x001fd2000f8ec03f */
[----:B------:R-:W0:Y:S02]  /*7370*/  LDS.128 R4, [UR42+0x28cd0] ;  /* 0x028cd02aff047984 */ /* 0x000e240008000c00 */
[----:B0-----:R-:W-:Y:S02]  /*7380*/  R2UR UR5, R5 ;  /* 0x00000000050572ca */ /* 0x001fe400000e0000 */
[----:B------:R-:W-:Y:S01]  /*7390*/  R2UR UR6, R6 ;  /* 0x00000000060672ca */ /* 0x000fe200000e0000 */
[----:B------:R-:W-:Y:S06]  /*73a0*/  BAR.ARV 0x4, 0x180 ;  /* 0x0106000000007b1d */ /* 0x000fec0000002000 */
[----:B------:R-:W-:Y:S08]  /*73b0*/  @P0 BRA `(.L_x_3627) ;  /* 0x0000002000300947 */ /* 0x000ff00003800000 */
[----:B------:R-:W0:Y:S08]  /*73c0*/  S2UR UR4, SR_SWINHI ;  /* 0x00000000000479c3 */ /* 0x000e300000002f00 */
[----:B------:R-:W-:Y:S01]  /*73d0*/  BAR.SYNC.DEFER_BLOCKING 0x1, 0x100 ;  /* 0x0044000000007b1d */ /* 0x000fe20000010000 */
        /* <DEDUP_REMOVED lines=10> */
[----:B------:R-:W-:Y:S01]  /*7480*/  F2FP.F16.F32.PACK_AB R56, R57, R56 ;  /* 0x000000383938723e */ /* 0x000fe200000000ff */
[----:B------:R-:W-:Y:S01]  /*7490*/  UMOV UR8, UR42 ;  /* 0x0000002a00087c82 */ /* 0x000fe20008000000 */
[----:B0-----:R-:W-:Y:S01]  /*74a0*/  UMOV UR9, UR4 ;  /* 0x0000000400097c82 */ /* 0x001fe20008000000 */
[----:B------:R-:W-:Y:S01]  /*74b0*/  F2FP.F16.F32.PACK_AB R50, R53, R52 ;  /* 0x000000343532723e */ /* 0x000fe200000000ff */
[----:B------:R-:W-:Y:S01]  /*74c0*/  IMAD.U32 R174, RZ, RZ, UR8 ;  /* 0x00000008ffae7e24 */ /* 0x000fe2000f8e00ff */
[----:B------:R-:W-:Y:S01]  /*74d0*/  F2FP.F16.F32.PACK_AB R51, R55, R54 ;  /* 0x000000363733723e */ /* 0x000fe200000000ff */
[----:B------:R-:W-:Y:S01]  /*74e0*/  IMAD.U32 R175, RZ, RZ, UR9 ;  /* 0x00000009ffaf7e24 */ /* 0x000fe2000f8e00ff */
[----:B------:R-:W-:Y:S01]  /*74f0*/  F2FP.F16.F32.PACK_AB R57, R59, R58 ;  /* 0x0000003a3b39723e */ /* 0x000fe200000000ff */
[----:B------:R-:W-:Y:S01]  /*7500*/  ULDC.64 UR8, c[0x0][0xc00] ;  /* 0x0003000000087ab9 */ /* 0x000fe20000000a00 */
[----:B------:R-:W-:Y:S01]  /*7510*/  F2FP.F16.F32.PACK_AB R64, R65, R64 ;  /* 0x000000404140723e */ /* 0x000fe200000000ff */
[----:B------:R-:W-:Y:S01]  /*7520*/  IMAD.WIDE R126, R196, 0x2, R174 ;  /* 0x00000002c47e7825 */ /* 0x000fe200078e02ae */
[----:B------:R-:W-:Y:S01]  /*7530*/  F2FP.F16.F32.PACK_AB R58, R61, R60 ;  /* 0x0000003c3d3a723e */ /* 0x000fe200000000ff */
[----:B------:R-:W-:Y:S01]  /*7540*/  UISETP.NE.U32.AND UP0, UPT, UR8, URZ, UPT ;  /* 0x0000003f0800728c */ /* 0x000fe2000bf05070 */
[----:B------:R-:W-:-:S02]  /*7550*/  F2FP.F16.F32.PACK_AB R59, R63, R62 ;  /* 0x0000003e3f3b723e */ /* 0x000fc400000000ff */
[C---:B---3--:R-:W-:Y:S01]  /*7560*/  IADD3 R173, P1, R126.reuse, 0x20, RZ ;  /* 0x000000207ead7810 */ /* 0x048fe20007f3e0ff */
[----:B------:R-:W-:Y:S01]  /*7570*/  UISETP.NE.AND.EX UP0, UPT, UR9, URZ, UPT, UP0 ;  /* 0x0000003f0900728c */ /* 0x000fe2000bf05300 */
[C---:B------:R-:W-:Y:S02]  /*7580*/  LOP3.LUT R5, R126.reuse, 0x380, RZ, 0xc0, !PT ;  /* 0x000003807e057812 */ /* 0x040fe400078ec0ff */
[C---:B------:R-:W-:Y:S01]  /*7590*/  IADD3 R177, P0, R126.reuse, 0x40, RZ ;  /* 0x000000407eb17810 */ /* 0x040fe20007f1e0ff */
[--C-:B------:R-:W-:Y:S01]  /*75a0*/  IMAD.X R29, RZ, RZ, R127.reuse, P1 ;  /* 0x000000ffff1d7224 */ /* 0x100fe200008e067f */
[C---:B------:R-:W-:Y:S01]  /*75b0*/  IADD3 R179, P4, R126.reuse, 0x60, RZ ;  /* 0x000000607eb37810 */ /* 0x040fe20007f9e0ff */
[----:B------:R-:W-:Y:S01]  /*75c0*/  ULDC.64 UR8, c[0x0][0xc00] ;  /* 0x0003000000087ab9 */ /* 0x000fe20000000a00 */
[C---:B------:R-:W-:Y:S01]  /*75d0*/  IADD3 R181, P3, R126.reuse, 0x2000, RZ ;  /* 0x000020007eb57810 */ /* 0x040fe20007f7e0ff */
[--C-:B------:R-:W-:Y:S01]  /*75e0*/  IMAD.X R33, RZ, RZ, R127.reuse, P0 ;  /* 0x000000ffff217224 */ /* 0x100fe200000e067f */
        /* <DEDUP_REMOVED lines=8> */
[----:B------:R-:W-:Y:S01]  /*7670*/  SHF.R.U64 R5, R5, 0x3, RZ ;  /* 0x0000000305057819 */ /* 0x000fe200000012ff */
[--C-:B------:R-:W-:Y:S01]  /*7680*/  IMAD.X R99, RZ, RZ, R127.reuse, P2 ;  /* 0x000000ffff637224 */ /* 0x100fe200010e067f */
[----:B------:R-:W-:Y:S01]  /*7690*/  LOP3.LUT R28, R173, 0x380, RZ, 0xc0, !PT ;  /* 0x00000380ad1c7812 */ /* 0x000fe200078ec0ff */
[----:B------:R-:W-:Y:S01]  /*76a0*/  IMAD.X R103, RZ, RZ, R127, P1 ;  /* 0x000000ffff677224 */ /* 0x000fe200008e067f */
[----:B------:R-:W-:Y:S01]  /*76b0*/  LOP3.LUT R32, R177, 0x380, RZ, 0xc0, !PT ;  /* 0x00000380b1207812 */ /* 0x000fe200078ec0ff */
[----:B------:R-:W-:Y:S01]  /*76c0*/  UIMAD.WIDE UR8, UR43, 0x4, UR8 ;  /* 0x000000042b0878a5 */ /* 0x000fe2000f8e0208 */
[----:B------:R-:W-:-:S02]  /*76d0*/  LOP3.LUT R36, R179, 0x380, RZ, 0xc0, !PT ;  /* 0x00000380b3247812 */ /* 0x000fc400078ec0ff */
[C---:B------:R-:W-:Y:S02]  /*76e0*/  IADD3 R106, P0, R126.reuse, 0x4020, RZ ;  /* 0x000040207e6a7810 */ /* 0x040fe40007f1e0ff */
[C---:B------:R-:W-:Y:S02]  /*76f0*/  IADD3 R110, P4, R126.reuse, 0x4040, RZ ;  /* 0x000040407e6e7810 */ /* 0x040fe40007f9e0ff */
        /* <DEDUP_REMOVED lines=12> */
[----:B------:R-:W-:Y:S01]  /*77c0*/  LOP3.LUT R40, R181, 0x380, RZ, 0xc0, !PT ;  /* 0x00000380b5287812 */ /* 0x000fe200078ec0ff */
[----:B------:R-:W-:Y:S01]  /*77d0*/  IMAD.X R25, RZ, RZ, R127, P1 ;  /* 0x000000ffff197224 */ /* 0x000fe200008e067f */
[----:B------:R-:W-:-:S02]  /*77e0*/  SHF.R.U64 R28, R28, 0x3, RZ ;  /* 0x000000031c1c7819 */ /* 0x000fc400000012ff */
[----:B------:R-:W-:Y:S02]  /*77f0*/  SHF.R.U64 R32, R32, 0x3, RZ ;  /* 0x0000000320207819 */ /* 0x000fe400000012ff */
[----:B------:R-:W-:Y:S02]  /*7800*/  SHF.R.U64 R36, R36, 0x3, RZ ;  /* 0x0000000324247819 */ /* 0x000fe400000012ff */
[----:B------:R-:W-:Y:S02]  /*7810*/  LOP3.LUT R90, R183, 0x380, RZ, 0xc0, !PT ;  /* 0x00000380b75a7812 */ /* 0x000fe400078ec0ff */
[----:B------:R-:W-:Y:S02]  /*7820*/  LOP3.LUT R94, R205, 0x380, RZ, 0xc0, !PT ;  /* 0x00000380cd5e7812 */ /* 0x000fe400078ec0ff */
[----:B------:R-:W-:Y:S02]  /*7830*/  SHF.R.U64 R40, R40, 0x3, RZ ;  /* 0x0000000328287819 */ /* 0x000fe400000012ff */
[----:B------:R-:W-:-:S02]  /*7840*/  LOP3.LUT R98, R207, 0x380, RZ, 0xc0, !PT ;  /* 0x00000380cf627812 */ /* 0x000fc400078ec0ff */
[----:B------:R-:W-:Y:S02]  /*7850*/  MOV R126, R126 ;  /* 0x0000007e007e7202 */ /* 0x000fe40000000f00 */
[----:B------:R-:W-:Y:S02]  /*7860*/  LOP3.LUT R28, R28, R173, RZ, 0x3c, !PT ;  /* 0x000000ad1c1c7212 */ /* 0x000fe400078e3cff */
[----:B------:R-:W-:Y:S01]  /*7870*/  LOP3.LUT R102, R209, 0x380, RZ, 0xc0, !PT ;  /* 0x00000380d1667812 */ /* 0x000fe200078ec0ff */
[----:B------:R0:W-:Y:S01]  /*7880*/  STSM.16.M88.4 [R126], R8 ;  /* 0x000000087e007844 */ /* 0x0001e20000000200 */
[----:B------:R-:W-:Y:S02]  /*7890*/  LOP3.LUT R32, R32, R177, RZ, 0x3c, !PT ;  /* 0x000000b120207212 */ /* 0x000fe400078e3cff */
[----:B------:R-:W-:Y:S02]  /*78a0*/  LOP3.LUT R36, R36, R179, RZ, 0x3c, !PT ;  /* 0x000000b324247212 */ /* 0x000fe400078e3cff */
[----:B------:R-:W-:-:S02]  /*78b0*/  SHF.R.U64 R90, R90, 0x3, RZ ;  /* 0x000000035a5a7819 */ /* 0x000fc400000012ff */
[----:B------:R-:W-:Y:S02]  /*78c0*/  LOP3.LUT R173, R106, 0x380, RZ, 0xc0, !PT ;  /* 0x000003806aad7812 */ /* 0x000fe400078ec0ff */
[----:B------:R-:W-:Y:S02]  /*78d0*/  LOP3.LUT R27, R3, 0x380, RZ, 0xc0, !PT ;  /* 0x00000380031b7812 */ /* 0x000fe400078ec0ff */
[----:B------:R-:W-:Y:S02]  /*78e0*/  SHF.R.U64 R94, R94, 0x3, RZ ;  /* 0x000000035e5e7819 */ /* 0x000fe400000012ff */
[----:B------:R-:W-:Y:S02]  /*78f0*/  LOP3.LUT R177, R110, 0x380, RZ, 0xc0, !PT ;  /* 0x000003806eb17812 */ /* 0x000fe400078ec0ff */
[----:B------:R-:W-:Y:S02]  /*7900*/  LOP3.LUT R179, R114, 0x380, RZ, 0xc0, !PT ;  /* 0x0000038072b37812 */ /* 0x000fe400078ec0ff */
[----:B------:R-:W-:-:S02]  /*7910*/  LOP3.LUT R127, R6, 0x380, RZ, 0xc0, !PT ;  /* 0x00000380067f7812 */ /* 0x000fc400078ec0ff */
[----:B------:R-:W-:Y:S02]  /*7920*/  LOP3.LUT R40, R40, R181, RZ, 0x3c, !PT ;  /* 0x000000b528287212 */ /* 0x000fe400078e3cff */
[----:B------:R-:W-:Y:S02]  /*7930*/  SHF.R.U64 R98, R98, 0x3, RZ ;  /* 0x0000000362627819 */ /* 0x000fe400000012ff */
[----:B------:R-:W-:Y:S02]  /*7940*/  SHF.R.U64 R102, R102, 0x3, RZ ;  /* 0x0000000366667819 */ /* 0x000fe400000012ff */
[----:B------:R-:W-:Y:S02]  /*7950*/  LOP3.LUT R181, R118, 0x380, RZ, 0xc0, !PT ;  /* 0x0000038076b57812 */ /* 0x000fe400078ec0ff */
[----:B------:R-:W-:Y:S02]  /*7960*/  LOP3.LUT R122, R4, 0x380, RZ, 0xc0, !PT ;  /* 0x00000380047a7812 */ /* 0x000fe400078ec0ff */
[----:B------:R-:W-:-:S02]  /*7970*/  LOP3.LUT R90, R90, R183, RZ, 0x3c, !PT ;  /* 0x000000b75a5a7212 */ /* 0x000fc400078e3cff */
[----:B------:R-:W-:Y:S02]  /*7980*/  SHF.R.U64 R173, R173, 0x3, RZ ;  /* 0x00000003adad7819 */ /* 0x000fe400000012ff */
[----:B------:R-:W-:Y:S02]  /*7990*/  SHF.R.U64 R24, R27, 0x3, RZ ;  /* 0x000000031b187819 */ /* 0x000fe400000012ff */
[----:B------:R-:W-:Y:S02]  /*79a0*/  MOV R31, R28 ;  /* 0x0000001c001f7202 */ /* 0x000fe40000000f00 */
[----:B0-----:R-:W-:Y:S02]  /*79b0*/  F2FP.F16.F32.PACK_AB R8, R160, R169 ;  /* 0x000000a9a008723e */ /* 0x001fe400000000ff */
[----:B------:R-:W-:Y:S02]  /*79c0*/  F2FP.F16.F32.PACK_AB R9, R35, R34 ;  /* 0x000000222309723e */ /* 0x000fe400000000ff */
[----:B------:R-:W-:-:S02]  /*79d0*/  F2FP.F16.F32.PACK_AB R10, R153, R162 ;  /* 0x000000a2990a723e */ /* 0x000fc400000000ff */
[----:B------:R-:W-:Y:S02]  /*79e0*/  F2FP.F16.F32.PACK_AB R11, R39, R38 ;  /* 0x00000026270b723e */ /* 0x000fe400000000ff */
[----:B------:R-:W-:Y:S02]  /*79f0*/  LOP3.LUT R94, R94, R205, RZ, 0x3c, !PT ;  /* 0x000000cd5e5e7212 */ /* 0x000fe400078e3cff */
[----:B------:R-:W-:Y:S01]  /*7a00*/  SHF.R.U64 R177, R177, 0x3, RZ ;  /* 0x00000003b1b17819 */ /* 0x000fe200000012ff */
[----:B------:R-:W-:Y:S01]  /*7a10*/  STSM.16.M88.4 [R31], R8 ;  /* 0x000000081f007844 */ /* 0x000fe20000000200 */
[----:B------:R-:W-:Y:S02]  /*7a20*/  SHF.R.U64 R179, R179, 0x3, RZ ;  /* 0x00000003b3b37819 */ /* 0x000fe400000012ff */
[----:B------:R-:W-:Y:S02]  /*7a30*/  SHF.R.U64 R127, R127, 0x3, RZ ;  /* 0x000000037f7f7819 */ /* 0x000fe400000012ff */
[----:B------:R-:W-:-:S02]  /*7a40*/  MOV R32, R32 ;  /* 0x0000002000207202 */ /* 0x000fc40000000f00 */
[----:B------:R-:W-:Y:S02]  /*7a50*/  LOP3.LUT R98, R98, R207, RZ, 0x3c, !PT ;  /* 0x000000cf62627212 */ /* 0x000fe400078e3cff */
[----:B------:R-:W-:Y:S01]  /*7a60*/  MOV R36, R36 ;  /* 0x0000002400247202 */ /* 0x000fe20000000f00 */
[----:B------:R-:W-:Y:S01]  /*7a70*/  STSM.16.M88.4 [R32], R12 ;  /* 0x0000000c20007844 */ /* 0x000fe20000000200 */
[----:B------:R-:W-:Y:S02]  /*7a80*/  LOP3.LUT R102, R102, R209, RZ, 0x3c, !PT ;  /* 0x000000d166667212 */ /* 0x000fe400078e3cff */
[----:B------:R-:W-:Y:S01]  /*7a90*/  SHF.R.U64 R181, R181, 0x3, RZ ;  /* 0x00000003b5b57819 */ /* 0x000fe200000012ff */
[----:B------:R-:W-:Y:S01]  /*7aa0*/  STSM.16.M88.4 [R36], R48 ;  /* 0x0000003024007844 */ /* 0x000fe20000000200 */
[----:B------:R-:W-:Y:S02]  /*7ab0*/  SHF.R.U64 R27, R122, 0x3, RZ ;  /* 0x000000037a1b7819 */ /* 0x000fe400000012ff */
[----:B------:R-:W-:-:S02]  /*7ac0*/  MOV R40, R40 ;  /* 0x0000002800287202 */ /* 0x000fc40000000f00 */
[----:B------:R-:W-:Y:S02]  /*7ad0*/  F2FP.F16.F32.PACK_AB R65, R67, R66 ;  /* 0x000000424341723e */ /* 0x000fe400000000ff */
[----:B------:R-:W-:Y:S01]  /*7ae0*/  F2FP.F16.F32.PACK_AB R72, R73, R72 ;  /* 0x000000484948723e */ /* 0x000fe200000000ff */
[----:B------:R-:W-:Y:S01]  /*7af0*/  STSM.16.M88.4 [R40], R56 ;  /* 0x0000003828007844 */ /* 0x000fe20000000200 */
[----:B------:R-:W-:Y:S02]  /*7b00*/  LOP3.LUT R106, R173, R106, RZ, 0x3c, !PT ;  /* 0x0000006aad6a7212 */ /* 0x000fe400078e3cff */
[----:B------:R-:W-:Y:S02]  /*7b10*/  LOP3.LUT R122, R24, R3, RZ, 0x3c, !PT ;  /* 0x00000003187a7212 */ /* 0x000fe400078e3cff */
[----:B------:R-:W-:Y:S02]  /*7b20*/  MOV R29, R90 ;  /* 0x0000005a001d7202 */ /* 0x000fe40000000f00 */
[----:B------:R-:W-:-:S02]  /*7b30*/  F2FP.F16.F32.PACK_AB R66, R69, R68 ;  /* 0x000000444542723e */ /* 0x000fc400000000ff */
[----:B------:R-:W-:Y:S02]  /*7b40*/  F2FP.F16.F32.PACK_AB R67, R71, R70 ;  /* 0x000000464743723e */ /* 0x000fe400000000ff */
[----:B------:R-:W-:Y:S02]  /*7b50*/  F2FP.F16.F32.PACK_AB R73, R75, R74 ;  /* 0x0000004a4b49723e */ /* 0x000fe400000000ff */
[----:B------:R-:W-:Y:S01]  /*7b60*/  F2FP.F16.F32.PACK_AB R80, R81, R80 ;  /* 0x000000505150723e */ /* 0x000fe200000000ff */
[----:B------:R-:W-:Y:S01]  /*7b70*/  STSM.16.M88.4 [R29], R64 ;  /* 0x000000401d007844 */ /* 0x000fe20000000200 */
[----:B------:R-:W-:Y:S02]  /*7b80*/  LOP3.LUT R110, R177, R110, RZ, 0x3c, !PT ;  /* 0x0000006eb16e7212 */ /* 0x000fe400078e3cff */
[----:B------:R-:W-:Y:S02]  /*7b90*/  LOP3.LUT R114, R179, R114, RZ, 0x3c, !PT ;  /* 0x00000072b3727212 */ /* 0x000fe400078e3cff */
[----:B------:R-:W-:-:S02]  /*7ba0*/  LOP3.LUT R24, R127, R6, RZ, 0x3c, !PT ;  /* 0x000000067f187212 */ /* 0x000fc400078e3cff */
[----:B------:R-:W-:Y:S02]  /*7bb0*/  MOV R94, R94 ;  /* 0x0000005e005e7202 */ /* 0x000fe40000000f00 */
[----:B------:R-:W-:Y:S02]  /*7bc0*/  F2FP.F16.F32.PACK_AB R74, R77, R76 ;  /* 0x0000004c4d4a723e */ /* 0x000fe400000000ff */
[----:B------:R-:W-:Y:S02]  /*7bd0*/  F2FP.F16.F32.PACK_AB R75, R79, R78 ;  /* 0x0000004e4f4b723e */ /* 0x000fe400000000ff */
[----:B------:R-:W-:Y:S02]  /*7be0*/  F2FP.F16.F32.PACK_AB R81, R83, R82 ;  /* 0x000000525351723e */ /* 0x000fe400000000ff */
[----:B------:R-:W-:Y:S01]  /*7bf0*/  MOV R6, R98 ;  /* 0x0000006200067202 */ /* 0x000fe20000000f00 */
[----:B------:R-:W-:Y:S01]  /*7c00*/  STSM.16.M88.4 [R94], R72 ;  /* 0x000000485e007844 */ /* 0x000fe20000000200 */
[----:B------:R-:W-:-:S02]  /*7c10*/  F2FP.F16.F32.PACK_AB R82, R85, R84 ;  /* 0x000000545552723e */ /* 0x000fc400000000ff */
[----:B------:R-:W-:Y:S02]  /*7c20*/  F2FP.F16.F32.PACK_AB R83, R87, R86 ;  /* 0x000000565753723e */ /* 0x000fe400000000ff */
[----:B------:R-:W-:Y:S02]  /*7c30*/  F2FP.F16.F32.PACK_AB R88, R89, R88 ;  /* 0x000000585958723e */ /* 0x000fe400000000ff */
[----:B------:R-:W-:Y:S01]  /*7c40*/  LOP3.LUT R118, R181, R118, RZ, 0x3c, !PT ;  /* 0x00000076b5767212 */ /* 0x000fe200078e3cff */
[----:B------:R-:W-:Y:S01]  /*7c50*/  STSM.16.M88.4 [R6], R80 ;  /* 0x0000005006007844 */ /* 0x000fe20000000200 */
[----:B------:R-:W-:Y:S02]  /*7c60*/  MOV R102, R102 ;  /* 0x0000006600667202 */ /* 0x000fe40000000f00 */
[----:B------:R-:W-:Y:S02]  /*7c70*/  F2FP.F16.F32.PACK_AB R89, R26, R21 ;  /* 0x000000151a59723e */ /* 0x000fe400000000ff */
[----:B------:R-:W-:-:S02]  /*7c80*/  F2FP.F16.F32.PACK_AB R90, R93, R92 ;  /* 0x0000005c5d5a723e */ /* 0x000fc400000000ff */
[----:B------:R-:W-:Y:S02]  /*7c90*/  F2FP.F16.F32.PACK_AB R91, R42, R30 ;  /* 0x0000001e2a5b723e */ /* 0x000fe400000000ff */
[----:B------:R-:W-:Y:S02]  /*7ca0*/  F2FP.F16.F32.PACK_AB R96, R97, R96 ;  /* 0x000000606160723e */ /* 0x000fe400000000ff */
[----:B------:R-:W-:Y:S01]  /*7cb0*/  MOV R106, R106 ;  /* 0x0000006a006a7202 */ /* 0x000fe20000000f00 */
[----:B------:R-:W-:Y:S01]  /*7cc0*/  STSM.16.M88.4 [R102], R88 ;  /* 0x0000005866007844 */ /* 0x000fe20000000200 */
[----:B------:R-:W-:Y:S02]  /*7cd0*/  F2FP.F16.F32.PACK_AB R97, R46, R44 ;  /* 0x0000002c2e61723e */ /* 0x000fe400000000ff */
[----:B------:R-:W-:Y:S02]  /*7ce0*/  F2FP.F16.F32.PACK_AB R98, R101, R100 ;  /* 0x000000646562723e */ /* 0x000fe400000000ff */
[----:B------:R-:W-:-:S02]  /*7cf0*/  F2FP.F16.F32.PACK_AB R99, R156, R155 ;  /* 0x0000009b9c63723e */ /* 0x000fc400000000ff */
[----:B------:R-:W-:Y:S02]  /*7d00*/  F2FP.F16.F32.PACK_AB R157, R158, R157 ;  /* 0x0000009d9e9d723e */ /* 0x000fe400000000ff */
[----:B------:R-:W-:Y:S01]  /*7d10*/  LOP3.LUT R4, R27, R4, RZ, 0x3c, !PT ;  /* 0x000000041b047212 */ /* 0x000fe200078e3cff */
[----:B------:R-:W-:Y:S01]  /*7d20*/  STSM.16.M88.4 [R106], R96 ;  /* 0x000000606a007844 */ /* 0x000fe20000000200 */
[----:B------:R-:W-:Y:S02]  /*7d30*/  MOV R110, R110 ;  /* 0x0000006e006e7202 */ /* 0x000fe40000000f00 */
        /* <DEDUP_REMOVED lines=11> */
[----:B------:R-:W-:Y:S01]  /*7df0*/  F2FP.F16.F32.PACK_AB R128, R129, R128 ;  /* 0x000000808180723e */ /* 0x000fe200000000ff */
[----:B------:R0:W-:Y:S01]  /*7e00*/  STSM.16.M88.4 [R3], R112 ;  /* 0x0000007003007844 */ /* 0x0001e20000000200 */
[----:B------:R-:W-:Y:S02]  /*7e10*/  MOV R118, R118 ;  /* 0x0000007600767202 */ /* 0x000fe40000000f00 */
[----:B------:R-:W-:Y:S02]  /*7e20*/  F2FP.F16.F32.PACK_AB R121, R168, R167 ;  /* 0x000000a7a879723e */ /* 0x000fe400000000ff */
[----:B------:R-:W-:Y:S02]  /*7e30*/  F2FP.F16.F32.PACK_AB R122, R125, R124 ;  /* 0x0000007c7d7a723e */ /* 0x000fe400000000ff */
[----:B------:R-:W-:-:S02]  /*7e40*/  F2FP.F16.F32.PACK_AB R123, R171, R170 ;  /* 0x000000aaab7b723e */ /* 0x000fc400000000ff */
[----:B------:R-:W-:Y:S02]  /*7e50*/  F2FP.F16.F32.PACK_AB R129, R131, R130 ;  /* 0x000000828381723e */ /* 0x000fe400000000ff */
[----:B------:R-:W-:Y:S01]  /*7e60*/  F2FP.F16.F32.PACK_AB R136, R137, R136 ;  /* 0x000000888988723e */ /* 0x000fe200000000ff */
[----:B------:R-:W-:Y:S01]  /*7e70*/  STSM.16.M88.4 [R118], R120 ;  /* 0x0000007876007844 */ /* 0x000fe20000000200 */
[----:B------:R-:W-:Y:S02]  /*7e80*/  F2FP.F16.F32.PACK_AB R130, R133, R132 ;  /* 0x000000848582723e */ /* 0x000fe400000000ff */
[----:B------:R-:W-:Y:S02]  /*7e90*/  F2FP.F16.F32.PACK_AB R131, R135, R134 ;  /* 0x000000868783723e */ /* 0x000fe400000000ff */
[----:B------:R-:W-:Y:S02]  /*7ea0*/  F2FP.F16.F32.PACK_AB R137, R139, R138 ;  /* 0x0000008a8b89723e */ /* 0x000fe400000000ff */
[----:B------:R-:W-:Y:S01]  /*7eb0*/  F2FP.F16.F32.PACK_AB R144, R145, R144 ;  /* 0x000000909190723e */ /* 0x000fe200000000ff */
[----:B------:R-:W-:Y:S01]  /*7ec0*/  STSM.16.M88.4 [R28], R128 ;  /* 0x000000801c007844 */ /* 0x000fe20000000200 */
[----:B------:R-:W-:Y:S01]  /*7ed0*/  MOV R27, R4 ;  /* 0x00000004001b7202 */ /* 0x000fe20000000f00 */
[----:B------:R-:W-:Y:S01]  /*7ee0*/  IMAD.U32 R4, RZ, RZ, UR8 ;  /* 0x00000008ff047e24 */ /* 0x000fe2000f8e00ff */
[----:B------:R-:W-:Y:S01]  /*7ef0*/  F2FP.F16.F32.PACK_AB R138, R141, R140 ;  /* 0x0000008c8d8a723e */ /* 0x000fe200000000ff */
[----:B------:R-:W-:Y:S01]  /*7f00*/  IMAD.U32 R5, RZ, RZ, UR9 ;  /* 0x00000009ff057e24 */ /* 0x000fe2000f8e00ff */
[----:B------:R-:W-:Y:S01]  /*7f10*/  F2FP.F16.F32.PACK_AB R139, R143, R142 ;  /* 0x0000008e8f8b723e */ /* 0x000fe200000000ff */
[----:B------:R-:W-:Y:S01]  /*7f20*/  ULDC.64 UR8, c[0x0][0xc08] ;  /* 0x0003020000087ab9 */ /* 0x000fe20000000a00 */
[----:B------:R-:W-:-:S02]  /*7f30*/  F2FP.F16.F32.PACK_AB R145, R147, R146 ;  /* 0x000000929391723e */ /* 0x000fc400000000ff */
[----:B------:R-:W-:Y:S01]  /*7f40*/  MOV R24, R24 ;  /* 0x0000001800187202 */ /* 0x000fe20000000f00 */
[----:B------:R-:W-:Y:S01]  /*7f50*/  STSM.16.M88.4 [R27], R136 ;  /* 0x000000881b007844 */ /* 0x000fe20000000200 */
[----:B------:R-:W-:Y:S02]  /*7f60*/  F2FP.F16.F32.PACK_AB R146, R149, R148 ;  /* 0x000000949592723e */ /* 0x000fe400000000ff */
[----:B------:R-:W-:Y:S01]  /*7f70*/  F2FP.F16.F32.PACK_AB R147, R151, R150 ;  /* 0x000000969793723e */ /* 0x000fe200000000ff */
[----:B------:R-:W-:Y:S01]  /*7f80*/  UISETP.NE.U32.AND UP1, UPT, UR8, URZ, UPT ;  /* 0x0000003f0800728c */ /* 0x000fe2000bf25070 */
[----:B------:R-:W-:-:S03]  /*7f90*/  PLOP3.LUT P0, PT, PT, PT, UP0, 0x80, 0x0 ;  /* 0x000000000000781c */ /* 0x000fc60003f0f008 */
[----:B------:R1:W-:Y:S01]  /*7fa0*/  STSM.16.M88.4 [R24], R144 ;  /* 0x0000009018007844 */ /* 0x0003e20000000200 */
[----:B------:R-:W-:Y:S01]  /*7fb0*/  BAR.SYNC.DEFER_BLOCKING 0x1, 0x100 ;  /* 0x0044000000007b1d */ /* 0x000fe20000010000 */
[----:B------:R-:W-:Y:S01]  /*7fc0*/  UISETP.NE.AND.EX UP1, UPT, UR9, URZ, UPT, UP1 ;  /* 0x0000003f0900728c */ /* 0x000fe2000bf25310 */
[----:B0-----:R-:W-:-:S05]  /*7fd0*/  IMAD R3, R191, 0x40, R2 ;  /* 0x00000040bf037824 */ /* 0x001fca00078e0202 */
[----:B------:R-:W-:-:S05]  /*7fe0*/  PLOP3.LUT P6, PT, PT, PT, UP1, 0x80, 0x0 ;  /* 0x000000000000781c */ /* 0x000fca0003fcf018 */
[----:B------:R-:W-:-:S04]  /*7ff0*/  @UP1 ULEA UR8, UP2, UR43, UR8, 0x2 ;  /* 0x000000082b081291 */ /* 0x000fc8000f84103f */
[----:B------:R-:W-:Y:S01]  /*8000*/  @UP1 ULEA.HI.X UR9, UR43, UR9, UR44, 0x2, UP2 ;  /* 0x000000092b091291 */ /* 0x000fe200090f142c */
[----:B------:R-:W-:Y:S01]  /*8010*/  IMAD.WIDE R174, R3, 0x2, R174 ;  /* 0x0000000203ae7825 */ /* 0x000fe200078e02ae */
[----:B------:R-:W-:-:S03]  /*8020*/  ULDC UR4, c[0x0][0xa88] ;  /* 0x0002a20000047ab9 */ /* 0x000fc60000000800 */
[----:B------:R-:W-:Y:S01]  /*8030*/  IMAD.U32 R3, RZ, RZ, UR4 ;  /* 0x00000004ff037e24 */ /* 0x000fe2000f8e00ff */
[----:B------:R-:W2:Y:S01]  /*8040*/  @P0 LDG.E R6, desc[UR40][R4.64] ;  /* 0x0000002804060981 */ /* 0x000ea2000c1e1900 */
[----:B------:R-:W-:Y:S01]  /*8050*/  IMAD.U32 R10, RZ, RZ, UR8 ;  /* 0x00000008ff0a7e24 */ /* 0x000fe2000f8e00ff */
[C---:B------:R-:W-:Y:S01]  /*8060*/  IADD3 R13, P2, R174.reuse, 0x1000, RZ ;  /* 0x00001000ae0d7810 */ /* 0x040fe20007f5e0ff */
[----:B------:R-:W-:Y:S01]  /*8070*/  IMAD.U32 R11, RZ, RZ, UR9 ;  /* 0x00000009ff0b7e24 */ /* 0x000fe2000f8e00ff */
[C---:B------:R-:W-:Y:S02]  /*8080*/  IADD3 R25, P1, R174.reuse, 0x2000, RZ ;  /* 0x00002000ae197810 */ /* 0x040fe40007f3e0ff */
[----:B------:R-:W-:Y:S02]  /*8090*/  P2R R8, PR, RZ, 0x4 ;  /* 0x00000004ff087803 */ /* 0x000fe40000000000 */
[----:B------:R0:W5:Y:S01]  /*80a0*/  @P6 LDG.E R3, desc[UR40][R10.64] ;  /* 0x000000280a036981 */ /* 0x000162000c1e1900 */
[----:B------:R-:W-:-:S02]  /*80b0*/  IADD3 R29, P2, R174, 0x3000, RZ ;  /* 0x00003000ae1d7810 */ /* 0x000fc40007f5e0ff */
[C---:B------:R-:W-:Y:S02]  /*80c0*/  IADD3 R33, P3, R174.reuse, 0x4000, RZ ;  /* 0x00004000ae217810 */ /* 0x040fe40007f7e0ff */
[C---:B------:R-:W-:Y:S02]  /*80d0*/  IADD3 R37, P4, R174.reuse, 0x5000, RZ ;  /* 0x00005000ae257810 */ /* 0x040fe40007f9e0ff */
[----:B------:R-:W-:Y:S02]  /*80e0*/  IADD3 R41, P5, R174, 0x6000, RZ ;  /* 0x00006000ae297810 */ /* 0x000fe40007fbe0ff */
[----:B------:R-:W-:Y:S02]  /*80f0*/  LOP3.LUT R12, R13, 0x380, RZ, 0xc0, !PT ;  /* 0x000003800d0c7812 */ /* 0x000fe400078ec0ff */
[----:B-1----:R-:W-:Y:S02]  /*8100*/  LOP3.LUT R24, R25, 0x380, RZ, 0xc0, !PT ;  /* 0x0000038019187812 */ /* 0x002fe400078ec0ff */
[----:B------:R-:W-:-:S02]  /*8110*/  LOP3.LUT R28, R29, 0x380, RZ, 0xc0, !PT ;  /* 0x000003801d1c7812 */ /* 0x000fc400078ec0ff */
[----:B------:R-:W-:Y:S02]  /*8120*/  LOP3.LUT R32, R33, 0x380, RZ, 0xc0, !PT ;  /* 0x0000038021207812 */ /* 0x000fe400078ec0ff */
[----:B------:R-:W-:Y:S02]  /*8130*/  LOP3.LUT R36, R37, 0x380, RZ, 0xc0, !PT ;  /* 0x0000038025247812 */ /* 0x000fe400078ec0ff */
[----:B------:R-:W-:Y:S01]  /*8140*/  LOP3.LUT R40, R41, 0x380, RZ, 0xc0, !PT ;  /* 0x0000038029287812 */ /* 0x000fe200078ec0ff */
[----:B------:R-:W-:Y:S01]  /*8150*/  UMOV UR4, URZ ;  /* 0x0000003f00047c82 */ /* 0x000fe20008000000 */
[----:B------:R-:W-:Y:S02]  /*8160*/  SHF.R.U64 R12, R12, 0x3, RZ ;  /* 0x000000030c0c7819 */ /* 0x000fe400000012ff */
[----:B------:R-:W-:Y:S02]  /*8170*/  SHF.R.U64 R24, R24, 0x3, RZ ;  /* 0x0000000318187819 */ /* 0x000fe400000012ff */
[----:B------:R-:W-:-:S02]  /*8180*/  SHF.R.U64 R28, R28, 0x3, RZ ;  /* 0x000000031c1c7819 */ /* 0x000fc400000012ff */
[----:B------:R-:W-:Y:S02]  /*8190*/  SHF.R.U64 R32, R32, 0x3, RZ ;  /* 0x0000000320207819 */ /* 0x000fe400000012ff */
[----:B------:R-:W-:Y:S02]  /*81a0*/  SHF.R.U64 R36, R36, 0x3, RZ ;  /* 0x0000000324247819 */ /* 0x000fe400000012ff */
[----:B------:R-:W-:Y:S02]  /*81b0*/  SHF.R.U64 R40, R40, 0x3, RZ ;  /* 0x0000000328287819 */ /* 0x000fe400000012ff */
[----:B------:R-:W-:Y:S02]  /*81c0*/  LOP3.LUT R12, R12, R13, RZ, 0x3c, !PT ;  /* 0x0000000d0c0c7212 */ /* 0x000fe400078e3cff */
[----:B------:R-:W-:Y:S02]  /*81d0*/  LOP3.LUT R24, R24, R25, RZ, 0x3c, !PT ;  /* 0x0000001918187212 */ /* 0x000fe400078e3cff */
[----:B------:R-:W-:-:S02]  /*81e0*/  LOP3.LUT R28, R28, R29, RZ, 0x3c, !PT ;  /* 0x0000001d1c1c7212 */ /* 0x000fc400078e3cff */
[----:B------:R-:W-:Y:S02]  /*81f0*/  LOP3.LUT R32, R32, R33, RZ, 0x3c, !PT ;  /* 0x0000002120207212 */ /* 0x000fe400078e3cff */
[----:B------:R-:W-:Y:S02]  /*8200*/  LOP3.LUT R36, R36, R37, RZ, 0x3c, !PT ;  /* 0x0000002524247212 */ /* 0x000fe400078e3cff */
[----:B------:R-:W-:Y:S02]  /*8210*/  LOP3.LUT R40, R40, R41, RZ, 0x3c, !PT ;  /* 0x0000002928287212 */ /* 0x000fe400078e3cff */
[----:B--2---:R-:W-:Y:S01]  /*8220*/  @P0 R2UR UR4, R6 ;  /* 0x00000000060402ca */ /* 0x004fe200000e0000 */
[----:B0-----:R-:W-:-:S14]  /*8230*/  @P6 BRA `(.L_x_3628) ;  /* 0x0000000000106947 */ /* 0x001fdc0003800000 */
[----:B------:R-:W-:Y:S05]  /*8240*/  @!P0 BRA `(.L_x_3628) ;  /* 0x00000000000c8947 */ /* 0x000fea0003800000 */
[----:B------:R-:W2:Y:S04]  /*8250*/  LDG.E R6, desc[UR40][R4.64] ;  /* 0x0000002804067981 */ /* 0x000ea8000c1e1900 */
[----:B-----5:R-:W2:Y:S02]  /*8260*/  LDG.E R3, desc[UR40][R4.64+0x4] ;  /* 0x0000042804037981 */ /* 0x020ea4000c1e1900 */
[----:B--2---:R-:W-:-:S07]  /*8270*/  IMAD.IADD R3, R3, 0x1, -R6 ;  /* 0x0000000103037824 */ /* 0x004fce00078e0a06 */
.L_x_3628:
[----:B------:R-:W0:Y:S01]  /*8280*/  SHFL.IDX PT, R4, R192, RZ, 0x1f ;  /* 0x00001fffc0047589 */ /* 0x000e2200000e0000 */
[----:B------:R-:W-:Y:S01]  /*8290*/  ISETP.NE.AND P6, PT, R8, RZ, PT ;  /* 0x000000ff0800720c */ /* 0x000fe20003fc5270 */
[--C-:B------:R-:W-:Y:S01]  /*82a0*/  IMAD.X R25, RZ, RZ, R175.reuse, P1 ;  /* 0x000000ffff197224 */ /* 0x100fe200008e06af */
[C---:B------:R-:W-:Y:S01]  /*82b0*/  IADD3 R45, P0, R174.reuse, 0x7000, RZ ;  /* 0x00007000ae2d7810 */ /* 0x040fe20007f1e0ff */
[--C-:B------:R-:W-:Y:S01]  /*82c0*/  IMAD.X R29, RZ, RZ, R175.reuse, P2 ;  /* 0x000000ffff1d7224 */ /* 0x100fe200010e06af */
[C---:B------:R-:W-:Y:S01]  /*82d0*/  IADD3 R53, P1, R174.reuse, 0x9000, RZ ;  /* 0x00009000ae357810 */ /* 0x040fe20007f3e0ff */
[--C-:B------:R-:W-:Y:S01]  /*82e0*/  IMAD.X R13, RZ, RZ, R175.reuse, P6 ;  /* 0x000000ffff0d7224 */ /* 0x100fe200030e06af */
[----:B------:R-:W-:Y:S01]  /*82f0*/  IADD3 R49, P6, R174, 0x8000, RZ ;  /* 0x00008000ae317810 */ /* 0x000fe20007fde0ff */
[--C-:B------:R-:W-:Y:S01]  /*8300*/  IMAD.X R33, RZ, RZ, R175.reuse, P3 ;  /* 0x000000ffff217224 */ /* 0x100fe200018e06af */
[----:B------:R-:W-:Y:S01]  /*8310*/  LOP3.LUT R44, R45, 0x380, RZ, 0xc0, !PT ;  /* 0x000003802d2c7812 */ /* 0x000fe200078ec0ff */
[--C-:B------:R-:W-:Y:S01]  /*8320*/  IMAD.X R37, RZ, RZ, R175.reuse, P4 ;  /* 0x000000ffff257224 */ /* 0x100fe200020e06af */
[----:B------:R-:W-:Y:S01]  /*8330*/  LOP3.LUT R48, R49, 0x380, RZ, 0xc0, !PT ;  /* 0x0000038031307812 */ /* 0x000fe200078ec0ff */
[--C-:B------:R-:W-:Y:S01]  /*8340*/  IMAD.X R41, RZ, RZ, R175.reuse, P5 ;  /* 0x000000ffff297224 */ /* 0x100fe200028e06af */
[----:B------:R-:W-:Y:S01]  /*8350*/  LOP3.LUT R52, R53, 0x380, RZ, 0xc0, !PT ;  /* 0x0000038035347812 */ /* 0x000fe200078ec0ff */
[----:B------:R-:W-:Y:S01]  /*8360*/  USHF.R.S32.HI UR14, URZ, 0x1f, UR4 ;  /* 0x0000001f3f0e7899 */ /* 0x000fe20008011404 */
[----:B------:R-:W-:Y:S01]  /*8370*/  SHF.R.U64 R48, R48, 0x3, RZ ;  /* 0x0000000330307819 */ /* 0x000fe200000012ff */
[----:B------:R-:W-:Y:S01]  /*8380*/  USHF.R.S32.HI UR15, URZ, 0x1f, UR46 ;  /* 0x0000001f3f0f7899 */ /* 0x000fe2000801142e */
[----:B------:R-:W-:Y:S01]  /*8390*/  SHF.R.U64 R44, R44, 0x3, RZ ;  /* 0x000000032c2c7819 */ /* 0x000fe200000012ff */
[----:B------:R-:W-:Y:S01]  /*83a0*/  USEL UR43, UR43, URZ, !UP0 ;  /* 0x0000003f2b2b7287 */ /* 0x000fe2000c000000 */
[----:B------:R-:W-:Y:S01]  /*83b0*/  SHF.R.U64 R52, R52, 0x3, RZ ;  /* 0x0000000334347819 */ /* 0x000fe200000012ff */
[----:B------:R-:W-:Y:S01]  /*83c0*/  USEL UR44, UR44, URZ, !UP0 ;  /* 0x0000003f2c2c7287 */ /* 0x000fe2000c000000 */
[----:B------:R-:W-:Y:S01]  /*83d0*/  LOP3.LUT R48, R48, R49, RZ, 0x3c, !PT ;  /* 0x0000003130307212 */ /* 0x000fe200078e3cff */
[--C-:B------:R-:W-:Y:S01]  /*83e0*/  IMAD.X R49, RZ, RZ, R175.reuse, P6 ;  /* 0x000000ffff317224 */ /* 0x100fe200030e06af */
[----:B------:R-:W-:Y:S01]  /*83f0*/  LOP3.LUT R44, R44, R45, RZ, 0x3c, !PT ;  /* 0x0000002d2c2c7212 */ /* 0x000fe200078e3cff */
[----:B------:R-:W-:Y:S01]  /*8400*/  IMAD.X R45, RZ, RZ, R175, P0 ;  /* 0x000000ffff2d7224 */ /* 0x000fe200000e06af */
[----:B0-----:R-:W-:-:S02]  /*8410*/  ISETP.NE.AND P6, PT, R4, RZ, PT ;  /* 0x000000ff0400720c */ /* 0x001fc40003fc5270 */
[----:B------:R-:W-:Y:S01]  /*8420*/  LOP3.LUT R52, R52, R53, RZ, 0x3c, !PT ;  /* 0x0000003534347212 */ /* 0x000fe200078e3cff */
[----:B------:R-:W-:Y:S01]  /*8430*/  IMAD.X R53, RZ, RZ, R175, P1 ;  /* 0x000000ffff357224 */ /* 0x000fe200008e06af */
[C---:B------:R-:W-:Y:S02]  /*8440*/  IADD3 R61, P2, R174.reuse, 0xa000, RZ ;  /* 0x0000a000ae3d7810 */ /* 0x040fe40007f5e0ff */
[C---:B------:R-:W-:Y:S02]  /*8450*/  IADD3 R57, P3, R174.reuse, 0xb000, RZ ;  /* 0x0000b000ae397810 */ /* 0x040fe40007f7e0ff */
[C---:B------:R-:W-:Y:S02]  /*8460*/  IADD3 R69, P4, R174.reuse, 0xc000, RZ ;  /* 0x0000c000ae457810 */ /* 0x040fe40007f9e0ff */
[C---:B------:R-:W-:Y:S02]  /*8470*/  IADD3 R65, P5, R174.reuse, 0xd000, RZ ;  /* 0x0000d000ae417810 */ /* 0x040fe40007fbe0ff */
[----:B------:R-:W-:-:S02]  /*8480*/  IADD3 R77, P0, R174, 0xe000, RZ ;  /* 0x0000e000ae4d7810 */ /* 0x000fc40007f1e0ff */
[----:B------:R-:W-:Y:S02]  /*8490*/  IADD3 R5, P1, R174, 0xf000, RZ ;  /* 0x0000f000ae057810 */ /* 0x000fe40007f3e0ff */
[----:B------:R-:W-:Y:S02]  /*84a0*/  LOP3.LUT R60, R61, 0x380, RZ, 0xc0, !PT ;  /* 0x000003803d3c7812 */ /* 0x000fe400078ec0ff */
[----:B------:R-:W-:Y:S01]  /*84b0*/  LOP3.LUT R56, R57, 0x380, RZ, 0xc0, !PT ;  /* 0x0000038039387812 */ /* 0x000fe200078ec0ff */
[----:B------:R-:W-:Y:S01]  /*84c0*/  IMAD.X R73, RZ, RZ, R175, P1 ;  /* 0x000000ffff497224 */ /* 0x000fe200008e06af */
[----:B------:R-:W-:Y:S02]  /*84d0*/  LOP3.LUT R68, R69, 0x380, RZ, 0xc0, !PT ;  /* 0x0000038045447812 */ /* 0x000fe400078ec0ff */
[----:B------:R-:W-:Y:S02]  /*84e0*/  LOP3.LUT R64, R65, 0x380, RZ, 0xc0, !PT ;  /* 0x0000038041407812 */ /* 0x000fe400078ec0ff */
[----:B------:R-:W-:-:S02]  /*84f0*/  LOP3.LUT R76, R77, 0x380, RZ, 0xc0, !PT ;  /* 0x000003804d4c7812 */ /* 0x000fc400078ec0ff */
[----:B------:R-:W-:Y:S02]  /*8500*/  LOP3.LUT R9, R174, 0x380, RZ, 0xc0, !PT ;  /* 0x00000380ae097812 */ /* 0x000fe400078ec0ff */
[----:B------:R-:W-:Y:S02]  /*8510*/  LOP3.LUT R4, R5, 0x380, RZ, 0xc0, !PT ;  /* 0x0000038005047812 */ /* 0x000fe400078ec0ff */
[----:B------:R-:W-:Y:S02]  /*8520*/  SHF.R.U64 R60, R60, 0x3, RZ ;  /* 0x000000033c3c7819 */ /* 0x000fe400000012ff */
[----:B------:R-:W-:Y:S02]  /*8530*/  SHF.R.U64 R56, R56, 0x3, RZ ;  /* 0x0000000338387819 */ /* 0x000fe400000012ff */
[----:B------:R-:W-:Y:S02]  /*8540*/  SHF.R.U64 R68, R68, 0x3, RZ ;  /* 0x0000000344447819 */ /* 0x000fe400000012ff */
[----:B------:R-:W-:-:S02]  /*8550*/  SHF.R.U64 R64, R64, 0x3, RZ ;  /* 0x0000000340407819 */ /* 0x000fc400000012ff */
[----:B------:R-:W-:Y:S02]  /*8560*/  SHF.R.U64 R76, R76, 0x3, RZ ;  /* 0x000000034c4c7819 */ /* 0x000fe400000012ff */
[----:B------:R-:W-:Y:S02]  /*8570*/  SHF.R.U64 R9, R9, 0x3, RZ ;  /* 0x0000000309097819 */ /* 0x000fe400000012ff */
        /* <DEDUP_REMOVED lines=11> */
[----:B------:R-:W-:-:S02]  /*8630*/  LOP3.LUT R174, R9, R174, RZ, 0x3c, !PT ;  /* 0x000000ae09ae7212 */ /* 0x000fc400078e3cff */
[----:B------:R-:W-:Y:S01]  /*8640*/  LOP3.LUT R72, R4, R5, RZ, 0x3c, !PT ;  /* 0x0000000504487212 */ /* 0x000fe200078e3cff */
[----:B------:R-:W-:Y:S06]  /*8650*/  @P6 BRA `(.L_x_3629) ;  /* 0x0000000000c46947 */ /* 0x000fec0003800000 */
[----:B------:R-:W0:Y:S01]  /*8660*/  LDC R10, c[0x0][0xbe8] ;  /* 0x0002fa00ff0a7b82 */ /* 0x000e220000000800 */
[----:B------:R-:W-:Y:S01]  /*8670*/  IMAD.U32 R8, RZ, RZ, UR45 ;  /* 0x0000002dff087e24 */ /* 0x000fe2000f8e00ff */
[----:B------:R-:W-:Y:S01]  /*8680*/  ULDC.64 UR10, c[0x0][0xb90] ;  /* 0x0002e400000a7ab9 */ /* 0x000fe20000000a00 */
[----:B------:R-:W-:Y:S01]  /*8690*/  UMOV UR8, UR4 ;  /* 0x0000000400087c82 */ /* 0x000fe20008000000 */
[----:B------:R-:W-:Y:S01]  /*86a0*/  UIMAD UR7, UR15, UR10, URZ ;  /* 0x0000000a0f0772a4 */ /* 0x000fe2000f8e023f */
[----:B------:R-:W-:Y:S01]  /*86b0*/  IMAD R8, R8, 0x40, R195 ;  /* 0x0000004008087824 */ /* 0x000fe200078e02c3 */
[----:B------:R-:W-:Y:S01]  /*86c0*/  UMOV UR9, UR14 ;  /* 0x0000000e00097c82 */ /* 0x000fe20008000000 */
[----:B------:R-:W-:Y:S01]  /*86d0*/  ULDC.64 UR12, c[0x0][0xb98] ;  /* 0x0002e600000c7ab9 */ /* 0x000fe20000000a00 */
[----:B------:R-:W-:Y:S01]  /*86e0*/  UIMAD.WIDE.U32 UR8, UR46, UR10, UR8 ;  /* 0x0000000a2e0872a5 */ /* 0x000fe2000f8e0008 */
[----:B------:R-:W-:Y:S01]  /*86f0*/  IMAD.MOV.U32 R4, RZ, RZ, R8 ;  /* 0x000000ffff047224 */ /* 0x000fe200078e0008 */
[----:B------:R-:W-:Y:S01]  /*8700*/  UIMAD UR7, UR46, UR11, UR7 ;  /* 0x0000000b2e0772a4 */ /* 0x000fe2000f8e0207 */
[----:B------:R-:W-:Y:S01]  /*8710*/  IMAD.U32 R15, RZ, RZ, UR45 ;  /* 0x0000002dff0f7e24 */ /* 0x000fe2000f8e00ff */
[----:B------:R-:W-:-:S02]  /*8720*/  UIMAD UR10, UR44, UR12, URZ ;  /* 0x0000000c2c0a72a4 */ /* 0x000fc4000f8e023f */
[----:B------:R-:W-:Y:S01]  /*8730*/  UIADD3 UR9, UR9, UR7, URZ ;  /* 0x0000000709097290 */ /* 0x000fe2000fffe03f */
[----:B------:R-:W-:Y:S01]  /*8740*/  IMAD R26, R15, 0x40, R16 ;  /* 0x000000400f1a7824 */ /* 0x000fe200078e0210 */
[----:B------:R-:W-:Y:S02]  /*8750*/  UIMAD UR10, UR43, UR13, UR10 ;  /* 0x0000000d2b0a72a4 */ /* 0x000fe4000f8e020a */
[----:B------:R-:W-:Y:S01]  /*8760*/  UIMAD.WIDE.U32 UR8, UR43, UR12, UR8 ;  /* 0x0000000c2b0872a5 */ /* 0x000fe2000f8e0008 */
[----:B0-----:R-:W-:Y:S01]  /*8770*/  ISETP.NE.AND P0, PT, R10, 0x1, PT ;  /* 0x000000010a00780c */ /* 0x001fe20003f05270 */
[----:B-----5:R-:W-:-:S12]  /*8780*/  IMAD R15, R3, R10, RZ ;  /* 0x0000000a030f7224 */ /* 0x020fd800078e02ff */
[----:B------:R-:W0:Y:S08]  /*8790*/  @P0 LDC R5, c[0x0][0xbec] ;  /* 0x0002fb00ff050b82 */ /* 0x000e300000000800 */
[----:B------:R-:W1:Y:S01]  /*87a0*/  @P0 LDC R6, c[0x0][0xbf0] ;  /* 0x0002fc00ff060b82 */ /* 0x000e620000000800 */
[----:B0-----:R-:W-:-:S05]  /*87b0*/  @P0 IMAD.HI.U32 R5, R8, R5, RZ ;  /* 0x0000000508050227 */ /* 0x001fca00078e00ff */
[----:B-1----:R-:W-:-:S04]  /*87c0*/  @P0 SHF.R.U32.HI R4, RZ, R6, R5 ;  /* 0x00000006ff040219 */ /* 0x002fc80000011605 */
[--C-:B------:R-:W-:Y:S01]  /*87d0*/  SHF.R.S32.HI R5, RZ, 0x1f, R4.reuse ;  /* 0x0000001fff057819 */ /* 0x100fe20000011404 */
[----:B------:R-:W-:Y:S01]  /*87e0*/  IMAD.MOV R9, RZ, RZ, -R4 ;  /* 0x000000ffff097224 */ /* 0x000fe200078e0a04 */
[----:B------:R-:W-:-:S03]  /*87f0*/  IADD3 R4, P0, R4, UR8, RZ ;  /* 0x0000000804047c10 */ /* 0x000fc6000ff1e0ff */
[----:B------:R-:W-:Y:S02]  /*8800*/  IMAD R9, R10, R9, R8 ;  /* 0x000000090a097224 */ /* 0x000fe400078e0208 */
[----:B------:R-:W-:-:S03]  /*8810*/  IMAD.U32 R8, RZ, RZ, UR10 ;  /* 0x0000000aff087e24 */ /* 0x000fc6000f8e00ff */
[----:B------:R-:W-:Y:S02]  /*8820*/  SHF.R.S32.HI R6, RZ, 0x1f, R9 ;  /* 0x0000001fff067819 */ /* 0x000fe40000011409 */
[----:B------:R-:W-:Y:S01]  /*8830*/  IADD3.X R5, R5, UR9, R8, P0, !PT ;  /* 0x0000000905057c10 */ /* 0x000fe200087fe408 */
[----:B------:R-:W-:Y:S02]  /*8840*/  ULDC.64 UR8, c[0x0][0xb88] ;  /* 0x0002e20000087ab9 */ /* 0x000fe40000000a00 */
[----:B------:R-:W-:Y:S02]  /*8850*/  IMAD R6, R6, UR8, RZ ;  /* 0x0000000806067c24 */ /* 0x000fe4000f8e02ff */
[----:B------:R-:W-:-:S04]  /*8860*/  IMAD.WIDE.U32 R4, R9, UR8, R4 ;  /* 0x0000000809047c25 */ /* 0x000fc8000f8e0004 */
[----:B------:R-:W-:Y:S01]  /*8870*/  IMAD R9, R9, UR9, R6 ;  /* 0x0000000909097c24 */ /* 0x000fe2000f8e0206 */
[----:B------:R-:W-:Y:S01]  /*8880*/  ULDC.64 UR8, c[0x0][0xb50] ;  /* 0x0002d40000087ab9 */ /* 0x000fe20000000a00 */
[----:B------:R-:W-:Y:S01]  /*8890*/  IMAD.MOV R6, RZ, RZ, -R18 ;  /* 0x000000ffff067224 */ /* 0x000fe200078e0a12 */
[----:B------:R-:W-:Y:S01]  /*88a0*/  LEA R11, P0, R4, UR8, 0x2 ;  /* 0x00000008040b7c11 */ /* 0x000fe2000f8010ff */
[----:B------:R-:W-:-:S04]  /*88b0*/  IMAD.IADD R5, R5, 0x1, R9 ;  /* 0x0000000105057824 */ /* 0x000fc800078e0209 */
[----:B------:R-:W-:Y:S01]  /*88c0*/  SHFL.IDX PT, R8, R11, 0x1, 0x1c1f ;  /* 0x003c1f000b087f89 */ /* 0x000fe200000e0000 */
[----:B------:R-:W-:Y:S02]  /*88d0*/  LEA.HI.X R14, R4, UR9, R5, 0x2, P0 ;  /* 0x00000009040e7c11 */ /* 0x000fe400080f1405 */
[----:B------:R-:W-:Y:S01]  /*88e0*/  ISETP.NE.AND P0, PT, R17, R6, PT ;  /* 0x000000061100720c */ /* 0x000fe20003f05270 */
[----:B------:R-:W-:Y:S01]  /*88f0*/  SHFL.IDX PT, R4, R11, RZ, 0x1c1f ;  /* 0x001c1fff0b047589 */ /* 0x000fe200000e0000 */
[C---:B------:R-:W-:Y:S02]  /*8900*/  VIADD R6, R26.reuse, 0x8 ;  /* 0x000000081a067836 */ /* 0x040fe40000000000 */
[-C--:B------:R-:W-:Y:S01]  /*8910*/  ISETP.GE.OR P1, PT, R26, R15.reuse, P0 ;  /* 0x0000000f1a00720c */ /* 0x080fe20000726670 */
[----:B------:R-:W0:Y:S02]  /*8920*/  SHFL.IDX PT, R5, R14, RZ, 0x1c1f ;  /* 0x001c1fff0e057589 */ /* 0x000e2400000e0000 */
[----:B------:R-:W-:-:S02]  /*8930*/  ISETP.GE.OR P0, PT, R6, R15, P0 ;  /* 0x0000000f0600720c */ /* 0x000fc40000706670 */
[----:B------:R-:W1:Y:S08]  /*8940*/  SHFL.IDX PT, R9, R14, 0x1, 0x1c1f ;  /* 0x003c1f000e097f89 */ /* 0x000e7000000e0000 */
[----:B0-----:R0:W-:Y:S04]  /*8950*/  @!P1 ST.E desc[UR40][R4.64], R20 ;  /* 0x0000001404009985 */ /* 0x0011e8000c101928 */
[----:B-1----:R0:W-:Y:S02]  /*8960*/  @!P0 ST.E desc[UR40][R8.64], R0 ;  /* 0x0000000008008985 */ /* 0x0021e4000c101928 */
.L_x_3629:
[----:B------:R-:W1:Y:S01]  /*8970*/  LDC R82, c[0x0][0xbe8] ;  /* 0x0002fa00ff527b82 */ /* 0x000e620000000800 */
[----:B------:R-:W-:Y:S01]  /*8980*/  ULDC UR12, c[0x0][0xac8] ;  /* 0x0002b200000c7ab9 */ /* 0x000fe20000000800 */
[----:B------:R-:W-:Y:S01]  /*8990*/  ULDC.64 UR10, c[0x0][0xaa0] ;  /* 0x0002a800000a7ab9 */ /* 0x000fe20000000a00 */
[----:B------:R-:W-:Y:S01]  /*89a0*/  ISETP.GE.AND P0, PT, R189, UR12, PT ;  /* 0x0000000cbd007c0c */ /* 0x000fe2000bf06270 */
[----:B0-----:R0:W5:Y:S01]  /*89b0*/  LD.E.128 R8, desc[UR40][R174.64] ;  /* 0x00000028ae087980 */ /* 0x001162000c101d00 */
[----:B------:R-:W-:Y:S02]  /*89c0*/  ISETP.GE.AND P1, PT, R2, UR12, PT ;  /* 0x0000000c02007c0c */ /* 0x000fe4000bf26270 */
[----:B------:R-:W-:Y:S01]  /*89d0*/  SEL R4, RZ, 0xffffffff, P0 ;  /* 0xffffffffff047807 */ /* 0x000fe20000000000 */
[----:B------:R-:W5:Y:S01]  /*89e0*/  LD.E.128 R12, desc[UR40][R12.64] ;  /* 0x000000280c0c7980 */ /* 0x000f62000c101d00 */
[----:B------:R-:W-:-:S03]  /*89f0*/  ISETP.GE.AND P0, PT, R188, UR12, PT ;  /* 0x0000000cbc007c0c */ /* 0x000fc6000bf06270 */
[----:B------:R-:W5:Y:S04]  /*8a00*/  LD.E.128 R24, desc[UR40][R24.64] ;  /* 0x0000002818187980 */ /* 0x000f68000c101d00 */
[----:B------:R-:W5:Y:S04]  /*8a10*/  LD.E.128 R28, desc[UR40][R28.64] ;  /* 0x000000281c1c7980 */ /* 0x000f68000c101d00 */
[----:B------:R-:W5:Y:S01]  /*8a20*/  LD.E.128 R32, desc[UR40][R32.64] ;  /* 0x0000002820207980 */ /* 0x000f62000c101d00 */
[----:B-1----:R-:W-:Y:S01]  /*8a30*/  ISETP.NE.AND P2, PT, R82, 0x1, PT ;  /* 0x000000015200780c */ /* 0x002fe20003f45270 */
[----:B------:R-:W-:Y:S01]  /*8a40*/  IMAD.SHL.U32 R5, R4, 0x2, RZ ;  /* 0x0000000204057824 */ /* 0x000fe200078e00ff */
[----:B------:R-:W-:Y:S01]  /*8a50*/  SEL R0, RZ, 0x1, P1 ;  /* 0x00000001ff007807 */ /* 0x000fe20000800000 */
[----:B------:R-:W5:Y:S01]  /*8a60*/  LD.E.128 R36, desc[UR40][R36.64] ;  /* 0x0000002824247980 */ /* 0x000f62000c101d00 */
[----:B------:R-:W-:-:S02]  /*8a70*/  SEL R4, RZ, 0xffffffff, P0 ;  /* 0xffffffffff047807 */ /* 0x000fc40000000000 */
[----:B------:R-:W-:Y:S01]  /*8a80*/  LOP3.LUT R0, R5, 0x2, R0, 0xe2, !PT ;  /* 0x0000000205007812 */ /* 0x000fe200078ee200 */
[----:B------:R-:W5:Y:S04]  /*8a90*/  LD.E.128 R40, desc[UR40][R40.64] ;  /* 0x0000002828287980 */ /* 0x000f68000c101d00 */
[----:B------:R-:W5:Y:S02]  /*8aa0*/  LD.E.128 R44, desc[UR40][R44.64] ;  /* 0x000000282c2c7980 */ /* 0x000f64000c101d00 */
[----:B------:R-:W1:Y:S01]  /*8ab0*/  @P2 LDC R21, c[0x0][0xbec] ;  /* 0x0002fb00ff152b82 */ /* 0x000e620000000800 */
[----:B------:R-:W-:Y:S01]  /*8ac0*/  IMAD.SHL.U32 R5, R4, 0x4, RZ ;  /* 0x0000000404057824 */ /* 0x000fe200078e00ff */
[----:B------:R-:W-:Y:S01]  /*8ad0*/  ISETP.GE.AND P0, PT, R187, UR12, PT ;  /* 0x0000000cbb007c0c */ /* 0x000fe2000bf06270 */
[----:B------:R-:W-:Y:S01]  /*8ae0*/  UIMAD UR7, UR14, UR10, URZ ;  /* 0x0000000a0e0772a4 */ /* 0x000fe2000f8e023f */
[----:B------:R-:W5:Y:S04]  /*8af0*/  LD.E.128 R48, desc[UR40][R48.64] ;  /* 0x0000002830307980 */ /* 0x000f68000c101d00 */
[----:B------:R-:W2:Y:S01]  /*8b00*/  @P2 LDC R81, c[0x0][0xbf0] ;  /* 0x0002fc00ff512b82 */ /* 0x000ea20000000800 */
[----:B------:R-:W-:Y:S01]  /*8b10*/  LOP3.LUT R4, R5, 0x4, R0, 0xe2, !PT ;  /* 0x0000000405047812 */ /* 0x000fe200078ee200 */
[----:B------:R-:W-:Y:S01]  /*8b20*/  IMAD R0, R190, 0x20, R191 ;  /* 0x00000020be007824 */ /* 0x000fe200078e02bf */
[----:B------:R-:W-:Y:S01]  /*8b30*/  SEL R5, RZ, 0xffffffff, P0 ;  /* 0xffffffffff057807 */ /* 0x000fe20000000000 */
[----:B------:R-:W-:Y:S01]  /*8b40*/  IMAD.U32 R83, RZ, RZ, UR45 ;  /* 0x0000002dff537e24 */ /* 0x000fe2000f8e00ff */
[----:B------:R-:W-:Y:S01]  /*8b50*/  UIMAD.WIDE.U32 UR8, UR4, UR10, URZ ;  /* 0x0000000a040872a5 */ /* 0x000fe2000f8e003f */
[----:B------:R-:W-:Y:S01]  /*8b60*/  ISETP.GE.AND P0, PT, R186, UR12, PT ;  /* 0x0000000cba007c0c */ /* 0x000fe2000bf06270 */
[----:B------:R-:W-:Y:S01]  /*8b70*/  UIMAD UR7, UR4, UR11, UR7 ;  /* 0x0000000b040772a4 */ /* 0x000fe2000f8e0207 */
[----:B------:R-:W-:Y:S01]  /*8b80*/  IMAD.SHL.U32 R5, R5, 0x8, RZ ;  /* 0x0000000805057824 */ /* 0x000fe200078e00ff */
[----:B------:R-:W5:Y:S01]  /*8b90*/  LD.E.128 R52, desc[UR40][R52.64] ;  /* 0x0000002834347980 */ /* 0x000f62000c101d00 */
[----:B------:R-:W-:Y:S01]  /*8ba0*/  ULDC.64 UR10, c[0x0][0xae8] ;  /* 0x0002ba00000a7ab9 */ /* 0x000fe20000000a00 */
[----:B------:R-:W-:Y:S01]  /*8bb0*/  IMAD R80, R83, 0x40, R0 ;  /* 0x0000004053507824 */ /* 0x000fe200078e0200 */
[----:B------:R-:W-:Y:S01]  /*8bc0*/  UIADD3 UR9, UR9, UR7, URZ ;  /* 0x0000000709097290 */ /* 0x000fe2000fffe03f */
[----:B------:R-:W-:Y:S01]  /*8bd0*/  SEL R0, RZ, 0xffffffff, P0 ;  /* 0xffffffffff007807 */ /* 0x000fe20000000000 */
[----:B------:R-:W-:Y:S01]  /*8be0*/  UIMAD UR4, UR15, UR10, URZ ;  /* 0x0000000a0f0472a4 */ /* 0x000fe2000f8e023f */
[----:B------:R-:W-:Y:S01]  /*8bf0*/  LOP3.LUT R4, R5, 0x8, R4, 0xe2, !PT ;  /* 0x0000000805047812 */ /* 0x000fe200078ee204 */
[----:B------:R-:W-:Y:S01]  /*8c00*/  UIMAD.WIDE.U32 UR8, UR46, UR10, UR8 ;  /* 0x0000000a2e0872a5 */ /* 0x000fe2000f8e0008 */
[----:B------:R-:W5:Y:S01]  /*8c10*/  LD.E.128 R60, desc[UR40][R60.64] ;  /* 0x000000283c3c7980 */ /* 0x000f62000c101d00 */
[----:B------:R-:W-:Y:S01]  /*8c20*/  UIMAD UR4, UR46, UR11, UR4 ;  /* 0x0000000b2e0472a4 */ /* 0x000fe2000f8e0204 */
[----:B------:R-:W-:-:S02]  /*8c30*/  IMAD.SHL.U32 R5, R0, 0x10, RZ ;  /* 0x0000001000057824 */ /* 0x000fc400078e00ff */
[----:B-1----:R-:W-:Y:S01]  /*8c40*/  @P2 IMAD.HI.U32 R0, R80, R21, RZ ;  /* 0x0000001550002227 */ /* 0x002fe200078e00ff */
[----:B------:R-:W-:Y:S01]  /*8c50*/  ULDC.64 UR10, c[0x0][0xaf0] ;  /* 0x0002bc00000a7ab9 */ /* 0x000fe20000000a00 */
[----:B------:R-:W-:Y:S01]  /*8c60*/  UIADD3 UR9, UR9, UR4, URZ ;  /* 0x0000000409097290 */ /* 0x000fe2000fffe03f */
[----:B------:R-:W5:Y:S01]  /*8c70*/  LD.E.128 R56, desc[UR40][R56.64] ;  /* 0x0000002838387980 */ /* 0x000f62000c101d00 */
[----:B------:R-:W-:Y:S01]  /*8c80*/  UIMAD UR4, UR44, UR10, URZ ;  /* 0x0000000a2c0472a4 */ /* 0x000fe2000f8e023f */
[----:B------:R-:W-:Y:S01]  /*8c90*/  IMAD.MOV.U32 R21, RZ, RZ, R80 ;  /* 0x000000ffff157224 */ /* 0x000fe200078e0050 */
[----:B--2---:R-:W-:Y:S01]  /*8ca0*/  @P2 SHF.R.U32.HI R21, RZ, R81, R0 ;  /* 0x00000051ff152219 */ /* 0x004fe20000011600 */
[----:B------:R-:W-:Y:S01]  /*8cb0*/  UIMAD.WIDE.U32 UR8, UR43, UR10, UR8 ;  /* 0x0000000a2b0872a5 */ /* 0x000fe2000f8e0008 */
[----:B------:R-:W5:Y:S01]  /*8cc0*/  LD.E.128 R68, desc[UR40][R68.64] ;  /* 0x0000002844447980 */ /* 0x000f62000c101d00 */
[----:B------:R-:W-:Y:S01]  /*8cd0*/  UIMAD UR4, UR43, UR11, UR4 ;  /* 0x0000000b2b0472a4 */ /* 0x000fe2000f8e0204 */
[----:B------:R-:W-:Y:S01]  /*8ce0*/  ISETP.GE.AND P0, PT, R185, UR12, PT ;  /* 0x0000000cb9007c0c */ /* 0x000fe2000bf06270 */
[--C-:B------:R-:W-:Y:S01]  /*8cf0*/  IMAD.MOV R81, RZ, RZ, -R21.reuse ;  /* 0x000000ffff517224 */ /* 0x100fe200078e0a15 */
[----:B------:R-:W-:Y:S01]  /*8d00*/  SHF.R.S32.HI R20, RZ, 0x1f, R21 ;  /* 0x0000001fff147819 */ /* 0x000fe20000011415 */
[----:B------:R-:W-:Y:S01]  /*8d10*/  UIADD3 UR4, UR9, UR4, URZ ;  /* 0x0000000409047290 */ /* 0x000fe2000fffe03f */
[----:B------:R-:W-:Y:S01]  /*8d20*/  LOP3.LUT R6, R5, 0x10, R4, 0xe2, !PT ;  /* 0x0000001005067812 */ /* 0x000fe200078ee204 */
[----:B------:R-:W-:Y:S01]  /*8d30*/  IMAD.U32 R4, RZ, RZ, UR8 ;  /* 0x00000008ff047e24 */ /* 0x000fe2000f8e00ff */
[----:B------:R-:W-:Y:S01]  /*8d40*/  SEL R0, RZ, 0xffffffff, P0 ;  /* 0xffffffffff007807 */ /* 0x000fe20000000000 */
[----:B------:R-:W-:Y:S01]  /*8d50*/  IMAD.U32 R5, RZ, RZ, UR9 ;  /* 0x00000009ff057e24 */ /* 0x000fe2000f8e00ff */
[----:B------:R-:W-:Y:S01]  /*8d60*/  ULDC.64 UR8, c[0x0][0xae0] ;  /* 0x0002b80000087ab9 */ /* 0x000fe20000000a00 */
[----:B------:R-:W-:Y:S01]  /*8d70*/  IMAD R81, R82, R81, R80 ;  /* 0x0000005152517224 */ /* 0x000fe200078e0250 */
[----:B------:R-:W5:Y:S01]  /*8d80*/  LD.E.128 R64, desc[UR40][R64.64] ;  /* 0x0000002840407980 */ /* 0x000f62000c101d00 */
[----:B------:R-:W-:-:S02]  /*8d90*/  IMAD.U32 R5, RZ, RZ, UR4 ;  /* 0x00000004ff057e24 */ /* 0x000fc4000f8e00ff */
[----:B------:R-:W-:Y:S01]  /*8da0*/  IMAD R20, R20, UR8, RZ ;  /* 0x0000000814147c24 */ /* 0x000fe2000f8e02ff */
[----:B------:R-:W-:Y:S01]  /*8db0*/  ISETP.GE.AND P0, PT, R194, UR12, PT ;  /* 0x0000000cc2007c0c */ /* 0x000fe2000bf06270 */
[----:B------:R-:W-:Y:S01]  /*8dc0*/  IMAD.SHL.U32 R85, R0, 0x20, RZ ;  /* 0x0000002000557824 */ /* 0x000fe200078e00ff */
[----:B------:R-:W-:Y:S01]  /*8dd0*/  SHF.R.S32.HI R0, RZ, 0x1f, R81 ;  /* 0x0000001fff007819 */ /* 0x000fe20000011451 */
[----:B------:R-:W5:Y:S01]  /*8de0*/  LD.E.128 R76, desc[UR40][R76.64] ;  /* 0x000000284c4c7980 */ /* 0x000f62000c101d00 */
[C---:B------:R-:W-:Y:S02]  /*8df0*/  IMAD R83, R21.reuse, UR9, R20 ;  /* 0x0000000915537c24 */ /* 0x040fe4000f8e0214 */
[----:B------:R-:W-:Y:S01]  /*8e00*/  IMAD.WIDE.U32 R4, R21, UR8, R4 ;  /* 0x0000000815047c25 */ /* 0x000fe2000f8e0004 */
[----:B------:R-:W5:Y:S01]  /*8e10*/  LD.E.128 R72, desc[UR40][R72.64] ;  /* 0x0000002848487980 */ /* 0x000f62000c101d00 */
[----:B------:R-:W-:Y:S01]  /*8e20*/  ULDC.64 UR8, c[0x0][0xad8] ;  /* 0x0002b60000087ab9 */ /* 0x000fe20000000a00 */
[----:B------:R-:W-:Y:S01]  /*8e30*/  LOP3.LUT R6, R85, 0x20, R6, 0xe2, !PT ;  /* 0x0000002055067812 */ /* 0x000fe200078ee206 */
[----:B------:R-:W-:Y:S01]  /*8e40*/  IMAD R0, R0, UR8, RZ ;  /* 0x0000000800007c24 */ /* 0x000fe2000f8e02ff */
[----:B------:R-:W-:Y:S01]  /*8e50*/  @!PT LDS RZ, [RZ] ;  /* 0x00000000fffff984 */ /* 0x000fe20000000800 */
[----:B------:R-:W-:Y:S01]  /*8e60*/  @!PT LDS RZ, [RZ] ;  /* 0x00000000fffff984 */ /* 0x000fe20000000800 */
[----:B------:R-:W-:Y:S01]  /*8e70*/  @!PT LDS RZ, [RZ] ;  /* 0x00000000fffff984 */ /* 0x000fe20000000800 */
[----:B------:R-:W-:Y:S01]  /*8e80*/  @!PT LDS RZ, [RZ] ;  /* 0x00000000fffff984 */ /* 0x000fe20000000800 */
[----:B------:R1:W-:Y:S06]  /*8e90*/  MEMBAR.ALL.CTA ;  /* 0x0000000000007992 */ /* 0x0003ec0000008000 */
[----:B-1----:R-:W1:Y:S01]  /*8ea0*/  FENCE.VIEW.ASYNC.S ;  /* 0x00000000000073c6 */ /* 0x002e620000000000 */
[----:B------:R-:W-:Y:S01]  /*8eb0*/  SEL R21, RZ, 0x40, P0 ;  /* 0x00000040ff157807 */ /* 0x000fe20000000000 */
[----:B------:R-:W-:Y:S01]  /*8ec0*/  IMAD.U32 R20, RZ, RZ, UR45 ;  /* 0x0000002dff147e24 */ /* 0x000fe2000f8e00ff */
[----:B------:R-:W-:Y:S01]  /*8ed0*/  ISETP.GE.AND P0, PT, R193, UR12, PT ;  /* 0x0000000cc1007c0c */ /* 0x000fe2000bf06270 */
[----:B------:R-:W-:Y:S01]  /*8ee0*/  IMAD.IADD R5, R5, 0x1, R83 ;  /* 0x0000000105057824 */ /* 0x000fe200078e0253 */
[----:B------:R-:W-:Y:S01]  /*8ef0*/  LOP3.LUT R6, R6, R21, RZ, 0xfc, !PT ;  /* 0x0000001506067212 */ /* 0x000fe200078efcff */
[----:B------:R-:W-:Y:S01]  /*8f00*/  IMAD R21, R81, UR9, R0 ;  /* 0x0000000951157c24 */ /* 0x000fe2000f8e0200 */
[----:B------:R-:W-:Y:S01]  /*8f10*/  UIADD3 UR4, UR42, 0x28c20, URZ ;  /* 0x00028c202a047890 */ /* 0x000fe2000fffe03f */
[----:B-----5:R-:W-:Y:S01]  /*8f20*/  IMAD R89, R3, R82, RZ ;  /* 0x0000005203597224 */ /* 0x020fe200078e02ff */
[----:B------:R-:W-:Y:S01]  /*8f30*/  SEL R3, RZ, 0x80, P0 ;  /* 0x00000080ff037807 */ /* 0x000fe20000000000 */
[----:B------:R-:W-:Y:S01]  /*8f40*/  IMAD R0, R20, 0x40, R191 ;  /* 0x0000004014007824 */ /* 0x000fe200078e02bf */
[----:B------:R-:W-:Y:S01]  /*8f50*/  UPRMT UR4, URZ, 0x654, UR4 ;  /* 0x000006543f047896 */ /* 0x000fe20008000004 */
[----:B------:R-:W-:Y:S01]  /*8f60*/  IMAD.WIDE.U32 R4, R81, UR8, R4 ;  /* 0x0000000851047c25 */ /* 0x000fe2000f8e0004 */
[----:B------:R-:W-:Y:S01]  /*8f70*/  ULDC.64 UR8, c[0x0][0xa80] ;  /* 0x0002a00000087ab9 */ /* 0x000fe20000000a00 */
[----:B------:R-:W-:Y:S01]  /*8f80*/  BSSY B1, `(.L_x_3630) ;  /* 0x0000029000017945 */ /* 0x000fe20003800000 */
[----:B------:R-:W-:Y:S01]  /*8f90*/  ISETP.GE.AND P0, PT, R0, R89, PT ;  /* 0x000000590000720c */ /* 0x000fe20003f06270 */
[----:B------:R-:W-:Y:S01]  /*8fa0*/  IMAD.IADD R5, R5, 0x1, R21 ;  /* 0x0000000105057824 */ /* 0x000fe200078e0215 */
[----:B------:R-:W-:-:S02]  /*8fb0*/  LEA R86, P1, R4, UR8, 0x1 ;  /* 0x0000000804567c11 */ /* 0x000fc4000f8208ff */
[----:B------:R-:W-:Y:S02]  /*8fc0*/  LOP3.LUT R3, R6, R3, RZ, 0xfc, !PT ;  /* 0x0000000306037212 */ /* 0x000fe400078efcff */
[----:B------:R-:W-:Y:S01]  /*8fd0*/  LEA.HI.X R87, R4, UR9, R5, 0x1, P1 ;  /* 0x0000000904577c11 */ /* 0x000fe200088f0c05 */
[----:B-1----:R0:W1:Y:S01]  /*8fe0*/  SHFL.IDX PT, R20, R86, RZ, 0x181f ;  /* 0x00181fff56147589 */ /* 0x00206200000e0000 */
[----:B------:R-:W-:Y:S03]  /*8ff0*/  SYNCS.ARRIVE.TRANS64.RED.A1T0 RZ, [UR4], RZ ;  /* 0x000000ffffff79a7 */ /* 0x000fe60008100404 */
[----:B------:R0:W2:Y:S02]  /*9000*/  SHFL.IDX PT, R21, R87, RZ, 0x181f ;  /* 0x00181fff57157589 */ /* 0x0000a400000e0000 */
[----:B------:R-:W-:Y:S05]  /*9010*/  @P0 BRA `(.L_x_3631) ;  /* 0x00000000007c0947 */ /* 0x000fea0003800000 */
        /* <DEDUP_REMOVED lines=8> */
[----:B------:R1:W-:Y:S01]  /*90a0*/  @!P0 ST.E.128 desc[UR40][R4.64], R8 ;  /* 0x0000000804008985 */ /* 0x0003e2000c101d28 */
        /* <DEDUP_REMOVED lines=11> */
[-C--:B------:R-:W-:Y:S02]  /*9160*/  @!P1 LEA R8, P6, R185, R20.reuse, 0x1 ;  /* 0x00000014b9089211 */ /* 0x080fe400078c08ff */
        /* <DEDUP_REMOVED lines=10> */
.L_x_3631:
[----:B------:R-:W-:Y:S05]  /*9210*/  BSYNC B1 ;  /* 0x0000000000017941 */ /* 0x000fea0003800000 */
.L_x_3630:
[----:B------:R-:W-:Y:S01]  /*9220*/  VIADD R0, R0, 0x20 ;  /* 0x0000002000007836 */ /* 0x000fe20000000000 */
[----:B---3--:R3:W4:Y:S04]  /*9230*/  SHFL.IDX PT, R9, R87, 0x1, 0x181f ;  /* 0x00381f0057097f89 */ /* 0x00872800000e0000 */
[----:B------:R-:W-:Y:S01]  /*9240*/  ISETP.GE.AND P0, PT, R0, R89, PT ;  /* 0x000000590000720c */ /* 0x000fe20003f06270 */
[----:B------:R3:W0:-:S12]  /*9250*/  SHFL.IDX PT, R8, R86, 0x1, 0x181f ;  /* 0x00381f0056087f89 */ /* 0x00061800000e0000 */
[----:B---3--:R-:W-:Y:S05]  /*9260*/  @P0 BRA `(.L_x_3632) ;  /* 0x0000001000180947 */ /* 0x008fea0003800000 */
[----:B------:R-:W-:Y:S02]  /*9270*/  ISETP.GE.AND P0, PT, R2, UR12, PT ;  /* 0x0000000c02007c0c */ /* 0x000fe4000bf06270 */
[----:B------:R-:W-:Y:S02]  /*9280*/  ISETP.GE.AND P5, PT, R189, UR12, PT ;  /* 0x0000000cbd007c0c */ /* 0x000fe4000bfa6270 */
[----:B------:R-:W-:Y:S02]  /*9290*/  ISETP.GE.AND P3, PT, R188, UR12, PT ;  /* 0x0000000cbc007c0c */ /* 0x000fe4000bf66270 */
[----:B------:R-:W-:Y:S02]  /*92a0*/  ISETP.GE.AND P2, PT, R187, UR12, PT ;  /* 0x0000000cbb007c0c */ /* 0x000fe4000bf46270 */
[----:B------:R-:W-:-:S05]  /*92b0*/  ISETP.GE.AND P1, PT, R186, UR12, PT ;  /* 0x0000000cba007c0c */ /* 0x000fca000bf26270 */
[----:B0---4-:R-:W-:Y:S02]  /*92c0*/  @!P0 IMAD.WIDE R4, R2, 0x2, R8 ;  /* 0x0000000202048825 */ /* 0x011fe400078e0208 */
[-C--:B------:R-:W-:Y:S02]  /*92d0*/  @!P5 LEA R10, P4, R189, R8.reuse, 0x1 ;  /* 0x00000008bd0ad211 */ /* 0x080fe400078808ff */
[----:B-1----:R-:W-:Y:S01]  /*92e0*/  @!P3 LEA R20, P6, R188, R8, 0x1 ;  /* 0x00000008bc14b211 */ /* 0x002fe200078c08ff */
[----:B------:R0:W-:Y:S01]  /*92f0*/  @!P0 ST.E.128 desc[UR40][R4.64], R12 ;  /* 0x0000000c04008985 */ /* 0x0001e2000c101d28 */
[----:B------:R-:W-:Y:S02]  /*9300*/  ISETP.GE.AND P0, PT, R185, UR12, PT ;  /* 0x0000000cb9007c0c */ /* 0x000fe4000bf06270 */
[----:B------:R-:W-:Y:S02]  /*9310*/  @!P5 LEA.HI.X R11, R189, R9, R204, 0x1, P4 ;  /* 0x00000009bd0bd211 */ /* 0x000fe400020f0ccc */
[----:B------:R-:W-:-:S02]  /*9320*/  LOP3.LUT P4, RZ, R6, 0x40, RZ, 0xc0, !PT ;  /* 0x0000004006ff7812 */ /* 0x000fc4000788c0ff */
[----:B--2---:R-:W-:Y:S01]  /*9330*/  @!P3 LEA.HI.X R21, R188, R9, R203, 0x1, P6 ;  /* 0x00000009bc15b211 */ /* 0x004fe200030f0ccb */
[----:B------:R1:W-:Y:S01]  /*9340*/  @!P5 ST.E.128 desc[UR40][R10.64], R28 ;  /* 0x0000001c0a00d985 */ /* 0x0003e2000c101d28 */
[----:B------:R-:W-:-:S03]  /*9350*/  @!P2 LEA R24, P5, R187, R8, 0x1 ;  /* 0x00000008bb18a211 */ /* 0x000fc600078a08ff */
[----:B------:R1:W-:Y:S01]  /*9360*/  @!P3 ST.E.128 desc[UR40][R20.64], R36 ;  /* 0x000000241400b985 */ /* 0x0003e2000c101d28 */
[----:B------:R-:W-:Y:S02]  /*9370*/  @!P2 LEA.HI.X R25, R187, R9, R202, 0x1, P5 ;  /* 0x00000009bb19a211 */ /* 0x000fe400028f0cca */
[----:B0-----:R-:W-:-:S03]  /*9380*/  @!P1 LEA R4, P6, R186, R8, 0x1 ;  /* 0x00000008ba049211 */ /* 0x001fc600078c08ff */
[----:B------:R1:W-:Y:S01]  /*9390*/  @!P2 ST.E.128 desc[UR40][R24.64], R44 ;  /* 0x0000002c1800a985 */ /* 0x0003e2000c101d28 */
[CC--:B------:R-:W-:Y:S02]  /*93a0*/  @!P0 LEA R12, P3, R185.reuse, R8.reuse, 0x1 ;  /* 0x00000008b90c8211 */ /* 0x0c0fe400078608ff */
[----:B------:R-:W-:Y:S02]  /*93b0*/  @P4 LEA R14, P5, R194, R8, 0x1 ;  /* 0x00000008c20e4211 */ /* 0x000fe400078a08ff */
[-C--:B------:R-:W-:Y:S02]  /*93c0*/  @!P1 LEA.HI.X R5, R186, R9.reuse, R201, 0x1, P6 ;  /* 0x00000009ba059211 */ /* 0x080fe400030f0cc9 */
[-C--:B------:R-:W-:Y:S02]  /*93d0*/  @!P0 LEA.HI.X R13, R185, R9.reuse, R200, 0x1, P3 ;  /* 0x00000009b90d8211 */ /* 0x080fe400018f0cc8 */
[----:B------:R-:W-:Y:S01]  /*93e0*/  @P4 LEA.HI.X R15, R194, R9, R199, 0x1, P5 ;  /* 0x00000009c20f4211 */ /* 0x000fe200028f0cc7 */
[----:B------:R1:W-:Y:S04]  /*93f0*/  @!P1 ST.E.128 desc[UR40][R4.64], R52 ;  /* 0x0000003404009985 */ /* 0x0003e8000c101d28 */
[----:B------:R1:W-:Y:S01]  /*9400*/  @!P0 ST.E.128 desc[UR40][R12.64], R56 ;  /* 0x000000380c008985 */ /* 0x0003e2000c101d28 */
[----:B------:R-:W-:-:S03]  /*9410*/  LOP3.LUT P0, RZ, R3, 0x80, RZ, 0xc0, !PT ;  /* 0x0000008003ff7812 */ /* 0x000fc6000780c0ff */
[----:B------:R1:W-:Y:S10]  /*9420*/  @P4 ST.E.128 desc[UR40][R14.64], R64 ;  /* 0x000000400e004985 */ /* 0x0003f4000c101d28 */
[----:B------:R-:W-:Y:S05]  /*9430*/  @!P0 BRA `(.L_x_3632) ;  /* 0x0000000c00a48947 */ /* 0x000fea0003800000 */
[----:B-1----:R-:W-:-:S04]  /*9440*/  LEA R4, P0, R193, R8, 0x1 ;  /* 0x00000008c1047211 */ /* 0x002fc800078008ff */
[----:B------:R-:W-:-:S05]  /*9450*/  LEA.HI.X R5, R193, R9, R198, 0x1, P0 ;  /* 0x00000009c1057211 */ /* 0x000fca00000f0cc6 */
[----:B------:R0:W-:Y:S01]  /*9460*/  ST.E.128 desc[UR40][R4.64], R72 ;  /* 0x0000004804007985 */ /* 0x0001e2000c101d28 */
[----:B------:R-:W-:Y:S05]  /*9470*/  BRA `(.L_x_3632) ;  /* 0x0000000c00947947 */ /* 0x000fea0003800000 */
.L_x_3627:
[----:B------:R-:W-:Y:S01]  /*9480*/  ULDC.64 UR10, c[0x0][0xc00] ;  /* 0x00030000000a7ab9 */ /* 0x000fe20000000a00 */
[----:B------:R-:W-:Y:S01]  /*9490*/  USHF.L.U32 UR8, UR43, 0x2, URZ ;  /* 0x000000022b087899 */ /* 0x000fe2000800063f */
[----:B------:R-:W0:Y:S01]  /*94a0*/  LDC R13, c[0x0][0xbe8] ;  /* 0x0002fa00ff0d7b82 */ /* 0x000e220000000800 */
[----:B------:R-:W-:Y:S02]  /*94b0*/  UISETP.NE.U32.AND UP0, UPT, UR10, URZ, UPT ;  /* 0x0000003f0a00728c */ /* 0x000fe4000bf05070 */
[----:B------:R-:W-:Y:S02]  /*94c0*/  USHF.L.U64.HI UR9, UR43, 0x2, UR44 ;  /* 0x000000022b097899 */ /* 0x000fe4000801022c */
[----:B------:R-:W-:Y:S02]  /*94d0*/  UISETP.NE.AND.EX UP0, UPT, UR11, URZ, UPT, UP0 ;  /* 0x0000003f0b00728c */ /* 0x000fe4000bf05300 */
[----:B------:R-:W-:-:S04]  /*94e0*/  UIADD3 UR4, UP1, UR8, UR10, URZ ;  /* 0x0000000a08047290 */ /* 0x000fc8000ff3e03f */
[----:B------:R-:W-:Y:S01]  /*94f0*/  PLOP3.LUT P1, PT, PT, PT, UP0, 0x80, 0x0 ;  /* 0x000000000000781c */ /* 0x000fe20003f2f008 */
[----:B------:R-:W-:Y:S01]  /*9500*/  UIADD3.X UR7, UR9, UR11, URZ, UP1, !UPT ;  /* 0x0000000b09077290 */ /* 0x000fe20008ffe43f */
[----:B------:R-:W-:Y:S02]  /*9510*/  IMAD.U32 R4, RZ, RZ, UR4 ;  /* 0x00000004ff047e24 */ /* 0x000fe4000f8e00ff */
[----:B------:R-:W-:Y:S02]  /*9520*/  ULDC.64 UR10, c[0x0][0xc08] ;  /* 0x00030200000a7ab9 */ /* 0x000fe40000000a00 */
[----:B------:R-:W-:Y:S01]  /*9530*/  UISETP.NE.U32.AND UP1, UPT, UR10, URZ, UPT ;  /* 0x0000003f0a00728c */ /* 0x000fe2000bf25070 */
[----:B------:R-:W-:-:S03]  /*9540*/  IMAD.U32 R5, RZ, RZ, UR7 ;  /* 0x00000007ff057e24 */ /* 0x000fc6000f8e00ff */
[----:B------:R-:W-:-:S03]  /*9550*/  UISETP.NE.AND.EX UP1, UPT, UR11, URZ, UPT, UP1 ;  /* 0x0000003f0b00728c */ /* 0x000fc6000bf25310 */
[----:B------:R-:W2:Y:S01]  /*9560*/  @P1 LDG.E R3, desc[UR40][R4.64] ;  /* 0x0000002804031981 */ /* 0x000ea2000c1e1900 */
[----:B------:R-:W-:Y:S02]  /*9570*/  ULDC UR4, c[0x0][0xa88] ;  /* 0x0002a20000047ab9 */ /* 0x000fe40000000800 */
[----:B------:R-:W-:Y:S01]  /*9580*/  PLOP3.LUT P2, PT, PT, PT, UP1, 0x80, 0x0 ;  /* 0x000000000000781c */ /* 0x000fe20003f4f018 */
[----:B------:R-:W-:-:S04]  /*9590*/  IMAD.U32 R0, RZ, RZ, UR4 ;  /* 0x00000004ff007e24 */ /* 0x000fc8000f8e00ff */
[----:B------:R-:W-:-:S04]  /*95a0*/  @UP1 UIADD3 UR8, UP2, UR8, UR10, URZ ;  /* 0x0000000a08081290 */ /* 0x000fc8000ff5e03f */
[----:B------:R-:W-:Y:S02]  /*95b0*/  @UP1 UIADD3.X UR9, UR9, UR11, URZ, UP2, !UPT ;  /* 0x0000000b09091290 */ /* 0x000fe400097fe43f */
[----:B------:R-:W-:-:S04]  /*95c0*/  IMAD.U32 R8, RZ, RZ, UR8 ;  /* 0x00000008ff087e24 */ /* 0x000fc8000f8e00ff */
[----:B------:R-:W-:-:S05]  /*95d0*/  IMAD.U32 R9, RZ, RZ, UR9 ;  /* 0x00000009ff097e24 */ /* 0x000fca000f8e00ff */
[----:B------:R1:W5:Y:S01]  /*95e0*/  @P2 LDG.E R0, desc[UR40][R8.64] ;  /* 0x0000002808002981 */ /* 0x000362000c1e1900 */
[----:B------:R-:W-:Y:S01]  /*95f0*/  UMOV UR4, URZ ;  /* 0x0000003f00047c82 */ /* 0x000fe20008000000 */
[----:B------:R-:W-:Y:S01]  /*9600*/  USHF.R.S32.HI UR11, URZ, 0x1f, UR46 ;  /* 0x0000001f3f0b7899 */ /* 0x000fe2000801142e */
[----:B------:R-:W-:Y:S02]  /*9610*/  ISETP.GE.AND P0, PT, R197, 0x40, PT ;  /* 0x00000040c500780c */ /* 0x000fe40003f06270 */
[----:B--2---:R-:W-:-:S13]  /*9620*/  @P1 R2UR UR4, R3 ;  /* 0x00000000030412ca */ /* 0x004fda00000e0000 */
[----:B------:R-:W-:Y:S01]  /*9630*/  USHF.R.S32.HI UR10, URZ, 0x1f, UR4 ;  /* 0x0000001f3f0a7899 */ /* 0x000fe20008011404 */
[----:B01----:R-:W-:Y:S11]  /*9640*/  @P2 BRA `(.L_x_3633) ;  /* 0x0000000000102947 */ /* 0x003ff60003800000 */
[----:B------:R-:W-:Y:S05]  /*9650*/  @!P1 BRA `(.L_x_3633) ;  /* 0x00000000000c9947 */ /* 0x000fea0003800000 */
[----:B------:R-:W2:Y:S04]  /*9660*/  LDG.E R3, desc[UR40][R4.64] ;  /* 0x0000002804037981 */ /* 0x000ea8000c1e1900 */
[----:B-----5:R-:W2:Y:S02]  /*9670*/  LDG.E R0, desc[UR40][R4.64+0x4] ;  /* 0x0000042804007981 */ /* 0x020ea4000c1e1900 */
[----:B--2---:R-:W-:-:S07]  /*9680*/  IMAD.IADD R0, R0, 0x1, -R3 ;  /* 0x0000000100007824 */ /* 0x004fce00078e0a03 */
.L_x_3633:
[----:B------:R-:W-:Y:S01]  /*9690*/  USEL UR43, UR43, URZ, !UP0 ;  /* 0x0000003f2b2b7287 */ /* 0x000fe2000c000000 */
[----:B------:R-:W-:Y:S01]  /*96a0*/  BSSY B1, `(.L_x_3634) ;  /* 0x000002d000017945 */ /* 0x000fe20003800000 */
[----:B------:R-:W-:-:S03]  /*96b0*/  USEL UR44, UR44, URZ, !UP0 ;  /* 0x0000003f2c2c7287 */ /* 0x000fc6000c000000 */
[----:B------:R-:W-:Y:S09]  /*96c0*/  @P0 BRA `(.L_x_3635) ;  /* 0x0000000000a80947 */ /* 0x000ff20003800000 */
[----:B------:R-:W0:Y:S01]  /*96d0*/  S2R R4, SR_TID.X ;  /* 0x0000000000047919 */ /* 0x000e220000002100 */
[----:B------:R-:W1:Y:S01]  /*96e0*/  LDC R6, c[0x0][0xbe8] ;  /* 0x0002fa00ff067b82 */ /* 0x000e620000000800 */
        /* <DEDUP_REMOVED lines=8> */
[----:B------:R-:W-:Y:S01]  /*9770*/  UMOV UR8, UR4 ;  /* 0x0000000400087c82 */ /* 0x000fe20008000000 */
[----:B------:R-:W-:Y:S01]  /*9780*/  UIMAD UR7, UR11, UR12, URZ ;  /* 0x0000000c0b0772a4 */ /* 0x000fe2000f8e023f */
[----:B------:R-:W-:Y:S02]  /*9790*/  UMOV UR9, UR10 ;  /* 0x0000000a00097c82 */ /* 0x000fe40008000000 */
[----:B------:R-:W-:Y:S02]  /*97a0*/  UIMAD.WIDE.U32 UR8, UR46, UR12, UR8 ;  /* 0x0000000c2e0872a5 */ /* 0x000fe4000f8e0008 */
[----:B------:R-:W-:-:S03]  /*97b0*/  UIMAD UR7, UR46, UR13, UR7 ;  /* 0x0000000d2e0772a4 */ /* 0x000fc6000f8e0207 */
[----:B------:R-:W-:Y:S02]  /*97c0*/  ULDC.64 UR12, c[0x0][0xb98] ;  /* 0x0002e600000c7ab9 */ /* 0x000fe40000000a00 */
[----:B------:R-:W0:Y:S01]  /*97d0*/  @P0 LDC R4, c[0x0][0xbec] ;  /* 0x0002fb00ff040b82 */ /* 0x000e220000000800 */
[----:B------:R-:W-:Y:S02]  /*97e0*/  UIADD3 UR9, UR9, UR7, URZ ;  /* 0x0000000709097290 */ /* 0x000fe4000fffe03f */
[----:B------:R-:W-:Y:S02]  /*97f0*/  UIMAD UR7, UR44, UR12, URZ ;  /* 0x0000000c2c0772a4 */ /* 0x000fe4000f8e023f */
[----:B------:R-:W-:Y:S02]  /*9800*/  UIMAD.WIDE.U32 UR8, UR43, UR12, UR8 ;  /* 0x0000000c2b0872a5 */ /* 0x000fe4000f8e0008 */
[----:B------:R-:W-:Y:S01]  /*9810*/  UIMAD UR7, UR43, UR13, UR7 ;  /* 0x0000000d2b0772a4 */ /* 0x000fe2000f8e0207 */
[----:B------:R-:W1:Y:S02]  /*9820*/  @P0 LDC R8, c[0x0][0xbf0] ;  /* 0x0002fc00ff080b82 */ /* 0x000e640000000800 */
[----:B------:R-:W-:Y:S01]  /*9830*/  ULDC.64 UR12, c[0x0][0xb88] ;  /* 0x0002e200000c7ab9 */ /* 0x000fe20000000a00 */
[----:B0-----:R-:W-:-:S04]  /*9840*/  @P0 IMAD.HI.U32 R3, R5, R4, RZ ;  /* 0x0000000405030227 */ /* 0x001fc800078e00ff */
[----:B------:R-:W-:Y:S01]  /*9850*/  IMAD.MOV.U32 R4, RZ, RZ, R5 ;  /* 0x000000ffff047224 */ /* 0x000fe200078e0005 */
        /* <DEDUP_REMOVED lines=17> */
.L_x_3635:
[----:B------:R-:W-:Y:S05]  /*9970*/  BSYNC B1 ;  /* 0x0000000000017941 */ /* 0x000fea0003800000 */
.L_x_3634:
[----:B------:R-:W-:Y:S01]  /*9980*/  ISETP.NE.AND P0, PT, R13, 0x1, PT ;  /* 0x000000010d00780c */ /* 0x000fe20003f05270 */
[----:B------:R-:W-:Y:S01]  /*9990*/  ULDC UR14, c[0x0][0xac8] ;  /* 0x0002b200000e7ab9 */ /* 0x000fe20000000800 */
[----:B------:R-:W-:Y:S01]  /*99a0*/  ULDC.64 UR12, c[0x0][0xaa0] ;  /* 0x0002a800000c7ab9 */ /* 0x000fe20000000a00 */
[----:B------:R-:W-:Y:S01]  /*99b0*/  ISETP.GE.AND P1, PT, R189, UR14, PT ;  /* 0x0000000ebd007c0c */ /* 0x000fe2000bf26270 */
[----:B------:R-:W-:Y:S01]  /*99c0*/  UIMAD UR7, UR10, UR12, URZ ;  /* 0x0000000c0a0772a4 */ /* 0x000fe2000f8e023f */
[----:B------:R-:W-:Y:S01]  /*99d0*/  ISETP.GE.AND P2, PT, R2, UR14, PT ;  /* 0x0000000e02007c0c */ /* 0x000fe2000bf46270 */
[----:B------:R-:W-:Y:S01]  /*99e0*/  UIMAD.WIDE.U32 UR8, UR4, UR12, URZ ;  /* 0x0000000c040872a5 */ /* 0x000fe2000f8e003f */
[----:B------:R-:W-:Y:S01]  /*99f0*/  SEL R4, RZ, 0xffffffff, P1 ;  /* 0xffffffffff047807 */ /* 0x000fe20000800000 */
[----:B------:R-:W-:Y:S01]  /*9a00*/  UIMAD UR7, UR4, UR13, UR7 ;  /* 0x0000000d040772a4 */ /* 0x000fe2000f8e0207 */
[----:B0-----:R-:W-:Y:S01]  /*9a10*/  SEL R3, RZ, 0x1, P2 ;  /* 0x00000001ff037807 */ /* 0x001fe20001000000 */
[----:B------:R-:W-:Y:S01]  /*9a20*/  IMAD.U32 R8, RZ, RZ, UR45 ;  /* 0x0000002dff087e24 */ /* 0x000fe2000f8e00ff */
[----:B------:R-:W-:Y:S01]  /*9a30*/  ULDC.64 UR12, c[0x0][0xae8] ;  /* 0x0002ba00000c7ab9 */ /* 0x000fe20000000a00 */
[----:B------:R-:W-:Y:S01]  /*9a40*/  IMAD.SHL.U32 R4, R4, 0x2, RZ ;  /* 0x0000000204047824 */ /* 0x000fe200078e00ff */
[----:B------:R-:W0:Y:S01]  /*9a50*/  @P0 LDC R5, c[0x0][0xbec] ;  /* 0x0002fb00ff050b82 */ /* 0x000e220000000800 */
[----:B------:R-:W-:Y:S01]  /*9a60*/  ISETP.GE.AND P2, PT, R188, UR14, PT ;  /* 0x0000000ebc007c0c */ /* 0x000fe2000bf46270 */
[----:B------:R-:W-:Y:S01]  /*9a70*/  UIADD3 UR9, UR9, UR7, URZ ;  /* 0x0000000709097290 */ /* 0x000fe2000fffe03f */
[----:B------:R-:W-:Y:S01]  /*9a80*/  ISETP.GE.AND P1, PT, R187, UR14, PT ;  /* 0x0000000ebb007c0c */ /* 0x000fe2000bf26270 */
[----:B------:R-:W-:Y:S01]  /*9a90*/  UIMAD UR4, UR11, UR12, URZ ;  /* 0x0000000c0b0472a4 */ /* 0x000fe2000f8e023f */
[----:B------:R-:W-:Y:S01]  /*9aa0*/  LOP3.LUT R4, R4, 0x2, R3, 0xe2, !PT ;  /* 0x0000000204047812 */ /* 0x000fe200078ee203 */
[----:B------:R-:W-:Y:S01]  /*9ab0*/  IMAD R3, R190, 0x20, R191 ;  /* 0x00000020be037824 */ /* 0x000fe200078e02bf */
[----:B------:R-:W-:Y:S01]  /*9ac0*/  SEL R6, RZ, 0xffffffff, P2 ;  /* 0xffffffffff067807 */ /* 0x000fe20001000000 */
[----:B------:R-:W1:Y:S01]  /*9ad0*/  @P0 LDC R9, c[0x0][0xbf0] ;  /* 0x0002fc00ff090b82 */ /* 0x000e620000000800 */
[----:B------:R-:W-:Y:S01]  /*9ae0*/  UIMAD UR4, UR46, UR13, UR4 ;  /* 0x0000000d2e0472a4 */ /* 0x000fe2000f8e0204 */
[----:B------:R-:W-:Y:S01]  /*9af0*/  IMAD R8, R8, 0x40, R3 ;  /* 0x0000004008087824 */ /* 0x000fe200078e0203 */
[----:B------:R-:W-:Y:S01]  /*9b00*/  UIMAD.WIDE.U32 UR8, UR46, UR12, UR8 ;  /* 0x0000000c2e0872a5 */ /* 0x000fe2000f8e0008 */
[----:B------:R-:W-:Y:S01]  /*9b10*/  IMAD.SHL.U32 R15, R6, 0x4, RZ ;  /* 0x00000004060f7824 */ /* 0x000fe200078e00ff */
[----:B------:R-:W-:Y:S01]  /*9b20*/  ULDC.64 UR10, c[0x0][0xaf0] ;  /* 0x0002bc00000a7ab9 */ /* 0x000fe20000000a00 */
[----:B------:R-:W-:Y:S01]  /*9b30*/  SEL R11, RZ, 0xffffffff, P1 ;  /* 0xffffffffff0b7807 */ /* 0x000fe20000800000 */
[----:B------:R-:W-:Y:S01]  /*9b40*/  UIADD3 UR9, UR9, UR4, URZ ;  /* 0x0000000409097290 */ /* 0x000fe2000fffe03f */
[----:B------:R-:W-:Y:S01]  /*9b50*/  IMAD.MOV.U32 R3, RZ, RZ, R8 ;  /* 0x000000ffff037224 */ /* 0x000fe200078e0008 */
[----:B------:R-:W-:Y:S01]  /*9b60*/  UIMAD UR4, UR44, UR10, URZ ;  /* 0x0000000a2c0472a4 */ /* 0x000fe2000f8e023f */
[----:B------:R-:W-:Y:S01]  /*9b70*/  LOP3.LUT R10, R15, 0x4, R4, 0xe2, !PT ;  /* 0x000000040f0a7812 */ /* 0x000fe200078ee204 */
[----:B------:R-:W-:Y:S01]  /*9b80*/  UIMAD.WIDE.U32 UR8, UR43, UR10, UR8 ;  /* 0x0000000a2b0872a5 */ /* 0x000fe2000f8e0008 */
[----:B------:R-:W-:Y:S01]  /*9b90*/  IMAD.SHL.U32 R11, R11, 0x8, RZ ;  /* 0x000000080b0b7824 */ /* 0x000fe200078e00ff */
[----:B------:R-:W-:Y:S01]  /*9ba0*/  UIMAD UR4, UR43, UR11, UR4 ;  /* 0x0000000b2b0472a4 */ /* 0x000fe2000f8e0204 */
[----:B-----5:R-:W-:Y:S01]  /*9bb0*/  IMAD R27, R0, R13, RZ ;  /* 0x0000000d001b7224 */ /* 0x020fe200078e02ff */
[----:B------:R-:W-:Y:S01]  /*9bc0*/  ISETP.GE.AND P2, PT, R193, UR14, PT ;  /* 0x0000000ec1007c0c */ /* 0x000fe2000bf46270 */
[----:B0-----:R-:W-:Y:S01]  /*9bd0*/  @P0 IMAD.HI.U32 R6, R8, R5, RZ ;  /* 0x0000000508060227 */ /* 0x001fe200078e00ff */
[----:B------:R-:W-:Y:S01]  /*9be0*/  UIADD3 UR4, UR9, UR4, URZ ;  /* 0x0000000409047290 */ /* 0x000fe2000fffe03f */
[----:B------:R-:W-:Y:S01]  /*9bf0*/  LOP3.LUT R10, R11, 0x8, R10, 0xe2, !PT ;  /* 0x000000080b0a7812 */ /* 0x000fe200078ee20a */
[----:B------:R-:W-:Y:S01]  /*9c00*/  BSSY B1, `(.L_x_3636) ;  /* 0x0000048000017945 */ /* 0x000fe20003800000 */
[----:B------:R-:W-:-:S02]  /*9c10*/  IMAD.U32 R4, RZ, RZ, UR8 ;  /* 0x00000008ff047e24 */ /* 0x000fc4000f8e00ff */
[----:B------:R-:W-:Y:S01]  /*9c20*/  IMAD.U32 R5, RZ, RZ, UR9 ;  /* 0x00000009ff057e24 */ /* 0x000fe2000f8e00ff */
[----:B------:R-:W-:Y:S01]  /*9c30*/  ULDC.64 UR8, c[0x0][0xae0] ;  /* 0x0002b80000087ab9 */ /* 0x000fe20000000a00 */
[----:B-1----:R-:W-:Y:S01]  /*9c40*/  @P0 SHF.R.U32.HI R3, RZ, R9, R6 ;  /* 0x00000009ff030219 */ /* 0x002fe20000011606 */
[----:B------:R-:W-:Y:S01]  /*9c50*/  IMAD.U32 R5, RZ, RZ, UR4 ;  /* 0x00000004ff057e24 */ /* 0x000fe2000f8e00ff */
[----:B------:R-:W-:Y:S02]  /*9c60*/  ISETP.GE.AND P0, PT, R186, UR14, PT ;  /* 0x0000000eba007c0c */ /* 0x000fe4000bf06270 */
[--C-:B------:R-:W-:Y:S01]  /*9c70*/  SHF.R.S32.HI R6, RZ, 0x1f, R3.reuse ;  /* 0x0000001fff067819 */ /* 0x100fe20000011403 */
[----:B------:R-:W-:Y:S01]  /*9c80*/  IMAD.MOV R9, RZ, RZ, -R3 ;  /* 0x000000ffff097224 */ /* 0x000fe200078e0a03 */
[----:B------:R-:W-:Y:S01]  /*9c90*/  SEL R11, RZ, 0xffffffff, P0 ;  /* 0xffffffffff0b7807 */ /* 0x000fe20000000000 */
[----:B------:R-:W-:Y:S01]  /*9ca0*/  IMAD.WIDE.U32 R4, R3, UR8, R4 ;  /* 0x0000000803047c25 */ /* 0x000fe2000f8e0004 */
[----:B------:R-:W-:-:S03]  /*9cb0*/  ISETP.GE.AND P0, PT, R185, UR14, PT ;  /* 0x0000000eb9007c0c */ /* 0x000fc6000bf06270 */
[----:B------:R-:W-:Y:S02]  /*9cc0*/  IMAD R6, R6, UR8, RZ ;  /* 0x0000000806067c24 */ /* 0x000fe4000f8e02ff */
[----:B------:R-:W-:Y:S01]  /*9cd0*/  IMAD R9, R13, R9, R8 ;  /* 0x000000090d097224 */ /* 0x000fe200078e0208 */
[----:B------:R-:W-:Y:S01]  /*9ce0*/  SEL R8, RZ, 0xffffffff, P0 ;  /* 0xffffffffff087807 */ /* 0x000fe20000000000 */
[----:B------:R-:W-:Y:S01]  /*9cf0*/  IMAD.SHL.U32 R15, R11, 0x10, RZ ;  /* 0x000000100b0f7824 */ /* 0x000fe200078e00ff */
[----:B------:R-:W-:Y:S01]  /*9d00*/  ISETP.GE.AND P0, PT, R194, UR14, PT ;  /* 0x0000000ec2007c0c */ /* 0x000fe2000bf06270 */
[----:B------:R-:W-:Y:S01]  /*9d10*/  IMAD R11, R3, UR9, R6 ;  /* 0x00000009030b7c24 */ /* 0x000fe2000f8e0206 */
[----:B------:R-:W-:Y:S01]  /*9d20*/  SHF.R.S32.HI R3, RZ, 0x1f, R9 ;  /* 0x0000001fff037819 */ /* 0x000fe20000011409 */
[----:B------:R-:W-:Y:S01]  /*9d30*/  ULDC.64 UR8, c[0x0][0xad8] ;  /* 0x0002b60000087ab9 */ /* 0x000fe20000000a00 */
[----:B------:R-:W-:Y:S01]  /*9d40*/  IMAD.U32 R6, RZ, RZ, UR45 ;  /* 0x0000002dff067e24 */ /* 0x000fe2000f8e00ff */
[----:B------:R-:W-:Y:S01]  /*9d50*/  LOP3.LUT R10, R15, 0x10, R10, 0xe2, !PT ;  /* 0x000000100f0a7812 */ /* 0x000fe200078ee20a */
[----:B------:R-:W-:-:S02]  /*9d60*/  IMAD.IADD R5, R5, 0x1, R11 ;  /* 0x0000000105057824 */ /* 0x000fc400078e020b */
[----:B------:R-:W-:Y:S02]  /*9d70*/  IMAD R0, R3, UR8, RZ ;  /* 0x0000000803007c24 */ /* 0x000fe4000f8e02ff */
[----:B------:R-:W-:-:S04]  /*9d80*/  IMAD.WIDE.U32 R4, R9, UR8, R4 ;  /* 0x0000000809047c25 */ /* 0x000fc8000f8e0004 */
[----:B------:R-:W-:Y:S01]  /*9d90*/  IMAD R3, R9, UR9, R0 ;  /* 0x0000000909037c24 */ /* 0x000fe2000f8e0200 */
[----:B------:R-:W-:Y:S01]  /*9da0*/  SEL R9, RZ, 0x40, P0 ;  /* 0x00000040ff097807 */ /* 0x000fe20000000000 */
[----:B------:R-:W-:Y:S01]  /*9db0*/  IMAD R0, R6, 0x40, R191 ;  /* 0x0000004006007824 */ /* 0x000fe200078e02bf */
[----:B------:R-:W-:Y:S01]  /*9dc0*/  ULDC.64 UR8, c[0x0][0xa80] ;  /* 0x0002a00000087ab9 */ /* 0x000fe20000000a00 */
[----:B------:R-:W-:Y:S01]  /*9dd0*/  IMAD.SHL.U32 R15, R8, 0x20, RZ ;  /* 0x00000020080f7824 */ /* 0x000fe200078e00ff */
[----:B------:R-:W-:Y:S01]  /*9de0*/  LEA R6, P1, R4, UR8, 0x1 ;  /* 0x0000000804067c11 */ /* 0x000fe2000f8208ff */
[----:B------:R-:W-:Y:S01]  /*9df0*/  IMAD.IADD R3, R5, 0x1, R3 ;  /* 0x0000000105037824 */ /* 0x000fe200078e0203 */
[----:B------:R-:W-:Y:S02]  /*9e00*/  ISETP.GE.AND P0, PT, R0, R27, PT ;  /* 0x0000001b0000720c */ /* 0x000fe40003f06270 */
[----:B------:R-:W-:Y:S01]  /*9e10*/  LOP3.LUT R10, R15, 0x20, R10, 0xe2, !PT ;  /* 0x000000200f0a7812 */ /* 0x000fe200078ee20a */
[----:B------:R0:W1:Y:S01]  /*9e20*/  SHFL.IDX PT, R8, R6, RZ, 0x181f ;  /* 0x00181fff06087589 */ /* 0x00006200000e0000 */
[----:B------:R-:W-:-:S02]  /*9e30*/  LEA.HI.X R3, R4, UR9, R3, 0x1, P1 ;  /* 0x0000000904037c11 */ /* 0x000fc400088f0c03 */
[----:B------:R-:W-:Y:S02]  /*9e40*/  LOP3.LUT R24, R10, R9, RZ, 0xfc, !PT ;  /* 0x000000090a187212 */ /* 0x000fe400078efcff */
[----:B------:R-:W-:Y:S01]  /*9e50*/  SEL R5, RZ, 0x80, P2 ;  /* 0x00000080ff057807 */ /* 0x000fe20001000000 */
[----:B------:R0:W2:Y:S03]  /*9e60*/  SHFL.IDX PT, R9, R3, RZ, 0x181f ;  /* 0x00181fff03097589 */ /* 0x0000a600000e0000 */
        /* <DEDUP_REMOVED lines=9> */
[----:B------:R-:W-:Y:S01]  /*9f00*/  @!P5 LEA R12, P4, R188, R8, 0x1 ;  /* 0x00000008bc0cd211 */ /* 0x000fe200078808ff */
[----:B------:R-:W-:Y:S01]  /*9f10*/  @!P1 ST.E.128 desc[UR40][R4.64], RZ ;  /* 0x000000ff04009985 */ /* 0x000fe2000c101d28 */
[----:B------:R-:W-:Y:S02]  /*9f20*/  ISETP.GE.AND P1, PT, R185, UR14, PT ;  /* 0x0000000eb9007c0c */ /* 0x000fe4000bf26270 */
[----:B------:R-:W-:Y:S01]  /*9f30*/  LOP3.LUT P0, RZ, R24, 0x40, RZ, 0xc0, !PT ;  /* 0x0000004018ff7812 */ /* 0x000fe2000780c0ff */
[----:B------:R1:W-:Y:S01]  /*9f40*/  @!P2 ST.E.128 desc[UR40][R10.64], RZ ;  /* 0x000000ff0a00a985 */ /* 0x0003e2000c101d28 */
[----:B------:R-:W-:-:S02]  /*9f50*/  ISETP.GE.AND P2, PT, R186, UR14, PT ;  /* 0x0000000eba007c0c */ /* 0x000fc4000bf46270 */
[-C--:B------:R-:W-:Y:S02]  /*9f60*/  @!P5 LEA.HI.X R13, R188, R9.reuse, R203, 0x1, P4 ;  /* 0x00000009bc0dd211 */ /* 0x080fe400020f0ccb */
[----:B------:R-:W-:Y:S02]  /*9f70*/  LOP3.LUT P4, RZ, R25, 0x80, RZ, 0xc0, !PT ;  /* 0x0000008019ff7812 */ /* 0x000fe4000788c0ff */
[CC--:B------:R-:W-:Y:S01]  /*9f80*/  @!P3 LEA R14, P6, R187.reuse, R8.reuse, 0x1 ;  /* 0x00000008bb0eb211 */ /* 0x0c0fe200078c08ff */
[----:B------:R4:W-:Y:S03]  /*9f90*/  @!P5 ST.E.128 desc[UR40][R12.64], RZ ;  /* 0x000000ff0c00d985 */ /* 0x0009e6000c101d28 */
[----:B------:R-:W-:Y:S02]  /*9fa0*/  @!P3 LEA.HI.X R15, R187, R9, R202, 0x1, P6 ;  /* 0x00000009bb0fb211 */ /* 0x000fe400030f0cca */
[----:B-1----:R-:W-:-:S02]  /*9fb0*/  @!P1 LEA R10, P6, R185, R8, 0x1 ;  /* 0x00000008b90a9211 */ /* 0x002fc400078c08ff */
[-C--:B------:R-:W-:Y:S01]  /*9fc0*/  @!P2 LEA R4, P5, R186, R8.reuse, 0x1 ;  /* 0x00000008ba04a211 */ /* 0x080fe200078a08ff */
[----:B------:R4:W-:Y:S01]  /*9fd0*/  @!P3 ST.E.128 desc[UR40][R14.64], RZ ;  /* 0x000000ff0e00b985 */ /* 0x0009e2000c101d28 */
[-C--:B------:R-:W-:Y:S02]  /*9fe0*/  @P0 LEA R20, P3, R194, R8.reuse, 0x1 ;  /* 0x00000008c2140211 */ /* 0x080fe400078608ff */
[-C--:B------:R-:W-:Y:S02]  /*9ff0*/  @!P2 LEA.HI.X R5, R186, R9.reuse, R201, 0x1, P5 ;  /* 0x00000009ba05a211 */ /* 0x080fe400028f0cc9 */
[----:B------:R-:W-:Y:S02]  /*a000*/  @P4 LEA R8, P5, R193, R8, 0x1 ;  /* 0x00000008c1084211 */ /* 0x000fe400078a08ff */
[-C--:B------:R-:W-:Y:S01]  /*a010*/  @!P1 LEA.HI.X R11, R185, R9.reuse, R200, 0x1, P6 ;  /* 0x00000009b90b9211 */ /* 0x080fe200030f0cc8 */
[----:B------:R4:W-:Y:S01]  /*a020*/  @!P2 ST.E.128 desc[UR40][R4.64], RZ ;  /* 0x000000ff0400a985 */ /* 0x0009e2000c101d28 */
[----:B------:R-:W-:-:S02]  /*a030*/  @P0 LEA.HI.X R21, R194, R9, R199, 0x1, P3 ;  /* 0x00000009c2150211 */ /* 0x000fc400018f0cc7 */
[----:B------:R-:W-:Y:S01]  /*a040*/  @P4 LEA.HI.X R9, R193, R9, R198, 0x1, P5 ;  /* 0x00000009c1094211 */ /* 0x000fe200028f0cc6 */
[----:B------:R4:W-:Y:S04]  /*a050*/  @!P1 ST.E.128 desc[UR40][R10.64], RZ ;  /* 0x000000ff0a009985 */ /* 0x0009e8000c101d28 */
[----:B------:R4:W-:Y:S04]  /*a060*/  @P0 ST.E.128 desc[UR40][R20.64], RZ ;  /* 0x000000ff14000985 */ /* 0x0009e8000c101d28 */
[----:B------:R4:W-:Y:S02]  /*a070*/  @P4 ST.E.128 desc[UR40][R8.64], RZ ;  /* 0x000000ff08004985 */ /* 0x0009e4000c101d28 */
.L_x_3637:
[----:B------:R-:W-:Y:S05]  /*a080*/  BSYNC B1 ;  /* 0x0000000000017941 */ /* 0x000fea0003800000 */
.L_x_3636:
[----:B------:R-:W-:Y:S01]  /*a090*/  VIADD R0, R0, 0x20 ;  /* 0x0000002000007836 */ /* 0x000fe20000000000 */
[----:B--2-4-:R2:W4:Y:S04]  /*a0a0*/  SHFL.IDX PT, R9, R3, 0x1, 0x181f ;  /* 0x00381f0003097f89 */ /* 0x01452800000e0000 */
        /* <DEDUP_REMOVED lines=9> */
[----:B----4-:R-:W-:Y:S02]  /*a140*/  @!P3 IMAD.WIDE R4, R2, 0x2, R8 ;  /* 0x000000020204b825 */ /* 0x010fe400078e0208 */
[-C--:B------:R-:W-:Y:S02]  /*a150*/  @!P2 LEA.HI.X R11, R189, R9.reuse, R204, 0x1, P0 ;  /* 0x00000009bd0ba211 */ /* 0x080fe400000f0ccc */
[----:B------:R-:W-:Y:S01]  /*a160*/  @!P5 LEA R12, P0, R188, R8, 0x1 ;  /* 0x00000008bc0cd211 */ /* 0x000fe200078008ff */
[----:B------:R1:W-:Y:S01]  /*a170*/  @!P3 ST.E.128 desc[UR40][R4.64], RZ ;  /* 0x000000ff0400b985 */ /* 0x0003e2000c101d28 */
[----:B------:R-:W-:Y:S02]  /*a180*/  ISETP.GE.AND P3, PT, R186, UR14, PT ;  /* 0x0000000eba007c0c */ /* 0x000fe4000bf66270 */
[----:B------:R-:W-:Y:S01]  /*a190*/  @!P5 LEA.HI.X R13, R188, R9, R203, 0x1, P0 ;  /* 0x00000009bc0dd211 */ /* 0x000fe200000f0ccb */
[----:B------:R2:W-:Y:S01]  /*a1a0*/  @!P2 ST.E.128 desc[UR40][R10.64], RZ ;  /* 0x000000ff0a00a985 */ /* 0x0005e2000c101d28 */
[----:B------:R-:W-:-:S02]  /*a1b0*/  ISETP.GE.AND P2, PT, R185, UR14, PT ;  /* 0x0000000eb9007c0c */ /* 0x000fc4000bf46270 */
[----:B------:R-:W-:Y:S01]  /*a1c0*/  LOP3.LUT P0, RZ, R25, 0x80, RZ, 0xc0, !PT ;  /* 0x0000008019ff7812 */ /* 0x000fe2000780c0ff */
[----:B------:R2:W-:Y:S01]  /*a1d0*/  @!P5 ST.E.128 desc[UR40][R12.64], RZ ;  /* 0x000000ff0c00d985 */ /* 0x0005e2000c101d28 */
[----:B------:R-:W-:-:S04]  /*a1e0*/  @!P4 LEA R14, P6, R187, R8, 0x1 ;  /* 0x00000008bb0ec211 */ /* 0x000fc800078c08ff */
[----:B------:R-:W-:Y:S02]  /*a1f0*/  @!P4 LEA.HI.X R15, R187, R9, R202, 0x1, P6 ;  /* 0x00000009bb0fc211 */ /* 0x000fe400030f0cca */
[----:B------:R-:W-:-:S03]  /*a200*/  @!P3 LEA R20, P5, R186, R8, 0x1 ;  /* 0x00000008ba14b211 */ /* 0x000fc600078a08ff */
[----:B------:R2:W-:Y:S01]  /*a210*/  @!P4 ST.E.128 desc[UR40][R14.64], RZ ;  /* 0x000000ff0e00c985 */ /* 0x0005e2000c101d28 */
[-C--:B-1----:R-:W-:Y:S02]  /*a220*/  @!P2 LEA R4, P6, R185, R8.reuse, 0x1 ;  /* 0x00000008b904a211 */ /* 0x082fe400078c08ff */
        /* <DEDUP_REMOVED lines=10> */
.L_x_3632:
[----:B------:R-:W-:Y:S05]  /*a2d0*/  BSYNC B0 ;  /* 0x0000000000007941 */ /* 0x000fea0003800000 */
.L_x_3626:
[----:B------:R-:W-:Y:S02]  /*a2e0*/  ULDC UR4, c[0x0][0xc3c] ;  /* 0x00030f0000047ab9 */ /* 0x000fe40000000800 */
[----:B------:R-:W-:-:S13]  /*a2f0*/  ISETP.GE.AND P0, PT, R7, UR4, PT ;  /* 0x0000000407007c0c */ /* 0x000fda000bf06270 */
[----:B------:R-:W-:Y:S05]  /*a300*/  @!P0 BRA `(.L_x_3638) ;  /* 0xffffff6c00508947 */ /* 0x000fea000383ffff */
[----:B------:R-:W-:Y:S05]  /*a310*/  EXIT ;  /* 0x000000000000794d */ /* 0x000fea0003800000 */
.L_x_3593:
[----:B------:R-:W-:-:S08]  /*a320*/  NOP ;  /* 0x0000000000007918 */ /* 0x000fd00000000000 */
[----:B------:R-:W0:-:S00]  /*a330*/  USETMAXREG.DEALLOC.CTAPOOL 0x18 ;  /* 0x00000018000079c8 */ /* 0x000e0000080e0500 */
[----:B0-----:R-:W-:-:S06]  /*a340*/  LOP3.LUT R0, R0, 0x3, RZ, 0xc0, !PT ;  /* 0x0000000300007812 */ /* 0x001fcc00078ec0ff */
[----:B------:R-:W0:Y:S02]  /*a350*/  SHFL.IDX PT, R0, R0, RZ, 0x1f ;  /* 0x00001fff00007589 */ /* 0x000e2400000e0000 */
[----:B0-----:R-:W-:Y:S01]  /*a360*/  ISETP.NE.AND P0, PT, R0, RZ, PT ;  /* 0x000000ff0000720c */ /* 0x001fe20003f05270 */
[----:B------:R-:W-:-:S03]  /*a370*/  IMAD.MOV.U32 R0, RZ, RZ, RZ ;  /* 0x000000ffff007224 */ /* 0x000fc600078e00ff */
        /* <DEDUP_REMOVED lines=10> */
.L_x_3639:
        /* <DEDUP_REMOVED lines=42> */
.L_x_3645:
        /* <DEDUP_REMOVED lines=12> */
.L_x_3644:
[----:B------:R-:W-:Y:S05]  /*a780*/  BSYNC B0 ;  /* 0x0000000000007941 */ /* 0x000fea0003800000 */
.L_x_3643:
        /* <DEDUP_REMOVED lines=22> */
.L_x_3641:
        /* <DEDUP_REMOVED lines=16> */
.L_x_3646:
[----:B-1----:R-:W-:Y:S01]  /*a9f0*/  IMAD R16, R16, UR5, R7 ;  /* 0x0000000510107c24 */ /* 0x002fe2000f8e0207 */
[----:B------:R-:W-:Y:S01]  /*aa00*/  IABS R6, R0 ;  /* 0x0000000000067213 */ /* 0x000fe20000000000 */
[----:B------:R-:W-:Y:S02]  /*aa10*/  IMAD R7, R11, R4, RZ ;  /* 0x000000040b077224 */ /* 0x000fe400078e02ff */
[----:B0-----:R-:W-:Y:S02]  /*aa20*/  IMAD.MOV.U32 R2, RZ, RZ, RZ ;  /* 0x000000ffff027224 */ /* 0x001fe400078e00ff */
[----:B------:R-:W-:Y:S02]  /*aa30*/  IMAD.MOV R6, RZ, RZ, -R6 ;  /* 0x000000ffff067224 */ /* 0x000fe400078e0a06 */
[----:B------:R-:W-:Y:S01]  /*aa40*/  IMAD.HI.U32 R2, R3, R7, R2 ;  /* 0x0000000703027227 */ /* 0x000fe200078e0002 */
[----:B------:R-:W-:-:S03]  /*aa50*/  IADD3 R7, -R16, UR6, RZ ;  /* 0x0000000610077c10 */ /* 0x000fc6000fffe1ff */
[----:B------:R-:W-:Y:S01]  /*aa60*/  VIADD R19, R19, UR4 ;  /* 0x0000000413137c36 */ /* 0x000fe20008000000 */
[----:B------:R-:W-:-:S05]  /*aa70*/  IABS R3, R7 ;  /* 0x0000000700037213 */ /* 0x000fca0000000000 */
        /* <DEDUP_REMOVED lines=12> */
[--C-:B------:R-:W-:Y:S02]  /*ab40*/  IMAD.MOV R17, RZ, RZ, -R2.reuse ;  /* 0x000000ffff117224 */ /* 0x100fe400078e0a02 */
[----:B------:R-:W-:Y:S02]  /*ab50*/  IMAD.MOV.U32 R18, RZ, RZ, R2 ;  /* 0x000000ffff127224 */ /* 0x000fe400078e0002 */
[----:B------:R-:W-:Y:S01]  /*ab60*/  IMAD R17, R0, R17, R7 ;  /* 0x0000001100117224 */ /* 0x000fe200078e0207 */
[----:B------:R-:W-:Y:S06]  /*ab70*/  BRA `(.L_x_3647) ;  /* 0x00000000000c7947 */ /* 0x000fec0003800000 */
.L_x_3642:
[----:B------:R-:W-:Y:S02]  /*ab80*/  IMAD.MOV.U32 R17, RZ, RZ, RZ ;  /* 0x000000ffff117224 */ /* 0x000fe400078e00ff */
[----:B------:R-:W-:Y:S02]  /*ab90*/  IMAD.U32 R16, RZ, RZ, UR6 ;  /* 0x00000006ff107e24 */ /* 0x000fe4000f8e00ff */
[----:B------:R-:W-:-:S07]  /*aba0*/  IMAD.MOV.U32 R18, RZ, RZ, RZ ;  /* 0x000000ffff127224 */ /* 0x000fce00078e00ff */
.L_x_3647:
[----:B------:R-:W-:-:S13]  /*abb0*/  ISETP.NE.AND P0, PT, R5, RZ, PT ;  /* 0x000000ff0500720c */ /* 0x000fda0003f05270 */
[----:B------:R-:W0:Y:S01]  /*abc0*/  @!P0 S2R R3, SR_CgaCtaId ;  /* 0x0000000000038919 */ /* 0x000e220000008800 */
[----:B------:R-:W-:-:S04]  /*abd0*/  @!P0 MOV R0, 0x400 ;  /* 0x0000040000008802 */ /* 0x000fc80000000f00 */
[----:B0-----:R-:W-:-:S05]  /*abe0*/  @!P0 LEA R0, R3, R0, 0x18 ;  /* 0x0000000003008211 */ /* 0x001fca00078ec0ff */
[----:B------:R0:W-:Y:S01]  /*abf0*/  @!P0 STS.128 [R0+0x28cd0], R16 ;  /* 0x028cd01000008388 */ /* 0x0001e20000000c00 */
[----:B------:R-:W-:Y:S06]  /*ac00*/  BAR.ARV 0x5, 0x180 ;  /* 0x0146000000007b1d */ /* 0x000fec0000002000 */
.L_x_3640:
        /* <DEDUP_REMOVED lines=16> */
[----:B------:R-:W-:-:S04]  /*ad10*/  LOP3.LUT R2, R0, 0x1f8, RZ, 0xc0, !PT ;  /* 0x000001f800027812 */ /* 0x000fc800078ec0ff */
        /* <DEDUP_REMOVED lines=8> */
[----:B------:R0:W-:Y:S01]  /*ada0*/  STL [R1+0x4], R4 ;  /* 0x0000040401007387 */ /* 0x0001e20000100800 */
[----:B------:R-:W-:-:S03]  /*adb0*/  IMAD.MOV.U32 R0, RZ, RZ, 0x1 ;  /* 0x00000001ff007424 */ /* 0x000fc600078e00ff */
[----:B------:R0:W-:Y:S04]  /*adc0*/  STL [R1+0x50], R2 ;  /* 0x0000500201007387 */ /* 0x0001e80000100800 */
[----:B------:R0:W-:Y:S04]  /*add0*/  STL [R1+0x8], RZ ;  /* 0x000008ff01007387 */ /* 0x0001e80000100800 */
[----:B------:R0:W-:Y:S04]  /*ade0*/  STL [R1+0x10], R0 ;  /* 0x0000100001007387 */ /* 0x0001e80000100800 */
[----:B------:R0:W-:Y:S02]  /*adf0*/  STL [R1+0x3c], RZ ;  /* 0x00003cff01007387 */ /* 0x0001e40000100800 */
.L_x_3766:
[----:B012---:R-:W0:Y:S02]  /*ae00*/  LDC.64 R2, c[0x0][0xc88] ;  /* 0x00032200ff027b82 */ /* 0x007e240000000a00 */
[----:B0-----:R-:W-:-:S05]  /*ae10*/  IMAD.WIDE R2, R19, 0x4, R2 ;  /* 0x0000000413027825 */ /* 0x001fca00078e0202 */
[----:B------:R-:W2:Y:S01]  /*ae20*/  LDG.E R11, desc[UR40][R2.64] ;  /* 0x00000028020b7981 */ /* 0x000ea2000c1e1900 */
[----:B------:R-:W-:Y:S05]  /*ae30*/  YIELD ;  /* 0x0000000000007946 */ /* 0x000fea0003800000 */
[----:B------:R-:W-:Y:S01]  /*ae40*/  ULDC.64 UR4, c[0x0][0xa28] ;  /* 0x00028a0000047ab9 */ /* 0x000fe20000000a00 */
[----:B---3--:R-:W-:Y:S01]  /*ae50*/  IMAD.MOV.U32 R0, RZ, RZ, RZ ;  /* 0x000000ffff007224 */ /* 0x008fe200078e00ff */
        /* <DEDUP_REMOVED lines=14> */
[----:B-----5:R1:W5:Y:S01]  /*af40*/  @P0 LDG.E R0, desc[UR40][R2.64] ;  /* 0x0000002802000981 */ /* 0x020362000c1e1900 */
[----:B------:R-:W-:Y:S01]  /*af50*/  ISETP.NE.AND.EX P1, PT, RZ, UR5, PT, P1 ;  /* 0x00000005ff007c0c */ /* 0x000fe2000bf25310 */
[----:B------:R-:W-:Y:S01]  /*af60*/  IMAD.MOV.U32 R8, RZ, RZ, RZ ;  /* 0x000000ffff087224 */ /* 0x000fe200078e00ff */
        /* <DEDUP_REMOVED lines=29> */
[----:B------:R-:W2:Y:S04]  /*b140*/  LDG.E R7, desc[UR40][R2.64] ;  /* 0x0000002802077981 */ /* 0x000ea8000c1e1900 */
[----:B------:R-:W2:Y:S02]  /*b150*/  LDG.E R2, desc[UR40][R2.64+0x4] ;  /* 0x0000042802027981 */ /* 0x000ea4000c1e1900 */
[----:B--2---:R-:W-:-:S05]  /*b160*/  IMAD.IADD R2, R2, 0x1, -R7 ;  /* 0x0000000102027824 */ /* 0x004fca00078e0a07 */
[----:B------:R1:W-:Y:S02]  /*b170*/  STL [R1+0x38], R2 ;  /* 0x0000380201007387 */ /* 0x0003e40000100800 */
.L_x_3649:
[----:B-1----:R-:W-:Y:S01]  /*b180*/  IMAD.MOV.U32 R2, RZ, RZ, R11 ;  /* 0x000000ffff027224 */ /* 0x002fe200078e000b */
[----:B------:R-:W-:Y:S01]  /*b190*/  ULDC.64 UR4, c[0x0][0xa20] ;  /* 0x0002880000047ab9 */ /* 0x000fe20000000a00 */
[----:B-----5:R-:W-:Y:S01]  /*b1a0*/  IMAD.IADD R3, R8, 0x1, R0 ;  /* 0x0000000108037824 */ /* 0x020fe200078e0200 */
[----:B------:R-:W-:Y:S02]  /*b1b0*/  ISETP.NE.U32.AND P1, PT, RZ, UR4, PT ;  /* 0x00000004ff007c0c */ /* 0x000fe4000bf25070 */
[----:B------:R1:W-:Y:S02]  /*b1c0*/  STL [R1+0xc], R2 ;  /* 0x00000c0201007387 */ /* 0x0003e40000100800 */
[----:B------:R-:W-:Y:S02]  /*b1d0*/  ISETP.NE.AND.EX P1, PT, RZ, UR5, PT, P1 ;  /* 0x00000005ff007c0c */ /* 0x000fe4000bf25310 */
[----:B------:R1:W-:Y:S11]  /*b1e0*/  STL [R1+0x1c], R3 ;  /* 0x00001c0301007387 */ /* 0x0003f60000100800 */
[----:B-1----:R-:W-:Y:S05]  /*b1f0*/  @!P1 BRA `(.L_x_3650) ;  /* 0x0000000000109947 */ /* 0x002fea0003800000 */
[----:B------:R-:W-:-:S04]  /*b200*/  IADD3 R6, P0, R10, UR4, RZ ;  /* 0x000000040a067c10 */ /* 0x000fc8000ff1e0ff */
[----:B------:R-:W-:-:S05]  /*b210*/  IADD3.X R7, R9, UR5, RZ, P0, !PT ;  /* 0x0000000509077c10 */ /* 0x000fca00087fe4ff */
[----:B------:R1:W5:Y:S01]  /*b220*/  LDG.E R6, desc[UR40][R6.64] ;  /* 0x0000002806067981 */ /* 0x000362000c1e1900 */
[----:B------:R-:W-:Y:S05]  /*b230*/  BRA `(.L_x_3651) ;  /* 0x0000000000107947 */ /* 0x000fea0003800000 */
.L_x_3650:
[----:B------:R-:W-:Y:S05]  /*b240*/  @!P0 BRA `(.L_x_3651) ;  /* 0x00000000000c8947 */ /* 0x000fea0003800000 */
[----:B------:R-:W2:Y:S04]  /*b250*/  LDG.E R6, desc[UR40][R4.64] ;  /* 0x0000002804067981 */ /* 0x000ea8000c1e1900 */
[----:B------:R-:W2:Y:S02]  /*b260*/  LDG.E R4, desc[UR40][R4.64+0x4] ;  /* 0x0000042804047981 */ /* 0x000ea4000c1e1900 */
[----:B--2---:R-:W-:-:S07]  /*b270*/  IMAD.IADD R6, R4, 0x1, -R6 ;  /* 0x0000000104067824 */ /* 0x004fce00078e0a06 */
.L_x_3651:
        /* <DEDUP_REMOVED lines=16> */
[----:B------:R-:W3:Y:S01]  /*b380*/  LDC.64 R2, c[0x0][0xc60] ;  /* 0x00031800ff027b82 */ /* 0x000ee20000000a00 */
[----:B------:R-:W2:Y:S02]  /*b390*/  FLO.U32 R0, UR4 ;  /* 0x0000000400007d00 */ /* 0x000ea400080e0000 */
[----:B--2---:R-:W-:-:S06]  /*b3a0*/  ISETP.EQ.U32.AND P0, PT, R0, R5, PT ;  /* 0x000000050000720c */ /* 0x004fcc0003f02070 */
[----:B------:R-:W3:Y:S07]  /*b3b0*/  POPC R5, UR4 ;  /* 0x0000000400057d09 */ /* 0x000eee0008000000 */
[----:B---3--:R-:W2:Y:S01]  /*b3c0*/  @P0 ATOMG.E.ADD.STRONG.GPU PT, R3, desc[UR40][R2.64], R5 ;  /* 0x00000005020309a8 */ /* 0x008ea200081ee1e8 */
[----:B------:R-:W3:Y:S02]  /*b3d0*/  S2R R4, SR_LTMASK ;  /* 0x0000000000047919 */ /* 0x000ee40000003900 */
[----:B---3--:R-:W-:-:S04]  /*b3e0*/  LOP3.LUT R4, R4, UR4, RZ, 0xc0, !PT ;  /* 0x0000000404047c12 */ /* 0x008fc8000f8ec0ff */
[----:B-1----:R-:W1:Y:S01]  /*b3f0*/  POPC R7, R4 ;  /* 0x0000000400077309 */ /* 0x002e620000000000 */
[----:B--2---:R-:W1:Y:S02]  /*b400*/  SHFL.IDX PT, R0, R3, R0, 0x1f ;  /* 0x00001f0003007589 */ /* 0x004e6400000e0000 */
[----:B-1----:R-:W-:Y:S01]  /*b410*/  IADD3 R16, R0, UR37, R7 ;  /* 0x0000002500107c10 */ /* 0x002fe2000fffe007 */
[----:B------:R-:W-:Y:S06]  /*b420*/  BRA `(.L_x_3654) ;  /* 0x0000004c00687947 */ /* 0x000fec0003800000 */
.L_x_3653:
        /* <DEDUP_REMOVED lines=9> */
[----:B------:R-:W-:Y:S02]  /*b4c0*/  IMAD.U32 R4, RZ, RZ, UR6 ;  /* 0x00000006ff047e24 */ /* 0x000fe4000f8e00ff */
[----:B------:R-:W2:Y:S01]  /*b4d0*/  LDC.64 R2, c[0x4][R2] ;  /* 0x0100000002027b82 */ /* 0x000ea20000000a00 */
[----:B------:R-:W-:Y:S02]  /*b4e0*/  IMAD.U32 R5, RZ, RZ, UR7 ;  /* 0x00000007ff057e24 */ /* 0x000fe4000f8e00ff */
[----:B------:R-:W-:Y:S02]  /*b4f0*/  IMAD.U32 R6, RZ, RZ, UR8 ;  /* 0x00000008ff067e24 */ /* 0x000fe4000f8e00ff */
[----:B-1----:R-:W-:-:S02]  /*b500*/  IMAD.U32 R7, RZ, RZ, UR9 ;  /* 0x00000009ff077e24 */ /* 0x002fc4000f8e00ff */
[----:B------:R-:W-:Y:S02]  /*b510*/  IMAD.U32 R10, RZ, RZ, UR4 ;  /* 0x00000004ff0a7e24 */ /* 0x000fe4000f8e00ff */
[----:B------:R-:W-:Y:S02]  /*b520*/  IMAD.U32 R11, RZ, RZ, UR5 ;  /* 0x00000005ff0b7e24 */ /* 0x000fe4000f8e00ff */
[----:B------:R-:W-:Y:S02]  /*b530*/  IMAD.MOV.U32 R8, RZ, RZ, 0x70 ;  /* 0x00000070ff087424 */ /* 0x000fe400078e00ff */
[----:B0-----:R-:W-:Y:S02]  /*b540*/  IMAD.MOV.U32 R12, RZ, RZ, 0x1 ;  /* 0x00000001ff0c7424 */ /* 0x001fe400078e00ff */
[----:B------:R-:W-:-:S07]  /*b550*/  IMAD.MOV.U32 R13, RZ, RZ, RZ ;  /* 0x000000ffff0d7224 */ /* 0x000fce00078e00ff */
[----:B------:R-:W-:-:S07]  /*b560*/  LEPC R20, `(.L_x_3656) ;  /* 0x000000001014794e */ /* 0x000fce0000000000 */
[----:B--2---:R-:W-:Y:S05]  /*b570*/  CALL.ABS.NOINC R2 ;  /* 0x0000000002007343 */ /* 0x004fea0003c00000 */
.L_x_3656:
[----:B------:R-:W-:Y:S05]  /*b580*/  BSYNC B6 ;  /* 0x0000000000067941 */ /* 0x000fea0003800000 */
.L_x_3655:
        /* <DEDUP_REMOVED lines=10> */
[----:B------:R-:W-:Y:S02]  /*b630*/  IMAD.U32 R4, RZ, RZ, UR6 ;  /* 0x00000006ff047e24 */ /* 0x000fe4000f8e00ff */
[----:B------:R-:W-:Y:S02]  /*b640*/  IMAD.U32 R5, RZ, RZ, UR7 ;  /* 0x00000007ff057e24 */ /* 0x000fe4000f8e00ff */
[----:B------:R-:W-:Y:S02]  /*b650*/  IMAD.U32 R6, RZ, RZ, UR8 ;  /* 0x00000008ff067e24 */ /* 0x000fe4000f8e00ff */
[----:B-1----:R-:W-:-:S02]  /*b660*/  IMAD.U32 R7, RZ, RZ, UR9 ;  /* 0x00000009ff077e24 */ /* 0x002fc4000f8e00ff */
[----:B------:R-:W-:Y:S02]  /*b670*/  IMAD.U32 R10, RZ, RZ, UR4 ;  /* 0x00000004ff0a7e24 */ /* 0x000fe4000f8e00ff */
[----:B------:R-:W-:Y:S02]  /*b680*/  IMAD.U32 R11, RZ, RZ, UR5 ;  /* 0x00000005ff0b7e24 */ /* 0x000fe4000f8e00ff */
[----:B------:R-:W-:Y:S02]  /*b690*/  IMAD.MOV.U32 R8, RZ, RZ, 0x70 ;  /* 0x00000070ff087424 */ /* 0x000fe400078e00ff */
[----:B0-----:R-:W-:Y:S02]  /*b6a0*/  IMAD.MOV.U32 R12, RZ, RZ, 0x1 ;  /* 0x00000001ff0c7424 */ /* 0x001fe400078e00ff */
[----:B--2---:R-:W-:-:S07]  /*b6b0*/  IMAD.MOV.U32 R13, RZ, RZ, RZ ;  /* 0x000000ffff0d7224 */ /* 0x004fce00078e00ff */
[----:B------:R-:W-:-:S07]  /*b6c0*/  LEPC R20, `(.L_x_3659) ;  /* 0x000000001014794e */ /* 0x000fce0000000000 */
[----:B---3--:R-:W-:Y:S05]  /*b6d0*/  CALL.ABS.NOINC R2 ;  /* 0x0000000002007343 */ /* 0x008fea0003c00000 */
.L_x_3659:
        /* <DEDUP_REMOVED lines=16> */
.L_x_3658:
[----:B------:R-:W-:Y:S05]  /*b7e0*/  BSYNC B6 ;  /* 0x0000000000067941 */ /* 0x000fea0003800000 */
.L_x_3657:
[----:B------:R-:W2:Y:S01]  /*b7f0*/  LDL.LU R2, [R1] ;  /* 0x0000000001027983 */ /* 0x000ea20000300800 */
[----:B------:R-:W-:-:S03]  /*b800*/  ULDC.64 UR4, c[0x0][0x9f8] ;  /* 0x00027e0000047ab9 */ /* 0x000fc60000000a00 */
[----:B------:R-:W3:Y:S04]  /*b810*/  LDL.LU R4, [R1+0x14] ;  /* 0x0000140001047983 */ /* 0x000ee80000300800 */
[----:B-1----:R-:W4:Y:S01]  /*b820*/  LDL R7, [R1+0xc] ;  /* 0x00000c0001077983 */ /* 0x002f220000100800 */
        /* <DEDUP_REMOVED lines=22> */
.L_x_3783:
        /* <DEDUP_REMOVED lines=9> */
.L_x_3786:
        /* <DEDUP_REMOVED lines=25> */
.L_x_3663:
[----:B------:R-:W4:Y:S04]  /*bbb0*/  LDL R7, [R1+0x4] ;  /* 0x0000040001077983 */ /* 0x000f280000100800 */
[----:B--23--:R-:W4:Y:S04]  /*bbc0*/  LDL R0, [R1+0x8] ;  /* 0x0000080001007983 */ /* 0x00cf280000100800 */
[----:B------:R-:W2:Y:S01]  /*bbd0*/  LDL R2, [R1+0x10] ;  /* 0x0000100001027983 */ /* 0x000ea20000100800 */
[----:B----4-:R-:W-:Y:S01]  /*bbe0*/  IMAD R0, R0, 0x8, R7 ;  /* 0x0000000800007824 */ /* 0x010fe200078e0207 */
[----:B--2---:R-:W-:-:S04]  /*bbf0*/  SHF.L.U32 R2, R2, 0x1f, RZ ;  /* 0x0000001f02027819 */ /* 0x004fc800000006ff */
[----:B------:R-:W2:Y:S02]  /*bc00*/  SYNCS.PHASECHK.TRANS64.TRYWAIT P0, [R0+URZ+0x28c40], R2 ;  /* 0x028c4002000075a7 */ /* 0x000ea4000800017f */
[----:B--2---:R-:W-:Y:S05]  /*bc10*/  @!P0 BRA `(.L_x_3664) ;  /* 0x0000005400e08947 */ /* 0x004fea0003800000 */
.L_x_3787:
        /* <DEDUP_REMOVED lines=11> */
.L_x_3665:
[----:B------:R-:W3:Y:S04]  /*bcd0*/  LDL R5, [R1+0x4] ;  /* 0x0000040001057983 */ /* 0x000ee80000100800 */
[----:B-1----:R-:W3:Y:S04]  /*bce0*/  LDL R4, [R1+0x8] ;  /* 0x0000080001047983 */ /* 0x002ee80000100800 */
[----:B------:R-:W4:Y:S04]  /*bcf0*/  LDL R6, [R1+0x40] ;  /* 0x0000400001067983 */ /* 0x000f280000100800 */
[----:B------:R-:W5:Y:S04]  /*bd00*/  LDL R3, [R1+0x1c] ;  /* 0x00001c0001037983 */ /* 0x000f680000100800 */
[----:B--2---:R-:W2:Y:S01]  /*bd10*/  LDL R2, [R1] ;  /* 0x0000000001027983 */ /* 0x004ea20000100800 */
[----:B------:R-:W-:Y:S01]  /*bd20*/  R2UR UR9, R0 ;  /* 0x00000000000972ca */ /* 0x000fe200000e0000 */
[----:B------:R-:W-:Y:S01]  /*bd30*/  UIADD3 UR6, UP0, UR38, 0x370, URZ ;  /* 0x0000037026067890 */ /* 0x000fe2000ff1e03f */
[----:B------:R-:W-:-:S02]  /*bd40*/  R2UR UR12, R18 ;  /* 0x00000000120c72ca */ /* 0x000fc400000e0000 */
[----:B------:R-:W-:Y:S01]  /*bd50*/  PLOP3.LUT P0, PT, PT, PT, PT, 0x80, 0x0 ;  /* 0x000000000000781c */ /* 0x000fe20003f0f070 */
[----:B------:R-:W-:-:S08]  /*bd60*/  UIADD3.X UR7, URZ, UR39, URZ, UP0, !UPT ;  /* 0x000000273f077290 */ /* 0x000fd000087fe43f */
[----:B------:R-:W-:Y:S01]  /*bd70*/  UIADD3 UR9, UR9, 0x28c30, URZ ;  /* 0x00028c3009097890 */ /* 0x000fe2000fffe03f */
[----:B------:R-:W-:Y:S01]  /*bd80*/  UMOV UR5, 0x14f00000 ;  /* 0x14f0000000057882 */ /* 0x000fe20000000000 */
[----:B------:R-:W-:Y:S01]  /*bd90*/  UMOV UR10, URZ ;  /* 0x0000003f000a7c82 */ /* 0x000fe20008000000 */
[----:B---3--:R-:W-:Y:S01]  /*bda0*/  IMAD R0, R4, 0x2000, R5 ;  /* 0x0000200004007824 */ /* 0x008fe200078e0205 */
[----:B----4-:R-:W-:-:S04]  /*bdb0*/  R2UR UR11, R6 ;  /* 0x00000000060b72ca */ /* 0x010fc800000e0000 */
[----:B------:R-:W-:Y:S02]  /*bdc0*/  R2UR UR8, R0 ;  /* 0x00000000000872ca */ /* 0x000fe400000e0000 */
[----:B-----5:R-:W-:Y:S02]  /*bdd0*/  R2UR UR4, R3 ;  /* 0x00000000030472ca */ /* 0x020fe400000e0000 */
[----:B--2---:R-:W-:Y:S02]  /*bde0*/  R2UR UR13, R2 ;  /* 0x00000000020d72ca */ /* 0x004fe400000e0000 */
[----:B------:R-:W-:-:S07]  /*bdf0*/  P2R R0, PR, RZ, 0x1 ;  /* 0x00000001ff007803 */ /* 0x000fce0000000000 */
[----:B------:R-:W-:Y:S02]  /*be00*/  UIADD3 UR8, UR8, 0x22400, URZ ;  /* 0x0002240008087890 */ /* 0x000fe4000fffe03f */
[----:B------:R-:W-:Y:S01]  /*be10*/  ULEA UR11, UR11, UR4, 0x6 ;  /* 0x000000040b0b7291 */ /* 0x000fe2000f8e303f */
[----:B------:R3:W-:Y:S02]  /*be20*/  STL [R1+0x18], R0 ;  /* 0x0000180001007387 */ /* 0x0007e40000100800 */
[----:B------:R-:W-:-:S06]  /*be30*/  UMOV UR4, 0x0 ;  /* 0x0000000000047882 */ /* 0x000fcc0000000000 */
[----:B------:R3:W-:Y:S01]  /*be40*/  UTMALDG.4D [UR8], [UR6], desc[UR4] ;  /* 0x00000408060075b4 */ /* 0x0007e20008019000 */
[----:B------:R-:W-:Y:S02]  /*be50*/  NOP ;  /* 0x0000000000007918 */ /* 0x000fe40000000000 */
.L_x_3661:
[----:B------:R-:W4:Y:S04]  /*be60*/  LDL R2, [R1+0x4] ;  /* 0x0000040001027983 */ /* 0x000f280000100800 */
[----:B------:R-:W2:Y:S04]  /*be70*/  LDL.LU R3, [R1+0x2c] ;  /* 0x00002c0001037983 */ /* 0x000ea80000300800 */
[----:B------:R-:W5:Y:S04]  /*be80*/  LDL.LU R5, [R1+0x20] ;  /* 0x0000200001057983 */ /* 0x000f680000300800 */
[----:B-1----:R-:W5:Y:S01]  /*be90*/  LDL.LU R4, [R1+0x34] ;  /* 0x0000340001047983 */ /* 0x002f620000300800 */
[----:B------:R-:W-:Y:S05]  /*bea0*/  WARPSYNC.ALL ;  /* 0x0000000000007948 */ /* 0x000fea0003800000 */
[----:B---3--:R-:W-:Y:S01]  /*beb0*/  ULDC.64 UR4, c[0x0][0x298] ;  /* 0x0000a60000047ab9 */ /* 0x008fe20000000a00 */
[----:B------:R-:W-:Y:S01]  /*bec0*/  ULDC.64 UR6, c[0x0][0xa00] ;  /* 0x0002800000067ab9 */ /* 0x000fe20000000a00 */
[----:B------:R-:W-:Y:S01]  /*bed0*/  BSSY B6, `(.L_x_3666) ;  /* 0x0000024000067945 */ /* 0x000fe20003800000 */
[----:B------:R-:W-:Y:S01]  /*bee0*/  BAR.SYNC.DEFER_BLOCKING 0x8, 0x100 ;  /* 0x0204000000007b1d */ /* 0x000fe20000010000 */
[----:B------:R-:W-:-:S04]  /*bef0*/  ISETP.NE.U32.AND P0, PT, RZ, UR6, PT ;  /* 0x00000006ff007c0c */ /* 0x000fc8000bf05070 */
[----:B------:R-:W-:Y:S01]  /*bf00*/  ISETP.NE.AND.EX P0, PT, RZ, UR7, PT, P0 ;  /* 0x00000007ff007c0c */ /* 0x000fe2000bf05300 */
[----:B----4-:R-:W-:Y:S01]  /*bf10*/  VIADD R2, R2, 0x20400 ;  /* 0x0002040002027836 */ /* 0x010fe20000000000 */
[----:B--2---:R-:W-:-:S04]  /*bf20*/  SHF.R.S32.HI R0, RZ, 0x1f, R3 ;  /* 0x0000001fff007819 */ /* 0x004fc80000011403 */
[----:B------:R-:W-:Y:S02]  /*bf30*/  LOP3.LUT P1, RZ, R2, 0x3ff, RZ, 0xc0, !PT ;  /* 0x000003ff02ff7812 */ /* 0x000fe4000782c0ff */
[----:B-----5:R-:W-:Y:S01]  /*bf40*/  SEL R5, R5, RZ, !P0 ;  /* 0x000000ff05057207 */ /* 0x020fe20004000000 */
[----:B------:R-:W-:Y:S01]  /*bf50*/  IMAD R0, R0, UR4, RZ ;  /* 0x0000000400007c24 */ /* 0x000fe2000f8e02ff */
[----:B------:R-:W-:-:S03]  /*bf60*/  SEL R4, R4, RZ, !P0 ;  /* 0x000000ff04047207 */ /* 0x000fc60004000000 */
        /* <DEDUP_REMOVED lines=22> */
[----:B0-----:R-:W-:Y:S02]  /*c0d0*/  IMAD.MOV.U32 R12, RZ, RZ, 0x1 ;  /* 0x00000001ff0c7424 */ /* 0x001fe400078e00ff */
[----:B------:R-:W-:-:S07]  /*c0e0*/  IMAD.MOV.U32 R13, RZ, RZ, RZ ;  /* 0x000000ffff0d7224 */ /* 0x000fce00078e00ff */
[----:B------:R-:W-:-:S07]  /*c0f0*/  LEPC R20, `(.L_x_3667) ;  /* 0x000000001014794e */ /* 0x000fce0000000000 */
[----:B-1----:R-:W-:Y:S05]  /*c100*/  CALL.ABS.NOINC R2 ;  /* 0x0000000002007343 */ /* 0x002fea0003c00000 */
.L_x_3667:
[----:B------:R-:W-:Y:S05]  /*c110*/  BSYNC B6 ;  /* 0x0000000000067941 */ /* 0x000fea0003800000 */
.L_x_3666:
[----:B--2---:R-:W2:Y:S01]  /*c120*/  LDL.LU R5, [R1+0x2c] ;  /* 0x00002c0001057983 */ /* 0x004ea20000300800 */
[----:B------:R-:W-:Y:S01]  /*c130*/  ULDC.64 UR4, c[0x0][0x2d8] ;  /* 0x0000b60000047ab9 */ /* 0x000fe20000000a00 */
[----:B------:R-:W1:Y:S01]  /*c140*/  LDC R7, c[0x0][0x448] ;  /* 0x00011200ff077b82 */ /* 0x000e620000000800 */
[----:B------:R-:W-:Y:S01]  /*c150*/  ULDC UR6, c[0x0][0x2b8] ;  /* 0x0000ae0000067ab9 */ /* 0x000fe20000000800 */
[----:B------:R-:W2:Y:S04]  /*c160*/  LDL.LU.64 R2, [R1+0x48] ;  /* 0x0000480001027983 */ /* 0x000ea80000300a00 */
[----:B------:R-:W3:Y:S04]  /*c170*/  LDL.LU R0, [R1+0x34] ;  /* 0x0000340001007983 */ /* 0x000ee80000300800 */
[----:B------:R-:W4:Y:S04]  /*c180*/  LDL.LU R6, [R1+0x54] ;  /* 0x0000540001067983 */ /* 0x000f280000300800 */
[----:B------:R-:W4:Y:S04]  /*c190*/  LDL.LU R4, [R1+0x20] ;  /* 0x0000200001047983 */ /* 0x000f280000300800 */
[----:B------:R0:W5:Y:S01]  /*c1a0*/  LDL R9, [R1+0x50] ;  /* 0x0000500001097983 */ /* 0x0001620000100800 */
[----:B-1----:R-:W-:Y:S01]  /*c1b0*/  ISETP.NE.AND P0, PT, R7, 0x1, PT ;  /* 0x000000010700780c */ /* 0x002fe20003f05270 */
[----:B------:R-:W1:Y:S02]  /*c1c0*/  S2R R8, SR_TID.X ;  /* 0x0000000000087919 */ /* 0x000e640000002100 */
[C---:B-1----:R-:W-:Y:S01]  /*c1d0*/  IMAD.SHL.U32 R10, R8.reuse, 0x8, RZ ;  /* 0x00000008080a7824 */ /* 0x042fe200078e00ff */
[----:B------:R-:W-:-:S04]  /*c1e0*/  LOP3.LUT R8, R8, 0x7f, RZ, 0xc0, !PT ;  /* 0x0000007f08087812 */ /* 0x000fc800078ec0ff */
[----:B------:R-:W-:Y:S02]  /*c1f0*/  LOP3.LUT R10, R10, 0x38, RZ, 0xc0, !PT ;  /* 0x000000380a0a7812 */ /* 0x000fe400078ec0ff */
[----:B------:R-:W-:Y:S01]  /*c200*/  SHF.R.U32.HI R8, RZ, 0x3, R8 ;  /* 0x00000003ff087819 */ /* 0x000fe20000011608 */
[----:B--2---:R-:W-:Y:S02]  /*c210*/  IMAD.MOV.U32 R3, RZ, RZ, R5 ;  /* 0x000000ffff037224 */ /* 0x004fe400078e0005 */
[----:B------:R-:W1:Y:S01]  /*c220*/  S2R R5, SR_TID.X ;  /* 0x0000000000057919 */ /* 0x000e620000002100 */
[----:B---3--:R-:W-:Y:S02]  /*c230*/  IMAD R0, R0, UR4, RZ ;  /* 0x0000000400007c24 */ /* 0x008fe4000f8e02ff */
[----:B------:R-:W-:-:S04]  /*c240*/  IMAD.WIDE.U32 R2, R18, UR4, R2 ;  /* 0x0000000412027c25 */ /* 0x000fc8000f8e0002 */
[----:B------:R-:W-:Y:S01]  /*c250*/  IMAD R0, R18, UR5, R0 ;  /* 0x0000000512007c24 */ /* 0x000fe2000f8e0200 */
[----:B------:R-:W-:-:S03]  /*c260*/  ULDC.64 UR4, c[0x0][0x2e0] ;  /* 0x0000b80000047ab9 */ /* 0x000fc60000000a00 */
[----:B------:R-:W-:Y:S02]  /*c270*/  IMAD.IADD R3, R3, 0x1, R0 ;  /* 0x0000000103037824 */ /* 0x000fe400078e0200 */
[----:B----4-:R-:W-:Y:S02]  /*c280*/  IMAD R0, R6, UR4, RZ ;  /* 0x0000000406007c24 */ /* 0x010fe4000f8e02ff */
[C---:B------:R-:W-:Y:S01]  /*c290*/  IMAD.WIDE.U32 R2, R4.reuse, UR4, R2 ;  /* 0x0000000404027c25 */ /* 0x040fe2000f8e0002 */
[----:B------:R-:W2:Y:S03]  /*c2a0*/  @P0 LDC R6, c[0x0][0x450] ;  /* 0x00011400ff060b82 */ /* 0x000ea60000000800 */
[----:B------:R-:W-:Y:S01]  /*c2b0*/  IMAD R0, R4, UR5, R0 ;  /* 0x0000000504007c24 */ /* 0x000fe2000f8e0200 */
[----:B------:R-:W-:Y:S01]  /*c2c0*/  ULDC.64 UR4, c[0x0][0x2d0] ;  /* 0x0000b40000047ab9 */ /* 0x000fe20000000a00 */
[----:B------:R-:W3:Y:S02]  /*c2d0*/  S2R R4, SR_TID.X ;  /* 0x0000000000047919 */ /* 0x000ee40000002100 */
[----:B------:R-:W-:Y:S01]  /*c2e0*/  IMAD.IADD R3, R3, 0x1, R0 ;  /* 0x0000000103037824 */ /* 0x000fe200078e0200 */
[----:B-1----:R-:W-:-:S04]  /*c2f0*/  LOP3.LUT R5, R5, 0x7f, RZ, 0xc0, !PT ;  /* 0x0000007f05057812 */ /* 0x002fc800078ec0ff */
[----:B------:R-:W-:Y:S01]  /*c300*/  SHF.R.U32.HI R5, RZ, 0x3, R5 ;  /* 0x00000003ff057819 */ /* 0x000fe20000011605 */
[----:B---3--:R-:W-:-:S05]  /*c310*/  IMAD.SHL.U32 R4, R4, 0x10, RZ ;  /* 0x0000001004047824 */ /* 0x008fca00078e00ff */
[----:B------:R-:W-:Y:S02]  /*c320*/  LOP3.LUT R4, R5, 0x70, R4, 0xf8, !PT ;  /* 0x0000007005047812 */ /* 0x000fe400078ef804 */
[----:B------:R-:W1:Y:S03]  /*c330*/  @P0 LDC R5, c[0x0][0x44c] ;  /* 0x00011300ff050b82 */ /* 0x000e660000000800 */
[----:B------:R-:W-:-:S04]  /*c340*/  IMAD R0, R17, 0x40, R4 ;  /* 0x0000004011007824 */ /* 0x000fc800078e0204 */
[----:B------:R-:W-:Y:S02]  /*c350*/  IMAD.MOV.U32 R4, RZ, RZ, R0 ;  /* 0x000000ffff047224 */ /* 0x000fe400078e0000 */
[----:B-1----:R-:W-:-:S05]  /*c360*/  @P0 IMAD.HI.U32 R5, R0, R5, RZ ;  /* 0x0000000500050227 */ /* 0x002fca00078e00ff */
[----:B--2---:R-:W-:-:S05]  /*c370*/  @P0 SHF.R.U32.HI R4, RZ, R6, R5 ;  /* 0x00000006ff040219 */ /* 0x004fca0000011605 */
        /* <DEDUP_REMOVED lines=8> */
[----:B------:R-:W-:-:S05]  /*c400*/  SHF.R.S32.HI R4, RZ, 0x1f, R0 ;  /* 0x0000001fff047819 */ /* 0x000fca0000011400 */
[----:B------:R-:W-:Y:S02]  /*c410*/  IMAD R6, R4, UR4, RZ ;  /* 0x0000000404067c24 */ /* 0x000fe4000f8e02ff */
[----:B------:R-:W-:-:S04]  /*c420*/  IMAD.WIDE.U32 R4, R0, UR4, R2 ;  /* 0x0000000400047c25 */ /* 0x000fc8000f8e0002 */
[----:B------:R-:W-:Y:S01]  /*c430*/  IMAD R0, R0, UR5, R6 ;  /* 0x0000000500007c24 */ /* 0x000fe2000f8e0206 */
[----:B------:R-:W-:Y:S02]  /*c440*/  ULDC.64 UR4, c[0x0][0x280] ;  /* 0x0000a00000047ab9 */ /* 0x000fe40000000a00 */
[----:B------:R-:W-:Y:S01]  /*c450*/  LEA R3, P1, R4, UR4, 0x1 ;  /* 0x0000000404037c11 */ /* 0x000fe2000f8208ff */
[----:B------:R-:W-:Y:S01]  /*c460*/  IMAD.IADD R0, R5, 0x1, R0 ;  /* 0x0000000105007824 */ /* 0x000fe200078e0200 */
[----:B------:R-:W-:Y:S01]  /*c470*/  UMOV UR4, 0xffffffff ;  /* 0xffffffff00047882 */ /* 0x000fe20000000000 */
[----:B------:R-:W-:-:S03]  /*c480*/  ISETP.GE.AND P0, PT, R10, UR6, PT ;  /* 0x000000060a007c0c */ /* 0x000fc6000bf06270 */
[----:B------:R-:W-:Y:S01]  /*c490*/  LEA.HI.X R2, R4, UR5, R0, 0x1, P1 ;  /* 0x0000000504027c11 */ /* 0x000fe200088f0c00 */
[----:B0-----:R-:W-:Y:S09]  /*c4a0*/  BRA.DIV UR4, `(.L_x_3668) ;  /* 0x0000004e04d07947 */ /* 0x001ff2000b800000 */
[----:B------:R-:W2:Y:S01]  /*c4b0*/  LDL.LU R5, [R1+0x38] ;  /* 0x0000380001057983 */ /* 0x000ea20000300800 */
        /* <DEDUP_REMOVED lines=11> */
[----:B-----5:R0:W-:Y:S02]  /*c570*/  @!P1 LDGSTS.E.BYPASS.LTC128B.128 [R9+0x20400], desc[UR40][R4.64], !P0 ;  /* 0x2040000004099fae */ /* 0x0201e4000c101d68 */
        /* <DEDUP_REMOVED lines=19> */
[----:B------:R0:W-:Y:S04]  /*c6b0*/  @!P1 LDGSTS.E.BYPASS.LTC128B.128 [R9+0x21400], desc[UR40][R4.64], !P0 ;  /* 0x2140000004099fae */ /* 0x0001e8000c101d68 */
[----:B01----:R0:W2:Y:S02]  /*c6c0*/  SHFL.IDX PT, R4, R2, 0x3, 0x181f ;  /* 0x00781f0002047f89 */ /* 0x0030a400000e0000 */
.L_x_3796:
[----:B------:R1:W5:Y:S01]  /*c6d0*/  LDL R8, [R1+0x4] ;  /* 0x0000040001087983 */ /* 0x0003620000100800 */
[----:B------:R-:W-:-:S05]  /*c6e0*/  VIADD R17, R17, 0x30 ;  /* 0x0000003011117836 */ /* 0x000fca0000000000 */
[----:B------:R-:W-:-:S13]  /*c6f0*/  ISETP.GE.AND P1, PT, R17, R0, PT ;  /* 0x000000001100720c */ /* 0x000fda0003f26270 */
[----:B0-----:R-:W-:-:S05]  /*c700*/  @!P1 LEA R2, P2, R10, R3, 0x1 ;  /* 0x000000030a029211 */ /* 0x001fca00078408ff */
[----:B--2---:R-:W-:-:S05]  /*c710*/  @!P1 IMAD.X R3, RZ, RZ, R4, P2 ;  /* 0x000000ffff039224 */ /* 0x004fca00010e0604 */
[----:B------:R-:W-:Y:S01]  /*c720*/  @!PT LDS RZ, [RZ] ;  /* 0x00000000fffff984 */ /* 0x000fe20000000800 */
[----:B------:R-:W-:Y:S01]  /*c730*/  @!PT LDS RZ, [RZ] ;  /* 0x00000000fffff984 */ /* 0x000fe20000000800 */
[----:B------:R-:W-:Y:S01]  /*c740*/  @!PT LDS RZ, [RZ] ;  /* 0x00000000fffff984 */ /* 0x000fe20000000800 */
[----:B------:R1:W-:Y:S01]  /*c750*/  @!P1 LDGSTS.E.BYPASS.LTC128B.128 [R9+0x21c00], desc[UR40][R2.64], !P0 ;  /* 0x21c0000002099fae */ /* 0x0003e2000c101d68 */
[----:B------:R-:W-:Y:S01]  /*c760*/  PLOP3.LUT P0, PT, PT, PT, PT, 0x80, 0x0 ;  /* 0x000000000000781c */ /* 0x000fe20003f0f070 */
[----:B------:R-:W-:-:S12]  /*c770*/  NOP ;  /* 0x0000000000007918 */ /* 0x000fd80000000000 */
.L_x_3669:
[----:B-1----:R-:W2:Y:S01]  /*c780*/  LDL R2, [R1+0x4] ;  /* 0x0000040001027983 */ /* 0x002ea20000100800 */
        /* <DEDUP_REMOVED lines=18> */
.L_x_3797:
[----:B------:R-:W-:Y:S05]  /*c8b0*/  BSYNC B0 ;  /* 0x0000000000007941 */ /* 0x000fea0003800000 */
.L_x_3670:
[----:B0-----:R-:W2:Y:S01]  /*c8c0*/  LDL R2, [R1+0x18] ;  /* 0x0000180001027983 */ /* 0x001ea20000100800 */
[----:B------:R-:W-:Y:S01]  /*c8d0*/  BSSY B0, `(.L_x_3672) ;  /* 0x00000a3000007945 */ /* 0x000fe20003800000 */
[----:B--2---:R-:W-:-:S13]  /*c8e0*/  ISETP.NE.AND P0, PT, R2, RZ, PT ;  /* 0x000000ff0200720c */ /* 0x004fda0003f05270 */
[----:B------:R-:W-:Y:S05]  /*c8f0*/  @!P0 BRA `(.L_x_3673) ;  /* 0x0000000800808947 */ /* 0x000fea0003800000 */
[----:B------:R-:W2:Y:S04]  /*c900*/  LDL R3, [R1+0x4] ;  /* 0x0000040001037983 */ /* 0x000ea80000100800 */
[----:B------:R-:W3:Y:S01]  /*c910*/  LDL R4, [R1+0x10] ;  /* 0x0000100001047983 */ /* 0x000ee20000100800 */
[----:B------:R-:W0:Y:S01]  /*c920*/  S2R R2, SR_TID.X ;  /* 0x0000000000027919 */ /* 0x000e220000002100 */
[----:B--2---:R-:W-:Y:S02]  /*c930*/  IMAD.MOV.U32 R5, RZ, RZ, R3 ;  /* 0x000000ffff057224 */ /* 0x004fe400078e0003 */
[----:B------:R-:W2:Y:S01]  /*c940*/  LDL R3, [R1+0x8] ;  /* 0x0000080001037983 */ /* 0x000ea20000100800 */
[----:B---3--:R-:W-:Y:S01]  /*c950*/  SHF.L.U32 R0, R4, 0x1f, RZ ;  /* 0x0000001f04007819 */ /* 0x008fe200000006ff */
[----:B------:R-:W-:Y:S01]  /*c960*/  BSSY B1, `(.L_x_3674) ;  /* 0x0000006000017945 */ /* 0x000fe20003800000 */
[----:B0-----:R-:W-:-:S04]  /*c970*/  LOP3.LUT R2, R2, 0x7f, RZ, 0xc0, !PT ;  /* 0x0000007f02027812 */ /* 0x001fc800078ec0ff */
[----:B------:R-:W-:Y:S01]  /*c980*/  ISETP.NE.AND P1, PT, R2, RZ, PT ;  /* 0x000000ff0200720c */ /* 0x000fe20003f25270 */
[----:B--2---:R-:W-:-:S04]  /*c990*/  IMAD R3, R3, 0x8, R5 ;  /* 0x0000000803037824 */ /* 0x004fc800078e0205 */
[----:B------:R-:W0:Y:S02]  /*c9a0*/  SYNCS.PHASECHK.TRANS64.TRYWAIT P0, [R3+URZ+0x28c60], R0 ;  /* 0x028c6000030075a7 */ /* 0x000e24000800017f */
[----:B0-----:R-:W-:Y:S06]  /*c9b0*/  @!P0 BRA `(.L_x_3675) ;  /* 0x0000004c00ec8947 */ /* 0x001fec0003800000 */
.L_x_3798:
[----:B------:R-:W-:Y:S05]  /*c9c0*/  BSYNC B1 ;  /* 0x0000000000017941 */ /* 0x000fea0003800000 */
.L_x_3674:
        /* <DEDUP_REMOVED lines=9> */
.L_x_3677:
[----:B------:R-:W-:Y:S05]  /*ca60*/  BSYNC B1 ;  /* 0x0000000000017941 */ /* 0x000fea0003800000 */
.L_x_3676:
[----:B------:R-:W2:Y:S04]  /*ca70*/  LDL R5, [R1+0x4] ;  /* 0x0000040001057983 */ /* 0x000ea80000100800 */
[----:B------:R-:W2:Y:S04]  /*ca80*/  LDL R2, [R1+0x8] ;  /* 0x0000080001027983 */ /* 0x000ea80000100800 */
[----:B------:R-:W3:Y:S04]  /*ca90*/  LDL R4, [R1+0x1c] ;  /* 0x00001c0001047983 */ /* 0x000ee80000100800 */
[----:B0-----:R-:W3:Y:S01]  /*caa0*/  LDL R0, [R1+0x40] ;  /* 0x0000400001007983 */ /* 0x001ee20000100800 */
[----:B------:R-:W-:Y:S01]  /*cab0*/  UIADD3 UR4, UP0, UR38, 0x470, URZ ;  /* 0x0000047026047890 */ /* 0x000fe2000ff1e03f */
[----:B------:R-:W-:Y:S01]  /*cac0*/  VIADD R3, R3, 0x28c50 ;  /* 0x00028c5003037836 */ /* 0x000fe20000000000 */
[----:B------:R-:W-:Y:S01]  /*cad0*/  PLOP3.LUT P0, PT, PT, PT, PT, 0x80, 0x0 ;  /* 0x000000000000781c */ /* 0x000fe20003f0f070 */
[----:B------:R-:W-:Y:S01]  /*cae0*/  UMOV UR6, 0x0 ;  /* 0x0000000000067882 */ /* 0x000fe20000000000 */
[----:B------:R-:W-:Y:S01]  /*caf0*/  UIADD3.X UR5, URZ, UR39, URZ, UP0, !UPT ;  /* 0x000000273f057290 */ /* 0x000fe200087fe43f */
[----:B------:R-:W-:Y:S01]  /*cb00*/  UMOV UR7, 0x14f00000 ;  /* 0x14f0000000077882 */ /* 0x000fe20000000000 */
[----:B------:R-:W-:Y:S01]  /*cb10*/  UMOV UR10, URZ ;  /* 0x0000003f000a7c82 */ /* 0x000fe20008000000 */
[----:B--2---:R-:W-:-:S02]  /*cb20*/  IMAD R2, R2, 0x10000, R5 ;  /* 0x0001000002027824 */ /* 0x004fc400078e0205 */
[----:B---3--:R-:W-:Y:S02]  /*cb30*/  IMAD R0, R0, 0x40, R4 ;  /* 0x0000004000007824 */ /* 0x008fe400078e0204 */
[----:B------:R-:W-:-:S07]  /*cb40*/  VIADD R4, R2, 0x400 ;  /* 0x0000040002047836 */ /* 0x000fce0000000000 */
.L_x_3678:
        /* <DEDUP_REMOVED lines=16> */
.L_x_3679:
        /* <DEDUP_REMOVED lines=16> */
.L_x_3680:
        /* <DEDUP_REMOVED lines=16> */
.L_x_3681:
        /* <DEDUP_REMOVED lines=16> */
.L_x_3682:
        /* <DEDUP_REMOVED lines=16> */
.L_x_3683:
        /* <DEDUP_REMOVED lines=16> */
.L_x_3684:
        /* <DEDUP_REMOVED lines=16> */
.L_x_3685:
        /* <DEDUP_REMOVED lines=11> */
.L_x_3673:
[----:B------:R-:W-:Y:S05]  /*d300*/  BSYNC B0 ;  /* 0x0000000000007941 */ /* 0x000fea0003800000 */
.L_x_3672:
[----:B------:R-:W2:Y:S01]  /*d310*/  LDL.LU R4, [R1+0x30] ;  /* 0x0000300001047983 */ /* 0x000ea20000300800 */
        /* <DEDUP_REMOVED lines=14> */
[----:B------:R-:W3:Y:S04]  /*d400*/  LDL.LU R4, [R1+0x8] ;  /* 0x0000080001047983 */ /* 0x000ee80000300800 */
[----:B------:R-:W4:Y:S01]  /*d410*/  LDL.LU R7, [R1+0x10] ;  /* 0x0000100001077983 */ /* 0x000f220000300800 */
[----:B------:R-:W-:Y:S01]  /*d420*/  BSSY B1, `(.L_x_3690) ;  /* 0x00000e5000017945 */ /* 0x000fe20003800000 */
[----:B--2---:R-:W-:Y:S01]  /*d430*/  ISETP.NE.AND P2, PT, R5, RZ, PT ;  /* 0x000000ff0500720c */ /* 0x004fe20003f45270 */
[----:B---3--:R-:W-:-:S05]  /*d440*/  VIADD R2, R4, 0x1 ;  /* 0x0000000104027836 */ /* 0x008fca0000000000 */
[----:B------:R-:W-:-:S04]  /*d450*/  ISETP.NE.AND P0, PT, R2, 0x2, PT ;  /* 0x000000020200780c */ /* 0x000fc80003f05270 */
[----:B------:R-:W-:Y:S02]  /*d460*/  SEL R3, RZ, 0x1, P0 ;  /* 0x00000001ff037807 */ /* 0x000fe40000000000 */
[----:B-----5:R-:W-:Y:S02]  /*d470*/  SEL R8, R2, RZ, P0 ;  /* 0x000000ff02087207 */ /* 0x020fe40000000000 */
[----:B----4-:R-:W-:-:S05]  /*d480*/  LOP3.LUT R7, R7, R3, RZ, 0x3c, !PT ;  /* 0x0000000307077212 */ /* 0x010fca00078e3cff */
[----:B------:R0:W-:Y:S04]  /*d490*/  STL [R1+0x10], R7 ;  /* 0x0000100701007387 */ /* 0x0001e80000100800 */
[----:B------:R0:W-:Y:S01]  /*d4a0*/  STL [R1+0x8], R8 ;  /* 0x0000080801007387 */ /* 0x0001e20000100800 */
[----:B------:R-:W-:Y:S05]  /*d4b0*/  @!P2 BRA `(.L_x_3691) ;  /* 0x0000000c006ca947 */ /* 0x000fea0003800000 */
[----:B------:R-:W-:Y:S02]  /*d4c0*/  ULDC.64 UR4, c[0x0][0x418] ;  /* 0x0001060000047ab9 */ /* 0x000fe40000000a00 */
[----:B------:R-:W-:-:S04]  /*d4d0*/  ISETP.NE.U32.AND P0, PT, RZ, UR4, PT ;  /* 0x00000004ff007c0c */ /* 0x000fc8000bf05070 */
[----:B------:R-:W-:-:S13]  /*d4e0*/  ISETP.NE.AND.EX P0, PT, RZ, UR5, PT, P0 ;  /* 0x00000005ff007c0c */ /* 0x000fda000bf05300 */
[----:B------:R-:W-:Y:S05]  /*d4f0*/  @!P0 BRA `(.L_x_3692) ;  /* 0x0000000000508947 */ /* 0x000fea0003800000 */
[----:B------:R-:W2:Y:S01]  /*d500*/  LDL R10, [R1+0x14] ;  /* 0x00001400010a7983 */ /* 0x000ea20000100800 */
[----:B------:R-:W1:Y:S01]  /*d510*/  LDC R5, c[0x0][0x43c] ;  /* 0x00010f00ff057b82 */ /* 0x000e620000000800 */
[----:B------:R-:W-:Y:S02]  /*d520*/  ULDC.64 UR6, c[0x0][0x428] ;  /* 0x00010a0000067ab9 */ /* 0x000fe40000000a00 */
[----:B------:R-:W3:Y:S01]  /*d530*/  LDL R9, [R1+0xc] ;  /* 0x00000c0001097983 */ /* 0x000ee20000100800 */
        /* <DEDUP_REMOVED lines=14> */
[----:B------:R-:W2:Y:S04]  /*d620*/  LDG.E R2, desc[UR40][R4.64] ;  /* 0x0000002804027981 */ /* 0x000ea8000c1e1900 */
[----:B--2---:R1:W-:Y:S02]  /*d630*/  STL [R1], R2 ;  /* 0x0000000201007387 */ /* 0x0043e40000100800 */
.L_x_3692:
[----:B-1----:R-:W2:Y:S01]  /*d640*/  LDL R2, [R1+0x4] ;  /* 0x0000040001027983 */ /* 0x002ea20000100800 */
[----:B------:R-:W1:Y:S02]  /*d650*/  S2R R3, SR_TID.X ;  /* 0x0000000000037919 */ /* 0x000e640000002100 */
[----:B-1----:R-:W-:Y:S01]  /*d660*/  LOP3.LUT R4, R3, 0x7f, RZ, 0xc0, !PT ;  /* 0x0000007f03047812 */ /* 0x002fe200078ec0ff */
[----:B------:R-:W-:Y:S03]  /*d670*/  BSSY B3, `(.L_x_3693) ;  /* 0x0000006000037945 */ /* 0x000fe60003800000 */
[----:B------:R-:W-:Y:S01]  /*d680*/  ISETP.NE.AND P1, PT, R4, RZ, PT ;  /* 0x000000ff0400720c */ /* 0x000fe20003f25270 */
[----:B--2---:R-:W-:Y:S01]  /*d690*/  IMAD R3, R8, 0x8, R2 ;  /* 0x0000000808037824 */ /* 0x004fe200078e0202 */
[----:B------:R-:W-:-:S04]  /*d6a0*/  SHF.L.U32 R2, R7, 0x1f, RZ ;  /* 0x0000001f07027819 */ /* 0x000fc800000006ff */
[----:B------:R-:W1:Y:S02]  /*d6b0*/  SYNCS.PHASECHK.TRANS64.TRYWAIT P0, [R3+URZ+0x28c40], R2 ;  /* 0x028c4002030075a7 */ /* 0x000e64000800017f */
[----:B-1----:R-:W-:Y:S05]  /*d6c0*/  @!P0 BRA `(.L_x_3694) ;  /* 0x0000004000bc8947 */ /* 0x002fea0003800000 */
.L_x_3799:
[----:B------:R-:W-:Y:S05]  /*d6d0*/  BSYNC B3 ;  /* 0x0000000000037941 */ /* 0x000fea0003800000 */
.L_x_3693:
[----:B------:R-:W-:Y:S04]  /*d6e0*/  BSSY B3, `(.L_x_3695) ;  /* 0x0000009000037945 */ /* 0x000fe80003800000 */
[----:B------:R-:W-:Y:S05]  /*d6f0*/  @P1 BRA `(.L_x_3696) ;  /* 0x00000000001c1947 */ /* 0x000fea0003800000 */
[----:B------:R-:W2:Y:S02]  /*d700*/  S2R R4, SR_TID.X ;  /* 0x0000000000047919 */ /* 0x000ea40000002100 */
[----:B--2---:R-:W-:Y:S01]  /*d710*/  LOP3.LUT R5, R4, 0x1f, RZ, 0xc0, !PT ;  /* 0x0000001f04057812 */ /* 0x004fe200078ec0ff */
[----:B------:R-:W-:-:S03]  /*d720*/  IMAD.MOV.U32 R4, RZ, RZ, 0x2000 ;  /* 0x00002000ff047424 */ /* 0x000fc600078e00ff */
[----:B------:R-:W-:Y:S01]  /*d730*/  ISETP.NE.AND P0, PT, R5, RZ, PT ;  /* 0x000000ff0500720c */ /* 0x000fe20003f05270 */
[----:B------:R2:W-:-:S12]  /*d740*/  SYNCS.ARRIVE.TRANS64 RZ, [R3+URZ+0x28c30], R4 ;  /* 0x028c300403ff79a7 */ /* 0x0005d8000800003f */
[----:B--2---:R-:W-:Y:S05]  /*d750*/  @!P0 BRA `(.L_x_3696) ;  /* 0x0000000000048947 */ /* 0x004fea0003800000 */
[----:B------:R-:W-:Y:S01]  /*d760*/  BPT.TRAP 0x1 ;  /* 0x000000040000795c */ /* 0x000fe20000300000 */
.L_x_3696:
[----:B------:R-:W-:Y:S05]  /*d770*/  BSYNC B3 ;  /* 0x0000000000037941 */ /* 0x000fea0003800000 */
.L_x_3695:
[----:B0-----:R-:W2:Y:S04]  /*d780*/  LDL R8, [R1+0x4] ;  /* 0x0000040001087983 */ /* 0x001ea80000100800 */
[----:B------:R-:W2:Y:S04]  /*d790*/  LDL R4, [R1+0x8] ;  /* 0x0000080001047983 */ /* 0x000ea80000100800 */
[----:B------:R-:W3:Y:S01]  /*d7a0*/  LDL R5, [R1+0x1c] ;  /* 0x00001c0001057983 */ /* 0x000ee20000100800 */
[----:B------:R-:W-:Y:S01]  /*d7b0*/  IMAD.MOV.U32 R7, RZ, RZ, RZ ;  /* 0x000000ffff077224 */ /* 0x000fe200078e00ff */
[----:B------:R-:W-:Y:S01]  /*d7c0*/  UIADD3 UR4, UP0, UR38, 0x370, URZ ;  /* 0x0000037026047890 */ /* 0x000fe2000ff1e03f */
[----:B------:R-:W-:Y:S01]  /*d7d0*/  PLOP3.LUT P0, PT, PT, PT, PT, 0x80, 0x0 ;  /* 0x000000000000781c */ /* 0x000fe20003f0f070 */
[----:B------:R-:W-:Y:S01]  /*d7e0*/  UMOV UR6, 0x0 ;  /* 0x0000000000067882 */ /* 0x000fe20000000000 */
[----:B------:R-:W-:Y:S01]  /*d7f0*/  UMOV UR7, 0x14f00000 ;  /* 0x14f0000000077882 */ /* 0x000fe20000000000 */
[----:B------:R-:W-:Y:S01]  /*d800*/  R2UR UR10, R7 ;  /* 0x00000000070a72ca */ /* 0x000fe200000e0000 */
[----:B------:R-:W-:Y:S01]  /*d810*/  UIADD3.X UR5, URZ, UR39, URZ, UP0, !UPT ;  /* 0x000000273f057290 */ /* 0x000fe200087fe43f */
[----:B--2---:R-:W-:-:S02]  /*d820*/  IMAD R4, R4, 0x2000, R8 ;  /* 0x0000200004047824 */ /* 0x004fc400078e0208 */
[----:B---3--:R-:W-:Y:S02]  /*d830*/  IMAD R0, R0, 0x40, R5 ;  /* 0x0000004000007824 */ /* 0x008fe400078e0205 */
[----:B------:R-:W-:Y:S02]  /*d840*/  VIADD R4, R4, 0x22400 ;  /* 0x0002240004047836 */ /* 0x000fe40000000000 */
[----:B------:R-:W-:-:S07]  /*d850*/  VIADD R5, R3, 0x28c30 ;  /* 0x00028c3003057836 */ /* 0x000fce0000000000 */
.L_x_3697:
        /* <DEDUP_REMOVED lines=11> */
[----:B------:R-:W0:Y:S01]  /*d910*/  SYNCS.PHASECHK.TRANS64.TRYWAIT P0, [R3+URZ+0x28c60], R2 ;  /* 0x028c6002030075a7 */ /* 0x000e22000800017f */
[----:B------:R-:W-:Y:S04]  /*d920*/  BSSY B3, `(.L_x_3698) ;  /* 0x0000002000037945 */ /* 0x000fe80003800000 */
[----:B0-----:R-:W-:Y:S05]  /*d930*/  @!P0 BRA `(.L_x_3699) ;  /* 0x0000004000348947 */ /* 0x001fea0003800000 */
.L_x_3800:
[----:B------:R-:W-:Y:S05]  /*d940*/  BSYNC B3 ;  /* 0x0000000000037941 */ /* 0x000fea0003800000 */
.L_x_3698:
        /* <DEDUP_REMOVED lines=11> */
.L_x_3701:
[----:B------:R-:W-:Y:S05]  /*da00*/  BSYNC B3 ;  /* 0x0000000000037941 */ /* 0x000fea0003800000 */
.L_x_3700:
[----:B------:R-:W2:Y:S04]  /*da10*/  LDL R4, [R1+0x4] ;  /* 0x0000040001047983 */ /* 0x000ea80000100800 */
[----:B01----:R-:W2:Y:S01]  /*da20*/  LDL R2, [R1+0x8] ;  /* 0x0000080001027983 */ /* 0x003ea20000100800 */
[----:B------:R-:W-:Y:S01]  /*da30*/  R2UR UR10, R7 ;  /* 0x00000000070a72ca */ /* 0x000fe200000e0000 */
[----:B------:R-:W-:Y:S01]  /*da40*/  UIADD3 UR4, UP0, UR38, 0x470, URZ ;  /* 0x0000047026047890 */ /* 0x000fe2000ff1e03f */
[----:B------:R-:W-:Y:S01]  /*da50*/  R2UR UR6, R8 ;  /* 0x00000000080672ca */ /* 0x000fe200000e0000 */
[----:B------:R-:W-:Y:S01]  /*da60*/  VIADD R3, R3, 0x28c50 ;  /* 0x00028c5003037836 */ /* 0x000fe20000000000 */
[----:B------:R-:W-:Y:S01]  /*da70*/  R2UR UR7, R9 ;  /* 0x00000000090772ca */ /* 0x000fe200000e0000 */
[----:B------:R-:W-:Y:S01]  /*da80*/  UIADD3.X UR5, URZ, UR39, URZ, UP0, !UPT ;  /* 0x000000273f057290 */ /* 0x000fe200087fe43f */
[----:B------:R-:W-:Y:S01]  /*da90*/  PLOP3.LUT P0, PT, PT, PT, PT, 0x80, 0x0 ;  /* 0x000000000000781c */ /* 0x000fe20003f0f070 */
[----:B--2---:R-:W-:-:S04]  /*daa0*/  IMAD R2, R2, 0x10000, R4 ;  /* 0x0001000002027824 */ /* 0x004fc800078e0204 */
[----:B------:R-:W-:-:S08]  /*dab0*/  VIADD R4, R2, 0x400 ;  /* 0x0000040002047836 */ /* 0x000fd00000000000 */
.L_x_3702:
        /* <DEDUP_REMOVED lines=13> */
[----:B------:R-:W-:Y:S01]  /*db90*/  R2UR UR7, R9 ;  /* 0x00000000090772ca */ /* 0x000fe200000e0000 */
[----:B------:R-:W-:Y:S01]  /*dba0*/  UMOV UR10, 0x40 ;  /* 0x00000040000a7882 */ /* 0x000fe20000000000 */
[----:B------:R-:W-:-:S13]  /*dbb0*/  PLOP3.LUT P0, PT, PT, PT, PT, 0x80, 0x0 ;  /* 0x000000000000781c */ /* 0x000fda0003f0f070 */
.L_x_3703:
        /* <DEDUP_REMOVED lines=16> */
.L_x_3704:
        /* <DEDUP_REMOVED lines=16> */
.L_x_3705:
        /* <DEDUP_REMOVED lines=16> */
.L_x_3706:
        /* <DEDUP_REMOVED lines=16> */
.L_x_3707:
        /* <DEDUP_REMOVED lines=16> */
.L_x_3708:
        /* <DEDUP_REMOVED lines=16> */
.L_x_3709:
        /* <DEDUP_REMOVED lines=10> */
[----:B-1----:R-:W-:Y:S05]  /*e260*/  @P0 BRA.U.ANY `(.L_x_3709) ;  /* 0xfffffffd00d40947 */ /* 0x002fea000393ffff */
.L_x_3691:
[----:B------:R-:W-:Y:S05]  /*e270*/  BSYNC B1 ;  /* 0x0000000000017941 */ /* 0x000fea0003800000 */
.L_x_3690:
[----:B------:R-:W2:Y:S02]  /*e280*/  LDL.LU R4, [R1+0x28] ;  /* 0x0000280001047983 */ /* 0x000ea40000300800 */
[----:B--2---:R-:W-:-:S07]  /*e290*/  VIADD R0, R4, 0xfffffffd ;  /* 0xfffffffd04007836 */ /* 0x004fce0000000000 */
.L_x_3689:
[----:B------:R-:W-:Y:S05]  /*e2a0*/  BSYNC B2 ;  /* 0x0000000000027941 */ /* 0x000fea0003800000 */
.L_x_3688:
[----:B------:R-:W2:Y:S01]  /*e2b0*/  LDL.LU R2, [R1+0x24] ;  /* 0x0000240001027983 */ /* 0x000ea20000300800 */
[----:B------:R-:W-:-:S05]  /*e2c0*/  IMAD.MOV R6, RZ, RZ, -R6 ;  /* 0x000000ffff067224 */ /* 0x000fca00078e0a06 */
[----:B--2---:R-:W-:-:S13]  /*e2d0*/  ISETP.NE.AND P0, PT, R2, R6, PT ;  /* 0x000000060200720c */ /* 0x004fda0003f05270 */
[----:B------:R-:W-:Y:S05]  /*e2e0*/  @!P0 BRA `(.L_x_3687) ;  /* 0x0000001c00488947 */ /* 0x000fea0003800000 */
.L_x_3750:
[----:B------:R-:W2:Y:S04]  /*e2f0*/  LDL R4, [R1+0x18] ;  /* 0x0000180001047983 */ /* 0x000ea80000100800 */
[----:B------:R-:W3:Y:S04]  /*e300*/  LDL.LU R3, [R1+0x8] ;  /* 0x0000080001037983 */ /* 0x000ee80000300800 */
[----:B------:R-:W4:Y:S01]  /*e310*/  LDL.LU R2, [R1+0x10] ;  /* 0x0000100001027983 */ /* 0x000f220000300800 */
[----:B------:R-:W-:Y:S05]  /*e320*/  YIELD ;  /* 0x0000000000007946 */ /* 0x000fea0003800000 */
[----:B------:R-:W-:Y:S01]  /*e330*/  BSSY B1, `(.L_x_3710) ;  /* 0x00000e2000017945 */ /* 0x000fe20003800000 */
[----:B--2---:R-:W-:Y:S01]  /*e340*/  ISETP.NE.AND P1, PT, R4, RZ, PT ;  /* 0x000000ff0400720c */ /* 0x004fe20003f25270 */
[----:B---3--:R-:W-:-:S05]  /*e350*/  VIADD R6, R3, 0x1 ;  /* 0x0000000103067836 */ /* 0x008fca0000000000 */
[----:B------:R-:W-:-:S04]  /*e360*/  ISETP.NE.AND P0, PT, R6, 0x2, PT ;  /* 0x000000020600780c */ /* 0x000fc80003f05270 */
[----:B0-----:R-:W-:Y:S02]  /*e370*/  SEL R7, RZ, 0x1, P0 ;  /* 0x00000001ff077807 */ /* 0x001fe40000000000 */
[----:B------:R-:W-:Y:S02]  /*e380*/  SEL R6, R6, RZ, P0 ;  /* 0x000000ff06067207 */ /* 0x000fe40000000000 */
[----:B----4-:R-:W-:Y:S01]  /*e390*/  LOP3.LUT R7, R2, R7, RZ, 0x3c, !PT ;  /* 0x0000000702077212 */ /* 0x010fe200078e3cff */
[----:B------:R-:W-:Y:S06]  /*e3a0*/  @!P1 BRA `(.L_x_3711) ;  /* 0x0000000c00689947 */ /* 0x000fec0003800000 */
[----:B------:R-:W-:Y:S01]  /*e3b0*/  ULDC.64 UR4, c[0x0][0x418] ;  /* 0x0001060000047ab9 */ /* 0x000fe20000000a00 */
[----:B-----5:R-:W-:Y:S01]  /*e3c0*/  IMAD.MOV.U32 R8, RZ, RZ, R0 ;  /* 0x000000ffff087224 */ /* 0x020fe200078e0000 */
        /* <DEDUP_REMOVED lines=23> */
.L_x_3712:
[----:B0-----:R-:W2:Y:S01]  /*e540*/  LDL R2, [R1+0x4] ;  /* 0x0000040001027983 */ /* 0x001ea20000100800 */
[----:B------:R-:W0:Y:S01]  /*e550*/  S2R R3, SR_TID.X ;  /* 0x0000000000037919 */ /* 0x000e220000002100 */
[----:B------:R-:W-:Y:S01]  /*e560*/  BSSY B2, `(.L_x_3713) ;  /* 0x0000007000027945 */ /* 0x000fe20003800000 */
[----:B0-----:R-:W-:-:S04]  /*e570*/  LOP3.LUT R3, R3, 0x7f, RZ, 0xc0, !PT ;  /* 0x0000007f03037812 */ /* 0x001fc800078ec0ff */
[----:B------:R-:W-:Y:S01]  /*e580*/  ISETP.NE.AND P1, PT, R3, RZ, PT ;  /* 0x000000ff0300720c */ /* 0x000fe20003f25270 */
[----:B--2---:R-:W-:Y:S01]  /*e590*/  IMAD R4, R6, 0x8, R2 ;  /* 0x0000000806047824 */ /* 0x004fe200078e0202 */
[----:B------:R-:W-:-:S04]  /*e5a0*/  SHF.L.U32 R2, R7, 0x1f, RZ ;  /* 0x0000001f07027819 */ /* 0x000fc800000006ff */
[----:B------:R-:W0:Y:S02]  /*e5b0*/  SYNCS.PHASECHK.TRANS64.TRYWAIT P0, [R4+URZ+0x28c40], R2 ;  /* 0x028c4002040075a7 */ /* 0x000e24000800017f */
[----:B0-----:R-:W-:Y:S05]  /*e5c0*/  @!P0 BRA `(.L_x_3714) ;  /* 0x0000003400248947 */ /* 0x001fea0003800000 */
.L_x_3801:
[----:B------:R-:W-:Y:S05]  /*e5d0*/  BSYNC B2 ;  /* 0x0000000000027941 */ /* 0x000fea0003800000 */
.L_x_3713:
[----:B------:R-:W-:Y:S04]  /*e5e0*/  BSSY B2, `(.L_x_3715) ;  /* 0x0000009000027945 */ /* 0x000fe80003800000 */
[----:B------:R-:W-:Y:S05]  /*e5f0*/  @P1 BRA `(.L_x_3716) ;  /* 0x00000000001c1947 */ /* 0x000fea0003800000 */
[----:B------:R-:W1:Y:S02]  /*e600*/  S2R R3, SR_TID.X ;  /* 0x0000000000037919 */ /* 0x000e640000002100 */
[----:B-1----:R-:W-:Y:S01]  /*e610*/  LOP3.LUT R5, R3, 0x1f, RZ, 0xc0, !PT ;  /* 0x0000001f03057812 */ /* 0x002fe200078ec0ff */
[----:B------:R-:W-:-:S03]  /*e620*/  IMAD.MOV.U32 R3, RZ, RZ, 0x2000 ;  /* 0x00002000ff037424 */ /* 0x000fc600078e00ff */
[----:B------:R-:W-:Y:S01]  /*e630*/  ISETP.NE.AND P0, PT, R5, RZ, PT ;  /* 0x000000ff0500720c */ /* 0x000fe20003f05270 */
[----:B------:R1:W-:-:S12]  /*e640*/  SYNCS.ARRIVE.TRANS64 RZ, [R4+URZ+0x28c30], R3 ;  /* 0x028c300304ff79a7 */ /* 0x0003d8000800003f */
[----:B-1----:R-:W-:Y:S05]  /*e650*/  @!P0 BRA `(.L_x_3716) ;  /* 0x0000000000048947 */ /* 0x002fea0003800000 */
[----:B------:R-:W-:Y:S01]  /*e660*/  BPT.TRAP 0x1 ;  /* 0x000000040000795c */ /* 0x000fe20000300000 */
.L_x_3716:
[----:B------:R-:W-:Y:S05]  /*e670*/  BSYNC B2 ;  /* 0x0000000000027941 */ /* 0x000fea0003800000 */
.L_x_3715:
        /* <DEDUP_REMOVED lines=13> */
.L_x_3717:
        /* <DEDUP_REMOVED lines=11> */
[----:B------:R-:W1:Y:S01]  /*e800*/  SYNCS.PHASECHK.TRANS64.TRYWAIT P0, [R4+URZ+0x28c60], R2 ;  /* 0x028c6002040075a7 */ /* 0x000e62000800017f */
[----:B------:R-:W-:Y:S04]  /*e810*/  BSSY B2, `(.L_x_3718) ;  /* 0x0000002000027945 */ /* 0x000fe80003800000 */
[----:B-1----:R-:W-:Y:S05]  /*e820*/  @!P0 BRA `(.L_x_3719) ;  /* 0x0000003000a08947 */ /* 0x002fea0003800000 */
.L_x_3802:
[----:B------:R-:W-:Y:S05]  /*e830*/  BSYNC B2 ;  /* 0x0000000000027941 */ /* 0x000fea0003800000 */
.L_x_3718:
[----:B------:R-:W-:Y:S01]  /*e840*/  BSSY B2, `(.L_x_3720) ;  /* 0x000000b000027945 */ /* 0x000fe20003800000 */
[----:B01----:R-:W-:Y:S02]  /*e850*/  IMAD.MOV.U32 R2, RZ, RZ, 0x0 ;  /* 0x00000000ff027424 */ /* 0x003fe400078e00ff */
[----:B------:R-:W-:Y:S01]  /*e860*/  IMAD.MOV.U32 R3, RZ, RZ, 0x14f00000 ;  /* 0x14f00000ff037424 */ /* 0x000fe200078e00ff */
[----:B------:R-:W-:Y:S06]  /*e870*/  @P1 BRA `(.L_x_3721) ;  /* 0x00000000001c1947 */ /* 0x000fec0003800000 */
[----:B------:R-:W0:Y:S02]  /*e880*/  S2R R5, SR_TID.X ;  /* 0x0000000000057919 */ /* 0x000e240000002100 */
[----:B0-----:R-:W-:Y:S01]  /*e890*/  LOP3.LUT R10, R5, 0x1f, RZ, 0xc0, !PT ;  /* 0x0000001f050a7812 */ /* 0x001fe200078ec0ff */
[----:B------:R-:W-:-:S03]  /*e8a0*/  IMAD.MOV.U32 R5, RZ, RZ, 0x10000 ;  /* 0x00010000ff057424 */ /* 0x000fc600078e00ff */
[----:B------:R-:W-:Y:S01]  /*e8b0*/  ISETP.NE.AND P0, PT, R10, RZ, PT ;  /* 0x000000ff0a00720c */ /* 0x000fe20003f05270 */
[----:B------:R0:W-:-:S12]  /*e8c0*/  SYNCS.ARRIVE.TRANS64 RZ, [R4+URZ+0x28c50], R5 ;  /* 0x028c500504ff79a7 */ /* 0x0001d8000800003f */
[----:B0-----:R-:W-:Y:S05]  /*e8d0*/  @!P0 BRA `(.L_x_3721) ;  /* 0x0000000000048947 */ /* 0x001fea0003800000 */
[----:B------:R-:W-:Y:S01]  /*e8e0*/  BPT.TRAP 0x1 ;  /* 0x000000040000795c */ /* 0x000fe20000300000 */
.L_x_3721:
[----:B------:R-:W-:Y:S05]  /*e8f0*/  BSYNC B2 ;  /* 0x0000000000027941 */ /* 0x000fea0003800000 */
.L_x_3720:
[----:B------:R-:W2:Y:S01]  /*e900*/  LDL R5, [R1+0x4] ;  /* 0x0000040001057983 */ /* 0x000ea20000100800 */
        /* <DEDUP_REMOVED lines=9> */
.L_x_3722:
        /* <DEDUP_REMOVED lines=16> */
.L_x_3723:
        /* <DEDUP_REMOVED lines=16> */
.L_x_3724:
        /* <DEDUP_REMOVED lines=16> */
.L_x_3725:
        /* <DEDUP_REMOVED lines=16> */
.L_x_3726:
        /* <DEDUP_REMOVED lines=16> */
.L_x_3727:
        /* <DEDUP_REMOVED lines=16> */
.L_x_3728:
        /* <DEDUP_REMOVED lines=16> */
.L_x_3729:
        /* <DEDUP_REMOVED lines=11> */
.L_x_3711:
[----:B------:R-:W-:Y:S05]  /*f150*/  BSYNC B1 ;  /* 0x0000000000017941 */ /* 0x000fea0003800000 */
.L_x_3710:
[----:B------:R-:W2:Y:S01]  /*f160*/  LDL R2, [R1+0x18] ;  /* 0x0000180001027983 */ /* 0x000ea20000100800 */
[----:B------:R-:W-:Y:S01]  /*f170*/  VIADD R6, R6, 0x1 ;  /* 0x0000000106067836 */ /* 0x000fe20000000000 */
[----:B------:R-:W-:Y:S04]  /*f180*/  BSSY B1, `(.L_x_3730) ;  /* 0x00000e5000017945 */ /* 0x000fe80003800000 */
[----:B------:R-:W-:-:S04]  /*f190*/  ISETP.NE.AND P0, PT, R6, 0x2, PT ;  /* 0x000000020600780c */ /* 0x000fc80003f05270 */
[----:B-----5:R-:W-:Y:S02]  /*f1a0*/  SEL R8, R6, RZ, P0 ;  /* 0x000000ff06087207 */ /* 0x020fe40000000000 */
[----:B--2---:R-:W-:Y:S02]  /*f1b0*/  ISETP.NE.AND P2, PT, R2, RZ, PT ;  /* 0x000000ff0200720c */ /* 0x004fe40003f45270 */
[----:B------:R-:W-:-:S04]  /*f1c0*/  SEL R2, RZ, 0x1, P0 ;  /* 0x00000001ff027807 */ /* 0x000fc80000000000 */
[----:B------:R-:W-:-:S05]  /*f1d0*/  LOP3.LUT R7, R7, R2, RZ, 0x3c, !PT ;  /* 0x0000000207077212 */ /* 0x000fca00078e3cff */
[----:B------:R0:W-:Y:S04]  /*f1e0*/  STL [R1+0x10], R7 ;  /* 0x0000100701007387 */ /* 0x0001e80000100800 */
[----:B------:R0:W-:Y:S01]  /*f1f0*/  STL [R1+0x8], R8 ;  /* 0x0000080801007387 */ /* 0x0001e20000100800 */
[----:B------:R-:W-:Y:S05]  /*f200*/  @!P2 BRA `(.L_x_3731) ;  /* 0x0000000c0070a947 */ /* 0x000fea0003800000 */
[----:B------:R-:W-:Y:S01]  /*f210*/  ULDC.64 UR4, c[0x0][0x418] ;  /* 0x0001060000047ab9 */ /* 0x000fe20000000a00 */
[----:B------:R-:W-:Y:S01]  /*f220*/  VIADD R6, R0, 0xffffffff ;  /* 0xffffffff00067836 */ /* 0x000fe20000000000 */
        /* <DEDUP_REMOVED lines=23> */
.L_x_3732:
[----:B-1----:R-:W2:Y:S01]  /*f3a0*/  LDL R2, [R1+0x4] ;  /* 0x0000040001027983 */ /* 0x002ea20000100800 */
[----:B------:R-:W1:Y:S01]  /*f3b0*/  S2R R3, SR_TID.X ;  /* 0x0000000000037919 */ /* 0x000e620000002100 */
[----:B------:R-:W-:Y:S01]  /*f3c0*/  BSSY B2, `(.L_x_3733) ;  /* 0x0000007000027945 */ /* 0x000fe20003800000 */
[----:B-1----:R-:W-:-:S04]  /*f3d0*/  LOP3.LUT R3, R3, 0x7f, RZ, 0xc0, !PT ;  /* 0x0000007f03037812 */ /* 0x002fc800078ec0ff */
[----:B------:R-:W-:Y:S01]  /*f3e0*/  ISETP.NE.AND P1, PT, R3, RZ, PT ;  /* 0x000000ff0300720c */ /* 0x000fe20003f25270 */
[----:B--2---:R-:W-:Y:S01]  /*f3f0*/  IMAD R4, R8, 0x8, R2 ;  /* 0x0000000808047824 */ /* 0x004fe200078e0202 */
[----:B------:R-:W-:-:S04]  /*f400*/  SHF.L.U32 R2, R7, 0x1f, RZ ;  /* 0x0000001f07027819 */ /* 0x000fc800000006ff */
[----:B------:R-:W1:Y:S02]  /*f410*/  SYNCS.PHASECHK.TRANS64.TRYWAIT P0, [R4+URZ+0x28c40], R2 ;  /* 0x028c4002040075a7 */ /* 0x000e64000800017f */
[----:B-1----:R-:W-:Y:S05]  /*f420*/  @!P0 BRA `(.L_x_3734) ;  /* 0x0000002400b48947 */ /* 0x002fea0003800000 */
.L_x_3803:
[----:B------:R-:W-:Y:S05]  /*f430*/  BSYNC B2 ;  /* 0x0000000000027941 */ /* 0x000fea0003800000 */
.L_x_3733:
        /* <DEDUP_REMOVED lines=9> */
.L_x_3736:
[----:B------:R-:W-:Y:S05]  /*f4d0*/  BSYNC B2 ;  /* 0x0000000000027941 */ /* 0x000fea0003800000 */
.L_x_3735:
        /* <DEDUP_REMOVED lines=14> */
.L_x_3737:
        /* <DEDUP_REMOVED lines=14> */
.L_x_3804:
[----:B------:R-:W-:Y:S05]  /*f6a0*/  BSYNC B2 ;  /* 0x0000000000027941 */ /* 0x000fea0003800000 */
.L_x_3738:
        /* <DEDUP_REMOVED lines=11> */
.L_x_3741:
[----:B------:R-:W-:Y:S05]  /*f760*/  BSYNC B2 ;  /* 0x0000000000027941 */ /* 0x000fea0003800000 */
.L_x_3740:
[----:B------:R-:W2:Y:S04]  /*f770*/  LDL R8, [R1+0x4] ;  /* 0x0000040001087983 */ /* 0x000ea80000100800 */
        /* <DEDUP_REMOVED lines=10> */
.L_x_3742:
        /* <DEDUP_REMOVED lines=16> */
.L_x_3743:
        /* <DEDUP_REMOVED lines=16> */
.L_x_3744:
        /* <DEDUP_REMOVED lines=16> */
.L_x_3745:
        /* <DEDUP_REMOVED lines=16> */
.L_x_3746:
        /* <DEDUP_REMOVED lines=16> */
.L_x_3747:
        /* <DEDUP_REMOVED lines=16> */
.L_x_3748:
        /* <DEDUP_REMOVED lines=16> */
.L_x_3749:
        /* <DEDUP_REMOVED lines=11> */
.L_x_3731:
[----:B------:R-:W-:Y:S05]  /*ffd0*/  BSYNC B1 ;  /* 0x0000000000017941 */ /* 0x000fea0003800000 */
.L_x_3730:
[C---:B------:R-:W-:Y:S01]  /*ffe0*/  ISETP.GT.AND P0, PT, R0.reuse, 0x1, PT ;  /* 0x000000010000780c */ /* 0x040fe20003f04270 */
[----:B------:R-:W-:-:S12]  /*fff0*/  VIADD R0, R0, 0xfffffffe ;  /* 0xfffffffe00007836 */ /* 0x000fd80000000000 */
[----:B------:R-:W-:Y:S05]  /*10000*/  @P0 BRA `(.L_x_3750) ;  /* 0xffffffe000b80947 */ /* 0x000fea000383ffff */
.L_x_3687:
[----:B------:R-:W-:Y:S05]  /*10010*/  BSYNC B0 ;  /* 0x0000000000007941 */ /* 0x000fea0003800000 */
.L_x_3686:
[----:B------:R-:W2:Y:S04]  /*10020*/  LDL.LU R4, [R1+0x8] ;  /* 0x0000080001047983 */ /* 0x000ea80000300800 */
[----:B------:R-:W3:Y:S01]  /*10030*/  LDL.LU R3, [R1+0x10] ;  /* 0x0000100001037983 */ /* 0x000ee20000300800 */
[----:B------:R-:W1:Y:S01]  /*10040*/  S2R R2, SR_TID.X ;  /* 0x0000000000027919 */ /* 0x000e620000002100 */
[----:B------:R-:W-:Y:S01]  /*10050*/  BSSY B0, `(.L_x_3751) ;  /* 0x0000015000007945 */ /* 0x000fe20003800000 */
[----:B-1----:R-:W-:-:S04]  /*10060*/  LOP3.LUT R2, R2, 0x7f, RZ, 0xc0, !PT ;  /* 0x0000007f02027812 */ /* 0x002fc800078ec0ff */
[----:B------:R-:W-:Y:S01]  /*10070*/  ISETP.NE.AND P1, PT, R2, RZ, PT ;  /* 0x000000ff0200720c */ /* 0x000fe20003f25270 */
[----:B--2---:R-:W-:-:S05]  /*10080*/  VIADD R0, R4, 0x1 ;  /* 0x0000000104007836 */ /* 0x004fca0000000000 */
[----:B------:R-:W-:-:S04]  /*10090*/  ISETP.NE.AND P0, PT, R0, 0x2, PT ;  /* 0x000000020000780c */ /* 0x000fc80003f05270 */
[----:B------:R-:W-:-:S04]  /*100a0*/  SEL R2, RZ, 0x1, P0 ;  /* 0x00000001ff027807 */ /* 0x000fc80000000000 */
[----:B---3--:R-:W-:-:S05]  /*100b0*/  LOP3.LUT R3, R3, R2, RZ, 0x3c, !PT ;  /* 0x0000000203037212 */ /* 0x008fca00078e3cff */
[----:B------:R1:W-:Y:S01]  /*100c0*/  STL [R1+0x10], R3 ;  /* 0x0000100301007387 */ /* 0x0003e20000100800 */
[----:B------:R-:W-:Y:S05]  /*100d0*/  @P1 BRA `(.L_x_3752) ;  /* 0x0000000000301947 */ /* 0x000fea0003800000 */
[----:B------:R-:W2:Y:S01]  /*100e0*/  S2R R5, SR_LANEID ;  /* 0x0000000000057919 */ /* 0x000ea20000000000 */
[----:B------:R-:W-:Y:S01]  /*100f0*/  VOTEU.ANY UR4, UPT, PT ;  /* 0x0000000000047886 */ /* 0x000fe200038e0100 */
[----:B-1----:R-:W1:Y:S01]  /*10100*/  LDC.64 R2, c[0x0][0xc60] ;  /* 0x00031800ff027b82 */ /* 0x002e620000000a00 */
[----:B------:R-:W2:Y:S02]  /*10110*/  FLO.U32 R4, UR4 ;  /* 0x0000000400047d00 */ /* 0x000ea400080e0000 */
[----:B--2---:R-:W-:-:S06]  /*10120*/  ISETP.EQ.U32.AND P1, PT, R4, R5, PT ;  /* 0x000000050400720c */ /* 0x004fcc0003f22070 */
[----:B------:R-:W1:Y:S07]  /*10130*/  POPC R5, UR4 ;  /* 0x0000000400057d09 */ /* 0x000e6e0008000000 */
[----:B-1----:R-:W2:Y:S01]  /*10140*/  @P1 ATOMG.E.ADD.STRONG.GPU PT, R3, desc[UR40][R2.64], R5 ;  /* 0x00000005020319a8 */ /* 0x002ea200081ee1e8 */
[----:B------:R-:W1:Y:S02]  /*10150*/  S2R R6, SR_LTMASK ;  /* 0x0000000000067919 */ /* 0x000e640000003900 */
[----:B-1----:R-:W-:-:S04]  /*10160*/  LOP3.LUT R6, R6, UR4, RZ, 0xc0, !PT ;  /* 0x0000000406067c12 */ /* 0x002fc8000f8ec0ff */
[----:B0-----:R-:W0:Y:S01]  /*10170*/  POPC R7, R6 ;  /* 0x0000000600077309 */ /* 0x001e220000000000 */
[----:B--2---:R-:W0:Y:S02]  /*10180*/  SHFL.IDX PT, R4, R3, R4, 0x1f ;  /* 0x00001f0403047589 */ /* 0x004e2400000e0000 */
[----:B0-----:R-:W-:-:S07]  /*10190*/  IADD3 R16, R4, UR37, R7 ;  /* 0x0000002504107c10 */ /* 0x001fce000fffe007 */
.L_x_3752:
[----:B------:R-:W-:Y:S05]  /*101a0*/  BSYNC B0 ;  /* 0x0000000000007941 */ /* 0x000fea0003800000 */
.L_x_3751:
[----:B------:R-:W-:-:S05]  /*101b0*/  SEL R0, R0, RZ, P0 ;  /* 0x000000ff00007207 */ /* 0x000fca0000000000 */
[----:B------:R2:W-:Y:S02]  /*101c0*/  STL [R1+0x8], R0 ;  /* 0x0000080001007387 */ /* 0x0005e40000100800 */
.L_x_3654:
[----:B------:R-:W-:Y:S05]  /*101d0*/  BSYNC B7 ;  /* 0x0000000000077941 */ /* 0x000fea0003800000 */
.L_x_3652:
[----:B--2---:R-:W2:Y:S02]  /*101e0*/  LDL R0, [R1+0x58] ;  /* 0x0000580001007983 */ /* 0x004ea40000100800 */
[----:B--2---:R-:W-:-:S13]  /*101f0*/  ISETP.NE.AND P0, PT, R0, RZ, PT ;  /* 0x000000ff0000720c */ /* 0x004fda0003f05270 */
[----:B------:R-:W-:Y:S05]  /*10200*/  @!P0 BRA `(.L_x_3753) ;  /* 0x0000000000288947 */ /* 0x000fea0003800000 */
[----:B------:R-:W-:Y:S05]  /*10210*/  WARPSYNC.ALL ;  /* 0x0000000000007948 */ /* 0x000fea0003800000 */
[----:B------:R-:W2:Y:S08]  /*10220*/  S2UR UR5, SR_CgaCtaId ;  /* 0x00000000000579c3 */ /* 0x000eb00000008800 */
[----:B------:R-:W-:Y:S06]  /*10230*/  BAR.SYNC.DEFER_BLOCKING 0x5, 0x180 ;  /* 0x0146000000007b1d */ /* 0x000fec0000010000 */
[----:B------:R-:W-:-:S02]  /*10240*/  UMOV UR4, 0x400 ;  /* 0x0000040000047882 */ /* 0x000fc40000000000 */
[----:B--2---:R-:W-:-:S06]  /*10250*/  ULEA UR4, UR5, UR4, 0x18 ;  /* 0x0000000405047291 */ /* 0x004fcc000f8ec03f */
[----:B------:R-:W-:-:S05]  /*10260*/  IMAD.U32 R0, RZ, RZ, UR4 ;  /* 0x00000004ff007e24 */ /* 0x000fca000f8e00ff */
[----:B------:R3:W4:Y:S04]  /*10270*/  LDS.128 R16, [R0+0x28cd0] ;  /* 0x028cd00000107984 */ /* 0x0007280000000c00 */
[----:B------:R3:W-:Y:S01]  /*10280*/  STL [R1+0x4], R0 ;  /* 0x0000040001007387 */ /* 0x0007e20000100800 */
[----:B------:R-:W-:Y:S06]  /*10290*/  BAR.ARV 0x4, 0x180 ;  /* 0x0106000000007b1d */ /* 0x000fec0000002000 */
[----:B------:R-:W-:Y:S05]  /*102a0*/  BRA `(.L_x_3754) ;  /* 0x0000000800487947 */ /* 0x000fea0003800000 */
.L_x_3753:
[----:B------:R-:W2:Y:S01]  /*102b0*/  S2R R0, SR_TID.X ;  /* 0x0000000000007919 */ /* 0x000ea20000002100 */
[----:B------:R-:W-:Y:S01]  /*102c0*/  UMOV UR4, 0xffffffff ;  /* 0xffffffff00047882 */ /* 0x000fe20000000000 */
[----:B--2---:R-:W-:-:S04]  /*102d0*/  LOP3.LUT R6, R0, 0x1f, RZ, 0xc0, !PT ;  /* 0x0000001f00067812 */ /* 0x004fc800078ec0ff */
[----:B------:R-:W-:Y:S01]  /*102e0*/  ISETP.NE.AND P0, PT, R6, 0x1f, PT ;  /* 0x0000001f0600780c */ /* 0x000fe20003f05270 */
[----:B------:R-:W-:-:S12]  /*102f0*/  BRA.DIV UR4, `(.L_x_3755) ;  /* 0x0000001a04287947 */ /* 0x000fd8000b800000 */
[----:B------:R-:W-:Y:S01]  /*10300*/  IMAD.IADD R5, R19, 0x1, R6 ;  /* 0x0000000113057824 */ /* 0x000fe200078e0206 */
[----:B------:R-:W-:-:S04]  /*10310*/  ULDC UR4, c[0x0][0xc3c] ;  /* 0x00030f0000047ab9 */ /* 0x000fc80000000800 */
[----:B------:R-:W-:-:S13]  /*10320*/  ISETP.GE.OR P1, PT, R5, UR4, !P0 ;  /* 0x0000000405007c0c */ /* 0x000fda000c726670 */
[----:B-1----:R-:W1:Y:S02]  /*10330*/  @!P1 LDC.64 R2, c[0x0][0xc80] ;  /* 0x00032000ff029b82 */ /* 0x002e640000000a00 */
[----:B-1----:R-:W-:-:S06]  /*10340*/  @!P1 IMAD.WIDE R2, R5, 0x4, R2 ;  /* 0x0000000405029825 */ /* 0x002fcc00078e0202 */
[----:B------:R1:W2:Y:S01]  /*10350*/  @!P1 LDG.E R3, desc[UR40][R2.64] ;  /* 0x0000002802039981 */ /* 0x0002a2000c1e1900 */
[C---:B------:R-:W-:Y:S02]  /*10360*/  ISETP.GE.U32.AND P2, PT, R6.reuse, 0x2, PT ;  /* 0x000000020600780c */ /* 0x040fe40003f46070 */
[C---:B------:R-:W-:Y:S01]  /*10370*/  ISETP.GE.U32.AND P3, PT, R6.reuse, 0x4, PT ;  /* 0x000000040600780c */ /* 0x040fe20003f66070 */
[----:B------:R-:W-:Y:S01]  /*10380*/  SHFL.IDX PT, R0, R16, RZ, 0x1f ;  /* 0x00001fff10007589 */ /* 0x000fe200000e0000 */
[C---:B------:R-:W-:Y:S02]  /*10390*/  ISETP.GE.U32.AND P4, PT, R6.reuse, 0x8, PT ;  /* 0x000000080600780c */ /* 0x040fe40003f86070 */
[C---:B------:R-:W-:Y:S01]  /*103a0*/  ISETP.GE.U32.AND P5, PT, R6.reuse, 0x10, PT ;  /* 0x000000100600780c */ /* 0x040fe20003fa6070 */
[----:B------:R-:W-:Y:S01]  /*103b0*/  SHFL.IDX PT, R4, R16, 0x1, 0x1f ;  /* 0x00201f0010047f89 */ /* 0x000fe200000e0000 */
[----:B-1----:R-:W-:Y:S02]  /*103c0*/  IMAD.MOV.U32 R2, RZ, RZ, RZ ;  /* 0x000000ffff027224 */ /* 0x002fe400078e00ff */
[----:B--2---:R-:W-:Y:S01]  /*103d0*/  @!P1 IMAD.MOV.U32 R2, RZ, RZ, R3 ;  /* 0x000000ffff029224 */ /* 0x004fe200078e0003 */
[----:B------:R-:W-:-:S04]  /*103e0*/  ISETP.NE.AND P1, PT, R6, RZ, PT ;  /* 0x000000ff0600720c */ /* 0x000fc80003f25270 */
        /* <DEDUP_REMOVED lines=16> */
.L_x_3814:
[----:B------:R-:W-:Y:S02]  /*104f0*/  ULDC UR4, c[0x0][0xc38] ;  /* 0x00030e0000047ab9 */ /* 0x000fe40000000800 */
[----:B------:R-:W-:-:S04]  /*10500*/  IMAD.U32 R16, RZ, RZ, UR4 ;  /* 0x00000004ff107e24 */ /* 0x000fc8000f8e00ff */
[----:B--2---:R-:W-:-:S04]  /*10510*/  IMAD R6, R14, R16, RZ ;  /* 0x000000100e067224 */ /* 0x004fc800078e02ff */
[----:B------:R-:W-:-:S05]  /*10520*/  IMAD.IADD R4, R4, 0x1, R6 ;  /* 0x0000000104047824 */ /* 0x000fca00078e0206 */
[----:B------:R-:W-:-:S13]  /*10530*/  ISETP.GT.AND P6, PT, R4, R0, PT ;  /* 0x000000000400720c */ /* 0x000fda0003fc4270 */
[----:B------:R-:W-:Y:S05]  /*10540*/  @P6 BRA `(.L_x_3756) ;  /* 0x00000000009c6947 */ /* 0x000fea0003800000 */
.L_x_3761:
[----:B------:R-:W2:Y:S01]  /*10550*/  LDC R6, c[0x0][0xc3c] ;  /* 0x00030f00ff067b82 */ /* 0x000ea20000000800 */
[----:B------:R-:W-:-:S05]  /*10560*/  VIADD R19, R19, 0x1f ;  /* 0x0000001f13137836 */ /* 0x000fca0000000000 */
[----:B--2---:R-:W-:-:S13]  /*10570*/  ISETP.GE.AND P6, PT, R19, R6, PT ;  /* 0x000000061300720c */ /* 0x004fda0003fc6270 */
[----:B------:R-:W-:Y:S05]  /*10580*/  @P6 BRA `(.L_x_3757) ;  /* 0x0000000400446947 */ /* 0x000fea0003800000 */
[----:B------:R-:W2:Y:S01]  /*10590*/  S2R R2, SR_TID.X ;  /* 0x0000000000027919 */ /* 0x000ea20000002100 */
[----:B------:R-:W-:Y:S01]  /*105a0*/  BSSY B0, `(.L_x_3758) ;  /* 0x0000009000007945 */ /* 0x000fe20003800000 */
[----:B--2---:R-:W-:-:S05]  /*105b0*/  LOP3.LUT R2, R2, 0x1f, RZ, 0xc0, !PT ;  /* 0x0000001f02027812 */ /* 0x004fca00078ec0ff */
[----:B------:R-:W-:Y:S02]  /*105c0*/  IMAD.IADD R5, R19, 0x1, R2 ;  /* 0x0000000113057824 */ /* 0x000fe400078e0202 */
[----:B------:R-:W-:-:S03]  /*105d0*/  IMAD.MOV.U32 R2, RZ, RZ, RZ ;  /* 0x000000ffff027224 */ /* 0x000fc600078e00ff */
[----:B------:R-:W-:-:S13]  /*105e0*/  ISETP.GE.OR P6, PT, R5, R6, !P0 ;  /* 0x000000060500720c */ /* 0x000fda00047c6670 */
[----:B------:R-:W-:Y:S05]  /*105f0*/  @P6 BRA `(.L_x_3759) ;  /* 0x00000000000c6947 */ /* 0x000fea0003800000 */
[----:B-1----:R-:W1:Y:S02]  /*10600*/  LDC.64 R2, c[0x0][0xc80] ;  /* 0x00032000ff027b82 */ /* 0x002e640000000a00 */
[----:B-1----:R-:W-:-:S06]  /*10610*/  IMAD.WIDE R2, R5, 0x4, R2 ;  /* 0x0000000405027825 */ /* 0x002fcc00078e0202 */
[----:B------:R2:W5:Y:S02]  /*10620*/  LDG.E R2, desc[UR40][R2.64] ;  /* 0x0000002802027981 */ /* 0x000564000c1e1900 */
.L_x_3759:
[----:B------:R-:W-:Y:S05]  /*10630*/  BSYNC B0 ;  /* 0x0000000000007941 */ /* 0x000fea0003800000 */
.L_x_3758:
[----:B------:R-:W-:-:S03]  /*10640*/  UMOV UR4, 0xffffffff ;  /* 0xffffffff00047882 */ /* 0x000fc60000000000 */
[----:B------:R-:W-:Y:S05]  /*10650*/  BRA.DIV UR4, `(.L_x_3760) ;  /* 0x0000001a04747947 */ /* 0x000fea000b800000 */
[----:B-----5:R-:W1:Y:S02]  /*10660*/  SHFL.UP PT, R14, R2, 0x1, RZ ;  /* 0x04200000020e7989 */ /* 0x020e6400000e00ff */
[----:B-12---:R-:W-:-:S05]  /*10670*/  SEL R3, R14, RZ, P1 ;  /* 0x000000ff0e037207 */ /* 0x006fca0000800000 */
        /* <DEDUP_REMOVED lines=14> */
.L_x_3822:
[----:B------:R-:W-:Y:S02]  /*10760*/  ULDC UR4, c[0x0][0xc38] ;  /* 0x00030e0000047ab9 */ /* 0x000fe40000000800 */
[----:B------:R-:W-:-:S04]  /*10770*/  IMAD.U32 R16, RZ, RZ, UR4 ;  /* 0x00000004ff107e24 */ /* 0x000fc8000f8e00ff */
[----:B--2---:R-:W-:-:S04]  /*10780*/  IMAD R6, R14, R16, RZ ;  /* 0x000000100e067224 */ /* 0x004fc800078e02ff */
[----:B------:R-:W-:-:S05]  /*10790*/  IMAD.IADD R4, R6, 0x1, R4 ;  /* 0x0000000106047824 */ /* 0x000fca00078e0204 */
[----:B------:R-:W-:-:S13]  /*107a0*/  ISETP.GT.AND P6, PT, R4, R0, PT ;  /* 0x000000000400720c */ /* 0x000fda0003fc4270 */
[----:B------:R-:W-:Y:S05]  /*107b0*/  @!P6 BRA `(.L_x_3761) ;  /* 0xfffffffc0064e947 */ /* 0x000fea000383ffff */
.L_x_3756:
        /* <DEDUP_REMOVED lines=8> */
.L_x_3826:
[----:B------:R-:W-:Y:S01]  /*10840*/  ISETP.NE.AND P0, PT, R5, RZ, PT ;  /* 0x000000ff0500720c */ /* 0x000fe20003f05270 */
[----:B------:R-:W-:-:S12]  /*10850*/  IMAD.MOV.U32 R14, RZ, RZ, RZ ;  /* 0x000000ffff0e7224 */ /* 0x000fd800078e00ff */
[----:B------:R-:W-:Y:S05]  /*10860*/  @!P0 BRA `(.L_x_3763) ;  /* 0x0000000000108947 */ /* 0x000fea0003800000 */
[----:B------:R-:W-:Y:S01]  /*10870*/  UMOV UR4, 0xffffffff ;  /* 0xffffffff00047882 */ /* 0x000fe20000000000 */
[----:B0-----:R-:W-:Y:S02]  /*10880*/  VIADD R12, R4, 0xffffffff ;  /* 0xffffffff040c7836 */ /* 0x001fe40000000000 */
[----:B------:R-:W-:Y:S05]  /*10890*/  BRA.DIV UR4, `(.L_x_3764) ;  /* 0x0000001a04ec7947 */ /* 0x000fea000b800000 */
[----:B------:R4:W0:Y:S02]  /*108a0*/  SHFL.IDX PT, R14, R3, R12, 0x1f ;  /* 0x00001f0c030e7589 */ /* 0x00082400000e0000 */
.L_x_3763:
[----:B---3--:R-:W-:Y:S01]  /*108b0*/  IABS R5, R17 ;  /* 0x0000001100057213 */ /* 0x008fe20000000000 */
[----:B0-----:R-:W-:Y:S02]  /*108c0*/  IMAD R16, R14, R16, R6 ;  /* 0x000000100e107224 */ /* 0x001fe400078e0206 */
[----:B------:R-:W-:Y:S01]  /*108d0*/  IMAD.IADD R19, R4, 0x1, R19 ;  /* 0x0000000104137824 */ /* 0x000fe200078e0213 */
[----:B------:R-:W0:Y:S01]  /*108e0*/  I2F.RP R7, R5 ;  /* 0x0000000500077306 */ /* 0x000e220000209400 */
[----:B------:R-:W-:-:S07]  /*108f0*/  IMAD.IADD R0, R0, 0x1, -R16 ;  /* 0x0000000100007824 */ /* 0x000fce00078e0a10 */
[----:B0-----:R-:W0:Y:S02]  /*10900*/  MUFU.RCP R7, R7 ;  /* 0x0000000700077308 */ /* 0x001e240000001000 */
[----:B0----5:R-:W-:-:S06]  /*10910*/  VIADD R8, R7, 0xffffffe ;  /* 0x0ffffffe07087836 */ /* 0x021fcc0000000000 */
[----:B-1--4-:R-:W2:Y:S02]  /*10920*/  F2I.FTZ.U32.TRUNC.NTZ R3, R8 ;  /* 0x0000000800037305 */ /* 0x012ea4000021f000 */
[----:B--2---:R-:W-:-:S04]  /*10930*/  IMAD.MOV R2, RZ, RZ, -R3 ;  /* 0x000000ffff027224 */ /* 0x004fc800078e0a03 */
[----:B------:R-:W-:Y:S02]  /*10940*/  IMAD R6, R2, R5, RZ ;  /* 0x0000000502067224 */ /* 0x000fe400078e02ff */
[----:B------:R-:W-:-:S04]  /*10950*/  IMAD.MOV.U32 R2, RZ, RZ, RZ ;  /* 0x000000ffff027224 */ /* 0x000fc800078e00ff */
[----:B------:R-:W-:Y:S01]  /*10960*/  IMAD.HI.U32 R2, R3, R6, R2 ;  /* 0x0000000603027227 */ /* 0x000fe200078e0002 */
[----:B------:R-:W-:Y:S02]  /*10970*/  IABS R6, R17 ;  /* 0x0000001100067213 */ /* 0x000fe40000000000 */
[----:B------:R-:W-:-:S03]  /*10980*/  IABS R3, R0 ;  /* 0x0000000000037213 */ /* 0x000fc60000000000 */
[----:B------:R-:W-:Y:S02]  /*10990*/  IMAD.MOV R6, RZ, RZ, -R6 ;  /* 0x000000ffff067224 */ /* 0x000fe400078e0a06 */
        /* <DEDUP_REMOVED lines=10> */
[----:B------:R-:W-:Y:S01]  /*10a40*/  @!P2 IMAD.MOV R2, RZ, RZ, -R2 ;  /* 0x000000ffff02a224 */ /* 0x000fe200078e0a02 */
[----:B------:R-:W-:-:S05]  /*10a50*/  @!P1 LOP3.LUT R2, RZ, R17, RZ, 0x33, !PT ;  /* 0x00000011ff029212 */ /* 0x000fca00078e33ff */
[--C-:B------:R-:W-:Y:S02]  /*10a60*/  IMAD.MOV R3, RZ, RZ, -R2.reuse ;  /* 0x000000ffff037224 */ /* 0x100fe400078e0a02 */
[----:B------:R-:W-:Y:S02]  /*10a70*/  IMAD.MOV.U32 R18, RZ, RZ, R2 ;  /* 0x000000ffff127224 */ /* 0x000fe400078e0002 */
[----:B------:R-:W-:Y:S01]  /*10a80*/  IMAD R17, R17, R3, R0 ;  /* 0x0000000311117224 */ /* 0x000fe200078e0200 */
[----:B------:R-:W-:Y:S06]  /*10a90*/  BRA `(.L_x_3765) ;  /* 0x00000000001c7947 */ /* 0x000fec0003800000 */
.L_x_3757:
[----:B------:R-:W-:Y:S01]  /*10aa0*/  UMOV UR4, URZ ;  /* 0x0000003f00047c82 */ /* 0x000fe20008000000 */
[----:B------:R-:W-:Y:S01]  /*10ab0*/  UMOV UR5, URZ ;  /* 0x0000003f00057c82 */ /* 0x000fe20008000000 */
[----:B------:R-:W-:Y:S01]  /*10ac0*/  ULDC UR6, c[0x0][0xc3c] ;  /* 0x00030f0000067ab9 */ /* 0x000fe20000000800 */
[----:B------:R-:W-:Y:S02]  /*10ad0*/  IMAD.MOV.U32 R16, RZ, RZ, R0 ;  /* 0x000000ffff107224 */ /* 0x000fe400078e0000 */
[----:B------:R-:W-:Y:S02]  /*10ae0*/  IMAD.U32 R17, RZ, RZ, UR4 ;  /* 0x00000004ff117e24 */ /* 0x000fe4000f8e00ff */
[----:B------:R-:W-:Y:S02]  /*10af0*/  IMAD.U32 R18, RZ, RZ, UR5 ;  /* 0x00000005ff127e24 */ /* 0x000fe4000f8e00ff */
[----:B------:R-:W-:-:S07]  /*10b00*/  IMAD.U32 R19, RZ, RZ, UR6 ;  /* 0x00000006ff137e24 */ /* 0x000fce000f8e00ff */
.L_x_3765:
[----:B------:R2:W3:Y:S01]  /*10b10*/  LDL R2, [R1+0x4] ;  /* 0x0000040001027983 */ /* 0x0004e20000100800 */
[----:B------:R-:W4:Y:S01]  /*10b20*/  S2R R0, SR_TID.X ;  /* 0x0000000000007919 */ /* 0x000f220000002100 */
[----:B------:R-:W-:Y:S05]  /*10b30*/  WARPSYNC.ALL ;  /* 0x0000000000007948 */ /* 0x000fea0003800000 */
[----:B----4-:R-:W-:Y:S01]  /*10b40*/  LOP3.LUT R0, R0, 0x1f, RZ, 0xc0, !PT ;  /* 0x0000001f00007812 */ /* 0x010fe200078ec0ff */
[----:B------:R-:W-:Y:S03]  /*10b50*/  BAR.SYNC.DEFER_BLOCKING 0x4, 0x180 ;  /* 0x0106000000007b1d */ /* 0x000fe60000010000 */
[----:B------:R-:W-:-:S13]  /*10b60*/  ISETP.NE.AND P0, PT, R0, RZ, PT ;  /* 0x000000ff0000720c */ /* 0x000fda0003f05270 */
[----:B-1----:R-:W3:Y:S01]  /*10b70*/  @!P0 S2R R3, SR_CgaCtaId ;  /* 0x0000000000038919 */ /* 0x002ee20000008800 */
[----:B------:R-:W-:-:S04]  /*10b80*/  @!P0 MOV R0, 0x400 ;  /* 0x0000040000008802 */ /* 0x000fc80000000f00 */
[----:B---3--:R-:W-:-:S05]  /*10b90*/  @!P0 LEA R2, R3, R0, 0x18 ;  /* 0x0000000003028211 */ /* 0x008fca00078ec0ff */
[----:B------:R2:W-:Y:S04]  /*10ba0*/  @!P0 STS.128 [R2+0x28cd0], R16 ;  /* 0x028cd01002008388 */ /* 0x0005e80000000c00 */
[----:B------:R2:W-:Y:S01]  /*10bb0*/  @!P0 STL [R1+0x4], R2 ;  /* 0x0000040201008387 */ /* 0x0005e20000100800 */
[----:B------:R-:W-:Y:S06]  /*10bc0*/  BAR.ARV 0x5, 0x180 ;  /* 0x0146000000007b1d */ /* 0x000fec0000002000 */
.L_x_3754:
[----:B------:R-:W-:Y:S02]  /*10bd0*/  ULDC UR4, c[0x0][0xc3c] ;  /* 0x00030f0000047ab9 */ /* 0x000fe40000000800 */
[----:B----4-:R-:W-:-:S13]  /*10be0*/  ISETP.GE.AND P0, PT, R19, UR4, PT ;  /* 0x0000000413007c0c */ /* 0x010fda000bf06270 */
[----:B------:R-:W-:Y:S05]  /*10bf0*/  @!P0 BRA `(.L_x_3766) ;  /* 0xffffffa000808947 */ /* 0x000fea000383ffff */
[----:B------:R-:W-:Y:S05]  /*10c00*/  BSYNC B8 ;  /* 0x0000000000087941 */ /* 0x000fea0003800000 */
.L_x_3648:
[----:B---3--:R-:W3:Y:S01]  /*10c10*/  LDL.LU R0, [R1+0x3c] ;  /* 0x00003c0001007983 */ /* 0x008ee20000300800 */
[----:B------:R-:W-:Y:S01]  /*10c20*/  BSSY B0, `(.L_x_3767) ;  /* 0x000000b000007945 */ /* 0x000fe20003800000 */
[----:B------:R-:W4:Y:S01]  /*10c30*/  S2R R5, SR_CgaCtaId ;  /* 0x0000000000057919 */ /* 0x000f220000008800 */
[----:B---3--:R-:W-:-:S05]  /*10c40*/  VIADD R0, R0, 0x1 ;  /* 0x0000000100007836 */ /* 0x008fca0000000000 */
[----:B--2---:R-:W-:-:S04]  /*10c50*/  LEA.HI R2, R0, R0, RZ, 0x1 ;  /* 0x0000000000027211 */ /* 0x004fc800078f08ff */
[----:B-1----:R-:W-:-:S05]  /*10c60*/  LOP3.LUT R3, R2, 0xfffffffe, RZ, 0xc0, !PT ;  /* 0xfffffffe02037812 */ /* 0x002fca00078ec0ff */
[----:B------:R-:W-:Y:S01]  /*10c70*/  IMAD.IADD R3, R0, 0x1, -R3 ;  /* 0x0000000100037824 */ /* 0x000fe200078e0a03 */
[----:B------:R-:W-:-:S04]  /*10c80*/  MOV R0, 0x400 ;  /* 0x0000040000007802 */ /* 0x000fc80000000f00 */
[----:B----4-:R-:W-:Y:S02]  /*10c90*/  LEA R0, R5, R0, 0x18 ;  /* 0x0000000005007211 */ /* 0x010fe400078ec0ff */
[----:B------:R-:W-:-:S04]  /*10ca0*/  SHF.L.U32 R3, R3, 0x1f, RZ ;  /* 0x0000001f03037819 */ /* 0x000fc800000006ff */
[----:B------:R-:W1:Y:S02]  /*10cb0*/  SYNCS.PHASECHK.TRANS64.TRYWAIT P0, [R0+URZ+0x28c20], R3 ;  /* 0x028c2003000075a7 */ /* 0x000e64000800017f */
[----:B-1----:R-:W-:Y:S05]  /*10cc0*/  @!P0 BRA `(.L_x_3768) ;  /* 0x0000001800048947 */ /* 0x002fea0003800000 */
.L_x_3829:
[----:B------:R-:W-:Y:S05]  /*10cd0*/  BSYNC B0 ;  /* 0x0000000000007941 */ /* 0x000fea0003800000 */
.L_x_3767:
[----:B------:R-:W-:-:S03]  /*10ce0*/  UMOV UR4, 0xffffffff ;  /* 0xffffffff00047882 */ /* 0x000fc60000000000 */
[----:B------:R-:W-:Y:S05]  /*10cf0*/  BRA.DIV UR4, `(.L_x_3769) ;  /* 0x0000001a040c7947 */ /* 0x000fea000b800000 */
[----:B------:R-:W2:Y:S02]  /*10d00*/  S2R R2, SR_TID.X ;  /* 0x0000000000027919 */ /* 0x000ea40000002100 */
[----:B--2---:R-:W-:-:S04]  /*10d10*/  SHF.R.U32.HI R2, RZ, 0x5, R2 ;  /* 0x00000005ff027819 */ /* 0x004fc80000011602 */
[----:B------:R-:W-:-:S05]  /*10d20*/  LOP3.LUT R2, R2, 0x3, RZ, 0xc0, !PT ;  /* 0x0000000302027812 */ /* 0x000fca00078ec0ff */
[----:B------:R2:W3:Y:S02]  /*10d30*/  SHFL.IDX PT, R14, R2, RZ, 0x1f ;  /* 0x00001fff020e7589 */ /* 0x0004e400000e0000 */
.L_x_3832:
[----:B---3--:R-:W-:Y:S01]  /*10d40*/  ISETP.NE.AND P0, PT, R14, RZ, PT ;  /* 0x000000ff0e00720c */ /* 0x008fe20003f05270 */
[----:B------:R-:W-:-:S12]  /*10d50*/  BSSY B0, `(.L_x_3770) ;  /* 0x0000027000007945 */ /* 0x000fd80003800000 */
[----:B------:R-:W-:Y:S05]  /*10d60*/  @P0 BRA `(.L_x_3771) ;  /* 0x0000000000940947 */ /* 0x000fea0003800000 */
[----:B------:R-:W-:-:S03]  /*10d70*/  UMOV UR4, 0xffffffff ;  /* 0xffffffff00047882 */ /* 0x000fc60000000000 */
[----:B------:R-:W-:Y:S05]  /*10d80*/  BRA.DIV UR4, `(.L_x_3772) ;  /* 0x0000001a041c7947 */ /* 0x000fea000b800000 */
[----:B------:R-:W-:-:S13]  /*10d90*/  ELECT P6, URZ, PT ;  /* 0x00000000003f782f */ /* 0x000fda00038c0000 */
.L_x_3835:
[----:B------:R-:W-:Y:S05]  /*10da0*/  @!P6 BRA `(.L_x_3771) ;  /* 0x000000000084e947 */ /* 0x000fea0003800000 */
[----:B------:R-:W-:-:S06]  /*10db0*/  ULOP3.LUT UR4, UR36, 0x2, URZ, 0xfc, !UPT ;  /* 0x0000000224047892 */ /* 0x000fcc000f8efc3f */
[----:B--2---:R-:W-:-:S05]  /*10dc0*/  IMAD.U32 R2, RZ, RZ, UR4 ;  /* 0x00000004ff027e24 */ /* 0x004fca000f8e00ff */
[----:B------:R-:W-:-:S13]  /*10dd0*/  ISETP.NE.AND P2, PT, R2, 0x3, PT ;  /* 0x000000030200780c */ /* 0x000fda0003f45270 */
[----:B------:R-:W-:Y:S05]  /*10de0*/  @!P2 BRA `(.L_x_3773) ;  /* 0x000000000004a947 */ /* 0x000fea0003800000 */
[----:B------:R-:W-:Y:S01]  /*10df0*/  BPT.TRAP 0x1 ;  /* 0x000000040000795c */ /* 0x000fe20000300000 */
.L_x_3773:
[----:B-1----:R-:W2:Y:S04]  /*10e00*/  LDL R3, [R1+0x8] ;  /* 0x0000080001037983 */ /* 0x002ea80000100800 */
[----:B0-----:R-:W3:Y:S01]  /*10e10*/  LDL.LU R7, [R1+0x10] ;  /* 0x0000100001077983 */ /* 0x001ee20000300800 */
        /* <DEDUP_REMOVED lines=12> */
.L_x_3836:
[----:B------:R-:W1:Y:S02]  /*10ee0*/  SYNCS.PHASECHK.TRANS64.TRYWAIT P0, [R7+URZ], R2 ;  /* 0x00000002070075a7 */ /* 0x000e64000800017f */
[----:B-1----:R-:W-:Y:S05]  /*10ef0*/  @!P0 BRA `(.L_x_3775) ;  /* 0x0000001400f48947 */ /* 0x002fea0003800000 */
.L_x_3837:
[----:B------:R-:W-:Y:S05]  /*10f00*/  @!P2 BRA `(.L_x_3776) ;  /* 0x000000000004a947 */ /* 0x000fea0003800000 */
[----:B------:R-:W-:Y:S01]  /*10f10*/  BPT.TRAP 0x1 ;  /* 0x000000040000795c */ /* 0x000fe20000300000 */
.L_x_3776:
[----:B------:R-:W2:Y:S01]  /*10f20*/  LDL.LU R4, [R1+0x8] ;  /* 0x0000080001047983 */ /* 0x000ea20000300800 */
[----:B------:R-:W-:-:S04]  /*10f30*/  VIADD R0, R0, 0x28c60 ;  /* 0x00028c6000007836 */ /* 0x000fc80000000000 */
[----:B--2---:R-:W-:-:S04]  /*10f40*/  IMAD R4, R4, 0x8, R0 ;  /* 0x0000000804047824 */ /* 0x004fc800078e0200 */
[----:B------:R-:W2:Y:S02]  /*10f50*/  SYNCS.PHASECHK.TRANS64.TRYWAIT P0, [R4+URZ], R5 ;  /* 0x00000005040075a7 */ /* 0x000ea4000800017f */
[----:B--2---:R-:W-:Y:S05]  /*10f60*/  @!P0 BRA `(.L_x_3777) ;  /* 0x0000001400ec8947 */ /* 0x004fea0003800000 */
.L_x_3838:
[----:B------:R-:W-:-:S07]  /*10f70*/  IMAD R3, R3, 0x8, R0 ;  /* 0x0000000803037824 */ /* 0x000fce00078e0200 */
.L_x_3778:
[----:B---3--:R3:W4:Y:S02]  /*10f80*/  SYNCS.PHASECHK.TRANS64.TRYWAIT P0, [R3+URZ], R2 ;  /* 0x00000002030075a7 */ /* 0x008724000800017f */
[----:B----4-:R-:W-:Y:S05]  /*10f90*/  @!P0 NANOSLEEP.SYNCS 0x989680 ;  /* 0x009896800000895d */ /* 0x010fea0003900000 */
[----:B------:R-:W4:Y:S02]  /*10fa0*/  @!P0 SYNCS.PHASECHK.TRANS64 P0, [R3+URZ], R2 ;  /* 0x00000002030085a7 */ /* 0x000f24000800007f */
[----:B----4-:R-:W-:Y:S05]  /*10fb0*/  @!P0 BRA `(.L_x_3778) ;  /* 0xfffffffc00f08947 */ /* 0x010fea000383ffff */
.L_x_3771:
[----:B------:R-:W-:Y:S05]  /*10fc0*/  BSYNC B0 ;  /* 0x0000000000007941 */ /* 0x000fea0003800000 */
.L_x_3770:
[----:B------:R-:W-:Y:S05]  /*10fd0*/  EXIT ;  /* 0x000000000000794d */ /* 0x000fea0003800000 */
.L_x_3599:
[----:B0-----:R-:W-:-:S04]  /*10fe0*/  IMAD.U32 R3, RZ, RZ, UR16 ;  /* 0x00000010ff037e24 */ /* 0x001fc8000f8e00ff */
[----:B------:R0:W1:Y:S03]  /*10ff0*/  SYNCS.PHASECHK.TRANS64.TRYWAIT P0, [R3+URZ+0x28c50], R0 ;  /* 0x028c5000030075a7 */ /* 0x000066000800017f */
[----:B-1----:R-:W-:Y:S05]  /*11000*/  @!P0 NANOSLEEP.SYNCS 0x989680 ;  /* 0x009896800000895d */ /* 0x002fea0003900000 */
[----:B------:R-:W1:Y:S02]  /*11010*/  @!P0 SYNCS.PHASECHK.TRANS64 P0, [R3+URZ+0x28c50], R0 ;  /* 0x028c5000030085a7 */ /* 0x000e64000800007f */
[----:B-1----:R-:W-:Y:S05]  /*11020*/  @!P0 BRA `(.L_x_3599) ;  /* 0xfffffffc00ec8947 */ /* 0x002fea000383ffff */
[----:B------:R-:W-:Y:S05]  /*11030*/  BRA `(.L_x_3779) ;  /* 0xffffff0800407947 */ /* 0x000fea000383ffff */
.L_x_3604:
[----:B-1----:R-:W-:-:S04]  /*11040*/  IMAD.U32 R3, RZ, RZ, UR6 ;  /* 0x00000006ff037e24 */ /* 0x002fc8000f8e00ff */
[----:B------:R1:W2:Y:S03]  /*11050*/  SYNCS.PHASECHK.TRANS64.TRYWAIT P0, [R3+URZ+0x28c50], R0 ;  /* 0x028c5000030075a7 */ /* 0x0002a6000800017f */
[----:B--2---:R-:W-:Y:S05]  /*11060*/  @!P0 NANOSLEEP.SYNCS 0x989680 ;  /* 0x009896800000895d */ /* 0x004fea0003900000 */
[----:B------:R-:W2:Y:S02]  /*11070*/  @!P0 SYNCS.PHASECHK.TRANS64 P0, [R3+URZ+0x28c50], R0 ;  /* 0x028c5000030085a7 */ /* 0x000ea4000800007f */
[----:B--2---:R-:W-:Y:S05]  /*11080*/  @!P0 BRA `(.L_x_3604) ;  /* 0xfffffffc00ec8947 */ /* 0x004fea000383ffff */
[----:B------:R-:W-:Y:S05]  /*11090*/  BRA `(.L_x_3603) ;  /* 0xffffff14004c7947 */ /* 0x000fea000383ffff */
.L_x_3607:
[----:B0-----:R-:W-:-:S04]  /*110a0*/  IMAD.U32 R3, RZ, RZ, UR42 ;  /* 0x0000002aff037e24 */ /* 0x001fc8000f8e00ff */
[----:B------:R0:W1:Y:S03]  /*110b0*/  SYNCS.PHASECHK.TRANS64.TRYWAIT P1, [R3+URZ+0x28c00], R0 ;  /* 0x028c0000030075a7 */ /* 0x000066000802017f */
[----:B-1----:R-:W-:Y:S05]  /*110c0*/  @!P1 NANOSLEEP.SYNCS 0x989680 ;  /* 0x009896800000995d */ /* 0x002fea0003900000 */
[----:B------:R-:W1:Y:S02]  /*110d0*/  @!P1 SYNCS.PHASECHK.TRANS64 P1, [R3+URZ+0x28c00], R0 ;  /* 0x028c0000030095a7 */ /* 0x000e64000802007f */
[----:B-1----:R-:W-:Y:S05]  /*110e0*/  @!P1 BRA `(.L_x_3607) ;  /* 0xfffffffc00ec9947 */ /* 0x002fea000383ffff */
[----:B------:R-:W-:Y:S05]  /*110f0*/  BRA `(.L_x_3780) ;  /* 0xffffff2000ac7947 */ /* 0x000fea000383ffff */
.L_x_3611:
[----:B--2---:R2:W3:Y:S02]  /*11100*/  SYNCS.PHASECHK.TRANS64.TRYWAIT P1, [R7+URZ+0x28c30], R8 ;  /* 0x028c3008070075a7 */ /* 0x0044e4000802017f */
[----:B---3--:R-:W-:Y:S05]  /*11110*/  @!P1 NANOSLEEP.SYNCS 0x989680 ;  /* 0x009896800000995d */ /* 0x008fea0003900000 */
[----:B------:R-:W3:Y:S02]  /*11120*/  @!P1 SYNCS.PHASECHK.TRANS64 P1, [R7+URZ+0x28c30], R8 ;  /* 0x028c3008070095a7 */ /* 0x000ee4000802007f */
[----:B---3--:R-:W-:Y:S05]  /*11130*/  @!P1 BRA `(.L_x_3611) ;  /* 0xfffffffc00f09947 */ /* 0x008fea000383ffff */
[----:B------:R-:W-:Y:S05]  /*11140*/  BRA `(.L_x_3610) ;  /* 0xffffff2000c87947 */ /* 0x000fea000383ffff */
.L_x_3615:
[----:B----4-:R4:W0:Y:S02]  /*11150*/  SYNCS.PHASECHK.TRANS64.TRYWAIT P2, [R7+URZ+0x28c50], R8 ;  /* 0x028c5008070075a7 */ /* 0x010824000804017f */
[----:B0-----:R-:W-:Y:S05]  /*11160*/  @!P2 NANOSLEEP.SYNCS 0x989680 ;  /* 0x009896800000a95d */ /* 0x001fea0003900000 */
[----:B------:R-:W0:Y:S02]  /*11170*/  @!P2 SYNCS.PHASECHK.TRANS64 P2, [R7+URZ+0x28c50], R8 ;  /* 0x028c50080700a5a7 */ /* 0x000e24000804007f */
[----:B0-----:R-:W-:Y:S05]  /*11180*/  @!P2 BRA `(.L_x_3615) ;  /* 0xfffffffc00f0a947 */ /* 0x001fea000383ffff */
[----:B------:R-:W-:Y:S05]  /*11190*/  BRA `(.L_x_3614) ;  /* 0xffffff3400dc7947 */ /* 0x000fea000383ffff */
.L_x_3620:
[----:B--2---:R-:W-:-:S04]  /*111a0*/  IMAD.U32 R3, RZ, RZ, UR23 ;  /* 0x00000017ff037e24 */ /* 0x004fc8000f8e00ff */
[----:B------:R2:W3:Y:S03]  /*111b0*/  SYNCS.PHASECHK.TRANS64.TRYWAIT P3, [R3+URZ+0x28c30], R8 ;  /* 0x028c3008030075a7 */ /* 0x0004e6000806017f */
[----:B---3--:R-:W-:Y:S05]  /*111c0*/  @!P3 NANOSLEEP.SYNCS 0x989680 ;  /* 0x009896800000b95d */ /* 0x008fea0003900000 */
[----:B------:R-:W3:Y:S02]  /*111d0*/  @!P3 SYNCS.PHASECHK.TRANS64 P3, [R3+URZ+0x28c30], R8 ;  /* 0x028c30080300b5a7 */ /* 0x000ee4000806007f */
[----:B---3--:R-:W-:Y:S05]  /*111e0*/  @!P3 BRA `(.L_x_3620) ;  /* 0xfffffffc00ecb947 */ /* 0x008fea000383ffff */
[----:B------:R-:W-:Y:S05]  /*111f0*/  BRA `(.L_x_3619) ;  /* 0xffffff3800b87947 */ /* 0x000fea000383ffff */
.L_x_3624:
[----:B---3--:R3:W4:Y:S02]  /*11200*/  SYNCS.PHASECHK.TRANS64.TRYWAIT P3, [R173+URZ+0x28c50], R8 ;  /* 0x028c5008ad0075a7 */ /* 0x008724000806017f */
[----:B----4-:R-:W-:Y:S05]  /*11210*/  @!P3 NANOSLEEP.SYNCS 0x989680 ;  /* 0x009896800000b95d */ /* 0x010fea0003900000 */
[----:B------:R-:W4:Y:S02]  /*11220*/  @!P3 SYNCS.PHASECHK.TRANS64 P3, [R173+URZ+0x28c50], R8 ;  /* 0x028c5008ad00b5a7 */ /* 0x000f24000806007f */
[----:B----4-:R-:W-:Y:S05]  /*11230*/  @!P3 BRA `(.L_x_3624) ;  /* 0xfffffffc00f0b947 */ /* 0x010fea000383ffff */
[----:B------:R-:W-:Y:S05]  /*11240*/  BRA `(.L_x_3623) ;  /* 0xffffff5000ec7947 */ /* 0x000fea000383ffff */
.L_x_3660:
[----:B------:R-:W1:Y:S01]  /*11250*/  S2R R4, SR_TID.X ;  /* 0x0000000000047919 */ /* 0x000e620000002100 */
[----:B------:R-:W-:Y:S01]  /*11260*/  BSSY B0, `(.L_x_3781) ;  /* 0x000000a000007945 */ /* 0x000fe20003800000 */
[----:B0-----:R-:W-:Y:S02]  /*11270*/  IMAD.MOV.U32 R12, RZ, RZ, RZ ;  /* 0x000000ffff0c7224 */ /* 0x001fe400078e00ff */
[----:B------:R-:W-:Y:S02]  /*11280*/  IMAD.MOV.U32 R11, RZ, RZ, 0x1f ;  /* 0x0000001fff0b7424 */ /* 0x000fe400078e00ff */
[----:B------:R-:W-:Y:S01]  /*11290*/  IMAD.MOV.U32 R15, RZ, RZ, -0x1 ;  /* 0xffffffffff0f7424 */ /* 0x000fe200078e00ff */
[----:B-1----:R-:W-:-:S04]  /*112a0*/  SHF.R.U32.HI R4, RZ, 0x5, R4 ;  /* 0x00000005ff047819 */ /* 0x002fc80000011604 */
[----:B------:R-:W-:-:S05]  /*112b0*/  LOP3.LUT R4, R4, 0x3, RZ, 0xc0, !PT ;  /* 0x0000000304047812 */ /* 0x000fca00078ec0ff */
[----:B------:R-:W-:-:S07]  /*112c0*/  IMAD.MOV.U32 R13, RZ, RZ, R4 ;  /* 0x000000ffff0d7224 */ /* 0x000fce00078e0004 */
[----:B------:R-:W-:Y:S05]  /*112d0*/  WARPSYNC.COLLECTIVE R15, `(.L_x_3782) ;  /* 0x000000000f087348 */ /* 0x000fea0003c00000 */
[----:B------:R0:W1:Y:S02]  /*112e0*/  SHFL.IDX P6, R14, R13, R12, R11 ;  /* 0x0000000c0d0e7389 */ /* 0x00006400000c000b */
[----:B01----:R-:W-:Y:S01]  /*112f0*/  ENDCOLLECTIVE ;  /* 0x000000000000791b */ /* 0x003fe20003800000 */
.L_x_3782:
[----:B------:R-:W-:Y:S05]  /*11300*/  BSYNC B0 ;  /* 0x0000000000007941 */ /* 0x000fea0003800000 */
.L_x_3781:
[----:B------:R-:W-:Y:S05]  /*11310*/  BRA `(.L_x_3783) ;  /* 0xffffffa4009c7947 */ /* 0x000fea000383ffff */
.L_x_3662:
[----:B------:R-:W-:Y:S01]  /*11320*/  BSSY B0, `(.L_x_3784) ;  /* 0x0000006000007945 */ /* 0x000fe20003800000 */
[----:B------:R-:W-:-:S07]  /*11330*/  IMAD.MOV.U32 R15, RZ, RZ, -0x1 ;  /* 0xffffffffff0f7424 */ /* 0x000fce00078e00ff */
[----:B012---:R-:W-:Y:S05]  /*11340*/  WARPSYNC.COLLECTIVE R15, `(.L_x_3785) ;  /* 0x000000000f0c7348 */ /* 0x007fea0003c00000 */
[----:B------:R-:W-:Y:S02]  /*11350*/  ELECT P6, UR62, PT ;  /* 0x00000000003e782f */ /* 0x000fe400038c0000 */
[----:B------:R-:W-:Y:S01]  /*11360*/  MOV R14, UR62 ;  /* 0x0000003e000e7c02 */ /* 0x000fe20008000f00 */
[----:B012---:R-:W-:Y:S10]  /*11370*/  ENDCOLLECTIVE ;  /* 0x000000000000791b */ /* 0x007ff40003800000 */
.L_x_3785:
[----:B------:R-:W-:Y:S05]  /*11380*/  BSYNC B0 ;  /* 0x0000000000007941 */ /* 0x000fea0003800000 */
.L_x_3784:
[----:B------:R-:W-:Y:S05]  /*11390*/  BRA `(.L_x_3786) ;  /* 0xffffffa400a07947 */ /* 0x000fea000383ffff */
.L_x_3664:
[----:B--2---:R2:W3:Y:S02]  /*113a0*/  SYNCS.PHASECHK.TRANS64.TRYWAIT P0, [R0+URZ+0x28c40], R2 ;  /* 0x028c4002000075a7 */ /* 0x0044e4000800017f */
[----:B---3--:R-:W-:Y:S05]  /*113b0*/  @!P0 NANOSLEEP.SYNCS 0x989680 ;  /* 0x009896800000895d */ /* 0x008fea0003900000 */
[----:B------:R-:W3:Y:S02]  /*113c0*/  @!P0 SYNCS.PHASECHK.TRANS64 P0, [R0+URZ+0x28c40], R2 ;  /* 0x028c4002000085a7 */ /* 0x000ee4000800007f */
[----:B---3--:R-:W-:Y:S05]  /*113d0*/  @!P0 BRA `(.L_x_3664) ;  /* 0xfffffffc00f08947 */ /* 0x008fea000383ffff */
[----:B------:R-:W-:Y:S05]  /*113e0*/  BRA `(.L_x_3787) ;  /* 0xffffffa8000c7947 */ /* 0x000fea000383ffff */
.L_x_3668:
[----:B------:R-:W2:Y:S01]  /*113f0*/  LDL.LU R11, [R1+0x38] ;  /* 0x00003800010b7983 */ /* 0x000ea20000300800 */
[----:B------:R-:W-:Y:S02]  /*11400*/  IMAD.MOV.U32 R13, RZ, RZ, R2 ;  /* 0x000000ffff0d7224 */ /* 0x000fe400078e0002 */
[----:B------:R-:W-:Y:S02]  /*11410*/  IMAD.MOV.U32 R12, RZ, RZ, RZ ;  /* 0x000000ffff0c7224 */ /* 0x000fe400078e00ff */
[----:B------:R-:W-:Y:S02]  /*11420*/  IMAD.MOV.U32 R15, RZ, RZ, -0x1 ;  /* 0xffffffffff0f7424 */ /* 0x000fe400078e00ff */
[----:B------:R-:W-:Y:S02]  /*11430*/  IMAD R17, R17, 0x40, R8 ;  /* 0x0000004011117824 */ /* 0x000fe400078e0208 */
[----:B--2---:R-:W-:Y:S02]  /*11440*/  IMAD R0, R11, R7, RZ ;  /* 0x000000070b007224 */ /* 0x004fe400078e02ff */
[----:B------:R-:W-:-:S02]  /*11450*/  IMAD.MOV.U32 R11, RZ, RZ, 0x181f ;  /* 0x0000181fff0b7424 */ /* 0x000fc400078e00ff */
[C---:B------:R-:W-:Y:S01]  /*11460*/  VIADD R7, R17.reuse, 0x10 ;  /* 0x0000001011077836 */ /* 0x040fe20000000000 */
[----:B------:R-:W-:-:S13]  /*11470*/  ISETP.GE.AND P1, PT, R17, R0, PT ;  /* 0x000000001100720c */ /* 0x000fda0003f26270 */
[----:B-----5:R-:W-:Y:S05]  /*11480*/  WARPSYNC.COLLECTIVE R15, `(.L_x_3788) ;  /* 0x000000000f087348 */ /* 0x020fea0003c00000 */
[----:B------:R0:W1:Y:S02]  /*11490*/  SHFL.IDX P6, R14, R13, R12, R11 ;  /* 0x0000000c0d0e7389 */ /* 0x00006400000c000b */
[----:B01---5:R-:W-:Y:S01]  /*114a0*/  ENDCOLLECTIVE ;  /* 0x000000000000791b */ /* 0x023fe20003800000 */
.L_x_3788:
[----:B------:R-:W-:Y:S02]  /*114b0*/  IMAD.MOV.U32 R13, RZ, RZ, R3 ;  /* 0x000000ffff0d7224 */ /* 0x000fe400078e0003 */
[----:B------:R-:W-:-:S07]  /*114c0*/  IMAD.MOV.U32 R4, RZ, RZ, R14 ;  /* 0x000000ffff047224 */ /* 0x000fce00078e000e */
[----:B------:R-:W-:Y:S05]  /*114d0*/  WARPSYNC.COLLECTIVE R15, `(.L_x_3789) ;  /* 0x000000000f087348 */ /* 0x000fea0003c00000 */
[----:B------:R0:W1:Y:S02]  /*114e0*/  SHFL.IDX P6, R14, R13, R12, R11 ;  /* 0x0000000c0d0e7389 */ /* 0x00006400000c000b */
[----:B01----:R-:W-:Y:S01]  /*114f0*/  ENDCOLLECTIVE ;  /* 0x000000000000791b */ /* 0x003fe20003800000 */
.L_x_3789:
[----:B------:R-:W-:Y:S02]  /*11500*/  IMAD.MOV.U32 R13, RZ, RZ, R2 ;  /* 0x000000ffff0d7224 */ /* 0x000fe400078e0002 */
[----:B------:R-:W-:Y:S02]  /*11510*/  IMAD.MOV.U32 R12, RZ, RZ, 0x1 ;  /* 0x00000001ff0c7424 */ /* 0x000fe400078e00ff */
[----:B------:R-:W-:-:S07]  /*11520*/  IMAD.MOV.U32 R5, RZ, RZ, R14 ;  /* 0x000000ffff057224 */ /* 0x000fce00078e000e */
[----:B------:R-:W-:Y:S05]  /*11530*/  WARPSYNC.COLLECTIVE R15, `(.L_x_3790) ;  /* 0x000000000f087348 */ /* 0x000fea0003c00000 */
[----:B------:R0:W1:Y:S02]  /*11540*/  SHFL.IDX P6, R14, R13, R12, R11 ;  /* 0x0000000c0d0e7389 */ /* 0x00006400000c000b */
[----:B01----:R-:W-:Y:S01]  /*11550*/  ENDCOLLECTIVE ;  /* 0x000000000000791b */ /* 0x003fe20003800000 */
.L_x_3790:
        /* <DEDUP_REMOVED lines=10> */
.L_x_3791:
        /* <DEDUP_REMOVED lines=11> */
.L_x_3792:
        /* <DEDUP_REMOVED lines=10> */
.L_x_3793:
[----:B------:R-:W-:Y:S01]  /*11750*/  @!PT LDS RZ, [RZ] ;  /* 0x00000000fffff984 */ /* 0x000fe20000000800 */
[----:B------:R-:W-:Y:S01]  /*11760*/  @!PT LDS RZ, [RZ] ;  /* 0x00000000fffff984 */ /* 0x000fe20000000800 */
[----:B------:R-:W-:Y:S01]  /*11770*/  @!PT LDS RZ, [RZ] ;  /* 0x00000000fffff984 */ /* 0x000fe20000000800 */
[----:B------:R0:W-:Y:S01]  /*11780*/  @!P1 LDGSTS.E.BYPASS.LTC128B.128 [R9+0x20c00], desc[UR40][R4.64], !P0 ;  /* 0x20c0000004099fae */ /* 0x0001e2000c101d68 */
[----:B------:R-:W-:Y:S02]  /*11790*/  IMAD.MOV.U32 R13, RZ, RZ, R2 ;  /* 0x000000ffff0d7224 */ /* 0x000fe400078e0002 */
[----:B0-----:R-:W-:Y:S02]  /*117a0*/  VIADD R4, R17, 0x20 ;  /* 0x0000002011047836 */ /* 0x001fe40000000000 */
[----:B------:R-:W-:-:S03]  /*117b0*/  IMAD.MOV.U32 R12, RZ, RZ, 0x3 ;  /* 0x00000003ff0c7424 */ /* 0x000fc600078e00ff */
[----:B------:R-:W-:Y:S01]  /*117c0*/  ISETP.GE.AND P1, PT, R4, R0, PT ;  /* 0x000000000400720c */ /* 0x000fe20003f26270 */
[----:B------:R-:W-:-:S12]  /*117d0*/  IMAD.MOV.U32 R4, RZ, RZ, R14 ;  /* 0x000000ffff047224 */ /* 0x000fd800078e000e */
[----:B------:R-:W-:Y:S05]  /*117e0*/  WARPSYNC.COLLECTIVE R15, `(.L_x_3794) ;  /* 0x000000000f087348 */ /* 0x000fea0003c00000 */
[----:B------:R0:W1:Y:S02]  /*117f0*/  SHFL.IDX P6, R14, R13, R12, R11 ;  /* 0x0000000c0d0e7389 */ /* 0x00006400000c000b */
[----:B01----:R-:W-:Y:S01]  /*11800*/  ENDCOLLECTIVE ;  /* 0x000000000000791b */ /* 0x003fe20003800000 */
.L_x_3794:
[----:B------:R-:W-:-:S05]  /*11810*/  @!P1 LEA R5, P2, R10, R4, 0x1 ;  /* 0x000000040a059211 */ /* 0x000fca00078408ff */
[----:B------:R-:W-:Y:S02]  /*11820*/  @!P1 IMAD.X R4, RZ, RZ, R6, P2 ;  /* 0x000000ffff049224 */ /* 0x000fe400010e0606 */
[----:B------:R-:W-:-:S03]  /*11830*/  IMAD.MOV.U32 R13, RZ, RZ, R3 ;  /* 0x000000ffff0d7224 */ /* 0x000fc600078e0003 */
[----:B------:R-:W-:-:S04]  /*11840*/  @!P1 LOP3.LUT R5, R5, R4, RZ, 0x3c, !PT ;  /* 0x0000000405059212 */ /* 0x000fc800078e3cff */
        /* <DEDUP_REMOVED lines=10> */
.L_x_3795:
[----:B------:R-:W-:Y:S01]  /*118f0*/  IMAD.MOV.U32 R3, RZ, RZ, R14 ;  /* 0x000000ffff037224 */ /* 0x000fe200078e000e */
[----:B------:R-:W-:Y:S06]  /*11900*/  BRA `(.L_x_3796) ;  /* 0xffffffac00707947 */ /* 0x000fec000383ffff */
.L_x_3671:
[----:B0-----:R-:W2:Y:S02]  /*11910*/  LDL R2, [R1+0x4] ;  /* 0x0000040001027983 */ /* 0x001ea40000100800 */
[----:B--2---:R0:W1:Y:S02]  /*11920*/  SYNCS.PHASECHK.TRANS64.TRYWAIT P0, [R2+URZ+0x28c20], R0 ;  /* 0x028c2000020075a7 */ /* 0x004064000800017f */
[----:B-1----:R-:W-:Y:S05]  /*11930*/  @!P0 NANOSLEEP.SYNCS 0x989680 ;  /* 0x009896800000895d */ /* 0x002fea0003900000 */
[----:B------:R-:W1:Y:S02]  /*11940*/  @!P0 SYNCS.PHASECHK.TRANS64 P0, [R2+URZ+0x28c20], R0 ;  /* 0x028c2000020085a7 */ /* 0x000e64000800007f */
[----:B-1----:R-:W-:Y:S05]  /*11950*/  @!P0 BRA `(.L_x_3671) ;  /* 0xfffffffc00ec8947 */ /* 0x002fea000383ffff */
[----:B------:R-:W-:Y:S05]  /*11960*/  BRA `(.L_x_3797) ;  /* 0xffffffac00d07947 */ /* 0x000fea000383ffff */
.L_x_3675:
[----:B0-----:R0:W1:Y:S02]  /*11970*/  SYNCS.PHASECHK.TRANS64.TRYWAIT P0, [R3+URZ+0x28c60], R0 ;  /* 0x028c6000030075a7 */ /* 0x001064000800017f */
[----:B-1----:R-:W-:Y:S05]  /*11980*/  @!P0 NANOSLEEP.SYNCS 0x989680 ;  /* 0x009896800000895d */ /* 0x002fea0003900000 */
[----:B------:R-:W1:Y:S02]  /*11990*/  @!P0 SYNCS.PHASECHK.TRANS64 P0, [R3+URZ+0x28c60], R0 ;  /* 0x028c6000030085a7 */ /* 0x000e64000800007f */
[----:B-1----:R-:W-:Y:S05]  /*119a0*/  @!P0 BRA `(.L_x_3675) ;  /* 0xfffffffc00f08947 */ /* 0x002fea000383ffff */
[----:B------:R-:W-:Y:S05]  /*119b0*/  BRA `(.L_x_3798) ;  /* 0xffffffb000007947 */ /* 0x000fea000383ffff */
.L_x_3694:
[----:B-1----:R1:W2:Y:S02]  /*119c0*/  SYNCS.PHASECHK.TRANS64.TRYWAIT P0, [R3+URZ+0x28c40], R2 ;  /* 0x028c4002030075a7 */ /* 0x0022a4000800017f */
[----:B--2---:R-:W-:Y:S05]  /*119d0*/  @!P0 NANOSLEEP.SYNCS 0x989680 ;  /* 0x009896800000895d */ /* 0x004fea0003900000 */
[----:B------:R-:W2:Y:S02]  /*119e0*/  @!P0 SYNCS.PHASECHK.TRANS64 P0, [R3+URZ+0x28c40], R2 ;  /* 0x028c4002030085a7 */ /* 0x000ea4000800007f */
[----:B--2---:R-:W-:Y:S05]  /*119f0*/  @!P0 BRA `(.L_x_3694) ;  /* 0xfffffffc00f08947 */ /* 0x004fea000383ffff */
[----:B------:R-:W-:Y:S05]  /*11a00*/  BRA `(.L_x_3799) ;  /* 0xffffffbc00307947 */ /* 0x000fea000383ffff */
.L_x_3699:
[----:B0-----:R0:W2:Y:S02]  /*11a10*/  SYNCS.PHASECHK.TRANS64.TRYWAIT P0, [R3+URZ+0x28c60], R2 ;  /* 0x028c6002030075a7 */ /* 0x0010a4000800017f */
[----:B--2---:R-:W-:Y:S05]  /*11a20*/  @!P0 NANOSLEEP.SYNCS 0x989680 ;  /* 0x009896800000895d */ /* 0x004fea0003900000 */
[----:B------:R-:W2:Y:S02]  /*11a30*/  @!P0 SYNCS.PHASECHK.TRANS64 P0, [R3+URZ+0x28c60], R2 ;  /* 0x028c6002030085a7 */ /* 0x000ea4000800007f */
[----:B--2---:R-:W-:Y:S05]  /*11a40*/  @!P0 BRA `(.L_x_3699) ;  /* 0xfffffffc00f08947 */ /* 0x004fea000383ffff */
[----:B------:R-:W-:Y:S05]  /*11a50*/  BRA `(.L_x_3800) ;  /* 0xffffffbc00b87947 */ /* 0x000fea000383ffff */
.L_x_3714:
[----:B0-----:R0:W1:Y:S02]  /*11a60*/  SYNCS.PHASECHK.TRANS64.TRYWAIT P0, [R4+URZ+0x28c40], R2 ;  /* 0x028c4002040075a7 */ /* 0x001064000800017f */
[----:B-1----:R-:W-:Y:S05]  /*11a70*/  @!P0 NANOSLEEP.SYNCS 0x989680 ;  /* 0x009896800000895d */ /* 0x002fea0003900000 */
[----:B------:R-:W1:Y:S02]  /*11a80*/  @!P0 SYNCS.PHASECHK.TRANS64 P0, [R4+URZ+0x28c40], R2 ;  /* 0x028c4002040085a7 */ /* 0x000e64000800007f */
[----:B-1----:R-:W-:Y:S05]  /*11a90*/  @!P0 BRA `(.L_x_3714) ;  /* 0xfffffffc00f08947 */ /* 0x002fea000383ffff */
[----:B------:R-:W-:Y:S05]  /*11aa0*/  BRA `(.L_x_3801) ;  /* 0xffffffc800c87947 */ /* 0x000fea000383ffff */
.L_x_3719:
[----:B-1----:R1:W2:Y:S02]  /*11ab0*/  SYNCS.PHASECHK.TRANS64.TRYWAIT P0, [R4+URZ+0x28c60], R2 ;  /* 0x028c6002040075a7 */ /* 0x0022a4000800017f */
[----:B--2---:R-:W-:Y:S05]  /*11ac0*/  @!P0 NANOSLEEP.SYNCS 0x989680 ;  /* 0x009896800000895d */ /* 0x004fea0003900000 */
[----:B------:R-:W2:Y:S02]  /*11ad0*/  @!P0 SYNCS.PHASECHK.TRANS64 P0, [R4+URZ+0x28c60], R2 ;  /* 0x028c6002040085a7 */ /* 0x000ea4000800007f */
[----:B--2---:R-:W-:Y:S05]  /*11ae0*/  @!P0 BRA `(.L_x_3719) ;  /* 0xfffffffc00f08947 */ /* 0x004fea000383ffff */
[----:B------:R-:W-:Y:S05]  /*11af0*/  BRA `(.L_x_3802) ;  /* 0xffffffcc004c7947 */ /* 0x000fea000383ffff */
.L_x_3734:
[----:B-1----:R1:W2:Y:S02]  /*11b00*/  SYNCS.PHASECHK.TRANS64.TRYWAIT P0, [R4+URZ+0x28c40], R2 ;  /* 0x028c4002040075a7 */ /* 0x0022a4000800017f */
[----:B--2---:R-:W-:Y:S05]  /*11b10*/  @!P0 NANOSLEEP.SYNCS 0x989680 ;  /* 0x009896800000895d */ /* 0x004fea0003900000 */
[----:B------:R-:W2:Y:S02]  /*11b20*/  @!P0 SYNCS.PHASECHK.TRANS64 P0, [R4+URZ+0x28c40], R2 ;  /* 0x028c4002040085a7 */ /* 0x000ea4000800007f */
[----:B--2---:R-:W-:Y:S05]  /*11b30*/  @!P0 BRA `(.L_x_3734) ;  /* 0xfffffffc00f08947 */ /* 0x004fea000383ffff */
[----:B------:R-:W-:Y:S05]  /*11b40*/  BRA `(.L_x_3803) ;  /* 0xffffffd800387947 */ /* 0x000fea000383ffff */
.L_x_3739:
[----:B0-----:R0:W2:Y:S02]  /*11b50*/  SYNCS.PHASECHK.TRANS64.TRYWAIT P0, [R4+URZ+0x28c60], R2 ;  /* 0x028c6002040075a7 */ /* 0x0010a4000800017f */
[----:B--2---:R-:W-:Y:S05]  /*11b60*/  @!P0 NANOSLEEP.SYNCS 0x989680 ;  /* 0x009896800000895d */ /* 0x004fea0003900000 */
[----:B------:R-:W2:Y:S02]  /*11b70*/  @!P0 SYNCS.PHASECHK.TRANS64 P0, [R4+URZ+0x28c60], R2 ;  /* 0x028c6002040085a7 */ /* 0x000ea4000800007f */
[----:B--2---:R-:W-:Y:S05]  /*11b80*/  @!P0 BRA `(.L_x_3739) ;  /* 0xfffffffc00f08947 */ /* 0x004fea000383ffff */
[----:B------:R-:W-:Y:S05]  /*11b90*/  BRA `(.L_x_3804) ;  /* 0xffffffd800c07947 */ /* 0x000fea000383ffff */
.L_x_3755:
[----:B------:R-:W-:Y:S01]  /*11ba0*/  BSSY B0, `(.L_x_3805) ;  /* 0x0000008000007945 */ /* 0x000fe20003800000 */
[----:B------:R-:W-:Y:S02]  /*11bb0*/  IMAD.MOV.U32 R13, RZ, RZ, R16 ;  /* 0x000000ffff0d7224 */ /* 0x000fe400078e0010 */
[----:B0-----:R-:W-:Y:S02]  /*11bc0*/  IMAD.MOV.U32 R12, RZ, RZ, RZ ;  /* 0x000000ffff0c7224 */ /* 0x001fe400078e00ff */
[----:B------:R-:W-:Y:S02]  /*11bd0*/  IMAD.MOV.U32 R11, RZ, RZ, 0x1f ;  /* 0x0000001fff0b7424 */ /* 0x000fe400078e00ff */
[----:B------:R-:W-:-:S07]  /*11be0*/  IMAD.MOV.U32 R15, RZ, RZ, -0x1 ;  /* 0xffffffffff0f7424 */ /* 0x000fce00078e00ff */
[----:B-1---5:R-:W-:Y:S05]  /*11bf0*/  WARPSYNC.COLLECTIVE R15, `(.L_x_3806) ;  /* 0x000000000f087348 */ /* 0x022fea0003c00000 */
[----:B------:R0:W2:Y:S02]  /*11c00*/  SHFL.IDX P6, R14, R13, R12, R11 ;  /* 0x0000000c0d0e7389 */ /* 0x0000a400000c000b */
[----:B012--5:R-:W-:Y:S01]  /*11c10*/  ENDCOLLECTIVE ;  /* 0x000000000000791b */ /* 0x027fe20003800000 */
.L_x_3806:
[----:B------:R-:W-:Y:S05]  /*11c20*/  BSYNC B0 ;  /* 0x0000000000007941 */ /* 0x000fea0003800000 */
.L_x_3805:
        /* <DEDUP_REMOVED lines=9> */
.L_x_3807:
        /* <DEDUP_REMOVED lines=18> */
.L_x_3808:
[----:B------:R-:W-:Y:S01]  /*11de0*/  IMAD.MOV.U32 R12, RZ, RZ, 0x2 ;  /* 0x00000002ff0c7424 */ /* 0x000fe200078e00ff */
[----:B------:R-:W-:-:S05]  /*11df0*/  SEL R5, R14, RZ, P1 ;  /* 0x000000ff0e057207 */ /* 0x000fca0000800000 */
[----:B------:R-:W-:-:S04]  /*11e00*/  IMAD.IADD R3, R2, 0x1, R5 ;  /* 0x0000000102037824 */ /* 0x000fc800078e0205 */
[----:B------:R-:W-:-:S07]  /*11e10*/  IMAD.MOV.U32 R13, RZ, RZ, R3 ;  /* 0x000000ffff0d7224 */ /* 0x000fce00078e0003 */
[----:B------:R-:W-:Y:S05]  /*11e20*/  WARPSYNC.COLLECTIVE R15, `(.L_x_3809) ;  /* 0x000000000f087348 */ /* 0x000fea0003c00000 */
[----:B------:R0:W1:Y:S02]  /*11e30*/  SHFL.UP P6, R14, R13, R12, R11 ;  /* 0x0400000c0d0e7389 */ /* 0x00006400000c000b */
[----:B01----:R-:W-:Y:S01]  /*11e40*/  ENDCOLLECTIVE ;  /* 0x000000000000791b */ /* 0x003fe20003800000 */
.L_x_3809:
[----:B------:R-:W-:Y:S01]  /*11e50*/  IMAD.MOV.U32 R12, RZ, RZ, 0x4 ;  /* 0x00000004ff0c7424 */ /* 0x000fe200078e00ff */
[----:B------:R-:W-:-:S05]  /*11e60*/  SEL R14, R14, RZ, P2 ;  /* 0x000000ff0e0e7207 */ /* 0x000fca0001000000 */
[----:B------:R-:W-:-:S04]  /*11e70*/  IMAD.IADD R3, R3, 0x1, R14 ;  /* 0x0000000103037824 */ /* 0x000fc800078e020e */
[----:B------:R-:W-:-:S07]  /*11e80*/  IMAD.MOV.U32 R13, RZ, RZ, R3 ;  /* 0x000000ffff0d7224 */ /* 0x000fce00078e0003 */
[----:B------:R-:W-:Y:S05]  /*11e90*/  WARPSYNC.COLLECTIVE R15, `(.L_x_3810) ;  /* 0x000000000f087348 */ /* 0x000fea0003c00000 */
[----:B------:R0:W1:Y:S02]  /*11ea0*/  SHFL.UP P6, R14, R13, R12, R11 ;  /* 0x0400000c0d0e7389 */ /* 0x00006400000c000b */
[----:B01----:R-:W-:Y:S01]  /*11eb0*/  ENDCOLLECTIVE ;  /* 0x000000000000791b */ /* 0x003fe20003800000 */
.L_x_3810:
[----:B------:R-:W-:Y:S01]  /*11ec0*/  IMAD.MOV.U32 R12, RZ, RZ, 0x8 ;  /* 0x00000008ff0c7424 */ /* 0x000fe200078e00ff */
[----:B------:R-:W-:-:S05]  /*11ed0*/  SEL R14, R14, RZ, P3 ;  /* 0x000000ff0e0e7207 */ /* 0x000fca0001800000 */
[----:B------:R-:W-:-:S04]  /*11ee0*/  IMAD.IADD R3, R3, 0x1, R14 ;  /* 0x0000000103037824 */ /* 0x000fc800078e020e */
[----:B------:R-:W-:-:S07]  /*11ef0*/  IMAD.MOV.U32 R13, RZ, RZ, R3 ;  /* 0x000000ffff0d7224 */ /* 0x000fce00078e0003 */
[----:B------:R-:W-:Y:S05]  /*11f00*/  WARPSYNC.COLLECTIVE R15, `(.L_x_3811) ;  /* 0x000000000f087348 */ /* 0x000fea0003c00000 */
[----:B------:R0:W1:Y:S02]  /*11f10*/  SHFL.UP P6, R14, R13, R12, R11 ;  /* 0x0400000c0d0e7389 */ /* 0x00006400000c000b */
[----:B01----:R-:W-:Y:S01]  /*11f20*/  ENDCOLLECTIVE ;  /* 0x000000000000791b */ /* 0x003fe20003800000 */
.L_x_3811:
[----:B------:R-:W-:Y:S01]  /*11f30*/  IMAD.MOV.U32 R12, RZ, RZ, 0x10 ;  /* 0x00000010ff0c7424 */ /* 0x000fe200078e00ff */
[----:B------:R-:W-:-:S05]  /*11f40*/  SEL R14, R14, RZ, P4 ;  /* 0x000000ff0e0e7207 */ /* 0x000fca0002000000 */
[----:B------:R-:W-:-:S04]  /*11f50*/  IMAD.IADD R3, R3, 0x1, R14 ;  /* 0x0000000103037824 */ /* 0x000fc800078e020e */
[----:B------:R-:W-:-:S07]  /*11f60*/  IMAD.MOV.U32 R13, RZ, RZ, R3 ;  /* 0x000000ffff0d7224 */ /* 0x000fce00078e0003 */
[----:B------:R-:W-:Y:S05]  /*11f70*/  WARPSYNC.COLLECTIVE R15, `(.L_x_3812) ;  /* 0x000000000f087348 */ /* 0x000fea0003c00000 */
[----:B------:R0:W1:Y:S02]  /*11f80*/  SHFL.UP P6, R14, R13, R12, R11 ;  /* 0x0400000c0d0e7389 */ /* 0x00006400000c000b */
[----:B01----:R-:W-:Y:S01]  /*11f90*/  ENDCOLLECTIVE ;  /* 0x000000000000791b */ /* 0x003fe20003800000 */
.L_x_3812:
        /* <DEDUP_REMOVED lines=8> */
.L_x_3813:
[----:B------:R-:W-:Y:S05]  /*12020*/  BRA `(.L_x_3814) ;  /* 0xffffffe400307947 */ /* 0x000fea000383ffff */
.L_x_3760:
[----:B------:R-:W-:Y:S01]  /*12030*/  BSSY B0, `(.L_x_3815) ;  /* 0x0000008000007945 */ /* 0x000fe20003800000 */
[----:B-----5:R-:W-:Y:S02]  /*12040*/  IMAD.MOV.U32 R13, RZ, RZ, R2 ;  /* 0x000000ffff0d7224 */ /* 0x020fe400078e0002 */
[----:B0-----:R-:W-:Y:S02]  /*12050*/  IMAD.MOV.U32 R12, RZ, RZ, 0x1 ;  /* 0x00000001ff0c7424 */ /* 0x001fe400078e00ff */
[----:B------:R-:W-:Y:S02]  /*12060*/  IMAD.MOV.U32 R11, RZ, RZ, RZ ;  /* 0x000000ffff0b7224 */ /* 0x000fe400078e00ff */
[----:B------:R-:W-:-:S07]  /*12070*/  IMAD.MOV.U32 R15, RZ, RZ, -0x1 ;  /* 0xffffffffff0f7424 */ /* 0x000fce00078e00ff */
[----:B-12---:R-:W-:Y:S05]  /*12080*/  WARPSYNC.COLLECTIVE R15, `(.L_x_3816) ;  /* 0x000000000f087348 */ /* 0x006fea0003c00000 */
[----:B------:R0:W3:Y:S02]  /*12090*/  SHFL.UP P6, R14, R13, R12, R11 ;  /* 0x0400000c0d0e7389 */ /* 0x0000e400000c000b */
[----:B0123--:R-:W-:Y:S01]  /*120a0*/  ENDCOLLECTIVE ;  /* 0x000000000000791b */ /* 0x00ffe20003800000 */
.L_x_3816:
[----:B------:R-:W-:Y:S05]  /*120b0*/  BSYNC B0 ;  /* 0x0000000000007941 */ /* 0x000fea0003800000 */
.L_x_3815:
        /* <DEDUP_REMOVED lines=9> */
.L_x_3817:
[----:B------:R-:W-:Y:S01]  /*12150*/  IMAD.MOV.U32 R12, RZ, RZ, 0x4 ;  /* 0x00000004ff0c7424 */ /* 0x000fe200078e00ff */
[----:B------:R-:W-:-:S05]  /*12160*/  SEL R14, R14, RZ, P2 ;  /* 0x000000ff0e0e7207 */ /* 0x000fca0001000000 */
[----:B------:R-:W-:-:S04]  /*12170*/  IMAD.IADD R3, R3, 0x1, R14 ;  /* 0x0000000103037824 */ /* 0x000fc800078e020e */
[----:B------:R-:W-:-:S07]  /*12180*/  IMAD.MOV.U32 R13, RZ, RZ, R3 ;  /* 0x000000ffff0d7224 */ /* 0x000fce00078e0003 */
[----:B------:R-:W-:Y:S05]  /*12190*/  WARPSYNC.COLLECTIVE R15, `(.L_x_3818) ;  /* 0x000000000f087348 */ /* 0x000fea0003c00000 */
[----:B------:R0:W1:Y:S02]  /*121a0*/  SHFL.UP P6, R14, R13, R12, R11 ;  /* 0x0400000c0d0e7389 */ /* 0x00006400000c000b */
[----:B01----:R-:W-:Y:S01]  /*121b0*/  ENDCOLLECTIVE ;  /* 0x000000000000791b */ /* 0x003fe20003800000 */
.L_x_3818:
[----:B------:R-:W-:Y:S01]  /*121c0*/  IMAD.MOV.U32 R12, RZ, RZ, 0x8 ;  /* 0x00000008ff0c7424 */ /* 0x000fe200078e00ff */
[----:B------:R-:W-:-:S05]  /*121d0*/  SEL R14, R14, RZ, P3 ;  /* 0x000000ff0e0e7207 */ /* 0x000fca0001800000 */
[----:B------:R-:W-:-:S04]  /*121e0*/  IMAD.IADD R3, R3, 0x1, R14 ;  /* 0x0000000103037824 */ /* 0x000fc800078e020e */
[----:B------:R-:W-:-:S07]  /*121f0*/  IMAD.MOV.U32 R13, RZ, RZ, R3 ;  /* 0x000000ffff0d7224 */ /* 0x000fce00078e0003 */
[----:B------:R-:W-:Y:S05]  /*12200*/  WARPSYNC.COLLECTIVE R15, `(.L_x_3819) ;  /* 0x000000000f087348 */ /* 0x000fea0003c00000 */
[----:B------:R0:W1:Y:S02]  /*12210*/  SHFL.UP P6, R14, R13, R12, R11 ;  /* 0x0400000c0d0e7389 */ /* 0x00006400000c000b */
[----:B01----:R-:W-:Y:S01]  /*12220*/  ENDCOLLECTIVE ;  /* 0x000000000000791b */ /* 0x003fe20003800000 */
.L_x_3819:
[----:B------:R-:W-:Y:S01]  /*12230*/  IMAD.MOV.U32 R12, RZ, RZ, 0x10 ;  /* 0x00000010ff0c7424 */ /* 0x000fe200078e00ff */
[----:B------:R-:W-:-:S05]  /*12240*/  SEL R14, R14, RZ, P4 ;  /* 0x000000ff0e0e7207 */ /* 0x000fca0002000000 */
[----:B------:R-:W-:-:S04]  /*12250*/  IMAD.IADD R3, R3, 0x1, R14 ;  /* 0x0000000103037824 */ /* 0x000fc800078e020e */
[----:B------:R-:W-:-:S07]  /*12260*/  IMAD.MOV.U32 R13, RZ, RZ, R3 ;  /* 0x000000ffff0d7224 */ /* 0x000fce00078e0003 */
[----:B------:R-:W-:Y:S05]  /*12270*/  WARPSYNC.COLLECTIVE R15, `(.L_x_3820) ;  /* 0x000000000f087348 */ /* 0x000fea0003c00000 */
[----:B------:R0:W1:Y:S02]  /*12280*/  SHFL.UP P6, R14, R13, R12, R11 ;  /* 0x0400000c0d0e7389 */ /* 0x00006400000c000b */
[----:B01----:R-:W-:Y:S01]  /*12290*/  ENDCOLLECTIVE ;  /* 0x000000000000791b */ /* 0x003fe20003800000 */
.L_x_3820:
        /* <DEDUP_REMOVED lines=8> */
.L_x_3821:
[----:B------:R-:W-:Y:S05]  /*12320*/  BRA `(.L_x_3822) ;  /* 0xffffffe4000c7947 */ /* 0x000fea000383ffff */
.L_x_3762:
[----:B------:R-:W-:Y:S01]  /*12330*/  BSSY B0, `(.L_x_3823) ;  /* 0x0000006000007945 */ /* 0x000fe20003800000 */
[----:B------:R-:W-:Y:S01]  /*12340*/  PLOP3.LUT P6, PT, P6, PT, PT, 0x8, 0x0 ;  /* 0x000000000000781c */ /* 0x000fe200037ce170 */
[----:B------:R-:W-:-:S12]  /*12350*/  IMAD.MOV.U32 R15, RZ, RZ, -0x1 ;  /* 0xffffffffff0f7424 */ /* 0x000fd800078e00ff */
[----:B01---5:R-:W-:Y:S05]  /*12360*/  WARPSYNC.COLLECTIVE R15, `(.L_x_3824) ;  /* 0x000000000f087348 */ /* 0x023fea0003c00000 */
[----:B------:R-:W-:Y:S01]  /*12370*/  VOTE.ANY R14, PT, P6 ;  /* 0x00000000000e7806 */ /* 0x000fe200030e0100 */
[----:B01---5:R-:W-:Y:S06]  /*12380*/  ENDCOLLECTIVE ;  /* 0x000000000000791b */ /* 0x023fec0003800000 */
.L_x_3824:
[----:B------:R-:W-:Y:S05]  /*12390*/  BSYNC B0 ;  /* 0x0000000000007941 */ /* 0x000fea0003800000 */
.L_x_3823:
        /* <DEDUP_REMOVED lines=9> */
.L_x_3825:
[----:B------:R-:W-:Y:S01]  /*12430*/  IMAD.MOV.U32 R17, RZ, RZ, R14 ;  /* 0x000000ffff117224 */ /* 0x000fe200078e000e */
[----:B------:R-:W-:Y:S06]  /*12440*/  BRA `(.L_x_3826) ;  /* 0xffffffe000fc7947 */ /* 0x000fec000383ffff */
.L_x_3764:
[----:B------:R-:W-:Y:S01]  /*12450*/  BSSY B0, `(.L_x_3827) ;  /* 0x0000007000007945 */ /* 0x000fe20003800000 */
[----:B------:R-:W-:Y:S02]  /*12460*/  IMAD.MOV.U32 R13, RZ, RZ, R3 ;  /* 0x000000ffff0d7224 */ /* 0x000fe400078e0003 */
[----:B------:R-:W-:Y:S02]  /*12470*/  IMAD.MOV.U32 R11, RZ, RZ, 0x1f ;  /* 0x0000001fff0b7424 */ /* 0x000fe400078e00ff */
[----:B------:R-:W-:-:S07]  /*12480*/  IMAD.MOV.U32 R15, RZ, RZ, -0x1 ;  /* 0xffffffffff0f7424 */ /* 0x000fce00078e00ff */
[----:B-123-5:R-:W-:Y:S05]  /*12490*/  WARPSYNC.COLLECTIVE R15, `(.L_x_3828) ;  /* 0x000000000f087348 */ /* 0x02efea0003c00000 */
[----:B------:R0:W4:Y:S02]  /*124a0*/  SHFL.IDX P6, R14, R13, R12, R11 ;  /* 0x0000000c0d0e7389 */ /* 0x00012400000c000b */
[----:B012345:R-:W-:Y:S01]  /*124b0*/  ENDCOLLECTIVE ;  /* 0x000000000000791b */ /* 0x03ffe20003800000 */
.L_x_3828:
[----:B------:R-:W-:Y:S05]  /*124c0*/  BSYNC B0 ;  /* 0x0000000000007941 */ /* 0x000fea0003800000 */
.L_x_3827:
[----:B------:R-:W-:Y:S05]  /*124d0*/  BRA `(.L_x_3763) ;  /* 0xffffffe000f47947 */ /* 0x000fea000383ffff */
.L_x_3768:
[----:B-1----:R1:W2:Y:S02]  /*124e0*/  SYNCS.PHASECHK.TRANS64.TRYWAIT P0, [R0+URZ+0x28c20], R3 ;  /* 0x028c2003000075a7 */ /* 0x0022a4000800017f */
[----:B--2---:R-:W-:Y:S05]  /*124f0*/  @!P0 NANOSLEEP.SYNCS 0x989680 ;  /* 0x009896800000895d */ /* 0x004fea0003900000 */
[----:B------:R-:W2:Y:S02]  /*12500*/  @!P0 SYNCS.PHASECHK.TRANS64 P0, [R0+URZ+0x28c20], R3 ;  /* 0x028c2003000085a7 */ /* 0x000ea4000800007f */
[----:B--2---:R-:W-:Y:S05]  /*12510*/  @!P0 BRA `(.L_x_3768) ;  /* 0xfffffffc00f08947 */ /* 0x004fea000383ffff */
[----:B------:R-:W-:Y:S05]  /*12520*/  BRA `(.L_x_3829) ;  /* 0xffffffe400e87947 */ /* 0x000fea000383ffff */
.L_x_3769:
[----:B------:R-:W2:Y:S01]  /*12530*/  S2R R2, SR_TID.X ;  /* 0x0000000000027919 */ /* 0x000ea20000002100 */
[----:B------:R-:W-:Y:S01]  /*12540*/  BSSY B0, `(.L_x_3830) ;  /* 0x000000a000007945 */ /* 0x000fe20003800000 */
[----:B0-----:R-:W-:Y:S02]  /*12550*/  IMAD.MOV.U32 R12, RZ, RZ, RZ ;  /* 0x000000ffff0c7224 */ /* 0x001fe400078e00ff */
[----:B------:R-:W-:Y:S02]  /*12560*/  IMAD.MOV.U32 R11, RZ, RZ, 0x1f ;  /* 0x0000001fff0b7424 */ /* 0x000fe400078e00ff */
[----:B------:R-:W-:Y:S01]  /*12570*/  IMAD.MOV.U32 R15, RZ, RZ, -0x1 ;  /* 0xffffffffff0f7424 */ /* 0x000fe200078e00ff */
[----:B--2---:R-:W-:-:S04]  /*12580*/  SHF.R.U32.HI R2, RZ, 0x5, R2 ;  /* 0x00000005ff027819 */ /* 0x004fc80000011602 */
[----:B------:R-:W-:-:S05]  /*12590*/  LOP3.LUT R2, R2, 0x3, RZ, 0xc0, !PT ;  /* 0x0000000302027812 */ /* 0x000fca00078ec0ff */
[----:B------:R-:W-:-:S07]  /*125a0*/  IMAD.MOV.U32 R13, RZ, RZ, R2 ;  /* 0x000000ffff0d7224 */ /* 0x000fce00078e0002 */
[----:B-1---5:R-:W-:Y:S05]  /*125b0*/  WARPSYNC.COLLECTIVE R15, `(.L_x_3831) ;  /* 0x000000000f087348 */ /* 0x022fea0003c00000 */
[----:B------:R0:W2:Y:S02]  /*125c0*/  SHFL.IDX P6, R14, R13, R12, R11 ;  /* 0x0000000c0d0e7389 */ /* 0x0000a400000c000b */
[----:B012--5:R-:W-:Y:S01]  /*125d0*/  ENDCOLLECTIVE ;  /* 0x000000000000791b */ /* 0x027fe20003800000 */
.L_x_3831:
[----:B------:R-:W-:Y:S05]  /*125e0*/  BSYNC B0 ;  /* 0x0000000000007941 */ /* 0x000fea0003800000 */
.L_x_3830:
[----:B------:R-:W-:Y:S05]  /*125f0*/  BRA `(.L_x_3832) ;  /* 0xffffffe400d07947 */ /* 0x000fea000383ffff */
.L_x_3772:
[----:B------:R-:W-:Y:S01]  /*12600*/  BSSY B1, `(.L_x_3833) ;  /* 0x0000006000017945 */ /* 0x000fe20003800000 */
[----:B------:R-:W-:-:S07]  /*12610*/  IMAD.MOV.U32 R15, RZ, RZ, -0x1 ;  /* 0xffffffffff0f7424 */ /* 0x000fce00078e00ff */
[----:B012--5:R-:W-:Y:S05]  /*12620*/  WARPSYNC.COLLECTIVE R15, `(.L_x_3834) ;  /* 0x000000000f0c7348 */ /* 0x027fea0003c00000 */
[----:B------:R-:W-:Y:S02]  /*12630*/  ELECT P6, UR62, PT ;  /* 0x00000000003e782f */ /* 0x000fe400038c0000 */
[----:B------:R-:W-:Y:S01]  /*12640*/  MOV R14, UR62 ;  /* 0x0000003e000e7c02 */ /* 0x000fe20008000f00 */
[----:B012--5:R-:W-:Y:S10]  /*12650*/  ENDCOLLECTIVE ;  /* 0x000000000000791b */ /* 0x027ff40003800000 */
.L_x_3834:
[----:B------:R-:W-:Y:S05]  /*12660*/  BSYNC B1 ;  /* 0x0000000000017941 */ /* 0x000fea0003800000 */
.L_x_3833:
[----:B------:R-:W-:Y:S05]  /*12670*/  BRA `(.L_x_3835) ;  /* 0xffffffe400c87947 */ /* 0x000fea000383ffff */
.L_x_3774:
[----:B0-----:R0:W1:Y:S02]  /*12680*/  SYNCS.PHASECHK.TRANS64.TRYWAIT P0, [R6+URZ], R5 ;  /* 0x00000005060075a7 */ /* 0x001064000800017f */
[----:B-1----:R-:W-:Y:S05]  /*12690*/  @!P0 NANOSLEEP.SYNCS 0x989680 ;  /* 0x009896800000895d */ /* 0x002fea0003900000 */
[----:B------:R-:W1:Y:S02]  /*126a0*/  @!P0 SYNCS.PHASECHK.TRANS64 P0, [R6+URZ], R5 ;  /* 0x00000005060085a7 */ /* 0x000e64000800007f */
[----:B-1----:R-:W-:Y:S05]  /*126b0*/  @!P0 BRA `(.L_x_3774) ;  /* 0xfffffffc00f08947 */ /* 0x002fea000383ffff */
[----:B------:R-:W-:Y:S05]  /*126c0*/  BRA `(.L_x_3836) ;  /* 0xffffffe800047947 */ /* 0x000fea000383ffff */
.L_x_3775:
[----:B-1----:R1:W2:Y:S02]  /*126d0*/  SYNCS.PHASECHK.TRANS64.TRYWAIT P0, [R7+URZ], R2 ;  /* 0x00000002070075a7 */ /* 0x0022a4000800017f */
[----:B--2---:R-:W-:Y:S05]  /*126e0*/  @!P0 NANOSLEEP.SYNCS 0x989680 ;  /* 0x009896800000895d */ /* 0x004fea0003900000 */
[----:B------:R-:W2:Y:S02]  /*126f0*/  @!P0 SYNCS.PHASECHK.TRANS64 P0, [R7+URZ], R2 ;  /* 0x00000002070085a7 */ /* 0x000ea4000800007f */
[----:B--2---:R-:W-:Y:S05]  /*12700*/  @!P0 BRA `(.L_x_3775) ;  /* 0xfffffffc00f08947 */ /* 0x004fea000383ffff */
[----:B------:R-:W-:Y:S05]  /*12710*/  BRA `(.L_x_3837) ;  /* 0xffffffe400f87947 */ /* 0x000fea000383ffff */
.L_x_3777:
[----:B--2---:R2:W3:Y:S02]  /*12720*/  SYNCS.PHASECHK.TRANS64.TRYWAIT P0, [R4+URZ], R5 ;  /* 0x00000005040075a7 */ /* 0x0044e4000800017f */
[----:B---3--:R-:W-:Y:S05]  /*12730*/  @!P0 NANOSLEEP.SYNCS 0x989680 ;  /* 0x009896800000895d */ /* 0x008fea0003900000 */
[----:B------:R-:W3:Y:S02]  /*12740*/  @!P0 SYNCS.PHASECHK.TRANS64 P0, [R4+URZ], R5 ;  /* 0x00000005040085a7 */ /* 0x000ee4000800007f */
[----:B---3--:R-:W-:Y:S05]  /*12750*/  @!P0 BRA `(.L_x_3777) ;  /* 0xfffffffc00f08947 */ /* 0x008fea000383ffff */
[----:B------:R-:W-:Y:S05]  /*12760*/  BRA `(.L_x_3838) ;  /* 0xffffffe800007947 */ /* 0x000fea000383ffff */
.L_x_3839:
        /* <DEDUP_REMOVED lines=9> */
.L_x_15286:


//--------------------- .text._ZN7cutlass13device_kernelIN5flash11enable_sm90INS1_16FlashAttnFwdSm90INS1_25CollectiveMainloopFwdSm90ILi2EN4cute5tupleIJNS5_1CILi1EEES8_S8_EEENS6_IJNS7_ILi64EEESA_SA_EEELi512ENS_6half_tEfNS_4arch4Sm90ELb0ELb0ELb1ELb1ELb0ELb1ELb0ELb0ELb0ELb1ELb0ELb0EEENS1_21CollectiveEpilogueFwdINS6_IJSA_NS7_ILi512EEESA_EEES9_SC_SE_Li256ELb1ELb1ELb0ELb0EEENS1_36VarlenDynamicPersistentTileSchedulerILi64ELi64ELi256ELi128ELb0ELb1ELb1ELb0ELb1ELb1EEEEEEEEEvNT_6ParamsE --------------------------
	.section	.text._ZN7cutlass13device_kernelIN5flash11enable_sm90INS1_16FlashAttnFwdSm90INS1_25CollectiveMainloopFwdSm90ILi2EN4cute5tupleIJNS5_1CILi1EEES8_S8_EEENS6_IJNS7_ILi64EEESA_SA_EEELi512ENS_6half_tEfNS_4arch4Sm90ELb0ELb0ELb1ELb1ELb0ELb1ELb0ELb0ELb0ELb1ELb0ELb0EEENS1_21CollectiveEpilogueFwdINS6_IJSA_NS7_ILi512EEESA_EEES9_SC_SE_Li256ELb1ELb1ELb0ELb0EEENS1_36VarlenDynamicPersistentTileSchedulerILi64ELi64ELi256ELi128ELb0ELb1ELb1ELb0ELb1ELb1EEEEEEEEEvNT_6ParamsE,"ax",@progbits
	.align	128
.text._ZN7cutlass13device_kernelIN5flash11enable_sm90INS1_16FlashAttnFwdSm90INS1_25CollectiveMainloopFwdSm90ILi2EN4cute5tupleIJNS5_1CILi1EEES8_S8_EEENS6_IJNS7_ILi64EEESA_SA_EEELi512ENS_6half_tEfNS_4arch4Sm90ELb0ELb0ELb1ELb1ELb0ELb1ELb0ELb0ELb0ELb1ELb0ELb0EEENS1_21CollectiveEpilogueFwdINS6_IJSA_NS7_ILi512EEESA_EEES9_SC_SE_Li256ELb1ELb1ELb0ELb0EEENS1_36VarlenDynamicPersistentTileSchedulerILi64ELi64ELi256ELi128ELb0ELb1ELb1ELb0ELb1ELb1EEEEEEEEEvNT_6ParamsE:
        .type           _ZN7cutlass13device_kernelIN5flash11enable_sm90INS1_16FlashAttnFwdSm90INS1_25CollectiveMainloopFwdSm90ILi2EN4cute5tupleIJNS5_1CILi1EEES8_S8_EEENS6_IJNS7_ILi64EEESA_SA_EEELi512ENS_6half_tEfNS_4arch4Sm90ELb0ELb0ELb1ELb1ELb0ELb1ELb0ELb0ELb0ELb1ELb0ELb0EEENS1_21CollectiveEpilogueFwdINS6_IJSA_NS7_ILi512EEESA_EEES9_SC_SE_Li256ELb1ELb1ELb0ELb0EEENS1_36VarlenDynamicPersistentTileSchedulerILi64ELi64ELi256ELi128ELb0ELb1ELb1ELb0ELb1ELb1EEEEEEEEEvNT_6ParamsE,@function
        .size           _ZN7cutlass13device_kernelIN5flash11enable_sm90INS1_16FlashAttnFwdSm90INS1_25CollectiveMainloopFwdSm90ILi2EN4cute5tupleIJNS5_1CILi1EEES8_S8_EEENS6_IJNS7_ILi64EEESA_SA_EEELi512ENS_6half_tEfNS_4arch4Sm90ELb0ELb0ELb1ELb1ELb0ELb1ELb0ELb0ELb0ELb1ELb0ELb0EEENS1_21CollectiveEpilogueFwdINS6_IJSA_NS7_ILi512EEESA_EEES9_SC_SE_Li256ELb1ELb1ELb0ELb0EEENS1_36VarlenDynamicPersistentTileSchedulerILi64ELi64ELi256ELi128ELb0ELb1ELb1ELb0ELb1ELb1EEEEEEEEEvNT_6ParamsE,(.L_x_15287 - _ZN7cutlass13device_kernelIN5flash11enable_sm90INS1_16FlashAttnFwdSm90INS1_25CollectiveMainloopFwdSm90ILi2EN4cute5tupleIJNS5_1CILi1EEES8_S8_EEENS6_IJNS7_ILi64EEESA_SA_EEELi512ENS_6half_tEfNS_4arch4Sm90ELb0ELb0ELb1ELb1ELb0ELb1ELb0ELb0ELb0ELb1ELb0ELb0EEENS1_21CollectiveEpilogueFwdINS6_IJSA_NS7_ILi512EEESA_EEES9_SC_SE_Li256ELb1ELb1ELb0ELb0EEENS1_36VarlenDynamicPersistentTileSchedulerILi64ELi64ELi256ELi128ELb0ELb1ELb1ELb0ELb1ELb1EEEEEEEEEvNT_6ParamsE)
        .other          _ZN7cutlass13device_kernelIN5flash11enable_sm90INS1_16FlashAttnFwdSm90INS1_25CollectiveMainloopFwdSm90ILi2EN4cute5tupleIJNS5_1CILi1EEES8_S8_EEENS6_IJNS7_ILi64EEESA_SA_EEELi512ENS_6half_tEfNS_4arch4Sm90ELb0ELb0ELb1ELb1ELb0ELb1ELb0ELb0ELb0ELb1ELb0ELb0EEENS1_21CollectiveEpilogueFwdINS6_IJSA_NS7_ILi512EEESA_EEES9_SC_SE_Li256ELb1ELb1ELb0ELb0EEENS1_36VarlenDynamicPersistentTileSchedulerILi64ELi64ELi256ELi128ELb0ELb1ELb1ELb0ELb1ELb1EEEEEEEEEvNT_6ParamsE,@"STO_CUDA_ENTRY STV_DEFAULT"
_ZN7cutlass13device_kernelIN5flash11enable_sm90INS1_16FlashAttnFwdSm90INS1_25CollectiveMainloopFwdSm90ILi2EN4cute5tupleIJNS5_1CILi1EEES8_S8_EEENS6_IJNS7_ILi64EEESA_SA_EEELi512ENS_6half_tEfNS_4arch4Sm90ELb0ELb0ELb1ELb1ELb0ELb1ELb0ELb0ELb0ELb1ELb0ELb0EEENS1_21CollectiveEpilogueFwdINS6_IJSA_NS7_ILi512EEESA_EEES9_SC_SE_Li256ELb1ELb1ELb0ELb0EEENS1_36VarlenDynamicPersistentTileSchedulerILi64ELi64ELi256ELi128ELb0ELb1ELb1ELb0ELb1ELb1EEEEEEEEEvNT_6ParamsE:
        /* <DEDUP_REMOVED lines=23> */
.L_x_3841:
[----:B------:R-:W-:Y:S05]  /*0170*/  BSYNC B0 ;  /* 0x0000000000007941 */ /* 0x000fea0003800000 */
.L_x_3840:
        /* <DEDUP_REMOVED lines=20> */
[----:B-1----:R0:W1:Y:S06]  /*02c0*/  @UP0 SYNCS.EXCH.64 URZ, [UR8+0x28c00], UR4 ;  /* 0x028c0004083f05b2 */ /* 0x00206c0008000100 */
[----:B------:R0:W2:Y:S02]  /*02d0*/  @UP1 SYNCS.EXCH.64 URZ, [UR8+0x28c20], UR6 ;  /* 0x028c2006083f15b2 */ /* 0x0000a40008000100 */
        /* <DEDUP_REMOVED lines=10> */
[----:B0-----:R0:W3:Y:S01]  /*0380*/  SYNCS.EXCH.64 URZ, [UR6+0x28c30], UR4 ;  /* 0x028c3004063f75b2 */ /* 0x0010e20008000100 */
[----:B------:R0:W4:Y:S01]  /*0390*/  SYNCS.EXCH.64 URZ, [UR6+0x28c40], UR4 ;  /* 0x028c4004063f75b2 */ /* 0x0001220008000100 */
[----:B------:R0:W0:Y:S01]  /*03a0*/  SYNCS.EXCH.64 URZ, [UR6+0x28c38], UR4 ;  /* 0x028c3804063f75b2 */ /* 0x0000220008000100 */
[----:B------:R0:W0:Y:S01]  /*03b0*/  SYNCS.EXCH.64 URZ, [UR6+0x28c48], UR4 ;  /* 0x028c4804063f75b2 */ /* 0x0000220008000100 */
[----:B------:R-:W-:Y:S01]  /*03c0*/  NOP ;  /* 0x0000000000007918 */ /* 0x000fe20000000000 */
.L_x_3842:
        /* <DEDUP_REMOVED lines=22> */
.L_x_3843:
        /* <DEDUP_REMOVED lines=18> */
.L_x_3844:
        /* <DEDUP_REMOVED lines=22> */
.L_x_3845:
        /* <DEDUP_REMOVED lines=22> */
.L_x_3846:
[----:B------:R-:W-:Y:S01]  /*0910*/  IMAD.MOV.U32 R2, RZ, RZ, 0x1 ;  /* 0x00000001ff027424 */ /* 0x000fe200078e00ff */
[----:B------:R-:W-:Y:S01]  /*0920*/  ISETP.NE.AND P0, PT, R3, RZ, PT ;  /* 0x000000ff0300720c */ /* 0x000fe20003f05270 */
[----:B------:R-:W-:Y:S01]  /*0930*/  NOP ;  /* 0x0000000000007918 */ /* 0x000fe20000000000 */
[----:B------:R-:W-:Y:S01]  /*0940*/  ULDC.64 UR40, c[0x0][0x208] ;  /* 0x0000820000287ab9 */ /* 0x000fe20000000a00 */
[----:B------:R-:W-:Y:S01]  /*0950*/  BSSY B9, `(.L_x_3847) ;  /* 0x0001773000097945 */ /* 0x000fe20003800000 */
[----:B------:R-:W-:-:S05]  /*0960*/  SEL R2, R2, 0x2, !P0 ;  /* 0x0000000202027807 */ /* 0x000fca0004000000 */
[----:B------:R0:W-:Y:S02]  /*0970*/  STL [R1+0x60], R2 ;  /* 0x0000600201007387 */ /* 0x0001e40000100800 */
[----:B01234-:R-:W-:Y:S06]  /*0980*/  BAR.SYNC.DEFER_BLOCKING 0x0 ;  /* 0x0000000000007b1d */ /* 0x01ffec0000010000 */
[----:B------:R-:W-:Y:S05]  /*0990*/  @!P0 BRA `(.L_x_3848) ;  /* 0x000000ec003c8947 */ /* 0x000fea0003800000 */
.L_x_3849:
[----:B------:R-:W-:-:S08]  /*09a0*/  NOP ;  /* 0x0000000000007918 */ /* 0x000fd00000000000 */
[----:B------:R-:W0:Y:S02]  /*09b0*/  USETMAXREG.TRY_ALLOC.CTAPOOL UP0, 0xf0 ;  /* 0x000000f0000079c8 */ /* 0x000e240008000600 */
[----:B0-----:R-:W-:-:S13]  /*09c0*/  PLOP3.LUT P0, PT, PT, PT, UP0, 0x80, 0x0 ;  /* 0x000000000000781c */ /* 0x001fda0003f0f008 */
[----:B------:R-:W-:Y:S05]  /*09d0*/  @!P0 BRA `(.L_x_3849) ;  /* 0xfffffffc00f08947 */ /* 0x000fea000383ffff */
[----:B------:R-:W0:Y:S01]  /*09e0*/  S2R R0, SR_TID.X ;  /* 0x0000000000007919 */ /* 0x000e220000002100 */
[----:B------:R-:W1:Y:S01]  /*09f0*/  S2UR UR5, SR_CgaCtaId ;  /* 0x00000000000579c3 */ /* 0x000e620000008800 */
[----:B------:R-:W-:Y:S02]  /*0a00*/  UMOV UR4, 0x400 ;  /* 0x0000040000047882 */ /* 0x000fe40000000000 */
[----:B-1----:R-:W-:-:S06]  /*0a10*/  ULEA UR4, UR5, UR4, 0x18 ;  /* 0x0000000405047291 */ /* 0x002fcc000f8ec03f */
[----:B------:R-:W-:Y:S01]  /*0a20*/  IMAD.U32 R2, RZ, RZ, UR4 ;  /* 0x00000004ff027e24 */ /* 0x000fe2000f8e00ff */
[----:B0-----:R-:W-:Y:S01]  /*0a30*/  SHF.R.U32.HI R0, RZ, 0x7, R0 ;  /* 0x00000007ff007819 */ /* 0x001fe20000011600 */
[----:B------:R-:W-:-:S03]  /*0a40*/  ULDC UR4, c[0x0][0xc3c] ;  /* 0x00030f0000047ab9 */ /* 0x000fc60000000800 */
[----:B------:R-:W-:Y:S02]  /*0a50*/  ISETP.NE.AND P0, PT, R0, 0x1, PT ;  /* 0x000000010000780c */ /* 0x000fe40003f05270 */
[----:B------:R-:W0:Y:S11]  /*0a60*/  S2R R0, SR_TID.X ;  /* 0x0000000000007919 */ /* 0x000e360000002100 */
[----:B------:R-:W-:Y:S06]  /*0a70*/  @!P0 BAR.ARV 0x8, 0x100 ;  /* 0x0204000000008b1d */ /* 0x000fec0000002000 */
[----:B0-----:R-:W-:-:S13]  /*0a80*/  ISETP.GE.U32.AND P0, PT, R0, 0x100, PT ;  /* 0x000001000000780c */ /* 0x001fda0003f06070 */
[----:B------:R-:W-:Y:S08]  /*0a90*/  @P0 BAR.ARV 0xf, 0x100 ;  /* 0x03c4000000000b1d */ /* 0x000ff00000002000 */
[----:B------:R-:W-:Y:S06]  /*0aa0*/  BAR.SYNC.DEFER_BLOCKING 0x5, 0x180 ;  /* 0x0146000000007b1d */ /* 0x000fec0000010000 */
[----:B------:R-:W0:Y:S02]  /*0ab0*/  LDS.128 R24, [R2+0x28cd0] ;  /* 0x028cd00002187984 */ /* 0x000e240000000c00 */
[----:B------:R-:W-:Y:S06]  /*0ac0*/  BAR.ARV 0x4, 0x180 ;  /* 0x0106000000007b1d */ /* 0x000fec0000002000 */
[----:B0-----:R-:W-:-:S13]  /*0ad0*/  ISETP.GE.AND P0, PT, R27, UR4, PT ;  /* 0x000000041b007c0c */ /* 0x001fda000bf06270 */
[----:B------:R-:W-:Y:S05]  /*0ae0*/  @P0 BRA `(.L_x_3850) ;  /* 0x0000017400640947 */ /* 0x000fea0003800000 */
[----:B------:R-:W2:Y:S01]  /*0af0*/  LDL.LU R16, [R1+0x60] ;  /* 0x0000600001107983 */ /* 0x000ea20000300800 */
[----:B------:R-:W-:-:S05]  /*0b00*/  VIADD R234, R0, 0xffffff80 ;  /* 0xffffff8000ea7836 */ /* 0x000fca0000000000 */
[----:B------:R-:W-:-:S04]  /*0b10*/  SHF.R.S32.HI R3, RZ, 0x1f, R234 ;  /* 0x0000001fff037819 */ /* 0x000fc800000114ea */
[CC--:B------:R-:W-:Y:S02]  /*0b20*/  LEA.HI R0, R3.reuse, R234.reuse, RZ, 0x7 ;  /* 0x000000ea03007211 */ /* 0x0c0fe400078f38ff */
[CC--:B------:R-:W-:Y:S02]  /*0b30*/  LEA.HI R6, R3.reuse, R234.reuse, RZ, 0x4 ;  /* 0x000000ea03067211 */ /* 0x0c0fe400078f20ff */
[----:B------:R-:W-:Y:S02]  /*0b40*/  LOP3.LUT R5, R0, 0xffffff80, RZ, 0xc0, !PT ;  /* 0xffffff8000057812 */ /* 0x000fe400078ec0ff */
[----:B------:R-:W-:Y:S02]  /*0b50*/  LOP3.LUT R7, R6, 0xfffffff0, RZ, 0xc0, !PT ;  /* 0xfffffff006077812 */ /* 0x000fe400078ec0ff */
[----:B------:R-:W-:Y:S01]  /*0b60*/  LEA.HI R4, R3, R234, RZ, 0x5 ;  /* 0x000000ea03047211 */ /* 0x000fe200078f28ff */
[C---:B------:R-:W-:Y:S01]  /*0b70*/  IMAD.IADD R5, R234.reuse, 0x1, -R5 ;  /* 0x00000001ea057824 */ /* 0x040fe200078e0a05 */
[----:B------:R-:W-:Y:S01]  /*0b80*/  SHF.R.S32.HI R13, RZ, 0x4, R6 ;  /* 0x00000004ff0d7819 */ /* 0x000fe20000011406 */
[----:B------:R-:W-:Y:S01]  /*0b90*/  IMAD.IADD R10, R234, 0x1, -R7 ;  /* 0x00000001ea0a7824 */ /* 0x000fe200078e0a07 */
[----:B------:R-:W-:-:S02]  /*0ba0*/  SHF.R.S32.HI R192, RZ, 0x5, R4 ;  /* 0x00000005ffc07819 */ /* 0x000fc40000011404 */
[----:B------:R-:W-:Y:S02]  /*0bb0*/  SHF.R.S32.HI R11, RZ, 0x1f, R4 ;  /* 0x0000001fff0b7819 */ /* 0x000fe40000011404 */
[----:B------:R-:W-:Y:S02]  /*0bc0*/  SHF.R.S32.HI R4, RZ, 0x1f, R5 ;  /* 0x0000001fff047819 */ /* 0x000fe40000011405 */
[----:B------:R-:W-:Y:S02]  /*0bd0*/  SHF.R.S32.HI R7, RZ, 0x1f, R10 ;  /* 0x0000001fff077819 */ /* 0x000fe4000001140a */
[----:B------:R-:W-:Y:S02]  /*0be0*/  LEA.HI R8, R6, R13, RZ, 0x1 ;  /* 0x0000000d06087211 */ /* 0x000fe400078f08ff */
[----:B------:R-:W-:Y:S02]  /*0bf0*/  LEA.HI R6, R4, R5, RZ, 0x2 ;  /* 0x0000000504067211 */ /* 0x000fe400078f10ff */
[----:B------:R-:W-:-:S02]  /*0c00*/  LEA.HI R9, R7, R10, RZ, 0x3 ;  /* 0x0000000a07097211 */ /* 0x000fc400078f18ff */
[----:B------:R-:W-:Y:S02]  /*0c10*/  LOP3.LUT R12, R8, 0x1ffffffe, RZ, 0xc0, !PT ;  /* 0x1ffffffe080c7812 */ /* 0x000fe400078ec0ff */
[--C-:B------:R-:W-:Y:S02]  /*0c20*/  SHF.R.S32.HI R7, RZ, 0x2, R6.reuse ;  /* 0x00000002ff077819 */ /* 0x100fe40000011406 */
[----:B------:R-:W-:-:S04]  /*0c30*/  SHF.R.S32.HI R8, RZ, 0x1f, R6 ;  /* 0x0000001fff087819 */ /* 0x000fc80000011406 */
[----:B------:R-:W-:Y:S02]  /*0c40*/  LEA.HI R8, R8, R7, RZ, 0x3 ;  /* 0x0000000708087211 */ /* 0x000fe400078f18ff */
[----:B------:R-:W-:Y:S02]  /*0c50*/  LEA.HI R14, R11, R192, RZ, 0x2 ;  /* 0x000000c00b0e7211 */ /* 0x000fe400078f10ff */
[----:B------:R-:W-:Y:S02]  /*0c60*/  LOP3.LUT R8, R8, 0xfffffff8, RZ, 0xc0, !PT ;  /* 0xfffffff808087812 */ /* 0x000fe400078ec0ff */
[----:B------:R-:W-:Y:S02]  /*0c70*/  LEA.HI R4, R4, R5, RZ, 0x5 ;  /* 0x0000000504047211 */ /* 0x000fe400078f28ff */
[----:B------:R-:W-:Y:S01]  /*0c80*/  LOP3.LUT R11, R9, 0xfffffff8, RZ, 0xc0, !PT ;  /* 0xfffffff8090b7812 */ /* 0x000fe200078ec0ff */
[----:B------:R-:W-:Y:S01]  /*0c90*/  IMAD.IADD R191, R7, 0x1, -R8 ;  /* 0x0000000107bf7824 */ /* 0x000fe200078e0a08 */
[----:B------:R-:W-:-:S02]  /*0ca0*/  SHF.R.S32.HI R213, RZ, 0x7, R0 ;  /* 0x00000007ffd57819 */ /* 0x000fc40000011400 */
[----:B------:R-:W-:Y:S01]  /*0cb0*/  SHF.R.S32.HI R4, RZ, 0x5, R4 ;  /* 0x00000005ff047819 */ /* 0x000fe20000011404 */
[----:B------:R-:W-:Y:S01]  /*0cc0*/  IMAD.IADD R11, R10, 0x1, -R11 ;  /* 0x000000010a0b7824 */ /* 0x000fe200078e0a0b */
[----:B------:R-:W-:Y:S01]  /*0cd0*/  LOP3.LUT R15, R14, 0x3ffffc, RZ, 0xc0, !PT ;  /* 0x003ffffc0e0f7812 */ /* 0x000fe200078ec0ff */
[----:B------:R-:W-:Y:S02]  /*0ce0*/  IMAD R14, R213, 0x100, R10 ;  /* 0x00000100d50e7824 */ /* 0x000fe400078e020a */
[----:B------:R-:W-:Y:S01]  /*0cf0*/  IMAD R191, R4, 0x10, R191 ;  /* 0x0000001004bf7824 */ /* 0x000fe200078e02bf */
[-C--:B------:R-:W-:Y:S01]  /*0d00*/  LEA.HI R4, R3, R234.reuse, RZ, 0x2 ;  /* 0x000000ea03047211 */ /* 0x080fe200078f10ff */
[----:B------:R-:W-:Y:S02]  /*0d10*/  IMAD.IADD R15, R192, 0x1, -R15 ;  /* 0x00000001c00f7824 */ /* 0x000fe400078e0a0f */
[----:B------:R-:W-:Y:S02]  /*0d20*/  IMAD.IADD R12, R13, 0x1, -R12 ;  /* 0x000000010d0c7824 */ /* 0x000fe400078e0a0c */
[----:B------:R-:W-:Y:S01]  /*0d30*/  IMAD.SHL.U32 R10, R11, 0x40, RZ ;  /* 0x000000400b0a7824 */ /* 0x000fe200078e00ff */
[----:B------:R-:W-:Y:S01]  /*0d40*/  LEA.HI R3, R3, R234, RZ, 0x3 ;  /* 0x000000ea03037211 */ /* 0x000fe200078f18ff */
[----:B------:R-:W-:Y:S01]  /*0d50*/  IMAD R14, R15, 0x10, R14 ;  /* 0x000000100f0e7824 */ /* 0x000fe200078e020e */
[----:B------:R-:W-:Y:S01]  /*0d60*/  SHF.R.S32.HI R23, RZ, 0x2, R4 ;  /* 0x00000002ff177819 */ /* 0x000fe20000011404 */
[----:B------:R-:W-:Y:S01]  /*0d70*/  IMAD.SHL.U32 R13, R12, 0x8, RZ ;  /* 0x000000080c0d7824 */ /* 0x000fe200078e00ff */
[----:B------:R-:W-:Y:S01]  /*0d80*/  LOP3.LUT R10, R10, 0x1c0, RZ, 0xc0, !PT ;  /* 0x000001c00a0a7812 */ /* 0x000fe200078ec0ff */
[----:B------:R-:W-:Y:S01]  /*0d90*/  IMAD.SHL.U32 R9, R9, 0x40, RZ ;  /* 0x0000004009097824 */ /* 0x000fe200078e00ff */
[----:B------:R-:W-:Y:S01]  /*0da0*/  SHF.R.S32.HI R211, RZ, 0x3, R3 ;  /* 0x00000003ffd37819 */ /* 0x000fe20000011403 */
[----:B------:R-:W-:Y:S01]  /*0db0*/  IMAD.U32 R223, R14, 0x40, R13 ;  /* 0x000000400edf7824 */ /* 0x000fe200078e000d */
[----:B------:R-:W-:Y:S01]  /*0dc0*/  LOP3.LUT R6, R6, 0x7ffffffc, RZ, 0xc0, !PT ;  /* 0x7ffffffc06067812 */ /* 0x000fe200078ec0ff */
[----:B------:R-:W-:Y:S01]  /*0dd0*/  VIADD R226, R23, 0x20 ;  /* 0x0000002017e27836 */ /* 0x000fe20000000000 */
[----:B------:R-:W-:-:S02]  /*0de0*/  LOP3.LUT R3, R3, 0xfffffff8, RZ, 0xc0, !PT ;  /* 0xfffffff803037812 */ /* 0x000fc400078ec0ff */
[----:B------:R-:W-:Y:S02]  /*0df0*/  LOP3.LUT R13, R10, 0x8, R13, 0xf8, !PT ;  /* 0x000000080a0d7812 */ /* 0x000fe400078ef80d */
[----:B------:R-:W-:Y:S02]  /*0e00*/  SHF.R.U32.HI R10, RZ, 0x3, R10 ;  /* 0x00000003ff0a7819 */ /* 0x000fe4000001160a */
[----:B------:R-:W-:Y:S01]  /*0e10*/  LOP3.LUT R9, R9, 0x7ffffe00, RZ, 0xc0, !PT ;  /* 0x7ffffe0009097812 */ /* 0x000fe200078ec0ff */
[----:B------:R-:W-:Y:S01]  /*0e20*/  IMAD.IADD R6, R5, 0x1, -R6 ;  /* 0x0000000105067824 */ /* 0x000fe200078e0a06 */
[----:B------:R-:W-:Y:S01]  /*0e30*/  LOP3.LUT R10, R13, R10, RZ, 0x3c, !PT ;  /* 0x0000000a0d0a7212 */ /* 0x000fe200078e3cff */
[----:B------:R-:W-:Y:S01]  /*0e40*/  IMAD.IADD R210, R234, 0x1, -R3 ;  /* 0x00000001ead27824 */ /* 0x000fe200078e0a03 */
[----:B------:R-:W-:Y:S01]  /*0e50*/  LOP3.LUT R5, R4, 0xfffffffc, RZ, 0xc0, !PT ;  /* 0xfffffffc04057812 */ /* 0x000fe200078ec0ff */
[----:B------:R-:W-:Y:S01]  /*0e60*/  IMAD R9, R192, 0x400, R9 ;  /* 0x00000400c0097824 */ /* 0x000fe200078e0209 */
[----:B------:R-:W-:-:S02]  /*0e70*/  LEA.HI R0, R0, R213, RZ, 0x1 ;  /* 0x000000d500007211 */ /* 0x000fc400078f08ff */
[----:B------:R-:W-:Y:S01]  /*0e80*/  SHF.R.S32.HI R3, RZ, 0x1f, R226 ;  /* 0x0000001fff037819 */ /* 0x000fe200000114e2 */
[----:B------:R-:W-:Y:S01]  /*0e90*/  IMAD.IADD R9, R9, 0x1, R10 ;  /* 0x0000000109097824 */ /* 0x000fe200078e020a */
[----:B------:R-:W-:Y:S01]  /*0ea0*/  LOP3.LUT R0, R0, 0xfffffe, RZ, 0xc0, !PT ;  /* 0x00fffffe00007812 */ /* 0x000fe200078ec0ff */
[----:B------:R-:W-:Y:S01]  /*0eb0*/  IMAD.IADD R5, R234, 0x1, -R5 ;  /* 0x00000001ea057824 */ /* 0x000fe200078e0a05 */
[----:B------:R-:W-:Y:S01]  /*0ec0*/  LEA.HI R3, R3, R226, RZ, 0x3 ;  /* 0x000000e203037211 */ /* 0x000fe200078f18ff */
[----:B------:R-:W-:Y:S01]  /*0ed0*/  IMAD.SHL.U32 R220, R226, 0x40, RZ ;  /* 0x00000040e2dc7824 */ /* 0x000fe200078e00ff */
[----:B------:R-:W-:Y:S01]  /*0ee0*/  R2P PR, R11, 0x6 ;  /* 0x000000060b007804 */ /* 0x000fe20000000000 */
[----:B------:R-:W-:Y:S01]  /*0ef0*/  IMAD.IADD R0, R213, 0x1, -R0 ;  /* 0x00000001d5007824 */ /* 0x000fe200078e0a00 */
[----:B------:R-:W-:Y:S01]  /*0f00*/  SHF.R.S32.HI R4, RZ, 0x1f, R4 ;  /* 0x0000001fff047819 */ /* 0x000fe20000011404 */
[----:B------:R-:W-:Y:S01]  /*0f10*/  IMAD.SHL.U32 R3, R3, 0x40, RZ ;  /* 0x0000004003037824 */ /* 0x000fe200078e00ff */
[C---:B------:R-:W-:Y:S01]  /*0f20*/  LEA.HI R7, R5.reuse, R5, RZ, 0x1 ;  /* 0x0000000505077211 */ /* 0x040fe200078f08ff */
[----:B------:R-:W-:Y:S01]  /*0f30*/  IMAD.SHL.U32 R186, R5, 0x4, RZ ;  /* 0x0000000405ba7824 */ /* 0x000fe200078e00ff */
[----:B------:R-:W-:-:S02]  /*0f40*/  LOP3.LUT R220, R220, 0x1c0, RZ, 0xc0, !PT ;  /* 0x000001c0dcdc7812 */ /* 0x000fc400078ec0ff */
[----:B------:R-:W-:Y:S01]  /*0f50*/  LEA R195, R9, R2, 0x1 ;  /* 0x0000000209c37211 */ /* 0x000fe200078e08ff */
[----:B------:R-:W-:Y:S01]  /*0f60*/  IMAD.MOV.U32 R197, RZ, RZ, 0x20 ;  /* 0x00000020ffc57424 */ /* 0x000fe200078e00ff */
[----:B------:R-:W-:Y:S01]  /*0f70*/  LEA.HI R4, R4, R23, RZ, 0x3 ;  /* 0x0000001704047211 */ /* 0x000fe200078f18ff */
[----:B------:R-:W-:Y:S01]  /*0f80*/  IMAD.SHL.U32 R194, R0, 0x100, RZ ;  /* 0x0000010000c27824 */ /* 0x000fe200078e00ff */
[----:B------:R-:W-:Y:S01]  /*0f90*/  LOP3.LUT R8, R7, 0x1ffffffe, RZ, 0xc0, !PT ;  /* 0x1ffffffe07087812 */ /* 0x000fe200078ec0ff */
[----:B------:R-:W-:Y:S01]  /*0fa0*/  IMAD.SHL.U32 R189, R210, 0x8, RZ ;  /* 0x00000008d2bd7824 */ /* 0x000fe200078e00ff */
[----:B------:R-:W-:Y:S01]  /*0fb0*/  SHF.R.U32.HI R235, RZ, 0x3, R220 ;  /* 0x00000003ffeb7819 */ /* 0x000fe200000116dc */
[----:B------:R-:W-:Y:S01]  /*0fc0*/  VIADD R190, R186, 0x10 ;  /* 0x00000010babe7836 */ /* 0x000fe20000000000 */
[----:B------:R-:W-:Y:S01]  /*0fd0*/  LOP3.LUT R221, R3, 0xfffffe00, RZ, 0xc0, !PT ;  /* 0xfffffe0003dd7812 */ /* 0x000fe200078ec0ff */
[----:B------:R-:W-:Y:S01]  /*0fe0*/  VIADD R198, R195, 0x26800 ;  /* 0x00026800c3c67836 */ /* 0x000fe20000000000 */
[----:B------:R-:W-:Y:S01]  /*0ff0*/  SEL R197, R197, 0xffffffe0, !P1 ;  /* 0xffffffe0c5c57807 */ /* 0x000fe20004800000 */
[C---:B------:R-:W-:Y:S01]  /*1000*/  VIADD R207, R189.reuse, 0x40 ;  /* 0x00000040bdcf7836 */ /* 0x040fe20000000000 */
[----:B------:R-:W-:Y:S01]  /*1010*/  LOP3.LUT R4, R4, 0xfffffff8, RZ, 0xc0, !PT ;  /* 0xfffffff804047812 */ /* 0x000fe200078ec0ff */
[C---:B------:R-:W-:Y:S01]  /*1020*/  VIADD R206, R189.reuse, 0x80 ;  /* 0x00000080bdce7836 */ /* 0x040fe20000000000 */
[----:B------:R-:W-:Y:S01]  /*1030*/  SHF.R.S32.HI R217, RZ, 0x1f, R190 ;  /* 0x0000001fffd97819 */ /* 0x000fe200000114be */
[----:B------:R-:W-:-:S02]  /*1040*/  VIADD R205, R189, 0xc0 ;  /* 0x000000c0bdcd7836 */ /* 0x000fc40000000000 */
[C---:B------:R-:W-:Y:S02]  /*1050*/  VIADD R204, R189.reuse, 0x100 ;  /* 0x00000100bdcc7836 */ /* 0x040fe40000000000 */
[C---:B------:R-:W-:Y:S02]  /*1060*/  VIADD R203, R189.reuse, 0x140 ;  /* 0x00000140bdcb7836 */ /* 0x040fe40000000000 */
[C---:B------:R-:W-:Y:S02]  /*1070*/  VIADD R215, R189.reuse, 0x180 ;  /* 0x00000180bdd77836 */ /* 0x040fe40000000000 */
[----:B------:R-:W-:Y:S02]  /*1080*/  VIADD R214, R189, 0x1c0 ;  /* 0x000001c0bdd67836 */ /* 0x000fe40000000000 */
[----:B------:R-:W-:Y:S02]  /*1090*/  VIADD R196, R195, 0x26840 ;  /* 0x00026840c3c47836 */ /* 0x000fe40000000000 */
[----:B------:R-:W-:-:S02]  /*10a0*/  IMAD.IADD R8, R5, 0x1, -R8 ;  /* 0x0000000105087824 */ /* 0x000fc400078e0a08 */
[C---:B------:R-:W-:Y:S01]  /*10b0*/  @P2 VIADD R196, R198.reuse, 0xffffffc0 ;  /* 0xffffffc0c6c42836 */ /* 0x040fe20000000000 */
[----:B------:R-:W-:Y:S01]  /*10c0*/  CS2R R18, SRZ ;  /* 0x0000000000127805 */ /* 0x000fe2000001ff00 */
[----:B------:R-:W-:Y:S01]  /*10d0*/  IMAD.IADD R198, R198, 0x1, R197 ;  /* 0x00000001c6c67824 */ /* 0x000fe200078e02c5 */
[----:B------:R-:W-:Y:S01]  /*10e0*/  MOV R185, RZ ;  /* 0x000000ff00b97202 */ /* 0x000fe20000000f00 */
[----:B------:R-:W-:Y:S01]  /*10f0*/  IMAD.MOV.U32 R208, RZ, RZ, RZ ;  /* 0x000000ffffd07224 */ /* 0x000fe200078e00ff */
[----:B------:R-:W-:Y:S01]  /*1100*/  SHF.R.S32.HI R233, RZ, 0x1f, R207 ;  /* 0x0000001fffe97819 */ /* 0x000fe200000114cf */
[----:B------:R-:W-:Y:S01]  /*1110*/  IMAD.MOV.U32 R22, RZ, RZ, RZ ;  /* 0x000000ffff167224 */ /* 0x000fe200078e00ff */
[----:B------:R-:W-:Y:S01]  /*1120*/  SHF.R.S32.HI R232, RZ, 0x1f, R206 ;  /* 0x0000001fffe87819 */ /* 0x000fe200000114ce */
[----:B------:R-:W-:Y:S01]  /*1130*/  IMAD.IADD R188, R23, 0x1, -R4 ;  /* 0x0000000117bc7824 */ /* 0x000fe200078e0a04 */
[----:B------:R-:W-:Y:S01]  /*1140*/  SHF.R.S32.HI R231, RZ, 0x1f, R205 ;  /* 0x0000001fffe77819 */ /* 0x000fe200000114cd */
[----:B------:R-:W-:Y:S01]  /*1150*/  IMAD.SHL.U32 R218, R190, 0x2, RZ ;  /* 0x00000002beda7824 */ /* 0x000fe200078e00ff */
[----:B------:R-:W-:Y:S01]  /*1160*/  SHF.R.S32.HI R230, RZ, 0x1f, R204 ;  /* 0x0000001fffe67819 */ /* 0x000fe200000114cc */
[----:B------:R-:W-:Y:S01]  /*1170*/  IMAD.SHL.U32 R193, R6, 0x2, RZ ;  /* 0x0000000206c17824 */ /* 0x000fe200078e00ff */
[----:B------:R-:W-:Y:S01]  /*1180*/  SHF.R.S32.HI R229, RZ, 0x1f, R203 ;  /* 0x0000001fffe57819 */ /* 0x000fe200000114cb */
[----:B------:R-:W-:Y:S01]  /*1190*/  IMAD R222, R8, 0x8, R191 ;  /* 0x0000000808de7824 */ /* 0x000fe200078e02bf */
[----:B------:R-:W-:Y:S01]  /*11a0*/  SHF.R.S32.HI R228, RZ, 0x1f, R215 ;  /* 0x0000001fffe47819 */ /* 0x000fe200000114d7 */
[----:B------:R-:W-:Y:S01]  /*11b0*/  IMAD.IADD R197, R197, 0x1, R196 ;  /* 0x00000001c5c57824 */ /* 0x000fe200078e02c4 */
[----:B------:R-:W-:-:S02]  /*11c0*/  SHF.R.S32.HI R227, RZ, 0x1f, R214 ;  /* 0x0000001fffe37819 */ /* 0x000fc400000114d6 */
[----:B------:R-:W-:Y:S02]  /*11d0*/  SHF.L.U64.HI R217, R190, 0x1, R217 ;  /* 0x00000001bed97819 */ /* 0x000fe400000102d9 */
[----:B--2---:R-:W-:Y:S01]  /*11e0*/  LOP3.LUT R184, R16, 0x1, RZ, 0xfc, !PT ;  /* 0x0000000110b87812 */ /* 0x004fe200078efcff */
[----:B------:R-:W-:-:S05]  /*11f0*/  IMAD.SHL.U32 R16, R5, 0x8, RZ ;  /* 0x0000000805107824 */ /* 0x000fca00078e00ff */
[----:B------:R-:W-:-:S04]  /*1200*/  LOP3.LUT R0, R220, 0x38, R16, 0xf8, !PT ;  /* 0x00000038dc007812 */ /* 0x000fc800078ef810 */
[----:B------:R-:W-:-:S05]  /*1210*/  LOP3.LUT R219, R221, R0, R235, 0xf6, !PT ;  /* 0x00000000dddb7212 */ /* 0x000fca00078ef6eb */
[----:B------:R-:W-:-:S07]  /*1220*/  IMAD R219, R219, 0x2, R2 ;  /* 0x00000002dbdb7824 */ /* 0x000fce00078e0202 */
.L_x_3969:
[----:B01-3--:R-:W0:Y:S01]  /*1230*/  LDC.64 R4, c[0x0][0xc88] ;  /* 0x00032200ff047b82 */ /* 0x00be220000000a00 */
[----:B------:R-:W-:Y:S01]  /*1240*/  ULDC.64 UR4, c[0x0][0xa28] ;  /* 0x00028a0000047ab9 */ /* 0x000fe20000000a00 */
[----:B------:R-:W-:Y:S01]  /*1250*/  ULDC.64 UR8, c[0x0][0xa18] ;  /* 0x0002860000087ab9 */ /* 0x000fe20000000a00 */
[----:B------:R-:W-:Y:S01]  /*1260*/  ULDC.64 UR6, c[0x0][0xa08] ;  /* 0x0002820000067ab9 */ /* 0x000fe20000000a00 */
[----:B0-----:R-:W-:-:S05]  /*1270*/  IMAD.WIDE R4, R27, 0x4, R4 ;  /* 0x000000041b047825 */ /* 0x001fca00078e0204 */
[----:B--2---:R-:W2:Y:S01]  /*1280*/  LDG.E R202, desc[UR40][R4.64] ;  /* 0x0000002804ca7981 */ /* 0x004ea2000c1e1900 */
[----:B------:R-:W-:Y:S01]  /*1290*/  ISETP.NE.U32.AND P2, PT, RZ, UR4, PT ;  /* 0x00000004ff007c0c */ /* 0x000fe2000bf45070 */
[----:B------:R-:W-:Y:S01]  /*12a0*/  IMAD.MOV.U32 R3, RZ, RZ, RZ ;  /* 0x000000ffff037224 */ /* 0x000fe200078e00ff */
[----:B------:R-:W-:Y:S01]  /*12b0*/  ISETP.NE.U32.AND P1, PT, RZ, UR8, PT ;  /* 0x00000008ff007c0c */ /* 0x000fe2000bf25070 */
[----:B------:R-:W-:Y:S01]  /*12c0*/  IMAD.MOV.U32 R31, RZ, RZ, RZ ;  /* 0x000000ffff1f7224 */ /* 0x000fe200078e00ff */
[----:B------:R-:W-:Y:S02]  /*12d0*/  ISETP.NE.AND.EX P2, PT, RZ, UR5, PT, P2 ;  /* 0x00000005ff007c0c */ /* 0x000fe4000bf45320 */
[----:B------:R-:W-:Y:S02]  /*12e0*/  ISETP.NE.AND.EX P1, PT, RZ, UR9, PT, P1 ;  /* 0x00000009ff007c0c */ /* 0x000fe4000bf25310 */
[----:B------:R-:W-:-:S04]  /*12f0*/  ISETP.NE.U32.AND P0, PT, RZ, UR6, PT ;  /* 0x00000006ff007c0c */ /* 0x000fc8000bf05070 */
        /* <DEDUP_REMOVED lines=13> */
[----:B----4-:R-:W-:-:S03]  /*13d0*/  @P1 IADD3.X R7, R201, UR9, RZ, P2, !PT ;  /* 0x00000009c9071c10 */ /* 0x010fc600097fe4ff */
        /* <DEDUP_REMOVED lines=12> */
[----:B------:R-:W-:Y:S02]  /*14a0*/  IMAD.MOV.U32 R209, RZ, RZ, R25 ;  /* 0x000000ffffd17224 */ /* 0x000fe400078e0019 */
        /* <DEDUP_REMOVED lines=12> */
.L_x_3851:
[----:B------:R-:W-:Y:S02]  /*1570*/  IMAD.U32 R46, RZ, RZ, UR5 ;  /* 0x00000005ff2e7e24 */ /* 0x000fe4000f8e00ff */
[----:B------:R-:W-:Y:S01]  /*1580*/  IMAD.U32 R28, RZ, RZ, UR4 ;  /* 0x00000004ff1c7e24 */ /* 0x000fe2000f8e00ff */
[----:B------:R-:W-:Y:S06]  /*1590*/  @!P2 BRA `(.L_x_3852) ;  /* 0x000000000010a947 */ /* 0x000fec0003800000 */
[----:B------:R-:W-:-:S04]  /*15a0*/  IADD3 R4, P0, R200, UR8, RZ ;  /* 0x00000008c8047c10 */ /* 0x000fc8000ff1e0ff */
[----:B------:R-:W-:-:S05]  /*15b0*/  IADD3.X R5, R201, UR9, RZ, P0, !PT ;  /* 0x00000009c9057c10 */ /* 0x000fca00087fe4ff */
[----:B------:R0:W5:Y:S01]  /*15c0*/  LDG.E R28, desc[UR40][R4.64] ;  /* 0x00000028041c7981 */ /* 0x000162000c1e1900 */
[----:B------:R-:W-:Y:S05]  /*15d0*/  BRA `(.L_x_3853) ;  /* 0x0000000000107947 */ /* 0x000fea0003800000 */
.L_x_3852:
[----:B------:R-:W-:Y:S05]  /*15e0*/  @!P0 BRA `(.L_x_3853) ;  /* 0x00000000000c8947 */ /* 0x000fea0003800000 */
[----:B------:R-:W2:Y:S04]  /*15f0*/  LDG.E R5, desc[UR40][R8.64] ;  /* 0x0000002808057981 */ /* 0x000ea8000c1e1900 */
[----:B------:R-:W2:Y:S02]  /*1600*/  LDG.E R28, desc[UR40][R8.64+0x4] ;  /* 0x00000428081c7981 */ /* 0x000ea4000c1e1900 */
[----:B--2---:R-:W-:-:S07]  /*1610*/  IMAD.IADD R28, R28, 0x1, -R5 ;  /* 0x000000011c1c7824 */ /* 0x004fce00078e0a05 */
.L_x_3853:
        /* <DEDUP_REMOVED lines=8> */
[----:B-----5:R-:W-:Y:S01]  /*16a0*/  IADD3 R11, -R3, R28, RZ ;  /* 0x0000001c030b7210 */ /* 0x020fe20007ffe1ff */
[----:B------:R-:W-:Y:S01]  /*16b0*/  IMAD.MOV.U32 R27, RZ, RZ, R28 ;  /* 0x000000ffff1b7224 */ /* 0x000fe200078e001c */
[----:B------:R-:W-:-:S03]  /*16c0*/  ISETP.NE.U32.AND P1, PT, RZ, UR4, PT ;  /* 0x00000004ff007c0c */ /* 0x000fc6000bf25070 */
[----:B------:R-:W-:Y:S01]  /*16d0*/  IMAD.MOV R44, RZ, RZ, -R11 ;  /* 0x000000ffff2c7224 */ /* 0x000fe200078e0a0b */
[----:B------:R-:W-:-:S04]  /*16e0*/  ISETP.NE.AND.EX P1, PT, RZ, UR5, PT, P1 ;  /* 0x00000005ff007c0c */ /* 0x000fc8000bf25310 */
[----:B------:R-:W-:-:S09]  /*16f0*/  VIMNMX R44, RZ, R44, !PT ;  /* 0x0000002cff2c7248 */ /* 0x000fd20007fe0100 */
[----:B------:R-:W-:-:S04]  /*1700*/  @P1 IADD3 R6, P2, R200, UR4, RZ ;  /* 0x00000004c8061c10 */ /* 0x000fc8000ff5e0ff */
[----:B------:R-:W-:-:S05]  /*1710*/  @P1 IADD3.X R7, R201, UR5, RZ, P2, !PT ;  /* 0x00000005c9071c10 */ /* 0x000fca00097fe4ff */
[----:B------:R0:W5:Y:S01]  /*1720*/  @P1 LDG.E R27, desc[UR40][R6.64] ;  /* 0x00000028061b1981 */ /* 0x000162000c1e1900 */
[----:B--2---:R-:W-:-:S04]  /*1730*/  @P0 IMAD.IADD R46, R9, 0x1, -R0 ;  /* 0x00000001092e0824 */ /* 0x004fc800078e0a00 */
        /* <DEDUP_REMOVED lines=13> */
[----:B------:R-:W-:Y:S02]  /*1810*/  @P0 SHF.R.S32.HI R45, RZ, 0x6, R5 ;  /* 0x00000006ff2d0819 */ /* 0x000fe40000011405 */
[----:B------:R-:W-:Y:S02]  /*1820*/  PLOP3.LUT P0, PT, PT, PT, PT, 0x80, 0x0 ;  /* 0x000000000000781c */ /* 0x000fe40003f0f070 */
[----:B------:R-:W-:-:S13]  /*1830*/  ISETP.GT.AND P1, PT, R45, R44, PT ;  /* 0x0000002c2d00720c */ /* 0x000fda0003f24270 */
[----:B0-----:R-:W-:Y:S05]  /*1840*/  @!P1 BRA `(.L_x_3854) ;  /* 0x00000028004c9947 */ /* 0x001fea0003800000 */
        /* <DEDUP_REMOVED lines=20> */
.L_x_3856:
[----:B------:R-:W-:Y:S05]  /*1990*/  BSYNC B6 ;  /* 0x0000000000067941 */ /* 0x000fea0003800000 */
.L_x_3855:
        /* <DEDUP_REMOVED lines=19> */
[----:B-1---5:R-:W-:Y:S05]  /*1ad0*/  CALL.ABS.NOINC R14 ;  /* 0x000000000e007343 */ /* 0x022fea0003c00000 */
.L_x_3858:
[----:B------:R-:W-:Y:S05]  /*1ae0*/  BSYNC B6 ;  /* 0x0000000000067941 */ /* 0x000fea0003800000 */
.L_x_3857:
[----:B------:R-:W-:Y:S01]  /*1af0*/  ULDC.64 UR4, c[0x0][0x9f8] ;  /* 0x00027e0000047ab9 */ /* 0x000fe20000000a00 */
[----:B------:R-:W0:Y:S01]  /*1b00*/  LDC.64 R50, c[0x0][0x300] ;  /* 0x0000c000ff327b82 */ /* 0x000e220000000a00 */
[----:B------:R-:W-:Y:S01]  /*1b10*/  ISETP.NE.U32.AND P0, PT, RZ, UR4, PT ;  /* 0x00000004ff007c0c */ /* 0x000fe2000bf05070 */
[----:B------:R-:W-:Y:S01]  /*1b20*/  IMAD.IADD R42, R31, 0x1, R28 ;  /* 0x000000011f2a7824 */ /* 0x000fe200078e021c */
[----:B------:R-:W-:Y:S02]  /*1b30*/  ULDC.64 UR6, c[0x0][0x330] ;  /* 0x0000cc0000067ab9 */ /* 0x000fe40000000a00 */
[----:B------:R-:W-:Y:S02]  /*1b40*/  ISETP.NE.AND.EX P0, PT, RZ, UR5, PT, P0 ;  /* 0x00000005ff007c0c */ /* 0x000fe4000bf05300 */
[----:B------:R-:W-:Y:S01]  /*1b50*/  SHF.R.S32.HI R17, RZ, 0x1f, R16 ;  /* 0x0000001fff117819 */ /* 0x000fe20000011410 */
[----:B------:R-:W1:Y:S08]  /*1b60*/  LDC.64 R54, c[0x0][0x3f8] ;  /* 0x0000fe00ff367b82 */ /* 0x000e700000000a00 */
[----:B------:R-:W2:Y:S02]  /*1b70*/  LDC R43, c[0x0][0x3f4] ;  /* 0x0000fd00ff2b7b82 */ /* 0x000ea40000000800 */
[----:B------:R-:W-:-:S04]  /*1b80*/  @P0 IADD3 R4, P1, R200, UR4, RZ ;  /* 0x00000004c8040c10 */ /* 0x000fc8000ff3e0ff */
[----:B------:R-:W-:Y:S01]  /*1b90*/  @P0 IADD3.X R5, R201, UR5, RZ, P1, !PT ;  /* 0x00000005c9050c10 */ /* 0x000fe20008ffe4ff */
[----:B------:R-:W-:-:S04]  /*1ba0*/  ULDC.64 UR4, c[0x0][0x308] ;  /* 0x0000c20000047ab9 */ /* 0x000fc80000000a00 */
[----:B------:R3:W4:Y:S01]  /*1bb0*/  @P0 LDG.E R29, desc[UR40][R4.64] ;  /* 0x00000028041d0981 */ /* 0x000722000c1e1900 */
[----:B------:R-:W-:Y:S01]  /*1bc0*/  SHF.R.S32.HI R28, RZ, 0x1f, R42 ;  /* 0x0000001fff1c7819 */ /* 0x000fe2000001142a */
[-C--:B0-----:R-:W-:Y:S01]  /*1bd0*/  IMAD.WIDE.U32 R6, R42, R50.reuse, RZ ;  /* 0x000000322a067225 */ /* 0x081fe200078e00ff */
[----:B------:R-:W-:Y:S01]  /*1be0*/  SHF.R.S32.HI R187, RZ, 0x1f, R186 ;  /* 0x0000001fffbb7819 */ /* 0x000fe200000114ba */
[----:B------:R-:W0:Y:S01]  /*1bf0*/  S2R R52, SR_TID.X ;  /* 0x0000000000347919 */ /* 0x000e220000002100 */
[----:B------:R-:W-:Y:S01]  /*1c00*/  SHF.L.U64.HI R49, R50, 0x6, R51 ;  /* 0x0000000632317819 */ /* 0x000fe20000010233 */
[----:B------:R-:W-:Y:S02]  /*1c10*/  IMAD R0, R28, R50, RZ ;  /* 0x000000321c007224 */ /* 0x000fe400078e02ff */
[----:B------:R-:W-:Y:S02]  /*1c20*/  IMAD.SHL.U32 R14, R188, 0x40, RZ ;  /* 0x00000040bc0e7824 */ /* 0x000fe400078e00ff */
[----:B------:R-:W-:Y:S01]  /*1c30*/  IMAD R3, R42, R51, R0 ;  /* 0x000000332a037224 */ /* 0x000fe200078e0200 */
[----:B------:R-:W-:Y:S01]  /*1c40*/  SHF.R.S32.HI R0, RZ, 0x1f, R26 ;  /* 0x0000001fff007819 */ /* 0x000fe2000001141a */
[----:B---3--:R-:W-:Y:S01]  /*1c50*/  IMAD.WIDE.U32 R4, R26, UR6, R16 ;  /* 0x000000061a047c25 */ /* 0x008fe2000f8e0010 */
[----:B--2---:R-:W-:-:S02]  /*1c60*/  ISETP.GE.AND P2, PT, R16, R43, PT ;  /* 0x0000002b1000720c */ /* 0x004fc40003f46270 */
[----:B------:R-:W-:Y:S01]  /*1c70*/  SHF.L.U32 R60, R43, 0x1, RZ ;  /* 0x000000012b3c7819 */ /* 0x000fe200000006ff */
[----:B------:R-:W-:Y:S01]  /*1c80*/  IMAD.IADD R7, R7, 0x1, R3 ;  /* 0x0000000107077824 */ /* 0x000fe200078e0203 */
[----:B------:R-:W-:Y:S01]  /*1c90*/  SEL R15, R43, RZ, P2 ;  /* 0x000000ff2b0f7207 */ /* 0x000fe20001000000 */
[----:B------:R-:W-:Y:S01]  /*1ca0*/  IMAD R3, R0, UR6, RZ ;  /* 0x0000000600037c24 */ /* 0x000fe2000f8e02ff */
[----:B------:R-:W-:Y:S01]  /*1cb0*/  P2R R68, PR, RZ, 0x4 ;  /* 0x00000004ff447803 */ /* 0x000fe20000000000 */
[----:B------:R-:W-:-:S04]  /*1cc0*/  IMAD.WIDE.U32 R6, R26, UR4, R6 ;  /* 0x000000041a067c25 */ /* 0x000fc8000f8e0006 */
[----:B------:R-:W-:Y:S01]  /*1cd0*/  IMAD R33, R26, UR7, R3 ;  /* 0x000000071a217c24 */ /* 0x000fe2000f8e0203 */
[----:B------:R-:W-:Y:S01]  /*1ce0*/  ULDC.64 UR6, c[0x0][0xa08] ;  /* 0x0002820000067ab9 */ /* 0x000fe20000000a00 */
[----:B------:R-:W-:Y:S01]  /*1cf0*/  IMAD R3, R0, UR4, RZ ;  /* 0x0000000400037c24 */ /* 0x000fe2000f8e02ff */
[----:B------:R-:W-:Y:S01]  /*1d00*/  ISETP.NE.U32.AND P0, PT, RZ, UR6, PT ;  /* 0x00000006ff007c0c */ /* 0x000fe2000bf05070 */
[----:B------:R-:W-:Y:S02]  /*1d10*/  IMAD.IADD R33, R5, 0x1, R33 ;  /* 0x0000000105217824 */ /* 0x000fe400078e0221 */
[----:B------:R-:W-:Y:S01]  /*1d20*/  IMAD R3, R26, UR5, R3 ;  /* 0x000000051a037c24 */ /* 0x000fe2000f8e0203 */
[----:B------:R-:W-:Y:S01]  /*1d30*/  ISETP.NE.AND.EX P0, PT, RZ, UR7, PT, P0 ;  /* 0x00000007ff007c0c */ /* 0x000fe2000bf05300 */
[----:B------:R-:W-:Y:S01]  /*1d40*/  ULDC.64 UR4, c[0x0][0x310] ;  /* 0x0000c40000047ab9 */ /* 0x000fe20000000a00 */
[----:B------:R-:W-:Y:S01]  /*1d50*/  ULDC.64 UR6, c[0x0][0x338] ;  /* 0x0000ce0000067ab9 */ /* 0x000fe20000000a00 */
[----:B------:R-:W-:Y:S01]  /*1d60*/  IMAD.IADD R7, R7, 0x1, R3 ;  /* 0x0000000107077824 */ /* 0x000fe200078e0203 */
[----:B------:R-:W-:Y:S01]  /*1d70*/  SHF.R.S32.HI R3, RZ, 0x1f, R23 ;  /* 0x0000001fff037819 */ /* 0x000fe20000011417 */
[----:B------:R-:W-:Y:S01]  /*1d80*/  IMAD.MOV.U32 R32, RZ, RZ, R4 ;  /* 0x000000ffff207224 */ /* 0x000fe200078e0004 */
[----:B0-----:R-:W-:Y:S01]  /*1d90*/  SHF.R.U32.HI R52, RZ, 0x7, R52 ;  /* 0x00000007ff347819 */ /* 0x001fe20000011634 */
[----:B------:R-:W0:Y:S01]  /*1da0*/  LDC.64 R4, c[0x0][0x408] ;  /* 0x00010200ff047b82 */ /* 0x000e220000000a00 */
[----:B------:R-:W-:-:S02]  /*1db0*/  IMAD.IADD R15, R16, 0x1, R15 ;  /* 0x00000001100f7824 */ /* 0x000fc400078e020f */
[----:B------:R-:W-:Y:S02]  /*1dc0*/  VIADD R72, R16, 0x20 ;  /* 0x0000002010487836 */ /* 0x000fe40000000000 */
[----:B------:R-:W-:Y:S01]  /*1dd0*/  VIADD R59, R52, 0x8 ;  /* 0x00000008343b7836 */ /* 0x000fe20000000000 */
[----:B------:R-:W-:-:S04]  /*1de0*/  SHF.R.S32.HI R48, RZ, 0x1f, R15 ;  /* 0x0000001fff307819 */ /* 0x000fc8000001140f */
[----:B------:R-:W-:-:S04]  /*1df0*/  LEA.HI R48, R48, R15, RZ, 0x3 ;  /* 0x0000000f30307211 */ /* 0x000fc800078f18ff */
[----:B------:R-:W-:-:S04]  /*1e00*/  LOP3.LUT R65, R48, 0xfffffff8, RZ, 0xc0, !PT ;  /* 0xfffffff830417812 */ /* 0x000fc800078ec0ff */
[----:B------:R-:W-:Y:S01]  /*1e10*/  SHF.R.S32.HI R71, RZ, 0x1f, R65 ;  /* 0x0000001fff477819 */ /* 0x000fe20000011441 */
[----:B0-----:R-:W-:Y:S01]  /*1e20*/  IMAD R12, R3, R4, RZ ;  /* 0x00000004030c7224 */ /* 0x001fe200078e02ff */
[C---:B------:R-:W-:Y:S01]  /*1e30*/  SHF.L.U64.HI R56, R4.reuse, 0x6, R5 ;  /* 0x0000000604387819 */ /* 0x040fe20000010205 */
[----:B------:R-:W-:Y:S02]  /*1e40*/  IMAD.SHL.U32 R57, R4, 0x40, RZ ;  /* 0x0000004004397824 */ /* 0x000fe400078e00ff */
[----:B------:R-:W-:Y:S01]  /*1e50*/  IMAD R31, R23, R5, R12 ;  /* 0x00000005171f7224 */ /* 0x000fe200078e020c */
[----:B----4-:R-:W-:Y:S02]  /*1e60*/  SHF.R.S32.HI R0, RZ, 0x1f, R29 ;  /* 0x0000001fff007819 */ /* 0x010fe4000001141d */
[----:B------:R-:W-:Y:S02]  /*1e70*/  SEL R11, R29, RZ, !P0 ;  /* 0x000000ff1d0b7207 */ /* 0x000fe40004000000 */
[----:B------:R-:W-:-:S03]  /*1e80*/  SEL R0, R0, RZ, !P0 ;  /* 0x000000ff00007207 */ /* 0x000fc60004000000 */
[----:B------:R-:W-:-:S04]  /*1e90*/  IMAD.WIDE.U32 R20, R11, UR4, R6 ;  /* 0x000000040b147c25 */ /* 0x000fc8000f8e0006 */
[C---:B------:R-:W-:Y:S02]  /*1ea0*/  IMAD R6, R0.reuse, UR6, RZ ;  /* 0x0000000600067c24 */ /* 0x040fe4000f8e02ff */
[----:B------:R-:W-:Y:S01]  /*1eb0*/  IMAD R8, R0, UR4, RZ ;  /* 0x0000000400087c24 */ /* 0x000fe2000f8e02ff */
[----:B------:R-:W-:Y:S01]  /*1ec0*/  ULDC UR4, c[0x0][0x2f4] ;  /* 0x0000bd0000047ab9 */ /* 0x000fe20000000800 */
[----:B------:R-:W-:Y:S01]  /*1ed0*/  IMAD R73, R11, UR7, R6 ;  /* 0x000000070b497c24 */ /* 0x000fe2000f8e0206 */
[----:B------:R-:W-:Y:S01]  /*1ee0*/  ISETP.GE.AND P4, PT, R16, UR4, PT ;  /* 0x0000000410007c0c */ /* 0x000fe2000bf86270 */
[----:B-1----:R-:W-:Y:S01]  /*1ef0*/  IMAD R6, R3, R54, RZ ;  /* 0x0000003603067224 */ /* 0x002fe200078e02ff */
[----:B------:R-:W-:Y:S01]  /*1f00*/  ISETP.GE.AND P3, PT, R72, UR4, PT ;  /* 0x0000000448007c0c */ /* 0x000fe2000bf66270 */
[C---:B------:R-:W-:Y:S02]  /*1f10*/  IMAD R13, R11.reuse, UR5, R8 ;  /* 0x000000050b0d7c24 */ /* 0x040fe4000f8e0208 */
[----:B------:R-:W-:-:S04]  /*1f20*/  IMAD.WIDE.U32 R32, R11, UR6, R32 ;  /* 0x000000060b207c25 */ /* 0x000fc8000f8e0020 */
[C---:B------:R-:W-:Y:S02]  /*1f30*/  IMAD R29, R23.reuse, R55, R6 ;  /* 0x00000037171d7224 */ /* 0x040fe400078e0206 */
[----:B------:R-:W-:-:S04]  /*1f40*/  IMAD.WIDE.U32 R6, R23, R54, R186 ;  /* 0x0000003617067225 */ /* 0x000fc800078e00ba */
[----:B------:R-:W-:-:S04]  /*1f50*/  IMAD.WIDE.U32 R10, R23, R54, R16 ;  /* 0x00000036170a7225 */ /* 0x000fc800078e0010 */
[----:B------:R-:W-:Y:S02]  /*1f60*/  IMAD.IADD R7, R7, 0x1, R29 ;  /* 0x0000000107077824 */ /* 0x000fe400078e021d */
[----:B------:R-:W-:Y:S01]  /*1f70*/  IMAD.IADD R11, R29, 0x1, R11 ;  /* 0x000000011d0b7824 */ /* 0x000fe200078e020b */
[----:B-----5:R-:W-:Y:S01]  /*1f80*/  SHF.R.S32.HI R29, RZ, 0x1f, R27 ;  /* 0x0000001fff1d7819 */ /* 0x020fe2000001141b */
[-C--:B------:R-:W-:Y:S02]  /*1f90*/  IMAD R0, R3, R50.reuse, RZ ;  /* 0x0000003203007224 */ /* 0x080fe400078e02ff */
[----:B------:R-:W-:-:S04]  /*1fa0*/  IMAD.WIDE.U32 R8, R23, R50, R16 ;  /* 0x0000003217087225 */ /* 0x000fc800078e0010 */
[----:B------:R-:W-:Y:S02]  /*1fb0*/  IMAD R30, R29, R54, RZ ;  /* 0x000000361d1e7224 */ /* 0x000fe400078e02ff */
[----:B------:R-:W-:Y:S01]  /*1fc0*/  IMAD R47, R23, R51, R0 ;  /* 0x00000033172f7224 */ /* 0x000fe200078e0200 */
[----:B------:R-:W-:Y:S01]  /*1fd0*/  SHF.L.U64.HI R51, R54, 0x6, R55 ;  /* 0x0000000636337819 */ /* 0x000fe20000010237 */
[----:B------:R-:W-:Y:S01]  /*1fe0*/  IMAD R63, R27, R55, R30 ;  /* 0x000000371b3f7224 */ /* 0x000fe200078e021e */
[----:B------:R-:W-:Y:S01]  /*1ff0*/  LOP3.LUT R55, R14, 0x1c0, RZ, 0xc0, !PT ;  /* 0x000001c00e377812 */ /* 0x000fe200078ec0ff */
[----:B------:R-:W-:Y:S01]  /*2000*/  IMAD R30, R29, R4, RZ ;  /* 0x000000041d1e7224 */ /* 0x000fe200078e02ff */
[----:B------:R-:W-:Y:S01]  /*2010*/  IADD3 R0, P0, R20, R8, RZ ;  /* 0x0000000814007210 */ /* 0x000fe20007f1e0ff */
[----:B------:R-:W-:Y:S01]  /*2020*/  IMAD.IADD R26, R21, 0x1, R13 ;  /* 0x00000001151a7824 */ /* 0x000fe200078e020d */
[----:B------:R-:W-:Y:S01]  /*2030*/  SHF.R.U32.HI R58, RZ, 0x3, R55 ;  /* 0x00000003ff3a7819 */ /* 0x000fe20000011637 */
[----:B------:R-:W-:Y:S01]  /*2040*/  IMAD R69, R27, R5, R30 ;  /* 0x000000051b457224 */ /* 0x000fe200078e021e */
[--C-:B------:R-:W-:Y:S01]  /*2050*/  LOP3.LUT R5, R55, 0x18, R16.reuse, 0xf8, !PT ;  /* 0x0000001837057812 */ /* 0x100fe200078ef810 */
[----:B------:R-:W-:Y:S01]  /*2060*/  IMAD.WIDE.U32 R12, R23, R4, R16 ;  /* 0x00000004170c7225 */ /* 0x000fe200078e0010 */
[----:B------:R-:W-:-:S02]  /*2070*/  IADD3.X R47, R26, R9, R47, P0, !PT ;  /* 0x000000091a2f7210 */ /* 0x000fc400007fe42f */
[----:B------:R-:W-:Y:S01]  /*2080*/  LOP3.LUT R5, R5, R58, RZ, 0x3c, !PT ;  /* 0x0000003a05057212 */ /* 0x000fe200078e3cff */
[C---:B------:R-:W-:Y:S01]  /*2090*/  IMAD.WIDE.U32 R8, R23.reuse, R4, R186 ;  /* 0x0000000417087225 */ /* 0x040fe200078e00ba */
[----:B------:R-:W-:-:S03]  /*20a0*/  IADD3 R42, P0, R23, R42, RZ ;  /* 0x0000002a172a7210 */ /* 0x000fc60007f1e0ff */
[----:B------:R-:W-:Y:S01]  /*20b0*/  IMAD R62, R192, 0x200, R5 ;  /* 0x00000200c03e7824 */ /* 0x000fe200078e0205 */
[----:B------:R-:W-:Y:S01]  /*20c0*/  LOP3.LUT R5, R55, 0x38, R48, 0xf8, !PT ;  /* 0x0000003837057812 */ /* 0x000fe200078ef830 */
[----:B------:R-:W-:Y:S02]  /*20d0*/  IMAD.IADD R9, R9, 0x1, R31 ;  /* 0x0000000109097824 */ /* 0x000fe400078e021f */
[----:B------:R-:W-:Y:S01]  /*20e0*/  IMAD.IADD R13, R31, 0x1, R13 ;  /* 0x000000011f0d7824 */ /* 0x000fe200078e020d */
[----:B------:R-:W-:Y:S01]  /*20f0*/  LOP3.LUT R5, R5, R58, RZ, 0x3c, !PT ;  /* 0x0000003a05057212 */ /* 0x000fe200078e3cff */
[----:B------:R-:W-:-:S04]  /*2100*/  IMAD.WIDE.U32 R34, R27, R54, R6 ;  /* 0x000000361b227225 */ /* 0x000fc800078e0006 */
[----:B------:R-:W-:-:S04]  /*2110*/  IMAD.WIDE.U32 R38, R27, R4, R8 ;  /* 0x000000041b267225 */ /* 0x000fc800078e0008 */
[----:B------:R-:W-:-:S04]  /*2120*/  IMAD.WIDE.U32 R36, R27, R54, R10 ;  /* 0x000000361b247225 */ /* 0x000fc800078e000a */
[----:B------:R-:W-:-:S04]  /*2130*/  IMAD.WIDE.U32 R40, R27, R4, R12 ;  /* 0x000000041b287225 */ /* 0x000fc800078e000c */
[----:B------:R-:W-:Y:S02]  /*2140*/  IMAD.IADD R61, R35, 0x1, R63 ;  /* 0x00000001233d7824 */ /* 0x000fe400078e023f */
[----:B------:R-:W-:Y:S02]  /*2150*/  IMAD.IADD R67, R39, 0x1, R69 ;  /* 0x0000000127437824 */ /* 0x000fe400078e0245 */
[----:B------:R-:W-:Y:S02]  /*2160*/  IMAD.SHL.U32 R50, R50, 0x40, RZ ;  /* 0x0000004032327824 */ /* 0x000fe400078e00ff */
[----:B------:R-:W-:Y:S02]  /*2170*/  IMAD.SHL.U32 R54, R54, 0x40, RZ ;  /* 0x0000004036367824 */ /* 0x000fe400078e00ff */
[----:B------:R-:W-:Y:S02]  /*2180*/  IMAD.X R43, R28, 0x1, R3, P0 ;  /* 0x000000011c2b7824 */ /* 0x000fe400000e0603 */
[----:B------:R-:W-:-:S02]  /*2190*/  IMAD.IADD R63, R63, 0x1, R37 ;  /* 0x000000013f3f7824 */ /* 0x000fc400078e0225 */
[----:B------:R-:W-:Y:S02]  /*21a0*/  IMAD.IADD R69, R69, 0x1, R41 ;  /* 0x0000000145457824 */ /* 0x000fe400078e0229 */
[----:B------:R-:W-:Y:S02]  /*21b0*/  IMAD R64, R192, 0x200, R5 ;  /* 0x00000200c0407824 */ /* 0x000fe400078e0205 */
[----:B------:R-:W-:-:S07]  /*21c0*/  IMAD.IADD R73, R33, 0x1, R73 ;  /* 0x0000000121497824 */ /* 0x000fce00078e0249 */
.L_x_3888:
[----:B0-----:R-:W0:Y:S01]  /*21d0*/  LDC R77, c[0x0][0x3f4] ;  /* 0x0000fd00ff4d7b82 */ /* 0x001e220000000800 */
[----:B------:R-:W-:Y:S01]  /*21e0*/  VIADD R45, R45, 0xffffffff ;  /* 0xffffffff2d2d7836 */ /* 0x000fe20000000000 */
[----:B------:R-:W-:Y:S05]  /*21f0*/  YIELD ;  /* 0x0000000000007946 */ /* 0x000fea0003800000 */
[----:B------:R-:W-:Y:S01]  /*2200*/  SHF.R.S32.HI R70, RZ, 0x1f, R45 ;  /* 0x0000001fff467819 */ /* 0x000fe2000001142d */
[----:B----4-:R-:W1:Y:S01]  /*2210*/  LDC.64 R52, c[0x0][0x2e8] ;  /* 0x0000ba00ff347b82 */ /* 0x010e620000000a00 */
[-C--:B------:R-:W-:Y:S01]  /*2220*/  IMAD R5, R49, R45.reuse, RZ ;  /* 0x0000002d31057224 */ /* 0x080fe200078e02ff */
[----:B------:R-:W-:Y:S01]  /*2230*/  BSSY B0, `(.L_x_3859) ;  /* 0x000017a000007945 */ /* 0x000fe20003800000 */
[----:B---3--:R-:W-:Y:S01]  /*2240*/  IMAD.WIDE.U32 R14, R50, R45, RZ ;  /* 0x0000002d320e7225 */ /* 0x008fe200078e00ff */
[----:B------:R-:W-:-:S03]  /*2250*/  ISETP.GT.AND P2, PT, R45, R44, PT ;  /* 0x0000002c2d00720c */ /* 0x000fc60003f44270 */
[----:B------:R-:W-:Y:S01]  /*2260*/  IMAD R5, R70, R50, R5 ;  /* 0x0000003246057224 */ /* 0x000fe200078e0205 */
[----:B------:R-:W-:Y:S01]  /*2270*/  IADD3 R4, P0, R0, R14, RZ ;  /* 0x0000000e00047210 */ /* 0x000fe20007f1e0ff */
[----:B--2---:R-:W-:Y:S02]  /*2280*/  IMAD.SHL.U32 R31, R19, 0x1000, RZ ;  /* 0x00001000131f7824 */ /* 0x004fe400078e00ff */
[----:B------:R-:W-:Y:S02]  /*2290*/  IMAD.IADD R78, R15, 0x1, R5 ;  /* 0x000000010f4e7824 */ /* 0x000fe400078e0205 */
[----:B------:R-:W-:Y:S02]  /*22a0*/  IMAD.IADD R5, R62, 0x1, R31 ;  /* 0x000000013e057824 */ /* 0x000fe400078e021f */
[----:B------:R-:W-:Y:S01]  /*22b0*/  IMAD.X R6, R78, 0x1, R47, P0 ;  /* 0x000000014e067824 */ /* 0x000fe200000e062f */
[----:B0-----:R-:W-:Y:S01]  /*22c0*/  ISETP.GE.AND P0, PT, R77, 0x1, PT ;  /* 0x000000014d00780c */ /* 0x001fe20003f06270 */
[----:B------:R-:W-:Y:S01]  /*22d0*/  IMAD R30, R5, 0x2, R2 ;  /* 0x00000002051e7824 */ /* 0x000fe200078e0202 */
[----:B-1----:R-:W-:-:S04]  /*22e0*/  LEA R12, P1, R4, R52, 0x1 ;  /* 0x00000034040c7211 */ /* 0x002fc800078208ff */
[----:B------:R-:W-:-:S07]  /*22f0*/  LEA.HI.X R13, R4, R53, R6, 0x1, P1 ;  /* 0x00000035040d7211 */ /* 0x000fce00008f0c06 */
[----:B------:R-:W-:Y:S05]  /*2300*/  @!P0 BRA `(.L_x_3860) ;  /* 0x0000001400508947 */ /* 0x000fea0003800000 */
[----:B------:R-:W-:Y:S01]  /*2310*/  ULDC.U8 UR4, c[0x0][0x410] ;  /* 0x0001040000047ab9 */ /* 0x000fe20000000000 */
[-C--:B------:R-:W-:Y:S01]  /*2320*/  IMAD R7, R51, R45.reuse, RZ ;  /* 0x0000002d33077224 */ /* 0x080fe200078e02ff */
[----:B------:R-:W-:Y:S01]  /*2330*/  ISETP.NE.AND P0, PT, RZ, UR4, PT ;  /* 0x00000004ff007c0c */ /* 0x000fe2000bf05270 */
[----:B------:R-:W-:-:S04]  /*2340*/  IMAD.WIDE.U32 R4, R54, R45, RZ ;  /* 0x0000002d36047225 */ /* 0x000fc800078e00ff */
[----:B------:R-:W-:-:S04]  /*2350*/  IMAD R7, R70, R54, R7 ;  /* 0x0000003646077224 */ /* 0x000fc800078e0207 */
[----:B------:R-:W-:-:S04]  /*2360*/  IMAD.IADD R74, R5, 0x1, R7 ;  /* 0x00000001054a7824 */ /* 0x000fc800078e0207 */
[----:B------:R-:W-:Y:S05]  /*2370*/  @!P0 BRA `(.L_x_3861) ;  /* 0x0000000800748947 */ /* 0x000fea0003800000 */
[----:B------:R-:W-:Y:S01]  /*2380*/  IMAD R6, R45, -0x40, R46 ;  /* 0xffffffc02d067824 */ /* 0x000fe200078e022e */
[----:B------:R-:W-:Y:S01]  /*2390*/  BSSY B1, `(.L_x_3862) ;  /* 0x000001d000017945 */ /* 0x000fe20003800000 */
[----:B------:R-:W-:Y:S02]  /*23a0*/  CS2R R8, SRZ ;  /* 0x0000000000087805 */ /* 0x000fe4000001ff00 */
[----:B------:R-:W-:Y:S02]  /*23b0*/  CS2R R28, SRZ ;  /* 0x00000000001c7805 */ /* 0x000fe4000001ff00 */
[----:B------:R-:W-:Y:S02]  /*23c0*/  CS2R R10, SRZ ;  /* 0x00000000000a7805 */ /* 0x000fe4000001ff00 */
[----:B------:R-:W-:Y:S02]  /*23d0*/  VIMNMX R6, R6, 0x40, PT ;  /* 0x0000004006067848 */ /* 0x000fe40003fe0100 */
[----:B------:R-:W-:-:S02]  /*23e0*/  CS2R R14, SRZ ;  /* 0x00000000000e7805 */ /* 0x000fc4000001ff00 */
[----:B------:R-:W-:-:S13]  /*23f0*/  ISETP.GE.AND P1, PT, R23, R6, PT ;  /* 0x000000061700720c */ /* 0x000fda0003f26270 */
[----:B------:R-:W-:Y:S05]  /*2400*/  @P1 BRA `(.L_x_3863) ;  /* 0x0000000000541947 */ /* 0x000fea0003800000 */
[----:B------:R-:W-:Y:S01]  /*2410*/  IMAD R6, R56, R45, RZ ;  /* 0x0000002d38067224 */ /* 0x000fe200078e02ff */
[----:B------:R-:W-:Y:S01]  /*2420*/  IADD3 R8, P0, R34, R4, RZ ;  /* 0x0000000422087210 */ /* 0x000fe20007f1e0ff */
[----:B------:R-:W-:Y:S01]  /*2430*/  IMAD.MOV.U32 R66, RZ, RZ, R38 ;  /* 0x000000ffff427224 */ /* 0x000fe200078e0026 */
[----:B------:R-:W-:Y:S01]  /*2440*/  ULDC.64 UR6, c[0x0][0x400] ;  /* 0x0001000000067ab9 */ /* 0x000fe20000000a00 */
[-C--:B------:R-:W-:Y:S01]  /*2450*/  IMAD R5, R70, R57.reuse, R6 ;  /* 0x0000003946057224 */ /* 0x080fe200078e0206 */
[----:B------:R-:W-:Y:S01]  /*2460*/  ULDC.64 UR4, c[0x0][0x3e8] ;  /* 0x0000fa0000047ab9 */ /* 0x000fe20000000a00 */
[----:B------:R-:W-:Y:S01]  /*2470*/  IMAD.WIDE.U32 R6, R45, R57, R66 ;  /* 0x000000392d067225 */ /* 0x000fe200078e0042 */
[----:B------:R-:W-:-:S03]  /*2480*/  CS2R R10, SRZ ;  /* 0x00000000000a7805 */ /* 0x000fc6000001ff00 */
[----:B------:R-:W-:Y:S01]  /*2490*/  IMAD.IADD R5, R7, 0x1, R5 ;  /* 0x0000000107057824 */ /* 0x000fe200078e0205 */
[----:B------:R-:W-:Y:S01]  /*24a0*/  LEA R52, P5, R6, UR6, 0x1 ;  /* 0x0000000606347c11 */ /* 0x000fe2000f8a08ff */
[----:B------:R-:W-:Y:S01]  /*24b0*/  IMAD.X R7, R74, 0x1, R61, P0 ;  /* 0x000000014a077824 */ /* 0x000fe200000e063d */
[----:B------:R-:W-:Y:S02]  /*24c0*/  LEA R4, P0, R8, UR4, 0x1 ;  /* 0x0000000408047c11 */ /* 0x000fe4000f8008ff */
[----:B------:R-:W-:Y:S02]  /*24d0*/  LEA.HI.X R53, R6, UR7, R5, 0x1, P5 ;  /* 0x0000000706357c11 */ /* 0x000fe4000a8f0c05 */
[----:B------:R-:W-:Y:S02]  /*24e0*/  LEA.HI.X R5, R8, UR5, R7, 0x1, P0 ;  /* 0x0000000508057c11 */ /* 0x000fe400080f0c07 */
[----:B------:R-:W-:Y:S02]  /*24f0*/  CS2R R8, SRZ ;  /* 0x0000000000087805 */ /* 0x000fe4000001ff00 */
[----:B------:R-:W-:-:S02]  /*2500*/  ISETP.GE.AND P5, PT, R186, R77, PT ;  /* 0x0000004dba00720c */ /* 0x000fc40003fa6270 */
[----:B------:R-:W-:-:S11]  /*2510*/  ISETP.GE.AND P0, PT, R190, R77, PT ;  /* 0x0000004dbe00720c */ /* 0x000fd60003f06270 */
[----:B------:R0:W5:Y:S04]  /*2520*/  @!P5 LDG.E.64 R28, desc[UR40][R4.64] ;  /* 0x00000028041cd981 */ /* 0x000168000c1e1b00 */
[----:B------:R0:W5:Y:S04]  /*2530*/  @!P0 LDG.E.64 R8, desc[UR40][R4.64+0x20] ;  /* 0x0000202804088981 */ /* 0x000168000c1e1b00 */
[----:B------:R0:W5:Y:S04]  /*2540*/  @!P5 LDG.E.64 R14, desc[UR40][R52.64] ;  /* 0x00000028340ed981 */ /* 0x000168000c1e1b00 */
[----:B------:R0:W5:Y:S02]  /*2550*/  @!P0 LDG.E.64 R10, desc[UR40][R52.64+0x20] ;  /* 0x00002028340a8981 */ /* 0x000164000c1e1b00 */
.L_x_3863:
[----:B------:R-:W-:Y:S05]  /*2560*/  BSYNC B1 ;  /* 0x0000000000017941 */ /* 0x000fea0003800000 */
.L_x_3862:
[----:B------:R-:W-:Y:S01]  /*2570*/  ISETP.NE.AND P0, PT, R184, 0x3, PT ;  /* 0x00000003b800780c */ /* 0x000fe20003f05270 */
[----:B0----5:R-:W-:Y:S01]  /*2580*/  IMAD.MOV.U32 R4, RZ, RZ, R8 ;  /* 0x000000ffff047224 */ /* 0x021fe200078e0008 */
[----:B------:R-:W-:Y:S01]  /*2590*/  MOV R7, R29 ;  /* 0x0000001d00077202 */ /* 0x000fe20000000f00 */
[----:B------:R-:W-:Y:S02]  /*25a0*/  IMAD.MOV.U32 R5, RZ, RZ, R9 ;  /* 0x000000ffff057224 */ /* 0x000fe400078e0009 */
[----:B------:R-:W-:-:S03]  /*25b0*/  IMAD.MOV.U32 R6, RZ, RZ, R28 ;  /* 0x000000ffff067224 */ /* 0x000fc600078e001c */
[----:B------:R-:W-:Y:S01]  /*25c0*/  PRMT R76, R4, 0x5410, R5 ;  /* 0x00005410044c7816 */ /* 0x000fe20000000005 */
[----:B------:R-:W-:Y:S01]  /*25d0*/  IMAD.MOV.U32 R4, RZ, RZ, R10 ;  /* 0x000000ffff047224 */ /* 0x000fe200078e000a */
[----:B------:R-:W-:Y:S01]  /*25e0*/  PRMT R53, R6, 0x5410, R7 ;  /* 0x0000541006357816 */ /* 0x000fe20000000007 */
[----:B------:R-:W-:Y:S02]  /*25f0*/  IMAD.MOV.U32 R5, RZ, RZ, R11 ;  /* 0x000000ffff057224 */ /* 0x000fe400078e000b */
[----:B------:R-:W-:Y:S02]  /*2600*/  IMAD.MOV.U32 R6, RZ, RZ, R14 ;  /* 0x000000ffff067224 */ /* 0x000fe400078e000e */
[----:B------:R-:W-:Y:S01]  /*2610*/  IMAD.MOV.U32 R7, RZ, RZ, R15 ;  /* 0x000000ffff077224 */ /* 0x000fe200078e000f */
[----:B------:R-:W-:-:S04]  /*2620*/  PRMT R78, R4, 0x5410, R5 ;  /* 0x00005410044e7816 */ /* 0x000fc80000000005 */
[----:B------:R-:W-:Y:S01]  /*2630*/  PRMT R80, R6, 0x5410, R7 ;  /* 0x0000541006507816 */ /* 0x000fe20000000007 */
[----:B------:R-:W-:Y:S06]  /*2640*/  @!P0 BRA `(.L_x_3864) ;  /* 0x0000000000048947 */ /* 0x000fec0003800000 */
[----:B------:R-:W-:Y:S01]  /*2650*/  BPT.TRAP 0x1 ;  /* 0x000000040000795c */ /* 0x000fe20000300000 */
.L_x_3864:
[----:B------:R-:W-:Y:S01]  /*2660*/  IMAD R66, R19, 0x8, R2 ;  /* 0x0000000813427824 */ /* 0x000fe200078e0202 */
[----:B------:R-:W-:Y:S01]  /*2670*/  SHF.L.U32 R75, R185, 0x1f, RZ ;  /* 0x0000001fb94b7819 */ /* 0x000fe200000006ff */
[----:B------:R-:W-:Y:S03]  /*2680*/  BSSY B1, `(.L_x_3865) ;  /* 0x0000003000017945 */ /* 0x000fe60003800000 */
[----:B------:R-:W0:Y:S02]  /*2690*/  SYNCS.PHASECHK.TRANS64.TRYWAIT P5, [R66+URZ+0x28c90], R75 ;  /* 0x028c904b420075a7 */ /* 0x000e2400080a017f */
[----:B0-----:R-:W-:Y:S05]  /*26a0*/  @!P5 BRA `(.L_x_3866) ;  /* 0x00000158007cd947 */ /* 0x001fea0003800000 */
.L_x_4154:
[----:B------:R-:W-:Y:S05]  /*26b0*/  BSYNC B1 ;  /* 0x0000000000017941 */ /* 0x000fea0003800000 */
.L_x_3865:
[----:B------:R-:W-:Y:S05]  /*26c0*/  @P1 BRA `(.L_x_3867) ;  /* 0x0000001000c01947 */ /* 0x000fea0003800000 */
[----:B------:R-:W-:Y:S04]  /*26d0*/  BSSY B1, `(.L_x_3868) ;  /* 0x0000031000017945 */ /* 0x000fe80003800000 */
[----:B------:R-:W-:Y:S05]  /*26e0*/  @P4 BRA `(.L_x_3869) ;  /* 0x0000000000bc4947 */ /* 0x000fea0003800000 */
[----:B------:R1:W2:Y:S01]  /*26f0*/  LDS.128 R4, [R30+0x22400] ;  /* 0x022400001e047984 */ /* 0x0002a20000000c00 */
[----:B------:R-:W-:Y:S01]  /*2700*/  ISETP.GE.AND P5, PT, R186, R77, PT ;  /* 0x0000004dba00720c */ /* 0x000fe20003fa6270 */
[----:B------:R-:W-:-:S12]  /*2710*/  BSSY B2, `(.L_x_3870) ;  /* 0x000002b000027945 */ /* 0x000fd80003800000 */
[----:B-1----:R-:W-:Y:S05]  /*2720*/  @P5 BRA `(.L_x_3871) ;  /* 0x0000000000a45947 */ /* 0x002fea0003800000 */
[--C-:B------:R-:W-:Y:S02]  /*2730*/  SHF.R.U64 R28, R28, 0x10, R29.reuse ;  /* 0x000000101c1c7819 */ /* 0x100fe4000000121d */
[----:B------:R-:W-:Y:S02]  /*2740*/  SHF.R.U32.HI R30, RZ, 0x10, R29 ;  /* 0x00000010ff1e7819 */ /* 0x000fe4000001161d */
[--C-:B------:R-:W-:Y:S01]  /*2750*/  SHF.R.U64 R29, R14, 0x10, R15.reuse ;  /* 0x000000100e1d7819 */ /* 0x100fe2000000120f */
[----:B--2---:R-:W-:Y:S01]  /*2760*/  IMAD.MOV.U32 R14, RZ, RZ, R6 ;  /* 0x000000ffff0e7224 */ /* 0x004fe200078e0006 */
[----:B------:R-:W-:Y:S01]  /*2770*/  SHF.R.U32.HI R52, RZ, 0x10, R15 ;  /* 0x00000010ff347819 */ /* 0x000fe2000001160f */
[----:B------:R-:W-:Y:S02]  /*2780*/  HADD2.F32 R6, -RZ, R5.H1_H1 ;  /* 0x30000005ff067230 */ /* 0x000fe40000004100 */
[----:B------:R-:W-:Y:S02]  /*2790*/  HADD2.F32 R29, -RZ, R29.H0_H0 ;  /* 0x2000001dff1d7230 */ /* 0x000fe40000004100 */
[----:B------:R-:W-:-:S02]  /*27a0*/  HADD2.F32 R5, -RZ, R5.H0_H0 ;  /* 0x20000005ff057230 */ /* 0x000fc40000004100 */
[----:B------:R-:W-:Y:S02]  /*27b0*/  HADD2.F32 R52, -RZ, R52.H0_H0 ;  /* 0x20000034ff347230 */ /* 0x000fe40000004100 */
[-C--:B------:R-:W-:Y:S01]  /*27c0*/  FMUL.FTZ R70, R6, R29.reuse ;  /* 0x0000001d06467220 */ /* 0x080fe20000410000 */
[--C-:B------:R-:W-:Y:S02]  /*27d0*/  HADD2.F32 R15, -RZ, R7.reuse.H1_H1 ;  /* 0x30000007ff0f7230 */ /* 0x100fe40000004100 */
[----:B------:R-:W-:Y:S01]  /*27e0*/  FMUL.FTZ R29, R5, R29 ;  /* 0x0000001d051d7220 */ /* 0x000fe20000410000 */
[----:B------:R-:W-:Y:S02]  /*27f0*/  HADD2.F32 R28, -RZ, R28.H0_H0 ;  /* 0x2000001cff1c7230 */ /* 0x000fe40000004100 */
[----:B------:R-:W-:Y:S02]  /*2800*/  HADD2.F32 R7, -RZ, R7.H0_H0 ;  /* 0x20000007ff077230 */ /* 0x000fe40000004100 */
[----:B------:R-:W-:Y:S01]  /*2810*/  FMUL.FTZ R74, R15, R52 ;  /* 0x000000340f4a7220 */ /* 0x000fe20000410000 */
[----:B------:R-:W-:-:S02]  /*2820*/  HADD2.F32 R30, -RZ, R30.H0_H0 ;  /* 0x2000001eff1e7230 */ /* 0x000fc40000004100 */
[-C--:B------:R-:W-:Y:S01]  /*2830*/  FFMA.FTZ R70, R5, R28.reuse, -R70 ;  /* 0x0000001c05467223 */ /* 0x080fe20000010846 */
[----:B------:R-:W-:Y:S01]  /*2840*/  FFMA.FTZ R79, R6, R28, R29 ;  /* 0x0000001c064f7223 */ /* 0x000fe2000001001d */
[C---:B------:R-:W-:Y:S01]  /*2850*/  FMUL.FTZ R52, R7.reuse, R52 ;  /* 0x0000003407347220 */ /* 0x040fe20000410000 */
[--C-:B------:R-:W-:Y:S02]  /*2860*/  HADD2.F32 R28, -RZ, R80.reuse.H0_H0 ;  /* 0x20000050ff1c7230 */ /* 0x100fe40000004100 */
[-C--:B------:R-:W-:Y:S01]  /*2870*/  FFMA.FTZ R74, R7, R30.reuse, -R74 ;  /* 0x0000001e074a7223 */ /* 0x080fe2000001084a */
[----:B------:R-:W-:Y:S02]  /*2880*/  HADD2.F32 R29, -RZ, R80.H1_H1 ;  /* 0x30000050ff1d7230 */ /* 0x000fe40000004100 */
[----:B------:R-:W-:Y:S01]  /*2890*/  FFMA.FTZ R83, R15, R30, R52 ;  /* 0x0000001e0f537223 */ /* 0x000fe20000010034 */
[----:B------:R-:W-:Y:S02]  /*28a0*/  HADD2.F32 R5, -RZ, R4.H1_H1 ;  /* 0x30000004ff057230 */ /* 0x000fe40000004100 */
[----:B------:R-:W-:-:S02]  /*28b0*/  HADD2.F32 R6, -RZ, R14.H1_H1 ;  /* 0x3000000eff067230 */ /* 0x000fc40000004100 */
[----:B------:R-:W-:Y:S02]  /*28c0*/  HADD2.F32 R4, -RZ, R4.H0_H0 ;  /* 0x20000004ff047230 */ /* 0x000fe40000004100 */
[----:B------:R-:W-:Y:S02]  /*28d0*/  HADD2.F32 R14, -RZ, R14.H0_H0 ;  /* 0x2000000eff0e7230 */ /* 0x000fe40000004100 */
[-C--:B------:R-:W-:Y:S01]  /*28e0*/  FMUL.FTZ R81, R6, R29.reuse ;  /* 0x0000001d06517220 */ /* 0x080fe20000410000 */
[--C-:B------:R-:W-:Y:S02]  /*28f0*/  HADD2.F32 R7, -RZ, R53.reuse.H0_H0 ;  /* 0x20000035ff077230 */ /* 0x100fe40000004100 */
[----:B------:R-:W-:Y:S02]  /*2900*/  HADD2.F32 R15, -RZ, R53.H1_H1 ;  /* 0x30000035ff0f7230 */ /* 0x000fe40000004100 */
[-C--:B------:R-:W-:Y:S01]  /*2910*/  FMUL.FTZ R53, R5, R28.reuse ;  /* 0x0000001c05357220 */ /* 0x080fe20000410000 */
[----:B------:R-:W-:Y:S01]  /*2920*/  FMUL.FTZ R28, R4, R28 ;  /* 0x0000001c041c7220 */ /* 0x000fe20000410000 */
[----:B------:R-:W-:-:S02]  /*2930*/  FMUL.FTZ R29, R14, R29 ;  /* 0x0000001d0e1d7220 */ /* 0x000fc40000410000 */
[-C--:B------:R-:W-:Y:S01]  /*2940*/  FFMA.FTZ R53, R4, R7.reuse, -R53 ;  /* 0x0000000704357223 */ /* 0x080fe20000010835 */
[----:B------:R-:W-:Y:S01]  /*2950*/  FFMA.FTZ R28, R5, R7, R28 ;  /* 0x00000007051c7223 */ /* 0x000fe2000001001c */
[-C--:B------:R-:W-:Y:S01]  /*2960*/  FFMA.FTZ R81, R14, R15.reuse, -R81 ;  /* 0x0000000f0e517223 */ /* 0x080fe20000010851 */
[----:B------:R-:W-:Y:S01]  /*2970*/  FFMA.FTZ R6, R6, R15, R29 ;  /* 0x0000000f06067223 */ /* 0x000fe2000001001d */
[----:B------:R-:W-:Y:S02]  /*2980*/  F2FP.F16.F32.PACK_AB R5, R79, R70 ;  /* 0x000000464f05723e */ /* 0x000fe400000000ff */
[----:B------:R-:W-:Y:S02]  /*2990*/  F2FP.F16.F32.PACK_AB R7, R83, R74 ;  /* 0x0000004a5307723e */ /* 0x000fe400000000ff */
[----:B------:R-:W-:Y:S02]  /*29a0*/  F2FP.F16.F32.PACK_AB R4, R28, R53 ;  /* 0x000000351c04723e */ /* 0x000fe400000000ff */
[----:B------:R-:W-:-:S07]  /*29b0*/  F2FP.F16.F32.PACK_AB R6, R6, R81 ;  /* 0x000000510606723e */ /* 0x000fce00000000ff */
.L_x_3871:
[----:B------:R-:W-:Y:S05]  /*29c0*/  BSYNC B2 ;  /* 0x0000000000027941 */ /* 0x000fea0003800000 */
.L_x_3870:
[----:B--2---:R1:W-:Y:S02]  /*29d0*/  STG.E.128 desc[UR40][R12.64], R4 ;  /* 0x000000040c007986 */ /* 0x0043e4000c101d28 */
.L_x_3869:
[----:B------:R-:W-:Y:S05]  /*29e0*/  BSYNC B1 ;  /* 0x0000000000017941 */ /* 0x000fea0003800000 */
.L_x_3868:
[----:B------:R-:W-:Y:S05]  /*29f0*/  @P3 BRA `(.L_x_3867) ;  /* 0x0000000c00f43947 */ /* 0x000fea0003800000 */
[----:B-1----:R-:W-:Y:S01]  /*2a00*/  IMAD.MOV.U32 R4, RZ, RZ, 0x20 ;  /* 0x00000020ff047424 */ /* 0x002fe200078e00ff */
[----:B------:R-:W-:Y:S01]  /*2a10*/  LOP3.LUT P5, RZ, R188, 0x4, RZ, 0xc0, !PT ;  /* 0x00000004bcff7812 */ /* 0x000fe200078ac0ff */
[----:B------:R-:W-:Y:S03]  /*2a20*/  BSSY B1, `(.L_x_3872) ;  /* 0x0000030000017945 */ /* 0x000fe60003800000 */
[----:B------:R-:W-:Y:S02]  /*2a30*/  SEL R4, R4, 0xffffffe0, !P5 ;  /* 0xffffffe004047807 */ /* 0x000fe40006800000 */
[----:B------:R-:W-:Y:S02]  /*2a40*/  ISETP.GE.AND P5, PT, R190, R77, PT ;  /* 0x0000004dbe00720c */ /* 0x000fe40003fa6270 */
[----:B------:R-:W-:-:S05]  /*2a50*/  IADD3 R31, R4, R62, R31 ;  /* 0x0000003e041f7210 */ /* 0x000fca0007ffe01f */
[----:B------:R-:W-:-:S06]  /*2a60*/  IMAD R4, R31, 0x2, R2 ;  /* 0x000000021f047824 */ /* 0x000fcc00078e0202 */
[----:B------:R-:W1:Y:S01]  /*2a70*/  LDS.128 R4, [R4+0x22400] ;  /* 0x0224000004047984 */ /* 0x000e620000000c00 */
[----:B------:R-:W-:Y:S05]  /*2a80*/  @P5 BRA `(.L_x_3873) ;  /* 0x0000000000a45947 */ /* 0x000fea0003800000 */
[--C-:B------:R-:W-:Y:S01]  /*2a90*/  SHF.R.U64 R15, R8, 0x10, R9.reuse ;  /* 0x00000010080f7819 */ /* 0x100fe20000001209 */
[----:B-1----:R-:W-:Y:S01]  /*2aa0*/  IMAD.MOV.U32 R8, RZ, RZ, R6 ;  /* 0x000000ffff087224 */ /* 0x002fe200078e0006 */
        /* <DEDUP_REMOVED lines=39> */
.L_x_3873:
[----:B------:R-:W-:Y:S05]  /*2d20*/  BSYNC B1 ;  /* 0x0000000000017941 */ /* 0x000fea0003800000 */
.L_x_3872:
[----:B-1----:R1:W-:Y:S01]  /*2d30*/  STG.E.128 desc[UR40][R12.64+0x40], R4 ;  /* 0x000040040c007986 */ /* 0x0023e2000c101d28 */
[----:B------:R-:W-:Y:S05]  /*2d40*/  BRA `(.L_x_3867) ;  /* 0x0000000c00207947 */ /* 0x000fea0003800000 */
.L_x_3861:
[----:B------:R-:W-:-:S05]  /*2d50*/  IMAD R5, R45, -0x40, R46 ;  /* 0xffffffc02d057824 */ /* 0x000fca00078e022e */
[----:B------:R-:W-:-:S04]  /*2d60*/  VIMNMX R6, R5, 0x40, PT ;  /* 0x0000004005067848 */ /* 0x000fc80003fe0100 */
[----:B------:R-:W-:-:S04]  /*2d70*/  ISETP.GE.AND P1, PT, R23, R6, PT ;  /* 0x000000061700720c */ /* 0x000fc80003f26270 */
[----:B------:R-:W-:-:S13]  /*2d80*/  ISETP.GE.OR P0, PT, R16, R77, P1 ;  /* 0x0000004d1000720c */ /* 0x000fda0000f06670 */
[----:B------:R-:W0:Y:S01]  /*2d90*/  @!P0 LDC.64 R12, c[0x0][0x3e8] ;  /* 0x0000fa00ff0c8b82 */ /* 0x000e220000000a00 */
[----:B------:R-:W-:Y:S01]  /*2da0*/  @!P0 IADD3 R6, P5, R36, R4, RZ ;  /* 0x0000000424068210 */ /* 0x000fe20007fbe0ff */
[----:B------:R-:W-:Y:S02]  /*2db0*/  @!P0 IMAD R4, R56, R45, RZ ;  /* 0x0000002d38048224 */ /* 0x000fe400078e02ff */
[----:B------:R-:W-:Y:S02]  /*2dc0*/  @!P0 IMAD.MOV.U32 R5, RZ, RZ, R69 ;  /* 0x000000ffff058224 */ /* 0x000fe400078e0045 */
[----:B------:R-:W-:Y:S02]  /*2dd0*/  @!P0 IMAD R9, R70, R57, R4 ;  /* 0x0000003946098224 */ /* 0x000fe400078e0204 */
[----:B------:R-:W1:Y:S01]  /*2de0*/  @!P0 LDC.64 R10, c[0x0][0x400] ;  /* 0x00010000ff0a8b82 */ /* 0x000e620000000a00 */
[----:B------:R-:W-:Y:S02]  /*2df0*/  @!P0 IMAD.MOV.U32 R4, RZ, RZ, R40 ;  /* 0x000000ffff048224 */ /* 0x000fe400078e0028 */
[----:B------:R-:W-:-:S02]  /*2e00*/  @!P0 IMAD.X R7, R74, 0x1, R63, P5 ;  /* 0x000000014a078824 */ /* 0x000fc400028e063f */
[----:B------:R-:W-:Y:S01]  /*2e10*/  @!P0 IMAD.WIDE.U32 R28, R45, R57, R4 ;  /* 0x000000392d1c8225 */ /* 0x000fe200078e0004 */
[----:B------:R-:W-:-:S03]  /*2e20*/  CS2R R4, SRZ ;  /* 0x0000000000047805 */ /* 0x000fc6000001ff00 */
[----:B------:R-:W-:Y:S01]  /*2e30*/  @!P0 IMAD.IADD R29, R9, 0x1, R29 ;  /* 0x00000001091d8824 */ /* 0x000fe200078e021d */
[----:B0-----:R-:W-:-:S04]  /*2e40*/  @!P0 LEA R12, P5, R6, R12, 0x1 ;  /* 0x0000000c060c8211 */ /* 0x001fc800078a08ff */
[----:B------:R-:W-:Y:S02]  /*2e50*/  @!P0 LEA.HI.X R13, R6, R13, R7, 0x1, P5 ;  /* 0x0000000d060d8211 */ /* 0x000fe400028f0c07 */
[----:B------:R-:W-:Y:S02]  /*2e60*/  CS2R R6, SRZ ;  /* 0x0000000000067805 */ /* 0x000fe4000001ff00 */
[C---:B-1----:R-:W-:Y:S02]  /*2e70*/  @!P0 LEA R74, P5, R28.reuse, R10, 0x1 ;  /* 0x0000000a1c4a8211 */ /* 0x042fe400078a08ff */
[----:B------:R-:W-:Y:S02]  /*2e80*/  CS2R R8, SRZ ;  /* 0x0000000000087805 */ /* 0x000fe4000001ff00 */
[----:B------:R-:W2:Y:S01]  /*2e90*/  @!P0 LDG.E.128 R4, desc[UR40][R12.64] ;  /* 0x000000280c048981 */ /* 0x000ea2000c1e1d00 */
[----:B------:R-:W-:Y:S02]  /*2ea0*/  @!P0 LEA.HI.X R75, R28, R11, R29, 0x1, P5 ;  /* 0x0000000b1c4b8211 */ /* 0x000fe400028f0c1d */
[----:B------:R-:W-:-:S06]  /*2eb0*/  CS2R R10, SRZ ;  /* 0x00000000000a7805 */ /* 0x000fcc000001ff00 */
[----:B------:R-:W3:Y:S01]  /*2ec0*/  @!P0 LDG.E.128 R8, desc[UR40][R74.64] ;  /* 0x000000284a088981 */ /* 0x000ee2000c1e1d00 */
[----:B------:R-:W-:-:S04]  /*2ed0*/  ISETP.GE.AND P0, PT, R16, R77, PT ;  /* 0x0000004d1000720c */ /* 0x000fc80003f06270 */
[----:B------:R-:W-:Y:S02]  /*2ee0*/  P2R R70, PR, RZ, 0x1 ;  /* 0x00000001ff467803 */ /* 0x000fe40000000000 */
[----:B------:R-:W-:Y:S01]  /*2ef0*/  ISETP.NE.AND P0, PT, R184, 0x3, PT ;  /* 0x00000003b800780c */ /* 0x000fe20003f05270 */
[----:B--2---:R-:W-:Y:S02]  /*2f00*/  IMAD.MOV.U32 R28, RZ, RZ, R4 ;  /* 0x000000ffff1c7224 */ /* 0x004fe400078e0004 */
[----:B------:R-:W-:Y:S02]  /*2f10*/  IMAD.MOV.U32 R29, RZ, RZ, R5 ;  /* 0x000000ffff1d7224 */ /* 0x000fe400078e0005 */
[----:B------:R-:W-:Y:S02]  /*2f20*/  IMAD.MOV.U32 R30, RZ, RZ, R6 ;  /* 0x000000ffff1e7224 */ /* 0x000fe400078e0006 */
[----:B------:R-:W-:Y:S01]  /*2f30*/  IMAD.MOV.U32 R66, RZ, RZ, R7 ;  /* 0x000000ffff427224 */ /* 0x000fe200078e0007 */
[----:B------:R-:W-:Y:S01]  /*2f40*/  PRMT R80, R80, 0x5410, R29 ;  /* 0x0000541050507816 */ /* 0x000fe2000000001d */
[----:B---3--:R-:W-:Y:S01]  /*2f50*/  IMAD.MOV.U32 R12, RZ, RZ, R8 ;  /* 0x000000ffff0c7224 */ /* 0x008fe200078e0008 */
[----:B------:R-:W-:Y:S01]  /*2f60*/  PRMT R94, R28, 0x5410, R30 ;  /* 0x000054101c5e7816 */ /* 0x000fe2000000001e */
[----:B------:R-:W-:Y:S01]  /*2f70*/  IMAD.MOV.U32 R13, RZ, RZ, R9 ;  /* 0x000000ffff0d7224 */ /* 0x000fe200078e0009 */
[----:B------:R-:W-:Y:S01]  /*2f80*/  PRMT R86, R86, 0x5410, R66 ;  /* 0x0000541056567816 */ /* 0x000fe20000000042 */
[----:B------:R-:W-:-:S02]  /*2f90*/  IMAD.MOV.U32 R28, RZ, RZ, R10 ;  /* 0x000000ffff1c7224 */ /* 0x000fc400078e000a */
[----:B------:R-:W-:Y:S01]  /*2fa0*/  IMAD.MOV.U32 R29, RZ, RZ, R11 ;  /* 0x000000ffff1d7224 */ /* 0x000fe200078e000b */
[----:B------:R-:W-:Y:S02]  /*2fb0*/  PRMT R80, R13, 0x7610, R80 ;  /* 0x000076100d507816 */ /* 0x000fe40000000050 */
[----:B------:R-:W-:Y:S02]  /*2fc0*/  PRMT R93, R12, 0x5410, R28 ;  /* 0x000054100c5d7816 */ /* 0x000fe4000000001c */
[----:B------:R-:W-:Y:S01]  /*2fd0*/  PRMT R86, R29, 0x7610, R86 ;  /* 0x000076101d567816 */ /* 0x000fe20000000056 */
[----:B------:R-:W-:Y:S06]  /*2fe0*/  @!P0 BRA `(.L_x_3874) ;  /* 0x0000000000048947 */ /* 0x000fec0003800000 */
[----:B------:R-:W-:Y:S01]  /*2ff0*/  BPT.TRAP 0x1 ;  /* 0x000000040000795c */ /* 0x000fe20000300000 */
.L_x_3874:
[----:B------:R-:W-:Y:S01]  /*3000*/  LEA R66, R19, R2, 0x3 ;  /* 0x0000000213427211 */ /* 0x000fe200078e18ff */
[----:B------:R-:W0:Y:S01]  /*3010*/  LDC R81, c[0x0][0x2f4] ;  /* 0x0000bd00ff517b82 */ /* 0x000e220000000800 */
[----:B------:R-:W-:Y:S01]  /*3020*/  SHF.L.U32 R75, R185, 0x1f, RZ ;  /* 0x0000001fb94b7819 */ /* 0x000fe200000006ff */
[----:B------:R-:W-:Y:S03]  /*3030*/  BSSY B1, `(.L_x_3875) ;  /* 0x0000003000017945 */ /* 0x000fe60003800000 */
[----:B------:R-:W1:Y:S02]  /*3040*/  SYNCS.PHASECHK.TRANS64.TRYWAIT P5, [R66+URZ+0x28c90], R75 ;  /* 0x028c904b420075a7 */ /* 0x000e6400080a017f */
[----:B-1----:R-:W-:Y:S05]  /*3050*/  @!P5 BRA `(.L_x_3876) ;  /* 0x000001500024d947 */ /* 0x002fea0003800000 */
.L_x_4155:
[----:B------:R-:W-:Y:S05]  /*3060*/  BSYNC B1 ;  /* 0x0000000000017941 */ /* 0x000fea0003800000 */
.L_x_3875:
[----:B0-----:R-:W-:Y:S01]  /*3070*/  ISETP.GE.OR P5, PT, R16, R81, P1 ;  /* 0x000000511000720c */ /* 0x001fe20000fa6670 */
[----:B------:R-:W-:Y:S01]  /*3080*/  ULDC.64 UR4, c[0x0][0x300] ;  /* 0x0000c00000047ab9 */ /* 0x000fe20000000a00 */
[----:B------:R-:W-:Y:S02]  /*3090*/  IMAD.MOV.U32 R76, RZ, RZ, R14 ;  /* 0x000000ffff4c7224 */ /* 0x000fe400078e000e */
[----:B------:R-:W-:Y:S02]  /*30a0*/  IMAD R12, R3, UR4, RZ ;  /* 0x00000004030c7c24 */ /* 0x000fe4000f8e02ff */
[----:B------:R-:W-:Y:S02]  /*30b0*/  IMAD.MOV.U32 R77, RZ, RZ, R78 ;  /* 0x000000ffff4d7224 */ /* 0x000fe400078e004e */
[C---:B------:R-:W-:Y:S02]  /*30c0*/  IMAD R83, R23.reuse, UR5, R12 ;  /* 0x0000000517537c24 */ /* 0x040fe4000f8e020c */
[----:B------:R-:W-:-:S03]  /*30d0*/  IMAD.WIDE.U32 R76, R23, UR4, R76 ;  /* 0x00000004174c7c25 */ /* 0x000fc6000f8e004c */
[----:B------:R-:W-:Y:S05]  /*30e0*/  @P5 BRA `(.L_x_3867) ;  /* 0x0000000800385947 */ /* 0x000fea0003800000 */
[----:B------:R-:W-:Y:S01]  /*30f0*/  IMAD.IADD R83, R83, 0x1, R77 ;  /* 0x0000000153537824 */ /* 0x000fe200078e024d */
[----:B------:R-:W-:Y:S01]  /*3100*/  IADD3 R12, P5, P6, R20, R76, R65 ;  /* 0x0000004c140c7210 */ /* 0x000fe20007ebe041 */
[----:B------:R-:W-:Y:S03]  /*3110*/  BSSY B1, `(.L_x_3877) ;  /* 0x0000069000017945 */ /* 0x000fe60003800000 */
[----:B------:R-:W-:Y:S02]  /*3120*/  IADD3.X R13, R26, R83, R71, P5, P6 ;  /* 0x000000531a0d7210 */ /* 0x000fe40002fec447 */
[----:B------:R-:W-:Y:S02]  /*3130*/  LEA R78, P5, R12, R52, 0x1 ;  /* 0x000000340c4e7211 */ /* 0x000fe400078a08ff */
[----:B------:R-:W-:Y:S02]  /*3140*/  ISETP.NE.AND P6, PT, R70, RZ, PT ;  /* 0x000000ff4600720c */ /* 0x000fe40003fc5270 */
[----:B------:R-:W-:Y:S01]  /*3150*/  LEA.HI.X R79, R12, R53, R13, 0x1, P5 ;  /* 0x000000350c4f7211 */ /* 0x000fe200028f0c0d */
[----:B------:R-:W-:Y:S01]  /*3160*/  IMAD.IADD R13, R81, 0x1, -R60 ;  /* 0x00000001510d7824 */ /* 0x000fe200078e0a3c */
[----:B------:R-:W-:-:S04]  /*3170*/  ISETP.NE.AND P5, PT, R68, RZ, PT ;  /* 0x000000ff4400720c */ /* 0x000fc80003fa5270 */
[----:B------:R-:W-:-:S04]  /*3180*/  SEL R13, R60, R13, !P5 ;  /* 0x0000000d3c0d7207 */ /* 0x000fc80006800000 */
[----:B------:R-:W-:-:S04]  /*3190*/  SHF.R.S32.HI R12, RZ, 0x1f, R13 ;  /* 0x0000001fff0c7819 */ /* 0x000fc8000001140d */
[----:B------:R-:W-:-:S04]  /*31a0*/  LEA.HI R12, R12, R13, RZ, 0x4 ;  /* 0x0000000d0c0c7211 */ /* 0x000fc800078f20ff */
[----:B------:R-:W-:-:S04]  /*31b0*/  SHF.R.S32.HI R13, RZ, 0x4, R12 ;  /* 0x00000004ff0d7819 */ /* 0x000fc8000001140c */
[----:B------:R-:W-:-:S05]  /*31c0*/  LEA.HI.SX32 R13, R48, R13, 0x1d ;  /* 0x0000000d300d7211 */ /* 0x000fca00078feaff */
[----:B------:R-:W-:-:S05]  /*31d0*/  IMAD.SHL.U32 R70, R13, 0x8, RZ ;  /* 0x000000080d467824 */ /* 0x000fca00078e00ff */
[----:B------:R-:W-:-:S04]  /*31e0*/  LOP3.LUT R13, R55, 0x38, R70, 0xf8, !PT ;  /* 0x00000038370d7812 */ /* 0x000fc800078ef846 */
[----:B------:R-:W-:-:S05]  /*31f0*/  LOP3.LUT R13, R13, R58, RZ, 0x3c, !PT ;  /* 0x0000003a0d0d7212 */ /* 0x000fca00078e3cff */
[----:B------:R-:W-:Y:S02]  /*3200*/  IMAD R12, R192, 0x200, R13 ;  /* 0x00000200c00c7824 */ /* 0x000fe400078e020d */
[----:B------:R-:W-:Y:S02]  /*3210*/  IMAD.IADD R13, R64, 0x1, R31 ;  /* 0x00000001400d7824 */ /* 0x000fe400078e021f */
[----:B------:R-:W-:Y:S02]  /*3220*/  IMAD.IADD R31, R31, 0x1, R12 ;  /* 0x000000011f1f7824 */ /* 0x000fe400078e020c */
[--C-:B------:R-:W-:Y:S02]  /*3230*/  IMAD R13, R13, 0x2, R2.reuse ;  /* 0x000000020d0d7824 */ /* 0x100fe400078e0202 */
[----:B------:R-:W-:-:S04]  /*3240*/  IMAD R31, R31, 0x2, R2 ;  /* 0x000000021f1f7824 */ /* 0x000fc800078e0202 */
[----:B------:R-:W0:Y:S04]  /*3250*/  LDS.128 R12, [R13+0x22400] ;  /* 0x022400000d0c7984 */ /* 0x000e280000000c00 */
[----:B------:R-:W2:Y:S01]  /*3260*/  LDS.128 R28, [R31+0x22400] ;  /* 0x022400001f1c7984 */ /* 0x000ea20000000c00 */
[----:B------:R-:W-:Y:S05]  /*3270*/  @P6 BRA `(.L_x_3878) ;  /* 0x0000000400486947 */ /* 0x000fea0003800000 */
[--C-:B------:R-:W-:Y:S02]  /*3280*/  SHF.R.U64 R90, R8, 0x10, R9.reuse ;  /* 0x00000010085a7819 */ /* 0x100fe40000001209 */
[----:B------:R-:W-:Y:S02]  /*3290*/  SHF.R.U32.HI R8, RZ, 0x10, R9 ;  /* 0x00000010ff087819 */ /* 0x000fe40000011609 */
[--C-:B------:R-:W-:Y:S01]  /*32a0*/  SHF.R.U64 R92, R4, 0x10, R5.reuse ;  /* 0x00000010045c7819 */ /* 0x100fe20000001205 */
[----:B0-----:R-:W-:Y:S01]  /*32b0*/  HADD2.F32 R4, -RZ, R13.H0_H0 ;  /* 0x2000000dff047230 */ /* 0x001fe20000004100 */
[----:B------:R-:W-:Y:S01]  /*32c0*/  SHF.R.U32.HI R74, RZ, 0x10, R5 ;  /* 0x00000010ff4a7819 */ /* 0x000fe20000011605 */
[--C-:B--2---:R-:W-:Y:S01]  /*32d0*/  HADD2.F32 R5, -RZ, R29.reuse.H0_H0 ;  /* 0x2000001dff057230 */ /* 0x104fe20000004100 */
[--C-:B------:R-:W-:Y:S01]  /*32e0*/  SHF.R.U64 R91, R6, 0x10, R7.reuse ;  /* 0x00000010065b7819 */ /* 0x100fe20000001207 */
[----:B------:R-:W-:Y:S01]  /*32f0*/  HADD2.F32 R29, -RZ, R29.H1_H1 ;  /* 0x3000001dff1d7230 */ /* 0x000fe20000004100 */
[----:B------:R-:W-:Y:S01]  /*3300*/  SHF.R.U32.HI R84, RZ, 0x10, R7 ;  /* 0x00000010ff547819 */ /* 0x000fe20000011607 */
[----:B------:R-:W-:Y:S01]  /*3310*/  HADD2.F32 R7, -RZ, R80.H0_H0 ;  /* 0x20000050ff077230 */ /* 0x000fe20000004100 */
[--C-:B------:R-:W-:Y:S01]  /*3320*/  SHF.R.U64 R88, R10, 0x10, R11.reuse ;  /* 0x000000100a587819 */ /* 0x100fe2000000120b */
[----:B------:R-:W-:Y:S01]  /*3330*/  HADD2.F32 R10, -RZ, R8.H0_H0 ;  /* 0x20000008ff0a7230 */ /* 0x000fe20000004100 */
[----:B------:R-:W-:Y:S01]  /*3340*/  SHF.R.U32.HI R11, RZ, 0x10, R11 ;  /* 0x00000010ff0b7819 */ /* 0x000fe2000001160b */
[----:B------:R-:W-:-:S02]  /*3350*/  HADD2.F32 R13, -RZ, R13.H1_H1 ;  /* 0x3000000dff0d7230 */ /* 0x000fc40000004100 */
[-C--:B------:R-:W-:Y:S01]  /*3360*/  FMUL.FTZ R9, R5, R7.reuse ;  /* 0x0000000705097220 */ /* 0x080fe20000410000 */
[----:B------:R-:W-:Y:S02]  /*3370*/  HADD2.F32 R6, -RZ, R80.H1_H1 ;  /* 0x30000050ff067230 */ /* 0x000fe40000004100 */
[C---:B------:R-:W-:Y:S01]  /*3380*/  FMUL.FTZ R80, R4.reuse, R7 ;  /* 0x0000000704507220 */ /* 0x040fe20000410000 */
[----:B------:R-:W-:Y:S02]  /*3390*/  HADD2.F32 R8, -RZ, R74.H0_H0 ;  /* 0x2000004aff087230 */ /* 0x000fe40000004100 */
[-C--:B------:R-:W-:Y:S01]  /*33a0*/  FMUL.FTZ R82, R29, R10.reuse ;  /* 0x0000000a1d527220 */ /* 0x080fe20000410000 */
[----:B------:R-:W-:Y:S01]  /*33b0*/  FMUL.FTZ R10, R13, R10 ;  /* 0x0000000a0d0a7220 */ /* 0x000fe20000410000 */
[-C--:B------:R-:W-:Y:S01]  /*33c0*/  FFMA.FTZ R80, R5, R6.reuse, R80 ;  /* 0x0000000605507223 */ /* 0x080fe20000010050 */
[----:B------:R-:W-:Y:S01]  /*33d0*/  FFMA.FTZ R74, R4, R6, -R9 ;  /* 0x00000006044a7223 */ /* 0x000fe20000010809 */
[----:B------:R-:W-:-:S02]  /*33e0*/  HADD2.F32 R5, -RZ, R31.H0_H0 ;  /* 0x2000001fff057230 */ /* 0x000fc40000004100 */
[-C--:B------:R-:W-:Y:S01]  /*33f0*/  FFMA.FTZ R29, R29, R8.reuse, R10 ;  /* 0x000000081d1d7223 */ /* 0x080fe2000001000a */
[----:B------:R-:W-:Y:S02]  /*3400*/  HADD2.F32 R31, -RZ, R31.H1_H1 ;  /* 0x3000001fff1f7230 */ /* 0x000fe40000004100 */
[----:B------:R-:W-:Y:S01]  /*3410*/  FFMA.FTZ R85, R13, R8, -R82 ;  /* 0x000000080d557223 */ /* 0x000fe20000010852 */
[----:B------:R-:W-:Y:S02]  /*3420*/  HADD2.F32 R4, -RZ, R15.H0_H0 ;  /* 0x2000000fff047230 */ /* 0x000fe40000004100 */
[----:B------:R-:W-:Y:S01]  /*3430*/  HADD2.F32 R10, -RZ, R11.H0_H0 ;  /* 0x2000000bff0a7230 */ /* 0x000fe20000004100 */
[----:B------:R-:W-:Y:S01]  /*3440*/  F2FP.F16.F32.PACK_AB R29, R29, R80 ;  /* 0x000000501d1d723e */ /* 0x000fe200000000ff */
[----:B------:R-:W-:Y:S01]  /*3450*/  HADD2.F32 R7, -RZ, R86.H0_H0 ;  /* 0x20000056ff077230 */ /* 0x000fe20000004100 */
[----:B------:R-:W-:Y:S01]  /*3460*/  F2FP.F16.F32.PACK_AB R74, R85, R74 ;  /* 0x0000004a554a723e */ /* 0x000fe200000000ff */
[----:B------:R-:W-:-:S02]  /*3470*/  HADD2.F32 R15, -RZ, R15.H1_H1 ;  /* 0x3000000fff0f7230 */ /* 0x000fc40000004100 */
[----:B------:R-:W-:Y:S02]  /*3480*/  HADD2.F32 R6, -RZ, R86.H1_H1 ;  /* 0x30000056ff067230 */ /* 0x000fe40000004100 */
[-C--:B------:R-:W-:Y:S01]  /*3490*/  FMUL.FTZ R86, R31, R10.reuse ;  /* 0x0000000a1f567220 */ /* 0x080fe20000410000 */
[----:B------:R-:W-:Y:S02]  /*34a0*/  HADD2.F32 R8, -RZ, R84.H0_H0 ;  /* 0x20000054ff087230 */ /* 0x000fe40000004100 */
[CC--:B------:R-:W-:Y:S01]  /*34b0*/  FMUL.FTZ R84, R4.reuse, R7.reuse ;  /* 0x0000000704547220 */ /* 0x0c0fe20000410000 */
[----:B------:R-:W-:Y:S01]  /*34c0*/  FMUL.FTZ R10, R15, R10 ;  /* 0x0000000a0f0a7220 */ /* 0x000fe20000410000 */
[C---:B------:R-:W-:Y:S01]  /*34d0*/  FMUL.FTZ R9, R5.reuse, R7 ;  /* 0x0000000705097220 */ /* 0x040fe20000410000 */
[----:B------:R-:W-:Y:S02]  /*34e0*/  HADD2.F32 R7, -RZ, R92.H0_H0 ;  /* 0x2000005cff077230 */ /* 0x000fe40000004100 */
[----:B------:R-:W-:Y:S01]  /*34f0*/  FFMA.FTZ R84, R5, R6, R84 ;  /* 0x0000000605547223 */ /* 0x000fe20000010054 */
[-C--:B------:R-:W-:Y:S01]  /*3500*/  FFMA.FTZ R87, R15, R8.reuse, -R86 ;  /* 0x000000080f577223 */ /* 0x080fe20000010856 */
[----:B------:R-:W-:Y:S01]  /*3510*/  FFMA.FTZ R89, R31, R8, R10 ;  /* 0x000000081f597223 */ /* 0x000fe2000001000a */
[----:B------:R-:W-:Y:S01]  /*3520*/  FFMA.FTZ R82, R4, R6, -R9 ;  /* 0x0000000604527223 */ /* 0x000fe20000010809 */
[----:B------:R-:W-:-:S02]  /*3530*/  HADD2.F32 R8, -RZ, R93.H0_H0 ;  /* 0x2000005dff087230 */ /* 0x000fc40000004100 */
[----:B------:R-:W-:Y:S02]  /*3540*/  HADD2.F32 R5, -RZ, R28.H0_H0 ;  /* 0x2000001cff057230 */ /* 0x000fe40000004100 */
[----:B------:R-:W-:Y:S01]  /*3550*/  HADD2.F32 R9, -RZ, R90.H0_H0 ;  /* 0x2000005aff097230 */ /* 0x000fe20000004100 */
[----:B------:R-:W-:Y:S01]  /*3560*/  F2FP.F16.F32.PACK_AB R82, R87, R82 ;  /* 0x000000525752723e */ /* 0x000fe200000000ff */
[----:B------:R-:W-:Y:S02]  /*3570*/  HADD2.F32 R4, -RZ, R12.H0_H0 ;  /* 0x2000000cff047230 */ /* 0x000fe40000004100 */
[-C--:B------:R-:W-:Y:S01]  /*3580*/  FMUL.FTZ R11, R5, R8.reuse ;  /* 0x00000008050b7220 */ /* 0x080fe20000410000 */
[----:B------:R-:W-:Y:S02]  /*3590*/  HADD2.F32 R28, -RZ, R28.H1_H1 ;  /* 0x3000001cff1c7230 */ /* 0x000fe40000004100 */
[----:B------:R-:W-:Y:S02]  /*35a0*/  HADD2.F32 R12, -RZ, R12.H1_H1 ;  /* 0x3000000cff0c7230 */ /* 0x000fe40000004100 */
[----:B------:R-:W-:Y:S01]  /*35b0*/  FMUL.FTZ R8, R4, R8 ;  /* 0x0000000804087220 */ /* 0x000fe20000410000 */
[----:B------:R-:W-:-:S02]  /*35c0*/  HADD2.F32 R6, -RZ, R94.H0_H0 ;  /* 0x2000005eff067230 */ /* 0x000fc40000004100 */
[-C--:B------:R-:W-:Y:S01]  /*35d0*/  FMUL.FTZ R13, R28, R9.reuse ;  /* 0x000000091c0d7220 */ /* 0x080fe20000410000 */
[C---:B------:R-:W-:Y:S02]  /*35e0*/  FMUL.FTZ R9, R12.reuse, R9 ;  /* 0x000000090c097220 */ /* 0x040fe40000410000 */
[-C--:B------:R-:W-:Y:S01]  /*35f0*/  FFMA.FTZ R10, R5, R6.reuse, R8 ;  /* 0x00000006050a7223 */ /* 0x080fe20000010008 */
[-C--:B------:R-:W-:Y:S01]  /*3600*/  FFMA.FTZ R12, R12, R7.reuse, -R13 ;  /* 0x000000070c0c7223 */ /* 0x080fe2000001080d */
[----:B------:R-:W-:Y:S01]  /*3610*/  FFMA.FTZ R11, R4, R6, -R11 ;  /* 0x00000006040b7223 */ /* 0x000fe2000001080b */
[----:B------:R-:W-:Y:S01]  /*3620*/  FFMA.FTZ R13, R28, R7, R9 ;  /* 0x000000071c0d7223 */ /* 0x000fe20000010009 */
[----:B------:R-:W-:Y:S02]  /*3630*/  HADD2.F32 R5, -RZ, R30.H0_H0 ;  /* 0x2000001eff057230 */ /* 0x000fe40000004100 */
[----:B------:R-:W-:Y:S01]  /*3640*/  HADD2.F32 R8, -RZ, R93.H1_H1 ;  /* 0x3000005dff087230 */ /* 0x000fe20000004100 */
[----:B------:R-:W-:Y:S01]  /*3650*/  F2FP.F16.F32.PACK_AB R12, R12, R11 ;  /* 0x0000000b0c0c723e */ /* 0x000fe200000000ff */
[----:B------:R-:W-:Y:S01]  /*3660*/  HADD2.F32 R9, -RZ, R88.H0_H0 ;  /* 0x20000058ff097230 */ /* 0x000fe20000004100 */
[----:B------:R-:W-:Y:S01]  /*3670*/  F2FP.F16.F32.PACK_AB R28, R13, R10 ;  /* 0x0000000a0d1c723e */ /* 0x000fe200000000ff */
[----:B------:R-:W-:-:S02]  /*3680*/  HADD2.F32 R4, -RZ, R14.H0_H0 ;  /* 0x2000000eff047230 */ /* 0x000fc40000004100 */
[-C--:B------:R-:W-:Y:S01]  /*3690*/  FMUL.FTZ R15, R5, R8.reuse ;  /* 0x00000008050f7220 */ /* 0x080fe20000410000 */
[----:B------:R-:W-:Y:S02]  /*36a0*/  HADD2.F32 R30, -RZ, R30.H1_H1 ;  /* 0x3000001eff1e7230 */ /* 0x000fe40000004100 */
[----:B------:R-:W-:Y:S02]  /*36b0*/  HADD2.F32 R14, -RZ, R14.H1_H1 ;  /* 0x3000000eff0e7230 */ /* 0x000fe40000004100 */
[----:B------:R-:W-:Y:S01]  /*36c0*/  FMUL.FTZ R8, R4, R8 ;  /* 0x0000000804087220 */ /* 0x000fe20000410000 */
[----:B------:R-:W-:Y:S02]  /*36d0*/  HADD2.F32 R6, -RZ, R94.H1_H1 ;  /* 0x3000005eff067230 */ /* 0x000fe40000004100 */
        /* <DEDUP_REMOVED lines=8> */
[----:B------:R-:W-:-:S03]  /*3760*/  F2FP.F16.F32.PACK_AB R31, R89, R84 ;  /* 0x00000054591f723e */ /* 0x000fc600000000ff */
[----:B------:R-:W-:Y:S01]  /*3770*/  F2FP.F16.F32.PACK_AB R14, R14, R15 ;  /* 0x0000000f0e0e723e */ /* 0x000fe200000000ff */
[----:B------:R-:W-:Y:S01]  /*3780*/  IMAD.MOV.U32 R15, RZ, RZ, R82 ;  /* 0x000000ffff0f7224 */ /* 0x000fe200078e0052 */
[----:B------:R-:W-:-:S07]  /*3790*/  F2FP.F16.F32.PACK_AB R30, R9, R8 ;  /* 0x00000008091e723e */ /* 0x000fce00000000ff */
.L_x_3878:
[----:B------:R-:W-:Y:S05]  /*37a0*/  BSYNC B1 ;  /* 0x0000000000017941 */ /* 0x000fea0003800000 */
.L_x_3877:
[----:B0-----:R3:W-:Y:S01]  /*37b0*/  STG.E.128 desc[UR40][R78.64], R12 ;  /* 0x0000000c4e007986 */ /* 0x0017e2000c101d28 */
[----:B------:R-:W-:-:S13]  /*37c0*/  ISETP.GE.AND P5, PT, R70, R81, PT ;  /* 0x000000514600720c */ /* 0x000fda0003fa6270 */
[----:B------:R-:W-:Y:S05]  /*37d0*/  @P5 BRA `(.L_x_3867) ;  /* 0x00000000007c5947 */ /* 0x000fea0003800000 */
[--C-:B------:R-:W-:Y:S02]  /*37e0*/  SHF.R.S32.HI R4, RZ, 0x1f, R70.reuse ;  /* 0x0000001fff047819 */ /* 0x100fe40000011446 */
[----:B------:R-:W-:-:S04]  /*37f0*/  IADD3 R70, P5, P6, R20, R76, R70 ;  /* 0x0000004c14467210 */ /* 0x000fc80007ebe046 */
[----:B------:R-:W-:Y:S02]  /*3800*/  IADD3.X R4, R26, R83, R4, P5, P6 ;  /* 0x000000531a047210 */ /* 0x000fe40002fec404 */
[----:B------:R-:W-:-:S04]  /*3810*/  LEA R52, P5, R70, R52, 0x1 ;  /* 0x0000003446347211 */ /* 0x000fc800078a08ff */
[----:B------:R-:W-:-:S05]  /*3820*/  LEA.HI.X R53, R70, R53, R4, 0x1, P5 ;  /* 0x0000003546357211 */ /* 0x000fca00028f0c04 */
[----:B--2---:R4:W-:Y:S01]  /*3830*/  STG.E.128 desc[UR40][R52.64], R28 ;  /* 0x0000001c34007986 */ /* 0x0049e2000c101d28 */
[----:B------:R-:W-:Y:S05]  /*3840*/  BRA `(.L_x_3867) ;  /* 0x0000000000607947 */ /* 0x000fea0003800000 */
.L_x_3860:
[----:B------:R-:W-:-:S13]  /*3850*/  ISETP.NE.AND P0, PT, R184, 0x3, PT ;  /* 0x00000003b800780c */ /* 0x000fda0003f05270 */
[----:B------:R-:W-:Y:S05]  /*3860*/  @!P0 BRA `(.L_x_3879) ;  /* 0x0000000000048947 */ /* 0x000fea0003800000 */
[----:B------:R-:W-:Y:S01]  /*3870*/  BPT.TRAP 0x1 ;  /* 0x000000040000795c */ /* 0x000fe20000300000 */
.L_x_3879:
[----:B------:R-:W-:Y:S01]  /*3880*/  IMAD R66, R19, 0x8, R2 ;  /* 0x0000000813427824 */ /* 0x000fe200078e0202 */
[----:B------:R-:W-:Y:S01]  /*3890*/  SHF.L.U32 R75, R185, 0x1f, RZ ;  /* 0x0000001fb94b7819 */ /* 0x000fe200000006ff */
[----:B------:R-:W-:Y:S01]  /*38a0*/  IMAD R4, R45, -0x40, R46 ;  /* 0xffffffc02d047824 */ /* 0x000fe200078e022e */
[----:B------:R-:W-:Y:S02]  /*38b0*/  BSSY B1, `(.L_x_3880) ;  /* 0x0000005000017945 */ /* 0x000fe40003800000 */
[----:B------:R-:W0:Y:S02]  /*38c0*/  SYNCS.PHASECHK.TRANS64.TRYWAIT P5, [R66+URZ+0x28c90], R75 ;  /* 0x028c904b420075a7 */ /* 0x000e2400080a017f */
[----:B------:R-:W-:-:S04]  /*38d0*/  VIMNMX R4, R4, 0x40, PT ;  /* 0x0000004004047848 */ /* 0x000fc80003fe0100 */
[----:B------:R-:W-:Y:S01]  /*38e0*/  ISETP.GE.AND P1, PT, R23, R4, PT ;  /* 0x000000041700720c */ /* 0x000fe20003f26270 */
[----:B0-----:R-:W-:-:S12]  /*38f0*/  @!P5 BRA `(.L_x_3881) ;  /* 0x000001480010d947 */ /* 0x001fd80003800000 */
.L_x_4156:
[----:B------:R-:W-:Y:S05]  /*3900*/  BSYNC B1 ;  /* 0x0000000000017941 */ /* 0x000fea0003800000 */
.L_x_3880:
[----:B------:R-:W-:Y:S05]  /*3910*/  @P1 BRA `(.L_x_3867) ;  /* 0x00000000002c1947 */ /* 0x000fea0003800000 */
[----:B------:R-:W-:Y:S01]  /*3920*/  @!P3 LOP3.LUT P5, RZ, R188, 0x4, RZ, 0xc0, !PT ;  /* 0x00000004bcffb812 */ /* 0x000fe200078ac0ff */
[----:B------:R-:W-:Y:S01]  /*3930*/  @!P3 VIADD R4, R62, 0x20 ;  /* 0x000000203e04b836 */ /* 0x000fe20000000000 */
[----:B------:R-:W-:Y:S02]  /*3940*/  PLOP3.LUT P6, PT, PT, PT, PT, 0x8, 0x0 ;  /* 0x000000000000781c */ /* 0x000fe40003fce170 */
[----:B------:R-:W-:-:S13]  /*3950*/  @!P3 PLOP3.LUT P6, PT, P5, PT, PT, 0x80, 0x0 ;  /* 0x000000000000b81c */ /* 0x000fda0002fcf070 */
[----:B------:R-:W-:-:S04]  /*3960*/  @P6 VIADD R4, R62, 0xffffffe0 ;  /* 0xffffffe03e046836 */ /* 0x000fc80000000000 */
[----:B------:R-:W-:Y:S02]  /*3970*/  @!P3 IMAD.IADD R31, R31, 0x1, R4 ;  /* 0x000000011f1fb824 */ /* 0x000fe400078e0204 */
[----:B------:R-:W1:Y:S02]  /*3980*/  @!P4 LDS.128 R4, [R30+0x22400] ;  /* 0x022400001e04c984 */ /* 0x000e640000000c00 */
[----:B------:R-:W-:-:S06]  /*3990*/  @!P3 IMAD R8, R31, 0x2, R2 ;  /* 0x000000021f08b824 */ /* 0x000fcc00078e0202 */
[----:B------:R-:W2:Y:S04]  /*39a0*/  @!P3 LDS.128 R8, [R8+0x22400] ;  /* 0x022400000808b984 */ /* 0x000ea80000000c00 */
[----:B-1----:R1:W-:Y:S04]  /*39b0*/  @!P4 STG.E.128 desc[UR40][R12.64], R4 ;  /* 0x000000040c00c986 */ /* 0x0023e8000c101d28 */
[----:B--2---:R1:W-:Y:S02]  /*39c0*/  @!P3 STG.E.128 desc[UR40][R12.64+0x40], R8 ;  /* 0x000040080c00b986 */ /* 0x0043e4000c101d28 */
.L_x_3867:
[----:B------:R-:W-:Y:S05]  /*39d0*/  BSYNC B0 ;  /* 0x0000000000007941 */ /* 0x000fea0003800000 */
.L_x_3859:
[----:B-1----:R-:W1:Y:S01]  /*39e0*/  S2R R4, SR_TID.X ;  /* 0x0000000000047919 */ /* 0x002e620000002100 */
[----:B------:R-:W-:Y:S01]  /*39f0*/  @!PT LDS RZ, [RZ] ;  /* 0x00000000fffff984 */ /* 0x000fe20000000800 */
[----:B------:R-:W-:Y:S01]  /*3a00*/  @!PT LDS RZ, [RZ] ;  /* 0x00000000fffff984 */ /* 0x000fe20000000800 */
[----:B------:R-:W-:Y:S01]  /*3a10*/  @!PT LDS RZ, [RZ] ;  /* 0x00000000fffff984 */ /* 0x000fe20000000800 */
[----:B------:R-:W-:Y:S01]  /*3a20*/  @!PT LDS RZ, [RZ] ;  /* 0x00000000fffff984 */ /* 0x000fe20000000800 */
[----:B------:R5:W-:Y:S06]  /*3a30*/  MEMBAR.ALL.CTA ;  /* 0x0000000000007992 */ /* 0x000bec0000008000 */
[----:B-----5:R-:W5:Y:S01]  /*3a40*/  FENCE.VIEW.ASYNC.S ;  /* 0x00000000000073c6 */ /* 0x020f620000000000 */
[----:B------:R-:W-:Y:S05]  /*3a50*/  WARPSYNC.ALL ;  /* 0x0000000000007948 */ /* 0x000fea0003800000 */
[----:B------:R-:W-:Y:S01]  /*3a60*/  BSSY B0, `(.L_x_3882) ;  /* 0x0000009000007945 */ /* 0x000fe20003800000 */
[----:B-1----:R-:W-:Y:S01]  /*3a70*/  LOP3.LUT R4, R4, 0x7f, RZ, 0xc0, !PT ;  /* 0x0000007f04047812 */ /* 0x002fe200078ec0ff */
[----:B-----5:R1:W-:Y:S03]  /*3a80*/  BAR.SYNC.DEFER_BLOCKING R59, 0x80 ;  /* 0x0002003b0000751d */ /* 0x0203e60000010000 */
[----:B------:R-:W-:-:S13]  /*3a90*/  ISETP.NE.AND P5, PT, R4, RZ, PT ;  /* 0x000000ff0400720c */ /* 0x000fda0003fa5270 */
[----:B------:R-:W-:-:S05]  /*3aa0*/  @!P5 VIADD R4, R66, 0x28ca0 ;  /* 0x00028ca04204d836 */ /* 0x000fca0000000000 */
[----:B------:R-:W-:-:S04]  /*3ab0*/  @!P5 PRMT R4, RZ, 0x654, R4 ;  /* 0x00000654ff04d816 */ /* 0x000fc80000000004 */
[----:B------:R1:W-:Y:S01]  /*3ac0*/  @!P5 SYNCS.ARRIVE.TRANS64.RED.A1T0 RZ, [R4+URZ], RZ ;  /* 0x000000ff04ffd9a7 */ /* 0x0003e2000810043f */
[----:B------:R-:W-:Y:S05]  /*3ad0*/  @!P0 BRA `(.L_x_3883) ;  /* 0x0000000000048947 */ /* 0x000fea0003800000 */
[----:B------:R-:W-:Y:S01]  /*3ae0*/  BPT.TRAP 0x1 ;  /* 0x000000040000795c */ /* 0x000fe20000300000 */
.L_x_3883:
[----:B------:R-:W-:Y:S05]  /*3af0*/  BSYNC B0 ;  /* 0x0000000000007941 */ /* 0x000fea0003800000 */
.L_x_3882:
[----:B------:R-:W5:Y:S01]  /*3b00*/  SYNCS.PHASECHK.TRANS64.TRYWAIT P0, [R66+URZ+0x28cb0], R75 ;  /* 0x028cb04b420075a7 */ /* 0x000f62000800017f */
[----:B------:R-:W-:Y:S04]  /*3b10*/  BSSY B0, `(.L_x_3884) ;  /* 0x0000002000007945 */ /* 0x000fe80003800000 */
[----:B-----5:R-:W-:Y:S05]  /*3b20*/  @!P0 BRA `(.L_x_3885) ;  /* 0x0000014400988947 */ /* 0x020fea0003800000 */
.L_x_4157:
[----:B------:R-:W-:Y:S05]  /*3b30*/  BSYNC B0 ;  /* 0x0000000000007941 */ /* 0x000fea0003800000 */
.L_x_3884:
[----:B------:R-:W-:Y:S04]  /*3b40*/  BSSY B0, `(.L_x_3886) ;  /* 0x0000052000007945 */ /* 0x000fe80003800000 */
[----:B------:R-:W-:Y:S05]  /*3b50*/  @P1 BRA `(.L_x_3887) ;  /* 0x0000000400401947 */ /* 0x000fea0003800000 */
[----:B-1----:R-:W-:Y:S01]  /*3b60*/  IMAD.WIDE R4, R45, 0x40, R42 ;  /* 0x000000402d047825 */ /* 0x002fe200078e022a */
[----:B------:R-:W-:Y:S01]  /*3b70*/  ULDC.64 UR4, c[0x0][0x328] ;  /* 0x0000ca0000047ab9 */ /* 0x000fe20000000a00 */
[----:B------:R-:W-:Y:S02]  /*3b80*/  LOP3.LUT P0, RZ, R188, 0x4, RZ, 0xc0, !PT ;  /* 0x00000004bcff7812 */ /* 0x000fe4000780c0ff */
[----:B------:R-:W-:Y:S02]  /*3b90*/  IMAD R5, R5, UR4, RZ ;  /* 0x0000000405057c24 */ /* 0x000fe4000f8e02ff */
[----:B------:R-:W-:Y:S02]  /*3ba0*/  IMAD.MOV.U32 R6, RZ, RZ, R32 ;  /* 0x000000ffff067224 */ /* 0x000fe400078e0020 */
[----:B------:R-:W-:Y:S02]  /*3bb0*/  IMAD.MOV.U32 R7, RZ, RZ, R73 ;  /* 0x000000ffff077224 */ /* 0x000fe400078e0049 */
[----:B------:R-:W-:-:S02]  /*3bc0*/  IMAD R5, R4, UR5, R5 ;  /* 0x0000000504057c24 */ /* 0x000fc4000f8e0205 */
[----:B------:R-:W-:Y:S01]  /*3bd0*/  IMAD.WIDE.U32 R6, R4, UR4, R6 ;  /* 0x0000000404067c25 */ /* 0x000fe2000f8e0006 */
[----:B------:R-:W-:-:S03]  /*3be0*/  ULDC.64 UR4, c[0x0][0x318] ;  /* 0x0000c60000047ab9 */ /* 0x000fc60000000a00 */
[----:B------:R-:W-:Y:S01]  /*3bf0*/  IMAD R9, R19, 0x8000, R62 ;  /* 0x0000800013097824 */ /* 0x000fe200078e023e */
[----:B---3--:R-:W-:Y:S01]  /*3c00*/  LEA R12, P1, R6, UR4, 0x1 ;  /* 0x00000004060c7c11 */ /* 0x008fe2000f8208ff */
[----:B------:R-:W-:Y:S01]  /*3c10*/  VIADD R4, R16, 0x40 ;  /* 0x0000004010047836 */ /* 0x000fe20000000000 */
[----:B------:R-:W-:Y:S01]  /*3c20*/  IADD3 R5, R7, R5, RZ ;  /* 0x0000000507057210 */ /* 0x000fe20007ffe0ff */
[----:B------:R-:W-:Y:S01]  /*3c30*/  ULDC UR4, c[0x0][0x320] ;  /* 0x0000c80000047ab9 */ /* 0x000fe20000000800 */
[C---:B------:R-:W-:Y:S02]  /*3c40*/  VIADD R15, R9.reuse, 0x20 ;  /* 0x00000020090f7836 */ /* 0x040fe40000000000 */
[----:B------:R-:W-:Y:S01]  /*3c50*/  LEA.HI.X R13, R6, UR5, R5, 0x1, P1 ;  /* 0x00000005060d7c11 */ /* 0x000fe200088f0c05 */
[C---:B------:R-:W-:Y:S01]  /*3c60*/  @P0 VIADD R15, R9.reuse, 0xffffffe0 ;  /* 0xffffffe0090f0836 */ /* 0x040fe20000000000 */
[----:B------:R-:W-:Y:S01]  /*3c70*/  ISETP.GE.AND P1, PT, R16, UR4, PT ;  /* 0x0000000410007c0c */ /* 0x000fe2000bf26270 */
[----:B--2-4-:R-:W-:Y:S01]  /*3c80*/  IMAD R29, R9, 0x2, R2 ;  /* 0x00000002091d7824 */ /* 0x014fe200078e0202 */
[----:B------:R-:W-:Y:S01]  /*3c90*/  ISETP.GE.AND P0, PT, R4, UR4, PT ;  /* 0x0000000404007c0c */ /* 0x000fe2000bf06270 */
[----:B------:R-:W-:-:S02]  /*3ca0*/  VIADD R14, R16, 0x80 ;  /* 0x00000080100e7836 */ /* 0x000fc40000000000 */
[----:B------:R-:W-:-:S08]  /*3cb0*/  VIADD R28, R16, 0xc0 ;  /* 0x000000c0101c7836 */ /* 0x000fd00000000000 */
[----:B------:R-:W1:Y:S04]  /*3cc0*/  @!P1 LDS.128 R4, [R29+0x400] ;  /* 0x000400001d049984 */ /* 0x000e680000000c00 */
[----:B------:R-:W2:Y:S04]  /*3cd0*/  @!P0 LDS.128 R8, [R29+0x2400] ;  /* 0x002400001d088984 */ /* 0x000ea80000000c00 */
[----:B-1----:R-:W-:Y:S01]  /*3ce0*/  @!P1 STG.E.128 desc[UR40][R12.64], R4 ;  /* 0x000000040c009986 */ /* 0x002fe2000c101d28 */
[----:B------:R-:W-:Y:S01]  /*3cf0*/  ISETP.GE.AND P1, PT, R14, UR4, PT ;  /* 0x000000040e007c0c */ /* 0x000fe2000bf26270 */
[----:B------:R-:W-:-:S02]  /*3d00*/  VIADD R14, R16, 0x100 ;  /* 0x00000100100e7836 */ /* 0x000fc40000000000 */
[----:B--2---:R-:W-:Y:S01]  /*3d10*/  @!P0 STG.E.128 desc[UR40][R12.64+0x80], R8 ;  /* 0x000080080c008986 */ /* 0x004fe2000c101d28 */
[----:B------:R-:W-:Y:S01]  /*3d20*/  ISETP.GE.AND P0, PT, R28, UR4, PT ;  /* 0x000000041c007c0c */ /* 0x000fe2000bf06270 */
        /* <DEDUP_REMOVED lines=16> */
[----:B------:R-:W-:Y:S02]  /*3e30*/  IMAD R28, R15, 0x2, R2 ;  /* 0x000000020f1c7824 */ /* 0x000fe400078e0202 */
[----:B------:R-:W-:-:S06]  /*3e40*/  VIADD R15, R16, 0xe0 ;  /* 0x000000e0100f7836 */ /* 0x000fcc0000000000 */
[----:B------:R-:W1:Y:S04]  /*3e50*/  @!P1 LDS.128 R4, [R29+0xc400] ;  /* 0x00c400001d049984 */ /* 0x000e680000000c00 */
[----:B------:R-:W2:Y:S04]  /*3e60*/  @!P0 LDS.128 R8, [R29+0xe400] ;  /* 0x00e400001d088984 */ /* 0x000ea80000000c00 */
[----:B-1----:R-:W-:Y:S01]  /*3e70*/  @!P1 STG.E.128 desc[UR40][R12.64+0x300], R4 ;  /* 0x000300040c009986 */ /* 0x002fe2000c101d28 */
[----:B------:R-:W-:-:S03]  /*3e80*/  ISETP.GE.AND P1, PT, R72, UR4, PT ;  /* 0x0000000448007c0c */ /* 0x000fc6000bf26270 */
        /* <DEDUP_REMOVED lines=22> */
[----:B------:R-:W-:-:S03]  /*3ff0*/  ISETP.GE.AND P1, PT, R14, UR4, PT ;  /* 0x000000040e007c0c */ /* 0x000fc6000bf26270 */
[----:B--2---:R-:W-:Y:S01]  /*4000*/  @!P0 STG.E.128 desc[UR40][R12.64+0x2c0], R8 ;  /* 0x0002c0080c008986 */ /* 0x004fe2000c101d28 */
[----:B------:R-:W-:-:S09]  /*4010*/  ISETP.GE.AND P0, PT, R15, UR4, PT ;  /* 0x000000040f007c0c */ /* 0x000fd2000bf06270 */
[----:B------:R-:W1:Y:S04]  /*4020*/  @!P1 LDS.128 R4, [R28+0xc400] ;  /* 0x00c400001c049984 */ /* 0x000e680000000c00 */
[----:B------:R-:W2:Y:S04]  /*4030*/  @!P0 LDS.128 R8, [R28+0xe400] ;  /* 0x00e400001c088984 */ /* 0x000ea80000000c00 */
[----:B-1----:R1:W-:Y:S04]  /*4040*/  @!P1 STG.E.128 desc[UR40][R12.64+0x340], R4 ;  /* 0x000340040c009986 */ /* 0x0023e8000c101d28 */
[----:B--2---:R1:W-:Y:S02]  /*4050*/  @!P0 STG.E.128 desc[UR40][R12.64+0x3c0], R8 ;  /* 0x0003c0080c008986 */ /* 0x0043e4000c101d28 */
.L_x_3887:
[----:B------:R-:W-:Y:S05]  /*4060*/  BSYNC B0 ;  /* 0x0000000000007941 */ /* 0x000fea0003800000 */
.L_x_3886:
[----:B------:R-:W-:Y:S01]  /*4070*/  @!PT LDS RZ, [RZ] ;  /* 0x00000000fffff984 */ /* 0x000fe20000000800 */
[----:B------:R-:W-:Y:S01]  /*4080*/  @!PT LDS RZ, [RZ] ;  /* 0x00000000fffff984 */ /* 0x000fe20000000800 */
[----:B------:R-:W-:Y:S01]  /*4090*/  @!PT LDS RZ, [RZ] ;  /* 0x00000000fffff984 */ /* 0x000fe20000000800 */
[----:B------:R-:W-:Y:S01]  /*40a0*/  @!PT LDS RZ, [RZ] ;  /* 0x00000000fffff984 */ /* 0x000fe20000000800 */
[----:B------:R5:W-:Y:S06]  /*40b0*/  MEMBAR.ALL.CTA ;  /* 0x0000000000007992 */ /* 0x000bec0000008000 */
[----:B-----5:R-:W5:Y:S01]  /*40c0*/  FENCE.VIEW.ASYNC.S ;  /* 0x00000000000073c6 */ /* 0x020f620000000000 */
[----:B------:R-:W-:Y:S01]  /*40d0*/  VIADD R19, R19, 0x1 ;  /* 0x0000000113137836 */ /* 0x000fe20000000000 */
[----:B-----5:R1:W-:Y:S01]  /*40e0*/  BAR.SYNC.DEFER_BLOCKING R59, 0x80 ;  /* 0x0002003b0000751d */ /* 0x0203e20000010000 */
[----:B0-----:R-:W-:-:S03]  /*40f0*/  @!P5 VIADD R66, R66, 0x28cc0 ;  /* 0x00028cc04242d836 */ /* 0x001fc60000000000 */
[C---:B------:R-:W-:Y:S02]  /*4100*/  ISETP.NE.AND P1, PT, R19.reuse, 0x2, PT ;  /* 0x000000021300780c */ /* 0x040fe40003f25270 */
[----:B------:R-:W-:Y:S02]  /*4110*/  PLOP3.LUT P0, PT, PT, PT, PT, 0x8, 0x0 ;  /* 0x000000000000781c */ /* 0x000fe40003f0e170 */
[----:B------:R-:W-:Y:S02]  /*4120*/  @!P5 PRMT R66, RZ, 0x654, R66 ;  /* 0x00000654ff42d816 */ /* 0x000fe40000000042 */
[----:B-1----:R-:W-:Y:S02]  /*4130*/  SEL R4, RZ, 0x1, P1 ;  /* 0x00000001ff047807 */ /* 0x002fe40000800000 */
[----:B------:R-:W-:Y:S02]  /*4140*/  SEL R19, R19, RZ, P1 ;  /* 0x000000ff13137207 */ /* 0x000fe40000800000 */
[----:B------:R-:W-:Y:S01]  /*4150*/  LOP3.LUT R185, R185, R4, RZ, 0x3c, !PT ;  /* 0x00000004b9b97212 */ /* 0x000fe200078e3cff */
[----:B------:R0:W-:Y:S01]  /*4160*/  @!P5 SYNCS.ARRIVE.TRANS64.RED.A1T0 RZ, [R66+URZ], RZ ;  /* 0x000000ff42ffd9a7 */ /* 0x0001e2000810043f */
[----:B------:R-:W-:Y:S05]  /*4170*/  @P2 BRA `(.L_x_3888) ;  /* 0xffffffe000142947 */ /* 0x000fea000383ffff */
.L_x_3854:
[----:B------:R-:W2:Y:S01]  /*4180*/  LDL R4, [R1] ;  /* 0x0000000001047983 */ /* 0x000ea20000100800 */
        /* <DEDUP_REMOVED lines=30> */
[----:B------:R-:W-:Y:S02]  /*4370*/  MOV R99, RZ ;  /* 0x000000ff00637202 */ /* 0x000fe40000000f00 */
[----:B------:R-:W-:Y:S01]  /*4380*/  CS2R R40, SRZ ;  /* 0x0000000000287805 */ /* 0x000fe2000001ff00 */
[----:B------:R-:W-:Y:S01]  /*4390*/  IMAD.MOV.U32 R97, RZ, RZ, RZ ;  /* 0x000000ffff617224 */ /* 0x000fe200078e00ff */
[----:B------:R-:W-:-:S02]  /*43a0*/  CS2R R94, SRZ ;  /* 0x00000000005e7805 */ /* 0x000fc4000001ff00 */
[----:B------:R-:W-:Y:S01]  /*43b0*/  CS2R R92, SRZ ;  /* 0x00000000005c7805 */ /* 0x000fe2000001ff00 */
[----:B------:R-:W-:Y:S01]  /*43c0*/  IMAD.MOV.U32 R91, RZ, RZ, RZ ;  /* 0x000000ffff5b7224 */ /* 0x000fe200078e00ff */
[----:B------:R-:W-:Y:S02]  /*43d0*/  CS2R R36, SRZ ;  /* 0x0000000000247805 */ /* 0x000fe4000001ff00 */
[----:B------:R-:W-:Y:S02]  /*43e0*/  CS2R R152, SRZ ;  /* 0x0000000000987805 */ /* 0x000fe4000001ff00 */
[----:B------:R-:W-:Y:S02]  /*43f0*/  CS2R R86, SRZ ;  /* 0x0000000000567805 */ /* 0x000fe4000001ff00 */
[----:B------:R-:W-:Y:S02]  /*4400*/  CS2R R154, SRZ ;  /* 0x00000000009a7805 */ /* 0x000fe4000001ff00 */
[----:B------:R-:W-:-:S02]  /*4410*/  CS2R R82, SRZ ;  /* 0x0000000000527805 */ /* 0x000fc4000001ff00 */
[----:B------:R-:W-:Y:S02]  /*4420*/  CS2R R156, SRZ ;  /* 0x00000000009c7805 */ /* 0x000fe4000001ff00 */
[----:B---3--:R-:W-:Y:S02]  /*4430*/  CS2R R78, SRZ ;  /* 0x00000000004e7805 */ /* 0x008fe4000001ff00 */
[----:B------:R-:W-:Y:S02]  /*4440*/  CS2R R158, SRZ ;  /* 0x00000000009e7805 */ /* 0x000fe4000001ff00 */
[----:B------:R-:W-:Y:S02]  /*4450*/  CS2R R74, SRZ ;  /* 0x00000000004a7805 */ /* 0x000fe4000001ff00 */
[----:B------:R-:W-:Y:S01]  /*4460*/  CS2R R160, SRZ ;  /* 0x0000000000a07805 */ /* 0x000fe2000001ff00 */
[----:B------:R-:W-:Y:S01]  /*4470*/  IMAD.MOV.U32 R71, RZ, RZ, RZ ;  /* 0x000000ffff477224 */ /* 0x000fe200078e00ff */
        /* <DEDUP_REMOVED lines=10> */
[----:B------:R-:W-:-:S02]  /*4520*/  CS2R R172, SRZ ;  /* 0x0000000000ac7805 */ /* 0x000fc4000001ff00 */
[----:B------:R-:W-:Y:S02]  /*4530*/  CS2R R50, SRZ ;  /* 0x0000000000327805 */ /* 0x000fe4000001ff00 */
[----:B------:R-:W-:Y:S02]  /*4540*/  CS2R R174, SRZ ;  /* 0x0000000000ae7805 */ /* 0x000fe4000001ff00 */
[----:B------:R-:W-:Y:S01]  /*4550*/  CS2R R46, SRZ ;  /* 0x00000000002e7805 */ /* 0x000fe2000001ff00 */
[----:B------:R-:W-:Y:S01]  /*4560*/  IMAD.MOV.U32 R43, RZ, RZ, RZ ;  /* 0x000000ffff2b7224 */ /* 0x000fe200078e00ff */
[----:B------:R-:W-:Y:S02]  /*4570*/  CS2R R32, SRZ ;  /* 0x0000000000207805 */ /* 0x000fe4000001ff00 */
[----:B------:R-:W-:Y:S02]  /*4580*/  CS2R R176, SRZ ;  /* 0x0000000000b07805 */ /* 0x000fe4000001ff00 */
[----:B------:R-:W-:-:S02]  /*4590*/  CS2R R38, SRZ ;  /* 0x0000000000267805 */ /* 0x000fc4000001ff00 */
[----:B------:R-:W-:Y:S01]  /*45a0*/  CS2R R178, SRZ ;  /* 0x0000000000b27805 */ /* 0x000fe2000001ff00 */
[----:B------:R-:W-:Y:S01]  /*45b0*/  IMAD.MOV.U32 R35, RZ, RZ, RZ ;  /* 0x000000ffff237224 */ /* 0x000fe200078e00ff */
[----:B--2-4-:R-:W-:Y:S01]  /*45c0*/  CS2R R28, SRZ ;  /* 0x00000000001c7805 */ /* 0x014fe2000001ff00 */
[----:B------:R-:W-:Y:S01]  /*45d0*/  IMAD.MOV.U32 R180, RZ, RZ, RZ ;  /* 0x000000ffffb47224 */ /* 0x000fe200078e00ff */
[----:B------:R-:W-:Y:S01]  /*45e0*/  CS2R R6, SRZ ;  /* 0x0000000000067805 */ /* 0x000fe2000001ff00 */
[----:B------:R-:W-:Y:S02]  /*45f0*/  IMAD.MOV.U32 R31, RZ, RZ, RZ ;  /* 0x000000ffff1f7224 */ /* 0x000fe400078e00ff */
[----:B------:R-:W-:Y:S02]  /*4600*/  IMAD.MOV.U32 R0, RZ, RZ, RZ ;  /* 0x000000ffff007224 */ /* 0x000fe400078e00ff */
[----:B------:R-:W-:Y:S01]  /*4610*/  IMAD.MOV.U32 R5, RZ, RZ, RZ ;  /* 0x000000ffff057224 */ /* 0x000fe200078e00ff */
[----:B------:R-:W-:Y:S01]  /*4620*/  ISETP.NE.AND P1, PT, R4, 0x1, PT ;  /* 0x000000010400780c */ /* 0x000fe20003f25270 */
[----:B------:R-:W-:-:S12]  /*4630*/  @P0 BRA `(.L_x_3890) ;  /* 0x0000000000080947 */ /* 0x000fd80003800000 */
[----:B------:R-:W0:Y:S02]  /*4640*/  FENCE.VIEW.ASYNC.G ;  /* 0x00000000000073c6 */ /* 0x000e240000000100 */
[----:B0-----:R-:W-:Y:S06]  /*4650*/  BAR.ARV 0xc, 0x180 ;  /* 0x0306000000007b1d */ /* 0x001fec0000002000 */
.L_x_3890:
[----:B------:R-:W-:Y:S05]  /*4660*/  BSYNC B0 ;  /* 0x0000000000007941 */ /* 0x000fea0003800000 */
.L_x_3889:
[----:B------:R-:W-:Y:S01]  /*4670*/  BSSY B7, `(.L_x_3891) ;  /* 0x0000821000077945 */ /* 0x000fe20003800000 */
[----:B------:R-:W-:Y:S02]  /*4680*/  IMAD.MOV.U32 R8, RZ, RZ, RZ ;  /* 0x000000ffff087224 */ /* 0x000fe400078e00ff */
[----:B------:R-:W-:Y:S01]  /*4690*/  IMAD.MOV.U32 R10, RZ, RZ, RZ ;  /* 0x000000ffff0a7224 */ /* 0x000fe200078e00ff */
[----:B------:R-:W-:Y:S06]  /*46a0*/  @!P1 BRA `(.L_x_3892) ;  /* 0x0000001800b89947 */ /* 0x000fec0003800000 */
[----:B------:R-:W-:Y:S02]  /*46b0*/  ISETP.GE.AND P1, PT, R168, 0x1, PT ;  /* 0x00000001a800780c */ /* 0x000fe40003f26270 */
[----:B------:R-:W-:-:S11]  /*46c0*/  PLOP3.LUT P0, PT, PT, PT, PT, 0x80, 0x0 ;  /* 0x000000000000781c */ /* 0x000fd60003f0f070 */
[----:B------:R-:W-:Y:S05]  /*46d0*/  @!P1 BRA `(.L_x_3893) ;  /* 0x0000008000689947 */ /* 0x000fea0003800000 */
[----:B------:R-:W0:Y:S01]  /*46e0*/  SHFL.IDX PT, R0, R213, RZ, 0x1f ;  /* 0x00001fffd5007589 */ /* 0x000e2200000e0000 */
[----:B------:R-:W-:Y:S02]  /*46f0*/  ISETP.NE.AND P0, PT, R184, 0x3, PT ;  /* 0x00000003b800780c */ /* 0x000fe40003f05270 */
[----:B0-----:R-:W-:-:S04]  /*4700*/  LEA.HI R3, R0, R0, RZ, 0x1 ;  /* 0x0000000000037211 */ /* 0x001fc800078f08ff */
[----:B------:R-:W-:-:S05]  /*4710*/  LOP3.LUT R3, R3, 0x1fffe, RZ, 0xc0, !PT ;  /* 0x0001fffe03037812 */ /* 0x000fca00078ec0ff */
[----:B------:R-:W-:-:S04]  /*4720*/  IMAD.IADD R3, R0, 0x1, -R3 ;  /* 0x0000000100037824 */ /* 0x000fc800078e0a03 */
[----:B------:R-:W-:-:S04]  /*4730*/  IMAD R3, R3, 0x8000, R2 ;  /* 0x0000800003037824 */ /* 0x000fc800078e0202 */
[----:B------:R-:W-:-:S05]  /*4740*/  VIADD R3, R3, 0x400 ;  /* 0x0000040003037836 */ /* 0x000fca0000000000 */
[----:B------:R-:W-:-:S04]  /*4750*/  SHF.R.U32.HI R3, RZ, 0x4, R3 ;  /* 0x00000004ff037819 */ /* 0x000fc80000011603 */
[----:B------:R-:W-:-:S04]  /*4760*/  LOP3.LUT R3, R3, 0x3fff, RZ, 0xc0, !PT ;  /* 0x00003fff03037812 */ /* 0x000fc800078ec0ff */
[----:B------:R-:W-:Y:S01]  /*4770*/  LOP3.LUT R3, R3, 0x2000000, RZ, 0xfc, !PT ;  /* 0x0200000003037812 */ /* 0x000fe200078efcff */
[----:B------:R-:W-:Y:S06]  /*4780*/  @!P0 BRA `(.L_x_3894) ;  /* 0x0000000000048947 */ /* 0x000fec0003800000 */
[----:B------:R-:W-:Y:S01]  /*4790*/  BPT.TRAP 0x1 ;  /* 0x000000040000795c */ /* 0x000fe20000300000 */
.L_x_3894:
[----:B------:R-:W-:Y:S01]  /*47a0*/  IMAD R13, R18, 0x8, R2 ;  /* 0x00000008120d7824 */ /* 0x000fe200078e0202 */
[----:B------:R-:W-:Y:S01]  /*47b0*/  SHF.L.U32 R4, R22, 0x1f, RZ ;  /* 0x0000001f16047819 */ /* 0x000fe200000006ff */
[----:B------:R-:W-:Y:S01]  /*47c0*/  VIADD R0, R2, 0x26800 ;  /* 0x0002680002007836 */ /* 0x000fe20000000000 */
[----:B------:R-:W-:Y:S01]  /*47d0*/  BSSY B0, `(.L_x_3895) ;  /* 0x0000008000007945 */ /* 0x000fe20003800000 */
[----:B------:R-:W-:Y:S01]  /*47e0*/  LEA R8, R18, R3, 0xc ;  /* 0x0000000312087211 */ /* 0x000fe200078e60ff */
[----:B------:R-:W0:Y:S01]  /*47f0*/  SYNCS.PHASECHK.TRANS64.TRYWAIT P0, [R13+URZ+0x28c50], R4 ;  /* 0x028c50040d0075a7 */ /* 0x000e22000800017f */
[----:B------:R-:W-:Y:S01]  /*4800*/  IMAD.MOV.U32 R9, RZ, RZ, 0x40000040 ;  /* 0x40000040ff097424 */ /* 0x000fe200078e00ff */
[----:B------:R-:W-:-:S04]  /*4810*/  SHF.R.U32.HI R0, RZ, 0x4, R0 ;  /* 0x00000004ff007819 */ /* 0x000fc80000011600 */
[----:B------:R-:W-:-:S04]  /*4820*/  LOP3.LUT R0, R0, 0x3fff, RZ, 0xc0, !PT ;  /* 0x00003fff00007812 */ /* 0x000fc800078ec0ff */
[----:B------:R-:W-:Y:S01]  /*4830*/  LOP3.LUT R0, R0, 0x10000, RZ, 0xfc, !PT ;  /* 0x0001000000007812 */ /* 0x000fe200078efcff */
[----:B0-----:R-:W-:Y:S06]  /*4840*/  @!P0 BRA `(.L_x_3896) ;  /* 0x0000013800648947 */ /* 0x001fec0003800000 */
.L_x_4158:
[----:B------:R-:W-:Y:S05]  /*4850*/  BSYNC B0 ;  /* 0x0000000000007941 */ /* 0x000fea0003800000 */
.L_x_3895:
[----:B------:R-:W-:Y:S01]  /*4860*/  BAR.SYNC.DEFER_BLOCKING 0xe, 0x100 ;  /* 0x0384000000007b1d */ /* 0x000fe20000010000 */
[----:B0-----:R-:W-:Y:S01]  /*4870*/  IMAD.MOV.U32 R4, RZ, RZ, R0 ;  /* 0x000000ffff047224 */ /* 0x001fe200078e0000 */
[----:B------:R-:W-:Y:S01]  /*4880*/  R2UR UR6, R8 ;  /* 0x00000000080672ca */ /* 0x000fe200000e0000 */
[----:B------:R-:W-:Y:S01]  /*4890*/  IMAD.MOV.U32 R5, RZ, RZ, 0x40000040 ;  /* 0x40000040ff057424 */ /* 0x000fe200078e00ff */
[----:B------:R-:W-:Y:S01]  /*48a0*/  R2UR UR7, R9 ;  /* 0x00000000090772ca */ /* 0x000fe200000e0000 */
[----:B------:R-:W-:Y:S01]  /*48b0*/  VIADD R6, R0, 0x2 ;  /* 0x0000000200067836 */ /* 0x000fe20000000000 */
[----:B------:R-:W-:Y:S01]  /*48c0*/  R2UR UR4, R4 ;  /* 0x00000000040472ca */ /* 0x000fe200000e0000 */
[C---:B------:R-:W-:Y:S01]  /*48d0*/  VIADD R4, R8.reuse, 0x80 ;  /* 0x0000008008047836 */ /* 0x040fe20000000000 */
[----:B------:R-:W-:Y:S01]  /*48e0*/  R2UR UR5, R5 ;  /* 0x00000000050572ca */ /* 0x000fe200000e0000 */
[----:B------:R-:W-:Y:S01]  /*48f0*/  IMAD.MOV.U32 R5, RZ, RZ, 0x40000040 ;  /* 0x40000040ff057424 */ /* 0x000fe200078e00ff */
[----:B------:R-:W0:Y:S01]  /*4900*/  S2R R12, SR_TID.X ;  /* 0x00000000000c7919 */ /* 0x000e220000002100 */
[----:B------:R-:W-:Y:S01]  /*4910*/  IMAD.MOV.U32 R7, RZ, RZ, 0x40000040 ;  /* 0x40000040ff077424 */ /* 0x000fe200078e00ff */
[----:B------:R-:W-:Y:S01]  /*4920*/  BSSY B0, `(.L_x_3897) ;  /* 0x00000f8000007945 */ /* 0x000fe20003800000 */
[----:B------:R-:W-:-:S02]  /*4930*/  VIADD R10, R8, 0x100 ;  /* 0x00000100080a7836 */ /* 0x000fc40000000000 */
[----:B------:R-:W-:Y:S02]  /*4940*/  IMAD.MOV.U32 R11, RZ, RZ, 0x40000040 ;  /* 0x40000040ff0b7424 */ /* 0x000fe400078e00ff */
[----:B------:R-:W-:Y:S01]  /*4950*/  IMAD.MOV.U32 R9, RZ, RZ, 0x40000040 ;  /* 0x40000040ff097424 */ /* 0x000fe200078e00ff */
[----:B-----5:R-:W-:-:S06]  /*4960*/  WARPGROUP.ARRIVE ;  /* 0x00000000000079c5 */ /* 0x020fcc0000000000 */
[----:B------:R-:W-:Y:S01]  /*4970*/  HGMMA.64x256x16.F32 R24, gdesc[UR4].tnspB, RZ, !UPT, gsb0 ;  /* 0x43e00000041879f0 */ /* 0x000fe2000c0008ff */
[----:B------:R-:W-:Y:S01]  /*4980*/  R2UR UR6, R4 ;  /* 0x00000000040672ca */ /* 0x000fe200000e0000 */
[----:B------:R-:W-:Y:S01]  /*4990*/  VIADD R4, R0, 0x4 ;  /* 0x0000000400047836 */ /* 0x000fe20000000000 */
[----:B------:R-:W-:Y:S01]  /*49a0*/  R2UR UR7, R5 ;  /* 0x00000000050772ca */ /* 0x000fe200000e0000 */
[----:B------:R-:W-:Y:S01]  /*49b0*/  IMAD.MOV.U32 R5, RZ, RZ, 0x40000040 ;  /* 0x40000040ff057424 */ /* 0x000fe200078e00ff */
[----:B------:R-:W-:Y:S02]  /*49c0*/  R2UR UR4, R6 ;  /* 0x00000000060472ca */ /* 0x000fe400000e0000 */
[----:B------:R-:W-:Y:S02]  /*49d0*/  R2UR UR5, R7 ;  /* 0x00000000070572ca */ /* 0x000fe400000e0000 */
[----:B0-----:R-:W-:-:S04]  /*49e0*/  LOP3.LUT R12, R12, 0x7f, RZ, 0xc0, !PT ;  /* 0x0000007f0c0c7812 */ /* 0x001fc800078ec0ff */
[----:B------:R-:W-:Y:S01]  /*49f0*/  ISETP.NE.AND P0, PT, R12, RZ, PT ;  /* 0x000000ff0c00720c */ /* 0x000fe20003f05270 */
[----:B------:R-:W-:Y:S02]  /*4a00*/  WARPGROUP.DEPBAR.LE gsb0, 0x0 ;  /* 0x00008000000079c5 */ /* 0x000fe40000010000 */
[----:B------:R-:W-:-:S12]  /*4a10*/  WARPGROUP.ARRIVE ;  /* 0x00000000000079c5 */ /* 0x000fd80000000000 */
[----:B------:R-:W-:Y:S01]  /*4a20*/  HGMMA.64x256x16.F32 R24, gdesc[UR4].tnspB, R24, gsb0 ;  /* 0x43e00000041879f0 */ /* 0x000fe20008000818 */
[----:B------:R-:W-:Y:S01]  /*4a30*/  R2UR UR6, R10 ;  /* 0x000000000a0672ca */ /* 0x000fe200000e0000 */
[----:B------:R-:W-:Y:S01]  /*4a40*/  VIADD R10, R8, 0x180 ;  /* 0x00000180080a7836 */ /* 0x000fe20000000000 */
[----:B------:R-:W-:Y:S01]  /*4a50*/  R2UR UR7, R11 ;  /* 0x000000000b0772ca */ /* 0x000fe200000e0000 */
[----:B------:R-:W-:Y:S01]  /*4a60*/  VIADD R8, R0, 0x6 ;  /* 0x0000000600087836 */ /* 0x000fe20000000000 */
[----:B------:R-:W-:Y:S01]  /*4a70*/  R2UR UR4, R4 ;  /* 0x00000000040472ca */ /* 0x000fe200000e0000 */
[----:B------:R-:W-:Y:S01]  /*4a80*/  IMAD.MOV.U32 R11, RZ, RZ, 0x40000040 ;  /* 0x40000040ff0b7424 */ /* 0x000fe200078e00ff */
[----:B------:R-:W-:Y:S01]  /*4a90*/  R2UR UR5, R5 ;  /* 0x00000000050572ca */ /* 0x000fe200000e0000 */
[----:B------:R-:W-:-:S05]  /*4aa0*/  @!P0 VIADD R0, R13, 0x28c60 ;  /* 0x00028c600d008836 */ /* 0x000fca0000000000 */
[----:B------:R-:W-:Y:S01]  /*4ab0*/  @!P0 PRMT R0, RZ, 0x654, R0 ;  /* 0x00000654ff008816 */ /* 0x000fe20000000000 */
[----:B------:R-:W-:Y:S02]  /*4ac0*/  WARPGROUP.DEPBAR.LE gsb0, 0x0 ;  /* 0x00008000000079c5 */ /* 0x000fe40000010000 */
[----:B------:R-:W-:-:S12]  /*4ad0*/  WARPGROUP.ARRIVE ;  /* 0x00000000000079c5 */ /* 0x000fd80000000000 */
[----:B------:R-:W-:Y:S01]  /*4ae0*/  HGMMA.64x256x16.F32 R24, gdesc[UR4].tnspB, R24, gsb0 ;  /* 0x43e00000041879f0 */ /* 0x000fe20008000818 */
[----:B------:R-:W-:Y:S02]  /*4af0*/  R2UR UR6, R10 ;  /* 0x000000000a0672ca */ /* 0x000fe400000e0000 */
[----:B------:R-:W-:Y:S02]  /*4b00*/  R2UR UR7, R11 ;  /* 0x000000000b0772ca */ /* 0x000fe400000e0000 */
[----:B------:R-:W-:Y:S02]  /*4b10*/  R2UR UR4, R8 ;  /* 0x00000000080472ca */ /* 0x000fe400000e0000 */
[----:B------:R-:W-:Y:S01]  /*4b20*/  R2UR UR5, R9 ;  /* 0x00000000090572ca */ /* 0x000fe200000e0000 */
[----:B------:R-:W-:Y:S02]  /*4b30*/  WARPGROUP.DEPBAR.LE gsb0, 0x0 ;  /* 0x00008000000079c5 */ /* 0x000fe40000010000 */
[----:B------:R-:W-:-:S15]  /*4b40*/  WARPGROUP.ARRIVE ;  /* 0x00000000000079c5 */ /* 0x000fde0000000000 */
[----:B------:R-:W-:-:S03]  /*4b50*/  NOP ;  /* 0x0000000000007918 */ /* 0x000fc60000000000 */
[----:B------:R-:W-:Y:S03]  /*4b60*/  HGMMA.64x256x16.F32 R24, gdesc[UR4].tnspB, R24, gsb0 ;  /* 0x43e00000041879f0 */ /* 0x000fe60008000818 */
[----:B------:R-:W-:Y:S02]  /*4b70*/  WARPGROUP.DEPBAR.LE gsb0, 0x0 ;  /* 0x00008000000079c5 */ /* 0x000fe40000010000 */
[----:B------:R-:W-:Y:S06]  /*4b80*/  BAR.ARV 0xf, 0x100 ;  /* 0x03c4000000007b1d */ /* 0x000fec0000002000 */
[----:B------:R0:W-:Y:S01]  /*4b90*/  @!P0 SYNCS.ARRIVE.TRANS64.RED.A1T0 RZ, [R0+URZ], RZ ;  /* 0x000000ff00ff89a7 */ /* 0x0001e2000810043f */
[----:B------:R-:W-:-:S13]  /*4ba0*/  ISETP.GE.AND P0, PT, R168, 0x41, PT ;  /* 0x00000041a800780c */ /* 0x000fda0003f06270 */
[----:B0-----:R-:W-:Y:S05]  /*4bb0*/  @!P0 BRA `(.L_x_3898) ;  /* 0x0000000c00388947 */ /* 0x001fea0003800000 */
[----:B------:R-:W-:-:S07]  /*4bc0*/  VIADD R181, R181, 0xfffffffe ;  /* 0xfffffffeb5b57836 */ /* 0x000fce0000000000 */
.L_x_3904:
[----:B------:R-:W-:Y:S01]  /*4bd0*/  BAR.SYNC.DEFER_BLOCKING 0xe, 0x100 ;  /* 0x0384000000007b1d */ /* 0x000fe20000010000 */
[----:B------:R-:W-:Y:S01]  /*4be0*/  IMAD R11, R18, 0x40, R191 ;  /* 0x00000040120b7824 */ /* 0x000fe200078e02bf */
[----:B------:R-:W-:Y:S01]  /*4bf0*/  ISETP.NE.AND P2, PT, R184, 0x3, PT ;  /* 0x00000003b800780c */ /* 0x000fe20003f45270 */
[----:B------:R-:W-:Y:S01]  /*4c00*/  VIADD R18, R18, 0x1 ;  /* 0x0000000112127836 */ /* 0x000fe20000000000 */
[----:B------:R-:W-:Y:S01]  /*4c10*/  ISETP.GT.AND P1, PT, R181, RZ, PT ;  /* 0x000000ffb500720c */ /* 0x000fe20003f24270 */
[----:B------:R-:W-:Y:S02]  /*4c20*/  IMAD R11, R11, 0x4, R2 ;  /* 0x000000040b0b7824 */ /* 0x000fe400078e0202 */
[----:B------:R-:W-:Y:S01]  /*4c30*/  VIADD R181, R181, 0xffffffff ;  /* 0xffffffffb5b57836 */ /* 0x000fe20000000000 */
[----:B------:R-:W-:-:S04]  /*4c40*/  ISETP.NE.AND P0, PT, R18, 0x2, PT ;  /* 0x000000021200780c */ /* 0x000fc80003f05270 */
[----:B------:R-:W-:Y:S02]  /*4c50*/  SEL R13, RZ, 0x1, P0 ;  /* 0x00000001ff0d7807 */ /* 0x000fe40000000000 */
[----:B------:R-:W-:Y:S02]  /*4c60*/  SEL R18, R18, RZ, P0 ;  /* 0x000000ff12127207 */ /* 0x000fe40000000000 */
[----:B------:R-:W-:Y:S01]  /*4c70*/  LOP3.LUT R22, R22, R13, RZ, 0x3c, !PT ;  /* 0x0000000d16167212 */ /* 0x000fe200078e3cff */
[----:B0-----:R-:W0:Y:S04]  /*4c80*/  LDS R0, [R11+0x28800] ;  /* 0x028800000b007984 */ /* 0x001e280000000800 */
        /* <DEDUP_REMOVED lines=131> */
.L_x_3899:
[----:B------:R-:W-:Y:S02]  /*54c0*/  LEA R0, R18, R2, 0x3 ;  /* 0x0000000212007211 */ /* 0x000fe400078e18ff */
[----:B------:R-:W-:-:S04]  /*54d0*/  SHF.L.U32 R11, R22, 0x1f, RZ ;  /* 0x0000001f160b7819 */ /* 0x000fc800000006ff */
[----:B------:R0:W1:Y:S01]  /*54e0*/  SYNCS.PHASECHK.TRANS64.TRYWAIT P0, [R0+URZ+0x28c50], R11 ;  /* 0x028c500b000075a7 */ /* 0x000062000800017f */
[----:B------:R-:W-:Y:S05]  /*54f0*/  @!P2 BRA `(.L_x_3900) ;  /* 0x000000000004a947 */ /* 0x000fea0003800000 */
[----:B------:R-:W-:Y:S01]  /*5500*/  BPT.TRAP 0x1 ;  /* 0x000000040000795c */ /* 0x000fe20000300000 */
.L_x_3900:
[----:B------:R-:W-:Y:S04]  /*5510*/  BSSY B1, `(.L_x_3901) ;  /* 0x0000004000017945 */ /* 0x000fe80003800000 */
[----:B-1----:R-:W-:Y:S05]  /*5520*/  @P0 BRA `(.L_x_3902) ;  /* 0x0000000000080947 */ /* 0x002fea0003800000 */
[----:B------:R-:W1:Y:S02]  /*5530*/  SYNCS.PHASECHK.TRANS64.TRYWAIT P0, [R0+URZ+0x28c50], R11 ;  /* 0x028c500b000075a7 */ /* 0x000e64000800017f */
[----:B-1----:R-:W-:Y:S05]  /*5540*/  @!P0 BRA `(.L_x_3903) ;  /* 0x0000012c00388947 */ /* 0x002fea0003800000 */
.L_x_3902:
[----:B------:R-:W-:Y:S05]  /*5550*/  BSYNC B1 ;  /* 0x0000000000017941 */ /* 0x000fea0003800000 */
.L_x_3901:
[----:B01----:R-:W-:Y:S01]  /*5560*/  VIADD R0, R2, 0x26800 ;  /* 0x0002680002007836 */ /* 0x003fe20000000000 */
[----:B------:R-:W-:Y:S01]  /*5570*/  WARPGROUP.ARRIVE ;  /* 0x00000000000079c5 */ /* 0x000fe20000000000 */
[----:B------:R-:W-:-:S05]  /*5580*/  IMAD R10, R18, 0x1000, R3 ;  /* 0x00001000120a7824 */ /* 0x000fca00078e0203 */
[----:B------:R-:W0:Y:S01]  /*5590*/  S2R R14, SR_TID.X ;  /* 0x00000000000e7919 */ /* 0x000e220000002100 */
[----:B------:R-:W-:Y:S01]  /*55a0*/  IMAD.MOV.U32 R11, RZ, RZ, 0x40000040 ;  /* 0x40000040ff0b7424 */ /* 0x000fe200078e00ff */
[----:B------:R-:W-:Y:S01]  /*55b0*/  SHF.R.U32.HI R0, RZ, 0x4, R0 ;  /* 0x00000004ff007819 */ /* 0x000fe20000011600 */
[----:B------:R-:W-:Y:S01]  /*55c0*/  IMAD.MOV.U32 R13, RZ, RZ, 0x40000040 ;  /* 0x40000040ff0d7424 */ /* 0x000fe200078e00ff */
[----:B------:R-:W-:Y:S02]  /*55d0*/  R2UR UR6, R10 ;  /* 0x000000000a0672ca */ /* 0x000fe400000e0000 */
[----:B------:R-:W-:Y:S02]  /*55e0*/  LOP3.LUT R0, R0, 0x3fff, RZ, 0xc0, !PT ;  /* 0x00003fff00007812 */ /* 0x000fe400078ec0ff */
[----:B------:R-:W-:Y:S01]  /*55f0*/  R2UR UR7, R11 ;  /* 0x000000000b0772ca */ /* 0x000fe200000e0000 */
[----:B------:R-:W-:Y:S01]  /*5600*/  IMAD.MOV.U32 R11, RZ, RZ, 0x40000040 ;  /* 0x40000040ff0b7424 */ /* 0x000fe200078e00ff */
[----:B------:R-:W-:-:S02]  /*5610*/  LOP3.LUT R12, R0, 0x10000, RZ, 0xfc, !PT ;  /* 0x00010000000c7812 */ /* 0x000fc400078efcff */
[----:B------:R-:W-:Y:S01]  /*5620*/  R2UR UR5, R13 ;  /* 0x000000000d0572ca */ /* 0x000fe200000e0000 */
[----:B------:R-:W-:Y:S01]  /*5630*/  IMAD.MOV.U32 R13, RZ, RZ, 0x40000040 ;  /* 0x40000040ff0d7424 */ /* 0x000fe200078e00ff */
[----:B------:R-:W-:Y:S01]  /*5640*/  R2UR UR4, R12 ;  /* 0x000000000c0472ca */ /* 0x000fe200000e0000 */
[----:B------:R-:W-:-:S12]  /*5650*/  VIADD R12, R10, 0x80 ;  /* 0x000000800a0c7836 */ /* 0x000fd80000000000 */
[----:B------:R-:W-:Y:S01]  /*5660*/  HGMMA.64x256x16.F32 R24, gdesc[UR4].tnspB, R24, gsb0 ;  /* 0x43e00000041879f0 */ /* 0x000fe20008000818 */
[----:B------:R-:W-:Y:S02]  /*5670*/  R2UR UR4, R6 ;  /* 0x00000000060472ca */ /* 0x000fe400000e0000 */
[----:B------:R-:W-:Y:S02]  /*5680*/  R2UR UR5, R7 ;  /* 0x00000000070572ca */ /* 0x000fe400000e0000 */
[----:B------:R-:W-:Y:S01]  /*5690*/  R2UR UR6, R12 ;  /* 0x000000000c0672ca */ /* 0x000fe200000e0000 */
[----:B------:R-:W-:Y:S01]  /*56a0*/  VIADD R12, R10, 0x100 ;  /* 0x000001000a0c7836 */ /* 0x000fe20000000000 */
[----:B------:R-:W-:Y:S01]  /*56b0*/  R2UR UR7, R13 ;  /* 0x000000000d0772ca */ /* 0x000fe200000e0000 */
[----:B------:R-:W-:Y:S01]  /*56c0*/  IMAD.MOV.U32 R13, RZ, RZ, 0x40000040 ;  /* 0x40000040ff0d7424 */ /* 0x000fe200078e00ff */
[----:B0-----:R-:W-:Y:S01]  /*56d0*/  LOP3.LUT R14, R14, 0x7f, RZ, 0xc0, !PT ;  /* 0x0000007f0e0e7812 */ /* 0x001fe200078ec0ff */
[----:B------:R-:W-:-:S03]  /*56e0*/  VIADD R10, R10, 0x180 ;  /* 0x000001800a0a7836 */ /* 0x000fc60000000000 */
[----:B------:R-:W-:-:S13]  /*56f0*/  ISETP.NE.AND P0, PT, R14, RZ, PT ;  /* 0x000000ff0e00720c */ /* 0x000fda0003f05270 */
[----:B------:R-:W-:-:S04]  /*5700*/  @!P0 IMAD R0, R18, 0x8, R2 ;  /* 0x0000000812008824 */ /* 0x000fc800078e0202 */
[----:B------:R-:W-:-:S05]  /*5710*/  @!P0 VIADD R0, R0, 0x28c60 ;  /* 0x00028c6000008836 */ /* 0x000fca0000000000 */
[----:B------:R-:W-:Y:S01]  /*5720*/  @!P0 PRMT R0, RZ, 0x654, R0 ;  /* 0x00000654ff008816 */ /* 0x000fe20000000000 */
[----:B------:R-:W-:Y:S02]  /*5730*/  WARPGROUP.DEPBAR.LE gsb0, 0x0 ;  /* 0x00008000000079c5 */ /* 0x000fe40000010000 */
[----:B------:R-:W-:-:S06]  /*5740*/  WARPGROUP.ARRIVE ;  /* 0x00000000000079c5 */ /* 0x000fcc0000000000 */
        /* <DEDUP_REMOVED lines=20> */
[----:B------:R-:W-:Y:S05]  /*5890*/  @P1 BRA `(.L_x_3904) ;  /* 0xfffffff000cc1947 */ /* 0x000fea000383ffff */
.L_x_3898:
[----:B------:R-:W-:Y:S05]  /*58a0*/  BSYNC B0 ;  /* 0x0000000000007941 */ /* 0x000fea0003800000 */
.L_x_3897:
[----:B------:R-:W-:Y:S01]  /*58b0*/  BAR.SYNC.DEFER_BLOCKING 0xe, 0x100 ;  /* 0x0384000000007b1d */ /* 0x000fe20000010000 */
[C---:B------:R-:W-:Y:S01]  /*58c0*/  IMAD R3, R18.reuse, 0x40, R191 ;  /* 0x0000004012037824 */ /* 0x040fe200078e02bf */
[----:B------:R-:W-:Y:S01]  /*58d0*/  PLOP3.LUT P0, PT, PT, PT, PT, 0x8, 0x0 ;  /* 0x000000000000781c */ /* 0x000fe20003f0e170 */
[----:B------:R-:W-:Y:S01]  /*58e0*/  VIADD R18, R18, 0x1 ;  /* 0x0000000112127836 */ /* 0x000fe20000000000 */
[----:B------:R-:W-:Y:S01]  /*58f0*/  CS2R R20, SRZ ;  /* 0x0000000000147805 */ /* 0x000fe2000001ff00 */
[----:B------:R-:W-:-:S03]  /*5900*/  IMAD R3, R3, 0x4, R2 ;  /* 0x0000000403037824 */ /* 0x000fc600078e0202 */
        /* <DEDUP_REMOVED lines=9> */
[----:B------:R-:W-:Y:S01]  /*59a0*/  FMUL.FTZ R10, R24, R0 ;  /* 0x00000000180a7220 */ /* 0x000fe20000410000 */
[-C--:B-1----:R-:W-:Y:S01]  /*59b0*/  FMUL.FTZ R9, R58, R2.reuse ;  /* 0x000000023a097220 */ /* 0x082fe20000410000 */
        /* <DEDUP_REMOVED lines=123> */
[----:B------:R-:W-:Y:S06]  /*6170*/  BAR.ARV 0xf, 0x100 ;  /* 0x03c4000000007b1d */ /* 0x000fec0000002000 */
[----:B------:R-:W-:Y:S05]  /*6180*/  BRA `(.L_x_3893) ;  /* 0x0000006400bc7947 */ /* 0x000fea0003800000 */
.L_x_3892:
[----:B------:R-:W-:Y:S02]  /*6190*/  ISETP.GE.AND P1, PT, R168, 0x1, PT ;  /* 0x00000001a800780c */ /* 0x000fe40003f26270 */
[----:B------:R-:W-:-:S11]  /*61a0*/  PLOP3.LUT P0, PT, PT, PT, PT, 0x80, 0x0 ;  /* 0x000000000000781c */ /* 0x000fd60003f0f070 */
[----:B------:R-:W-:Y:S05]  /*61b0*/  @!P1 BRA `(.L_x_3893) ;  /* 0x0000006400b09947 */ /* 0x000fea0003800000 */
[----:B------:R-:W0:Y:S01]  /*61c0*/  SHFL.IDX PT, R0, R213, RZ, 0x1f ;  /* 0x00001fffd5007589 */ /* 0x000e2200000e0000 */
[----:B------:R-:W-:Y:S01]  /*61d0*/  BSSY B6, `(.L_x_3905) ;  /* 0x000001b000067945 */ /* 0x000fe20003800000 */
[----:B0-----:R-:W-:-:S04]  /*61e0*/  LEA.HI R3, R0, R0, RZ, 0x1 ;  /* 0x0000000000037211 */ /* 0x001fc800078f08ff */
[----:B------:R-:W-:-:S05]  /*61f0*/  LOP3.LUT R3, R3, 0x1fffe, RZ, 0xc0, !PT ;  /* 0x0001fffe03037812 */ /* 0x000fca00078ec0ff */
[----:B------:R-:W-:Y:S02]  /*6200*/  IMAD.IADD R3, R0, 0x1, -R3 ;  /* 0x0000000100037824 */ /* 0x000fe400078e0a03 */
[----:B------:R-:W-:Y:S02]  /*6210*/  VIADD R0, R2, 0x26800 ;  /* 0x0002680002007836 */ /* 0x000fe40000000000 */
[----:B------:R-:W-:-:S03]  /*6220*/  IMAD R3, R3, 0x8000, R2 ;  /* 0x0000800003037824 */ /* 0x000fc600078e0202 */
[----:B------:R-:W-:Y:S01]  /*6230*/  LOP3.LUT P0, RZ, R0, 0x3ff, RZ, 0xc0, !PT ;  /* 0x000003ff00ff7812 */ /* 0x000fe2000780c0ff */
[----:B------:R-:W-:-:S05]  /*6240*/  VIADD R3, R3, 0x400 ;  /* 0x0000040003037836 */ /* 0x000fca0000000000 */
[----:B------:R-:W-:-:S04]  /*6250*/  SHF.R.U32.HI R3, RZ, 0x4, R3 ;  /* 0x00000004ff037819 */ /* 0x000fc80000011603 */
[----:B------:R-:W-:-:S03]  /*6260*/  LOP3.LUT R56, R3, 0x3fff, RZ, 0xc0, !PT ;  /* 0x00003fff03387812 */ /* 0x000fc600078ec0ff */
        /* <DEDUP_REMOVED lines=17> */
.L_x_3906:
[----:B------:R-:W-:Y:S05]  /*6380*/  BSYNC B6 ;  /* 0x0000000000067941 */ /* 0x000fea0003800000 */
.L_x_3905:
        /* <DEDUP_REMOVED lines=12> */
.L_x_3910:
[----:B-1----:R1:W2:Y:S02]  /*6450*/  SYNCS.PHASECHK.TRANS64.TRYWAIT P0, [R2+URZ+0x28c00], R3 ;  /* 0x028c0003020075a7 */ /* 0x0022a4000800017f */
[----:B--2---:R-:W-:Y:S05]  /*6460*/  @!P0 NANOSLEEP.SYNCS 0x989680 ;  /* 0x009896800000895d */ /* 0x004fea0003900000 */
[----:B------:R-:W2:Y:S02]  /*6470*/  @!P0 SYNCS.PHASECHK.TRANS64 P0, [R2+URZ+0x28c00], R3 ;  /* 0x028c0003020085a7 */ /* 0x000ea4000800007f */
[----:B--2---:R-:W-:Y:S05]  /*6480*/  @!P0 BRA `(.L_x_3910) ;  /* 0xfffffffc00f08947 */ /* 0x004fea000383ffff */
.L_x_3909:
[----:B------:R-:W-:Y:S05]  /*6490*/  BSYNC B0 ;  /* 0x0000000000007941 */ /* 0x000fea0003800000 */
.L_x_3908:
[----:B------:R-:W-:Y:S05]  /*64a0*/  BRA `(.L_x_3911) ;  /* 0x0000002000787947 */ /* 0x000fea0003800000 */
.L_x_3907:
[----:B-----5:R-:W-:Y:S01]  /*64b0*/  SHF.R.S32.HI R0, RZ, 0x1f, R27 ;  /* 0x0000001fff007819 */ /* 0x020fe2000001141b */
[----:B------:R-:W-:Y:S01]  /*64c0*/  VIADD R3, R2, 0x20400 ;  /* 0x0002040002037836 */ /* 0x000fe20000000000 */
[----:B------:R-:W-:Y:S01]  /*64d0*/  ULDC.64 UR4, c[0x0][0x3f8] ;  /* 0x0000fe0000047ab9 */ /* 0x000fe20000000a00 */
[----:B------:R-:W-:Y:S01]  /*64e0*/  ULDC.64 UR6, c[0x0][0x408] ;  /* 0x0001020000067ab9 */ /* 0x000fe20000000a00 */
[----:B------:R-:W-:Y:S01]  /*64f0*/  IMAD.WIDE.U32 R4, R27, UR4, RZ ;  /* 0x000000041b047c25 */ /* 0x000fe2000f8e00ff */
[----:B------:R-:W-:Y:S01]  /*6500*/  BSSY B6, `(.L_x_3912) ;  /* 0x0000020000067945 */ /* 0x000fe20003800000 */
[----:B------:R-:W-:Y:S02]  /*6510*/  LOP3.LUT P0, RZ, R3, 0x3ff, RZ, 0xc0, !PT ;  /* 0x000003ff03ff7812 */ /* 0x000fe4000780c0ff */
[C---:B------:R-:W-:Y:S02]  /*6520*/  IMAD R6, R0.reuse, UR4, RZ ;  /* 0x0000000400067c24 */ /* 0x040fe4000f8e02ff */
[----:B------:R-:W-:-:S02]  /*6530*/  IMAD R0, R0, UR6, RZ ;  /* 0x0000000600007c24 */ /* 0x000fc4000f8e02ff */
        /* <DEDUP_REMOVED lines=28> */
.L_x_3913:
[----:B------:R-:W-:Y:S05]  /*6700*/  BSYNC B6 ;  /* 0x0000000000067941 */ /* 0x000fea0003800000 */
.L_x_3912:
[----:B------:R-:W-:Y:S01]  /*6710*/  ULDC.U8 UR4, c[0x0][0x410] ;  /* 0x0001040000047ab9 */ /* 0x000fe20000000000 */
[----:B------:R-:W-:Y:S01]  /*6720*/  BSSY B0, `(.L_x_3914) ;  /* 0x00001ee000007945 */ /* 0x000fe20003800000 */
[----:B------:R-:W-:Y:S01]  /*6730*/  ISETP.NE.AND P0, PT, RZ, UR4, PT ;  /* 0x00000004ff007c0c */ /* 0x000fe2000bf05270 */
[----:B------:R-:W-:-:S12]  /*6740*/  IMAD R6, R25, 0x40, R23 ;  /* 0x0000004019067824 */ /* 0x000fd800078e0217 */
[----:B------:R-:W-:Y:S05]  /*6750*/  @!P0 BRA `(.L_x_3915) ;  /* 0x0000000c00f88947 */ /* 0x000fea0003800000 */
[----:B------:R-:W-:-:S03]  /*6760*/  UMOV UR4, 0xffffffff ;  /* 0xffffffff00047882 */ /* 0x000fc60000000000 */
[----:B------:R-:W-:Y:S05]  /*6770*/  BRA.DIV UR4, `(.L_x_3916) ;  /* 0x0000011a04c07947 */ /* 0x000fea000b800000 */
[----:B------:R0:W1:Y:S04]  /*6780*/  SHFL.IDX PT, R0, R27, RZ, 0x1c1f ;  /* 0x001c1fff1b007589 */ /* 0x00006800000e0000 */
[----:B------:R0:W2:Y:S04]  /*6790*/  SHFL.IDX PT, R3, R26, RZ, 0x1c1f ;  /* 0x001c1fff1a037589 */ /* 0x0000a800000e0000 */
[----:B------:R0:W3:Y:S04]  /*67a0*/  SHFL.IDX PT, R4, R29, RZ, 0x1c1f ;  /* 0x001c1fff1d047589 */ /* 0x0000e800000e0000 */
[----:B------:R0:W4:Y:S02]  /*67b0*/  SHFL.IDX PT, R14, R28, RZ, 0x1c1f ;  /* 0x001c1fff1c0e7589 */ /* 0x00012400000e0000 */
.L_x_4164:
[----:B------:R-:W-:Y:S01]  /*67c0*/  IMAD.SHL.U32 R5, R188, 0x40, RZ ;  /* 0x00000040bc057824 */ /* 0x000fe200078e00ff */
[----:B------:R-:W-:Y:S01]  /*67d0*/  ULDC UR4, c[0x0][0x448] ;  /* 0x0001120000047ab9 */ /* 0x000fe20000000800 */
[----:B------:R-:W-:Y:S01]  /*67e0*/  BSSY B1, `(.L_x_3917) ;  /* 0x0000024000017945 */ /* 0x000fe20003800000 */
[----:B------:R-:W-:Y:S02]  /*67f0*/  CS2R R10, SRZ ;  /* 0x00000000000a7805 */ /* 0x000fe4000001ff00 */
[----:B------:R-:W-:Y:S01]  /*6800*/  LOP3.LUT R7, R5, 0x1c0, RZ, 0xc0, !PT ;  /* 0x000001c005077812 */ /* 0x000fe200078ec0ff */
[----:B------:R-:W-:-:S03]  /*6810*/  IMAD R5, R24, UR4, RZ ;  /* 0x0000000418057c24 */ /* 0x000fc6000f8e02ff */
[----:B------:R-:W-:Y:S02]  /*6820*/  LOP3.LUT R8, R7, 0x18, R16, 0xf8, !PT ;  /* 0x0000001807087812 */ /* 0x000fe400078ef810 */
[----:B------:R-:W-:Y:S01]  /*6830*/  ISETP.GE.AND P0, PT, R6, R5, PT ;  /* 0x000000050600720c */ /* 0x000fe20003f06270 */
[----:B------:R-:W-:Y:S01]  /*6840*/  IMAD R5, R25, -0x40, R5 ;  /* 0xffffffc019057824 */ /* 0x000fe200078e0205 */
[----:B------:R-:W-:Y:S02]  /*6850*/  SHF.R.U32.HI R9, RZ, 0x3, R7 ;  /* 0x00000003ff097819 */ /* 0x000fe40000011607 */
[----:B------:R-:W-:Y:S02]  /*6860*/  LEA.HI R7, R208, R208, RZ, 0x1 ;  /* 0x000000d0d0077211 */ /* 0x000fe400078f08ff */
[----:B0-----:R-:W-:Y:S02]  /*6870*/  LOP3.LUT R29, R8, R9, RZ, 0x3c, !PT ;  /* 0x00000009081d7212 */ /* 0x001fe400078e3cff */
[----:B------:R-:W-:-:S02]  /*6880*/  CS2R R8, SRZ ;  /* 0x0000000000087805 */ /* 0x000fc4000001ff00 */
[----:B------:R-:W-:Y:S02]  /*6890*/  LOP3.LUT R13, R7, 0xfffffffe, RZ, 0xc0, !PT ;  /* 0xfffffffe070d7812 */ /* 0x000fe400078ec0ff */
[----:B------:R-:W-:Y:S02]  /*68a0*/  CS2R R6, SRZ ;  /* 0x0000000000067805 */ /* 0x000fe4000001ff00 */
[----:B------:R-:W-:Y:S02]  /*68b0*/  IADD3 R28, R208, -R13, RZ ;  /* 0x8000000dd01c7210 */ /* 0x000fe40007ffe0ff */
[----:B------:R-:W-:Y:S01]  /*68c0*/  CS2R R12, SRZ ;  /* 0x00000000000c7805 */ /* 0x000fe2000001ff00 */
[----:B------:R-:W-:Y:S06]  /*68d0*/  @P0 BRA `(.L_x_3918) ;  /* 0x0000000000500947 */ /* 0x000fec0003800000 */
[----:B------:R-:W-:Y:S01]  /*68e0*/  ULDC UR4, c[0x0][0x3f4] ;  /* 0x0000fd0000047ab9 */ /* 0x000fe20000000800 */
[----:B--2---:R-:W-:Y:S01]  /*68f0*/  IMAD.MOV.U32 R6, RZ, RZ, R3 ;  /* 0x000000ffff067224 */ /* 0x004fe200078e0003 */
[----:B------:R-:W-:Y:S01]  /*6900*/  ISETP.GE.AND P3, PT, R190, UR4, PT ;  /* 0x00000004be007c0c */ /* 0x000fe2000bf66270 */
[----:B-1----:R-:W-:Y:S01]  /*6910*/  IMAD.MOV.U32 R7, RZ, RZ, R0 ;  /* 0x000000ffff077224 */ /* 0x002fe200078e0000 */
[----:B------:R-:W-:Y:S01]  /*6920*/  ISETP.GE.AND P2, PT, R186, UR4, PT ;  /* 0x00000004ba007c0c */ /* 0x000fe2000bf46270 */
[----:B---3--:R-:W-:Y:S01]  /*6930*/  IMAD.MOV.U32 R15, RZ, RZ, R4 ;  /* 0x000000ffff0f7224 */ /* 0x008fe200078e0004 */
[----:B------:R-:W-:Y:S02]  /*6940*/  CS2R R10, SRZ ;  /* 0x00000000000a7805 */ /* 0x000fe4000001ff00 */
[----:B------:R-:W-:Y:S02]  /*6950*/  CS2R R12, SRZ ;  /* 0x00000000000c7805 */ /* 0x000fe4000001ff00 */
[----:B------:R-:W-:-:S05]  /*6960*/  CS2R R8, SRZ ;  /* 0x0000000000087805 */ /* 0x000fca000001ff00 */
[-C--:B------:R-:W-:Y:S02]  /*6970*/  @!P3 IADD3 R24, P0, R3, R218.reuse, RZ ;  /* 0x000000da0318b210 */ /* 0x080fe40007f1e0ff */
[----:B----4-:R-:W-:Y:S01]  /*6980*/  @!P3 IADD3 R26, P1, R14, R218, RZ ;  /* 0x000000da0e1ab210 */ /* 0x010fe20007f3e0ff */
[----:B------:R-:W-:Y:S01]  /*6990*/  @!P2 IMAD.WIDE R20, R186, 0x2, R6 ;  /* 0x00000002ba14a825 */ /* 0x000fe200078e0206 */
[----:B------:R-:W-:-:S03]  /*69a0*/  CS2R R6, SRZ ;  /* 0x0000000000067805 */ /* 0x000fc6000001ff00 */
[----:B------:R-:W-:Y:S01]  /*69b0*/  @!P2 IMAD.WIDE R14, R186, 0x2, R14 ;  /* 0x00000002ba0ea825 */ /* 0x000fe200078e020e */
[----:B------:R0:W5:Y:S03]  /*69c0*/  @!P2 LD.E.64 R10, desc[UR40][R20.64] ;  /* 0x00000028140aa980 */ /* 0x000166000c101b00 */
[--C-:B------:R-:W-:Y:S01]  /*69d0*/  @!P3 IMAD.X R25, R0, 0x1, R217.reuse, P0 ;  /* 0x000000010019b824 */ /* 0x100fe200000e06d9 */
[----:B------:R0:W5:Y:S01]  /*69e0*/  @!P2 LD.E.64 R6, desc[UR40][R14.64] ;  /* 0x000000280e06a980 */ /* 0x000162000c101b00 */
[----:B------:R-:W-:-:S03]  /*69f0*/  @!P3 IMAD.X R27, R4, 0x1, R217, P1 ;  /* 0x00000001041bb824 */ /* 0x000fc600008e06d9 */
[----:B------:R0:W5:Y:S04]  /*6a00*/  @!P3 LD.E.64 R12, desc[UR40][R24.64] ;  /* 0x00000028180cb980 */ /* 0x000168000c101b00 */
[----:B------:R0:W5:Y:S02]  /*6a10*/  @!P3 LD.E.64 R8, desc[UR40][R26.64] ;  /* 0x000000281a08b980 */ /* 0x000164000c101b00 */
.L_x_3918:
[----:B------:R-:W-:Y:S05]  /*6a20*/  BSYNC B1 ;  /* 0x0000000000017941 */ /* 0x000fea0003800000 */
.L_x_3917:
[----:B0-----:R-:W-:Y:S01]  /*6a30*/  SHF.L.U32 R15, R28, 0x1f, RZ ;  /* 0x0000001f1c0f7819 */ /* 0x001fe200000006ff */
[----:B--2---:R-:W-:Y:S01]  /*6a40*/  IMAD R3, R192, 0x200, R29 ;  /* 0x00000200c0037824 */ /* 0x004fe200078e021d */
[----:B------:R-:W-:Y:S01]  /*6a50*/  LOP3.LUT P1, RZ, R188, 0x4, RZ, 0xc0, !PT ;  /* 0x00000004bcff7812 */ /* 0x000fe2000782c0ff */
[----:B-----5:R-:W-:Y:S01]  /*6a60*/  IMAD.MOV.U32 R30, RZ, RZ, R10 ;  /* 0x000000ffff1e7224 */ /* 0x020fe200078e000a */
[----:B------:R-:W0:Y:S01]  /*6a70*/  SYNCS.PHASECHK.TRANS64.TRYWAIT P0, [R2+URZ+0x28c00], R15 ;  /* 0x028c000f020075a7 */ /* 0x000e22000800017f */
[----:B------:R-:W-:Y:S01]  /*6a80*/  IMAD R3, R3, 0x2, R2 ;  /* 0x0000000203037824 */ /* 0x000fe200078e0202 */
[--C-:B------:R-:W-:Y:S01]  /*6a90*/  SHF.R.U64 R32, R10, 0x10, R11.reuse ;  /* 0x000000100a207819 */ /* 0x100fe2000000120b */
[--C-:B----4-:R-:W-:Y:S01]  /*6aa0*/  IMAD.MOV.U32 R14, RZ, RZ, R11.reuse ;  /* 0x000000ffff0e7224 */ /* 0x110fe200078e000b */
[----:B------:R-:W-:Y:S01]  /*6ab0*/  SHF.R.U32.HI R20, RZ, 0x10, R11 ;  /* 0x00000010ff147819 */ /* 0x000fe2000001160b */
[----:B------:R-:W-:Y:S01]  /*6ac0*/  IMAD.MOV.U32 R28, RZ, RZ, R6 ;  /* 0x000000ffff1c7224 */ /* 0x000fe200078e0006 */
[----:B------:R-:W-:Y:S01]  /*6ad0*/  SHF.R.U64 R34, R6, 0x10, R7 ;  /* 0x0000001006227819 */ /* 0x000fe20000001207 */
[----:B------:R-:W-:Y:S01]  /*6ae0*/  IMAD.MOV.U32 R31, RZ, RZ, R12 ;  /* 0x000000ffff1f7224 */ /* 0x000fe200078e000c */
[--C-:B------:R-:W-:Y:S01]  /*6af0*/  SHF.R.U64 R33, R12, 0x10, R13.reuse ;  /* 0x000000100c217819 */ /* 0x100fe2000000120d */
[--C-:B------:R-:W-:Y:S01]  /*6b00*/  IMAD.MOV.U32 R11, RZ, RZ, R13.reuse ;  /* 0x000000ffff0b7224 */ /* 0x100fe200078e000d */
[----:B------:R-:W-:Y:S01]  /*6b10*/  SHF.R.U32.HI R12, RZ, 0x10, R13 ;  /* 0x00000010ff0c7819 */ /* 0x000fe2000001160d */
[--C-:B------:R-:W-:Y:S01]  /*6b20*/  IMAD.MOV.U32 R10, RZ, RZ, R7.reuse ;  /* 0x000000ffff0a7224 */ /* 0x100fe200078e0007 */
[----:B------:R-:W-:Y:S01]  /*6b30*/  SHF.R.U32.HI R7, RZ, 0x10, R7 ;  /* 0x00000010ff077819 */ /* 0x000fe20000011607 */
[----:B------:R-:W-:Y:S01]  /*6b40*/  IMAD.MOV.U32 R29, RZ, RZ, R8 ;  /* 0x000000ffff1d7224 */ /* 0x000fe200078e0008 */
[----:B------:R-:W-:Y:S01]  /*6b50*/  VIMNMX R27, R5, 0x40, PT ;  /* 0x00000040051b7848 */ /* 0x000fe20003fe0100 */
[C---:B---3--:R-:W-:Y:S01]  /*6b60*/  VIADD R4, R3.reuse, 0x20400 ;  /* 0x0002040003047836 */ /* 0x048fe20000000000 */
[----:B------:R-:W-:Y:S01]  /*6b70*/  BSSY B1, `(.L_x_3919) ;  /* 0x000000f000017945 */ /* 0x000fe20003800000 */
[--C-:B------:R-:W-:Y:S01]  /*6b80*/  IMAD.MOV.U32 R6, RZ, RZ, R9.reuse ;  /* 0x000000ffff067224 */ /* 0x100fe200078e0009 */
[--C-:B------:R-:W-:Y:S01]  /*6b90*/  SHF.R.U64 R35, R8, 0x10, R9.reuse ;  /* 0x0000001008237819 */ /* 0x100fe20000001209 */
[----:B-1----:R-:W-:Y:S01]  /*6ba0*/  VIADD R0, R3, 0x20440 ;  /* 0x0002044003007836 */ /* 0x002fe20000000000 */
[----:B------:R-:W-:Y:S01]  /*6bb0*/  SHF.R.U32.HI R8, RZ, 0x10, R9 ;  /* 0x00000010ff087819 */ /* 0x000fe20000011609 */
[----:B------:R-:W-:Y:S01]  /*6bc0*/  @P1 VIADD R0, R4, 0xffffffc0 ;  /* 0xffffffc004001836 */ /* 0x000fe20000000000 */
[----:B------:R-:W-:-:S02]  /*6bd0*/  PRMT R30, R30, 0x5410, R14 ;  /* 0x000054101e1e7816 */ /* 0x000fc4000000000e */
[----:B------:R-:W-:Y:S02]  /*6be0*/  PRMT R32, R32, 0x5410, R20 ;  /* 0x0000541020207816 */ /* 0x000fe40000000014 */
[----:B------:R-:W-:Y:S02]  /*6bf0*/  PRMT R31, R31, 0x5410, R11 ;  /* 0x000054101f1f7816 */ /* 0x000fe4000000000b */
[----:B------:R-:W-:Y:S02]  /*6c00*/  PRMT R33, R33, 0x5410, R12 ;  /* 0x0000541021217816 */ /* 0x000fe4000000000c */
[----:B------:R-:W-:Y:S02]  /*6c10*/  ISETP.GE.AND P1, PT, R23, R27, PT ;  /* 0x0000001b1700720c */ /* 0x000fe40003f26270 */
[----:B------:R-:W-:Y:S02]  /*6c20*/  PRMT R28, R28, 0x5410, R10 ;  /* 0x000054101c1c7816 */ /* 0x000fe4000000000a */
[----:B------:R-:W-:-:S02]  /*6c30*/  PRMT R34, R34, 0x5410, R7 ;  /* 0x0000541022227816 */ /* 0x000fc40000000007 */
[----:B------:R-:W-:Y:S01]  /*6c40*/  PRMT R29, R29, 0x5410, R6 ;  /* 0x000054101d1d7816 */ /* 0x000fe20000000006 */
[----:B0-----:R-:W-:Y:S06]  /*6c50*/  @!P0 BRA `(.L_x_3920) ;  /* 0x0000011400f88947 */ /* 0x001fec0003800000 */
.L_x_4165:
[----:B------:R-:W-:Y:S05]  /*6c60*/  BSYNC B1 ;  /* 0x0000000000017941 */ /* 0x000fea0003800000 */
.L_x_3919:
[----:B------:R-:W-:Y:S01]  /*6c70*/  BSSY B1, `(.L_x_3921) ;  /* 0x0000056000017945 */ /* 0x000fe20003800000 */
[----:B------:R-:W-:-:S03]  /*6c80*/  PRMT R35, R35, 0x5410, R8 ;  /* 0x0000541023237816 */ /* 0x000fc60000000008 */
[----:B------:R-:W-:Y:S05]  /*6c90*/  @P1 BRA `(.L_x_3922) ;  /* 0x00000004004c1947 */ /* 0x000fea0003800000 */
[----:B------:R-:W1:Y:S01]  /*6ca0*/  LDC R5, c[0x0][0x3f4] ;  /* 0x0000fd00ff057b82 */ /* 0x000e620000000800 */
[----:B------:R-:W-:Y:S01]  /*6cb0*/  BSSY B2, `(.L_x_3923) ;  /* 0x000002a000027945 */ /* 0x000fe20003800000 */
[-C--:B-1----:R-:W-:Y:S02]  /*6cc0*/  ISETP.GE.AND P0, PT, R186, R5.reuse, PT ;  /* 0x00000005ba00720c */ /* 0x082fe40003f06270 */
[----:B------:R-:W-:-:S11]  /*6cd0*/  ISETP.GE.AND P1, PT, R190, R5, PT ;  /* 0x00000005be00720c */ /* 0x000fd60003f26270 */
[----:B------:R-:W-:Y:S05]  /*6ce0*/  @P0 BRA `(.L_x_3924) ;  /* 0x0000000000980947 */ /* 0x000fea0003800000 */
[----:B------:R-:W1:Y:S01]  /*6cf0*/  LDS.128 R4, [R3+0x20400] ;  /* 0x0204000003047984 */ /* 0x000e620000000c00 */
[----:B0-----:R-:W-:Y:S02]  /*6d00*/  HADD2.F32 R15, -RZ, R28.H0_H0 ;  /* 0x2000001cff0f7230 */ /* 0x001fe40000004100 */
[----:B------:R-:W-:Y:S02]  /*6d10*/  HADD2.F32 R13, -RZ, R30.H0_H0 ;  /* 0x2000001eff0d7230 */ /* 0x000fe40000004100 */
[----:B------:R-:W-:Y:S02]  /*6d20*/  HADD2.F32 R12, -RZ, R32.H0_H0 ;  /* 0x20000020ff0c7230 */ /* 0x000fe40000004100 */
[----:B------:R-:W-:Y:S02]  /*6d30*/  HADD2.F32 R14, -RZ, R34.H0_H0 ;  /* 0x20000022ff0e7230 */ /* 0x000fe40000004100 */
[--C-:B-1----:R-:W-:Y:S02]  /*6d40*/  HADD2.F32 R8, -RZ, R4.reuse.H0_H0 ;  /* 0x20000004ff087230 */ /* 0x102fe40000004100 */
        /* <DEDUP_REMOVED lines=32> */
.L_x_3924:
[----:B------:R-:W-:Y:S05]  /*6f50*/  BSYNC B2 ;  /* 0x0000000000027941 */ /* 0x000fea0003800000 */
.L_x_3923:
[----:B------:R-:W-:Y:S05]  /*6f60*/  @P1 BRA `(.L_x_3922) ;  /* 0x0000000000981947 */ /* 0x000fea0003800000 */
[----:B-1----:R-:W1:Y:S01]  /*6f70*/  LDS.128 R4, [R0] ;  /* 0x0000000000047984 */ /* 0x002e620000000c00 */
        /* <DEDUP_REMOVED lines=37> */
.L_x_3922:
[----:B------:R-:W-:Y:S05]  /*71d0*/  BSYNC B1 ;  /* 0x0000000000017941 */ /* 0x000fea0003800000 */
.L_x_3921:
[----:B------:R-:W-:-:S13]  /*71e0*/  ISETP.GE.AND P0, PT, R226, R27, PT ;  /* 0x0000001be200720c */ /* 0x000fda0003f06270 */
[----:B------:R-:W-:Y:S05]  /*71f0*/  @P0 BRA `(.L_x_3925) ;  /* 0x0000001400000947 */ /* 0x000fea0003800000 */
[----:B-12---:R-:W1:Y:S01]  /*7200*/  LDC R5, c[0x0][0x3f4] ;  /* 0x0000fd00ff057b82 */ /* 0x006e620000000800 */
[----:B------:R-:W-:Y:S01]  /*7210*/  BSSY B1, `(.L_x_3926) ;  /* 0x000002a000017945 */ /* 0x000fe20003800000 */
[-C--:B-1----:R-:W-:Y:S02]  /*7220*/  ISETP.GE.AND P0, PT, R186, R5.reuse, PT ;  /* 0x00000005ba00720c */ /* 0x082fe40003f06270 */
[----:B------:R-:W-:-:S11]  /*7230*/  ISETP.GE.AND P1, PT, R190, R5, PT ;  /* 0x00000005be00720c */ /* 0x000fd60003f26270 */
[----:B------:R-:W-:Y:S05]  /*7240*/  @P0 BRA `(.L_x_3927) ;  /* 0x0000000000980947 */ /* 0x000fea0003800000 */
[----:B------:R-:W1:Y:S01]  /*7250*/  LDS.128 R4, [R3+0x21400] ;  /* 0x0214000003047984 */ /* 0x000e620000000c00 */
[----:B------:R-:W-:Y:S02]  /*7260*/  HADD2.F32 R14, -RZ, R30.H0_H0 ;  /* 0x2000001eff0e7230 */ /* 0x000fe40000004100 */
[----:B------:R-:W-:Y:S02]  /*7270*/  HADD2.F32 R20, -RZ, R28.H0_H0 ;  /* 0x2000001cff147230 */ /* 0x000fe40000004100 */
[----:B------:R-:W-:Y:S02]  /*7280*/  HADD2.F32 R25, -RZ, R34.H0_H0 ;  /* 0x20000022ff197230 */ /* 0x000fe40000004100 */
[----:B------:R-:W-:Y:S02]  /*7290*/  HADD2.F32 R21, -RZ, R32.H0_H0 ;  /* 0x20000020ff157230 */ /* 0x000fe40000004100 */
[----:B------:R-:W-:Y:S02]  /*72a0*/  HADD2.F32 R24, -RZ, R28.H1_H1 ;  /* 0x3000001cff187230 */ /* 0x000fe40000004100 */
[----:B------:R-:W-:-:S02]  /*72b0*/  HADD2.F32 R27, -RZ, R34.H1_H1 ;  /* 0x30000022ff1b7230 */ /* 0x000fc40000004100 */
[--C-:B-1----:R-:W-:Y:S02]  /*72c0*/  HADD2.F32 R8, -RZ, R4.reuse.H0_H0 ;  /* 0x20000004ff087230 */ /* 0x102fe40000004100 */
[----:B------:R-:W-:Y:S02]  /*72d0*/  HADD2.F32 R4, -RZ, R4.H1_H1 ;  /* 0x30000004ff047230 */ /* 0x000fe40000004100 */
[--C-:B------:R-:W-:Y:S02]  /*72e0*/  HADD2.F32 R9, -RZ, R5.reuse.H0_H0 ;  /* 0x20000005ff097230 */ /* 0x100fe40000004100 */
[----:B------:R-:W-:Y:S02]  /*72f0*/  HADD2.F32 R5, -RZ, R5.H1_H1 ;  /* 0x30000005ff057230 */ /* 0x000fe40000004100 */
[-C--:B------:R-:W-:Y:S01]  /*7300*/  FMUL.FTZ R13, R20, R4.reuse ;  /* 0x00000004140d7220 */ /* 0x080fe20000410000 */
[----:B0-----:R-:W-:Y:S01]  /*7310*/  FMUL.FTZ R15, R14, R4 ;  /* 0x000000040e0f7220 */ /* 0x001fe20000410000 */
[----:B------:R-:W-:-:S02]  /*7320*/  HADD2.F32 R10, -RZ, R6.H0_H0 ;  /* 0x20000006ff0a7230 */ /* 0x000fc40000004100 */
[-C--:B------:R-:W-:Y:S01]  /*7330*/  FMUL.FTZ R12, R25, R5.reuse ;  /* 0x00000005190c7220 */ /* 0x080fe20000410000 */
[-C--:B------:R-:W-:Y:S01]  /*7340*/  FFMA.FTZ R4, R14, R8.reuse, -R13 ;  /* 0x000000080e047223 */ /* 0x080fe2000001080d */
[----:B------:R-:W-:Y:S01]  /*7350*/  FFMA.FTZ R15, R20, R8, R15 ;  /* 0x00000008140f7223 */ /* 0x000fe2000001000f */
[C---:B------:R-:W-:Y:S01]  /*7360*/  FMUL.FTZ R8, R21.reuse, R5 ;  /* 0x0000000515087220 */ /* 0x040fe20000410000 */
[--C-:B------:R-:W-:Y:S02]  /*7370*/  HADD2.F32 R11, -RZ, R7.reuse.H0_H0 ;  /* 0x20000007ff0b7230 */ /* 0x100fe40000004100 */
[-C--:B------:R-:W-:Y:S01]  /*7380*/  FFMA.FTZ R5, R21, R9.reuse, -R12 ;  /* 0x0000000915057223 */ /* 0x080fe2000001080c */
[----:B------:R-:W-:Y:S02]  /*7390*/  HADD2.F32 R6, -RZ, R6.H1_H1 ;  /* 0x30000006ff067230 */ /* 0x000fe40000004100 */
[----:B------:R-:W-:Y:S01]  /*73a0*/  FFMA.FTZ R8, R25, R9, R8 ;  /* 0x0000000919087223 */ /* 0x000fe20000010008 */
[----:B------:R-:W-:Y:S01]  /*73b0*/  HADD2.F32 R7, -RZ, R7.H1_H1 ;  /* 0x30000007ff077230 */ /* 0x000fe20000004100 */
[----:B------:R-:W-:Y:S01]  /*73c0*/  F2FP.F16.F32.PACK_AB R4, R15, R4 ;  /* 0x000000040f04723e */ /* 0x000fe200000000ff */
[----:B------:R-:W-:-:S02]  /*73d0*/  HADD2.F32 R20, -RZ, R30.H1_H1 ;  /* 0x3000001eff147230 */ /* 0x000fc40000004100 */
[-C--:B------:R-:W-:Y:S01]  /*73e0*/  FMUL.FTZ R9, R24, R6.reuse ;  /* 0x0000000618097220 */ /* 0x080fe20000410000 */
[----:B------:R-:W-:Y:S02]  /*73f0*/  HADD2.F32 R21, -RZ, R32.H1_H1 ;  /* 0x30000020ff157230 */ /* 0x000fe40000004100 */
[----:B------:R-:W-:Y:S01]  /*7400*/  FMUL.FTZ R12, R27, R7 ;  /* 0x000000071b0c7220 */ /* 0x000fe20000410000 */
[----:B------:R-:W-:Y:S01]  /*7410*/  F2FP.F16.F32.PACK_AB R5, R8, R5 ;  /* 0x000000050805723e */ /* 0x000fe200000000ff */
[C---:B------:R-:W-:Y:S01]  /*7420*/  FMUL.FTZ R13, R20.reuse, R6 ;  /* 0x00000006140d7220 */ /* 0x040fe20000410000 */
[-C--:B------:R-:W-:Y:S01]  /*7430*/  FFMA.FTZ R6, R20, R10.reuse, -R9 ;  /* 0x0000000a14067223 */ /* 0x080fe20000010809 */
[C---:B------:R-:W-:Y:S01]  /*7440*/  FMUL.FTZ R14, R21.reuse, R7 ;  /* 0x00000007150e7220 */ /* 0x040fe20000410000 */
[-C--:B------:R-:W-:Y:S01]  /*7450*/  FFMA.FTZ R7, R21, R11.reuse, -R12 ;  /* 0x0000000b15077223 */ /* 0x080fe2000001080c */
[----:B------:R-:W-:Y:S02]  /*7460*/  FFMA.FTZ R13, R24, R10, R13 ;  /* 0x0000000a180d7223 */ /* 0x000fe4000001000d */
[----:B------:R-:W-:-:S03]  /*7470*/  FFMA.FTZ R14, R27, R11, R14 ;  /* 0x0000000b1b0e7223 */ /* 0x000fc6000001000e */
[----:B------:R-:W-:Y:S02]  /*7480*/  F2FP.F16.F32.PACK_AB R6, R13, R6 ;  /* 0x000000060d06723e */ /* 0x000fe400000000ff */
[----:B------:R-:W-:-:S05]  /*7490*/  F2FP.F16.F32.PACK_AB R7, R14, R7 ;  /* 0x000000070e07723e */ /* 0x000fca00000000ff */
[----:B------:R1:W-:Y:S02]  /*74a0*/  STS.128 [R3+0x21400], R4 ;  /* 0x0214000403007388 */ /* 0x0003e40000000c00 */
.L_x_3927:
[----:B------:R-:W-:Y:S05]  /*74b0*/  BSYNC B1 ;  /* 0x0000000000017941 */ /* 0x000fea0003800000 */
.L_x_3926:
[----:B------:R-:W-:Y:S05]  /*74c0*/  @P1 BRA `(.L_x_3925) ;  /* 0x00000010004c1947 */ /* 0x000fea0003800000 */
[----:B-1----:R-:W1:Y:S01]  /*74d0*/  LDS.128 R4, [R0+0x1000] ;  /* 0x0010000000047984 */ /* 0x002e620000000c00 */
[----:B0-----:R-:W-:Y:S02]  /*74e0*/  HADD2.F32 R15, -RZ, R29.H0_H0 ;  /* 0x2000001dff0f7230 */ /* 0x001fe40000004100 */
        /* <DEDUP_REMOVED lines=10> */
[----:B------:R-:W-:Y:S01]  /*7590*/  FMUL.FTZ R14, R13, R4 ;  /* 0x000000040d0e7220 */ /* 0x000fe20000410000 */
[----:B------:R-:W-:-:S02]  /*75a0*/  HADD2.F32 R9, -RZ, R6.H0_H0 ;  /* 0x20000006ff097230 */ /* 0x000fc40000004100 */
[----:B------:R-:W-:Y:S01]  /*75b0*/  FMUL.FTZ R11, R24, R5 ;  /* 0x00000005180b7220 */ /* 0x000fe20000410000 */
[----:B------:R-:W-:Y:S01]  /*75c0*/  FFMA.FTZ R4, R13, R3, -R12 ;  /* 0x000000030d047223 */ /* 0x000fe2000001080c */
[--C-:B------:R-:W-:Y:S02]  /*75d0*/  HADD2.F32 R10, -RZ, R7.reuse.H0_H0 ;  /* 0x20000007ff0a7230 */ /* 0x100fe40000004100 */
[C---:B------:R-:W-:Y:S01]  /*75e0*/  FMUL.FTZ R13, R20.reuse, R5 ;  /* 0x00000005140d7220 */ /* 0x040fe20000410000 */
[----:B------:R-:W-:Y:S02]  /*75f0*/  HADD2.F32 R6, -RZ, R6.H1_H1 ;  /* 0x30000006ff067230 */ /* 0x000fe40000004100 */
[----:B------:R-:W-:Y:S01]  /*7600*/  FFMA.FTZ R3, R15, R3, R14 ;  /* 0x000000030f037223 */ /* 0x000fe2000001000e */
[----:B------:R-:W-:Y:S02]  /*7610*/  HADD2.F32 R7, -RZ, R7.H1_H1 ;  /* 0x30000007ff077230 */ /* 0x000fe40000004100 */
[----:B------:R-:W-:Y:S01]  /*7620*/  FFMA.FTZ R5, R20, R8, -R11 ;  /* 0x0000000814057223 */ /* 0x000fe2000001080b */
[----:B------:R-:W-:-:S02]  /*7630*/  HADD2.F32 R15, -RZ, R31.H1_H1 ;  /* 0x3000001fff0f7230 */ /* 0x000fc40000004100 */
[----:B------:R-:W-:Y:S01]  /*7640*/  FFMA.FTZ R8, R24, R8, R13 ;  /* 0x0000000818087223 */ /* 0x000fe2000001000d */
[----:B------:R-:W-:Y:S02]  /*7650*/  HADD2.F32 R20, -RZ, R33.H1_H1 ;  /* 0x30000021ff147230 */ /* 0x000fe40000004100 */
[-C--:B------:R-:W-:Y:S01]  /*7660*/  FMUL.FTZ R12, R21, R6.reuse ;  /* 0x00000006150c7220 */ /* 0x080fe20000410000 */
[-C--:B------:R-:W-:Y:S01]  /*7670*/  FMUL.FTZ R11, R26, R7.reuse ;  /* 0x000000071a0b7220 */ /* 0x080fe20000410000 */
[----:B------:R-:W-:Y:S01]  /*7680*/  FMUL.FTZ R14, R15, R6 ;  /* 0x000000060f0e7220 */ /* 0x000fe20000410000 */
[----:B------:R-:W-:Y:S01]  /*7690*/  F2FP.F16.F32.PACK_AB R4, R3, R4 ;  /* 0x000000040304723e */ /* 0x000fe200000000ff */
[C---:B------:R-:W-:Y:S01]  /*76a0*/  FMUL.FTZ R13, R20.reuse, R7 ;  /* 0x00000007140d7220 */ /* 0x040fe20000410000 */
[-C--:B------:R-:W-:Y:S01]  /*76b0*/  FFMA.FTZ R6, R15, R9.reuse, -R12 ;  /* 0x000000090f067223 */ /* 0x080fe2000001080c */
[-C--:B------:R-:W-:Y:S01]  /*76c0*/  FFMA.FTZ R7, R20, R10.reuse, -R11 ;  /* 0x0000000a14077223 */ /* 0x080fe2000001080b */
[----:B------:R-:W-:Y:S01]  /*76d0*/  FFMA.FTZ R9, R21, R9, R14 ;  /* 0x0000000915097223 */ /* 0x000fe2000001000e */
[----:B------:R-:W-:Y:S01]  /*76e0*/  FFMA.FTZ R10, R26, R10, R13 ;  /* 0x0000000a1a0a7223 */ /* 0x000fe2000001000d */
[----:B------:R-:W-:-:S03]  /*76f0*/  F2FP.F16.F32.PACK_AB R5, R8, R5 ;  /* 0x000000050805723e */ /* 0x000fc600000000ff */
[----:B------:R-:W-:Y:S02]  /*7700*/  F2FP.F16.F32.PACK_AB R6, R9, R6 ;  /* 0x000000060906723e */ /* 0x000fe400000000ff */
[----:B------:R-:W-:-:S05]  /*7710*/  F2FP.F16.F32.PACK_AB R7, R10, R7 ;  /* 0x000000070a07723e */ /* 0x000fca00000000ff */
[----:B------:R3:W-:Y:S01]  /*7720*/  STS.128 [R0+0x1000], R4 ;  /* 0x0010000400007388 */ /* 0x0007e20000000c00 */
[----:B------:R-:W-:Y:S05]  /*7730*/  BRA `(.L_x_3925) ;  /* 0x0000000c00b07947 */ /* 0x000fea0003800000 */
.L_x_3915:
[----:B------:R-:W-:-:S03]  /*7740*/  UMOV UR4, 0xffffffff ;  /* 0xffffffff00047882 */ /* 0x000fc60000000000 */
[----:B------:R-:W-:Y:S05]  /*7750*/  BRA.DIV UR4, `(.L_x_3928) ;  /* 0x0000010e044c7947 */ /* 0x000fea000b800000 */
[----:B------:R-:W0:Y:S04]  /*7760*/  SHFL.IDX PT, R3, R27, RZ, 0x1c1f ;  /* 0x001c1fff1b037589 */ /* 0x000e2800000e0000 */
[----:B------:R-:W1:Y:S04]  /*7770*/  SHFL.IDX PT, R0, R26, RZ, 0x1c1f ;  /* 0x001c1fff1a007589 */ /* 0x000e6800000e0000 */
[----:B------:R2:W3:Y:S04]  /*7780*/  SHFL.IDX PT, R5, R29, RZ, 0x1c1f ;  /* 0x001c1fff1d057589 */ /* 0x0004e800000e0000 */
[----:B------:R2:W4:Y:S01]  /*7790*/  SHFL.IDX PT, R14, R28, RZ, 0x1c1f ;  /* 0x001c1fff1c0e7589 */ /* 0x00052200000e0000 */
[----:B0-----:R-:W-:-:S02]  /*77a0*/  IMAD.MOV.U32 R13, RZ, RZ, R3 ;  /* 0x000000ffff0d7224 */ /* 0x001fc400078e0003 */
[----:B-12---:R-:W-:-:S07]  /*77b0*/  IMAD.MOV.U32 R12, RZ, RZ, R0 ;  /* 0x000000ffff0c7224 */ /* 0x006fce00078e0000 */
.L_x_4171:
[----:B------:R-:W-:Y:S01]  /*77c0*/  ULDC UR4, c[0x0][0x448] ;  /* 0x0001120000047ab9 */ /* 0x000fe20000000800 */
[----:B------:R-:W-:Y:S01]  /*77d0*/  LEA.HI R3, R208, R208, RZ, 0x1 ;  /* 0x000000d0d0037211 */ /* 0x000fe200078f08ff */
[----:B------:R-:W-:Y:S01]  /*77e0*/  IMAD R0, R24, UR4, RZ ;  /* 0x0000000418007c24 */ /* 0x000fe2000f8e02ff */
[----:B------:R-:W-:Y:S01]  /*77f0*/  BSSY B1, `(.L_x_3929) ;  /* 0x0000014000017945 */ /* 0x000fe20003800000 */
[----:B---3--:R-:W-:Y:S01]  /*7800*/  IMAD.MOV.U32 R15, RZ, RZ, R5 ;  /* 0x000000ffff0f7224 */ /* 0x008fe200078e0005 */
[----:B------:R-:W-:Y:S02]  /*7810*/  LOP3.LUT R3, R3, 0xfffffffe, RZ, 0xc0, !PT ;  /* 0xfffffffe03037812 */ /* 0x000fe400078ec0ff */
[----:B------:R-:W-:Y:S02]  /*7820*/  CS2R R4, SRZ ;  /* 0x0000000000047805 */ /* 0x000fe4000001ff00 */
[----:B------:R-:W-:Y:S01]  /*7830*/  ISETP.GE.AND P0, PT, R6, R0, PT ;  /* 0x000000000600720c */ /* 0x000fe20003f06270 */
[----:B------:R-:W-:Y:S01]  /*7840*/  IMAD R0, R25, -0x40, R0 ;  /* 0xffffffc019007824 */ /* 0x000fe200078e0200 */
[----:B------:R-:W-:-:S02]  /*7850*/  IADD3 R3, R208, -R3, RZ ;  /* 0x80000003d0037210 */ /* 0x000fc40007ffe0ff */
[----:B------:R-:W-:Y:S02]  /*7860*/  CS2R R6, SRZ ;  /* 0x0000000000067805 */ /* 0x000fe4000001ff00 */
[----:B------:R-:W-:Y:S02]  /*7870*/  CS2R R8, SRZ ;  /* 0x0000000000087805 */ /* 0x000fe4000001ff00 */
[----:B------:R-:W-:Y:S02]  /*7880*/  CS2R R10, SRZ ;  /* 0x00000000000a7805 */ /* 0x000fe4000001ff00 */
[----:B------:R-:W-:-:S03]  /*7890*/  SHF.L.U32 R3, R3, 0x1f, RZ ;  /* 0x0000001f03037819 */ /* 0x000fc600000006ff */
[----:B------:R-:W-:Y:S05]  /*78a0*/  @P0 BRA `(.L_x_3930) ;  /* 0x0000000000200947 */ /* 0x000fea0003800000 */
[----:B------:R-:W-:Y:S01]  /*78b0*/  ULDC UR4, c[0x0][0x3f4] ;  /* 0x0000fd0000047ab9 */ /* 0x000fe20000000800 */
[----:B------:R-:W-:Y:S02]  /*78c0*/  CS2R R4, SRZ ;  /* 0x0000000000047805 */ /* 0x000fe4000001ff00 */
[----:B------:R-:W-:-:S13]  /*78d0*/  ISETP.GE.AND P0, PT, R16, UR4, PT ;  /* 0x0000000410007c0c */ /* 0x000fda000bf06270 */
[----:B------:R-:W-:Y:S05]  /*78e0*/  @P0 BRA `(.L_x_3930) ;  /* 0x0000000000100947 */ /* 0x000fea0003800000 */
[----:B------:R-:W-:-:S04]  /*78f0*/  IMAD.WIDE R12, R16, 0x2, R12 ;  /* 0x00000002100c7825 */ /* 0x000fc800078e020c */
[----:B----4-:R-:W-:Y:S01]  /*7900*/  IMAD.WIDE R14, R16, 0x2, R14 ;  /* 0x00000002100e7825 */ /* 0x010fe200078e020e */
[----:B------:R0:W5:Y:S04]  /*7910*/  LD.E.128 R4, desc[UR40][R12.64] ;  /* 0x000000280c047980 */ /* 0x000168000c101d00 */
[----:B------:R0:W5:Y:S02]  /*7920*/  LD.E.128 R8, desc[UR40][R14.64] ;  /* 0x000000280e087980 */ /* 0x000164000c101d00 */
.L_x_3930:
[----:B------:R-:W-:Y:S05]  /*7930*/  BSYNC B1 ;  /* 0x0000000000017941 */ /* 0x000fea0003800000 */
.L_x_3929:
[----:B------:R-:W1:Y:S01]  /*7940*/  SYNCS.PHASECHK.TRANS64.TRYWAIT P1, [R2+URZ+0x28c00], R3 ;  /* 0x028c0003020075a7 */ /* 0x000e62000802017f */
[----:B-----5:R-:W-:Y:S01]  /*7950*/  IMAD.MOV.U32 R36, RZ, RZ, R4 ;  /* 0x000000ffff247224 */ /* 0x020fe200078e0004 */
[--C-:B------:R-:W-:Y:S01]  /*7960*/  SHF.R.U64 R40, R4, 0x10, R5.reuse ;  /* 0x0000001004287819 */ /* 0x100fe20000001205 */
[--C-:B0-----:R-:W-:Y:S01]  /*7970*/  IMAD.MOV.U32 R12, RZ, RZ, R5.reuse ;  /* 0x000000ffff0c7224 */ /* 0x101fe200078e0005 */
[----:B----4-:R-:W-:Y:S01]  /*7980*/  SHF.R.U32.HI R14, RZ, 0x10, R5 ;  /* 0x00000010ff0e7819 */ /* 0x010fe20000011605 */
[----:B------:R-:W-:Y:S01]  /*7990*/  IMAD.MOV.U32 R37, RZ, RZ, R6 ;  /* 0x000000ffff257224 */ /* 0x000fe200078e0006 */
[----:B------:R-:W-:Y:S01]  /*79a0*/  SHF.R.U64 R41, R6, 0x10, R7 ;  /* 0x0000001006297819 */ /* 0x000fe20000001207 */
[----:B------:R-:W-:Y:S01]  /*79b0*/  IMAD.MOV.U32 R4, RZ, RZ, R8 ;  /* 0x000000ffff047224 */ /* 0x000fe200078e0008 */
[----:B------:R-:W-:Y:S01]  /*79c0*/  SHF.R.U64 R42, R8, 0x10, R9 ;  /* 0x00000010082a7819 */ /* 0x000fe20000001209 */
[----:B------:R-:W-:Y:S01]  /*79d0*/  IMAD.MOV.U32 R38, RZ, RZ, R7 ;  /* 0x000000ffff267224 */ /* 0x000fe200078e0007 */
[----:B------:R-:W-:Y:S01]  /*79e0*/  VIMNMX R0, R0, 0x40, PT ;  /* 0x0000004000007848 */ /* 0x000fe20003fe0100 */
[--C-:B------:R-:W-:Y:S01]  /*79f0*/  IMAD.MOV.U32 R5, RZ, RZ, R9.reuse ;  /* 0x000000ffff057224 */ /* 0x100fe200078e0009 */
[----:B------:R-:W-:Y:S01]  /*7a00*/  SHF.R.U32.HI R8, RZ, 0x10, R9 ;  /* 0x00000010ff087819 */ /* 0x000fe20000011609 */
[----:B------:R-:W-:Y:S01]  /*7a10*/  IMAD.MOV.U32 R39, RZ, RZ, R10 ;  /* 0x000000ffff277224 */ /* 0x000fe200078e000a */
[----:B------:R-:W-:Y:S01]  /*7a20*/  SHF.R.U32.HI R7, RZ, 0x10, R7 ;  /* 0x00000010ff077819 */ /* 0x000fe20000011607 */
[--C-:B------:R-:W-:Y:S01]  /*7a30*/  IMAD.MOV.U32 R6, RZ, RZ, R11.reuse ;  /* 0x000000ffff067224 */ /* 0x100fe200078e000b */
[----:B------:R-:W0:Y:S01]  /*7a40*/  LDC R13, c[0x0][0x3f4] ;  /* 0x0000fd00ff0d7b82 */ /* 0x000e220000000800 */
[--C-:B------:R-:W-:Y:S01]  /*7a50*/  SHF.R.U64 R43, R10, 0x10, R11.reuse ;  /* 0x000000100a2b7819 */ /* 0x100fe2000000120b */
[----:B------:R-:W-:Y:S01]  /*7a60*/  BSSY B1, `(.L_x_3931) ;  /* 0x000000f000017945 */ /* 0x000fe20003800000 */
        /* <DEDUP_REMOVED lines=9> */
[----:B0-----:R-:W-:-:S04]  /*7b00*/  ISETP.GE.AND P0, PT, R16, R13, PT ;  /* 0x0000000d1000720c */ /* 0x001fc80003f06270 */
[-C--:B------:R-:W-:Y:S02]  /*7b10*/  ISETP.GE.OR P2, PT, R23, R0.reuse, P0 ;  /* 0x000000001700720c */ /* 0x080fe40000746670 */
[----:B------:R-:W-:Y:S01]  /*7b20*/  ISETP.GE.OR P0, PT, R226, R0, P0 ;  /* 0x00000000e200720c */ /* 0x000fe20000706670 */
[----:B------:R-:W-:Y:S01]  /*7b30*/  IMAD.IADD R0, R16, 0x1, R13 ;  /* 0x0000000110007824 */ /* 0x000fe200078e020d */
[----:B-1----:R-:W-:Y:S11]  /*7b40*/  @!P1 BRA `(.L_x_3932) ;  /* 0x0000010800c89947 */ /* 0x002ff60003800000 */
.L_x_4172:
[----:B------:R-:W-:Y:S05]  /*7b50*/  BSYNC B1 ;  /* 0x0000000000017941 */ /* 0x000fea0003800000 */
.L_x_3931:
[----:B------:R-:W-:Y:S01]  /*7b60*/  BSSY B1, `(.L_x_3933) ;  /* 0x0000059000017945 */ /* 0x000fe20003800000 */
[----:B------:R-:W-:-:S03]  /*7b70*/  LOP3.LUT R0, R0, 0x38, RZ, 0xc0, !PT ;  /* 0x0000003800007812 */ /* 0x000fc600078ec0ff */
[----:B------:R-:W-:Y:S05]  /*7b80*/  @P2 BRA `(.L_x_3934) ;  /* 0x0000000400582947 */ /* 0x000fea0003800000 */
[----:B0-----:R-:W-:Y:S02]  /*7b90*/  IMAD.SHL.U32 R3, R188, 0x40, RZ ;  /* 0x00000040bc037824 */ /* 0x001fe400078e00ff */
[----:B------:R-:W-:Y:S02]  /*7ba0*/  HADD2.F32 R26, -RZ, R36.H0_H0 ;  /* 0x20000024ff1a7230 */ /* 0x000fe40000004100 */
[----:B------:R-:W-:Y:S01]  /*7bb0*/  HADD2.F32 R28, -RZ, R37.H1_H1 ;  /* 0x30000025ff1c7230 */ /* 0x000fe20000004100 */
[----:B------:R-:W-:Y:S01]  /*7bc0*/  LOP3.LUT R5, R3, 0x1c0, RZ, 0xc0, !PT ;  /* 0x000001c003057812 */ /* 0x000fe200078ec0ff */
[----:B------:R-:W-:Y:S02]  /*7bd0*/  HADD2.F32 R25, -RZ, R42.H0_H0 ;  /* 0x2000002aff197230 */ /* 0x000fe40000004100 */
[----:B------:R-:W-:Y:S01]  /*7be0*/  HADD2.F32 R27, -RZ, R38.H1_H1 ;  /* 0x30000026ff1b7230 */ /* 0x000fe20000004100 */
[----:B------:R-:W-:Y:S02]  /*7bf0*/  LOP3.LUT R3, R5, 0x38, R16, 0xf8, !PT ;  /* 0x0000003805037812 */ /* 0x000fe400078ef810 */
[----:B------:R-:W-:-:S04]  /*7c00*/  SHF.R.U32.HI R4, RZ, 0x3, R5 ;  /* 0x00000003ff047819 */ /* 0x000fc80000011605 */
[----:B------:R-:W-:-:S05]  /*7c10*/  LOP3.LUT R3, R3, R4, RZ, 0x3c, !PT ;  /* 0x0000000403037212 */ /* 0x000fca00078e3cff */
[----:B------:R-:W-:-:S04]  /*7c20*/  IMAD R3, R192, 0x200, R3 ;  /* 0x00000200c0037824 */ /* 0x000fc800078e0203 */
[----:B------:R-:W-:Y:S01]  /*7c30*/  IMAD R33, R3, 0x2, R2 ;  /* 0x0000000203217824 */ /* 0x000fe200078e0202 */
[----:B------:R-:W-:-:S04]  /*7c40*/  LOP3.LUT R3, R4, R0, R5, 0x1e, !PT ;  /* 0x0000000004037212 */ /* 0x000fc800078e1e05 */
[----:B------:R-:W0:Y:S01]  /*7c50*/  LDS.128 R4, [R33+0x20400] ;  /* 0x0204000021047984 */ /* 0x000e220000000c00 */
[----:B------:R-:W-:-:S04]  /*7c60*/  IMAD R3, R192, 0x200, R3 ;  /* 0x00000200c0037824 */ /* 0x000fc800078e0203 */
        /* <DEDUP_REMOVED lines=48> */
[----:B------:R-:W-:Y:S02]  /*7f70*/  HADD2.F32 R3, -RZ, R38.H0_H0 ;  /* 0x20000026ff037230 */ /* 0x000fe40000004100 */
        /* <DEDUP_REMOVED lines=23> */
.L_x_3934:
[----:B------:R-:W-:Y:S05]  /*80f0*/  BSYNC B1 ;  /* 0x0000000000017941 */ /* 0x000fea0003800000 */
.L_x_3933:
[----:B------:R-:W-:Y:S05]  /*8100*/  @P0 BRA `(.L_x_3925) ;  /* 0x00000004003c0947 */ /* 0x000fea0003800000 */
[----:B------:R-:W-:Y:S01]  /*8110*/  LOP3.LUT R0, R235, R0, R220, 0x1e, !PT ;  /* 0x00000000eb007212 */ /* 0x000fe200078e1edc */
[----:B-1----:R-:W1:Y:S01]  /*8120*/  LDS.128 R4, [R219+0x20400] ;  /* 0x02040000db047984 */ /* 0x002e620000000c00 */
[----:B------:R-:W-:Y:S02]  /*8130*/  HADD2.F32 R28, -RZ, R37.H1_H1 ;  /* 0x30000025ff1c7230 */ /* 0x000fe40000004100 */
[----:B------:R-:W-:Y:S02]  /*8140*/  HADD2.F32 R26, -RZ, R36.H0_H0 ;  /* 0x20000024ff1a7230 */ /* 0x000fe40000004100 */
[----:B0-----:R-:W-:Y:S02]  /*8150*/  IMAD.IADD R3, R221, 0x1, R0 ;  /* 0x00000001dd037824 */ /* 0x001fe400078e0200 */
[----:B------:R-:W-:Y:S02]  /*8160*/  HADD2.F32 R30, -RZ, R42.H0_H0 ;  /* 0x2000002aff1e7230 */ /* 0x000fe40000004100 */
[----:B------:R-:W-:-:S02]  /*8170*/  IMAD R3, R3, 0x2, R2 ;  /* 0x0000000203037824 */ /* 0x000fc400078e0202 */
[----:B------:R-:W-:Y:S02]  /*8180*/  HADD2.F32 R32, -RZ, R38.H1_H1 ;  /* 0x30000026ff207230 */ /* 0x000fe40000004100 */
[----:B------:R-:W-:Y:S01]  /*8190*/  HADD2.F32 R35, -RZ, R42.H1_H1 ;  /* 0x3000002aff237230 */ /* 0x000fe20000004100 */
[----:B------:R-:W0:Y:S01]  /*81a0*/  LDS.128 R8, [R3+0x20400] ;  /* 0x0204000003087984 */ /* 0x000e220000000c00 */
[----:B------:R-:W-:Y:S02]  /*81b0*/  HADD2.F32 R33, -RZ, R37.H0_H0 ;  /* 0x20000025ff217230 */ /* 0x000fe40000004100 */
[----:B------:R-:W-:Y:S02]  /*81c0*/  HADD2.F32 R37, -RZ, R39.H0_H0 ;  /* 0x20000027ff257230 */ /* 0x000fe40000004100 */
[--C-:B-1----:R-:W-:Y:S02]  /*81d0*/  HADD2.F32 R0, -RZ, R4.reuse.H0_H0 ;  /* 0x20000004ff007230 */ /* 0x102fe40000004100 */
[----:B------:R-:W-:-:S02]  /*81e0*/  HADD2.F32 R4, -RZ, R4.H1_H1 ;  /* 0x30000004ff047230 */ /* 0x000fc40000004100 */
[--C-:B------:R-:W-:Y:S02]  /*81f0*/  HADD2.F32 R12, -RZ, R5.reuse.H0_H0 ;  /* 0x20000005ff0c7230 */ /* 0x100fe40000004100 */
[----:B------:R-:W-:Y:S02]  /*8200*/  HADD2.F32 R5, -RZ, R5.H1_H1 ;  /* 0x30000005ff057230 */ /* 0x000fe40000004100 */
[--C-:B------:R-:W-:Y:S02]  /*8210*/  HADD2.F32 R13, -RZ, R6.reuse.H0_H0 ;  /* 0x20000006ff0d7230 */ /* 0x100fe40000004100 */
[----:B------:R-:W-:Y:S02]  /*8220*/  HADD2.F32 R6, -RZ, R6.H1_H1 ;  /* 0x30000006ff067230 */ /* 0x000fe40000004100 */
[----:B------:R-:W-:Y:S02]  /*8230*/  HADD2.F32 R14, -RZ, R7.H0_H0 ;  /* 0x20000007ff0e7230 */ /* 0x000fe40000004100 */
[----:B0-----:R-:W-:-:S02]  /*8240*/  HADD2.F32 R15, -RZ, R8.H0_H0 ;  /* 0x20000008ff0f7230 */ /* 0x001fc40000004100 */
[----:B------:R-:W-:Y:S02]  /*8250*/  HADD2.F32 R8, -RZ, R8.H1_H1 ;  /* 0x30000008ff087230 */ /* 0x000fe40000004100 */
[--C-:B------:R-:W-:Y:S02]  /*8260*/  HADD2.F32 R20, -RZ, R9.reuse.H0_H0 ;  /* 0x20000009ff147230 */ /* 0x100fe40000004100 */
[-C--:B------:R-:W-:Y:S01]  /*8270*/  FMUL.FTZ R25, R28, R15.reuse ;  /* 0x0000000f1c197220 */ /* 0x080fe20000410000 */
[----:B------:R-:W-:Y:S01]  /*8280*/  FMUL.FTZ R15, R26, R15 ;  /* 0x0000000f1a0f7220 */ /* 0x000fe20000410000 */
[----:B------:R-:W-:Y:S01]  /*8290*/  FMUL.FTZ R27, R30, R8 ;  /* 0x000000081e1b7220 */ /* 0x000fe20000410000 */
[----:B------:R-:W-:Y:S02]  /*82a0*/  HADD2.F32 R9, -RZ, R9.H1_H1 ;  /* 0x30000009ff097230 */ /* 0x000fe40000004100 */
[----:B------:R-:W-:Y:S01]  /*82b0*/  FFMA.FTZ R25, R26, R0, -R25 ;  /* 0x000000001a197223 */ /* 0x000fe20000010819 */
[----:B------:R-:W-:-:S02]  /*82c0*/  HADD2.F32 R26, -RZ, R40.H0_H0 ;  /* 0x20000028ff1a7230 */ /* 0x000fc40000004100 */
[----:B------:R-:W-:Y:S01]  /*82d0*/  FFMA.FTZ R15, R28, R0, R15 ;  /* 0x000000001c0f7223 */ /* 0x000fe2000001000f */
[----:B------:R-:W-:Y:S02]  /*82e0*/  HADD2.F32 R28, -RZ, R36.H1_H1 ;  /* 0x30000024ff1c7230 */ /* 0x000fe40000004100 */
[----:B------:R-:W-:Y:S02]  /*82f0*/  HADD2.F32 R21, -RZ, R10.H0_H0 ;  /* 0x2000000aff157230 */ /* 0x000fe40000004100 */
[C---:B------:R-:W-:Y:S01]  /*8300*/  FMUL.FTZ R29, R26.reuse, R8 ;  /* 0x000000081a1d7220 */ /* 0x040fe20000410000 */
[----:B------:R-:W-:Y:S01]  /*8310*/  FFMA.FTZ R0, R26, R4, -R27 ;  /* 0x000000041a007223 */ /* 0x000fe2000001081b */
[-C--:B------:R-:W-:Y:S01]  /*8320*/  FMUL.FTZ R27, R32, R20.reuse ;  /* 0x00000014201b7220 */ /* 0x080fe20000410000 */
[----:B------:R-:W-:Y:S01]  /*8330*/  FMUL.FTZ R31, R28, R20 ;  /* 0x000000141c1f7220 */ /* 0x000fe20000410000 */
[----:B------:R-:W-:Y:S01]  /*8340*/  FFMA.FTZ R8, R30, R4, R29 ;  /* 0x000000041e087223 */ /* 0x000fe2000001001d */
[----:B------:R-:W-:-:S02]  /*8350*/  HADD2.F32 R29, -RZ, R40.H1_H1 ;  /* 0x30000028ff1d7230 */ /* 0x000fc40000004100 */
[-C--:B------:R-:W-:Y:S01]  /*8360*/  FMUL.FTZ R4, R35, R9.reuse ;  /* 0x0000000923047220 */ /* 0x080fe20000410000 */
[----:B------:R-:W-:Y:S02]  /*8370*/  HADD2.F32 R10, -RZ, R10.H1_H1 ;  /* 0x3000000aff0a7230 */ /* 0x000fe40000004100 */
[-C--:B------:R-:W-:Y:S01]  /*8380*/  FFMA.FTZ R27, R28, R12.reuse, -R27 ;  /* 0x0000000c1c1b7223 */ /* 0x080fe2000001081b */
[----:B------:R-:W-:Y:S02]  /*8390*/  HADD2.F32 R30, -RZ, R43.H0_H0 ;  /* 0x2000002bff1e7230 */ /* 0x000fe40000004100 */
[C---:B------:R-:W-:Y:S01]  /*83a0*/  FMUL.FTZ R20, R29.reuse, R9 ;  /* 0x000000091d147220 */ /* 0x040fe20000410000 */
[----:B------:R-:W-:Y:S01]  /*83b0*/  FFMA.FTZ R31, R32, R12, R31 ;  /* 0x0000000c201f7223 */ /* 0x000fe2000001001f */
[----:B------:R-:W-:Y:S01]  /*83c0*/  FFMA.FTZ R12, R29, R5, -R4 ;  /* 0x000000051d0c7223 */ /* 0x000fe20000010804 */
[----:B------:R-:W-:Y:S02]  /*83d0*/  HADD2.F32 R28, -RZ, R41.H0_H0 ;  /* 0x20000029ff1c7230 */ /* 0x000fe40000004100 */
[----:B------:R-:W-:Y:S01]  /*83e0*/  FMUL.FTZ R4, R37, R21 ;  /* 0x0000001525047220 */ /* 0x000fe20000410000 */
[----:B------:R-:W-:Y:S01]  /*83f0*/  FFMA.FTZ R20, R35, R5, R20 ;  /* 0x0000000523147223 */ /* 0x000fe20000010014 */
[----:B------:R-:W-:Y:S01]  /*8400*/  FMUL.FTZ R5, R30, R10 ;  /* 0x0000000a1e057220 */ /* 0x000fe20000410000 */
[----:B------:R-:W-:Y:S01]  /*8410*/  FMUL.FTZ R26, R33, R21 ;  /* 0x00000015211a7220 */ /* 0x000fe20000410000 */
[----:B------:R-:W-:-:S02]  /*8420*/  HADD2.F32 R24, -RZ, R11.H0_H0 ;  /* 0x2000000bff187230 */ /* 0x000fc40000004100 */
[-C--:B------:R-:W-:Y:S01]  /*8430*/  FFMA.FTZ R21, R33, R13.reuse, -R4 ;  /* 0x0000000d21157223 */ /* 0x080fe20000010804 */
[C---:B------:R-:W-:Y:S01]  /*8440*/  FMUL.FTZ R9, R28.reuse, R10 ;  /* 0x0000000a1c097220 */ /* 0x040fe20000410000 */
[----:B------:R-:W-:Y:S02]  /*8450*/  HADD2.F32 R11, -RZ, R11.H1_H1 ;  /* 0x3000000bff0b7230 */ /* 0x000fe40000004100 */
[-C--:B------:R-:W-:Y:S01]  /*8460*/  FFMA.FTZ R10, R28, R6.reuse, -R5 ;  /* 0x000000061c0a7223 */ /* 0x080fe20000010805 */
[----:B------:R-:W-:Y:S02]  /*8470*/  HADD2.F32 R32, -RZ, R39.H1_H1 ;  /* 0x30000027ff207230 */ /* 0x000fe40000004100 */
[----:B------:R-:W-:Y:S01]  /*8480*/  FFMA.FTZ R26, R37, R13, R26 ;  /* 0x0000000d251a7223 */ /* 0x000fe2000001001a */
[----:B------:R-:W-:Y:S02]  /*8490*/  HADD2.F32 R33, -RZ, R43.H1_H1 ;  /* 0x3000002bff217230 */ /* 0x000fe40000004100 */
[----:B------:R-:W-:Y:S01]  /*84a0*/  FFMA.FTZ R13, R30, R6, R9 ;  /* 0x000000061e0d7223 */ /* 0x000fe20000010009 */
[----:B------:R-:W-:-:S02]  /*84b0*/  HADD2.F32 R28, -RZ, R38.H0_H0 ;  /* 0x20000026ff1c7230 */ /* 0x000fc40000004100 */
[-C--:B------:R-:W-:Y:S01]  /*84c0*/  FMUL.FTZ R5, R32, R24.reuse ;  /* 0x0000001820057220 */ /* 0x080fe20000410000 */
[----:B------:R-:W-:Y:S02]  /*84d0*/  HADD2.F32 R29, -RZ, R41.H1_H1 ;  /* 0x30000029ff1d7230 */ /* 0x000fe40000004100 */
[----:B------:R-:W-:Y:S01]  /*84e0*/  FMUL.FTZ R4, R33, R11 ;  /* 0x0000000b21047220 */ /* 0x000fe20000410000 */
[----:B------:R-:W-:Y:S02]  /*84f0*/  HADD2.F32 R7, -RZ, R7.H1_H1 ;  /* 0x30000007ff077230 */ /* 0x000fe40000004100 */
[----:B------:R-:W-:Y:S01]  /*8500*/  FMUL.FTZ R9, R28, R24 ;  /* 0x000000181c097220 */ /* 0x000fe20000410000 */
[----:B------:R-:W-:Y:S01]  /*8510*/  F2FP.F16.F32.PACK_AB R8, R8, R15 ;  /* 0x0000000f0808723e */ /* 0x000fe200000000ff */
[C---:B------:R-:W-:Y:S01]  /*8520*/  FMUL.FTZ R6, R29.reuse, R11 ;  /* 0x0000000b1d067220 */ /* 0x040fe20000410000 */
        /* <DEDUP_REMOVED lines=13> */
.L_x_3925:
[----:B------:R-:W-:Y:S05]  /*8600*/  BSYNC B0 ;  /* 0x0000000000007941 */ /* 0x000fea0003800000 */
.L_x_3914:
        /* <DEDUP_REMOVED lines=8> */
.L_x_3911:
[----:B------:R-:W-:-:S13]  /*8690*/  ISETP.NE.AND P0, PT, R184, 0x3, PT ;  /* 0x00000003b800780c */ /* 0x000fda0003f05270 */
[----:B------:R-:W-:Y:S05]  /*86a0*/  @!P0 BRA `(.L_x_3935) ;  /* 0x0000000000048947 */ /* 0x000fea0003800000 */
[----:B------:R-:W-:Y:S01]  /*86b0*/  BPT.TRAP 0x1 ;  /* 0x000000040000795c */ /* 0x000fe20000300000 */
.L_x_3935:
[----:B0-----:R-:W-:Y:S01]  /*86c0*/  IMAD R15, R18, 0x8, R2 ;  /* 0x00000008120f7824 */ /* 0x001fe200078e0202 */
[----:B------:R-:W-:-:S04]  /*86d0*/  SHF.L.U32 R58, R22, 0x1f, RZ ;  /* 0x0000001f163a7819 */ /* 0x000fc800000006ff */
[----:B------:R0:W0:Y:S01]  /*86e0*/  SYNCS.PHASECHK.TRANS64.TRYWAIT P1, [R15+URZ+0x28c30], R58 ;  /* 0x028c303a0f0075a7 */ /* 0x000022000802017f */
[----:B------:R-:W-:Y:S05]  /*86f0*/  @!P0 BRA `(.L_x_3936) ;  /* 0x0000000000048947 */ /* 0x000fea0003800000 */
[----:B------:R-:W-:Y:S01]  /*8700*/  BPT.TRAP 0x1 ;  /* 0x000000040000795c */ /* 0x000fe20000300000 */
.L_x_3936:
[C---:B--23--:R-:W-:Y:S02]  /*8710*/  VIADD R0, R2.reuse, 0x22400 ;  /* 0x0002240002007836 */ /* 0x04cfe40000000000 */
[----:B-1--4-:R-:W-:-:S03]  /*8720*/  VIADD R3, R2, 0x20400 ;  /* 0x0002040002037836 */ /* 0x012fc60000000000 */
[----:B------:R-:W-:Y:S02]  /*8730*/  SHF.R.U32.HI R0, RZ, 0x4, R0 ;  /* 0x00000004ff007819 */ /* 0x000fe40000011600 */
[----:B------:R-:W-:Y:S02]  /*8740*/  SHF.R.U32.HI R3, RZ, 0x4, R3 ;  /* 0x00000004ff037819 */ /* 0x000fe40000011603 */
[----:B------:R-:W-:Y:S02]  /*8750*/  LOP3.LUT R0, R0, 0x3fff, RZ, 0xc0, !PT ;  /* 0x00003fff00007812 */ /* 0x000fe400078ec0ff */
[----:B------:R-:W-:Y:S02]  /*8760*/  LOP3.LUT R3, R3, 0x3fff, RZ, 0xc0, !PT ;  /* 0x00003fff03037812 */ /* 0x000fe400078ec0ff */
[----:B------:R-:W-:Y:S01]  /*8770*/  LOP3.LUT R0, R0, 0x10000, RZ, 0xfc, !PT ;  /* 0x0001000000007812 */ /* 0x000fe200078efcff */
[----:B0-----:R-:W-:Y:S06]  /*8780*/  @P1 BRA `(.L_x_3937) ;  /* 0x0000000000081947 */ /* 0x001fec0003800000 */
[----:B------:R-:W0:Y:S02]  /*8790*/  SYNCS.PHASECHK.TRANS64.TRYWAIT P1, [R15+URZ+0x28c30], R58 ;  /* 0x028c303a0f0075a7 */ /* 0x000e24000802017f */
[----:B0-----:R-:W-:Y:S05]  /*87a0*/  @!P1 BRA `(.L_x_3938) ;  /* 0x000000fc00c49947 */ /* 0x001fea0003800000 */
.L_x_3937:
[----:B------:R-:W-:Y:S01]  /*87b0*/  IMAD R10, R18, 0x200, R0 ;  /* 0x00000200120a7824 */ /* 0x000fe200078e0200 */
[----:B------:R-:W-:Y:S01]  /*87c0*/  LOP3.LUT R4, R3, 0x10000, RZ, 0xfc, !PT ;  /* 0x0001000003047812 */ /* 0x000fe200078efcff */
[----:B------:R-:W-:Y:S01]  /*87d0*/  IMAD.MOV.U32 R5, RZ, RZ, 0x40000040 ;  /* 0x40000040ff057424 */ /* 0x000fe200078e00ff */
[----:B------:R-:W-:Y:S01]  /*87e0*/  MOV R11, 0x40000040 ;  /* 0x40000040000b7802 */ /* 0x000fe20000000f00 */
[----:B------:R-:W-:Y:S05]  /*87f0*/  WARPSYNC.ALL ;  /* 0x0000000000007948 */ /* 0x000fea0003800000 */
[C---:B------:R-:W-:Y:S01]  /*8800*/  R2UR UR4, R4.reuse ;  /* 0x00000000040472ca */ /* 0x040fe200000e0000 */
[----:B-----5:R-:W-:Y:S01]  /*8810*/  WARPGROUP.ARRIVE ;  /* 0x00000000000079c5 */ /* 0x020fe20000000000 */
[----:B------:R-:W-:Y:S01]  /*8820*/  R2UR UR5, R5 ;  /* 0x00000000050572ca */ /* 0x000fe200000e0000 */
[----:B------:R-:W-:Y:S01]  /*8830*/  VIADD R8, R4, 0x2 ;  /* 0x0000000204087836 */ /* 0x000fe20000000000 */
[C---:B------:R-:W-:Y:S01]  /*8840*/  R2UR UR6, R10.reuse ;  /* 0x000000000a0672ca */ /* 0x040fe200000e0000 */
[----:B------:R-:W-:Y:S01]  /*8850*/  VIADD R6, R10, 0x2 ;  /* 0x000000020a067836 */ /* 0x000fe20000000000 */
[----:B------:R-:W-:Y:S01]  /*8860*/  R2UR UR7, R11 ;  /* 0x000000000b0772ca */ /* 0x000fe200000e0000 */
[----:B------:R-:W-:Y:S01]  /*8870*/  IMAD.MOV.U32 R9, RZ, RZ, 0x40000040 ;  /* 0x40000040ff097424 */ /* 0x000fe200078e00ff */
[----:B------:R-:W1:Y:S01]  /*8880*/  S2R R57, SR_TID.X ;  /* 0x0000000000397919 */ /* 0x000e620000002100 */
[----:B------:R-:W-:-:S02]  /*8890*/  IMAD.MOV.U32 R7, RZ, RZ, 0x40000040 ;  /* 0x40000040ff077424 */ /* 0x000fc400078e00ff */
[C---:B------:R-:W-:Y:S02]  /*88a0*/  VIADD R12, R10.reuse, 0x4 ;  /* 0x000000040a0c7836 */ /* 0x040fe40000000000 */
[----:B------:R-:W-:Y:S02]  /*88b0*/  IMAD.MOV.U32 R13, RZ, RZ, 0x40000040 ;  /* 0x40000040ff0d7424 */ /* 0x000fe400078e00ff */
[----:B------:R-:W-:Y:S02]  /*88c0*/  VIADD R10, R10, 0x6 ;  /* 0x000000060a0a7836 */ /* 0x000fe40000000000 */
[----:B------:R-:W-:Y:S02]  /*88d0*/  IMAD.MOV.U32 R5, RZ, RZ, 0x40000040 ;  /* 0x40000040ff057424 */ /* 0x000fe400078e00ff */
[----:B------:R-:W-:Y:S01]  /*88e0*/  HGMMA.64x64x16.F32 R24, gdesc[UR4], RZ, !UPT, gsb0 ;  /* 0x00e00000041879f0 */ /* 0x000fe2000c0008ff */
[----:B------:R-:W-:Y:S01]  /*88f0*/  R2UR UR4, R8 ;  /* 0x00000000080472ca */ /* 0x000fe200000e0000 */
[----:B------:R-:W-:Y:S01]  /*8900*/  IMAD.MOV.U32 R11, RZ, RZ, 0x40000040 ;  /* 0x40000040ff0b7424 */ /* 0x000fe200078e00ff */
[----:B------:R-:W-:-:S02]  /*8910*/  R2UR UR5, R9 ;  /* 0x00000000090572ca */ /* 0x000fc400000e0000 */
[----:B------:R-:W-:Y:S01]  /*8920*/  R2UR UR6, R6 ;  /* 0x00000000060672ca */ /* 0x000fe200000e0000 */
[C---:B------:R-:W-:Y:S01]  /*8930*/  VIADD R6, R4.reuse, 0x4 ;  /* 0x0000000404067836 */ /* 0x040fe20000000000 */
[----:B------:R-:W-:Y:S01]  /*8940*/  R2UR UR7, R7 ;  /* 0x00000000070772ca */ /* 0x000fe200000e0000 */
[----:B------:R-:W-:Y:S02]  /*8950*/  IMAD.MOV.U32 R7, RZ, RZ, 0x40000040 ;  /* 0x40000040ff077424 */ /* 0x000fe400078e00ff */
[----:B------:R-:W-:Y:S01]  /*8960*/  VIADD R4, R4, 0x6 ;  /* 0x0000000604047836 */ /* 0x000fe20000000000 */
[----:B-1----:R-:W-:Y:S01]  /*8970*/  LOP3.LUT R57, R57, 0x7f, RZ, 0xc0, !PT ;  /* 0x0000007f39397812 */ /* 0x002fe200078ec0ff */
[----:B------:R-:W-:Y:S02]  /*8980*/  WARPGROUP.DEPBAR.LE gsb0, 0x0 ;  /* 0x00008000000079c5 */ /* 0x000fe40000010000 */
[----:B------:R-:W-:-:S06]  /*8990*/  WARPGROUP.ARRIVE ;  /* 0x00000000000079c5 */ /* 0x000fcc0000000000 */
[----:B------:R-:W-:Y:S01]  /*89a0*/  HGMMA.64x64x16.F32 R24, gdesc[UR4], R24, gsb0 ;  /* 0x00e00000041879f0 */ /* 0x000fe20008000818 */
[----:B------:R-:W-:Y:S02]  /*89b0*/  R2UR UR4, R6 ;  /* 0x00000000060472ca */ /* 0x000fe400000e0000 */
[----:B------:R-:W-:Y:S02]  /*89c0*/  R2UR UR5, R7 ;  /* 0x00000000070572ca */ /* 0x000fe400000e0000 */
[----:B------:R-:W-:Y:S02]  /*89d0*/  R2UR UR6, R12 ;  /* 0x000000000c0672ca */ /* 0x000fe400000e0000 */
[----:B------:R-:W-:Y:S01]  /*89e0*/  R2UR UR7, R13 ;  /* 0x000000000d0772ca */ /* 0x000fe200000e0000 */
[----:B------:R-:W-:Y:S02]  /*89f0*/  WARPGROUP.DEPBAR.LE gsb0, 0x0 ;  /* 0x00008000000079c5 */ /* 0x000fe40000010000 */
[----:B------:R-:W-:-:S10]  /*8a00*/  WARPGROUP.ARRIVE ;  /* 0x00000000000079c5 */ /* 0x000fd40000000000 */
[----:B------:R-:W-:Y:S01]  /*8a10*/  HGMMA.64x64x16.F32 R24, gdesc[UR4], R24, gsb0 ;  /* 0x00e00000041879f0 */ /* 0x000fe20008000818 */
[----:B------:R-:W-:Y:S02]  /*8a20*/  R2UR UR4, R4 ;  /* 0x00000000040472ca */ /* 0x000fe400000e0000 */
[----:B------:R-:W-:Y:S02]  /*8a30*/  R2UR UR5, R5 ;  /* 0x00000000050572ca */ /* 0x000fe400000e0000 */
[----:B------:R-:W-:Y:S01]  /*8a40*/  R2UR UR6, R10 ;  /* 0x000000000a0672ca */ /* 0x000fe200000e0000 */
[----:B------:R-:W-:Y:S01]  /*8a50*/  IMAD R10, R181, -0x40, R168 ;  /* 0xffffffc0b50a7824 */ /* 0x000fe200078e02a8 */
[----:B------:R-:W-:-:S04]  /*8a60*/  R2UR UR7, R11 ;  /* 0x000000000b0772ca */ /* 0x000fc800000e0000 */
[----:B------:R-:W-:-:S04]  /*8a70*/  IADD3 R10, -R193, 0x40, R10 ;  /* 0x00000040c10a7810 */ /* 0x000fc80007ffe10a */
[C---:B------:R-:W-:Y:S02]  /*8a80*/  ISETP.GT.AND P1, PT, R10.reuse, RZ, PT ;  /* 0x000000ff0a00720c */ /* 0x040fe40003f24270 */
[C---:B------:R-:W-:Y:S02]  /*8a90*/  ISETP.GT.AND P2, PT, R10.reuse, 0x1, PT ;  /* 0x000000010a00780c */ /* 0x040fe40003f44270 */
[C---:B------:R-:W-:Y:S02]  /*8aa0*/  ISETP.GT.AND P3, PT, R10.reuse, 0x8, PT ;  /* 0x000000080a00780c */ /* 0x040fe40003f64270 */
[C---:B------:R-:W-:Y:S02]  /*8ab0*/  ISETP.GT.AND P4, PT, R10.reuse, 0x9, PT ;  /* 0x000000090a00780c */ /* 0x040fe40003f84270 */
[C---:B------:R-:W-:Y:S02]  /*8ac0*/  ISETP.GT.AND P5, PT, R10.reuse, 0x10, PT ;  /* 0x000000100a00780c */ /* 0x040fe40003fa4270 */
[----:B------:R-:W-:Y:S01]  /*8ad0*/  ISETP.GT.AND P6, PT, R10, 0x11, PT ;  /* 0x000000110a00780c */ /* 0x000fe20003fc4270 */
[----:B------:R-:W-:-:S02]  /*8ae0*/  WARPGROUP.DEPBAR.LE gsb0, 0x0 ;  /* 0x00008000000079c5 */ /* 0x000fc40000010000 */
[----:B------:R-:W-:-:S06]  /*8af0*/  WARPGROUP.ARRIVE ;  /* 0x00000000000079c5 */ /* 0x000fcc0000000000 */
[----:B------:R-:W-:Y:S01]  /*8b00*/  HGMMA.64x64x16.F32 R24, gdesc[UR4], R24, gsb0 ;  /* 0x00e00000041879f0 */ /* 0x000fe20008000818 */
[----:B------:R-:W-:Y:S01]  /*8b10*/  ULDC UR4, c[0x0][0x9d8] ;  /* 0x0002760000047ab9 */ /* 0x000fe20000000800 */
[----:B------:R-:W-:Y:S02]  /*8b20*/  ULDC UR5, c[0x0][0x988] ;  /* 0x0002620000057ab9 */ /* 0x000fe40000000800 */
[----:B------:R-:W-:Y:S01]  /*8b30*/  IMAD.U32 R13, RZ, RZ, UR5 ;  /* 0x00000005ff0d7e24 */ /* 0x000fe2000f8e00ff */
[----:B------:R-:W-:Y:S02]  /*8b40*/  WARPGROUP.DEPBAR.LE gsb0, 0x0 ;  /* 0x00008000000079c5 */ /* 0x000fe40000010000 */
        /* <DEDUP_REMOVED lines=23> */
[----:B-1----:R-:W-:Y:S01]  /*8cc0*/  FSEL R24, R24, -INF , P1 ;  /* 0xff80000018187808 */ /* 0x002fe20000800000 */
[----:B------:R-:W-:Y:S01]  /*8cd0*/  FMUL.FTZ R48, R48, UR4 ;  /* 0x0000000430307c20 */ /* 0x000fe20008410000 */
[----:B------:R-:W-:Y:S01]  /*8ce0*/  FMUL.FTZ R42, R42, UR4 ;  /* 0x000000042a2a7c20 */ /* 0x000fe20008410000 */
        /* <DEDUP_REMOVED lines=14> */
[----:B------:R-:W-:-:S03]  /*8dd0*/  FMUL.FTZ R55, R55, UR4 ;  /* 0x0000000437377c20 */ /* 0x000fc60008410000 */
[----:B------:R-:W-:-:S03]  /*8de0*/  FMNMX.FTZ R3, R28, R3, !PT ;  /* 0x000000031c037209 */ /* 0x000fc60007810000 */
[----:B------:R-:W3:Y:S01]  /*8df0*/  MUFU.TANH R26, R26 ;  /* 0x0000001a001a7308 */ /* 0x000ee20000002400 */
[----:B-1----:R-:W-:-:S04]  /*8e00*/  FSEL R14, R29, -INF , P4 ;  /* 0xff8000001d0e7808 */ /* 0x002fc80002000000 */
[----:B------:R-:W-:-:S03]  /*8e10*/  FMNMX.FTZ R3, R14, R3, !PT ;  /* 0x000000030e037209 */ /* 0x000fc60007810000 */
[----:B------:R-:W1:Y:S01]  /*8e20*/  MUFU.TANH R33, R33 ;  /* 0x0000002100217308 */ /* 0x000e620000002400 */
[----:B--2---:R-:W-:-:S04]  /*8e30*/  FSEL R32, R32, -INF , P5 ;  /* 0xff80000020207808 */ /* 0x004fc80002800000 */
[----:B------:R-:W-:-:S03]  /*8e40*/  FMNMX.FTZ R3, R32, R3, !PT ;  /* 0x0000000320037209 */ /* 0x000fc60007810000 */
[----:B------:R-:W2:Y:S01]  /*8e50*/  MUFU.TANH R27, R27 ;  /* 0x0000001b001b7308 */ /* 0x000ea20000002400 */
[----:B---3--:R-:W-:Y:S02]  /*8e60*/  FSEL R26, R26, -INF , P1 ;  /* 0xff8000001a1a7808 */ /* 0x008fe40000800000 */
[----:B------:R-:W-:-:S05]  /*8e70*/  ISETP.GT.AND P1, PT, R10, 0x18, PT ;  /* 0x000000180a00780c */ /* 0x000fca0003f24270 */
[----:B------:R-:W3:Y:S01]  /*8e80*/  MUFU.TANH R36, R36 ;  /* 0x0000002400247308 */ /* 0x000ee20000002400 */
[----:B-1----:R-:W-:-:S04]  /*8e90*/  FSEL R60, R33, -INF , P6 ;  /* 0xff800000213c7808 */ /* 0x002fc80003000000 */
[----:B------:R-:W-:-:S03]  /*8ea0*/  FMNMX.FTZ R3, R60, R3, !PT ;  /* 0x000000033c037209 */ /* 0x000fc60007810000 */
[----:B------:R-:W1:Y:S01]  /*8eb0*/  MUFU.TANH R30, R30 ;  /* 0x0000001e001e7308 */ /* 0x000e620000002400 */
[----:B--2---:R-:W-:Y:S02]  /*8ec0*/  FSEL R27, R27, -INF , P2 ;  /* 0xff8000001b1b7808 */ /* 0x004fe40001000000 */
[----:B------:R-:W-:-:S05]  /*8ed0*/  ISETP.GT.AND P2, PT, R10, 0x19, PT ;  /* 0x000000190a00780c */ /* 0x000fca0003f44270 */
[----:B------:R-:W2:Y:S01]  /*8ee0*/  MUFU.TANH R37, R37 ;  /* 0x0000002500257308 */ /* 0x000ea20000002400 */
[----:B---3--:R-:W-:-:S04]  /*8ef0*/  FSEL R62, R36, -INF , P1 ;  /* 0xff800000243e7808 */ /* 0x008fc80000800000 */
[----:B------:R-:W-:-:S03]  /*8f00*/  FMNMX.FTZ R3, R62, R3, !PT ;  /* 0x000000033e037209 */ /* 0x000fc60007810000 */
[----:B------:R-:W3:Y:S01]  /*8f10*/  MUFU.TANH R31, R31 ;  /* 0x0000001f001f7308 */ /* 0x000ee20000002400 */
[----:B-1----:R-:W-:Y:S02]  /*8f20*/  FSEL R30, R30, -INF , P3 ;  /* 0xff8000001e1e7808 */ /* 0x002fe40001800000 */
[----:B------:R-:W-:-:S05]  /*8f30*/  ISETP.GT.AND P3, PT, R10, 0x20, PT ;  /* 0x000000200a00780c */ /* 0x000fca0003f64270 */
        /* <DEDUP_REMOVED lines=45> */
[----:B------:R-:W-:Y:S01]  /*9210*/  MUFU.TANH R47, R47 ;  /* 0x0000002f002f7308 */ /* 0x000fe20000002400 */
[----:B--2---:R-:W-:-:S04]  /*9220*/  FSEL R78, R53, -INF , P4 ;  /* 0xff800000354e7808 */ /* 0x004fc80002000000 */
[----:B------:R-:W-:-:S03]  /*9230*/  FMNMX.FTZ R10, R78, R3, !PT ;  /* 0x000000034e0a7209 */ /* 0x000fc60007810000 */
[----:B------:R-:W1:Y:S01]  /*9240*/  MUFU.TANH R50, R50 ;  /* 0x0000003200327308 */ /* 0x000e620000002400 */
[----:B---3--:R-:W-:Y:S01]  /*9250*/  FSEL R46, R46, -INF , P5 ;  /* 0xff8000002e2e7808 */ /* 0x008fe20002800000 */
[----:B------:R-:W2:Y:S06]  /*9260*/  SHFL.BFLY PT, R3, R10, 0x2, 0x1f ;  /* 0x0c401f000a037f89 */ /* 0x000eac00000e0000 */
[----:B------:R-:W-:Y:S08]  /*9270*/  MUFU.TANH R51, R51 ;  /* 0x0000003300337308 */ /* 0x000ff00000002400 */
[----:B------:R-:W3:Y:S01]  /*9280*/  MUFU.TANH R54, R54 ;  /* 0x0000003600367308 */ /* 0x000ee20000002400 */
[----:B-1----:R-:W-:-:S07]  /*9290*/  FSEL R50, R50, -INF , P1 ;  /* 0xff80000032327808 */ /* 0x002fce0000800000 */
[----:B------:R-:W1:Y:S01]  /*92a0*/  MUFU.TANH R55, R55 ;  /* 0x0000003700377308 */ /* 0x000e620000002400 */
[----:B--2---:R-:W-:Y:S02]  /*92b0*/  FMNMX.FTZ R12, R10, R3, !PT ;  /* 0x000000030a0c7209 */ /* 0x004fe40007810000 */
[----:B------:R-:W-:-:S03]  /*92c0*/  FMNMX.FTZ R3, R26, R27, !PT ;  /* 0x0000001b1a037209 */ /* 0x000fc60007810000 */
[----:B------:R-:W2:Y:S01]  /*92d0*/  SHFL.BFLY PT, R11, R12, 0x1, 0x1f ;  /* 0x0c201f000c0b7f89 */ /* 0x000ea200000e0000 */
[----:B------:R-:W-:Y:S02]  /*92e0*/  FMNMX.FTZ R3, R30, R3, !PT ;  /* 0x000000031e037209 */ /* 0x000fe40007810000 */
[----:B---3--:R-:W-:Y:S02]  /*92f0*/  FSEL R54, R54, -INF , P3 ;  /* 0xff80000036367808 */ /* 0x008fe40001800000 */
[----:B------:R-:W-:-:S04]  /*9300*/  FMNMX.FTZ R3, R20, R3, !PT ;  /* 0x0000000314037209 */ /* 0x000fc80007810000 */
[----:B------:R-:W-:Y:S02]  /*9310*/  FMNMX.FTZ R3, R34, R3, !PT ;  /* 0x0000000322037209 */ /* 0x000fe40007810000 */
[----:B-1----:R-:W-:Y:S02]  /*9320*/  FSEL R76, R55, -INF , P4 ;  /* 0xff800000374c7808 */ /* 0x002fe40002000000 */
[----:B------:R-:W-:-:S04]  /*9330*/  FMNMX.FTZ R3, R36, R3, !PT ;  /* 0x0000000324037209 */ /* 0x000fc80007810000 */
[----:B------:R-:W-:-:S04]  /*9340*/  FMNMX.FTZ R3, R38, R3, !PT ;  /* 0x0000000326037209 */ /* 0x000fc80007810000 */
[----:B------:R-:W-:Y:S02]  /*9350*/  FMNMX.FTZ R3, R40, R3, !PT ;  /* 0x0000000328037209 */ /* 0x000fe40007810000 */
[----:B--2---:R-:W-:Y:S02]  /*9360*/  FMNMX.FTZ R12, R12, R11, !PT ;  /* 0x0000000b0c0c7209 */ /* 0x004fe40007810000 */
[----:B------:R-:W-:Y:S02]  /*9370*/  FMNMX.FTZ R3, R42, R3, !PT ;  /* 0x000000032a037209 */ /* 0x000fe40007810000 */
[C---:B------:R-:W-:Y:S01]  /*9380*/  FSETP.NEU.FTZ.AND P5, PT, R12.reuse, -INF , PT ;  /* 0xff8000000c00780b */ /* 0x040fe20003fbd000 */
[----:B------:R-:W-:Y:S01]  /*9390*/  FMUL.FTZ R10, R12, R13 ;  /* 0x0000000d0c0a7220 */ /* 0x000fe20000410000 */
[----:B------:R-:W-:-:S04]  /*93a0*/  FMNMX.FTZ R3, R44, R3, !PT ;  /* 0x000000032c037209 */ /* 0x000fc80007810000 */
[----:B------:R-:W-:Y:S02]  /*93b0*/  FSEL R21, R10, RZ, P5 ;  /* 0x000000ff0a157208 */ /* 0x000fe40002800000 */
[----:B------:R-:W-:Y:S02]  /*93c0*/  FSEL R10, R47, -INF , P6 ;  /* 0xff8000002f0a7808 */ /* 0x000fe40003000000 */
[----:B------:R-:W-:Y:S01]  /*93d0*/  FMNMX.FTZ R3, R46, R3, !PT ;  /* 0x000000032e037209 */ /* 0x000fe20007810000 */
[-CC-:B------:R-:W-:Y:S01]  /*93e0*/  FFMA.FTZ R11, R24, R13.reuse, -R21.reuse ;  /* 0x0000000d180b7223 */ /* 0x180fe20000010815 */
[----:B------:R-:W-:Y:S01]  /*93f0*/  FSEL R24, R51, -INF , P2 ;  /* 0xff80000033187808 */ /* 0x000fe20001000000 */
        /* <DEDUP_REMOVED lines=20> */
[-CC-:B------:R-:W-:Y:S01]  /*9540*/  FFMA.FTZ R74, R74, R13.reuse, -R21.reuse ;  /* 0x0000000d4a4a7223 */ /* 0x180fe20000010815 */
[-CC-:B------:R-:W-:Y:S01]  /*9550*/  FFMA.FTZ R52, R52, R13.reuse, -R21.reuse ;  /* 0x0000000d34347223 */ /* 0x180fe20000010815 */
[----:B------:R-:W1:Y:S01]  /*9560*/  SHFL.BFLY PT, R14, R3, 0x2, 0x1f ;  /* 0x0c401f00030e7f89 */ /* 0x000e6200000e0000 */
[----:B------:R-:W-:-:S03]  /*9570*/  FFMA.FTZ R21, R78, R13, -R21 ;  /* 0x0000000d4e157223 */ /* 0x000fc60000010815 */
[----:B------:R-:W2:Y:S08]  /*9580*/  MUFU.EX2 R29, R29 ;  /* 0x0000001d001d7308 */ /* 0x000eb00000000800 */
[----:B------:R-:W-:Y:S08]  /*9590*/  MUFU.EX2 R32, R32 ;  /* 0x0000002000207308 */ /* 0x000ff00000000800 */
[----:B------:R-:W3:Y:S01]  /*95a0*/  MUFU.EX2 R31, R60 ;  /* 0x0000003c001f7308 */ /* 0x000ee20000000800 */
[----:B--2---:R-:W-:-:S02]  /*95b0*/  F2FP.F16.F32.PACK_AB R154, R29, R28 ;  /* 0x0000001c1d9a723e */ /* 0x004fc400000000ff */
[----:B-1----:R-:W-:-:S05]  /*95c0*/  FMNMX.FTZ R11, R3, R14, !PT ;  /* 0x0000000e030b7209 */ /* 0x002fca0007810000 */
[----:B------:R-:W-:Y:S01]  /*95d0*/  MUFU.EX2 R62, R62 ;  /* 0x0000003e003e7308 */ /* 0x000fe20000000800 */
[----:B------:R-:W1:Y:S07]  /*95e0*/  SHFL.BFLY PT, R14, R11, 0x1, 0x1f ;  /* 0x0c201f000b0e7f89 */ /* 0x000e6e00000e0000 */
[----:B------:R-:W2:Y:S01]  /*95f0*/  MUFU.EX2 R33, R64 ;  /* 0x0000004000217308 */ /* 0x000ea20000000800 */
[----:B---3--:R-:W-:-:S07]  /*9600*/  F2FP.F16.F32.PACK_AB R156, R31, R32 ;  /* 0x000000201f9c723e */ /* 0x008fce00000000ff */
[----:B------:R-:W-:Y:S08]  /*9610*/  MUFU.EX2 R66, R66 ;  /* 0x0000004200427308 */ /* 0x000ff00000000800 */
[----:B------:R-:W3:Y:S01]  /*9620*/  MUFU.EX2 R35, R68 ;  /* 0x0000004400237308 */ /* 0x000ee20000000800 */
[----:B-1----:R-:W-:Y:S02]  /*9630*/  FMNMX.FTZ R14, R11, R14, !PT ;  /* 0x0000000e0b0e7209 */ /* 0x002fe40007810000 */
[----:B--2---:R-:W-:-:S02]  /*9640*/  F2FP.F16.F32.PACK_AB R158, R33, R62 ;  /* 0x0000003e219e723e */ /* 0x004fc400000000ff */
[C---:B------:R-:W-:Y:S01]  /*9650*/  FSETP.NEU.FTZ.AND P1, PT, R14.reuse, -INF , PT ;  /* 0xff8000000e00780b */ /* 0x040fe20003f3d000 */
[-C--:B------:R-:W-:Y:S02]  /*9660*/  FMUL.FTZ R3, R14, R13.reuse ;  /* 0x0000000d0e037220 */ /* 0x080fe40000410000 */
[----:B------:R-:W-:Y:S03]  /*9670*/  MUFU.EX2 R70, R70 ;  /* 0x0000004600467308 */ /* 0x000fe60000000800 */
[----:B------:R-:W-:Y:S01]  /*9680*/  FSEL R39, R3, RZ, P1 ;  /* 0x000000ff03277208 */ /* 0x000fe20000800000 */
[----:B------:R-:W-:Y:S01]  /*9690*/  FADD.FTZ R3, R152, R25 ;  /* 0x0000001998037221 */ /* 0x000fe20000010000 */
[----:B------:R-:W-:Y:S02]  /*96a0*/  ISETP.NE.AND P1, PT, R57, RZ, PT ;  /* 0x000000ff3900720c */ /* 0x000fe40003f25270 */
[----:B------:R-:W-:Y:S01]  /*96b0*/  F2FP.F16.F32.PACK_AB R152, R25, R152 ;  /* 0x000000981998723e */ /* 0x000fe200000000ff */
        /* <DEDUP_REMOVED lines=17> */
[----:B------:R-:W-:Y:S01]  /*97d0*/  FFMA.FTZ R39, R76, R13, -R39 ;  /* 0x0000000d4c277223 */ /* 0x000fe20000010827 */
[----:B---3--:R-:W-:-:S04]  /*97e0*/  F2FP.F16.F32.PACK_AB R160, R35, R66 ;  /* 0x0000004223a0723e */ /* 0x008fc800000000ff */
[----:B------:R-:W2:Y:S08]  /*97f0*/  MUFU.EX2 R30, R30 ;  /* 0x0000001e001e7308 */ /* 0x000eb00000000800 */
[----:B------:R3:W4:Y:S01]  /*9800*/  MUFU.EX2 R155, R20 ;  /* 0x00000014009b7308 */ /* 0x0007220000000800 */
[----:B-1----:R-:W-:-:S07]  /*9810*/  F2FP.F16.F32.PACK_AB R153, R27, R26 ;  /* 0x0000001a1b99723e */ /* 0x002fce00000000ff */
[----:B------:R-:W1:Y:S01]  /*9820*/  MUFU.EX2 R34, R34 ;  /* 0x0000002200227308 */ /* 0x000e620000000800 */
[----:B---3--:R-:W-:Y:S01]  /*9830*/  FADD.FTZ R20, R28, R3 ;  /* 0x000000031c147221 */ /* 0x008fe20000010000 */
[----:B------:R-:W-:-:S03]  /*9840*/  FADD.FTZ R3, R26, R27 ;  /* 0x0000001b1a037221 */ /* 0x000fc60000010000 */
[----:B------:R-:W-:Y:S01]  /*9850*/  FADD.FTZ R41, R29, R20 ;  /* 0x000000141d297221 */ /* 0x000fe20000010000 */
[----:B--2---:R-:W-:Y:S01]  /*9860*/  FADD.FTZ R20, R30, R3 ;  /* 0x000000031e147221 */ /* 0x004fe20000010000 */
[----:B------:R-:W-:Y:S01]  /*9870*/  @!P1 VIADD R3, R15, 0x28c40 ;  /* 0x00028c400f039836 */ /* 0x000fe20000000000 */
[----:B------:R2:W3:Y:S02]  /*9880*/  MUFU.EX2 R157, R36 ;  /* 0x00000024009d7308 */ /* 0x0004e40000000800 */
[C---:B----4-:R-:W-:Y:S01]  /*9890*/  FADD.FTZ R43, R155.reuse, R20 ;  /* 0x000000149b2b7221 */ /* 0x050fe20000010000 */
[----:B------:R-:W-:Y:S02]  /*98a0*/  F2FP.F16.F32.PACK_AB R155, R155, R30 ;  /* 0x0000001e9b9b723e */ /* 0x000fe400000000ff */
[----:B------:R-:W-:-:S03]  /*98b0*/  @!P1 PRMT R3, RZ, 0x654, R3 ;  /* 0x00000654ff039816 */ /* 0x000fc60000000003 */
[----:B------:R-:W4:Y:S01]  /*98c0*/  MUFU.EX2 R38, R38 ;  /* 0x0000002600267308 */ /* 0x000f220000000800 */
[----:B--2---:R-:W-:Y:S01]  /*98d0*/  FADD.FTZ R36, R32, R41 ;  /* 0x0000002920247221 */ /* 0x004fe20000010000 */
[----:B------:R3:W-:Y:S01]  /*98e0*/  @!P1 SYNCS.ARRIVE.TRANS64.RED.A1T0 RZ, [R3+URZ], RZ ;  /* 0x000000ff03ff99a7 */ /* 0x0007e2000810043f */
[----:B------:R-:W-:Y:S02]  /*98f0*/  BAR.SYNC.DEFER_BLOCKING 0xf, 0x100 ;  /* 0x03c4000000007b1d */ /* 0x000fe40000010000 */
[----:B------:R-:W-:-:S04]  /*9900*/  FADD.FTZ R45, R31, R36 ;  /* 0x000000241f2d7221 */ /* 0x000fc80000010000 */
[----:B------:R-:W2:Y:S01]  /*9910*/  MUFU.EX2 R159, R40 ;  /* 0x00000028009f7308 */ /* 0x000ea20000000800 */
[----:B------:R-:W-:-:S07]  /*9920*/  FADD.FTZ R20, R62, R45 ;  /* 0x0000002d3e147221 */ /* 0x000fce0000010000 */
[----:B------:R-:W0:Y:S08]  /*9930*/  MUFU.EX2 R42, R42 ;  /* 0x0000002a002a7308 */ /* 0x000e300000000800 */
[----:B------:R1:W-:Y:S01]  /*9940*/  MUFU.EX2 R163, R10 ;  /* 0x0000000a00a37308 */ /* 0x0003e20000000800 */
[----:B------:R0:W-:Y:S07]  /*9950*/  STSM.16.M88.4 [R195+0x26800], R152 ;  /* 0x02680098c3007844 */ /* 0x0001ee0000000200 */
[----:B------:R-:W0:Y:S01]  /*9960*/  MUFU.EX2 R161, R44 ;  /* 0x0000002c00a17308 */ /* 0x000e220000000800 */
[----:B-1----:R-:W-:Y:S01]  /*9970*/  FADD.FTZ R10, R34, R43 ;  /* 0x0000002b220a7221 */ /* 0x002fe20000010000 */
[----:B------:R-:W-:-:S03]  /*9980*/  FADD.FTZ R43, R33, R20 ;  /* 0x00000014212b7221 */ /* 0x000fc60000010000 */
[C---:B---3--:R-:W-:Y:S01]  /*9990*/  FADD.FTZ R3, R157.reuse, R10 ;  /* 0x0000000a9d037221 */ /* 0x048fe20000010000 */
[----:B------:R-:W-:Y:S01]  /*99a0*/  FADD.FTZ R20, R66, R43 ;  /* 0x0000002b42147221 */ /* 0x000fe20000010000 */
[----:B------:R-:W-:Y:S01]  /*99b0*/  F2FP.F16.F32.PACK_AB R157, R157, R34 ;  /* 0x000000229d9d723e */ /* 0x000fe200000000ff */
[----:B------:R-:W1:Y:S01]  /*99c0*/  MUFU.EX2 R46, R46 ;  /* 0x0000002e002e7308 */ /* 0x000e620000000800 */
[----:B----4-:R-:W-:Y:S01]  /*99d0*/  FADD.FTZ R10, R38, R3 ;  /* 0x00000003260a7221 */ /* 0x010fe20000010000 */
[----:B------:R-:W-:-:S03]  /*99e0*/  FADD.FTZ R25, R35, R20 ;  /* 0x0000001423197221 */ /* 0x000fc60000010000 */
[C---:B--2---:R-:W-:Y:S01]  /*99f0*/  FADD.FTZ R3, R159.reuse, R10 ;  /* 0x0000000a9f037221 */ /* 0x044fe20000010000 */
[----:B------:R-:W-:Y:S01]  /*9a00*/  FADD.FTZ R20, R70, R25 ;  /* 0x0000001946147221 */ /* 0x000fe20000010000 */
[----:B------:R-:W-:Y:S01]  /*9a10*/  F2FP.F16.F32.PACK_AB R159, R159, R38 ;  /* 0x000000269f9f723e */ /* 0x000fe200000000ff */
[----:B------:R-:W2:Y:S01]  /*9a20*/  MUFU.EX2 R37, R72 ;  /* 0x0000004800257308 */ /* 0x000ea20000000800 */
[----:B0-----:R-:W-:-:S03]  /*9a30*/  FADD.FTZ R10, R42, R3 ;  /* 0x000000032a0a7221 */ /* 0x001fc60000010000 */
[----:B------:R0:W-:Y:S01]  /*9a40*/  STSM.16.M88.4 [R198], R156 ;  /* 0x0000009cc6007844 */ /* 0x0001e20000000200 */
[C---:B------:R-:W-:Y:S01]  /*9a50*/  FADD.FTZ R3, R161.reuse, R10 ;  /* 0x0000000aa1037221 */ /* 0x040fe20000010000 */
[----:B------:R-:W-:Y:S02]  /*9a60*/  F2FP.F16.F32.PACK_AB R161, R161, R42 ;  /* 0x0000002aa1a1723e */ /* 0x000fe400000000ff */
[----:B------:R-:W-:Y:S01]  /*9a70*/  MUFU.EX2 R48, R48 ;  /* 0x0000003000307308 */ /* 0x000fe20000000800 */
[----:B-1----:R-:W-:-:S04]  /*9a80*/  FADD.FTZ R10, R46, R3 ;  /* 0x000000032e0a7221 */ /* 0x002fc80000010000 */
[C---:B------:R-:W-:Y:S01]  /*9a90*/  FADD.FTZ R3, R163.reuse, R10 ;  /* 0x0000000aa3037221 */ /* 0x040fe20000010000 */
[----:B------:R-:W-:Y:S02]  /*9aa0*/  F2FP.F16.F32.PACK_AB R163, R163, R46 ;  /* 0x0000002ea3a3723e */ /* 0x000fe400000000ff */
[----:B------:R-:W1:Y:S01]  /*9ab0*/  MUFU.EX2 R11, R74 ;  /* 0x0000004a000b7308 */ /* 0x000e620000000800 */
[C---:B--2---:R-:W-:Y:S01]  /*9ac0*/  FADD.FTZ R25, R37.reuse, R20 ;  /* 0x0000001425197221 */ /* 0x044fe20000010000 */
[----:B------:R-:W-:-:S05]  /*9ad0*/  F2FP.F16.F32.PACK_AB R162, R37, R70 ;  /* 0x0000004625a2723e */ /* 0x000fca00000000ff */
[----:B------:R0:W-:Y:S01]  /*9ae0*/  STSM.16.M88.4 [R196], R160 ;  /* 0x000000a0c4007844 */ /* 0x0001e20000000200 */
[----:B------:R-:W-:Y:S08]  /*9af0*/  MUFU.EX2 R50, R50 ;  /* 0x0000003200327308 */ /* 0x000ff00000000800 */
[----:B------:R-:W2:Y:S01]  /*9b00*/  MUFU.EX2 R41, R24 ;  /* 0x0000001800297308 */ /* 0x000ea20000000800 */
[----:B-1----:R-:W-:Y:S01]  /*9b10*/  F2FP.F16.F32.PACK_AB R164, R11, R48 ;  /* 0x000000300ba4723e */ /* 0x002fe200000000ff */
[----:B------:R-:W-:-:S04]  /*9b20*/  FADD.FTZ R48, R48, R25 ;  /* 0x0000001930307221 */ /* 0x000fc80000010000 */
[----:B------:R-:W-:Y:S02]  /*9b30*/  FADD.FTZ R11, R11, R48 ;  /* 0x000000300b0b7221 */ /* 0x000fe40000010000 */
[----:B------:R-:W-:Y:S08]  /*9b40*/  MUFU.EX2 R52, R52 ;  /* 0x0000003400347308 */ /* 0x000ff00000000800 */
[----:B------:R-:W1:Y:S01]  /*9b50*/  MUFU.EX2 R21, R21 ;  /* 0x0000001500157308 */ /* 0x000e620000000800 */
[----:B--2---:R-:W-:Y:S01]  /*9b60*/  F2FP.F16.F32.PACK_AB R165, R41, R50 ;  /* 0x0000003229a5723e */ /* 0x004fe200000000ff */
[----:B------:R-:W-:-:S04]  /*9b70*/  FADD.FTZ R50, R50, R3 ;  /* 0x0000000332327221 */ /* 0x000fc80000010000 */
[----:B------:R-:W-:Y:S02]  /*9b80*/  FADD.FTZ R41, R41, R50 ;  /* 0x0000003229297221 */ /* 0x000fe40000010000 */
[----:B------:R-:W2:Y:S08]  /*9b90*/  MUFU.EX2 R54, R54 ;  /* 0x0000003600367308 */ /* 0x000eb00000000800 */
[----:B------:R-:W3:Y:S01]  /*9ba0*/  MUFU.EX2 R39, R39 ;  /* 0x0000002700277308 */ /* 0x000ee20000000800 */
[----:B-1----:R-:W-:Y:S01]  /*9bb0*/  F2FP.F16.F32.PACK_AB R166, R21, R52 ;  /* 0x0000003415a6723e */ /* 0x002fe200000000ff */
[----:B------:R-:W-:-:S04]  /*9bc0*/  FADD.FTZ R52, R52, R11 ;  /* 0x0000000b34347221 */ /* 0x000fc80000010000 */
[----:B------:R-:W-:Y:S01]  /*9bd0*/  FADD.FTZ R3, R21, R52 ;  /* 0x0000003415037221 */ /* 0x000fe20000010000 */
[----:B--2---:R-:W-:Y:S01]  /*9be0*/  FADD.FTZ R10, R54, R41 ;  /* 0x00000029360a7221 */ /* 0x004fe20000010000 */
[----:B---3--:R-:W-:-:S03]  /*9bf0*/  F2FP.F16.F32.PACK_AB R167, R39, R54 ;  /* 0x0000003627a7723e */ /* 0x008fc600000000ff */
[----:B------:R-:W-:Y:S02]  /*9c00*/  FADD.FTZ R10, R39, R10 ;  /* 0x0000000a270a7221 */ /* 0x000fe40000010000 */
[----:B------:R0:W-:Y:S01]  /*9c10*/  STSM.16.M88.4 [R197], R164 ;  /* 0x000000a4c5007844 */ /* 0x0001e20000000200 */
[----:B------:R-:W-:Y:S05]  /*9c20*/  @!P0 BRA `(.L_x_3939) ;  /* 0x0000000000048947 */ /* 0x000fea0003800000 */
[----:B------:R-:W-:Y:S01]  /*9c30*/  BPT.TRAP 0x1 ;  /* 0x000000040000795c */ /* 0x000fe20000300000 */
.L_x_3939:
[----:B------:R1:W2:Y:S01]  /*9c40*/  SYNCS.PHASECHK.TRANS64.TRYWAIT P2, [R15+URZ+0x28c50], R58 ;  /* 0x028c503a0f0075a7 */ /* 0x0002a2000804017f */
[----:B------:R-:W-:Y:S05]  /*9c50*/  @!P0 BRA `(.L_x_3940) ;  /* 0x0000000000048947 */ /* 0x000fea0003800000 */
[----:B------:R-:W-:Y:S01]  /*9c60*/  BPT.TRAP 0x1 ;  /* 0x000000040000795c */ /* 0x000fe20000300000 */
.L_x_3940:
[----:B------:R-:W-:Y:S01]  /*9c70*/  LOP3.LUT R11, R56, 0x2000000, RZ, 0xfc, !PT ;  /* 0x02000000380b7812 */ /* 0x000fe200078efcff */
[----:B------:R-:W-:Y:S01]  /*9c80*/  ULDC UR37, c[0x0][0x9d8] ;  /* 0x0002760000257ab9 */ /* 0x000fe20000000800 */
[----:B------:R-:W-:Y:S01]  /*9c90*/  ULDC UR36, c[0x0][0x988] ;  /* 0x0002620000247ab9 */ /* 0x000fe20000000800 */
[----:B------:R-:W-:Y:S01]  /*9ca0*/  BSSY B0, `(.L_x_3941) ;  /* 0x0000006000007945 */ /* 0x000fe20003800000 */
[----:B------:R-:W-:Y:S02]  /*9cb0*/  IMAD.MOV.U32 R21, RZ, RZ, 0x40000040 ;  /* 0x40000040ff157424 */ /* 0x000fe400078e00ff */
[----:B------:R-:W-:Y:S01]  /*9cc0*/  IMAD R20, R18, 0x1000, R11 ;  /* 0x0000100012147824 */ /* 0x000fe200078e020b */
[----:B--2---:R-:W-:Y:S06]  /*9cd0*/  @P2 BRA `(.L_x_3942) ;  /* 0x0000000000082947 */ /* 0x004fec0003800000 */
[----:B------:R-:W2:Y:S02]  /*9ce0*/  SYNCS.PHASECHK.TRANS64.TRYWAIT P2, [R15+URZ+0x28c50], R58 ;  /* 0x028c503a0f0075a7 */ /* 0x000ea4000804017f */
[----:B--2---:R-:W-:Y:S05]  /*9cf0*/  @!P2 BRA `(.L_x_3943) ;  /* 0x000000e80084a947 */ /* 0x004fea0003800000 */
.L_x_3942:
[----:B------:R-:W-:Y:S05]  /*9d00*/  BSYNC B0 ;  /* 0x0000000000007941 */ /* 0x000fea0003800000 */
.L_x_3941:
[----:B------:R-:W-:Y:S01]  /*9d10*/  R2UR UR6, R20 ;  /* 0x00000000140672ca */ /* 0x000fe200000e0000 */
[----:B-12---:R-:W-:Y:S01]  /*9d20*/  WARPGROUP.ARRIVE ;  /* 0x00000000000079c5 */ /* 0x006fe20000000000 */
[----:B------:R-:W-:Y:S01]  /*9d30*/  R2UR UR7, R21 ;  /* 0x00000000150772ca */ /* 0x000fe200000e0000 */
[----:B------:R-:W-:Y:S01]  /*9d40*/  @!P1 VIADD R15, R15, 0x28c60 ;  /* 0x00028c600f0f9836 */ /* 0x000fe20000000000 */
[----:B------:R-:W-:Y:S01]  /*9d50*/  MOV R21, 0x40000040 ;  /* 0x4000004000157802 */ /* 0x000fe20000000f00 */
[----:B------:R-:W-:Y:S01]  /*9d60*/  BSSY B0, `(.L_x_3944) ;  /* 0x000020a000007945 */ /* 0x000fe20003800000 */
[----:B------:R-:W-:Y:S02]  /*9d70*/  ISETP.GE.AND P2, PT, R168, 0x41, PT ;  /* 0x00000041a800780c */ /* 0x000fe40003f46270 */
[----:B------:R-:W-:-:S07]  /*9d80*/  @!P1 PRMT R15, RZ, 0x654, R15 ;  /* 0x00000654ff0f9816 */ /* 0x000fce000000000f */
[----:B------:R-:W-:Y:S03]  /*9d90*/  HGMMA.64x256x16.F32 R24, R152, gdesc[UR4].tnspB, RZ, !UPT, gsb0 ;  /* 0x43e0000498187df0 */ /* 0x000fe6000c0008ff */
[----:B------:R-:W-:Y:S02]  /*9da0*/  WARPGROUP.DEPBAR.LE gsb0, 0x0 ;  /* 0x00008000000079c5 */ /* 0x000fe40000010000 */
[----:B------:R-:W-:Y:S01]  /*9db0*/  VIADD R152, R20, 0x80 ;  /* 0x0000008014987836 */ /* 0x000fe20000000000 */
[----:B------:R-:W-:Y:S01]  /*9dc0*/  WARPGROUP.ARRIVE ;  /* 0x00000000000079c5 */ /* 0x000fe20000000000 */
[----:B------:R-:W-:-:S03]  /*9dd0*/  IMAD.MOV.U32 R153, RZ, RZ, 0x40000040 ;  /* 0x40000040ff997424 */ /* 0x000fc600078e00ff */
[----:B------:R-:W-:Y:S01]  /*9de0*/  R2UR UR6, R152 ;  /* 0x00000000980672ca */ /* 0x000fe200000e0000 */
[C---:B------:R-:W-:Y:S01]  /*9df0*/  VIADD R152, R20.reuse, 0x100 ;  /* 0x0000010014987836 */ /* 0x040fe20000000000 */
[----:B------:R-:W-:Y:S01]  /*9e00*/  R2UR UR7, R153 ;  /* 0x00000000990772ca */ /* 0x000fe200000e0000 */
[----:B------:R-:W-:Y:S02]  /*9e10*/  IMAD.MOV.U32 R153, RZ, RZ, 0x40000040 ;  /* 0x40000040ff997424 */ /* 0x000fe400078e00ff */
[----:B------:R-:W-:-:S13]  /*9e20*/  VIADD R20, R20, 0x180 ;  /* 0x0000018014147836 */ /* 0x000fda0000000000 */
[----:B------:R-:W-:Y:S01]  /*9e30*/  HGMMA.64x256x16.F32 R24, R156, gdesc[UR4].tnspB, R24, gsb0 ;  /* 0x43e000049c187df0 */ /* 0x000fe20008000818 */
[----:B------:R-:W-:Y:S02]  /*9e40*/  R2UR UR6, R152 ;  /* 0x00000000980672ca */ /* 0x000fe400000e0000 */
[----:B------:R-:W-:Y:S01]  /*9e50*/  R2UR UR7, R153 ;  /* 0x00000000990772ca */ /* 0x000fe200000e0000 */
[----:B------:R-:W-:Y:S02]  /*9e60*/  WARPGROUP.DEPBAR.LE gsb0, 0x0 ;  /* 0x00008000000079c5 */ /* 0x000fe40000010000 */
[----:B------:R-:W-:-:S15]  /*9e70*/  WARPGROUP.ARRIVE ;  /* 0x00000000000079c5 */ /* 0x000fde0000000000 */
[----:B------:R-:W-:-:S07]  /*9e80*/  NOP ;  /* 0x0000000000007918 */ /* 0x000fce0000000000 */
[----:B------:R-:W-:Y:S01]  /*9e90*/  HGMMA.64x256x16.F32 R24, R160, gdesc[UR4].tnspB, R24, gsb0 ;  /* 0x43e00004a0187df0 */ /* 0x000fe20008000818 */
[----:B------:R-:W-:Y:S02]  /*9ea0*/  R2UR UR6, R20 ;  /* 0x00000000140672ca */ /* 0x000fe400000e0000 */
[----:B------:R-:W-:Y:S01]  /*9eb0*/  R2UR UR7, R21 ;  /* 0x00000000150772ca */ /* 0x000fe200000e0000 */
[----:B------:R-:W-:Y:S02]  /*9ec0*/  WARPGROUP.DEPBAR.LE gsb0, 0x0 ;  /* 0x00008000000079c5 */ /* 0x000fe40000010000 */
[----:B------:R-:W-:-:S15]  /*9ed0*/  WARPGROUP.ARRIVE ;  /* 0x00000000000079c5 */ /* 0x000fde0000000000 */
[----:B------:R-:W-:-:S07]  /*9ee0*/  NOP ;  /* 0x0000000000007918 */ /* 0x000fce0000000000 */
        /* <DEDUP_REMOVED lines=12> */
[----:B-1----:R-:W-:Y:S02]  /*9fb0*/  VIADD R15, R181, 0xfffffffe ;  /* 0xfffffffeb50f7836 */ /* 0x002fe40000000000 */
[----:B------:R-:W-:Y:S02]  /*9fc0*/  IMAD.MOV.U32 R21, RZ, RZ, R14 ;  /* 0x000000ffff157224 */ /* 0x000fe400078e000e */
[----:B------:R-:W-:Y:S02]  /*9fd0*/  IMAD.MOV.U32 R225, RZ, RZ, R12 ;  /* 0x000000ffffe17224 */ /* 0x000fe400078e000c */
[----:B------:R-:W-:-:S07]  /*9fe0*/  IMAD.MOV.U32 R224, RZ, RZ, R18 ;  /* 0x000000ffffe07224 */ /* 0x000fce00078e0012 */
.L_x_3956:
[----:B------:R-:W-:Y:S01]  /*9ff0*/  VIADD R18, R224, 0x1 ;  /* 0x00000001e0127836 */ /* 0x000fe20000000000 */
[C---:B------:R-:W-:Y:S01]  /*a000*/  ISETP.GT.AND P2, PT, R15.reuse, RZ, PT ;  /* 0x000000ff0f00720c */ /* 0x040fe20003f44270 */
[----:B------:R-:W-:-:S03]  /*a010*/  VIADD R15, R15, 0xffffffff ;  /* 0xffffffff0f0f7836 */ /* 0x000fc60000000000 */
[----:B------:R-:W-:-:S04]  /*a020*/  ISETP.NE.AND P3, PT, R18, 0x2, PT ;  /* 0x000000021200780c */ /* 0x000fc80003f65270 */
[----:B------:R-:W-:Y:S02]  /*a030*/  SEL R13, RZ, 0x1, P3 ;  /* 0x00000001ff0d7807 */ /* 0x000fe40001800000 */
[----:B------:R-:W-:Y:S02]  /*a040*/  SEL R18, R18, RZ, P3 ;  /* 0x000000ff12127207 */ /* 0x000fe40001800000 */
[----:B------:R-:W-:Y:S01]  /*a050*/  LOP3.LUT R22, R22, R13, RZ, 0x3c, !PT ;  /* 0x0000000d16167212 */ /* 0x000fe200078e3cff */
[----:B--2---:R-:W-:Y:S06]  /*a060*/  @!P0 BRA `(.L_x_3946) ;  /* 0x0000000000048947 */ /* 0x004fec0003800000 */
[----:B------:R-:W-:Y:S01]  /*a070*/  BPT.TRAP 0x1 ;  /* 0x000000040000795c */ /* 0x000fe20000300000 */
.L_x_3946:
[----:B------:R-:W-:Y:S01]  /*a080*/  IMAD R216, R18, 0x8, R2 ;  /* 0x0000000812d87824 */ /* 0x000fe200078e0202 */
[----:B------:R-:W-:-:S04]  /*a090*/  SHF.L.U32 R20, R22, 0x1f, RZ ;  /* 0x0000001f16147819 */ /* 0x000fc800000006ff */
[----:B------:R1:W2:Y:S01]  /*a0a0*/  SYNCS.PHASECHK.TRANS64.TRYWAIT P3, [R216+URZ+0x28c30], R20 ;  /* 0x028c3014d80075a7 */ /* 0x0002a2000806017f */
[----:B------:R-:W-:Y:S05]  /*a0b0*/  @!P0 BRA `(.L_x_3947) ;  /* 0x0000000000048947 */ /* 0x000fea0003800000 */
[----:B------:R-:W-:Y:S01]  /*a0c0*/  BPT.TRAP 0x1 ;  /* 0x000000040000795c */ /* 0x000fe20000300000 */
.L_x_3947:
[----:B------:R-:W-:Y:S01]  /*a0d0*/  VIADD R12, R2, 0x20400 ;  /* 0x00020400020c7836 */ /* 0x000fe20000000000 */
[----:B------:R-:W-:Y:S01]  /*a0e0*/  BSSY B1, `(.L_x_3948) ;  /* 0x0000009000017945 */ /* 0x000fe20003800000 */
[----:B------:R-:W-:Y:S02]  /*a0f0*/  IMAD R154, R18, 0x200, R0 ;  /* 0x00000200129a7824 */ /* 0x000fe400078e0200 */
[----:B------:R-:W-:Y:S01]  /*a100*/  IMAD.MOV.U32 R155, RZ, RZ, 0x40000040 ;  /* 0x40000040ff9b7424 */ /* 0x000fe200078e00ff */
[----:B------:R-:W-:-:S04]  /*a110*/  SHF.R.U32.HI R12, RZ, 0x4, R12 ;  /* 0x00000004ff0c7819 */ /* 0x000fc8000001160c */
[----:B------:R-:W-:-:S04]  /*a120*/  LOP3.LUT R12, R12, 0x3fff, RZ, 0xc0, !PT ;  /* 0x00003fff0c0c7812 */ /* 0x000fc800078ec0ff */
[----:B------:R-:W-:Y:S01]  /*a130*/  LOP3.LUT R12, R12, 0x10000, RZ, 0xfc, !PT ;  /* 0x000100000c0c7812 */ /* 0x000fe200078efcff */
[----:B--2---:R-:W-:Y:S06]  /*a140*/  @P3 BRA `(.L_x_3949) ;  /* 0x0000000000083947 */ /* 0x004fec0003800000 */
[----:B------:R-:W2:Y:S02]  /*a150*/  SYNCS.PHASECHK.TRANS64.TRYWAIT P3, [R216+URZ+0x28c30], R20 ;  /* 0x028c3014d80075a7 */ /* 0x000ea4000806017f */
[----:B--2---:R-:W-:Y:S05]  /*a160*/  @!P3 BRA `(.L_x_3950) ;  /* 0x000000e4007cb947 */ /* 0x004fea0003800000 */
.L_x_3949:
[----:B------:R-:W-:Y:S05]  /*a170*/  BSYNC B1 ;  /* 0x0000000000017941 */ /* 0x000fea0003800000 */
.L_x_3948:
[----:B------:R-:W-:Y:S01]  /*a180*/  IMAD.MOV.U32 R13, RZ, RZ, 0x40000040 ;  /* 0x40000040ff0d7424 */ /* 0x000fe200078e00ff */
[----:B------:R-:W-:Y:S01]  /*a190*/  R2UR UR4, R12 ;  /* 0x000000000c0472ca */ /* 0x000fe200000e0000 */
[C---:B------:R-:W-:Y:S01]  /*a1a0*/  VIADD R152, R154.reuse, 0x2 ;  /* 0x000000029a987836 */ /* 0x040fe20000000000 */
[C---:B------:R-:W-:Y:S01]  /*a1b0*/  R2UR UR6, R154.reuse ;  /* 0x000000009a0672ca */ /* 0x040fe200000e0000 */
[C---:B------:R-:W-:Y:S01]  /*a1c0*/  VIADD R12, R154.reuse, 0x4 ;  /* 0x000000049a0c7836 */ /* 0x040fe20000000000 */
[----:B------:R-:W-:Y:S01]  /*a1d0*/  R2UR UR7, R155 ;  /* 0x000000009b0772ca */ /* 0x000fe200000e0000 */
[----:B------:R-:W-:Y:S01]  /*a1e0*/  VIADD R154, R154, 0x6 ;  /* 0x000000069a9a7836 */ /* 0x000fe20000000000 */
[----:B------:R-:W-:Y:S01]  /*a1f0*/  R2UR UR5, R13 ;  /* 0x000000000d0572ca */ /* 0x000fe200000e0000 */
[----:B------:R-:W-:Y:S01]  /*a200*/  IMAD.MOV.U32 R153, RZ, RZ, 0x40000040 ;  /* 0x40000040ff997424 */ /* 0x000fe200078e00ff */
[----:B------:R-:W-:Y:S01]  /*a210*/  R2UR UR10, R152 ;  /* 0x00000000980a72ca */ /* 0x000fe200000e0000 */
[----:B------:R-:W-:Y:S01]  /*a220*/  IMAD.MOV.U32 R155, RZ, RZ, 0x40000040 ;  /* 0x40000040ff9b7424 */ /* 0x000fe200078e00ff */
[----:B------:R-:W-:-:S02]  /*a230*/  R2UR UR18, R154 ;  /* 0x000000009a1272ca */ /* 0x000fc400000e0000 */
[----:B------:R-:W-:Y:S02]  /*a240*/  R2UR UR11, R153 ;  /* 0x00000000990b72ca */ /* 0x000fe400000e0000 */
[----:B------:R-:W-:Y:S02]  /*a250*/  R2UR UR19, R155 ;  /* 0x000000009b1372ca */ /* 0x000fe400000e0000 */
[----:B0-----:R-:W-:Y:S01]  /*a260*/  WARPGROUP.ARRIVE ;  /* 0x00000000000079c5 */ /* 0x001fe20000000000 */
[----:B------:R-:W-:Y:S02]  /*a270*/  R2UR UR8, R8 ;  /* 0x00000000080872ca */ /* 0x000fe400000e0000 */
[----:B------:R-:W-:Y:S02]  /*a280*/  R2UR UR9, R9 ;  /* 0x00000000090972ca */ /* 0x000fe400000e0000 */
[----:B------:R-:W-:Y:S01]  /*a290*/  R2UR UR14, R12 ;  /* 0x000000000c0e72ca */ /* 0x000fe200000e0000 */
[----:B------:R-:W-:Y:S01]  /*a2a0*/  HGMMA.64x64x16.F32 R152, gdesc[UR4], RZ, !UPT, gsb0 ;  /* 0x00e00000049879f0 */ /* 0x000fe2000c0008ff */
[----:B------:R-:W-:-:S02]  /*a2b0*/  R2UR UR15, R13 ;  /* 0x000000000d0f72ca */ /* 0x000fc400000e0000 */
[----:B------:R-:W-:Y:S02]  /*a2c0*/  R2UR UR12, R6 ;  /* 0x00000000060c72ca */ /* 0x000fe400000e0000 */
[----:B------:R-:W-:Y:S02]  /*a2d0*/  R2UR UR13, R7 ;  /* 0x00000000070d72ca */ /* 0x000fe400000e0000 */
[----:B------:R-:W-:Y:S02]  /*a2e0*/  R2UR UR16, R4 ;  /* 0x00000000041072ca */ /* 0x000fe400000e0000 */
[----:B------:R-:W-:Y:S01]  /*a2f0*/  R2UR UR17, R5 ;  /* 0x00000000051172ca */ /* 0x000fe200000e0000 */
        /* <DEDUP_REMOVED lines=49> */
[----:B----4-:R-:W-:-:S07]  /*a610*/  FMNMX.FTZ R12, R153, R12, !PT ;  /* 0x0000000c990c7209 */ /* 0x010fce0007810000 */
[----:B------:R-:W4:Y:S01]  /*a620*/  MUFU.TANH R160, R160 ;  /* 0x000000a000a07308 */ /* 0x000f220000002400 */
[----:B0-----:R-:W-:-:S07]  /*a630*/  FMNMX.FTZ R12, R156, R12, !PT ;  /* 0x0000000c9c0c7209 */ /* 0x001fce0007810000 */
[----:B------:R-:W0:Y:S01]  /*a640*/  MUFU.TANH R161, R161 ;  /* 0x000000a100a17308 */ /* 0x000e220000002400 */
[----:B---3--:R-:W-:-:S07]  /*a650*/  FMNMX.FTZ R12, R157, R12, !PT ;  /* 0x0000000c9d0c7209 */ /* 0x008fce0007810000 */
        /* <DEDUP_REMOVED lines=18> */
[----:B------:R-:W-:Y:S01]  /*a780*/  MUFU.TANH R154, R154 ;  /* 0x0000009a009a7308 */ /* 0x000fe20000002400 */
[----:B----4-:R-:W-:-:S07]  /*a790*/  FMNMX.FTZ R13, R177, R12, !PT ;  /* 0x0000000cb10d7209 */ /* 0x010fce0007810000 */
[----:B------:R-:W-:Y:S01]  /*a7a0*/  MUFU.TANH R155, R155 ;  /* 0x0000009b009b7308 */ /* 0x000fe20000002400 */
[----:B0-----:R-:W-:-:S05]  /*a7b0*/  FMNMX.FTZ R12, R180, R13, !PT ;  /* 0x0000000db40c7209 */ /* 0x001fca0007810000 */
[----:B------:R-:W0:Y:S02]  /*a7c0*/  SHFL.BFLY PT, R13, R12, 0x2, 0x1f ;  /* 0x0c401f000c0d7f89 */ /* 0x000e2400000e0000 */
[----:B------:R-:W-:Y:S08]  /*a7d0*/  MUFU.TANH R158, R158 ;  /* 0x0000009e009e7308 */ /* 0x000ff00000002400 */
[----:B------:R-:W-:Y:S08]  /*a7e0*/  MUFU.TANH R159, R159 ;  /* 0x0000009f009f7308 */ /* 0x000ff00000002400 */
[----:B------:R-:W-:Y:S01]  /*a7f0*/  MUFU.TANH R162, R162 ;  /* 0x000000a200a27308 */ /* 0x000fe20000002400 */
[----:B0-----:R-:W-:-:S07]  /*a800*/  FMNMX.FTZ R12, R12, R13, !PT ;  /* 0x0000000d0c0c7209 */ /* 0x001fce0007810000 */
[----:B------:R-:W-:Y:S01]  /*a810*/  MUFU.TANH R163, R163 ;  /* 0x000000a300a37308 */ /* 0x000fe20000002400 */
[----:B------:R-:W0:Y:S07]  /*a820*/  SHFL.BFLY PT, R13, R12, 0x1, 0x1f ;  /* 0x0c201f000c0d7f89 */ /* 0x000e2e00000e0000 */
[----:B------:R-:W-:Y:S08]  /*a830*/  MUFU.TANH R166, R166 ;  /* 0x000000a600a67308 */ /* 0x000ff00000002400 */
[----:B------:R-:W-:Y:S08]  /*a840*/  MUFU.TANH R167, R167 ;  /* 0x000000a700a77308 */ /* 0x000ff00000002400 */
[----:B------:R-:W-:Y:S01]  /*a850*/  MUFU.TANH R170, R170 ;  /* 0x000000aa00aa7308 */ /* 0x000fe20000002400 */
[----:B0-----:R-:W-:Y:S01]  /*a860*/  FMNMX.FTZ R12, R12, R13, !PT ;  /* 0x0000000d0c0c7209 */ /* 0x001fe20007810000 */
[----:B------:R-:W-:-:S04]  /*a870*/  IMAD.U32 R13, RZ, RZ, UR36 ;  /* 0x00000024ff0d7e24 */ /* 0x000fc8000f8e00ff */
[C---:B------:R-:W-:Y:S01]  /*a880*/  FADD.FTZ R225, -R12.reuse, R225 ;  /* 0x000000e10ce17221 */ /* 0x040fe20000010100 */
[-C--:B------:R-:W-:Y:S01]  /*a890*/  FMUL.FTZ R181, R12, R13.reuse ;  /* 0x0000000d0cb57220 */ /* 0x080fe20000410000 */
[----:B------:R-:W-:Y:S02]  /*a8a0*/  MUFU.TANH R171, R171 ;  /* 0x000000ab00ab7308 */ /* 0x000fe40000002400 */
[-C--:B------:R-:W-:Y:S01]  /*a8b0*/  FMUL.FTZ R225, R225, R13.reuse ;  /* 0x0000000de1e17220 */ /* 0x080fe20000410000 */
        /* <DEDUP_REMOVED lines=13> */
[----:B------:R-:W3:Y:S01]  /*a990*/  MUFU.EX2 R14, R14 ;  /* 0x0000000e000e7308 */ /* 0x000ee20000000800 */
[-CC-:B------:R-:W-:Y:S01]  /*a9a0*/  FFMA.FTZ R173, R173, R13.reuse, -R181.reuse ;  /* 0x0000000dadad7223 */ /* 0x180fe200000108b5 */
[-CC-:B------:R-:W-:Y:S01]  /*a9b0*/  FFMA.FTZ R176, R176, R13.reuse, -R181.reuse ;  /* 0x0000000db0b07223 */ /* 0x180fe200000108b5 */
[-CC-:B------:R-:W-:Y:S01]  /*a9c0*/  FFMA.FTZ R177, R177, R13.reuse, -R181.reuse ;  /* 0x0000000db1b17223 */ /* 0x180fe200000108b5 */
[----:B------:R-:W-:-:S04]  /*a9d0*/  FFMA.FTZ R180, R180, R13, -R181 ;  /* 0x0000000db4b47223 */ /* 0x000fc800000108b5 */
[----:B------:R-:W4:Y:S01]  /*a9e0*/  MUFU.EX2 R152, R152 ;  /* 0x0000009800987308 */ /* 0x000f220000000800 */
[-C--:B0-----:R-:W-:Y:S01]  /*a9f0*/  FMUL.FTZ R24, R24, R225.reuse ;  /* 0x000000e118187220 */ /* 0x081fe20000410000 */
[-C--:B------:R-:W-:Y:S01]  /*aa00*/  FMUL.FTZ R25, R25, R225.reuse ;  /* 0x000000e119197220 */ /* 0x080fe20000410000 */
[-C--:B------:R-:W-:Y:S01]  /*aa10*/  FMUL.FTZ R28, R28, R225.reuse ;  /* 0x000000e11c1c7220 */ /* 0x080fe20000410000 */
[-C--:B------:R-:W-:Y:S01]  /*aa20*/  FMUL.FTZ R29, R29, R225.reuse ;  /* 0x000000e11d1d7220 */ /* 0x080fe20000410000 */
[-C--:B------:R-:W-:Y:S01]  /*aa30*/  FMUL.FTZ R32, R32, R225.reuse ;  /* 0x000000e120207220 */ /* 0x080fe20000410000 */
[-C--:B------:R-:W-:Y:S01]  /*aa40*/  FMUL.FTZ R33, R33, R225.reuse ;  /* 0x000000e121217220 */ /* 0x080fe20000410000 */
[----:B------:R-:W-:Y:S01]  /*aa50*/  FMUL.FTZ R36, R36, R225 ;  /* 0x000000e124247220 */ /* 0x000fe20000410000 */
[----:B------:R-:W0:Y:S01]  /*aa60*/  MUFU.TANH R174, R174 ;  /* 0x000000ae00ae7308 */ /* 0x000e220000002400 */
[----:B---3--:R-:W-:Y:S01]  /*aa70*/  FFMA.FTZ R3, R225, R3, R14 ;  /* 0x00000003e1037223 */ /* 0x008fe2000001000e */
[-C--:B------:R-:W-:Y:S01]  /*aa80*/  FMUL.FTZ R37, R37, R225.reuse ;  /* 0x000000e125257220 */ /* 0x080fe20000410000 */
[-C--:B------:R-:W-:Y:S01]  /*aa90*/  FMUL.FTZ R40, R40, R225.reuse ;  /* 0x000000e128287220 */ /* 0x080fe20000410000 */
[-C--:B------:R-:W-:Y:S01]  /*aaa0*/  FMUL.FTZ R41, R41, R225.reuse ;  /* 0x000000e129297220 */ /* 0x080fe20000410000 */
[-C--:B------:R-:W-:Y:S01]  /*aab0*/  FMUL.FTZ R44, R44, R225.reuse ;  /* 0x000000e12c2c7220 */ /* 0x080fe20000410000 */
[-C--:B------:R-:W-:Y:S01]  /*aac0*/  FMUL.FTZ R45, R45, R225.reuse ;  /* 0x000000e12d2d7220 */ /* 0x080fe20000410000 */
[----:B------:R-:W-:Y:S01]  /*aad0*/  FMUL.FTZ R48, R48, R225 ;  /* 0x000000e130307220 */ /* 0x000fe20000410000 */
[----:B------:R-:W3:Y:S01]  /*aae0*/  MUFU.TANH R175, R175 ;  /* 0x000000af00af7308 */ /* 0x000ee20000002400 */
[C---:B----4-:R-:W-:Y:S01]  /*aaf0*/  FADD.FTZ R3, R152.reuse, R3 ;  /* 0x0000000398037221 */ /* 0x050fe20000010000 */
[----:B------:R-:W-:Y:S01]  /*ab00*/  F2FP.F16.F32.PACK_AB R152, R152, R14 ;  /* 0x0000000e9898723e */ /* 0x000fe200000000ff */
[----:B------:R-:W-:-:S02]  /*ab10*/  @!P1 VIADD R14, R216, 0x28c40 ;  /* 0x00028c40d80e9836 */ /* 0x000fc40000000000 */
[-C--:B------:R-:W-:Y:S01]  /*ab20*/  FMUL.FTZ R49, R49, R225.reuse ;  /* 0x000000e131317220 */ /* 0x080fe20000410000 */
[-C--:B------:R-:W-:Y:S01]  /*ab30*/  FMUL.FTZ R52, R52, R225.reuse ;  /* 0x000000e134347220 */ /* 0x080fe20000410000 */
[-C--:B------:R-:W-:Y:S01]  /*ab40*/  FMUL.FTZ R53, R53, R225.reuse ;  /* 0x000000e135357220 */ /* 0x080fe20000410000 */
[-C--:B------:R-:W-:Y:S01]  /*ab50*/  FMUL.FTZ R56, R56, R225.reuse ;  /* 0x000000e138387220 */ /* 0x080fe20000410000 */
[----:B------:R-:W-:Y:S01]  /*ab60*/  @!P1 PRMT R14, RZ, 0x654, R14 ;  /* 0x00000654ff0e9816 */ /* 0x000fe2000000000e */
[----:B------:R-:W4:Y:S01]  /*ab70*/  MUFU.TANH R178, R178 ;  /* 0x000000b200b27308 */ /* 0x000f220000002400 */
[-C--:B------:R-:W-:Y:S01]  /*ab80*/  FMUL.FTZ R57, R57, R225.reuse ;  /* 0x000000e139397220 */ /* 0x080fe20000410000 */
[-C--:B------:R-:W-:Y:S01]  /*ab90*/  FMUL.FTZ R60, R60, R225.reuse ;  /* 0x000000e13c3c7220 */ /* 0x080fe20000410000 */
[----:B------:R5:W-:Y:S01]  /*aba0*/  @!P1 SYNCS.ARRIVE.TRANS64.RED.A1T0 RZ, [R14+URZ], RZ ;  /* 0x000000ff0eff99a7 */ /* 0x000be2000810043f */
[-C--:B------:R-:W-:Y:S01]  /*abb0*/  FMUL.FTZ R61, R61, R225.reuse ;  /* 0x000000e13d3d7220 */ /* 0x080fe20000410000 */
[-C--:B------:R-:W-:Y:S01]  /*abc0*/  FMUL.FTZ R64, R64, R225.reuse ;  /* 0x000000e140407220 */ /* 0x080fe20000410000 */
[-C--:B------:R-:W-:Y:S01]  /*abd0*/  FMUL.FTZ R65, R65, R225.reuse ;  /* 0x000000e141417220 */ /* 0x080fe20000410000 */
[-C--:B------:R-:W-:Y:S01]  /*abe0*/  FMUL.FTZ R68, R68, R225.reuse ;  /* 0x000000e144447220 */ /* 0x080fe20000410000 */
[----:B------:R-:W1:Y:S01]  /*abf0*/  MUFU.TANH R179, R179 ;  /* 0x000000b300b37308 */ /* 0x000e620000002400 */
[-C--:B------:R-:W-:Y:S01]  /*ac00*/  FMUL.FTZ R69, R69, R225.reuse ;  /* 0x000000e145457220 */ /* 0x080fe20000410000 */
[----:B------:R-:W-:Y:S01]  /*ac10*/  FMUL.FTZ R72, R72, R225 ;  /* 0x000000e148487220 */ /* 0x000fe20000410000 */
[----:B-----5:R-:W-:-:S02]  /*ac20*/  IMAD.MOV R14, RZ, RZ, -R194 ;  /* 0x000000ffff0e7224 */ /* 0x020fc400078e0ac2 */
[-C--:B------:R-:W-:Y:S01]  /*ac30*/  FMUL.FTZ R73, R73, R225.reuse ;  /* 0x000000e149497220 */ /* 0x080fe20000410000 */
[-C--:B------:R-:W-:Y:S01]  /*ac40*/  FMUL.FTZ R76, R76, R225.reuse ;  /* 0x000000e14c4c7220 */ /* 0x080fe20000410000 */
[-C--:B------:R-:W-:Y:S01]  /*ac50*/  FMUL.FTZ R77, R77, R225.reuse ;  /* 0x000000e14d4d7220 */ /* 0x080fe20000410000 */
[----:B------:R-:W-:Y:S01]  /*ac60*/  FMUL.FTZ R80, R80, R225 ;  /* 0x000000e150507220 */ /* 0x000fe20000410000 */
[----:B------:R-:W-:Y:S01]  /*ac70*/  ISETP.NE.AND P3, PT, R193, R14, PT ;  /* 0x0000000ec100720c */ /* 0x000fe20003f65270 */
[----:B------:R-:W5:Y:S01]  /*ac80*/  MUFU.TANH R182, R182 ;  /* 0x000000b600b67308 */ /* 0x000f620000002400 */
[----:B------:R-:W-:Y:S01]  /*ac90*/  FMNMX.FTZ R14, R154, R21, !PT ;  /* 0x000000159a0e7209 */ /* 0x000fe20007810000 */
[-C--:B------:R-:W-:Y:S01]  /*aca0*/  FMUL.FTZ R81, R81, R225.reuse ;  /* 0x000000e151517220 */ /* 0x080fe20000410000 */
[-C--:B------:R-:W-:Y:S01]  /*acb0*/  FMUL.FTZ R84, R84, R225.reuse ;  /* 0x000000e154547220 */ /* 0x080fe20000410000 */
[-C--:B------:R-:W-:Y:S01]  /*acc0*/  FMUL.FTZ R85, R85, R225.reuse ;  /* 0x000000e155557220 */ /* 0x080fe20000410000 */
[----:B------:R-:W-:Y:S01]  /*acd0*/  FMNMX.FTZ R14, R155, R14, !PT ;  /* 0x0000000e9b0e7209 */ /* 0x000fe20007810000 */
[-C--:B------:R-:W-:Y:S01]  /*ace0*/  FMUL.FTZ R88, R88, R225.reuse ;  /* 0x000000e158587220 */ /* 0x080fe20000410000 */
[-C--:B------:R-:W-:Y:S01]  /*acf0*/  FMUL.FTZ R89, R89, R225.reuse ;  /* 0x000000e159597220 */ /* 0x080fe20000410000 */
[-C--:B------:R-:W-:Y:S01]  /*ad00*/  FMUL.FTZ R92, R92, R225.reuse ;  /* 0x000000e15c5c7220 */ /* 0x080fe20000410000 */
[----:B------:R-:W-:Y:S01]  /*ad10*/  FMNMX.FTZ R14, R158, R14, !PT ;  /* 0x0000000e9e0e7209 */ /* 0x000fe20007810000 */
[-C--:B------:R-:W-:Y:S01]  /*ad20*/  FMUL.FTZ R93, R93, R225.reuse ;  /* 0x000000e15d5d7220 */ /* 0x080fe20000410000 */
[-C--:B------:R-:W-:Y:S01]  /*ad30*/  FMUL.FTZ R96, R96, R225.reuse ;  /* 0x000000e160607220 */ /* 0x080fe20000410000 */
[----:B------:R-:W-:Y:S01]  /*ad40*/  @!P3 IMAD R181, R224, 0x40, R191 ;  /* 0x00000040e0b5b824 */ /* 0x000fe200078e02bf */
[----:B------:R-:W-:Y:S01]  /*ad50*/  FMNMX.FTZ R14, R159, R14, !PT ;  /* 0x0000000e9f0e7209 */ /* 0x000fe20007810000 */
[-C--:B------:R-:W-:Y:S01]  /*ad60*/  FMUL.FTZ R97, R97, R225.reuse ;  /* 0x000000e161617220 */ /* 0x080fe20000410000 */
[-C--:B------:R-:W-:Y:S01]  /*ad70*/  FMUL.FTZ R100, R100, R225.reuse ;  /* 0x000000e164647220 */ /* 0x080fe20000410000 */
[-C--:B------:R-:W-:Y:S01]  /*ad80*/  FMUL.FTZ R101, R101, R225.reuse ;  /* 0x000000e165657220 */ /* 0x080fe20000410000 */
[----:B------:R-:W-:Y:S01]  /*ad90*/  FMNMX.FTZ R14, R162, R14, !PT ;  /* 0x0000000ea20e7209 */ /* 0x000fe20007810000 */
[-C--:B------:R-:W-:Y:S01]  /*ada0*/  FMUL.FTZ R104, R104, R225.reuse ;  /* 0x000000e168687220 */ /* 0x080fe20000410000 */
[----:B------:R-:W-:Y:S01]  /*adb0*/  @!P3 LEA R181, R181, R2, 0x2 ;  /* 0x00000002b5b5b211 */ /* 0x000fe200078e10ff */
        /* <DEDUP_REMOVED lines=21> */
[----:B0-----:R-:W-:Y:S01]  /*af10*/  FMNMX.FTZ R14, R174, R14, !PT ;  /* 0x0000000eae0e7209 */ /* 0x001fe20007810000 */
        /* <DEDUP_REMOVED lines=8> */
[----:B------:R-:W0:Y:S08]  /*afa0*/  MUFU.TANH R183, R183 ;  /* 0x000000b700b77308 */ /* 0x000e300000002400 */
[----:B------:R-:W2:Y:S01]  /*afb0*/  MUFU.EX2 R153, R153 ;  /* 0x0000009900997308 */ /* 0x000ea20000000800 */
[----:B---3--:R-:W-:-:S04]  /*afc0*/  FMNMX.FTZ R225, R175, R14, !PT ;  /* 0x0000000eafe17209 */ /* 0x008fc80007810000 */
[----:B----4-:R-:W-:-:S03]  /*afd0*/  FMNMX.FTZ R14, R178, R225, !PT ;  /* 0x000000e1b20e7209 */ /* 0x010fc60007810000 */
[----:B------:R-:W3:Y:S01]  /*afe0*/  MUFU.EX2 R156, R156 ;  /* 0x0000009c009c7308 */ /* 0x000ee20000000800 */
[----:B-1----:R-:W-:-:S04]  /*aff0*/  FMNMX.FTZ R225, R179, R14, !PT ;  /* 0x0000000eb3e17209 */ /* 0x002fc80007810000 */
[----:B-----5:R-:W-:-:S03]  /*b000*/  FMNMX.FTZ R14, R182, R225, !PT ;  /* 0x000000e1b60e7209 */ /* 0x020fc60007810000 */
[----:B------:R-:W1:Y:S01]  /*b010*/  MUFU.EX2 R157, R157 ;  /* 0x0000009d009d7308 */ /* 0x000e620000000800 */
[----:B0-----:R-:W-:Y:S01]  /*b020*/  FMNMX.FTZ R14, R183, R14, !PT ;  /* 0x0000000eb70e7209 */ /* 0x001fe20007810000 */
[----:B--2---:R-:W-:-:S04]  /*b030*/  FADD.FTZ R3, R153, R3 ;  /* 0x0000000399037221 */ /* 0x004fc80000010000 */
[----:B------:R-:W0:Y:S02]  /*b040*/  SHFL.BFLY PT, R224, R14, 0x2, 0x1f ;  /* 0x0c401f000ee07f89 */ /* 0x000e2400000e0000 */
[----:B------:R-:W2:Y:S01]  /*b050*/  MUFU.EX2 R160, R160 ;  /* 0x000000a000a07308 */ /* 0x000ea20000000800 */
[----:B---3--:R-:W-:-:S07]  /*b060*/  FADD.FTZ R236, R156, R3 ;  /* 0x000000039cec7221 */ /* 0x008fce0000010000 */
[----:B------:R-:W3:Y:S01]  /*b070*/  MUFU.EX2 R161, R161 ;  /* 0x000000a100a17308 */ /* 0x000ee20000000800 */
[----:B-1----:R-:W-:-:S07]  /*b080*/  FADD.FTZ R3, R157, R236 ;  /* 0x000000ec9d037221 */ /* 0x002fce0000010000 */
[----:B------:R-:W-:Y:S01]  /*b090*/  MUFU.EX2 R164, R164 ;  /* 0x000000a400a47308 */ /* 0x000fe20000000800 */
[----:B--2---:R-:W-:Y:S01]  /*b0a0*/  FADD.FTZ R236, R160, R3 ;  /* 0x00000003a0ec7221 */ /* 0x004fe20000010000 */
[----:B0-----:R-:W-:-:S06]  /*b0b0*/  FMNMX.FTZ R14, R14, R224, !PT ;  /* 0x000000e00e0e7209 */ /* 0x001fcc0007810000 */
[----:B------:R-:W-:Y:S01]  /*b0c0*/  MUFU.EX2 R165, R165 ;  /* 0x000000a500a57308 */ /* 0x000fe20000000800 */
[----:B---3--:R-:W-:Y:S01]  /*b0d0*/  FADD.FTZ R3, R161, R236 ;  /* 0x000000eca1037221 */ /* 0x008fe20000010000 */
[----:B------:R-:W0:Y:S06]  /*b0e0*/  SHFL.BFLY PT, R224, R14, 0x1, 0x1f ;  /* 0x0c201f000ee07f89 */ /* 0x000e2c00000e0000 */
[----:B------:R-:W-:Y:S08]  /*b0f0*/  MUFU.EX2 R168, R168 ;  /* 0x000000a800a87308 */ /* 0x000ff00000000800 */
[----:B------:R-:W-:Y:S08]  /*b100*/  MUFU.EX2 R169, R169 ;  /* 0x000000a900a97308 */ /* 0x000ff00000000800 */
[----:B------:R-:W-:Y:S01]  /*b110*/  MUFU.EX2 R172, R172 ;  /* 0x000000ac00ac7308 */ /* 0x000fe20000000800 */
[----:B0-----:R-:W-:-:S05]  /*b120*/  FMNMX.FTZ R14, R14, R224, !PT ;  /* 0x000000e00e0e7209 */ /* 0x001fca0007810000 */
[----:B------:R-:W-:Y:S02]  /*b130*/  FADD.FTZ R21, -R14, R21 ;  /* 0x000000150e157221 */ /* 0x000fe40000010100 */
[----:B------:R-:W-:Y:S02]  /*b140*/  MUFU.EX2 R173, R173 ;  /* 0x000000ad00ad7308 */ /* 0x000fe40000000800 */
[----:B------:R-:W-:-:S06]  /*b150*/  FMUL.FTZ R21, R21, R13 ;  /* 0x0000000d15157220 */ /* 0x000fcc0000410000 */
[----:B------:R-:W-:Y:S08]  /*b160*/  MUFU.EX2 R176, R176 ;  /* 0x000000b000b07308 */ /* 0x000ff00000000800 */
[----:B------:R-:W0:Y:S08]  /*b170*/  MUFU.EX2 R21, R21 ;  /* 0x0000001500157308 */ /* 0x000e300000000800 */
[----:B------:R-:W-:Y:S01]  /*b180*/  MUFU.EX2 R177, R177 ;  /* 0x000000b100b17308 */ /* 0x000fe20000000800 */
[----:B0-----:R0:W-:Y:S01]  /*b190*/  @!P3 STS [R181+0x28820], R21 ;  /* 0x02882015b500b388 */ /* 0x0011e20000000800 */
        /* <DEDUP_REMOVED lines=9> */
[----:B0-----:R-:W-:Y:S01]  /*b230*/  FMUL.FTZ R181, R14, R13 ;  /* 0x0000000d0eb57220 */ /* 0x001fe20000410000 */
[-C--:B------:R-:W-:Y:S01]  /*b240*/  FMUL.FTZ R43, R43, R21.reuse ;  /* 0x000000152b2b7220 */ /* 0x080fe20000410000 */
[-C--:B------:R-:W-:Y:S01]  /*b250*/  FMUL.FTZ R46, R46, R21.reuse ;  /* 0x000000152e2e7220 */ /* 0x080fe20000410000 */
[----:B------:R-:W-:Y:S01]  /*b260*/  FMUL.FTZ R47, R47, R21 ;  /* 0x000000152f2f7220 */ /* 0x000fe20000410000 */
        /* <DEDUP_REMOVED lines=12> */
[----:B------:R0:W1:Y:S01]  /*b330*/  MUFU.EX2 R180, R154 ;  /* 0x0000009a00b47308 */ /* 0x0000620000000800 */
[-CC-:B------:R-:W-:Y:S01]  /*b340*/  FFMA.FTZ R175, R175, R13.reuse, -R181.reuse ;  /* 0x0000000dafaf7223 */ /* 0x180fe200000108b5 */
[-CC-:B------:R-:W-:Y:S01]  /*b350*/  FFMA.FTZ R178, R178, R13.reuse, -R181.reuse ;  /* 0x0000000db2b27223 */ /* 0x180fe200000108b5 */
[-CC-:B------:R-:W-:Y:S01]  /*b360*/  FFMA.FTZ R179, R179, R13.reuse, -R181.reuse ;  /* 0x0000000db3b37223 */ /* 0x180fe200000108b5 */
[-CC-:B------:R-:W-:Y:S01]  /*b370*/  FFMA.FTZ R182, R182, R13.reuse, -R181.reuse ;  /* 0x0000000db6b67223 */ /* 0x180fe200000108b5 */
[----:B------:R-:W-:Y:S01]  /*b380*/  FFMA.FTZ R181, R183, R13, -R181 ;  /* 0x0000000db7b57223 */ /* 0x000fe200000108b5 */
[-C--:B------:R-:W-:Y:S01]  /*b390*/  FMUL.FTZ R50, R50, R21.reuse ;  /* 0x0000001532327220 */ /* 0x080fe20000410000 */
[----:B------:R-:W-:Y:S01]  /*b3a0*/  FMUL.FTZ R51, R51, R21 ;  /* 0x0000001533337220 */ /* 0x000fe20000410000 */
[----:B------:R-:W2:Y:S01]  /*b3b0*/  MUFU.EX2 R155, R155 ;  /* 0x0000009b009b7308 */ /* 0x000ea20000000800 */
[----:B0-----:R-:W-:Y:S01]  /*b3c0*/  F2FP.F16.F32.PACK_AB R154, R156, R153 ;  /* 0x000000999c9a723e */ /* 0x001fe200000000ff */
[----:B------:R-:W-:Y:S01]  /*b3d0*/  FMUL.FTZ R54, R54, R21 ;  /* 0x0000001536367220 */ /* 0x000fe20000410000 */
[----:B------:R-:W-:Y:S01]  /*b3e0*/  F2FP.F16.F32.PACK_AB R156, R160, R157 ;  /* 0x0000009da09c723e */ /* 0x000fe200000000ff */
[----:B------:R-:W-:Y:S01]  /*b3f0*/  FADD.FTZ R160, R164, R3 ;  /* 0x00000003a4a07221 */ /* 0x000fe20000010000 */
[-C--:B------:R-:W-:Y:S01]  /*b400*/  FMUL.FTZ R55, R55, R21.reuse ;  /* 0x0000001537377220 */ /* 0x080fe20000410000 */
[-C--:B------:R-:W-:Y:S01]  /*b410*/  FMUL.FTZ R58, R58, R21.reuse ;  /* 0x000000153a3a7220 */ /* 0x080fe20000410000 */
[----:B------:R-:W-:Y:S01]  /*b420*/  FMUL.FTZ R59, R59, R21 ;  /* 0x000000153b3b7220 */ /* 0x000fe20000410000 */
[----:B------:R0:W3:Y:S01]  /*b430*/  MUFU.EX2 R183, R158 ;  /* 0x0000009e00b77308 */ /* 0x0000e20000000800 */
[----:B------:R-:W-:Y:S01]  /*b440*/  FADD.FTZ R3, R165, R160 ;  /* 0x000000a0a5037221 */ /* 0x000fe20000010000 */
[----:B-1----:R-:W-:Y:S01]  /*b450*/  FFMA.FTZ R10, R21, R10, R180 ;  /* 0x0000000a150a7223 */ /* 0x002fe200000100b4 */
[----:B------:R-:W-:Y:S01]  /*b460*/  F2FP.F16.F32.PACK_AB R160, R168, R165 ;  /* 0x000000a5a8a0723e */ /* 0x000fe200000000ff */
[-C--:B------:R-:W-:Y:S01]  /*b470*/  FMUL.FTZ R62, R62, R21.reuse ;  /* 0x000000153e3e7220 */ /* 0x080fe20000410000 */
[-C--:B------:R-:W-:Y:S01]  /*b480*/  FMUL.FTZ R63, R63, R21.reuse ;  /* 0x000000153f3f7220 */ /* 0x080fe20000410000 */
[-C--:B------:R-:W-:Y:S01]  /*b490*/  FMUL.FTZ R66, R66, R21.reuse ;  /* 0x0000001542427220 */ /* 0x080fe20000410000 */
[----:B------:R-:W-:Y:S01]  /*b4a0*/  FMUL.FTZ R67, R67, R21 ;  /* 0x0000001543437220 */ /* 0x000fe20000410000 */
[----:B------:R-:W1:Y:S01]  /*b4b0*/  MUFU.EX2 R159, R159 ;  /* 0x0000009f009f7308 */ /* 0x000e620000000800 */
[C---:B--2---:R-:W-:Y:S01]  /*b4c0*/  FADD.FTZ R10, R155.reuse, R10 ;  /* 0x0000000a9b0a7221 */ /* 0x044fe20000010000 */
[----:B0-----:R-:W-:Y:S01]  /*b4d0*/  F2FP.F16.F32.PACK_AB R158, R164, R161 ;  /* 0x000000a1a49e723e */ /* 0x001fe200000000ff */
[-C--:B------:R-:W-:Y:S01]  /*b4e0*/  FMUL.FTZ R70, R70, R21.reuse ;  /* 0x0000001546467220 */ /* 0x080fe20000410000 */
[----:B------:R-:W-:Y:S01]  /*b4f0*/  F2FP.F16.F32.PACK_AB R153, R155, R180 ;  /* 0x000000b49b99723e */ /* 0x000fe200000000ff */
[-C--:B------:R-:W-:Y:S01]  /*b500*/  FMUL.FTZ R71, R71, R21.reuse ;  /* 0x0000001547477220 */ /* 0x080fe20000410000 */
[-C--:B------:R-:W-:Y:S01]  /*b510*/  FMUL.FTZ R74, R74, R21.reuse ;  /* 0x000000154a4a7220 */ /* 0x080fe20000410000 */
[-C--:B------:R-:W-:Y:S01]  /*b520*/  FMUL.FTZ R75, R75, R21.reuse ;  /* 0x000000154b4b7220 */ /* 0x080fe20000410000 */
[----:B------:R0:W2:Y:S01]  /*b530*/  MUFU.EX2 R225, R162 ;  /* 0x000000a200e17308 */ /* 0x0000a20000000800 */
[----:B---3--:R-:W-:Y:S01]  /*b540*/  FADD.FTZ R10, R183, R10 ;  /* 0x0000000ab70a7221 */ /* 0x008fe20000010000 */
[-C--:B------:R-:W-:Y:S01]  /*b550*/  FMUL.FTZ R78, R78, R21.reuse ;  /* 0x000000154e4e7220 */ /* 0x080fe20000410000 */
[-C--:B------:R-:W-:Y:S01]  /*b560*/  FMUL.FTZ R79, R79, R21.reuse ;  /* 0x000000154f4f7220 */ /* 0x080fe20000410000 */
[-C--:B------:R-:W-:Y:S01]  /*b570*/  FMUL.FTZ R82, R82, R21.reuse ;  /* 0x0000001552527220 */ /* 0x080fe20000410000 */
[-C--:B------:R-:W-:Y:S01]  /*b580*/  FMUL.FTZ R83, R83, R21.reuse ;  /* 0x0000001553537220 */ /* 0x080fe20000410000 */
[-C--:B------:R-:W-:Y:S01]  /*b590*/  FMUL.FTZ R86, R86, R21.reuse ;  /* 0x0000001556567220 */ /* 0x080fe20000410000 */
[----:B------:R-:W-:Y:S01]  /*b5a0*/  FMUL.FTZ R87, R87, R21 ;  /* 0x0000001557577220 */ /* 0x000fe20000410000 */
[----:B------:R-:W3:Y:S01]  /*b5b0*/  MUFU.EX2 R163, R163 ;  /* 0x000000a300a37308 */ /* 0x000ee20000000800 */
[----:B0-----:R-:W-:Y:S01]  /*b5c0*/  FADD.FTZ R162, R168, R3 ;  /* 0x00000003a8a27221 */ /* 0x001fe20000010000 */
[C---:B-1----:R-:W-:Y:S01]  /*b5d0*/  FADD.FTZ R10, R159.reuse, R10 ;  /* 0x0000000a9f0a7221 */ /* 0x042fe20000010000 */
[----:B------:R-:W-:Y:S01]  /*b5e0*/  F2FP.F16.F32.PACK_AB R155, R159, R183 ;  /* 0x000000b79f9b723e */ /* 0x000fe200000000ff */
[----:B------:R-:W-:Y:S01]  /*b5f0*/  BAR.SYNC.DEFER_BLOCKING 0xf, 0x100 ;  /* 0x03c4000000007b1d */ /* 0x000fe20000010000 */
[----:B------:R-:W-:Y:S01]  /*b600*/  FADD.FTZ R3, R169, R162 ;  /* 0x000000a2a9037221 */ /* 0x000fe20000010000 */
[----:B------:R-:W-:Y:S01]  /*b610*/  F2FP.F16.F32.PACK_AB R162, R172, R169 ;  /* 0x000000a9aca2723e */ /* 0x000fe200000000ff */
[-C--:B------:R-:W-:Y:S01]  /*b620*/  FMUL.FTZ R90, R90, R21.reuse ;  /* 0x000000155a5a7220 */ /* 0x080fe20000410000 */
[-C--:B------:R-:W-:Y:S01]  /*b630*/  FMUL.FTZ R91, R91, R21.reuse ;  /* 0x000000155b5b7220 */ /* 0x080fe20000410000 */
[----:B------:R-:W-:Y:S01]  /*b640*/  FADD.FTZ R164, R172, R3 ;  /* 0x00000003aca47221 */ /* 0x000fe20000010000 */
[----:B------:R-:W0:Y:S01]  /*b650*/  MUFU.EX2 R224, R224 ;  /* 0x000000e000e07308 */ /* 0x000e220000000800 */
[----:B--2---:R-:W-:Y:S01]  /*b660*/  FADD.FTZ R10, R225, R10 ;  /* 0x0000000ae10a7221 */ /* 0x004fe20000010000 */
[----:B------:R-:W-:Y:S01]  /*b670*/  FMUL.FTZ R94, R94, R21 ;  /* 0x000000155e5e7220 */ /* 0x000fe20000410000 */
[----:B------:R-:W-:Y:S01]  /*b680*/  FADD.FTZ R3, R173, R164 ;  /* 0x000000a4ad037221 */ /* 0x000fe20000010000 */
[----:B------:R-:W-:Y:S01]  /*b690*/  F2FP.F16.F32.PACK_AB R164, R176, R173 ;  /* 0x000000adb0a4723e */ /* 0x000fe200000000ff */
[-C--:B------:R-:W-:Y:S01]  /*b6a0*/  FMUL.FTZ R95, R95, R21.reuse ;  /* 0x000000155f5f7220 */ /* 0x080fe20000410000 */
[-C--:B------:R-:W-:Y:S01]  /*b6b0*/  FMUL.FTZ R98, R98, R21.reuse ;  /* 0x0000001562627220 */ /* 0x080fe20000410000 */
[----:B------:R-:W-:Y:S01]  /*b6c0*/  FADD.FTZ R168, R176, R3 ;  /* 0x00000003b0a87221 */ /* 0x000fe20000010000 */
[----:B------:R-:W1:Y:S01]  /*b6d0*/  MUFU.EX2 R167, R167 ;  /* 0x000000a700a77308 */ /* 0x000e620000000800 */
[----:B---3--:R-:W-:Y:S01]  /*b6e0*/  FADD.FTZ R157, R163, R10 ;  /* 0x0000000aa39d7221 */ /* 0x008fe20000010000 */
[-C--:B------:R-:W-:Y:S01]  /*b6f0*/  FMUL.FTZ R99, R99, R21.reuse ;  /* 0x0000001563637220 */ /* 0x080fe20000410000 */
[----:B------:R-:W-:Y:S01]  /*b700*/  FADD.FTZ R3, R177, R168 ;  /* 0x000000a8b1037221 */ /* 0x000fe20000010000 */
[-C--:B------:R-:W-:Y:S01]  /*b710*/  FMUL.FTZ R102, R102, R21.reuse ;  /* 0x0000001566667220 */ /* 0x080fe20000410000 */
[-C--:B------:R-:W-:Y:S01]  /*b720*/  FMUL.FTZ R103, R103, R21.reuse ;  /* 0x0000001567677220 */ /* 0x080fe20000410000 */
[----:B------:R-:W-:Y:S01]  /*b730*/  FMUL.FTZ R106, R106, R21 ;  /* 0x000000156a6a7220 */ /* 0x000fe20000410000 */
[----:B------:R-:W-:Y:S01]  /*b740*/  FADD.FTZ R3, R166, R3 ;  /* 0x00000003a6037221 */ /* 0x000fe20000010000 */
[----:B------:R-:W2:Y:S01]  /*b750*/  MUFU.EX2 R161, R170 ;  /* 0x000000aa00a17308 */ /* 0x000ea20000000800 */
[----:B0-----:R-:W-:Y:S01]  /*b760*/  FADD.FTZ R168, R224, R157 ;  /* 0x0000009de0a87221 */ /* 0x001fe20000010000 */
[----:B------:R-:W-:Y:S01]  /*b770*/  F2FP.F16.F32.PACK_AB R157, R163, R225 ;  /* 0x000000e1a39d723e */ /* 0x000fe200000000ff */
[----:B------:R0:W-:Y:S01]  /*b780*/  STSM.16.M88.4 [R195+0x26800], R152 ;  /* 0x02680098c3007844 */ /* 0x0001e20000000200 */
[----:B------:R-:W-:Y:S01]  /*b790*/  F2FP.F16.F32.PACK_AB R166, R166, R177 ;  /* 0x000000b1a6a6723e */ /* 0x000fe200000000ff */
        /* <DEDUP_REMOVED lines=20> */
[C---:B---3--:R-:W-:Y:S01]  /*b8e0*/  FADD.FTZ R159, R171.reuse, R168 ;  /* 0x000000a8ab9f7221 */ /* 0x048fe20000010000 */
[----:B------:R-:W-:Y:S01]  /*b8f0*/  F2FP.F16.F32.PACK_AB R161, R171, R161 ;  /* 0x000000a1aba1723e */ /* 0x000fe200000000ff */
[-C--:B------:R-:W-:Y:S01]  /*b900*/  FMUL.FTZ R138, R138, R21.reuse ;  /* 0x000000158a8a7220 */ /* 0x080fe20000410000 */
[-C--:B------:R-:W-:Y:S01]  /*b910*/  FMUL.FTZ R139, R139, R21.reuse ;  /* 0x000000158b8b7220 */ /* 0x080fe20000410000 */
[-C--:B------:R-:W-:Y:S01]  /*b920*/  FMUL.FTZ R142, R142, R21.reuse ;  /* 0x000000158e8e7220 */ /* 0x080fe20000410000 */
[-C--:B------:R-:W-:Y:S01]  /*b930*/  FMUL.FTZ R143, R143, R21.reuse ;  /* 0x000000158f8f7220 */ /* 0x080fe20000410000 */
[-C--:B------:R-:W-:Y:S01]  /*b940*/  FMUL.FTZ R146, R146, R21.reuse ;  /* 0x0000001592927220 */ /* 0x080fe20000410000 */
[----:B------:R-:W3:Y:S01]  /*b950*/  MUFU.EX2 R165, R178 ;  /* 0x000000b200a57308 */ /* 0x000ee20000000800 */
[----:B-1----:R-:W-:Y:S01]  /*b960*/  FADD.FTZ R168, R174, R159 ;  /* 0x0000009faea87221 */ /* 0x002fe20000010000 */
[----:B------:R-:W-:Y:S01]  /*b970*/  F2FP.F16.F32.PACK_AB R159, R167, R224 ;  /* 0x000000e0a79f723e */ /* 0x000fe200000000ff */
[-C--:B------:R-:W-:Y:S01]  /*b980*/  FMUL.FTZ R147, R147, R21.reuse ;  /* 0x0000001593937220 */ /* 0x080fe20000410000 */
[-C--:B------:R-:W-:Y:S01]  /*b990*/  FMUL.FTZ R150, R150, R21.reuse ;  /* 0x0000001596967220 */ /* 0x080fe20000410000 */
[----:B------:R-:W-:-:S02]  /*b9a0*/  FMUL.FTZ R151, R151, R21 ;  /* 0x0000001597977220 */ /* 0x000fc40000410000 */
[----:B------:R0:W-:Y:S01]  /*b9b0*/  STSM.16.M88.4 [R198], R156 ;  /* 0x0000009cc6007844 */ /* 0x0001e20000000200 */
[----:B------:R-:W1:Y:S01]  /*b9c0*/  MUFU.EX2 R10, R179 ;  /* 0x000000b3000a7308 */ /* 0x000e620000000800 */
[----:B--2---:R-:W-:-:S07]  /*b9d0*/  FADD.FTZ R168, R175, R168 ;  /* 0x000000a8afa87221 */ /* 0x004fce0000010000 */
[----:B------:R-:W2:Y:S01]  /*b9e0*/  MUFU.EX2 R182, R182 ;  /* 0x000000b600b67308 */ /* 0x000ea20000000800 */
[----:B---3--:R-:W-:-:S07]  /*b9f0*/  FADD.FTZ R163, R165, R168 ;  /* 0x000000a8a5a37221 */ /* 0x008fce0000010000 */
[----:B------:R-:W3:Y:S01]  /*ba00*/  MUFU.EX2 R181, R181 ;  /* 0x000000b500b57308 */ /* 0x000ee20000000800 */
[C---:B-1----:R-:W-:Y:S01]  /*ba10*/  FADD.FTZ R167, R10.reuse, R163 ;  /* 0x000000a30aa77221 */ /* 0x042fe20000010000 */
[----:B------:R-:W-:Y:S02]  /*ba20*/  F2FP.F16.F32.PACK_AB R163, R175, R174 ;  /* 0x000000aeafa3723e */ /* 0x000fe400000000ff */
[----:B------:R-:W-:-:S03]  /*ba30*/  F2FP.F16.F32.PACK_AB R165, R10, R165 ;  /* 0x000000a50aa5723e */ /* 0x000fc600000000ff */
[----:B------:R0:W-:Y:S01]  /*ba40*/  STSM.16.M88.4 [R196], R160 ;  /* 0x000000a0c4007844 */ /* 0x0001e20000000200 */
[----:B--2---:R-:W-:Y:S01]  /*ba50*/  FADD.FTZ R168, R182, R167 ;  /* 0x000000a7b6a87221 */ /* 0x004fe20000010000 */
[----:B---3--:R-:W-:-:S03]  /*ba60*/  F2FP.F16.F32.PACK_AB R167, R181, R182 ;  /* 0x000000b6b5a7723e */ /* 0x008fc600000000ff */
[----:B------:R-:W-:Y:S02]  /*ba70*/  FADD.FTZ R10, R181, R168 ;  /* 0x000000a8b50a7221 */ /* 0x000fe40000010000 */
[----:B------:R0:W-:Y:S01]  /*ba80*/  STSM.16.M88.4 [R197], R164 ;  /* 0x000000a4c5007844 */ /* 0x0001e20000000200 */
[----:B------:R-:W-:Y:S05]  /*ba90*/  @!P0 BRA `(.L_x_3951) ;  /* 0x0000000000048947 */ /* 0x000fea0003800000 */
[----:B------:R-:W-:Y:S01]  /*baa0*/  BPT.TRAP 0x1 ;  /* 0x000000040000795c */ /* 0x000fe20000300000 */
.L_x_3951:
[----:B------:R1:W2:Y:S01]  /*bab0*/  SYNCS.PHASECHK.TRANS64.TRYWAIT P3, [R216+URZ+0x28c50], R20 ;  /* 0x028c5014d80075a7 */ /* 0x0002a2000806017f */
[----:B------:R-:W-:Y:S05]  /*bac0*/  @!P0 BRA `(.L_x_3952) ;  /* 0x0000000000048947 */ /* 0x000fea0003800000 */
[----:B------:R-:W-:Y:S01]  /*bad0*/  BPT.TRAP 0x1 ;  /* 0x000000040000795c */ /* 0x000fe20000300000 */
.L_x_3952:
[----:B------:R-:W-:Y:S04]  /*bae0*/  BSSY B1, `(.L_x_3953) ;  /* 0x0000004000017945 */ /* 0x000fe80003800000 */
[----:B--2---:R-:W-:Y:S05]  /*baf0*/  @P3 BRA `(.L_x_3954) ;  /* 0x0000000000083947 */ /* 0x004fea0003800000 */
[----:B------:R-:W2:Y:S02]  /*bb00*/  SYNCS.PHASECHK.TRANS64.TRYWAIT P3, [R216+URZ+0x28c50], R20 ;  /* 0x028c5014d80075a7 */ /* 0x000ea4000806017f */
[----:B--2---:R-:W-:Y:S05]  /*bb10*/  @!P3 BRA `(.L_x_3955) ;  /* 0x000000cc0024b947 */ /* 0x004fea0003800000 */
.L_x_3954:
[----:B------:R-:W-:Y:S05]  /*bb20*/  BSYNC B1 ;  /* 0x0000000000017941 */ /* 0x000fea0003800000 */
.L_x_3953:
[----:B-12---:R-:W-:Y:S01]  /*bb30*/  IMAD R20, R18, 0x1000, R11 ;  /* 0x0000100012147824 */ /* 0x006fe200078e020b */
[----:B------:R-:W-:Y:S01]  /*bb40*/  WARPGROUP.ARRIVE ;  /* 0x00000000000079c5 */ /* 0x000fe20000000000 */
[----:B------:R-:W-:Y:S02]  /*bb50*/  IMAD.MOV.U32 R21, RZ, RZ, 0x40000040 ;  /* 0x40000040ff157424 */ /* 0x000fe400078e00ff */
[----:B------:R-:W-:Y:S01]  /*bb60*/  @!P1 VIADD R216, R216, 0x28c60 ;  /* 0x00028c60d8d89836 */ /* 0x000fe20000000000 */
[----:B------:R-:W-:Y:S01]  /*bb70*/  R2UR UR6, R20 ;  /* 0x00000000140672ca */ /* 0x000fe200000e0000 */
[----:B------:R-:W-:Y:S01]  /*bb80*/  IMAD.MOV.U32 R225, RZ, RZ, R12 ;  /* 0x000000ffffe17224 */ /* 0x000fe200078e000c */
[----:B------:R-:W-:Y:S01]  /*bb90*/  R2UR UR7, R21 ;  /* 0x00000000150772ca */ /* 0x000fe200000e0000 */
[----:B------:R-:W-:Y:S01]  /*bba0*/  IMAD.MOV.U32 R21, RZ, RZ, 0x40000040 ;  /* 0x40000040ff157424 */ /* 0x000fe200078e00ff */
[----:B------:R-:W-:Y:S01]  /*bbb0*/  @!P1 PRMT R216, RZ, 0x654, R216 ;  /* 0x00000654ffd89816 */ /* 0x000fe200000000d8 */
[----:B------:R-:W-:-:S10]  /*bbc0*/  IMAD.MOV.U32 R224, RZ, RZ, R18 ;  /* 0x000000ffffe07224 */ /* 0x000fd400078e0012 */
[----:B------:R-:W-:Y:S03]  /*bbd0*/  HGMMA.64x256x16.F32 R24, R152, gdesc[UR4].tnspB, R24, gsb0 ;  /* 0x43e0000498187df0 */ /* 0x000fe60008000818 */
[----:B------:R-:W-:Y:S02]  /*bbe0*/  WARPGROUP.DEPBAR.LE gsb0, 0x0 ;  /* 0x00008000000079c5 */ /* 0x000fe40000010000 */
[----:B0-----:R-:W-:Y:S01]  /*bbf0*/  VIADD R152, R20, 0x80 ;  /* 0x0000008014987836 */ /* 0x001fe20000000000 */
        /* <DEDUP_REMOVED lines=16> */
[----:B------:R-:W-:Y:S01]  /*bd00*/  IMAD.MOV.U32 R21, RZ, RZ, R14 ;  /* 0x000000ffff157224 */ /* 0x000fe200078e000e */
[----:B------:R-:W-:Y:S02]  /*bd10*/  WARPGROUP.DEPBAR.LE gsb0, 0x0 ;  /* 0x00008000000079c5 */ /* 0x000fe40000010000 */
[----:B------:R-:W-:-:S15]  /*bd20*/  WARPGROUP.ARRIVE ;  /* 0x00000000000079c5 */ /* 0x000fde0000000000 */
[----:B------:R-:W-:-:S06]  /*bd30*/  NOP ;  /* 0x0000000000007918 */ /* 0x000fcc0000000000 */
        /* <DEDUP_REMOVED lines=10> */
[----:B------:R2:W-:Y:S01]  /*bde0*/  @!P1 SYNCS.ARRIVE.TRANS64.RED.A1T0 RZ, [R216+URZ], RZ ;  /* 0x000000ffd8ff99a7 */ /* 0x0005e2000810043f */
[----:B------:R-:W-:Y:S05]  /*bdf0*/  @P2 BRA `(.L_x_3956) ;  /* 0xffffffe0007c2947 */ /* 0x000fea000383ffff */
.L_x_3945:
[----:B------:R-:W-:Y:S05]  /*be00*/  BSYNC B0 ;  /* 0x0000000000007941 */ /* 0x000fea0003800000 */
.L_x_3944:
[----:B------:R-:W3:Y:S01]  /*be10*/  SHFL.BFLY PT, R0, R3, 0x2, 0x1f ;  /* 0x0c401f0003007f89 */ /* 0x000ee200000e0000 */
[----:B------:R-:W-:Y:S02]  /*be20*/  IMAD.MOV R6, RZ, RZ, -R194 ;  /* 0x000000ffff067224 */ /* 0x000fe400078e0ac2 */
[----:B------:R-:W-:Y:S01]  /*be30*/  IMAD.MOV.U32 R21, RZ, RZ, -0x800000 ;  /* 0xff800000ff157424 */ /* 0x000fe200078e00ff */
[----:B------:R-:W4:Y:S01]  /*be40*/  SHFL.BFLY PT, R7, R10, 0x2, 0x1f ;  /* 0x0c401f000a077f89 */ /* 0x000f2200000e0000 */
[----:B------:R-:W-:Y:S01]  /*be50*/  IMAD.MOV.U32 R20, RZ, RZ, -0x800000 ;  /* 0xff800000ff147424 */ /* 0x000fe200078e00ff */
[----:B------:R-:W-:Y:S08]  /*be60*/  BAR.ARV 0x8, 0x100 ;  /* 0x0204000000007b1d */ /* 0x000ff00000002000 */
[----:B------:R-:W-:Y:S01]  /*be70*/  BAR.SYNC.DEFER_BLOCKING 0xf, 0x100 ;  /* 0x03c4000000007b1d */ /* 0x000fe20000010000 */
[----:B------:R-:W-:Y:S01]  /*be80*/  ISETP.NE.AND P0, PT, R193, R6, PT ;  /* 0x00000006c100720c */ /* 0x000fe20003f05270 */
[----:B------:R-:W-:-:S02]  /*be90*/  VIADD R208, R208, 0x1 ;  /* 0x00000001d0d07836 */ /* 0x000fc40000000000 */
[----:B---3--:R-:W-:Y:S01]  /*bea0*/  FADD.FTZ R4, R0, R3 ;  /* 0x0000000300047221 */ /* 0x008fe20000010000 */
[----:B------:R-:W-:Y:S02]  /*beb0*/  VIADD R3, R18, 0x1 ;  /* 0x0000000112037836 */ /* 0x000fe40000000000 */
[----:B----4-:R-:W-:Y:S02]  /*bec0*/  FADD.FTZ R7, R7, R10 ;  /* 0x0000000a07077221 */ /* 0x010fe40000010000 */
[----:B------:R-:W3:Y:S01]  /*bed0*/  SHFL.BFLY PT, R5, R4, 0x1, 0x1f ;  /* 0x0c201f0004057f89 */ /* 0x000ee200000e0000 */
[----:B------:R-:W-:-:S03]  /*bee0*/  ISETP.NE.AND P1, PT, R3, 0x2, PT ;  /* 0x000000020300780c */ /* 0x000fc60003f25270 */
[----:B------:R-:W4:Y:S01]  /*bef0*/  SHFL.BFLY PT, R0, R7, 0x1, 0x1f ;  /* 0x0c201f0007007f89 */ /* 0x000f2200000e0000 */
[----:B------:R-:W-:-:S04]  /*bf00*/  SEL R9, RZ, 0x1, P1 ;  /* 0x00000001ff097807 */ /* 0x000fc80000800000 */
[----:B------:R-:W-:Y:S01]  /*bf10*/  LOP3.LUT R22, R22, R9, RZ, 0x3c, !PT ;  /* 0x0000000916167212 */ /* 0x000fe200078e3cff */
[----:B---3--:R-:W-:Y:S01]  /*bf20*/  FADD.FTZ R11, R4, R5 ;  /* 0x00000005040b7221 */ /* 0x008fe20000010000 */
[----:B------:R-:W-:Y:S01]  /*bf30*/  CS2R R4, SRZ ;  /* 0x0000000000047805 */ /* 0x000fe2000001ff00 */
[----:B----4-:R-:W-:-:S03]  /*bf40*/  FADD.FTZ R0, R7, R0 ;  /* 0x0000000007007221 */ /* 0x010fc60000010000 */
[----:B------:R-:W-:Y:S01]  /*bf50*/  FSETP.NE.FTZ.AND P2, PT, R11, RZ, PT ;  /* 0x000000ff0b00720b */ /* 0x000fe20003f55000 */
[----:B------:R-:W-:Y:S01]  /*bf60*/  @!P0 IMAD R7, R18, 0x40, R191 ;  /* 0x0000004012078824 */ /* 0x000fe200078e02bf */
[----:B------:R-:W-:-:S03]  /*bf70*/  FSETP.NE.FTZ.AND P3, PT, R0, RZ, PT ;  /* 0x000000ff0000720b */ /* 0x000fc60003f75000 */
[----:B------:R-:W-:-:S08]  /*bf80*/  @!P0 IMAD R7, R7, 0x4, R2 ;  /* 0x0000000407078824 */ /* 0x000fd000078e0202 */
[----:B------:R-:W3:Y:S01]  /*bf90*/  @P2 MUFU.RCP R5, R11 ;  /* 0x0000000b00052308 */ /* 0x000ee20000001000 */
[----:B------:R-:W-:-:S07]  /*bfa0*/  @P2 FMUL.FTZ R18, R13, 0.69314718246459960938 ;  /* 0x3f3172180d122820 */ /* 0x000fce0000410000 */
[----:B------:R-:W4:Y:S08]  /*bfb0*/  @P3 MUFU.RCP R4, R0 ;  /* 0x0000000000043308 */ /* 0x000f300000001000 */
[----:B------:R-:W5:Y:S01]  /*bfc0*/  @P2 MUFU.LG2 R2, R11 ;  /* 0x0000000b00022308 */ /* 0x000f620000000c00 */
[-C--:B---3--:R-:W-:Y:S01]  /*bfd0*/  FMUL.FTZ R8, R25, R5.reuse ;  /* 0x0000000519087220 */ /* 0x088fe20000410000 */
[----:B------:R3:W-:Y:S01]  /*bfe0*/  @!P0 STS [R7+0x28800], R5 ;  /* 0x0288000507008388 */ /* 0x0007e20000000800 */
[-C--:B------:R-:W-:Y:S01]  /*bff0*/  FMUL.FTZ R10, R24, R5.reuse ;  /* 0x00000005180a7220 */ /* 0x080fe20000410000 */
[----:B------:R-:W-:Y:S01]  /*c000*/  @P3 FMUL.FTZ R24, R13, 0.69314718246459960938 ;  /* 0x3f3172180d183820 */ /* 0x000fe20000410000 */
[-C--:B------:R-:W-:Y:S01]  /*c010*/  FMUL.FTZ R180, R32, R5.reuse ;  /* 0x0000000520b47220 */ /* 0x080fe20000410000 */
[-C--:B------:R-:W-:Y:S01]  /*c020*/  FMUL.FTZ R179, R36, R5.reuse ;  /* 0x0000000524b37220 */ /* 0x080fe20000410000 */
[-C--:B------:R-:W-:Y:S01]  /*c030*/  FMUL.FTZ R177, R40, R5.reuse ;  /* 0x0000000528b17220 */ /* 0x080fe20000410000 */
[----:B------:R0:W2:Y:S01]  /*c040*/  @P3 MUFU.LG2 R25, R0 ;  /* 0x0000000000193308 */ /* 0x0000a20000000c00 */
[----:B----4-:R4:W-:Y:S01]  /*c050*/  @!P0 STS [R7+0x28820], R4 ;  /* 0x0288200407008388 */ /* 0x0109e20000000800 */
[-C--:B------:R-:W-:Y:S01]  /*c060*/  FMUL.FTZ R9, R58, R4.reuse ;  /* 0x000000043a097220 */ /* 0x080fe20000410000 */
[-C--:B------:R-:W-:Y:S01]  /*c070*/  FMUL.FTZ R13, R66, R4.reuse ;  /* 0x00000004420d7220 */ /* 0x080fe20000410000 */
[-C--:B------:R-:W-:Y:S01]  /*c080*/  FMUL.FTZ R28, R28, R5.reuse ;  /* 0x000000051c1c7220 */ /* 0x080fe20000410000 */
[-C--:B------:R-:W-:Y:S01]  /*c090*/  FMUL.FTZ R6, R29, R5.reuse ;  /* 0x000000051d067220 */ /* 0x080fe20000410000 */
[-C--:B------:R-:W-:Y:S01]  /*c0a0*/  FMUL.FTZ R178, R33, R5.reuse ;  /* 0x0000000521b27220 */ /* 0x080fe20000410000 */
[-C--:B------:R-:W-:Y:S01]  /*c0b0*/  FMUL.FTZ R176, R37, R5.reuse ;  /* 0x0000000525b07220 */ /* 0x080fe20000410000 */
[-C--:B------:R-:W-:Y:S01]  /*c0c0*/  FMUL.FTZ R32, R41, R5.reuse ;  /* 0x0000000529207220 */ /* 0x080fe20000410000 */
[-C--:B0-----:R-:W-:Y:S01]  /*c0d0*/  FMUL.FTZ R0, R27, R4.reuse ;  /* 0x000000041b007220 */ /* 0x081fe20000410000 */
[----:B-----5:R-:W-:Y:S01]  /*c0e0*/  @P2 FMUL.FTZ R27, R2, 0.69314718246459960938 ;  /* 0x3f317218021b2820 */ /* 0x020fe20000410000 */
[-C--:B------:R-:W-:Y:S01]  /*c0f0*/  FMUL.FTZ R175, R44, R5.reuse ;  /* 0x000000052caf7220 */ /* 0x080fe20000410000 */
[-C--:B------:R-:W-:Y:S01]  /*c100*/  FMUL.FTZ R173, R45, R5.reuse ;  /* 0x000000052dad7220 */ /* 0x080fe20000410000 */
[-C--:B------:R-:W-:Y:S01]  /*c110*/  FMUL.FTZ R174, R48, R5.reuse ;  /* 0x0000000530ae7220 */ /* 0x080fe20000410000 */
[-C--:B------:R-:W-:Y:S01]  /*c120*/  FMUL.FTZ R171, R49, R5.reuse ;  /* 0x0000000531ab7220 */ /* 0x080fe20000410000 */
[-C--:B------:R-:W-:Y:S01]  /*c130*/  FMUL.FTZ R172, R52, R5.reuse ;  /* 0x0000000534ac7220 */ /* 0x080fe20000410000 */
[-C--:B------:R-:W-:Y:S01]  /*c140*/  FMUL.FTZ R169, R53, R5.reuse ;  /* 0x0000000535a97220 */ /* 0x080fe20000410000 */
[----:B--2---:R-:W-:Y:S01]  /*c150*/  @P3 FMUL.FTZ R25, R25, 0.69314718246459960938 ;  /* 0x3f31721819193820 */ /* 0x004fe20000410000 */
        /* <DEDUP_REMOVED lines=50> */
[----:B------:R-:W-:Y:S01]  /*c480*/  FMUL.FTZ R66, R115, R4 ;  /* 0x0000000473427220 */ /* 0x000fe20000410000 */
[----:B------:R-:W-:Y:S01]  /*c490*/  @P2 FFMA.FTZ R21, R18, R12, R27 ;  /* 0x0000000c12152223 */ /* 0x000fe2000001001b */
[----:B------:R-:W-:Y:S01]  /*c4a0*/  PLOP3.LUT P0, PT, PT, PT, PT, 0x8, 0x0 ;  /* 0x000000000000781c */ /* 0x000fe20003f0e170 */
[-C--:B---3--:R-:W-:Y:S01]  /*c4b0*/  FMUL.FTZ R5, R26, R4.reuse ;  /* 0x000000041a057220 */ /* 0x088fe20000410000 */
        /* <DEDUP_REMOVED lines=58> */
[----:B------:R-:W-:Y:S01]  /*c860*/  SEL R18, R3, RZ, P1 ;  /* 0x000000ff03127207 */ /* 0x000fe20000800000 */
[----:B------:R-:W-:Y:S06]  /*c870*/  BAR.ARV 0xe, 0x100 ;  /* 0x0384000000007b1d */ /* 0x000fec0000002000 */
.L_x_3893:
[----:B------:R-:W-:Y:S05]  /*c880*/  BSYNC B7 ;  /* 0x0000000000077941 */ /* 0x000fea0003800000 */
.L_x_3891:
[----:B------:R-:W0:Y:S08]  /*c890*/  S2UR UR5, SR_CgaCtaId ;  /* 0x00000000000579c3 */ /* 0x000e300000008800 */
[----:B------:R-:W-:Y:S06]  /*c8a0*/  BAR.SYNC.DEFER_BLOCKING 0x5, 0x180 ;  /* 0x0146000000007b1d */ /* 0x000fec0000010000 */
[----:B------:R-:W-:Y:S01]  /*c8b0*/  UMOV UR4, 0x400 ;  /* 0x0000040000047882 */ /* 0x000fe20000000000 */
[----:B------:R-:W-:Y:S01]  /*c8c0*/  BSSY B0, `(.L_x_3957) ;  /* 0x00002d8000007945 */ /* 0x000fe20003800000 */
[----:B0-----:R-:W-:-:S06]  /*c8d0*/  ULEA UR4, UR5, UR4, 0x18 ;  /* 0x0000000405047291 */ /* 0x001fcc000f8ec03f */
[----:B------:R-:W-:-:S05]  /*c8e0*/  IMAD.U32 R2, RZ, RZ, UR4 ;  /* 0x00000004ff027e24 */ /* 0x000fca000f8e00ff */
[----:B-----5:R0:W1:Y:S01]  /*c8f0*/  LDS.128 R24, [R2+0x28cd0] ;  /* 0x028cd00002187984 */ /* 0x0200620000000c00 */
        /* <DEDUP_REMOVED lines=20> */
[----:B------:R-:W-:Y:S02]  /*ca40*/  MOV R44, R2 ;  /* 0x00000002002c7202 */ /* 0x000fe40000000f00 */
[----:B--2---:R-:W-:-:S02]  /*ca50*/  MOV R45, R3 ;  /* 0x00000003002d7202 */ /* 0x004fc40000000f00 */
[----:B------:R-:W-:Y:S02]  /*ca60*/  F2FP.F16.F32.PACK_AB R41, R99, R41 ;  /* 0x000000296329723e */ /* 0x000fe400000000ff */
[----:B------:R-:W-:Y:S01]  /*ca70*/  F2FP.F16.F32.PACK_AB R43, R103, R102 ;  /* 0x00000066672b723e */ /* 0x000fe200000000ff */
[----:B------:R-:W-:Y:S01]  /*ca80*/  IMAD.WIDE R48, R223, 0x2, R44 ;  /* 0x00000002df307825 */ /* 0x000fe200078e022c */
[----:B------:R-:W-:Y:S02]  /*ca90*/  F2FP.F16.F32.PACK_AB R105, R58, R106 ;  /* 0x0000006a3a69723e */ /* 0x000fe400000000ff */
[----:B------:R-:W-:Y:S02]  /*caa0*/  F2FP.F16.F32.PACK_AB R112, R113, R112 ;  /* 0x000000707170723e */ /* 0x000fe400000000ff */
[C---:B------:R-:W-:Y:S02]  /*cab0*/  LOP3.LUT R53, R48.reuse, 0x380, RZ, 0xc0, !PT ;  /* 0x0000038030357812 */ /* 0x040fe400078ec0ff */
[----:B------:R-:W-:-:S02]  /*cac0*/  IADD3 R0, P1, R48, 0x20, RZ ;  /* 0x0000002030007810 */ /* 0x000fc40007f3e0ff */
[----:B------:R-:W-:Y:S02]  /*cad0*/  SHF.R.U64 R53, R53, 0x3, RZ ;  /* 0x0000000335357819 */ /* 0x000fe400000012ff */
[C---:B------:R-:W-:Y:S02]  /*cae0*/  IADD3 R3, P0, R48.reuse, 0x40, RZ ;  /* 0x0000004030037810 */ /* 0x040fe40007f1e0ff */
[----:B------:R-:W-:Y:S01]  /*caf0*/  LOP3.LUT R52, R53, R48, RZ, 0x3c, !PT ;  /* 0x0000003035347212 */ /* 0x000fe200078e3cff */
[--C-:B------:R-:W-:Y:S01]  /*cb00*/  IMAD.MOV.U32 R53, RZ, RZ, R49.reuse ;  /* 0x000000ffff357224 */ /* 0x100fe200078e0031 */
[----:B------:R-:W-:Y:S01]  /*cb10*/  IADD3 R10, P4, R48, 0x60, RZ ;  /* 0x00000060300a7810 */ /* 0x000fe20007f9e0ff */
[----:B------:R-:W-:Y:S01]  /*cb20*/  IMAD.X R31, RZ, RZ, R49, P0 ;  /* 0x000000ffff1f7224 */ /* 0x000fe200000e0631 */
[----:B------:R-:W-:Y:S02]  /*cb30*/  LOP3.LUT R181, R0, 0x380, RZ, 0xc0, !PT ;  /* 0x0000038000b57812 */ /* 0x000fe400078ec0ff */
[----:B------:R-:W-:-:S02]  /*cb40*/  LOP3.LUT R30, R3, 0x380, RZ, 0xc0, !PT ;  /* 0x00000380031e7812 */ /* 0x000fc400078ec0ff */
[----:B------:R-:W-:Y:S01]  /*cb50*/  MOV R12, R52 ;  /* 0x00000034000c7202 */ /* 0x000fe20000000f00 */
[----:B------:R-:W-:Y:S01]  /*cb60*/  BAR.SYNC.DEFER_BLOCKING 0x1, 0x100 ;  /* 0x0044000000007b1d */ /* 0x000fe20000010000 */
[----:B------:R-:W-:Y:S01]  /*cb70*/  LOP3.LUT R183, R10, 0x380, RZ, 0xc0, !PT ;  /* 0x000003800ab77812 */ /* 0x000fe200078ec0ff */
[--C-:B------:R-:W-:Y:S01]  /*cb80*/  IMAD.X R53, RZ, RZ, R49.reuse, P4 ;  /* 0x000000ffff357224 */ /* 0x100fe200020e0631 */
[----:B------:R-:W-:Y:S02]  /*cb90*/  SHF.R.U64 R181, R181, 0x3, RZ ;  /* 0x00000003b5b57819 */ /* 0x000fe400000012ff */
[----:B------:R-:W-:Y:S02]  /*cba0*/  IADD3 R60, P6, R48, 0x2020, RZ ;  /* 0x00002020303c7810 */ /* 0x000fe40007fde0ff */
[----:B------:R-:W-:Y:S02]  /*cbb0*/  SHF.R.U64 R30, R30, 0x3, RZ ;  /* 0x000000031e1e7819 */ /* 0x000fe400000012ff */
[----:B------:R-:W-:Y:S01]  /*cbc0*/  IADD3 R56, P3, R48, 0x2000, RZ ;  /* 0x0000200030387810 */ /* 0x000fe20007f7e0ff */
[----:B------:R-:W-:Y:S01]  /*cbd0*/  IMAD.X R61, RZ, RZ, R49, P6 ;  /* 0x000000ffff3d7224 */ /* 0x000fe200030e0631 */
[----:B------:R-:W-:-:S02]  /*cbe0*/  SHF.R.U64 R183, R183, 0x3, RZ ;  /* 0x00000003b7b77819 */ /* 0x000fc400000012ff */
[----:B------:R-:W-:Y:S01]  /*cbf0*/  IADD3 R8, P5, R48, 0x2040, RZ ;  /* 0x0000204030087810 */ /* 0x000fe20007fbe0ff */
[--C-:B------:R-:W-:Y:S01]  /*cc00*/  IMAD.X R57, RZ, RZ, R49.reuse, P3 ;  /* 0x000000ffff397224 */ /* 0x100fe200018e0631 */
[----:B------:R-:W-:Y:S02]  /*cc10*/  LOP3.LUT R30, R30, R3, RZ, 0x3c, !PT ;  /* 0x000000031e1e7212 */ /* 0x000fe400078e3cff */
[----:B------:R-:W-:Y:S01]  /*cc20*/  LOP3.LUT R52, R183, R10, RZ, 0x3c, !PT ;  /* 0x0000000ab7347212 */ /* 0x000fe200078e3cff */
[----:B------:R-:W-:Y:S01]  /*cc30*/  IMAD.X R65, RZ, RZ, R49, P5 ;  /* 0x000000ffff417224 */ /* 0x000fe200028e0631 */
[----:B------:R-:W-:Y:S02]  /*cc40*/  LOP3.LUT R3, R56, 0x380, RZ, 0xc0, !PT ;  /* 0x0000038038037812 */ /* 0x000fe400078ec0ff */
[----:B------:R-:W-:Y:S02]  /*cc50*/  LOP3.LUT R183, R8, 0x380, RZ, 0xc0, !PT ;  /* 0x0000038008b77812 */ /* 0x000fe400078ec0ff */
[C---:B------:R-:W-:Y:S01]  /*cc60*/  IADD3 R68, P2, R48.reuse, 0x2060, RZ ;  /* 0x0000206030447810 */ /* 0x040fe20007f5e0ff */
[----:B------:R2:W-:Y:S01]  /*cc70*/  STSM.16.M88.4 [R12], R4 ;  /* 0x000000040c007844 */ /* 0x0005e20000000200 */
[----:B------:R-:W-:-:S02]  /*cc80*/  IADD3 R42, P0, R48, 0x4020, RZ ;  /* 0x00004020302a7810 */ /* 0x000fc40007f1e0ff */
[----:B------:R-:W-:Y:S01]  /*cc90*/  SHF.R.U64 R3, R3, 0x3, RZ ;  /* 0x0000000303037819 */ /* 0x000fe200000012ff */
[--C-:B------:R-:W-:Y:S01]  /*cca0*/  IMAD.X R69, RZ, RZ, R49.reuse, P2 ;  /* 0x000000ffff457224 */ /* 0x100fe200010e0631 */
[----:B------:R-:W-:Y:S01]  /*ccb0*/  SHF.R.U64 R183, R183, 0x3, RZ ;  /* 0x00000003b7b77819 */ /* 0x000fe200000012ff */
[--C-:B------:R-:W-:Y:S01]  /*ccc0*/  IMAD.X R77, RZ, RZ, R49.reuse, P0 ;  /* 0x000000ffff4d7224 */ /* 0x100fe200000e0631 */
[----:B------:R-:W-:Y:S02]  /*ccd0*/  IADD3 R70, P4, R48, 0x4040, RZ ;  /* 0x0000404030467810 */ /* 0x000fe40007f9e0ff */
[----:B------:R-:W-:Y:S02]  /*cce0*/  LOP3.LUT R225, R68, 0x380, RZ, 0xc0, !PT ;  /* 0x0000038044e17812 */ /* 0x000fe400078ec0ff */
[----:B------:R-:W-:Y:S01]  /*ccf0*/  LOP3.LUT R56, R3, R56, RZ, 0x3c, !PT ;  /* 0x0000003803387212 */ /* 0x000fe200078e3cff */
[----:B------:R-:W-:Y:S01]  /*cd00*/  IMAD.X R81, RZ, RZ, R49, P4 ;  /* 0x000000ffff517224 */ /* 0x000fe200020e0631 */
[----:B------:R-:W-:-:S02]  /*cd10*/  LOP3.LUT R64, R183, R8, RZ, 0x3c, !PT ;  /* 0x00000008b7407212 */ /* 0x000fc400078e3cff */
[----:B------:R-:W-:Y:S02]  /*cd20*/  LOP3.LUT R183, R70, 0x380, RZ, 0xc0, !PT ;  /* 0x0000038046b77812 */ /* 0x000fe400078ec0ff */
[----:B--2---:R-:W-:Y:S02]  /*cd30*/  LOP3.LUT R6, R181, R0, RZ, 0x3c, !PT ;  /* 0x00000000b5067212 */ /* 0x004fe400078e3cff */
[----:B------:R-:W-:Y:S02]  /*cd40*/  LOP3.LUT R181, R60, 0x380, RZ, 0xc0, !PT ;  /* 0x000003803cb57812 */ /* 0x000fe400078ec0ff */
[----:B------:R-:W-:Y:S02]  /*cd50*/  IADD3.X R7, RZ, R49, RZ, P1, !PT ;  /* 0x00000031ff077210 */ /* 0x000fe40000ffe4ff */
[----:B------:R-:W-:Y:S02]  /*cd60*/  SHF.R.U64 R181, R181, 0x3, RZ ;  /* 0x00000003b5b57819 */ /* 0x000fe400000012ff */
[----:B------:R-:W-:-:S02]  /*cd70*/  IADD3 R28, P1, R48, 0x4000, RZ ;  /* 0x00004000301c7810 */ /* 0x000fc40007f3e0ff */
[----:B------:R-:W-:Y:S02]  /*cd80*/  LOP3.LUT R60, R181, R60, RZ, 0x3c, !PT ;  /* 0x0000003cb53c7212 */ /* 0x000fe400078e3cff */
[----:B------:R-:W-:Y:S01]  /*cd90*/  LOP3.LUT R181, R42, 0x380, RZ, 0xc0, !PT ;  /* 0x000003802ab57812 */ /* 0x000fe200078ec0ff */
[----:B------:R-:W-:Y:S01]  /*cda0*/  IMAD.X R73, RZ, RZ, R49, P1 ;  /* 0x000000ffff497224 */ /* 0x000fe200008e0631 */
[----:B------:R-:W-:Y:S02]  /*cdb0*/  LOP3.LUT R3, R28, 0x380, RZ, 0xc0, !PT ;  /* 0x000003801c037812 */ /* 0x000fe400078ec0ff */
[----:B------:R-:W-:Y:S02]  /*cdc0*/  SHF.R.U64 R225, R225, 0x3, RZ ;  /* 0x00000003e1e17819 */ /* 0x000fe400000012ff */
[----:B------:R-:W-:Y:S02]  /*cdd0*/  IADD3 R34, P3, R48, 0x4060, RZ ;  /* 0x0000406030227810 */ /* 0x000fe40007f7e0ff */
[----:B------:R-:W-:-:S02]  /*cde0*/  SHF.R.U64 R181, R181, 0x3, RZ ;  /* 0x00000003b5b57819 */ /* 0x000fc400000012ff */
[C---:B------:R-:W-:Y:S01]  /*cdf0*/  IADD3 R14, P5, R48.reuse, 0x6020, RZ ;  /* 0x00006020300e7810 */ /* 0x040fe20007fbe0ff */
[--C-:B------:R-:W-:Y:S01]  /*ce00*/  IMAD.X R85, RZ, RZ, R49.reuse, P3 ;  /* 0x000000ffff557224 */ /* 0x100fe200018e0631 */
[----:B------:R-:W-:Y:S02]  /*ce10*/  SHF.R.U64 R3, R3, 0x3, RZ ;  /* 0x0000000303037819 */ /* 0x000fe400000012ff */
[C---:B------:R-:W-:Y:S01]  /*ce20*/  IADD3 R4, P6, R48.reuse, 0x6000, RZ ;  /* 0x0000600030047810 */ /* 0x040fe20007fde0ff */
[--C-:B------:R-:W-:Y:S01]  /*ce30*/  IMAD.X R111, RZ, RZ, R49.reuse, P5 ;  /* 0x000000ffff6f7224 */ /* 0x100fe200028e0631 */
[----:B------:R-:W-:Y:S02]  /*ce40*/  SHF.R.U64 R183, R183, 0x3, RZ ;  /* 0x00000003b7b77819 */ /* 0x000fe400000012ff */
[----:B-1----:R-:W-:Y:S01]  /*ce50*/  IADD3 R24, P2, R48, 0x6040, RZ ;  /* 0x0000604030187810 */ /* 0x002fe20007f5e0ff */
[----:B------:R-:W-:Y:S01]  /*ce60*/  IMAD.X R89, RZ, RZ, R49, P6 ;  /* 0x000000ffff597224 */ /* 0x000fe200030e0631 */
[----:B------:R-:W-:-:S02]  /*ce70*/  LOP3.LUT R68, R225, R68, RZ, 0x3c, !PT ;  /* 0x00000044e1447212 */ /* 0x000fc400078e3cff */
[----:B------:R-:W-:Y:S01]  /*ce80*/  LOP3.LUT R225, R34, 0x380, RZ, 0xc0, !PT ;  /* 0x0000038022e17812 */ /* 0x000fe200078ec0ff */
[----:B------:R-:W-:Y:S01]  /*ce90*/  IMAD.X R5, RZ, RZ, R49, P2 ;  /* 0x000000ffff057224 */ /* 0x000fe200010e0631 */
[----:B------:R-:W-:Y:S02]  /*cea0*/  LOP3.LUT R76, R181, R42, RZ, 0x3c, !PT ;  /* 0x0000002ab54c7212 */ /* 0x000fe400078e3cff */
[----:B------:R-:W-:Y:S02]  /*ceb0*/  LOP3.LUT R72, R3, R28, RZ, 0x3c, !PT ;  /* 0x0000001c03487212 */ /* 0x000fe400078e3cff */
[----:B------:R-:W-:Y:S02]  /*cec0*/  LOP3.LUT R181, R14, 0x380, RZ, 0xc0, !PT ;  /* 0x000003800eb57812 */ /* 0x000fe400078ec0ff */
[----:B------:R-:W-:Y:S02]  /*ced0*/  LOP3.LUT R80, R183, R70, RZ, 0x3c, !PT ;  /* 0x00000046b7507212 */ /* 0x000fe400078e3cff */
[----:B------:R-:W-:-:S02]  /*cee0*/  LOP3.LUT R3, R4, 0x380, RZ, 0xc0, !PT ;  /* 0x0000038004037812 */ /* 0x000fc400078ec0ff */
[----:B------:R-:W-:Y:S02]  /*cef0*/  LOP3.LUT R183, R24, 0x380, RZ, 0xc0, !PT ;  /* 0x0000038018b77812 */ /* 0x000fe400078ec0ff */
[----:B------:R-:W-:Y:S02]  /*cf00*/  SHF.R.U64 R225, R225, 0x3, RZ ;  /* 0x00000003e1e17819 */ /* 0x000fe400000012ff */
[----:B------:R-:W-:Y:S02]  /*cf10*/  IADD3 R12, P1, R48, 0x6060, RZ ;  /* 0x00006060300c7810 */ /* 0x000fe40007f3e0ff */
[----:B------:R-:W-:Y:S02]  /*cf20*/  SHF.R.U64 R181, R181, 0x3, RZ ;  /* 0x00000003b5b57819 */ /* 0x000fe400000012ff */
[----:B------:R-:W-:Y:S01]  /*cf30*/  SHF.R.U64 R3, R3, 0x3, RZ ;  /* 0x0000000303037819 */ /* 0x000fe200000012ff */
[----:B------:R-:W-:Y:S01]  /*cf40*/  IMAD.X R49, RZ, RZ, R49, P1 ;  /* 0x000000ffff317224 */ /* 0x000fe200008e0631 */
[----:B------:R-:W-:-:S02]  /*cf50*/  SHF.R.U64 R183, R183, 0x3, RZ ;  /* 0x00000003b7b77819 */ /* 0x000fc400000012ff */
[----:B------:R-:W-:Y:S02]  /*cf60*/  LOP3.LUT R84, R225, R34, RZ, 0x3c, !PT ;  /* 0x00000022e1547212 */ /* 0x000fe400078e3cff */
[----:B------:R-:W-:Y:S02]  /*cf70*/  LOP3.LUT R225, R12, 0x380, RZ, 0xc0, !PT ;  /* 0x000003800ce17812 */ /* 0x000fe400078ec0ff */
[----:B------:R-:W-:Y:S02]  /*cf80*/  LOP3.LUT R110, R181, R14, RZ, 0x3c, !PT ;  /* 0x0000000eb56e7212 */ /* 0x000fe400078e3cff */
[----:B------:R-:W-:Y:S02]  /*cf90*/  LOP3.LUT R88, R3, R4, RZ, 0x3c, !PT ;  /* 0x0000000403587212 */ /* 0x000fe400078e3cff */
[----:B------:R-:W-:Y:S02]  /*cfa0*/  MOV R14, R30 ;  /* 0x0000001e000e7202 */ /* 0x000fe40000000f00 */
[----:B------:R-:W-:Y:S01]  /*cfb0*/  LOP3.LUT R4, R183, R24, RZ, 0x3c, !PT ;  /* 0x00000018b7047212 */ /* 0x000fe200078e3cff */
[----:B------:R-:W-:Y:S01]  /*cfc0*/  IMAD.MOV.U32 R24, RZ, RZ, RZ ;  /* 0x000000ffff187224 */ /* 0x000fe200078e00ff */
[----:B------:R-:W-:-:S02]  /*cfd0*/  MOV R3, R6 ;  /* 0x0000000600037202 */ /* 0x000fc40000000f00 */
[----:B------:R-:W-:Y:S02]  /*cfe0*/  F2FP.F16.F32.PACK_AB R28, R178, R180 ;  /* 0x000000b4b21c723e */ /* 0x000fe400000000ff */
[----:B------:R-:W-:Y:S02]  /*cff0*/  F2FP.F16.F32.PACK_AB R30, R176, R179 ;  /* 0x000000b3b01e723e */ /* 0x000fe400000000ff */
[----:B------:R-:W-:Y:S02]  /*d000*/  F2FP.F16.F32.PACK_AB R31, R39, R38 ;  /* 0x00000026271f723e */ /* 0x000fe400000000ff */
[----:B------:R-:W-:Y:S02]  /*d010*/  F2FP.F16.F32.PACK_AB R34, R173, R175 ;  /* 0x000000afad22723e */ /* 0x000fe400000000ff */
[----:B------:R-:W-:Y:S01]  /*d020*/  SHF.R.U64 R225, R225, 0x3, RZ ;  /* 0x00000003e1e17819 */ /* 0x000fe200000012ff */
[----:B------:R-:W-:Y:S01]  /*d030*/  STSM.16.M88.4 [R3], R28 ;  /* 0x0000001c03007844 */ /* 0x000fe20000000200 */
[----:B------:R-:W-:-:S02]  /*d040*/  MOV R0, R4 ;  /* 0x0000000400007202 */ /* 0x000fc40000000f00 */
[----:B------:R-:W-:Y:S01]  /*d050*/  MOV R52, R52 ;  /* 0x0000003400347202 */ /* 0x000fe20000000f00 */
[----:B------:R1:W-:Y:S01]  /*d060*/  STSM.16.M88.4 [R14], R32 ;  /* 0x000000200e007844 */ /* 0x0003e20000000200 */
[----:B------:R-:W-:Y:S02]  /*d070*/  F2FP.F16.F32.PACK_AB R4, R171, R174 ;  /* 0x000000aeab04723e */ /* 0x000fe400000000ff */
[----:B------:R-:W-:Y:S02]  /*d080*/  F2FP.F16.F32.PACK_AB R5, R51, R50 ;  /* 0x000000323305723e */ /* 0x000fe400000000ff */
[----:B------:R-:W-:Y:S02]  /*d090*/  F2FP.F16.F32.PACK_AB R6, R169, R172 ;  /* 0x000000aca906723e */ /* 0x000fe400000000ff */
[----:B------:R-:W-:Y:S02]  /*d0a0*/  F2FP.F16.F32.PACK_AB R7, R55, R54 ;  /* 0x000000363707723e */ /* 0x000fe400000000ff */
[----:B------:R-:W-:-:S02]  /*d0b0*/  LOP3.LUT R48, R225, R12, RZ, 0x3c, !PT ;  /* 0x0000000ce1307212 */ /* 0x000fc400078e3cff */
[----:B------:R-:W-:Y:S01]  /*d0c0*/  MOV R56, R56 ;  /* 0x0000003800387202 */ /* 0x000fe20000000f00 */
[----:B------:R2:W-:Y:S01]  /*d0d0*/  STSM.16.M88.4 [R52], R4 ;  /* 0x0000000434007844 */ /* 0x0005e20000000200 */
[----:B------:R-:W-:Y:S02]  /*d0e0*/  F2FP.F16.F32.PACK_AB R8, R166, R170 ;  /* 0x000000aaa608723e */ /* 0x000fe400000000ff */
[----:B------:R-:W-:Y:S02]  /*d0f0*/  F2FP.F16.F32.PACK_AB R10, R164, R167 ;  /* 0x000000a7a40a723e */ /* 0x000fe400000000ff */
[----:B------:R-:W-:Y:S02]  /*d100*/  MOV R60, R60 ;  /* 0x0000003c003c7202 */ /* 0x000fe40000000f00 */
[----:B------:R-:W-:Y:S01]  /*d110*/  F2FP.F16.F32.PACK_AB R12, R162, R165 ;  /* 0x000000a5a20c723e */ /* 0x000fe200000000ff */
[----:B------:R-:W-:Y:S01]  /*d120*/  STSM.16.M88.4 [R56], R8 ;  /* 0x0000000838007844 */ /* 0x000fe20000000200 */
[----:B-1----:R-:W-:-:S02]  /*d130*/  F2FP.F16.F32.PACK_AB R14, R160, R163 ;  /* 0x000000a3a00e723e */ /* 0x002fc400000000ff */
[----:B------:R-:W-:Y:S02]  /*d140*/  MOV R64, R64 ;  /* 0x0000004000407202 */ /* 0x000fe40000000f00 */
[----:B------:R-:W-:Y:S01]  /*d150*/  F2FP.F16.F32.PACK_AB R28, R158, R161 ;  /* 0x000000a19e1c723e */ /* 0x000fe200000000ff */
[----:B------:R-:W-:Y:S01]  /*d160*/  STSM.16.M88.4 [R60], R12 ;  /* 0x0000000c3c007844 */ /* 0x000fe20000000200 */
        /* <DEDUP_REMOVED lines=10> */
[----:B------:R-:W-:Y:S01]  /*d210*/  F2FP.F16.F32.PACK_AB R38, R93, R92 ;  /* 0x0000005c5d26723e */ /* 0x000fe200000000ff */
[----:B------:R-:W-:Y:S01]  /*d220*/  STSM.16.M88.4 [R68], R32 ;  /* 0x0000002044007844 */ /* 0x000fe20000000200 */
[----:B------:R-:W-:-:S02]  /*d230*/  F2FP.F16.F32.PACK_AB R39, R95, R94 ;  /* 0x0000005e5f27723e */ /* 0x000fc400000000ff */
[----:B------:R-:W-:Y:S02]  /*d240*/  MOV R76, R76 ;  /* 0x0000004c004c7202 */ /* 0x000fe40000000f00 */
[----:B------:R-:W-:Y:S01]  /*d250*/  F2FP.F16.F32.PACK_AB R42, R101, R100 ;  /* 0x00000064652a723e */ /* 0x000fe200000000ff */
[----:B------:R-:W-:Y:S01]  /*d260*/  STSM.16.M88.4 [R72], R36 ;  /* 0x0000002448007844 */ /* 0x000fe20000000200 */
[----:B------:R-:W-:Y:S02]  /*d270*/  MOV R80, R80 ;  /* 0x0000005000507202 */ /* 0x000fe40000000f00 */
[----:B------:R-:W-:Y:S01]  /*d280*/  F2FP.F16.F32.PACK_AB R106, R109, R108 ;  /* 0x0000006c6d6a723e */ /* 0x000fe200000000ff */
[----:B------:R-:W-:Y:S01]  /*d290*/  STSM.16.M88.4 [R76], R40 ;  /* 0x000000284c007844 */ /* 0x000fe20000000200 */
[----:B------:R-:W-:Y:S02]  /*d2a0*/  F2FP.F16.F32.PACK_AB R107, R62, R107 ;  /* 0x0000006b3e6b723e */ /* 0x000fe400000000ff */
[----:B------:R-:W-:-:S02]  /*d2b0*/  F2FP.F16.F32.PACK_AB R113, R66, R114 ;  /* 0x000000724271723e */ /* 0x000fc400000000ff */
[----:B------:R-:W-:Y:S01]  /*d2c0*/  F2FP.F16.F32.PACK_AB R120, R121, R120 ;  /* 0x000000787978723e */ /* 0x000fe200000000ff */
[----:B------:R-:W-:Y:S01]  /*d2d0*/  STSM.16.M88.4 [R80], R104 ;  /* 0x0000006850007844 */ /* 0x000fe20000000200 */
[----:B------:R-:W-:Y:S02]  /*d2e0*/  MOV R84, R84 ;  /* 0x0000005400547202 */ /* 0x000fe40000000f00 */
        /* <DEDUP_REMOVED lines=11> */
[----:B------:R-:W-:Y:S02]  /*d3a0*/  ISETP.NE.U32.AND P0, PT, RZ, UR4, PT ;  /* 0x00000004ff007c0c */ /* 0x000fe4000bf05070 */
[----:B--2---:R-:W-:-:S02]  /*d3b0*/  IADD3 R6, P1, R200, UR4, RZ ;  /* 0x00000004c8067c10 */ /* 0x004fc4000ff3e0ff */
[----:B------:R-:W-:Y:S02]  /*d3c0*/  MOV R110, R110 ;  /* 0x0000006e006e7202 */ /* 0x000fe40000000f00 */
[----:B------:R-:W-:Y:S02]  /*d3d0*/  F2FP.F16.F32.PACK_AB R130, R133, R132 ;  /* 0x000000848582723e */ /* 0x000fe400000000ff */
[----:B------:R-:W-:Y:S02]  /*d3e0*/  F2FP.F16.F32.PACK_AB R131, R135, R134 ;  /* 0x000000868783723e */ /* 0x000fe400000000ff */
[----:B------:R-:W-:Y:S02]  /*d3f0*/  F2FP.F16.F32.PACK_AB R137, R139, R138 ;  /* 0x0000008a8b89723e */ /* 0x000fe400000000ff */
[----:B------:R-:W-:Y:S01]  /*d400*/  F2FP.F16.F32.PACK_AB R144, R145, R144 ;  /* 0x000000909190723e */ /* 0x000fe200000000ff */
[----:B------:R-:W-:Y:S01]  /*d410*/  STSM.16.M88.4 [R110], R128 ;  /* 0x000000806e007844 */ /* 0x000fe20000000200 */
[----:B------:R-:W-:-:S02]  /*d420*/  F2FP.F16.F32.PACK_AB R138, R141, R140 ;  /* 0x0000008c8d8a723e */ /* 0x000fc400000000ff */
[----:B------:R-:W-:Y:S02]  /*d430*/  F2FP.F16.F32.PACK_AB R139, R143, R142 ;  /* 0x0000008e8f8b723e */ /* 0x000fe400000000ff */
[----:B------:R-:W-:Y:S02]  /*d440*/  F2FP.F16.F32.PACK_AB R145, R147, R146 ;  /* 0x000000929391723e */ /* 0x000fe400000000ff */
[----:B------:R-:W-:Y:S01]  /*d450*/  MOV R48, R48 ;  /* 0x0000003000307202 */ /* 0x000fe20000000f00 */
[----:B------:R1:W-:Y:S01]  /*d460*/  STSM.16.M88.4 [R0], R136 ;  /* 0x0000008800007844 */ /* 0x0003e20000000200 */
[----:B------:R-:W-:Y:S02]  /*d470*/  F2FP.F16.F32.PACK_AB R146, R149, R148 ;  /* 0x000000949592723e */ /* 0x000fe400000000ff */
[----:B------:R-:W-:Y:S02]  /*d480*/  F2FP.F16.F32.PACK_AB R147, R151, R150 ;  /* 0x000000969793723e */ /* 0x000fe400000000ff */
[----:B------:R-:W-:-:S02]  /*d490*/  ISETP.NE.AND.EX P0, PT, RZ, UR5, PT, P0 ;  /* 0x00000005ff007c0c */ /* 0x000fc4000bf05300 */
        /* <DEDUP_REMOVED lines=8> */
[----:B-1----:R-:W-:Y:S01]  /*d520*/  IMAD.U32 R0, RZ, RZ, UR4 ;  /* 0x00000004ff007e24 */ /* 0x002fe2000f8e00ff */
[----:B------:R-:W-:Y:S01]  /*d530*/  @P6 IADD3.X R201, R201, UR5, RZ, P4, !PT ;  /* 0x00000005c9c96c10 */ /* 0x000fe2000a7fe4ff */
[----:B------:R1:W5:Y:S01]  /*d540*/  @P0 LDG.E R24, desc[UR40][R6.64] ;  /* 0x0000002806180981 */ /* 0x000362000c1e1900 */
[----:B------:R-:W-:-:S03]  /*d550*/  IMAD R5, R211, 0x40, R189 ;  /* 0x00000040d3057824 */ /* 0x000fc600078e02bd */
[----:B------:R1:W5:Y:S01]  /*d560*/  @P6 LDG.E R0, desc[UR40][R200.64] ;  /* 0x00000028c8006981 */ /* 0x000362000c1e1900 */
[----:B------:R-:W-:-:S03]  /*d570*/  IMAD.WIDE R4, R5, 0x2, R44 ;  /* 0x0000000205047825 */ /* 0x000fc600078e022c */
[C---:B------:R-:W-:Y:S02]  /*d580*/  IADD3 R9, P1, R4.reuse, 0x1000, RZ ;  /* 0x0000100004097810 */ /* 0x040fe40007f3e0ff */
[C---:B------:R-:W-:Y:S02]  /*d590*/  IADD3 R13, P2, R4.reuse, 0x2000, RZ ;  /* 0x00002000040d7810 */ /* 0x040fe40007f5e0ff */
[C---:B------:R-:W-:Y:S02]  /*d5a0*/  IADD3 R29, P3, R4.reuse, 0x3000, RZ ;  /* 0x00003000041d7810 */ /* 0x040fe40007f7e0ff */
[----:B------:R-:W-:Y:S02]  /*d5b0*/  IADD3 R33, P4, R4, 0x4000, RZ ;  /* 0x0000400004217810 */ /* 0x000fe40007f9e0ff */
        /* <DEDUP_REMOVED lines=8> */
[----:B------:R-:W-:Y:S02]  /*d640*/  IADD3 R37, P5, R4, 0x5000, RZ ;  /* 0x0000500004257810 */ /* 0x000fe40007fbe0ff */
        /* <DEDUP_REMOVED lines=8> */
[----:B------:R-:W-:-:S02]  /*d6d0*/  P2R R10, PR, RZ, 0x20 ;  /* 0x00000020ff0a7803 */ /* 0x000fc40000000000 */
[C---:B------:R-:W-:Y:S02]  /*d6e0*/  IADD3 R41, P1, R4.reuse, 0x6000, RZ ;  /* 0x0000600004297810 */ /* 0x040fe40007f3e0ff */
[C---:B------:R-:W-:Y:S02]  /*d6f0*/  IADD3 R45, P2, R4.reuse, 0x7000, RZ ;  /* 0x00007000042d7810 */ /* 0x040fe40007f5e0ff */
[C---:B------:R-:W-:Y:S02]  /*d700*/  IADD3 R49, P3, R4.reuse, 0x8000, RZ ;  /* 0x0000800004317810 */ /* 0x040fe40007f7e0ff */
[C---:B------:R-:W-:Y:S02]  /*d710*/  IADD3 R53, P4, R4.reuse, 0x9000, RZ ;  /* 0x0000900004357810 */ /* 0x040fe40007f9e0ff */
[----:B------:R-:W-:Y:S02]  /*d720*/  IADD3 R57, P5, R4, 0xa000, RZ ;  /* 0x0000a00004397810 */ /* 0x000fe40007fbe0ff */
[----:B------:R-:W-:-:S02]  /*d730*/  LOP3.LUT R36, R37, 0x380, RZ, 0xc0, !PT ;  /* 0x0000038025247812 */ /* 0x000fc400078ec0ff */
[----:B------:R-:W-:Y:S02]  /*d740*/  LOP3.LUT R40, R41, 0x380, RZ, 0xc0, !PT ;  /* 0x0000038029287812 */ /* 0x000fe400078ec0ff */
[----:B------:R-:W-:Y:S02]  /*d750*/  LOP3.LUT R44, R45, 0x380, RZ, 0xc0, !PT ;  /* 0x000003802d2c7812 */ /* 0x000fe400078ec0ff */
[----:B--2---:R-:W-:Y:S02]  /*d760*/  LOP3.LUT R48, R49, 0x380, RZ, 0xc0, !PT ;  /* 0x0000038031307812 */ /* 0x004fe400078ec0ff */
[----:B------:R-:W-:Y:S02]  /*d770*/  LOP3.LUT R52, R53, 0x380, RZ, 0xc0, !PT ;  /* 0x0000038035347812 */ /* 0x000fe400078ec0ff */
[----:B------:R-:W-:Y:S02]  /*d780*/  LOP3.LUT R56, R57, 0x380, RZ, 0xc0, !PT ;  /* 0x0000038039387812 */ /* 0x000fe400078ec0ff */
[----:B------:R-:W-:-:S02]  /*d790*/  SHF.R.U64 R36, R36, 0x3, RZ ;  /* 0x0000000324247819 */ /* 0x000fc400000012ff */
[----:B------:R-:W-:Y:S02]  /*d7a0*/  SHF.R.U64 R40, R40, 0x3, RZ ;  /* 0x0000000328287819 */ /* 0x000fe400000012ff */
[----:B------:R-:W-:Y:S02]  /*d7b0*/  SHF.R.U64 R44, R44, 0x3, RZ ;  /* 0x000000032c2c7819 */ /* 0x000fe400000012ff */
[----:B------:R-:W-:Y:S02]  /*d7c0*/  SHF.R.U64 R48, R48, 0x3, RZ ;  /* 0x0000000330307819 */ /* 0x000fe400000012ff */
[----:B------:R-:W-:Y:S02]  /*d7d0*/  SHF.R.U64 R52, R52, 0x3, RZ ;  /* 0x0000000334347819 */ /* 0x000fe400000012ff */
[----:B------:R-:W-:Y:S02]  /*d7e0*/  SHF.R.U64 R56, R56, 0x3, RZ ;  /* 0x0000000338387819 */ /* 0x000fe400000012ff */
[----:B------:R-:W-:-:S02]  /*d7f0*/  LOP3.LUT R36, R36, R37, RZ, 0x3c, !PT ;  /* 0x0000002524247212 */ /* 0x000fc400078e3cff */
[----:B------:R-:W-:Y:S02]  /*d800*/  LOP3.LUT R40, R40, R41, RZ, 0x3c, !PT ;  /* 0x0000002928287212 */ /* 0x000fe400078e3cff */
[----:B------:R-:W-:Y:S02]  /*d810*/  LOP3.LUT R44, R44, R45, RZ, 0x3c, !PT ;  /* 0x0000002d2c2c7212 */ /* 0x000fe400078e3cff */
[----:B------:R-:W-:Y:S02]  /*d820*/  LOP3.LUT R48, R48, R49, RZ, 0x3c, !PT ;  /* 0x0000003130307212 */ /* 0x000fe400078e3cff */
[----:B------:R-:W-:Y:S02]  /*d830*/  LOP3.LUT R52, R52, R53, RZ, 0x3c, !PT ;  /* 0x0000003534347212 */ /* 0x000fe400078e3cff */
[----:B------:R-:W-:Y:S01]  /*d840*/  LOP3.LUT R56, R56, R57, RZ, 0x3c, !PT ;  /* 0x0000003938387212 */ /* 0x000fe200078e3cff */
[----:B-1----:R-:W-:Y:S06]  /*d850*/  @P6 BRA `(.L_x_3959) ;  /* 0x0000000000106947 */ /* 0x002fec0003800000 */
[----:B------:R-:W-:Y:S05]  /*d860*/  @!P0 BRA `(.L_x_3959) ;  /* 0x00000000000c8947 */ /* 0x000fea0003800000 */
[----:B------:R-:W2:Y:S04]  /*d870*/  LDG.E R3, desc[UR40][R6.64] ;  /* 0x0000002806037981 */ /* 0x000ea8000c1e1900 */
[----:B-----5:R-:W2:Y:S02]  /*d880*/  LDG.E R0, desc[UR40][R6.64+0x4] ;  /* 0x0000042806007981 */ /* 0x020ea4000c1e1900 */
[----:B--2---:R-:W-:-:S07]  /*d890*/  IADD3 R0, -R3, R0, RZ ;  /* 0x0000000003007210 */ /* 0x004fce0007ffe1ff */
.L_x_3959:
[----:B------:R-:W1:Y:S01]  /*d8a0*/  SHFL.IDX PT, R3, R213, RZ, 0x1f ;  /* 0x00001fffd5037589 */ /* 0x000e6200000e0000 */
[----:B------:R-:W-:Y:S01]  /*d8b0*/  ISETP.NE.AND P6, PT, R10, RZ, PT ;  /* 0x000000ff0a00720c */ /* 0x000fe20003fc5270 */
[--C-:B------:R-:W-:Y:S01]  /*d8c0*/  IMAD.X R57, RZ, RZ, R5.reuse, P5 ;  /* 0x000000ffff397224 */ /* 0x100fe200028e0605 */
[C---:B------:R-:W-:Y:S01]  /*d8d0*/  LOP3.LUT R7, R4.reuse, 0x380, RZ, 0xc0, !PT ;  /* 0x0000038004077812 */ /* 0x040fe200078ec0ff */
[--C-:B------:R-:W-:Y:S01]  /*d8e0*/  IMAD.X R41, RZ, RZ, R5.reuse, P1 ;  /* 0x000000ffff297224 */ /* 0x100fe200008e0605 */
[C---:B------:R-:W-:Y:S01]  /*d8f0*/  IADD3 R65, P1, R4.reuse, 0xc000, RZ ;  /* 0x0000c00004417810 */ /* 0x040fe20007f3e0ff */
[--C-:B------:R-:W-:Y:S01]  /*d900*/  IMAD.X R37, RZ, RZ, R5.reuse, P6 ;  /* 0x000000ffff257224 */ /* 0x100fe200030e0605 */
[C---:B------:R-:W-:Y:S01]  /*d910*/  IADD3 R61, P6, R4.reuse, 0xb000, RZ ;  /* 0x0000b000043d7810 */ /* 0x040fe20007fde0ff */
[--C-:B------:R-:W-:Y:S01]  /*d920*/  IMAD.X R45, RZ, RZ, R5.reuse, P2 ;  /* 0x000000ffff2d7224 */ /* 0x100fe200010e0605 */
[C---:B------:R-:W-:Y:S01]  /*d930*/  IADD3 R69, P2, R4.reuse, 0xd000, RZ ;  /* 0x0000d00004457810 */ /* 0x040fe20007f5e0ff */
[--C-:B------:R-:W-:Y:S01]  /*d940*/  IMAD.X R49, RZ, RZ, R5.reuse, P3 ;  /* 0x000000ffff317224 */ /* 0x100fe200018e0605 */
[C---:B------:R-:W-:Y:S01]  /*d950*/  IADD3 R73, P3, R4.reuse, 0xe000, RZ ;  /* 0x0000e00004497810 */ /* 0x040fe20007f7e0ff */
[----:B------:R-:W-:Y:S01]  /*d960*/  IMAD.X R53, RZ, RZ, R5, P4 ;  /* 0x000000ffff357224 */ /* 0x000fe200020e0605 */
[----:B------:R-:W-:-:S02]  /*d970*/  IADD3 R10, P4, R4, 0xf000, RZ ;  /* 0x0000f000040a7810 */ /* 0x000fc40007f9e0ff */
[----:B------:R-:W-:Y:S02]  /*d980*/  LOP3.LUT R60, R61, 0x380, RZ, 0xc0, !PT ;  /* 0x000003803d3c7812 */ /* 0x000fe400078ec0ff */
[----:B------:R-:W-:Y:S01]  /*d990*/  LOP3.LUT R64, R65, 0x380, RZ, 0xc0, !PT ;  /* 0x0000038041407812 */ /* 0x000fe200078ec0ff */
[----:B------:R-:W-:Y:S01]  /*d9a0*/  IMAD.X R77, RZ, RZ, R5, P4 ;  /* 0x000000ffff4d7224 */ /* 0x000fe200020e0605 */
[----:B------:R-:W-:Y:S02]  /*d9b0*/  LOP3.LUT R68, R69, 0x380, RZ, 0xc0, !PT ;  /* 0x0000038045447812 */ /* 0x000fe400078ec0ff */
[----:B------:R-:W-:Y:S02]  /*d9c0*/  LOP3.LUT R72, R73, 0x380, RZ, 0xc0, !PT ;  /* 0x0000038049487812 */ /* 0x000fe400078ec0ff */
[----:B------:R-:W-:Y:S02]  /*d9d0*/  SHF.R.U64 R60, R60, 0x3, RZ ;  /* 0x000000033c3c7819 */ /* 0x000fe400000012ff */
[----:B-1----:R-:W-:-:S02]  /*d9e0*/  ISETP.NE.AND P5, PT, R3, RZ, PT ;  /* 0x000000ff0300720c */ /* 0x002fc40003fa5270 */
[----:B------:R-:W-:Y:S02]  /*d9f0*/  LOP3.LUT R3, R10, 0x380, RZ, 0xc0, !PT ;  /* 0x000003800a037812 */ /* 0x000fe400078ec0ff */
[----:B------:R-:W-:Y:S02]  /*da00*/  SHF.R.U64 R64, R64, 0x3, RZ ;  /* 0x0000000340407819 */ /* 0x000fe400000012ff */
[----:B------:R-:W-:Y:S02]  /*da10*/  SHF.R.U64 R68, R68, 0x3, RZ ;  /* 0x0000000344447819 */ /* 0x000fe400000012ff */
[----:B------:R-:W-:Y:S02]  /*da20*/  SHF.R.U64 R72, R72, 0x3, RZ ;  /* 0x0000000348487819 */ /* 0x000fe400000012ff */
[----:B------:R-:W-:Y:S02]  /*da30*/  SHF.R.U64 R7, R7, 0x3, RZ ;  /* 0x0000000307077819 */ /* 0x000fe400000012ff */
[----:B------:R-:W-:-:S02]  /*da40*/  SHF.R.U64 R3, R3, 0x3, RZ ;  /* 0x0000000303037819 */ /* 0x000fc400000012ff */
        /* <DEDUP_REMOVED lines=9> */
[----:B------:R-:W-:Y:S01]  /*dae0*/  IMAD.MOV.U32 R7, RZ, RZ, R5 ;  /* 0x000000ffff077224 */ /* 0x000fe200078e0005 */
[----:B------:R-:W-:-:S02]  /*daf0*/  LOP3.LUT R76, R3, R10, RZ, 0x3c, !PT ;  /* 0x0000000a034c7212 */ /* 0x000fc400078e3cff */
[----:B------:R-:W-:Y:S02]  /*db00*/  SHF.R.S32.HI R80, RZ, 0x1f, R199 ;  /* 0x0000001fff507819 */ /* 0x000fe400000114c7 */
[----:B------:R-:W-:Y:S02]  /*db10*/  SEL R83, R202, RZ, !P0 ;  /* 0x000000ffca537207 */ /* 0x000fe40004000000 */
[----:B------:R-:W-:Y:S02]  /*db20*/  SEL R212, R212, RZ, !P0 ;  /* 0x000000ffd4d47207 */ /* 0x000fe40004000000 */
[----:B-----5:R-:W-:Y:S01]  /*db30*/  SHF.R.S32.HI R81, RZ, 0x1f, R24 ;  /* 0x0000001fff517819 */ /* 0x020fe20000011418 */
[----:B------:R-:W-:Y:S06]  /*db40*/  @P5 BRA `(.L_x_3960) ;  /* 0x0000000000b85947 */ /* 0x000fec0003800000 */
[----:B------:R-:W1:Y:S01]  /*db50*/  LDC R31, c[0x0][0xbe8] ;  /* 0x0002fa00ff1f7b82 */ /* 0x000e620000000800 */
[----:B------:R-:W-:Y:S01]  /*db60*/  ULDC.64 UR4, c[0x0][0xb90] ;  /* 0x0002e40000047ab9 */ /* 0x000fe20000000a00 */
[----:B------:R-:W-:Y:S02]  /*db70*/  IMAD R30, R209, 0x40, R222 ;  /* 0x00000040d11e7824 */ /* 0x000fe400078e02de */
[----:B------:R-:W-:Y:S02]  /*db80*/  IMAD R10, R80, UR4, RZ ;  /* 0x00000004500a7c24 */ /* 0x000fe4000f8e02ff */
[----:B------:R-:W-:Y:S02]  /*db90*/  IMAD.MOV.U32 R4, RZ, RZ, R24 ;  /* 0x000000ffff047224 */ /* 0x000fe400078e0018 */
[----:B------:R-:W-:Y:S02]  /*dba0*/  IMAD R11, R199, UR5, R10 ;  /* 0x00000005c70b7c24 */ /* 0x000fe4000f8e020a */
[----:B------:R-:W-:-:S02]  /*dbb0*/  IMAD.MOV.U32 R5, RZ, RZ, R81 ;  /* 0x000000ffff057224 */ /* 0x000fc400078e0051 */
[----:B------:R-:W-:Y:S02]  /*dbc0*/  IMAD.MOV R34, RZ, RZ, -R194 ;  /* 0x000000ffff227224 */ /* 0x000fe400078e0ac2 */
[----:B------:R-:W-:Y:S01]  /*dbd0*/  IMAD.WIDE.U32 R4, R199, UR4, R4 ;  /* 0x00000004c7047c25 */ /* 0x000fe2000f8e0004 */
[----:B------:R-:W-:-:S03]  /*dbe0*/  ULDC.64 UR4, c[0x0][0xb98] ;  /* 0x0002e60000047ab9 */ /* 0x000fc60000000a00 */
[----:B------:R-:W-:Y:S02]  /*dbf0*/  IMAD.IADD R5, R5, 0x1, R11 ;  /* 0x0000000105057824 */ /* 0x000fe400078e020b */
[----:B------:R-:W-:Y:S02]  /*dc00*/  IMAD R35, R209, 0x40, R191 ;  /* 0x00000040d1237824 */ /* 0x000fe400078e02bf */
[----:B------:R-:W-:Y:S01]  /*dc10*/  IMAD.WIDE.U32 R4, R83, UR4, R4 ;  /* 0x0000000453047c25 */ /* 0x000fe2000f8e0004 */
[----:B-1----:R-:W-:-:S13]  /*dc20*/  ISETP.NE.AND P0, PT, R31, 0x1, PT ;  /* 0x000000011f00780c */ /* 0x002fda0003f05270 */
[----:B------:R-:W1:Y:S08]  /*dc30*/  @P0 LDC R3, c[0x0][0xbec] ;  /* 0x0002fb00ff030b82 */ /* 0x000e700000000800 */
[----:B------:R-:W2:Y:S01]  /*dc40*/  @P0 LDC R15, c[0x0][0xbf0] ;  /* 0x0002fc00ff0f0b82 */ /* 0x000ea20000000800 */
[----:B-1----:R-:W-:-:S04]  /*dc50*/  @P0 IMAD.HI.U32 R10, R30, R3, RZ ;  /* 0x000000031e0a0227 */ /* 0x002fc800078e00ff */
[----:B------:R-:W-:Y:S01]  /*dc60*/  IMAD.MOV.U32 R3, RZ, RZ, R30 ;  /* 0x000000ffff037224 */ /* 0x000fe200078e001e */
[----:B--2---:R-:W-:Y:S01]  /*dc70*/  @P0 SHF.R.U32.HI R3, RZ, R15, R10 ;  /* 0x0000000fff030219 */ /* 0x004fe2000001160a */
[----:B------:R-:W-:-:S03]  /*dc80*/  IMAD R10, R212, UR4, RZ ;  /* 0x00000004d40a7c24 */ /* 0x000fc6000f8e02ff */
[--C-:B------:R-:W-:Y:S01]  /*dc90*/  SHF.R.S32.HI R15, RZ, 0x1f, R3.reuse ;  /* 0x0000001fff0f7819 */ /* 0x100fe20000011403 */
[----:B------:R-:W-:Y:S01]  /*dca0*/  IMAD.MOV R14, RZ, RZ, -R3 ;  /* 0x000000ffff0e7224 */ /* 0x000fe200078e0a03 */
[----:B------:R-:W-:Y:S01]  /*dcb0*/  IADD3 R4, P0, R3, R4, RZ ;  /* 0x0000000403047210 */ /* 0x000fe20007f1e0ff */
[----:B------:R-:W-:Y:S01]  /*dcc0*/  IMAD R10, R83, UR5, R10 ;  /* 0x00000005530a7c24 */ /* 0x000fe2000f8e020a */
[----:B------:R-:W-:Y:S01]  /*dcd0*/  ULDC.64 UR4, c[0x0][0xb88] ;  /* 0x0002e20000047ab9 */ /* 0x000fe20000000a00 */
[----:B------:R-:W-:Y:S02]  /*dce0*/  IMAD R11, R31, R14, R30 ;  /* 0x0000000e1f0b7224 */ /* 0x000fe400078e021e */
[----:B------:R-:W-:Y:S01]  /*dcf0*/  IMAD R30, R0, R31, RZ ;  /* 0x0000001f001e7224 */ /* 0x000fe200078e02ff */
[----:B------:R-:W-:Y:S02]  /*dd00*/  IADD3.X R5, R15, R5, R10, P0, !PT ;  /* 0x000000050f057210 */ /* 0x000fe400007fe40a */
[----:B------:R-:W-:Y:S01]  /*dd10*/  SHF.R.S32.HI R3, RZ, 0x1f, R11 ;  /* 0x0000001fff037819 */ /* 0x000fe2000001140b */
[----:B------:R-:W-:-:S04]  /*dd20*/  IMAD.WIDE.U32 R4, R11, UR4, R4 ;  /* 0x000000040b047c25 */ /* 0x000fc8000f8e0004 */
[----:B------:R-:W-:-:S04]  /*dd30*/  IMAD R10, R3, UR4, RZ ;  /* 0x00000004030a7c24 */ /* 0x000fc8000f8e02ff */
[----:B------:R-:W-:Y:S01]  /*dd40*/  IMAD R3, R11, UR5, R10 ;  /* 0x000000050b037c24 */ /* 0x000fe2000f8e020a */
[----:B------:R-:W-:Y:S02]  /*dd50*/  ULDC.64 UR4, c[0x0][0xb50] ;  /* 0x0002d40000047ab9 */ /* 0x000fe40000000a00 */
[----:B------:R-:W-:Y:S01]  /*dd60*/  LEA R14, P0, R4, UR4, 0x2 ;  /* 0x00000004040e7c11 */ /* 0x000fe2000f8010ff */
[----:B------:R-:W-:-:S04]  /*dd70*/  IMAD.IADD R3, R5, 0x1, R3 ;  /* 0x0000000105037824 */ /* 0x000fc800078e0203 */
[----:B------:R-:W-:Y:S01]  /*dd80*/  SHFL.IDX PT, R10, R14, 0x1, 0x1c1f ;  /* 0x003c1f000e0a7f89 */ /* 0x000fe200000e0000 */
[----:B------:R-:W-:Y:S02]  /*dd90*/  LEA.HI.X R15, R4, UR5, R3, 0x2, P0 ;  /* 0x00000005040f7c11 */ /* 0x000fe400080f1403 */
[----:B------:R-:W-:Y:S01]  /*dda0*/  ISETP.NE.AND P0, PT, R193, R34, PT ;  /* 0x00000022c100720c */ /* 0x000fe20003f05270 */
[----:B------:R-:W-:Y:S01]  /*ddb0*/  SHFL.IDX PT, R4, R14, RZ, 0x1c1f ;  /* 0x001c1fff0e047589 */ /* 0x000fe200000e0000 */
[C---:B------:R-:W-:Y:S02]  /*ddc0*/  IADD3 R3, R35.reuse, 0x8, RZ ;  /* 0x0000000823037810 */ /* 0x040fe40007ffe0ff */
[-C--:B------:R-:W-:Y:S01]  /*ddd0*/  ISETP.GE.OR P1, PT, R35, R30.reuse, P0 ;  /* 0x0000001e2300720c */ /* 0x080fe20000726670 */
[----:B------:R-:W1:Y:S01]  /*dde0*/  SHFL.IDX PT, R5, R15, RZ, 0x1c1f ;  /* 0x001c1fff0f057589 */ /* 0x000e6200000e0000 */
[----:B------:R-:W-:-:S03]  /*ddf0*/  ISETP.GE.OR P0, PT, R3, R30, P0 ;  /* 0x0000001e0300720c */ /* 0x000fc60000706670 */
[----:B------:R-:W2:Y:S08]  /*de00*/  SHFL.IDX PT, R11, R15, 0x1, 0x1c1f ;  /* 0x003c1f000f0b7f89 */ /* 0x000eb000000e0000 */
[----:B-1----:R1:W-:Y:S04]  /*de10*/  @!P1 ST.E desc[UR40][R4.64], R21 ;  /* 0x0000001504009985 */ /* 0x0023e8000c101928 */
[----:B--2---:R1:W-:Y:S02]  /*de20*/  @!P0 ST.E desc[UR40][R10.64], R20 ;  /* 0x000000140a008985 */ /* 0x0043e4000c101928 */
.L_x_3960:
[----:B------:R-:W2:Y:S01]  /*de30*/  LDC R85, c[0x0][0xbe8] ;  /* 0x0002fa00ff557b82 */ /* 0x000ea20000000800 */
[----:B------:R-:W-:Y:S01]  /*de40*/  ULDC.64 UR4, c[0x0][0xaa0] ;  /* 0x0002a80000047ab9 */ /* 0x000fe20000000a00 */
[----:B-1----:R-:W5:Y:S01]  /*de50*/  LD.E.128 R4, desc[UR40][R6.64] ;  /* 0x0000002806047980 */ /* 0x002f62000c101d00 */
[----:B------:R-:W-:-:S03]  /*de60*/  IMAD R3, R81, UR4, RZ ;  /* 0x0000000451037c24 */ /* 0x000fc6000f8e02ff */
[----:B------:R-:W5:Y:S02]  /*de70*/  LD.E.128 R8, desc[UR40][R8.64] ;  /* 0x0000002808087980 */ /* 0x000f64000c101d00 */
[----:B------:R-:W1:Y:S02]  /*de80*/  LDC R88, c[0x0][0xac8] ;  /* 0x0002b200ff587b82 */ /* 0x000e640000000800 */
[----:B------:R-:W5:Y:S04]  /*de90*/  LD.E.128 R12, desc[UR40][R12.64] ;  /* 0x000000280c0c7980 */ /* 0x000f68000c101d00 */
[----:B------:R-:W5:Y:S04]  /*dea0*/  LD.E.128 R28, desc[UR40][R28.64] ;  /* 0x000000281c1c7980 */ /* 0x000f68000c101d00 */
[----:B------:R-:W5:Y:S04]  /*deb0*/  LD.E.128 R32, desc[UR40][R32.64] ;  /* 0x0000002820207980 */ /* 0x000f68000c101d00 */
[----:B------:R-:W5:Y:S01]  /*dec0*/  LD.E.128 R36, desc[UR40][R36.64] ;  /* 0x0000002824247980 */ /* 0x000f62000c101d00 */
[----:B--2---:R-:W-:Y:S01]  /*ded0*/  ISETP.NE.AND P1, PT, R85, 0x1, PT ;  /* 0x000000015500780c */ /* 0x004fe20003f25270 */
[----:B------:R-:W-:-:S02]  /*dee0*/  IMAD R3, R24, UR5, R3 ;  /* 0x0000000518037c24 */ /* 0x000fc4000f8e0203 */
[----:B------:R-:W5:Y:S01]  /*def0*/  LD.E.128 R40, desc[UR40][R40.64] ;  /* 0x0000002828287980 */ /* 0x000f62000c101d00 */
[----:B------:R-:W-:Y:S01]  /*df00*/  IMAD.WIDE.U32 R20, R24, UR4, RZ ;  /* 0x0000000418147c25 */ /* 0x000fe2000f8e00ff */
[----:B------:R-:W-:Y:S02]  /*df10*/  ULDC.64 UR4, c[0x0][0xae8] ;  /* 0x0002ba0000047ab9 */ /* 0x000fe40000000a00 */
[----:B------:R-:W5:Y:S04]  /*df20*/  LD.E.128 R44, desc[UR40][R44.64] ;  /* 0x000000282c2c7980 */ /* 0x000f68000c101d00 */
[----:B------:R-:W5:Y:S02]  /*df30*/  LD.E.128 R48, desc[UR40][R48.64] ;  /* 0x0000002830307980 */ /* 0x000f64000c101d00 */
[----:B------:R-:W2:Y:S01]  /*df40*/  @P1 LDC R81, c[0x0][0xbec] ;  /* 0x0002fb00ff511b82 */ /* 0x000ea20000000800 */
[----:B------:R-:W-:Y:S01]  /*df50*/  IMAD.IADD R21, R21, 0x1, R3 ;  /* 0x0000000115157824 */ /* 0x000fe200078e0203 */
[----:B------:R-:W5:Y:S01]  /*df60*/  LD.E.128 R52, desc[UR40][R52.64] ;  /* 0x0000002834347980 */ /* 0x000f62000c101d00 */
[----:B------:R-:W-:-:S03]  /*df70*/  IMAD R24, R80, UR4, RZ ;  /* 0x0000000450187c24 */ /* 0x000fc6000f8e02ff */
[----:B------:R-:W5:Y:S02]  /*df80*/  LD.E.128 R56, desc[UR40][R56.64] ;  /* 0x0000002838387980 */ /* 0x000f64000c101d00 */
[----:B------:R-:W3:Y:S01]  /*df90*/  @P1 LDC R87, c[0x0][0xbf0] ;  /* 0x0002fc00ff571b82 */ /* 0x000ee20000000800 */
[C---:B------:R-:W-:Y:S01]  /*dfa0*/  IMAD R3, R199.reuse, UR5, R24 ;  /* 0x00000005c7037c24 */ /* 0x040fe2000f8e0218 */
[----:B------:R-:W5:Y:S01]  /*dfb0*/  LD.E.128 R60, desc[UR40][R60.64] ;  /* 0x000000283c3c7980 */ /* 0x000f62000c101d00 */
[----:B------:R-:W-:Y:S01]  /*dfc0*/  IMAD.WIDE.U32 R20, R199, UR4, R20 ;  /* 0x00000004c7147c25 */ /* 0x000fe2000f8e0014 */
[----:B------:R-:W-:Y:S02]  /*dfd0*/  ULDC.64 UR4, c[0x0][0xaf0] ;  /* 0x0002bc0000047ab9 */ /* 0x000fe40000000a00 */
[----:B------:R-:W5:Y:S01]  /*dfe0*/  LD.E.128 R64, desc[UR40][R64.64] ;  /* 0x0000002840407980 */ /* 0x000f62000c101d00 */
[----:B------:R-:W-:Y:S02]  /*dff0*/  IMAD R24, R210, 0x20, R211 ;  /* 0x00000020d2187824 */ /* 0x000fe400078e02d3 */
[----:B------:R-:W-:Y:S01]  /*e000*/  IMAD.IADD R21, R21, 0x1, R3 ;  /* 0x0000000115157824 */ /* 0x000fe200078e0203 */
[----:B------:R-:W5:Y:S01]  /*e010*/  LD.E.128 R68, desc[UR40][R68.64] ;  /* 0x0000002844447980 */ /* 0x000f62000c101d00 */
[----:B------:R-:W-:-:S02]  /*e020*/  IMAD R3, R212, UR4, RZ ;  /* 0x00000004d4037c24 */ /* 0x000fc4000f8e02ff */
[----:B------:R-:W-:Y:S01]  /*e030*/  IMAD R82, R209, 0x40, R24 ;  /* 0x00000040d1527824 */ /* 0x000fe200078e0218 */
[----:B-1----:R-:W-:Y:S01]  /*e040*/  ISETP.GE.AND P0, PT, R207, R88, PT ;  /* 0x00000058cf00720c */ /* 0x002fe20003f06270 */
[C---:B------:R-:W-:Y:S01]  /*e050*/  IMAD R3, R83.reuse, UR5, R3 ;  /* 0x0000000553037c24 */ /* 0x040fe2000f8e0203 */
[----:B------:R-:W5:Y:S01]  /*e060*/  LD.E.128 R72, desc[UR40][R72.64] ;  /* 0x0000002848487980 */ /* 0x000f62000c101d00 */
[----:B------:R-:W-:-:S03]  /*e070*/  IMAD.WIDE.U32 R20, R83, UR4, R20 ;  /* 0x0000000453147c25 */ /* 0x000fc6000f8e0014 */
[----:B------:R-:W5:Y:S01]  /*e080*/  LD.E.128 R76, desc[UR40][R76.64] ;  /* 0x000000284c4c7980 */ /* 0x000f62000c101d00 */
[----:B--2---:R-:W-:Y:S01]  /*e090*/  @P1 IMAD.HI.U32 R24, R82, R81, RZ ;  /* 0x0000005152181227 */ /* 0x004fe200078e00ff */
[----:B------:R-:W-:Y:S01]  /*e0a0*/  SEL R80, RZ, 0xffffffff, P0 ;  /* 0xffffffffff507807 */ /* 0x000fe20000000000 */
[----:B------:R-:W-:Y:S01]  /*e0b0*/  ULDC.64 UR4, c[0x0][0xae0] ;  /* 0x0002b80000047ab9 */ /* 0x000fe20000000a00 */
[-C--:B------:R-:W-:Y:S01]  /*e0c0*/  ISETP.GE.AND P0, PT, R206, R88.reuse, PT ;  /* 0x00000058ce00720c */ /* 0x080fe20003f06270 */
[----:B------:R-:W-:Y:S01]  /*e0d0*/  IMAD.IADD R21, R21, 0x1, R3 ;  /* 0x0000000115157824 */ /* 0x000fe200078e0203 */
[----:B------:R-:W-:Y:S01]  /*e0e0*/  @!PT LDS RZ, [RZ] ;  /* 0x00000000fffff984 */ /* 0x000fe20000000800 */
[----:B------:R-:W-:Y:S01]  /*e0f0*/  @!PT LDS RZ, [RZ] ;  /* 0x00000000fffff984 */ /* 0x000fe20000000800 */
[----:B------:R-:W-:Y:S01]  /*e100*/  @!PT LDS RZ, [RZ] ;  /* 0x00000000fffff984 */ /* 0x000fe20000000800 */
[----:B------:R-:W-:Y:S01]  /*e110*/  @!PT LDS RZ, [RZ] ;  /* 0x00000000fffff984 */ /* 0x000fe20000000800 */
[----:B------:R1:W-:Y:S06]  /*e120*/  MEMBAR.ALL.CTA ;  /* 0x0000000000007992 */ /* 0x0003ec0000008000 */
[----:B-1----:R-:W1:Y:S01]  /*e130*/  FENCE.VIEW.ASYNC.S ;  /* 0x00000000000073c6 */ /* 0x002e620000000000 */
[----:B------:R-:W-:Y:S01]  /*e140*/  IMAD.MOV.U32 R3, RZ, RZ, R82 ;  /* 0x000000ffff037224 */ /* 0x000fe200078e0052 */
[----:B---3--:R-:W-:Y:S01]  /*e150*/  @P1 SHF.R.U32.HI R3, RZ, R87, R24 ;  /* 0x00000057ff031219 */ /* 0x008fe20000011618 */
[----:B------:R-:W-:Y:S01]  /*e160*/  IMAD.SHL.U32 R83, R80, 0x2, RZ ;  /* 0x0000000250537824 */ /* 0x000fe200078e00ff */
[-C--:B------:R-:W-:Y:S01]  /*e170*/  ISETP.GE.AND P1, PT, R189, R88.reuse, PT ;  /* 0x00000058bd00720c */ /* 0x080fe20003f26270 */
[----:B------:R-:W-:Y:S01]  /*e180*/  IMAD R92, R0, R85, RZ ;  /* 0x00000055005c7224 */ /* 0x000fe200078e02ff */
[----:B------:R-:W-:Y:S01]  /*e190*/  SEL R80, RZ, 0xffffffff, P0 ;  /* 0xffffffffff507807 */ /* 0x000fe20000000000 */
[----:B------:R-:W-:Y:S01]  /*e1a0*/  IMAD.MOV R81, RZ, RZ, -R3 ;  /* 0x000000ffff517224 */ /* 0x000fe200078e0a03 */
[----:B------:R-:W-:Y:S01]  /*e1b0*/  SEL R24, RZ, 0x1, P1 ;  /* 0x00000001ff187807 */ /* 0x000fe20000800000 */
[----:B------:R-:W-:Y:S01]  /*e1c0*/  IMAD.WIDE.U32 R20, R3, UR4, R20 ;  /* 0x0000000403147c25 */ /* 0x000fe2000f8e0014 */
[-C--:B------:R-:W-:Y:S01]  /*e1d0*/  ISETP.GE.AND P0, PT, R205, R88.reuse, PT ;  /* 0x00000058cd00720c */ /* 0x080fe20003f06270 */
[----:B------:R-:W-:Y:S01]  /*e1e0*/  BSSY B1, `(.L_x_3961) ;  /* 0x000004a000017945 */ /* 0x000fe20003800000 */
[----:B------:R-:W-:Y:S01]  /*e1f0*/  LOP3.LUT R24, R83, 0x2, R24, 0xe2, !PT ;  /* 0x0000000253187812 */ /* 0x000fe200078ee218 */
[----:B------:R-:W-:Y:S01]  /*e200*/  IMAD.SHL.U32 R83, R80, 0x4, RZ ;  /* 0x0000000450537824 */ /* 0x000fe200078e00ff */
[----:B------:R-:W-:Y:S01]  /*e210*/  SEL R80, RZ, 0xffffffff, P0 ;  /* 0xffffffffff507807 */ /* 0x000fe20000000000 */
[----:B------:R-:W-:Y:S01]  /*e220*/  IMAD R81, R85, R81, R82 ;  /* 0x0000005155517224 */ /* 0x000fe200078e0252 */
[-C--:B------:R-:W-:Y:S01]  /*e230*/  ISETP.GE.AND P0, PT, R204, R88.reuse, PT ;  /* 0x00000058cc00720c */ /* 0x080fe20003f06270 */
[----:B------:R-:W-:Y:S01]  /*e240*/  IMAD R91, R209, 0x40, R211 ;  /* 0x00000040d15b7824 */ /* 0x000fe200078e02d3 */
[----:B------:R-:W-:Y:S01]  /*e250*/  SHF.R.S32.HI R82, RZ, 0x1f, R3 ;  /* 0x0000001fff527819 */ /* 0x000fe20000011403 */
[----:B------:R-:W-:Y:S01]  /*e260*/  VIADD R0, R2, 0x28c20 ;  /* 0x00028c2002007836 */ /* 0x000fe20000000000 */
[----:B------:R-:W-:Y:S01]  /*e270*/  LOP3.LUT R24, R83, 0x4, R24, 0xe2, !PT ;  /* 0x0000000453187812 */ /* 0x000fe200078ee218 */
[----:B------:R-:W-:Y:S01]  /*e280*/  IMAD.SHL.U32 R83, R80, 0x8, RZ ;  /* 0x0000000850537824 */ /* 0x000fe200078e00ff */
[----:B------:R-:W-:Y:S01]  /*e290*/  SEL R80, RZ, 0xffffffff, P0 ;  /* 0xffffffffff507807 */ /* 0x000fe20000000000 */
[----:B------:R-:W-:Y:S01]  /*e2a0*/  IMAD R82, R82, UR4, RZ ;  /* 0x0000000452527c24 */ /* 0x000fe2000f8e02ff */
[----:B------:R-:W-:-:S02]  /*e2b0*/  ISETP.GE.AND P0, PT, R203, R88, PT ;  /* 0x00000058cb00720c */ /* 0x000fc40003f06270 */
[----:B------:R-:W-:Y:S01]  /*e2c0*/  LOP3.LUT R24, R83, 0x8, R24, 0xe2, !PT ;  /* 0x0000000853187812 */ /* 0x000fe200078ee218 */
[----:B------:R-:W-:Y:S01]  /*e2d0*/  IMAD.SHL.U32 R87, R80, 0x10, RZ ;  /* 0x0000001050577824 */ /* 0x000fe200078e00ff */
[----:B------:R-:W-:Y:S01]  /*e2e0*/  SHF.R.S32.HI R80, RZ, 0x1f, R81 ;  /* 0x0000001fff507819 */ /* 0x000fe20000011451 */
[----:B------:R-:W-:Y:S01]  /*e2f0*/  IMAD R83, R3, UR5, R82 ;  /* 0x0000000503537c24 */ /* 0x000fe2000f8e0252 */
[----:B------:R-:W-:Y:S01]  /*e300*/  ULDC.64 UR4, c[0x0][0xad8] ;  /* 0x0002b60000047ab9 */ /* 0x000fe20000000a00 */
[----:B------:R-:W-:Y:S02]  /*e310*/  SEL R3, RZ, 0xffffffff, P0 ;  /* 0xffffffffff037807 */ /* 0x000fe40000000000 */
[----:B------:R-:W-:Y:S01]  /*e320*/  IMAD.IADD R21, R21, 0x1, R83 ;  /* 0x0000000115157824 */ /* 0x000fe200078e0253 */
[----:B------:R-:W-:Y:S01]  /*e330*/  ISETP.GE.AND P1, PT, R91, R92, PT ;  /* 0x0000005c5b00720c */ /* 0x000fe20003f26270 */
[----:B------:R-:W-:Y:S01]  /*e340*/  IMAD R80, R80, UR4, RZ ;  /* 0x0000000450507c24 */ /* 0x000fe2000f8e02ff */
[----:B------:R-:W-:Y:S01]  /*e350*/  LOP3.LUT R24, R87, 0x10, R24, 0xe2, !PT ;  /* 0x0000001057187812 */ /* 0x000fe200078ee218 */
[----:B------:R-:W-:Y:S01]  /*e360*/  IMAD.WIDE.U32 R20, R81, UR4, R20 ;  /* 0x0000000451147c25 */ /* 0x000fe2000f8e0014 */
[----:B------:R-:W-:-:S02]  /*e370*/  ISETP.GE.AND P0, PT, R215, R88, PT ;  /* 0x00000058d700720c */ /* 0x000fc40003f06270 */
[----:B------:R-:W-:Y:S01]  /*e380*/  PRMT R0, RZ, 0x654, R0 ;  /* 0x00000654ff007816 */ /* 0x000fe20000000000 */
[----:B------:R-:W-:Y:S01]  /*e390*/  IMAD R83, R81, UR5, R80 ;  /* 0x0000000551537c24 */ /* 0x000fe2000f8e0250 */
[----:B------:R-:W-:Y:S01]  /*e3a0*/  ULDC.64 UR4, c[0x0][0xa80] ;  /* 0x0002a00000047ab9 */ /* 0x000fe20000000a00 */
[----:B------:R-:W-:Y:S01]  /*e3b0*/  IMAD.SHL.U32 R3, R3, 0x20, RZ ;  /* 0x0000002003037824 */ /* 0x000fe200078e00ff */
[----:B------:R-:W-:Y:S01]  /*e3c0*/  LEA R89, P2, R20, UR4, 0x1 ;  /* 0x0000000414597c11 */ /* 0x000fe2000f8408ff */
[----:B------:R-:W-:Y:S01]  /*e3d0*/  IMAD.IADD R21, R21, 0x1, R83 ;  /* 0x0000000115157824 */ /* 0x000fe200078e0253 */
[----:B-1----:R1:W-:Y:S02]  /*e3e0*/  SYNCS.ARRIVE.TRANS64.RED.A1T0 RZ, [R0+URZ], RZ ;  /* 0x000000ff00ff79a7 */ /* 0x0023e4000810043f */
[----:B------:R-:W-:Y:S01]  /*e3f0*/  LOP3.LUT R24, R3, 0x20, R24, 0xe2, !PT ;  /* 0x0000002003187812 */ /* 0x000fe200078ee218 */
[----:B------:R1:W2:Y:S01]  /*e400*/  SHFL.IDX PT, R80, R89, RZ, 0x181f ;  /* 0x00181fff59507589 */ /* 0x0002a200000e0000 */
[----:B------:R-:W-:-:S02]  /*e410*/  SEL R3, RZ, 0x40, P0 ;  /* 0x00000040ff037807 */ /* 0x000fc40000000000 */
[----:B------:R-:W-:Y:S02]  /*e420*/  ISETP.GE.AND P0, PT, R214, R88, PT ;  /* 0x00000058d600720c */ /* 0x000fe40003f06270 */
[----:B------:R-:W-:Y:S02]  /*e430*/  LEA.HI.X R90, R20, UR5, R21, 0x1, P2 ;  /* 0x00000005145a7c11 */ /* 0x000fe400090f0c15 */
[----:B------:R-:W-:Y:S02]  /*e440*/  LOP3.LUT R3, R24, R3, RZ, 0xfc, !PT ;  /* 0x0000000318037212 */ /* 0x000fe400078efcff */
[----:B------:R-:W-:Y:S01]  /*e450*/  SEL R24, RZ, 0x80, P0 ;  /* 0x00000080ff187807 */ /* 0x000fe20000000000 */
[----:B------:R1:W3:Y:S03]  /*e460*/  SHFL.IDX PT, R81, R90, RZ, 0x181f ;  /* 0x00181fff5a517589 */ /* 0x0002e600000e0000 */
[----:B------:R-:W-:Y:S01]  /*e470*/  LOP3.LUT R24, R3, R24, RZ, 0xfc, !PT ;  /* 0x0000001803187212 */ /* 0x000fe200078efcff */
[----:B------:R-:W-:Y:S06]  /*e480*/  @P1 BRA `(.L_x_3962) ;  /* 0x00000000007c1947 */ /* 0x000fec0003800000 */
[-C--:B------:R-:W-:Y:S02]  /*e490*/  ISETP.GE.AND P1, PT, R207, R88.reuse, PT ;  /* 0x00000058cf00720c */ /* 0x080fe40003f26270 */
[-C--:B------:R-:W-:Y:S02]  /*e4a0*/  ISETP.GE.AND P0, PT, R189, R88.reuse, PT ;  /* 0x00000058bd00720c */ /* 0x080fe40003f06270 */
[-C--:B------:R-:W-:Y:S02]  /*e4b0*/  ISETP.GE.AND P5, PT, R206, R88.reuse, PT ;  /* 0x00000058ce00720c */ /* 0x080fe40003fa6270 */
[----:B------:R-:W-:-:S07]  /*e4c0*/  ISETP.GE.AND P3, PT, R205, R88, PT ;  /* 0x00000058cd00720c */ /* 0x000fce0003f66270 */
[----:B--2---:R-:W-:Y:S02]  /*e4d0*/  @!P1 LEA R82, P2, R207, R80, 0x1 ;  /* 0x00000050cf529211 */ /* 0x004fe400078408ff */
[----:B---3--:R-:W-:Y:S02]  /*e4e0*/  @!P0 IMAD.WIDE R20, R189, 0x2, R80 ;  /* 0x00000002bd148825 */ /* 0x008fe400078e0250 */
[----:B------:R-:W-:Y:S02]  /*e4f0*/  @!P1 LEA.HI.X R83, R207, R81, R233, 0x1, P2 ;  /* 0x00000051cf539211 */ /* 0x000fe400010f0ce9 */
[----:B------:R-:W-:Y:S01]  /*e500*/  ISETP.GE.AND P2, PT, R204, R88, PT ;  /* 0x00000058cc00720c */ /* 0x000fe20003f46270 */
[----:B-----5:R2:W-:Y:S01]  /*e510*/  @!P0 ST.E.128 desc[UR40][R20.64], R4 ;  /* 0x0000000414008985 */ /* 0x0205e2000c101d28 */
[----:B------:R-:W-:Y:S02]  /*e520*/  @!P5 LEA R84, P4, R206, R80, 0x1 ;  /* 0x00000050ce54d211 */ /* 0x000fe400078808ff */
[----:B------:R-:W-:Y:S01]  /*e530*/  LOP3.LUT P0, RZ, R3, 0x40, RZ, 0xc0, !PT ;  /* 0x0000004003ff7812 */ /* 0x000fe2000780c0ff */
[----:B------:R3:W-:Y:S01]  /*e540*/  @!P1 ST.E.128 desc[UR40][R82.64], R12 ;  /* 0x0000000c52009985 */ /* 0x0007e2000c101d28 */
[----:B------:R-:W-:-:S02]  /*e550*/  ISETP.GE.AND P1, PT, R203, R88, PT ;  /* 0x00000058cb00720c */ /* 0x000fc40003f26270 */
[-C--:B------:R-:W-:Y:S02]  /*e560*/  @!P5 LEA.HI.X R85, R206, R81.reuse, R232, 0x1, P4 ;  /* 0x00000051ce55d211 */ /* 0x080fe400020f0ce8 */
[----:B------:R-:W-:Y:S02]  /*e570*/  LOP3.LUT P4, RZ, R24, 0x80, RZ, 0xc0, !PT ;  /* 0x0000008018ff7812 */ /* 0x000fe4000788c0ff */
[CC--:B------:R-:W-:Y:S01]  /*e580*/  @!P3 LEA R86, P6, R205.reuse, R80.reuse, 0x1 ;  /* 0x00000050cd56b211 */ /* 0x0c0fe200078c08ff */
[----:B------:R4:W-:Y:S03]  /*e590*/  @!P5 ST.E.128 desc[UR40][R84.64], R32 ;  /* 0x000000205400d985 */ /* 0x0009e6000c101d28 */
[----:B------:R-:W-:Y:S02]  /*e5a0*/  @!P3 LEA.HI.X R87, R205, R81, R231, 0x1, P6 ;  /* 0x00000051cd57b211 */ /* 0x000fe400030f0ce7 */
[----:B--2---:R-:W-:-:S03]  /*e5b0*/  @!P2 LEA R4, P5, R204, R80, 0x1 ;  /* 0x00000050cc04a211 */ /* 0x004fc600078a08ff */
[----:B------:R4:W-:Y:S01]  /*e5c0*/  @!P3 ST.E.128 desc[UR40][R86.64], R40 ;  /* 0x000000285600b985 */ /* 0x0009e2000c101d28 */
[-C--:B------:R-:W-:Y:S02]  /*e5d0*/  @!P1 LEA R6, P6, R203, R80.reuse, 0x1 ;  /* 0x00000050cb069211 */ /* 0x080fe400078c08ff */
[-C--:B---3--:R-:W-:Y:S02]  /*e5e0*/  @P0 LEA R12, P3, R215, R80.reuse, 0x1 ;  /* 0x00000050d70c0211 */ /* 0x088fe400078608ff */
        /* <DEDUP_REMOVED lines=9> */
.L_x_3962:
[----:B------:R-:W-:Y:S05]  /*e680*/  BSYNC B1 ;  /* 0x0000000000017941 */ /* 0x000fea0003800000 */
.L_x_3961:
[----:B-1----:R-:W-:Y:S01]  /*e690*/  VIADD R0, R91, 0x20 ;  /* 0x000000205b007836 */ /* 0x002fe20000000000 */
[----:B----45:R1:W4:Y:S04]  /*e6a0*/  SHFL.IDX PT, R7, R90, 0x1, 0x181f ;  /* 0x00381f005a077f89 */ /* 0x03032800000e0000 */
[----:B------:R-:W-:Y:S01]  /*e6b0*/  ISETP.GE.AND P0, PT, R0, R92, PT ;  /* 0x0000005c0000720c */ /* 0x000fe20003f06270 */
[----:B------:R1:W0:-:S12]  /*e6c0*/  SHFL.IDX PT, R6, R89, 0x1, 0x181f ;  /* 0x00381f0059067f89 */ /* 0x00021800000e0000 */
[----:B-1----:R-:W-:Y:S05]  /*e6d0*/  @P0 BRA `(.L_x_3963) ;  /* 0x0000000c00d80947 */ /* 0x002fea0003800000 */
[-C--:B------:R-:W-:Y:S02]  /*e6e0*/  ISETP.GE.AND P5, PT, R207, R88.reuse, PT ;  /* 0x00000058cf00720c */ /* 0x080fe40003fa6270 */
[-C--:B------:R-:W-:Y:S02]  /*e6f0*/  ISETP.GE.AND P6, PT, R189, R88.reuse, PT ;  /* 0x00000058bd00720c */ /* 0x080fe40003fc6270 */
[-C--:B------:R-:W-:Y:S02]  /*e700*/  ISETP.GE.AND P3, PT, R206, R88.reuse, PT ;  /* 0x00000058ce00720c */ /* 0x080fe40003f66270 */
[-C--:B------:R-:W-:Y:S02]  /*e710*/  ISETP.GE.AND P2, PT, R205, R88.reuse, PT ;  /* 0x00000058cd00720c */ /* 0x080fe40003f46270 */
[-C--:B------:R-:W-:Y:S02]  /*e720*/  ISETP.GE.AND P1, PT, R204, R88.reuse, PT ;  /* 0x00000058cc00720c */ /* 0x080fe40003f26270 */
[----:B------:R-:W-:-:S03]  /*e730*/  ISETP.GE.AND P0, PT, R203, R88, PT ;  /* 0x00000058cb00720c */ /* 0x000fc60003f06270 */
[-C--:B0-----:R-:W-:Y:S02]  /*e740*/  @!P5 LEA R12, P4, R207, R6.reuse, 0x1 ;  /* 0x00000006cf0cd211 */ /* 0x081fe400078808ff */
[----:B----4-:R-:W-:Y:S02]  /*e750*/  @!P6 IMAD.WIDE R4, R189, 0x2, R6 ;  /* 0x00000002bd04e825 */ /* 0x010fe400078e0206 */
[----:B------:R-:W-:Y:S02]  /*e760*/  @!P5 LEA.HI.X R13, R207, R7, R233, 0x1, P4 ;  /* 0x00000007cf0dd211 */ /* 0x000fe400020f0ce9 */
[----:B------:R-:W-:Y:S01]  /*e770*/  LOP3.LUT P4, RZ, R3, 0x40, RZ, 0xc0, !PT ;  /* 0x0000004003ff7812 */ /* 0x000fe2000788c0ff */
[----:B------:R0:W-:Y:S01]  /*e780*/  @!P6 ST.E.128 desc[UR40][R4.64], R8 ;  /* 0x000000080400e985 */ /* 0x0001e2000c101d28 */
[----:B------:R-:W-:-:S03]  /*e790*/  @!P3 LEA R14, P6, R206, R6, 0x1 ;  /* 0x00000006ce0eb211 */ /* 0x000fc600078c08ff */
[----:B------:R1:W-:Y:S01]  /*e7a0*/  @!P5 ST.E.128 desc[UR40][R12.64], R28 ;  /* 0x0000001c0c00d985 */ /* 0x0003e2000c101d28 */
[-C--:B------:R-:W-:Y:S02]  /*e7b0*/  @!P3 LEA.HI.X R15, R206, R7.reuse, R232, 0x1, P6 ;  /* 0x00000007ce0fb211 */ /* 0x080fe400030f0ce8 */
[-C--:B------:R-:W-:Y:S02]  /*e7c0*/  @!P2 LEA R20, P5, R205, R6.reuse, 0x1 ;  /* 0x00000006cd14a211 */ /* 0x080fe400078a08ff */
[CC--:B------:R-:W-:Y:S01]  /*e7d0*/  @!P1 LEA R32, P6, R204.reuse, R6.reuse, 0x1 ;  /* 0x00000006cc209211 */ /* 0x0c0fe200078c08ff */
[----:B------:R1:W-:Y:S01]  /*e7e0*/  @!P3 ST.E.128 desc[UR40][R14.64], R36 ;  /* 0x000000240e00b985 */ /* 0x0003e2000c101d28 */
[----:B------:R-:W-:Y:S02]  /*e7f0*/  @!P0 LEA R34, P3, R203, R6, 0x1 ;  /* 0x00000006cb228211 */ /* 0x000fe400078608ff */
[-C--:B------:R-:W-:Y:S02]  /*e800*/  @!P2 LEA.HI.X R21, R205, R7.reuse, R231, 0x1, P5 ;  /* 0x00000007cd15a211 */ /* 0x080fe400028f0ce7 */
[----:B------:R-:W-:-:S02]  /*e810*/  @!P1 LEA.HI.X R33, R204, R7, R230, 0x1, P6 ;  /* 0x00000007cc219211 */ /* 0x000fc400030f0ce6 */
[----:B------:R-:W-:Y:S01]  /*e820*/  @!P0 LEA.HI.X R35, R203, R7, R229, 0x1, P3 ;  /* 0x00000007cb238211 */ /* 0x000fe200018f0ce5 */
[----:B------:R1:W-:Y:S01]  /*e830*/  @!P2 ST.E.128 desc[UR40][R20.64], R44 ;  /* 0x0000002c1400a985 */ /* 0x0003e2000c101d28 */
[----:B0-----:R-:W-:-:S03]  /*e840*/  @P4 LEA R4, P5, R215, R6, 0x1 ;  /* 0x00000006d7044211 */ /* 0x001fc600078a08ff */
[----:B------:R1:W-:Y:S01]  /*e850*/  @!P1 ST.E.128 desc[UR40][R32.64], R52 ;  /* 0x0000003420009985 */ /* 0x0003e2000c101d28 */
[----:B------:R-:W-:-:S03]  /*e860*/  @P4 LEA.HI.X R5, R215, R7, R228, 0x1, P5 ;  /* 0x00000007d7054211 */ /* 0x000fc600028f0ce4 */
        /* <DEDUP_REMOVED lines=8> */
.L_x_3958:
        /* <DEDUP_REMOVED lines=16> */
[----:B------:R-:W-:Y:S01]  /*e9f0*/  ISETP.GE.AND P2, PT, R234, 0x40, PT ;  /* 0x00000040ea00780c */ /* 0x000fe20003f46270 */
[----:B------:R-:W-:-:S12]  /*ea00*/  @P1 BRA `(.L_x_3964) ;  /* 0x0000000000101947 */ /* 0x000fd80003800000 */
[----:B------:R-:W-:Y:S05]  /*ea10*/  @!P0 BRA `(.L_x_3964) ;  /* 0x00000000000c8947 */ /* 0x000fea0003800000 */
[----:B------:R-:W4:Y:S04]  /*ea20*/  LDG.E R7, desc[UR40][R4.64] ;  /* 0x0000002804077981 */ /* 0x000f28000c1e1900 */
[----:B-----5:R-:W4:Y:S02]  /*ea30*/  LDG.E R0, desc[UR40][R4.64+0x4] ;  /* 0x0000042804007981 */ /* 0x020f24000c1e1900 */
[----:B----4-:R-:W-:-:S07]  /*ea40*/  IMAD.IADD R0, R0, 0x1, -R7 ;  /* 0x0000000100007824 */ /* 0x010fce00078e0a07 */
.L_x_3964:
[----:B------:R-:W-:Y:S01]  /*ea50*/  BSSY B1, `(.L_x_3965) ;  /* 0x000002e000017945 */ /* 0x000fe20003800000 */
[----:B------:R-:W-:Y:S02]  /*ea60*/  SHF.R.S32.HI R13, RZ, 0x1f, R199 ;  /* 0x0000001fff0d7819 */ /* 0x000fe400000114c7 */
[----:B------:R-:W-:Y:S02]  /*ea70*/  SEL R15, R202, RZ, !P0 ;  /* 0x000000ffca0f7207 */ /* 0x000fe40004000000 */
[----:B------:R-:W-:Y:S02]  /*ea80*/  SEL R212, R212, RZ, !P0 ;  /* 0x000000ffd4d47207 */ /* 0x000fe40004000000 */
[----:B-----5:R-:W-:Y:S01]  /*ea90*/  SHF.R.S32.HI R10, RZ, 0x1f, R3 ;  /* 0x0000001fff0a7819 */ /* 0x020fe20000011403 */
[----:B------:R-:W-:Y:S06]  /*eaa0*/  @P2 BRA `(.L_x_3966) ;  /* 0x0000000000a02947 */ /* 0x000fec0003800000 */
[----:B---3--:R-:W3:Y:S01]  /*eab0*/  S2R R4, SR_TID.X ;  /* 0x0000000000047919 */ /* 0x008ee20000002100 */
[----:B------:R-:W4:Y:S02]  /*eac0*/  LDC R11, c[0x0][0xbe8] ;  /* 0x0002fa00ff0b7b82 */ /* 0x000f240000000800 */
[----:B----4-:R-:W-:Y:S02]  /*ead0*/  IMAD R5, R0, R11, RZ ;  /* 0x0000000b00057224 */ /* 0x010fe400078e02ff */
[----:B---3--:R-:W-:-:S05]  /*eae0*/  IMAD R4, R209, 0x40, R4 ;  /* 0x00000040d1047824 */ /* 0x008fca00078e0204 */
[----:B------:R-:W-:-:S04]  /*eaf0*/  IADD3 R12, R4, -0x80, RZ ;  /* 0xffffff80040c7810 */ /* 0x000fc80007ffe0ff */
        /* <DEDUP_REMOVED lines=9> */
[----:B------:R-:W3:Y:S08]  /*eb90*/  @P0 LDC R9, c[0x0][0xbec] ;  /* 0x0002fb00ff090b82 */ /* 0x000ef00000000800 */
[----:B------:R-:W4:Y:S01]  /*eba0*/  @P0 LDC R21, c[0x0][0xbf0] ;  /* 0x0002fc00ff150b82 */ /* 0x000f220000000800 */
[----:B---3--:R-:W-:-:S04]  /*ebb0*/  @P0 IMAD.HI.U32 R6, R12, R9, RZ ;  /* 0x000000090c060227 */ /* 0x008fc800078e00ff */
[----:B------:R-:W-:Y:S01]  /*ebc0*/  IMAD R9, R199, UR5, R8 ;  /* 0x00000005c7097c24 */ /* 0x000fe2000f8e0208 */
[----:B------:R-:W-:Y:S01]  /*ebd0*/  ULDC.64 UR4, c[0x0][0xb98] ;  /* 0x0002e60000047ab9 */ /* 0x000fe20000000a00 */
[----:B----4-:R-:W-:Y:S02]  /*ebe0*/  @P0 SHF.R.U32.HI R7, RZ, R21, R6 ;  /* 0x00000015ff070219 */ /* 0x010fe40000011606 */
        /* <DEDUP_REMOVED lines=20> */
.L_x_3966:
[----:B------:R-:W-:Y:S05]  /*ed30*/  BSYNC B1 ;  /* 0x0000000000017941 */ /* 0x000fea0003800000 */
.L_x_3965:
[----:B--2---:R-:W-:Y:S01]  /*ed40*/  ISETP.NE.AND P0, PT, R29, 0x1, PT ;  /* 0x000000011d00780c */ /* 0x004fe20003f05270 */
[----:B-1----:R-:W1:Y:S01]  /*ed50*/  LDC R24, c[0x0][0xac8] ;  /* 0x0002b200ff187b82 */ /* 0x002e620000000800 */
[----:B------:R-:W-:Y:S01]  /*ed60*/  ULDC.64 UR4, c[0x0][0xaa0] ;  /* 0x0002a80000047ab9 */ /* 0x000fe20000000a00 */
[----:B------:R-:W-:Y:S01]  /*ed70*/  IMAD R31, R0, R29, RZ ;  /* 0x0000001d001f7224 */ /* 0x000fe200078e02ff */
[----:B------:R-:W-:Y:S01]  /*ed80*/  BSSY B1, `(.L_x_3967) ;  /* 0x0000067000017945 */ /* 0x000fe20003800000 */
[----:B----4-:R-:W-:Y:S02]  /*ed90*/  IMAD R6, R10, UR4, RZ ;  /* 0x000000040a067c24 */ /* 0x010fe4000f8e02ff */
[----:B---3--:R-:W-:-:S04]  /*eda0*/  IMAD.WIDE.U32 R4, R3, UR4, RZ ;  /* 0x0000000403047c25 */ /* 0x008fc8000f8e00ff */
[----:B------:R-:W-:Y:S01]  /*edb0*/  IMAD R3, R3, UR5, R6 ;  /* 0x0000000503037c24 */ /* 0x000fe2000f8e0206 */
[----:B------:R-:W-:Y:S01]  /*edc0*/  ULDC.64 UR4, c[0x0][0xae8] ;  /* 0x0002ba0000047ab9 */ /* 0x000fe20000000a00 */
[----:B------:R-:W2:Y:S01]  /*edd0*/  @P0 LDC R7, c[0x0][0xbec] ;  /* 0x0002fb00ff070b82 */ /* 0x000ea20000000800 */
[----:B------:R-:W-:Y:S02]  /*ede0*/  IMAD R6, R13, UR4, RZ ;  /* 0x000000040d067c24 */ /* 0x000fe4000f8e02ff */
[----:B------:R-:W-:Y:S02]  /*edf0*/  IMAD.IADD R5, R5, 0x1, R3 ;  /* 0x0000000105057824 */ /* 0x000fe400078e0203 */
[C---:B------:R-:W-:Y:S02]  /*ee00*/  IMAD R3, R199.reuse, UR5, R6 ;  /* 0x00000005c7037c24 */ /* 0x040fe4000f8e0206 */
[----:B------:R-:W-:Y:S01]  /*ee10*/  IMAD.WIDE.U32 R4, R199, UR4, R4 ;  /* 0x00000004c7047c25 */ /* 0x000fe2000f8e0004 */
[----:B------:R-:W3:Y:S01]  /*ee20*/  @P0 LDC R9, c[0x0][0xbf0] ;  /* 0x0002fc00ff090b82 */ /* 0x000ee20000000800 */
[----:B------:R-:W-:-:S02]  /*ee30*/  ULDC.64 UR4, c[0x0][0xaf0] ;  /* 0x0002bc0000047ab9 */ /* 0x000fc40000000a00 */
[----:B------:R-:W-:Y:S01]  /*ee40*/  IMAD R6, R210, 0x20, R211 ;  /* 0x00000020d2067824 */ /* 0x000fe200078e02d3 */
[-C--:B-1----:R-:W-:Y:S01]  /*ee50*/  ISETP.GE.AND P1, PT, R207, R24.reuse, PT ;  /* 0x00000018cf00720c */ /* 0x082fe20003f26270 */
[----:B------:R-:W-:Y:S01]  /*ee60*/  IMAD.IADD R5, R5, 0x1, R3 ;  /* 0x0000000105057824 */ /* 0x000fe200078e0203 */
[-C--:B------:R-:W-:Y:S01]  /*ee70*/  ISETP.GE.AND P2, PT, R189, R24.reuse, PT ;  /* 0x00000018bd00720c */ /* 0x080fe20003f46270 */
[----:B------:R-:W-:Y:S01]  /*ee80*/  IMAD R3, R212, UR4, RZ ;  /* 0x00000004d4037c24 */ /* 0x000fe2000f8e02ff */
[----:B------:R-:W-:Y:S01]  /*ee90*/  SEL R10, RZ, 0xffffffff, P1 ;  /* 0xffffffffff0a7807 */ /* 0x000fe20000800000 */
[----:B------:R-:W-:Y:S01]  /*eea0*/  IMAD R8, R209, 0x40, R6 ;  /* 0x00000040d1087824 */ /* 0x000fe200078e0206 */
[----:B------:R-:W-:Y:S01]  /*eeb0*/  ISETP.GE.AND P1, PT, R205, R24, PT ;  /* 0x00000018cd00720c */ /* 0x000fe20003f26270 */
[C---:B------:R-:W-:Y:S02]  /*eec0*/  IMAD R3, R15.reuse, UR5, R3 ;  /* 0x000000050f037c24 */ /* 0x040fe4000f8e0203 */
[----:B------:R-:W-:Y:S01]  /*eed0*/  IMAD.WIDE.U32 R4, R15, UR4, R4 ;  /* 0x000000040f047c25 */ /* 0x000fe2000f8e0004 */
[----:B------:R-:W-:Y:S01]  /*eee0*/  SEL R11, RZ, 0xffffffff, P1 ;  /* 0xffffffffff0b7807 */ /* 0x000fe20000800000 */
[----:B------:R-:W-:-:S02]  /*eef0*/  ULDC.64 UR4, c[0x0][0xae0] ;  /* 0x0002b80000047ab9 */ /* 0x000fc40000000a00 */
[----:B--2---:R-:W-:Y:S01]  /*ef00*/  @P0 IMAD.HI.U32 R6, R8, R7, RZ ;  /* 0x0000000708060227 */ /* 0x004fe200078e00ff */
[----:B------:R-:W-:Y:S02]  /*ef10*/  SEL R7, RZ, 0x1, P2 ;  /* 0x00000001ff077807 */ /* 0x000fe40001000000 */
[-C--:B------:R-:W-:Y:S01]  /*ef20*/  ISETP.GE.AND P2, PT, R206, R24.reuse, PT ;  /* 0x00000018ce00720c */ /* 0x080fe20003f46270 */
[----:B------:R-:W-:Y:S02]  /*ef30*/  IMAD.SHL.U32 R10, R10, 0x2, RZ ;  /* 0x000000020a0a7824 */ /* 0x000fe400078e00ff */
[----:B------:R-:W-:Y:S02]  /*ef40*/  IMAD.IADD R5, R5, 0x1, R3 ;  /* 0x0000000105057824 */ /* 0x000fe400078e0203 */
[----:B------:R-:W-:Y:S01]  /*ef50*/  IMAD.MOV.U32 R3, RZ, RZ, R8 ;  /* 0x000000ffff037224 */ /* 0x000fe200078e0008 */
[----:B---3--:R-:W-:Y:S01]  /*ef60*/  @P0 SHF.R.U32.HI R3, RZ, R9, R6 ;  /* 0x00000009ff030219 */ /* 0x008fe20000011606 */
[----:B------:R-:W-:Y:S01]  /*ef70*/  IMAD.SHL.U32 R11, R11, 0x8, RZ ;  /* 0x000000080b0b7824 */ /* 0x000fe200078e00ff */
[----:B------:R-:W-:Y:S01]  /*ef80*/  LOP3.LUT R9, R10, 0x2, R7, 0xe2, !PT ;  /* 0x000000020a097812 */ /* 0x000fe200078ee207 */
[----:B------:R-:W-:Y:S01]  /*ef90*/  IMAD R30, R209, 0x40, R211 ;  /* 0x00000040d11e7824 */ /* 0x000fe200078e02d3 */
[----:B------:R-:W-:Y:S01]  /*efa0*/  SEL R10, RZ, 0xffffffff, P2 ;  /* 0xffffffffff0a7807 */ /* 0x000fe20001000000 */
[--C-:B------:R-:W-:Y:S01]  /*efb0*/  IMAD.MOV R7, RZ, RZ, -R3.reuse ;  /* 0x000000ffff077224 */ /* 0x100fe200078e0a03 */
[----:B------:R-:W-:Y:S01]  /*efc0*/  SHF.R.S32.HI R6, RZ, 0x1f, R3 ;  /* 0x0000001fff067819 */ /* 0x000fe20000011403 */
[----:B------:R-:W-:Y:S01]  /*efd0*/  IMAD.WIDE.U32 R4, R3, UR4, R4 ;  /* 0x0000000403047c25 */ /* 0x000fe2000f8e0004 */
[----:B------:R-:W-:-:S02]  /*efe0*/  ISETP.GE.AND P0, PT, R204, R24, PT ;  /* 0x00000018cc00720c */ /* 0x000fc40003f06270 */
[-C--:B------:R-:W-:Y:S01]  /*eff0*/  ISETP.GE.AND P2, PT, R214, R24.reuse, PT ;  /* 0x00000018d600720c */ /* 0x080fe20003f46270 */
[----:B------:R-:W-:Y:S02]  /*f000*/  IMAD.SHL.U32 R10, R10, 0x4, RZ ;  /* 0x000000040a0a7824 */ /* 0x000fe400078e00ff */
[----:B------:R-:W-:Y:S02]  /*f010*/  IMAD R6, R6, UR4, RZ ;  /* 0x0000000406067c24 */ /* 0x000fe4000f8e02ff */
[----:B------:R-:W-:Y:S01]  /*f020*/  IMAD R7, R29, R7, R8 ;  /* 0x000000071d077224 */ /* 0x000fe200078e0208 */
[----:B------:R-:W-:Y:S01]  /*f030*/  LOP3.LUT R0, R10, 0x4, R9, 0xe2, !PT ;  /* 0x000000040a007812 */ /* 0x000fe200078ee209 */
[----:B------:R-:W-:Y:S01]  /*f040*/  IMAD R9, R3, UR5, R6 ;  /* 0x0000000503097c24 */ /* 0x000fe2000f8e0206 */
[----:B------:R-:W-:Y:S01]  /*f050*/  SEL R6, RZ, 0xffffffff, P0 ;  /* 0xffffffffff067807 */ /* 0x000fe20000000000 */
[----:B------:R-:W-:Y:S01]  /*f060*/  ULDC.64 UR4, c[0x0][0xad8] ;  /* 0x0002b60000047ab9 */ /* 0x000fe20000000a00 */
[----:B------:R-:W-:Y:S01]  /*f070*/  LOP3.LUT R3, R11, 0x8, R0, 0xe2, !PT ;  /* 0x000000080b037812 */ /* 0x000fe200078ee200 */
[----:B------:R-:W-:Y:S01]  /*f080*/  IMAD.IADD R5, R5, 0x1, R9 ;  /* 0x0000000105057824 */ /* 0x000fe200078e0209 */
[----:B------:R-:W-:Y:S01]  /*f090*/  SHF.R.S32.HI R0, RZ, 0x1f, R7 ;  /* 0x0000001fff007819 */ /* 0x000fe20000011407 */
[----:B------:R-:W-:Y:S01]  /*f0a0*/  IMAD.SHL.U32 R6, R6, 0x10, RZ ;  /* 0x0000001006067824 */ /* 0x000fe200078e00ff */
[----:B------:R-:W-:Y:S01]  /*f0b0*/  ISETP.GE.AND P0, PT, R203, R24, PT ;  /* 0x00000018cb00720c */ /* 0x000fe20003f06270 */
[----:B------:R-:W-:-:S03]  /*f0c0*/  IMAD.WIDE.U32 R4, R7, UR4, R4 ;  /* 0x0000000407047c25 */ /* 0x000fc6000f8e0004 */
[----:B------:R-:W-:Y:S01]  /*f0d0*/  SEL R8, RZ, 0xffffffff, P0 ;  /* 0xffffffffff087807 */ /* 0x000fe20000000000 */
[----:B------:R-:W-:Y:S01]  /*f0e0*/  IMAD R0, R0, UR4, RZ ;  /* 0x0000000400007c24 */ /* 0x000fe2000f8e02ff */
[----:B------:R-:W-:Y:S02]  /*f0f0*/  ISETP.GE.AND P0, PT, R215, R24, PT ;  /* 0x00000018d700720c */ /* 0x000fe40003f06270 */
[----:B------:R-:W-:Y:S01]  /*f100*/  LOP3.LUT R6, R6, 0x10, R3, 0xe2, !PT ;  /* 0x0000001006067812 */ /* 0x000fe200078ee203 */
[----:B------:R-:W-:Y:S01]  /*f110*/  IMAD R3, R7, UR5, R0 ;  /* 0x0000000507037c24 */ /* 0x000fe2000f8e0200 */
[----:B------:R-:W-:Y:S01]  /*f120*/  SEL R7, RZ, 0x40, P0 ;  /* 0x00000040ff077807 */ /* 0x000fe20000000000 */
[----:B------:R-:W-:Y:S01]  /*f130*/  IMAD.SHL.U32 R9, R8, 0x20, RZ ;  /* 0x0000002008097824 */ /* 0x000fe200078e00ff */
[----:B------:R-:W-:Y:S01]  /*f140*/  ISETP.GE.AND P0, PT, R30, R31, PT ;  /* 0x0000001f1e00720c */ /* 0x000fe20003f06270 */
[----:B------:R-:W-:Y:S01]  /*f150*/  ULDC.64 UR4, c[0x0][0xa80] ;  /* 0x0002a00000047ab9 */ /* 0x000fe20000000a00 */
[----:B------:R-:W-:-:S02]  /*f160*/  IADD3 R3, R5, R3, RZ ;  /* 0x0000000305037210 */ /* 0x000fc40007ffe0ff */
[C---:B------:R-:W-:Y:S02]  /*f170*/  LEA R20, P1, R4.reuse, UR4, 0x1 ;  /* 0x0000000404147c11 */ /* 0x040fe4000f8208ff */
[----:B------:R-:W-:Y:S02]  /*f180*/  LOP3.LUT R6, R9, 0x20, R6, 0xe2, !PT ;  /* 0x0000002009067812 */ /* 0x000fe400078ee206 */
[----:B------:R-:W-:Y:S02]  /*f190*/  LEA.HI.X R3, R4, UR5, R3, 0x1, P1 ;  /* 0x0000000504037c11 */ /* 0x000fe400088f0c03 */
[----:B------:R-:W-:Y:S02]  /*f1a0*/  LOP3.LUT R21, R6, R7, RZ, 0xfc, !PT ;  /* 0x0000000706157212 */ /* 0x000fe400078efcff */
[----:B------:R-:W-:Y:S01]  /*f1b0*/  SEL R0, RZ, 0x80, P2 ;  /* 0x00000080ff007807 */ /* 0x000fe20001000000 */
[----:B------:R1:W2:Y:S03]  /*f1c0*/  SHFL.IDX PT, R6, R20, RZ, 0x181f ;  /* 0x00181fff14067589 */ /* 0x0002a600000e0000 */
[----:B------:R-:W-:Y:S01]  /*f1d0*/  LOP3.LUT R28, R21, R0, RZ, 0xfc, !PT ;  /* 0x00000000151c7212 */ /* 0x000fe200078efcff */
[----:B------:R1:W3:Y:S01]  /*f1e0*/  SHFL.IDX PT, R7, R3, RZ, 0x181f ;  /* 0x00181fff03077589 */ /* 0x0002e200000e0000 */
[----:B------:R-:W-:Y:S05]  /*f1f0*/  @P0 BRA `(.L_x_3968) ;  /* 0x00000000007c0947 */ /* 0x000fea0003800000 */
[-C--:B------:R-:W-:Y:S02]  /*f200*/  ISETP.GE.AND P2, PT, R207, R24.reuse, PT ;  /* 0x00000018cf00720c */ /* 0x080fe40003f46270 */
[-C--:B------:R-:W-:Y:S02]  /*f210*/  ISETP.GE.AND P1, PT, R189, R24.reuse, PT ;  /* 0x00000018bd00720c */ /* 0x080fe40003f26270 */
[-C--:B------:R-:W-:Y:S02]  /*f220*/  ISETP.GE.AND P5, PT, R206, R24.reuse, PT ;  /* 0x00000018ce00720c */ /* 0x080fe40003fa6270 */
[----:B------:R-:W-:-:S07]  /*f230*/  ISETP.GE.AND P3, PT, R205, R24, PT ;  /* 0x00000018cd00720c */ /* 0x000fce0003f66270 */
[-C--:B--2---:R-:W-:Y:S02]  /*f240*/  @!P2 LEA R8, P0, R207, R6.reuse, 0x1 ;  /* 0x00000006cf08a211 */ /* 0x084fe400078008ff */
[----:B---3--:R-:W-:Y:S02]  /*f250*/  @!P1 IMAD.WIDE R4, R189, 0x2, R6 ;  /* 0x00000002bd049825 */ /* 0x008fe400078e0206 */
[----:B------:R-:W-:Y:S02]  /*f260*/  @!P2 LEA.HI.X R9, R207, R7, R233, 0x1, P0 ;  /* 0x00000007cf09a211 */ /* 0x000fe400000f0ce9 */
[----:B------:R-:W-:Y:S01]  /*f270*/  @!P5 LEA R10, P4, R206, R6, 0x1 ;  /* 0x00000006ce0ad211 */ /* 0x000fe200078808ff */
[----:B------:R-:W-:Y:S01]  /*f280*/  @!P1 ST.E.128 desc[UR40][R4.64], RZ ;  /* 0x000000ff04009985 */ /* 0x000fe2000c101d28 */
[-C--:B------:R-:W-:Y:S02]  /*f290*/  ISETP.GE.AND P1, PT, R203, R24.reuse, PT ;  /* 0x00000018cb00720c */ /* 0x080fe40003f26270 */
[----:B------:R-:W-:Y:S01]  /*f2a0*/  LOP3.LUT P0, RZ, R21, 0x40, RZ, 0xc0, !PT ;  /* 0x0000004015ff7812 */ /* 0x000fe2000780c0ff */
[----:B------:R2:W-:Y:S01]  /*f2b0*/  @!P2 ST.E.128 desc[UR40][R8.64], RZ ;  /* 0x000000ff0800a985 */ /* 0x0005e2000c101d28 */
[----:B------:R-:W-:-:S02]  /*f2c0*/  ISETP.GE.AND P2, PT, R204, R24, PT ;  /* 0x00000018cc00720c */ /* 0x000fc40003f46270 */
[-C--:B------:R-:W-:Y:S02]  /*f2d0*/  @!P5 LEA.HI.X R11, R206, R7.reuse, R232, 0x1, P4 ;  /* 0x00000007ce0bd211 */ /* 0x080fe400020f0ce8 */
[----:B------:R-:W-:Y:S02]  /*f2e0*/  LOP3.LUT P4, RZ, R28, 0x80, RZ, 0xc0, !PT ;  /* 0x000000801cff7812 */ /* 0x000fe4000788c0ff */
[CC--:B------:R-:W-:Y:S01]  /*f2f0*/  @!P3 LEA R12, P6, R205.reuse, R6.reuse, 0x1 ;  /* 0x00000006cd0cb211 */ /* 0x0c0fe200078c08ff */
[----:B------:R4:W-:Y:S03]  /*f300*/  @!P5 ST.E.128 desc[UR40][R10.64], RZ ;  /* 0x000000ff0a00d985 */ /* 0x0009e6000c101d28 */
[----:B------:R-:W-:Y:S02]  /*f310*/  @!P3 LEA.HI.X R13, R205, R7, R231, 0x1, P6 ;  /* 0x00000007cd0db211 */ /* 0x000fe400030f0ce7 */
[----:B--2---:R-:W-:-:S02]  /*f320*/  @!P1 LEA R8, P6, R203, R6, 0x1 ;  /* 0x00000006cb089211 */ /* 0x004fc400078c08ff */
[CC--:B------:R-:W-:Y:S01]  /*f330*/  @!P2 LEA R4, P5, R204.reuse, R6.reuse, 0x1 ;  /* 0x00000006cc04a211 */ /* 0x0c0fe200078a08ff */
        /* <DEDUP_REMOVED lines=11> */
.L_x_3968:
[----:B------:R-:W-:Y:S05]  /*f3f0*/  BSYNC B1 ;  /* 0x0000000000017941 */ /* 0x000fea0003800000 */
.L_x_3967:
[----:B------:R-:W-:Y:S01]  /*f400*/  VIADD R0, R30, 0x20 ;  /* 0x000000201e007836 */ /* 0x000fe20000000000 */
[----:B---34-:R3:W4:Y:S04]  /*f410*/  SHFL.IDX PT, R7, R3, 0x1, 0x181f ;  /* 0x00381f0003077f89 */ /* 0x01872800000e0000 */
[----:B------:R-:W-:Y:S01]  /*f420*/  ISETP.GE.AND P0, PT, R0, R31, PT ;  /* 0x0000001f0000720c */ /* 0x000fe20003f06270 */
[----:B--2---:R3:W2:-:S12]  /*f430*/  SHFL.IDX PT, R6, R20, 0x1, 0x181f ;  /* 0x00381f0014067f89 */ /* 0x00469800000e0000 */
[----:B---3--:R-:W-:Y:S05]  /*f440*/  @P0 BRA `(.L_x_3963) ;  /* 0x00000000007c0947 */ /* 0x008fea0003800000 */
[-C--:B------:R-:W-:Y:S02]  /*f450*/  ISETP.GE.AND P6, PT, R189, R24.reuse, PT ;  /* 0x00000018bd00720c */ /* 0x080fe40003fc6270 */
[-C--:B------:R-:W-:Y:S02]  /*f460*/  ISETP.GE.AND P5, PT, R207, R24.reuse, PT ;  /* 0x00000018cf00720c */ /* 0x080fe40003fa6270 */
[-C--:B------:R-:W-:Y:S02]  /*f470*/  ISETP.GE.AND P4, PT, R206, R24.reuse, PT ;  /* 0x00000018ce00720c */ /* 0x080fe40003f86270 */
[-C--:B------:R-:W-:Y:S02]  /*f480*/  ISETP.GE.AND P3, PT, R205, R24.reuse, PT ;  /* 0x00000018cd00720c */ /* 0x080fe40003f66270 */
[-C--:B------:R-:W-:Y:S02]  /*f490*/  ISETP.GE.AND P2, PT, R204, R24.reuse, PT ;  /* 0x00000018cc00720c */ /* 0x080fe40003f46270 */
[----:B------:R-:W-:-:S03]  /*f4a0*/  ISETP.GE.AND P1, PT, R203, R24, PT ;  /* 0x00000018cb00720c */ /* 0x000fc60003f26270 */
[----:B--2-4-:R-:W-:Y:S02]  /*f4b0*/  @!P6 IMAD.WIDE R4, R189, 0x2, R6 ;  /* 0x00000002bd04e825 */ /* 0x014fe400078e0206 */
[----:B------:R-:W-:-:S03]  /*f4c0*/  @!P5 LEA R8, P0, R207, R6, 0x1 ;  /* 0x00000006cf08d211 */ /* 0x000fc600078008ff */
[----:B------:R2:W-:Y:S01]  /*f4d0*/  @!P6 ST.E.128 desc[UR40][R4.64], RZ ;  /* 0x000000ff0400e985 */ /* 0x0005e2000c101d28 */
[CC--:B------:R-:W-:Y:S02]  /*f4e0*/  @!P4 LEA R10, P6, R206.reuse, R6.reuse, 0x1 ;  /* 0x00000006ce0ac211 */ /* 0x0c0fe400078c08ff */
[-C--:B------:R-:W-:Y:S02]  /*f4f0*/  @!P5 LEA.HI.X R9, R207, R7.reuse, R233, 0x1, P0 ;  /* 0x00000007cf09d211 */ /* 0x080fe400000f0ce9 */
[----:B------:R-:W-:Y:S02]  /*f500*/  LOP3.LUT P0, RZ, R21, 0x40, RZ, 0xc0, !PT ;  /* 0x0000004015ff7812 */ /* 0x000fe4000780c0ff */
[----:B------:R-:W-:Y:S01]  /*f510*/  @!P4 LEA.HI.X R11, R206, R7, R232, 0x1, P6 ;  /* 0x00000007ce0bc211 */ /* 0x000fe200030f0ce8 */
[----:B------:R3:W-:Y:S01]  /*f520*/  @!P5 ST.E.128 desc[UR40][R8.64], RZ ;  /* 0x000000ff0800d985 */ /* 0x0007e2000c101d28 */
[----:B------:R-:W-:Y:S02]  /*f530*/  LOP3.LUT P6, RZ, R28, 0x80, RZ, 0xc0, !PT ;  /* 0x000000801cff7812 */ /* 0x000fe400078cc0ff */
[-C--:B------:R-:W-:Y:S01]  /*f540*/  @!P3 LEA R12, P5, R205, R6.reuse, 0x1 ;  /* 0x00000006cd0cb211 */ /* 0x080fe200078a08ff */
[----:B------:R3:W-:Y:S01]  /*f550*/  @!P4 ST.E.128 desc[UR40][R10.64], RZ ;  /* 0x000000ff0a00c985 */ /* 0x0007e2000c101d28 */
[----:B------:R-:W-:-:S02]  /*f560*/  @!P2 LEA R14, P4, R204, R6, 0x1 ;  /* 0x00000006cc0ea211 */ /* 0x000fc400078808ff */
[-C--:B------:R-:W-:Y:S02]  /*f570*/  @!P3 LEA.HI.X R13, R205, R7.reuse, R231, 0x1, P5 ;  /* 0x00000007cd0db211 */ /* 0x080fe400028f0ce7 */
[-C--:B--2---:R-:W-:Y:S02]  /*f580*/  @!P1 LEA R4, P5, R203, R6.reuse, 0x1 ;  /* 0x00000006cb049211 */ /* 0x084fe400078a08ff */
[-C--:B------:R-:W-:Y:S01]  /*f590*/  @!P2 LEA.HI.X R15, R204, R7.reuse, R230, 0x1, P4 ;  /* 0x00000007cc0fa211 */ /* 0x080fe200020f0ce6 */
[----:B------:R3:W-:Y:S01]  /*f5a0*/  @!P3 ST.E.128 desc[UR40][R12.64], RZ ;  /* 0x000000ff0c00b985 */ /* 0x0007e2000c101d28 */
[-C--:B-1----:R-:W-:Y:S02]  /*f5b0*/  @P0 LEA R20, P3, R215, R6.reuse, 0x1 ;  /* 0x00000006d7140211 */ /* 0x082fe400078608ff */
[----:B------:R-:W-:Y:S01]  /*f5c0*/  @P6 LEA R6, P4, R214, R6, 0x1 ;  /* 0x00000006d6066211 */ /* 0x000fe200078808ff */
[----:B------:R3:W-:Y:S01]  /*f5d0*/  @!P2 ST.E.128 desc[UR40][R14.64], RZ ;  /* 0x000000ff0e00a985 */ /* 0x0007e2000c101d28 */
[----:B------:R-:W-:-:S02]  /*f5e0*/  @!P1 LEA.HI.X R5, R203, R7, R229, 0x1, P5 ;  /* 0x00000007cb059211 */ /* 0x000fc400028f0ce5 */
[-C--:B------:R-:W-:Y:S02]  /*f5f0*/  @P0 LEA.HI.X R21, R215, R7.reuse, R228, 0x1, P3 ;  /* 0x00000007d7150211 */ /* 0x080fe400018f0ce4 */
[----:B------:R-:W-:Y:S01]  /*f600*/  @P6 LEA.HI.X R7, R214, R7, R227, 0x1, P4 ;  /* 0x00000007d6076211 */ /* 0x000fe200020f0ce3 */
[----:B------:R3:W-:Y:S04]  /*f610*/  @!P1 ST.E.128 desc[UR40][R4.64], RZ ;  /* 0x000000ff04009985 */ /* 0x0007e8000c101d28 */
[----:B------:R3:W-:Y:S04]  /*f620*/  @P0 ST.E.128 desc[UR40][R20.64], RZ ;  /* 0x000000ff14000985 */ /* 0x0007e8000c101d28 */
[----:B------:R3:W-:Y:S02]  /*f630*/  @P6 ST.E.128 desc[UR40][R6.64], RZ ;  /* 0x000000ff06006985 */ /* 0x0007e4000c101d28 */
.L_x_3963:
[----:B------:R-:W-:Y:S05]  /*f640*/  BSYNC B0 ;  /* 0x0000000000007941 */ /* 0x000fea0003800000 */
.L_x_3957:
[----:B------:R-:W-:Y:S02]  /*f650*/  ULDC UR4, c[0x0][0xc3c] ;  /* 0x00030f0000047ab9 */ /* 0x000fe40000000800 */
[----:B------:R-:W-:-:S13]  /*f660*/  ISETP.GE.AND P0, PT, R27, UR4, PT ;  /* 0x000000041b007c0c */ /* 0x000fda000bf06270 */
[----:B------:R-:W-:Y:S05]  /*f670*/  @!P0 BRA `(.L_x_3969) ;  /* 0xffffff1800ec8947 */ /* 0x000fea000383ffff */
[----:B------:R-:W-:Y:S05]  /*f680*/  BRA `(.L_x_3850) ;  /* 0x00000088007c7947 */ /* 0x000fea0003800000 */
.L_x_3848:
[----:B------:R-:W-:-:S08]  /*f690*/  NOP ;  /* 0x0000000000007918 */ /* 0x000fd00000000000 */
[----:B------:R-:W0:-:S00]  /*f6a0*/  USETMAXREG.DEALLOC.CTAPOOL 0x18 ;  /* 0x00000018000079c8 */ /* 0x000e0000080e0500 */
[----:B0-----:R-:W2:Y:S01]  /*f6b0*/  LDL.LU R2, [R1+0x1c] ;  /* 0x00001c0001027983 */ /* 0x001ea20000300800 */
[----:B------:R-:W-:-:S06]  /*f6c0*/  LOP3.LUT R0, R0, 0x3, RZ, 0xc0, !PT ;  /* 0x0000000300007812 */ /* 0x000fcc00078ec0ff */
[----:B------:R-:W0:Y:S02]  /*f6d0*/  SHFL.IDX PT, R0, R0, RZ, 0x1f ;  /* 0x00001fff00007589 */ /* 0x000e2400000e0000 */
[----:B0-----:R-:W-:Y:S01]  /*f6e0*/  ISETP.NE.AND P0, PT, R0, RZ, PT ;  /* 0x000000ff0000720c */ /* 0x001fe20003f05270 */
[----:B------:R-:W-:Y:S01]  /*f6f0*/  IMAD.MOV.U32 R0, RZ, RZ, RZ ;  /* 0x000000ffff007224 */ /* 0x000fe200078e00ff */
        /* <DEDUP_REMOVED lines=11> */
.L_x_3970:
        /* <DEDUP_REMOVED lines=42> */
.L_x_3976:
        /* <DEDUP_REMOVED lines=12> */
.L_x_3975:
[----:B------:R-:W-:Y:S05]  /*fb10*/  BSYNC B0 ;  /* 0x0000000000007941 */ /* 0x000fea0003800000 */
.L_x_3974:
        /* <DEDUP_REMOVED lines=22> */
.L_x_3972:
        /* <DEDUP_REMOVED lines=16> */
.L_x_3977:
        /* <DEDUP_REMOVED lines=25> */
.L_x_3973:
[----:B------:R-:W-:Y:S02]  /*ff10*/  IMAD.MOV.U32 R17, RZ, RZ, RZ ;  /* 0x000000ffff117224 */ /* 0x000fe400078e00ff */
[----:B------:R-:W-:Y:S02]  /*ff20*/  IMAD.U32 R16, RZ, RZ, UR6 ;  /* 0x00000006ff107e24 */ /* 0x000fe4000f8e00ff */
[----:B------:R-:W-:-:S07]  /*ff30*/  IMAD.MOV.U32 R18, RZ, RZ, RZ ;  /* 0x000000ffff127224 */ /* 0x000fce00078e00ff */
.L_x_3978:
[----:B------:R-:W-:-:S13]  /*ff40*/  ISETP.NE.AND P0, PT, R5, RZ, PT ;  /* 0x000000ff0500720c */ /* 0x000fda0003f05270 */
[----:B------:R-:W0:Y:S01]  /*ff50*/  @!P0 S2R R3, SR_CgaCtaId ;  /* 0x0000000000038919 */ /* 0x000e220000008800 */
[----:B------:R-:W-:-:S04]  /*ff60*/  @!P0 MOV R0, 0x400 ;  /* 0x0000040000008802 */ /* 0x000fc80000000f00 */
[----:B0-----:R-:W-:-:S05]  /*ff70*/  @!P0 LEA R0, R3, R0, 0x18 ;  /* 0x0000000003008211 */ /* 0x001fca00078ec0ff */
[----:B------:R2:W-:Y:S01]  /*ff80*/  @!P0 STS.128 [R0+0x28cd0], R16 ;  /* 0x028cd01000008388 */ /* 0x0005e20000000c00 */
[----:B------:R-:W-:Y:S06]  /*ff90*/  BAR.ARV 0x5, 0x180 ;  /* 0x0146000000007b1d */ /* 0x000fec0000002000 */
.L_x_3971:
[----:B--2---:R-:W-:Y:S01]  /*ffa0*/  IMAD.MOV.U32 R0, RZ, RZ, 0x1 ;  /* 0x00000001ff007424 */ /* 0x004fe200078e00ff */
[----:B------:R2:W-:Y:S01]  /*ffb0*/  STL [R1+0x38], RZ ;  /* 0x000038ff01007387 */ /* 0x0005e20000100800 */
[----:B------:R-:W-:Y:S02]  /*ffc0*/  ULDC UR4, c[0x0][0xc3c] ;  /* 0x00030f0000047ab9 */ /* 0x000fe40000000800 */
[----:B-1----:R-:W-:Y:S01]  /*ffd0*/  ISETP.GE.AND P0, PT, R19, UR4, PT ;  /* 0x0000000413007c0c */ /* 0x002fe2000bf06270 */
[----:B------:R2:W-:Y:S04]  /*ffe0*/  STL [R1+0x14], R0 ;  /* 0x0000140001007387 */ /* 0x0005e80000100800 */
[----:B------:R2:W-:Y:S08]  /*fff0*/  STL [R1+0x8], RZ ;  /* 0x000008ff01007387 */ /* 0x0005f00000100800 */
[----:B--2---:R-:W-:Y:S05]  /*10000*/  @P0 BRA `(.L_x_3979) ;  /* 0x0000007c00340947 */ /* 0x004fea0003800000 */
[----:B------:R-:W1:Y:S01]  /*10010*/  S2R R5, SR_TID.X ;  /* 0x0000000000057919 */ /* 0x000e620000002100 */
[----:B------:R-:W2:Y:S01]  /*10020*/  S2UR UR5, SR_CgaCtaId ;  /* 0x00000000000579c3 */ /* 0x000ea20000008800 */
[----:B------:R-:W-:Y:S01]  /*10030*/  UMOV UR4, 0x400 ;  /* 0x0000040000047882 */ /* 0x000fe20000000000 */
[----:B------:R-:W-:Y:S01]  /*10040*/  BSSY B8, `(.L_x_3979) ;  /* 0x00007c9000087945 */ /* 0x000fe20003800000 */
[----:B------:R-:W-:Y:S01]  /*10050*/  ULDC.64 UR38, c[0x0][0x198] ;  /* 0x0000660000267ab9 */ /* 0x000fe20000000a00 */
[----:B------:R-:W-:Y:S01]  /*10060*/  ULDC UR36, c[0x0][0xc] ;  /* 0x0000030000247ab9 */ /* 0x000fe20000000800 */
[----:B--2---:R-:W-:Y:S01]  /*10070*/  ULEA UR4, UR5, UR4, 0x18 ;  /* 0x0000000405047291 */ /* 0x004fe2000f8ec03f */
[C---:B-1----:R-:W-:Y:S01]  /*10080*/  IMAD.SHL.U32 R0, R5.reuse, 0x8, RZ ;  /* 0x0000000805007824 */ /* 0x042fe200078e00ff */
[----:B------:R-:W-:-:S04]  /*10090*/  LOP3.LUT R4, R5, 0x7f, RZ, 0xc0, !PT ;  /* 0x0000007f05047812 */ /* 0x000fc800078ec0ff */
[----:B0-----:R-:W-:-:S04]  /*100a0*/  LOP3.LUT R2, R0, 0x1f8, RZ, 0xc0, !PT ;  /* 0x000001f800027812 */ /* 0x001fc800078ec0ff */
        /* <DEDUP_REMOVED lines=8> */
[----:B------:R-:W-:Y:S01]  /*10130*/  MOV R0, 0x1 ;  /* 0x0000000100007802 */ /* 0x000fe20000000f00 */
[----:B------:R0:W-:Y:S04]  /*10140*/  STL [R1+0x4], R4 ;  /* 0x0000040401007387 */ /* 0x0001e80000100800 */
[----:B------:R0:W-:Y:S04]  /*10150*/  STL [R1+0x5c], R2 ;  /* 0x00005c0201007387 */ /* 0x0001e80000100800 */
[----:B------:R0:W-:Y:S04]  /*10160*/  STL [R1+0x8], RZ ;  /* 0x000008ff01007387 */ /* 0x0001e80000100800 */
[----:B------:R0:W-:Y:S04]  /*10170*/  STL [R1+0x14], R0 ;  /* 0x0000140001007387 */ /* 0x0001e80000100800 */
[----:B------:R0:W-:Y:S04]  /*10180*/  STL [R1+0xc], RZ ;  /* 0x00000cff01007387 */ /* 0x0001e80000100800 */
[----:B------:R0:W-:Y:S04]  /*10190*/  STL [R1+0x18], R0 ;  /* 0x0000180001007387 */ /* 0x0001e80000100800 */
[----:B------:R0:W-:Y:S02]  /*101a0*/  STL [R1+0x38], RZ ;  /* 0x000038ff01007387 */ /* 0x0001e40000100800 */
.L_x_4143:
[----:B01----:R-:W0:Y:S02]  /*101b0*/  LDC.64 R2, c[0x0][0xc88] ;  /* 0x00032200ff027b82 */ /* 0x003e240000000a00 */
[----:B0-----:R-:W-:-:S05]  /*101c0*/  IMAD.WIDE R2, R19, 0x4, R2 ;  /* 0x0000000413027825 */ /* 0x001fca00078e0202 */
[----:B--2---:R-:W2:Y:S01]  /*101d0*/  LDG.E R13, desc[UR40][R2.64] ;  /* 0x00000028020d7981 */ /* 0x004ea2000c1e1900 */
[----:B------:R-:W-:Y:S05]  /*101e0*/  YIELD ;  /* 0x0000000000007946 */ /* 0x000fea0003800000 */
[----:B------:R-:W-:Y:S01]  /*101f0*/  ULDC.64 UR4, c[0x0][0xa28] ;  /* 0x00028a0000047ab9 */ /* 0x000fe20000000a00 */
[----:B------:R-:W-:Y:S01]  /*10200*/  IMAD.MOV.U32 R0, RZ, RZ, RZ ;  /* 0x000000ffff007224 */ /* 0x000fe200078e00ff */
[----:B------:R-:W-:Y:S01]  /*10210*/  ISETP.NE.U32.AND P0, PT, RZ, UR4, PT ;  /* 0x00000004ff007c0c */ /* 0x000fe2000bf05070 */
[----:B------:R-:W-:Y:S01]  /*10220*/  ULDC.64 UR10, c[0x0][0xa18] ;  /* 0x00028600000a7ab9 */ /* 0x000fe20000000a00 */
        /* <DEDUP_REMOVED lines=9> */
[----:B------:R0:W-:Y:S01]  /*102c0*/  STL [R1+0x48], R4 ;  /* 0x0000480401007387 */ /* 0x0001e20000100800 */
[----:B------:R-:W-:Y:S02]  /*102d0*/  ISETP.NE.U32.AND P2, PT, RZ, UR4, PT ;  /* 0x00000004ff007c0c */ /* 0x000fe4000bf45070 */
[----:B------:R-:W-:Y:S01]  /*102e0*/  SHF.L.U64.HI R14, R13, 0x2, R4 ;  /* 0x000000020d0e7819 */ /* 0x000fe20000010204 */
[----:B-----5:R1:W5:Y:S01]  /*102f0*/  @P0 LDG.E R0, desc[UR40][R2.64] ;  /* 0x0000002802000981 */ /* 0x020362000c1e1900 */
[----:B------:R-:W-:Y:S01]  /*10300*/  ISETP.NE.AND.EX P2, PT, RZ, UR5, PT, P2 ;  /* 0x00000005ff007c0c */ /* 0x000fe2000bf45320 */
[----:B------:R-:W-:Y:S01]  /*10310*/  IMAD.MOV.U32 R12, RZ, RZ, RZ ;  /* 0x000000ffff0c7224 */ /* 0x000fe200078e00ff */
[----:B------:R-:W-:Y:S01]  /*10320*/  ISETP.NE.U32.AND P3, PT, RZ, UR10, PT ;  /* 0x0000000aff007c0c */ /* 0x000fe2000bf65070 */
[----:B------:R-:W-:Y:S01]  /*10330*/  STL [R1], R15 ;  /* 0x0000000f01007387 */ /* 0x000fe20000100800 */
[----:B------:R-:W-:-:S02]  /*10340*/  ISETP.NE.U32.AND P0, PT, RZ, UR6, PT ;  /* 0x00000006ff007c0c */ /* 0x000fc4000bf05070 */
[C---:B0-----:R-:W-:Y:S01]  /*10350*/  IADD3 R4, P4, R15.reuse, UR4, RZ ;  /* 0x000000040f047c10 */ /* 0x041fe2000ff9e0ff */
[----:B------:R-:W-:Y:S01]  /*10360*/  STL [R1+0x20], R14 ;  /* 0x0000200e01007387 */ /* 0x000fe20000100800 */
[----:B------:R-:W-:Y:S02]  /*10370*/  ISETP.NE.AND.EX P3, PT, RZ, UR11, PT, P3 ;  /* 0x0000000bff007c0c */ /* 0x000fe4000bf65330 */
[----:B-1----:R-:W-:Y:S02]  /*10380*/  CS2R R2, SRZ ;  /* 0x0000000000027805 */ /* 0x002fe4000001ff00 */
[C---:B------:R-:W-:Y:S02]  /*10390*/  IADD3.X R5, R14.reuse, UR5, RZ, P4, !PT ;  /* 0x000000050e057c10 */ /* 0x040fe4000a7fe4ff */
[----:B------:R-:W-:Y:S02]  /*103a0*/  IADD3 R6, P4, R15, UR8, RZ ;  /* 0x000000080f067c10 */ /* 0x000fe4000ff9e0ff */
[----:B------:R-:W-:Y:S01]  /*103b0*/  ISETP.NE.U32.AND P1, PT, RZ, UR8, PT ;  /* 0x00000008ff007c0c */ /* 0x000fe2000bf25070 */
[----:B------:R-:W2:Y:S01]  /*103c0*/  @P2 LDG.E R2, desc[UR40][R4.64] ;  /* 0x0000002804022981 */ /* 0x000ea2000c1e1900 */
[----:B------:R-:W-:Y:S01]  /*103d0*/  IADD3.X R7, R14, UR9, RZ, P4, !PT ;  /* 0x000000090e077c10 */ /* 0x000fe2000a7fe4ff */
[----:B------:R-:W-:Y:S01]  /*103e0*/  ULDC UR4, c[0x0][0x288] ;  /* 0x0000a20000047ab9 */ /* 0x000fe20000000800 */
[----:B------:R-:W-:-:S02]  /*103f0*/  ISETP.NE.AND.EX P0, PT, RZ, UR7, PT, P0 ;  /* 0x00000007ff007c0c */ /* 0x000fc4000bf05300 */
[----:B------:R-:W-:Y:S02]  /*10400*/  ISETP.NE.AND.EX P1, PT, RZ, UR9, PT, P1 ;  /* 0x00000009ff007c0c */ /* 0x000fe4000bf25310 */
[C---:B------:R-:W-:Y:S02]  /*10410*/  @P3 IADD3 R10, P4, R15.reuse, UR10, RZ ;  /* 0x0000000a0f0a3c10 */ /* 0x040fe4000ff9e0ff */
[----:B------:R-:W-:Y:S02]  /*10420*/  IADD3 R8, P5, R15, UR6, RZ ;  /* 0x000000060f087c10 */ /* 0x000fe4000ffbe0ff */
[C---:B------:R-:W-:Y:S02]  /*10430*/  @P3 IADD3.X R11, R14.reuse, UR11, RZ, P4, !PT ;  /* 0x0000000b0e0b3c10 */ /* 0x040fe4000a7fe4ff */
[----:B------:R-:W-:-:S05]  /*10440*/  IADD3.X R9, R14, UR7, RZ, P5, !PT ;  /* 0x000000070e097c10 */ /* 0x000fca000affe4ff */
[----:B------:R-:W5:Y:S04]  /*10450*/  @P0 LDG.E R12, desc[UR40][R8.64] ;  /* 0x00000028080c0981 */ /* 0x000f68000c1e1900 */
[----:B------:R-:W5:Y:S04]  /*10460*/  @P1 LDG.E R3, desc[UR40][R6.64] ;  /* 0x0000002806031981 */ /* 0x000f68000c1e1900 */
        /* <DEDUP_REMOVED lines=10> */
[----:B------:R-:W-:-:S03]  /*10510*/  ULDC UR5, c[0x0][0x348] ;  /* 0x0000d20000057ab9 */ /* 0x000fc60000000800 */
[----:B0-----:R-:W-:Y:S01]  /*10520*/  IMAD.U32 R10, RZ, RZ, UR4 ;  /* 0x00000004ff0a7e24 */ /* 0x001fe2000f8e00ff */
[----:B--2---:R0:W-:Y:S02]  /*10530*/  STL [R1+0x50], R2 ;  /* 0x0000500201007387 */ /* 0x0041e40000100800 */
[----:B0-----:R-:W-:Y:S01]  /*10540*/  IMAD.U32 R2, RZ, RZ, UR5 ;  /* 0x00000005ff027e24 */ /* 0x001fe2000f8e00ff */
[----:B------:R-:W-:Y:S06]  /*10550*/  @P3 BRA `(.L_x_3980) ;  /* 0x0000000000143947 */ /* 0x000fec0003800000 */
[----:B------:R-:W-:Y:S05]  /*10560*/  @!P2 BRA `(.L_x_3980) ;  /* 0x000000000010a947 */ /* 0x000fea0003800000 */
[----:B------:R-:W2:Y:S04]  /*10570*/  LDG.E R11, desc[UR40][R4.64] ;  /* 0x00000028040b7981 */ /* 0x000ea8000c1e1900 */
[----:B------:R-:W2:Y:S02]  /*10580*/  LDG.E R4, desc[UR40][R4.64+0x4] ;  /* 0x0000042804047981 */ /* 0x000ea4000c1e1900 */
[----:B--2---:R-:W-:-:S05]  /*10590*/  IMAD.IADD R4, R4, 0x1, -R11 ;  /* 0x0000000104047824 */ /* 0x004fca00078e0a0b */
[----:B------:R0:W-:Y:S02]  /*105a0*/  STL [R1+0x50], R4 ;  /* 0x0000500401007387 */ /* 0x0001e40000100800 */
.L_x_3980:
[----:B0----5:R-:W-:Y:S01]  /*105b0*/  IMAD.IADD R4, R12, 0x1, R0 ;  /* 0x000000010c047824 */ /* 0x021fe200078e0200 */
[----:B------:R-:W-:Y:S01]  /*105c0*/  ULDC.64 UR4, c[0x0][0xa20] ;  /* 0x0002880000047ab9 */ /* 0x000fe20000000a00 */
[----:B------:R0:W-:Y:S01]  /*105d0*/  STL [R1+0x10], R13 ;  /* 0x0000100d01007387 */ /* 0x0001e20000100800 */
[----:B------:R-:W-:-:S03]  /*105e0*/  ISETP.NE.U32.AND P2, PT, RZ, UR4, PT ;  /* 0x00000004ff007c0c */ /* 0x000fc6000bf45070 */
[----:B------:R0:W-:Y:S01]  /*105f0*/  STL [R1+0x24], R4 ;  /* 0x0000240401007387 */ /* 0x0001e20000100800 */
[----:B------:R-:W-:-:S13]  /*10600*/  ISETP.NE.AND.EX P2, PT, RZ, UR5, PT, P2 ;  /* 0x00000005ff007c0c */ /* 0x000fda000bf45320 */
[----:B0-----:R-:W-:Y:S05]  /*10610*/  @!P2 BRA `(.L_x_3981) ;  /* 0x000000000010a947 */ /* 0x001fea0003800000 */
[----:B------:R-:W-:-:S04]  /*10620*/  IADD3 R10, P0, R15, UR4, RZ ;  /* 0x000000040f0a7c10 */ /* 0x000fc8000ff1e0ff */
[----:B------:R-:W-:-:S05]  /*10630*/  IADD3.X R11, R14, UR5, RZ, P0, !PT ;  /* 0x000000050e0b7c10 */ /* 0x000fca00087fe4ff */
[----:B------:R0:W5:Y:S01]  /*10640*/  LDG.E R10, desc[UR40][R10.64] ;  /* 0x000000280a0a7981 */ /* 0x000162000c1e1900 */
[----:B------:R-:W-:Y:S05]  /*10650*/  BRA `(.L_x_3982) ;  /* 0x0000000000107947 */ /* 0x000fea0003800000 */
.L_x_3981:
[----:B------:R-:W-:Y:S05]  /*10660*/  @!P0 BRA `(.L_x_3982) ;  /* 0x00000000000c8947 */ /* 0x000fea0003800000 */
[----:B------:R-:W2:Y:S04]  /*10670*/  LDG.E R10, desc[UR40][R8.64] ;  /* 0x00000028080a7981 */ /* 0x000ea8000c1e1900 */
[----:B------:R-:W2:Y:S02]  /*10680*/  LDG.E R8, desc[UR40][R8.64+0x4] ;  /* 0x0000042808087981 */ /* 0x000ea4000c1e1900 */
[----:B--2---:R-:W-:-:S07]  /*10690*/  IMAD.IADD R10, R8, 0x1, -R10 ;  /* 0x00000001080a7824 */ /* 0x004fce00078e0a0a */
.L_x_3982:
[----:B-----5:R-:W-:Y:S02]  /*106a0*/  IMAD.IADD R10, R10, 0x1, -R0 ;  /* 0x000000010a0a7824 */ /* 0x020fe400078e0a00 */
[----:B------:R-:W2:Y:S04]  /*106b0*/  @P1 LDG.E R0, desc[UR40][R6.64] ;  /* 0x0000002806001981 */ /* 0x000ea8000c1e1900 */
[----:B------:R-:W2:Y:S01]  /*106c0*/  @P1 LDG.E R6, desc[UR40][R6.64+0x4] ;  /* 0x0000042806061981 */ /* 0x000ea2000c1e1900 */
[----:B------:R-:W-:Y:S01]  /*106d0*/  IMAD.MOV R5, RZ, RZ, -R10 ;  /* 0x000000ffff057224 */ /* 0x000fe200078e0a0a */
[----:B------:R-:W-:Y:S04]  /*106e0*/  BSSY B0, `(.L_x_3983) ;  /* 0x00001c6000007945 */ /* 0x000fe80003800000 */
[----:B------:R-:W-:Y:S01]  /*106f0*/  VIMNMX R5, RZ, R5, !PT ;  /* 0x00000005ff057248 */ /* 0x000fe20007fe0100 */
[----:B--2---:R-:W-:-:S04]  /*10700*/  @P1 IMAD.IADD R2, R6, 0x1, -R0 ;  /* 0x0000000106021824 */ /* 0x004fc800078e0a00 */
[----:B------:R-:W-:-:S04]  /*10710*/  IMAD.IADD R4, R10, 0x1, R2 ;  /* 0x000000010a047824 */ /* 0x000fc800078e0202 */
[----:B------:R-:W-:Y:S01]  /*10720*/  VIADD R0, R4, 0x3f ;  /* 0x0000003f04007836 */ /* 0x000fe20000000000 */
[----:B------:R1:W-:Y:S04]  /*10730*/  STL [R1+0x4c], R4 ;  /* 0x00004c0401007387 */ /* 0x0003e80000100800 */
[----:B-1----:R-:W-:-:S04]  /*10740*/  SHF.R.S32.HI R4, RZ, 0x1f, R0 ;  /* 0x0000001fff047819 */ /* 0x002fc80000011400 */
[----:B------:R-:W-:-:S04]  /*10750*/  LEA.HI R0, R4, R0, RZ, 0x6 ;  /* 0x0000000004007211 */ /* 0x000fc800078f30ff */
[----:B------:R-:W-:Y:S02]  /*10760*/  LOP3.LUT R4, R0, 0xffffffc0, RZ, 0xc0, !PT ;  /* 0xffffffc000047812 */ /* 0x000fe400078ec0ff */
[----:B------:R-:W-:Y:S02]  /*10770*/  SHF.R.S32.HI R0, RZ, 0x6, R0 ;  /* 0x00000006ff007819 */ /* 0x000fe40000011400 */
[----:B------:R-:W-:-:S03]  /*10780*/  VIADDMNMX R2, R4, -R10, R2, PT ;  /* 0x8000000a04027246 */ /* 0x000fc60003800102 */
[----:B------:R1:W-:Y:S01]  /*10790*/  STL [R1+0x30], R0 ;  /* 0x0000300001007387 */ /* 0x0003e20000100800 */
[----:B------:R-:W-:-:S13]  /*107a0*/  ISETP.GT.AND P0, PT, R2, R5, PT ;  /* 0x000000050200720c */ /* 0x000fda0003f04270 */
[----:B------:R-:W-:Y:S01]  /*107b0*/  @P0 VIADD R4, R2, 0x3f ;  /* 0x0000003f02040836 */ /* 0x000fe20000000000 */
[----:B------:R-:W-:-:S04]  /*107c0*/  SHF.R.U32.HI R2, RZ, 0x6, R5 ;  /* 0x00000006ff027819 */ /* 0x000fc80000011605 */
[----:B------:R-:W-:Y:S01]  /*107d0*/  @P0 SHF.R.S32.HI R5, RZ, 0x1f, R4 ;  /* 0x0000001fff050819 */ /* 0x000fe20000011404 */
[----:B------:R-:W-:-:S03]  /*107e0*/  IMAD.MOV.U32 R8, RZ, RZ, R2 ;  /* 0x000000ffff087224 */ /* 0x000fc600078e0002 */
[----:B------:R-:W-:-:S04]  /*107f0*/  @P0 LEA.HI R4, R5, R4, RZ, 0x6 ;  /* 0x0000000405040211 */ /* 0x000fc800078f30ff */
[----:B------:R-:W-:Y:S02]  /*10800*/  @P0 SHF.R.S32.HI R8, RZ, 0x6, R4 ;  /* 0x00000006ff080819 */ /* 0x000fe40000011404 */
[----:B------:R-:W-:Y:S02]  /*10810*/  PLOP3.LUT P0, PT, PT, PT, PT, 0x80, 0x0 ;  /* 0x000000000000781c */ /* 0x000fe40003f0f070 */
[----:B------:R-:W-:-:S13]  /*10820*/  ISETP.GT.AND P2, PT, R8, R2, PT ;  /* 0x000000020800720c */ /* 0x000fda0003f44270 */
[----:B-1----:R-:W-:Y:S05]  /*10830*/  @!P2 BRA `(.L_x_3984) ;  /* 0x0000001800c0a947 */ /* 0x002fea0003800000 */
[----:B------:R-:W-:Y:S01]  /*10840*/  UMOV UR4, 0xffffffff ;  /* 0xffffffff00047882 */ /* 0x000fe20000000000 */
[----:B------:R-:W-:Y:S02]  /*10850*/  SEL R0, R13, RZ, !P1 ;  /* 0x000000ff0d007207 */ /* 0x000fe40004800000 */
[----:B------:R-:W-:Y:S05]  /*10860*/  BRA.DIV UR4, `(.L_x_3985) ;  /* 0x0000007e04e47947 */ /* 0x000fea000b800000 */
[----:B------:R-:W1:Y:S02]  /*10870*/  S2R R4, SR_TID.X ;  /* 0x0000000000047919 */ /* 0x000e640000002100 */
[----:B-1----:R-:W-:-:S04]  /*10880*/  SHF.R.U32.HI R4, RZ, 0x5, R4 ;  /* 0x00000005ff047819 */ /* 0x002fc80000011604 */
[----:B------:R-:W-:-:S05]  /*10890*/  LOP3.LUT R4, R4, 0x3, RZ, 0xc0, !PT ;  /* 0x0000000304047812 */ /* 0x000fca00078ec0ff */
[----:B------:R1:W2:Y:S02]  /*108a0*/  SHFL.IDX PT, R14, R4, RZ, 0x1f ;  /* 0x00001fff040e7589 */ /* 0x0002a400000e0000 */
.L_x_4175:
[----:B--2---:R-:W-:Y:S02]  /*108b0*/  ISETP.NE.AND P0, PT, R14, RZ, PT ;  /* 0x000000ff0e00720c */ /* 0x004fe40003f05270 */
[----:B------:R-:W-:-:S11]  /*108c0*/  PLOP3.LUT P6, PT, PT, PT, PT, 0x8, 0x0 ;  /* 0x000000000000781c */ /* 0x000fd60003fce170 */
[----:B------:R-:W-:Y:S05]  /*108d0*/  @P0 BRA `(.L_x_3986) ;  /* 0x00000000000c0947 */ /* 0x000fea0003800000 */
[----:B------:R-:W-:-:S03]  /*108e0*/  UMOV UR4, 0xffffffff ;  /* 0xffffffff00047882 */ /* 0x000fc60000000000 */
[----:B------:R-:W-:Y:S05]  /*108f0*/  BRA.DIV UR4, `(.L_x_3987) ;  /* 0x0000007e04f47947 */ /* 0x000fea000b800000 */
[----:B------:R-:W-:-:S13]  /*10900*/  ELECT P6, URZ, PT ;  /* 0x00000000003f782f */ /* 0x000fda00038c0000 */
.L_x_3986:
[----:B-1----:R-:W2:Y:S04]  /*10910*/  LDL R4, [R1+0x38] ;  /* 0x0000380001047983 */ /* 0x002ea80000100800 */
[----:B------:R-:W3:Y:S01]  /*10920*/  LDL R6, [R1+0x4] ;  /* 0x0000040001067983 */ /* 0x000ee20000100800 */
[----:B------:R-:W-:Y:S01]  /*10930*/  BSSY B1, `(.L_x_3988) ;  /* 0x0000008000017945 */ /* 0x000fe20003800000 */
[----:B--2---:R-:W-:-:S05]  /*10940*/  VIADD R4, R4, 0x1 ;  /* 0x0000000104047836 */ /* 0x004fca0000000000 */
[----:B------:R-:W-:-:S04]  /*10950*/  LEA.HI R5, R4, R4, RZ, 0x1 ;  /* 0x0000000404057211 */ /* 0x000fc800078f08ff */
[----:B------:R-:W-:-:S05]  /*10960*/  LOP3.LUT R5, R5, 0xfffffffe, RZ, 0xc0, !PT ;  /* 0xfffffffe05057812 */ /* 0x000fca00078ec0ff */
[----:B------:R-:W-:-:S05]  /*10970*/  IMAD.IADD R4, R4, 0x1, -R5 ;  /* 0x0000000104047824 */ /* 0x000fca00078e0a05 */
[----:B------:R-:W-:-:S04]  /*10980*/  SHF.L.U32 R4, R4, 0x1f, RZ ;  /* 0x0000001f04047819 */ /* 0x000fc800000006ff */
[----:B---3--:R-:W1:Y:S02]  /*10990*/  SYNCS.PHASECHK.TRANS64.TRYWAIT P0, [R6+URZ+0x28c20], R4 ;  /* 0x028c2004060075a7 */ /* 0x008e64000800017f */
[----:B-1----:R-:W-:Y:S05]  /*109a0*/  @!P0 BRA `(.L_x_3989) ;  /* 0x0000007c00e88947 */ /* 0x002fea0003800000 */
.L_x_4178:
[----:B------:R-:W-:Y:S05]  /*109b0*/  BSYNC B1 ;  /* 0x0000000000017941 */ /* 0x000fea0003800000 */
.L_x_3988:
[----:B------:R-:W-:Y:S04]  /*109c0*/  BSSY B1, `(.L_x_3990) ;  /* 0x00000bf000017945 */ /* 0x000fe80003800000 */
[----:B------:R-:W-:Y:S05]  /*109d0*/  @!P6 BRA `(.L_x_3991) ;  /* 0x0000000800f4e947 */ /* 0x000fea0003800000 */
[----:B-1----:R-:W2:Y:S04]  /*109e0*/  LDL R5, [R1+0x4] ;  /* 0x0000040001057983 */ /* 0x002ea80000100800 */
[----:B------:R-:W3:Y:S01]  /*109f0*/  LDL R7, [R1+0x18] ;  /* 0x0000180001077983 */ /* 0x000ee20000100800 */
[----:B------:R-:W1:Y:S01]  /*10a00*/  S2R R6, SR_TID.X ;  /* 0x0000000000067919 */ /* 0x000e620000002100 */
[----:B--2---:R-:W-:Y:S02]  /*10a10*/  IMAD.MOV.U32 R9, RZ, RZ, R5 ;  /* 0x000000ffff097224 */ /* 0x004fe400078e0005 */
[----:B------:R-:W2:Y:S01]  /*10a20*/  LDL R5, [R1+0xc] ;  /* 0x00000c0001057983 */ /* 0x000ea20000100800 */
[----:B-1----:R-:W-:Y:S01]  /*10a30*/  LOP3.LUT R6, R6, 0x7f, RZ, 0xc0, !PT ;  /* 0x0000007f06067812 */ /* 0x002fe200078ec0ff */
[----:B------:R-:W-:Y:S03]  /*10a40*/  BSSY B2, `(.L_x_3992) ;  /* 0x0000006000027945 */ /* 0x000fe60003800000 */
[----:B------:R-:W-:Y:S01]  /*10a50*/  ISETP.NE.AND P1, PT, R6, RZ, PT ;  /* 0x000000ff0600720c */ /* 0x000fe20003f25270 */
[----:B--2---:R-:W-:Y:S01]  /*10a60*/  IMAD R5, R5, 0x8, R9 ;  /* 0x0000000805057824 */ /* 0x004fe200078e0209 */
[----:B---3--:R-:W-:-:S04]  /*10a70*/  SHF.L.U32 R9, R7, 0x1f, RZ ;  /* 0x0000001f07097819 */ /* 0x008fc800000006ff */
[----:B------:R-:W1:Y:S02]  /*10a80*/  SYNCS.PHASECHK.TRANS64.TRYWAIT P0, [R5+URZ+0x28ca0], R9 ;  /* 0x028ca009050075a7 */ /* 0x000e64000800017f */
[----:B-1----:R-:W-:Y:S05]  /*10a90*/  @!P0 BRA `(.L_x_3993) ;  /* 0x0000007c00c48947 */ /* 0x002fea0003800000 */
.L_x_4179:
[----:B------:R-:W-:Y:S05]  /*10aa0*/  BSYNC B2 ;  /* 0x0000000000027941 */ /* 0x000fea0003800000 */
.L_x_3992:
        /* <DEDUP_REMOVED lines=9> */
.L_x_3995:
[----:B------:R-:W-:Y:S05]  /*10b40*/  BSYNC B2 ;  /* 0x0000000000027941 */ /* 0x000fea0003800000 */
.L_x_3994:
[----:B------:R-:W2:Y:S04]  /*10b50*/  LDL R7, [R1+0x4] ;  /* 0x0000040001077983 */ /* 0x000ea80000100800 */
[----:B------:R-:W2:Y:S01]  /*10b60*/  LDL R6, [R1+0xc] ;  /* 0x00000c0001067983 */ /* 0x000ea20000100800 */
[----:B------:R-:W-:Y:S01]  /*10b70*/  MOV R12, RZ ;  /* 0x000000ff000c7202 */ /* 0x000fe20000000f00 */
[----:B------:R-:W-:Y:S01]  /*10b80*/  IMAD R4, R8, 0x40, R3 ;  /* 0x0000004008047824 */ /* 0x000fe200078e0203 */
[----:B------:R-:W-:Y:S01]  /*10b90*/  UIADD3 UR4, UP0, UR38, 0x570, URZ ;  /* 0x0000057026047890 */ /* 0x000fe2000ff1e03f */
[----:B------:R-:W-:Y:S01]  /*10ba0*/  PLOP3.LUT P0, PT, PT, PT, PT, 0x80, 0x0 ;  /* 0x000000000000781c */ /* 0x000fe20003f0f070 */
[----:B------:R-:W-:Y:S01]  /*10bb0*/  UMOV UR6, 0x0 ;  /* 0x0000000000067882 */ /* 0x000fe20000000000 */
[----:B------:R-:W-:Y:S01]  /*10bc0*/  R2UR UR10, R12 ;  /* 0x000000000c0a72ca */ /* 0x000fe200000e0000 */
[----:B------:R-:W-:Y:S01]  /*10bd0*/  VIADD R4, R4, 0xffffffc0 ;  /* 0xffffffc004047836 */ /* 0x000fe20000000000 */
[----:B------:R-:W-:Y:S01]  /*10be0*/  UIADD3.X UR5, URZ, UR39, URZ, UP0, !UPT ;  /* 0x000000273f057290 */ /* 0x000fe200087fe43f */
[----:B------:R-:W-:Y:S01]  /*10bf0*/  UMOV UR7, 0x12f00000 ;  /* 0x12f0000000077882 */ /* 0x000fe20000000000 */
[----:B--2---:R-:W-:-:S02]  /*10c00*/  IMAD R6, R6, 0x2000, R7 ;  /* 0x0000200006067824 */ /* 0x004fc400078e0207 */
[----:B------:R-:W-:Y:S02]  /*10c10*/  VIADD R7, R5, 0x28c90 ;  /* 0x00028c9005077836 */ /* 0x000fe40000000000 */
[----:B------:R-:W-:-:S07]  /*10c20*/  VIADD R6, R6, 0x22400 ;  /* 0x0002240006067836 */ /* 0x000fce0000000000 */
.L_x_3996:
        /* <DEDUP_REMOVED lines=13> */
.L_x_4180:
[----:B------:R-:W-:Y:S05]  /*10d00*/  BSYNC B2 ;  /* 0x0000000000027941 */ /* 0x000fea0003800000 */
.L_x_3997:
[----:B------:R-:W-:Y:S01]  /*10d10*/  BSSY B2, `(.L_x_3999) ;  /* 0x000000b000027945 */ /* 0x000fe20003800000 */
[----:B------:R-:W-:Y:S02]  /*10d20*/  IMAD.MOV.U32 R10, RZ, RZ, 0x0 ;  /* 0x00000000ff0a7424 */ /* 0x000fe400078e00ff */
[----:B0-----:R-:W-:Y:S01]  /*10d30*/  IMAD.MOV.U32 R11, RZ, RZ, 0x12f00000 ;  /* 0x12f00000ff0b7424 */ /* 0x001fe200078e00ff */
        /* <DEDUP_REMOVED lines=8> */
.L_x_4000:
[----:B------:R-:W-:Y:S05]  /*10dc0*/  BSYNC B2 ;  /* 0x0000000000027941 */ /* 0x000fea0003800000 */
.L_x_3999:
[----:B------:R-:W3:Y:S04]  /*10dd0*/  LDL R7, [R1+0x4] ;  /* 0x0000040001077983 */ /* 0x000ee80000100800 */
[----:B------:R-:W3:Y:S01]  /*10de0*/  LDL R6, [R1+0xc] ;  /* 0x00000c0001067983 */ /* 0x000ee20000100800 */
[----:B------:R-:W-:Y:S01]  /*10df0*/  R2UR UR10, R12 ;  /* 0x000000000c0a72ca */ /* 0x000fe200000e0000 */
[----:B------:R-:W-:Y:S01]  /*10e00*/  UIADD3 UR4, UP0, UR38, 0x670, URZ ;  /* 0x0000067026047890 */ /* 0x000fe2000ff1e03f */
[----:B------:R-:W-:Y:S01]  /*10e10*/  R2UR UR6, R10 ;  /* 0x000000000a0672ca */ /* 0x000fe200000e0000 */
[----:B-12---:R-:W-:Y:S01]  /*10e20*/  VIADD R5, R5, 0x28cb0 ;  /* 0x00028cb005057836 */ /* 0x006fe20000000000 */
[----:B------:R-:W-:Y:S01]  /*10e30*/  R2UR UR7, R11 ;  /* 0x000000000b0772ca */ /* 0x000fe200000e0000 */
[----:B------:R-:W-:Y:S01]  /*10e40*/  UIADD3.X UR5, URZ, UR39, URZ, UP0, !UPT ;  /* 0x000000273f057290 */ /* 0x000fe200087fe43f */
[----:B------:R-:W-:Y:S01]  /*10e50*/  PLOP3.LUT P0, PT, PT, PT, PT, 0x80, 0x0 ;  /* 0x000000000000781c */ /* 0x000fe20003f0f070 */
[----:B---3--:R-:W-:-:S04]  /*10e60*/  IMAD R6, R6, 0x10000, R7 ;  /* 0x0001000006067824 */ /* 0x008fc800078e0207 */
[----:B------:R-:W-:-:S08]  /*10e70*/  VIADD R7, R6, 0x400 ;  /* 0x0000040006077836 */ /* 0x000fd00000000000 */
.L_x_4001:
        /* <DEDUP_REMOVED lines=15> */
.L_x_4002:
        /* <DEDUP_REMOVED lines=15> */
.L_x_4003:
        /* <DEDUP_REMOVED lines=15> */
.L_x_4004:
        /* <DEDUP_REMOVED lines=15> */
.L_x_4005:
        /* <DEDUP_REMOVED lines=15> */
.L_x_4006:
        /* <DEDUP_REMOVED lines=15> */
.L_x_4007:
        /* <DEDUP_REMOVED lines=15> */
.L_x_4008:
        /* <DEDUP_REMOVED lines=10> */
.L_x_3991:
[----:B------:R-:W-:Y:S05]  /*115b0*/  BSYNC B1 ;  /* 0x0000000000017941 */ /* 0x000fea0003800000 */
.L_x_3990:
[----:B------:R-:W2:Y:S04]  /*115c0*/  LDL.LU R9, [R1+0xc] ;  /* 0x00000c0001097983 */ /* 0x000ea80000300800 */
[----:B------:R-:W3:Y:S01]  /*115d0*/  LDL.LU R7, [R1+0x18] ;  /* 0x0000180001077983 */ /* 0x000ee20000300800 */
[----:B-1----:R-:W-:Y:S01]  /*115e0*/  VIADD R4, R8, 0xfffffffe ;  /* 0xfffffffe08047836 */ /* 0x002fe20000000000 */
[----:B------:R-:W-:-:S04]  /*115f0*/  PLOP3.LUT P0, PT, PT, PT, PT, 0x8, 0x0 ;  /* 0x000000000000781c */ /* 0x000fc80003f0e170 */
[----:B------:R-:W-:Y:S01]  /*11600*/  ISETP.GE.AND P2, PT, R4, R2, PT ;  /* 0x000000020400720c */ /* 0x000fe20003f46270 */
[----:B--2---:R-:W-:-:S05]  /*11610*/  VIADD R5, R9, 0x1 ;  /* 0x0000000109057836 */ /* 0x004fca0000000000 */
[----:B------:R-:W-:-:S04]  /*11620*/  ISETP.NE.AND P1, PT, R5, 0x2, PT ;  /* 0x000000020500780c */ /* 0x000fc80003f25270 */
[----:B------:R-:W-:Y:S02]  /*11630*/  SEL R6, RZ, 0x1, P1 ;  /* 0x00000001ff067807 */ /* 0x000fe40000800000 */
[----:B------:R-:W-:Y:S02]  /*11640*/  SEL R5, R5, RZ, P1 ;  /* 0x000000ff05057207 */ /* 0x000fe40000800000 */
[----:B---3--:R-:W-:-:S03]  /*11650*/  LOP3.LUT R7, R7, R6, RZ, 0x3c, !PT ;  /* 0x0000000607077212 */ /* 0x008fc600078e3cff */
[----:B------:R1:W-:Y:S04]  /*11660*/  STL [R1+0xc], R5 ;  /* 0x00000c0501007387 */ /* 0x0003e80000100800 */
[----:B------:R1:W-:Y:S01]  /*11670*/  STL [R1+0x18], R7 ;  /* 0x0000180701007387 */ /* 0x0003e20000100800 */
[----:B------:R-:W-:Y:S05]  /*11680*/  @!P2 BRA `(.L_x_3984) ;  /* 0x0000000c002ca947 */ /* 0x000fea0003800000 */
.L_x_4028:
[----:B------:R-:W-:Y:S05]  /*11690*/  YIELD ;  /* 0x0000000000007946 */ /* 0x000fea0003800000 */
[----:B------:R-:W-:Y:S04]  /*116a0*/  BSSY B1, `(.L_x_4009) ;  /* 0x00000bd000017945 */ /* 0x000fe80003800000 */
[----:B--2---:R-:W-:Y:S05]  /*116b0*/  @!P6 BRA `(.L_x_4010) ;  /* 0x0000000800ece947 */ /* 0x004fea0003800000 */
[----:B------:R-:W2:Y:S04]  /*116c0*/  LDL R8, [R1+0x4] ;  /* 0x0000040001087983 */ /* 0x000ea80000100800 */
[----:B-1----:R-:W2:Y:S04]  /*116d0*/  LDL R5, [R1+0xc] ;  /* 0x00000c0001057983 */ /* 0x002ea80000100800 */
[----:B------:R-:W3:Y:S01]  /*116e0*/  LDL R6, [R1+0x18] ;  /* 0x0000180001067983 */ /* 0x000ee20000100800 */
[----:B------:R-:W1:Y:S01]  /*116f0*/  S2R R7, SR_TID.X ;  /* 0x0000000000077919 */ /* 0x000e620000002100 */
[----:B------:R-:W-:Y:S01]  /*11700*/  BSSY B2, `(.L_x_4011) ;  /* 0x0000007000027945 */ /* 0x000fe20003800000 */
[----:B-1----:R-:W-:-:S04]  /*11710*/  LOP3.LUT R7, R7, 0x7f, RZ, 0xc0, !PT ;  /* 0x0000007f07077812 */ /* 0x002fc800078ec0ff */
[----:B------:R-:W-:Y:S01]  /*11720*/  ISETP.NE.AND P2, PT, R7, RZ, PT ;  /* 0x000000ff0700720c */ /* 0x000fe20003f45270 */
[----:B--2---:R-:W-:Y:S01]  /*11730*/  IMAD R5, R5, 0x8, R8 ;  /* 0x0000000805057824 */ /* 0x004fe200078e0208 */
[----:B---3--:R-:W-:-:S04]  /*11740*/  SHF.L.U32 R6, R6, 0x1f, RZ ;  /* 0x0000001f06067819 */ /* 0x008fc800000006ff */
[----:B------:R-:W1:Y:S02]  /*11750*/  SYNCS.PHASECHK.TRANS64.TRYWAIT P1, [R5+URZ+0x28ca0], R6 ;  /* 0x028ca006050075a7 */ /* 0x000e64000802017f */
[----:B-1----:R-:W-:Y:S05]  /*11760*/  @!P1 BRA `(.L_x_4012) ;  /* 0x0000007000b89947 */ /* 0x002fea0003800000 */
.L_x_4181:
[----:B------:R-:W-:Y:S05]  /*11770*/  BSYNC B2 ;  /* 0x0000000000027941 */ /* 0x000fea0003800000 */
.L_x_4011:
[----:B------:R-:W-:Y:S04]  /*11780*/  BSSY B2, `(.L_x_4013) ;  /* 0x0000009000027945 */ /* 0x000fe80003800000 */
[----:B------:R-:W-:Y:S05]  /*11790*/  @P2 BRA `(.L_x_4014) ;  /* 0x00000000001c2947 */ /* 0x000fea0003800000 */
[----:B------:R-:W2:Y:S02]  /*117a0*/  S2R R7, SR_TID.X ;  /* 0x0000000000077919 */ /* 0x000ea40000002100 */
[----:B--2---:R-:W-:Y:S02]  /*117b0*/  LOP3.LUT R8, R7, 0x1f, RZ, 0xc0, !PT ;  /* 0x0000001f07087812 */ /* 0x004fe400078ec0ff */
[----:B------:R-:W-:Y:S02]  /*117c0*/  MOV R7, 0x2000 ;  /* 0x0000200000077802 */ /* 0x000fe40000000f00 */
[----:B------:R-:W-:Y:S02]  /*117d0*/  ISETP.NE.AND P1, PT, R8, RZ, PT ;  /* 0x000000ff0800720c */ /* 0x000fe40003f25270 */
[----:B------:R2:W-:Y:S11]  /*117e0*/  SYNCS.ARRIVE.TRANS64 RZ, [R5+URZ+0x28c90], R7 ;  /* 0x028c900705ff79a7 */ /* 0x0005f6000800003f */
[----:B--2---:R-:W-:Y:S05]  /*117f0*/  @!P1 BRA `(.L_x_4014) ;  /* 0x0000000000049947 */ /* 0x004fea0003800000 */
[----:B------:R-:W-:Y:S01]  /*11800*/  BPT.TRAP 0x1 ;  /* 0x000000040000795c */ /* 0x000fe20000300000 */
.L_x_4014:
[----:B------:R-:W-:Y:S05]  /*11810*/  BSYNC B2 ;  /* 0x0000000000027941 */ /* 0x000fea0003800000 */
.L_x_4013:
[----:B------:R-:W2:Y:S04]  /*11820*/  LDL R8, [R1+0x4] ;  /* 0x0000040001087983 */ /* 0x000ea80000100800 */
[----:B------:R-:W2:Y:S01]  /*11830*/  LDL R7, [R1+0xc] ;  /* 0x00000c0001077983 */ /* 0x000ea20000100800 */
        /* <DEDUP_REMOVED lines=9> */
[----:B------:R-:W-:Y:S02]  /*118d0*/  IMAD R8, R4, 0x40, R3 ;  /* 0x0000004004087824 */ /* 0x000fe400078e0203 */
[----:B------:R-:W-:-:S08]  /*118e0*/  VIADD R7, R7, 0x22400 ;  /* 0x0002240007077836 */ /* 0x000fd00000000000 */
.L_x_4015:
        /* <DEDUP_REMOVED lines=13> */
.L_x_4182:
[----:B------:R-:W-:Y:S05]  /*119c0*/  BSYNC B2 ;  /* 0x0000000000027941 */ /* 0x000fea0003800000 */
.L_x_4016:
[----:B------:R-:W-:Y:S01]  /*119d0*/  BSSY B2, `(.L_x_4018) ;  /* 0x000000b000027945 */ /* 0x000fe20003800000 */
[----:B------:R-:W-:Y:S02]  /*119e0*/  IMAD.MOV.U32 R10, RZ, RZ, 0x0 ;  /* 0x00000000ff0a7424 */ /* 0x000fe400078e00ff */
[----:B0-----:R-:W-:Y:S01]  /*119f0*/  IMAD.MOV.U32 R11, RZ, RZ, 0x12f00000 ;  /* 0x12f00000ff0b7424 */ /* 0x001fe200078e00ff */
[----:B------:R-:W-:Y:S06]  /*11a00*/  @P2 BRA `(.L_x_4019) ;  /* 0x00000000001c2947 */ /* 0x000fec0003800000 */
[----:B------:R-:W0:Y:S01]  /*11a10*/  S2R R7, SR_TID.X ;  /* 0x0000000000077919 */ /* 0x000e220000002100 */
[----:B-12---:R-:W-:-:S04]  /*11a20*/  IMAD.MOV.U32 R6, RZ, RZ, 0x10000 ;  /* 0x00010000ff067424 */ /* 0x006fc800078e00ff */
[----:B------:R3:W-:Y:S01]  /*11a30*/  SYNCS.ARRIVE.TRANS64 RZ, [R5+URZ+0x28cb0], R6 ;  /* 0x028cb00605ff79a7 */ /* 0x0007e2000800003f */
[----:B0-----:R-:W-:-:S04]  /*11a40*/  LOP3.LUT R7, R7, 0x1f, RZ, 0xc0, !PT ;  /* 0x0000001f07077812 */ /* 0x001fc800078ec0ff */
[----:B------:R-:W-:-:S13]  /*11a50*/  ISETP.NE.AND P1, PT, R7, RZ, PT ;  /* 0x000000ff0700720c */ /* 0x000fda0003f25270 */
[----:B---3--:R-:W-:Y:S05]  /*11a60*/  @!P1 BRA `(.L_x_4019) ;  /* 0x0000000000049947 */ /* 0x008fea0003800000 */
[----:B------:R-:W-:Y:S01]  /*11a70*/  BPT.TRAP 0x1 ;  /* 0x000000040000795c */ /* 0x000fe20000300000 */
.L_x_4019:
[----:B------:R-:W-:Y:S05]  /*11a80*/  BSYNC B2 ;  /* 0x0000000000027941 */ /* 0x000fea0003800000 */
.L_x_4018:
[----:B------:R-:W3:Y:S04]  /*11a90*/  LDL R7, [R1+0x4] ;  /* 0x0000040001077983 */ /* 0x000ee80000100800 */
[----:B-12---:R-:W3:Y:S01]  /*11aa0*/  LDL R6, [R1+0xc] ;  /* 0x00000c0001067983 */ /* 0x006ee20000100800 */
[----:B------:R-:W-:Y:S01]  /*11ab0*/  R2UR UR10, R12 ;  /* 0x000000000c0a72ca */ /* 0x000fe200000e0000 */
[----:B------:R-:W-:Y:S01]  /*11ac0*/  UIADD3 UR4, UP0, UR38, 0x670, URZ ;  /* 0x0000067026047890 */ /* 0x000fe2000ff1e03f */
[----:B------:R-:W-:Y:S01]  /*11ad0*/  R2UR UR6, R10 ;  /* 0x000000000a0672ca */ /* 0x000fe200000e0000 */
[----:B------:R-:W-:Y:S01]  /*11ae0*/  VIADD R5, R5, 0x28cb0 ;  /* 0x00028cb005057836 */ /* 0x000fe20000000000 */
[----:B------:R-:W-:Y:S01]  /*11af0*/  R2UR UR7, R11 ;  /* 0x000000000b0772ca */ /* 0x000fe200000e0000 */
[----:B------:R-:W-:Y:S01]  /*11b00*/  UIADD3.X UR5, URZ, UR39, URZ, UP0, !UPT ;  /* 0x000000273f057290 */ /* 0x000fe200087fe43f */
[----:B------:R-:W-:Y:S01]  /*11b10*/  PLOP3.LUT P1, PT, PT, PT, PT, 0x80, 0x0 ;  /* 0x000000000000781c */ /* 0x000fe20003f2f070 */
[----:B---3--:R-:W-:-:S04]  /*11b20*/  IMAD R6, R6, 0x10000, R7 ;  /* 0x0001000006067824 */ /* 0x008fc800078e0207 */
[----:B------:R-:W-:-:S08]  /*11b30*/  VIADD R7, R6, 0x400 ;  /* 0x0000040006077836 */ /* 0x000fd00000000000 */
.L_x_4020:
        /* <DEDUP_REMOVED lines=15> */
.L_x_4021:
        /* <DEDUP_REMOVED lines=15> */
.L_x_4022:
        /* <DEDUP_REMOVED lines=15> */
.L_x_4023:
        /* <DEDUP_REMOVED lines=15> */
.L_x_4024:
        /* <DEDUP_REMOVED lines=15> */
.L_x_4025:
        /* <DEDUP_REMOVED lines=15> */
.L_x_4026:
        /* <DEDUP_REMOVED lines=15> */
.L_x_4027:
        /* <DEDUP_REMOVED lines=10> */
.L_x_4010:
[----:B------:R-:W-:Y:S05]  /*12270*/  BSYNC B1 ;  /* 0x0000000000017941 */ /* 0x000fea0003800000 */
.L_x_4009:
[----:B------:R-:W2:Y:S04]  /*12280*/  LDL.LU R9, [R1+0xc] ;  /* 0x00000c0001097983 */ /* 0x000ea80000300800 */
[----:B-1----:R-:W3:Y:S01]  /*12290*/  LDL.LU R7, [R1+0x18] ;  /* 0x0000180001077983 */ /* 0x002ee20000300800 */
[C---:B------:R-:W-:Y:S01]  /*122a0*/  ISETP.GT.AND P2, PT, R4.reuse, R2, PT ;  /* 0x000000020400720c */ /* 0x040fe20003f44270 */
[----:B------:R-:W-:Y:S02]  /*122b0*/  VIADD R4, R4, 0xffffffff ;  /* 0xffffffff04047836 */ /* 0x000fe40000000000 */
[----:B--2---:R-:W-:-:S05]  /*122c0*/  VIADD R5, R9, 0x1 ;  /* 0x0000000109057836 */ /* 0x004fca0000000000 */
[----:B------:R-:W-:-:S04]  /*122d0*/  ISETP.NE.AND P1, PT, R5, 0x2, PT ;  /* 0x000000020500780c */ /* 0x000fc80003f25270 */
[----:B------:R-:W-:Y:S02]  /*122e0*/  SEL R6, RZ, 0x1, P1 ;  /* 0x00000001ff067807 */ /* 0x000fe40000800000 */
[----:B------:R-:W-:Y:S02]  /*122f0*/  SEL R5, R5, RZ, P1 ;  /* 0x000000ff05057207 */ /* 0x000fe40000800000 */
[----:B---3--:R-:W-:-:S05]  /*12300*/  LOP3.LUT R7, R7, R6, RZ, 0x3c, !PT ;  /* 0x0000000607077212 */ /* 0x008fca00078e3cff */
[----:B------:R2:W-:Y:S04]  /*12310*/  STL [R1+0x18], R7 ;  /* 0x0000180701007387 */ /* 0x0005e80000100800 */
[----:B------:R2:W-:Y:S01]  /*12320*/  STL [R1+0xc], R5 ;  /* 0x00000c0501007387 */ /* 0x0005e20000100800 */
[----:B------:R-:W-:Y:S05]  /*12330*/  @P2 BRA `(.L_x_4028) ;  /* 0xfffffff000d42947 */ /* 0x000fea000383ffff */
.L_x_3984:
[----:B------:R-:W-:Y:S05]  /*12340*/  BSYNC B0 ;  /* 0x0000000000007941 */ /* 0x000fea0003800000 */
.L_x_3983:
[----:B-12---:R-:W2:Y:S01]  /*12350*/  LDL R5, [R1+0x4c] ;  /* 0x00004c0001057983 */ /* 0x006ea20000100800 */
[----:B------:R-:W-:Y:S05]  /*12360*/  @!P0 WARPSYNC.ALL ;  /* 0x0000000000008948 */ /* 0x000fea0003800000 */
[----:B------:R-:W-:Y:S06]  /*12370*/  @!P0 BAR.SYNC.DEFER_BLOCKING 0xc, 0x180 ;  /* 0x0306000000008b1d */ /* 0x000fec0000010000 */
[----:B------:R-:W-:Y:S01]  /*12380*/  BSSY B7, `(.L_x_4029) ;  /* 0x00004f2000077945 */ /* 0x000fe20003800000 */
[----:B--2---:R-:W-:-:S13]  /*12390*/  ISETP.GT.AND P0, PT, R5, RZ, PT ;  /* 0x000000ff0500720c */ /* 0x004fda0003f04270 */
[----:B------:R-:W-:Y:S05]  /*123a0*/  @P0 BRA `(.L_x_4030) ;  /* 0x0000000000440947 */ /* 0x000fea0003800000 */
        /* <DEDUP_REMOVED lines=17> */
.L_x_4030:
        /* <DEDUP_REMOVED lines=12> */
[----:B------:R-:W-:Y:S02]  /*12580*/  IMAD.U32 R6, RZ, RZ, UR8 ;  /* 0x00000008ff067e24 */ /* 0x000fe4000f8e00ff */
[----:B------:R-:W-:Y:S02]  /*12590*/  IMAD.U32 R7, RZ, RZ, UR9 ;  /* 0x00000009ff077e24 */ /* 0x000fe4000f8e00ff */
[----:B------:R-:W-:-:S02]  /*125a0*/  IMAD.U32 R10, RZ, RZ, UR4 ;  /* 0x00000004ff0a7e24 */ /* 0x000fc4000f8e00ff */
[----:B0-----:R-:W-:Y:S02]  /*125b0*/  IMAD.U32 R11, RZ, RZ, UR5 ;  /* 0x00000005ff0b7e24 */ /* 0x001fe4000f8e00ff */
[----:B------:R-:W-:Y:S02]  /*125c0*/  IMAD.MOV.U32 R8, RZ, RZ, 0x70 ;  /* 0x00000070ff087424 */ /* 0x000fe400078e00ff */
[----:B------:R-:W-:Y:S02]  /*125d0*/  IMAD.MOV.U32 R12, RZ, RZ, 0x1 ;  /* 0x00000001ff0c7424 */ /* 0x000fe400078e00ff */
[----:B------:R-:W-:-:S07]  /*125e0*/  IMAD.MOV.U32 R13, RZ, RZ, RZ ;  /* 0x000000ffff0d7224 */ /* 0x000fce00078e00ff */
[----:B------:R-:W-:-:S07]  /*125f0*/  LEPC R20, `(.L_x_4033) ;  /* 0x000000001014794e */ /* 0x000fce0000000000 */
[----:B-1----:R-:W-:Y:S05]  /*12600*/  CALL.ABS.NOINC R2 ;  /* 0x0000000002007343 */ /* 0x002fea0003c00000 */
.L_x_4033:
[----:B------:R-:W-:Y:S05]  /*12610*/  BSYNC B6 ;  /* 0x0000000000067941 */ /* 0x000fea0003800000 */
.L_x_4032:
        /* <DEDUP_REMOVED lines=15> */
[----:B0-----:R-:W-:Y:S02]  /*12710*/  IMAD.U32 R11, RZ, RZ, UR5 ;  /* 0x00000005ff0b7e24 */ /* 0x001fe4000f8e00ff */
[----:B------:R-:W-:Y:S02]  /*12720*/  IMAD.MOV.U32 R8, RZ, RZ, 0x70 ;  /* 0x00000070ff087424 */ /* 0x000fe400078e00ff */
[----:B------:R-:W-:Y:S02]  /*12730*/  IMAD.MOV.U32 R12, RZ, RZ, 0x1 ;  /* 0x00000001ff0c7424 */ /* 0x000fe400078e00ff */
[----:B-1----:R-:W-:-:S07]  /*12740*/  IMAD.MOV.U32 R13, RZ, RZ, RZ ;  /* 0x000000ffff0d7224 */ /* 0x002fce00078e00ff */
[----:B------:R-:W-:-:S07]  /*12750*/  LEPC R20, `(.L_x_4036) ;  /* 0x000000001014794e */ /* 0x000fce0000000000 */
[----:B--2---:R-:W-:Y:S05]  /*12760*/  CALL.ABS.NOINC R2 ;  /* 0x0000000002007343 */ /* 0x004fea0003c00000 */
.L_x_4036:
        /* <DEDUP_REMOVED lines=16> */
.L_x_4035:
[----:B------:R-:W-:Y:S05]  /*12870*/  BSYNC B6 ;  /* 0x0000000000067941 */ /* 0x000fea0003800000 */
.L_x_4034:
        /* <DEDUP_REMOVED lines=26> */
.L_x_4185:
[----:B-1----:R-:W3:Y:S01]  /*12a20*/  LDL.LU R4, [R1+0x1c] ;  /* 0x00001c0001047983 */ /* 0x002ee20000300800 */
[----:B------:R-:W-:Y:S02]  /*12a30*/  PLOP3.LUT P1, PT, PT, PT, PT, 0x8, 0x0 ;  /* 0x000000000000781c */ /* 0x000fe40003f2e170 */
[----:B--2---:R-:W-:Y:S01]  /*12a40*/  ISETP.NE.AND P0, PT, R14, RZ, PT ;  /* 0x000000ff0e00720c */ /* 0x004fe20003f05270 */
[----:B------:R1:W-:Y:S01]  /*12a50*/  STL [R1], R0 ;  /* 0x0000000001007387 */ /* 0x0003e20000100800 */
[----:B---3--:R-:W-:-:S09]  /*12a60*/  LOP3.LUT R4, R4, 0xfffffffe, RZ, 0xc0, !PT ;  /* 0xfffffffe04047812 */ /* 0x008fd200078ec0ff */
[----:B------:R-:W-:-:S05]  /*12a70*/  @P1 LOP3.LUT R4, R4, 0x1, RZ, 0xfc, !PT ;  /* 0x0000000104041812 */ /* 0x000fca00078efcff */
[----:B------:R1:W-:Y:S01]  /*12a80*/  STL [R1+0x1c], R4 ;  /* 0x00001c0401007387 */ /* 0x0003e20000100800 */
[----:B------:R-:W-:Y:S05]  /*12a90*/  @P0 BRA `(.L_x_4038) ;  /* 0x0000000400240947 */ /* 0x000fea0003800000 */
[----:B------:R-:W-:-:S03]  /*12aa0*/  UMOV UR4, 0xffffffff ;  /* 0xffffffff00047882 */ /* 0x000fc60000000000 */
[----:B------:R-:W-:Y:S05]  /*12ab0*/  BRA.DIV UR4, `(.L_x_4039) ;  /* 0x0000006204407947 */ /* 0x000fea000b800000 */
[----:B------:R-:W-:-:S13]  /*12ac0*/  ELECT P6, URZ, PT ;  /* 0x00000000003f782f */ /* 0x000fda00038c0000 */
.L_x_4188:
[----:B------:R-:W-:Y:S05]  /*12ad0*/  @!P6 BRA `(.L_x_4038) ;  /* 0x000000040014e947 */ /* 0x000fea0003800000 */
[----:B------:R2:W-:Y:S01]  /*12ae0*/  STL [R1+0x58], R9 ;  /* 0x0000580901007387 */ /* 0x0005e20000100800 */
[----:B------:R-:W-:-:S04]  /*12af0*/  ISETP.NE.U32.AND P0, PT, R2, RZ, PT ;  /* 0x000000ff0200720c */ /* 0x000fc80003f05070 */
[----:B------:R-:W-:-:S13]  /*12b00*/  ISETP.NE.AND.EX P0, PT, R3, RZ, PT, P0 ;  /* 0x000000ff0300720c */ /* 0x000fda0003f05300 */
[----:B--2---:R-:W-:Y:S05]  /*12b10*/  @!P0 BRA `(.L_x_4040) ;  /* 0x0000000000508947 */ /* 0x004fea0003800000 */
[----:B------:R-:W2:Y:S01]  /*12b20*/  LDC R6, c[0x0][0x43c] ;  /* 0x00010f00ff067b82 */ /* 0x000ea20000000800 */
[----:B-1----:R-:W-:Y:S01]  /*12b30*/  IMAD.MOV.U32 R0, RZ, RZ, R9 ;  /* 0x000000ffff007224 */ /* 0x002fe200078e0009 */
[----:B------:R-:W-:Y:S01]  /*12b40*/  ULDC.64 UR4, c[0x0][0x428] ;  /* 0x00010a0000047ab9 */ /* 0x000fe20000000a00 */
[----:B--2---:R-:W-:-:S13]  /*12b50*/  ISETP.NE.AND P0, PT, R6, 0x1, PT ;  /* 0x000000010600780c */ /* 0x004fda0003f05270 */
[----:B------:R-:W1:Y:S02]  /*12b60*/  @P0 LDC.64 R4, c[0x0][0x440] ;  /* 0x00011000ff040b82 */ /* 0x000e640000000a00 */
        /* <DEDUP_REMOVED lines=15> */
.L_x_4040:
[----:B------:R-:W3:Y:S04]  /*12c60*/  LDL R7, [R1+0x4] ;  /* 0x0000040001077983 */ /* 0x000ee80000100800 */
[----:B-12---:R-:W3:Y:S04]  /*12c70*/  LDL R0, [R1+0x8] ;  /* 0x0000080001007983 */ /* 0x006ee80000100800 */
[----:B------:R-:W2:Y:S01]  /*12c80*/  LDL R2, [R1+0x14] ;  /* 0x0000140001027983 */ /* 0x000ea20000100800 */
[----:B---3--:R-:W-:Y:S01]  /*12c90*/  IMAD R0, R0, 0x8, R7 ;  /* 0x0000000800007824 */ /* 0x008fe200078e0207 */
[----:B--2---:R-:W-:-:S04]  /*12ca0*/  SHF.L.U32 R2, R2, 0x1f, RZ ;  /* 0x0000001f02027819 */ /* 0x004fc800000006ff */
[----:B------:R-:W1:Y:S02]  /*12cb0*/  SYNCS.PHASECHK.TRANS64.TRYWAIT P0, [R0+URZ+0x28c40], R2 ;  /* 0x028c4002000075a7 */ /* 0x000e64000800017f */
[----:B-1----:R-:W-:Y:S05]  /*12cc0*/  @!P0 BRA `(.L_x_4041) ;  /* 0x0000005c00dc8947 */ /* 0x002fea0003800000 */
.L_x_4189:
        /* <DEDUP_REMOVED lines=11> */
.L_x_4042:
[----:B------:R-:W2:Y:S04]  /*12d80*/  LDL R6, [R1+0x4] ;  /* 0x0000040001067983 */ /* 0x000ea80000100800 */
[----:B------:R-:W2:Y:S04]  /*12d90*/  LDL R5, [R1+0x8] ;  /* 0x0000080001057983 */ /* 0x000ea80000100800 */
[----:B------:R-:W3:Y:S04]  /*12da0*/  LDL R7, [R1+0x58] ;  /* 0x0000580001077983 */ /* 0x000ee80000100800 */
[----:B------:R-:W4:Y:S04]  /*12db0*/  LDL R4, [R1+0x24] ;  /* 0x0000240001047983 */ /* 0x000f280000100800 */
[----:B------:R-:W5:Y:S04]  /*12dc0*/  LDL R3, [R1] ;  /* 0x0000000001037983 */ /* 0x000f680000100800 */
[----:B-1----:R-:W5:Y:S01]  /*12dd0*/  LDL.LU R2, [R1+0x1c] ;  /* 0x00001c0001027983 */ /* 0x002f620000300800 */
[----:B------:R-:W-:-:S02]  /*12de0*/  R2UR UR9, R0 ;  /* 0x00000000000972ca */ /* 0x000fc400000e0000 */
[----:B------:R-:W-:Y:S01]  /*12df0*/  PLOP3.LUT P0, PT, PT, PT, PT, 0x80, 0x0 ;  /* 0x000000000000781c */ /* 0x000fe20003f0f070 */
[----:B------:R-:W-:Y:S01]  /*12e00*/  UIADD3 UR6, UP0, UR38, 0x370, URZ ;  /* 0x0000037026067890 */ /* 0x000fe2000ff1e03f */
[----:B------:R-:W-:-:S03]  /*12e10*/  R2UR UR12, R18 ;  /* 0x00000000120c72ca */ /* 0x000fc600000e0000 */
[----:B------:R-:W-:-:S06]  /*12e20*/  UIADD3.X UR7, URZ, UR39, URZ, UP0, !UPT ;  /* 0x000000273f077290 */ /* 0x000fcc00087fe43f */
[----:B------:R-:W-:Y:S01]  /*12e30*/  UIADD3 UR9, UR9, 0x28c30, URZ ;  /* 0x00028c3009097890 */ /* 0x000fe2000fffe03f */
[----:B------:R-:W-:Y:S01]  /*12e40*/  UMOV UR5, 0x14f00000 ;  /* 0x14f0000000057882 */ /* 0x000fe20000000000 */
[----:B------:R-:W-:Y:S01]  /*12e50*/  UMOV UR10, URZ ;  /* 0x0000003f000a7c82 */ /* 0x000fe20008000000 */
[----:B--2---:R-:W-:Y:S01]  /*12e60*/  IMAD R0, R5, 0x2000, R6 ;  /* 0x0000200005007824 */ /* 0x004fe200078e0206 */
[----:B---3--:R-:W-:-:S04]  /*12e70*/  R2UR UR11, R7 ;  /* 0x00000000070b72ca */ /* 0x008fc800000e0000 */
[----:B------:R-:W-:Y:S02]  /*12e80*/  R2UR UR8, R0 ;  /* 0x00000000000872ca */ /* 0x000fe400000e0000 */
[----:B----4-:R-:W-:Y:S02]  /*12e90*/  R2UR UR4, R4 ;  /* 0x00000000040472ca */ /* 0x010fe400000e0000 */
[----:B-----5:R-:W-:Y:S02]  /*12ea0*/  R2UR UR13, R3 ;  /* 0x00000000030d72ca */ /* 0x020fe400000e0000 */
[----:B------:R-:W-:-:S07]  /*12eb0*/  LOP3.LUT R2, R2, 0xfffffffe, RZ, 0xc0, !PT ;  /* 0xfffffffe02027812 */ /* 0x000fce00078ec0ff */
[----:B------:R-:W-:Y:S02]  /*12ec0*/  UIADD3 UR8, UR8, 0x22400, URZ ;  /* 0x0002240008087890 */ /* 0x000fe4000fffe03f */
[----:B------:R-:W-:Y:S01]  /*12ed0*/  ULEA UR11, UR11, UR4, 0x6 ;  /* 0x000000040b0b7291 */ /* 0x000fe2000f8e303f */
[----:B------:R-:W-:Y:S02]  /*12ee0*/  @P0 LOP3.LUT R2, R2, 0x1, RZ, 0xfc, !PT ;  /* 0x0000000102020812 */ /* 0x000fe400078efcff */
[----:B------:R-:W-:-:S03]  /*12ef0*/  UMOV UR4, 0x0 ;  /* 0x0000000000047882 */ /* 0x000fc60000000000 */
[----:B------:R2:W-:Y:S03]  /*12f00*/  STL [R1+0x1c], R2 ;  /* 0x00001c0201007387 */ /* 0x0005e60000100800 */
[----:B------:R2:W-:Y:S01]  /*12f10*/  UTMALDG.4D [UR8], [UR6], desc[UR4] ;  /* 0x00000408060075b4 */ /* 0x0005e20008019000 */
[----:B------:R-:W-:Y:S02]  /*12f20*/  NOP ;  /* 0x0000000000007918 */ /* 0x000fe40000000000 */
.L_x_4038:
[----:B--2---:R-:W2:Y:S04]  /*12f30*/  LDL R2, [R1+0x4] ;  /* 0x0000040001027983 */ /* 0x004ea80000100800 */
[----:B------:R-:W3:Y:S04]  /*12f40*/  LDL.LU R3, [R1+0x34] ;  /* 0x0000340001037983 */ /* 0x000ee80000300800 */
        /* <DEDUP_REMOVED lines=9> */
[----:B--2---:R-:W-:Y:S01]  /*12fe0*/  VIADD R2, R2, 0x20400 ;  /* 0x0002040002027836 */ /* 0x004fe20000000000 */
[----:B---3--:R-:W-:-:S04]  /*12ff0*/  SHF.R.S32.HI R0, RZ, 0x1f, R3 ;  /* 0x0000001fff007819 */ /* 0x008fc80000011403 */
        /* <DEDUP_REMOVED lines=19> */
[----:B------:R-:W-:Y:S01]  /*13130*/  MOV R8, 0x70 ;  /* 0x0000007000087802 */ /* 0x000fe20000000f00 */
[----:B------:R-:W1:Y:S01]  /*13140*/  LDC.64 R2, c[0x4][R2] ;  /* 0x0100000002027b82 */ /* 0x000e620000000a00 */
[----:B------:R-:W-:Y:S02]  /*13150*/  IMAD.U32 R5, RZ, RZ, UR5 ;  /* 0x00000005ff057e24 */ /* 0x000fe4000f8e00ff */
[----:B------:R-:W-:Y:S02]  /*13160*/  IMAD.U32 R6, RZ, RZ, UR6 ;  /* 0x00000006ff067e24 */ /* 0x000fe4000f8e00ff */
[----:B------:R-:W-:-:S02]  /*13170*/  IMAD.U32 R7, RZ, RZ, UR7 ;  /* 0x00000007ff077e24 */ /* 0x000fc4000f8e00ff */
[----:B------:R-:W-:Y:S02]  /*13180*/  IMAD.U32 R10, RZ, RZ, UR8 ;  /* 0x00000008ff0a7e24 */ /* 0x000fe4000f8e00ff */
[----:B0-----:R-:W-:Y:S02]  /*13190*/  IMAD.U32 R11, RZ, RZ, UR9 ;  /* 0x00000009ff0b7e24 */ /* 0x001fe4000f8e00ff */
[----:B------:R-:W-:Y:S02]  /*131a0*/  IMAD.MOV.U32 R12, RZ, RZ, 0x1 ;  /* 0x00000001ff0c7424 */ /* 0x000fe400078e00ff */
[----:B------:R-:W-:-:S07]  /*131b0*/  IMAD.MOV.U32 R13, RZ, RZ, RZ ;  /* 0x000000ffff0d7224 */ /* 0x000fce00078e00ff */
[----:B------:R-:W-:-:S07]  /*131c0*/  LEPC R20, `(.L_x_4044) ;  /* 0x000000001014794e */ /* 0x000fce0000000000 */
[----:B-1----:R-:W-:Y:S05]  /*131d0*/  CALL.ABS.NOINC R2 ;  /* 0x0000000002007343 */ /* 0x002fea0003c00000 */
.L_x_4044:
[----:B------:R-:W-:Y:S05]  /*131e0*/  BSYNC B6 ;  /* 0x0000000000067941 */ /* 0x000fea0003800000 */
.L_x_4043:
        /* <DEDUP_REMOVED lines=91> */
.L_x_4198:
        /* <DEDUP_REMOVED lines=11> */
.L_x_4046:
        /* <DEDUP_REMOVED lines=8> */
[----:B--2---:R-:W-:-:S04]  /*138d0*/  IADD3 R3, R3, 0x1, RZ ;  /* 0x0000000103037810 */ /* 0x004fc80007ffe0ff */
        /* <DEDUP_REMOVED lines=10> */
.L_x_4199:
[----:B------:R-:W-:Y:S05]  /*13980*/  BSYNC B0 ;  /* 0x0000000000007941 */ /* 0x000fea0003800000 */
.L_x_4047:
[----:B0-----:R-:W2:Y:S01]  /*13990*/  LDL R2, [R1+0x1c] ;  /* 0x00001c0001027983 */ /* 0x001ea20000100800 */
[----:B------:R-:W-:Y:S01]  /*139a0*/  BSSY B0, `(.L_x_4049) ;  /* 0x00000a3000007945 */ /* 0x000fe20003800000 */
[----:B--2---:R-:W-:-:S13]  /*139b0*/  LOP3.LUT P0, RZ, R2, 0x1, RZ, 0xc0, !PT ;  /* 0x0000000102ff7812 */ /* 0x004fda000780c0ff */
        /* <DEDUP_REMOVED lines=13> */
.L_x_4200:
[----:B------:R-:W-:Y:S05]  /*13a90*/  BSYNC B1 ;  /* 0x0000000000017941 */ /* 0x000fea0003800000 */
.L_x_4051:
        /* <DEDUP_REMOVED lines=9> */
.L_x_4054:
[----:B------:R-:W-:Y:S05]  /*13b30*/  BSYNC B1 ;  /* 0x0000000000017941 */ /* 0x000fea0003800000 */
.L_x_4053:
        /* <DEDUP_REMOVED lines=14> */
.L_x_4055:
        /* <DEDUP_REMOVED lines=16> */
.L_x_4056:
        /* <DEDUP_REMOVED lines=16> */
.L_x_4057:
        /* <DEDUP_REMOVED lines=16> */
.L_x_4058:
        /* <DEDUP_REMOVED lines=16> */
.L_x_4059:
        /* <DEDUP_REMOVED lines=16> */
.L_x_4060:
        /* <DEDUP_REMOVED lines=16> */
.L_x_4061:
        /* <DEDUP_REMOVED lines=16> */
.L_x_4062:
        /* <DEDUP_REMOVED lines=11> */
.L_x_4050:
[----:B------:R-:W-:Y:S05]  /*143d0*/  BSYNC B0 ;  /* 0x0000000000007941 */ /* 0x000fea0003800000 */
.L_x_4049:
        /* <DEDUP_REMOVED lines=18> */
[----:B--2---:R-:W-:Y:S01]  /*14500*/  LOP3.LUT P2, RZ, R5, 0x1, RZ, 0xc0, !PT ;  /* 0x0000000105ff7812 */ /* 0x004fe2000784c0ff */
        /* <DEDUP_REMOVED lines=18> */
[----:B-1----:R-:W-:Y:S01]  /*14630*/  @P0 IMAD.HI.U32 R4, R0, R2, RZ ;  /* 0x0000000200040227 */ /* 0x002fe200078e00ff */
[----:B------:R-:W-:-:S04]  /*14640*/  MOV R2, R0 ;  /* 0x0000000000027202 */ /* 0x000fc80000000f00 */
        /* <DEDUP_REMOVED lines=12> */
.L_x_4069:
        /* <DEDUP_REMOVED lines=9> */
.L_x_4201:
[----:B------:R-:W-:Y:S05]  /*147a0*/  BSYNC B3 ;  /* 0x0000000000037941 */ /* 0x000fea0003800000 */
.L_x_4070:
        /* <DEDUP_REMOVED lines=9> */
.L_x_4073:
[----:B------:R-:W-:Y:S05]  /*14840*/  BSYNC B3 ;  /* 0x0000000000037941 */ /* 0x000fea0003800000 */
.L_x_4072:
        /* <DEDUP_REMOVED lines=14> */
.L_x_4074:
        /* <DEDUP_REMOVED lines=14> */
.L_x_4202:
[----:B------:R-:W-:Y:S05]  /*14a10*/  BSYNC B3 ;  /* 0x0000000000037941 */ /* 0x000fea0003800000 */
.L_x_4075:
        /* <DEDUP_REMOVED lines=11> */
.L_x_4078:
[----:B------:R-:W-:Y:S05]  /*14ad0*/  BSYNC B3 ;  /* 0x0000000000037941 */ /* 0x000fea0003800000 */
.L_x_4077:
        /* <DEDUP_REMOVED lines=11> */
.L_x_4079:
        /* <DEDUP_REMOVED lines=16> */
.L_x_4080:
        /* <DEDUP_REMOVED lines=16> */
.L_x_4081:
        /* <DEDUP_REMOVED lines=16> */
.L_x_4082:
        /* <DEDUP_REMOVED lines=16> */
.L_x_4083:
        /* <DEDUP_REMOVED lines=16> */
.L_x_4084:
        /* <DEDUP_REMOVED lines=13> */
[----:B------:R-:W-:Y:S02]  /*15160*/  R2UR UR7, R9 ;  /* 0x00000000090772ca */ /* 0x000fe400000e0000 */
[----:B------:R-:W-:Y:S02]  /*15170*/  PLOP3.LUT P0, PT, PT, PT, PT, 0x80, 0x0 ;  /* 0x000000000000781c */ /* 0x000fe40003f0f070 */
[----:B------:R-:W-:-:S11]  /*15180*/  IADD3 R4, R2, 0xc400, RZ ;  /* 0x0000c40002047810 */ /* 0x000fd60007ffe0ff */
.L_x_4085:
        /* <DEDUP_REMOVED lines=16> */
.L_x_4086:
        /* <DEDUP_REMOVED lines=11> */
.L_x_4068:
[----:B------:R-:W-:Y:S05]  /*15340*/  BSYNC B1 ;  /* 0x0000000000017941 */ /* 0x000fea0003800000 */
.L_x_4067:
[----:B------:R-:W2:Y:S02]  /*15350*/  LDL.LU R4, [R1+0x30] ;  /* 0x0000300001047983 */ /* 0x000ea40000300800 */
[----:B--2---:R-:W-:-:S07]  /*15360*/  VIADD R0, R4, 0xfffffffd ;  /* 0xfffffffd04007836 */ /* 0x004fce0000000000 */
.L_x_4066:
[----:B------:R-:W-:Y:S05]  /*15370*/  BSYNC B2 ;  /* 0x0000000000027941 */ /* 0x000fea0003800000 */
.L_x_4065:
[----:B------:R-:W2:Y:S01]  /*15380*/  LDL.LU R2, [R1+0x2c] ;  /* 0x00002c0001027983 */ /* 0x000ea20000300800 */
[----:B------:R-:W-:-:S05]  /*15390*/  IMAD.MOV R6, RZ, RZ, -R6 ;  /* 0x000000ffff067224 */ /* 0x000fca00078e0a06 */
[----:B--2---:R-:W-:-:S13]  /*153a0*/  ISETP.NE.AND P0, PT, R2, R6, PT ;  /* 0x000000060200720c */ /* 0x004fda0003f05270 */
[----:B------:R-:W-:Y:S05]  /*153b0*/  @!P0 BRA `(.L_x_4064) ;  /* 0x0000001c00488947 */ /* 0x000fea0003800000 */
.L_x_4127:
[----:B------:R-:W2:Y:S04]  /*153c0*/  LDL R4, [R1+0x1c] ;  /* 0x00001c0001047983 */ /* 0x000ea80000100800 */
[----:B0-----:R-:W0:Y:S04]  /*153d0*/  LDL.LU R3, [R1+0x8] ;  /* 0x0000080001037983 */ /* 0x001e280000300800 */
[----:B------:R-:W3:Y:S01]  /*153e0*/  LDL.LU R2, [R1+0x14] ;  /* 0x0000140001027983 */ /* 0x000ee20000300800 */
[----:B------:R-:W-:Y:S05]  /*153f0*/  YIELD ;  /* 0x0000000000007946 */ /* 0x000fea0003800000 */
[----:B------:R-:W-:Y:S01]  /*15400*/  BSSY B1, `(.L_x_4087) ;  /* 0x00000e2000017945 */ /* 0x000fe20003800000 */
[----:B--2---:R-:W-:Y:S01]  /*15410*/  LOP3.LUT P1, RZ, R4, 0x1, RZ, 0xc0, !PT ;  /* 0x0000000104ff7812 */ /* 0x004fe2000782c0ff */
[----:B0-----:R-:W-:-:S05]  /*15420*/  VIADD R7, R3, 0x1 ;  /* 0x0000000103077836 */ /* 0x001fca0000000000 */
[----:B------:R-:W-:-:S04]  /*15430*/  ISETP.NE.AND P0, PT, R7, 0x2, PT ;  /* 0x000000020700780c */ /* 0x000fc80003f05270 */
[----:B------:R-:W-:Y:S02]  /*15440*/  SEL R6, RZ, 0x1, P0 ;  /* 0x00000001ff067807 */ /* 0x000fe40000000000 */
[----:B------:R-:W-:Y:S02]  /*15450*/  SEL R7, R7, RZ, P0 ;  /* 0x000000ff07077207 */ /* 0x000fe40000000000 */
[----:B---3--:R-:W-:Y:S01]  /*15460*/  LOP3.LUT R6, R2, R6, RZ, 0x3c, !PT ;  /* 0x0000000602067212 */ /* 0x008fe200078e3cff */
        /* <DEDUP_REMOVED lines=26> */
.L_x_4089:
        /* <DEDUP_REMOVED lines=9> */
.L_x_4203:
[----:B------:R-:W-:Y:S05]  /*156a0*/  BSYNC B2 ;  /* 0x0000000000027941 */ /* 0x000fea0003800000 */
.L_x_4090:
        /* <DEDUP_REMOVED lines=9> */
.L_x_4093:
[----:B------:R-:W-:Y:S05]  /*15740*/  BSYNC B2 ;  /* 0x0000000000027941 */ /* 0x000fea0003800000 */
.L_x_4092:
        /* <DEDUP_REMOVED lines=13> */
.L_x_4094:
        /* <DEDUP_REMOVED lines=14> */
.L_x_4204:
[----:B------:R-:W-:Y:S05]  /*15900*/  BSYNC B2 ;  /* 0x0000000000027941 */ /* 0x000fea0003800000 */
.L_x_4095:
        /* <DEDUP_REMOVED lines=11> */
.L_x_4098:
[----:B------:R-:W-:Y:S05]  /*159c0*/  BSYNC B2 ;  /* 0x0000000000027941 */ /* 0x000fea0003800000 */
.L_x_4097:
        /* <DEDUP_REMOVED lines=10> */
.L_x_4099:
        /* <DEDUP_REMOVED lines=16> */
.L_x_4100:
        /* <DEDUP_REMOVED lines=16> */
.L_x_4101:
        /* <DEDUP_REMOVED lines=16> */
.L_x_4102:
        /* <DEDUP_REMOVED lines=16> */
.L_x_4103:
        /* <DEDUP_REMOVED lines=16> */
.L_x_4104:
        /* <DEDUP_REMOVED lines=16> */
.L_x_4105:
        /* <DEDUP_REMOVED lines=16> */
.L_x_4106:
        /* <DEDUP_REMOVED lines=11> */
.L_x_4088:
[----:B------:R-:W-:Y:S05]  /*16220*/  BSYNC B1 ;  /* 0x0000000000017941 */ /* 0x000fea0003800000 */
.L_x_4087:
[----:B------:R-:W2:Y:S01]  /*16230*/  LDL R2, [R1+0x1c] ;  /* 0x00001c0001027983 */ /* 0x000ea20000100800 */
[----:B------:R-:W-:Y:S01]  /*16240*/  VIADD R7, R7, 0x1 ;  /* 0x0000000107077836 */ /* 0x000fe20000000000 */
[----:B------:R-:W-:Y:S04]  /*16250*/  BSSY B1, `(.L_x_4107) ;  /* 0x00000e5000017945 */ /* 0x000fe80003800000 */
[----:B------:R-:W-:-:S04]  /*16260*/  ISETP.NE.AND P0, PT, R7, 0x2, PT ;  /* 0x000000020700780c */ /* 0x000fc80003f05270 */
[----:B------:R-:W-:Y:S02]  /*16270*/  SEL R9, R7, RZ, P0 ;  /* 0x000000ff07097207 */ /* 0x000fe40000000000 */
[----:B--2---:R-:W-:Y:S02]  /*16280*/  LOP3.LUT P2, RZ, R2, 0x1, RZ, 0xc0, !PT ;  /* 0x0000000102ff7812 */ /* 0x004fe4000784c0ff */
[----:B------:R-:W-:-:S04]  /*16290*/  SEL R2, RZ, 0x1, P0 ;  /* 0x00000001ff027807 */ /* 0x000fc80000000000 */
[----:B-----5:R-:W-:-:S05]  /*162a0*/  LOP3.LUT R8, R6, R2, RZ, 0x3c, !PT ;  /* 0x0000000206087212 */ /* 0x020fca00078e3cff */
        /* <DEDUP_REMOVED lines=28> */
.L_x_4109:
        /* <DEDUP_REMOVED lines=9> */
.L_x_4205:
[----:B------:R-:W-:Y:S05]  /*16500*/  BSYNC B2 ;  /* 0x0000000000027941 */ /* 0x000fea0003800000 */
.L_x_4110:
        /* <DEDUP_REMOVED lines=9> */
.L_x_4113:
[----:B------:R-:W-:Y:S05]  /*165a0*/  BSYNC B2 ;  /* 0x0000000000027941 */ /* 0x000fea0003800000 */
.L_x_4112:
        /* <DEDUP_REMOVED lines=14> */
.L_x_4114:
        /* <DEDUP_REMOVED lines=14> */
.L_x_4206:
[----:B------:R-:W-:Y:S05]  /*16770*/  BSYNC B2 ;  /* 0x0000000000027941 */ /* 0x000fea0003800000 */
.L_x_4115:
[----:B------:R-:W-:Y:S01]  /*16780*/  BSSY B2, `(.L_x_4117) ;  /* 0x000000b000027945 */ /* 0x000fe20003800000 */
[----:B01----:R-:W-:Y:S01]  /*16790*/  IMAD.MOV.U32 R2, RZ, RZ, 0x0 ;  /* 0x00000000ff027424 */ /* 0x003fe200078e00ff */
[----:B------:R-:W-:Y:S02]  /*167a0*/  MOV R3, 0x14f00000 ;  /* 0x14f0000000037802 */ /* 0x000fe40000000f00 */
[----:B------:R-:W-:Y:S05]  /*167b0*/  @P1 BRA `(.L_x_4118) ;  /* 0x00000000001c1947 */ /* 0x000fea0003800000 */
[----:B------:R-:W0:Y:S02]  /*167c0*/  S2R R5, SR_TID.X ;  /* 0x0000000000057919 */ /* 0x000e240000002100 */
[----:B0-----:R-:W-:Y:S01]  /*167d0*/  LOP3.LUT R8, R5, 0x1f, RZ, 0xc0, !PT ;  /* 0x0000001f05087812 */ /* 0x001fe200078ec0ff */
[----:B------:R-:W-:-:S03]  /*167e0*/  IMAD.MOV.U32 R5, RZ, RZ, 0x10000 ;  /* 0x00010000ff057424 */ /* 0x000fc600078e00ff */
[----:B------:R-:W-:Y:S01]  /*167f0*/  ISETP.NE.AND P0, PT, R8, RZ, PT ;  /* 0x000000ff0800720c */ /* 0x000fe20003f05270 */
[----:B------:R0:W-:-:S12]  /*16800*/  SYNCS.ARRIVE.TRANS64 RZ, [R4+URZ+0x28c50], R5 ;  /* 0x028c500504ff79a7 */ /* 0x0001d8000800003f */
[----:B0-----:R-:W-:Y:S05]  /*16810*/  @!P0 BRA `(.L_x_4118) ;  /* 0x0000000000048947 */ /* 0x001fea0003800000 */
[----:B------:R-:W-:Y:S01]  /*16820*/  BPT.TRAP 0x1 ;  /* 0x000000040000795c */ /* 0x000fe20000300000 */
.L_x_4118:
[----:B------:R-:W-:Y:S05]  /*16830*/  BSYNC B2 ;  /* 0x0000000000027941 */ /* 0x000fea0003800000 */
.L_x_4117:
        /* <DEDUP_REMOVED lines=11> */
.L_x_4119:
        /* <DEDUP_REMOVED lines=16> */
.L_x_4120:
        /* <DEDUP_REMOVED lines=16> */
.L_x_4121:
        /* <DEDUP_REMOVED lines=16> */
.L_x_4122:
        /* <DEDUP_REMOVED lines=16> */
.L_x_4123:
        /* <DEDUP_REMOVED lines=16> */
.L_x_4124:
        /* <DEDUP_REMOVED lines=16> */
.L_x_4125:
        /* <DEDUP_REMOVED lines=16> */
.L_x_4126:
        /* <DEDUP_REMOVED lines=11> */
.L_x_4108:
[----:B------:R-:W-:Y:S05]  /*170a0*/  BSYNC B1 ;  /* 0x0000000000017941 */ /* 0x000fea0003800000 */
.L_x_4107:
[C---:B------:R-:W-:Y:S01]  /*170b0*/  ISETP.GT.AND P0, PT, R0.reuse, 0x1, PT ;  /* 0x000000010000780c */ /* 0x040fe20003f04270 */
[----:B------:R-:W-:-:S12]  /*170c0*/  VIADD R0, R0, 0xfffffffe ;  /* 0xfffffffe00007836 */ /* 0x000fd80000000000 */
[----:B------:R-:W-:Y:S05]  /*170d0*/  @P0 BRA `(.L_x_4127) ;  /* 0xffffffe000b80947 */ /* 0x000fea000383ffff */
.L_x_4064:
[----:B------:R-:W-:Y:S05]  /*170e0*/  BSYNC B0 ;  /* 0x0000000000007941 */ /* 0x000fea0003800000 */
.L_x_4063:
        /* <DEDUP_REMOVED lines=12> */
[----:B-1----:R-:W1:Y:S01]  /*171b0*/  S2R R3, SR_LANEID ;  /* 0x0000000000037919 */ /* 0x002e620000000000 */
        /* <DEDUP_REMOVED lines=8> */
[----:B0-----:R-:W0:Y:S01]  /*17240*/  POPC R7, R6 ;  /* 0x0000000600077309 */ /* 0x001e220000000000 */
[----:B--2---:R-:W0:Y:S02]  /*17250*/  SHFL.IDX PT, R4, R3, R4, 0x1f ;  /* 0x00001f0403047589 */ /* 0x004e2400000e0000 */
[----:B0-----:R-:W-:-:S07]  /*17260*/  IADD3 R16, R4, UR36, R7 ;  /* 0x0000002404107c10 */ /* 0x001fce000fffe007 */
.L_x_4129:
[----:B------:R-:W-:Y:S05]  /*17270*/  BSYNC B0 ;  /* 0x0000000000007941 */ /* 0x000fea0003800000 */
.L_x_4128:
[----:B------:R-:W-:-:S05]  /*17280*/  SEL R0, R0, RZ, P0 ;  /* 0x000000ff00007207 */ /* 0x000fca0000000000 */
[----:B------:R2:W-:Y:S02]  /*17290*/  STL [R1+0x8], R0 ;  /* 0x0000080001007387 */ /* 0x0005e40000100800 */
.L_x_4031:
[----:B------:R-:W-:Y:S05]  /*172a0*/  BSYNC B7 ;  /* 0x0000000000077941 */ /* 0x000fea0003800000 */
.L_x_4029:
[----:B--2---:R-:W2:Y:S02]  /*172b0*/  LDL R0, [R1+0x1c] ;  /* 0x00001c0001007983 */ /* 0x004ea40000100800 */
[----:B--2---:R-:W-:-:S13]  /*172c0*/  LOP3.LUT P0, RZ, R0, 0x2, RZ, 0xc0, !PT ;  /* 0x0000000200ff7812 */ /* 0x004fda000780c0ff */
[----:B------:R-:W-:Y:S05]  /*172d0*/  @!P0 BRA `(.L_x_4130) ;  /* 0x0000000000288947 */ /* 0x000fea0003800000 */
[----:B------:R-:W-:Y:S05]  /*172e0*/  WARPSYNC.ALL ;  /* 0x0000000000007948 */ /* 0x000fea0003800000 */
[----:B------:R-:W2:Y:S08]  /*172f0*/  S2UR UR5, SR_CgaCtaId ;  /* 0x00000000000579c3 */ /* 0x000eb00000008800 */
[----:B------:R-:W-:Y:S06]  /*17300*/  BAR.SYNC.DEFER_BLOCKING 0x5, 0x180 ;  /* 0x0146000000007b1d */ /* 0x000fec0000010000 */
[----:B------:R-:W-:-:S02]  /*17310*/  UMOV UR4, 0x400 ;  /* 0x0000040000047882 */ /* 0x000fc40000000000 */
[----:B--2---:R-:W-:-:S06]  /*17320*/  ULEA UR4, UR5, UR4, 0x18 ;  /* 0x0000000405047291 */ /* 0x004fcc000f8ec03f */
[----:B------:R-:W-:-:S05]  /*17330*/  IMAD.U32 R0, RZ, RZ, UR4 ;  /* 0x00000004ff007e24 */ /* 0x000fca000f8e00ff */
[----:B------:R2:W3:Y:S04]  /*17340*/  LDS.128 R16, [R0+0x28cd0] ;  /* 0x028cd00000107984 */ /* 0x0004e80000000c00 */
[----:B------:R2:W-:Y:S01]  /*17350*/  STL [R1+0x4], R0 ;  /* 0x0000040001007387 */ /* 0x0005e20000100800 */
[----:B------:R-:W-:Y:S06]  /*17360*/  BAR.ARV 0x4, 0x180 ;  /* 0x0106000000007b1d */ /* 0x000fec0000002000 */
[----:B------:R-:W-:Y:S05]  /*17370*/  BRA `(.L_x_4131) ;  /* 0x0000000800487947 */ /* 0x000fea0003800000 */
.L_x_4130:
        /* <DEDUP_REMOVED lines=8> */
[----:B-1----:R-:W0:Y:S02]  /*17400*/  @!P1 LDC.64 R2, c[0x0][0xc80] ;  /* 0x00032000ff029b82 */ /* 0x002e240000000a00 */
        /* <DEDUP_REMOVED lines=24> */
[----:B------:R-:W-:Y:S02]  /*17590*/  IMAD.IADD R3, R3, 0x1, R0 ;  /* 0x0000000103037824 */ /* 0x000fe400078e0200 */
[----:B------:R0:W1:Y:S04]  /*175a0*/  SHFL.IDX PT, R0, R16, RZ, 0x1f ;  /* 0x00001fff10007589 */ /* 0x00006800000e0000 */
[----:B------:R0:W2:Y:S02]  /*175b0*/  SHFL.IDX PT, R6, R3, 0x1f, 0x1f ;  /* 0x03e01f0003067f89 */ /* 0x0000a400000e0000 */
.L_x_4216:
[----:B------:R-:W-:Y:S02]  /*175c0*/  ULDC UR4, c[0x0][0xc38] ;  /* 0x00030e0000047ab9 */ /* 0x000fe40000000800 */
[----:B0-----:R-:W-:-:S04]  /*175d0*/  IMAD.U32 R16, RZ, RZ, UR4 ;  /* 0x00000004ff107e24 */ /* 0x001fc8000f8e00ff */
[----:B--2---:R-:W-:-:S04]  /*175e0*/  IMAD R6, R6, R16, RZ ;  /* 0x0000001006067224 */ /* 0x004fc800078e02ff */
[----:B------:R-:W-:-:S05]  /*175f0*/  IMAD.IADD R4, R4, 0x1, R6 ;  /* 0x0000000104047824 */ /* 0x000fca00078e0206 */
[----:B-1----:R-:W-:-:S13]  /*17600*/  ISETP.GT.AND P6, PT, R4, R0, PT ;  /* 0x000000000400720c */ /* 0x002fda0003fc4270 */
[----:B------:R-:W-:Y:S05]  /*17610*/  @P6 BRA `(.L_x_4133) ;  /* 0x00000000009c6947 */ /* 0x000fea0003800000 */
.L_x_4138:
        /* <DEDUP_REMOVED lines=14> */
.L_x_4136:
[----:B------:R-:W-:Y:S05]  /*17700*/  BSYNC B0 ;  /* 0x0000000000007941 */ /* 0x000fea0003800000 */
.L_x_4135:
        /* <DEDUP_REMOVED lines=17> */
[----:B------:R0:W1:Y:S02]  /*17820*/  SHFL.IDX PT, R6, R3, 0x1f, 0x1f ;  /* 0x03e01f0003067f89 */ /* 0x00006400000e0000 */
.L_x_4224:
[----:B------:R-:W-:Y:S02]  /*17830*/  ULDC UR4, c[0x0][0xc38] ;  /* 0x00030e0000047ab9 */ /* 0x000fe40000000800 */
[----:B------:R-:W-:-:S04]  /*17840*/  IMAD.U32 R16, RZ, RZ, UR4 ;  /* 0x00000004ff107e24 */ /* 0x000fc8000f8e00ff */
[----:B-1----:R-:W-:-:S04]  /*17850*/  IMAD R6, R6, R16, RZ ;  /* 0x0000001006067224 */ /* 0x002fc800078e02ff */
[----:B------:R-:W-:-:S05]  /*17860*/  IMAD.IADD R4, R6, 0x1, R4 ;  /* 0x0000000106047824 */ /* 0x000fca00078e0204 */
[----:B------:R-:W-:-:S13]  /*17870*/  ISETP.GT.AND P6, PT, R4, R0, PT ;  /* 0x000000000400720c */ /* 0x000fda0003fc4270 */
[----:B------:R-:W-:Y:S05]  /*17880*/  @!P6 BRA `(.L_x_4138) ;  /* 0xfffffffc0064e947 */ /* 0x000fea000383ffff */
.L_x_4133:
        /* <DEDUP_REMOVED lines=8> */
.L_x_4228:
[----:B------:R-:W-:Y:S01]  /*17910*/  ISETP.NE.AND P0, PT, R5, RZ, PT ;  /* 0x000000ff0500720c */ /* 0x000fe20003f05270 */
[----:B-1----:R-:W-:-:S12]  /*17920*/  IMAD.MOV.U32 R2, RZ, RZ, RZ ;  /* 0x000000ffff027224 */ /* 0x002fd800078e00ff */
[----:B------:R-:W-:Y:S05]  /*17930*/  @!P0 BRA `(.L_x_4140) ;  /* 0x0000000000108947 */ /* 0x000fea0003800000 */
[----:B------:R-:W-:Y:S01]  /*17940*/  UMOV UR4, 0xffffffff ;  /* 0xffffffff00047882 */ /* 0x000fe20000000000 */
[----:B------:R-:W-:Y:S02]  /*17950*/  VIADD R12, R4, 0xffffffff ;  /* 0xffffffff040c7836 */ /* 0x000fe40000000000 */
[----:B------:R-:W-:Y:S05]  /*17960*/  BRA.DIV UR4, `(.L_x_4141) ;  /* 0x00000026040c7947 */ /* 0x000fea000b800000 */
[----:B------:R1:W3:Y:S02]  /*17970*/  SHFL.IDX PT, R2, R3, R12, 0x1f ;  /* 0x00001f0c03027589 */ /* 0x0002e400000e0000 */
.L_x_4140:
        /* <DEDUP_REMOVED lines=9> */
[----:B------:R-:W-:Y:S02]  /*17a10*/  IMAD R6, R2, R5, RZ ;  /* 0x0000000502067224 */ /* 0x000fe400078e02ff */
[----:B------:R-:W-:-:S04]  /*17a20*/  IMAD.MOV.U32 R2, RZ, RZ, RZ ;  /* 0x000000ffff027224 */ /* 0x000fc800078e00ff */
[----:B------:R-:W-:Y:S01]  /*17a30*/  IMAD.HI.U32 R2, R3, R6, R2 ;  /* 0x0000000603027227 */ /* 0x000fe200078e0002 */
[----:B------:R-:W-:Y:S02]  /*17a40*/  IABS R6, R17 ;  /* 0x0000001100067213 */ /* 0x000fe40000000000 */
[----:B------:R-:W-:Y:S02]  /*17a50*/  IABS R3, R0 ;  /* 0x0000000000037213 */ /* 0x000fe40000000000 */
[----:B------:R-:W-:-:S03]  /*17a60*/  IADD3 R6, RZ, -R6, RZ ;  /* 0x80000006ff067210 */ /* 0x000fc60007ffe0ff */
        /* <DEDUP_REMOVED lines=16> */
.L_x_4134:
[----:B------:R-:W-:Y:S01]  /*17b70*/  UMOV UR4, URZ ;  /* 0x0000003f00047c82 */ /* 0x000fe20008000000 */
[----:B------:R-:W-:Y:S01]  /*17b80*/  UMOV UR5, URZ ;  /* 0x0000003f00057c82 */ /* 0x000fe20008000000 */
[----:B------:R-:W-:Y:S01]  /*17b90*/  ULDC UR6, c[0x0][0xc3c] ;  /* 0x00030f0000067ab9 */ /* 0x000fe20000000800 */
[----:B------:R-:W-:Y:S02]  /*17ba0*/  IMAD.MOV.U32 R16, RZ, RZ, R0 ;  /* 0x000000ffff107224 */ /* 0x000fe400078e0000 */
[----:B------:R-:W-:Y:S02]  /*17bb0*/  IMAD.U32 R17, RZ, RZ, UR4 ;  /* 0x00000004ff117e24 */ /* 0x000fe4000f8e00ff */
[----:B------:R-:W-:Y:S02]  /*17bc0*/  IMAD.U32 R18, RZ, RZ, UR5 ;  /* 0x00000005ff127e24 */ /* 0x000fe4000f8e00ff */
[----:B------:R-:W-:-:S07]  /*17bd0*/  IMAD.U32 R19, RZ, RZ, UR6 ;  /* 0x00000006ff137e24 */ /* 0x000fce000f8e00ff */
.L_x_4142:
[----:B------:R0:W2:Y:S01]  /*17be0*/  LDL R3, [R1+0x4] ;  /* 0x0000040001037983 */ /* 0x0000a20000100800 */
[----:B------:R-:W1:Y:S01]  /*17bf0*/  S2R R0, SR_TID.X ;  /* 0x0000000000007919 */ /* 0x000e620000002100 */
[----:B------:R-:W-:Y:S05]  /*17c00*/  WARPSYNC.ALL ;  /* 0x0000000000007948 */ /* 0x000fea0003800000 */
[----:B-1----:R-:W-:Y:S01]  /*17c10*/  LOP3.LUT R0, R0, 0x1f, RZ, 0xc0, !PT ;  /* 0x0000001f00007812 */ /* 0x002fe200078ec0ff */
        /* <DEDUP_REMOVED lines=8> */
.L_x_4131:
[----:B------:R-:W-:Y:S02]  /*17ca0*/  ULDC UR4, c[0x0][0xc3c] ;  /* 0x00030f0000047ab9 */ /* 0x000fe40000000800 */
[----:B---3--:R-:W-:-:S13]  /*17cb0*/  ISETP.GE.AND P0, PT, R19, UR4, PT ;  /* 0x0000000413007c0c */ /* 0x008fda000bf06270 */
[----:B------:R-:W-:Y:S05]  /*17cc0*/  @!P0 BRA `(.L_x_4143) ;  /* 0xffffff8400388947 */ /* 0x000fea000383ffff */
[----:B------:R-:W-:Y:S05]  /*17cd0*/  BSYNC B8 ;  /* 0x0000000000087941 */ /* 0x000fea0003800000 */
.L_x_3979:
        /* <DEDUP_REMOVED lines=12> */
.L_x_4231:
[----:B------:R-:W-:Y:S05]  /*17da0*/  BSYNC B0 ;  /* 0x0000000000007941 */ /* 0x000fea0003800000 */
.L_x_4144:
[----:B------:R-:W-:-:S03]  /*17db0*/  UMOV UR4, 0xffffffff ;  /* 0xffffffff00047882 */ /* 0x000fc60000000000 */
[----:B------:R-:W-:Y:S05]  /*17dc0*/  BRA.DIV UR4, `(.L_x_4146) ;  /* 0x0000002204307947 */ /* 0x000fea000b800000 */
[----:B------:R-:W1:Y:S02]  /*17dd0*/  S2R R2, SR_TID.X ;  /* 0x0000000000027919 */ /* 0x000e640000002100 */
[----:B-1----:R-:W-:-:S04]  /*17de0*/  SHF.R.U32.HI R2, RZ, 0x5, R2 ;  /* 0x00000005ff027819 */ /* 0x002fc80000011602 */
[----:B------:R-:W-:-:S05]  /*17df0*/  LOP3.LUT R2, R2, 0x3, RZ, 0xc0, !PT ;  /* 0x0000000302027812 */ /* 0x000fca00078ec0ff */
[----:B------:R1:W2:Y:S02]  /*17e00*/  SHFL.IDX PT, R14, R2, RZ, 0x1f ;  /* 0x00001fff020e7589 */ /* 0x0002a400000e0000 */
.L_x_4234:
[----:B--2---:R-:W-:-:S13]  /*17e10*/  ISETP.NE.AND P0, PT, R14, RZ, PT ;  /* 0x000000ff0e00720c */ /* 0x004fda0003f05270 */
[----:B------:R-:W-:Y:S05]  /*17e20*/  @P0 BRA `(.L_x_3850) ;  /* 0x0000000000940947 */ /* 0x000fea0003800000 */
[----:B------:R-:W-:-:S03]  /*17e30*/  UMOV UR4, 0xffffffff ;  /* 0xffffffff00047882 */ /* 0x000fc60000000000 */
[----:B------:R-:W-:Y:S05]  /*17e40*/  BRA.DIV UR4, `(.L_x_4147) ;  /* 0x0000002204447947 */ /* 0x000fea000b800000 */
[----:B------:R-:W-:-:S13]  /*17e50*/  ELECT P6, URZ, PT ;  /* 0x00000000003f782f */ /* 0x000fda00038c0000 */
.L_x_4237:
[----:B------:R-:W-:Y:S05]  /*17e60*/  @!P6 BRA `(.L_x_3850) ;  /* 0x000000000084e947 */ /* 0x000fea0003800000 */
[----:B-1----:R-:W2:Y:S02]  /*17e70*/  LDL.LU R2, [R1+0x60] ;  /* 0x0000600001027983 */ /* 0x002ea40000300800 */
[----:B--2---:R-:W-:-:S04]  /*17e80*/  LOP3.LUT R2, R2, 0x2, RZ, 0xfc, !PT ;  /* 0x0000000202027812 */ /* 0x004fc800078efcff */
[----:B------:R-:W-:-:S13]  /*17e90*/  ISETP.NE.AND P2, PT, R2, 0x3, PT ;  /* 0x000000030200780c */ /* 0x000fda0003f45270 */
[----:B------:R-:W-:Y:S05]  /*17ea0*/  @!P2 BRA `(.L_x_4148) ;  /* 0x000000000004a947 */ /* 0x000fea0003800000 */
[----:B------:R-:W-:Y:S01]  /*17eb0*/  BPT.TRAP 0x1 ;  /* 0x000000040000795c */ /* 0x000fe20000300000 */
.L_x_4148:
        /* <DEDUP_REMOVED lines=14> */
.L_x_4238:
[----:B------:R-:W1:Y:S02]  /*17fa0*/  SYNCS.PHASECHK.TRANS64.TRYWAIT P0, [R7+URZ], R2 ;  /* 0x00000002070075a7 */ /* 0x000e64000800017f */
[----:B-1----:R-:W-:Y:S05]  /*17fb0*/  @!P0 BRA `(.L_x_4150) ;  /* 0x00000020001c8947 */ /* 0x002fea0003800000 */
.L_x_4239:
[----:B------:R-:W-:Y:S05]  /*17fc0*/  @!P2 BRA `(.L_x_4151) ;  /* 0x000000000004a947 */ /* 0x000fea0003800000 */
[----:B------:R-:W-:Y:S01]  /*17fd0*/  BPT.TRAP 0x1 ;  /* 0x000000040000795c */ /* 0x000fe20000300000 */
.L_x_4151:
[----:B------:R-:W2:Y:S01]  /*17fe0*/  LDL.LU R4, [R1+0x8] ;  /* 0x0000080001047983 */ /* 0x000ea20000300800 */
[----:B------:R-:W-:-:S04]  /*17ff0*/  VIADD R0, R0, 0x28c60 ;  /* 0x00028c6000007836 */ /* 0x000fc80000000000 */
[----:B--2---:R-:W-:-:S04]  /*18000*/  IMAD R4, R4, 0x8, R0 ;  /* 0x0000000804047824 */ /* 0x004fc800078e0200 */
[----:B------:R-:W2:Y:S02]  /*18010*/  SYNCS.PHASECHK.TRANS64.TRYWAIT P0, [R4+URZ], R5 ;  /* 0x00000005040075a7 */ /* 0x000ea4000800017f */
[----:B--2---:R-:W-:Y:S05]  /*18020*/  @!P0 BRA `(.L_x_4152) ;  /* 0x0000002000148947 */ /* 0x004fea0003800000 */
.L_x_4240:
[----:B------:R-:W-:-:S07]  /*18030*/  IMAD R3, R3, 0x8, R0 ;  /* 0x0000000803037824 */ /* 0x000fce00078e0200 */
.L_x_4153:
[----:B---3--:R3:W4:Y:S02]  /*18040*/  SYNCS.PHASECHK.TRANS64.TRYWAIT P0, [R3+URZ], R2 ;  /* 0x00000002030075a7 */ /* 0x008724000800017f */
[----:B----4-:R-:W-:Y:S05]  /*18050*/  @!P0 NANOSLEEP.SYNCS 0x989680 ;  /* 0x009896800000895d */ /* 0x010fea0003900000 */
[----:B------:R-:W4:Y:S02]  /*18060*/  @!P0 SYNCS.PHASECHK.TRANS64 P0, [R3+URZ], R2 ;  /* 0x00000002030085a7 */ /* 0x000f24000800007f */
[----:B----4-:R-:W-:Y:S05]  /*18070*/  @!P0 BRA `(.L_x_4153) ;  /* 0xfffffffc00f08947 */ /* 0x010fea000383ffff */
.L_x_3850:
[----:B------:R-:W-:Y:S05]  /*18080*/  BSYNC B9 ;  /* 0x0000000000097941 */ /* 0x000fea0003800000 */
.L_x_3847:
[----:B------:R-:W-:Y:S05]  /*18090*/  EXIT ;  /* 0x000000000000794d */ /* 0x000fea0003800000 */
.L_x_3866:
[----:B0-----:R0:W1:Y:S02]  /*180a0*/  SYNCS.PHASECHK.TRANS64.TRYWAIT P5, [R66+URZ+0x28c90], R75 ;  /* 0x028c904b420075a7 */ /* 0x00106400080a017f */
[----:B-1----:R-:W-:Y:S05]  /*180b0*/  @!P5 NANOSLEEP.SYNCS 0x989680 ;  /* 0x009896800000d95d */ /* 0x002fea0003900000 */
[----:B------:R-:W1:Y:S02]  /*180c0*/  @!P5 SYNCS.PHASECHK.TRANS64 P5, [R66+URZ+0x28c90], R75 ;  /* 0x028c904b4200d5a7 */ /* 0x000e6400080a007f */
[----:B-1----:R-:W-:Y:S05]  /*180d0*/  @!P5 BRA `(.L_x_3866) ;  /* 0xfffffffc00f0d947 */ /* 0x002fea000383ffff */
[----:B------:R-:W-:Y:S05]  /*180e0*/  BRA `(.L_x_4154) ;  /* 0xfffffea400707947 */ /* 0x000fea000383ffff */
.L_x_3876:
[----:B-1----:R1:W2:Y:S02]  /*180f0*/  SYNCS.PHASECHK.TRANS64.TRYWAIT P5, [R66+URZ+0x28c90], R75 ;  /* 0x028c904b420075a7 */ /* 0x0022a400080a017f */
[----:B--2---:R-:W-:Y:S05]  /*18100*/  @!P5 NANOSLEEP.SYNCS 0x989680 ;  /* 0x009896800000d95d */ /* 0x004fea0003900000 */
[----:B------:R-:W2:Y:S02]  /*18110*/  @!P5 SYNCS.PHASECHK.TRANS64 P5, [R66+URZ+0x28c90], R75 ;  /* 0x028c904b4200d5a7 */ /* 0x000ea400080a007f */
[----:B--2---:R-:W-:Y:S05]  /*18120*/  @!P5 BRA `(.L_x_3876) ;  /* 0xfffffffc00f0d947 */ /* 0x004fea000383ffff */
[----:B------:R-:W-:Y:S05]  /*18130*/  BRA `(.L_x_4155) ;  /* 0xfffffeac00c87947 */ /* 0x000fea000383ffff */
.L_x_3881:
[----:B0-----:R0:W1:Y:S02]  /*18140*/  SYNCS.PHASECHK.TRANS64.TRYWAIT P5, [R66+URZ+0x28c90], R75 ;  /* 0x028c904b420075a7 */ /* 0x00106400080a017f */
[----:B-1----:R-:W-:Y:S05]  /*18150*/  @!P5 NANOSLEEP.SYNCS 0x989680 ;  /* 0x009896800000d95d */ /* 0x002fea0003900000 */
[----:B------:R-:W1:Y:S02]  /*18160*/  @!P5 SYNCS.PHASECHK.TRANS64 P5, [R66+URZ+0x28c90], R75 ;  /* 0x028c904b4200d5a7 */ /* 0x000e6400080a007f */
[----:B-1----:R-:W-:Y:S05]  /*18170*/  @!P5 BRA `(.L_x_3881) ;  /* 0xfffffffc00f0d947 */ /* 0x002fea000383ffff */
[----:B------:R-:W-:Y:S05]  /*18180*/  BRA `(.L_x_4156) ;  /* 0xfffffeb400dc7947 */ /* 0x000fea000383ffff */
.L_x_3885:
[----:B------:R0:W0:Y:S02]  /*18190*/  SYNCS.PHASECHK.TRANS64.TRYWAIT P0, [R66+URZ+0x28cb0], R75 ;  /* 0x028cb04b420075a7 */ /* 0x000024000800017f */
[----:B0-----:R-:W-:Y:S05]  /*181a0*/  @!P0 NANOSLEEP.SYNCS 0x989680 ;  /* 0x009896800000895d */ /* 0x001fea0003900000 */
[----:B------:R-:W0:Y:S02]  /*181b0*/  @!P0 SYNCS.PHASECHK.TRANS64 P0, [R66+URZ+0x28cb0], R75 ;  /* 0x028cb04b420085a7 */ /* 0x000e24000800007f */
[----:B0-----:R-:W-:Y:S05]  /*181c0*/  @!P0 BRA `(.L_x_3885) ;  /* 0xfffffffc00f08947 */ /* 0x001fea000383ffff */
[----:B------:R-:W-:Y:S05]  /*181d0*/  BRA `(.L_x_4157) ;  /* 0xfffffeb800547947 */ /* 0x000fea000383ffff */
.L_x_3896:
[----:B0-----:R0:W1:Y:S02]  /*181e0*/  SYNCS.PHASECHK.TRANS64.TRYWAIT P0, [R13+URZ+0x28c50], R4 ;  /* 0x028c50040d0075a7 */ /* 0x001064000800017f */
[----:B-1----:R-:W-:Y:S05]  /*181f0*/  @!P0 NANOSLEEP.SYNCS 0x989680 ;  /* 0x009896800000895d */ /* 0x002fea0003900000 */
[----:B------:R-:W1:Y:S02]  /*18200*/  @!P0 SYNCS.PHASECHK.TRANS64 P0, [R13+URZ+0x28c50], R4 ;  /* 0x028c50040d0085a7 */ /* 0x000e64000800007f */
[----:B-1----:R-:W-:Y:S05]  /*18210*/  @!P0 BRA `(.L_x_3896) ;  /* 0xfffffffc00f08947 */ /* 0x002fea000383ffff */
[----:B------:R-:W-:Y:S05]  /*18220*/  BRA `(.L_x_4158) ;  /* 0xfffffec400887947 */ /* 0x000fea000383ffff */
.L_x_3903:
[----:B-1----:R1:W2:Y:S02]  /*18230*/  SYNCS.PHASECHK.TRANS64.TRYWAIT P0, [R0+URZ+0x28c50], R11 ;  /* 0x028c500b000075a7 */ /* 0x0022a4000800017f */
[----:B--2---:R-:W-:Y:S05]  /*18240*/  @!P0 NANOSLEEP.SYNCS 0x989680 ;  /* 0x009896800000895d */ /* 0x004fea0003900000 */
[----:B------:R-:W2:Y:S02]  /*18250*/  @!P0 SYNCS.PHASECHK.TRANS64 P0, [R0+URZ+0x28c50], R11 ;  /* 0x028c500b000085a7 */ /* 0x000ea4000800007f */
[----:B--2---:R-:W-:Y:S05]  /*18260*/  @!P0 BRA `(.L_x_3903) ;  /* 0xfffffffc00f08947 */ /* 0x004fea000383ffff */
[----:B------:R-:W-:Y:S05]  /*18270*/  BRA `(.L_x_3902) ;  /* 0xfffffed000b47947 */ /* 0x000fea000383ffff */
.L_x_3916:
        /* <DEDUP_REMOVED lines=8> */
.L_x_4160:
[----:B------:R-:W-:Y:S05]  /*18300*/  BSYNC B1 ;  /* 0x0000000000017941 */ /* 0x000fea0003800000 */
.L_x_4159:
[----:B------:R-:W-:Y:S02]  /*18310*/  IMAD.MOV.U32 R13, RZ, RZ, R26 ;  /* 0x000000ffff0d7224 */ /* 0x000fe400078e001a */
[----:B------:R-:W-:Y:S02]  /*18320*/  IMAD.MOV.U32 R12, RZ, RZ, RZ ;  /* 0x000000ffff0c7224 */ /* 0x000fe400078e00ff */
[----:B------:R-:W-:Y:S02]  /*18330*/  IMAD.MOV.U32 R11, RZ, RZ, 0x1c1f ;  /* 0x00001c1fff0b7424 */ /* 0x000fe400078e00ff */
[----:B------:R-:W-:Y:S02]  /*18340*/  IMAD.MOV.U32 R15, RZ, RZ, -0x1 ;  /* 0xffffffffff0f7424 */ /* 0x000fe400078e00ff */
[----:B------:R-:W-:-:S07]  /*18350*/  IMAD.MOV.U32 R0, RZ, RZ, R14 ;  /* 0x000000ffff007224 */ /* 0x000fce00078e000e */
[----:B------:R-:W-:Y:S05]  /*18360*/  WARPSYNC.COLLECTIVE R15, `(.L_x_4161) ;  /* 0x000000000f087348 */ /* 0x000fea0003c00000 */
[----:B------:R0:W1:Y:S02]  /*18370*/  SHFL.IDX P6, R14, R13, R12, R11 ;  /* 0x0000000c0d0e7389 */ /* 0x00006400000c000b */
[----:B01----:R-:W-:Y:S01]  /*18380*/  ENDCOLLECTIVE ;  /* 0x000000000000791b */ /* 0x003fe20003800000 */
.L_x_4161:
[----:B------:R-:W-:Y:S02]  /*18390*/  IMAD.MOV.U32 R13, RZ, RZ, R29 ;  /* 0x000000ffff0d7224 */ /* 0x000fe400078e001d */
[----:B------:R-:W-:-:S07]  /*183a0*/  IMAD.MOV.U32 R3, RZ, RZ, R14 ;  /* 0x000000ffff037224 */ /* 0x000fce00078e000e */
[----:B------:R-:W-:Y:S05]  /*183b0*/  WARPSYNC.COLLECTIVE R15, `(.L_x_4162) ;  /* 0x000000000f087348 */ /* 0x000fea0003c00000 */
[----:B------:R0:W1:Y:S02]  /*183c0*/  SHFL.IDX P6, R14, R13, R12, R11 ;  /* 0x0000000c0d0e7389 */ /* 0x00006400000c000b */
[----:B01----:R-:W-:Y:S01]  /*183d0*/  ENDCOLLECTIVE ;  /* 0x000000000000791b */ /* 0x003fe20003800000 */
.L_x_4162:
[----:B------:R-:W-:Y:S02]  /*183e0*/  IMAD.MOV.U32 R13, RZ, RZ, R28 ;  /* 0x000000ffff0d7224 */ /* 0x000fe400078e001c */
[----:B------:R-:W-:-:S07]  /*183f0*/  IMAD.MOV.U32 R4, RZ, RZ, R14 ;  /* 0x000000ffff047224 */ /* 0x000fce00078e000e */
[----:B------:R-:W-:Y:S05]  /*18400*/  WARPSYNC.COLLECTIVE R15, `(.L_x_4163) ;  /* 0x000000000f087348 */ /* 0x000fea0003c00000 */
[----:B------:R0:W1:Y:S02]  /*18410*/  SHFL.IDX P6, R14, R13, R12, R11 ;  /* 0x0000000c0d0e7389 */ /* 0x00006400000c000b */
[----:B01----:R-:W-:Y:S01]  /*18420*/  ENDCOLLECTIVE ;  /* 0x000000000000791b */ /* 0x003fe20003800000 */
.L_x_4163:
[----:B------:R-:W-:Y:S05]  /*18430*/  BRA `(.L_x_4164) ;  /* 0xfffffee000e07947 */ /* 0x000fea000383ffff */
.L_x_3920:
[----:B0-----:R0:W1:Y:S02]  /*18440*/  SYNCS.PHASECHK.TRANS64.TRYWAIT P0, [R2+URZ+0x28c00], R15 ;  /* 0x028c000f020075a7 */ /* 0x001064000800017f */
[----:B-1----:R-:W-:Y:S05]  /*18450*/  @!P0 NANOSLEEP.SYNCS 0x989680 ;  /* 0x009896800000895d */ /* 0x002fea0003900000 */
[----:B------:R-:W1:Y:S02]  /*18460*/  @!P0 SYNCS.PHASECHK.TRANS64 P0, [R2+URZ+0x28c00], R15 ;  /* 0x028c000f020085a7 */ /* 0x000e64000800007f */
[----:B-1----:R-:W-:Y:S05]  /*18470*/  @!P0 BRA `(.L_x_3920) ;  /* 0xfffffffc00f08947 */ /* 0x002fea000383ffff */
[----:B------:R-:W-:Y:S05]  /*18480*/  BRA `(.L_x_4165) ;  /* 0xfffffee400f47947 */ /* 0x000fea000383ffff */
.L_x_3928:
        /* <DEDUP_REMOVED lines=8> */
.L_x_4167:
[----:B------:R-:W-:Y:S05]  /*18510*/  BSYNC B1 ;  /* 0x0000000000017941 */ /* 0x000fea0003800000 */
.L_x_4166:
[----:B------:R-:W-:Y:S01]  /*18520*/  IMAD.MOV.U32 R13, RZ, RZ, R26 ;  /* 0x000000ffff0d7224 */ /* 0x000fe200078e001a */
[----:B------:R-:W-:Y:S01]  /*18530*/  MOV R15, 0xffffffff ;  /* 0xffffffff000f7802 */ /* 0x000fe20000000f00 */
[----:B------:R-:W-:Y:S02]  /*18540*/  IMAD.MOV.U32 R12, RZ, RZ, RZ ;  /* 0x000000ffff0c7224 */ /* 0x000fe400078e00ff */
[----:B------:R-:W-:Y:S02]  /*18550*/  IMAD.MOV.U32 R11, RZ, RZ, 0x1c1f ;  /* 0x00001c1fff0b7424 */ /* 0x000fe400078e00ff */
[----:B------:R-:W-:-:S07]  /*18560*/  IMAD.MOV.U32 R3, RZ, RZ, R14 ;  /* 0x000000ffff037224 */ /* 0x000fce00078e000e */
[----:B------:R-:W-:Y:S05]  /*18570*/  WARPSYNC.COLLECTIVE R15, `(.L_x_4168) ;  /* 0x000000000f087348 */ /* 0x000fea0003c00000 */
[----:B------:R0:W1:Y:S02]  /*18580*/  SHFL.IDX P6, R14, R13, R12, R11 ;  /* 0x0000000c0d0e7389 */ /* 0x00006400000c000b */
[----:B01----:R-:W-:Y:S01]  /*18590*/  ENDCOLLECTIVE ;  /* 0x000000000000791b */ /* 0x003fe20003800000 */
.L_x_4168:
[----:B------:R-:W-:Y:S02]  /*185a0*/  IMAD.MOV.U32 R13, RZ, RZ, R29 ;  /* 0x000000ffff0d7224 */ /* 0x000fe400078e001d */
[----:B------:R-:W-:-:S07]  /*185b0*/  IMAD.MOV.U32 R0, RZ, RZ, R14 ;  /* 0x000000ffff007224 */ /* 0x000fce00078e000e */
[----:B------:R-:W-:Y:S05]  /*185c0*/  WARPSYNC.COLLECTIVE R15, `(.L_x_4169) ;  /* 0x000000000f087348 */ /* 0x000fea0003c00000 */
[----:B------:R0:W1:Y:S02]  /*185d0*/  SHFL.IDX P6, R14, R13, R12, R11 ;  /* 0x0000000c0d0e7389 */ /* 0x00006400000c000b */
[----:B01----:R-:W-:Y:S01]  /*185e0*/  ENDCOLLECTIVE ;  /* 0x000000000000791b */ /* 0x003fe20003800000 */
.L_x_4169:
[----:B------:R-:W-:Y:S02]  /*185f0*/  IMAD.MOV.U32 R13, RZ, RZ, R28 ;  /* 0x000000ffff0d7224 */ /* 0x000fe400078e001c */
[----:B------:R-:W-:-:S07]  /*18600*/  IMAD.MOV.U32 R5, RZ, RZ, R14 ;  /* 0x000000ffff057224 */ /* 0x000fce00078e000e */
[----:B------:R-:W-:Y:S05]  /*18610*/  WARPSYNC.COLLECTIVE R15, `(.L_x_4170) ;  /* 0x000000000f087348 */ /* 0x000fea0003c00000 */
[----:B------:R0:W1:Y:S02]  /*18620*/  SHFL.IDX P6, R14, R13, R12, R11 ;  /* 0x0000000c0d0e7389 */ /* 0x00006400000c000b */
[----:B01----:R-:W-:Y:S01]  /*18630*/  ENDCOLLECTIVE ;  /* 0x000000000000791b */ /* 0x003fe20003800000 */
.L_x_4170:
[----:B------:R-:W-:Y:S02]  /*18640*/  IMAD.MOV.U32 R12, RZ, RZ, R0 ;  /* 0x000000ffff0c7224 */ /* 0x000fe400078e0000 */
[----:B------:R-:W-:Y:S01]  /*18650*/  IMAD.MOV.U32 R13, RZ, RZ, R3 ;  /* 0x000000ffff0d7224 */ /* 0x000fe200078e0003 */
[----:B------:R-:W-:Y:S06]  /*18660*/  BRA `(.L_x_4171) ;  /* 0xfffffef000547947 */ /* 0x000fec000383ffff */
.L_x_3932:
[----:B0-----:R0:W1:Y:S02]  /*18670*/  SYNCS.PHASECHK.TRANS64.TRYWAIT P1, [R2+URZ+0x28c00], R3 ;  /* 0x028c0003020075a7 */ /* 0x001064000802017f */
[----:B-1----:R-:W-:Y:S05]  /*18680*/  @!P1 NANOSLEEP.SYNCS 0x989680 ;  /* 0x009896800000995d */ /* 0x002fea0003900000 */
[----:B------:R-:W1:Y:S02]  /*18690*/  @!P1 SYNCS.PHASECHK.TRANS64 P1, [R2+URZ+0x28c00], R3 ;  /* 0x028c0003020095a7 */ /* 0x000e64000802007f */
[----:B-1----:R-:W-:Y:S05]  /*186a0*/  @!P1 BRA `(.L_x_3932) ;  /* 0xfffffffc00f09947 */ /* 0x002fea000383ffff */
[----:B------:R-:W-:Y:S05]  /*186b0*/  BRA `(.L_x_4172) ;  /* 0xfffffef400247947 */ /* 0x000fea000383ffff */
.L_x_3938:
[----:B0-----:R0:W1:Y:S02]  /*186c0*/  SYNCS.PHASECHK.TRANS64.TRYWAIT P1, [R15+URZ+0x28c30], R58 ;  /* 0x028c303a0f0075a7 */ /* 0x001064000802017f */
[----:B-1----:R-:W-:Y:S05]  /*186d0*/  @!P1 NANOSLEEP.SYNCS 0x989680 ;  /* 0x009896800000995d */ /* 0x002fea0003900000 */
[----:B------:R-:W1:Y:S02]  /*186e0*/  @!P1 SYNCS.PHASECHK.TRANS64 P1, [R15+URZ+0x28c30], R58 ;  /* 0x028c303a0f0095a7 */ /* 0x000e64000802007f */
[----:B-1----:R-:W-:Y:S05]  /*186f0*/  @!P1 BRA `(.L_x_3938) ;  /* 0xfffffffc00f09947 */ /* 0x002fea000383ffff */
[----:B------:R-:W-:Y:S05]  /*18700*/  BRA `(.L_x_3937) ;  /* 0xffffff0000287947 */ /* 0x000fea000383ffff */
.L_x_3943:
[----:B--2---:R2:W3:Y:S02]  /*18710*/  SYNCS.PHASECHK.TRANS64.TRYWAIT P2, [R15+URZ+0x28c50], R58 ;  /* 0x028c503a0f0075a7 */ /* 0x0044e4000804017f */
[----:B---3--:R-:W-:Y:S05]  /*18720*/  @!P2 NANOSLEEP.SYNCS 0x989680 ;  /* 0x009896800000a95d */ /* 0x008fea0003900000 */
[----:B------:R-:W3:Y:S02]  /*18730*/  @!P2 SYNCS.PHASECHK.TRANS64 P2, [R15+URZ+0x28c50], R58 ;  /* 0x028c503a0f00a5a7 */ /* 0x000ee4000804007f */
[----:B---3--:R-:W-:Y:S05]  /*18740*/  @!P2 BRA `(.L_x_3943) ;  /* 0xfffffffc00f0a947 */ /* 0x008fea000383ffff */
[----:B------:R-:W-:Y:S05]  /*18750*/  BRA `(.L_x_3942) ;  /* 0xffffff1400687947 */ /* 0x000fea000383ffff */
.L_x_3950:
[----:B--2---:R2:W3:Y:S02]  /*18760*/  SYNCS.PHASECHK.TRANS64.TRYWAIT P3, [R216+URZ+0x28c30], R20 ;  /* 0x028c3014d80075a7 */ /* 0x0044e4000806017f */
[----:B---3--:R-:W-:Y:S05]  /*18770*/  @!P3 NANOSLEEP.SYNCS 0x989680 ;  /* 0x009896800000b95d */ /* 0x008fea0003900000 */
[----:B------:R-:W3:Y:S02]  /*18780*/  @!P3 SYNCS.PHASECHK.TRANS64 P3, [R216+URZ+0x28c30], R20 ;  /* 0x028c3014d800b5a7 */ /* 0x000ee4000806007f */
[----:B---3--:R-:W-:Y:S05]  /*18790*/  @!P3 BRA `(.L_x_3950) ;  /* 0xfffffffc00f0b947 */ /* 0x008fea000383ffff */
[----:B------:R-:W-:Y:S05]  /*187a0*/  BRA `(.L_x_3949) ;  /* 0xffffff1800707947 */ /* 0x000fea000383ffff */
.L_x_3955:
[----:B--2---:R2:W3:Y:S02]  /*187b0*/  SYNCS.PHASECHK.TRANS64.TRYWAIT P3, [R216+URZ+0x28c50], R20 ;  /* 0x028c5014d80075a7 */ /* 0x0044e4000806017f */
[----:B---3--:R-:W-:Y:S05]  /*187c0*/  @!P3 NANOSLEEP.SYNCS 0x989680 ;  /* 0x009896800000b95d */ /* 0x008fea0003900000 */
[----:B------:R-:W3:Y:S02]  /*187d0*/  @!P3 SYNCS.PHASECHK.TRANS64 P3, [R216+URZ+0x28c50], R20 ;  /* 0x028c5014d800b5a7 */ /* 0x000ee4000806007f */
[----:B---3--:R-:W-:Y:S05]  /*187e0*/  @!P3 BRA `(.L_x_3955) ;  /* 0xfffffffc00f0b947 */ /* 0x008fea000383ffff */
[----:B------:R-:W-:Y:S05]  /*187f0*/  BRA `(.L_x_3954) ;  /* 0xffffff3000c87947 */ /* 0x000fea000383ffff */
.L_x_3985:
[----:B------:R-:W1:Y:S01]  /*18800*/  S2R R9, SR_TID.X ;  /* 0x0000000000097919 */ /* 0x000e620000002100 */
[----:B------:R-:W-:Y:S01]  /*18810*/  BSSY B1, `(.L_x_4173) ;  /* 0x000000a000017945 */ /* 0x000fe20003800000 */
[----:B------:R-:W-:Y:S02]  /*18820*/  IMAD.MOV.U32 R12, RZ, RZ, RZ ;  /* 0x000000ffff0c7224 */ /* 0x000fe400078e00ff */
[----:B0-----:R-:W-:Y:S02]  /*18830*/  IMAD.MOV.U32 R11, RZ, RZ, 0x1f ;  /* 0x0000001fff0b7424 */ /* 0x001fe400078e00ff */
[----:B------:R-:W-:Y:S01]  /*18840*/  IMAD.MOV.U32 R15, RZ, RZ, -0x1 ;  /* 0xffffffffff0f7424 */ /* 0x000fe200078e00ff */
[----:B-1----:R-:W-:-:S04]  /*18850*/  SHF.R.U32.HI R9, RZ, 0x5, R9 ;  /* 0x00000005ff097819 */ /* 0x002fc80000011609 */
[----:B------:R-:W-:-:S05]  /*18860*/  LOP3.LUT R9, R9, 0x3, RZ, 0xc0, !PT ;  /* 0x0000000309097812 */ /* 0x000fca00078ec0ff */
[----:B------:R-:W-:-:S07]  /*18870*/  IMAD.MOV.U32 R13, RZ, RZ, R9 ;  /* 0x000000ffff0d7224 */ /* 0x000fce00078e0009 */
[----:B------:R-:W-:Y:S05]  /*18880*/  WARPSYNC.COLLECTIVE R15, `(.L_x_4174) ;  /* 0x000000000f087348 */ /* 0x000fea0003c00000 */
[----:B------:R0:W1:Y:S02]  /*18890*/  SHFL.IDX P6, R14, R13, R12, R11 ;  /* 0x0000000c0d0e7389 */ /* 0x00006400000c000b */
[----:B01----:R-:W-:Y:S01]  /*188a0*/  ENDCOLLECTIVE ;  /* 0x000000000000791b */ /* 0x003fe20003800000 */
.L_x_4174:
[----:B------:R-:W-:Y:S05]  /*188b0*/  BSYNC B1 ;  /* 0x0000000000017941 */ /* 0x000fea0003800000 */
.L_x_4173:
[----:B------:R-:W-:Y:S05]  /*188c0*/  BRA `(.L_x_4175) ;  /* 0xffffff7c00f87947 */ /* 0x000fea000383ffff */
.L_x_3987:
[----:B------:R-:W-:Y:S01]  /*188d0*/  BSSY B1, `(.L_x_4176) ;  /* 0x0000006000017945 */ /* 0x000fe20003800000 */
[----:B------:R-:W-:-:S07]  /*188e0*/  IMAD.MOV.U32 R15, RZ, RZ, -0x1 ;  /* 0xffffffffff0f7424 */ /* 0x000fce00078e00ff */
[----:B01----:R-:W-:Y:S05]  /*188f0*/  WARPSYNC.COLLECTIVE R15, `(.L_x_4177) ;  /* 0x000000000f0c7348 */ /* 0x003fea0003c00000 */
[----:B------:R-:W-:Y:S02]  /*18900*/  ELECT P6, UR62, PT ;  /* 0x00000000003e782f */ /* 0x000fe400038c0000 */
[----:B------:R-:W-:Y:S01]  /*18910*/  MOV R14, UR62 ;  /* 0x0000003e000e7c02 */ /* 0x000fe20008000f00 */
[----:B01----:R-:W-:Y:S10]  /*18920*/  ENDCOLLECTIVE ;  /* 0x000000000000791b */ /* 0x003ff40003800000 */
.L_x_4177:
[----:B------:R-:W-:Y:S05]  /*18930*/  BSYNC B1 ;  /* 0x0000000000017941 */ /* 0x000fea0003800000 */
.L_x_4176:
[----:B------:R-:W-:Y:S05]  /*18940*/  BRA `(.L_x_3986) ;  /* 0xffffff7c00f07947 */ /* 0x000fea000383ffff */
.L_x_3989:
[----:B-1----:R-:W2:Y:S02]  /*18950*/  LDL R5, [R1+0x4] ;  /* 0x0000040001057983 */ /* 0x002ea40000100800 */
[----:B--2---:R1:W2:Y:S02]  /*18960*/  SYNCS.PHASECHK.TRANS64.TRYWAIT P0, [R5+URZ+0x28c20], R4 ;  /* 0x028c2004050075a7 */ /* 0x0042a4000800017f */
[----:B--2---:R-:W-:Y:S05]  /*18970*/  @!P0 NANOSLEEP.SYNCS 0x989680 ;  /* 0x009896800000895d */ /* 0x004fea0003900000 */
[----:B------:R-:W2:Y:S02]  /*18980*/  @!P0 SYNCS.PHASECHK.TRANS64 P0, [R5+URZ+0x28c20], R4 ;  /* 0x028c2004050085a7 */ /* 0x000ea4000800007f */
[----:B--2---:R-:W-:Y:S05]  /*18990*/  @!P0 BRA `(.L_x_3989) ;  /* 0xfffffffc00ec8947 */ /* 0x004fea000383ffff */
[----:B------:R-:W-:Y:S05]  /*189a0*/  BRA `(.L_x_4178) ;  /* 0xffffff8000007947 */ /* 0x000fea000383ffff */
.L_x_3993:
[----:B-1----:R1:W2:Y:S02]  /*189b0*/  SYNCS.PHASECHK.TRANS64.TRYWAIT P0, [R5+URZ+0x28ca0], R9 ;  /* 0x028ca009050075a7 */ /* 0x0022a4000800017f */
[----:B--2---:R-:W-:Y:S05]  /*189c0*/  @!P0 NANOSLEEP.SYNCS 0x989680 ;  /* 0x009896800000895d */ /* 0x004fea0003900000 */
[----:B------:R-:W2:Y:S02]  /*189d0*/  @!P0 SYNCS.PHASECHK.TRANS64 P0, [R5+URZ+0x28ca0], R9 ;  /* 0x028ca009050085a7 */ /* 0x000ea4000800007f */
[----:B--2---:R-:W-:Y:S05]  /*189e0*/  @!P0 BRA `(.L_x_3993) ;  /* 0xfffffffc00f08947 */ /* 0x004fea000383ffff */
[----:B------:R-:W-:Y:S05]  /*189f0*/  BRA `(.L_x_4179) ;  /* 0xffffff8000287947 */ /* 0x000fea000383ffff */
.L_x_3998:
[----:B--2---:R2:W3:Y:S02]  /*18a00*/  SYNCS.PHASECHK.TRANS64.TRYWAIT P0, [R5+URZ+0x28cc0], R9 ;  /* 0x028cc009050075a7 */ /* 0x0044e4000800017f */
[----:B---3--:R-:W-:Y:S05]  /*18a10*/  @!P0 NANOSLEEP.SYNCS 0x989680 ;  /* 0x009896800000895d */ /* 0x008fea0003900000 */
[----:B------:R-:W3:Y:S02]  /*18a20*/  @!P0 SYNCS.PHASECHK.TRANS64 P0, [R5+URZ+0x28cc0], R9 ;  /* 0x028cc009050085a7 */ /* 0x000ee4000800007f */
[----:B---3--:R-:W-:Y:S05]  /*18a30*/  @!P0 BRA `(.L_x_3998) ;  /* 0xfffffffc00f08947 */ /* 0x008fea000383ffff */
[----:B------:R-:W-:Y:S05]  /*18a40*/  BRA `(.L_x_4180) ;  /* 0xffffff8000ac7947 */ /* 0x000fea000383ffff */
.L_x_4012:
[----:B-1----:R1:W2:Y:S02]  /*18a50*/  SYNCS.PHASECHK.TRANS64.TRYWAIT P1, [R5+URZ+0x28ca0], R6 ;  /* 0x028ca006050075a7 */ /* 0x0022a4000802017f */
[----:B--2---:R-:W-:Y:S05]  /*18a60*/  @!P1 NANOSLEEP.SYNCS 0x989680 ;  /* 0x009896800000995d */ /* 0x004fea0003900000 */
[----:B------:R-:W2:Y:S02]  /*18a70*/  @!P1 SYNCS.PHASECHK.TRANS64 P1, [R5+URZ+0x28ca0], R6 ;  /* 0x028ca006050095a7 */ /* 0x000ea4000802007f */
[----:B--2---:R-:W-:Y:S05]  /*18a80*/  @!P1 BRA `(.L_x_4012) ;  /* 0xfffffffc00f09947 */ /* 0x004fea000383ffff */
[----:B------:R-:W-:Y:S05]  /*18a90*/  BRA `(.L_x_4181) ;  /* 0xffffff8c00347947 */ /* 0x000fea000383ffff */
.L_x_4017:
[----:B--2---:R2:W3:Y:S02]  /*18aa0*/  SYNCS.PHASECHK.TRANS64.TRYWAIT P1, [R5+URZ+0x28cc0], R6 ;  /* 0x028cc006050075a7 */ /* 0x0044e4000802017f */
[----:B---3--:R-:W-:Y:S05]  /*18ab0*/  @!P1 NANOSLEEP.SYNCS 0x989680 ;  /* 0x009896800000995d */ /* 0x008fea0003900000 */
[----:B------:R-:W3:Y:S02]  /*18ac0*/  @!P1 SYNCS.PHASECHK.TRANS64 P1, [R5+URZ+0x28cc0], R6 ;  /* 0x028cc006050095a7 */ /* 0x000ee4000802007f */
[----:B---3--:R-:W-:Y:S05]  /*18ad0*/  @!P1 BRA `(.L_x_4017) ;  /* 0xfffffffc00f09947 */ /* 0x008fea000383ffff */
[----:B------:R-:W-:Y:S05]  /*18ae0*/  BRA `(.L_x_4182) ;  /* 0xffffff8c00b47947 */ /* 0x000fea000383ffff */
.L_x_4037:
        /* <DEDUP_REMOVED lines=11> */
.L_x_4184:
[----:B------:R-:W-:Y:S05]  /*18ba0*/  BSYNC B0 ;  /* 0x0000000000007941 */ /* 0x000fea0003800000 */
.L_x_4183:
[----:B------:R-:W-:Y:S05]  /*18bb0*/  BRA `(.L_x_4185) ;  /* 0xffffff9c00987947 */ /* 0x000fea000383ffff */
.L_x_4039:
[----:B------:R-:W-:Y:S01]  /*18bc0*/  BSSY B0, `(.L_x_4186) ;  /* 0x0000006000007945 */ /* 0x000fe20003800000 */
[----:B------:R-:W-:-:S07]  /*18bd0*/  IMAD.MOV.U32 R15, RZ, RZ, -0x1 ;  /* 0xffffffffff0f7424 */ /* 0x000fce00078e00ff */
[----:B01----:R-:W-:Y:S05]  /*18be0*/  WARPSYNC.COLLECTIVE R15, `(.L_x_4187) ;  /* 0x000000000f0c7348 */ /* 0x003fea0003c00000 */
[----:B------:R-:W-:Y:S02]  /*18bf0*/  ELECT P6, UR62, PT ;  /* 0x00000000003e782f */ /* 0x000fe400038c0000 */
[----:B------:R-:W-:Y:S01]  /*18c00*/  MOV R14, UR62 ;  /* 0x0000003e000e7c02 */ /* 0x000fe20008000f00 */
[----:B01----:R-:W-:Y:S10]  /*18c10*/  ENDCOLLECTIVE ;  /* 0x000000000000791b */ /* 0x003ff40003800000 */
.L_x_4187:
[----:B------:R-:W-:Y:S05]  /*18c20*/  BSYNC B0 ;  /* 0x0000000000007941 */ /* 0x000fea0003800000 */
.L_x_4186:
[----:B------:R-:W-:Y:S05]  /*18c30*/  BRA `(.L_x_4188) ;  /* 0xffffff9c00a47947 */ /* 0x000fea000383ffff */
.L_x_4041:
[----:B-1----:R1:W2:Y:S02]  /*18c40*/  SYNCS.PHASECHK.TRANS64.TRYWAIT P0, [R0+URZ+0x28c40], R2 ;  /* 0x028c4002000075a7 */ /* 0x0022a4000800017f */
[----:B--2---:R-:W-:Y:S05]  /*18c50*/  @!P0 NANOSLEEP.SYNCS 0x989680 ;  /* 0x009896800000895d */ /* 0x004fea0003900000 */
[----:B------:R-:W2:Y:S02]  /*18c60*/  @!P0 SYNCS.PHASECHK.TRANS64 P0, [R0+URZ+0x28c40], R2 ;  /* 0x028c4002000085a7 */ /* 0x000ea4000800007f */
[----:B--2---:R-:W-:Y:S05]  /*18c70*/  @!P0 BRA `(.L_x_4041) ;  /* 0xfffffffc00f08947 */ /* 0x004fea000383ffff */
[----:B------:R-:W-:Y:S05]  /*18c80*/  BRA `(.L_x_4189) ;  /* 0xffffffa000107947 */ /* 0x000fea000383ffff */
.L_x_4045:
        /* <DEDUP_REMOVED lines=12> */
.L_x_4190:
[----:B------:R-:W-:Y:S01]  /*18d50*/  IMAD.MOV.U32 R13, RZ, RZ, R3 ;  /* 0x000000ffff0d7224 */ /* 0x000fe200078e0003 */
[----:B------:R-:W-:-:S07]  /*18d60*/  MOV R4, R14 ;  /* 0x0000000e00047202 */ /* 0x000fce0000000f00 */
[----:B------:R-:W-:Y:S05]  /*18d70*/  WARPSYNC.COLLECTIVE R15, `(.L_x_4191) ;  /* 0x000000000f087348 */ /* 0x000fea0003c00000 */
[----:B------:R0:W1:Y:S02]  /*18d80*/  SHFL.IDX P6, R14, R13, R12, R11 ;  /* 0x0000000c0d0e7389 */ /* 0x00006400000c000b */
[----:B01----:R-:W-:Y:S01]  /*18d90*/  ENDCOLLECTIVE ;  /* 0x000000000000791b */ /* 0x003fe20003800000 */
.L_x_4191:
[----:B------:R-:W-:Y:S02]  /*18da0*/  IMAD.MOV.U32 R13, RZ, RZ, R2 ;  /* 0x000000ffff0d7224 */ /* 0x000fe400078e0002 */
[----:B------:R-:W-:Y:S02]  /*18db0*/  IMAD.MOV.U32 R12, RZ, RZ, 0x1 ;  /* 0x00000001ff0c7424 */ /* 0x000fe400078e00ff */
[----:B------:R-:W-:-:S07]  /*18dc0*/  IMAD.MOV.U32 R5, RZ, RZ, R14 ;  /* 0x000000ffff057224 */ /* 0x000fce00078e000e */
[----:B------:R-:W-:Y:S05]  /*18dd0*/  WARPSYNC.COLLECTIVE R15, `(.L_x_4192) ;  /* 0x000000000f087348 */ /* 0x000fea0003c00000 */
[----:B------:R0:W1:Y:S02]  /*18de0*/  SHFL.IDX P6, R14, R13, R12, R11 ;  /* 0x0000000c0d0e7389 */ /* 0x00006400000c000b */
[----:B01----:R-:W-:Y:S01]  /*18df0*/  ENDCOLLECTIVE ;  /* 0x000000000000791b */ /* 0x003fe20003800000 */
.L_x_4192:
        /* <DEDUP_REMOVED lines=10> */
.L_x_4193:
        /* <DEDUP_REMOVED lines=11> */
.L_x_4194:
        /* <DEDUP_REMOVED lines=10> */
.L_x_4195:
        /* <DEDUP_REMOVED lines=12> */
.L_x_4196:
        /* <DEDUP_REMOVED lines=10> */
[----:B0-----:R-:W-:-:S07]  /*19150*/  MOV R4, R14 ;  /* 0x0000000e00047202 */ /* 0x001fce0000000f00 */
[----:B------:R-:W-:Y:S05]  /*19160*/  WARPSYNC.COLLECTIVE R15, `(.L_x_4197) ;  /* 0x000000000f087348 */ /* 0x000fea0003c00000 */
[----:B------:R0:W1:Y:S02]  /*19170*/  SHFL.IDX P6, R14, R13, R12, R11 ;  /* 0x0000000c0d0e7389 */ /* 0x00006400000c000b */
[----:B01----:R-:W-:Y:S01]  /*19180*/  ENDCOLLECTIVE ;  /* 0x000000000000791b */ /* 0x003fe20003800000 */
.L_x_4197:
[----:B------:R-:W-:Y:S01]  /*19190*/  IMAD.MOV.U32 R3, RZ, RZ, R14 ;  /* 0x000000ffff037224 */ /* 0x000fe200078e000e */
[----:B------:R-:W-:Y:S06]  /*191a0*/  BRA `(.L_x_4198) ;  /* 0xffffffa4007c7947 */ /* 0x000fec000383ffff */
.L_x_4048:
[----:B0-----:R-:W2:Y:S02]  /*191b0*/  LDL R2, [R1+0x4] ;  /* 0x0000040001027983 */ /* 0x001ea40000100800 */
[----:B--2---:R0:W1:Y:S02]  /*191c0*/  SYNCS.PHASECHK.TRANS64.TRYWAIT P0, [R2+URZ+0x28c20], R0 ;  /* 0x028c2000020075a7 */ /* 0x004064000800017f */
[----:B-1----:R-:W-:Y:S05]  /*191d0*/  @!P0 NANOSLEEP.SYNCS 0x989680 ;  /* 0x009896800000895d */ /* 0x002fea0003900000 */
[----:B------:R-:W1:Y:S02]  /*191e0*/  @!P0 SYNCS.PHASECHK.TRANS64 P0, [R2+URZ+0x28c20], R0 ;  /* 0x028c2000020085a7 */ /* 0x000e64000800007f */
[----:B-1----:R-:W-:Y:S05]  /*191f0*/  @!P0 BRA `(.L_x_4048) ;  /* 0xfffffffc00ec8947 */ /* 0x002fea000383ffff */
[----:B------:R-:W-:Y:S05]  /*19200*/  BRA `(.L_x_4199) ;  /* 0xffffffa400dc7947 */ /* 0x000fea000383ffff */
.L_x_4052:
[----:B0-----:R0:W1:Y:S02]  /*19210*/  SYNCS.PHASECHK.TRANS64.TRYWAIT P0, [R3+URZ+0x28c60], R0 ;  /* 0x028c6000030075a7 */ /* 0x001064000800017f */
[----:B-1----:R-:W-:Y:S05]  /*19220*/  @!P0 NANOSLEEP.SYNCS 0x989680 ;  /* 0x009896800000895d */ /* 0x002fea0003900000 */
[----:B------:R-:W1:Y:S02]  /*19230*/  @!P0 SYNCS.PHASECHK.TRANS64 P0, [R3+URZ+0x28c60], R0 ;  /* 0x028c6000030085a7 */ /* 0x000e64000800007f */
[----:B-1----:R-:W-:Y:S05]  /*19240*/  @!P0 BRA `(.L_x_4052) ;  /* 0xfffffffc00f08947 */ /* 0x002fea000383ffff */
[----:B------:R-:W-:Y:S05]  /*19250*/  BRA `(.L_x_4200) ;  /* 0xffffffa8000c7947 */ /* 0x000fea000383ffff */
.L_x_4071:
[----:B-1----:R1:W2:Y:S02]  /*19260*/  SYNCS.PHASECHK.TRANS64.TRYWAIT P0, [R3+URZ+0x28c40], R2 ;  /* 0x028c4002030075a7 */ /* 0x0022a4000800017f */
[----:B--2---:R-:W-:Y:S05]  /*19270*/  @!P0 NANOSLEEP.SYNCS 0x989680 ;  /* 0x009896800000895d */ /* 0x004fea0003900000 */
[----:B------:R-:W2:Y:S02]  /*19280*/  @!P0 SYNCS.PHASECHK.TRANS64 P0, [R3+URZ+0x28c40], R2 ;  /* 0x028c4002030085a7 */ /* 0x000ea4000800007f */
[----:B--2---:R-:W-:Y:S05]  /*19290*/  @!P0 BRA `(.L_x_4071) ;  /* 0xfffffffc00f08947 */ /* 0x004fea000383ffff */
[----:B------:R-:W-:Y:S05]  /*192a0*/  BRA `(.L_x_4201) ;  /* 0xffffffb4003c7947 */ /* 0x000fea000383ffff */
.L_x_4076:
[----:B0-----:R0:W2:Y:S02]  /*192b0*/  SYNCS.PHASECHK.TRANS64.TRYWAIT P0, [R3+URZ+0x28c60], R2 ;  /* 0x028c6002030075a7 */ /* 0x0010a4000800017f */
[----:B--2---:R-:W-:Y:S05]  /*192c0*/  @!P0 NANOSLEEP.SYNCS 0x989680 ;  /* 0x009896800000895d */ /* 0x004fea0003900000 */
[----:B------:R-:W2:Y:S02]  /*192d0*/  @!P0 SYNCS.PHASECHK.TRANS64 P0, [R3+URZ+0x28c60], R2 ;  /* 0x028c6002030085a7 */ /* 0x000ea4000800007f */
[----:B--2---:R-:W-:Y:S05]  /*192e0*/  @!P0 BRA `(.L_x_4076) ;  /* 0xfffffffc00f08947 */ /* 0x004fea000383ffff */
[----:B------:R-:W-:Y:S05]  /*192f0*/  BRA `(.L_x_4202) ;  /* 0xffffffb400c47947 */ /* 0x000fea000383ffff */
.L_x_4091:
[----:B0-----:R0:W1:Y:S02]  /*19300*/  SYNCS.PHASECHK.TRANS64.TRYWAIT P0, [R4+URZ+0x28c40], R2 ;  /* 0x028c4002040075a7 */ /* 0x001064000800017f */
[----:B-1----:R-:W-:Y:S05]  /*19310*/  @!P0 NANOSLEEP.SYNCS 0x989680 ;  /* 0x009896800000895d */ /* 0x002fea0003900000 */
[----:B------:R-:W1:Y:S02]  /*19320*/  @!P0 SYNCS.PHASECHK.TRANS64 P0, [R4+URZ+0x28c40], R2 ;  /* 0x028c4002040085a7 */ /* 0x000e64000800007f */
[----:B-1----:R-:W-:Y:S05]  /*19330*/  @!P0 BRA `(.L_x_4091) ;  /* 0xfffffffc00f08947 */ /* 0x002fea000383ffff */
[----:B------:R-:W-:Y:S05]  /*19340*/  BRA `(.L_x_4203) ;  /* 0xffffffc000d47947 */ /* 0x000fea000383ffff */
.L_x_4096:
[----:B-1----:R1:W2:Y:S02]  /*19350*/  SYNCS.PHASECHK.TRANS64.TRYWAIT P0, [R4+URZ+0x28c60], R2 ;  /* 0x028c6002040075a7 */ /* 0x0022a4000800017f */
[----:B--2---:R-:W-:Y:S05]  /*19360*/  @!P0 NANOSLEEP.SYNCS 0x989680 ;  /* 0x009896800000895d */ /* 0x004fea0003900000 */
[----:B------:R-:W2:Y:S02]  /*19370*/  @!P0 SYNCS.PHASECHK.TRANS64 P0, [R4+URZ+0x28c60], R2 ;  /* 0x028c6002040085a7 */ /* 0x000ea4000800007f */
[----:B--2---:R-:W-:Y:S05]  /*19380*/  @!P0 BRA `(.L_x_4096) ;  /* 0xfffffffc00f08947 */ /* 0x004fea000383ffff */
[----:B------:R-:W-:Y:S05]  /*19390*/  BRA `(.L_x_4204) ;  /* 0xffffffc400587947 */ /* 0x000fea000383ffff */
.L_x_4111:
[----:B-1----:R1:W2:Y:S02]  /*193a0*/  SYNCS.PHASECHK.TRANS64.TRYWAIT P0, [R4+URZ+0x28c40], R2 ;  /* 0x028c4002040075a7 */ /* 0x0022a4000800017f */
[----:B--2---:R-:W-:Y:S05]  /*193b0*/  @!P0 NANOSLEEP.SYNCS 0x989680 ;  /* 0x009896800000895d */ /* 0x004fea0003900000 */
[----:B------:R-:W2:Y:S02]  /*193c0*/  @!P0 SYNCS.PHASECHK.TRANS64 P0, [R4+URZ+0x28c40], R2 ;  /* 0x028c4002040085a7 */ /* 0x000ea4000800007f */
[----:B--2---:R-:W-:Y:S05]  /*193d0*/  @!P0 BRA `(.L_x_4111) ;  /* 0xfffffffc00f08947 */ /* 0x004fea000383ffff */
[----:B------:R-:W-:Y:S05]  /*193e0*/  BRA `(.L_x_4205) ;  /* 0xffffffd000447947 */ /* 0x000fea000383ffff */
.L_x_4116:
[----:B0-----:R0:W2:Y:S02]  /*193f0*/  SYNCS.PHASECHK.TRANS64.TRYWAIT P0, [R4+URZ+0x28c60], R2 ;  /* 0x028c6002040075a7 */ /* 0x0010a4000800017f */
[----:B--2---:R-:W-:Y:S05]  /*19400*/  @!P0 NANOSLEEP.SYNCS 0x989680 ;  /* 0x009896800000895d */ /* 0x004fea0003900000 */
[----:B------:R-:W2:Y:S02]  /*19410*/  @!P0 SYNCS.PHASECHK.TRANS64 P0, [R4+URZ+0x28c60], R2 ;  /* 0x028c6002040085a7 */ /* 0x000ea4000800007f */
[----:B--2---:R-:W-:Y:S05]  /*19420*/  @!P0 BRA `(.L_x_4116) ;  /* 0xfffffffc00f08947 */ /* 0x004fea000383ffff */
[----:B------:R-:W-:Y:S05]  /*19430*/  BRA `(.L_x_4206) ;  /* 0xffffffd000cc7947 */ /* 0x000fea000383ffff */
.L_x_4132:
[----:B------:R-:W-:Y:S01]  /*19440*/  BSSY B0, `(.L_x_4207) ;  /* 0x0000008000007945 */ /* 0x000fe20003800000 */
[----:B------:R-:W-:Y:S02]  /*19450*/  IMAD.MOV.U32 R13, RZ, RZ, R16 ;  /* 0x000000ffff0d7224 */ /* 0x000fe400078e0010 */
[----:B------:R-:W-:Y:S02]  /*19460*/  IMAD.MOV.U32 R12, RZ, RZ, RZ ;  /* 0x000000ffff0c7224 */ /* 0x000fe400078e00ff */
[----:B------:R-:W-:Y:S02]  /*19470*/  IMAD.MOV.U32 R11, RZ, RZ, 0x1f ;  /* 0x0000001fff0b7424 */ /* 0x000fe400078e00ff */
[----:B------:R-:W-:-:S07]  /*19480*/  IMAD.MOV.U32 R15, RZ, RZ, -0x1 ;  /* 0xffffffffff0f7424 */ /* 0x000fce00078e00ff */
[----:B-1---5:R-:W-:Y:S05]  /*19490*/  WARPSYNC.COLLECTIVE R15, `(.L_x_4208) ;  /* 0x000000000f087348 */ /* 0x022fea0003c00000 */
[----:B------:R0:W2:Y:S02]  /*194a0*/  SHFL.IDX P6, R14, R13, R12, R11 ;  /* 0x0000000c0d0e7389 */ /* 0x0000a400000c000b */
[----:B012--5:R-:W-:Y:S01]  /*194b0*/  ENDCOLLECTIVE ;  /* 0x000000000000791b */ /* 0x027fe20003800000 */
.L_x_4208:
[----:B------:R-:W-:Y:S05]  /*194c0*/  BSYNC B0 ;  /* 0x0000000000007941 */ /* 0x000fea0003800000 */
.L_x_4207:
        /* <DEDUP_REMOVED lines=9> */
.L_x_4209:
        /* <DEDUP_REMOVED lines=18> */
.L_x_4210:
        /* <DEDUP_REMOVED lines=8> */
.L_x_4211:
        /* <DEDUP_REMOVED lines=8> */
.L_x_4212:
        /* <DEDUP_REMOVED lines=8> */
.L_x_4213:
        /* <DEDUP_REMOVED lines=8> */
.L_x_4214:
        /* <DEDUP_REMOVED lines=9> */
.L_x_4215:
[----:B------:R-:W-:Y:S01]  /*19910*/  IMAD.MOV.U32 R6, RZ, RZ, R14 ;  /* 0x000000ffff067224 */ /* 0x000fe200078e000e */
[----:B------:R-:W-:Y:S06]  /*19920*/  BRA `(.L_x_4216) ;  /* 0xffffffdc00247947 */ /* 0x000fec000383ffff */
.L_x_4137:
[----:B------:R-:W-:Y:S01]  /*19930*/  BSSY B0, `(.L_x_4217) ;  /* 0x0000008000007945 */ /* 0x000fe20003800000 */
[----:B-----5:R-:W-:Y:S01]  /*19940*/  IMAD.MOV.U32 R13, RZ, RZ, R2 ;  /* 0x000000ffff0d7224 */ /* 0x020fe200078e0002 */
[----:B------:R-:W-:Y:S01]  /*19950*/  MOV R11, RZ ;  /* 0x000000ff000b7202 */ /* 0x000fe20000000f00 */
[----:B------:R-:W-:Y:S02]  /*19960*/  IMAD.MOV.U32 R12, RZ, RZ, 0x1 ;  /* 0x00000001ff0c7424 */ /* 0x000fe400078e00ff */
[----:B------:R-:W-:-:S07]  /*19970*/  IMAD.MOV.U32 R15, RZ, RZ, -0x1 ;  /* 0xffffffffff0f7424 */ /* 0x000fce00078e00ff */
[----:B0-----:R-:W-:Y:S05]  /*19980*/  WARPSYNC.COLLECTIVE R15, `(.L_x_4218) ;  /* 0x000000000f087348 */ /* 0x001fea0003c00000 */
[----:B------:R1:W2:Y:S02]  /*19990*/  SHFL.UP P6, R14, R13, R12, R11 ;  /* 0x0400000c0d0e7389 */ /* 0x0002a400000c000b */
[----:B012---:R-:W-:Y:S01]  /*199a0*/  ENDCOLLECTIVE ;  /* 0x000000000000791b */ /* 0x007fe20003800000 */
.L_x_4218:
[----:B------:R-:W-:Y:S05]  /*199b0*/  BSYNC B0 ;  /* 0x0000000000007941 */ /* 0x000fea0003800000 */
.L_x_4217:
        /* <DEDUP_REMOVED lines=9> */
.L_x_4219:
        /* <DEDUP_REMOVED lines=8> */
.L_x_4220:
        /* <DEDUP_REMOVED lines=8> */
.L_x_4221:
        /* <DEDUP_REMOVED lines=8> */
.L_x_4222:
        /* <DEDUP_REMOVED lines=9> */
.L_x_4223:
[----:B------:R-:W-:Y:S01]  /*19c60*/  IMAD.MOV.U32 R6, RZ, RZ, R14 ;  /* 0x000000ffff067224 */ /* 0x000fe200078e000e */
[----:B------:R-:W-:Y:S06]  /*19c70*/  BRA `(.L_x_4224) ;  /* 0xffffffd800ec7947 */ /* 0x000fec000383ffff */
.L_x_4139:
[----:B------:R-:W-:Y:S01]  /*19c80*/  BSSY B0, `(.L_x_4225) ;  /* 0x0000006000007945 */ /* 0x000fe20003800000 */
[----:B------:R-:W-:Y:S01]  /*19c90*/  PLOP3.LUT P6, PT, P6, PT, PT, 0x8, 0x0 ;  /* 0x000000000000781c */ /* 0x000fe200037ce170 */
[----:B------:R-:W-:-:S12]  /*19ca0*/  IMAD.MOV.U32 R15, RZ, RZ, -0x1 ;  /* 0xffffffffff0f7424 */ /* 0x000fd800078e00ff */
[----:B0----5:R-:W-:Y:S05]  /*19cb0*/  WARPSYNC.COLLECTIVE R15, `(.L_x_4226) ;  /* 0x000000000f087348 */ /* 0x021fea0003c00000 */
[----:B------:R-:W-:Y:S01]  /*19cc0*/  VOTE.ANY R14, PT, P6 ;  /* 0x00000000000e7806 */ /* 0x000fe200030e0100 */
[----:B0----5:R-:W-:Y:S06]  /*19cd0*/  ENDCOLLECTIVE ;  /* 0x000000000000791b */ /* 0x021fec0003800000 */
.L_x_4226:
[----:B------:R-:W-:Y:S05]  /*19ce0*/  BSYNC B0 ;  /* 0x0000000000007941 */ /* 0x000fea0003800000 */
.L_x_4225:
        /* <DEDUP_REMOVED lines=9> */
.L_x_4227:
[----:B------:R-:W-:Y:S01]  /*19d80*/  IMAD.MOV.U32 R17, RZ, RZ, R14 ;  /* 0x000000ffff117224 */ /* 0x000fe200078e000e */
[----:B------:R-:W-:Y:S06]  /*19d90*/  BRA `(.L_x_4228) ;  /* 0xffffffd800dc7947 */ /* 0x000fec000383ffff */
.L_x_4141:
[----:B------:R-:W-:Y:S01]  /*19da0*/  BSSY B0, `(.L_x_4229) ;  /* 0x0000007000007945 */ /* 0x000fe20003800000 */
[----:B------:R-:W-:Y:S02]  /*19db0*/  IMAD.MOV.U32 R13, RZ, RZ, R3 ;  /* 0x000000ffff0d7224 */ /* 0x000fe400078e0003 */
[----:B------:R-:W-:Y:S02]  /*19dc0*/  IMAD.MOV.U32 R11, RZ, RZ, 0x1f ;  /* 0x0000001fff0b7424 */ /* 0x000fe400078e00ff */
[----:B------:R-:W-:-:S07]  /*19dd0*/  IMAD.MOV.U32 R15, RZ, RZ, -0x1 ;  /* 0xffffffffff0f7424 */ /* 0x000fce00078e00ff */
[----:B0-2--5:R-:W-:Y:S05]  /*19de0*/  WARPSYNC.COLLECTIVE R15, `(.L_x_4230) ;  /* 0x000000000f087348 */ /* 0x025fea0003c00000 */
[----:B------:R1:W3:Y:S02]  /*19df0*/  SHFL.IDX P6, R14, R13, R12, R11 ;  /* 0x0000000c0d0e7389 */ /* 0x0002e400000c000b */
[----:B0123-5:R-:W-:Y:S01]  /*19e00*/  ENDCOLLECTIVE ;  /* 0x000000000000791b */ /* 0x02ffe20003800000 */
.L_x_4230:
[----:B------:R-:W-:Y:S05]  /*19e10*/  BSYNC B0 ;  /* 0x0000000000007941 */ /* 0x000fea0003800000 */
.L_x_4229:
[----:B------:R-:W-:Y:S01]  /*19e20*/  IMAD.MOV.U32 R2, RZ, RZ, R14 ;  /* 0x000000ffff027224 */ /* 0x000fe200078e000e */
[----:B------:R-:W-:Y:S06]  /*19e30*/  BRA `(.L_x_4140) ;  /* 0xffffffd800d07947 */ /* 0x000fec000383ffff */
.L_x_4145:
[----:B0-----:R0:W1:Y:S02]  /*19e40*/  SYNCS.PHASECHK.TRANS64.TRYWAIT P0, [R0+URZ+0x28c20], R3 ;  /* 0x028c2003000075a7 */ /* 0x001064000800017f */
[----:B-1----:R-:W-:Y:S05]  /*19e50*/  @!P0 NANOSLEEP.SYNCS 0x989680 ;  /* 0x009896800000895d */ /* 0x002fea0003900000 */
[----:B------:R-:W1:Y:S02]  /*19e60*/  @!P0 SYNCS.PHASECHK.TRANS64 P0, [R0+URZ+0x28c20], R3 ;  /* 0x028c2003000085a7 */ /* 0x000e64000800007f */
[----:B-1----:R-:W-:Y:S05]  /*19e70*/  @!P0 BRA `(.L_x_4145) ;  /* 0xfffffffc00f08947 */ /* 0x002fea000383ffff */
[----:B------:R-:W-:Y:S05]  /*19e80*/  BRA `(.L_x_4231) ;  /* 0xffffffdc00c47947 */ /* 0x000fea000383ffff */
.L_x_4146:
        /* <DEDUP_REMOVED lines=8> */
[----:B0----5:R-:W-:Y:S05]  /*19f10*/  WARPSYNC.COLLECTIVE R15, `(.L_x_4233) ;  /* 0x000000000f087348 */ /* 0x021fea0003c00000 */
[----:B------:R1:W2:Y:S02]  /*19f20*/  SHFL.IDX P6, R14, R13, R12, R11 ;  /* 0x0000000c0d0e7389 */ /* 0x0002a400000c000b */
[----:B012--5:R-:W-:Y:S01]  /*19f30*/  ENDCOLLECTIVE ;  /* 0x000000000000791b */ /* 0x027fe20003800000 */
.L_x_4233:
[----:B------:R-:W-:Y:S05]  /*19f40*/  BSYNC B0 ;  /* 0x0000000000007941 */ /* 0x000fea0003800000 */
.L_x_4232:
[----:B------:R-:W-:Y:S05]  /*19f50*/  BRA `(.L_x_4234) ;  /* 0xffffffdc00ac7947 */ /* 0x000fea000383ffff */
.L_x_4147:
[----:B------:R-:W-:Y:S01]  /*19f60*/  BSSY B0, `(.L_x_4235) ;  /* 0x0000006000007945 */ /* 0x000fe20003800000 */
[----:B------:R-:W-:-:S07]  /*19f70*/  IMAD.MOV.U32 R15, RZ, RZ, -0x1 ;  /* 0xffffffffff0f7424 */ /* 0x000fce00078e00ff */
[----:B01---5:R-:W-:Y:S05]  /*19f80*/  WARPSYNC.COLLECTIVE R15, `(.L_x_4236) ;  /* 0x000000000f0c7348 */ /* 0x023fea0003c00000 */
[----:B------:R-:W-:Y:S02]  /*19f90*/  ELECT P6, UR62, PT ;  /* 0x00000000003e782f */ /* 0x000fe400038c0000 */
[----:B------:R-:W-:Y:S01]  /*19fa0*/  MOV R14, UR62 ;  /* 0x0000003e000e7c02 */ /* 0x000fe20008000f00 */
[----:B01---5:R-:W-:Y:S10]  /*19fb0*/  ENDCOLLECTIVE ;  /* 0x000000000000791b */ /* 0x023ff40003800000 */
.L_x_4236:
[----:B------:R-:W-:Y:S05]  /*19fc0*/  BSYNC B0 ;  /* 0x0000000000007941 */ /* 0x000fea0003800000 */
.L_x_4235:
[----:B------:R-:W-:Y:S05]  /*19fd0*/  BRA `(.L_x_4237) ;  /* 0xffffffdc00a07947 */ /* 0x000fea000383ffff */
.L_x_4149:
[----:B0-----:R0:W1:Y:S02]  /*19fe0*/  SYNCS.PHASECHK.TRANS64.TRYWAIT P0, [R6+URZ], R5 ;  /* 0x00000005060075a7 */ /* 0x001064000800017f */
[----:B-1----:R-:W-:Y:S05]  /*19ff0*/  @!P0 NANOSLEEP.SYNCS 0x989680 ;  /* 0x009896800000895d */ /* 0x002fea0003900000 */
[----:B------:R-:W1:Y:S02]  /*1a000*/  @!P0 SYNCS.PHASECHK.TRANS64 P0, [R6+URZ], R5 ;  /* 0x00000005060085a7 */ /* 0x000e64000800007f */
[----:B-1----:R-:W-:Y:S05]  /*1a010*/  @!P0 BRA `(.L_x_4149) ;  /* 0xfffffffc00f08947 */ /* 0x002fea000383ffff */
[----:B------:R-:W-:Y:S05]  /*1a020*/  BRA `(.L_x_4238) ;  /* 0xffffffdc00dc7947 */ /* 0x000fea000383ffff */
.L_x_4150:
[----:B-1----:R1:W2:Y:S02]  /*1a030*/  SYNCS.PHASECHK.TRANS64.TRYWAIT P0, [R7+URZ], R2 ;  /* 0x00000002070075a7 */ /* 0x0022a4000800017f */
[----:B--2---:R-:W-:Y:S05]  /*1a040*/  @!P0 NANOSLEEP.SYNCS 0x989680 ;  /* 0x009896800000895d */ /* 0x004fea0003900000 */
[----:B------:R-:W2:Y:S02]  /*1a050*/  @!P0 SYNCS.PHASECHK.TRANS64 P0, [R7+URZ], R2 ;  /* 0x00000002070085a7 */ /* 0x000ea4000800007f */
[----:B--2---:R-:W-:Y:S05]  /*1a060*/  @!P0 BRA `(.L_x_4150) ;  /* 0xfffffffc00f08947 */ /* 0x004fea000383ffff */
[----:B------:R-:W-:Y:S05]  /*1a070*/  BRA `(.L_x_4239) ;  /* 0xffffffdc00d07947 */ /* 0x000fea000383ffff */
.L_x_4152:
[----:B--2---:R2:W3:Y:S02]  /*1a080*/  SYNCS.PHASECHK.TRANS64.TRYWAIT P0, [R4+URZ], R5 ;  /* 0x00000005040075a7 */ /* 0x0044e4000800017f */
[----:B---3--:R-:W-:Y:S05]  /*1a090*/  @!P0 NANOSLEEP.SYNCS 0x989680 ;  /* 0x009896800000895d */ /* 0x008fea0003900000 */
[----:B------:R-:W3:Y:S02]  /*1a0a0*/  @!P0 SYNCS.PHASECHK.TRANS64 P0, [R4+URZ], R5 ;  /* 0x00000005040085a7 */ /* 0x000ee4000800007f */
[----:B---3--:R-:W-:Y:S05]  /*1a0b0*/  @!P0 BRA `(.L_x_4152) ;  /* 0xfffffffc00f08947 */ /* 0x008fea000383ffff */
[----:B------:R-:W-:Y:S05]  /*1a0c0*/  BRA `(.L_x_4240) ;  /* 0xffffffdc00d87947 */ /* 0x000fea000383ffff */
.L_x_4241:
        /* <DEDUP_REMOVED lines=11> */
.L_x_15287:


//--------------------- .text._ZN7cutlass13device_kernelIN5flash11enable_sm90INS1_16FlashAttnFwdSm90INS1_25CollectiveMainloopFwdSm90ILi2EN4cute5tupleIJNS5_1CILi1EEES8_S8_EEENS6_IJNS7_ILi64EEESA_SA_EEELi512ENS_6half_tEfNS_4arch4Sm90ELb0ELb0ELb1ELb1ELb0ELb0ELb1ELb0ELb0ELb1ELb0ELb0EEENS1_21CollectiveEpilogueFwdINS6_IJSA_NS7_ILi512EEESA_EEES9_SC_SE_Li256ELb1ELb1ELb0ELb0EEENS1_36VarlenDynamicPersistentTileSchedulerILi64ELi64ELi256ELi128ELb0ELb1ELb1ELb0ELb1ELb1EEEEEEEEEvNT_6ParamsE --------------------------
	.section	.text._ZN7cutlass13device_kernelIN5flash11enable_sm90INS1_16FlashAttnFwdSm90INS1_25CollectiveMainloopFwdSm90ILi2EN4cute5tupleIJNS5_1CILi1EEES8_S8_EEENS6_IJNS7_ILi64EEESA_SA_EEELi512ENS_6half_tEfNS_4arch4Sm90ELb0ELb0ELb1ELb1ELb0ELb0ELb1ELb0ELb0ELb1ELb0ELb0EEENS1_21CollectiveEpilogueFwdINS6_IJSA_NS7_ILi512EEESA_EEES9_SC_SE_Li256ELb1ELb1ELb0ELb0EEENS1_36VarlenDynamicPersistentTileSchedulerILi64ELi64ELi256ELi128ELb0ELb1ELb1ELb0ELb1ELb1EEEEEEEEEvNT_6ParamsE,"ax",@progbits
	.align	128
.text._ZN7cutlass13device_kernelIN5flash11enable_sm90INS1_16FlashAttnFwdSm90INS1_25CollectiveMainloopFwdSm90ILi2EN4cute5tupleIJNS5_1CILi1EEES8_S8_EEENS6_IJNS7_ILi64EEESA_SA_EEELi512ENS_6half_tEfNS_4arch4Sm90ELb0ELb0ELb1ELb1ELb0ELb0ELb1ELb0ELb0ELb1ELb0ELb0EEENS1_21CollectiveEpilogueFwdINS6_IJSA_NS7_ILi512EEESA_EEES9_SC_SE_Li256ELb1ELb1ELb0ELb0EEENS1_36VarlenDynamicPersistentTileSchedulerILi64ELi64ELi256ELi128ELb0ELb1ELb1ELb0ELb1ELb1EEEEEEEEEvNT_6ParamsE:
        .type           _ZN7cutlass13device_kernelIN5flash11enable_sm90INS1_16FlashAttnFwdSm90INS1_25CollectiveMainloopFwdSm90ILi2EN4cute5tupleIJNS5_1CILi1EEES8_S8_EEENS6_IJNS7_ILi64EEESA_SA_EEELi512ENS_6half_tEfNS_4arch4Sm90ELb0ELb0ELb1ELb1ELb0ELb0ELb1ELb0ELb0ELb1ELb0ELb0EEENS1_21CollectiveEpilogueFwdINS6_IJSA_NS7_ILi512EEESA_EEES9_SC_SE_Li256ELb1ELb1ELb0ELb0EEENS1_36VarlenDynamicPersistentTileSchedulerILi64ELi64ELi256ELi128ELb0ELb1ELb1ELb0ELb1ELb1EEEEEEEEEvNT_6ParamsE,@function
        .size           _ZN7cutlass13device_kernelIN5flash11enable_sm90INS1_16FlashAttnFwdSm90INS1_25CollectiveMainloopFwdSm90ILi2EN4cute5tupleIJNS5_1CILi1EEES8_S8_EEENS6_IJNS7_ILi64EEESA_SA_EEELi512ENS_6half_tEfNS_4arch4Sm90ELb0ELb0ELb1ELb1ELb0ELb0ELb1ELb0ELb0ELb1ELb0ELb0EEENS1_21CollectiveEpilogueFwdINS6_IJSA_NS7_ILi512EEESA_EEES9_SC_SE_Li256ELb1ELb1ELb0ELb0EEENS1_36VarlenDynamicPersistentTileSchedulerILi64ELi64ELi256ELi128ELb0ELb1ELb1ELb0ELb1ELb1EEEEEEEEEvNT_6ParamsE,(.L_x_15288 - _ZN7cutlass13device_kernelIN5flash11enable_sm90INS1_16FlashAttnFwdSm90INS1_25CollectiveMainloopFwdSm90ILi2EN4cute5tupleIJNS5_1CILi1EEES8_S8_EEENS6_IJNS7_ILi64EEESA_SA_EEELi512ENS_6half_tEfNS_4arch4Sm90ELb0ELb0ELb1ELb1ELb0ELb0ELb1ELb0ELb0ELb1ELb0ELb0EEENS1_21CollectiveEpilogueFwdINS6_IJSA_NS7_ILi512EEESA_EEES9_SC_SE_Li256ELb1ELb1ELb0ELb0EEENS1_36VarlenDynamicPersistentTileSchedulerILi64ELi64ELi256ELi128ELb0ELb1ELb1ELb0ELb1ELb1EEEEEEEEEvNT_6ParamsE)
        .other          _ZN7cutlass13device_kernelIN5flash11enable_sm90INS1_16FlashAttnFwdSm90INS1_25CollectiveMainloopFwdSm90ILi2EN4cute5tupleIJNS5_1CILi1EEES8_S8_EEENS6_IJNS7_ILi64EEESA_SA_EEELi512ENS_6half_tEfNS_4arch4Sm90ELb0ELb0ELb1ELb1ELb0ELb0ELb1ELb0ELb0ELb1ELb0ELb0EEENS1_21CollectiveEpilogueFwdINS6_IJSA_NS7_ILi512EEESA_EEES9_SC_SE_Li256ELb1ELb1ELb0ELb0EEENS1_36VarlenDynamicPersistentTileSchedulerILi64ELi64ELi256ELi128ELb0ELb1ELb1ELb0ELb1ELb1EEEEEEEEEvNT_6ParamsE,@"STO_CUDA_ENTRY STV_DEFAULT"
_ZN7cutlass13device_kernelIN5flash11enable_sm90INS1_16FlashAttnFwdSm90INS1_25CollectiveMainloopFwdSm90ILi2EN4cute5tupleIJNS5_1CILi1EEES8_S8_EEENS6_IJNS7_ILi64EEESA_SA_EEELi512ENS_6half_tEfNS_4arch4Sm90ELb0ELb0ELb1ELb1ELb0ELb0ELb1ELb0ELb0ELb1ELb0ELb0EEENS1_21CollectiveEpilogueFwdINS6_IJSA_NS7_ILi512EEESA_EEES9_SC_SE_Li256ELb1ELb1ELb0ELb0EEENS1_36VarlenDynamicPersistentTileSchedulerILi64ELi64ELi256ELi128ELb0ELb1ELb1ELb0ELb1ELb1EEEEEEEEEvNT_6ParamsE:
        /* <DEDUP_REMOVED lines=17> */
.L_x_4243:
[----:B------:R-:W-:Y:S05]  /*0110*/  BSYNC B0 ;  /* 0x0000000000007941 */ /* 0x000fea0003800000 */
.L_x_4242:
        /* <DEDUP_REMOVED lines=39> */
.L_x_4244:
        /* <DEDUP_REMOVED lines=22> */
.L_x_4245:
        /* <DEDUP_REMOVED lines=18> */
.L_x_4246:
        /* <DEDUP_REMOVED lines=22> */
.L_x_4247:
        /* <DEDUP_REMOVED lines=22> */
.L_x_4248:
[----:B------:R-:W-:Y:S01]  /*08d0*/  ISETP.NE.AND P0, PT, R3, RZ, PT ;  /* 0x000000ff0300720c */ /* 0x000fe20003f05270 */
[----:B------:R-:W-:Y:S01]  /*08e0*/  NOP ;  /* 0x0000000000007918 */ /* 0x000fe20000000000 */
[----:B------:R-:W-:Y:S01]  /*08f0*/  ULDC.64 UR38, c[0x0][0x208] ;  /* 0x0000820000267ab9 */ /* 0x000fe20000000a00 */
[----:B01234-:R-:W-:Y:S10]  /*0900*/  BAR.SYNC.DEFER_BLOCKING 0x0 ;  /* 0x0000000000007b1d */ /* 0x01fff40000010000 */
[----:B------:R-:W-:Y:S05]  /*0910*/  @!P0 BRA `(.L_x_4249) ;  /* 0x000000b800888947 */ /* 0x000fea0003800000 */
.L_x_4250:
        /* <DEDUP_REMOVED lines=23> */
[----:B------:R-:W-:Y:S01]  /*0a90*/  IMAD.MOV.U32 R193, RZ, RZ, RZ ;  /* 0x000000ffffc17224 */ /* 0x000fe200078e00ff */
[----:B------:R-:W-:Y:S01]  /*0aa0*/  SHF.R.S32.HI R0, RZ, 0x1f, R199 ;  /* 0x0000001fff007819 */ /* 0x000fe200000114c7 */
[----:B------:R-:W-:-:S03]  /*0ab0*/  UMOV UR36, URZ ;  /* 0x0000003f00247c82 */ /* 0x000fc60008000000 */
[CC--:B------:R-:W-:Y:S02]  /*0ac0*/  LEA.HI R2, R0.reuse, R199.reuse, RZ, 0x4 ;  /* 0x000000c700027211 */ /* 0x0c0fe400078f20ff */
[CC--:B------:R-:W-:Y:S02]  /*0ad0*/  LEA.HI R5, R0.reuse, R199.reuse, RZ, 0x5 ;  /* 0x000000c700057211 */ /* 0x0c0fe400078f28ff */
[----:B------:R-:W-:Y:S02]  /*0ae0*/  SHF.R.S32.HI R3, RZ, 0x4, R2 ;  /* 0x00000004ff037819 */ /* 0x000fe40000011402 */
[----:B------:R-:W-:Y:S02]  /*0af0*/  LEA.HI R7, R0, R199, RZ, 0x2 ;  /* 0x000000c700077211 */ /* 0x000fe400078f10ff */
[----:B------:R-:W-:Y:S02]  /*0b00*/  LEA.HI R4, R2, R3, RZ, 0x1 ;  /* 0x0000000302047211 */ /* 0x000fe400078f08ff */
[----:B------:R-:W-:-:S02]  /*0b10*/  SHF.R.S32.HI R11, RZ, 0x5, R5 ;  /* 0x00000005ff0b7819 */ /* 0x000fc40000011405 */
[----:B------:R-:W-:Y:S02]  /*0b20*/  LOP3.LUT R4, R4, 0x1ffffffe, RZ, 0xc0, !PT ;  /* 0x1ffffffe04047812 */ /* 0x000fe400078ec0ff */
[----:B------:R-:W-:Y:S02]  /*0b30*/  SHF.R.S32.HI R6, RZ, 0x1f, R5 ;  /* 0x0000001fff067819 */ /* 0x000fe40000011405 */
        /* <DEDUP_REMOVED lines=37> */
[----:B------:R-:W-:-:S02]  /*0d90*/  LEA.HI R4, R4, R5, RZ, 0x3 ;  /* 0x0000000504047211 */ /* 0x000fc400078f18ff */
[----:B------:R-:W-:Y:S02]  /*0da0*/  LOP3.LUT R9, R2, 0x8, R9, 0xf8, !PT ;  /* 0x0000000802097812 */ /* 0x000fe400078ef809 */
[----:B------:R-:W-:Y:S02]  /*0db0*/  SHF.R.U32.HI R2, RZ, 0x3, R2 ;  /* 0x00000003ff027819 */ /* 0x000fe40000011602 */
[----:B------:R-:W-:Y:S01]  /*0dc0*/  R2P PR, R7, 0x6 ;  /* 0x0000000607007804 */ /* 0x000fe20000000000 */
[----:B------:R-:W-:Y:S01]  /*0dd0*/  IMAD.MOV.U32 R7, RZ, RZ, R15 ;  /* 0x000000ffff077224 */ /* 0x000fe200078e000f */
[----:B------:R-:W-:Y:S02]  /*0de0*/  LOP3.LUT R9, R9, R2, RZ, 0x3c, !PT ;  /* 0x0000000209097212 */ /* 0x000fe400078e3cff */
[----:B------:R-:W-:Y:S02]  /*0df0*/  LOP3.LUT R2, R0, 0xfffffff8, RZ, 0xc0, !PT ;  /* 0xfffffff800027812 */ /* 0x000fe400078ec0ff */
[----:B------:R-:W-:Y:S01]  /*0e00*/  LOP3.LUT R4, R4, 0xfffffff8, RZ, 0xc0, !PT ;  /* 0xfffffff804047812 */ /* 0x000fe200078ec0ff */
[----:B------:R-:W-:Y:S01]  /*0e10*/  IMAD.IADD R8, R8, 0x1, R9 ;  /* 0x0000000108087824 */ /* 0x000fe200078e0209 */
[----:B------:R-:W-:Y:S01]  /*0e20*/  LEA.HI R3, R3, R194, RZ, 0x1 ;  /* 0x000000c203037211 */ /* 0x000fe200078f08ff */
[----:B------:R-:W-:Y:S01]  /*0e30*/  IMAD.IADD R191, R199, 0x1, -R2 ;  /* 0x00000001c7bf7824 */ /* 0x000fe200078e0a02 */
[----:B------:R-:W-:Y:S01]  /*0e40*/  SHF.R.S32.HI R6, RZ, 0x5, R6 ;  /* 0x00000005ff067819 */ /* 0x000fe20000011406 */
[----:B------:R-:W-:Y:S01]  /*0e50*/  IMAD.IADD R17, R5, 0x1, -R4 ;  /* 0x0000000105117824 */ /* 0x000fe200078e0a04 */
[----:B------:R-:W-:Y:S01]  /*0e60*/  LEA R22, R8, UR37, 0x1 ;  /* 0x0000002508167c11 */ /* 0x000fe2000f8e08ff */
[----:B------:R-:W-:Y:S01]  /*0e70*/  IMAD.SHL.U32 R16, R191, 0x8, RZ ;  /* 0x00000008bf107824 */ /* 0x000fe200078e00ff */
[----:B------:R-:W-:Y:S01]  /*0e80*/  LOP3.LUT R3, R3, 0xfffffe, RZ, 0xc0, !PT ;  /* 0x00fffffe03037812 */ /* 0x000fe200078ec0ff */
[----:B------:R-:W-:Y:S01]  /*0e90*/  IMAD R17, R6, 0x10, R17 ;  /* 0x0000001006117824 */ /* 0x000fe200078e0211 */
[----:B------:R-:W-:Y:S01]  /*0ea0*/  SEL R184, R184, 0xffffffe0, !P1 ;  /* 0xffffffe0b8b87807 */ /* 0x000fe20004800000 */
[----:B------:R-:W-:Y:S01]  /*0eb0*/  VIADD R185, R22, 0x36400 ;  /* 0x0003640016b97836 */ /* 0x000fe20000000000 */
[----:B------:R-:W-:Y:S01]  /*0ec0*/  SHF.R.S32.HI R192, RZ, 0x3, R0 ;  /* 0x00000003ffc07819 */ /* 0x000fe20000011400 */
[----:B------:R-:W-:-:S02]  /*0ed0*/  VIADD R190, R16, 0x40 ;  /* 0x0000004010be7836 */ /* 0x000fc40000000000 */
[C---:B------:R-:W-:Y:S02]  /*0ee0*/  VIADD R189, R16.reuse, 0x80 ;  /* 0x0000008010bd7836 */ /* 0x040fe40000000000 */
        /* <DEDUP_REMOVED lines=12> */
[----:B------:R-:W-:Y:S01]  /*0fb0*/  IMAD.IADD R3, R194, 0x1, -R3 ;  /* 0x00000001c2037824 */ /* 0x000fe200078e0a03 */
[----:B------:R-:W-:Y:S01]  /*0fc0*/  SHF.R.S32.HI R200, RZ, 0x1f, R195 ;  /* 0x0000001fffc87819 */ /* 0x000fe200000114c3 */
[----:B------:R-:W-:-:S02]  /*0fd0*/  @P2 VIADD R23, R185, 0xffffffc0 ;  /* 0xffffffc0b9172836 */ /* 0x000fc40000000000 */
[----:B------:R-:W-:Y:S02]  /*0fe0*/  IMAD.IADD R185, R185, 0x1, R184 ;  /* 0x00000001b9b97824 */ /* 0x000fe400078e02b8 */
[----:B------:R-:W-:Y:S02]  /*0ff0*/  IMAD.MOV.U32 R2, RZ, RZ, RZ ;  /* 0x000000ffff027224 */ /* 0x000fe400078e00ff */
[----:B------:R-:W-:Y:S02]  /*1000*/  IMAD.SHL.U32 R19, R3, 0x100, RZ ;  /* 0x0000010003137824 */ /* 0x000fe400078e00ff */
[----:B------:R-:W-:Y:S02]  /*1010*/  IMAD R197, R10, 0x8, R17 ;  /* 0x000000080ac57824 */ /* 0x000fe400078e0211 */
[----:B------:R-:W-:-:S07]  /*1020*/  IMAD.IADD R184, R184, 0x1, R23 ;  /* 0x00000001b8b87824 */ /* 0x000fce00078e0217 */
.L_x_4289:
[----:B0-2-4-:R-:W0:Y:S01]  /*1030*/  LDC.64 R4, c[0x0][0xd88] ;  /* 0x00036200ff047b82 */ /* 0x015e220000000a00 */
        /* <DEDUP_REMOVED lines=33> */
[----:B-1-3--:R-:W-:Y:S05]  /*1250*/  @P0 BRA `(.L_x_4251) ;  /* 0x00000000002c0947 */ /* 0x00afea0003800000 */
        /* <DEDUP_REMOVED lines=11> */
.L_x_4251:
[----:B0-----:R-:W2:Y:S01]  /*1310*/  LDL R4, [R1] ;  /* 0x0000000001047983 */ /* 0x001ea20000100800 */
[----:B-----5:R-:W-:Y:S01]  /*1320*/  IMAD.IADD R152, R152, 0x1, -R3 ;  /* 0x0000000198987824 */ /* 0x020fe200078e0a03 */
[----:B------:R-:W-:Y:S01]  /*1330*/  CS2R R150, SRZ ;  /* 0x0000000000967805 */ /* 0x000fe2000001ff00 */
[----:B------:R-:W-:Y:S01]  /*1340*/  IMAD.MOV.U32 R3, RZ, RZ, RZ ;  /* 0x000000ffff037224 */ /* 0x000fe200078e00ff */
[----:B------:R-:W-:Y:S01]  /*1350*/  CS2R R148, SRZ ;  /* 0x0000000000947805 */ /* 0x000fe2000001ff00 */
[----:B------:R-:W-:Y:S01]  /*1360*/  VIADD R0, R152, 0x3f ;  /* 0x0000003f98007836 */ /* 0x000fe20000000000 */
[----:B------:R-:W-:Y:S02]  /*1370*/  CS2R R146, SRZ ;  /* 0x0000000000927805 */ /* 0x000fe4000001ff00 */
[----:B------:R-:W-:Y:S02]  /*1380*/  CS2R R144, SRZ ;  /* 0x0000000000907805 */ /* 0x000fe4000001ff00 */
[----:B------:R-:W-:-:S02]  /*1390*/  CS2R R142, SRZ ;  /* 0x00000000008e7805 */ /* 0x000fc4000001ff00 */
[----:B------:R-:W-:Y:S02]  /*13a0*/  CS2R R140, SRZ ;  /* 0x00000000008c7805 */ /* 0x000fe4000001ff00 */
[----:B------:R-:W-:Y:S02]  /*13b0*/  SHF.R.S32.HI R5, RZ, 0x1f, R0 ;  /* 0x0000001fff057819 */ /* 0x000fe40000011400 */
[----:B------:R-:W-:Y:S02]  /*13c0*/  CS2R R138, SRZ ;  /* 0x00000000008a7805 */ /* 0x000fe4000001ff00 */
[----:B------:R-:W-:Y:S02]  /*13d0*/  CS2R R136, SRZ ;  /* 0x0000000000887805 */ /* 0x000fe4000001ff00 */
[----:B------:R-:W-:Y:S02]  /*13e0*/  CS2R R134, SRZ ;  /* 0x0000000000867805 */ /* 0x000fe4000001ff00 */
[----:B------:R-:W-:Y:S01]  /*13f0*/  LEA.HI R5, R5, R0, RZ, 0x6 ;  /* 0x0000000005057211 */ /* 0x000fe200078f30ff */
        /* <DEDUP_REMOVED lines=55> */
[----:B------:R-:W-:Y:S01]  /*1770*/  CS2R R8, SRZ ;  /* 0x0000000000087805 */ /* 0x000fe2000001ff00 */
[----:B------:R-:W-:Y:S01]  /*1780*/  IMAD.MOV.U32 R27, RZ, RZ, RZ ;  /* 0x000000ffff1b7224 */ /* 0x000fe200078e00ff */
[----:B------:R-:W-:Y:S01]  /*1790*/  SHF.R.S32.HI R173, RZ, 0x6, R5 ;  /* 0x00000006ffad7819 */ /* 0x000fe20000011405 */
[----:B------:R-:W-:Y:S01]  /*17a0*/  IMAD.MOV.U32 R172, RZ, RZ, RZ ;  /* 0x000000ffffac7224 */ /* 0x000fe200078e00ff */
[----:B--2---:R-:W-:-:S13]  /*17b0*/  ISETP.NE.AND P0, PT, R4, 0x1, PT ;  /* 0x000000010400780c */ /* 0x004fda0003f05270 */
[----:B------:R-:W-:Y:S05]  /*17c0*/  @!P0 BRA `(.L_x_4252) ;  /* 0x0000001400d48947 */ /* 0x000fea0003800000 */
[----:B------:R-:W-:Y:S02]  /*17d0*/  ISETP.GE.AND P1, PT, R152, 0x1, PT ;  /* 0x000000019800780c */ /* 0x000fe40003f26270 */
[----:B------:R-:W-:-:S11]  /*17e0*/  PLOP3.LUT P0, PT, PT, PT, PT, 0x80, 0x0 ;  /* 0x000000000000781c */ /* 0x000fd60003f0f070 */
[----:B------:R-:W-:Y:S05]  /*17f0*/  @!P1 BRA `(.L_x_4253) ;  /* 0x0000007800d09947 */ /* 0x000fea0003800000 */
        /* <DEDUP_REMOVED lines=56> */
[----:B------:R-:W-:-:S07]  /*1b80*/  VIADD R173, R173, 0xfffffffe ;  /* 0xfffffffeadad7836 */ /* 0x000fce0000000000 */
.L_x_4255:
[----:B------:R-:W-:Y:S01]  /*1b90*/  BAR.SYNC.DEFER_BLOCKING 0xe, 0x100 ;  /* 0x0384000000007b1d */ /* 0x000fe20000010000 */
[----:B01----:R-:W-:Y:S01]  /*1ba0*/  IMAD.U32 R4, RZ, RZ, UR36 ;  /* 0x00000024ff047e24 */ /* 0x003fe2000f8e00ff */
[----:B------:R-:W-:Y:S01]  /*1bb0*/  UIADD3 UR36, UR36, 0x1, URZ ;  /* 0x0000000124247890 */ /* 0x000fe2000fffe03f */
[C---:B------:R-:W-:Y:S01]  /*1bc0*/  ISETP.GT.AND P0, PT, R173.reuse, RZ, PT ;  /* 0x000000ffad00720c */ /* 0x040fe20003f04270 */
[----:B------:R-:W-:Y:S02]  /*1bd0*/  VIADD R173, R173, 0xffffffff ;  /* 0xffffffffadad7836 */ /* 0x000fe40000000000 */
[----:B------:R-:W-:Y:S01]  /*1be0*/  IMAD R4, R4, 0x40, R17 ;  /* 0x0000004004047824 */ /* 0x000fe200078e0211 */
        /* <DEDUP_REMOVED lines=165> */
.L_x_4254:
[----:B------:R-:W-:Y:S01]  /*2640*/  BAR.SYNC.DEFER_BLOCKING 0xe, 0x100 ;  /* 0x0384000000007b1d */ /* 0x000fe20000010000 */
[----:B01----:R-:W-:Y:S01]  /*2650*/  IMAD.U32 R4, RZ, RZ, UR36 ;  /* 0x00000024ff047e24 */ /* 0x003fe2000f8e00ff */
[----:B------:R-:W-:Y:S01]  /*2660*/  UIADD3 UR36, UR36, 0x1, URZ ;  /* 0x0000000124247890 */ /* 0x000fe2000fffe03f */
[----:B------:R-:W-:Y:S02]  /*2670*/  PLOP3.LUT P0, PT, PT, PT, PT, 0x8, 0x0 ;  /* 0x000000000000781c */ /* 0x000fe40003f0e170 */
[----:B------:R-:W-:Y:S01]  /*2680*/  IMAD R4, R4, 0x40, R17 ;  /* 0x0000004004047824 */ /* 0x000fe200078e0211 */
        /* <DEDUP_REMOVED lines=137> */
.L_x_4252:
        /* <DEDUP_REMOVED lines=32> */
.L_x_4256:
        /* <DEDUP_REMOVED lines=8> */
.L_x_4434:
[----:B------:R-:W-:Y:S05]  /*31a0*/  @P0 BRA `(.L_x_4258) ;  /* 0x0000000000040947 */ /* 0x000fea0003800000 */
[----:B------:R-:W-:Y:S01]  /*31b0*/  BPT.TRAP 0x1 ;  /* 0x000000040000795c */ /* 0x000fe20000300000 */
.L_x_4258:
[----:B0-----:R-:W-:Y:S01]  /*31c0*/  IMAD.U32 R3, RZ, RZ, UR36 ;  /* 0x00000024ff037e24 */ /* 0x001fe2000f8e00ff */
[----:B------:R-:W-:-:S04]  /*31d0*/  SHF.L.U32 R6, R2, 0x1f, RZ ;  /* 0x0000001f02067819 */ /* 0x000fc800000006ff */
[----:B------:R-:W-:-:S04]  /*31e0*/  LEA R3, R3, UR37, 0x3 ;  /* 0x0000002503037c11 */ /* 0x000fc8000f8e18ff */
[----:B------:R0:W1:Y:S01]  /*31f0*/  SYNCS.PHASECHK.TRANS64.TRYWAIT P1, [R3+URZ+0x38830], R6 ;  /* 0x03883006030075a7 */ /* 0x000062000802017f */
[----:B------:R-:W-:Y:S05]  /*3200*/  @P0 BRA `(.L_x_4259) ;  /* 0x0000000000040947 */ /* 0x000fea0003800000 */
[----:B------:R-:W-:Y:S01]  /*3210*/  BPT.TRAP 0x1 ;  /* 0x000000040000795c */ /* 0x000fe20000300000 */
.L_x_4259:
[----:B-1----:R-:W-:Y:S05]  /*3220*/  @P1 BRA `(.L_x_4260) ;  /* 0x0000000000081947 */ /* 0x002fea0003800000 */
[----:B------:R-:W1:Y:S02]  /*3230*/  SYNCS.PHASECHK.TRANS64.TRYWAIT P1, [R3+URZ+0x38830], R6 ;  /* 0x03883006030075a7 */ /* 0x000e64000802017f */
[----:B-1----:R-:W-:Y:S05]  /*3240*/  @!P1 BRA `(.L_x_4261) ;  /* 0x0000010c00c09947 */ /* 0x002fea0003800000 */
.L_x_4260:
        /* <DEDUP_REMOVED lines=40> */
.L_x_4435:
[----:B------:R-:W-:Y:S05]  /*34d0*/  @P0 BRA `(.L_x_4263) ;  /* 0x0000000000040947 */ /* 0x000fea0003800000 */
[----:B------:R-:W-:Y:S01]  /*34e0*/  BPT.TRAP 0x1 ;  /* 0x000000040000795c */ /* 0x000fe20000300000 */
.L_x_4263:
[----:B------:R3:W4:Y:S01]  /*34f0*/  SYNCS.PHASECHK.TRANS64.TRYWAIT P1, [R3+URZ+0x38850], R6 ;  /* 0x03885006030075a7 */ /* 0x000722000802017f */
[----:B------:R-:W-:Y:S05]  /*3500*/  @P0 BRA `(.L_x_4264) ;  /* 0x0000000000040947 */ /* 0x000fea0003800000 */
[----:B------:R-:W-:Y:S01]  /*3510*/  BPT.TRAP 0x1 ;  /* 0x000000040000795c */ /* 0x000fe20000300000 */
.L_x_4264:
[----:B----4-:R-:W-:Y:S05]  /*3520*/  @P1 BRA `(.L_x_4265) ;  /* 0x0000000000081947 */ /* 0x010fea0003800000 */
[----:B------:R-:W4:Y:S02]  /*3530*/  SYNCS.PHASECHK.TRANS64.TRYWAIT P1, [R3+URZ+0x38850], R6 ;  /* 0x03885006030075a7 */ /* 0x000f24000802017f */
[----:B----4-:R-:W-:Y:S05]  /*3540*/  @!P1 BRA `(.L_x_4266) ;  /* 0x0000010c002c9947 */ /* 0x010fea0003800000 */
.L_x_4265:
        /* <DEDUP_REMOVED lines=253> */
[----:B------:R-:W-:Y:S01]  /*4520*/  ULDC UR11, c[0x0][0xa80] ;  /* 0x0002a000000b7ab9 */ /* 0x000fe20000000800 */
        /* <DEDUP_REMOVED lines=29> */
[----:B------:R-:W-:-:S04]  /*4700*/  ULOP3.LUT UR7, UR44, 0x2000000, URZ, 0xfc, !UPT ;  /* 0x020000002c077892 */ /* 0x000fc8000f8efc3f */
[----:B------:R-:W-:-:S07]  /*4710*/  ULEA UR10, UR36, UR7, 0xc ;  /* 0x00000007240a7291 */ /* 0x000fce000f8e603f */
[----:B------:R-:W-:Y:S01]  /*4720*/  UMOV UR14, UR10 ;  /* 0x0000000a000e7c82 */ /* 0x000fe20008000000 */
        /* <DEDUP_REMOVED lines=104> */
[----:B-----5:R-:W-:-:S07]  /*4db0*/  FSEL R49, R49, -INF , P2 ;  /* 0xff80000031317808 */ /* 0x020fce0001000000 */
[----:B------:R-:W5:Y:S01]  /*4dc0*/  MUFU.TANH R53, R53 ;  /* 0x0000003500357308 */ /* 0x000f620000002400 */
[----:B0-----:R-:W-:Y:S02]  /*4dd0*/  FSEL R43, R43, -INF , P4 ;  /* 0xff8000002b2b7808 */ /* 0x001fe40002000000 */
[----:B------:R-:W-:Y:S02]  /*4de0*/  ISETP.GT.AND P4, PT, R5, 0x39, PT ;  /* 0x000000390500780c */ /* 0x000fe40003f84270 */
[----:B------:R-:W-:-:S03]  /*4df0*/  FMNMX.FTZ R5, R49, R4, !PT ;  /* 0x0000000431057209 */ /* 0x000fc60007810000 */
[----:B------:R-:W0:Y:S01]  /*4e00*/  MUFU.TANH R46, R46 ;  /* 0x0000002e002e7308 */ /* 0x000e220000002400 */
[----:B--2---:R-:W-:-:S04]  /*4e10*/  FSEL R52, R52, -INF , P3 ;  /* 0xff80000034347808 */ /* 0x004fc80001800000 */
[----:B------:R-:W-:-:S03]  /*4e20*/  FMNMX.FTZ R4, R52, R5, !PT ;  /* 0x0000000534047209 */ /* 0x000fc60007810000 */
[----:B------:R-:W2:Y:S01]  /*4e30*/  MUFU.TANH R47, R47 ;  /* 0x0000002f002f7308 */ /* 0x000ea20000002400 */
[----:B-----5:R-:W-:-:S04]  /*4e40*/  FSEL R53, R53, -INF , P4 ;  /* 0xff80000035357808 */ /* 0x020fc80002000000 */
[----:B-1-34-:R-:W-:-:S03]  /*4e50*/  FMNMX.FTZ R6, R53, R4, !PT ;  /* 0x0000000435067209 */ /* 0x01afc60007810000 */
[----:B------:R-:W1:Y:S01]  /*4e60*/  MUFU.TANH R50, R50 ;  /* 0x0000003200327308 */ /* 0x000e620000002400 */
[----:B0-----:R-:W-:Y:S01]  /*4e70*/  FSEL R46, R46, -INF , P5 ;  /* 0xff8000002e2e7808 */ /* 0x001fe20002800000 */
[----:B------:R-:W0:Y:S06]  /*4e80*/  SHFL.BFLY PT, R5, R6, 0x2, 0x1f ;  /* 0x0c401f0006057f89 */ /* 0x000e2c00000e0000 */
[----:B------:R-:W3:Y:S01]  /*4e90*/  MUFU.TANH R51, R51 ;  /* 0x0000003300337308 */ /* 0x000ee20000002400 */
[----:B--2---:R-:W-:-:S07]  /*4ea0*/  FSEL R47, R47, -INF , P6 ;  /* 0xff8000002f2f7808 */ /* 0x004fce0003000000 */
[----:B------:R-:W2:Y:S01]  /*4eb0*/  MUFU.TANH R54, R54 ;  /* 0x0000003600367308 */ /* 0x000ea20000002400 */
[----:B-1----:R-:W-:-:S07]  /*4ec0*/  FSEL R50, R50, -INF , P1 ;  /* 0xff80000032327808 */ /* 0x002fce0000800000 */
[----:B------:R-:W1:Y:S01]  /*4ed0*/  MUFU.TANH R55, R55 ;  /* 0x0000003700377308 */ /* 0x000e620000002400 */
[----:B---3--:R-:W-:Y:S02]  /*4ee0*/  FSEL R51, R51, -INF , P2 ;  /* 0xff80000033337808 */ /* 0x008fe40001000000 */
[----:B0-----:R-:W-:Y:S02]  /*4ef0*/  FMNMX.FTZ R7, R6, R5, !PT ;  /* 0x0000000506077209 */ /* 0x001fe40007810000 */
[----:B------:R-:W-:Y:S02]  /*4f00*/  FMNMX.FTZ R5, R26, R27, !PT ;  /* 0x0000001b1a057209 */ /* 0x000fe40007810000 */
[----:B------:R-:W-:Y:S01]  /*4f10*/  ISETP.GE.AND P2, PT, R152, 0x41, PT ;  /* 0x000000419800780c */ /* 0x000fe20003f46270 */
[----:B------:R-:W0:Y:S01]  /*4f20*/  SHFL.BFLY PT, R8, R7, 0x1, 0x1f ;  /* 0x0c201f0007087f89 */ /* 0x000e2200000e0000 */
[----:B------:R-:W-:Y:S02]  /*4f30*/  FMNMX.FTZ R4, R30, R5, !PT ;  /* 0x000000051e047209 */ /* 0x000fe40007810000 */
[----:B--2---:R-:W-:-:S02]  /*4f40*/  FSEL R54, R54, -INF , P3 ;  /* 0xff80000036367808 */ /* 0x004fc40001800000 */
[----:B------:R-:W-:-:S04]  /*4f50*/  FMNMX.FTZ R5, R31, R4, !PT ;  /* 0x000000041f057209 */ /* 0x000fc80007810000 */
[----:B------:R-:W-:Y:S02]  /*4f60*/  FMNMX.FTZ R4, R34, R5, !PT ;  /* 0x0000000522047209 */ /* 0x000fe40007810000 */
[----:B-1----:R-:W-:Y:S02]  /*4f70*/  FSEL R55, R55, -INF , P4 ;  /* 0xff80000037377808 */ /* 0x002fe40002000000 */
        /* <DEDUP_REMOVED lines=15> */
[----:B------:R-:W-:Y:S01]  /*5070*/  MUFU.EX2 R6, R24 ;  /* 0x0000001800067308 */ /* 0x000fe20000000800 */
[----:B------:R-:W-:Y:S01]  /*5080*/  FMNMX.FTZ R5, R51, R8, !PT ;  /* 0x0000000833057209 */ /* 0x000fe20007810000 */
[--C-:B------:R-:W-:Y:S01]  /*5090*/  FFMA.FTZ R10, R32, UR11, -R56.reuse ;  /* 0x0000000b200a7c23 */ /* 0x100fe20008010838 */
[--C-:B------:R-:W-:Y:S01]  /*50a0*/  FFMA.FTZ R11, R33, UR11, -R56.reuse ;  /* 0x0000000b210b7c23 */ /* 0x100fe20008010838 */
[--C-:B------:R-:W-:Y:S01]  /*50b0*/  FFMA.FTZ R12, R36, UR11, -R56.reuse ;  /* 0x0000000b240c7c23 */ /* 0x100fe20008010838 */
        /* <DEDUP_REMOVED lines=10> */
[--C-:B------:R-:W-:Y:S01]  /*5160*/  FFMA.FTZ R155, R52, UR11, -R56.reuse ;  /* 0x0000000b349b7c23 */ /* 0x100fe20008010838 */
[--C-:B------:R-:W-:Y:S01]  /*5170*/  FFMA.FTZ R172, R53, UR11, -R56.reuse ;  /* 0x0000000b35ac7c23 */ /* 0x100fe20008010838 */
[----:B------:R-:W1:Y:S08]  /*5180*/  MUFU.EX2 R7, R7 ;  /* 0x0000000700077308 */ /* 0x000e700000000800 */
[----:B------:R-:W-:Y:S08]  /*5190*/  MUFU.EX2 R8, R28 ;  /* 0x0000001c00087308 */ /* 0x000ff00000000800 */
[----:B------:R-:W2:Y:S01]  /*51a0*/  MUFU.EX2 R9, R9 ;  /* 0x0000000900097308 */ /* 0x000ea20000000800 */
[----:B-1----:R-:W-:Y:S01]  /*51b0*/  F2FP.F16.F32.PACK_AB R156, R7, R6 ;  /* 0x00000006079c723e */ /* 0x002fe200000000ff */
[----:B------:R-:W-:Y:S01]  /*51c0*/  FADD.FTZ R7, R6, R7 ;  /* 0x0000000706077221 */ /* 0x000fe20000010000 */
[----:B0-----:R-:W-:Y:S01]  /*51d0*/  FMNMX.FTZ R24, R5, R14, !PT ;  /* 0x0000000e05187209 */ /* 0x001fe20007810000 */
[----:B------:R-:W-:-:S04]  /*51e0*/  FFMA.FTZ R14, R40, UR11, -R56 ;  /* 0x0000000b280e7c23 */ /* 0x000fc80008010838 */
[----:B------:R-:W-:Y:S01]  /*51f0*/  MUFU.EX2 R10, R10 ;  /* 0x0000000a000a7308 */ /* 0x000fe20000000800 */
[----:B------:R-:W0:Y:S07]  /*5200*/  SHFL.BFLY PT, R5, R24, 0x1, 0x1f ;  /* 0x0c201f0018057f89 */ /* 0x000e2e00000e0000 */
[----:B------:R-:W1:Y:S01]  /*5210*/  MUFU.EX2 R11, R11 ;  /* 0x0000000b000b7308 */ /* 0x000e620000000800 */
[----:B--2---:R-:W-:Y:S01]  /*5220*/  F2FP.F16.F32.PACK_AB R158, R9, R8 ;  /* 0x00000008099e723e */ /* 0x004fe200000000ff */
[----:B------:R-:W-:-:S04]  /*5230*/  FADD.FTZ R8, R8, R7 ;  /* 0x0000000708087221 */ /* 0x000fc80000010000 */
[----:B------:R-:W-:Y:S02]  /*5240*/  FADD.FTZ R9, R9, R8 ;  /* 0x0000000809097221 */ /* 0x000fe40000010000 */
[----:B------:R-:W-:Y:S08]  /*5250*/  MUFU.EX2 R12, R12 ;  /* 0x0000000c000c7308 */ /* 0x000ff00000000800 */
[----:B------:R-:W2:Y:S01]  /*5260*/  MUFU.EX2 R13, R13 ;  /* 0x0000000d000d7308 */ /* 0x000ea20000000800 */
[----:B-1----:R-:W-:Y:S01]  /*5270*/  F2FP.F16.F32.PACK_AB R160, R11, R10 ;  /* 0x0000000a0ba0723e */ /* 0x002fe200000000ff */
[----:B------:R-:W-:Y:S01]  /*5280*/  FADD.FTZ R10, R10, R9 ;  /* 0x000000090a0a7221 */ /* 0x000fe20000010000 */
[----:B0-----:R-:W-:-:S03]  /*5290*/  FMNMX.FTZ R5, R24, R5, !PT ;  /* 0x0000000518057209 */ /* 0x001fc60007810000 */
[----:B------:R-:W-:Y:S01]  /*52a0*/  FADD.FTZ R11, R11, R10 ;  /* 0x0000000a0b0b7221 */ /* 0x000fe20000010000 */
[C---:B------:R-:W-:Y:S01]  /*52b0*/  FSETP.NEU.FTZ.AND P1, PT, R5.reuse, -INF , PT ;  /* 0xff8000000500780b */ /* 0x040fe20003f3d000 */
[----:B------:R-:W-:Y:S01]  /*52c0*/  FMUL.FTZ R24, R5, UR11 ;  /* 0x0000000b05187c20 */ /* 0x000fe20008410000 */
[----:B------:R-:W-:Y:S04]  /*52d0*/  MUFU.EX2 R14, R14 ;  /* 0x0000000e000e7308 */ /* 0x000fe80000000800 */
[----:B------:R-:W-:Y:S02]  /*52e0*/  FSEL R25, R24, RZ, P1 ;  /* 0x000000ff18197208 */ /* 0x000fe40000800000 */
[----:B------:R-:W-:Y:S02]  /*52f0*/  ISETP.NE.AND P1, PT, R57, RZ, PT ;  /* 0x000000ff3900720c */ /* 0x000fe40003f25270 */
[----:B------:R-:W0:Y:S01]  /*5300*/  MUFU.EX2 R15, R15 ;  /* 0x0000000f000f7308 */ /* 0x000e220000000800 */
[--C-:B------:R-:W-:Y:S01]  /*5310*/  FFMA.FTZ R174, R26, UR11, -R25.reuse ;  /* 0x0000000b1aae7c23 */ /* 0x100fe20008010819 */
        /* <DEDUP_REMOVED lines=8> */
[----:B------:R-:W-:Y:S01]  /*53a0*/  FFMA.FTZ R183, R43, UR11, -R25 ;  /* 0x0000000b2bb77c23 */ /* 0x000fe20008010819 */
[----:B------:R-:W-:-:S02]  /*53b0*/  @!P1 VIADD R24, R3, 0x38840 ;  /* 0x0003884003189836 */ /* 0x000fc40000000000 */
[--C-:B------:R-:W-:Y:S01]  /*53c0*/  FFMA.FTZ R207, R46, UR11, -R25.reuse ;  /* 0x0000000b2ecf7c23 */ /* 0x100fe20008010819 */
[--C-:B------:R-:W-:Y:S01]  /*53d0*/  FFMA.FTZ R208, R47, UR11, -R25.reuse ;  /* 0x0000000b2fd07c23 */ /* 0x100fe20008010819 */
[--C-:B------:R-:W-:Y:S01]  /*53e0*/  FFMA.FTZ R209, R50, UR11, -R25.reuse ;  /* 0x0000000b32d17c23 */ /* 0x100fe20008010819 */
[--C-:B------:R-:W-:Y:S01]  /*53f0*/  FFMA.FTZ R210, R51, UR11, -R25.reuse ;  /* 0x0000000b33d27c23 */ /* 0x100fe20008010819 */
[----:B------:R-:W-:Y:S01]  /*5400*/  @!P1 PRMT R24, RZ, 0x654, R24 ;  /* 0x00000654ff189816 */ /* 0x000fe20000000018 */
[--C-:B------:R-:W-:Y:S01]  /*5410*/  FFMA.FTZ R211, R54, UR11, -R25.reuse ;  /* 0x0000000b36d37c23 */ /* 0x100fe20008010819 */
[----:B------:R-:W-:Y:S01]  /*5420*/  FFMA.FTZ R212, R55, UR11, -R25 ;  /* 0x0000000b37d47c23 */ /* 0x000fe20008010819 */
[----:B------:R-:W-:Y:S01]  /*5430*/  MUFU.EX2 R174, R174 ;  /* 0x000000ae00ae7308 */ /* 0x000fe20000000800 */
[----:B------:R1:W-:Y:S01]  /*5440*/  @!P1 SYNCS.ARRIVE.TRANS64.RED.A1T0 RZ, [R24+URZ], RZ ;  /* 0x000000ff18ff99a7 */ /* 0x0003e2000810043f */
[----:B--2---:R-:W-:Y:S01]  /*5450*/  F2FP.F16.F32.PACK_AB R162, R13, R12 ;  /* 0x0000000c0da2723e */ /* 0x004fe200000000ff */
[----:B------:R-:W-:Y:S01]  /*5460*/  FADD.FTZ R12, R12, R11 ;  /* 0x0000000b0c0c7221 */ /* 0x000fe20000010000 */
[----:B0-----:R-:W-:Y:S01]  /*5470*/  F2FP.F16.F32.PACK_AB R164, R15, R14 ;  /* 0x0000000e0fa4723e */ /* 0x001fe200000000ff */
[----:B------:R-:W-:-:S02]  /*5480*/  @!P1 VIADD R3, R3, 0x38860 ;  /* 0x0003886003039836 */ /* 0x000fc40000000000 */
[----:B------:R-:W-:Y:S01]  /*5490*/  FADD.FTZ R13, R13, R12 ;  /* 0x0000000c0d0d7221 */ /* 0x000fe20000010000 */
[----:B------:R-:W0:Y:S02]  /*54a0*/  MUFU.EX2 R175, R175 ;  /* 0x000000af00af7308 */ /* 0x000e240000000800 */
[----:B------:R-:W-:Y:S01]  /*54b0*/  @!P1 PRMT R3, RZ, 0x654, R3 ;  /* 0x00000654ff039816 */ /* 0x000fe20000000003 */
[----:B------:R-:W-:-:S04]  /*54c0*/  FADD.FTZ R14, R14, R13 ;  /* 0x0000000d0e0e7221 */ /* 0x000fc80000010000 */
[----:B------:R-:W-:Y:S01]  /*54d0*/  FADD.FTZ R15, R15, R14 ;  /* 0x0000000e0f0f7221 */ /* 0x000fe20000010000 */
        /* <DEDUP_REMOVED lines=15> */
[----:B------:R-:W-:Y:S01]  /*55d0*/  MUFU.EX2 R20, R20 ;  /* 0x0000001400147308 */ /* 0x000fe20000000800 */
[----:B------:R0:W-:Y:S07]  /*55e0*/  STSM.16.M88.4 [R22+0x36400], R156 ;  /* 0x0364009c16007844 */ /* 0x0001ee0000000200 */
[----:B------:R-:W3:Y:S01]  /*55f0*/  MUFU.EX2 R21, R21 ;  /* 0x0000001500157308 */ /* 0x000ee20000000800 */
[----:B--2---:R-:W-:Y:S01]  /*5600*/  F2FP.F16.F32.PACK_AB R163, R181, R180 ;  /* 0x000000b4b5a3723e */ /* 0x004fe200000000ff */
[----:B------:R-:W-:-:S04]  /*5610*/  FADD.FTZ R180, R180, R179 ;  /* 0x000000b3b4b47221 */ /* 0x000fc80000010000 */
[----:B------:R0:W-:Y:S01]  /*5620*/  STSM.16.M88.4 [R185], R160 ;  /* 0x000000a0b9007844 */ /* 0x0001e20000000200 */
[----:B------:R-:W-:Y:S01]  /*5630*/  FADD.FTZ R181, R181, R180 ;  /* 0x000000b4b5b57221 */ /* 0x000fe20000010000 */
[----:B------:R-:W-:Y:S08]  /*5640*/  MUFU.EX2 R182, R182 ;  /* 0x000000b600b67308 */ /* 0x000ff00000000800 */
[----:B------:R-:W2:Y:S01]  /*5650*/  MUFU.EX2 R183, R183 ;  /* 0x000000b700b77308 */ /* 0x000ea20000000800 */
[----:B---3--:R-:W-:Y:S01]  /*5660*/  F2FP.F16.F32.PACK_AB R166, R21, R20 ;  /* 0x0000001415a6723e */ /* 0x008fe200000000ff */
[----:B------:R-:W-:-:S04]  /*5670*/  FADD.FTZ R20, R20, R15 ;  /* 0x0000000f14147221 */ /* 0x000fc80000010000 */
[----:B------:R-:W-:Y:S02]  /*5680*/  FADD.FTZ R20, R21, R20 ;  /* 0x0000001415147221 */ /* 0x000fe40000010000 */
[----:B------:R-:W-:Y:S08]  /*5690*/  MUFU.EX2 R207, R207 ;  /* 0x000000cf00cf7308 */ /* 0x000ff00000000800 */
[----:B------:R-:W3:Y:S01]  /*56a0*/  MUFU.EX2 R208, R208 ;  /* 0x000000d000d07308 */ /* 0x000ee20000000800 */
[----:B--2---:R-:W-:Y:S01]  /*56b0*/  F2FP.F16.F32.PACK_AB R165, R183, R182 ;  /* 0x000000b6b7a5723e */ /* 0x004fe200000000ff */
[----:B------:R-:W-:-:S04]  /*56c0*/  FADD.FTZ R182, R182, R181 ;  /* 0x000000b5b6b67221 */ /* 0x000fc80000010000 */
[----:B------:R-:W-:Y:S02]  /*56d0*/  FADD.FTZ R182, R183, R182 ;  /* 0x000000b6b7b67221 */ /* 0x000fe40000010000 */
[----:B------:R-:W-:Y:S08]  /*56e0*/  MUFU.EX2 R153, R153 ;  /* 0x0000009900997308 */ /* 0x000ff00000000800 */
[----:B------:R-:W2:Y:S01]  /*56f0*/  MUFU.EX2 R154, R154 ;  /* 0x0000009a009a7308 */ /* 0x000ea20000000800 */
[----:B---3--:R-:W-:Y:S01]  /*5700*/  F2FP.F16.F32.PACK_AB R167, R208, R207 ;  /* 0x000000cfd0a7723e */ /* 0x008fe200000000ff */
[----:B------:R-:W-:-:S04]  /*5710*/  FADD.FTZ R207, R207, R182 ;  /* 0x000000b6cfcf7221 */ /* 0x000fc80000010000 */
[----:B------:R0:W-:Y:S01]  /*5720*/  STSM.16.M88.4 [R23], R164 ;  /* 0x000000a417007844 */ /* 0x0001e20000000200 */
[----:B------:R-:W-:Y:S01]  /*5730*/  FADD.FTZ R208, R208, R207 ;  /* 0x000000cfd0d07221 */ /* 0x000fe20000010000 */
[----:B------:R-:W-:Y:S08]  /*5740*/  MUFU.EX2 R155, R155 ;  /* 0x0000009b009b7308 */ /* 0x000ff00000000800 */
[----:B------:R-:W3:Y:S01]  /*5750*/  MUFU.EX2 R172, R172 ;  /* 0x000000ac00ac7308 */ /* 0x000ee20000000800 */
[----:B--2---:R-:W-:Y:S01]  /*5760*/  F2FP.F16.F32.PACK_AB R168, R154, R153 ;  /* 0x000000999aa8723e */ /* 0x004fe200000000ff */
[----:B------:R-:W-:-:S04]  /*5770*/  FADD.FTZ R153, R153, R20 ;  /* 0x0000001499997221 */ /* 0x000fc80000010000 */
[----:B------:R-:W-:Y:S02]  /*5780*/  FADD.FTZ R154, R154, R153 ;  /* 0x000000999a9a7221 */ /* 0x000fe40000010000 */
[----:B------:R-:W-:Y:S08]  /*5790*/  MUFU.EX2 R209, R209 ;  /* 0x000000d100d17308 */ /* 0x000ff00000000800 */
[----:B------:R-:W2:Y:S01]  /*57a0*/  MUFU.EX2 R210, R210 ;  /* 0x000000d200d27308 */ /* 0x000ea20000000800 */
[----:B---3--:R-:W-:-:S07]  /*57b0*/  F2FP.F16.F32.PACK_AB R170, R172, R155 ;  /* 0x0000009bacaa723e */ /* 0x008fce00000000ff */
[----:B------:R-:W-:Y:S08]  /*57c0*/  MUFU.EX2 R211, R211 ;  /* 0x000000d300d37308 */ /* 0x000ff00000000800 */
[----:B------:R-:W3:Y:S01]  /*57d0*/  MUFU.EX2 R212, R212 ;  /* 0x000000d400d47308 */ /* 0x000ee20000000800 */
[----:B--2---:R-:W-:Y:S01]  /*57e0*/  F2FP.F16.F32.PACK_AB R169, R210, R209 ;  /* 0x000000d1d2a9723e */ /* 0x004fe200000000ff */
[----:B------:R-:W-:-:S04]  /*57f0*/  FADD.FTZ R209, R209, R208 ;  /* 0x000000d0d1d17221 */ /* 0x000fc80000010000 */
[----:B------:R-:W-:Y:S01]  /*5800*/  FADD.FTZ R210, R210, R209 ;  /* 0x000000d1d2d27221 */ /* 0x000fe20000010000 */
[----:B---3--:R-:W-:-:S03]  /*5810*/  F2FP.F16.F32.PACK_AB R171, R212, R211 ;  /* 0x000000d3d4ab723e */ /* 0x008fc600000000ff */
[----:B------:R-:W-:Y:S02]  /*5820*/  FADD.FTZ R211, R211, R210 ;  /* 0x000000d2d3d37221 */ /* 0x000fe40000010000 */
[----:B------:R0:W-:Y:S01]  /*5830*/  STSM.16.M88.4 [R184], R168 ;  /* 0x000000a8b8007844 */ /* 0x0001e20000000200 */
[----:B-1----:R-:W-:Y:S01]  /*5840*/  WARPGROUP.ARRIVE ;  /* 0x00000000000079c5 */ /* 0x002fe20000000000 */
[----:B------:R-:W-:-:S05]  /*5850*/  FADD.FTZ R6, R212, R211 ;  /* 0x000000d3d4067221 */ /* 0x000fca0000010000 */
[----:B------:R-:W-:Y:S01]  /*5860*/  HGMMA.64x256x16.F32 R24, R156, gdesc[UR12].tnspB, RZ, !UPT, gsb0 ;  /* 0x43e0000c9c187df0 */ /* 0x000fe2000c0008ff */
        /* <DEDUP_REMOVED lines=12> */
[----:B------:R-:W-:Y:S01]  /*5930*/  HGMMA.64x256x16.F32 R24, R164, gdesc[UR12].tnspB, R24, gsb0 ;  /* 0x43e0000ca4187df0 */ /* 0x000fe20008000818 */
[----:B------:R-:W-:Y:S01]  /*5940*/  UMOV UR14, UR10 ;  /* 0x0000000a000e7c82 */ /* 0x000fe20008000000 */
        /* <DEDUP_REMOVED lines=14> */
[----:B------:R1:W-:Y:S02]  /*5a30*/  @!P1 SYNCS.ARRIVE.TRANS64.RED.A1T0 RZ, [R3+URZ], RZ ;  /* 0x000000ff03ff99a7 */ /* 0x0003e4000810043f */
[----:B-1----:R-:W-:-:S04]  /*5a40*/  FADD.FTZ R3, R155, R154 ;  /* 0x0000009a9b037221 */ /* 0x002fc80000010000 */
[----:B------:R-:W-:Y:S01]  /*5a50*/  FADD.FTZ R3, R172, R3 ;  /* 0x00000003ac037221 */ /* 0x000fe20000010000 */
[----:B0-----:R-:W-:Y:S06]  /*5a60*/  @!P2 BRA `(.L_x_4267) ;  /* 0x0000002c0088a947 */ /* 0x001fec0003800000 */
[----:B------:R-:W-:Y:S01]  /*5a70*/  VIADD R7, R173, 0xfffffffe ;  /* 0xfffffffead077836 */ /* 0x000fe20000000000 */
[----:B------:R-:W-:Y:S01]  /*5a80*/  UMOV UR24, UR36 ;  /* 0x0000002400187c82 */ /* 0x000fe20008000000 */
[----:B------:R-:W-:Y:S02]  /*5a90*/  IMAD.MOV.U32 R8, RZ, RZ, R5 ;  /* 0x000000ffff087224 */ /* 0x000fe400078e0005 */
[----:B------:R-:W-:-:S07]  /*5aa0*/  IMAD.MOV.U32 R13, RZ, RZ, R4 ;  /* 0x000000ffff0d7224 */ /* 0x000fce00078e0004 */
.L_x_4276:
        /* <DEDUP_REMOVED lines=9> */
.L_x_4268:
[----:B------:R-:W-:Y:S01]  /*5b40*/  ULEA UR5, UR36, UR37, 0x3 ;  /* 0x0000002524057291 */ /* 0x000fe2000f8e183f */
[----:B------:R-:W-:-:S08]  /*5b50*/  SHF.L.U32 R4, R2, 0x1f, RZ ;  /* 0x0000001f02047819 */ /* 0x000fd000000006ff */
[----:B------:R0:W1:Y:S01]  /*5b60*/  SYNCS.PHASECHK.TRANS64.TRYWAIT P3, [UR5+0x38830], R4 ;  /* 0x03883004ff0075a7 */ /* 0x0000620008060145 */
[----:B------:R-:W-:Y:S05]  /*5b70*/  @P0 BRA `(.L_x_4269) ;  /* 0x0000000000040947 */ /* 0x000fea0003800000 */
[----:B------:R-:W-:Y:S01]  /*5b80*/  BPT.TRAP 0x1 ;  /* 0x000000040000795c */ /* 0x000fe20000300000 */
.L_x_4269:
[----:B-1----:R-:W-:Y:S05]  /*5b90*/  @P3 BRA `(.L_x_4270) ;  /* 0x0000000000083947 */ /* 0x002fea0003800000 */
[----:B------:R-:W1:Y:S02]  /*5ba0*/  SYNCS.PHASECHK.TRANS64.TRYWAIT P3, [UR5+0x38830], R4 ;  /* 0x03883004ff0075a7 */ /* 0x000e640008060145 */
[----:B-1----:R-:W-:Y:S05]  /*5bb0*/  @!P3 BRA `(.L_x_4271) ;  /* 0x000000e400a4b947 */ /* 0x002fea0003800000 */
.L_x_4270:
        /* <DEDUP_REMOVED lines=28> */
.L_x_4272:
[----:B------:R2:W3:Y:S01]  /*5d80*/  SYNCS.PHASECHK.TRANS64.TRYWAIT P3, [UR5+0x38850], R4 ;  /* 0x03885004ff0075a7 */ /* 0x0004e20008060145 */
[----:B------:R-:W-:Y:S05]  /*5d90*/  @P0 BRA `(.L_x_4273) ;  /* 0x0000000000040947 */ /* 0x000fea0003800000 */
[----:B------:R-:W-:Y:S01]  /*5da0*/  BPT.TRAP 0x1 ;  /* 0x000000040000795c */ /* 0x000fe20000300000 */
.L_x_4273:
[----:B---3--:R-:W-:Y:S05]  /*5db0*/  @P3 BRA `(.L_x_4274) ;  /* 0x0000000000083947 */ /* 0x008fea0003800000 */
[----:B------:R-:W3:Y:S02]  /*5dc0*/  SYNCS.PHASECHK.TRANS64.TRYWAIT P3, [UR5+0x38850], R4 ;  /* 0x03885004ff0075a7 */ /* 0x000ee40008060145 */
[----:B---3--:R-:W-:Y:S05]  /*5dd0*/  @!P3 BRA `(.L_x_4275) ;  /* 0x000000e40034b947 */ /* 0x008fea0003800000 */
.L_x_4274:
[----:B------:R-:W-:Y:S01]  /*5de0*/  UIADD3 UR10, UR37, 0x26400, URZ ;  /* 0x00026400250a7890 */ /* 0x000fe2000fffe03f */
[----:B------:R-:W-:Y:S01]  /*5df0*/  WARPGROUP.ARRIVE ;  /* 0x00000000000079c5 */ /* 0x000fe20000000000 */
[----:B------:R-:W-:-:S05]  /*5e00*/  UIADD3 UR15, UR6, 0x2, URZ ;  /* 0x00000002060f7890 */ /* 0x000fca000fffe03f */
[----:B-1----:R-:W1:Y:S01]  /*5e10*/  S2R R5, SR_TID.X ;  /* 0x0000000000057919 */ /* 0x002e620000002100 */
[----:B------:R-:W-:Y:S02]  /*5e20*/  USHF.R.U32.HI UR10, URZ, 0x4, UR10 ;  /* 0x000000043f0a7899 */ /* 0x000fe4000801160a */
[----:B------:R-:W-:Y:S02]  /*5e30*/  UIADD3 UR11, UR6, 0x6, URZ ;  /* 0x00000006060b7890 */ /* 0x000fe4000fffe03f */
[----:B------:R-:W-:Y:S02]  /*5e40*/  ULOP3.LUT UR18, UR10, 0x3fff, URZ, 0xc0, !UPT ;  /* 0x00003fff0a127892 */ /* 0x000fe4000f8ec03f */
[----:B------:R-:W-:Y:S02]  /*5e50*/  UIADD3 UR14, UR6, 0x4, URZ ;  /* 0x00000004060e7890 */ /* 0x000fe4000fffe03f */
        /* <DEDUP_REMOVED lines=9> */
[----:B------:R-:W-:Y:S01]  /*5ef0*/  UIADD3 UR22, UR10, 0x2, URZ ;  /* 0x000000020a167890 */ /* 0x000fe2000fffe03f */
[----:B------:R-:W-:Y:S01]  /*5f00*/  UMOV UR20, UR15 ;  /* 0x0000000f00147c82 */ /* 0x000fe20008000000 */
[----:B------:R-:W-:Y:S01]  /*5f10*/  UMOV UR21, 0x40000040 ;  /* 0x4000004000157882 */ /* 0x000fe20000000000 */
[----:B------:R-:W-:Y:S01]  /*5f20*/  UMOV UR23, 0x40000040 ;  /* 0x4000004000177882 */ /* 0x000fe20000000000 */
[----:B-1----:R-:W-:-:S05]  /*5f30*/  SHF.R.U32.HI R5, RZ, 0x7, R5 ;  /* 0x00000007ff057819 */ /* 0x002fca0000011605 */
[----:B0-2---:R-:W0:Y:S01]  /*5f40*/  SHFL.IDX PT, R4, R5, RZ, 0x1f ;  /* 0x00001fff05047589 */ /* 0x005e2200000e0000 */
        /* <DEDUP_REMOVED lines=319> */
[----:B------:R-:W3:Y:S08]  /*7340*/  MUFU.TANH R11, R11 ;  /* 0x0000000b000b7308 */ /* 0x000ef00000002400 */
[----:B------:R-:W4:Y:S08]  /*7350*/  MUFU.TANH R12, R12 ;  /* 0x0000000c000c7308 */ /* 0x000f300000002400 */
[----:B------:R-:W5:Y:S01]  /*7360*/  MUFU.TANH R154, R154 ;  /* 0x0000009a009a7308 */ /* 0x000f620000002400 */
[----:B0-----:R-:W-:-:S02]  /*7370*/  FMNMX.FTZ R168, R153, R4, !PT ;  /* 0x0000000499a87209 */ /* 0x001fc40007810000 */
[----:B-1----:R-:W-:-:S05]  /*7380*/  FMNMX.FTZ R153, R9, R8, !PT ;  /* 0x0000000809997209 */ /* 0x002fca0007810000 */
[----:B------:R-:W0:Y:S01]  /*7390*/  MUFU.TANH R155, R155 ;  /* 0x0000009b009b7308 */ /* 0x000e220000002400 */
[----:B------:R-:W1:Y:S01]  /*73a0*/  SHFL.BFLY PT, R169, R168, 0x1, 0x1f ;  /* 0x0c201f00a8a97f89 */ /* 0x000e6200000e0000 */
[----:B--2---:R-:W-:-:S04]  /*73b0*/  FMNMX.FTZ R4, R10, R153, !PT ;  /* 0x000000990a047209 */ /* 0x004fc80007810000 */
[----:B---3--:R-:W-:Y:S02]  /*73c0*/  FMNMX.FTZ R153, R11, R4, !PT ;  /* 0x000000040b997209 */ /* 0x008fe40007810000 */
[----:B------:R-:W2:Y:S02]  /*73d0*/  MUFU.TANH R156, R156 ;  /* 0x0000009c009c7308 */ /* 0x000ea40000002400 */
[----:B----4-:R-:W-:-:S04]  /*73e0*/  FMNMX.FTZ R153, R12, R153, !PT ;  /* 0x000000990c997209 */ /* 0x010fc80007810000 */
[----:B-----5:R-:W-:Y:S02]  /*73f0*/  FMNMX.FTZ R14, R154, R153, !PT ;  /* 0x000000999a0e7209 */ /* 0x020fe40007810000 */
[----:B------:R-:W3:Y:S01]  /*7400*/  MUFU.TANH R160, R160 ;  /* 0x000000a000a07308 */ /* 0x000ee20000002400 */
[----:B------:R-:W-:Y:S01]  /*7410*/  FMUL.FTZ R153, R183, UR10 ;  /* 0x0000000ab7997c20 */ /* 0x000fe20008410000 */
[----:B------:R-:W-:-:S06]  /*7420*/  ULEA UR10, UR36, UR7, 0xc ;  /* 0x00000007240a7291 */ /* 0x000fcc000f8e603f */
[----:B------:R-:W4:Y:S01]  /*7430*/  MUFU.TANH R162, R162 ;  /* 0x000000a200a27308 */ /* 0x000f220000002400 */
[----:B------:R-:W-:Y:S01]  /*7440*/  UMOV UR14, UR10 ;  /* 0x0000000a000e7c82 */ /* 0x000fe20008000000 */
[----:B-1----:R-:W-:Y:S02]  /*7450*/  FMNMX.FTZ R4, R168, R169, !PT ;  /* 0x000000a9a8047209 */ /* 0x002fe40007810000 */
[----:B0-----:R-:W-:-:S03]  /*7460*/  FMNMX.FTZ R169, R155, R14, !PT ;  /* 0x0000000e9ba97209 */ /* 0x001fc60007810000 */
[----:B------:R-:W-:Y:S01]  /*7470*/  FADD.FTZ R13, -R4, R13 ;  /* 0x0000000d040d7221 */ /* 0x000fe20000010100 */
[----:B------:R-:W0:Y:S01]  /*7480*/  MUFU.TANH R163, R163 ;  /* 0x000000a300a37308 */ /* 0x000e220000002400 */
[----:B--2---:R-:W-:Y:S01]  /*7490*/  FMNMX.FTZ R169, R156, R169, !PT ;  /* 0x000000a99ca97209 */ /* 0x004fe20007810000 */
[----:B------:R-:W-:Y:S01]  /*74a0*/  FMUL.FTZ R182, R4, UR11 ;  /* 0x0000000b04b67c20 */ /* 0x000fe20008410000 */
[----:B------:R-:W-:Y:S02]  /*74b0*/  FMUL.FTZ R14, R13, UR11 ;  /* 0x0000000b0d0e7c20 */ /* 0x000fe40008410000 */
[----:B---3--:R-:W-:Y:S01]  /*74c0*/  FMNMX.FTZ R169, R160, R169, !PT ;  /* 0x000000a9a0a97209 */ /* 0x008fe20007810000 */
[--C-:B------:R-:W-:Y:S01]  /*74d0*/  FFMA.FTZ R13, R20, UR11, -R182.reuse ;  /* 0x0000000b140d7c23 */ /* 0x100fe200080108b6 */
[--C-:B------:R-:W-:Y:S01]  /*74e0*/  FFMA.FTZ R171, R21, UR11, -R182.reuse ;  /* 0x0000000b15ab7c23 */ /* 0x100fe200080108b6 */
[----:B------:R-:W1:Y:S01]  /*74f0*/  MUFU.TANH R166, R166 ;  /* 0x000000a600a67308 */ /* 0x000e620000002400 */
[----:B----4-:R-:W-:Y:S01]  /*7500*/  FMNMX.FTZ R168, R162, R169, !PT ;  /* 0x000000a9a2a87209 */ /* 0x010fe20007810000 */
[--C-:B------:R-:W-:Y:S01]  /*7510*/  FFMA.FTZ R21, R157, UR11, -R182.reuse ;  /* 0x0000000b9d157c23 */ /* 0x100fe200080108b6 */
[--C-:B------:R-:W-:Y:S01]  /*7520*/  FFMA.FTZ R170, R158, UR11, -R182.reuse ;  /* 0x0000000b9eaa7c23 */ /* 0x100fe200080108b6 */
[--C-:B------:R-:W-:Y:S01]  /*7530*/  FFMA.FTZ R178, R177, UR11, -R182.reuse ;  /* 0x0000000bb1b27c23 */ /* 0x100fe200080108b6 */
[--C-:B------:R-:W-:Y:S01]  /*7540*/  FFMA.FTZ R15, R15, UR11, -R182.reuse ;  /* 0x0000000b0f0f7c23 */ /* 0x100fe200080108b6 */
[--C-:B------:R-:W-:Y:S01]  /*7550*/  FFMA.FTZ R172, R161, UR11, -R182.reuse ;  /* 0x0000000ba1ac7c23 */ /* 0x100fe200080108b6 */
[--C-:B------:R-:W-:Y:S01]  /*7560*/  FFMA.FTZ R164, R164, UR11, -R182.reuse ;  /* 0x0000000ba4a47c23 */ /* 0x100fe200080108b6 */
[----:B------:R-:W2:Y:S01]  /*7570*/  MUFU.TANH R167, R167 ;  /* 0x000000a700a77308 */ /* 0x000ea20000002400 */
[----:B0-----:R-:W-:Y:S01]  /*7580*/  FMNMX.FTZ R169, R163, R168, !PT ;  /* 0x000000a8a3a97209 */ /* 0x001fe20007810000 */
[--C-:B------:R-:W-:Y:S01]  /*7590*/  FFMA.FTZ R173, R207, UR11, -R182.reuse ;  /* 0x0000000bcfad7c23 */ /* 0x100fe200080108b6 */
[--C-:B------:R-:W-:Y:S01]  /*75a0*/  FFMA.FTZ R176, R208, UR11, -R182.reuse ;  /* 0x0000000bd0b07c23 */ /* 0x100fe200080108b6 */
[--C-:B------:R-:W-:Y:S01]  /*75b0*/  FFMA.FTZ R175, R209, UR11, -R182.reuse ;  /* 0x0000000bd1af7c23 */ /* 0x100fe200080108b6 */
[----:B------:R-:W-:-:S03]  /*75c0*/  FFMA.FTZ R177, R210, UR11, -R182 ;  /* 0x0000000bd2b17c23 */ /* 0x000fc600080108b6 */
[----:B------:R-:W0:Y:S01]  /*75d0*/  MUFU.TANH R181, R181 ;  /* 0x000000b500b57308 */ /* 0x000e220000002400 */
[----:B-1----:R-:W-:Y:S01]  /*75e0*/  FMNMX.FTZ R20, R166, R169, !PT ;  /* 0x000000a9a6147209 */ /* 0x002fe20007810000 */
[----:B------:R-:W-:-:S06]  /*75f0*/  FFMA.FTZ R169, R5, UR11, -R182 ;  /* 0x0000000b05a97c23 */ /* 0x000fcc00080108b6 */
[----:B------:R-:W1:Y:S01]  /*7600*/  MUFU.TANH R211, R211 ;  /* 0x000000d300d37308 */ /* 0x000e620000002400 */
[----:B--2---:R-:W-:-:S07]  /*7610*/  FMNMX.FTZ R168, R167, R20, !PT ;  /* 0x00000014a7a87209 */ /* 0x004fce0007810000 */
[----:B------:R-:W2:Y:S01]  /*7620*/  MUFU.TANH R152, R152 ;  /* 0x0000009800987308 */ /* 0x000ea20000002400 */
[----:B0-----:R-:W-:-:S07]  /*7630*/  FMNMX.FTZ R168, R181, R168, !PT ;  /* 0x000000a8b5a87209 */ /* 0x001fce0007810000 */
[----:B------:R-:W0:Y:S01]  /*7640*/  MUFU.TANH R153, R153 ;  /* 0x0000009900997308 */ /* 0x000e220000002400 */
[----:B-1----:R-:W-:-:S07]  /*7650*/  FMNMX.FTZ R5, R211, R168, !PT ;  /* 0x000000a8d3057209 */ /* 0x002fce0007810000 */
[----:B------:R1:W-:Y:S01]  /*7660*/  MUFU.EX2 R20, R169 ;  /* 0x000000a900147308 */ /* 0x0003e20000000800 */
[----:B--2---:R-:W-:-:S07]  /*7670*/  FMNMX.FTZ R168, R152, R5, !PT ;  /* 0x0000000598a87209 */ /* 0x004fce0007810000 */
[----:B------:R-:W2:Y:S01]  /*7680*/  MUFU.EX2 R14, R14 ;  /* 0x0000000e000e7308 */ /* 0x000ea20000000800 */
[----:B0-----:R-:W-:Y:S01]  /*7690*/  FMNMX.FTZ R5, R153, R168, !PT ;  /* 0x000000a899057209 */ /* 0x001fe20007810000 */
[----:B-1----:R-:W-:-:S04]  /*76a0*/  FFMA.FTZ R169, R159, UR11, -R182 ;  /* 0x0000000b9fa97c23 */ /* 0x002fc800080108b6 */
[----:B------:R-:W0:Y:S02]  /*76b0*/  SHFL.BFLY PT, R174, R5, 0x2, 0x1f ;  /* 0x0c401f0005ae7f89 */ /* 0x000e2400000e0000 */
[----:B------:R-:W1:Y:S08]  /*76c0*/  MUFU.EX2 R13, R13 ;  /* 0x0000000d000d7308 */ /* 0x000e700000000800 */
[----:B------:R-:W-:Y:S01]  /*76d0*/  MUFU.EX2 R15, R15 ;  /* 0x0000000f000f7308 */ /* 0x000fe20000000800 */
        /* <DEDUP_REMOVED lines=12> */
[----:B------:R-:W-:Y:S01]  /*77a0*/  FMUL.FTZ R45, R45, R14 ;  /* 0x0000000e2d2d7220 */ /* 0x000fe20000410000 */
[----:B0-----:R-:W-:Y:S01]  /*77b0*/  FMNMX.FTZ R157, R5, R174, !PT ;  /* 0x000000ae059d7209 */ /* 0x001fe20007810000 */
[--C-:B------:R-:W-:Y:S01]  /*77c0*/  FFMA.FTZ R174, R165, UR11, -R182.reuse ;  /* 0x0000000ba5ae7c23 */ /* 0x100fe200080108b6 */
[----:B------:R-:W-:Y:S01]  /*77d0*/  FFMA.FTZ R182, R180, UR11, -R182 ;  /* 0x0000000bb4b67c23 */ /* 0x000fe200080108b6 */
[----:B------:R-:W-:Y:S01]  /*77e0*/  MUFU.EX2 R21, R21 ;  /* 0x0000001500157308 */ /* 0x000fe20000000800 */
[-C--:B------:R-:W-:Y:S01]  /*77f0*/  FMUL.FTZ R48, R48, R14.reuse ;  /* 0x0000000e30307220 */ /* 0x080fe20000410000 */
[----:B------:R-:W0:Y:S01]  /*7800*/  SHFL.BFLY PT, R158, R157, 0x1, 0x1f ;  /* 0x0c201f009d9e7f89 */ /* 0x000e2200000e0000 */
        /* <DEDUP_REMOVED lines=23> */
[----:B0-----:R-:W-:Y:S01]  /*7980*/  FMNMX.FTZ R5, R157, R158, !PT ;  /* 0x0000009e9d057209 */ /* 0x001fe20007810000 */
[-C--:B------:R-:W-:Y:S01]  /*7990*/  FMUL.FTZ R89, R89, R14.reuse ;  /* 0x0000000e59597220 */ /* 0x080fe20000410000 */
[-C--:B------:R-:W-:Y:S01]  /*79a0*/  FMUL.FTZ R92, R92, R14.reuse ;  /* 0x0000000e5c5c7220 */ /* 0x080fe20000410000 */
[-C--:B------:R-:W-:Y:S01]  /*79b0*/  FMUL.FTZ R93, R93, R14.reuse ;  /* 0x0000000e5d5d7220 */ /* 0x080fe20000410000 */
[-C--:B------:R-:W-:Y:S01]  /*79c0*/  FMUL.FTZ R96, R96, R14.reuse ;  /* 0x0000000e60607220 */ /* 0x080fe20000410000 */
[----:B------:R-:W-:Y:S01]  /*79d0*/  FADD.FTZ R157, -R5, R8 ;  /* 0x00000008059d7221 */ /* 0x000fe20000010100 */
[----:B------:R-:W-:Y:S01]  /*79e0*/  MUFU.EX2 R171, R164 ;  /* 0x000000a400ab7308 */ /* 0x000fe20000000800 */
[-C--:B------:R-:W-:Y:S01]  /*79f0*/  FMUL.FTZ R97, R97, R14.reuse ;  /* 0x0000000e61617220 */ /* 0x080fe20000410000 */
[-C--:B------:R-:W-:Y:S01]  /*7a00*/  FMUL.FTZ R100, R100, R14.reuse ;  /* 0x0000000e64647220 */ /* 0x080fe20000410000 */
[----:B------:R-:W-:Y:S01]  /*7a10*/  FMUL.FTZ R179, R157, UR11 ;  /* 0x0000000b9db37c20 */ /* 0x000fe20008410000 */
[----:B------:R-:W-:Y:S01]  /*7a20*/  FMUL.FTZ R157, R5, UR11 ;  /* 0x0000000b059d7c20 */ /* 0x000fe20008410000 */
[-C--:B------:R-:W-:Y:S01]  /*7a30*/  FMUL.FTZ R101, R101, R14.reuse ;  /* 0x0000000e65657220 */ /* 0x080fe20000410000 */
[-C--:B------:R-:W-:Y:S01]  /*7a40*/  FMUL.FTZ R104, R104, R14.reuse ;  /* 0x0000000e68687220 */ /* 0x080fe20000410000 */
[----:B------:R-:W-:Y:S01]  /*7a50*/  FMUL.FTZ R105, R105, R14 ;  /* 0x0000000e69697220 */ /* 0x000fe20000410000 */
[----:B------:R-:W-:Y:S01]  /*7a60*/  FFMA.FTZ R183, R155, UR11, -R157 ;  /* 0x0000000b9bb77c23 */ /* 0x000fe2000801089d */
[----:B------:R-:W-:Y:S01]  /*7a70*/  IMAD.MOV R155, RZ, RZ, -R19 ;  /* 0x000000ffff9b7224 */ /* 0x000fe200078e0a13 */
[----:B------:R-:W0:Y:S01]  /*7a80*/  MUFU.EX2 R179, R179 ;  /* 0x000000b300b37308 */ /* 0x000e220000000800 */
[--C-:B------:R-:W-:Y:S01]  /*7a90*/  FFMA.FTZ R180, R9, UR11, -R157.reuse ;  /* 0x0000000b09b47c23 */ /* 0x100fe2000801089d */
[--C-:B------:R-:W-:Y:S01]  /*7aa0*/  FFMA.FTZ R212, R211, UR11, -R157.reuse ;  /* 0x0000000bd3d47c23 */ /* 0x100fe2000801089d */
[----:B------:R-:W-:Y:S01]  /*7ab0*/  FFMA.FTZ R9, R10, UR11, -R157 ;  /* 0x0000000b0a097c23 */ /* 0x000fe2000801089d */
[----:B------:R-:W-:Y:S01]  /*7ac0*/  ISETP.NE.AND P3, PT, R18, R155, PT ;  /* 0x0000009b1200720c */ /* 0x000fe20003f65270 */
[----:B------:R-:W-:-:S02]  /*7ad0*/  IMAD.U32 R211, RZ, RZ, UR5 ;  /* 0x00000005ffd37e24 */ /* 0x000fc4000f8e00ff */
[--C-:B------:R-:W-:Y:S01]  /*7ae0*/  FFMA.FTZ R10, R11, UR11, -R157.reuse ;  /* 0x0000000b0b0a7c23 */ /* 0x100fe2000801089d */
[--C-:B------:R-:W-:Y:S01]  /*7af0*/  FFMA.FTZ R11, R12, UR11, -R157.reuse ;  /* 0x0000000b0c0b7c23 */ /* 0x100fe2000801089d */
[----:B------:R2:W-:Y:S01]  /*7b00*/  MUFU.EX2 R8, R182 ;  /* 0x000000b600087308 */ /* 0x0005e20000000800 */
[--C-:B------:R-:W-:Y:S01]  /*7b10*/  FFMA.FTZ R12, R154, UR11, -R157.reuse ;  /* 0x0000000b9a0c7c23 */ /* 0x100fe2000801089d */
[----:B------:R-:W-:Y:S02]  /*7b20*/  @!P1 VIADD R154, R211, 0x38840 ;  /* 0x00038840d39a9836 */ /* 0x000fe40000000000 */
[--C-:B------:R-:W-:Y:S01]  /*7b30*/  FFMA.FTZ R207, R160, UR11, -R157.reuse ;  /* 0x0000000ba0cf7c23 */ /* 0x100fe2000801089d */
[--C-:B------:R-:W-:Y:S01]  /*7b40*/  FFMA.FTZ R208, R162, UR11, -R157.reuse ;  /* 0x0000000ba2d07c23 */ /* 0x100fe2000801089d */
[--C-:B------:R-:W-:Y:S01]  /*7b50*/  FFMA.FTZ R209, R163, UR11, -R157.reuse ;  /* 0x0000000ba3d17c23 */ /* 0x100fe2000801089d */
[--C-:B------:R-:W-:Y:S01]  /*7b60*/  FFMA.FTZ R210, R166, UR11, -R157.reuse ;  /* 0x0000000ba6d27c23 */ /* 0x100fe2000801089d */
[----:B------:R-:W-:Y:S01]  /*7b70*/  @!P1 PRMT R154, RZ, 0x654, R154 ;  /* 0x00000654ff9a9816 */ /* 0x000fe2000000009a */
[--C-:B------:R-:W-:Y:S01]  /*7b80*/  FFMA.FTZ R213, R167, UR11, -R157.reuse ;  /* 0x0000000ba7d57c23 */ /* 0x100fe2000801089d */
[--C-:B--2---:R-:W-:Y:S01]  /*7b90*/  FFMA.FTZ R182, R156, UR11, -R157.reuse ;  /* 0x0000000b9cb67c23 */ /* 0x104fe2000801089d */
[----:B------:R-:W-:Y:S01]  /*7ba0*/  IMAD.U32 R156, RZ, RZ, UR24 ;  /* 0x00000018ff9c7e24 */ /* 0x000fe2000f8e00ff */
[----:B------:R2:W-:Y:S01]  /*7bb0*/  @!P1 SYNCS.ARRIVE.TRANS64.RED.A1T0 RZ, [R154+URZ], RZ ;  /* 0x000000ff9aff99a7 */ /* 0x0005e2000810043f */
[--C-:B------:R-:W-:Y:S01]  /*7bc0*/  FFMA.FTZ R181, R181, UR11, -R157.reuse ;  /* 0x0000000bb5b57c23 */ /* 0x100fe2000801089d */
[----:B------:R-:W-:Y:S01]  /*7bd0*/  FFMA.FTZ R214, R152, UR11, -R157 ;  /* 0x0000000b98d67c23 */ /* 0x000fe2000801089d */
[----:B------:R-:W-:-:S02]  /*7be0*/  @!P3 IMAD R155, R156, 0x40, R17 ;  /* 0x000000409c9bb824 */ /* 0x000fc400078e0211 */
[----:B------:R-:W-:Y:S01]  /*7bf0*/  FFMA.FTZ R215, R153, UR11, -R157 ;  /* 0x0000000b99d77c23 */ /* 0x000fe2000801089d */
[----:B------:R-:W-:Y:S01]  /*7c00*/  MUFU.EX2 R180, R180 ;  /* 0x000000b400b47308 */ /* 0x000fe20000000800 */
[----:B-1----:R-:W-:Y:S01]  /*7c10*/  F2FP.F16.F32.PACK_AB R152, R20, R13 ;  /* 0x0000000d1498723e */ /* 0x002fe200000000ff */
[-C--:B0-----:R-:W-:Y:S01]  /*7c20*/  FMUL.FTZ R26, R26, R179.reuse ;  /* 0x000000b31a1a7220 */ /* 0x081fe20000410000 */
[----:B------:R-:W-:Y:S01]  /*7c30*/  @!P3 LEA R155, R155, UR37, 0x2 ;  /* 0x000000259b9bbc11 */ /* 0x000fe2000f8e10ff */
[----:B------:R-:W-:Y:S01]  /*7c40*/  FMUL.FTZ R27, R27, R179 ;  /* 0x000000b31b1b7220 */ /* 0x000fe20000410000 */
[----:B--2---:R-:W-:Y:S01]  /*7c50*/  F2FP.F16.F32.PACK_AB R154, R168, R15 ;  /* 0x0000000fa89a723e */ /* 0x004fe200000000ff */
[----:B------:R-:W-:Y:S01]  /*7c60*/  FMUL.FTZ R30, R30, R179 ;  /* 0x000000b31e1e7220 */ /* 0x000fe20000410000 */
[----:B------:R-:W-:Y:S01]  /*7c70*/  F2FP.F16.F32.PACK_AB R156, R170, R21 ;  /* 0x00000015aa9c723e */ /* 0x000fe200000000ff */
[----:B------:R-:W-:Y:S01]  /*7c80*/  @!P3 STS [R155+0x38400], R14 ;  /* 0x0384000e9b00b388 */ /* 0x000fe20000000800 */
[----:B------:R-:W0:Y:S01]  /*7c90*/  MUFU.EX2 R9, R9 ;  /* 0x0000000900097308 */ /* 0x000e220000000800 */
[----:B------:R-:W-:Y:S01]  /*7ca0*/  F2FP.F16.F32.PACK_AB R158, R172, R169 ;  /* 0x000000a9ac9e723e */ /* 0x000fe200000000ff */
[-C--:B------:R-:W-:Y:S01]  /*7cb0*/  FMUL.FTZ R31, R31, R179.reuse ;  /* 0x000000b31f1f7220 */ /* 0x080fe20000410000 */
[----:B------:R1:W-:Y:S01]  /*7cc0*/  @!P3 STS [R155+0x38420], R179 ;  /* 0x038420b39b00b388 */ /* 0x0003e20000000800 */
        /* <DEDUP_REMOVED lines=52> */
[----:B------:R-:W0:Y:S01]  /*8010*/  MUFU.EX2 R174, R174 ;  /* 0x000000ae00ae7308 */ /* 0x000e220000000800 */
[-C--:B------:R-:W-:Y:S01]  /*8020*/  FMUL.FTZ R112, R112, R14.reuse ;  /* 0x0000000e70707220 */ /* 0x080fe20000410000 */
[-C--:B------:R-:W-:Y:S01]  /*8030*/  FMUL.FTZ R113, R113, R14.reuse ;  /* 0x0000000e71717220 */ /* 0x080fe20000410000 */
[-C--:B------:R-:W-:Y:S01]  /*8040*/  FMUL.FTZ R114, R114, R179.reuse ;  /* 0x000000b372727220 */ /* 0x080fe20000410000 */
[-C--:B------:R-:W-:Y:S01]  /*8050*/  FMUL.FTZ R115, R115, R179.reuse ;  /* 0x000000b373737220 */ /* 0x080fe20000410000 */
[-C--:B------:R-:W-:Y:S01]  /*8060*/  FMUL.FTZ R116, R116, R14.reuse ;  /* 0x0000000e74747220 */ /* 0x080fe20000410000 */
[----:B------:R-:W-:Y:S01]  /*8070*/  FMUL.FTZ R117, R117, R14 ;  /* 0x0000000e75757220 */ /* 0x000fe20000410000 */
[-C--:B------:R-:W-:Y:S01]  /*8080*/  FMUL.FTZ R118, R118, R179.reuse ;  /* 0x000000b376767220 */ /* 0x080fe20000410000 */
[----:B------:R-:W-:Y:S01]  /*8090*/  MUFU.EX2 R173, R173 ;  /* 0x000000ad00ad7308 */ /* 0x000fe20000000800 */
[----:B-1----:R-:W-:Y:S01]  /*80a0*/  F2FP.F16.F32.PACK_AB R159, R207, R182 ;  /* 0x000000b6cf9f723e */ /* 0x002fe200000000ff */
[-C--:B------:R-:W-:Y:S01]  /*80b0*/  FMUL.FTZ R119, R119, R179.reuse ;  /* 0x000000b377777220 */ /* 0x080fe20000410000 */
[-C--:B------:R-:W-:Y:S01]  /*80c0*/  FMUL.FTZ R120, R120, R14.reuse ;  /* 0x0000000e78787220 */ /* 0x080fe20000410000 */
[-C--:B------:R-:W-:Y:S01]  /*80d0*/  FMUL.FTZ R121, R121, R14.reuse ;  /* 0x0000000e79797220 */ /* 0x080fe20000410000 */
[-C--:B------:R-:W-:Y:S01]  /*80e0*/  FMUL.FTZ R122, R122, R179.reuse ;  /* 0x000000b37a7a7220 */ /* 0x080fe20000410000 */
[----:B------:R-:W-:Y:S01]  /*80f0*/  FMUL.FTZ R123, R123, R179 ;  /* 0x000000b37b7b7220 */ /* 0x000fe20000410000 */
        /* <DEDUP_REMOVED lines=35> */
[----:B------:R-:W-:Y:S01]  /*8330*/  FMUL.FTZ R151, R151, R179 ;  /* 0x000000b397977220 */ /* 0x000fe20000410000 */
[----:B------:R0:W-:Y:S01]  /*8340*/  STSM.16.M88.4 [R22+0x36400], R152 ;  /* 0x0364009816007844 */ /* 0x0001e20000000200 */
[----:B------:R-:W-:Y:S01]  /*8350*/  FFMA.FTZ R3, R14, R3, R13 ;  /* 0x000000030e037223 */ /* 0x000fe2000001000d */
[----:B------:R-:W-:Y:S01]  /*8360*/  FFMA.FTZ R6, R179, R6, R180 ;  /* 0x00000006b3067223 */ /* 0x000fe200000100b4 */
[----:B------:R-:W-:Y:S01]  /*8370*/  @!P1 VIADD R211, R211, 0x38860 ;  /* 0x00038860d3d39836 */ /* 0x000fe20000000000 */
[----:B------:R0:W-:Y:S01]  /*8380*/  STSM.16.M88.4 [R185], R156 ;  /* 0x0000009cb9007844 */ /* 0x0001e20000000200 */
[----:B------:R-:W-:Y:S01]  /*8390*/  MUFU.EX2 R175, R175 ;  /* 0x000000af00af7308 */ /* 0x000fe20000000800 */
[----:B------:R-:W-:Y:S01]  /*83a0*/  FADD.FTZ R20, R20, R3 ;  /* 0x0000000314147221 */ /* 0x000fe20000010000 */
[----:B------:R-:W-:Y:S01]  /*83b0*/  FADD.FTZ R9, R9, R6 ;  /* 0x0000000609097221 */ /* 0x000fe20000010000 */
[----:B------:R-:W-:Y:S01]  /*83c0*/  @!P1 PRMT R211, RZ, 0x654, R211 ;  /* 0x00000654ffd39816 */ /* 0x000fe200000000d3 */
[----:B------:R-:W-:Y:S01]  /*83d0*/  UMOV UR24, UR36 ;  /* 0x0000002400187c82 */ /* 0x000fe20008000000 */
[----:B------:R-:W-:Y:S01]  /*83e0*/  FADD.FTZ R15, R15, R20 ;  /* 0x000000140f0f7221 */ /* 0x000fe20000010000 */
[----:B------:R-:W-:Y:S01]  /*83f0*/  FADD.FTZ R10, R10, R9 ;  /* 0x000000090a0a7221 */ /* 0x000fe20000010000 */
[----:B------:R-:W-:Y:S01]  /*8400*/  IMAD.MOV.U32 R13, RZ, RZ, R4 ;  /* 0x000000ffff0d7224 */ /* 0x000fe200078e0004 */
[----:B------:R-:W2:Y:S01]  /*8410*/  MUFU.EX2 R178, R178 ;  /* 0x000000b200b27308 */ /* 0x000ea20000000800 */
[----:B-1----:R-:W-:Y:S01]  /*8420*/  F2FP.F16.F32.PACK_AB R163, R213, R210 ;  /* 0x000000d2d5a3723e */ /* 0x002fe200000000ff */
[----:B------:R-:W-:Y:S01]  /*8430*/  FADD.FTZ R168, R168, R15 ;  /* 0x0000000fa8a87221 */ /* 0x000fe20000010000 */
[----:B------:R-:W-:-:S03]  /*8440*/  FADD.FTZ R11, R11, R10 ;  /* 0x0000000a0b0b7221 */ /* 0x000fc60000010000 */
[----:B------:R0:W-:Y:S01]  /*8450*/  STSM.16.M88.4 [R23], R160 ;  /* 0x000000a017007844 */ /* 0x0001e20000000200 */
[----:B------:R-:W-:Y:S01]  /*8460*/  FADD.FTZ R21, R21, R168 ;  /* 0x000000a815157221 */ /* 0x000fe20000010000 */
[----:B------:R-:W1:Y:S01]  /*8470*/  MUFU.EX2 R177, R177 ;  /* 0x000000b100b17308 */ /* 0x000e620000000800 */
[----:B------:R-:W-:Y:S02]  /*8480*/  FADD.FTZ R12, R12, R11 ;  /* 0x0000000b0c0c7221 */ /* 0x000fe40000010000 */
[----:B------:R-:W-:Y:S02]  /*8490*/  FADD.FTZ R170, R170, R21 ;  /* 0x00000015aaaa7221 */ /* 0x000fe40000010000 */
[----:B------:R-:W-:Y:S02]  /*84a0*/  FADD.FTZ R183, R183, R12 ;  /* 0x0000000cb7b77221 */ /* 0x000fe40000010000 */
[----:B------:R-:W-:Y:S01]  /*84b0*/  FADD.FTZ R169, R169, R170 ;  /* 0x000000aaa9a97221 */ /* 0x000fe20000010000 */
[----:B------:R-:W-:Y:S01]  /*84c0*/  MUFU.EX2 R181, R181 ;  /* 0x000000b500b57308 */ /* 0x000fe20000000800 */
[----:B--2---:R-:W-:Y:S01]  /*84d0*/  F2FP.F16.F32.PACK_AB R164, R178, R175 ;  /* 0x000000afb2a4723e */ /* 0x004fe200000000ff */
        /* <DEDUP_REMOVED lines=10> */
[----:B------:R-:W1:Y:S02]  /*8580*/  MUFU.EX2 R214, R214 ;  /* 0x000000d600d67308 */ /* 0x000e640000000800 */
[----:B------:R-:W-:Y:S01]  /*8590*/  FADD.FTZ R210, R210, R209 ;  /* 0x000000d1d2d27221 */ /* 0x000fe20000010000 */
[----:B------:R-:W-:-:S03]  /*85a0*/  FADD.FTZ R176, R176, R173 ;  /* 0x000000adb0b07221 */ /* 0x000fc60000010000 */
[----:B------:R-:W-:Y:S01]  /*85b0*/  FADD.FTZ R210, R213, R210 ;  /* 0x000000d2d5d27221 */ /* 0x000fe20000010000 */
[----:B------:R-:W-:Y:S01]  /*85c0*/  FADD.FTZ R175, R175, R176 ;  /* 0x000000b0afaf7221 */ /* 0x000fe20000010000 */
[----:B------:R-:W3:Y:S01]  /*85d0*/  MUFU.EX2 R215, R215 ;  /* 0x000000d700d77308 */ /* 0x000ee20000000800 */
[----:B--2---:R-:W-:Y:S01]  /*85e0*/  F2FP.F16.F32.PACK_AB R165, R212, R181 ;  /* 0x000000b5d4a5723e */ /* 0x004fe200000000ff */
[----:B------:R-:W-:Y:S01]  /*85f0*/  FADD.FTZ R181, R181, R210 ;  /* 0x000000d2b5b57221 */ /* 0x000fe20000010000 */
[----:B------:R-:W-:-:S03]  /*8600*/  FADD.FTZ R178, R178, R175 ;  /* 0x000000afb2b27221 */ /* 0x000fc60000010000 */
[----:B------:R-:W-:Y:S01]  /*8610*/  FADD.FTZ R181, R212, R181 ;  /* 0x000000b5d4b57221 */ /* 0x000fe20000010000 */
[----:B------:R-:W-:-:S03]  /*8620*/  FADD.FTZ R3, R177, R178 ;  /* 0x000000b2b1037221 */ /* 0x000fc60000010000 */
[----:B-1----:R-:W-:Y:S01]  /*8630*/  FADD.FTZ R6, R214, R181 ;  /* 0x000000b5d6067221 */ /* 0x002fe20000010000 */
[----:B------:R-:W-:Y:S01]  /*8640*/  FADD.FTZ R3, R8, R3 ;  /* 0x0000000308037221 */ /* 0x000fe20000010000 */
[----:B------:R-:W-:Y:S01]  /*8650*/  IMAD.MOV.U32 R8, RZ, RZ, R5 ;  /* 0x000000ffff087224 */ /* 0x000fe200078e0005 */
[C---:B---3--:R-:W-:Y:S01]  /*8660*/  F2FP.F16.F32.PACK_AB R167, R215.reuse, R214 ;  /* 0x000000d6d7a7723e */ /* 0x048fe200000000ff */
[----:B------:R-:W-:-:S04]  /*8670*/  FADD.FTZ R6, R215, R6 ;  /* 0x00000006d7067221 */ /* 0x000fc80000010000 */
[----:B------:R0:W-:Y:S01]  /*8680*/  STSM.16.M88.4 [R184], R164 ;  /* 0x000000a4b8007844 */ /* 0x0001e20000000200 */
[----:B------:R-:W-:-:S06]  /*8690*/  WARPGROUP.ARRIVE ;  /* 0x00000000000079c5 */ /* 0x000fcc0000000000 */
        /* <DEDUP_REMOVED lines=31> */
.L_x_4267:
[----:B------:R-:W1:Y:S01]  /*8890*/  SHFL.BFLY PT, R0, R3, 0x2, 0x1f ;  /* 0x0c401f0003007f89 */ /* 0x000e6200000e0000 */
[----:B------:R-:W-:Y:S02]  /*88a0*/  IMAD.MOV R13, RZ, RZ, -R19 ;  /* 0x000000ffff0d7224 */ /* 0x000fe400078e0a13 */
[----:B------:R-:W-:Y:S01]  /*88b0*/  IMAD.MOV.U32 R9, RZ, RZ, RZ ;  /* 0x000000ffff097224 */ /* 0x000fe200078e00ff */
[----:B------:R-:W2:Y:S01]  /*88c0*/  SHFL.BFLY PT, R7, R6, 0x2, 0x1f ;  /* 0x0c401f0006077f89 */ /* 0x000ea200000e0000 */
[----:B------:R-:W-:Y:S01]  /*88d0*/  IMAD.U32 R21, RZ, RZ, UR11 ;  /* 0x0000000bff157e24 */ /* 0x000fe2000f8e00ff */
[----:B------:R-:W-:Y:S08]  /*88e0*/  BAR.ARV 0x8, 0x100 ;  /* 0x0204000000007b1d */ /* 0x000ff00000002000 */
[----:B------:R-:W-:Y:S01]  /*88f0*/  BAR.SYNC.DEFER_BLOCKING 0xf, 0x100 ;  /* 0x03c4000000007b1d */ /* 0x000fe20000010000 */
[----:B------:R-:W-:Y:S01]  /*8900*/  ISETP.NE.AND P0, PT, R18, R13, PT ;  /* 0x0000000d1200720c */ /* 0x000fe20003f05270 */
[----:B------:R-:W-:-:S02]  /*8910*/  VIADD R193, R193, 0x1 ;  /* 0x00000001c1c17836 */ /* 0x000fc40000000000 */
[----:B-1----:R-:W-:Y:S01]  /*8920*/  FADD.FTZ R0, R0, R3 ;  /* 0x0000000300007221 */ /* 0x002fe20000010000 */
[----:B------:R-:W-:Y:S02]  /*8930*/  IMAD.MOV.U32 R3, RZ, RZ, -0x800000 ;  /* 0xff800000ff037424 */ /* 0x000fe400078e00ff */
[----:B--2---:R-:W-:Y:S02]  /*8940*/  FADD.FTZ R8, R7, R6 ;  /* 0x0000000607087221 */ /* 0x004fe40000010000 */
[----:B------:R-:W1:Y:S01]  /*8950*/  SHFL.BFLY PT, R11, R0, 0x1, 0x1f ;  /* 0x0c201f00000b7f89 */ /* 0x000e6200000e0000 */
[----:B------:R-:W-:-:S03]  /*8960*/  IMAD.MOV.U32 R6, RZ, RZ, RZ ;  /* 0x000000ffff067224 */ /* 0x000fc600078e00ff */
[----:B------:R-:W2:Y:S01]  /*8970*/  SHFL.BFLY PT, R7, R8, 0x1, 0x1f ;  /* 0x0c201f0008077f89 */ /* 0x000ea200000e0000 */
[----:B-1----:R-:W-:Y:S01]  /*8980*/  FADD.FTZ R11, R0, R11 ;  /* 0x0000000b000b7221 */ /* 0x002fe20000010000 */
[----:B------:R-:W-:Y:S01]  /*8990*/  IMAD.U32 R0, RZ, RZ, UR36 ;  /* 0x00000024ff007e24 */ /* 0x000fe2000f8e00ff */
[----:B------:R-:W-:Y:S01]  /*89a0*/  UIADD3 UR36, UR36, 0x1, URZ ;  /* 0x0000000124247890 */ /* 0x000fe2000fffe03f */
[----:B--2---:R-:W-:Y:S02]  /*89b0*/  FADD.FTZ R7, R8, R7 ;  /* 0x0000000708077221 */ /* 0x004fe40000010000 */
[----:B------:R-:W-:Y:S01]  /*89c0*/  FSETP.NE.FTZ.AND P1, PT, R11, RZ, PT ;  /* 0x000000ff0b00720b */ /* 0x000fe20003f35000 */
[----:B------:R-:W-:Y:S01]  /*89d0*/  @!P0 IMAD R0, R0, 0x40, R17 ;  /* 0x0000004000008824 */ /* 0x000fe200078e0211 */
[----:B------:R-:W-:Y:S01]  /*89e0*/  UISETP.NE.AND UP0, UPT, UR36, 0x2, UPT ;  /* 0x000000022400788c */ /* 0x000fe2000bf05270 */
[----:B------:R-:W-:-:S03]  /*89f0*/  FSETP.NE.FTZ.AND P2, PT, R7, RZ, PT ;  /* 0x000000ff0700720b */ /* 0x000fc60003f55000 */
[----:B------:R-:W-:Y:S01]  /*8a00*/  @!P0 LEA R13, R0, UR37, 0x2 ;  /* 0x00000025000d8c11 */ /* 0x000fe2000f8e10ff */
[----:B------:R-:W-:Y:S01]  /*8a10*/  USEL UR4, URZ, 0x1, UP0 ;  /* 0x000000013f047887 */ /* 0x000fe20008000000 */
[----:B------:R-:W-:Y:S01]  /*8a20*/  IMAD.MOV.U32 R0, RZ, RZ, -0x800000 ;  /* 0xff800000ff007424 */ /* 0x000fe200078e00ff */
[----:B------:R-:W-:-:S04]  /*8a30*/  USEL UR36, UR36, URZ, UP0 ;  /* 0x0000003f24247287 */ /* 0x000fc80008000000 */
[----:B------:R-:W1:Y:S01]  /*8a40*/  @P1 MUFU.RCP R9, R11 ;  /* 0x0000000b00091308 */ /* 0x000e620000001000 */
[----:B------:R-:W-:Y:S01]  /*8a50*/  @P1 FMUL.FTZ R21, R21, 0.69314718246459960938 ;  /* 0x3f31721815151820 */ /* 0x000fe20000410000 */
[----:B------:R-:W-:-:S06]  /*8a60*/  LOP3.LUT R2, R2, UR4, RZ, 0x3c, !PT ;  /* 0x0000000402027c12 */ /* 0x000fcc000f8e3cff */
[----:B------:R-:W2:Y:S08]  /*8a70*/  @P2 MUFU.RCP R6, R7 ;  /* 0x0000000700062308 */ /* 0x000eb00000001000 */
[----:B------:R-:W-:Y:S01]  /*8a80*/  @P2 MUFU.LG2 R7, R7 ;  /* 0x0000000700072308 */ /* 0x000fe20000000c00 */
[-C--:B-1----:R-:W-:Y:S01]  /*8a90*/  FMUL.FTZ R20, R28, R9.reuse ;  /* 0x000000091c147220 */ /* 0x082fe20000410000 */
[----:B------:R1:W-:Y:S01]  /*8aa0*/  @!P0 STS [R13+0x38400], R9 ;  /* 0x038400090d008388 */ /* 0x0003e20000000800 */
[----:B------:R-:W-:Y:S01]  /*8ab0*/  FMUL.FTZ R10, R29, R9 ;  /* 0x000000091d0a7220 */ /* 0x000fe20000410000 */
[----:B------:R-:W-:-:S02]  /*8ac0*/  IMAD.U32 R29, RZ, RZ, UR11 ;  /* 0x0000000bff1d7e24 */ /* 0x000fc4000f8e00ff */
[-C--:B------:R-:W-:Y:S01]  /*8ad0*/  FMUL.FTZ R172, R24, R9.reuse ;  /* 0x0000000918ac7220 */ /* 0x080fe20000410000 */
[-C--:B------:R-:W-:Y:S01]  /*8ae0*/  FMUL.FTZ R8, R25, R9.reuse ;  /* 0x0000000919087220 */ /* 0x080fe20000410000 */
[-C--:B------:R-:W-:Y:S01]  /*8af0*/  FMUL.FTZ R171, R32, R9.reuse ;  /* 0x0000000920ab7220 */ /* 0x080fe20000410000 */
[----:B------:R-:W3:Y:S01]  /*8b00*/  @P1 MUFU.LG2 R28, R11 ;  /* 0x0000000b001c1308 */ /* 0x000ee20000000c00 */
[----:B--2---:R2:W-:Y:S01]  /*8b10*/  @!P0 STS [R13+0x38420], R6 ;  /* 0x038420060d008388 */ /* 0x0045e20000000800 */
        /* <DEDUP_REMOVED lines=60> */
[----:B------:R-:W-:Y:S01]  /*8ee0*/  @P2 FMUL.FTZ R29, R29, 0.69314718246459960938 ;  /* 0x3f3172181d1d2820 */ /* 0x000fe20000410000 */
[----:B---3--:R-:W-:Y:S01]  /*8ef0*/  @P1 FMUL.FTZ R28, R28, 0.69314718246459960938 ;  /* 0x3f3172181c1c1820 */ /* 0x008fe20000410000 */
[----:B------:R-:W-:Y:S01]  /*8f00*/  @P2 FMUL.FTZ R26, R7, 0.69314718246459960938 ;  /* 0x3f317218071a2820 */ /* 0x000fe20000410000 */
[-C--:B------:R-:W-:Y:S01]  /*8f10*/  FMUL.FTZ R11, R30, R6.reuse ;  /* 0x000000061e0b7220 */ /* 0x080fe20000410000 */
[-C--:B--2---:R-:W-:Y:S01]  /*8f20*/  FMUL.FTZ R13, R42, R6.reuse ;  /* 0x000000062a0d7220 */ /* 0x084fe20000410000 */
[-C--:B------:R-:W-:Y:S01]  /*8f30*/  FMUL.FTZ R15, R46, R6.reuse ;  /* 0x000000062e0f7220 */ /* 0x080fe20000410000 */
[-C--:B------:R-:W-:Y:S01]  /*8f40*/  FMUL.FTZ R25, R50, R6.reuse ;  /* 0x0000000632197220 */ /* 0x080fe20000410000 */
        /* <DEDUP_REMOVED lines=63> */
.L_x_4253:
        /* <DEDUP_REMOVED lines=36> */
[C---:B------:R-:W-:Y:S01]  /*9580*/  IADD3 R173, P1, R122.reuse, 0x20, RZ ;  /* 0x000000207aad7810 */ /* 0x040fe20007f3e0ff */
[----:B------:R-:W-:Y:S01]  /*9590*/  UISETP.NE.AND.EX UP0, UPT, UR9, URZ, UPT, UP0 ;  /* 0x0000003f0900728c */ /* 0x000fe2000bf05300 */
[C---:B------:R-:W-:Y:S02]  /*95a0*/  IADD3 R177, P0, R122.reuse, 0x40, RZ ;  /* 0x000000407ab17810 */ /* 0x040fe40007f1e0ff */
[----:B------:R-:W-:Y:S01]  /*95b0*/  LOP3.LUT R28, R173, 0x380, RZ, 0xc0, !PT ;  /* 0x00000380ad1c7812 */ /* 0x000fe200078ec0ff */
[--C-:B------:R-:W-:Y:S01]  /*95c0*/  IMAD.X R29, RZ, RZ, R123.reuse, P1 ;  /* 0x000000ffff1d7224 */ /* 0x100fe200008e067b */
[----:B------:R-:W-:Y:S01]  /*95d0*/  IADD3 R179, P4, R122, 0x60, RZ ;  /* 0x000000607ab37810 */ /* 0x000fe20007f9e0ff */
[--C-:B------:R-:W-:Y:S01]  /*95e0*/  IMAD.X R33, RZ, RZ, R123.reuse, P0 ;  /* 0x000000ffff217224 */ /* 0x100fe200000e067b */
[----:B------:R-:W-:Y:S01]  /*95f0*/  SHF.R.U64 R28, R28, 0x3, RZ ;  /* 0x000000031c1c7819 */ /* 0x000fe200000012ff */
[----:B------:R-:W-:Y:S01]  /*9600*/  ULDC.64 UR8, c[0x0][0xd00] ;  /* 0x0003400000087ab9 */ /* 0x000fe20000000a00 */
[C---:B------:R-:W-:Y:S01]  /*9610*/  IADD3 R102, P0, R122.reuse, 0x4020, RZ ;  /* 0x000040207a667810 */ /* 0x040fe20007f1e0ff */
[--C-:B------:R-:W-:Y:S01]  /*9620*/  IMAD.X R37, RZ, RZ, R123.reuse, P4 ;  /* 0x000000ffff257224 */ /* 0x100fe200020e067b */
[C---:B------:R-:W-:Y:S01]  /*9630*/  LOP3.LUT R5, R122.reuse, 0x380, RZ, 0xc0, !PT ;  /* 0x000003807a057812 */ /* 0x040fe200078ec0ff */
[----:B------:R-:W-:Y:S01]  /*9640*/  UIMAD.WIDE UR8, UR40, 0x4, UR8 ;  /* 0x00000004280878a5 */ /* 0x000fe2000f8e0208 */
[C---:B------:R-:W-:Y:S01]  /*9650*/  IADD3 R181, P3, R122.reuse, 0x2000, RZ ;  /* 0x000020007ab57810 */ /* 0x040fe20007f7e0ff */
[----:B------:R-:W-:Y:S01]  /*9660*/  IMAD.X R103, RZ, RZ, R123, P0 ;  /* 0x000000ffff677224 */ /* 0x000fe200000e067b */
[----:B------:R-:W-:-:S02]  /*9670*/  IADD3 R183, P6, R122, 0x2020, RZ ;  /* 0x000020207ab77810 */ /* 0x000fc40007fde0ff */
        /* <DEDUP_REMOVED lines=8> */
[----:B------:R-:W-:Y:S01]  /*9700*/  LOP3.LUT R28, R28, R173, RZ, 0x3c, !PT ;  /* 0x000000ad1c1c7212 */ /* 0x000fe200078e3cff */
[----:B------:R-:W-:Y:S01]  /*9710*/  IMAD.X R99, RZ, RZ, R123, P1 ;  /* 0x000000ffff637224 */ /* 0x000fe200008e067b */
[----:B------:R-:W-:-:S02]  /*9720*/  LOP3.LUT R173, R102, 0x380, RZ, 0xc0, !PT ;  /* 0x0000038066ad7812 */ /* 0x000fc400078ec0ff */
[----:B------:R-:W-:Y:S02]  /*9730*/  SHF.R.U64 R5, R5, 0x3, RZ ;  /* 0x0000000305057819 */ /* 0x000fe400000012ff */
[----:B------:R-:W-:Y:S02]  /*9740*/  SHF.R.U64 R32, R32, 0x3, RZ ;  /* 0x0000000320207819 */ /* 0x000fe400000012ff */
        /* <DEDUP_REMOVED lines=9> */
[----:B------:R-:W-:Y:S01]  /*97e0*/  IMAD.X R119, RZ, RZ, R123, P5 ;  /* 0x000000ffff777224 */ /* 0x000fe200028e067b */
[----:B------:R-:W-:-:S02]  /*97f0*/  LOP3.LUT R40, R181, 0x380, RZ, 0xc0, !PT ;  /* 0x00000380b5287812 */ /* 0x000fc400078ec0ff */
[----:B------:R-:W-:Y:S01]  /*9800*/  SHF.R.U64 R173, R173, 0x3, RZ ;  /* 0x00000003adad7819 */ /* 0x000fe200000012ff */
[--C-:B------:R-:W-:Y:S01]  /*9810*/  IMAD.X R21, RZ, RZ, R123.reuse, P1 ;  /* 0x000000ffff157224 */ /* 0x100fe200008e067b */
[----:B------:R-:W-:Y:S02]  /*9820*/  LOP3.LUT R36, R179, 0x380, RZ, 0xc0, !PT ;  /* 0x00000380b3247812 */ /* 0x000fe400078ec0ff */
[----:B------:R-:W-:Y:S01]  /*9830*/  LOP3.LUT R122, R5, R122, RZ, 0x3c, !PT ;  /* 0x0000007a057a7212 */ /* 0x000fe200078e3cff */
[----:B------:R-:W-:Y:S01]  /*9840*/  IMAD.X R5, RZ, RZ, R123, P2 ;  /* 0x000000ffff057224 */ /* 0x000fe200010e067b */
[----:B------:R-:W-:Y:S02]  /*9850*/  LOP3.LUT R32, R32, R177, RZ, 0x3c, !PT ;  /* 0x000000b120207212 */ /* 0x000fe400078e3cff */
[----:B------:R-:W-:Y:S02]  /*9860*/  LOP3.LUT R177, R106, 0x380, RZ, 0xc0, !PT ;  /* 0x000003806ab17812 */ /* 0x000fe400078ec0ff */
[----:B------:R-:W-:-:S02]  /*9870*/  SHF.R.U64 R40, R40, 0x3, RZ ;  /* 0x0000000328287819 */ /* 0x000fc400000012ff */
[----:B------:R-:W-:Y:S02]  /*9880*/  LOP3.LUT R44, R183, 0x380, RZ, 0xc0, !PT ;  /* 0x00000380b72c7812 */ /* 0x000fe400078ec0ff */
[----:B------:R-:W-:Y:S02]  /*9890*/  LOP3.LUT R102, R173, R102, RZ, 0x3c, !PT ;  /* 0x00000066ad667212 */ /* 0x000fe400078e3cff */
[----:B------:R-:W-:Y:S02]  /*98a0*/  LOP3.LUT R27, R4, 0x380, RZ, 0xc0, !PT ;  /* 0x00000380041b7812 */ /* 0x000fe400078ec0ff */
[----:B------:R-:W-:Y:S02]  /*98b0*/  SHF.R.U64 R36, R36, 0x3, RZ ;  /* 0x0000000324247819 */ /* 0x000fe400000012ff */
[----:B------:R-:W-:Y:S02]  /*98c0*/  LOP3.LUT R90, R207, 0x380, RZ, 0xc0, !PT ;  /* 0x00000380cf5a7812 */ /* 0x000fe400078ec0ff */
[----:B------:R-:W-:-:S02]  /*98d0*/  LOP3.LUT R173, R26, 0x380, RZ, 0xc0, !PT ;  /* 0x000003801aad7812 */ /* 0x000fc400078ec0ff */
[----:B------:R-:W-:Y:S02]  /*98e0*/  LOP3.LUT R94, R209, 0x380, RZ, 0xc0, !PT ;  /* 0x00000380d15e7812 */ /* 0x000fe400078ec0ff */
[----:B------:R-:W-:Y:S02]  /*98f0*/  MOV R123, R122 ;  /* 0x0000007a007b7202 */ /* 0x000fe40000000f00 */
[----:B------:R-:W-:Y:S02]  /*9900*/  LOP3.LUT R98, R211, 0x380, RZ, 0xc0, !PT ;  /* 0x00000380d3627812 */ /* 0x000fe400078ec0ff */
[----:B------:R-:W-:Y:S01]  /*9910*/  SHF.R.U64 R177, R177, 0x3, RZ ;  /* 0x00000003b1b17819 */ /* 0x000fe200000012ff */
[----:B------:R0:W-:Y:S01]  /*9920*/  STSM.16.M88.4 [R123], R8 ;  /* 0x000000087b007844 */ /* 0x0001e20000000200 */
[----:B------:R-:W-:Y:S02]  /*9930*/  LOP3.LUT R40, R40, R181, RZ, 0x3c, !PT ;  /* 0x000000b528287212 */ /* 0x000fe400078e3cff */
[----:B------:R-:W-:-:S02]  /*9940*/  SHF.R.U64 R44, R44, 0x3, RZ ;  /* 0x000000032c2c7819 */ /* 0x000fc400000012ff */
[----:B------:R-:W-:Y:S02]  /*9950*/  SHF.R.U64 R27, R27, 0x3, RZ ;  /* 0x000000031b1b7819 */ /* 0x000fe400000012ff */
[----:B------:R-:W-:Y:S02]  /*9960*/  LOP3.LUT R36, R36, R179, RZ, 0x3c, !PT ;  /* 0x000000b324247212 */ /* 0x000fe400078e3cff */
[----:B------:R-:W-:Y:S02]  /*9970*/  SHF.R.U64 R90, R90, 0x3, RZ ;  /* 0x000000035a5a7819 */ /* 0x000fe400000012ff */
[----:B------:R-:W-:Y:S02]  /*9980*/  LOP3.LUT R181, R114, 0x380, RZ, 0xc0, !PT ;  /* 0x0000038072b57812 */ /* 0x000fe400078ec0ff */
[----:B------:R-:W-:Y:S02]  /*9990*/  SHF.R.U64 R173, R173, 0x3, RZ ;  /* 0x00000003adad7819 */ /* 0x000fe400000012ff */
[----:B------:R-:W-:-:S02]  /*99a0*/  SHF.R.U64 R94, R94, 0x3, RZ ;  /* 0x000000035e5e7819 */ /* 0x000fc400000012ff */
[----:B------:R-:W-:Y:S02]  /*99b0*/  LOP3.LUT R179, R110, 0x380, RZ, 0xc0, !PT ;  /* 0x000003806eb37812 */ /* 0x000fe400078ec0ff */
[----:B------:R-:W-:Y:S02]  /*99c0*/  SHF.R.U64 R98, R98, 0x3, RZ ;  /* 0x0000000362627819 */ /* 0x000fe400000012ff */
[----:B------:R-:W-:Y:S02]  /*99d0*/  LOP3.LUT R106, R177, R106, RZ, 0x3c, !PT ;  /* 0x0000006ab16a7212 */ /* 0x000fe400078e3cff */
[----:B------:R-:W-:Y:S02]  /*99e0*/  LOP3.LUT R44, R44, R183, RZ, 0x3c, !PT ;  /* 0x000000b72c2c7212 */ /* 0x000fe400078e3cff */
[----:B------:R-:W-:Y:S02]  /*99f0*/  LOP3.LUT R177, R6, 0x380, RZ, 0xc0, !PT ;  /* 0x0000038006b17812 */ /* 0x000fe400078ec0ff */
[----:B------:R-:W-:-:S02]  /*9a00*/  LOP3.LUT R118, R27, R4, RZ, 0x3c, !PT ;  /* 0x000000041b767212 */ /* 0x000fc400078e3cff */
[----:B------:R-:W-:Y:S02]  /*9a10*/  MOV R122, R28 ;  /* 0x0000001c007a7202 */ /* 0x000fe40000000f00 */
[----:B0-----:R-:W-:Y:S02]  /*9a20*/  F2FP.F16.F32.PACK_AB R8, R168, R171 ;  /* 0x000000aba808723e */ /* 0x001fe400000000ff */
[----:B------:R-:W-:Y:S02]  /*9a30*/  F2FP.F16.F32.PACK_AB R9, R35, R34 ;  /* 0x000000222309723e */ /* 0x000fe400000000ff */
[----:B------:R-:W-:Y:S02]  /*9a40*/  F2FP.F16.F32.PACK_AB R10, R160, R170 ;  /* 0x000000aaa00a723e */ /* 0x000fe400000000ff */
[----:B------:R-:W-:Y:S02]  /*9a50*/  F2FP.F16.F32.PACK_AB R11, R39, R38 ;  /* 0x00000026270b723e */ /* 0x000fe400000000ff */
[----:B------:R-:W-:-:S02]  /*9a60*/  LOP3.LUT R90, R90, R207, RZ, 0x3c, !PT ;  /* 0x000000cf5a5a7212 */ /* 0x000fc400078e3cff */
[----:B------:R-:W-:Y:S01]  /*9a70*/  SHF.R.U64 R181, R181, 0x3, RZ ;  /* 0x00000003b5b57819 */ /* 0x000fe200000012ff */
[----:B------:R0:W-:Y:S01]  /*9a80*/  STSM.16.M88.4 [R122], R8 ;  /* 0x000000087a007844 */ /* 0x0001e20000000200 */
[----:B------:R-:W-:Y:S02]  /*9a90*/  LOP3.LUT R4, R173, R26, RZ, 0x3c, !PT ;  /* 0x0000001aad047212 */ /* 0x000fe400078e3cff */
[----:B------:R-:W-:Y:S02]  /*9aa0*/  MOV R32, R32 ;  /* 0x0000002000207202 */ /* 0x000fe40000000f00 */
[----:B------:R-:W-:Y:S02]  /*9ab0*/  LOP3.LUT R94, R94, R209, RZ, 0x3c, !PT ;  /* 0x000000d15e5e7212 */ /* 0x000fe400078e3cff */
[----:B------:R-:W-:Y:S01]  /*9ac0*/  SHF.R.U64 R179, R179, 0x3, RZ ;  /* 0x00000003b3b37819 */ /* 0x000fe200000012ff */
[----:B------:R-:W-:Y:S01]  /*9ad0*/  STSM.16.M88.4 [R32], R12 ;  /* 0x0000000c20007844 */ /* 0x000fe20000000200 */
[----:B------:R-:W-:-:S02]  /*9ae0*/  MOV R36, R36 ;  /* 0x0000002400247202 */ /* 0x000fc40000000f00 */
[----:B------:R-:W-:Y:S02]  /*9af0*/  F2FP.F16.F32.PACK_AB R26, R53, R52 ;  /* 0x00000034351a723e */ /* 0x000fe400000000ff */
[----:B------:R-:W-:Y:S02]  /*9b00*/  F2FP.F16.F32.PACK_AB R27, R55, R54 ;  /* 0x00000036371b723e */ /* 0x000fe400000000ff */
[----:B------:R-:W-:Y:S01]  /*9b10*/  LOP3.LUT R98, R98, R211, RZ, 0x3c, !PT ;  /* 0x000000d362627212 */ /* 0x000fe200078e3cff */
[----:B0-----:R-:W-:Y:S01]  /*9b20*/  IMAD.U32 R8, RZ, RZ, UR8 ;  /* 0x00000008ff087e24 */ /* 0x001fe2000f8e00ff */
[----:B------:R-:W-:Y:S01]  /*9b30*/  MOV R40, R40 ;  /* 0x0000002800287202 */ /* 0x000fe20000000f00 */
[----:B------:R-:W-:Y:S01]  /*9b40*/  STSM.16.M88.4 [R36], R24 ;  /* 0x0000001824007844 */ /* 0x000fe20000000200 */
[----:B------:R-:W-:Y:S01]  /*9b50*/  SHF.R.U64 R177, R177, 0x3, RZ ;  /* 0x00000003b1b17819 */ /* 0x000fe200000012ff */
[----:B------:R-:W-:Y:S01]  /*9b60*/  IMAD.U32 R9, RZ, RZ, UR9 ;  /* 0x00000009ff097e24 */ /* 0x000fe2000f8e00ff */
[----:B------:R-:W-:Y:S01]  /*9b70*/  MOV R44, R44 ;  /* 0x0000002c002c7202 */ /* 0x000fe20000000f00 */
[----:B------:R-:W-:Y:S01]  /*9b80*/  STSM.16.M88.4 [R40], R56 ;  /* 0x0000003828007844 */ /* 0x000fe20000000200 */
[----:B------:R-:W-:Y:S01]  /*9b90*/  F2FP.F16.F32.PACK_AB R66, R69, R68 ;  /* 0x000000444542723e */ /* 0x000fe200000000ff */
[----:B------:R-:W-:Y:S01]  /*9ba0*/  ULDC.64 UR8, c[0x0][0xd08] ;  /* 0x0003420000087ab9 */ /* 0x000fe20000000a00 */
[----:B------:R-:W-:-:S02]  /*9bb0*/  F2FP.F16.F32.PACK_AB R67, R71, R70 ;  /* 0x000000464743723e */ /* 0x000fc400000000ff */
[----:B------:R-:W-:Y:S02]  /*9bc0*/  F2FP.F16.F32.PACK_AB R73, R75, R74 ;  /* 0x0000004a4b49723e */ /* 0x000fe400000000ff */
[----:B------:R-:W-:Y:S01]  /*9bd0*/  F2FP.F16.F32.PACK_AB R80, R81, R80 ;  /* 0x000000505150723e */ /* 0x000fe200000000ff */
[----:B------:R-:W-:Y:S01]  /*9be0*/  STSM.16.M88.4 [R44], R64 ;  /* 0x000000402c007844 */ /* 0x000fe20000000200 */
[----:B------:R-:W-:Y:S02]  /*9bf0*/  LOP3.LUT R114, R181, R114, RZ, 0x3c, !PT ;  /* 0x00000072b5727212 */ /* 0x000fe400078e3cff */
[----:B------:R-:W-:Y:S02]  /*9c00*/  MOV R31, R90 ;  /* 0x0000005a001f7202 */ /* 0x000fe40000000f00 */
[----:B------:R-:W-:Y:S02]  /*9c10*/  F2FP.F16.F32.PACK_AB R74, R77, R76 ;  /* 0x0000004c4d4a723e */ /* 0x000fe400000000ff */
[----:B------:R-:W-:-:S02]  /*9c20*/  F2FP.F16.F32.PACK_AB R75, R79, R78 ;  /* 0x0000004e4f4b723e */ /* 0x000fc400000000ff */
[----:B------:R-:W-:Y:S02]  /*9c30*/  F2FP.F16.F32.PACK_AB R81, R83, R82 ;  /* 0x000000525351723e */ /* 0x000fe400000000ff */
[----:B------:R-:W-:Y:S01]  /*9c40*/  LOP3.LUT R110, R179, R110, RZ, 0x3c, !PT ;  /* 0x0000006eb36e7212 */ /* 0x000fe200078e3cff */
[----:B------:R-:W-:Y:S01]  /*9c50*/  STSM.16.M88.4 [R31], R72 ;  /* 0x000000481f007844 */ /* 0x000fe20000000200 */
[----:B------:R-:W-:Y:S02]  /*9c60*/  MOV R94, R94 ;  /* 0x0000005e005e7202 */ /* 0x000fe40000000f00 */
[----:B------:R-:W-:Y:S02]  /*9c70*/  F2FP.F16.F32.PACK_AB R82, R85, R84 ;  /* 0x000000545552723e */ /* 0x000fe400000000ff */
[----:B------:R-:W-:Y:S02]  /*9c80*/  F2FP.F16.F32.PACK_AB R83, R87, R86 ;  /* 0x000000565753723e */ /* 0x000fe400000000ff */
[----:B------:R-:W-:-:S02]  /*9c90*/  F2FP.F16.F32.PACK_AB R88, R89, R88 ;  /* 0x000000585958723e */ /* 0x000fc400000000ff */
[----:B------:R-:W-:Y:S01]  /*9ca0*/  MOV R29, R98 ;  /* 0x00000062001d7202 */ /* 0x000fe20000000f00 */
[----:B------:R-:W-:Y:S01]  /*9cb0*/  STSM.16.M88.4 [R94], R80 ;  /* 0x000000505e007844 */ /* 0x000fe20000000200 */
[----:B------:R-:W-:Y:S02]  /*9cc0*/  F2FP.F16.F32.PACK_AB R89, R42, R30 ;  /* 0x0000001e2a59723e */ /* 0x000fe400000000ff */
[----:B------:R-:W-:Y:S02]  /*9cd0*/  F2FP.F16.F32.PACK_AB R90, R93, R92 ;  /* 0x0000005c5d5a723e */ /* 0x000fe400000000ff */
[----:B------:R-:W-:Y:S02]  /*9ce0*/  F2FP.F16.F32.PACK_AB R91, R48, R46 ;  /* 0x0000002e305b723e */ /* 0x000fe400000000ff */
[----:B------:R-:W-:Y:S02]  /*9cf0*/  F2FP.F16.F32.PACK_AB R96, R97, R96 ;  /* 0x000000606160723e */ /* 0x000fe400000000ff */
[----:B------:R-:W-:Y:S01]  /*9d00*/  LOP3.LUT R20, R177, R6, RZ, 0x3c, !PT ;  /* 0x00000006b1147212 */ /* 0x000fe200078e3cff */
[----:B------:R-:W-:Y:S01]  /*9d10*/  STSM.16.M88.4 [R29], R88 ;  /* 0x000000581d007844 */ /* 0x000fe20000000200 */
[----:B------:R-:W-:-:S02]  /*9d20*/  MOV R102, R102 ;  /* 0x0000006600667202 */ /* 0x000fc40000000f00 */
[----:B------:R-:W-:Y:S02]  /*9d30*/  MOV R28, R106 ;  /* 0x0000006a001c7202 */ /* 0x000fe40000000f00 */
[----:B------:R-:W-:Y:S02]  /*9d40*/  F2FP.F16.F32.PACK_AB R97, R153, R50 ;  /* 0x000000329961723e */ /* 0x000fe400000000ff */
        /* <DEDUP_REMOVED lines=8> */
[----:B------:R-:W-:Y:S02]  /*9dd0*/  F2FP.F16.F32.PACK_AB R112, R113, R112 ;  /* 0x000000707170723e */ /* 0x000fe400000000ff */
[----:B------:R-:W-:Y:S01]  /*9de0*/  MOV R110, R110 ;  /* 0x0000006e006e7202 */ /* 0x000fe20000000f00 */
[----:B------:R-:W-:Y:S01]  /*9df0*/  STSM.16.M88.4 [R28], R104 ;  /* 0x000000681c007844 */ /* 0x000fe20000000200 */
[----:B------:R-:W-:Y:S02]  /*9e00*/  F2FP.F16.F32.PACK_AB R113, R163, R162 ;  /* 0x000000a2a371723e */ /* 0x000fe400000000ff */
[----:B------:R-:W-:-:S02]  /*9e10*/  F2FP.F16.F32.PACK_AB R114, R117, R116 ;  /* 0x000000747572723e */ /* 0x000fc400000000ff */
[----:B------:R-:W-:Y:S02]  /*9e20*/  F2FP.F16.F32.PACK_AB R115, R165, R164 ;  /* 0x000000a4a573723e */ /* 0x000fe400000000ff */
[----:B------:R-:W-:Y:S02]  /*9e30*/  F2FP.F16.F32.PACK_AB R120, R121, R120 ;  /* 0x000000787978723e */ /* 0x000fe400000000ff */
[----:B------:R-:W-:Y:S01]  /*9e40*/  F2FP.F16.F32.PACK_AB R128, R129, R128 ;  /* 0x000000808180723e */ /* 0x000fe200000000ff */
[----:B------:R-:W-:Y:S01]  /*9e50*/  STSM.16.M88.4 [R110], R112 ;  /* 0x000000706e007844 */ /* 0x000fe20000000200 */
[----:B------:R-:W-:Y:S02]  /*9e60*/  F2FP.F16.F32.PACK_AB R121, R169, R167 ;  /* 0x000000a7a979723e */ /* 0x000fe400000000ff */
[----:B------:R-:W-:Y:S02]  /*9e70*/  F2FP.F16.F32.PACK_AB R122, R125, R124 ;  /* 0x0000007c7d7a723e */ /* 0x000fe400000000ff */
[----:B------:R-:W-:-:S02]  /*9e80*/  F2FP.F16.F32.PACK_AB R123, R127, R126 ;  /* 0x0000007e7f7b723e */ /* 0x000fc400000000ff */
[----:B------:R-:W-:Y:S02]  /*9e90*/  F2FP.F16.F32.PACK_AB R129, R131, R130 ;  /* 0x000000828381723e */ /* 0x000fe400000000ff */
[----:B------:R-:W-:Y:S01]  /*9ea0*/  F2FP.F16.F32.PACK_AB R136, R137, R136 ;  /* 0x000000888988723e */ /* 0x000fe200000000ff */
[----:B------:R-:W-:Y:S01]  /*9eb0*/  STSM.16.M88.4 [R6], R120 ;  /* 0x0000007806007844 */ /* 0x000fe20000000200 */
[----:B------:R-:W-:Y:S02]  /*9ec0*/  MOV R118, R118 ;  /* 0x0000007600767202 */ /* 0x000fe40000000f00 */
[----:B------:R-:W-:Y:S02]  /*9ed0*/  F2FP.F16.F32.PACK_AB R130, R133, R132 ;  /* 0x000000848582723e */ /* 0x000fe400000000ff */
        /* <DEDUP_REMOVED lines=8> */
[----:B------:R-:W-:Y:S01]  /*9f60*/  MOV R20, R20 ;  /* 0x0000001400147202 */ /* 0x000fe20000000f00 */
[----:B------:R0:W-:Y:S01]  /*9f70*/  STSM.16.M88.4 [R4], R136 ;  /* 0x0000008804007844 */ /* 0x0001e20000000200 */
[----:B------:R-:W-:-:S02]  /*9f80*/  F2FP.F16.F32.PACK_AB R146, R149, R148 ;  /* 0x000000949592723e */ /* 0x000fc400000000ff */
[----:B------:R-:W-:Y:S01]  /*9f90*/  F2FP.F16.F32.PACK_AB R147, R151, R150 ;  /* 0x000000969793723e */ /* 0x000fe200000000ff */
[----:B------:R-:W-:Y:S01]  /*9fa0*/  UISETP.NE.U32.AND UP1, UPT, UR8, URZ, UPT ;  /* 0x0000003f0800728c */ /* 0x000fe2000bf25070 */
[----:B------:R-:W-:-:S03]  /*9fb0*/  PLOP3.LUT P0, PT, PT, PT, UP0, 0x80, 0x0 ;  /* 0x000000000000781c */ /* 0x000fc60003f0f008 */
[----:B------:R1:W-:Y:S01]  /*9fc0*/  STSM.16.M88.4 [R20], R144 ;  /* 0x0000009014007844 */ /* 0x0003e20000000200 */
[----:B------:R-:W-:Y:S01]  /*9fd0*/  BAR.SYNC.DEFER_BLOCKING 0x1, 0x100 ;  /* 0x0044000000007b1d */ /* 0x000fe20000010000 */
[----:B------:R-:W-:Y:S01]  /*9fe0*/  UISETP.NE.AND.EX UP1, UPT, UR9, URZ, UPT, UP1 ;  /* 0x0000003f0900728c */ /* 0x000fe2000bf25310 */
[----:B------:R-:W-:-:S05]  /*9ff0*/  IMAD R11, R192, 0x40, R16 ;  /* 0x00000040c00b7824 */ /* 0x000fca00078e0210 */
[----:B------:R-:W-:-:S05]  /*a000*/  PLOP3.LUT P6, PT, PT, PT, UP1, 0x80, 0x0 ;  /* 0x000000000000781c */ /* 0x000fca0003fcf018 */
[----:B------:R-:W-:-:S04]  /*a010*/  @UP1 ULEA UR8, UP2, UR40, UR8, 0x2 ;  /* 0x0000000828081291 */ /* 0x000fc8000f84103f */
[----:B------:R-:W-:Y:S01]  /*a020*/  @UP1 ULEA.HI.X UR9, UR40, UR9, UR41, 0x2, UP2 ;  /* 0x0000000928091291 */ /* 0x000fe200090f1429 */
[----:B------:R-:W-:Y:S01]  /*a030*/  ULDC UR4, c[0x0][0xb88] ;  /* 0x0002e20000047ab9 */ /* 0x000fe20000000800 */
[----:B------:R-:W-:-:S04]  /*a040*/  IMAD.WIDE R174, R11, 0x2, R174 ;  /* 0x000000020bae7825 */ /* 0x000fc800078e02ae */
[----:B0-----:R-:W-:Y:S01]  /*a050*/  IMAD.U32 R4, RZ, RZ, UR4 ;  /* 0x00000004ff047e24 */ /* 0x001fe2000f8e00ff */
        /* <DEDUP_REMOVED lines=12> */
[----:B------:R-:W-:Y:S02]  /*a120*/  LOP3.LUT R24, R25, 0x380, RZ, 0xc0, !PT ;  /* 0x0000038019187812 */ /* 0x000fe400078ec0ff */
        /* <DEDUP_REMOVED lines=18> */
[----:B-1----:R-:W-:-:S14]  /*a250*/  @P6 BRA `(.L_x_4279) ;  /* 0x0000000000106947 */ /* 0x002fdc0003800000 */
[----:B------:R-:W-:Y:S05]  /*a260*/  @!P0 BRA `(.L_x_4279) ;  /* 0x00000000000c8947 */ /* 0x000fea0003800000 */
[----:B------:R-:W2:Y:S04]  /*a270*/  LDG.E R5, desc[UR38][R8.64] ;  /* 0x0000002608057981 */ /* 0x000ea8000c1e1900 */
[----:B-----5:R-:W2:Y:S02]  /*a280*/  LDG.E R4, desc[UR38][R8.64+0x4] ;  /* 0x0000042608047981 */ /* 0x020ea4000c1e1900 */
[----:B--2---:R-:W-:-:S07]  /*a290*/  IMAD.IADD R4, R4, 0x1, -R5 ;  /* 0x0000000104047824 */ /* 0x004fce00078e0a05 */
.L_x_4279:
        /* <DEDUP_REMOVED lines=96> */
[----:B------:R-:W-:Y:S02]  /*a8a0*/  ULDC.64 UR8, c[0x0][0xc50] ;  /* 0x0003140000087ab9 */ /* 0x000fe40000000a00 */
[----:B------:R-:W-:Y:S01]  /*a8b0*/  LEA R6, P0, R8, UR8, 0x2 ;  /* 0x0000000808067c11 */ /* 0x000fe2000f8010ff */
[----:B------:R-:W-:-:S04]  /*a8c0*/  IMAD.IADD R5, R9, 0x1, R5 ;  /* 0x0000000109057824 */ /* 0x000fc800078e0205 */
[----:B------:R-:W-:Y:S01]  /*a8d0*/  SHFL.IDX PT, R10, R6, 0x1, 0x1c1f ;  /* 0x003c1f00060a7f89 */ /* 0x000fe200000e0000 */
[----:B------:R-:W-:Y:S01]  /*a8e0*/  LEA.HI.X R14, R8, UR9, R5, 0x2, P0 ;  /* 0x00000009080e7c11 */ /* 0x000fe200080f1405 */
[----:B------:R-:W-:Y:S02]  /*a8f0*/  IMAD.MOV R5, RZ, RZ, -R19 ;  /* 0x000000ffff057224 */ /* 0x000fe400078e0a13 */
[----:B------:R-:W-:Y:S03]  /*a900*/  SHFL.IDX PT, R8, R6, RZ, 0x1c1f ;  /* 0x001c1fff06087589 */ /* 0x000fe600000e0000 */
[----:B------:R-:W-:Y:S01]  /*a910*/  ISETP.NE.AND P0, PT, R18, R5, PT ;  /* 0x000000051200720c */ /* 0x000fe20003f05270 */
[----:B------:R-:W0:Y:S01]  /*a920*/  SHFL.IDX PT, R9, R14, RZ, 0x1c1f ;  /* 0x001c1fff0e097589 */ /* 0x000e2200000e0000 */
[C---:B------:R-:W-:Y:S02]  /*a930*/  VIADD R5, R21.reuse, 0x8 ;  /* 0x0000000815057836 */ /* 0x040fe40000000000 */
[-C--:B------:R-:W-:Y:S01]  /*a940*/  ISETP.GE.OR P1, PT, R21, R20.reuse, P0 ;  /* 0x000000141500720c */ /* 0x080fe20000726670 */
[----:B------:R-:W1:Y:S02]  /*a950*/  SHFL.IDX PT, R11, R14, 0x1, 0x1c1f ;  /* 0x003c1f000e0b7f89 */ /* 0x000e6400000e0000 */
[----:B------:R-:W-:-:S10]  /*a960*/  ISETP.GE.OR P0, PT, R5, R20, P0 ;  /* 0x000000140500720c */ /* 0x000fd40000706670 */
[----:B0-----:R0:W-:Y:S04]  /*a970*/  @!P1 ST.E desc[UR38][R8.64], R0 ;  /* 0x0000000008009985 */ /* 0x0011e8000c101926 */
[----:B-1----:R0:W-:Y:S02]  /*a980*/  @!P0 ST.E desc[UR38][R10.64], R3 ;  /* 0x000000030a008985 */ /* 0x0021e4000c101926 */
.L_x_4280:
[----:B------:R-:W1:Y:S01]  /*a990*/  LDC R83, c[0x0][0xce8] ;  /* 0x00033a00ff537b82 */ /* 0x000e620000000800 */
[----:B------:R-:W-:Y:S01]  /*a9a0*/  ULDC UR12, c[0x0][0xbc8] ;  /* 0x0002f200000c7ab9 */ /* 0x000fe20000000800 */
[----:B------:R-:W-:Y:S01]  /*a9b0*/  ULDC.64 UR10, c[0x0][0xba0] ;  /* 0x0002e800000a7ab9 */ /* 0x000fe20000000a00 */
[----:B------:R-:W-:Y:S01]  /*a9c0*/  ISETP.GE.AND P0, PT, R190, UR12, PT ;  /* 0x0000000cbe007c0c */ /* 0x000fe2000bf06270 */
[----:B0-----:R0:W5:Y:S03]  /*a9d0*/  LD.E.128 R8, desc[UR38][R174.64] ;  /* 0x00000026ae087980 */ /* 0x001166000c101d00 */
[----:B------:R-:W-:Y:S01]  /*a9e0*/  SEL R3, RZ, 0xffffffff, P0 ;  /* 0xffffffffff037807 */ /* 0x000fe20000000000 */
[----:B------:R-:W5:Y:S01]  /*a9f0*/  LD.E.128 R12, desc[UR38][R12.64] ;  /* 0x000000260c0c7980 */ /* 0x000f62000c101d00 */
[----:B------:R-:W-:Y:S02]  /*aa00*/  ISETP.GE.AND P0, PT, R189, UR12, PT ;  /* 0x0000000cbd007c0c */ /* 0x000fe4000bf06270 */
[----:B------:R-:W-:Y:S01]  /*aa10*/  ISETP.GE.AND P1, PT, R16, UR12, PT ;  /* 0x0000000c10007c0c */ /* 0x000fe2000bf26270 */
[----:B------:R-:W5:Y:S04]  /*aa20*/  LD.E.128 R24, desc[UR38][R24.64] ;  /* 0x0000002618187980 */ /* 0x000f68000c101d00 */
[----:B------:R-:W5:Y:S04]  /*aa30*/  LD.E.128 R28, desc[UR38][R28.64] ;  /* 0x000000261c1c7980 */ /* 0x000f68000c101d00 */
[----:B------:R-:W5:Y:S01]  /*aa40*/  LD.E.128 R32, desc[UR38][R32.64] ;  /* 0x0000002620207980 */ /* 0x000f62000c101d00 */
[----:B-1----:R-:W-:Y:S01]  /*aa50*/  ISETP.NE.AND P2, PT, R83, 0x1, PT ;  /* 0x000000015300780c */ /* 0x002fe20003f45270 */
[----:B------:R-:W-:Y:S01]  /*aa60*/  IMAD.SHL.U32 R5, R3, 0x2, RZ ;  /* 0x0000000203057824 */ /* 0x000fe200078e00ff */
[----:B------:R-:W-:Y:S01]  /*aa70*/  SEL R3, RZ, 0xffffffff, P0 ;  /* 0xffffffffff037807 */ /* 0x000fe20000000000 */
[----:B------:R-:W5:Y:S01]  /*aa80*/  LD.E.128 R36, desc[UR38][R36.64] ;  /* 0x0000002624247980 */ /* 0x000f62000c101d00 */
[----:B------:R-:W-:-:S03]  /*aa90*/  SEL R0, RZ, 0x1, P1 ;  /* 0x00000001ff007807 */ /* 0x000fc60000800000 */
[----:B------:R-:W5:Y:S04]  /*aaa0*/  LD.E.128 R40, desc[UR38][R40.64] ;  /* 0x0000002628287980 */ /* 0x000f68000c101d00 */
[----:B------:R-:W5:Y:S02]  /*aab0*/  LD.E.128 R44, desc[UR38][R44.64] ;  /* 0x000000262c2c7980 */ /* 0x000f64000c101d00 */
[----:B------:R-:W1:Y:S01]  /*aac0*/  @P2 LDC R21, c[0x0][0xcec] ;  /* 0x00033b00ff152b82 */ /* 0x000e620000000800 */
[----:B------:R-:W-:Y:S01]  /*aad0*/  IMAD.SHL.U32 R3, R3, 0x4, RZ ;  /* 0x0000000403037824 */ /* 0x000fe200078e00ff */
[----:B------:R-:W-:Y:S01]  /*aae0*/  LOP3.LUT R0, R5, 0x2, R0, 0xe2, !PT ;  /* 0x0000000205007812 */ /* 0x000fe200078ee200 */
[----:B------:R-:W-:Y:S01]  /*aaf0*/  UIMAD UR7, UR14, UR10, URZ ;  /* 0x0000000a0e0772a4 */ /* 0x000fe2000f8e023f */
[----:B------:R-:W-:Y:S01]  /*ab00*/  ISETP.GE.AND P0, PT, R188, UR12, PT ;  /* 0x0000000cbc007c0c */ /* 0x000fe2000bf06270 */
[----:B------:R-:W5:Y:S03]  /*ab10*/  LD.E.128 R48, desc[UR38][R48.64] ;  /* 0x0000002630307980 */ /* 0x000f66000c101d00 */
[----:B------:R-:W2:Y:S01]  /*ab20*/  @P2 LDC R81, c[0x0][0xcf0] ;  /* 0x00033c00ff512b82 */ /* 0x000ea20000000800 */
[----:B------:R-:W-:Y:S01]  /*ab30*/  LOP3.LUT R3, R3, 0x4, R0, 0xe2, !PT ;  /* 0x0000000403037812 */ /* 0x000fe200078ee200 */
[----:B------:R-:W-:Y:S01]  /*ab40*/  UIMAD.WIDE.U32 UR8, UR4, UR10, URZ ;  /* 0x0000000a040872a5 */ /* 0x000fe2000f8e003f */
[----:B------:R-:W-:Y:S01]  /*ab50*/  SEL R5, RZ, 0xffffffff, P0 ;  /* 0xffffffffff057807 */ /* 0x000fe20000000000 */
[----:B------:R-:W-:Y:S01]  /*ab60*/  UIMAD UR7, UR4, UR11, UR7 ;  /* 0x0000000b040772a4 */ /* 0x000fe2000f8e0207 */
[----:B------:R-:W-:Y:S01]  /*ab70*/  IMAD R0, R191, 0x20, R192 ;  /* 0x00000020bf007824 */ /* 0x000fe200078e02c0 */
[----:B------:R-:W-:Y:S01]  /*ab80*/  ISETP.GE.AND P0, PT, R187, UR12, PT ;  /* 0x0000000cbb007c0c */ /* 0x000fe2000bf06270 */
[----:B------:R-:W-:Y:S01]  /*ab90*/  IMAD.U32 R85, RZ, RZ, UR42 ;  /* 0x0000002aff557e24 */ /* 0x000fe2000f8e00ff */
[----:B------:R-:W-:Y:S01]  /*aba0*/  ULDC.64 UR10, c[0x0][0xbe8] ;  /* 0x0002fa00000a7ab9 */ /* 0x000fe20000000a00 */
[----:B------:R-:W-:Y:S01]  /*abb0*/  UIADD3 UR9, UR9, UR7, URZ ;  /* 0x0000000709097290 */ /* 0x000fe2000fffe03f */
[----:B------:R-:W-:Y:S01]  /*abc0*/  IMAD.SHL.U32 R6, R5, 0x8, RZ ;  /* 0x0000000805067824 */ /* 0x000fe200078e00ff */
[----:B------:R-:W-:Y:S01]  /*abd0*/  UIMAD UR4, UR15, UR10, URZ ;  /* 0x0000000a0f0472a4 */ /* 0x000fe2000f8e023f */
[----:B------:R-:W-:Y:S01]  /*abe0*/  IMAD R82, R85, 0x40, R0 ;  /* 0x0000004055527824 */ /* 0x000fe200078e0200 */
[----:B------:R-:W-:Y:S01]  /*abf0*/  SEL R0, RZ, 0xffffffff, P0 ;  /* 0xffffffffff007807 */ /* 0x000fe20000000000 */
[----:B------:R-:W-:Y:S01]  /*ac00*/  UIMAD.WIDE.U32 UR8, UR43, UR10, UR8 ;  /* 0x0000000a2b0872a5 */ /* 0x000fe2000f8e0008 */
[----:B------:R-:W-:Y:S01]  /*ac10*/  LOP3.LUT R5, R6, 0x8, R3, 0xe2, !PT ;  /* 0x0000000806057812 */ /* 0x000fe200078ee203 */
[----:B------:R-:W-:Y:S01]  /*ac20*/  UIMAD UR4, UR43, UR11, UR4 ;  /* 0x0000000b2b0472a4 */ /* 0x000fe2000f8e0204 */
[----:B------:R-:W5:Y:S01]  /*ac30*/  LD.E.128 R52, desc[UR38][R52.64] ;  /* 0x0000002634347980 */ /* 0x000f62000c101d00 */
[----:B------:R-:W-:Y:S01]  /*ac40*/  IMAD.SHL.U32 R6, R0, 0x10, RZ ;  /* 0x0000001000067824 */ /* 0x000fe200078e00ff */
[----:B------:R-:W-:Y:S01]  /*ac50*/  ULDC.64 UR10, c[0x0][0xbf0] ;  /* 0x0002fc00000a7ab9 */ /* 0x000fe20000000a00 */
[----:B-1----:R-:W-:Y:S01]  /*ac60*/  @P2 IMAD.HI.U32 R0, R82, R21, RZ ;  /* 0x0000001552002227 */ /* 0x002fe200078e00ff */
[----:B------:R-:W-:Y:S01]  /*ac70*/  UIADD3 UR9, UR9, UR4, URZ ;  /* 0x0000000409097290 */ /* 0x000fe2000fffe03f */
[----:B------:R-:W5:Y:S01]  /*ac80*/  LD.E.128 R56, desc[UR38][R56.64] ;  /* 0x0000002638387980 */ /* 0x000f62000c101d00 */
[----:B------:R-:W-:Y:S01]  /*ac90*/  UIMAD UR4, UR41, UR10, URZ ;  /* 0x0000000a290472a4 */ /* 0x000fe2000f8e023f */
[----:B------:R-:W-:Y:S01]  /*aca0*/  IMAD.MOV.U32 R3, RZ, RZ, R82 ;  /* 0x000000ffff037224 */ /* 0x000fe200078e0052 */
[----:B------:R-:W-:Y:S01]  /*acb0*/  UIMAD.WIDE.U32 UR8, UR40, UR10, UR8 ;  /* 0x0000000a280872a5 */ /* 0x000fe2000f8e0008 */
[----:B--2---:R-:W-:Y:S01]  /*acc0*/  @P2 SHF.R.U32.HI R3, RZ, R81, R0 ;  /* 0x00000051ff032219 */ /* 0x004fe20000011600 */
[----:B------:R-:W-:Y:S01]  /*acd0*/  UIMAD UR4, UR40, UR11, UR4 ;  /* 0x0000000b280472a4 */ /* 0x000fe2000f8e0204 */
[----:B------:R-:W-:Y:S01]  /*ace0*/  LOP3.LUT R6, R6, 0x10, R5, 0xe2, !PT ;  /* 0x0000001006067812 */ /* 0x000fe200078ee205 */
[----:B------:R-:W5:Y:S01]  /*acf0*/  LD.E.128 R60, desc[UR38][R60.64] ;  /* 0x000000263c3c7980 */ /* 0x000f62000c101d00 */
[--C-:B------:R-:W-:Y:S01]  /*ad00*/  SHF.R.S32.HI R5, RZ, 0x1f, R3.reuse ;  /* 0x0000001fff057819 */ /* 0x100fe20000011403 */
[----:B------:R-:W-:Y:S01]  /*ad10*/  UIADD3 UR4, UR9, UR4, URZ ;  /* 0x0000000409047290 */ /* 0x000fe2000fffe03f */
[----:B------:R-:W-:Y:S01]  /*ad20*/  ISETP.GE.AND P0, PT, R186, UR12, PT ;  /* 0x0000000cba007c0c */ /* 0x000fe2000bf06270 */
[----:B------:R-:W-:Y:S01]  /*ad30*/  IMAD.U32 R20, RZ, RZ, UR8 ;  /* 0x00000008ff147e24 */ /* 0x000fe2000f8e00ff */
[----:B------:R-:W5:Y:S01]  /*ad40*/  LD.E.128 R64, desc[UR38][R64.64] ;  /* 0x0000002640407980 */ /* 0x000f62000c101d00 */
[----:B------:R-:W-:Y:S01]  /*ad50*/  IMAD.U32 R21, RZ, RZ, UR9 ;  /* 0x00000009ff157e24 */ /* 0x000fe2000f8e00ff */
[----:B------:R-:W-:Y:S01]  /*ad60*/  ULDC.64 UR8, c[0x0][0xbe0] ;  /* 0x0002f80000087ab9 */ /* 0x000fe20000000a00 */
[----:B------:R-:W-:Y:S01]  /*ad70*/  IMAD.MOV R81, RZ, RZ, -R3 ;  /* 0x000000ffff517224 */ /* 0x000fe200078e0a03 */
[----:B------:R-:W-:Y:S01]  /*ad80*/  SEL R0, RZ, 0xffffffff, P0 ;  /* 0xffffffffff007807 */ /* 0x000fe20000000000 */
[----:B------:R-:W-:Y:S01]  /*ad90*/  IMAD R80, R5, UR8, RZ ;  /* 0x0000000805507c24 */ /* 0x000fe2000f8e02ff */
[----:B------:R-:W5:Y:S01]  /*ada0*/  LD.E.128 R68, desc[UR38][R68.64] ;  /* 0x0000002644447980 */ /* 0x000f62000c101d00 */
[----:B------:R-:W-:-:S02]  /*adb0*/  IMAD R5, R83, R81, R82 ;  /* 0x0000005153057224 */ /* 0x000fc400078e0252 */
[----:B------:R-:W-:Y:S01]  /*adc0*/  IMAD.U32 R21, RZ, RZ, UR4 ;  /* 0x00000004ff157e24 */ /* 0x000fe2000f8e00ff */
[----:B------:R-:W5:Y:S01]  /*add0*/  LD.E.128 R76, desc[UR38][R76.64] ;  /* 0x000000264c4c7980 */ /* 0x000f62000c101d00 */
[----:B------:R-:W-:Y:S01]  /*ade0*/  IMAD.SHL.U32 R85, R0, 0x20, RZ ;  /* 0x0000002000557824 */ /* 0x000fe200078e00ff */
[----:B------:R-:W-:Y:S02]  /*adf0*/  SHF.R.S32.HI R0, RZ, 0x1f, R5 ;  /* 0x0000001fff007819 */ /* 0x000fe40000011405 */
[----:B------:R-:W5:Y:S01]  /*ae00*/  LD.E.128 R72, desc[UR38][R72.64] ;  /* 0x0000002648487980 */ /* 0x000f62000c101d00 */
[----:B------:R-:W-:Y:S01]  /*ae10*/  ISETP.GE.AND P0, PT, R196, UR12, PT ;  /* 0x0000000cc4007c0c */ /* 0x000fe2000bf06270 */
[----:B------:R-:W-:Y:S01]  /*ae20*/  IMAD R81, R3, UR9, R80 ;  /* 0x0000000903517c24 */ /* 0x000fe2000f8e0250 */
[----:B------:R-:W-:Y:S01]  /*ae30*/  LOP3.LUT R6, R85, 0x20, R6, 0xe2, !PT ;  /* 0x0000002055067812 */ /* 0x000fe200078ee206 */
[----:B------:R-:W-:Y:S01]  /*ae40*/  @!PT LDS RZ, [RZ] ;  /* 0x00000000fffff984 */ /* 0x000fe20000000800 */
[----:B------:R-:W-:Y:S01]  /*ae50*/  @!PT LDS RZ, [RZ] ;  /* 0x00000000fffff984 */ /* 0x000fe20000000800 */
[----:B------:R-:W-:Y:S01]  /*ae60*/  @!PT LDS RZ, [RZ] ;  /* 0x00000000fffff984 */ /* 0x000fe20000000800 */
[----:B------:R-:W-:Y:S01]  /*ae70*/  @!PT LDS RZ, [RZ] ;  /* 0x00000000fffff984 */ /* 0x000fe20000000800 */
[----:B------:R1:W-:Y:S06]  /*ae80*/  MEMBAR.ALL.CTA ;  /* 0x0000000000007992 */ /* 0x0003ec0000008000 */
[----:B-1----:R-:W1:Y:S01]  /*ae90*/  FENCE.VIEW.ASYNC.S ;  /* 0x00000000000073c6 */ /* 0x002e620000000000 */
[----:B------:R-:W-:Y:S01]  /*aea0*/  IMAD.WIDE.U32 R20, R3, UR8, R20 ;  /* 0x0000000803147c25 */ /* 0x000fe2000f8e0014 */
[----:B------:R-:W-:Y:S01]  /*aeb0*/  ULDC.64 UR8, c[0x0][0xbd8] ;  /* 0x0002f60000087ab9 */ /* 0x000fe20000000a00 */
[----:B------:R-:W-:Y:S01]  /*aec0*/  SEL R3, RZ, 0x40, P0 ;  /* 0x00000040ff037807 */ /* 0x000fe20000000000 */
[----:B------:R-:W-:Y:S01]  /*aed0*/  UIADD3 UR4, UR37, 0x38820, URZ ;  /* 0x0003882025047890 */ /* 0x000fe2000fffe03f */
[----:B------:R-:W-:Y:S01]  /*aee0*/  IMAD.U32 R87, RZ, RZ, UR42 ;  /* 0x0000002aff577e24 */ /* 0x000fe2000f8e00ff */
[----:B------:R-:W-:Y:S01]  /*aef0*/  ISETP.GE.AND P0, PT, R195, UR12, PT ;  /* 0x0000000cc3007c0c */ /* 0x000fe2000bf06270 */
[----:B------:R-:W-:Y:S01]  /*af00*/  IMAD R0, R0, UR8, RZ ;  /* 0x0000000800007c24 */ /* 0x000fe2000f8e02ff */
[----:B------:R-:W-:Y:S01]  /*af10*/  LOP3.LUT R3, R6, R3, RZ, 0xfc, !PT ;  /* 0x0000000306037212 */ /* 0x000fe200078efcff */
[----:B------:R-:W-:Y:S01]  /*af20*/  IMAD.IADD R21, R21, 0x1, R81 ;  /* 0x0000000115157824 */ /* 0x000fe200078e0251 */
[----:B------:R-:W-:Y:S01]  /*af30*/  UPRMT UR4, URZ, 0x654, UR4 ;  /* 0x000006543f047896 */ /* 0x000fe20008000004 */
[----:B-----5:R-:W-:Y:S01]  /*af40*/  IMAD R88, R4, R83, RZ ;  /* 0x0000005304587224 */ /* 0x020fe200078e02ff */
[----:B------:R-:W-:Y:S01]  /*af50*/  BSSY B1, `(.L_x_4281) ;  /* 0x000002e000017945 */ /* 0x000fe20003800000 */
[----:B------:R-:W-:-:S02]  /*af60*/  IMAD R87, R87, 0x40, R192 ;  /* 0x0000004057577824 */ /* 0x000fc400078e02c0 */
[C---:B------:R-:W-:Y:S01]  /*af70*/  IMAD R81, R5.reuse, UR9, R0 ;  /* 0x0000000905517c24 */ /* 0x040fe2000f8e0200 */
[----:B------:R-:W-:Y:S01]  /*af80*/  SEL R0, RZ, 0x80, P0 ;  /* 0x00000080ff007807 */ /* 0x000fe20000000000 */
[----:B------:R-:W-:Y:S01]  /*af90*/  IMAD.WIDE.U32 R4, R5, UR8, R20 ;  /* 0x0000000805047c25 */ /* 0x000fe2000f8e0014 */
[----:B------:R-:W-:Y:S01]  /*afa0*/  ISETP.GE.AND P0, PT, R87, R88, PT ;  /* 0x000000585700720c */ /* 0x000fe20003f06270 */
[----:B------:R-:W-:Y:S01]  /*afb0*/  ULDC.64 UR8, c[0x0][0xb80] ;  /* 0x0002e00000087ab9 */ /* 0x000fe20000000a00 */
[----:B------:R-:W-:Y:S01]  /*afc0*/  LOP3.LUT R0, R3, R0, RZ, 0xfc, !PT ;  /* 0x0000000003007212 */ /* 0x000fe200078efcff */
[----:B------:R-:W-:Y:S01]  /*afd0*/  IMAD.IADD R5, R5, 0x1, R81 ;  /* 0x0000000105057824 */ /* 0x000fe200078e0251 */
[C---:B------:R-:W-:Y:S01]  /*afe0*/  LEA R6, P1, R4.reuse, UR8, 0x1 ;  /* 0x0000000804067c11 */ /* 0x040fe2000f8208ff */
[----:B-1----:R-:W-:Y:S03]  /*aff0*/  SYNCS.ARRIVE.TRANS64.RED.A1T0 RZ, [UR4], RZ ;  /* 0x000000ffffff79a7 */ /* 0x002fe60008100404 */
[----:B------:R-:W-:Y:S01]  /*b000*/  LEA.HI.X R86, R4, UR9, R5, 0x1, P1 ;  /* 0x0000000904567c11 */ /* 0x000fe200088f0c05 */
[----:B------:R0:W1:Y:S04]  /*b010*/  SHFL.IDX PT, R20, R6, RZ, 0x181f ;  /* 0x00181fff06147589 */ /* 0x00006800000e0000 */
[----:B------:R0:W2:Y:S01]  /*b020*/  SHFL.IDX PT, R21, R86, RZ, 0x181f ;  /* 0x00181fff56157589 */ /* 0x0000a200000e0000 */
[----:B------:R-:W-:Y:S05]  /*b030*/  @P0 BRA `(.L_x_4282) ;  /* 0x00000000007c0947 */ /* 0x000fea0003800000 */
[----:B------:R-:W-:Y:S02]  /*b040*/  ISETP.GE.AND P1, PT, R190, UR12, PT ;  /* 0x0000000cbe007c0c */ /* 0x000fe4000bf26270 */
[----:B------:R-:W-:Y:S02]  /*b050*/  ISETP.GE.AND P0, PT, R16, UR12, PT ;  /* 0x0000000c10007c0c */ /* 0x000fe4000bf06270 */
[----:B------:R-:W-:Y:S02]  /*b060*/  ISETP.GE.AND P5, PT, R189, UR12, PT ;  /* 0x0000000cbd007c0c */ /* 0x000fe4000bfa6270 */
[----:B------:R-:W-:-:S07]  /*b070*/  ISETP.GE.AND P3, PT, R188, UR12, PT ;  /* 0x0000000cbc007c0c */ /* 0x000fce000bf66270 */
[-C--:B-1----:R-:W-:Y:S02]  /*b080*/  @!P1 LEA R80, P2, R190, R20.reuse, 0x1 ;  /* 0x00000014be509211 */ /* 0x082fe400078408ff */
        /* <DEDUP_REMOVED lines=26> */
.L_x_4282:
[----:B------:R-:W-:Y:S05]  /*b230*/  BSYNC B1 ;  /* 0x0000000000017941 */ /* 0x000fea0003800000 */
.L_x_4281:
[----:B---3--:R-:W-:Y:S01]  /*b240*/  VIADD R4, R87, 0x20 ;  /* 0x0000002057047836 */ /* 0x008fe20000000000 */
[----:B------:R4:W3:Y:S04]  /*b250*/  SHFL.IDX PT, R9, R86, 0x1, 0x181f ;  /* 0x00381f0056097f89 */ /* 0x0008e800000e0000 */
[----:B------:R-:W-:Y:S01]  /*b260*/  ISETP.GE.AND P0, PT, R4, R88, PT ;  /* 0x000000580400720c */ /* 0x000fe20003f06270 */
[----:B------:R4:W0:-:S12]  /*b270*/  SHFL.IDX PT, R8, R6, 0x1, 0x181f ;  /* 0x00381f0006087f89 */ /* 0x00081800000e0000 */
[----:B----4-:R-:W-:Y:S05]  /*b280*/  @P0 BRA `(.L_x_4283) ;  /* 0x0000001000180947 */ /* 0x010fea0003800000 */
[----:B------:R-:W-:Y:S02]  /*b290*/  ISETP.GE.AND P0, PT, R16, UR12, PT ;  /* 0x0000000c10007c0c */ /* 0x000fe4000bf06270 */
[----:B------:R-:W-:Y:S02]  /*b2a0*/  ISETP.GE.AND P5, PT, R190, UR12, PT ;  /* 0x0000000cbe007c0c */ /* 0x000fe4000bfa6270 */
[----:B------:R-:W-:Y:S02]  /*b2b0*/  ISETP.GE.AND P3, PT, R189, UR12, PT ;  /* 0x0000000cbd007c0c */ /* 0x000fe4000bf66270 */
[----:B------:R-:W-:Y:S02]  /*b2c0*/  ISETP.GE.AND P2, PT, R188, UR12, PT ;  /* 0x0000000cbc007c0c */ /* 0x000fe4000bf46270 */
[----:B------:R-:W-:-:S05]  /*b2d0*/  ISETP.GE.AND P1, PT, R187, UR12, PT ;  /* 0x0000000cbb007c0c */ /* 0x000fca000bf26270 */
[----:B0--3--:R-:W-:Y:S02]  /*b2e0*/  @!P0 IMAD.WIDE R4, R16, 0x2, R8 ;  /* 0x0000000210048825 */ /* 0x009fe400078e0208 */
        /* <DEDUP_REMOVED lines=13> */
[-C--:B------:R-:W-:Y:S02]  /*b3c0*/  @!P0 LEA R12, P3, R186, R8.reuse, 0x1 ;  /* 0x00000008ba0c8211 */ /* 0x080fe400078608ff */
        /* <DEDUP_REMOVED lines=9> */
[----:B----4-:R-:W-:-:S04]  /*b460*/  LEA R4, P0, R195, R8, 0x1 ;  /* 0x00000008c3047211 */ /* 0x010fc800078008ff */
[----:B------:R-:W-:-:S05]  /*b470*/  LEA.HI.X R5, R195, R9, R200, 0x1, P0 ;  /* 0x00000009c3057211 */ /* 0x000fca00000f0cc8 */
[----:B------:R0:W-:Y:S01]  /*b480*/  ST.E.128 desc[UR38][R4.64], R72 ;  /* 0x0000004804007985 */ /* 0x0001e2000c101d26 */
[----:B------:R-:W-:Y:S05]  /*b490*/  BRA `(.L_x_4283) ;  /* 0x0000000c00947947 */ /* 0x000fea0003800000 */
.L_x_4278:
        /* <DEDUP_REMOVED lines=33> */
.L_x_4284:
        /* <DEDUP_REMOVED lines=46> */
.L_x_4286:
[----:B------:R-:W-:Y:S05]  /*b990*/  BSYNC B1 ;  /* 0x0000000000017941 */ /* 0x000fea0003800000 */
.L_x_4285:
        /* <DEDUP_REMOVED lines=60> */
[----:B------:R-:W-:Y:S01]  /*bd60*/  LOP3.LUT R10, R15, 0x10, R10, 0xe2, !PT ;  /* 0x000000100f0a7812 */ /* 0x000fe200078ee20a */
[----:B------:R-:W-:-:S02]  /*bd70*/  IMAD.IADD R5, R5, 0x1, R11 ;  /* 0x0000000105057824 */ /* 0x000fc400078e020b */
[----:B------:R-:W-:Y:S02]  /*bd80*/  IMAD R0, R3, UR8, RZ ;  /* 0x0000000803007c24 */ /* 0x000fe4000f8e02ff */
[----:B------:R-:W-:Y:S02]  /*bd90*/  IMAD.U32 R11, RZ, RZ, UR42 ;  /* 0x0000002aff0b7e24 */ /* 0x000fe4000f8e00ff */
[----:B------:R-:W-:Y:S02]  /*bda0*/  IMAD R3, R9, UR9, R0 ;  /* 0x0000000909037c24 */ /* 0x000fe4000f8e0200 */
[----:B------:R-:W-:Y:S02]  /*bdb0*/  IMAD R0, R11, 0x40, R192 ;  /* 0x000000400b007824 */ /* 0x000fe400078e02c0 */
[----:B------:R-:W-:Y:S01]  /*bdc0*/  IMAD.WIDE.U32 R4, R9, UR8, R4 ;  /* 0x0000000809047c25 */ /* 0x000fe2000f8e0004 */
[----:B------:R-:W-:Y:S01]  /*bdd0*/  SEL R9, RZ, 0x40, P0 ;  /* 0x00000040ff097807 */ /* 0x000fe20000000000 */
[----:B------:R-:W-:Y:S01]  /*bde0*/  ULDC.64 UR8, c[0x0][0xb80] ;  /* 0x0002e00000087ab9 */ /* 0x000fe20000000a00 */
[----:B------:R-:W-:Y:S01]  /*bdf0*/  ISETP.GE.AND P0, PT, R0, R27, PT ;  /* 0x0000001b0000720c */ /* 0x000fe20003f06270 */
[----:B------:R-:W-:Y:S01]  /*be00*/  IMAD.SHL.U32 R15, R8, 0x20, RZ ;  /* 0x00000020080f7824 */ /* 0x000fe200078e00ff */
[----:B------:R-:W-:Y:S01]  /*be10*/  LEA R6, P1, R4, UR8, 0x1 ;  /* 0x0000000804067c11 */ /* 0x000fe2000f8208ff */
[----:B------:R-:W-:Y:S01]  /*be20*/  IMAD.IADD R3, R5, 0x1, R3 ;  /* 0x0000000105037824 */ /* 0x000fe200078e0203 */
[----:B------:R-:W-:-:S02]  /*be30*/  SEL R5, RZ, 0x80, P2 ;  /* 0x00000080ff057807 */ /* 0x000fc40001000000 */
[----:B------:R-:W-:Y:S01]  /*be40*/  LOP3.LUT R10, R15, 0x20, R10, 0xe2, !PT ;  /* 0x000000200f0a7812 */ /* 0x000fe200078ee20a */
[----:B------:R0:W1:Y:S01]  /*be50*/  SHFL.IDX PT, R8, R6, RZ, 0x181f ;  /* 0x00181fff06087589 */ /* 0x00006200000e0000 */
[----:B------:R-:W-:Y:S02]  /*be60*/  LEA.HI.X R3, R4, UR9, R3, 0x1, P1 ;  /* 0x0000000904037c11 */ /* 0x000fe400088f0c03 */
[----:B------:R-:W-:-:S03]  /*be70*/  LOP3.LUT R24, R10, R9, RZ, 0xfc, !PT ;  /* 0x000000090a187212 */ /* 0x000fc600078efcff */
[----:B------:R0:W2:Y:S01]  /*be80*/  SHFL.IDX PT, R9, R3, RZ, 0x181f ;  /* 0x00181fff03097589 */ /* 0x0000a200000e0000 */
[----:B------:R-:W-:Y:S01]  /*be90*/  LOP3.LUT R25, R24, R5, RZ, 0xfc, !PT ;  /* 0x0000000518197212 */ /* 0x000fe200078efcff */
[----:B------:R-:W-:Y:S06]  /*bea0*/  @P0 BRA `(.L_x_4288) ;  /* 0x00000000007c0947 */ /* 0x000fec0003800000 */
[----:B------:R-:W-:Y:S02]  /*beb0*/  ISETP.GE.AND P2, PT, R190, UR14, PT ;  /* 0x0000000ebe007c0c */ /* 0x000fe4000bf46270 */
[----:B------:R-:W-:Y:S02]  /*bec0*/  ISETP.GE.AND P1, PT, R16, UR14, PT ;  /* 0x0000000e10007c0c */ /* 0x000fe4000bf26270 */
[----:B------:R-:W-:Y:S02]  /*bed0*/  ISETP.GE.AND P5, PT, R189, UR14, PT ;  /* 0x0000000ebd007c0c */ /* 0x000fe4000bfa6270 */
[----:B------:R-:W-:-:S07]  /*bee0*/  ISETP.GE.AND P3, PT, R188, UR14, PT ;  /* 0x0000000ebc007c0c */ /* 0x000fce000bf66270 */
[-C--:B-1----:R-:W-:Y:S02]  /*bef0*/  @!P2 LEA R10, P0, R190, R8.reuse, 0x1 ;  /* 0x00000008be0aa211 */ /* 0x082fe400078008ff */
        /* <DEDUP_REMOVED lines=26> */
.L_x_4288:
[----:B------:R-:W-:Y:S05]  /*c0a0*/  BSYNC B1 ;  /* 0x0000000000017941 */ /* 0x000fea0003800000 */
.L_x_4287:
[----:B------:R-:W-:Y:S01]  /*c0b0*/  VIADD R0, R0, 0x20 ;  /* 0x0000002000007836 */ /* 0x000fe20000000000 */
[----:B--23--:R2:W3:Y:S04]  /*c0c0*/  SHFL.IDX PT, R9, R3, 0x1, 0x181f ;  /* 0x00381f0003097f89 */ /* 0x00c4e800000e0000 */
        /* <DEDUP_REMOVED lines=8> */
[-C--:B-1----:R-:W-:Y:S02]  /*c150*/  @!P2 LEA R10, P0, R190, R8.reuse, 0x1 ;  /* 0x00000008be0aa211 */ /* 0x082fe400078008ff */
[----:B---3--:R-:W-:Y:S02]  /*c160*/  @!P3 IMAD.WIDE R4, R16, 0x2, R8 ;  /* 0x000000021004b825 */ /* 0x008fe400078e0208 */
        /* <DEDUP_REMOVED lines=24> */
.L_x_4283:
[----:B------:R-:W-:Y:S05]  /*c2f0*/  BSYNC B0 ;  /* 0x0000000000007941 */ /* 0x000fea0003800000 */
.L_x_4277:
[----:B------:R-:W-:Y:S02]  /*c300*/  ULDC UR4, c[0x0][0xd3c] ;  /* 0x00034f0000047ab9 */ /* 0x000fe40000000800 */
[----:B------:R-:W-:-:S13]  /*c310*/  ISETP.GE.AND P0, PT, R7, UR4, PT ;  /* 0x0000000407007c0c */ /* 0x000fda000bf06270 */
[----:B------:R-:W-:Y:S05]  /*c320*/  @!P0 BRA `(.L_x_4289) ;  /* 0xffffff4c00408947 */ /* 0x000fea000383ffff */
[----:B------:R-:W-:Y:S05]  /*c330*/  EXIT ;  /* 0x000000000000794d */ /* 0x000fea0003800000 */
.L_x_4249:
        /* <DEDUP_REMOVED lines=18> */
.L_x_4290:
        /* <DEDUP_REMOVED lines=42> */
.L_x_4296:
        /* <DEDUP_REMOVED lines=12> */
.L_x_4295:
[----:B------:R-:W-:Y:S05]  /*c7c0*/  BSYNC B0 ;  /* 0x0000000000007941 */ /* 0x000fea0003800000 */
.L_x_4294:
        /* <DEDUP_REMOVED lines=22> */
.L_x_4292:
        /* <DEDUP_REMOVED lines=16> */
.L_x_4297:
        /* <DEDUP_REMOVED lines=25> */
.L_x_4293:
[----:B------:R-:W-:Y:S02]  /*cbc0*/  IMAD.MOV.U32 R17, RZ, RZ, RZ ;  /* 0x000000ffff117224 */ /* 0x000fe400078e00ff */
[----:B------:R-:W-:Y:S02]  /*cbd0*/  IMAD.U32 R16, RZ, RZ, UR6 ;  /* 0x00000006ff107e24 */ /* 0x000fe4000f8e00ff */
[----:B------:R-:W-:-:S07]  /*cbe0*/  IMAD.MOV.U32 R18, RZ, RZ, RZ ;  /* 0x000000ffff127224 */ /* 0x000fce00078e00ff */
.L_x_4298:
[----:B------:R-:W-:-:S13]  /*cbf0*/  ISETP.NE.AND P0, PT, R5, RZ, PT ;  /* 0x000000ff0500720c */ /* 0x000fda0003f05270 */
[----:B------:R-:W0:Y:S01]  /*cc00*/  @!P0 S2R R3, SR_CgaCtaId ;  /* 0x0000000000038919 */ /* 0x000e220000008800 */
[----:B------:R-:W-:-:S04]  /*cc10*/  @!P0 MOV R0, 0x400 ;  /* 0x0000040000008802 */ /* 0x000fc80000000f00 */
[----:B0-----:R-:W-:-:S05]  /*cc20*/  @!P0 LEA R0, R3, R0, 0x18 ;  /* 0x0000000003008211 */ /* 0x001fca00078ec0ff */
[----:B------:R0:W-:Y:S01]  /*cc30*/  @!P0 STS.128 [R0+0x388d0], R16 ;  /* 0x0388d01000008388 */ /* 0x0001e20000000c00 */
[----:B------:R-:W-:Y:S06]  /*cc40*/  BAR.ARV 0x5, 0x180 ;  /* 0x0146000000007b1d */ /* 0x000fec0000002000 */
.L_x_4291:
        /* <DEDUP_REMOVED lines=29> */
[----:B------:R-:W-:Y:S01]  /*ce20*/  STL [R1+0x5c], RZ ;  /* 0x00005cff01007387 */ /* 0x000fe20000100800 */
[----:B0-----:R-:W-:-:S03]  /*ce30*/  LOP3.LUT R4, R0, 0x40, RZ, 0xfc, !PT ;  /* 0x0000004000047812 */ /* 0x001fc600078efcff */
[----:B------:R0:W-:Y:S01]  /*ce40*/  STL [R1+0x18], R2 ;  /* 0x0000180201007387 */ /* 0x0001e20000100800 */
[C---:B------:R-:W-:Y:S02]  /*ce50*/  LOP3.LUT R4, R0.reuse, 0x100, RZ, 0xfc, !PT ;  /* 0x0000010000047812 */ /* 0x040fe400078efcff */
[C---:B-1----:R-:W-:Y:S01]  /*ce60*/  LOP3.LUT R3, R0.reuse, 0x80, RZ, 0xfc, !PT ;  /* 0x0000008000037812 */ /* 0x042fe200078efcff */
[----:B------:R1:W-:Y:S01]  /*ce70*/  STL [R1+0xc], RZ ;  /* 0x00000cff01007387 */ /* 0x0003e20000100800 */
[C---:B------:R-:W-:Y:S02]  /*ce80*/  LOP3.LUT R3, R0.reuse, 0x140, RZ, 0xfc, !PT ;  /* 0x0000014000037812 */ /* 0x040fe400078efcff */
[C---:B0-----:R-:W-:Y:S02]  /*ce90*/  LOP3.LUT R2, R0.reuse, 0xc0, RZ, 0xfc, !PT ;  /* 0x000000c000027812 */ /* 0x041fe400078efcff */
[C---:B------:R-:W-:Y:S02]  /*cea0*/  LOP3.LUT R2, R0.reuse, 0x180, RZ, 0xfc, !PT ;  /* 0x0000018000027812 */ /* 0x040fe400078efcff */
[----:B-1----:R-:W-:-:S07]  /*ceb0*/  LOP3.LUT R0, R0, 0x1c0, RZ, 0xfc, !PT ;  /* 0x000001c000007812 */ /* 0x002fce00078efcff */
.L_x_4423:
[----:B01----:R-:W0:Y:S02]  /*cec0*/  LDC.64 R2, c[0x0][0xd88] ;  /* 0x00036200ff027b82 */ /* 0x003e240000000a00 */
[----:B0-----:R-:W-:-:S05]  /*ced0*/  IMAD.WIDE R2, R19, 0x4, R2 ;  /* 0x0000000413027825 */ /* 0x001fca00078e0202 */
[----:B--2---:R-:W2:Y:S01]  /*cee0*/  LDG.E R11, desc[UR38][R2.64] ;  /* 0x00000026020b7981 */ /* 0x004ea2000c1e1900 */
        /* <DEDUP_REMOVED lines=17> */
[----:B------:R1:W5:Y:S01]  /*d000*/  @P0 LDG.E R0, desc[UR38][R2.64] ;  /* 0x0000002602000981 */ /* 0x000362000c1e1900 */
        /* <DEDUP_REMOVED lines=35> */
.L_x_4300:
        /* <DEDUP_REMOVED lines=12> */
.L_x_4301:
[----:B------:R-:W-:Y:S05]  /*d300*/  @!P0 BRA `(.L_x_4302) ;  /* 0x00000000000c8947 */ /* 0x000fea0003800000 */
[----:B------:R-:W2:Y:S04]  /*d310*/  LDG.E R6, desc[UR38][R4.64] ;  /* 0x0000002604067981 */ /* 0x000ea8000c1e1900 */
[----:B------:R-:W2:Y:S02]  /*d320*/  LDG.E R4, desc[UR38][R4.64+0x4] ;  /* 0x0000042604047981 */ /* 0x000ea4000c1e1900 */
[----:B--2---:R-:W-:-:S07]  /*d330*/  IMAD.IADD R6, R4, 0x1, -R6 ;  /* 0x0000000104067824 */ /* 0x004fce00078e0a06 */
.L_x_4302:
        /* <DEDUP_REMOVED lines=20> */
[----:B---3--:R-:W2:Y:S04]  /*d480*/  @P0 ATOMG.E.ADD.STRONG.GPU PT, R2, desc[UR38][R4.64], R2 ;  /* 0x00000002040209a8 */ /* 0x008ea800081ee1e6 */
[----:B--2---:R2:W3:Y:S02]  /*d490*/  SHFL.IDX PT, R2, R2, R0, 0x1f ;  /* 0x00001f0002027589 */ /* 0x0044e400000e0000 */
[----:B--2---:R-:W2:Y:S02]  /*d4a0*/  S2R R0, SR_LTMASK ;  /* 0x0000000000007919 */ /* 0x004ea40000003900 */
[----:B--2---:R-:W-:-:S06]  /*d4b0*/  LOP3.LUT R0, R0, UR4, RZ, 0xc0, !PT ;  /* 0x0000000400007c12 */ /* 0x004fcc000f8ec0ff */
[----:B------:R-:W3:Y:S02]  /*d4c0*/  POPC R0, R0 ;  /* 0x0000000000007309 */ /* 0x000ee40000000000 */
[----:B---3--:R-:W-:Y:S01]  /*d4d0*/  IADD3 R16, R2, UR36, R0 ;  /* 0x0000002402107c10 */ /* 0x008fe2000fffe000 */
[----:B------:R-:W-:Y:S06]  /*d4e0*/  BRA `(.L_x_4305) ;  /* 0x0000005c00987947 */ /* 0x000fec0003800000 */
.L_x_4304:
        /* <DEDUP_REMOVED lines=21> */
.L_x_4307:
[----:B------:R-:W-:Y:S05]  /*d640*/  BSYNC B6 ;  /* 0x0000000000067941 */ /* 0x000fea0003800000 */
.L_x_4306:
        /* <DEDUP_REMOVED lines=21> */
.L_x_4310:
        /* <DEDUP_REMOVED lines=16> */
.L_x_4309:
[----:B------:R-:W-:Y:S05]  /*d8a0*/  BSYNC B6 ;  /* 0x0000000000067941 */ /* 0x000fea0003800000 */
.L_x_4308:
        /* <DEDUP_REMOVED lines=26> */
.L_x_4438:
        /* <DEDUP_REMOVED lines=11> */
.L_x_4441:
        /* <DEDUP_REMOVED lines=25> */
.L_x_4314:
[----:B------:R-:W3:Y:S04]  /*dc90*/  LDL R7, [R1+0x4] ;  /* 0x0000040001077983 */ /* 0x000ee80000100800 */
[----:B-12---:R-:W3:Y:S04]  /*dca0*/  LDL R0, [R1+0xc] ;  /* 0x00000c0001007983 */ /* 0x006ee80000100800 */
[----:B------:R-:W2:Y:S01]  /*dcb0*/  LDL R2, [R1+0x18] ;  /* 0x0000180001027983 */ /* 0x000ea20000100800 */
[----:B---3--:R-:W-:Y:S01]  /*dcc0*/  IMAD R0, R0, 0x8, R7 ;  /* 0x0000000800007824 */ /* 0x008fe200078e0207 */
[----:B--2---:R-:W-:-:S04]  /*dcd0*/  SHF.L.U32 R2, R2, 0x1f, RZ ;  /* 0x0000001f02027819 */ /* 0x004fc800000006ff */
[----:B------:R-:W1:Y:S02]  /*dce0*/  SYNCS.PHASECHK.TRANS64.TRYWAIT P0, [R0+URZ+0x38840], R2 ;  /* 0x03884002000075a7 */ /* 0x000e64000800017f */
[----:B-1----:R-:W-:Y:S05]  /*dcf0*/  @!P0 BRA `(.L_x_4315) ;  /* 0x0000006400d88947 */ /* 0x002fea0003800000 */
.L_x_4442:
        /* <DEDUP_REMOVED lines=11> */
.L_x_4316:
        /* <DEDUP_REMOVED lines=27> */
.L_x_4312:
[----:B-1----:R-:W3:Y:S04]  /*df60*/  LDL R0, [R1+0x4] ;  /* 0x0000040001007983 */ /* 0x002ee80000100800 */
[----:B------:R-:W4:Y:S04]  /*df70*/  LDL.LU R4, [R1+0x24] ;  /* 0x0000240001047983 */ /* 0x000f280000300800 */
[----:B------:R-:W5:Y:S04]  /*df80*/  LDL.LU R3, [R1+0x40] ;  /* 0x0000400001037983 */ /* 0x000f680000300800 */
[----:B--2---:R-:W2:Y:S01]  /*df90*/  LDL R2, [R1+0x28] ;  /* 0x0000280001027983 */ /* 0x004ea20000100800 */
[----:B------:R-:W-:Y:S05]  /*dfa0*/  WARPSYNC.ALL ;  /* 0x0000000000007948 */ /* 0x000fea0003800000 */
[----:B------:R-:W-:Y:S01]  /*dfb0*/  ULDC.64 UR4, c[0x0][0xaf8] ;  /* 0x0002be0000047ab9 */ /* 0x000fe20000000a00 */
[----:B------:R-:W-:Y:S01]  /*dfc0*/  BSSY B6, `(.L_x_4317) ;  /* 0x000001f000067945 */ /* 0x000fe20003800000 */
[----:B------:R-:W-:Y:S01]  /*dfd0*/  BAR.SYNC.DEFER_BLOCKING 0x8, 0x100 ;  /* 0x0204000000007b1d */ /* 0x000fe20000010000 */
[----:B------:R-:W-:-:S04]  /*dfe0*/  ISETP.NE.U32.AND P0, PT, RZ, UR4, PT ;  /* 0x00000004ff007c0c */ /* 0x000fc8000bf05070 */
[----:B------:R-:W-:Y:S01]  /*dff0*/  ISETP.NE.AND.EX P0, PT, RZ, UR5, PT, P0 ;  /* 0x00000005ff007c0c */ /* 0x000fe2000bf05300 */
[----:B---3--:R-:W-:-:S05]  /*e000*/  VIADD R0, R0, 0x20400 ;  /* 0x0002040000007836 */ /* 0x008fca0000000000 */
[----:B------:R-:W-:Y:S02]  /*e010*/  LOP3.LUT P1, RZ, R0, 0x3ff, RZ, 0xc0, !PT ;  /* 0x000003ff00ff7812 */ /* 0x000fe4000782c0ff */
[----:B----4-:R-:W-:Y:S02]  /*e020*/  SEL R0, R4, RZ, !P0 ;  /* 0x000000ff04007207 */ /* 0x010fe40004000000 */
[----:B-----5:R-:W-:-:S03]  /*e030*/  SEL R3, R3, RZ, !P0 ;  /* 0x000000ff03037207 */ /* 0x020fc60004000000 */
[----:B------:R1:W-:Y:S01]  /*e040*/  STL [R1+0x34], R0 ;  /* 0x0000340001007387 */ /* 0x0003e20000100800 */
[----:B--2---:R-:W-:-:S03]  /*e050*/  SHF.R.S32.HI R2, RZ, 0x1f, R2 ;  /* 0x0000001fff027819 */ /* 0x004fc60000011402 */
[----:B------:R2:W-:Y:S01]  /*e060*/  STL [R1+0x54], R3 ;  /* 0x0000540301007387 */ /* 0x0005e20000100800 */
[----:B-1----:R-:W-:-:S05]  /*e070*/  SHF.R.S32.HI R0, RZ, 0x1f, R18 ;  /* 0x0000001fff007819 */ /* 0x002fca0000011412 */
        /* <DEDUP_REMOVED lines=19> */
.L_x_4318:
[----:B------:R-:W-:Y:S05]  /*e1b0*/  BSYNC B6 ;  /* 0x0000000000067941 */ /* 0x000fea0003800000 */
.L_x_4317:
[----:B------:R-:W3:Y:S01]  /*e1c0*/  LDL R4, [R1+0x40] ;  /* 0x0000400001047983 */ /* 0x000ee20000100800 */
[----:B------:R-:W1:Y:S01]  /*e1d0*/  LDC R7, c[0x0][0x448] ;  /* 0x00011200ff077b82 */ /* 0x000e620000000800 */
[----:B------:R-:W-:Y:S01]  /*e1e0*/  ULDC.64 UR4, c[0x0][0x298] ;  /* 0x0000a60000047ab9 */ /* 0x000fe20000000a00 */
[----:B------:R-:W-:Y:S01]  /*e1f0*/  ULDC.64 UR6, c[0x0][0x280] ;  /* 0x0000a00000067ab9 */ /* 0x000fe20000000a00 */
[----:B------:R-:W4:Y:S04]  /*e200*/  LDL R10, [R1+0x28] ;  /* 0x00002800010a7983 */ /* 0x000f280000100800 */
[----:B------:R-:W4:Y:S01]  /*e210*/  LDL R9, [R1+0x50] ;  /* 0x0000500001097983 */ /* 0x000f220000100800 */
[----:B--2---:R-:W2:Y:S01]  /*e220*/  S2R R2, SR_TID.X ;  /* 0x0000000000027919 */ /* 0x004ea20000002100 */
[----:B------:R-:W0:Y:S02]  /*e230*/  S2R R0, SR_TID.X ;  /* 0x0000000000007919 */ /* 0x000e240000002100 */
[----:B------:R-:W4:Y:S04]  /*e240*/  LDL R8, [R1+0x54] ;  /* 0x0000540001087983 */ /* 0x000f280000100800 */
[----:B------:R-:W4:Y:S01]  /*e250*/  LDL R6, [R1+0x34] ;  /* 0x0000340001067983 */ /* 0x000f220000100800 */
[----:B-1----:R-:W-:-:S13]  /*e260*/  ISETP.NE.AND P0, PT, R7, 0x1, PT ;  /* 0x000000010700780c */ /* 0x002fda0003f05270 */
[----:B------:R-:W1:Y:S01]  /*e270*/  @P0 LDC R3, c[0x0][0x450] ;  /* 0x00011400ff030b82 */ /* 0x000e620000000800 */
[----:B--2---:R-:W-:-:S04]  /*e280*/  LOP3.LUT R2, R2, 0x7f, RZ, 0xc0, !PT ;  /* 0x0000007f02027812 */ /* 0x004fc800078ec0ff */
[----:B------:R-:W-:Y:S01]  /*e290*/  SHF.R.U32.HI R2, RZ, 0x3, R2 ;  /* 0x00000003ff027819 */ /* 0x000fe20000011602 */
[----:B0-----:R-:W-:-:S05]  /*e2a0*/  IMAD.SHL.U32 R0, R0, 0x10, RZ ;  /* 0x0000001000007824 */ /* 0x001fca00078e00ff */
[----:B------:R-:W-:Y:S02]  /*e2b0*/  LOP3.LUT R0, R2, 0x70, R0, 0xf8, !PT ;  /* 0x0000007002007812 */ /* 0x000fe400078ef800 */
[----:B------:R-:W0:Y:S03]  /*e2c0*/  @P0 LDC R2, c[0x0][0x44c] ;  /* 0x00011300ff020b82 */ /* 0x000e260000000800 */
[----:B------:R-:W-:-:S04]  /*e2d0*/  IMAD R5, R17, 0x40, R0 ;  /* 0x0000004011057824 */ /* 0x000fc800078e0200 */
[----:B------:R-:W-:Y:S01]  /*e2e0*/  IMAD.MOV.U32 R0, RZ, RZ, R5 ;  /* 0x000000ffff007224 */ /* 0x000fe200078e0005 */
[----:B------:R2:W-:Y:S01]  /*e2f0*/  STL [R1+0x24], R5 ;  /* 0x0000240501007387 */ /* 0x0005e20000100800 */
[----:B0-----:R-:W-:-:S05]  /*e300*/  @P0 IMAD.HI.U32 R2, R5, R2, RZ ;  /* 0x0000000205020227 */ /* 0x001fca00078e00ff */
[----:B-1----:R-:W-:Y:S01]  /*e310*/  @P0 SHF.R.U32.HI R0, RZ, R3, R2 ;  /* 0x00000003ff000219 */ /* 0x002fe20000011602 */
[----:B---3--:R-:W-:-:S04]  /*e320*/  IMAD R2, R4, UR4, RZ ;  /* 0x0000000404027c24 */ /* 0x008fc8000f8e02ff */
[C---:B----4-:R-:W-:Y:S02]  /*e330*/  IMAD R4, R10.reuse, UR5, R2 ;  /* 0x000000050a047c24 */ /* 0x050fe4000f8e0202 */
[----:B------:R-:W-:Y:S01]  /*e340*/  IMAD.WIDE.U32 R2, R10, UR4, RZ ;  /* 0x000000040a027c25 */ /* 0x000fe2000f8e00ff */
[----:B------:R-:W-:-:S03]  /*e350*/  ULDC.64 UR4, c[0x0][0x2d8] ;  /* 0x0000b60000047ab9 */ /* 0x000fc60000000a00 */
[----:B------:R-:W-:Y:S02]  /*e360*/  IMAD.IADD R3, R3, 0x1, R4 ;  /* 0x0000000103037824 */ /* 0x000fe400078e0204 */
[----:B------:R-:W-:Y:S02]  /*e370*/  IMAD R4, R9, UR4, RZ ;  /* 0x0000000409047c24 */ /* 0x000fe4000f8e02ff */
[----:B------:R0:W5:Y:S01]  /*e380*/  LDL R9, [R1+0x14] ;  /* 0x0000140001097983 */ /* 0x0001620000100800 */
[----:B------:R-:W-:-:S04]  /*e390*/  IMAD.WIDE.U32 R2, R18, UR4, R2 ;  /* 0x0000000412027c25 */ /* 0x000fc8000f8e0002 */
[----:B------:R-:W-:Y:S01]  /*e3a0*/  IMAD R4, R18, UR5, R4 ;  /* 0x0000000512047c24 */ /* 0x000fe2000f8e0204 */
[----:B------:R-:W-:-:S03]  /*e3b0*/  ULDC.64 UR4, c[0x0][0x2e0] ;  /* 0x0000b80000047ab9 */ /* 0x000fc60000000a00 */
[----:B------:R-:W-:Y:S02]  /*e3c0*/  IMAD.IADD R3, R3, 0x1, R4 ;  /* 0x0000000103037824 */ /* 0x000fe400078e0204 */
[----:B------:R-:W-:Y:S02]  /*e3d0*/  IMAD R4, R8, UR4, RZ ;  /* 0x0000000408047c24 */ /* 0x000fe4000f8e02ff */
[----:B------:R-:W1:Y:S01]  /*e3e0*/  S2R R8, SR_TID.X ;  /* 0x0000000000087919 */ /* 0x000e620000002100 */
[----:B------:R-:W-:-:S04]  /*e3f0*/  IMAD.WIDE.U32 R2, R6, UR4, R2 ;  /* 0x0000000406027c25 */ /* 0x000fc8000f8e0002 */
[----:B------:R-:W-:Y:S01]  /*e400*/  IMAD R4, R6, UR5, R4 ;  /* 0x0000000506047c24 */ /* 0x000fe2000f8e0204 */
[----:B------:R-:W-:-:S03]  /*e410*/  ULDC.64 UR4, c[0x0][0x2d0] ;  /* 0x0000b40000047ab9 */ /* 0x000fc60000000a00 */
[----:B------:R-:W-:Y:S01]  /*e420*/  IMAD.IADD R3, R3, 0x1, R4 ;  /* 0x0000000103037824 */ /* 0x000fe200078e0204 */
[----:B------:R-:W-:-:S05]  /*e430*/  SHF.R.S32.HI R4, RZ, 0x1f, R0 ;  /* 0x0000001fff047819 */ /* 0x000fca0000011400 */
[----:B------:R-:W-:Y:S02]  /*e440*/  IMAD R4, R4, UR4, RZ ;  /* 0x0000000404047c24 */ /* 0x000fe4000f8e02ff */
[----:B------:R-:W-:-:S04]  /*e450*/  IMAD.WIDE.U32 R2, R0, UR4, R2 ;  /* 0x0000000400027c25 */ /* 0x000fc8000f8e0002 */
[----:B------:R-:W-:Y:S01]  /*e460*/  IMAD R4, R0, UR5, R4 ;  /* 0x0000000500047c24 */ /* 0x000fe2000f8e0204 */
[----:B------:R-:W-:Y:S01]  /*e470*/  ULDC.64 UR4, c[0x0][0x2c8] ;  /* 0x0000b20000047ab9 */ /* 0x000fe20000000a00 */
[----:B------:R-:W-:-:S04]  /*e480*/  IMAD.MOV R0, RZ, RZ, -R0 ;  /* 0x000000ffff007224 */ /* 0x000fc800078e0a00 */
[----:B------:R-:W-:-:S05]  /*e490*/  IMAD R0, R7, R0, R5 ;  /* 0x0000000007007224 */ /* 0x000fca00078e0205 */
[----:B------:R-:W-:Y:S01]  /*e4a0*/  SHF.R.S32.HI R6, RZ, 0x1f, R0 ;  /* 0x0000001fff067819 */ /* 0x000fe20000011400 */
[----:B------:R-:W-:Y:S02]  /*e4b0*/  IMAD.IADD R3, R3, 0x1, R4 ;  /* 0x0000000103037824 */ /* 0x000fe400078e0204 */
[----:B-1----:R-:W-:Y:S02]  /*e4c0*/  IMAD.SHL.U32 R10, R8, 0x8, RZ ;  /* 0x00000008080a7824 */ /* 0x002fe400078e00ff */
[----:B------:R-:W-:Y:S02]  /*e4d0*/  IMAD R6, R6, UR4, RZ ;  /* 0x0000000406067c24 */ /* 0x000fe4000f8e02ff */
[----:B--2---:R-:W-:Y:S01]  /*e4e0*/  IMAD.WIDE.U32 R4, R0, UR4, R2 ;  /* 0x0000000400047c25 */ /* 0x004fe2000f8e0002 */
[----:B------:R-:W-:Y:S01]  /*e4f0*/  LOP3.LUT R10, R10, 0x38, RZ, 0xc0, !PT ;  /* 0x000000380a0a7812 */ /* 0x000fe200078ec0ff */
[----:B------:R-:W-:Y:S02]  /*e500*/  ULDC UR4, c[0x0][0x2b8] ;  /* 0x0000ae0000047ab9 */ /* 0x000fe40000000800 */
[----:B------:R-:W-:Y:S01]  /*e510*/  IMAD R0, R0, UR5, R6 ;  /* 0x0000000500007c24 */ /* 0x000fe2000f8e0206 */
[----:B------:R-:W-:-:S03]  /*e520*/  LEA R3, P1, R4, UR6, 0x1 ;  /* 0x0000000604037c11 */ /* 0x000fc6000f8208ff */
[----:B------:R-:W-:Y:S01]  /*e530*/  IMAD.IADD R0, R5, 0x1, R0 ;  /* 0x0000000105007824 */ /* 0x000fe200078e0200 */
[----:B------:R-:W-:Y:S01]  /*e540*/  ISETP.GE.AND P0, PT, R10, UR4, PT ;  /* 0x000000040a007c0c */ /* 0x000fe2000bf06270 */
[----:B------:R-:W-:Y:S01]  /*e550*/  UMOV UR4, 0xffffffff ;  /* 0xffffffff00047882 */ /* 0x000fe20000000000 */
[----:B------:R-:W-:Y:S02]  /*e560*/  LOP3.LUT R8, R8, 0x7f, RZ, 0xc0, !PT ;  /* 0x0000007f08087812 */ /* 0x000fe400078ec0ff */
[----:B------:R-:W-:Y:S02]  /*e570*/  LEA.HI.X R2, R4, UR7, R0, 0x1, P1 ;  /* 0x0000000704027c11 */ /* 0x000fe400088f0c00 */
[----:B------:R-:W-:Y:S01]  /*e580*/  SHF.R.U32.HI R8, RZ, 0x3, R8 ;  /* 0x00000003ff087819 */ /* 0x000fe20000011608 */
[----:B0-----:R-:W-:Y:S06]  /*e590*/  BRA.DIV UR4, `(.L_x_4319) ;  /* 0x0000005e04c47947 */ /* 0x001fec000b800000 */
[----:B------:R-:W2:Y:S01]  /*e5a0*/  LDL R6, [R1+0x38] ;  /* 0x0000380001067983 */ /* 0x000ea20000100800 */
[----:B------:R-:W-:-:S03]  /*e5b0*/  IMAD R17, R17, 0x40, R8 ;  /* 0x0000004011117824 */ /* 0x000fc600078e0208 */
[----:B------:R-:W0:Y:S04]  /*e5c0*/  SHFL.IDX PT, R5, R3, RZ, 0x181f ;  /* 0x00181fff03057589 */ /* 0x000e2800000e0000 */
[----:B------:R-:W1:Y:S01]  /*e5d0*/  SHFL.IDX PT, R4, R2, RZ, 0x181f ;  /* 0x00181fff02047589 */ /* 0x000e6200000e0000 */
[----:B--2---:R-:W-:-:S03]  /*e5e0*/  IMAD R0, R6, R7, RZ ;  /* 0x0000000706007224 */ /* 0x004fc600078e02ff */
[----:B------:R-:W-:Y:S01]  /*e5f0*/  SHFL.IDX PT, R6, R2, 0x1, 0x181f ;  /* 0x00381f0002067f89 */ /* 0x000fe200000e0000 */
[C---:B------:R-:W-:Y:S01]  /*e600*/  VIADD R7, R17.reuse, 0x10 ;  /* 0x0000001011077836 */ /* 0x040fe20000000000 */
[----:B------:R-:W-:-:S04]  /*e610*/  ISETP.GE.AND P1, PT, R17, R0, PT ;  /* 0x000000001100720c */ /* 0x000fc80003f26270 */
[----:B------:R2:W-:Y:S09]  /*e620*/  STL [R1+0x4c], R7 ;  /* 0x00004c0701007387 */ /* 0x0005f20000100800 */
[----:B0-----:R-:W-:-:S05]  /*e630*/  @!P1 LEA R5, P2, R10, R5, 0x1 ;  /* 0x000000050a059211 */ /* 0x001fca00078408ff */
[----:B-1----:R-:W-:-:S05]  /*e640*/  @!P1 IMAD.X R4, RZ, RZ, R4, P2 ;  /* 0x000000ffff049224 */ /* 0x002fca00010e0604 */
        /* <DEDUP_REMOVED lines=25> */
.L_x_4451:
[----:B------:R1:W5:Y:S01]  /*e7e0*/  LDL R8, [R1+0x4] ;  /* 0x0000040001087983 */ /* 0x0003620000100800 */
[----:B0-----:R-:W-:-:S05]  /*e7f0*/  VIADD R2, R17, 0x30 ;  /* 0x0000003011027836 */ /* 0x001fca0000000000 */
        /* <DEDUP_REMOVED lines=10> */
.L_x_4320:
[----:B------:R-:W2:Y:S01]  /*e8a0*/  LDL R0, [R1+0x4] ;  /* 0x0000040001007983 */ /* 0x000ea20000100800 */
[----:B------:R-:W-:Y:S02]  /*e8b0*/  PLOP3.LUT P1, PT, P1, P0, PT, 0xa2, 0x0 ;  /* 0x000000000000781c */ /* 0x000fe40000f21472 */
[----:B--2---:R-:W-:-:S08]  /*e8c0*/  @P0 R2UR P1, UR4, R0 ;  /* 0x00000000000402ca */ /* 0x004fd00000020000 */
[----:B------:R-:W-:-:S05]  /*e8d0*/  @P0 PLOP3.LUT P0, PT, P1, PT, PT, 0x80, 0x0 ;  /* 0x000000000000081c */ /* 0x000fca0000f0f070 */
[----:B------:R-:W-:Y:S01]  /*e8e0*/  @!P1 SYNCS.ARRIVE.TRANS64.RED.A0T1 RZ, [UR4+0x38800], RZ ;  /* 0x038800ffffff99a7 */ /* 0x000fe20008200404 */
[----:B------:R-:W-:Y:S07]  /*e8f0*/  @!P1 ARRIVES.LDGSTSBAR.64.TRANSCNT [UR4+0x38800] ;  /* 0x03880000ff0099b0 */ /* 0x000fee0008000a84 */
[----:B------:R-:W-:Y:S05]  /*e900*/  @P0 BRA.U.ANY `(.L_x_4320) ;  /* 0xfffffffd00e40947 */ /* 0x000fea000393ffff */
[----:B------:R-:W-:Y:S01]  /*e910*/  NOP ;  /* 0x0000000000007918 */ /* 0x000fe20000000000 */
[----:B-1----:R-:W2:Y:S01]  /*e920*/  LDL.LU R2, [R1+0x40] ;  /* 0x0000400001027983 */ /* 0x002ea20000300800 */
[----:B------:R-:W-:Y:S01]  /*e930*/  ULDC.64 UR4, c[0x0][0x398] ;  /* 0x0000e60000047ab9 */ /* 0x000fe20000000a00 */
[----:B------:R0:W-:Y:S02]  /*e940*/  SYNCS.ARRIVE.TRANS64.A1T0 RZ, [R0+URZ+0x38800], RZ ;  /* 0x038800ff00ff79a7 */ /* 0x0001e4000810003f */
[----:B------:R-:W3:Y:S01]  /*e950*/  LDL.LU R3, [R1+0x28] ;  /* 0x0000280001037983 */ /* 0x000ee20000300800 */
[----:B------:R-:W-:Y:S01]  /*e960*/  BSSY B6, `(.L_x_4321) ;  /* 0x000001a000067945 */ /* 0x000fe20003800000 */
[----:B0-----:R-:W-:-:S05]  /*e970*/  VIADD R0, R0, 0x26400 ;  /* 0x0002640000007836 */ /* 0x001fca0000000000 */
[----:B------:R-:W-:Y:S01]  /*e980*/  LOP3.LUT P0, RZ, R0, 0x3ff, RZ, 0xc0, !PT ;  /* 0x000003ff00ff7812 */ /* 0x000fe2000780c0ff */
[----:B--2---:R-:W-:-:S04]  /*e990*/  IMAD R2, R2, UR4, RZ ;  /* 0x0000000402027c24 */ /* 0x004fc8000f8e02ff */
[C---:B---3--:R-:W-:Y:S02]  /*e9a0*/  IMAD R2, R3.reuse, UR5, R2 ;  /* 0x0000000503027c24 */ /* 0x048fe4000f8e0202 */
[----:B------:R-:W-:-:S04]  /*e9b0*/  IMAD.WIDE.U32 R4, R3, UR4, RZ ;  /* 0x0000000403047c25 */ /* 0x000fc8000f8e00ff */
[----:B------:R-:W-:Y:S01]  /*e9c0*/  IMAD.IADD R0, R5, 0x1, R2 ;  /* 0x0000000105007824 */ /* 0x000fe200078e0202 */
[----:B------:R0:W-:Y:S04]  /*e9d0*/  STL.64 [R1+0x40], R4 ;  /* 0x0000400401007387 */ /* 0x0001e80000100a00 */
        /* <DEDUP_REMOVED lines=13> */
[----:B-----5:R-:W-:Y:S02]  /*eab0*/  IMAD.MOV.U32 R8, RZ, RZ, 0x70 ;  /* 0x00000070ff087424 */ /* 0x020fe400078e00ff */
[----:B------:R-:W-:Y:S02]  /*eac0*/  IMAD.MOV.U32 R12, RZ, RZ, 0x1 ;  /* 0x00000001ff0c7424 */ /* 0x000fe400078e00ff */
[----:B------:R-:W-:-:S07]  /*ead0*/  IMAD.MOV.U32 R13, RZ, RZ, RZ ;  /* 0x000000ffff0d7224 */ /* 0x000fce00078e00ff */
[----:B------:R-:W-:-:S07]  /*eae0*/  LEPC R20, `(.L_x_4322) ;  /* 0x000000001014794e */ /* 0x000fce0000000000 */
[----:B0-----:R-:W-:Y:S05]  /*eaf0*/  CALL.ABS.NOINC R2 ;  /* 0x0000000002007343 */ /* 0x001fea0003c00000 */
.L_x_4322:
[----:B------:R-:W-:Y:S05]  /*eb00*/  BSYNC B6 ;  /* 0x0000000000067941 */ /* 0x000fea0003800000 */
.L_x_4321:
[----:B------:R-:W2:Y:S01]  /*eb10*/  LDL.LU R6, [R1+0x28] ;  /* 0x0000280001067983 */ /* 0x000ea20000300800 */
[----:B------:R-:W1:Y:S01]  /*eb20*/  LDC R7, c[0x0][0x448] ;  /* 0x00011200ff077b82 */ /* 0x000e620000000800 */
[----:B------:R-:W-:Y:S02]  /*eb30*/  ULDC.64 UR4, c[0x0][0x3d8] ;  /* 0x0000f60000047ab9 */ /* 0x000fe40000000a00 */
[----:B------:R-:W2:Y:S04]  /*eb40*/  LDL.LU.64 R2, [R1+0x40] ;  /* 0x0000400001027983 */ /* 0x000ea80000300a00 */
[----:B0-----:R-:W3:Y:S04]  /*eb50*/  LDL.LU R0, [R1+0x50] ;  /* 0x0000500001007983 */ /* 0x001ee80000300800 */
[----:B------:R-:W4:Y:S04]  /*eb60*/  LDL.LU R5, [R1+0x54] ;  /* 0x0000540001057983 */ /* 0x000f280000300800 */
[----:B------:R-:W4:Y:S01]  /*eb70*/  LDL.LU R4, [R1+0x34] ;  /* 0x0000340001047983 */ /* 0x000f220000300800 */
[----:B-1----:R-:W-:Y:S01]  /*eb80*/  ISETP.NE.AND P0, PT, R7, 0x1, PT ;  /* 0x000000010700780c */ /* 0x002fe20003f05270 */
[----:B--2---:R-:W-:-:S02]  /*eb90*/  IMAD.MOV.U32 R3, RZ, RZ, R6 ;  /* 0x000000ffff037224 */ /* 0x004fc400078e0006 */
[----:B------:R-:W2:Y:S01]  /*eba0*/  LDL.LU R6, [R1+0x24] ;  /* 0x0000240001067983 */ /* 0x000ea20000300800 */
[----:B---3--:R-:W-:-:S03]  /*ebb0*/  IMAD R0, R0, UR4, RZ ;  /* 0x0000000400007c24 */ /* 0x008fc6000f8e02ff */
[----:B------:R-:W3:Y:S01]  /*ebc0*/  LDL.LU R9, [R1+0x8] ;  /* 0x0000080001097983 */ /* 0x000ee20000300800 */
[----:B------:R-:W-:-:S04]  /*ebd0*/  IMAD.WIDE.U32 R2, R18, UR4, R2 ;  /* 0x0000000412027c25 */ /* 0x000fc8000f8e0002 */
[----:B------:R-:W-:Y:S01]  /*ebe0*/  IMAD R0, R18, UR5, R0 ;  /* 0x0000000512007c24 */ /* 0x000fe2000f8e0200 */
[----:B------:R-:W-:-:S03]  /*ebf0*/  ULDC.64 UR4, c[0x0][0x3e0] ;  /* 0x0000f80000047ab9 */ /* 0x000fc60000000a00 */
[----:B------:R-:W-:Y:S02]  /*ec00*/  IMAD.IADD R3, R3, 0x1, R0 ;  /* 0x0000000103037824 */ /* 0x000fe400078e0200 */
[----:B----4-:R-:W-:Y:S02]  /*ec10*/  IMAD R0, R5, UR4, RZ ;  /* 0x0000000405007c24 */ /* 0x010fe4000f8e02ff */
[C---:B------:R-:W-:Y:S01]  /*ec20*/  IMAD.WIDE.U32 R2, R4.reuse, UR4, R2 ;  /* 0x0000000404027c25 */ /* 0x040fe2000f8e0002 */
[----:B------:R-:W0:Y:S03]  /*ec30*/  @P0 LDC R5, c[0x0][0x450] ;  /* 0x00011400ff050b82 */ /* 0x000e260000000800 */
[----:B------:R-:W-:Y:S01]  /*ec40*/  IMAD R0, R4, UR5, R0 ;  /* 0x0000000504007c24 */ /* 0x000fe2000f8e0200 */
[----:B-----5:R-:W1:Y:S01]  /*ec50*/  S2R R8, SR_TID.X ;  /* 0x0000000000087919 */ /* 0x020e620000002100 */
[----:B------:R-:W-:-:S02]  /*ec60*/  ULDC.64 UR4, c[0x0][0x3d0] ;  /* 0x0000f40000047ab9 */ /* 0x000fc40000000a00 */
[----:B------:R-:W-:Y:S02]  /*ec70*/  IMAD.IADD R3, R3, 0x1, R0 ;  /* 0x0000000103037824 */ /* 0x000fe400078e0200 */
[----:B------:R-:W2:Y:S01]  /*ec80*/  @P0 LDC R0, c[0x0][0x44c] ;  /* 0x00011300ff000b82 */ /* 0x000ea20000000800 */
[----:B-1----:R-:W-:-:S05]  /*ec90*/  IMAD.SHL.U32 R8, R8, 0x8, RZ ;  /* 0x0000000808087824 */ /* 0x002fca00078e00ff */
[----:B------:R-:W-:-:S04]  /*eca0*/  LOP3.LUT R8, R8, 0x38, RZ, 0xc0, !PT ;  /* 0x0000003808087812 */ /* 0x000fc800078ec0ff */
[C---:B------:R-:W-:Y:S02]  /*ecb0*/  LOP3.LUT R11, R8.reuse, 0x80, RZ, 0xfc, !PT ;  /* 0x00000080080b7812 */ /* 0x040fe400078efcff */
[----:B------:R-:W-:Y:S01]  /*ecc0*/  LOP3.LUT R8, R8, 0x40, RZ, 0xfc, !PT ;  /* 0x0000004008087812 */ /* 0x000fe200078efcff */
[----:B--2---:R-:W-:-:S04]  /*ecd0*/  @P0 IMAD.HI.U32 R0, R6, R0, RZ ;  /* 0x0000000006000227 */ /* 0x004fc800078e00ff */
[----:B------:R-:W-:Y:S01]  /*ece0*/  IMAD.MOV.U32 R4, RZ, RZ, R6 ;  /* 0x000000ffff047224 */ /* 0x000fe200078e0006 */
[----:B0-----:R-:W-:-:S05]  /*ecf0*/  @P0 SHF.R.U32.HI R4, RZ, R5, R0 ;  /* 0x00000005ff040219 */ /* 0x001fca0000011600 */
[----:B------:R-:W-:-:S04]  /*ed00*/  IMAD.MOV R0, RZ, RZ, -R4 ;  /* 0x000000ffff007224 */ /* 0x000fc800078e0a04 */
[----:B------:R-:W-:Y:S02]  /*ed10*/  IMAD R0, R7, R0, R6 ;  /* 0x0000000007007224 */ /* 0x000fe400078e0206 */
[----:B------:R-:W0:Y:S01]  /*ed20*/  S2R R6, SR_TID.X ;  /* 0x0000000000067919 */ /* 0x000e220000002100 */
        /* <DEDUP_REMOVED lines=10> */
[----:B------:R-:W-:-:S03]  /*edd0*/  ULDC.64 UR4, c[0x0][0x390] ;  /* 0x0000e40000047ab9 */ /* 0x000fc60000000a00 */
[----:B------:R-:W-:Y:S01]  /*ede0*/  IMAD.IADD R4, R3, 0x1, R0 ;  /* 0x0000000103047824 */ /* 0x000fe200078e0200 */
[----:B------:R-:W-:Y:S01]  /*edf0*/  LEA R0, P0, R2, UR4, 0x1 ;  /* 0x0000000402007c11 */ /* 0x000fe2000f8008ff */
[----:B0-----:R-:W-:Y:S01]  /*ee00*/  IMAD.SHL.U32 R10, R6, 0x8, RZ ;  /* 0x00000008060a7824 */ /* 0x001fe200078e00ff */
[----:B------:R-:W-:Y:S02]  /*ee10*/  ULDC UR4, c[0x0][0x3b8] ;  /* 0x0000ee0000047ab9 */ /* 0x000fe40000000800 */
[----:B------:R-:W-:Y:S02]  /*ee20*/  ISETP.GE.AND P1, PT, R8, UR4, PT ;  /* 0x0000000408007c0c */ /* 0x000fe4000bf26270 */
[----:B------:R-:W0:Y:S01]  /*ee30*/  S2R R8, SR_TID.X ;  /* 0x0000000000087919 */ /* 0x000e220000002100 */
[----:B------:R-:W-:-:S04]  /*ee40*/  LOP3.LUT R10, R10, 0x38, RZ, 0xc0, !PT ;  /* 0x000000380a0a7812 */ /* 0x000fc800078ec0ff */
[----:B------:R-:W-:Y:S02]  /*ee50*/  ISETP.GE.AND P3, PT, R10, UR4, PT ;  /* 0x000000040a007c0c */ /* 0x000fe4000bf66270 */
[----:B------:R-:W-:Y:S02]  /*ee60*/  ISETP.GE.AND P2, PT, R11, UR4, PT ;  /* 0x000000040b007c0c */ /* 0x000fe4000bf46270 */
[----:B---3--:R-:W-:-:S09]  /*ee70*/  LOP3.LUT R9, R9, 0xfffffff7, RZ, 0xc0, !PT ;  /* 0xfffffff709097812 */ /* 0x008fd200078ec0ff */
[----:B------:R-:W-:-:S04]  /*ee80*/  @P3 LOP3.LUT R9, R9, 0x8, RZ, 0xfc, !PT ;  /* 0x0000000809093812 */ /* 0x000fc800078efcff */
[----:B------:R-:W-:-:S04]  /*ee90*/  LOP3.LUT R9, R9, 0xfffffffd, RZ, 0xc0, !PT ;  /* 0xfffffffd09097812 */ /* 0x000fc800078ec0ff */
[----:B------:R-:W-:-:S04]  /*eea0*/  @P2 LOP3.LUT R9, R9, 0x2, RZ, 0xfc, !PT ;  /* 0x0000000209092812 */ /* 0x000fc800078efcff */
[----:B------:R-:W-:Y:S01]  /*eeb0*/  LOP3.LUT R9, R9, 0xfffffffb, RZ, 0xc0, !PT ;  /* 0xfffffffb09097812 */ /* 0x000fe200078ec0ff */
[----:B0-----:R-:W-:-:S03]  /*eec0*/  IMAD.SHL.U32 R8, R8, 0x8, RZ ;  /* 0x0000000808087824 */ /* 0x001fc600078e00ff */
[----:B------:R-:W-:Y:S02]  /*eed0*/  @P1 LOP3.LUT R9, R9, 0x4, RZ, 0xfc, !PT ;  /* 0x0000000409091812 */ /* 0x000fe400078efcff */
[----:B------:R-:W-:-:S03]  /*eee0*/  LOP3.LUT R8, R8, 0x38, RZ, 0xc0, !PT ;  /* 0x0000003808087812 */ /* 0x000fc600078ec0ff */
[----:B------:R0:W-:Y:S02]  /*eef0*/  STL [R1+0x8], R9 ;  /* 0x0000080901007387 */ /* 0x0001e40000100800 */
[C---:B0-----:R-:W-:Y:S02]  /*ef00*/  LOP3.LUT R9, R8.reuse, 0x100, RZ, 0xfc, !PT ;  /* 0x0000010008097812 */ /* 0x041fe400078efcff */
[----:B------:R-:W-:-:S04]  /*ef10*/  LOP3.LUT R8, R8, 0xc0, RZ, 0xfc, !PT ;  /* 0x000000c008087812 */ /* 0x000fc800078efcff */
[----:B------:R-:W-:Y:S01]  /*ef20*/  ISETP.GE.AND P5, PT, R8, UR4, PT ;  /* 0x0000000408007c0c */ /* 0x000fe2000bfa6270 */
[----:B------:R-:W-:Y:S01]  /*ef30*/  IMAD.SHL.U32 R8, R6, 0x8, RZ ;  /* 0x0000000806087824 */ /* 0x000fe200078e00ff */
[----:B------:R-:W-:Y:S01]  /*ef40*/  LEA.HI.X R4, R2, UR5, R4, 0x1, P0 ;  /* 0x0000000502047c11 */ /* 0x000fe200080f0c04 */
[----:B------:R-:W-:Y:S01]  /*ef50*/  IMAD.SHL.U32 R6, R6, 0x8, RZ ;  /* 0x0000000806067824 */ /* 0x000fe200078e00ff */
[----:B------:R-:W-:Y:S02]  /*ef60*/  SEL R5, RZ, 0x1, P3 ;  /* 0x00000001ff057807 */ /* 0x000fe40001800000 */
[----:B------:R-:W-:Y:S02]  /*ef70*/  LOP3.LUT R8, R8, 0x38, RZ, 0xc0, !PT ;  /* 0x0000003808087812 */ /* 0x000fe400078ec0ff */
[----:B------:R-:W-:Y:S02]  /*ef80*/  SEL R3, RZ, 0x4, P2 ;  /* 0x00000004ff037807 */ /* 0x000fe40001000000 */
[----:B------:R-:W-:-:S02]  /*ef90*/  SEL R2, RZ, 0x2, P1 ;  /* 0x00000002ff027807 */ /* 0x000fc40000800000 */
[----:B------:R-:W-:Y:S02]  /*efa0*/  ISETP.GE.AND P0, PT, R9, UR4, PT ;  /* 0x0000000409007c0c */ /* 0x000fe4000bf06270 */
[----:B------:R-:W-:Y:S02]  /*efb0*/  LOP3.LUT R9, R8, 0x180, RZ, 0xfc, !PT ;  /* 0x0000018008097812 */ /* 0x000fe400078efcff */
[----:B------:R-:W-:Y:S02]  /*efc0*/  LOP3.LUT R6, R6, 0x38, RZ, 0xc0, !PT ;  /* 0x0000003806067812 */ /* 0x000fe400078ec0ff */
[----:B------:R-:W-:Y:S02]  /*efd0*/  IADD3 R2, R3, R2, R5 ;  /* 0x0000000203027210 */ /* 0x000fe40007ffe005 */
[----:B------:R-:W-:Y:S02]  /*efe0*/  SEL R5, RZ, 0x10, P0 ;  /* 0x00000010ff057807 */ /* 0x000fe40000000000 */
[----:B------:R-:W-:-:S02]  /*eff0*/  SEL R3, RZ, 0x8, P5 ;  /* 0x00000008ff037807 */ /* 0x000fc40002800000 */
[----:B------:R-:W-:Y:S02]  /*f000*/  ISETP.GE.AND P1, PT, R9, UR4, PT ;  /* 0x0000000409007c0c */ /* 0x000fe4000bf26270 */
[C---:B------:R-:W-:Y:S02]  /*f010*/  LOP3.LUT R8, R6.reuse, 0x140, RZ, 0xfc, !PT ;  /* 0x0000014006087812 */ /* 0x040fe400078efcff */
[----:B------:R-:W-:Y:S02]  /*f020*/  IADD3 R2, R5, R2, R3 ;  /* 0x0000000205027210 */ /* 0x000fe40007ffe003 */
[----:B------:R-:W-:Y:S02]  /*f030*/  SEL R5, RZ, 0x40, P1 ;  /* 0x00000040ff057807 */ /* 0x000fe40000800000 */
[----:B------:R-:W-:Y:S02]  /*f040*/  LOP3.LUT R6, R6, 0x1c0, RZ, 0xfc, !PT ;  /* 0x000001c006067812 */ /* 0x000fe400078efcff */
[----:B------:R-:W-:-:S02]  /*f050*/  ISETP.GE.AND P1, PT, R8, UR4, PT ;  /* 0x0000000408007c0c */ /* 0x000fc4000bf26270 */
[----:B------:R-:W-:Y:S02]  /*f060*/  ISETP.GE.AND P2, PT, R6, UR4, PT ;  /* 0x0000000406007c0c */ /* 0x000fe4000bf46270 */
[----:B------:R-:W-:Y:S01]  /*f070*/  SEL R3, RZ, 0x20, P1 ;  /* 0x00000020ff037807 */ /* 0x000fe20000800000 */
[----:B------:R-:W-:Y:S01]  /*f080*/  UMOV UR4, 0xffffffff ;  /* 0xffffffff00047882 */ /* 0x000fe20000000000 */
[----:B------:R-:W-:Y:S02]  /*f090*/  SEL R6, RZ, 0x80, P2 ;  /* 0x00000080ff067807 */ /* 0x000fe40001000000 */
[----:B------:R-:W-:-:S05]  /*f0a0*/  IADD3 R5, R5, R2, R3 ;  /* 0x0000000205057210 */ /* 0x000fca0007ffe003 */
[----:B------:R-:W-:Y:S01]  /*f0b0*/  IMAD.IADD R6, R5, 0x1, R6 ;  /* 0x0000000105067824 */ /* 0x000fe200078e0206 */
[----:B------:R-:W-:Y:S06]  /*f0c0*/  BRA.DIV UR4, `(.L_x_4323) ;  /* 0x0000005a04487947 */ /* 0x000fec000b800000 */
[----:B------:R-:W2:Y:S04]  /*f0d0*/  LDL.LU R8, [R1+0x8] ;  /* 0x0000080001087983 */ /* 0x000ea80000300800 */
[----:B------:R-:W3:Y:S04]  /*f0e0*/  LDL.LU R3, [R1+0x38] ;  /* 0x0000380001037983 */ /* 0x000ee80000300800 */
[----:B------:R-:W4:Y:S04]  /*f0f0*/  LDL.LU R2, [R1+0x4c] ;  /* 0x00004c0001027983 */ /* 0x000f280000300800 */
[----:B------:R-:W5:Y:S04]  /*f100*/  LDL R11, [R1+0x14] ;  /* 0x00001400010b7983 */ /* 0x000f680000100800 */
[----:B------:R-:W5:Y:S04]  /*f110*/  LDL.LU R15, [R1+0x58] ;  /* 0x00005800010f7983 */ /* 0x000f680000300800 */
[----:B------:R-:W-:Y:S04]  /*f120*/  SHFL.IDX PT, R14, R0, 0x1, 0x181f ;  /* 0x00381f00000e7f89 */ /* 0x000fe800000e0000 */
[----:B------:R-:W-:Y:S01]  /*f130*/  SHFL.IDX PT, R9, R4, 0x1, 0x181f ;  /* 0x00381f0004097f89 */ /* 0x000fe200000e0000 */
[----:B--2---:R-:W-:-:S02]  /*f140*/  IMAD.MOV.U32 R12, RZ, RZ, R8 ;  /* 0x000000ffff0c7224 */ /* 0x004fc400078e0008 */
[----:B---3--:R-:W-:Y:S02]  /*f150*/  IMAD R7, R3, R7, RZ ;  /* 0x0000000703077224 */ /* 0x008fe400078e02ff */
[----:B------:R-:W0:Y:S03]  /*f160*/  S2R R3, SR_TID.X ;  /* 0x0000000000037919 */ /* 0x000e260000002100 */
[-C--:B------:R-:W-:Y:S02]  /*f170*/  ISETP.GE.AND P2, PT, R17, R7.reuse, PT ;  /* 0x000000071100720c */ /* 0x080fe40003f46270 */
[----:B------:R-:W-:Y:S02]  /*f180*/  LOP3.LUT R12, R12, 0xfffffbff, RZ, 0xc0, !PT ;  /* 0xfffffbff0c0c7812 */ /* 0x000fe400078ec0ff */
[----:B----4-:R-:W-:Y:S02]  /*f190*/  ISETP.GE.AND P3, PT, R2, R7, PT ;  /* 0x000000070200720c */ /* 0x010fe40003f66270 */
[----:B------:R-:W-:-:S04]  /*f1a0*/  @P1 LOP3.LUT R12, R12, 0x400, RZ, 0xfc, !PT ;  /* 0x000004000c0c1812 */ /* 0x000fc800078efcff */
[----:B------:R-:W-:-:S03]  /*f1b0*/  LOP3.LUT P1, RZ, R12, 0x8, RZ, 0xc0, !PT ;  /* 0x000000080cff7812 */ /* 0x000fc6000782c0ff */
[----:B------:R-:W-:Y:S02]  /*f1c0*/  @!P2 LOP3.LUT R2, R5, 0x40, RZ, 0xc0, !PT ;  /* 0x000000400502a812 */ /* 0x000fe400078ec0ff */
[C---:B------:R-:W-:Y:S02]  /*f1d0*/  LOP3.LUT P4, RZ, R12.reuse, 0x2, RZ, 0xc0, !PT ;  /* 0x000000020cff7812 */ /* 0x040fe4000788c0ff */
[----:B------:R-:W-:Y:S02]  /*f1e0*/  LOP3.LUT R12, R12, 0xfffffeff, RZ, 0xc0, !PT ;  /* 0xfffffeff0c0c7812 */ /* 0x000fe400078ec0ff */
[----:B------:R-:W-:Y:S02]  /*f1f0*/  @!P2 SHF.R.U32.HI R2, RZ, 0x2, R2 ;  /* 0x00000002ff02a819 */ /* 0x000fe40000011602 */
[----:B------:R-:W-:Y:S02]  /*f200*/  @P3 LOP3.LUT R12, R12, 0x100, RZ, 0xfc, !PT ;  /* 0x000001000c0c3812 */ /* 0x000fe400078efcff */
[----:B------:R-:W-:-:S02]  /*f210*/  @!P2 ISETP.NE.U32.AND P3, PT, R2, RZ, PT ;  /* 0x000000ff0200a20c */ /* 0x000fc40003f65070 */
[----:B------:R-:W-:Y:S02]  /*f220*/  @!P2 LOP3.LUT R2, R6, 0x80, RZ, 0xc0, !PT ;  /* 0x000000800602a812 */ /* 0x000fe400078ec0ff */
[----:B------:R-:W-:Y:S02]  /*f230*/  LOP3.LUT R12, R12, 0xffffffdf, RZ, 0xc0, !PT ;  /* 0xffffffdf0c0c7812 */ /* 0x000fe400078ec0ff */
[----:B------:R-:W-:Y:S01]  /*f240*/  @!P2 SHF.R.U32.HI R2, RZ, 0x3, R2 ;  /* 0x00000003ff02a819 */ /* 0x000fe20000011602 */
[----:B0-----:R-:W-:Y:S02]  /*f250*/  IMAD.SHL.U32 R13, R3, 0x8, RZ ;  /* 0x00000008030d7824 */ /* 0x001fe400078e00ff */
[----:B------:R-:W0:Y:S04]  /*f260*/  SHFL.IDX PT, R3, R0, RZ, 0x181f ;  /* 0x00181fff00037589 */ /* 0x000e2800000e0000 */
[----:B------:R-:W-:-:S02]  /*f270*/  @P3 LOP3.LUT R12, R12, 0x20, RZ, 0xfc, !PT ;  /* 0x000000200c0c3812 */ /* 0x000fc400078efcff */
[----:B------:R-:W-:Y:S02]  /*f280*/  @!P2 ISETP.NE.U32.AND P3, PT, R2, RZ, PT ;  /* 0x000000ff0200a20c */ /* 0x000fe40003f65070 */
[----:B------:R-:W1:Y:S01]  /*f290*/  SHFL.IDX PT, R2, R4, RZ, 0x181f ;  /* 0x00181fff04027589 */ /* 0x000e6200000e0000 */
[----:B------:R-:W-:Y:S02]  /*f2a0*/  LOP3.LUT R13, R13, 0x38, RZ, 0xc0, !PT ;  /* 0x000000380d0d7812 */ /* 0x000fe400078ec0ff */
[----:B------:R-:W-:Y:S02]  /*f2b0*/  LOP3.LUT R12, R12, 0xfffffdff, RZ, 0xc0, !PT ;  /* 0xfffffdff0c0c7812 */ /* 0x000fe400078ec0ff */
[----:B0-----:R-:W-:-:S05]  /*f2c0*/  @!P2 LEA R3, P6, R13, R3, 0x1 ;  /* 0x000000030d03a211 */ /* 0x001fca00078c08ff */
[----:B-1----:R-:W-:-:S05]  /*f2d0*/  @!P2 IMAD.X R2, RZ, RZ, R2, P6 ;  /* 0x000000ffff02a224 */ /* 0x002fca00030e0602 */
[-C--:B------:R-:W-:Y:S02]  /*f2e0*/  @!P2 LOP3.LUT R3, R3, R2.reuse, RZ, 0x3c, !PT ;  /* 0x000000020303a212 */ /* 0x080fe400078e3cff */
[----:B------:R-:W-:Y:S02]  /*f2f0*/  @P3 LOP3.LUT R12, R12, 0x200, RZ, 0xfc, !PT ;  /* 0x000002000c0c3812 */ /* 0x000fe400078efcff */
[C---:B------:R-:W-:Y:S02]  /*f300*/  @!P2 LOP3.LUT R2, R3.reuse, R2, RZ, 0x3c, !PT ;  /* 0x000000020302a212 */ /* 0x040fe400078e3cff */
[C---:B------:R-:W-:Y:S02]  /*f310*/  LOP3.LUT P6, RZ, R12.reuse, 0x4, RZ, 0xc0, !PT ;  /* 0x000000040cff7812 */ /* 0x040fe400078cc0ff */
[----:B------:R-:W-:Y:S02]  /*f320*/  @!P2 LOP3.LUT R3, R3, R2, RZ, 0x3c, !PT ;  /* 0x000000020303a212 */ /* 0x000fe400078e3cff */
[----:B------:R-:W-:-:S03]  /*f330*/  LOP3.LUT P3, RZ, R12, 0x20, RZ, 0xc0, !PT ;  /* 0x000000200cff7812 */ /* 0x000fc6000786c0ff */
[----:B-----5:R-:W-:Y:S01]  /*f340*/  @!P2 LDGSTS.E.BYPASS.LTC128B.128 [R11+0x26400], desc[UR38][R2.64], !P1 ;  /* 0x26400000020bafae */ /* 0x020fe2000c901d66 */
[----:B------:R-:W-:-:S05]  /*f350*/  LOP3.LUT P1, RZ, R12, 0x400, RZ, 0xc0, !PT ;  /* 0x000004000cff7812 */ /* 0x000fca000782c0ff */
[----:B------:R-:W-:Y:S04]  /*f360*/  @!P2 LDGSTS.E.BYPASS.LTC128B.128 [R11+0x28400], desc[UR38][R2.64+0x80], !P6 ;  /* 0x28400080020bafae */ /* 0x000fe8000f101d66 */
[----:B------:R-:W-:Y:S04]  /*f370*/  @!P2 LDGSTS.E.BYPASS.LTC128B.128 [R11+0x2a400], desc[UR38][R2.64+0x100], !P4 ;  /* 0x2a400100020bafae */ /* 0x000fe8000e101d66 */
[----:B------:R-:W-:Y:S04]  /*f380*/  @!P2 LDGSTS.E.BYPASS.LTC128B.128 [R11+0x2c400], desc[UR38][R2.64+0x180], !P5 ;  /* 0x2c400180020bafae */ /* 0x000fe8000e901d66 */
[----:B------:R-:W-:Y:S04]  /*f390*/  @!P2 LDGSTS.E.BYPASS.LTC128B.128 [R11+0x2e400], desc[UR38][R2.64+0x200], !P0 ;  /* 0x2e400200020bafae */ /* 0x000fe8000c101d66 */
[----:B------:R-:W-:Y:S04]  /*f3a0*/  @!P2 LDGSTS.E.BYPASS.LTC128B.128 [R11+0x30400], desc[UR38][R2.64+0x280], !P1 ;  /* 0x30400280020bafae */ /* 0x000fe8000c901d66 */
[----:B------:R-:W-:Y:S01]  /*f3b0*/  @!P2 LDGSTS.E.BYPASS.LTC128B.128 [R11+0x32400], desc[UR38][R2.64+0x300], P3 ;  /* 0x32400300020bafae */ /* 0x000fe20009901d66 */
[----:B------:R-:W-:-:S13]  /*f3c0*/  LOP3.LUT P3, RZ, R12, 0x200, RZ, 0xc0, !PT ;  /* 0x000002000cff7812 */ /* 0x000fda000786c0ff */
[----:B------:R0:W-:Y:S01]  /*f3d0*/  @!P2 LDGSTS.E.BYPASS.LTC128B.128 [R11+0x34400], desc[UR38][R2.64+0x380], P3 ;  /* 0x34400380020bafae */ /* 0x0001e20009901d66 */
[----:B------:R-:W-:-:S13]  /*f3e0*/  LOP3.LUT P3, RZ, R12, 0x100, RZ, 0xc0, !PT ;  /* 0x000001000cff7812 */ /* 0x000fda000786c0ff */
[----:B------:R-:W-:-:S05]  /*f3f0*/  @!P3 LEA R10, P2, R13, R14, 0x1 ;  /* 0x0000000e0d0ab211 */ /* 0x000fca00078408ff */
[----:B------:R-:W-:Y:S01]  /*f400*/  @!P3 IMAD.X R9, RZ, RZ, R9, P2 ;  /* 0x000000ffff09b224 */ /* 0x000fe200010e0609 */
[----:B------:R-:W-:Y:S02]  /*f410*/  LOP3.LUT P2, RZ, R12, 0x8, RZ, 0xc0, !PT ;  /* 0x000000080cff7812 */ /* 0x000fe4000784c0ff */
[----:B------:R-:W-:Y:S01]  /*f420*/  @!P3 LOP3.LUT R8, R5, 0x40, RZ, 0xc0, !PT ;  /* 0x000000400508b812 */ /* 0x000fe200078ec0ff */
[----:B0-----:R-:W-:Y:S02]  /*f430*/  @!P3 IMAD.MOV.U32 R2, RZ, RZ, R10 ;  /* 0x000000ffff02b224 */ /* 0x001fe400078e000a */
        /* <DEDUP_REMOVED lines=12> */
[----:B------:R-:W-:-:S03]  /*f500*/  @!P3 ISETP.NE.U32.AND P2, PT, R8, RZ, PT ;  /* 0x000000ff0800b20c */ /* 0x000fc60003f45070 */
[----:B------:R-:W-:Y:S10]  /*f510*/  SHFL.IDX PT, R10, R4, 0x2, 0x181f ;  /* 0x00581f00040a7f89 */ /* 0x000ff400000e0000 */
[----:B------:R0:W-:Y:S01]  /*f520*/  @!P3 LDGSTS.E.BYPASS.LTC128B.128 [R11+0x34c00], desc[UR38][R2.64+0x380], P2 ;  /* 0x34c00380020bbfae */ /* 0x0001e20009101d66 */
[----:B------:R-:W-:-:S03]  /*f530*/  ISETP.GE.AND P2, PT, R15, R7, PT ;  /* 0x000000070f00720c */ /* 0x000fc60003f46270 */
[----:B0-----:R-:W0:Y:S01]  /*f540*/  SHFL.IDX PT, R3, R0, 0x2, 0x181f ;  /* 0x00581f0000037f89 */ /* 0x001e2200000e0000 */
[----:B------:R-:W-:-:S04]  /*f550*/  LOP3.LUT R12, R12, 0xffffff7f, RZ, 0xc0, !PT ;  /* 0xffffff7f0c0c7812 */ /* 0x000fc800078ec0ff */
[----:B------:R-:W-:-:S05]  /*f560*/  @P6 LOP3.LUT R12, R12, 0x80, RZ, 0xfc, !PT ;  /* 0x000000800c0c6812 */ /* 0x000fca00078efcff */
[----:B------:R-:W-:Y:S02]  /*f570*/  @!P2 LOP3.LUT R2, R5, 0x40, RZ, 0xc0, !PT ;  /* 0x000000400502a812 */ /* 0x000fe400078ec0ff */
[----:B------:R-:W-:Y:S02]  /*f580*/  LOP3.LUT P3, RZ, R12, 0x8, RZ, 0xc0, !PT ;  /* 0x000000080cff7812 */ /* 0x000fe4000786c0ff */
[----:B------:R-:W-:Y:S02]  /*f590*/  @!P2 SHF.R.U32.HI R9, RZ, 0x2, R2 ;  /* 0x00000002ff09a819 */ /* 0x000fe40000011602 */
[----:B0-----:R-:W-:-:S05]  /*f5a0*/  @!P2 LEA R8, P6, R13, R3, 0x1 ;  /* 0x000000030d08a211 */ /* 0x001fca00078c08ff */
[----:B------:R-:W-:Y:S01]  /*f5b0*/  @!P2 IMAD.X R3, RZ, RZ, R10, P6 ;  /* 0x000000ffff03a224 */ /* 0x000fe200030e060a */
[----:B------:R-:W-:Y:S01]  /*f5c0*/  LOP3.LUT P6, RZ, R12, 0x80, RZ, 0xc0, !PT ;  /* 0x000000800cff7812 */ /* 0x000fe200078cc0ff */
[----:B------:R-:W-:Y:S01]  /*f5d0*/  @!P2 IMAD.MOV.U32 R2, RZ, RZ, R8 ;  /* 0x000000ffff02a224 */ /* 0x000fe200078e0008 */
[----:B------:R-:W-:-:S04]  /*f5e0*/  @!P2 LOP3.LUT R8, R6, 0x80, RZ, 0xc0, !PT ;  /* 0x000000800608a812 */ /* 0x000fc800078ec0ff */
[----:B------:R-:W-:Y:S01]  /*f5f0*/  @!P2 SHF.R.U32.HI R8, RZ, 0x3, R8 ;  /* 0x00000003ff08a819 */ /* 0x000fe20000011608 */
[----:B------:R0:W-:Y:S03]  /*f600*/  @!P2 LDGSTS.E.BYPASS.LTC128B.128 [R11+0x27400], desc[UR38][R2.64], !P3 ;  /* 0x27400000020bafae */ /* 0x0001e6000d901d66 */
[----:B------:R-:W-:-:S03]  /*f610*/  @!P2 ISETP.NE.U32.AND P3, PT, R8, RZ, PT ;  /* 0x000000ff0800a20c */ /* 0x000fc60003f65070 */
[----:B------:R0:W-:Y:S01]  /*f620*/  @!P2 LDGSTS.E.BYPASS.LTC128B.128 [R11+0x29400], desc[UR38][R2.64+0x80], !P6 ;  /* 0x29400080020bafae */ /* 0x0001e2000f101d66 */
[----:B------:R-:W-:-:S03]  /*f630*/  @!P2 ISETP.NE.U32.AND P6, PT, R9, RZ, PT ;  /* 0x000000ff0900a20c */ /* 0x000fc60003fc5070 */
[----:B------:R0:W-:Y:S04]  /*f640*/  @!P2 LDGSTS.E.BYPASS.LTC128B.128 [R11+0x2b400], desc[UR38][R2.64+0x100], !P4 ;  /* 0x2b400100020bafae */ /* 0x0001e8000e101d66 */
[----:B------:R0:W-:Y:S04]  /*f650*/  @!P2 LDGSTS.E.BYPASS.LTC128B.128 [R11+0x2d400], desc[UR38][R2.64+0x180], !P5 ;  /* 0x2d400180020bafae */ /* 0x0001e8000e901d66 */
[----:B------:R0:W-:Y:S04]  /*f660*/  @!P2 LDGSTS.E.BYPASS.LTC128B.128 [R11+0x2f400], desc[UR38][R2.64+0x200], !P0 ;  /* 0x2f400200020bafae */ /* 0x0001e8000c101d66 */
[----:B------:R0:W-:Y:S04]  /*f670*/  @!P2 LDGSTS.E.BYPASS.LTC128B.128 [R11+0x31400], desc[UR38][R2.64+0x280], !P1 ;  /* 0x31400280020bafae */ /* 0x0001e8000c901d66 */
[----:B------:R0:W-:Y:S04]  /*f680*/  @!P2 LDGSTS.E.BYPASS.LTC128B.128 [R11+0x33400], desc[UR38][R2.64+0x300], P6 ;  /* 0x33400300020bafae */ /* 0x0001e8000b101d66 */
[----:B------:R0:W-:Y:S04]  /*f690*/  STL [R1+0x8], R12 ;  /* 0x0000080c01007387 */ /* 0x0001e80000100800 */
[----:B------:R0:W-:Y:S04]  /*f6a0*/  @!P2 LDGSTS.E.BYPASS.LTC128B.128 [R11+0x35400], desc[UR38][R2.64+0x380], P3 ;  /* 0x35400380020bafae */ /* 0x0001e80009901d66 */
[----:B------:R-:W1:Y:S04]  /*f6b0*/  SHFL.IDX PT, R4, R4, 0x3, 0x181f ;  /* 0x00781f0004047f89 */ /* 0x000e6800000e0000 */
[----:B------:R-:W2:Y:S02]  /*f6c0*/  SHFL.IDX PT, R0, R0, 0x3, 0x181f ;  /* 0x00781f0000007f89 */ /* 0x000ea400000e0000 */
.L_x_4461:
[----:B0-----:R-:W3:Y:S01]  /*f6d0*/  LDL.LU R2, [R1+0x60] ;  /* 0x0000600001027983 */ /* 0x001ee20000300800 */
[----:B------:R-:W-:Y:S01]  /*f6e0*/  BSSY B0, `(.L_x_4324) ;  /* 0x000001e000007945 */ /* 0x000fe20003800000 */
[----:B---3--:R-:W-:-:S13]  /*f6f0*/  ISETP.GE.AND P2, PT, R2, R7, PT ;  /* 0x000000070200720c */ /* 0x008fda0003f46270 */
[----:B------:R-:W-:Y:S05]  /*f700*/  @P2 BRA `(.L_x_4325) ;  /* 0x00000000006c2947 */ /* 0x000fea0003800000 */
[----:B------:R-:W3:Y:S04]  /*f710*/  LDL R3, [R1+0x8] ;  /* 0x0000080001037983 */ /* 0x000ee80000100800 */
[----:B------:R-:W4:Y:S01]  /*f720*/  LDL R8, [R1+0x14] ;  /* 0x0000140001087983 */ /* 0x000f220000100800 */
[----:B------:R-:W-:Y:S02]  /*f730*/  LOP3.LUT R5, R5, 0x40, RZ, 0xc0, !PT ;  /* 0x0000004005057812 */ /* 0x000fe400078ec0ff */
[----:B------:R-:W-:Y:S01]  /*f740*/  LOP3.LUT R6, R6, 0x80, RZ, 0xc0, !PT ;  /* 0x0000008006067812 */ /* 0x000fe200078ec0ff */
[----:B------:R-:W0:Y:S01]  /*f750*/  S2R R2, SR_TID.X ;  /* 0x0000000000027919 */ /* 0x000e220000002100 */
[----:B------:R-:W-:Y:S02]  /*f760*/  SHF.R.U32.HI R5, RZ, 0x2, R5 ;  /* 0x00000002ff057819 */ /* 0x000fe40000011605 */
[----:B------:R-:W-:Y:S01]  /*f770*/  SHF.R.U32.HI R6, RZ, 0x3, R6 ;  /* 0x00000003ff067819 */ /* 0x000fe20000011606 */
[----:B0-----:R-:W-:-:S05]  /*f780*/  IMAD.SHL.U32 R2, R2, 0x8, RZ ;  /* 0x0000000802027824 */ /* 0x001fca00078e00ff */
[----:B------:R-:W-:-:S04]  /*f790*/  LOP3.LUT R2, R2, 0x38, RZ, 0xc0, !PT ;  /* 0x0000003802027812 */ /* 0x000fc800078ec0ff */
[----:B--2---:R-:W-:Y:S02]  /*f7a0*/  LEA R2, P2, R2, R0, 0x1 ;  /* 0x0000000002027211 */ /* 0x004fe400078408ff */
[C---:B---3--:R-:W-:Y:S02]  /*f7b0*/  LOP3.LUT P6, RZ, R3.reuse, 0x8, RZ, 0xc0, !PT ;  /* 0x0000000803ff7812 */ /* 0x048fe400078cc0ff */
[C---:B------:R-:W-:Y:S02]  /*f7c0*/  LOP3.LUT P4, RZ, R3.reuse, 0x4, RZ, 0xc0, !PT ;  /* 0x0000000403ff7812 */ /* 0x040fe4000788c0ff */
[----:B------:R-:W-:Y:S01]  /*f7d0*/  LOP3.LUT P3, RZ, R3, 0x2, RZ, 0xc0, !PT ;  /* 0x0000000203ff7812 */ /* 0x000fe2000786c0ff */
[----:B-1----:R-:W-:Y:S01]  /*f7e0*/  IMAD.X R3, RZ, RZ, R4, P2 ;  /* 0x000000ffff037224 */ /* 0x002fe200010e0604 */
[----:B------:R-:W-:-:S07]  /*f7f0*/  ISETP.NE.U32.AND P2, PT, R5, RZ, PT ;  /* 0x000000ff0500720c */ /* 0x000fce0003f45070 */
[----:B------:R-:W-:Y:S01]  /*f800*/  @!PT LDS RZ, [RZ] ;  /* 0x00000000fffff984 */ /* 0x000fe20000000800 */
[----:B------:R-:W-:Y:S01]  /*f810*/  @!PT LDS RZ, [RZ] ;  /* 0x00000000fffff984 */ /* 0x000fe20000000800 */
[----:B------:R-:W-:Y:S01]  /*f820*/  @!PT LDS RZ, [RZ] ;  /* 0x00000000fffff984 */ /* 0x000fe20000000800 */
[----:B----4-:R0:W-:Y:S04]  /*f830*/  LDGSTS.E.BYPASS.LTC128B.128 [R8+0x27c00], desc[UR38][R2.64], !P6 ;  /* 0x27c0000002087fae */ /* 0x0101e8000f101d66 */
        /* <DEDUP_REMOVED lines=8> */
.L_x_4325:
[----:B------:R-:W-:Y:S05]  /*f8c0*/  BSYNC B0 ;  /* 0x0000000000007941 */ /* 0x000fea0003800000 */
.L_x_4324:
[----:B--2---:R2:W5:Y:S01]  /*f8d0*/  LDL R0, [R1+0x4] ;  /* 0x0000040001007983 */ /* 0x0045620000100800 */
[----:B------:R-:W-:Y:S01]  /*f8e0*/  PLOP3.LUT P0, PT, PT, PT, PT, 0x80, 0x0 ;  /* 0x000000000000781c */ /* 0x000fe20003f0f070 */
[----:B------:R-:W-:-:S12]  /*f8f0*/  NOP ;  /* 0x0000000000007918 */ /* 0x000fd80000000000 */
.L_x_4326:
[----:B0-----:R-:W3:Y:S01]  /*f900*/  LDL R2, [R1+0x4] ;  /* 0x0000040001027983 */ /* 0x001ee20000100800 */
[----:B------:R-:W-:Y:S02]  /*f910*/  PLOP3.LUT P1, PT, P1, P0, PT, 0xa2, 0x0 ;  /* 0x000000000000781c */ /* 0x000fe40000f21472 */
[----:B---3--:R-:W-:-:S08]  /*f920*/  @P0 R2UR P1, UR4, R2 ;  /* 0x00000000020402ca */ /* 0x008fd00000020000 */
[----:B------:R-:W-:-:S05]  /*f930*/  @P0 PLOP3.LUT P0, PT, P1, PT, PT, 0x80, 0x0 ;  /* 0x000000000000081c */ /* 0x000fca0000f0f070 */
[----:B------:R-:W-:Y:S01]  /*f940*/  @!P1 SYNCS.ARRIVE.TRANS64.RED.A0T1 RZ, [UR4+0x38810], RZ ;  /* 0x038810ffffff99a7 */ /* 0x000fe20008200404 */
[----:B------:R-:W-:Y:S07]  /*f950*/  @!P1 ARRIVES.LDGSTSBAR.64.TRANSCNT [UR4+0x38810] ;  /* 0x03881000ff0099b0 */ /* 0x000fee0008000a84 */
[----:B------:R-:W-:Y:S05]  /*f960*/  @P0 BRA.U.ANY `(.L_x_4326) ;  /* 0xfffffffd00e40947 */ /* 0x000fea000393ffff */
[----:B------:R-:W3:Y:S02]  /*f970*/  LDL.LU R3, [R1+0x5c] ;  /* 0x00005c0001037983 */ /* 0x000ee40000300800 */
[----:B---3--:R-:W-:-:S05]  /*f980*/  VIADD R3, R3, 0x1 ;  /* 0x0000000103037836 */ /* 0x008fca0000000000 */
[----:B------:R0:W-:Y:S01]  /*f990*/  STL [R1+0x5c], R3 ;  /* 0x00005c0301007387 */ /* 0x0001e20000100800 */
[----:B-----5:R-:W-:-:S04]  /*f9a0*/  LEA.HI R0, R3, R3, RZ, 0x1 ;  /* 0x0000000303007211 */ /* 0x020fc800078f08ff */
[----:B------:R-:W-:-:S05]  /*f9b0*/  LOP3.LUT R0, R0, 0xfffffffe, RZ, 0xc0, !PT ;  /* 0xfffffffe00007812 */ /* 0x000fca00078ec0ff */
[----:B------:R-:W-:-:S05]  /*f9c0*/  IMAD.IADD R0, R3, 0x1, -R0 ;  /* 0x0000000103007824 */ /* 0x000fca00078e0a00 */
[----:B------:R-:W-:Y:S01]  /*f9d0*/  SHF.L.U32 R0, R0, 0x1f, RZ ;  /* 0x0000001f00007819 */ /* 0x000fe200000006ff */
[----:B------:R-:W-:Y:S01]  /*f9e0*/  NOP ;  /* 0x0000000000007918 */ /* 0x000fe20000000000 */
[----:B------:R0:W-:Y:S01]  /*f9f0*/  SYNCS.ARRIVE.TRANS64.A1T0 RZ, [R2+URZ+0x38810], RZ ;  /* 0x038810ff02ff79a7 */ /* 0x0001e2000810003f */
[----:B------:R-:W-:Y:S01]  /*fa00*/  BSSY B0, `(.L_x_4327) ;  /* 0x0000003000007945 */ /* 0x000fe20003800000 */
[----:B------:R-:W3:Y:S03]  /*fa10*/  SYNCS.PHASECHK.TRANS64.TRYWAIT P0, [R2+URZ+0x38820], R0 ;  /* 0x03882000020075a7 */ /* 0x000ee6000800017f */
[----:B0--3--:R-:W-:Y:S05]  /*fa20*/  @!P0 BRA `(.L_x_4328) ;  /* 0x0000005800d48947 */ /* 0x009fea0003800000 */
.L_x_4462:
[----:B------:R-:W-:Y:S05]  /*fa30*/  BSYNC B0 ;  /* 0x0000000000007941 */ /* 0x000fea0003800000 */
.L_x_4327:
[----:B0-----:R-:W3:Y:S01]  /*fa40*/  LDL R2, [R1+0x8] ;  /* 0x0000080001027983 */ /* 0x001ee20000100800 */
[----:B------:R-:W-:Y:S01]  /*fa50*/  BSSY B0, `(.L_x_4329) ;  /* 0x00000a3000007945 */ /* 0x000fe20003800000 */
[----:B---3--:R-:W-:-:S13]  /*fa60*/  LOP3.LUT P0, RZ, R2, 0x1, RZ, 0xc0, !PT ;  /* 0x0000000102ff7812 */ /* 0x008fda000780c0ff */
[----:B------:R-:W-:Y:S05]  /*fa70*/  @!P0 BRA `(.L_x_4330) ;  /* 0x0000000800808947 */ /* 0x000fea0003800000 */
[----:B------:R-:W3:Y:S04]  /*fa80*/  LDL R3, [R1+0x4] ;  /* 0x0000040001037983 */ /* 0x000ee80000100800 */
[----:B-1----:R-:W4:Y:S01]  /*fa90*/  LDL R4, [R1+0x18] ;  /* 0x0000180001047983 */ /* 0x002f220000100800 */
[----:B------:R-:W0:Y:S01]  /*faa0*/  S2R R2, SR_TID.X ;  /* 0x0000000000027919 */ /* 0x000e220000002100 */
[----:B---3--:R-:W-:Y:S02]  /*fab0*/  IMAD.MOV.U32 R5, RZ, RZ, R3 ;  /* 0x000000ffff057224 */ /* 0x008fe400078e0003 */
[----:B------:R-:W3:Y:S01]  /*fac0*/  LDL R3, [R1+0xc] ;  /* 0x00000c0001037983 */ /* 0x000ee20000100800 */
[----:B----4-:R-:W-:Y:S01]  /*fad0*/  SHF.L.U32 R0, R4, 0x1f, RZ ;  /* 0x0000001f04007819 */ /* 0x010fe200000006ff */
[----:B------:R-:W-:Y:S01]  /*fae0*/  BSSY B1, `(.L_x_4331) ;  /* 0x0000006000017945 */ /* 0x000fe20003800000 */
[----:B0-----:R-:W-:-:S04]  /*faf0*/  LOP3.LUT R2, R2, 0x7f, RZ, 0xc0, !PT ;  /* 0x0000007f02027812 */ /* 0x001fc800078ec0ff */
[----:B------:R-:W-:Y:S01]  /*fb00*/  ISETP.NE.AND P1, PT, R2, RZ, PT ;  /* 0x000000ff0200720c */ /* 0x000fe20003f25270 */
[----:B---3--:R-:W-:-:S04]  /*fb10*/  IMAD R3, R3, 0x8, R5 ;  /* 0x0000000803037824 */ /* 0x008fc800078e0205 */
[----:B------:R-:W0:Y:S02]  /*fb20*/  SYNCS.PHASECHK.TRANS64.TRYWAIT P0, [R3+URZ+0x38860], R0 ;  /* 0x03886000030075a7 */ /* 0x000e24000800017f */
[----:B0-----:R-:W-:Y:S06]  /*fb30*/  @!P0 BRA `(.L_x_4332) ;  /* 0x0000005800a88947 */ /* 0x001fec0003800000 */
.L_x_4463:
[----:B------:R-:W-:Y:S05]  /*fb40*/  BSYNC B1 ;  /* 0x0000000000017941 */ /* 0x000fea0003800000 */
.L_x_4331:
[----:B------:R-:W-:Y:S04]  /*fb50*/  BSSY B1, `(.L_x_4333) ;  /* 0x0000009000017945 */ /* 0x000fe80003800000 */
[----:B------:R-:W-:Y:S05]  /*fb60*/  @P1 BRA `(.L_x_4334) ;  /* 0x00000000001c1947 */ /* 0x000fea0003800000 */
[----:B------:R-:W1:Y:S01]  /*fb70*/  S2R R2, SR_TID.X ;  /* 0x0000000000027919 */ /* 0x000e620000002100 */
[----:B0-----:R-:W-:-:S04]  /*fb80*/  IMAD.MOV.U32 R0, RZ, RZ, 0x10000 ;  /* 0x00010000ff007424 */ /* 0x001fc800078e00ff */
[----:B------:R3:W-:Y:S01]  /*fb90*/  SYNCS.ARRIVE.TRANS64 RZ, [R3+URZ+0x38850], R0 ;  /* 0x0388500003ff79a7 */ /* 0x0007e2000800003f */
[----:B-1----:R-:W-:-:S04]  /*fba0*/  LOP3.LUT R2, R2, 0x1f, RZ, 0xc0, !PT ;  /* 0x0000001f02027812 */ /* 0x002fc800078ec0ff */
[----:B------:R-:W-:-:S13]  /*fbb0*/  ISETP.NE.AND P0, PT, R2, RZ, PT ;  /* 0x000000ff0200720c */ /* 0x000fda0003f05270 */
[----:B---3--:R-:W-:Y:S05]  /*fbc0*/  @!P0 BRA `(.L_x_4334) ;  /* 0x0000000000048947 */ /* 0x008fea0003800000 */
[----:B------:R-:W-:Y:S01]  /*fbd0*/  BPT.TRAP 0x1 ;  /* 0x000000040000795c */ /* 0x000fe20000300000 */
.L_x_4334:
[----:B------:R-:W-:Y:S05]  /*fbe0*/  BSYNC B1 ;  /* 0x0000000000017941 */ /* 0x000fea0003800000 */
.L_x_4333:
[----:B------:R-:W3:Y:S04]  /*fbf0*/  LDL R5, [R1+0x4] ;  /* 0x0000040001057983 */ /* 0x000ee80000100800 */
[----:B------:R-:W3:Y:S04]  /*fc00*/  LDL R2, [R1+0xc] ;  /* 0x00000c0001027983 */ /* 0x000ee80000100800 */
[----:B------:R-:W4:Y:S04]  /*fc10*/  LDL R4, [R1+0x20] ;  /* 0x0000200001047983 */ /* 0x000f280000100800 */
[----:B0-----:R-:W4:Y:S01]  /*fc20*/  LDL R0, [R1+0x64] ;  /* 0x0000640001007983 */ /* 0x001f220000100800 */
[----:B------:R-:W-:Y:S01]  /*fc30*/  UIADD3 UR4, UP0, UR40, 0x470, URZ ;  /* 0x0000047028047890 */ /* 0x000fe2000ff1e03f */
[----:B------:R-:W-:Y:S01]  /*fc40*/  VIADD R3, R3, 0x38850 ;  /* 0x0003885003037836 */ /* 0x000fe20000000000 */
[----:B------:R-:W-:Y:S01]  /*fc50*/  PLOP3.LUT P0, PT, PT, PT, PT, 0x80, 0x0 ;  /* 0x000000000000781c */ /* 0x000fe20003f0f070 */
[----:B------:R-:W-:Y:S01]  /*fc60*/  UMOV UR6, 0x0 ;  /* 0x0000000000067882 */ /* 0x000fe20000000000 */
[----:B------:R-:W-:Y:S01]  /*fc70*/  UIADD3.X UR5, URZ, UR41, URZ, UP0, !UPT ;  /* 0x000000293f057290 */ /* 0x000fe200087fe43f */
[----:B------:R-:W-:Y:S01]  /*fc80*/  UMOV UR7, 0x14f00000 ;  /* 0x14f0000000077882 */ /* 0x000fe20000000000 */
[----:B------:R-:W-:Y:S01]  /*fc90*/  UMOV UR10, URZ ;  /* 0x0000003f000a7c82 */ /* 0x000fe20008000000 */
[----:B---3--:R-:W-:-:S02]  /*fca0*/  IMAD R2, R2, 0x10000, R5 ;  /* 0x0001000002027824 */ /* 0x008fc400078e0205 */
[----:B----4-:R-:W-:Y:S02]  /*fcb0*/  IMAD R0, R0, 0x40, R4 ;  /* 0x0000004000007824 */ /* 0x010fe400078e0204 */
[----:B------:R-:W-:-:S07]  /*fcc0*/  VIADD R4, R2, 0x400 ;  /* 0x0000040002047836 */ /* 0x000fce0000000000 */
.L_x_4335:
[----:B------:R-:W3:Y:S01]  /*fcd0*/  LDL R5, [R1] ;  /* 0x0000000001057983 */ /* 0x000ee20000100800 */
[----:B------:R-:W-:-:S13]  /*fce0*/  @P0 ELECT P1, URZ, PT ;  /* 0x00000000003f082f */ /* 0x000fda0003820000 */
[----:B------:R-:W-:Y:S02]  /*fcf0*/  @P1 R2UR UR12, R18 ;  /* 0x00000000120c12ca */ /* 0x000fe400000e0000 */
[----:B------:R-:W-:Y:S02]  /*fd00*/  @P1 R2UR UR11, R0 ;  /* 0x00000000000b12ca */ /* 0x000fe400000e0000 */
[----:B------:R-:W-:Y:S02]  /*fd10*/  @P1 R2UR UR9, R3 ;  /* 0x00000000030912ca */ /* 0x000fe400000e0000 */
[----:B------:R-:W-:Y:S02]  /*fd20*/  @P1 R2UR UR8, R4 ;  /* 0x00000000040812ca */ /* 0x000fe400000e0000 */
[----:B------:R-:W-:Y:S02]  /*fd30*/  @P1 PLOP3.LUT P0, PT, P1, PT, PT, 0x8, 0x0 ;  /* 0x000000000000181c */ /* 0x000fe40000f0e170 */
[----:B---3--:R-:W-:-:S02]  /*fd40*/  @P1 R2UR UR13, R5 ;  /* 0x00000000050d12ca */ /* 0x008fc400000e0000 */
        /* <DEDUP_REMOVED lines=8> */
.L_x_4336:
        /* <DEDUP_REMOVED lines=16> */
.L_x_4337:
        /* <DEDUP_REMOVED lines=16> */
.L_x_4338:
        /* <DEDUP_REMOVED lines=16> */
.L_x_4339:
        /* <DEDUP_REMOVED lines=16> */
.L_x_4340:
        /* <DEDUP_REMOVED lines=16> */
.L_x_4341:
        /* <DEDUP_REMOVED lines=16> */
.L_x_4342:
        /* <DEDUP_REMOVED lines=11> */
.L_x_4330:
[----:B------:R-:W-:Y:S05]  /*10480*/  BSYNC B0 ;  /* 0x0000000000007941 */ /* 0x000fea0003800000 */
.L_x_4329:
[----:B-1----:R-:W3:Y:S01]  /*10490*/  LDL.LU R4, [R1+0x48] ;  /* 0x0000480001047983 */ /* 0x002ee20000300800 */
[----:B------:R-:W-:Y:S01]  /*104a0*/  BSSY B0, `(.L_x_4343) ;  /* 0x00002cf000007945 */ /* 0x000fe20003800000 */
[----:B---3--:R-:W-:-:S13]  /*104b0*/  ISETP.GE.AND P0, PT, R4, 0x41, PT ;  /* 0x000000410400780c */ /* 0x008fda0003f06270 */
[----:B------:R-:W-:Y:S05]  /*104c0*/  @!P0 BRA `(.L_x_4344) ;  /* 0x0000002c00308947 */ /* 0x000fea0003800000 */
[----:B------:R-:W3:Y:S01]  /*104d0*/  LDL R4, [R1+0x30] ;  /* 0x0000300001047983 */ /* 0x000ee20000100800 */
[----:B------:R-:W-:Y:S01]  /*104e0*/  IMAD.MOV.U32 R0, RZ, RZ, 0x1 ;  /* 0x00000001ff007424 */ /* 0x000fe200078e00ff */
[----:B------:R-:W-:Y:S01]  /*104f0*/  BSSY B2, `(.L_x_4345) ;  /* 0x00000f3000027945 */ /* 0x000fe20003800000 */
[----:B---3--:R-:W-:-:S05]  /*10500*/  IMAD.MOV R6, RZ, RZ, -R4 ;  /* 0x000000ffff067224 */ /* 0x008fca00078e0a04 */
[----:B------:R-:W-:-:S05]  /*10510*/  VIADDMNMX R6, R6, R0, 0xffffffff, !PT ;  /* 0xffffffff06067446 */ /* 0x000fca0007800100 */
[----:B------:R-:W-:-:S05]  /*10520*/  IMAD.IADD R0, R4, 0x1, R6 ;  /* 0x0000000104007824 */ /* 0x000fca00078e0206 */
[----:B------:R-:W-:-:S04]  /*10530*/  LOP3.LUT R0, R0, 0x1, RZ, 0xc0, !PT ;  /* 0x0000000100007812 */ /* 0x000fc800078ec0ff */
[----:B------:R-:W-:Y:S01]  /*10540*/  ISETP.NE.U32.AND P0, PT, R0, 0x1, PT ;  /* 0x000000010000780c */ /* 0x000fe20003f05070 */
[----:B------:R-:W-:-:S12]  /*10550*/  VIADD R0, R4, 0xfffffffe ;  /* 0xfffffffe04007836 */ /* 0x000fd80000000000 */
[----:B------:R-:W-:Y:S05]  /*10560*/  @P0 BRA `(.L_x_4346) ;  /* 0x0000000c00ac0947 */ /* 0x000fea0003800000 */
[----:B------:R-:W3:Y:S04]  /*10570*/  LDL R5, [R1+0x8] ;  /* 0x0000080001057983 */ /* 0x000ee80000100800 */
[----:B------:R-:W4:Y:S04]  /*10580*/  LDL.LU R4, [R1+0xc] ;  /* 0x00000c0001047983 */ /* 0x000f280000300800 */
[----:B------:R-:W5:Y:S01]  /*10590*/  LDL.LU R7, [R1+0x18] ;  /* 0x0000180001077983 */ /* 0x000f620000300800 */
[----:B------:R-:W-:Y:S01]  /*105a0*/  BSSY B1, `(.L_x_4347) ;  /* 0x00000e5000017945 */ /* 0x000fe20003800000 */
[----:B---3--:R-:W-:Y:S01]  /*105b0*/  LOP3.LUT P2, RZ, R5, 0x1, RZ, 0xc0, !PT ;  /* 0x0000000105ff7812 */ /* 0x008fe2000784c0ff */
[----:B----4-:R-:W-:-:S05]  /*105c0*/  VIADD R2, R4, 0x1 ;  /* 0x0000000104027836 */ /* 0x010fca0000000000 */
[----:B------:R-:W-:-:S04]  /*105d0*/  ISETP.NE.AND P0, PT, R2, 0x2, PT ;  /* 0x000000020200780c */ /* 0x000fc80003f05270 */
[----:B------:R-:W-:Y:S02]  /*105e0*/  SEL R3, RZ, 0x1, P0 ;  /* 0x00000001ff037807 */ /* 0x000fe40000000000 */
[----:B------:R-:W-:Y:S02]  /*105f0*/  SEL R8, R2, RZ, P0 ;  /* 0x000000ff02087207 */ /* 0x000fe40000000000 */
[----:B-----5:R-:W-:-:S05]  /*10600*/  LOP3.LUT R7, R7, R3, RZ, 0x3c, !PT ;  /* 0x0000000307077212 */ /* 0x020fca00078e3cff */
[----:B------:R0:W-:Y:S04]  /*10610*/  STL [R1+0x18], R7 ;  /* 0x0000180701007387 */ /* 0x0001e80000100800 */
[----:B------:R0:W-:Y:S01]  /*10620*/  STL [R1+0xc], R8 ;  /* 0x00000c0801007387 */ /* 0x0001e20000100800 */
[----:B------:R-:W-:Y:S05]  /*10630*/  @!P2 BRA `(.L_x_4348) ;  /* 0x0000000c006ca947 */ /* 0x000fea0003800000 */
[----:B------:R-:W-:Y:S02]  /*10640*/  ULDC.64 UR4, c[0x0][0x418] ;  /* 0x0001060000047ab9 */ /* 0x000fe40000000a00 */
[----:B------:R-:W-:-:S04]  /*10650*/  ISETP.NE.U32.AND P0, PT, RZ, UR4, PT ;  /* 0x00000004ff007c0c */ /* 0x000fc8000bf05070 */
[----:B------:R-:W-:-:S13]  /*10660*/  ISETP.NE.AND.EX P0, PT, RZ, UR5, PT, P0 ;  /* 0x00000005ff007c0c */ /* 0x000fda000bf05300 */
[----:B------:R-:W-:Y:S05]  /*10670*/  @!P0 BRA `(.L_x_4349) ;  /* 0x0000000000508947 */ /* 0x000fea0003800000 */
[----:B------:R-:W3:Y:S01]  /*10680*/  LDL R10, [R1+0x1c] ;  /* 0x00001c00010a7983 */ /* 0x000ee20000100800 */
[----:B------:R-:W1:Y:S01]  /*10690*/  LDC R5, c[0x0][0x43c] ;  /* 0x00010f00ff057b82 */ /* 0x000e620000000800 */
[----:B------:R-:W-:Y:S02]  /*106a0*/  ULDC.64 UR6, c[0x0][0x428] ;  /* 0x00010a0000067ab9 */ /* 0x000fe40000000a00 */
[----:B------:R-:W4:Y:S01]  /*106b0*/  LDL R9, [R1+0x10] ;  /* 0x0000100001097983 */ /* 0x000f220000100800 */
        /* <DEDUP_REMOVED lines=8> */
[----:B---3--:R-:W-:-:S04]  /*10740*/  IMAD R4, R10, UR6, RZ ;  /* 0x000000060a047c24 */ /* 0x008fc8000f8e02ff */
[C---:B----4-:R-:W-:Y:S02]  /*10750*/  IMAD R4, R9.reuse, UR7, R4 ;  /* 0x0000000709047c24 */ /* 0x050fe4000f8e0204 */
[----:B------:R-:W-:-:S04]  /*10760*/  IMAD.WIDE.U32 R2, R9, UR6, R2 ;  /* 0x0000000609027c25 */ /* 0x000fc8000f8e0002 */
[----:B------:R-:W-:Y:S01]  /*10770*/  IMAD.IADD R3, R4, 0x1, R3 ;  /* 0x0000000104037824 */ /* 0x000fe200078e0203 */
[----:B------:R-:W-:-:S04]  /*10780*/  LEA R4, P0, R2, UR4, 0x2 ;  /* 0x0000000402047c11 */ /* 0x000fc8000f8010ff */
[----:B------:R-:W-:-:S05]  /*10790*/  LEA.HI.X R5, R2, UR5, R3, 0x2, P0 ;  /* 0x0000000502057c11 */ /* 0x000fca00080f1403 */
[----:B------:R-:W3:Y:S04]  /*107a0*/  LDG.E R2, desc[UR38][R4.64] ;  /* 0x0000002604027981 */ /* 0x000ee8000c1e1900 */
[----:B---3--:R1:W-:Y:S02]  /*107b0*/  STL [R1], R2 ;  /* 0x0000000201007387 */ /* 0x0083e40000100800 */
.L_x_4349:
[----:B-1----:R-:W3:Y:S01]  /*107c0*/  LDL R2, [R1+0x4] ;  /* 0x0000040001027983 */ /* 0x002ee20000100800 */
[----:B------:R-:W1:Y:S02]  /*107d0*/  S2R R3, SR_TID.X ;  /* 0x0000000000037919 */ /* 0x000e640000002100 */
[----:B-1----:R-:W-:Y:S01]  /*107e0*/  LOP3.LUT R4, R3, 0x7f, RZ, 0xc0, !PT ;  /* 0x0000007f03047812 */ /* 0x002fe200078ec0ff */
[----:B------:R-:W-:Y:S03]  /*107f0*/  BSSY B3, `(.L_x_4350) ;  /* 0x0000006000037945 */ /* 0x000fe60003800000 */
[----:B------:R-:W-:Y:S01]  /*10800*/  ISETP.NE.AND P1, PT, R4, RZ, PT ;  /* 0x000000ff0400720c */ /* 0x000fe20003f25270 */
[----:B---3--:R-:W-:Y:S01]  /*10810*/  IMAD R3, R8, 0x8, R2 ;  /* 0x0000000808037824 */ /* 0x008fe200078e0202 */
[----:B------:R-:W-:-:S04]  /*10820*/  SHF.L.U32 R2, R7, 0x1f, RZ ;  /* 0x0000001f07027819 */ /* 0x000fc800000006ff */
[----:B------:R-:W1:Y:S02]  /*10830*/  SYNCS.PHASECHK.TRANS64.TRYWAIT P0, [R3+URZ+0x38840], R2 ;  /* 0x03884002030075a7 */ /* 0x000e64000800017f */
[----:B-1----:R-:W-:Y:S05]  /*10840*/  @!P0 BRA `(.L_x_4351) ;  /* 0x0000004c00788947 */ /* 0x002fea0003800000 */
.L_x_4464:
[----:B------:R-:W-:Y:S05]  /*10850*/  BSYNC B3 ;  /* 0x0000000000037941 */ /* 0x000fea0003800000 */
.L_x_4350:
[----:B------:R-:W-:Y:S04]  /*10860*/  BSSY B3, `(.L_x_4352) ;  /* 0x0000009000037945 */ /* 0x000fe80003800000 */
[----:B------:R-:W-:Y:S05]  /*10870*/  @P1 BRA `(.L_x_4353) ;  /* 0x00000000001c1947 */ /* 0x000fea0003800000 */
[----:B------:R-:W3:Y:S02]  /*10880*/  S2R R4, SR_TID.X ;  /* 0x0000000000047919 */ /* 0x000ee40000002100 */
[----:B---3--:R-:W-:Y:S01]  /*10890*/  LOP3.LUT R5, R4, 0x1f, RZ, 0xc0, !PT ;  /* 0x0000001f04057812 */ /* 0x008fe200078ec0ff */
[----:B------:R-:W-:-:S03]  /*108a0*/  IMAD.MOV.U32 R4, RZ, RZ, 0x2000 ;  /* 0x00002000ff047424 */ /* 0x000fc600078e00ff */
[----:B------:R-:W-:Y:S01]  /*108b0*/  ISETP.NE.AND P0, PT, R5, RZ, PT ;  /* 0x000000ff0500720c */ /* 0x000fe20003f05270 */
[----:B------:R3:W-:-:S12]  /*108c0*/  SYNCS.ARRIVE.TRANS64 RZ, [R3+URZ+0x38830], R4 ;  /* 0x0388300403ff79a7 */ /* 0x0007d8000800003f */
[----:B---3--:R-:W-:Y:S05]  /*108d0*/  @!P0 BRA `(.L_x_4353) ;  /* 0x0000000000048947 */ /* 0x008fea0003800000 */
[----:B------:R-:W-:Y:S01]  /*108e0*/  BPT.TRAP 0x1 ;  /* 0x000000040000795c */ /* 0x000fe20000300000 */
.L_x_4353:
[----:B------:R-:W-:Y:S05]  /*108f0*/  BSYNC B3 ;  /* 0x0000000000037941 */ /* 0x000fea0003800000 */
.L_x_4352:
[----:B0-----:R-:W3:Y:S04]  /*10900*/  LDL R8, [R1+0x4] ;  /* 0x0000040001087983 */ /* 0x001ee80000100800 */
[----:B------:R-:W3:Y:S04]  /*10910*/  LDL R4, [R1+0xc] ;  /* 0x00000c0001047983 */ /* 0x000ee80000100800 */
[----:B------:R-:W4:Y:S01]  /*10920*/  LDL R5, [R1+0x20] ;  /* 0x0000200001057983 */ /* 0x000f220000100800 */
        /* <DEDUP_REMOVED lines=8> */
[----:B----4-:R-:W-:Y:S02]  /*109b0*/  IMAD R0, R0, 0x40, R5 ;  /* 0x0000004000007824 */ /* 0x010fe400078e0205 */
[----:B------:R-:W-:Y:S02]  /*109c0*/  VIADD R4, R4, 0x22400 ;  /* 0x0002240004047836 */ /* 0x000fe40000000000 */
[----:B------:R-:W-:-:S07]  /*109d0*/  VIADD R5, R3, 0x38830 ;  /* 0x0003883003057836 */ /* 0x000fce0000000000 */
.L_x_4354:
        /* <DEDUP_REMOVED lines=11> */
[----:B------:R-:W0:Y:S01]  /*10a90*/  SYNCS.PHASECHK.TRANS64.TRYWAIT P0, [R3+URZ+0x38860], R2 ;  /* 0x03886002030075a7 */ /* 0x000e22000800017f */
[----:B------:R-:W-:Y:S04]  /*10aa0*/  BSSY B3, `(.L_x_4355) ;  /* 0x0000002000037945 */ /* 0x000fe80003800000 */
[----:B0-----:R-:W-:Y:S05]  /*10ab0*/  @!P0 BRA `(.L_x_4356) ;  /* 0x0000004800f08947 */ /* 0x001fea0003800000 */
.L_x_4465:
[----:B------:R-:W-:Y:S05]  /*10ac0*/  BSYNC B3 ;  /* 0x0000000000037941 */ /* 0x000fea0003800000 */
.L_x_4355:
[----:B------:R-:W-:Y:S01]  /*10ad0*/  BSSY B3, `(.L_x_4357) ;  /* 0x000000b000037945 */ /* 0x000fe20003800000 */
[----:B------:R-:W-:Y:S02]  /*10ae0*/  IMAD.MOV.U32 R8, RZ, RZ, 0x0 ;  /* 0x00000000ff087424 */ /* 0x000fe400078e00ff */
[----:B------:R-:W-:Y:S01]  /*10af0*/  IMAD.MOV.U32 R9, RZ, RZ, 0x14f00000 ;  /* 0x14f00000ff097424 */ /* 0x000fe200078e00ff */
[----:B------:R-:W-:Y:S06]  /*10b00*/  @P1 BRA `(.L_x_4358) ;  /* 0x00000000001c1947 */ /* 0x000fec0003800000 */
[----:B------:R-:W3:Y:S01]  /*10b10*/  S2R R4, SR_TID.X ;  /* 0x0000000000047919 */ /* 0x000ee20000002100 */
[----:B01----:R-:W-:-:S04]  /*10b20*/  IMAD.MOV.U32 R2, RZ, RZ, 0x10000 ;  /* 0x00010000ff027424 */ /* 0x003fc800078e00ff */
[----:B------:R4:W-:Y:S01]  /*10b30*/  SYNCS.ARRIVE.TRANS64 RZ, [R3+URZ+0x38850], R2 ;  /* 0x0388500203ff79a7 */ /* 0x0009e2000800003f */
[----:B---3--:R-:W-:-:S04]  /*10b40*/  LOP3.LUT R4, R4, 0x1f, RZ, 0xc0, !PT ;  /* 0x0000001f04047812 */ /* 0x008fc800078ec0ff */
[----:B------:R-:W-:-:S13]  /*10b50*/  ISETP.NE.AND P0, PT, R4, RZ, PT ;  /* 0x000000ff0400720c */ /* 0x000fda0003f05270 */
[----:B----4-:R-:W-:Y:S05]  /*10b60*/  @!P0 BRA `(.L_x_4358) ;  /* 0x0000000000048947 */ /* 0x010fea0003800000 */
[----:B------:R-:W-:Y:S01]  /*10b70*/  BPT.TRAP 0x1 ;  /* 0x000000040000795c */ /* 0x000fe20000300000 */
.L_x_4358:
[----:B------:R-:W-:Y:S05]  /*10b80*/  BSYNC B3 ;  /* 0x0000000000037941 */ /* 0x000fea0003800000 */
.L_x_4357:
[----:B------:R-:W3:Y:S04]  /*10b90*/  LDL R4, [R1+0x4] ;  /* 0x0000040001047983 */ /* 0x000ee80000100800 */
[----:B01----:R-:W3:Y:S01]  /*10ba0*/  LDL R2, [R1+0xc] ;  /* 0x00000c0001027983 */ /* 0x003ee20000100800 */
        /* <DEDUP_REMOVED lines=9> */
.L_x_4359:
        /* <DEDUP_REMOVED lines=16> */
.L_x_4360:
        /* <DEDUP_REMOVED lines=16> */
.L_x_4361:
        /* <DEDUP_REMOVED lines=16> */
.L_x_4362:
        /* <DEDUP_REMOVED lines=16> */
.L_x_4363:
        /* <DEDUP_REMOVED lines=16> */
.L_x_4364:
        /* <DEDUP_REMOVED lines=16> */
.L_x_4365:
        /* <DEDUP_REMOVED lines=16> */
.L_x_4366:
        /* <DEDUP_REMOVED lines=10> */
[----:B-1----:R-:W-:Y:S05]  /*113e0*/  @P0 BRA.U.ANY `(.L_x_4366) ;  /* 0xfffffffd00d40947 */ /* 0x002fea000393ffff */
.L_x_4348:
[----:B------:R-:W-:Y:S05]  /*113f0*/  BSYNC B1 ;  /* 0x0000000000017941 */ /* 0x000fea0003800000 */
.L_x_4347:
[----:B------:R-:W3:Y:S02]  /*11400*/  LDL.LU R4, [R1+0x30] ;  /* 0x0000300001047983 */ /* 0x000ee40000300800 */
[----:B---3--:R-:W-:-:S07]  /*11410*/  VIADD R0, R4, 0xfffffffd ;  /* 0xfffffffd04007836 */ /* 0x008fce0000000000 */
.L_x_4346:
[----:B------:R-:W-:Y:S05]  /*11420*/  BSYNC B2 ;  /* 0x0000000000027941 */ /* 0x000fea0003800000 */
.L_x_4345:
[----:B------:R-:W3:Y:S01]  /*11430*/  LDL.LU R2, [R1+0x2c] ;  /* 0x00002c0001027983 */ /* 0x000ee20000300800 */
[----:B------:R-:W-:-:S05]  /*11440*/  IMAD.MOV R6, RZ, RZ, -R6 ;  /* 0x000000ffff067224 */ /* 0x000fca00078e0a06 */
[----:B---3--:R-:W-:-:S13]  /*11450*/  ISETP.NE.AND P0, PT, R2, R6, PT ;  /* 0x000000060200720c */ /* 0x008fda0003f05270 */
[----:B------:R-:W-:Y:S05]  /*11460*/  @!P0 BRA `(.L_x_4344) ;  /* 0x0000001c00488947 */ /* 0x000fea0003800000 */
.L_x_4407:
[----:B------:R-:W3:Y:S04]  /*11470*/  LDL R4, [R1+0x8] ;  /* 0x0000080001047983 */ /* 0x000ee80000100800 */
[----:B0-----:R-:W0:Y:S04]  /*11480*/  LDL.LU R3, [R1+0xc] ;  /* 0x00000c0001037983 */ /* 0x001e280000300800 */
[----:B------:R-:W4:Y:S01]  /*11490*/  LDL.LU R2, [R1+0x18] ;  /* 0x0000180001027983 */ /* 0x000f220000300800 */
[----:B------:R-:W-:Y:S05]  /*114a0*/  YIELD ;  /* 0x0000000000007946 */ /* 0x000fea0003800000 */
[----:B------:R-:W-:Y:S01]  /*114b0*/  BSSY B1, `(.L_x_4367) ;  /* 0x00000e2000017945 */ /* 0x000fe20003800000 */
[----:B---3--:R-:W-:Y:S01]  /*114c0*/  LOP3.LUT P1, RZ, R4, 0x1, RZ, 0xc0, !PT ;  /* 0x0000000104ff7812 */ /* 0x008fe2000782c0ff */
[----:B0-----:R-:W-:-:S05]  /*114d0*/  VIADD R7, R3, 0x1 ;  /* 0x0000000103077836 */ /* 0x001fca0000000000 */
        /* <DEDUP_REMOVED lines=10> */
[----:B------:R-:W3:Y:S01]  /*11580*/  LDL R9, [R1+0x1c] ;  /* 0x00001c0001097983 */ /* 0x000ee20000100800 */
[----:B------:R-:W0:Y:S01]  /*11590*/  LDC R8, c[0x0][0x43c] ;  /* 0x00010f00ff087b82 */ /* 0x000e220000000800 */
        /* <DEDUP_REMOVED lines=18> */
.L_x_4369:
[----:B0-----:R-:W3:Y:S01]  /*116c0*/  LDL R2, [R1+0x4] ;  /* 0x0000040001027983 */ /* 0x001ee20000100800 */
[----:B------:R-:W0:Y:S01]  /*116d0*/  S2R R3, SR_TID.X ;  /* 0x0000000000037919 */ /* 0x000e220000002100 */
[----:B------:R-:W-:Y:S01]  /*116e0*/  BSSY B2, `(.L_x_4370) ;  /* 0x0000007000027945 */ /* 0x000fe20003800000 */
[----:B0-----:R-:W-:-:S04]  /*116f0*/  LOP3.LUT R3, R3, 0x7f, RZ, 0xc0, !PT ;  /* 0x0000007f03037812 */ /* 0x001fc800078ec0ff */
[----:B------:R-:W-:Y:S01]  /*11700*/  ISETP.NE.AND P1, PT, R3, RZ, PT ;  /* 0x000000ff0300720c */ /* 0x000fe20003f25270 */
[----:B---3--:R-:W-:Y:S01]  /*11710*/  IMAD R4, R7, 0x8, R2 ;  /* 0x0000000807047824 */ /* 0x008fe200078e0202 */
[----:B------:R-:W-:-:S04]  /*11720*/  SHF.L.U32 R2, R6, 0x1f, RZ ;  /* 0x0000001f06027819 */ /* 0x000fc800000006ff */
[----:B------:R-:W0:Y:S02]  /*11730*/  SYNCS.PHASECHK.TRANS64.TRYWAIT P0, [R4+URZ+0x38840], R2 ;  /* 0x03884002040075a7 */ /* 0x000e24000800017f */
[----:B0-----:R-:W-:Y:S05]  /*11740*/  @!P0 BRA `(.L_x_4371) ;  /* 0x0000003c00e08947 */ /* 0x001fea0003800000 */
.L_x_4466:
[----:B------:R-:W-:Y:S05]  /*11750*/  BSYNC B2 ;  /* 0x0000000000027941 */ /* 0x000fea0003800000 */
.L_x_4370:
        /* <DEDUP_REMOVED lines=9> */
.L_x_4373:
[----:B------:R-:W-:Y:S05]  /*117f0*/  BSYNC B2 ;  /* 0x0000000000027941 */ /* 0x000fea0003800000 */
.L_x_4372:
        /* <DEDUP_REMOVED lines=13> */
.L_x_4374:
        /* <DEDUP_REMOVED lines=11> */
[----:B------:R-:W1:Y:S01]  /*11980*/  SYNCS.PHASECHK.TRANS64.TRYWAIT P0, [R4+URZ+0x38860], R2 ;  /* 0x03886002040075a7 */ /* 0x000e62000800017f */
[----:B------:R-:W-:Y:S04]  /*11990*/  BSSY B2, `(.L_x_4375) ;  /* 0x0000002000027945 */ /* 0x000fe80003800000 */
[----:B-1----:R-:W-:Y:S05]  /*119a0*/  @!P0 BRA `(.L_x_4376) ;  /* 0x0000003c005c8947 */ /* 0x002fea0003800000 */
.L_x_4467:
[----:B------:R-:W-:Y:S05]  /*119b0*/  BSYNC B2 ;  /* 0x0000000000027941 */ /* 0x000fea0003800000 */
.L_x_4375:
        /* <DEDUP_REMOVED lines=11> */
.L_x_4378:
[----:B------:R-:W-:Y:S05]  /*11a70*/  BSYNC B2 ;  /* 0x0000000000027941 */ /* 0x000fea0003800000 */
.L_x_4377:
        /* <DEDUP_REMOVED lines=10> */
.L_x_4379:
        /* <DEDUP_REMOVED lines=16> */
.L_x_4380:
        /* <DEDUP_REMOVED lines=16> */
.L_x_4381:
        /* <DEDUP_REMOVED lines=16> */
.L_x_4382:
        /* <DEDUP_REMOVED lines=16> */
.L_x_4383:
        /* <DEDUP_REMOVED lines=16> */
.L_x_4384:
        /* <DEDUP_REMOVED lines=16> */
.L_x_4385:
        /* <DEDUP_REMOVED lines=16> */
.L_x_4386:
        /* <DEDUP_REMOVED lines=11> */
.L_x_4368:
[----:B------:R-:W-:Y:S05]  /*122d0*/  BSYNC B1 ;  /* 0x0000000000017941 */ /* 0x000fea0003800000 */
.L_x_4367:
        /* <DEDUP_REMOVED lines=36> */
.L_x_4389:
[----:B-1----:R-:W3:Y:S01]  /*12520*/  LDL R2, [R1+0x4] ;  /* 0x0000040001027983 */ /* 0x002ee20000100800 */
[----:B------:R-:W1:Y:S01]  /*12530*/  S2R R3, SR_TID.X ;  /* 0x0000000000037919 */ /* 0x000e620000002100 */
[----:B------:R-:W-:Y:S01]  /*12540*/  BSSY B2, `(.L_x_4390) ;  /* 0x0000007000027945 */ /* 0x000fe20003800000 */
[----:B-1----:R-:W-:-:S04]  /*12550*/  LOP3.LUT R3, R3, 0x7f, RZ, 0xc0, !PT ;  /* 0x0000007f03037812 */ /* 0x002fc800078ec0ff */
[----:B------:R-:W-:Y:S01]  /*12560*/  ISETP.NE.AND P1, PT, R3, RZ, PT ;  /* 0x000000ff0300720c */ /* 0x000fe20003f25270 */
[----:B---3--:R-:W-:Y:S01]  /*12570*/  IMAD R4, R9, 0x8, R2 ;  /* 0x0000000809047824 */ /* 0x008fe200078e0202 */
[----:B------:R-:W-:-:S04]  /*12580*/  SHF.L.U32 R2, R8, 0x1f, RZ ;  /* 0x0000001f08027819 */ /* 0x000fc800000006ff */
[----:B------:R-:W1:Y:S02]  /*12590*/  SYNCS.PHASECHK.TRANS64.TRYWAIT P0, [R4+URZ+0x38840], R2 ;  /* 0x03884002040075a7 */ /* 0x000e64000800017f */
[----:B-1----:R-:W-:Y:S05]  /*125a0*/  @!P0 BRA `(.L_x_4391) ;  /* 0x0000003000708947 */ /* 0x002fea0003800000 */
.L_x_4468:
[----:B------:R-:W-:Y:S05]  /*125b0*/  BSYNC B2 ;  /* 0x0000000000027941 */ /* 0x000fea0003800000 */
.L_x_4390:
        /* <DEDUP_REMOVED lines=9> */
.L_x_4393:
[----:B------:R-:W-:Y:S05]  /*12650*/  BSYNC B2 ;  /* 0x0000000000027941 */ /* 0x000fea0003800000 */
.L_x_4392:
        /* <DEDUP_REMOVED lines=14> */
.L_x_4394:
        /* <DEDUP_REMOVED lines=14> */
.L_x_4469:
[----:B------:R-:W-:Y:S05]  /*12820*/  BSYNC B2 ;  /* 0x0000000000027941 */ /* 0x000fea0003800000 */
.L_x_4395:
        /* <DEDUP_REMOVED lines=11> */
.L_x_4398:
[----:B------:R-:W-:Y:S05]  /*128e0*/  BSYNC B2 ;  /* 0x0000000000027941 */ /* 0x000fea0003800000 */
.L_x_4397:
[----:B------:R-:W3:Y:S04]  /*128f0*/  LDL R8, [R1+0x4] ;  /* 0x0000040001087983 */ /* 0x000ee80000100800 */
        /* <DEDUP_REMOVED lines=10> */
.L_x_4399:
        /* <DEDUP_REMOVED lines=16> */
.L_x_4400:
        /* <DEDUP_REMOVED lines=16> */
.L_x_4401:
        /* <DEDUP_REMOVED lines=16> */
.L_x_4402:
        /* <DEDUP_REMOVED lines=16> */
.L_x_4403:
        /* <DEDUP_REMOVED lines=16> */
.L_x_4404:
        /* <DEDUP_REMOVED lines=16> */
.L_x_4405:
        /* <DEDUP_REMOVED lines=16> */
.L_x_4406:
        /* <DEDUP_REMOVED lines=11> */
.L_x_4388:
[----:B------:R-:W-:Y:S05]  /*13150*/  BSYNC B1 ;  /* 0x0000000000017941 */ /* 0x000fea0003800000 */
.L_x_4387:
[C---:B------:R-:W-:Y:S01]  /*13160*/  ISETP.GT.AND P0, PT, R0.reuse, 0x1, PT ;  /* 0x000000010000780c */ /* 0x040fe20003f04270 */
[----:B------:R-:W-:-:S12]  /*13170*/  VIADD R0, R0, 0xfffffffe ;  /* 0xfffffffe00007836 */ /* 0x000fd80000000000 */
[----:B------:R-:W-:Y:S05]  /*13180*/  @P0 BRA `(.L_x_4407) ;  /* 0xffffffe000b80947 */ /* 0x000fea000383ffff */
.L_x_4344:
[----:B------:R-:W-:Y:S05]  /*13190*/  BSYNC B0 ;  /* 0x0000000000007941 */ /* 0x000fea0003800000 */
.L_x_4343:
[----:B------:R-:W3:Y:S04]  /*131a0*/  LDL.LU R4, [R1+0xc] ;  /* 0x00000c0001047983 */ /* 0x000ee80000300800 */
[----:B------:R-:W4:Y:S01]  /*131b0*/  LDL.LU R3, [R1+0x18] ;  /* 0x0000180001037983 */ /* 0x000f220000300800 */
[----:B------:R-:W1:Y:S01]  /*131c0*/  S2R R2, SR_TID.X ;  /* 0x0000000000027919 */ /* 0x000e620000002100 */
[----:B------:R-:W-:Y:S01]  /*131d0*/  BSSY B0, `(.L_x_4408) ;  /* 0x0000015000007945 */ /* 0x000fe20003800000 */
[----:B-1----:R-:W-:-:S04]  /*131e0*/  LOP3.LUT R2, R2, 0x7f, RZ, 0xc0, !PT ;  /* 0x0000007f02027812 */ /* 0x002fc800078ec0ff */
[----:B------:R-:W-:Y:S01]  /*131f0*/  ISETP.NE.AND P1, PT, R2, RZ, PT ;  /* 0x000000ff0200720c */ /* 0x000fe20003f25270 */
[----:B---3--:R-:W-:-:S05]  /*13200*/  VIADD R0, R4, 0x1 ;  /* 0x0000000104007836 */ /* 0x008fca0000000000 */
[----:B------:R-:W-:-:S04]  /*13210*/  ISETP.NE.AND P0, PT, R0, 0x2, PT ;  /* 0x000000020000780c */ /* 0x000fc80003f05270 */
[----:B------:R-:W-:-:S04]  /*13220*/  SEL R2, RZ, 0x1, P0 ;  /* 0x00000001ff027807 */ /* 0x000fc80000000000 */
[----:B----4-:R-:W-:-:S05]  /*13230*/  LOP3.LUT R3, R3, R2, RZ, 0x3c, !PT ;  /* 0x0000000203037212 */ /* 0x010fca00078e3cff */
[----:B------:R1:W-:Y:S01]  /*13240*/  STL [R1+0x18], R3 ;  /* 0x0000180301007387 */ /* 0x0003e20000100800 */
[----:B------:R-:W-:Y:S05]  /*13250*/  @P1 BRA `(.L_x_4409) ;  /* 0x0000000000301947 */ /* 0x000fea0003800000 */
[----:B-1----:R-:W1:Y:S01]  /*13260*/  S2R R3, SR_LANEID ;  /* 0x0000000000037919 */ /* 0x002e620000000000 */
[----:B------:R-:W-:Y:S01]  /*13270*/  VOTEU.ANY UR4, UPT, PT ;  /* 0x0000000000047886 */ /* 0x000fe200038e0100 */
[----:B------:R-:W3:Y:S01]  /*13280*/  LDC.64 R4, c[0x0][0xd60] ;  /* 0x00035800ff047b82 */ /* 0x000ee20000000a00 */
[----:B------:R-:W1:Y:S02]  /*13290*/  FLO.U32 R2, UR4 ;  /* 0x0000000400027d00 */ /* 0x000e6400080e0000 */
[----:B-1----:R-:W-:-:S06]  /*132a0*/  ISETP.EQ.U32.AND P1, PT, R2, R3, PT ;  /* 0x000000030200720c */ /* 0x002fcc0003f22070 */
[----:B------:R-:W3:Y:S07]  /*132b0*/  POPC R3, UR4 ;  /* 0x0000000400037d09 */ /* 0x000eee0008000000 */
[----:B---3--:R-:W3:Y:S04]  /*132c0*/  @P1 ATOMG.E.ADD.STRONG.GPU PT, R3, desc[UR38][R4.64], R3 ;  /* 0x00000003040319a8 */ /* 0x008ee800081ee1e6 */
[----:B---3--:R1:W3:Y:S02]  /*132d0*/  SHFL.IDX PT, R3, R3, R2, 0x1f ;  /* 0x00001f0203037589 */ /* 0x0082e400000e0000 */
[----:B-1----:R-:W1:Y:S02]  /*132e0*/  S2R R2, SR_LTMASK ;  /* 0x0000000000027919 */ /* 0x002e640000003900 */
[----:B-1----:R-:W-:-:S06]  /*132f0*/  LOP3.LUT R2, R2, UR4, RZ, 0xc0, !PT ;  /* 0x0000000402027c12 */ /* 0x002fcc000f8ec0ff */
[----:B------:R-:W3:Y:S02]  /*13300*/  POPC R2, R2 ;  /* 0x0000000200027309 */ /* 0x000ee40000000000 */
[----:B---3--:R-:W-:-:S07]  /*13310*/  IADD3 R16, R3, UR36, R2 ;  /* 0x0000002403107c10 */ /* 0x008fce000fffe002 */
.L_x_4409:
[----:B------:R-:W-:Y:S05]  /*13320*/  BSYNC B0 ;  /* 0x0000000000007941 */ /* 0x000fea0003800000 */
.L_x_4408:
[----:B------:R-:W-:-:S05]  /*13330*/  SEL R0, R0, RZ, P0 ;  /* 0x000000ff00007207 */ /* 0x000fca0000000000 */
[----:B------:R3:W-:Y:S02]  /*13340*/  STL [R1+0xc], R0 ;  /* 0x00000c0001007387 */ /* 0x0007e40000100800 */
.L_x_4305:
[----:B------:R-:W-:Y:S05]  /*13350*/  BSYNC B7 ;  /* 0x0000000000077941 */ /* 0x000fea0003800000 */
.L_x_4303:
[----:B---3--:R-:W3:Y:S02]  /*13360*/  LDL R0, [R1+0x8] ;  /* 0x0000080001007983 */ /* 0x008ee40000100800 */
[----:B---3--:R-:W-:-:S13]  /*13370*/  LOP3.LUT P0, RZ, R0, 0x40, RZ, 0xc0, !PT ;  /* 0x0000004000ff7812 */ /* 0x008fda000780c0ff */
[----:B------:R-:W-:Y:S05]  /*13380*/  @!P0 BRA `(.L_x_4410) ;  /* 0x0000000000288947 */ /* 0x000fea0003800000 */
[----:B------:R-:W-:Y:S05]  /*13390*/  WARPSYNC.ALL ;  /* 0x0000000000007948 */ /* 0x000fea0003800000 */
[----:B------:R-:W3:Y:S08]  /*133a0*/  S2UR UR5, SR_CgaCtaId ;  /* 0x00000000000579c3 */ /* 0x000ef00000008800 */
[----:B------:R-:W-:Y:S06]  /*133b0*/  BAR.SYNC.DEFER_BLOCKING 0x5, 0x180 ;  /* 0x0146000000007b1d */ /* 0x000fec0000010000 */
[----:B------:R-:W-:-:S02]  /*133c0*/  UMOV UR4, 0x400 ;  /* 0x0000040000047882 */ /* 0x000fc40000000000 */
[----:B---3--:R-:W-:-:S06]  /*133d0*/  ULEA UR4, UR5, UR4, 0x18 ;  /* 0x0000000405047291 */ /* 0x008fcc000f8ec03f */
[----:B------:R-:W-:-:S05]  /*133e0*/  IMAD.U32 R0, RZ, RZ, UR4 ;  /* 0x00000004ff007e24 */ /* 0x000fca000f8e00ff */
[----:B------:R3:W4:Y:S04]  /*133f0*/  LDS.128 R16, [R0+0x388d0] ;  /* 0x0388d00000107984 */ /* 0x0007280000000c00 */
[----:B------:R3:W-:Y:S01]  /*13400*/  STL [R1+0x4], R0 ;  /* 0x0000040001007387 */ /* 0x0007e20000100800 */
[----:B------:R-:W-:Y:S06]  /*13410*/  BAR.ARV 0x4, 0x180 ;  /* 0x0106000000007b1d */ /* 0x000fec0000002000 */
[----:B------:R-:W-:Y:S05]  /*13420*/  BRA `(.L_x_4411) ;  /* 0x0000000800487947 */ /* 0x000fea0003800000 */
.L_x_4410:
[----:B------:R-:W0:Y:S01]  /*13430*/  S2R R0, SR_TID.X ;  /* 0x0000000000007919 */ /* 0x000e220000002100 */
[----:B------:R-:W-:Y:S01]  /*13440*/  UMOV UR4, 0xffffffff ;  /* 0xffffffff00047882 */ /* 0x000fe20000000000 */
[----:B01----:R-:W-:-:S04]  /*13450*/  LOP3.LUT R7, R0, 0x1f, RZ, 0xc0, !PT ;  /* 0x0000001f00077812 */ /* 0x003fc800078ec0ff */
        /* <DEDUP_REMOVED lines=13> */
[----:B------:R-:W-:Y:S01]  /*13530*/  SHFL.IDX PT, R4, R16, 0x1, 0x1f ;  /* 0x00201f0010047f89 */ /* 0x000fe200000e0000 */
[----:B0-----:R-:W-:Y:S02]  /*13540*/  IMAD.MOV.U32 R2, RZ, RZ, RZ ;  /* 0x000000ffff027224 */ /* 0x001fe400078e00ff */
[----:B---3--:R-:W-:Y:S01]  /*13550*/  @!P1 IMAD.MOV.U32 R2, RZ, RZ, R3 ;  /* 0x000000ffff029224 */ /* 0x008fe200078e0003 */
        /* <DEDUP_REMOVED lines=17> */
.L_x_4479:
[----:B------:R-:W-:Y:S02]  /*13670*/  ULDC UR4, c[0x0][0xd38] ;  /* 0x00034e0000047ab9 */ /* 0x000fe40000000800 */
[----:B------:R-:W-:-:S04]  /*13680*/  IMAD.U32 R16, RZ, RZ, UR4 ;  /* 0x00000004ff107e24 */ /* 0x000fc8000f8e00ff */
[----:B-1----:R-:W-:-:S04]  /*13690*/  IMAD R6, R6, R16, RZ ;  /* 0x0000001006067224 */ /* 0x002fc800078e02ff */
[----:B------:R-:W-:-:S05]  /*136a0*/  IMAD.IADD R4, R4, 0x1, R6 ;  /* 0x0000000104047824 */ /* 0x000fca00078e0206 */
[----:B------:R-:W-:-:S13]  /*136b0*/  ISETP.GT.AND P6, PT, R4, R0, PT ;  /* 0x000000000400720c */ /* 0x000fda0003fc4270 */
[----:B------:R-:W-:Y:S05]  /*136c0*/  @P6 BRA `(.L_x_4413) ;  /* 0x00000000009c6947 */ /* 0x000fea0003800000 */
.L_x_4418:
[----:B------:R-:W1:Y:S01]  /*136d0*/  LDC R2, c[0x0][0xd3c] ;  /* 0x00034f00ff027b82 */ /* 0x000e620000000800 */
[----:B------:R-:W-:-:S05]  /*136e0*/  VIADD R19, R19, 0x1f ;  /* 0x0000001f13137836 */ /* 0x000fca0000000000 */
[----:B-1----:R-:W-:-:S13]  /*136f0*/  ISETP.GE.AND P6, PT, R19, R2, PT ;  /* 0x000000021300720c */ /* 0x002fda0003fc6270 */
        /* <DEDUP_REMOVED lines=11> */
.L_x_4416:
[----:B------:R-:W-:Y:S05]  /*137b0*/  BSYNC B0 ;  /* 0x0000000000007941 */ /* 0x000fea0003800000 */
.L_x_4415:
[----:B------:R-:W-:-:S03]  /*137c0*/  UMOV UR4, 0xffffffff ;  /* 0xffffffff00047882 */ /* 0x000fc60000000000 */
[----:B------:R-:W-:Y:S05]  /*137d0*/  BRA.DIV UR4, `(.L_x_4417) ;  /* 0x0000002604487947 */ /* 0x000fea000b800000 */
        /* <DEDUP_REMOVED lines=16> */
.L_x_4487:
[----:B------:R-:W-:Y:S02]  /*138e0*/  ULDC UR4, c[0x0][0xd38] ;  /* 0x00034e0000047ab9 */ /* 0x000fe40000000800 */
[----:B------:R-:W-:-:S04]  /*138f0*/  IMAD.U32 R16, RZ, RZ, UR4 ;  /* 0x00000004ff107e24 */ /* 0x000fc8000f8e00ff */
[----:B-1----:R-:W-:-:S04]  /*13900*/  IMAD R6, R6, R16, RZ ;  /* 0x0000001006067224 */ /* 0x002fc800078e02ff */
[----:B------:R-:W-:-:S05]  /*13910*/  IMAD.IADD R4, R6, 0x1, R4 ;  /* 0x0000000106047824 */ /* 0x000fca00078e0204 */
[----:B------:R-:W-:-:S13]  /*13920*/  ISETP.GT.AND P6, PT, R4, R0, PT ;  /* 0x000000000400720c */ /* 0x000fda0003fc4270 */
[----:B------:R-:W-:Y:S05]  /*13930*/  @!P6 BRA `(.L_x_4418) ;  /* 0xfffffffc0064e947 */ /* 0x000fea000383ffff */
.L_x_4413:
[----:B------:R-:W-:Y:S01]  /*13940*/  IMAD.IADD R6, R4, 0x1, -R6 ;  /* 0x0000000104067824 */ /* 0x000fe200078e0a06 */
[----:B------:R-:W-:-:S03]  /*13950*/  UMOV UR4, 0xffffffff ;  /* 0xffffffff00047882 */ /* 0x000fc60000000000 */
[----:B------:R-:W-:-:S05]  /*13960*/  IMAD R4, R3, R16, R6 ;  /* 0x0000001003047224 */ /* 0x000fca00078e0206 */
[----:B------:R-:W-:Y:S01]  /*13970*/  ISETP.GT.AND P6, PT, R4, R0, PT ;  /* 0x000000000400720c */ /* 0x000fe20003fc4270 */
[----:B------:R-:W-:-:S12]  /*13980*/  BRA.DIV UR4, `(.L_x_4419) ;  /* 0x0000002604b47947 */ /* 0x000fd8000b800000 */
[----:B------:R-:W-:-:S04]  /*13990*/  VOTE.ANY R5, PT, !P6 ;  /* 0x0000000000057806 */ /* 0x000fc800070e0100 */
[----:B------:R-:W1:Y:S02]  /*139a0*/  POPC R4, R5 ;  /* 0x0000000500047309 */ /* 0x000e640000000000 */
[----:B-1----:R1:W3:Y:S02]  /*139b0*/  SHFL.IDX PT, R17, R2, R4, 0x1f ;  /* 0x00001f0402117589 */ /* 0x0022e400000e0000 */
.L_x_4491:
[----:B------:R-:W-:Y:S01]  /*139c0*/  ISETP.NE.AND P0, PT, R5, RZ, PT ;  /* 0x000000ff0500720c */ /* 0x000fe20003f05270 */
[----:B-1----:R-:W-:-:S12]  /*139d0*/  IMAD.MOV.U32 R2, RZ, RZ, RZ ;  /* 0x000000ffff027224 */ /* 0x002fd800078e00ff */
[----:B------:R-:W-:Y:S05]  /*139e0*/  @!P0 BRA `(.L_x_4420) ;  /* 0x0000000000108947 */ /* 0x000fea0003800000 */
[----:B------:R-:W-:Y:S01]  /*139f0*/  UMOV UR4, 0xffffffff ;  /* 0xffffffff00047882 */ /* 0x000fe20000000000 */
[----:B------:R-:W-:Y:S02]  /*13a00*/  VIADD R12, R4, 0xffffffff ;  /* 0xffffffff040c7836 */ /* 0x000fe40000000000 */
[----:B------:R-:W-:Y:S05]  /*13a10*/  BRA.DIV UR4, `(.L_x_4421) ;  /* 0x0000002604d87947 */ /* 0x000fea000b800000 */
[----:B------:R1:W4:Y:S02]  /*13a20*/  SHFL.IDX PT, R2, R3, R12, 0x1f ;  /* 0x00001f0c03027589 */ /* 0x00032400000e0000 */
.L_x_4420:
[----:B---3--:R-:W-:Y:S01]  /*13a30*/  IABS R5, R17 ;  /* 0x0000001100057213 */ /* 0x008fe20000000000 */
[----:B----4-:R-:W-:Y:S02]  /*13a40*/  IMAD R16, R2, R16, R6 ;  /* 0x0000001002107224 */ /* 0x010fe400078e0206 */
[----:B------:R-:W-:Y:S01]  /*13a50*/  IMAD.IADD R19, R4, 0x1, R19 ;  /* 0x0000000104137824 */ /* 0x000fe200078e0213 */
[----:B------:R-:W3:Y:S01]  /*13a60*/  I2F.RP R2, R5 ;  /* 0x0000000500027306 */ /* 0x000ee20000209400 */
[----:B------:R-:W-:-:S07]  /*13a70*/  IMAD.IADD R0, R0, 0x1, -R16 ;  /* 0x0000000100007824 */ /* 0x000fce00078e0a10 */
[----:B---3--:R-:W3:Y:S02]  /*13a80*/  MUFU.RCP R2, R2 ;  /* 0x0000000200027308 */ /* 0x008ee40000001000 */
[----:B---3--:R-:W-:-:S06]  /*13a90*/  VIADD R2, R2, 0xffffffe ;  /* 0x0ffffffe02027836 */ /* 0x008fcc0000000000 */
[----:B01----:R-:W0:Y:S02]  /*13aa0*/  F2I.FTZ.U32.TRUNC.NTZ R3, R2 ;  /* 0x0000000200037305 */ /* 0x003e24000021f000 */
[----:B0-----:R-:W-:-:S04]  /*13ab0*/  IMAD.MOV R2, RZ, RZ, -R3 ;  /* 0x000000ffff027224 */ /* 0x001fc800078e0a03 */
        /* <DEDUP_REMOVED lines=22> */
.L_x_4414:
[----:B------:R-:W-:Y:S01]  /*13c20*/  UMOV UR4, URZ ;  /* 0x0000003f00047c82 */ /* 0x000fe20008000000 */
[----:B------:R-:W-:Y:S01]  /*13c30*/  UMOV UR5, URZ ;  /* 0x0000003f00057c82 */ /* 0x000fe20008000000 */
[----:B------:R-:W-:Y:S01]  /*13c40*/  ULDC UR6, c[0x0][0xd3c] ;  /* 0x00034f0000067ab9 */ /* 0x000fe20000000800 */
[----:B------:R-:W-:Y:S02]  /*13c50*/  IMAD.MOV.U32 R16, RZ, RZ, R0 ;  /* 0x000000ffff107224 */ /* 0x000fe400078e0000 */
[----:B------:R-:W-:Y:S02]  /*13c60*/  IMAD.U32 R17, RZ, RZ, UR4 ;  /* 0x00000004ff117e24 */ /* 0x000fe4000f8e00ff */
[----:B------:R-:W-:Y:S02]  /*13c70*/  IMAD.U32 R18, RZ, RZ, UR5 ;  /* 0x00000005ff127e24 */ /* 0x000fe4000f8e00ff */
[----:B------:R-:W-:-:S07]  /*13c80*/  IMAD.U32 R19, RZ, RZ, UR6 ;  /* 0x00000006ff137e24 */ /* 0x000fce000f8e00ff */
.L_x_4422:
[----:B0-----:R0:W3:Y:S01]  /*13c90*/  LDL R3, [R1+0x4] ;  /* 0x0000040001037983 */ /* 0x0010e20000100800 */
[----:B------:R-:W1:Y:S01]  /*13ca0*/  S2R R0, SR_TID.X ;  /* 0x0000000000007919 */ /* 0x000e620000002100 */
[----:B------:R-:W-:Y:S05]  /*13cb0*/  WARPSYNC.ALL ;  /* 0x0000000000007948 */ /* 0x000fea0003800000 */
[----:B-1----:R-:W-:Y:S01]  /*13cc0*/  LOP3.LUT R0, R0, 0x1f, RZ, 0xc0, !PT ;  /* 0x0000001f00007812 */ /* 0x002fe200078ec0ff */
[----:B------:R-:W-:Y:S03]  /*13cd0*/  BAR.SYNC.DEFER_BLOCKING 0x4, 0x180 ;  /* 0x0106000000007b1d */ /* 0x000fe60000010000 */
[----:B------:R-:W-:-:S13]  /*13ce0*/  ISETP.NE.AND P0, PT, R0, RZ, PT ;  /* 0x000000ff0000720c */ /* 0x000fda0003f05270 */
[----:B------:R-:W3:Y:S01]  /*13cf0*/  @!P0 S2R R0, SR_CgaCtaId ;  /* 0x0000000000008919 */ /* 0x000ee20000008800 */
[----:B------:R-:W-:-:S04]  /*13d00*/  @!P0 MOV R2, 0x400 ;  /* 0x0000040000028802 */ /* 0x000fc80000000f00 */
[----:B---3--:R-:W-:-:S05]  /*13d10*/  @!P0 LEA R3, R0, R2, 0x18 ;  /* 0x0000000200038211 */ /* 0x008fca00078ec0ff */
[----:B------:R0:W-:Y:S04]  /*13d20*/  @!P0 STS.128 [R3+0x388d0], R16 ;  /* 0x0388d01003008388 */ /* 0x0001e80000000c00 */
[----:B------:R0:W-:Y:S01]  /*13d30*/  @!P0 STL [R1+0x4], R3 ;  /* 0x0000040301008387 */ /* 0x0001e20000100800 */
[----:B------:R-:W-:Y:S06]  /*13d40*/  BAR.ARV 0x5, 0x180 ;  /* 0x0146000000007b1d */ /* 0x000fec0000002000 */
.L_x_4411:
[----:B------:R-:W-:Y:S02]  /*13d50*/  ULDC UR4, c[0x0][0xd3c] ;  /* 0x00034f0000047ab9 */ /* 0x000fe40000000800 */
[----:B----4-:R-:W-:-:S13]  /*13d60*/  ISETP.GE.AND P0, PT, R19, UR4, PT ;  /* 0x0000000413007c0c */ /* 0x010fda000bf06270 */
[----:B------:R-:W-:Y:S05]  /*13d70*/  @!P0 BRA `(.L_x_4423) ;  /* 0xffffff9000508947 */ /* 0x000fea000383ffff */
[----:B------:R-:W-:Y:S05]  /*13d80*/  BSYNC B8 ;  /* 0x0000000000087941 */ /* 0x000fea0003800000 */
.L_x_4299:
[----:B---3--:R-:W3:Y:S01]  /*13d90*/  LDL.LU R0, [R1+0x5c] ;  /* 0x00005c0001007983 */ /* 0x008ee20000300800 */
[----:B------:R-:W-:Y:S01]  /*13da0*/  BSSY B0, `(.L_x_4424) ;  /* 0x000000b000007945 */ /* 0x000fe20003800000 */
[----:B------:R-:W4:Y:S01]  /*13db0*/  S2R R5, SR_CgaCtaId ;  /* 0x0000000000057919 */ /* 0x000f220000008800 */
[----:B---3--:R-:W-:-:S05]  /*13dc0*/  VIADD R0, R0, 0x1 ;  /* 0x0000000100007836 */ /* 0x008fca0000000000 */
[----:B------:R-:W-:-:S04]  /*13dd0*/  LEA.HI R2, R0, R0, RZ, 0x1 ;  /* 0x0000000000027211 */ /* 0x000fc800078f08ff */
[----:B01----:R-:W-:Y:S02]  /*13de0*/  LOP3.LUT R3, R2, 0xfffffffe, RZ, 0xc0, !PT ;  /* 0xfffffffe02037812 */ /* 0x003fe400078ec0ff */
[----:B------:R-:W-:-:S03]  /*13df0*/  MOV R2, 0x400 ;  /* 0x0000040000027802 */ /* 0x000fc60000000f00 */
[----:B------:R-:W-:Y:S01]  /*13e00*/  IMAD.IADD R0, R0, 0x1, -R3 ;  /* 0x0000000100007824 */ /* 0x000fe200078e0a03 */
[----:B----4-:R-:W-:-:S04]  /*13e10*/  LEA R9, R5, R2, 0x18 ;  /* 0x0000000205097211 */ /* 0x010fc800078ec0ff */
[----:B------:R-:W-:-:S04]  /*13e20*/  SHF.L.U32 R0, R0, 0x1f, RZ ;  /* 0x0000001f00007819 */ /* 0x000fc800000006ff */
[----:B------:R-:W0:Y:S02]  /*13e30*/  SYNCS.PHASECHK.TRANS64.TRYWAIT P0, [R9+URZ+0x38820], R0 ;  /* 0x03882000090075a7 */ /* 0x000e24000800017f */
[----:B0-----:R-:W-:Y:S05]  /*13e40*/  @!P0 BRA `(.L_x_4425) ;  /* 0x0000002000f48947 */ /* 0x001fea0003800000 */
.L_x_4494:
[----:B------:R-:W-:Y:S05]  /*13e50*/  BSYNC B0 ;  /* 0x0000000000007941 */ /* 0x000fea0003800000 */
.L_x_4424:
[----:B------:R-:W-:-:S03]  /*13e60*/  UMOV UR4, 0xffffffff ;  /* 0xffffffff00047882 */ /* 0x000fc60000000000 */
[----:B------:R-:W-:Y:S05]  /*13e70*/  BRA.DIV UR4, `(.L_x_4426) ;  /* 0x0000002204fc7947 */ /* 0x000fea000b800000 */
[----:B0-----:R-:W0:Y:S02]  /*13e80*/  S2R R0, SR_TID.X ;  /* 0x0000000000007919 */ /* 0x001e240000002100 */
[----:B0-----:R-:W-:-:S04]  /*13e90*/  SHF.R.U32.HI R0, RZ, 0x5, R0 ;  /* 0x00000005ff007819 */ /* 0x001fc80000011600 */
[----:B------:R-:W-:-:S05]  /*13ea0*/  LOP3.LUT R0, R0, 0x3, RZ, 0xc0, !PT ;  /* 0x0000000300007812 */ /* 0x000fca00078ec0ff */
[----:B------:R0:W1:Y:S02]  /*13eb0*/  SHFL.IDX PT, R14, R0, RZ, 0x1f ;  /* 0x00001fff000e7589 */ /* 0x00006400000e0000 */
.L_x_4497:
[----:B-1----:R-:W-:Y:S01]  /*13ec0*/  ISETP.NE.AND P0, PT, R14, RZ, PT ;  /* 0x000000ff0e00720c */ /* 0x002fe20003f05270 */
[----:B------:R-:W-:-:S12]  /*13ed0*/  BSSY B0, `(.L_x_4427) ;  /* 0x0000020000007945 */ /* 0x000fd80003800000 */
[----:B------:R-:W-:Y:S05]  /*13ee0*/  @P0 BRA `(.L_x_4428) ;  /* 0x0000000000780947 */ /* 0x000fea0003800000 */
[----:B------:R-:W-:-:S03]  /*13ef0*/  UMOV UR4, 0xffffffff ;  /* 0xffffffff00047882 */ /* 0x000fc60000000000 */
[----:B------:R-:W-:Y:S05]  /*13f00*/  BRA.DIV UR4, `(.L_x_4429) ;  /* 0x00000026040c7947 */ /* 0x000fea000b800000 */
[----:B------:R-:W-:-:S13]  /*13f10*/  ELECT P6, URZ, PT ;  /* 0x00000000003f782f */ /* 0x000fda00038c0000 */
.L_x_4500:
[----:B------:R-:W-:Y:S05]  /*13f20*/  @!P6 BRA `(.L_x_4428) ;  /* 0x000000000068e947 */ /* 0x000fea0003800000 */
[----:B------:R-:W3:Y:S04]  /*13f30*/  LDL R2, [R1+0xc] ;  /* 0x00000c0001027983 */ /* 0x000ee80000100800 */
[----:B------:R-:W4:Y:S01]  /*13f40*/  LDL.LU R6, [R1+0x18] ;  /* 0x0000180001067983 */ /* 0x000f220000300800 */
[----:B0-----:R-:W-:-:S04]  /*13f50*/  VIADD R0, R9, 0x38840 ;  /* 0x0003884009007836 */ /* 0x001fc80000000000 */
[C---:B---3--:R-:W-:Y:S02]  /*13f60*/  IMAD R5, R2.reuse, 0x8, R0 ;  /* 0x0000000802057824 */ /* 0x048fe400078e0200 */
[----:B------:R-:W-:Y:S01]  /*13f70*/  VIADD R2, R2, 0x1 ;  /* 0x0000000102027836 */ /* 0x000fe20000000000 */
[----:B----4-:R-:W-:-:S04]  /*13f80*/  SHF.L.U32 R4, R6, 0x1f, RZ ;  /* 0x0000001f06047819 */ /* 0x010fc800000006ff */
[----:B------:R-:W-:Y:S01]  /*13f90*/  ISETP.NE.AND P1, PT, R2, 0x2, PT ;  /* 0x000000020200780c */ /* 0x000fe20003f25270 */
[----:B------:R-:W0:Y:S03]  /*13fa0*/  SYNCS.PHASECHK.TRANS64.TRYWAIT P0, [R5+URZ], R4 ;  /* 0x00000004050075a7 */ /* 0x000e26000800017f */
[----:B------:R-:W-:-:S04]  /*13fb0*/  SEL R3, RZ, 0x1, P1 ;  /* 0x00000001ff037807 */ /* 0x000fc80000800000 */
[----:B------:R-:W-:Y:S02]  /*13fc0*/  LOP3.LUT R6, R6, R3, RZ, 0x3c, !PT ;  /* 0x0000000306067212 */ /* 0x000fe400078e3cff */
[----:B------:R-:W-:Y:S02]  /*13fd0*/  SEL R3, R2, RZ, P1 ;  /* 0x000000ff02037207 */ /* 0x000fe40000800000 */
[----:B------:R-:W-:-:S03]  /*13fe0*/  SHF.L.U32 R2, R6, 0x1f, RZ ;  /* 0x0000001f06027819 */ /* 0x000fc600000006ff */
[----:B------:R-:W-:Y:S01]  /*13ff0*/  IMAD R7, R3, 0x8, R0 ;  /* 0x0000000803077824 */ /* 0x000fe200078e0200 */
[----:B0-----:R-:W-:Y:S06]  /*14000*/  @!P0 BRA `(.L_x_4430) ;  /* 0x0000002000ec8947 */ /* 0x001fec0003800000 */
.L_x_4501:
[----:B------:R-:W0:Y:S01]  /*14010*/  LDL.LU R6, [R1+0xc] ;  /* 0x00000c0001067983 */ /* 0x000e220000300800 */
[----:B------:R-:W1:Y:S01]  /*14020*/  SYNCS.PHASECHK.TRANS64.TRYWAIT P0, [R7+URZ], R2 ;  /* 0x00000002070075a7 */ /* 0x000e62000800017f */
[----:B------:R-:W-:-:S04]  /*14030*/  VIADD R0, R9, 0x38860 ;  /* 0x0003886009007836 */ /* 0x000fc80000000000 */
[----:B0-----:R-:W-:Y:S01]  /*14040*/  IMAD R5, R6, 0x8, R0 ;  /* 0x0000000806057824 */ /* 0x001fe200078e0200 */
[----:B-1----:R-:W-:Y:S06]  /*14050*/  @!P0 BRA `(.L_x_4431) ;  /* 0x0000002000ec8947 */ /* 0x002fec0003800000 */
.L_x_4502:
[----:B------:R-:W1:Y:S02]  /*14060*/  SYNCS.PHASECHK.TRANS64.TRYWAIT P0, [R5+URZ], R4 ;  /* 0x00000004050075a7 */ /* 0x000e64000800017f */
[----:B-1----:R-:W-:Y:S05]  /*14070*/  @!P0 BRA `(.L_x_4432) ;  /* 0x0000002000f88947 */ /* 0x002fea0003800000 */
.L_x_4503:
[----:B------:R-:W-:-:S07]  /*14080*/  IMAD R3, R3, 0x8, R0 ;  /* 0x0000000803037824 */ /* 0x000fce00078e0200 */
.L_x_4433:
[----:B---3--:R3:W4:Y:S02]  /*14090*/  SYNCS.PHASECHK.TRANS64.TRYWAIT P0, [R3+URZ], R2 ;  /* 0x00000002030075a7 */ /* 0x008724000800017f */
[----:B----4-:R-:W-:Y:S05]  /*140a0*/  @!P0 NANOSLEEP.SYNCS 0x989680 ;  /* 0x009896800000895d */ /* 0x010fea0003900000 */
[----:B------:R-:W4:Y:S02]  /*140b0*/  @!P0 SYNCS.PHASECHK.TRANS64 P0, [R3+URZ], R2 ;  /* 0x00000002030085a7 */ /* 0x000f24000800007f */
[----:B----4-:R-:W-:Y:S05]  /*140c0*/  @!P0 BRA `(.L_x_4433) ;  /* 0xfffffffc00f08947 */ /* 0x010fea000383ffff */
.L_x_4428:
[----:B------:R-:W-:Y:S05]  /*140d0*/  BSYNC B0 ;  /* 0x0000000000007941 */ /* 0x000fea0003800000 */
.L_x_4427:
[----:B------:R-:W-:Y:S05]  /*140e0*/  EXIT ;  /* 0x000000000000794d */ /* 0x000fea0003800000 */
.L_x_4257:
[----:B0-----:R-:W-:-:S04]  /*140f0*/  IMAD.U32 R3, RZ, RZ, UR37 ;  /* 0x00000025ff037e24 */ /* 0x001fc8000f8e00ff */
[----:B------:R0:W1:Y:S03]  /*14100*/  SYNCS.PHASECHK.TRANS64.TRYWAIT P1, [R3+URZ+0x38800], R4 ;  /* 0x03880004030075a7 */ /* 0x000066000802017f */
[----:B-1----:R-:W-:Y:S05]  /*14110*/  @!P1 NANOSLEEP.SYNCS 0x989680 ;  /* 0x009896800000995d */ /* 0x002fea0003900000 */
[----:B------:R-:W1:Y:S02]  /*14120*/  @!P1 SYNCS.PHASECHK.TRANS64 P1, [R3+URZ+0x38800], R4 ;  /* 0x03880004030095a7 */ /* 0x000e64000802007f */
[----:B-1----:R-:W-:Y:S05]  /*14130*/  @!P1 BRA `(.L_x_4257) ;  /* 0xfffffffc00ec9947 */ /* 0x002fea000383ffff */
[----:B------:R-:W-:Y:S05]  /*14140*/  BRA `(.L_x_4434) ;  /* 0xfffffef000147947 */ /* 0x000fea000383ffff */
.L_x_4261:
[----:B-1----:R1:W2:Y:S02]  /*14150*/  SYNCS.PHASECHK.TRANS64.TRYWAIT P1, [R3+URZ+0x38830], R6 ;  /* 0x03883006030075a7 */ /* 0x0022a4000802017f */
[----:B--2---:R-:W-:Y:S05]  /*14160*/  @!P1 NANOSLEEP.SYNCS 0x989680 ;  /* 0x009896800000995d */ /* 0x004fea0003900000 */
[----:B------:R-:W2:Y:S02]  /*14170*/  @!P1 SYNCS.PHASECHK.TRANS64 P1, [R3+URZ+0x38830], R6 ;  /* 0x03883006030095a7 */ /* 0x000ea4000802007f */
[----:B--2---:R-:W-:Y:S05]  /*14180*/  @!P1 BRA `(.L_x_4261) ;  /* 0xfffffffc00f09947 */ /* 0x004fea000383ffff */
[----:B------:R-:W-:Y:S05]  /*14190*/  BRA `(.L_x_4260) ;  /* 0xfffffef0002c7947 */ /* 0x000fea000383ffff */
.L_x_4262:
[----:B--2---:R-:W-:-:S04]  /*141a0*/  IMAD.U32 R5, RZ, RZ, UR37 ;  /* 0x00000025ff057e24 */ /* 0x004fc8000f8e00ff */
[----:B------:R2:W3:Y:S03]  /*141b0*/  SYNCS.PHASECHK.TRANS64.TRYWAIT P1, [R5+URZ+0x38810], R4 ;  /* 0x03881004050075a7 */ /* 0x0004e6000802017f */
[----:B---3--:R-:W-:Y:S05]  /*141c0*/  @!P1 NANOSLEEP.SYNCS 0x989680 ;  /* 0x009896800000995d */ /* 0x008fea0003900000 */
[----:B------:R-:W3:Y:S02]  /*141d0*/  @!P1 SYNCS.PHASECHK.TRANS64 P1, [R5+URZ+0x38810], R4 ;  /* 0x03881004050095a7 */ /* 0x000ee4000802007f */
[----:B---3--:R-:W-:Y:S05]  /*141e0*/  @!P1 BRA `(.L_x_4262) ;  /* 0xfffffffc00ec9947 */ /* 0x008fea000383ffff */
[----:B------:R-:W-:Y:S05]  /*141f0*/  BRA `(.L_x_4435) ;  /* 0xfffffef000b47947 */ /* 0x000fea000383ffff */
.L_x_4266:
[----:B----4-:R4:W0:Y:S02]  /*14200*/  SYNCS.PHASECHK.TRANS64.TRYWAIT P1, [R3+URZ+0x38850], R6 ;  /* 0x03885006030075a7 */ /* 0x010824000802017f */
[----:B0-----:R-:W-:Y:S05]  /*14210*/  @!P1 NANOSLEEP.SYNCS 0x989680 ;  /* 0x009896800000995d */ /* 0x001fea0003900000 */
[----:B------:R-:W0:Y:S02]  /*14220*/  @!P1 SYNCS.PHASECHK.TRANS64 P1, [R3+URZ+0x38850], R6 ;  /* 0x03885006030095a7 */ /* 0x000e24000802007f */
[----:B0-----:R-:W-:Y:S05]  /*14230*/  @!P1 BRA `(.L_x_4266) ;  /* 0xfffffffc00f09947 */ /* 0x001fea000383ffff */
[----:B------:R-:W-:Y:S05]  /*14240*/  BRA `(.L_x_4265) ;  /* 0xfffffef000c07947 */ /* 0x000fea000383ffff */
.L_x_4271:
[----:B-1----:R-:W-:-:S04]  /*14250*/  IMAD.U32 R5, RZ, RZ, UR5 ;  /* 0x00000005ff057e24 */ /* 0x002fc8000f8e00ff */
[----:B------:R1:W2:Y:S03]  /*14260*/  SYNCS.PHASECHK.TRANS64.TRYWAIT P3, [R5+URZ+0x38830], R4 ;  /* 0x03883004050075a7 */ /* 0x0002a6000806017f */
[----:B--2---:R-:W-:Y:S05]  /*14270*/  @!P3 NANOSLEEP.SYNCS 0x989680 ;  /* 0x009896800000b95d */ /* 0x004fea0003900000 */
[----:B------:R-:W2:Y:S02]  /*14280*/  @!P3 SYNCS.PHASECHK.TRANS64 P3, [R5+URZ+0x38830], R4 ;  /* 0x038830040500b5a7 */ /* 0x000ea4000806007f */
[----:B--2---:R-:W-:Y:S05]  /*14290*/  @!P3 BRA `(.L_x_4271) ;  /* 0xfffffffc00ecb947 */ /* 0x004fea000383ffff */
[----:B------:R-:W-:Y:S05]  /*142a0*/  BRA `(.L_x_4270) ;  /* 0xffffff1800447947 */ /* 0x000fea000383ffff */
.L_x_4275:
[----:B-1----:R-:W-:-:S04]  /*142b0*/  IMAD.U32 R5, RZ, RZ, UR5 ;  /* 0x00000005ff057e24 */ /* 0x002fc8000f8e00ff */
[----:B------:R1:W3:Y:S03]  /*142c0*/  SYNCS.PHASECHK.TRANS64.TRYWAIT P3, [R5+URZ+0x38850], R4 ;  /* 0x03885004050075a7 */ /* 0x0002e6000806017f */
[----:B---3--:R-:W-:Y:S05]  /*142d0*/  @!P3 NANOSLEEP.SYNCS 0x989680 ;  /* 0x009896800000b95d */ /* 0x008fea0003900000 */
[----:B------:R-:W3:Y:S02]  /*142e0*/  @!P3 SYNCS.PHASECHK.TRANS64 P3, [R5+URZ+0x38850], R4 ;  /* 0x038850040500b5a7 */ /* 0x000ee4000806007f */
[----:B---3--:R-:W-:Y:S05]  /*142f0*/  @!P3 BRA `(.L_x_4275) ;  /* 0xfffffffc00ecb947 */ /* 0x008fea000383ffff */
[----:B------:R-:W-:Y:S05]  /*14300*/  BRA `(.L_x_4274) ;  /* 0xffffff1800b47947 */ /* 0x000fea000383ffff */
.L_x_4311:
        /* <DEDUP_REMOVED lines=11> */
.L_x_4437:
[----:B------:R-:W-:Y:S05]  /*143c0*/  BSYNC B0 ;  /* 0x0000000000007941 */ /* 0x000fea0003800000 */
.L_x_4436:
[----:B------:R-:W-:Y:S05]  /*143d0*/  BRA `(.L_x_4438) ;  /* 0xffffff94009c7947 */ /* 0x000fea000383ffff */
.L_x_4313:
[----:B------:R-:W-:Y:S01]  /*143e0*/  BSSY B0, `(.L_x_4439) ;  /* 0x0000006000007945 */ /* 0x000fe20003800000 */
[----:B------:R-:W-:-:S07]  /*143f0*/  IMAD.MOV.U32 R15, RZ, RZ, -0x1 ;  /* 0xffffffffff0f7424 */ /* 0x000fce00078e00ff */
[----:B01----:R-:W-:Y:S05]  /*14400*/  WARPSYNC.COLLECTIVE R15, `(.L_x_4440) ;  /* 0x000000000f0c7348 */ /* 0x003fea0003c00000 */
[----:B------:R-:W-:Y:S02]  /*14410*/  ELECT P6, UR62, PT ;  /* 0x00000000003e782f */ /* 0x000fe400038c0000 */
[----:B------:R-:W-:Y:S01]  /*14420*/  MOV R14, UR62 ;  /* 0x0000003e000e7c02 */ /* 0x000fe20008000f00 */
[----:B01----:R-:W-:Y:S10]  /*14430*/  ENDCOLLECTIVE ;  /* 0x000000000000791b */ /* 0x003ff40003800000 */
.L_x_4440:
[----:B------:R-:W-:Y:S05]  /*14440*/  BSYNC B0 ;  /* 0x0000000000007941 */ /* 0x000fea0003800000 */
.L_x_4439:
[----:B------:R-:W-:Y:S05]  /*14450*/  BRA `(.L_x_4441) ;  /* 0xffffff9400a87947 */ /* 0x000fea000383ffff */
.L_x_4315:
[----:B-1----:R1:W2:Y:S02]  /*14460*/  SYNCS.PHASECHK.TRANS64.TRYWAIT P0, [R0+URZ+0x38840], R2 ;  /* 0x03884002000075a7 */ /* 0x0022a4000800017f */
[----:B--2---:R-:W-:Y:S05]  /*14470*/  @!P0 NANOSLEEP.SYNCS 0x989680 ;  /* 0x009896800000895d */ /* 0x004fea0003900000 */
[----:B------:R-:W2:Y:S02]  /*14480*/  @!P0 SYNCS.PHASECHK.TRANS64 P0, [R0+URZ+0x38840], R2 ;  /* 0x03884002000085a7 */ /* 0x000ea4000800007f */
[----:B--2---:R-:W-:Y:S05]  /*14490*/  @!P0 BRA `(.L_x_4315) ;  /* 0xfffffffc00f08947 */ /* 0x004fea000383ffff */
[----:B------:R-:W-:Y:S05]  /*144a0*/  BRA `(.L_x_4442) ;  /* 0xffffff9800147947 */ /* 0x000fea000383ffff */
.L_x_4319:
[----:B------:R0:W5:Y:S01]  /*144b0*/  LDL R6, [R1+0x38] ;  /* 0x0000380001067983 */ /* 0x0001620000100800 */
[----:B------:R-:W-:Y:S02]  /*144c0*/  IMAD.MOV.U32 R13, RZ, RZ, R2 ;  /* 0x000000ffff0d7224 */ /* 0x000fe400078e0002 */
[----:B------:R-:W-:Y:S02]  /*144d0*/  IMAD.MOV.U32 R12, RZ, RZ, RZ ;  /* 0x000000ffff0c7224 */ /* 0x000fe400078e00ff */
[----:B------:R-:W-:Y:S02]  /*144e0*/  IMAD.MOV.U32 R11, RZ, RZ, 0x181f ;  /* 0x0000181fff0b7424 */ /* 0x000fe400078e00ff */
[----:B------:R-:W-:Y:S02]  /*144f0*/  IMAD.MOV.U32 R15, RZ, RZ, -0x1 ;  /* 0xffffffffff0f7424 */ /* 0x000fe400078e00ff */
[----:B0-----:R-:W-:-:S07]  /*14500*/  IMAD R17, R17, 0x40, R8 ;  /* 0x0000004011117824 */ /* 0x001fce00078e0208 */
[----:B-----5:R-:W-:Y:S05]  /*14510*/  WARPSYNC.COLLECTIVE R15, `(.L_x_4443) ;  /* 0x000000000f087348 */ /* 0x020fea0003c00000 */
[----:B------:R0:W1:Y:S02]  /*14520*/  SHFL.IDX P6, R14, R13, R12, R11 ;  /* 0x0000000c0d0e7389 */ /* 0x00006400000c000b */
[----:B01---5:R-:W-:Y:S01]  /*14530*/  ENDCOLLECTIVE ;  /* 0x000000000000791b */ /* 0x023fe20003800000 */
.L_x_4443:
[----:B------:R-:W-:Y:S02]  /*14540*/  IMAD.MOV.U32 R13, RZ, RZ, R3 ;  /* 0x000000ffff0d7224 */ /* 0x000fe400078e0003 */
[----:B------:R-:W-:-:S07]  /*14550*/  IMAD.MOV.U32 R4, RZ, RZ, R14 ;  /* 0x000000ffff047224 */ /* 0x000fce00078e000e */
[----:B------:R-:W-:Y:S05]  /*14560*/  WARPSYNC.COLLECTIVE R15, `(.L_x_4444) ;  /* 0x000000000f087348 */ /* 0x000fea0003c00000 */
[----:B------:R0:W1:Y:S02]  /*14570*/  SHFL.IDX P6, R14, R13, R12, R11 ;  /* 0x0000000c0d0e7389 */ /* 0x00006400000c000b */
[----:B01----:R-:W-:Y:S01]  /*14580*/  ENDCOLLECTIVE ;  /* 0x000000000000791b */ /* 0x003fe20003800000 */
.L_x_4444:
[----:B------:R-:W-:Y:S02]  /*14590*/  IMAD.MOV.U32 R13, RZ, RZ, R2 ;  /* 0x000000ffff0d7224 */ /* 0x000fe400078e0002 */
[----:B------:R-:W-:Y:S02]  /*145a0*/  IMAD.MOV.U32 R12, RZ, RZ, 0x1 ;  /* 0x00000001ff0c7424 */ /* 0x000fe400078e00ff */
[----:B------:R-:W-:-:S07]  /*145b0*/  IMAD.MOV.U32 R5, RZ, RZ, R14 ;  /* 0x000000ffff057224 */ /* 0x000fce00078e000e */
[----:B------:R-:W-:Y:S05]  /*145c0*/  WARPSYNC.COLLECTIVE R15, `(.L_x_4445) ;  /* 0x000000000f087348 */ /* 0x000fea0003c00000 */
[----:B------:R0:W1:Y:S02]  /*145d0*/  SHFL.IDX P6, R14, R13, R12, R11 ;  /* 0x0000000c0d0e7389 */ /* 0x00006400000c000b */
[----:B01----:R-:W-:Y:S01]  /*145e0*/  ENDCOLLECTIVE ;  /* 0x000000000000791b */ /* 0x003fe20003800000 */
.L_x_4445:
[----:B------:R-:W-:Y:S02]  /*145f0*/  IMAD.MOV.U32 R13, RZ, RZ, R3 ;  /* 0x000000ffff0d7224 */ /* 0x000fe400078e0003 */
[----:B------:R-:W-:Y:S02]  /*14600*/  IMAD R0, R6, R7, RZ ;  /* 0x0000000706007224 */ /* 0x000fe400078e02ff */
[----:B------:R-:W-:-:S07]  /*14610*/  IMAD.MOV.U32 R6, RZ, RZ, R14 ;  /* 0x000000ffff067224 */ /* 0x000fce00078e000e */
[----:B------:R-:W-:Y:S05]  /*14620*/  WARPSYNC.COLLECTIVE R15, `(.L_x_4446) ;  /* 0x000000000f087348 */ /* 0x000fea0003c00000 */
[----:B------:R0:W1:Y:S02]  /*14630*/  SHFL.IDX P6, R14, R13, R12, R11 ;  /* 0x0000000c0d0e7389 */ /* 0x00006400000c000b */
[----:B01----:R-:W-:Y:S01]  /*14640*/  ENDCOLLECTIVE ;  /* 0x000000000000791b */ /* 0x003fe20003800000 */
.L_x_4446:
[C---:B------:R-:W-:Y:S01]  /*14650*/  ISETP.GE.AND P1, PT, R17.reuse, R0, PT ;  /* 0x000000001100720c */ /* 0x040fe20003f26270 */
[----:B------:R-:W-:-:S05]  /*14660*/  VIADD R7, R17, 0x10 ;  /* 0x0000001011077836 */ /* 0x000fca0000000000 */
[----:B------:R0:W-:Y:S07]  /*14670*/  STL [R1+0x4c], R7 ;  /* 0x00004c0701007387 */ /* 0x0001ee0000100800 */
[----:B------:R-:W-:Y:S01]  /*14680*/  @!P1 LEA R5, P2, R10, R5, 0x1 ;  /* 0x000000050a059211 */ /* 0x000fe200078408ff */
[----:B------:R-:W-:Y:S02]  /*14690*/  IMAD.MOV.U32 R13, RZ, RZ, R2 ;  /* 0x000000ffff0d7224 */ /* 0x000fe400078e0002 */
[----:B------:R-:W-:-:S02]  /*146a0*/  IMAD.MOV.U32 R12, RZ, RZ, 0x2 ;  /* 0x00000002ff0c7424 */ /* 0x000fc400078e00ff */
[----:B------:R-:W-:-:S05]  /*146b0*/  @!P1 IMAD.X R4, RZ, RZ, R4, P2 ;  /* 0x000000ffff049224 */ /* 0x000fca00010e0604 */
[----:B------:R-:W-:-:S04]  /*146c0*/  @!P1 LOP3.LUT R5, R5, R4, RZ, 0x3c, !PT ;  /* 0x0000000405059212 */ /* 0x000fc800078e3cff */
[----:B------:R-:W-:-:S04]  /*146d0*/  @!P1 LOP3.LUT R4, R5, R4, RZ, 0x3c, !PT ;  /* 0x0000000405049212 */ /* 0x000fc800078e3cff */
[----:B------:R-:W-:-:S05]  /*146e0*/  @!P1 LOP3.LUT R5, R5, R4, RZ, 0x3c, !PT ;  /* 0x0000000405059212 */ /* 0x000fca00078e3cff */
[----:B------:R-:W-:Y:S01]  /*146f0*/  @!PT LDS RZ, [RZ] ;  /* 0x00000000fffff984 */ /* 0x000fe20000000800 */
[----:B------:R-:W-:Y:S01]  /*14700*/  @!PT LDS RZ, [RZ] ;  /* 0x00000000fffff984 */ /* 0x000fe20000000800 */
[----:B------:R-:W-:Y:S01]  /*14710*/  @!PT LDS RZ, [RZ] ;  /* 0x00000000fffff984 */ /* 0x000fe20000000800 */
[----:B------:R1:W-:Y:S01]  /*14720*/  @!P1 LDGSTS.E.BYPASS.LTC128B.128 [R9+0x20400], desc[UR38][R4.64], !P0 ;  /* 0x2040000004099fae */ /* 0x0003e2000c101d66 */
[----:B------:R-:W-:Y:S01]  /*14730*/  ISETP.GE.AND P1, PT, R7, R0, PT ;  /* 0x000000000700720c */ /* 0x000fe20003f26270 */
[----:B0-----:R-:W-:-:S05]  /*14740*/  VIADD R7, R17, 0x20 ;  /* 0x0000002011077836 */ /* 0x001fca0000000000 */
[----:B------:R0:W-:Y:S01]  /*14750*/  STL [R1+0x58], R7 ;  /* 0x0000580701007387 */ /* 0x0001e20000100800 */
[----:B-1----:R-:W-:-:S07]  /*14760*/  IMAD.MOV.U32 R4, RZ, RZ, R14 ;  /* 0x000000ffff047224 */ /* 0x002fce00078e000e */
[----:B0-----:R-:W-:Y:S05]  /*14770*/  WARPSYNC.COLLECTIVE R15, `(.L_x_4447) ;  /* 0x000000000f087348 */ /* 0x001fea0003c00000 */
[----:B------:R1:W2:Y:S02]  /*14780*/  SHFL.IDX P6, R14, R13, R12, R11 ;  /* 0x0000000c0d0e7389 */ /* 0x0002a400000c000b */
[----:B012---:R-:W-:Y:S01]  /*14790*/  ENDCOLLECTIVE ;  /* 0x000000000000791b */ /* 0x007fe20003800000 */
.L_x_4447:
        /* <DEDUP_REMOVED lines=10> */
.L_x_4448:
        /* <DEDUP_REMOVED lines=11> */
.L_x_4449:
        /* <DEDUP_REMOVED lines=14> */
.L_x_4450:
[----:B------:R-:W-:Y:S01]  /*149d0*/  IMAD.MOV.U32 R3, RZ, RZ, R14 ;  /* 0x000000ffff037224 */ /* 0x000fe200078e000e */
[----:B------:R-:W-:Y:S06]  /*149e0*/  BRA `(.L_x_4451) ;  /* 0xffffff9c007c7947 */ /* 0x000fec000383ffff */
.L_x_4323:
[----:B------:R-:W2:Y:S04]  /*149f0*/  LDL.LU R12, [R1+0x38] ;  /* 0x00003800010c7983 */ /* 0x000ea80000300800 */
[----:B------:R-:W3:Y:S04]  /*14a00*/  LDL.LU R11, [R1+0x4c] ;  /* 0x00004c00010b7983 */ /* 0x000ee80000300800 */
[----:B------:R-:W4:Y:S04]  /*14a10*/  LDL.LU R9, [R1+0x58] ;  /* 0x0000580001097983 */ /* 0x000f280000300800 */
[----:B------:R-:W5:Y:S01]  /*14a20*/  LDL.LU R8, [R1+0x8] ;  /* 0x0000080001087983 */ /* 0x000f620000300800 */
[----:B------:R-:W-:Y:S01]  /*14a30*/  BSSY B0, `(.L_x_4452) ;  /* 0x0000017000007945 */ /* 0x000fe20003800000 */
[----:B------:R-:W-:-:S02]  /*14a40*/  IMAD.MOV.U32 R13, RZ, RZ, R4 ;  /* 0x000000ffff0d7224 */ /* 0x000fc400078e0004 */
[----:B------:R-:W-:Y:S02]  /*14a50*/  IMAD.MOV.U32 R15, RZ, RZ, -0x1 ;  /* 0xffffffffff0f7424 */ /* 0x000fe400078e00ff */
[----:B--2---:R-:W-:Y:S02]  /*14a60*/  IMAD R7, R12, R7, RZ ;  /* 0x000000070c077224 */ /* 0x004fe400078e02ff */
[----:B------:R-:W-:-:S03]  /*14a70*/  IMAD.MOV.U32 R12, RZ, RZ, RZ ;  /* 0x000000ffff0c7224 */ /* 0x000fc600078e00ff */
[-C--:B------:R-:W-:Y:S02]  /*14a80*/  ISETP.GE.AND P2, PT, R17, R7.reuse, PT ;  /* 0x000000071100720c */ /* 0x080fe40003f46270 */
[-C--:B---3--:R-:W-:Y:S01]  /*14a90*/  ISETP.GE.AND P3, PT, R11, R7.reuse, PT ;  /* 0x000000070b00720c */ /* 0x088fe20003f66270 */
[----:B------:R-:W-:Y:S01]  /*14aa0*/  IMAD.MOV.U32 R11, RZ, RZ, 0x181f ;  /* 0x0000181fff0b7424 */ /* 0x000fe200078e00ff */
[----:B----4-:R-:W-:Y:S02]  /*14ab0*/  ISETP.GE.AND P4, PT, R9, R7, PT ;  /* 0x000000070900720c */ /* 0x010fe40003f86270 */
[----:B-----5:R-:W-:-:S07]  /*14ac0*/  LOP3.LUT R8, R8, 0xffffffdf, RZ, 0xc0, !PT ;  /* 0xffffffdf08087812 */ /* 0x020fce00078ec0ff */
[----:B------:R-:W-:-:S04]  /*14ad0*/  @!P2 LOP3.LUT R2, R5, 0x40, RZ, 0xc0, !PT ;  /* 0x000000400502a812 */ /* 0x000fc800078ec0ff */
[----:B------:R-:W-:-:S04]  /*14ae0*/  @!P2 SHF.R.U32.HI R2, RZ, 0x2, R2 ;  /* 0x00000002ff02a819 */ /* 0x000fc80000011602 */
[----:B------:R-:W-:Y:S02]  /*14af0*/  @!P2 ISETP.NE.U32.AND P6, PT, R2, RZ, PT ;  /* 0x000000ff0200a20c */ /* 0x000fe40003fc5070 */
[----:B------:R-:W-:-:S04]  /*14b00*/  @!P2 LOP3.LUT R2, R6, 0x80, RZ, 0xc0, !PT ;  /* 0x000000800602a812 */ /* 0x000fc800078ec0ff */
[----:B------:R-:W-:-:S07]  /*14b10*/  @!P2 SHF.R.U32.HI R2, RZ, 0x3, R2 ;  /* 0x00000003ff02a819 */ /* 0x000fce0000011602 */
[----:B------:R-:W-:Y:S02]  /*14b20*/  @P6 LOP3.LUT R8, R8, 0x20, RZ, 0xfc, !PT ;  /* 0x0000002008086812 */ /* 0x000fe400078efcff */
[----:B------:R-:W-:Y:S02]  /*14b30*/  @!P2 ISETP.NE.U32.AND P6, PT, R2, RZ, PT ;  /* 0x000000ff0200a20c */ /* 0x000fe40003fc5070 */
[----:B------:R-:W-:-:S11]  /*14b40*/  LOP3.LUT R8, R8, 0xffffffef, RZ, 0xc0, !PT ;  /* 0xffffffef08087812 */ /* 0x000fd600078ec0ff */
[----:B------:R-:W-:-:S05]  /*14b50*/  @P6 LOP3.LUT R8, R8, 0x10, RZ, 0xfc, !PT ;  /* 0x0000001008086812 */ /* 0x000fca00078efcff */
[----:B------:R0:W-:Y:S02]  /*14b60*/  STL [R1+0x8], R8 ;  /* 0x0000080801007387 */ /* 0x0001e40000100800 */
[----:B0-----:R-:W-:Y:S05]  /*14b70*/  WARPSYNC.COLLECTIVE R15, `(.L_x_4453) ;  /* 0x000000000f087348 */ /* 0x001fea0003c00000 */
[----:B------:R1:W2:Y:S02]  /*14b80*/  SHFL.IDX P6, R14, R13, R12, R11 ;  /* 0x0000000c0d0e7389 */ /* 0x0002a400000c000b */
[----:B012---:R-:W-:Y:S01]  /*14b90*/  ENDCOLLECTIVE ;  /* 0x000000000000791b */ /* 0x007fe20003800000 */
.L_x_4453:
[----:B------:R-:W-:Y:S05]  /*14ba0*/  BSYNC B0 ;  /* 0x0000000000007941 */ /* 0x000fea0003800000 */
.L_x_4452:
[----:B------:R0:W-:Y:S04]  /*14bb0*/  STL [R1+0x68], R7 ;  /* 0x0000680701007387 */ /* 0x0001e80000100800 */
[----:B0-----:R0:W5:Y:S04]  /*14bc0*/  LDL.LU R7, [R1+0x8] ;  /* 0x0000080001077983 */ /* 0x0011680000300800 */
[----:B------:R0:W5:Y:S01]  /*14bd0*/  LDL R17, [R1+0x14] ;  /* 0x0000140001117983 */ /* 0x0001620000100800 */
[----:B------:R-:W-:Y:S02]  /*14be0*/  IMAD.MOV.U32 R13, RZ, RZ, R0 ;  /* 0x000000ffff0d7224 */ /* 0x000fe400078e0000 */
[----:B------:R-:W-:-:S02]  /*14bf0*/  IMAD.MOV.U32 R12, RZ, RZ, RZ ;  /* 0x000000ffff0c7224 */ /* 0x000fc400078e00ff */
[----:B------:R-:W-:Y:S02]  /*14c00*/  IMAD.MOV.U32 R11, RZ, RZ, 0x181f ;  /* 0x0000181fff0b7424 */ /* 0x000fe400078e00ff */
[----:B------:R-:W-:Y:S02]  /*14c10*/  IMAD.MOV.U32 R15, RZ, RZ, -0x1 ;  /* 0xffffffffff0f7424 */ /* 0x000fe400078e00ff */
[----:B0-----:R-:W-:-:S07]  /*14c20*/  IMAD.MOV.U32 R2, RZ, RZ, R14 ;  /* 0x000000ffff027224 */ /* 0x001fce00078e000e */
[----:B-----5:R-:W-:Y:S05]  /*14c30*/  WARPSYNC.COLLECTIVE R15, `(.L_x_4454) ;  /* 0x000000000f087348 */ /* 0x020fea0003c00000 */
[----:B------:R0:W1:Y:S02]  /*14c40*/  SHFL.IDX P6, R14, R13, R12, R11 ;  /* 0x0000000c0d0e7389 */ /* 0x00006400000c000b */
[----:B01---5:R-:W-:Y:S01]  /*14c50*/  ENDCOLLECTIVE ;  /* 0x000000000000791b */ /* 0x023fe20003800000 */
.L_x_4454:
[----:B------:R-:W-:Y:S02]  /*14c60*/  IMAD.MOV.U32 R13, RZ, RZ, R4 ;  /* 0x000000ffff0d7224 */ /* 0x000fe400078e0004 */
[----:B------:R-:W-:Y:S02]  /*14c70*/  IMAD.MOV.U32 R12, RZ, RZ, 0x1 ;  /* 0x00000001ff0c7424 */ /* 0x000fe400078e00ff */
[----:B------:R-:W-:-:S05]  /*14c80*/  IMAD.MOV.U32 R3, RZ, RZ, R14 ;  /* 0x000000ffff037224 */ /* 0x000fca00078e000e */
[----:B------:R-:W-:-:S05]  /*14c90*/  @!P2 LEA R3, P6, R10, R3, 0x1 ;  /* 0x000000030a03a211 */ /* 0x000fca00078c08ff */
[----:B------:R-:W-:-:S05]  /*14ca0*/  @!P2 IMAD.X R2, RZ, RZ, R2, P6 ;  /* 0x000000ffff02a224 */ /* 0x000fca00030e0602 */
[----:B------:R-:W-:-:S04]  /*14cb0*/  @!P2 LOP3.LUT R3, R3, R2, RZ, 0x3c, !PT ;  /* 0x000000020303a212 */ /* 0x000fc800078e3cff */
[----:B------:R-:W-:-:S04]  /*14cc0*/  @!P2 LOP3.LUT R2, R3, R2, RZ, 0x3c, !PT ;  /* 0x000000020302a212 */ /* 0x000fc800078e3cff */
[----:B------:R-:W-:Y:S02]  /*14cd0*/  @!P2 LOP3.LUT R3, R3, R2, RZ, 0x3c, !PT ;  /* 0x000000020303a212 */ /* 0x000fe400078e3cff */
[----:B------:R-:W-:-:S04]  /*14ce0*/  LOP3.LUT R7, R7, 0xffff7fff, RZ, 0xc0, !PT ;  /* 0xffff7fff07077812 */ /* 0x000fc800078ec0ff */
[----:B------:R-:W-:-:S04]  /*14cf0*/  @P0 LOP3.LUT R7, R7, 0x8000, RZ, 0xfc, !PT ;  /* 0x0000800007070812 */ /* 0x000fc800078efcff */
[C---:B------:R-:W-:Y:S02]  /*14d00*/  LOP3.LUT P0, RZ, R7.reuse, 0x8, RZ, 0xc0, !PT ;  /* 0x0000000807ff7812 */ /* 0x040fe4000780c0ff */
[----:B------:R-:W-:-:S04]  /*14d10*/  LOP3.LUT R7, R7, 0xffffbfff, RZ, 0xc0, !PT ;  /* 0xffffbfff07077812 */ /* 0x000fc800078ec0ff */
[----:B------:R-:W-:-:S04]  /*14d20*/  @P1 LOP3.LUT R7, R7, 0x4000, RZ, 0xfc, !PT ;  /* 0x0000400007071812 */ /* 0x000fc800078efcff */
[C---:B------:R-:W-:Y:S02]  /*14d30*/  LOP3.LUT P1, RZ, R7.reuse, 0x4, RZ, 0xc0, !PT ;  /* 0x0000000407ff7812 */ /* 0x040fe4000782c0ff */
[----:B------:R-:W-:Y:S01]  /*14d40*/  LOP3.LUT R7, R7, 0xffffdfff, RZ, 0xc0, !PT ;  /* 0xffffdfff07077812 */ /* 0x000fe200078ec0ff */
[----:B------:R-:W-:Y:S01]  /*14d50*/  @!PT LDS RZ, [RZ] ;  /* 0x00000000fffff984 */ /* 0x000fe20000000800 */
[----:B------:R-:W-:Y:S01]  /*14d60*/  @!PT LDS RZ, [RZ] ;  /* 0x00000000fffff984 */ /* 0x000fe20000000800 */
[----:B------:R-:W-:Y:S01]  /*14d70*/  @!PT LDS RZ, [RZ] ;  /* 0x00000000fffff984 */ /* 0x000fe20000000800 */
[----:B------:R0:W-:Y:S03]  /*14d80*/  @!P2 LDGSTS.E.BYPASS.LTC128B.128 [R17+0x26400], desc[UR38][R2.64], !P0 ;  /* 0x264000000211afae */ /* 0x0001e6000c101d66 */
[----:B------:R-:W-:-:S04]  /*14d90*/  @P3 LOP3.LUT R7, R7, 0x2000, RZ, 0xfc, !PT ;  /* 0x0000200007073812 */ /* 0x000fc800078efcff */
[C---:B------:R-:W-:Y:S02]  /*14da0*/  LOP3.LUT P3, RZ, R7.reuse, 0x2, RZ, 0xc0, !PT ;  /* 0x0000000207ff7812 */ /* 0x040fe4000786c0ff */
[----:B------:R-:W-:Y:S01]  /*14db0*/  LOP3.LUT R7, R7, 0xfffffbff, RZ, 0xc0, !PT ;  /* 0xfffffbff07077812 */ /* 0x000fe200078ec0ff */
[----:B------:R0:W-:Y:S03]  /*14dc0*/  @!P2 LDGSTS.E.BYPASS.LTC128B.128 [R17+0x28400], desc[UR38][R2.64+0x80], !P1 ;  /* 0x284000800211afae */ /* 0x0001e6000c901d66 */
[----:B------:R-:W-:-:S04]  /*14dd0*/  @P4 LOP3.LUT R7, R7, 0x400, RZ, 0xfc, !PT ;  /* 0x0000040007074812 */ /* 0x000fc800078efcff */
[C---:B------:R-:W-:Y:S02]  /*14de0*/  LOP3.LUT P0, RZ, R7.reuse, 0x8000, RZ, 0xc0, !PT ;  /* 0x0000800007ff7812 */ /* 0x040fe4000780c0ff */
[C---:B------:R-:W-:Y:S01]  /*14df0*/  LOP3.LUT P1, RZ, R7.reuse, 0x4000, RZ, 0xc0, !PT ;  /* 0x0000400007ff7812 */ /* 0x040fe2000782c0ff */
[----:B------:R0:W-:Y:S01]  /*14e00*/  @!P2 LDGSTS.E.BYPASS.LTC128B.128 [R17+0x2a400], desc[UR38][R2.64+0x100], !P3 ;  /* 0x2a4001000211afae */ /* 0x0001e2000d901d66 */
[C---:B------:R-:W-:Y:S02]  /*14e10*/  LOP3.LUT P6, RZ, R7.reuse, 0x20, RZ, 0xc0, !PT ;  /* 0x0000002007ff7812 */ /* 0x040fe400078cc0ff */
[C---:B------:R-:W-:Y:S01]  /*14e20*/  LOP3.LUT P3, RZ, R7.reuse, 0x2000, RZ, 0xc0, !PT ;  /* 0x0000200007ff7812 */ /* 0x040fe2000786c0ff */
[----:B------:R0:W-:Y:S01]  /*14e30*/  @!P2 LDGSTS.E.BYPASS.LTC128B.128 [R17+0x2c400], desc[UR38][R2.64+0x180], !P5 ;  /* 0x2c4001800211afae */ /* 0x0001e2000e901d66 */
[C---:B------:R-:W-:Y:S02]  /*14e40*/  LOP3.LUT P4, RZ, R7.reuse, 0x10, RZ, 0xc0, !PT ;  /* 0x0000001007ff7812 */ /* 0x040fe4000788c0ff */
[----:B------:R-:W-:-:S03]  /*14e50*/  LOP3.LUT R7, R7, 0xfffff7ff, RZ, 0xc0, !PT ;  /* 0xfffff7ff07077812 */ /* 0x000fc600078ec0ff */
[----:B------:R0:W-:Y:S01]  /*14e60*/  @!P2 LDGSTS.E.BYPASS.LTC128B.128 [R17+0x2e400], desc[UR38][R2.64+0x200], !P0 ;  /* 0x2e4002000211afae */ /* 0x0001e2000c101d66 */
[----:B------:R-:W-:-:S03]  /*14e70*/  @P5 LOP3.LUT R7, R7, 0x800, RZ, 0xfc, !PT ;  /* 0x0000080007075812 */ /* 0x000fc600078efcff */
[----:B------:R0:W-:Y:S01]  /*14e80*/  @!P2 LDGSTS.E.BYPASS.LTC128B.128 [R17+0x30400], desc[UR38][R2.64+0x280], !P1 ;  /* 0x304002800211afae */ /* 0x0001e2000c901d66 */
[----:B------:R-:W-:Y:S02]  /*14e90*/  LOP3.LUT P5, RZ, R7, 0x4, RZ, 0xc0, !PT ;  /* 0x0000000407ff7812 */ /* 0x000fe400078ac0ff */
[----:B------:R-:W-:Y:S01]  /*14ea0*/  @!P3 LOP3.LUT R8, R5, 0x40, RZ, 0xc0, !PT ;  /* 0x000000400508b812 */ /* 0x000fe200078ec0ff */
[----:B------:R0:W-:Y:S01]  /*14eb0*/  @!P2 LDGSTS.E.BYPASS.LTC128B.128 [R17+0x32400], desc[UR38][R2.64+0x300], P6 ;  /* 0x324003000211afae */ /* 0x0001e2000b101d66 */
[----:B------:R-:W-:Y:S02]  /*14ec0*/  LOP3.LUT R7, R7, 0xffffefff, RZ, 0xc0, !PT ;  /* 0xffffefff07077812 */ /* 0x000fe400078ec0ff */
[----:B------:R-:W-:-:S07]  /*14ed0*/  @!P3 SHF.R.U32.HI R8, RZ, 0x2, R8 ;  /* 0x00000002ff08b819 */ /* 0x000fce0000011608 */
[----:B0-----:R-:W-:Y:S05]  /*14ee0*/  WARPSYNC.COLLECTIVE R15, `(.L_x_4455) ;  /* 0x000000000f087348 */ /* 0x001fea0003c00000 */
[----:B------:R1:W2:Y:S02]  /*14ef0*/  SHFL.IDX P6, R14, R13, R12, R11 ;  /* 0x0000000c0d0e7389 */ /* 0x0002a400000c000b */
[----:B012---:R-:W-:Y:S01]  /*14f00*/  ENDCOLLECTIVE ;  /* 0x000000000000791b */ /* 0x007fe20003800000 */
.L_x_4455:
[----:B------:R-:W-:Y:S01]  /*14f10*/  @!PT LDS RZ, [RZ] ;  /* 0x00000000fffff984 */ /* 0x000fe20000000800 */
[----:B------:R-:W-:Y:S01]  /*14f20*/  @!PT LDS RZ, [RZ] ;  /* 0x00000000fffff984 */ /* 0x000fe20000000800 */
[----:B------:R-:W-:Y:S01]  /*14f30*/  @!PT LDS RZ, [RZ] ;  /* 0x00000000fffff984 */ /* 0x000fe20000000800 */
[----:B------:R0:W-:Y:S01]  /*14f40*/  @!P2 LDGSTS.E.BYPASS.LTC128B.128 [R17+0x34400], desc[UR38][R2.64+0x380], P4 ;  /* 0x344003800211afae */ /* 0x0001e2000a101d66 */
[----:B------:R-:W-:Y:S02]  /*14f50*/  @!P3 ISETP.NE.U32.AND P2, PT, R8, RZ, PT ;  /* 0x000000ff0800b20c */ /* 0x000fe40003f45070 */
[----:B------:R-:W-:Y:S02]  /*14f60*/  @P5 LOP3.LUT R7, R7, 0x1000, RZ, 0xfc, !PT ;  /* 0x0000100007075812 */ /* 0x000fe400078efcff */
[----:B------:R-:W-:Y:S02]  /*14f70*/  @!P3 LOP3.LUT R8, R6, 0x80, RZ, 0xc0, !PT ;  /* 0x000000800608b812 */ /* 0x000fe400078ec0ff */
[C---:B------:R-:W-:Y:S02]  /*14f80*/  LOP3.LUT P5, RZ, R7.reuse, 0x8, RZ, 0xc0, !PT ;  /* 0x0000000807ff7812 */ /* 0x040fe400078ac0ff */
[----:B------:R-:W-:Y:S01]  /*14f90*/  LOP3.LUT R7, R7, 0xffffffdf, RZ, 0xc0, !PT ;  /* 0xffffffdf07077812 */ /* 0x000fe200078ec0ff */
[----:B------:R-:W-:Y:S01]  /*14fa0*/  IMAD.MOV.U32 R13, RZ, RZ, R0 ;  /* 0x000000ffff0d7224 */ /* 0x000fe200078e0000 */
[----:B------:R-:W-:-:S03]  /*14fb0*/  @!P3 SHF.R.U32.HI R8, RZ, 0x3, R8 ;  /* 0x00000003ff08b819 */ /* 0x000fc60000011608 */
[----:B------:R-:W-:Y:S02]  /*14fc0*/  @P2 LOP3.LUT R7, R7, 0x20, RZ, 0xfc, !PT ;  /* 0x0000002007072812 */ /* 0x000fe400078efcff */
[----:B------:R-:W-:Y:S02]  /*14fd0*/  @!P3 ISETP.NE.U32.AND P4, PT, R8, RZ, PT ;  /* 0x000000ff0800b20c */ /* 0x000fe40003f85070 */
[----:B------:R-:W1:Y:S01]  /*14fe0*/  S2R R8, SR_TID.X ;  /* 0x0000000000087919 */ /* 0x000e620000002100 */
[----:B0-----:R-:W-:-:S10]  /*14ff0*/  IMAD.MOV.U32 R9, RZ, RZ, R14 ;  /* 0x000000ffff097224 */ /* 0x001fd400078e000e */
[----:B-1----:R-:W-:Y:S05]  /*15000*/  WARPSYNC.COLLECTIVE R15, `(.L_x_4456) ;  /* 0x000000000f087348 */ /* 0x002fea0003c00000 */
[----:B------:R0:W2:Y:S02]  /*15010*/  SHFL.IDX P6, R14, R13, R12, R11 ;  /* 0x0000000c0d0e7389 */ /* 0x0000a400000c000b */
[----:B012---:R-:W-:Y:S01]  /*15020*/  ENDCOLLECTIVE ;  /* 0x000000000000791b */ /* 0x007fe20003800000 */
.L_x_4456:
[----:B------:R-:W-:Y:S02]  /*15030*/  IMAD.MOV.U32 R13, RZ, RZ, R4 ;  /* 0x000000ffff0d7224 */ /* 0x000fe400078e0004 */
[----:B------:R-:W-:Y:S01]  /*15040*/  IMAD.MOV.U32 R12, RZ, RZ, 0x2 ;  /* 0x00000002ff0c7424 */ /* 0x000fe200078e00ff */
[----:B------:R-:W-:Y:S02]  /*15050*/  @!P3 LEA R10, P2, R10, R14, 0x1 ;  /* 0x0000000e0a0ab211 */ /* 0x000fe400078408ff */
[----:B------:R-:W-:-:S03]  /*15060*/  LOP3.LUT P6, RZ, R7, 0x20, RZ, 0xc0, !PT ;  /* 0x0000002007ff7812 */ /* 0x000fc600078cc0ff */
[----:B------:R-:W-:Y:S01]  /*15070*/  @!P3 IMAD.X R9, RZ, RZ, R9, P2 ;  /* 0x000000ffff09b224 */ /* 0x000fe200010e0609 */
[----:B------:R-:W-:Y:S01]  /*15080*/  LOP3.LUT P2, RZ, R7, 0x2, RZ, 0xc0, !PT ;  /* 0x0000000207ff7812 */ /* 0x000fe2000784c0ff */
[----:B------:R-:W-:Y:S02]  /*15090*/  @!P3 IMAD.MOV.U32 R2, RZ, RZ, R10 ;  /* 0x000000ffff02b224 */ /* 0x000fe400078e000a */
[----:B------:R-:W-:-:S05]  /*150a0*/  @!P3 IMAD.MOV.U32 R3, RZ, RZ, R9 ;  /* 0x000000ffff03b224 */ /* 0x000fca00078e0009 */
[----:B------:R-:W-:Y:S01]  /*150b0*/  @!PT LDS RZ, [RZ] ;  /* 0x00000000fffff984 */ /* 0x000fe20000000800 */
[----:B------:R-:W-:Y:S01]  /*150c0*/  @!PT LDS RZ, [RZ] ;  /* 0x00000000fffff984 */ /* 0x000fe20000000800 */
[----:B------:R-:W-:Y:S01]  /*150d0*/  @!PT LDS RZ, [RZ] ;  /* 0x00000000fffff984 */ /* 0x000fe20000000800 */
[----:B------:R0:W-:Y:S01]  /*150e0*/  @!P3 LDGSTS.E.BYPASS.LTC128B.128 [R17+0x26c00], desc[UR38][R2.64], !P5 ;  /* 0x26c000000211bfae */ /* 0x0001e2000e901d66 */
[----:B------:R-:W-:-:S13]  /*150f0*/  LOP3.LUT P5, RZ, R7, 0x1000, RZ, 0xc0, !PT ;  /* 0x0000100007ff7812 */ /* 0x000fda00078ac0ff */
[----:B------:R0:W-:Y:S01]  /*15100*/  @!P3 LDGSTS.E.BYPASS.LTC128B.128 [R17+0x28c00], desc[UR38][R2.64+0x80], !P5 ;  /* 0x28c000800211bfae */ /* 0x0001e2000e901d66 */
[C---:B------:R-:W-:Y:S02]  /*15110*/  LOP3.LUT P5, RZ, R7.reuse, 0x800, RZ, 0xc0, !PT ;  /* 0x0000080007ff7812 */ /* 0x040fe400078ac0ff */
[----:B------:R-:W-:Y:S01]  /*15120*/  LOP3.LUT R7, R7, 0xffffff7f, RZ, 0xc0, !PT ;  /* 0xffffff7f07077812 */ /* 0x000fe200078ec0ff */
[----:B------:R0:W-:Y:S03]  /*15130*/  @!P3 LDGSTS.E.BYPASS.LTC128B.128 [R17+0x2ac00], desc[UR38][R2.64+0x100], !P2 ;  /* 0x2ac001000211bfae */ /* 0x0001e6000d101d66 */
[----:B------:R-:W-:-:S04]  /*15140*/  @P2 LOP3.LUT R7, R7, 0x80, RZ, 0xfc, !PT ;  /* 0x0000008007072812 */ /* 0x000fc800078efcff */
[C---:B------:R-:W-:Y:S02]  /*15150*/  LOP3.LUT P2, RZ, R7.reuse, 0x4, RZ, 0xc0, !PT ;  /* 0x0000000407ff7812 */ /* 0x040fe4000784c0ff */
[----:B------:R-:W-:Y:S01]  /*15160*/  LOP3.LUT R7, R7, 0xfffffeff, RZ, 0xc0, !PT ;  /* 0xfffffeff07077812 */ /* 0x000fe200078ec0ff */
[----:B------:R0:W-:Y:S04]  /*15170*/  @!P3 LDGSTS.E.BYPASS.LTC128B.128 [R17+0x2cc00], desc[UR38][R2.64+0x180], !P5 ;  /* 0x2cc001800211bfae */ /* 0x0001e8000e901d66 */
[----:B------:R0:W-:Y:S04]  /*15180*/  @!P3 LDGSTS.E.BYPASS.LTC128B.128 [R17+0x2ec00], desc[UR38][R2.64+0x200], !P0 ;  /* 0x2ec002000211bfae */ /* 0x0001e8000c101d66 */
[----:B------:R0:W-:Y:S02]  /*15190*/  @!P3 LDGSTS.E.BYPASS.LTC128B.128 [R17+0x30c00], desc[UR38][R2.64+0x280], !P1 ;  /* 0x30c002800211bfae */ /* 0x0001e4000c901d66 */
[----:B------:R-:W-:-:S02]  /*151a0*/  @P2 LOP3.LUT R7, R7, 0x100, RZ, 0xfc, !PT ;  /* 0x0000010007072812 */ /* 0x000fc400078efcff */
[----:B------:R0:W-:Y:S02]  /*151b0*/  @!P3 LDGSTS.E.BYPASS.LTC128B.128 [R17+0x32c00], desc[UR38][R2.64+0x300], P6 ;  /* 0x32c003000211bfae */ /* 0x0001e4000b101d66 */
[----:B------:R-:W-:-:S13]  /*151c0*/  LOP3.LUT P2, RZ, R7, 0x8, RZ, 0xc0, !PT ;  /* 0x0000000807ff7812 */ /* 0x000fda000784c0ff */
[----:B0-----:R-:W-:Y:S05]  /*151d0*/  WARPSYNC.COLLECTIVE R15, `(.L_x_4457) ;  /* 0x000000000f087348 */ /* 0x001fea0003c00000 */
[----:B------:R1:W2:Y:S02]  /*151e0*/  SHFL.IDX P6, R14, R13, R12, R11 ;  /* 0x0000000c0d0e7389 */ /* 0x0002a400000c000b */
[----:B012---:R-:W-:Y:S01]  /*151f0*/  ENDCOLLECTIVE ;  /* 0x000000000000791b */ /* 0x007fe20003800000 */
.L_x_4457:
[----:B------:R-:W-:Y:S01]  /*15200*/  LOP3.LUT R7, R7, 0xfffffdff, RZ, 0xc0, !PT ;  /* 0xfffffdff07077812 */ /* 0x000fe200078ec0ff */
[----:B------:R-:W-:Y:S01]  /*15210*/  @!PT LDS RZ, [RZ] ;  /* 0x00000000fffff984 */ /* 0x000fe20000000800 */
[----:B------:R-:W-:Y:S01]  /*15220*/  @!PT LDS RZ, [RZ] ;  /* 0x00000000fffff984 */ /* 0x000fe20000000800 */
[----:B------:R-:W-:Y:S01]  /*15230*/  @!PT LDS RZ, [RZ] ;  /* 0x00000000fffff984 */ /* 0x000fe20000000800 */
[----:B------:R0:W-:Y:S03]  /*15240*/  @!P3 LDGSTS.E.BYPASS.LTC128B.128 [R17+0x34c00], desc[UR38][R2.64+0x380], P4 ;  /* 0x34c003800211bfae */ /* 0x0001e6000a101d66 */
[----:B------:R-:W-:Y:S01]  /*15250*/  @P2 LOP3.LUT R7, R7, 0x200, RZ, 0xfc, !PT ;  /* 0x0000020007072812 */ /* 0x000fe200078efcff */
[----:B------:R-:W-:-:S03]  /*15260*/  IMAD.MOV.U32 R13, RZ, RZ, R0 ;  /* 0x000000ffff0d7224 */ /* 0x000fc600078e0000 */
[----:B------:R-:W-:Y:S01]  /*15270*/  LOP3.LUT P4, RZ, R7, 0x400, RZ, 0xc0, !PT ;  /* 0x0000040007ff7812 */ /* 0x000fe2000788c0ff */
[----:B------:R0:W-:Y:S01]  /*15280*/  STL [R1+0x8], R7 ;  /* 0x0000080701007387 */ /* 0x0001e20000100800 */
[----:B------:R-:W-:-:S11]  /*15290*/  IMAD.MOV.U32 R10, RZ, RZ, R14 ;  /* 0x000000ffff0a7224 */ /* 0x000fd600078e000e */
[----:B0-----:R-:W-:Y:S05]  /*152a0*/  WARPSYNC.COLLECTIVE R15, `(.L_x_4458) ;  /* 0x000000000f087348 */ /* 0x001fea0003c00000 */
[----:B------:R1:W2:Y:S02]  /*152b0*/  SHFL.IDX P6, R14, R13, R12, R11 ;  /* 0x0000000c0d0e7389 */ /* 0x0002a400000c000b */
[----:B012---:R-:W-:Y:S01]  /*152c0*/  ENDCOLLECTIVE ;  /* 0x000000000000791b */ /* 0x007fe20003800000 */
.L_x_4458:
[----:B------:R-:W-:-:S04]  /*152d0*/  @!P4 LOP3.LUT R2, R5, 0x40, RZ, 0xc0, !PT ;  /* 0x000000400502c812 */ /* 0x000fc800078ec0ff */
[----:B------:R-:W-:Y:S01]  /*152e0*/  @!P4 SHF.R.U32.HI R9, RZ, 0x2, R2 ;  /* 0x00000002ff09c819 */ /* 0x000fe20000011602 */
[----:B------:R-:W-:Y:S01]  /*152f0*/  IMAD.SHL.U32 R15, R8, 0x8, RZ ;  /* 0x00000008080f7824 */ /* 0x000fe200078e00ff */
[----:B------:R-:W-:-:S04]  /*15300*/  @!P4 LOP3.LUT R8, R6, 0x80, RZ, 0xc0, !PT ;  /* 0x000000800608c812 */ /* 0x000fc800078ec0ff */
[----:B------:R-:W-:Y:S02]  /*15310*/  @!P4 SHF.R.U32.HI R8, RZ, 0x3, R8 ;  /* 0x00000003ff08c819 */ /* 0x000fe40000011608 */
[----:B------:R-:W-:Y:S02]  /*15320*/  LOP3.LUT R15, R15, 0x38, RZ, 0xc0, !PT ;  /* 0x000000380f0f7812 */ /* 0x000fe400078ec0ff */
[----:B------:R-:W-:Y:S01]  /*15330*/  @!P4 ISETP.NE.U32.AND P3, PT, R8, RZ, PT ;  /* 0x000000ff0800c20c */ /* 0x000fe20003f65070 */
[----:B------:R-:W-:Y:S01]  /*15340*/  IMAD.MOV.U32 R3, RZ, RZ, R14 ;  /* 0x000000ffff037224 */ /* 0x000fe200078e000e */
[----:B------:R-:W-:-:S04]  /*15350*/  @!P4 ISETP.NE.U32.AND P6, PT, R9, RZ, PT ;  /* 0x000000ff0900c20c */ /* 0x000fc80003fc5070 */
[----:B------:R-:W-:-:S05]  /*15360*/  @!P4 LEA R8, P2, R15, R3, 0x1 ;  /* 0x000000030f08c211 */ /* 0x000fca00078408ff */
[----:B------:R-:W-:Y:S01]  /*15370*/  @!P4 IMAD.X R3, RZ, RZ, R10, P2 ;  /* 0x000000ffff03c224 */ /* 0x000fe200010e060a */
[----:B------:R-:W-:Y:S01]  /*15380*/  LOP3.LUT P2, RZ, R7, 0x200, RZ, 0xc0, !PT ;  /* 0x0000020007ff7812 */ /* 0x000fe2000784c0ff */
[----:B------:R-:W-:-:S12]  /*15390*/  @!P4 IMAD.MOV.U32 R2, RZ, RZ, R8 ;  /* 0x000000ffff02c224 */ /* 0x000fd800078e0008 */
[----:B------:R-:W-:Y:S01]  /*153a0*/  @!PT LDS RZ, [RZ] ;  /* 0x00000000fffff984 */ /* 0x000fe20000000800 */
[----:B------:R-:W-:Y:S01]  /*153b0*/  @!PT LDS RZ, [RZ] ;  /* 0x00000000fffff984 */ /* 0x000fe20000000800 */
[----:B------:R-:W-:Y:S01]  /*153c0*/  @!PT LDS RZ, [RZ] ;  /* 0x00000000fffff984 */ /* 0x000fe20000000800 */
[----:B------:R0:W-:Y:S01]  /*153d0*/  @!P4 LDGSTS.E.BYPASS.LTC128B.128 [R17+0x27400], desc[UR38][R2.64], !P2 ;  /* 0x274000000211cfae */ /* 0x0001e2000d101d66 */
[----:B------:R-:W-:-:S13]  /*153e0*/  LOP3.LUT P2, RZ, R7, 0x100, RZ, 0xc0, !PT ;  /* 0x0000010007ff7812 */ /* 0x000fda000784c0ff */
[----:B------:R0:W-:Y:S01]  /*153f0*/  @!P4 LDGSTS.E.BYPASS.LTC128B.128 [R17+0x29400], desc[UR38][R2.64+0x80], !P2 ;  /* 0x294000800211cfae */ /* 0x0001e2000d101d66 */
[----:B------:R-:W-:-:S03]  /*15400*/  LOP3.LUT P2, RZ, R7, 0x80, RZ, 0xc0, !PT ;  /* 0x0000008007ff7812 */ /* 0x000fc6000784c0ff */
[----:B------:R0:W5:Y:S01]  /*15410*/  LDL.LU R7, [R1+0x68] ;  /* 0x0000680001077983 */ /* 0x0001620000300800 */
[----:B------:R-:W-:Y:S02]  /*15420*/  IMAD.MOV.U32 R13, RZ, RZ, R4 ;  /* 0x000000ffff0d7224 */ /* 0x000fe400078e0004 */
[----:B------:R-:W-:Y:S02]  /*15430*/  IMAD.MOV.U32 R12, RZ, RZ, 0x3 ;  /* 0x00000003ff0c7424 */ /* 0x000fe400078e00ff */
[----:B------:R-:W-:-:S05]  /*15440*/  IMAD.MOV.U32 R15, RZ, RZ, -0x1 ;  /* 0xffffffffff0f7424 */ /* 0x000fca00078e00ff */
[----:B------:R0:W-:Y:S04]  /*15450*/  @!P4 LDGSTS.E.BYPASS.LTC128B.128 [R17+0x2b400], desc[UR38][R2.64+0x100], !P2 ;  /* 0x2b4001000211cfae */ /* 0x0001e8000d101d66 */
[----:B------:R0:W-:Y:S04]  /*15460*/  @!P4 LDGSTS.E.BYPASS.LTC128B.128 [R17+0x2d400], desc[UR38][R2.64+0x180], !P5 ;  /* 0x2d4001800211cfae */ /* 0x0001e8000e901d66 */
[----:B------:R0:W-:Y:S04]  /*15470*/  @!P4 LDGSTS.E.BYPASS.LTC128B.128 [R17+0x2f400], desc[UR38][R2.64+0x200], !P0 ;  /* 0x2f4002000211cfae */ /* 0x0001e8000c101d66 */
[----:B------:R0:W-:Y:S04]  /*15480*/  @!P4 LDGSTS.E.BYPASS.LTC128B.128 [R17+0x31400], desc[UR38][R2.64+0x280], !P1 ;  /* 0x314002800211cfae */ /* 0x0001e8000c901d66 */
[----:B------:R0:W-:Y:S02]  /*15490*/  @!P4 LDGSTS.E.BYPASS.LTC128B.128 [R17+0x33400], desc[UR38][R2.64+0x300], P6 ;  /* 0x334003000211cfae */ /* 0x0001e4000b101d66 */
[----:B0----5:R-:W-:Y:S05]  /*154a0*/  WARPSYNC.COLLECTIVE R15, `(.L_x_4459) ;  /* 0x000000000f087348 */ /* 0x021fea0003c00000 */
[----:B------:R1:W2:Y:S02]  /*154b0*/  SHFL.IDX P6, R14, R13, R12, R11 ;  /* 0x0000000c0d0e7389 */ /* 0x0002a400000c000b */
[----:B012--5:R-:W-:Y:S01]  /*154c0*/  ENDCOLLECTIVE ;  /* 0x000000000000791b */ /* 0x027fe20003800000 */
.L_x_4459:
[----:B------:R-:W-:Y:S01]  /*154d0*/  @!PT LDS RZ, [RZ] ;  /* 0x00000000fffff984 */ /* 0x000fe20000000800 */
[----:B------:R-:W-:Y:S01]  /*154e0*/  @!PT LDS RZ, [RZ] ;  /* 0x00000000fffff984 */ /* 0x000fe20000000800 */
[----:B------:R-:W-:Y:S01]  /*154f0*/  @!PT LDS RZ, [RZ] ;  /* 0x00000000fffff984 */ /* 0x000fe20000000800 */
[----:B------:R0:W-:Y:S01]  /*15500*/  @!P4 LDGSTS.E.BYPASS.LTC128B.128 [R17+0x35400], desc[UR38][R2.64+0x380], P3 ;  /* 0x354003800211cfae */ /* 0x0001e20009901d66 */
[----:B------:R-:W-:Y:S02]  /*15510*/  IMAD.MOV.U32 R13, RZ, RZ, R0 ;  /* 0x000000ffff0d7224 */ /* 0x000fe400078e0000 */
[----:B------:R-:W-:-:S07]  /*15520*/  IMAD.MOV.U32 R4, RZ, RZ, R14 ;  /* 0x000000ffff047224 */ /* 0x000fce00078e000e */
[----:B0-----:R-:W-:Y:S05]  /*15530*/  WARPSYNC.COLLECTIVE R15, `(.L_x_4460) ;  /* 0x000000000f087348 */ /* 0x001fea0003c00000 */
[----:B------:R1:W2:Y:S02]  /*15540*/  SHFL.IDX P6, R14, R13, R12, R11 ;  /* 0x0000000c0d0e7389 */ /* 0x0002a400000c000b */
[----:B012---:R-:W-:Y:S01]  /*15550*/  ENDCOLLECTIVE ;  /* 0x000000000000791b */ /* 0x007fe20003800000 */
.L_x_4460:
[----:B------:R-:W-:Y:S01]  /*15560*/  IMAD.MOV.U32 R0, RZ, RZ, R14 ;  /* 0x000000ffff007224 */ /* 0x000fe200078e000e */
[----:B------:R-:W-:Y:S06]  /*15570*/  BRA `(.L_x_4461) ;  /* 0xffffffa000547947 */ /* 0x000fec000383ffff */
.L_x_4328:
[----:B0-----:R-:W3:Y:S02]  /*15580*/  LDL R2, [R1+0x4] ;  /* 0x0000040001027983 */ /* 0x001ee40000100800 */
[----:B---3--:R0:W3:Y:S02]  /*15590*/  SYNCS.PHASECHK.TRANS64.TRYWAIT P0, [R2+URZ+0x38820], R0 ;  /* 0x03882000020075a7 */ /* 0x0080e4000800017f */
[----:B---3--:R-:W-:Y:S05]  /*155a0*/  @!P0 NANOSLEEP.SYNCS 0x989680 ;  /* 0x009896800000895d */ /* 0x008fea0003900000 */
[----:B------:R-:W3:Y:S02]  /*155b0*/  @!P0 SYNCS.PHASECHK.TRANS64 P0, [R2+URZ+0x38820], R0 ;  /* 0x03882000020085a7 */ /* 0x000ee4000800007f */
[----:B---3--:R-:W-:Y:S05]  /*155c0*/  @!P0 BRA `(.L_x_4328) ;  /* 0xfffffffc00ec8947 */ /* 0x008fea000383ffff */
[----:B------:R-:W-:Y:S05]  /*155d0*/  BRA `(.L_x_4462) ;  /* 0xffffffa400147947 */ /* 0x000fea000383ffff */
.L_x_4332:
[----:B0-----:R0:W1:Y:S02]  /*155e0*/  SYNCS.PHASECHK.TRANS64.TRYWAIT P0, [R3+URZ+0x38860], R0 ;  /* 0x03886000030075a7 */ /* 0x001064000800017f */
[----:B-1----:R-:W-:Y:S05]  /*155f0*/  @!P0 NANOSLEEP.SYNCS 0x989680 ;  /* 0x009896800000895d */ /* 0x002fea0003900000 */
[----:B------:R-:W1:Y:S02]  /*15600*/  @!P0 SYNCS.PHASECHK.TRANS64 P0, [R3+URZ+0x38860], R0 ;  /* 0x03886000030085a7 */ /* 0x000e64000800007f */
[----:B-1----:R-:W-:Y:S05]  /*15610*/  @!P0 BRA `(.L_x_4332) ;  /* 0xfffffffc00f08947 */ /* 0x002fea000383ffff */
[----:B------:R-:W-:Y:S05]  /*15620*/  BRA `(.L_x_4463) ;  /* 0xffffffa400447947 */ /* 0x000fea000383ffff */
.L_x_4351:
[----:B-1----:R1:W3:Y:S02]  /*15630*/  SYNCS.PHASECHK.TRANS64.TRYWAIT P0, [R3+URZ+0x38840], R2 ;  /* 0x03884002030075a7 */ /* 0x0022e4000800017f */
[----:B---3--:R-:W-:Y:S05]  /*15640*/  @!P0 NANOSLEEP.SYNCS 0x989680 ;  /* 0x009896800000895d */ /* 0x008fea0003900000 */
[----:B------:R-:W3:Y:S02]  /*15650*/  @!P0 SYNCS.PHASECHK.TRANS64 P0, [R3+URZ+0x38840], R2 ;  /* 0x03884002030085a7 */ /* 0x000ee4000800007f */
[----:B---3--:R-:W-:Y:S05]  /*15660*/  @!P0 BRA `(.L_x_4351) ;  /* 0xfffffffc00f08947 */ /* 0x008fea000383ffff */
[----:B------:R-:W-:Y:S05]  /*15670*/  BRA `(.L_x_4464) ;  /* 0xffffffb000747947 */ /* 0x000fea000383ffff */
.L_x_4356:
[----:B0-----:R0:W3:Y:S02]  /*15680*/  SYNCS.PHASECHK.TRANS64.TRYWAIT P0, [R3+URZ+0x38860], R2 ;  /* 0x03886002030075a7 */ /* 0x0010e4000800017f */
[----:B---3--:R-:W-:Y:S05]  /*15690*/  @!P0 NANOSLEEP.SYNCS 0x989680 ;  /* 0x009896800000895d */ /* 0x008fea0003900000 */
[----:B------:R-:W3:Y:S02]  /*156a0*/  @!P0 SYNCS.PHASECHK.TRANS64 P0, [R3+URZ+0x38860], R2 ;  /* 0x03886002030085a7 */ /* 0x000ee4000800007f */
[----:B---3--:R-:W-:Y:S05]  /*156b0*/  @!P0 BRA `(.L_x_4356) ;  /* 0xfffffffc00f08947 */ /* 0x008fea000383ffff */
[----:B------:R-:W-:Y:S05]  /*156c0*/  BRA `(.L_x_4465) ;  /* 0xffffffb000fc7947 */ /* 0x000fea000383ffff */
.L_x_4371:
[----:B0-----:R0:W1:Y:S02]  /*156d0*/  SYNCS.PHASECHK.TRANS64.TRYWAIT P0, [R4+URZ+0x38840], R2 ;  /* 0x03884002040075a7 */ /* 0x001064000800017f */
[----:B-1----:R-:W-:Y:S05]  /*156e0*/  @!P0 NANOSLEEP.SYNCS 0x989680 ;  /* 0x009896800000895d */ /* 0x002fea0003900000 */
[----:B------:R-:W1:Y:S02]  /*156f0*/  @!P0 SYNCS.PHASECHK.TRANS64 P0, [R4+URZ+0x38840], R2 ;  /* 0x03884002040085a7 */ /* 0x000e64000800007f */
[----:B-1----:R-:W-:Y:S05]  /*15700*/  @!P0 BRA `(.L_x_4371) ;  /* 0xfffffffc00f08947 */ /* 0x002fea000383ffff */
[----:B------:R-:W-:Y:S05]  /*15710*/  BRA `(.L_x_4466) ;  /* 0xffffffc0000c7947 */ /* 0x000fea000383ffff */
.L_x_4376:
[----:B-1----:R1:W3:Y:S02]  /*15720*/  SYNCS.PHASECHK.TRANS64.TRYWAIT P0, [R4+URZ+0x38860], R2 ;  /* 0x03886002040075a7 */ /* 0x0022e4000800017f */
[----:B---3--:R-:W-:Y:S05]  /*15730*/  @!P0 NANOSLEEP.SYNCS 0x989680 ;  /* 0x009896800000895d */ /* 0x008fea0003900000 */
[----:B------:R-:W3:Y:S02]  /*15740*/  @!P0 SYNCS.PHASECHK.TRANS64 P0, [R4+URZ+0x38860], R2 ;  /* 0x03886002040085a7 */ /* 0x000ee4000800007f */
[----:B---3--:R-:W-:Y:S05]  /*15750*/  @!P0 BRA `(.L_x_4376) ;  /* 0xfffffffc00f08947 */ /* 0x008fea000383ffff */
[----:B------:R-:W-:Y:S05]  /*15760*/  BRA `(.L_x_4467) ;  /* 0xffffffc000907947 */ /* 0x000fea000383ffff */
.L_x_4391:
[----:B-1----:R1:W3:Y:S02]  /*15770*/  SYNCS.PHASECHK.TRANS64.TRYWAIT P0, [R4+URZ+0x38840], R2 ;  /* 0x03884002040075a7 */ /* 0x0022e4000800017f */
[----:B---3--:R-:W-:Y:S05]  /*15780*/  @!P0 NANOSLEEP.SYNCS 0x989680 ;  /* 0x009896800000895d */ /* 0x008fea0003900000 */
[----:B------:R-:W3:Y:S02]  /*15790*/  @!P0 SYNCS.PHASECHK.TRANS64 P0, [R4+URZ+0x38840], R2 ;  /* 0x03884002040085a7 */ /* 0x000ee4000800007f */
[----:B---3--:R-:W-:Y:S05]  /*157a0*/  @!P0 BRA `(.L_x_4391) ;  /* 0xfffffffc00f08947 */ /* 0x008fea000383ffff */
[----:B------:R-:W-:Y:S05]  /*157b0*/  BRA `(.L_x_4468) ;  /* 0xffffffcc007c7947 */ /* 0x000fea000383ffff */
.L_x_4396:
[----:B0-----:R0:W3:Y:S02]  /*157c0*/  SYNCS.PHASECHK.TRANS64.TRYWAIT P0, [R4+URZ+0x38860], R2 ;  /* 0x03886002040075a7 */ /* 0x0010e4000800017f */
[----:B---3--:R-:W-:Y:S05]  /*157d0*/  @!P0 NANOSLEEP.SYNCS 0x989680 ;  /* 0x009896800000895d */ /* 0x008fea0003900000 */
[----:B------:R-:W3:Y:S02]  /*157e0*/  @!P0 SYNCS.PHASECHK.TRANS64 P0, [R4+URZ+0x38860], R2 ;  /* 0x03886002040085a7 */ /* 0x000ee4000800007f */
[----:B---3--:R-:W-:Y:S05]  /*157f0*/  @!P0 BRA `(.L_x_4396) ;  /* 0xfffffffc00f08947 */ /* 0x008fea000383ffff */
[----:B------:R-:W-:Y:S05]  /*15800*/  BRA `(.L_x_4469) ;  /* 0xffffffd000047947 */ /* 0x000fea000383ffff */
.L_x_4412:
[----:B------:R-:W-:Y:S01]  /*15810*/  BSSY B0, `(.L_x_4470) ;  /* 0x0000008000007945 */ /* 0x000fe20003800000 */
[----:B------:R-:W-:Y:S02]  /*15820*/  IMAD.MOV.U32 R13, RZ, RZ, R16 ;  /* 0x000000ffff0d7224 */ /* 0x000fe400078e0010 */
[----:B------:R-:W-:Y:S02]  /*15830*/  IMAD.MOV.U32 R12, RZ, RZ, RZ ;  /* 0x000000ffff0c7224 */ /* 0x000fe400078e00ff */
[----:B------:R-:W-:Y:S02]  /*15840*/  IMAD.MOV.U32 R11, RZ, RZ, 0x1f ;  /* 0x0000001fff0b7424 */ /* 0x000fe400078e00ff */
[----:B------:R-:W-:-:S07]  /*15850*/  IMAD.MOV.U32 R15, RZ, RZ, -0x1 ;  /* 0xffffffffff0f7424 */ /* 0x000fce00078e00ff */
[----:B--2---:R-:W-:Y:S05]  /*15860*/  WARPSYNC.COLLECTIVE R15, `(.L_x_4471) ;  /* 0x000000000f087348 */ /* 0x004fea0003c00000 */
[----:B------:R0:W1:Y:S02]  /*15870*/  SHFL.IDX P6, R14, R13, R12, R11 ;  /* 0x0000000c0d0e7389 */ /* 0x00006400000c000b */
[----:B012---:R-:W-:Y:S01]  /*15880*/  ENDCOLLECTIVE ;  /* 0x000000000000791b */ /* 0x007fe20003800000 */
.L_x_4471:
[----:B------:R-:W-:Y:S05]  /*15890*/  BSYNC B0 ;  /* 0x0000000000007941 */ /* 0x000fea0003800000 */
.L_x_4470:
        /* <DEDUP_REMOVED lines=9> */
.L_x_4472:
        /* <DEDUP_REMOVED lines=18> */
.L_x_4473:
        /* <DEDUP_REMOVED lines=8> */
.L_x_4474:
        /* <DEDUP_REMOVED lines=8> */
.L_x_4475:
        /* <DEDUP_REMOVED lines=8> */
.L_x_4476:
        /* <DEDUP_REMOVED lines=8> */
.L_x_4477:
        /* <DEDUP_REMOVED lines=9> */
.L_x_4478:
[----:B------:R-:W-:Y:S01]  /*15ce0*/  IMAD.MOV.U32 R6, RZ, RZ, R14 ;  /* 0x000000ffff067224 */ /* 0x000fe200078e000e */
[----:B------:R-:W-:Y:S06]  /*15cf0*/  BRA `(.L_x_4479) ;  /* 0xffffffd8005c7947 */ /* 0x000fec000383ffff */
.L_x_4417:
[----:B------:R-:W-:Y:S01]  /*15d00*/  BSSY B0, `(.L_x_4480) ;  /* 0x0000008000007945 */ /* 0x000fe20003800000 */
[----:B-----5:R-:W-:Y:S02]  /*15d10*/  IMAD.MOV.U32 R13, RZ, RZ, R2 ;  /* 0x000000ffff0d7224 */ /* 0x020fe400078e0002 */
[----:B------:R-:W-:Y:S02]  /*15d20*/  IMAD.MOV.U32 R12, RZ, RZ, 0x1 ;  /* 0x00000001ff0c7424 */ /* 0x000fe400078e00ff */
[----:B------:R-:W-:Y:S02]  /*15d30*/  IMAD.MOV.U32 R11, RZ, RZ, RZ ;  /* 0x000000ffff0b7224 */ /* 0x000fe400078e00ff */
[----:B------:R-:W-:-:S07]  /*15d40*/  IMAD.MOV.U32 R15, RZ, RZ, -0x1 ;  /* 0xffffffffff0f7424 */ /* 0x000fce00078e00ff */
[----:B0-2---:R-:W-:Y:S05]  /*15d50*/  WARPSYNC.COLLECTIVE R15, `(.L_x_4481) ;  /* 0x000000000f087348 */ /* 0x005fea0003c00000 */
[----:B------:R1:W3:Y:S02]  /*15d60*/  SHFL.UP P6, R14, R13, R12, R11 ;  /* 0x0400000c0d0e7389 */ /* 0x0002e400000c000b */
[----:B0123--:R-:W-:Y:S01]  /*15d70*/  ENDCOLLECTIVE ;  /* 0x000000000000791b */ /* 0x00ffe20003800000 */
.L_x_4481:
[----:B------:R-:W-:Y:S05]  /*15d80*/  BSYNC B0 ;  /* 0x0000000000007941 */ /* 0x000fea0003800000 */
.L_x_4480:
[----:B------:R-:W-:Y:S02]  /*15d90*/  IMAD.MOV.U32 R3, RZ, RZ, R14 ;  /* 0x000000ffff037224 */ /* 0x000fe400078e000e */
[----:B------:R-:W-:Y:S02]  /*15da0*/  IMAD.MOV.U32 R12, RZ, RZ, 0x2 ;  /* 0x00000002ff0c7424 */ /* 0x000fe400078e00ff */
[----:B------:R-:W-:Y:S01]  /*15db0*/  IMAD.MOV.U32 R11, RZ, RZ, RZ ;  /* 0x000000ffff0b7224 */ /* 0x000fe200078e00ff */
[----:B------:R-:W-:Y:S01]  /*15dc0*/  SEL R3, R3, RZ, P1 ;  /* 0x000000ff03037207 */ /* 0x000fe20000800000 */
[----:B------:R-:W-:-:S04]  /*15dd0*/  IMAD.MOV.U32 R15, RZ, RZ, -0x1 ;  /* 0xffffffffff0f7424 */ /* 0x000fc800078e00ff */
[----:B------:R-:W-:-:S04]  /*15de0*/  IMAD.IADD R3, R2, 0x1, R3 ;  /* 0x0000000102037824 */ /* 0x000fc800078e0203 */
[----:B------:R-:W-:-:S07]  /*15df0*/  IMAD.MOV.U32 R13, RZ, RZ, R3 ;  /* 0x000000ffff0d7224 */ /* 0x000fce00078e0003 */
[----:B------:R-:W-:Y:S05]  /*15e00*/  WARPSYNC.COLLECTIVE R15, `(.L_x_4482) ;  /* 0x000000000f087348 */ /* 0x000fea0003c00000 */
[----:B------:R0:W1:Y:S02]  /*15e10*/  SHFL.UP P6, R14, R13, R12, R11 ;  /* 0x0400000c0d0e7389 */ /* 0x00006400000c000b */
[----:B01----:R-:W-:Y:S01]  /*15e20*/  ENDCOLLECTIVE ;  /* 0x000000000000791b */ /* 0x003fe20003800000 */
.L_x_4482:
        /* <DEDUP_REMOVED lines=8> */
.L_x_4483:
        /* <DEDUP_REMOVED lines=8> */
.L_x_4484:
        /* <DEDUP_REMOVED lines=8> */
.L_x_4485:
        /* <DEDUP_REMOVED lines=9> */
.L_x_4486:
[----:B------:R-:W-:Y:S01]  /*16040*/  IMAD.MOV.U32 R6, RZ, RZ, R14 ;  /* 0x000000ffff067224 */ /* 0x000fe200078e000e */
[----:B------:R-:W-:Y:S06]  /*16050*/  BRA `(.L_x_4487) ;  /* 0xffffffd800207947 */ /* 0x000fec000383ffff */
.L_x_4419:
[----:B------:R-:W-:Y:S01]  /*16060*/  BSSY B0, `(.L_x_4488) ;  /* 0x0000006000007945 */ /* 0x000fe20003800000 */
[----:B------:R-:W-:Y:S01]  /*16070*/  PLOP3.LUT P6, PT, P6, PT, PT, 0x8, 0x0 ;  /* 0x000000000000781c */ /* 0x000fe200037ce170 */
[----:B------:R-:W-:-:S12]  /*16080*/  IMAD.MOV.U32 R15, RZ, RZ, -0x1 ;  /* 0xffffffffff0f7424 */ /* 0x000fd800078e00ff */
[----:B0-2---:R-:W-:Y:S05]  /*16090*/  WARPSYNC.COLLECTIVE R15, `(.L_x_4489) ;  /* 0x000000000f087348 */ /* 0x005fea0003c00000 */
[----:B------:R-:W-:Y:S01]  /*160a0*/  VOTE.ANY R14, PT, P6 ;  /* 0x00000000000e7806 */ /* 0x000fe200030e0100 */
[----:B0-2---:R-:W-:Y:S06]  /*160b0*/  ENDCOLLECTIVE ;  /* 0x000000000000791b */ /* 0x005fec0003800000 */
.L_x_4489:
[----:B------:R-:W-:Y:S05]  /*160c0*/  BSYNC B0 ;  /* 0x0000000000007941 */ /* 0x000fea0003800000 */
.L_x_4488:
        /* <DEDUP_REMOVED lines=9> */
.L_x_4490:
[----:B------:R-:W-:Y:S01]  /*16160*/  IMAD.MOV.U32 R17, RZ, RZ, R14 ;  /* 0x000000ffff117224 */ /* 0x000fe200078e000e */
[----:B------:R-:W-:Y:S06]  /*16170*/  BRA `(.L_x_4491) ;  /* 0xffffffd800107947 */ /* 0x000fec000383ffff */
.L_x_4421:
[----:B------:R-:W-:Y:S01]  /*16180*/  BSSY B0, `(.L_x_4492) ;  /* 0x0000007000007945 */ /* 0x000fe20003800000 */
[----:B------:R-:W-:Y:S02]  /*16190*/  IMAD.MOV.U32 R13, RZ, RZ, R3 ;  /* 0x000000ffff0d7224 */ /* 0x000fe400078e0003 */
[----:B------:R-:W-:Y:S02]  /*161a0*/  IMAD.MOV.U32 R11, RZ, RZ, 0x1f ;  /* 0x0000001fff0b7424 */ /* 0x000fe400078e00ff */
[----:B------:R-:W-:-:S07]  /*161b0*/  IMAD.MOV.U32 R15, RZ, RZ, -0x1 ;  /* 0xffffffffff0f7424 */ /* 0x000fce00078e00ff */
[----:B0-23--:R-:W-:Y:S05]  /*161c0*/  WARPSYNC.COLLECTIVE R15, `(.L_x_4493) ;  /* 0x000000000f087348 */ /* 0x00dfea0003c00000 */
[----:B------:R1:W4:Y:S02]  /*161d0*/  SHFL.IDX P6, R14, R13, R12, R11 ;  /* 0x0000000c0d0e7389 */ /* 0x00032400000c000b */
[----:B01234-:R-:W-:Y:S01]  /*161e0*/  ENDCOLLECTIVE ;  /* 0x000000000000791b */ /* 0x01ffe20003800000 */
.L_x_4493:
[----:B------:R-:W-:Y:S05]  /*161f0*/  BSYNC B0 ;  /* 0x0000000000007941 */ /* 0x000fea0003800000 */
.L_x_4492:
[----:B------:R-:W-:Y:S01]  /*16200*/  IMAD.MOV.U32 R2, RZ, RZ, R14 ;  /* 0x000000ffff027224 */ /* 0x000fe200078e000e */
[----:B------:R-:W-:Y:S06]  /*16210*/  BRA `(.L_x_4420) ;  /* 0xffffffd800047947 */ /* 0x000fec000383ffff */
.L_x_4425:
[----:B0-----:R0:W1:Y:S02]  /*16220*/  SYNCS.PHASECHK.TRANS64.TRYWAIT P0, [R9+URZ+0x38820], R0 ;  /* 0x03882000090075a7 */ /* 0x001064000800017f */
[----:B-1----:R-:W-:Y:S05]  /*16230*/  @!P0 NANOSLEEP.SYNCS 0x989680 ;  /* 0x009896800000895d */ /* 0x002fea0003900000 */
[----:B------:R-:W1:Y:S02]  /*16240*/  @!P0 SYNCS.PHASECHK.TRANS64 P0, [R9+URZ+0x38820], R0 ;  /* 0x03882000090085a7 */ /* 0x000e64000800007f */
[----:B-1----:R-:W-:Y:S05]  /*16250*/  @!P0 BRA `(.L_x_4425) ;  /* 0xfffffffc00f08947 */ /* 0x002fea000383ffff */
[----:B------:R-:W-:Y:S05]  /*16260*/  BRA `(.L_x_4494) ;  /* 0xffffffd800f87947 */ /* 0x000fea000383ffff */
.L_x_4426:
        /* <DEDUP_REMOVED lines=8> */
[----:B0-2---:R-:W-:Y:S05]  /*162f0*/  WARPSYNC.COLLECTIVE R15, `(.L_x_4496) ;  /* 0x000000000f087348 */ /* 0x005fea0003c00000 */
[----:B------:R1:W3:Y:S02]  /*16300*/  SHFL.IDX P6, R14, R13, R12, R11 ;  /* 0x0000000c0d0e7389 */ /* 0x0002e400000c000b */
[----:B0123--:R-:W-:Y:S01]  /*16310*/  ENDCOLLECTIVE ;  /* 0x000000000000791b */ /* 0x00ffe20003800000 */
.L_x_4496:
[----:B------:R-:W-:Y:S05]  /*16320*/  BSYNC B0 ;  /* 0x0000000000007941 */ /* 0x000fea0003800000 */
.L_x_4495:
[----:B------:R-:W-:Y:S05]  /*16330*/  BRA `(.L_x_4497) ;  /* 0xffffffd800e07947 */ /* 0x000fea000383ffff */
.L_x_4429:
[----:B------:R-:W-:Y:S01]  /*16340*/  BSSY B1, `(.L_x_4498) ;  /* 0x0000006000017945 */ /* 0x000fe20003800000 */
[----:B------:R-:W-:-:S07]  /*16350*/  IMAD.MOV.U32 R15, RZ, RZ, -0x1 ;  /* 0xffffffffff0f7424 */ /* 0x000fce00078e00ff */
[----:B0-2---:R-:W-:Y:S05]  /*16360*/  WARPSYNC.COLLECTIVE R15, `(.L_x_4499) ;  /* 0x000000000f0c7348 */ /* 0x005fea0003c00000 */
[----:B------:R-:W-:Y:S02]  /*16370*/  ELECT P6, UR62, PT ;  /* 0x00000000003e782f */ /* 0x000fe400038c0000 */
[----:B------:R-:W-:Y:S01]  /*16380*/  MOV R14, UR62 ;  /* 0x0000003e000e7c02 */ /* 0x000fe20008000f00 */
[----:B0-2---:R-:W-:Y:S10]  /*16390*/  ENDCOLLECTIVE ;  /* 0x000000000000791b */ /* 0x005ff40003800000 */
.L_x_4499:
[----:B------:R-:W-:Y:S05]  /*163a0*/  BSYNC B1 ;  /* 0x0000000000017941 */ /* 0x000fea0003800000 */
.L_x_4498:
[----:B------:R-:W-:Y:S05]  /*163b0*/  BRA `(.L_x_4500) ;  /* 0xffffffd800d87947 */ /* 0x000fea000383ffff */
.L_x_4430:
[----:B0-----:R0:W1:Y:S02]  /*163c0*/  SYNCS.PHASECHK.TRANS64.TRYWAIT P0, [R5+URZ], R4 ;  /* 0x00000004050075a7 */ /* 0x001064000800017f */
[----:B-1----:R-:W-:Y:S05]  /*163d0*/  @!P0 NANOSLEEP.SYNCS 0x989680 ;  /* 0x009896800000895d */ /* 0x002fea0003900000 */
[----:B------:R-:W1:Y:S02]  /*163e0*/  @!P0 SYNCS.PHASECHK.TRANS64 P0, [R5+URZ], R4 ;  /* 0x00000004050085a7 */ /* 0x000e64000800007f */
[----:B-1----:R-:W-:Y:S05]  /*163f0*/  @!P0 BRA `(.L_x_4430) ;  /* 0xfffffffc00f08947 */ /* 0x002fea000383ffff */
[----:B------:R-:W-:Y:S05]  /*16400*/  BRA `(.L_x_4501) ;  /* 0xffffffdc00007947 */ /* 0x000fea000383ffff */
.L_x_4431:
[----:B0-----:R0:W1:Y:S02]  /*16410*/  SYNCS.PHASECHK.TRANS64.TRYWAIT P0, [R7+URZ], R2 ;  /* 0x00000002070075a7 */ /* 0x001064000800017f */
[----:B-1----:R-:W-:Y:S05]  /*16420*/  @!P0 NANOSLEEP.SYNCS 0x989680 ;  /* 0x009896800000895d */ /* 0x002fea0003900000 */
[----:B------:R-:W1:Y:S02]  /*16430*/  @!P0 SYNCS.PHASECHK.TRANS64 P0, [R7+URZ], R2 ;  /* 0x00000002070085a7 */ /* 0x000e64000800007f */
[----:B-1----:R-:W-:Y:S05]  /*16440*/  @!P0 BRA `(.L_x_4431) ;  /* 0xfffffffc00f08947 */ /* 0x002fea000383ffff */
[----:B------:R-:W-:Y:S05]  /*16450*/  BRA `(.L_x_4502) ;  /* 0xffffffdc00007947 */ /* 0x000fea000383ffff */
.L_x_4432:
[----:B-1----:R1:W3:Y:S02]  /*16460*/  SYNCS.PHASECHK.TRANS64.TRYWAIT P0, [R5+URZ], R4 ;  /* 0x00000004050075a7 */ /* 0x0022e4000800017f */
[----:B---3--:R-:W-:Y:S05]  /*16470*/  @!P0 NANOSLEEP.SYNCS 0x989680 ;  /* 0x009896800000895d */ /* 0x008fea0003900000 */
[----:B------:R-:W3:Y:S02]  /*16480*/  @!P0 SYNCS.PHASECHK.TRANS64 P0, [R5+URZ], R4 ;  /* 0x00000004050085a7 */ /* 0x000ee4000800007f */
[----:B---3--:R-:W-:Y:S05]  /*16490*/  @!P0 BRA `(.L_x_4432) ;  /* 0xfffffffc00f08947 */ /* 0x008fea000383ffff */
[----:B------:R-:W-:Y:S05]  /*164a0*/  BRA `(.L_x_4503) ;  /* 0xffffffd800f47947 */ /* 0x000fea000383ffff */
.L_x_4504:
        /* <DEDUP_REMOVED lines=13> */
.L_x_15288:


//--------------------- .text._ZN7cutlass13device_kernelIN5flash11enable_sm90INS1_16FlashAttnFwdSm90INS1_25CollectiveMainloopFwdSm90ILi2EN4cute5tupleIJNS5_1CILi1EEES8_S8_EEENS6_IJNS7_ILi64EEESA_SA_EEELi512ENS_6half_tEfNS_4arch4Sm90ELb0ELb0ELb1ELb1ELb0ELb1ELb1ELb0ELb0ELb1ELb0ELb0EEENS1_21CollectiveEpilogueFwdINS6_IJSA_NS7_ILi512EEESA_EEES9_SC_SE_Li256ELb1ELb1ELb0ELb0EEENS1_36VarlenDynamicPersistentTileSchedulerILi64ELi64ELi256ELi128ELb0ELb1ELb1ELb0ELb1ELb1EEEEEEEEEvNT_6ParamsE --------------------------
	.section	.text._ZN7cutlass13device_kernelIN5flash11enable_sm90INS1_16FlashAttnFwdSm90INS1_25CollectiveMainloopFwdSm90ILi2EN4cute5tupleIJNS5_1CILi1EEES8_S8_EEENS6_IJNS7_ILi64EEESA_SA_EEELi512ENS_6half_tEfNS_4arch4Sm90ELb0ELb0ELb1ELb1ELb0ELb1ELb1ELb0ELb0ELb1ELb0ELb0EEENS1_21CollectiveEpilogueFwdINS6_IJSA_NS7_ILi512EEESA_EEES9_SC_SE_Li256ELb1ELb1ELb0ELb0EEENS1_36VarlenDynamicPersistentTileSchedulerILi64ELi64ELi256ELi128ELb0ELb1ELb1ELb0ELb1ELb1EEEEEEEEEvNT_6ParamsE,"ax",@progbits
	.align	128
.text._ZN7cutlass13device_kernelIN5flash11enable_sm90INS1_16FlashAttnFwdSm90INS1_25CollectiveMainloopFwdSm90ILi2EN4cute5tupleIJNS5_1CILi1EEES8_S8_EEENS6_IJNS7_ILi64EEESA_SA_EEELi512ENS_6half_tEfNS_4arch4Sm90ELb0ELb0ELb1ELb1ELb0ELb1ELb1ELb0ELb0ELb1ELb0ELb0EEENS1_21CollectiveEpilogueFwdINS6_IJSA_NS7_ILi512EEESA_EEES9_SC_SE_Li256ELb1ELb1ELb0ELb0EEENS1_36VarlenDynamicPersistentTileSchedulerILi64ELi64ELi256ELi128ELb0ELb1ELb1ELb0ELb1ELb1EEEEEEEEEvNT_6ParamsE:
        .type           _ZN7cutlass13device_kernelIN5flash11enable_sm90INS1_16FlashAttnFwdSm90INS1_25CollectiveMainloopFwdSm90ILi2EN4cute5tupleIJNS5_1CILi1EEES8_S8_EEENS6_IJNS7_ILi64EEESA_SA_EEELi512ENS_6half_tEfNS_4arch4Sm90ELb0ELb0ELb1ELb1ELb0ELb1ELb1ELb0ELb0ELb1ELb0ELb0EEENS1_21CollectiveEpilogueFwdINS6_IJSA_NS7_ILi512EEESA_EEES9_SC_SE_Li256ELb1ELb1ELb0ELb0EEENS1_36VarlenDynamicPersistentTileSchedulerILi64ELi64ELi256ELi128ELb0ELb1ELb1ELb0ELb1ELb1EEEEEEEEEvNT_6ParamsE,@function
        .size           _ZN7cutlass13device_kernelIN5flash11enable_sm90INS1_16FlashAttnFwdSm90INS1_25CollectiveMainloopFwdSm90ILi2EN4cute5tupleIJNS5_1CILi1EEES8_S8_EEENS6_IJNS7_ILi64EEESA_SA_EEELi512ENS_6half_tEfNS_4arch4Sm90ELb0ELb0ELb1ELb1ELb0ELb1ELb1ELb0ELb0ELb1ELb0ELb0EEENS1_21CollectiveEpilogueFwdINS6_IJSA_NS7_ILi512EEESA_EEES9_SC_SE_Li256ELb1ELb1ELb0ELb0EEENS1_36VarlenDynamicPersistentTileSchedulerILi64ELi64ELi256ELi128ELb0ELb1ELb1ELb0ELb1ELb1EEEEEEEEEvNT_6ParamsE,(.L_x_15289 - _ZN7cutlass13device_kernelIN5flash11enable_sm90INS1_16FlashAttnFwdSm90INS1_25CollectiveMainloopFwdSm90ILi2EN4cute5tupleIJNS5_1CILi1EEES8_S8_EEENS6_IJNS7_ILi64EEESA_SA_EEELi512ENS_6half_tEfNS_4arch4Sm90ELb0ELb0ELb1ELb1ELb0ELb1ELb1ELb0ELb0ELb1ELb0ELb0EEENS1_21CollectiveEpilogueFwdINS6_IJSA_NS7_ILi512EEESA_EEES9_SC_SE_Li256ELb1ELb1ELb0ELb0EEENS1_36VarlenDynamicPersistentTileSchedulerILi64ELi64ELi256ELi128ELb0ELb1ELb1ELb0ELb1ELb1EEEEEEEEEvNT_6ParamsE)
        .other          _ZN7cutlass13device_kernelIN5flash11enable_sm90INS1_16FlashAttnFwdSm90INS1_25CollectiveMainloopFwdSm90ILi2EN4cute5tupleIJNS5_1CILi1EEES8_S8_EEENS6_IJNS7_ILi64EEESA_SA_EEELi512ENS_6half_tEfNS_4arch4Sm90ELb0ELb0ELb1ELb1ELb0ELb1ELb1ELb0ELb0ELb1ELb0ELb0EEENS1_21CollectiveEpilogueFwdINS6_IJSA_NS7_ILi512EEESA_EEES9_SC_SE_Li256ELb1ELb1ELb0ELb0EEENS1_36VarlenDynamicPersistentTileSchedulerILi64ELi64ELi256ELi128ELb0ELb1ELb1ELb0ELb1ELb1EEEEEEEEEvNT_6ParamsE,@"STO_CUDA_ENTRY STV_DEFAULT"
_ZN7cutlass13device_kernelIN5flash11enable_sm90INS1_16FlashAttnFwdSm90INS1_25CollectiveMainloopFwdSm90ILi2EN4cute5tupleIJNS5_1CILi1EEES8_S8_EEENS6_IJNS7_ILi64EEESA_SA_EEELi512ENS_6half_tEfNS_4arch4Sm90ELb0ELb0ELb1ELb1ELb0ELb1ELb1ELb0ELb0ELb1ELb0ELb0EEENS1_21CollectiveEpilogueFwdINS6_IJSA_NS7_ILi512EEESA_EEES9_SC_SE_Li256ELb1ELb1ELb0ELb0EEENS1_36VarlenDynamicPersistentTileSchedulerILi64ELi64ELi256ELi128ELb0ELb1ELb1ELb0ELb1ELb1EEEEEEEEEvNT_6ParamsE:
        /* <DEDUP_REMOVED lines=23> */
.L_x_4506:
[----:B------:R-:W-:Y:S05]  /*0170*/  BSYNC B0 ;  /* 0x0000000000007941 */ /* 0x000fea0003800000 */
.L_x_4505:
        /* <DEDUP_REMOVED lines=14> */
[----:B-1----:R0:W-:Y:S01]  /*0260*/  STL [R1+0x4], R3 ;  /* 0x0000040301007387 */ /* 0x0021e20000100800 */
        /* <DEDUP_REMOVED lines=24> */
.L_x_4507:
        /* <DEDUP_REMOVED lines=22> */
.L_x_4508:
        /* <DEDUP_REMOVED lines=18> */
.L_x_4509:
        /* <DEDUP_REMOVED lines=22> */
.L_x_4510:
        /* <DEDUP_REMOVED lines=22> */
.L_x_4511:
        /* <DEDUP_REMOVED lines=9> */
.L_x_4514:
        /* <DEDUP_REMOVED lines=25> */
[----:B------:R-:W-:Y:S02]  /*0b50*/  LEA.HI R5, R0, R16, RZ, 0x4 ;  /* 0x0000001000057211 */ /* 0x000fe400078f20ff */
[----:B------:R-:W-:Y:S02]  /*0b60*/  LOP3.LUT R3, R4, 0xffffff80, RZ, 0xc0, !PT ;  /* 0xffffff8004037812 */ /* 0x000fe400078ec0ff */
[----:B------:R-:W-:-:S03]  /*0b70*/  LOP3.LUT R6, R5, 0xfffffff0, RZ, 0xc0, !PT ;  /* 0xfffffff005067812 */ /* 0x000fc600078ec0ff */
[----:B------:R-:W-:Y:S01]  /*0b80*/  IMAD.IADD R3, R16, 0x1, -R3 ;  /* 0x0000000110037824 */ /* 0x000fe200078e0a03 */
[----:B------:R-:W-:Y:S01]  /*0b90*/  LEA.HI R7, R0, R16, RZ, 0x5 ;  /* 0x0000001000077211 */ /* 0x000fe200078f28ff */
[----:B------:R-:W-:Y:S01]  /*0ba0*/  IMAD.IADD R10, R16, 0x1, -R6 ;  /* 0x00000001100a7824 */ /* 0x000fe200078e0a06 */
[----:B------:R-:W-:Y:S02]  /*0bb0*/  SHF.R.S32.HI R12, RZ, 0x4, R5 ;  /* 0x00000004ff0c7819 */ /* 0x000fe40000011405 */
[----:B------:R-:W-:Y:S02]  /*0bc0*/  SHF.R.S32.HI R6, RZ, 0x1f, R3 ;  /* 0x0000001fff067819 */ /* 0x000fe40000011403 */
[--C-:B------:R-:W-:Y:S02]  /*0bd0*/  SHF.R.S32.HI R192, RZ, 0x5, R7.reuse ;  /* 0x00000005ffc07819 */ /* 0x100fe40000011407 */
[----:B------:R-:W-:Y:S02]  /*0be0*/  SHF.R.S32.HI R11, RZ, 0x1f, R7 ;  /* 0x0000001fff0b7819 */ /* 0x000fe40000011407 */
[----:B------:R-:W-:-:S02]  /*0bf0*/  SHF.R.S32.HI R7, RZ, 0x1f, R10 ;  /* 0x0000001fff077819 */ /* 0x000fc4000001140a */
[----:B------:R-:W-:Y:S02]  /*0c00*/  LEA.HI R8, R5, R12, RZ, 0x1 ;  /* 0x0000000c05087211 */ /* 0x000fe400078f08ff */
[----:B------:R-:W-:Y:S02]  /*0c10*/  LEA.HI R5, R6, R3, RZ, 0x2 ;  /* 0x0000000306057211 */ /* 0x000fe400078f10ff */
[----:B------:R-:W-:Y:S02]  /*0c20*/  LEA.HI R9, R7, R10, RZ, 0x3 ;  /* 0x0000000a07097211 */ /* 0x000fe400078f18ff */
[----:B------:R-:W-:Y:S02]  /*0c30*/  LOP3.LUT R13, R8, 0x1ffffffe, RZ, 0xc0, !PT ;  /* 0x1ffffffe080d7812 */ /* 0x000fe400078ec0ff */
[--C-:B------:R-:W-:Y:S02]  /*0c40*/  SHF.R.S32.HI R7, RZ, 0x2, R5.reuse ;  /* 0x00000002ff077819 */ /* 0x100fe40000011405 */
[----:B------:R-:W-:-:S04]  /*0c50*/  SHF.R.S32.HI R8, RZ, 0x1f, R5 ;  /* 0x0000001fff087819 */ /* 0x000fc80000011405 */
[----:B------:R-:W-:-:S04]  /*0c60*/  LEA.HI R8, R8, R7, RZ, 0x3 ;  /* 0x0000000708087211 */ /* 0x000fc800078f18ff */
[----:B------:R-:W-:-:S05]  /*0c70*/  LOP3.LUT R8, R8, 0xfffffff8, RZ, 0xc0, !PT ;  /* 0xfffffff808087812 */ /* 0x000fca00078ec0ff */
[----:B------:R-:W-:Y:S01]  /*0c80*/  IMAD.IADD R191, R7, 0x1, -R8 ;  /* 0x0000000107bf7824 */ /* 0x000fe200078e0a08 */
[----:B------:R-:W-:Y:S02]  /*0c90*/  LOP3.LUT R8, R5, 0x7ffffffc, RZ, 0xc0, !PT ;  /* 0x7ffffffc05087812 */ /* 0x000fe400078ec0ff */
[----:B------:R-:W-:-:S03]  /*0ca0*/  LEA.HI R6, R6, R3, RZ, 0x5 ;  /* 0x0000000306067211 */ /* 0x000fc600078f28ff */
[----:B------:R-:W-:Y:S01]  /*0cb0*/  IMAD.IADD R8, R3, 0x1, -R8 ;  /* 0x0000000103087824 */ /* 0x000fe200078e0a08 */
[----:B------:R-:W-:Y:S02]  /*0cc0*/  LEA.HI R3, R0, R16, RZ, 0x2 ;  /* 0x0000001000037211 */ /* 0x000fe400078f10ff */
[----:B------:R-:W-:Y:S02]  /*0cd0*/  LEA.HI R14, R11, R192, RZ, 0x2 ;  /* 0x000000c00b0e7211 */ /* 0x000fe400078f10ff */
[----:B------:R-:W-:Y:S02]  /*0ce0*/  LOP3.LUT R11, R9, 0xfffffff8, RZ, 0xc0, !PT ;  /* 0xfffffff8090b7812 */ /* 0x000fe400078ec0ff */
[----:B------:R-:W-:Y:S02]  /*0cf0*/  LOP3.LUT R5, R3, 0xfffffffc, RZ, 0xc0, !PT ;  /* 0xfffffffc03057812 */ /* 0x000fe400078ec0ff */
[----:B------:R-:W-:Y:S01]  /*0d00*/  SHF.R.S32.HI R223, RZ, 0x7, R4 ;  /* 0x00000007ffdf7819 */ /* 0x000fe20000011404 */
[----:B------:R-:W-:Y:S01]  /*0d10*/  IMAD.IADD R11, R10, 0x1, -R11 ;  /* 0x000000010a0b7824 */ /* 0x000fe200078e0a0b */
[----:B------:R-:W-:Y:S01]  /*0d20*/  LOP3.LUT R15, R14, 0x3ffffc, RZ, 0xc0, !PT ;  /* 0x003ffffc0e0f7812 */ /* 0x000fe200078ec0ff */
[----:B------:R-:W-:Y:S01]  /*0d30*/  IMAD.IADD R5, R16, 0x1, -R5 ;  /* 0x0000000110057824 */ /* 0x000fe200078e0a05 */
[----:B------:R-:W-:Y:S01]  /*0d40*/  LEA.HI R0, R0, R16, RZ, 0x3 ;  /* 0x0000001000007211 */ /* 0x000fe200078f18ff */
[----:B------:R-:W-:-:S02]  /*0d50*/  IMAD R14, R223, 0x100, R10 ;  /* 0x00000100df0e7824 */ /* 0x000fc400078e020a */
[----:B------:R-:W-:Y:S01]  /*0d60*/  IMAD.IADD R15, R192, 0x1, -R15 ;  /* 0x00000001c00f7824 */ /* 0x000fe200078e0a0f */
[----:B------:R-:W-:Y:S01]  /*0d70*/  SHF.R.S32.HI R221, RZ, 0x3, R0 ;  /* 0x00000003ffdd7819 */ /* 0x000fe20000011400 */
[----:B------:R-:W-:Y:S01]  /*0d80*/  IMAD.IADD R13, R12, 0x1, -R13 ;  /* 0x000000010c0d7824 */ /* 0x000fe200078e0a0d */
[----:B------:R-:W-:Y:S01]  /*0d90*/  LOP3.LUT R220, R0, 0xfffffff8, RZ, 0xc0, !PT ;  /* 0xfffffff800dc7812 */ /* 0x000fe200078ec0ff */
[----:B------:R-:W-:Y:S01]  /*0da0*/  IMAD.SHL.U32 R10, R11, 0x40, RZ ;  /* 0x000000400b0a7824 */ /* 0x000fe200078e00ff */
[----:B------:R-:W-:Y:S02]  /*0db0*/  SHF.R.S32.HI R22, RZ, 0x2, R3 ;  /* 0x00000002ff167819 */ /* 0x000fe40000011403 */
[----:B------:R-:W-:Y:S01]  /*0dc0*/  LEA.HI R0, R5, R5, RZ, 0x1 ;  /* 0x0000000505007211 */ /* 0x000fe200078f08ff */
[----:B------:R-:W-:Y:S01]  /*0dd0*/  IMAD R14, R15, 0x10, R14 ;  /* 0x000000100f0e7824 */ /* 0x000fe200078e020e */
[----:B------:R-:W-:Y:S01]  /*0de0*/  LOP3.LUT R10, R10, 0x1c0, RZ, 0xc0, !PT ;  /* 0x000001c00a0a7812 */ /* 0x000fe200078ec0ff */
[----:B------:R-:W-:Y:S01]  /*0df0*/  IMAD.SHL.U32 R13, R13, 0x8, RZ ;  /* 0x000000080d0d7824 */ /* 0x000fe200078e00ff */
[----:B------:R-:W-:Y:S01]  /*0e00*/  LOP3.LUT R0, R0, 0x1ffffffe, RZ, 0xc0, !PT ;  /* 0x1ffffffe00007812 */ /* 0x000fe200078ec0ff */
[----:B------:R-:W-:-:S02]  /*0e10*/  IMAD.SHL.U32 R9, R9, 0x40, RZ ;  /* 0x0000004009097824 */ /* 0x000fc400078e00ff */
[----:B------:R-:W-:Y:S02]  /*0e20*/  VIADD R234, R22, 0x20 ;  /* 0x0000002016ea7836 */ /* 0x000fe40000000000 */
[--C-:B------:R-:W-:Y:S01]  /*0e30*/  IMAD.U32 R233, R14, 0x40, R13.reuse ;  /* 0x000000400ee97824 */ /* 0x100fe200078e000d */
[----:B------:R-:W-:Y:S01]  /*0e40*/  LOP3.LUT R13, R10, 0x8, R13, 0xf8, !PT ;  /* 0x000000080a0d7812 */ /* 0x000fe200078ef80d */
[----:B------:R-:W-:Y:S01]  /*0e50*/  IMAD.IADD R220, R16, 0x1, -R220 ;  /* 0x0000000110dc7824 */ /* 0x000fe200078e0adc */
[----:B------:R-:W-:Y:S01]  /*0e60*/  SHF.R.U32.HI R10, RZ, 0x3, R10 ;  /* 0x00000003ff0a7819 */ /* 0x000fe2000001160a */
[----:B------:R-:W-:Y:S01]  /*0e70*/  IMAD.SHL.U32 R16, R5, 0x8, RZ ;  /* 0x0000000805107824 */ /* 0x000fe200078e00ff */
[----:B------:R-:W-:Y:S01]  /*0e80*/  LOP3.LUT R9, R9, 0x7ffffe00, RZ, 0xc0, !PT ;  /* 0x7ffffe0009097812 */ /* 0x000fe200078ec0ff */
[C---:B------:R-:W-:Y:S01]  /*0e90*/  IMAD.IADD R0, R5.reuse, 0x1, -R0 ;  /* 0x0000000105007824 */ /* 0x040fe200078e0a00 */
[----:B------:R-:W-:Y:S01]  /*0ea0*/  SHF.R.S32.HI R3, RZ, 0x1f, R3 ;  /* 0x0000001fff037819 */ /* 0x000fe20000011403 */
[----:B------:R-:W-:Y:S01]  /*0eb0*/  IMAD.SHL.U32 R184, R5, 0x4, RZ ;  /* 0x0000000405b87824 */ /* 0x000fe200078e00ff */
[----:B------:R-:W-:-:S02]  /*0ec0*/  LEA.HI R4, R4, R223, RZ, 0x1 ;  /* 0x000000df04047211 */ /* 0x000fc400078f08ff */
[----:B------:R-:W-:Y:S01]  /*0ed0*/  SHF.R.S32.HI R5, RZ, 0x1f, R234 ;  /* 0x0000001fff057819 */ /* 0x000fe200000114ea */
[----:B------:R-:W-:Y:S01]  /*0ee0*/  IMAD R9, R192, 0x400, R9 ;  /* 0x00000400c0097824 */ /* 0x000fe200078e0209 */
[----:B------:R-:W-:Y:S02]  /*0ef0*/  LOP3.LUT R10, R13, R10, RZ, 0x3c, !PT ;  /* 0x0000000a0d0a7212 */ /* 0x000fe400078e3cff */
[----:B------:R-:W-:Y:S01]  /*0f00*/  LEA.HI R3, R3, R22, RZ, 0x3 ;  /* 0x0000001603037211 */ /* 0x000fe200078f18ff */
[----:B------:R-:W-:Y:S01]  /*0f10*/  IMAD.SHL.U32 R230, R234, 0x40, RZ ;  /* 0x00000040eae67824 */ /* 0x000fe200078e00ff */
[----:B------:R-:W-:Y:S02]  /*0f20*/  LOP3.LUT R4, R4, 0xfffffe, RZ, 0xc0, !PT ;  /* 0x00fffffe04047812 */ /* 0x000fe400078ec0ff */
[----:B------:R-:W-:Y:S01]  /*0f30*/  LEA.HI R5, R5, R234, RZ, 0x3 ;  /* 0x000000ea05057211 */ /* 0x000fe200078f18ff */
[----:B------:R-:W-:Y:S01]  /*0f40*/  IMAD.IADD R9, R9, 0x1, R10 ;  /* 0x0000000109097824 */ /* 0x000fe200078e020a */
[----:B------:R-:W-:Y:S01]  /*0f50*/  R2P PR, R11, 0x6 ;  /* 0x000000060b007804 */ /* 0x000fe20000000000 */
[----:B------:R-:W-:Y:S01]  /*0f60*/  VIADD R190, R184, 0x10 ;  /* 0x00000010b8be7836 */ /* 0x000fe20000000000 */
[----:B------:R-:W-:Y:S01]  /*0f70*/  LOP3.LUT R3, R3, 0xfffffff8, RZ, 0xc0, !PT ;  /* 0xfffffff803037812 */ /* 0x000fe200078ec0ff */
[----:B------:R-:W-:Y:S01]  /*0f80*/  IMAD.IADD R4, R223, 0x1, -R4 ;  /* 0x00000001df047824 */ /* 0x000fe200078e0a04 */
[----:B------:R-:W-:Y:S01]  /*0f90*/  SHF.R.S32.HI R6, RZ, 0x5, R6 ;  /* 0x00000005ff067819 */ /* 0x000fe20000011406 */
[----:B------:R-:W-:Y:S01]  /*0fa0*/  IMAD.SHL.U32 R5, R5, 0x40, RZ ;  /* 0x0000004005057824 */ /* 0x000fe200078e00ff */
[----:B------:R-:W-:Y:S01]  /*0fb0*/  LOP3.LUT R230, R230, 0x1c0, RZ, 0xc0, !PT ;  /* 0x000001c0e6e67812 */ /* 0x000fe200078ec0ff */
[----:B------:R-:W-:-:S02]  /*0fc0*/  IMAD R195, R9, 0x2, R2 ;  /* 0x0000000209c37824 */ /* 0x000fc400078e0202 */
[----:B------:R-:W-:Y:S02]  /*0fd0*/  IMAD.MOV.U32 R201, RZ, RZ, 0x20 ;  /* 0x00000020ffc97424 */ /* 0x000fe400078e00ff */
[----:B------:R-:W-:Y:S01]  /*0fe0*/  IMAD.IADD R188, R22, 0x1, -R3 ;  /* 0x0000000116bc7824 */ /* 0x000fe200078e0a03 */
[----:B------:R-:W-:Y:S01]  /*0ff0*/  SHF.R.S32.HI R3, RZ, 0x1f, R190 ;  /* 0x0000001fff037819 */ /* 0x000fe200000114be */
[----:B------:R-:W-:Y:S01]  /*1000*/  IMAD R191, R6, 0x10, R191 ;  /* 0x0000001006bf7824 */ /* 0x000fe200078e02bf */
[----:B------:R-:W-:Y:S01]  /*1010*/  SHF.R.U32.HI R6, RZ, 0x3, R230 ;  /* 0x00000003ff067819 */ /* 0x000fe200000116e6 */
[----:B------:R-:W-:Y:S01]  /*1020*/  IMAD.SHL.U32 R189, R220, 0x8, RZ ;  /* 0x00000008dcbd7824 */ /* 0x000fe200078e00ff */
[----:B------:R-:W-:Y:S01]  /*1030*/  LOP3.LUT R231, R5, 0xfffffe00, RZ, 0xc0, !PT ;  /* 0xfffffe0005e77812 */ /* 0x000fe200078ec0ff */
[----:B------:R-:W-:Y:S01]  /*1040*/  IMAD.SHL.U32 R194, R4, 0x100, RZ ;  /* 0x0000010004c27824 */ /* 0x000fe200078e00ff */
[----:B------:R-:W-:Y:S01]  /*1050*/  LOP3.LUT R4, R230, 0x38, R16, 0xf8, !PT ;  /* 0x00000038e6047812 */ /* 0x000fe200078ef810 */
[----:B------:R-:W-:Y:S01]  /*1060*/  VIADD R208, R195, 0x36400 ;  /* 0x00036400c3d07836 */ /* 0x000fe20000000000 */
[----:B------:R-:W-:Y:S01]  /*1070*/  SHF.L.U64.HI R226, R190, 0x1, R3 ;  /* 0x00000001bee27819 */ /* 0x000fe20000010203 */
[----:B------:R-:W-:Y:S01]  /*1080*/  VIADD R217, R189, 0x40 ;  /* 0x00000040bdd97836 */ /* 0x000fe20000000000 */
[----:B------:R-:W-:Y:S01]  /*1090*/  SEL R201, R201, 0xffffffe0, !P1 ;  /* 0xffffffe0c9c97807 */ /* 0x000fe20004800000 */
[----:B------:R-:W-:Y:S01]  /*10a0*/  VIADD R216, R189, 0x80 ;  /* 0x00000080bdd87836 */ /* 0x000fe20000000000 */
[----:B------:R-:W-:Y:S01]  /*10b0*/  LOP3.LUT R3, R231, R4, R6, 0xf6, !PT ;  /* 0x00000004e7037212 */ /* 0x000fe200078ef606 */
[----:B------:R-:W-:-:S02]  /*10c0*/  VIADD R215, R189, 0xc0 ;  /* 0x000000c0bdd77836 */ /* 0x000fc40000000000 */
[C---:B------:R-:W-:Y:S02]  /*10d0*/  VIADD R214, R189.reuse, 0x100 ;  /* 0x00000100bdd67836 */ /* 0x040fe40000000000 */
[C---:B------:R-:W-:Y:S02]  /*10e0*/  VIADD R213, R189.reuse, 0x140 ;  /* 0x00000140bdd57836 */ /* 0x040fe40000000000 */
[C---:B------:R-:W-:Y:S02]  /*10f0*/  VIADD R225, R189.reuse, 0x180 ;  /* 0x00000180bde17836 */ /* 0x040fe40000000000 */
[----:B------:R-:W-:Y:S02]  /*1100*/  VIADD R224, R189, 0x1c0 ;  /* 0x000001c0bde07836 */ /* 0x000fe40000000000 */
[----:B------:R-:W-:Y:S02]  /*1110*/  VIADD R196, R195, 0x36440 ;  /* 0x00036440c3c47836 */ /* 0x000fe40000000000 */
[C---:B------:R-:W-:Y:S01]  /*1120*/  @P2 VIADD R196, R208.reuse, 0xffffffc0 ;  /* 0xffffffc0d0c42836 */ /* 0x040fe20000000000 */
[----:B------:R-:W-:Y:S01]  /*1130*/  SHF.R.S32.HI R10, RZ, 0x1f, R217 ;  /* 0x0000001fff0a7819 */ /* 0x000fe200000114d9 */
[----:B------:R-:W-:Y:S01]  /*1140*/  IMAD.IADD R208, R208, 0x1, R201 ;  /* 0x00000001d0d07824 */ /* 0x000fe200078e02c9 */
[----:B------:R-:W-:Y:S01]  /*1150*/  SHF.R.S32.HI R7, RZ, 0x1f, R216 ;  /* 0x0000001fff077819 */ /* 0x000fe200000114d8 */
[----:B------:R-:W-:Y:S01]  /*1160*/  IMAD.MOV.U32 R186, RZ, RZ, RZ ;  /* 0x000000ffffba7224 */ /* 0x000fe200078e00ff */
[----:B------:R-:W-:Y:S01]  /*1170*/  SHF.R.S32.HI R10, RZ, 0x1f, R215 ;  /* 0x0000001fff0a7819 */ /* 0x000fe200000114d7 */
[----:B------:R-:W-:Y:S01]  /*1180*/  IMAD.MOV.U32 R23, RZ, RZ, RZ ;  /* 0x000000ffff177224 */ /* 0x000fe200078e00ff */
[----:B------:R-:W-:Y:S01]  /*1190*/  SHF.R.S32.HI R7, RZ, 0x1f, R214 ;  /* 0x0000001fff077819 */ /* 0x000fe200000114d6 */
[----:B------:R-:W-:Y:S01]  /*11a0*/  IMAD.MOV.U32 R218, RZ, RZ, RZ ;  /* 0x000000ffffda7224 */ /* 0x000fe200078e00ff */
[----:B------:R-:W-:Y:S01]  /*11b0*/  SHF.R.S32.HI R237, RZ, 0x1f, R213 ;  /* 0x0000001fffed7819 */ /* 0x000fe200000114d5 */
[----:B------:R-:W-:Y:S01]  /*11c0*/  IMAD.SHL.U32 R227, R190, 0x2, RZ ;  /* 0x00000002bee37824 */ /* 0x000fe200078e00ff */
[----:B------:R-:W-:Y:S01]  /*11d0*/  SHF.R.S32.HI R236, RZ, 0x1f, R225 ;  /* 0x0000001fffec7819 */ /* 0x000fe200000114e1 */
[----:B------:R-:W-:Y:S01]  /*11e0*/  IMAD.SHL.U32 R193, R8, 0x2, RZ ;  /* 0x0000000208c17824 */ /* 0x000fe200078e00ff */
[----:B------:R-:W-:Y:S01]  /*11f0*/  SHF.R.S32.HI R235, RZ, 0x1f, R224 ;  /* 0x0000001fffeb7819 */ /* 0x000fe200000114e0 */
[----:B------:R-:W-:-:S02]  /*1200*/  IMAD R228, R3, 0x2, R2 ;  /* 0x0000000203e47824 */ /* 0x000fc400078e0202 */
[----:B------:R-:W-:Y:S02]  /*1210*/  IMAD R232, R0, 0x8, R191 ;  /* 0x0000000800e87824 */ /* 0x000fe400078e02bf */
[----:B------:R-:W-:Y:S01]  /*1220*/  IMAD.IADD R201, R201, 0x1, R196 ;  /* 0x00000001c9c97824 */ /* 0x000fe200078e02c4 */
[----:B--2---:R-:W-:Y:S02]  /*1230*/  LOP3.LUT R187, R18, 0x1, RZ, 0xfc, !PT ;  /* 0x0000000112bb7812 */ /* 0x004fe400078efcff */
[----:B------:R-:W-:-:S07]  /*1240*/  CS2R R18, SRZ ;  /* 0x0000000000127805 */ /* 0x000fce000001ff00 */
.L_x_4628:
        /* <DEDUP_REMOVED lines=42> */
[----:B01----:R-:W-:Y:S06]  /*14f0*/  @P1 BRA `(.L_x_4516) ;  /* 0x0000000000241947 */ /* 0x003fec0003800000 */
        /* <DEDUP_REMOVED lines=9> */
.L_x_4516:
[----:B------:R-:W-:Y:S02]  /*1590*/  IMAD.U32 R46, RZ, RZ, UR5 ;  /* 0x00000005ff2e7e24 */ /* 0x000fe4000f8e00ff */
[----:B------:R-:W-:Y:S01]  /*15a0*/  IMAD.U32 R28, RZ, RZ, UR4 ;  /* 0x00000004ff1c7e24 */ /* 0x000fe2000f8e00ff */
[----:B------:R-:W-:Y:S06]  /*15b0*/  @!P2 BRA `(.L_x_4517) ;  /* 0x000000000010a947 */ /* 0x000fec0003800000 */
[----:B------:R-:W-:-:S04]  /*15c0*/  IADD3 R4, P0, R210, UR8, RZ ;  /* 0x00000008d2047c10 */ /* 0x000fc8000ff1e0ff */
[----:B------:R-:W-:-:S05]  /*15d0*/  IADD3.X R5, R211, UR9, RZ, P0, !PT ;  /* 0x00000009d3057c10 */ /* 0x000fca00087fe4ff */
[----:B------:R0:W5:Y:S01]  /*15e0*/  LDG.E R28, desc[UR40][R4.64] ;  /* 0x00000028041c7981 */ /* 0x000162000c1e1900 */
[----:B------:R-:W-:Y:S05]  /*15f0*/  BRA `(.L_x_4518) ;  /* 0x0000000000107947 */ /* 0x000fea0003800000 */
.L_x_4517:
[----:B------:R-:W-:Y:S05]  /*1600*/  @!P0 BRA `(.L_x_4518) ;  /* 0x00000000000c8947 */ /* 0x000fea0003800000 */
[----:B------:R-:W2:Y:S04]  /*1610*/  LDG.E R5, desc[UR40][R8.64] ;  /* 0x0000002808057981 */ /* 0x000ea8000c1e1900 */
[----:B------:R-:W2:Y:S02]  /*1620*/  LDG.E R28, desc[UR40][R8.64+0x4] ;  /* 0x00000428081c7981 */ /* 0x000ea4000c1e1900 */
[----:B--2---:R-:W-:-:S07]  /*1630*/  IMAD.IADD R28, R28, 0x1, -R5 ;  /* 0x000000011c1c7824 */ /* 0x004fce00078e0a05 */
.L_x_4518:
[----:B------:R-:W-:Y:S02]  /*1640*/  ULDC.64 UR4, c[0x0][0xb08] ;  /* 0x0002c20000047ab9 */ /* 0x000fe40000000a00 */
[----:B------:R-:W-:-:S04]  /*1650*/  ISETP.NE.U32.AND P0, PT, RZ, UR4, PT ;  /* 0x00000004ff007c0c */ /* 0x000fc8000bf05070 */
[----:B------:R-:W-:Y:S01]  /*1660*/  ISETP.NE.AND.EX P0, PT, RZ, UR5, PT, P0 ;  /* 0x00000005ff007c0c */ /* 0x000fe2000bf05300 */
[----:B-----5:R-:W-:Y:S01]  /*1670*/  IMAD.IADD R11, R28, 0x1, -R3 ;  /* 0x000000011c0b7824 */ /* 0x020fe200078e0a03 */
[----:B------:R-:W-:-:S11]  /*1680*/  ULDC.64 UR4, c[0x0][0xb28] ;  /* 0x0002ca0000047ab9 */ /* 0x000fd60000000a00 */
[----:B0-----:R-:W0:Y:S02]  /*1690*/  @P0 LDC.64 R4, c[0x0][0xb08] ;  /* 0x0002c200ff040b82 */ /* 0x001e240000000a00 */
[----:B0-----:R-:W-:-:S05]  /*16a0*/  @P0 IMAD.WIDE R4, R29, 0x4, R4 ;  /* 0x000000041d040825 */ /* 0x001fca00078e0204 */
[----:B------:R-:W2:Y:S04]  /*16b0*/  @P0 LDG.E R0, desc[UR40][R4.64] ;  /* 0x0000002804000981 */ /* 0x000ea8000c1e1900 */
[----:B------:R-:W2:Y:S01]  /*16c0*/  @P0 LDG.E R9, desc[UR40][R4.64+0x4] ;  /* 0x0000042804090981 */ /* 0x000ea2000c1e1900 */
[----:B------:R-:W-:Y:S01]  /*16d0*/  IMAD.MOV R44, RZ, RZ, -R11 ;  /* 0x000000ffff2c7224 */ /* 0x000fe200078e0a0b */
[----:B------:R-:W-:Y:S01]  /*16e0*/  ISETP.NE.U32.AND P1, PT, RZ, UR4, PT ;  /* 0x00000004ff007c0c */ /* 0x000fe2000bf25070 */
[----:B------:R-:W-:-:S03]  /*16f0*/  IMAD.MOV.U32 R27, RZ, RZ, R28 ;  /* 0x000000ffff1b7224 */ /* 0x000fc600078e001c */
[----:B------:R-:W-:Y:S02]  /*1700*/  VIMNMX R44, RZ, R44, !PT ;  /* 0x0000002cff2c7248 */ /* 0x000fe40007fe0100 */
[----:B------:R-:W-:-:S13]  /*1710*/  ISETP.NE.AND.EX P1, PT, RZ, UR5, PT, P1 ;  /* 0x00000005ff007c0c */ /* 0x000fda000bf25310 */
        /* <DEDUP_REMOVED lines=41> */
.L_x_4521:
[----:B------:R-:W-:Y:S05]  /*19b0*/  BSYNC B6 ;  /* 0x0000000000067941 */ /* 0x000fea0003800000 */
.L_x_4520:
        /* <DEDUP_REMOVED lines=20> */
.L_x_4523:
[----:B------:R-:W-:Y:S05]  /*1b00*/  BSYNC B6 ;  /* 0x0000000000067941 */ /* 0x000fea0003800000 */
.L_x_4522:
        /* <DEDUP_REMOVED lines=14> */
[CC--:B0-----:R-:W-:Y:S01]  /*1bf0*/  IMAD.WIDE.U32 R6, R31.reuse, R50.reuse, RZ ;  /* 0x000000321f067225 */ /* 0x0c1fe200078e00ff */
        /* <DEDUP_REMOVED lines=8> */
[----:B--2---:R-:W-:-:S03]  /*1c80*/  ISETP.GE.AND P2, PT, R16, R43, PT ;  /* 0x0000002b1000720c */ /* 0x004fc60003f46270 */
        /* <DEDUP_REMOVED lines=22> */
[----:B------:R-:W-:Y:S01]  /*1df0*/  SHF.R.S32.HI R48, RZ, 0x1f, R15 ;  /* 0x0000001fff307819 */ /* 0x000fe2000001140f */
[----:B------:R-:W-:-:S03]  /*1e00*/  IMAD.SHL.U32 R60, R43, 0x2, RZ ;  /* 0x000000022b3c7824 */ /* 0x000fc600078e00ff */
        /* <DEDUP_REMOVED lines=62> */
.L_x_4553:
        /* <DEDUP_REMOVED lines=57> */
.L_x_4528:
[----:B------:R-:W-:Y:S05]  /*2580*/  BSYNC B1 ;  /* 0x0000000000017941 */ /* 0x000fea0003800000 */
.L_x_4527:
[----:B------:R-:W-:Y:S01]  /*2590*/  ISETP.NE.AND P0, PT, R187, 0x3, PT ;  /* 0x00000003bb00780c */ /* 0x000fe20003f05270 */
[----:B0----5:R-:W-:Y:S02]  /*25a0*/  IMAD.MOV.U32 R4, RZ, RZ, R8 ;  /* 0x000000ffff047224 */ /* 0x021fe400078e0008 */
[----:B------:R-:W-:Y:S02]  /*25b0*/  IMAD.MOV.U32 R5, RZ, RZ, R9 ;  /* 0x000000ffff057224 */ /* 0x000fe400078e0009 */
[----:B------:R-:W-:Y:S02]  /*25c0*/  IMAD.MOV.U32 R6, RZ, RZ, R28 ;  /* 0x000000ffff067224 */ /* 0x000fe400078e001c */
[----:B------:R-:W-:Y:S01]  /*25d0*/  IMAD.MOV.U32 R7, RZ, RZ, R29 ;  /* 0x000000ffff077224 */ /* 0x000fe200078e001d */
[----:B------:R-:W-:Y:S01]  /*25e0*/  PRMT R76, R4, 0x5410, R5 ;  /* 0x00005410044c7816 */ /* 0x000fe20000000005 */
[----:B------:R-:W-:Y:S02]  /*25f0*/  IMAD.MOV.U32 R4, RZ, RZ, R10 ;  /* 0x000000ffff047224 */ /* 0x000fe400078e000a */
[----:B------:R-:W-:Y:S01]  /*2600*/  IMAD.MOV.U32 R5, RZ, RZ, R11 ;  /* 0x000000ffff057224 */ /* 0x000fe200078e000b */
[----:B------:R-:W-:Y:S01]  /*2610*/  PRMT R53, R6, 0x5410, R7 ;  /* 0x0000541006357816 */ /* 0x000fe20000000007 */
[----:B------:R-:W-:-:S02]  /*2620*/  IMAD.MOV.U32 R6, RZ, RZ, R14 ;  /* 0x000000ffff067224 */ /* 0x000fc400078e000e */
[----:B------:R-:W-:Y:S01]  /*2630*/  IMAD.MOV.U32 R7, RZ, RZ, R15 ;  /* 0x000000ffff077224 */ /* 0x000fe200078e000f */
[----:B------:R-:W-:-:S04]  /*2640*/  PRMT R78, R4, 0x5410, R5 ;  /* 0x00005410044e7816 */ /* 0x000fc80000000005 */
[----:B------:R-:W-:Y:S01]  /*2650*/  PRMT R80, R6, 0x5410, R7 ;  /* 0x0000541006507816 */ /* 0x000fe20000000007 */
[----:B------:R-:W-:Y:S06]  /*2660*/  @!P0 BRA `(.L_x_4529) ;  /* 0x0000000000048947 */ /* 0x000fec0003800000 */
[----:B------:R-:W-:Y:S01]  /*2670*/  BPT.TRAP 0x1 ;  /* 0x000000040000795c */ /* 0x000fe20000300000 */
.L_x_4529:
[----:B------:R-:W-:Y:S01]  /*2680*/  IMAD R66, R19, 0x8, R2 ;  /* 0x0000000813427824 */ /* 0x000fe200078e0202 */
[----:B------:R-:W-:Y:S01]  /*2690*/  SHF.L.U32 R75, R186, 0x1f, RZ ;  /* 0x0000001fba4b7819 */ /* 0x000fe200000006ff */
[----:B------:R-:W-:Y:S03]  /*26a0*/  BSSY B1, `(.L_x_4530) ;  /* 0x0000003000017945 */ /* 0x000fe60003800000 */
[----:B------:R-:W0:Y:S02]  /*26b0*/  SYNCS.PHASECHK.TRANS64.TRYWAIT P5, [R66+URZ+0x38890], R75 ;  /* 0x0388904b420075a7 */ /* 0x000e2400080a017f */
[----:B0-----:R-:W-:Y:S05]  /*26c0*/  @!P5 BRA `(.L_x_4531) ;  /* 0x0000019c0000d947 */ /* 0x001fea0003800000 */
.L_x_4819:
[----:B------:R-:W-:Y:S05]  /*26d0*/  BSYNC B1 ;  /* 0x0000000000017941 */ /* 0x000fea0003800000 */
.L_x_4530:
        /* <DEDUP_REMOVED lines=48> */
.L_x_4536:
[----:B------:R-:W-:Y:S05]  /*29e0*/  BSYNC B2 ;  /* 0x0000000000027941 */ /* 0x000fea0003800000 */
.L_x_4535:
[----:B--2---:R1:W-:Y:S02]  /*29f0*/  STG.E.128 desc[UR40][R12.64], R4 ;  /* 0x000000040c007986 */ /* 0x0043e4000c101d28 */
.L_x_4534:
[----:B------:R-:W-:Y:S05]  /*2a00*/  BSYNC B1 ;  /* 0x0000000000017941 */ /* 0x000fea0003800000 */
.L_x_4533:
        /* <DEDUP_REMOVED lines=51> */
.L_x_4538:
[----:B------:R-:W-:Y:S05]  /*2d40*/  BSYNC B1 ;  /* 0x0000000000017941 */ /* 0x000fea0003800000 */
.L_x_4537:
[----:B-1----:R1:W-:Y:S01]  /*2d50*/  STG.E.128 desc[UR40][R12.64+0x40], R4 ;  /* 0x000040040c007986 */ /* 0x0023e2000c101d28 */
[----:B------:R-:W-:Y:S05]  /*2d60*/  BRA `(.L_x_4532) ;  /* 0x0000000c00207947 */ /* 0x000fea0003800000 */
.L_x_4526:
        /* <DEDUP_REMOVED lines=43> */
.L_x_4539:
[----:B------:R-:W-:Y:S01]  /*3020*/  IMAD R66, R19, 0x8, R2 ;  /* 0x0000000813427824 */ /* 0x000fe200078e0202 */
[----:B------:R-:W-:Y:S01]  /*3030*/  SHF.L.U32 R75, R186, 0x1f, RZ ;  /* 0x0000001fba4b7819 */ /* 0x000fe200000006ff */
[----:B------:R-:W0:Y:S01]  /*3040*/  LDC R81, c[0x0][0x2f4] ;  /* 0x0000bd00ff517b82 */ /* 0x000e220000000800 */
[----:B------:R-:W-:Y:S02]  /*3050*/  BSSY B1, `(.L_x_4540) ;  /* 0x0000003000017945 */ /* 0x000fe40003800000 */
[----:B------:R-:W1:Y:S02]  /*3060*/  SYNCS.PHASECHK.TRANS64.TRYWAIT P5, [R66+URZ+0x38890], R75 ;  /* 0x0388904b420075a7 */ /* 0x000e6400080a017f */
[----:B-1----:R-:W-:Y:S05]  /*3070*/  @!P5 BRA `(.L_x_4541) ;  /* 0x0000019000a8d947 */ /* 0x002fea0003800000 */
.L_x_4820:
[----:B------:R-:W-:Y:S05]  /*3080*/  BSYNC B1 ;  /* 0x0000000000017941 */ /* 0x000fea0003800000 */
.L_x_4540:
        /* <DEDUP_REMOVED lines=115> */
.L_x_4543:
[----:B------:R-:W-:Y:S05]  /*37c0*/  BSYNC B1 ;  /* 0x0000000000017941 */ /* 0x000fea0003800000 */
.L_x_4542:
        /* <DEDUP_REMOVED lines=10> */
.L_x_4525:
[----:B------:R-:W-:-:S13]  /*3870*/  ISETP.NE.AND P0, PT, R187, 0x3, PT ;  /* 0x00000003bb00780c */ /* 0x000fda0003f05270 */
[----:B------:R-:W-:Y:S05]  /*3880*/  @!P0 BRA `(.L_x_4544) ;  /* 0x0000000000048947 */ /* 0x000fea0003800000 */
[----:B------:R-:W-:Y:S01]  /*3890*/  BPT.TRAP 0x1 ;  /* 0x000000040000795c */ /* 0x000fe20000300000 */
.L_x_4544:
        /* <DEDUP_REMOVED lines=8> */
.L_x_4821:
[----:B------:R-:W-:Y:S05]  /*3920*/  BSYNC B1 ;  /* 0x0000000000017941 */ /* 0x000fea0003800000 */
.L_x_4545:
        /* <DEDUP_REMOVED lines=12> */
.L_x_4532:
[----:B------:R-:W-:Y:S05]  /*39f0*/  BSYNC B0 ;  /* 0x0000000000007941 */ /* 0x000fea0003800000 */
.L_x_4524:
        /* <DEDUP_REMOVED lines=17> */
.L_x_4548:
[----:B------:R-:W-:Y:S05]  /*3b10*/  BSYNC B0 ;  /* 0x0000000000007941 */ /* 0x000fea0003800000 */
.L_x_4547:
[----:B------:R-:W5:Y:S01]  /*3b20*/  SYNCS.PHASECHK.TRANS64.TRYWAIT P0, [R66+URZ+0x388b0], R75 ;  /* 0x0388b04b420075a7 */ /* 0x000f62000800017f */
[----:B------:R-:W-:Y:S04]  /*3b30*/  BSSY B0, `(.L_x_4549) ;  /* 0x0000002000007945 */ /* 0x000fe80003800000 */
[----:B-----5:R-:W-:Y:S05]  /*3b40*/  @!P0 BRA `(.L_x_4550) ;  /* 0x00000188001c8947 */ /* 0x020fea0003800000 */
.L_x_4822:
[----:B------:R-:W-:Y:S05]  /*3b50*/  BSYNC B0 ;  /* 0x0000000000007941 */ /* 0x000fea0003800000 */
.L_x_4549:
        /* <DEDUP_REMOVED lines=13> */
[----:B------:R-:W-:Y:S01]  /*3c30*/  IMAD.IADD R5, R7, 0x1, R5 ;  /* 0x0000000107057824 */ /* 0x000fe200078e0205 */
[----:B------:R-:W-:Y:S01]  /*3c40*/  ULDC UR4, c[0x0][0x320] ;  /* 0x0000c80000047ab9 */ /* 0x000fe20000000800 */
[----:B------:R-:W-:Y:S02]  /*3c50*/  VIADD R4, R16, 0x40 ;  /* 0x0000004010047836 */ /* 0x000fe40000000000 */
[C---:B------:R-:W-:Y:S01]  /*3c60*/  VIADD R15, R9.reuse, 0x20 ;  /* 0x00000020090f7836 */ /* 0x040fe20000000000 */
        /* <DEDUP_REMOVED lines=65> */
.L_x_4552:
[----:B------:R-:W-:Y:S05]  /*4080*/  BSYNC B0 ;  /* 0x0000000000007941 */ /* 0x000fea0003800000 */
.L_x_4551:
        /* <DEDUP_REMOVED lines=17> */
.L_x_4519:
[----:B------:R-:W2:Y:S01]  /*41a0*/  LDL R4, [R1+0x4] ;  /* 0x0000040001047983 */ /* 0x000ea20000100800 */
        /* <DEDUP_REMOVED lines=34> */
[----:B------:R-:W-:Y:S02]  /*43d0*/  CS2R R36, SRZ ;  /* 0x0000000000247805 */ /* 0x000fe4000001ff00 */
[----:B------:R-:W-:Y:S02]  /*43e0*/  CS2R R88, SRZ ;  /* 0x0000000000587805 */ /* 0x000fe4000001ff00 */
[----:B------:R-:W-:Y:S02]  /*43f0*/  CS2R R86, SRZ ;  /* 0x0000000000567805 */ /* 0x000fe4000001ff00 */
[----:B------:R-:W-:-:S02]  /*4400*/  CS2R R152, SRZ ;  /* 0x0000000000987805 */ /* 0x000fc4000001ff00 */
[----:B------:R-:W-:Y:S02]  /*4410*/  CS2R R82, SRZ ;  /* 0x0000000000527805 */ /* 0x000fe4000001ff00 */
        /* <DEDUP_REMOVED lines=8> */
[----:B------:R-:W-:-:S02]  /*44a0*/  CS2R R12, SRZ ;  /* 0x00000000000c7805 */ /* 0x000fc4000001ff00 */
        /* <DEDUP_REMOVED lines=16> */
[----:B------:R-:W-:Y:S01]  /*45b0*/  CS2R R178, SRZ ;  /* 0x0000000000b27805 */ /* 0x000fe2000001ff00 */
[----:B------:R-:W-:Y:S01]  /*45c0*/  IMAD.MOV.U32 R35, RZ, RZ, RZ ;  /* 0x000000ffff237224 */ /* 0x000fe200078e00ff */
[----:B--2-4-:R-:W-:Y:S01]  /*45d0*/  CS2R R28, SRZ ;  /* 0x00000000001c7805 */ /* 0x014fe2000001ff00 */
[----:B------:R-:W-:Y:S01]  /*45e0*/  IMAD.MOV.U32 R180, RZ, RZ, RZ ;  /* 0x000000ffffb47224 */ /* 0x000fe200078e00ff */
[----:B------:R-:W-:Y:S01]  /*45f0*/  CS2R R6, SRZ ;  /* 0x0000000000067805 */ /* 0x000fe2000001ff00 */
[----:B------:R-:W-:-:S02]  /*4600*/  IMAD.MOV.U32 R31, RZ, RZ, RZ ;  /* 0x000000ffff1f7224 */ /* 0x000fc400078e00ff */
[----:B------:R-:W-:Y:S02]  /*4610*/  IMAD.MOV.U32 R0, RZ, RZ, RZ ;  /* 0x000000ffff007224 */ /* 0x000fe400078e00ff */
[----:B------:R-:W-:Y:S01]  /*4620*/  IMAD.MOV.U32 R5, RZ, RZ, RZ ;  /* 0x000000ffff057224 */ /* 0x000fe200078e00ff */
[----:B------:R-:W-:Y:S01]  /*4630*/  ISETP.NE.AND P1, PT, R4, 0x1, PT ;  /* 0x000000010400780c */ /* 0x000fe20003f25270 */
[----:B------:R-:W-:-:S12]  /*4640*/  @P0 BRA `(.L_x_4555) ;  /* 0x0000000000080947 */ /* 0x000fd80003800000 */
[----:B------:R-:W1:Y:S02]  /*4650*/  FENCE.VIEW.ASYNC.G ;  /* 0x00000000000073c6 */ /* 0x000e640000000100 */
[----:B-1----:R-:W-:Y:S06]  /*4660*/  BAR.ARV 0xc, 0x180 ;  /* 0x0306000000007b1d */ /* 0x002fec0000002000 */
.L_x_4555:
[----:B------:R-:W-:Y:S05]  /*4670*/  BSYNC B0 ;  /* 0x0000000000007941 */ /* 0x000fea0003800000 */
.L_x_4554:
[----:B------:R-:W-:Y:S01]  /*4680*/  BSSY B7, `(.L_x_4556) ;  /* 0x0000b28000077945 */ /* 0x000fe20003800000 */
[----:B------:R-:W-:Y:S02]  /*4690*/  IMAD.MOV.U32 R8, RZ, RZ, RZ ;  /* 0x000000ffff087224 */ /* 0x000fe400078e00ff */
[----:B------:R-:W-:Y:S01]  /*46a0*/  IMAD.MOV.U32 R10, RZ, RZ, RZ ;  /* 0x000000ffff0a7224 */ /* 0x000fe200078e00ff */
[----:B------:R-:W-:Y:S06]  /*46b0*/  @!P1 BRA `(.L_x_4557) ;  /* 0x0000001800409947 */ /* 0x000fec0003800000 */
[----:B------:R-:W-:Y:S02]  /*46c0*/  ISETP.GE.AND P1, PT, R168, 0x1, PT ;  /* 0x00000001a800780c */ /* 0x000fe40003f26270 */
[----:B------:R-:W-:-:S11]  /*46d0*/  PLOP3.LUT P0, PT, PT, PT, PT, 0x80, 0x0 ;  /* 0x000000000000781c */ /* 0x000fd60003f0f070 */
[----:B------:R-:W-:Y:S05]  /*46e0*/  @!P1 BRA `(.L_x_4558) ;  /* 0x000000b000849947 */ /* 0x000fea0003800000 */
[----:B------:R-:W1:Y:S01]  /*46f0*/  SHFL.IDX PT, R0, R223, RZ, 0x1f ;  /* 0x00001fffdf007589 */ /* 0x000e6200000e0000 */
[----:B------:R-:W-:Y:S01]  /*4700*/  IMAD.MOV.U32 R9, RZ, RZ, 0x40000040 ;  /* 0x40000040ff097424 */ /* 0x000fe200078e00ff */
[----:B------:R-:W-:Y:S01]  /*4710*/  ISETP.GE.AND P0, PT, R168, 0x41, PT ;  /* 0x00000041a800780c */ /* 0x000fe20003f06270 */
[----:B------:R-:W-:Y:S01]  /*4720*/  IMAD.MOV.U32 R11, RZ, RZ, 0x40000040 ;  /* 0x40000040ff0b7424 */ /* 0x000fe200078e00ff */
[----:B------:R-:W-:Y:S01]  /*4730*/  BAR.SYNC.DEFER_BLOCKING 0xe, 0x100 ;  /* 0x0384000000007b1d */ /* 0x000fe20000010000 */
[----:B------:R-:W-:Y:S01]  /*4740*/  IMAD.MOV.U32 R7, RZ, RZ, 0x40000040 ;  /* 0x40000040ff077424 */ /* 0x000fe200078e00ff */
[----:B------:R-:W-:Y:S01]  /*4750*/  R2UR UR5, R9 ;  /* 0x00000000090572ca */ /* 0x000fe200000e0000 */
[----:B------:R-:W-:Y:S01]  /*4760*/  IMAD.MOV.U32 R5, RZ, RZ, 0x40000040 ;  /* 0x40000040ff057424 */ /* 0x000fe200078e00ff */
[----:B------:R-:W-:Y:S01]  /*4770*/  R2UR UR7, R11 ;  /* 0x000000000b0772ca */ /* 0x000fe200000e0000 */
[----:B------:R-:W-:Y:S01]  /*4780*/  IMAD.MOV.U32 R13, RZ, RZ, 0x40000040 ;  /* 0x40000040ff0d7424 */ /* 0x000fe200078e00ff */
[----:B------:R-:W-:Y:S01]  /*4790*/  BSSY B0, `(.L_x_4559) ;  /* 0x00000f5000007945 */ /* 0x000fe20003800000 */
[----:B------:R-:W-:Y:S01]  /*47a0*/  IMAD.MOV.U32 R11, RZ, RZ, 0x40000040 ;  /* 0x40000040ff0b7424 */ /* 0x000fe200078e00ff */
[----:B------:R-:W2:Y:S01]  /*47b0*/  S2R R20, SR_TID.X ;  /* 0x0000000000147919 */ /* 0x000ea20000002100 */
[----:B-1----:R-:W-:-:S04]  /*47c0*/  LEA.HI R3, R0, R0, RZ, 0x1 ;  /* 0x0000000000037211 */ /* 0x002fc800078f08ff */
[----:B------:R-:W-:Y:S01]  /*47d0*/  LOP3.LUT R3, R3, 0x1fffe, RZ, 0xc0, !PT ;  /* 0x0001fffe03037812 */ /* 0x000fe200078ec0ff */
[----:B0----5:R-:W-:-:S04]  /*47e0*/  WARPGROUP.ARRIVE ;  /* 0x00000000000079c5 */ /* 0x021fc80000000000 */
[----:B------:R-:W-:Y:S02]  /*47f0*/  IMAD.IADD R3, R0, 0x1, -R3 ;  /* 0x0000000100037824 */ /* 0x000fe400078e0a03 */
[----:B------:R-:W-:Y:S02]  /*4800*/  VIADD R0, R2, 0x36400 ;  /* 0x0003640002007836 */ /* 0x000fe40000000000 */
[----:B------:R-:W-:-:S03]  /*4810*/  IMAD R3, R3, 0x8000, R2 ;  /* 0x0000800003037824 */ /* 0x000fc600078e0202 */
[----:B------:R-:W-:Y:S01]  /*4820*/  SHF.R.U32.HI R0, RZ, 0x4, R0 ;  /* 0x00000004ff007819 */ /* 0x000fe20000011600 */
[----:B------:R-:W-:-:S03]  /*4830*/  VIADD R3, R3, 0x400 ;  /* 0x0000040003037836 */ /* 0x000fc60000000000 */
[----:B------:R-:W-:Y:S02]  /*4840*/  LOP3.LUT R0, R0, 0x3fff, RZ, 0xc0, !PT ;  /* 0x00003fff00007812 */ /* 0x000fe400078ec0ff */
[----:B------:R-:W-:Y:S02]  /*4850*/  SHF.R.U32.HI R3, RZ, 0x4, R3 ;  /* 0x00000004ff037819 */ /* 0x000fe40000011603 */
[----:B------:R-:W-:Y:S02]  /*4860*/  LOP3.LUT R8, R0, 0x10000, RZ, 0xfc, !PT ;  /* 0x0001000000087812 */ /* 0x000fe400078efcff */
[----:B------:R-:W-:Y:S02]  /*4870*/  LOP3.LUT R3, R3, 0x3fff, RZ, 0xc0, !PT ;  /* 0x00003fff03037812 */ /* 0x000fe400078ec0ff */
[C---:B------:R-:W-:Y:S01]  /*4880*/  R2UR UR4, R8.reuse ;  /* 0x00000000080472ca */ /* 0x040fe200000e0000 */
[----:B------:R-:W-:Y:S01]  /*4890*/  VIADD R6, R8, 0x2 ;  /* 0x0000000208067836 */ /* 0x000fe20000000000 */
[----:B------:R-:W-:-:S02]  /*48a0*/  LOP3.LUT R21, R3, 0x2000000, RZ, 0xfc, !PT ;  /* 0x0200000003157812 */ /* 0x000fc400078efcff */
[----:B--2---:R-:W-:-:S03]  /*48b0*/  LOP3.LUT R20, R20, 0x7f, RZ, 0xc0, !PT ;  /* 0x0000007f14147812 */ /* 0x004fc600078ec0ff */
[----:B------:R-:W-:Y:S01]  /*48c0*/  IMAD R10, R18, 0x1000, R21 ;  /* 0x00001000120a7824 */ /* 0x000fe200078e0215 */
[----:B------:R-:W-:-:S03]  /*48d0*/  ISETP.NE.AND P2, PT, R20, RZ, PT ;  /* 0x000000ff1400720c */ /* 0x000fc60003f45270 */
[C---:B------:R-:W-:Y:S01]  /*48e0*/  VIADD R4, R10.reuse, 0x80 ;  /* 0x000000800a047836 */ /* 0x040fe20000000000 */
[C---:B------:R-:W-:Y:S01]  /*48f0*/  R2UR UR6, R10.reuse ;  /* 0x000000000a0672ca */ /* 0x040fe200000e0000 */
[----:B------:R-:W-:-:S08]  /*4900*/  VIADD R12, R10, 0x100 ;  /* 0x000001000a0c7836 */ /* 0x000fd00000000000 */
[----:B------:R-:W-:-:S04]  /*4910*/  @!P2 IMAD R0, R18, 0x8, R2 ;  /* 0x000000081200a824 */ /* 0x000fc800078e0202 */
[----:B------:R-:W-:Y:S01]  /*4920*/  HGMMA.64x256x16.F32 R24, gdesc[UR4].tnspB, RZ, !UPT, gsb0 ;  /* 0x43e00000041879f0 */ /* 0x000fe2000c0008ff */
[----:B------:R-:W-:Y:S01]  /*4930*/  R2UR UR4, R6 ;  /* 0x00000000060472ca */ /* 0x000fe200000e0000 */
[----:B------:R-:W-:Y:S01]  /*4940*/  @!P2 VIADD R0, R0, 0x38860 ;  /* 0x000388600000a836 */ /* 0x000fe20000000000 */
[----:B------:R-:W-:Y:S02]  /*4950*/  R2UR UR5, R7 ;  /* 0x00000000070572ca */ /* 0x000fe400000e0000 */
[----:B------:R-:W-:Y:S01]  /*4960*/  R2UR UR6, R4 ;  /* 0x00000000040672ca */ /* 0x000fe200000e0000 */
[----:B------:R-:W-:Y:S01]  /*4970*/  VIADD R4, R8, 0x4 ;  /* 0x0000000408047836 */ /* 0x000fe20000000000 */
[----:B------:R-:W-:Y:S01]  /*4980*/  R2UR UR7, R5 ;  /* 0x00000000050772ca */ /* 0x000fe200000e0000 */
[----:B------:R-:W-:Y:S01]  /*4990*/  IMAD.MOV.U32 R5, RZ, RZ, 0x40000040 ;  /* 0x40000040ff057424 */ /* 0x000fe200078e00ff */
[----:B------:R-:W-:Y:S01]  /*49a0*/  @!P2 PRMT R0, RZ, 0x654, R0 ;  /* 0x00000654ff00a816 */ /* 0x000fe20000000000 */
[----:B------:R-:W-:-:S02]  /*49b0*/  WARPGROUP.DEPBAR.LE gsb0, 0x0 ;  /* 0x00008000000079c5 */ /* 0x000fc40000010000 */
[----:B------:R-:W-:-:S15]  /*49c0*/  WARPGROUP.ARRIVE ;  /* 0x00000000000079c5 */ /* 0x000fde0000000000 */
[----:B------:R-:W-:-:S01]  /*49d0*/  NOP ;  /* 0x0000000000007918 */ /* 0x000fc20000000000 */
[----:B------:R-:W-:Y:S01]  /*49e0*/  HGMMA.64x256x16.F32 R24, gdesc[UR4].tnspB, R24, gsb0 ;  /* 0x43e00000041879f0 */ /* 0x000fe20008000818 */
[----:B------:R-:W-:Y:S02]  /*49f0*/  R2UR UR4, R4 ;  /* 0x00000000040472ca */ /* 0x000fe400000e0000 */
[----:B------:R-:W-:Y:S02]  /*4a00*/  R2UR UR5, R5 ;  /* 0x00000000050572ca */ /* 0x000fe400000e0000 */
[----:B------:R-:W-:Y:S01]  /*4a10*/  R2UR UR6, R12 ;  /* 0x000000000c0672ca */ /* 0x000fe200000e0000 */
[----:B------:R-:W-:Y:S01]  /*4a20*/  VIADD R12, R10, 0x180 ;  /* 0x000001800a0c7836 */ /* 0x000fe20000000000 */
[----:B------:R-:W-:Y:S01]  /*4a30*/  R2UR UR7, R13 ;  /* 0x000000000d0772ca */ /* 0x000fe200000e0000 */
[----:B------:R-:W-:Y:S02]  /*4a40*/  VIADD R10, R8, 0x6 ;  /* 0x00000006080a7836 */ /* 0x000fe40000000000 */
[----:B------:R-:W-:Y:S01]  /*4a50*/  IMAD.MOV.U32 R13, RZ, RZ, 0x40000040 ;  /* 0x40000040ff0d7424 */ /* 0x000fe200078e00ff */
[----:B------:R-:W-:-:S02]  /*4a60*/  WARPGROUP.DEPBAR.LE gsb0, 0x0 ;  /* 0x00008000000079c5 */ /* 0x000fc40000010000 */
[----:B------:R-:W-:-:S15]  /*4a70*/  WARPGROUP.ARRIVE ;  /* 0x00000000000079c5 */ /* 0x000fde0000000000 */
        /* <DEDUP_REMOVED lines=12> */
[----:B------:R-:W-:Y:S05]  /*4b40*/  @!P0 BRA `(.L_x_4560) ;  /* 0x0000000800e48947 */ /* 0x000fea0003800000 */
[----:B------:R-:W-:-:S07]  /*4b50*/  VIADD R181, R181, 0xfffffffe ;  /* 0xfffffffeb5b57836 */ /* 0x000fce0000000000 */
.L_x_4561:
[----:B------:R-:W-:Y:S01]  /*4b60*/  BAR.SYNC.DEFER_BLOCKING 0xe, 0x100 ;  /* 0x0384000000007b1d */ /* 0x000fe20000010000 */
[----:B------:R-:W-:Y:S01]  /*4b70*/  IMAD R3, R18, 0x40, R191 ;  /* 0x0000004012037824 */ /* 0x000fe200078e02bf */
[----:B------:R-:W-:Y:S01]  /*4b80*/  R2UR UR4, R8 ;  /* 0x00000000080472ca */ /* 0x000fe200000e0000 */
[----:B------:R-:W-:Y:S01]  /*4b90*/  VIADD R18, R18, 0x1 ;  /* 0x0000000112127836 */ /* 0x000fe20000000000 */
[----:B------:R-:W-:Y:S01]  /*4ba0*/  R2UR UR5, R9 ;  /* 0x00000000090572ca */ /* 0x000fe200000e0000 */
[----:B------:R-:W-:Y:S01]  /*4bb0*/  IMAD R3, R3, 0x4, R2 ;  /* 0x0000000403037824 */ /* 0x000fe200078e0202 */
[C---:B------:R-:W-:Y:S01]  /*4bc0*/  ISETP.GT.AND P1, PT, R181.reuse, RZ, PT ;  /* 0x000000ffb500720c */ /* 0x040fe20003f24270 */
[----:B------:R-:W-:Y:S01]  /*4bd0*/  IMAD.MOV.U32 R13, RZ, RZ, 0x40000040 ;  /* 0x40000040ff0d7424 */ /* 0x000fe200078e00ff */
[C---:B------:R-:W-:Y:S01]  /*4be0*/  ISETP.NE.AND P0, PT, R18.reuse, 0x2, PT ;  /* 0x000000021200780c */ /* 0x040fe20003f05270 */
[----:B------:R-:W-:Y:S02]  /*4bf0*/  IMAD.MOV.U32 R15, RZ, RZ, 0x40000040 ;  /* 0x40000040ff0f7424 */ /* 0x000fe400078e00ff */
[----:B------:R-:W-:Y:S01]  /*4c00*/  VIADD R181, R181, 0xffffffff ;  /* 0xffffffffb5b57836 */ /* 0x000fe20000000000 */
[----:B------:R-:W-:-:S02]  /*4c10*/  SEL R18, R18, RZ, P0 ;  /* 0x000000ff12127207 */ /* 0x000fc40000000000 */
[----:B------:R-:W-:Y:S01]  /*4c20*/  R2UR UR7, R13 ;  /* 0x000000000d0772ca */ /* 0x000fe200000e0000 */
[----:B------:R-:W-:Y:S02]  /*4c30*/  IMAD.MOV.U32 R13, RZ, RZ, 0x40000040 ;  /* 0x40000040ff0d7424 */ /* 0x000fe400078e00ff */
[----:B------:R-:W-:-:S05]  /*4c40*/  IMAD R12, R18, 0x1000, R21 ;  /* 0x00001000120c7824 */ /* 0x000fca00078e0215 */
[----:B------:R-:W-:Y:S01]  /*4c50*/  R2UR UR6, R12 ;  /* 0x000000000c0672ca */ /* 0x000fe200000e0000 */
        /* <DEDUP_REMOVED lines=130> */
[----:B------:R-:W-:-:S02]  /*5480*/  VIADD R14, R12, 0x80 ;  /* 0x000000800c0e7836 */ /* 0x000fc40000000000 */
[----:B------:R-:W-:-:S03]  /*5490*/  @!P2 IMAD R0, R18, 0x8, R2 ;  /* 0x000000081200a824 */ /* 0x000fc600078e0202 */
[----:B------:R-:W-:Y:S01]  /*54a0*/  WARPGROUP.ARRIVE ;  /* 0x00000000000079c5 */ /* 0x000fe20000000000 */
[----:B------:R-:W-:-:S05]  /*54b0*/  @!P2 VIADD R0, R0, 0x38860 ;  /* 0x000388600000a836 */ /* 0x000fca0000000000 */
[----:B------:R-:W-:Y:S01]  /*54c0*/  HGMMA.64x256x16.F32 R24, gdesc[UR4].tnspB, R24, gsb0 ;  /* 0x43e00000041879f0 */ /* 0x000fe20008000818 */
[----:B------:R-:W-:Y:S02]  /*54d0*/  R2UR UR4, R6 ;  /* 0x00000000060472ca */ /* 0x000fe400000e0000 */
[----:B------:R-:W-:Y:S02]  /*54e0*/  R2UR UR5, R7 ;  /* 0x00000000070572ca */ /* 0x000fe400000e0000 */
[----:B------:R-:W-:Y:S01]  /*54f0*/  R2UR UR6, R14 ;  /* 0x000000000e0672ca */ /* 0x000fe200000e0000 */
[C---:B------:R-:W-:Y:S01]  /*5500*/  VIADD R14, R12.reuse, 0x100 ;  /* 0x000001000c0e7836 */ /* 0x040fe20000000000 */
[----:B------:R-:W-:Y:S01]  /*5510*/  R2UR UR7, R15 ;  /* 0x000000000f0772ca */ /* 0x000fe200000e0000 */
[----:B------:R-:W-:Y:S01]  /*5520*/  IMAD.MOV.U32 R15, RZ, RZ, 0x40000040 ;  /* 0x40000040ff0f7424 */ /* 0x000fe200078e00ff */
[----:B------:R-:W-:Y:S01]  /*5530*/  @!P2 PRMT R0, RZ, 0x654, R0 ;  /* 0x00000654ff00a816 */ /* 0x000fe20000000000 */
[----:B------:R-:W-:Y:S01]  /*5540*/  VIADD R12, R12, 0x180 ;  /* 0x000001800c0c7836 */ /* 0x000fe20000000000 */
        /* <DEDUP_REMOVED lines=21> */
[----:B------:R0:W-:Y:S02]  /*56a0*/  @!P2 SYNCS.ARRIVE.TRANS64.RED.A1T0 RZ, [R0+URZ], RZ ;  /* 0x000000ff00ffa9a7 */ /* 0x0001e4000810043f */
[----:B0-----:R-:W-:-:S04]  /*56b0*/  SEL R0, RZ, 0x1, P0 ;  /* 0x00000001ff007807 */ /* 0x001fc80000000000 */
[----:B------:R-:W-:Y:S01]  /*56c0*/  LOP3.LUT R23, R23, R0, RZ, 0x3c, !PT ;  /* 0x0000000017177212 */ /* 0x000fe200078e3cff */
[----:B------:R-:W-:Y:S06]  /*56d0*/  @P1 BRA `(.L_x_4561) ;  /* 0xfffffff400201947 */ /* 0x000fec000383ffff */
.L_x_4560:
[----:B------:R-:W-:Y:S05]  /*56e0*/  BSYNC B0 ;  /* 0x0000000000007941 */ /* 0x000fea0003800000 */
.L_x_4559:
[----:B------:R-:W-:Y:S01]  /*56f0*/  BAR.SYNC.DEFER_BLOCKING 0xe, 0x100 ;  /* 0x0384000000007b1d */ /* 0x000fe20000010000 */
[C---:B------:R-:W-:Y:S01]  /*5700*/  IMAD R3, R18.reuse, 0x40, R191 ;  /* 0x0000004012037824 */ /* 0x040fe200078e02bf */
[----:B------:R-:W-:Y:S01]  /*5710*/  PLOP3.LUT P0, PT, PT, PT, PT, 0x8, 0x0 ;  /* 0x000000000000781c */ /* 0x000fe20003f0e170 */
[----:B------:R-:W-:Y:S02]  /*5720*/  VIADD R18, R18, 0x1 ;  /* 0x0000000112127836 */ /* 0x000fe40000000000 */
        /* <DEDUP_REMOVED lines=11> */
[----:B-1----:R-:W-:Y:S01]  /*57e0*/  FMUL.FTZ R33, R42, R2 ;  /* 0x000000022a217220 */ /* 0x002fe20000410000 */
        /* <DEDUP_REMOVED lines=125> */
.L_x_4557:
[----:B------:R-:W-:Y:S02]  /*5fc0*/  ISETP.GE.AND P1, PT, R168, 0x1, PT ;  /* 0x00000001a800780c */ /* 0x000fe40003f26270 */
[----:B------:R-:W-:-:S11]  /*5fd0*/  PLOP3.LUT P0, PT, PT, PT, PT, 0x80, 0x0 ;  /* 0x000000000000781c */ /* 0x000fd60003f0f070 */
[----:B------:R-:W-:Y:S05]  /*5fe0*/  @!P1 BRA `(.L_x_4558) ;  /* 0x0000009800449947 */ /* 0x000fea0003800000 */
[----:B------:R-:W1:Y:S01]  /*5ff0*/  SHFL.IDX PT, R0, R223, RZ, 0x1f ;  /* 0x00001fffdf007589 */ /* 0x000e6200000e0000 */
[----:B------:R-:W-:Y:S01]  /*6000*/  BSSY B6, `(.L_x_4562) ;  /* 0x000001b000067945 */ /* 0x000fe20003800000 */
[----:B-1----:R-:W-:-:S04]  /*6010*/  LEA.HI R3, R0, R0, RZ, 0x1 ;  /* 0x0000000000037211 */ /* 0x002fc800078f08ff */
        /* <DEDUP_REMOVED lines=13> */
[----:B------:R1:W2:Y:S01]  /*60f0*/  LDC.64 R14, c[0x4][R0] ;  /* 0x01000000000e7b82 */ /* 0x0002a20000000a00 */
        /* <DEDUP_REMOVED lines=8> */
[----:B-1----:R-:W-:-:S07]  /*6180*/  IMAD.MOV.U32 R13, RZ, RZ, RZ ;  /* 0x000000ffff0d7224 */ /* 0x002fce00078e00ff */
[----:B------:R-:W-:-:S07]  /*6190*/  LEPC R20, `(.L_x_4563) ;  /* 0x000000001014794e */ /* 0x000fce0000000000 */
[----:B0-2--5:R-:W-:Y:S05]  /*61a0*/  CALL.ABS.NOINC R14 ;  /* 0x000000000e007343 */ /* 0x025fea0003c00000 */
.L_x_4563:
[----:B------:R-:W-:Y:S05]  /*61b0*/  BSYNC B6 ;  /* 0x0000000000067941 */ /* 0x000fea0003800000 */
.L_x_4562:
[----:B------:R-:W-:Y:S02]  /*61c0*/  ULDC UR4, c[0x0][0x3f4] ;  /* 0x0000fd0000047ab9 */ /* 0x000fe40000000800 */
[----:B------:R-:W-:-:S13]  /*61d0*/  ISETP.LT.AND P0, PT, RZ, UR4, PT ;  /* 0x00000004ff007c0c */ /* 0x000fda000bf01270 */
[----:B------:R-:W-:Y:S05]  /*61e0*/  @P0 BRA `(.L_x_4564) ;  /* 0x00000000003c0947 */ /* 0x000fea0003800000 */
[----:B------:R-:W-:-:S04]  /*61f0*/  LEA.HI R0, R218, R218, RZ, 0x1 ;  /* 0x000000dada007211 */ /* 0x000fc800078f08ff */
[----:B------:R-:W-:-:S05]  /*6200*/  LOP3.LUT R3, R0, 0xfffffffe, RZ, 0xc0, !PT ;  /* 0xfffffffe00037812 */ /* 0x000fca00078ec0ff */
[----:B------:R-:W-:-:S05]  /*6210*/  IMAD.IADD R12, R218, 0x1, -R3 ;  /* 0x00000001da0c7824 */ /* 0x000fca00078e0a03 */
[----:B------:R-:W-:-:S04]  /*6220*/  SHF.L.U32 R3, R12, 0x1f, RZ ;  /* 0x0000001f0c037819 */ /* 0x000fc800000006ff */
[----:B------:R1:W2:Y:S03]  /*6230*/  SYNCS.PHASECHK.TRANS64.TRYWAIT P0, [R2+URZ+0x38800], R3 ;  /* 0x03880003020075a7 */ /* 0x0002a6000800017f */
[----:B--2---:R-:W-:Y:S05]  /*6240*/  @!P0 NANOSLEEP.SYNCS 0x989680 ;  /* 0x009896800000895d */ /* 0x004fea0003900000 */
[----:B------:R-:W2:Y:S01]  /*6250*/  @!P0 SYNCS.PHASECHK.TRANS64 P0, [R2+URZ+0x38800], R3 ;  /* 0x03880003020085a7 */ /* 0x000ea2000800007f */
[----:B------:R-:W-:Y:S04]  /*6260*/  BSSY B0, `(.L_x_4565) ;  /* 0x0000006000007945 */ /* 0x000fe80003800000 */
[----:B--2---:R-:W-:Y:S05]  /*6270*/  @P0 BRA `(.L_x_4566) ;  /* 0x0000000000100947 */ /* 0x004fea0003800000 */
.L_x_4567:
[----:B--2---:R2:W3:Y:S02]  /*6280*/  SYNCS.PHASECHK.TRANS64.TRYWAIT P0, [R2+URZ+0x38800], R3 ;  /* 0x03880003020075a7 */ /* 0x0044e4000800017f */
[----:B---3--:R-:W-:Y:S05]  /*6290*/  @!P0 NANOSLEEP.SYNCS 0x989680 ;  /* 0x009896800000895d */ /* 0x008fea0003900000 */
[----:B------:R-:W3:Y:S02]  /*62a0*/  @!P0 SYNCS.PHASECHK.TRANS64 P0, [R2+URZ+0x38800], R3 ;  /* 0x03880003020085a7 */ /* 0x000ee4000800007f */
[----:B---3--:R-:W-:Y:S05]  /*62b0*/  @!P0 BRA `(.L_x_4567) ;  /* 0xfffffffc00f08947 */ /* 0x008fea000383ffff */
.L_x_4566:
[----:B------:R-:W-:Y:S05]  /*62c0*/  BSYNC B0 ;  /* 0x0000000000007941 */ /* 0x000fea0003800000 */
.L_x_4565:
[----:B------:R-:W-:Y:S05]  /*62d0*/  BRA `(.L_x_4568) ;  /* 0x00000020007c7947 */ /* 0x000fea0003800000 */
.L_x_4564:
        /* <DEDUP_REMOVED lines=36> */
[----:B0-2---:R-:W-:Y:S05]  /*6520*/  CALL.ABS.NOINC R14 ;  /* 0x000000000e007343 */ /* 0x005fea0003c00000 */
.L_x_4570:
[----:B------:R-:W-:Y:S05]  /*6530*/  BSYNC B6 ;  /* 0x0000000000067941 */ /* 0x000fea0003800000 */
.L_x_4569:
[----:B------:R-:W-:Y:S01]  /*6540*/  ULDC.U8 UR4, c[0x0][0x410] ;  /* 0x0001040000047ab9 */ /* 0x000fe20000000000 */
[----:B------:R-:W-:Y:S01]  /*6550*/  BSSY B0, `(.L_x_4571) ;  /* 0x00001ef000007945 */ /* 0x000fe20003800000 */
[----:B------:R-:W-:Y:S01]  /*6560*/  ISETP.NE.AND P0, PT, RZ, UR4, PT ;  /* 0x00000004ff007c0c */ /* 0x000fe2000bf05270 */
[----:B------:R-:W-:-:S12]  /*6570*/  IMAD R4, R25, 0x40, R22 ;  /* 0x0000004019047824 */ /* 0x000fd800078e0216 */
[----:B------:R-:W-:Y:S05]  /*6580*/  @!P0 BRA `(.L_x_4572) ;  /* 0x0000000c00f88947 */ /* 0x000fea0003800000 */
[----:B------:R-:W-:-:S03]  /*6590*/  UMOV UR4, 0xffffffff ;  /* 0xffffffff00047882 */ /* 0x000fc60000000000 */
[----:B------:R-:W-:Y:S05]  /*65a0*/  BRA.DIV UR4, `(.L_x_4573) ;  /* 0x0000015e04987947 */ /* 0x000fea000b800000 */
[----:B------:R1:W2:Y:S04]  /*65b0*/  SHFL.IDX PT, R3, R27, RZ, 0x1c1f ;  /* 0x001c1fff1b037589 */ /* 0x0002a800000e0000 */
[----:B------:R1:W3:Y:S04]  /*65c0*/  SHFL.IDX PT, R0, R26, RZ, 0x1c1f ;  /* 0x001c1fff1a007589 */ /* 0x0002e800000e0000 */
[----:B------:R1:W4:Y:S04]  /*65d0*/  SHFL.IDX PT, R5, R29, RZ, 0x1c1f ;  /* 0x001c1fff1d057589 */ /* 0x00032800000e0000 */
[----:B------:R1:W0:Y:S02]  /*65e0*/  SHFL.IDX PT, R14, R28, RZ, 0x1c1f ;  /* 0x001c1fff1c0e7589 */ /* 0x00022400000e0000 */
.L_x_4828:
[----:B------:R-:W-:Y:S01]  /*65f0*/  ULDC UR4, c[0x0][0x448] ;  /* 0x0001120000047ab9 */ /* 0x000fe20000000800 */
[----:B------:R-:W-:Y:S01]  /*6600*/  IMAD.SHL.U32 R6, R188, 0x40, RZ ;  /* 0x00000040bc067824 */ /* 0x000fe200078e00ff */
[----:B------:R-:W-:Y:S01]  /*6610*/  BSSY B1, `(.L_x_4574) ;  /* 0x0000024000017945 */ /* 0x000fe20003800000 */
[----:B------:R-:W-:Y:S01]  /*6620*/  IMAD R13, R24, UR4, RZ ;  /* 0x00000004180d7c24 */ /* 0x000fe2000f8e02ff */
[----:B------:R-:W-:Y:S02]  /*6630*/  CS2R R10, SRZ ;  /* 0x00000000000a7805 */ /* 0x000fe4000001ff00 */
[----:B------:R-:W-:Y:S02]  /*6640*/  CS2R R20, SRZ ;  /* 0x0000000000147805 */ /* 0x000fe4000001ff00 */
[----:B------:R-:W-:Y:S02]  /*6650*/  LOP3.LUT R7, R6, 0x1c0, RZ, 0xc0, !PT ;  /* 0x000001c006077812 */ /* 0x000fe400078ec0ff */
[----:B------:R-:W-:Y:S01]  /*6660*/  ISETP.GE.AND P0, PT, R4, R13, PT ;  /* 0x0000000d0400720c */ /* 0x000fe20003f06270 */
[----:B------:R-:W-:Y:S01]  /*6670*/  IMAD R13, R25, -0x40, R13 ;  /* 0xffffffc0190d7824 */ /* 0x000fe200078e020d */
[----:B------:R-:W-:-:S02]  /*6680*/  LEA.HI R6, R218, R218, RZ, 0x1 ;  /* 0x000000dada067211 */ /* 0x000fc400078f08ff */
[----:B------:R-:W-:Y:S02]  /*6690*/  LOP3.LUT R8, R7, 0x18, R16, 0xf8, !PT ;  /* 0x0000001807087812 */ /* 0x000fe400078ef810 */
[----:B------:R-:W-:Y:S02]  /*66a0*/  SHF.R.U32.HI R7, RZ, 0x3, R7 ;  /* 0x00000003ff077819 */ /* 0x000fe40000011607 */
[----:B------:R-:W-:Y:S02]  /*66b0*/  LOP3.LUT R15, R6, 0xfffffffe, RZ, 0xc0, !PT ;  /* 0xfffffffe060f7812 */ /* 0x000fe400078ec0ff */
[----:B-1----:R-:W-:Y:S02]  /*66c0*/  LOP3.LUT R29, R8, R7, RZ, 0x3c, !PT ;  /* 0x00000007081d7212 */ /* 0x002fe400078e3cff */
[----:B------:R-:W-:Y:S02]  /*66d0*/  CS2R R6, SRZ ;  /* 0x0000000000067805 */ /* 0x000fe4000001ff00 */
[----:B------:R-:W-:Y:S01]  /*66e0*/  CS2R R8, SRZ ;  /* 0x0000000000087805 */ /* 0x000fe2000001ff00 */
[----:B------:R-:W-:Y:S01]  /*66f0*/  IMAD.IADD R12, R218, 0x1, -R15 ;  /* 0x00000001da0c7824 */ /* 0x000fe200078e0a0f */
[----:B------:R-:W-:Y:S06]  /*6700*/  @P0 BRA `(.L_x_4575) ;  /* 0x0000000000500947 */ /* 0x000fec0003800000 */
[----:B------:R-:W-:Y:S01]  /*6710*/  ULDC UR4, c[0x0][0x3f4] ;  /* 0x0000fd0000047ab9 */ /* 0x000fe20000000800 */
[----:B---3--:R-:W-:Y:S01]  /*6720*/  IMAD.MOV.U32 R6, RZ, RZ, R0 ;  /* 0x000000ffff067224 */ /* 0x008fe200078e0000 */
[----:B------:R-:W-:Y:S01]  /*6730*/  ISETP.GE.AND P3, PT, R190, UR4, PT ;  /* 0x00000004be007c0c */ /* 0x000fe2000bf66270 */
[----:B--2---:R-:W-:Y:S01]  /*6740*/  IMAD.MOV.U32 R7, RZ, RZ, R3 ;  /* 0x000000ffff077224 */ /* 0x004fe200078e0003 */
[----:B------:R-:W-:Y:S01]  /*6750*/  ISETP.GE.AND P2, PT, R184, UR4, PT ;  /* 0x00000004b8007c0c */ /* 0x000fe2000bf46270 */
[----:B----4-:R-:W-:Y:S01]  /*6760*/  IMAD.MOV.U32 R15, RZ, RZ, R5 ;  /* 0x000000ffff0f7224 */ /* 0x010fe200078e0005 */
[----:B------:R-:W-:Y:S02]  /*6770*/  CS2R R10, SRZ ;  /* 0x00000000000a7805 */ /* 0x000fe4000001ff00 */
[----:B------:R-:W-:Y:S02]  /*6780*/  CS2R R20, SRZ ;  /* 0x0000000000147805 */ /* 0x000fe4000001ff00 */
[----:B------:R-:W-:-:S05]  /*6790*/  CS2R R8, SRZ ;  /* 0x0000000000087805 */ /* 0x000fca000001ff00 */
[-C--:B------:R-:W-:Y:S02]  /*67a0*/  @!P3 IADD3 R26, P0, R0, R227.reuse, RZ ;  /* 0x000000e3001ab210 */ /* 0x080fe40007f1e0ff */
[----:B0-----:R-:W-:Y:S01]  /*67b0*/  @!P3 IADD3 R4, P1, R14, R227, RZ ;  /* 0x000000e30e04b210 */ /* 0x001fe20007f3e0ff */
        /* <DEDUP_REMOVED lines=9> */
.L_x_4575:
[----:B------:R-:W-:Y:S05]  /*6850*/  BSYNC B1 ;  /* 0x0000000000017941 */ /* 0x000fea0003800000 */
.L_x_4574:
[----:B-1--4-:R-:W-:Y:S01]  /*6860*/  SHF.L.U32 R5, R12, 0x1f, RZ ;  /* 0x0000001f0c057819 */ /* 0x012fe200000006ff */
[----:B--2---:R-:W-:Y:S01]  /*6870*/  IMAD R3, R192, 0x200, R29 ;  /* 0x00000200c0037824 */ /* 0x004fe200078e021d */
[----:B------:R-:W-:Y:S01]  /*6880*/  LOP3.LUT P1, RZ, R188, 0x4, RZ, 0xc0, !PT ;  /* 0x00000004bcff7812 */ /* 0x000fe2000782c0ff */
[----:B-----5:R-:W-:Y:S01]  /*6890*/  IMAD.MOV.U32 R31, RZ, RZ, R10 ;  /* 0x000000ffff1f7224 */ /* 0x020fe200078e000a */
[----:B------:R-:W1:Y:S01]  /*68a0*/  SYNCS.PHASECHK.TRANS64.TRYWAIT P0, [R2+URZ+0x38800], R5 ;  /* 0x03880005020075a7 */ /* 0x000e62000800017f */
[----:B------:R-:W-:Y:S01]  /*68b0*/  IMAD R3, R3, 0x2, R2 ;  /* 0x0000000203037824 */ /* 0x000fe200078e0202 */
[--C-:B------:R-:W-:Y:S01]  /*68c0*/  SHF.R.U64 R33, R10, 0x10, R11.reuse ;  /* 0x000000100a217819 */ /* 0x100fe2000000120b */
[--C-:B0-----:R-:W-:Y:S01]  /*68d0*/  IMAD.MOV.U32 R14, RZ, RZ, R11.reuse ;  /* 0x000000ffff0e7224 */ /* 0x101fe200078e000b */
        /* <DEDUP_REMOVED lines=11> */
[C---:B------:R-:W-:Y:S01]  /*6990*/  VIADD R4, R3.reuse, 0x20400 ;  /* 0x0002040003047836 */ /* 0x040fe20000000000 */
[----:B------:R-:W-:Y:S01]  /*69a0*/  BSSY B1, `(.L_x_4576) ;  /* 0x000000f000017945 */ /* 0x000fe20003800000 */
[--C-:B------:R-:W-:Y:S01]  /*69b0*/  IMAD.MOV.U32 R6, RZ, RZ, R9.reuse ;  /* 0x000000ffff067224 */ /* 0x100fe200078e0009 */
[--C-:B------:R-:W-:Y:S01]  /*69c0*/  SHF.R.U64 R36, R8, 0x10, R9.reuse ;  /* 0x0000001008247819 */ /* 0x100fe20000001209 */
[----:B---3--:R-:W-:Y:S01]  /*69d0*/  VIADD R0, R3, 0x20440 ;  /* 0x0002044003007836 */ /* 0x008fe20000000000 */
        /* <DEDUP_REMOVED lines=10> */
[----:B-1----:R-:W-:Y:S06]  /*6a80*/  @!P0 BRA `(.L_x_4577) ;  /* 0x0000015800d08947 */ /* 0x002fec0003800000 */
.L_x_4829:
[----:B------:R-:W-:Y:S05]  /*6a90*/  BSYNC B1 ;  /* 0x0000000000017941 */ /* 0x000fea0003800000 */
.L_x_4576:
[----:B------:R-:W-:Y:S01]  /*6aa0*/  BSSY B1, `(.L_x_4578) ;  /* 0x0000056000017945 */ /* 0x000fe20003800000 */
[----:B------:R-:W-:-:S03]  /*6ab0*/  PRMT R36, R36, 0x5410, R8 ;  /* 0x0000541024247816 */ /* 0x000fc60000000008 */
[----:B------:R-:W-:Y:S05]  /*6ac0*/  @P1 BRA `(.L_x_4579) ;  /* 0x00000004004c1947 */ /* 0x000fea0003800000 */
[----:B0-----:R-:W0:Y:S01]  /*6ad0*/  LDC R5, c[0x0][0x3f4] ;  /* 0x0000fd00ff057b82 */ /* 0x001e220000000800 */
[----:B------:R-:W-:Y:S01]  /*6ae0*/  BSSY B2, `(.L_x_4580) ;  /* 0x000002a000027945 */ /* 0x000fe20003800000 */
[-C--:B0-----:R-:W-:Y:S02]  /*6af0*/  ISETP.GE.AND P0, PT, R184, R5.reuse, PT ;  /* 0x00000005b800720c */ /* 0x081fe40003f06270 */
[----:B------:R-:W-:-:S11]  /*6b00*/  ISETP.GE.AND P1, PT, R190, R5, PT ;  /* 0x00000005be00720c */ /* 0x000fd60003f26270 */
[----:B------:R-:W-:Y:S05]  /*6b10*/  @P0 BRA `(.L_x_4581) ;  /* 0x0000000000980947 */ /* 0x000fea0003800000 */
        /* <DEDUP_REMOVED lines=38> */
.L_x_4581:
[----:B------:R-:W-:Y:S05]  /*6d80*/  BSYNC B2 ;  /* 0x0000000000027941 */ /* 0x000fea0003800000 */
.L_x_4580:
        /* <DEDUP_REMOVED lines=39> */
.L_x_4579:
[----:B------:R-:W-:Y:S05]  /*7000*/  BSYNC B1 ;  /* 0x0000000000017941 */ /* 0x000fea0003800000 */
.L_x_4578:
[----:B------:R-:W-:-:S13]  /*7010*/  ISETP.GE.AND P0, PT, R234, R27, PT ;  /* 0x0000001bea00720c */ /* 0x000fda0003f06270 */
[----:B------:R-:W-:Y:S05]  /*7020*/  @P0 BRA `(.L_x_4582) ;  /* 0x0000001400040947 */ /* 0x000fea0003800000 */
[----:B01----:R-:W0:Y:S01]  /*7030*/  LDC R5, c[0x0][0x3f4] ;  /* 0x0000fd00ff057b82 */ /* 0x003e220000000800 */
        /* <DEDUP_REMOVED lines=9> */
[----:B------:R-:W-:Y:S02]  /*70d0*/  HADD2.F32 R26, -RZ, R29.H1_H1 ;  /* 0x3000001dff1a7230 */ /* 0x000fe40000004100 */
[----:B------:R-:W-:-:S02]  /*70e0*/  HADD2.F32 R27, -RZ, R35.H1_H1 ;  /* 0x30000023ff1b7230 */ /* 0x000fc40000004100 */
[--C-:B0-----:R-:W-:Y:S02]  /*70f0*/  HADD2.F32 R8, -RZ, R4.reuse.H0_H0 ;  /* 0x20000004ff087230 */ /* 0x101fe40000004100 */
[----:B------:R-:W-:Y:S02]  /*7100*/  HADD2.F32 R4, -RZ, R4.H1_H1 ;  /* 0x30000004ff047230 */ /* 0x000fe40000004100 */
[--C-:B------:R-:W-:Y:S02]  /*7110*/  HADD2.F32 R9, -RZ, R5.reuse.H0_H0 ;  /* 0x20000005ff097230 */ /* 0x100fe40000004100 */
[----:B------:R-:W-:Y:S02]  /*7120*/  HADD2.F32 R5, -RZ, R5.H1_H1 ;  /* 0x30000005ff057230 */ /* 0x000fe40000004100 */
[-C--:B------:R-:W-:Y:S01]  /*7130*/  FMUL.FTZ R13, R24, R4.reuse ;  /* 0x00000004180d7220 */ /* 0x080fe20000410000 */
[----:B------:R-:W-:Y:S01]  /*7140*/  FMUL.FTZ R15, R20, R4 ;  /* 0x00000004140f7220 */ /* 0x000fe20000410000 */
        /* <DEDUP_REMOVED lines=25> */
.L_x_4584:
[----:B------:R-:W-:Y:S05]  /*72e0*/  BSYNC B1 ;  /* 0x0000000000017941 */ /* 0x000fea0003800000 */
.L_x_4583:
[----:B------:R-:W-:Y:S05]  /*72f0*/  @P1 BRA `(.L_x_4582) ;  /* 0x0000001000501947 */ /* 0x000fea0003800000 */
[----:B0-----:R-:W0:Y:S01]  /*7300*/  LDS.128 R4, [R0+0x1000] ;  /* 0x0010000000047984 */ /* 0x001e220000000c00 */
        /* <DEDUP_REMOVED lines=38> */
.L_x_4572:
[----:B------:R-:W-:-:S03]  /*7570*/  UMOV UR4, 0xffffffff ;  /* 0xffffffff00047882 */ /* 0x000fc60000000000 */
[----:B------:R-:W-:Y:S05]  /*7580*/  BRA.DIV UR4, `(.L_x_4585) ;  /* 0x0000015204247947 */ /* 0x000fea000b800000 */
[----:B------:R-:W1:Y:S04]  /*7590*/  SHFL.IDX PT, R3, R27, RZ, 0x1c1f ;  /* 0x001c1fff1b037589 */ /* 0x000e6800000e0000 */
[----:B------:R-:W2:Y:S04]  /*75a0*/  SHFL.IDX PT, R0, R26, RZ, 0x1c1f ;  /* 0x001c1fff1a007589 */ /* 0x000ea800000e0000 */
[----:B------:R3:W4:Y:S04]  /*75b0*/  SHFL.IDX PT, R5, R29, RZ, 0x1c1f ;  /* 0x001c1fff1d057589 */ /* 0x00072800000e0000 */
[----:B------:R3:W0:Y:S01]  /*75c0*/  SHFL.IDX PT, R14, R28, RZ, 0x1c1f ;  /* 0x001c1fff1c0e7589 */ /* 0x00062200000e0000 */
[----:B-1----:R-:W-:-:S02]  /*75d0*/  IMAD.MOV.U32 R21, RZ, RZ, R3 ;  /* 0x000000ffff157224 */ /* 0x002fc400078e0003 */
[----:B--23--:R-:W-:-:S07]  /*75e0*/  IMAD.MOV.U32 R20, RZ, RZ, R0 ;  /* 0x000000ffff147224 */ /* 0x00cfce00078e0000 */
.L_x_4835:
[----:B------:R-:W-:Y:S01]  /*75f0*/  ULDC UR4, c[0x0][0x448] ;  /* 0x0001120000047ab9 */ /* 0x000fe20000000800 */
[----:B------:R-:W-:Y:S01]  /*7600*/  LEA.HI R3, R218, R218, RZ, 0x1 ;  /* 0x000000dada037211 */ /* 0x000fe200078f08ff */
[----:B------:R-:W-:Y:S01]  /*7610*/  IMAD R0, R24, UR4, RZ ;  /* 0x0000000418007c24 */ /* 0x000fe2000f8e02ff */
[----:B------:R-:W-:Y:S01]  /*7620*/  BSSY B1, `(.L_x_4586) ;  /* 0x0000014000017945 */ /* 0x000fe20003800000 */
[----:B----4-:R-:W-:Y:S01]  /*7630*/  IMAD.MOV.U32 R15, RZ, RZ, R5 ;  /* 0x000000ffff0f7224 */ /* 0x010fe200078e0005 */
[----:B------:R-:W-:Y:S02]  /*7640*/  LOP3.LUT R3, R3, 0xfffffffe, RZ, 0xc0, !PT ;  /* 0xfffffffe03037812 */ /* 0x000fe400078ec0ff */
[----:B------:R-:W-:Y:S02]  /*7650*/  CS2R R6, SRZ ;  /* 0x0000000000067805 */ /* 0x000fe4000001ff00 */
[----:B------:R-:W-:Y:S01]  /*7660*/  ISETP.GE.AND P0, PT, R4, R0, PT ;  /* 0x000000000400720c */ /* 0x000fe20003f06270 */
[----:B------:R-:W-:Y:S01]  /*7670*/  IMAD R0, R25, -0x40, R0 ;  /* 0xffffffc019007824 */ /* 0x000fe200078e0200 */
[----:B------:R-:W-:Y:S01]  /*7680*/  CS2R R4, SRZ ;  /* 0x0000000000047805 */ /* 0x000fe2000001ff00 */
[----:B------:R-:W-:Y:S01]  /*7690*/  IMAD.IADD R12, R218, 0x1, -R3 ;  /* 0x00000001da0c7824 */ /* 0x000fe200078e0a03 */
[----:B------:R-:W-:-:S02]  /*76a0*/  CS2R R8, SRZ ;  /* 0x0000000000087805 */ /* 0x000fc4000001ff00 */
[----:B------:R-:W-:Y:S02]  /*76b0*/  CS2R R10, SRZ ;  /* 0x00000000000a7805 */ /* 0x000fe4000001ff00 */
[----:B------:R-:W-:-:S05]  /*76c0*/  SHF.L.U32 R3, R12, 0x1f, RZ ;  /* 0x0000001f0c037819 */ /* 0x000fca00000006ff */
[----:B------:R-:W-:Y:S05]  /*76d0*/  @P0 BRA `(.L_x_4587) ;  /* 0x0000000000200947 */ /* 0x000fea0003800000 */
[----:B------:R-:W-:Y:S01]  /*76e0*/  ULDC UR4, c[0x0][0x3f4] ;  /* 0x0000fd0000047ab9 */ /* 0x000fe20000000800 */
[----:B------:R-:W-:Y:S02]  /*76f0*/  CS2R R4, SRZ ;  /* 0x0000000000047805 */ /* 0x000fe4000001ff00 */
[----:B------:R-:W-:-:S13]  /*7700*/  ISETP.GE.AND P0, PT, R16, UR4, PT ;  /* 0x0000000410007c0c */ /* 0x000fda000bf06270 */
[----:B------:R-:W-:Y:S05]  /*7710*/  @P0 BRA `(.L_x_4587) ;  /* 0x0000000000100947 */ /* 0x000fea0003800000 */
[----:B------:R-:W-:-:S04]  /*7720*/  IMAD.WIDE R20, R16, 0x2, R20 ;  /* 0x0000000210147825 */ /* 0x000fc800078e0214 */
[----:B0-----:R-:W-:Y:S01]  /*7730*/  IMAD.WIDE R14, R16, 0x2, R14 ;  /* 0x00000002100e7825 */ /* 0x001fe200078e020e */
[----:B------:R1:W5:Y:S04]  /*7740*/  LD.E.128 R4, desc[UR40][R20.64] ;  /* 0x0000002814047980 */ /* 0x000368000c101d00 */
[----:B------:R1:W5:Y:S02]  /*7750*/  LD.E.128 R8, desc[UR40][R14.64] ;  /* 0x000000280e087980 */ /* 0x000364000c101d00 */
.L_x_4587:
[----:B------:R-:W-:Y:S05]  /*7760*/  BSYNC B1 ;  /* 0x0000000000017941 */ /* 0x000fea0003800000 */
.L_x_4586:
[----:B------:R-:W2:Y:S01]  /*7770*/  SYNCS.PHASECHK.TRANS64.TRYWAIT P1, [R2+URZ+0x38800], R3 ;  /* 0x03880003020075a7 */ /* 0x000ea2000802017f */
[--C-:B01---5:R-:W-:Y:S01]  /*7780*/  IMAD.MOV.U32 R14, RZ, RZ, R5.reuse ;  /* 0x000000ffff0e7224 */ /* 0x123fe200078e0005 */
[--C-:B------:R-:W-:Y:S01]  /*7790*/  SHF.R.U64 R42, R4, 0x10, R5.reuse ;  /* 0x00000010042a7819 */ /* 0x100fe20000001205 */
[----:B------:R-:W-:Y:S01]  /*77a0*/  IMAD.MOV.U32 R38, RZ, RZ, R4 ;  /* 0x000000ffff267224 */ /* 0x000fe200078e0004 */
[----:B------:R-:W-:Y:S01]  /*77b0*/  SHF.R.U32.HI R5, RZ, 0x10, R5 ;  /* 0x00000010ff057819 */ /* 0x000fe20000011605 */
[----:B------:R-:W-:Y:S01]  /*77c0*/  IMAD.MOV.U32 R40, RZ, RZ, R6 ;  /* 0x000000ffff287224 */ /* 0x000fe200078e0006 */
[--C-:B------:R-:W-:Y:S01]  /*77d0*/  SHF.R.U64 R43, R6, 0x10, R7.reuse ;  /* 0x00000010062b7819 */ /* 0x100fe20000001207 */
[--C-:B------:R-:W-:Y:S01]  /*77e0*/  IMAD.MOV.U32 R4, RZ, RZ, R7.reuse ;  /* 0x000000ffff047224 */ /* 0x100fe200078e0007 */
[----:B------:R-:W-:Y:S01]  /*77f0*/  SHF.R.U32.HI R15, RZ, 0x10, R7 ;  /* 0x00000010ff0f7819 */ /* 0x000fe20000011607 */
[----:B------:R-:W-:Y:S01]  /*7800*/  IMAD.MOV.U32 R39, RZ, RZ, R8 ;  /* 0x000000ffff277224 */ /* 0x000fe200078e0008 */
[--C-:B------:R-:W-:Y:S01]  /*7810*/  SHF.R.U64 R44, R8, 0x10, R9.reuse ;  /* 0x00000010082c7819 */ /* 0x100fe20000001209 */
[----:B------:R-:W-:Y:S01]  /*7820*/  IMAD.MOV.U32 R6, RZ, RZ, R9 ;  /* 0x000000ffff067224 */ /* 0x000fe200078e0009 */
[----:B------:R-:W-:Y:S01]  /*7830*/  PRMT R42, R42, 0x5410, R5 ;  /* 0x000054102a2a7816 */ /* 0x000fe20000000005 */
[----:B------:R-:W-:Y:S01]  /*7840*/  IMAD.MOV.U32 R41, RZ, RZ, R10 ;  /* 0x000000ffff297224 */ /* 0x000fe200078e000a */
[----:B------:R-:W-:Y:S01]  /*7850*/  SHF.R.U32.HI R8, RZ, 0x10, R9 ;  /* 0x00000010ff087819 */ /* 0x000fe20000011609 */
[--C-:B------:R-:W-:Y:S01]  /*7860*/  IMAD.MOV.U32 R7, RZ, RZ, R11.reuse ;  /* 0x000000ffff077224 */ /* 0x100fe200078e000b */
[----:B------:R-:W0:Y:S01]  /*7870*/  LDC R13, c[0x0][0x3f4] ;  /* 0x0000fd00ff0d7b82 */ /* 0x000e220000000800 */
[----:B------:R-:W-:Y:S01]  /*7880*/  VIMNMX R5, R0, 0x40, PT ;  /* 0x0000004000057848 */ /* 0x000fe20003fe0100 */
[----:B------:R-:W-:Y:S01]  /*7890*/  BSSY B1, `(.L_x_4588) ;  /* 0x000000f000017945 */ /* 0x000fe20003800000 */
[----:B------:R-:W-:-:S02]  /*78a0*/  SHF.R.U64 R45, R10, 0x10, R11 ;  /* 0x000000100a2d7819 */ /* 0x000fc4000000120b */
[----:B------:R-:W-:Y:S02]  /*78b0*/  SHF.R.U32.HI R9, RZ, 0x10, R11 ;  /* 0x00000010ff097819 */ /* 0x000fe4000001160b */
[----:B------:R-:W-:Y:S02]  /*78c0*/  PRMT R38, R38, 0x5410, R14 ;  /* 0x0000541026267816 */ /* 0x000fe4000000000e */
[----:B------:R-:W-:Y:S02]  /*78d0*/  PRMT R40, R40, 0x5410, R4 ;  /* 0x0000541028287816 */ /* 0x000fe40000000004 */
[----:B------:R-:W-:Y:S02]  /*78e0*/  PRMT R43, R43, 0x5410, R15 ;  /* 0x000054102b2b7816 */ /* 0x000fe4000000000f */
[----:B------:R-:W-:Y:S02]  /*78f0*/  PRMT R39, R39, 0x5410, R6 ;  /* 0x0000541027277816 */ /* 0x000fe40000000006 */
[----:B------:R-:W-:-:S02]  /*7900*/  PRMT R44, R44, 0x5410, R8 ;  /* 0x000054102c2c7816 */ /* 0x000fc40000000008 */
[----:B------:R-:W-:Y:S02]  /*7910*/  PRMT R41, R41, 0x5410, R7 ;  /* 0x0000541029297816 */ /* 0x000fe40000000007 */
[----:B------:R-:W-:Y:S02]  /*7920*/  PRMT R45, R45, 0x5410, R9 ;  /* 0x000054102d2d7816 */ /* 0x000fe40000000009 */
[C---:B0-----:R-:W-:Y:S01]  /*7930*/  ISETP.GE.AND P0, PT, R16.reuse, R13, PT ;  /* 0x0000000d1000720c */ /* 0x041fe20003f06270 */
[----:B------:R-:W-:-:S03]  /*7940*/  IMAD.IADD R0, R16, 0x1, R13 ;  /* 0x0000000110007824 */ /* 0x000fc600078e020d */
[-C--:B------:R-:W-:Y:S02]  /*7950*/  ISETP.GE.OR P2, PT, R22, R5.reuse, P0 ;  /* 0x000000051600720c */ /* 0x080fe40000746670 */
[----:B------:R-:W-:Y:S01]  /*7960*/  ISETP.GE.OR P0, PT, R234, R5, P0 ;  /* 0x00000005ea00720c */ /* 0x000fe20000706670 */
[----:B--2---:R-:W-:-:S12]  /*7970*/  @!P1 BRA `(.L_x_4589) ;  /* 0x0000014c00a09947 */ /* 0x004fd80003800000 */
.L_x_4836:
[----:B------:R-:W-:Y:S05]  /*7980*/  BSYNC B1 ;  /* 0x0000000000017941 */ /* 0x000fea0003800000 */
.L_x_4588:
[----:B------:R-:W-:Y:S01]  /*7990*/  BSSY B1, `(.L_x_4590) ;  /* 0x0000059000017945 */ /* 0x000fe20003800000 */
[----:B0-----:R-:W-:-:S03]  /*79a0*/  LOP3.LUT R3, R0, 0x38, RZ, 0xc0, !PT ;  /* 0x0000003800037812 */ /* 0x001fc600078ec0ff */
[----:B------:R-:W-:Y:S05]  /*79b0*/  @P2 BRA `(.L_x_4591) ;  /* 0x0000000400582947 */ /* 0x000fea0003800000 */
[----:B------:R-:W-:Y:S02]  /*79c0*/  IMAD.SHL.U32 R0, R188, 0x40, RZ ;  /* 0x00000040bc007824 */ /* 0x000fe400078e00ff */
[----:B------:R-:W-:Y:S02]  /*79d0*/  HADD2.F32 R27, -RZ, R38.H0_H0 ;  /* 0x20000026ff1b7230 */ /* 0x000fe40000004100 */
[----:B------:R-:W-:Y:S01]  /*79e0*/  HADD2.F32 R29, -RZ, R39.H0_H0 ;  /* 0x20000027ff1d7230 */ /* 0x000fe20000004100 */
[----:B------:R-:W-:Y:S01]  /*79f0*/  LOP3.LUT R9, R0, 0x1c0, RZ, 0xc0, !PT ;  /* 0x000001c000097812 */ /* 0x000fe200078ec0ff */
[----:B------:R-:W-:-:S03]  /*7a00*/  HADD2.F32 R31, -RZ, R44.H0_H0 ;  /* 0x2000002cff1f7230 */ /* 0x000fc60000004100 */
[--C-:B------:R-:W-:Y:S02]  /*7a10*/  SHF.R.U32.HI R4, RZ, 0x3, R9.reuse ;  /* 0x00000003ff047819 */ /* 0x100fe40000011609 */
[----:B------:R-:W-:Y:S02]  /*7a20*/  LOP3.LUT R0, R9, 0x38, R16, 0xf8, !PT ;  /* 0x0000003809007812 */ /* 0x000fe400078ef810 */
[----:B------:R-:W-:Y:S02]  /*7a30*/  LOP3.LUT R9, R4, R3, R9, 0x1e, !PT ;  /* 0x0000000304097212 */ /* 0x000fe400078e1e09 */
[----:B------:R-:W-:-:S03]  /*7a40*/  LOP3.LUT R5, R0, R4, RZ, 0x3c, !PT ;  /* 0x0000000400057212 */ /* 0x000fc600078e3cff */
[C---:B------:R-:W-:Y:S02]  /*7a50*/  IMAD R9, R192.reuse, 0x200, R9 ;  /* 0x00000200c0097824 */ /* 0x040fe400078e0209 */
[----:B------:R-:W-:Y:S02]  /*7a60*/  IMAD R5, R192, 0x200, R5 ;  /* 0x00000200c0057824 */ /* 0x000fe400078e0205 */
[--C-:B------:R-:W-:Y:S02]  /*7a70*/  IMAD R36, R9, 0x2, R2.reuse ;  /* 0x0000000209247824 */ /* 0x100fe400078e0202 */
[----:B------:R-:W-:-:S03]  /*7a80*/  IMAD R34, R5, 0x2, R2 ;  /* 0x0000000205227824 */ /* 0x000fc600078e0202 */
[----:B------:R-:W0:Y:S04]  /*7a90*/  LDS.128 R8, [R36+0x20400] ;  /* 0x0204000024087984 */ /* 0x000e280000000c00 */
[----:B------:R-:W1:Y:S01]  /*7aa0*/  LDS.128 R4, [R34+0x20400] ;  /* 0x0204000022047984 */ /* 0x000e620000000c00 */
[----:B0-----:R-:W-:Y:S02]  /*7ab0*/  HADD2.F32 R20, -RZ, R8.H0_H0 ;  /* 0x20000008ff147230 */ /* 0x001fe40000004100 */
[----:B------:R-:W-:Y:S02]  /*7ac0*/  HADD2.F32 R21, -RZ, R9.H0_H0 ;  /* 0x20000009ff157230 */ /* 0x000fe40000004100 */
[----:B-1----:R-:W-:Y:S02]  /*7ad0*/  HADD2.F32 R0, -RZ, R4.H0_H0 ;  /* 0x20000004ff007230 */ /* 0x002fe40000004100 */
[C---:B------:R-:W-:Y:S01]  /*7ae0*/  FMUL.FTZ R33, R20.reuse, R29 ;  /* 0x0000001d14217220 */ /* 0x040fe20000410000 */
[----:B------:R-:W-:Y:S01]  /*7af0*/  FMUL.FTZ R35, R20, R27 ;  /* 0x0000001b14237220 */ /* 0x000fe20000410000 */
[----:B------:R-:W-:-:S02]  /*7b00*/  HADD2.F32 R20, -RZ, R39.H1_H1 ;  /* 0x30000027ff147230 */ /* 0x000fc40000004100 */
[C---:B------:R-:W-:Y:S01]  /*7b10*/  FFMA.FTZ R33, R0.reuse, R27, -R33 ;  /* 0x0000001b00217223 */ /* 0x040fe20000010821 */
[----:B------:R-:W-:Y:S01]  /*7b20*/  FFMA.FTZ R35, R0, R29, R35 ;  /* 0x0000001d00237223 */ /* 0x000fe20000010023 */
[----:B------:R-:W-:Y:S02]  /*7b30*/  HADD2.F32 R0, -RZ, R38.H1_H1 ;  /* 0x30000026ff007230 */ /* 0x000fe40000004100 */
[C---:B------:R-:W-:Y:S01]  /*7b40*/  FMUL.FTZ R30, R21.reuse, R20 ;  /* 0x00000014151e7220 */ /* 0x040fe20000410000 */
[----:B------:R-:W-:Y:S02]  /*7b50*/  HADD2.F32 R13, -RZ, R5.H0_H0 ;  /* 0x20000005ff0d7230 */ /* 0x000fe40000004100 */
[----:B------:R-:W-:Y:S02]  /*7b60*/  HADD2.F32 R8, -RZ, R8.H1_H1 ;  /* 0x30000008ff087230 */ /* 0x000fe40000004100 */
[----:B------:R-:W-:Y:S01]  /*7b70*/  FMUL.FTZ R21, R21, R0 ;  /* 0x0000000015157220 */ /* 0x000fe20000410000 */
[----:B------:R-:W-:-:S02]  /*7b80*/  HADD2.F32 R27, -RZ, R42.H0_H0 ;  /* 0x2000002aff1b7230 */ /* 0x000fc40000004100 */
[C---:B------:R-:W-:Y:S01]  /*7b90*/  FFMA.FTZ R30, R13.reuse, R0, -R30 ;  /* 0x000000000d1e7223 */ /* 0x040fe2000001081e */
[----:B------:R-:W-:Y:S02]  /*7ba0*/  HADD2.F32 R4, -RZ, R4.H1_H1 ;  /* 0x30000004ff047230 */ /* 0x000fe40000004100 */
[C---:B------:R-:W-:Y:S01]  /*7bb0*/  FMUL.FTZ R37, R8.reuse, R31 ;  /* 0x0000001f08257220 */ /* 0x040fe20000410000 */
[----:B------:R-:W-:Y:S02]  /*7bc0*/  HADD2.F32 R9, -RZ, R9.H1_H1 ;  /* 0x30000009ff097230 */ /* 0x000fe40000004100 */
[----:B------:R-:W-:Y:S01]  /*7bd0*/  FMUL.FTZ R29, R8, R27 ;  /* 0x0000001b081d7220 */ /* 0x000fe20000410000 */
[----:B------:R-:W-:Y:S02]  /*7be0*/  HADD2.F32 R8, -RZ, R44.H1_H1 ;  /* 0x3000002cff087230 */ /* 0x000fe40000004100 */
[----:B------:R-:W-:Y:S01]  /*7bf0*/  FFMA.FTZ R20, R13, R20, R21 ;  /* 0x000000140d147223 */ /* 0x000fe20000010015 */
[----:B------:R-:W-:-:S02]  /*7c00*/  HADD2.F32 R0, -RZ, R42.H1_H1 ;  /* 0x3000002aff007230 */ /* 0x000fc40000004100 */
[C---:B------:R-:W-:Y:S01]  /*7c10*/  FFMA.FTZ R26, R4.reuse, R27, -R37 ;  /* 0x0000001b041a7223 */ /* 0x040fe20000010825 */
[----:B------:R-:W-:Y:S02]  /*7c20*/  HADD2.F32 R24, -RZ, R10.H0_H0 ;  /* 0x2000000aff187230 */ /* 0x000fe40000004100 */
[----:B------:R-:W-:Y:S01]  /*7c30*/  FFMA.FTZ R28, R4, R31, R29 ;  /* 0x0000001f041c7223 */ /* 0x000fe2000001001d */
[----:B------:R-:W-:Y:S02]  /*7c40*/  HADD2.F32 R21, -RZ, R41.H0_H0 ;  /* 0x20000029ff157230 */ /* 0x000fe40000004100 */
[C---:B------:R-:W-:Y:S01]  /*7c50*/  FMUL.FTZ R4, R9.reuse, R8 ;  /* 0x0000000809047220 */ /* 0x040fe20000410000 */
[----:B------:R-:W-:Y:S02]  /*7c60*/  HADD2.F32 R5, -RZ, R5.H1_H1 ;  /* 0x30000005ff057230 */ /* 0x000fe40000004100 */
[----:B------:R-:W-:Y:S01]  /*7c70*/  FMUL.FTZ R32, R9, R0 ;  /* 0x0000000009207220 */ /* 0x000fe20000410000 */
[----:B------:R-:W-:-:S02]  /*7c80*/  HADD2.F32 R14, -RZ, R6.H0_H0 ;  /* 0x20000006ff0e7230 */ /* 0x000fc40000004100 */
[C---:B------:R-:W-:Y:S01]  /*7c90*/  FMUL.FTZ R37, R24.reuse, R21 ;  /* 0x0000001518257220 */ /* 0x040fe20000410000 */
[----:B------:R-:W-:Y:S02]  /*7ca0*/  HADD2.F32 R13, -RZ, R40.H0_H0 ;  /* 0x20000028ff0d7230 */ /* 0x000fe40000004100 */
[C---:B------:R-:W-:Y:S01]  /*7cb0*/  FFMA.FTZ R29, R5.reuse, R0, -R4 ;  /* 0x00000000051d7223 */ /* 0x040fe20000010804 */
[----:B------:R-:W-:Y:S02]  /*7cc0*/  HADD2.F32 R10, -RZ, R10.H1_H1 ;  /* 0x3000000aff0a7230 */ /* 0x000fe40000004100 */
[----:B------:R-:W-:Y:S01]  /*7cd0*/  FFMA.FTZ R31, R5, R8, R32 ;  /* 0x00000008051f7223 */ /* 0x000fe20000010020 */
[----:B------:R-:W-:Y:S02]  /*7ce0*/  HADD2.F32 R27, -RZ, R45.H0_H0 ;  /* 0x2000002dff1b7230 */ /* 0x000fe40000004100 */
[----:B------:R-:W-:Y:S01]  /*7cf0*/  FMUL.FTZ R24, R24, R13 ;  /* 0x0000000d18187220 */ /* 0x000fe20000410000 */
[----:B------:R-:W-:-:S02]  /*7d00*/  HADD2.F32 R9, -RZ, R43.H0_H0 ;  /* 0x2000002bff097230 */ /* 0x000fc40000004100 */
[----:B------:R-:W-:Y:S01]  /*7d10*/  FFMA.FTZ R37, R14, R13, -R37 ;  /* 0x0000000d0e257223 */ /* 0x000fe20000010825 */
[----:B------:R-:W-:Y:S02]  /*7d20*/  HADD2.F32 R6, -RZ, R6.H1_H1 ;  /* 0x30000006ff067230 */ /* 0x000fe40000004100 */
[C---:B------:R-:W-:Y:S01]  /*7d30*/  FMUL.FTZ R5, R10.reuse, R27 ;  /* 0x0000001b0a057220 */ /* 0x040fe20000410000 */
[----:B------:R-:W-:Y:S02]  /*7d40*/  HADD2.F32 R25, -RZ, R11.H0_H0 ;  /* 0x2000000bff197230 */ /* 0x000fe40000004100 */
[----:B------:R-:W-:Y:S01]  /*7d50*/  FMUL.FTZ R13, R10, R9 ;  /* 0x000000090a0d7220 */ /* 0x000fe20000410000 */
[----:B------:R-:W-:Y:S02]  /*7d60*/  HADD2.F32 R8, -RZ, R41.H1_H1 ;  /* 0x30000029ff087230 */ /* 0x000fe40000004100 */
[----:B------:R-:W-:Y:S01]  /*7d70*/  FFMA.FTZ R24, R14, R21, R24 ;  /* 0x000000150e187223 */ /* 0x000fe20000010018 */
[----:B------:R-:W-:-:S02]  /*7d80*/  HADD2.F32 R0, -RZ, R40.H1_H1 ;  /* 0x30000028ff007230 */ /* 0x000fc40000004100 */
[C---:B------:R-:W-:Y:S01]  /*7d90*/  FFMA.FTZ R14, R6.reuse, R9, -R5 ;  /* 0x00000009060e7223 */ /* 0x040fe20000010805 */
[----:B------:R-:W-:Y:S02]  /*7da0*/  HADD2.F32 R11, -RZ, R11.H1_H1 ;  /* 0x3000000bff0b7230 */ /* 0x000fe40000004100 */
[----:B------:R-:W-:Y:S01]  /*7db0*/  FFMA.FTZ R13, R6, R27, R13 ;  /* 0x0000001b060d7223 */ /* 0x000fe2000001000d */
[----:B------:R-:W-:Y:S02]  /*7dc0*/  HADD2.F32 R10, -RZ, R45.H1_H1 ;  /* 0x3000002dff0a7230 */ /* 0x000fe40000004100 */
[C---:B------:R-:W-:Y:S01]  /*7dd0*/  FMUL.FTZ R6, R25.reuse, R8 ;  /* 0x0000000819067220 */ /* 0x040fe20000410000 */
[----:B------:R-:W-:Y:S02]  /*7de0*/  HADD2.F32 R4, -RZ, R43.H1_H1 ;  /* 0x3000002bff047230 */ /* 0x000fe40000004100 */
[----:B------:R-:W-:Y:S01]  /*7df0*/  FMUL.FTZ R25, R25, R0 ;  /* 0x0000000019197220 */ /* 0x000fe20000410000 */
[----:B------:R-:W-:-:S02]  /*7e00*/  HADD2.F32 R15, -RZ, R7.H0_H0 ;  /* 0x20000007ff0f7230 */ /* 0x000fc40000004100 */
[C---:B------:R-:W-:Y:S01]  /*7e10*/  FMUL.FTZ R32, R11.reuse, R10 ;  /* 0x0000000a0b207220 */ /* 0x040fe20000410000 */
[----:B------:R-:W-:Y:S02]  /*7e20*/  HADD2.F32 R7, -RZ, R7.H1_H1 ;  /* 0x30000007ff077230 */ /* 0x000fe40000004100 */
[----:B------:R-:W-:Y:S01]  /*7e30*/  FMUL.FTZ R5, R11, R4 ;  /* 0x000000040b057220 */ /* 0x000fe20000410000 */
[----:B------:R-:W-:Y:S01]  /*7e40*/  F2FP.F16.F32.PACK_AB R9, R31, R20 ;  /* 0x000000141f09723e */ /* 0x000fe200000000ff */
        /* <DEDUP_REMOVED lines=10> */
[----:B------:R0:W-:Y:S01]  /*7ef0*/  STS.128 [R34+0x20400], R4 ;  /* 0x0204000422007388 */ /* 0x0001e20000000c00 */
[----:B------:R-:W-:-:S05]  /*7f00*/  F2FP.F16.F32.PACK_AB R11, R32, R11 ;  /* 0x0000000b200b723e */ /* 0x000fca00000000ff */
[----:B------:R0:W-:Y:S02]  /*7f10*/  STS.128 [R36+0x20400], R8 ;  /* 0x0204000824007388 */ /* 0x0001e40000000c00 */
.L_x_4591:
[----:B------:R-:W-:Y:S05]  /*7f20*/  BSYNC B1 ;  /* 0x0000000000017941 */ /* 0x000fea0003800000 */
.L_x_4590:
[----:B------:R-:W-:Y:S05]  /*7f30*/  @P0 BRA `(.L_x_4582) ;  /* 0x0000000400400947 */ /* 0x000fea0003800000 */
[--C-:B------:R-:W-:Y:S01]  /*7f40*/  SHF.R.U32.HI R0, RZ, 0x3, R230.reuse ;  /* 0x00000003ff007819 */ /* 0x100fe200000116e6 */
[----:B0-----:R-:W0:Y:S01]  /*7f50*/  LDS.128 R4, [R228+0x20400] ;  /* 0x02040000e4047984 */ /* 0x001e220000000c00 */
[----:B------:R-:W-:Y:S02]  /*7f60*/  HADD2.F32 R26, -RZ, R38.H0_H0 ;  /* 0x20000026ff1a7230 */ /* 0x000fe40000004100 */
[----:B------:R-:W-:Y:S01]  /*7f70*/  LOP3.LUT R0, R0, R3, R230, 0x1e, !PT ;  /* 0x0000000300007212 */ /* 0x000fe200078e1ee6 */
[--C-:B------:R-:W-:Y:S02]  /*7f80*/  HADD2.F32 R28, -RZ, R39.reuse.H0_H0 ;  /* 0x20000027ff1c7230 */ /* 0x100fe40000004100 */
[----:B------:R-:W-:Y:S02]  /*7f90*/  HADD2.F32 R30, -RZ, R44.H0_H0 ;  /* 0x2000002cff1e7230 */ /* 0x000fe40000004100 */
[----:B------:R-:W-:Y:S02]  /*7fa0*/  IMAD.IADD R3, R231, 0x1, R0 ;  /* 0x00000001e7037824 */ /* 0x000fe400078e0200 */
[----:B------:R-:W-:-:S02]  /*7fb0*/  HADD2.F32 R37, -RZ, R39.H1_H1 ;  /* 0x30000027ff257230 */ /* 0x000fc40000004100 */
[----:B------:R-:W-:Y:S02]  /*7fc0*/  IMAD R3, R3, 0x2, R2 ;  /* 0x0000000203037824 */ /* 0x000fe400078e0202 */
[----:B------:R-:W-:Y:S02]  /*7fd0*/  HADD2.F32 R35, -RZ, R38.H1_H1 ;  /* 0x30000026ff237230 */ /* 0x000fe40000004100 */
[----:B------:R-:W-:Y:S01]  /*7fe0*/  HADD2.F32 R39, -RZ, R44.H1_H1 ;  /* 0x3000002cff277230 */ /* 0x000fe20000004100 */
[----:B------:R-:W1:Y:S01]  /*7ff0*/  LDS.128 R8, [R3+0x20400] ;  /* 0x0204000003087984 */ /* 0x000e620000000c00 */
[----:B------:R-:W-:Y:S02]  /*8000*/  HADD2.F32 R34, -RZ, R45.H0_H0 ;  /* 0x2000002dff227230 */ /* 0x000fe40000004100 */
[----:B------:R-:W-:Y:S02]  /*8010*/  HADD2.F32 R32, -RZ, R41.H0_H0 ;  /* 0x20000029ff207230 */ /* 0x000fe40000004100 */
[----:B0-----:R-:W-:-:S02]  /*8020*/  HADD2.F32 R0, -RZ, R4.H0_H0 ;  /* 0x20000004ff007230 */ /* 0x001fc40000004100 */
[----:B------:R-:W-:Y:S02]  /*8030*/  HADD2.F32 R4, -RZ, R4.H1_H1 ;  /* 0x30000004ff047230 */ /* 0x000fe40000004100 */
[--C-:B------:R-:W-:Y:S02]  /*8040*/  HADD2.F32 R13, -RZ, R5.reuse.H0_H0 ;  /* 0x20000005ff0d7230 */ /* 0x100fe40000004100 */
[----:B------:R-:W-:Y:S02]  /*8050*/  HADD2.F32 R5, -RZ, R5.H1_H1 ;  /* 0x30000005ff057230 */ /* 0x000fe40000004100 */
[--C-:B------:R-:W-:Y:S02]  /*8060*/  HADD2.F32 R14, -RZ, R6.reuse.H0_H0 ;  /* 0x20000006ff0e7230 */ /* 0x100fe40000004100 */
[----:B------:R-:W-:Y:S02]  /*8070*/  HADD2.F32 R6, -RZ, R6.H1_H1 ;  /* 0x30000006ff067230 */ /* 0x000fe40000004100 */
[----:B------:R-:W-:-:S02]  /*8080*/  HADD2.F32 R15, -RZ, R7.H0_H0 ;  /* 0x20000007ff0f7230 */ /* 0x000fc40000004100 */
[----:B------:R-:W-:Y:S02]  /*8090*/  HADD2.F32 R7, -RZ, R7.H1_H1 ;  /* 0x30000007ff077230 */ /* 0x000fe40000004100 */
[--C-:B-1----:R-:W-:Y:S02]  /*80a0*/  HADD2.F32 R20, -RZ, R8.reuse.H0_H0 ;  /* 0x20000008ff147230 */ /* 0x102fe40000004100 */
[----:B------:R-:W-:Y:S02]  /*80b0*/  HADD2.F32 R8, -RZ, R8.H1_H1 ;  /* 0x30000008ff087230 */ /* 0x000fe40000004100 */
[----:B------:R-:W-:Y:S02]  /*80c0*/  HADD2.F32 R21, -RZ, R9.H0_H0 ;  /* 0x20000009ff157230 */ /* 0x000fe40000004100 */
[-C--:B------:R-:W-:Y:S01]  /*80d0*/  FMUL.FTZ R27, R28, R20.reuse ;  /* 0x000000141c1b7220 */ /* 0x080fe20000410000 */
[----:B------:R-:W-:Y:S01]  /*80e0*/  FMUL.FTZ R29, R26, R20 ;  /* 0x000000141a1d7220 */ /* 0x000fe20000410000 */
[----:B------:R-:W-:-:S02]  /*80f0*/  HADD2.F32 R20, -RZ, R42.H0_H0 ;  /* 0x2000002aff147230 */ /* 0x000fc40000004100 */
[----:B------:R-:W-:Y:S01]  /*8100*/  FMUL.FTZ R31, R30, R8 ;  /* 0x000000081e1f7220 */ /* 0x000fe20000410000 */
[-C--:B------:R-:W-:Y:S01]  /*8110*/  FFMA.FTZ R27, R26, R0.reuse, -R27 ;  /* 0x000000001a1b7223 */ /* 0x080fe2000001081b */
[----:B------:R-:W-:Y:S01]  /*8120*/  FFMA.FTZ R29, R28, R0, R29 ;  /* 0x000000001c1d7223 */ /* 0x000fe2000001001d */
[----:B------:R-:W-:Y:S02]  /*8130*/  HADD2.F32 R9, -RZ, R9.H1_H1 ;  /* 0x30000009ff097230 */ /* 0x000fe40000004100 */
[C---:B------:R-:W-:Y:S01]  /*8140*/  FMUL.FTZ R33, R20.reuse, R8 ;  /* 0x0000000814217220 */ /* 0x040fe20000410000 */
[-C--:B------:R-:W-:Y:S01]  /*8150*/  FFMA.FTZ R0, R20, R4.reuse, -R31 ;  /* 0x0000000414007223 */ /* 0x080fe2000001081f */
[-C--:B------:R-:W-:Y:S01]  /*8160*/  FMUL.FTZ R20, R37, R21.reuse ;  /* 0x0000001525147220 */ /* 0x080fe20000410000 */
[----:B------:R-:W-:Y:S01]  /*8170*/  FMUL.FTZ R26, R35, R21 ;  /* 0x00000015231a7220 */ /* 0x000fe20000410000 */
[----:B------:R-:W-:Y:S02]  /*8180*/  HADD2.F32 R21, -RZ, R42.H1_H1 ;  /* 0x3000002aff157230 */ /* 0x000fe40000004100 */
[----:B------:R-:W-:Y:S01]  /*8190*/  FFMA.FTZ R8, R30, R4, R33 ;  /* 0x000000041e087223 */ /* 0x000fe20000010021 */
[----:B------:R-:W-:Y:S01]  /*81a0*/  FMUL.FTZ R4, R39, R9 ;  /* 0x0000000927047220 */ /* 0x000fe20000410000 */
[----:B------:R-:W-:-:S02]  /*81b0*/  HADD2.F32 R24, -RZ, R10.H0_H0 ;  /* 0x2000000aff187230 */ /* 0x000fc40000004100 */
[----:B------:R-:W-:Y:S01]  /*81c0*/  FFMA.FTZ R20, R35, R13, -R20 ;  /* 0x0000000d23147223 */ /* 0x000fe20000010814 */
[----:B------:R-:W-:Y:S02]  /*81d0*/  HADD2.F32 R10, -RZ, R10.H1_H1 ;  /* 0x3000000aff0a7230 */ /* 0x000fe40000004100 */
[C---:B------:R-:W-:Y:S01]  /*81e0*/  FMUL.FTZ R28, R21.reuse, R9 ;  /* 0x00000009151c7220 */ /* 0x040fe20000410000 */
[----:B------:R-:W-:Y:S01]  /*81f0*/  FFMA.FTZ R9, R21, R5, -R4 ;  /* 0x0000000515097223 */ /* 0x000fe20000010804 */
[----:B------:R-:W-:Y:S01]  /*8200*/  FFMA.FTZ R26, R37, R13, R26 ;  /* 0x0000000d251a7223 */ /* 0x000fe2000001001a */
        /* <DEDUP_REMOVED lines=8> */
[----:B------:R-:W-:Y:S01]  /*8290*/  FMUL.FTZ R31, R30, R24 ;  /* 0x000000181e1f7220 */ /* 0x000fe20000410000 */
[----:B------:R-:W-:Y:S01]  /*82a0*/  FFMA.FTZ R10, R4, R6, -R5 ;  /* 0x00000006040a7223 */ /* 0x000fe20000010805 */
[----:B------:R-:W-:Y:S02]  /*82b0*/  HADD2.F32 R37, -RZ, R41.H1_H1 ;  /* 0x30000029ff257230 */ /* 0x000fe40000004100 */
[-C--:B------:R-:W-:Y:S01]  /*82c0*/  FFMA.FTZ R21, R30, R14.reuse, -R21 ;  /* 0x0000000e1e157223 */ /* 0x080fe20000010815 */
[----:B------:R-:W-:Y:S02]  /*82d0*/  HADD2.F32 R39, -RZ, R45.H1_H1 ;  /* 0x3000002dff277230 */ /* 0x000fe40000004100 */
[----:B------:R-:W-:Y:S01]  /*82e0*/  FFMA.FTZ R31, R32, R14, R31 ;  /* 0x0000000e201f7223 */ /* 0x000fe2000001001f */
[----:B------:R-:W-:-:S02]  /*82f0*/  HADD2.F32 R5, -RZ, R40.H1_H1 ;  /* 0x30000028ff057230 */ /* 0x000fc40000004100 */
[----:B------:R-:W-:Y:S01]  /*8300*/  FFMA.FTZ R14, R34, R6, R33 ;  /* 0x00000006220e7223 */ /* 0x000fe20000010021 */
[----:B------:R-:W-:Y:S02]  /*8310*/  HADD2.F32 R35, -RZ, R43.H1_H1 ;  /* 0x3000002bff237230 */ /* 0x000fe40000004100 */
[----:B------:R-:W-:Y:S01]  /*8320*/  FMUL.FTZ R4, R37, R25 ;  /* 0x0000001925047220 */ /* 0x000fe20000410000 */
[----:B------:R-:W-:Y:S01]  /*8330*/  FMUL.FTZ R24, R39, R11 ;  /* 0x0000000b27187220 */ /* 0x000fe20000410000 */
        /* <DEDUP_REMOVED lines=16> */
.L_x_4582:
[----:B------:R-:W-:Y:S05]  /*8440*/  BSYNC B0 ;  /* 0x0000000000007941 */ /* 0x000fea0003800000 */
.L_x_4571:
[----:B------:R-:W-:Y:S01]  /*8450*/  @!PT LDS RZ, [RZ] ;  /* 0x00000000fffff984 */ /* 0x000fe20000000800 */
[----:B------:R-:W-:Y:S01]  /*8460*/  @!PT LDS RZ, [RZ] ;  /* 0x00000000fffff984 */ /* 0x000fe20000000800 */
[----:B------:R-:W-:Y:S01]  /*8470*/  @!PT LDS RZ, [RZ] ;  /* 0x00000000fffff984 */ /* 0x000fe20000000800 */
[----:B------:R-:W-:Y:S01]  /*8480*/  @!PT LDS RZ, [RZ] ;  /* 0x00000000fffff984 */ /* 0x000fe20000000800 */
[----:B------:R4:W-:Y:S06]  /*8490*/  MEMBAR.ALL.CTA ;  /* 0x0000000000007992 */ /* 0x0009ec0000008000 */
[----:B----4-:R-:W4:Y:S01]  /*84a0*/  FENCE.VIEW.ASYNC.S ;  /* 0x00000000000073c6 */ /* 0x010f220000000000 */
[----:B------:R-:W-:Y:S05]  /*84b0*/  WARPSYNC.ALL ;  /* 0x0000000000007948 */ /* 0x000fea0003800000 */
[----:B----4-:R-:W-:Y:S06]  /*84c0*/  BAR.SYNC.DEFER_BLOCKING 0xd, 0x80 ;  /* 0x0342000000007b1d */ /* 0x010fec0000010000 */
.L_x_4568:
[----:B------:R-:W-:-:S13]  /*84d0*/  ISETP.NE.AND P0, PT, R187, 0x3, PT ;  /* 0x00000003bb00780c */ /* 0x000fda0003f05270 */
[----:B------:R-:W-:Y:S05]  /*84e0*/  @!P0 BRA `(.L_x_4592) ;  /* 0x0000000000048947 */ /* 0x000fea0003800000 */
[----:B------:R-:W-:Y:S01]  /*84f0*/  BPT.TRAP 0x1 ;  /* 0x000000040000795c */ /* 0x000fe20000300000 */
.L_x_4592:
[----:B------:R-:W-:Y:S01]  /*8500*/  IMAD R20, R18, 0x8, R2 ;  /* 0x0000000812147824 */ /* 0x000fe200078e0202 */
[----:B------:R-:W-:-:S04]  /*8510*/  SHF.L.U32 R13, R23, 0x1f, RZ ;  /* 0x0000001f170d7819 */ /* 0x000fc800000006ff */
[----:B------:R4:W0:Y:S01]  /*8520*/  SYNCS.PHASECHK.TRANS64.TRYWAIT P1, [R20+URZ+0x38830], R13 ;  /* 0x0388300d140075a7 */ /* 0x000822000802017f */
[----:B------:R-:W-:Y:S05]  /*8530*/  @!P0 BRA `(.L_x_4593) ;  /* 0x0000000000048947 */ /* 0x000fea0003800000 */
[----:B------:R-:W-:Y:S01]  /*8540*/  BPT.TRAP 0x1 ;  /* 0x000000040000795c */ /* 0x000fe20000300000 */
.L_x_4593:
[C---:B-12---:R-:W-:Y:S02]  /*8550*/  VIADD R0, R2.reuse, 0x22400 ;  /* 0x0002240002007836 */ /* 0x046fe40000000000 */
[----:B0--3--:R-:W-:-:S03]  /*8560*/  VIADD R3, R2, 0x20400 ;  /* 0x0002040002037836 */ /* 0x009fc60000000000 */
[----:B------:R-:W-:Y:S02]  /*8570*/  SHF.R.U32.HI R0, RZ, 0x4, R0 ;  /* 0x00000004ff007819 */ /* 0x000fe40000011600 */
[----:B------:R-:W-:Y:S02]  /*8580*/  SHF.R.U32.HI R3, RZ, 0x4, R3 ;  /* 0x00000004ff037819 */ /* 0x000fe40000011603 */
[----:B------:R-:W-:Y:S02]  /*8590*/  LOP3.LUT R0, R0, 0x3fff, RZ, 0xc0, !PT ;  /* 0x00003fff00007812 */ /* 0x000fe400078ec0ff */
[----:B------:R-:W-:Y:S02]  /*85a0*/  LOP3.LUT R8, R3, 0x3fff, RZ, 0xc0, !PT ;  /* 0x00003fff03087812 */ /* 0x000fe400078ec0ff */
[----:B------:R-:W-:Y:S01]  /*85b0*/  LOP3.LUT R3, R0, 0x10000, RZ, 0xfc, !PT ;  /* 0x0001000000037812 */ /* 0x000fe200078efcff */
[----:B------:R-:W-:Y:S06]  /*85c0*/  @P1 BRA `(.L_x_4594) ;  /* 0x0000000000081947 */ /* 0x000fec0003800000 */
[----:B------:R-:W0:Y:S02]  /*85d0*/  SYNCS.PHASECHK.TRANS64.TRYWAIT P1, [R20+URZ+0x38830], R13 ;  /* 0x0388300d140075a7 */ /* 0x000e24000802017f */
[----:B0-----:R-:W-:Y:S05]  /*85e0*/  @!P1 BRA `(.L_x_4595) ;  /* 0x0000014000989947 */ /* 0x001fea0003800000 */
.L_x_4594:
[----:B------:R-:W-:Y:S01]  /*85f0*/  IMAD R10, R18, 0x200, R3 ;  /* 0x00000200120a7824 */ /* 0x000fe200078e0203 */
[----:B------:R-:W-:Y:S01]  /*8600*/  LOP3.LUT R8, R8, 0x10000, RZ, 0xfc, !PT ;  /* 0x0001000008087812 */ /* 0x000fe200078efcff */
[----:B------:R-:W-:Y:S01]  /*8610*/  IMAD.MOV.U32 R9, RZ, RZ, 0x40000040 ;  /* 0x40000040ff097424 */ /* 0x000fe200078e00ff */
[----:B------:R-:W-:Y:S05]  /*8620*/  WARPSYNC.ALL ;  /* 0x0000000000007948 */ /* 0x000fea0003800000 */
[----:B------:R-:W-:Y:S01]  /*8630*/  IMAD.MOV.U32 R11, RZ, RZ, 0x40000040 ;  /* 0x40000040ff0b7424 */ /* 0x000fe200078e00ff */
        /* <DEDUP_REMOVED lines=8> */
[----:B------:R-:W-:Y:S01]  /*86c0*/  BSSY B0, `(.L_x_4596) ;  /* 0x0000024000007945 */ /* 0x000fe20003800000 */
        /* <DEDUP_REMOVED lines=14> */
[----:B------:R-:W-:Y:S02]  /*87b0*/  WARPGROUP.DEPBAR.LE gsb0, 0x0 ;  /* 0x00008000000079c5 */ /* 0x000fe40000010000 */
[----:B------:R-:W-:-:S07]  /*87c0*/  WARPGROUP.ARRIVE ;  /* 0x00000000000079c5 */ /* 0x000fce0000000000 */
        /* <DEDUP_REMOVED lines=10> */
[----:B------:R-:W-:Y:S02]  /*8870*/  R2UR UR6, R10 ;  /* 0x000000000a0672ca */ /* 0x000fe400000e0000 */
[----:B------:R-:W-:Y:S02]  /*8880*/  R2UR UR7, R11 ;  /* 0x000000000b0772ca */ /* 0x000fe400000e0000 */
[----:B------:R-:W-:Y:S01]  /*8890*/  SHF.L.U32 R11, R12, 0x1f, RZ ;  /* 0x0000001f0c0b7819 */ /* 0x000fe200000006ff */
[----:B------:R-:W-:-:S02]  /*88a0*/  WARPGROUP.DEPBAR.LE gsb0, 0x0 ;  /* 0x00008000000079c5 */ /* 0x000fc40000010000 */
[----:B------:R-:W-:-:S08]  /*88b0*/  WARPGROUP.ARRIVE ;  /* 0x00000000000079c5 */ /* 0x000fd00000000000 */
[----:B------:R-:W-:Y:S03]  /*88c0*/  HGMMA.64x64x16.F32 R24, gdesc[UR4], R24, gsb0 ;  /* 0x00e00000041879f0 */ /* 0x000fe60008000818 */
[----:B------:R-:W-:Y:S02]  /*88d0*/  WARPGROUP.DEPBAR.LE gsb0, 0x0 ;  /* 0x00008000000079c5 */ /* 0x000fe40000010000 */
[----:B------:R-:W1:Y:S02]  /*88e0*/  SYNCS.PHASECHK.TRANS64.TRYWAIT P1, [R2+URZ+0x38810], R11 ;  /* 0x0388100b020075a7 */ /* 0x000e64000802017f */
[----:B-1----:R-:W-:Y:S05]  /*88f0*/  @!P1 BRA `(.L_x_4597) ;  /* 0x0000013c00e89947 */ /* 0x002fea0003800000 */
.L_x_4837:
[----:B------:R-:W-:Y:S05]  /*8900*/  BSYNC B0 ;  /* 0x0000000000007941 */ /* 0x000fea0003800000 */
.L_x_4596:
[----:B------:R-:W-:Y:S05]  /*8910*/  @!P0 BRA `(.L_x_4598) ;  /* 0x0000000000048947 */ /* 0x000fea0003800000 */
[----:B------:R-:W-:Y:S01]  /*8920*/  BPT.TRAP 0x1 ;  /* 0x000000040000795c */ /* 0x000fe20000300000 */
.L_x_4598:
[----:B------:R2:W3:Y:S01]  /*8930*/  SYNCS.PHASECHK.TRANS64.TRYWAIT P1, [R20+URZ+0x38850], R13 ;  /* 0x0388500d140075a7 */ /* 0x0004e2000802017f */
[----:B------:R-:W-:Y:S05]  /*8940*/  @!P0 BRA `(.L_x_4599) ;  /* 0x0000000000048947 */ /* 0x000fea0003800000 */
[----:B------:R-:W-:Y:S01]  /*8950*/  BPT.TRAP 0x1 ;  /* 0x000000040000795c */ /* 0x000fe20000300000 */
.L_x_4599:
[C---:B------:R-:W-:Y:S01]  /*8960*/  VIADD R0, R2.reuse, 0x400 ;  /* 0x0000040002007836 */ /* 0x040fe20000000000 */
[----:B------:R-:W-:Y:S01]  /*8970*/  BSSY B0, `(.L_x_4600) ;  /* 0x000000a000007945 */ /* 0x000fe20003800000 */
[----:B------:R-:W-:-:S03]  /*8980*/  VIADD R10, R2, 0x26400 ;  /* 0x00026400020a7836 */ /* 0x000fc60000000000 */
[----:B------:R-:W-:Y:S02]  /*8990*/  SHF.R.U32.HI R0, RZ, 0x4, R0 ;  /* 0x00000004ff007819 */ /* 0x000fe40000011600 */
[----:B------:R-:W-:Y:S02]  /*89a0*/  SHF.R.U32.HI R10, RZ, 0x4, R10 ;  /* 0x00000004ff0a7819 */ /* 0x000fe4000001160a */
[----:B------:R-:W-:Y:S02]  /*89b0*/  LOP3.LUT R0, R0, 0x3fff, RZ, 0xc0, !PT ;  /* 0x00003fff00007812 */ /* 0x000fe400078ec0ff */
[----:B-1----:R-:W-:Y:S02]  /*89c0*/  LOP3.LUT R11, R10, 0x3fff, RZ, 0xc0, !PT ;  /* 0x00003fff0a0b7812 */ /* 0x002fe400078ec0ff */
[----:B------:R-:W-:Y:S01]  /*89d0*/  LOP3.LUT R10, R0, 0x10000, RZ, 0xfc, !PT ;  /* 0x00010000000a7812 */ /* 0x000fe200078efcff */
[----:B---3--:R-:W-:Y:S06]  /*89e0*/  @P1 BRA `(.L_x_4601) ;  /* 0x0000000000081947 */ /* 0x008fec0003800000 */
[----:B------:R-:W1:Y:S02]  /*89f0*/  SYNCS.PHASECHK.TRANS64.TRYWAIT P1, [R20+URZ+0x38850], R13 ;  /* 0x0388500d140075a7 */ /* 0x000e64000802017f */
[----:B-1----:R-:W-:Y:S05]  /*8a00*/  @!P1 BRA `(.L_x_4602) ;  /* 0x0000013c00b89947 */ /* 0x002fea0003800000 */
.L_x_4601:
[----:B------:R-:W-:Y:S05]  /*8a10*/  BSYNC B0 ;  /* 0x0000000000007941 */ /* 0x000fea0003800000 */
.L_x_4600:
[----:B------:R-:W-:Y:S01]  /*8a20*/  LOP3.LUT R0, R11, 0x10000, RZ, 0xfc, !PT ;  /* 0x000100000b007812 */ /* 0x000fe200078efcff */
[----:B------:R-:W-:Y:S01]  /*8a30*/  IMAD R12, R18, 0x1000, R10 ;  /* 0x00001000120c7824 */ /* 0x000fe200078e020a */
[----:B------:R-:W-:Y:S05]  /*8a40*/  WARPSYNC.ALL ;  /* 0x0000000000007948 */ /* 0x000fea0003800000 */
[----:B------:R-:W-:Y:S01]  /*8a50*/  IMAD.MOV.U32 R14, RZ, RZ, R0 ;  /* 0x000000ffff0e7224 */ /* 0x000fe200078e0000 */
[----:B------:R-:W-:Y:S01]  /*8a60*/  R2UR UR6, R12 ;  /* 0x000000000c0672ca */ /* 0x000fe200000e0000 */
[----:B------:R-:W-:Y:S01]  /*8a70*/  IMAD.MOV.U32 R15, RZ, RZ, 0x40000040 ;  /* 0x40000040ff0f7424 */ /* 0x000fe200078e00ff */
[----:B------:R-:W-:Y:S01]  /*8a80*/  WARPGROUP.ARRIVE ;  /* 0x00000000000079c5 */ /* 0x000fe20000000000 */
[----:B012-4-:R-:W-:Y:S01]  /*8a90*/  IMAD.MOV.U32 R13, RZ, RZ, 0x40000040 ;  /* 0x40000040ff0d7424 */ /* 0x017fe200078e00ff */
        /* <DEDUP_REMOVED lines=9> */
[----:B------:R-:W-:Y:S01]  /*8b30*/  VIADD R62, R12, 0x800 ;  /* 0x000008000c3e7836 */ /* 0x000fe20000000000 */
[----:B------:R-:W1:Y:S01]  /*8b40*/  S2R R65, SR_TID.X ;  /* 0x0000000000417919 */ /* 0x000e620000002100 */
[----:B------:R-:W-:-:S02]  /*8b50*/  VIADD R60, R0, 0x800 ;  /* 0x00000800003c7836 */ /* 0x000fc40000000000 */
[----:B------:R-:W-:Y:S02]  /*8b60*/  IMAD.MOV.U32 R57, RZ, RZ, 0xa00 ;  /* 0x00000a00ff397424 */ /* 0x000fe400078e00ff */
[----:B------:R-:W-:Y:S02]  /*8b70*/  IMAD.MOV.U32 R61, RZ, RZ, 0x40000040 ;  /* 0x40000040ff3d7424 */ /* 0x000fe400078e00ff */
[----:B------:R-:W-:Y:S01]  /*8b80*/  HGMMA.64x64x16.F32 R24, gdesc[UR4], R24, gsb0 ;  /* 0x00e00000041879f0 */ /* 0x000fe20008000818 */
[----:B------:R-:W-:Y:S01]  /*8b90*/  R2UR UR4, R58 ;  /* 0x000000003a0472ca */ /* 0x000fe200000e0000 */
[----:B------:R-:W-:Y:S01]  /*8ba0*/  VIADD R58, R0, 0x4 ;  /* 0x00000004003a7836 */ /* 0x000fe20000000000 */
[----:B------:R-:W-:Y:S01]  /*8bb0*/  R2UR UR5, R59 ;  /* 0x000000003b0572ca */ /* 0x000fe200000e0000 */
[----:B------:R-:W-:Y:S01]  /*8bc0*/  IMAD.MOV.U32 R59, RZ, RZ, 0x40000040 ;  /* 0x40000040ff3b7424 */ /* 0x000fe200078e00ff */
[----:B------:R-:W-:Y:S01]  /*8bd0*/  R2UR UR6, R14 ;  /* 0x000000000e0672ca */ /* 0x000fe200000e0000 */
[----:B------:R-:W-:Y:S01]  /*8be0*/  VIADD R14, R12, 0x4 ;  /* 0x000000040c0e7836 */ /* 0x000fe20000000000 */
[----:B------:R-:W-:Y:S01]  /*8bf0*/  R2UR UR7, R15 ;  /* 0x000000000f0772ca */ /* 0x000fe200000e0000 */
[----:B------:R-:W-:-:S02]  /*8c00*/  IMAD.MOV.U32 R15, RZ, RZ, 0x40000040 ;  /* 0x40000040ff0f7424 */ /* 0x000fc400078e00ff */
[----:B------:R-:W-:Y:S01]  /*8c10*/  IMAD.MOV.U32 R63, RZ, RZ, 0x40000040 ;  /* 0x40000040ff3f7424 */ /* 0x000fe200078e00ff */
[----:B0-----:R-:W-:Y:S02]  /*8c20*/  SHF.R.U32.HI R21, RZ, 0x7, R21 ;  /* 0x00000007ff157819 */ /* 0x001fe40000011615 */
[----:B-1----:R-:W-:-:S03]  /*8c30*/  LOP3.LUT R65, R65, 0x7f, RZ, 0xc0, !PT ;  /* 0x0000007f41417812 */ /* 0x002fc600078ec0ff */
[----:B------:R0:W1:Y:S02]  /*8c40*/  SHFL.IDX PT, R11, R21, RZ, 0x1f ;  /* 0x00001fff150b7589 */ /* 0x00006400000e0000 */
[----:B0-----:R-:W-:Y:S01]  /*8c50*/  IMAD.MOV.U32 R21, RZ, RZ, 0x4 ;  /* 0x00000004ff157424 */ /* 0x001fe200078e00ff */
[----:B-1----:R-:W-:-:S04]  /*8c60*/  ISETP.GT.AND P1, PT, R11, 0x7f, PT ;  /* 0x0000007f0b00780c */ /* 0x002fc80003f24270 */
[----:B------:R-:W-:Y:S02]  /*8c70*/  SEL R11, RZ, 0x2, !P1 ;  /* 0x00000002ff0b7807 */ /* 0x000fe40004800000 */
[C---:B------:R-:W-:Y:S02]  /*8c80*/  SEL R13, R21.reuse, 0x2, P1 ;  /* 0x00000002150d7807 */ /* 0x040fe40000800000 */
[----:B------:R-:W-:Y:S02]  /*8c90*/  SEL R21, R21, 0x6, !P1 ;  /* 0x0000000615157807 */ /* 0x000fe40004800000 */
[----:B------:R-:W-:-:S04]  /*8ca0*/  SEL R57, R57, 0x980, P1 ;  /* 0x0000098039397807 */ /* 0x000fc80000800000 */
[----:B------:R-:W-:Y:S01]  /*8cb0*/  LOP3.LUT R57, R57, 0xa00, RZ, 0xc0, !PT ;  /* 0x00000a0039397812 */ /* 0x000fe200078ec0ff */
[----:B------:R-:W-:Y:S02]  /*8cc0*/  WARPGROUP.DEPBAR.LE gsb0, 0x0 ;  /* 0x00008000000079c5 */ /* 0x000fe40000010000 */
[----:B------:R-:W-:-:S06]  /*8cd0*/  WARPGROUP.ARRIVE ;  /* 0x00000000000079c5 */ /* 0x000fcc0000000000 */
        /* <DEDUP_REMOVED lines=8> */
[----:B------:R-:W-:Y:S01]  /*8d60*/  IMAD.MOV.U32 R15, RZ, RZ, 0x40000040 ;  /* 0x40000040ff0f7424 */ /* 0x000fe200078e00ff */
[----:B------:R-:W-:Y:S02]  /*8d70*/  WARPGROUP.DEPBAR.LE gsb0, 0x0 ;  /* 0x00008000000079c5 */ /* 0x000fe40000010000 */
[----:B------:R-:W-:-:S09]  /*8d80*/  WARPGROUP.ARRIVE ;  /* 0x00000000000079c5 */ /* 0x000fd20000000000 */
        /* <DEDUP_REMOVED lines=134> */
[----:B------:R-:W-:Y:S01]  /*95f0*/  IMAD.IADD R58, R11, 0x1, R62 ;  /* 0x000000010b3a7824 */ /* 0x000fe200078e023e */
[----:B------:R-:W-:Y:S01]  /*9600*/  R2UR UR5, R59 ;  /* 0x000000003b0572ca */ /* 0x000fe200000e0000 */
[----:B------:R-:W-:Y:S01]  /*9610*/  IMAD.MOV.U32 R59, RZ, RZ, 0x40000040 ;  /* 0x40000040ff3b7424 */ /* 0x000fe200078e00ff */
[----:B------:R-:W-:Y:S01]  /*9620*/  R2UR UR6, R14 ;  /* 0x000000000e0672ca */ /* 0x000fe200000e0000 */
[----:B------:R-:W-:Y:S01]  /*9630*/  IMAD.IADD R14, R11, 0x1, R60 ;  /* 0x000000010b0e7824 */ /* 0x000fe200078e023c */
[----:B------:R-:W-:Y:S01]  /*9640*/  R2UR UR7, R15 ;  /* 0x000000000f0772ca */ /* 0x000fe200000e0000 */
[----:B------:R-:W-:Y:S01]  /*9650*/  IMAD.MOV.U32 R15, RZ, RZ, 0x40000040 ;  /* 0x40000040ff0f7424 */ /* 0x000fe200078e00ff */
[----:B------:R-:W-:Y:S02]  /*9660*/  WARPGROUP.DEPBAR.LE gsb0, 0x0 ;  /* 0x00008000000079c5 */ /* 0x000fe40000010000 */
[----:B------:R-:W-:-:S09]  /*9670*/  WARPGROUP.ARRIVE ;  /* 0x00000000000079c5 */ /* 0x000fd20000000000 */
[----:B------:R-:W-:Y:S01]  /*9680*/  HGMMA.64x64x16.F32 R24, gdesc[UR4], R24, gsb0 ;  /* 0x00e00000041879f0 */ /* 0x000fe20008000818 */
[----:B------:R-:W-:Y:S01]  /*9690*/  R2UR UR6, R58 ;  /* 0x000000003a0672ca */ /* 0x000fe200000e0000 */
[--C-:B------:R-:W-:Y:S01]  /*96a0*/  IMAD.IADD R58, R62, 0x1, R13.reuse ;  /* 0x000000013e3a7824 */ /* 0x100fe200078e020d */
        /* <DEDUP_REMOVED lines=21> */
[----:B------:R-:W-:Y:S01]  /*9800*/  IMAD.MOV.U32 R14, RZ, RZ, 0x28 ;  /* 0x00000028ff0e7424 */ /* 0x000fe200078e00ff */
[----:B------:R-:W-:Y:S02]  /*9810*/  R2UR UR5, R15 ;  /* 0x000000000f0572ca */ /* 0x000fe400000e0000 */
[----:B------:R-:W-:Y:S02]  /*9820*/  R2UR UR6, R58 ;  /* 0x000000003a0672ca */ /* 0x000fe400000e0000 */
[----:B------:R-:W-:Y:S01]  /*9830*/  R2UR UR7, R59 ;  /* 0x000000003b0772ca */ /* 0x000fe200000e0000 */
[----:B------:R-:W-:Y:S01]  /*9840*/  IMAD.MOV.U32 R59, RZ, RZ, 0x40000040 ;  /* 0x40000040ff3b7424 */ /* 0x000fe200078e00ff */
[----:B------:R-:W-:-:S04]  /*9850*/  SEL R14, R14, 0x26, P1 ;  /* 0x000000260e0e7807 */ /* 0x000fc80000800000 */
[----:B------:R-:W-:-:S04]  /*9860*/  LOP3.LUT R15, R14, 0x6, RZ, 0xc0, !PT ;  /* 0x000000060e0f7812 */ /* 0x000fc800078ec0ff */
[CC--:B------:R-:W-:Y:S02]  /*9870*/  IADD3 R58, R15.reuse, R57.reuse, R0 ;  /* 0x000000390f3a7210 */ /* 0x0c0fe40007ffe000 */
[----:B------:R-:W-:Y:S01]  /*9880*/  IADD3 R14, R15, R57, R12 ;  /* 0x000000390f0e7210 */ /* 0x000fe20007ffe00c */
[----:B------:R-:W-:Y:S02]  /*9890*/  IMAD.MOV.U32 R15, RZ, RZ, 0x40000040 ;  /* 0x40000040ff0f7424 */ /* 0x000fe400078e00ff */
[----:B------:R-:W-:-:S05]  /*98a0*/  IMAD.MOV.U32 R57, RZ, RZ, 0xc00 ;  /* 0x00000c00ff397424 */ /* 0x000fca00078e00ff */
        /* <DEDUP_REMOVED lines=12> */
[C---:B------:R-:W-:Y:S02]  /*9970*/  IMAD.IADD R62, R11.reuse, 0x1, R58 ;  /* 0x000000010b3e7824 */ /* 0x040fe400078e023a */
[----:B------:R-:W-:-:S02]  /*9980*/  IMAD.IADD R60, R11, 0x1, R14 ;  /* 0x000000010b3c7824 */ /* 0x000fc400078e020e */
[----:B------:R-:W-:Y:S01]  /*9990*/  IMAD.MOV.U32 R15, RZ, RZ, 0x40000040 ;  /* 0x40000040ff0f7424 */ /* 0x000fe200078e00ff */
[----:B------:R-:W-:Y:S02]  /*99a0*/  WARPGROUP.DEPBAR.LE gsb0, 0x0 ;  /* 0x00008000000079c5 */ /* 0x000fe40000010000 */
[----:B------:R-:W-:-:S06]  /*99b0*/  WARPGROUP.ARRIVE ;  /* 0x00000000000079c5 */ /* 0x000fcc0000000000 */
        /* <DEDUP_REMOVED lines=8> */
[----:B------:R-:W-:Y:S02]  /*9a40*/  IMAD.MOV.U32 R63, RZ, RZ, 0x40000040 ;  /* 0x40000040ff3f7424 */ /* 0x000fe400078e00ff */
[----:B------:R-:W-:-:S02]  /*9a50*/  IMAD.IADD R14, R21, 0x1, R14 ;  /* 0x00000001150e7824 */ /* 0x000fc400078e020e */
[----:B------:R-:W-:Y:S01]  /*9a60*/  IMAD.IADD R58, R21, 0x1, R58 ;  /* 0x00000001153a7824 */ /* 0x000fe200078e023a */
[----:B------:R-:W-:Y:S02]  /*9a70*/  WARPGROUP.DEPBAR.LE gsb0, 0x0 ;  /* 0x00008000000079c5 */ /* 0x000fe40000010000 */
[----:B------:R-:W-:-:S06]  /*9a80*/  WARPGROUP.ARRIVE ;  /* 0x00000000000079c5 */ /* 0x000fcc0000000000 */
[----:B------:R-:W-:Y:S01]  /*9a90*/  HGMMA.64x64x16.F32 R24, gdesc[UR4], R24, gsb0 ;  /* 0x00e00000041879f0 */ /* 0x000fe20008000818 */
[----:B------:R-:W-:Y:S02]  /*9aa0*/  R2UR UR4, R60 ;  /* 0x000000003c0472ca */ /* 0x000fe400000e0000 */
[----:B------:R-:W-:Y:S01]  /*9ab0*/  R2UR UR5, R61 ;  /* 0x000000003d0572ca */ /* 0x000fe200000e0000 */
[----:B------:R-:W-:Y:S01]  /*9ac0*/  IMAD.MOV.U32 R61, RZ, RZ, 0x40000040 ;  /* 0x40000040ff3d7424 */ /* 0x000fe200078e00ff */
[----:B------:R-:W-:Y:S02]  /*9ad0*/  R2UR UR6, R62 ;  /* 0x000000003e0672ca */ /* 0x000fe400000e0000 */
        /* <DEDUP_REMOVED lines=48> */
[----:B------:R-:W-:Y:S01]  /*9de0*/  R2UR UR4, R60 ;  /* 0x000000003c0472ca */ /* 0x000fe200000e0000 */
[----:B------:R-:W-:Y:S01]  /*9df0*/  VIADD R60, R12, 0xe00 ;  /* 0x00000e000c3c7836 */ /* 0x000fe20000000000 */
[----:B------:R-:W-:Y:S02]  /*9e00*/  R2UR UR5, R61 ;  /* 0x000000003d0572ca */ /* 0x000fe400000e0000 */
        /* <DEDUP_REMOVED lines=17> */
[----:B------:R-:W-:Y:S01]  /*9f20*/  IMAD.MOV.U32 R15, RZ, RZ, 0x40000040 ;  /* 0x40000040ff0f7424 */ /* 0x000fe200078e00ff */
        /* <DEDUP_REMOVED lines=8> */
[----:B------:R-:W-:Y:S01]  /*9fb0*/  IMAD.IADD R14, R11, 0x1, R58 ;  /* 0x000000010b0e7824 */ /* 0x000fe200078e023a */
[----:B------:R-:W-:Y:S01]  /*9fc0*/  R2UR UR7, R15 ;  /* 0x000000000f0772ca */ /* 0x000fe200000e0000 */
        /* <DEDUP_REMOVED lines=17> */
[----:B------:R-:W-:-:S04]  /*a0e0*/  LOP3.LUT R13, R13, 0x1e00, RZ, 0xc0, !PT ;  /* 0x00001e000d0d7812 */ /* 0x000fc800078ec0ff */
[----:B------:R-:W-:Y:S01]  /*a0f0*/  IADD3 R12, R11, R13, R12 ;  /* 0x0000000d0b0c7210 */ /* 0x000fe20007ffe00c */
[----:B------:R-:W-:Y:S02]  /*a100*/  WARPGROUP.DEPBAR.LE gsb0, 0x0 ;  /* 0x00008000000079c5 */ /* 0x000fe40000010000 */
[----:B------:R-:W-:-:S06]  /*a110*/  WARPGROUP.ARRIVE ;  /* 0x00000000000079c5 */ /* 0x000fcc0000000000 */
[----:B------:R-:W-:Y:S01]  /*a120*/  HGMMA.64x64x16.F32 R24, gdesc[UR4], R24, gsb0 ;  /* 0x00e00000041879f0 */ /* 0x000fe20008000818 */
[----:B------:R-:W-:Y:S02]  /*a130*/  R2UR UR4, R62 ;  /* 0x000000003e0472ca */ /* 0x000fe400000e0000 */
[----:B------:R-:W-:Y:S02]  /*a140*/  R2UR UR5, R63 ;  /* 0x000000003f0572ca */ /* 0x000fe400000e0000 */
[----:B------:R-:W-:Y:S01]  /*a150*/  R2UR UR6, R14 ;  /* 0x000000000e0672ca */ /* 0x000fe200000e0000 */
[----:B------:R-:W-:Y:S01]  /*a160*/  IMAD.IADD R14, R21, 0x1, R58 ;  /* 0x00000001150e7824 */ /* 0x000fe200078e023a */
[----:B------:R-:W-:Y:S01]  /*a170*/  R2UR UR7, R15 ;  /* 0x000000000f0772ca */ /* 0x000fe200000e0000 */
[----:B------:R-:W-:Y:S02]  /*a180*/  IMAD.IADD R58, R21, 0x1, R60 ;  /* 0x00000001153a7824 */ /* 0x000fe400078e023c */
[----:B------:R-:W-:Y:S01]  /*a190*/  IMAD.MOV.U32 R15, RZ, RZ, 0x40000040 ;  /* 0x40000040ff0f7424 */ /* 0x000fe200078e00ff */
[----:B------:R-:W-:-:S02]  /*a1a0*/  WARPGROUP.DEPBAR.LE gsb0, 0x0 ;  /* 0x00008000000079c5 */ /* 0x000fc40000010000 */
[----:B------:R-:W-:-:S07]  /*a1b0*/  WARPGROUP.ARRIVE ;  /* 0x00000000000079c5 */ /* 0x000fce0000000000 */
[----:B------:R-:W-:Y:S01]  /*a1c0*/  HGMMA.64x64x16.F32 R24, gdesc[UR4], R24, gsb0 ;  /* 0x00e00000041879f0 */ /* 0x000fe20008000818 */
[----:B------:R-:W-:Y:S02]  /*a1d0*/  R2UR UR4, R14 ;  /* 0x000000000e0472ca */ /* 0x000fe400000e0000 */
[----:B------:R-:W-:Y:S01]  /*a1e0*/  R2UR UR5, R15 ;  /* 0x000000000f0572ca */ /* 0x000fe200000e0000 */
[----:B------:R-:W-:Y:S01]  /*a1f0*/  IMAD.MOV.U32 R15, RZ, RZ, 0x40000040 ;  /* 0x40000040ff0f7424 */ /* 0x000fe200078e00ff */
[----:B------:R-:W-:Y:S02]  /*a200*/  R2UR UR6, R58 ;  /* 0x000000003a0672ca */ /* 0x000fe400000e0000 */
[----:B------:R-:W-:Y:S02]  /*a210*/  R2UR UR7, R59 ;  /* 0x000000003b0772ca */ /* 0x000fe400000e0000 */
[----:B------:R-:W-:Y:S01]  /*a220*/  IADD3 R14, R11, R13, R0 ;  /* 0x0000000d0b0e7210 */ /* 0x000fe20007ffe000 */
[----:B------:R-:W-:Y:S01]  /*a230*/  IMAD.MOV.U32 R13, RZ, RZ, 0x40000040 ;  /* 0x40000040ff0d7424 */ /* 0x000fe200078e00ff */
[----:B------:R-:W-:-:S02]  /*a240*/  WARPGROUP.DEPBAR.LE gsb0, 0x0 ;  /* 0x00008000000079c5 */ /* 0x000fc40000010000 */
[----:B------:R-:W-:-:S07]  /*a250*/  WARPGROUP.ARRIVE ;  /* 0x00000000000079c5 */ /* 0x000fce0000000000 */
        /* <DEDUP_REMOVED lines=60> */
[----:B------:R-:W-:-:S03]  /*a620*/  FMUL.FTZ R55, R55, UR4 ;  /* 0x0000000437377c20 */ /* 0x000fc60008410000 */
[----:B------:R-:W-:-:S03]  /*a630*/  FMNMX.FTZ R11, R28, R11, !PT ;  /* 0x0000000b1c0b7209 */ /* 0x000fc60007810000 */
[----:B------:R-:W2:Y:S01]  /*a640*/  MUFU.TANH R26, R26 ;  /* 0x0000001a001a7308 */ /* 0x000ea20000002400 */
[----:B0-----:R-:W-:-:S04]  /*a650*/  FSEL R58, R29, -INF , P4 ;  /* 0xff8000001d3a7808 */ /* 0x001fc80002000000 */
[----:B------:R-:W-:-:S03]  /*a660*/  FMNMX.FTZ R11, R58, R11, !PT ;  /* 0x0000000b3a0b7209 */ /* 0x000fc60007810000 */
        /* <DEDUP_REMOVED lines=63> */
[----:B------:R-:W-:Y:S01]  /*aa60*/  MUFU.TANH R47, R47 ;  /* 0x0000002f002f7308 */ /* 0x000fe20000002400 */
[----:B-1----:R-:W-:-:S04]  /*aa70*/  FSEL R78, R53, -INF , P4 ;  /* 0xff800000354e7808 */ /* 0x002fc80002000000 */
[----:B------:R-:W-:-:S03]  /*aa80*/  FMNMX.FTZ R12, R78, R11, !PT ;  /* 0x0000000b4e0c7209 */ /* 0x000fc60007810000 */
[----:B------:R-:W0:Y:S01]  /*aa90*/  MUFU.TANH R50, R50 ;  /* 0x0000003200327308 */ /* 0x000e220000002400 */
[----:B--2---:R-:W-:Y:S01]  /*aaa0*/  FSEL R46, R46, -INF , P5 ;  /* 0xff8000002e2e7808 */ /* 0x004fe20002800000 */
[----:B------:R-:W1:Y:S06]  /*aab0*/  SHFL.BFLY PT, R11, R12, 0x2, 0x1f ;  /* 0x0c401f000c0b7f89 */ /* 0x000e6c00000e0000 */
[----:B------:R-:W-:Y:S08]  /*aac0*/  MUFU.TANH R51, R51 ;  /* 0x0000003300337308 */ /* 0x000ff00000002400 */
[----:B------:R-:W2:Y:S01]  /*aad0*/  MUFU.TANH R54, R54 ;  /* 0x0000003600367308 */ /* 0x000ea20000002400 */
[----:B0-----:R-:W-:-:S07]  /*aae0*/  FSEL R50, R50, -INF , P1 ;  /* 0xff80000032327808 */ /* 0x001fce0000800000 */
[----:B------:R-:W0:Y:S01]  /*aaf0*/  MUFU.TANH R55, R55 ;  /* 0x0000003700377308 */ /* 0x000e220000002400 */
[----:B-1----:R-:W-:Y:S02]  /*ab00*/  FMNMX.FTZ R21, R12, R11, !PT ;  /* 0x0000000b0c157209 */ /* 0x002fe40007810000 */
[----:B------:R-:W-:-:S03]  /*ab10*/  FMNMX.FTZ R11, R26, R27, !PT ;  /* 0x0000001b1a0b7209 */ /* 0x000fc60007810000 */
[----:B------:R-:W1:Y:S01]  /*ab20*/  SHFL.BFLY PT, R76, R21, 0x1, 0x1f ;  /* 0x0c201f00154c7f89 */ /* 0x000e6200000e0000 */
[----:B------:R-:W-:Y:S02]  /*ab30*/  FMNMX.FTZ R11, R30, R11, !PT ;  /* 0x0000000b1e0b7209 */ /* 0x000fe40007810000 */
[----:B--2---:R-:W-:Y:S02]  /*ab40*/  FSEL R54, R54, -INF , P3 ;  /* 0xff80000036367808 */ /* 0x004fe40001800000 */
        /* <DEDUP_REMOVED lines=9> */
[----:B------:R-:W-:Y:S02]  /*abe0*/  FMNMX.FTZ R11, R44, R11, !PT ;  /* 0x0000000b2c0b7209 */ /* 0x000fe40007810000 */
[----:B0-----:R-:W-:-:S02]  /*abf0*/  FSEL R76, R55, -INF , P4 ;  /* 0xff800000374c7808 */ /* 0x001fc40002000000 */
[----:B------:R-:W-:Y:S02]  /*ac00*/  FSEL R13, R12, RZ, P5 ;  /* 0x000000ff0c0d7208 */ /* 0x000fe40002800000 */
[----:B------:R-:W-:Y:S02]  /*ac10*/  FSEL R12, R47, -INF , P6 ;  /* 0xff8000002f0c7808 */ /* 0x000fe40003000000 */
[----:B------:R-:W-:Y:S01]  /*ac20*/  FMNMX.FTZ R11, R46, R11, !PT ;  /* 0x0000000b2e0b7209 */ /* 0x000fe20007810000 */
[-CC-:B------:R-:W-:Y:S01]  /*ac30*/  FFMA.FTZ R15, R24, R169.reuse, -R13.reuse ;  /* 0x000000a9180f7223 */ /* 0x180fe2000001080d */
[----:B------:R-:W-:Y:S01]  /*ac40*/  FSEL R24, R51, -INF , P2 ;  /* 0xff80000033187808 */ /* 0x000fe20001000000 */
        /* <DEDUP_REMOVED lines=20> */
[----:B------:R0:W-:Y:S01]  /*ad90*/  MUFU.EX2 R152, R15 ;  /* 0x0000000f00987308 */ /* 0x0001e20000000800 */
[----:B------:R-:W-:Y:S01]  /*ada0*/  ISETP.GE.AND P2, PT, R168, 0x41, PT ;  /* 0x00000041a800780c */ /* 0x000fe20003f46270 */
[----:B------:R-:W1:Y:S06]  /*adb0*/  SHFL.BFLY PT, R28, R11, 0x2, 0x1f ;  /* 0x0c401f000b1c7f89 */ /* 0x000e6c00000e0000 */
[----:B------:R-:W-:Y:S01]  /*adc0*/  MUFU.EX2 R25, R25 ;  /* 0x0000001900197308 */ /* 0x000fe20000000800 */
[----:B0-----:R-:W-:-:S05]  /*add0*/  IMAD.MOV.U32 R15, RZ, RZ, 0x40000040 ;  /* 0x40000040ff0f7424 */ /* 0x001fca00078e00ff */
[----:B------:R-:W-:Y:S02]  /*ade0*/  R2UR UR11, R15 ;  /* 0x000000000f0b72ca */ /* 0x000fe400000e0000 */
[----:B------:R-:W-:Y:S08]  /*adf0*/  MUFU.EX2 R29, R29 ;  /* 0x0000001d001d7308 */ /* 0x000ff00000000800 */
[----:B------:R-:W0:Y:S01]  /*ae00*/  MUFU.EX2 R58, R58 ;  /* 0x0000003a003a7308 */ /* 0x000e220000000800 */
[----:B-1----:R-:W-:-:S05]  /*ae10*/  FMNMX.FTZ R28, R11, R28, !PT ;  /* 0x0000001c0b1c7209 */ /* 0x002fca0007810000 */
[----:B------:R-:W1:Y:S02]  /*ae20*/  SHFL.BFLY PT, R11, R28, 0x1, 0x1f ;  /* 0x0c201f001c0b7f89 */ /* 0x000e6400000e0000 */
[----:B------:R-:W-:Y:S08]  /*ae30*/  MUFU.EX2 R32, R32 ;  /* 0x0000002000207308 */ /* 0x000ff00000000800 */
[----:B------:R-:W2:Y:S01]  /*ae40*/  MUFU.EX2 R31, R60 ;  /* 0x0000003c001f7308 */ /* 0x000ea20000000800 */
[----:B0-----:R-:W-:-:S07]  /*ae50*/  F2FP.F16.F32.PACK_AB R154, R58, R29 ;  /* 0x0000001d3a9a723e */ /* 0x001fce00000000ff */
[----:B------:R-:W-:Y:S01]  /*ae60*/  MUFU.EX2 R62, R62 ;  /* 0x0000003e003e7308 */ /* 0x000fe20000000800 */
[----:B-1----:R-:W-:-:S07]  /*ae70*/  FMNMX.FTZ R170, R28, R11, !PT ;  /* 0x0000000b1caa7209 */ /* 0x002fce0007810000 */
[----:B------:R-:W0:Y:S01]  /*ae80*/  MUFU.EX2 R33, R64 ;  /* 0x0000004000217308 */ /* 0x000e220000000800 */
[----:B--2---:R-:W-:Y:S02]  /*ae90*/  F2FP.F16.F32.PACK_AB R156, R31, R32 ;  /* 0x000000201f9c723e */ /* 0x004fe400000000ff */
[C---:B------:R-:W-:Y:S01]  /*aea0*/  FSETP.NEU.FTZ.AND P1, PT, R170.reuse, -INF , PT ;  /* 0xff800000aa00780b */ /* 0x040fe20003f3d000 */
[----:B------:R-:W-:-:S04]  /*aeb0*/  FMUL.FTZ R11, R170, R169 ;  /* 0x000000a9aa0b7220 */ /* 0x000fc80000410000 */
[----:B------:R-:W-:Y:S01]  /*aec0*/  MUFU.EX2 R171, R171 ;  /* 0x000000ab00ab7308 */ /* 0x000fe20000000800 */
[----:B------:R-:W-:Y:S02]  /*aed0*/  FSEL R13, R11, RZ, P1 ;  /* 0x000000ff0b0d7208 */ /* 0x000fe40000800000 */
[----:B------:R-:W-:-:S03]  /*aee0*/  ISETP.NE.AND P1, PT, R65, RZ, PT ;  /* 0x000000ff4100720c */ /* 0x000fc60003f25270 */
        /* <DEDUP_REMOVED lines=13> */
[-C--:B------:R-:W-:Y:S01]  /*afc0*/  FFMA.FTZ R182, R46, R169.reuse, -R13 ;  /* 0x000000a92eb67223 */ /* 0x080fe2000001080d */
[----:B------:R-:W1:Y:S01]  /*afd0*/  MUFU.EX2 R27, R27 ;  /* 0x0000001b001b7308 */ /* 0x000e620000000800 */
[----:B------:R-:W-:Y:S01]  /*afe0*/  @!P1 PRMT R12, RZ, 0x654, R11 ;  /* 0x00000654ff0c9816 */ /* 0x000fe2000000000b */
[-CC-:B------:R-:W-:Y:S01]  /*aff0*/  FFMA.FTZ R198, R50, R169.reuse, -R13.reuse ;  /* 0x000000a932c67223 */ /* 0x180fe2000001080d */
[----:B------:R-:W-:Y:S01]  /*b000*/  LOP3.LUT R11, R56, 0x2000000, RZ, 0xfc, !PT ;  /* 0x02000000380b7812 */ /* 0x000fe200078efcff */
[-CC-:B------:R-:W-:Y:S01]  /*b010*/  FFMA.FTZ R200, R24, R169.reuse, -R13.reuse ;  /* 0x000000a918c87223 */ /* 0x180fe2000001080d */
[----:B------:R2:W-:Y:S01]  /*b020*/  @!P1 SYNCS.ARRIVE.TRANS64.RED.A1T0 RZ, [R12+URZ], RZ ;  /* 0x000000ff0cff99a7 */ /* 0x0005e2000810043f */
[-CC-:B------:R-:W-:Y:S01]  /*b030*/  FFMA.FTZ R202, R54, R169.reuse, -R13.reuse ;  /* 0x000000a936ca7223 */ /* 0x180fe2000001080d */
[----:B------:R-:W-:Y:S01]  /*b040*/  FFMA.FTZ R199, R76, R169, -R13 ;  /* 0x000000a94cc77223 */ /* 0x000fe2000001080d */
[----:B------:R-:W3:Y:S01]  /*b050*/  MUFU.EX2 R30, R30 ;  /* 0x0000001e001e7308 */ /* 0x000ee20000000800 */
[----:B------:R-:W-:-:S02]  /*b060*/  IMAD.MOV.U32 R13, RZ, RZ, 0x40000040 ;  /* 0x40000040ff0d7424 */ /* 0x000fc400078e00ff */
[----:B------:R-:W-:Y:S01]  /*b070*/  FADD.FTZ R24, R152, R25 ;  /* 0x0000001998187221 */ /* 0x000fe20000010000 */
[----:B------:R-:W-:Y:S01]  /*b080*/  F2FP.F16.F32.PACK_AB R152, R25, R152 ;  /* 0x000000981998723e */ /* 0x000fe200000000ff */
[----:B------:R-:W-:Y:S01]  /*b090*/  @!P1 VIADD R20, R20, 0x38860 ;  /* 0x0003886014149836 */ /* 0x000fe20000000000 */
[----:B0-----:R-:W-:Y:S01]  /*b0a0*/  F2FP.F16.F32.PACK_AB R158, R33, R62 ;  /* 0x0000003e219e723e */ /* 0x001fe200000000ff */
[----:B--2---:R-:W-:Y:S01]  /*b0b0*/  IMAD R12, R18, 0x1000, R11 ;  /* 0x00001000120c7824 */ /* 0x004fe200078e020b */
[----:B------:R-:W-:Y:S01]  /*b0c0*/  R2UR UR7, R13 ;  /* 0x000000000d0772ca */ /* 0x000fe200000e0000 */
[----:B------:R0:W2:Y:S01]  /*b0d0*/  MUFU.EX2 R155, R14 ;  /* 0x0000000e009b7308 */ /* 0x0000a20000000800 */
[----:B-1----:R-:W-:Y:S01]  /*b0e0*/  FADD.FTZ R13, R26, R27 ;  /* 0x0000001b1a0d7221 */ /* 0x002fe20000010000 */
[----:B------:R-:W-:Y:S01]  /*b0f0*/  FADD.FTZ R35, R29, R24 ;  /* 0x000000181d237221 */ /* 0x000fe20000010000 */
[----:B------:R-:W-:Y:S02]  /*b100*/  F2FP.F16.F32.PACK_AB R153, R27, R26 ;  /* 0x0000001a1b99723e */ /* 0x000fe400000000ff */
[----:B------:R-:W-:Y:S01]  /*b110*/  R2UR UR6, R12 ;  /* 0x000000000c0672ca */ /* 0x000fe200000e0000 */
[----:B------:R-:W-:Y:S01]  /*b120*/  FADD.FTZ R35, R58, R35 ;  /* 0x000000233a237221 */ /* 0x000fe20000010000 */
[----:B------:R-:W-:Y:S01]  /*b130*/  @!P1 PRMT R20, RZ, 0x654, R20 ;  /* 0x00000654ff149816 */ /* 0x000fe20000000014 */
[----:B------:R-:W1:Y:S01]  /*b140*/  MUFU.EX2 R34, R34 ;  /* 0x0000002200227308 */ /* 0x000e620000000800 */
[----:B0-----:R-:W-:-:S02]  /*b150*/  VIADD R14, R12, 0x80 ;  /* 0x000000800c0e7836 */ /* 0x001fc40000000000 */
[----:B------:R-:W-:-:S03]  /*b160*/  FADD.FTZ R24, R32, R35 ;  /* 0x0000002320187221 */ /* 0x000fc60000010000 */
[----:B------:R-:W-:Y:S01]  /*b170*/  R2UR UR10, R14 ;  /* 0x000000000e0a72ca */ /* 0x000fe200000e0000 */
[----:B---3--:R-:W-:Y:S01]  /*b180*/  FADD.FTZ R14, R30, R13 ;  /* 0x0000000d1e0e7221 */ /* 0x008fe20000010000 */
[----:B------:R-:W0:Y:S01]  /*b190*/  MUFU.EX2 R157, R36 ;  /* 0x00000024009d7308 */ /* 0x000e220000000800 */
[----:B------:R-:W-:Y:S02]  /*b1a0*/  FADD.FTZ R15, R31, R24 ;  /* 0x000000181f0f7221 */ /* 0x000fe40000010000 */
[C---:B--2---:R-:W-:Y:S01]  /*b1b0*/  FADD.FTZ R13, R155.reuse, R14 ;  /* 0x0000000e9b0d7221 */ /* 0x044fe20000010000 */
[----:B------:R-:W-:Y:S01]  /*b1c0*/  F2FP.F16.F32.PACK_AB R155, R155, R30 ;  /* 0x0000001e9b9b723e */ /* 0x000fe200000000ff */
[----:B------:R-:W-:Y:S01]  /*b1d0*/  BAR.SYNC.DEFER_BLOCKING 0xf, 0x100 ;  /* 0x03c4000000007b1d */ /* 0x000fe20000010000 */
[----:B------:R-:W-:Y:S01]  /*b1e0*/  FADD.FTZ R24, R62, R15 ;  /* 0x0000000f3e187221 */ /* 0x000fe20000010000 */
[----:B------:R-:W-:Y:S02]  /*b1f0*/  IMAD.MOV.U32 R15, RZ, RZ, 0x40000040 ;  /* 0x40000040ff0f7424 */ /* 0x000fe400078e00ff */
[----:B-1----:R-:W-:Y:S01]  /*b200*/  FADD.FTZ R14, R34, R13 ;  /* 0x0000000d220e7221 */ /* 0x002fe20000010000 */
[----:B------:R-:W-:Y:S01]  /*b210*/  FADD.FTZ R203, R33, R24 ;  /* 0x0000001821cb7221 */ /* 0x000fe20000010000 */
[----:B------:R-:W1:Y:S01]  /*b220*/  MUFU.EX2 R159, R38 ;  /* 0x00000026009f7308 */ /* 0x000e620000000800 */
[----:B------:R-:W-:-:S02]  /*b230*/  IMAD.MOV.U32 R13, RZ, RZ, 0x40000040 ;  /* 0x40000040ff0d7424 */ /* 0x000fc400078e00ff */
[----:B------:R-:W-:Y:S01]  /*b240*/  FADD.FTZ R203, R171, R203 ;  /* 0x000000cbabcb7221 */ /* 0x000fe20000010000 */
[C---:B0-----:R-:W-:Y:S01]  /*b250*/  FADD.FTZ R14, R157.reuse, R14 ;  /* 0x0000000e9d0e7221 */ /* 0x041fe20000010000 */
[----:B------:R-:W-:-:S03]  /*b260*/  F2FP.F16.F32.PACK_AB R157, R157, R34 ;  /* 0x000000229d9d723e */ /* 0x000fc600000000ff */
[----:B------:R-:W0:Y:S08]  /*b270*/  MUFU.EX2 R178, R178 ;  /* 0x000000b200b27308 */ /* 0x000e300000000800 */
[----:B------:R-:W2:Y:S01]  /*b280*/  MUFU.EX2 R172, R172 ;  /* 0x000000ac00ac7308 */ /* 0x000ea20000000800 */
[----:B-1----:R-:W-:Y:S01]  /*b290*/  FADD.FTZ R204, R159, R14 ;  /* 0x0000000e9fcc7221 */ /* 0x002fe20000010000 */
[----:B------:R1:W-:Y:S01]  /*b2a0*/  STSM.16.M88.4 [R195+0x36400], R152 ;  /* 0x03640098c3007844 */ /* 0x0003e20000000200 */
[----:B------:R-:W-:-:S02]  /*b2b0*/  VIADD R14, R12, 0x100 ;  /* 0x000001000c0e7836 */ /* 0x000fc40000000000 */
[----:B------:R-:W-:-:S03]  /*b2c0*/  VIADD R12, R12, 0x180 ;  /* 0x000001800c0c7836 */ /* 0x000fc60000000000 */
[----:B------:R-:W-:Y:S01]  /*b2d0*/  MUFU.EX2 R173, R173 ;  /* 0x000000ad00ad7308 */ /* 0x000fe20000000800 */
[C---:B0-----:R-:W-:Y:S01]  /*b2e0*/  F2FP.F16.F32.PACK_AB R159, R178.reuse, R159 ;  /* 0x0000009fb29f723e */ /* 0x041fe200000000ff */
[----:B------:R-:W-:-:S04]  /*b2f0*/  FADD.FTZ R204, R178, R204 ;  /* 0x000000ccb2cc7221 */ /* 0x000fc80000010000 */
[----:B------:R1:W-:Y:S02]  /*b300*/  STSM.16.M88.4 [R208], R156 ;  /* 0x0000009cd0007844 */ /* 0x0003e40000000200 */
[----:B------:R-:W0:Y:S01]  /*b310*/  MUFU.EX2 R174, R174 ;  /* 0x000000ae00ae7308 */ /* 0x000e220000000800 */
[C---:B--2---:R-:W-:Y:S01]  /*b320*/  F2FP.F16.F32.PACK_AB R160, R172.reuse, R171 ;  /* 0x000000abaca0723e */ /* 0x044fe200000000ff */
[----:B------:R-:W-:-:S06]  /*b330*/  FADD.FTZ R172, R172, R203 ;  /* 0x000000cbacac7221 */ /* 0x000fcc0000010000 */
        /* <DEDUP_REMOVED lines=14> */
[----:B------:R1:W-:Y:S01]  /*b420*/  STSM.16.M88.4 [R196], R160 ;  /* 0x000000a0c4007844 */ /* 0x0003e20000000200 */
[----:B------:R-:W-:Y:S01]  /*b430*/  FADD.FTZ R183, R183, R182 ;  /* 0x000000b6b7b77221 */ /* 0x000fe20000010000 */
[----:B------:R-:W0:Y:S08]  /*b440*/  MUFU.EX2 R177, R177 ;  /* 0x000000b100b17308 */ /* 0x000e300000000800 */
[----:B------:R-:W3:Y:S01]  /*b450*/  MUFU.EX2 R197, R197 ;  /* 0x000000c500c57308 */ /* 0x000ee20000000800 */
[----:B--2---:R-:W-:Y:S01]  /*b460*/  F2FP.F16.F32.PACK_AB R164, R176, R175 ;  /* 0x000000afb0a4723e */ /* 0x004fe200000000ff */
[----:B------:R-:W-:-:S04]  /*b470*/  FADD.FTZ R175, R175, R174 ;  /* 0x000000aeafaf7221 */ /* 0x000fc80000010000 */
[----:B------:R-:W-:Y:S02]  /*b480*/  FADD.FTZ R176, R176, R175 ;  /* 0x000000afb0b07221 */ /* 0x000fe40000010000 */
[----:B------:R-:W2:Y:S02]  /*b490*/  MUFU.EX2 R198, R198 ;  /* 0x000000c600c67308 */ /* 0x000ea40000000800 */
[----:B0-----:R-:W-:-:S06]  /*b4a0*/  FADD.FTZ R176, R177, R176 ;  /* 0x000000b0b1b07221 */ /* 0x001fcc0000010000 */
[----:B------:R-:W0:Y:S01]  /*b4b0*/  MUFU.EX2 R200, R200 ;  /* 0x000000c800c87308 */ /* 0x000e220000000800 */
[C---:B---3--:R-:W-:Y:S01]  /*b4c0*/  F2FP.F16.F32.PACK_AB R166, R197.reuse, R177 ;  /* 0x000000b1c5a6723e */ /* 0x048fe200000000ff */
[----:B------:R-:W-:-:S06]  /*b4d0*/  FADD.FTZ R197, R197, R176 ;  /* 0x000000b0c5c57221 */ /* 0x000fcc0000010000 */
[----:B------:R-:W-:Y:S01]  /*b4e0*/  MUFU.EX2 R202, R202 ;  /* 0x000000ca00ca7308 */ /* 0x000fe20000000800 */
[----:B--2---:R-:W-:-:S07]  /*b4f0*/  FADD.FTZ R183, R198, R183 ;  /* 0x000000b7c6b77221 */ /* 0x004fce0000010000 */
[----:B------:R-:W2:Y:S01]  /*b500*/  MUFU.EX2 R199, R199 ;  /* 0x000000c700c77308 */ /* 0x000ea20000000800 */
[C---:B0-----:R-:W-:Y:S01]  /*b510*/  F2FP.F16.F32.PACK_AB R165, R200.reuse, R198 ;  /* 0x000000c6c8a5723e */ /* 0x041fe200000000ff */
[----:B------:R-:W-:Y:S01]  /*b520*/  FADD.FTZ R183, R200, R183 ;  /* 0x000000b7c8b77221 */ /* 0x000fe20000010000 */
[----:B--2---:R-:W-:-:S03]  /*b530*/  F2FP.F16.F32.PACK_AB R167, R199, R202 ;  /* 0x000000cac7a7723e */ /* 0x004fc600000000ff */
[----:B------:R-:W-:Y:S02]  /*b540*/  FADD.FTZ R202, R202, R183 ;  /* 0x000000b7caca7221 */ /* 0x000fe40000010000 */
[----:B------:R1:W-:Y:S01]  /*b550*/  STSM.16.M88.4 [R201], R164 ;  /* 0x000000a4c9007844 */ /* 0x0003e20000000200 */
[----:B------:R-:W-:Y:S01]  /*b560*/  WARPGROUP.ARRIVE ;  /* 0x00000000000079c5 */ /* 0x000fe20000000000 */
[----:B------:R-:W-:-:S05]  /*b570*/  FADD.FTZ R199, R199, R202 ;  /* 0x000000cac7c77221 */ /* 0x000fca0000010000 */
[----:B------:R-:W-:Y:S01]  /*b580*/  HGMMA.64x256x16.F32 R24, R152, gdesc[UR4].tnspB, RZ, !UPT, gsb0 ;  /* 0x43e0000498187df0 */ /* 0x000fe2000c0008ff */
[----:B------:R-:W-:Y:S02]  /*b590*/  R2UR UR6, R14 ;  /* 0x000000000e0672ca */ /* 0x000fe400000e0000 */
[----:B------:R-:W-:Y:S01]  /*b5a0*/  R2UR UR7, R15 ;  /* 0x000000000f0772ca */ /* 0x000fe200000e0000 */
[----:B------:R-:W-:Y:S02]  /*b5b0*/  WARPGROUP.DEPBAR.LE gsb0, 0x0 ;  /* 0x00008000000079c5 */ /* 0x000fe40000010000 */
[----:B------:R-:W-:-:S15]  /*b5c0*/  WARPGROUP.ARRIVE ;  /* 0x00000000000079c5 */ /* 0x000fde0000000000 */
[----:B------:R-:W-:-:S07]  /*b5d0*/  NOP ;  /* 0x0000000000007918 */ /* 0x000fce0000000000 */
[----:B------:R-:W-:Y:S03]  /*b5e0*/  HGMMA.64x256x16.F32 R24, R156, gdesc[UR8].tnspB, R24, gsb0 ;  /* 0x43e000089c187df0 */ /* 0x000fe60008000818 */
[----:B------:R-:W-:Y:S02]  /*b5f0*/  WARPGROUP.DEPBAR.LE gsb0, 0x0 ;  /* 0x00008000000079c5 */ /* 0x000fe40000010000 */
[----:B------:R-:W-:-:S15]  /*b600*/  WARPGROUP.ARRIVE ;  /* 0x00000000000079c5 */ /* 0x000fde0000000000 */
[----:B------:R-:W-:-:S08]  /*b610*/  NOP ;  /* 0x0000000000007918 */ /* 0x000fd00000000000 */
        /* <DEDUP_REMOVED lines=17> */
[----:B------:R-:W-:Y:S05]  /*b730*/  @!P2 BRA `(.L_x_4604) ;  /* 0x0000003400d0a947 */ /* 0x000fea0003800000 */
[----:B------:R-:W-:Y:S02]  /*b740*/  VIADD R13, R181, 0xfffffffe ;  /* 0xfffffffeb50d7836 */ /* 0x000fe40000000000 */
[----:B------:R-:W-:Y:S02]  /*b750*/  IMAD.MOV.U32 R198, RZ, RZ, R170 ;  /* 0x000000ffffc67224 */ /* 0x000fe400078e00aa */
[----:B------:R-:W-:Y:S02]  /*b760*/  IMAD.MOV.U32 R14, RZ, RZ, R21 ;  /* 0x000000ffff0e7224 */ /* 0x000fe400078e0015 */
[----:B------:R-:W-:-:S07]  /*b770*/  IMAD.MOV.U32 R15, RZ, RZ, R18 ;  /* 0x000000ffff0f7224 */ /* 0x000fce00078e0012 */
.L_x_4615:
[----:B------:R-:W-:Y:S01]  /*b780*/  VIADD R18, R15, 0x1 ;  /* 0x000000010f127836 */ /* 0x000fe20000000000 */
[C---:B------:R-:W-:Y:S01]  /*b790*/  ISETP.GT.AND P2, PT, R13.reuse, RZ, PT ;  /* 0x000000ff0d00720c */ /* 0x040fe20003f44270 */
[----:B------:R-:W-:-:S03]  /*b7a0*/  VIADD R13, R13, 0xffffffff ;  /* 0xffffffff0d0d7836 */ /* 0x000fc60000000000 */
[----:B------:R-:W-:-:S04]  /*b7b0*/  ISETP.NE.AND P3, PT, R18, 0x2, PT ;  /* 0x000000021200780c */ /* 0x000fc80003f65270 */
[----:B0-----:R-:W-:Y:S02]  /*b7c0*/  SEL R12, RZ, 0x1, P3 ;  /* 0x00000001ff0c7807 */ /* 0x001fe40001800000 */
[----:B------:R-:W-:Y:S02]  /*b7d0*/  SEL R18, R18, RZ, P3 ;  /* 0x000000ff12127207 */ /* 0x000fe40001800000 */
[----:B------:R-:W-:Y:S01]  /*b7e0*/  LOP3.LUT R23, R23, R12, RZ, 0x3c, !PT ;  /* 0x0000000c17177212 */ /* 0x000fe200078e3cff */
[----:B------:R-:W-:Y:S06]  /*b7f0*/  @!P0 BRA `(.L_x_4605) ;  /* 0x0000000000048947 */ /* 0x000fec0003800000 */
[----:B------:R-:W-:Y:S01]  /*b800*/  BPT.TRAP 0x1 ;  /* 0x000000040000795c */ /* 0x000fe20000300000 */
.L_x_4605:
[----:B------:R-:W-:Y:S01]  /*b810*/  IMAD R12, R18, 0x8, R2 ;  /* 0x00000008120c7824 */ /* 0x000fe200078e0202 */
[----:B------:R-:W-:-:S04]  /*b820*/  SHF.L.U32 R200, R23, 0x1f, RZ ;  /* 0x0000001f17c87819 */ /* 0x000fc800000006ff */
[----:B------:R0:W2:Y:S01]  /*b830*/  SYNCS.PHASECHK.TRANS64.TRYWAIT P3, [R12+URZ+0x38830], R200 ;  /* 0x038830c80c0075a7 */ /* 0x0000a2000806017f */
[----:B------:R-:W-:Y:S05]  /*b840*/  @!P0 BRA `(.L_x_4606) ;  /* 0x0000000000048947 */ /* 0x000fea0003800000 */
[----:B------:R-:W-:Y:S01]  /*b850*/  BPT.TRAP 0x1 ;  /* 0x000000040000795c */ /* 0x000fe20000300000 */
.L_x_4606:
[----:B-1----:R-:W-:Y:S01]  /*b860*/  VIADD R20, R2, 0x20400 ;  /* 0x0002040002147836 */ /* 0x002fe20000000000 */
[----:B------:R-:W-:Y:S01]  /*b870*/  BSSY B1, `(.L_x_4607) ;  /* 0x0000009000017945 */ /* 0x000fe20003800000 */
[----:B------:R-:W-:Y:S02]  /*b880*/  IMAD R154, R18, 0x200, R3 ;  /* 0x00000200129a7824 */ /* 0x000fe400078e0203 */
[----:B------:R-:W-:Y:S01]  /*b890*/  IMAD.MOV.U32 R155, RZ, RZ, 0x40000040 ;  /* 0x40000040ff9b7424 */ /* 0x000fe200078e00ff */
[----:B------:R-:W-:-:S04]  /*b8a0*/  SHF.R.U32.HI R20, RZ, 0x4, R20 ;  /* 0x00000004ff147819 */ /* 0x000fc80000011614 */
[----:B------:R-:W-:-:S04]  /*b8b0*/  LOP3.LUT R20, R20, 0x3fff, RZ, 0xc0, !PT ;  /* 0x00003fff14147812 */ /* 0x000fc800078ec0ff */
[----:B------:R-:W-:Y:S01]  /*b8c0*/  LOP3.LUT R20, R20, 0x10000, RZ, 0xfc, !PT ;  /* 0x0001000014147812 */ /* 0x000fe200078efcff */
[----:B--2---:R-:W-:Y:S06]  /*b8d0*/  @P3 BRA `(.L_x_4608) ;  /* 0x0000000000083947 */ /* 0x004fec0003800000 */
[----:B------:R-:W1:Y:S02]  /*b8e0*/  SYNCS.PHASECHK.TRANS64.TRYWAIT P3, [R12+URZ+0x38830], R200 ;  /* 0x038830c80c0075a7 */ /* 0x000e64000806017f */
[----:B-1----:R-:W-:Y:S05]  /*b8f0*/  @!P3 BRA `(.L_x_4609) ;  /* 0x000001100010b947 */ /* 0x002fea0003800000 */
.L_x_4608:
[----:B------:R-:W-:Y:S05]  /*b900*/  BSYNC B1 ;  /* 0x0000000000017941 */ /* 0x000fea0003800000 */
.L_x_4607:
        /* <DEDUP_REMOVED lines=14> */
[----:B------:R-:W-:Y:S01]  /*b9f0*/  WARPGROUP.ARRIVE ;  /* 0x00000000000079c5 */ /* 0x000fe20000000000 */
        /* <DEDUP_REMOVED lines=19> */
[----:B------:R-:W-:Y:S05]  /*bb30*/  @!P0 BRA `(.L_x_4610) ;  /* 0x0000000000048947 */ /* 0x000fea0003800000 */
[----:B------:R-:W-:Y:S01]  /*bb40*/  BPT.TRAP 0x1 ;  /* 0x000000040000795c */ /* 0x000fe20000300000 */
.L_x_4610:
[----:B------:R2:W3:Y:S01]  /*bb50*/  SYNCS.PHASECHK.TRANS64.TRYWAIT P3, [R12+URZ+0x38850], R200 ;  /* 0x038850c80c0075a7 */ /* 0x0004e2000806017f */
[----:B------:R-:W-:Y:S05]  /*bb60*/  @!P0 BRA `(.L_x_4611) ;  /* 0x0000000000048947 */ /* 0x000fea0003800000 */
[----:B------:R-:W-:Y:S01]  /*bb70*/  BPT.TRAP 0x1 ;  /* 0x000000040000795c */ /* 0x000fe20000300000 */
.L_x_4611:
[----:B------:R-:W-:Y:S04]  /*bb80*/  BSSY B1, `(.L_x_4612) ;  /* 0x0000004000017945 */ /* 0x000fe80003800000 */
[----:B---3--:R-:W-:Y:S05]  /*bb90*/  @P3 BRA `(.L_x_4613) ;  /* 0x0000000000083947 */ /* 0x008fea0003800000 */
[----:B------:R-:W3:Y:S02]  /*bba0*/  SYNCS.PHASECHK.TRANS64.TRYWAIT P3, [R12+URZ+0x38850], R200 ;  /* 0x038850c80c0075a7 */ /* 0x000ee4000806017f */
[----:B---3--:R-:W-:Y:S05]  /*bbb0*/  @!P3 BRA `(.L_x_4614) ;  /* 0x0000010c0074b947 */ /* 0x008fea0003800000 */
.L_x_4613:
[----:B------:R-:W-:Y:S05]  /*bbc0*/  BSYNC B1 ;  /* 0x0000000000017941 */ /* 0x000fea0003800000 */
.L_x_4612:
[----:B------:R-:W-:Y:S01]  /*bbd0*/  VIADD R20, R2, 0x26400 ;  /* 0x0002640002147836 */ /* 0x000fe20000000000 */
[----:B------:R-:W-:Y:S01]  /*bbe0*/  WARPGROUP.ARRIVE ;  /* 0x00000000000079c5 */ /* 0x000fe20000000000 */
[----:B------:R-:W-:-:S05]  /*bbf0*/  VIADD R204, R0, 0x4 ;  /* 0x0000000400cc7836 */ /* 0x000fca0000000000 */
[----:B------:R-:W4:Y:S01]  /*bc00*/  S2R R229, SR_TID.X ;  /* 0x0000000000e57919 */ /* 0x000f220000002100 */
[----:B------:R-:W-:Y:S01]  /*bc10*/  IMAD R202, R18, 0x1000, R10 ;  /* 0x0000100012ca7824 */ /* 0x000fe200078e020a */
[----:B------:R-:W-:Y:S01]  /*bc20*/  SHF.R.U32.HI R20, RZ, 0x4, R20 ;  /* 0x00000004ff147819 */ /* 0x000fe20000011614 */
[----:B------:R-:W-:Y:S02]  /*bc30*/  IMAD.MOV.U32 R203, RZ, RZ, 0x40000040 ;  /* 0x40000040ffcb7424 */ /* 0x000fe400078e00ff */
[----:B------:R-:W-:Y:S01]  /*bc40*/  IMAD.MOV.U32 R207, RZ, RZ, 0x40000040 ;  /* 0x40000040ffcf7424 */ /* 0x000fe200078e00ff */
[----:B------:R-:W-:Y:S01]  /*bc50*/  LOP3.LUT R21, R20, 0x3fff, RZ, 0xc0, !PT ;  /* 0x00003fff14157812 */ /* 0x000fe200078ec0ff */
[----:B------:R-:W-:Y:S01]  /*bc60*/  VIADD R20, R0, 0x6 ;  /* 0x0000000600147836 */ /* 0x000fe20000000000 */
[C---:B------:R-:W-:Y:S01]  /*bc70*/  R2UR UR6, R202.reuse ;  /* 0x00000000ca0672ca */ /* 0x040fe200000e0000 */
[----:B------:R-:W-:Y:S01]  /*bc80*/  IMAD.MOV.U32 R205, RZ, RZ, 0x40000040 ;  /* 0x40000040ffcd7424 */ /* 0x000fe200078e00ff */
[----:B------:R-:W-:Y:S01]  /*bc90*/  LOP3.LUT R0, R21, 0x10000, RZ, 0xfc, !PT ;  /* 0x0001000015007812 */ /* 0x000fe200078efcff */
[----:B------:R-:W-:Y:S01]  /*bca0*/  IMAD.MOV.U32 R21, RZ, RZ, 0x40000040 ;  /* 0x40000040ff157424 */ /* 0x000fe200078e00ff */
[----:B------:R-:W-:Y:S01]  /*bcb0*/  R2UR UR7, R203 ;  /* 0x00000000cb0772ca */ /* 0x000fe200000e0000 */
[----:B------:R-:W-:Y:S01]  /*bcc0*/  VIADD R203, R202, 0x800 ;  /* 0x00000800cacb7836 */ /* 0x000fe20000000000 */
[----:B------:R-:W-:Y:S01]  /*bcd0*/  R2UR UR5, R207 ;  /* 0x00000000cf0572ca */ /* 0x000fe200000e0000 */
[----:B------:R-:W-:-:S02]  /*bce0*/  IMAD.MOV.U32 R206, RZ, RZ, R0 ;  /* 0x000000ffffce7224 */ /* 0x000fc400078e0000 */
[----:B------:R-:W-:Y:S02]  /*bcf0*/  IMAD.MOV.U32 R207, RZ, RZ, 0x40000040 ;  /* 0x40000040ffcf7424 */ /* 0x000fe400078e00ff */
[----:B0123--:R-:W-:Y:S01]  /*bd00*/  IMAD.MOV.U32 R200, RZ, RZ, 0x4 ;  /* 0x00000004ffc87424 */ /* 0x00ffe200078e00ff */
[----:B------:R-:W-:Y:S01]  /*bd10*/  R2UR UR4, R206 ;  /* 0x00000000ce0472ca */ /* 0x000fe200000e0000 */
[----:B------:R-:W-:Y:S01]  /*bd20*/  VIADD R206, R0, 0x2 ;  /* 0x0000000200ce7836 */ /* 0x000fe20000000000 */
[----:B----4-:R-:W-:-:S11]  /*bd30*/  SHF.R.U32.HI R229, RZ, 0x7, R229 ;  /* 0x00000007ffe57819 */ /* 0x010fd600000116e5 */
[----:B------:R-:W-:Y:S01]  /*bd40*/  HGMMA.64x64x16.F32 R152, gdesc[UR4], R152, gsb0 ;  /* 0x00e00000049879f0 */ /* 0x000fe20008000898 */
[----:B------:R-:W-:Y:S01]  /*bd50*/  R2UR UR4, R206 ;  /* 0x00000000ce0472ca */ /* 0x000fe200000e0000 */
[----:B------:R-:W-:Y:S01]  /*bd60*/  VIADD R206, R202, 0x2 ;  /* 0x00000002cace7836 */ /* 0x000fe20000000000 */
[----:B------:R-:W-:Y:S01]  /*bd70*/  R2UR UR5, R207 ;  /* 0x00000000cf0572ca */ /* 0x000fe200000e0000 */
[----:B------:R-:W-:-:S03]  /*bd80*/  IMAD.MOV.U32 R207, RZ, RZ, 0x40000040 ;  /* 0x40000040ffcf7424 */ /* 0x000fc600078e00ff */
        /* <DEDUP_REMOVED lines=10> */
[----:B------:R-:W-:-:S03]  /*be30*/  IMAD.MOV.U32 R205, RZ, RZ, 0x40000040 ;  /* 0x40000040ffcd7424 */ /* 0x000fc600078e00ff */
[----:B------:R-:W-:Y:S02]  /*be40*/  R2UR UR6, R204 ;  /* 0x00000000cc0672ca */ /* 0x000fe400000e0000 */
        /* <DEDUP_REMOVED lines=143> */
[----:B------:R-:W0:Y:S02]  /*c740*/  SHFL.IDX PT, R20, R229, RZ, 0x1f ;  /* 0x00001fffe5147589 */ /* 0x000e2400000e0000 */
[----:B0-----:R-:W-:-:S04]  /*c750*/  ISETP.GT.AND P3, PT, R20, 0x7f, PT ;  /* 0x0000007f1400780c */ /* 0x001fc80003f64270 */
[----:B------:R-:W-:Y:S02]  /*c760*/  SEL R21, RZ, 0x2, !P3 ;  /* 0x00000002ff157807 */ /* 0x000fe40005800000 */
[C---:B------:R-:W-:Y:S02]  /*c770*/  SEL R20, R200.reuse, 0x2, P3 ;  /* 0x00000002c8147807 */ /* 0x040fe40001800000 */
[----:B------:R-:W-:Y:S01]  /*c780*/  SEL R200, R200, 0x6, !P3 ;  /* 0x00000006c8c87807 */ /* 0x000fe20005800000 */
[----:B------:R-:W-:Y:S01]  /*c790*/  IMAD.IADD R204, R21, 0x1, R203 ;  /* 0x0000000115cc7824 */ /* 0x000fe200078e02cb */
        /* <DEDUP_REMOVED lines=8> */
[----:B------:R-:W-:-:S03]  /*c820*/  IMAD.MOV.U32 R205, RZ, RZ, 0x40000040 ;  /* 0x40000040ffcd7424 */ /* 0x000fc600078e00ff */
        /* <DEDUP_REMOVED lines=24> */
[----:B------:R-:W-:Y:S02]  /*c9b0*/  IMAD.MOV.U32 R205, RZ, RZ, 0x40000040 ;  /* 0x40000040ffcd7424 */ /* 0x000fe400078e00ff */
[----:B------:R-:W-:Y:S01]  /*c9c0*/  VIADD R203, R0, 0xa00 ;  /* 0x00000a0000cb7836 */ /* 0x000fe20000000000 */
[----:B------:R-:W-:Y:S02]  /*c9d0*/  R2UR UR6, R204 ;  /* 0x00000000cc0672ca */ /* 0x000fe400000e0000 */
[----:B------:R-:W-:Y:S01]  /*c9e0*/  R2UR UR7, R205 ;  /* 0x00000000cd0772ca */ /* 0x000fe200000e0000 */
[----:B------:R-:W-:Y:S01]  /*c9f0*/  IMAD.MOV.U32 R205, RZ, RZ, 0x40000040 ;  /* 0x40000040ffcd7424 */ /* 0x000fe200078e00ff */
[----:B------:R-:W-:-:S02]  /*ca00*/  IADD3 R204, R206, R207, R0 ;  /* 0x000000cfcecc7210 */ /* 0x000fc40007ffe000 */
[----:B------:R-:W-:Y:S01]  /*ca10*/  IADD3 R206, R206, R207, R202 ;  /* 0x000000cfcece7210 */ /* 0x000fe20007ffe0ca */
        /* <DEDUP_REMOVED lines=9> */
[----:B------:R-:W-:Y:S01]  /*cab0*/  VIADD R206, R202, 0xa00 ;  /* 0x00000a00cace7836 */ /* 0x000fe20000000000 */
[----:B------:R-:W-:Y:S01]  /*cac0*/  R2UR UR7, R207 ;  /* 0x00000000cf0772ca */ /* 0x000fe200000e0000 */
        /* <DEDUP_REMOVED lines=25> */
[----:B------:R-:W-:Y:S01]  /*cc60*/  VIADD R203, R0, 0xc00 ;  /* 0x00000c0000cb7836 */ /* 0x000fe20000000000 */
[----:B------:R-:W-:Y:S02]  /*cc70*/  WARPGROUP.DEPBAR.LE gsb0, 0x0 ;  /* 0x00008000000079c5 */ /* 0x000fe40000010000 */
[----:B------:R-:W-:-:S07]  /*cc80*/  WARPGROUP.ARRIVE ;  /* 0x00000000000079c5 */ /* 0x000fce0000000000 */
[----:B------:R-:W-:Y:S01]  /*cc90*/  HGMMA.64x64x16.F32 R152, gdesc[UR4], R152, gsb0 ;  /* 0x00e00000049879f0 */ /* 0x000fe20008000898 */
[----:B------:R-:W-:Y:S01]  /*cca0*/  R2UR UR4, R204 ;  /* 0x00000000cc0472ca */ /* 0x000fe200000e0000 */
[----:B------:R-:W-:Y:S01]  /*ccb0*/  IMAD.IADD R204, R200, 0x1, R206 ;  /* 0x00000001c8cc7824 */ /* 0x000fe200078e02ce */
[----:B------:R-:W-:Y:S01]  /*ccc0*/  R2UR UR5, R205 ;  /* 0x00000000cd0572ca */ /* 0x000fe200000e0000 */
[----:B------:R-:W-:Y:S02]  /*ccd0*/  IMAD.MOV.U32 R205, RZ, RZ, 0x40000040 ;  /* 0x40000040ffcd7424 */ /* 0x000fe400078e00ff */
[----:B------:R-:W-:Y:S01]  /*cce0*/  IMAD.MOV.U32 R206, RZ, RZ, 0x30 ;  /* 0x00000030ffce7424 */ /* 0x000fe200078e00ff */
        /* <DEDUP_REMOVED lines=70> */
[----:B------:R-:W-:Y:S02]  /*d150*/  WARPGROUP.DEPBAR.LE gsb0, 0x0 ;  /* 0x00008000000079c5 */ /* 0x000fe40000010000 */
[----:B------:R-:W-:-:S10]  /*d160*/  WARPGROUP.ARRIVE ;  /* 0x00000000000079c5 */ /* 0x000fd40000000000 */
[----:B------:R-:W-:Y:S01]  /*d170*/  HGMMA.64x64x16.F32 R152, gdesc[UR4], R152, gsb0 ;  /* 0x00e00000049879f0 */ /* 0x000fe20008000898 */
[----:B------:R-:W-:Y:S01]  /*d180*/  R2UR UR6, R204 ;  /* 0x00000000cc0672ca */ /* 0x000fe200000e0000 */
[----:B------:R-:W-:Y:S01]  /*d190*/  IMAD.IADD R204, R206, 0x1, R21 ;  /* 0x00000001cecc7824 */ /* 0x000fe200078e0215 */
[----:B------:R-:W-:Y:S01]  /*d1a0*/  R2UR UR7, R205 ;  /* 0x00000000cd0772ca */ /* 0x000fe200000e0000 */
[----:B------:R-:W-:Y:S02]  /*d1b0*/  IMAD.MOV.U32 R205, RZ, RZ, 0x40000040 ;  /* 0x40000040ffcd7424 */ /* 0x000fe400078e00ff */
[----:B------:R-:W-:Y:S01]  /*d1c0*/  IMAD.MOV.U32 R21, RZ, RZ, 0x40000040 ;  /* 0x40000040ff157424 */ /* 0x000fe200078e00ff */
[----:B------:R-:W-:Y:S01]  /*d1d0*/  R2UR UR4, R204 ;  /* 0x00000000cc0472ca */ /* 0x000fe200000e0000 */
[----:B------:R-:W-:Y:S01]  /*d1e0*/  IMAD.IADD R204, R206, 0x1, R20 ;  /* 0x00000001cecc7824 */ /* 0x000fe200078e0214 */
[----:B------:R-:W-:Y:S01]  /*d1f0*/  R2UR UR5, R205 ;  /* 0x00000000cd0572ca */ /* 0x000fe200000e0000 */
[----:B------:R-:W-:-:S02]  /*d200*/  IMAD.MOV.U32 R205, RZ, RZ, 0x40000040 ;  /* 0x40000040ffcd7424 */ /* 0x000fc400078e00ff */
[----:B------:R-:W-:Y:S01]  /*d210*/  IMAD.IADD R20, R20, 0x1, R203 ;  /* 0x0000000114147824 */ /* 0x000fe200078e02cb */
[----:B------:R-:W-:Y:S02]  /*d220*/  WARPGROUP.DEPBAR.LE gsb0, 0x0 ;  /* 0x00008000000079c5 */ /* 0x000fe40000010000 */
[----:B------:R-:W-:-:S07]  /*d230*/  WARPGROUP.ARRIVE ;  /* 0x00000000000079c5 */ /* 0x000fce0000000000 */
        /* <DEDUP_REMOVED lines=15> */
[----:B------:R-:W-:Y:S02]  /*d330*/  R2UR UR6, R20 ;  /* 0x00000000140672ca */ /* 0x000fe400000e0000 */
[----:B------:R-:W-:Y:S01]  /*d340*/  R2UR UR7, R21 ;  /* 0x00000000150772ca */ /* 0x000fe200000e0000 */
[----:B------:R-:W-:Y:S01]  /*d350*/  IMAD.MOV.U32 R21, RZ, RZ, 0x1000 ;  /* 0x00001000ff157424 */ /* 0x000fe200078e00ff */
[----:B------:R-:W-:Y:S02]  /*d360*/  R2UR UR4, R204 ;  /* 0x00000000cc0472ca */ /* 0x000fe400000e0000 */
[----:B------:R-:W-:Y:S02]  /*d370*/  R2UR UR5, R205 ;  /* 0x00000000cd0572ca */ /* 0x000fe400000e0000 */
[----:B------:R-:W-:-:S04]  /*d380*/  SEL R21, R21, 0xf80, P3 ;  /* 0x00000f8015157807 */ /* 0x000fc80001800000 */
[----:B------:R-:W-:-:S04]  /*d390*/  LOP3.LUT R21, R21, 0x1e00, RZ, 0xc0, !PT ;  /* 0x00001e0015157812 */ /* 0x000fc800078ec0ff */
[CC--:B------:R-:W-:Y:S02]  /*d3a0*/  IADD3 R20, R203.reuse, R21.reuse, R0 ;  /* 0x00000015cb147210 */ /* 0x0c0fe40007ffe000 */
[----:B------:R-:W-:Y:S01]  /*d3b0*/  IADD3 R202, R203, R21, R202 ;  /* 0x00000015cbca7210 */ /* 0x000fe20007ffe0ca */
[----:B------:R-:W-:Y:S02]  /*d3c0*/  IMAD.MOV.U32 R21, RZ, RZ, 0x40000040 ;  /* 0x40000040ff157424 */ /* 0x000fe400078e00ff */
[----:B------:R-:W-:Y:S01]  /*d3d0*/  IMAD.MOV.U32 R203, RZ, RZ, 0x40000040 ;  /* 0x40000040ffcb7424 */ /* 0x000fe200078e00ff */
[----:B------:R-:W-:Y:S02]  /*d3e0*/  WARPGROUP.DEPBAR.LE gsb0, 0x0 ;  /* 0x00008000000079c5 */ /* 0x000fe40000010000 */
[----:B------:R-:W-:-:S06]  /*d3f0*/  WARPGROUP.ARRIVE ;  /* 0x00000000000079c5 */ /* 0x000fcc0000000000 */
[----:B------:R-:W-:Y:S01]  /*d400*/  HGMMA.64x64x16.F32 R152, gdesc[UR4], R152, gsb0 ;  /* 0x00e00000049879f0 */ /* 0x000fe20008000898 */
[----:B------:R-:W-:Y:S01]  /*d410*/  R2UR UR4, R20 ;  /* 0x00000000140472ca */ /* 0x000fe200000e0000 */
[----:B------:R-:W-:Y:S01]  /*d420*/  IMAD R20, R18, 0x1000, R11 ;  /* 0x0000100012147824 */ /* 0x000fe200078e020b */
[----:B------:R-:W-:Y:S01]  /*d430*/  R2UR UR5, R21 ;  /* 0x00000000150572ca */ /* 0x000fe200000e0000 */
[----:B------:R-:W-:Y:S01]  /*d440*/  IMAD.MOV.U32 R21, RZ, RZ, 0x40000040 ;  /* 0x40000040ff157424 */ /* 0x000fe200078e00ff */
[----:B------:R-:W-:Y:S02]  /*d450*/  R2UR UR6, R202 ;  /* 0x00000000ca0672ca */ /* 0x000fe400000e0000 */
[----:B------:R-:W-:Y:S01]  /*d460*/  R2UR UR7, R203 ;  /* 0x00000000cb0772ca */ /* 0x000fe200000e0000 */
[----:B------:R-:W-:Y:S02]  /*d470*/  WARPGROUP.DEPBAR.LE gsb0, 0x0 ;  /* 0x00008000000079c5 */ /* 0x000fe40000010000 */
[----:B------:R-:W-:-:S10]  /*d480*/  WARPGROUP.ARRIVE ;  /* 0x00000000000079c5 */ /* 0x000fd40000000000 */
[----:B------:R-:W-:Y:S01]  /*d490*/  HGMMA.64x64x16.F32 R152, gdesc[UR4], R152, gsb0 ;  /* 0x00e00000049879f0 */ /* 0x000fe20008000898 */
[----:B------:R-:W-:Y:S01]  /*d4a0*/  ULDC UR4, c[0x0][0xad0] ;  /* 0x0002b40000047ab9 */ /* 0x000fe20000000800 */
[----:B------:R-:W-:Y:S02]  /*d4b0*/  R2UR UR7, R21 ;  /* 0x00000000150772ca */ /* 0x000fe400000e0000 */
[----:B------:R-:W-:Y:S01]  /*d4c0*/  R2UR UR6, R20 ;  /* 0x00000000140672ca */ /* 0x000fe200000e0000 */
        /* <DEDUP_REMOVED lines=41> */
[----:B------:R-:W-:-:S06]  /*d760*/  ULDC UR4, c[0x0][0xa80] ;  /* 0x0002a00000047ab9 */ /* 0x000fcc0000000800 */
        /* <DEDUP_REMOVED lines=48> */
[----:B------:R-:W1:Y:S06]  /*da70*/  SHFL.BFLY PT, R169, R21, 0x1, 0x1f ;  /* 0x0c201f0015a97f89 */ /* 0x000e6c00000e0000 */
[----:B------:R-:W3:Y:S01]  /*da80*/  MUFU.TANH R206, R206 ;  /* 0x000000ce00ce7308 */ /* 0x000ee20000002400 */
[----:B--2---:R-:W-:-:S07]  /*da90*/  FMNMX.FTZ R170, R204, R170, !PT ;  /* 0x000000aaccaa7209 */ /* 0x004fce0007810000 */
[----:B------:R-:W2:Y:S01]  /*daa0*/  MUFU.TANH R179, R179 ;  /* 0x000000b300b37308 */ /* 0x000ea20000002400 */
[----:B0-----:R-:W-:-:S07]  /*dab0*/  FMNMX.FTZ R170, R205, R170, !PT ;  /* 0x000000aacdaa7209 */ /* 0x001fce0007810000 */
[----:B------:R-:W0:Y:S01]  /*dac0*/  MUFU.TANH R182, R182 ;  /* 0x000000b600b67308 */ /* 0x000e220000002400 */
[----:B---3--:R-:W-:Y:S02]  /*dad0*/  FMNMX.FTZ R170, R206, R170, !PT ;  /* 0x000000aaceaa7209 */ /* 0x008fe40007810000 */
[----:B-1----:R-:W-:Y:S01]  /*dae0*/  FMNMX.FTZ R21, R21, R169, !PT ;  /* 0x000000a915157209 */ /* 0x002fe20007810000 */
[----:B------:R-:W-:-:S04]  /*daf0*/  IMAD.U32 R169, RZ, RZ, UR4 ;  /* 0x00000004ffa97e24 */ /* 0x000fc8000f8e00ff */
[----:B------:R-:W1:Y:S01]  /*db00*/  MUFU.TANH R183, R183 ;  /* 0x000000b700b77308 */ /* 0x000e620000002400 */
[----:B--2---:R-:W-:Y:S01]  /*db10*/  FMNMX.FTZ R170, R179, R170, !PT ;  /* 0x000000aab3aa7209 */ /* 0x004fe20007810000 */
[C---:B------:R-:W-:Y:S01]  /*db20*/  FMUL.FTZ R178, R21.reuse, R169 ;  /* 0x000000a915b27220 */ /* 0x040fe20000410000 */
[----:B------:R-:W-:-:S03]  /*db30*/  FADD.FTZ R14, -R21, R14 ;  /* 0x0000000e150e7221 */ /* 0x000fc60000010100 */
[-CC-:B------:R-:W-:Y:S01]  /*db40*/  FFMA.FTZ R207, R156, R169.reuse, -R178.reuse ;  /* 0x000000a99ccf7223 */ /* 0x180fe200000108b2 */
[-CC-:B------:R-:W-:Y:S01]  /*db50*/  FFMA.FTZ R156, R159, R169.reuse, -R178.reuse ;  /* 0x000000a99f9c7223 */ /* 0x180fe200000108b2 */
[-CC-:B------:R-:W-:Y:S01]  /*db60*/  FFMA.FTZ R159, R161, R169.reuse, -R178.reuse ;  /* 0x000000a9a19f7223 */ /* 0x180fe200000108b2 */
[----:B0-----:R-:W-:Y:S01]  /*db70*/  FMNMX.FTZ R170, R182, R170, !PT ;  /* 0x000000aab6aa7209 */ /* 0x001fe20007810000 */
[-CC-:B------:R-:W-:Y:S01]  /*db80*/  FFMA.FTZ R174, R165, R169.reuse, -R178.reuse ;  /* 0x000000a9a5ae7223 */ /* 0x180fe200000108b2 */
[-C--:B------:R-:W-:Y:S01]  /*db90*/  FMUL.FTZ R14, R14, R169.reuse ;  /* 0x000000a90e0e7220 */ /* 0x080fe20000410000 */
[-CC-:B------:R-:W-:Y:S01]  /*dba0*/  FFMA.FTZ R152, R152, R169.reuse, -R178.reuse ;  /* 0x000000a998987223 */ /* 0x180fe200000108b2 */
[-CC-:B------:R-:W-:Y:S01]  /*dbb0*/  FFMA.FTZ R153, R153, R169.reuse, -R178.reuse ;  /* 0x000000a999997223 */ /* 0x180fe200000108b2 */
[-CC-:B------:R-:W-:Y:S01]  /*dbc0*/  FFMA.FTZ R171, R164, R169.reuse, -R178.reuse ;  /* 0x000000a9a4ab7223 */ /* 0x180fe200000108b2 */
[-CC-:B------:R-:W-:Y:S01]  /*dbd0*/  FFMA.FTZ R200, R200, R169.reuse, -R178.reuse ;  /* 0x000000a9c8c87223 */ /* 0x180fe200000108b2 */
[----:B------:R-:W-:Y:S01]  /*dbe0*/  MUFU.EX2 R207, R207 ;  /* 0x000000cf00cf7308 */ /* 0x000fe20000000800 */
[----:B-1----:R-:W-:Y:S01]  /*dbf0*/  FMNMX.FTZ R170, R183, R170, !PT ;  /* 0x000000aab7aa7209 */ /* 0x002fe20007810000 */
[-CC-:B------:R-:W-:Y:S01]  /*dc00*/  FFMA.FTZ R160, R160, R169.reuse, -R178.reuse ;  /* 0x000000a9a0a07223 */ /* 0x180fe200000108b2 */
[-CC-:B------:R-:W-:Y:S01]  /*dc10*/  FFMA.FTZ R168, R168, R169.reuse, -R178.reuse ;  /* 0x000000a9a8a87223 */ /* 0x180fe200000108b2 */
[-CC-:B------:R-:W-:Y:S01]  /*dc20*/  FFMA.FTZ R172, R172, R169.reuse, -R178.reuse ;  /* 0x000000a9acac7223 */ /* 0x180fe200000108b2 */
[-CC-:B------:R-:W-:Y:S01]  /*dc30*/  FFMA.FTZ R173, R173, R169.reuse, -R178.reuse ;  /* 0x000000a9adad7223 */ /* 0x180fe200000108b2 */
[----:B------:R-:W0:Y:S01]  /*dc40*/  SHFL.BFLY PT, R175, R170, 0x2, 0x1f ;  /* 0x0c401f00aaaf7f89 */ /* 0x000e2200000e0000 */
[--C-:B------:R-:W-:Y:S01]  /*dc50*/  FFMA.FTZ R177, R177, R169, -R178.reuse ;  /* 0x000000a9b1b17223 */ /* 0x100fe200000108b2 */
[----:B------:R-:W1:Y:S08]  /*dc60*/  MUFU.EX2 R14, R14 ;  /* 0x0000000e000e7308 */ /* 0x000e700000000800 */
[----:B------:R-:W-:Y:S08]  /*dc70*/  MUFU.EX2 R152, R152 ;  /* 0x0000009800987308 */ /* 0x000ff00000000800 */
[----:B------:R-:W-:Y:S01]  /*dc80*/  MUFU.EX2 R153, R153 ;  /* 0x0000009900997308 */ /* 0x000fe20000000800 */
[-C--:B-1----:R-:W-:Y:S01]  /*dc90*/  FMUL.FTZ R24, R24, R14.reuse ;  /* 0x0000000e18187220 */ /* 0x082fe20000410000 */
[-C--:B------:R-:W-:Y:S01]  /*dca0*/  FMUL.FTZ R25, R25, R14.reuse ;  /* 0x0000000e19197220 */ /* 0x080fe20000410000 */
[-C--:B------:R-:W-:Y:S01]  /*dcb0*/  FMUL.FTZ R28, R28, R14.reuse ;  /* 0x0000000e1c1c7220 */ /* 0x080fe20000410000 */
[-C--:B------:R-:W-:Y:S01]  /*dcc0*/  FMUL.FTZ R29, R29, R14.reuse ;  /* 0x0000000e1d1d7220 */ /* 0x080fe20000410000 */
[-C--:B------:R-:W-:Y:S01]  /*dcd0*/  FMUL.FTZ R32, R32, R14.reuse ;  /* 0x0000000e20207220 */ /* 0x080fe20000410000 */
[----:B0-----:R-:W-:Y:S01]  /*dce0*/  FMNMX.FTZ R170, R170, R175, !PT ;  /* 0x000000afaaaa7209 */ /* 0x001fe20007810000 */
[-CC-:B------:R-:W-:Y:S01]  /*dcf0*/  FFMA.FTZ R175, R176, R169.reuse, -R178.reuse ;  /* 0x000000a9b0af7223 */ /* 0x180fe200000108b2 */
[----:B------:R-:W-:Y:S01]  /*dd00*/  MUFU.EX2 R200, R200 ;  /* 0x000000c800c87308 */ /* 0x000fe20000000800 */
[-CC-:B------:R-:W-:Y:S01]  /*dd10*/  FFMA.FTZ R176, R202, R169.reuse, -R178.reuse ;  /* 0x000000a9cab07223 */ /* 0x180fe200000108b2 */
[----:B------:R-:W-:Y:S01]  /*dd20*/  FFMA.FTZ R178, R180, R169, -R178 ;  /* 0x000000a9b4b27223 */ /* 0x000fe200000108b2 */
        /* <DEDUP_REMOVED lines=24> */
[----:B0-----:R-:W-:Y:S01]  /*deb0*/  FMNMX.FTZ R170, R170, R161, !PT ;  /* 0x000000a1aaaa7209 */ /* 0x001fe20007810000 */
        /* <DEDUP_REMOVED lines=8> */
[-CC-:B------:R-:W-:Y:S01]  /*df40*/  FFMA.FTZ R229, R155, R169.reuse, -R165.reuse ;  /* 0x000000a99be57223 */ /* 0x180fe200000108a5 */
[-CC-:B------:R-:W-:Y:S01]  /*df50*/  FFMA.FTZ R155, R157, R169.reuse, -R165.reuse ;  /* 0x000000a99d9b7223 */ /* 0x180fe200000108a5 */
[-CC-:B------:R-:W-:Y:S01]  /*df60*/  FFMA.FTZ R157, R162, R169.reuse, -R165.reuse ;  /* 0x000000a9a29d7223 */ /* 0x180fe200000108a5 */
[-C--:B------:R-:W-:Y:S01]  /*df70*/  FMUL.FTZ R161, R161, R169.reuse ;  /* 0x000000a9a1a17220 */ /* 0x080fe20000410000 */
[-CC-:B------:R-:W-:Y:S01]  /*df80*/  FFMA.FTZ R154, R154, R169.reuse, -R165.reuse ;  /* 0x000000a99a9a7223 */ /* 0x180fe200000108a5 */
[----:B------:R-:W-:Y:S01]  /*df90*/  IMAD.MOV R162, RZ, RZ, -R194 ;  /* 0x000000ffffa27224 */ /* 0x000fe200078e0ac2 */
[----:B------:R-:W-:Y:S01]  /*dfa0*/  MUFU.EX2 R229, R229 ;  /* 0x000000e500e57308 */ /* 0x000fe20000000800 */
[-CC-:B------:R-:W-:Y:S01]  /*dfb0*/  FFMA.FTZ R164, R158, R169.reuse, -R165.reuse ;  /* 0x000000a99ea47223 */ /* 0x180fe200000108a5 */
[-CC-:B------:R-:W-:Y:S01]  /*dfc0*/  FFMA.FTZ R158, R163, R169.reuse, -R165.reuse ;  /* 0x000000a9a39e7223 */ /* 0x180fe200000108a5 */
[----:B------:R-:W-:Y:S01]  /*dfd0*/  FFMA.FTZ R180, R166, R169, -R165 ;  /* 0x000000a9a6b47223 */ /* 0x000fe200000108a5 */
[----:B------:R-:W-:Y:S01]  /*dfe0*/  ISETP.NE.AND P3, PT, R193, R162, PT ;  /* 0x000000a2c100720c */ /* 0x000fe20003f65270 */
[----:B------:R-:W-:-:S02]  /*dff0*/  @!P1 VIADD R162, R12, 0x38840 ;  /* 0x000388400ca29836 */ /* 0x000fc40000000000 */
[-CC-:B------:R-:W-:Y:S01]  /*e000*/  FFMA.FTZ R198, R167, R169.reuse, -R165.reuse ;  /* 0x000000a9a7c67223 */ /* 0x180fe200000108a5 */
[-CC-:B------:R-:W-:Y:S01]  /*e010*/  FFMA.FTZ R202, R203, R169.reuse, -R165.reuse ;  /* 0x000000a9cbca7223 */ /* 0x180fe200000108a5 */
[----:B------:R-:W0:Y:S01]  /*e020*/  MUFU.EX2 R161, R161 ;  /* 0x000000a100a17308 */ /* 0x000e220000000800 */
[-CC-:B------:R-:W-:Y:S01]  /*e030*/  FFMA.FTZ R181, R181, R169.reuse, -R165.reuse ;  /* 0x000000a9b5b57223 */ /* 0x180fe200000108a5 */
[----:B------:R-:W-:Y:S01]  /*e040*/  @!P1 PRMT R162, RZ, 0x654, R162 ;  /* 0x00000654ffa29816 */ /* 0x000fe200000000a2 */
[-CC-:B------:R-:W-:Y:S01]  /*e050*/  FFMA.FTZ R203, R204, R169.reuse, -R165.reuse ;  /* 0x000000a9cccb7223 */ /* 0x180fe200000108a5 */
[-CC-:B------:R-:W-:Y:S01]  /*e060*/  FFMA.FTZ R205, R205, R169.reuse, -R165.reuse ;  /* 0x000000a9cdcd7223 */ /* 0x180fe200000108a5 */
[----:B------:R-:W-:Y:S01]  /*e070*/  FFMA.FTZ R206, R206, R169, -R165 ;  /* 0x000000a9cece7223 */ /* 0x000fe200000108a5 */
[----:B------:R1:W-:Y:S01]  /*e080*/  @!P1 SYNCS.ARRIVE.TRANS64.RED.A1T0 RZ, [R162+URZ], RZ ;  /* 0x000000ffa2ff99a7 */ /* 0x0003e2000810043f */
[----:B------:R-:W-:Y:S01]  /*e090*/  FMUL.FTZ R84, R84, R14 ;  /* 0x0000000e54547220 */ /* 0x000fe20000410000 */
[----:B------:R-:W2:Y:S01]  /*e0a0*/  MUFU.EX2 R154, R154 ;  /* 0x0000009a009a7308 */ /* 0x000ea20000000800 */
[----:B------:R-:W-:-:S02]  /*e0b0*/  @!P3 IMAD R163, R15, 0x40, R191 ;  /* 0x000000400fa3b824 */ /* 0x000fc400078e02bf */
[-CC-:B------:R-:W-:Y:S01]  /*e0c0*/  FFMA.FTZ R15, R182, R169.reuse, -R165.reuse ;  /* 0x000000a9b60f7223 */ /* 0x180fe200000108a5 */
[-C--:B------:R-:W-:Y:S01]  /*e0d0*/  FMUL.FTZ R85, R85, R14.reuse ;  /* 0x0000000e55557220 */ /* 0x080fe20000410000 */
[----:B------:R-:W-:Y:S01]  /*e0e0*/  FMUL.FTZ R88, R88, R14 ;  /* 0x0000000e58587220 */ /* 0x000fe20000410000 */
[----:B------:R-:W-:Y:S02]  /*e0f0*/  @!P3 IMAD R163, R163, 0x4, R2 ;  /* 0x00000004a3a3b824 */ /* 0x000fe400078e0202 */
[-CC-:B-1----:R-:W-:Y:S01]  /*e100*/  FFMA.FTZ R162, R179, R169.reuse, -R165.reuse ;  /* 0x000000a9b3a27223 */ /* 0x182fe200000108a5 */
[----:B------:R-:W-:Y:S01]  /*e110*/  FFMA.FTZ R165, R183, R169, -R165 ;  /* 0x000000a9b7a57223 */ /* 0x000fe200000108a5 */
[----:B------:R-:W1:Y:S01]  /*e120*/  MUFU.EX2 R155, R155 ;  /* 0x0000009b009b7308 */ /* 0x000e620000000800 */
[-C--:B0-----:R-:W-:Y:S01]  /*e130*/  FMUL.FTZ R26, R26, R161.reuse ;  /* 0x000000a11a1a7220 */ /* 0x081fe20000410000 */
[----:B------:R-:W-:Y:S01]  /*e140*/  @!P3 STS [R163+0x38400], R14 ;  /* 0x0384000ea300b388 */ /* 0x000fe20000000800 */
[-C--:B------:R-:W-:Y:S01]  /*e150*/  FMUL.FTZ R27, R27, R161.reuse ;  /* 0x000000a11b1b7220 */ /* 0x080fe20000410000 */
[-C--:B------:R-:W-:Y:S01]  /*e160*/  FMUL.FTZ R30, R30, R161.reuse ;  /* 0x000000a11e1e7220 */ /* 0x080fe20000410000 */
[-C--:B------:R-:W-:Y:S01]  /*e170*/  FMUL.FTZ R31, R31, R161.reuse ;  /* 0x000000a11f1f7220 */ /* 0x080fe20000410000 */
[----:B------:R0:W-:Y:S01]  /*e180*/  @!P3 STS [R163+0x38420], R161 ;  /* 0x038420a1a300b388 */ /* 0x0001e20000000800 */
[----:B------:R-:W-:Y:S01]  /*e190*/  FMUL.FTZ R34, R34, R161 ;  /* 0x000000a122227220 */ /* 0x000fe20000410000 */
[----:B------:R-:W3:Y:S01]  /*e1a0*/  MUFU.EX2 R164, R164 ;  /* 0x000000a400a47308 */ /* 0x000ee20000000800 */
[----:B--2---:R-:W-:Y:S01]  /*e1b0*/  FFMA.FTZ R199, R161, R199, R154 ;  /* 0x000000c7a1c77223 */ /* 0x004fe2000001009a */
[-C--:B------:R-:W-:Y:S01]  /*e1c0*/  FMUL.FTZ R35, R35, R161.reuse ;  /* 0x000000a123237220 */ /* 0x080fe20000410000 */
[-C--:B------:R-:W-:Y:S01]  /*e1d0*/  FMUL.FTZ R38, R38, R161.reuse ;  /* 0x000000a126267220 */ /* 0x080fe20000410000 */
[-C--:B------:R-:W-:Y:S01]  /*e1e0*/  FMUL.FTZ R39, R39, R161.reuse ;  /* 0x000000a127277220 */ /* 0x080fe20000410000 */
[----:B------:R-:W-:Y:S01]  /*e1f0*/  FADD.FTZ R199, R229, R199 ;  /* 0x000000c7e5c77221 */ /* 0x000fe20000010000 */
[-C--:B------:R-:W-:Y:S01]  /*e200*/  FMUL.FTZ R42, R42, R161.reuse ;  /* 0x000000a12a2a7220 */ /* 0x080fe20000410000 */
[----:B------:R-:W-:Y:S01]  /*e210*/  FMUL.FTZ R43, R43, R161 ;  /* 0x000000a12b2b7220 */ /* 0x000fe20000410000 */
[----:B------:R-:W2:Y:S01]  /*e220*/  MUFU.EX2 R157, R157 ;  /* 0x0000009d009d7308 */ /* 0x000ea20000000800 */
[----:B0-----:R-:W-:Y:S01]  /*e230*/  FFMA.FTZ R163, R14, R197, R152 ;  /* 0x000000c50ea37223 */ /* 0x001fe20000010098 */
[----:B-1----:R-:W-:Y:S01]  /*e240*/  FADD.FTZ R199, R155, R199 ;  /* 0x000000c79bc77221 */ /* 0x002fe20000010000 */
[C---:B------:R-:W-:Y:S01]  /*e250*/  F2FP.F16.F32.PACK_AB R152, R153.reuse, R152 ;  /* 0x000000989998723e */ /* 0x040fe200000000ff */
[-C--:B------:R-:W-:Y:S01]  /*e260*/  FMUL.FTZ R46, R46, R161.reuse ;  /* 0x000000a12e2e7220 */ /* 0x080fe20000410000 */
[----:B------:R-:W-:Y:S01]  /*e270*/  FADD.FTZ R163, R153, R163 ;  /* 0x000000a399a37221 */ /* 0x000fe20000010000 */
[----:B------:R-:W-:Y:S01]  /*e280*/  F2FP.F16.F32.PACK_AB R153, R229, R154 ;  /* 0x0000009ae599723e */ /* 0x000fe200000000ff */
[----:B------:R-:W-:Y:S01]  /*e290*/  FMUL.FTZ R47, R47, R161 ;  /* 0x000000a12f2f7220 */ /* 0x000fe20000410000 */
[----:B------:R-:W0:Y:S01]  /*e2a0*/  MUFU.EX2 R158, R158 ;  /* 0x0000009e009e7308 */ /* 0x000e220000000800 */
[----:B---3--:R-:W-:Y:S01]  /*e2b0*/  FADD.FTZ R199, R164, R199 ;  /* 0x000000c7a4c77221 */ /* 0x008fe20000010000 */
[----:B------:R-:W-:Y:S01]  /*e2c0*/  FADD.FTZ R163, R207, R163 ;  /* 0x000000a3cfa37221 */ /* 0x000fe20000010000 */
[----:B------:R-:W-:Y:S01]  /*e2d0*/  F2FP.F16.F32.PACK_AB R154, R200, R207 ;  /* 0x000000cfc89a723e */ /* 0x000fe200000000ff */
[----:B------:R-:W-:Y:S01]  /*e2e0*/  FMUL.FTZ R50, R50, R161 ;  /* 0x000000a132327220 */ /* 0x000fe20000410000 */
[----:B------:R-:W-:Y:S01]  /*e2f0*/  F2FP.F16.F32.PACK_AB R155, R164, R155 ;  /* 0x0000009ba49b723e */ /* 0x000fe200000000ff */
[----:B------:R-:W-:Y:S01]  /*e300*/  BAR.SYNC.DEFER_BLOCKING 0xf, 0x100 ;  /* 0x03c4000000007b1d */ /* 0x000fe20000010000 */
[----:B------:R-:W-:Y:S01]  /*e310*/  FADD.FTZ R163, R200, R163 ;  /* 0x000000a3c8a37221 */ /* 0x000fe20000010000 */
[-C--:B------:R-:W-:Y:S01]  /*e320*/  FMUL.FTZ R51, R51, R161.reuse ;  /* 0x000000a133337220 */ /* 0x080fe20000410000 */
[----:B--2---:R-:W-:Y:S01]  /*e330*/  FADD.FTZ R197, R157, R199 ;  /* 0x000000c79dc57221 */ /* 0x004fe20000010000 */
[-C--:B------:R-:W-:Y:S01]  /*e340*/  FMUL.FTZ R54, R54, R161.reuse ;  /* 0x000000a136367220 */ /* 0x080fe20000410000 */
[----:B------:R-:W-:Y:S01]  /*e350*/  FADD.FTZ R163, R156, R163 ;  /* 0x000000a39ca37221 */ /* 0x000fe20000010000 */
[----:B------:R-:W-:Y:S01]  /*e360*/  MUFU.EX2 R180, R180 ;  /* 0x000000b400b47308 */ /* 0x000fe20000000800 */
[C---:B------:R-:W-:Y:S01]  /*e370*/  F2FP.F16.F32.PACK_AB R156, R160.reuse, R156 ;  /* 0x0000009ca09c723e */ /* 0x040fe200000000ff */
[-C--:B------:R-:W-:Y:S01]  /*e380*/  FMUL.FTZ R55, R55, R161.reuse ;  /* 0x000000a137377220 */ /* 0x080fe20000410000 */
[----:B------:R-:W-:Y:S01]  /*e390*/  FADD.FTZ R204, R160, R163 ;  /* 0x000000a3a0cc7221 */ /* 0x000fe20000010000 */
[----:B------:R-:W-:Y:S01]  /*e3a0*/  FMUL.FTZ R58, R58, R161 ;  /* 0x000000a13a3a7220 */ /* 0x000fe20000410000 */
[C---:B0-----:R-:W-:Y:S01]  /*e3b0*/  FADD.FTZ R197, R158.reuse, R197 ;  /* 0x000000c59ec57221 */ /* 0x041fe20000010000 */
[----:B------:R-:W-:Y:S01]  /*e3c0*/  F2FP.F16.F32.PACK_AB R157, R158, R157 ;  /* 0x0000009d9e9d723e */ /* 0x000fe200000000ff */
[----:B------:R-:W-:Y:S01]  /*e3d0*/  FADD.FTZ R204, R159, R204 ;  /* 0x000000cc9fcc7221 */ /* 0x000fe20000010000 */
[----:B------:R-:W0:Y:S01]  /*e3e0*/  MUFU.EX2 R198, R198 ;  /* 0x000000c600c67308 */ /* 0x000e220000000800 */
[----:B------:R-:W-:Y:S01]  /*e3f0*/  F2FP.F16.F32.PACK_AB R158, R171, R159 ;  /* 0x0000009fab9e723e */ /* 0x000fe200000000ff */
        /* <DEDUP_REMOVED lines=46> */
[----:B------:R-:W2:Y:S01]  /*e6e0*/  MUFU.EX2 R202, R202 ;  /* 0x000000ca00ca7308 */ /* 0x000ea20000000800 */
[-C--:B------:R-:W-:Y:S01]  /*e6f0*/  FMUL.FTZ R142, R142, R161.reuse ;  /* 0x000000a18e8e7220 */ /* 0x080fe20000410000 */
[-C--:B------:R-:W-:Y:S01]  /*e700*/  FMUL.FTZ R143, R143, R161.reuse ;  /* 0x000000a18f8f7220 */ /* 0x080fe20000410000 */
[-C--:B------:R-:W-:Y:S01]  /*e710*/  FMUL.FTZ R146, R146, R161.reuse ;  /* 0x000000a192927220 */ /* 0x080fe20000410000 */
[-C--:B------:R-:W-:Y:S01]  /*e720*/  FMUL.FTZ R147, R147, R161.reuse ;  /* 0x000000a193937220 */ /* 0x080fe20000410000 */
[-C--:B------:R-:W-:Y:S01]  /*e730*/  FMUL.FTZ R150, R150, R161.reuse ;  /* 0x000000a196967220 */ /* 0x080fe20000410000 */
[----:B------:R-:W-:Y:S01]  /*e740*/  FMUL.FTZ R151, R151, R161 ;  /* 0x000000a197977220 */ /* 0x000fe20000410000 */
[----:B0-----:R-:W-:Y:S01]  /*e750*/  F2FP.F16.F32.PACK_AB R159, R198, R180 ;  /* 0x000000b4c69f723e */ /* 0x001fe200000000ff */
        /* <DEDUP_REMOVED lines=39> */
[----:B------:R0:W-:Y:S01]  /*e9d0*/  STSM.16.M88.4 [R195+0x36400], R152 ;  /* 0x03640098c3007844 */ /* 0x0001e20000000200 */
[----:B------:R-:W2:Y:S01]  /*e9e0*/  MUFU.EX2 R178, R178 ;  /* 0x000000b200b27308 */ /* 0x000ea20000000800 */
[----:B-1----:R-:W-:Y:S01]  /*e9f0*/  F2FP.F16.F32.PACK_AB R164, R176, R175 ;  /* 0x000000afb0a4723e */ /* 0x002fe200000000ff */
[----:B------:R-:W-:Y:S01]  /*ea00*/  VIADD R14, R20, 0x80 ;  /* 0x00000080140e7836 */ /* 0x000fe20000000000 */
[----:B------:R0:W-:Y:S01]  /*ea10*/  STSM.16.M88.4 [R208], R156 ;  /* 0x0000009cd0007844 */ /* 0x0001e20000000200 */
[----:B------:R-:W-:Y:S01]  /*ea20*/  FADD.FTZ R197, R180, R197 ;  /* 0x000000c5b4c57221 */ /* 0x000fe20000010000 */
[----:B------:R-:W-:Y:S01]  /*ea30*/  FADD.FTZ R171, R171, R204 ;  /* 0x000000ccabab7221 */ /* 0x000fe20000010000 */
[----:B------:R-:W-:-:S02]  /*ea40*/  @!P1 VIADD R12, R12, 0x38860 ;  /* 0x000388600c0c9836 */ /* 0x000fc40000000000 */
[----:B------:R-:W-:Y:S01]  /*ea50*/  MUFU.EX2 R182, R206 ;  /* 0x000000ce00b67308 */ /* 0x000fe20000000800 */
[----:B------:R-:W-:Y:S01]  /*ea60*/  FADD.FTZ R198, R198, R197 ;  /* 0x000000c5c6c67221 */ /* 0x000fe20000010000 */
[----:B------:R-:W-:Y:S01]  /*ea70*/  FADD.FTZ R171, R174, R171 ;  /* 0x000000abaeab7221 */ /* 0x000fe20000010000 */
[----:B------:R-:W-:Y:S02]  /*ea80*/  @!P1 PRMT R12, RZ, 0x654, R12 ;  /* 0x00000654ff0c9816 */ /* 0x000fe4000000000c */
[----:B------:R-:W-:Y:S01]  /*ea90*/  FADD.FTZ R181, R181, R198 ;  /* 0x000000c6b5b57221 */ /* 0x000fe20000010000 */
[----:B------:R-:W-:Y:S01]  /*eaa0*/  FADD.FTZ R171, R168, R171 ;  /* 0x000000aba8ab7221 */ /* 0x000fe20000010000 */
[----:B------:R-:W-:Y:S01]  /*eab0*/  IMAD.MOV.U32 R198, RZ, RZ, R170 ;  /* 0x000000ffffc67224 */ /* 0x000fe200078e00aa */
[----:B------:R1:W3:Y:S01]  /*eac0*/  MUFU.EX2 R183, R162 ;  /* 0x000000a200b77308 */ /* 0x0002e20000000800 */
[----:B--2---:R-:W-:Y:S01]  /*ead0*/  F2FP.F16.F32.PACK_AB R166, R178, R177 ;  /* 0x000000b1b2a6723e */ /* 0x004fe200000000ff */
[----:B------:R-:W-:-:S04]  /*eae0*/  FADD.FTZ R202, R202, R181 ;  /* 0x000000b5caca7221 */ /* 0x000fc80000010000 */
[----:B------:R-:W-:Y:S02]  /*eaf0*/  FADD.FTZ R202, R203, R202 ;  /* 0x000000cacbca7221 */ /* 0x000fe40000010000 */
[----:B------:R2:W-:Y:S01]  /*eb00*/  MUFU.EX2 R199, R15 ;  /* 0x0000000f00c77308 */ /* 0x0005e20000000800 */
[----:B-1----:R-:W-:Y:S01]  /*eb10*/  F2FP.F16.F32.PACK_AB R162, R173, R172 ;  /* 0x000000acada2723e */ /* 0x002fe200000000ff */
[----:B------:R-:W-:Y:S01]  /*eb20*/  FADD.FTZ R172, R172, R171 ;  /* 0x000000abacac7221 */ /* 0x000fe20000010000 */
[----:B------:R-:W-:-:S03]  /*eb30*/  FADD.FTZ R179, R179, R202 ;  /* 0x000000cab3b37221 */ /* 0x000fc60000010000 */
[----:B------:R0:W-:Y:S01]  /*eb40*/  STSM.16.M88.4 [R196], R160 ;  /* 0x000000a0c4007844 */ /* 0x0001e20000000200 */
[----:B------:R-:W-:Y:S01]  /*eb50*/  FADD.FTZ R172, R173, R172 ;  /* 0x000000acadac7221 */ /* 0x000fe20000010000 */
[----:B------:R3:W1:Y:S01]  /*eb60*/  MUFU.EX2 R200, R165 ;  /* 0x000000a500c87308 */ /* 0x0006620000000800 */
[----:B--2---:R-:W-:Y:S02]  /*eb70*/  IMAD.MOV.U32 R15, RZ, RZ, 0x40000040 ;  /* 0x40000040ff0f7424 */ /* 0x004fe400078e00ff */
[----:B------:R-:W-:-:S04]  /*eb80*/  FADD.FTZ R175, R175, R172 ;  /* 0x000000acafaf7221 */ /* 0x000fc80000010000 */
[----:B------:R-:W-:Y:S01]  /*eb90*/  FADD.FTZ R176, R176, R175 ;  /* 0x000000afb0b07221 */ /* 0x000fe20000010000 */
[----:B---3--:R-:W-:Y:S01]  /*eba0*/  F2FP.F16.F32.PACK_AB R165, R183, R182 ;  /* 0x000000b6b7a5723e */ /* 0x008fe200000000ff */
[----:B------:R-:W-:Y:S02]  /*ebb0*/  FADD.FTZ R182, R182, R179 ;  /* 0x000000b3b6b67221 */ /* 0x000fe40000010000 */
[----:B------:R-:W-:Y:S02]  /*ebc0*/  FADD.FTZ R177, R177, R176 ;  /* 0x000000b0b1b17221 */ /* 0x000fe40000010000 */
[----:B------:R-:W-:Y:S02]  /*ebd0*/  FADD.FTZ R182, R183, R182 ;  /* 0x000000b6b7b67221 */ /* 0x000fe40000010000 */
[----:B------:R-:W-:Y:S01]  /*ebe0*/  FADD.FTZ R197, R178, R177 ;  /* 0x000000b1b2c57221 */ /* 0x000fe20000010000 */
[----:B-1----:R-:W-:Y:S01]  /*ebf0*/  F2FP.F16.F32.PACK_AB R167, R200, R199 ;  /* 0x000000c7c8a7723e */ /* 0x002fe200000000ff */
[----:B------:R-:W-:-:S04]  /*ec00*/  FADD.FTZ R199, R199, R182 ;  /* 0x000000b6c7c77221 */ /* 0x000fc80000010000 */
[----:B------:R0:W-:Y:S01]  /*ec10*/  STSM.16.M88.4 [R201], R164 ;  /* 0x000000a4c9007844 */ /* 0x0001e20000000200 */
[----:B------:R-:W-:Y:S01]  /*ec20*/  WARPGROUP.ARRIVE ;  /* 0x00000000000079c5 */ /* 0x000fe20000000000 */
[----:B------:R-:W-:-:S05]  /*ec30*/  FADD.FTZ R199, R200, R199 ;  /* 0x000000c7c8c77221 */ /* 0x000fca0000010000 */
[----:B------:R-:W-:Y:S01]  /*ec40*/  HGMMA.64x256x16.F32 R24, R152, gdesc[UR4].tnspB, R24, gsb0 ;  /* 0x43e0000498187df0 */ /* 0x000fe20008000818 */
[----:B------:R-:W-:Y:S01]  /*ec50*/  R2UR UR6, R14 ;  /* 0x000000000e0672ca */ /* 0x000fe200000e0000 */
[----:B------:R-:W-:Y:S01]  /*ec60*/  VIADD R14, R20, 0x100 ;  /* 0x00000100140e7836 */ /* 0x000fe20000000000 */
[----:B------:R-:W-:Y:S01]  /*ec70*/  R2UR UR7, R15 ;  /* 0x000000000f0772ca */ /* 0x000fe200000e0000 */
[----:B------:R-:W-:Y:S01]  /*ec80*/  IMAD.MOV.U32 R15, RZ, RZ, 0x40000040 ;  /* 0x40000040ff0f7424 */ /* 0x000fe200078e00ff */
[----:B------:R-:W-:Y:S02]  /*ec90*/  WARPGROUP.DEPBAR.LE gsb0, 0x0 ;  /* 0x00008000000079c5 */ /* 0x000fe40000010000 */
[----:B------:R-:W-:-:S15]  /*eca0*/  WARPGROUP.ARRIVE ;  /* 0x00000000000079c5 */ /* 0x000fde0000000000 */
[----:B------:R-:W-:-:S06]  /*ecb0*/  NOP ;  /* 0x0000000000007918 */ /* 0x000fcc0000000000 */
        /* <DEDUP_REMOVED lines=10> */
[----:B------:R-:W-:Y:S01]  /*ed60*/  IMAD.MOV.U32 R14, RZ, RZ, R21 ;  /* 0x000000ffff0e7224 */ /* 0x000fe200078e0015 */
        /* <DEDUP_REMOVED lines=17> */
.L_x_4604:
[----:B------:R-:W-:Y:S05]  /*ee80*/  BSYNC B0 ;  /* 0x0000000000007941 */ /* 0x000fea0003800000 */
.L_x_4603:
[----:B------:R-:W2:Y:S01]  /*ee90*/  SHFL.BFLY PT, R0, R197, 0x2, 0x1f ;  /* 0x0c401f00c5007f89 */ /* 0x000ea200000e0000 */
[----:B------:R-:W-:Y:S02]  /*eea0*/  IMAD.MOV.U32 R174, RZ, RZ, -0x800000 ;  /* 0xff800000ffae7424 */ /* 0x000fe400078e00ff */
[----:B------:R-:W-:Y:S01]  /*eeb0*/  IMAD.MOV.U32 R175, RZ, RZ, -0x800000 ;  /* 0xff800000ffaf7424 */ /* 0x000fe200078e00ff */
[----:B------:R-:W3:Y:S01]  /*eec0*/  SHFL.BFLY PT, R4, R199, 0x2, 0x1f ;  /* 0x0c401f00c7047f89 */ /* 0x000ee200000e0000 */
[----:B------:R-:W-:Y:S01]  /*eed0*/  VIADD R218, R218, 0x1 ;  /* 0x00000001dada7836 */ /* 0x000fe20000000000 */
[----:B------:R-:W-:Y:S08]  /*eee0*/  BAR.ARV 0x8, 0x100 ;  /* 0x0204000000007b1d */ /* 0x000ff00000002000 */
[----:B------:R-:W-:Y:S01]  /*eef0*/  BAR.SYNC.DEFER_BLOCKING 0xf, 0x100 ;  /* 0x03c4000000007b1d */ /* 0x000fe20000010000 */
[----:B--2---:R-:W-:Y:S01]  /*ef00*/  FADD.FTZ R3, R0, R197 ;  /* 0x000000c500037221 */ /* 0x004fe20000010000 */
[----:B---3--:R-:W-:-:S04]  /*ef10*/  FADD.FTZ R6, R4, R199 ;  /* 0x000000c704067221 */ /* 0x008fc80000010000 */
[----:B------:R-:W2:Y:S01]  /*ef20*/  SHFL.BFLY PT, R0, R3, 0x1, 0x1f ;  /* 0x0c201f0003007f89 */ /* 0x000ea200000e0000 */
[----:B------:R-:W-:-:S03]  /*ef30*/  IMAD.MOV R4, RZ, RZ, -R194 ;  /* 0x000000ffff047224 */ /* 0x000fc600078e0ac2 */
[----:B------:R-:W3:Y:S02]  /*ef40*/  SHFL.BFLY PT, R5, R6, 0x1, 0x1f ;  /* 0x0c201f0006057f89 */ /* 0x000ee400000e0000 */
[----:B------:R-:W-:-:S13]  /*ef50*/  ISETP.NE.AND P0, PT, R193, R4, PT ;  /* 0x00000004c100720c */ /* 0x000fda0003f05270 */
[----:B------:R-:W-:-:S04]  /*ef60*/  @!P0 IMAD R7, R18, 0x40, R191 ;  /* 0x0000004012078824 */ /* 0x000fc800078e02bf */
[----:B------:R-:W-:Y:S02]  /*ef70*/  @!P0 IMAD R7, R7, 0x4, R2 ;  /* 0x0000000407078824 */ /* 0x000fe400078e0202 */
[----:B--2---:R-:W-:Y:S01]  /*ef80*/  FADD.FTZ R9, R3, R0 ;  /* 0x0000000003097221 */ /* 0x004fe20000010000 */
[----:B------:R-:W-:Y:S02]  /*ef90*/  VIADD R3, R18, 0x1 ;  /* 0x0000000112037836 */ /* 0x000fe40000000000 */
[----:B---3--:R-:W-:Y:S02]  /*efa0*/  FADD.FTZ R0, R6, R5 ;  /* 0x0000000506007221 */ /* 0x008fe40000010000 */
[----:B------:R-:W-:Y:S02]  /*efb0*/  FSETP.NE.FTZ.AND P2, PT, R9, RZ, PT ;  /* 0x000000ff0900720b */ /* 0x000fe40003f55000 */
[----:B------:R-:W-:Y:S02]  /*efc0*/  CS2R R4, SRZ ;  /* 0x0000000000047805 */ /* 0x000fe4000001ff00 */
[----:B------:R-:W-:-:S02]  /*efd0*/  ISETP.NE.AND P1, PT, R3, 0x2, PT ;  /* 0x000000020300780c */ /* 0x000fc40003f25270 */
[----:B------:R-:W-:Y:S02]  /*efe0*/  FSETP.NE.FTZ.AND P3, PT, R0, RZ, PT ;  /* 0x000000ff0000720b */ /* 0x000fe40003f75000 */
[----:B------:R-:W-:-:S04]  /*eff0*/  SEL R6, RZ, 0x1, P1 ;  /* 0x00000001ff067807 */ /* 0x000fc80000800000 */
[----:B------:R-:W-:Y:S01]  /*f000*/  LOP3.LUT R23, R23, R6, RZ, 0x3c, !PT ;  /* 0x0000000617177212 */ /* 0x000fe200078e3cff */
[----:B------:R-:W2:Y:S01]  /*f010*/  @P2 MUFU.RCP R5, R9 ;  /* 0x0000000900052308 */ /* 0x000ea20000001000 */
[----:B------:R-:W-:-:S05]  /*f020*/  @P2 FMUL.FTZ R18, R169, 0.69314718246459960938 ;  /* 0x3f317218a9122820 */ /* 0x000fca0000410000 */
[----:B------:R-:W-:Y:S02]  /*f030*/  @P3 FMUL.FTZ R169, R169, 0.69314718246459960938 ;  /* 0x3f317218a9a93820 */ /* 0x000fe40000410000 */
[----:B------:R-:W3:Y:S08]  /*f040*/  @P3 MUFU.RCP R4, R0 ;  /* 0x0000000000043308 */ /* 0x000ef00000001000 */
[----:B------:R-:W4:Y:S01]  /*f050*/  @P2 MUFU.LG2 R2, R9 ;  /* 0x0000000900022308 */ /* 0x000f220000000c00 */
[----:B--2---:R2:W-:Y:S01]  /*f060*/  @!P0 STS [R7+0x38400], R5 ;  /* 0x0384000507008388 */ /* 0x0045e20000000800 */
[-C--:B------:R-:W-:Y:S01]  /*f070*/  FMUL.FTZ R8, R25, R5.reuse ;  /* 0x0000000519087220 */ /* 0x080fe20000410000 */
[-C--:B------:R-:W-:Y:S01]  /*f080*/  FMUL.FTZ R178, R33, R5.reuse ;  /* 0x0000000521b27220 */ /* 0x080fe20000410000 */
[-C--:B------:R-:W-:Y:S01]  /*f090*/  FMUL.FTZ R180, R32, R5.reuse ;  /* 0x0000000520b47220 */ /* 0x080fe20000410000 */
[-C--:B------:R-:W-:Y:S01]  /*f0a0*/  FMUL.FTZ R179, R36, R5.reuse ;  /* 0x0000000524b37220 */ /* 0x080fe20000410000 */
[-C--:B------:R-:W-:Y:S01]  /*f0b0*/  FMUL.FTZ R10, R24, R5.reuse ;  /* 0x00000005180a7220 */ /* 0x080fe20000410000 */
[-C--:B------:R-:W-:Y:S01]  /*f0c0*/  FMUL.FTZ R28, R28, R5.reuse ;  /* 0x000000051c1c7220 */ /* 0x080fe20000410000 */
[----:B-1----:R-:W1:Y:S01]  /*f0d0*/  @P3 MUFU.LG2 R20, R0 ;  /* 0x0000000000143308 */ /* 0x002e620000000c00 */
[----:B---3--:R3:W-:Y:S01]  /*f0e0*/  @!P0 STS [R7+0x38420], R4 ;  /* 0x0384200407008388 */ /* 0x0087e20000000800 */
[-C--:B------:R-:W-:Y:S01]  /*f0f0*/  FMUL.FTZ R33, R42, R4.reuse ;  /* 0x000000042a217220 */ /* 0x080fe20000410000 */
[-C--:B------:R-:W-:Y:S01]  /*f100*/  FMUL.FTZ R6, R29, R5.reuse ;  /* 0x000000051d067220 */ /* 0x080fe20000410000 */
[-C--:B------:R-:W-:Y:S01]  /*f110*/  FMUL.FTZ R176, R37, R5.reuse ;  /* 0x0000000525b07220 */ /* 0x080fe20000410000 */
[-C--:B------:R-:W-:Y:S01]  /*f120*/  FMUL.FTZ R177, R40, R5.reuse ;  /* 0x0000000528b17220 */ /* 0x080fe20000410000 */
[-C--:B------:R-:W-:Y:S01]  /*f130*/  FMUL.FTZ R32, R41, R5.reuse ;  /* 0x0000000529207220 */ /* 0x080fe20000410000 */
[-C--:B------:R-:W-:Y:S01]  /*f140*/  FMUL.FTZ R173, R44, R5.reuse ;  /* 0x000000052cad7220 */ /* 0x080fe20000410000 */
[-C--:B------:R-:W-:Y:S01]  /*f150*/  FMUL.FTZ R171, R45, R5.reuse ;  /* 0x000000052dab7220 */ /* 0x080fe20000410000 */
[----:B----4-:R-:W-:Y:S01]  /*f160*/  @P2 FMUL.FTZ R25, R2, 0.69314718246459960938 ;  /* 0x3f31721802192820 */ /* 0x010fe20000410000 */
[-C--:B------:R-:W-:Y:S01]  /*f170*/  FMUL.FTZ R172, R48, R5.reuse ;  /* 0x0000000530ac7220 */ /* 0x080fe20000410000 */
[-C--:B0-----:R-:W-:Y:S01]  /*f180*/  FMUL.FTZ R166, R49, R5.reuse ;  /* 0x0000000531a67220 */ /* 0x081fe20000410000 */
[-C--:B------:R-:W-:Y:S01]  /*f190*/  FMUL.FTZ R167, R52, R5.reuse ;  /* 0x0000000534a77220 */ /* 0x080fe20000410000 */
[-C--:B------:R-:W-:Y:S01]  /*f1a0*/  FMUL.FTZ R164, R53, R5.reuse ;  /* 0x0000000535a47220 */ /* 0x080fe20000410000 */
        /* <DEDUP_REMOVED lines=50> */
[----:B------:R-:W-:Y:S01]  /*f4d0*/  @P2 FFMA.FTZ R174, R18, R21, R25 ;  /* 0x0000001512ae2223 */ /* 0x000fe20000010019 */
[----:B------:R-:W-:Y:S01]  /*f4e0*/  PLOP3.LUT P0, PT, PT, PT, PT, 0x8, 0x0 ;  /* 0x000000000000781c */ /* 0x000fe20003f0e170 */
[-C--:B--2---:R-:W-:Y:S01]  /*f4f0*/  FMUL.FTZ R5, R26, R4.reuse ;  /* 0x000000041a057220 */ /* 0x084fe20000410000 */
[-C--:B------:R-:W-:Y:S01]  /*f500*/  FMUL.FTZ R0, R27, R4.reuse ;  /* 0x000000041b007220 */ /* 0x080fe20000410000 */
[-C--:B---3--:R-:W-:Y:S01]  /*f510*/  FMUL.FTZ R7, R30, R4.reuse ;  /* 0x000000041e077220 */ /* 0x088fe20000410000 */
        /* <DEDUP_REMOVED lines=62> */
.L_x_4558:
[----:B------:R-:W-:Y:S05]  /*f900*/  BSYNC B7 ;  /* 0x0000000000077941 */ /* 0x000fea0003800000 */
.L_x_4556:
[----:B------:R-:W1:Y:S08]  /*f910*/  S2UR UR5, SR_CgaCtaId ;  /* 0x00000000000579c3 */ /* 0x000e700000008800 */
[----:B------:R-:W-:Y:S06]  /*f920*/  BAR.SYNC.DEFER_BLOCKING 0x5, 0x180 ;  /* 0x0146000000007b1d */ /* 0x000fec0000010000 */
[----:B------:R-:W-:Y:S01]  /*f930*/  UMOV UR4, 0x400 ;  /* 0x0000040000047882 */ /* 0x000fe20000000000 */
[----:B------:R-:W-:Y:S01]  /*f940*/  BSSY B0, `(.L_x_4616) ;  /* 0x00002e1000007945 */ /* 0x000fe20003800000 */
[----:B-1----:R-:W-:-:S06]  /*f950*/  ULEA UR4, UR5, UR4, 0x18 ;  /* 0x0000000405047291 */ /* 0x002fcc000f8ec03f */
[----:B------:R-:W-:-:S05]  /*f960*/  IMAD.U32 R2, RZ, RZ, UR4 ;  /* 0x00000004ff027e24 */ /* 0x000fca000f8e00ff */
[----:B-----5:R1:W2:Y:S01]  /*f970*/  LDS.128 R24, [R2+0x388d0] ;  /* 0x0388d00002187984 */ /* 0x0202a20000000c00 */
[----:B------:R-:W-:Y:S06]  /*f980*/  BAR.ARV 0x4, 0x180 ;  /* 0x0106000000007b1d */ /* 0x000fec0000002000 */
[----:B------:R-:W-:Y:S05]  /*f990*/  @P0 BRA `(.L_x_4617) ;  /* 0x0000002000000947 */ /* 0x000fea0003800000 */
[----:B------:R-:W3:Y:S01]  /*f9a0*/  S2R R3, SR_SWINHI ;  /* 0x0000000000037919 */ /* 0x000ee20000002f00 */
        /* <DEDUP_REMOVED lines=18> */
[----:B---3--:R-:W-:-:S02]  /*fad0*/  MOV R21, R3 ;  /* 0x0000000300157202 */ /* 0x008fc40000000f00 */
        /* <DEDUP_REMOVED lines=8> */
[C---:B------:R-:W-:Y:S01]  /*fb60*/  IADD3 R10, P4, R40.reuse, 0x60, RZ ;  /* 0x00000060280a7810 */ /* 0x040fe20007f9e0ff */
[--C-:B------:R-:W-:Y:S01]  /*fb70*/  IMAD.X R31, RZ, RZ, R41.reuse, P0 ;  /* 0x000000ffff1f7224 */ /* 0x100fe200000e0629 */
[----:B------:R-:W-:Y:S01]  /*fb80*/  LOP3.LUT R44, R45, R40, RZ, 0x3c, !PT ;  /* 0x000000282d2c7212 */ /* 0x000fe200078e3cff */
[----:B------:R-:W-:Y:S01]  /*fb90*/  IMAD.MOV.U32 R45, RZ, RZ, R41 ;  /* 0x000000ffff2d7224 */ /* 0x000fe200078e0029 */
[----:B------:R-:W-:Y:S02]  /*fba0*/  IADD3 R0, P1, R40, 0x20, RZ ;  /* 0x0000002028007810 */ /* 0x000fe40007f3e0ff */
[----:B------:R-:W-:Y:S02]  /*fbb0*/  LOP3.LUT R30, R3, 0x380, RZ, 0xc0, !PT ;  /* 0x00000380031e7812 */ /* 0x000fe400078ec0ff */
[----:B------:R-:W-:-:S02]  /*fbc0*/  LOP3.LUT R181, R10, 0x380, RZ, 0xc0, !PT ;  /* 0x000003800ab57812 */ /* 0x000fc400078ec0ff */
[----:B------:R-:W-:Y:S02]  /*fbd0*/  LOP3.LUT R169, R0, 0x380, RZ, 0xc0, !PT ;  /* 0x0000038000a97812 */ /* 0x000fe400078ec0ff */
[----:B--2---:R-:W-:Y:S01]  /*fbe0*/  MOV R24, R44 ;  /* 0x0000002c00187202 */ /* 0x004fe20000000f00 */
[----:B------:R-:W-:Y:S01]  /*fbf0*/  BAR.SYNC.DEFER_BLOCKING 0x1, 0x100 ;  /* 0x0044000000007b1d */ /* 0x000fe20000010000 */
[----:B------:R-:W-:Y:S01]  /*fc00*/  SHF.R.U64 R30, R30, 0x3, RZ ;  /* 0x000000031e1e7819 */ /* 0x000fe200000012ff */
[--C-:B------:R-:W-:Y:S01]  /*fc10*/  IMAD.X R45, RZ, RZ, R41.reuse, P4 ;  /* 0x000000ffff2d7224 */ /* 0x100fe200020e0629 */
[C---:B------:R-:W-:Y:S02]  /*fc20*/  IADD3 R48, P3, R40.reuse, 0x2000, RZ ;  /* 0x0000200028307810 */ /* 0x040fe40007f7e0ff */
[----:B------:R-:W-:Y:S02]  /*fc30*/  SHF.R.U64 R181, R181, 0x3, RZ ;  /* 0x00000003b5b57819 */ /* 0x000fe400000012ff */
[C---:B------:R-:W-:Y:S01]  /*fc40*/  IADD3 R8, P5, R40.reuse, 0x2040, RZ ;  /* 0x0000204028087810 */ /* 0x040fe20007fbe0ff */
[----:B------:R-:W-:Y:S01]  /*fc50*/  IMAD.X R49, RZ, RZ, R41, P3 ;  /* 0x000000ffff317224 */ /* 0x000fe200018e0629 */
[----:B------:R-:W-:-:S02]  /*fc60*/  IADD3 R60, P2, R40, 0x2060, RZ ;  /* 0x00002060283c7810 */ /* 0x000fc40007f5e0ff */
[----:B------:R-:W-:Y:S01]  /*fc70*/  SHF.R.U64 R169, R169, 0x3, RZ ;  /* 0x00000003a9a97819 */ /* 0x000fe200000012ff */
[--C-:B------:R-:W-:Y:S01]  /*fc80*/  IMAD.X R57, RZ, RZ, R41.reuse, P5 ;  /* 0x000000ffff397224 */ /* 0x100fe200028e0629 */
[----:B------:R-:W-:Y:S01]  /*fc90*/  IADD3 R52, P6, R40, 0x2020, RZ ;  /* 0x0000202028347810 */ /* 0x000fe20007fde0ff */
[--C-:B------:R-:W-:Y:S01]  /*fca0*/  IMAD.X R61, RZ, RZ, R41.reuse, P2 ;  /* 0x000000ffff3d7224 */ /* 0x100fe200010e0629 */
[----:B------:R-:W-:Y:S02]  /*fcb0*/  LOP3.LUT R30, R30, R3, RZ, 0x3c, !PT ;  /* 0x000000031e1e7212 */ /* 0x000fe400078e3cff */
[----:B------:R-:W-:Y:S01]  /*fcc0*/  LOP3.LUT R44, R181, R10, RZ, 0x3c, !PT ;  /* 0x0000000ab52c7212 */ /* 0x000fe200078e3cff */
[----:B------:R-:W-:Y:S01]  /*fcd0*/  IMAD.X R53, RZ, RZ, R41, P6 ;  /* 0x000000ffff357224 */ /* 0x000fe200030e0629 */
[----:B------:R-:W-:Y:S02]  /*fce0*/  LOP3.LUT R3, R48, 0x380, RZ, 0xc0, !PT ;  /* 0x0000038030037812 */ /* 0x000fe400078ec0ff */
[----:B------:R-:W-:-:S02]  /*fcf0*/  LOP3.LUT R181, R8, 0x380, RZ, 0xc0, !PT ;  /* 0x0000038008b57812 */ /* 0x000fc400078ec0ff */
[----:B------:R-:W-:Y:S01]  /*fd00*/  LOP3.LUT R183, R60, 0x380, RZ, 0xc0, !PT ;  /* 0x000003803cb77812 */ /* 0x000fe200078ec0ff */
[----:B------:R2:W-:Y:S01]  /*fd10*/  STSM.16.M88.4 [R24], R4 ;  /* 0x0000000418007844 */ /* 0x0005e20000000200 */
[----:B------:R-:W-:Y:S02]  /*fd20*/  SHF.R.U64 R3, R3, 0x3, RZ ;  /* 0x0000000303037819 */ /* 0x000fe400000012ff */
[----:B------:R-:W-:Y:S02]  /*fd30*/  SHF.R.U64 R181, R181, 0x3, RZ ;  /* 0x00000003b5b57819 */ /* 0x000fe400000012ff */
[----:B------:R-:W-:Y:S02]  /*fd40*/  SHF.R.U64 R183, R183, 0x3, RZ ;  /* 0x00000003b7b77819 */ /* 0x000fe400000012ff */
[C---:B------:R-:W-:Y:S02]  /*fd50*/  IADD3 R70, P4, R40.reuse, 0x4040, RZ ;  /* 0x0000404028467810 */ /* 0x040fe40007f9e0ff */
[----:B------:R-:W-:-:S02]  /*fd60*/  IADD3 R62, P3, R40, 0x4060, RZ ;  /* 0x00004060283e7810 */ /* 0x000fc40007f7e0ff */
[----:B0-----:R-:W-:Y:S01]  /*fd70*/  IADD3 R66, P0, R40, 0x4020, RZ ;  /* 0x0000402028427810 */ /* 0x001fe20007f1e0ff */
[--C-:B------:R-:W-:Y:S01]  /*fd80*/  IMAD.X R73, RZ, RZ, R41.reuse, P4 ;  /* 0x000000ffff497224 */ /* 0x100fe200020e0629 */
[----:B------:R-:W-:Y:S01]  /*fd90*/  LOP3.LUT R48, R3, R48, RZ, 0x3c, !PT ;  /* 0x0000003003307212 */ /* 0x000fe200078e3cff */
[--C-:B------:R-:W-:Y:S01]  /*fda0*/  IMAD.X R77, RZ, RZ, R41.reuse, P3 ;  /* 0x000000ffff4d7224 */ /* 0x100fe200018e0629 */
[----:B------:R-:W-:Y:S01]  /*fdb0*/  LOP3.LUT R56, R181, R8, RZ, 0x3c, !PT ;  /* 0x00000008b5387212 */ /* 0x000fe200078e3cff */
[--C-:B--2---:R-:W-:Y:S01]  /*fdc0*/  IMAD.X R7, RZ, RZ, R41.reuse, P1 ;  /* 0x000000ffff077224 */ /* 0x104fe200008e0629 */
[----:B------:R-:W-:Y:S01]  /*fdd0*/  LOP3.LUT R6, R169, R0, RZ, 0x3c, !PT ;  /* 0x00000000a9067212 */ /* 0x000fe200078e3cff */
[----:B------:R-:W-:Y:S01]  /*fde0*/  IMAD.X R69, RZ, RZ, R41, P0 ;  /* 0x000000ffff457224 */ /* 0x000fe200000e0629 */
[----:B------:R-:W-:Y:S02]  /*fdf0*/  LOP3.LUT R169, R52, 0x380, RZ, 0xc0, !PT ;  /* 0x0000038034a97812 */ /* 0x000fe400078ec0ff */
[----:B------:R-:W-:-:S02]  /*fe00*/  IADD3 R58, P1, R40, 0x4000, RZ ;  /* 0x00004000283a7810 */ /* 0x000fc40007f3e0ff */
[----:B------:R-:W-:Y:S02]  /*fe10*/  SHF.R.U64 R169, R169, 0x3, RZ ;  /* 0x00000003a9a97819 */ /* 0x000fe400000012ff */
[----:B------:R-:W-:Y:S01]  /*fe20*/  LOP3.LUT R60, R183, R60, RZ, 0x3c, !PT ;  /* 0x0000003cb73c7212 */ /* 0x000fe200078e3cff */
[----:B------:R-:W-:Y:S01]  /*fe30*/  IMAD.X R65, RZ, RZ, R41, P1 ;  /* 0x000000ffff417224 */ /* 0x000fe200008e0629 */
[----:B------:R-:W-:Y:S02]  /*fe40*/  LOP3.LUT R3, R58, 0x380, RZ, 0xc0, !PT ;  /* 0x000003803a037812 */ /* 0x000fe400078ec0ff */
[----:B------:R-:W-:Y:S02]  /*fe50*/  LOP3.LUT R52, R169, R52, RZ, 0x3c, !PT ;  /* 0x00000034a9347212 */ /* 0x000fe400078e3cff */
[----:B------:R-:W-:Y:S02]  /*fe60*/  LOP3.LUT R181, R70, 0x380, RZ, 0xc0, !PT ;  /* 0x0000038046b57812 */ /* 0x000fe400078ec0ff */
[----:B------:R-:W-:-:S02]  /*fe70*/  LOP3.LUT R183, R62, 0x380, RZ, 0xc0, !PT ;  /* 0x000003803eb77812 */ /* 0x000fc400078ec0ff */
[----:B------:R-:W-:Y:S02]  /*fe80*/  LOP3.LUT R169, R66, 0x380, RZ, 0xc0, !PT ;  /* 0x0000038042a97812 */ /* 0x000fe400078ec0ff */
[----:B------:R-:W-:Y:S02]  /*fe90*/  SHF.R.U64 R3, R3, 0x3, RZ ;  /* 0x0000000303037819 */ /* 0x000fe400000012ff */
[C---:B------:R-:W-:Y:S02]  /*fea0*/  IADD3 R4, P6, R40.reuse, 0x6000, RZ ;  /* 0x0000600028047810 */ /* 0x040fe40007fde0ff */
[----:B------:R-:W-:Y:S02]  /*feb0*/  SHF.R.U64 R181, R181, 0x3, RZ ;  /* 0x00000003b5b57819 */ /* 0x000fe400000012ff */
[----:B------:R-:W-:Y:S01]  /*fec0*/  SHF.R.U64 R183, R183, 0x3, RZ ;  /* 0x00000003b7b77819 */ /* 0x000fe200000012ff */
[----:B------:R-:W-:Y:S01]  /*fed0*/  IMAD.X R81, RZ, RZ, R41, P6 ;  /* 0x000000ffff517224 */ /* 0x000fe200030e0629 */
[----:B------:R-:W-:-:S02]  /*fee0*/  IADD3 R34, P2, R40, 0x6040, RZ ;  /* 0x0000604028227810 */ /* 0x000fc40007f5e0ff */
[C---:B------:R-:W-:Y:S02]  /*fef0*/  IADD3 R24, P1, R40.reuse, 0x6060, RZ ;  /* 0x0000606028187810 */ /* 0x040fe40007f3e0ff */
[----:B------:R-:W-:Y:S01]  /*ff00*/  SHF.R.U64 R169, R169, 0x3, RZ ;  /* 0x00000003a9a97819 */ /* 0x000fe200000012ff */
[--C-:B------:R-:W-:Y:S01]  /*ff10*/  IMAD.X R5, RZ, RZ, R41.reuse, P2 ;  /* 0x000000ffff057224 */ /* 0x100fe200010e0629 */
[----:B------:R-:W-:Y:S02]  /*ff20*/  IADD3 R28, P5, R40, 0x6020, RZ ;  /* 0x00006020281c7810 */ /* 0x000fe40007fbe0ff */
[----:B------:R-:W-:Y:S02]  /*ff30*/  LOP3.LUT R64, R3, R58, RZ, 0x3c, !PT ;  /* 0x0000003a03407212 */ /* 0x000fe400078e3cff */
[----:B------:R-:W-:Y:S01]  /*ff40*/  LOP3.LUT R72, R181, R70, RZ, 0x3c, !PT ;  /* 0x00000046b5487212 */ /* 0x000fe200078e3cff */
[--C-:B------:R-:W-:Y:S01]  /*ff50*/  IMAD.X R85, RZ, RZ, R41.reuse, P5 ;  /* 0x000000ffff557224 */ /* 0x100fe200028e0629 */
[----:B------:R-:W-:Y:S01]  /*ff60*/  LOP3.LUT R76, R183, R62, RZ, 0x3c, !PT ;  /* 0x0000003eb74c7212 */ /* 0x000fe200078e3cff */
[----:B------:R-:W-:Y:S01]  /*ff70*/  IMAD.X R41, RZ, RZ, R41, P1 ;  /* 0x000000ffff297224 */ /* 0x000fe200008e0629 */
[----:B------:R-:W-:-:S02]  /*ff80*/  LOP3.LUT R3, R4, 0x380, RZ, 0xc0, !PT ;  /* 0x0000038004037812 */ /* 0x000fc400078ec0ff */
[----:B------:R-:W-:Y:S02]  /*ff90*/  LOP3.LUT R68, R169, R66, RZ, 0x3c, !PT ;  /* 0x00000042a9447212 */ /* 0x000fe400078e3cff */
[----:B------:R-:W-:Y:S02]  /*ffa0*/  LOP3.LUT R181, R34, 0x380, RZ, 0xc0, !PT ;  /* 0x0000038022b57812 */ /* 0x000fe400078ec0ff */
[----:B------:R-:W-:Y:S02]  /*ffb0*/  LOP3.LUT R183, R24, 0x380, RZ, 0xc0, !PT ;  /* 0x0000038018b77812 */ /* 0x000fe400078ec0ff */
[----:B------:R-:W-:Y:S02]  /*ffc0*/  LOP3.LUT R169, R28, 0x380, RZ, 0xc0, !PT ;  /* 0x000003801ca97812 */ /* 0x000fe400078ec0ff */
[----:B------:R-:W-:Y:S02]  /*ffd0*/  SHF.R.U64 R3, R3, 0x3, RZ ;  /* 0x0000000303037819 */ /* 0x000fe400000012ff */
[----:B------:R-:W-:-:S02]  /*ffe0*/  SHF.R.U64 R181, R181, 0x3, RZ ;  /* 0x00000003b5b57819 */ /* 0x000fc400000012ff */
[----:B------:R-:W-:Y:S02]  /*fff0*/  SHF.R.U64 R183, R183, 0x3, RZ ;  /* 0x00000003b7b77819 */ /* 0x000fe400000012ff */
[----:B------:R-:W-:Y:S02]  /*10000*/  SHF.R.U64 R169, R169, 0x3, RZ ;  /* 0x00000003a9a97819 */ /* 0x000fe400000012ff */
[----:B------:R-:W-:Y:S02]  /*10010*/  LOP3.LUT R80, R3, R4, RZ, 0x3c, !PT ;  /* 0x0000000403507212 */ /* 0x000fe400078e3cff */
[----:B------:R-:W-:Y:S02]  /*10020*/  LOP3.LUT R4, R181, R34, RZ, 0x3c, !PT ;  /* 0x00000022b5047212 */ /* 0x000fe400078e3cff */
[----:B------:R-:W-:Y:S02]  /*10030*/  LOP3.LUT R40, R183, R24, RZ, 0x3c, !PT ;  /* 0x00000018b7287212 */ /* 0x000fe400078e3cff */
[----:B------:R-:W-:-:S02]  /*10040*/  LOP3.LUT R84, R169, R28, RZ, 0x3c, !PT ;  /* 0x0000001ca9547212 */ /* 0x000fc400078e3cff */
[----:B------:R-:W-:Y:S02]  /*10050*/  MOV R24, R30 ;  /* 0x0000001e00187202 */ /* 0x000fe40000000f00 */
[----:B------:R-:W-:Y:S02]  /*10060*/  MOV R3, R6 ;  /* 0x0000000600037202 */ /* 0x000fe40000000f00 */
[----:B------:R-:W-:Y:S02]  /*10070*/  F2FP.F16.F32.PACK_AB R28, R178, R180 ;  /* 0x000000b4b21c723e */ /* 0x000fe400000000ff */
[----:B------:R-:W-:Y:S02]  /*10080*/  F2FP.F16.F32.PACK_AB R30, R176, R179 ;  /* 0x000000b3b01e723e */ /* 0x000fe400000000ff */
[----:B------:R-:W-:Y:S02]  /*10090*/  F2FP.F16.F32.PACK_AB R31, R39, R38 ;  /* 0x00000026271f723e */ /* 0x000fe400000000ff */
[----:B------:R-:W-:-:S02]  /*100a0*/  F2FP.F16.F32.PACK_AB R34, R171, R173 ;  /* 0x000000adab22723e */ /* 0x000fc400000000ff */
[----:B------:R-:W-:Y:S01]  /*100b0*/  MOV R0, R4 ;  /* 0x0000000400007202 */ /* 0x000fe20000000f00 */
[----:B------:R0:W-:Y:S01]  /*100c0*/  STSM.16.M88.4 [R3], R28 ;  /* 0x0000001c03007844 */ /* 0x0001e20000000200 */
[----:B------:R-:W-:Y:S02]  /*100d0*/  MOV R44, R44 ;  /* 0x0000002c002c7202 */ /* 0x000fe40000000f00 */
[----:B------:R-:W-:Y:S01]  /*100e0*/  F2FP.F16.F32.PACK_AB R4, R166, R172 ;  /* 0x000000aca604723e */ /* 0x000fe200000000ff */
[----:B------:R2:W-:Y:S01]  /*100f0*/  STSM.16.M88.4 [R24], R32 ;  /* 0x0000002018007844 */ /* 0x0005e20000000200 */
[----:B------:R-:W-:Y:S02]  /*10100*/  F2FP.F16.F32.PACK_AB R5, R51, R50 ;  /* 0x000000323305723e */ /* 0x000fe400000000ff */
[----:B------:R-:W-:Y:S02]  /*10110*/  F2FP.F16.F32.PACK_AB R6, R164, R167 ;  /* 0x000000a7a406723e */ /* 0x000fe400000000ff */
[----:B------:R-:W-:-:S02]  /*10120*/  F2FP.F16.F32.PACK_AB R7, R55, R54 ;  /* 0x000000363707723e */ /* 0x000fc400000000ff */
[----:B------:R-:W-:Y:S02]  /*10130*/  MOV R48, R48 ;  /* 0x0000003000307202 */ /* 0x000fe40000000f00 */
[----:B------:R-:W-:Y:S01]  /*10140*/  F2FP.F16.F32.PACK_AB R8, R162, R165 ;  /* 0x000000a5a208723e */ /* 0x000fe200000000ff */
[----:B------:R3:W-:Y:S01]  /*10150*/  STSM.16.M88.4 [R44], R4 ;  /* 0x000000042c007844 */ /* 0x0007e20000000200 */
[----:B------:R-:W-:Y:S02]  /*10160*/  F2FP.F16.F32.PACK_AB R10, R160, R163 ;  /* 0x000000a3a00a723e */ /* 0x000fe400000000ff */
[----:B------:R-:W-:Y:S02]  /*10170*/  MOV R52, R52 ;  /* 0x0000003400347202 */ /* 0x000fe40000000f00 */
[----:B------:R-:W-:Y:S01]  /*10180*/  MOV R56, R56 ;  /* 0x0000003800387202 */ /* 0x000fe20000000f00 */
[----:B------:R-:W-:Y:S01]  /*10190*/  STSM.16.M88.4 [R48], R8 ;  /* 0x0000000830007844 */ /* 0x000fe20000000200 */
[----:B0-----:R-:W-:Y:S01]  /*101a0*/  F2FP.F16.F32.PACK_AB R28, R156, R158 ;  /* 0x0000009e9c1c723e */ /* 0x001fe200000000ff */
[----:B--2---:R-:W-:Y:S01]  /*101b0*/  IMAD.MOV.U32 R24, RZ, RZ, RZ ;  /* 0x000000ffff187224 */ /* 0x004fe200078e00ff */
[----:B------:R-:W-:Y:S01]  /*101c0*/  F2FP.F16.F32.PACK_AB R29, R75, R74 ;  /* 0x0000004a4b1d723e */ /* 0x000fe200000000ff */
[----:B------:R-:W-:Y:S01]  /*101d0*/  STSM.16.M88.4 [R52], R12 ;  /* 0x0000000c34007844 */ /* 0x000fe20000000200 */
[----:B------:R-:W-:-:S02]  /*101e0*/  F2FP.F16.F32.PACK_AB R30, R154, R157 ;  /* 0x0000009d9a1e723e */ /* 0x000fc400000000ff */
[----:B------:R-:W-:Y:S02]  /*101f0*/  F2FP.F16.F32.PACK_AB R31, R79, R78 ;  /* 0x0000004e4f1f723e */ /* 0x000fe400000000ff */
[----:B------:R-:W-:Y:S02]  /*10200*/  MOV R60, R60 ;  /* 0x0000003c003c7202 */ /* 0x000fe40000000f00 */
[----:B------:R-:W-:Y:S01]  /*10210*/  F2FP.F16.F32.PACK_AB R32, R152, R155 ;  /* 0x0000009b9820723e */ /* 0x000fe200000000ff */
[----:B------:R-:W-:Y:S01]  /*10220*/  STSM.16.M88.4 [R56], R28 ;  /* 0x0000001c38007844 */ /* 0x000fe20000000200 */
[----:B------:R-:W-:Y:S02]  /*10230*/  F2FP.F16.F32.PACK_AB R33, R83, R82 ;  /* 0x000000525321723e */ /* 0x000fe400000000ff */
[----:B------:R-:W-:Y:S02]  /*10240*/  F2FP.F16.F32.PACK_AB R34, R36, R153 ;  /* 0x000000992422723e */ /* 0x000fe400000000ff */
[----:B------:R-:W-:-:S02]  /*10250*/  F2FP.F16.F32.PACK_AB R35, R87, R86 ;  /* 0x000000565723723e */ /* 0x000fc400000000ff */
[----:B------:R-:W-:Y:S02]  /*10260*/  MOV R64, R64 ;  /* 0x0000004000407202 */ /* 0x000fe40000000f00 */
[----:B------:R-:W-:Y:S01]  /*10270*/  F2FP.F16.F32.PACK_AB R36, R89, R88 ;  /* 0x000000585924723e */ /* 0x000fe200000000ff */
[----:B------:R-:W-:Y:S01]  /*10280*/  STSM.16.M88.4 [R60], R32 ;  /* 0x000000203c007844 */ /* 0x000fe20000000200 */
[----:B------:R-:W-:Y:S02]  /*10290*/  F2FP.F16.F32.PACK_AB R38, R93, R92 ;  /* 0x0000005c5d26723e */ /* 0x000fe400000000ff */
[----:B------:R-:W-:Y:S02]  /*102a0*/  F2FP.F16.F32.PACK_AB R39, R95, R94 ;  /* 0x0000005e5f27723e */ /* 0x000fe400000000ff */
[----:B------:R-:W-:Y:S02]  /*102b0*/  MOV R68, R68 ;  /* 0x0000004400447202 */ /* 0x000fe40000000f00 */
[----:B------:R-:W-:Y:S01]  /*102c0*/  F2FP.F16.F32.PACK_AB R105, R42, R106 ;  /* 0x0000006a2a69723e */ /* 0x000fe200000000ff */
[----:B------:R-:W-:Y:S01]  /*102d0*/  STSM.16.M88.4 [R64], R36 ;  /* 0x0000002440007844 */ /* 0x000fe20000000200 */
[----:B------:R-:W-:-:S02]  /*102e0*/  F2FP.F16.F32.PACK_AB R112, R113, R112 ;  /* 0x000000707170723e */ /* 0x000fc400000000ff */
[----:B------:R-:W-:Y:S01]  /*102f0*/  MOV R72, R72 ;  /* 0x0000004800487202 */ /* 0x000fe20000000f00 */
[----:B------:R-:W-:Y:S01]  /*10300*/  STSM.16.M88.4 [R68], R96 ;  /* 0x0000006044007844 */ /* 0x000fe20000000200 */
        /* <DEDUP_REMOVED lines=11> */
[----:B------:R-:W-:Y:S02]  /*103c0*/  MOV R80, R80 ;  /* 0x0000005000507202 */ /* 0x000fe40000000f00 */
[----:B------:R-:W-:-:S02]  /*103d0*/  F2FP.F16.F32.PACK_AB R122, R125, R124 ;  /* 0x0000007c7d7a723e */ /* 0x000fc400000000ff */
[----:B------:R-:W-:Y:S02]  /*103e0*/  F2FP.F16.F32.PACK_AB R123, R127, R126 ;  /* 0x0000007e7f7b723e */ /* 0x000fe400000000ff */
[----:B------:R-:W-:Y:S02]  /*103f0*/  F2FP.F16.F32.PACK_AB R129, R131, R130 ;  /* 0x000000828381723e */ /* 0x000fe400000000ff */
[----:B------:R-:W-:Y:S01]  /*10400*/  F2FP.F16.F32.PACK_AB R136, R137, R136 ;  /* 0x000000888988723e */ /* 0x000fe200000000ff */
[----:B------:R-:W-:Y:S01]  /*10410*/  STSM.16.M88.4 [R80], R120 ;  /* 0x0000007850007844 */ /* 0x000fe20000000200 */
[----:B------:R-:W-:Y:S02]  /*10420*/  ISETP.NE.U32.AND P0, PT, RZ, UR4, PT ;  /* 0x00000004ff007c0c */ /* 0x000fe4000bf05070 */
[----:B---3--:R-:W-:Y:S02]  /*10430*/  IADD3 R4, P1, R210, UR4, RZ ;  /* 0x00000004d2047c10 */ /* 0x008fe4000ff3e0ff */
[----:B------:R-:W-:-:S02]  /*10440*/  MOV R84, R84 ;  /* 0x0000005400547202 */ /* 0x000fc40000000f00 */
[----:B------:R-:W-:Y:S02]  /*10450*/  F2FP.F16.F32.PACK_AB R130, R133, R132 ;  /* 0x000000848582723e */ /* 0x000fe400000000ff */
[----:B------:R-:W-:Y:S02]  /*10460*/  F2FP.F16.F32.PACK_AB R131, R135, R134 ;  /* 0x000000868783723e */ /* 0x000fe400000000ff */
[----:B------:R-:W-:Y:S02]  /*10470*/  F2FP.F16.F32.PACK_AB R137, R139, R138 ;  /* 0x0000008a8b89723e */ /* 0x000fe400000000ff */
[----:B------:R-:W-:Y:S01]  /*10480*/  F2FP.F16.F32.PACK_AB R144, R145, R144 ;  /* 0x000000909190723e */ /* 0x000fe200000000ff */
[----:B------:R-:W-:Y:S01]  /*10490*/  STSM.16.M88.4 [R84], R128 ;  /* 0x0000008054007844 */ /* 0x000fe20000000200 */
[----:B------:R-:W-:Y:S02]  /*104a0*/  F2FP.F16.F32.PACK_AB R138, R141, R140 ;  /* 0x0000008c8d8a723e */ /* 0x000fe400000000ff */
[----:B------:R-:W-:-:S02]  /*104b0*/  F2FP.F16.F32.PACK_AB R139, R143, R142 ;  /* 0x0000008e8f8b723e */ /* 0x000fc400000000ff */
[----:B------:R-:W-:Y:S02]  /*104c0*/  F2FP.F16.F32.PACK_AB R145, R147, R146 ;  /* 0x000000929391723e */ /* 0x000fe400000000ff */
[----:B------:R-:W-:Y:S01]  /*104d0*/  MOV R40, R40 ;  /* 0x0000002800287202 */ /* 0x000fe20000000f00 */
[----:B------:R0:W-:Y:S01]  /*104e0*/  STSM.16.M88.4 [R0], R136 ;  /* 0x0000008800007844 */ /* 0x0001e20000000200 */
[----:B------:R-:W-:Y:S02]  /*104f0*/  F2FP.F16.F32.PACK_AB R146, R149, R148 ;  /* 0x000000949592723e */ /* 0x000fe400000000ff */
[----:B------:R-:W-:Y:S02]  /*10500*/  F2FP.F16.F32.PACK_AB R147, R151, R150 ;  /* 0x000000969793723e */ /* 0x000fe400000000ff */
        /* <DEDUP_REMOVED lines=9> */
[----:B0-----:R-:W-:Y:S01]  /*105a0*/  IMAD.U32 R0, RZ, RZ, UR4 ;  /* 0x00000004ff007e24 */ /* 0x001fe2000f8e00ff */
        /* <DEDUP_REMOVED lines=33> */
[----:B--2---:R-:W-:Y:S02]  /*107c0*/  LOP3.LUT R40, R41, 0x380, RZ, 0xc0, !PT ;  /* 0x0000038029287812 */ /* 0x004fe400078ec0ff */
[----:B------:R-:W-:Y:S02]  /*107d0*/  LOP3.LUT R44, R45, 0x380, RZ, 0xc0, !PT ;  /* 0x000003802d2c7812 */ /* 0x000fe400078ec0ff */
[----:B------:R-:W-:Y:S02]  /*107e0*/  LOP3.LUT R48, R49, 0x380, RZ, 0xc0, !PT ;  /* 0x0000038031307812 */ /* 0x000fe400078ec0ff */
        /* <DEDUP_REMOVED lines=14> */
[----:B0-----:R-:W-:Y:S06]  /*108d0*/  @P6 BRA `(.L_x_4618) ;  /* 0x0000000000106947 */ /* 0x001fec0003800000 */
[----:B------:R-:W-:Y:S05]  /*108e0*/  @!P0 BRA `(.L_x_4618) ;  /* 0x00000000000c8947 */ /* 0x000fea0003800000 */
[----:B------:R-:W2:Y:S04]  /*108f0*/  LDG.E R3, desc[UR40][R4.64] ;  /* 0x0000002804037981 */ /* 0x000ea8000c1e1900 */
[----:B-----5:R-:W2:Y:S02]  /*10900*/  LDG.E R0, desc[UR40][R4.64+0x4] ;  /* 0x0000042804007981 */ /* 0x020ea4000c1e1900 */
[----:B--2---:R-:W-:-:S07]  /*10910*/  IMAD.IADD R0, R0, 0x1, -R3 ;  /* 0x0000000100007824 */ /* 0x004fce00078e0a03 */
.L_x_4618:
[----:B------:R-:W0:Y:S01]  /*10920*/  SHFL.IDX PT, R3, R223, RZ, 0x1f ;  /* 0x00001fffdf037589 */ /* 0x000e2200000e0000 */
        /* <DEDUP_REMOVED lines=19> */
[----:B0-----:R-:W-:-:S02]  /*10a60*/  ISETP.NE.AND P5, PT, R3, RZ, PT ;  /* 0x000000ff0300720c */ /* 0x001fc40003fa5270 */
        /* <DEDUP_REMOVED lines=14> */
[----:B------:R-:W-:Y:S02]  /*10b50*/  LOP3.LUT R20, R5, R20, RZ, 0x3c, !PT ;  /* 0x0000001405147212 */ /* 0x000fe400078e3cff */
[----:B------:R-:W-:-:S02]  /*10b60*/  LOP3.LUT R76, R3, R4, RZ, 0x3c, !PT ;  /* 0x00000004034c7212 */ /* 0x000fc400078e3cff */
[----:B------:R-:W-:Y:S02]  /*10b70*/  SHF.R.S32.HI R80, RZ, 0x1f, R209 ;  /* 0x0000001fff507819 */ /* 0x000fe400000114d1 */
[----:B------:R-:W-:Y:S02]  /*10b80*/  SEL R83, R212, RZ, !P0 ;  /* 0x000000ffd4537207 */ /* 0x000fe40004000000 */
[----:B------:R-:W-:Y:S02]  /*10b90*/  SEL R222, R222, RZ, !P0 ;  /* 0x000000ffdede7207 */ /* 0x000fe40004000000 */
[----:B-----5:R-:W-:Y:S01]  /*10ba0*/  SHF.R.S32.HI R81, RZ, 0x1f, R24 ;  /* 0x0000001fff517819 */ /* 0x020fe20000011418 */
[----:B------:R-:W-:Y:S06]  /*10bb0*/  @P5 BRA `(.L_x_4619) ;  /* 0x0000000000b85947 */ /* 0x000fec0003800000 */
[----:B------:R-:W0:Y:S01]  /*10bc0*/  LDC R15, c[0x0][0xce8] ;  /* 0x00033a00ff0f7b82 */ /* 0x000e220000000800 */
        /* <DEDUP_REMOVED lines=12> */
[----:B0-----:R-:W-:-:S13]  /*10c90*/  ISETP.NE.AND P0, PT, R15, 0x1, PT ;  /* 0x000000010f00780c */ /* 0x001fda0003f05270 */
[----:B------:R-:W0:Y:S08]  /*10ca0*/  @P0 LDC R3, c[0x0][0xcec] ;  /* 0x00033b00ff030b82 */ /* 0x000e300000000800 */
[----:B------:R-:W2:Y:S01]  /*10cb0*/  @P0 LDC R11, c[0x0][0xcf0] ;  /* 0x00033c00ff0b0b82 */ /* 0x000ea20000000800 */
[----:B0-----:R-:W-:-:S04]  /*10cc0*/  @P0 IMAD.HI.U32 R6, R14, R3, RZ ;  /* 0x000000030e060227 */ /* 0x001fc800078e00ff */
        /* <DEDUP_REMOVED lines=19> */
[----:B------:R-:W-:Y:S01]  /*10e00*/  LEA.HI.X R11, R4, UR5, R3, 0x2, P0 ;  /* 0x00000005040b7c11 */ /* 0x000fe200080f1403 */
[----:B------:R-:W-:Y:S01]  /*10e10*/  VIADD R3, R31, 0x8 ;  /* 0x000000081f037836 */ /* 0x000fe20000000000 */
[----:B------:R-:W-:Y:S01]  /*10e20*/  ISETP.NE.AND P0, PT, R193, R30, PT ;  /* 0x0000001ec100720c */ /* 0x000fe20003f05270 */
[----:B------:R-:W-:Y:S03]  /*10e30*/  SHFL.IDX PT, R4, R10, RZ, 0x1c1f ;  /* 0x001c1fff0a047589 */ /* 0x000fe600000e0000 */
[-C--:B------:R-:W-:Y:S01]  /*10e40*/  ISETP.GE.OR P1, PT, R31, R14.reuse, P0 ;  /* 0x0000000e1f00720c */ /* 0x080fe20000726670 */
[----:B------:R-:W0:Y:S01]  /*10e50*/  SHFL.IDX PT, R5, R11, RZ, 0x1c1f ;  /* 0x001c1fff0b057589 */ /* 0x000e2200000e0000 */
[----:B------:R-:W-:-:S03]  /*10e60*/  ISETP.GE.OR P0, PT, R3, R14, P0 ;  /* 0x0000000e0300720c */ /* 0x000fc60000706670 */
[----:B------:R-:W2:Y:S08]  /*10e70*/  SHFL.IDX PT, R7, R11, 0x1, 0x1c1f ;  /* 0x003c1f000b077f89 */ /* 0x000eb000000e0000 */
[----:B0-----:R0:W-:Y:S04]  /*10e80*/  @!P1 ST.E desc[UR40][R4.64], R174 ;  /* 0x000000ae04009985 */ /* 0x0011e8000c101928 */
[----:B--2---:R0:W-:Y:S02]  /*10e90*/  @!P0 ST.E desc[UR40][R6.64], R175 ;  /* 0x000000af06008985 */ /* 0x0041e4000c101928 */
.L_x_4619:
[----:B------:R-:W2:Y:S01]  /*10ea0*/  LDC R85, c[0x0][0xce8] ;  /* 0x00033a00ff557b82 */ /* 0x000ea20000000800 */
[----:B------:R-:W-:Y:S01]  /*10eb0*/  ULDC.64 UR4, c[0x0][0xba0] ;  /* 0x0002e80000047ab9 */ /* 0x000fe20000000a00 */
[----:B0-----:R0:W5:Y:S01]  /*10ec0*/  LD.E.128 R4, desc[UR40][R20.64] ;  /* 0x0000002814047980 */ /* 0x001162000c101d00 */
[----:B------:R-:W-:-:S03]  /*10ed0*/  IMAD R3, R81, UR4, RZ ;  /* 0x0000000451037c24 */ /* 0x000fc6000f8e02ff */
[----:B------:R-:W5:Y:S02]  /*10ee0*/  LD.E.128 R8, desc[UR40][R8.64] ;  /* 0x0000002808087980 */ /* 0x000f64000c101d00 */
[----:B------:R-:W3:Y:S02]  /*10ef0*/  LDC R88, c[0x0][0xbc8] ;  /* 0x0002f200ff587b82 */ /* 0x000ee40000000800 */
[----:B------:R-:W5:Y:S04]  /*10f00*/  LD.E.128 R12, desc[UR40][R12.64] ;  /* 0x000000280c0c7980 */ /* 0x000f68000c101d00 */
[----:B------:R-:W5:Y:S04]  /*10f10*/  LD.E.128 R28, desc[UR40][R28.64] ;  /* 0x000000281c1c7980 */ /* 0x000f68000c101d00 */
[----:B------:R-:W5:Y:S04]  /*10f20*/  LD.E.128 R32, desc[UR40][R32.64] ;  /* 0x0000002820207980 */ /* 0x000f68000c101d00 */
[----:B------:R-:W5:Y:S01]  /*10f30*/  LD.E.128 R36, desc[UR40][R36.64] ;  /* 0x0000002824247980 */ /* 0x000f62000c101d00 */
[----:B--2---:R-:W-:Y:S01]  /*10f40*/  ISETP.NE.AND P1, PT, R85, 0x1, PT ;  /* 0x000000015500780c */ /* 0x004fe20003f25270 */
[----:B------:R-:W-:-:S02]  /*10f50*/  IMAD R3, R24, UR5, R3 ;  /* 0x0000000518037c24 */ /* 0x000fc4000f8e0203 */
[----:B------:R-:W5:Y:S01]  /*10f60*/  LD.E.128 R40, desc[UR40][R40.64] ;  /* 0x0000002828287980 */ /* 0x000f62000c101d00 */
[----:B0-----:R-:W-:Y:S01]  /*10f70*/  IMAD.WIDE.U32 R20, R24, UR4, RZ ;  /* 0x0000000418147c25 */ /* 0x001fe2000f8e00ff */
[----:B------:R-:W-:Y:S02]  /*10f80*/  ULDC.64 UR4, c[0x0][0xbe8] ;  /* 0x0002fa0000047ab9 */ /* 0x000fe40000000a00 */
[----:B------:R-:W5:Y:S04]  /*10f90*/  LD.E.128 R44, desc[UR40][R44.64] ;  /* 0x000000282c2c7980 */ /* 0x000f68000c101d00 */
[----:B------:R-:W5:Y:S02]  /*10fa0*/  LD.E.128 R48, desc[UR40][R48.64] ;  /* 0x0000002830307980 */ /* 0x000f64000c101d00 */
[----:B------:R-:W0:Y:S01]  /*10fb0*/  @P1 LDC R81, c[0x0][0xcec] ;  /* 0x00033b00ff511b82 */ /* 0x000e220000000800 */
[----:B------:R-:W-:Y:S01]  /*10fc0*/  IMAD.IADD R21, R21, 0x1, R3 ;  /* 0x0000000115157824 */ /* 0x000fe200078e0203 */
[----:B------:R-:W5:Y:S01]  /*10fd0*/  LD.E.128 R52, desc[UR40][R52.64] ;  /* 0x0000002834347980 */ /* 0x000f62000c101d00 */
[----:B------:R-:W-:-:S03]  /*10fe0*/  IMAD R24, R80, UR4, RZ ;  /* 0x0000000450187c24 */ /* 0x000fc6000f8e02ff */
[----:B------:R-:W5:Y:S02]  /*10ff0*/  LD.E.128 R56, desc[UR40][R56.64] ;  /* 0x0000002838387980 */ /* 0x000f64000c101d00 */
[----:B------:R-:W2:Y:S01]  /*11000*/  @P1 LDC R87, c[0x0][0xcf0] ;  /* 0x00033c00ff571b82 */ /* 0x000ea20000000800 */
        /* <DEDUP_REMOVED lines=10> */
[----:B---3--:R-:W-:Y:S01]  /*110b0*/  ISETP.GE.AND P0, PT, R217, R88, PT ;  /* 0x00000058d900720c */ /* 0x008fe20003f06270 */
[C---:B------:R-:W-:Y:S01]  /*110c0*/  IMAD R3, R83.reuse, UR5, R3 ;  /* 0x0000000553037c24 */ /* 0x040fe2000f8e0203 */
[----:B------:R-:W5:Y:S01]  /*110d0*/  LD.E.128 R72, desc[UR40][R72.64] ;  /* 0x0000002848487980 */ /* 0x000f62000c101d00 */
[----:B------:R-:W-:-:S03]  /*110e0*/  IMAD.WIDE.U32 R20, R83, UR4, R20 ;  /* 0x0000000453147c25 */ /* 0x000fc6000f8e0014 */
[----:B------:R-:W5:Y:S01]  /*110f0*/  LD.E.128 R76, desc[UR40][R76.64] ;  /* 0x000000284c4c7980 */ /* 0x000f62000c101d00 */
[----:B0-----:R-:W-:Y:S01]  /*11100*/  @P1 IMAD.HI.U32 R24, R82, R81, RZ ;  /* 0x0000005152181227 */ /* 0x001fe200078e00ff */
        /* <DEDUP_REMOVED lines=9> */
[----:B0-----:R-:W0:Y:S01]  /*111a0*/  FENCE.VIEW.ASYNC.S ;  /* 0x00000000000073c6 */ /* 0x001e220000000000 */
[----:B------:R-:W-:Y:S01]  /*111b0*/  IMAD.MOV.U32 R3, RZ, RZ, R82 ;  /* 0x000000ffff037224 */ /* 0x000fe200078e0052 */
[----:B--2---:R-:W-:Y:S01]  /*111c0*/  @P1 SHF.R.U32.HI R3, RZ, R87, R24 ;  /* 0x00000057ff031219 */ /* 0x004fe20000011618 */
        /* <DEDUP_REMOVED lines=40> */
[----:B0-----:R0:W-:Y:S01]  /*11450*/  SYNCS.ARRIVE.TRANS64.RED.A1T0 RZ, [R0+URZ], RZ ;  /* 0x000000ff00ff79a7 */ /* 0x0011e2000810043f */
[----:B------:R-:W-:Y:S02]  /*11460*/  SHF.R.S32.HI R93, RZ, 0x1f, R214 ;  /* 0x0000001fff5d7819 */ /* 0x000fe400000114d6 */
[----:B------:R-:W-:Y:S01]  /*11470*/  LOP3.LUT R24, R3, 0x20, R24, 0xe2, !PT ;  /* 0x0000002003187812 */ /* 0x000fe200078ee218 */
[----:B------:R0:W2:Y:S01]  /*11480*/  SHFL.IDX PT, R80, R89, RZ, 0x181f ;  /* 0x00181fff59507589 */ /* 0x0000a200000e0000 */
[----:B------:R-:W-:-:S02]  /*11490*/  SEL R3, RZ, 0x40, P0 ;  /* 0x00000040ff037807 */ /* 0x000fc40000000000 */
[----:B------:R-:W-:Y:S02]  /*114a0*/  ISETP.GE.AND P0, PT, R224, R88, PT ;  /* 0x00000058e000720c */ /* 0x000fe40003f06270 */
[----:B------:R-:W-:Y:S02]  /*114b0*/  LEA.HI.X R90, R20, UR5, R21, 0x1, P2 ;  /* 0x00000005145a7c11 */ /* 0x000fe400090f0c15 */
[----:B------:R-:W-:Y:S02]  /*114c0*/  LOP3.LUT R3, R24, R3, RZ, 0xfc, !PT ;  /* 0x0000000318037212 */ /* 0x000fe400078efcff */
[----:B------:R-:W-:Y:S01]  /*114d0*/  SEL R24, RZ, 0x80, P0 ;  /* 0x00000080ff187807 */ /* 0x000fe20000000000 */
[----:B------:R0:W3:Y:S01]  /*114e0*/  SHFL.IDX PT, R81, R90, RZ, 0x181f ;  /* 0x00181fff5a517589 */ /* 0x0000e200000e0000 */
[----:B------:R-:W-:Y:S02]  /*114f0*/  SHF.R.S32.HI R94, RZ, 0x1f, R215 ;  /* 0x0000001fff5e7819 */ /* 0x000fe400000114d7 */
[----:B------:R-:W-:-:S02]  /*11500*/  LOP3.LUT R24, R3, R24, RZ, 0xfc, !PT ;  /* 0x0000001803187212 */ /* 0x000fc400078efcff */
[----:B------:R-:W-:Y:S02]  /*11510*/  SHF.R.S32.HI R95, RZ, 0x1f, R216 ;  /* 0x0000001fff5f7819 */ /* 0x000fe400000114d8 */
[----:B------:R-:W-:Y:S01]  /*11520*/  SHF.R.S32.HI R96, RZ, 0x1f, R217 ;  /* 0x0000001fff607819 */ /* 0x000fe200000114d9 */
[----:B0-----:R-:W-:Y:S06]  /*11530*/  @P1 BRA `(.L_x_4621) ;  /* 0x00000000007c1947 */ /* 0x001fec0003800000 */
        /* <DEDUP_REMOVED lines=18> */
[----:B0-----:R-:W-:-:S03]  /*11660*/  @!P2 LEA R4, P5, R214, R80, 0x1 ;  /* 0x00000050d604a211 */ /* 0x001fc600078a08ff */
[----:B------:R4:W-:Y:S01]  /*11670*/  @!P3 ST.E.128 desc[UR40][R86.64], R40 ;  /* 0x000000285600b985 */ /* 0x0009e2000c101d28 */
[-C--:B------:R-:W-:Y:S02]  /*11680*/  @!P1 LEA R6, P6, R213, R80.reuse, 0x1 ;  /* 0x00000050d5069211 */ /* 0x080fe400078c08ff */
[-C--:B--2---:R-:W-:Y:S02]  /*11690*/  @P0 LEA R12, P3, R225, R80.reuse, 0x1 ;  /* 0x00000050e10c0211 */ /* 0x084fe400078608ff */
        /* <DEDUP_REMOVED lines=9> */
.L_x_4621:
[----:B------:R-:W-:Y:S05]  /*11730*/  BSYNC B1 ;  /* 0x0000000000017941 */ /* 0x000fea0003800000 */
.L_x_4620:
[----:B------:R-:W-:Y:S01]  /*11740*/  VIADD R0, R91, 0x20 ;  /* 0x000000205b007836 */ /* 0x000fe20000000000 */
[----:B----45:R0:W4:Y:S04]  /*11750*/  SHFL.IDX PT, R7, R90, 0x1, 0x181f ;  /* 0x00381f005a077f89 */ /* 0x03012800000e0000 */
[----:B------:R-:W-:Y:S01]  /*11760*/  ISETP.GE.AND P0, PT, R0, R92, PT ;  /* 0x0000005c0000720c */ /* 0x000fe20003f06270 */
[----:B------:R0:W0:-:S12]  /*11770*/  SHFL.IDX PT, R6, R89, 0x1, 0x181f ;  /* 0x00381f0059067f89 */ /* 0x00001800000e0000 */
[----:B------:R-:W-:Y:S05]  /*11780*/  @P0 BRA `(.L_x_4622) ;  /* 0x0000000c00f00947 */ /* 0x000fea0003800000 */
        /* <DEDUP_REMOVED lines=33> */
.L_x_4617:
[----:B------:R-:W3:Y:S01]  /*119a0*/  S2R R0, SR_TID.X ;  /* 0x0000000000007919 */ /* 0x000ee20000002100 */
[----:B------:R-:W-:Y:S01]  /*119b0*/  ULDC.64 UR4, c[0x0][0xd00] ;  /* 0x0003400000047ab9 */ /* 0x000fe20000000a00 */
[----:B------:R-:W-:Y:S01]  /*119c0*/  IMAD.MOV.U32 R3, RZ, RZ, RZ ;  /* 0x000000ffff037224 */ /* 0x000fe200078e00ff */
[----:B------:R-:W-:Y:S01]  /*119d0*/  ISETP.NE.U32.AND P0, PT, RZ, UR4, PT ;  /* 0x00000004ff007c0c */ /* 0x000fe2000bf05070 */
[----:B------:R-:W4:Y:S01]  /*119e0*/  LDC R29, c[0x0][0xce8] ;  /* 0x00033a00ff1d7b82 */ /* 0x000f220000000800 */
        /* <DEDUP_REMOVED lines=8> */
[----:B------:R-:W-:Y:S01]  /*11a70*/  ULDC UR4, c[0x0][0xb88] ;  /* 0x0002e20000047ab9 */ /* 0x000fe20000000800 */
[----:B---3--:R-:W-:-:S02]  /*11a80*/  VIADD R6, R0, 0xffffff80 ;  /* 0xffffff8000067836 */ /* 0x008fc40000000000 */
[----:B------:R-:W-:Y:S01]  /*11a90*/  @P1 IADD3.X R211, R211, UR5, RZ, P2, !PT ;  /* 0x00000005d3d31c10 */ /* 0x000fe200097fe4ff */
[----:B------:R-:W-:-:S06]  /*11aa0*/  IMAD.U32 R0, RZ, RZ, UR4 ;  /* 0x00000004ff007e24 */ /* 0x000fcc000f8e00ff */
[----:B------:R0:W5:Y:S01]  /*11ab0*/  @P1 LDG.E R0, desc[UR40][R210.64] ;  /* 0x00000028d2001981 */ /* 0x000162000c1e1900 */
[----:B------:R-:W-:Y:S01]  /*11ac0*/  ISETP.GE.AND P2, PT, R6, 0x40, PT ;  /* 0x000000400600780c */ /* 0x000fe20003f46270 */
[----:B------:R-:W-:-:S12]  /*11ad0*/  @P1 BRA `(.L_x_4623) ;  /* 0x0000000000101947 */ /* 0x000fd80003800000 */
[----:B------:R-:W-:Y:S05]  /*11ae0*/  @!P0 BRA `(.L_x_4623) ;  /* 0x00000000000c8947 */ /* 0x000fea0003800000 */
[----:B------:R-:W3:Y:S04]  /*11af0*/  LDG.E R7, desc[UR40][R4.64] ;  /* 0x0000002804077981 */ /* 0x000ee8000c1e1900 */
[----:B-----5:R-:W3:Y:S02]  /*11b00*/  LDG.E R0, desc[UR40][R4.64+0x4] ;  /* 0x0000042804007981 */ /* 0x020ee4000c1e1900 */
[----:B---3--:R-:W-:-:S07]  /*11b10*/  IMAD.IADD R0, R0, 0x1, -R7 ;  /* 0x0000000100007824 */ /* 0x008fce00078e0a07 */
.L_x_4623:
[----:B------:R-:W-:Y:S01]  /*11b20*/  BSSY B1, `(.L_x_4624) ;  /* 0x000002e000017945 */ /* 0x000fe20003800000 */
[----:B------:R-:W-:Y:S02]  /*11b30*/  SHF.R.S32.HI R13, RZ, 0x1f, R209 ;  /* 0x0000001fff0d7819 */ /* 0x000fe400000114d1 */
[----:B------:R-:W-:Y:S02]  /*11b40*/  SEL R15, R212, RZ, !P0 ;  /* 0x000000ffd40f7207 */ /* 0x000fe40004000000 */
[----:B------:R-:W-:Y:S02]  /*11b50*/  SEL R222, R222, RZ, !P0 ;  /* 0x000000ffdede7207 */ /* 0x000fe40004000000 */
[----:B-----5:R-:W-:Y:S01]  /*11b60*/  SHF.R.S32.HI R10, RZ, 0x1f, R3 ;  /* 0x0000001fff0a7819 */ /* 0x020fe20000011403 */
[----:B------:R-:W-:Y:S06]  /*11b70*/  @P2 BRA `(.L_x_4625) ;  /* 0x0000000000a02947 */ /* 0x000fec0003800000 */
[----:B0-----:R-:W0:Y:S01]  /*11b80*/  S2R R4, SR_TID.X ;  /* 0x0000000000047919 */ /* 0x001e220000002100 */
[----:B------:R-:W3:Y:S02]  /*11b90*/  LDC R11, c[0x0][0xce8] ;  /* 0x00033a00ff0b7b82 */ /* 0x000ee40000000800 */
[----:B---3--:R-:W-:Y:S02]  /*11ba0*/  IMAD R5, R0, R11, RZ ;  /* 0x0000000b00057224 */ /* 0x008fe400078e02ff */
[----:B0-----:R-:W-:-:S04]  /*11bb0*/  IMAD R4, R219, 0x40, R4 ;  /* 0x00000040db047824 */ /* 0x001fc800078e0204 */
[----:B------:R-:W-:-:S05]  /*11bc0*/  VIADD R12, R4, 0xffffff80 ;  /* 0xffffff80040c7836 */ /* 0x000fca0000000000 */
        /* <DEDUP_REMOVED lines=9> */
[----:B------:R-:W0:Y:S08]  /*11c60*/  @P0 LDC R9, c[0x0][0xcec] ;  /* 0x00033b00ff090b82 */ /* 0x000e300000000800 */
[----:B------:R-:W3:Y:S01]  /*11c70*/  @P0 LDC R21, c[0x0][0xcf0] ;  /* 0x00033c00ff150b82 */ /* 0x000ee20000000800 */
[----:B0-----:R-:W-:-:S04]  /*11c80*/  @P0 IMAD.HI.U32 R6, R12, R9, RZ ;  /* 0x000000090c060227 */ /* 0x001fc800078e00ff */
[----:B------:R-:W-:Y:S01]  /*11c90*/  IMAD R9, R209, UR5, R8 ;  /* 0x00000005d1097c24 */ /* 0x000fe2000f8e0208 */
[----:B------:R-:W-:Y:S01]  /*11ca0*/  ULDC.64 UR4, c[0x0][0xc98] ;  /* 0x0003260000047ab9 */ /* 0x000fe20000000a00 */
[----:B---3--:R-:W-:Y:S02]  /*11cb0*/  @P0 SHF.R.U32.HI R7, RZ, R21, R6 ;  /* 0x00000015ff070219 */ /* 0x008fe40000011606 */
        /* <DEDUP_REMOVED lines=20> */
.L_x_4625:
[----:B------:R-:W-:Y:S05]  /*11e00*/  BSYNC B1 ;  /* 0x0000000000017941 */ /* 0x000fea0003800000 */
.L_x_4624:
[----:B----4-:R-:W-:Y:S01]  /*11e10*/  ISETP.NE.AND P0, PT, R29, 0x1, PT ;  /* 0x000000011d00780c */ /* 0x010fe20003f05270 */
[----:B--2---:R-:W2:Y:S01]  /*11e20*/  LDC R24, c[0x0][0xbc8] ;  /* 0x0002f200ff187b82 */ /* 0x004ea20000000800 */
[----:B------:R-:W-:Y:S01]  /*11e30*/  ULDC.64 UR4, c[0x0][0xba0] ;  /* 0x0002e80000047ab9 */ /* 0x000fe20000000a00 */
[----:B------:R-:W-:Y:S01]  /*11e40*/  IMAD R31, R0, R29, RZ ;  /* 0x0000001d001f7224 */ /* 0x000fe200078e02ff */
[----:B------:R-:W-:Y:S01]  /*11e50*/  BSSY B1, `(.L_x_4626) ;  /* 0x000006b000017945 */ /* 0x000fe20003800000 */
[----:B---3--:R-:W-:Y:S01]  /*11e60*/  IMAD R6, R10, UR4, RZ ;  /* 0x000000040a067c24 */ /* 0x008fe2000f8e02ff */
[----:B------:R-:W-:Y:S01]  /*11e70*/  SHF.R.S32.HI R32, RZ, 0x1f, R214 ;  /* 0x0000001fff207819 */ /* 0x000fe200000114d6 */
[C---:B0-----:R-:W-:Y:S01]  /*11e80*/  IMAD.WIDE.U32 R4, R3.reuse, UR4, RZ ;  /* 0x0000000403047c25 */ /* 0x041fe2000f8e00ff */
[----:B------:R-:W-:Y:S02]  /*11e90*/  SHF.R.S32.HI R33, RZ, 0x1f, R215 ;  /* 0x0000001fff217819 */ /* 0x000fe400000114d7 */
[----:B------:R-:W-:Y:S01]  /*11ea0*/  SHF.R.S32.HI R34, RZ, 0x1f, R216 ;  /* 0x0000001fff227819 */ /* 0x000fe200000114d8 */
[----:B------:R-:W-:Y:S01]  /*11eb0*/  IMAD R3, R3, UR5, R6 ;  /* 0x0000000503037c24 */ /* 0x000fe2000f8e0206 */
[----:B------:R-:W-:Y:S01]  /*11ec0*/  ULDC.64 UR4, c[0x0][0xbe8] ;  /* 0x0002fa0000047ab9 */ /* 0x000fe20000000a00 */
[----:B------:R-:W0:Y:S01]  /*11ed0*/  @P0 LDC R7, c[0x0][0xcec] ;  /* 0x00033b00ff070b82 */ /* 0x000e220000000800 */
[----:B------:R-:W-:Y:S01]  /*11ee0*/  IMAD R6, R13, UR4, RZ ;  /* 0x000000040d067c24 */ /* 0x000fe2000f8e02ff */
[----:B------:R-:W-:Y:S01]  /*11ef0*/  SHF.R.S32.HI R35, RZ, 0x1f, R217 ;  /* 0x0000001fff237819 */ /* 0x000fe200000114d9 */
[----:B------:R-:W-:-:S02]  /*11f00*/  IMAD.IADD R5, R5, 0x1, R3 ;  /* 0x0000000105057824 */ /* 0x000fc400078e0203 */
[C---:B------:R-:W-:Y:S02]  /*11f10*/  IMAD R3, R209.reuse, UR5, R6 ;  /* 0x00000005d1037c24 */ /* 0x040fe4000f8e0206 */
[----:B------:R-:W-:Y:S01]  /*11f20*/  IMAD.WIDE.U32 R4, R209, UR4, R4 ;  /* 0x00000004d1047c25 */ /* 0x000fe2000f8e0004 */
[----:B------:R-:W3:Y:S01]  /*11f30*/  @P0 LDC R9, c[0x0][0xcf0] ;  /* 0x00033c00ff090b82 */ /* 0x000ee20000000800 */
[----:B------:R-:W-:Y:S02]  /*11f40*/  ULDC.64 UR4, c[0x0][0xbf0] ;  /* 0x0002fc0000047ab9 */ /* 0x000fe40000000a00 */
[----:B------:R-:W-:Y:S01]  /*11f50*/  IMAD R6, R220, 0x20, R221 ;  /* 0x00000020dc067824 */ /* 0x000fe200078e02dd */
[-C--:B--2---:R-:W-:Y:S01]  /*11f60*/  ISETP.GE.AND P1, PT, R217, R24.reuse, PT ;  /* 0x00000018d900720c */ /* 0x084fe20003f26270 */
[----:B------:R-:W-:Y:S01]  /*11f70*/  IMAD.IADD R5, R5, 0x1, R3 ;  /* 0x0000000105057824 */ /* 0x000fe200078e0203 */
[-C--:B------:R-:W-:Y:S01]  /*11f80*/  ISETP.GE.AND P2, PT, R189, R24.reuse, PT ;  /* 0x00000018bd00720c */ /* 0x080fe20003f46270 */
[----:B------:R-:W-:Y:S01]  /*11f90*/  IMAD R3, R222, UR4, RZ ;  /* 0x00000004de037c24 */ /* 0x000fe2000f8e02ff */
[----:B------:R-:W-:Y:S01]  /*11fa0*/  SEL R10, RZ, 0xffffffff, P1 ;  /* 0xffffffffff0a7807 */ /* 0x000fe20000800000 */
[----:B------:R-:W-:Y:S01]  /*11fb0*/  IMAD R8, R219, 0x40, R6 ;  /* 0x00000040db087824 */ /* 0x000fe200078e0206 */
[----:B------:R-:W-:Y:S01]  /*11fc0*/  ISETP.GE.AND P1, PT, R215, R24, PT ;  /* 0x00000018d700720c */ /* 0x000fe20003f26270 */
[----:B------:R-:W-:-:S02]  /*11fd0*/  IMAD R3, R15, UR5, R3 ;  /* 0x000000050f037c24 */ /* 0x000fc4000f8e0203 */
[----:B------:R-:W-:Y:S01]  /*11fe0*/  IMAD.WIDE.U32 R4, R15, UR4, R4 ;  /* 0x000000040f047c25 */ /* 0x000fe2000f8e0004 */
[----:B------:R-:W-:Y:S01]  /*11ff0*/  SEL R11, RZ, 0xffffffff, P1 ;  /* 0xffffffffff0b7807 */ /* 0x000fe20000800000 */
[----:B------:R-:W-:Y:S02]  /*12000*/  ULDC.64 UR4, c[0x0][0xbe0] ;  /* 0x0002f80000047ab9 */ /* 0x000fe40000000a00 */
[----:B0-----:R-:W-:Y:S01]  /*12010*/  @P0 IMAD.HI.U32 R6, R8, R7, RZ ;  /* 0x0000000708060227 */ /* 0x001fe200078e00ff */
[----:B------:R-:W-:Y:S02]  /*12020*/  SEL R7, RZ, 0x1, P2 ;  /* 0x00000001ff077807 */ /* 0x000fe40001000000 */
[----:B------:R-:W-:Y:S01]  /*12030*/  ISETP.GE.AND P2, PT, R216, R24, PT ;  /* 0x00000018d800720c */ /* 0x000fe20003f46270 */
[----:B------:R-:W-:Y:S02]  /*12040*/  IMAD.SHL.U32 R10, R10, 0x2, RZ ;  /* 0x000000020a0a7824 */ /* 0x000fe400078e00ff */
[----:B------:R-:W-:-:S02]  /*12050*/  IMAD.IADD R5, R5, 0x1, R3 ;  /* 0x0000000105057824 */ /* 0x000fc400078e0203 */
        /* <DEDUP_REMOVED lines=9> */
[-C--:B------:R-:W-:Y:S02]  /*120f0*/  ISETP.GE.AND P0, PT, R214, R24.reuse, PT ;  /* 0x00000018d600720c */ /* 0x080fe40003f06270 */
[----:B------:R-:W-:Y:S01]  /*12100*/  ISETP.GE.AND P2, PT, R224, R24, PT ;  /* 0x00000018e000720c */ /* 0x000fe20003f46270 */
[----:B------:R-:W-:-:S02]  /*12110*/  IMAD.SHL.U32 R10, R10, 0x4, RZ ;  /* 0x000000040a0a7824 */ /* 0x000fc400078e00ff */
        /* <DEDUP_REMOVED lines=21> */
[----:B------:R-:W-:Y:S01]  /*12270*/  IMAD.IADD R3, R5, 0x1, R3 ;  /* 0x0000000105037824 */ /* 0x000fe200078e0203 */
[----:B------:R-:W-:-:S02]  /*12280*/  LEA R20, P1, R4, UR4, 0x1 ;  /* 0x0000000404147c11 */ /* 0x000fc4000f8208ff */
        /* <DEDUP_REMOVED lines=39> */
.L_x_4627:
[----:B------:R-:W-:Y:S05]  /*12500*/  BSYNC B1 ;  /* 0x0000000000017941 */ /* 0x000fea0003800000 */
.L_x_4626:
        /* <DEDUP_REMOVED lines=27> */
[-C--:B0-----:R-:W-:Y:S02]  /*126c0*/  @P0 LEA R20, P3, R225, R6.reuse, 0x1 ;  /* 0x00000006e1140211 */ /* 0x081fe400078608ff */
        /* <DEDUP_REMOVED lines=8> */
.L_x_4622:
[----:B------:R-:W-:Y:S05]  /*12750*/  BSYNC B0 ;  /* 0x0000000000007941 */ /* 0x000fea0003800000 */
.L_x_4616:
[----:B------:R-:W-:Y:S02]  /*12760*/  ULDC UR4, c[0x0][0xd3c] ;  /* 0x00034f0000047ab9 */ /* 0x000fe40000000800 */
[----:B------:R-:W-:-:S13]  /*12770*/  ISETP.GE.AND P0, PT, R27, UR4, PT ;  /* 0x000000041b007c0c */ /* 0x000fda000bf06270 */
[----:B------:R-:W-:Y:S05]  /*12780*/  @!P0 BRA `(.L_x_4628) ;  /* 0xfffffee800b08947 */ /* 0x000fea000383ffff */
[----:B------:R-:W-:Y:S05]  /*12790*/  BRA `(.L_x_4515) ;  /* 0x0000009800c47947 */ /* 0x000fea0003800000 */
.L_x_4513:
        /* <DEDUP_REMOVED lines=18> */
.L_x_4629:
        /* <DEDUP_REMOVED lines=42> */
.L_x_4635:
        /* <DEDUP_REMOVED lines=12> */
.L_x_4634:
[----:B------:R-:W-:Y:S05]  /*12c20*/  BSYNC B0 ;  /* 0x0000000000007941 */ /* 0x000fea0003800000 */
.L_x_4633:
        /* <DEDUP_REMOVED lines=22> */
.L_x_4631:
        /* <DEDUP_REMOVED lines=16> */
.L_x_4636:
        /* <DEDUP_REMOVED lines=25> */
.L_x_4632:
[----:B------:R-:W-:Y:S02]  /*13020*/  IMAD.MOV.U32 R17, RZ, RZ, RZ ;  /* 0x000000ffff117224 */ /* 0x000fe400078e00ff */
[----:B------:R-:W-:Y:S02]  /*13030*/  IMAD.U32 R16, RZ, RZ, UR6 ;  /* 0x00000006ff107e24 */ /* 0x000fe4000f8e00ff */
[----:B------:R-:W-:-:S07]  /*13040*/  IMAD.MOV.U32 R18, RZ, RZ, RZ ;  /* 0x000000ffff127224 */ /* 0x000fce00078e00ff */
.L_x_4637:
[----:B------:R-:W-:-:S13]  /*13050*/  ISETP.NE.AND P0, PT, R5, RZ, PT ;  /* 0x000000ff0500720c */ /* 0x000fda0003f05270 */
[----:B------:R-:W0:Y:S01]  /*13060*/  @!P0 S2R R3, SR_CgaCtaId ;  /* 0x0000000000038919 */ /* 0x000e220000008800 */
[----:B------:R-:W-:-:S04]  /*13070*/  @!P0 MOV R0, 0x400 ;  /* 0x0000040000008802 */ /* 0x000fc80000000f00 */
[----:B0-----:R-:W-:-:S05]  /*13080*/  @!P0 LEA R0, R3, R0, 0x18 ;  /* 0x0000000003008211 */ /* 0x001fca00078ec0ff */
[----:B------:R2:W-:Y:S01]  /*13090*/  @!P0 STS.128 [R0+0x388d0], R16 ;  /* 0x0388d01000008388 */ /* 0x0005e20000000c00 */
[----:B------:R-:W-:Y:S06]  /*130a0*/  BAR.ARV 0x5, 0x180 ;  /* 0x0146000000007b1d */ /* 0x000fec0000002000 */
.L_x_4630:
        /* <DEDUP_REMOVED lines=31> */
[----:B------:R-:W-:Y:S01]  /*132a0*/  STL [R1+0x20], R2 ;  /* 0x0000200201007387 */ /* 0x000fe20000100800 */
[C---:B------:R-:W-:Y:S02]  /*132b0*/  LOP3.LUT R4, R0.reuse, 0x100, RZ, 0xfc, !PT ;  /* 0x0000010000047812 */ /* 0x040fe400078efcff */
[C---:B-1----:R-:W-:Y:S01]  /*132c0*/  LOP3.LUT R3, R0.reuse, 0x80, RZ, 0xfc, !PT ;  /* 0x0000008000037812 */ /* 0x042fe200078efcff */
[----:B------:R-:W-:Y:S01]  /*132d0*/  STL [R1+0x10], RZ ;  /* 0x000010ff01007387 */ /* 0x000fe20000100800 */
[----:B------:R-:W-:-:S03]  /*132e0*/  LOP3.LUT R3, R0, 0x140, RZ, 0xfc, !PT ;  /* 0x0000014000037812 */ /* 0x000fc600078efcff */
[----:B------:R-:W-:Y:S04]  /*132f0*/  STL [R1+0xc], RZ ;  /* 0x00000cff01007387 */ /* 0x000fe80000100800 */
[----:B------:R0:W-:Y:S02]  /*13300*/  STL [R1+0x1c], R2 ;  /* 0x00001c0201007387 */ /* 0x0001e40000100800 */
[C---:B0-----:R-:W-:Y:S02]  /*13310*/  LOP3.LUT R2, R0.reuse, 0xc0, RZ, 0xfc, !PT ;  /* 0x000000c000027812 */ /* 0x041fe400078efcff */
[C---:B------:R-:W-:Y:S02]  /*13320*/  LOP3.LUT R2, R0.reuse, 0x180, RZ, 0xfc, !PT ;  /* 0x0000018000027812 */ /* 0x040fe400078efcff */
[----:B------:R-:W-:-:S07]  /*13330*/  LOP3.LUT R0, R0, 0x1c0, RZ, 0xfc, !PT ;  /* 0x000001c000007812 */ /* 0x000fce00078efcff */
.L_x_4808:
[----:B01----:R-:W0:Y:S02]  /*13340*/  LDC.64 R2, c[0x0][0xd88] ;  /* 0x00036200ff027b82 */ /* 0x003e240000000a00 */
[----:B0-----:R-:W-:-:S05]  /*13350*/  IMAD.WIDE R2, R19, 0x4, R2 ;  /* 0x0000000413027825 */ /* 0x001fca00078e0202 */
[----:B--2---:R-:W2:Y:S01]  /*13360*/  LDG.E R15, desc[UR40][R2.64] ;  /* 0x00000028020f7981 */ /* 0x004ea2000c1e1900 */
[----:B------:R-:W-:Y:S05]  /*13370*/  YIELD ;  /* 0x0000000000007946 */ /* 0x000fea0003800000 */
[----:B------:R-:W-:Y:S01]  /*13380*/  ULDC.64 UR4, c[0x0][0xb20] ;  /* 0x0002c80000047ab9 */ /* 0x000fe20000000a00 */
[----:B---3--:R-:W-:Y:S01]  /*13390*/  IMAD.MOV.U32 R0, RZ, RZ, RZ ;  /* 0x000000ffff007224 */ /* 0x008fe200078e00ff */
[----:B------:R-:W-:Y:S02]  /*133a0*/  ISETP.NE.U32.AND P0, PT, RZ, UR4, PT ;  /* 0x00000004ff007c0c */ /* 0x000fe4000bf05070 */
[----:B------:R-:W-:Y:S01]  /*133b0*/  CS2R R8, SRZ ;  /* 0x0000000000087805 */ /* 0x000fe2000001ff00 */
[----:B------:R-:W-:Y:S01]  /*133c0*/  ULDC.64 UR10, c[0x0][0xb10] ;  /* 0x0002c400000a7ab9 */ /* 0x000fe20000000a00 */
        /* <DEDUP_REMOVED lines=20> */
[----:B------:R-:W-:Y:S02]  /*13510*/  ISETP.NE.U32.AND P1, PT, RZ, UR8, PT ;  /* 0x00000008ff007c0c */ /* 0x000fe4000bf25070 */
[----:B-1----:R-:W-:-:S02]  /*13520*/  IADD3 R2, P4, R14, UR4, RZ ;  /* 0x000000040e027c10 */ /* 0x002fc4000ff9e0ff */
[----:B------:R-:W-:Y:S02]  /*13530*/  ISETP.NE.AND.EX P0, PT, RZ, UR7, PT, P0 ;  /* 0x00000007ff007c0c */ /* 0x000fe4000bf05300 */
[C---:B------:R-:W-:Y:S02]  /*13540*/  IADD3.X R3, R13.reuse, UR5, RZ, P4, !PT ;  /* 0x000000050d037c10 */ /* 0x040fe4000a7fe4ff */
[C---:B0-----:R-:W-:Y:S02]  /*13550*/  IADD3 R4, P4, R14.reuse, UR8, RZ ;  /* 0x000000080e047c10 */ /* 0x041fe4000ff9e0ff */
[----:B------:R-:W-:Y:S01]  /*13560*/  ISETP.NE.AND.EX P1, PT, RZ, UR9, PT, P1 ;  /* 0x00000009ff007c0c */ /* 0x000fe2000bf25310 */
[----:B------:R-:W2:Y:S01]  /*13570*/  @P2 LDG.E R8, desc[UR40][R2.64] ;  /* 0x0000002802082981 */ /* 0x000ea2000c1e1900 */
[----:B------:R-:W-:Y:S01]  /*13580*/  IADD3.X R5, R13, UR9, RZ, P4, !PT ;  /* 0x000000090d057c10 */ /* 0x000fe2000a7fe4ff */
[----:B------:R-:W-:Y:S01]  /*13590*/  ULDC UR4, c[0x0][0x288] ;  /* 0x0000a20000047ab9 */ /* 0x000fe20000000800 */
[----:B------:R-:W-:-:S02]  /*135a0*/  @P3 IADD3 R10, P4, R14, UR10, RZ ;  /* 0x0000000a0e0a3c10 */ /* 0x000fc4000ff9e0ff */
[----:B------:R-:W-:Y:S02]  /*135b0*/  IADD3 R6, P5, R14, UR6, RZ ;  /* 0x000000060e067c10 */ /* 0x000fe4000ffbe0ff */
[C---:B------:R-:W-:Y:S02]  /*135c0*/  @P3 IADD3.X R11, R13.reuse, UR11, RZ, P4, !PT ;  /* 0x0000000b0d0b3c10 */ /* 0x040fe4000a7fe4ff */
[----:B------:R-:W-:-:S03]  /*135d0*/  IADD3.X R7, R13, UR7, RZ, P5, !PT ;  /* 0x000000070d077c10 */ /* 0x000fc6000affe4ff */
        /* <DEDUP_REMOVED lines=22> */
.L_x_4639:
[----:B------:R-:W-:Y:S01]  /*13740*/  IMAD.MOV.U32 R11, RZ, RZ, R15 ;  /* 0x000000ffff0b7224 */ /* 0x000fe200078e000f */
[----:B------:R-:W-:Y:S01]  /*13750*/  ULDC.64 UR4, c[0x0][0xb18] ;  /* 0x0002c60000047ab9 */ /* 0x000fe20000000a00 */
[----:B0----5:R-:W-:Y:S01]  /*13760*/  IMAD.IADD R2, R12, 0x1, R0 ;  /* 0x000000010c027824 */ /* 0x021fe200078e0200 */
[----:B------:R-:W-:Y:S02]  /*13770*/  ISETP.NE.U32.AND P2, PT, RZ, UR4, PT ;  /* 0x00000004ff007c0c */ /* 0x000fe4000bf45070 */
[----:B------:R0:W-:Y:S02]  /*13780*/  STL [R1+0x14], R11 ;  /* 0x0000140b01007387 */ /* 0x0001e40000100800 */
[----:B------:R-:W-:Y:S02]  /*13790*/  ISETP.NE.AND.EX P2, PT, RZ, UR5, PT, P2 ;  /* 0x00000005ff007c0c */ /* 0x000fe4000bf45320 */
[----:B------:R0:W-:Y:S11]  /*137a0*/  STL [R1+0x28], R2 ;  /* 0x0000280201007387 */ /* 0x0001f60000100800 */
[----:B0-----:R-:W-:Y:S05]  /*137b0*/  @!P2 BRA `(.L_x_4640) ;  /* 0x000000000010a947 */ /* 0x001fea0003800000 */
[----:B------:R-:W-:-:S04]  /*137c0*/  IADD3 R2, P0, R14, UR4, RZ ;  /* 0x000000040e027c10 */ /* 0x000fc8000ff1e0ff */
[----:B------:R-:W-:-:S05]  /*137d0*/  IADD3.X R3, R13, UR5, RZ, P0, !PT ;  /* 0x000000050d037c10 */ /* 0x000fca00087fe4ff */
[----:B------:R0:W5:Y:S01]  /*137e0*/  LDG.E R8, desc[UR40][R2.64] ;  /* 0x0000002802087981 */ /* 0x000162000c1e1900 */
[----:B------:R-:W-:Y:S05]  /*137f0*/  BRA `(.L_x_4641) ;  /* 0x0000000000107947 */ /* 0x000fea0003800000 */
.L_x_4640:
[----:B------:R-:W-:Y:S05]  /*13800*/  @!P0 BRA `(.L_x_4641) ;  /* 0x00000000000c8947 */ /* 0x000fea0003800000 */
[----:B------:R-:W2:Y:S04]  /*13810*/  LDG.E R8, desc[UR40][R6.64] ;  /* 0x0000002806087981 */ /* 0x000ea8000c1e1900 */
[----:B------:R-:W2:Y:S02]  /*13820*/  LDG.E R6, desc[UR40][R6.64+0x4] ;  /* 0x0000042806067981 */ /* 0x000ea4000c1e1900 */
[----:B--2---:R-:W-:-:S07]  /*13830*/  IMAD.IADD R8, R6, 0x1, -R8 ;  /* 0x0000000106087824 */ /* 0x004fce00078e0a08 */
.L_x_4641:
[----:B0-----:R-:W2:Y:S01]  /*13840*/  @P1 LDG.E R2, desc[UR40][R4.64] ;  /* 0x0000002804021981 */ /* 0x001ea2000c1e1900 */
[----:B-----5:R-:W-:-:S03]  /*13850*/  IMAD.IADD R0, R8, 0x1, -R0 ;  /* 0x0000000108007824 */ /* 0x020fc600078e0a00 */
[----:B------:R-:W2:Y:S01]  /*13860*/  @P1 LDG.E R4, desc[UR40][R4.64+0x4] ;  /* 0x0000042804041981 */ /* 0x000ea2000c1e1900 */
[----:B------:R-:W-:Y:S01]  /*13870*/  BSSY B0, `(.L_x_4642) ;  /* 0x00001c7000007945 */ /* 0x000fe20003800000 */
[----:B--2---:R-:W-:-:S04]  /*13880*/  @P1 IMAD.IADD R10, R4, 0x1, -R2 ;  /* 0x00000001040a1824 */ /* 0x004fc800078e0a02 */
[----:B------:R-:W-:-:S04]  /*13890*/  IMAD.IADD R3, R0, 0x1, R10 ;  /* 0x0000000100037824 */ /* 0x000fc800078e020a */
[----:B------:R-:W-:Y:S01]  /*138a0*/  VIADD R2, R3, 0x3f ;  /* 0x0000003f03027836 */ /* 0x000fe20000000000 */
[----:B------:R0:W-:Y:S04]  /*138b0*/  STL [R1+0x64], R3 ;  /* 0x0000640301007387 */ /* 0x0001e80000100800 */
[----:B0-----:R-:W-:-:S04]  /*138c0*/  SHF.R.S32.HI R3, RZ, 0x1f, R2 ;  /* 0x0000001fff037819 */ /* 0x001fc80000011402 */
[----:B------:R-:W-:-:S04]  /*138d0*/  LEA.HI R3, R3, R2, RZ, 0x6 ;  /* 0x0000000203037211 */ /* 0x000fc800078f30ff */
[----:B------:R-:W-:-:S04]  /*138e0*/  LOP3.LUT R2, R3, 0xffffffc0, RZ, 0xc0, !PT ;  /* 0xffffffc003027812 */ /* 0x000fc800078ec0ff */
[----:B------:R-:W-:Y:S01]  /*138f0*/  VIADDMNMX R10, R2, -R0, R10, PT ;  /* 0x80000000020a7246 */ /* 0x000fe2000380010a */
[----:B------:R-:W-:-:S05]  /*13900*/  IMAD.MOV R2, RZ, RZ, -R0 ;  /* 0x000000ffff027224 */ /* 0x000fca00078e0a00 */
[----:B------:R-:W-:-:S04]  /*13910*/  VIMNMX R2, RZ, R2, !PT ;  /* 0x00000002ff027248 */ /* 0x000fc80007fe0100 */
[----:B------:R-:W-:Y:S02]  /*13920*/  ISETP.GT.AND P0, PT, R10, R2, PT ;  /* 0x000000020a00720c */ /* 0x000fe40003f04270 */
[----:B------:R-:W-:-:S11]  /*13930*/  SHF.R.U32.HI R2, RZ, 0x6, R2 ;  /* 0x00000006ff027819 */ /* 0x000fd60000011602 */
[----:B------:R-:W-:-:S05]  /*13940*/  @P0 VIADD R10, R10, 0x3f ;  /* 0x0000003f0a0a0836 */ /* 0x000fca0000000000 */
[----:B------:R-:W-:-:S04]  /*13950*/  @P0 SHF.R.S32.HI R0, RZ, 0x1f, R10 ;  /* 0x0000001fff000819 */ /* 0x000fc8000001140a */
[----:B------:R-:W-:Y:S02]  /*13960*/  @P0 LEA.HI R10, R0, R10, RZ, 0x6 ;  /* 0x0000000a000a0211 */ /* 0x000fe400078f30ff */
[----:B------:R-:W-:Y:S01]  /*13970*/  SHF.R.S32.HI R0, RZ, 0x6, R3 ;  /* 0x00000006ff007819 */ /* 0x000fe20000011403 */
[----:B------:R-:W-:Y:S01]  /*13980*/  IMAD.MOV.U32 R7, RZ, RZ, R2 ;  /* 0x000000ffff077224 */ /* 0x000fe200078e0002 */
[----:B------:R-:W-:-:S03]  /*13990*/  @P0 SHF.R.S32.HI R7, RZ, 0x6, R10 ;  /* 0x00000006ff070819 */ /* 0x000fc6000001140a */
[----:B------:R0:W-:Y:S01]  /*139a0*/  STL [R1+0x3c], R0 ;  /* 0x00003c0001007387 */ /* 0x0001e20000100800 */
[----:B------:R-:W-:Y:S02]  /*139b0*/  ISETP.GT.AND P2, PT, R7, R2, PT ;  /* 0x000000020700720c */ /* 0x000fe40003f44270 */
[----:B------:R-:W-:-:S11]  /*139c0*/  PLOP3.LUT P0, PT, PT, PT, PT, 0x80, 0x0 ;  /* 0x000000000000781c */ /* 0x000fd60003f0f070 */
        /* <DEDUP_REMOVED lines=8> */
.L_x_4840:
[----:B-1----:R-:W-:Y:S02]  /*13a50*/  ISETP.NE.AND P0, PT, R14, RZ, PT ;  /* 0x000000ff0e00720c */ /* 0x002fe40003f05270 */
[----:B------:R-:W-:-:S11]  /*13a60*/  PLOP3.LUT P6, PT, PT, PT, PT, 0x8, 0x0 ;  /* 0x000000000000781c */ /* 0x000fd60003fce170 */
[----:B------:R-:W-:Y:S05]  /*13a70*/  @P0 BRA `(.L_x_4645) ;  /* 0x00000000000c0947 */ /* 0x000fea0003800000 */
[----:B------:R-:W-:-:S03]  /*13a80*/  UMOV UR4, 0xffffffff ;  /* 0xffffffff00047882 */ /* 0x000fc60000000000 */
[----:B------:R-:W-:Y:S05]  /*13a90*/  BRA.DIV UR4, `(.L_x_4646) ;  /* 0x0000009204047947 */ /* 0x000fea000b800000 */
[----:B------:R-:W-:-:S13]  /*13aa0*/  ELECT P6, URZ, PT ;  /* 0x00000000003f782f */ /* 0x000fda00038c0000 */
.L_x_4645:
[----:B0-----:R-:W2:Y:S04]  /*13ab0*/  LDL R3, [R1+0x60] ;  /* 0x0000600001037983 */ /* 0x001ea80000100800 */
[----:B------:R-:W3:Y:S01]  /*13ac0*/  LDL R5, [R1+0x4] ;  /* 0x0000040001057983 */ /* 0x000ee20000100800 */
[----:B------:R-:W-:Y:S01]  /*13ad0*/  BSSY B1, `(.L_x_4647) ;  /* 0x0000008000017945 */ /* 0x000fe20003800000 */
[----:B--2---:R-:W-:-:S05]  /*13ae0*/  VIADD R3, R3, 0x1 ;  /* 0x0000000103037836 */ /* 0x004fca0000000000 */
[----:B------:R-:W-:-:S04]  /*13af0*/  LEA.HI R4, R3, R3, RZ, 0x1 ;  /* 0x0000000303047211 */ /* 0x000fc800078f08ff */
[----:B------:R-:W-:-:S05]  /*13b00*/  LOP3.LUT R4, R4, 0xfffffffe, RZ, 0xc0, !PT ;  /* 0xfffffffe04047812 */ /* 0x000fca00078ec0ff */
[----:B------:R-:W-:-:S05]  /*13b10*/  IMAD.IADD R3, R3, 0x1, -R4 ;  /* 0x0000000103037824 */ /* 0x000fca00078e0a04 */
[----:B------:R-:W-:-:S04]  /*13b20*/  SHF.L.U32 R3, R3, 0x1f, RZ ;  /* 0x0000001f03037819 */ /* 0x000fc800000006ff */
[----:B---3--:R-:W0:Y:S02]  /*13b30*/  SYNCS.PHASECHK.TRANS64.TRYWAIT P0, [R5+URZ+0x38820], R3 ;  /* 0x03882003050075a7 */ /* 0x008e24000800017f */
[----:B0-----:R-:W-:Y:S05]  /*13b40*/  @!P0 BRA `(.L_x_4648) ;  /* 0x0000008c00f88947 */ /* 0x001fea0003800000 */
.L_x_4843:
[----:B------:R-:W-:Y:S05]  /*13b50*/  BSYNC B1 ;  /* 0x0000000000017941 */ /* 0x000fea0003800000 */
.L_x_4647:
[----:B------:R-:W-:Y:S04]  /*13b60*/  BSSY B1, `(.L_x_4649) ;  /* 0x00000bf000017945 */ /* 0x000fe80003800000 */
[----:B------:R-:W-:Y:S05]  /*13b70*/  @!P6 BRA `(.L_x_4650) ;  /* 0x0000000800f4e947 */ /* 0x000fea0003800000 */
[----:B0-----:R-:W2:Y:S04]  /*13b80*/  LDL R4, [R1+0x4] ;  /* 0x0000040001047983 */ /* 0x001ea80000100800 */
[----:B------:R-:W3:Y:S01]  /*13b90*/  LDL R6, [R1+0x20] ;  /* 0x0000200001067983 */ /* 0x000ee20000100800 */
[----:B------:R-:W0:Y:S01]  /*13ba0*/  S2R R5, SR_TID.X ;  /* 0x0000000000057919 */ /* 0x000e220000002100 */
[----:B--2---:R-:W-:Y:S02]  /*13bb0*/  IMAD.MOV.U32 R8, RZ, RZ, R4 ;  /* 0x000000ffff087224 */ /* 0x004fe400078e0004 */
[----:B------:R-:W2:Y:S01]  /*13bc0*/  LDL R4, [R1+0x10] ;  /* 0x0000100001047983 */ /* 0x000ea20000100800 */
[----:B0-----:R-:W-:Y:S01]  /*13bd0*/  LOP3.LUT R5, R5, 0x7f, RZ, 0xc0, !PT ;  /* 0x0000007f05057812 */ /* 0x001fe200078ec0ff */
[----:B------:R-:W-:Y:S03]  /*13be0*/  BSSY B2, `(.L_x_4651) ;  /* 0x0000006000027945 */ /* 0x000fe60003800000 */
[----:B------:R-:W-:Y:S01]  /*13bf0*/  ISETP.NE.AND P1, PT, R5, RZ, PT ;  /* 0x000000ff0500720c */ /* 0x000fe20003f25270 */
[----:B--2---:R-:W-:Y:S01]  /*13c00*/  IMAD R4, R4, 0x8, R8 ;  /* 0x0000000804047824 */ /* 0x004fe200078e0208 */
[----:B---3--:R-:W-:-:S04]  /*13c10*/  SHF.L.U32 R8, R6, 0x1f, RZ ;  /* 0x0000001f06087819 */ /* 0x008fc800000006ff */
[----:B------:R-:W0:Y:S02]  /*13c20*/  SYNCS.PHASECHK.TRANS64.TRYWAIT P0, [R4+URZ+0x388a0], R8 ;  /* 0x0388a008040075a7 */ /* 0x000e24000800017f */
[----:B0-----:R-:W-:Y:S05]  /*13c30*/  @!P0 BRA `(.L_x_4652) ;  /* 0x0000008c00d48947 */ /* 0x001fea0003800000 */
.L_x_4844:
[----:B------:R-:W-:Y:S05]  /*13c40*/  BSYNC B2 ;  /* 0x0000000000027941 */ /* 0x000fea0003800000 */
.L_x_4651:
        /* <DEDUP_REMOVED lines=9> */
.L_x_4654:
[----:B------:R-:W-:Y:S05]  /*13ce0*/  BSYNC B2 ;  /* 0x0000000000027941 */ /* 0x000fea0003800000 */
.L_x_4653:
[----:B------:R-:W2:Y:S04]  /*13cf0*/  LDL R6, [R1+0x4] ;  /* 0x0000040001067983 */ /* 0x000ea80000100800 */
[----:B------:R-:W2:Y:S01]  /*13d00*/  LDL R5, [R1+0x10] ;  /* 0x0000100001057983 */ /* 0x000ea20000100800 */
[----:B------:R-:W-:Y:S01]  /*13d10*/  IMAD.MOV.U32 R12, RZ, RZ, RZ ;  /* 0x000000ffff0c7224 */ /* 0x000fe200078e00ff */
[----:B------:R-:W-:Y:S01]  /*13d20*/  UIADD3 UR4, UP0, UR38, 0x570, URZ ;  /* 0x0000057026047890 */ /* 0x000fe2000ff1e03f */
[----:B------:R-:W-:Y:S01]  /*13d30*/  IMAD R3, R7, 0x40, R9 ;  /* 0x0000004007037824 */ /* 0x000fe200078e0209 */
        /* <DEDUP_REMOVED lines=9> */
.L_x_4655:
        /* <DEDUP_REMOVED lines=13> */
.L_x_4845:
[----:B------:R-:W-:Y:S05]  /*13ea0*/  BSYNC B2 ;  /* 0x0000000000027941 */ /* 0x000fea0003800000 */
.L_x_4656:
        /* <DEDUP_REMOVED lines=11> */
.L_x_4659:
[----:B------:R-:W-:Y:S05]  /*13f60*/  BSYNC B2 ;  /* 0x0000000000027941 */ /* 0x000fea0003800000 */
.L_x_4658:
[----:B------:R-:W2:Y:S04]  /*13f70*/  LDL R6, [R1+0x4] ;  /* 0x0000040001067983 */ /* 0x000ea80000100800 */
[----:B------:R-:W2:Y:S01]  /*13f80*/  LDL R5, [R1+0x10] ;  /* 0x0000100001057983 */ /* 0x000ea20000100800 */
[----:B------:R-:W-:Y:S01]  /*13f90*/  R2UR UR10, R12 ;  /* 0x000000000c0a72ca */ /* 0x000fe200000e0000 */
[----:B------:R-:W-:Y:S01]  /*13fa0*/  UIADD3 UR4, UP0, UR38, 0x670, URZ ;  /* 0x0000067026047890 */ /* 0x000fe2000ff1e03f */
[----:B------:R-:W-:Y:S01]  /*13fb0*/  R2UR UR6, R10 ;  /* 0x000000000a0672ca */ /* 0x000fe200000e0000 */
[----:B01----:R-:W-:Y:S01]  /*13fc0*/  VIADD R4, R4, 0x388b0 ;  /* 0x000388b004047836 */ /* 0x003fe20000000000 */
[----:B------:R-:W-:Y:S01]  /*13fd0*/  R2UR UR7, R11 ;  /* 0x000000000b0772ca */ /* 0x000fe200000e0000 */
[----:B------:R-:W-:Y:S01]  /*13fe0*/  UIADD3.X UR5, URZ, UR39, URZ, UP0, !UPT ;  /* 0x000000273f057290 */ /* 0x000fe200087fe43f */
[----:B------:R-:W-:Y:S01]  /*13ff0*/  PLOP3.LUT P0, PT, PT, PT, PT, 0x80, 0x0 ;  /* 0x000000000000781c */ /* 0x000fe20003f0f070 */
[----:B--2---:R-:W-:-:S04]  /*14000*/  IMAD R5, R5, 0x10000, R6 ;  /* 0x0001000005057824 */ /* 0x004fc800078e0206 */
[----:B------:R-:W-:-:S08]  /*14010*/  VIADD R6, R5, 0x400 ;  /* 0x0000040005067836 */ /* 0x000fd00000000000 */
.L_x_4660:
        /* <DEDUP_REMOVED lines=15> */
.L_x_4661:
        /* <DEDUP_REMOVED lines=15> */
.L_x_4662:
        /* <DEDUP_REMOVED lines=15> */
.L_x_4663:
        /* <DEDUP_REMOVED lines=15> */
.L_x_4664:
        /* <DEDUP_REMOVED lines=15> */
.L_x_4665:
        /* <DEDUP_REMOVED lines=15> */
.L_x_4666:
        /* <DEDUP_REMOVED lines=15> */
.L_x_4667:
        /* <DEDUP_REMOVED lines=10> */
.L_x_4650:
[----:B------:R-:W-:Y:S05]  /*14750*/  BSYNC B1 ;  /* 0x0000000000017941 */ /* 0x000fea0003800000 */
.L_x_4649:
[----:B------:R-:W2:Y:S04]  /*14760*/  LDL.LU R8, [R1+0x10] ;  /* 0x0000100001087983 */ /* 0x000ea80000300800 */
[----:B------:R-:W3:Y:S01]  /*14770*/  LDL.LU R6, [R1+0x20] ;  /* 0x0000200001067983 */ /* 0x000ee20000300800 */
[----:B0-----:R-:W-:Y:S01]  /*14780*/  VIADD R3, R7, 0xfffffffe ;  /* 0xfffffffe07037836 */ /* 0x001fe20000000000 */
        /* <DEDUP_REMOVED lines=10> */
.L_x_4687:
[----:B------:R-:W-:Y:S05]  /*14830*/  YIELD ;  /* 0x0000000000007946 */ /* 0x000fea0003800000 */
[----:B------:R-:W-:Y:S04]  /*14840*/  BSSY B1, `(.L_x_4668) ;  /* 0x00000bd000017945 */ /* 0x000fe80003800000 */
[----:B-1----:R-:W-:Y:S05]  /*14850*/  @!P6 BRA `(.L_x_4669) ;  /* 0x0000000800ece947 */ /* 0x002fea0003800000 */
[----:B------:R-:W2:Y:S04]  /*14860*/  LDL R7, [R1+0x4] ;  /* 0x0000040001077983 */ /* 0x000ea80000100800 */
[----:B0-----:R-:W2:Y:S04]  /*14870*/  LDL R4, [R1+0x10] ;  /* 0x0000100001047983 */ /* 0x001ea80000100800 */
[----:B------:R-:W3:Y:S01]  /*14880*/  LDL R5, [R1+0x20] ;  /* 0x0000200001057983 */ /* 0x000ee20000100800 */
[----:B------:R-:W0:Y:S01]  /*14890*/  S2R R6, SR_TID.X ;  /* 0x0000000000067919 */ /* 0x000e220000002100 */
[----:B------:R-:W-:Y:S01]  /*148a0*/  BSSY B2, `(.L_x_4670) ;  /* 0x0000007000027945 */ /* 0x000fe20003800000 */
[----:B0-----:R-:W-:-:S04]  /*148b0*/  LOP3.LUT R6, R6, 0x7f, RZ, 0xc0, !PT ;  /* 0x0000007f06067812 */ /* 0x001fc800078ec0ff */
[----:B------:R-:W-:Y:S01]  /*148c0*/  ISETP.NE.AND P2, PT, R6, RZ, PT ;  /* 0x000000ff0600720c */ /* 0x000fe20003f45270 */
[----:B--2---:R-:W-:Y:S01]  /*148d0*/  IMAD R4, R4, 0x8, R7 ;  /* 0x0000000804047824 */ /* 0x004fe200078e0207 */
[----:B---3--:R-:W-:-:S04]  /*148e0*/  SHF.L.U32 R5, R5, 0x1f, RZ ;  /* 0x0000001f05057819 */ /* 0x008fc800000006ff */
[----:B------:R-:W0:Y:S02]  /*148f0*/  SYNCS.PHASECHK.TRANS64.TRYWAIT P1, [R4+URZ+0x388a0], R5 ;  /* 0x0388a005040075a7 */ /* 0x000e24000802017f */
[----:B0-----:R-:W-:Y:S05]  /*14900*/  @!P1 BRA `(.L_x_4671) ;  /* 0x0000008000c89947 */ /* 0x001fea0003800000 */
.L_x_4846:
[----:B------:R-:W-:Y:S05]  /*14910*/  BSYNC B2 ;  /* 0x0000000000027941 */ /* 0x000fea0003800000 */
.L_x_4670:
        /* <DEDUP_REMOVED lines=9> */
.L_x_4673:
[----:B------:R-:W-:Y:S05]  /*149b0*/  BSYNC B2 ;  /* 0x0000000000027941 */ /* 0x000fea0003800000 */
.L_x_4672:
        /* <DEDUP_REMOVED lines=13> */
.L_x_4674:
        /* <DEDUP_REMOVED lines=13> */
.L_x_4847:
[----:B------:R-:W-:Y:S05]  /*14b60*/  BSYNC B2 ;  /* 0x0000000000027941 */ /* 0x000fea0003800000 */
.L_x_4675:
        /* <DEDUP_REMOVED lines=11> */
.L_x_4678:
[----:B------:R-:W-:Y:S05]  /*14c20*/  BSYNC B2 ;  /* 0x0000000000027941 */ /* 0x000fea0003800000 */
.L_x_4677:
        /* <DEDUP_REMOVED lines=11> */
.L_x_4679:
        /* <DEDUP_REMOVED lines=15> */
.L_x_4680:
        /* <DEDUP_REMOVED lines=15> */
.L_x_4681:
        /* <DEDUP_REMOVED lines=15> */
.L_x_4682:
        /* <DEDUP_REMOVED lines=15> */
.L_x_4683:
        /* <DEDUP_REMOVED lines=15> */
.L_x_4684:
        /* <DEDUP_REMOVED lines=15> */
.L_x_4685:
        /* <DEDUP_REMOVED lines=15> */
.L_x_4686:
        /* <DEDUP_REMOVED lines=10> */
.L_x_4669:
[----:B------:R-:W-:Y:S05]  /*15410*/  BSYNC B1 ;  /* 0x0000000000017941 */ /* 0x000fea0003800000 */
.L_x_4668:
[----:B------:R-:W2:Y:S04]  /*15420*/  LDL.LU R8, [R1+0x10] ;  /* 0x0000100001087983 */ /* 0x000ea80000300800 */
[----:B0-----:R-:W3:Y:S01]  /*15430*/  LDL.LU R6, [R1+0x20] ;  /* 0x0000200001067983 */ /* 0x001ee20000300800 */
        /* <DEDUP_REMOVED lines=10> */
.L_x_4643:
[----:B------:R-:W-:Y:S05]  /*154e0*/  BSYNC B0 ;  /* 0x0000000000007941 */ /* 0x000fea0003800000 */
.L_x_4642:
[----:B01----:R-:W2:Y:S01]  /*154f0*/  LDL R4, [R1+0x64] ;  /* 0x0000640001047983 */ /* 0x003ea20000100800 */
[----:B------:R-:W-:Y:S05]  /*15500*/  @!P0 WARPSYNC.ALL ;  /* 0x0000000000008948 */ /* 0x000fea0003800000 */
[----:B------:R-:W-:Y:S06]  /*15510*/  @!P0 BAR.SYNC.DEFER_BLOCKING 0xc, 0x180 ;  /* 0x0306000000008b1d */ /* 0x000fec0000010000 */
[----:B------:R-:W-:Y:S01]  /*15520*/  BSSY B7, `(.L_x_4688) ;  /* 0x00005fa000077945 */ /* 0x000fe20003800000 */
[----:B--2---:R-:W-:-:S13]  /*15530*/  ISETP.GT.AND P0, PT, R4, RZ, PT ;  /* 0x000000ff0400720c */ /* 0x004fda0003f04270 */
        /* <DEDUP_REMOVED lines=16> */
[----:B-1----:R-:W-:Y:S01]  /*15640*/  IADD3 R16, R2, UR36, R0 ;  /* 0x0000002402107c10 */ /* 0x002fe2000fffe000 */
[----:B------:R-:W-:Y:S06]  /*15650*/  BRA `(.L_x_4690) ;  /* 0x0000005c00987947 */ /* 0x000fec0003800000 */
.L_x_4689:
        /* <DEDUP_REMOVED lines=21> */
.L_x_4692:
[----:B------:R-:W-:Y:S05]  /*157b0*/  BSYNC B6 ;  /* 0x0000000000067941 */ /* 0x000fea0003800000 */
.L_x_4691:
        /* <DEDUP_REMOVED lines=21> */
.L_x_4695:
        /* <DEDUP_REMOVED lines=16> */
.L_x_4694:
[----:B------:R-:W-:Y:S05]  /*15a10*/  BSYNC B6 ;  /* 0x0000000000067941 */ /* 0x000fea0003800000 */
.L_x_4693:
        /* <DEDUP_REMOVED lines=26> */
.L_x_4850:
        /* <DEDUP_REMOVED lines=11> */
.L_x_4853:
[----:B------:R-:W-:Y:S05]  /*15c70*/  @!P6 BRA `(.L_x_4697) ;  /* 0x000000040014e947 */ /* 0x000fea0003800000 */
[----:B------:R1:W-:Y:S01]  /*15c80*/  STL [R1+0x6c], R9 ;  /* 0x00006c0901007387 */ /* 0x0003e20000100800 */
[----:B------:R-:W-:-:S04]  /*15c90*/  ISETP.NE.U32.AND P0, PT, R2, RZ, PT ;  /* 0x000000ff0200720c */ /* 0x000fc80003f05070 */
[----:B------:R-:W-:-:S13]  /*15ca0*/  ISETP.NE.AND.EX P0, PT, R3, RZ, PT, P0 ;  /* 0x000000ff0300720c */ /* 0x000fda0003f05300 */
[----:B-1----:R-:W-:Y:S05]  /*15cb0*/  @!P0 BRA `(.L_x_4699) ;  /* 0x0000000000508947 */ /* 0x002fea0003800000 */
[----:B------:R-:W1:Y:S01]  /*15cc0*/  LDC R6, c[0x0][0x43c] ;  /* 0x00010f00ff067b82 */ /* 0x000e620000000800 */
[----:B0-----:R-:W-:Y:S01]  /*15cd0*/  IMAD.MOV.U32 R0, RZ, RZ, R9 ;  /* 0x000000ffff007224 */ /* 0x001fe200078e0009 */
[----:B------:R-:W-:Y:S01]  /*15ce0*/  ULDC.64 UR4, c[0x0][0x428] ;  /* 0x00010a0000047ab9 */ /* 0x000fe20000000a00 */
[----:B-1----:R-:W-:-:S13]  /*15cf0*/  ISETP.NE.AND P0, PT, R6, 0x1, PT ;  /* 0x000000010600780c */ /* 0x002fda0003f05270 */
        /* <DEDUP_REMOVED lines=16> */
.L_x_4699:
[----:B------:R-:W2:Y:S04]  /*15e00*/  LDL R7, [R1+0x4] ;  /* 0x0000040001077983 */ /* 0x000ea80000100800 */
[----:B01----:R-:W2:Y:S04]  /*15e10*/  LDL R0, [R1+0xc] ;  /* 0x00000c0001007983 */ /* 0x003ea80000100800 */
[----:B------:R-:W3:Y:S01]  /*15e20*/  LDL R2, [R1+0x1c] ;  /* 0x00001c0001027983 */ /* 0x000ee20000100800 */
[----:B--2---:R-:W-:Y:S01]  /*15e30*/  IMAD R0, R0, 0x8, R7 ;  /* 0x0000000800007824 */ /* 0x004fe200078e0207 */
[----:B---3--:R-:W-:-:S04]  /*15e40*/  SHF.L.U32 R2, R2, 0x1f, RZ ;  /* 0x0000001f02027819 */ /* 0x008fc800000006ff */
[----:B------:R-:W0:Y:S02]  /*15e50*/  SYNCS.PHASECHK.TRANS64.TRYWAIT P0, [R0+URZ+0x38840], R2 ;  /* 0x03884002000075a7 */ /* 0x000e24000800017f */
[----:B0-----:R-:W-:Y:S05]  /*15e60*/  @!P0 BRA `(.L_x_4700) ;  /* 0x0000006c00ec8947 */ /* 0x001fea0003800000 */
.L_x_4854:
[----:B------:R-:W1:Y:S02]  /*15e70*/  S2R R3, SR_TID.X ;  /* 0x0000000000037919 */ /* 0x000e640000002100 */
        /* <DEDUP_REMOVED lines=10> */
.L_x_4701:
[----:B------:R-:W2:Y:S04]  /*15f20*/  LDL R6, [R1+0x4] ;  /* 0x0000040001067983 */ /* 0x000ea80000100800 */
[----:B------:R-:W2:Y:S04]  /*15f30*/  LDL R5, [R1+0xc] ;  /* 0x00000c0001057983 */ /* 0x000ea80000100800 */
[----:B------:R-:W3:Y:S04]  /*15f40*/  LDL R7, [R1+0x6c] ;  /* 0x00006c0001077983 */ /* 0x000ee80000100800 */
[----:B------:R-:W4:Y:S04]  /*15f50*/  LDL R4, [R1+0x28] ;  /* 0x0000280001047983 */ /* 0x000f280000100800 */
[----:B------:R-:W5:Y:S04]  /*15f60*/  LDL R3, [R1] ;  /* 0x0000000001037983 */ /* 0x000f680000100800 */
[----:B0-----:R-:W5:Y:S01]  /*15f70*/  LDL.LU R2, [R1+0x8] ;  /* 0x0000080001027983 */ /* 0x001f620000300800 */
        /* <DEDUP_REMOVED lines=21> */
.L_x_4697:
[----:B0-----:R-:W2:Y:S04]  /*160d0*/  LDL R0, [R1+0x4] ;  /* 0x0000040001007983 */ /* 0x001ea80000100800 */
[----:B------:R-:W3:Y:S04]  /*160e0*/  LDL.LU R4, [R1+0x2c] ;  /* 0x00002c0001047983 */ /* 0x000ee80000300800 */
[----:B------:R-:W4:Y:S04]  /*160f0*/  LDL.LU R3, [R1+0x48] ;  /* 0x0000480001037983 */ /* 0x000f280000300800 */
[----:B-1----:R-:W5:Y:S01]  /*16100*/  LDL R2, [R1+0x30] ;  /* 0x0000300001027983 */ /* 0x002f620000100800 */
[----:B------:R-:W-:Y:S05]  /*16110*/  WARPSYNC.ALL ;  /* 0x0000000000007948 */ /* 0x000fea0003800000 */
[----:B------:R-:W-:Y:S01]  /*16120*/  ULDC.64 UR4, c[0x0][0xaf8] ;  /* 0x0002be0000047ab9 */ /* 0x000fe20000000a00 */
[----:B------:R-:W-:Y:S01]  /*16130*/  BSSY B6, `(.L_x_4702) ;  /* 0x000001f000067945 */ /* 0x000fe20003800000 */
[----:B------:R-:W-:Y:S01]  /*16140*/  BAR.SYNC.DEFER_BLOCKING 0x8, 0x100 ;  /* 0x0204000000007b1d */ /* 0x000fe20000010000 */
[----:B------:R-:W-:-:S04]  /*16150*/  ISETP.NE.U32.AND P0, PT, RZ, UR4, PT ;  /* 0x00000004ff007c0c */ /* 0x000fc8000bf05070 */
[----:B------:R-:W-:Y:S01]  /*16160*/  ISETP.NE.AND.EX P0, PT, RZ, UR5, PT, P0 ;  /* 0x00000005ff007c0c */ /* 0x000fe2000bf05300 */
[----:B--2---:R-:W-:-:S05]  /*16170*/  VIADD R0, R0, 0x20400 ;  /* 0x0002040000007836 */ /* 0x004fca0000000000 */
[----:B------:R-:W-:Y:S02]  /*16180*/  LOP3.LUT P1, RZ, R0, 0x3ff, RZ, 0xc0, !PT ;  /* 0x000003ff00ff7812 */ /* 0x000fe4000782c0ff */
[----:B---3--:R-:W-:Y:S02]  /*16190*/  SEL R0, R4, RZ, !P0 ;  /* 0x000000ff04007207 */ /* 0x008fe40004000000 */
[----:B----4-:R-:W-:-:S03]  /*161a0*/  SEL R3, R3, RZ, !P0 ;  /* 0x000000ff03037207 */ /* 0x010fc60004000000 */
[----:B------:R0:W-:Y:S01]  /*161b0*/  STL [R1+0x38], R0 ;  /* 0x0000380001007387 */ /* 0x0001e20000100800 */
[----:B-----5:R-:W-:-:S03]  /*161c0*/  SHF.R.S32.HI R2, RZ, 0x1f, R2 ;  /* 0x0000001fff027819 */ /* 0x020fc60000011402 */
[----:B------:R1:W-:Y:S01]  /*161d0*/  STL [R1+0x58], R3 ;  /* 0x0000580301007387 */ /* 0x0003e20000100800 */
[----:B0-----:R-:W-:-:S05]  /*161e0*/  SHF.R.S32.HI R0, RZ, 0x1f, R18 ;  /* 0x0000001fff007819 */ /* 0x001fca0000011412 */
[----:B------:R1:W-:Y:S04]  /*161f0*/  STL [R1+0x54], R0 ;  /* 0x0000540001007387 */ /* 0x0003e80000100800 */
[----:B------:R1:W-:Y:S01]  /*16200*/  STL [R1+0x48], R2 ;  /* 0x0000480201007387 */ /* 0x0003e20000100800 */
[----:B------:R-:W-:Y:S05]  /*16210*/  @!P1 BRA `(.L_x_4703) ;  /* 0x0000000000409947 */ /* 0x000fea0003800000 */
[----:B-1----:R-:W-:Y:S01]  /*16220*/  MOV R2, 0x0 ;  /* 0x0000000000027802 */ /* 0x002fe20000000f00 */
        /* <DEDUP_REMOVED lines=15> */
.L_x_4703:
[----:B------:R-:W-:Y:S05]  /*16320*/  BSYNC B6 ;  /* 0x0000000000067941 */ /* 0x000fea0003800000 */
.L_x_4702:
[----:B------:R-:W2:Y:S01]  /*16330*/  LDL R4, [R1+0x48] ;  /* 0x0000480001047983 */ /* 0x000ea20000100800 */
[----:B------:R-:W0:Y:S01]  /*16340*/  LDC R7, c[0x0][0x448] ;  /* 0x00011200ff077b82 */ /* 0x000e220000000800 */
[----:B------:R-:W-:Y:S01]  /*16350*/  ULDC.64 UR4, c[0x0][0x298] ;  /* 0x0000a60000047ab9 */ /* 0x000fe20000000a00 */
[----:B------:R-:W-:Y:S01]  /*16360*/  ULDC.64 UR6, c[0x0][0x280] ;  /* 0x0000a00000067ab9 */ /* 0x000fe20000000a00 */
[----:B------:R-:W3:Y:S04]  /*16370*/  LDL R10, [R1+0x30] ;  /* 0x00003000010a7983 */ /* 0x000ee80000100800 */
[----:B------:R-:W4:Y:S01]  /*16380*/  LDL R9, [R1+0x54] ;  /* 0x0000540001097983 */ /* 0x000f220000100800 */
[----:B-1----:R-:W1:Y:S01]  /*16390*/  S2R R2, SR_TID.X ;  /* 0x0000000000027919 */ /* 0x002e620000002100 */
[----:B------:R-:W1:Y:S02]  /*163a0*/  S2R R0, SR_TID.X ;  /* 0x0000000000007919 */ /* 0x000e640000002100 */
[----:B------:R-:W4:Y:S04]  /*163b0*/  LDL R8, [R1+0x58] ;  /* 0x0000580001087983 */ /* 0x000f280000100800 */
[----:B------:R-:W4:Y:S01]  /*163c0*/  LDL R6, [R1+0x38] ;  /* 0x0000380001067983 */ /* 0x000f220000100800 */
[----:B0-----:R-:W-:-:S13]  /*163d0*/  ISETP.NE.AND P0, PT, R7, 0x1, PT ;  /* 0x000000010700780c */ /* 0x001fda0003f05270 */
[----:B------:R-:W0:Y:S01]  /*163e0*/  @P0 LDC R3, c[0x0][0x450] ;  /* 0x00011400ff030b82 */ /* 0x000e220000000800 */
[----:B-1----:R-:W-:-:S04]  /*163f0*/  LOP3.LUT R2, R2, 0x7f, RZ, 0xc0, !PT ;  /* 0x0000007f02027812 */ /* 0x002fc800078ec0ff */
[----:B------:R-:W-:Y:S01]  /*16400*/  SHF.R.U32.HI R2, RZ, 0x3, R2 ;  /* 0x00000003ff027819 */ /* 0x000fe20000011602 */
[----:B------:R-:W-:-:S05]  /*16410*/  IMAD.SHL.U32 R0, R0, 0x10, RZ ;  /* 0x0000001000007824 */ /* 0x000fca00078e00ff */
[----:B------:R-:W-:Y:S02]  /*16420*/  LOP3.LUT R0, R2, 0x70, R0, 0xf8, !PT ;  /* 0x0000007002007812 */ /* 0x000fe400078ef800 */
[----:B------:R-:W1:Y:S03]  /*16430*/  @P0 LDC R2, c[0x0][0x44c] ;  /* 0x00011300ff020b82 */ /* 0x000e660000000800 */
[----:B------:R-:W-:-:S04]  /*16440*/  IMAD R5, R17, 0x40, R0 ;  /* 0x0000004011057824 */ /* 0x000fc800078e0200 */
[----:B------:R-:W-:Y:S01]  /*16450*/  IMAD.MOV.U32 R0, RZ, RZ, R5 ;  /* 0x000000ffff007224 */ /* 0x000fe200078e0005 */
[----:B------:R4:W-:Y:S01]  /*16460*/  STL [R1+0x2c], R5 ;  /* 0x00002c0501007387 */ /* 0x0009e20000100800 */
[----:B-1----:R-:W-:-:S05]  /*16470*/  @P0 IMAD.HI.U32 R2, R5, R2, RZ ;  /* 0x0000000205020227 */ /* 0x002fca00078e00ff */
[----:B0-----:R-:W-:Y:S01]  /*16480*/  @P0 SHF.R.U32.HI R0, RZ, R3, R2 ;  /* 0x00000003ff000219 */ /* 0x001fe20000011602 */
[----:B--2---:R-:W-:-:S04]  /*16490*/  IMAD R2, R4, UR4, RZ ;  /* 0x0000000404027c24 */ /* 0x004fc8000f8e02ff */
[C---:B---3--:R-:W-:Y:S02]  /*164a0*/  IMAD R4, R10.reuse, UR5, R2 ;  /* 0x000000050a047c24 */ /* 0x048fe4000f8e0202 */
[----:B------:R-:W-:Y:S01]  /*164b0*/  IMAD.WIDE.U32 R2, R10, UR4, RZ ;  /* 0x000000040a027c25 */ /* 0x000fe2000f8e00ff */
[----:B------:R-:W-:-:S03]  /*164c0*/  ULDC.64 UR4, c[0x0][0x2d8] ;  /* 0x0000b60000047ab9 */ /* 0x000fc60000000a00 */
[----:B------:R-:W-:Y:S02]  /*164d0*/  IMAD.IADD R3, R3, 0x1, R4 ;  /* 0x0000000103037824 */ /* 0x000fe400078e0204 */
[----:B----4-:R-:W-:Y:S02]  /*164e0*/  IMAD R4, R9, UR4, RZ ;  /* 0x0000000409047c24 */ /* 0x010fe4000f8e02ff */
        /* <DEDUP_REMOVED lines=22> */
[----:B------:R-:W-:Y:S01]  /*16650*/  IMAD.WIDE.U32 R4, R0, UR4, R2 ;  /* 0x0000000400047c25 */ /* 0x000fe2000f8e0002 */
        /* <DEDUP_REMOVED lines=47> */
.L_x_4863:
        /* <DEDUP_REMOVED lines=12> */
.L_x_4705:
        /* <DEDUP_REMOVED lines=38> */
.L_x_4707:
[----:B------:R-:W-:Y:S05]  /*16c70*/  BSYNC B6 ;  /* 0x0000000000067941 */ /* 0x000fea0003800000 */
.L_x_4706:
        /* <DEDUP_REMOVED lines=21> */
[----:B------:R-:W-:-:S03]  /*16dd0*/  ULDC.64 UR4, c[0x0][0x3d0] ;  /* 0x0000f40000047ab9 */ /* 0x000fc60000000a00 */
[----:B------:R-:W2:Y:S01]  /*16de0*/  @P0 LDC R4, c[0x0][0x44c] ;  /* 0x00011300ff040b82 */ /* 0x000ea20000000800 */
[----:B------:R-:W-:Y:S02]  /*16df0*/  IMAD.IADD R3, R3, 0x1, R0 ;  /* 0x0000000103037824 */ /* 0x000fe400078e0200 */
        /* <DEDUP_REMOVED lines=18> */
[----:B------:R-:W-:-:S04]  /*16f20*/  IMAD R0, R0, UR4, RZ ;  /* 0x0000000400007c24 */ /* 0x000fc8000f8e02ff */
[----:B------:R-:W-:Y:S01]  /*16f30*/  IMAD R4, R4, UR5, R0 ;  /* 0x0000000504047c24 */ /* 0x000fe2000f8e0200 */
[----:B------:R-:W-:Y:S02]  /*16f40*/  ULDC.64 UR4, c[0x0][0x390] ;  /* 0x0000e40000047ab9 */ /* 0x000fe40000000a00 */
[----:B------:R-:W-:Y:S01]  /*16f50*/  LEA R0, P0, R2, UR4, 0x1 ;  /* 0x0000000402007c11 */ /* 0x000fe2000f8008ff */
[----:B------:R-:W-:Y:S01]  /*16f60*/  ULDC UR4, c[0x0][0x3b8] ;  /* 0x0000ee0000047ab9 */ /* 0x000fe20000000800 */
[----:B0-----:R-:W-:Y:S01]  /*16f70*/  IMAD.SHL.U32 R10, R6, 0x8, RZ ;  /* 0x00000008060a7824 */ /* 0x001fe200078e00ff */
[----:B------:R-:W-:Y:S02]  /*16f80*/  ISETP.GE.AND P1, PT, R8, UR4, PT ;  /* 0x0000000408007c0c */ /* 0x000fe4000bf26270 */
[----:B------:R-:W0:Y:S02]  /*16f90*/  S2R R8, SR_TID.X ;  /* 0x0000000000087919 */ /* 0x000e240000002100 */
        /* <DEDUP_REMOVED lines=11> */
[----:B------:R0:W-:Y:S01]  /*17050*/  STL [R1+0x8], R9 ;  /* 0x0000080901007387 */ /* 0x0001e20000100800 */
[----:B------:R-:W-:Y:S01]  /*17060*/  IMAD.IADD R4, R3, 0x1, R4 ;  /* 0x0000000103047824 */ /* 0x000fe200078e0204 */
        /* <DEDUP_REMOVED lines=37> */
[----:B---3--:R-:W-:-:S05]  /*172c0*/  IMAD R7, R3, R7, RZ ;  /* 0x0000000703077224 */ /* 0x008fca00078e02ff */
        /* <DEDUP_REMOVED lines=8> */
[----:B------:R-:W-:Y:S01]  /*17350*/  @!P2 SHF.R.U32.HI R2, RZ, 0x2, R2 ;  /* 0x00000002ff02a819 */ /* 0x000fe20000011602 */
[----:B------:R-:W0:Y:S01]  /*17360*/  S2R R3, SR_TID.X ;  /* 0x0000000000037919 */ /* 0x000e220000002100 */
[----:B------:R-:W-:Y:S02]  /*17370*/  @P3 LOP3.LUT R12, R12, 0x100, RZ, 0xfc, !PT ;  /* 0x000001000c0c3812 */ /* 0x000fe400078efcff */
[----:B------:R-:W-:-:S02]  /*17380*/  @!P2 ISETP.NE.U32.AND P3, PT, R2, RZ, PT ;  /* 0x000000ff0200a20c */ /* 0x000fc40003f65070 */
[----:B------:R-:W-:Y:S02]  /*17390*/  @!P2 LOP3.LUT R2, R6, 0x80, RZ, 0xc0, !PT ;  /* 0x000000800602a812 */ /* 0x000fe400078ec0ff */
[----:B------:R-:W-:Y:S02]  /*173a0*/  LOP3.LUT R12, R12, 0xffffffdf, RZ, 0xc0, !PT ;  /* 0xffffffdf0c0c7812 */ /* 0x000fe400078ec0ff */
[----:B------:R-:W-:-:S07]  /*173b0*/  @!P2 SHF.R.U32.HI R2, RZ, 0x3, R2 ;  /* 0x00000003ff02a819 */ /* 0x000fce0000011602 */
[----:B------:R-:W-:Y:S02]  /*173c0*/  @P3 LOP3.LUT R12, R12, 0x20, RZ, 0xfc, !PT ;  /* 0x000000200c0c3812 */ /* 0x000fe400078efcff */
[----:B------:R-:W-:Y:S02]  /*173d0*/  @!P2 ISETP.NE.U32.AND P3, PT, R2, RZ, PT ;  /* 0x000000ff0200a20c */ /* 0x000fe40003f65070 */
[----:B------:R-:W1:Y:S04]  /*173e0*/  SHFL.IDX PT, R2, R0, RZ, 0x181f ;  /* 0x00181fff00027589 */ /* 0x000e6800000e0000 */
[----:B------:R-:W2:Y:S01]  /*173f0*/  SHFL.IDX PT, R8, R4, RZ, 0x181f ;  /* 0x00181fff04087589 */ /* 0x000ea200000e0000 */
[----:B0-----:R-:W-:-:S05]  /*17400*/  IMAD.SHL.U32 R13, R3, 0x8, RZ ;  /* 0x00000008030d7824 */ /* 0x001fca00078e00ff */
[----:B------:R-:W-:-:S04]  /*17410*/  LOP3.LUT R13, R13, 0x38, RZ, 0xc0, !PT ;  /* 0x000000380d0d7812 */ /* 0x000fc800078ec0ff */
[----:B-1----:R-:W-:-:S05]  /*17420*/  @!P2 LEA R3, P6, R13, R2, 0x1 ;  /* 0x000000020d03a211 */ /* 0x002fca00078c08ff */
[----:B--2---:R-:W-:Y:S01]  /*17430*/  @!P2 IMAD.X R2, RZ, RZ, R8, P6 ;  /* 0x000000ffff02a224 */ /* 0x004fe200030e0608 */
[----:B------:R-:W-:-:S04]  /*17440*/  LOP3.LUT R12, R12, 0xfffffdff, RZ, 0xc0, !PT ;  /* 0xfffffdff0c0c7812 */ /* 0x000fc800078ec0ff */
        /* <DEDUP_REMOVED lines=36> */
[----:B------:R-:W-:-:S03]  /*17690*/  ISETP.GE.AND P2, PT, R10, R7, PT ;  /* 0x000000070a00720c */ /* 0x000fc60003f46270 */
[----:B------:R-:W-:Y:S04]  /*176a0*/  SHFL.IDX PT, R10, R4, 0x2, 0x181f ;  /* 0x00581f00040a7f89 */ /* 0x000fe800000e0000 */
[----:B0-----:R-:W0:Y:S01]  /*176b0*/  SHFL.IDX PT, R3, R0, 0x2, 0x181f ;  /* 0x00581f0000037f89 */ /* 0x001e2200000e0000 */
[----:B------:R-:W-:-:S04]  /*176c0*/  LOP3.LUT R12, R12, 0xffffff7f, RZ, 0xc0, !PT ;  /* 0xffffff7f0c0c7812 */ /* 0x000fc800078ec0ff */
[----:B------:R-:W-:Y:S02]  /*176d0*/  @P6 LOP3.LUT R12, R12, 0x80, RZ, 0xfc, !PT ;  /* 0x000000800c0c6812 */ /* 0x000fe400078efcff */
        /* <DEDUP_REMOVED lines=22> */
.L_x_4873:
        /* <DEDUP_REMOVED lines=31> */
.L_x_4710:
[----:B------:R-:W-:Y:S05]  /*17a30*/  BSYNC B0 ;  /* 0x0000000000007941 */ /* 0x000fea0003800000 */
.L_x_4709:
[----:B--2---:R2:W5:Y:S01]  /*17a40*/  LDL R0, [R1+0x4] ;  /* 0x0000040001007983 */ /* 0x0045620000100800 */
[----:B------:R-:W-:Y:S01]  /*17a50*/  PLOP3.LUT P0, PT, PT, PT, PT, 0x80, 0x0 ;  /* 0x000000000000781c */ /* 0x000fe20003f0f070 */
[----:B------:R-:W-:-:S12]  /*17a60*/  NOP ;  /* 0x0000000000007918 */ /* 0x000fd80000000000 */
.L_x_4711:
        /* <DEDUP_REMOVED lines=19> */
.L_x_4874:
[----:B------:R-:W-:Y:S05]  /*17ba0*/  BSYNC B0 ;  /* 0x0000000000007941 */ /* 0x000fea0003800000 */
.L_x_4712:
        /* <DEDUP_REMOVED lines=16> */
.L_x_4875:
[----:B------:R-:W-:Y:S05]  /*17cb0*/  BSYNC B1 ;  /* 0x0000000000017941 */ /* 0x000fea0003800000 */
.L_x_4716:
        /* <DEDUP_REMOVED lines=9> */
.L_x_4719:
[----:B------:R-:W-:Y:S05]  /*17d50*/  BSYNC B1 ;  /* 0x0000000000017941 */ /* 0x000fea0003800000 */
.L_x_4718:
        /* <DEDUP_REMOVED lines=14> */
.L_x_4720:
        /* <DEDUP_REMOVED lines=16> */
.L_x_4721:
        /* <DEDUP_REMOVED lines=16> */
.L_x_4722:
        /* <DEDUP_REMOVED lines=16> */
.L_x_4723:
        /* <DEDUP_REMOVED lines=16> */
.L_x_4724:
        /* <DEDUP_REMOVED lines=16> */
.L_x_4725:
        /* <DEDUP_REMOVED lines=16> */
.L_x_4726:
        /* <DEDUP_REMOVED lines=16> */
.L_x_4727:
        /* <DEDUP_REMOVED lines=11> */
.L_x_4715:
[----:B------:R-:W-:Y:S05]  /*185f0*/  BSYNC B0 ;  /* 0x0000000000007941 */ /* 0x000fea0003800000 */
.L_x_4714:
        /* <DEDUP_REMOVED lines=51> */
.L_x_4734:
[----:B-1----:R-:W3:Y:S01]  /*18930*/  LDL R2, [R1+0x4] ;  /* 0x0000040001027983 */ /* 0x002ee20000100800 */
[----:B------:R-:W-:Y:S01]  /*18940*/  SHF.L.U32 R5, R7, 0x1f, RZ ;  /* 0x0000001f07057819 */ /* 0x000fe200000006ff */
[----:B------:R-:W1:Y:S01]  /*18950*/  S2R R3, SR_TID.X ;  /* 0x0000000000037919 */ /* 0x000e620000002100 */
[----:B------:R-:W-:Y:S01]  /*18960*/  BSSY B3, `(.L_x_4735) ;  /* 0x0000006000037945 */ /* 0x000fe20003800000 */
[----:B-1----:R-:W-:-:S04]  /*18970*/  LOP3.LUT R3, R3, 0x7f, RZ, 0xc0, !PT ;  /* 0x0000007f03037812 */ /* 0x002fc800078ec0ff */
[----:B------:R-:W-:Y:S01]  /*18980*/  ISETP.NE.AND P1, PT, R3, RZ, PT ;  /* 0x000000ff0300720c */ /* 0x000fe20003f25270 */
[----:B---3--:R-:W-:-:S04]  /*18990*/  IMAD R2, R8, 0x8, R2 ;  /* 0x0000000808027824 */ /* 0x008fc800078e0202 */
[----:B------:R-:W1:Y:S02]  /*189a0*/  SYNCS.PHASECHK.TRANS64.TRYWAIT P0, [R2+URZ+0x38840], R5 ;  /* 0x03884005020075a7 */ /* 0x000e64000800017f */
[----:B-1----:R-:W-:Y:S06]  /*189b0*/  @!P0 BRA `(.L_x_4736) ;  /* 0x00000054008c8947 */ /* 0x002fec0003800000 */
.L_x_4876:
[----:B------:R-:W-:Y:S05]  /*189c0*/  BSYNC B3 ;  /* 0x0000000000037941 */ /* 0x000fea0003800000 */
.L_x_4735:
        /* <DEDUP_REMOVED lines=9> */
.L_x_4738:
[----:B------:R-:W-:Y:S05]  /*18a60*/  BSYNC B3 ;  /* 0x0000000000037941 */ /* 0x000fea0003800000 */
.L_x_4737:
        /* <DEDUP_REMOVED lines=14> */
.L_x_4739:
        /* <DEDUP_REMOVED lines=14> */
.L_x_4877:
[----:B------:R-:W-:Y:S05]  /*18c30*/  BSYNC B3 ;  /* 0x0000000000037941 */ /* 0x000fea0003800000 */
.L_x_4740:
        /* <DEDUP_REMOVED lines=11> */
.L_x_4743:
[----:B------:R-:W-:Y:S05]  /*18cf0*/  BSYNC B3 ;  /* 0x0000000000037941 */ /* 0x000fea0003800000 */
.L_x_4742:
[----:B------:R-:W3:Y:S04]  /*18d00*/  LDL R4, [R1+0x4] ;  /* 0x0000040001047983 */ /* 0x000ee80000100800 */
[----:B------:R-:W3:Y:S01]  /*18d10*/  LDL R3, [R1+0xc] ;  /* 0x00000c0001037983 */ /* 0x000ee20000100800 */
[----:B------:R-:W-:Y:S01]  /*18d20*/  R2UR UR10, R7 ;  /* 0x00000000070a72ca */ /* 0x000fe200000e0000 */
[----:B------:R-:W-:Y:S01]  /*18d30*/  UIADD3 UR4, UP0, UR38, 0x470, URZ ;  /* 0x0000047026047890 */ /* 0x000fe2000ff1e03f */
[----:B------:R-:W-:Y:S01]  /*18d40*/  R2UR UR6, R8 ;  /* 0x00000000080672ca */ /* 0x000fe200000e0000 */
[----:B01----:R-:W-:Y:S01]  /*18d50*/  VIADD R2, R2, 0x38850 ;  /* 0x0003885002027836 */ /* 0x003fe20000000000 */
[----:B------:R-:W-:Y:S01]  /*18d60*/  R2UR UR7, R9 ;  /* 0x00000000090772ca */ /* 0x000fe200000e0000 */
[----:B------:R-:W-:Y:S01]  /*18d70*/  UIADD3.X UR5, URZ, UR39, URZ, UP0, !UPT ;  /* 0x000000273f057290 */ /* 0x000fe200087fe43f */
[----:B------:R-:W-:Y:S01]  /*18d80*/  PLOP3.LUT P0, PT, PT, PT, PT, 0x80, 0x0 ;  /* 0x000000000000781c */ /* 0x000fe20003f0f070 */
[----:B---3--:R-:W-:-:S04]  /*18d90*/  IMAD R3, R3, 0x10000, R4 ;  /* 0x0001000003037824 */ /* 0x008fc800078e0204 */
[----:B------:R-:W-:-:S08]  /*18da0*/  VIADD R4, R3, 0x400 ;  /* 0x0000040003047836 */ /* 0x000fd00000000000 */
.L_x_4744:
        /* <DEDUP_REMOVED lines=16> */
.L_x_4745:
        /* <DEDUP_REMOVED lines=16> */
.L_x_4746:
        /* <DEDUP_REMOVED lines=16> */
.L_x_4747:
        /* <DEDUP_REMOVED lines=16> */
.L_x_4748:
        /* <DEDUP_REMOVED lines=16> */
.L_x_4749:
        /* <DEDUP_REMOVED lines=16> */
.L_x_4750:
        /* <DEDUP_REMOVED lines=16> */
.L_x_4751:
        /* <DEDUP_REMOVED lines=11> */
.L_x_4733:
[----:B------:R-:W-:Y:S05]  /*19560*/  BSYNC B1 ;  /* 0x0000000000017941 */ /* 0x000fea0003800000 */
.L_x_4732:
[----:B------:R-:W3:Y:S02]  /*19570*/  LDL.LU R4, [R1+0x3c] ;  /* 0x00003c0001047983 */ /* 0x000ee40000300800 */
[----:B---3--:R-:W-:-:S07]  /*19580*/  VIADD R0, R4, 0xfffffffd ;  /* 0xfffffffd04007836 */ /* 0x008fce0000000000 */
.L_x_4731:
[----:B------:R-:W-:Y:S05]  /*19590*/  BSYNC B2 ;  /* 0x0000000000027941 */ /* 0x000fea0003800000 */
.L_x_4730:
[----:B------:R-:W3:Y:S01]  /*195a0*/  LDL.LU R2, [R1+0x34] ;  /* 0x0000340001027983 */ /* 0x000ee20000300800 */
[----:B------:R-:W-:-:S05]  /*195b0*/  IMAD.MOV R6, RZ, RZ, -R6 ;  /* 0x000000ffff067224 */ /* 0x000fca00078e0a06 */
[----:B---3--:R-:W-:-:S13]  /*195c0*/  ISETP.NE.AND P0, PT, R2, R6, PT ;  /* 0x000000060200720c */ /* 0x008fda0003f05270 */
[----:B------:R-:W-:Y:S05]  /*195d0*/  @!P0 BRA `(.L_x_4729) ;  /* 0x0000001c00488947 */ /* 0x000fea0003800000 */
.L_x_4792:
[----:B------:R-:W3:Y:S04]  /*195e0*/  LDL R4, [R1+0x8] ;  /* 0x0000080001047983 */ /* 0x000ee80000100800 */
[----:B------:R-:W0:Y:S04]  /*195f0*/  LDL.LU R3, [R1+0xc] ;  /* 0x00000c0001037983 */ /* 0x000e280000300800 */
        /* <DEDUP_REMOVED lines=35> */
.L_x_4754:
[----:B0-----:R-:W3:Y:S01]  /*19830*/  LDL R2, [R1+0x4] ;  /* 0x0000040001027983 */ /* 0x001ee20000100800 */
[----:B------:R-:W0:Y:S02]  /*19840*/  S2R R3, SR_TID.X ;  /* 0x0000000000037919 */ /* 0x000e240000002100 */
[----:B0-----:R-:W-:Y:S02]  /*19850*/  LOP3.LUT R4, R3, 0x7f, RZ, 0xc0, !PT ;  /* 0x0000007f03047812 */ /* 0x001fe400078ec0ff */
[----:B------:R-:W-:Y:S01]  /*19860*/  SHF.L.U32 R3, R6, 0x1f, RZ ;  /* 0x0000001f06037819 */ /* 0x000fe200000006ff */
[----:B------:R-:W-:Y:S01]  /*19870*/  BSSY B2, `(.L_x_4755) ;  /* 0x0000005000027945 */ /* 0x000fe20003800000 */
[----:B------:R-:W-:Y:S01]  /*19880*/  ISETP.NE.AND P1, PT, R4, RZ, PT ;  /* 0x000000ff0400720c */ /* 0x000fe20003f25270 */
[----:B---3--:R-:W-:-:S04]  /*19890*/  IMAD R2, R7, 0x8, R2 ;  /* 0x0000000807027824 */ /* 0x008fc800078e0202 */
[----:B------:R-:W0:Y:S02]  /*198a0*/  SYNCS.PHASECHK.TRANS64.TRYWAIT P0, [R2+URZ+0x38840], R3 ;  /* 0x03884003020075a7 */ /* 0x000e24000800017f */
[----:B0-----:R-:W-:Y:S06]  /*198b0*/  @!P0 BRA `(.L_x_4756) ;  /* 0x0000004400f48947 */ /* 0x001fec0003800000 */
.L_x_4878:
[----:B------:R-:W-:Y:S05]  /*198c0*/  BSYNC B2 ;  /* 0x0000000000027941 */ /* 0x000fea0003800000 */
.L_x_4755:
        /* <DEDUP_REMOVED lines=9> */
.L_x_4758:
[----:B------:R-:W-:Y:S05]  /*19960*/  BSYNC B2 ;  /* 0x0000000000027941 */ /* 0x000fea0003800000 */
.L_x_4757:
        /* <DEDUP_REMOVED lines=13> */
.L_x_4759:
        /* <DEDUP_REMOVED lines=14> */
.L_x_4879:
[----:B------:R-:W-:Y:S05]  /*19b20*/  BSYNC B2 ;  /* 0x0000000000027941 */ /* 0x000fea0003800000 */
.L_x_4760:
        /* <DEDUP_REMOVED lines=11> */
.L_x_4763:
[----:B------:R-:W-:Y:S05]  /*19be0*/  BSYNC B2 ;  /* 0x0000000000027941 */ /* 0x000fea0003800000 */
.L_x_4762:
        /* <DEDUP_REMOVED lines=10> */
.L_x_4764:
        /* <DEDUP_REMOVED lines=16> */
.L_x_4765:
        /* <DEDUP_REMOVED lines=16> */
.L_x_4766:
        /* <DEDUP_REMOVED lines=16> */
.L_x_4767:
        /* <DEDUP_REMOVED lines=16> */
.L_x_4768:
        /* <DEDUP_REMOVED lines=16> */
.L_x_4769:
        /* <DEDUP_REMOVED lines=16> */
.L_x_4770:
        /* <DEDUP_REMOVED lines=16> */
.L_x_4771:
        /* <DEDUP_REMOVED lines=11> */
.L_x_4753:
[----:B------:R-:W-:Y:S05]  /*1a440*/  BSYNC B1 ;  /* 0x0000000000017941 */ /* 0x000fea0003800000 */
.L_x_4752:
[----:B------:R-:W3:Y:S01]  /*1a450*/  LDL R5, [R1+0x8] ;  /* 0x0000080001057983 */ /* 0x000ee20000100800 */
[----:B------:R-:W-:Y:S01]  /*1a460*/  VIADD R7, R7, 0x1 ;  /* 0x0000000107077836 */ /* 0x000fe20000000000 */
[----:B------:R-:W-:Y:S04]  /*1a470*/  BSSY B1, `(.L_x_4772) ;  /* 0x00000e5000017945 */ /* 0x000fe80003800000 */
[----:B------:R-:W-:-:S04]  /*1a480*/  ISETP.NE.AND P0, PT, R7, 0x2, PT ;  /* 0x000000020700780c */ /* 0x000fc80003f05270 */
[----:B------:R-:W-:Y:S02]  /*1a490*/  SEL R2, RZ, 0x1, P0 ;  /* 0x00000001ff027807 */ /* 0x000fe40000000000 */
[----:B------:R-:W-:Y:S02]  /*1a4a0*/  SEL R9, R7, RZ, P0 ;  /* 0x000000ff07097207 */ /* 0x000fe40000000000 */
[----:B------:R-:W-:-:S05]  /*1a4b0*/  LOP3.LUT R8, R6, R2, RZ, 0x3c, !PT ;  /* 0x0000000206087212 */ /* 0x000fca00078e3cff */
[----:B------:R0:W-:Y:S04]  /*1a4c0*/  STL [R1+0x1c], R8 ;  /* 0x00001c0801007387 */ /* 0x0001e80000100800 */
[----:B------:R0:W-:Y:S01]  /*1a4d0*/  STL [R1+0xc], R9 ;  /* 0x00000c0901007387 */ /* 0x0001e20000100800 */
[----:B---3--:R-:W-:-:S13]  /*1a4e0*/  LOP3.LUT P2, RZ, R5, 0x1, RZ, 0xc0, !PT ;  /* 0x0000000105ff7812 */ /* 0x008fda000784c0ff */
[----:B0-----:R-:W-:Y:S05]  /*1a4f0*/  @!P2 BRA `(.L_x_4773) ;  /* 0x0000000c0070a947 */ /* 0x001fea0003800000 */
[----:B------:R-:W-:Y:S01]  /*1a500*/  ULDC.64 UR4, c[0x0][0x418] ;  /* 0x0001060000047ab9 */ /* 0x000fe20000000a00 */
[----:B------:R-:W-:Y:S01]  /*1a510*/  VIADD R6, R0, 0xffffffff ;  /* 0xffffffff00067836 */ /* 0x000fe20000000000 */
        /* <DEDUP_REMOVED lines=23> */
.L_x_4774:
        /* <DEDUP_REMOVED lines=9> */
.L_x_4880:
[----:B------:R-:W-:Y:S05]  /*1a720*/  BSYNC B2 ;  /* 0x0000000000027941 */ /* 0x000fea0003800000 */
.L_x_4775:
        /* <DEDUP_REMOVED lines=9> */
.L_x_4778:
[----:B------:R-:W-:Y:S05]  /*1a7c0*/  BSYNC B2 ;  /* 0x0000000000027941 */ /* 0x000fea0003800000 */
.L_x_4777:
[----:B------:R-:W3:Y:S04]  /*1a7d0*/  LDL R8, [R1+0x4] ;  /* 0x0000040001087983 */ /* 0x000ee80000100800 */
        /* <DEDUP_REMOVED lines=13> */
.L_x_4779:
        /* <DEDUP_REMOVED lines=14> */
.L_x_4881:
[----:B------:R-:W-:Y:S05]  /*1a990*/  BSYNC B2 ;  /* 0x0000000000027941 */ /* 0x000fea0003800000 */
.L_x_4780:
        /* <DEDUP_REMOVED lines=11> */
.L_x_4783:
[----:B------:R-:W-:Y:S05]  /*1aa50*/  BSYNC B2 ;  /* 0x0000000000027941 */ /* 0x000fea0003800000 */
.L_x_4782:
        /* <DEDUP_REMOVED lines=11> */
.L_x_4784:
        /* <DEDUP_REMOVED lines=16> */
.L_x_4785:
        /* <DEDUP_REMOVED lines=16> */
.L_x_4786:
        /* <DEDUP_REMOVED lines=16> */
.L_x_4787:
        /* <DEDUP_REMOVED lines=16> */
.L_x_4788:
        /* <DEDUP_REMOVED lines=16> */
.L_x_4789:
        /* <DEDUP_REMOVED lines=16> */
.L_x_4790:
        /* <DEDUP_REMOVED lines=16> */
.L_x_4791:
        /* <DEDUP_REMOVED lines=11> */
.L_x_4773:
[----:B------:R-:W-:Y:S05]  /*1b2c0*/  BSYNC B1 ;  /* 0x0000000000017941 */ /* 0x000fea0003800000 */
.L_x_4772:
[C---:B------:R-:W-:Y:S01]  /*1b2d0*/  ISETP.GT.AND P0, PT, R0.reuse, 0x1, PT ;  /* 0x000000010000780c */ /* 0x040fe20003f04270 */
[----:B------:R-:W-:-:S12]  /*1b2e0*/  VIADD R0, R0, 0xfffffffe ;  /* 0xfffffffe00007836 */ /* 0x000fd80000000000 */
[----:B------:R-:W-:Y:S05]  /*1b2f0*/  @P0 BRA `(.L_x_4792) ;  /* 0xffffffe000b80947 */ /* 0x000fea000383ffff */
.L_x_4729:
[----:B------:R-:W-:Y:S05]  /*1b300*/  BSYNC B0 ;  /* 0x0000000000007941 */ /* 0x000fea0003800000 */
.L_x_4728:
        /* <DEDUP_REMOVED lines=24> */
.L_x_4794:
[----:B------:R-:W-:Y:S05]  /*1b490*/  BSYNC B0 ;  /* 0x0000000000007941 */ /* 0x000fea0003800000 */
.L_x_4793:
[----:B------:R-:W-:-:S05]  /*1b4a0*/  SEL R0, R0, RZ, P0 ;  /* 0x000000ff00007207 */ /* 0x000fca0000000000 */
[----:B------:R3:W-:Y:S02]  /*1b4b0*/  STL [R1+0xc], R0 ;  /* 0x00000c0001007387 */ /* 0x0007e40000100800 */
.L_x_4690:
[----:B------:R-:W-:Y:S05]  /*1b4c0*/  BSYNC B7 ;  /* 0x0000000000077941 */ /* 0x000fea0003800000 */
.L_x_4688:
        /* <DEDUP_REMOVED lines=13> */
.L_x_4795:
        /* <DEDUP_REMOVED lines=36> */
.L_x_4891:
[----:B------:R-:W-:Y:S02]  /*1b7e0*/  ULDC UR4, c[0x0][0xd38] ;  /* 0x00034e0000047ab9 */ /* 0x000fe40000000800 */
[----:B------:R-:W-:-:S04]  /*1b7f0*/  IMAD.U32 R16, RZ, RZ, UR4 ;  /* 0x00000004ff107e24 */ /* 0x000fc8000f8e00ff */
[----:B-1----:R-:W-:-:S04]  /*1b800*/  IMAD R6, R6, R16, RZ ;  /* 0x0000001006067224 */ /* 0x002fc800078e02ff */
[----:B------:R-:W-:-:S05]  /*1b810*/  IMAD.IADD R4, R4, 0x1, R6 ;  /* 0x0000000104047824 */ /* 0x000fca00078e0206 */
[----:B------:R-:W-:-:S13]  /*1b820*/  ISETP.GT.AND P6, PT, R4, R0, PT ;  /* 0x000000000400720c */ /* 0x000fda0003fc4270 */
[----:B------:R-:W-:Y:S05]  /*1b830*/  @P6 BRA `(.L_x_4798) ;  /* 0x00000000009c6947 */ /* 0x000fea0003800000 */
.L_x_4803:
        /* <DEDUP_REMOVED lines=14> */
.L_x_4801:
[----:B------:R-:W-:Y:S05]  /*1b920*/  BSYNC B0 ;  /* 0x0000000000007941 */ /* 0x000fea0003800000 */
.L_x_4800:
        /* <DEDUP_REMOVED lines=18> */
.L_x_4899:
[----:B------:R-:W-:Y:S02]  /*1ba50*/  ULDC UR4, c[0x0][0xd38] ;  /* 0x00034e0000047ab9 */ /* 0x000fe40000000800 */
[----:B------:R-:W-:-:S04]  /*1ba60*/  IMAD.U32 R16, RZ, RZ, UR4 ;  /* 0x00000004ff107e24 */ /* 0x000fc8000f8e00ff */
[----:B-1----:R-:W-:-:S04]  /*1ba70*/  IMAD R6, R6, R16, RZ ;  /* 0x0000001006067224 */ /* 0x002fc800078e02ff */
[----:B------:R-:W-:-:S05]  /*1ba80*/  IMAD.IADD R4, R6, 0x1, R4 ;  /* 0x0000000106047824 */ /* 0x000fca00078e0204 */
[----:B------:R-:W-:-:S13]  /*1ba90*/  ISETP.GT.AND P6, PT, R4, R0, PT ;  /* 0x000000000400720c */ /* 0x000fda0003fc4270 */
[----:B------:R-:W-:Y:S05]  /*1baa0*/  @!P6 BRA `(.L_x_4803) ;  /* 0xfffffffc0064e947 */ /* 0x000fea000383ffff */
.L_x_4798:
        /* <DEDUP_REMOVED lines=8> */
.L_x_4903:
[----:B------:R-:W-:Y:S01]  /*1bb30*/  ISETP.NE.AND P0, PT, R5, RZ, PT ;  /* 0x000000ff0500720c */ /* 0x000fe20003f05270 */
[----:B-1----:R-:W-:-:S12]  /*1bb40*/  IMAD.MOV.U32 R3, RZ, RZ, RZ ;  /* 0x000000ffff037224 */ /* 0x002fd800078e00ff */
[----:B------:R-:W-:Y:S05]  /*1bb50*/  @!P0 BRA `(.L_x_4805) ;  /* 0x0000000000148947 */ /* 0x000fea0003800000 */
[----:B------:R-:W-:Y:S01]  /*1bb60*/  UMOV UR4, 0xffffffff ;  /* 0xffffffff00047882 */ /* 0x000fe20000000000 */
[----:B------:R-:W-:Y:S02]  /*1bb70*/  VIADD R12, R4, 0xffffffff ;  /* 0xffffffff040c7836 */ /* 0x000fe40000000000 */
[----:B------:R-:W-:Y:S05]  /*1bb80*/  BRA.DIV UR4, `(.L_x_4806) ;  /* 0x0000002e04ec7947 */ /* 0x000fea000b800000 */
[----:B0-----:R0:W1:Y:S02]  /*1bb90*/  SHFL.IDX PT, R2, R2, R12, 0x1f ;  /* 0x00001f0c02027589 */ /* 0x00106400000e0000 */
.L_x_4906:
[----:B-1----:R-:W-:-:S07]  /*1bba0*/  IMAD.MOV.U32 R3, RZ, RZ, R2 ;  /* 0x000000ffff037224 */ /* 0x002fce00078e0002 */
.L_x_4805:
[----:B---3--:R-:W-:Y:S01]  /*1bbb0*/  IABS R5, R17 ;  /* 0x0000001100057213 */ /* 0x008fe20000000000 */
[----:B------:R-:W-:Y:S02]  /*1bbc0*/  IMAD R16, R3, R16, R6 ;  /* 0x0000001003107224 */ /* 0x000fe400078e0206 */
[----:B------:R-:W-:Y:S01]  /*1bbd0*/  IMAD.IADD R19, R4, 0x1, R19 ;  /* 0x0000000104137824 */ /* 0x000fe200078e0213 */
[----:B0-----:R-:W0:Y:S01]  /*1bbe0*/  I2F.RP R2, R5 ;  /* 0x0000000500027306 */ /* 0x001e220000209400 */
[----:B------:R-:W-:-:S07]  /*1bbf0*/  IMAD.IADD R0, R0, 0x1, -R16 ;  /* 0x0000000100007824 */ /* 0x000fce00078e0a10 */
        /* <DEDUP_REMOVED lines=26> */
.L_x_4799:
[----:B------:R-:W-:Y:S01]  /*1bda0*/  UMOV UR4, URZ ;  /* 0x0000003f00047c82 */ /* 0x000fe20008000000 */
[----:B------:R-:W-:Y:S01]  /*1bdb0*/  UMOV UR5, URZ ;  /* 0x0000003f00057c82 */ /* 0x000fe20008000000 */
[----:B------:R-:W-:Y:S01]  /*1bdc0*/  ULDC UR6, c[0x0][0xd3c] ;  /* 0x00034f0000067ab9 */ /* 0x000fe20000000800 */
[----:B------:R-:W-:Y:S02]  /*1bdd0*/  IMAD.MOV.U32 R16, RZ, RZ, R0 ;  /* 0x000000ffff107224 */ /* 0x000fe400078e0000 */
[----:B------:R-:W-:Y:S02]  /*1bde0*/  IMAD.U32 R17, RZ, RZ, UR4 ;  /* 0x00000004ff117e24 */ /* 0x000fe4000f8e00ff */
[----:B------:R-:W-:Y:S02]  /*1bdf0*/  IMAD.U32 R18, RZ, RZ, UR5 ;  /* 0x00000005ff127e24 */ /* 0x000fe4000f8e00ff */
[----:B------:R-:W-:-:S07]  /*1be00*/  IMAD.U32 R19, RZ, RZ, UR6 ;  /* 0x00000006ff137e24 */ /* 0x000fce000f8e00ff */
.L_x_4807:
[----:B------:R1:W3:Y:S01]  /*1be10*/  LDL R3, [R1+0x4] ;  /* 0x0000040001037983 */ /* 0x0002e20000100800 */
[----:B------:R-:W4:Y:S01]  /*1be20*/  S2R R0, SR_TID.X ;  /* 0x0000000000007919 */ /* 0x000f220000002100 */
[----:B------:R-:W-:Y:S05]  /*1be30*/  WARPSYNC.ALL ;  /* 0x0000000000007948 */ /* 0x000fea0003800000 */
[----:B----4-:R-:W-:Y:S01]  /*1be40*/  LOP3.LUT R0, R0, 0x1f, RZ, 0xc0, !PT ;  /* 0x0000001f00007812 */ /* 0x010fe200078ec0ff */
[----:B------:R-:W-:Y:S03]  /*1be50*/  BAR.SYNC.DEFER_BLOCKING 0x4, 0x180 ;  /* 0x0106000000007b1d */ /* 0x000fe60000010000 */
[----:B------:R-:W-:-:S13]  /*1be60*/  ISETP.NE.AND P0, PT, R0, RZ, PT ;  /* 0x000000ff0000720c */ /* 0x000fda0003f05270 */
[----:B------:R-:W3:Y:S01]  /*1be70*/  @!P0 S2R R0, SR_CgaCtaId ;  /* 0x0000000000008919 */ /* 0x000ee20000008800 */
[----:B0-----:R-:W-:-:S04]  /*1be80*/  @!P0 MOV R2, 0x400 ;  /* 0x0000040000028802 */ /* 0x001fc80000000f00 */
[----:B---3--:R-:W-:-:S05]  /*1be90*/  @!P0 LEA R3, R0, R2, 0x18 ;  /* 0x0000000200038211 */ /* 0x008fca00078ec0ff */
[----:B------:R1:W-:Y:S04]  /*1bea0*/  @!P0 STS.128 [R3+0x388d0], R16 ;  /* 0x0388d01003008388 */ /* 0x0003e80000000c00 */
[----:B------:R1:W-:Y:S01]  /*1beb0*/  @!P0 STL [R1+0x4], R3 ;  /* 0x0000040301008387 */ /* 0x0003e20000100800 */
[----:B------:R-:W-:Y:S06]  /*1bec0*/  BAR.ARV 0x5, 0x180 ;  /* 0x0146000000007b1d */ /* 0x000fec0000002000 */
.L_x_4796:
[----:B------:R-:W-:Y:S02]  /*1bed0*/  ULDC UR4, c[0x0][0xd3c] ;  /* 0x00034f0000047ab9 */ /* 0x000fe40000000800 */
[----:B----4-:R-:W-:-:S13]  /*1bee0*/  ISETP.GE.AND P0, PT, R19, UR4, PT ;  /* 0x0000000413007c0c */ /* 0x010fda000bf06270 */
[----:B------:R-:W-:Y:S05]  /*1bef0*/  @!P0 BRA `(.L_x_4808) ;  /* 0xffffff7400108947 */ /* 0x000fea000383ffff */
[----:B------:R-:W-:Y:S05]  /*1bf00*/  BSYNC B8 ;  /* 0x0000000000087941 */ /* 0x000fea0003800000 */
.L_x_4638:
[----:B---3--:R-:W3:Y:S01]  /*1bf10*/  LDL.LU R0, [R1+0x60] ;  /* 0x0000600001007983 */ /* 0x008ee20000300800 */
[----:B------:R-:W-:Y:S01]  /*1bf20*/  BSSY B0, `(.L_x_4809) ;  /* 0x000000b000007945 */ /* 0x000fe20003800000 */
[----:B------:R-:W4:Y:S01]  /*1bf30*/  S2R R5, SR_CgaCtaId ;  /* 0x0000000000057919 */ /* 0x000f220000008800 */
[----:B---3--:R-:W-:-:S05]  /*1bf40*/  VIADD R0, R0, 0x1 ;  /* 0x0000000100007836 */ /* 0x008fca0000000000 */
[----:B0-----:R-:W-:-:S04]  /*1bf50*/  LEA.HI R2, R0, R0, RZ, 0x1 ;  /* 0x0000000000027211 */ /* 0x001fc800078f08ff */
[----:B-1----:R-:W-:-:S05]  /*1bf60*/  LOP3.LUT R3, R2, 0xfffffffe, RZ, 0xc0, !PT ;  /* 0xfffffffe02037812 */ /* 0x002fca00078ec0ff */
[----:B------:R-:W-:Y:S01]  /*1bf70*/  IMAD.IADD R3, R0, 0x1, -R3 ;  /* 0x0000000100037824 */ /* 0x000fe200078e0a03 */
[----:B------:R-:W-:-:S04]  /*1bf80*/  MOV R0, 0x400 ;  /* 0x0000040000007802 */ /* 0x000fc80000000f00 */
[----:B----4-:R-:W-:Y:S02]  /*1bf90*/  LEA R0, R5, R0, 0x18 ;  /* 0x0000000005007211 */ /* 0x010fe400078ec0ff */
[----:B------:R-:W-:-:S04]  /*1bfa0*/  SHF.L.U32 R3, R3, 0x1f, RZ ;  /* 0x0000001f03037819 */ /* 0x000fc800000006ff */
[----:B------:R-:W0:Y:S02]  /*1bfb0*/  SYNCS.PHASECHK.TRANS64.TRYWAIT P0, [R0+URZ+0x38820], R3 ;  /* 0x03882003000075a7 */ /* 0x000e24000800017f */
[----:B0-----:R-:W-:Y:S05]  /*1bfc0*/  @!P0 BRA `(.L_x_4810) ;  /* 0x0000002c00048947 */ /* 0x001fea0003800000 */
.L_x_4907:
[----:B------:R-:W-:Y:S05]  /*1bfd0*/  BSYNC B0 ;  /* 0x0000000000007941 */ /* 0x000fea0003800000 */
.L_x_4809:
[----:B------:R-:W-:-:S03]  /*1bfe0*/  UMOV UR4, 0xffffffff ;  /* 0xffffffff00047882 */ /* 0x000fc60000000000 */
[----:B------:R-:W-:Y:S05]  /*1bff0*/  BRA.DIV UR4, `(.L_x_4811) ;  /* 0x0000002e040c7947 */ /* 0x000fea000b800000 */
[----:B------:R-:W1:Y:S02]  /*1c000*/  S2R R2, SR_TID.X ;  /* 0x0000000000027919 */ /* 0x000e640000002100 */
[----:B-1----:R-:W-:-:S04]  /*1c010*/  SHF.R.U32.HI R2, RZ, 0x5, R2 ;  /* 0x00000005ff027819 */ /* 0x002fc80000011602 */
[----:B------:R-:W-:-:S05]  /*1c020*/  LOP3.LUT R2, R2, 0x3, RZ, 0xc0, !PT ;  /* 0x0000000302027812 */ /* 0x000fca00078ec0ff */
[----:B------:R1:W3:Y:S02]  /*1c030*/  SHFL.IDX PT, R14, R2, RZ, 0x1f ;  /* 0x00001fff020e7589 */ /* 0x0002e400000e0000 */
.L_x_4910:
[----:B---3--:R-:W-:-:S13]  /*1c040*/  ISETP.NE.AND P0, PT, R14, RZ, PT ;  /* 0x000000ff0e00720c */ /* 0x008fda0003f05270 */
[----:B------:R-:W-:Y:S05]  /*1c050*/  @P0 BRA `(.L_x_4515) ;  /* 0x0000000000940947 */ /* 0x000fea0003800000 */
[----:B------:R-:W-:-:S03]  /*1c060*/  UMOV UR4, 0xffffffff ;  /* 0xffffffff00047882 */ /* 0x000fc60000000000 */
[----:B------:R-:W-:Y:S05]  /*1c070*/  BRA.DIV UR4, `(.L_x_4812) ;  /* 0x0000002e04207947 */ /* 0x000fea000b800000 */
[----:B------:R-:W-:-:S13]  /*1c080*/  ELECT P6, URZ, PT ;  /* 0x00000000003f782f */ /* 0x000fda00038c0000 */
.L_x_4913:
[----:B------:R-:W-:Y:S05]  /*1c090*/  @!P6 BRA `(.L_x_4515) ;  /* 0x000000000084e947 */ /* 0x000fea0003800000 */
[----:B-1----:R-:W3:Y:S02]  /*1c0a0*/  LDL.LU R2, [R1+0x70] ;  /* 0x0000700001027983 */ /* 0x002ee40000300800 */
[----:B---3--:R-:W-:-:S04]  /*1c0b0*/  LOP3.LUT R2, R2, 0x2, RZ, 0xfc, !PT ;  /* 0x0000000202027812 */ /* 0x008fc800078efcff */
[----:B------:R-:W-:-:S13]  /*1c0c0*/  ISETP.NE.AND P2, PT, R2, 0x3, PT ;  /* 0x000000030200780c */ /* 0x000fda0003f45270 */
[----:B------:R-:W-:Y:S05]  /*1c0d0*/  @!P2 BRA `(.L_x_4813) ;  /* 0x000000000004a947 */ /* 0x000fea0003800000 */
[----:B------:R-:W-:Y:S01]  /*1c0e0*/  BPT.TRAP 0x1 ;  /* 0x000000040000795c */ /* 0x000fe20000300000 */
.L_x_4813:
[----:B0-----:R-:W3:Y:S04]  /*1c0f0*/  LDL R3, [R1+0xc] ;  /* 0x00000c0001037983 */ /* 0x001ee80000100800 */
[----:B------:R-:W4:Y:S01]  /*1c100*/  LDL.LU R7, [R1+0x1c] ;  /* 0x00001c0001077983 */ /* 0x000f220000300800 */
[----:B------:R-:W-:-:S04]  /*1c110*/  VIADD R2, R0, 0x38840 ;  /* 0x0003884000027836 */ /* 0x000fc80000000000 */
[C---:B---3--:R-:W-:Y:S02]  /*1c120*/  IMAD R6, R3.reuse, 0x8, R2 ;  /* 0x0000000803067824 */ /* 0x048fe400078e0202 */
[----:B------:R-:W-:Y:S01]  /*1c130*/  VIADD R3, R3, 0x1 ;  /* 0x0000000103037836 */ /* 0x000fe20000000000 */
[----:B----4-:R-:W-:-:S04]  /*1c140*/  SHF.L.U32 R5, R7, 0x1f, RZ ;  /* 0x0000001f07057819 */ /* 0x010fc800000006ff */
        /* <DEDUP_REMOVED lines=8> */
.L_x_4914:
[----:B------:R-:W1:Y:S02]  /*1c1d0*/  SYNCS.PHASECHK.TRANS64.TRYWAIT P0, [R7+URZ], R2 ;  /* 0x00000002070075a7 */ /* 0x000e64000800017f */
[----:B-1----:R-:W-:Y:S05]  /*1c1e0*/  @!P0 BRA `(.L_x_4815) ;  /* 0x0000002800f88947 */ /* 0x002fea0003800000 */
.L_x_4915:
[----:B------:R-:W-:Y:S05]  /*1c1f0*/  @!P2 BRA `(.L_x_4816) ;  /* 0x000000000004a947 */ /* 0x000fea0003800000 */
[----:B------:R-:W-:Y:S01]  /*1c200*/  BPT.TRAP 0x1 ;  /* 0x000000040000795c */ /* 0x000fe20000300000 */
.L_x_4816:
[----:B------:R-:W3:Y:S01]  /*1c210*/  LDL.LU R4, [R1+0xc] ;  /* 0x00000c0001047983 */ /* 0x000ee20000300800 */
[----:B------:R-:W-:-:S04]  /*1c220*/  VIADD R0, R0, 0x38860 ;  /* 0x0003886000007836 */ /* 0x000fc80000000000 */
[----:B---3--:R-:W-:-:S04]  /*1c230*/  IMAD R4, R4, 0x8, R0 ;  /* 0x0000000804047824 */ /* 0x008fc800078e0200 */
[----:B------:R-:W3:Y:S02]  /*1c240*/  SYNCS.PHASECHK.TRANS64.TRYWAIT P0, [R4+URZ], R5 ;  /* 0x00000005040075a7 */ /* 0x000ee4000800017f */
[----:B---3--:R-:W-:Y:S05]  /*1c250*/  @!P0 BRA `(.L_x_4817) ;  /* 0x0000002800f08947 */ /* 0x008fea0003800000 */
.L_x_4916:
[----:B------:R-:W-:-:S07]  /*1c260*/  IMAD R3, R3, 0x8, R0 ;  /* 0x0000000803037824 */ /* 0x000fce00078e0200 */
.L_x_4818:
[----:B----4-:R4:W0:Y:S02]  /*1c270*/  SYNCS.PHASECHK.TRANS64.TRYWAIT P0, [R3+URZ], R2 ;  /* 0x00000002030075a7 */ /* 0x010824000800017f */
[----:B0-----:R-:W-:Y:S05]  /*1c280*/  @!P0 NANOSLEEP.SYNCS 0x989680 ;  /* 0x009896800000895d */ /* 0x001fea0003900000 */
[----:B------:R-:W0:Y:S02]  /*1c290*/  @!P0 SYNCS.PHASECHK.TRANS64 P0, [R3+URZ], R2 ;  /* 0x00000002030085a7 */ /* 0x000e24000800007f */
[----:B0-----:R-:W-:Y:S05]  /*1c2a0*/  @!P0 BRA `(.L_x_4818) ;  /* 0xfffffffc00f08947 */ /* 0x001fea000383ffff */
.L_x_4515:
[----:B------:R-:W-:Y:S05]  /*1c2b0*/  BSYNC B9 ;  /* 0x0000000000097941 */ /* 0x000fea0003800000 */
.L_x_4512:
[----:B------:R-:W-:Y:S05]  /*1c2c0*/  EXIT ;  /* 0x000000000000794d */ /* 0x000fea0003800000 */
.L_x_4531:
[----:B0-----:R0:W1:Y:S02]  /*1c2d0*/  SYNCS.PHASECHK.TRANS64.TRYWAIT P5, [R66+URZ+0x38890], R75 ;  /* 0x0388904b420075a7 */ /* 0x00106400080a017f */
[----:B-1----:R-:W-:Y:S05]  /*1c2e0*/  @!P5 NANOSLEEP.SYNCS 0x989680 ;  /* 0x009896800000d95d */ /* 0x002fea0003900000 */
[----:B------:R-:W1:Y:S02]  /*1c2f0*/  @!P5 SYNCS.PHASECHK.TRANS64 P5, [R66+URZ+0x38890], R75 ;  /* 0x0388904b4200d5a7 */ /* 0x000e6400080a007f */
[----:B-1----:R-:W-:Y:S05]  /*1c300*/  @!P5 BRA `(.L_x_4531) ;  /* 0xfffffffc00f0d947 */ /* 0x002fea000383ffff */
[----:B------:R-:W-:Y:S05]  /*1c310*/  BRA `(.L_x_4819) ;  /* 0xfffffe6000ec7947 */ /* 0x000fea000383ffff */
.L_x_4541:
[----:B-1----:R1:W2:Y:S02]  /*1c320*/  SYNCS.PHASECHK.TRANS64.TRYWAIT P5, [R66+URZ+0x38890], R75 ;  /* 0x0388904b420075a7 */ /* 0x0022a400080a017f */
[----:B--2---:R-:W-:Y:S05]  /*1c330*/  @!P5 NANOSLEEP.SYNCS 0x989680 ;  /* 0x009896800000d95d */ /* 0x004fea0003900000 */
[----:B------:R-:W2:Y:S02]  /*1c340*/  @!P5 SYNCS.PHASECHK.TRANS64 P5, [R66+URZ+0x38890], R75 ;  /* 0x0388904b4200d5a7 */ /* 0x000ea400080a007f */
[----:B--2---:R-:W-:Y:S05]  /*1c350*/  @!P5 BRA `(.L_x_4541) ;  /* 0xfffffffc00f0d947 */ /* 0x004fea000383ffff */
[----:B------:R-:W-:Y:S05]  /*1c360*/  BRA `(.L_x_4820) ;  /* 0xfffffe6c00447947 */ /* 0x000fea000383ffff */
.L_x_4546:
[----:B0-----:R0:W1:Y:S02]  /*1c370*/  SYNCS.PHASECHK.TRANS64.TRYWAIT P5, [R66+URZ+0x38890], R75 ;  /* 0x0388904b420075a7 */ /* 0x00106400080a017f */
[----:B-1----:R-:W-:Y:S05]  /*1c380*/  @!P5 NANOSLEEP.SYNCS 0x989680 ;  /* 0x009896800000d95d */ /* 0x002fea0003900000 */
[----:B------:R-:W1:Y:S02]  /*1c390*/  @!P5 SYNCS.PHASECHK.TRANS64 P5, [R66+URZ+0x38890], R75 ;  /* 0x0388904b4200d5a7 */ /* 0x000e6400080a007f */
[----:B-1----:R-:W-:Y:S05]  /*1c3a0*/  @!P5 BRA `(.L_x_4546) ;  /* 0xfffffffc00f0d947 */ /* 0x002fea000383ffff */
[----:B------:R-:W-:Y:S05]  /*1c3b0*/  BRA `(.L_x_4821) ;  /* 0xfffffe7400587947 */ /* 0x000fea000383ffff */
.L_x_4550:
[----:B------:R0:W0:Y:S02]  /*1c3c0*/  SYNCS.PHASECHK.TRANS64.TRYWAIT P0, [R66+URZ+0x388b0], R75 ;  /* 0x0388b04b420075a7 */ /* 0x000024000800017f */
[----:B0-----:R-:W-:Y:S05]  /*1c3d0*/  @!P0 NANOSLEEP.SYNCS 0x989680 ;  /* 0x009896800000895d */ /* 0x001fea0003900000 */
[----:B------:R-:W0:Y:S02]  /*1c3e0*/  @!P0 SYNCS.PHASECHK.TRANS64 P0, [R66+URZ+0x388b0], R75 ;  /* 0x0388b04b420085a7 */ /* 0x000e24000800007f */
[----:B0-----:R-:W-:Y:S05]  /*1c3f0*/  @!P0 BRA `(.L_x_4550) ;  /* 0xfffffffc00f08947 */ /* 0x001fea000383ffff */
[----:B------:R-:W-:Y:S05]  /*1c400*/  BRA `(.L_x_4822) ;  /* 0xfffffe7400d07947 */ /* 0x000fea000383ffff */
.L_x_4573:
[----:B------:R-:W-:Y:S01]  /*1c410*/  BSSY B1, `(.L_x_4823) ;  /* 0x0000008000017945 */ /* 0x000fe20003800000 */
[----:B------:R-:W-:Y:S02]  /*1c420*/  IMAD.MOV.U32 R13, RZ, RZ, R27 ;  /* 0x000000ffff0d7224 */ /* 0x000fe400078e001b */
[----:B------:R-:W-:Y:S02]  /*1c430*/  IMAD.MOV.U32 R12, RZ, RZ, RZ ;  /* 0x000000ffff0c7224 */ /* 0x000fe400078e00ff */
[----:B------:R-:W-:Y:S02]  /*1c440*/  IMAD.MOV.U32 R11, RZ, RZ, 0x1c1f ;  /* 0x00001c1fff0b7424 */ /* 0x000fe400078e00ff */
[----:B------:R-:W-:-:S07]  /*1c450*/  IMAD.MOV.U32 R15, RZ, RZ, -0x1 ;  /* 0xffffffffff0f7424 */ /* 0x000fce00078e00ff */
[----:B0-----:R-:W-:Y:S05]  /*1c460*/  WARPSYNC.COLLECTIVE R15, `(.L_x_4824) ;  /* 0x000000000f087348 */ /* 0x001fea0003c00000 */
[----:B------:R1:W2:Y:S02]  /*1c470*/  SHFL.IDX P6, R14, R13, R12, R11 ;  /* 0x0000000c0d0e7389 */ /* 0x0002a400000c000b */
[----:B012---:R-:W-:Y:S01]  /*1c480*/  ENDCOLLECTIVE ;  /* 0x000000000000791b */ /* 0x007fe20003800000 */
.L_x_4824:
[----:B------:R-:W-:Y:S05]  /*1c490*/  BSYNC B1 ;  /* 0x0000000000017941 */ /* 0x000fea0003800000 */
.L_x_4823:
        /* <DEDUP_REMOVED lines=8> */
.L_x_4825:
[----:B------:R-:W-:Y:S02]  /*1c520*/  IMAD.MOV.U32 R13, RZ, RZ, R29 ;  /* 0x000000ffff0d7224 */ /* 0x000fe400078e001d */
[----:B------:R-:W-:-:S07]  /*1c530*/  IMAD.MOV.U32 R0, RZ, RZ, R14 ;  /* 0x000000ffff007224 */ /* 0x000fce00078e000e */
[----:B------:R-:W-:Y:S05]  /*1c540*/  WARPSYNC.COLLECTIVE R15, `(.L_x_4826) ;  /* 0x000000000f087348 */ /* 0x000fea0003c00000 */
[----:B------:R0:W1:Y:S02]  /*1c550*/  SHFL.IDX P6, R14, R13, R12, R11 ;  /* 0x0000000c0d0e7389 */ /* 0x00006400000c000b */
[----:B01----:R-:W-:Y:S01]  /*1c560*/  ENDCOLLECTIVE ;  /* 0x000000000000791b */ /* 0x003fe20003800000 */
.L_x_4826:
[----:B------:R-:W-:Y:S02]  /*1c570*/  IMAD.MOV.U32 R13, RZ, RZ, R28 ;  /* 0x000000ffff0d7224 */ /* 0x000fe400078e001c */
[----:B------:R-:W-:-:S07]  /*1c580*/  IMAD.MOV.U32 R5, RZ, RZ, R14 ;  /* 0x000000ffff057224 */ /* 0x000fce00078e000e */
[----:B------:R-:W-:Y:S05]  /*1c590*/  WARPSYNC.COLLECTIVE R15, `(.L_x_4827) ;  /* 0x000000000f087348 */ /* 0x000fea0003c00000 */
[----:B------:R0:W1:Y:S02]  /*1c5a0*/  SHFL.IDX P6, R14, R13, R12, R11 ;  /* 0x0000000c0d0e7389 */ /* 0x00006400000c000b */
[----:B01----:R-:W-:Y:S01]  /*1c5b0*/  ENDCOLLECTIVE ;  /* 0x000000000000791b */ /* 0x003fe20003800000 */
.L_x_4827:
[----:B------:R-:W-:Y:S05]  /*1c5c0*/  BRA `(.L_x_4828) ;  /* 0xfffffea000087947 */ /* 0x000fea000383ffff */
.L_x_4577:
[----:B0-----:R0:W1:Y:S02]  /*1c5d0*/  SYNCS.PHASECHK.TRANS64.TRYWAIT P0, [R2+URZ+0x38800], R5 ;  /* 0x03880005020075a7 */ /* 0x001064000800017f */
[----:B-1----:R-:W-:Y:S05]  /*1c5e0*/  @!P0 NANOSLEEP.SYNCS 0x989680 ;  /* 0x009896800000895d */ /* 0x002fea0003900000 */
[----:B------:R-:W1:Y:S02]  /*1c5f0*/  @!P0 SYNCS.PHASECHK.TRANS64 P0, [R2+URZ+0x38800], R5 ;  /* 0x03880005020085a7 */ /* 0x000e64000800007f */
[----:B-1----:R-:W-:Y:S05]  /*1c600*/  @!P0 BRA `(.L_x_4577) ;  /* 0xfffffffc00f08947 */ /* 0x002fea000383ffff */
[----:B------:R-:W-:Y:S05]  /*1c610*/  BRA `(.L_x_4829) ;  /* 0xfffffea4001c7947 */ /* 0x000fea000383ffff */
.L_x_4585:
        /* <DEDUP_REMOVED lines=8> */
.L_x_4831:
[----:B------:R-:W-:Y:S05]  /*1c6a0*/  BSYNC B1 ;  /* 0x0000000000017941 */ /* 0x000fea0003800000 */
.L_x_4830:
        /* <DEDUP_REMOVED lines=8> */
.L_x_4832:
[----:B------:R-:W-:Y:S02]  /*1c730*/  IMAD.MOV.U32 R21, RZ, RZ, R3 ;  /* 0x000000ffff157224 */ /* 0x000fe400078e0003 */
[----:B------:R-:W-:Y:S02]  /*1c740*/  IMAD.MOV.U32 R13, RZ, RZ, R29 ;  /* 0x000000ffff0d7224 */ /* 0x000fe400078e001d */
[----:B------:R-:W-:-:S07]  /*1c750*/  IMAD.MOV.U32 R0, RZ, RZ, R14 ;  /* 0x000000ffff007224 */ /* 0x000fce00078e000e */
[----:B------:R-:W-:Y:S05]  /*1c760*/  WARPSYNC.COLLECTIVE R15, `(.L_x_4833) ;  /* 0x000000000f087348 */ /* 0x000fea0003c00000 */
[----:B------:R0:W1:Y:S02]  /*1c770*/  SHFL.IDX P6, R14, R13, R12, R11 ;  /* 0x0000000c0d0e7389 */ /* 0x00006400000c000b */
[----:B01----:R-:W-:Y:S01]  /*1c780*/  ENDCOLLECTIVE ;  /* 0x000000000000791b */ /* 0x003fe20003800000 */
.L_x_4833:
[----:B------:R-:W-:Y:S02]  /*1c790*/  IMAD.MOV.U32 R20, RZ, RZ, R0 ;  /* 0x000000ffff147224 */ /* 0x000fe400078e0000 */
[----:B------:R-:W-:Y:S02]  /*1c7a0*/  IMAD.MOV.U32 R13, RZ, RZ, R28 ;  /* 0x000000ffff0d7224 */ /* 0x000fe400078e001c */
[----:B------:R-:W-:-:S07]  /*1c7b0*/  IMAD.MOV.U32 R5, RZ, RZ, R14 ;  /* 0x000000ffff057224 */ /* 0x000fce00078e000e */
[----:B------:R-:W-:Y:S05]  /*1c7c0*/  WARPSYNC.COLLECTIVE R15, `(.L_x_4834) ;  /* 0x000000000f087348 */ /* 0x000fea0003c00000 */
[----:B------:R0:W1:Y:S02]  /*1c7d0*/  SHFL.IDX P6, R14, R13, R12, R11 ;  /* 0x0000000c0d0e7389 */ /* 0x00006400000c000b */
[----:B01----:R-:W-:Y:S01]  /*1c7e0*/  ENDCOLLECTIVE ;  /* 0x000000000000791b */ /* 0x003fe20003800000 */
.L_x_4834:
[----:B------:R-:W-:Y:S05]  /*1c7f0*/  BRA `(.L_x_4835) ;  /* 0xfffffeac007c7947 */ /* 0x000fea000383ffff */
.L_x_4589:
[----:B0-----:R0:W1:Y:S02]  /*1c800*/  SYNCS.PHASECHK.TRANS64.TRYWAIT P1, [R2+URZ+0x38800], R3 ;  /* 0x03880003020075a7 */ /* 0x001064000802017f */
[----:B-1----:R-:W-:Y:S05]  /*1c810*/  @!P1 NANOSLEEP.SYNCS 0x989680 ;  /* 0x009896800000995d */ /* 0x002fea0003900000 */
[----:B------:R-:W1:Y:S02]  /*1c820*/  @!P1 SYNCS.PHASECHK.TRANS64 P1, [R2+URZ+0x38800], R3 ;  /* 0x03880003020095a7 */ /* 0x000e64000802007f */
[----:B-1----:R-:W-:Y:S05]  /*1c830*/  @!P1 BRA `(.L_x_4589) ;  /* 0xfffffffc00f09947 */ /* 0x002fea000383ffff */
[----:B------:R-:W-:Y:S05]  /*1c840*/  BRA `(.L_x_4836) ;  /* 0xfffffeb0004c7947 */ /* 0x000fea000383ffff */
.L_x_4595:
[----:B0-----:R0:W1:Y:S02]  /*1c850*/  SYNCS.PHASECHK.TRANS64.TRYWAIT P1, [R20+URZ+0x38830], R13 ;  /* 0x0388300d140075a7 */ /* 0x001064000802017f */
[----:B-1----:R-:W-:Y:S05]  /*1c860*/  @!P1 NANOSLEEP.SYNCS 0x989680 ;  /* 0x009896800000995d */ /* 0x002fea0003900000 */
[----:B------:R-:W1:Y:S02]  /*1c870*/  @!P1 SYNCS.PHASECHK.TRANS64 P1, [R20+URZ+0x38830], R13 ;  /* 0x0388300d140095a7 */ /* 0x000e64000802007f */
[----:B-1----:R-:W-:Y:S05]  /*1c880*/  @!P1 BRA `(.L_x_4595) ;  /* 0xfffffffc00f09947 */ /* 0x002fea000383ffff */
[----:B------:R-:W-:Y:S05]  /*1c890*/  BRA `(.L_x_4594) ;  /* 0xfffffebc00547947 */ /* 0x000fea000383ffff */
.L_x_4597:
[----:B-1----:R1:W2:Y:S02]  /*1c8a0*/  SYNCS.PHASECHK.TRANS64.TRYWAIT P1, [R2+URZ+0x38810], R11 ;  /* 0x0388100b020075a7 */ /* 0x0022a4000802017f */
[----:B--2---:R-:W-:Y:S05]  /*1c8b0*/  @!P1 NANOSLEEP.SYNCS 0x989680 ;  /* 0x009896800000995d */ /* 0x004fea0003900000 */
[----:B------:R-:W2:Y:S02]  /*1c8c0*/  @!P1 SYNCS.PHASECHK.TRANS64 P1, [R2+URZ+0x38810], R11 ;  /* 0x0388100b020095a7 */ /* 0x000ea4000802007f */
[----:B--2---:R-:W-:Y:S05]  /*1c8d0*/  @!P1 BRA `(.L_x_4597) ;  /* 0xfffffffc00f09947 */ /* 0x004fea000383ffff */
[----:B------:R-:W-:Y:S05]  /*1c8e0*/  BRA `(.L_x_4837) ;  /* 0xfffffec000047947 */ /* 0x000fea000383ffff */
.L_x_4602:
[----:B-1----:R1:W3:Y:S02]  /*1c8f0*/  SYNCS.PHASECHK.TRANS64.TRYWAIT P1, [R20+URZ+0x38850], R13 ;  /* 0x0388500d140075a7 */ /* 0x0022e4000802017f */
[----:B---3--:R-:W-:Y:S05]  /*1c900*/  @!P1 NANOSLEEP.SYNCS 0x989680 ;  /* 0x009896800000995d */ /* 0x008fea0003900000 */
[----:B------:R-:W3:Y:S02]  /*1c910*/  @!P1 SYNCS.PHASECHK.TRANS64 P1, [R20+URZ+0x38850], R13 ;  /* 0x0388500d140095a7 */ /* 0x000ee4000802007f */
[----:B---3--:R-:W-:Y:S05]  /*1c920*/  @!P1 BRA `(.L_x_4602) ;  /* 0xfffffffc00f09947 */ /* 0x008fea000383ffff */
[----:B------:R-:W-:Y:S05]  /*1c930*/  BRA `(.L_x_4601) ;  /* 0xfffffec000347947 */ /* 0x000fea000383ffff */
.L_x_4609:
[----:B-1----:R1:W2:Y:S02]  /*1c940*/  SYNCS.PHASECHK.TRANS64.TRYWAIT P3, [R12+URZ+0x38830], R200 ;  /* 0x038830c80c0075a7 */ /* 0x0022a4000806017f */
[----:B--2---:R-:W-:Y:S05]  /*1c950*/  @!P3 NANOSLEEP.SYNCS 0x989680 ;  /* 0x009896800000b95d */ /* 0x004fea0003900000 */
[----:B------:R-:W2:Y:S02]  /*1c960*/  @!P3 SYNCS.PHASECHK.TRANS64 P3, [R12+URZ+0x38830], R200 ;  /* 0x038830c80c00b5a7 */ /* 0x000ea4000806007f */
[----:B--2---:R-:W-:Y:S05]  /*1c970*/  @!P3 BRA `(.L_x_4609) ;  /* 0xfffffffc00f0b947 */ /* 0x004fea000383ffff */
[----:B------:R-:W-:Y:S05]  /*1c980*/  BRA `(.L_x_4608) ;  /* 0xfffffeec00dc7947 */ /* 0x000fea000383ffff */
.L_x_4614:
[----:B---3--:R3:W4:Y:S02]  /*1c990*/  SYNCS.PHASECHK.TRANS64.TRYWAIT P3, [R12+URZ+0x38850], R200 ;  /* 0x038850c80c0075a7 */ /* 0x008724000806017f */
[----:B----4-:R-:W-:Y:S05]  /*1c9a0*/  @!P3 NANOSLEEP.SYNCS 0x989680 ;  /* 0x009896800000b95d */ /* 0x010fea0003900000 */
[----:B------:R-:W4:Y:S02]  /*1c9b0*/  @!P3 SYNCS.PHASECHK.TRANS64 P3, [R12+URZ+0x38850], R200 ;  /* 0x038850c80c00b5a7 */ /* 0x000f24000806007f */
[----:B----4-:R-:W-:Y:S05]  /*1c9c0*/  @!P3 BRA `(.L_x_4614) ;  /* 0xfffffffc00f0b947 */ /* 0x010fea000383ffff */
[----:B------:R-:W-:Y:S05]  /*1c9d0*/  BRA `(.L_x_4613) ;  /* 0xfffffef000787947 */ /* 0x000fea000383ffff */
.L_x_4644:
        /* <DEDUP_REMOVED lines=11> */
.L_x_4839:
[----:B------:R-:W-:Y:S05]  /*1ca90*/  BSYNC B1 ;  /* 0x0000000000017941 */ /* 0x000fea0003800000 */
.L_x_4838:
[----:B------:R-:W-:Y:S05]  /*1caa0*/  BRA `(.L_x_4840) ;  /* 0xffffff6c00e87947 */ /* 0x000fea000383ffff */
.L_x_4646:
[----:B------:R-:W-:Y:S01]  /*1cab0*/  BSSY B1, `(.L_x_4841) ;  /* 0x0000006000017945 */ /* 0x000fe20003800000 */
[----:B------:R-:W-:-:S07]  /*1cac0*/  IMAD.MOV.U32 R15, RZ, RZ, -0x1 ;  /* 0xffffffffff0f7424 */ /* 0x000fce00078e00ff */
[----:B0-----:R-:W-:Y:S05]  /*1cad0*/  WARPSYNC.COLLECTIVE R15, `(.L_x_4842) ;  /* 0x000000000f0c7348 */ /* 0x001fea0003c00000 */
[----:B------:R-:W-:Y:S02]  /*1cae0*/  ELECT P6, UR62, PT ;  /* 0x00000000003e782f */ /* 0x000fe400038c0000 */
[----:B------:R-:W-:Y:S01]  /*1caf0*/  MOV R14, UR62 ;  /* 0x0000003e000e7c02 */ /* 0x000fe20008000f00 */
[----:B0-----:R-:W-:Y:S10]  /*1cb00*/  ENDCOLLECTIVE ;  /* 0x000000000000791b */ /* 0x001ff40003800000 */
.L_x_4842:
[----:B------:R-:W-:Y:S05]  /*1cb10*/  BSYNC B1 ;  /* 0x0000000000017941 */ /* 0x000fea0003800000 */
.L_x_4841:
[----:B------:R-:W-:Y:S05]  /*1cb20*/  BRA `(.L_x_4645) ;  /* 0xffffff6c00e07947 */ /* 0x000fea000383ffff */
.L_x_4648:
[----:B0-----:R-:W2:Y:S02]  /*1cb30*/  LDL R4, [R1+0x4] ;  /* 0x0000040001047983 */ /* 0x001ea40000100800 */
[----:B--2---:R0:W1:Y:S02]  /*1cb40*/  SYNCS.PHASECHK.TRANS64.TRYWAIT P0, [R4+URZ+0x38820], R3 ;  /* 0x03882003040075a7 */ /* 0x004064000800017f */
[----:B-1----:R-:W-:Y:S05]  /*1cb50*/  @!P0 NANOSLEEP.SYNCS 0x989680 ;  /* 0x009896800000895d */ /* 0x002fea0003900000 */
[----:B------:R-:W1:Y:S02]  /*1cb60*/  @!P0 SYNCS.PHASECHK.TRANS64 P0, [R4+URZ+0x38820], R3 ;  /* 0x03882003040085a7 */ /* 0x000e64000800007f */
[----:B-1----:R-:W-:Y:S05]  /*1cb70*/  @!P0 BRA `(.L_x_4648) ;  /* 0xfffffffc00ec8947 */ /* 0x002fea000383ffff */
[----:B------:R-:W-:Y:S05]  /*1cb80*/  BRA `(.L_x_4843) ;  /* 0xffffff6c00f07947 */ /* 0x000fea000383ffff */
.L_x_4652:
[----:B0-----:R0:W1:Y:S02]  /*1cb90*/  SYNCS.PHASECHK.TRANS64.TRYWAIT P0, [R4+URZ+0x388a0], R8 ;  /* 0x0388a008040075a7 */ /* 0x001064000800017f */
[----:B-1----:R-:W-:Y:S05]  /*1cba0*/  @!P0 NANOSLEEP.SYNCS 0x989680 ;  /* 0x009896800000895d */ /* 0x002fea0003900000 */
[----:B------:R-:W1:Y:S02]  /*1cbb0*/  @!P0 SYNCS.PHASECHK.TRANS64 P0, [R4+URZ+0x388a0], R8 ;  /* 0x0388a008040085a7 */ /* 0x000e64000800007f */
[----:B-1----:R-:W-:Y:S05]  /*1cbc0*/  @!P0 BRA `(.L_x_4652) ;  /* 0xfffffffc00f08947 */ /* 0x002fea000383ffff */
[----:B------:R-:W-:Y:S05]  /*1cbd0*/  BRA `(.L_x_4844) ;  /* 0xffffff7000187947 */ /* 0x000fea000383ffff */
.L_x_4657:
[----:B-1----:R1:W2:Y:S02]  /*1cbe0*/  SYNCS.PHASECHK.TRANS64.TRYWAIT P0, [R4+URZ+0x388c0], R8 ;  /* 0x0388c008040075a7 */ /* 0x0022a4000800017f */
[----:B--2---:R-:W-:Y:S05]  /*1cbf0*/  @!P0 NANOSLEEP.SYNCS 0x989680 ;  /* 0x009896800000895d */ /* 0x004fea0003900000 */
[----:B------:R-:W2:Y:S02]  /*1cc00*/  @!P0 SYNCS.PHASECHK.TRANS64 P0, [R4+URZ+0x388c0], R8 ;  /* 0x0388c008040085a7 */ /* 0x000ea4000800007f */
[----:B--2---:R-:W-:Y:S05]  /*1cc10*/  @!P0 BRA `(.L_x_4657) ;  /* 0xfffffffc00f08947 */ /* 0x004fea000383ffff */
[----:B------:R-:W-:Y:S05]  /*1cc20*/  BRA `(.L_x_4845) ;  /* 0xffffff70009c7947 */ /* 0x000fea000383ffff */
.L_x_4671:
[----:B0-----:R0:W1:Y:S02]  /*1cc30*/  SYNCS.PHASECHK.TRANS64.TRYWAIT P1, [R4+URZ+0x388a0], R5 ;  /* 0x0388a005040075a7 */ /* 0x001064000802017f */
[----:B-1----:R-:W-:Y:S05]  /*1cc40*/  @!P1 NANOSLEEP.SYNCS 0x989680 ;  /* 0x009896800000995d */ /* 0x002fea0003900000 */
[----:B------:R-:W1:Y:S02]  /*1cc50*/  @!P1 SYNCS.PHASECHK.TRANS64 P1, [R4+URZ+0x388a0], R5 ;  /* 0x0388a005040095a7 */ /* 0x000e64000802007f */
[----:B-1----:R-:W-:Y:S05]  /*1cc60*/  @!P1 BRA `(.L_x_4671) ;  /* 0xfffffffc00f09947 */ /* 0x002fea000383ffff */
[----:B------:R-:W-:Y:S05]  /*1cc70*/  BRA `(.L_x_4846) ;  /* 0xffffff7c00247947 */ /* 0x000fea000383ffff */
.L_x_4676:
[----:B-1----:R1:W2:Y:S02]  /*1cc80*/  SYNCS.PHASECHK.TRANS64.TRYWAIT P1, [R4+URZ+0x388c0], R5 ;  /* 0x0388c005040075a7 */ /* 0x0022a4000802017f */
[----:B--2---:R-:W-:Y:S05]  /*1cc90*/  @!P1 NANOSLEEP.SYNCS 0x989680 ;  /* 0x009896800000995d */ /* 0x004fea0003900000 */
[----:B------:R-:W2:Y:S02]  /*1cca0*/  @!P1 SYNCS.PHASECHK.TRANS64 P1, [R4+URZ+0x388c0], R5 ;  /* 0x0388c005040095a7 */ /* 0x000ea4000802007f */
[----:B--2---:R-:W-:Y:S05]  /*1ccb0*/  @!P1 BRA `(.L_x_4676) ;  /* 0xfffffffc00f09947 */ /* 0x004fea000383ffff */
[----:B------:R-:W-:Y:S05]  /*1ccc0*/  BRA `(.L_x_4847) ;  /* 0xffffff7c00a47947 */ /* 0x000fea000383ffff */
.L_x_4696:
        /* <DEDUP_REMOVED lines=11> */
.L_x_4849:
[----:B------:R-:W-:Y:S05]  /*1cd80*/  BSYNC B0 ;  /* 0x0000000000007941 */ /* 0x000fea0003800000 */
.L_x_4848:
[----:B------:R-:W-:Y:S05]  /*1cd90*/  BRA `(.L_x_4850) ;  /* 0xffffff8c00887947 */ /* 0x000fea000383ffff */
.L_x_4698:
[----:B------:R-:W-:Y:S01]  /*1cda0*/  BSSY B0, `(.L_x_4851) ;  /* 0x0000006000007945 */ /* 0x000fe20003800000 */
[----:B------:R-:W-:-:S07]  /*1cdb0*/  IMAD.MOV.U32 R15, RZ, RZ, -0x1 ;  /* 0xffffffffff0f7424 */ /* 0x000fce00078e00ff */
[----:B0-----:R-:W-:Y:S05]  /*1cdc0*/  WARPSYNC.COLLECTIVE R15, `(.L_x_4852) ;  /* 0x000000000f0c7348 */ /* 0x001fea0003c00000 */
[----:B------:R-:W-:Y:S02]  /*1cdd0*/  ELECT P6, UR62, PT ;  /* 0x00000000003e782f */ /* 0x000fe400038c0000 */
[----:B------:R-:W-:Y:S01]  /*1cde0*/  MOV R14, UR62 ;  /* 0x0000003e000e7c02 */ /* 0x000fe20008000f00 */
[----:B0-----:R-:W-:Y:S10]  /*1cdf0*/  ENDCOLLECTIVE ;  /* 0x000000000000791b */ /* 0x001ff40003800000 */
.L_x_4852:
[----:B------:R-:W-:Y:S05]  /*1ce00*/  BSYNC B0 ;  /* 0x0000000000007941 */ /* 0x000fea0003800000 */
.L_x_4851:
[----:B------:R-:W-:Y:S05]  /*1ce10*/  BRA `(.L_x_4853) ;  /* 0xffffff8c00947947 */ /* 0x000fea000383ffff */
.L_x_4700:
[----:B0-----:R0:W1:Y:S02]  /*1ce20*/  SYNCS.PHASECHK.TRANS64.TRYWAIT P0, [R0+URZ+0x38840], R2 ;  /* 0x03884002000075a7 */ /* 0x001064000800017f */
[----:B-1----:R-:W-:Y:S05]  /*1ce30*/  @!P0 NANOSLEEP.SYNCS 0x989680 ;  /* 0x009896800000895d */ /* 0x002fea0003900000 */
[----:B------:R-:W1:Y:S02]  /*1ce40*/  @!P0 SYNCS.PHASECHK.TRANS64 P0, [R0+URZ+0x38840], R2 ;  /* 0x03884002000085a7 */ /* 0x000e64000800007f */
[----:B-1----:R-:W-:Y:S05]  /*1ce50*/  @!P0 BRA `(.L_x_4700) ;  /* 0xfffffffc00f08947 */ /* 0x002fea000383ffff */
[----:B------:R-:W-:Y:S05]  /*1ce60*/  BRA `(.L_x_4854) ;  /* 0xffffff9000007947 */ /* 0x000fea000383ffff */
.L_x_4704:
        /* <DEDUP_REMOVED lines=9> */
.L_x_4855:
[----:B------:R-:W-:Y:S02]  /*1cf00*/  IMAD.MOV.U32 R13, RZ, RZ, R3 ;  /* 0x000000ffff0d7224 */ /* 0x000fe400078e0003 */
[----:B------:R-:W-:-:S07]  /*1cf10*/  IMAD.MOV.U32 R4, RZ, RZ, R14 ;  /* 0x000000ffff047224 */ /* 0x000fce00078e000e */
[----:B------:R-:W-:Y:S05]  /*1cf20*/  WARPSYNC.COLLECTIVE R15, `(.L_x_4856) ;  /* 0x000000000f087348 */ /* 0x000fea0003c00000 */
[----:B------:R0:W1:Y:S02]  /*1cf30*/  SHFL.IDX P6, R14, R13, R12, R11 ;  /* 0x0000000c0d0e7389 */ /* 0x00006400000c000b */
[----:B01----:R-:W-:Y:S01]  /*1cf40*/  ENDCOLLECTIVE ;  /* 0x000000000000791b */ /* 0x003fe20003800000 */
.L_x_4856:
[----:B------:R-:W-:Y:S02]  /*1cf50*/  IMAD.MOV.U32 R13, RZ, RZ, R2 ;  /* 0x000000ffff0d7224 */ /* 0x000fe400078e0002 */
[----:B------:R-:W-:Y:S02]  /*1cf60*/  IMAD.MOV.U32 R12, RZ, RZ, 0x1 ;  /* 0x00000001ff0c7424 */ /* 0x000fe400078e00ff */
[----:B------:R-:W-:-:S07]  /*1cf70*/  IMAD.MOV.U32 R5, RZ, RZ, R14 ;  /* 0x000000ffff057224 */ /* 0x000fce00078e000e */
[----:B------:R-:W-:Y:S05]  /*1cf80*/  WARPSYNC.COLLECTIVE R15, `(.L_x_4857) ;  /* 0x000000000f087348 */ /* 0x000fea0003c00000 */
[----:B------:R0:W1:Y:S02]  /*1cf90*/  SHFL.IDX P6, R14, R13, R12, R11 ;  /* 0x0000000c0d0e7389 */ /* 0x00006400000c000b */
[----:B01----:R-:W-:Y:S01]  /*1cfa0*/  ENDCOLLECTIVE ;  /* 0x000000000000791b */ /* 0x003fe20003800000 */
.L_x_4857:
[----:B------:R-:W-:Y:S02]  /*1cfb0*/  IMAD.MOV.U32 R13, RZ, RZ, R3 ;  /* 0x000000ffff0d7224 */ /* 0x000fe400078e0003 */
[----:B------:R-:W-:Y:S02]  /*1cfc0*/  IMAD R0, R6, R7, RZ ;  /* 0x0000000706007224 */ /* 0x000fe400078e02ff */
[----:B------:R-:W-:-:S07]  /*1cfd0*/  IMAD.MOV.U32 R6, RZ, RZ, R14 ;  /* 0x000000ffff067224 */ /* 0x000fce00078e000e */
[----:B------:R-:W-:Y:S05]  /*1cfe0*/  WARPSYNC.COLLECTIVE R15, `(.L_x_4858) ;  /* 0x000000000f087348 */ /* 0x000fea0003c00000 */
[----:B------:R0:W1:Y:S02]  /*1cff0*/  SHFL.IDX P6, R14, R13, R12, R11 ;  /* 0x0000000c0d0e7389 */ /* 0x00006400000c000b */
[----:B01----:R-:W-:Y:S01]  /*1d000*/  ENDCOLLECTIVE ;  /* 0x000000000000791b */ /* 0x003fe20003800000 */
.L_x_4858:
        /* <DEDUP_REMOVED lines=21> */
.L_x_4859:
        /* <DEDUP_REMOVED lines=10> */
.L_x_4860:
        /* <DEDUP_REMOVED lines=11> */
.L_x_4861:
        /* <DEDUP_REMOVED lines=14> */
.L_x_4862:
[----:B------:R-:W-:Y:S01]  /*1d390*/  IMAD.MOV.U32 R3, RZ, RZ, R14 ;  /* 0x000000ffff037224 */ /* 0x000fe200078e000e */
[----:B------:R-:W-:Y:S06]  /*1d3a0*/  BRA `(.L_x_4863) ;  /* 0xffffff9400687947 */ /* 0x000fec000383ffff */
.L_x_4708:
        /* <DEDUP_REMOVED lines=27> */
.L_x_4865:
[----:B------:R-:W-:Y:S05]  /*1d560*/  BSYNC B0 ;  /* 0x0000000000007941 */ /* 0x000fea0003800000 */
.L_x_4864:
        /* <DEDUP_REMOVED lines=11> */
.L_x_4866:
        /* <DEDUP_REMOVED lines=43> */
.L_x_4867:
        /* <DEDUP_REMOVED lines=18> */
.L_x_4868:
        /* <DEDUP_REMOVED lines=29> */
.L_x_4869:
        /* <DEDUP_REMOVED lines=13> */
.L_x_4870:
        /* <DEDUP_REMOVED lines=32> */
.L_x_4871:
        /* <DEDUP_REMOVED lines=9> */
.L_x_4872:
[----:B------:R-:W-:Y:S01]  /*1df20*/  IMAD.MOV.U32 R0, RZ, RZ, R14 ;  /* 0x000000ffff007224 */ /* 0x000fe200078e000e */
[----:B------:R-:W-:Y:S06]  /*1df30*/  BRA `(.L_x_4873) ;  /* 0xffffff9800407947 */ /* 0x000fec000383ffff */
.L_x_4713:
[----:B0-----:R-:W3:Y:S02]  /*1df40*/  LDL R2, [R1+0x4] ;  /* 0x0000040001027983 */ /* 0x001ee40000100800 */
[----:B---3--:R0:W3:Y:S02]  /*1df50*/  SYNCS.PHASECHK.TRANS64.TRYWAIT P0, [R2+URZ+0x38820], R0 ;  /* 0x03882000020075a7 */ /* 0x0080e4000800017f */
[----:B---3--:R-:W-:Y:S05]  /*1df60*/  @!P0 NANOSLEEP.SYNCS 0x989680 ;  /* 0x009896800000895d */ /* 0x008fea0003900000 */
[----:B------:R-:W3:Y:S02]  /*1df70*/  @!P0 SYNCS.PHASECHK.TRANS64 P0, [R2+URZ+0x38820], R0 ;  /* 0x03882000020085a7 */ /* 0x000ee4000800007f */
[----:B---3--:R-:W-:Y:S05]  /*1df80*/  @!P0 BRA `(.L_x_4713) ;  /* 0xfffffffc00ec8947 */ /* 0x008fea000383ffff */
[----:B------:R-:W-:Y:S05]  /*1df90*/  BRA `(.L_x_4874) ;  /* 0xffffff9c00007947 */ /* 0x000fea000383ffff */
.L_x_4717:
[----:B0-----:R0:W1:Y:S02]  /*1dfa0*/  SYNCS.PHASECHK.TRANS64.TRYWAIT P0, [R3+URZ+0x38860], R0 ;  /* 0x03886000030075a7 */ /* 0x001064000800017f */
[----:B-1----:R-:W-:Y:S05]  /*1dfb0*/  @!P0 NANOSLEEP.SYNCS 0x989680 ;  /* 0x009896800000895d */ /* 0x002fea0003900000 */
[----:B------:R-:W1:Y:S02]  /*1dfc0*/  @!P0 SYNCS.PHASECHK.TRANS64 P0, [R3+URZ+0x38860], R0 ;  /* 0x03886000030085a7 */ /* 0x000e64000800007f */
[----:B-1----:R-:W-:Y:S05]  /*1dfd0*/  @!P0 BRA `(.L_x_4717) ;  /* 0xfffffffc00f08947 */ /* 0x002fea000383ffff */
[----:B------:R-:W-:Y:S05]  /*1dfe0*/  BRA `(.L_x_4875) ;  /* 0xffffff9c00307947 */ /* 0x000fea000383ffff */
.L_x_4736:
[----:B-1----:R1:W3:Y:S02]  /*1dff0*/  SYNCS.PHASECHK.TRANS64.TRYWAIT P0, [R2+URZ+0x38840], R5 ;  /* 0x03884005020075a7 */ /* 0x0022e4000800017f */
[----:B---3--:R-:W-:Y:S05]  /*1e000*/  @!P0 NANOSLEEP.SYNCS 0x989680 ;  /* 0x009896800000895d */ /* 0x008fea0003900000 */
[----:B------:R-:W3:Y:S02]  /*1e010*/  @!P0 SYNCS.PHASECHK.TRANS64 P0, [R2+URZ+0x38840], R5 ;  /* 0x03884005020085a7 */ /* 0x000ee4000800007f */
[----:B---3--:R-:W-:Y:S05]  /*1e020*/  @!P0 BRA `(.L_x_4736) ;  /* 0xfffffffc00f08947 */ /* 0x008fea000383ffff */
[----:B------:R-:W-:Y:S05]  /*1e030*/  BRA `(.L_x_4876) ;  /* 0xffffffa800607947 */ /* 0x000fea000383ffff */
.L_x_4741:
[----:B0-----:R0:W3:Y:S02]  /*1e040*/  SYNCS.PHASECHK.TRANS64.TRYWAIT P0, [R2+URZ+0x38860], R5 ;  /* 0x03886005020075a7 */ /* 0x0010e4000800017f */
[----:B---3--:R-:W-:Y:S05]  /*1e050*/  @!P0 NANOSLEEP.SYNCS 0x989680 ;  /* 0x009896800000895d */ /* 0x008fea0003900000 */
[----:B------:R-:W3:Y:S02]  /*1e060*/  @!P0 SYNCS.PHASECHK.TRANS64 P0, [R2+URZ+0x38860], R5 ;  /* 0x03886005020085a7 */ /* 0x000ee4000800007f */
[----:B---3--:R-:W-:Y:S05]  /*1e070*/  @!P0 BRA `(.L_x_4741) ;  /* 0xfffffffc00f08947 */ /* 0x008fea000383ffff */
[----:B------:R-:W-:Y:S05]  /*1e080*/  BRA `(.L_x_4877) ;  /* 0xffffffa800e87947 */ /* 0x000fea000383ffff */
.L_x_4756:
[----:B0-----:R0:W1:Y:S02]  /*1e090*/  SYNCS.PHASECHK.TRANS64.TRYWAIT P0, [R2+URZ+0x38840], R3 ;  /* 0x03884003020075a7 */ /* 0x001064000800017f */
[----:B-1----:R-:W-:Y:S05]  /*1e0a0*/  @!P0 NANOSLEEP.SYNCS 0x989680 ;  /* 0x009896800000895d */ /* 0x002fea0003900000 */
[----:B------:R-:W1:Y:S02]  /*1e0b0*/  @!P0 SYNCS.PHASECHK.TRANS64 P0, [R2+URZ+0x38840], R3 ;  /* 0x03884003020085a7 */ /* 0x000e64000800007f */
[----:B-1----:R-:W-:Y:S05]  /*1e0c0*/  @!P0 BRA `(.L_x_4756) ;  /* 0xfffffffc00f08947 */ /* 0x002fea000383ffff */
[----:B------:R-:W-:Y:S05]  /*1e0d0*/  BRA `(.L_x_4878) ;  /* 0xffffffb400f87947 */ /* 0x000fea000383ffff */
.L_x_4761:
[----:B-1----:R1:W3:Y:S02]  /*1e0e0*/  SYNCS.PHASECHK.TRANS64.TRYWAIT P0, [R2+URZ+0x38860], R3 ;  /* 0x03886003020075a7 */ /* 0x0022e4000800017f */
[----:B---3--:R-:W-:Y:S05]  /*1e0f0*/  @!P0 NANOSLEEP.SYNCS 0x989680 ;  /* 0x009896800000895d */ /* 0x008fea0003900000 */
[----:B------:R-:W3:Y:S02]  /*1e100*/  @!P0 SYNCS.PHASECHK.TRANS64 P0, [R2+URZ+0x38860], R3 ;  /* 0x03886003020085a7 */ /* 0x000ee4000800007f */
[----:B---3--:R-:W-:Y:S05]  /*1e110*/  @!P0 BRA `(.L_x_4761) ;  /* 0xfffffffc00f08947 */ /* 0x008fea000383ffff */
[----:B------:R-:W-:Y:S05]  /*1e120*/  BRA `(.L_x_4879) ;  /* 0xffffffb8007c7947 */ /* 0x000fea000383ffff */
.L_x_4776:
[----:B0-----:R0:W1:Y:S02]  /*1e130*/  SYNCS.PHASECHK.TRANS64.TRYWAIT P0, [R2+URZ+0x38840], R3 ;  /* 0x03884003020075a7 */ /* 0x001064000800017f */
[----:B-1----:R-:W-:Y:S05]  /*1e140*/  @!P0 NANOSLEEP.SYNCS 0x989680 ;  /* 0x009896800000895d */ /* 0x002fea0003900000 */
[----:B------:R-:W1:Y:S02]  /*1e150*/  @!P0 SYNCS.PHASECHK.TRANS64 P0, [R2+URZ+0x38840], R3 ;  /* 0x03884003020085a7 */ /* 0x000e64000800007f */
[----:B-1----:R-:W-:Y:S05]  /*1e160*/  @!P0 BRA `(.L_x_4776) ;  /* 0xfffffffc00f08947 */ /* 0x002fea000383ffff */
[----:B------:R-:W-:Y:S05]  /*1e170*/  BRA `(.L_x_4880) ;  /* 0xffffffc400687947 */ /* 0x000fea000383ffff */
.L_x_4781:
[----:B-1----:R1:W3:Y:S02]  /*1e180*/  SYNCS.PHASECHK.TRANS64.TRYWAIT P0, [R2+URZ+0x38860], R3 ;  /* 0x03886003020075a7 */ /* 0x0022e4000800017f */
[----:B---3--:R-:W-:Y:S05]  /*1e190*/  @!P0 NANOSLEEP.SYNCS 0x989680 ;  /* 0x009896800000895d */ /* 0x008fea0003900000 */
[----:B------:R-:W3:Y:S02]  /*1e1a0*/  @!P0 SYNCS.PHASECHK.TRANS64 P0, [R2+URZ+0x38860], R3 ;  /* 0x03886003020085a7 */ /* 0x000ee4000800007f */
[----:B---3--:R-:W-:Y:S05]  /*1e1b0*/  @!P0 BRA `(.L_x_4781) ;  /* 0xfffffffc00f08947 */ /* 0x008fea000383ffff */
[----:B------:R-:W-:Y:S05]  /*1e1c0*/  BRA `(.L_x_4881) ;  /* 0xffffffc400f07947 */ /* 0x000fea000383ffff */
.L_x_4797:
[----:B------:R-:W-:Y:S01]  /*1e1d0*/  BSSY B0, `(.L_x_4882) ;  /* 0x0000008000007945 */ /* 0x000fe20003800000 */
[----:B------:R-:W-:Y:S02]  /*1e1e0*/  IMAD.MOV.U32 R13, RZ, RZ, R16 ;  /* 0x000000ffff0d7224 */ /* 0x000fe400078e0010 */
[----:B------:R-:W-:Y:S02]  /*1e1f0*/  IMAD.MOV.U32 R12, RZ, RZ, RZ ;  /* 0x000000ffff0c7224 */ /* 0x000fe400078e00ff */
[----:B------:R-:W-:Y:S02]  /*1e200*/  IMAD.MOV.U32 R11, RZ, RZ, 0x1f ;  /* 0x0000001fff0b7424 */ /* 0x000fe400078e00ff */
[----:B------:R-:W-:-:S07]  /*1e210*/  IMAD.MOV.U32 R15, RZ, RZ, -0x1 ;  /* 0xffffffffff0f7424 */ /* 0x000fce00078e00ff */
[----:B-12---:R-:W-:Y:S05]  /*1e220*/  WARPSYNC.COLLECTIVE R15, `(.L_x_4883) ;  /* 0x000000000f087348 */ /* 0x006fea0003c00000 */
[----:B------:R0:W3:Y:S02]  /*1e230*/  SHFL.IDX P6, R14, R13, R12, R11 ;  /* 0x0000000c0d0e7389 */ /* 0x0000e400000c000b */
[----:B0123--:R-:W-:Y:S01]  /*1e240*/  ENDCOLLECTIVE ;  /* 0x000000000000791b */ /* 0x00ffe20003800000 */
.L_x_4883:
[----:B------:R-:W-:Y:S05]  /*1e250*/  BSYNC B0 ;  /* 0x0000000000007941 */ /* 0x000fea0003800000 */
.L_x_4882:
        /* <DEDUP_REMOVED lines=9> */
.L_x_4884:
        /* <DEDUP_REMOVED lines=18> */
.L_x_4885:
        /* <DEDUP_REMOVED lines=8> */
.L_x_4886:
        /* <DEDUP_REMOVED lines=8> */
.L_x_4887:
        /* <DEDUP_REMOVED lines=8> */
.L_x_4888:
        /* <DEDUP_REMOVED lines=8> */
.L_x_4889:
        /* <DEDUP_REMOVED lines=9> */
.L_x_4890:
[----:B------:R-:W-:Y:S01]  /*1e6a0*/  IMAD.MOV.U32 R6, RZ, RZ, R14 ;  /* 0x000000ffff067224 */ /* 0x000fe200078e000e */
[----:B------:R-:W-:Y:S06]  /*1e6b0*/  BRA `(.L_x_4891) ;  /* 0xffffffd000487947 */ /* 0x000fec000383ffff */
.L_x_4802:
        /* <DEDUP_REMOVED lines=8> */
.L_x_4893:
[----:B------:R-:W-:Y:S05]  /*1e740*/  BSYNC B0 ;  /* 0x0000000000007941 */ /* 0x000fea0003800000 */
.L_x_4892:
        /* <DEDUP_REMOVED lines=10> */
.L_x_4894:
        /* <DEDUP_REMOVED lines=8> */
.L_x_4895:
        /* <DEDUP_REMOVED lines=8> */
.L_x_4896:
        /* <DEDUP_REMOVED lines=8> */
.L_x_4897:
        /* <DEDUP_REMOVED lines=9> */
.L_x_4898:
[----:B------:R-:W-:Y:S01]  /*1ea00*/  IMAD.MOV.U32 R6, RZ, RZ, R14 ;  /* 0x000000ffff067224 */ /* 0x000fe200078e000e */
[----:B------:R-:W-:Y:S06]  /*1ea10*/  BRA `(.L_x_4899) ;  /* 0xffffffd0000c7947 */ /* 0x000fec000383ffff */
.L_x_4804:
[----:B------:R-:W-:Y:S01]  /*1ea20*/  BSSY B0, `(.L_x_4900) ;  /* 0x0000006000007945 */ /* 0x000fe20003800000 */
[----:B------:R-:W-:Y:S01]  /*1ea30*/  PLOP3.LUT P6, PT, P6, PT, PT, 0x8, 0x0 ;  /* 0x000000000000781c */ /* 0x000fe200037ce170 */
[----:B------:R-:W-:-:S12]  /*1ea40*/  IMAD.MOV.U32 R15, RZ, RZ, -0x1 ;  /* 0xffffffffff0f7424 */ /* 0x000fd800078e00ff */
[----:B0-2---:R-:W-:Y:S05]  /*1ea50*/  WARPSYNC.COLLECTIVE R15, `(.L_x_4901) ;  /* 0x000000000f087348 */ /* 0x005fea0003c00000 */
[----:B------:R-:W-:Y:S01]  /*1ea60*/  VOTE.ANY R14, PT, P6 ;  /* 0x00000000000e7806 */ /* 0x000fe200030e0100 */
[----:B0-2---:R-:W-:Y:S06]  /*1ea70*/  ENDCOLLECTIVE ;  /* 0x000000000000791b */ /* 0x005fec0003800000 */
.L_x_4901:
[----:B------:R-:W-:Y:S05]  /*1ea80*/  BSYNC B0 ;  /* 0x0000000000007941 */ /* 0x000fea0003800000 */
.L_x_4900:
        /* <DEDUP_REMOVED lines=9> */
.L_x_4902:
[----:B------:R-:W-:Y:S01]  /*1eb20*/  IMAD.MOV.U32 R17, RZ, RZ, R14 ;  /* 0x000000ffff117224 */ /* 0x000fe200078e000e */
[----:B------:R-:W-:Y:S06]  /*1eb30*/  BRA `(.L_x_4903) ;  /* 0xffffffcc00fc7947 */ /* 0x000fec000383ffff */
.L_x_4806:
[----:B------:R-:W-:Y:S01]  /*1eb40*/  BSSY B0, `(.L_x_4904) ;  /* 0x0000007000007945 */ /* 0x000fe20003800000 */
[----:B------:R-:W-:Y:S02]  /*1eb50*/  IMAD.MOV.U32 R13, RZ, RZ, R2 ;  /* 0x000000ffff0d7224 */ /* 0x000fe400078e0002 */
[----:B------:R-:W-:Y:S02]  /*1eb60*/  IMAD.MOV.U32 R11, RZ, RZ, 0x1f ;  /* 0x0000001fff0b7424 */ /* 0x000fe400078e00ff */
[----:B------:R-:W-:-:S07]  /*1eb70*/  IMAD.MOV.U32 R15, RZ, RZ, -0x1 ;  /* 0xffffffffff0f7424 */ /* 0x000fce00078e00ff */
[----:B0-23--:R-:W-:Y:S05]  /*1eb80*/  WARPSYNC.COLLECTIVE R15, `(.L_x_4905) ;  /* 0x000000000f087348 */ /* 0x00dfea0003c00000 */
[----:B------:R1:W4:Y:S02]  /*1eb90*/  SHFL.IDX P6, R14, R13, R12, R11 ;  /* 0x0000000c0d0e7389 */ /* 0x00032400000c000b */
[----:B01234-:R-:W-:Y:S01]  /*1eba0*/  ENDCOLLECTIVE ;  /* 0x000000000000791b */ /* 0x01ffe20003800000 */
.L_x_4905:
[----:B------:R-:W-:Y:S05]  /*1ebb0*/  BSYNC B0 ;  /* 0x0000000000007941 */ /* 0x000fea0003800000 */
.L_x_4904:
[----:B------:R-:W-:Y:S01]  /*1ebc0*/  IMAD.MOV.U32 R2, RZ, RZ, R14 ;  /* 0x000000ffff027224 */ /* 0x000fe200078e000e */
[----:B------:R-:W-:Y:S06]  /*1ebd0*/  BRA `(.L_x_4906) ;  /* 0xffffffcc00f07947 */ /* 0x000fec000383ffff */
.L_x_4810:
[----:B0-----:R0:W1:Y:S02]  /*1ebe0*/  SYNCS.PHASECHK.TRANS64.TRYWAIT P0, [R0+URZ+0x38820], R3 ;  /* 0x03882003000075a7 */ /* 0x001064000800017f */
[----:B-1----:R-:W-:Y:S05]  /*1ebf0*/  @!P0 NANOSLEEP.SYNCS 0x989680 ;  /* 0x009896800000895d */ /* 0x002fea0003900000 */
[----:B------:R-:W1:Y:S02]  /*1ec00*/  @!P0 SYNCS.PHASECHK.TRANS64 P0, [R0+URZ+0x38820], R3 ;  /* 0x03882003000085a7 */ /* 0x000e64000800007f */
[----:B-1----:R-:W-:Y:S05]  /*1ec10*/  @!P0 BRA `(.L_x_4810) ;  /* 0xfffffffc00f08947 */ /* 0x002fea000383ffff */
[----:B------:R-:W-:Y:S05]  /*1ec20*/  BRA `(.L_x_4907) ;  /* 0xffffffd000e87947 */ /* 0x000fea000383ffff */
.L_x_4811:
        /* <DEDUP_REMOVED lines=11> */
.L_x_4909:
[----:B------:R-:W-:Y:S05]  /*1ece0*/  BSYNC B0 ;  /* 0x0000000000007941 */ /* 0x000fea0003800000 */
.L_x_4908:
[----:B------:R-:W-:Y:S05]  /*1ecf0*/  BRA `(.L_x_4910) ;  /* 0xffffffd000d07947 */ /* 0x000fea000383ffff */
.L_x_4812:
[----:B------:R-:W-:Y:S01]  /*1ed00*/  BSSY B0, `(.L_x_4911) ;  /* 0x0000006000007945 */ /* 0x000fe20003800000 */
[----:B------:R-:W-:-:S07]  /*1ed10*/  IMAD.MOV.U32 R15, RZ, RZ, -0x1 ;  /* 0xffffffffff0f7424 */ /* 0x000fce00078e00ff */
[----:B012---:R-:W-:Y:S05]  /*1ed20*/  WARPSYNC.COLLECTIVE R15, `(.L_x_4912) ;  /* 0x000000000f0c7348 */ /* 0x007fea0003c00000 */
[----:B------:R-:W-:Y:S02]  /*1ed30*/  ELECT P6, UR62, PT ;  /* 0x00000000003e782f */ /* 0x000fe400038c0000 */
[----:B------:R-:W-:Y:S01]  /*1ed40*/  MOV R14, UR62 ;  /* 0x0000003e000e7c02 */ /* 0x000fe20008000f00 */
[----:B012---:R-:W-:Y:S10]  /*1ed50*/  ENDCOLLECTIVE ;  /* 0x000000000000791b */ /* 0x007ff40003800000 */
.L_x_4912:
[----:B------:R-:W-:Y:S05]  /*1ed60*/  BSYNC B0 ;  /* 0x0000000000007941 */ /* 0x000fea0003800000 */
.L_x_4911:
[----:B------:R-:W-:Y:S05]  /*1ed70*/  BRA `(.L_x_4913) ;  /* 0xffffffd000c47947 */ /* 0x000fea000383ffff */
.L_x_4814:
[----:B0-----:R0:W1:Y:S02]  /*1ed80*/  SYNCS.PHASECHK.TRANS64.TRYWAIT P0, [R6+URZ], R5 ;  /* 0x00000005060075a7 */ /* 0x001064000800017f */
[----:B-1----:R-:W-:Y:S05]  /*1ed90*/  @!P0 NANOSLEEP.SYNCS 0x989680 ;  /* 0x009896800000895d */ /* 0x002fea0003900000 */
[----:B------:R-:W1:Y:S02]  /*1eda0*/  @!P0 SYNCS.PHASECHK.TRANS64 P0, [R6+URZ], R5 ;  /* 0x00000005060085a7 */ /* 0x000e64000800007f */
[----:B-1----:R-:W-:Y:S05]  /*1edb0*/  @!P0 BRA `(.L_x_4814) ;  /* 0xfffffffc00f08947 */ /* 0x002fea000383ffff */
[----:B------:R-:W-:Y:S05]  /*1edc0*/  BRA `(.L_x_4914) ;  /* 0xffffffd400007947 */ /* 0x000fea000383ffff */
.L_x_4815:
[----:B-1----:R1:W3:Y:S02]  /*1edd0*/  SYNCS.PHASECHK.TRANS64.TRYWAIT P0, [R7+URZ], R2 ;  /* 0x00000002070075a7 */ /* 0x0022e4000800017f */
[----:B---3--:R-:W-:Y:S05]  /*1ede0*/  @!P0 NANOSLEEP.SYNCS 0x989680 ;  /* 0x009896800000895d */ /* 0x008fea0003900000 */
[----:B------:R-:W3:Y:S02]  /*1edf0*/  @!P0 SYNCS.PHASECHK.TRANS64 P0, [R7+URZ], R2 ;  /* 0x00000002070085a7 */ /* 0x000ee4000800007f */
[----:B---3--:R-:W-:Y:S05]  /*1ee00*/  @!P0 BRA `(.L_x_4815) ;  /* 0xfffffffc00f08947 */ /* 0x008fea000383ffff */
[----:B------:R-:W-:Y:S05]  /*1ee10*/  BRA `(.L_x_4915) ;  /* 0xffffffd000f47947 */ /* 0x000fea000383ffff */
.L_x_4817:
[----:B---3--:R3:W4:Y:S02]  /*1ee20*/  SYNCS.PHASECHK.TRANS64.TRYWAIT P0, [R4+URZ], R5 ;  /* 0x00000005040075a7 */ /* 0x008724000800017f */
[----:B----4-:R-:W-:Y:S05]  /*1ee30*/  @!P0 NANOSLEEP.SYNCS 0x989680 ;  /* 0x009896800000895d */ /* 0x010fea0003900000 */
[----:B------:R-:W4:Y:S02]  /*1ee40*/  @!P0 SYNCS.PHASECHK.TRANS64 P0, [R4+URZ], R5 ;  /* 0x00000005040085a7 */ /* 0x000f24000800007f */
[----:B----4-:R-:W-:Y:S05]  /*1ee50*/  @!P0 BRA `(.L_x_4817) ;  /* 0xfffffffc00f08947 */ /* 0x010fea000383ffff */
[----:B------:R-:W-:Y:S05]  /*1ee60*/  BRA `(.L_x_4916) ;  /* 0xffffffd000fc7947 */ /* 0x000fea000383ffff */
.L_x_4917:
        /* <DEDUP_REMOVED lines=9> */
.L_x_15289:


//--------------------- .text._ZN7cutlass13device_kernelIN5flash11enable_sm90INS1_16FlashAttnFwdSm90INS1_25CollectiveMainloopFwdSm90ILi2EN4cute5tupleIJNS5_1CILi1EEES8_S8_EEENS6_IJNS7_ILi64EEESA_SA_EEELi512ENS_6half_tEfNS_4arch4Sm90ELb0ELb1ELb1ELb0ELb0ELb0ELb0ELb0ELb0ELb1ELb0ELb0EEENS1_21CollectiveEpilogueFwdINS6_IJSA_NS7_ILi512EEESA_EEES9_SC_SE_Li256ELb0ELb1ELb0ELb0EEENS1_30DynamicPersistentTileSchedulerILi256ELi128ELb0ELb1ELb1EEEEEEEEEvNT_6ParamsE --------------------------
	.section	.text._ZN7cutlass13device_kernelIN5flash11enable_sm90INS1_16FlashAttnFwdSm90INS1_25CollectiveMainloopFwdSm90ILi2EN4cute5tupleIJNS5_1CILi1EEES8_S8_EEENS6_IJNS7_ILi64EEESA_SA_EEELi512ENS_6half_tEfNS_4arch4Sm90ELb0ELb1ELb1ELb0ELb0ELb0ELb0ELb0ELb0ELb1ELb0ELb0EEENS1_21CollectiveEpilogueFwdINS6_IJSA_NS7_ILi512EEESA_EEES9_SC_SE_Li256ELb0ELb1ELb0ELb0EEENS1_30DynamicPersistentTileSchedulerILi256ELi128ELb0ELb1ELb1EEEEEEEEEvNT_6ParamsE,"ax",@progbits
	.align	128
.text._ZN7cutlass13device_kernelIN5flash11enable_sm90INS1_16FlashAttnFwdSm90INS1_25CollectiveMainloopFwdSm90ILi2EN4cute5tupleIJNS5_1CILi1EEES8_S8_EEENS6_IJNS7_ILi64EEESA_SA_EEELi512ENS_6half_tEfNS_4arch4Sm90ELb0ELb1ELb1ELb0ELb0ELb0ELb0ELb0ELb0ELb1ELb0ELb0EEENS1_21CollectiveEpilogueFwdINS6_IJSA_NS7_ILi512EEESA_EEES9_SC_SE_Li256ELb0ELb1ELb0ELb0EEENS1_30DynamicPersistentTileSchedulerILi256ELi128ELb0ELb1ELb1EEEEEEEEEvNT_6ParamsE:
        .type           _ZN7cutlass13device_kernelIN5flash11enable_sm90INS1_16FlashAttnFwdSm90INS1_25CollectiveMainloopFwdSm90ILi2EN4cute5tupleIJNS5_1CILi1EEES8_S8_EEENS6_IJNS7_ILi64EEESA_SA_EEELi512ENS_6half_tEfNS_4arch4Sm90ELb0ELb1ELb1ELb0ELb0ELb0ELb0ELb0ELb0ELb1ELb0ELb0EEENS1_21CollectiveEpilogueFwdINS6_IJSA_NS7_ILi512EEESA_EEES9_SC_SE_Li256ELb0ELb1ELb0ELb0EEENS1_30DynamicPersistentTileSchedulerILi256ELi128ELb0ELb1ELb1EEEEEEEEEvNT_6ParamsE,@function
        .size           _ZN7cutlass13device_kernelIN5flash11enable_sm90INS1_16FlashAttnFwdSm90INS1_25CollectiveMainloopFwdSm90ILi2EN4cute5tupleIJNS5_1CILi1EEES8_S8_EEENS6_IJNS7_ILi64EEESA_SA_EEELi512ENS_6half_tEfNS_4arch4Sm90ELb0ELb1ELb1ELb0ELb0ELb0ELb0ELb0ELb0ELb1ELb0ELb0EEENS1_21CollectiveEpilogueFwdINS6_IJSA_NS7_ILi512EEESA_EEES9_SC_SE_Li256ELb0ELb1ELb0ELb0EEENS1_30DynamicPersistentTileSchedulerILi256ELi128ELb0ELb1ELb1EEEEEEEEEvNT_6ParamsE,(.L_x_15290 - _ZN7cutlass13device_kernelIN5flash11enable_sm90INS1_16FlashAttnFwdSm90INS1_25CollectiveMainloopFwdSm90ILi2EN4cute5tupleIJNS5_1CILi1EEES8_S8_EEENS6_IJNS7_ILi64EEESA_SA_EEELi512ENS_6half_tEfNS_4arch4Sm90ELb0ELb1ELb1ELb0ELb0ELb0ELb0ELb0ELb0ELb1ELb0ELb0EEENS1_21CollectiveEpilogueFwdINS6_IJSA_NS7_ILi512EEESA_EEES9_SC_SE_Li256ELb0ELb1ELb0ELb0EEENS1_30DynamicPersistentTileSchedulerILi256ELi128ELb0ELb1ELb1EEEEEEEEEvNT_6ParamsE)
        .other          _ZN7cutlass13device_kernelIN5flash11enable_sm90INS1_16FlashAttnFwdSm90INS1_25CollectiveMainloopFwdSm90ILi2EN4cute5tupleIJNS5_1CILi1EEES8_S8_EEENS6_IJNS7_ILi64EEESA_SA_EEELi512ENS_6half_tEfNS_4arch4Sm90ELb0ELb1ELb1ELb0ELb0ELb0ELb0ELb0ELb0ELb1ELb0ELb0EEENS1_21CollectiveEpilogueFwdINS6_IJSA_NS7_ILi512EEESA_EEES9_SC_SE_Li256ELb0ELb1ELb0ELb0EEENS1_30DynamicPersistentTileSchedulerILi256ELi128ELb0ELb1ELb1EEEEEEEEEvNT_6ParamsE,@"STO_CUDA_ENTRY STV_DEFAULT"
_ZN7cutlass13device_kernelIN5flash11enable_sm90INS1_16FlashAttnFwdSm90INS1_25CollectiveMainloopFwdSm90ILi2EN4cute5tupleIJNS5_1CILi1EEES8_S8_EEENS6_IJNS7_ILi64EEESA_SA_EEELi512ENS_6half_tEfNS_4arch4Sm90ELb0ELb1ELb1ELb0ELb0ELb0ELb0ELb0ELb0ELb1ELb0ELb0EEENS1_21CollectiveEpilogueFwdINS6_IJSA_NS7_ILi512EEESA_EEES9_SC_SE_Li256ELb0ELb1ELb0ELb0EEENS1_30DynamicPersistentTileSchedulerILi256ELi128ELb0ELb1ELb1EEEEEEEEEvNT_6ParamsE:
        /* <DEDUP_REMOVED lines=18> */
.L_x_4919:
[----:B------:R-:W-:Y:S05]  /*0120*/  BSYNC B0 ;  /* 0x0000000000007941 */ /* 0x000fea0003800000 */
.L_x_4918:
        /* <DEDUP_REMOVED lines=37> */
.L_x_4920:
        /* <DEDUP_REMOVED lines=22> */
.L_x_4921:
        /* <DEDUP_REMOVED lines=18> */
.L_x_4922:
        /* <DEDUP_REMOVED lines=22> */
.L_x_4923:
        /* <DEDUP_REMOVED lines=22> */
.L_x_4924:
[----:B------:R-:W-:Y:S01]  /*08c0*/  PLOP3.LUT P0, PT, PT, PT, UP0, 0x80, 0x0 ;  /* 0x000000000000781c */ /* 0x000fe20003f0f008 */
[----:B------:R-:W-:Y:S01]  /*08d0*/  UMOV UR41, 0x1 ;  /* 0x0000000100297882 */ /* 0x000fe20000000000 */
[----:B------:R-:W-:Y:S01]  /*08e0*/  NOP ;  /* 0x0000000000007918 */ /* 0x000fe20000000000 */
[----:B------:R-:W-:Y:S01]  /*08f0*/  USEL UR41, UR41, 0x2, !UP0 ;  /* 0x0000000229297887 */ /* 0x000fe2000c000000 */
[----:B------:R-:W-:Y:S01]  /*0900*/  ULDC.64 UR46, c[0x0][0x208] ;  /* 0x00008200002e7ab9 */ /* 0x000fe20000000a00 */
[----:B012-4-:R-:W-:Y:S08]  /*0910*/  BAR.SYNC.DEFER_BLOCKING 0x0 ;  /* 0x0000000000007b1d */ /* 0x017ff00000010000 */
[----:B------:R-:W-:Y:S05]  /*0920*/  @!P0 BRA `(.L_x_4925) ;  /* 0x0000010000348947 */ /* 0x000fea0003800000 */
.L_x_4926:
[----:B------:R-:W-:-:S08]  /*0930*/  NOP ;  /* 0x0000000000007918 */ /* 0x000fd00000000000 */
[----:B------:R-:W0:Y:S02]  /*0940*/  USETMAXREG.TRY_ALLOC.CTAPOOL UP0, 0xf0 ;  /* 0x000000f0000079c8 */ /* 0x000e240008000600 */
[----:B0-----:R-:W-:-:S13]  /*0950*/  PLOP3.LUT P0, PT, PT, PT, UP0, 0x80, 0x0 ;  /* 0x000000000000781c */ /* 0x001fda0003f0f008 */
[----:B------:R-:W-:Y:S05]  /*0960*/  @!P0 BRA `(.L_x_4926) ;  /* 0xfffffffc00f08947 */ /* 0x000fea000383ffff */
[----:B------:R-:W-:Y:S01]  /*0970*/  LOP3.LUT R2, R0, 0xffffff80, RZ, 0xc0, !PT ;  /* 0xffffff8000027812 */ /* 0x000fe200078ec0ff */
[----:B------:R-:W0:Y:S08]  /*0980*/  S2UR UR4, SR_CTAID.X ;  /* 0x00000000000479c3 */ /* 0x000e300000002500 */
[----:B------:R-:W-:Y:S06]  /*0990*/  BAR.ARV 0x4, 0x180 ;  /* 0x0106000000007b1d */ /* 0x000fec0000002000 */
[----:B------:R-:W-:-:S02]  /*09a0*/  ISETP.NE.AND P0, PT, R2, 0x80, PT ;  /* 0x000000800200780c */ /* 0x000fc40003f05270 */
[----:B------:R-:W0:Y:S11]  /*09b0*/  LDC R2, c[0x0][0xc38] ;  /* 0x00030e00ff027b82 */ /* 0x000e360000000800 */
        /* <DEDUP_REMOVED lines=17> */
[----:B------:R-:W-:Y:S02]  /*0ad0*/  LOP3.LUT R13, R8, 0xfffffffc, RZ, 0xc0, !PT ;  /* 0xfffffffc080d7812 */ /* 0x000fe400078ec0ff */
[----:B------:R-:W-:Y:S02]  /*0ae0*/  LEA.HI R2, R0, R5, RZ, 0x1 ;  /* 0x0000000500027211 */ /* 0x000fe400078f08ff */
[CC--:B------:R-:W-:Y:S01]  /*0af0*/  LEA.HI R7, R3.reuse, R216.reuse, RZ, 0x7 ;  /* 0x000000d803077211 */ /* 0x0c0fe200078f38ff */
[----:B------:R-:W-:Y:S01]  /*0b00*/  IMAD.IADD R13, R216, 0x1, -R13 ;  /* 0x00000001d80d7824 */ /* 0x000fe200078e0a0d */
[----:B------:R-:W-:Y:S02]  /*0b10*/  LOP3.LUT R4, R2, 0x1ffffffe, RZ, 0xc0, !PT ;  /* 0x1ffffffe02047812 */ /* 0x000fe400078ec0ff */
[----:B------:R-:W-:-:S02]  /*0b20*/  LEA.HI R2, R3, R216, RZ, 0x5 ;  /* 0x000000d803027211 */ /* 0x000fc400078f28ff */
[----:B------:R-:W-:Y:S01]  /*0b30*/  LOP3.LUT R11, R7, 0xffffff80, RZ, 0xc0, !PT ;  /* 0xffffff80070b7812 */ /* 0x000fe200078ec0ff */
[----:B------:R-:W-:Y:S01]  /*0b40*/  IMAD.IADD R6, R5, 0x1, -R4 ;  /* 0x0000000105067824 */ /* 0x000fe200078e0a04 */
[----:B------:R-:W-:Y:S01]  /*0b50*/  LOP3.LUT R5, R0, 0xfffffff0, RZ, 0xc0, !PT ;  /* 0xfffffff000057812 */ /* 0x000fe200078ec0ff */
[----:B0-----:R-:W-:Y:S01]  /*0b60*/  ULEA UR43, UR5, UR43, 0x18 ;  /* 0x0000002b052b7291 */ /* 0x001fe2000f8ec03f */
[--C-:B------:R-:W-:Y:S01]  /*0b70*/  SHF.R.S32.HI R4, RZ, 0x5, R2.reuse ;  /* 0x00000005ff047819 */ /* 0x100fe20000011402 */
[C---:B------:R-:W-:Y:S01]  /*0b80*/  IMAD.IADD R11, R216.reuse, 0x1, -R11 ;  /* 0x00000001d80b7824 */ /* 0x040fe200078e0a0b */
[----:B------:R-:W-:Y:S01]  /*0b90*/  SHF.R.S32.HI R9, RZ, 0x1f, R2 ;  /* 0x0000001fff097819 */ /* 0x000fe20000011402 */
[----:B------:R-:W-:Y:S01]  /*0ba0*/  IMAD.IADD R5, R216, 0x1, -R5 ;  /* 0x00000001d8057824 */ /* 0x000fe200078e0a05 */
[----:B------:R-:W-:Y:S01]  /*0bb0*/  LEA.HI R10, R13, R13, RZ, 0x1 ;  /* 0x0000000d0d0a7211 */ /* 0x000fe200078f08ff */
[----:B------:R-:W-:Y:S01]  /*0bc0*/  IMAD.SHL.U32 R6, R6, 0x8, RZ ;  /* 0x0000000806067824 */ /* 0x000fe200078e00ff */
[----:B------:R-:W-:-:S02]  /*0bd0*/  LEA.HI R9, R9, R4, RZ, 0x2 ;  /* 0x0000000409097211 */ /* 0x000fc400078f10ff */
[----:B------:R-:W-:Y:S02]  /*0be0*/  SHF.R.S32.HI R2, RZ, 0x1f, R5 ;  /* 0x0000001fff027819 */ /* 0x000fe40000011405 */
[----:B------:R-:W-:Y:S02]  /*0bf0*/  SHF.R.S32.HI R212, RZ, 0x7, R7 ;  /* 0x00000007ffd47819 */ /* 0x000fe40000011407 */
[----:B------:R-:W-:Y:S02]  /*0c00*/  LEA.HI R8, R2, R5, RZ, 0x3 ;  /* 0x0000000502087211 */ /* 0x000fe400078f18ff */
[----:B------:R-:W-:Y:S01]  /*0c10*/  LOP3.LUT R9, R9, 0x3ffffc, RZ, 0xc0, !PT ;  /* 0x003ffffc09097812 */ /* 0x000fe200078ec0ff */
[----:B------:R-:W-:Y:S01]  /*0c20*/  IMAD R12, R212, 0x100, R5 ;  /* 0x00000100d40c7824 */ /* 0x000fe200078e0205 */
[----:B------:R-:W-:Y:S02]  /*0c30*/  LOP3.LUT R14, R10, 0x1ffffffe, RZ, 0xc0, !PT ;  /* 0x1ffffffe0a0e7812 */ /* 0x000fe400078ec0ff */
[----:B------:R-:W-:Y:S01]  /*0c40*/  SHF.R.S32.HI R0, RZ, 0x1f, R11 ;  /* 0x0000001fff007819 */ /* 0x000fe2000001140b */
[----:B------:R-:W-:Y:S01]  /*0c50*/  IMAD.IADD R9, R4, 0x1, -R9 ;  /* 0x0000000104097824 */ /* 0x000fe200078e0a09 */
[C---:B------:R-:W-:Y:S01]  /*0c60*/  LOP3.LUT R10, R8.reuse, 0xfffffff8, RZ, 0xc0, !PT ;  /* 0xfffffff8080a7812 */ /* 0x040fe200078ec0ff */
[----:B------:R-:W-:Y:S01]  /*0c70*/  IMAD.SHL.U32 R8, R8, 0x40, RZ ;  /* 0x0000004008087824 */ /* 0x000fe200078e00ff */
[CC--:B------:R-:W-:Y:S01]  /*0c80*/  LEA.HI R2, R0.reuse, R11.reuse, RZ, 0x2 ;  /* 0x0000000b00027211 */ /* 0x0c0fe200078f10ff */
[----:B------:R-:W-:Y:S01]  /*0c90*/  IMAD R215, R9, 0x10, R12 ;  /* 0x0000001009d77824 */ /* 0x000fe200078e020c */
[----:B------:R-:W-:Y:S01]  /*0ca0*/  LEA.HI R3, R3, R216, RZ, 0x3 ;  /* 0x000000d803037211 */ /* 0x000fe200078f18ff */
[----:B------:R-:W-:Y:S01]  /*0cb0*/  IMAD.IADD R10, R5, 0x1, -R10 ;  /* 0x00000001050a7824 */ /* 0x000fe200078e0a0a */
[----:B------:R-:W-:Y:S01]  /*0cc0*/  LEA.HI R5, R0, R11, RZ, 0x5 ;  /* 0x0000000b00057211 */ /* 0x000fe200078f28ff */
[----:B------:R-:W-:Y:S01]  /*0cd0*/  IMAD.U32 R215, R215, 0x40, R6 ;  /* 0x00000040d7d77824 */ /* 0x000fe200078e0006 */
[----:B------:R-:W-:Y:S01]  /*0ce0*/  LOP3.LUT R12, R2, 0x7ffffffc, RZ, 0xc0, !PT ;  /* 0x7ffffffc020c7812 */ /* 0x000fe200078ec0ff */
[----:B------:R-:W-:Y:S01]  /*0cf0*/  IMAD.IADD R185, R13, 0x1, -R14 ;  /* 0x000000010db97824 */ /* 0x000fe200078e0a0e */
[----:B------:R-:W-:-:S02]  /*0d00*/  SHF.R.S32.HI R0, RZ, 0x2, R2 ;  /* 0x00000002ff007819 */ /* 0x000fc40000011402 */
[----:B------:R-:W-:Y:S01]  /*0d10*/  SHF.R.S32.HI R9, RZ, 0x1f, R2 ;  /* 0x0000001fff097819 */ /* 0x000fe20000011402 */
[----:B------:R-:W-:Y:S01]  /*0d20*/  IMAD.SHL.U32 R2, R10, 0x40, RZ ;  /* 0x000000400a027824 */ /* 0x000fe200078e00ff */
[----:B------:R-:W-:Y:S01]  /*0d30*/  LOP3.LUT R13, R8, 0x7ffffe00, RZ, 0xc0, !PT ;  /* 0x7ffffe00080d7812 */ /* 0x000fe200078ec0ff */
[----:B------:R-:W-:Y:S01]  /*0d40*/  IMAD.IADD R12, R11, 0x1, -R12 ;  /* 0x000000010b0c7824 */ /* 0x000fe200078e0a0c */
[----:B------:R-:W-:Y:S02]  /*0d50*/  LEA.HI R9, R9, R0, RZ, 0x3 ;  /* 0x0000000009097211 */ /* 0x000fe400078f18ff */
[----:B------:R-:W-:Y:S01]  /*0d60*/  LOP3.LUT R11, R2, 0x1c0, RZ, 0xc0, !PT ;  /* 0x000001c0020b7812 */ /* 0x000fe200078ec0ff */
[----:B------:R-:W-:Y:S01]  /*0d70*/  IMAD R13, R4, 0x400, R13 ;  /* 0x00000400040d7824 */ /* 0x000fe200078e020d */
[----:B------:R-:W-:Y:S01]  /*0d80*/  LOP3.LUT R9, R9, 0xfffffff8, RZ, 0xc0, !PT ;  /* 0xfffffff809097812 */ /* 0x000fe200078ec0ff */
[----:B------:R-:W-:Y:S01]  /*0d90*/  IMAD.SHL.U32 R2, R12, 0x2, RZ ;  /* 0x000000020c027824 */ /* 0x000fe200078e00ff */
[----:B------:R-:W-:-:S02]  /*0da0*/  LOP3.LUT R6, R11, 0x8, R6, 0xf8, !PT ;  /* 0x000000080b067812 */ /* 0x000fc400078ef806 */
[----:B------:R-:W-:Y:S01]  /*0db0*/  SHF.R.U32.HI R11, RZ, 0x3, R11 ;  /* 0x00000003ff0b7819 */ /* 0x000fe2000001160b */
[----:B------:R-:W-:Y:S01]  /*0dc0*/  IMAD.IADD R16, R0, 0x1, -R9 ;  /* 0x0000000100107824 */ /* 0x000fe200078e0a09 */
[----:B------:R-:W-:Y:S02]  /*0dd0*/  SHF.R.S32.HI R5, RZ, 0x5, R5 ;  /* 0x00000005ff057819 */ /* 0x000fe40000011405 */
[----:B------:R-:W-:Y:S02]  /*0de0*/  LOP3.LUT R6, R6, R11, RZ, 0x3c, !PT ;  /* 0x0000000b06067212 */ /* 0x000fe400078e3cff */
[----:B------:R-:W-:Y:S01]  /*0df0*/  R2P PR, R10, 0x6 ;  /* 0x000000060a007804 */ /* 0x000fe20000000000 */
[----:B------:R-:W-:Y:S01]  /*0e00*/  IMAD R16, R5, 0x10, R16 ;  /* 0x0000001005107824 */ /* 0x000fe200078e0210 */
[----:B------:R-:W-:Y:S01]  /*0e10*/  LOP3.LUT R5, R3, 0xfffffff8, RZ, 0xc0, !PT ;  /* 0xfffffff803057812 */ /* 0x000fe200078ec0ff */
[----:B------:R-:W-:Y:S01]  /*0e20*/  IMAD.IADD R6, R13, 0x1, R6 ;  /* 0x000000010d067824 */ /* 0x000fe200078e0206 */
[----:B------:R-:W-:Y:S01]  /*0e30*/  LEA.HI R7, R7, R212, RZ, 0x1 ;  /* 0x000000d407077211 */ /* 0x000fe200078f08ff */
[----:B------:R-:W-:Y:S01]  /*0e40*/  IMAD R185, R185, 0x8, R16 ;  /* 0x00000008b9b97824 */ /* 0x000fe200078e0210 */
[----:B------:R-:W-:Y:S01]  /*0e50*/  SEL R22, R22, 0xffffffe0, !P1 ;  /* 0xffffffe016167807 */ /* 0x000fe20004800000 */
[----:B------:R-:W-:Y:S01]  /*0e60*/  IMAD.IADD R210, R216, 0x1, -R5 ;  /* 0x00000001d8d27824 */ /* 0x000fe200078e0a05 */
[----:B------:R-:W-:-:S02]  /*0e70*/  LEA R18, R6, UR43, 0x1 ;  /* 0x0000002b06127c11 */ /* 0x000fc4000f8e08ff */
[----:B------:R-:W-:Y:S01]  /*0e80*/  LOP3.LUT R7, R7, 0xfffffe, RZ, 0xc0, !PT ;  /* 0x00fffffe07077812 */ /* 0x000fe200078ec0ff */
[----:B------:R-:W-:Y:S01]  /*0e90*/  IMAD.SHL.U32 R184, R210, 0x8, RZ ;  /* 0x00000008d2b87824 */ /* 0x000fe200078e00ff */
[----:B------:R-:W-:Y:S01]  /*0ea0*/  SHF.R.S32.HI R211, RZ, 0x3, R3 ;  /* 0x00000003ffd37819 */ /* 0x000fe20000011403 */
[----:B------:R-:W-:Y:S02]  /*0eb0*/  VIADD R23, R18, 0x26800 ;  /* 0x0002680012177836 */ /* 0x000fe40000000000 */
[C---:B------:R-:W-:Y:S02]  /*0ec0*/  VIADD R191, R184.reuse, 0x40 ;  /* 0x00000040b8bf7836 */ /* 0x040fe40000000000 */
        /* <DEDUP_REMOVED lines=17> */
[----:B------:R-:W-:Y:S02]  /*0fe0*/  IMAD.SHL.U32 R17, R7, 0x100, RZ ;  /* 0x0000010007117824 */ /* 0x000fe400078e00ff */
[----:B------:R-:W-:-:S07]  /*0ff0*/  IMAD.IADD R22, R22, 0x1, R19 ;  /* 0x0000000116167824 */ /* 0x000fce00078e0213 */
.L_x_5031:
        /* <DEDUP_REMOVED lines=12> */
[----:B01234-:R-:W-:Y:S05]  /*10c0*/  @!P0 BRA `(.L_x_4927) ;  /* 0x0000000000208947 */ /* 0x01ffea0003800000 */
        /* <DEDUP_REMOVED lines=8> */
.L_x_4927:
[----:B------:R-:W-:Y:S01]  /*1150*/  ULDC UR7, c[0x0][0xc54] ;  /* 0x0003150000077ab9 */ /* 0x000fe20000000800 */
[----:B------:R-:W-:Y:S01]  /*1160*/  UMOV UR6, UR9 ;  /* 0x0000000900067c82 */ /* 0x000fe20008000000 */
[----:B------:R-:W-:-:S11]  /*1170*/  UISETP.NE.AND UP0, UPT, UR7, 0x1, UPT ;  /* 0x000000010700788c */ /* 0x000fd6000bf05270 */
[----:B------:R-:W-:Y:S02]  /*1180*/  @UP0 ULDC.64 UR10, c[0x0][0xc58] ;  /* 0x00031600000a0ab9 */ /* 0x000fe40000000a00 */
[----:B------:R-:W-:-:S04]  /*1190*/  UIMAD.WIDE.U32 UR4, UR9, UR10, URZ ;  /* 0x0000000a090472a5 */ /* 0x000fc8000f8e003f */
[----:B------:R-:W-:-:S04]  /*11a0*/  @UP0 USHF.R.U32.HI UR6, URZ, UR11, UR5 ;  /* 0x0000000b3f060299 */ /* 0x000fc80008011605 */
[----:B------:R-:W-:-:S12]  /*11b0*/  UIMAD UR4, UR6, UR7, URZ ;  /* 0x00000007060472a4 */ /* 0x000fd8000f8e023f */
.L_x_4928:
[----:B------:R-:W-:Y:S01]  /*11c0*/  ULDC UR39, c[0x0][0xc48] ;  /* 0x0003120000277ab9 */ /* 0x000fe20000000800 */
[----:B------:R-:W-:Y:S01]  /*11d0*/  ULDC.64 UR10, c[0x0][0x418] ;  /* 0x00010600000a7ab9 */ /* 0x000fe20000000a00 */
[----:B------:R-:W-:Y:S02]  /*11e0*/  UISETP.NE.AND UP1, UPT, UR39, 0x1, UPT ;  /* 0x000000012700788c */ /* 0x000fe4000bf25270 */
[----:B------:R-:W-:Y:S02]  /*11f0*/  UISETP.NE.U32.AND UP0, UPT, UR10, URZ, UPT ;  /* 0x0000003f0a00728c */ /* 0x000fe4000bf05070 */
[----:B------:R-:W-:Y:S02]  /*1200*/  UIADD3 UR4, UR9, -UR4, URZ ;  /* 0x8000000409047290 */ /* 0x000fe4000fffe03f */
[----:B------:R-:W-:Y:S01]  /*1210*/  UISETP.NE.AND.EX UP0, UPT, UR11, URZ, UPT, UP0 ;  /* 0x0000003f0b00728c */ /* 0x000fe2000bf05300 */
[----:B------:R-:W-:Y:S01]  /*1220*/  ULDC UR7, c[0x0][0xc54] ;  /* 0x0003150000077ab9 */ /* 0x000fe20000000800 */
[----:B------:R-:W-:Y:S01]  /*1230*/  ULDC UR49, c[0x0][0x424] ;  /* 0x0001090000317ab9 */ /* 0x000fe20000000800 */
[----:B------:R-:W-:-:S02]  /*1240*/  UISETP.NE.AND UP2, UPT, UR45, 0x1, UPT ;  /* 0x000000012d00788c */ /* 0x000fc4000bf45270 */
[----:B------:R-:W-:Y:S02]  /*1250*/  ULOP3.LUT UR5, URZ, UR6, URZ, 0x33, !UPT ;  /* 0x000000063f057292 */ /* 0x000fe4000f8e333f */
[----:B------:R-:W-:Y:S02]  /*1260*/  UIMAD UR8, UR8, UR7, UR4 ;  /* 0x00000007080872a4 */ /* 0x000fe4000f8e0204 */
[----:B------:R-:W-:Y:S01]  /*1270*/  USEL UR49, UR49, 0x1, UP0 ;  /* 0x0000000131317887 */ /* 0x000fe20008000000 */
[----:B------:R-:W-:Y:S01]  /*1280*/  PLOP3.LUT P0, PT, PT, PT, UP2, 0x80, 0x0 ;  /* 0x000000000000781c */ /* 0x000fe20003f0f028 */
[----:B------:R-:W-:Y:S01]  /*1290*/  ULDC UR40, c[0x0][0xc3c] ;  /* 0x00030f0000287ab9 */ /* 0x000fe20000000800 */
[----:B------:R-:W-:Y:S01]  /*12a0*/  ULDC UR6, c[0x0][0x2f0] ;  /* 0x0000bc0000067ab9 */ /* 0x000fe20000000800 */
[----:B------:R-:W-:Y:S01]  /*12b0*/  @UP1 ULDC UR4, c[0x0][0xc4c] ;  /* 0x0003130000041ab9 */ /* 0x000fe20000000800 */
[----:B------:R-:W-:Y:S02]  /*12c0*/  UIADD3 UR40, UR5, UR40, URZ ;  /* 0x0000002805287290 */ /* 0x000fe4000fffe03f */
[----:B------:R-:W-:-:S02]  /*12d0*/  UIMAD.WIDE.U32 UR4, UR8, UR4, URZ ;  /* 0x00000004080472a5 */ /* 0x000fc4000f8e003f */
[----:B------:R-:W-:Y:S01]  /*12e0*/  UIMAD UR7, UR49, UR6, 0x3f ;  /* 0x0000003f310774a4 */ /* 0x000fe2000f8e0206 */
[----:B------:R-:W-:Y:S01]  /*12f0*/  @UP1 ULDC UR9, c[0x0][0xc50] ;  /* 0x0003140000091ab9 */ /* 0x000fe20000000800 */
[----:B------:R-:W-:Y:S01]  /*1300*/  UMOV UR42, UR8 ;  /* 0x00000008002a7c82 */ /* 0x000fe20008000000 */
[----:B------:R-:W-:Y:S02]  /*1310*/  @UP1 USHF.R.U32.HI UR42, URZ, UR9, UR5 ;  /* 0x000000093f2a1299 */ /* 0x000fe40008011605 */
[----:B------:R-:W-:Y:S02]  /*1320*/  USHF.R.S32.HI UR4, URZ, 0x1f, UR7 ;  /* 0x0000001f3f047899 */ /* 0x000fe40008011407 */
[----:B------:R-:W-:Y:S02]  /*1330*/  UIADD3 UR5, -UR42, URZ, URZ ;  /* 0x0000003f2a057290 */ /* 0x000fe4000fffe13f */
[----:B------:R-:W-:Y:S02]  /*1340*/  ULEA.HI UR4, UR4, UR7, URZ, 0x6 ;  /* 0x0000000704047291 */ /* 0x000fe4000f8f303f */
[----:B------:R-:W-:-:S02]  /*1350*/  USHF.L.U32 UR40, UR40, 0x6, URZ ;  /* 0x0000000628287899 */ /* 0x000fc4000800063f */
[----:B------:R-:W-:Y:S02]  /*1360*/  UIMAD UR39, UR39, UR5, UR8 ;  /* 0x00000005272772a4 */ /* 0x000fe4000f8e0208 */
[----:B------:R-:W-:Y:S01]  /*1370*/  USHF.R.S32.HI UR50, URZ, 0x6, UR4 ;  /* 0x000000063f327899 */ /* 0x000fe20008011404 */
[----:B------:R-:W-:Y:S11]  /*1380*/  @!P0 BRA `(.L_x_4929) ;  /* 0x0000002000348947 */ /* 0x000ff60003800000 */
[----:B------:R-:W0:Y:S01]  /*1390*/  LDC R0, c[0x0][0x448] ;  /* 0x00011200ff007b82 */ /* 0x000e220000000800 */
[----:B------:R-:W-:Y:S01]  /*13a0*/  UIADD3 UR7, UR40, 0x3f, URZ ;  /* 0x0000003f28077890 */ /* 0x000fe2000fffe03f */
[----:B------:R-:W-:Y:S02]  /*13b0*/  ULDC UR5, c[0x0][0x288] ;  /* 0x0000a20000057ab9 */ /* 0x000fe40000000800 */
[----:B------:R-:W-:-:S04]  /*13c0*/  UIADD3 UR4, -UR5, 0x1, URZ ;  /* 0x0000000105047890 */ /* 0x000fc8000fffe13f */
[----:B------:R-:W1:Y:S01]  /*13d0*/  LDC.64 R6, c[0x0][0x9e0] ;  /* 0x00027800ff067b82 */ /* 0x000e620000000a00 */
[----:B------:R-:W-:Y:S01]  /*13e0*/  UIMAD UR4, UR49, UR6, UR4 ;  /* 0x00000006310472a4 */ /* 0x000fe2000f8e0204 */
[----:B0-----:R-:W-:Y:S01]  /*13f0*/  ISETP.NE.AND P1, PT, R0, 0x1, PT ;  /* 0x000000010000780c */ /* 0x001fe20003f25270 */
[----:B------:R-:W-:Y:S01]  /*1400*/  IMAD.U32 R0, RZ, RZ, UR7 ;  /* 0x00000007ff007e24 */ /* 0x000fe2000f8e00ff */
[----:B-1----:R-:W-:-:S11]  /*1410*/  ISETP.GE.AND P2, PT, R7, 0x1, PT ;  /* 0x000000010700780c */ /* 0x002fd60003f46270 */
[----:B------:R-:W0:Y:S08]  /*1420*/  @P1 LDC R3, c[0x0][0x44c] ;  /* 0x00011300ff031b82 */ /* 0x000e300000000800 */
[----:B------:R-:W1:Y:S01]  /*1430*/  @P1 LDC R4, c[0x0][0x450] ;  /* 0x00011400ff041b82 */ /* 0x000e620000000800 */
[----:B0-----:R-:W-:-:S05]  /*1440*/  @P1 IMAD.HI.U32 R3, R3, UR7, RZ ;  /* 0x0000000703031c27 */ /* 0x001fca000f8e00ff */
[----:B-1----:R-:W-:-:S05]  /*1450*/  @P1 SHF.R.U32.HI R0, RZ, R4, R3 ;  /* 0x00000004ff001219 */ /* 0x002fca0000011603 */
[----:B------:R-:W-:-:S04]  /*1460*/  VIADD R9, R0, UR4 ;  /* 0x0000000400097c36 */ /* 0x000fc80008000000 */
        /* <DEDUP_REMOVED lines=12> */
.L_x_4931:
[----:B------:R-:W-:-:S13]  /*1530*/  ISETP.NE.AND P0, PT, R7, 0x1, PT ;  /* 0x000000010700780c */ /* 0x000fda0003f05270 */
[----:B------:R-:W0:Y:S02]  /*1540*/  @P0 LDC.64 R4, c[0x0][0x9e8] ;  /* 0x00027a00ff040b82 */ /* 0x000e240000000a00 */
[----:B0-----:R-:W-:-:S05]  /*1550*/  @P0 IMAD.HI.U32 R4, R3, R4, RZ ;  /* 0x0000000403040227 */ /* 0x001fca00078e00ff */
[----:B------:R-:W-:-:S07]  /*1560*/  @P0 SHF.R.U32.HI R3, RZ, R5, R4 ;  /* 0x00000005ff030219 */ /* 0x000fce0000011604 */
.L_x_4932:
[----:B------:R-:W-:-:S05]  /*1570*/  IMAD R3, R3, R7, R7 ;  /* 0x0000000703037224 */ /* 0x000fca00078e0207 */
[----:B------:R-:W-:-:S07]  /*1580*/  VIMNMX R0, R0, R3, PT ;  /* 0x0000000300007248 */ /* 0x000fce0003fe0100 */
.L_x_4930:
[----:B------:R-:W0:Y:S01]  /*1590*/  @P1 LDC R5, c[0x0][0x44c] ;  /* 0x00011300ff051b82 */ /* 0x000e220000000800 */
[----:B------:R-:W-:Y:S01]  /*15a0*/  VIADD R0, R0, 0x3f ;  /* 0x0000003f00007836 */ /* 0x000fe20000000000 */
[----:B------:R-:W-:Y:S01]  /*15b0*/  UIMAD UR6, UR49, UR6, -UR5 ;  /* 0x00000006310672a4 */ /* 0x000fe2000f8e0a05 */
[----:B------:R-:W-:Y:S01]  /*15c0*/  IMAD.U32 R4, RZ, RZ, UR40 ;  /* 0x00000028ff047e24 */ /* 0x000fe2000f8e00ff */
[----:B------:R-:W-:Y:S02]  /*15d0*/  ULDC UR4, c[0x0][0x9dc] ;  /* 0x0002770000047ab9 */ /* 0x000fe40000000800 */
[----:B------:R-:W-:Y:S02]  /*15e0*/  SHF.R.S32.HI R3, RZ, 0x1f, R0 ;  /* 0x0000001fff037819 */ /* 0x000fe40000011400 */
[----:B------:R-:W1:Y:S02]  /*15f0*/  @P1 LDC R6, c[0x0][0x450] ;  /* 0x00011400ff061b82 */ /* 0x000e640000000800 */
[----:B------:R-:W-:-:S04]  /*1600*/  LEA.HI R3, R3, R0, RZ, 0x6 ;  /* 0x0000000003037211 */ /* 0x000fc800078f30ff */
[----:B------:R-:W-:Y:S01]  /*1610*/  SHF.R.S32.HI R3, RZ, 0x6, R3 ;  /* 0x00000006ff037819 */ /* 0x000fe20000011403 */
[----:B0-----:R-:W-:-:S05]  /*1620*/  @P1 IMAD.HI.U32 R5, R5, UR40, RZ ;  /* 0x0000002805051c27 */ /* 0x001fca000f8e00ff */
[----:B-1----:R-:W-:-:S05]  /*1630*/  @P1 SHF.R.U32.HI R4, RZ, R6, R5 ;  /* 0x00000006ff041219 */ /* 0x002fca0000011605 */
[----:B------:R-:W-:Y:S01]  /*1640*/  VIADD R0, R4, UR6 ;  /* 0x0000000604007c36 */ /* 0x000fe20008000000 */
[----:B------:R-:W-:-:S03]  /*1650*/  VIMNMX R4, R3, UR50, PT ;  /* 0x0000003203047c48 */ /* 0x000fc6000bfe0100 */
        /* <DEDUP_REMOVED lines=11> */
.L_x_4934:
[----:B------:R-:W-:-:S13]  /*1710*/  ISETP.NE.AND P0, PT, R7, 0x1, PT ;  /* 0x000000010700780c */ /* 0x000fda0003f05270 */
[----:B------:R-:W0:Y:S02]  /*1720*/  @P0 LDC.64 R8, c[0x0][0x9e8] ;  /* 0x00027a00ff080b82 */ /* 0x000e240000000a00 */
[----:B0-----:R-:W-:-:S05]  /*1730*/  @P0 IMAD.HI.U32 R6, R0, R8, RZ ;  /* 0x0000000800060227 */ /* 0x001fca00078e00ff */
[----:B------:R-:W-:-:S07]  /*1740*/  @P0 SHF.R.U32.HI R0, RZ, R9, R6 ;  /* 0x00000009ff000219 */ /* 0x000fce0000011606 */
.L_x_4935:
[----:B------:R-:W-:-:S05]  /*1750*/  IMAD R0, R0, R7, RZ ;  /* 0x0000000700007224 */ /* 0x000fca00078e02ff */
[----:B------:R-:W-:-:S07]  /*1760*/  VIMNMX R3, R3, R0, !PT ;  /* 0x0000000003037248 */ /* 0x000fce0007fe0100 */
.L_x_4933:
[----:B------:R-:W-:Y:S01]  /*1770*/  SHF.R.S32.HI R6, RZ, 0x1f, R3 ;  /* 0x0000001fff067819 */ /* 0x000fe20000011403 */
[----:B------:R-:W-:Y:S01]  /*1780*/  IMAD.MOV.U32 R0, RZ, RZ, RZ ;  /* 0x000000ffff007224 */ /* 0x000fe200078e00ff */
[----:B------:R-:W-:Y:S02]  /*1790*/  PLOP3.LUT P0, PT, PT, PT, PT, 0x80, 0x0 ;  /* 0x000000000000781c */ /* 0x000fe40003f0f070 */
[----:B------:R-:W-:Y:S02]  /*17a0*/  CS2R R150, SRZ ;  /* 0x0000000000967805 */ /* 0x000fe4000001ff00 */
[----:B------:R-:W-:Y:S01]  /*17b0*/  LEA.HI R6, R6, R3, RZ, 0x6 ;  /* 0x0000000306067211 */ /* 0x000fe200078f30ff */
[----:B------:R-:W-:Y:S01]  /*17c0*/  IMAD.MOV.U32 R3, RZ, RZ, RZ ;  /* 0x000000ffff037224 */ /* 0x000fe200078e00ff */
[----:B------:R-:W-:Y:S02]  /*17d0*/  CS2R R148, SRZ ;  /* 0x0000000000947805 */ /* 0x000fe4000001ff00 */
[----:B------:R-:W-:-:S02]  /*17e0*/  CS2R R168, SRZ ;  /* 0x0000000000a87805 */ /* 0x000fc4000001ff00 */
[----:B------:R-:W-:Y:S02]  /*17f0*/  SHF.R.S32.HI R5, RZ, 0x6, R6 ;  /* 0x00000006ff057819 */ /* 0x000fe40000011406 */
[----:B------:R-:W-:Y:S02]  /*1800*/  CS2R R166, SRZ ;  /* 0x0000000000a67805 */ /* 0x000fe4000001ff00 */
        /* <DEDUP_REMOVED lines=63> */
[----:B------:R-:W-:Y:S06]  /*1c00*/  @!P1 BRA `(.L_x_4936) ;  /* 0x000000c000b89947 */ /* 0x000fec0003800000 */
        /* <DEDUP_REMOVED lines=14> */
.L_x_4937:
[----:B------:R-:W-:Y:S01]  /*1cf0*/  ULEA UR21, UR36, UR43, 0x3 ;  /* 0x0000002b24157291 */ /* 0x000fe2000f8e183f */
[----:B------:R-:W-:-:S05]  /*1d00*/  IMAD.U32 R0, RZ, RZ, UR37 ;  /* 0x00000025ff007e24 */ /* 0x000fca000f8e00ff */
[----:B------:R-:W-:-:S04]  /*1d10*/  SHF.L.U32 R0, R0, 0x1f, RZ ;  /* 0x0000001f00007819 */ /* 0x000fc800000006ff */
[----:B------:R-:W0:Y:S02]  /*1d20*/  SYNCS.PHASECHK.TRANS64.TRYWAIT P1, [UR21+0x28c50], R0 ;  /* 0x028c5000ff0075a7 */ /* 0x000e240008020155 */
[----:B0-----:R-:W-:Y:S05]  /*1d30*/  @!P1 BRA `(.L_x_4938) ;  /* 0x0000014400349947 */ /* 0x001fea0003800000 */
.L_x_5157:
[----:B------:R-:W-:Y:S01]  /*1d40*/  BAR.SYNC.DEFER_BLOCKING 0xe, 0x100 ;  /* 0x0384000000007b1d */ /* 0x000fe20000010000 */
[----:B------:R-:W-:Y:S01]  /*1d50*/  UIADD3 UR4, UR43, 0x26800, URZ ;  /* 0x000268002b047890 */ /* 0x000fe2000fffe03f */
[----:B------:R-:W-:Y:S01]  /*1d60*/  VIADD R4, R4, 0xfffffffe ;  /* 0xfffffffe04047836 */ /* 0x000fe20000000000 */
[----:B------:R-:W-:Y:S01]  /*1d70*/  ULEA UR18, UR36, UR20, 0xc ;  /* 0x0000001424127291 */ /* 0x000fe2000f8e603f */
[----:B0-----:R-:W-:Y:S01]  /*1d80*/  IMAD.U32 R0, RZ, RZ, UR21 ;  /* 0x00000015ff007e24 */ /* 0x001fe2000f8e00ff */
[----:B------:R-:W-:Y:S01]  /*1d90*/  USHF.R.U32.HI UR4, URZ, 0x4, UR4 ;  /* 0x000000043f047899 */ /* 0x000fe20008011604 */
[----:B------:R-:W-:Y:S01]  /*1da0*/  UMOV UR19, 0x40000040 ;  /* 0x4000004000137882 */ /* 0x000fe20000000000 */
[----:B------:R-:W-:Y:S02]  /*1db0*/  UMOV UR17, 0x40000040 ;  /* 0x4000004000117882 */ /* 0x000fe40000000000 */
[----:B------:R-:W-:Y:S01]  /*1dc0*/  ULOP3.LUT UR4, UR4, 0x3fff, URZ, 0xc0, !UPT ;  /* 0x00003fff04047892 */ /* 0x000fe2000f8ec03f */
[----:B------:R-:W0:Y:S01]  /*1dd0*/  S2R R3, SR_TID.X ;  /* 0x0000000000037919 */ /* 0x000e220000002100 */
[----:B------:R-:W-:Y:S01]  /*1de0*/  UIADD3 UR6, UR18, 0x80, URZ ;  /* 0x0000008012067890 */ /* 0x000fe2000fffe03f */
[----:B------:R-:W-:Y:S01]  /*1df0*/  ISETP.GE.AND P1, PT, R4, R5, PT ;  /* 0x000000050400720c */ /* 0x000fe20003f26270 */
[----:B------:R-:W-:Y:S01]  /*1e00*/  ULOP3.LUT UR16, UR4, 0x10000, URZ, 0xfc, !UPT ;  /* 0x0001000004107892 */ /* 0x000fe2000f8efc3f */
[----:B------:R-:W-:Y:S01]  /*1e10*/  UMOV UR7, 0x40000040 ;  /* 0x4000004000077882 */ /* 0x000fe20000000000 */
[----:B------:R-:W-:-:S02]  /*1e20*/  UMOV UR5, 0x40000040 ;  /* 0x4000004000057882 */ /* 0x000fc40000000000 */
[----:B------:R-:W-:Y:S02]  /*1e30*/  UIADD3 UR4, UR16, 0x2, URZ ;  /* 0x0000000210047890 */ /* 0x000fe4000fffe03f */
[----:B------:R-:W-:Y:S02]  /*1e40*/  UIADD3 UR10, UR18, 0x100, URZ ;  /* 0x00000100120a7890 */ /* 0x000fe4000fffe03f */
[----:B------:R-:W-:Y:S01]  /*1e50*/  UIADD3 UR8, UR16, 0x4, URZ ;  /* 0x0000000410087890 */ /* 0x000fe2000fffe03f */
[----:B------:R-:W-:Y:S01]  /*1e60*/  UMOV UR11, 0x40000040 ;  /* 0x40000040000b7882 */ /* 0x000fe20000000000 */
[----:B------:R-:W-:Y:S01]  /*1e70*/  WARPGROUP.ARRIVE ;  /* 0x00000000000079c5 */ /* 0x000fe20000000000 */
[----:B------:R-:W-:Y:S01]  /*1e80*/  UMOV UR9, 0x40000040 ;  /* 0x4000004000097882 */ /* 0x000fe20000000000 */
[----:B------:R-:W-:Y:S02]  /*1e90*/  UIADD3 UR14, UR18, 0x180, URZ ;  /* 0x00000180120e7890 */ /* 0x000fe4000fffe03f */
[----:B------:R-:W-:-:S02]  /*1ea0*/  UIADD3 UR12, UR16, 0x6, URZ ;  /* 0x00000006100c7890 */ /* 0x000fc4000fffe03f */
[----:B------:R-:W-:Y:S01]  /*1eb0*/  HGMMA.64x256x16.F32 R24, gdesc[UR16].tnspB, RZ, !UPT, gsb0 ;  /* 0x43e00000101879f0 */ /* 0x000fe2000c0008ff */
[----:B------:R-:W-:Y:S01]  /*1ec0*/  UMOV UR15, 0x40000040 ;  /* 0x40000040000f7882 */ /* 0x000fe20000000000 */
        /* <DEDUP_REMOVED lines=20> */
.L_x_4944:
[----:B------:R-:W-:Y:S01]  /*2010*/  BAR.SYNC.DEFER_BLOCKING 0xe, 0x100 ;  /* 0x0384000000007b1d */ /* 0x000fe20000010000 */
[----:B------:R-:W-:Y:S01]  /*2020*/  IMAD.U32 R3, RZ, RZ, UR36 ;  /* 0x00000024ff037e24 */ /* 0x000fe2000f8e00ff */
[----:B------:R-:W-:Y:S01]  /*2030*/  UIADD3 UR36, UR36, 0x1, URZ ;  /* 0x0000000124247890 */ /* 0x000fe2000fffe03f */
[C---:B------:R-:W-:Y:S01]  /*2040*/  ISETP.GT.AND P3, PT, R4.reuse, R5, PT ;  /* 0x000000050400720c */ /* 0x040fe20003f64270 */
[----:B------:R-:W-:Y:S02]  /*2050*/  VIADD R4, R4, 0xffffffff ;  /* 0xffffffff04047836 */ /* 0x000fe40000000000 */
[----:B01----:R-:W-:Y:S01]  /*2060*/  IMAD R0, R3, 0x40, R16 ;  /* 0x0000004003007824 */ /* 0x003fe200078e0210 */
        /* <DEDUP_REMOVED lines=137> */
.L_x_4940:
[----:B------:R-:W-:Y:S01]  /*2900*/  ULEA UR21, UR36, UR43, 0x3 ;  /* 0x0000002b24157291 */ /* 0x000fe2000f8e183f */
[----:B------:R-:W-:-:S05]  /*2910*/  IMAD.U32 R0, RZ, RZ, UR37 ;  /* 0x00000025ff007e24 */ /* 0x000fca000f8e00ff */
[----:B------:R-:W-:-:S04]  /*2920*/  SHF.L.U32 R0, R0, 0x1f, RZ ;  /* 0x0000001f00007819 */ /* 0x000fc800000006ff */
[----:B------:R0:W1:Y:S01]  /*2930*/  SYNCS.PHASECHK.TRANS64.TRYWAIT P1, [UR21+0x28c50], R0 ;  /* 0x028c5000ff0075a7 */ /* 0x0000620008020155 */
[----:B------:R-:W-:Y:S05]  /*2940*/  @!P0 BRA `(.L_x_4941) ;  /* 0x0000000000048947 */ /* 0x000fea0003800000 */
[----:B------:R-:W-:Y:S01]  /*2950*/  BPT.TRAP 0x1 ;  /* 0x000000040000795c */ /* 0x000fe20000300000 */
.L_x_4941:
[----:B-1----:R-:W-:Y:S05]  /*2960*/  @P1 BRA `(.L_x_4942) ;  /* 0x0000000000081947 */ /* 0x002fea0003800000 */
[----:B------:R-:W1:Y:S02]  /*2970*/  SYNCS.PHASECHK.TRANS64.TRYWAIT P1, [UR21+0x28c50], R0 ;  /* 0x028c5000ff0075a7 */ /* 0x000e640008020155 */
[----:B-1----:R-:W-:Y:S05]  /*2980*/  @!P1 BRA `(.L_x_4943) ;  /* 0x0000013800389947 */ /* 0x002fea0003800000 */
.L_x_4942:
[----:B------:R-:W-:Y:S01]  /*2990*/  ULEA UR18, UR36, UR20, 0xc ;  /* 0x0000001424127291 */ /* 0x000fe2000f8e603f */
[----:B------:R-:W-:Y:S01]  /*29a0*/  WARPGROUP.ARRIVE ;  /* 0x00000000000079c5 */ /* 0x000fe20000000000 */
[----:B------:R-:W-:Y:S01]  /*29b0*/  UMOV UR19, 0x40000040 ;  /* 0x4000004000137882 */ /* 0x000fe20000000000 */
[----:B------:R-:W-:Y:S01]  /*29c0*/  UMOV UR7, 0x40000040 ;  /* 0x4000004000077882 */ /* 0x000fe20000000000 */
[----:B------:R-:W-:Y:S01]  /*29d0*/  UIADD3 UR6, UR18, 0x80, URZ ;  /* 0x0000008012067890 */ /* 0x000fe2000fffe03f */
[----:B01----:R-:W-:Y:S01]  /*29e0*/  IMAD.U32 R0, RZ, RZ, UR21 ;  /* 0x00000015ff007e24 */ /* 0x003fe2000f8e00ff */
[----:B------:R-:W-:Y:S01]  /*29f0*/  UIADD3 UR10, UR18, 0x100, URZ ;  /* 0x00000100120a7890 */ /* 0x000fe2000fffe03f */
[----:B------:R-:W-:Y:S02]  /*2a00*/  UMOV UR11, 0x40000040 ;  /* 0x40000040000b7882 */ /* 0x000fe40000000000 */
[----:B------:R-:W-:Y:S01]  /*2a10*/  HGMMA.64x256x16.F32 R24, gdesc[UR16].tnspB, R24, gsb0 ;  /* 0x43e00000101879f0 */ /* 0x000fe20008000818 */
[----:B------:R-:W-:Y:S01]  /*2a20*/  UIADD3 UR14, UR18, 0x180, URZ ;  /* 0x00000180120e7890 */ /* 0x000fe2000fffe03f */
[----:B------:R-:W-:Y:S01]  /*2a30*/  @!P2 VIADD R0, R0, 0x28c60 ;  /* 0x00028c600000a836 */ /* 0x000fe20000000000 */
[----:B------:R-:W-:-:S04]  /*2a40*/  UMOV UR15, 0x40000040 ;  /* 0x40000040000f7882 */ /* 0x000fc80000000000 */
[----:B------:R-:W-:Y:S01]  /*2a50*/  @!P2 PRMT R0, RZ, 0x654, R0 ;  /* 0x00000654ff00a816 */ /* 0x000fe20000000000 */
        /* <DEDUP_REMOVED lines=16> */
.L_x_4939:
[----:B------:R-:W-:Y:S01]  /*2b60*/  BAR.SYNC.DEFER_BLOCKING 0xe, 0x100 ;  /* 0x0384000000007b1d */ /* 0x000fe20000010000 */
[----:B------:R-:W-:Y:S01]  /*2b70*/  IMAD.U32 R3, RZ, RZ, UR36 ;  /* 0x00000024ff037e24 */ /* 0x000fe2000f8e00ff */
[----:B------:R-:W-:Y:S01]  /*2b80*/  UIADD3 UR36, UR36, 0x1, URZ ;  /* 0x0000000124247890 */ /* 0x000fe2000fffe03f */
[----:B------:R-:W-:Y:S02]  /*2b90*/  PLOP3.LUT P0, PT, PT, PT, PT, 0x8, 0x0 ;  /* 0x000000000000781c */ /* 0x000fe40003f0e170 */
        /* <DEDUP_REMOVED lines=140> */
.L_x_4929:
[----:B------:R-:W-:Y:S01]  /*3460*/  ULDC UR4, c[0x0][0x448] ;  /* 0x0001120000047ab9 */ /* 0x000fe20000000800 */
[----:B------:R-:W-:Y:S02]  /*3470*/  UIADD3 UR7, UR40, 0x3f, URZ ;  /* 0x0000003f28077890 */ /* 0x000fe4000fffe03f */
[----:B------:R-:W-:Y:S01]  /*3480*/  UISETP.NE.AND UP0, UPT, UR4, 0x1, UPT ;  /* 0x000000010400788c */ /* 0x000fe2000bf05270 */
[----:B------:R-:W-:Y:S02]  /*3490*/  ULDC UR11, c[0x0][0x288] ;  /* 0x0000a200000b7ab9 */ /* 0x000fe40000000800 */
[----:B------:R-:W-:Y:S01]  /*34a0*/  ULDC.64 UR4, c[0x0][0x9e0] ;  /* 0x0002780000047ab9 */ /* 0x000fe20000000a00 */
[----:B------:R-:W-:Y:S02]  /*34b0*/  UIADD3 UR10, -UR11, 0x1, URZ ;  /* 0x000000010b0a7890 */ /* 0x000fe4000fffe13f */
[----:B------:R-:W-:Y:S02]  /*34c0*/  UISETP.GE.AND UP1, UPT, UR5, 0x1, UPT ;  /* 0x000000010500788c */ /* 0x000fe4000bf26270 */
[----:B------:R-:W-:-:S03]  /*34d0*/  UIMAD UR10, UR49, UR6, UR10 ;  /* 0x00000006310a72a4 */ /* 0x000fc6000f8e020a */
[----:B------:R-:W-:Y:S01]  /*34e0*/  @UP0 ULDC UR8, c[0x0][0x44c] ;  /* 0x0001130000080ab9 */ /* 0x000fe20000000800 */
[----:B------:R-:W-:Y:S01]  /*34f0*/  PLOP3.LUT P1, PT, PT, PT, UP1, 0x80, 0x0 ;  /* 0x000000000000781c */ /* 0x000fe20003f2f018 */
[----:B------:R-:W-:Y:S01]  /*3500*/  UIMAD.WIDE.U32 UR8, UR7, UR8, URZ ;  /* 0x00000008070872a5 */ /* 0x000fe2000f8e003f */
[----:B------:R-:W-:-:S03]  /*3510*/  @UP0 ULDC UR12, c[0x0][0x450] ;  /* 0x00011400000c0ab9 */ /* 0x000fc60000000800 */
[----:B------:R-:W-:-:S04]  /*3520*/  @UP0 USHF.R.U32.HI UR7, URZ, UR12, UR9 ;  /* 0x0000000c3f070299 */ /* 0x000fc80008011609 */
[----:B------:R-:W-:-:S04]  /*3530*/  UIADD3 UR8, UR10, UR7, URZ ;  /* 0x000000070a087290 */ /* 0x000fc8000fffe03f */
        /* <DEDUP_REMOVED lines=12> */
.L_x_4946:
[----:B------:R-:W-:-:S11]  /*3600*/  UISETP.NE.AND UP1, UPT, UR5, 0x1, UPT ;  /* 0x000000010500788c */ /* 0x000fd6000bf25270 */
[----:B------:R-:W-:Y:S02]  /*3610*/  @UP1 ULDC.64 UR12, c[0x0][0x9e8] ;  /* 0x00027a00000c1ab9 */ /* 0x000fe40000000a00 */
[----:B------:R-:W-:-:S04]  /*3620*/  UIMAD.WIDE.U32 UR8, UR7, UR12, URZ ;  /* 0x0000000c070872a5 */ /* 0x000fc8000f8e003f */
[----:B------:R-:W-:-:S12]  /*3630*/  @UP1 USHF.R.U32.HI UR7, URZ, UR13, UR9 ;  /* 0x0000000d3f071299 */ /* 0x000fd80008011609 */
.L_x_4947:
[----:B------:R-:W-:-:S04]  /*3640*/  UIMAD UR7, UR7, UR5, UR5 ;  /* 0x00000005070772a4 */ /* 0x000fc8000f8e0205 */
[----:B------:R-:W-:-:S04]  /*3650*/  UISETP.LT.AND UP1, UPT, UR4, UR7, UPT ;  /* 0x000000070400728c */ /* 0x000fc8000bf21270 */
[----:B------:R-:W-:-:S12]  /*3660*/  USEL UR4, UR4, UR7, UP1 ;  /* 0x0000000704047287 */ /* 0x000fd80008800000 */
.L_x_4945:
[----:B------:R-:W-:Y:S01]  /*3670*/  UIADD3 UR4, UR4, 0x3f, URZ ;  /* 0x0000003f04047890 */ /* 0x000fe2000fffe03f */
[----:B------:R-:W-:Y:S01]  /*3680*/  @UP0 ULDC UR8, c[0x0][0x44c] ;  /* 0x0001130000080ab9 */ /* 0x000fe20000000800 */
[----:B------:R-:W-:Y:S02]  /*3690*/  @UP0 ULDC UR12, c[0x0][0x450] ;  /* 0x00011400000c0ab9 */ /* 0x000fe40000000800 */
[----:B------:R-:W-:Y:S02]  /*36a0*/  USHF.R.S32.HI UR7, URZ, 0x1f, UR4 ;  /* 0x0000001f3f077899 */ /* 0x000fe40008011404 */
[----:B------:R-:W-:Y:S02]  /*36b0*/  UIMAD.WIDE.U32 UR8, UR40, UR8, URZ ;  /* 0x00000008280872a5 */ /* 0x000fe4000f8e003f */
[----:B------:R-:W-:Y:S01]  /*36c0*/  UMOV UR10, UR40 ;  /* 0x00000028000a7c82 */ /* 0x000fe20008000000 */
[----:B------:R-:W-:Y:S02]  /*36d0*/  ULEA.HI UR7, UR7, UR4, URZ, 0x6 ;  /* 0x0000000407077291 */ /* 0x000fe4000f8f303f */
[----:B------:R-:W-:-:S02]  /*36e0*/  UIMAD UR4, UR49, UR6, -UR11 ;  /* 0x00000006310472a4 */ /* 0x000fc4000f8e0a0b */
[----:B------:R-:W-:Y:S02]  /*36f0*/  @UP0 USHF.R.U32.HI UR10, URZ, UR12, UR9 ;  /* 0x0000000c3f0a0299 */ /* 0x000fe40008011609 */
[----:B------:R-:W-:Y:S02]  /*3700*/  USHF.R.S32.HI UR7, URZ, 0x6, UR7 ;  /* 0x000000063f077899 */ /* 0x000fe40008011407 */
[----:B------:R-:W-:Y:S01]  /*3710*/  UIADD3 UR4, UR4, UR10, URZ ;  /* 0x0000000a04047290 */ /* 0x000fe2000fffe03f */
[----:B------:R-:W-:Y:S01]  /*3720*/  ULDC UR6, c[0x0][0x9dc] ;  /* 0x0002770000067ab9 */ /* 0x000fe20000000800 */
[----:B------:R-:W-:Y:S02]  /*3730*/  UISETP.LT.AND UP0, UPT, UR50, UR7, UPT ;  /* 0x000000073200728c */ /* 0x000fe4000bf01270 */
[----:B------:R-:W-:Y:S02]  /*3740*/  UIADD3 UR6, UR4, -UR6, URZ ;  /* 0x8000000604067290 */ /* 0x000fe4000fffe03f */
[----:B------:R-:W-:-:S04]  /*3750*/  USEL UR50, UR50, UR7, UP0 ;  /* 0x0000000732327287 */ /* 0x000fc80008000000 */
[----:B------:R-:W-:Y:S01]  /*3760*/  IMAD.U32 R3, RZ, RZ, UR6 ;  /* 0x00000006ff037e24 */ /* 0x000fe2000f8e00ff */
[----:B------:R-:W-:Y:S07]  /*3770*/  @!P1 BRA `(.L_x_4948) ;  /* 0x0000000000409947 */ /* 0x000fee0003800000 */
        /* <DEDUP_REMOVED lines=10> */
.L_x_4949:
[----:B------:R-:W-:-:S11]  /*3820*/  UISETP.NE.AND UP0, UPT, UR5, 0x1, UPT ;  /* 0x000000010500788c */ /* 0x000fd6000bf05270 */
[----:B------:R-:W-:Y:S02]  /*3830*/  @UP0 ULDC.64 UR8, c[0x0][0x9e8] ;  /* 0x00027a0000080ab9 */ /* 0x000fe40000000a00 */
[----:B------:R-:W-:-:S04]  /*3840*/  UIMAD.WIDE.U32 UR6, UR4, UR8, URZ ;  /* 0x00000008040672a5 */ /* 0x000fc8000f8e003f */
[----:B------:R-:W-:-:S12]  /*3850*/  @UP0 USHF.R.U32.HI UR4, URZ, UR9, UR7 ;  /* 0x000000093f040299 */ /* 0x000fd80008011607 */
.L_x_4950:
[----:B------:R-:W-:-:S06]  /*3860*/  UIMAD UR4, UR4, UR5, URZ ;  /* 0x00000005040472a4 */ /* 0x000fcc000f8e023f */
[----:B------:R-:W-:-:S07]  /*3870*/  VIMNMX R3, R3, UR4, !PT ;  /* 0x0000000403037c48 */ /* 0x000fce000ffe0100 */
.L_x_4948:
        /* <DEDUP_REMOVED lines=16> */
[----:B------:R-:W-:Y:S02]  /*3980*/  ISETP.LT.AND P1, PT, R186, UR50, PT ;  /* 0x00000032ba007c0c */ /* 0x000fe4000bf21270 */
        /* <DEDUP_REMOVED lines=68> */
[----:B------:R-:W-:-:S04]  /*3dd0*/  ULOP3.LUT UR5, UR5, 0x3fff, URZ, 0xc0, !UPT ;  /* 0x00003fff05057892 */ /* 0x000fc8000f8ec03f */
[----:B------:R-:W-:-:S04]  /*3de0*/  ULOP3.LUT UR48, UR5, 0x2000000, URZ, 0xfc, !UPT ;  /* 0x0200000005307892 */ /* 0x000fc8000f8efc3f */
[----:B------:R-:W-:Y:S08]  /*3df0*/  @!P0 BRA `(.L_x_4951) ;  /* 0x0000000000408947 */ /* 0x000ff00003800000 */
        /* <DEDUP_REMOVED lines=16> */
.L_x_4951:
        /* <DEDUP_REMOVED lines=9> */
.L_x_5158:
[----:B------:R-:W-:Y:S05]  /*3f90*/  @!P3 BRA `(.L_x_4953) ;  /* 0x000000000004b947 */ /* 0x000fea0003800000 */
[----:B------:R-:W-:Y:S01]  /*3fa0*/  BPT.TRAP 0x1 ;  /* 0x000000040000795c */ /* 0x000fe20000300000 */
.L_x_4953:
[----:B------:R-:W-:Y:S02]  /*3fb0*/  IMAD.U32 R7, RZ, RZ, UR36 ;  /* 0x00000024ff077e24 */ /* 0x000fe4000f8e00ff */
[----:B------:R-:W-:-:S03]  /*3fc0*/  IMAD.U32 R10, RZ, RZ, UR37 ;  /* 0x00000025ff0a7e24 */ /* 0x000fc6000f8e00ff */
[----:B------:R-:W-:Y:S02]  /*3fd0*/  LEA R7, R7, UR43, 0x3 ;  /* 0x0000002b07077c11 */ /* 0x000fe4000f8e18ff */
[----:B------:R-:W-:-:S04]  /*3fe0*/  SHF.L.U32 R10, R10, 0x1f, RZ ;  /* 0x0000001f0a0a7819 */ /* 0x000fc800000006ff */
[----:B------:R1:W2:Y:S01]  /*3ff0*/  SYNCS.PHASECHK.TRANS64.TRYWAIT P0, [R7+URZ+0x28c30], R10 ;  /* 0x028c300a070075a7 */ /* 0x0002a2000800017f */
[----:B------:R-:W-:Y:S05]  /*4000*/  @!P3 BRA `(.L_x_4954) ;  /* 0x000000000004b947 */ /* 0x000fea0003800000 */
[----:B------:R-:W-:Y:S01]  /*4010*/  BPT.TRAP 0x1 ;  /* 0x000000040000795c */ /* 0x000fe20000300000 */
.L_x_4954:
[----:B--2---:R-:W-:Y:S05]  /*4020*/  @P0 BRA `(.L_x_4955) ;  /* 0x0000000000080947 */ /* 0x004fea0003800000 */
[----:B------:R-:W2:Y:S02]  /*4030*/  SYNCS.PHASECHK.TRANS64.TRYWAIT P0, [R7+URZ+0x28c30], R10 ;  /* 0x028c300a070075a7 */ /* 0x000ea4000800017f */
[----:B--2---:R-:W-:Y:S05]  /*4040*/  @!P0 BRA `(.L_x_4956) ;  /* 0x0000012000b88947 */ /* 0x004fea0003800000 */
.L_x_4955:
        /* <DEDUP_REMOVED lines=15> */
[----:B------:R-:W0:Y:S01]  /*4140*/  LDC R3, c[0x0][0x448] ;  /* 0x00011200ff037b82 */ /* 0x000e220000000800 */
[----:B------:R-:W-:Y:S01]  /*4150*/  UMOV UR7, 0x40000040 ;  /* 0x4000004000077882 */ /* 0x000fe20000000000 */
[----:B------:R-:W-:Y:S01]  /*4160*/  UMOV UR5, 0x40000040 ;  /* 0x4000004000057882 */ /* 0x000fe20000000000 */
[----:B------:R-:W-:Y:S01]  /*4170*/  ULOP3.LUT UR4, UR4, 0x3fff, URZ, 0xc0, !UPT ;  /* 0x00003fff04047892 */ /* 0x000fe2000f8ec03f */
[----:B------:R-:W-:Y:S01]  /*4180*/  UMOV UR11, 0x40000040 ;  /* 0x40000040000b7882 */ /* 0x000fe20000000000 */
[----:B------:R-:W-:-:S02]  /*4190*/  UMOV UR9, 0x40000040 ;  /* 0x4000004000097882 */ /* 0x000fc40000000000 */
[----:B------:R-:W-:Y:S01]  /*41a0*/  ULEA UR18, UR36, UR18, 0x9 ;  /* 0x0000001224127291 */ /* 0x000fe2000f8e483f */
[----:B------:R-:W3:Y:S01]  /*41b0*/  LDC.64 R8, c[0x0][0x9e0] ;  /* 0x00027800ff087b82 */ /* 0x000ee20000000a00 */
        /* <DEDUP_REMOVED lines=10> */
[----:B0-----:R-:W-:Y:S01]  /*4260*/  ISETP.NE.AND P5, PT, R3, 0x1, PT ;  /* 0x000000010300780c */ /* 0x001fe20003fa5270 */
[----:B------:R-:W-:Y:S01]  /*4270*/  VIADD R3, R185, UR40 ;  /* 0x00000028b9037c36 */ /* 0x000fe20008000000 */
[----:B------:R-:W-:Y:S02]  /*4280*/  ULDC UR20, c[0x0][0x9dc] ;  /* 0x0002770000147ab9 */ /* 0x000fe40000000800 */
[----:B------:R-:W-:Y:S01]  /*4290*/  ULOP3.LUT UR20, URZ, UR20, URZ, 0x33, !UPT ;  /* 0x000000143f147292 */ /* 0x000fe2000f8e333f */
[----:B---3--:R-:W-:-:S08]  /*42a0*/  ISETP.GE.AND P6, PT, R9, 0x1, PT ;  /* 0x000000010900780c */ /* 0x008fd00003fc6270 */
[----:B------:R-:W0:Y:S08]  /*42b0*/  @P5 LDC R4, c[0x0][0x44c] ;  /* 0x00011300ff045b82 */ /* 0x000e300000000800 */
[----:B------:R-:W3:Y:S01]  /*42c0*/  @P5 LDC R6, c[0x0][0x450] ;  /* 0x00011400ff065b82 */ /* 0x000ee20000000800 */
[----:B0-----:R-:W-:-:S04]  /*42d0*/  @P5 IMAD.HI.U32 R5, R3, R4, RZ ;  /* 0x0000000403055227 */ /* 0x001fc800078e00ff */
[----:B------:R-:W-:Y:S02]  /*42e0*/  IMAD.MOV.U32 R4, RZ, RZ, R3 ;  /* 0x000000ffff047224 */ /* 0x000fe400078e0003 */
[----:B------:R-:W-:Y:S01]  /*42f0*/  @!P4 VIADD R3, R7, 0x28c40 ;  /* 0x00028c400703c836 */ /* 0x000fe20000000000 */
[----:B---3--:R-:W-:-:S04]  /*4300*/  @P5 SHF.R.U32.HI R4, RZ, R6, R5 ;  /* 0x00000006ff045219 */ /* 0x008fc80000011605 */
[----:B------:R-:W-:Y:S01]  /*4310*/  @!P4 PRMT R3, RZ, 0x654, R3 ;  /* 0x00000654ff03c816 */ /* 0x000fe20000000003 */
[----:B------:R-:W0:Y:S01]  /*4320*/  SHFL.IDX PT, R12, R4, RZ, 0x1c1f ;  /* 0x001c1fff040c7589 */ /* 0x000e2200000e0000 */
[----:B------:R-:W-:Y:S02]  /*4330*/  WARPGROUP.DEPBAR.LE gsb0, 0x0 ;  /* 0x00008000000079c5 */ /* 0x000fe40000010000 */
[----:B------:R-:W-:-:S06]  /*4340*/  WARPGROUP.ARRIVE ;  /* 0x00000000000079c5 */ /* 0x000fcc0000000000 */
[----:B------:R-:W-:Y:S01]  /*4350*/  HGMMA.64x64x16.F32 R24, gdesc[UR4], R24, gsb0 ;  /* 0x00e00000041879f0 */ /* 0x000fe20008000818 */
[----:B------:R-:W-:Y:S01]  /*4360*/  UMOV UR6, 0xffffffc0 ;  /* 0xffffffc000067882 */ /* 0x000fe20000000000 */
[----:B------:R-:W-:Y:S01]  /*4370*/  ULDC UR7, c[0x0][0x9d8] ;  /* 0x0002760000077ab9 */ /* 0x000fe20000000800 */
[----:B------:R-:W-:Y:S01]  /*4380*/  UIMAD UR6, UR50, UR6, 0x41 ;  /* 0x00000041320674a4 */ /* 0x000fe2000f8e0206 */
[----:B------:R-:W-:Y:S02]  /*4390*/  WARPGROUP.DEPBAR.LE gsb0, 0x0 ;  /* 0x00008000000079c5 */ /* 0x000fe40000010000 */
[----:B------:R-:W-:-:S06]  /*43a0*/  WARPGROUP.ARRIVE ;  /* 0x00000000000079c5 */ /* 0x000fcc0000000000 */
[----:B------:R-:W-:Y:S01]  /*43b0*/  HGMMA.64x64x16.F32 R24, gdesc[UR8], R24, gsb0 ;  /* 0x00e00000081879f0 */ /* 0x000fe20008000818 */
[----:B------:R-:W-:Y:S02]  /*43c0*/  ULDC UR11, c[0x0][0x2f0] ;  /* 0x0000bc00000b7ab9 */ /* 0x000fe40000000800 */
[----:B------:R-:W-:Y:S02]  /*43d0*/  UIMAD UR10, UR49, UR11, UR6 ;  /* 0x0000000b310a72a4 */ /* 0x000fe4000f8e0206 */
[----:B------:R-:W-:Y:S01]  /*43e0*/  UIADD3 UR6, UR6, -0x1, URZ ;  /* 0xffffffff06067890 */ /* 0x000fe2000fffe03f */
[----:B------:R-:W-:Y:S02]  /*43f0*/  WARPGROUP.DEPBAR.LE gsb0, 0x0 ;  /* 0x00008000000079c5 */ /* 0x000fe40000010000 */
[----:B------:R-:W-:-:S06]  /*4400*/  WARPGROUP.ARRIVE ;  /* 0x00000000000079c5 */ /* 0x000fcc0000000000 */
[----:B------:R-:W-:Y:S01]  /*4410*/  HGMMA.64x64x16.F32 R24, gdesc[UR12], R24, gsb0 ;  /* 0x00e000000c1879f0 */ /* 0x000fe20008000818 */
[----:B------:R-:W-:Y:S01]  /*4420*/  ULEA UR15, UR50, 0xffffffc0, 0x6 ;  /* 0xffffffc0320f7891 */ /* 0x000fe2000f8e303f */
[----:B------:R-:W-:Y:S01]  /*4430*/  ULDC UR14, c[0x0][0x288] ;  /* 0x0000a200000e7ab9 */ /* 0x000fe20000000800 */
[----:B------:R-:W-:Y:S02]  /*4440*/  WARPGROUP.DEPBAR.LE gsb0, 0x0 ;  /* 0x00008000000079c5 */ /* 0x000fe40000010000 */
        /* <DEDUP_REMOVED lines=29> */
[----:B------:R3:W-:Y:S01]  /*4620*/  @!P4 SYNCS.ARRIVE.TRANS64.RED.A1T0 RZ, [R3+URZ], RZ ;  /* 0x000000ff03ffc9a7 */ /* 0x0007e2000810043f */
[----:B------:R-:W-:Y:S01]  /*4630*/  FMUL.FTZ R55, R55, UR7 ;  /* 0x0000000737377c20 */ /* 0x000fe20008410000 */
[----:B------:R-:W4:Y:S01]  /*4640*/  MUFU.TANH R13, R30 ;  /* 0x0000001e000d7308 */ /* 0x000f220000002400 */
[----:B------:R-:W-:Y:S01]  /*4650*/  FMUL.FTZ R31, R31, UR7 ;  /* 0x000000071f1f7c20 */ /* 0x000fe20008410000 */
[----:B------:R-:W-:Y:S01]  /*4660*/  FMUL.FTZ R34, R34, UR7 ;  /* 0x0000000722227c20 */ /* 0x000fe20008410000 */
[----:B------:R-:W-:Y:S01]  /*4670*/  UIMAD UR7, UR49, UR11, -UR15 ;  /* 0x0000000b310772a4 */ /* 0x000fe2000f8e0a0f */
[----:B---3--:R-:W-:-:S04]  /*4680*/  IMAD.U32 R3, RZ, RZ, UR10 ;  /* 0x0000000aff037e24 */ /* 0x008fc8000f8e00ff */
[----:B------:R-:W3:Y:S01]  /*4690*/  MUFU.TANH R24, R24 ;  /* 0x0000001800187308 */ /* 0x000ee20000002400 */
[----:B------:R-:W-:Y:S02]  /*46a0*/  IADD3 R11, -R2, UR7, RZ ;  /* 0x00000007020b7c10 */ /* 0x000fe4000fffe1ff */
[----:B------:R-:W-:-:S05]  /*46b0*/  IADD3 R3, R3, -UR14, -R2 ;  /* 0x8000000e03037c10 */ /* 0x000fca000fffe802 */
        /* <DEDUP_REMOVED lines=28> */
[----:B------:R5:W1:Y:S08]  /*4880*/  MUFU.TANH R15, R34 ;  /* 0x00000022000f7308 */ /* 0x000a700000002400 */
[----:B------:R2:W1:Y:S01]  /*4890*/  MUFU.TANH R14, R31 ;  /* 0x0000001f000e7308 */ /* 0x0004620000002400 */
[----:B-----5:R-:W-:-:S05]  /*48a0*/  IMAD.IADD R34, R3, 0x1, R8 ;  /* 0x0000000103227824 */ /* 0x020fca00078e0208 */
[----:B0-----:R-:W-:Y:S01]  /*48b0*/  VIADDMNMX R6, R12, R34, R11, PT ;  /* 0x000000220c067246 */ /* 0x001fe2000380010b */
[----:B--2---:R-:W-:-:S04]  /*48c0*/  VIADD R31, R3, UR20 ;  /* 0x00000014031f7c36 */ /* 0x004fc80008000000 */
[----:B------:R-:W-:Y:S01]  /*48d0*/  IMAD.IADD R3, R31, 0x1, R12 ;  /* 0x000000011f037824 */ /* 0x000fe200078e020c */
[----:B---34-:R-:W-:Y:S06]  /*48e0*/  @!P6 BRA `(.L_x_4957) ;  /* 0x000000000058e947 */ /* 0x018fec0003800000 */
[----:B------:R-:W-:Y:S01]  /*48f0*/  IMAD.U32 R5, RZ, RZ, UR49 ;  /* 0x00000031ff057e24 */ /* 0x000fe2000f8e00ff */
[----:B------:R-:W-:Y:S03]  /*4900*/  BSSY B0, `(.L_x_4958) ;  /* 0x0000010000007945 */ /* 0x000fe60003800000 */
[----:B------:R-:W-:-:S04]  /*4910*/  IMAD R5, R5, UR11, R12 ;  /* 0x0000000b05057c24 */ /* 0x000fc8000f8e020c */
[----:B------:R-:W-:-:S05]  /*4920*/  VIADD R5, R5, -UR14 ;  /* 0x8000000e05057c36 */ /* 0x000fca0008000000 */
        /* <DEDUP_REMOVED lines=9> */
.L_x_4959:
[----:B------:R-:W-:-:S13]  /*49c0*/  ISETP.NE.AND P0, PT, R9, 0x1, PT ;  /* 0x000000010900780c */ /* 0x000fda0003f05270 */
[----:B------:R-:W0:Y:S02]  /*49d0*/  @P0 LDC.64 R56, c[0x0][0x9e8] ;  /* 0x00027a00ff380b82 */ /* 0x000e240000000a00 */
[----:B0-----:R-:W-:-:S05]  /*49e0*/  @P0 IMAD.HI.U32 R12, R5, R56, RZ ;  /* 0x00000038050c0227 */ /* 0x001fca00078e00ff */
[----:B------:R-:W-:-:S07]  /*49f0*/  @P0 SHF.R.U32.HI R5, RZ, R57, R12 ;  /* 0x00000039ff050219 */ /* 0x000fce000001160c */
.L_x_4960:
[----:B------:R-:W-:Y:S05]  /*4a00*/  BSYNC B0 ;  /* 0x0000000000007941 */ /* 0x000fea0003800000 */
.L_x_4958:
[----:B------:R-:W-:-:S04]  /*4a10*/  IMAD R5, R5, R9, -UR15 ;  /* 0x8000000f05057e24 */ /* 0x000fc8000f8e0209 */
[----:B------:R-:W-:-:S05]  /*4a20*/  IMAD.IADD R12, R5, 0x1, -R2 ;  /* 0x00000001050c7824 */ /* 0x000fca00078e0a02 */
[----:B------:R-:W-:Y:S02]  /*4a30*/  VIMNMX R3, R3, R12, !PT ;  /* 0x0000000c03037248 */ /* 0x000fe40007fe0100 */
[----:B------:R-:W-:-:S07]  /*4a40*/  VIADDMNMX R6, R12, R9, R6, PT ;  /* 0x000000090c067246 */ /* 0x000fce0003800106 */
.L_x_4957:
[----:B------:R-:W-:Y:S01]  /*4a50*/  UISETP.GE.AND UP0, UPT, UR6, 0x1, UPT ;  /* 0x000000010600788c */ /* 0x000fe2000bf06270 */
[----:B------:R-:W0:Y:S01]  /*4a60*/  SHFL.IDX PT, R12, R4, 0x1, 0x1c1f ;  /* 0x003c1f00040c7f89 */ /* 0x000e2200000e0000 */
[----:B------:R-:W-:Y:S02]  /*4a70*/  UISETP.GE.AND UP1, UPT, UR6, 0x2, UPT ;  /* 0x000000020600788c */ /* 0x000fe4000bf26270 */
[----:B------:R-:W-:Y:S02]  /*4a80*/  UP2UR UR10, UPR, URZ, 0x1 ;  /* 0x000000013f0a7883 */ /* 0x000fe40008000000 */
[----:B------:R-:W-:Y:S01]  /*4a90*/  PLOP3.LUT P1, PT, PT, PT, UP0, 0x40, 0x0 ;  /* 0x000000000000781c */ /* 0x000fe20003f2e808 */
[----:B------:R-:W-:Y:S01]  /*4aa0*/  UISETP.GE.AND UP0, UPT, UR6, 0xa, UPT ;  /* 0x0000000a0600788c */ /* 0x000fe2000bf06270 */
[----:B------:R-:W-:Y:S01]  /*4ab0*/  PLOP3.LUT P0, PT, PT, PT, UP1, 0x40, 0x0 ;  /* 0x000000000000781c */ /* 0x000fe20003f0e818 */
[----:B------:R-:W-:Y:S01]  /*4ac0*/  UISETP.GE.AND UP3, UPT, UR6, 0x9, UPT ;  /* 0x000000090600788c */ /* 0x000fe2000bf66270 */
[C---:B------:R-:W-:Y:S01]  /*4ad0*/  ISETP.GT.AND P1, PT, R3.reuse, RZ, P1 ;  /* 0x000000ff0300720c */ /* 0x040fe20000f24270 */
[----:B------:R-:W-:Y:S01]  /*4ae0*/  UISETP.GE.AND UP2, UPT, UR6, 0x11, UPT ;  /* 0x000000110600788c */ /* 0x000fe2000bf46270 */
[C---:B------:R-:W-:Y:S01]  /*4af0*/  ISETP.GT.AND P0, PT, R3.reuse, 0x1, P0 ;  /* 0x000000010300780c */ /* 0x040fe20000704270 */
[----:B------:R-:W-:Y:S01]  /*4b00*/  UP2UR UR22, UPR, URZ, 0x1 ;  /* 0x000000013f167883 */ /* 0x000fe20008000000 */
[----:B------:R-:W-:Y:S01]  /*4b10*/  ISETP.LT.OR P1, PT, R6, 0x1, P1 ;  /* 0x000000010600780c */ /* 0x000fe20000f21670 */
[----:B------:R-:W-:Y:S01]  /*4b20*/  UP2UR UR7, UPR, URZ, 0x2 ;  /* 0x000000023f077883 */ /* 0x000fe20008000000 */
[----:B------:R-:W-:Y:S01]  /*4b30*/  PLOP3.LUT P2, PT, PT, PT, UP3, 0x40, 0x0 ;  /* 0x000000000000781c */ /* 0x000fe20003f4e838 */
[----:B------:R-:W-:Y:S01]  /*4b40*/  UISETP.GE.AND UP1, UPT, UR6, 0x12, UPT ;  /* 0x000000120600788c */ /* 0x000fe2000bf26270 */
[----:B------:R-:W-:Y:S01]  /*4b50*/  FSEL R38, R24, -INF , !P1 ;  /* 0xff80000018267808 */ /* 0x000fe20004800000 */
[----:B------:R-:W-:Y:S01]  /*4b60*/  UP2UR UR21, UPR, URZ, 0x8 ;  /* 0x000000083f157883 */ /* 0x000fe20008000000 */
[----:B------:R-:W-:Y:S01]  /*4b70*/  PLOP3.LUT P1, PT, PT, PT, UP0, 0x40, 0x0 ;  /* 0x000000000000781c */ /* 0x000fe20003f2e808 */
[----:B------:R-:W-:Y:S01]  /*4b80*/  UISETP.GE.AND UP0, UPT, UR6, 0x19, UPT ;  /* 0x000000190600788c */ /* 0x000fe2000bf06270 */
[C---:B------:R-:W-:Y:S01]  /*4b90*/  ISETP.LT.OR P0, PT, R6.reuse, 0x2, P0 ;  /* 0x000000020600780c */ /* 0x040fe20000701670 */
[----:B------:R-:W-:Y:S01]  /*4ba0*/  UP2UR UR23, UPR, URZ, 0x4 ;  /* 0x000000043f177883 */ /* 0x000fe20008000000 */
[C---:B------:R-:W-:Y:S01]  /*4bb0*/  ISETP.GT.AND P1, PT, R3.reuse, 0x9, P1 ;  /* 0x000000090300780c */ /* 0x040fe20000f24270 */
[----:B------:R-:W-:Y:S01]  /*4bc0*/  UP2UR UR25, UPR, URZ, 0x1 ;  /* 0x000000013f197883 */ /* 0x000fe20008000000 */
[----:B------:R-:W-:Y:S01]  /*4bd0*/  ISETP.GT.AND P2, PT, R3, 0x8, P2 ;  /* 0x000000080300780c */ /* 0x000fe20001744270 */
[----:B------:R-:W-:Y:S01]  /*4be0*/  UP2UR UR24, UPR, URZ, 0x2 ;  /* 0x000000023f187883 */ /* 0x000fe20008000000 */
[----:B------:R-:W-:Y:S01]  /*4bf0*/  FSEL R56, R25, -INF , !P0 ;  /* 0xff80000019387808 */ /* 0x000fe20004000000 */
[----:B------:R-:W-:Y:S01]  /*4c00*/  UISETP.GE.AND UP3, UPT, UR6, 0x31, UPT ;  /* 0x000000310600788c */ /* 0x000fe2000bf66270 */
[----:B------:R-:W-:Y:S01]  /*4c10*/  PLOP3.LUT P0, PT, PT, PT, UP2, 0x40, 0x0 ;  /* 0x000000000000781c */ /* 0x000fe20003f0e828 */
[----:B------:R-:W-:Y:S01]  /*4c20*/  UISETP.GE.AND UP2, UPT, UR6, 0x2a, UPT ;  /* 0x0000002a0600788c */ /* 0x000fe2000bf46270 */
[C---:B------:R-:W-:Y:S01]  /*4c30*/  ISETP.LT.OR P1, PT, R6.reuse, 0xa, P1 ;  /* 0x0000000a0600780c */ /* 0x040fe20000f21670 */
[----:B------:R-:W-:Y:S01]  /*4c40*/  UISETP.GE.AND UP4, UPT, UR6, 0x32, UPT ;  /* 0x000000320600788c */ /* 0x000fe2000bf86270 */
[----:B------:R-:W-:Y:S01]  /*4c50*/  ISETP.LT.OR P2, PT, R6, 0x9, P2 ;  /* 0x000000090600780c */ /* 0x000fe20001741670 */
[----:B------:R-:W-:Y:S01]  /*4c60*/  UISETP.GE.AND UP5, UPT, UR6, 0x39, UPT ;  /* 0x000000390600788c */ /* 0x000fe2000bfa6270 */
[----:B------:R-:W-:Y:S01]  /*4c70*/  ISETP.GT.AND P0, PT, R3, 0x10, P0 ;  /* 0x000000100300780c */ /* 0x000fe20000704270 */
[----:B------:R-:W-:Y:S01]  /*4c80*/  UISETP.GE.AND UP6, UPT, UR6, 0x3a, UPT ;  /* 0x0000003a0600788c */ /* 0x000fe2000bfc6270 */
[----:B------:R-:W-:-:S02]  /*4c90*/  FSEL R60, R29, -INF , !P1 ;  /* 0xff8000001d3c7808 */ /* 0x000fc40004800000 */
[----:B------:R-:W-:Y:S02]  /*4ca0*/  FSEL R58, R28, -INF , !P2 ;  /* 0xff8000001c3a7808 */ /* 0x000fe40005000000 */
[----:B------:R-:W-:Y:S01]  /*4cb0*/  PLOP3.LUT P1, PT, PT, PT, UP0, 0x40, 0x0 ;  /* 0x000000000000781c */ /* 0x000fe20003f2e808 */
[----:B------:R-:W-:Y:S01]  /*4cc0*/  UISETP.GE.AND UP0, UPT, UR6, 0x1a, UPT ;  /* 0x0000001a0600788c */ /* 0x000fe2000bf06270 */
[----:B------:R-:W-:Y:S01]  /*4cd0*/  PLOP3.LUT P2, PT, PT, PT, UP1, 0x40, 0x0 ;  /* 0x000000000000781c */ /* 0x000fe20003f4e818 */
[----:B------:R-:W-:Y:S01]  /*4ce0*/  UISETP.GE.AND UP1, UPT, UR6, 0x29, UPT ;  /* 0x000000290600788c */ /* 0x000fe2000bf26270 */
[----:B------:R-:W-:Y:S01]  /*4cf0*/  ISETP.LT.OR P0, PT, R6, 0x11, P0 ;  /* 0x000000110600780c */ /* 0x000fe20000701670 */
[----:B------:R-:W-:Y:S01]  /*4d00*/  UP2UR UR26, UPR, URZ, 0x1 ;  /* 0x000000013f1a7883 */ /* 0x000fe20008000000 */
[----:B------:R-:W-:Y:S02]  /*4d10*/  ISETP.GT.AND P2, PT, R3, 0x11, P2 ;  /* 0x000000110300780c */ /* 0x000fe40001744270 */
[----:B------:R-:W-:-:S02]  /*4d20*/  FSEL R62, R32, -INF , !P0 ;  /* 0xff800000203e7808 */ /* 0x000fc40004000000 */
[----:B------:R-:W-:Y:S01]  /*4d30*/  PLOP3.LUT P0, PT, PT, PT, UP0, 0x40, 0x0 ;  /* 0x000000000000781c */ /* 0x000fe20003f0e808 */
[----:B------:R-:W-:Y:S01]  /*4d40*/  UISETP.GE.AND UP0, UPT, UR6, 0x21, UPT ;  /* 0x000000210600788c */ /* 0x000fe2000bf06270 */
[C---:B------:R-:W-:Y:S02]  /*4d50*/  ISETP.LT.OR P2, PT, R6.reuse, 0x12, P2 ;  /* 0x000000120600780c */ /* 0x040fe40001741670 */
[----:B------:R-:W-:Y:S01]  /*4d60*/  ISETP.GT.AND P1, PT, R3, 0x18, P1 ;  /* 0x000000180300780c */ /* 0x000fe20000f24270 */
[----:B------:R-:W-:Y:S01]  /*4d70*/  UP2UR UR27, UPR, URZ, 0x1 ;  /* 0x000000013f1b7883 */ /* 0x000fe20008000000 */
[----:B------:R-:W-:Y:S02]  /*4d80*/  FSEL R64, R33, -INF , !P2 ;  /* 0xff80000021407808 */ /* 0x000fe40005000000 */
[----:B------:R-:W-:Y:S01]  /*4d90*/  PLOP3.LUT P2, PT, PT, PT, UP0, 0x40, 0x0 ;  /* 0x000000000000781c */ /* 0x000fe20003f4e808 */
[----:B------:R-:W-:Y:S01]  /*4da0*/  UISETP.GE.AND UP0, UPT, UR6, 0x22, UPT ;  /* 0x000000220600788c */ /* 0x000fe2000bf06270 */
[----:B------:R-:W-:-:S02]  /*4db0*/  ISETP.LT.OR P1, PT, R6, 0x19, P1 ;  /* 0x000000190600780c */ /* 0x000fc40000f21670 */
[C---:B------:R-:W-:Y:S02]  /*4dc0*/  ISETP.GT.AND P0, PT, R3.reuse, 0x19, P0 ;  /* 0x000000190300780c */ /* 0x040fe40000704270 */
[----:B------:R-:W-:Y:S02]  /*4dd0*/  FSEL R66, R36, -INF , !P1 ;  /* 0xff80000024427808 */ /* 0x000fe40004800000 */
[----:B------:R-:W-:Y:S02]  /*4de0*/  PLOP3.LUT P1, PT, PT, PT, UP0, 0x40, 0x0 ;  /* 0x000000000000781c */ /* 0x000fe40003f2e808 */
[C---:B------:R-:W-:Y:S02]  /*4df0*/  ISETP.GT.AND P2, PT, R3.reuse, 0x20, P2 ;  /* 0x000000200300780c */ /* 0x040fe40001744270 */
[----:B------:R-:W-:Y:S02]  /*4e00*/  ISETP.GT.AND P1, PT, R3, 0x21, P1 ;  /* 0x000000210300780c */ /* 0x000fe40000f24270 */
[----:B------:R-:W-:-:S02]  /*4e10*/  ISETP.LT.OR P0, PT, R6, 0x1a, P0 ;  /* 0x0000001a0600780c */ /* 0x000fc40000701670 */
[C---:B------:R-:W-:Y:S02]  /*4e20*/  ISETP.LT.OR P2, PT, R6.reuse, 0x21, P2 ;  /* 0x000000210600780c */ /* 0x040fe40001741670 */
[----:B------:R-:W-:Y:S02]  /*4e30*/  ISETP.LT.OR P1, PT, R6, 0x22, P1 ;  /* 0x000000220600780c */ /* 0x000fe40000f21670 */
[----:B------:R-:W-:Y:S02]  /*4e40*/  FSEL R68, R37, -INF , !P0 ;  /* 0xff80000025447808 */ /* 0x000fe40004000000 */
[----:B------:R-:W-:Y:S02]  /*4e50*/  FSEL R70, R40, -INF , !P2 ;  /* 0xff80000028467808 */ /* 0x000fe40005000000 */
[----:B------:R-:W-:Y:S02]  /*4e60*/  FSEL R72, R41, -INF , !P1 ;  /* 0xff80000029487808 */ /* 0x000fe40004800000 */
[----:B------:R-:W-:-:S02]  /*4e70*/  PLOP3.LUT P0, PT, PT, PT, UP1, 0x40, 0x0 ;  /* 0x000000000000781c */ /* 0x000fc40003f0e818 */
[----:B------:R-:W-:Y:S02]  /*4e80*/  PLOP3.LUT P2, PT, PT, PT, UP2, 0x40, 0x0 ;  /* 0x000000000000781c */ /* 0x000fe40003f4e828 */
[----:B------:R-:W-:Y:S02]  /*4e90*/  PLOP3.LUT P1, PT, PT, PT, UP3, 0x40, 0x0 ;  /* 0x000000000000781c */ /* 0x000fe40003f2e838 */
[C---:B------:R-:W-:Y:S02]  /*4ea0*/  ISETP.GT.AND P0, PT, R3.reuse, 0x28, P0 ;  /* 0x000000280300780c */ /* 0x040fe40000704270 */
        /* <DEDUP_REMOVED lines=13> */
[----:B------:R-:W-:Y:S01]  /*4f80*/  ISETP.GT.AND P1, PT, R3, 0x39, P1 ;  /* 0x000000390300780c */ /* 0x000fe20000f24270 */
[----:B0-----:R-:W-:Y:S01]  /*4f90*/  IMAD.IADD R3, R31, 0x1, R12 ;  /* 0x000000011f037824 */ /* 0x001fe200078e020c */
[----:B------:R-:W-:-:S02]  /*4fa0*/  ISETP.LT.OR P0, PT, R6, 0x32, P0 ;  /* 0x000000320600780c */ /* 0x000fc40000701670 */
[C---:B------:R-:W-:Y:S02]  /*4fb0*/  ISETP.LT.OR P2, PT, R6.reuse, 0x39, P2 ;  /* 0x000000390600780c */ /* 0x040fe40001741670 */
[----:B------:R-:W-:Y:S02]  /*4fc0*/  ISETP.LT.OR P1, PT, R6, 0x3a, P1 ;  /* 0x0000003a0600780c */ /* 0x000fe40000f21670 */
[----:B------:R-:W-:Y:S02]  /*4fd0*/  VIADDMNMX R4, R12, R34, R11, PT ;  /* 0x000000220c047246 */ /* 0x000fe4000380010b */
[----:B------:R-:W-:Y:S02]  /*4fe0*/  FSEL R76, R49, -INF , !P0 ;  /* 0xff800000314c7808 */ /* 0x000fe40004000000 */
[----:B------:R-:W-:Y:S02]  /*4ff0*/  FSEL R52, R52, -INF , !P2 ;  /* 0xff80000034347808 */ /* 0x000fe40005000000 */
[----:B------:R-:W-:Y:S01]  /*5000*/  FSEL R78, R53, -INF , !P1 ;  /* 0xff800000354e7808 */ /* 0x000fe20004800000 */
[----:B------:R-:W-:Y:S06]  /*5010*/  @!P6 BRA `(.L_x_4961) ;  /* 0x000000000058e947 */ /* 0x000fec0003800000 */
        /* <DEDUP_REMOVED lines=13> */
.L_x_4963:
[----:B------:R-:W-:-:S13]  /*50f0*/  ISETP.NE.AND P0, PT, R9, 0x1, PT ;  /* 0x000000010900780c */ /* 0x000fda0003f05270 */
[----:B------:R-:W0:Y:S02]  /*5100*/  @P0 LDC.64 R24, c[0x0][0x9e8] ;  /* 0x00027a00ff180b82 */ /* 0x000e240000000a00 */
[----:B0-----:R-:W-:-:S05]  /*5110*/  @P0 IMAD.HI.U32 R6, R5, R24, RZ ;  /* 0x0000001805060227 */ /* 0x001fca00078e00ff */
[----:B------:R-:W-:-:S07]  /*5120*/  @P0 SHF.R.U32.HI R5, RZ, R25, R6 ;  /* 0x00000019ff050219 */ /* 0x000fce0000011606 */
.L_x_4964:
[----:B------:R-:W-:Y:S05]  /*5130*/  BSYNC B0 ;  /* 0x0000000000007941 */ /* 0x000fea0003800000 */
.L_x_4962:
[----:B------:R-:W-:-:S04]  /*5140*/  IMAD R5, R5, R9, -UR15 ;  /* 0x8000000f05057e24 */ /* 0x000fc8000f8e0209 */
[----:B------:R-:W-:-:S05]  /*5150*/  IMAD.IADD R6, R5, 0x1, -R2 ;  /* 0x0000000105067824 */ /* 0x000fca00078e0a02 */
[----:B------:R-:W-:Y:S02]  /*5160*/  VIMNMX R3, R3, R6, !PT ;  /* 0x0000000603037248 */ /* 0x000fe40007fe0100 */
[----:B------:R-:W-:-:S07]  /*5170*/  VIADDMNMX R4, R6, R9, R4, PT ;  /* 0x0000000906047246 */ /* 0x000fce0003800104 */
.L_x_4961:
[----:B------:R-:W-:Y:S01]  /*5180*/  FMNMX.FTZ R5, R38, R56, !PT ;  /* 0x0000003826057209 */ /* 0x000fe20007810000 */
[----:B------:R-:W-:Y:S01]  /*5190*/  UP2UR UR6, UPR, URZ, 0x4 ;  /* 0x000000043f067883 */ /* 0x000fe20008000000 */
[----:B------:R-:W-:Y:S01]  /*51a0*/  BAR.SYNC.DEFER_BLOCKING 0xf, 0x100 ;  /* 0x03c4000000007b1d */ /* 0x000fe20000010000 */
[----:B------:R-:W-:Y:S01]  /*51b0*/  UISETP.NE.AND UP2, UPT, UR7, URZ, UPT ;  /* 0x0000003f0700728c */ /* 0x000fe2000bf45270 */
[----:B------:R-:W-:Y:S01]  /*51c0*/  FMNMX.FTZ R5, R58, R5, !PT ;  /* 0x000000053a057209 */ /* 0x000fe20007810000 */
[----:B------:R-:W-:Y:S02]  /*51d0*/  UP2UR UR7, UPR, URZ, 0x8 ;  /* 0x000000083f077883 */ /* 0x000fe40008000000 */
[----:B------:R-:W-:Y:S01]  /*51e0*/  UISETP.NE.AND UP3, UPT, UR10, URZ, UPT ;  /* 0x0000003f0a00728c */ /* 0x000fe2000bf65270 */
[----:B------:R-:W-:Y:S01]  /*51f0*/  FMNMX.FTZ R5, R60, R5, !PT ;  /* 0x000000053c057209 */ /* 0x000fe20007810000 */
[----:B------:R-:W-:Y:S01]  /*5200*/  UP2UR UR15, UPR, URZ, 0x10 ;  /* 0x000000103f0f7883 */ /* 0x000fe20008000000 */
[----:B------:R-:W-:Y:S01]  /*5210*/  PLOP3.LUT P0, PT, PT, PT, UP2, 0x40, 0x0 ;  /* 0x000000000000781c */ /* 0x000fe20003f0e828 */
[----:B------:R-:W-:Y:S01]  /*5220*/  ULDC UR10, c[0x0][0x988] ;  /* 0x00026200000a7ab9 */ /* 0x000fe20000000800 */
[----:B------:R-:W-:Y:S01]  /*5230*/  FMNMX.FTZ R5, R62, R5, !PT ;  /* 0x000000053e057209 */ /* 0x000fe20007810000 */
[----:B------:R-:W-:Y:S01]  /*5240*/  UISETP.NE.AND UP4, UPT, UR21, URZ, UPT ;  /* 0x0000003f1500728c */ /* 0x000fe2000bf85270 */
[----:B------:R-:W-:Y:S01]  /*5250*/  PLOP3.LUT P1, PT, PT, PT, UP3, 0x40, 0x0 ;  /* 0x000000000000781c */ /* 0x000fe20003f2e838 */
[----:B------:R-:W-:Y:S01]  /*5260*/  UP2UR UR18, UPR, URZ, 0x20 ;  /* 0x000000203f127883 */ /* 0x000fe20008000000 */
[----:B------:R-:W-:Y:S01]  /*5270*/  FMNMX.FTZ R5, R64, R5, !PT ;  /* 0x0000000540057209 */ /* 0x000fe20007810000 */
[----:B------:R-:W-:Y:S01]  /*5280*/  UISETP.NE.AND UP5, UPT, UR22, URZ, UPT ;  /* 0x0000003f1600728c */ /* 0x000fe2000bfa5270 */
[C---:B------:R-:W-:Y:S01]  /*5290*/  ISETP.GT.AND P1, PT, R3.reuse, RZ, P1 ;  /* 0x000000ff0300720c */ /* 0x040fe20000f24270 */
[----:B------:R-:W-:Y:S01]  /*52a0*/  UISETP.NE.AND UP2, UPT, UR23, URZ, UPT ;  /* 0x0000003f1700728c */ /* 0x000fe2000bf45270 */
[----:B------:R-:W-:Y:S01]  /*52b0*/  FMNMX.FTZ R5, R66, R5, !PT ;  /* 0x0000000542057209 */ /* 0x000fe20007810000 */
[----:B------:R-:W-:Y:S01]  /*52c0*/  UISETP.NE.AND UP3, UPT, UR24, URZ, UPT ;  /* 0x0000003f1800728c */ /* 0x000fe2000bf65270 */
[----:B------:R-:W-:Y:S01]  /*52d0*/  ISETP.LT.OR P1, PT, R4, 0x1, P1 ;  /* 0x000000010400780c */ /* 0x000fe20000f21670 */
[----:B------:R-:W-:Y:S01]  /*52e0*/  UP2UR UR19, UPR, URZ, 0x40 ;  /* 0x000000403f137883 */ /* 0x000fe20008000000 */
[----:B------:R-:W-:Y:S01]  /*52f0*/  FMNMX.FTZ R5, R68, R5, !PT ;  /* 0x0000000544057209 */ /* 0x000fe20007810000 */
[----:B------:R-:W-:Y:S01]  /*5300*/  UISETP.NE.AND UP6, UPT, UR27, URZ, UPT ;  /* 0x0000003f1b00728c */ /* 0x000fe2000bfc5270 */
[----:B------:R-:W-:-:S02]  /*5310*/  ISETP.GT.AND P0, PT, R3, 0x1, P0 ;  /* 0x000000010300780c */ /* 0x000fc40000704270 */
[----:B------:R-:W-:Y:S02]  /*5320*/  FMNMX.FTZ R5, R70, R5, !PT ;  /* 0x0000000546057209 */ /* 0x000fe40007810000 */
[----:B------:R-:W-:Y:S02]  /*5330*/  ISETP.LT.OR P0, PT, R4, 0x2, P0 ;  /* 0x000000020400780c */ /* 0x000fe40000701670 */
        /* <DEDUP_REMOVED lines=8> */
[----:B0-----:R-:W-:-:S05]  /*53c0*/  FMNMX.FTZ R12, R6, R5, !PT ;  /* 0x00000005060c7209 */ /* 0x001fca0007810000 */
[----:B------:R-:W0:Y:S02]  /*53d0*/  SHFL.BFLY PT, R5, R12, 0x1, 0x1f ;  /* 0x0c201f000c057f89 */ /* 0x000e2400000e0000 */
[----:B0-----:R-:W-:Y:S02]  /*53e0*/  FMNMX.FTZ R5, R12, R5, !PT ;  /* 0x000000050c057209 */ /* 0x001fe40007810000 */
[----:B------:R-:W-:Y:S02]  /*53f0*/  FSEL R12, R27, -INF , !P0 ;  /* 0xff8000001b0c7808 */ /* 0x000fe40004000000 */
[C---:B------:R-:W-:Y:S01]  /*5400*/  FSETP.NEU.FTZ.AND P2, PT, R5.reuse, -INF , PT ;  /* 0xff8000000500780b */ /* 0x040fe20003f5d000 */
[----:B------:R-:W-:Y:S01]  /*5410*/  FMUL.FTZ R11, R5, UR10 ;  /* 0x0000000a050b7c20 */ /* 0x000fe20008410000 */
[----:B------:R-:W-:Y:S01]  /*5420*/  PLOP3.LUT P0, PT, PT, PT, UP2, 0x40, 0x0 ;  /* 0x000000000000781c */ /* 0x000fe20003f0e828 */
[----:B------:R-:W-:-:S03]  /*5430*/  UISETP.NE.AND UP2, UPT, UR6, URZ, UPT ;  /* 0x0000003f0600728c */ /* 0x000fc6000bf45270 */
[----:B------:R-:W-:Y:S02]  /*5440*/  FSEL R33, R11, RZ, P2 ;  /* 0x000000ff0b217208 */ /* 0x000fe40001000000 */
[----:B------:R-:W-:Y:S01]  /*5450*/  PLOP3.LUT P2, PT, PT, PT, UP4, 0x40, 0x0 ;  /* 0x000000000000781c */ /* 0x000fe20003f4e848 */
[----:B------:R-:W-:Y:S01]  /*5460*/  UISETP.NE.AND UP4, UPT, UR25, URZ, UPT ;  /* 0x0000003f1900728c */ /* 0x000fe2000bf85270 */
[----:B------:R-:W-:Y:S01]  /*5470*/  FSEL R11, R26, -INF , !P1 ;  /* 0xff8000001a0b7808 */ /* 0x000fe20004800000 */
[--C-:B------:R-:W-:Y:S01]  /*5480*/  FFMA.FTZ R32, R38, UR10, -R33.reuse ;  /* 0x0000000a26207c23 */ /* 0x100fe20008010821 */
[----:B------:R-:W-:Y:S01]  /*5490*/  PLOP3.LUT P1, PT, PT, PT, UP5, 0x40, 0x0 ;  /* 0x000000000000781c */ /* 0x000fe20003f2e858 */
[----:B------:R-:W-:Y:S01]  /*54a0*/  UISETP.NE.AND UP5, UPT, UR26, URZ, UPT ;  /* 0x0000003f1a00728c */ /* 0x000fe2000bfa5270 */
[C---:B------:R-:W-:Y:S01]  /*54b0*/  ISETP.GT.AND P2, PT, R3.reuse, 0x8, P2 ;  /* 0x000000080300780c */ /* 0x040fe20001744270 */
[----:B------:R0:W-:Y:S01]  /*54c0*/  MUFU.EX2 R152, R32 ;  /* 0x0000002000987308 */ /* 0x0001e20000000800 */
[----:B------:R-:W-:Y:S01]  /*54d0*/  ISETP.GT.AND P1, PT, R3, 0x9, P1 ;  /* 0x000000090300780c */ /* 0x000fe20000f24270 */
[--C-:B------:R-:W-:Y:S01]  /*54e0*/  FFMA.FTZ R36, R60, UR10, -R33.reuse ;  /* 0x0000000a3c247c23 */ /* 0x100fe20008010821 */
[----:B------:R-:W-:Y:S01]  /*54f0*/  ISETP.LT.OR P2, PT, R4, 0x9, P2 ;  /* 0x000000090400780c */ /* 0x000fe20001741670 */
[--C-:B------:R-:W-:Y:S01]  /*5500*/  FFMA.FTZ R34, R56, UR10, -R33.reuse ;  /* 0x0000000a38227c23 */ /* 0x100fe20008010821 */
[----:B------:R-:W-:Y:S01]  /*5510*/  ISETP.LT.OR P1, PT, R4, 0xa, P1 ;  /* 0x0000000a0400780c */ /* 0x000fe20000f21670 */
[--C-:B------:R-:W-:Y:S01]  /*5520*/  FFMA.FTZ R38, R62, UR10, -R33.reuse ;  /* 0x0000000a3e267c23 */ /* 0x100fe20008010821 */
[----:B------:R-:W-:Y:S01]  /*5530*/  FSEL R13, R13, -INF , !P2 ;  /* 0xff8000000d0d7808 */ /* 0x000fe20005000000 */
[----:B------:R2:W-:Y:S01]  /*5540*/  MUFU.EX2 R37, R36 ;  /* 0x0000002400257308 */ /* 0x0005e20000000800 */
[----:B------:R-:W-:Y:S01]  /*5550*/  PLOP3.LUT P2, PT, PT, PT, UP3, 0x40, 0x0 ;  /* 0x000000000000781c */ /* 0x000fe20003f4e838 */
[----:B------:R-:W-:Y:S01]  /*5560*/  UISETP.NE.AND UP3, UPT, UR7, URZ, UPT ;  /* 0x0000003f0700728c */ /* 0x000fe2000bf65270 */
[----:B------:R-:W-:Y:S01]  /*5570*/  ISETP.GT.AND P0, PT, R3, 0x10, P0 ;  /* 0x000000100300780c */ /* 0x000fe20000704270 */
[--C-:B0-----:R-:W-:Y:S01]  /*5580*/  FFMA.FTZ R32, R58, UR10, -R33.reuse ;  /* 0x0000000a3a207c23 */ /* 0x101fe20008010821 */
[----:B-1----:R-:W-:Y:S01]  /*5590*/  FSEL R14, R14, -INF , !P1 ;  /* 0xff8000000e0e7808 */ /* 0x002fe20004800000 */
[--C-:B------:R-:W-:Y:S01]  /*55a0*/  FFMA.FTZ R40, R66, UR10, -R33.reuse ;  /* 0x0000000a42287c23 */ /* 0x100fe20008010821 */
[----:B------:R-:W-:Y:S01]  /*55b0*/  PLOP3.LUT P1, PT, PT, PT, UP4, 0x40, 0x0 ;  /* 0x000000000000781c */ /* 0x000fe20003f2e848 */
[----:B------:R-:W-:Y:S01]  /*55c0*/  UISETP.NE.AND UP4, UPT, UR15, URZ, UPT ;  /* 0x0000003f0f00728c */ /* 0x000fe2000bf85270 */
[----:B------:R-:W-:Y:S01]  /*55d0*/  FMNMX.FTZ R6, R11, R12, !PT ;  /* 0x0000000c0b067209 */ /* 0x000fe20007810000 */
[----:B------:R-:W-:Y:S01]  /*55e0*/  MUFU.EX2 R154, R32 ;  /* 0x00000020009a7308 */ /* 0x000fe20000000800 */
[----:B------:R-:W-:Y:S01]  /*55f0*/  ISETP.LT.OR P0, PT, R4, 0x11, P0 ;  /* 0x000000110400780c */ /* 0x000fe20000701670 */
[--C-:B--2---:R-:W-:Y:S01]  /*5600*/  FFMA.FTZ R36, R72, UR10, -R33.reuse ;  /* 0x0000000a48247c23 */ /* 0x104fe20008010821 */
[C---:B------:R-:W-:Y:S01]  /*5610*/  ISETP.GT.AND P2, PT, R3.reuse, 0x11, P2 ;  /* 0x000000110300780c */ /* 0x040fe20001744270 */
[----:B------:R-:W-:Y:S01]  /*5620*/  FFMA.FTZ R41, R68, UR10, -R33 ;  /* 0x0000000a44297c23 */ /* 0x000fe20008010821 */
[----:B------:R-:W-:-:S02]  /*5630*/  ISETP.GT.AND P1, PT, R3, 0x18, P1 ;  /* 0x000000180300780c */ /* 0x000fc40000f24270 */
[----:B------:R-:W-:Y:S01]  /*5640*/  FMNMX.FTZ R25, R13, R6, !PT ;  /* 0x000000060d197209 */ /* 0x000fe20007810000 */
[----:B------:R0:W-:Y:S01]  /*5650*/  MUFU.EX2 R35, R34 ;  /* 0x0000002200237308 */ /* 0x0001e20000000800 */
[----:B------:R-:W-:Y:S02]  /*5660*/  FSEL R15, R15, -INF , !P0 ;  /* 0xff8000000f0f7808 */ /* 0x000fe40004000000 */
[C---:B------:R-:W-:Y:S02]  /*5670*/  ISETP.LT.OR P2, PT, R4.reuse, 0x12, P2 ;  /* 0x000000120400780c */ /* 0x040fe40001741670 */
[----:B------:R-:W-:Y:S01]  /*5680*/  PLOP3.LUT P0, PT, PT, PT, UP5, 0x40, 0x0 ;  /* 0x000000000000781c */ /* 0x000fe20003f0e858 */
[----:B------:R-:W-:Y:S01]  /*5690*/  UISETP.NE.AND UP5, UPT, UR18, URZ, UPT ;  /* 0x0000003f1200728c */ /* 0x000fe2000bfa5270 */
[----:B------:R-:W-:Y:S01]  /*56a0*/  ISETP.LT.OR P1, PT, R4, 0x19, P1 ;  /* 0x000000190400780c */ /* 0x000fe20000f21670 */
[----:B------:R-:W-:Y:S01]  /*56b0*/  MUFU.EX2 R38, R38 ;  /* 0x0000002600267308 */ /* 0x000fe20000000800 */
[----:B------:R-:W-:Y:S01]  /*56c0*/  FMNMX.FTZ R6, R14, R25, !PT ;  /* 0x000000190e067209 */ /* 0x000fe20007810000 */
[----:B0-----:R-:W-:Y:S01]  /*56d0*/  FFMA.FTZ R34, R64, UR10, -R33 ;  /* 0x0000000a40227c23 */ /* 0x001fe20008010821 */
[----:B------:R-:W-:-:S02]  /*56e0*/  FSEL R20, R20, -INF , !P2 ;  /* 0xff80000014147808 */ /* 0x000fc40005000000 */
[----:B------:R-:W-:Y:S01]  /*56f0*/  PLOP3.LUT P2, PT, PT, PT, UP6, 0x40, 0x0 ;  /* 0x000000000000781c */ /* 0x000fe20003f4e868 */
[----:B------:R-:W-:Y:S01]  /*5700*/  UISETP.NE.AND UP6, UPT, UR19, URZ, UPT ;  /* 0x0000003f1300728c */ /* 0x000fe2000bfc5270 */
[----:B------:R-:W-:Y:S01]  /*5710*/  ISETP.GT.AND P0, PT, R3, 0x19, P0 ;  /* 0x000000190300780c */ /* 0x000fe20000704270 */
[----:B------:R-:W-:Y:S01]  /*5720*/  MUFU.EX2 R40, R40 ;  /* 0x0000002800287308 */ /* 0x000fe20000000800 */
[----:B------:R-:W-:Y:S02]  /*5730*/  FSEL R21, R21, -INF , !P1 ;  /* 0xff80000015157808 */ /* 0x000fe40004800000 */
[----:B------:R-:W-:Y:S02]  /*5740*/  FMNMX.FTZ R27, R15, R6, !PT ;  /* 0x000000060f1b7209 */ /* 0x000fe40007810000 */
[----:B------:R-:W-:Y:S02]  /*5750*/  PLOP3.LUT P1, PT, PT, PT, UP0, 0x40, 0x0 ;  /* 0x000000000000781c */ /* 0x000fe40003f2e808 */
[----:B------:R-:W-:Y:S01]  /*5760*/  ISETP.GT.AND P2, PT, R3, 0x20, P2 ;  /* 0x000000200300780c */ /* 0x000fe20001744270 */
[----:B------:R-:W-:Y:S01]  /*5770*/  MUFU.EX2 R41, R41 ;  /* 0x0000002900297308 */ /* 0x000fe20000000800 */
[----:B------:R-:W-:-:S02]  /*5780*/  ISETP.LT.OR P0, PT, R4, 0x1a, P0 ;  /* 0x0000001a0400780c */ /* 0x000fc40000701670 */
[----:B------:R-:W-:Y:S02]  /*5790*/  FMNMX.FTZ R6, R20, R27, !PT ;  /* 0x0000001b14067209 */ /* 0x000fe40007810000 */
[----:B------:R-:W-:Y:S02]  /*57a0*/  ISETP.GT.AND P1, PT, R3, 0x21, P1 ;  /* 0x000000210300780c */ /* 0x000fe40000f24270 */
[----:B------:R-:W-:Y:S02]  /*57b0*/  ISETP.LT.OR P2, PT, R4, 0x21, P2 ;  /* 0x000000210400780c */ /* 0x000fe40001741670 */
[----:B------:R-:W-:Y:S02]  /*57c0*/  FSEL R24, R39, -INF , !P0 ;  /* 0xff80000027187808 */ /* 0x000fe40004000000 */
[----:B------:R-:W-:Y:S01]  /*57d0*/  PLOP3.LUT P0, PT, PT, PT, UP1, 0x40, 0x0 ;  /* 0x000000000000781c */ /* 0x000fe20003f0e818 */
[----:B------:R0:W1:Y:S01]  /*57e0*/  MUFU.EX2 R39, R34 ;  /* 0x0000002200277308 */ /* 0x0000620000000800 */
[----:B------:R-:W-:-:S02]  /*57f0*/  FMNMX.FTZ R29, R21, R6, !PT ;  /* 0x00000006151d7209 */ /* 0x000fc40007810000 */
[----:B------:R-:W-:Y:S02]  /*5800*/  ISETP.LT.OR P1, PT, R4, 0x22, P1 ;  /* 0x000000220400780c */ /* 0x000fe40000f21670 */
[----:B------:R-:W-:Y:S01]  /*5810*/  FSEL R25, R42, -INF , !P2 ;  /* 0xff8000002a197808 */ /* 0x000fe20005000000 */
[--C-:B------:R-:W-:Y:S01]  /*5820*/  FFMA.FTZ R42, R70, UR10, -R33.reuse ;  /* 0x0000000a462a7c23 */ /* 0x100fe20008010821 */
[----:B------:R-:W-:Y:S02]  /*5830*/  PLOP3.LUT P2, PT, PT, PT, UP2, 0x40, 0x0 ;  /* 0x000000000000781c */ /* 0x000fe40003f4e828 */
[----:B------:R-:W-:Y:S01]  /*5840*/  ISETP.GT.AND P0, PT, R3, 0x28, P0 ;  /* 0x000000280300780c */ /* 0x000fe20000704270 */
[--C-:B0-----:R-:W-:Y:S01]  /*5850*/  FFMA.FTZ R34, R44, UR10, -R33.reuse ;  /* 0x0000000a2c227c23 */ /* 0x101fe20008010821 */
[----:B------:R-:W-:Y:S01]  /*5860*/  FMNMX.FTZ R6, R24, R29, !PT ;  /* 0x0000001d18067209 */ /* 0x000fe20007810000 */
[----:B------:R-:W-:Y:S01]  /*5870*/  FFMA.FTZ R44, R74, UR10, -R33 ;  /* 0x0000000a4a2c7c23 */ /* 0x000fe20008010821 */
[----:B------:R-:W-:Y:S01]  /*5880*/  FSEL R26, R43, -INF , !P1 ;  /* 0xff8000002b1a7808 */ /* 0x000fe20004800000 */
[----:B------:R-:W-:Y:S01]  /*5890*/  MUFU.EX2 R42, R42 ;  /* 0x0000002a002a7308 */ /* 0x000fe20000000800 */
[----:B------:R-:W-:-:S02]  /*58a0*/  PLOP3.LUT P1, PT, PT, PT, UP3, 0x40, 0x0 ;  /* 0x000000000000781c */ /* 0x000fc40003f2e838 */
[----:B------:R-:W-:Y:S02]  /*58b0*/  ISETP.GT.AND P2, PT, R3, 0x29, P2 ;  /* 0x000000290300780c */ /* 0x000fe40001744270 */
[C---:B------:R-:W-:Y:S02]  /*58c0*/  ISETP.LT.OR P0, PT, R4.reuse, 0x29, P0 ;  /* 0x000000290400780c */ /* 0x040fe40000701670 */
[----:B------:R-:W-:Y:S01]  /*58d0*/  FMNMX.FTZ R31, R25, R6, !PT ;  /* 0x00000006191f7209 */ /* 0x000fe20007810000 */
[----:B------:R-:W-:Y:S01]  /*58e0*/  MUFU.EX2 R43, R36 ;  /* 0x00000024002b7308 */ /* 0x000fe20000000800 */
[----:B------:R-:W-:Y:S02]  /*58f0*/  ISETP.GT.AND P1, PT, R3, 0x30, P1 ;  /* 0x000000300300780c */ /* 0x000fe40000f24270 */
[----:B------:R-:W-:Y:S02]  /*5900*/  ISETP.LT.OR P2, PT, R4, 0x2a, P2 ;  /* 0x0000002a0400780c */ /* 0x000fe40001741670 */
[----:B------:R-:W-:Y:S01]  /*5910*/  FSEL R27, R46, -INF , !P0 ;  /* 0xff8000002e1b7808 */ /* 0x000fe20004000000 */
[----:B------:R-:W-:Y:S01]  /*5920*/  FFMA.FTZ R46, R48, UR10, -R33 ;  /* 0x0000000a302e7c23 */ /* 0x000fe20008010821 */
[----:B------:R-:W-:Y:S01]  /*5930*/  PLOP3.LUT P0, PT, PT, PT, UP4, 0x40, 0x0 ;  /* 0x000000000000781c */ /* 0x000fe20003f0e848 */
[----:B------:R-:W-:Y:S01]  /*5940*/  MUFU.EX2 R45, R44 ;  /* 0x0000002c002d7308 */ /* 0x000fe20000000800 */
[----:B------:R-:W-:-:S02]  /*5950*/  FMNMX.FTZ R6, R26, R31, !PT ;  /* 0x0000001f1a067209 */ /* 0x000fc40007810000 */
[----:B------:R-:W-:Y:S02]  /*5960*/  ISETP.LT.OR P1, PT, R4, 0x31, P1 ;  /* 0x000000310400780c */ /* 0x000fe40000f21670 */
[----:B------:R-:W-:Y:S01]  /*5970*/  FSEL R28, R47, -INF , !P2 ;  /* 0xff8000002f1c7808 */ /* 0x000fe20005000000 */
[----:B------:R-:W-:Y:S01]  /*5980*/  FFMA.FTZ R47, R76, UR10, -R33 ;  /* 0x0000000a4c2f7c23 */ /* 0x000fe20008010821 */
[----:B------:R-:W-:Y:S01]  /*5990*/  PLOP3.LUT P2, PT, PT, PT, UP5, 0x40, 0x0 ;  /* 0x000000000000781c */ /* 0x000fe20003f4e858 */
[----:B------:R-:W0:Y:S01]  /*59a0*/  MUFU.EX2 R34, R34 ;  /* 0x0000002200227308 */ /* 0x000e220000000800 */
[----:B------:R-:W-:Y:S02]  /*59b0*/  ISETP.GT.AND P0, PT, R3, 0x31, P0 ;  /* 0x000000310300780c */ /* 0x000fe40000704270 */
[----:B------:R-:W-:Y:S02]  /*59c0*/  FMNMX.FTZ R31, R27, R6, !PT ;  /* 0x000000061b1f7209 */ /* 0x000fe40007810000 */
[----:B------:R-:W-:-:S02]  /*59d0*/  FSEL R29, R50, -INF , !P1 ;  /* 0xff800000321d7808 */ /* 0x000fc40004800000 */
[----:B------:R-:W-:Y:S01]  /*59e0*/  PLOP3.LUT P1, PT, PT, PT, UP6, 0x40, 0x0 ;  /* 0x000000000000781c */ /* 0x000fe20003f2e868 */
[----:B------:R-:W-:Y:S01]  /*59f0*/  MUFU.EX2 R46, R46 ;  /* 0x0000002e002e7308 */ /* 0x000fe20000000800 */
[C---:B------:R-:W-:Y:S02]  /*5a00*/  ISETP.GT.AND P2, PT, R3.reuse, 0x38, P2 ;  /* 0x000000380300780c */ /* 0x040fe40001744270 */
[----:B------:R-:W-:Y:S02]  /*5a10*/  ISETP.LT.OR P0, PT, R4, 0x32, P0 ;  /* 0x000000320400780c */ /* 0x000fe40000701670 */
[----:B------:R-:W-:Y:S02]  /*5a20*/  FMNMX.FTZ R6, R28, R31, !PT ;  /* 0x0000001f1c067209 */ /* 0x000fe40007810000 */
[----:B------:R-:W-:Y:S01]  /*5a30*/  ISETP.GT.AND P1, PT, R3, 0x39, P1 ;  /* 0x000000390300780c */ /* 0x000fe20000f24270 */
[----:B------:R-:W2:Y:S01]  /*5a40*/  MUFU.EX2 R47, R47 ;  /* 0x0000002f002f7308 */ /* 0x000ea20000000800 */
[----:B------:R-:W-:-:S02]  /*5a50*/  ISETP.LT.OR P2, PT, R4, 0x39, P2 ;  /* 0x000000390400780c */ /* 0x000fc40001741670 */
[----:B------:R-:W-:Y:S02]  /*5a60*/  FSEL R3, R51, -INF , !P0 ;  /* 0xff80000033037808 */ /* 0x000fe40004000000 */
[----:B------:R-:W-:Y:S02]  /*5a70*/  FMNMX.FTZ R6, R29, R6, !PT ;  /* 0x000000061d067209 */ /* 0x000fe40007810000 */
[----:B------:R-:W-:Y:S02]  /*5a80*/  ISETP.LT.OR P1, PT, R4, 0x3a, P1 ;  /* 0x0000003a0400780c */ /* 0x000fe40000f21670 */
[----:B------:R-:W-:Y:S02]  /*5a90*/  FSEL R4, R54, -INF , !P2 ;  /* 0xff80000036047808 */ /* 0x000fe40005000000 */
[----:B------:R-:W-:Y:S02]  /*5aa0*/  FMNMX.FTZ R31, R3, R6, !PT ;  /* 0x00000006031f7209 */ /* 0x000fe40007810000 */
[----:B------:R-:W-:-:S02]  /*5ab0*/  FSEL R30, R30, -INF , !P1 ;  /* 0xff8000001e1e7808 */ /* 0x000fc40004800000 */
[----:B------:R-:W-:Y:S02]  /*5ac0*/  FMNMX.FTZ R31, R4, R31, !PT ;  /* 0x0000001f041f7209 */ /* 0x000fe40007810000 */
[----:B-1----:R-:W-:Y:S02]  /*5ad0*/  F2FP.F16.F32.PACK_AB R156, R39, R38 ;  /* 0x00000026279c723e */ /* 0x002fe400000000ff */
[----:B------:R-:W-:Y:S02]  /*5ae0*/  FMNMX.FTZ R31, R30, R31, !PT ;  /* 0x0000001f1e1f7209 */ /* 0x000fe40007810000 */
[----:B0-----:R-:W-:Y:S02]  /*5af0*/  F2FP.F16.F32.PACK_AB R162, R45, R34 ;  /* 0x000000222da2723e */ /* 0x001fe400000000ff */
[----:B--2---:R-:W-:Y:S01]  /*5b00*/  F2FP.F16.F32.PACK_AB R164, R47, R46 ;  /* 0x0000002e2fa4723e */ /* 0x004fe200000000ff */
[----:B------:R-:W0:Y:S01]  /*5b10*/  SHFL.BFLY PT, R6, R31, 0x2, 0x1f ;  /* 0x0c401f001f067f89 */ /* 0x000e2200000e0000 */
[----:B------:R-:W-:-:S02]  /*5b20*/  F2FP.F16.F32.PACK_AB R158, R41, R40 ;  /* 0x00000028299e723e */ /* 0x000fc400000000ff */
[----:B------:R-:W-:Y:S02]  /*5b30*/  F2FP.F16.F32.PACK_AB R160, R43, R42 ;  /* 0x0000002a2ba0723e */ /* 0x000fe400000000ff */
[----:B0-----:R-:W-:-:S05]  /*5b40*/  FMNMX.FTZ R32, R31, R6, !PT ;  /* 0x000000061f207209 */ /* 0x001fca0007810000 */
[----:B------:R-:W0:Y:S02]  /*5b50*/  SHFL.BFLY PT, R31, R32, 0x1, 0x1f ;  /* 0x0c201f00201f7f89 */ /* 0x000e2400000e0000 */
[----:B0-----:R-:W-:Y:S01]  /*5b60*/  FMNMX.FTZ R6, R32, R31, !PT ;  /* 0x0000001f20067209 */ /* 0x001fe20007810000 */
[--C-:B------:R-:W-:Y:S01]  /*5b70*/  FFMA.FTZ R31, R52, UR10, -R33.reuse ;  /* 0x0000000a341f7c23 */ /* 0x100fe20008010821 */
[----:B------:R-:W-:Y:S02]  /*5b80*/  FFMA.FTZ R33, R78, UR10, -R33 ;  /* 0x0000000a4e217c23 */ /* 0x000fe40008010821 */
[C---:B------:R-:W-:Y:S01]  /*5b90*/  FSETP.NEU.FTZ.AND P0, PT, R6.reuse, -INF , PT ;  /* 0xff8000000600780b */ /* 0x040fe20003f1d000 */
[----:B------:R-:W-:Y:S02]  /*5ba0*/  FMUL.FTZ R32, R6, UR10 ;  /* 0x0000000a06207c20 */ /* 0x000fe40008410000 */
[----:B------:R-:W-:Y:S03]  /*5bb0*/  MUFU.EX2 R31, R31 ;  /* 0x0000001f001f7308 */ /* 0x000fe60000000800 */
[----:B------:R-:W-:-:S05]  /*5bc0*/  FSEL R36, R32, RZ, P0 ;  /* 0x000000ff20247208 */ /* 0x000fca0000000000 */
[--C-:B------:R-:W-:Y:S01]  /*5bd0*/  FFMA.FTZ R11, R11, UR10, -R36.reuse ;  /* 0x0000000a0b0b7c23 */ /* 0x100fe20008010824 */
[--C-:B------:R-:W-:Y:S01]  /*5be0*/  FFMA.FTZ R12, R12, UR10, -R36.reuse ;  /* 0x0000000a0c0c7c23 */ /* 0x100fe20008010824 */
[--C-:B------:R-:W-:Y:S01]  /*5bf0*/  FFMA.FTZ R13, R13, UR10, -R36.reuse ;  /* 0x0000000a0d0d7c23 */ /* 0x100fe20008010824 */
[--C-:B------:R-:W-:Y:S01]  /*5c00*/  FFMA.FTZ R14, R14, UR10, -R36.reuse ;  /* 0x0000000a0e0e7c23 */ /* 0x100fe20008010824 */
[--C-:B------:R-:W-:Y:S01]  /*5c10*/  FFMA.FTZ R15, R15, UR10, -R36.reuse ;  /* 0x0000000a0f0f7c23 */ /* 0x100fe20008010824 */
[--C-:B------:R-:W-:Y:S01]  /*5c20*/  FFMA.FTZ R20, R20, UR10, -R36.reuse ;  /* 0x0000000a14147c23 */ /* 0x100fe20008010824 */
[----:B------:R-:W-:Y:S01]  /*5c30*/  MUFU.EX2 R11, R11 ;  /* 0x0000000b000b7308 */ /* 0x000fe20000000800 */
[--C-:B------:R-:W-:Y:S01]  /*5c40*/  FFMA.FTZ R21, R21, UR10, -R36.reuse ;  /* 0x0000000a15157c23 */ /* 0x100fe20008010824 */
[--C-:B------:R-:W-:Y:S01]  /*5c50*/  FFMA.FTZ R24, R24, UR10, -R36.reuse ;  /* 0x0000000a18187c23 */ /* 0x100fe20008010824 */
[--C-:B------:R-:W-:Y:S01]  /*5c60*/  FFMA.FTZ R25, R25, UR10, -R36.reuse ;  /* 0x0000000a19197c23 */ /* 0x100fe20008010824 */
[--C-:B------:R-:W-:Y:S01]  /*5c70*/  FFMA.FTZ R26, R26, UR10, -R36.reuse ;  /* 0x0000000a1a1a7c23 */ /* 0x100fe20008010824 */
[--C-:B------:R-:W-:Y:S01]  /*5c80*/  FFMA.FTZ R27, R27, UR10, -R36.reuse ;  /* 0x0000000a1b1b7c23 */ /* 0x100fe20008010824 */
[--C-:B------:R-:W-:Y:S01]  /*5c90*/  FFMA.FTZ R28, R28, UR10, -R36.reuse ;  /* 0x0000000a1c1c7c23 */ /* 0x100fe20008010824 */
[--C-:B------:R-:W-:Y:S01]  /*5ca0*/  FFMA.FTZ R29, R29, UR10, -R36.reuse ;  /* 0x0000000a1d1d7c23 */ /* 0x100fe20008010824 */
[----:B------:R-:W0:Y:S01]  /*5cb0*/  MUFU.EX2 R12, R12 ;  /* 0x0000000c000c7308 */ /* 0x000e220000000800 */
[--C-:B------:R-:W-:Y:S01]  /*5cc0*/  FFMA.FTZ R3, R3, UR10, -R36.reuse ;  /* 0x0000000a03037c23 */ /* 0x100fe20008010824 */
[--C-:B------:R-:W-:Y:S01]  /*5cd0*/  FFMA.FTZ R4, R4, UR10, -R36.reuse ;  /* 0x0000000a04047c23 */ /* 0x100fe20008010824 */
[----:B------:R-:W-:-:S05]  /*5ce0*/  FFMA.FTZ R30, R30, UR10, -R36 ;  /* 0x0000000a1e1e7c23 */ /* 0x000fca0008010824 */
[----:B------:R-:W-:Y:S08]  /*5cf0*/  MUFU.EX2 R13, R13 ;  /* 0x0000000d000d7308 */ /* 0x000ff00000000800 */
[----:B------:R-:W1:Y:S01]  /*5d00*/  MUFU.EX2 R14, R14 ;  /* 0x0000000e000e7308 */ /* 0x000e620000000800 */
[----:B0-----:R-:W-:Y:S01]  /*5d10*/  FADD.FTZ R44, R11, R12 ;  /* 0x0000000c0b2c7221 */ /* 0x001fe20000010000 */
[----:B------:R-:W-:-:S06]  /*5d20*/  F2FP.F16.F32.PACK_AB R153, R12, R11 ;  /* 0x0000000b0c99723e */ /* 0x000fcc00000000ff */
[----:B------:R-:W-:Y:S08]  /*5d30*/  MUFU.EX2 R15, R15 ;  /* 0x0000000f000f7308 */ /* 0x000ff00000000800 */
[----:B------:R0:W2:Y:S01]  /*5d40*/  MUFU.EX2 R32, R33 ;  /* 0x0000002100207308 */ /* 0x0000a20000000800 */
[----:B-1----:R-:W-:-:S07]  /*5d50*/  F2FP.F16.F32.PACK_AB R155, R14, R13 ;  /* 0x0000000d0e9b723e */ /* 0x002fce00000000ff */
[----:B------:R-:W1:Y:S01]  /*5d60*/  MUFU.EX2 R20, R20 ;  /* 0x0000001400147308 */ /* 0x000e620000000800 */
[----:B0-----:R-:W-:Y:S01]  /*5d70*/  FADD.FTZ R33, R152, R35 ;  /* 0x0000002398217221 */ /* 0x001fe20000010000 */
[----:B------:R-:W-:-:S03]  /*5d80*/  F2FP.F16.F32.PACK_AB R152, R35, R152 ;  /* 0x000000982398723e */ /* 0x000fc600000000ff */
[----:B------:R-:W-:Y:S01]  /*5d90*/  FADD.FTZ R48, R154, R33 ;  /* 0x000000219a307221 */ /* 0x000fe20000010000 */
[----:B------:R-:W-:Y:S01]  /*5da0*/  FADD.FTZ R33, R13, R44 ;  /* 0x0000002c0d217221 */ /* 0x000fe20000010000 */
[C---:B------:R-:W-:Y:S01]  /*5db0*/  F2FP.F16.F32.PACK_AB R154, R37.reuse, R154 ;  /* 0x0000009a259a723e */ /* 0x040fe200000000ff */
[----:B------:R-:W-:Y:S01]  /*5dc0*/  MUFU.EX2 R21, R21 ;  /* 0x0000001500157308 */ /* 0x000fe20000000800 */
[----:B------:R-:W-:Y:S01]  /*5dd0*/  FADD.FTZ R49, R37, R48 ;  /* 0x0000003025317221 */ /* 0x000fe20000010000 */
[----:B------:R-:W-:Y:S01]  /*5de0*/  FADD.FTZ R48, R14, R33 ;  /* 0x000000210e307221 */ /* 0x000fe20000010000 */
[----:B--2---:R-:W-:Y:S01]  /*5df0*/  F2FP.F16.F32.PACK_AB R166, R32, R31 ;  /* 0x0000001f20a6723e */ /* 0x004fe200000000ff */
[----:B------:R0:W-:Y:S01]  /*5e00*/  STSM.16.M88.4 [R18+0x26800], R152 ;  /* 0x0268009812007844 */ /* 0x0001e20000000200 */
[----:B------:R-:W-:Y:S01]  /*5e10*/  FADD.FTZ R50, R38, R49 ;  /* 0x0000003126327221 */ /* 0x000fe20000010000 */
[----:B------:R-:W-:Y:S02]  /*5e20*/  FADD.FTZ R33, R15, R48 ;  /* 0x000000300f217221 */ /* 0x000fe40000010000 */
[----:B------:R-:W2:Y:S01]  /*5e30*/  MUFU.EX2 R24, R24 ;  /* 0x0000001800187308 */ /* 0x000ea20000000800 */
[----:B------:R-:W-:Y:S01]  /*5e40*/  FADD.FTZ R49, R39, R50 ;  /* 0x0000003227317221 */ /* 0x000fe20000010000 */
[C---:B-1----:R-:W-:Y:S01]  /*5e50*/  FADD.FTZ R36, R20.reuse, R33 ;  /* 0x0000002114247221 */ /* 0x042fe20000010000 */
[----:B------:R-:W-:-:S02]  /*5e60*/  F2FP.F16.F32.PACK_AB R157, R20, R15 ;  /* 0x0000000f149d723e */ /* 0x000fc400000000ff */
[----:B------:R-:W-:-:S03]  /*5e70*/  FADD.FTZ R48, R40, R49 ;  /* 0x0000003128307221 */ /* 0x000fc60000010000 */
[----:B------:R-:W-:Y:S01]  /*5e80*/  MUFU.EX2 R25, R25 ;  /* 0x0000001900197308 */ /* 0x000fe20000000800 */
[----:B------:R-:W-:-:S04]  /*5e90*/  FADD.FTZ R33, R41, R48 ;  /* 0x0000003029217221 */ /* 0x000fc80000010000 */
[----:B------:R-:W-:-:S03]  /*5ea0*/  FADD.FTZ R38, R42, R33 ;  /* 0x000000212a267221 */ /* 0x000fc60000010000 */
[----:B------:R-:W1:Y:S01]  /*5eb0*/  MUFU.EX2 R26, R26 ;  /* 0x0000001a001a7308 */ /* 0x000e620000000800 */
[----:B------:R-:W-:Y:S01]  /*5ec0*/  FADD.FTZ R35, R43, R38 ;  /* 0x000000262b237221 */ /* 0x000fe20000010000 */
[----:B--2---:R-:W-:-:S03]  /*5ed0*/  F2FP.F16.F32.PACK_AB R159, R24, R21 ;  /* 0x00000015189f723e */ /* 0x004fc600000000ff */
[----:B------:R-:W-:Y:S02]  /*5ee0*/  FADD.FTZ R14, R34, R35 ;  /* 0x00000023220e7221 */ /* 0x000fe40000010000 */
[----:B------:R0:W-:Y:S01]  /*5ef0*/  STSM.16.M88.4 [R23], R156 ;  /* 0x0000009c17007844 */ /* 0x0001e20000000200 */
[----:B------:R-:W2:Y:S01]  /*5f00*/  MUFU.EX2 R27, R27 ;  /* 0x0000001b001b7308 */ /* 0x000ea20000000800 */
[----:B------:R-:W-:-:S04]  /*5f10*/  FADD.FTZ R45, R45, R14 ;  /* 0x0000000e2d2d7221 */ /* 0x000fc80000010000 */
[----:B------:R-:W-:-:S03]  /*5f20*/  FADD.FTZ R46, R46, R45 ;  /* 0x0000002d2e2e7221 */ /* 0x000fc60000010000 */
[----:B------:R3:W-:Y:S01]  /*5f30*/  MUFU.EX2 R44, R3 ;  /* 0x00000003002c7308 */ /* 0x0007e20000000800 */
[----:B-1----:R-:W-:Y:S01]  /*5f40*/  F2FP.F16.F32.PACK_AB R161, R26, R25 ;  /* 0x000000191aa1723e */ /* 0x002fe200000000ff */
[----:B------:R-:W-:-:S06]  /*5f50*/  FADD.FTZ R46, R47, R46 ;  /* 0x0000002e2f2e7221 */ /* 0x000fcc0000010000 */
[----:B------:R-:W1:Y:S01]  /*5f60*/  MUFU.EX2 R28, R28 ;  /* 0x0000001c001c7308 */ /* 0x000e620000000800 */
[----:B---3--:R-:W-:-:S04]  /*5f70*/  FADD.FTZ R3, R21, R36 ;  /* 0x0000002415037221 */ /* 0x008fc80000010000 */
[----:B------:R-:W-:-:S03]  /*5f80*/  FADD.FTZ R36, R24, R3 ;  /* 0x0000000318247221 */ /* 0x000fc60000010000 */
[----:B------:R-:W3:Y:S01]  /*5f90*/  MUFU.EX2 R29, R29 ;  /* 0x0000001d001d7308 */ /* 0x000ee20000000800 */
[----:B------:R-:W-:-:S04]  /*5fa0*/  FADD.FTZ R3, R25, R36 ;  /* 0x0000002419037221 */ /* 0x000fc80000010000 */
[----:B------:R-:W-:-:S03]  /*5fb0*/  FADD.FTZ R12, R26, R3 ;  /* 0x000000031a0c7221 */ /* 0x000fc60000010000 */
[----:B------:R-:W-:Y:S01]  /*5fc0*/  MUFU.EX2 R4, R4 ;  /* 0x0000000400047308 */ /* 0x000fe20000000800 */
[----:B--2---:R-:W-:Y:S01]  /*5fd0*/  FADD.FTZ R3, R27, R12 ;  /* 0x0000000c1b037221 */ /* 0x004fe20000010000 */
[----:B-1----:R-:W-:-:S03]  /*5fe0*/  F2FP.F16.F32.PACK_AB R163, R28, R27 ;  /* 0x0000001b1ca3723e */ /* 0x002fc600000000ff */
[----:B------:R-:W-:Y:S01]  /*5ff0*/  FADD.FTZ R28, R28, R3 ;  /* 0x000000031c1c7221 */ /* 0x000fe20000010000 */
[----:B------:R-:W-:Y:S01]  /*6000*/  FADD.FTZ R3, R31, R46 ;  /* 0x0000002e1f037221 */ /* 0x000fe20000010000 */
[----:B------:R0:W-:Y:S01]  /*6010*/  STSM.16.M88.4 [R19], R160 ;  /* 0x000000a013007844 */ /* 0x0001e20000000200 */
[----:B------:R-:W1:Y:S01]  /*6020*/  MUFU.EX2 R33, R30 ;  /* 0x0000001e00217308 */ /* 0x000e620000000800 */
[----:B---3--:R-:W-:Y:S01]  /*6030*/  F2FP.F16.F32.PACK_AB R165, R44, R29 ;  /* 0x0000001d2ca5723e */ /* 0x008fe200000000ff */
[----:B------:R-:W-:Y:S01]  /*6040*/  FADD.FTZ R29, R29, R28 ;  /* 0x0000001c1d1d7221 */ /* 0x000fe20000010000 */
[----:B------:R-:W-:-:S03]  /*6050*/  FADD.FTZ R3, R32, R3 ;  /* 0x0000000320037221 */ /* 0x000fc60000010000 */
[----:B------:R-:W-:Y:S01]  /*6060*/  FADD.FTZ R29, R44, R29 ;  /* 0x0000001d2c1d7221 */ /* 0x000fe20000010000 */
[----:B-1----:R-:W-:-:S03]  /*6070*/  F2FP.F16.F32.PACK_AB R167, R33, R4 ;  /* 0x0000000421a7723e */ /* 0x002fc600000000ff */
[----:B------:R-:W-:Y:S02]  /*6080*/  FADD.FTZ R4, R4, R29 ;  /* 0x0000001d04047221 */ /* 0x000fe40000010000 */
[----:B------:R0:W-:Y:S02]  /*6090*/  STSM.16.M88.4 [R22], R164 ;  /* 0x000000a416007844 */ /* 0x0001e40000000200 */
[----:B------:R-:W-:Y:S01]  /*60a0*/  FADD.FTZ R4, R33, R4 ;  /* 0x0000000421047221 */ /* 0x000fe20000010000 */
[----:B------:R-:W-:Y:S06]  /*60b0*/  @!P3 BRA `(.L_x_4965) ;  /* 0x000000000004b947 */ /* 0x000fec0003800000 */
[----:B------:R-:W-:Y:S01]  /*60c0*/  BPT.TRAP 0x1 ;  /* 0x000000040000795c */ /* 0x000fe20000300000 */
.L_x_4965:
[----:B------:R1:W2:Y:S01]  /*60d0*/  SYNCS.PHASECHK.TRANS64.TRYWAIT P0, [R7+URZ+0x28c50], R10 ;  /* 0x028c500a070075a7 */ /* 0x0002a2000800017f */
[----:B------:R-:W-:Y:S05]  /*60e0*/  @!P3 BRA `(.L_x_4966) ;  /* 0x000000000004b947 */ /* 0x000fea0003800000 */
[----:B------:R-:W-:Y:S01]  /*60f0*/  BPT.TRAP 0x1 ;  /* 0x000000040000795c */ /* 0x000fe20000300000 */
.L_x_4966:
[----:B--2---:R-:W-:Y:S05]  /*6100*/  @P0 BRA `(.L_x_4967) ;  /* 0x0000000000080947 */ /* 0x004fea0003800000 */
[----:B------:R-:W2:Y:S02]  /*6110*/  SYNCS.PHASECHK.TRANS64.TRYWAIT P0, [R7+URZ+0x28c50], R10 ;  /* 0x028c500a070075a7 */ /* 0x000ea4000800017f */
[----:B--2---:R-:W-:Y:S05]  /*6120*/  @!P0 BRA `(.L_x_4968) ;  /* 0x0000010000948947 */ /* 0x004fea0003800000 */
.L_x_4967:
[----:B------:R-:W-:Y:S01]  /*6130*/  ULEA UR15, UR36, UR48, 0xc ;  /* 0x00000030240f7291 */ /* 0x000fe2000f8e603f */
[----:B------:R-:W-:Y:S01]  /*6140*/  WARPGROUP.ARRIVE ;  /* 0x00000000000079c5 */ /* 0x000fe20000000000 */
[----:B------:R-:W-:Y:S01]  /*6150*/  UMOV UR7, 0x40000040 ;  /* 0x4000004000077882 */ /* 0x000fe20000000000 */
[----:B-12---:R-:W1:Y:S01]  /*6160*/  @P5 LDC R10, c[0x0][0x44c] ;  /* 0x00011300ff0a5b82 */ /* 0x006e620000000800 */
[----:B------:R-:W-:Y:S01]  /*6170*/  @!P4 VIADD R7, R7, 0x28c60 ;  /* 0x00028c600707c836 */ /* 0x000fe20000000000 */
[----:B------:R-:W-:Y:S02]  /*6180*/  UIADD3 UR50, UR50, -0x2, URZ ;  /* 0xfffffffe32327890 */ /* 0x000fe4000fffe03f */
[----:B------:R-:W-:Y:S02]  /*6190*/  UMOV UR6, UR15 ;  /* 0x0000000f00067c82 */ /* 0x000fe40008000000 */
[----:B------:R-:W-:Y:S01]  /*61a0*/  HGMMA.64x256x16.F32 R24, R152, gdesc[UR4].tnspB, RZ, !UPT, gsb0 ;  /* 0x43e0000498187df0 */ /* 0x000fe2000c0008ff */
[----:B------:R-:W-:Y:S01]  /*61b0*/  UIADD3 UR6, UR15, 0x80, URZ ;  /* 0x000000800f067890 */ /* 0x000fe2000fffe03f */
[----:B------:R-:W2:Y:S01]  /*61c0*/  @P5 LDC R11, c[0x0][0x450] ;  /* 0x00011400ff0b5b82 */ /* 0x000ea20000000800 */
[----:B------:R-:W-:Y:S01]  /*61d0*/  UMOV UR7, 0x40000040 ;  /* 0x4000004000077882 */ /* 0x000fe20000000000 */
[----:B------:R-:W-:Y:S01]  /*61e0*/  @!P4 PRMT R7, RZ, 0x654, R7 ;  /* 0x00000654ff07c816 */ /* 0x000fe20000000007 */
[----:B-1----:R-:W-:Y:S01]  /*61f0*/  @P5 IMAD.HI.U32 R10, R10, UR40, RZ ;  /* 0x000000280a0a5c27 */ /* 0x002fe2000f8e00ff */
[----:B------:R-:W-:-:S02]  /*6200*/  WARPGROUP.DEPBAR.LE gsb0, 0x0 ;  /* 0x00008000000079c5 */ /* 0x000fc40000010000 */
[----:B------:R-:W-:-:S15]  /*6210*/  WARPGROUP.ARRIVE ;  /* 0x00000000000079c5 */ /* 0x000fde0000000000 */
[----:B------:R-:W-:-:S05]  /*6220*/  NOP ;  /* 0x0000000000007918 */ /* 0x000fca0000000000 */
        /* <DEDUP_REMOVED lines=12> */
[----:B------:R-:W-:Y:S01]  /*62f0*/  HGMMA.64x256x16.F32 R24, R164, gdesc[UR4].tnspB, R24, gsb0 ;  /* 0x43e00004a4187df0 */ /* 0x000fe20008000818 */
[----:B------:R-:W-:Y:S02]  /*6300*/  UIMAD UR6, UR49, UR11, -UR14 ;  /* 0x0000000b310672a4 */ /* 0x000fe4000f8e0a0e */
        /* <DEDUP_REMOVED lines=10> */
[----:B-1----:R-:W-:Y:S01]  /*63b0*/  IMAD.U32 R7, RZ, RZ, UR40 ;  /* 0x00000028ff077e24 */ /* 0x002fe2000f8e00ff */
[----:B--2---:R-:W-:-:S05]  /*63c0*/  @P5 SHF.R.U32.HI R7, RZ, R11, R10 ;  /* 0x0000000bff075219 */ /* 0x004fca000001160a */
        /* <DEDUP_REMOVED lines=13> */
.L_x_4970:
[----:B------:R-:W-:-:S13]  /*64a0*/  ISETP.NE.AND P0, PT, R9, 0x1, PT ;  /* 0x000000010900780c */ /* 0x000fda0003f05270 */
[----:B------:R-:W1:Y:S02]  /*64b0*/  @P0 LDC.64 R10, c[0x0][0x9e8] ;  /* 0x00027a00ff0a0b82 */ /* 0x000e640000000a00 */
[----:B-1----:R-:W-:-:S05]  /*64c0*/  @P0 IMAD.HI.U32 R10, R7, R10, RZ ;  /* 0x0000000a070a0227 */ /* 0x002fca00078e00ff */
[----:B------:R-:W-:-:S07]  /*64d0*/  @P0 SHF.R.U32.HI R7, RZ, R11, R10 ;  /* 0x0000000bff070219 */ /* 0x000fce000001160a */
.L_x_4971:
[----:B------:R-:W-:-:S05]  /*64e0*/  IMAD R7, R7, R9, R9 ;  /* 0x0000000907077224 */ /* 0x000fca00078e0209 */
[----:B------:R-:W-:-:S07]  /*64f0*/  VIMNMX R8, R8, R7, PT ;  /* 0x0000000708087248 */ /* 0x000fce0003fe0100 */
.L_x_4969:
[----:B------:R-:W-:Y:S01]  /*6500*/  SHF.R.S32.HI R7, RZ, 0x1f, R8 ;  /* 0x0000001fff077819 */ /* 0x000fe20000011408 */
[----:B------:R-:W-:Y:S01]  /*6510*/  ULDC UR25, c[0x0][0x9e4] ;  /* 0x0002790000197ab9 */ /* 0x000fe20000000800 */
[----:B------:R-:W-:Y:S01]  /*6520*/  ULDC UR21, c[0x0][0x288] ;  /* 0x0000a20000157ab9 */ /* 0x000fe20000000800 */
[----:B------:R-:W-:Y:S01]  /*6530*/  ULDC UR22, c[0x0][0x2f0] ;  /* 0x0000bc0000167ab9 */ /* 0x000fe20000000800 */
[----:B------:R-:W-:Y:S01]  /*6540*/  LEA.HI R7, R7, R8, RZ, 0x6 ;  /* 0x0000000807077211 */ /* 0x000fe200078f30ff */
[----:B------:R-:W-:Y:S01]  /*6550*/  ULDC UR26, c[0x0][0x9d8] ;  /* 0x00027600001a7ab9 */ /* 0x000fe20000000800 */
[----:B------:R-:W-:Y:S01]  /*6560*/  ULDC UR23, c[0x0][0x988] ;  /* 0x0002620000177ab9 */ /* 0x000fe20000000800 */
[----:B------:R-:W-:Y:S01]  /*6570*/  ULDC UR27, c[0x0][0x9e0] ;  /* 0x00027800001b7ab9 */ /* 0x000fe20000000800 */
[----:B------:R-:W-:-:S04]  /*6580*/  SHF.R.S32.HI R7, RZ, 0x6, R7 ;  /* 0x00000006ff077819 */ /* 0x000fc80000011407 */
[----:B------:R-:W-:-:S04]  /*6590*/  VIMNMX R8, R186, R7, !PT ;  /* 0x00000007ba087248 */ /* 0x000fc80007fe0100 */
[----:B------:R-:W-:-:S13]  /*65a0*/  ISETP.LE.AND P0, PT, R8, UR50, PT ;  /* 0x0000003208007c0c */ /* 0x000fda000bf03270 */
[----:B------:R-:W-:Y:S05]  /*65b0*/  @!P0 BRA `(.L_x_4972) ;  /* 0x0000002400dc8947 */ /* 0x000fea0003800000 */
.L_x_4989:
[----:B------:R-:W-:-:S04]  /*65c0*/  UIADD3 UR24, UR36, 0x1, URZ ;  /* 0x0000000124187890 */ /* 0x000fc8000fffe03f */
[----:B------:R-:W-:-:S04]  /*65d0*/  UISETP.NE.AND UP0, UPT, UR24, 0x2, UPT ;  /* 0x000000021800788c */ /* 0x000fc8000bf05270 */
[----:B------:R-:W-:Y:S02]  /*65e0*/  USEL UR6, URZ, 0x1, UP0 ;  /* 0x000000013f067887 */ /* 0x000fe40008000000 */
[----:B------:R-:W-:Y:S02]  /*65f0*/  USEL UR24, UR24, URZ, UP0 ;  /* 0x0000003f18187287 */ /* 0x000fe40008000000 */
[----:B------:R-:W-:Y:S01]  /*6600*/  ULOP3.LUT UR37, UR37, UR6, URZ, 0x3c, !UPT ;  /* 0x0000000625257292 */ /* 0x000fe2000f8e3c3f */
[----:B01----:R-:W-:Y:S11]  /*6610*/  @!P3 BRA `(.L_x_4973) ;  /* 0x000000000004b947 */ /* 0x003ff60003800000 */
[----:B------:R-:W-:Y:S01]  /*6620*/  BPT.TRAP 0x1 ;  /* 0x000000040000795c */ /* 0x000fe20000300000 */
.L_x_4973:
[----:B------:R-:W-:Y:S01]  /*6630*/  ULEA UR28, UR24, UR43, 0x3 ;  /* 0x0000002b181c7291 */ /* 0x000fe2000f8e183f */
[----:B------:R-:W-:-:S05]  /*6640*/  IMAD.U32 R7, RZ, RZ, UR37 ;  /* 0x00000025ff077e24 */ /* 0x000fca000f8e00ff */
[----:B------:R-:W-:-:S04]  /*6650*/  SHF.L.U32 R7, R7, 0x1f, RZ ;  /* 0x0000001f07077819 */ /* 0x000fc800000006ff */
[----:B------:R1:W2:Y:S01]  /*6660*/  SYNCS.PHASECHK.TRANS64.TRYWAIT P0, [UR28+0x28c30], R7 ;  /* 0x028c3007ff0075a7 */ /* 0x0002a2000800015c */
[----:B------:R-:W-:Y:S05]  /*6670*/  @!P3 BRA `(.L_x_4974) ;  /* 0x000000000004b947 */ /* 0x000fea0003800000 */
[----:B------:R-:W-:Y:S01]  /*6680*/  BPT.TRAP 0x1 ;  /* 0x000000040000795c */ /* 0x000fe20000300000 */
.L_x_4974:
[----:B--2---:R-:W-:Y:S05]  /*6690*/  @P0 BRA `(.L_x_4975) ;  /* 0x0000000000080947 */ /* 0x004fea0003800000 */
[----:B------:R-:W2:Y:S02]  /*66a0*/  SYNCS.PHASECHK.TRANS64.TRYWAIT P0, [UR28+0x28c30], R7 ;  /* 0x028c3007ff0075a7 */ /* 0x000ea4000800015c */
[----:B--2---:R-:W-:Y:S05]  /*66b0*/  @!P0 BRA `(.L_x_4976) ;  /* 0x000000fc00448947 */ /* 0x004fea0003800000 */
.L_x_4975:
[----:B------:R-:W-:Y:S01]  /*66c0*/  R2UR UR18, R0 ;  /* 0x00000000001272ca */ /* 0x000fe200000e0000 */
[----:B0-----:R-:W-:Y:S01]  /*66d0*/  WARPGROUP.ARRIVE ;  /* 0x00000000000079c5 */ /* 0x001fe20000000000 */
[----:B------:R-:W-:Y:S01]  /*66e0*/  UMOV UR19, 0x40000040 ;  /* 0x4000004000137882 */ /* 0x000fe20000000000 */
[----:B------:R-:W-:Y:S01]  /*66f0*/  UMOV UR7, 0x40000040 ;  /* 0x4000004000077882 */ /* 0x000fe20000000000 */
[----:B------:R-:W-:Y:S01]  /*6700*/  UMOV UR11, 0x40000040 ;  /* 0x40000040000b7882 */ /* 0x000fe20000000000 */
[----:B------:R-:W-:Y:S01]  /*6710*/  UMOV UR15, 0x40000040 ;  /* 0x40000040000f7882 */ /* 0x000fe20000000000 */
[----:B------:R-:W0:Y:S07]  /*6720*/  @P5 LDC R11, c[0x0][0x44c] ;  /* 0x00011300ff0b5b82 */ /* 0x000e2e0000000800 */
[----:B------:R-:W-:Y:S01]  /*6730*/  ULEA UR18, UR24, UR18, 0x9 ;  /* 0x0000001218127291 */ /* 0x000fe2000f8e483f */
[----:B--2---:R-:W2:Y:S03]  /*6740*/  @P5 LDC R10, c[0x0][0x450] ;  /* 0x00011400ff0a5b82 */ /* 0x004ea60000000800 */
[----:B------:R-:W-:-:S02]  /*6750*/  UIADD3 UR6, UR18, 0x2, URZ ;  /* 0x0000000212067890 */ /* 0x000fc4000fffe03f */
[----:B------:R-:W-:Y:S02]  /*6760*/  UIADD3 UR10, UR18, 0x4, URZ ;  /* 0x00000004120a7890 */ /* 0x000fe4000fffe03f */
[----:B------:R-:W-:Y:S02]  /*6770*/  UIADD3 UR14, UR18, 0x6, URZ ;  /* 0x00000006120e7890 */ /* 0x000fe4000fffe03f */
[----:B------:R-:W-:Y:S03]  /*6780*/  HGMMA.64x64x16.F32 R152, gdesc[UR16], RZ, !UPT, gsb0 ;  /* 0x00e00000109879f0 */ /* 0x000fe6000c0008ff */
[----:B------:R-:W-:Y:S02]  /*6790*/  WARPGROUP.DEPBAR.LE gsb0, 0x0 ;  /* 0x00008000000079c5 */ /* 0x000fe40000010000 */
[----:B------:R-:W-:-:S06]  /*67a0*/  WARPGROUP.ARRIVE ;  /* 0x00000000000079c5 */ /* 0x000fcc0000000000 */
[----:B------:R-:W-:Y:S01]  /*67b0*/  HGMMA.64x64x16.F32 R152, gdesc[UR4], R152, gsb0 ;  /* 0x00e00000049879f0 */ /* 0x000fe20008000898 */
[----:B------:R-:W-:Y:S02]  /*67c0*/  USHF.L.U32 UR6, UR50, 0x6, URZ ;  /* 0x0000000632067899 */ /* 0x000fe4000800063f */
[----:B------:R-:W-:Y:S02]  /*67d0*/  WARPGROUP.DEPBAR.LE gsb0, 0x0 ;  /* 0x00008000000079c5 */ /* 0x000fe40000010000 */
[----:B------:R-:W-:-:S06]  /*67e0*/  WARPGROUP.ARRIVE ;  /* 0x00000000000079c5 */ /* 0x000fcc0000000000 */
[----:B------:R-:W-:Y:S01]  /*67f0*/  HGMMA.64x64x16.F32 R152, gdesc[UR8], R152, gsb0 ;  /* 0x00e00000089879f0 */ /* 0x000fe20008000898 */
[----:B------:R-:W-:Y:S02]  /*6800*/  UMOV UR11, UR22 ;  /* 0x00000016000b7c82 */ /* 0x000fe40008000000 */
[----:B------:R-:W-:Y:S02]  /*6810*/  WARPGROUP.DEPBAR.LE gsb0, 0x0 ;  /* 0x00008000000079c5 */ /* 0x000fe40000010000 */
[----:B------:R-:W-:-:S06]  /*6820*/  WARPGROUP.ARRIVE ;  /* 0x00000000000079c5 */ /* 0x000fcc0000000000 */
[----:B------:R-:W-:Y:S01]  /*6830*/  HGMMA.64x64x16.F32 R152, gdesc[UR12], R152, gsb0 ;  /* 0x00e000000c9879f0 */ /* 0x000fe20008000898 */
[----:B------:R-:W-:Y:S02]  /*6840*/  UMOV UR14, UR21 ;  /* 0x00000015000e7c82 */ /* 0x000fe40008000000 */
[----:B------:R-:W-:Y:S02]  /*6850*/  WARPGROUP.DEPBAR.LE gsb0, 0x0 ;  /* 0x00008000000079c5 */ /* 0x000fe40000010000 */
[----:B------:R-:W-:Y:S01]  /*6860*/  FMUL.FTZ R193, R153, UR26 ;  /* 0x0000001a99c17c20 */ /* 0x000fe20008410000 */
[----:B------:R-:W-:Y:S01]  /*6870*/  FMUL.FTZ R153, R170, UR26 ;  /* 0x0000001aaa997c20 */ /* 0x000fe20008410000 */
[----:B------:R-:W-:Y:S01]  /*6880*/  FMUL.FTZ R170, R176, UR26 ;  /* 0x0000001ab0aa7c20 */ /* 0x000fe20008410000 */
[----:B------:R-:W-:Y:S02]  /*6890*/  VIADD R176, R185, UR40 ;  /* 0x00000028b9b07c36 */ /* 0x000fe40008000000 */
        /* <DEDUP_REMOVED lines=8> */
[----:B--2---:R-:W-:Y:S01]  /*6920*/  @P5 SHF.R.U32.HI R176, RZ, R10, R11 ;  /* 0x0000000affb05219 */ /* 0x004fe2000001160b */
[----:B------:R-:W-:Y:S02]  /*6930*/  IMAD.U32 R11, RZ, RZ, UR6 ;  /* 0x00000006ff0b7e24 */ /* 0x000fe4000f8e00ff */
[----:B------:R-:W-:Y:S01]  /*6940*/  FMUL.FTZ R152, R167, UR26 ;  /* 0x0000001aa7987c20 */ /* 0x000fe20008410000 */
[----:B------:R-:W-:Y:S01]  /*6950*/  FMUL.FTZ R166, R169, UR26 ;  /* 0x0000001aa9a67c20 */ /* 0x000fe20008410000 */
[----:B------:R-:W-:Y:S01]  /*6960*/  FMUL.FTZ R194, R156, UR26 ;  /* 0x0000001a9cc27c20 */ /* 0x000fe20008410000 */
[----:B------:R-:W0:Y:S01]  /*6970*/  SHFL.IDX PT, R174, R176, RZ, 0x1c1f ;  /* 0x001c1fffb0ae7589 */ /* 0x000e2200000e0000 */
        /* <DEDUP_REMOVED lines=19> */
[----:B------:R-:W-:Y:S01]  /*6ab0*/  IADD3 R162, -R2, 0x1, -R11 ;  /* 0x0000000102a27810 */ /* 0x000fe20007ffe90b */
[----:B------:R-:W-:Y:S01]  /*6ac0*/  IMAD.U32 R168, RZ, RZ, UR28 ;  /* 0x0000001cffa87e24 */ /* 0x000fe2000f8e00ff */
[----:B------:R-:W2:Y:S01]  /*6ad0*/  MUFU.TANH R192, R192 ;  /* 0x000000c000c07308 */ /* 0x000ea20000002400 */
[----:B------:R-:W-:-:S02]  /*6ae0*/  IMAD.U32 R175, RZ, RZ, UR49 ;  /* 0x00000031ffaf7e24 */ /* 0x000fc4000f8e00ff */
[----:B------:R-:W-:Y:S02]  /*6af0*/  @!P4 VIADD R10, R168, 0x28c40 ;  /* 0x00028c40a80ac836 */ /* 0x000fe40000000000 */
[----:B------:R-:W-:-:S03]  /*6b00*/  IMAD R162, R175, UR11, R162 ;  /* 0x0000000bafa27c24 */ /* 0x000fc6000f8e02a2 */
[----:B------:R-:W3:Y:S01]  /*6b10*/  MUFU.TANH R193, R193 ;  /* 0x000000c100c17308 */ /* 0x000ee20000002400 */
[----:B------:R-:W-:Y:S01]  /*6b20*/  VIADD R162, R162, -UR14 ;  /* 0x8000000ea2a27c36 */ /* 0x000fe20008000000 */
[----:B------:R-:W-:-:S03]  /*6b30*/  @!P4 PRMT R10, RZ, 0x654, R10 ;  /* 0x00000654ff0ac816 */ /* 0x000fc6000000000a */
[C---:B------:R-:W-:Y:S01]  /*6b40*/  VIADD R179, R162.reuse, UR27 ;  /* 0x0000001ba2b37c36 */ /* 0x040fe20008000000 */
[----:B------:R4:W-:Y:S01]  /*6b50*/  @!P4 SYNCS.ARRIVE.TRANS64.RED.A1T0 RZ, [R10+URZ], RZ ;  /* 0x000000ff0affc9a7 */ /* 0x0009e2000810043f */
[----:B------:R-:W-:Y:S01]  /*6b60*/  VIADD R181, R162, UR20 ;  /* 0x00000014a2b57c36 */ /* 0x000fe20008000000 */
[----:B------:R-:W1:Y:S01]  /*6b70*/  MUFU.TANH R9, R9 ;  /* 0x0000000900097308 */ /* 0x000e620000002400 */
[C---:B0-----:R-:W-:Y:S02]  /*6b80*/  IMAD.IADD R177, R174.reuse, 0x1, R179 ;  /* 0x00000001aeb17824 */ /* 0x041fe400078e02b3 */
[----:B------:R-:W-:-:S05]  /*6b90*/  IMAD.IADD R178, R174, 0x1, R181 ;  /* 0x00000001aeb27824 */ /* 0x000fca00078e02b5 */
        /* <DEDUP_REMOVED lines=29> */
[----:B-1234-:R-:W-:Y:S05]  /*6d70*/  @!P6 BRA `(.L_x_4977) ;  /* 0x00000000005ce947 */ /* 0x01efea0003800000 */
[----:B------:R-:W-:Y:S01]  /*6d80*/  IMAD R10, R175, UR11, R174 ;  /* 0x0000000baf0a7c24 */ /* 0x000fe2000f8e02ae */
[----:B------:R-:W-:Y:S03]  /*6d90*/  BSSY B0, `(.L_x_4978) ;  /* 0x0000011000007945 */ /* 0x000fe60003800000 */
[----:B------:R-:W-:-:S05]  /*6da0*/  VIADD R161, R10, -UR14 ;  /* 0x8000000e0aa17c36 */ /* 0x000fca0008000000 */
        /* <DEDUP_REMOVED lines=10> */
.L_x_4979:
[----:B------:R-:W-:-:S05]  /*6e50*/  IMAD.U32 R162, RZ, RZ, UR25 ;  /* 0x00000019ffa27e24 */ /* 0x000fca000f8e00ff */
[----:B------:R-:W-:-:S13]  /*6e60*/  ISETP.NE.AND P0, PT, R162, 0x1, PT ;  /* 0x00000001a200780c */ /* 0x000fda0003f05270 */
[----:B------:R-:W1:Y:S02]  /*6e70*/  @P0 LDC.64 R10, c[0x0][0x9e8] ;  /* 0x00027a00ff0a0b82 */ /* 0x000e640000000a00 */
[----:B-1----:R-:W-:-:S05]  /*6e80*/  @P0 IMAD.HI.U32 R10, R161, R10, RZ ;  /* 0x0000000aa10a0227 */ /* 0x002fca00078e00ff */
[----:B------:R-:W-:-:S07]  /*6e90*/  @P0 SHF.R.U32.HI R161, RZ, R11, R10 ;  /* 0x0000000bffa10219 */ /* 0x000fce000001160a */
.L_x_4980:
[----:B------:R-:W-:Y:S05]  /*6ea0*/  BSYNC B0 ;  /* 0x0000000000007941 */ /* 0x000fea0003800000 */
.L_x_4978:
[----:B------:R-:W-:-:S04]  /*6eb0*/  IMAD R161, R161, R162, -UR6 ;  /* 0x80000006a1a17e24 */ /* 0x000fc8000f8e02a2 */
[----:B------:R-:W-:-:S05]  /*6ec0*/  IMAD.IADD R161, R161, 0x1, -R2 ;  /* 0x00000001a1a17824 */ /* 0x000fca00078e0a02 */
[----:B------:R-:W-:Y:S02]  /*6ed0*/  VIADDMNMX R177, R161, R162, R177, PT ;  /* 0x000000a2a1b17246 */ /* 0x000fe400038001b1 */
[----:B------:R-:W-:-:S07]  /*6ee0*/  VIMNMX R178, R178, R161, !PT ;  /* 0x000000a1b2b27248 */ /* 0x000fce0007fe0100 */
.L_x_4977:
[----:B------:R-:W-:Y:S01]  /*6ef0*/  UISETP.GT.AND UP0, UPT, UR50, -0x1, UPT ;  /* 0xffffffff3200788c */ /* 0x000fe2000bf04270 */
[----:B------:R-:W1:Y:S05]  /*6f00*/  SHFL.IDX PT, R10, R176, 0x1, 0x1c1f ;  /* 0x003c1f00b00a7f89 */ /* 0x000e6a00000e0000 */
[----:B------:R-:W-:-:S04]  /*6f10*/  PLOP3.LUT P0, PT, PT, PT, UP0, 0x80, 0x0 ;  /* 0x000000000000781c */ /* 0x000fc80003f0f008 */
[C---:B------:R-:W-:Y:S02]  /*6f20*/  ISETP.GT.AND P2, PT, R178.reuse, RZ, P0 ;  /* 0x000000ffb200720c */ /* 0x040fe40000744270 */
[----:B------:R-:W-:Y:S02]  /*6f30*/  ISETP.GT.AND P1, PT, R178, 0x1, P0 ;  /* 0x00000001b200780c */ /* 0x000fe40000724270 */
[C---:B------:R-:W-:Y:S02]  /*6f40*/  ISETP.LT.OR P2, PT, R177.reuse, 0x1, P2 ;  /* 0x00000001b100780c */ /* 0x040fe40001741670 */
[----:B------:R-:W-:Y:S02]  /*6f50*/  ISETP.LT.OR P1, PT, R177, 0x2, P1 ;  /* 0x00000002b100780c */ /* 0x000fe40000f21670 */
[----:B------:R-:W-:Y:S02]  /*6f60*/  FSEL R192, R192, -INF , !P2 ;  /* 0xff800000c0c07808 */ /* 0x000fe40005000000 */
[----:B------:R-:W-:-:S02]  /*6f70*/  FSEL R193, R193, -INF , !P1 ;  /* 0xff800000c1c17808 */ /* 0x000fc40004800000 */
[C---:B------:R-:W-:Y:S02]  /*6f80*/  ISETP.GT.AND P2, PT, R178.reuse, 0x8, P0 ;  /* 0x00000008b200780c */ /* 0x040fe40000744270 */
[----:B------:R-:W-:Y:S01]  /*6f90*/  ISETP.GT.AND P1, PT, R178, 0x9, P0 ;  /* 0x00000009b200780c */ /* 0x000fe20000724270 */
[----:B-1----:R-:W-:Y:S01]  /*6fa0*/  IMAD.IADD R176, R179, 0x1, R10 ;  /* 0x00000001b3b07824 */ /* 0x002fe200078e020a */
[C---:B------:R-:W-:Y:S02]  /*6fb0*/  ISETP.LT.OR P2, PT, R177.reuse, 0x9, P2 ;  /* 0x00000009b100780c */ /* 0x040fe40001741670 */
[----:B------:R-:W-:Y:S02]  /*6fc0*/  ISETP.LT.OR P1, PT, R177, 0xa, P1 ;  /* 0x0000000ab100780c */ /* 0x000fe40000f21670 */
[----:B0-----:R-:W-:Y:S02]  /*6fd0*/  FSEL R194, R194, -INF , !P2 ;  /* 0xff800000c2c27808 */ /* 0x001fe40005000000 */
[----:B------:R-:W-:-:S02]  /*6fe0*/  FSEL R174, R195, -INF , !P1 ;  /* 0xff800000c3ae7808 */ /* 0x000fc40004800000 */
[C---:B------:R-:W-:Y:S02]  /*6ff0*/  ISETP.GT.AND P2, PT, R178.reuse, 0x10, P0 ;  /* 0x00000010b200780c */ /* 0x040fe40000744270 */
[----:B------:R-:W-:Y:S02]  /*7000*/  ISETP.GT.AND P1, PT, R178, 0x11, P0 ;  /* 0x00000011b200780c */ /* 0x000fe40000724270 */
[C---:B------:R-:W-:Y:S02]  /*7010*/  ISETP.LT.OR P2, PT, R177.reuse, 0x11, P2 ;  /* 0x00000011b100780c */ /* 0x040fe40001741670 */
[----:B------:R-:W-:Y:S02]  /*7020*/  ISETP.LT.OR P1, PT, R177, 0x12, P1 ;  /* 0x00000012b100780c */ /* 0x000fe40000f21670 */
[----:B------:R-:W-:Y:S02]  /*7030*/  FSEL R161, R196, -INF , !P2 ;  /* 0xff800000c4a17808 */ /* 0x000fe40005000000 */
        /* <DEDUP_REMOVED lines=28> */
[----:B------:R-:W-:Y:S01]  /*7200*/  ISETP.LT.OR P1, PT, R177, 0x3a, P1 ;  /* 0x0000003ab100780c */ /* 0x000fe20000f21670 */
[----:B------:R-:W-:Y:S01]  /*7210*/  IMAD.IADD R177, R181, 0x1, R10 ;  /* 0x00000001b5b17824 */ /* 0x000fe200078e020a */
[----:B------:R-:W-:Y:S02]  /*7220*/  FSEL R172, R172, -INF , !P2 ;  /* 0xff800000acac7808 */ /* 0x000fe40005000000 */
[----:B------:R-:W-:Y:S01]  /*7230*/  FSEL R173, R173, -INF , !P1 ;  /* 0xff800000adad7808 */ /* 0x000fe20004800000 */
[----:B------:R-:W-:Y:S08]  /*7240*/  @!P6 BRA `(.L_x_4981) ;  /* 0x00000000005ce947 */ /* 0x000ff00003800000 */
        /* <DEDUP_REMOVED lines=13> */
.L_x_4983:
[----:B------:R-:W-:-:S05]  /*7320*/  IMAD.U32 R178, RZ, RZ, UR25 ;  /* 0x00000019ffb27e24 */ /* 0x000fca000f8e00ff */
[----:B------:R-:W-:-:S13]  /*7330*/  ISETP.NE.AND P1, PT, R178, 0x1, PT ;  /* 0x00000001b200780c */ /* 0x000fda0003f25270 */
[----:B------:R-:W0:Y:S02]  /*7340*/  @P1 LDC.64 R10, c[0x0][0x9e8] ;  /* 0x00027a00ff0a1b82 */ /* 0x000e240000000a00 */
[----:B0-----:R-:W-:-:S05]  /*7350*/  @P1 IMAD.HI.U32 R10, R175, R10, RZ ;  /* 0x0000000aaf0a1227 */ /* 0x001fca00078e00ff */
[----:B------:R-:W-:-:S07]  /*7360*/  @P1 SHF.R.U32.HI R175, RZ, R11, R10 ;  /* 0x0000000bffaf1219 */ /* 0x000fce000001160a */
.L_x_4984:
[----:B------:R-:W-:Y:S05]  /*7370*/  BSYNC B0 ;  /* 0x0000000000007941 */ /* 0x000fea0003800000 */
.L_x_4982:
[----:B------:R-:W-:-:S04]  /*7380*/  IMAD R175, R175, R178, -UR6 ;  /* 0x80000006afaf7e24 */ /* 0x000fc8000f8e02b2 */
[----:B------:R-:W-:-:S05]  /*7390*/  IMAD.IADD R175, R175, 0x1, -R2 ;  /* 0x00000001afaf7824 */ /* 0x000fca00078e0a02 */
[----:B------:R-:W-:Y:S02]  /*73a0*/  VIADDMNMX R176, R175, R178, R176, PT ;  /* 0x000000b2afb07246 */ /* 0x000fe400038001b0 */
[----:B------:R-:W-:-:S07]  /*73b0*/  VIMNMX R177, R177, R175, !PT ;  /* 0x000000afb1b17248 */ /* 0x000fce0007fe0100 */
.L_x_4981:
[----:B------:R-:W-:Y:S01]  /*73c0*/  FMNMX.FTZ R10, R192, R5, !PT ;  /* 0x00000005c00a7209 */ /* 0x000fe20007810000 */
[----:B------:R-:W-:Y:S01]  /*73d0*/  UMOV UR10, UR23 ;  /* 0x00000017000a7c82 */ /* 0x000fe20008000000 */
[----:B------:R-:W-:Y:S01]  /*73e0*/  ISETP.GT.AND P2, PT, R177, 0x1, P0 ;  /* 0x00000001b100780c */ /* 0x000fe20000744270 */
[----:B------:R-:W-:Y:S01]  /*73f0*/  IMAD.MOV R183, RZ, RZ, -R17 ;  /* 0x000000ffffb77224 */ /* 0x000fe200078e0a11 */
[----:B------:R-:W-:Y:S02]  /*7400*/  FMNMX.FTZ R11, R193, R10, !PT ;  /* 0x0000000ac10b7209 */ /* 0x000fe40007810000 */
[----:B------:R-:W-:Y:S02]  /*7410*/  ISETP.LT.OR P2, PT, R176, 0x2, P2 ;  /* 0x00000002b000780c */ /* 0x000fe40001741670 */
[----:B------:R-:W-:Y:S02]  /*7420*/  FMNMX.FTZ R11, R194, R11, !PT ;  /* 0x0000000bc20b7209 */ /* 0x000fe40007810000 */
[----:B------:R-:W-:-:S02]  /*7430*/  FSEL R12, R12, -INF , !P2 ;  /* 0xff8000000c0c7808 */ /* 0x000fc40005000000 */
[----:B------:R-:W-:Y:S02]  /*7440*/  FMNMX.FTZ R10, R174, R11, !PT ;  /* 0x0000000bae0a7209 */ /* 0x000fe40007810000 */
[----:B------:R-:W-:Y:S02]  /*7450*/  ISETP.GT.AND P2, PT, R177, 0x9, P0 ;  /* 0x00000009b100780c */ /* 0x000fe40000744270 */
[----:B------:R-:W-:Y:S02]  /*7460*/  FMNMX.FTZ R11, R161, R10, !PT ;  /* 0x0000000aa10b7209 */ /* 0x000fe40007810000 */
[----:B------:R-:W-:Y:S02]  /*7470*/  ISETP.GT.AND P1, PT, R177, 0x8, P0 ;  /* 0x00000008b100780c */ /* 0x000fe40000724270 */
[----:B------:R-:W-:Y:S02]  /*7480*/  FMNMX.FTZ R10, R162, R11, !PT ;  /* 0x0000000ba20a7209 */ /* 0x000fe40007810000 */
[----:B------:R-:W-:-:S02]  /*7490*/  ISETP.LT.OR P2, PT, R176, 0xa, P2 ;  /* 0x0000000ab000780c */ /* 0x000fc40001741670 */
[----:B------:R-:W-:Y:S02]  /*74a0*/  FMNMX.FTZ R11, R163, R10, !PT ;  /* 0x0000000aa30b7209 */ /* 0x000fe40007810000 */
[----:B------:R-:W-:Y:S02]  /*74b0*/  ISETP.LT.OR P1, PT, R176, 0x9, P1 ;  /* 0x00000009b000780c */ /* 0x000fe40000f21670 */
[----:B------:R-:W-:Y:S02]  /*74c0*/  FMNMX.FTZ R10, R164, R11, !PT ;  /* 0x0000000ba40a7209 */ /* 0x000fe40007810000 */
[----:B------:R-:W-:Y:S02]  /*74d0*/  FSEL R14, R14, -INF , !P2 ;  /* 0xff8000000e0e7808 */ /* 0x000fe40005000000 */
[----:B------:R-:W-:Y:S02]  /*74e0*/  FMNMX.FTZ R11, R165, R10, !PT ;  /* 0x0000000aa50b7209 */ /* 0x000fe40007810000 */
[----:B------:R-:W-:-:S02]  /*74f0*/  ISETP.GT.AND P2, PT, R177, 0x11, P0 ;  /* 0x00000011b100780c */ /* 0x000fc40000744270 */
[----:B------:R-:W-:Y:S02]  /*7500*/  FMNMX.FTZ R10, R166, R11, !PT ;  /* 0x0000000ba60a7209 */ /* 0x000fe40007810000 */
[----:B------:R-:W-:Y:S02]  /*7510*/  FSEL R13, R13, -INF , !P1 ;  /* 0xff8000000d0d7808 */ /* 0x000fe40004800000 */
        /* <DEDUP_REMOVED lines=9> */
[----:B------:R-:W-:-:S02]  /*75b0*/  ISETP.GT.AND P2, PT, R177, RZ, P0 ;  /* 0x000000ffb100720c */ /* 0x000fc40000744270 */
[----:B------:R-:W-:Y:S02]  /*75c0*/  FMNMX.FTZ R10, R173, R10, !PT ;  /* 0x0000000aad0a7209 */ /* 0x000fe40007810000 */
[----:B------:R-:W-:Y:S02]  /*75d0*/  FSEL R15, R15, -INF , !P1 ;  /* 0xff8000000f0f7808 */ /* 0x000fe40004800000 */
[----:B------:R-:W-:Y:S01]  /*75e0*/  ISETP.GT.AND P1, PT, R177, 0x18, P0 ;  /* 0x00000018b100780c */ /* 0x000fe20000724270 */
[----:B------:R-:W0:Y:S01]  /*75f0*/  SHFL.BFLY PT, R11, R10, 0x2, 0x1f ;  /* 0x0c401f000a0b7f89 */ /* 0x000e2200000e0000 */
[C---:B------:R-:W-:Y:S02]  /*7600*/  ISETP.LT.OR P2, PT, R176.reuse, 0x1, P2 ;  /* 0x00000001b000780c */ /* 0x040fe40001741670 */
[----:B------:R-:W-:-:S04]  /*7610*/  ISETP.LT.OR P1, PT, R176, 0x19, P1 ;  /* 0x00000019b000780c */ /* 0x000fc80000f21670 */
[----:B------:R-:W-:Y:S02]  /*7620*/  FSEL R21, R21, -INF , !P1 ;  /* 0xff80000015157808 */ /* 0x000fe40004800000 */
[----:B------:R-:W-:-:S04]  /*7630*/  ISETP.GT.AND P1, PT, R177, 0x19, P0 ;  /* 0x00000019b100780c */ /* 0x000fc80000724270 */
[----:B------:R-:W-:-:S04]  /*7640*/  ISETP.LT.OR P1, PT, R176, 0x1a, P1 ;  /* 0x0000001ab000780c */ /* 0x000fc80000f21670 */
[----:B------:R-:W-:Y:S02]  /*7650*/  FSEL R152, R152, -INF , !P1 ;  /* 0xff80000098987808 */ /* 0x000fe40004800000 */
[----:B------:R-:W-:-:S04]  /*7660*/  ISETP.GT.AND P1, PT, R177, 0x21, P0 ;  /* 0x00000021b100780c */ /* 0x000fc80000724270 */
[----:B------:R-:W-:Y:S02]  /*7670*/  ISETP.LT.OR P1, PT, R176, 0x22, P1 ;  /* 0x00000022b000780c */ /* 0x000fe40000f21670 */
[----:B0-----:R-:W-:Y:S02]  /*7680*/  FMNMX.FTZ R178, R10, R11, !PT ;  /* 0x0000000b0ab27209 */ /* 0x001fe40007810000 */
[----:B------:R-:W-:Y:S02]  /*7690*/  FSEL R11, R9, -INF , !P2 ;  /* 0xff800000090b7808 */ /* 0x000fe40005000000 */
[----:B------:R-:W-:Y:S01]  /*76a0*/  ISETP.GT.AND P2, PT, R177, 0x20, P0 ;  /* 0x00000020b100780c */ /* 0x000fe20000744270 */
[----:B------:R-:W0:Y:S01]  /*76b0*/  SHFL.BFLY PT, R179, R178, 0x1, 0x1f ;  /* 0x0c201f00b2b37f89 */ /* 0x000e2200000e0000 */
[----:B------:R-:W-:Y:S02]  /*76c0*/  FMNMX.FTZ R175, R11, R6, !PT ;  /* 0x000000060baf7209 */ /* 0x000fe40007810000 */
[----:B------:R-:W-:-:S02]  /*76d0*/  ISETP.LT.OR P2, PT, R176, 0x21, P2 ;  /* 0x00000021b000780c */ /* 0x000fc40001741670 */
[----:B------:R-:W-:Y:S02]  /*76e0*/  FMNMX.FTZ R10, R12, R175, !PT ;  /* 0x000000af0c0a7209 */ /* 0x000fe40007810000 */
[----:B------:R-:W-:Y:S02]  /*76f0*/  FSEL R153, R153, -INF , !P2 ;  /* 0xff80000099997808 */ /* 0x000fe40005000000 */
[----:B------:R-:W-:Y:S02]  /*7700*/  FMNMX.FTZ R175, R13, R10, !PT ;  /* 0x0000000a0daf7209 */ /* 0x000fe40007810000 */
[----:B------:R-:W-:Y:S02]  /*7710*/  ISETP.GT.AND P2, PT, R177, 0x28, P0 ;  /* 0x00000028b100780c */ /* 0x000fe40000744270 */
[----:B------:R-:W-:Y:S02]  /*7720*/  FMNMX.FTZ R10, R14, R175, !PT ;  /* 0x000000af0e0a7209 */ /* 0x000fe40007810000 */
[----:B------:R-:W-:-:S02]  /*7730*/  FSEL R154, R154, -INF , !P1 ;  /* 0xff8000009a9a7808 */ /* 0x000fc40004800000 */
[----:B------:R-:W-:Y:S02]  /*7740*/  FMNMX.FTZ R175, R15, R10, !PT ;  /* 0x0000000a0faf7209 */ /* 0x000fe40007810000 */
[----:B------:R-:W-:Y:S02]  /*7750*/  ISETP.GT.AND P1, PT, R177, 0x29, P0 ;  /* 0x00000029b100780c */ /* 0x000fe40000724270 */
[----:B------:R-:W-:Y:S02]  /*7760*/  ISETP.LT.OR P2, PT, R176, 0x29, P2 ;  /* 0x00000029b000780c */ /* 0x000fe40001741670 */
[----:B------:R-:W-:Y:S02]  /*7770*/  FMNMX.FTZ R10, R20, R175, !PT ;  /* 0x000000af140a7209 */ /* 0x000fe40007810000 */
[----:B0-----:R-:W-:Y:S02]  /*7780*/  FMNMX.FTZ R9, R178, R179, !PT ;  /* 0x000000b3b2097209 */ /* 0x001fe40007810000 */
[----:B------:R-:W-:-:S02]  /*7790*/  ISETP.LT.OR P1, PT, R176, 0x2a, P1 ;  /* 0x0000002ab000780c */ /* 0x000fc40000f21670 */
[----:B------:R-:W-:Y:S01]  /*77a0*/  FSEL R155, R155, -INF , !P2 ;  /* 0xff8000009b9b7808 */ /* 0x000fe20005000000 */
[C---:B------:R-:W-:Y:S01]  /*77b0*/  FMUL.FTZ R178, R9.reuse, UR10 ;  /* 0x0000000a09b27c20 */ /* 0x040fe20008410000 */
[----:B------:R-:W-:Y:S02]  /*77c0*/  FSETP.NEU.FTZ.AND P2, PT, R9, -INF , PT ;  /* 0xff8000000900780b */ /* 0x000fe40003f5d000 */
[----:B------:R-:W-:Y:S02]  /*77d0*/  FMNMX.FTZ R179, R21, R10, !PT ;  /* 0x0000000a15b37209 */ /* 0x000fe40007810000 */
[----:B------:R-:W-:Y:S02]  /*77e0*/  FSEL R156, R156, -INF , !P1 ;  /* 0xff8000009c9c7808 */ /* 0x000fe40004800000 */
[----:B------:R-:W-:Y:S02]  /*77f0*/  ISETP.GT.AND P1, PT, R177, 0x30, P0 ;  /* 0x00000030b100780c */ /* 0x000fe40000724270 */
[----:B------:R-:W-:-:S02]  /*7800*/  FSEL R175, R178, RZ, P2 ;  /* 0x000000ffb2af7208 */ /* 0x000fc40001000000 */
[----:B------:R-:W-:Y:S02]  /*7810*/  FMNMX.FTZ R178, R152, R179, !PT ;  /* 0x000000b398b27209 */ /* 0x000fe40007810000 */
[----:B------:R-:W-:Y:S01]  /*7820*/  ISETP.LT.OR P1, PT, R176, 0x31, P1 ;  /* 0x00000031b000780c */ /* 0x000fe20000f21670 */
[--C-:B------:R-:W-:Y:S01]  /*7830*/  FFMA.FTZ R10, R192, UR10, -R175.reuse ;  /* 0x0000000ac00a7c23 */ /* 0x100fe200080108af */
[----:B------:R-:W-:Y:S01]  /*7840*/  FMNMX.FTZ R179, R153, R178, !PT ;  /* 0x000000b299b37209 */ /* 0x000fe20007810000 */
[--C-:B------:R-:W-:Y:S01]  /*7850*/  FFMA.FTZ R193, R193, UR10, -R175.reuse ;  /* 0x0000000ac1c17c23 */ /* 0x100fe200080108af */
[----:B------:R-:W-:Y:S01]  /*7860*/  FSEL R157, R157, -INF , !P1 ;  /* 0xff8000009d9d7808 */ /* 0x000fe20004800000 */
[--C-:B------:R-:W-:Y:S01]  /*7870*/  FFMA.FTZ R194, R194, UR10, -R175.reuse ;  /* 0x0000000ac2c27c23 */ /* 0x100fe200080108af */
[----:B------:R-:W-:Y:S01]  /*7880*/  ISETP.GT.AND P1, PT, R177, 0x31, P0 ;  /* 0x00000031b100780c */ /* 0x000fe20000724270 */
[----:B------:R-:W-:Y:S01]  /*7890*/  MUFU.EX2 R10, R10 ;  /* 0x0000000a000a7308 */ /* 0x000fe20000000800 */
[----:B------:R-:W-:Y:S01]  /*78a0*/  FMNMX.FTZ R178, R154, R179, !PT ;  /* 0x000000b39ab27209 */ /* 0x000fe20007810000 */
[--C-:B------:R-:W-:Y:S01]  /*78b0*/  FFMA.FTZ R161, R161, UR10, -R175.reuse ;  /* 0x0000000aa1a17c23 */ /* 0x100fe200080108af */
[----:B------:R-:W-:Y:S01]  /*78c0*/  ISETP.LT.OR P1, PT, R176, 0x32, P1 ;  /* 0x00000032b000780c */ /* 0x000fe20000f21670 */
[--C-:B------:R-:W-:Y:S01]  /*78d0*/  FFMA.FTZ R180, R169, UR10, -R175.reuse ;  /* 0x0000000aa9b47c23 */ /* 0x100fe200080108af */
[----:B------:R-:W-:Y:S01]  /*78e0*/  FMNMX.FTZ R181, R155, R178, !PT ;  /* 0x000000b29bb57209 */ /* 0x000fe20007810000 */
[--C-:B------:R-:W-:Y:S01]  /*78f0*/  FFMA.FTZ R162, R162, UR10, -R175.reuse ;  /* 0x0000000aa2a27c23 */ /* 0x100fe200080108af */
[----:B------:R-:W-:Y:S01]  /*7900*/  FSEL R158, R158, -INF , !P1 ;  /* 0xff8000009e9e7808 */ /* 0x000fe20004800000 */
[----:B------:R-:W-:Y:S01]  /*7910*/  MUFU.EX2 R179, R193 ;  /* 0x000000c100b37308 */ /* 0x000fe20000000800 */
[----:B------:R-:W-:Y:S01]  /*7920*/  ISETP.GT.AND P1, PT, R177, 0x38, P0 ;  /* 0x00000038b100780c */ /* 0x000fe20000724270 */
[--C-:B------:R-:W-:Y:S01]  /*7930*/  FFMA.FTZ R163, R163, UR10, -R175.reuse ;  /* 0x0000000aa3a37c23 */ /* 0x100fe200080108af */
[----:B------:R-:W-:Y:S01]  /*7940*/  FMNMX.FTZ R178, R156, R181, !PT ;  /* 0x000000b59cb27209 */ /* 0x000fe20007810000 */
[--C-:B------:R-:W-:Y:S01]  /*7950*/  FFMA.FTZ R164, R164, UR10, -R175.reuse ;  /* 0x0000000aa4a47c23 */ /* 0x100fe200080108af */
[----:B------:R-:W-:Y:S01]  /*7960*/  ISETP.GT.AND P0, PT, R177, 0x39, P0 ;  /* 0x00000039b100780c */ /* 0x000fe20000704270 */
[--C-:B------:R-:W-:Y:S01]  /*7970*/  FFMA.FTZ R165, R165, UR10, -R175.reuse ;  /* 0x0000000aa5a57c23 */ /* 0x100fe200080108af */
[----:B------:R-:W-:Y:S01]  /*7980*/  ISETP.LT.OR P1, PT, R176, 0x39, P1 ;  /* 0x00000039b000780c */ /* 0x000fe20000f21670 */
[----:B------:R-:W-:Y:S01]  /*7990*/  MUFU.EX2 R177, R194 ;  /* 0x000000c200b17308 */ /* 0x000fe20000000800 */
[----:B------:R-:W-:Y:S01]  /*79a0*/  FMNMX.FTZ R181, R157, R178, !PT ;  /* 0x000000b29db57209 */ /* 0x000fe20007810000 */
[--C-:B------:R-:W-:Y:S01]  /*79b0*/  FFMA.FTZ R178, R174, UR10, -R175.reuse ;  /* 0x0000000aaeb27c23 */ /* 0x100fe200080108af */
[----:B------:R-:W-:Y:S01]  /*79c0*/  ISETP.LT.OR P0, PT, R176, 0x3a, P0 ;  /* 0x0000003ab000780c */ /* 0x000fe20000701670 */
[--C-:B------:R-:W-:Y:S01]  /*79d0*/  FFMA.FTZ R166, R166, UR10, -R175.reuse ;  /* 0x0000000aa6a67c23 */ /* 0x100fe200080108af */
[----:B------:R-:W-:Y:S01]  /*79e0*/  FSEL R159, R159, -INF , !P1 ;  /* 0xff8000009f9f7808 */ /* 0x000fe20004800000 */
[--C-:B------:R-:W-:Y:S01]  /*79f0*/  FFMA.FTZ R167, R167, UR10, -R175.reuse ;  /* 0x0000000aa7a77c23 */ /* 0x100fe200080108af */
[----:B------:R-:W-:Y:S01]  /*7a00*/  FMNMX.FTZ R176, R158, R181, !PT ;  /* 0x000000b59eb07209 */ /* 0x000fe20007810000 */
[----:B------:R-:W-:Y:S01]  /*7a10*/  MUFU.EX2 R161, R161 ;  /* 0x000000a100a17308 */ /* 0x000fe20000000800 */
[----:B------:R-:W-:Y:S01]  /*7a20*/  FSEL R174, R160, -INF , !P0 ;  /* 0xff800000a0ae7808 */ /* 0x000fe20004000000 */
[--C-:B------:R-:W-:Y:S01]  /*7a30*/  FFMA.FTZ R170, R170, UR10, -R175.reuse ;  /* 0x0000000aaaaa7c23 */ /* 0x100fe200080108af */
[----:B------:R-:W-:Y:S01]  /*7a40*/  FMNMX.FTZ R181, R159, R176, !PT ;  /* 0x000000b09fb57209 */ /* 0x000fe20007810000 */
[--C-:B------:R-:W-:Y:S01]  /*7a50*/  FFMA.FTZ R171, R171, UR10, -R175.reuse ;  /* 0x0000000aabab7c23 */ /* 0x100fe200080108af */
[----:B------:R-:W-:Y:S01]  /*7a60*/  ISETP.NE.AND P0, PT, R2, R183, PT ;  /* 0x000000b70200720c */ /* 0x000fe20003f05270 */
[--C-:B------:R-:W-:Y:S01]  /*7a70*/  FFMA.FTZ R172, R172, UR10, -R175.reuse ;  /* 0x0000000aacac7c23 */ /* 0x100fe200080108af */
[----:B------:R-:W-:Y:S01]  /*7a80*/  FMNMX.FTZ R181, R174, R181, !PT ;  /* 0x000000b5aeb57209 */ /* 0x000fe20007810000 */
[----:B------:R0:W-:Y:S01]  /*7a90*/  MUFU.EX2 R160, R178 ;  /* 0x000000b200a07308 */ /* 0x0001e20000000800 */
[----:B------:R-:W-:Y:S01]  /*7aa0*/  FFMA.FTZ R173, R173, UR10, -R175 ;  /* 0x0000000aadad7c23 */ /* 0x000fe200080108af */
[----:B------:R-:W-:-:S02]  /*7ab0*/  IMAD.U32 R175, RZ, RZ, UR36 ;  /* 0x00000024ffaf7e24 */ /* 0x000fc4000f8e00ff */
[----:B------:R-:W0:Y:S04]  /*7ac0*/  SHFL.BFLY PT, R176, R181, 0x2, 0x1f ;  /* 0x0c401f00b5b07f89 */ /* 0x000e2800000e0000 */
[----:B------:R-:W-:Y:S02]  /*7ad0*/  MUFU.EX2 R162, R162 ;  /* 0x000000a200a27308 */ /* 0x000fe40000000800 */
[----:B------:R-:W-:-:S05]  /*7ae0*/  @!P0 IMAD R175, R175, 0x40, R16 ;  /* 0x00000040afaf8824 */ /* 0x000fca00078e0210 */
[----:B------:R-:W-:Y:S01]  /*7af0*/  @!P0 LEA R175, R175, UR43, 0x2 ;  /* 0x0000002bafaf8c11 */ /* 0x000fe2000f8e10ff */
[----:B------:R-:W-:Y:S08]  /*7b00*/  MUFU.EX2 R163, R163 ;  /* 0x000000a300a37308 */ /* 0x000ff00000000800 */
[----:B------:R-:W-:Y:S01]  /*7b10*/  MUFU.EX2 R164, R164 ;  /* 0x000000a400a47308 */ /* 0x000fe20000000800 */
[----:B0-----:R-:W-:-:S02]  /*7b20*/  FMNMX.FTZ R178, R181, R176, !PT ;  /* 0x000000b0b5b27209 */ /* 0x001fc40007810000 */
[----:B------:R-:W-:-:S05]  /*7b30*/  FSEL R176, R9, RZ, P2 ;  /* 0x000000ff09b07208 */ /* 0x000fca0001000000 */
[----:B------:R-:W-:Y:S01]  /*7b40*/  MUFU.EX2 R165, R165 ;  /* 0x000000a500a57308 */ /* 0x000fe20000000800 */
[----:B------:R-:W0:Y:S01]  /*7b50*/  SHFL.BFLY PT, R181, R178, 0x1, 0x1f ;  /* 0x0c201f00b2b57f89 */ /* 0x000e2200000e0000 */
[----:B------:R-:W-:-:S04]  /*7b60*/  FADD.FTZ R5, -R176, R5 ;  /* 0x00000005b0057221 */ /* 0x000fc80000010100 */
[----:B------:R-:W-:Y:S02]  /*7b70*/  FMUL.FTZ R5, R5, UR10 ;  /* 0x0000000a05057c20 */ /* 0x000fe40008410000 */
[----:B------:R-:W-:Y:S08]  /*7b80*/  MUFU.EX2 R176, R180 ;  /* 0x000000b400b07308 */ /* 0x000ff00000000800 */
[----:B------:R-:W1:Y:S08]  /*7b90*/  MUFU.EX2 R5, R5 ;  /* 0x0000000500057308 */ /* 0x000e700000000800 */
[----:B------:R-:W2:Y:S01]  /*7ba0*/  MUFU.EX2 R166, R166 ;  /* 0x000000a600a67308 */ /* 0x000ea20000000800 */
[----:B0-----:R-:W-:-:S04]  /*7bb0*/  FMNMX.FTZ R169, R178, R181, !PT ;  /* 0x000000b5b2a97209 */ /* 0x001fc80007810000 */
[----:B------:R-:W-:-:S03]  /*7bc0*/  FSETP.NEU.FTZ.AND P1, PT, R169, -INF , PT ;  /* 0xff800000a900780b */ /* 0x000fc60003f3d000 */
[----:B------:R-:W0:Y:S01]  /*7bd0*/  MUFU.EX2 R167, R167 ;  /* 0x000000a700a77308 */ /* 0x000e220000000800 */
[----:B-1----:R-:W-:Y:S01]  /*7be0*/  FFMA.FTZ R178, R5, R3, R10 ;  /* 0x0000000305b27223 */ /* 0x002fe2000001000a */
[----:B------:R-:W-:Y:S01]  /*7bf0*/  FMUL.FTZ R3, R169, UR10 ;  /* 0x0000000aa9037c20 */ /* 0x000fe20008410000 */
[----:B------:R1:W-:Y:S01]  /*7c00*/  @!P0 STS [R175+0x28800], R5 ;  /* 0x02880005af008388 */ /* 0x0003e20000000800 */
[-C--:B------:R-:W-:Y:S01]  /*7c10*/  FMUL.FTZ R24, R24, R5.reuse ;  /* 0x0000000518187220 */ /* 0x080fe20000410000 */
[----:B------:R-:W-:Y:S01]  /*7c20*/  FADD.FTZ R180, R179, R178 ;  /* 0x000000b2b3b47221 */ /* 0x000fe20000010000 */
[-C--:B------:R-:W-:Y:S01]  /*7c30*/  FMUL.FTZ R25, R25, R5.reuse ;  /* 0x0000000519197220 */ /* 0x080fe20000410000 */
[----:B------:R-:W-:Y:S01]  /*7c40*/  FSEL R178, R3, RZ, P1 ;  /* 0x000000ff03b27208 */ /* 0x000fe20000800000 */
[----:B------:R-:W3:Y:S01]  /*7c50*/  MUFU.EX2 R170, R170 ;  /* 0x000000aa00aa7308 */ /* 0x000ee20000000800 */
[----:B------:R-:W-:Y:S01]  /*7c60*/  FADD.FTZ R3, R177, R180 ;  /* 0x000000b4b1037221 */ /* 0x000fe20000010000 */
[-C--:B------:R-:W-:Y:S01]  /*7c70*/  FMUL.FTZ R28, R28, R5.reuse ;  /* 0x000000051c1c7220 */ /* 0x080fe20000410000 */
[----:B------:R-:W-:Y:S01]  /*7c80*/  FMUL.FTZ R29, R29, R5 ;  /* 0x000000051d1d7220 */ /* 0x000fe20000410000 */
[--C-:B------:R-:W-:Y:S01]  /*7c90*/  FFMA.FTZ R11, R11, UR10, -R178.reuse ;  /* 0x0000000a0b0b7c23 */ /* 0x100fe200080108b2 */
[----:B------:R-:W-:Y:S01]  /*7ca0*/  FADD.FTZ R180, R160, R3 ;  /* 0x00000003a0b47221 */ /* 0x000fe20000010000 */
[----:B------:R-:W-:Y:S01]  /*7cb0*/  FSEL R3, R169, RZ, P1 ;  /* 0x000000ffa9037208 */ /* 0x000fe20000800000 */
[--C-:B------:R-:W-:Y:S01]  /*7cc0*/  FFMA.FTZ R12, R12, UR10, -R178.reuse ;  /* 0x0000000a0c0c7c23 */ /* 0x100fe200080108b2 */
[----:B------:R-:W-:Y:S01]  /*7cd0*/  FFMA.FTZ R13, R13, UR10, -R178 ;  /* 0x0000000a0d0d7c23 */ /* 0x000fe200080108b2 */
[----:B------:R-:W-:Y:S01]  /*7ce0*/  FADD.FTZ R181, R161, R180 ;  /* 0x000000b4a1b57221 */ /* 0x000fe20000010000 */
[----:B------:R-:W-:Y:S01]  /*7cf0*/  MUFU.EX2 R11, R11 ;  /* 0x0000000b000b7308 */ /* 0x000fe20000000800 */
[----:B------:R-:W-:Y:S01]  /*7d00*/  FADD.FTZ R3, -R3, R6 ;  /* 0x0000000603037221 */ /* 0x000fe20000010100 */
[--C-:B------:R-:W-:Y:S01]  /*7d10*/  FFMA.FTZ R14, R14, UR10, -R178.reuse ;  /* 0x0000000a0e0e7c23 */ /* 0x100fe200080108b2 */
[----:B------:R-:W-:Y:S01]  /*7d20*/  FADD.FTZ R6, R162, R181 ;  /* 0x000000b5a2067221 */ /* 0x000fe20000010000 */
[--C-:B------:R-:W-:Y:S01]  /*7d30*/  FFMA.FTZ R182, R155, UR10, -R178.reuse ;  /* 0x0000000a9bb67c23 */ /* 0x100fe200080108b2 */
[----:B------:R-:W-:Y:S01]  /*7d40*/  FMUL.FTZ R3, R3, UR10 ;  /* 0x0000000a03037c20 */ /* 0x000fe20008410000 */
[----:B------:R-:W-:Y:S01]  /*7d50*/  FFMA.FTZ R15, R15, UR10, -R178 ;  /* 0x0000000a0f0f7c23 */ /* 0x000fe200080108b2 */
[----:B------:R-:W-:Y:S01]  /*7d60*/  FADD.FTZ R181, R163, R6 ;  /* 0x00000006a3b57221 */ /* 0x000fe20000010000 */
[----:B------:R-:W-:Y:S01]  /*7d70*/  MUFU.EX2 R12, R12 ;  /* 0x0000000c000c7308 */ /* 0x000fe20000000800 */
[--C-:B------:R-:W-:Y:S01]  /*7d80*/  FFMA.FTZ R20, R20, UR10, -R178.reuse ;  /* 0x0000000a14147c23 */ /* 0x100fe200080108b2 */
[--C-:B------:R-:W-:Y:S01]  /*7d90*/  FFMA.FTZ R21, R21, UR10, -R178.reuse ;  /* 0x0000000a15157c23 */ /* 0x100fe200080108b2 */
[----:B------:R-:W-:Y:S01]  /*7da0*/  FADD.FTZ R180, R164, R181 ;  /* 0x000000b5a4b47221 */ /* 0x000fe20000010000 */
[--C-:B------:R-:W-:Y:S01]  /*7db0*/  FFMA.FTZ R192, R158, UR10, -R178.reuse ;  /* 0x0000000a9ec07c23 */ /* 0x100fe200080108b2 */
[----:B------:R-:W-:Y:S01]  /*7dc0*/  F2FP.F16.F32.PACK_AB R158, R164, R163 ;  /* 0x000000a3a49e723e */ /* 0x000fe200000000ff */
[----:B------:R-:W-:Y:S01]  /*7dd0*/  FFMA.FTZ R153, R153, UR10, -R178 ;  /* 0x0000000a99997c23 */ /* 0x000fe200080108b2 */
[----:B------:R-:W-:Y:S01]  /*7de0*/  FADD.FTZ R183, R165, R180 ;  /* 0x000000b4a5b77221 */ /* 0x000fe20000010000 */
[----:B------:R-:W4:Y:S01]  /*7df0*/  MUFU.EX2 R6, R3 ;  /* 0x0000000300067308 */ /* 0x000f220000000800 */
[--C-:B------:R-:W-:Y:S01]  /*7e00*/  FFMA.FTZ R180, R152, UR10, -R178.reuse ;  /* 0x0000000a98b47c23 */ /* 0x100fe200080108b2 */
[--C-:B------:R-:W-:Y:S01]  /*7e10*/  FFMA.FTZ R181, R154, UR10, -R178.reuse ;  /* 0x0000000a9ab57c23 */ /* 0x100fe200080108b2 */
[----:B--2---:R-:W-:Y:S01]  /*7e20*/  FADD.FTZ R152, R166, R183 ;  /* 0x000000b7a6987221 */ /* 0x004fe20000010000 */
[--C-:B------:R-:W-:Y:S01]  /*7e30*/  FFMA.FTZ R183, R156, UR10, -R178.reuse ;  /* 0x0000000a9cb77c23 */ /* 0x100fe200080108b2 */
[----:B------:R-:W-:Y:S01]  /*7e40*/  FFMA.FTZ R157, R157, UR10, -R178 ;  /* 0x0000000a9d9d7c23 */ /* 0x000fe200080108b2 */
[----:B------:R-:W-:Y:S01]  /*7e50*/  F2FP.F16.F32.PACK_AB R154, R160, R177 ;  /* 0x000000b1a09a723e */ /* 0x000fe200000000ff */
[----:B0-----:R-:W-:Y:S01]  /*7e60*/  FADD.FTZ R193, R167, R152 ;  /* 0x00000098a7c17221 */ /* 0x001fe20000010000 */
[----:B------:R4:W0:Y:S01]  /*7e70*/  MUFU.EX2 R155, R13 ;  /* 0x0000000d009b7308 */ /* 0x0008220000000800 */
[----:B------:R-:W-:Y:S01]  /*7e80*/  F2FP.F16.F32.PACK_AB R152, R179, R10 ;  /* 0x0000000ab398723e */ /* 0x000fe200000000ff */
[--C-:B------:R-:W-:Y:S01]  /*7e90*/  FFMA.FTZ R174, R174, UR10, -R178.reuse ;  /* 0x0000000aaeae7c23 */ /* 0x100fe200080108b2 */
[----:B------:R-:W-:Y:S01]  /*7ea0*/  FADD.FTZ R193, R176, R193 ;  /* 0x000000c1b0c17221 */ /* 0x000fe20000010000 */
[----:B------:R-:W-:Y:S01]  /*7eb0*/  F2FP.F16.F32.PACK_AB R160, R166, R165 ;  /* 0x000000a5a6a0723e */ /* 0x000fe200000000ff */
[----:B------:R-:W-:Y:S01]  /*7ec0*/  FFMA.FTZ R159, R159, UR10, -R178 ;  /* 0x0000000a9f9f7c23 */ /* 0x000fe200080108b2 */
[-C--:B------:R-:W-:Y:S01]  /*7ed0*/  FMUL.FTZ R32, R32, R5.reuse ;  /* 0x0000000520207220 */ /* 0x080fe20000410000 */
[----:B---3--:R-:W-:Y:S01]  /*7ee0*/  FADD.FTZ R156, R170, R193 ;  /* 0x000000c1aa9c7221 */ /* 0x008fe20000010000 */
[----:B------:R-:W2:Y:S01]  /*7ef0*/  MUFU.EX2 R171, R171 ;  /* 0x000000ab00ab7308 */ /* 0x000ea20000000800 */
[----:B----4-:R-:W-:Y:S01]  /*7f00*/  FFMA.FTZ R13, R6, R4, R11 ;  /* 0x00000004060d7223 */ /* 0x010fe2000001000b */
[----:B------:R3:W-:Y:S01]  /*7f10*/  @!P0 STS [R175+0x28820], R6 ;  /* 0x02882006af008388 */ /* 0x0007e20000000800 */
[-C--:B------:R-:W-:Y:S01]  /*7f20*/  FMUL.FTZ R33, R33, R5.reuse ;  /* 0x0000000521217220 */ /* 0x080fe20000410000 */
[-C--:B------:R-:W-:Y:S01]  /*7f30*/  FMUL.FTZ R36, R36, R5.reuse ;  /* 0x0000000524247220 */ /* 0x080fe20000410000 */
[----:B------:R-:W-:Y:S01]  /*7f40*/  FADD.FTZ R4, R12, R13 ;  /* 0x0000000d0c047221 */ /* 0x000fe20000010000 */
[-C--:B------:R-:W-:Y:S01]  /*7f50*/  FMUL.FTZ R37, R37, R5.reuse ;  /* 0x0000000525257220 */ /* 0x080fe20000410000 */
[-C--:B------:R-:W-:Y:S01]  /*7f60*/  FMUL.FTZ R40, R40, R5.reuse ;  /* 0x0000000528287220 */ /* 0x080fe20000410000 */
[----:B------:R-:W4:Y:S01]  /*7f70*/  MUFU.EX2 R14, R14 ;  /* 0x0000000e000e7308 */ /* 0x000f220000000800 */
        /* <DEDUP_REMOVED lines=10> */
[----:B------:R-:W-:Y:S01]  /*8020*/  FMUL.FTZ R53, R53, R5 ;  /* 0x0000000535357220 */ /* 0x000fe20000410000 */
[----:B------:R-:W-:Y:S01]  /*8030*/  F2FP.F16.F32.PACK_AB R156, R162, R161 ;  /* 0x000000a1a29c723e */ /* 0x000fe200000000ff */
[----:B------:R-:W-:Y:S01]  /*8040*/  FMUL.FTZ R56, R56, R5 ;  /* 0x0000000538387220 */ /* 0x000fe20000410000 */
[----:B------:R-:W-:Y:S01]  /*8050*/  F2FP.F16.F32.PACK_AB R162, R176, R167 ;  /* 0x000000a7b0a2723e */ /* 0x000fe200000000ff */
[----:B------:R-:W-:Y:S01]  /*8060*/  FMUL.FTZ R57, R57, R5 ;  /* 0x0000000539397220 */ /* 0x000fe20000410000 */
[----:B------:R-:W2:Y:S01]  /*8070*/  MUFU.EX2 R15, R15 ;  /* 0x0000000f000f7308 */ /* 0x000ea20000000800 */
[C---:B----4-:R-:W-:Y:S01]  /*8080*/  FADD.FTZ R170, R14.reuse, R13 ;  /* 0x0000000d0eaa7221 */ /* 0x050fe20000010000 */
[----:B------:R-:W-:Y:S01]  /*8090*/  F2FP.F16.F32.PACK_AB R155, R14, R155 ;  /* 0x0000009b0e9b723e */ /* 0x000fe200000000ff */
[-C--:B------:R-:W-:Y:S01]  /*80a0*/  FMUL.FTZ R60, R60, R5.reuse ;  /* 0x000000053c3c7220 */ /* 0x080fe20000410000 */
[-C--:B------:R-:W-:Y:S01]  /*80b0*/  FMUL.FTZ R61, R61, R5.reuse ;  /* 0x000000053d3d7220 */ /* 0x080fe20000410000 */
[-C--:B------:R-:W-:Y:S01]  /*80c0*/  FMUL.FTZ R64, R64, R5.reuse ;  /* 0x0000000540407220 */ /* 0x080fe20000410000 */
        /* <DEDUP_REMOVED lines=19> */
[----:B----4-:R-:W-:Y:S01]  /*8200*/  FADD.FTZ R3, R173, R10 ;  /* 0x0000000aad037221 */ /* 0x010fe20000010000 */
[-C--:B------:R-:W-:Y:S01]  /*8210*/  FMUL.FTZ R93, R93, R5.reuse ;  /* 0x000000055d5d7220 */ /* 0x080fe20000410000 */
        /* <DEDUP_REMOVED lines=22> */
[----:B----4-:R-:W-:Y:S01]  /*8380*/  FADD.FTZ R170, R180, R13 ;  /* 0x0000000db4aa7221 */ /* 0x010fe20000010000 */
[----:B0-----:R-:W-:Y:S01]  /*8390*/  F2FP.F16.F32.PACK_AB R153, R12, R11 ;  /* 0x0000000b0c99723e */ /* 0x001fe200000000ff */
[----:B------:R-:W-:Y:S01]  /*83a0*/  BAR.SYNC.DEFER_BLOCKING 0xf, 0x100 ;  /* 0x03c4000000007b1d */ /* 0x000fe20000010000 */
[-C--:B------:R-:W-:Y:S01]  /*83b0*/  FMUL.FTZ R129, R129, R5.reuse ;  /* 0x0000000581817220 */ /* 0x080fe20000410000 */
[-C--:B------:R-:W-:Y:S01]  /*83c0*/  FMUL.FTZ R132, R132, R5.reuse ;  /* 0x0000000584847220 */ /* 0x080fe20000410000 */
[-C--:B------:R-:W-:Y:S01]  /*83d0*/  FMUL.FTZ R133, R133, R5.reuse ;  /* 0x0000000585857220 */ /* 0x080fe20000410000 */
[-C--:B------:R-:W-:Y:S01]  /*83e0*/  FMUL.FTZ R136, R136, R5.reuse ;  /* 0x0000000588887220 */ /* 0x080fe20000410000 */
[-C--:B------:R-:W-:Y:S01]  /*83f0*/  FMUL.FTZ R137, R137, R5.reuse ;  /* 0x0000000589897220 */ /* 0x080fe20000410000 */
[----:B------:R-:W0:Y:S01]  /*8400*/  MUFU.EX2 R163, R182 ;  /* 0x000000b600a37308 */ /* 0x000e220000000800 */
[----:B-----5:R-:W-:Y:S01]  /*8410*/  FADD.FTZ R13, R161, R170 ;  /* 0x000000aaa10d7221 */ /* 0x020fe20000010000 */
[-C--:B------:R-:W-:Y:S01]  /*8420*/  FMUL.FTZ R140, R140, R5.reuse ;  /* 0x000000058c8c7220 */ /* 0x080fe20000410000 */
[-C--:B------:R-:W-:Y:S01]  /*8430*/  FMUL.FTZ R141, R141, R5.reuse ;  /* 0x000000058d8d7220 */ /* 0x080fe20000410000 */
[-C--:B------:R-:W-:Y:S01]  /*8440*/  FMUL.FTZ R144, R144, R5.reuse ;  /* 0x0000000590907220 */ /* 0x080fe20000410000 */
[-C--:B------:R-:W-:Y:S01]  /*8450*/  FMUL.FTZ R145, R145, R5.reuse ;  /* 0x0000000591917220 */ /* 0x080fe20000410000 */
[-C--:B------:R-:W-:Y:S01]  /*8460*/  FMUL.FTZ R148, R148, R5.reuse ;  /* 0x0000000594947220 */ /* 0x080fe20000410000 */
[----:B------:R-:W-:Y:S01]  /*8470*/  FMUL.FTZ R149, R149, R5 ;  /* 0x0000000595957220 */ /* 0x000fe20000410000 */
[----:B------:R-:W4:Y:S01]  /*8480*/  MUFU.EX2 R4, R183 ;  /* 0x000000b700047308 */ /* 0x000f220000000800 */
[C---:B--2---:R-:W-:Y:S01]  /*8490*/  FADD.FTZ R170, R10.reuse, R13 ;  /* 0x0000000d0aaa7221 */ /* 0x044fe20000010000 */
[----:B------:R-:W-:Y:S01]  /*84a0*/  F2FP.F16.F32.PACK_AB R161, R10, R161 ;  /* 0x000000a10aa1723e */ /* 0x000fe200000000ff */
[----:B------:R-:W-:Y:S01]  /*84b0*/  FMUL.FTZ R26, R26, R6 ;  /* 0x000000061a1a7220 */ /* 0x000fe20000410000 */
[----:B------:R-:W-:Y:S01]  /*84c0*/  F2FP.F16.F32.PACK_AB R166, R173, R172 ;  /* 0x000000acada6723e */ /* 0x000fe200000000ff */
[-C--:B------:R-:W-:Y:S01]  /*84d0*/  FMUL.FTZ R27, R27, R6.reuse ;  /* 0x000000061b1b7220 */ /* 0x080fe20000410000 */
[-C--:B------:R-:W-:Y:S01]  /*84e0*/  FMUL.FTZ R30, R30, R6.reuse ;  /* 0x000000061e1e7220 */ /* 0x080fe20000410000 */
[-C--:B------:R-:W-:Y:S01]  /*84f0*/  FMUL.FTZ R31, R31, R6.reuse ;  /* 0x000000061f1f7220 */ /* 0x080fe20000410000 */
[----:B------:R2:W5:Y:S01]  /*8500*/  MUFU.EX2 R165, R157 ;  /* 0x0000009d00a57308 */ /* 0x0005620000000800 */
[----:B0-----:R-:W-:Y:S01]  /*8510*/  FADD.FTZ R13, R163, R170 ;  /* 0x000000aaa30d7221 */ /* 0x001fe20000010000 */
[----:B------:R3:W-:Y:S01]  /*8520*/  STSM.16.M88.4 [R18+0x26800], R152 ;  /* 0x0268009812007844 */ /* 0x0007e20000000200 */
[-C--:B------:R-:W-:Y:S01]  /*8530*/  FMUL.FTZ R34, R34, R6.reuse ;  /* 0x0000000622227220 */ /* 0x080fe20000410000 */
[-C--:B------:R-:W-:Y:S01]  /*8540*/  FMUL.FTZ R35, R35, R6.reuse ;  /* 0x0000000623237220 */ /* 0x080fe20000410000 */
[-C--:B------:R-:W-:Y:S01]  /*8550*/  FMUL.FTZ R38, R38, R6.reuse ;  /* 0x0000000626267220 */ /* 0x080fe20000410000 */
[-C--:B------:R-:W-:Y:S01]  /*8560*/  FMUL.FTZ R39, R39, R6.reuse ;  /* 0x0000000627277220 */ /* 0x080fe20000410000 */
[-C--:B------:R-:W-:Y:S01]  /*8570*/  FMUL.FTZ R42, R42, R6.reuse ;  /* 0x000000062a2a7220 */ /* 0x080fe20000410000 */
[----:B------:R-:W0:Y:S01]  /*8580*/  MUFU.EX2 R192, R192 ;  /* 0x000000c000c07308 */ /* 0x000e220000000800 */
[----:B----4-:R-:W-:Y:S01]  /*8590*/  FADD.FTZ R170, R4, R13 ;  /* 0x0000000d04aa7221 */ /* 0x010fe20000010000 */
[----:B--2---:R-:W-:Y:S01]  /*85a0*/  F2FP.F16.F32.PACK_AB R157, R20, R15 ;  /* 0x0000000f149d723e */ /* 0x004fe200000000ff */
[-C--:B------:R-:W-:Y:S01]  /*85b0*/  FMUL.FTZ R43, R43, R6.reuse ;  /* 0x000000062b2b7220 */ /* 0x080fe20000410000 */
[----:B------:R-:W-:Y:S01]  /*85c0*/  F2FP.F16.F32.PACK_AB R163, R4, R163 ;  /* 0x000000a304a3723e */ /* 0x000fe200000000ff */
[-C--:B------:R-:W-:Y:S01]  /*85d0*/  FMUL.FTZ R46, R46, R6.reuse ;  /* 0x000000062e2e7220 */ /* 0x080fe20000410000 */
[-C--:B------:R-:W-:Y:S01]  /*85e0*/  FMUL.FTZ R47, R47, R6.reuse ;  /* 0x000000062f2f7220 */ /* 0x080fe20000410000 */
[-C--:B------:R-:W-:Y:S01]  /*85f0*/  FMUL.FTZ R50, R50, R6.reuse ;  /* 0x0000000632327220 */ /* 0x080fe20000410000 */
[----:B------:R2:W1:Y:S01]  /*8600*/  MUFU.EX2 R167, R159 ;  /* 0x0000009f00a77308 */ /* 0x0004620000000800 */
[----:B-----5:R-:W-:Y:S01]  /*8610*/  FADD.FTZ R13, R165, R170 ;  /* 0x000000aaa50d7221 */ /* 0x020fe20000010000 */
        /* <DEDUP_REMOVED lines=8> */
[----:B--2---:R-:W-:Y:S01]  /*86a0*/  F2FP.F16.F32.PACK_AB R159, R180, R21 ;  /* 0x00000015b49f723e */ /* 0x004fe200000000ff */
[-C--:B------:R-:W-:Y:S01]  /*86b0*/  FMUL.FTZ R63, R63, R6.reuse ;  /* 0x000000063f3f7220 */ /* 0x080fe20000410000 */
[----:B------:R-:W-:Y:S01]  /*86c0*/  F2FP.F16.F32.PACK_AB R165, R192, R165 ;  /* 0x000000a5c0a5723e */ /* 0x000fe200000000ff */
[-C--:B------:R-:W-:Y:S01]  /*86d0*/  FMUL.FTZ R66, R66, R6.reuse ;  /* 0x0000000642427220 */ /* 0x080fe20000410000 */
[-C--:B------:R-:W-:Y:S01]  /*86e0*/  FMUL.FTZ R67, R67, R6.reuse ;  /* 0x0000000643437220 */ /* 0x080fe20000410000 */
[----:B------:R3:W-:Y:S01]  /*86f0*/  STSM.16.M88.4 [R23], R156 ;  /* 0x0000009c17007844 */ /* 0x0007e20000000200 */
[-C--:B------:R-:W-:Y:S01]  /*8700*/  FMUL.FTZ R70, R70, R6.reuse ;  /* 0x0000000646467220 */ /* 0x080fe20000410000 */
[----:B-1----:R-:W-:Y:S01]  /*8710*/  FADD.FTZ R5, R167, R12 ;  /* 0x0000000ca7057221 */ /* 0x002fe20000010000 */
[-C--:B------:R-:W-:Y:S01]  /*8720*/  FMUL.FTZ R71, R71, R6.reuse ;  /* 0x0000000647477220 */ /* 0x080fe20000410000 */
[----:B------:R3:W-:Y:S01]  /*8730*/  STSM.16.M88.4 [R19], R160 ;  /* 0x000000a013007844 */ /* 0x0007e20000000200 */
[-C--:B------:R-:W-:Y:S01]  /*8740*/  FMUL.FTZ R74, R74, R6.reuse ;  /* 0x000000064a4a7220 */ /* 0x080fe20000410000 */
[-C--:B------:R-:W-:Y:S01]  /*8750*/  FMUL.FTZ R75, R75, R6.reuse ;  /* 0x000000064b4b7220 */ /* 0x080fe20000410000 */
[-C--:B------:R-:W-:Y:S01]  /*8760*/  FMUL.FTZ R78, R78, R6.reuse ;  /* 0x000000064e4e7220 */ /* 0x080fe20000410000 */
[-C--:B------:R-:W-:Y:S01]  /*8770*/  FMUL.FTZ R79, R79, R6.reuse ;  /* 0x000000064f4f7220 */ /* 0x080fe20000410000 */
[-C--:B------:R-:W-:Y:S01]  /*8780*/  FMUL.FTZ R82, R82, R6.reuse ;  /* 0x0000000652527220 */ /* 0x080fe20000410000 */
[C---:B----4-:R-:W-:Y:S01]  /*8790*/  F2FP.F16.F32.PACK_AB R167, R174.reuse, R167 ;  /* 0x000000a7aea7723e */ /* 0x050fe200000000ff */
[----:B------:R-:W-:Y:S01]  /*87a0*/  FADD.FTZ R4, R174, R5 ;  /* 0x00000005ae047221 */ /* 0x000fe20000010000 */
[-C--:B------:R-:W-:Y:S01]  /*87b0*/  FMUL.FTZ R83, R83, R6.reuse ;  /* 0x0000000653537220 */ /* 0x080fe20000410000 */
[-C--:B------:R-:W-:Y:S01]  /*87c0*/  FMUL.FTZ R86, R86, R6.reuse ;  /* 0x0000000656567220 */ /* 0x080fe20000410000 */
[-C--:B------:R-:W-:Y:S01]  /*87d0*/  FMUL.FTZ R87, R87, R6.reuse ;  /* 0x0000000657577220 */ /* 0x080fe20000410000 */
[----:B------:R3:W-:Y:S01]  /*87e0*/  STSM.16.M88.4 [R22], R164 ;  /* 0x000000a416007844 */ /* 0x0007e20000000200 */
        /* <DEDUP_REMOVED lines=32> */
[----:B---3--:R-:W-:Y:S06]  /*89f0*/  @!P3 BRA `(.L_x_4985) ;  /* 0x000000000004b947 */ /* 0x008fec0003800000 */
[----:B------:R-:W-:Y:S01]  /*8a00*/  BPT.TRAP 0x1 ;  /* 0x000000040000795c */ /* 0x000fe20000300000 */
.L_x_4985:
[----:B------:R0:W1:Y:S01]  /*8a10*/  SYNCS.PHASECHK.TRANS64.TRYWAIT P0, [UR28+0x28c50], R7 ;  /* 0x028c5007ff0075a7 */ /* 0x000062000800015c */
[----:B------:R-:W-:Y:S05]  /*8a20*/  @!P3 BRA `(.L_x_4986) ;  /* 0x000000000004b947 */ /* 0x000fea0003800000 */
[----:B------:R-:W-:Y:S01]  /*8a30*/  BPT.TRAP 0x1 ;  /* 0x000000040000795c */ /* 0x000fe20000300000 */
.L_x_4986:
[----:B-1----:R-:W-:Y:S05]  /*8a40*/  @P0 BRA `(.L_x_4987) ;  /* 0x0000000000080947 */ /* 0x002fea0003800000 */
[----:B------:R-:W1:Y:S02]  /*8a50*/  SYNCS.PHASECHK.TRANS64.TRYWAIT P0, [UR28+0x28c50], R7 ;  /* 0x028c5007ff0075a7 */ /* 0x000e64000800015c */
[----:B-1----:R-:W-:Y:S05]  /*8a60*/  @!P0 BRA `(.L_x_4988) ;  /* 0x000000d800708947 */ /* 0x002fea0003800000 */
.L_x_4987:
[----:B------:R-:W-:Y:S01]  /*8a70*/  ULEA UR15, UR24, UR48, 0xc ;  /* 0x00000030180f7291 */ /* 0x000fe2000f8e603f */
[----:B------:R-:W-:Y:S01]  /*8a80*/  WARPGROUP.ARRIVE ;  /* 0x00000000000079c5 */ /* 0x000fe20000000000 */
[----:B------:R-:W-:Y:S01]  /*8a90*/  UMOV UR7, 0x40000040 ;  /* 0x4000004000077882 */ /* 0x000fe20000000000 */
[----:B------:R-:W-:Y:S01]  /*8aa0*/  ISETP.LT.AND P0, PT, R8, UR50, PT ;  /* 0x0000003208007c0c */ /* 0x000fe2000bf01270 */
[----:B-1----:R-:W-:Y:S01]  /*8ab0*/  @!P4 VIADD R168, R168, 0x28c60 ;  /* 0x00028c60a8a8c836 */ /* 0x002fe20000000000 */
[----:B------:R-:W-:Y:S01]  /*8ac0*/  UIADD3 UR50, UR50, -0x1, URZ ;  /* 0xffffffff32327890 */ /* 0x000fe2000fffe03f */
[----:B------:R-:W-:Y:S01]  /*8ad0*/  IMAD.MOV.U32 R6, RZ, RZ, R169 ;  /* 0x000000ffff067224 */ /* 0x000fe200078e00a9 */
[----:B------:R-:W-:Y:S01]  /*8ae0*/  UMOV UR6, UR15 ;  /* 0x0000000f00067c82 */ /* 0x000fe20008000000 */
[----:B------:R-:W-:Y:S01]  /*8af0*/  UMOV UR36, UR24 ;  /* 0x0000001800247c82 */ /* 0x000fe20008000000 */
[----:B------:R-:W-:Y:S01]  /*8b00*/  HGMMA.64x256x16.F32 R24, R152, gdesc[UR4].tnspB, R24, gsb0 ;  /* 0x43e0000498187df0 */ /* 0x000fe20008000818 */
[----:B------:R-:W-:Y:S01]  /*8b10*/  UIADD3 UR6, UR15, 0x80, URZ ;  /* 0x000000800f067890 */ /* 0x000fe2000fffe03f */
[----:B------:R-:W-:Y:S01]  /*8b20*/  @!P4 PRMT R168, RZ, 0x654, R168 ;  /* 0x00000654ffa8c816 */ /* 0x000fe200000000a8 */
[----:B------:R-:W-:Y:S01]  /*8b30*/  UMOV UR7, 0x40000040 ;  /* 0x4000004000077882 */ /* 0x000fe20000000000 */
[----:B------:R-:W-:Y:S01]  /*8b40*/  IMAD.MOV.U32 R5, RZ, RZ, R9 ;  /* 0x000000ffff057224 */ /* 0x000fe200078e0009 */
[----:B------:R-:W-:-:S02]  /*8b50*/  WARPGROUP.DEPBAR.LE gsb0, 0x0 ;  /* 0x00008000000079c5 */ /* 0x000fc40000010000 */
        /* <DEDUP_REMOVED lines=26> */
[----:B------:R-:W-:Y:S01]  /*8d00*/  IMAD.MOV.U32 R6, RZ, RZ, R169 ;  /* 0x000000ffff067224 */ /* 0x000fe200078e00a9 */
[----:B------:R-:W-:Y:S01]  /*8d10*/  UMOV UR36, UR24 ;  /* 0x0000001800247c82 */ /* 0x000fe20008000000 */
[----:B------:R-:W-:-:S07]  /*8d20*/  IMAD.MOV.U32 R5, RZ, RZ, R9 ;  /* 0x000000ffff057224 */ /* 0x000fce00078e0009 */
.L_x_4972:
[----:B0-----:R-:W0:Y:S01]  /*8d30*/  LDC R7, c[0x0][0x448] ;  /* 0x00011200ff077b82 */ /* 0x001e220000000800 */
[----:B------:R-:W-:Y:S02]  /*8d40*/  UIADD3 UR6, UR40, 0x3f, URZ ;  /* 0x0000003f28067890 */ /* 0x000fe4000fffe03f */
[----:B------:R-:W-:-:S04]  /*8d50*/  UIADD3 UR14, -UR14, 0x1, URZ ;  /* 0x000000010e0e7890 */ /* 0x000fc8000fffe13f */
[----:B------:R-:W-:Y:S01]  /*8d60*/  UIMAD UR14, UR49, UR11, UR14 ;  /* 0x0000000b310e72a4 */ /* 0x000fe2000f8e020e */
[----:B------:R-:W2:Y:S01]  /*8d70*/  LDC R12, c[0x0][0x9e4] ;  /* 0x00027900ff0c7b82 */ /* 0x000ea20000000800 */
[----:B0-----:R-:W-:Y:S02]  /*8d80*/  ISETP.NE.AND P5, PT, R7, 0x1, PT ;  /* 0x000000010700780c */ /* 0x001fe40003fa5270 */
[----:B--2---:R-:W-:-:S11]  /*8d90*/  ISETP.GE.AND P6, PT, R12, 0x1, PT ;  /* 0x000000010c00780c */ /* 0x004fd60003fc6270 */
[----:B------:R-:W0:Y:S08]  /*8da0*/  @P5 LDC R7, c[0x0][0x44c] ;  /* 0x00011300ff075b82 */ /* 0x000e300000000800 */
[----:B------:R-:W2:Y:S01]  /*8db0*/  @P5 LDC R9, c[0x0][0x450] ;  /* 0x00011400ff095b82 */ /* 0x000ea20000000800 */
[----:B0-----:R-:W-:-:S04]  /*8dc0*/  @P5 IMAD.HI.U32 R8, R7, UR6, RZ ;  /* 0x0000000607085c27 */ /* 0x001fc8000f8e00ff */
[----:B------:R-:W-:Y:S01]  /*8dd0*/  IMAD.U32 R7, RZ, RZ, UR6 ;  /* 0x00000006ff077e24 */ /* 0x000fe2000f8e00ff */
[----:B------:R-:W-:Y:S01]  /*8de0*/  ULDC UR6, c[0x0][0x9dc] ;  /* 0x0002770000067ab9 */ /* 0x000fe20000000800 */
[----:B--2---:R-:W-:-:S05]  /*8df0*/  @P5 SHF.R.U32.HI R7, RZ, R9, R8 ;  /* 0x00000009ff075219 */ /* 0x004fca0000011608 */
[----:B------:R-:W-:-:S04]  /*8e00*/  VIADD R7, R7, UR14 ;  /* 0x0000000e07077c36 */ /* 0x000fc80008000000 */
        /* <DEDUP_REMOVED lines=11> */
.L_x_4991:
[----:B------:R-:W-:-:S13]  /*8ec0*/  ISETP.NE.AND P0, PT, R12, 0x1, PT ;  /* 0x000000010c00780c */ /* 0x000fda0003f05270 */
[----:B------:R-:W0:Y:S02]  /*8ed0*/  @P0 LDC.64 R10, c[0x0][0x9e8] ;  /* 0x00027a00ff0a0b82 */ /* 0x000e240000000a00 */
[----:B0-----:R-:W-:-:S05]  /*8ee0*/  @P0 IMAD.HI.U32 R10, R7, R10, RZ ;  /* 0x0000000a070a0227 */ /* 0x001fca00078e00ff */
[----:B------:R-:W-:-:S07]  /*8ef0*/  @P0 SHF.R.U32.HI R7, RZ, R11, R10 ;  /* 0x0000000bff070219 */ /* 0x000fce000001160a */
.L_x_4992:
[----:B------:R-:W-:-:S05]  /*8f00*/  IMAD R7, R7, R12, RZ ;  /* 0x0000000c07077224 */ /* 0x000fca00078e02ff */
[----:B------:R-:W-:-:S07]  /*8f10*/  VIMNMX R8, R8, R7, !PT ;  /* 0x0000000708087248 */ /* 0x000fce0007fe0100 */
.L_x_4990:
[----:B------:R-:W-:-:S05]  /*8f20*/  VIADD R8, R8, 0x3f ;  /* 0x0000003f08087836 */ /* 0x000fca0000000000 */
[----:B------:R-:W-:-:S04]  /*8f30*/  SHF.R.S32.HI R7, RZ, 0x1f, R8 ;  /* 0x0000001fff077819 */ /* 0x000fc80000011408 */
[----:B------:R-:W-:-:S04]  /*8f40*/  LEA.HI R7, R7, R8, RZ, 0x6 ;  /* 0x0000000807077211 */ /* 0x000fc800078f30ff */
[----:B------:R-:W-:-:S04]  /*8f50*/  SHF.R.S32.HI R7, RZ, 0x6, R7 ;  /* 0x00000006ff077819 */ /* 0x000fc80000011407 */
[----:B------:R-:W-:-:S04]  /*8f60*/  VIMNMX R7, R186, R7, !PT ;  /* 0x00000007ba077248 */ /* 0x000fc80007fe0100 */
[----:B------:R-:W-:-:S13]  /*8f70*/  ISETP.LE.AND P0, PT, R7, UR50, PT ;  /* 0x0000003207007c0c */ /* 0x000fda000bf03270 */
[----:B------:R-:W-:Y:S05]  /*8f80*/  @!P0 BRA `(.L_x_4993) ;  /* 0x0000001c003c8947 */ /* 0x000fea0003800000 */
[----:B------:R-:W-:Y:S01]  /*8f90*/  IMAD.MOV.U32 R9, RZ, RZ, R6 ;  /* 0x000000ffff097224 */ /* 0x000fe200078e0006 */
[----:B------:R-:W-:Y:S01]  /*8fa0*/  UMOV UR23, UR36 ;  /* 0x0000002400177c82 */ /* 0x000fe20008000000 */
[----:B------:R-:W-:Y:S01]  /*8fb0*/  IMAD.MOV.U32 R14, RZ, RZ, R5 ;  /* 0x000000ffff0e7224 */ /* 0x000fe200078e0005 */
[----:B------:R-:W-:Y:S01]  /*8fc0*/  ULDC UR24, c[0x0][0x9d8] ;  /* 0x0002760000187ab9 */ /* 0x000fe20000000800 */
[----:B------:R-:W-:-:S05]  /*8fd0*/  ULDC UR22, c[0x0][0x988] ;  /* 0x0002620000167ab9 */ /* 0x000fca0000000800 */
.L_x_5002:
[----:B------:R-:W-:Y:S01]  /*8fe0*/  UIADD3 UR36, UR23, 0x1, URZ ;  /* 0x0000000117247890 */ /* 0x000fe2000fffe03f */
[----:B------:R-:W-:Y:S01]  /*8ff0*/  IMAD.U32 R6, RZ, RZ, UR50 ;  /* 0x00000032ff067e24 */ /* 0x000fe2000f8e00ff */
[----:B------:R-:W-:Y:S02]  /*9000*/  UIADD3 UR21, UR50, -0x1, URZ ;  /* 0xffffffff32157890 */ /* 0x000fe4000fffe03f */
[----:B------:R-:W-:Y:S02]  /*9010*/  UISETP.NE.AND UP0, UPT, UR36, 0x2, UPT ;  /* 0x000000022400788c */ /* 0x000fe4000bf05270 */
[----:B------:R-:W-:Y:S02]  /*9020*/  ISETP.GT.AND P0, PT, R6, R7, PT ;  /* 0x000000070600720c */ /* 0x000fe40003f04270 */
[----:B------:R-:W-:Y:S02]  /*9030*/  USEL UR6, URZ, 0x1, UP0 ;  /* 0x000000013f067887 */ /* 0x000fe40008000000 */
[----:B------:R-:W-:-:S02]  /*9040*/  USEL UR36, UR36, URZ, UP0 ;  /* 0x0000003f24247287 */ /* 0x000fc40008000000 */
[----:B------:R-:W-:Y:S01]  /*9050*/  ULOP3.LUT UR37, UR37, UR6, URZ, 0x3c, !UPT ;  /* 0x0000000625257292 */ /* 0x000fe2000f8e3c3f */
[----:B------:R-:W-:Y:S01]  /*9060*/  UMOV UR50, UR21 ;  /* 0x0000001500327c82 */ /* 0x000fe20008000000 */
[----:B0123--:R-:W-:Y:S10]  /*9070*/  @!P3 BRA `(.L_x_4994) ;  /* 0x000000000004b947 */ /* 0x00fff40003800000 */
[----:B------:R-:W-:Y:S01]  /*9080*/  BPT.TRAP 0x1 ;  /* 0x000000040000795c */ /* 0x000fe20000300000 */
.L_x_4994:
[----:B------:R-:W-:Y:S01]  /*9090*/  ULEA UR25, UR36, UR43, 0x3 ;  /* 0x0000002b24197291 */ /* 0x000fe2000f8e183f */
[----:B------:R-:W-:-:S05]  /*90a0*/  IMAD.U32 R8, RZ, RZ, UR37 ;  /* 0x00000025ff087e24 */ /* 0x000fca000f8e00ff */
[----:B------:R-:W-:-:S04]  /*90b0*/  SHF.L.U32 R8, R8, 0x1f, RZ ;  /* 0x0000001f08087819 */ /* 0x000fc800000006ff */
[----:B------:R0:W2:Y:S01]  /*90c0*/  SYNCS.PHASECHK.TRANS64.TRYWAIT P1, [UR25+0x28c30], R8 ;  /* 0x028c3008ff0075a7 */ /* 0x0000a20008020159 */
[----:B------:R-:W-:Y:S05]  /*90d0*/  @!P3 BRA `(.L_x_4995) ;  /* 0x000000000004b947 */ /* 0x000fea0003800000 */
[----:B------:R-:W-:Y:S01]  /*90e0*/  BPT.TRAP 0x1 ;  /* 0x000000040000795c */ /* 0x000fe20000300000 */
.L_x_4995:
[----:B--2---:R-:W-:Y:S05]  /*90f0*/  @P1 BRA `(.L_x_4996) ;  /* 0x0000000000081947 */ /* 0x004fea0003800000 */
[----:B------:R-:W2:Y:S02]  /*9100*/  SYNCS.PHASECHK.TRANS64.TRYWAIT P1, [UR25+0x28c30], R8 ;  /* 0x028c3008ff0075a7 */ /* 0x000ea40008020159 */
[----:B--2---:R-:W-:Y:S05]  /*9110*/  @!P1 BRA `(.L_x_4997) ;  /* 0x000000d000d89947 */ /* 0x004fea0003800000 */
.L_x_4996:
[----:B------:R-:W-:Y:S01]  /*9120*/  R2UR UR18, R0 ;  /* 0x00000000001272ca */ /* 0x000fe200000e0000 */
[----:B-1----:R-:W-:Y:S01]  /*9130*/  WARPGROUP.ARRIVE ;  /* 0x00000000000079c5 */ /* 0x002fe20000000000 */
[----:B------:R-:W-:Y:S01]  /*9140*/  UMOV UR19, 0x40000040 ;  /* 0x4000004000137882 */ /* 0x000fe20000000000 */
[----:B------:R-:W-:Y:S01]  /*9150*/  UMOV UR7, 0x40000040 ;  /* 0x4000004000077882 */ /* 0x000fe20000000000 */
[----:B------:R-:W-:Y:S01]  /*9160*/  UMOV UR11, 0x40000040 ;  /* 0x40000040000b7882 */ /* 0x000fe20000000000 */
[----:B------:R-:W-:-:S08]  /*9170*/  UMOV UR15, 0x40000040 ;  /* 0x40000040000f7882 */ /* 0x000fd00000000000 */
[----:B------:R-:W-:-:S04]  /*9180*/  ULEA UR18, UR36, UR18, 0x9 ;  /* 0x0000001224127291 */ /* 0x000fc8000f8e483f */
[----:B------:R-:W-:Y:S02]  /*9190*/  UIADD3 UR6, UR18, 0x2, URZ ;  /* 0x0000000212067890 */ /* 0x000fe4000fffe03f */
[----:B------:R-:W-:Y:S02]  /*91a0*/  UIADD3 UR10, UR18, 0x4, URZ ;  /* 0x00000004120a7890 */ /* 0x000fe4000fffe03f */
[----:B------:R-:W-:Y:S02]  /*91b0*/  UIADD3 UR14, UR18, 0x6, URZ ;  /* 0x00000006120e7890 */ /* 0x000fe4000fffe03f */
[----:B------:R-:W-:Y:S03]  /*91c0*/  HGMMA.64x64x16.F32 R152, gdesc[UR16], RZ, !UPT, gsb0 ;  /* 0x00e00000109879f0 */ /* 0x000fe6000c0008ff */
[----:B------:R-:W-:Y:S02]  /*91d0*/  WARPGROUP.DEPBAR.LE gsb0, 0x0 ;  /* 0x00008000000079c5 */ /* 0x000fe40000010000 */
[----:B------:R-:W-:-:S06]  /*91e0*/  WARPGROUP.ARRIVE ;  /* 0x00000000000079c5 */ /* 0x000fcc0000000000 */
[----:B------:R-:W-:Y:S03]  /*91f0*/  HGMMA.64x64x16.F32 R152, gdesc[UR4], R152, gsb0 ;  /* 0x00e00000049879f0 */ /* 0x000fe60008000898 */
[----:B------:R-:W-:Y:S02]  /*9200*/  WARPGROUP.DEPBAR.LE gsb0, 0x0 ;  /* 0x00008000000079c5 */ /* 0x000fe40000010000 */
[----:B------:R-:W-:-:S06]  /*9210*/  WARPGROUP.ARRIVE ;  /* 0x00000000000079c5 */ /* 0x000fcc0000000000 */
[----:B------:R-:W-:Y:S01]  /*9220*/  HGMMA.64x64x16.F32 R152, gdesc[UR8], R152, gsb0 ;  /* 0x00e00000089879f0 */ /* 0x000fe20008000898 */
[----:B------:R-:W-:Y:S02]  /*9230*/  UMOV UR10, UR22 ;  /* 0x00000016000a7c82 */ /* 0x000fe40008000000 */
        /* <DEDUP_REMOVED lines=35> */
[----:B-1----:R-:W-:-:S07]  /*9470*/  FMNMX.FTZ R5, R6, R5, !PT ;  /* 0x0000000506057209 */ /* 0x002fce0007810000 */
[----:B------:R-:W1:Y:S01]  /*9480*/  MUFU.TANH R152, R152 ;  /* 0x0000009800987308 */ /* 0x000e620000002400 */
[----:B---3--:R-:W-:-:S07]  /*9490*/  FMNMX.FTZ R156, R20, R5, !PT ;  /* 0x00000005149c7209 */ /* 0x008fce0007810000 */
[----:B------:R-:W3:Y:S01]  /*94a0*/  MUFU.TANH R154, R154 ;  /* 0x0000009a009a7308 */ /* 0x000ee20000002400 */
[----:B--2---:R-:W-:-:S07]  /*94b0*/  FMNMX.FTZ R5, R21, R156, !PT ;  /* 0x0000009c15057209 */ /* 0x004fce0007810000 */
        /* <DEDUP_REMOVED lines=17> */
[----:B--2---:R-:W-:Y:S01]  /*95d0*/  FMNMX.FTZ R162, R165, R156, !PT ;  /* 0x0000009ca5a27209 */ /* 0x004fe20007810000 */
[----:B------:R-:W-:Y:S01]  /*95e0*/  FMUL.FTZ R156, R163, UR24 ;  /* 0x00000018a39c7c20 */ /* 0x000fe20008410000 */
[----:B------:R-:W-:Y:S01]  /*95f0*/  FMUL.FTZ R163, R170, UR24 ;  /* 0x00000018aaa37c20 */ /* 0x000fe20008410000 */
[----:B------:R-:W-:-:S04]  /*9600*/  FMUL.FTZ R170, R174, UR24 ;  /* 0x00000018aeaa7c20 */ /* 0x000fc80008410000 */
[----:B------:R-:W2:Y:S01]  /*9610*/  MUFU.TANH R168, R168 ;  /* 0x000000a800a87308 */ /* 0x000ea20000002400 */
[----:B-1----:R-:W-:Y:S01]  /*9620*/  FMNMX.FTZ R5, R169, R162, !PT ;  /* 0x000000a2a9057209 */ /* 0x002fe20007810000 */
[----:B------:R-:W-:Y:S01]  /*9630*/  FMUL.FTZ R162, R167, UR24 ;  /* 0x00000018a7a27c20 */ /* 0x000fe20008410000 */
[----:B------:R-:W-:-:S05]  /*9640*/  FMUL.FTZ R167, R179, UR24 ;  /* 0x00000018b3a77c20 */ /* 0x000fca0008410000 */
[----:B------:R-:W1:Y:S01]  /*9650*/  MUFU.TANH R10, R10 ;  /* 0x0000000a000a7308 */ /* 0x000e620000002400 */
[----:B---3--:R-:W-:-:S07]  /*9660*/  FMNMX.FTZ R5, R172, R5, !PT ;  /* 0x00000005ac057209 */ /* 0x008fce0007810000 */
[----:B------:R-:W3:Y:S01]  /*9670*/  MUFU.TANH R11, R11 ;  /* 0x0000000b000b7308 */ /* 0x000ee20000002400 */
[----:B--2---:R-:W-:-:S05]  /*9680*/  FMNMX.FTZ R5, R168, R5, !PT ;  /* 0x00000005a8057209 */ /* 0x004fca0007810000 */
[----:B------:R-:W2:Y:S02]  /*9690*/  SHFL.BFLY PT, R176, R5, 0x2, 0x1f ;  /* 0x0c401f0005b07f89 */ /* 0x000ea400000e0000 */
[----:B------:R-:W4:Y:S01]  /*96a0*/  MUFU.TANH R12, R12 ;  /* 0x0000000c000c7308 */ /* 0x000f220000002400 */
[----:B-1----:R-:W-:-:S07]  /*96b0*/  FMNMX.FTZ R174, R10, R9, !PT ;  /* 0x000000090aae7209 */ /* 0x002fce0007810000 */
[----:B------:R-:W1:Y:S08]  /*96c0*/  MUFU.TANH R13, R13 ;  /* 0x0000000d000d7308 */ /* 0x000e700000002400 */
        /* <DEDUP_REMOVED lines=8> */
[----:B-1----:R-:W-:-:S04]  /*9750*/  FMNMX.FTZ R176, R13, R176, !PT ;  /* 0x000000b00db07209 */ /* 0x002fc80007810000 */
[----:B-----5:R-:W-:-:S03]  /*9760*/  FMNMX.FTZ R177, R153, R176, !PT ;  /* 0x000000b099b17209 */ /* 0x020fc60007810000 */
[----:B------:R-:W1:Y:S01]  /*9770*/  MUFU.TANH R162, R162 ;  /* 0x000000a200a27308 */ /* 0x000e620000002400 */
[----:B--2---:R-:W-:-:S07]  /*9780*/  FMNMX.FTZ R176, R156, R177, !PT ;  /* 0x000000b19cb07209 */ /* 0x004fce0007810000 */
[----:B------:R-:W2:Y:S01]  /*9790*/  MUFU.TANH R163, R163 ;  /* 0x000000a300a37308 */ /* 0x000ea20000002400 */
[----:B----4-:R-:W-:Y:S02]  /*97a0*/  FMNMX.FTZ R177, R159, R176, !PT ;  /* 0x000000b09fb17209 */ /* 0x010fe40007810000 */
[----:B---3--:R-:W-:-:S05]  /*97b0*/  FMNMX.FTZ R5, R180, R181, !PT ;  /* 0x000000b5b4057209 */ /* 0x008fca0007810000 */
[----:B------:R-:W3:Y:S01]  /*97c0*/  MUFU.TANH R166, R166 ;  /* 0x000000a600a67308 */ /* 0x000ee20000002400 */
[----:B-1----:R-:W-:Y:S01]  /*97d0*/  FMNMX.FTZ R176, R162, R177, !PT ;  /* 0x000000b1a2b07209 */ /* 0x002fe20007810000 */
[C---:B------:R-:W-:Y:S01]  /*97e0*/  FMUL.FTZ R179, R5.reuse, UR10 ;  /* 0x0000000a05b37c20 */ /* 0x040fe20008410000 */
[----:B------:R-:W-:-:S03]  /*97f0*/  FADD.FTZ R14, -R5, R14 ;  /* 0x0000000e050e7221 */ /* 0x000fc60000010100 */
[--C-:B------:R-:W-:Y:S01]  /*9800*/  FFMA.FTZ R178, R6, UR10, -R179.reuse ;  /* 0x0000000a06b27c23 */ /* 0x100fe200080108b3 */
[----:B------:R-:W-:Y:S01]  /*9810*/  FMUL.FTZ R14, R14, UR10 ;  /* 0x0000000a0e0e7c20 */ /* 0x000fe20008410000 */
[----:B------:R-:W1:Y:S01]  /*9820*/  MUFU.TANH R170, R170 ;  /* 0x000000aa00aa7308 */ /* 0x000e620000002400 */
        /* <DEDUP_REMOVED lines=16> */
[----:B-1----:R-:W-:Y:S01]  /*9930*/  FMNMX.FTZ R176, R170, R177, !PT ;  /* 0x000000b1aab07209 */ /* 0x002fe20007810000 */
[----:B------:R-:W-:-:S06]  /*9940*/  FFMA.FTZ R168, R168, UR10, -R179 ;  /* 0x0000000aa8a87c23 */ /* 0x000fcc00080108b3 */
[----:B------:R-:W1:Y:S01]  /*9950*/  MUFU.TANH R167, R167 ;  /* 0x000000a700a77308 */ /* 0x000e620000002400 */
[----:B--2---:R-:W-:-:S07]  /*9960*/  FMNMX.FTZ R6, R173, R176, !PT ;  /* 0x000000b0ad067209 */ /* 0x004fce0007810000 */
[----:B------:R-:W2:Y:S01]  /*9970*/  MUFU.TANH R174, R174 ;  /* 0x000000ae00ae7308 */ /* 0x000ea20000002400 */
[----:B---3--:R-:W-:-:S07]  /*9980*/  FMNMX.FTZ R6, R171, R6, !PT ;  /* 0x00000006ab067209 */ /* 0x008fce0007810000 */
[----:B------:R-:W3:Y:S01]  /*9990*/  MUFU.TANH R175, R175 ;  /* 0x000000af00af7308 */ /* 0x000ee20000002400 */
[----:B-1----:R-:W-:-:S07]  /*99a0*/  FMNMX.FTZ R177, R167, R6, !PT ;  /* 0x00000006a7b17209 */ /* 0x002fce0007810000 */
[----:B------:R1:W-:Y:S01]  /*99b0*/  MUFU.EX2 R176, R178 ;  /* 0x000000b200b07308 */ /* 0x0003e20000000800 */
[----:B--2---:R-:W-:Y:S01]  /*99c0*/  FMNMX.FTZ R6, R174, R177, !PT ;  /* 0x000000b1ae067209 */ /* 0x004fe20007810000 */
[----:B------:R-:W-:-:S06]  /*99d0*/  FFMA.FTZ R177, R152, UR10, -R179 ;  /* 0x0000000a98b17c23 */ /* 0x000fcc00080108b3 */
[----:B------:R-:W2:Y:S01]  /*99e0*/  MUFU.EX2 R14, R14 ;  /* 0x0000000e000e7308 */ /* 0x000ea20000000800 */
[----:B---3--:R-:W-:Y:S01]  /*99f0*/  FMNMX.FTZ R6, R175, R6, !PT ;  /* 0x00000006af067209 */ /* 0x008fe20007810000 */
[----:B-1----:R-:W-:-:S04]  /*9a00*/  FFMA.FTZ R178, R154, UR10, -R179 ;  /* 0x0000000a9ab27c23 */ /* 0x002fc800080108b3 */
[----:B------:R-:W1:Y:S02]  /*9a10*/  SHFL.BFLY PT, R181, R6, 0x2, 0x1f ;  /* 0x0c401f0006b57f89 */ /* 0x000e6400000e0000 */
        /* <DEDUP_REMOVED lines=15> */
[----:B-1----:R-:W-:Y:S01]  /*9b10*/  FMNMX.FTZ R181, R6, R181, !PT ;  /* 0x000000b506b57209 */ /* 0x002fe20007810000 */
        /* <DEDUP_REMOVED lines=39> */
[----:B------:R-:W-:Y:S01]  /*9d90*/  FFMA.FTZ R172, R153, UR10, -R154 ;  /* 0x0000000a99ac7c23 */ /* 0x000fe2000801089a */
[----:B------:R-:W-:-:S02]  /*9da0*/  IMAD.MOV R153, RZ, RZ, -R17 ;  /* 0x000000ffff997224 */ /* 0x000fc400078e0a11 */
[--C-:B------:R-:W-:Y:S01]  /*9db0*/  FFMA.FTZ R11, R11, UR10, -R154.reuse ;  /* 0x0000000a0b0b7c23 */ /* 0x100fe2000801089a */
[--C-:B------:R-:W-:Y:S01]  /*9dc0*/  FFMA.FTZ R181, R173, UR10, -R154.reuse ;  /* 0x0000000aadb57c23 */ /* 0x100fe2000801089a */
[----:B------:R-:W-:Y:S01]  /*9dd0*/  MUFU.EX2 R9, R9 ;  /* 0x0000000900097308 */ /* 0x000fe20000000800 */
[--C-:B------:R-:W-:Y:S01]  /*9de0*/  FFMA.FTZ R12, R12, UR10, -R154.reuse ;  /* 0x0000000a0c0c7c23 */ /* 0x100fe2000801089a */
[----:B------:R-:W-:Y:S01]  /*9df0*/  ISETP.NE.AND P1, PT, R2, R153, PT ;  /* 0x000000990200720c */ /* 0x000fe20003f25270 */
[----:B------:R-:W-:Y:S02]  /*9e00*/  IMAD.U32 R173, RZ, RZ, UR25 ;  /* 0x00000019ffad7e24 */ /* 0x000fe4000f8e00ff */
[--C-:B------:R-:W-:Y:S01]  /*9e10*/  FFMA.FTZ R13, R13, UR10, -R154.reuse ;  /* 0x0000000a0d0d7c23 */ /* 0x100fe2000801089a */
[----:B------:R-:W-:Y:S02]  /*9e20*/  IMAD.U32 R153, RZ, RZ, UR23 ;  /* 0x00000017ff997e24 */ /* 0x000fe4000f8e00ff */
[--C-:B------:R-:W-:Y:S01]  /*9e30*/  FFMA.FTZ R179, R156, UR10, -R154.reuse ;  /* 0x0000000a9cb37c23 */ /* 0x100fe2000801089a */
[----:B------:R-:W-:Y:S01]  /*9e40*/  @!P4 VIADD R152, R173, 0x28c40 ;  /* 0x00028c40ad98c836 */ /* 0x000fe20000000000 */
[----:B------:R-:W1:Y:S01]  /*9e50*/  MUFU.EX2 R10, R10 ;  /* 0x0000000a000a7308 */ /* 0x000e620000000800 */
[--C-:B------:R-:W-:Y:S01]  /*9e60*/  FFMA.FTZ R159, R159, UR10, -R154.reuse ;  /* 0x0000000a9f9f7c23 */ /* 0x100fe2000801089a */
[--C-:B------:R-:W-:Y:S01]  /*9e70*/  FFMA.FTZ R192, R162, UR10, -R154.reuse ;  /* 0x0000000aa2c07c23 */ /* 0x100fe2000801089a */
[----:B------:R-:W-:Y:S01]  /*9e80*/  FFMA.FTZ R163, R163, UR10, -R154 ;  /* 0x0000000aa3a37c23 */ /* 0x000fe2000801089a */
[----:B------:R-:W-:Y:S01]  /*9e90*/  @!P4 PRMT R152, RZ, 0x654, R152 ;  /* 0x00000654ff98c816 */ /* 0x000fe20000000098 */
[--C-:B------:R-:W-:Y:S01]  /*9ea0*/  FFMA.FTZ R194, R166, UR10, -R154.reuse ;  /* 0x0000000aa6c27c23 */ /* 0x100fe2000801089a */
[----:B------:R-:W-:Y:S01]  /*9eb0*/  FFMA.FTZ R170, R170, UR10, -R154 ;  /* 0x0000000aaaaa7c23 */ /* 0x000fe2000801089a */
[----:B------:R-:W-:Y:S01]  /*9ec0*/  @!P1 IMAD R153, R153, 0x40, R16 ;  /* 0x0000004099999824 */ /* 0x000fe200078e0210 */
[----:B------:R-:W2:Y:S01]  /*9ed0*/  MUFU.EX2 R11, R11 ;  /* 0x0000000b000b7308 */ /* 0x000ea20000000800 */
[----:B------:R4:W-:Y:S01]  /*9ee0*/  @!P4 SYNCS.ARRIVE.TRANS64.RED.A1T0 RZ, [R152+URZ], RZ ;  /* 0x000000ff98ffc9a7 */ /* 0x0009e2000810043f */
[--C-:B------:R-:W-:Y:S01]  /*9ef0*/  FFMA.FTZ R171, R171, UR10, -R154.reuse ;  /* 0x0000000aabab7c23 */ /* 0x100fe2000801089a */
[--C-:B------:R-:W-:Y:S01]  /*9f00*/  FFMA.FTZ R167, R167, UR10, -R154.reuse ;  /* 0x0000000aa7a77c23 */ /* 0x100fe2000801089a */
[----:B------:R-:W-:Y:S01]  /*9f10*/  @!P1 LEA R153, R153, UR43, 0x2 ;  /* 0x0000002b99999c11 */ /* 0x000fe2000f8e10ff */
[--C-:B------:R-:W-:Y:S01]  /*9f20*/  FFMA.FTZ R162, R174, UR10, -R154.reuse ;  /* 0x0000000aaea27c23 */ /* 0x100fe2000801089a */
[----:B------:R-:W-:Y:S01]  /*9f30*/  FFMA.FTZ R175, R175, UR10, -R154 ;  /* 0x0000000aafaf7c23 */ /* 0x000fe2000801089a */
[----:B------:R-:W-:Y:S01]  /*9f40*/  FMUL.FTZ R100, R100, R14 ;  /* 0x0000000e64647220 */ /* 0x000fe20000410000 */
[----:B------:R-:W3:Y:S01]  /*9f50*/  MUFU.EX2 R12, R12 ;  /* 0x0000000c000c7308 */ /* 0x000ee20000000800 */
[----:B----4-:R-:W-:Y:S01]  /*9f60*/  FADD.FTZ R152, R20, R3 ;  /* 0x0000000314987221 */ /* 0x010fe20000010000 */
[----:B-1----:R-:W-:Y:S01]  /*9f70*/  FFMA.FTZ R4, R9, R4, R10 ;  /* 0x0000000409047223 */ /* 0x002fe2000001000a */
[----:B------:R-:W-:Y:S01]  /*9f80*/  @!P1 STS [R153+0x28800], R14 ;  /* 0x0288000e99009388 */ /* 0x000fe20000000800 */
[-C--:B------:R-:W-:Y:S01]  /*9f90*/  FMUL.FTZ R101, R101, R14.reuse ;  /* 0x0000000e65657220 */ /* 0x080fe20000410000 */
[----:B------:R-:W-:Y:S01]  /*9fa0*/  FADD.FTZ R152, R21, R152 ;  /* 0x0000009815987221 */ /* 0x000fe20000010000 */
[-C--:B------:R-:W-:Y:S01]  /*9fb0*/  FMUL.FTZ R104, R104, R14.reuse ;  /* 0x0000000e68687220 */ /* 0x080fe20000410000 */
[----:B------:R1:W-:Y:S01]  /*9fc0*/  @!P1 STS [R153+0x28820], R9 ;  /* 0x0288200999009388 */ /* 0x0003e20000000800 */
[----:B------:R-:W4:Y:S01]  /*9fd0*/  MUFU.EX2 R13, R13 ;  /* 0x0000000d000d7308 */ /* 0x000f220000000800 */
        /* <DEDUP_REMOVED lines=9> */
[----:B---3--:R-:W-:Y:S01]  /*a070*/  FADD.FTZ R4, R12, R3 ;  /* 0x000000030c047221 */ /* 0x008fe20000010000 */
[-C--:B------:R-:W-:Y:S01]  /*a080*/  FMUL.FTZ R117, R117, R14.reuse ;  /* 0x0000000e75757220 */ /* 0x080fe20000410000 */
[-C--:B------:R-:W-:Y:S01]  /*a090*/  FMUL.FTZ R120, R120, R14.reuse ;  /* 0x0000000e78787220 */ /* 0x080fe20000410000 */
[----:B------:R-:W-:Y:S01]  /*a0a0*/  FADD.FTZ R152, R178, R153 ;  /* 0x00000099b2987221 */ /* 0x000fe20000010000 */
[-C--:B------:R-:W-:Y:S01]  /*a0b0*/  FMUL.FTZ R121, R121, R14.reuse ;  /* 0x0000000e79797220 */ /* 0x080fe20000410000 */
[-C--:B------:R-:W-:Y:S01]  /*a0c0*/  FMUL.FTZ R124, R124, R14.reuse ;  /* 0x0000000e7c7c7220 */ /* 0x080fe20000410000 */
[----:B------:R-:W1:Y:S01]  /*a0d0*/  MUFU.EX2 R179, R179 ;  /* 0x000000b300b37308 */ /* 0x000e620000000800 */
        /* <DEDUP_REMOVED lines=8> */
[----:B--2---:R-:W-:Y:S01]  /*a160*/  FADD.FTZ R4, R172, R3 ;  /* 0x00000003ac047221 */ /* 0x004fe20000010000 */
[----:B------:R-:W-:Y:S01]  /*a170*/  FADD.FTZ R153, R157, R152 ;  /* 0x000000989d997221 */ /* 0x000fe20000010000 */
        /* <DEDUP_REMOVED lines=10> */
[----:B------:R-:W-:Y:S01]  /*a220*/  FMUL.FTZ R149, R149, R14 ;  /* 0x0000000e95957220 */ /* 0x000fe20000410000 */
[----:B------:R-:W-:Y:S01]  /*a230*/  F2FP.F16.F32.PACK_AB R154, R21, R20 ;  /* 0x00000014159a723e */ /* 0x000fe200000000ff */
[----:B------:R-:W-:Y:S01]  /*a240*/  FMUL.FTZ R26, R26, R9 ;  /* 0x000000091a1a7220 */ /* 0x000fe20000410000 */
[----:B------:R-:W1:Y:S01]  /*a250*/  MUFU.EX2 R192, R192 ;  /* 0x000000c000c07308 */ /* 0x000e620000000800 */
[----:B---3--:R-:W-:Y:S01]  /*a260*/  FADD.FTZ R3, R159, R4 ;  /* 0x000000049f037221 */ /* 0x008fe20000010000 */
[----:B------:R-:W-:Y:S01]  /*a270*/  F2FP.F16.F32.PACK_AB R158, R180, R155 ;  /* 0x0000009bb49e723e */ /* 0x000fe200000000ff */
[-C--:B------:R-:W-:Y:S01]  /*a280*/  FMUL.FTZ R27, R27, R9.reuse ;  /* 0x000000091b1b7220 */ /* 0x080fe20000410000 */
[----:B------:R-:W-:Y:S01]  /*a290*/  F2FP.F16.F32.PACK_AB R155, R13, R12 ;  /* 0x0000000c0d9b723e */ /* 0x000fe200000000ff */
[----:B------:R-:W-:Y:S01]  /*a2a0*/  FMUL.FTZ R30, R30, R9 ;  /* 0x000000091e1e7220 */ /* 0x000fe20000410000 */
[----:B------:R-:W-:Y:S01]  /*a2b0*/  F2FP.F16.F32.PACK_AB R156, R178, R177 ;  /* 0x000000b1b29c723e */ /* 0x000fe200000000ff */
[----:B------:R-:W-:Y:S01]  /*a2c0*/  FMUL.FTZ R31, R31, R9 ;  /* 0x000000091f1f7220 */ /* 0x000fe20000410000 */
[----:B------:R-:W3:Y:S01]  /*a2d0*/  MUFU.EX2 R161, R161 ;  /* 0x000000a100a17308 */ /* 0x000ee20000000800 */
[C---:B--2---:R-:W-:Y:S01]  /*a2e0*/  FADD.FTZ R152, R160.reuse, R153 ;  /* 0x00000099a0987221 */ /* 0x044fe20000010000 */
[----:B------:R-:W-:Y:S01]  /*a2f0*/  F2FP.F16.F32.PACK_AB R160, R160, R157 ;  /* 0x0000009da0a0723e */ /* 0x000fe200000000ff */
[-C--:B------:R-:W-:Y:S01]  /*a300*/  FMUL.FTZ R34, R34, R9.reuse ;  /* 0x0000000922227220 */ /* 0x080fe20000410000 */
[----:B------:R-:W-:Y:S01]  /*a310*/  F2FP.F16.F32.PACK_AB R157, R179, R172 ;  /* 0x000000acb39d723e */ /* 0x000fe200000000ff */
[-C--:B------:R-:W-:Y:S01]  /*a320*/  FMUL.FTZ R35, R35, R9.reuse ;  /* 0x0000000923237220 */ /* 0x080fe20000410000 */
[-C--:B------:R-:W-:Y:S01]  /*a330*/  FMUL.FTZ R38, R38, R9.reuse ;  /* 0x0000000926267220 */ /* 0x080fe20000410000 */
[----:B------:R-:W-:Y:S01]  /*a340*/  FMUL.FTZ R39, R39, R9 ;  /* 0x0000000927277220 */ /* 0x000fe20000410000 */
[----:B------:R-:W2:Y:S01]  /*a350*/  MUFU.EX2 R163, R163 ;  /* 0x000000a300a37308 */ /* 0x000ea20000000800 */
[C---:B-1----:R-:W-:Y:S01]  /*a360*/  FADD.FTZ R4, R192.reuse, R3 ;  /* 0x00000003c0047221 */ /* 0x042fe20000010000 */
[----:B------:R-:W-:Y:S01]  /*a370*/  F2FP.F16.F32.PACK_AB R159, R192, R159 ;  /* 0x0000009fc09f723e */ /* 0x000fe200000000ff */
[-C--:B------:R-:W-:Y:S01]  /*a380*/  FMUL.FTZ R42, R42, R9.reuse ;  /* 0x000000092a2a7220 */ /* 0x080fe20000410000 */
[-C--:B------:R-:W-:Y:S01]  /*a390*/  FMUL.FTZ R43, R43, R9.reuse ;  /* 0x000000092b2b7220 */ /* 0x080fe20000410000 */
[-C--:B------:R-:W-:Y:S01]  /*a3a0*/  FMUL.FTZ R46, R46, R9.reuse ;  /* 0x000000092e2e7220 */ /* 0x080fe20000410000 */
[-C--:B------:R-:W-:Y:S01]  /*a3b0*/  FMUL.FTZ R47, R47, R9.reuse ;  /* 0x000000092f2f7220 */ /* 0x080fe20000410000 */
[----:B------:R-:W-:Y:S01]  /*a3c0*/  FMUL.FTZ R50, R50, R9 ;  /* 0x0000000932327220 */ /* 0x000fe20000410000 */
[----:B------:R-:W1:Y:S01]  /*a3d0*/  MUFU.EX2 R164, R164 ;  /* 0x000000a400a47308 */ /* 0x000e620000000800 */
        /* <DEDUP_REMOVED lines=70> */
[-C--:B------:R-:W-:Y:S01]  /*a840*/  FMUL.FTZ R147, R147, R9.reuse ;  /* 0x0000000993937220 */ /* 0x080fe20000410000 */
[----:B------:R-:W-:Y:S01]  /*a850*/  FMUL.FTZ R150, R150, R9 ;  /* 0x0000000996967220 */ /* 0x000fe20000410000 */
[----:B------:R-:W4:Y:S01]  /*a860*/  MUFU.EX2 R169, R169 ;  /* 0x000000a900a97308 */ /* 0x000f220000000800 */
[----:B---3--:R-:W-:Y:S01]  /*a870*/  FADD.FTZ R4, R174, R15 ;  /* 0x0000000fae047221 */ /* 0x008fe20000010000 */
[----:B--2---:R-:W-:Y:S01]  /*a880*/  F2FP.F16.F32.PACK_AB R162, R164, R161 ;  /* 0x000000a1a4a2723e */ /* 0x004fe200000000ff */
[----:B------:R-:W-:Y:S01]  /*a890*/  FMUL.FTZ R151, R151, R9 ;  /* 0x0000000997977220 */ /* 0x000fe20000410000 */
[----:B------:R-:W-:-:S02]  /*a8a0*/  F2FP.F16.F32.PACK_AB R161, R194, R163 ;  /* 0x000000a3c2a1723e */ /* 0x000fc400000000ff */
[----:B------:R-:W-:Y:S02]  /*a8b0*/  F2FP.F16.F32.PACK_AB R164, R182, R165 ;  /* 0x000000a5b6a4723e */ /* 0x000fe400000000ff */
[----:B------:R-:W2:Y:S01]  /*a8c0*/  MUFU.EX2 R168, R168 ;  /* 0x000000a800a87308 */ /* 0x000ea20000000800 */
[----:B-----5:R-:W-:Y:S01]  /*a8d0*/  FADD.FTZ R11, R167, R4 ;  /* 0x00000004a70b7221 */ /* 0x020fe20000010000 */
[----:B------:R-:W-:Y:S02]  /*a8e0*/  F2FP.F16.F32.PACK_AB R163, R181, R170 ;  /* 0x000000aab5a3723e */ /* 0x000fe400000000ff */
[----:B------:R-:W-:-:S03]  /*a8f0*/  F2FP.F16.F32.PACK_AB R165, R174, R171 ;  /* 0x000000abaea5723e */ /* 0x000fc600000000ff */
[----:B------:R1:W-:Y:S01]  /*a900*/  STSM.16.M88.4 [R19], R160 ;  /* 0x000000a013007844 */ /* 0x0003e20000000200 */
[----:B------:R-:W3:Y:S01]  /*a910*/  MUFU.EX2 R14, R175 ;  /* 0x000000af000e7308 */ /* 0x000ee20000000800 */
[----:B----4-:R-:W-:Y:S01]  /*a920*/  FADD.FTZ R3, R169, R20 ;  /* 0x00000014a9037221 */ /* 0x010fe20000010000 */
[----:B--2---:R-:W-:-:S03]  /*a930*/  F2FP.F16.F32.PACK_AB R166, R168, R169 ;  /* 0x000000a9a8a6723e */ /* 0x004fc600000000ff */
[----:B------:R-:W-:Y:S01]  /*a940*/  FADD.FTZ R3, R168, R3 ;  /* 0x00000003a8037221 */ /* 0x000fe20000010000 */
[C---:B---3--:R-:W-:Y:S01]  /*a950*/  F2FP.F16.F32.PACK_AB R167, R14.reuse, R167 ;  /* 0x000000a70ea7723e */ /* 0x048fe200000000ff */
[----:B------:R-:W-:-:S04]  /*a960*/  FADD.FTZ R4, R14, R11 ;  /* 0x0000000b0e047221 */ /* 0x000fc80000010000 */
[----:B------:R1:W-:Y:S01]  /*a970*/  STSM.16.M88.4 [R22], R164 ;  /* 0x000000a416007844 */ /* 0x0003e20000000200 */
[----:B------:R-:W-:Y:S05]  /*a980*/  @!P3 BRA `(.L_x_4998) ;  /* 0x000000000004b947 */ /* 0x000fea0003800000 */
[----:B------:R-:W-:Y:S01]  /*a990*/  BPT.TRAP 0x1 ;  /* 0x000000040000795c */ /* 0x000fe20000300000 */
.L_x_4998:
[----:B------:R2:W3:Y:S01]  /*a9a0*/  SYNCS.PHASECHK.TRANS64.TRYWAIT P1, [UR25+0x28c50], R8 ;  /* 0x028c5008ff0075a7 */ /* 0x0004e20008020159 */
[----:B------:R-:W-:Y:S05]  /*a9b0*/  @!P3 BRA `(.L_x_4999) ;  /* 0x000000000004b947 */ /* 0x000fea0003800000 */
[----:B------:R-:W-:Y:S01]  /*a9c0*/  BPT.TRAP 0x1 ;  /* 0x000000040000795c */ /* 0x000fe20000300000 */
.L_x_4999:
[----:B---3--:R-:W-:Y:S05]  /*a9d0*/  @P1 BRA `(.L_x_5000) ;  /* 0x0000000000081947 */ /* 0x008fea0003800000 */
[----:B------:R-:W3:Y:S02]  /*a9e0*/  SYNCS.PHASECHK.TRANS64.TRYWAIT P1, [UR25+0x28c50], R8 ;  /* 0x028c5008ff0075a7 */ /* 0x000ee40008020159 */
[----:B---3--:R-:W-:Y:S05]  /*a9f0*/  @!P1 BRA `(.L_x_5001) ;  /* 0x000000b800b89947 */ /* 0x008fea0003800000 */
.L_x_5000:
        /* <DEDUP_REMOVED lines=39> */
[----:B------:R-:W-:-:S05]  /*ac70*/  UMOV UR50, UR21 ;  /* 0x0000001500327c82 */ /* 0x000fca0008000000 */
.L_x_4993:
[----:B------:R-:W-:-:S13]  /*ac80*/  ISETP.LE.AND P0, PT, R186, UR50, PT ;  /* 0x00000032ba007c0c */ /* 0x000fda000bf03270 */
[----:B------:R-:W-:Y:S05]  /*ac90*/  @!P0 BRA `(.L_x_5003) ;  /* 0x0000002400e88947 */ /* 0x000fea0003800000 */
[----:B------:R-:W-:Y:S01]  /*aca0*/  IMAD.MOV.U32 R11, RZ, RZ, R6 ;  /* 0x000000ffff0b7224 */ /* 0x000fe200078e0006 */
[----:B------:R-:W-:Y:S01]  /*acb0*/  UMOV UR22, UR36 ;  /* 0x0000002400167c82 */ /* 0x000fe20008000000 */
[----:B------:R-:W-:Y:S01]  /*acc0*/  IMAD.MOV.U32 R10, RZ, RZ, R5 ;  /* 0x000000ffff0a7224 */ /* 0x000fe200078e0005 */
[----:B------:R-:W-:Y:S01]  /*acd0*/  ULDC UR23, c[0x0][0x9e4] ;  /* 0x0002790000177ab9 */ /* 0x000fe20000000800 */
[----:B------:R-:W-:Y:S01]  /*ace0*/  ULDC UR24, c[0x0][0x288] ;  /* 0x0000a20000187ab9 */ /* 0x000fe20000000800 */
[----:B------:R-:W-:Y:S01]  /*acf0*/  ULDC UR25, c[0x0][0x9d8] ;  /* 0x0002760000197ab9 */ /* 0x000fe20000000800 */
[----:B------:R-:W-:Y:S01]  /*ad00*/  ULDC UR21, c[0x0][0x988] ;  /* 0x0002620000157ab9 */ /* 0x000fe20000000800 */
[----:B------:R-:W-:-:S05]  /*ad10*/  ULDC UR26, c[0x0][0x9e0] ;  /* 0x00027800001a7ab9 */ /* 0x000fca0000000800 */
.L_x_5020:
[----:B------:R-:W-:-:S04]  /*ad20*/  UIADD3 UR36, UR22, 0x1, URZ ;  /* 0x0000000116247890 */ /* 0x000fc8000fffe03f */
[----:B------:R-:W-:-:S04]  /*ad30*/  UISETP.NE.AND UP0, UPT, UR36, 0x2, UPT ;  /* 0x000000022400788c */ /* 0x000fc8000bf05270 */
[----:B------:R-:W-:Y:S02]  /*ad40*/  USEL UR6, URZ, 0x1, UP0 ;  /* 0x000000013f067887 */ /* 0x000fe40008000000 */
[----:B------:R-:W-:Y:S02]  /*ad50*/  USEL UR36, UR36, URZ, UP0 ;  /* 0x0000003f24247287 */ /* 0x000fe40008000000 */
[----:B------:R-:W-:Y:S01]  /*ad60*/  ULOP3.LUT UR37, UR37, UR6, URZ, 0x3c, !UPT ;  /* 0x0000000625257292 */ /* 0x000fe2000f8e3c3f */
[----:B012-4-:R-:W-:Y:S11]  /*ad70*/  @!P3 BRA `(.L_x_5004) ;  /* 0x000000000004b947 */ /* 0x017ff60003800000 */
[----:B------:R-:W-:Y:S01]  /*ad80*/  BPT.TRAP 0x1 ;  /* 0x000000040000795c */ /* 0x000fe20000300000 */
.L_x_5004:
[----:B------:R-:W-:Y:S01]  /*ad90*/  ULEA UR27, UR36, UR43, 0x3 ;  /* 0x0000002b241b7291 */ /* 0x000fe2000f8e183f */
[----:B------:R-:W-:-:S05]  /*ada0*/  IMAD.U32 R7, RZ, RZ, UR37 ;  /* 0x00000025ff077e24 */ /* 0x000fca000f8e00ff */
[----:B------:R-:W-:-:S04]  /*adb0*/  SHF.L.U32 R7, R7, 0x1f, RZ ;  /* 0x0000001f07077819 */ /* 0x000fc800000006ff */
[----:B------:R4:W0:Y:S01]  /*adc0*/  SYNCS.PHASECHK.TRANS64.TRYWAIT P0, [UR27+0x28c30], R7 ;  /* 0x028c3007ff0075a7 */ /* 0x000822000800015b */
[----:B------:R-:W-:Y:S05]  /*add0*/  @!P3 BRA `(.L_x_5005) ;  /* 0x000000000004b947 */ /* 0x000fea0003800000 */
[----:B------:R-:W-:Y:S01]  /*ade0*/  BPT.TRAP 0x1 ;  /* 0x000000040000795c */ /* 0x000fe20000300000 */
.L_x_5005:
[----:B0-----:R-:W-:Y:S05]  /*adf0*/  @P0 BRA `(.L_x_5006) ;  /* 0x0000000000080947 */ /* 0x001fea0003800000 */
[----:B------:R-:W0:Y:S02]  /*ae00*/  SYNCS.PHASECHK.TRANS64.TRYWAIT P0, [UR27+0x28c30], R7 ;  /* 0x028c3007ff0075a7 */ /* 0x000e24000800015b */
[----:B0-----:R-:W-:Y:S05]  /*ae10*/  @!P0 BRA `(.L_x_5007) ;  /* 0x000000b400c48947 */ /* 0x001fea0003800000 */
.L_x_5006:
[----:B------:R-:W-:Y:S01]  /*ae20*/  R2UR UR18, R0 ;  /* 0x00000000001272ca */ /* 0x000fe200000e0000 */
[----:B-1-3--:R-:W-:Y:S01]  /*ae30*/  WARPGROUP.ARRIVE ;  /* 0x00000000000079c5 */ /* 0x00afe20000000000 */
[----:B------:R-:W-:Y:S01]  /*ae40*/  UMOV UR19, 0x40000040 ;  /* 0x4000004000137882 */ /* 0x000fe20000000000 */
[----:B------:R-:W-:Y:S01]  /*ae50*/  UMOV UR7, 0x40000040 ;  /* 0x4000004000077882 */ /* 0x000fe20000000000 */
[----:B------:R-:W-:Y:S01]  /*ae60*/  UMOV UR11, 0x40000040 ;  /* 0x40000040000b7882 */ /* 0x000fe20000000000 */
[----:B------:R-:W-:Y:S01]  /*ae70*/  UMOV UR15, 0x40000040 ;  /* 0x40000040000f7882 */ /* 0x000fe20000000000 */
[----:B------:R-:W0:Y:S01]  /*ae80*/  @P5 LDC R9, c[0x0][0x44c] ;  /* 0x00011300ff095b82 */ /* 0x000e220000000800 */
[----:B------:R-:W-:-:S06]  /*ae90*/  IMAD.U32 R20, RZ, RZ, UR27 ;  /* 0x0000001bff147e24 */ /* 0x000fcc000f8e00ff */
[----:B------:R-:W-:Y:S01]  /*aea0*/  ULEA UR18, UR36, UR18, 0x9 ;  /* 0x0000001224127291 */ /* 0x000fe2000f8e483f */
[----:B--2---:R-:W1:Y:S03]  /*aeb0*/  @P5 LDC R8, c[0x0][0x450] ;  /* 0x00011400ff085b82 */ /* 0x004e660000000800 */
[----:B------:R-:W-:Y:S02]  /*aec0*/  UIADD3 UR6, UR18, 0x2, URZ ;  /* 0x0000000212067890 */ /* 0x000fe4000fffe03f */
[----:B------:R-:W-:Y:S02]  /*aed0*/  UIADD3 UR10, UR18, 0x4, URZ ;  /* 0x00000004120a7890 */ /* 0x000fe4000fffe03f */
[----:B------:R-:W-:Y:S02]  /*aee0*/  UIADD3 UR14, UR18, 0x6, URZ ;  /* 0x00000006120e7890 */ /* 0x000fe4000fffe03f */
[----:B------:R-:W-:Y:S03]  /*aef0*/  HGMMA.64x64x16.F32 R152, gdesc[UR16], RZ, !UPT, gsb0 ;  /* 0x00e00000109879f0 */ /* 0x000fe6000c0008ff */
[----:B------:R-:W-:-:S02]  /*af00*/  WARPGROUP.DEPBAR.LE gsb0, 0x0 ;  /* 0x00008000000079c5 */ /* 0x000fc40000010000 */
[----:B------:R-:W-:-:S06]  /*af10*/  WARPGROUP.ARRIVE ;  /* 0x00000000000079c5 */ /* 0x000fcc0000000000 */
[----:B------:R-:W-:Y:S01]  /*af20*/  HGMMA.64x64x16.F32 R152, gdesc[UR4], R152, gsb0 ;  /* 0x00e00000049879f0 */ /* 0x000fe20008000898 */
[----:B------:R-:W-:Y:S02]  /*af30*/  USHF.L.U32 UR6, UR50, 0x6, URZ ;  /* 0x0000000632067899 */ /* 0x000fe4000800063f */
        /* <DEDUP_REMOVED lines=12> */
[----:B------:R-:W-:-:S02]  /*b000*/  VIADD R178, R185, UR40 ;  /* 0x00000028b9b27c36 */ /* 0x000fc40008000000 */
[----:B------:R-:W-:Y:S01]  /*b010*/  FMUL.FTZ R172, R173, UR25 ;  /* 0x00000019adac7c20 */ /* 0x000fe20008410000 */
[----:B------:R-:W-:Y:S01]  /*b020*/  FMUL.FTZ R14, R162, UR25 ;  /* 0x00000019a20e7c20 */ /* 0x000fe20008410000 */
[----:B------:R-:W2:Y:S01]  /*b030*/  LDC R173, c[0x0][0x2f0] ;  /* 0x0000bc00ffad7b82 */ /* 0x000ea20000000800 */
[----:B0-----:R-:W-:-:S04]  /*b040*/  @P5 IMAD.HI.U32 R9, R178, R9, RZ ;  /* 0x00000009b2095227 */ /* 0x001fc800078e00ff */
[----:B------:R-:W-:Y:S01]  /*b050*/  FMUL.FTZ R162, R164, UR25 ;  /* 0x00000019a4a27c20 */ /* 0x000fe20008410000 */
[----:B------:R-:W-:Y:S01]  /*b060*/  FMUL.FTZ R164, R168, UR25 ;  /* 0x00000019a8a47c20 */ /* 0x000fe20008410000 */
[----:B------:R-:W-:Y:S01]  /*b070*/  FMUL.FTZ R6, R155, UR25 ;  /* 0x000000199b067c20 */ /* 0x000fe20008410000 */
[----:B------:R-:W-:Y:S01]  /*b080*/  FMUL.FTZ R194, R156, UR25 ;  /* 0x000000199cc27c20 */ /* 0x000fe20008410000 */
[----:B-1----:R-:W-:Y:S01]  /*b090*/  @P5 SHF.R.U32.HI R178, RZ, R8, R9 ;  /* 0x00000008ffb25219 */ /* 0x002fe20000011609 */
        /* <DEDUP_REMOVED lines=24> */
[----:B------:R-:W1:Y:S01]  /*b220*/  MUFU.TANH R192, R192 ;  /* 0x000000c000c07308 */ /* 0x000e620000002400 */
[----:B------:R-:W-:-:S03]  /*b230*/  @!P4 VIADD R8, R20, 0x28c40 ;  /* 0x00028c401408c836 */ /* 0x000fc60000000000 */
[----:B--2---:R-:W-:Y:S02]  /*b240*/  IMAD R166, R173, UR49, R166 ;  /* 0x00000031ada67c24 */ /* 0x004fe4000f8e02a6 */
[----:B------:R-:W-:Y:S02]  /*b250*/  @!P4 PRMT R8, RZ, 0x654, R8 ;  /* 0x00000654ff08c816 */ /* 0x000fe40000000008 */
[----:B------:R-:W2:Y:S01]  /*b260*/  MUFU.TANH R193, R193 ;  /* 0x000000c100c17308 */ /* 0x000ea20000002400 */
[----:B------:R-:W-:Y:S01]  /*b270*/  VIADD R166, R166, -UR24 ;  /* 0x80000018a6a67c36 */ /* 0x000fe20008000000 */
[----:B------:R3:W-:Y:S03]  /*b280*/  @!P4 SYNCS.ARRIVE.TRANS64.RED.A1T0 RZ, [R8+URZ], RZ ;  /* 0x000000ff08ffc9a7 */ /* 0x0007e6000810043f */
[C---:B------:R-:W-:Y:S02]  /*b290*/  VIADD R182, R166.reuse, UR26 ;  /* 0x0000001aa6b67c36 */ /* 0x040fe40008000000 */
[----:B------:R-:W-:Y:S01]  /*b2a0*/  VIADD R183, R166, UR20 ;  /* 0x00000014a6b77c36 */ /* 0x000fe20008000000 */
[----:B------:R-:W1:Y:S01]  /*b2b0*/  MUFU.TANH R5, R5 ;  /* 0x0000000500057308 */ /* 0x000e620000002400 */
[----:B0-----:R-:W-:-:S02]  /*b2c0*/  IMAD.IADD R180, R182, 0x1, R168 ;  /* 0x00000001b6b47824 */ /* 0x001fc400078e02a8 */
        /* <DEDUP_REMOVED lines=30> */
[----:B-123--:R-:W-:Y:S05]  /*b4b0*/  @!P6 BRA `(.L_x_5008) ;  /* 0x00000000005ce947 */ /* 0x00efea0003800000 */
        /* <DEDUP_REMOVED lines=13> */
.L_x_5010:
[----:B------:R-:W-:-:S05]  /*b590*/  IMAD.U32 R166, RZ, RZ, UR23 ;  /* 0x00000017ffa67e24 */ /* 0x000fca000f8e00ff */
[----:B------:R-:W-:-:S13]  /*b5a0*/  ISETP.NE.AND P0, PT, R166, 0x1, PT ;  /* 0x00000001a600780c */ /* 0x000fda0003f05270 */
[----:B------:R-:W1:Y:S02]  /*b5b0*/  @P0 LDC.64 R8, c[0x0][0x9e8] ;  /* 0x00027a00ff080b82 */ /* 0x000e640000000a00 */
[----:B-1----:R-:W-:-:S05]  /*b5c0*/  @P0 IMAD.HI.U32 R8, R165, R8, RZ ;  /* 0x00000008a5080227 */ /* 0x002fca00078e00ff */
[----:B------:R-:W-:-:S07]  /*b5d0*/  @P0 SHF.R.U32.HI R165, RZ, R9, R8 ;  /* 0x00000009ffa50219 */ /* 0x000fce0000011608 */
.L_x_5011:
[----:B------:R-:W-:Y:S05]  /*b5e0*/  BSYNC B0 ;  /* 0x0000000000007941 */ /* 0x000fea0003800000 */
.L_x_5009:
[----:B------:R-:W-:-:S04]  /*b5f0*/  IMAD R165, R165, R166, -UR6 ;  /* 0x80000006a5a57e24 */ /* 0x000fc8000f8e02a6 */
[----:B------:R-:W-:-:S05]  /*b600*/  IMAD.IADD R165, R165, 0x1, -R2 ;  /* 0x00000001a5a57824 */ /* 0x000fca00078e0a02 */
[----:B------:R-:W-:Y:S02]  /*b610*/  VIADDMNMX R180, R165, R166, R180, PT ;  /* 0x000000a6a5b47246 */ /* 0x000fe400038001b4 */
[----:B------:R-:W-:-:S07]  /*b620*/  VIMNMX R181, R181, R165, !PT ;  /* 0x000000a5b5b57248 */ /* 0x000fce0007fe0100 */
.L_x_5008:
        /* <DEDUP_REMOVED lines=43> */
[----:B------:R-:W-:Y:S01]  /*b8e0*/  FSEL R161, R174, -INF , !P2 ;  /* 0xff800000aea17808 */ /* 0x000fe20005000000 */
[--C-:B-1----:R-:W-:Y:S01]  /*b8f0*/  IMAD.IADD R174, R182, 0x1, R178.reuse ;  /* 0x00000001b6ae7824 */ /* 0x102fe200078e02b2 */
[----:B------:R-:W-:Y:S01]  /*b900*/  FSEL R162, R175, -INF , !P1 ;  /* 0xff800000afa27808 */ /* 0x000fe20004800000 */
[----:B------:R-:W-:Y:S01]  /*b910*/  IMAD.IADD R175, R183, 0x1, R178 ;  /* 0x00000001b7af7824 */ /* 0x000fe200078e02b2 */
[----:B------:R-:W-:-:S02]  /*b920*/  ISETP.GT.AND P2, PT, R181, 0x38, P0 ;  /* 0x00000038b500780c */ /* 0x000fc40000744270 */
[----:B------:R-:W-:Y:S02]  /*b930*/  ISETP.GT.AND P1, PT, R181, 0x39, P0 ;  /* 0x00000039b500780c */ /* 0x000fe40000724270 */
[C---:B------:R-:W-:Y:S02]  /*b940*/  ISETP.LT.OR P2, PT, R180.reuse, 0x39, P2 ;  /* 0x00000039b400780c */ /* 0x040fe40001741670 */
[----:B------:R-:W-:Y:S02]  /*b950*/  ISETP.LT.OR P1, PT, R180, 0x3a, P1 ;  /* 0x0000003ab400780c */ /* 0x000fe40000f21670 */
        /* <DEDUP_REMOVED lines=16> */
.L_x_5014:
[----:B------:R-:W-:-:S05]  /*ba60*/  IMAD.U32 R176, RZ, RZ, UR23 ;  /* 0x00000017ffb07e24 */ /* 0x000fca000f8e00ff */
[----:B------:R-:W-:-:S13]  /*ba70*/  ISETP.NE.AND P1, PT, R176, 0x1, PT ;  /* 0x00000001b000780c */ /* 0x000fda0003f25270 */
[----:B------:R-:W0:Y:S02]  /*ba80*/  @P1 LDC.64 R8, c[0x0][0x9e8] ;  /* 0x00027a00ff081b82 */ /* 0x000e240000000a00 */
[----:B0-----:R-:W-:-:S05]  /*ba90*/  @P1 IMAD.HI.U32 R8, R173, R8, RZ ;  /* 0x00000008ad081227 */ /* 0x001fca00078e00ff */
[----:B------:R-:W-:-:S07]  /*baa0*/  @P1 SHF.R.U32.HI R173, RZ, R9, R8 ;  /* 0x00000009ffad1219 */ /* 0x000fce0000011608 */
.L_x_5015:
[----:B------:R-:W-:Y:S05]  /*bab0*/  BSYNC B0 ;  /* 0x0000000000007941 */ /* 0x000fea0003800000 */
.L_x_5013:
[----:B------:R-:W-:-:S04]  /*bac0*/  IMAD R173, R173, R176, -UR6 ;  /* 0x80000006adad7e24 */ /* 0x000fc8000f8e02b0 */
[----:B------:R-:W-:-:S05]  /*bad0*/  IMAD.IADD R173, R173, 0x1, -R2 ;  /* 0x00000001adad7824 */ /* 0x000fca00078e0a02 */
[----:B------:R-:W-:Y:S02]  /*bae0*/  VIADDMNMX R174, R173, R176, R174, PT ;  /* 0x000000b0adae7246 */ /* 0x000fe400038001ae */
[----:B------:R-:W-:-:S07]  /*baf0*/  VIMNMX R175, R175, R173, !PT ;  /* 0x000000adafaf7248 */ /* 0x000fce0007fe0100 */
.L_x_5012:
[----:B------:R-:W-:Y:S01]  /*bb00*/  FMNMX.FTZ R8, R179, R10, !PT ;  /* 0x0000000ab3087209 */ /* 0x000fe20007810000 */
[----:B------:R-:W-:Y:S01]  /*bb10*/  UMOV UR10, UR21 ;  /* 0x00000015000a7c82 */ /* 0x000fe20008000000 */
[----:B------:R-:W-:Y:S01]  /*bb20*/  ISETP.GT.AND P2, PT, R175, 0x1, P0 ;  /* 0x00000001af00780c */ /* 0x000fe20000744270 */
[----:B------:R-:W-:Y:S01]  /*bb30*/  IMAD.MOV R181, RZ, RZ, -R17 ;  /* 0x000000ffffb57224 */ /* 0x000fe200078e0a11 */
[----:B------:R-:W-:Y:S02]  /*bb40*/  FMNMX.FTZ R9, R193, R8, !PT ;  /* 0x00000008c1097209 */ /* 0x000fe40007810000 */
[----:B------:R-:W-:Y:S02]  /*bb50*/  ISETP.LT.OR P2, PT, R174, 0x2, P2 ;  /* 0x00000002ae00780c */ /* 0x000fe40001741670 */
[----:B------:R-:W-:Y:S02]  /*bb60*/  FMNMX.FTZ R8, R194, R9, !PT ;  /* 0x00000009c2087209 */ /* 0x000fe40007810000 */
[----:B------:R-:W-:-:S02]  /*bb70*/  ISETP.GT.AND P1, PT, R175, 0x8, P0 ;  /* 0x00000008af00780c */ /* 0x000fc40000724270 */
[----:B------:R-:W-:Y:S02]  /*bb80*/  FMNMX.FTZ R8, R195, R8, !PT ;  /* 0x00000008c3087209 */ /* 0x000fe40007810000 */
[----:B------:R-:W-:Y:S02]  /*bb90*/  ISETP.LT.OR P1, PT, R174, 0x9, P1 ;  /* 0x00000009ae00780c */ /* 0x000fe40000f21670 */
[----:B------:R-:W-:Y:S02]  /*bba0*/  FMNMX.FTZ R9, R165, R8, !PT ;  /* 0x00000008a5097209 */ /* 0x000fe40007810000 */
[----:B------:R-:W-:Y:S02]  /*bbb0*/  FSEL R12, R12, -INF , !P1 ;  /* 0xff8000000c0c7808 */ /* 0x000fe40004800000 */
        /* <DEDUP_REMOVED lines=19> */
[----:B------:R-:W-:-:S02]  /*bcf0*/  FSEL R8, R6, -INF , !P2 ;  /* 0xff80000006087808 */ /* 0x000fc40005000000 */
[----:B------:R-:W-:Y:S02]  /*bd00*/  FMNMX.FTZ R9, R164, R9, !PT ;  /* 0x00000009a4097209 */ /* 0x000fe40007810000 */
[C---:B------:R-:W-:Y:S02]  /*bd10*/  ISETP.GT.AND P2, PT, R175.reuse, 0x9, P0 ;  /* 0x00000009af00780c */ /* 0x040fe40000744270 */
[----:B------:R-:W-:Y:S01]  /*bd20*/  ISETP.GT.AND P1, PT, R175, 0x21, P0 ;  /* 0x00000021af00780c */ /* 0x000fe20000724270 */
[----:B------:R-:W0:Y:S01]  /*bd30*/  SHFL.BFLY PT, R176, R9, 0x2, 0x1f ;  /* 0x0c401f0009b07f89 */ /* 0x000e2200000e0000 */
[C---:B------:R-:W-:Y:S02]  /*bd40*/  ISETP.LT.OR P2, PT, R174.reuse, 0xa, P2 ;  /* 0x0000000aae00780c */ /* 0x040fe40001741670 */
[----:B------:R-:W-:Y:S02]  /*bd50*/  ISETP.LT.OR P1, PT, R174, 0x22, P1 ;  /* 0x00000022ae00780c */ /* 0x000fe40000f21670 */
[----:B------:R-:W-:-:S02]  /*bd60*/  FSEL R13, R13, -INF , !P2 ;  /* 0xff8000000d0d7808 */ /* 0x000fc40005000000 */
[C---:B------:R-:W-:Y:S02]  /*bd70*/  ISETP.GT.AND P2, PT, R175.reuse, 0x11, P0 ;  /* 0x00000011af00780c */ /* 0x040fe40000744270 */
[----:B------:R-:W-:Y:S02]  /*bd80*/  FSEL R154, R154, -INF , !P1 ;  /* 0xff8000009a9a7808 */ /* 0x000fe40004800000 */
[----:B------:R-:W-:Y:S02]  /*bd90*/  ISETP.LT.OR P2, PT, R174, 0x12, P2 ;  /* 0x00000012ae00780c */ /* 0x000fe40001741670 */
[----:B------:R-:W-:Y:S02]  /*bda0*/  ISETP.GT.AND P1, PT, R175, 0x29, P0 ;  /* 0x00000029af00780c */ /* 0x000fe40000724270 */
[----:B------:R-:W-:Y:S02]  /*bdb0*/  FSEL R15, R15, -INF , !P2 ;  /* 0xff8000000f0f7808 */ /* 0x000fe40005000000 */
[----:B------:R-:W-:-:S02]  /*bdc0*/  ISETP.GT.AND P2, PT, R175, RZ, P0 ;  /* 0x000000ffaf00720c */ /* 0x000fc40000744270 */
[C---:B------:R-:W-:Y:S02]  /*bdd0*/  ISETP.LT.OR P1, PT, R174.reuse, 0x2a, P1 ;  /* 0x0000002aae00780c */ /* 0x040fe40000f21670 */
[----:B------:R-:W-:Y:S02]  /*bde0*/  ISETP.LT.OR P2, PT, R174, 0x1, P2 ;  /* 0x00000001ae00780c */ /* 0x000fe40001741670 */
[----:B------:R-:W-:Y:S02]  /*bdf0*/  FSEL R156, R156, -INF , !P1 ;  /* 0xff8000009c9c7808 */ /* 0x000fe40004800000 */
[----:B0-----:R-:W-:Y:S02]  /*be00*/  FMNMX.FTZ R6, R9, R176, !PT ;  /* 0x000000b009067209 */ /* 0x001fe40007810000 */
[----:B------:R-:W-:Y:S02]  /*be10*/  FSEL R176, R5, -INF , !P2 ;  /* 0xff80000005b07808 */ /* 0x000fe40005000000 */
[----:B------:R-:W-:Y:S01]  /*be20*/  ISETP.GT.AND P2, PT, R175, 0x20, P0 ;  /* 0x00000020af00780c */ /* 0x000fe20000744270 */
[----:B------:R-:W0:Y:S01]  /*be30*/  SHFL.BFLY PT, R173, R6, 0x1, 0x1f ;  /* 0x0c201f0006ad7f89 */ /* 0x000e2200000e0000 */
[----:B------:R-:W-:-:S02]  /*be40*/  FMNMX.FTZ R9, R176, R11, !PT ;  /* 0x0000000bb0097209 */ /* 0x000fc40007810000 */
[----:B------:R-:W-:Y:S02]  /*be50*/  ISETP.LT.OR P2, PT, R174, 0x21, P2 ;  /* 0x00000021ae00780c */ /* 0x000fe40001741670 */
[----:B------:R-:W-:Y:S02]  /*be60*/  FMNMX.FTZ R9, R8, R9, !PT ;  /* 0x0000000908097209 */ /* 0x000fe40007810000 */
[----:B------:R-:W-:Y:S02]  /*be70*/  ISETP.GT.AND P1, PT, R175, 0x30, P0 ;  /* 0x00000030af00780c */ /* 0x000fe40000724270 */
[----:B------:R-:W-:Y:S02]  /*be80*/  FSEL R153, R153, -INF , !P2 ;  /* 0xff80000099997808 */ /* 0x000fe40005000000 */
[----:B------:R-:W-:Y:S02]  /*be90*/  ISETP.GT.AND P2, PT, R175, 0x28, P0 ;  /* 0x00000028af00780c */ /* 0x000fe40000744270 */
[----:B------:R-:W-:-:S02]  /*bea0*/  ISETP.LT.OR P1, PT, R174, 0x31, P1 ;  /* 0x00000031ae00780c */ /* 0x000fc40000f21670 */
[C---:B------:R-:W-:Y:S02]  /*beb0*/  ISETP.LT.OR P2, PT, R174.reuse, 0x29, P2 ;  /* 0x00000029ae00780c */ /* 0x040fe40001741670 */
[----:B------:R-:W-:Y:S02]  /*bec0*/  FSEL R157, R157, -INF , !P1 ;  /* 0xff8000009d9d7808 */ /* 0x000fe40004800000 */
[----:B------:R-:W-:Y:S02]  /*bed0*/  ISETP.GT.AND P1, PT, R175, 0x31, P0 ;  /* 0x00000031af00780c */ /* 0x000fe40000724270 */
[----:B------:R-:W-:Y:S02]  /*bee0*/  FSEL R155, R155, -INF , !P2 ;  /* 0xff8000009b9b7808 */ /* 0x000fe40005000000 */
[----:B------:R-:W-:Y:S02]  /*bef0*/  ISETP.LT.OR P1, PT, R174, 0x32, P1 ;  /* 0x00000032ae00780c */ /* 0x000fe40000f21670 */
[----:B0-----:R-:W-:-:S02]  /*bf00*/  FMNMX.FTZ R5, R6, R173, !PT ;  /* 0x000000ad06057209 */ /* 0x001fc40007810000 */
[----:B------:R-:W-:Y:S02]  /*bf10*/  FMNMX.FTZ R6, R12, R9, !PT ;  /* 0x000000090c067209 */ /* 0x000fe40007810000 */
[----:B------:R-:W-:Y:S01]  /*bf20*/  FSEL R158, R158, -INF , !P1 ;  /* 0xff8000009e9e7808 */ /* 0x000fe20004800000 */
[----:B------:R-:W-:Y:S01]  /*bf30*/  FMUL.FTZ R180, R5, UR10 ;  /* 0x0000000a05b47c20 */ /* 0x000fe20008410000 */
[----:B------:R-:W-:Y:S02]  /*bf40*/  FMNMX.FTZ R9, R13, R6, !PT ;  /* 0x000000060d097209 */ /* 0x000fe40007810000 */
[C---:B------:R-:W-:Y:S02]  /*bf50*/  ISETP.GT.AND P1, PT, R175.reuse, 0x38, P0 ;  /* 0x00000038af00780c */ /* 0x040fe40000724270 */
[----:B------:R-:W-:Y:S02]  /*bf60*/  FMNMX.FTZ R6, R14, R9, !PT ;  /* 0x000000090e067209 */ /* 0x000fe40007810000 */
[----:B------:R-:W-:-:S02]  /*bf70*/  ISETP.GT.AND P0, PT, R175, 0x39, P0 ;  /* 0x00000039af00780c */ /* 0x000fc40000704270 */
[----:B------:R-:W-:Y:S02]  /*bf80*/  FMNMX.FTZ R6, R15, R6, !PT ;  /* 0x000000060f067209 */ /* 0x000fe40007810000 */
[C---:B------:R-:W-:Y:S02]  /*bf90*/  ISETP.LT.OR P1, PT, R174.reuse, 0x39, P1 ;  /* 0x00000039ae00780c */ /* 0x040fe40000f21670 */
[----:B------:R-:W-:Y:S02]  /*bfa0*/  FMNMX.FTZ R9, R21, R6, !PT ;  /* 0x0000000615097209 */ /* 0x000fe40007810000 */
[----:B------:R-:W-:Y:S02]  /*bfb0*/  ISETP.LT.OR P0, PT, R174, 0x3a, P0 ;  /* 0x0000003aae00780c */ /* 0x000fe40000701670 */
[----:B------:R-:W-:Y:S02]  /*bfc0*/  FMNMX.FTZ R6, R152, R9, !PT ;  /* 0x0000000998067209 */ /* 0x000fe40007810000 */
[----:B------:R-:W-:-:S02]  /*bfd0*/  FSEL R159, R159, -INF , !P1 ;  /* 0xff8000009f9f7808 */ /* 0x000fc40004800000 */
[----:B------:R-:W-:Y:S02]  /*bfe0*/  FMNMX.FTZ R9, R153, R6, !PT ;  /* 0x0000000699097209 */ /* 0x000fe40007810000 */
[----:B------:R-:W-:Y:S02]  /*bff0*/  FSEL R174, R160, -INF , !P0 ;  /* 0xff800000a0ae7808 */ /* 0x000fe40004000000 */
[----:B------:R-:W-:Y:S02]  /*c000*/  FMNMX.FTZ R6, R154, R9, !PT ;  /* 0x000000099a067209 */ /* 0x000fe40007810000 */
[----:B------:R-:W-:Y:S02]  /*c010*/  FSETP.NEU.FTZ.AND P2, PT, R5, -INF , PT ;  /* 0xff8000000500780b */ /* 0x000fe40003f5d000 */
[----:B------:R-:W-:Y:S02]  /*c020*/  FMNMX.FTZ R173, R155, R6, !PT ;  /* 0x000000069bad7209 */ /* 0x000fe40007810000 */
[----:B------:R-:W-:-:S02]  /*c030*/  FSEL R180, R180, RZ, P2 ;  /* 0x000000ffb4b47208 */ /* 0x000fc40001000000 */
[----:B------:R-:W-:Y:S02]  /*c040*/  FMNMX.FTZ R6, R156, R173, !PT ;  /* 0x000000ad9c067209 */ /* 0x000fe40007810000 */
[----:B------:R-:W-:Y:S01]  /*c050*/  ISETP.NE.AND P1, PT, R2, R181, PT ;  /* 0x000000b50200720c */ /* 0x000fe20003f25270 */
        /* <DEDUP_REMOVED lines=17> */
[--C-:B------:R-:W-:Y:S01]  /*c170*/  FFMA.FTZ R170, R170, UR10, -R180.reuse ;  /* 0x0000000aaaaa7c23 */ /* 0x100fe200080108b4 */
[----:B------:R-:W0:Y:S01]  /*c180*/  SHFL.BFLY PT, R6, R175, 0x2, 0x1f ;  /* 0x0c401f00af067f89 */ /* 0x000e2200000e0000 */
[--C-:B------:R-:W-:Y:S01]  /*c190*/  FFMA.FTZ R171, R171, UR10, -R180.reuse ;  /* 0x0000000aabab7c23 */ /* 0x100fe200080108b4 */
[--C-:B------:R-:W-:Y:S01]  /*c1a0*/  FFMA.FTZ R161, R161, UR10, -R180.reuse ;  /* 0x0000000aa1a17c23 */ /* 0x100fe200080108b4 */
[--C-:B------:R-:W-:Y:S01]  /*c1b0*/  FFMA.FTZ R163, R163, UR10, -R180.reuse ;  /* 0x0000000aa3a37c23 */ /* 0x100fe200080108b4 */
[----:B------:R-:W-:Y:S01]  /*c1c0*/  MUFU.EX2 R173, R194 ;  /* 0x000000c200ad7308 */ /* 0x000fe20000000800 */
[----:B------:R-:W-:-:S07]  /*c1d0*/  FFMA.FTZ R180, R164, UR10, -R180 ;  /* 0x0000000aa4b47c23 */ /* 0x000fce00080108b4 */
[----:B------:R-:W-:Y:S08]  /*c1e0*/  MUFU.EX2 R160, R195 ;  /* 0x000000c300a07308 */ /* 0x000ff00000000800 */
[----:B------:R-:W-:Y:S01]  /*c1f0*/  MUFU.EX2 R165, R165 ;  /* 0x000000a500a57308 */ /* 0x000fe20000000800 */
[----:B0-----:R-:W-:Y:S02]  /*c200*/  FMNMX.FTZ R6, R175, R6, !PT ;  /* 0x00000006af067209 */ /* 0x001fe40007810000 */
[----:B------:R-:W-:-:S05]  /*c210*/  FSEL R175, R5, RZ, P2 ;  /* 0x000000ff05af7208 */ /* 0x000fca0001000000 */
[----:B------:R-:W-:Y:S01]  /*c220*/  MUFU.EX2 R166, R166 ;  /* 0x000000a600a67308 */ /* 0x000fe20000000800 */
[----:B------:R-:W0:Y:S01]  /*c230*/  SHFL.BFLY PT, R177, R6, 0x1, 0x1f ;  /* 0x0c201f0006b17f89 */ /* 0x000e2200000e0000 */
[----:B------:R-:W-:-:S04]  /*c240*/  FADD.FTZ R175, -R175, R10 ;  /* 0x0000000aafaf7221 */ /* 0x000fc80000010100 */
[----:B------:R-:W-:Y:S02]  /*c250*/  FMUL.FTZ R175, R175, UR10 ;  /* 0x0000000aafaf7c20 */ /* 0x000fe40008410000 */
[----:B------:R1:W-:Y:S08]  /*c260*/  MUFU.EX2 R10, R179 ;  /* 0x000000b3000a7308 */ /* 0x0003f00000000800 */
[----:B------:R-:W2:Y:S08]  /*c270*/  MUFU.EX2 R175, R175 ;  /* 0x000000af00af7308 */ /* 0x000eb00000000800 */
[----:B------:R-:W3:Y:S01]  /*c280*/  MUFU.EX2 R167, R167 ;  /* 0x000000a700a77308 */ /* 0x000ee20000000800 */
[----:B0-----:R-:W-:-:S04]  /*c290*/  FMNMX.FTZ R6, R6, R177, !PT ;  /* 0x000000b106067209 */ /* 0x001fc80007810000 */
[C---:B------:R-:W-:Y:S01]  /*c2a0*/  FSETP.NEU.FTZ.AND P0, PT, R6.reuse, -INF , PT ;  /* 0xff8000000600780b */ /* 0x040fe20003f1d000 */
[----:B-1----:R-:W-:Y:S02]  /*c2b0*/  FMUL.FTZ R179, R6, UR10 ;  /* 0x0000000a06b37c20 */ /* 0x002fe40008410000 */
[----:B------:R-:W0:Y:S01]  /*c2c0*/  MUFU.EX2 R168, R168 ;  /* 0x000000a800a87308 */ /* 0x000e220000000800 */
[----:B--2---:R-:W-:Y:S01]  /*c2d0*/  FFMA.FTZ R162, R175, R3, R178 ;  /* 0x00000003afa27223 */ /* 0x004fe200000100b2 */
[-C--:B------:R-:W-:Y:S01]  /*c2e0*/  FMUL.FTZ R24, R24, R175.reuse ;  /* 0x000000af18187220 */ /* 0x080fe20000410000 */
[----:B------:R-:W-:Y:S01]  /*c2f0*/  FSEL R179, R179, RZ, P0 ;  /* 0x000000ffb3b37208 */ /* 0x000fe20000000000 */
[-C--:B------:R-:W-:Y:S01]  /*c300*/  FMUL.FTZ R25, R25, R175.reuse ;  /* 0x000000af19197220 */ /* 0x080fe20000410000 */
[----:B------:R-:W-:Y:S01]  /*c310*/  FADD.FTZ R162, R9, R162 ;  /* 0x000000a209a27221 */ /* 0x000fe20000010000 */
[-C--:B------:R-:W-:Y:S01]  /*c320*/  FMUL.FTZ R28, R28, R175.reuse ;  /* 0x000000af1c1c7220 */ /* 0x080fe20000410000 */
[----:B------:R-:W-:Y:S01]  /*c330*/  FMUL.FTZ R29, R29, R175 ;  /* 0x000000af1d1d7220 */ /* 0x000fe20000410000 */
[--C-:B------:R-:W-:Y:S01]  /*c340*/  FFMA.FTZ R164, R176, UR10, -R179.reuse ;  /* 0x0000000ab0a47c23 */ /* 0x100fe200080108b3 */
[----:B------:R-:W-:Y:S01]  /*c350*/  FADD.FTZ R3, R173, R162 ;  /* 0x000000a2ad037221 */ /* 0x000fe20000010000 */
[----:B------:R-:W1:Y:S01]  /*c360*/  MUFU.EX2 R169, R169 ;  /* 0x000000a900a97308 */ /* 0x000e620000000800 */
[----:B------:R-:W-:Y:S01]  /*c370*/  FSEL R162, R6, RZ, P0 ;  /* 0x000000ff06a27208 */ /* 0x000fe20000000000 */
[----:B------:R-:W-:Y:S01]  /*c380*/  FFMA.FTZ R14, R14, UR10, -R179 ;  /* 0x0000000a0e0e7c23 */ /* 0x000fe200080108b3 */
[----:B------:R-:W-:Y:S01]  /*c390*/  FADD.FTZ R176, R160, R3 ;  /* 0x00000003a0b07221 */ /* 0x000fe20000010000 */
[----:B------:R-:W-:-:S02]  /*c3a0*/  IMAD.U32 R3, RZ, RZ, UR22 ;  /* 0x00000016ff037e24 */ /* 0x000fc4000f8e00ff */
[----:B------:R-:W-:Y:S01]  /*c3b0*/  FFMA.FTZ R15, R15, UR10, -R179 ;  /* 0x0000000a0f0f7c23 */ /* 0x000fe200080108b3 */
[----:B------:R-:W-:Y:S01]  /*c3c0*/  FADD.FTZ R162, -R162, R11 ;  /* 0x0000000ba2a27221 */ /* 0x000fe20000010100 */
[----:B------:R-:W-:Y:S01]  /*c3d0*/  FADD.FTZ R181, R165, R176 ;  /* 0x000000b0a5b57221 */ /* 0x000fe20000010000 */
[----:B------:R-:W2:Y:S01]  /*c3e0*/  MUFU.EX2 R170, R170 ;  /* 0x000000aa00aa7308 */ /* 0x000ea20000000800 */
[--C-:B------:R-:W-:Y:S01]  /*c3f0*/  FFMA.FTZ R176, R8, UR10, -R179.reuse ;  /* 0x0000000a08b07c23 */ /* 0x100fe200080108b3 */
[----:B------:R-:W-:Y:S01]  /*c400*/  FFMA.FTZ R11, R12, UR10, -R179 ;  /* 0x0000000a0c0b7c23 */ /* 0x000fe200080108b3 */
[----:B------:R-:W-:Y:S01]  /*c410*/  FADD.FTZ R8, R166, R181 ;  /* 0x000000b5a6087221 */ /* 0x000fe20000010000 */
[--C-:B------:R-:W-:Y:S01]  /*c420*/  FFMA.FTZ R12, R13, UR10, -R179.reuse ;  /* 0x0000000a0d0c7c23 */ /* 0x100fe200080108b3 */
[--C-:B------:R-:W-:Y:S01]  /*c430*/  FFMA.FTZ R13, R152, UR10, -R179.reuse ;  /* 0x0000000a980d7c23 */ /* 0x100fe200080108b3 */
[--C-:B------:R-:W-:Y:S01]  /*c440*/  FFMA.FTZ R21, R21, UR10, -R179.reuse ;  /* 0x0000000a15157c23 */ /* 0x100fe200080108b3 */
[----:B---3--:R-:W-:Y:S01]  /*c450*/  FADD.FTZ R181, R167, R8 ;  /* 0x00000008a7b57221 */ /* 0x008fe20000010000 */
[----:B------:R-:W3:Y:S01]  /*c460*/  MUFU.EX2 R171, R171 ;  /* 0x000000ab00ab7308 */ /* 0x000ee20000000800 */
[----:B------:R-:W-:Y:S01]  /*c470*/  FMUL.FTZ R8, R162, UR10 ;  /* 0x0000000aa2087c20 */ /* 0x000fe20008410000 */
[----:B------:R-:W-:Y:S01]  /*c480*/  FFMA.FTZ R153, R153, UR10, -R179 ;  /* 0x0000000a99997c23 */ /* 0x000fe200080108b3 */
[----:B0-----:R-:W-:Y:S01]  /*c490*/  FADD.FTZ R162, R168, R181 ;  /* 0x000000b5a8a27221 */ /* 0x001fe20000010000 */
[--C-:B------:R-:W-:Y:S01]  /*c4a0*/  FFMA.FTZ R181, R154, UR10, -R179.reuse ;  /* 0x0000000a9ab57c23 */ /* 0x100fe200080108b3 */
[--C-:B------:R-:W-:Y:S01]  /*c4b0*/  FFMA.FTZ R182, R155, UR10, -R179.reuse ;  /* 0x0000000a9bb67c23 */ /* 0x100fe200080108b3 */
[--C-:B------:R-:W-:Y:S01]  /*c4c0*/  FFMA.FTZ R157, R157, UR10, -R179.reuse ;  /* 0x0000000a9d9d7c23 */ /* 0x100fe200080108b3 */
[----:B-1----:R-:W-:Y:S01]  /*c4d0*/  FADD.FTZ R183, R169, R162 ;  /* 0x000000a2a9b77221 */ /* 0x002fe20000010000 */
[----:B------:R-:W0:Y:S01]  /*c4e0*/  MUFU.EX2 R161, R161 ;  /* 0x000000a100a17308 */ /* 0x000e220000000800 */
[--C-:B------:R-:W-:Y:S01]  /*c4f0*/  FFMA.FTZ R192, R158, UR10, -R179.reuse ;  /* 0x0000000a9ec07c23 */ /* 0x100fe200080108b3 */
[----:B------:R-:W-:Y:S01]  /*c500*/  FFMA.FTZ R159, R159, UR10, -R179 ;  /* 0x0000000a9f9f7c23 */ /* 0x000fe200080108b3 */
[----:B--2---:R-:W-:Y:S01]  /*c510*/  FADD.FTZ R152, R170, R183 ;  /* 0x000000b7aa987221 */ /* 0x004fe20000010000 */
[--C-:B------:R-:W-:Y:S01]  /*c520*/  FFMA.FTZ R183, R156, UR10, -R179.reuse ;  /* 0x0000000a9cb77c23 */ /* 0x100fe200080108b3 */
[----:B------:R-:W-:Y:S01]  /*c530*/  FFMA.FTZ R174, R174, UR10, -R179 ;  /* 0x0000000aaeae7c23 */ /* 0x000fe200080108b3 */
[----:B------:R-:W-:Y:S01]  /*c540*/  @!P1 IMAD R3, R3, 0x40, R16 ;  /* 0x0000004003039824 */ /* 0x000fe200078e0210 */
[----:B------:R-:W-:Y:S01]  /*c550*/  F2FP.F16.F32.PACK_AB R154, R160, R173 ;  /* 0x000000ada09a723e */ /* 0x000fe200000000ff */
[----:B------:R-:W1:Y:S01]  /*c560*/  MUFU.EX2 R172, R172 ;  /* 0x000000ac00ac7308 */ /* 0x000e620000000800 */
[----:B---3--:R-:W-:Y:S01]  /*c570*/  FADD.FTZ R193, R171, R152 ;  /* 0x00000098abc17221 */ /* 0x008fe20000010000 */
[----:B------:R-:W-:Y:S01]  /*c580*/  F2FP.F16.F32.PACK_AB R162, R10, R171 ;  /* 0x000000ab0aa2723e */ /* 0x000fe200000000ff */
[----:B------:R-:W-:Y:S01]  /*c590*/  FMUL.FTZ R32, R32, R175 ;  /* 0x000000af20207220 */ /* 0x000fe20000410000 */
[----:B------:R-:W-:Y:S01]  /*c5a0*/  @!P1 LEA R3, R3, UR43, 0x2 ;  /* 0x0000002b03039c11 */ /* 0x000fe2000f8e10ff */
[----:B------:R-:W-:Y:S01]  /*c5b0*/  FADD.FTZ R152, R10, R193 ;  /* 0x000000c10a987221 */ /* 0x000fe20000010000 */
[----:B------:R-:W-:Y:S01]  /*c5c0*/  F2FP.F16.F32.PACK_AB R158, R168, R167 ;  /* 0x000000a7a89e723e */ /* 0x000fe200000000ff */
[----:B------:R-:W-:Y:S01]  /*c5d0*/  FMUL.FTZ R33, R33, R175 ;  /* 0x000000af21217220 */ /* 0x000fe20000410000 */
[----:B------:R-:W2:Y:S01]  /*c5e0*/  MUFU.EX2 R177, R163 ;  /* 0x000000a300b17308 */ /* 0x000ea20000000800 */
[----:B0-----:R-:W-:Y:S01]  /*c5f0*/  FADD.FTZ R179, R161, R152 ;  /* 0x00000098a1b37221 */ /* 0x001fe20000010000 */
[----:B------:R-:W-:Y:S01]  /*c600*/  F2FP.F16.F32.PACK_AB R152, R9, R178 ;  /* 0x000000b20998723e */ /* 0x000fe200000000ff */
[----:B------:R-:W-:Y:S01]  /*c610*/  @!P1 STS [R3+0x28800], R175 ;  /* 0x028800af03009388 */ /* 0x000fe20000000800 */
[----:B------:R-:W-:Y:S01]  /*c620*/  F2FP.F16.F32.PACK_AB R156, R166, R165 ;  /* 0x000000a5a69c723e */ /* 0x000fe200000000ff */
[-C--:B------:R-:W-:Y:S01]  /*c630*/  FMUL.FTZ R36, R36, R175.reuse ;  /* 0x000000af24247220 */ /* 0x080fe20000410000 */
[-C--:B------:R-:W-:Y:S01]  /*c640*/  FMUL.FTZ R37, R37, R175.reuse ;  /* 0x000000af25257220 */ /* 0x080fe20000410000 */
[-C--:B------:R-:W-:Y:S01]  /*c650*/  FMUL.FTZ R40, R40, R175.reuse ;  /* 0x000000af28287220 */ /* 0x080fe20000410000 */
[----:B------:R-:W0:Y:S01]  /*c660*/  MUFU.EX2 R8, R8 ;  /* 0x0000000800087308 */ /* 0x000e220000000800 */
[----:B-1----:R-:W-:Y:S01]  /*c670*/  FADD.FTZ R160, R172, R179 ;  /* 0x000000b3aca07221 */ /* 0x002fe20000010000 */
[-C--:B------:R-:W-:Y:S01]  /*c680*/  FMUL.FTZ R41, R41, R175.reuse ;  /* 0x000000af29297220 */ /* 0x080fe20000410000 */
[-C--:B------:R-:W-:Y:S01]  /*c690*/  FMUL.FTZ R44, R44, R175.reuse ;  /* 0x000000af2c2c7220 */ /* 0x080fe20000410000 */
[-C--:B------:R-:W-:Y:S01]  /*c6a0*/  FMUL.FTZ R45, R45, R175.reuse ;  /* 0x000000af2d2d7220 */ /* 0x080fe20000410000 */
[-C--:B------:R-:W-:Y:S01]  /*c6b0*/  FMUL.FTZ R48, R48, R175.reuse ;  /* 0x000000af30307220 */ /* 0x080fe20000410000 */
[-C--:B------:R-:W-:Y:S01]  /*c6c0*/  FMUL.FTZ R49, R49, R175.reuse ;  /* 0x000000af31317220 */ /* 0x080fe20000410000 */
[----:B------:R-:W-:Y:S01]  /*c6d0*/  FMUL.FTZ R52, R52, R175 ;  /* 0x000000af34347220 */ /* 0x000fe20000410000 */
[----:B------:R-:W1:Y:S01]  /*c6e0*/  MUFU.EX2 R180, R180 ;  /* 0x000000b400b47308 */ /* 0x000e620000000800 */
[----:B--2---:R-:W-:Y:S01]  /*c6f0*/  FADD.FTZ R9, R177, R160 ;  /* 0x000000a0b1097221 */ /* 0x004fe20000010000 */
[----:B------:R-:W-:Y:S01]  /*c700*/  F2FP.F16.F32.PACK_AB R160, R170, R169 ;  /* 0x000000a9aaa0723e */ /* 0x000fe200000000ff */
[-C--:B------:R-:W-:Y:S01]  /*c710*/  FMUL.FTZ R53, R53, R175.reuse ;  /* 0x000000af35357220 */ /* 0x080fe20000410000 */
[-C--:B------:R-:W-:Y:S01]  /*c720*/  FMUL.FTZ R56, R56, R175.reuse ;  /* 0x000000af38387220 */ /* 0x080fe20000410000 */
[-C--:B------:R-:W-:Y:S01]  /*c730*/  FMUL.FTZ R57, R57, R175.reuse ;  /* 0x000000af39397220 */ /* 0x080fe20000410000 */
[-C--:B------:R-:W-:Y:S01]  /*c740*/  FMUL.FTZ R60, R60, R175.reuse ;  /* 0x000000af3c3c7220 */ /* 0x080fe20000410000 */
[-C--:B------:R-:W-:Y:S01]  /*c750*/  FMUL.FTZ R61, R61, R175.reuse ;  /* 0x000000af3d3d7220 */ /* 0x080fe20000410000 */
[----:B------:R2:W3:Y:S01]  /*c760*/  MUFU.EX2 R163, R164 ;  /* 0x000000a400a37308 */ /* 0x0004e20000000800 */
[----:B0-----:R1:W-:Y:S01]  /*c770*/  @!P1 STS [R3+0x28820], R8 ;  /* 0x0288200803009388 */ /* 0x0013e20000000800 */
[-C--:B------:R-:W-:Y:S01]  /*c780*/  FMUL.FTZ R64, R64, R175.reuse ;  /* 0x000000af40407220 */ /* 0x080fe20000410000 */
[-C--:B------:R-:W-:Y:S01]  /*c790*/  FMUL.FTZ R65, R65, R175.reuse ;  /* 0x000000af41417220 */ /* 0x080fe20000410000 */
[-C--:B------:R-:W-:Y:S01]  /*c7a0*/  FMUL.FTZ R68, R68, R175.reuse ;  /* 0x000000af44447220 */ /* 0x080fe20000410000 */
[-C--:B------:R-:W-:Y:S01]  /*c7b0*/  FMUL.FTZ R69, R69, R175.reuse ;  /* 0x000000af45457220 */ /* 0x080fe20000410000 */
[-C--:B------:R-:W-:Y:S01]  /*c7c0*/  FMUL.FTZ R72, R72, R175.reuse ;  /* 0x000000af48487220 */ /* 0x080fe20000410000 */
[----:B------:R-:W-:Y:S01]  /*c7d0*/  FMUL.FTZ R73, R73, R175 ;  /* 0x000000af49497220 */ /* 0x000fe20000410000 */
[----:B------:R-:W0:Y:S01]  /*c7e0*/  MUFU.EX2 R176, R176 ;  /* 0x000000b000b07308 */ /* 0x000e220000000800 */
[----:B--2---:R-:W-:Y:S01]  /*c7f0*/  F2FP.F16.F32.PACK_AB R164, R172, R161 ;  /* 0x000000a1aca4723e */ /* 0x004fe200000000ff */
[----:B------:R-:W-:Y:S01]  /*c800*/  FMUL.FTZ R76, R76, R175 ;  /* 0x000000af4c4c7220 */ /* 0x000fe20000410000 */
[C---:B-1----:R-:W-:Y:S01]  /*c810*/  FADD.FTZ R3, R180.reuse, R9 ;  /* 0x00000009b4037221 */ /* 0x042fe20000010000 */
[----:B------:R-:W-:Y:S01]  /*c820*/  F2FP.F16.F32.PACK_AB R166, R180, R177 ;  /* 0x000000b1b4a6723e */ /* 0x000fe200000000ff */
[-C--:B------:R-:W-:Y:S01]  /*c830*/  FMUL.FTZ R77, R77, R175.reuse ;  /* 0x000000af4d4d7220 */ /* 0x080fe20000410000 */
[-C--:B------:R-:W-:Y:S01]  /*c840*/  FMUL.FTZ R80, R80, R175.reuse ;  /* 0x000000af50507220 */ /* 0x080fe20000410000 */
[-C--:B------:R-:W-:Y:S01]  /*c850*/  FMUL.FTZ R81, R81, R175.reuse ;  /* 0x000000af51517220 */ /* 0x080fe20000410000 */
[----:B------:R-:W1:Y:S01]  /*c860*/  MUFU.EX2 R155, R11 ;  /* 0x0000000b009b7308 */ /* 0x000e620000000800 */
[----:B---3--:R-:W-:Y:S01]  /*c870*/  FFMA.FTZ R9, R8, R4, R163 ;  /* 0x0000000408097223 */ /* 0x008fe200000100a3 */
[-C--:B------:R-:W-:Y:S01]  /*c880*/  FMUL.FTZ R84, R84, R175.reuse ;  /* 0x000000af54547220 */ /* 0x080fe20000410000 */
[-C--:B------:R-:W-:Y:S01]  /*c890*/  FMUL.FTZ R85, R85, R175.reuse ;  /* 0x000000af55557220 */ /* 0x080fe20000410000 */
[-C--:B------:R-:W-:Y:S01]  /*c8a0*/  FMUL.FTZ R88, R88, R175.reuse ;  /* 0x000000af58587220 */ /* 0x080fe20000410000 */
[-C--:B------:R-:W-:Y:S01]  /*c8b0*/  FMUL.FTZ R89, R89, R175.reuse ;  /* 0x000000af59597220 */ /* 0x080fe20000410000 */
[-C--:B------:R-:W-:Y:S01]  /*c8c0*/  FMUL.FTZ R92, R92, R175.reuse ;  /* 0x000000af5c5c7220 */ /* 0x080fe20000410000 */
[-C--:B------:R-:W-:Y:S01]  /*c8d0*/  FMUL.FTZ R93, R93, R175.reuse ;  /* 0x000000af5d5d7220 */ /* 0x080fe20000410000 */
[----:B------:R-:W2:Y:S01]  /*c8e0*/  MUFU.EX2 R12, R12 ;  /* 0x0000000c000c7308 */ /* 0x000ea20000000800 */
        /* <DEDUP_REMOVED lines=16> */
[C---:B--2---:R-:W-:Y:S01]  /*c9f0*/  FADD.FTZ R9, R12.reuse, R9 ;  /* 0x000000090c097221 */ /* 0x044fe20000010000 */
[----:B------:R-:W-:Y:S01]  /*ca00*/  F2FP.F16.F32.PACK_AB R155, R12, R155 ;  /* 0x0000009b0c9b723e */ /* 0x000fe200000000ff */
        /* <DEDUP_REMOVED lines=19> */
[----:B------:R-:W-:Y:S01]  /*cb40*/  FMUL.FTZ R149, R149, R175 ;  /* 0x000000af95957220 */ /* 0x000fe20000410000 */
[-C--:B------:R-:W-:Y:S01]  /*cb50*/  FMUL.FTZ R26, R26, R8.reuse ;  /* 0x000000081a1a7220 */ /* 0x080fe20000410000 */
[----:B------:R1:W3:Y:S01]  /*cb60*/  MUFU.EX2 R161, R153 ;  /* 0x0000009900a17308 */ /* 0x0002e20000000800 */
        /* <DEDUP_REMOVED lines=9> */
[----:B-1----:R-:W-:Y:S01]  /*cc00*/  F2FP.F16.F32.PACK_AB R153, R176, R163 ;  /* 0x000000a3b099723e */ /* 0x002fe200000000ff */
[----:B------:R-:W-:Y:S01]  /*cc10*/  BAR.SYNC.DEFER_BLOCKING 0xf, 0x100 ;  /* 0x03c4000000007b1d */ /* 0x000fe20000010000 */
        /* <DEDUP_REMOVED lines=21> */
[----:B------:R2:W3:Y:S01]  /*cd70*/  MUFU.EX2 R165, R157 ;  /* 0x0000009d00a57308 */ /* 0x0004e20000000800 */
[----:B0-----:R-:W-:Y:S01]  /*cd80*/  FADD.FTZ R4, R182, R9 ;  /* 0x00000009b6047221 */ /* 0x001fe20000010000 */
[----:B------:R0:W-:Y:S01]  /*cd90*/  STSM.16.M88.4 [R18+0x26800], R152 ;  /* 0x0268009812007844 */ /* 0x0001e20000000200 */
[-C--:B------:R-:W-:Y:S01]  /*cda0*/  FMUL.FTZ R71, R71, R8.reuse ;  /* 0x0000000847477220 */ /* 0x080fe20000410000 */
[-C--:B------:R-:W-:Y:S01]  /*cdb0*/  FMUL.FTZ R74, R74, R8.reuse ;  /* 0x000000084a4a7220 */ /* 0x080fe20000410000 */
[-C--:B------:R-:W-:Y:S01]  /*cdc0*/  FMUL.FTZ R75, R75, R8.reuse ;  /* 0x000000084b4b7220 */ /* 0x080fe20000410000 */
[-C--:B------:R-:W-:Y:S01]  /*cdd0*/  FMUL.FTZ R78, R78, R8.reuse ;  /* 0x000000084e4e7220 */ /* 0x080fe20000410000 */
[----:B------:R-:W-:Y:S01]  /*cde0*/  FMUL.FTZ R79, R79, R8 ;  /* 0x000000084f4f7220 */ /* 0x000fe20000410000 */
[----:B------:R-:W5:Y:S01]  /*cdf0*/  MUFU.EX2 R192, R192 ;  /* 0x000000c000c07308 */ /* 0x000f620000000800 */
[----:B-1----:R-:W-:Y:S01]  /*ce00*/  FADD.FTZ R4, R183, R4 ;  /* 0x00000004b7047221 */ /* 0x002fe20000010000 */
[----:B--2---:R-:W-:Y:S01]  /*ce10*/  F2FP.F16.F32.PACK_AB R157, R15, R14 ;  /* 0x0000000e0f9d723e */ /* 0x004fe200000000ff */
[----:B------:R-:W-:Y:S01]  /*ce20*/  FMUL.FTZ R82, R82, R8 ;  /* 0x0000000852527220 */ /* 0x000fe20000410000 */
        /* <DEDUP_REMOVED lines=13> */
[----:B-----5:R-:W-:Y:S01]  /*cf00*/  FADD.FTZ R4, R192, R9 ;  /* 0x00000009c0047221 */ /* 0x020fe20000010000 */
[----:B-1----:R-:W-:Y:S01]  /*cf10*/  F2FP.F16.F32.PACK_AB R159, R10, R21 ;  /* 0x000000150a9f723e */ /* 0x002fe200000000ff */
[-C--:B------:R-:W-:Y:S01]  /*cf20*/  FMUL.FTZ R102, R102, R8.reuse ;  /* 0x0000000866667220 */ /* 0x080fe20000410000 */
[----:B------:R-:W-:Y:S01]  /*cf30*/  F2FP.F16.F32.PACK_AB R165, R192, R165 ;  /* 0x000000a5c0a5723e */ /* 0x000fe200000000ff */
[-C--:B------:R-:W-:Y:S01]  /*cf40*/  FMUL.FTZ R103, R103, R8.reuse ;  /* 0x0000000867677220 */ /* 0x080fe20000410000 */
[-C--:B------:R-:W-:Y:S01]  /*cf50*/  FMUL.FTZ R106, R106, R8.reuse ;  /* 0x000000086a6a7220 */ /* 0x080fe20000410000 */
[----:B------:R0:W-:Y:S01]  /*cf60*/  STSM.16.M88.4 [R23], R156 ;  /* 0x0000009c17007844 */ /* 0x0001e20000000200 */
[-C--:B------:R-:W-:Y:S01]  /*cf70*/  FMUL.FTZ R107, R107, R8.reuse ;  /* 0x000000086b6b7220 */ /* 0x080fe20000410000 */
[----:B--2---:R-:W-:Y:S01]  /*cf80*/  FADD.FTZ R9, R167, R4 ;  /* 0x00000004a7097221 */ /* 0x004fe20000010000 */
[-C--:B------:R-:W-:Y:S01]  /*cf90*/  FMUL.FTZ R110, R110, R8.reuse ;  /* 0x000000086e6e7220 */ /* 0x080fe20000410000 */
[----:B------:R0:W-:Y:S01]  /*cfa0*/  STSM.16.M88.4 [R19], R160 ;  /* 0x000000a013007844 */ /* 0x0001e20000000200 */
[-C--:B------:R-:W-:Y:S01]  /*cfb0*/  FMUL.FTZ R111, R111, R8.reuse ;  /* 0x000000086f6f7220 */ /* 0x080fe20000410000 */
[-C--:B------:R-:W-:Y:S01]  /*cfc0*/  FMUL.FTZ R114, R114, R8.reuse ;  /* 0x0000000872727220 */ /* 0x080fe20000410000 */
[-C--:B------:R-:W-:Y:S01]  /*cfd0*/  FMUL.FTZ R115, R115, R8.reuse ;  /* 0x0000000873737220 */ /* 0x080fe20000410000 */
[-C--:B------:R-:W-:Y:S01]  /*cfe0*/  FMUL.FTZ R118, R118, R8.reuse ;  /* 0x0000000876767220 */ /* 0x080fe20000410000 */
[-C--:B------:R-:W-:Y:S01]  /*cff0*/  FMUL.FTZ R119, R119, R8.reuse ;  /* 0x0000000877777220 */ /* 0x080fe20000410000 */
[C---:B---3--:R-:W-:Y:S01]  /*d000*/  F2FP.F16.F32.PACK_AB R167, R174.reuse, R167 ;  /* 0x000000a7aea7723e */ /* 0x048fe200000000ff */
        /* <DEDUP_REMOVED lines=20> */
.L_x_5016:
[----:B------:R1:W2:Y:S01]  /*d150*/  SYNCS.PHASECHK.TRANS64.TRYWAIT P0, [UR27+0x28c50], R7 ;  /* 0x028c5007ff0075a7 */ /* 0x0002a2000800015b */
[----:B------:R-:W-:Y:S05]  /*d160*/  @!P3 BRA `(.L_x_5017) ;  /* 0x000000000004b947 */ /* 0x000fea0003800000 */
[----:B------:R-:W-:Y:S01]  /*d170*/  BPT.TRAP 0x1 ;  /* 0x000000040000795c */ /* 0x000fe20000300000 */
.L_x_5017:
[----:B--2---:R-:W-:Y:S05]  /*d180*/  @P0 BRA `(.L_x_5018) ;  /* 0x0000000000080947 */ /* 0x004fea0003800000 */
[----:B------:R-:W2:Y:S02]  /*d190*/  SYNCS.PHASECHK.TRANS64.TRYWAIT P0, [UR27+0x28c50], R7 ;  /* 0x028c5007ff0075a7 */ /* 0x000ea4000800015b */
[----:B--2---:R-:W-:Y:S05]  /*d1a0*/  @!P0 BRA `(.L_x_5019) ;  /* 0x0000009000f88947 */ /* 0x004fea0003800000 */
.L_x_5018:
[----:B------:R-:W-:Y:S01]  /*d1b0*/  ULEA UR11, UR36, UR48, 0xc ;  /* 0x00000030240b7291 */ /* 0x000fe2000f8e603f */
[----:B------:R-:W-:Y:S01]  /*d1c0*/  WARPGROUP.ARRIVE ;  /* 0x00000000000079c5 */ /* 0x000fe20000000000 */
[----:B------:R-:W-:Y:S01]  /*d1d0*/  UMOV UR7, 0x40000040 ;  /* 0x4000004000077882 */ /* 0x000fe20000000000 */
[----:B------:R-:W-:Y:S01]  /*d1e0*/  ISETP.LT.AND P0, PT, R186, UR50, PT ;  /* 0x00000032ba007c0c */ /* 0x000fe2000bf01270 */
[----:B--2---:R-:W-:Y:S01]  /*d1f0*/  @!P4 VIADD R20, R20, 0x28c60 ;  /* 0x00028c601414c836 */ /* 0x004fe20000000000 */
        /* <DEDUP_REMOVED lines=36> */
.L_x_5003:
[----:B------:R-:W5:Y:S01]  /*d440*/  SHFL.BFLY PT, R0, R3, 0x2, 0x1f ;  /* 0x0c401f0003007f89 */ /* 0x000f6200000e0000 */
[----:B------:R-:W-:Y:S01]  /*d450*/  IMAD.MOV.U32 R10, RZ, RZ, RZ ;  /* 0x000000ffff0a7224 */ /* 0x000fe200078e00ff */
[----:B------:R-:W-:Y:S01]  /*d460*/  UIADD3 UR38, UR38, 0x1, URZ ;  /* 0x0000000126267890 */ /* 0x000fe2000fffe03f */
[----:B------:R-:W-:Y:S01]  /*d470*/  IMAD.U32 R14, RZ, RZ, UR10 ;  /* 0x0000000aff0e7e24 */ /* 0x000fe2000f8e00ff */
[----:B------:R-:W0:Y:S01]  /*d480*/  SHFL.BFLY PT, R9, R4, 0x2, 0x1f ;  /* 0x0c401f0004097f89 */ /* 0x000e2200000e0000 */
[----:B------:R-:W-:Y:S08]  /*d490*/  BAR.ARV 0x8, 0x100 ;  /* 0x0204000000007b1d */ /* 0x000ff00000002000 */
[----:B------:R-:W-:Y:S01]  /*d4a0*/  BAR.SYNC.DEFER_BLOCKING 0xf, 0x100 ;  /* 0x03c4000000007b1d */ /* 0x000fe20000010000 */
[----:B-----5:R-:W-:Y:S01]  /*d4b0*/  FADD.FTZ R0, R0, R3 ;  /* 0x0000000300007221 */ /* 0x020fe20000010000 */
[----:B------:R-:W-:Y:S01]  /*d4c0*/  IMAD.U32 R3, RZ, RZ, UR36 ;  /* 0x00000024ff037e24 */ /* 0x000fe2000f8e00ff */
[----:B------:R-:W-:Y:S01]  /*d4d0*/  UIADD3 UR36, UR36, 0x1, URZ ;  /* 0x0000000124247890 */ /* 0x000fe2000fffe03f */
[----:B0-----:R-:W-:-:S02]  /*d4e0*/  FADD.FTZ R9, R9, R4 ;  /* 0x0000000409097221 */ /* 0x001fc40000010000 */
[----:B-1--4-:R-:W0:Y:S01]  /*d4f0*/  SHFL.BFLY PT, R7, R0, 0x1, 0x1f ;  /* 0x0c201f0000077f89 */ /* 0x012e2200000e0000 */
[----:B------:R-:W-:Y:S01]  /*d500*/  IMAD.MOV.U32 R4, RZ, RZ, RZ ;  /* 0x000000ffff047224 */ /* 0x000fe200078e00ff */
[----:B------:R-:W-:Y:S02]  /*d510*/  UISETP.NE.AND UP0, UPT, UR36, 0x2, UPT ;  /* 0x000000022400788c */ /* 0x000fe4000bf05270 */
[----:B--2---:R-:W1:Y:S02]  /*d520*/  SHFL.BFLY PT, R8, R9, 0x1, 0x1f ;  /* 0x0c201f0009087f89 */ /* 0x004e6400000e0000 */
[----:B------:R-:W-:Y:S02]  /*d530*/  USEL UR4, URZ, 0x1, UP0 ;  /* 0x000000013f047887 */ /* 0x000fe40008000000 */
[----:B------:R-:W-:Y:S02]  /*d540*/  USEL UR36, UR36, URZ, UP0 ;  /* 0x0000003f24247287 */ /* 0x000fe40008000000 */
[----:B------:R-:W-:Y:S01]  /*d550*/  ULOP3.LUT UR37, UR37, UR4, URZ, 0x3c, !UPT ;  /* 0x0000000425257292 */ /* 0x000fe2000f8e3c3f */
[----:B0-----:R-:W-:Y:S01]  /*d560*/  FADD.FTZ R12, R0, R7 ;  /* 0x00000007000c7221 */ /* 0x001fe20000010000 */
[----:B------:R-:W-:-:S02]  /*d570*/  IMAD.MOV R7, RZ, RZ, -R17 ;  /* 0x000000ffff077224 */ /* 0x000fc400078e0a11 */
[----:B-1----:R-:W-:Y:S02]  /*d580*/  FADD.FTZ R13, R9, R8 ;  /* 0x00000008090d7221 */ /* 0x002fe40000010000 */
[----:B------:R-:W-:Y:S01]  /*d590*/  FSETP.NE.FTZ.AND P1, PT, R12, RZ, PT ;  /* 0x000000ff0c00720b */ /* 0x000fe20003f35000 */
[----:B------:R-:W-:Y:S01]  /*d5a0*/  IMAD.U32 R8, RZ, RZ, UR10 ;  /* 0x0000000aff087e24 */ /* 0x000fe2000f8e00ff */
[----:B------:R-:W-:Y:S02]  /*d5b0*/  ISETP.NE.AND P0, PT, R2, R7, PT ;  /* 0x000000070200720c */ /* 0x000fe40003f05270 */
[----:B------:R-:W-:-:S09]  /*d5c0*/  FSETP.NE.FTZ.AND P2, PT, R13, RZ, PT ;  /* 0x000000ff0d00720b */ /* 0x000fd20003f55000 */
[----:B------:R-:W0:Y:S01]  /*d5d0*/  @P1 MUFU.RCP R10, R12 ;  /* 0x0000000c000a1308 */ /* 0x000e220000001000 */
[----:B------:R-:W-:Y:S01]  /*d5e0*/  @P1 FMUL.FTZ R8, R8, 0.69314718246459960938 ;  /* 0x3f31721808081820 */ /* 0x000fe20000410000 */
[----:B------:R-:W-:Y:S02]  /*d5f0*/  @!P0 IMAD R0, R3, 0x40, R16 ;  /* 0x0000004003008824 */ /* 0x000fe400078e0210 */
[----:B------:R-:W-:Y:S01]  /*d600*/  @P2 FMUL.FTZ R14, R14, 0.69314718246459960938 ;  /* 0x3f3172180e0e2820 */ /* 0x000fe20000410000 */
[----:B------:R-:W-:Y:S02]  /*d610*/  IMAD.MOV.U32 R3, RZ, RZ, -0x800000 ;  /* 0xff800000ff037424 */ /* 0x000fe400078e00ff */
        /* <DEDUP_REMOVED lines=73> */
[----:B------:R-:W-:Y:S01]  /*dab0*/  PLOP3.LUT P0, PT, PT, PT, PT, 0x8, 0x0 ;  /* 0x000000000000781c */ /* 0x000fe20003f0e170 */
[-C--:B------:R-:W-:Y:S01]  /*dac0*/  FMUL.FTZ R30, R30, R4.reuse ;  /* 0x000000041e1e7220 */ /* 0x080fe20000410000 */
[-C--:B------:R-:W-:Y:S01]  /*dad0*/  FMUL.FTZ R31, R31, R4.reuse ;  /* 0x000000041f1f7220 */ /* 0x080fe20000410000 */
[-C--:B------:R-:W-:Y:S01]  /*dae0*/  FMUL.FTZ R34, R34, R4.reuse ;  /* 0x0000000422227220 */ /* 0x080fe20000410000 */
[-C--:B------:R-:W-:Y:S01]  /*daf0*/  FMUL.FTZ R35, R35, R4.reuse ;  /* 0x0000000423237220 */ /* 0x080fe20000410000 */
[----:B0-----:R-:W1:Y:S01]  /*db00*/  @P2 MUFU.LG2 R10, R13 ;  /* 0x0000000d000a2308 */ /* 0x001e620000000c00 */
        /* <DEDUP_REMOVED lines=62> */
.L_x_4936:
[----:B------:R-:W0:Y:S08]  /*def0*/  S2UR UR4, SR_CgaCtaId ;  /* 0x00000000000479c3 */ /* 0x000e300000008800 */
[----:B------:R-:W-:Y:S06]  /*df00*/  BAR.SYNC.DEFER_BLOCKING 0x5, 0x180 ;  /* 0x0146000000007b1d */ /* 0x000fec0000010000 */
[----:B------:R-:W-:Y:S01]  /*df10*/  UMOV UR43, 0x400 ;  /* 0x00000400002b7882 */ /* 0x000fe20000000000 */
[----:B------:R-:W-:Y:S01]  /*df20*/  BSSY B0, `(.L_x_5021) ;  /* 0x00002a8000007945 */ /* 0x000fe20003800000 */
[----:B0-----:R-:W-:-:S09]  /*df30*/  ULEA UR43, UR4, UR43, 0x18 ;  /* 0x0000002b042b7291 */ /* 0x001fd2000f8ec03f */
[----:B------:R-:W0:Y:S02]  /*df40*/  LDS R4, [UR43+0x28cd0] ;  /* 0x028cd02bff047984 */ /* 0x000e240008000800 */
[----:B0-----:R-:W-:Y:S01]  /*df50*/  R2UR UR4, R4 ;  /* 0x00000000040472ca */ /* 0x001fe200000e0000 */
[----:B------:R-:W-:Y:S06]  /*df60*/  BAR.ARV 0x4, 0x180 ;  /* 0x0106000000007b1d */ /* 0x000fec0000002000 */
[----:B------:R-:W-:Y:S08]  /*df70*/  @P0 BRA `(.L_x_5022) ;  /* 0x0000001c00900947 */ /* 0x000ff00003800000 */
[----:B------:R-:W0:Y:S01]  /*df80*/  S2UR UR5, SR_SWINHI ;  /* 0x00000000000579c3 */ /* 0x000e220000002f00 */
[----:B------:R-:W-:Y:S01]  /*df90*/  IMAD R9, R211, 0x40, R184 ;  /* 0x00000040d3097824 */ /* 0x000fe200078e02b8 */
[----:B------:R-:W1:Y:S01]  /*dfa0*/  SHFL.IDX PT, R6, R212, RZ, 0x1f ;  /* 0x00001fffd4067589 */ /* 0x000e6200000e0000 */
[----:B------:R-:W-:Y:S01]  /*dfb0*/  F2FP.F16.F32.PACK_AB R104, R105, R104 ;  /* 0x000000686968723e */ /* 0x000fe200000000ff */
[----:B------:R-:W-:Y:S01]  /*dfc0*/  USHF.R.S32.HI UR12, URZ, 0x1f, UR39 ;  /* 0x0000001f3f0c7899 */ /* 0x000fe20008011427 */
[----:B------:R-:W-:-:S03]  /*dfd0*/  F2FP.F16.F32.PACK_AB R105, R107, R106 ;  /* 0x0000006a6b69723e */ /* 0x000fc600000000ff */
[----:B------:R-:W-:Y:S01]  /*dfe0*/  BAR.SYNC.DEFER_BLOCKING 0x1, 0x100 ;  /* 0x0044000000007b1d */ /* 0x000fe20000010000 */
[----:B------:R-:W-:Y:S01]  /*dff0*/  F2FP.F16.F32.PACK_AB R106, R109, R108 ;  /* 0x0000006c6d6a723e */ /* 0x000fe200000000ff */
[----:B------:R-:W-:Y:S01]  /*e000*/  USHF.R.S32.HI UR13, URZ, 0x1f, UR42 ;  /* 0x0000001f3f0d7899 */ /* 0x000fe2000801142a */
[----:B------:R-:W-:Y:S02]  /*e010*/  F2FP.F16.F32.PACK_AB R107, R111, R110 ;  /* 0x0000006e6f6b723e */ /* 0x000fe400000000ff */
[----:B------:R-:W-:Y:S02]  /*e020*/  F2FP.F16.F32.PACK_AB R120, R121, R120 ;  /* 0x000000787978723e */ /* 0x000fe400000000ff */
[----:B------:R-:W-:Y:S02]  /*e030*/  F2FP.F16.F32.PACK_AB R121, R155, R154 ;  /* 0x0000009a9b79723e */ /* 0x000fe400000000ff */
[----:B------:R-:W-:Y:S02]  /*e040*/  F2FP.F16.F32.PACK_AB R128, R129, R128 ;  /* 0x000000808180723e */ /* 0x000fe400000000ff */
[----:B------:R-:W-:-:S02]  /*e050*/  F2FP.F16.F32.PACK_AB R129, R160, R159 ;  /* 0x0000009fa081723e */ /* 0x000fc400000000ff */
[----:B------:R-:W-:Y:S02]  /*e060*/  F2FP.F16.F32.PACK_AB R136, R137, R136 ;  /* 0x000000888988723e */ /* 0x000fe400000000ff */
[----:B------:R-:W-:Y:S01]  /*e070*/  F2FP.F16.F32.PACK_AB R137, R164, R163 ;  /* 0x000000a3a489723e */ /* 0x000fe200000000ff */
[----:B------:R-:W-:Y:S01]  /*e080*/  UMOV UR6, UR43 ;  /* 0x0000002b00067c82 */ /* 0x000fe20008000000 */
[----:B0-----:R-:W-:Y:S01]  /*e090*/  UMOV UR7, UR5 ;  /* 0x0000000500077c82 */ /* 0x001fe20008000000 */
[----:B------:R-:W-:Y:S01]  /*e0a0*/  IMAD.U32 R114, RZ, RZ, UR6 ;  /* 0x00000006ff727e24 */ /* 0x000fe2000f8e00ff */
[----:B-1----:R-:W-:Y:S01]  /*e0b0*/  ISETP.NE.AND P0, PT, R6, RZ, PT ;  /* 0x000000ff0600720c */ /* 0x002fe20003f05270 */
[----:B------:R-:W-:Y:S02]  /*e0c0*/  IMAD.U32 R115, RZ, RZ, UR7 ;  /* 0x00000007ff737e24 */ /* 0x000fe4000f8e00ff */
[----:B------:R-:W-:-:S04]  /*e0d0*/  IMAD.WIDE R4, R215, 0x2, R114 ;  /* 0x00000002d7047825 */ /* 0x000fc800078e0272 */
[----:B------:R-:W-:Y:S01]  /*e0e0*/  IMAD.WIDE R114, R9, 0x2, R114 ;  /* 0x0000000209727825 */ /* 0x000fe200078e0272 */
[C---:B------:R-:W-:Y:S02]  /*e0f0*/  IADD3 R41, P2, R4.reuse, 0x20, RZ ;  /* 0x0000002004297810 */ /* 0x040fe40007f5e0ff */
[C---:B------:R-:W-:Y:S02]  /*e100*/  IADD3 R53, P4, R4.reuse, 0x60, RZ ;  /* 0x0000006004357810 */ /* 0x040fe40007f9e0ff */
[----:B------:R-:W-:Y:S01]  /*e110*/  LOP3.LUT R12, R41, 0x380, RZ, 0xc0, !PT ;  /* 0x00000380290c7812 */ /* 0x000fe200078ec0ff */
[--C-:B------:R-:W-:Y:S01]  /*e120*/  IMAD.X R13, RZ, RZ, R5.reuse, P2 ;  /* 0x000000ffff0d7224 */ /* 0x100fe200010e0605 */
[C---:B------:R-:W-:Y:S01]  /*e130*/  IADD3 R44, P2, R4.reuse, 0x2060, RZ ;  /* 0x00002060042c7810 */ /* 0x040fe20007f5e0ff */
[--C-:B------:R-:W-:Y:S01]  /*e140*/  IMAD.X R25, RZ, RZ, R5.reuse, P4 ;  /* 0x000000ffff197224 */ /* 0x100fe200020e0605 */
[----:B------:R-:W-:Y:S02]  /*e150*/  LOP3.LUT R24, R53, 0x380, RZ, 0xc0, !PT ;  /* 0x0000038035187812 */ /* 0x000fe400078ec0ff */
[C---:B------:R-:W-:Y:S01]  /*e160*/  IADD3 R57, P5, R4.reuse, 0x2000, RZ ;  /* 0x0000200004397810 */ /* 0x040fe20007fbe0ff */
[----:B------:R-:W-:Y:S01]  /*e170*/  IMAD.X R123, RZ, RZ, R5, P2 ;  /* 0x000000ffff7b7224 */ /* 0x000fe200010e0605 */
[----:B------:R-:W-:-:S02]  /*e180*/  IADD3 R20, P2, R4, 0x6020, RZ ;  /* 0x0000602004147810 */ /* 0x000fc40007f5e0ff */
[----:B------:R-:W-:Y:S01]  /*e190*/  SHF.R.U64 R12, R12, 0x3, RZ ;  /* 0x000000030c0c7819 */ /* 0x000fe200000012ff */
[--C-:B------:R-:W-:Y:S01]  /*e1a0*/  IMAD.X R29, RZ, RZ, R5.reuse, P5 ;  /* 0x000000ffff1d7224 */ /* 0x100fe200028e0605 */
[----:B------:R-:W-:Y:S01]  /*e1b0*/  SHF.R.U64 R24, R24, 0x3, RZ ;  /* 0x0000000318187819 */ /* 0x000fe200000012ff */
[--C-:B------:R-:W-:Y:S01]  /*e1c0*/  IMAD.X R147, RZ, RZ, R5.reuse, P2 ;  /* 0x000000ffff937224 */ /* 0x100fe200010e0605 */
[----:B------:R-:W-:Y:S02]  /*e1d0*/  IADD3 R81, P2, R114, 0x3000, RZ ;  /* 0x0000300072517810 */ /* 0x000fe40007f5e0ff */
[----:B------:R-:W-:Y:S02]  /*e1e0*/  IADD3 R56, P4, R4, 0x4020, RZ ;  /* 0x0000402004387810 */ /* 0x000fe40007f9e0ff */
[----:B------:R-:W-:Y:S02]  /*e1f0*/  LOP3.LUT R80, R81, 0x380, RZ, 0xc0, !PT ;  /* 0x0000038051507812 */ /* 0x000fe400078ec0ff */
[----:B------:R-:W-:Y:S01]  /*e200*/  LOP3.LUT R28, R57, 0x380, RZ, 0xc0, !PT ;  /* 0x00000380391c7812 */ /* 0x000fe200078ec0ff */
[----:B------:R-:W-:Y:S01]  /*e210*/  IMAD.X R131, RZ, RZ, R5, P4 ;  /* 0x000000ffff837224 */ /* 0x000fe200020e0605 */
[----:B------:R-:W-:-:S02]  /*e220*/  LOP3.LUT R12, R12, R41, RZ, 0x3c, !PT ;  /* 0x000000290c0c7212 */ /* 0x000fc400078e3cff */
[----:B------:R-:W-:Y:S02]  /*e230*/  LOP3.LUT R41, R44, 0x380, RZ, 0xc0, !PT ;  /* 0x000003802c297812 */ /* 0x000fe400078ec0ff */
[----:B------:R-:W-:Y:S02]  /*e240*/  LOP3.LUT R24, R24, R53, RZ, 0x3c, !PT ;  /* 0x0000003518187212 */ /* 0x000fe400078e3cff */
[----:B------:R-:W-:Y:S02]  /*e250*/  SHF.R.U64 R80, R80, 0x3, RZ ;  /* 0x0000000350507819 */ /* 0x000fe400000012ff */
[----:B------:R-:W-:Y:S02]  /*e260*/  IADD3 R45, P3, R4, 0x40, RZ ;  /* 0x00000040042d7810 */ /* 0x000fe40007f7e0ff */
[----:B------:R-:W-:Y:S02]  /*e270*/  SHF.R.U64 R28, R28, 0x3, RZ ;  /* 0x000000031c1c7819 */ /* 0x000fe400000012ff */
[----:B------:R-:W-:Y:S01]  /*e280*/  LOP3.LUT R53, R56, 0x380, RZ, 0xc0, !PT ;  /* 0x0000038038357812 */ /* 0x000fe200078ec0ff */
[----:B------:R-:W-:Y:S01]  /*e290*/  IMAD.X R15, RZ, RZ, R5, P3 ;  /* 0x000000ffff0f7224 */ /* 0x000fe200018e0605 */
[----:B------:R-:W-:-:S02]  /*e2a0*/  IADD3 R65, P1, R4, 0x2040, RZ ;  /* 0x0000204004417810 */ /* 0x000fc40007f3e0ff */
[----:B------:R-:W-:Y:S02]  /*e2b0*/  SHF.R.U64 R41, R41, 0x3, RZ ;  /* 0x0000000329297819 */ /* 0x000fe400000012ff */
[----:B------:R-:W-:Y:S01]  /*e2c0*/  IADD3 R10, P5, R4, 0x4040, RZ ;  /* 0x00004040040a7810 */ /* 0x000fe20007fbe0ff */
[----:B------:R-:W-:Y:S01]  /*e2d0*/  IMAD.X R49, RZ, RZ, R5, P1 ;  /* 0x000000ffff317224 */ /* 0x000fe200008e0605 */
[----:B------:R-:W-:Y:S01]  /*e2e0*/  LOP3.LUT R80, R80, R81, RZ, 0x3c, !PT ;  /* 0x0000005150507212 */ /* 0x000fe200078e3cff */
[----:B------:R-:W-:Y:S01]  /*e2f0*/  IMAD.X R81, RZ, RZ, R115, P2 ;  /* 0x000000ffff517224 */ /* 0x000fe200010e0673 */
[----:B------:R-:W-:Y:S01]  /*e300*/  IADD3 R61, P6, R4, 0x2020, RZ ;  /* 0x00002020043d7810 */ /* 0x000fe20007fde0ff */
[--C-:B------:R-:W-:Y:S01]  /*e310*/  IMAD.X R135, RZ, RZ, R5.reuse, P5 ;  /* 0x000000ffff877224 */ /* 0x100fe200028e0605 */
[----:B------:R-:W-:Y:S02]  /*e320*/  LOP3.LUT R28, R28, R57, RZ, 0x3c, !PT ;  /* 0x000000391c1c7212 */ /* 0x000fe400078e3cff */
[----:B------:R-:W-:Y:S01]  /*e330*/  SHF.R.U64 R53, R53, 0x3, RZ ;  /* 0x0000000335357819 */ /* 0x000fe200000012ff */
[----:B------:R-:W-:Y:S01]  /*e340*/  IMAD.X R33, RZ, RZ, R5, P6 ;  /* 0x000000ffff217224 */ /* 0x000fe200030e0605 */
[----:B------:R-:W-:-:S02]  /*e350*/  LOP3.LUT R9, R4, 0x380, RZ, 0xc0, !PT ;  /* 0x0000038004097812 */ /* 0x000fc400078ec0ff */
[----:B------:R-:W-:Y:S02]  /*e360*/  LOP3.LUT R40, R65, 0x380, RZ, 0xc0, !PT ;  /* 0x0000038041287812 */ /* 0x000fe400078ec0ff */
[----:B------:R-:W-:Y:S02]  /*e370*/  IADD3 R57, P2, R114, 0x9000, RZ ;  /* 0x0000900072397810 */ /* 0x000fe40007f5e0ff */
[----:B------:R-:W-:Y:S02]  /*e380*/  IADD3 R52, P3, R4, 0x4000, RZ ;  /* 0x0000400004347810 */ /* 0x000fe40007f7e0ff */
[----:B------:R-:W-:Y:S02]  /*e390*/  LOP3.LUT R122, R41, R44, RZ, 0x3c, !PT ;  /* 0x0000002c297a7212 */ /* 0x000fe400078e3cff */
[----:B------:R-:W-:Y:S01]  /*e3a0*/  LOP3.LUT R41, R10, 0x380, RZ, 0xc0, !PT ;  /* 0x000003800a297812 */ /* 0x000fe200078ec0ff */
[----:B------:R-:W-:Y:S01]  /*e3b0*/  IMAD.X R127, RZ, RZ, R5, P3 ;  /* 0x000000ffff7f7224 */ /* 0x000fe200018e0605 */
[----:B------:R-:W-:-:S02]  /*e3c0*/  LOP3.LUT R130, R53, R56, RZ, 0x3c, !PT ;  /* 0x0000003835827212 */ /* 0x000fc400078e3cff */
[----:B------:R-:W-:Y:S02]  /*e3d0*/  SHF.R.U64 R9, R9, 0x3, RZ ;  /* 0x0000000309097819 */ /* 0x000fe400000012ff */
[----:B------:R-:W-:Y:S02]  /*e3e0*/  SHF.R.U64 R40, R40, 0x3, RZ ;  /* 0x0000000328287819 */ /* 0x000fe400000012ff */
[----:B------:R-:W-:Y:S02]  /*e3f0*/  LOP3.LUT R56, R57, 0x380, RZ, 0xc0, !PT ;  /* 0x0000038039387812 */ /* 0x000fe400078ec0ff */
[C---:B------:R-:W-:Y:S02]  /*e400*/  IADD3 R37, P6, R4.reuse, 0x4060, RZ ;  /* 0x0000406004257810 */ /* 0x040fe40007fde0ff */
[----:B------:R-:W-:Y:S02]  /*e410*/  SHF.R.U64 R41, R41, 0x3, RZ ;  /* 0x0000000329297819 */ /* 0x000fe400000012ff */
[C---:B------:R-:W-:Y:S01]  /*e420*/  IADD3 R36, P1, R4.reuse, 0x6000, RZ ;  /* 0x0000600004247810 */ /* 0x040fe20007f3e0ff */
[----:B------:R-:W-:Y:S01]  /*e430*/  IMAD.X R139, RZ, RZ, R5, P6 ;  /* 0x000000ffff8b7224 */ /* 0x000fe200030e0605 */
[----:B------:R-:W-:-:S02]  /*e440*/  IADD3 R8, P3, R4, 0x6040, RZ ;  /* 0x0000604004087810 */ /* 0x000fc40007f7e0ff */
[----:B------:R-:W-:Y:S01]  /*e450*/  IADD3 R6, P4, R4, 0x6060, RZ ;  /* 0x0000606004067810 */ /* 0x000fe20007f9e0ff */
[--C-:B------:R-:W-:Y:S01]  /*e460*/  IMAD.X R143, RZ, RZ, R5.reuse, P1 ;  /* 0x000000ffff8f7224 */ /* 0x100fe200008e0605 */
[----:B------:R-:W-:Y:S01]  /*e470*/  LOP3.LUT R4, R9, R4, RZ, 0x3c, !PT ;  /* 0x0000000409047212 */ /* 0x000fe200078e3cff */
[--C-:B------:R-:W-:Y:S01]  /*e480*/  IMAD.X R9, RZ, RZ, R5.reuse, P3 ;  /* 0x000000ffff097224 */ /* 0x100fe200018e0605 */
[----:B------:R-:W-:Y:S01]  /*e490*/  LOP3.LUT R48, R40, R65, RZ, 0x3c, !PT ;  /* 0x0000004128307212 */ /* 0x000fe200078e3cff */
[----:B------:R-:W-:Y:S01]  /*e4a0*/  IMAD.X R11, RZ, RZ, R5, P4 ;  /* 0x000000ffff0b7224 */ /* 0x000fe200020e0605 */
[----:B------:R-:W-:Y:S02]  /*e4b0*/  SHF.R.U64 R56, R56, 0x3, RZ ;  /* 0x0000000338387819 */ /* 0x000fe400000012ff */
[----:B------:R-:W-:Y:S02]  /*e4c0*/  LOP3.LUT R40, R37, 0x380, RZ, 0xc0, !PT ;  /* 0x0000038025287812 */ /* 0x000fe400078ec0ff */
[----:B------:R-:W-:-:S02]  /*e4d0*/  LOP3.LUT R134, R41, R10, RZ, 0x3c, !PT ;  /* 0x0000000a29867212 */ /* 0x000fc400078e3cff */
[----:B------:R-:W-:Y:S02]  /*e4e0*/  LOP3.LUT R41, R6, 0x380, RZ, 0xc0, !PT ;  /* 0x0000038006297812 */ /* 0x000fe400078ec0ff */
[----:B------:R-:W-:Y:S01]  /*e4f0*/  LOP3.LUT R56, R56, R57, RZ, 0x3c, !PT ;  /* 0x0000003938387212 */ /* 0x000fe200078e3cff */
[----:B------:R-:W-:Y:S01]  /*e500*/  IMAD.X R57, RZ, RZ, R115, P2 ;  /* 0x000000ffff397224 */ /* 0x000fe200010e0673 */
[----:B------:R-:W-:Y:S02]  /*e510*/  MOV R224, R4 ;  /* 0x0000000400e07202 */ /* 0x000fe40000000f00 */
[----:B------:R-:W-:Y:S02]  /*e520*/  SHF.R.U64 R40, R40, 0x3, RZ ;  /* 0x0000000328287819 */ /* 0x000fe400000012ff */
[----:B------:R-:W-:Y:S02]  /*e530*/  F2FP.F16.F32.PACK_AB R5, R27, R26 ;  /* 0x0000001a1b05723e */ /* 0x000fe400000000ff */
[----:B------:R-:W-:-:S02]  /*e540*/  IADD3 R27, P2, R114, 0xf000, RZ ;  /* 0x0000f000721b7810 */ /* 0x000fc40007f5e0ff */
[----:B------:R-:W-:Y:S02]  /*e550*/  SHF.R.U64 R41, R41, 0x3, RZ ;  /* 0x0000000329297819 */ /* 0x000fe400000012ff */
[----:B------:R-:W-:Y:S01]  /*e560*/  LOP3.LUT R138, R40, R37, RZ, 0x3c, !PT ;  /* 0x00000025288a7212 */ /* 0x000fe200078e3cff */
[----:B------:R-:W-:Y:S01]  /*e570*/  IMAD.X R119, RZ, RZ, R115, P2 ;  /* 0x000000ffff777224 */ /* 0x000fe200010e0673 */
[----:B------:R-:W-:Y:S02]  /*e580*/  LOP3.LUT R14, R45, 0x380, RZ, 0xc0, !PT ;  /* 0x000003802d0e7812 */ /* 0x000fe400078ec0ff */
[----:B------:R-:W-:Y:S02]  /*e590*/  LOP3.LUT R37, R8, 0x380, RZ, 0xc0, !PT ;  /* 0x0000038008257812 */ /* 0x000fe400078ec0ff */
[----:B------:R-:W-:Y:S02]  /*e5a0*/  LOP3.LUT R26, R27, 0x380, RZ, 0xc0, !PT ;  /* 0x000003801b1a7812 */ /* 0x000fe400078ec0ff */
[----:B------:R-:W-:-:S02]  /*e5b0*/  IADD3 R89, P4, R114, 0x1000, RZ ;  /* 0x0000100072597810 */ /* 0x000fc40007f9e0ff */
[C---:B------:R-:W-:Y:S02]  /*e5c0*/  IADD3 R85, P3, R114.reuse, 0x2000, RZ ;  /* 0x0000200072557810 */ /* 0x040fe40007f7e0ff */
[----:B------:R-:W-:Y:S02]  /*e5d0*/  LOP3.LUT R10, R41, R6, RZ, 0x3c, !PT ;  /* 0x00000006290a7212 */ /* 0x000fe400078e3cff */
[----:B------:R-:W-:Y:S02]  /*e5e0*/  IADD3 R77, P1, R114, 0x4000, RZ ;  /* 0x00004000724d7810 */ /* 0x000fe40007f3e0ff */
[----:B------:R-:W-:Y:S02]  /*e5f0*/  F2FP.F16.F32.PACK_AB R6, R7, R205 ;  /* 0x000000cd0706723e */ /* 0x000fe400000000ff */
[----:B------:R-:W-:Y:S02]  /*e600*/  F2FP.F16.F32.PACK_AB R4, R21, R208 ;  /* 0x000000d01504723e */ /* 0x000fe400000000ff */
[----:B------:R-:W-:-:S02]  /*e610*/  F2FP.F16.F32.PACK_AB R7, R31, R30 ;  /* 0x0000001e1f07723e */ /* 0x000fc400000000ff */
[----:B------:R-:W-:Y:S02]  /*e620*/  LOP3.LUT R32, R61, 0x380, RZ, 0xc0, !PT ;  /* 0x000003803d207812 */ /* 0x000fe400078ec0ff */
[----:B------:R-:W-:Y:S01]  /*e630*/  SHF.R.U64 R14, R14, 0x3, RZ ;  /* 0x000000030e0e7819 */ /* 0x000fe200000012ff */
[----:B------:R0:W-:Y:S01]  /*e640*/  STSM.16.M88.4 [R224], R4 ;  /* 0x00000004e0007844 */ /* 0x0001e20000000200 */
[----:B------:R-:W-:Y:S02]  /*e650*/  SHF.R.U64 R37, R37, 0x3, RZ ;  /* 0x0000000325257819 */ /* 0x000fe400000012ff */
[----:B------:R-:W-:Y:S02]  /*e660*/  SHF.R.U64 R26, R26, 0x3, RZ ;  /* 0x000000031a1a7819 */ /* 0x000fe400000012ff */
[----:B------:R-:W-:Y:S02]  /*e670*/  LOP3.LUT R88, R89, 0x380, RZ, 0xc0, !PT ;  /* 0x0000038059587812 */ /* 0x000fe400078ec0ff */
[----:B------:R-:W-:-:S02]  /*e680*/  LOP3.LUT R84, R85, 0x380, RZ, 0xc0, !PT ;  /* 0x0000038055547812 */ /* 0x000fc400078ec0ff */
[----:B------:R-:W-:Y:S02]  /*e690*/  LOP3.LUT R76, R77, 0x380, RZ, 0xc0, !PT ;  /* 0x000003804d4c7812 */ /* 0x000fe400078ec0ff */
[----:B------:R-:W-:Y:S02]  /*e6a0*/  LOP3.LUT R53, R20, 0x380, RZ, 0xc0, !PT ;  /* 0x0000038014357812 */ /* 0x000fe400078ec0ff */
[----:B------:R-:W-:Y:S02]  /*e6b0*/  SHF.R.U64 R32, R32, 0x3, RZ ;  /* 0x0000000320207819 */ /* 0x000fe400000012ff */
[----:B------:R-:W-:Y:S02]  /*e6c0*/  LOP3.LUT R14, R14, R45, RZ, 0x3c, !PT ;  /* 0x0000002d0e0e7212 */ /* 0x000fe400078e3cff */
[----:B------:R-:W-:Y:S02]  /*e6d0*/  LOP3.LUT R8, R37, R8, RZ, 0x3c, !PT ;  /* 0x0000000825087212 */ /* 0x000fe400078e3cff */
[----:B------:R-:W-:-:S02]  /*e6e0*/  LOP3.LUT R118, R26, R27, RZ, 0x3c, !PT ;  /* 0x0000001b1a767212 */ /* 0x000fc400078e3cff */
[----:B------:R-:W-:Y:S02]  /*e6f0*/  LOP3.LUT R45, R52, 0x380, RZ, 0xc0, !PT ;  /* 0x00000380342d7812 */ /* 0x000fe400078ec0ff */
[----:B------:R-:W-:Y:S02]  /*e700*/  SHF.R.U64 R88, R88, 0x3, RZ ;  /* 0x0000000358587819 */ /* 0x000fe400000012ff */
[----:B------:R-:W-:Y:S02]  /*e710*/  SHF.R.U64 R84, R84, 0x3, RZ ;  /* 0x0000000354547819 */ /* 0x000fe400000012ff */
[----:B------:R-:W-:Y:S02]  /*e720*/  MOV R26, R12 ;  /* 0x0000000c001a7202 */ /* 0x000fe40000000f00 */
[----:B0-----:R-:W-:Y:S02]  /*e730*/  F2FP.F16.F32.PACK_AB R4, R206, R209 ;  /* 0x000000d1ce04723e */ /* 0x001fe400000000ff */
[----:B------:R-:W-:-:S02]  /*e740*/  F2FP.F16.F32.PACK_AB R5, R35, R34 ;  /* 0x000000222305723e */ /* 0x000fc400000000ff */
[----:B------:R-:W-:Y:S02]  /*e750*/  F2FP.F16.F32.PACK_AB R6, R203, R207 ;  /* 0x000000cfcb06723e */ /* 0x000fe400000000ff */
[----:B------:R-:W-:Y:S02]  /*e760*/  F2FP.F16.F32.PACK_AB R7, R39, R38 ;  /* 0x000000262707723e */ /* 0x000fe400000000ff */
[----:B------:R-:W-:Y:S02]  /*e770*/  SHF.R.U64 R76, R76, 0x3, RZ ;  /* 0x000000034c4c7819 */ /* 0x000fe400000012ff */
[----:B------:R-:W-:Y:S01]  /*e780*/  SHF.R.U64 R53, R53, 0x3, RZ ;  /* 0x0000000335357819 */ /* 0x000fe200000012ff */
[----:B------:R0:W-:Y:S01]  /*e790*/  STSM.16.M88.4 [R26], R4 ;  /* 0x000000041a007844 */ /* 0x0001e20000000200 */
[----:B------:R-:W-:Y:S02]  /*e7a0*/  LOP3.LUT R32, R32, R61, RZ, 0x3c, !PT ;  /* 0x0000003d20207212 */ /* 0x000fe400078e3cff */
[----:B------:R-:W-:-:S02]  /*e7b0*/  MOV R38, R8 ;  /* 0x0000000800267202 */ /* 0x000fc40000000f00 */
[----:B------:R-:W-:Y:S02]  /*e7c0*/  MOV R39, R10 ;  /* 0x0000000a00277202 */ /* 0x000fe40000000f00 */
[----:B------:R-:W-:Y:S02]  /*e7d0*/  SHF.R.U64 R45, R45, 0x3, RZ ;  /* 0x000000032d2d7819 */ /* 0x000fe400000012ff */
[----:B------:R-:W-:Y:S01]  /*e7e0*/  LOP3.LUT R88, R88, R89, RZ, 0x3c, !PT ;  /* 0x0000005958587212 */ /* 0x000fe200078e3cff */
[--C-:B------:R-:W-:Y:S01]  /*e7f0*/  IMAD.X R89, RZ, RZ, R115.reuse, P4 ;  /* 0x000000ffff597224 */ /* 0x100fe200020e0673 */
[----:B------:R-:W-:Y:S01]  /*e800*/  LOP3.LUT R84, R84, R85, RZ, 0x3c, !PT ;  /* 0x0000005554547212 */ /* 0x000fe200078e3cff */
[----:B------:R-:W-:Y:S01]  /*e810*/  IMAD.X R85, RZ, RZ, R115, P3 ;  /* 0x000000ffff557224 */ /* 0x000fe200018e0673 */
[----:B------:R-:W-:Y:S02]  /*e820*/  MOV R186, R14 ;  /* 0x0000000e00ba7202 */ /* 0x000fe40000000f00 */
[----:B------:R-:W-:-:S02]  /*e830*/  F2FP.F16.F32.PACK_AB R8, R201, R204 ;  /* 0x000000ccc908723e */ /* 0x000fc400000000ff */
[----:B------:R-:W-:Y:S02]  /*e840*/  F2FP.F16.F32.PACK_AB R9, R43, R42 ;  /* 0x0000002a2b09723e */ /* 0x000fe400000000ff */
[----:B------:R-:W-:Y:S02]  /*e850*/  F2FP.F16.F32.PACK_AB R10, R199, R202 ;  /* 0x000000cac70a723e */ /* 0x000fe400000000ff */
[----:B------:R-:W-:Y:S02]  /*e860*/  F2FP.F16.F32.PACK_AB R11, R47, R46 ;  /* 0x0000002e2f0b723e */ /* 0x000fe400000000ff */
[----:B------:R-:W-:Y:S01]  /*e870*/  LOP3.LUT R76, R76, R77, RZ, 0x3c, !PT ;  /* 0x0000004d4c4c7212 */ /* 0x000fe200078e3cff */
[----:B------:R-:W-:Y:S01]  /*e880*/  IMAD.X R77, RZ, RZ, R115, P1 ;  /* 0x000000ffff4d7224 */ /* 0x000fe200008e0673 */
[----:B------:R-:W-:Y:S01]  /*e890*/  MOV R205, R24 ;  /* 0x0000001800cd7202 */ /* 0x000fe20000000f00 */
[----:B------:R-:W-:Y:S01]  /*e8a0*/  STSM.16.M88.4 [R186], R8 ;  /* 0x00000008ba007844 */ /* 0x000fe20000000200 */
[----:B------:R-:W-:-:S02]  /*e8b0*/  F2FP.F16.F32.PACK_AB R12, R197, R200 ;  /* 0x000000c8c50c723e */ /* 0x000fc400000000ff */
[----:B------:R-:W-:Y:S02]  /*e8c0*/  F2FP.F16.F32.PACK_AB R13, R51, R50 ;  /* 0x00000032330d723e */ /* 0x000fe400000000ff */
[----:B------:R-:W-:Y:S02]  /*e8d0*/  F2FP.F16.F32.PACK_AB R14, R195, R198 ;  /* 0x000000c6c30e723e */ /* 0x000fe400000000ff */
[----:B------:R-:W-:Y:S02]  /*e8e0*/  F2FP.F16.F32.PACK_AB R15, R55, R54 ;  /* 0x00000036370f723e */ /* 0x000fe400000000ff */
[----:B------:R-:W-:Y:S02]  /*e8f0*/  LOP3.LUT R146, R53, R20, RZ, 0x3c, !PT ;  /* 0x0000001435927212 */ /* 0x000fe400078e3cff */
[C---:B------:R-:W-:Y:S01]  /*e900*/  IADD3 R73, P6, R114.reuse, 0x5000, RZ ;  /* 0x0000500072497810 */ /* 0x040fe20007fde0ff */
[----:B------:R-:W-:Y:S01]  /*e910*/  STSM.16.M88.4 [R205], R12 ;  /* 0x0000000ccd007844 */ /* 0x000fe20000000200 */
[----:B------:R-:W-:-:S02]  /*e920*/  IADD3 R69, P5, R114, 0x6000, RZ ;  /* 0x0000600072457810 */ /* 0x000fc40007fbe0ff */
[C---:B------:R-:W-:Y:S02]  /*e930*/  IADD3 R65, P4, R114.reuse, 0x7000, RZ ;  /* 0x0000700072417810 */ /* 0x040fe40007f9e0ff */
[----:B------:R-:W-:Y:S02]  /*e940*/  IADD3 R61, P3, R114, 0x8000, RZ ;  /* 0x00008000723d7810 */ /* 0x000fe40007f7e0ff */
[----:B------:R-:W-:Y:S02]  /*e950*/  MOV R208, R28 ;  /* 0x0000001c00d07202 */ /* 0x000fe40000000f00 */
[----:B0-----:R-:W-:Y:S02]  /*e960*/  F2FP.F16.F32.PACK_AB R4, R193, R196 ;  /* 0x000000c4c104723e */ /* 0x001fe400000000ff */
[----:B------:R-:W-:Y:S02]  /*e970*/  F2FP.F16.F32.PACK_AB R5, R59, R58 ;  /* 0x0000003a3b05723e */ /* 0x000fe400000000ff */
[----:B------:R-:W-:-:S02]  /*e980*/  F2FP.F16.F32.PACK_AB R6, R183, R194 ;  /* 0x000000c2b706723e */ /* 0x000fc400000000ff */
[----:B------:R-:W-:Y:S02]  /*e990*/  F2FP.F16.F32.PACK_AB R7, R63, R62 ;  /* 0x0000003e3f07723e */ /* 0x000fe400000000ff */
[----:B------:R-:W-:Y:S02]  /*e9a0*/  IADD3 R53, P1, R114, 0xa000, RZ ;  /* 0x0000a00072357810 */ /* 0x000fe40007f3e0ff */
[----:B------:R-:W-:Y:S01]  /*e9b0*/  MOV R32, R32 ;  /* 0x0000002000207202 */ /* 0x000fe20000000f00 */
[----:B------:R-:W-:Y:S01]  /*e9c0*/  STSM.16.M88.4 [R208], R4 ;  /* 0x00000004d0007844 */ /* 0x000fe20000000200 */
[----:B------:R-:W-:Y:S02]  /*e9d0*/  F2FP.F16.F32.PACK_AB R24, R181, R192 ;  /* 0x000000c0b518723e */ /* 0x000fe400000000ff */
[----:B------:R-:W-:Y:S02]  /*e9e0*/  F2FP.F16.F32.PACK_AB R25, R67, R66 ;  /* 0x000000424319723e */ /* 0x000fe400000000ff */
[----:B------:R-:W-:-:S02]  /*e9f0*/  F2FP.F16.F32.PACK_AB R26, R179, R182 ;  /* 0x000000b6b31a723e */ /* 0x000fc400000000ff */
[----:B------:R-:W-:Y:S02]  /*ea00*/  F2FP.F16.F32.PACK_AB R27, R71, R70 ;  /* 0x00000046471b723e */ /* 0x000fe400000000ff */
[----:B------:R-:W-:Y:S02]  /*ea10*/  LOP3.LUT R126, R45, R52, RZ, 0x3c, !PT ;  /* 0x000000342d7e7212 */ /* 0x000fe400078e3cff */
[----:B------:R-:W-:Y:S01]  /*ea20*/  MOV R48, R48 ;  /* 0x0000003000307202 */ /* 0x000fe20000000f00 */
[----:B------:R0:W-:Y:S01]  /*ea30*/  STSM.16.M88.4 [R32], R24 ;  /* 0x0000001820007844 */ /* 0x0001e20000000200 */
[----:B------:R-:W-:Y:S02]  /*ea40*/  F2FP.F16.F32.PACK_AB R28, R177, R180 ;  /* 0x000000b4b11c723e */ /* 0x000fe400000000ff */
[----:B------:R-:W-:Y:S02]  /*ea50*/  F2FP.F16.F32.PACK_AB R29, R75, R74 ;  /* 0x0000004a4b1d723e */ /* 0x000fe400000000ff */
[----:B------:R-:W-:-:S02]  /*ea60*/  F2FP.F16.F32.PACK_AB R30, R175, R178 ;  /* 0x000000b2af1e723e */ /* 0x000fc400000000ff */
[----:B------:R-:W-:Y:S02]  /*ea70*/  F2FP.F16.F32.PACK_AB R31, R79, R78 ;  /* 0x0000004e4f1f723e */ /* 0x000fe400000000ff */
[----:B------:R-:W-:Y:S02]  /*ea80*/  LOP3.LUT R45, R36, 0x380, RZ, 0xc0, !PT ;  /* 0x00000380242d7812 */ /* 0x000fe400078ec0ff */
[----:B------:R-:W-:Y:S01]  /*ea90*/  LOP3.LUT R72, R73, 0x380, RZ, 0xc0, !PT ;  /* 0x0000038049487812 */ /* 0x000fe200078ec0ff */
[----:B------:R1:W-:Y:S01]  /*eaa0*/  STSM.16.M88.4 [R48], R28 ;  /* 0x0000001c30007844 */ /* 0x0003e20000000200 */
[----:B------:R-:W-:Y:S02]  /*eab0*/  LOP3.LUT R68, R69, 0x380, RZ, 0xc0, !PT ;  /* 0x0000038045447812 */ /* 0x000fe400078ec0ff */
[----:B------:R-:W-:Y:S02]  /*eac0*/  LOP3.LUT R64, R65, 0x380, RZ, 0xc0, !PT ;  /* 0x0000038041407812 */ /* 0x000fe400078ec0ff */
[----:B------:R-:W-:-:S02]  /*ead0*/  LOP3.LUT R60, R61, 0x380, RZ, 0xc0, !PT ;  /* 0x000003803d3c7812 */ /* 0x000fc400078ec0ff */
[----:B------:R-:W-:Y:S02]  /*eae0*/  LOP3.LUT R52, R53, 0x380, RZ, 0xc0, !PT ;  /* 0x0000038035347812 */ /* 0x000fe400078ec0ff */
[----:B------:R-:W-:Y:S02]  /*eaf0*/  SHF.R.U64 R45, R45, 0x3, RZ ;  /* 0x000000032d2d7819 */ /* 0x000fe400000012ff */
[----:B------:R-:W-:Y:S02]  /*eb00*/  MOV R122, R122 ;  /* 0x0000007a007a7202 */ /* 0x000fe40000000f00 */
[----:B0-----:R-:W-:Y:S02]  /*eb10*/  F2FP.F16.F32.PACK_AB R32, R173, R176 ;  /* 0x000000b0ad20723e */ /* 0x001fe400000000ff */
[----:B------:R-:W-:Y:S02]  /*eb20*/  F2FP.F16.F32.PACK_AB R33, R83, R82 ;  /* 0x000000525321723e */ /* 0x000fe400000000ff */
[----:B------:R-:W-:-:S02]  /*eb30*/  F2FP.F16.F32.PACK_AB R34, R171, R174 ;  /* 0x000000aeab22723e */ /* 0x000fc400000000ff */
[----:B------:R-:W-:Y:S02]  /*eb40*/  F2FP.F16.F32.PACK_AB R35, R87, R86 ;  /* 0x000000565723723e */ /* 0x000fe400000000ff */
[----:B------:R-:W-:Y:S02]  /*eb50*/  SHF.R.U64 R72, R72, 0x3, RZ ;  /* 0x0000000348487819 */ /* 0x000fe400000012ff */
[----:B------:R-:W-:Y:S01]  /*eb60*/  SHF.R.U64 R68, R68, 0x3, RZ ;  /* 0x0000000344447819 */ /* 0x000fe200000012ff */
[----:B------:R0:W-:Y:S01]  /*eb70*/  STSM.16.M88.4 [R122], R32 ;  /* 0x000000207a007844 */ /* 0x0001e20000000200 */
[----:B------:R-:W-:Y:S02]  /*eb80*/  SHF.R.U64 R64, R64, 0x3, RZ ;  /* 0x0000000340407819 */ /* 0x000fe400000012ff */
[----:B------:R-:W-:Y:S02]  /*eb90*/  SHF.R.U64 R60, R60, 0x3, RZ ;  /* 0x000000033c3c7819 */ /* 0x000fe400000012ff */
[----:B------:R-:W-:-:S02]  /*eba0*/  MOV R126, R126 ;  /* 0x0000007e007e7202 */ /* 0x000fc40000000f00 */
[----:B-1----:R-:W-:Y:S02]  /*ebb0*/  F2FP.F16.F32.PACK_AB R48, R169, R172 ;  /* 0x000000aca930723e */ /* 0x002fe400000000ff */
[----:B------:R-:W-:Y:S02]  /*ebc0*/  F2FP.F16.F32.PACK_AB R49, R91, R90 ;  /* 0x0000005a5b31723e */ /* 0x000fe400000000ff */
[----:B------:R-:W-:Y:S02]  /*ebd0*/  F2FP.F16.F32.PACK_AB R50, R93, R170 ;  /* 0x000000aa5d32723e */ /* 0x000fe400000000ff */
[----:B------:R-:W-:Y:S02]  /*ebe0*/  F2FP.F16.F32.PACK_AB R51, R95, R94 ;  /* 0x0000005e5f33723e */ /* 0x000fe400000000ff */
[----:B------:R-:W-:Y:S02]  /*ebf0*/  SHF.R.U64 R52, R52, 0x3, RZ ;  /* 0x0000000334347819 */ /* 0x000fe400000012ff */
[----:B------:R-:W-:Y:S01]  /*ec00*/  MOV R130, R130 ;  /* 0x0000008200827202 */ /* 0x000fe20000000f00 */
[----:B------:R-:W-:Y:S01]  /*ec10*/  STSM.16.M88.4 [R126], R48 ;  /* 0x000000307e007844 */ /* 0x000fe20000000200 */
[----:B------:R-:W-:-:S02]  /*ec20*/  F2FP.F16.F32.PACK_AB R4, R97, R156 ;  /* 0x0000009c6104723e */ /* 0x000fc400000000ff */
[----:B------:R-:W-:Y:S02]  /*ec30*/  F2FP.F16.F32.PACK_AB R5, R99, R98 ;  /* 0x000000626305723e */ /* 0x000fe400000000ff */
[----:B------:R-:W-:Y:S02]  /*ec40*/  F2FP.F16.F32.PACK_AB R6, R101, R100 ;  /* 0x000000646506723e */ /* 0x000fe400000000ff */
[----:B------:R-:W-:Y:S02]  /*ec50*/  F2FP.F16.F32.PACK_AB R7, R103, R102 ;  /* 0x000000666707723e */ /* 0x000fe400000000ff */
[----:B------:R-:W-:Y:S02]  /*ec60*/  MOV R134, R134 ;  /* 0x0000008600867202 */ /* 0x000fe40000000f00 */
[----:B------:R-:W-:Y:S01]  /*ec70*/  LOP3.LUT R142, R45, R36, RZ, 0x3c, !PT ;  /* 0x000000242d8e7212 */ /* 0x000fe200078e3cff */
[----:B------:R1:W-:Y:S01]  /*ec80*/  STSM.16.M88.4 [R130], R4 ;  /* 0x0000000482007844 */ /* 0x0003e20000000200 */
[----:B------:R-:W-:-:S02]  /*ec90*/  MOV R138, R138 ;  /* 0x0000008a008a7202 */ /* 0x000fc40000000f00 */
[----:B------:R-:W-:Y:S01]  /*eca0*/  F2FP.F16.F32.PACK_AB R8, R113, R112 ;  /* 0x000000707108723e */ /* 0x000fe200000000ff */
[----:B------:R-:W-:Y:S01]  /*ecb0*/  STSM.16.M88.4 [R134], R104 ;  /* 0x0000006886007844 */ /* 0x000fe20000000200 */
[----:B------:R-:W-:Y:S02]  /*ecc0*/  F2FP.F16.F32.PACK_AB R9, R96, R92 ;  /* 0x0000005c6009723e */ /* 0x000fe400000000ff */
[----:B------:R-:W-:Y:S02]  /*ecd0*/  F2FP.F16.F32.PACK_AB R10, R117, R116 ;  /* 0x00000074750a723e */ /* 0x000fe400000000ff */
[----:B------:R-:W-:Y:S02]  /*ece0*/  F2FP.F16.F32.PACK_AB R11, R153, R152 ;  /* 0x00000098990b723e */ /* 0x000fe400000000ff */
        /* <DEDUP_REMOVED lines=8> */
[----:B------:R-:W-:Y:S01]  /*ed70*/  LOP3.LUT R52, R52, R53, RZ, 0x3c, !PT ;  /* 0x0000003534347212 */ /* 0x000fe200078e3cff */
[----:B------:R2:W-:Y:S01]  /*ed80*/  STSM.16.M88.4 [R138], R8 ;  /* 0x000000088a007844 */ /* 0x0005e20000000200 */
[----:B------:R-:W-:-:S02]  /*ed90*/  IADD3 R53, P6, R114, 0xb000, RZ ;  /* 0x0000b00072357810 */ /* 0x000fc40007fde0ff */
[C---:B------:R-:W-:Y:S02]  /*eda0*/  IADD3 R45, P5, R114.reuse, 0xc000, RZ ;  /* 0x0000c000722d7810 */ /* 0x040fe40007fbe0ff */
[C---:B------:R-:W-:Y:S02]  /*edb0*/  IADD3 R41, P4, R114.reuse, 0xd000, RZ ;  /* 0x0000d00072297810 */ /* 0x040fe40007f9e0ff */
[----:B------:R-:W-:Y:S02]  /*edc0*/  IADD3 R37, P3, R114, 0xe000, RZ ;  /* 0x0000e00072257810 */ /* 0x000fe40007f7e0ff */
[----:B------:R-:W-:Y:S02]  /*edd0*/  MOV R142, R142 ;  /* 0x0000008e008e7202 */ /* 0x000fe40000000f00 */
[----:B0-----:R-:W-:Y:S02]  /*ede0*/  F2FP.F16.F32.PACK_AB R122, R125, R124 ;  /* 0x0000007c7d7a723e */ /* 0x001fe400000000ff */
[----:B------:R-:W-:-:S02]  /*edf0*/  F2FP.F16.F32.PACK_AB R123, R158, R157 ;  /* 0x0000009d9e7b723e */ /* 0x000fc400000000ff */
[----:B------:R-:W-:Y:S02]  /*ee00*/  MOV R146, R146 ;  /* 0x0000009200927202 */ /* 0x000fe40000000f00 */
[----:B-1----:R-:W-:Y:S01]  /*ee10*/  F2FP.F16.F32.PACK_AB R130, R133, R132 ;  /* 0x000000848582723e */ /* 0x002fe200000000ff */
[----:B------:R0:W-:Y:S01]  /*ee20*/  STSM.16.M88.4 [R142], R120 ;  /* 0x000000788e007844 */ /* 0x0001e20000000200 */
[----:B------:R-:W-:Y:S02]  /*ee30*/  F2FP.F16.F32.PACK_AB R131, R162, R161 ;  /* 0x000000a1a283723e */ /* 0x000fe400000000ff */
[----:B--2---:R-:W-:Y:S02]  /*ee40*/  F2FP.F16.F32.PACK_AB R138, R141, R140 ;  /* 0x0000008c8d8a723e */ /* 0x004fe400000000ff */
[----:B------:R-:W-:Y:S01]  /*ee50*/  F2FP.F16.F32.PACK_AB R139, R166, R165 ;  /* 0x000000a5a68b723e */ /* 0x000fe200000000ff */
[----:B------:R0:W-:Y:S01]  /*ee60*/  STSM.16.M88.4 [R146], R128 ;  /* 0x0000008092007844 */ /* 0x0001e20000000200 */
[----:B------:R-:W-:-:S02]  /*ee70*/  LOP3.LUT R44, R53, 0x380, RZ, 0xc0, !PT ;  /* 0x00000380352c7812 */ /* 0x000fc400078ec0ff */
[----:B------:R-:W-:Y:S01]  /*ee80*/  LOP3.LUT R40, R45, 0x380, RZ, 0xc0, !PT ;  /* 0x000003802d287812 */ /* 0x000fe200078ec0ff */
[----:B------:R0:W-:Y:S01]  /*ee90*/  STSM.16.M88.4 [R38], R136 ;  /* 0x0000008826007844 */ /* 0x0001e20000000200 */
[----:B------:R-:W-:Y:S02]  /*eea0*/  LOP3.LUT R36, R41, 0x380, RZ, 0xc0, !PT ;  /* 0x0000038029247812 */ /* 0x000fe400078ec0ff */
[----:B------:R-:W-:Y:S02]  /*eeb0*/  LOP3.LUT R20, R37, 0x380, RZ, 0xc0, !PT ;  /* 0x0000038025147812 */ /* 0x000fe400078ec0ff */
[----:B------:R-:W-:Y:S02]  /*eec0*/  LOP3.LUT R21, R114, 0x380, RZ, 0xc0, !PT ;  /* 0x0000038072157812 */ /* 0x000fe400078ec0ff */
[----:B------:R-:W-:Y:S02]  /*eed0*/  F2FP.F16.F32.PACK_AB R4, R145, R144 ;  /* 0x000000909104723e */ /* 0x000fe400000000ff */
[----:B------:R-:W-:-:S02]  /*eee0*/  F2FP.F16.F32.PACK_AB R5, R168, R167 ;  /* 0x000000a7a805723e */ /* 0x000fc400000000ff */
[----:B------:R-:W-:Y:S02]  /*eef0*/  F2FP.F16.F32.PACK_AB R6, R149, R148 ;  /* 0x000000949506723e */ /* 0x000fe400000000ff */
[----:B------:R-:W-:Y:S02]  /*ef00*/  F2FP.F16.F32.PACK_AB R7, R151, R150 ;  /* 0x000000969707723e */ /* 0x000fe400000000ff */
[----:B------:R-:W-:Y:S02]  /*ef10*/  SHF.R.U64 R44, R44, 0x3, RZ ;  /* 0x000000032c2c7819 */ /* 0x000fe400000012ff */
[----:B------:R-:W-:Y:S01]  /*ef20*/  SHF.R.U64 R40, R40, 0x3, RZ ;  /* 0x0000000328287819 */ /* 0x000fe200000012ff */
[----:B------:R0:W-:Y:S01]  /*ef30*/  STSM.16.M88.4 [R39], R4 ;  /* 0x0000000427007844 */ /* 0x0001e20000000200 */
[----:B------:R-:W-:Y:S02]  /*ef40*/  SHF.R.U64 R36, R36, 0x3, RZ ;  /* 0x0000000324247819 */ /* 0x000fe400000012ff */
[----:B------:R-:W-:-:S02]  /*ef50*/  SHF.R.U64 R20, R20, 0x3, RZ ;  /* 0x0000000314147819 */ /* 0x000fc400000012ff */
        /* <DEDUP_REMOVED lines=11> */
[----:B------:R-:W-:Y:S06]  /*f010*/  BAR.SYNC.DEFER_BLOCKING 0x1, 0x100 ;  /* 0x0044000000007b1d */ /* 0x000fec0000010000 */
[----:B0-----:R-:W-:Y:S05]  /*f020*/  @P0 BRA `(.L_x_5023) ;  /* 0x0000000000b80947 */ /* 0x001fea0003800000 */
[----:B------:R-:W0:Y:S01]  /*f030*/  LDC R8, c[0x0][0xbe8] ;  /* 0x0002fa00ff087b82 */ /* 0x000e220000000800 */
[----:B------:R-:W-:Y:S01]  /*f040*/  VIADD R10, R185, UR40 ;  /* 0x00000028b90a7c36 */ /* 0x000fe20008000000 */
[----:B------:R-:W-:Y:S01]  /*f050*/  ULDC.64 UR8, c[0x0][0xb90] ;  /* 0x0002e40000087ab9 */ /* 0x000fe20000000a00 */
[----:B------:R-:W-:Y:S01]  /*f060*/  ULDC.64 UR10, c[0x0][0xb98] ;  /* 0x0002e600000a7ab9 */ /* 0x000fe20000000a00 */
[----:B------:R-:W-:Y:S01]  /*f070*/  UIMAD UR5, UR12, UR8, URZ ;  /* 0x000000080c0572a4 */ /* 0x000fe2000f8e023f */
[----:B------:R-:W-:Y:S01]  /*f080*/  IMAD.MOV.U32 R4, RZ, RZ, R10 ;  /* 0x000000ffff047224 */ /* 0x000fe200078e000a */
[----:B------:R-:W-:Y:S01]  /*f090*/  UIMAD.WIDE.U32 UR6, UR39, UR8, URZ ;  /* 0x00000008270672a5 */ /* 0x000fe2000f8e003f */
[----:B------:R-:W-:Y:S01]  /*f0a0*/  IMAD.MOV R9, RZ, RZ, -R17 ;  /* 0x000000ffff097224 */ /* 0x000fe200078e0a11 */
[----:B------:R-:W-:Y:S01]  /*f0b0*/  UIMAD UR5, UR39, UR9, UR5 ;  /* 0x00000009270572a4 */ /* 0x000fe2000f8e0205 */
[----:B------:R-:W-:Y:S01]  /*f0c0*/  VIADD R13, R16, UR40 ;  /* 0x00000028100d7c36 */ /* 0x000fe20008000000 */
[----:B------:R-:W-:-:S02]  /*f0d0*/  UIMAD UR8, UR13, UR10, URZ ;  /* 0x0000000a0d0872a4 */ /* 0x000fc4000f8e023f */
[----:B------:R-:W-:Y:S02]  /*f0e0*/  UIADD3 UR7, UR7, UR5, URZ ;  /* 0x0000000507077290 */ /* 0x000fe4000fffe03f */
[----:B------:R-:W-:Y:S02]  /*f0f0*/  UIMAD UR8, UR42, UR11, UR8 ;  /* 0x0000000b2a0872a4 */ /* 0x000fe4000f8e0208 */
[----:B------:R-:W-:Y:S01]  /*f100*/  UIMAD.WIDE.U32 UR6, UR42, UR10, UR6 ;  /* 0x0000000a2a0672a5 */ /* 0x000fe2000f8e0006 */
[----:B------:R-:W-:Y:S01]  /*f110*/  ULDC UR5, c[0x0][0xa88] ;  /* 0x0002a20000057ab9 */ /* 0x000fe20000000800 */
[----:B0-----:R-:W-:-:S13]  /*f120*/  ISETP.NE.AND P0, PT, R8, 0x1, PT ;  /* 0x000000010800780c */ /* 0x001fda0003f05270 */
[----:B------:R-:W0:Y:S08]  /*f130*/  @P0 LDC R5, c[0x0][0xbec] ;  /* 0x0002fb00ff050b82 */ /* 0x000e300000000800 */
[----:B------:R-:W1:Y:S01]  /*f140*/  @P0 LDC R6, c[0x0][0xbf0] ;  /* 0x0002fc00ff060b82 */ /* 0x000e620000000800 */
[----:B0-----:R-:W-:-:S05]  /*f150*/  @P0 IMAD.HI.U32 R5, R10, R5, RZ ;  /* 0x000000050a050227 */ /* 0x001fca00078e00ff */
[----:B-1----:R-:W-:-:S04]  /*f160*/  @P0 SHF.R.U32.HI R4, RZ, R6, R5 ;  /* 0x00000006ff040219 */ /* 0x002fc80000011605 */
[--C-:B------:R-:W-:Y:S01]  /*f170*/  SHF.R.S32.HI R5, RZ, 0x1f, R4.reuse ;  /* 0x0000001fff057819 */ /* 0x100fe20000011404 */
[----:B------:R-:W-:Y:S01]  /*f180*/  IMAD.MOV R7, RZ, RZ, -R4 ;  /* 0x000000ffff077224 */ /* 0x000fe200078e0a04 */
[----:B------:R-:W-:-:S03]  /*f190*/  IADD3 R4, P0, R4, UR6, RZ ;  /* 0x0000000604047c10 */ /* 0x000fc6000ff1e0ff */
[C---:B------:R-:W-:Y:S02]  /*f1a0*/  IMAD R7, R8.reuse, R7, R10 ;  /* 0x0000000708077224 */ /* 0x040fe400078e020a */
[----:B------:R-:W-:Y:S02]  /*f1b0*/  IMAD.U32 R10, RZ, RZ, UR8 ;  /* 0x00000008ff0a7e24 */ /* 0x000fe4000f8e00ff */
[----:B------:R-:W-:Y:S01]  /*f1c0*/  IMAD R8, R8, UR5, RZ ;  /* 0x0000000508087c24 */ /* 0x000fe2000f8e02ff */
[----:B------:R-:W-:Y:S02]  /*f1d0*/  SHF.R.S32.HI R6, RZ, 0x1f, R7 ;  /* 0x0000001fff067819 */ /* 0x000fe40000011407 */
[----:B------:R-:W-:Y:S01]  /*f1e0*/  IADD3.X R5, R5, UR7, R10, P0, !PT ;  /* 0x0000000705057c10 */ /* 0x000fe200087fe40a */
[----:B------:R-:W-:Y:S02]  /*f1f0*/  ULDC.64 UR6, c[0x0][0xb88] ;  /* 0x0002e20000067ab9 */ /* 0x000fe40000000a00 */
[----:B------:R-:W-:-:S02]  /*f200*/  IMAD R6, R6, UR6, RZ ;  /* 0x0000000606067c24 */ /* 0x000fc4000f8e02ff */
[----:B------:R-:W-:-:S04]  /*f210*/  IMAD.WIDE.U32 R4, R7, UR6, R4 ;  /* 0x0000000607047c25 */ /* 0x000fc8000f8e0004 */
        /* <DEDUP_REMOVED lines=15> */
.L_x_5023:
[----:B------:R-:W1:Y:S01]  /*f310*/  LDC R15, c[0x0][0xbe8] ;  /* 0x0002fa00ff0f7b82 */ /* 0x000e620000000800 */
[----:B------:R-:W-:Y:S01]  /*f320*/  ULDC UR10, c[0x0][0xac8] ;  /* 0x0002b200000a7ab9 */ /* 0x000fe20000000800 */
[----:B------:R-:W-:Y:S01]  /*f330*/  ULDC.64 UR8, c[0x0][0xae8] ;  /* 0x0002ba0000087ab9 */ /* 0x000fe20000000a00 */
[----:B------:R-:W-:Y:S01]  /*f340*/  ISETP.GE.AND P0, PT, R191, UR10, PT ;  /* 0x0000000abf007c0c */ /* 0x000fe2000bf06270 */
[----:B------:R-:W5:Y:S01]  /*f350*/  LD.E.128 R112, desc[UR46][R114.64] ;  /* 0x0000002e72707980 */ /* 0x000f62000c101d00 */
[----:B------:R-:W-:Y:S02]  /*f360*/  ISETP.GE.AND P1, PT, R184, UR10, PT ;  /* 0x0000000ab8007c0c */ /* 0x000fe4000bf26270 */
[----:B0-----:R-:W-:Y:S01]  /*f370*/  SEL R3, RZ, 0xffffffff, P0 ;  /* 0xffffffffff037807 */ /* 0x001fe20000000000 */
[----:B------:R-:W5:Y:S01]  /*f380*/  LD.E.128 R88, desc[UR46][R88.64] ;  /* 0x0000002e58587980 */ /* 0x000f62000c101d00 */
[----:B------:R-:W-:Y:S02]  /*f390*/  ISETP.GE.AND P0, PT, R190, UR10, PT ;  /* 0x0000000abe007c0c */ /* 0x000fe4000bf06270 */
[----:B------:R-:W-:Y:S01]  /*f3a0*/  SEL R0, RZ, 0x1, P1 ;  /* 0x00000001ff007807 */ /* 0x000fe20000800000 */
[----:B------:R-:W-:Y:S01]  /*f3b0*/  IMAD.SHL.U32 R11, R3, 0x2, RZ ;  /* 0x00000002030b7824 */ /* 0x000fe200078e00ff */
[----:B------:R-:W5:Y:S04]  /*f3c0*/  LD.E.128 R84, desc[UR46][R84.64] ;  /* 0x0000002e54547980 */ /* 0x000f68000c101d00 */
[----:B------:R-:W5:Y:S04]  /*f3d0*/  LD.E.128 R80, desc[UR46][R80.64] ;  /* 0x0000002e50507980 */ /* 0x000f68000c101d00 */
[----:B------:R-:W5:Y:S01]  /*f3e0*/  LD.E.128 R76, desc[UR46][R76.64] ;  /* 0x0000002e4c4c7980 */ /* 0x000f62000c101d00 */
[----:B-1----:R-:W-:-:S03]  /*f3f0*/  ISETP.NE.AND P2, PT, R15, 0x1, PT ;  /* 0x000000010f00780c */ /* 0x002fc60003f45270 */
[----:B------:R-:W5:Y:S01]  /*f400*/  LD.E.128 R72, desc[UR46][R72.64] ;  /* 0x0000002e48487980 */ /* 0x000f62000c101d00 */
[----:B------:R-:W-:Y:S02]  /*f410*/  SEL R3, RZ, 0xffffffff, P0 ;  /* 0xffffffffff037807 */ /* 0x000fe40000000000 */
[----:B------:R-:W-:Y:S01]  /*f420*/  LOP3.LUT R0, R11, 0x2, R0, 0xe2, !PT ;  /* 0x000000020b007812 */ /* 0x000fe200078ee200 */
[----:B------:R-:W5:Y:S04]  /*f430*/  LD.E.128 R68, desc[UR46][R68.64] ;  /* 0x0000002e44447980 */ /* 0x000f68000c101d00 */
[----:B------:R-:W5:Y:S02]  /*f440*/  LD.E.128 R64, desc[UR46][R64.64] ;  /* 0x0000002e40407980 */ /* 0x000f64000c101d00 */
[----:B------:R-:W0:Y:S01]  /*f450*/  @P2 LDC R9, c[0x0][0xbec] ;  /* 0x0002fb00ff092b82 */ /* 0x000e220000000800 */
[----:B------:R-:W-:Y:S01]  /*f460*/  IMAD.SHL.U32 R3, R3, 0x4, RZ ;  /* 0x0000000403037824 */ /* 0x000fe200078e00ff */
[----:B------:R-:W-:Y:S01]  /*f470*/  ISETP.GE.AND P0, PT, R189, UR10, PT ;  /* 0x0000000abd007c0c */ /* 0x000fe2000bf06270 */
[----:B------:R-:W5:Y:S04]  /*f480*/  LD.E.128 R60, desc[UR46][R60.64] ;  /* 0x0000002e3c3c7980 */ /* 0x000f68000c101d00 */
[----:B------:R-:W5:Y:S01]  /*f490*/  LD.E.128 R56, desc[UR46][R56.64] ;  /* 0x0000002e38387980 */ /* 0x000f62000c101d00 */
[----:B------:R-:W1:Y:S01]  /*f4a0*/  @P2 LDC R11, c[0x0][0xbf0] ;  /* 0x0002fc00ff0b2b82 */ /* 0x000e620000000800 */
[----:B------:R-:W-:Y:S01]  /*f4b0*/  LOP3.LUT R3, R3, 0x4, R0, 0xe2, !PT ;  /* 0x0000000403037812 */ /* 0x000fe200078ee200 */
[----:B------:R-:W-:Y:S01]  /*f4c0*/  IMAD R0, R210, 0x20, R211 ;  /* 0x00000020d2007824 */ /* 0x000fe200078e02d3 */
[----:B------:R-:W-:Y:S01]  /*f4d0*/  SEL R8, RZ, 0xffffffff, P0 ;  /* 0xffffffffff087807 */ /* 0x000fe20000000000 */
[----:B------:R-:W5:Y:S01]  /*f4e0*/  LD.E.128 R52, desc[UR46][R52.64] ;  /* 0x0000002e34347980 */ /* 0x000f62000c101d00 */
[----:B------:R-:W-:Y:S01]  /*f4f0*/  ISETP.GE.AND P0, PT, R188, UR10, PT ;  /* 0x0000000abc007c0c */ /* 0x000fe2000bf06270 */
[----:B------:R-:W-:Y:S01]  /*f500*/  UIMAD UR5, UR12, UR8, URZ ;  /* 0x000000080c0572a4 */ /* 0x000fe2000f8e023f */
[----:B------:R-:W-:Y:S01]  /*f510*/  VIADD R14, R0, UR40 ;  /* 0x00000028000e7c36 */ /* 0x000fe20008000000 */
[----:B------:R-:W5:Y:S01]  /*f520*/  LD.E.128 R44, desc[UR46][R44.64] ;  /* 0x0000002e2c2c7980 */ /* 0x000f62000c101d00 */
[----:B------:R-:W-:Y:S01]  /*f530*/  SEL R0, RZ, 0xffffffff, P0 ;  /* 0xffffffffff007807 */ /* 0x000fe20000000000 */
[----:B------:R-:W-:Y:S01]  /*f540*/  UIMAD.WIDE.U32 UR6, UR39, UR8, URZ ;  /* 0x00000008270672a5 */ /* 0x000fe2000f8e003f */
[----:B------:R-:W-:Y:S01]  /*f550*/  IMAD.SHL.U32 R8, R8, 0x8, RZ ;  /* 0x0000000808087824 */ /* 0x000fe200078e00ff */
[----:B------:R-:W-:Y:S01]  /*f560*/  UIMAD UR5, UR39, UR9, UR5 ;  /* 0x00000009270572a4 */ /* 0x000fe2000f8e0205 */
[----:B------:R-:W5:Y:S01]  /*f570*/  LD.E.128 R40, desc[UR46][R40.64] ;  /* 0x0000002e28287980 */ /* 0x000f62000c101d00 */
[----:B------:R-:W-:Y:S01]  /*f580*/  IMAD.SHL.U32 R13, R0, 0x10, RZ ;  /* 0x00000010000d7824 */ /* 0x000fe200078e00ff */
[----:B------:R-:W-:Y:S01]  /*f590*/  ULDC.64 UR8, c[0x0][0xaf0] ;  /* 0x0002bc0000087ab9 */ /* 0x000fe20000000a00 */
[----:B0-----:R-:W-:Y:S01]  /*f5a0*/  @P2 IMAD.HI.U32 R0, R14, R9, RZ ;  /* 0x000000090e002227 */ /* 0x001fe200078e00ff */
[----:B------:R-:W-:Y:S01]  /*f5b0*/  UIADD3 UR7, UR7, UR5, URZ ;  /* 0x0000000507077290 */ /* 0x000fe2000fffe03f */
[----:B------:R-:W-:Y:S01]  /*f5c0*/  LOP3.LUT R8, R8, 0x8, R3, 0xe2, !PT ;  /* 0x0000000808087812 */ /* 0x000fe200078ee203 */
[----:B------:R-:W-:Y:S01]  /*f5d0*/  UIMAD UR5, UR13, UR8, URZ ;  /* 0x000000080d0572a4 */ /* 0x000fe2000f8e023f */
[----:B------:R-:W-:Y:S01]  /*f5e0*/  IMAD.MOV.U32 R3, RZ, RZ, R14 ;  /* 0x000000ffff037224 */ /* 0x000fe200078e000e */
[----:B------:R-:W-:Y:S01]  /*f5f0*/  UIMAD.WIDE.U32 UR6, UR42, UR8, UR6 ;  /* 0x000000082a0672a5 */ /* 0x000fe2000f8e0006 */
[----:B------:R-:W5:Y:S01]  /*f600*/  LD.E.128 R36, desc[UR46][R36.64] ;  /* 0x0000002e24247980 */ /* 0x000f62000c101d00 */
[----:B-1----:R-:W-:Y:S01]  /*f610*/  @P2 SHF.R.U32.HI R3, RZ, R11, R0 ;  /* 0x0000000bff032219 */ /* 0x002fe20000011600 */
[----:B------:R-:W-:Y:S01]  /*f620*/  UIMAD UR5, UR42, UR9, UR5 ;  /* 0x000000092a0572a4 */ /* 0x000fe2000f8e0205 */
[----:B------:R-:W-:Y:S01]  /*f630*/  LOP3.LUT R10, R13, 0x10, R8, 0xe2, !PT ;  /* 0x000000100d0a7812 */ /* 0x000fe200078ee208 */
[----:B------:R0:W5:Y:S01]  /*f640*/  LD.E.128 R4, desc[UR46][R20.64] ;  /* 0x0000002e14047980 */ /* 0x000162000c101d00 */
        /* <DEDUP_REMOVED lines=10> */
[----:B------:R-:W-:Y:S01]  /*f6f0*/  @!PT LDS RZ, [RZ] ;  /* 0x00000000fffff984 */ /* 0x000fe20000000800 */
[----:B------:R-:W-:Y:S01]  /*f700*/  @!PT LDS RZ, [RZ] ;  /* 0x00000000fffff984 */ /* 0x000fe20000000800 */
[----:B------:R-:W-:Y:S01]  /*f710*/  @!PT LDS RZ, [RZ] ;  /* 0x00000000fffff984 */ /* 0x000fe20000000800 */
[----:B------:R-:W-:Y:S01]  /*f720*/  @!PT LDS RZ, [RZ] ;  /* 0x00000000fffff984 */ /* 0x000fe20000000800 */
[----:B------:R1:W-:Y:S06]  /*f730*/  MEMBAR.ALL.CTA ;  /* 0x0000000000007992 */ /* 0x0003ec0000008000 */
[----:B-1----:R-:W1:Y:S01]  /*f740*/  FENCE.VIEW.ASYNC.S ;  /* 0x00000000000073c6 */ /* 0x002e620000000000 */
[----:B------:R-:W-:Y:S01]  /*f750*/  IMAD R11, R15, R13, R14 ;  /* 0x0000000d0f0b7224 */ /* 0x000fe200078e020e */
[----:B------:R-:W-:Y:S01]  /*f760*/  ISETP.GE.AND P0, PT, R214, UR10, PT ;  /* 0x0000000ad6007c0c */ /* 0x000fe2000bf06270 */
[----:B------:R-:W-:Y:S01]  /*f770*/  IMAD.U32 R9, RZ, RZ, UR5 ;  /* 0x00000005ff097e24 */ /* 0x000fe2000f8e00ff */
[----:B------:R-:W-:Y:S01]  /*f780*/  ULDC UR8, c[0x0][0xa88] ;  /* 0x0002a20000087ab9 */ /* 0x000fe20000000800 */
[----:B0-----:R-:W-:Y:S01]  /*f790*/  IMAD.SHL.U32 R21, R0, 0x20, RZ ;  /* 0x0000002000157824 */ /* 0x001fe200078e00ff */
[----:B------:R-:W-:Y:S01]  /*f7a0*/  SHF.R.S32.HI R0, RZ, 0x1f, R11 ;  /* 0x0000001fff007819 */ /* 0x000fe2000001140b */
[C---:B------:R-:W-:Y:S01]  /*f7b0*/  IMAD R13, R3.reuse, UR7, R12 ;  /* 0x00000007030d7c24 */ /* 0x040fe2000f8e020c */
[----:B------:R-:W-:Y:S01]  /*f7c0*/  UIADD3 UR5, UR43, 0x28c20, URZ ;  /* 0x00028c202b057890 */ /* 0x000fe2000fffe03f */
[----:B------:R-:W-:Y:S01]  /*f7d0*/  IMAD.WIDE.U32 R8, R3, UR6, R8 ;  /* 0x0000000603087c25 */ /* 0x000fe2000f8e0008 */
[----:B------:R-:W-:Y:S01]  /*f7e0*/  ULDC.64 UR6, c[0x0][0xad8] ;  /* 0x0002b60000067ab9 */ /* 0x000fe20000000a00 */
[----:B------:R-:W-:Y:S01]  /*f7f0*/  SEL R3, RZ, 0x40, P0 ;  /* 0x00000040ff037807 */ /* 0x000fe20000000000 */
[----:B------:R-:W-:Y:S01]  /*f800*/  UPRMT UR5, URZ, 0x654, UR5 ;  /* 0x000006543f057896 */ /* 0x000fe20008000005 */
[----:B------:R-:W-:Y:S01]  /*f810*/  IMAD.IADD R9, R9, 0x1, R13 ;  /* 0x0000000109097824 */ /* 0x000fe200078e020d */
[----:B------:R-:W-:Y:S01]  /*f820*/  ISETP.GE.AND P0, PT, R213, UR10, PT ;  /* 0x0000000ad5007c0c */ /* 0x000fe2000bf06270 */
[----:B------:R-:W-:Y:S01]  /*f830*/  IMAD R0, R0, UR6, RZ ;  /* 0x0000000600007c24 */ /* 0x000fe2000f8e02ff */
[----:B------:R-:W-:Y:S01]  /*f840*/  LOP3.LUT R10, R21, 0x20, R10, 0xe2, !PT ;  /* 0x00000020150a7812 */ /* 0x000fe200078ee20a */
[----:B------:R-:W-:Y:S01]  /*f850*/  VIADD R28, R211, UR40 ;  /* 0x00000028d31c7c36 */ /* 0x000fe20008000000 */
[----:B------:R-:W-:Y:S01]  /*f860*/  BSSY B1, `(.L_x_5024) ;  /* 0x000002f000017945 */ /* 0x000fe20003800000 */
[----:B------:R-:W-:Y:S01]  /*f870*/  IMAD R29, R15, UR8, RZ ;  /* 0x000000080f1d7c24 */ /* 0x000fe2000f8e02ff */
[----:B------:R-:W-:Y:S01]  /*f880*/  LOP3.LUT R3, R10, R3, RZ, 0xfc, !PT ;  /* 0x000000030a037212 */ /* 0x000fe200078efcff */
[C---:B------:R-:W-:Y:S01]  /*f890*/  IMAD R13, R11.reuse, UR7, R0 ;  /* 0x000000070b0d7c24 */ /* 0x040fe2000f8e0200 */
[----:B------:R-:W-:Y:S01]  /*f8a0*/  SEL R0, RZ, 0x80, P0 ;  /* 0x00000080ff007807 */ /* 0x000fe20000000000 */
[----:B------:R-:W-:Y:S01]  /*f8b0*/  IMAD.WIDE.U32 R8, R11, UR6, R8 ;  /* 0x000000060b087c25 */ /* 0x000fe2000f8e0008 */
[----:B------:R-:W-:Y:S01]  /*f8c0*/  ISETP.GE.AND P0, PT, R28, R29, PT ;  /* 0x0000001d1c00720c */ /* 0x000fe20003f06270 */
[----:B------:R-:W-:Y:S01]  /*f8d0*/  ULDC.64 UR6, c[0x0][0xa80] ;  /* 0x0002a00000067ab9 */ /* 0x000fe20000000a00 */
[----:B-1----:R-:W-:Y:S01]  /*f8e0*/  SYNCS.ARRIVE.TRANS64.RED.A1T0 RZ, [UR5], RZ ;  /* 0x000000ffffff79a7 */ /* 0x002fe20008100405 */
[----:B------:R-:W-:Y:S01]  /*f8f0*/  IMAD.IADD R9, R9, 0x1, R13 ;  /* 0x0000000109097824 */ /* 0x000fe200078e020d */
[----:B------:R-:W-:-:S02]  /*f900*/  LEA R26, P1, R8, UR6, 0x1 ;  /* 0x00000006081a7c11 */ /* 0x000fc4000f8208ff */
[----:B------:R-:W-:Y:S02]  /*f910*/  LOP3.LUT R0, R3, R0, RZ, 0xfc, !PT ;  /* 0x0000000003007212 */ /* 0x000fe400078efcff */
        /* <DEDUP_REMOVED lines=35> */
.L_x_5025:
[----:B------:R-:W-:Y:S05]  /*fb50*/  BSYNC B1 ;  /* 0x0000000000017941 */ /* 0x000fea0003800000 */
.L_x_5024:
[----:B---3-5:R-:W-:Y:S01]  /*fb60*/  VIADD R4, R28, 0x20 ;  /* 0x000000201c047836 */ /* 0x028fe20000000000 */
        /* <DEDUP_REMOVED lines=20> */
[-C--:B------:R-:W-:Y:S02]  /*fcb0*/  @!P2 LEA.HI.X R13, R189, R7.reuse, R221, 0x1, P5 ;  /* 0x00000007bd0da211 */ /* 0x080fe400028f0cdd */
[CC--:B------:R-:W-:Y:S02]  /*fcc0*/  @!P0 LEA R14, P3, R187.reuse, R6.reuse, 0x1 ;  /* 0x00000006bb0e8211 */ /* 0x0c0fe400078608ff */
[-C--:B0-----:R-:W-:Y:S01]  /*fcd0*/  @!P1 LEA R4, P6, R188, R6.reuse, 0x1 ;  /* 0x00000006bc049211 */ /* 0x081fe200078c08ff */
[----:B------:R4:W-:Y:S01]  /*fce0*/  @!P2 ST.E.128 desc[UR46][R12.64], R64 ;  /* 0x000000400c00a985 */ /* 0x0009e2000c101d2e */
[----:B------:R-:W-:Y:S02]  /*fcf0*/  @P4 LEA R20, P5, R214, R6, 0x1 ;  /* 0x00000006d6144211 */ /* 0x000fe400078a08ff */
[-C--:B------:R-:W-:Y:S02]  /*fd00*/  @!P1 LEA.HI.X R5, R188, R7.reuse, R220, 0x1, P6 ;  /* 0x00000007bc059211 */ /* 0x080fe400030f0cdc */
[----:B------:R-:W-:-:S02]  /*fd10*/  @!P0 LEA.HI.X R15, R187, R7, R219, 0x1, P3 ;  /* 0x00000007bb0f8211 */ /* 0x000fc400018f0cdb */
        /* <DEDUP_REMOVED lines=10> */
.L_x_5022:
[----:B------:R-:W0:Y:S01]  /*fdc0*/  LDC R10, c[0x0][0xbe8] ;  /* 0x0002fa00ff0a7b82 */ /* 0x000e220000000800 */
[----:B------:R-:W-:Y:S01]  /*fdd0*/  ISETP.GE.AND P2, PT, R216, 0x40, PT ;  /* 0x00000040d800780c */ /* 0x000fe20003f46270 */
[----:B------:R-:W-:Y:S01]  /*fde0*/  ULDC UR12, c[0x0][0xac8] ;  /* 0x0002b200000c7ab9 */ /* 0x000fe20000000800 */
[----:B------:R-:W-:Y:S01]  /*fdf0*/  IMAD R0, R210, 0x20, R211 ;  /* 0x00000020d2007824 */ /* 0x000fe200078e02d3 */
[----:B------:R-:W-:Y:S01]  /*fe00*/  ISETP.GE.AND P4, PT, R184, UR12, PT ;  /* 0x0000000cb8007c0c */ /* 0x000fe2000bf86270 */
[----:B------:R-:W-:Y:S01]  /*fe10*/  USHF.R.S32.HI UR8, URZ, 0x1f, UR39 ;  /* 0x0000001f3f087899 */ /* 0x000fe20008011427 */
[----:B------:R-:W-:Y:S01]  /*fe20*/  ISETP.GE.AND P3, PT, R191, UR12, PT ;  /* 0x0000000cbf007c0c */ /* 0x000fe2000bf66270 */
[----:B------:R-:W-:Y:S01]  /*fe30*/  USHF.R.S32.HI UR9, URZ, 0x1f, UR42 ;  /* 0x0000001f3f097899 */ /* 0x000fe2000801142a */
[----:B------:R-:W-:Y:S01]  /*fe40*/  BSSY B1, `(.L_x_5027) ;  /* 0x0000031000017945 */ /* 0x000fe20003800000 */
[----:B------:R-:W-:Y:S01]  /*fe50*/  ISETP.GE.AND P1, PT, R190, UR12, PT ;  /* 0x0000000cbe007c0c */ /* 0x000fe2000bf26270 */
[----:B------:R-:W-:Y:S01]  /*fe60*/  VIADD R8, R0, UR40 ;  /* 0x0000002800087c36 */ /* 0x000fe20008000000 */
[----:B------:R-:W-:-:S02]  /*fe70*/  SEL R12, RZ, 0x1, P4 ;  /* 0x00000001ff0c7807 */ /* 0x000fc40002000000 */
[----:B------:R-:W-:Y:S02]  /*fe80*/  SEL R13, RZ, 0xffffffff, P3 ;  /* 0xffffffffff0d7807 */ /* 0x000fe40001800000 */
        /* <DEDUP_REMOVED lines=14> */
[----:B------:R-:W-:Y:S01]  /*ff70*/  IMAD.MOV.U32 R4, RZ, RZ, R6 ;  /* 0x000000ffff047224 */ /* 0x000fe200078e0006 */
[----:B------:R-:W-:Y:S02]  /*ff80*/  UIMAD UR5, UR8, UR10, URZ ;  /* 0x0000000a080572a4 */ /* 0x000fe4000f8e023f */
[----:B------:R-:W-:Y:S02]  /*ff90*/  UIMAD.WIDE.U32 UR6, UR39, UR10, URZ ;  /* 0x0000000a270672a5 */ /* 0x000fe4000f8e003f */
[----:B------:R-:W-:-:S03]  /*ffa0*/  UIMAD UR5, UR39, UR11, UR5 ;  /* 0x0000000b270572a4 */ /* 0x000fc6000f8e0205 */
[----:B------:R-:W-:Y:S01]  /*ffb0*/  ULDC.64 UR10, c[0x0][0xb98] ;  /* 0x0002e600000a7ab9 */ /* 0x000fe20000000a00 */
[----:B------:R-:W-:Y:S02]  /*ffc0*/  UIADD3 UR7, UR7, UR5, URZ ;  /* 0x0000000507077290 */ /* 0x000fe4000fffe03f */
[----:B------:R-:W2:Y:S01]  /*ffd0*/  @P2 LDC R3, c[0x0][0xbec] ;  /* 0x0002fb00ff032b82 */ /* 0x000ea20000000800 */
[----:B------:R-:W-:Y:S02]  /*ffe0*/  UIMAD UR5, UR9, UR10, URZ ;  /* 0x0000000a090572a4 */ /* 0x000fe4000f8e023f */
[----:B------:R-:W-:Y:S02]  /*fff0*/  UIMAD.WIDE.U32 UR6, UR42, UR10, UR6 ;  /* 0x0000000a2a0672a5 */ /* 0x000fe4000f8e0006 */
[----:B------:R-:W-:-:S03]  /*10000*/  UIMAD UR5, UR42, UR11, UR5 ;  /* 0x0000000b2a0572a4 */ /* 0x000fc6000f8e0205 */
[----:B------:R-:W3:Y:S01]  /*10010*/  @P2 LDC R7, c[0x0][0xbf0] ;  /* 0x0002fc00ff072b82 */ /* 0x000ee20000000800 */
        /* <DEDUP_REMOVED lines=19> */
.L_x_5028:
[----:B------:R-:W-:Y:S05]  /*10150*/  BSYNC B1 ;  /* 0x0000000000017941 */ /* 0x000fea0003800000 */
.L_x_5027:
[----:B------:R-:W-:Y:S01]  /*10160*/  SEL R0, RZ, 0xffffffff, P1 ;  /* 0xffffffffff007807 */ /* 0x000fe20000800000 */
[----:B------:R-:W-:Y:S01]  /*10170*/  ULDC.64 UR10, c[0x0][0xae8] ;  /* 0x0002ba00000a7ab9 */ /* 0x000fe20000000a00 */
[----:B------:R-:W-:Y:S01]  /*10180*/  IMAD.SHL.U32 R13, R13, 0x2, RZ ;  /* 0x000000020d0d7824 */ /* 0x000fe200078e00ff */
[----:B------:R-:W-:Y:S01]  /*10190*/  UIMAD UR5, UR8, UR10, URZ ;  /* 0x0000000a080572a4 */ /* 0x000fe2000f8e023f */
[----:B------:R-:W-:Y:S01]  /*101a0*/  ISETP.GE.AND P1, PT, R189, UR12, PT ;  /* 0x0000000cbd007c0c */ /* 0x000fe2000bf26270 */
[----:B------:R-:W-:Y:S01]  /*101b0*/  IMAD.SHL.U32 R5, R0, 0x4, RZ ;  /* 0x0000000400057824 */ /* 0x000fe200078e00ff */
[----:B------:R-:W-:Y:S01]  /*101c0*/  UIMAD.WIDE.U32 UR6, UR39, UR10, URZ ;  /* 0x0000000a270672a5 */ /* 0x000fe2000f8e003f */
[----:B0-----:R-:W-:Y:S01]  /*101d0*/  @P0 IMAD.HI.U32 R0, R8, R9, RZ ;  /* 0x0000000908000227 */ /* 0x001fe200078e00ff */
[----:B------:R-:W-:Y:S01]  /*101e0*/  UIMAD UR5, UR39, UR11, UR5 ;  /* 0x0000000b270572a4 */ /* 0x000fe2000f8e0205 */
[----:B------:R-:W-:Y:S01]  /*101f0*/  LOP3.LUT R12, R13, 0x2, R12, 0xe2, !PT ;  /* 0x000000020d0c7812 */ /* 0x000fe200078ee20c */
[----:B------:R-:W-:Y:S01]  /*10200*/  BSSY B1, `(.L_x_5029) ;  /* 0x0000055000017945 */ /* 0x000fe20003800000 */
[----:B--2---:R-:W-:Y:S01]  /*10210*/  IMAD.MOV.U32 R3, RZ, RZ, R8 ;  /* 0x000000ffff037224 */ /* 0x004fe200078e0008 */
[----:B-1----:R-:W-:Y:S01]  /*10220*/  @P0 SHF.R.U32.HI R3, RZ, R11, R0 ;  /* 0x0000000bff030219 */ /* 0x002fe20000011600 */
[----:B------:R-:W-:Y:S01]  /*10230*/  ULDC.64 UR10, c[0x0][0xaf0] ;  /* 0x0002bc00000a7ab9 */ /* 0x000fe20000000a00 */
[----:B------:R-:W-:Y:S01]  /*10240*/  SEL R0, RZ, 0xffffffff, P1 ;  /* 0xffffffffff007807 */ /* 0x000fe20000800000 */
[----:B------:R-:W-:Y:S01]  /*10250*/  UIADD3 UR7, UR7, UR5, URZ ;  /* 0x0000000507077290 */ /* 0x000fe2000fffe03f */
[----:B------:R-:W-:Y:S01]  /*10260*/  LOP3.LUT R12, R5, 0x4, R12, 0xe2, !PT ;  /* 0x00000004050c7812 */ /* 0x000fe200078ee20c */
[----:B------:R-:W-:Y:S01]  /*10270*/  UIMAD UR5, UR9, UR10, URZ ;  /* 0x0000000a090572a4 */ /* 0x000fe2000f8e023f */
[----:B------:R-:W-:Y:S01]  /*10280*/  ISETP.GE.AND P1, PT, R188, UR12, PT ;  /* 0x0000000cbc007c0c */ /* 0x000fe2000bf26270 */
[----:B------:R-:W-:Y:S01]  /*10290*/  UIMAD.WIDE.U32 UR6, UR42, UR10, UR6 ;  /* 0x0000000a2a0672a5 */ /* 0x000fe2000f8e0006 */
[----:B------:R-:W-:Y:S01]  /*102a0*/  IMAD.SHL.U32 R5, R0, 0x8, RZ ;  /* 0x0000000800057824 */ /* 0x000fe200078e00ff */
[----:B------:R-:W-:Y:S01]  /*102b0*/  UIMAD UR5, UR42, UR11, UR5 ;  /* 0x0000000b2a0572a4 */ /* 0x000fe2000f8e0205 */
[--C-:B------:R-:W-:Y:S01]  /*102c0*/  SHF.R.S32.HI R0, RZ, 0x1f, R3.reuse ;  /* 0x0000001fff007819 */ /* 0x100fe20000011403 */
[----:B------:R-:W-:Y:S01]  /*102d0*/  IMAD.MOV R7, RZ, RZ, -R3 ;  /* 0x000000ffff077224 */ /* 0x000fe200078e0a03 */
[----:B------:R-:W-:Y:S01]  /*102e0*/  ISETP.GE.AND P0, PT, R187, UR12, PT ;  /* 0x0000000cbb007c0c */ /* 0x000fe2000bf06270 */
[----:B------:R-:W-:Y:S01]  /*102f0*/  UIADD3 UR5, UR7, UR5, URZ ;  /* 0x0000000507057290 */ /* 0x000fe2000fffe03f */
[----:B------:R-:W-:Y:S01]  /*10300*/  LOP3.LUT R12, R5, 0x8, R12, 0xe2, !PT ;  /* 0x00000008050c7812 */ /* 0x000fe200078ee20c */
[----:B------:R-:W-:Y:S01]  /*10310*/  IMAD.U32 R4, RZ, RZ, UR6 ;  /* 0x00000006ff047e24 */ /* 0x000fe2000f8e00ff */
[----:B------:R-:W-:Y:S01]  /*10320*/  SEL R6, RZ, 0xffffffff, P1 ;  /* 0xffffffffff067807 */ /* 0x000fe20000800000 */
[----:B------:R-:W-:Y:S01]  /*10330*/  IMAD.U32 R5, RZ, RZ, UR7 ;  /* 0x00000007ff057e24 */ /* 0x000fe2000f8e00ff */
[----:B------:R-:W-:Y:S01]  /*10340*/  ULDC.64 UR6, c[0x0][0xae0] ;  /* 0x0002b80000067ab9 */ /* 0x000fe20000000a00 */
[----:B------:R-:W-:Y:S01]  /*10350*/  IMAD R7, R10, R7, R8 ;  /* 0x000000070a077224 */ /* 0x000fe200078e0208 */
[----:B------:R-:W-:Y:S01]  /*10360*/  SEL R8, RZ, 0xffffffff, P0 ;  /* 0xffffffffff087807 */ /* 0x000fe20000000000 */
[----:B------:R-:W-:Y:S01]  /*10370*/  IMAD R0, R0, UR6, RZ ;  /* 0x0000000600007c24 */ /* 0x000fe2000f8e02ff */
[----:B------:R-:W-:Y:S01]  /*10380*/  ISETP.GE.AND P0, PT, R214, UR12, PT ;  /* 0x0000000cd6007c0c */ /* 0x000fe2000bf06270 */
[----:B------:R-:W-:Y:S01]  /*10390*/  IMAD.U32 R5, RZ, RZ, UR5 ;  /* 0x00000005ff057e24 */ /* 0x000fe2000f8e00ff */
[----:B------:R-:W-:Y:S01]  /*103a0*/  ULDC UR5, c[0x0][0xa88] ;  /* 0x0002a20000057ab9 */ /* 0x000fe20000000800 */
[----:B------:R-:W-:Y:S01]  /*103b0*/  IMAD.SHL.U32 R11, R6, 0x10, RZ ;  /* 0x00000010060b7824 */ /* 0x000fe200078e00ff */
[----:B------:R-:W-:Y:S01]  /*103c0*/  ISETP.GE.AND P2, PT, R213, UR12, PT ;  /* 0x0000000cd5007c0c */ /* 0x000fe2000bf46270 */
[C---:B------:R-:W-:Y:S01]  /*103d0*/  IMAD R9, R3.reuse, UR7, R0 ;  /* 0x0000000703097c24 */ /* 0x040fe2000f8e0200 */
[----:B------:R-:W-:Y:S01]  /*103e0*/  SHF.R.S32.HI R0, RZ, 0x1f, R7 ;  /* 0x0000001fff007819 */ /* 0x000fe20000011407 */
[----:B------:R-:W-:Y:S01]  /*103f0*/  IMAD.WIDE.U32 R4, R3, UR6, R4 ;  /* 0x0000000603047c25 */ /* 0x000fe2000f8e0004 */
[----:B------:R-:W-:Y:S01]  /*10400*/  ULDC.64 UR6, c[0x0][0xad8] ;  /* 0x0002b60000067ab9 */ /* 0x000fe20000000a00 */
[----:B------:R-:W-:-:S02]  /*10410*/  LOP3.LUT R12, R11, 0x10, R12, 0xe2, !PT ;  /* 0x000000100b0c7812 */ /* 0x000fc400078ee20c */
[----:B------:R-:W-:Y:S02]  /*10420*/  IMAD.SHL.U32 R3, R8, 0x20, RZ ;  /* 0x0000002008037824 */ /* 0x000fe400078e00ff */
[----:B------:R-:W-:Y:S02]  /*10430*/  IMAD R0, R0, UR6, RZ ;  /* 0x0000000600007c24 */ /* 0x000fe4000f8e02ff */
[----:B------:R-:W-:Y:S01]  /*10440*/  IMAD.IADD R5, R5, 0x1, R9 ;  /* 0x0000000105057824 */ /* 0x000fe200078e0209 */
[----:B------:R-:W-:Y:S01]  /*10450*/  LOP3.LUT R12, R3, 0x20, R12, 0xe2, !PT ;  /* 0x00000020030c7812 */ /* 0x000fe200078ee20c */
[----:B------:R-:W-:Y:S02]  /*10460*/  VIADD R26, R211, UR40 ;  /* 0x00000028d31a7c36 */ /* 0x000fe40008000000 */
[----:B------:R-:W-:Y:S02]  /*10470*/  IMAD R25, R10, UR5, RZ ;  /* 0x000000050a197c24 */ /* 0x000fe4000f8e02ff */
[C---:B------:R-:W-:Y:S01]  /*10480*/  IMAD R3, R7.reuse, UR7, R0 ;  /* 0x0000000707037c24 */ /* 0x040fe2000f8e0200 */
[----:B------:R-:W-:Y:S01]  /*10490*/  SEL R0, RZ, 0x80, P2 ;  /* 0x00000080ff007807 */ /* 0x000fe20001000000 */
[----:B------:R-:W-:Y:S01]  /*104a0*/  IMAD.WIDE.U32 R4, R7, UR6, R4 ;  /* 0x0000000607047c25 */ /* 0x000fe2000f8e0004 */
[----:B------:R-:W-:Y:S01]  /*104b0*/  SEL R7, RZ, 0x40, P0 ;  /* 0x00000040ff077807 */ /* 0x000fe20000000000 */
[----:B------:R-:W-:Y:S01]  /*104c0*/  ULDC.64 UR6, c[0x0][0xa80] ;  /* 0x0002a00000067ab9 */ /* 0x000fe20000000a00 */
[----:B------:R-:W-:Y:S01]  /*104d0*/  ISETP.GE.AND P0, PT, R26, R25, PT ;  /* 0x000000191a00720c */ /* 0x000fe20003f06270 */
[----:B------:R-:W-:Y:S01]  /*104e0*/  IMAD.IADD R3, R5, 0x1, R3 ;  /* 0x0000000105037824 */ /* 0x000fe200078e0203 */
[----:B------:R-:W-:-:S02]  /*104f0*/  LEA R20, P1, R4, UR6, 0x1 ;  /* 0x0000000604147c11 */ /* 0x000fc4000f8208ff */
[----:B------:R-:W-:Y:S02]  /*10500*/  LOP3.LUT R21, R12, R7, RZ, 0xfc, !PT ;  /* 0x000000070c157212 */ /* 0x000fe400078efcff */
[----:B------:R-:W-:Y:S01]  /*10510*/  LEA.HI.X R3, R4, UR7, R3, 0x1, P1 ;  /* 0x0000000704037c11 */ /* 0x000fe200088f0c03 */
[----:B------:R0:W1:Y:S01]  /*10520*/  SHFL.IDX PT, R6, R20, RZ, 0x181f ;  /* 0x00181fff14067589 */ /* 0x00006200000e0000 */
[----:B------:R-:W-:-:S03]  /*10530*/  LOP3.LUT R24, R21, R0, RZ, 0xfc, !PT ;  /* 0x0000000015187212 */ /* 0x000fc600078efcff */
        /* <DEDUP_REMOVED lines=33> */
.L_x_5030:
[----:B------:R-:W-:Y:S05]  /*10750*/  BSYNC B1 ;  /* 0x0000000000017941 */ /* 0x000fea0003800000 */
.L_x_5029:
        /* <DEDUP_REMOVED lines=26> */
[-C--:B0-----:R-:W-:Y:S02]  /*10900*/  @P1 LEA R20, P4, R214, R6.reuse, 0x1 ;  /* 0x00000006d6141211 */ /* 0x081fe400078808ff */
        /* <DEDUP_REMOVED lines=9> */
.L_x_5026:
[----:B------:R-:W-:Y:S05]  /*109a0*/  BSYNC B0 ;  /* 0x0000000000007941 */ /* 0x000fea0003800000 */
.L_x_5021:
[----:B------:R-:W-:Y:S02]  /*109b0*/  ULDC UR5, c[0x0][0xc38] ;  /* 0x00030e0000057ab9 */ /* 0x000fe40000000800 */
[----:B------:R-:W-:-:S06]  /*109c0*/  UISETP.GE.AND UP0, UPT, UR4, UR5, UPT ;  /* 0x000000050400728c */ /* 0x000fcc000bf06270 */
[----:B------:R-:W-:-:S13]  /*109d0*/  PLOP3.LUT P0, PT, PT, PT, UP0, 0x80, 0x0 ;  /* 0x000000000000781c */ /* 0x000fda0003f0f008 */
[----:B------:R-:W-:Y:S05]  /*109e0*/  @!P0 BRA `(.L_x_5031) ;  /* 0xffffff0400848947 */ /* 0x000fea000383ffff */
[----:B------:R-:W-:Y:S05]  /*109f0*/  EXIT ;  /* 0x000000000000794d */ /* 0x000fea0003800000 */
.L_x_4925:
[----:B------:R-:W-:-:S08]  /*10a00*/  NOP ;  /* 0x0000000000007918 */ /* 0x000fd00000000000 */
[----:B------:R-:W0:-:S00]  /*10a10*/  USETMAXREG.DEALLOC.CTAPOOL 0x18 ;  /* 0x00000018000079c8 */ /* 0x000e0000080e0500 */
        /* <DEDUP_REMOVED lines=12> */
[----:B------:R1:W-:Y:S07]  /*10ae0*/  STL [R1], R2 ;  /* 0x0000000201007387 */ /* 0x0003ee0000100800 */
[----:B------:R-:W-:Y:S05]  /*10af0*/  @P0 BRA `(.L_x_5032) ;  /* 0x0000005000d80947 */ /* 0x000fea0003800000 */
[----:B------:R-:W0:Y:S01]  /*10b00*/  S2UR UR5, SR_CgaCtaId ;  /* 0x00000000000579c3 */ /* 0x000e220000008800 */
[C---:B-1----:R-:W-:Y:S01]  /*10b10*/  IMAD.SHL.U32 R2, R0.reuse, 0x8, RZ ;  /* 0x0000000800027824 */ /* 0x042fe200078e00ff */
[----:B------:R-:W-:Y:S01]  /*10b20*/  LOP3.LUT R5, R0, 0x7f, RZ, 0xc0, !PT ;  /* 0x0000007f00057812 */ /* 0x000fe200078ec0ff */
[----:B------:R-:W-:Y:S01]  /*10b30*/  UMOV UR4, 0x400 ;  /* 0x0000040000047882 */ /* 0x000fe20000000000 */
[----:B------:R-:W-:Y:S01]  /*10b40*/  IMAD.MOV.U32 R18, RZ, RZ, RZ ;  /* 0x000000ffff127224 */ /* 0x000fe200078e00ff */
[----:B------:R-:W-:Y:S01]  /*10b50*/  ULDC UR42, c[0x0][0xc] ;  /* 0x00000300002a7ab9 */ /* 0x000fe20000000800 */
[----:B------:R-:W-:Y:S01]  /*10b60*/  LOP3.LUT R3, R2, 0x1f8, RZ, 0xc0, !PT ;  /* 0x000001f802037812 */ /* 0x000fe200078ec0ff */
[----:B------:R-:W-:Y:S01]  /*10b70*/  IMAD.U32 R2, RZ, RZ, UR6 ;  /* 0x00000006ff027e24 */ /* 0x000fe2000f8e00ff */
[----:B------:R-:W-:Y:S02]  /*10b80*/  ULDC.64 UR44, c[0x0][0x198] ;  /* 0x00006600002c7ab9 */ /* 0x000fe40000000a00 */
[----:B------:R-:W-:Y:S01]  /*10b90*/  LOP3.LUT R4, R3, 0x38, R0, 0x78, !PT ;  /* 0x0000003803047812 */ /* 0x000fe200078e7800 */
[----:B------:R-:W-:Y:S01]  /*10ba0*/  IMAD.SHL.U32 R3, R5, 0x8, RZ ;  /* 0x0000000805037824 */ /* 0x000fe200078e00ff */
[----:B------:R-:W-:-:S04]  /*10bb0*/  SHF.R.U32.HI R5, RZ, 0x3, R5 ;  /* 0x00000003ff057819 */ /* 0x000fc80000011605 */
[----:B------:R-:W-:Y:S01]  /*10bc0*/  LOP3.LUT R4, R4, 0x200, R3, 0xf8, !PT ;  /* 0x0000020004047812 */ /* 0x000fe200078ef803 */
[----:B------:R-:W-:-:S05]  /*10bd0*/  IMAD.SHL.U32 R3, R0, 0x10, RZ ;  /* 0x0000001000037824 */ /* 0x000fca00078e00ff */
[----:B------:R-:W-:Y:S01]  /*10be0*/  LOP3.LUT R0, R5, 0x70, R3, 0xf8, !PT ;  /* 0x0000007005007812 */ /* 0x000fe200078ef803 */
[----:B------:R-:W-:Y:S01]  /*10bf0*/  IMAD.MOV.U32 R0, RZ, RZ, 0x1 ;  /* 0x00000001ff007424 */ /* 0x000fe200078e00ff */
[----:B0-----:R-:W-:-:S06]  /*10c00*/  ULEA UR4, UR5, UR4, 0x18 ;  /* 0x0000000405047291 */ /* 0x001fcc000f8ec03f */
[----:B------:R-:W-:-:S04]  /*10c10*/  IMAD.U32 R17, RZ, RZ, UR4 ;  /* 0x00000004ff117e24 */ /* 0x000fc8000f8e00ff */
[----:B------:R-:W-:-:S05]  /*10c20*/  IMAD R3, R4, 0x2, R17 ;  /* 0x0000000204037824 */ /* 0x000fca00078e0211 */
[----:B------:R0:W-:Y:S04]  /*10c30*/  STL [R1+0x1c], R3 ;  /* 0x00001c0301007387 */ /* 0x0001e80000100800 */
[----:B------:R0:W-:Y:S04]  /*10c40*/  STL [R1+0x10], R2 ;  /* 0x0000100201007387 */ /* 0x0001e80000100800 */
[----:B------:R0:W-:Y:S04]  /*10c50*/  STL [R1+0x18], RZ ;  /* 0x000018ff01007387 */ /* 0x0001e80000100800 */
[----:B------:R0:W-:Y:S02]  /*10c60*/  STL [R1], R0 ;  /* 0x0000000001007387 */ /* 0x0001e40000100800 */
.L_x_5144:
[----:B0-2---:R-:W2:Y:S01]  /*10c70*/  LDL R0, [R1+0x10] ;  /* 0x0000100001007983 */ /* 0x005ea20000100800 */
        /* <DEDUP_REMOVED lines=13> */
[----:B-1----:R-:W-:Y:S05]  /*10d50*/  @!P0 BRA `(.L_x_5033) ;  /* 0x0000000000208947 */ /* 0x002fea0003800000 */
        /* <DEDUP_REMOVED lines=8> */
.L_x_5033:
[----:B------:R-:W-:Y:S01]  /*10de0*/  ULDC UR9, c[0x0][0xc54] ;  /* 0x0003150000097ab9 */ /* 0x000fe20000000800 */
[----:B------:R-:W-:Y:S01]  /*10df0*/  UMOV UR6, UR8 ;  /* 0x0000000800067c82 */ /* 0x000fe20008000000 */
[----:B------:R-:W-:-:S11]  /*10e00*/  UISETP.NE.AND UP0, UPT, UR9, 0x1, UPT ;  /* 0x000000010900788c */ /* 0x000fd6000bf05270 */
[----:B------:R-:W-:Y:S02]  /*10e10*/  @UP0 ULDC.64 UR10, c[0x0][0xc58] ;  /* 0x00031600000a0ab9 */ /* 0x000fe40000000a00 */
[----:B------:R-:W-:-:S04]  /*10e20*/  UIMAD.WIDE.U32 UR4, UR8, UR10, URZ ;  /* 0x0000000a080472a5 */ /* 0x000fc8000f8e003f */
[----:B------:R-:W-:-:S04]  /*10e30*/  @UP0 USHF.R.U32.HI UR6, URZ, UR11, UR5 ;  /* 0x0000000b3f060299 */ /* 0x000fc80008011605 */
[----:B------:R-:W-:-:S12]  /*10e40*/  UIMAD UR4, UR6, UR9, URZ ;  /* 0x00000009060472a4 */ /* 0x000fd8000f8e023f */
.L_x_5034:
        /* <DEDUP_REMOVED lines=48> */
.L_x_5036:
[----:B------:R-:W-:-:S11]  /*11150*/  UISETP.NE.AND UP0, UPT, UR5, 0x1, UPT ;  /* 0x000000010500788c */ /* 0x000fd6000bf05270 */
[----:B------:R-:W-:Y:S02]  /*11160*/  @UP0 ULDC.64 UR12, c[0x0][0x9e8] ;  /* 0x00027a00000c0ab9 */ /* 0x000fe40000000a00 */
[----:B------:R-:W-:-:S04]  /*11170*/  UIMAD.WIDE.U32 UR8, UR10, UR12, URZ ;  /* 0x0000000c0a0872a5 */ /* 0x000fc8000f8e003f */
[----:B------:R-:W-:-:S12]  /*11180*/  @UP0 USHF.R.U32.HI UR10, URZ, UR13, UR9 ;  /* 0x0000000d3f0a0299 */ /* 0x000fd80008011609 */
.L_x_5037:
[----:B------:R-:W-:-:S04]  /*11190*/  UIMAD UR10, UR10, UR5, UR5 ;  /* 0x000000050a0a72a4 */ /* 0x000fc8000f8e0205 */
[----:B------:R-:W-:-:S04]  /*111a0*/  UISETP.LT.AND UP0, UPT, UR4, UR10, UPT ;  /* 0x0000000a0400728c */ /* 0x000fc8000bf01270 */
[----:B------:R-:W-:-:S12]  /*111b0*/  USEL UR4, UR4, UR10, UP0 ;  /* 0x0000000a04047287 */ /* 0x000fd80008000000 */
.L_x_5035:
[----:B------:R-:W-:Y:S02]  /*111c0*/  UIMAD UR12, UR15, UR7, 0x3f ;  /* 0x0000003f0f0c74a4 */ /* 0x000fe4000f8e0207 */
[----:B------:R-:W-:Y:S02]  /*111d0*/  UIADD3 UR4, UR4, 0x3f, URZ ;  /* 0x0000003f04047890 */ /* 0x000fe4000fffe03f */
[----:B------:R-:W-:Y:S02]  /*111e0*/  USHF.R.S32.HI UR13, URZ, 0x1f, UR12 ;  /* 0x0000001f3f0d7899 */ /* 0x000fe4000801140c */
[----:B------:R-:W-:Y:S01]  /*111f0*/  USHF.R.S32.HI UR10, URZ, 0x1f, UR4 ;  /* 0x0000001f3f0a7899 */ /* 0x000fe20008011404 */
[----:B------:R-:W-:Y:S01]  /*11200*/  @UP2 ULDC UR8, c[0x0][0x44c] ;  /* 0x0001130000082ab9 */ /* 0x000fe20000000800 */
[----:B------:R-:W-:Y:S02]  /*11210*/  ULEA.HI UR13, UR13, UR12, URZ, 0x6 ;  /* 0x0000000c0d0d7291 */ /* 0x000fe4000f8f303f */
[----:B------:R-:W-:-:S02]  /*11220*/  UIMAD.WIDE.U32 UR8, UR40, UR8, URZ ;  /* 0x00000008280872a5 */ /* 0x000fc4000f8e003f */
[----:B------:R-:W-:Y:S01]  /*11230*/  ULEA.HI UR10, UR10, UR4, URZ, 0x6 ;  /* 0x000000040a0a7291 */ /* 0x000fe2000f8f303f */
[----:B------:R-:W-:Y:S01]  /*11240*/  @UP2 ULDC UR14, c[0x0][0x450] ;  /* 0x00011400000e2ab9 */ /* 0x000fe20000000800 */
[----:B------:R-:W-:Y:S01]  /*11250*/  UMOV UR11, UR40 ;  /* 0x00000028000b7c82 */ /* 0x000fe20008000000 */
[----:B------:R-:W-:Y:S02]  /*11260*/  UIMAD UR4, UR15, UR7, -UR6 ;  /* 0x000000070f0472a4 */ /* 0x000fe4000f8e0a06 */
[----:B------:R-:W-:Y:S02]  /*11270*/  USHF.R.S32.HI UR13, URZ, 0x6, UR13 ;  /* 0x000000063f0d7899 */ /* 0x000fe4000801140d */
[----:B------:R-:W-:Y:S02]  /*11280*/  USHF.R.S32.HI UR10, URZ, 0x6, UR10 ;  /* 0x000000063f0a7899 */ /* 0x000fe4000801140a */
[----:B------:R-:W-:Y:S02]  /*11290*/  @UP2 USHF.R.U32.HI UR11, URZ, UR14, UR9 ;  /* 0x0000000e3f0b2299 */ /* 0x000fe40008011609 */
[----:B------:R-:W-:-:S02]  /*112a0*/  UISETP.LT.AND UP0, UPT, UR13, UR10, UPT ;  /* 0x0000000a0d00728c */ /* 0x000fc4000bf01270 */
[----:B------:R-:W-:Y:S01]  /*112b0*/  UIADD3 UR4, UR4, UR11, URZ ;  /* 0x0000000b04047290 */ /* 0x000fe2000fffe03f */
[----:B------:R-:W-:Y:S01]  /*112c0*/  ULDC UR8, c[0x0][0x9dc] ;  /* 0x0002770000087ab9 */ /* 0x000fe20000000800 */
[----:B------:R-:W-:Y:S02]  /*112d0*/  USEL UR39, UR13, UR10, UP0 ;  /* 0x0000000a0d277287 */ /* 0x000fe40008000000 */
[----:B------:R-:W-:Y:S01]  /*112e0*/  UIADD3 UR8, UR4, -UR8, URZ ;  /* 0x8000000804087290 */ /* 0x000fe2000fffe03f */
[----:B------:R-:W-:Y:S11]  /*112f0*/  @!P1 BRA `(.L_x_5038) ;  /* 0x0000000000449947 */ /* 0x000ff60003800000 */
        /* <DEDUP_REMOVED lines=10> */
.L_x_5039:
[----:B------:R-:W-:-:S11]  /*113a0*/  UISETP.NE.AND UP0, UPT, UR5, 0x1, UPT ;  /* 0x000000010500788c */ /* 0x000fd6000bf05270 */
[----:B------:R-:W-:Y:S02]  /*113b0*/  @UP0 ULDC.64 UR10, c[0x0][0x9e8] ;  /* 0x00027a00000a0ab9 */ /* 0x000fe40000000a00 */
[----:B------:R-:W-:-:S04]  /*113c0*/  UIMAD.WIDE.U32 UR6, UR4, UR10, URZ ;  /* 0x0000000a040672a5 */ /* 0x000fc8000f8e003f */
[----:B------:R-:W-:-:S12]  /*113d0*/  @UP0 USHF.R.U32.HI UR4, URZ, UR11, UR7 ;  /* 0x0000000b3f040299 */ /* 0x000fd80008011607 */
.L_x_5040:
[----:B------:R-:W-:-:S04]  /*113e0*/  UIMAD UR4, UR4, UR5, URZ ;  /* 0x00000005040472a4 */ /* 0x000fc8000f8e023f */
[----:B------:R-:W-:-:S04]  /*113f0*/  UISETP.LT.AND UP0, UPT, UR8, UR4, UPT ;  /* 0x000000040800728c */ /* 0x000fc8000bf01270 */
[----:B------:R-:W-:-:S12]  /*11400*/  USEL UR8, UR8, UR4, !UP0 ;  /* 0x0000000408087287 */ /* 0x000fd8000c000000 */
.L_x_5038:
[----:B------:R-:W-:Y:S01]  /*11410*/  USHF.R.S32.HI UR4, URZ, 0x1f, UR8 ;  /* 0x0000001f3f047899 */ /* 0x000fe20008011408 */
[----:B------:R-:W-:Y:S03]  /*11420*/  BSSY B7, `(.L_x_5041) ;  /* 0x0000486000077945 */ /* 0x000fe60003800000 */
[----:B------:R-:W-:-:S04]  /*11430*/  ULEA.HI UR4, UR4, UR8, URZ, 0x6 ;  /* 0x0000000804047291 */ /* 0x000fc8000f8f303f */
[----:B------:R-:W-:-:S04]  /*11440*/  USHF.R.S32.HI UR4, URZ, 0x6, UR4 ;  /* 0x000000063f047899 */ /* 0x000fc80008011404 */
        /* <DEDUP_REMOVED lines=23> */
.L_x_5042:
        /* <DEDUP_REMOVED lines=20> */
.L_x_5045:
[----:B------:R-:W-:Y:S05]  /*11700*/  BSYNC B6 ;  /* 0x0000000000067941 */ /* 0x000fea0003800000 */
.L_x_5044:
        /* <DEDUP_REMOVED lines=20> */
.L_x_5048:
        /* <DEDUP_REMOVED lines=15> */
.L_x_5047:
[----:B------:R-:W-:Y:S05]  /*11940*/  BSYNC B6 ;  /* 0x0000000000067941 */ /* 0x000fea0003800000 */
.L_x_5046:
[----:B------:R-:W-:Y:S01]  /*11950*/  ULDC.64 UR4, c[0x0][0x9f8] ;  /* 0x00027e0000047ab9 */ /* 0x000fe20000000a00 */
[----:B------:R-:W-:Y:S01]  /*11960*/  IMAD.U32 R19, RZ, RZ, UR43 ;  /* 0x0000002bff137e24 */ /* 0x000fe2000f8e00ff */
[----:B------:R-:W-:-:S04]  /*11970*/  UISETP.NE.U32.AND UP0, UPT, UR4, URZ, UPT ;  /* 0x0000003f0400728c */ /* 0x000fc8000bf05070 */
        /* <DEDUP_REMOVED lines=16> */
[----:B------:R-:W-:-:S05]  /*11a80*/  P2R R5, PR, RZ, 0x2 ;  /* 0x00000002ff057803 */ /* 0x000fca0000000000 */
[----:B------:R0:W-:Y:S01]  /*11a90*/  STL [R1+0xc], R5 ;  /* 0x00000c0501007387 */ /* 0x0001e20000100800 */
[----:B--2---:R-:W-:Y:S02]  /*11aa0*/  SHF.R.S32.HI R7, RZ, 0x1f, R19 ;  /* 0x0000001fff077819 */ /* 0x004fe40000011413 */
[----:B------:R-:W-:-:S03]  /*11ab0*/  SEL R16, R19, RZ, !P1 ;  /* 0x000000ff13107207 */ /* 0x000fc60004800000 */
[----:B------:R0:W-:Y:S01]  /*11ac0*/  STL [R1+0x4], R7 ;  /* 0x0000040701007387 */ /* 0x0001e20000100800 */
[----:B------:R-:W-:Y:S05]  /*11ad0*/  BRA.DIV UR4, `(.L_x_5049) ;  /* 0x0000004a04c07947 */ /* 0x000fea000b800000 */
[----:B------:R1:W2:Y:S02]  /*11ae0*/  SHFL.IDX PT, R14, R4, RZ, 0x1f ;  /* 0x00001fff040e7589 */ /* 0x0002a400000e0000 */
.L_x_5160:
[----:B------:R-:W-:Y:S01]  /*11af0*/  PLOP3.LUT P2, PT, PT, PT, PT, 0x8, 0x0 ;  /* 0x000000000000781c */ /* 0x000fe20003f4e170 */
[----:B------:R3:W-:Y:S01]  /*11b00*/  STL [R1+0x14], R0 ;  /* 0x0000140001007387 */ /* 0x0007e20000100800 */
[----:B--2---:R-:W-:Y:S02]  /*11b10*/  ISETP.NE.AND P0, PT, R14, RZ, PT ;  /* 0x000000ff0e00720c */ /* 0x004fe40003f05270 */
[----:B-1----:R-:W-:-:S05]  /*11b20*/  P2R R4, PR, RZ, 0x4 ;  /* 0x00000004ff047803 */ /* 0x002fca0000000000 */
[----:B------:R3:W-:Y:S06]  /*11b30*/  STL [R1+0x8], R4 ;  /* 0x0000080401007387 */ /* 0x0007ec0000100800 */
[----:B------:R-:W-:Y:S05]  /*11b40*/  @P0 BRA `(.L_x_5050) ;  /* 0x0000000000f00947 */ /* 0x000fea0003800000 */
[----:B------:R-:W-:-:S03]  /*11b50*/  UMOV UR4, 0xffffffff ;  /* 0xffffffff00047882 */ /* 0x000fc60000000000 */
[----:B------:R-:W-:Y:S05]  /*11b60*/  BRA.DIV UR4, `(.L_x_5051) ;  /* 0x0000004a04bc7947 */ /* 0x000fea000b800000 */
[----:B------:R-:W-:-:S13]  /*11b70*/  ELECT P6, URZ, PT ;  /* 0x00000000003f782f */ /* 0x000fda00038c0000 */
.L_x_5163:
[----:B------:R-:W-:Y:S05]  /*11b80*/  @!P6 BRA `(.L_x_5050) ;  /* 0x0000000000e0e947 */ /* 0x000fea0003800000 */
[----:B------:R-:W-:Y:S01]  /*11b90*/  IMAD.MOV.U32 R16, RZ, RZ, R19 ;  /* 0x000000ffff107224 */ /* 0x000fe200078e0013 */
[----:B------:R-:W-:Y:S06]  /*11ba0*/  @!P1 BRA `(.L_x_5052) ;  /* 0x00000000004c9947 */ /* 0x000fec0003800000 */
[----:B------:R-:W1:Y:S01]  /*11bb0*/  LDC R6, c[0x0][0x43c] ;  /* 0x00010f00ff067b82 */ /* 0x000e620000000800 */
[----:B------:R-:W-:Y:S01]  /*11bc0*/  IMAD.MOV.U32 R8, RZ, RZ, R0 ;  /* 0x000000ffff087224 */ /* 0x000fe200078e0000 */
[----:B------:R-:W-:Y:S01]  /*11bd0*/  ULDC.64 UR4, c[0x0][0x428] ;  /* 0x00010a0000047ab9 */ /* 0x000fe20000000a00 */
[----:B-1----:R-:W-:-:S13]  /*11be0*/  ISETP.NE.AND P0, PT, R6, 0x1, PT ;  /* 0x000000010600780c */ /* 0x002fda0003f05270 */
[----:B0--3--:R-:W0:Y:S02]  /*11bf0*/  @P0 LDC.64 R4, c[0x0][0x440] ;  /* 0x00011000ff040b82 */ /* 0x009e240000000a00 */
[----:B0-----:R-:W-:-:S04]  /*11c00*/  @P0 IMAD.HI.U32 R0, R8, R4, RZ ;  /* 0x0000000408000227 */ /* 0x001fc800078e00ff */
[----:B------:R-:W-:Y:S01]  /*11c10*/  IMAD.MOV.U32 R4, RZ, RZ, R8 ;  /* 0x000000ffff047224 */ /* 0x000fe200078e0008 */
[----:B------:R-:W-:-:S04]  /*11c20*/  @P0 SHF.R.U32.HI R4, RZ, R5, R0 ;  /* 0x00000005ff040219 */ /* 0x000fc80000011600 */
[--C-:B------:R-:W-:Y:S01]  /*11c30*/  SHF.R.S32.HI R5, RZ, 0x1f, R4.reuse ;  /* 0x0000001fff057819 */ /* 0x100fe20000011404 */
[----:B------:R-:W-:-:S04]  /*11c40*/  IMAD.MOV R0, RZ, RZ, -R4 ;  /* 0x000000ffff007224 */ /* 0x000fc800078e0a04 */
[----:B------:R-:W-:Y:S02]  /*11c50*/  IMAD R8, R6, R0, R8 ;  /* 0x0000000006087224 */ /* 0x000fe400078e0208 */
[----:B------:R-:W-:Y:S02]  /*11c60*/  IMAD R0, R7, UR4, RZ ;  /* 0x0000000407007c24 */ /* 0x000fe4000f8e02ff */
[C---:B------:R-:W-:Y:S01]  /*11c70*/  IMAD.WIDE.U32 R4, R19.reuse, UR4, R4 ;  /* 0x0000000413047c25 */ /* 0x040fe2000f8e0004 */
[----:B------:R1:W-:Y:S03]  /*11c80*/  STL [R1+0x14], R8 ;  /* 0x0000140801007387 */ /* 0x0003e60000100800 */
[----:B------:R-:W-:Y:S01]  /*11c90*/  IMAD R0, R19, UR5, R0 ;  /* 0x0000000513007c24 */ /* 0x000fe2000f8e0200 */
[----:B------:R-:W-:-:S03]  /*11ca0*/  LEA R2, P0, R4, R2, 0x2 ;  /* 0x0000000204027211 */ /* 0x000fc600078010ff */
[----:B------:R-:W-:-:S05]  /*11cb0*/  IMAD.IADD R0, R5, 0x1, R0 ;  /* 0x0000000105007824 */ /* 0x000fca00078e0200 */
[----:B------:R-:W-:-:S05]  /*11cc0*/  LEA.HI.X R3, R4, R3, R0, 0x2, P0 ;  /* 0x0000000304037211 */ /* 0x000fca00000f1400 */
[----:B------:R1:W5:Y:S02]  /*11cd0*/  LDG.E R16, desc[UR46][R2.64] ;  /* 0x0000002e02107981 */ /* 0x000364000c1e1900 */
.L_x_5052:
[----:B---3--:R-:W2:Y:S01]  /*11ce0*/  LDL R0, [R1] ;  /* 0x0000000001007983 */ /* 0x008ea20000100800 */
[----:B-1----:R-:W-:Y:S01]  /*11cf0*/  IMAD R3, R18, 0x8, R17 ;  /* 0x0000000812037824 */ /* 0x002fe200078e0211 */
[----:B0-----:R-:W0:Y:S02]  /*11d00*/  S2R R7, SR_TID.X ;  /* 0x0000000000077919 */ /* 0x001e240000002100 */
[----:B0-----:R-:W-:-:S04]  /*11d10*/  LOP3.LUT R7, R7, 0x7f, RZ, 0xc0, !PT ;  /* 0x0000007f07077812 */ /* 0x001fc800078ec0ff */
[----:B------:R-:W-:Y:S02]  /*11d20*/  ISETP.NE.AND P1, PT, R7, RZ, PT ;  /* 0x000000ff0700720c */ /* 0x000fe40003f25270 */
[----:B--2---:R-:W-:-:S04]  /*11d30*/  SHF.L.U32 R0, R0, 0x1f, RZ ;  /* 0x0000001f00007819 */ /* 0x004fc800000006ff */
[----:B------:R-:W0:Y:S02]  /*11d40*/  SYNCS.PHASECHK.TRANS64.TRYWAIT P0, [R3+URZ+0x28c40], R0 ;  /* 0x028c4000030075a7 */ /* 0x000e24000800017f */
[----:B0-----:R-:W-:Y:S05]  /*11d50*/  @!P0 BRA `(.L_x_5053) ;  /* 0x0000004800608947 */ /* 0x001fea0003800000 */
.L_x_5164:
        /* <DEDUP_REMOVED lines=8> */
.L_x_5054:
[----:B------:R-:W2:Y:S01]  /*11de0*/  LDL R2, [R1+0x14] ;  /* 0x0000140001027983 */ /* 0x000ea20000100800 */
[----:B0-----:R-:W-:Y:S01]  /*11df0*/  IMAD R0, R18, 0x2000, R17 ;  /* 0x0000200012007824 */ /* 0x001fe200078e0211 */
        /* <DEDUP_REMOVED lines=8> */
[----:B------:R-:W-:-:S02]  /*11e80*/  UMOV UR34, URZ ;  /* 0x0000003f00227c82 */ /* 0x000fc40008000000 */
[----:B------:R-:W-:-:S03]  /*11e90*/  P2R R0, PR, RZ, 0x1 ;  /* 0x00000001ff007803 */ /* 0x000fc60000000000 */
[----:B------:R-:W-:Y:S02]  /*11ea0*/  UIADD3 UR33, UR33, 0x28c30, URZ ;  /* 0x00028c3021217890 */ /* 0x000fe4000fffe03f */
[----:B------:R1:W-:Y:S02]  /*11eb0*/  STL [R1+0x8], R0 ;  /* 0x0000080001007387 */ /* 0x0003e40000100800 */
[----:B------:R-:W-:Y:S01]  /*11ec0*/  UIADD3 UR32, UR32, 0x22400, URZ ;  /* 0x0002240020207890 */ /* 0x000fe2000fffe03f */
[----:B--2---:R-:W-:-:S13]  /*11ed0*/  R2UR UR35, R2 ;  /* 0x00000000022372ca */ /* 0x004fda00000e0000 */
[----:B------:R-:W-:-:S09]  /*11ee0*/  USHF.L.U32 UR35, UR35, 0x6, URZ ;  /* 0x0000000623237899 */ /* 0x000fd2000800063f */
[----:B------:R1:W-:Y:S02]  /*11ef0*/  UTMALDG.4D [UR32], [UR4], desc[UR6] ;  /* 0x00000620040075b4 */ /* 0x0003e40008019000 */
[----:B-1----:R-:W-:Y:S01]  /*11f00*/  NOP ;  /* 0x0000000000007918 */ /* 0x002fe20000000000 */
.L_x_5050:
[----:B---3--:R-:W-:Y:S01]  /*11f10*/  VIADD R0, R17, 0x20400 ;  /* 0x0002040011007836 */ /* 0x008fe20000000000 */
        /* <DEDUP_REMOVED lines=9> */
[----:B------:R-:W-:Y:S02]  /*11fb0*/  IMAD.U32 R4, RZ, RZ, UR4 ;  /* 0x00000004ff047e24 */ /* 0x000fe4000f8e00ff */
[----:B------:R-:W1:Y:S01]  /*11fc0*/  LDC.64 R2, c[0x4][R2] ;  /* 0x0100000002027b82 */ /* 0x000e620000000a00 */
[----:B0-----:R-:W-:Y:S02]  /*11fd0*/  IMAD.U32 R5, RZ, RZ, UR5 ;  /* 0x00000005ff057e24 */ /* 0x001fe4000f8e00ff */
        /* <DEDUP_REMOVED lines=8> */
[----:B-1----:R-:W-:Y:S05]  /*12060*/  CALL.ABS.NOINC R2 ;  /* 0x0000000002007343 */ /* 0x002fea0003c00000 */
.L_x_5056:
[----:B------:R-:W-:Y:S05]  /*12070*/  BSYNC B6 ;  /* 0x0000000000067941 */ /* 0x000fea0003800000 */
.L_x_5055:
[----:B------:R1:W5:Y:S01]  /*12080*/  LDL R9, [R1+0x1c] ;  /* 0x00001c0001097983 */ /* 0x0003620000100800 */
[----:B0-----:R-:W0:Y:S01]  /*12090*/  LDC R7, c[0x0][0x448] ;  /* 0x00011200ff077b82 */ /* 0x001e220000000800 */
[----:B------:R-:W2:Y:S01]  /*120a0*/  S2R R2, SR_TID.X ;  /* 0x0000000000027919 */ /* 0x000ea20000002100 */
[----:B------:R-:W-:Y:S01]  /*120b0*/  USHF.R.S32.HI UR4, URZ, 0x1f, UR36 ;  /* 0x0000001f3f047899 */ /* 0x000fe20008011424 */
[----:B------:R-:W-:Y:S01]  /*120c0*/  ULDC.64 UR8, c[0x0][0x2d8] ;  /* 0x0000b60000087ab9 */ /* 0x000fe20000000a00 */
[----:B0-----:R-:W-:Y:S02]  /*120d0*/  ISETP.NE.AND P0, PT, R7, 0x1, PT ;  /* 0x000000010700780c */ /* 0x001fe40003f05270 */
[----:B--2---:R-:W-:-:S11]  /*120e0*/  LOP3.LUT R2, R2, 0x7f, RZ, 0xc0, !PT ;  /* 0x0000007f02027812 */ /* 0x004fd600078ec0ff */
[----:B------:R-:W0:Y:S01]  /*120f0*/  @P0 LDC R3, c[0x0][0x44c] ;  /* 0x00011300ff030b82 */ /* 0x000e220000000800 */
[----:B------:R-:W-:Y:S02]  /*12100*/  SHF.R.U32.HI R0, RZ, 0x3, R2 ;  /* 0x00000003ff007819 */ /* 0x000fe40000011602 */
[----:B------:R-:W2:Y:S01]  /*12110*/  S2R R2, SR_TID.X ;  /* 0x0000000000027919 */ /* 0x000ea20000002100 */
[----:B------:R-:W-:Y:S02]  /*12120*/  UIMAD UR6, UR4, UR8, URZ ;  /* 0x00000008040672a4 */ /* 0x000fe4000f8e023f */
[----:B------:R-:W-:Y:S02]  /*12130*/  UIMAD.WIDE.U32 UR4, UR36, UR8, URZ ;  /* 0x00000008240472a5 */ /* 0x000fe4000f8e003f */
[----:B------:R-:W-:Y:S02]  /*12140*/  UIMAD UR6, UR36, UR9, UR6 ;  /* 0x00000009240672a4 */ /* 0x000fe4000f8e0206 */
[----:B------:R-:W-:Y:S01]  /*12150*/  USHF.R.S32.HI UR7, URZ, 0x1f, UR43 ;  /* 0x0000001f3f077899 */ /* 0x000fe2000801142b */
[----:B--2---:R-:W-:Y:S01]  /*12160*/  IMAD.SHL.U32 R2, R2, 0x10, RZ ;  /* 0x0000001002027824 */ /* 0x004fe200078e00ff */
[----:B------:R-:W-:-:S04]  /*12170*/  ULDC.64 UR8, c[0x0][0x2e0] ;  /* 0x0000b80000087ab9 */ /* 0x000fc80000000a00 */
[----:B------:R-:W-:Y:S02]  /*12180*/  LOP3.LUT R2, R0, 0x70, R2, 0xf8, !PT ;  /* 0x0000007000027812 */ /* 0x000fe400078ef802 */
[----:B------:R-:W2:Y:S03]  /*12190*/  @P0 LDC R0, c[0x0][0x450] ;  /* 0x00011400ff000b82 */ /* 0x000ea60000000800 */
[----:B------:R-:W-:Y:S01]  /*121a0*/  VIADD R2, R2, UR40 ;  /* 0x0000002802027c36 */ /* 0x000fe20008000000 */
[----:B------:R-:W-:-:S03]  /*121b0*/  UIADD3 UR5, UR5, UR6, URZ ;  /* 0x0000000605057290 */ /* 0x000fc6000fffe03f */
[----:B0-----:R-:W-:Y:S01]  /*121c0*/  @P0 IMAD.HI.U32 R3, R2, R3, RZ ;  /* 0x0000000302030227 */ /* 0x001fe200078e00ff */
[----:B------:R-:W-:-:S03]  /*121d0*/  UIMAD.WIDE.U32 UR4, UR43, UR8, UR4 ;  /* 0x000000082b0472a5 */ /* 0x000fc6000f8e0004 */
[----:B------:R-:W-:Y:S01]  /*121e0*/  IMAD.MOV.U32 R6, RZ, RZ, R2 ;  /* 0x000000ffff067224 */ /* 0x000fe200078e0002 */
[----:B------:R-:W-:Y:S01]  /*121f0*/  UIMAD UR6, UR7, UR8, URZ ;  /* 0x00000008070672a4 */ /* 0x000fe2000f8e023f */
[----:B------:R-:W0:Y:S01]  /*12200*/  S2R R10, SR_TID.X ;  /* 0x00000000000a7919 */ /* 0x000e220000002100 */
[----:B------:R-:W-:Y:S02]  /*12210*/  IMAD.U32 R4, RZ, RZ, UR4 ;  /* 0x00000004ff047e24 */ /* 0x000fe4000f8e00ff */
[----:B------:R-:W-:Y:S01]  /*12220*/  UIMAD UR6, UR43, UR9, UR6 ;  /* 0x000000092b0672a4 */ /* 0x000fe2000f8e0206 */
[----:B--2---:R-:W-:-:S05]  /*12230*/  @P0 SHF.R.U32.HI R6, RZ, R0, R3 ;  /* 0x00000000ff060219 */ /* 0x004fca0000011603 */
[----:B------:R-:W-:Y:S01]  /*12240*/  IMAD.MOV R0, RZ, RZ, -R6 ;  /* 0x000000ffff007224 */ /* 0x000fe200078e0a06 */
[----:B------:R-:W-:-:S03]  /*12250*/  UIADD3 UR6, UR5, UR6, URZ ;  /* 0x0000000605067290 */ /* 0x000fc6000fffe03f */
[----:B------:R-:W-:Y:S02]  /*12260*/  IMAD R0, R7, R0, R2 ;  /* 0x0000000007007224 */ /* 0x000fe400078e0202 */
[----:B------:R-:W-:Y:S01]  /*12270*/  IMAD.MOV.U32 R2, RZ, RZ, R4 ;  /* 0x000000ffff027224 */ /* 0x000fe200078e0004 */
[----:B------:R-:W-:Y:S01]  /*12280*/  SHF.R.S32.HI R4, RZ, 0x1f, R6 ;  /* 0x0000001fff047819 */ /* 0x000fe20000011406 */
[----:B------:R-:W-:Y:S01]  /*12290*/  IMAD.U32 R5, RZ, RZ, UR5 ;  /* 0x00000005ff057e24 */ /* 0x000fe2000f8e00ff */
[----:B------:R-:W-:Y:S01]  /*122a0*/  ULDC.64 UR4, c[0x0][0x2d0] ;  /* 0x0000b40000047ab9 */ /* 0x000fe20000000a00 */
[----:B------:R-:W-:Y:S01]  /*122b0*/  IMAD.U32 R3, RZ, RZ, UR6 ;  /* 0x00000006ff037e24 */ /* 0x000fe2000f8e00ff */
[----:B------:R-:W-:Y:S01]  /*122c0*/  ULDC UR6, c[0x0][0x2b8] ;  /* 0x0000ae0000067ab9 */ /* 0x000fe20000000800 */
[----:B------:R-:W-:Y:S02]  /*122d0*/  IMAD R4, R4, UR4, RZ ;  /* 0x0000000404047c24 */ /* 0x000fe4000f8e02ff */
[----:B------:R-:W-:-:S04]  /*122e0*/  IMAD.WIDE.U32 R2, R6, UR4, R2 ;  /* 0x0000000406027c25 */ /* 0x000fc8000f8e0002 */
[----:B------:R-:W-:Y:S01]  /*122f0*/  IMAD R4, R6, UR5, R4 ;  /* 0x0000000506047c24 */ /* 0x000fe2000f8e0204 */
[----:B------:R-:W-:-:S03]  /*12300*/  ULDC.64 UR4, c[0x0][0x2c8] ;  /* 0x0000b20000047ab9 */ /* 0x000fc60000000a00 */
[----:B------:R-:W-:Y:S01]  /*12310*/  IMAD.IADD R3, R3, 0x1, R4 ;  /* 0x0000000103037824 */ /* 0x000fe200078e0204 */
[----:B------:R-:W-:Y:S01]  /*12320*/  SHF.R.S32.HI R4, RZ, 0x1f, R0 ;  /* 0x0000001fff047819 */ /* 0x000fe20000011400 */
[----:B0-----:R-:W-:-:S04]  /*12330*/  IMAD.SHL.U32 R10, R10, 0x8, RZ ;  /* 0x000000080a0a7824 */ /* 0x001fc800078e00ff */
[----:B------:R-:W-:Y:S02]  /*12340*/  IMAD R4, R4, UR4, RZ ;  /* 0x0000000404047c24 */ /* 0x000fe4000f8e02ff */
[----:B------:R-:W-:-:S04]  /*12350*/  IMAD.WIDE.U32 R2, R0, UR4, R2 ;  /* 0x0000000400027c25 */ /* 0x000fc8000f8e0002 */
[----:B------:R-:W-:Y:S01]  /*12360*/  IMAD R4, R0, UR5, R4 ;  /* 0x0000000500047c24 */ /* 0x000fe2000f8e0204 */
[----:B------:R-:W-:Y:S01]  /*12370*/  ULDC.64 UR4, c[0x0][0x280] ;  /* 0x0000a00000047ab9 */ /* 0x000fe20000000a00 */
[----:B------:R-:W-:Y:S02]  /*12380*/  LOP3.LUT R10, R10, 0x38, RZ, 0xc0, !PT ;  /* 0x000000380a0a7812 */ /* 0x000fe400078ec0ff */
[----:B------:R-:W-:Y:S01]  /*12390*/  IMAD.IADD R3, R3, 0x1, R4 ;  /* 0x0000000103037824 */ /* 0x000fe200078e0204 */
[----:B------:R-:W-:Y:S01]  /*123a0*/  LEA R0, P1, R2, UR4, 0x1 ;  /* 0x0000000402007c11 */ /* 0x000fe2000f8208ff */
[----:B------:R-:W-:Y:S01]  /*123b0*/  UMOV UR4, 0xffffffff ;  /* 0xffffffff00047882 */ /* 0x000fe20000000000 */
[----:B------:R-:W-:Y:S02]  /*123c0*/  ISETP.GE.AND P0, PT, R10, UR6, PT ;  /* 0x000000060a007c0c */ /* 0x000fe4000bf06270 */
[----:B------:R-:W-:Y:S01]  /*123d0*/  LEA.HI.X R2, R2, UR5, R3, 0x1, P1 ;  /* 0x0000000502027c11 */ /* 0x000fe200088f0c03 */
[----:B-1----:R-:W-:Y:S10]  /*123e0*/  BRA.DIV UR4, `(.L_x_5057) ;  /* 0x0000004204d07947 */ /* 0x002ff4000b800000 */
[----:B------:R-:W0:Y:S01]  /*123f0*/  S2R R8, SR_TID.X ;  /* 0x0000000000087919 */ /* 0x000e220000002100 */
[----:B------:R-:W-:Y:S02]  /*12400*/  ULDC UR4, c[0x0][0x288] ;  /* 0x0000a20000047ab9 */ /* 0x000fe40000000800 */
[----:B------:R-:W-:Y:S01]  /*12410*/  IMAD R3, R7, UR4, RZ ;  /* 0x0000000407037c24 */ /* 0x000fe2000f8e02ff */
[----:B------:R-:W1:Y:S04]  /*12420*/  SHFL.IDX PT, R6, R0, RZ, 0x181f ;  /* 0x00181fff00067589 */ /* 0x000e6800000e0000 */
[----:B------:R-:W2:Y:S01]  /*12430*/  SHFL.IDX PT, R5, R2, RZ, 0x181f ;  /* 0x00181fff02057589 */ /* 0x000ea200000e0000 */
[----:B0-----:R-:W-:-:S04]  /*12440*/  LOP3.LUT R8, R8, 0x7f, RZ, 0xc0, !PT ;  /* 0x0000007f08087812 */ /* 0x001fc800078ec0ff */
[----:B------:R-:W-:-:S05]  /*12450*/  SHF.R.U32.HI R8, RZ, 0x3, R8 ;  /* 0x00000003ff087819 */ /* 0x000fca0000011608 */
[----:B------:R-:W-:-:S05]  /*12460*/  VIADD R4, R8, UR40 ;  /* 0x0000002808047c36 */ /* 0x000fca0008000000 */
[----:B------:R-:W-:-:S13]  /*12470*/  ISETP.GE.AND P1, PT, R4, R3, PT ;  /* 0x000000030400720c */ /* 0x000fda0003f26270 */
[----:B-1----:R-:W-:-:S05]  /*12480*/  @!P1 LEA R6, P2, R10, R6, 0x1 ;  /* 0x000000060a069211 */ /* 0x002fca00078408ff */
[----:B--2---:R-:W-:-:S04]  /*12490*/  @!P1 IMAD.X R5, RZ, RZ, R5, P2 ;  /* 0x000000ffff059224 */ /* 0x004fc800010e0605 */
[----:B------:R-:W-:Y:S02]  /*124a0*/  @!P1 IMAD.MOV.U32 R7, RZ, RZ, R5 ;  /* 0x000000ffff079224 */ /* 0x000fe400078e0005 */
[----:B------:R-:W-:-:S03]  /*124b0*/  VIADD R5, R4, 0x10 ;  /* 0x0000001004057836 */ /* 0x000fc60000000000 */
[----:B------:R-:W-:Y:S01]  /*124c0*/  @!PT LDS RZ, [RZ] ;  /* 0x00000000fffff984 */ /* 0x000fe20000000800 */
[----:B-----5:R0:W-:Y:S02]  /*124d0*/  @!P1 LDGSTS.E.BYPASS.LTC128B.128 [R9+0x20400], desc[UR46][R6.64], !P0 ;  /* 0x2040000006099fae */ /* 0x0201e4000c101d6e */
[----:B------:R-:W-:Y:S02]  /*124e0*/  ISETP.GE.AND P1, PT, R5, R3, PT ;  /* 0x000000030500720c */ /* 0x000fe40003f26270 */
[----:B------:R-:W-:Y:S04]  /*124f0*/  SHFL.IDX PT, R5, R2, 0x1, 0x181f ;  /* 0x00381f0002057f89 */ /* 0x000fe800000e0000 */
[----:B0-----:R-:W0:Y:S07]  /*12500*/  SHFL.IDX PT, R6, R0, 0x1, 0x181f ;  /* 0x00381f0000067f89 */ /* 0x001e2e00000e0000 */
[----:B0-----:R-:W-:-:S05]  /*12510*/  @!P1 LEA R6, P2, R10, R6, 0x1 ;  /* 0x000000060a069211 */ /* 0x001fca00078408ff */
[----:B------:R-:W-:-:S04]  /*12520*/  @!P1 IMAD.X R5, RZ, RZ, R5, P2 ;  /* 0x000000ffff059224 */ /* 0x000fc800010e0605 */
[----:B------:R-:W-:Y:S02]  /*12530*/  @!P1 IMAD.MOV.U32 R7, RZ, RZ, R5 ;  /* 0x000000ffff079224 */ /* 0x000fe400078e0005 */
[----:B------:R-:W-:-:S03]  /*12540*/  VIADD R5, R4, 0x20 ;  /* 0x0000002004057836 */ /* 0x000fc60000000000 */
[----:B------:R0:W-:Y:S02]  /*12550*/  @!P1 LDGSTS.E.BYPASS.LTC128B.128 [R9+0x20c00], desc[UR46][R6.64], !P0 ;  /* 0x20c0000006099fae */ /* 0x0001e4000c101d6e */
[----:B------:R-:W-:Y:S02]  /*12560*/  ISETP.GE.AND P1, PT, R5, R3, PT ;  /* 0x000000030500720c */ /* 0x000fe40003f26270 */
[----:B------:R-:W-:Y:S04]  /*12570*/  SHFL.IDX PT, R5, R2, 0x2, 0x181f ;  /* 0x00581f0002057f89 */ /* 0x000fe800000e0000 */
[----:B0-----:R-:W0:Y:S04]  /*12580*/  SHFL.IDX PT, R6, R0, 0x2, 0x181f ;  /* 0x00581f0000067f89 */ /* 0x001e2800000e0000 */
[----:B------:R-:W1:Y:S03]  /*12590*/  SHFL.IDX PT, R0, R0, 0x3, 0x181f ;  /* 0x00781f0000007f89 */ /* 0x000e6600000e0000 */
[----:B0-----:R-:W-:-:S05]  /*125a0*/  @!P1 LEA R6, P2, R10, R6, 0x1 ;  /* 0x000000060a069211 */ /* 0x001fca00078408ff */
[----:B------:R-:W-:-:S04]  /*125b0*/  @!P1 IMAD.X R5, RZ, RZ, R5, P2 ;  /* 0x000000ffff059224 */ /* 0x000fc800010e0605 */
[----:B------:R-:W-:Y:S02]  /*125c0*/  @!P1 IMAD.MOV.U32 R7, RZ, RZ, R5 ;  /* 0x000000ffff079224 */ /* 0x000fe400078e0005 */
[----:B------:R0:W2:Y:S04]  /*125d0*/  SHFL.IDX PT, R5, R2, 0x3, 0x181f ;  /* 0x00781f0002057f89 */ /* 0x0000a800000e0000 */
[----:B-1----:R0:W-:Y:S02]  /*125e0*/  @!P1 LDGSTS.E.BYPASS.LTC128B.128 [R9+0x21400], desc[UR46][R6.64], !P0 ;  /* 0x2140000006099fae */ /* 0x0021e4000c101d6e */
.L_x_5173:
        /* <DEDUP_REMOVED lines=10> */
.L_x_5058:
[----:B------:R-:W-:Y:S02]  /*12690*/  PLOP3.LUT P1, PT, P1, P0, PT, 0xa2, 0x0 ;  /* 0x000000000000781c */ /* 0x000fe40000f21472 */
[----:B------:R-:W-:-:S08]  /*126a0*/  @P0 R2UR P1, UR4, R17 ;  /* 0x00000000110402ca */ /* 0x000fd00000020000 */
[----:B------:R-:W-:-:S05]  /*126b0*/  @P0 PLOP3.LUT P0, PT, P1, PT, PT, 0x80, 0x0 ;  /* 0x000000000000081c */ /* 0x000fca0000f0f070 */
[----:B------:R-:W-:Y:S01]  /*126c0*/  @!P1 SYNCS.ARRIVE.TRANS64.RED.A0T1 RZ, [UR4+0x28c00], RZ ;  /* 0x028c00ffffff99a7 */ /* 0x000fe20008200404 */
[----:B------:R-:W-:Y:S07]  /*126d0*/  @!P1 ARRIVES.LDGSTSBAR.64.TRANSCNT [UR4+0x28c00] ;  /* 0x028c0000ff0099b0 */ /* 0x000fee0008000a84 */
[----:B------:R-:W-:Y:S05]  /*126e0*/  @P0 BRA.U.ANY `(.L_x_5058) ;  /* 0xfffffffd00e80947 */ /* 0x000fea000393ffff */
[----:B0-----:R-:W2:Y:S02]  /*126f0*/  LDL.LU R2, [R1+0x18] ;  /* 0x0000180001027983 */ /* 0x001ea40000300800 */
        /* <DEDUP_REMOVED lines=11> */
.L_x_5174:
[----:B------:R-:W-:Y:S05]  /*127b0*/  BSYNC B0 ;  /* 0x0000000000007941 */ /* 0x000fea0003800000 */
.L_x_5059:
[----:B------:R-:W2:Y:S01]  /*127c0*/  LDL R2, [R1+0x8] ;  /* 0x0000080001027983 */ /* 0x000ea20000100800 */
[----:B------:R-:W-:Y:S01]  /*127d0*/  BSSY B0, `(.L_x_5061) ;  /* 0x0000095000007945 */ /* 0x000fe20003800000 */
[----:B--2---:R-:W-:-:S13]  /*127e0*/  ISETP.NE.AND P0, PT, R2, RZ, PT ;  /* 0x000000ff0200720c */ /* 0x004fda0003f05270 */
[----:B------:R-:W-:Y:S05]  /*127f0*/  @!P0 BRA `(.L_x_5062) ;  /* 0x0000000800488947 */ /* 0x000fea0003800000 */
[----:B------:R-:W2:Y:S01]  /*12800*/  LDL R3, [R1] ;  /* 0x0000000001037983 */ /* 0x000ea20000100800 */
[----:B0-----:R-:W-:Y:S01]  /*12810*/  IMAD R0, R18, 0x8, R17 ;  /* 0x0000000812007824 */ /* 0x001fe200078e0211 */
[----:B------:R-:W-:Y:S01]  /*12820*/  BSSY B1, `(.L_x_5063) ;  /* 0x0000007000017945 */ /* 0x000fe20003800000 */
[----:B------:R-:W0:Y:S02]  /*12830*/  S2R R2, SR_TID.X ;  /* 0x0000000000027919 */ /* 0x000e240000002100 */
[----:B0-----:R-:W-:-:S04]  /*12840*/  LOP3.LUT R2, R2, 0x7f, RZ, 0xc0, !PT ;  /* 0x0000007f02027812 */ /* 0x001fc800078ec0ff */
[----:B------:R-:W-:Y:S02]  /*12850*/  ISETP.NE.AND P1, PT, R2, RZ, PT ;  /* 0x000000ff0200720c */ /* 0x000fe40003f25270 */
[----:B--2---:R-:W-:-:S04]  /*12860*/  SHF.L.U32 R3, R3, 0x1f, RZ ;  /* 0x0000001f03037819 */ /* 0x004fc800000006ff */
[----:B------:R-:W0:Y:S02]  /*12870*/  SYNCS.PHASECHK.TRANS64.TRYWAIT P0, [R0+URZ+0x28c60], R3 ;  /* 0x028c6003000075a7 */ /* 0x000e24000800017f */
[----:B0-----:R-:W-:Y:S05]  /*12880*/  @!P0 BRA `(.L_x_5064) ;  /* 0x0000004000f88947 */ /* 0x001fea0003800000 */
.L_x_5175:
[----:B------:R-:W-:Y:S05]  /*12890*/  BSYNC B1 ;  /* 0x0000000000017941 */ /* 0x000fea0003800000 */
.L_x_5063:
        /* <DEDUP_REMOVED lines=9> */
.L_x_5066:
[----:B------:R-:W-:Y:S05]  /*12930*/  BSYNC B1 ;  /* 0x0000000000017941 */ /* 0x000fea0003800000 */
.L_x_5065:
[----:B------:R-:W2:Y:S01]  /*12940*/  LDL.LU R2, [R1+0x14] ;  /* 0x0000140001027983 */ /* 0x000ea20000300800 */
[----:B------:R-:W-:Y:S01]  /*12950*/  UIADD3 UR4, UP0, UR44, 0x470, URZ ;  /* 0x000004702c047890 */ /* 0x000fe2000ff1e03f */
[----:B------:R-:W-:Y:S01]  /*12960*/  PLOP3.LUT P0, PT, PT, PT, PT, 0x80, 0x0 ;  /* 0x000000000000781c */ /* 0x000fe20003f0f070 */
[----:B0-----:R-:W-:Y:S01]  /*12970*/  VIADD R0, R0, 0x28c50 ;  /* 0x00028c5000007836 */ /* 0x001fe20000000000 */
[----:B------:R-:W-:Y:S01]  /*12980*/  UMOV UR6, 0x0 ;  /* 0x0000000000067882 */ /* 0x000fe20000000000 */
[----:B------:R-:W-:Y:S01]  /*12990*/  UIADD3.X UR5, URZ, UR45, URZ, UP0, !UPT ;  /* 0x0000002d3f057290 */ /* 0x000fe200087fe43f */
[----:B------:R-:W-:Y:S01]  /*129a0*/  UMOV UR7, 0x14f00000 ;  /* 0x14f0000000077882 */ /* 0x000fe20000000000 */
[----:B------:R-:W-:Y:S01]  /*129b0*/  UMOV UR10, URZ ;  /* 0x0000003f000a7c82 */ /* 0x000fe20008000000 */
[----:B--2---:R-:W-:Y:S02]  /*129c0*/  IMAD.SHL.U32 R3, R2, 0x40, RZ ;  /* 0x0000004002037824 */ /* 0x004fe400078e00ff */
[----:B------:R-:W-:-:S04]  /*129d0*/  IMAD R2, R18, 0x10000, R17 ;  /* 0x0001000012027824 */ /* 0x000fc800078e0211 */
[----:B------:R-:W-:-:S07]  /*129e0*/  VIADD R4, R2, 0x400 ;  /* 0x0000040002047836 */ /* 0x000fce0000000000 */
.L_x_5067:
        /* <DEDUP_REMOVED lines=15> */
.L_x_5068:
        /* <DEDUP_REMOVED lines=15> */
.L_x_5069:
        /* <DEDUP_REMOVED lines=15> */
.L_x_5070:
        /* <DEDUP_REMOVED lines=15> */
.L_x_5071:
        /* <DEDUP_REMOVED lines=15> */
.L_x_5072:
        /* <DEDUP_REMOVED lines=15> */
.L_x_5073:
        /* <DEDUP_REMOVED lines=15> */
.L_x_5074:
        /* <DEDUP_REMOVED lines=9> */
[----:B-1----:R-:W-:Y:S05]  /*13110*/  @P0 BRA.U.ANY `(.L_x_5074) ;  /* 0xfffffffd00d80947 */ /* 0x002fea000393ffff */
.L_x_5062:
[----:B------:R-:W-:Y:S05]  /*13120*/  BSYNC B0 ;  /* 0x0000000000007941 */ /* 0x000fea0003800000 */
.L_x_5061:
[----:B------:R-:W-:-:S04]  /*13130*/  UIADD3 UR4, UR39, -0x2, URZ ;  /* 0xfffffffe27047890 */ /* 0x000fc8000fffe03f */
[----:B------:R-:W-:-:S06]  /*13140*/  UISETP.GE.AND UP0, UPT, UR4, UR38, UPT ;  /* 0x000000260400728c */ /* 0x000fcc000bf06270 */
[----:B------:R-:W-:-:S13]  /*13150*/  PLOP3.LUT P0, PT, PT, PT, UP0, 0x80, 0x0 ;  /* 0x000000000000781c */ /* 0x000fda0003f0f008 */
[----:B------:R-:W-:Y:S05]  /*13160*/  @!P0 BRA `(.L_x_5075) ;  /* 0x00000028005c8947 */ /* 0x000fea0003800000 */
[----:B------:R-:W-:Y:S01]  /*13170*/  IMAD R3, RZ, RZ, -UR39 ;  /* 0x80000027ff037e24 */ /* 0x000fe2000f8e02ff */
[----:B------:R-:W-:-:S04]  /*13180*/  LOP3.LUT R6, RZ, UR38, RZ, 0x33, !PT ;  /* 0x00000026ff067c12 */ /* 0x000fc8000f8e33ff */
[----:B------:R-:W-:-:S05]  /*13190*/  VIADDMNMX R6, R3, 0x1, R6, !PT ;  /* 0x0000000103067846 */ /* 0x000fca0007800106 */
[----:B0-----:R-:W-:-:S05]  /*131a0*/  VIADD R0, R6, UR39 ;  /* 0x0000002706007c36 */ /* 0x001fca0008000000 */
[----:B------:R-:W-:-:S04]  /*131b0*/  LOP3.LUT R0, R0, 0x1, RZ, 0xc0, !PT ;  /* 0x0000000100007812 */ /* 0x000fc800078ec0ff */
[----:B------:R-:W-:Y:S01]  /*131c0*/  ISETP.NE.U32.AND P0, PT, R0, 0x1, PT ;  /* 0x000000010000780c */ /* 0x000fe20003f05070 */
[----:B------:R-:W-:-:S12]  /*131d0*/  IMAD.U32 R0, RZ, RZ, UR4 ;  /* 0x00000004ff007e24 */ /* 0x000fd8000f8e00ff */
[----:B------:R-:W-:Y:S05]  /*131e0*/  @P0 BRA `(.L_x_5076) ;  /* 0x0000000c00600947 */ /* 0x000fea0003800000 */
[----:B------:R-:W2:Y:S04]  /*131f0*/  LDL R4, [R1+0x8] ;  /* 0x0000080001047983 */ /* 0x000ea80000100800 */
[----:B------:R-:W3:Y:S01]  /*13200*/  LDL.LU R8, [R1] ;  /* 0x0000000001087983 */ /* 0x000ee20000300800 */
[----:B------:R-:W-:Y:S01]  /*13210*/  VIADD R18, R18, 0x1 ;  /* 0x0000000112127836 */ /* 0x000fe20000000000 */
[----:B------:R-:W-:Y:S04]  /*13220*/  BSSY B0, `(.L_x_5077) ;  /* 0x00000d2000007945 */ /* 0x000fe80003800000 */
[----:B------:R-:W-:-:S04]  /*13230*/  ISETP.NE.AND P0, PT, R18, 0x2, PT ;  /* 0x000000021200780c */ /* 0x000fc80003f05270 */
[----:B------:R-:W-:Y:S02]  /*13240*/  SEL R2, RZ, 0x1, P0 ;  /* 0x00000001ff027807 */ /* 0x000fe40000000000 */
[----:B------:R-:W-:Y:S02]  /*13250*/  SEL R18, R18, RZ, P0 ;  /* 0x000000ff12127207 */ /* 0x000fe40000000000 */
[----:B--2---:R-:W-:Y:S02]  /*13260*/  ISETP.NE.AND P2, PT, R4, RZ, PT ;  /* 0x000000ff0400720c */ /* 0x004fe40003f45270 */
[----:B---3--:R-:W-:-:S05]  /*13270*/  LOP3.LUT R8, R8, R2, RZ, 0x3c, !PT ;  /* 0x0000000208087212 */ /* 0x008fca00078e3cff */
[----:B------:R0:W-:Y:S06]  /*13280*/  STL [R1], R8 ;  /* 0x0000000801007387 */ /* 0x0001ec0000100800 */
[----:B------:R-:W-:Y:S05]  /*13290*/  @!P2 BRA `(.L_x_5078) ;  /* 0x0000000c0028a947 */ /* 0x000fea0003800000 */
[----:B------:R-:W2:Y:S02]  /*132a0*/  LDL R4, [R1+0xc] ;  /* 0x00000c0001047983 */ /* 0x000ea40000100800 */
[----:B--2---:R-:W-:-:S13]  /*132b0*/  ISETP.NE.AND P2, PT, R4, RZ, PT ;  /* 0x000000ff0400720c */ /* 0x004fda0003f45270 */
[----:B------:R-:W-:Y:S05]  /*132c0*/  @!P2 BRA `(.L_x_5079) ;  /* 0x00000000004ca947 */ /* 0x000fea0003800000 */
[----:B------:R-:W2:Y:S01]  /*132d0*/  LDL R7, [R1+0x4] ;  /* 0x0000040001077983 */ /* 0x000ea20000100800 */
[----:B------:R-:W1:Y:S01]  /*132e0*/  LDC R5, c[0x0][0x43c] ;  /* 0x00010f00ff057b82 */ /* 0x000e620000000800 */
[----:B------:R-:W-:Y:S01]  /*132f0*/  IMAD.MOV.U32 R4, RZ, RZ, R0 ;  /* 0x000000ffff047224 */ /* 0x000fe200078e0000 */
[----:B------:R-:W-:Y:S01]  /*13300*/  ULDC.64 UR4, c[0x0][0x428] ;  /* 0x00010a0000047ab9 */ /* 0x000fe20000000a00 */
[----:B-1----:R-:W-:-:S13]  /*13310*/  ISETP.NE.AND P0, PT, R5, 0x1, PT ;  /* 0x000000010500780c */ /* 0x002fda0003f05270 */
[----:B------:R-:W1:Y:S02]  /*13320*/  @P0 LDC.64 R2, c[0x0][0x440] ;  /* 0x00011000ff020b82 */ /* 0x000e640000000a00 */
[----:B-1----:R-:W-:-:S05]  /*13330*/  @P0 IMAD.HI.U32 R2, R0, R2, RZ ;  /* 0x0000000200020227 */ /* 0x002fca00078e00ff */
[----:B------:R-:W-:-:S05]  /*13340*/  @P0 SHF.R.U32.HI R4, RZ, R3, R2 ;  /* 0x00000003ff040219 */ /* 0x000fca0000011602 */
[----:B------:R-:W-:-:S04]  /*13350*/  IMAD.MOV R2, RZ, RZ, -R4 ;  /* 0x000000ffff027224 */ /* 0x000fc800078e0a04 */
[----:B------:R-:W-:Y:S01]  /*13360*/  IMAD R0, R5, R2, R0 ;  /* 0x0000000205007224 */ /* 0x000fe200078e0200 */
[--C-:B------:R-:W-:Y:S01]  /*13370*/  SHF.R.S32.HI R5, RZ, 0x1f, R4.reuse ;  /* 0x0000001fff057819 */ /* 0x100fe20000011404 */
[----:B------:R-:W1:Y:S02]  /*13380*/  LDC.64 R2, c[0x0][0x418] ;  /* 0x00010600ff027b82 */ /* 0x000e640000000a00 */
[----:B------:R-:W-:-:S03]  /*13390*/  IMAD.WIDE.U32 R4, R19, UR4, R4 ;  /* 0x0000000413047c25 */ /* 0x000fc6000f8e0004 */
[----:B-1----:R-:W-:Y:S01]  /*133a0*/  LEA R2, P0, R4, R2, 0x2 ;  /* 0x0000000204027211 */ /* 0x002fe200078010ff */
[----:B--2---:R-:W-:-:S04]  /*133b0*/  IMAD R7, R7, UR4, RZ ;  /* 0x0000000407077c24 */ /* 0x004fc8000f8e02ff */
[----:B------:R-:W-:-:S04]  /*133c0*/  IMAD R7, R19, UR5, R7 ;  /* 0x0000000513077c24 */ /* 0x000fc8000f8e0207 */
[----:B------:R-:W-:-:S05]  /*133d0*/  IMAD.IADD R7, R7, 0x1, R5 ;  /* 0x0000000107077824 */ /* 0x000fca00078e0205 */
[----:B------:R-:W-:-:S05]  /*133e0*/  LEA.HI.X R3, R4, R3, R7, 0x2, P0 ;  /* 0x0000000304037211 */ /* 0x000fca00000f1407 */
[----:B------:R1:W5:Y:S02]  /*133f0*/  LDG.E R16, desc[UR46][R2.64] ;  /* 0x0000002e02107981 */ /* 0x000364000c1e1900 */
.L_x_5079:
[----:B-1----:R-:W-:Y:S01]  /*13400*/  IMAD R2, R18, 0x8, R17 ;  /* 0x0000000812027824 */ /* 0x002fe200078e0211 */
[----:B------:R-:W-:Y:S01]  /*13410*/  SHF.L.U32 R4, R8, 0x1f, RZ ;  /* 0x0000001f08047819 */ /* 0x000fe200000006ff */
[----:B------:R-:W1:Y:S01]  /*13420*/  S2R R3, SR_TID.X ;  /* 0x0000000000037919 */ /* 0x000e620000002100 */
[----:B------:R-:W-:Y:S02]  /*13430*/  BSSY B1, `(.L_x_5080) ;  /* 0x0000005000017945 */ /* 0x000fe40003800000 */
[----:B------:R-:W2:Y:S01]  /*13440*/  SYNCS.PHASECHK.TRANS64.TRYWAIT P0, [R2+URZ+0x28c40], R4 ;  /* 0x028c4004020075a7 */ /* 0x000ea2000800017f */
[----:B-1----:R-:W-:-:S04]  /*13450*/  LOP3.LUT R3, R3, 0x7f, RZ, 0xc0, !PT ;  /* 0x0000007f03037812 */ /* 0x002fc800078ec0ff */
[----:B------:R-:W-:Y:S01]  /*13460*/  ISETP.NE.AND P1, PT, R3, RZ, PT ;  /* 0x000000ff0300720c */ /* 0x000fe20003f25270 */
[----:B--2---:R-:W-:-:S12]  /*13470*/  @!P0 BRA `(.L_x_5081) ;  /* 0x0000003800108947 */ /* 0x004fd80003800000 */
.L_x_5176:
[----:B------:R-:W-:Y:S05]  /*13480*/  BSYNC B1 ;  /* 0x0000000000017941 */ /* 0x000fea0003800000 */
.L_x_5080:
        /* <DEDUP_REMOVED lines=9> */
.L_x_5083:
[----:B------:R-:W-:Y:S05]  /*13520*/  BSYNC B1 ;  /* 0x0000000000017941 */ /* 0x000fea0003800000 */
.L_x_5082:
[----:B------:R-:W-:Y:S01]  /*13530*/  IMAD.MOV.U32 R7, RZ, RZ, RZ ;  /* 0x000000ffff077224 */ /* 0x000fe200078e00ff */
[----:B------:R-:W-:Y:S01]  /*13540*/  UIADD3 UR4, UP0, UR44, 0x370, URZ ;  /* 0x000003702c047890 */ /* 0x000fe2000ff1e03f */
[----:B------:R-:W-:Y:S01]  /*13550*/  IMAD R5, R18, 0x2000, R17 ;  /* 0x0000200012057824 */ /* 0x000fe200078e0211 */
        /* <DEDUP_REMOVED lines=8> */
.L_x_5084:
        /* <DEDUP_REMOVED lines=9> */
[----:B--2---:R-:W-:Y:S05]  /*13670*/  @P0 BRA.U.ANY `(.L_x_5084) ;  /* 0xfffffffd00d80947 */ /* 0x004fea000393ffff */
[----:B------:R-:W2:Y:S01]  /*13680*/  SYNCS.PHASECHK.TRANS64.TRYWAIT P0, [R2+URZ+0x28c60], R4 ;  /* 0x028c6004020075a7 */ /* 0x000ea2000800017f */
[----:B------:R-:W-:Y:S04]  /*13690*/  BSSY B1, `(.L_x_5085) ;  /* 0x0000002000017945 */ /* 0x000fe80003800000 */
[----:B--2---:R-:W-:Y:S05]  /*136a0*/  @!P0 BRA `(.L_x_5086) ;  /* 0x0000003400988947 */ /* 0x004fea0003800000 */
.L_x_5177:
[----:B------:R-:W-:Y:S05]  /*136b0*/  BSYNC B1 ;  /* 0x0000000000017941 */ /* 0x000fea0003800000 */
.L_x_5085:
[----:B------:R-:W-:Y:S01]  /*136c0*/  BSSY B1, `(.L_x_5087) ;  /* 0x000000b000017945 */ /* 0x000fe20003800000 */
[----:B0-----:R-:W-:Y:S02]  /*136d0*/  IMAD.MOV.U32 R8, RZ, RZ, 0x0 ;  /* 0x00000000ff087424 */ /* 0x001fe400078e00ff */
[----:B------:R-:W-:Y:S01]  /*136e0*/  IMAD.MOV.U32 R9, RZ, RZ, 0x14f00000 ;  /* 0x14f00000ff097424 */ /* 0x000fe200078e00ff */
[----:B------:R-:W-:Y:S06]  /*136f0*/  @P1 BRA `(.L_x_5088) ;  /* 0x00000000001c1947 */ /* 0x000fec0003800000 */
[----:B------:R-:W0:Y:S01]  /*13700*/  S2R R5, SR_TID.X ;  /* 0x0000000000057919 */ /* 0x000e220000002100 */
[----:B------:R-:W-:-:S04]  /*13710*/  IMAD.MOV.U32 R0, RZ, RZ, 0x10000 ;  /* 0x00010000ff007424 */ /* 0x000fc800078e00ff */
[----:B------:R3:W-:Y:S01]  /*13720*/  SYNCS.ARRIVE.TRANS64 RZ, [R2+URZ+0x28c50], R0 ;  /* 0x028c500002ff79a7 */ /* 0x0007e2000800003f */
[----:B0-----:R-:W-:-:S04]  /*13730*/  LOP3.LUT R5, R5, 0x1f, RZ, 0xc0, !PT ;  /* 0x0000001f05057812 */ /* 0x001fc800078ec0ff */
[----:B------:R-:W-:-:S13]  /*13740*/  ISETP.NE.AND P0, PT, R5, RZ, PT ;  /* 0x000000ff0500720c */ /* 0x000fda0003f05270 */
[----:B---3--:R-:W-:Y:S05]  /*13750*/  @!P0 BRA `(.L_x_5088) ;  /* 0x0000000000048947 */ /* 0x008fea0003800000 */
[----:B------:R-:W-:Y:S01]  /*13760*/  BPT.TRAP 0x1 ;  /* 0x000000040000795c */ /* 0x000fe20000300000 */
.L_x_5088:
[----:B------:R-:W-:Y:S05]  /*13770*/  BSYNC B1 ;  /* 0x0000000000017941 */ /* 0x000fea0003800000 */
.L_x_5087:
[----:B------:R-:W-:Y:S01]  /*13780*/  R2UR UR10, R7 ;  /* 0x00000000070a72ca */ /* 0x000fe200000e0000 */
[----:B------:R-:W-:Y:S01]  /*13790*/  IMAD R0, R18, 0x10000, R17 ;  /* 0x0001000012007824 */ /* 0x000fe200078e0211 */
[----:B------:R-:W-:Y:S01]  /*137a0*/  R2UR UR6, R8 ;  /* 0x00000000080672ca */ /* 0x000fe200000e0000 */
[----:B------:R-:W-:Y:S01]  /*137b0*/  UIADD3 UR4, UP0, UR44, 0x470, URZ ;  /* 0x000004702c047890 */ /* 0x000fe2000ff1e03f */
[----:B------:R-:W-:Y:S01]  /*137c0*/  R2UR UR7, R9 ;  /* 0x00000000090772ca */ /* 0x000fe200000e0000 */
[----:B-12---:R-:W-:Y:S01]  /*137d0*/  VIADD R2, R2, 0x28c50 ;  /* 0x00028c5002027836 */ /* 0x006fe20000000000 */
[----:B------:R-:W-:Y:S01]  /*137e0*/  PLOP3.LUT P0, PT, PT, PT, PT, 0x80, 0x0 ;  /* 0x000000000000781c */ /* 0x000fe20003f0f070 */
[----:B------:R-:W-:Y:S01]  /*137f0*/  VIADD R4, R0, 0x400 ;  /* 0x0000040000047836 */ /* 0x000fe20000000000 */
[----:B------:R-:W-:-:S12]  /*13800*/  UIADD3.X UR5, URZ, UR45, URZ, UP0, !UPT ;  /* 0x0000002d3f057290 */ /* 0x000fd800087fe43f */
.L_x_5089:
        /* <DEDUP_REMOVED lines=15> */
.L_x_5090:
        /* <DEDUP_REMOVED lines=15> */
.L_x_5091:
        /* <DEDUP_REMOVED lines=15> */
.L_x_5092:
        /* <DEDUP_REMOVED lines=15> */
.L_x_5093:
        /* <DEDUP_REMOVED lines=15> */
.L_x_5094:
        /* <DEDUP_REMOVED lines=15> */
.L_x_5095:
        /* <DEDUP_REMOVED lines=15> */
.L_x_5096:
        /* <DEDUP_REMOVED lines=10> */
.L_x_5078:
[----:B------:R-:W-:Y:S05]  /*13f40*/  BSYNC B0 ;  /* 0x0000000000007941 */ /* 0x000fea0003800000 */
.L_x_5077:
[----:B------:R-:W-:-:S06]  /*13f50*/  UIADD3 UR4, UR39, -0x3, URZ ;  /* 0xfffffffd27047890 */ /* 0x000fcc000fffe03f */
[----:B------:R-:W-:-:S07]  /*13f60*/  IMAD.U32 R0, RZ, RZ, UR4 ;  /* 0x00000004ff007e24 */ /* 0x000fce000f8e00ff */
.L_x_5076:
[----:B------:R-:W-:Y:S01]  /*13f70*/  ULOP3.LUT UR4, URZ, UR39, URZ, 0x33, !UPT ;  /* 0x000000273f047292 */ /* 0x000fe2000f8e333f */
[----:B------:R-:W-:Y:S01]  /*13f80*/  VIADD R6, R6, 0xfffffffe ;  /* 0xfffffffe06067836 */ /* 0x000fe20000000000 */
[----:B------:R-:W-:Y:S04]  /*13f90*/  BSSY B0, `(.L_x_5075) ;  /* 0x00001b4000007945 */ /* 0x000fe80003800000 */
[----:B------:R-:W-:-:S13]  /*13fa0*/  ISETP.NE.AND P0, PT, R6, UR4, PT ;  /* 0x0000000406007c0c */ /* 0x000fda000bf05270 */
[----:B------:R-:W-:Y:S05]  /*13fb0*/  @!P0 BRA `(.L_x_5097) ;  /* 0x0000001800c48947 */ /* 0x000fea0003800000 */
.L_x_5138:
[----:B------:R-:W2:Y:S04]  /*13fc0*/  LDL R3, [R1+0x8] ;  /* 0x0000080001037983 */ /* 0x000ea80000100800 */
[----:B------:R-:W3:Y:S01]  /*13fd0*/  LDL.LU R2, [R1] ;  /* 0x0000000001027983 */ /* 0x000ee20000300800 */
        /* <DEDUP_REMOVED lines=8> */
[----:B------:R-:W-:Y:S05]  /*14060*/  @!P1 BRA `(.L_x_5099) ;  /* 0x0000000c002c9947 */ /* 0x000fea0003800000 */
[----:B------:R-:W2:Y:S01]  /*14070*/  LDL R2, [R1+0xc] ;  /* 0x00000c0001027983 */ /* 0x000ea20000100800 */
[----:B0-----:R-:W-:Y:S01]  /*14080*/  IMAD.MOV.U32 R8, RZ, RZ, R0 ;  /* 0x000000ffff087224 */ /* 0x001fe200078e0000 */
[----:B--2---:R-:W-:-:S13]  /*14090*/  ISETP.NE.AND P1, PT, R2, RZ, PT ;  /* 0x000000ff0200720c */ /* 0x004fda0003f25270 */
[----:B------:R-:W-:Y:S05]  /*140a0*/  @!P1 BRA `(.L_x_5100) ;  /* 0x00000000004c9947 */ /* 0x000fea0003800000 */
[----:B------:R-:W2:Y:S01]  /*140b0*/  LDL R5, [R1+0x4] ;  /* 0x0000040001057983 */ /* 0x000ea20000100800 */
        /* <DEDUP_REMOVED lines=18> */
.L_x_5100:
[----:B0-----:R-:W-:Y:S01]  /*141e0*/  IMAD R4, R7, 0x8, R17 ;  /* 0x0000000807047824 */ /* 0x001fe200078e0211 */
[----:B------:R-:W-:Y:S01]  /*141f0*/  SHF.L.U32 R2, R6, 0x1f, RZ ;  /* 0x0000001f06027819 */ /* 0x000fe200000006ff */
[----:B------:R-:W0:Y:S01]  /*14200*/  S2R R3, SR_TID.X ;  /* 0x0000000000037919 */ /* 0x000e220000002100 */
[----:B------:R-:W-:Y:S02]  /*14210*/  BSSY B2, `(.L_x_5101) ;  /* 0x0000005000027945 */ /* 0x000fe40003800000 */
[----:B------:R-:W1:Y:S01]  /*14220*/  SYNCS.PHASECHK.TRANS64.TRYWAIT P0, [R4+URZ+0x28c40], R2 ;  /* 0x028c4002040075a7 */ /* 0x000e62000800017f */
[----:B0-----:R-:W-:-:S04]  /*14230*/  LOP3.LUT R3, R3, 0x7f, RZ, 0xc0, !PT ;  /* 0x0000007f03037812 */ /* 0x001fc800078ec0ff */
[----:B------:R-:W-:Y:S01]  /*14240*/  ISETP.NE.AND P1, PT, R3, RZ, PT ;  /* 0x000000ff0300720c */ /* 0x000fe20003f25270 */
[----:B-1----:R-:W-:-:S12]  /*14250*/  @!P0 BRA `(.L_x_5102) ;  /* 0x0000002800c08947 */ /* 0x002fd80003800000 */
.L_x_5178:
[----:B------:R-:W-:Y:S05]  /*14260*/  BSYNC B2 ;  /* 0x0000000000027941 */ /* 0x000fea0003800000 */
.L_x_5101:
[----:B------:R-:W-:Y:S04]  /*14270*/  BSSY B2, `(.L_x_5103) ;  /* 0x0000009000027945 */ /* 0x000fe80003800000 */
[----:B------:R-:W-:Y:S05]  /*14280*/  @P1 BRA `(.L_x_5104) ;  /* 0x00000000001c1947 */ /* 0x000fea0003800000 */
[----:B------:R-:W1:Y:S01]  /*14290*/  S2R R5, SR_TID.X ;  /* 0x0000000000057919 */ /* 0x000e620000002100 */
[----:B------:R-:W-:-:S04]  /*142a0*/  IMAD.MOV.U32 R3, RZ, RZ, 0x2000 ;  /* 0x00002000ff037424 */ /* 0x000fc800078e00ff */
[----:B------:R2:W-:Y:S01]  /*142b0*/  SYNCS.ARRIVE.TRANS64 RZ, [R4+URZ+0x28c30], R3 ;  /* 0x028c300304ff79a7 */ /* 0x0005e2000800003f */
[----:B-1----:R-:W-:-:S04]  /*142c0*/  LOP3.LUT R5, R5, 0x1f, RZ, 0xc0, !PT ;  /* 0x0000001f05057812 */ /* 0x002fc800078ec0ff */
[----:B------:R-:W-:-:S13]  /*142d0*/  ISETP.NE.AND P0, PT, R5, RZ, PT ;  /* 0x000000ff0500720c */ /* 0x000fda0003f05270 */
[----:B--2---:R-:W-:Y:S05]  /*142e0*/  @!P0 BRA `(.L_x_5104) ;  /* 0x0000000000048947 */ /* 0x004fea0003800000 */
[----:B------:R-:W-:Y:S01]  /*142f0*/  BPT.TRAP 0x1 ;  /* 0x000000040000795c */ /* 0x000fe20000300000 */
.L_x_5104:
[----:B------:R-:W-:Y:S05]  /*14300*/  BSYNC B2 ;  /* 0x0000000000027941 */ /* 0x000fea0003800000 */
.L_x_5103:
        /* <DEDUP_REMOVED lines=11> */
.L_x_5105:
        /* <DEDUP_REMOVED lines=10> */
[----:B------:R-:W1:Y:S01]  /*14460*/  SYNCS.PHASECHK.TRANS64.TRYWAIT P0, [R4+URZ+0x28c60], R2 ;  /* 0x028c6002040075a7 */ /* 0x000e62000800017f */
[----:B------:R-:W-:Y:S04]  /*14470*/  BSSY B2, `(.L_x_5106) ;  /* 0x0000002000027945 */ /* 0x000fe80003800000 */
[----:B-1----:R-:W-:Y:S05]  /*14480*/  @!P0 BRA `(.L_x_5107) ;  /* 0x0000002800488947 */ /* 0x002fea0003800000 */
.L_x_5179:
[----:B------:R-:W-:Y:S05]  /*14490*/  BSYNC B2 ;  /* 0x0000000000027941 */ /* 0x000fea0003800000 */
.L_x_5106:
        /* <DEDUP_REMOVED lines=11> */
.L_x_5109:
[----:B------:R-:W-:Y:S05]  /*14550*/  BSYNC B2 ;  /* 0x0000000000027941 */ /* 0x000fea0003800000 */
.L_x_5108:
[----:B------:R-:W-:Y:S01]  /*14560*/  R2UR UR6, R2 ;  /* 0x00000000020672ca */ /* 0x000fe200000e0000 */
[----:B------:R-:W-:Y:S01]  /*14570*/  UIADD3 UR4, UP0, UR44, 0x470, URZ ;  /* 0x000004702c047890 */ /* 0x000fe2000ff1e03f */
[----:B------:R-:W-:Y:S01]  /*14580*/  R2UR UR7, R3 ;  /* 0x00000000030772ca */ /* 0x000fe200000e0000 */
[----:B------:R-:W-:Y:S01]  /*14590*/  VIADD R4, R4, 0x28c50 ;  /* 0x00028c5004047836 */ /* 0x000fe20000000000 */
[----:B------:R-:W-:Y:S01]  /*145a0*/  R2UR UR10, R5 ;  /* 0x00000000050a72ca */ /* 0x000fe200000e0000 */
[----:B------:R-:W-:Y:S01]  /*145b0*/  IMAD R5, R7, 0x10000, R17 ;  /* 0x0001000007057824 */ /* 0x000fe200078e0211 */
[----:B------:R-:W-:Y:S01]  /*145c0*/  PLOP3.LUT P0, PT, PT, PT, PT, 0x80, 0x0 ;  /* 0x000000000000781c */ /* 0x000fe20003f0f070 */
[----:B------:R-:W-:Y:S02]  /*145d0*/  UIADD3.X UR5, URZ, UR45, URZ, UP0, !UPT ;  /* 0x0000002d3f057290 */ /* 0x000fe400087fe43f */
[----:B------:R-:W-:-:S10]  /*145e0*/  VIADD R9, R5, 0x400 ;  /* 0x0000040005097836 */ /* 0x000fd40000000000 */
.L_x_5110:
        /* <DEDUP_REMOVED lines=15> */
.L_x_5111:
        /* <DEDUP_REMOVED lines=15> */
.L_x_5112:
        /* <DEDUP_REMOVED lines=15> */
.L_x_5113:
        /* <DEDUP_REMOVED lines=15> */
.L_x_5114:
        /* <DEDUP_REMOVED lines=15> */
.L_x_5115:
        /* <DEDUP_REMOVED lines=15> */
.L_x_5116:
        /* <DEDUP_REMOVED lines=15> */
.L_x_5117:
        /* <DEDUP_REMOVED lines=10> */
.L_x_5099:
[----:B------:R-:W-:Y:S05]  /*14d20*/  BSYNC B1 ;  /* 0x0000000000017941 */ /* 0x000fea0003800000 */
.L_x_5098:
[----:B------:R-:W2:Y:S01]  /*14d30*/  LDL R2, [R1+0x8] ;  /* 0x0000080001027983 */ /* 0x000ea20000100800 */
[----:B------:R-:W-:Y:S01]  /*14d40*/  VIADD R7, R7, 0x1 ;  /* 0x0000000107077836 */ /* 0x000fe20000000000 */
[----:B------:R-:W-:Y:S04]  /*14d50*/  BSSY B1, `(.L_x_5118) ;  /* 0x00000d4000017945 */ /* 0x000fe80003800000 */
[----:B------:R-:W-:-:S04]  /*14d60*/  ISETP.NE.AND P0, PT, R7, 0x2, PT ;  /* 0x000000020700780c */ /* 0x000fc80003f05270 */
[----:B------:R-:W-:Y:S02]  /*14d70*/  SEL R3, RZ, 0x1, P0 ;  /* 0x00000001ff037807 */ /* 0x000fe40000000000 */
[----:B------:R-:W-:Y:S02]  /*14d80*/  SEL R18, R7, RZ, P0 ;  /* 0x000000ff07127207 */ /* 0x000fe40000000000 */
[----:B0-----:R-:W-:Y:S01]  /*14d90*/  LOP3.LUT R8, R6, R3, RZ, 0x3c, !PT ;  /* 0x0000000306087212 */ /* 0x001fe200078e3cff */
[----:B------:R-:W-:-:S04]  /*14da0*/  VIADD R6, R0, 0xffffffff ;  /* 0xffffffff00067836 */ /* 0x000fc80000000000 */
[----:B------:R0:W-:Y:S01]  /*14db0*/  STL [R1], R8 ;  /* 0x0000000801007387 */ /* 0x0001e20000100800 */
[----:B--2---:R-:W-:-:S13]  /*14dc0*/  ISETP.NE.AND P2, PT, R2, RZ, PT ;  /* 0x000000ff0200720c */ /* 0x004fda0003f45270 */
[----:B0-----:R-:W-:Y:S05]  /*14dd0*/  @!P2 BRA `(.L_x_5119) ;  /* 0x0000000c002ca947 */ /* 0x001fea0003800000 */
[----:B------:R-:W2:Y:S01]  /*14de0*/  LDL R2, [R1+0xc] ;  /* 0x00000c0001027983 */ /* 0x000ea20000100800 */
[----:B------:R-:W-:Y:S01]  /*14df0*/  IMAD.MOV.U32 R7, RZ, RZ, R6 ;  /* 0x000000ffff077224 */ /* 0x000fe200078e0006 */
        /* <DEDUP_REMOVED lines=21> */
.L_x_5120:
        /* <DEDUP_REMOVED lines=8> */
.L_x_5180:
[----:B------:R-:W-:Y:S05]  /*14fd0*/  BSYNC B2 ;  /* 0x0000000000027941 */ /* 0x000fea0003800000 */
.L_x_5121:
        /* <DEDUP_REMOVED lines=9> */
.L_x_5124:
[----:B------:R-:W-:Y:S05]  /*15070*/  BSYNC B2 ;  /* 0x0000000000027941 */ /* 0x000fea0003800000 */
.L_x_5123:
        /* <DEDUP_REMOVED lines=11> */
.L_x_5125:
        /* <DEDUP_REMOVED lines=13> */
.L_x_5181:
[----:B------:R-:W-:Y:S05]  /*15200*/  BSYNC B2 ;  /* 0x0000000000027941 */ /* 0x000fea0003800000 */
.L_x_5126:
        /* <DEDUP_REMOVED lines=11> */
.L_x_5129:
[----:B------:R-:W-:Y:S05]  /*152c0*/  BSYNC B2 ;  /* 0x0000000000027941 */ /* 0x000fea0003800000 */
.L_x_5128:
        /* <DEDUP_REMOVED lines=9> */
.L_x_5130:
        /* <DEDUP_REMOVED lines=15> */
.L_x_5131:
        /* <DEDUP_REMOVED lines=15> */
.L_x_5132:
        /* <DEDUP_REMOVED lines=15> */
.L_x_5133:
        /* <DEDUP_REMOVED lines=15> */
.L_x_5134:
        /* <DEDUP_REMOVED lines=15> */
.L_x_5135:
        /* <DEDUP_REMOVED lines=15> */
.L_x_5136:
        /* <DEDUP_REMOVED lines=15> */
.L_x_5137:
        /* <DEDUP_REMOVED lines=10> */
.L_x_5119:
[----:B------:R-:W-:Y:S05]  /*15a90*/  BSYNC B1 ;  /* 0x0000000000017941 */ /* 0x000fea0003800000 */
.L_x_5118:
[----:B------:R-:W-:Y:S01]  /*15aa0*/  ISETP.GT.AND P0, PT, R6, UR38, PT ;  /* 0x0000002606007c0c */ /* 0x000fe2000bf04270 */
[----:B------:R-:W-:-:S12]  /*15ab0*/  VIADD R0, R0, 0xfffffffe ;  /* 0xfffffffe00007836 */ /* 0x000fd80000000000 */
[----:B------:R-:W-:Y:S05]  /*15ac0*/  @P0 BRA `(.L_x_5138) ;  /* 0xffffffe4003c0947 */ /* 0x000fea000383ffff */
.L_x_5097:
[----:B------:R-:W-:Y:S05]  /*15ad0*/  BSYNC B0 ;  /* 0x0000000000007941 */ /* 0x000fea0003800000 */
.L_x_5075:
[----:B------:R-:W2:Y:S01]  /*15ae0*/  LDL.LU R2, [R1] ;  /* 0x0000000001027983 */ /* 0x000ea20000300800 */
[----:B0-----:R-:W0:Y:S01]  /*15af0*/  S2R R0, SR_TID.X ;  /* 0x0000000000007919 */ /* 0x001e220000002100 */
[----:B------:R-:W-:-:S05]  /*15b00*/  VIADD R18, R18, 0x1 ;  /* 0x0000000112127836 */ /* 0x000fca0000000000 */
[----:B------:R-:W-:Y:S02]  /*15b10*/  ISETP.NE.AND P0, PT, R18, 0x2, PT ;  /* 0x000000021200780c */ /* 0x000fe40003f05270 */
[----:B0-----:R-:W-:-:S04]  /*15b20*/  LOP3.LUT R0, R0, 0x7f, RZ, 0xc0, !PT ;  /* 0x0000007f00007812 */ /* 0x001fc800078ec0ff */
[----:B------:R-:W-:Y:S02]  /*15b30*/  ISETP.NE.AND P2, PT, R0, RZ, PT ;  /* 0x000000ff0000720c */ /* 0x000fe40003f45270 */
[----:B------:R-:W-:Y:S01]  /*15b40*/  SEL R0, RZ, 0x1, P0 ;  /* 0x00000001ff007807 */ /* 0x000fe20000000000 */
[----:B------:R-:W-:Y:S03]  /*15b50*/  BSSY B0, `(.L_x_5139) ;  /* 0x0000011000007945 */ /* 0x000fe60003800000 */
[----:B--2---:R-:W-:-:S05]  /*15b60*/  LOP3.LUT R2, R2, R0, RZ, 0x3c, !PT ;  /* 0x0000000002027212 */ /* 0x004fca00078e3cff */
[----:B------:R0:W-:Y:S02]  /*15b70*/  STL [R1], R2 ;  /* 0x0000000201007387 */ /* 0x0001e40000100800 */
[----:B------:R-:W-:Y:S05]  /*15b80*/  @P2 BRA `(.L_x_5140) ;  /* 0x0000000000342947 */ /* 0x000fea0003800000 */
[----:B------:R-:W1:Y:S01]  /*15b90*/  S2R R5, SR_LANEID ;  /* 0x0000000000057919 */ /* 0x000e620000000000 */
[----:B------:R-:W-:Y:S01]  /*15ba0*/  VOTEU.ANY UR4, UPT, PT ;  /* 0x0000000000047886 */ /* 0x000fe200038e0100 */
[----:B0-----:R-:W0:Y:S01]  /*15bb0*/  LDC.64 R2, c[0x0][0xc80] ;  /* 0x00032000ff027b82 */ /* 0x001e220000000a00 */
[----:B------:R-:W1:Y:S02]  /*15bc0*/  FLO.U32 R0, UR4 ;  /* 0x0000000400007d00 */ /* 0x000e6400080e0000 */
[----:B-1----:R-:W-:-:S06]  /*15bd0*/  ISETP.EQ.U32.AND P1, PT, R0, R5, PT ;  /* 0x000000050000720c */ /* 0x002fcc0003f22070 */
[----:B------:R-:W0:Y:S07]  /*15be0*/  POPC R5, UR4 ;  /* 0x0000000400057d09 */ /* 0x000e2e0008000000 */
[----:B0-----:R-:W2:Y:S01]  /*15bf0*/  @P1 ATOMG.E.ADD.STRONG.GPU PT, R3, desc[UR46][R2.64], R5 ;  /* 0x00000005020319a8 */ /* 0x001ea200081ee1ee */
[----:B------:R-:W0:Y:S02]  /*15c00*/  S2R R4, SR_LTMASK ;  /* 0x0000000000047919 */ /* 0x000e240000003900 */
[----:B0-----:R-:W-:-:S04]  /*15c10*/  LOP3.LUT R4, R4, UR4, RZ, 0xc0, !PT ;  /* 0x0000000404047c12 */ /* 0x001fc8000f8ec0ff */
[----:B------:R-:W0:Y:S01]  /*15c20*/  POPC R7, R4 ;  /* 0x0000000400077309 */ /* 0x000e220000000000 */
[----:B--2---:R-:W0:Y:S02]  /*15c30*/  SHFL.IDX PT, R0, R3, R0, 0x1f ;  /* 0x00001f0003007589 */ /* 0x004e2400000e0000 */
[----:B0-----:R-:W-:-:S05]  /*15c40*/  IADD3 R0, R0, UR42, R7 ;  /* 0x0000002a00007c10 */ /* 0x001fca000fffe007 */
[----:B------:R1:W-:Y:S02]  /*15c50*/  STL [R1+0x10], R0 ;  /* 0x0000100001007387 */ /* 0x0003e40000100800 */
.L_x_5140:
[----:B------:R-:W-:Y:S05]  /*15c60*/  BSYNC B0 ;  /* 0x0000000000007941 */ /* 0x000fea0003800000 */
.L_x_5139:
[----:B------:R-:W-:-:S07]  /*15c70*/  SEL R18, R18, RZ, P0 ;  /* 0x000000ff12127207 */ /* 0x000fce0000000000 */
.L_x_5043:
[----:B------:R-:W-:Y:S05]  /*15c80*/  BSYNC B7 ;  /* 0x0000000000077941 */ /* 0x000fea0003800000 */
.L_x_5041:
[----:B01----:R-:W2:Y:S04]  /*15c90*/  LDL R0, [R1+0x20] ;  /* 0x0000200001007983 */ /* 0x003ea80000100800 */
[----:B------:R0:W5:Y:S01]  /*15ca0*/  LDL R2, [R1+0x10] ;  /* 0x0000100001027983 */ /* 0x0001620000100800 */
[----:B--2---:R-:W-:-:S13]  /*15cb0*/  ISETP.NE.AND P0, PT, R0, RZ, PT ;  /* 0x000000ff0000720c */ /* 0x004fda0003f05270 */
        /* <DEDUP_REMOVED lines=11> */
.L_x_5141:
[----:B------:R-:W-:-:S03]  /*15d70*/  UMOV UR4, 0xffffffff ;  /* 0xffffffff00047882 */ /* 0x000fc60000000000 */
[----:B------:R-:W-:Y:S05]  /*15d80*/  BRA.DIV UR4, `(.L_x_5143) ;  /* 0x0000001204447947 */ /* 0x000fea000b800000 */
[----:B-----5:R0:W1:Y:S02]  /*15d90*/  SHFL.IDX PT, R14, R2, RZ, 0x1f ;  /* 0x00001fff020e7589 */ /* 0x02006400000e0000 */
.L_x_5184:
[----:B------:R-:W2:Y:S01]  /*15da0*/  @!P2 S2R R3, SR_CgaCtaId ;  /* 0x000000000003a919 */ /* 0x000ea20000008800 */
[----:B------:R-:W-:Y:S05]  /*15db0*/  WARPSYNC.ALL ;  /* 0x0000000000007948 */ /* 0x000fea0003800000 */
[----:B------:R-:W-:Y:S01]  /*15dc0*/  BAR.SYNC.DEFER_BLOCKING 0x4, 0x180 ;  /* 0x0106000000007b1d */ /* 0x000fe20000010000 */
[----:B------:R-:W-:-:S05]  /*15dd0*/  @!P2 MOV R0, 0x400 ;  /* 0x000004000000a802 */ /* 0x000fca0000000f00 */
[----:B-1----:R1:W-:Y:S01]  /*15de0*/  STL [R1+0x10], R14 ;  /* 0x0000100e01007387 */ /* 0x0023e20000100800 */
[----:B--2---:R-:W-:-:S05]  /*15df0*/  @!P2 LEA R17, R3, R0, 0x18 ;  /* 0x000000000311a211 */ /* 0x004fca00078ec0ff */
[----:B------:R1:W-:Y:S01]  /*15e00*/  @!P2 STS [R17+0x28cd0], R2 ;  /* 0x028cd0021100a388 */ /* 0x0003e20000000800 */
[----:B------:R-:W-:Y:S06]  /*15e10*/  BAR.ARV 0x5, 0x180 ;  /* 0x0146000000007b1d */ /* 0x000fec0000002000 */
.L_x_5142:
[----:B------:R-:W3:Y:S01]  /*15e20*/  LDL R0, [R1+0x10] ;  /* 0x0000100001007983 */ /* 0x000ee20000100800 */
[----:B------:R-:W-:Y:S02]  /*15e30*/  ULDC UR4, c[0x0][0xc38] ;  /* 0x00030e0000047ab9 */ /* 0x000fe40000000800 */
[----:B---3--:R-:W-:-:S13]  /*15e40*/  ISETP.GE.AND P0, PT, R0, UR4, PT ;  /* 0x0000000400007c0c */ /* 0x008fda000bf06270 */
[----:B------:R-:W-:Y:S05]  /*15e50*/  @!P0 BRA `(.L_x_5144) ;  /* 0xffffffac00848947 */ /* 0x000fea000383ffff */
.L_x_5032:
[----:B------:R-:W3:Y:S01]  /*15e60*/  LDL.LU R0, [R1+0x18] ;  /* 0x0000180001007983 */ /* 0x000ee20000300800 */
[----:B------:R-:W-:Y:S01]  /*15e70*/  BSSY B0, `(.L_x_5145) ;  /* 0x000000b000007945 */ /* 0x000fe20003800000 */
[----:B------:R-:W4:Y:S01]  /*15e80*/  S2R R5, SR_CgaCtaId ;  /* 0x0000000000057919 */ /* 0x000f220000008800 */
[----:B---3--:R-:W-:-:S05]  /*15e90*/  VIADD R0, R0, 0x1 ;  /* 0x0000000100007836 */ /* 0x008fca0000000000 */
[----:B012---:R-:W-:-:S04]  /*15ea0*/  LEA.HI R2, R0, R0, RZ, 0x1 ;  /* 0x0000000000027211 */ /* 0x007fc800078f08ff */
[----:B------:R-:W-:-:S05]  /*15eb0*/  LOP3.LUT R3, R2, 0xfffffffe, RZ, 0xc0, !PT ;  /* 0xfffffffe02037812 */ /* 0x000fca00078ec0ff */
[----:B------:R-:W-:Y:S01]  /*15ec0*/  IMAD.IADD R3, R0, 0x1, -R3 ;  /* 0x0000000100037824 */ /* 0x000fe200078e0a03 */
[----:B------:R-:W-:-:S04]  /*15ed0*/  MOV R0, 0x400 ;  /* 0x0000040000007802 */ /* 0x000fc80000000f00 */
[----:B----4-:R-:W-:Y:S02]  /*15ee0*/  LEA R0, R5, R0, 0x18 ;  /* 0x0000000005007211 */ /* 0x010fe400078ec0ff */
[----:B------:R-:W-:-:S04]  /*15ef0*/  SHF.L.U32 R3, R3, 0x1f, RZ ;  /* 0x0000001f03037819 */ /* 0x000fc800000006ff */
[----:B------:R-:W0:Y:S02]  /*15f00*/  SYNCS.PHASECHK.TRANS64.TRYWAIT P0, [R0+URZ+0x28c20], R3 ;  /* 0x028c2003000075a7 */ /* 0x000e24000800017f */
[----:B0-----:R-:W-:Y:S05]  /*15f10*/  @!P0 BRA `(.L_x_5146) ;  /* 0x0000001000088947 */ /* 0x001fea0003800000 */
.L_x_5185:
[----:B------:R-:W-:Y:S05]  /*15f20*/  BSYNC B0 ;  /* 0x0000000000007941 */ /* 0x000fea0003800000 */
.L_x_5145:
[----:B------:R-:W-:-:S03]  /*15f30*/  UMOV UR4, 0xffffffff ;  /* 0xffffffff00047882 */ /* 0x000fc60000000000 */
[----:B------:R-:W-:Y:S05]  /*15f40*/  BRA.DIV UR4, `(.L_x_5147) ;  /* 0x0000001204107947 */ /* 0x000fea000b800000 */
[----:B------:R-:W1:Y:S02]  /*15f50*/  S2R R2, SR_TID.X ;  /* 0x0000000000027919 */ /* 0x000e640000002100 */
[----:B-1----:R-:W-:-:S04]  /*15f60*/  SHF.R.U32.HI R2, RZ, 0x5, R2 ;  /* 0x00000005ff027819 */ /* 0x002fc80000011602 */
[----:B------:R-:W-:-:S05]  /*15f70*/  LOP3.LUT R2, R2, 0x3, RZ, 0xc0, !PT ;  /* 0x0000000302027812 */ /* 0x000fca00078ec0ff */
[----:B------:R1:W2:Y:S02]  /*15f80*/  SHFL.IDX PT, R14, R2, RZ, 0x1f ;  /* 0x00001fff020e7589 */ /* 0x0002a400000e0000 */
.L_x_5188:
[----:B--2---:R-:W-:Y:S01]  /*15f90*/  ISETP.NE.AND P0, PT, R14, RZ, PT ;  /* 0x000000ff0e00720c */ /* 0x004fe20003f05270 */
[----:B------:R-:W-:-:S12]  /*15fa0*/  BSSY B0, `(.L_x_5148) ;  /* 0x0000025000007945 */ /* 0x000fd80003800000 */
[----:B------:R-:W-:Y:S05]  /*15fb0*/  @P0 BRA `(.L_x_5149) ;  /* 0x00000000008c0947 */ /* 0x000fea0003800000 */
[----:B------:R-:W-:-:S03]  /*15fc0*/  UMOV UR4, 0xffffffff ;  /* 0xffffffff00047882 */ /* 0x000fc60000000000 */
[----:B------:R-:W-:Y:S05]  /*15fd0*/  BRA.DIV UR4, `(.L_x_5150) ;  /* 0x0000001204207947 */ /* 0x000fea000b800000 */
[----:B------:R-:W-:-:S13]  /*15fe0*/  ELECT P6, URZ, PT ;  /* 0x00000000003f782f */ /* 0x000fda00038c0000 */
.L_x_5191:
[----:B------:R-:W-:Y:S05]  /*15ff0*/  @!P6 BRA `(.L_x_5149) ;  /* 0x00000000007ce947 */ /* 0x000fea0003800000 */
[----:B------:R-:W-:-:S06]  /*16000*/  ULOP3.LUT UR4, UR41, 0x2, URZ, 0xfc, !UPT ;  /* 0x0000000229047892 */ /* 0x000fcc000f8efc3f */
[----:B-1----:R-:W-:-:S05]  /*16010*/  IMAD.U32 R2, RZ, RZ, UR4 ;  /* 0x00000004ff027e24 */ /* 0x002fca000f8e00ff */
[----:B------:R-:W-:-:S13]  /*16020*/  ISETP.NE.AND P2, PT, R2, 0x3, PT ;  /* 0x000000030200780c */ /* 0x000fda0003f45270 */
[----:B------:R-:W-:Y:S05]  /*16030*/  @!P2 BRA `(.L_x_5151) ;  /* 0x000000000004a947 */ /* 0x000fea0003800000 */
[----:B------:R-:W-:Y:S01]  /*16040*/  BPT.TRAP 0x1 ;  /* 0x000000040000795c */ /* 0x000fe20000300000 */
.L_x_5151:
[----:B------:R-:W2:Y:S01]  /*16050*/  LDL.LU R7, [R1] ;  /* 0x0000000001077983 */ /* 0x000ea20000300800 */
        /* <DEDUP_REMOVED lines=12> */
.L_x_5192:
[----:B------:R-:W1:Y:S02]  /*16120*/  SYNCS.PHASECHK.TRANS64.TRYWAIT P0, [R3+URZ], R2 ;  /* 0x00000002030075a7 */ /* 0x000e64000800017f */
[----:B-1----:R-:W-:Y:S05]  /*16130*/  @!P0 BRA `(.L_x_5153) ;  /* 0x0000000c00fc8947 */ /* 0x002fea0003800000 */
.L_x_5193:
[----:B------:R-:W-:Y:S05]  /*16140*/  @!P2 BRA `(.L_x_5154) ;  /* 0x000000000004a947 */ /* 0x000fea0003800000 */
[----:B------:R-:W-:Y:S01]  /*16150*/  BPT.TRAP 0x1 ;  /* 0x000000040000795c */ /* 0x000fe20000300000 */
.L_x_5154:
[----:B-1----:R-:W-:-:S04]  /*16160*/  VIADD R3, R0, 0x28c60 ;  /* 0x00028c6000037836 */ /* 0x002fc80000000000 */
[----:B------:R-:W-:-:S04]  /*16170*/  IMAD R18, R18, 0x8, R3 ;  /* 0x0000000812127824 */ /* 0x000fc800078e0203 */
[----:B------:R-:W1:Y:S02]  /*16180*/  SYNCS.PHASECHK.TRANS64.TRYWAIT P0, [R18+URZ], R5 ;  /* 0x00000005120075a7 */ /* 0x000e64000800017f */
[----:B-1----:R-:W-:Y:S05]  /*16190*/  @!P0 BRA `(.L_x_5155) ;  /* 0x0000000c00f88947 */ /* 0x002fea0003800000 */
.L_x_5194:
[----:B------:R-:W-:-:S07]  /*161a0*/  IMAD R3, R4, 0x8, R3 ;  /* 0x0000000804037824 */ /* 0x000fce00078e0203 */
.L_x_5156:
[----:B--2---:R2:W3:Y:S02]  /*161b0*/  SYNCS.PHASECHK.TRANS64.TRYWAIT P0, [R3+URZ], R2 ;  /* 0x00000002030075a7 */ /* 0x0044e4000800017f */
[----:B---3--:R-:W-:Y:S05]  /*161c0*/  @!P0 NANOSLEEP.SYNCS 0x989680 ;  /* 0x009896800000895d */ /* 0x008fea0003900000 */
[----:B------:R-:W3:Y:S02]  /*161d0*/  @!P0 SYNCS.PHASECHK.TRANS64 P0, [R3+URZ], R2 ;  /* 0x00000002030085a7 */ /* 0x000ee4000800007f */
[----:B---3--:R-:W-:Y:S05]  /*161e0*/  @!P0 BRA `(.L_x_5156) ;  /* 0xfffffffc00f08947 */ /* 0x008fea000383ffff */
.L_x_5149:
[----:B------:R-:W-:Y:S05]  /*161f0*/  BSYNC B0 ;  /* 0x0000000000007941 */ /* 0x000fea0003800000 */
.L_x_5148:
[----:B------:R-:W-:Y:S05]  /*16200*/  EXIT ;  /* 0x000000000000794d */ /* 0x000fea0003800000 */
.L_x_4938:
[----:B0-----:R-:W-:-:S04]  /*16210*/  IMAD.U32 R3, RZ, RZ, UR21 ;  /* 0x00000015ff037e24 */ /* 0x001fc8000f8e00ff */
[----:B------:R0:W1:Y:S03]  /*16220*/  SYNCS.PHASECHK.TRANS64.TRYWAIT P1, [R3+URZ+0x28c50], R0 ;  /* 0x028c5000030075a7 */ /* 0x000066000802017f */
[----:B-1----:R-:W-:Y:S05]  /*16230*/  @!P1 NANOSLEEP.SYNCS 0x989680 ;  /* 0x009896800000995d */ /* 0x002fea0003900000 */
[----:B------:R-:W1:Y:S02]  /*16240*/  @!P1 SYNCS.PHASECHK.TRANS64 P1, [R3+URZ+0x28c50], R0 ;  /* 0x028c5000030095a7 */ /* 0x000e64000802007f */
[----:B-1----:R-:W-:Y:S05]  /*16250*/  @!P1 BRA `(.L_x_4938) ;  /* 0xfffffffc00ec9947 */ /* 0x002fea000383ffff */
[----:B------:R-:W-:Y:S05]  /*16260*/  BRA `(.L_x_5157) ;  /* 0xfffffeb800b47947 */ /* 0x000fea000383ffff */
.L_x_4943:
[----:B-1----:R-:W-:-:S04]  /*16270*/  IMAD.U32 R3, RZ, RZ, UR21 ;  /* 0x00000015ff037e24 */ /* 0x002fc8000f8e00ff */
[----:B------:R1:W2:Y:S03]  /*16280*/  SYNCS.PHASECHK.TRANS64.TRYWAIT P1, [R3+URZ+0x28c50], R0 ;  /* 0x028c5000030075a7 */ /* 0x0002a6000802017f */
[----:B--2---:R-:W-:Y:S05]  /*16290*/  @!P1 NANOSLEEP.SYNCS 0x989680 ;  /* 0x009896800000995d */ /* 0x004fea0003900000 */
[----:B------:R-:W2:Y:S02]  /*162a0*/  @!P1 SYNCS.PHASECHK.TRANS64 P1, [R3+URZ+0x28c50], R0 ;  /* 0x028c5000030095a7 */ /* 0x000ea4000802007f */
[----:B--2---:R-:W-:Y:S05]  /*162b0*/  @!P1 BRA `(.L_x_4943) ;  /* 0xfffffffc00ec9947 */ /* 0x004fea000383ffff */
[----:B------:R-:W-:Y:S05]  /*162c0*/  BRA `(.L_x_4942) ;  /* 0xfffffec400b07947 */ /* 0x000fea000383ffff */
.L_x_4952:
[----:B0-----:R-:W-:-:S04]  /*162d0*/  IMAD.U32 R3, RZ, RZ, UR43 ;  /* 0x0000002bff037e24 */ /* 0x001fc8000f8e00ff */
[----:B------:R0:W1:Y:S03]  /*162e0*/  SYNCS.PHASECHK.TRANS64.TRYWAIT P0, [R3+URZ+0x28c00], R0 ;  /* 0x028c0000030075a7 */ /* 0x000066000800017f */
[----:B-1----:R-:W-:Y:S05]  /*162f0*/  @!P0 NANOSLEEP.SYNCS 0x989680 ;  /* 0x009896800000895d */ /* 0x002fea0003900000 */
[----:B------:R-:W1:Y:S02]  /*16300*/  @!P0 SYNCS.PHASECHK.TRANS64 P0, [R3+URZ+0x28c00], R0 ;  /* 0x028c0000030085a7 */ /* 0x000e64000800007f */
[----:B-1----:R-:W-:Y:S05]  /*16310*/  @!P0 BRA `(.L_x_4952) ;  /* 0xfffffffc00ec8947 */ /* 0x002fea000383ffff */
[----:B------:R-:W-:Y:S05]  /*16320*/  BRA `(.L_x_5158) ;  /* 0xfffffedc00187947 */ /* 0x000fea000383ffff */
.L_x_4956:
[----:B--2---:R2:W3:Y:S02]  /*16330*/  SYNCS.PHASECHK.TRANS64.TRYWAIT P0, [R7+URZ+0x28c30], R10 ;  /* 0x028c300a070075a7 */ /* 0x0044e4000800017f */
[----:B---3--:R-:W-:Y:S05]  /*16340*/  @!P0 NANOSLEEP.SYNCS 0x989680 ;  /* 0x009896800000895d */ /* 0x008fea0003900000 */
[----:B------:R-:W3:Y:S02]  /*16350*/  @!P0 SYNCS.PHASECHK.TRANS64 P0, [R7+URZ+0x28c30], R10 ;  /* 0x028c300a070085a7 */ /* 0x000ee4000800007f */
[----:B---3--:R-:W-:Y:S05]  /*16360*/  @!P0 BRA `(.L_x_4956) ;  /* 0xfffffffc00f08947 */ /* 0x008fea000383ffff */
[----:B------:R-:W-:Y:S05]  /*16370*/  BRA `(.L_x_4955) ;  /* 0xfffffedc00347947 */ /* 0x000fea000383ffff */
.L_x_4968:
[----:B--2---:R2:W3:Y:S02]  /*16380*/  SYNCS.PHASECHK.TRANS64.TRYWAIT P0, [R7+URZ+0x28c50], R10 ;  /* 0x028c500a070075a7 */ /* 0x0044e4000800017f */
[----:B---3--:R-:W-:Y:S05]  /*16390*/  @!P0 NANOSLEEP.SYNCS 0x989680 ;  /* 0x009896800000895d */ /* 0x008fea0003900000 */
[----:B------:R-:W3:Y:S02]  /*163a0*/  @!P0 SYNCS.PHASECHK.TRANS64 P0, [R7+URZ+0x28c50], R10 ;  /* 0x028c500a070085a7 */ /* 0x000ee4000800007f */
[----:B---3--:R-:W-:Y:S05]  /*163b0*/  @!P0 BRA `(.L_x_4968) ;  /* 0xfffffffc00f08947 */ /* 0x008fea000383ffff */
[----:B------:R-:W-:Y:S05]  /*163c0*/  BRA `(.L_x_4967) ;  /* 0xfffffefc00587947 */ /* 0x000fea000383ffff */
.L_x_4976:
[----:B--2---:R-:W-:-:S04]  /*163d0*/  IMAD.U32 R10, RZ, RZ, UR28 ;  /* 0x0000001cff0a7e24 */ /* 0x004fc8000f8e00ff */
[----:B------:R2:W3:Y:S03]  /*163e0*/  SYNCS.PHASECHK.TRANS64.TRYWAIT P0, [R10+URZ+0x28c30], R7 ;  /* 0x028c30070a0075a7 */ /* 0x0004e6000800017f */
[----:B---3--:R-:W-:Y:S05]  /*163f0*/  @!P0 NANOSLEEP.SYNCS 0x989680 ;  /* 0x009896800000895d */ /* 0x008fea0003900000 */
[----:B------:R-:W3:Y:S02]  /*16400*/  @!P0 SYNCS.PHASECHK.TRANS64 P0, [R10+URZ+0x28c30], R7 ;  /* 0x028c30070a0085a7 */ /* 0x000ee4000800007f */
[----:B---3--:R-:W-:Y:S05]  /*16410*/  @!P0 BRA `(.L_x_4976) ;  /* 0xfffffffc00ec8947 */ /* 0x008fea000383ffff */
[----:B------:R-:W-:Y:S05]  /*16420*/  BRA `(.L_x_4975) ;  /* 0xffffff0000a47947 */ /* 0x000fea000383ffff */
.L_x_4988:
[----:B-1----:R1:W2:Y:S02]  /*16430*/  SYNCS.PHASECHK.TRANS64.TRYWAIT P0, [R168+URZ+0x28c50], R7 ;  /* 0x028c5007a80075a7 */ /* 0x0022a4000800017f */
[----:B--2---:R-:W-:Y:S05]  /*16440*/  @!P0 NANOSLEEP.SYNCS 0x989680 ;  /* 0x009896800000895d */ /* 0x004fea0003900000 */
[----:B------:R-:W2:Y:S02]  /*16450*/  @!P0 SYNCS.PHASECHK.TRANS64 P0, [R168+URZ+0x28c50], R7 ;  /* 0x028c5007a80085a7 */ /* 0x000ea4000800007f */
[----:B--2---:R-:W-:Y:S05]  /*16460*/  @!P0 BRA `(.L_x_4988) ;  /* 0xfffffffc00f08947 */ /* 0x004fea000383ffff */
[----:B------:R-:W-:Y:S05]  /*16470*/  BRA `(.L_x_4987) ;  /* 0xffffff24007c7947 */ /* 0x000fea000383ffff */
.L_x_4997:
[----:B--2---:R-:W-:-:S04]  /*16480*/  IMAD.U32 R5, RZ, RZ, UR25 ;  /* 0x00000019ff057e24 */ /* 0x004fc8000f8e00ff */
[----:B------:R2:W3:Y:S03]  /*16490*/  SYNCS.PHASECHK.TRANS64.TRYWAIT P1, [R5+URZ+0x28c30], R8 ;  /* 0x028c3008050075a7 */ /* 0x0004e6000802017f */
[----:B---3--:R-:W-:Y:S05]  /*164a0*/  @!P1 NANOSLEEP.SYNCS 0x989680 ;  /* 0x009896800000995d */ /* 0x008fea0003900000 */
[----:B------:R-:W3:Y:S02]  /*164b0*/  @!P1 SYNCS.PHASECHK.TRANS64 P1, [R5+URZ+0x28c30], R8 ;  /* 0x028c3008050095a7 */ /* 0x000ee4000802007f */
[----:B---3--:R-:W-:Y:S05]  /*164c0*/  @!P1 BRA `(.L_x_4997) ;  /* 0xfffffffc00ec9947 */ /* 0x008fea000383ffff */
[----:B------:R-:W-:Y:S05]  /*164d0*/  BRA `(.L_x_4996) ;  /* 0xffffff2c00107947 */ /* 0x000fea000383ffff */
.L_x_5001:
[----:B---3--:R3:W4:Y:S02]  /*164e0*/  SYNCS.PHASECHK.TRANS64.TRYWAIT P1, [R173+URZ+0x28c50], R8 ;  /* 0x028c5008ad0075a7 */ /* 0x008724000802017f */
[----:B----4-:R-:W-:Y:S05]  /*164f0*/  @!P1 NANOSLEEP.SYNCS 0x989680 ;  /* 0x009896800000995d */ /* 0x010fea0003900000 */
[----:B------:R-:W4:Y:S02]  /*16500*/  @!P1 SYNCS.PHASECHK.TRANS64 P1, [R173+URZ+0x28c50], R8 ;  /* 0x028c5008ad0095a7 */ /* 0x000f24000802007f */
[----:B----4-:R-:W-:Y:S05]  /*16510*/  @!P1 BRA `(.L_x_5001) ;  /* 0xfffffffc00f09947 */ /* 0x010fea000383ffff */
[----:B------:R-:W-:Y:S05]  /*16520*/  BRA `(.L_x_5000) ;  /* 0xffffff4400347947 */ /* 0x000fea000383ffff */
.L_x_5007:
[----:B------:R-:W-:-:S04]  /*16530*/  IMAD.U32 R6, RZ, RZ, UR27 ;  /* 0x0000001bff067e24 */ /* 0x000fc8000f8e00ff */
[----:B------:R0:W0:Y:S03]  /*16540*/  SYNCS.PHASECHK.TRANS64.TRYWAIT P0, [R6+URZ+0x28c30], R7 ;  /* 0x028c3007060075a7 */ /* 0x000026000800017f */
[----:B0-----:R-:W-:Y:S05]  /*16550*/  @!P0 NANOSLEEP.SYNCS 0x989680 ;  /* 0x009896800000895d */ /* 0x001fea0003900000 */
[----:B------:R-:W0:Y:S02]  /*16560*/  @!P0 SYNCS.PHASECHK.TRANS64 P0, [R6+URZ+0x28c30], R7 ;  /* 0x028c3007060085a7 */ /* 0x000e24000800007f */
[----:B0-----:R-:W-:Y:S05]  /*16570*/  @!P0 BRA `(.L_x_5007) ;  /* 0xfffffffc00ec8947 */ /* 0x001fea000383ffff */
[----:B------:R-:W-:Y:S05]  /*16580*/  BRA `(.L_x_5006) ;  /* 0xffffff4800247947 */ /* 0x000fea000383ffff */
.L_x_5019:
[----:B--2---:R2:W3:Y:S02]  /*16590*/  SYNCS.PHASECHK.TRANS64.TRYWAIT P0, [R20+URZ+0x28c50], R7 ;  /* 0x028c5007140075a7 */ /* 0x0044e4000800017f */
[----:B---3--:R-:W-:Y:S05]  /*165a0*/  @!P0 NANOSLEEP.SYNCS 0x989680 ;  /* 0x009896800000895d */ /* 0x008fea0003900000 */
[----:B------:R-:W3:Y:S02]  /*165b0*/  @!P0 SYNCS.PHASECHK.TRANS64 P0, [R20+URZ+0x28c50], R7 ;  /* 0x028c5007140085a7 */ /* 0x000ee4000800007f */
[----:B---3--:R-:W-:Y:S05]  /*165c0*/  @!P0 BRA `(.L_x_5019) ;  /* 0xfffffffc00f08947 */ /* 0x008fea000383ffff */
[----:B------:R-:W-:Y:S05]  /*165d0*/  BRA `(.L_x_5018) ;  /* 0xffffff6800f47947 */ /* 0x000fea000383ffff */
.L_x_5049:
[----:B------:R-:W-:Y:S02]  /*165e0*/  IMAD.MOV.U32 R13, RZ, RZ, R4 ;  /* 0x000000ffff0d7224 */ /* 0x000fe400078e0004 */
[----:B------:R-:W-:Y:S02]  /*165f0*/  IMAD.MOV.U32 R12, RZ, RZ, RZ ;  /* 0x000000ffff0c7224 */ /* 0x000fe400078e00ff */
[----:B------:R-:W-:Y:S02]  /*16600*/  IMAD.MOV.U32 R11, RZ, RZ, 0x1f ;  /* 0x0000001fff0b7424 */ /* 0x000fe400078e00ff */
[----:B------:R-:W-:-:S07]  /*16610*/  IMAD.MOV.U32 R15, RZ, RZ, -0x1 ;  /* 0xffffffffff0f7424 */ /* 0x000fce00078e00ff */
[----:B0-----:R-:W-:Y:S05]  /*16620*/  WARPSYNC.COLLECTIVE R15, `(.L_x_5159) ;  /* 0x000000000f087348 */ /* 0x001fea0003c00000 */
[----:B------:R1:W2:Y:S02]  /*16630*/  SHFL.IDX P6, R14, R13, R12, R11 ;  /* 0x0000000c0d0e7389 */ /* 0x0002a400000c000b */
[----:B012---:R-:W-:Y:S01]  /*16640*/  ENDCOLLECTIVE ;  /* 0x000000000000791b */ /* 0x007fe20003800000 */
.L_x_5159:
[----:B------:R-:W-:Y:S05]  /*16650*/  BRA `(.L_x_5160) ;  /* 0xffffffb400247947 */ /* 0x000fea000383ffff */
.L_x_5051:
[----:B------:R-:W-:Y:S01]  /*16660*/  BSSY B0, `(.L_x_5161) ;  /* 0x0000006000007945 */ /* 0x000fe20003800000 */
[----:B------:R-:W-:-:S07]  /*16670*/  IMAD.MOV.U32 R15, RZ, RZ, -0x1 ;  /* 0xffffffffff0f7424 */ /* 0x000fce00078e00ff */
[----:B0--3--:R-:W-:Y:S05]  /*16680*/  WARPSYNC.COLLECTIVE R15, `(.L_x_5162) ;  /* 0x000000000f0c7348 */ /* 0x009fea0003c00000 */
[----:B------:R-:W-:Y:S02]  /*16690*/  ELECT P6, UR62, PT ;  /* 0x00000000003e782f */ /* 0x000fe400038c0000 */
[----:B------:R-:W-:Y:S01]  /*166a0*/  MOV R14, UR62 ;  /* 0x0000003e000e7c02 */ /* 0x000fe20008000f00 */
[----:B0--3--:R-:W-:Y:S10]  /*166b0*/  ENDCOLLECTIVE ;  /* 0x000000000000791b */ /* 0x009ff40003800000 */
.L_x_5162:
[----:B------:R-:W-:Y:S05]  /*166c0*/  BSYNC B0 ;  /* 0x0000000000007941 */ /* 0x000fea0003800000 */
.L_x_5161:
[----:B------:R-:W-:Y:S05]  /*166d0*/  BRA `(.L_x_5163) ;  /* 0xffffffb400287947 */ /* 0x000fea000383ffff */
.L_x_5053:
[----:B0-----:R0:W1:Y:S02]  /*166e0*/  SYNCS.PHASECHK.TRANS64.TRYWAIT P0, [R3+URZ+0x28c40], R0 ;  /* 0x028c4000030075a7 */ /* 0x001064000800017f */
[----:B-1----:R-:W-:Y:S05]  /*166f0*/  @!P0 NANOSLEEP.SYNCS 0x989680 ;  /* 0x009896800000895d */ /* 0x002fea0003900000 */
[----:B------:R-:W1:Y:S02]  /*16700*/  @!P0 SYNCS.PHASECHK.TRANS64 P0, [R3+URZ+0x28c40], R0 ;  /* 0x028c4000030085a7 */ /* 0x000e64000800007f */
[----:B-1----:R-:W-:Y:S05]  /*16710*/  @!P0 BRA `(.L_x_5053) ;  /* 0xfffffffc00f08947 */ /* 0x002fea000383ffff */
[----:B------:R-:W-:Y:S05]  /*16720*/  BRA `(.L_x_5164) ;  /* 0xffffffb4008c7947 */ /* 0x000fea000383ffff */
.L_x_5057:
        /* <DEDUP_REMOVED lines=8> */
.L_x_5165:
[----:B------:R-:W-:Y:S01]  /*167b0*/  IMAD.MOV.U32 R13, RZ, RZ, R0 ;  /* 0x000000ffff0d7224 */ /* 0x000fe200078e0000 */
[----:B------:R-:W-:Y:S01]  /*167c0*/  LOP3.LUT R8, R8, 0x7f, RZ, 0xc0, !PT ;  /* 0x0000007f08087812 */ /* 0x000fe200078ec0ff */
[----:B------:R-:W-:-:S07]  /*167d0*/  IMAD.MOV.U32 R5, RZ, RZ, R14 ;  /* 0x000000ffff057224 */ /* 0x000fce00078e000e */
[----:B------:R-:W-:Y:S05]  /*167e0*/  WARPSYNC.COLLECTIVE R15, `(.L_x_5166) ;  /* 0x000000000f087348 */ /* 0x000fea0003c00000 */
[----:B------:R0:W1:Y:S02]  /*167f0*/  SHFL.IDX P6, R14, R13, R12, R11 ;  /* 0x0000000c0d0e7389 */ /* 0x00006400000c000b */
[----:B01----:R-:W-:Y:S01]  /*16800*/  ENDCOLLECTIVE ;  /* 0x000000000000791b */ /* 0x003fe20003800000 */
.L_x_5166:
[----:B------:R-:W-:Y:S01]  /*16810*/  SHF.R.U32.HI R8, RZ, 0x3, R8 ;  /* 0x00000003ff087819 */ /* 0x000fe20000011608 */
[----:B------:R-:W-:Y:S02]  /*16820*/  ULDC UR4, c[0x0][0x288] ;  /* 0x0000a20000047ab9 */ /* 0x000fe40000000800 */
[----:B------:R-:W-:Y:S02]  /*16830*/  IMAD R3, R7, UR4, RZ ;  /* 0x0000000407037c24 */ /* 0x000fe4000f8e02ff */
[----:B------:R-:W-:-:S04]  /*16840*/  VIADD R4, R8, UR40 ;  /* 0x0000002808047c36 */ /* 0x000fc80008000000 */
        /* <DEDUP_REMOVED lines=8> */
.L_x_5167:
[----:B------:R-:W-:-:S05]  /*168d0*/  @!P1 LEA R6, P2, R10, R6, 0x1 ;  /* 0x000000060a069211 */ /* 0x000fca00078408ff */
[----:B------:R-:W-:-:S04]  /*168e0*/  @!P1 IMAD.X R5, RZ, RZ, R5, P2 ;  /* 0x000000ffff059224 */ /* 0x000fc800010e0605 */
[----:B------:R-:W-:Y:S02]  /*168f0*/  @!P1 IMAD.MOV.U32 R7, RZ, RZ, R5 ;  /* 0x000000ffff079224 */ /* 0x000fe400078e0005 */
[----:B------:R-:W-:-:S03]  /*16900*/  IMAD.MOV.U32 R13, RZ, RZ, R0 ;  /* 0x000000ffff0d7224 */ /* 0x000fc600078e0000 */
[----:B------:R-:W-:Y:S01]  /*16910*/  @!PT LDS RZ, [RZ] ;  /* 0x00000000fffff984 */ /* 0x000fe20000000800 */
[----:B------:R-:W-:Y:S01]  /*16920*/  @!PT LDS RZ, [RZ] ;  /* 0x00000000fffff984 */ /* 0x000fe20000000800 */
[----:B------:R-:W-:Y:S01]  /*16930*/  @!PT LDS RZ, [RZ] ;  /* 0x00000000fffff984 */ /* 0x000fe20000000800 */
[----:B------:R0:W-:Y:S01]  /*16940*/  @!P1 LDGSTS.E.BYPASS.LTC128B.128 [R9+0x20400], desc[UR46][R6.64], !P0 ;  /* 0x2040000006099fae */ /* 0x0001e2000c101d6e */
[----:B------:R-:W-:Y:S01]  /*16950*/  ISETP.GE.AND P1, PT, R8, R3, PT ;  /* 0x000000030800720c */ /* 0x000fe20003f26270 */
[----:B------:R-:W-:-:S12]  /*16960*/  IMAD.MOV.U32 R5, RZ, RZ, R14 ;  /* 0x000000ffff057224 */ /* 0x000fd800078e000e */
[----:B0-----:R-:W-:Y:S05]  /*16970*/  WARPSYNC.COLLECTIVE R15, `(.L_x_5168) ;  /* 0x000000000f087348 */ /* 0x001fea0003c00000 */
[----:B------:R1:W2:Y:S02]  /*16980*/  SHFL.IDX P6, R14, R13, R12, R11 ;  /* 0x0000000c0d0e7389 */ /* 0x0002a400000c000b */
[----:B012---:R-:W-:Y:S01]  /*16990*/  ENDCOLLECTIVE ;  /* 0x000000000000791b */ /* 0x007fe20003800000 */
.L_x_5168:
[----:B------:R-:W-:Y:S02]  /*169a0*/  IMAD.MOV.U32 R13, RZ, RZ, R2 ;  /* 0x000000ffff0d7224 */ /* 0x000fe400078e0002 */
[----:B------:R-:W-:Y:S02]  /*169b0*/  IMAD.MOV.U32 R12, RZ, RZ, 0x2 ;  /* 0x00000002ff0c7424 */ /* 0x000fe400078e00ff */
[----:B------:R-:W-:-:S07]  /*169c0*/  IMAD.MOV.U32 R6, RZ, RZ, R14 ;  /* 0x000000ffff067224 */ /* 0x000fce00078e000e */
[----:B------:R-:W-:Y:S05]  /*169d0*/  WARPSYNC.COLLECTIVE R15, `(.L_x_5169) ;  /* 0x000000000f087348 */ /* 0x000fea0003c00000 */
[----:B------:R0:W1:Y:S02]  /*169e0*/  SHFL.IDX P6, R14, R13, R12, R11 ;  /* 0x0000000c0d0e7389 */ /* 0x00006400000c000b */
[----:B01----:R-:W-:Y:S01]  /*169f0*/  ENDCOLLECTIVE ;  /* 0x000000000000791b */ /* 0x003fe20003800000 */
.L_x_5169:
        /* <DEDUP_REMOVED lines=8> */
[----:B------:R0:W-:Y:S02]  /*16a80*/  @!P1 LDGSTS.E.BYPASS.LTC128B.128 [R9+0x20c00], desc[UR46][R6.64], !P0 ;  /* 0x20c0000006099fae */ /* 0x0001e4000c101d6e */
[----:B------:R-:W-:Y:S01]  /*16a90*/  ISETP.GE.AND P1, PT, R5, R3, PT ;  /* 0x000000030500720c */ /* 0x000fe20003f26270 */
[----:B------:R-:W-:-:S12]  /*16aa0*/  IMAD.MOV.U32 R5, RZ, RZ, R14 ;  /* 0x000000ffff057224 */ /* 0x000fd800078e000e */
[----:B0-----:R-:W-:Y:S05]  /*16ab0*/  WARPSYNC.COLLECTIVE R15, `(.L_x_5170) ;  /* 0x000000000f087348 */ /* 0x001fea0003c00000 */
[----:B------:R1:W2:Y:S02]  /*16ac0*/  SHFL.IDX P6, R14, R13, R12, R11 ;  /* 0x0000000c0d0e7389 */ /* 0x0002a400000c000b */
[----:B012---:R-:W-:Y:S01]  /*16ad0*/  ENDCOLLECTIVE ;  /* 0x000000000000791b */ /* 0x007fe20003800000 */
.L_x_5170:
[----:B------:R-:W-:Y:S02]  /*16ae0*/  IMAD.MOV.U32 R13, RZ, RZ, R2 ;  /* 0x000000ffff0d7224 */ /* 0x000fe400078e0002 */
[----:B------:R-:W-:Y:S02]  /*16af0*/  IMAD.MOV.U32 R12, RZ, RZ, 0x3 ;  /* 0x00000003ff0c7424 */ /* 0x000fe400078e00ff */
[----:B------:R-:W-:-:S07]  /*16b00*/  IMAD.MOV.U32 R6, RZ, RZ, R14 ;  /* 0x000000ffff067224 */ /* 0x000fce00078e000e */
[----:B------:R-:W-:Y:S05]  /*16b10*/  WARPSYNC.COLLECTIVE R15, `(.L_x_5171) ;  /* 0x000000000f087348 */ /* 0x000fea0003c00000 */
[----:B------:R0:W1:Y:S02]  /*16b20*/  SHFL.IDX P6, R14, R13, R12, R11 ;  /* 0x0000000c0d0e7389 */ /* 0x00006400000c000b */
[----:B01----:R-:W-:Y:S01]  /*16b30*/  ENDCOLLECTIVE ;  /* 0x000000000000791b */ /* 0x003fe20003800000 */
.L_x_5171:
        /* <DEDUP_REMOVED lines=8> */
[----:B------:R-:W-:-:S07]  /*16bc0*/  IMAD.MOV.U32 R5, RZ, RZ, R14 ;  /* 0x000000ffff057224 */ /* 0x000fce00078e000e */
[----:B0-----:R-:W-:Y:S05]  /*16bd0*/  WARPSYNC.COLLECTIVE R15, `(.L_x_5172) ;  /* 0x000000000f087348 */ /* 0x001fea0003c00000 */
[----:B------:R1:W2:Y:S02]  /*16be0*/  SHFL.IDX P6, R14, R13, R12, R11 ;  /* 0x0000000c0d0e7389 */ /* 0x0002a400000c000b */
[----:B012---:R-:W-:Y:S01]  /*16bf0*/  ENDCOLLECTIVE ;  /* 0x000000000000791b */ /* 0x007fe20003800000 */
.L_x_5172:
[----:B------:R-:W-:Y:S01]  /*16c00*/  IMAD.MOV.U32 R0, RZ, RZ, R14 ;  /* 0x000000ffff007224 */ /* 0x000fe200078e000e */
[----:B------:R-:W-:Y:S06]  /*16c10*/  BRA `(.L_x_5173) ;  /* 0xffffffb800747947 */ /* 0x000fec000383ffff */
.L_x_5060:
[----:B0-----:R0:W1:Y:S02]  /*16c20*/  SYNCS.PHASECHK.TRANS64.TRYWAIT P0, [R17+URZ+0x28c20], R0 ;  /* 0x028c2000110075a7 */ /* 0x001064000800017f */
[----:B-1----:R-:W-:Y:S05]  /*16c30*/  @!P0 NANOSLEEP.SYNCS 0x989680 ;  /* 0x009896800000895d */ /* 0x002fea0003900000 */
[----:B------:R-:W1:Y:S02]  /*16c40*/  @!P0 SYNCS.PHASECHK.TRANS64 P0, [R17+URZ+0x28c20], R0 ;  /* 0x028c2000110085a7 */ /* 0x000e64000800007f */
[----:B-1----:R-:W-:Y:S05]  /*16c50*/  @!P0 BRA `(.L_x_5060) ;  /* 0xfffffffc00f08947 */ /* 0x002fea000383ffff */
[----:B------:R-:W-:Y:S05]  /*16c60*/  BRA `(.L_x_5174) ;  /* 0xffffffb800d07947 */ /* 0x000fea000383ffff */
.L_x_5064:
[----:B0-----:R0:W1:Y:S02]  /*16c70*/  SYNCS.PHASECHK.TRANS64.TRYWAIT P0, [R0+URZ+0x28c60], R3 ;  /* 0x028c6003000075a7 */ /* 0x001064000800017f */
[----:B-1----:R-:W-:Y:S05]  /*16c80*/  @!P0 NANOSLEEP.SYNCS 0x989680 ;  /* 0x009896800000895d */ /* 0x002fea0003900000 */
[----:B------:R-:W1:Y:S02]  /*16c90*/  @!P0 SYNCS.PHASECHK.TRANS64 P0, [R0+URZ+0x28c60], R3 ;  /* 0x028c6003000085a7 */ /* 0x000e64000800007f */
[----:B-1----:R-:W-:Y:S05]  /*16ca0*/  @!P0 BRA `(.L_x_5064) ;  /* 0xfffffffc00f08947 */ /* 0x002fea000383ffff */
[----:B------:R-:W-:Y:S05]  /*16cb0*/  BRA `(.L_x_5175) ;  /* 0xffffffb800f47947 */ /* 0x000fea000383ffff */
.L_x_5081:
[----:B-1----:R1:W2:Y:S02]  /*16cc0*/  SYNCS.PHASECHK.TRANS64.TRYWAIT P0, [R2+URZ+0x28c40], R4 ;  /* 0x028c4004020075a7 */ /* 0x0022a4000800017f */
[----:B--2---:R-:W-:Y:S05]  /*16cd0*/  @!P0 NANOSLEEP.SYNCS 0x989680 ;  /* 0x009896800000895d */ /* 0x004fea0003900000 */
[----:B------:R-:W2:Y:S02]  /*16ce0*/  @!P0 SYNCS.PHASECHK.TRANS64 P0, [R2+URZ+0x28c40], R4 ;  /* 0x028c4004020085a7 */ /* 0x000ea4000800007f */
[----:B--2---:R-:W-:Y:S05]  /*16cf0*/  @!P0 BRA `(.L_x_5081) ;  /* 0xfffffffc00f08947 */ /* 0x004fea000383ffff */
[----:B------:R-:W-:Y:S05]  /*16d00*/  BRA `(.L_x_5176) ;  /* 0xffffffc400dc7947 */ /* 0x000fea000383ffff */
.L_x_5086:
[----:B--2---:R2:W3:Y:S02]  /*16d10*/  SYNCS.PHASECHK.TRANS64.TRYWAIT P0, [R2+URZ+0x28c60], R4 ;  /* 0x028c6004020075a7 */ /* 0x0044e4000800017f */
[----:B---3--:R-:W-:Y:S05]  /*16d20*/  @!P0 NANOSLEEP.SYNCS 0x989680 ;  /* 0x009896800000895d */ /* 0x008fea0003900000 */
[----:B------:R-:W3:Y:S02]  /*16d30*/  @!P0 SYNCS.PHASECHK.TRANS64 P0, [R2+URZ+0x28c60], R4 ;  /* 0x028c6004020085a7 */ /* 0x000ee4000800007f */
[----:B---3--:R-:W-:Y:S05]  /*16d40*/  @!P0 BRA `(.L_x_5086) ;  /* 0xfffffffc00f08947 */ /* 0x008fea000383ffff */
[----:B------:R-:W-:Y:S05]  /*16d50*/  BRA `(.L_x_5177) ;  /* 0xffffffc800547947 */ /* 0x000fea000383ffff */
.L_x_5102:
[----:B0-----:R0:W1:Y:S02]  /*16d60*/  SYNCS.PHASECHK.TRANS64.TRYWAIT P0, [R4+URZ+0x28c40], R2 ;  /* 0x028c4002040075a7 */ /* 0x001064000800017f */
[----:B-1----:R-:W-:Y:S05]  /*16d70*/  @!P0 NANOSLEEP.SYNCS 0x989680 ;  /* 0x009896800000895d */ /* 0x002fea0003900000 */
[----:B------:R-:W1:Y:S02]  /*16d80*/  @!P0 SYNCS.PHASECHK.TRANS64 P0, [R4+URZ+0x28c40], R2 ;  /* 0x028c4002040085a7 */ /* 0x000e64000800007f */
[----:B-1----:R-:W-:Y:S05]  /*16d90*/  @!P0 BRA `(.L_x_5102) ;  /* 0xfffffffc00f08947 */ /* 0x002fea000383ffff */
[----:B------:R-:W-:Y:S05]  /*16da0*/  BRA `(.L_x_5178) ;  /* 0xffffffd4002c7947 */ /* 0x000fea000383ffff */
.L_x_5107:
[----:B-1----:R1:W2:Y:S02]  /*16db0*/  SYNCS.PHASECHK.TRANS64.TRYWAIT P0, [R4+URZ+0x28c60], R2 ;  /* 0x028c6002040075a7 */ /* 0x0022a4000800017f */
[----:B--2---:R-:W-:Y:S05]  /*16dc0*/  @!P0 NANOSLEEP.SYNCS 0x989680 ;  /* 0x009896800000895d */ /* 0x004fea0003900000 */
[----:B------:R-:W2:Y:S02]  /*16dd0*/  @!P0 SYNCS.PHASECHK.TRANS64 P0, [R4+URZ+0x28c60], R2 ;  /* 0x028c6002040085a7 */ /* 0x000ea4000800007f */
[----:B--2---:R-:W-:Y:S05]  /*16de0*/  @!P0 BRA `(.L_x_5107) ;  /* 0xfffffffc00f08947 */ /* 0x004fea000383ffff */
[----:B------:R-:W-:Y:S05]  /*16df0*/  BRA `(.L_x_5179) ;  /* 0xffffffd400a47947 */ /* 0x000fea000383ffff */
.L_x_5122:
[----:B0-----:R0:W1:Y:S02]  /*16e00*/  SYNCS.PHASECHK.TRANS64.TRYWAIT P0, [R4+URZ+0x28c40], R2 ;  /* 0x028c4002040075a7 */ /* 0x001064000800017f */
[----:B-1----:R-:W-:Y:S05]  /*16e10*/  @!P0 NANOSLEEP.SYNCS 0x989680 ;  /* 0x009896800000895d */ /* 0x002fea0003900000 */
[----:B------:R-:W1:Y:S02]  /*16e20*/  @!P0 SYNCS.PHASECHK.TRANS64 P0, [R4+URZ+0x28c40], R2 ;  /* 0x028c4002040085a7 */ /* 0x000e64000800007f */
[----:B-1----:R-:W-:Y:S05]  /*16e30*/  @!P0 BRA `(.L_x_5122) ;  /* 0xfffffffc00f08947 */ /* 0x002fea000383ffff */
[----:B------:R-:W-:Y:S05]  /*16e40*/  BRA `(.L_x_5180) ;  /* 0xffffffe000607947 */ /* 0x000fea000383ffff */
.L_x_5127:
[----:B-1----:R1:W2:Y:S02]  /*16e50*/  SYNCS.PHASECHK.TRANS64.TRYWAIT P0, [R4+URZ+0x28c60], R2 ;  /* 0x028c6002040075a7 */ /* 0x0022a4000800017f */
[----:B--2---:R-:W-:Y:S05]  /*16e60*/  @!P0 NANOSLEEP.SYNCS 0x989680 ;  /* 0x009896800000895d */ /* 0x004fea0003900000 */
[----:B------:R-:W2:Y:S02]  /*16e70*/  @!P0 SYNCS.PHASECHK.TRANS64 P0, [R4+URZ+0x28c60], R2 ;  /* 0x028c6002040085a7 */ /* 0x000ea4000800007f */
[----:B--2---:R-:W-:Y:S05]  /*16e80*/  @!P0 BRA `(.L_x_5127) ;  /* 0xfffffffc00f08947 */ /* 0x004fea000383ffff */
[----:B------:R-:W-:Y:S05]  /*16e90*/  BRA `(.L_x_5181) ;  /* 0xffffffe000d87947 */ /* 0x000fea000383ffff */
.L_x_5143:
[----:B------:R-:W-:Y:S01]  /*16ea0*/  BSSY B0, `(.L_x_5182) ;  /* 0x0000008000007945 */ /* 0x000fe20003800000 */
[----:B-----5:R-:W-:Y:S02]  /*16eb0*/  IMAD.MOV.U32 R13, RZ, RZ, R2 ;  /* 0x000000ffff0d7224 */ /* 0x020fe400078e0002 */
[----:B------:R-:W-:Y:S02]  /*16ec0*/  IMAD.MOV.U32 R12, RZ, RZ, RZ ;  /* 0x000000ffff0c7224 */ /* 0x000fe400078e00ff */
[----:B------:R-:W-:Y:S02]  /*16ed0*/  IMAD.MOV.U32 R11, RZ, RZ, 0x1f ;  /* 0x0000001fff0b7424 */ /* 0x000fe400078e00ff */
[----:B------:R-:W-:-:S07]  /*16ee0*/  IMAD.MOV.U32 R15, RZ, RZ, -0x1 ;  /* 0xffffffffff0f7424 */ /* 0x000fce00078e00ff */
[----:B------:R-:W-:Y:S05]  /*16ef0*/  WARPSYNC.COLLECTIVE R15, `(.L_x_5183) ;  /* 0x000000000f087348 */ /* 0x000fea0003c00000 */
[----:B------:R0:W1:Y:S02]  /*16f00*/  SHFL.IDX P6, R14, R13, R12, R11 ;  /* 0x0000000c0d0e7389 */ /* 0x00006400000c000b */
[----:B01----:R-:W-:Y:S01]  /*16f10*/  ENDCOLLECTIVE ;  /* 0x000000000000791b */ /* 0x003fe20003800000 */
.L_x_5183:
[----:B------:R-:W-:Y:S05]  /*16f20*/  BSYNC B0 ;  /* 0x0000000000007941 */ /* 0x000fea0003800000 */
.L_x_5182:
[----:B------:R-:W-:Y:S05]  /*16f30*/  BRA `(.L_x_5184) ;  /* 0xffffffec00987947 */ /* 0x000fea000383ffff */
.L_x_5146:
[----:B0-----:R0:W1:Y:S02]  /*16f40*/  SYNCS.PHASECHK.TRANS64.TRYWAIT P0, [R0+URZ+0x28c20], R3 ;  /* 0x028c2003000075a7 */ /* 0x001064000800017f */
[----:B-1----:R-:W-:Y:S05]  /*16f50*/  @!P0 NANOSLEEP.SYNCS 0x989680 ;  /* 0x009896800000895d */ /* 0x002fea0003900000 */
[----:B------:R-:W1:Y:S02]  /*16f60*/  @!P0 SYNCS.PHASECHK.TRANS64 P0, [R0+URZ+0x28c20], R3 ;  /* 0x028c2003000085a7 */ /* 0x000e64000800007f */
[----:B-1----:R-:W-:Y:S05]  /*16f70*/  @!P0 BRA `(.L_x_5146) ;  /* 0xfffffffc00f08947 */ /* 0x002fea000383ffff */
[----:B------:R-:W-:Y:S05]  /*16f80*/  BRA `(.L_x_5185) ;  /* 0xffffffec00e47947 */ /* 0x000fea000383ffff */
.L_x_5147:
        /* <DEDUP_REMOVED lines=11> */
.L_x_5187:
[----:B------:R-:W-:Y:S05]  /*17040*/  BSYNC B0 ;  /* 0x0000000000007941 */ /* 0x000fea0003800000 */
.L_x_5186:
[----:B------:R-:W-:Y:S05]  /*17050*/  BRA `(.L_x_5188) ;  /* 0xffffffec00cc7947 */ /* 0x000fea000383ffff */
.L_x_5150:
[----:B------:R-:W-:Y:S01]  /*17060*/  BSSY B1, `(.L_x_5189) ;  /* 0x0000006000017945 */ /* 0x000fe20003800000 */
[----:B------:R-:W-:-:S07]  /*17070*/  IMAD.MOV.U32 R15, RZ, RZ, -0x1 ;  /* 0xffffffffff0f7424 */ /* 0x000fce00078e00ff */
[----:B01----:R-:W-:Y:S05]  /*17080*/  WARPSYNC.COLLECTIVE R15, `(.L_x_5190) ;  /* 0x000000000f0c7348 */ /* 0x003fea0003c00000 */
[----:B------:R-:W-:Y:S02]  /*17090*/  ELECT P6, UR62, PT ;  /* 0x00000000003e782f */ /* 0x000fe400038c0000 */
[----:B------:R-:W-:Y:S01]  /*170a0*/  MOV R14, UR62 ;  /* 0x0000003e000e7c02 */ /* 0x000fe20008000f00 */
[----:B01----:R-:W-:Y:S10]  /*170b0*/  ENDCOLLECTIVE ;  /* 0x000000000000791b */ /* 0x003ff40003800000 */
.L_x_5190:
[----:B------:R-:W-:Y:S05]  /*170c0*/  BSYNC B1 ;  /* 0x0000000000017941 */ /* 0x000fea0003800000 */
.L_x_5189:
[----:B------:R-:W-:Y:S05]  /*170d0*/  BRA `(.L_x_5191) ;  /* 0xffffffec00c47947 */ /* 0x000fea000383ffff */
.L_x_5152:
[----:B0-----:R0:W1:Y:S02]  /*170e0*/  SYNCS.PHASECHK.TRANS64.TRYWAIT P0, [R6+URZ], R5 ;  /* 0x00000005060075a7 */ /* 0x001064000800017f */
[----:B-1----:R-:W-:Y:S05]  /*170f0*/  @!P0 NANOSLEEP.SYNCS 0x989680 ;  /* 0x009896800000895d */ /* 0x002fea0003900000 */
[----:B------:R-:W1:Y:S02]  /*17100*/  @!P0 SYNCS.PHASECHK.TRANS64 P0, [R6+URZ], R5 ;  /* 0x00000005060085a7 */ /* 0x000e64000800007f */
[----:B-1----:R-:W-:Y:S05]  /*17110*/  @!P0 BRA `(.L_x_5152) ;  /* 0xfffffffc00f08947 */ /* 0x002fea000383ffff */
[----:B------:R-:W-:Y:S05]  /*17120*/  BRA `(.L_x_5192) ;  /* 0xffffffec00fc7947 */ /* 0x000fea000383ffff */
.L_x_5153:
[----:B-1----:R1:W2:Y:S02]  /*17130*/  SYNCS.PHASECHK.TRANS64.TRYWAIT P0, [R3+URZ], R2 ;  /* 0x00000002030075a7 */ /* 0x0022a4000800017f */
[----:B--2---:R-:W-:Y:S05]  /*17140*/  @!P0 NANOSLEEP.SYNCS 0x989680 ;  /* 0x009896800000895d */ /* 0x004fea0003900000 */
[----:B------:R-:W2:Y:S02]  /*17150*/  @!P0 SYNCS.PHASECHK.TRANS64 P0, [R3+URZ], R2 ;  /* 0x00000002030085a7 */ /* 0x000ea4000800007f */
[----:B--2---:R-:W-:Y:S05]  /*17160*/  @!P0 BRA `(.L_x_5153) ;  /* 0xfffffffc00f08947 */ /* 0x004fea000383ffff */
[----:B------:R-:W-:Y:S05]  /*17170*/  BRA `(.L_x_5193) ;  /* 0xffffffec00f07947 */ /* 0x000fea000383ffff */
.L_x_5155:
[----:B-1----:R1:W2:Y:S02]  /*17180*/  SYNCS.PHASECHK.TRANS64.TRYWAIT P0, [R18+URZ], R5 ;  /* 0x00000005120075a7 */ /* 0x0022a4000800017f */
[----:B--2---:R-:W-:Y:S05]  /*17190*/  @!P0 NANOSLEEP.SYNCS 0x989680 ;  /* 0x009896800000895d */ /* 0x004fea0003900000 */
[----:B------:R-:W2:Y:S02]  /*171a0*/  @!P0 SYNCS.PHASECHK.TRANS64 P0, [R18+URZ], R5 ;  /* 0x00000005120085a7 */ /* 0x000ea4000800007f */
[----:B--2---:R-:W-:Y:S05]  /*171b0*/  @!P0 BRA `(.L_x_5155) ;  /* 0xfffffffc00f08947 */ /* 0x004fea000383ffff */
[----:B------:R-:W-:Y:S05]  /*171c0*/  BRA `(.L_x_5194) ;  /* 0xffffffec00f47947 */ /* 0x000fea000383ffff */
.L_x_5195:
        /* <DEDUP_REMOVED lines=11> */
.L_x_15290:


//--------------------- .text._ZN7cutlass13device_kernelIN5flash11enable_sm90INS1_16FlashAttnFwdSm90INS1_25CollectiveMainloopFwdSm90ILi2EN4cute5tupleIJNS5_1CILi1EEES8_S8_EEENS6_IJNS7_ILi64EEESA_SA_EEELi512ENS_6half_tEfNS_4arch4Sm90ELb0ELb1ELb1ELb0ELb0ELb0ELb1ELb0ELb0ELb1ELb0ELb0EEENS1_21CollectiveEpilogueFwdINS6_IJSA_NS7_ILi512EEESA_EEES9_SC_SE_Li256ELb0ELb1ELb0ELb0EEENS1_30DynamicPersistentTileSchedulerILi256ELi128ELb0ELb1ELb1EEEEEEEEEvNT_6ParamsE --------------------------
	.section	.text._ZN7cutlass13device_kernelIN5flash11enable_sm90INS1_16FlashAttnFwdSm90INS1_25CollectiveMainloopFwdSm90ILi2EN4cute5tupleIJNS5_1CILi1EEES8_S8_EEENS6_IJNS7_ILi64EEESA_SA_EEELi512ENS_6half_tEfNS_4arch4Sm90ELb0ELb1ELb1ELb0ELb0ELb0ELb1ELb0ELb0ELb1ELb0ELb0EEENS1_21CollectiveEpilogueFwdINS6_IJSA_NS7_ILi512EEESA_EEES9_SC_SE_Li256ELb0ELb1ELb0ELb0EEENS1_30DynamicPersistentTileSchedulerILi256ELi128ELb0ELb1ELb1EEEEEEEEEvNT_6ParamsE,"ax",@progbits
	.align	128
.text._ZN7cutlass13device_kernelIN5flash11enable_sm90INS1_16FlashAttnFwdSm90INS1_25CollectiveMainloopFwdSm90ILi2EN4cute5tupleIJNS5_1CILi1EEES8_S8_EEENS6_IJNS7_ILi64EEESA_SA_EEELi512ENS_6half_tEfNS_4arch4Sm90ELb0ELb1ELb1ELb0ELb0ELb0ELb1ELb0ELb0ELb1ELb0ELb0EEENS1_21CollectiveEpilogueFwdINS6_IJSA_NS7_ILi512EEESA_EEES9_SC_SE_Li256ELb0ELb1ELb0ELb0EEENS1_30DynamicPersistentTileSchedulerILi256ELi128ELb0ELb1ELb1EEEEEEEEEvNT_6ParamsE:
        .type           _ZN7cutlass13device_kernelIN5flash11enable_sm90INS1_16FlashAttnFwdSm90INS1_25CollectiveMainloopFwdSm90ILi2EN4cute5tupleIJNS5_1CILi1EEES8_S8_EEENS6_IJNS7_ILi64EEESA_SA_EEELi512ENS_6half_tEfNS_4arch4Sm90ELb0ELb1ELb1ELb0ELb0ELb0ELb1ELb0ELb0ELb1ELb0ELb0EEENS1_21CollectiveEpilogueFwdINS6_IJSA_NS7_ILi512EEESA_EEES9_SC_SE_Li256ELb0ELb1ELb0ELb0EEENS1_30DynamicPersistentTileSchedulerILi256ELi128ELb0ELb1ELb1EEEEEEEEEvNT_6ParamsE,@function
        .size           _ZN7cutlass13device_kernelIN5flash11enable_sm90INS1_16FlashAttnFwdSm90INS1_25CollectiveMainloopFwdSm90ILi2EN4cute5tupleIJNS5_1CILi1EEES8_S8_EEENS6_IJNS7_ILi64EEESA_SA_EEELi512ENS_6half_tEfNS_4arch4Sm90ELb0ELb1ELb1ELb0ELb0ELb0ELb1ELb0ELb0ELb1ELb0ELb0EEENS1_21CollectiveEpilogueFwdINS6_IJSA_NS7_ILi512EEESA_EEES9_SC_SE_Li256ELb0ELb1ELb0ELb0EEENS1_30DynamicPersistentTileSchedulerILi256ELi128ELb0ELb1ELb1EEEEEEEEEvNT_6ParamsE,(.L_x_15291 - _ZN7cutlass13device_kernelIN5flash11enable_sm90INS1_16FlashAttnFwdSm90INS1_25CollectiveMainloopFwdSm90ILi2EN4cute5tupleIJNS5_1CILi1EEES8_S8_EEENS6_IJNS7_ILi64EEESA_SA_EEELi512ENS_6half_tEfNS_4arch4Sm90ELb0ELb1ELb1ELb0ELb0ELb0ELb1ELb0ELb0ELb1ELb0ELb0EEENS1_21CollectiveEpilogueFwdINS6_IJSA_NS7_ILi512EEESA_EEES9_SC_SE_Li256ELb0ELb1ELb0ELb0EEENS1_30DynamicPersistentTileSchedulerILi256ELi128ELb0ELb1ELb1EEEEEEEEEvNT_6ParamsE)
        .other          _ZN7cutlass13device_kernelIN5flash11enable_sm90INS1_16FlashAttnFwdSm90INS1_25CollectiveMainloopFwdSm90ILi2EN4cute5tupleIJNS5_1CILi1EEES8_S8_EEENS6_IJNS7_ILi64EEESA_SA_EEELi512ENS_6half_tEfNS_4arch4Sm90ELb0ELb1ELb1ELb0ELb0ELb0ELb1ELb0ELb0ELb1ELb0ELb0EEENS1_21CollectiveEpilogueFwdINS6_IJSA_NS7_ILi512EEESA_EEES9_SC_SE_Li256ELb0ELb1ELb0ELb0EEENS1_30DynamicPersistentTileSchedulerILi256ELi128ELb0ELb1ELb1EEEEEEEEEvNT_6ParamsE,@"STO_CUDA_ENTRY STV_DEFAULT"
_ZN7cutlass13device_kernelIN5flash11enable_sm90INS1_16FlashAttnFwdSm90INS1_25CollectiveMainloopFwdSm90ILi2EN4cute5tupleIJNS5_1CILi1EEES8_S8_EEENS6_IJNS7_ILi64EEESA_SA_EEELi512ENS_6half_tEfNS_4arch4Sm90ELb0ELb1ELb1ELb0ELb0ELb0ELb1ELb0ELb0ELb1ELb0ELb0EEENS1_21CollectiveEpilogueFwdINS6_IJSA_NS7_ILi512EEESA_EEES9_SC_SE_Li256ELb0ELb1ELb0ELb0EEENS1_30DynamicPersistentTileSchedulerILi256ELi128ELb0ELb1ELb1EEEEEEEEEvNT_6ParamsE:
[----:B------:R-:W0:Y:S02]  /*0000*/  LDC R1, c[0x0][0x28] ;  /* 0x00000a00ff017b82 */ /* 0x000e240000000800 */
[----:B0-----:R-:W-:Y:S01]  /*0010*/  VIADD R1, R1, 0xfffffb70 ;  /* 0xfffffb7001017836 */ /* 0x001fe20000000000 */
[----:B------:R-:W0:Y:S01]  /*0020*/  S2R R4, SR_TID.X ;  /* 0x0000000000047919 */ /* 0x000e220000002100 */
[----:B------:R-:W-:Y:S01]  /*0030*/  ELECT P0, URZ, PT ;  /* 0x00000000003f782f */ /* 0x000fe20003800000 */
[----:B------:R-:W-:Y:S01]  /*0040*/  BSSY B0, `(.L_x_5196) ;  /* 0x0000011000007945 */ /* 0x000fe20003800000 */
[----:B------:R-:W-:Y:S01]  /*0050*/  ULDC UR4, c[0x0][0x20] ;  /* 0x0000080000047ab9 */ /* 0x000fe20000000800 */
[----:B0-----:R-:W-:-:S05]  /*0060*/  SHF.R.U32.HI R0, RZ, 0x5, R4 ;  /* 0x00000005ff007819 */ /* 0x001fca0000011604 */
[----:B------:R-:W0:Y:S02]  /*0070*/  SHFL.IDX PT, R2, R0, RZ, 0x1f ;  /* 0x00001fff00027589 */ /* 0x000e2400000e0000 */
[----:B0-----:R-:W-:Y:S02]  /*0080*/  ISETP.EQ.AND P0, PT, R2, RZ, P0 ;  /* 0x000000ff0200720c */ /* 0x001fe40000702270 */
[----:B------:R-:W-:Y:S01]  /*0090*/  IADD3 R2, P1, R1, UR4, RZ ;  /* 0x0000000401027c10 */ /* 0x000fe2000ff3e0ff */
[----:B------:R-:W-:-:S04]  /*00a0*/  ULDC UR4, c[0x0][0x24] ;  /* 0x0000090000047ab9 */ /* 0x000fc80000000800 */
[----:B------:R-:W-:-:S06]  /*00b0*/  IMAD.X R16, RZ, RZ, UR4, P1 ;  /* 0x00000004ff107e24 */ /* 0x000fcc00088e06ff */
        /* <DEDUP_REMOVED lines=9> */
.L_x_5197:
[----:B------:R-:W-:Y:S05]  /*0150*/  BSYNC B0 ;  /* 0x0000000000007941 */ /* 0x000fea0003800000 */
.L_x_5196:
[----:B------:R-:W-:Y:S01]  /*0160*/  VOTEU.ANY UP0, P0 ;  /* 0x00000000003f7886 */ /* 0x000fe20000000100 */
[----:B------:R-:W0:Y:S01]  /*0170*/  SHFL.IDX PT, R3, R0, RZ, 0x1f ;  /* 0x00001fff00037589 */ /* 0x000e2200000e0000 */
[----:B------:R-:W-:Y:S01]  /*0180*/  UMOV UR4, 0x80 ;  /* 0x0000008000047882 */ /* 0x000fe20000000000 */
[----:B------:R-:W-:Y:S01]  /*0190*/  UMOV UR7, 0x100 ;  /* 0x0000010000077882 */ /* 0x000fe20000000000 */
[----:B------:R-:W-:Y:S01]  /*01a0*/  SHF.R.U32.HI R4, RZ, 0x7, R4 ;  /* 0x00000007ff047819 */ /* 0x000fe20000011604 */
[----:B------:R-:W1:Y:S01]  /*01b0*/  @UP0 S2UR UR8, SR_CgaCtaId ;  /* 0x00000000000809c3 */ /* 0x000e620000008800 */
[----:B------:R-:W-:Y:S01]  /*01c0*/  @UP0 UMOV UR6, 0x400 ;  /* 0x0000040000060882 */ /* 0x000fe20000000000 */
[----:B------:R-:W-:-:S04]  /*01d0*/  @UP0 UIADD3 UR4, -UR4, 0x100000, URZ ;  /* 0x0010000004040890 */ /* 0x000fc8000fffe13f */
[----:B------:R-:W-:Y:S02]  /*01e0*/  @UP0 USHF.L.U32 UR5, UR4, 0xb, URZ ;  /* 0x0000000b04050899 */ /* 0x000fe4000800063f */
[----:B------:R-:W-:Y:S01]  /*01f0*/  @UP0 USHF.L.U32 UR4, UR4, 0x1, URZ ;  /* 0x0000000104040899 */ /* 0x000fe2000800063f */
[----:B------:R-:W-:Y:S01]  /*0200*/  VOTEU.ANY UP1, P0 ;  /* 0x00000000003f7886 */ /* 0x000fe20000020100 */
[----:B------:R-:W-:Y:S01]  /*0210*/  VOTEU.ANY UP2, P0 ;  /* 0x00000000003f7886 */ /* 0x000fe20000040100 */
[----:B------:R-:W2:Y:S01]  /*0220*/  SHFL.IDX PT, R4, R4, RZ, 0x1f ;  /* 0x00001fff04047589 */ /* 0x000ea200000e0000 */
[----:B0-----:R-:W-:Y:S01]  /*0230*/  ISETP.NE.AND P1, PT, R3, RZ, PT ;  /* 0x000000ff0300720c */ /* 0x001fe20003f25270 */
[----:B-1----:R-:W-:Y:S02]  /*0240*/  @UP0 ULEA UR8, UR8, UR6, 0x18 ;  /* 0x0000000608080291 */ /* 0x002fe4000f8ec03f */
[----:B------:R-:W-:-:S04]  /*0250*/  @UP0 UIADD3 UR6, -UR7, 0x100000, URZ ;  /* 0x0010000007060890 */ /* 0x000fc8000fffe13f */
[----:B------:R-:W-:Y:S02]  /*0260*/  @UP0 USHF.L.U32 UR7, UR6, 0xb, URZ ;  /* 0x0000000b06070899 */ /* 0x000fe4000800063f */
[----:B------:R-:W-:Y:S01]  /*0270*/  @UP0 USHF.L.U32 UR6, UR6, 0x1, URZ ;  /* 0x0000000106060899 */ /* 0x000fe2000800063f */
[----:B------:R-:W-:Y:S01]  /*0280*/  VOTEU.ANY UP0, P0 ;  /* 0x00000000003f7886 */ /* 0x000fe20000000100 */
[----:B------:R-:W0:Y:S04]  /*0290*/  FENCE.VIEW.ASYNC.S ;  /* 0x00000000000073c6 */ /* 0x000e280000000000 */
[----:B0-----:R0:W1:Y:S01]  /*02a0*/  @UP0 SYNCS.EXCH.64 URZ, [UR8+0x38800], UR4 ;  /* 0x03880004083f05b2 */ /* 0x0010620008000100 */
[----:B------:R0:W3:Y:S05]  /*02b0*/  @UP1 SYNCS.EXCH.64 URZ, [UR8+0x38810], UR4 ;  /* 0x03881004083f15b2 */ /* 0x0000ea0008000100 */
[----:B------:R0:W4:Y:S01]  /*02c0*/  @UP2 SYNCS.EXCH.64 URZ, [UR8+0x38820], UR6 ;  /* 0x03882006083f25b2 */ /* 0x0001220008000100 */
[----:B--2---:R-:W-:Y:S05]  /*02d0*/  @P1 BRA `(.L_x_5198) ;  /* 0x0000000000381947 */ /* 0x004fea0003800000 */
        /* <DEDUP_REMOVED lines=13> */
[----:B--2---:R-:W-:Y:S01]  /*03b0*/  NOP ;  /* 0x0000000000007918 */ /* 0x004fe20000000000 */
.L_x_5198:
[----:B------:R-:W2:Y:S01]  /*03c0*/  SHFL.IDX PT, R3, R0, RZ, 0x1f ;  /* 0x00001fff00037589 */ /* 0x000ea200000e0000 */
[----:B------:R-:W-:Y:S01]  /*03d0*/  NOP ;  /* 0x0000000000007918 */ /* 0x000fe20000000000 */
[----:B--2---:R-:W-:-:S13]  /*03e0*/  ISETP.NE.AND P0, PT, R3, RZ, PT ;  /* 0x000000ff0300720c */ /* 0x004fda0003f05270 */
        /* <DEDUP_REMOVED lines=18> */
[----:B--2---:R-:W-:Y:S01]  /*0510*/  NOP ;  /* 0x0000000000007918 */ /* 0x004fe20000000000 */
.L_x_5199:
[----:B------:R-:W2:Y:S01]  /*0520*/  SHFL.IDX PT, R3, R0, RZ, 0x1f ;  /* 0x00001fff00037589 */ /* 0x000ea200000e0000 */
[----:B------:R-:W-:Y:S01]  /*0530*/  NOP ;  /* 0x0000000000007918 */ /* 0x000fe20000000000 */
[----:B--2---:R-:W-:-:S13]  /*0540*/  ISETP.NE.AND P0, PT, R3, RZ, PT ;  /* 0x000000ff0300720c */ /* 0x004fda0003f05270 */
        /* <DEDUP_REMOVED lines=15> */
.L_x_5200:
        /* <DEDUP_REMOVED lines=22> */
.L_x_5201:
[----:B------:R-:W2:Y:S01]  /*07a0*/  SHFL.IDX PT, R3, R0, RZ, 0x1f ;  /* 0x00001fff00037589 */ /* 0x000ea200000e0000 */
[----:B------:R-:W-:Y:S01]  /*07b0*/  R2UR UR38, R4 ;  /* 0x00000000042672ca */ /* 0x000fe200000e0000 */
        /* <DEDUP_REMOVED lines=21> */
.L_x_5202:
[----:B------:R-:W-:Y:S01]  /*0910*/  UISETP.NE.AND UP0, UPT, UR38, URZ, UPT ;  /* 0x0000003f2600728c */ /* 0x000fe2000bf05270 */
[C---:B------:R-:W-:Y:S01]  /*0920*/  IADD3 R163, P0, R2.reuse, 0x70, RZ ;  /* 0x0000007002a37810 */ /* 0x040fe20007f1e0ff */
[----:B------:R-:W-:Y:S01]  /*0930*/  NOP ;  /* 0x0000000000007918 */ /* 0x000fe20000000000 */
[----:B01-34-:R-:W-:Y:S01]  /*0940*/  BAR.SYNC.DEFER_BLOCKING 0x0 ;  /* 0x0000000000007b1d */ /* 0x01bfe20000010000 */
[----:B------:R-:W-:Y:S01]  /*0950*/  IADD3 R22, P1, R2, 0x200, RZ ;  /* 0x0000020002167810 */ /* 0x000fe20007f3e0ff */
[----:B------:R-:W-:Y:S01]  /*0960*/  UP2UR UR4, UPR, URZ, 0x1 ;  /* 0x000000013f047883 */ /* 0x000fe20008000000 */
[----:B------:R-:W-:Y:S01]  /*0970*/  PLOP3.LUT P2, PT, PT, PT, UP0, 0x40, 0x0 ;  /* 0x000000000000781c */ /* 0x000fe20003f4e808 */
[--C-:B------:R-:W-:Y:S02]  /*0980*/  IMAD.X R162, RZ, RZ, R16.reuse, P0 ;  /* 0x000000ffffa27224 */ /* 0x100fe400000e0610 */
[----:B------:R-:W-:Y:S01]  /*0990*/  ULDC.64 UR46, c[0x0][0x208] ;  /* 0x00008200002e7ab9 */ /* 0x000fe20000000a00 */
[----:B------:R-:W-:-:S02]  /*09a0*/  IMAD.X R19, RZ, RZ, R16, P1 ;  /* 0x000000ffff137224 */ /* 0x000fc400008e0610 */
[----:B------:R-:W-:Y:S02]  /*09b0*/  IMAD.MOV.U32 R152, RZ, RZ, R2 ;  /* 0x000000ffff987224 */ /* 0x000fe400078e0002 */
[----:B------:R-:W-:-:S05]  /*09c0*/  IMAD.MOV.U32 R153, RZ, RZ, R16 ;  /* 0x000000ffff997224 */ /* 0x000fca00078e0010 */
[----:B------:R-:W-:Y:S05]  /*09d0*/  @P2 BRA `(.L_x_5203) ;  /* 0x00000298007c2947 */ /* 0x000fea0003800000 */
.L_x_5204:
[----:B------:R-:W-:-:S08]  /*09e0*/  NOP ;  /* 0x0000000000007918 */ /* 0x000fd00000000000 */
[----:B------:R-:W0:Y:S02]  /*09f0*/  USETMAXREG.TRY_ALLOC.CTAPOOL UP0, 0xf0 ;  /* 0x000000f0000079c8 */ /* 0x000e240008000600 */
[----:B0-----:R-:W-:-:S13]  /*0a00*/  PLOP3.LUT P0, PT, PT, PT, UP0, 0x80, 0x0 ;  /* 0x000000000000781c */ /* 0x001fda0003f0f008 */
[----:B------:R-:W-:Y:S05]  /*0a10*/  @!P0 BRA `(.L_x_5204) ;  /* 0xfffffffc00f08947 */ /* 0x000fea000383ffff */
[----:B------:R-:W0:Y:S01]  /*0a20*/  S2R R3, SR_TID.X ;  /* 0x0000000000037919 */ /* 0x000e220000002100 */
[----:B------:R-:W1:Y:S08]  /*0a30*/  S2UR UR5, SR_CTAID.X ;  /* 0x00000000000579c3 */ /* 0x000e700000002500 */
[----:B------:R-:W-:Y:S06]  /*0a40*/  BAR.ARV 0x4, 0x180 ;  /* 0x0106000000007b1d */ /* 0x000fec0000002000 */
[----:B------:R-:W-:-:S02]  /*0a50*/  IADD3 R230, P1, R2, 0x1e8, RZ ;  /* 0x000001e802e67810 */ /* 0x000fc40007f3e0ff */
[----:B------:R-:W-:Y:S01]  /*0a60*/  IADD3 R233, P2, R2, 0x1f4, RZ ;  /* 0x000001f402e97810 */ /* 0x000fe20007f5e0ff */
[----:B------:R2:W-:Y:S02]  /*0a70*/  STL.64 [R1+0x1e8], RZ ;  /* 0x0001e8ff01007387 */ /* 0x0005e40000100a00 */
[--C-:B------:R-:W-:Y:S02]  /*0a80*/  IMAD.X R231, RZ, RZ, R16.reuse, P1 ;  /* 0x000000ffffe77224 */ /* 0x100fe400008e0610 */
[----:B------:R2:W-:Y:S01]  /*0a90*/  STL [R1+0x1f0], RZ ;  /* 0x0001f0ff01007387 */ /* 0x0005e20000100800 */
[----:B------:R-:W-:-:S03]  /*0aa0*/  IMAD.X R232, RZ, RZ, R16, P2 ;  /* 0x000000ffffe87224 */ /* 0x000fc600010e0610 */
[----:B------:R2:W-:Y:S01]  /*0ab0*/  STL [R1+0x1f4], RZ ;  /* 0x0001f4ff01007387 */ /* 0x0005e20000100800 */
[----:B0-----:R-:W-:-:S04]  /*0ac0*/  LOP3.LUT R0, R3, 0xffffff80, RZ, 0xc0, !PT ;  /* 0xffffff8003007812 */ /* 0x001fc800078ec0ff */
[----:B------:R-:W-:Y:S02]  /*0ad0*/  ISETP.NE.AND P0, PT, R0, 0x80, PT ;  /* 0x000000800000780c */ /* 0x000fe40003f05270 */
[----:B------:R-:W1:Y:S11]  /*0ae0*/  LDC R0, c[0x0][0xd38] ;  /* 0x00034e00ff007b82 */ /* 0x000e760000000800 */
[----:B------:R-:W-:Y:S06]  /*0af0*/  @!P0 BAR.ARV 0x8, 0x100 ;  /* 0x0204000000008b1d */ /* 0x000fec0000002000 */
[----:B------:R-:W-:-:S13]  /*0b00*/  ISETP.GE.U32.AND P0, PT, R3, 0x100, PT ;  /* 0x000001000300780c */ /* 0x000fda0003f06070 */
[----:B------:R-:W-:Y:S06]  /*0b10*/  @P0 BAR.ARV 0xf, 0x100 ;  /* 0x03c4000000000b1d */ /* 0x000fec0000002000 */
[----:B-1----:R-:W-:-:S13]  /*0b20*/  ISETP.LE.AND P0, PT, R0, UR5, PT ;  /* 0x0000000500007c0c */ /* 0x002fda000bf03270 */
[----:B--2---:R-:W-:Y:S05]  /*0b30*/  @P0 EXIT ;  /* 0x000000000000094d */ /* 0x004fea0003800000 */
[----:B------:R-:W-:Y:S01]  /*0b40*/  VIADD R20, R3, 0xffffff80 ;  /* 0xffffff8003147836 */ /* 0x000fe20000000000 */
[----:B------:R-:W0:Y:S01]  /*0b50*/  S2UR UR6, SR_CgaCtaId ;  /* 0x00000000000679c3 */ /* 0x000e220000008800 */
[----:B------:R-:W-:-:S03]  /*0b60*/  UMOV UR44, 0x400 ;  /* 0x00000400002c7882 */ /* 0x000fc60000000000 */
[----:B------:R-:W-:-:S04]  /*0b70*/  SHF.R.S32.HI R3, RZ, 0x1f, R20 ;  /* 0x0000001fff037819 */ /* 0x000fc80000011414 */
[CC--:B------:R-:W-:Y:S01]  /*0b80*/  LEA.HI R0, R3.reuse, R20.reuse, RZ, 0x4 ;  /* 0x0000001403007211 */ /* 0x0c0fe200078f20ff */
[----:B------:R-:W1:Y:S01]  /*0b90*/  S2UR UR4, SR_SWINHI ;  /* 0x00000000000479c3 */ /* 0x000e620000002f00 */
[CC--:B------:R-:W-:Y:S02]  /*0ba0*/  LEA.HI R8, R3.reuse, R20.reuse, RZ, 0x2 ;  /* 0x0000001403087211 */ /* 0x0c0fe400078f10ff */
[----:B------:R-:W-:Y:S02]  /*0bb0*/  SHF.R.S32.HI R5, RZ, 0x4, R0 ;  /* 0x00000004ff057819 */ /* 0x000fe40000011400 */
[----:B------:R-:W-:Y:S02]  /*0bc0*/  LEA.HI R6, R3, R20, RZ, 0x7 ;  /* 0x0000001403067211 */ /* 0x000fe400078f38ff */
[----:B------:R-:W-:Y:S02]  /*0bd0*/  LEA.HI R4, R0, R5, RZ, 0x1 ;  /* 0x0000000500047211 */ /* 0x000fe400078f08ff */
[----:B------:R-:W-:-:S02]  /*0be0*/  LOP3.LUT R11, R8, 0xfffffffc, RZ, 0xc0, !PT ;  /* 0xfffffffc080b7812 */ /* 0x000fc400078ec0ff */
[----:B------:R-:W-:Y:S02]  /*0bf0*/  LOP3.LUT R4, R4, 0x1ffffffe, RZ, 0xc0, !PT ;  /* 0x1ffffffe04047812 */ /* 0x000fe400078ec0ff */
[----:B------:R-:W-:Y:S01]  /*0c00*/  LOP3.LUT R9, R6, 0xffffff80, RZ, 0xc0, !PT ;  /* 0xffffff8006097812 */ /* 0x000fe200078ec0ff */
[C---:B------:R-:W-:Y:S01]  /*0c10*/  IMAD.IADD R11, R20.reuse, 0x1, -R11 ;  /* 0x00000001140b7824 */ /* 0x040fe200078e0a0b */
[-C--:B------:R-:W-:Y:S01]  /*0c20*/  LEA.HI R7, R3, R20.reuse, RZ, 0x3 ;  /* 0x0000001403077211 */ /* 0x080fe200078f18ff */
[----:B------:R-:W-:Y:S01]  /*0c30*/  IMAD.IADD R5, R5, 0x1, -R4 ;  /* 0x0000000105057824 */ /* 0x000fe200078e0a04 */
[----:B------:R-:W-:Y:S01]  /*0c40*/  LEA.HI R4, R3, R20, RZ, 0x5 ;  /* 0x0000001403047211 */ /* 0x000fe200078f28ff */
[----:B------:R-:W-:Y:S01]  /*0c50*/  IMAD.IADD R9, R20, 0x1, -R9 ;  /* 0x0000000114097824 */ /* 0x000fe200078e0a09 */
[----:B------:R-:W-:Y:S01]  /*0c60*/  LOP3.LUT R3, R0, 0xfffffff0, RZ, 0xc0, !PT ;  /* 0xfffffff000037812 */ /* 0x000fe200078ec0ff */
[----:B0-----:R-:W-:Y:S01]  /*0c70*/  ULEA UR44, UR6, UR44, 0x18 ;  /* 0x0000002c062c7291 */ /* 0x001fe2000f8ec03f */
[--C-:B------:R-:W-:Y:S01]  /*0c80*/  SHF.R.S32.HI R235, RZ, 0x5, R4.reuse ;  /* 0x00000005ffeb7819 */ /* 0x100fe20000011404 */
[----:B------:R-:W-:Y:S01]  /*0c90*/  IMAD.SHL.U32 R12, R5, 0x8, RZ ;  /* 0x00000008050c7824 */ /* 0x000fe200078e00ff */
[----:B------:R-:W-:Y:S01]  /*0ca0*/  SHF.R.S32.HI R4, RZ, 0x1f, R4 ;  /* 0x0000001fff047819 */ /* 0x000fe20000011404 */
[----:B------:R-:W-:Y:S01]  /*0cb0*/  IMAD.IADD R236, R20, 0x1, -R3 ;  /* 0x0000000114ec7824 */ /* 0x000fe200078e0a03 */
[----:B------:R-:W-:-:S02]  /*0cc0*/  SHF.R.S32.HI R188, RZ, 0x3, R7 ;  /* 0x00000003ffbc7819 */ /* 0x000fc40000011407 */
[----:B------:R-:W-:Y:S01]  /*0cd0*/  LEA.HI R4, R4, R235, RZ, 0x2 ;  /* 0x000000eb04047211 */ /* 0x000fe200078f10ff */
[----:B------:R-:W-:Y:S01]  /*0ce0*/  UMOV UR36, UR44 ;  /* 0x0000002c00247c82 */ /* 0x000fe20008000000 */
[----:B-1----:R-:W-:Y:S01]  /*0cf0*/  UMOV UR37, UR4 ;  /* 0x0000000400257c82 */ /* 0x002fe20008000000 */
[----:B------:R-:W-:Y:S01]  /*0d00*/  LOP3.LUT R7, R7, 0xfffffff8, RZ, 0xc0, !PT ;  /* 0xfffffff807077812 */ /* 0x000fe200078ec0ff */
[----:B------:R-:W-:Y:S01]  /*0d10*/  IMAD.U32 R156, RZ, RZ, UR36 ;  /* 0x00000024ff9c7e24 */ /* 0x000fe2000f8e00ff */
[----:B------:R-:W-:Y:S01]  /*0d20*/  SHF.R.S32.HI R197, RZ, 0x7, R6 ;  /* 0x00000007ffc57819 */ /* 0x000fe20000011406 */
[----:B------:R-:W-:Y:S01]  /*0d30*/  IMAD.U32 R157, RZ, RZ, UR37 ;  /* 0x00000025ff9d7e24 */ /* 0x000fe2000f8e00ff */
[----:B------:R-:W-:Y:S01]  /*0d40*/  LOP3.LUT R4, R4, 0x3ffffc, RZ, 0xc0, !PT ;  /* 0x003ffffc04047812 */ /* 0x000fe200078ec0ff */
[----:B------:R-:W-:Y:S01]  /*0d50*/  IMAD.IADD R198, R20, 0x1, -R7 ;  /* 0x0000000114c67824 */ /* 0x000fe200078e0a07 */
[----:B------:R-:W-:Y:S01]  /*0d60*/  LEA.HI R3, R11, R11, RZ, 0x1 ;  /* 0x0000000b0b037211 */ /* 0x000fe200078f08ff */
[----:B------:R-:W-:Y:S01]  /*0d70*/  IMAD R7, R197, 0x100, R236 ;  /* 0x00000100c5077824 */ /* 0x000fe200078e02ec */
[----:B------:R-:W-:Y:S01]  /*0d80*/  SHF.R.S32.HI R0, RZ, 0x1f, R9 ;  /* 0x0000001fff007819 */ /* 0x000fe20000011409 */
[----:B------:R-:W-:Y:S01]  /*0d90*/  IMAD.IADD R4, R235, 0x1, -R4 ;  /* 0x00000001eb047824 */ /* 0x000fe200078e0a04 */
[----:B------:R-:W-:Y:S01]  /*0da0*/  LOP3.LUT R8, R3, 0x1ffffffe, RZ, 0xc0, !PT ;  /* 0x1ffffffe03087812 */ /* 0x000fe200078ec0ff */
[----:B------:R-:W-:Y:S01]  /*0db0*/  IMAD.SHL.U32 R164, R198, 0x8, RZ ;  /* 0x00000008c6a47824 */ /* 0x000fe200078e00ff */
[-C--:B------:R-:W-:Y:S01]  /*0dc0*/  LEA.HI R3, R0, R9.reuse, RZ, 0x2 ;  /* 0x0000000900037211 */ /* 0x080fe200078f10ff */
[----:B------:R-:W-:Y:S01]  /*0dd0*/  IMAD R10, R4, 0x10, R7 ;  /* 0x00000010040a7824 */ /* 0x000fe200078e0207 */
[----:B------:R-:W-:Y:S01]  /*0de0*/  LEA.HI R0, R0, R9, RZ, 0x5 ;  /* 0x0000000900007211 */ /* 0x000fe200078f28ff */
[----:B------:R-:W-:Y:S01]  /*0df0*/  IMAD R159, R188, 0x40, R164 ;  /* 0x00000040bc9f7824 */ /* 0x000fe200078e02a4 */
[--C-:B------:R-:W-:Y:S01]  /*0e00*/  SHF.R.S32.HI R4, RZ, 0x2, R3.reuse ;  /* 0x00000002ff047819 */ /* 0x100fe20000011403 */
[----:B------:R-:W-:Y:S01]  /*0e10*/  IMAD.IADD R11, R11, 0x1, -R8 ;  /* 0x000000010b0b7824 */ /* 0x000fe200078e0a08 */
[----:B------:R-:W-:Y:S01]  /*0e20*/  SHF.R.S32.HI R7, RZ, 0x1f, R3 ;  /* 0x0000001fff077819 */ /* 0x000fe20000011403 */
[----:B------:R-:W-:Y:S01]  /*0e30*/  IMAD.WIDE R158, R159, 0x2, R156 ;  /* 0x000000029f9e7825 */ /* 0x000fe200078e029c */
[----:B------:R-:W-:Y:S01]  /*0e40*/  SHF.R.S32.HI R0, RZ, 0x5, R0 ;  /* 0x00000005ff007819 */ /* 0x000fe20000011400 */
[----:B------:R0:W-:Y:S01]  /*0e50*/  STL [R1+0x444], R12 ;  /* 0x0004440c01007387 */ /* 0x0001e20000100800 */
[----:B------:R-:W-:Y:S01]  /*0e60*/  LEA.HI R7, R7, R4, RZ, 0x3 ;  /* 0x0000000407077211 */ /* 0x000fe200078f18ff */
[----:B------:R-:W-:Y:S01]  /*0e70*/  VIADD R184, R164, 0x40 ;  /* 0x00000040a4b87836 */ /* 0x000fe20000000000 */
[----:B------:R-:W-:Y:S01]  /*0e80*/  IADD3 R229, P5, R158, 0x7000, RZ ;  /* 0x000070009ee57810 */ /* 0x000fe20007fbe0ff */
[C---:B------:R-:W-:Y:S01]  /*0e90*/  VIADD R185, R164.reuse, 0x80 ;  /* 0x00000080a4b97836 */ /* 0x040fe20000000000 */
[----:B------:R-:W-:Y:S01]  /*0ea0*/  LOP3.LUT R7, R7, 0xfffffff8, RZ, 0xc0, !PT ;  /* 0xfffffff807077812 */ /* 0x000fe200078ec0ff */
[----:B------:R-:W-:Y:S01]  /*0eb0*/  VIADD R167, R164, 0xc0 ;  /* 0x000000c0a4a77836 */ /* 0x000fe20000000000 */
[----:B------:R-:W-:Y:S01]  /*0ec0*/  IADD3 R227, P6, R158, 0x8000, RZ ;  /* 0x000080009ee37810 */ /* 0x000fe20007fde0ff */
[----:B------:R-:W-:Y:S01]  /*0ed0*/  VIADD R166, R164, 0x100 ;  /* 0x00000100a4a67836 */ /* 0x000fe20000000000 */
[----:B------:R-:W-:Y:S01]  /*0ee0*/  LOP3.LUT R228, R229, 0x380, RZ, 0xc0, !PT ;  /* 0x00000380e5e47812 */ /* 0x000fe200078ec0ff */
[----:B------:R-:W-:Y:S01]  /*0ef0*/  IMAD.IADD R7, R4, 0x1, -R7 ;  /* 0x0000000104077824 */ /* 0x000fe200078e0a07 */
[----:B------:R-:W-:Y:S01]  /*0f00*/  LOP3.LUT R226, R227, 0x380, RZ, 0xc0, !PT ;  /* 0x00000380e3e27812 */ /* 0x000fe200078ec0ff */
[----:B------:R-:W-:Y:S01]  /*0f10*/  VIADD R165, R164, 0x140 ;  /* 0x00000140a4a57836 */ /* 0x000fe20000000000 */
[----:B------:R-:W-:Y:S01]  /*0f20*/  SHF.R.U64 R228, R228, 0x3, RZ ;  /* 0x00000003e4e47819 */ /* 0x000fe200000012ff */
[----:B------:R-:W-:Y:S01]  /*0f30*/  IMAD R160, R0, 0x10, R7 ;  /* 0x0000001000a07824 */ /* 0x000fe200078e0207 */
[----:B------:R-:W-:Y:S01]  /*0f40*/  IADD3 R225, P0, R158, 0x9000, RZ ;  /* 0x000090009ee17810 */ /* 0x000fe20007f1e0ff */
[----:B------:R-:W-:Y:S01]  /*0f50*/  VIADD R187, R164, 0x180 ;  /* 0x00000180a4bb7836 */ /* 0x000fe20000000000 */
[----:B------:R-:W-:Y:S01]  /*0f60*/  SHF.R.U64 R226, R226, 0x3, RZ ;  /* 0x00000003e2e27819 */ /* 0x000fe200000012ff */
[----:B------:R-:W-:Y:S01]  /*0f70*/  IMAD R0, R11, 0x8, R160 ;  /* 0x000000080b007824 */ /* 0x000fe200078e02a0 */
[----:B------:R-:W-:Y:S01]  /*0f80*/  LEA.HI R6, R6, R197, RZ, 0x1 ;  /* 0x000000c506067211 */ /* 0x000fe200078f08ff */
[----:B------:R-:W-:Y:S01]  /*0f90*/  VIADD R186, R164, 0x1c0 ;  /* 0x000001c0a4ba7836 */ /* 0x000fe20000000000 */
[----:B------:R-:W-:Y:S01]  /*0fa0*/  LOP3.LUT R228, R228, R229, RZ, 0x3c, !PT ;  /* 0x000000e5e4e47212 */ /* 0x000fe200078e3cff */
[--C-:B------:R-:W-:Y:S01]  /*0fb0*/  IMAD.X R229, RZ, RZ, R159.reuse, P5 ;  /* 0x000000ffffe57224 */ /* 0x100fe200028e069f */
[----:B------:R0:W-:Y:S01]  /*0fc0*/  STL [R1+0x448], R0 ;  /* 0x0004480001007387 */ /* 0x0001e20000100800 */
[----:B------:R-:W-:Y:S01]  /*0fd0*/  LOP3.LUT R224, R225, 0x380, RZ, 0xc0, !PT ;  /* 0x00000380e1e07812 */ /* 0x000fe200078ec0ff */
[----:B------:R-:W-:Y:S01]  /*0fe0*/  UMOV UR4, UR5 ;  /* 0x0000000500047c82 */ /* 0x000fe20008000000 */
[----:B------:R-:W-:Y:S01]  /*0ff0*/  LOP3.LUT R226, R226, R227, RZ, 0x3c, !PT ;  /* 0x000000e3e2e27212 */ /* 0x000fe200078e3cff */
[----:B------:R-:W-:Y:S01]  /*1000*/  IMAD.X R227, RZ, RZ, R159, P6 ;  /* 0x000000ffffe37224 */ /* 0x000fe200030e069f */
[----:B------:R-:W-:Y:S01]  /*1010*/  LOP3.LUT R8, R3, 0x7ffffffc, RZ, 0xc0, !PT ;  /* 0x7ffffffc03087812 */ /* 0x000fe200078ec0ff */
[----:B------:R-:W-:Y:S01]  /*1020*/  IMAD.U32 R3, R10, 0x40, R12 ;  /* 0x000000400a037824 */ /* 0x000fe200078e000c */
[----:B------:R-:W-:-:S02]  /*1030*/  IADD3 R223, P1, R158, 0xa000, RZ ;  /* 0x0000a0009edf7810 */ /* 0x000fc40007f3e0ff */
[C---:B------:R-:W-:Y:S01]  /*1040*/  IADD3 R221, P2, R158.reuse, 0xb000, RZ ;  /* 0x0000b0009edd7810 */ /* 0x040fe20007f5e0ff */
[----:B------:R-:W-:Y:S01]  /*1050*/  IMAD.IADD R8, R9, 0x1, -R8 ;  /* 0x0000000109087824 */ /* 0x000fe200078e0a08 */
[C---:B------:R-:W-:Y:S01]  /*1060*/  IADD3 R219, P3, R158.reuse, 0xc000, RZ ;  /* 0x0000c0009edb7810 */ /* 0x040fe20007f7e0ff */
[----:B------:R-:W-:Y:S01]  /*1070*/  IMAD.WIDE R156, R3, 0x2, R156 ;  /* 0x00000002039c7825 */ /* 0x000fe200078e029c */
[C---:B------:R-:W-:Y:S02]  /*1080*/  IADD3 R217, P4, R158.reuse, 0xd000, RZ ;  /* 0x0000d0009ed97810 */ /* 0x040fe40007f9e0ff */
[----:B------:R-:W-:Y:S01]  /*1090*/  IADD3 R215, P5, R158, 0xe000, RZ ;  /* 0x0000e0009ed77810 */ /* 0x000fe20007fbe0ff */
[----:B------:R-:W-:Y:S01]  /*10a0*/  IMAD.SHL.U32 R237, R8, 0x2, RZ ;  /* 0x0000000208ed7824 */ /* 0x000fe200078e00ff */
[----:B------:R-:W-:Y:S02]  /*10b0*/  IADD3 R201, P6, R158, 0xf000, RZ ;  /* 0x0000f0009ec97810 */ /* 0x000fe40007fde0ff */
[----:B------:R-:W-:-:S02]  /*10c0*/  LOP3.LUT R6, R6, 0xfffffe, RZ, 0xc0, !PT ;  /* 0x00fffffe06067812 */ /* 0x000fc400078ec0ff */
[----:B------:R-:W-:Y:S02]  /*10d0*/  SHF.R.U64 R224, R224, 0x3, RZ ;  /* 0x00000003e0e07819 */ /* 0x000fe400000012ff */
[----:B------:R-:W-:Y:S01]  /*10e0*/  LOP3.LUT R222, R223, 0x380, RZ, 0xc0, !PT ;  /* 0x00000380dfde7812 */ /* 0x000fe200078ec0ff */
[----:B------:R-:W-:Y:S01]  /*10f0*/  IMAD.IADD R6, R197, 0x1, -R6 ;  /* 0x00000001c5067824 */ /* 0x000fe200078e0a06 */
[----:B------:R-:W-:Y:S02]  /*1100*/  LOP3.LUT R220, R221, 0x380, RZ, 0xc0, !PT ;  /* 0x00000380dddc7812 */ /* 0x000fe400078ec0ff */
[----:B------:R-:W-:Y:S01]  /*1110*/  LOP3.LUT R218, R219, 0x380, RZ, 0xc0, !PT ;  /* 0x00000380dbda7812 */ /* 0x000fe200078ec0ff */
[----:B------:R-:W-:Y:S01]  /*1120*/  IMAD.SHL.U32 R234, R6, 0x100, RZ ;  /* 0x0000010006ea7824 */ /* 0x000fe200078e00ff */
[----:B------:R-:W-:Y:S02]  /*1130*/  LOP3.LUT R216, R217, 0x380, RZ, 0xc0, !PT ;  /* 0x00000380d9d87812 */ /* 0x000fe400078ec0ff */
[----:B------:R-:W-:Y:S01]  /*1140*/  LOP3.LUT R214, R215, 0x380, RZ, 0xc0, !PT ;  /* 0x00000380d7d67812 */ /* 0x000fe200078ec0ff */
[----:B------:R-:W-:Y:S01]  /*1150*/  IMAD.IADD R161, R237, 0x1, R234 ;  /* 0x00000001eda17824 */ /* 0x000fe200078e02ea */
[----:B------:R-:W-:-:S02]  /*1160*/  LOP3.LUT R200, R201, 0x380, RZ, 0xc0, !PT ;  /* 0x00000380c9c87812 */ /* 0x000fc400078ec0ff */
[----:B------:R-:W-:Y:S01]  /*1170*/  LOP3.LUT R224, R224, R225, RZ, 0x3c, !PT ;  /* 0x000000e1e0e07212 */ /* 0x000fe200078e3cff */
[----:B------:R-:W-:Y:S01]  /*1180*/  IMAD.X R225, RZ, RZ, R159, P0 ;  /* 0x000000ffffe17224 */ /* 0x000fe200000e069f */
[----:B------:R-:W-:Y:S02]  /*1190*/  SHF.R.U64 R222, R222, 0x3, RZ ;  /* 0x00000003dede7819 */ /* 0x000fe400000012ff */
[----:B------:R-:W-:Y:S02]  /*11a0*/  SHF.R.U64 R220, R220, 0x3, RZ ;  /* 0x00000003dcdc7819 */ /* 0x000fe400000012ff */
[----:B------:R-:W-:Y:S02]  /*11b0*/  SHF.R.U64 R218, R218, 0x3, RZ ;  /* 0x00000003dada7819 */ /* 0x000fe400000012ff */
[----:B------:R-:W-:Y:S02]  /*11c0*/  SHF.R.U64 R216, R216, 0x3, RZ ;  /* 0x00000003d8d87819 */ /* 0x000fe400000012ff */
[----:B------:R-:W-:-:S02]  /*11d0*/  SHF.R.U64 R214, R214, 0x3, RZ ;  /* 0x00000003d6d67819 */ /* 0x000fc400000012ff */
[----:B------:R-:W-:Y:S02]  /*11e0*/  SHF.R.U64 R200, R200, 0x3, RZ ;  /* 0x00000003c8c87819 */ /* 0x000fe400000012ff */
[----:B------:R-:W-:Y:S02]  /*11f0*/  IADD3 R17, P0, R2, 0xec, RZ ;  /* 0x000000ec02117810 */ /* 0x000fe40007f1e0ff */
[----:B------:R-:W-:Y:S01]  /*1200*/  LOP3.LUT R222, R222, R223, RZ, 0x3c, !PT ;  /* 0x000000dfdede7212 */ /* 0x000fe200078e3cff */
[--C-:B------:R-:W-:Y:S01]  /*1210*/  IMAD.X R223, RZ, RZ, R159.reuse, P1 ;  /* 0x000000ffffdf7224 */ /* 0x100fe200008e069f */
[----:B------:R-:W-:Y:S01]  /*1220*/  LOP3.LUT R220, R220, R221, RZ, 0x3c, !PT ;  /* 0x000000dddcdc7212 */ /* 0x000fe200078e3cff */
[----:B------:R-:W-:Y:S01]  /*1230*/  IMAD.X R23, RZ, RZ, R16, P0 ;  /* 0x000000ffff177224 */ /* 0x000fe200000e0610 */
        /* <DEDUP_REMOVED lines=8> */
[----:B------:R-:W-:Y:S01]  /*12c0*/  SHF.R.S32.HI R196, RZ, 0x1f, R164 ;  /* 0x0000001fffc47819 */ /* 0x000fe200000114a4 */
[----:B------:R-:W-:Y:S01]  /*12d0*/  IMAD.X R201, RZ, RZ, R159, P6 ;  /* 0x000000ffffc97224 */ /* 0x000fe200030e069f */
[----:B------:R-:W-:-:S02]  /*12e0*/  SHF.R.S32.HI R195, RZ, 0x1f, R184 ;  /* 0x0000001fffc37819 */ /* 0x000fc400000114b8 */
[----:B------:R-:W-:Y:S02]  /*12f0*/  SHF.R.S32.HI R194, RZ, 0x1f, R185 ;  /* 0x0000001fffc27819 */ /* 0x000fe400000114b9 */
[----:B------:R-:W-:Y:S02]  /*1300*/  SHF.R.S32.HI R193, RZ, 0x1f, R167 ;  /* 0x0000001fffc17819 */ /* 0x000fe400000114a7 */
[----:B------:R-:W-:Y:S02]  /*1310*/  SHF.R.S32.HI R192, RZ, 0x1f, R166 ;  /* 0x0000001fffc07819 */ /* 0x000fe400000114a6 */
[----:B------:R-:W-:Y:S02]  /*1320*/  SHF.R.S32.HI R191, RZ, 0x1f, R165 ;  /* 0x0000001fffbf7819 */ /* 0x000fe400000114a5 */
[----:B------:R-:W-:Y:S02]  /*1330*/  SHF.R.S32.HI R190, RZ, 0x1f, R187 ;  /* 0x0000001fffbe7819 */ /* 0x000fe400000114bb */
[----:B0-----:R-:W-:-:S07]  /*1340*/  SHF.R.S32.HI R189, RZ, 0x1f, R186 ;  /* 0x0000001fffbd7819 */ /* 0x001fce00000114ba */
.L_x_5340:
        /* <DEDUP_REMOVED lines=21> */
.L_x_5205:
[----:B------:R-:W-:Y:S01]  /*14a0*/  ULDC UR7, c[0x0][0xd54] ;  /* 0x0003550000077ab9 */ /* 0x000fe20000000800 */
[----:B------:R-:W-:Y:S01]  /*14b0*/  UMOV UR6, UR9 ;  /* 0x0000000900067c82 */ /* 0x000fe20008000000 */
[----:B------:R-:W-:-:S11]  /*14c0*/  UISETP.NE.AND UP0, UPT, UR7, 0x1, UPT ;  /* 0x000000010700788c */ /* 0x000fd6000bf05270 */
[----:B------:R-:W-:Y:S02]  /*14d0*/  @UP0 ULDC.64 UR10, c[0x0][0xd58] ;  /* 0x00035600000a0ab9 */ /* 0x000fe40000000a00 */
[----:B------:R-:W-:-:S04]  /*14e0*/  UIMAD.WIDE.U32 UR4, UR9, UR10, URZ ;  /* 0x0000000a090472a5 */ /* 0x000fc8000f8e003f */
[----:B------:R-:W-:-:S04]  /*14f0*/  @UP0 USHF.R.U32.HI UR6, URZ, UR11, UR5 ;  /* 0x0000000b3f060299 */ /* 0x000fc80008011605 */
[----:B------:R-:W-:-:S12]  /*1500*/  UIMAD UR4, UR6, UR7, URZ ;  /* 0x00000007060472a4 */ /* 0x000fd8000f8e023f */
.L_x_5206:
[----:B------:R-:W0:Y:S01]  /*1510*/  LDC R0, c[0x0][0xa80] ;  /* 0x0002a000ff007b82 */ /* 0x000e220000000800 */
[----:B------:R-:W-:Y:S01]  /*1520*/  ULDC UR41, c[0x0][0xd48] ;  /* 0x0003520000297ab9 */ /* 0x000fe20000000800 */
[----:B------:R-:W-:Y:S01]  /*1530*/  UIADD3 UR4, UR9, -UR4, URZ ;  /* 0x8000000409047290 */ /* 0x000fe2000fffe03f */
[----:B------:R1:W-:Y:S01]  /*1540*/  STL.128 [R1+0x410], RZ ;  /* 0x000410ff01007387 */ /* 0x0003e20000100c00 */
[----:B------:R-:W-:Y:S01]  /*1550*/  UISETP.NE.AND UP1, UPT, UR41, 0x1, UPT ;  /* 0x000000012900788c */ /* 0x000fe2000bf25270 */
[----:B------:R-:W-:Y:S01]  /*1560*/  IADD3 R28, P0, R2, 0x410, RZ ;  /* 0x00000410021c7810 */ /* 0x000fe20007f1e0ff */
[----:B------:R-:W-:Y:S01]  /*1570*/  ULDC UR5, c[0x0][0xd54] ;  /* 0x0003550000057ab9 */ /* 0x000fe20000000800 */
[----:B------:R-:W-:Y:S01]  /*1580*/  UISETP.NE.AND UP2, UPT, UR38, 0x1, UPT ;  /* 0x000000012600788c */ /* 0x000fe2000bf45270 */
[----:B------:R1:W-:Y:S01]  /*1590*/  STL.128 [R1+0x420], RZ ;  /* 0x000420ff01007387 */ /* 0x0003e20000100c00 */
[----:B------:R-:W-:Y:S01]  /*15a0*/  UIMAD UR8, UR8, UR5, UR4 ;  /* 0x00000005080872a4 */ /* 0x000fe2000f8e0204 */
[----:B------:R-:W-:Y:S01]  /*15b0*/  IMAD.X R39, RZ, RZ, R16, P0 ;  /* 0x000000ffff277224 */ /* 0x000fe200000e0610 */
[----:B------:R-:W-:Y:S01]  /*15c0*/  ULOP3.LUT UR39, URZ, UR6, URZ, 0x33, !UPT ;  /* 0x000000063f277292 */ /* 0x000fe2000f8e333f */
[----:B------:R1:W-:Y:S01]  /*15d0*/  STL.128 [R1+0x200], RZ ;  /* 0x000200ff01007387 */ /* 0x0003e20000100c00 */
[----:B------:R-:W-:Y:S01]  /*15e0*/  ULDC.64 UR10, c[0x0][0x418] ;  /* 0x00010600000a7ab9 */ /* 0x000fe20000000a00 */
[----:B------:R-:W-:Y:S01]  /*15f0*/  ULDC UR6, c[0x0][0xd3c] ;  /* 0x00034f0000067ab9 */ /* 0x000fe20000000800 */
[----:B------:R-:W-:Y:S01]  /*1600*/  @UP1 ULDC UR4, c[0x0][0xd4c] ;  /* 0x0003530000041ab9 */ /* 0x000fe20000000800 */
[----:B------:R1:W-:Y:S01]  /*1610*/  STL.128 [R1+0x210], RZ ;  /* 0x000210ff01007387 */ /* 0x0003e20000100c00 */
[----:B------:R-:W-:Y:S01]  /*1620*/  UISETP.NE.U32.AND UP0, UPT, UR10, URZ, UPT ;  /* 0x0000003f0a00728c */ /* 0x000fe2000bf05070 */
[----:B------:R-:W-:Y:S01]  /*1630*/  PLOP3.LUT P1, PT, PT, PT, UP2, 0x80, 0x0 ;  /* 0x000000000000781c */ /* 0x000fe20003f2f028 */
[----:B------:R-:W-:Y:S01]  /*1640*/  UIMAD.WIDE.U32 UR4, UR8, UR4, URZ ;  /* 0x00000004080472a5 */ /* 0x000fe2000f8e003f */
[----:B------:R1:W-:Y:S01]  /*1650*/  STL.128 [R1+0x220], RZ ;  /* 0x000220ff01007387 */ /* 0x0003e20000100c00 */
[----:B------:R-:W-:Y:S01]  /*1660*/  UIADD3 UR39, UR39, UR6, URZ ;  /* 0x0000000627277290 */ /* 0x000fe2000fffe03f */
[----:B------:R-:W-:-:S02]  /*1670*/  UMOV UR40, UR8 ;  /* 0x0000000800287c82 */ /* 0x000fc40008000000 */
[----:B0-----:R1:W-:Y:S01]  /*1680*/  STL [R1+0x430], R0 ;  /* 0x0004300001007387 */ /* 0x0013e20000100800 */
[----:B------:R-:W-:Y:S01]  /*1690*/  @UP1 ULDC UR6, c[0x0][0xd50] ;  /* 0x0003540000061ab9 */ /* 0x000fe20000000800 */
[----:B------:R-:W-:Y:S02]  /*16a0*/  UISETP.NE.AND.EX UP0, UPT, UR11, URZ, UPT, UP0 ;  /* 0x0000003f0b00728c */ /* 0x000fe4000bf05300 */
[----:B------:R1:W-:Y:S01]  /*16b0*/  STL.128 [R1+0x230], RZ ;  /* 0x000230ff01007387 */ /* 0x0003e20000100c00 */
[----:B------:R-:W-:Y:S01]  /*16c0*/  @UP1 USHF.R.U32.HI UR40, URZ, UR6, UR5 ;  /* 0x000000063f281299 */ /* 0x000fe20008011605 */
[----:B------:R-:W-:Y:S02]  /*16d0*/  ULDC UR45, c[0x0][0x424] ;  /* 0x00010900002d7ab9 */ /* 0x000fe40000000800 */
[----:B------:R1:W-:Y:S01]  /*16e0*/  STL.128 [R1+0x240], RZ ;  /* 0x000240ff01007387 */ /* 0x0003e20000100c00 */
[----:B------:R-:W-:Y:S02]  /*16f0*/  USEL UR45, UR45, 0x1, UP0 ;  /* 0x000000012d2d7887 */ /* 0x000fe40008000000 */
[----:B------:R-:W-:Y:S01]  /*1700*/  UIADD3 UR4, -UR40, URZ, URZ ;  /* 0x0000003f28047290 */ /* 0x000fe2000fffe13f */
[----:B------:R1:W-:Y:S01]  /*1710*/  STL.128 [R1+0x250], RZ ;  /* 0x000250ff01007387 */ /* 0x0003e20000100c00 */
[----:B------:R-:W-:-:S02]  /*1720*/  ULDC UR7, c[0x0][0x2f0] ;  /* 0x0000bc0000077ab9 */ /* 0x000fc40000000800 */
[----:B------:R-:W-:Y:S01]  /*1730*/  UIMAD UR45, UR45, UR7, URZ ;  /* 0x000000072d2d72a4 */ /* 0x000fe2000f8e023f */
[----:B------:R1:W-:Y:S01]  /*1740*/  STL.128 [R1+0x260], RZ ;  /* 0x000260ff01007387 */ /* 0x0003e20000100c00 */
[----:B------:R-:W-:-:S03]  /*1750*/  UIMAD UR41, UR41, UR4, UR8 ;  /* 0x00000004292972a4 */ /* 0x000fc6000f8e0208 */
[----:B------:R1:W-:Y:S04]  /*1760*/  STL.128 [R1+0x270], RZ ;  /* 0x000270ff01007387 */ /* 0x0003e80000100c00 */
        /* <DEDUP_REMOVED lines=23> */
[----:B------:R1:W-:Y:S01]  /*18e0*/  STL.128 [R1+0x3f0], RZ ;  /* 0x0003f0ff01007387 */ /* 0x0003e20000100c00 */
[----:B------:R-:W-:Y:S05]  /*18f0*/  @!P1 BRA `(.L_x_5207) ;  /* 0x0000008000049947 */ /* 0x000fea0003800000 */
[----:B------:R-:W-:Y:S01]  /*1900*/  ULDC UR4, c[0x0][0x448] ;  /* 0x0001120000047ab9 */ /* 0x000fe20000000800 */
[----:B------:R-:W-:Y:S02]  /*1910*/  USHF.L.U32 UR8, UR39, 0x6, URZ ;  /* 0x0000000627087899 */ /* 0x000fe4000800063f */
[----:B------:R-:W-:Y:S01]  /*1920*/  UISETP.NE.AND UP0, UPT, UR4, 0x1, UPT ;  /* 0x000000010400788c */ /* 0x000fe2000bf05270 */
[----:B------:R-:W-:Y:S02]  /*1930*/  ULDC UR12, c[0x0][0x288] ;  /* 0x0000a200000c7ab9 */ /* 0x000fe40000000800 */
[----:B------:R-:W-:Y:S01]  /*1940*/  ULDC.64 UR4, c[0x0][0xad8] ;  /* 0x0002b60000047ab9 */ /* 0x000fe20000000a00 */
[----:B------:R-:W-:Y:S02]  /*1950*/  UIADD3 UR9, UR8, 0x3f, URZ ;  /* 0x0000003f08097890 */ /* 0x000fe4000fffe03f */
[----:B------:R-:W-:Y:S02]  /*1960*/  UISETP.GE.AND UP1, UPT, UR5, 0x1, UPT ;  /* 0x000000010500788c */ /* 0x000fe4000bf26270 */
[----:B------:R-:W-:-:S03]  /*1970*/  UIADD3 UR10, UR45, 0x1, -UR12 ;  /* 0x000000012d0a7890 */ /* 0x000fc6000fffe80c */
[----:B------:R-:W-:Y:S01]  /*1980*/  @UP0 UIADD3 UR6, UR8, 0x3f, URZ ;  /* 0x0000003f08060890 */ /* 0x000fe2000fffe03f */
[----:B------:R-:W-:Y:S01]  /*1990*/  PLOP3.LUT P1, PT, PT, PT, UP1, 0x80, 0x0 ;  /* 0x000000000000781c */ /* 0x000fe20003f2f018 */
[----:B------:R-:W-:Y:S01]  /*19a0*/  @UP0 ULDC UR7, c[0x0][0x44c] ;  /* 0x0001130000070ab9 */ /* 0x000fe20000000800 */
[----:B------:R-:W-:Y:S01]  /*19b0*/  @UP0 ULDC UR11, c[0x0][0x450] ;  /* 0x00011400000b0ab9 */ /* 0x000fe20000000800 */
[----:B------:R-:W-:-:S04]  /*19c0*/  UIMAD.WIDE.U32 UR6, UR6, UR7, URZ ;  /* 0x00000007060672a5 */ /* 0x000fc8000f8e003f */
        /* <DEDUP_REMOVED lines=14> */
.L_x_5209:
[----:B------:R-:W-:-:S11]  /*1ab0*/  UISETP.NE.AND UP1, UPT, UR5, 0x1, UPT ;  /* 0x000000010500788c */ /* 0x000fd6000bf25270 */
[----:B------:R-:W-:Y:S02]  /*1ac0*/  @UP1 ULDC.64 UR10, c[0x0][0xae0] ;  /* 0x0002b800000a1ab9 */ /* 0x000fe40000000a00 */
[----:B------:R-:W-:-:S04]  /*1ad0*/  UIMAD.WIDE.U32 UR6, UR9, UR10, URZ ;  /* 0x0000000a090672a5 */ /* 0x000fc8000f8e003f */
[----:B------:R-:W-:-:S12]  /*1ae0*/  @UP1 USHF.R.U32.HI UR9, URZ, UR11, UR7 ;  /* 0x0000000b3f091299 */ /* 0x000fd80008011607 */
.L_x_5210:
[----:B------:R-:W-:-:S04]  /*1af0*/  UIMAD UR9, UR9, UR5, UR5 ;  /* 0x00000005090972a4 */ /* 0x000fc8000f8e0205 */
[----:B------:R-:W-:-:S04]  /*1b00*/  UISETP.LT.AND UP1, UPT, UR4, UR9, UPT ;  /* 0x000000090400728c */ /* 0x000fc8000bf21270 */
[----:B------:R-:W-:-:S12]  /*1b10*/  USEL UR4, UR4, UR9, UP1 ;  /* 0x0000000904047287 */ /* 0x000fd80008800000 */
.L_x_5208:
[----:B------:R-:W-:Y:S02]  /*1b20*/  UIADD3 UR9, UR45, 0x3f, URZ ;  /* 0x0000003f2d097890 */ /* 0x000fe4000fffe03f */
[----:B------:R-:W-:Y:S02]  /*1b30*/  UIADD3 UR10, UR4, 0x3f, URZ ;  /* 0x0000003f040a7890 */ /* 0x000fe4000fffe03f */
[----:B------:R-:W-:Y:S02]  /*1b40*/  USHF.R.S32.HI UR4, URZ, 0x1f, UR9 ;  /* 0x0000001f3f047899 */ /* 0x000fe40008011409 */
[----:B------:R-:W-:Y:S01]  /*1b50*/  USHF.R.S32.HI UR11, URZ, 0x1f, UR10 ;  /* 0x0000001f3f0b7899 */ /* 0x000fe2000801140a */
[----:B------:R-:W-:Y:S01]  /*1b60*/  @UP0 ULDC UR6, c[0x0][0x44c] ;  /* 0x0001130000060ab9 */ /* 0x000fe20000000800 */
[----:B------:R-:W-:Y:S02]  /*1b70*/  ULEA.HI UR4, UR4, UR9, URZ, 0x6 ;  /* 0x0000000904047291 */ /* 0x000fe4000f8f303f */
[----:B------:R-:W-:-:S02]  /*1b80*/  ULEA.HI UR11, UR11, UR10, URZ, 0x6 ;  /* 0x0000000a0b0b7291 */ /* 0x000fc4000f8f303f */
[----:B------:R-:W-:Y:S01]  /*1b90*/  UIMAD.WIDE.U32 UR6, UR8, UR6, URZ ;  /* 0x00000006080672a5 */ /* 0x000fe2000f8e003f */
[----:B------:R-:W-:Y:S01]  /*1ba0*/  @UP0 ULDC UR9, c[0x0][0x450] ;  /* 0x0001140000090ab9 */ /* 0x000fe20000000800 */
[----:B------:R-:W-:Y:S02]  /*1bb0*/  USHF.R.S32.HI UR4, URZ, 0x6, UR4 ;  /* 0x000000063f047899 */ /* 0x000fe40008011404 */
[----:B------:R-:W-:Y:S02]  /*1bc0*/  USHF.R.S32.HI UR11, URZ, 0x6, UR11 ;  /* 0x000000063f0b7899 */ /* 0x000fe4000801140b */
[----:B------:R-:W-:Y:S02]  /*1bd0*/  @UP0 USHF.R.U32.HI UR8, URZ, UR9, UR7 ;  /* 0x000000093f080299 */ /* 0x000fe40008011607 */
[----:B------:R-:W-:Y:S02]  /*1be0*/  UISETP.LT.AND UP0, UPT, UR4, UR11, UPT ;  /* 0x0000000b0400728c */ /* 0x000fe4000bf01270 */
[----:B------:R-:W-:Y:S01]  /*1bf0*/  UIADD3 UR8, UR8, -UR12, UR45 ;  /* 0x8000000c08087290 */ /* 0x000fe2000fffe02d */
[----:B------:R-:W-:Y:S01]  /*1c00*/  ULDC UR6, c[0x0][0xad4] ;  /* 0x0002b50000067ab9 */ /* 0x000fe20000000800 */
[----:B------:R-:W-:-:S02]  /*1c10*/  USEL UR21, UR4, UR11, UP0 ;  /* 0x0000000b04157287 */ /* 0x000fc40008000000 */
        /* <DEDUP_REMOVED lines=12> */
.L_x_5212:
[----:B------:R-:W-:-:S11]  /*1ce0*/  UISETP.NE.AND UP0, UPT, UR5, 0x1, UPT ;  /* 0x000000010500788c */ /* 0x000fd6000bf05270 */
[----:B------:R-:W-:Y:S02]  /*1cf0*/  @UP0 ULDC.64 UR10, c[0x0][0xae0] ;  /* 0x0002b800000a0ab9 */ /* 0x000fe40000000a00 */
[----:B------:R-:W-:-:S04]  /*1d00*/  UIMAD.WIDE.U32 UR6, UR8, UR10, URZ ;  /* 0x0000000a080672a5 */ /* 0x000fc8000f8e003f */
[----:B------:R-:W-:-:S12]  /*1d10*/  @UP0 USHF.R.U32.HI UR8, URZ, UR11, UR7 ;  /* 0x0000000b3f080299 */ /* 0x000fd80008011607 */
.L_x_5213:
[----:B------:R-:W-:-:S04]  /*1d20*/  UIMAD UR5, UR8, UR5, URZ ;  /* 0x00000005080572a4 */ /* 0x000fc8000f8e023f */
[----:B------:R-:W-:-:S04]  /*1d30*/  UISETP.LT.AND UP0, UPT, UR4, UR5, UPT ;  /* 0x000000050400728c */ /* 0x000fc8000bf01270 */
[----:B------:R-:W-:-:S12]  /*1d40*/  USEL UR4, UR4, UR5, !UP0 ;  /* 0x0000000504047287 */ /* 0x000fd8000c000000 */
.L_x_5211:
[----:B------:R-:W-:Y:S01]  /*1d50*/  USHF.R.S32.HI UR5, URZ, 0x1f, UR4 ;  /* 0x0000001f3f057899 */ /* 0x000fe20008011404 */
[----:B-1----:R-:W-:-:S03]  /*1d60*/  PRMT R0, RZ, 0x7610, R0 ;  /* 0x00007610ff007816 */ /* 0x002fc60000000000 */
[----:B------:R-:W-:-:S04]  /*1d70*/  ULEA.HI UR5, UR5, UR4, URZ, 0x6 ;  /* 0x0000000405057291 */ /* 0x000fc8000f8f303f */
[----:B------:R-:W-:-:S04]  /*1d80*/  USHF.R.S32.HI UR5, URZ, 0x6, UR5 ;  /* 0x000000063f057899 */ /* 0x000fc80008011405 */
[----:B------:R-:W-:-:S04]  /*1d90*/  UISETP.LT.AND UP0, UPT, URZ, UR5, UPT ;  /* 0x000000053f00728c */ /* 0x000fc8000bf01270 */
[----:B------:R-:W-:-:S04]  /*1da0*/  USEL UR20, URZ, UR5, !UP0 ;  /* 0x000000053f147287 */ /* 0x000fc8000c000000 */
[----:B------:R-:W-:-:S06]  /*1db0*/  UISETP.GT.AND UP0, UPT, UR21, UR20, UPT ;  /* 0x000000141500728c */ /* 0x000fcc000bf04270 */
[----:B------:R-:W-:-:S13]  /*1dc0*/  PLOP3.LUT P0, PT, PT, PT, UP0, 0x80, 0x0 ;  /* 0x000000000000781c */ /* 0x000fda0003f0f008 */
[----:B------:R-:W-:Y:S05]  /*1dd0*/  @!P0 BRA `(.L_x_5214) ;  /* 0x0000025800c48947 */ /* 0x000fea0003800000 */
[----:B------:R-:W2:Y:S04]  /*1de0*/  LDL R5, [R1+0x2e8] ;  /* 0x0002e80001057983 */ /* 0x000ea80000100800 */
[----:B------:R-:W3:Y:S04]  /*1df0*/  LDL R4, [R1+0x1e8] ;  /* 0x0001e80001047983 */ /* 0x000ee80000100800 */
[----:B------:R-:W4:Y:S04]  /*1e00*/  LDL R24, [R1+0x200] ;  /* 0x0002000001187983 */ /* 0x000f280000100800 */
[----:B------:R-:W5:Y:S04]  /*1e10*/  LDL R66, [R1+0x204] ;  /* 0x0002040001427983 */ /* 0x000f680000100800 */
        /* <DEDUP_REMOVED lines=125> */
[----:B------:R-:W0:Y:S02]  /*25f0*/  SHFL.IDX PT, R63, R197, RZ, 0x1f ;  /* 0x00001fffc53f7589 */ /* 0x000e2400000e0000 */
[----:B0-----:R-:W-:-:S13]  /*2600*/  R2UR UR4, R63 ;  /* 0x000000003f0472ca */ /* 0x001fda00000e0000 */
[----:B------:R-:W-:-:S04]  /*2610*/  ULEA.HI UR5, UR4, UR4, URZ, 0x1 ;  /* 0x0000000404057291 */ /* 0x000fc8000f8f083f */
[----:B------:R-:W-:-:S04]  /*2620*/  ULOP3.LUT UR5, UR5, 0x1fffe, URZ, 0xc0, !UPT ;  /* 0x0001fffe05057892 */ /* 0x000fc8000f8ec03f */
[----:B------:R-:W-:-:S04]  /*2630*/  UIADD3 UR5, UR4, -UR5, URZ ;  /* 0x8000000504057290 */ /* 0x000fc8000fffe03f */
[----:B------:R-:W-:-:S04]  /*2640*/  ULEA UR5, UR5, UR44, 0xf ;  /* 0x0000002c05057291 */ /* 0x000fc8000f8e783f */
[----:B------:R-:W-:-:S04]  /*2650*/  UIADD3 UR5, UR5, 0x400, URZ ;  /* 0x0000040005057890 */ /* 0x000fc8000fffe03f */
[----:B------:R-:W-:-:S04]  /*2660*/  USHF.R.U32.HI UR5, URZ, 0x4, UR5 ;  /* 0x000000043f057899 */ /* 0x000fc80008011605 */
[----:B------:R-:W-:Y:S02]  /*2670*/  ULOP3.LUT UR5, UR5, 0x3fff, URZ, 0xc0, !UPT ;  /* 0x00003fff05057892 */ /* 0x000fe4000f8ec03f */
[----:B------:R-:W-:Y:S02]  /*2680*/  UIADD3 UR4, UR44, 0x36400, URZ ;  /* 0x000364002c047890 */ /* 0x000fe4000fffe03f */
[----:B------:R-:W-:Y:S01]  /*2690*/  ULOP3.LUT UR22, UR5, 0x2000000, URZ, 0xfc, !UPT ;  /* 0x0200000005167892 */ /* 0x000fe2000f8efc3f */
[----:B--2---:R0:W-:Y:S01]  /*26a0*/  STL [R1+0x2e8], R5 ;  /* 0x0002e80501007387 */ /* 0x0041e20000100800 */
[----:B------:R-:W-:-:S04]  /*26b0*/  USHF.R.U32.HI UR4, URZ, 0x4, UR4 ;  /* 0x000000043f047899 */ /* 0x000fc80008011604 */
[----:B---3--:R-:W-:Y:S01]  /*26c0*/  LEA R4, R4, UR22, 0xc ;  /* 0x0000001604047c11 */ /* 0x008fe2000f8e60ff */
[----:B0-----:R-:W-:-:S03]  /*26d0*/  IMAD.MOV.U32 R5, RZ, RZ, 0x40000040 ;  /* 0x40000040ff057424 */ /* 0x001fc600078e00ff */
[----:B------:R-:W-:Y:S01]  /*26e0*/  R2UR UR14, R4 ;  /* 0x00000000040e72ca */ /* 0x000fe200000e0000 */
[----:B------:R-:W-:Y:S01]  /*26f0*/  ULOP3.LUT UR4, UR4, 0x3fff, URZ, 0xc0, !UPT ;  /* 0x00003fff04047892 */ /* 0x000fe2000f8ec03f */
[----:B------:R-:W-:-:S03]  /*2700*/  R2UR UR15, R5 ;  /* 0x00000000050f72ca */ /* 0x000fc600000e0000 */
[----:B------:R-:W-:Y:S01]  /*2710*/  ULOP3.LUT UR12, UR4, 0x10000, URZ, 0xfc, !UPT ;  /* 0x00010000040c7892 */ /* 0x000fe2000f8efc3f */
[----:B----4-:R-:W-:Y:S04]  /*2720*/  STL [R1+0x200], R24 ;  /* 0x0002001801007387 */ /* 0x010fe80000100800 */
[----:B-----5:R-:W-:Y:S04]  /*2730*/  STL [R1+0x204], R66 ;  /* 0x0002044201007387 */ /* 0x020fe80000100800 */
[----:B------:R-:W-:Y:S04]  /*2740*/  STL [R1+0x208], R68 ;  /* 0x0002084401007387 */ /* 0x000fe80000100800 */
        /* <DEDUP_REMOVED lines=79> */
[----:B------:R0:W-:Y:S01]  /*2c40*/  STL [R1+0x364], R61 ;  /* 0x0003643d01007387 */ /* 0x0001e20000100800 */
[----:B------:R-:W-:Y:S06]  /*2c50*/  BAR.SYNC.DEFER_BLOCKING 0xe, 0x100 ;  /* 0x0384000000007b1d */ /* 0x000fec0000010000 */
[----:B------:R-:W-:Y:S01]  /*2c60*/  UMOV UR13, 0x40000040 ;  /* 0x40000040000d7882 */ /* 0x000fe20000000000 */
[----:B0-----:R-:W-:-:S06]  /*2c70*/  WARPGROUP.ARRIVE ;  /* 0x00000000000079c5 */ /* 0x001fcc0000000000 */
[----:B------:R-:W-:Y:S01]  /*2c80*/  HGMMA.64x256x16.F32 R24, gdesc[UR12].tnspB, RZ, !UPT, gsb0 ;  /* 0x43e000000c1879f0 */ /* 0x000fe2000c0008ff */
[----:B------:R0:W-:Y:S04]  /*2c90*/  STL [R1+0x368], R6 ;  /* 0x0003680601007387 */ /* 0x0001e80000100800 */
[----:B------:R1:W-:Y:S01]  /*2ca0*/  STL [R1+0x3b4], R7 ;  /* 0x0003b40701007387 */ /* 0x0003e20000100800 */
[----:B0-----:R-:W-:Y:S02]  /*2cb0*/  VIADD R6, R4, 0x80 ;  /* 0x0000008004067836 */ /* 0x001fe40000000000 */
[----:B-1----:R-:W-:-:S03]  /*2cc0*/  IMAD.MOV.U32 R7, RZ, RZ, 0x40000040 ;  /* 0x40000040ff077424 */ /* 0x002fc600078e00ff */
[----:B------:R-:W-:Y:S02]  /*2cd0*/  R2UR UR18, R6 ;  /* 0x00000000061272ca */ /* 0x000fe400000e0000 */
[----:B------:R-:W-:Y:S01]  /*2ce0*/  R2UR UR19, R7 ;  /* 0x00000000071372ca */ /* 0x000fe200000e0000 */
[----:B------:R-:W-:Y:S01]  /*2cf0*/  UIADD3 UR16, UR12, 0x2, URZ ;  /* 0x000000020c107890 */ /* 0x000fe2000fffe03f */
        /* <DEDUP_REMOVED lines=41> */
[----:B------:R-:W-:Y:S01]  /*2f90*/  STL [R1+0x3fc], R10 ;  /* 0x0003fc0a01007387 */ /* 0x000fe20000100800 */
[----:B------:R-:W-:Y:S01]  /*2fa0*/  UMOV UR17, 0x40000040 ;  /* 0x4000004000117882 */ /* 0x000fe20000000000 */
[----:B------:R-:W-:-:S02]  /*2fb0*/  WARPGROUP.DEPBAR.LE gsb0, 0x0 ;  /* 0x00008000000079c5 */ /* 0x000fc40000010000 */
[----:B------:R-:W-:Y:S04]  /*2fc0*/  STL.128 [R1+0x200], R24 ;  /* 0x0002001801007387 */ /* 0x000fe80000100c00 */
        /* <DEDUP_REMOVED lines=30> */
[----:B------:R0:W-:Y:S02]  /*31b0*/  STL.128 [R1+0x3f0], R148 ;  /* 0x0003f09401007387 */ /* 0x0001e40000100c00 */
[----:B0-----:R-:W-:-:S06]  /*31c0*/  WARPGROUP.ARRIVE ;  /* 0x00000000000079c5 */ /* 0x001fcc0000000000 */
[----:B------:R-:W-:Y:S01]  /*31d0*/  HGMMA.64x256x16.F32 R24, gdesc[UR16].tnspB, R24, gsb0 ;  /* 0x43e00000101879f0 */ /* 0x000fe20008000818 */
[----:B------:R-:W-:Y:S02]  /*31e0*/  VIADD R6, R4, 0x100 ;  /* 0x0000010004067836 */ /* 0x000fe40000000000 */
[----:B------:R-:W-:-:S03]  /*31f0*/  IMAD.MOV.U32 R7, RZ, RZ, 0x40000040 ;  /* 0x40000040ff077424 */ /* 0x000fc600078e00ff */
[----:B------:R-:W-:Y:S02]  /*3200*/  R2UR UR6, R6 ;  /* 0x00000000060672ca */ /* 0x000fe400000e0000 */
[----:B------:R-:W-:Y:S01]  /*3210*/  R2UR UR7, R7 ;  /* 0x00000000070772ca */ /* 0x000fe200000e0000 */
[----:B------:R-:W-:Y:S01]  /*3220*/  UIADD3 UR4, UR12, 0x4, URZ ;  /* 0x000000040c047890 */ /* 0x000fe2000fffe03f */
[----:B------:R-:W-:Y:S01]  /*3230*/  UMOV UR5, 0x40000040 ;  /* 0x4000004000057882 */ /* 0x000fe20000000000 */
[----:B------:R-:W-:Y:S02]  /*3240*/  VIADD R4, R4, 0x180 ;  /* 0x0000018004047836 */ /* 0x000fe40000000000 */
[----:B------:R-:W-:-:S03]  /*3250*/  IMAD.MOV.U32 R5, RZ, RZ, 0x40000040 ;  /* 0x40000040ff057424 */ /* 0x000fc600078e00ff */
[----:B------:R-:W-:Y:S02]  /*3260*/  R2UR UR10, R4 ;  /* 0x00000000040a72ca */ /* 0x000fe400000e0000 */
[----:B------:R-:W-:Y:S01]  /*3270*/  R2UR UR11, R5 ;  /* 0x00000000050b72ca */ /* 0x000fe200000e0000 */
[----:B------:R-:W-:Y:S01]  /*3280*/  UIADD3 UR8, UR12, 0x6, URZ ;  /* 0x000000060c087890 */ /* 0x000fe2000fffe03f */
[----:B------:R-:W-:Y:S01]  /*3290*/  UMOV UR9, 0x40000040 ;  /* 0x4000004000097882 */ /* 0x000fe20000000000 */
[----:B------:R-:W-:Y:S02]  /*32a0*/  WARPGROUP.DEPBAR.LE gsb0, 0x0 ;  /* 0x00008000000079c5 */ /* 0x000fe40000010000 */
        /* <DEDUP_REMOVED lines=33> */
[----:B------:R-:W-:Y:S03]  /*34c0*/  HGMMA.64x256x16.F32 R24, gdesc[UR4].tnspB, R24, gsb0 ;  /* 0x43e00000041879f0 */ /* 0x000fe60008000818 */
        /* <DEDUP_REMOVED lines=48> */
[----:B------:R0:W-:Y:S04]  /*37d0*/  STL.128 [R1+0x2c0], R72 ;  /* 0x0002c04801007387 */ /* 0x0001e80000100c00 */
        /* <DEDUP_REMOVED lines=19> */
[----:B------:R-:W5:Y:S04]  /*3910*/  LDL R0, [R1+0x200] ;  /* 0x0002000001007983 */ /* 0x000f680000100800 */
[----:B0-----:R-:W5:Y:S04]  /*3920*/  LDL R74, [R1+0x204] ;  /* 0x00020400014a7983 */ /* 0x001f680000100800 */
[----:B-1----:R-:W5:Y:S04]  /*3930*/  LDL R76, [R1+0x208] ;  /* 0x00020800014c7983 */ /* 0x002f680000100800 */
[----:B------:R-:W5:Y:S04]  /*3940*/  LDL R78, [R1+0x20c] ;  /* 0x00020c00014e7983 */ /* 0x000f680000100800 */
[----:B------:R-:W5:Y:S04]  /*3950*/  LDL R4, [R1+0x210] ;  /* 0x0002100001047983 */ /* 0x000f680000100800 */
[----:B--2---:R-:W2:Y:S04]  /*3960*/  LDL R80, [R1+0x214] ;  /* 0x0002140001507983 */ /* 0x004ea80000100800 */
[----:B------:R-:W2:Y:S04]  /*3970*/  LDL R82, [R1+0x218] ;  /* 0x0002180001527983 */ /* 0x000ea80000100800 */
[----:B---3--:R-:W3:Y:S04]  /*3980*/  LDL R84, [R1+0x21c] ;  /* 0x00021c0001547983 */ /* 0x008ee80000100800 */
[----:B------:R-:W3:Y:S04]  /*3990*/  LDL R6, [R1+0x220] ;  /* 0x0002200001067983 */ /* 0x000ee80000100800 */
[----:B------:R-:W3:Y:S04]  /*39a0*/  LDL R86, [R1+0x224] ;  /* 0x0002240001567983 */ /* 0x000ee80000100800 */
[----:B----4-:R-:W4:Y:S04]  /*39b0*/  LDL R88, [R1+0x228] ;  /* 0x0002280001587983 */ /* 0x010f280000100800 */
[----:B------:R-:W4:Y:S04]  /*39c0*/  LDL R90, [R1+0x22c] ;  /* 0x00022c00015a7983 */ /* 0x000f280000100800 */
[----:B------:R-:W4:Y:S04]  /*39d0*/  LDL R8, [R1+0x230] ;  /* 0x0002300001087983 */ /* 0x000f280000100800 */
[----:B-----5:R-:W5:Y:S04]  /*39e0*/  LDL R92, [R1+0x234] ;  /* 0x00023400015c7983 */ /* 0x020f680000100800 */
        /* <DEDUP_REMOVED lines=113> */
[----:B------:R-:W5:Y:S01]  /*4100*/  LDL R91, [R1+0x3fc] ;  /* 0x0003fc00015b7983 */ /* 0x000f620000100800 */
[----:B------:R-:W0:Y:S03]  /*4110*/  S2R R207, SR_TID.X ;  /* 0x0000000000cf7919 */ /* 0x000e260000002100 */
[----:B------:R1:W-:Y:S04]  /*4120*/  STL [R1+0x200], R0 ;  /* 0x0002000001007387 */ /* 0x0003e80000100800 */
[----:B------:R1:W-:Y:S04]  /*4130*/  STL [R1+0x204], R74 ;  /* 0x0002044a01007387 */ /* 0x0003e80000100800 */
[----:B------:R1:W-:Y:S04]  /*4140*/  STL [R1+0x208], R76 ;  /* 0x0002084c01007387 */ /* 0x0003e80000100800 */
[----:B------:R1:W-:Y:S04]  /*4150*/  STL [R1+0x20c], R78 ;  /* 0x00020c4e01007387 */ /* 0x0003e80000100800 */
[----:B------:R1:W-:Y:S04]  /*4160*/  STL [R1+0x210], R4 ;  /* 0x0002100401007387 */ /* 0x0003e80000100800 */
[----:B--2---:R1:W-:Y:S04]  /*4170*/  STL [R1+0x214], R80 ;  /* 0x0002145001007387 */ /* 0x0043e80000100800 */
[----:B------:R1:W-:Y:S04]  /*4180*/  STL [R1+0x218], R82 ;  /* 0x0002185201007387 */ /* 0x0003e80000100800 */
[----:B---3--:R1:W-:Y:S01]  /*4190*/  STL [R1+0x21c], R84 ;  /* 0x00021c5401007387 */ /* 0x0083e20000100800 */
[----:B0-----:R-:W-:-:S03]  /*41a0*/  LOP3.LUT R207, R207, 0x7f, RZ, 0xc0, !PT ;  /* 0x0000007fcfcf7812 */ /* 0x001fc600078ec0ff */
[----:B------:R1:W-:Y:S04]  /*41b0*/  STL [R1+0x220], R6 ;  /* 0x0002200601007387 */ /* 0x0003e80000100800 */
[----:B------:R1:W-:Y:S04]  /*41c0*/  STL [R1+0x224], R86 ;  /* 0x0002245601007387 */ /* 0x0003e80000100800 */
[----:B----4-:R1:W-:Y:S04]  /*41d0*/  STL [R1+0x228], R88 ;  /* 0x0002285801007387 */ /* 0x0103e80000100800 */
[----:B------:R1:W-:Y:S04]  /*41e0*/  STL [R1+0x22c], R90 ;  /* 0x00022c5a01007387 */ /* 0x0003e80000100800 */
[----:B------:R1:W-:Y:S04]  /*41f0*/  STL [R1+0x230], R8 ;  /* 0x0002300801007387 */ /* 0x0003e80000100800 */
[----:B-----5:R1:W-:Y:S04]  /*4200*/  STL [R1+0x234], R92 ;  /* 0x0002345c01007387 */ /* 0x0203e80000100800 */
[----:B------:R1:W-:Y:S04]  /*4210*/  STL [R1+0x238], R94 ;  /* 0x0002385e01007387 */ /* 0x0003e80000100800 */
        /* <DEDUP_REMOVED lines=112> */
[----:B------:R1:W-:Y:S01]  /*4920*/  STL [R1+0x3fc], R91 ;  /* 0x0003fc5b01007387 */ /* 0x0003e20000100800 */
[----:B------:R-:W-:Y:S06]  /*4930*/  BAR.ARV 0xf, 0x100 ;  /* 0x03c4000000007b1d */ /* 0x000fec0000002000 */
[----:B------:R-:W-:Y:S01]  /*4940*/  ISETP.NE.AND P1, PT, R207, RZ, PT ;  /* 0x000000ffcf00720c */ /* 0x000fe20003f25270 */
[----:B------:R-:W-:-:S12]  /*4950*/  BSSY B0, `(.L_x_5215) ;  /* 0x0000007000007945 */ /* 0x000fd80003800000 */
[----:B-1----:R-:W-:Y:S05]  /*4960*/  @P1 BRA `(.L_x_5216) ;  /* 0x0000000000141947 */ /* 0x002fea0003800000 */
[----:B------:R-:W2:Y:S02]  /*4970*/  LDL R0, [R1+0x1e8] ;  /* 0x0001e80001007983 */ /* 0x000ea40000100800 */
[----:B--2---:R-:W-:-:S05]  /*4980*/  LEA R0, R0, UR44, 0x3 ;  /* 0x0000002c00007c11 */ /* 0x004fca000f8e18ff */
[----:B------:R-:W-:-:S05]  /*4990*/  VIADD R0, R0, 0x38860 ;  /* 0x0003886000007836 */ /* 0x000fca0000000000 */
[----:B------:R-:W-:-:S04]  /*49a0*/  PRMT R0, RZ, 0x654, R0 ;  /* 0x00000654ff007816 */ /* 0x000fc80000000000 */
[----:B------:R0:W-:Y:S03]  /*49b0*/  SYNCS.ARRIVE.TRANS64.RED.A1T0 RZ, [R0+URZ], RZ ;  /* 0x000000ff00ff79a7 */ /* 0x0001e6000810043f */
.L_x_5216:
[----:B------:R-:W-:Y:S05]  /*49c0*/  BSYNC B0 ;  /* 0x0000000000007941 */ /* 0x000fea0003800000 */
.L_x_5215:
[----:B------:R-:W-:-:S04]  /*49d0*/  UIADD3 UR21, UR21, -0x2, URZ ;  /* 0xfffffffe15157890 */ /* 0x000fc8000fffe03f */
[----:B------:R-:W-:-:S06]  /*49e0*/  UISETP.GE.AND UP0, UPT, UR21, UR20, UPT ;  /* 0x000000141500728c */ /* 0x000fcc000bf06270 */
[----:B------:R-:W-:-:S13]  /*49f0*/  PLOP3.LUT P0, PT, PT, PT, UP0, 0x80, 0x0 ;  /* 0x000000000000781c */ /* 0x000fda0003f0f008 */
[----:B------:R-:W-:Y:S05]  /*4a00*/  @!P0 BRA `(.L_x_5217) ;  /* 0x0000003c00648947 */ /* 0x000fea0003800000 */
.L_x_5220:
[----:B0-----:R-:W0:Y:S04]  /*4a10*/  LDL R3, [R1+0x1e8] ;  /* 0x0001e80001037983 */ /* 0x001e280000100800 */
[----:B------:R-:W2:Y:S04]  /*4a20*/  LDL.64 R120, [R1+0x260] ;  /* 0x0002600001787983 */ /* 0x000ea80000100a00 */
[----:B------:R-:W3:Y:S04]  /*4a30*/  LDL.64 R14, [R1+0x310] ;  /* 0x00031000010e7983 */ /* 0x000ee80000100a00 */
[----:B------:R-:W4:Y:S04]  /*4a40*/  LDL.64 R136, [R1+0x210] ;  /* 0x0002100001887983 */ /* 0x000f280000100a00 */
[----:B------:R-:W5:Y:S04]  /*4a50*/  LDL.64 R134, [R1+0x220] ;  /* 0x0002200001867983 */ /* 0x000f680000100a00 */
        /* <DEDUP_REMOVED lines=55> */
[----:B-1----:R-:W5:Y:S04]  /*4dd0*/  LDL.64 R4, [R1+0x3b8] ;  /* 0x0003b80001047983 */ /* 0x002f680000100a00 */
[----:B------:R-:W5:Y:S04]  /*4de0*/  LDL.64 R12, [R1+0x3c8] ;  /* 0x0003c800010c7983 */ /* 0x000f680000100a00 */
[----:B------:R-:W5:Y:S04]  /*4df0*/  LDL.64 R10, [R1+0x3d8] ;  /* 0x0003d800010a7983 */ /* 0x000f680000100a00 */
[----:B------:R-:W5:Y:S04]  /*4e00*/  LDL.64 R8, [R1+0x3e8] ;  /* 0x0003e80001087983 */ /* 0x000f680000100a00 */
[----:B------:R-:W5:Y:S01]  /*4e10*/  LDL.64 R6, [R1+0x3f8] ;  /* 0x0003f80001067983 */ /* 0x000f620000100a00 */
[----:B0-----:R-:W-:-:S05]  /*4e20*/  IMAD R0, R3, 0x40, R160 ;  /* 0x0000004003007824 */ /* 0x001fca00078e02a0 */
[----:B------:R-:W-:Y:S01]  /*4e30*/  LEA R21, R0, UR44, 0x2 ;  /* 0x0000002c00157c11 */ /* 0x000fe2000f8e10ff */
[----:B------:R-:W-:Y:S06]  /*4e40*/  BAR.SYNC.DEFER_BLOCKING 0xe, 0x100 ;  /* 0x0384000000007b1d */ /* 0x000fec0000010000 */
[----:B------:R-:W2:Y:S02]  /*4e50*/  LDS R0, [R21+0x38400] ;  /* 0x0384000015007984 */ /* 0x000ea40000000800 */
[C---:B--2---:R-:W-:Y:S01]  /*4e60*/  FMUL.FTZ R121, R0.reuse, R121 ;  /* 0x0000007900797220 */ /* 0x044fe20000410000 */
[----:B------:R-:W-:-:S05]  /*4e70*/  FMUL.FTZ R120, R0, R120 ;  /* 0x0000007800787220 */ /* 0x000fca0000410000 */
[----:B------:R3:W-:Y:S02]  /*4e80*/  STL.64 [R1+0x260], R120 ;  /* 0x0002607801007387 */ /* 0x0007e40000100a00 */
[C---:B---3--:R-:W-:Y:S02]  /*4e90*/  FMUL.FTZ R120, R0.reuse, R14 ;  /* 0x0000000e00787220 */ /* 0x048fe40000410000 */
[----:B------:R-:W0:Y:S01]  /*4ea0*/  LDS R14, [R21+0x38420] ;  /* 0x03842000150e7984 */ /* 0x000e220000000800 */
[C---:B----4-:R-:W-:Y:S01]  /*4eb0*/  FMUL.FTZ R137, R0.reuse, R137 ;  /* 0x0000008900897220 */ /* 0x050fe20000410000 */
[C---:B------:R-:W-:Y:S01]  /*4ec0*/  FMUL.FTZ R136, R0.reuse, R136 ;  /* 0x0000008800887220 */ /* 0x040fe20000410000 */
[C---:B-----5:R-:W-:Y:S01]  /*4ed0*/  FMUL.FTZ R135, R0.reuse, R135 ;  /* 0x0000008700877220 */ /* 0x060fe20000410000 */
[C---:B------:R-:W-:Y:S01]  /*4ee0*/  FMUL.FTZ R134, R0.reuse, R134 ;  /* 0x0000008600867220 */ /* 0x040fe20000410000 */
        /* <DEDUP_REMOVED lines=52> */
[----:B------:R-:W-:Y:S01]  /*5230*/  FMUL.FTZ R74, R0, R74 ;  /* 0x0000004a004a7220 */ /* 0x000fe20000410000 */
[-C--:B------:R-:W-:Y:S01]  /*5240*/  FMUL.FTZ R82, R82, R0.reuse ;  /* 0x0000000052527220 */ /* 0x080fe20000410000 */
[----:B------:R-:W-:Y:S01]  /*5250*/  FMUL.FTZ R83, R83, R0 ;  /* 0x0000000053537220 */ /* 0x000fe20000410000 */
[C---:B------:R-:W-:Y:S01]  /*5260*/  FMUL.FTZ R81, R0.reuse, R81 ;  /* 0x0000005100517220 */ /* 0x040fe20000410000 */
[----:B------:R-:W-:Y:S01]  /*5270*/  FMUL.FTZ R80, R0, R80 ;  /* 0x0000005000507220 */ /* 0x000fe20000410000 */
[C---:B0-----:R-:W-:Y:S01]  /*5280*/  FMUL.FTZ R79, R14.reuse, R79 ;  /* 0x0000004f0e4f7220 */ /* 0x041fe20000410000 */
        /* <DEDUP_REMOVED lines=63> */
[----:B------:R-:W-:Y:S04]  /*5680*/  STL.64 [R1+0x210], R136 ;  /* 0x0002108801007387 */ /* 0x000fe80000100a00 */
        /* <DEDUP_REMOVED lines=33> */
[----:B------:R0:W-:Y:S04]  /*58a0*/  STL.64 [R1+0x238], R72 ;  /* 0x0002384801007387 */ /* 0x0001e80000100a00 */
        /* <DEDUP_REMOVED lines=27> */
[----:B------:R2:W-:Y:S04]  /*5a60*/  STL.64 [R1+0x3f8], R6 ;  /* 0x0003f80601007387 */ /* 0x0005e80000100a00 */
[----:B0-----:R-:W3:Y:S04]  /*5a70*/  LDL R72, [R1+0x204] ;  /* 0x0002040001487983 */ /* 0x001ee80000100800 */
[----:B------:R-:W4:Y:S04]  /*5a80*/  LDL R74, [R1+0x208] ;  /* 0x00020800014a7983 */ /* 0x000f280000100800 */
[----:B------:R-:W5:Y:S04]  /*5a90*/  LDL R76, [R1+0x20c] ;  /* 0x00020c00014c7983 */ /* 0x000f680000100800 */
[----:B------:R-:W5:Y:S04]  /*5aa0*/  LDL R0, [R1+0x210] ;  /* 0x0002100001007983 */ /* 0x000f680000100800 */
[----:B------:R-:W5:Y:S04]  /*5ab0*/  LDL R78, [R1+0x214] ;  /* 0x00021400014e7983 */ /* 0x000f680000100800 */
[----:B------:R-:W5:Y:S04]  /*5ac0*/  LDL R80, [R1+0x218] ;  /* 0x0002180001507983 */ /* 0x000f680000100800 */
[----:B------:R-:W5:Y:S04]  /*5ad0*/  LDL R84, [R1+0x21c] ;  /* 0x00021c0001547983 */ /* 0x000f680000100800 */
[----:B-1----:R-:W5:Y:S04]  /*5ae0*/  LDL R4, [R1+0x220] ;  /* 0x0002200001047983 */ /* 0x002f680000100800 */
[----:B------:R-:W5:Y:S04]  /*5af0*/  LDL R86, [R1+0x224] ;  /* 0x0002240001567983 */ /* 0x000f680000100800 */
[----:B------:R-:W5:Y:S04]  /*5b00*/  LDL R88, [R1+0x228] ;  /* 0x0002280001587983 */ /* 0x000f680000100800 */
[----:B------:R-:W5:Y:S04]  /*5b10*/  LDL R90, [R1+0x22c] ;  /* 0x00022c00015a7983 */ /* 0x000f680000100800 */
[----:B--2---:R-:W2:Y:S04]  /*5b20*/  LDL R6, [R1+0x230] ;  /* 0x0002300001067983 */ /* 0x004ea80000100800 */
[----:B------:R-:W2:Y:S04]  /*5b30*/  LDL R92, [R1+0x234] ;  /* 0x00023400015c7983 */ /* 0x000ea80000100800 */
        /* <DEDUP_REMOVED lines=114> */
[----:B------:R-:W-:Y:S04]  /*6260*/  STL [R1+0x200], R82 ;  /* 0x0002005201007387 */ /* 0x000fe80000100800 */
[----:B---3--:R-:W-:Y:S04]  /*6270*/  STL [R1+0x204], R72 ;  /* 0x0002044801007387 */ /* 0x008fe80000100800 */
        /* <DEDUP_REMOVED lines=10> */
[----:B--2---:R-:W-:Y:S04]  /*6320*/  STL [R1+0x230], R6 ;  /* 0x0002300601007387 */ /* 0x004fe80000100800 */
        /* <DEDUP_REMOVED lines=70> */
[----:B------:R0:W-:Y:S04]  /*6790*/  STL [R1+0x34c], R27 ;  /* 0x00034c1b01007387 */ /* 0x0001e80000100800 */
[----:B------:R-:W-:Y:S04]  /*67a0*/  STL [R1+0x350], R50 ;  /* 0x0003503201007387 */ /* 0x000fe80000100800 */
[----:B------:R-:W-:Y:S04]  /*67b0*/  STL [R1+0x354], R29 ;  /* 0x0003541d01007387 */ /* 0x000fe80000100800 */
[----:B------:R1:W-:Y:S04]  /*67c0*/  STL [R1+0x358], R31 ;  /* 0x0003581f01007387 */ /* 0x0003e80000100800 */
[----:B------:R-:W-:Y:S04]  /*67d0*/  STL [R1+0x35c], R33 ;  /* 0x00035c2101007387 */ /* 0x000fe80000100800 */
[----:B------:R-:W-:Y:S04]  /*67e0*/  STL [R1+0x360], R52 ;  /* 0x0003603401007387 */ /* 0x000fe80000100800 */
[----:B------:R2:W-:Y:S04]  /*67f0*/  STL [R1+0x364], R35 ;  /* 0x0003642301007387 */ /* 0x0005e80000100800 */
        /* <DEDUP_REMOVED lines=36> */
[----:B------:R5:W-:Y:S04]  /*6a40*/  STL [R1+0x3f8], R91 ;  /* 0x0003f85b01007387 */ /* 0x000be80000100800 */
[----:B------:R5:W-:Y:S04]  /*6a50*/  STL [R1+0x3fc], R93 ;  /* 0x0003fc5d01007387 */ /* 0x000be80000100800 */
[----:B0-----:R-:W5:Y:S04]  /*6a60*/  LDL.128 R24, [R1+0x200] ;  /* 0x0002000001187983 */ /* 0x001f680000100c00 */
[----:B-1----:R-:W5:Y:S04]  /*6a70*/  LDL.128 R28, [R1+0x210] ;  /* 0x00021000011c7983 */ /* 0x002f680000100c00 */
[----:B--2---:R-:W2:Y:S04]  /*6a80*/  LDL.128 R32, [R1+0x220] ;  /* 0x0002200001207983 */ /* 0x004ea80000100c00 */
[----:B---3--:R-:W2:Y:S04]  /*6a90*/  LDL.128 R36, [R1+0x230] ;  /* 0x0002300001247983 */ /* 0x008ea80000100c00 */
[----:B----4-:R-:W2:Y:S04]  /*6aa0*/  LDL.128 R40, [R1+0x240] ;  /* 0x0002400001287983 */ /* 0x010ea80000100c00 */
[----:B-----5:R-:W2:Y:S04]  /*6ab0*/  LDL.128 R44, [R1+0x250] ;  /* 0x00025000012c7983 */ /* 0x020ea80000100c00 */
[----:B------:R-:W2:Y:S04]  /*6ac0*/  LDL.128 R48, [R1+0x260] ;  /* 0x0002600001307983 */ /* 0x000ea80000100c00 */
        /* <DEDUP_REMOVED lines=24> */
[----:B------:R-:W2:Y:S01]  /*6c50*/  LDL.128 R148, [R1+0x3f0] ;  /* 0x0003f00001947983 */ /* 0x000ea20000100c00 */
[----:B------:R-:W-:-:S05]  /*6c60*/  VIADD R0, R3, 0x1 ;  /* 0x0000000103007836 */ /* 0x000fca0000000000 */
[----:B------:R-:W-:Y:S01]  /*6c70*/  ISETP.NE.AND P0, PT, R0, 0x2, PT ;  /* 0x000000020000780c */ /* 0x000fe20003f05270 */
[----:B------:R0:W-:Y:S01]  /*6c80*/  STL [R1+0x1e8], R0 ;  /* 0x0001e80001007387 */ /* 0x0001e20000100800 */
[----:B------:R-:W-:-:S11]  /*6c90*/  IMAD.MOV.U32 R5, RZ, RZ, 0x40000040 ;  /* 0x40000040ff057424 */ /* 0x000fd600078e00ff */
[----:B0-----:R-:W-:Y:S01]  /*6ca0*/  @!P0 IMAD.MOV.U32 R0, RZ, RZ, RZ ;  /* 0x000000ffff008224 */ /* 0x001fe200078e00ff */
[----:B------:R-:W-:-:S04]  /*6cb0*/  R2UR UR15, R5 ;  /* 0x00000000050f72ca */ /* 0x000fc800000e0000 */
[----:B------:R-:W-:Y:S01]  /*6cc0*/  LEA R4, R0, UR22, 0xc ;  /* 0x0000001600047c11 */ /* 0x000fe2000f8e60ff */
[----:B------:R-:W-:Y:S01]  /*6cd0*/  IMAD.MOV.U32 R7, RZ, RZ, 0x40000040 ;  /* 0x40000040ff077424 */ /* 0x000fe200078e00ff */
[----:B------:R-:W3:Y:S02]  /*6ce0*/  LDL R0, [R1+0x1f0] ;  /* 0x0001f00001007983 */ /* 0x000ee40000100800 */
[C---:B------:R-:W-:Y:S01]  /*6cf0*/  R2UR UR14, R4.reuse ;  /* 0x00000000040e72ca */ /* 0x040fe200000e0000 */
[----:B------:R-:W-:Y:S01]  /*6d00*/  VIADD R6, R4, 0x80 ;  /* 0x0000008004067836 */ /* 0x000fe20000000000 */
[----:B------:R-:W-:-:S04]  /*6d10*/  R2UR UR19, R7 ;  /* 0x00000000071372ca */ /* 0x000fc800000e0000 */
[----:B------:R-:W-:Y:S01]  /*6d20*/  R2UR UR18, R6 ;  /* 0x00000000061272ca */ /* 0x000fe200000e0000 */
[----:B--2---:R-:W-:-:S06]  /*6d30*/  WARPGROUP.ARRIVE ;  /* 0x00000000000079c5 */ /* 0x004fcc0000000000 */
[----:B------:R-:W-:Y:S01]  /*6d40*/  HGMMA.64x256x16.F32 R24, gdesc[UR12].tnspB, R24, gsb0 ;  /* 0x43e000000c1879f0 */ /* 0x000fe20008000818 */
[----:B------:R-:W-:Y:S02]  /*6d50*/  VIADD R6, R4, 0x100 ;  /* 0x0000010004067836 */ /* 0x000fe40000000000 */
[----:B------:R-:W-:-:S03]  /*6d60*/  IMAD.MOV.U32 R7, RZ, RZ, 0x40000040 ;  /* 0x40000040ff077424 */ /* 0x000fc600078e00ff */
[----:B------:R-:W-:Y:S02]  /*6d70*/  R2UR UR6, R6 ;  /* 0x00000000060672ca */ /* 0x000fe400000e0000 */
[----:B------:R-:W-:Y:S01]  /*6d80*/  R2UR UR7, R7 ;  /* 0x00000000070772ca */ /* 0x000fe200000e0000 */
        /* <DEDUP_REMOVED lines=39> */
[----:B------:R-:W2:Y:S01]  /*7000*/  @!P0 LDL R4, [R1+0x1ec] ;  /* 0x0001ec0001048983 */ /* 0x000ea20000100800 */
[----:B------:R-:W-:-:S03]  /*7010*/  WARPGROUP.DEPBAR.LE gsb0, 0x0 ;  /* 0x00008000000079c5 */ /* 0x000fc60000010000 */
        /* <DEDUP_REMOVED lines=102> */
[----:B------:R-:W2:Y:S04]  /*7680*/  LDL R6, [R1+0x200] ;  /* 0x0002000001067983 */ /* 0x000ea80000100800 */
[----:B0-----:R-:W2:Y:S04]  /*7690*/  LDL R78, [R1+0x204] ;  /* 0x00020400014e7983 */ /* 0x001ea80000100800 */
[----:B-1----:R-:W2:Y:S04]  /*76a0*/  LDL R80, [R1+0x208] ;  /* 0x0002080001507983 */ /* 0x002ea80000100800 */
[----:B------:R-:W2:Y:S04]  /*76b0*/  LDL R82, [R1+0x20c] ;  /* 0x00020c0001527983 */ /* 0x000ea80000100800 */
[----:B------:R-:W2:Y:S04]  /*76c0*/  LDL R8, [R1+0x210] ;  /* 0x0002100001087983 */ /* 0x000ea80000100800 */
[----:B----4-:R-:W4:Y:S04]  /*76d0*/  LDL R84, [R1+0x214] ;  /* 0x0002140001547983 */ /* 0x010f280000100800 */
[----:B------:R-:W4:Y:S04]  /*76e0*/  LDL R86, [R1+0x218] ;  /* 0x0002180001567983 */ /* 0x000f280000100800 */
[----:B-----5:R-:W5:Y:S04]  /*76f0*/  LDL R88, [R1+0x21c] ;  /* 0x00021c0001587983 */ /* 0x020f680000100800 */
[----:B------:R-:W5:Y:S04]  /*7700*/  LDL R10, [R1+0x220] ;  /* 0x00022000010a7983 */ /* 0x000f680000100800 */
[----:B------:R-:W5:Y:S04]  /*7710*/  LDL R90, [R1+0x224] ;  /* 0x00022400015a7983 */ /* 0x000f680000100800 */
[----:B---3--:R-:W3:Y:S04]  /*7720*/  LDL R92, [R1+0x228] ;  /* 0x00022800015c7983 */ /* 0x008ee80000100800 */
[----:B------:R-:W3:Y:S04]  /*7730*/  LDL R94, [R1+0x22c] ;  /* 0x00022c00015e7983 */ /* 0x000ee80000100800 */
[----:B------:R-:W3:Y:S04]  /*7740*/  LDL R12, [R1+0x230] ;  /* 0x00023000010c7983 */ /* 0x000ee80000100800 */
        /* <DEDUP_REMOVED lines=116> */
[----:B------:R-:W-:Y:S04]  /*7e90*/  STL [R1+0x204], R78 ;  /* 0x0002044e01007387 */ /* 0x000fe80000100800 */
[----:B------:R-:W-:Y:S04]  /*7ea0*/  STL [R1+0x208], R80 ;  /* 0x0002085001007387 */ /* 0x000fe80000100800 */
[----:B------:R-:W-:Y:S04]  /*7eb0*/  STL [R1+0x20c], R82 ;  /* 0x00020c5201007387 */ /* 0x000fe80000100800 */
[----:B------:R-:W-:Y:S04]  /*7ec0*/  STL [R1+0x210], R8 ;  /* 0x0002100801007387 */ /* 0x000fe80000100800 */
[----:B----4-:R-:W-:Y:S04]  /*7ed0*/  STL [R1+0x214], R84 ;  /* 0x0002145401007387 */ /* 0x010fe80000100800 */
[----:B------:R-:W-:Y:S04]  /*7ee0*/  STL [R1+0x218], R86 ;  /* 0x0002185601007387 */ /* 0x000fe80000100800 */
[----:B-----5:R-:W-:Y:S04]  /*7ef0*/  STL [R1+0x21c], R88 ;  /* 0x00021c5801007387 */ /* 0x020fe80000100800 */
[----:B------:R-:W-:Y:S04]  /*7f00*/  STL [R1+0x220], R10 ;  /* 0x0002200a01007387 */ /* 0x000fe80000100800 */
[----:B------:R-:W-:Y:S04]  /*7f10*/  STL [R1+0x224], R90 ;  /* 0x0002245a01007387 */ /* 0x000fe80000100800 */
[----:B---3--:R-:W-:Y:S04]  /*7f20*/  STL [R1+0x228], R92 ;  /* 0x0002285c01007387 */ /* 0x008fe80000100800 */
        /* <DEDUP_REMOVED lines=117> */
[----:B------:R-:W-:Y:S01]  /*8680*/  VIADD R0, R0, 0x1 ;  /* 0x0000000100007836 */ /* 0x000fe20000000000 */
[----:B------:R-:W-:Y:S01]  /*8690*/  @!P0 LOP3.LUT R4, R4, 0x1, RZ, 0x3c, !PT ;  /* 0x0000000104048812 */ /* 0x000fe200078e3cff */
[----:B------:R-:W-:Y:S03]  /*86a0*/  BSSY B0, `(.L_x_5218) ;  /* 0x000000e000007945 */ /* 0x000fe60003800000 */
[----:B------:R0:W-:Y:S04]  /*86b0*/  STL [R1+0x1f0], R0 ;  /* 0x0001f00001007387 */ /* 0x0001e80000100800 */
[----:B------:R1:W-:Y:S01]  /*86c0*/  @!P0 STL [R1+0x1ec], R4 ;  /* 0x0001ec0401008387 */ /* 0x0003e20000100800 */
[----:B0-----:R-:W-:Y:S01]  /*86d0*/  IMAD.U32 R0, RZ, RZ, UR21 ;  /* 0x00000015ff007e24 */ /* 0x001fe2000f8e00ff */
[----:B------:R-:W-:-:S02]  /*86e0*/  UIADD3 UR21, UR21, -0x1, URZ ;  /* 0xffffffff15157890 */ /* 0x000fc4000fffe03f */
[----:B------:R1:W-:Y:S01]  /*86f0*/  @!P0 STL [R1+0x1e8], RZ ;  /* 0x0001e8ff01008387 */ /* 0x0003e20000100800 */
[----:B------:R-:W-:Y:S06]  /*8700*/  BAR.ARV 0xf, 0x100 ;  /* 0x03c4000000007b1d */ /* 0x000fec0000002000 */
[----:B------:R-:W-:Y:S01]  /*8710*/  ISETP.GT.AND P0, PT, R0, UR20, PT ;  /* 0x0000001400007c0c */ /* 0x000fe2000bf04270 */
[----:B------:R-:W-:-:S12]  /*8720*/  @P1 BRA `(.L_x_5219) ;  /* 0x0000000000141947 */ /* 0x000fd80003800000 */
[----:B------:R-:W2:Y:S02]  /*8730*/  LDL R0, [R1+0x1e8] ;  /* 0x0001e80001007983 */ /* 0x000ea40000100800 */
[----:B--2---:R-:W-:-:S05]  /*8740*/  LEA R0, R0, UR44, 0x3 ;  /* 0x0000002c00007c11 */ /* 0x004fca000f8e18ff */
[----:B------:R-:W-:-:S05]  /*8750*/  VIADD R0, R0, 0x38860 ;  /* 0x0003886000007836 */ /* 0x000fca0000000000 */
[----:B------:R-:W-:-:S04]  /*8760*/  PRMT R0, RZ, 0x654, R0 ;  /* 0x00000654ff007816 */ /* 0x000fc80000000000 */
[----:B------:R0:W-:Y:S03]  /*8770*/  SYNCS.ARRIVE.TRANS64.RED.A1T0 RZ, [R0+URZ], RZ ;  /* 0x000000ff00ff79a7 */ /* 0x0001e6000810043f */
.L_x_5219:
[----:B------:R-:W-:Y:S05]  /*8780*/  BSYNC B0 ;  /* 0x0000000000007941 */ /* 0x000fea0003800000 */
.L_x_5218:
[----:B------:R-:W-:Y:S05]  /*8790*/  @P0 BRA `(.L_x_5220) ;  /* 0xffffffc0009c0947 */ /* 0x000fea000383ffff */
.L_x_5217:
[----:B------:R-:W2:Y:S04]  /*87a0*/  LDL R21, [R1+0x1e8] ;  /* 0x0001e80001157983 */ /* 0x000ea80000100800 */
        /* <DEDUP_REMOVED lines=64> */
[----:B------:R-:W5:Y:S04]  /*8bb0*/  LDL R3, [R1+0x1f0] ;  /* 0x0001f00001037983 */ /* 0x000f680000100800 */
[----:B0-----:R-:W5:Y:S01]  /*8bc0*/  LDL R0, [R1+0x1e8] ;  /* 0x0001e80001007983 */ /* 0x001f620000100800 */
[----:B--2---:R-:W-:-:S05]  /*8bd0*/  IMAD R21, R21, 0x40, R160 ;  /* 0x0000004015157824 */ /* 0x004fca00078e02a0 */
[----:B------:R-:W-:Y:S01]  /*8be0*/  LEA R140, R21, UR44, 0x2 ;  /* 0x0000002c158c7c11 */ /* 0x000fe2000f8e10ff */
[----:B------:R-:W-:Y:S06]  /*8bf0*/  BAR.SYNC.DEFER_BLOCKING 0xe, 0x100 ;  /* 0x0384000000007b1d */ /* 0x000fec0000010000 */
[----:B------:R-:W3:Y:S02]  /*8c00*/  LDS R21, [R140+0x38400] ;  /* 0x038400008c157984 */ /* 0x000ee40000000800 */
[C---:B---3--:R-:W-:Y:S01]  /*8c10*/  FMUL.FTZ R129, R21.reuse, R129 ;  /* 0x0000008115817220 */ /* 0x048fe20000410000 */
[----:B------:R-:W-:-:S05]  /*8c20*/  FMUL.FTZ R128, R21, R128 ;  /* 0x0000008015807220 */ /* 0x000fca0000410000 */
[----:B------:R4:W-:Y:S02]  /*8c30*/  STL.64 [R1+0x250], R128 ;  /* 0x0002508001007387 */ /* 0x0009e40000100a00 */
[C---:B----4-:R-:W-:Y:S02]  /*8c40*/  FMUL.FTZ R128, R21.reuse, R108 ;  /* 0x0000006c15807220 */ /* 0x050fe40000410000 */
[----:B------:R-:W0:Y:S01]  /*8c50*/  LDS R108, [R140+0x38420] ;  /* 0x038420008c6c7984 */ /* 0x000e220000000800 */
        /* <DEDUP_REMOVED lines=34> */
[C---:B0-----:R-:W-:Y:S01]  /*8e80*/  FMUL.FTZ R29, R108.reuse, R29 ;  /* 0x0000001d6c1d7220 */ /* 0x041fe20000410000 */
[C---:B------:R-:W-:Y:S01]  /*8e90*/  FMUL.FTZ R28, R108.reuse, R28 ;  /* 0x0000001c6c1c7220 */ /* 0x040fe20000410000 */
[C---:B------:R-:W-:Y:S01]  /*8ea0*/  FMUL.FTZ R11, R108.reuse, R11 ;  /* 0x0000000b6c0b7220 */ /* 0x040fe20000410000 */
[C---:B------:R-:W-:Y:S01]  /*8eb0*/  FMUL.FTZ R10, R108.reuse, R10 ;  /* 0x0000000a6c0a7220 */ /* 0x040fe20000410000 */
[C---:B------:R-:W-:Y:S01]  /*8ec0*/  FMUL.FTZ R104, R21.reuse, R104 ;  /* 0x0000006815687220 */ /* 0x040fe20000410000 */
[C---:B------:R-:W-:Y:S01]  /*8ed0*/  FMUL.FTZ R103, R21.reuse, R103 ;  /* 0x0000006715677220 */ /* 0x040fe20000410000 */
[----:B------:R0:W-:Y:S01]  /*8ee0*/  STL.64 [R1+0x338], R28 ;  /* 0x0003381c01007387 */ /* 0x0001e20000100a00 */
[C---:B------:R-:W-:Y:S01]  /*8ef0*/  FMUL.FTZ R102, R21.reuse, R102 ;  /* 0x0000006615667220 */ /* 0x040fe20000410000 */
[C---:B------:R-:W-:Y:S01]  /*8f00*/  FMUL.FTZ R101, R21.reuse, R101 ;  /* 0x0000006515657220 */ /* 0x040fe20000410000 */
[C---:B------:R-:W-:Y:S01]  /*8f10*/  FMUL.FTZ R100, R21.reuse, R100 ;  /* 0x0000006415647220 */ /* 0x040fe20000410000 */
[----:B------:R1:W-:Y:S01]  /*8f20*/  STL.64 [R1+0x388], R10 ;  /* 0x0003880a01007387 */ /* 0x0003e20000100a00 */
        /* <DEDUP_REMOVED lines=82> */
[----:B0-----:R-:W-:-:S02]  /*9450*/  VIADD R28, R3, 0x1 ;  /* 0x00000001031c7836 */ /* 0x001fc40000000000 */
[----:B-1----:R-:W-:Y:S01]  /*9460*/  VIADD R10, R0, 0x1 ;  /* 0x00000001000a7836 */ /* 0x002fe20000000000 */
[----:B------:R0:W-:Y:S04]  /*9470*/  STL.64 [R1+0x200], R138 ;  /* 0x0002008a01007387 */ /* 0x0001e80000100a00 */
        /* <DEDUP_REMOVED lines=60> */
[----:B------:R0:W-:Y:S04]  /*9840*/  STL [R1+0x1f0], R28 ;  /* 0x0001f01c01007387 */ /* 0x0001e80000100800 */
[----:B------:R0:W-:Y:S01]  /*9850*/  STL [R1+0x1e8], R10 ;  /* 0x0001e80a01007387 */ /* 0x0001e20000100800 */
[----:B------:R-:W-:Y:S06]  /*9860*/  BAR.ARV 0xf, 0x100 ;  /* 0x03c4000000007b1d */ /* 0x000fec0000002000 */
[----:B------:R-:W-:Y:S01]  /*9870*/  ISETP.NE.AND P0, PT, R10, 0x2, PT ;  /* 0x000000020a00780c */ /* 0x000fe20003f05270 */
[----:B------:R-:W-:Y:S01]  /*9880*/  BSSY B0, `(.L_x_5221) ;  /* 0x0000007000007945 */ /* 0x000fe20003800000 */
[----:B------:R-:W-:-:S11]  /*9890*/  IMAD.MOV.U32 R0, RZ, RZ, 0x1 ;  /* 0x00000001ff007424 */ /* 0x000fd600078e00ff */
[----:B0-----:R-:W-:Y:S05]  /*98a0*/  @P0 BRA `(.L_x_5222) ;  /* 0x0000000000100947 */ /* 0x001fea0003800000 */
[----:B------:R-:W2:Y:S04]  /*98b0*/  LDL R4, [R1+0x1ec] ;  /* 0x0001ec0001047983 */ /* 0x000ea80000100800 */
[----:B------:R0:W-:Y:S01]  /*98c0*/  STL [R1+0x1e8], RZ ;  /* 0x0001e8ff01007387 */ /* 0x0001e20000100800 */
[----:B--2---:R-:W-:-:S05]  /*98d0*/  LOP3.LUT R4, R4, 0x1, RZ, 0x3c, !PT ;  /* 0x0000000104047812 */ /* 0x004fca00078e3cff */
[----:B------:R0:W-:Y:S02]  /*98e0*/  STL [R1+0x1ec], R4 ;  /* 0x0001ec0401007387 */ /* 0x0001e40000100800 */
.L_x_5222:
[----:B------:R-:W-:Y:S05]  /*98f0*/  BSYNC B0 ;  /* 0x0000000000007941 */ /* 0x000fea0003800000 */
.L_x_5221:
[----:B------:R-:W-:Y:S05]  /*9900*/  BRA `(.L_x_5214) ;  /* 0x000001dc00f87947 */ /* 0x000fea0003800000 */
.L_x_5207:
[----:B------:R-:W0:Y:S01]  /*9910*/  S2R R3, SR_TID.X ;  /* 0x0000000000037919 */ /* 0x000e220000002100 */
[----:B------:R-:W-:Y:S01]  /*9920*/  UISETP.NE.AND UP0, UPT, UR38, URZ, UPT ;  /* 0x0000003f2600728c */ /* 0x000fe2000bf05270 */
[----:B-1----:R-:W-:Y:S01]  /*9930*/  IMAD.U32 R0, RZ, RZ, UR39 ;  /* 0x00000027ff007e24 */ /* 0x002fe2000f8e00ff */
[----:B------:R-:W-:Y:S01]  /*9940*/  UMOV UR4, 0x1 ;  /* 0x0000000100047882 */ /* 0x000fe20000000000 */
[----:B------:R-:W-:Y:S01]  /*9950*/  UIADD3 UR8, UP3, UR36, 0x38860, URZ ;  /* 0x0003886024087890 */ /* 0x000fe2000ff7e03f */
[----:B------:R-:W-:Y:S01]  /*9960*/  IMAD.MOV.U32 R4, RZ, RZ, 0x1 ;  /* 0x00000001ff047424 */ /* 0x000fe200078e00ff */
[----:B------:R-:W-:Y:S01]  /*9970*/  USEL UR4, UR4, 0x2, !UP0 ;  /* 0x0000000204047887 */ /* 0x000fe2000c000000 */
[----:B------:R-:W-:Y:S01]  /*9980*/  IMAD.MOV.U32 R5, RZ, RZ, RZ ;  /* 0x000000ffff057224 */ /* 0x000fe200078e00ff */
[----:B------:R-:W-:Y:S01]  /*9990*/  UIADD3.X UR9, URZ, UR37, URZ, UP3, !UPT ;  /* 0x000000253f097290 */ /* 0x000fe20009ffe43f */
[----:B------:R1:W-:Y:S01]  /*99a0*/  STL [R1+0x70], R0 ;  /* 0x0000700001007387 */ /* 0x0003e20000100800 */
[----:B------:R-:W-:Y:S01]  /*99b0*/  UIADD3 UR6, UP1, UR36, 0x38830, URZ ;  /* 0x0003883024067890 */ /* 0x000fe2000ff3e03f */
[----:B------:R-:W-:Y:S01]  /*99c0*/  IMAD.MOV.U32 R9, RZ, RZ, 0x80 ;  /* 0x00000080ff097424 */ /* 0x000fe200078e00ff */
[----:B------:R-:W-:Y:S01]  /*99d0*/  UIADD3 UR7, UP0, UR36, 0x38840, URZ ;  /* 0x0003884024077890 */ /* 0x000fe2000ff1e03f */
[----:B------:R-:W-:Y:S01]  /*99e0*/  IMAD.U32 R13, RZ, RZ, UR4 ;  /* 0x00000004ff0d7e24 */ /* 0x000fe2000f8e00ff */
[----:B------:R-:W-:Y:S01]  /*99f0*/  UIADD3 UR4, UP2, UR36, 0x38850, URZ ;  /* 0x0003885024047890 */ /* 0x000fe2000ff5e03f */
[----:B------:R2:W-:Y:S01]  /*9a00*/  STL.64 [R1+0x60], R4 ;  /* 0x0000600401007387 */ /* 0x0005e20000100a00 */
[----:B------:R-:W-:Y:S01]  /*9a10*/  ULDC UR10, c[0x0][0x448] ;  /* 0x00011200000a7ab9 */ /* 0x000fe20000000800 */
[----:B------:R-:W-:Y:S01]  /*9a20*/  IMAD.U32 R15, RZ, RZ, UR9 ;  /* 0x00000009ff0f7e24 */ /* 0x000fe2000f8e00ff */
[----:B------:R-:W-:Y:S01]  /*9a30*/  UIADD3.X UR5, URZ, UR37, URZ, UP2, !UPT ;  /* 0x000000253f057290 */ /* 0x000fe200097fe43f */
[----:B------:R-:W-:Y:S01]  /*9a40*/  IMAD.MOV.U32 R10, RZ, RZ, 0x1 ;  /* 0x00000001ff0a7424 */ /* 0x000fe200078e00ff */
[----:B------:R-:W-:Y:S01]  /*9a50*/  UIADD3.X UR9, URZ, UR37, URZ, UP0, !UPT ;  /* 0x000000253f097290 */ /* 0x000fe200087fe43f */
[----:B-1----:R-:W-:Y:S01]  /*9a60*/  IMAD.U32 R0, RZ, RZ, UR4 ;  /* 0x00000004ff007e24 */ /* 0x002fe2000f8e00ff */
[----:B------:R-:W-:Y:S01]  /*9a70*/  UIADD3.X UR4, URZ, UR37, URZ, UP1, !UPT ;  /* 0x000000253f047290 */ /* 0x000fe20008ffe43f */
[----:B------:R-:W-:Y:S01]  /*9a80*/  IMAD.MOV.U32 R11, RZ, RZ, RZ ;  /* 0x000000ffff0b7224 */ /* 0x000fe200078e00ff */
[----:B------:R-:W-:Y:S01]  /*9a90*/  UISETP.NE.AND UP1, UPT, UR10, 0x1, UPT ;  /* 0x000000010a00788c */ /* 0x000fe2000bf25270 */
[----:B------:R-:W-:Y:S01]  /*9aa0*/  IMAD.MOV.U32 R12, RZ, RZ, 0x2000 ;  /* 0x00002000ff0c7424 */ /* 0x000fe200078e00ff */
[----:B------:R-:W-:Y:S01]  /*9ab0*/  STL.64 [R1], RZ ;  /* 0x000000ff01007387 */ /* 0x000fe20000100a00 */
[----:B--2---:R-:W-:Y:S01]  /*9ac0*/  IMAD.MOV.U32 R4, RZ, RZ, 0x10000 ;  /* 0x00010000ff047424 */ /* 0x004fe200078e00ff */
[----:B------:R-:W-:Y:S01]  /*9ad0*/  ULDC UR48, c[0x0][0x288] ;  /* 0x0000a20000307ab9 */ /* 0x000fe20000000800 */
[----:B------:R-:W-:Y:S01]  /*9ae0*/  IMAD.MOV.U32 R7, RZ, RZ, 0x100 ;  /* 0x00000100ff077424 */ /* 0x000fe200078e00ff */
[----:B------:R1:W-:Y:S01]  /*9af0*/  STL.64 [R1+0x18], R12 ;  /* 0x0000180c01007387 */ /* 0x0003e20000100a00 */
[----:B------:R-:W-:Y:S01]  /*9b00*/  IMAD.MOV.U32 R5, RZ, RZ, R13 ;  /* 0x000000ffff057224 */ /* 0x000fe200078e000d */
[----:B0-----:R-:W-:Y:S01]  /*9b10*/  LOP3.LUT R3, R3, 0x7f, RZ, 0xc0, !PT ;  /* 0x0000007f03037812 */ /* 0x001fe200078ec0ff */
[----:B------:R-:W-:Y:S01]  /*9b20*/  IMAD.U32 R14, RZ, RZ, UR8 ;  /* 0x00000008ff0e7e24 */ /* 0x000fe2000f8e00ff */
[----:B------:R-:W-:Y:S01]  /*9b30*/  USHF.L.U32 UR8, UR39, 0x6, URZ ;  /* 0x0000000627087899 */ /* 0x000fe2000800063f */
[----:B------:R-:W-:Y:S01]  /*9b40*/  STL.64 [R1+0x38], RZ ;  /* 0x000038ff01007387 */ /* 0x000fe20000100a00 */
[----:B------:R-:W-:Y:S01]  /*9b50*/  ISETP.NE.AND P0, PT, R3, RZ, PT ;  /* 0x000000ff0300720c */ /* 0x000fe20003f05270 */
[----:B------:R-:W-:Y:S01]  /*9b60*/  @UP1 ULDC UR10, c[0x0][0x450] ;  /* 0x00011400000a1ab9 */ /* 0x000fe20000000800 */
[----:B------:R-:W-:Y:S01]  /*9b70*/  UIADD3 UR42, UR45, 0x1, -UR48 ;  /* 0x000000012d2a7890 */ /* 0x000fe2000fffe830 */
[----:B------:R-:W-:Y:S01]  /*9b80*/  STL.64 [R1+0x68], R14 ;  /* 0x0000680e01007387 */ /* 0x000fe20000100a00 */
[----:B------:R-:W-:Y:S01]  /*9b90*/  SEL R8, RZ, 0x1, P0 ;  /* 0x00000001ff087807 */ /* 0x000fe20000000000 */
[----:B-1----:R-:W-:Y:S01]  /*9ba0*/  IMAD.U32 R13, RZ, RZ, UR5 ;  /* 0x00000005ff0d7e24 */ /* 0x002fe2000f8e00ff */
[----:B------:R-:W-:Y:S01]  /*9bb0*/  IADD3 R37, P0, R2, 0x38, RZ ;  /* 0x0000003802257810 */ /* 0x000fe20007f1e0ff */
[----:B------:R-:W-:-:S02]  /*9bc0*/  IMAD.MOV.U32 R12, RZ, RZ, R0 ;  /* 0x000000ffff0c7224 */ /* 0x000fc400078e0000 */
[----:B------:R0:W-:Y:S01]  /*9bd0*/  STL.128 [R1+0x20], R8 ;  /* 0x0000200801007387 */ /* 0x0001e20000100c00 */
[----:B------:R-:W-:Y:S02]  /*9be0*/  IMAD.MOV.U32 R6, RZ, RZ, R8 ;  /* 0x000000ffff067224 */ /* 0x000fe400078e0008 */
[----:B------:R-:W-:Y:S01]  /*9bf0*/  IMAD.X R38, RZ, RZ, R16, P0 ;  /* 0x000000ffff267224 */ /* 0x000fe200000e0610 */
[----:B------:R-:W-:Y:S04]  /*9c00*/  STL.128 [R1+0x40], R12 ;  /* 0x0000400c01007387 */ /* 0x000fe80000100c00 */
[----:B------:R1:W-:Y:S01]  /*9c10*/  STL.128 [R1+0x50], R4 ;  /* 0x0000500401007387 */ /* 0x0003e20000100c00 */
[----:B0-----:R-:W-:Y:S01]  /*9c20*/  IMAD.U32 R8, RZ, RZ, UR6 ;  /* 0x00000006ff087e24 */ /* 0x001fe2000f8e00ff */
[----:B------:R-:W-:Y:S01]  /*9c30*/  @UP1 UIADD3 UR6, UR8, 0x3f, URZ ;  /* 0x0000003f08061890 */ /* 0x000fe2000fffe03f */
[----:B------:R-:W-:Y:S01]  /*9c40*/  IMAD.U32 R9, RZ, RZ, UR4 ;  /* 0x00000004ff097e24 */ /* 0x000fe2000f8e00ff */
[----:B------:R-:W-:-:S02]  /*9c50*/  ULDC.64 UR4, c[0x0][0xad8] ;  /* 0x0002b60000047ab9 */ /* 0x000fc40000000a00 */
[----:B------:R-:W-:Y:S02]  /*9c60*/  UISETP.GE.AND UP0, UPT, UR5, 0x1, UPT ;  /* 0x000000010500788c */ /* 0x000fe4000bf06270 */
[----:B------:R0:W-:Y:S01]  /*9c70*/  STL.64 [R1+0x8], R8 ;  /* 0x0000080801007387 */ /* 0x0001e20000100a00 */
[----:B-1----:R-:W-:Y:S01]  /*9c80*/  IMAD.U32 R4, RZ, RZ, UR7 ;  /* 0x00000007ff047e24 */ /* 0x002fe2000f8e00ff */
[----:B------:R-:W-:Y:S01]  /*9c90*/  @UP1 ULDC UR7, c[0x0][0x44c] ;  /* 0x0001130000071ab9 */ /* 0x000fe20000000800 */
[----:B------:R-:W-:Y:S01]  /*9ca0*/  IMAD.U32 R5, RZ, RZ, UR9 ;  /* 0x00000009ff057e24 */ /* 0x000fe2000f8e00ff */
[----:B------:R-:W-:Y:S01]  /*9cb0*/  UIMAD.WIDE.U32 UR6, UR6, UR7, URZ ;  /* 0x00000007060672a5 */ /* 0x000fe2000f8e003f */
[----:B------:R-:W-:Y:S01]  /*9cc0*/  PLOP3.LUT P1, PT, PT, PT, UP0, 0x80, 0x0 ;  /* 0x000000000000781c */ /* 0x000fe20003f2f008 */
[----:B------:R-:W-:Y:S02]  /*9cd0*/  UIADD3 UR9, UR8, 0x3f, URZ ;  /* 0x0000003f08097890 */ /* 0x000fe4000fffe03f */
[----:B------:R0:W-:Y:S01]  /*9ce0*/  STL.64 [R1+0x10], R4 ;  /* 0x0000100401007387 */ /* 0x0001e20000100a00 */
[----:B------:R-:W-:-:S03]  /*9cf0*/  @UP1 USHF.R.U32.HI UR9, URZ, UR10, UR7 ;  /* 0x0000000a3f091299 */ /* 0x000fc60008011607 */
[----:B------:R0:W-:Y:S01]  /*9d00*/  STL.64 [R1+0x30], R4 ;  /* 0x0000300401007387 */ /* 0x0001e20000100a00 */
        /* <DEDUP_REMOVED lines=13> */
.L_x_5224:
[----:B------:R-:W-:-:S11]  /*9de0*/  UISETP.NE.AND UP0, UPT, UR5, 0x1, UPT ;  /* 0x000000010500788c */ /* 0x000fd6000bf05270 */
[----:B------:R-:W-:Y:S02]  /*9df0*/  @UP0 ULDC.64 UR10, c[0x0][0xae0] ;  /* 0x0002b800000a0ab9 */ /* 0x000fe40000000a00 */
[----:B------:R-:W-:-:S04]  /*9e00*/  UIMAD.WIDE.U32 UR6, UR9, UR10, URZ ;  /* 0x0000000a090672a5 */ /* 0x000fc8000f8e003f */
[----:B------:R-:W-:-:S12]  /*9e10*/  @UP0 USHF.R.U32.HI UR9, URZ, UR11, UR7 ;  /* 0x0000000b3f090299 */ /* 0x000fd80008011607 */
.L_x_5225:
[----:B------:R-:W-:-:S04]  /*9e20*/  UIMAD UR9, UR9, UR5, UR5 ;  /* 0x00000005090972a4 */ /* 0x000fc8000f8e0205 */
[----:B------:R-:W-:-:S04]  /*9e30*/  UISETP.LT.AND UP0, UPT, UR4, UR9, UPT ;  /* 0x000000090400728c */ /* 0x000fc8000bf01270 */
[----:B------:R-:W-:-:S12]  /*9e40*/  USEL UR4, UR4, UR9, UP0 ;  /* 0x0000000904047287 */ /* 0x000fd80008000000 */
.L_x_5223:
[----:B------:R-:W-:Y:S02]  /*9e50*/  UIADD3 UR10, UR45, 0x3f, URZ ;  /* 0x0000003f2d0a7890 */ /* 0x000fe4000fffe03f */
        /* <DEDUP_REMOVED lines=8> */
[----:B------:R-:W-:Y:S02]  /*9ee0*/  UIADD3 UR48, UR45, -UR48, URZ ;  /* 0x800000302d307290 */ /* 0x000fe4000fffe03f */
        /* <DEDUP_REMOVED lines=19> */
.L_x_5227:
[----:B------:R-:W-:-:S11]  /*a020*/  UISETP.NE.AND UP0, UPT, UR5, 0x1, UPT ;  /* 0x000000010500788c */ /* 0x000fd6000bf05270 */
[----:B------:R-:W-:Y:S02]  /*a030*/  @UP0 ULDC.64 UR10, c[0x0][0xae0] ;  /* 0x0002b800000a0ab9 */ /* 0x000fe40000000a00 */
[----:B------:R-:W-:-:S04]  /*a040*/  UIMAD.WIDE.U32 UR6, UR8, UR10, URZ ;  /* 0x0000000a080672a5 */ /* 0x000fc8000f8e003f */
[----:B------:R-:W-:-:S12]  /*a050*/  @UP0 USHF.R.U32.HI UR8, URZ, UR11, UR7 ;  /* 0x0000000b3f080299 */ /* 0x000fd80008011607 */
.L_x_5228:
[----:B------:R-:W-:-:S04]  /*a060*/  UIMAD UR5, UR8, UR5, URZ ;  /* 0x00000005080572a4 */ /* 0x000fc8000f8e023f */
[----:B------:R-:W-:-:S04]  /*a070*/  UISETP.LT.AND UP0, UPT, UR4, UR5, UPT ;  /* 0x000000050400728c */ /* 0x000fc8000bf01270 */
[----:B------:R-:W-:-:S12]  /*a080*/  USEL UR4, UR4, UR5, !UP0 ;  /* 0x0000000504047287 */ /* 0x000fd8000c000000 */
.L_x_5226:
[----:B------:R-:W-:Y:S01]  /*a090*/  USHF.R.S32.HI UR5, URZ, 0x1f, UR4 ;  /* 0x0000001f3f057899 */ /* 0x000fe20008011404 */
[----:B------:R-:W-:-:S03]  /*a0a0*/  PRMT R0, RZ, 0x7610, R0 ;  /* 0x00007610ff007816 */ /* 0x000fc60000000000 */
[----:B------:R-:W-:-:S04]  /*a0b0*/  ULEA.HI UR5, UR5, UR4, URZ, 0x6 ;  /* 0x0000000405057291 */ /* 0x000fc8000f8f303f */
[----:B------:R-:W-:-:S04]  /*a0c0*/  USHF.R.S32.HI UR5, URZ, 0x6, UR5 ;  /* 0x000000063f057899 */ /* 0x000fc80008011405 */
[----:B------:R-:W-:-:S04]  /*a0d0*/  UISETP.LT.AND UP0, UPT, URZ, UR5, UPT ;  /* 0x000000053f00728c */ /* 0x000fc8000bf01270 */
[----:B------:R-:W-:-:S04]  /*a0e0*/  USEL UR43, URZ, UR5, !UP0 ;  /* 0x000000053f2b7287 */ /* 0x000fc8000c000000 */
[----:B------:R-:W-:-:S06]  /*a0f0*/  UISETP.GT.AND UP0, UPT, UR49, UR43, UPT ;  /* 0x0000002b3100728c */ /* 0x000fcc000bf04270 */
[----:B------:R-:W-:-:S13]  /*a100*/  PLOP3.LUT P0, PT, PT, PT, UP0, 0x80, 0x0 ;  /* 0x000000000000781c */ /* 0x000fda0003f0f008 */
[----:B------:R-:W-:Y:S05]  /*a110*/  @!P0 BRA `(.L_x_5214) ;  /* 0x000001d400f48947 */ /* 0x000fea0003800000 */
[----:B------:R-:W-:Y:S01]  /*a120*/  UIADD3 UR8, UR44, 0x400, URZ ;  /* 0x000004002c087890 */ /* 0x000fe2000fffe03f */
[----:B0-----:R-:W-:Y:S01]  /*a130*/  IMAD.MOV.U32 R4, RZ, RZ, 0x1 ;  /* 0x00000001ff047424 */ /* 0x001fe200078e00ff */
[----:B------:R-:W-:Y:S01]  /*a140*/  UIADD3 UR6, UR44, 0x26400, URZ ;  /* 0x000264002c067890 */ /* 0x000fe2000fffe03f */
[----:B------:R-:W-:Y:S01]  /*a150*/  IMAD.MOV.U32 R5, RZ, RZ, RZ ;  /* 0x000000ffff057224 */ /* 0x000fe200078e00ff */
[----:B------:R-:W-:Y:S01]  /*a160*/  USHF.R.U32.HI UR7, URZ, 0x4, UR8 ;  /* 0x000000043f077899 */ /* 0x000fe20008011608 */
[----:B------:R-:W-:Y:S01]  /*a170*/  IMAD.MOV.U32 R6, RZ, RZ, 0x1 ;  /* 0x00000001ff067424 */ /* 0x000fe200078e00ff */
[----:B------:R-:W-:Y:S01]  /*a180*/  USHF.R.U32.HI UR6, URZ, 0x4, UR6 ;  /* 0x000000043f067899 */ /* 0x000fe20008011606 */
[----:B------:R-:W-:Y:S01]  /*a190*/  IMAD.MOV.U32 R7, RZ, RZ, RZ ;  /* 0x000000ffff077224 */ /* 0x000fe200078e00ff */
[----:B------:R-:W-:Y:S01]  /*a1a0*/  ULOP3.LUT UR7, UR7, 0x3fff, URZ, 0xc0, !UPT ;  /* 0x00003fff07077892 */ /* 0x000fe2000f8ec03f */
[----:B------:R-:W0:Y:S01]  /*a1b0*/  SHFL.IDX PT, R0, R197, RZ, 0x1f ;  /* 0x00001fffc5007589 */ /* 0x000e2200000e0000 */
[----:B------:R-:W-:Y:S01]  /*a1c0*/  ULOP3.LUT UR6, UR6, 0x3fff, URZ, 0xc0, !UPT ;  /* 0x00003fff06067892 */ /* 0x000fe2000f8ec03f */
[----:B------:R-:W-:Y:S01]  /*a1d0*/  IMAD.MOV.U32 R11, RZ, RZ, 0x40000040 ;  /* 0x40000040ff0b7424 */ /* 0x000fe200078e00ff */
[----:B------:R-:W-:Y:S01]  /*a1e0*/  ULOP3.LUT UR7, UR7, 0x10000, URZ, 0xfc, !UPT ;  /* 0x0001000007077892 */ /* 0x000fe2000f8efc3f */
[----:B------:R1:W-:Y:S01]  /*a1f0*/  STL.128 [R1+0x80], R4 ;  /* 0x0000800401007387 */ /* 0x0003e20000100c00 */
[----:B------:R-:W-:Y:S01]  /*a200*/  ULOP3.LUT UR6, UR6, 0x10000, URZ, 0xfc, !UPT ;  /* 0x0001000006067892 */ /* 0x000fe2000f8efc3f */
[----:B------:R-:W-:Y:S01]  /*a210*/  IMAD.MOV.U32 R13, RZ, RZ, 0x40000040 ;  /* 0x40000040ff0d7424 */ /* 0x000fe200078e00ff */
[----:B------:R-:W-:Y:S01]  /*a220*/  UIADD3 UR5, UR44, 0x22400, URZ ;  /* 0x000224002c057890 */ /* 0x000fe2000fffe03f */
[----:B------:R-:W2:Y:S01]  /*a230*/  S2R R48, SR_TID.X ;  /* 0x0000000000307919 */ /* 0x000ea20000002100 */
[----:B------:R-:W-:Y:S01]  /*a240*/  UIADD3 UR4, UR44, 0x20400, URZ ;  /* 0x000204002c047890 */ /* 0x000fe2000fffe03f */
[----:B------:R-:W-:Y:S01]  /*a250*/  IMAD.MOV.U32 R15, RZ, RZ, 0x40000040 ;  /* 0x40000040ff0f7424 */ /* 0x000fe200078e00ff */
[----:B------:R-:W-:Y:S01]  /*a260*/  USHF.R.U32.HI UR5, URZ, 0x4, UR5 ;  /* 0x000000043f057899 */ /* 0x000fe20008011605 */
[C---:B------:R-:W-:Y:S01]  /*a270*/  IADD3 R33, P5, R2.reuse, 0xa8, RZ ;  /* 0x000000a802217810 */ /* 0x040fe20007fbe0ff */
[----:B------:R-:W-:Y:S01]  /*a280*/  USHF.R.U32.HI UR4, URZ, 0x4, UR4 ;  /* 0x000000043f047899 */ /* 0x000fe20008011604 */
[C---:B------:R-:W-:Y:S01]  /*a290*/  IADD3 R35, P1, R2.reuse, 0xb8, RZ ;  /* 0x000000b802237810 */ /* 0x040fe20007f3e0ff */
[----:B------:R-:W-:Y:S01]  /*a2a0*/  ULOP3.LUT UR5, UR5, 0x3fff, URZ, 0xc0, !UPT ;  /* 0x00003fff05057892 */ /* 0x000fe2000f8ec03f */
[C---:B------:R-:W-:Y:S01]  /*a2b0*/  IADD3 R34, P6, R2.reuse, 0xb0, RZ ;  /* 0x000000b002227810 */ /* 0x040fe20007fde0ff */
[----:B------:R-:W-:Y:S01]  /*a2c0*/  ULOP3.LUT UR4, UR4, 0x3fff, URZ, 0xc0, !UPT ;  /* 0x00003fff04047892 */ /* 0x000fe2000f8ec03f */
[----:B------:R-:W-:Y:S01]  /*a2d0*/  IADD3 R32, P0, R2, 0xa0, RZ ;  /* 0x000000a002207810 */ /* 0x000fe20007f1e0ff */
[----:B------:R-:W-:Y:S01]  /*a2e0*/  UIADD3 UR9, UP0, UR36, 0x38400, URZ ;  /* 0x0003840024097890 */ /* 0x000fe2000ff1e03f */
[----:B-1----:R-:W-:Y:S01]  /*a2f0*/  IMAD.U32 R4, RZ, RZ, UR6 ;  /* 0x00000006ff047e24 */ /* 0x002fe2000f8e00ff */
[----:B------:R-:W-:Y:S01]  /*a300*/  ULOP3.LUT UR5, UR5, 0x10000, URZ, 0xfc, !UPT ;  /* 0x0001000005057892 */ /* 0x000fe2000f8efc3f */
[----:B------:R-:W-:Y:S01]  /*a310*/  IMAD.U32 R6, RZ, RZ, UR7 ;  /* 0x00000007ff067e24 */ /* 0x000fe2000f8e00ff */
[----:B------:R-:W-:Y:S01]  /*a320*/  ULOP3.LUT UR4, UR4, 0x10000, URZ, 0xfc, !UPT ;  /* 0x0001000004047892 */ /* 0x000fe2000f8efc3f */
[----:B------:R-:W-:Y:S01]  /*a330*/  IMAD.MOV.U32 R5, RZ, RZ, 0x40000040 ;  /* 0x40000040ff057424 */ /* 0x000fe200078e00ff */
[----:B0-----:R-:W-:Y:S01]  /*a340*/  LEA.HI R3, R0, R0, RZ, 0x1 ;  /* 0x0000000000037211 */ /* 0x001fe200078f08ff */
[----:B------:R-:W-:Y:S01]  /*a350*/  IMAD.MOV.U32 R7, RZ, RZ, 0x40000040 ;  /* 0x40000040ff077424 */ /* 0x000fe200078e00ff */
[----:B------:R-:W-:Y:S01]  /*a360*/  UIADD3.X UR10, URZ, UR37, URZ, UP0, !UPT ;  /* 0x000000253f0a7290 */ /* 0x000fe200087fe43f */
[----:B------:R-:W-:Y:S01]  /*a370*/  IMAD.U32 R8, RZ, RZ, UR9 ;  /* 0x00000009ff087e24 */ /* 0x000fe2000f8e00ff */
[----:B------:R-:W-:Y:S01]  /*a380*/  LOP3.LUT R3, R3, 0x6, RZ, 0xc0, !PT ;  /* 0x0000000603037812 */ /* 0x000fe200078ec0ff */
[----:B------:R-:W-:Y:S01]  /*a390*/  IMAD.U32 R10, RZ, RZ, UR4 ;  /* 0x00000004ff0a7e24 */ /* 0x000fe2000f8e00ff */
[----:B------:R0:W-:Y:S01]  /*a3a0*/  STL.128 [R1+0xb0], R4 ;  /* 0x0000b00401007387 */ /* 0x0001e20000100c00 */
[----:B------:R-:W-:Y:S01]  /*a3b0*/  UIADD3 UR4, UR44, 0x36400, URZ ;  /* 0x000364002c047890 */ /* 0x000fe2000fffe03f */
[----:B------:R-:W-:Y:S01]  /*a3c0*/  IMAD.U32 R9, RZ, RZ, UR10 ;  /* 0x0000000aff097e24 */ /* 0x000fe2000f8e00ff */
[----:B------:R-:W-:Y:S01]  /*a3d0*/  IADD3 R154, P4, R2, 0x98, RZ ;  /* 0x00000098029a7810 */ /* 0x000fe20007f9e0ff */
[----:B------:R-:W-:Y:S01]  /*a3e0*/  IMAD.IADD R0, R0, 0x1, -R3 ;  /* 0x0000000100007824 */ /* 0x000fe200078e0a03 */
[----:B------:R-:W-:Y:S01]  /*a3f0*/  ULOP3.LUT UP0, URZ, UR4, 0x3ff, URZ, 0xc0, !UPT ;  /* 0x000003ff043f7892 */ /* 0x000fe2000f80c03f */
[----:B------:R-:W-:Y:S01]  /*a400*/  IMAD.U32 R3, RZ, RZ, UR5 ;  /* 0x00000005ff037e24 */ /* 0x000fe2000f8e00ff */
[----:B------:R-:W-:Y:S01]  /*a410*/  STL.64 [R1+0x78], R8 ;  /* 0x0000780801007387 */ /* 0x000fe20000100a00 */
[----:B------:R-:W-:Y:S01]  /*a420*/  IADD3 R31, P3, R2, 0x94, RZ ;  /* 0x00000094021f7810 */ /* 0x000fe20007f7e0ff */
[----:B--2---:R-:W-:Y:S01]  /*a430*/  VIADD R12, R48, 0xffffff80 ;  /* 0xffffff80300c7836 */ /* 0x004fe20000000000 */
[----:B------:R-:W-:Y:S01]  /*a440*/  LEA R0, R0, UR8, 0xf ;  /* 0x0000000800007c11 */ /* 0x000fe2000f8e78ff */
[----:B------:R-:W-:Y:S01]  /*a450*/  STL.64 [R1+0x98], R10 ;  /* 0x0000980a01007387 */ /* 0x000fe20000100a00 */
[--C-:B------:R-:W-:Y:S01]  /*a460*/  IMAD.X R46, RZ, RZ, R16.reuse, P5 ;  /* 0x000000ffff2e7224 */ /* 0x100fe200028e0610 */
[----:B------:R-:W-:Y:S01]  /*a470*/  IADD3 R30, P2, R2, 0x88, RZ ;  /* 0x00000088021e7810 */ /* 0x000fe20007f5e0ff */
[----:B------:R-:W-:Y:S01]  /*a480*/  IMAD.X R36, RZ, RZ, R16, P1 ;  /* 0x000000ffff247224 */ /* 0x000fe200008e0610 */
[----:B------:R-:W-:Y:S01]  /*a490*/  SHF.R.U32.HI R0, RZ, 0x4, R0 ;  /* 0x00000004ff007819 */ /* 0x000fe20000011600 */
[----:B0-----:R0:W5:Y:S01]  /*a4a0*/  LDL R5, [R1+0x444] ;  /* 0x0004440001057983 */ /* 0x0011620000100800 */
[----:B------:R-:W-:-:S03]  /*a4b0*/  IMAD.X R47, RZ, RZ, R16, P6 ;  /* 0x000000ffff2f7224 */ /* 0x000fc600030e0610 */
[----:B------:R1:W-:Y:S01]  /*a4c0*/  STL [R1+0x94], R12 ;  /* 0x0000940c01007387 */ /* 0x0003e20000100800 */
[----:B------:R-:W-:Y:S02]  /*a4d0*/  LOP3.LUT R0, R0, 0x3fff, RZ, 0xc0, !PT ;  /* 0x00003fff00007812 */ /* 0x000fe400078ec0ff */
[----:B------:R-:W-:Y:S02]  /*a4e0*/  PLOP3.LUT P5, PT, PT, PT, UP0, 0x80, 0x0 ;  /* 0x000000000000781c */ /* 0x000fe40003faf008 */
[----:B------:R-:W-:Y:S02]  /*a4f0*/  LOP3.LUT R0, R0, 0x2000000, RZ, 0xfc, !PT ;  /* 0x0200000000007812 */ /* 0x000fe400078efcff */
[C---:B------:R-:W-:Y:S02]  /*a500*/  IADD3 R29, P1, R2.reuse, 0x80, RZ ;  /* 0x00000080021d7810 */ /* 0x040fe40007f3e0ff */
[----:B------:R-:W-:Y:S01]  /*a510*/  IADD3 R26, P6, R2, 0x78, RZ ;  /* 0x00000078021a7810 */ /* 0x000fe20007fde0ff */
[----:B-1----:R-:W-:-:S02]  /*a520*/  IMAD.MOV.U32 R12, RZ, RZ, R3 ;  /* 0x000000ffff0c7224 */ /* 0x002fc400078e0003 */
[----:B------:R-:W-:Y:S02]  /*a530*/  IMAD.MOV.U32 R14, RZ, RZ, R0 ;  /* 0x000000ffff0e7224 */ /* 0x000fe400078e0000 */
[----:B------:R-:W-:-:S03]  /*a540*/  IMAD.MOV.U32 R0, RZ, RZ, R235 ;  /* 0x000000ffff007224 */ /* 0x000fc600078e00eb */
[----:B------:R0:W-:Y:S01]  /*a550*/  STL.128 [R1+0xa0], R12 ;  /* 0x0000a00c01007387 */ /* 0x0001e20000100c00 */
[----:B------:R-:W-:Y:S02]  /*a560*/  IMAD.MOV.U32 R3, RZ, RZ, R236 ;  /* 0x000000ffff037224 */ /* 0x000fe400078e00ec */
[--C-:B------:R-:W-:Y:S02]  /*a570*/  IMAD.X R45, RZ, RZ, R16.reuse, P0 ;  /* 0x000000ffff2d7224 */ /* 0x100fe400000e0610 */
[--C-:B------:R-:W-:Y:S02]  /*a580*/  IMAD.X R155, RZ, RZ, R16.reuse, P4 ;  /* 0x000000ffff9b7224 */ /* 0x100fe400020e0610 */
[--C-:B------:R-:W-:Y:S02]  /*a590*/  IMAD.X R44, RZ, RZ, R16.reuse, P3 ;  /* 0x000000ffff2c7224 */ /* 0x100fe400018e0610 */
[--C-:B------:R-:W-:Y:S02]  /*a5a0*/  IMAD.X R43, RZ, RZ, R16.reuse, P2 ;  /* 0x000000ffff2b7224 */ /* 0x100fe400010e0610 */
[----:B------:R-:W-:-:S02]  /*a5b0*/  IMAD.X R42, RZ, RZ, R16, P1 ;  /* 0x000000ffff2a7224 */ /* 0x000fc400008e0610 */
[----:B------:R-:W-:Y:S01]  /*a5c0*/  IMAD.X R27, RZ, RZ, R16, P6 ;  /* 0x000000ffff1b7224 */ /* 0x000fe200030e0610 */
[----:B------:R-:W-:Y:S06]  /*a5d0*/  @!P5 BRA `(.L_x_5229) ;  /* 0x000000000070d947 */ /* 0x000fec0003800000 */
[----:B------:R-:W-:Y:S01]  /*a5e0*/  MOV R0, 0x0 ;  /* 0x0000000000007802 */ /* 0x000fe20000000f00 */
[----:B------:R-:W-:Y:S01]  /*a5f0*/  ULDC.64 UR4, c[0x4][0x118] ;  /* 0x0100460000047ab9 */ /* 0x000fe20000000a00 */
[----:B------:R-:W-:Y:S01]  /*a600*/  ULDC.64 UR6, c[0x4][0x58] ;  /* 0x0100160000067ab9 */ /* 0x000fe20000000a00 */
[----:B------:R-:W-:Y:S01]  /*a610*/  IMAD.U32 R4, RZ, RZ, UR4 ;  /* 0x00000004ff047e24 */ /* 0x000fe2000f8e00ff */
[----:B0-----:R0:W1:Y:S01]  /*a620*/  LDC.64 R14, c[0x4][R0] ;  /* 0x01000000000e7b82 */ /* 0x0010620000000a00 */
[----:B-----5:R-:W-:Y:S01]  /*a630*/  IMAD.U32 R5, RZ, RZ, UR5 ;  /* 0x00000005ff057e24 */ /* 0x020fe2000f8e00ff */
        /* <DEDUP_REMOVED lines=10> */
.L_x_5230:
[----:B------:R-:W2:Y:S02]  /*a6e0*/  LDL R7, [R1+0x94] ;  /* 0x0000940001077983 */ /* 0x000ea40000100800 */
[----:B--2---:R-:W-:-:S04]  /*a6f0*/  SHF.R.S32.HI R0, RZ, 0x1f, R7 ;  /* 0x0000001fff007819 */ /* 0x004fc80000011407 */
[CC--:B------:R-:W-:Y:S02]  /*a700*/  LEA.HI R3, R0.reuse, R7.reuse, RZ, 0x4 ;  /* 0x0000000700037211 */ /* 0x0c0fe400078f20ff */
[----:B------:R-:W-:Y:S02]  /*a710*/  LEA.HI R0, R0, R7, RZ, 0x5 ;  /* 0x0000000700007211 */ /* 0x000fe400078f28ff */
[----:B------:R-:W-:Y:S02]  /*a720*/  SHF.R.S32.HI R4, RZ, 0x4, R3 ;  /* 0x00000004ff047819 */ /* 0x000fe40000011403 */
[----:B------:R-:W-:Y:S02]  /*a730*/  SHF.R.S32.HI R0, RZ, 0x5, R0 ;  /* 0x00000005ff007819 */ /* 0x000fe40000011400 */
[C---:B------:R-:W-:Y:S02]  /*a740*/  LEA.HI R5, R3.reuse, R4, RZ, 0x1 ;  /* 0x0000000403057211 */ /* 0x040fe400078f08ff */
[----:B------:R-:W-:-:S02]  /*a750*/  LOP3.LUT R3, R3, 0xfffffff0, RZ, 0xc0, !PT ;  /* 0xfffffff003037812 */ /* 0x000fc400078ec0ff */
[----:B------:R-:W-:-:S03]  /*a760*/  LOP3.LUT R5, R5, 0x1ffffffe, RZ, 0xc0, !PT ;  /* 0x1ffffffe05057812 */ /* 0x000fc600078ec0ff */
[----:B------:R-:W-:Y:S02]  /*a770*/  IMAD.IADD R3, R7, 0x1, -R3 ;  /* 0x0000000107037824 */ /* 0x000fe400078e0a03 */
[----:B------:R-:W-:-:S04]  /*a780*/  IMAD.IADD R5, R4, 0x1, -R5 ;  /* 0x0000000104057824 */ /* 0x000fc800078e0a05 */
[----:B------:R-:W-:-:S07]  /*a790*/  IMAD.SHL.U32 R5, R5, 0x8, RZ ;  /* 0x0000000805057824 */ /* 0x000fce00078e00ff */
.L_x_5229:
[----:B------:R-:W-:Y:S01]  /*a7a0*/  SHF.R.S32.HI R4, RZ, 0x1f, R3 ;  /* 0x0000001fff047819 */ /* 0x000fe20000011403 */
[----:B------:R-:W1:Y:S01]  /*a7b0*/  LDC.64 R40, c[0x0][0xad0] ;  /* 0x0002b400ff287b82 */ /* 0x000e620000000a00 */
[----:B0-----:R-:W-:Y:S01]  /*a7c0*/  IMAD.U32 R14, RZ, RZ, UR36 ;  /* 0x00000024ff0e7e24 */ /* 0x001fe2000f8e00ff */
[----:B------:R-:W-:Y:S01]  /*a7d0*/  IADD3 R24, P2, R2, 0xd0, RZ ;  /* 0x000000d002187810 */ /* 0x000fe20007f5e0ff */
[----:B------:R-:W-:Y:S01]  /*a7e0*/  IMAD.U32 R15, RZ, RZ, UR37 ;  /* 0x00000025ff0f7e24 */ /* 0x000fe2000f8e00ff */
[----:B------:R-:W-:Y:S01]  /*a7f0*/  LEA.HI R4, R4, R3, RZ, 0x3 ;  /* 0x0000000304047211 */ /* 0x000fe200078f18ff */
[----:B------:R-:W-:Y:S01]  /*a800*/  IMAD.MOV.U32 R10, RZ, RZ, 0x10 ;  /* 0x00000010ff0a7424 */ /* 0x000fe200078e00ff */
[----:B------:R-:W-:Y:S01]  /*a810*/  ULDC UR4, c[0x0][0x20] ;  /* 0x0000080000047ab9 */ /* 0x000fe20000000800 */
[----:B------:R-:W-:Y:S01]  /*a820*/  IMAD.MOV.U32 R11, RZ, RZ, 0x20 ;  /* 0x00000020ff0b7424 */ /* 0x000fe200078e00ff */
[C---:B------:R-:W-:Y:S01]  /*a830*/  LOP3.LUT R6, R4.reuse, 0xfffffff8, RZ, 0xc0, !PT ;  /* 0xfffffff804067812 */ /* 0x040fe200078ec0ff */
[----:B------:R-:W-:Y:S01]  /*a840*/  IMAD.SHL.U32 R7, R4, 0x40, RZ ;  /* 0x0000004004077824 */ /* 0x000fe200078e00ff */
[----:B------:R-:W0:Y:S01]  /*a850*/  LDC.64 R8, c[0x0][0x448] ;  /* 0x00011200ff087b82 */ /* 0x000e220000000a00 */
[----:B------:R2:W-:Y:S01]  /*a860*/  STL.64 [R1+0xe0], R26 ;  /* 0x0000e01a01007387 */ /* 0x0005e20000100a00 */
[----:B------:R-:W-:-:S02]  /*a870*/  IMAD.X R25, RZ, RZ, R16, P2 ;  /* 0x000000ffff197224 */ /* 0x000fc400010e0610 */
[----:B------:R-:W-:Y:S01]  /*a880*/  IMAD.IADD R6, R3, 0x1, -R6 ;  /* 0x0000000103067824 */ /* 0x000fe200078e0a06 */
[----:B------:R-:W-:Y:S01]  /*a890*/  LOP3.LUT R7, R7, 0xfffffe00, RZ, 0xc0, !PT ;  /* 0xfffffe0007077812 */ /* 0x000fe200078ec0ff */
[----:B------:R-:W-:Y:S01]  /*a8a0*/  VIADD R20, R48, 0xffffff80 ;  /* 0xffffff8030147836 */ /* 0x000fe20000000000 */
[----:B------:R-:W-:Y:S01]  /*a8b0*/  STL.64 [R1+0xd8], R24 ;  /* 0x0000d81801007387 */ /* 0x000fe20000100a00 */
[C---:B------:R-:W-:Y:S01]  /*a8c0*/  IMAD.SHL.U32 R3, R6.reuse, 0x40, RZ ;  /* 0x0000004006037824 */ /* 0x040fe200078e00ff */
[----:B------:R-:W-:Y:S01]  /*a8d0*/  LOP3.LUT P0, RZ, R6, 0x2, RZ, 0xc0, !PT ;  /* 0x0000000206ff7812 */ /* 0x000fe2000780c0ff */
[----:B------:R-:W-:Y:S01]  /*a8e0*/  IMAD R7, R0, 0x400, R7 ;  /* 0x0000040000077824 */ /* 0x000fe200078e0207 */
[----:B------:R-:W-:Y:S01]  /*a8f0*/  LOP3.LUT P1, RZ, R6, 0x4, RZ, 0xc0, !PT ;  /* 0x0000000406ff7812 */ /* 0x000fe2000782c0ff */
[----:B------:R-:W3:Y:S01]  /*a900*/  LDC R0, c[0x0][0x288] ;  /* 0x0000a200ff007b82 */ /* 0x000ee20000000800 */
[----:B------:R-:W-:Y:S01]  /*a910*/  LOP3.LUT R4, R3, 0x1c0, RZ, 0xc0, !PT ;  /* 0x000001c003047812 */ /* 0x000fe200078ec0ff */
[----:B--2---:R-:W-:Y:S01]  /*a920*/  IMAD.U32 R26, RZ, RZ, UR45 ;  /* 0x0000002dff1a7e24 */ /* 0x004fe2000f8e00ff */
[----:B------:R-:W-:Y:S01]  /*a930*/  SEL R10, R10, 0xfffffff0, !P0 ;  /* 0xfffffff00a0a7807 */ /* 0x000fe20004000000 */
[----:B------:R-:W-:Y:S01]  /*a940*/  STL.64 [R1+0xd0], R160 ;  /* 0x0000d0a001007387 */ /* 0x000fe20000100a00 */
[----:B-----5:R-:W-:-:S02]  /*a950*/  LOP3.LUT R3, R4, 0x8, R5, 0xf8, !PT ;  /* 0x0000000804037812 */ /* 0x020fc400078ef805 */
[----:B------:R-:W-:Y:S01]  /*a960*/  SHF.R.U32.HI R4, RZ, 0x3, R4 ;  /* 0x00000003ff047819 */ /* 0x000fe20000011604 */
[----:B------:R-:W2:Y:S01]  /*a970*/  LDC R210, c[0x0][0x450] ;  /* 0x00011400ffd27b82 */ /* 0x000ea20000000800 */
[----:B------:R-:W-:Y:S01]  /*a980*/  SEL R11, R11, 0xffffffe0, !P1 ;  /* 0xffffffe00b0b7807 */ /* 0x000fe20004800000 */
[----:B------:R-:W-:Y:S01]  /*a990*/  STL.U8 [R1+0xe8], RZ ;  /* 0x0000e8ff01007387 */ /* 0x000fe20000100000 */
[----:B------:R-:W-:-:S03]  /*a9a0*/  LOP3.LUT R4, R3, R4, RZ, 0x3c, !PT ;  /* 0x0000000403047212 */ /* 0x000fc600078e3cff */
[----:B------:R4:W-:Y:S02]  /*a9b0*/  STL.64 [R1+0xc0], R10 ;  /* 0x0000c00a01007387 */ /* 0x0009e40000100a00 */
[----:B------:R-:W-:Y:S02]  /*a9c0*/  IMAD.IADD R3, R7, 0x1, R4 ;  /* 0x0000000107037824 */ /* 0x000fe400078e0204 */
[----:B------:R-:W4:Y:S02]  /*a9d0*/  LDC.64 R4, c[0x0][0xad8] ;  /* 0x0002b600ff047b82 */ /* 0x000f240000000a00 */
[----:B------:R-:W-:-:S04]  /*a9e0*/  IMAD.WIDE.U32 R12, R3, 0x2, R14 ;  /* 0x00000002030c7825 */ /* 0x000fc800078e000e */
[----:B------:R-:W-:Y:S01]  /*a9f0*/  VIADD R3, R17, -UR4 ;  /* 0x8000000411037c36 */ /* 0x000fe20008000000 */
[----:B------:R-:W-:Y:S01]  /*aa00*/  IADD3 R12, P0, R12, 0x36400, RZ ;  /* 0x000364000c0c7810 */ /* 0x000fe20007f1e0ff */
[----:B------:R-:W0:Y:S04]  /*aa10*/  LDC.64 R6, c[0x0][0xae0] ;  /* 0x0002b800ff067b82 */ /* 0x000e280000000a00 */
[----:B------:R-:W-:-:S05]  /*aa20*/  IMAD.X R13, RZ, RZ, R13, P0 ;  /* 0x000000ffff0d7224 */ /* 0x000fca00000e060d */
[----:B------:R-:W-:Y:S04]  /*aa30*/  STL.64 [R1+0xc8], R12 ;  /* 0x0000c80c01007387 */ /* 0x000fe80000100a00 */
[----:B------:R2:W-:Y:S04]  /*aa40*/  STL [R3+0x8], R26 ;  /* 0x0000081a03007387 */ /* 0x0005e80000100800 */
[----:B---3--:R-:W-:Y:S04]  /*aa50*/  STL [R3+0x4], R0 ;  /* 0x0000040003007387 */ /* 0x008fe80000100800 */
[----:B-1----:R-:W-:Y:S04]  /*aa60*/  STL [R3+0xc], R41 ;  /* 0x00000c2903007387 */ /* 0x002fe80000100800 */
[----:B------:R-:W-:Y:S04]  /*aa70*/  STL [R3+0x14], RZ ;  /* 0x000014ff03007387 */ /* 0x000fe80000100800 */
[----:B------:R-:W-:Y:S04]  /*aa80*/  STL [R3], R20 ;  /* 0x0000001403007387 */ /* 0x000fe80000100800 */
[----:B----4-:R-:W-:Y:S04]  /*aa90*/  STL [R3+0x10], R4 ;  /* 0x0000100403007387 */ /* 0x010fe80000100800 */
[----:B------:R-:W-:Y:S04]  /*aaa0*/  STL [R3+0x18], R5 ;  /* 0x0000180503007387 */ /* 0x000fe80000100800 */
[----:B0-----:R-:W-:Y:S04]  /*aab0*/  STL [R3+0x1c], R6 ;  /* 0x00001c0603007387 */ /* 0x001fe80000100800 */
[----:B------:R-:W-:Y:S04]  /*aac0*/  STL [R3+0x20], R7 ;  /* 0x0000200703007387 */ /* 0x000fe80000100800 */
[----:B------:R-:W-:Y:S04]  /*aad0*/  STL [R3+0x24], R8 ;  /* 0x0000240803007387 */ /* 0x000fe80000100800 */
[----:B------:R-:W-:Y:S04]  /*aae0*/  STL [R3+0x28], R9 ;  /* 0x0000280903007387 */ /* 0x000fe80000100800 */
[----:B--2---:R-:W-:Y:S04]  /*aaf0*/  STL [R3+0x2c], R210 ;  /* 0x00002cd203007387 */ /* 0x004fe80000100800 */
[----:B------:R-:W2:Y:S01]  /*ab00*/  LDL R11, [R1+0x1f4] ;  /* 0x0001f400010b7983 */ /* 0x000ea20000100800 */
[C---:B------:R-:W-:Y:S01]  /*ab10*/  IADD3 R24, P1, R2.reuse, 0x11c, RZ ;  /* 0x0000011c02187810 */ /* 0x040fe20007f3e0ff */
[----:B------:R-:W-:Y:S01]  /*ab20*/  BSSY B0, `(.L_x_5231) ;  /* 0x0000014000007945 */ /* 0x000fe20003800000 */
[C---:B------:R-:W-:Y:S01]  /*ab30*/  IADD3 R26, P2, R2.reuse, 0x90, RZ ;  /* 0x00000090021a7810 */ /* 0x040fe20007f5e0ff */
[----:B------:R-:W-:Y:S01]  /*ab40*/  STL [R1+0x11c], R40 ;  /* 0x00011c2801007387 */ /* 0x000fe20000100800 */
[----:B------:R-:W-:Y:S01]  /*ab50*/  IADD3 R10, P0, R2, 0xc0, RZ ;  /* 0x000000c0020a7810 */ /* 0x000fe20007f1e0ff */
[----:B------:R-:W-:-:S02]  /*ab60*/  IMAD.X R25, RZ, RZ, R16, P1 ;  /* 0x000000ffff197224 */ /* 0x000fc400008e0610 */
[----:B------:R-:W-:Y:S01]  /*ab70*/  IMAD.X R27, RZ, RZ, R16, P2 ;  /* 0x000000ffff1b7224 */ /* 0x000fe200010e0610 */
[----:B------:R-:W-:Y:S04]  /*ab80*/  STL.U8 [R1+0x140], RZ ;  /* 0x000140ff01007387 */ /* 0x000fe80000100000 */
[----:B------:R0:W-:Y:S02]  /*ab90*/  STL.128 [R1+0x120], R24 ;  /* 0x0001201801007387 */ /* 0x0001e40000100c00 */
[----:B0-----:R-:W-:Y:S02]  /*aba0*/  IMAD.MOV.U32 R24, RZ, RZ, R31 ;  /* 0x000000ffff187224 */ /* 0x001fe400078e001f */
[----:B------:R-:W-:Y:S02]  /*abb0*/  IMAD.MOV.U32 R25, RZ, RZ, R44 ;  /* 0x000000ffff197224 */ /* 0x000fe400078e002c */
[----:B------:R-:W-:Y:S01]  /*abc0*/  IMAD.MOV.U32 R26, RZ, RZ, R10 ;  /* 0x000000ffff1a7224 */ /* 0x000fe200078e000a */
[----:B--2---:R-:W-:-:S04]  /*abd0*/  LEA.HI R0, R11, R11, RZ, 0x1 ;  /* 0x0000000b0b007211 */ /* 0x004fc800078f08ff */
[----:B------:R-:W-:-:S05]  /*abe0*/  LOP3.LUT R0, R0, 0xfffffffe, RZ, 0xc0, !PT ;  /* 0xfffffffe00007812 */ /* 0x000fca00078ec0ff */
[----:B------:R-:W-:Y:S02]  /*abf0*/  IMAD.IADD R0, R11, 0x1, -R0 ;  /* 0x000000010b007824 */ /* 0x000fe400078e0a00 */
[----:B------:R-:W-:-:S03]  /*ac00*/  IMAD.X R11, RZ, RZ, R16, P0 ;  /* 0x000000ffff0b7224 */ /* 0x000fc600000e0610 */
[----:B------:R-:W-:Y:S01]  /*ac10*/  SHF.L.U32 R0, R0, 0x1f, RZ ;  /* 0x0000001f00007819 */ /* 0x000fe200000006ff */
[----:B------:R-:W-:-:S05]  /*ac20*/  IMAD.MOV.U32 R27, RZ, RZ, R11 ;  /* 0x000000ffff1b7224 */ /* 0x000fca00078e000b */
[----:B------:R0:W-:Y:S01]  /*ac30*/  STL.128 [R1+0x130], R24 ;  /* 0x0001301801007387 */ /* 0x0001e20000100c00 */
[----:B------:R-:W1:Y:S02]  /*ac40*/  SYNCS.PHASECHK.TRANS64.TRYWAIT P0, [UR44+0x38800], R0 ;  /* 0x03880000ff0075a7 */ /* 0x000e64000800016c */
[----:B01----:R-:W-:Y:S05]  /*ac50*/  @!P0 BRA `(.L_x_5232) ;  /* 0x0000025c00fc8947 */ /* 0x003fea0003800000 */
.L_x_5470:
[----:B------:R-:W-:Y:S05]  /*ac60*/  BSYNC B0 ;  /* 0x0000000000007941 */ /* 0x000fea0003800000 */
.L_x_5231:
[----:B------:R-:W2:Y:S04]  /*ac70*/  LDL R31, [R1+0x1c] ;  /* 0x00001c00011f7983 */ /* 0x000ea80000100800 */
[----:B0-----:R0:W5:Y:S01]  /*ac80*/  LDL.64 R10, [R1+0x1e8] ;  /* 0x0001e800010a7983 */ /* 0x0011620000100a00 */
[----:B------:R-:W-:Y:S01]  /*ac90*/  IMAD.MOV.U32 R12, RZ, RZ, R32 ;  /* 0x000000ffff0c7224 */ /* 0x000fe200078e0020 */
[C---:B------:R-:W-:Y:S01]  /*aca0*/  IADD3 R26, P0, R2.reuse, 0xe8, RZ ;  /* 0x000000e8021a7810 */ /* 0x040fe20007f1e0ff */
[----:B------:R-:W-:Y:S01]  /*acb0*/  IMAD.MOV.U32 R13, RZ, RZ, R45 ;  /* 0x000000ffff0d7224 */ /* 0x000fe200078e002d */
[----:B------:R-:W-:Y:S01]  /*acc0*/  STL.128 [R1+0x160], R152 ;  /* 0x0001609801007387 */ /* 0x000fe20000100c00 */
[----:B------:R-:W-:Y:S01]  /*acd0*/  IMAD.MOV.U32 R24, RZ, RZ, R29 ;  /* 0x000000ffff187224 */ /* 0x000fe200078e001d */
[C---:B------:R-:W-:Y:S01]  /*ace0*/  IADD3 R29, P1, R2.reuse, 0x120, RZ ;  /* 0x00000120021d7810 */ /* 0x040fe20007f3e0ff */
[----:B------:R-:W-:Y:S01]  /*acf0*/  IMAD.X R27, RZ, RZ, R16, P0 ;  /* 0x000000ffff1b7224 */ /* 0x000fe200000e0610 */
[----:B------:R1:W-:Y:S01]  /*ad00*/  STL.128 [R1+0x170], R12 ;  /* 0x0001700c01007387 */ /* 0x0003e20000100c00 */
[----:B------:R-:W-:Y:S01]  /*ad10*/  IADD3 R0, P0, R2, 0x400, RZ ;  /* 0x0000040002007810 */ /* 0x000fe20007f1e0ff */
[----:B------:R-:W-:Y:S01]  /*ad20*/  IMAD.MOV.U32 R25, RZ, RZ, R42 ;  /* 0x000000ffff197224 */ /* 0x000fe200078e002a */
[----:B------:R-:W-:Y:S01]  /*ad30*/  BSSY B0, `(.L_x_5233) ;  /* 0x000002e000007945 */ /* 0x000fe20003800000 */
[----:B------:R-:W-:Y:S02]  /*ad40*/  STL.64 [R1+0x148], R230 ;  /* 0x000148e601007387 */ /* 0x000fe40000100a00 */
[----:B------:R-:W-:-:S02]  /*ad50*/  IMAD.X R21, RZ, RZ, R16, P0 ;  /* 0x000000ffff157224 */ /* 0x000fc400000e0610 */
[----:B------:R3:W-:Y:S01]  /*ad60*/  STL.128 [R1+0x150], R24 ;  /* 0x0001501801007387 */ /* 0x0007e20000100c00 */
[----:B-1----:R-:W-:Y:S02]  /*ad70*/  IMAD.MOV.U32 R14, RZ, RZ, R37 ;  /* 0x000000ffff0e7224 */ /* 0x002fe400078e0025 */
[----:B------:R-:W-:Y:S02]  /*ad80*/  IMAD.MOV.U32 R15, RZ, RZ, R38 ;  /* 0x000000ffff0f7224 */ /* 0x000fe400078e0026 */
[----:B------:R-:W-:Y:S02]  /*ad90*/  IMAD.MOV.U32 R12, RZ, RZ, R233 ;  /* 0x000000ffff0c7224 */ /* 0x000fe400078e00e9 */
[----:B------:R-:W-:Y:S02]  /*ada0*/  IMAD.MOV.U32 R13, RZ, RZ, R232 ;  /* 0x000000ffff0d7224 */ /* 0x000fe400078e00e8 */
[----:B---3--:R-:W-:Y:S01]  /*adb0*/  IMAD.X R26, RZ, RZ, R16, P1 ;  /* 0x000000ffff1a7224 */ /* 0x008fe200008e0610 */
[----:B------:R-:W-:-:S02]  /*adc0*/  IADD3 R27, P0, R2, 0x128, RZ ;  /* 0x00000128021b7810 */ /* 0x000fc40007f1e0ff */
[----:B------:R1:W-:Y:S01]  /*add0*/  STL.128 [R1+0x180], R12 ;  /* 0x0001800c01007387 */ /* 0x0003e20000100c00 */
[----:B------:R-:W-:-:S05]  /*ade0*/  IADD3 R24, P2, R2, 0xd8, RZ ;  /* 0x000000d802187810 */ /* 0x000fca0007f5e0ff */
[----:B------:R-:W-:Y:S02]  /*adf0*/  IMAD.X R25, RZ, RZ, R16, P2 ;  /* 0x000000ffff197224 */ /* 0x000fe400010e0610 */
[----:B-1----:R-:W-:Y:S02]  /*ae00*/  IMAD.MOV.U32 R12, RZ, RZ, R30 ;  /* 0x000000ffff0c7224 */ /* 0x002fe400078e001e */
[----:B------:R-:W-:Y:S02]  /*ae10*/  IMAD.MOV.U32 R13, RZ, RZ, R43 ;  /* 0x000000ffff0d7224 */ /* 0x000fe400078e002b */
[----:B------:R-:W-:Y:S02]  /*ae20*/  IMAD.MOV.U32 R14, RZ, RZ, R34 ;  /* 0x000000ffff0e7224 */ /* 0x000fe400078e0022 */
[----:B------:R-:W-:-:S05]  /*ae30*/  IMAD.MOV.U32 R15, RZ, RZ, R47 ;  /* 0x000000ffff0f7224 */ /* 0x000fca00078e002f */
[----:B------:R1:W-:Y:S02]  /*ae40*/  STL.128 [R1+0x190], R12 ;  /* 0x0001900c01007387 */ /* 0x0003e40000100c00 */
[----:B-1----:R-:W-:Y:S02]  /*ae50*/  IMAD.MOV.U32 R12, RZ, RZ, R35 ;  /* 0x000000ffff0c7224 */ /* 0x002fe400078e0023 */
[----:B------:R-:W-:Y:S02]  /*ae60*/  IMAD.MOV.U32 R13, RZ, RZ, R36 ;  /* 0x000000ffff0d7224 */ /* 0x000fe400078e0024 */
[----:B------:R-:W-:Y:S02]  /*ae70*/  IMAD.MOV.U32 R14, RZ, RZ, R0 ;  /* 0x000000ffff0e7224 */ /* 0x000fe400078e0000 */
[----:B------:R-:W-:Y:S02]  /*ae80*/  IMAD.MOV.U32 R15, RZ, RZ, R21 ;  /* 0x000000ffff0f7224 */ /* 0x000fe400078e0015 */
[----:B------:R-:W-:-:S03]  /*ae90*/  IMAD.X R0, RZ, RZ, R16, P0 ;  /* 0x000000ffff007224 */ /* 0x000fc600000e0610 */
[----:B------:R1:W-:Y:S02]  /*aea0*/  STL.128 [R1+0x1a0], R12 ;  /* 0x0001a00c01007387 */ /* 0x0003e40000100c00 */
[----:B-1----:R-:W-:Y:S02]  /*aeb0*/  IMAD.MOV.U32 R14, RZ, RZ, R28 ;  /* 0x000000ffff0e7224 */ /* 0x002fe400078e001c */
[----:B------:R-:W-:Y:S02]  /*aec0*/  IMAD.MOV.U32 R15, RZ, RZ, R39 ;  /* 0x000000ffff0f7224 */ /* 0x000fe400078e0027 */
[----:B------:R-:W-:Y:S02]  /*aed0*/  IMAD.MOV.U32 R12, RZ, RZ, R29 ;  /* 0x000000ffff0c7224 */ /* 0x000fe400078e001d */
[----:B------:R-:W-:Y:S01]  /*aee0*/  IMAD.MOV.U32 R13, RZ, RZ, R26 ;  /* 0x000000ffff0d7224 */ /* 0x000fe200078e001a */
[----:B------:R-:W-:-:S04]  /*aef0*/  IADD3 R26, P0, R2, 0x140, RZ ;  /* 0x00000140021a7810 */ /* 0x000fc80007f1e0ff */
[----:B------:R1:W-:Y:S02]  /*af00*/  STL.128 [R1+0x1b0], R12 ;  /* 0x0001b00c01007387 */ /* 0x0003e40000100c00 */
[----:B-1----:R-:W-:Y:S02]  /*af10*/  IMAD.MOV.U32 R12, RZ, RZ, R24 ;  /* 0x000000ffff0c7224 */ /* 0x002fe400078e0018 */
[----:B------:R-:W-:Y:S02]  /*af20*/  IMAD.MOV.U32 R13, RZ, RZ, R25 ;  /* 0x000000ffff0d7224 */ /* 0x000fe400078e0019 */
[----:B------:R-:W-:Y:S02]  /*af30*/  IMAD.MOV.U32 R14, RZ, RZ, R27 ;  /* 0x000000ffff0e7224 */ /* 0x000fe400078e001b */
[----:B------:R-:W-:Y:S02]  /*af40*/  IMAD.MOV.U32 R15, RZ, RZ, R0 ;  /* 0x000000ffff0f7224 */ /* 0x000fe400078e0000 */
[----:B------:R-:W-:-:S03]  /*af50*/  IMAD.X R27, RZ, RZ, R16, P0 ;  /* 0x000000ffff1b7224 */ /* 0x000fc600000e0610 */
[----:B------:R1:W-:Y:S04]  /*af60*/  STL.128 [R1+0x1c0], R12 ;  /* 0x0001c00c01007387 */ /* 0x0003e80000100c00 */
[----:B------:R0:W-:Y:S01]  /*af70*/  STL.64 [R1+0x1e0], R26 ;  /* 0x0001e01a01007387 */ /* 0x0001e20000100a00 */
[----:B-1----:R-:W-:Y:S02]  /*af80*/  IMAD.MOV.U32 R14, RZ, RZ, R33 ;  /* 0x000000ffff0e7224 */ /* 0x002fe400078e0021 */
[----:B------:R-:W-:Y:S02]  /*af90*/  IMAD.MOV.U32 R15, RZ, RZ, R46 ;  /* 0x000000ffff0f7224 */ /* 0x000fe400078e002e */
[----:B------:R-:W-:Y:S02]  /*afa0*/  IMAD.MOV.U32 R12, RZ, RZ, R22 ;  /* 0x000000ffff0c7224 */ /* 0x000fe400078e0016 */
[----:B------:R-:W-:-:S05]  /*afb0*/  IMAD.MOV.U32 R13, RZ, RZ, R19 ;  /* 0x000000ffff0d7224 */ /* 0x000fca00078e0013 */
[----:B------:R0:W-:Y:S01]  /*afc0*/  STL.128 [R1+0x1d0], R12 ;  /* 0x0001d00c01007387 */ /* 0x0001e20000100c00 */
[----:B--2---:R-:W-:-:S04]  /*afd0*/  LOP3.LUT R0, R31, 0x1, RZ, 0xfc, !PT ;  /* 0x000000011f007812 */ /* 0x004fc800078efcff */
[----:B------:R-:W-:-:S13]  /*afe0*/  ISETP.NE.AND P1, PT, R0, 0x3, PT ;  /* 0x000000030000780c */ /* 0x000fda0003f25270 */
[----:B0-----:R-:W-:Y:S05]  /*aff0*/  @!P1 BRA `(.L_x_5234) ;  /* 0x0000000000049947 */ /* 0x001fea0003800000 */
[----:B------:R-:W-:Y:S01]  /*b000*/  BPT.TRAP 0x1 ;  /* 0x000000040000795c */ /* 0x000fe20000300000 */
.L_x_5234:
[----:B------:R-:W-:Y:S05]  /*b010*/  BSYNC B0 ;  /* 0x0000000000007941 */ /* 0x000fea0003800000 */
.L_x_5233:
[----:B------:R-:W2:Y:S01]  /*b020*/  LDL.64 R12, [R1+0x8] ;  /* 0x00000800010c7983 */ /* 0x000ea20000100a00 */
[----:B-----5:R-:W-:Y:S01]  /*b030*/  SHF.L.U32 R11, R11, 0x1f, RZ ;  /* 0x0000001f0b0b7819 */ /* 0x020fe200000006ff */
[----:B------:R-:W-:Y:S01]  /*b040*/  BSSY B0, `(.L_x_5235) ;  /* 0x0000006000007945 */ /* 0x000fe20003800000 */
[----:B--2---:R-:W-:-:S05]  /*b050*/  MOV R13, R12 ;  /* 0x0000000c000d7202 */ /* 0x004fca0000000f00 */
[----:B------:R-:W-:-:S04]  /*b060*/  IMAD R10, R10, 0x8, R13 ;  /* 0x000000080a0a7824 */ /* 0x000fc800078e020d */
[----:B------:R0:W1:Y:S01]  /*b070*/  SYNCS.PHASECHK.TRANS64.TRYWAIT P0, [R10+URZ], R11 ;  /* 0x0000000b0a0075a7 */ /* 0x000062000800017f */
[----:B------:R-:W-:Y:S05]  /*b080*/  @!P1 BRA `(.L_x_5236) ;  /* 0x0000000000049947 */ /* 0x000fea0003800000 */
[----:B------:R-:W-:Y:S01]  /*b090*/  BPT.TRAP 0x1 ;  /* 0x000000040000795c */ /* 0x000fe20000300000 */
.L_x_5236:
[----:B------:R-:W-:Y:S05]  /*b0a0*/  BSYNC B0 ;  /* 0x0000000000007941 */ /* 0x000fea0003800000 */
.L_x_5235:
[----:B------:R-:W-:Y:S04]  /*b0b0*/  BSSY B0, `(.L_x_5237) ;  /* 0x0000004000007945 */ /* 0x000fe80003800000 */
[----:B-1----:R-:W-:Y:S05]  /*b0c0*/  @P0 BRA `(.L_x_5238) ;  /* 0x0000000000080947 */ /* 0x002fea0003800000 */
[----:B------:R-:W1:Y:S02]  /*b0d0*/  SYNCS.PHASECHK.TRANS64.TRYWAIT P0, [R10+URZ], R11 ;  /* 0x0000000b0a0075a7 */ /* 0x000e64000800017f */
[----:B-1----:R-:W-:Y:S05]  /*b0e0*/  @!P0 BRA `(.L_x_5239) ;  /* 0x0000025800f08947 */ /* 0x002fea0003800000 */
.L_x_5238:
[----:B------:R-:W-:Y:S05]  /*b0f0*/  BSYNC B0 ;  /* 0x0000000000007941 */ /* 0x000fea0003800000 */
.L_x_5237:
[----:B------:R-:W2:Y:S04]  /*b100*/  LDL R15, [R1+0x1e8] ;  /* 0x0001e800010f7983 */ /* 0x000ea80000100800 */
[----:B01----:R-:W2:Y:S01]  /*b110*/  LDL.64 R10, [R1+0xa0] ;  /* 0x0000a000010a7983 */ /* 0x003ea20000100a00 */
[----:B------:R-:W-:Y:S05]  /*b120*/  WARPSYNC.ALL ;  /* 0x0000000000007948 */ /* 0x000fea0003800000 */
[----:B------:R-:W3:Y:S04]  /*b130*/  LDL.64 R24, [R1+0x98] ;  /* 0x0000980001187983 */ /* 0x000ee80000100a00 */
[----:B------:R-:W4:Y:S04]  /*b140*/  LDL.64 R12, [R1+0x98] ;  /* 0x00009800010c7983 */ /* 0x000f280000100a00 */
[----:B------:R-:W5:Y:S04]  /*b150*/  LDL.64 R56, [R1+0x98] ;  /* 0x0000980001387983 */ /* 0x000f680000100a00 */
[----:B------:R-:W5:Y:S01]  /*b160*/  LDL.64 R58, [R1+0x98] ;  /* 0x00009800013a7983 */ /* 0x000f620000100a00 */
[----:B--2---:R-:W-:Y:S01]  /*b170*/  IMAD R10, R15, 0x200, R10 ;  /* 0x000002000f0a7824 */ /* 0x004fe200078e020a */
[----:B------:R-:W-:-:S02]  /*b180*/  R2UR UR7, R11 ;  /* 0x000000000b0772ca */ /* 0x000fc400000e0000 */
[----:B------:R-:W2:Y:S01]  /*b190*/  LDL R21, [R1+0x1f4] ;  /* 0x0001f40001157983 */ /* 0x000ea20000100800 */
[C---:B------:R-:W-:Y:S01]  /*b1a0*/  VIADD R14, R10.reuse, 0x2 ;  /* 0x000000020a0e7836 */ /* 0x040fe20000000000 */
[----:B------:R-:W-:Y:S01]  /*b1b0*/  R2UR UR6, R10 ;  /* 0x000000000a0672ca */ /* 0x000fe200000e0000 */
[----:B------:R-:W-:Y:S01]  /*b1c0*/  IMAD.MOV.U32 R15, RZ, RZ, R11 ;  /* 0x000000ffff0f7224 */ /* 0x000fe200078e000b */
[----:B------:R0:W-:Y:S01]  /*b1d0*/  STL [R1+0x80], RZ ;  /* 0x000080ff01007387 */ /* 0x0001e20000100800 */
[----:B------:R-:W-:Y:S01]  /*b1e0*/  BSSY B0, `(.L_x_5240) ;  /* 0x000002c000007945 */ /* 0x000fe20003800000 */
[----:B---3--:R-:W-:Y:S02]  /*b1f0*/  R2UR UR4, R24 ;  /* 0x00000000180472ca */ /* 0x008fe400000e0000 */
[----:B------:R-:W-:Y:S02]  /*b200*/  R2UR UR5, R25 ;  /* 0x00000000190572ca */ /* 0x000fe400000e0000 */
[----:B------:R-:W-:Y:S01]  /*b210*/  WARPGROUP.ARRIVE ;  /* 0x00000000000079c5 */ /* 0x000fe20000000000 */
[----:B----4-:R-:W-:-:S02]  /*b220*/  VIADD R12, R12, 0x2 ;  /* 0x000000020c0c7836 */ /* 0x010fc40000000000 */
[----:B-----5:R-:W-:Y:S02]  /*b230*/  VIADD R56, R56, 0x4 ;  /* 0x0000000438387836 */ /* 0x020fe40000000000 */
[----:B------:R-:W-:-:S06]  /*b240*/  VIADD R58, R58, 0x6 ;  /* 0x000000063a3a7836 */ /* 0x000fcc0000000000 */
[----:B------:R-:W-:Y:S01]  /*b250*/  HGMMA.64x64x16.F32 R24, gdesc[UR4], RZ, !UPT, gsb0 ;  /* 0x00e00000041879f0 */ /* 0x000fe2000c0008ff */
[----:B------:R-:W-:Y:S02]  /*b260*/  R2UR UR6, R14 ;  /* 0x000000000e0672ca */ /* 0x000fe400000e0000 */
[----:B------:R-:W-:Y:S02]  /*b270*/  R2UR UR7, R15 ;  /* 0x000000000f0772ca */ /* 0x000fe400000e0000 */
[----:B------:R-:W-:Y:S01]  /*b280*/  R2UR UR4, R12 ;  /* 0x000000000c0472ca */ /* 0x000fe200000e0000 */
[C---:B------:R-:W-:Y:S01]  /*b290*/  VIADD R12, R10.reuse, 0x4 ;  /* 0x000000040a0c7836 */ /* 0x040fe20000000000 */
[----:B------:R-:W-:Y:S01]  /*b2a0*/  R2UR UR5, R13 ;  /* 0x000000000d0572ca */ /* 0x000fe200000e0000 */
[----:B------:R-:W-:Y:S01]  /*b2b0*/  IMAD.MOV.U32 R13, RZ, RZ, R11 ;  /* 0x000000ffff0d7224 */ /* 0x000fe200078e000b */
[----:B--2---:R-:W-:Y:S01]  /*b2c0*/  LEA.HI R0, R21, R21, RZ, 0x1 ;  /* 0x0000001515007211 */ /* 0x004fe200078f08ff */
[----:B------:R-:W-:Y:S01]  /*b2d0*/  VIADD R10, R10, 0x6 ;  /* 0x000000060a0a7836 */ /* 0x000fe20000000000 */
[----:B------:R-:W-:-:S02]  /*b2e0*/  WARPGROUP.DEPBAR.LE gsb0, 0x0 ;  /* 0x00008000000079c5 */ /* 0x000fc40000010000 */
        /* <DEDUP_REMOVED lines=13> */
[----:B------:R-:W-:Y:S01]  /*b3c0*/  LOP3.LUT R10, R0, 0xfffffffe, RZ, 0xc0, !PT ;  /* 0xfffffffe000a7812 */ /* 0x000fe200078ec0ff */
[----:B------:R-:W-:-:S04]  /*b3d0*/  IMAD.MOV.U32 R0, RZ, RZ, 0x1 ;  /* 0x00000001ff007424 */ /* 0x000fc800078e00ff */
[----:B------:R-:W-:Y:S01]  /*b3e0*/  IMAD.IADD R10, R21, 0x1, -R10 ;  /* 0x00000001150a7824 */ /* 0x000fe200078e0a0a */
[----:B------:R0:W-:Y:S04]  /*b3f0*/  STL [R1+0x80], R0 ;  /* 0x0000800001007387 */ /* 0x0001e80000100800 */
[----:B------:R-:W-:Y:S01]  /*b400*/  SHF.L.U32 R10, R10, 0x1f, RZ ;  /* 0x0000001f0a0a7819 */ /* 0x000fe200000006ff */
[----:B------:R0:W-:Y:S04]  /*b410*/  STL [R1+0x80], R0 ;  /* 0x0000800001007387 */ /* 0x0001e80000100800 */
[----:B------:R0:W-:Y:S04]  /*b420*/  STL [R1+0x80], R0 ;  /* 0x0000800001007387 */ /* 0x0001e80000100800 */
[----:B------:R0:W-:Y:S01]  /*b430*/  STL [R1+0x80], R0 ;  /* 0x0000800001007387 */ /* 0x0001e20000100800 */
[----:B------:R-:W-:-:S02]  /*b440*/  WARPGROUP.DEPBAR.LE gsb0, 0x0 ;  /* 0x00008000000079c5 */ /* 0x000fc40000010000 */
[----:B------:R-:W-:-:S06]  /*b450*/  WARPGROUP.ARRIVE ;  /* 0x00000000000079c5 */ /* 0x000fcc0000000000 */
[----:B------:R-:W-:Y:S03]  /*b460*/  HGMMA.64x64x16.F32 R24, gdesc[UR4], R24, gsb0 ;  /* 0x00e00000041879f0 */ /* 0x000fe60008000818 */
[----:B------:R-:W-:Y:S02]  /*b470*/  WARPGROUP.DEPBAR.LE gsb0, 0x0 ;  /* 0x00008000000079c5 */ /* 0x000fe40000010000 */
[----:B------:R-:W1:Y:S02]  /*b480*/  SYNCS.PHASECHK.TRANS64.TRYWAIT P0, [UR44+0x38810], R10 ;  /* 0x0388100aff0075a7 */ /* 0x000e64000800016c */
[----:B01----:R-:W-:Y:S05]  /*b490*/  @!P0 BRA `(.L_x_5241) ;  /* 0x0000025800188947 */ /* 0x003fea0003800000 */
.L_x_5471:
[----:B------:R-:W-:Y:S05]  /*b4a0*/  BSYNC B0 ;  /* 0x0000000000007941 */ /* 0x000fea0003800000 */
.L_x_5240:
[----:B------:R-:W2:Y:S04]  /*b4b0*/  LDL R12, [R1+0x54] ;  /* 0x00005400010c7983 */ /* 0x000ea80000100800 */
[----:B0-----:R0:W5:Y:S01]  /*b4c0*/  LDL.64 R10, [R1+0x1e8] ;  /* 0x0001e800010a7983 */ /* 0x0011620000100a00 */
[----:B------:R-:W-:Y:S01]  /*b4d0*/  BSSY B0, `(.L_x_5242) ;  /* 0x0000005000007945 */ /* 0x000fe20003800000 */
[----:B--2---:R-:W-:-:S04]  /*b4e0*/  LOP3.LUT R12, R12, 0x1, RZ, 0xfc, !PT ;  /* 0x000000010c0c7812 */ /* 0x004fc800078efcff */
[----:B------:R-:W-:-:S13]  /*b4f0*/  ISETP.NE.AND P1, PT, R12, 0x3, PT ;  /* 0x000000030c00780c */ /* 0x000fda0003f25270 */
[----:B0-----:R-:W-:Y:S05]  /*b500*/  @!P1 BRA `(.L_x_5243) ;  /* 0x0000000000049947 */ /* 0x001fea0003800000 */
[----:B------:R-:W-:Y:S01]  /*b510*/  BPT.TRAP 0x1 ;  /* 0x000000040000795c */ /* 0x000fe20000300000 */
.L_x_5243:
[----:B------:R-:W-:Y:S05]  /*b520*/  BSYNC B0 ;  /* 0x0000000000007941 */ /* 0x000fea0003800000 */
.L_x_5242:
        /* <DEDUP_REMOVED lines=8> */
.L_x_5245:
[----:B------:R-:W-:Y:S05]  /*b5b0*/  BSYNC B0 ;  /* 0x0000000000007941 */ /* 0x000fea0003800000 */
.L_x_5244:
[----:B------:R-:W-:Y:S04]  /*b5c0*/  BSSY B0, `(.L_x_5246) ;  /* 0x0000004000007945 */ /* 0x000fe80003800000 */
[----:B-1----:R-:W-:Y:S05]  /*b5d0*/  @P0 BRA `(.L_x_5247) ;  /* 0x0000000000080947 */ /* 0x002fea0003800000 */
[----:B------:R-:W1:Y:S02]  /*b5e0*/  SYNCS.PHASECHK.TRANS64.TRYWAIT P0, [R10+URZ], R11 ;  /* 0x0000000b0a0075a7 */ /* 0x000e64000800017f */
[----:B-1----:R-:W-:Y:S05]  /*b5f0*/  @!P0 BRA `(.L_x_5248) ;  /* 0x0000025400d88947 */ /* 0x002fea0003800000 */
.L_x_5247:
[----:B------:R-:W-:Y:S05]  /*b600*/  BSYNC B0 ;  /* 0x0000000000007941 */ /* 0x000fea0003800000 */
.L_x_5246:
[----:B------:R-:W2:Y:S04]  /*b610*/  LDL R21, [R1+0x1e8] ;  /* 0x0001e80001157983 */ /* 0x000ea80000100800 */
[----:B01----:R-:W2:Y:S01]  /*b620*/  LDL.64 R10, [R1+0xb8] ;  /* 0x0000b800010a7983 */ /* 0x003ea20000100a00 */
[----:B------:R-:W0:Y:S01]  /*b630*/  S2R R12, SR_TID.X ;  /* 0x00000000000c7919 */ /* 0x000e220000002100 */
[----:B------:R-:W-:Y:S05]  /*b640*/  WARPSYNC.ALL ;  /* 0x0000000000007948 */ /* 0x000fea0003800000 */
[----:B0-----:R-:W-:-:S04]  /*b650*/  LOP3.LUT R12, R12, 0x7f, RZ, 0xc0, !PT ;  /* 0x0000007f0c0c7812 */ /* 0x001fc800078ec0ff */
[----:B------:R-:W-:Y:S01]  /*b660*/  ISETP.NE.AND P0, PT, R12, RZ, PT ;  /* 0x000000ff0c00720c */ /* 0x000fe20003f05270 */
[----:B------:R-:W3:Y:S04]  /*b670*/  LDL R60, [R1+0x88] ;  /* 0x00008800013c7983 */ /* 0x000ee80000100800 */
[----:B------:R-:W4:Y:S04]  /*b680*/  LDL.64 R12, [R1+0xb0] ;  /* 0x0000b000010c7983 */ /* 0x000f280000100a00 */
[----:B------:R-:W5:Y:S04]  /*b690*/  LDL.64 R14, [R1+0xb0] ;  /* 0x0000b000010e7983 */ /* 0x000f680000100a00 */
[----:B------:R-:W5:Y:S04]  /*b6a0*/  LDL.64 R56, [R1+0xb0] ;  /* 0x0000b00001387983 */ /* 0x000f680000100a00 */
[----:B------:R-:W5:Y:S01]  /*b6b0*/  LDL.64 R58, [R1+0xb0] ;  /* 0x0000b000013a7983 */ /* 0x000f620000100a00 */
[----:B--2---:R-:W-:Y:S01]  /*b6c0*/  IMAD R10, R21, 0x1000, R10 ;  /* 0x00001000150a7824 */ /* 0x004fe200078e020a */
[----:B------:R-:W-:Y:S01]  /*b6d0*/  R2UR UR7, R11 ;  /* 0x000000000b0772ca */ /* 0x000fe200000e0000 */
[----:B------:R-:W-:Y:S01]  /*b6e0*/  WARPGROUP.ARRIVE ;  /* 0x00000000000079c5 */ /* 0x000fe20000000000 */
[----:B------:R-:W2:Y:S02]  /*b6f0*/  LDL.64 R62, [R1+0xb0] ;  /* 0x0000b000013e7983 */ /* 0x000ea40000100a00 */
[----:B------:R-:W-:-:S02]  /*b700*/  R2UR UR6, R10 ;  /* 0x000000000a0672ca */ /* 0x000fc400000e0000 */
[----:B------:R-:W2:Y:S01]  /*b710*/  LDL.64 R64, [R1+0xb0] ;  /* 0x0000b00001407983 */ /* 0x000ea20000100a00 */
[----:B------:R-:W0:Y:S03]  /*b720*/  S2R R66, SR_TID.X ;  /* 0x0000000000427919 */ /* 0x000e260000002100 */
[----:B------:R-:W2:Y:S04]  /*b730*/  LDL.64 R68, [R1+0xb0] ;  /* 0x0000b00001447983 */ /* 0x000ea80000100a00 */
[----:B------:R-:W2:Y:S04]  /*b740*/  LDL.64 R70, [R1+0xb0] ;  /* 0x0000b00001467983 */ /* 0x000ea80000100a00 */
[----:B------:R-:W2:Y:S01]  /*b750*/  LDL.64 R72, [R1+0xb0] ;  /* 0x0000b00001487983 */ /* 0x000ea20000100a00 */
[----:B---3--:R-:W-:-:S03]  /*b760*/  ISETP.NE.U32.AND P1, PT, R60, RZ, PT ;  /* 0x000000ff3c00720c */ /* 0x008fc60003f25070 */
[----:B------:R-:W3:Y:S01]  /*b770*/  LDL.64 R60, [R1+0xb0] ;  /* 0x0000b000013c7983 */ /* 0x000ee20000100a00 */
[----:B----4-:R-:W-:Y:S01]  /*b780*/  R2UR UR4, R12 ;  /* 0x000000000c0472ca */ /* 0x010fe200000e0000 */
[----:B------:R-:W-:Y:S01]  /*b790*/  VIADD R12, R10, 0x2 ;  /* 0x000000020a0c7836 */ /* 0x000fe20000000000 */
[----:B------:R-:W-:Y:S01]  /*b7a0*/  R2UR UR5, R13 ;  /* 0x000000000d0572ca */ /* 0x000fe200000e0000 */
[----:B-----5:R-:W-:-:S06]  /*b7b0*/  VIADD R14, R14, 0x2 ;  /* 0x000000020e0e7836 */ /* 0x020fcc0000000000 */
[----:B------:R-:W-:-:S06]  /*b7c0*/  VOTEU.ANY UP0, P1 ;  /* 0x00000000003f7886 */ /* 0x000fcc0000800100 */
[----:B------:R-:W-:Y:S01]  /*b7d0*/  HGMMA.64x64x16.F32 R24, gdesc[UR4], R24, UP0, gsb0 ;  /* 0x00e00000041879f0 */ /* 0x000fe2000b800818 */
[----:B------:R-:W-:Y:S01]  /*b7e0*/  IMAD.MOV.U32 R13, RZ, RZ, R11 ;  /* 0x000000ffff0d7224 */ /* 0x000fe200078e000b */
[----:B------:R-:W-:Y:S02]  /*b7f0*/  R2UR UR6, R12 ;  /* 0x000000000c0672ca */ /* 0x000fe400000e0000 */
[----:B------:R-:W-:Y:S02]  /*b800*/  R2UR UR4, R14 ;  /* 0x000000000e0472ca */ /* 0x000fe400000e0000 */
[----:B------:R-:W-:Y:S02]  /*b810*/  R2UR UR7, R13 ;  /* 0x000000000d0772ca */ /* 0x000fe400000e0000 */
[----:B------:R-:W-:Y:S01]  /*b820*/  R2UR UR5, R15 ;  /* 0x000000000f0572ca */ /* 0x000fe200000e0000 */
[----:B------:R-:W-:Y:S02]  /*b830*/  WARPGROUP.DEPBAR.LE gsb0, 0x0 ;  /* 0x00008000000079c5 */ /* 0x000fe40000010000 */
[----:B------:R-:W-:Y:S01]  /*b840*/  WARPGROUP.ARRIVE ;  /* 0x00000000000079c5 */ /* 0x000fe20000000000 */
[----:B------:R-:W-:Y:S01]  /*b850*/  VIADD R56, R56, 0x4 ;  /* 0x0000000438387836 */ /* 0x000fe20000000000 */
[----:B------:R-:W4:Y:S08]  /*b860*/  LDL.64 R14, [R1+0xb0] ;  /* 0x0000b000010e7983 */ /* 0x000f300000100a00 */
[----:B------:R-:W-:Y:S01]  /*b870*/  HGMMA.64x64x16.F32 R24, gdesc[UR4], R24, gsb0 ;  /* 0x00e00000041879f0 */ /* 0x000fe20008000818 */
[----:B------:R-:W-:-:S02]  /*b880*/  VIADD R12, R10, 0x4 ;  /* 0x000000040a0c7836 */ /* 0x000fc40000000000 */
        /* <DEDUP_REMOVED lines=8> */
[----:B------:R-:W5:Y:S08]  /*b910*/  LDL.64 R56, [R1+0xb0] ;  /* 0x0000b00001387983 */ /* 0x000f700000100a00 */
[----:B------:R-:W-:Y:S01]  /*b920*/  HGMMA.64x64x16.F32 R24, gdesc[UR4], R24, gsb0 ;  /* 0x00e00000041879f0 */ /* 0x000fe20008000818 */
[----:B------:R-:W-:-:S02]  /*b930*/  VIADD R12, R10, 0x6 ;  /* 0x000000060a0c7836 */ /* 0x000fc40000000000 */
[--C-:B------:R-:W-:Y:S01]  /*b940*/  IMAD.MOV.U32 R13, RZ, RZ, R11.reuse ;  /* 0x000000ffff0d7224 */ /* 0x100fe200078e000b */
        /* <DEDUP_REMOVED lines=9> */
[----:B------:R-:W-:Y:S01]  /*b9e0*/  IMAD.MOV.U32 R13, RZ, RZ, R11 ;  /* 0x000000ffff0d7224 */ /* 0x000fe200078e000b */
[----:B------:R-:W-:-:S04]  /*b9f0*/  R2UR UR6, R12 ;  /* 0x000000000c0672ca */ /* 0x000fc800000e0000 */
[----:B------:R-:W-:Y:S01]  /*ba00*/  R2UR UR7, R13 ;  /* 0x000000000d0772ca */ /* 0x000fe200000e0000 */
[----:B---3--:R-:W-:Y:S01]  /*ba10*/  VIADD R60, R60, 0x200 ;  /* 0x000002003c3c7836 */ /* 0x008fe20000000000 */
[----:B------:R-:W-:-:S04]  /*ba20*/  R2UR UR5, R61 ;  /* 0x000000003d0572ca */ /* 0x000fc800000e0000 */
[----:B------:R-:W-:Y:S01]  /*ba30*/  R2UR UR4, R60 ;  /* 0x000000003c0472ca */ /* 0x000fe200000e0000 */
[----:B------:R-:W-:Y:S02]  /*ba40*/  WARPGROUP.DEPBAR.LE gsb0, 0x0 ;  /* 0x00008000000079c5 */ /* 0x000fe40000010000 */
[----:B------:R-:W-:Y:S01]  /*ba50*/  WARPGROUP.ARRIVE ;  /* 0x00000000000079c5 */ /* 0x000fe20000000000 */
[----:B--2---:R-:W-:Y:S01]  /*ba60*/  VIADD R62, R62, 0x202 ;  /* 0x000002023e3e7836 */ /* 0x004fe20000000000 */
[----:B------:R-:W2:Y:S08]  /*ba70*/  LDL.64 R60, [R1+0xb0] ;  /* 0x0000b000013c7983 */ /* 0x000eb00000100a00 */
        /* <DEDUP_REMOVED lines=9> */
[----:B----4-:R-:W-:Y:S01]  /*bb10*/  VIADD R14, R14, 0x204 ;  /* 0x000002040e0e7836 */ /* 0x010fe20000000000 */
[----:B------:R-:W3:Y:S08]  /*bb20*/  LDL.64 R62, [R1+0xb0] ;  /* 0x0000b000013e7983 */ /* 0x000ef00000100a00 */
        /* <DEDUP_REMOVED lines=9> */
[----:B-----5:R-:W-:Y:S01]  /*bbc0*/  VIADD R56, R56, 0x206 ;  /* 0x0000020638387836 */ /* 0x020fe20000000000 */
        /* <DEDUP_REMOVED lines=32> */
[----:B---3--:R-:W-:Y:S01]  /*bdd0*/  VIADD R62, R62, 0x404 ;  /* 0x000004043e3e7836 */ /* 0x008fe20000000000 */
        /* <DEDUP_REMOVED lines=42> */
[----:B------:R-:W-:-:S10]  /*c080*/  WARPGROUP.ARRIVE ;  /* 0x00000000000079c5 */ /* 0x000fd40000000000 */
[----:B------:R-:W-:Y:S01]  /*c090*/  HGMMA.64x64x16.F32 R24, gdesc[UR4], R24, gsb0 ;  /* 0x00e00000041879f0 */ /* 0x000fe20008000818 */
[----:B---3--:R-:W-:Y:S02]  /*c0a0*/  VIADD R60, R60, 0x604 ;  /* 0x000006043c3c7836 */ /* 0x008fe40000000000 */
[----:B------:R-:W-:Y:S02]  /*c0b0*/  VIADD R12, R10, 0x604 ;  /* 0x000006040a0c7836 */ /* 0x000fe40000000000 */
[----:B------:R-:W-:Y:S01]  /*c0c0*/  IMAD.MOV.U32 R13, RZ, RZ, R11 ;  /* 0x000000ffff0d7224 */ /* 0x000fe200078e000b */
[----:B------:R-:W-:Y:S02]  /*c0d0*/  R2UR UR4, R60 ;  /* 0x000000003c0472ca */ /* 0x000fe400000e0000 */
[----:B------:R-:W-:Y:S02]  /*c0e0*/  R2UR UR6, R12 ;  /* 0x000000000c0672ca */ /* 0x000fe400000e0000 */
[----:B------:R-:W-:-:S02]  /*c0f0*/  R2UR UR7, R13 ;  /* 0x000000000d0772ca */ /* 0x000fc400000e0000 */
[----:B------:R-:W-:Y:S01]  /*c100*/  R2UR UR5, R61 ;  /* 0x000000003d0572ca */ /* 0x000fe200000e0000 */
[----:B------:R-:W-:Y:S02]  /*c110*/  WARPGROUP.DEPBAR.LE gsb0, 0x0 ;  /* 0x00008000000079c5 */ /* 0x000fe40000010000 */
[----:B------:R-:W-:Y:S01]  /*c120*/  WARPGROUP.ARRIVE ;  /* 0x00000000000079c5 */ /* 0x000fe20000000000 */
[----:B----4-:R-:W-:Y:S01]  /*c130*/  VIADD R62, R62, 0x606 ;  /* 0x000006063e3e7836 */ /* 0x010fe20000000000 */
[----:B------:R-:W3:Y:S08]  /*c140*/  LDL.64 R60, [R1+0xb0] ;  /* 0x0000b000013c7983 */ /* 0x000ef00000100a00 */
[----:B------:R-:W-:Y:S01]  /*c150*/  HGMMA.64x64x16.F32 R24, gdesc[UR4], R24, gsb0 ;  /* 0x00e00000041879f0 */ /* 0x000fe20008000818 */
[----:B------:R-:W-:-:S02]  /*c160*/  VIADD R12, R10, 0x606 ;  /* 0x000006060a0c7836 */ /* 0x000fc40000000000 */
[--C-:B------:R-:W-:Y:S01]  /*c170*/  IMAD.MOV.U32 R13, RZ, RZ, R11.reuse ;  /* 0x000000ffff0d7224 */ /* 0x100fe200078e000b */
[----:B------:R-:W-:Y:S02]  /*c180*/  R2UR UR4, R62 ;  /* 0x000000003e0472ca */ /* 0x000fe400000e0000 */
[----:B------:R-:W-:Y:S02]  /*c190*/  R2UR UR6, R12 ;  /* 0x000000000c0672ca */ /* 0x000fe400000e0000 */
[----:B------:R-:W-:Y:S02]  /*c1a0*/  R2UR UR7, R13 ;  /* 0x000000000d0772ca */ /* 0x000fe400000e0000 */
[----:B------:R-:W-:Y:S02]  /*c1b0*/  R2UR UR5, R63 ;  /* 0x000000003f0572ca */ /* 0x000fe400000e0000 */
[----:B0-----:R-:W-:Y:S01]  /*c1c0*/  SHF.R.U32.HI R66, RZ, 0x7, R66 ;  /* 0x00000007ff427819 */ /* 0x001fe20000011642 */
[----:B------:R-:W-:Y:S01]  /*c1d0*/  IMAD.MOV.U32 R59, RZ, RZ, R11 ;  /* 0x000000ffff3b7224 */ /* 0x000fe200078e000b */
[----:B------:R-:W4:Y:S04]  /*c1e0*/  LDL.64 R62, [R1+0xb0] ;  /* 0x0000b000013e7983 */ /* 0x000f280000100a00 */
[----:B------:R0:W1:Y:S01]  /*c1f0*/  SHFL.IDX PT, R12, R66, RZ, 0x1f ;  /* 0x00001fff420c7589 */ /* 0x00006200000e0000 */
[----:B------:R-:W-:-:S02]  /*c200*/  WARPGROUP.DEPBAR.LE gsb0, 0x0 ;  /* 0x00008000000079c5 */ /* 0x000fc40000010000 */
[----:B------:R-:W-:Y:S01]  /*c210*/  WARPGROUP.ARRIVE ;  /* 0x00000000000079c5 */ /* 0x000fe20000000000 */
[----:B------:R-:W-:Y:S01]  /*c220*/  R2UR UR11, R59 ;  /* 0x000000003b0b72ca */ /* 0x000fe200000e0000 */
[----:B0-----:R-:W4:Y:S04]  /*c230*/  LDL.64 R66, [R1+0xb0] ;  /* 0x0000b00001427983 */ /* 0x001f280000100a00 */
[----:B------:R-:W-:Y:S01]  /*c240*/  HGMMA.64x64x16.F32 R24, gdesc[UR4], R24, gsb0 ;  /* 0x00e00000041879f0 */ /* 0x000fe20008000818 */
[----:B-1----:R-:W-:Y:S01]  /*c250*/  ISETP.GT.AND P1, PT, R12, 0x7f, PT ;  /* 0x0000007f0c00780c */ /* 0x002fe20003f24270 */
[----:B------:R-:W-:-:S03]  /*c260*/  VIADD R12, R10, 0x800 ;  /* 0x000008000a0c7836 */ /* 0x000fc60000000000 */
[----:B------:R-:W-:-:S04]  /*c270*/  SEL R13, RZ, 0x2, !P1 ;  /* 0x00000002ff0d7807 */ /* 0x000fc80004800000 */
[----:B-----5:R-:W-:Y:S01]  /*c280*/  IADD3 R14, R14, 0x800, R13 ;  /* 0x000008000e0e7810 */ /* 0x020fe20007ffe00d */
[----:B------:R-:W-:Y:S01]  /*c290*/  IMAD.IADD R58, R13, 0x1, R12 ;  /* 0x000000010d3a7824 */ /* 0x000fe200078e020c */
[----:B------:R-:W-:Y:S01]  /*c2a0*/  R2UR UR9, R15 ;  /* 0x000000000f0972ca */ /* 0x000fe200000e0000 */
[----:B------:R-:W-:Y:S01]  /*c2b0*/  UMOV UR4, 0x1 ;  /* 0x0000000100047882 */ /* 0x000fe20000000000 */
[----:B------:R-:W-:Y:S02]  /*c2c0*/  R2UR UR8, R14 ;  /* 0x000000000e0872ca */ /* 0x000fe400000e0000 */
[----:B------:R-:W-:Y:S01]  /*c2d0*/  R2UR UR10, R58 ;  /* 0x000000003a0a72ca */ /* 0x000fe200000e0000 */
[----:B------:R-:W-:Y:S01]  /*c2e0*/  UISETP.NE.U32.AND UP0, UPT, UR4, URZ, UPT ;  /* 0x0000003f0400728c */ /* 0x000fe2000bf05070 */
[----:B------:R-:W-:Y:S01]  /*c2f0*/  IMAD.MOV.U32 R21, RZ, RZ, 0x4 ;  /* 0x00000004ff157424 */ /* 0x000fe200078e00ff */
[----:B------:R-:W5:Y:S01]  /*c300*/  @!P0 LDL R14, [R1+0x1e8] ;  /* 0x0001e800010e8983 */ /* 0x000f620000100800 */
[----:B------:R-:W-:-:S02]  /*c310*/  WARPGROUP.DEPBAR.LE gsb0, 0x0 ;  /* 0x00008000000079c5 */ /* 0x000fc40000010000 */
[----:B------:R-:W-:-:S07]  /*c320*/  WARPGROUP.ARRIVE ;  /* 0x00000000000079c5 */ /* 0x000fce0000000000 */
[----:B------:R-:W-:Y:S01]  /*c330*/  HGMMA.64x64x16.F32 R24, gdesc[UR8], R24, UP0, gsb0 ;  /* 0x00e00000081879f0 */ /* 0x000fe2000b800818 */
[----:B------:R-:W-:Y:S01]  /*c340*/  SEL R15, R21, 0x2, P1 ;  /* 0x00000002150f7807 */ /* 0x000fe20000800000 */
[----:B------:R-:W-:-:S03]  /*c350*/  IMAD.MOV.U32 R59, RZ, RZ, R11 ;  /* 0x000000ffff3b7224 */ /* 0x000fc600078e000b */
[----:B--2---:R-:W-:Y:S01]  /*c360*/  IADD3 R56, R15, 0x800, R56 ;  /* 0x000008000f387810 */ /* 0x004fe20007ffe038 */
[----:B------:R-:W-:Y:S01]  /*c370*/  IMAD.IADD R58, R12, 0x1, R15 ;  /* 0x000000010c3a7824 */ /* 0x000fe200078e020f */
[----:B------:R-:W-:Y:S02]  /*c380*/  R2UR UR7, R59 ;  /* 0x000000003b0772ca */ /* 0x000fe400000e0000 */
[----:B------:R-:W-:Y:S02]  /*c390*/  R2UR UR4, R56 ;  /* 0x00000000380472ca */ /* 0x000fe400000e0000 */
[----:B------:R-:W-:Y:S02]  /*c3a0*/  R2UR UR6, R58 ;  /* 0x000000003a0672ca */ /* 0x000fe400000e0000 */
[----:B------:R-:W-:Y:S01]  /*c3b0*/  R2UR UR5, R57 ;  /* 0x00000000390572ca */ /* 0x000fe200000e0000 */
[----:B------:R-:W-:Y:S02]  /*c3c0*/  WARPGROUP.DEPBAR.LE gsb0, 0x0 ;  /* 0x00008000000079c5 */ /* 0x000fe40000010000 */
[----:B------:R-:W-:-:S10]  /*c3d0*/  WARPGROUP.ARRIVE ;  /* 0x00000000000079c5 */ /* 0x000fd40000000000 */
[----:B------:R-:W-:Y:S01]  /*c3e0*/  HGMMA.64x64x16.F32 R24, gdesc[UR4], R24, gsb0 ;  /* 0x00e00000041879f0 */ /* 0x000fe20008000818 */
[----:B------:R-:W-:Y:S01]  /*c3f0*/  SEL R21, R21, 0x6, !P1 ;  /* 0x0000000615157807 */ /* 0x000fe20004800000 */
[----:B------:R-:W-:-:S03]  /*c400*/  IMAD.MOV.U32 R57, RZ, RZ, R11 ;  /* 0x000000ffff397224 */ /* 0x000fc600078e000b */
[----:B------:R-:W-:Y:S01]  /*c410*/  IADD3 R64, R21, 0x800, R64 ;  /* 0x0000080015407810 */ /* 0x000fe20007ffe040 */
[----:B------:R-:W-:Y:S01]  /*c420*/  IMAD.IADD R56, R12, 0x1, R21 ;  /* 0x000000010c387824 */ /* 0x000fe200078e0215 */
[----:B------:R-:W-:Y:S02]  /*c430*/  R2UR UR7, R57 ;  /* 0x00000000390772ca */ /* 0x000fe400000e0000 */
[----:B------:R-:W-:Y:S02]  /*c440*/  R2UR UR4, R64 ;  /* 0x00000000400472ca */ /* 0x000fe400000e0000 */
[----:B------:R-:W-:Y:S02]  /*c450*/  R2UR UR6, R56 ;  /* 0x00000000380672ca */ /* 0x000fe400000e0000 */
[----:B------:R-:W-:Y:S01]  /*c460*/  R2UR UR5, R65 ;  /* 0x00000000410572ca */ /* 0x000fe200000e0000 */
[----:B------:R-:W-:Y:S01]  /*c470*/  IMAD.MOV.U32 R12, RZ, RZ, 0x28 ;  /* 0x00000028ff0c7424 */ /* 0x000fe200078e00ff */
[----:B------:R-:W2:Y:S01]  /*c480*/  LDL.64 R64, [R1+0xb0] ;  /* 0x0000b00001407983 */ /* 0x000ea20000100a00 */
[----:B------:R-:W-:-:S03]  /*c490*/  IMAD.MOV.U32 R57, RZ, RZ, 0xa00 ;  /* 0x00000a00ff397424 */ /* 0x000fc600078e00ff */
[----:B------:R-:W-:Y:S01]  /*c4a0*/  SEL R12, R12, 0x26, P1 ;  /* 0x000000260c0c7807 */ /* 0x000fe20000800000 */
[----:B------:R-:W-:Y:S02]  /*c4b0*/  WARPGROUP.DEPBAR.LE gsb0, 0x0 ;  /* 0x00008000000079c5 */ /* 0x000fe40000010000 */
[----:B------:R-:W-:-:S06]  /*c4c0*/  WARPGROUP.ARRIVE ;  /* 0x00000000000079c5 */ /* 0x000fcc0000000000 */
[----:B------:R-:W-:Y:S01]  /*c4d0*/  HGMMA.64x64x16.F32 R24, gdesc[UR4], R24, gsb0 ;  /* 0x00e00000041879f0 */ /* 0x000fe20008000818 */
[----:B------:R-:W-:-:S05]  /*c4e0*/  SEL R57, R57, 0x980, P1 ;  /* 0x0000098039397807 */ /* 0x000fca0000800000 */
[----:B------:R-:W-:-:S05]  /*c4f0*/  IMAD.IADD R12, R12, 0x1, R57 ;  /* 0x000000010c0c7824 */ /* 0x000fca00078e0239 */
[----:B------:R-:W-:-:S05]  /*c500*/  LOP3.LUT R57, R12, 0xa06, RZ, 0xc0, !PT ;  /* 0x00000a060c397812 */ /* 0x000fca00078ec0ff */
[----:B---3--:R-:W-:Y:S02]  /*c510*/  IMAD.IADD R60, R57, 0x1, R60 ;  /* 0x00000001393c7824 */ /* 0x008fe400078e023c */
[----:B------:R-:W-:Y:S02]  /*c520*/  IMAD.IADD R56, R10, 0x1, R57 ;  /* 0x000000010a387824 */ /* 0x000fe400078e0239 */
[----:B------:R-:W-:Y:S01]  /*c530*/  IMAD.MOV.U32 R57, RZ, RZ, R11 ;  /* 0x000000ffff397224 */ /* 0x000fe200078e000b */
[----:B------:R-:W-:Y:S02]  /*c540*/  R2UR UR4, R60 ;  /* 0x000000003c0472ca */ /* 0x000fe400000e0000 */
[----:B------:R-:W-:Y:S02]  /*c550*/  R2UR UR6, R56 ;  /* 0x00000000380672ca */ /* 0x000fe400000e0000 */
[----:B------:R-:W-:Y:S02]  /*c560*/  R2UR UR7, R57 ;  /* 0x00000000390772ca */ /* 0x000fe400000e0000 */
[----:B------:R-:W-:Y:S01]  /*c570*/  R2UR UR5, R61 ;  /* 0x000000003d0572ca */ /* 0x000fe200000e0000 */
[----:B------:R-:W-:-:S02]  /*c580*/  WARPGROUP.DEPBAR.LE gsb0, 0x0 ;  /* 0x00008000000079c5 */ /* 0x000fc40000010000 */
[----:B------:R-:W-:Y:S01]  /*c590*/  WARPGROUP.ARRIVE ;  /* 0x00000000000079c5 */ /* 0x000fe20000000000 */
[----:B------:R-:W-:Y:S01]  /*c5a0*/  VIADD R12, R10, 0xa00 ;  /* 0x00000a000a0c7836 */ /* 0x000fe20000000000 */
[C---:B----4-:R-:W-:Y:S01]  /*c5b0*/  IADD3 R56, R13.reuse, 0xa00, R66 ;  /* 0x00000a000d387810 */ /* 0x050fe20007ffe042 */
[----:B------:R-:W-:Y:S01]  /*c5c0*/  IMAD.MOV.U32 R57, RZ, RZ, R67 ;  /* 0x000000ffff397224 */ /* 0x000fe200078e0043 */
[----:B------:R-:W3:Y:S06]  /*c5d0*/  LDL.64 R60, [R1+0xb0] ;  /* 0x0000b000013c7983 */ /* 0x000eec0000100a00 */
[----:B------:R-:W-:Y:S01]  /*c5e0*/  HGMMA.64x64x16.F32 R24, gdesc[UR4], R24, gsb0 ;  /* 0x00e00000041879f0 */ /* 0x000fe20008000818 */
[----:B------:R-:W-:-:S02]  /*c5f0*/  IMAD.IADD R58, R13, 0x1, R12 ;  /* 0x000000010d3a7824 */ /* 0x000fc400078e020c */
[----:B------:R-:W-:Y:S01]  /*c600*/  IMAD.MOV.U32 R59, RZ, RZ, R11 ;  /* 0x000000ffff3b7224 */ /* 0x000fe200078e000b */
[----:B------:R-:W-:Y:S01]  /*c610*/  R2UR UR4, R56 ;  /* 0x00000000380472ca */ /* 0x000fe200000e0000 */
[----:B------:R-:W4:Y:S01]  /*c620*/  LDL.64 R66, [R1+0xb0] ;  /* 0x0000b00001427983 */ /* 0x000f220000100a00 */
[----:B------:R-:W-:Y:S02]  /*c630*/  R2UR UR6, R58 ;  /* 0x000000003a0672ca */ /* 0x000fe400000e0000 */
[----:B------:R-:W-:Y:S02]  /*c640*/  R2UR UR7, R59 ;  /* 0x000000003b0772ca */ /* 0x000fe400000e0000 */
[----:B------:R-:W-:Y:S01]  /*c650*/  R2UR UR5, R57 ;  /* 0x00000000390572ca */ /* 0x000fe200000e0000 */
[----:B------:R-:W-:Y:S02]  /*c660*/  WARPGROUP.DEPBAR.LE gsb0, 0x0 ;  /* 0x00008000000079c5 */ /* 0x000fe40000010000 */
[----:B------:R-:W-:-:S10]  /*c670*/  WARPGROUP.ARRIVE ;  /* 0x00000000000079c5 */ /* 0x000fd40000000000 */
[----:B------:R-:W-:Y:S01]  /*c680*/  HGMMA.64x64x16.F32 R24, gdesc[UR4], R24, gsb0 ;  /* 0x00e00000041879f0 */ /* 0x000fe20008000818 */
[C---:B------:R-:W-:Y:S01]  /*c690*/  IMAD.IADD R58, R15.reuse, 0x1, R12 ;  /* 0x000000010f3a7824 */ /* 0x040fe200078e020c */
[----:B------:R-:W-:Y:S01]  /*c6a0*/  IADD3 R56, R15, 0xa00, R68 ;  /* 0x00000a000f387810 */ /* 0x000fe20007ffe044 */
[----:B------:R-:W-:Y:S02]  /*c6b0*/  IMAD.MOV.U32 R57, RZ, RZ, R69 ;  /* 0x000000ffff397224 */ /* 0x000fe400078e0045 */
[----:B------:R-:W-:Y:S01]  /*c6c0*/  IMAD.MOV.U32 R59, RZ, RZ, R11 ;  /* 0x000000ffff3b7224 */ /* 0x000fe200078e000b */
[----:B------:R-:W-:Y:S01]  /*c6d0*/  R2UR UR6, R58 ;  /* 0x000000003a0672ca */ /* 0x000fe200000e0000 */
[----:B------:R-:W5:Y:S01]  /*c6e0*/  @!P0 LDL.64 R68, [R1+0x30] ;  /* 0x0000300001448983 */ /* 0x000f620000100a00 */
[----:B------:R-:W-:Y:S02]  /*c6f0*/  R2UR UR4, R56 ;  /* 0x00000000380472ca */ /* 0x000fe400000e0000 */
[----:B------:R-:W-:-:S02]  /*c700*/  R2UR UR7, R59 ;  /* 0x000000003b0772ca */ /* 0x000fc400000e0000 */
[----:B------:R-:W-:Y:S01]  /*c710*/  R2UR UR5, R57 ;  /* 0x00000000390572ca */ /* 0x000fe200000e0000 */
[----:B------:R-:W-:Y:S02]  /*c720*/  WARPGROUP.DEPBAR.LE gsb0, 0x0 ;  /* 0x00008000000079c5 */ /* 0x000fe40000010000 */
[----:B------:R-:W-:Y:S01]  /*c730*/  WARPGROUP.ARRIVE ;  /* 0x00000000000079c5 */ /* 0x000fe20000000000 */
[C---:B------:R-:W-:Y:S01]  /*c740*/  IMAD.IADD R56, R21.reuse, 0x1, R12 ;  /* 0x0000000115387824 */ /* 0x040fe200078e020c */
[----:B------:R-:W-:Y:S01]  /*c750*/  IADD3 R62, R21, 0xa00, R62 ;  /* 0x00000a00153e7810 */ /* 0x000fe20007ffe03e */
[----:B------:R-:W4:Y:S07]  /*c760*/  LDL.64 R58, [R1+0xb0] ;  /* 0x0000b000013a7983 */ /* 0x000f2e0000100a00 */
[----:B------:R-:W-:Y:S01]  /*c770*/  HGMMA.64x64x16.F32 R24, gdesc[UR4], R24, gsb0 ;  /* 0x00e00000041879f0 */ /* 0x000fe20008000818 */
[----:B------:R-:W-:Y:S01]  /*c780*/  IMAD.MOV.U32 R57, RZ, RZ, R11 ;  /* 0x000000ffff397224 */ /* 0x000fe200078e000b */
[----:B------:R-:W-:-:S02]  /*c790*/  R2UR UR6, R56 ;  /* 0x00000000380672ca */ /* 0x000fc400000e0000 */
[----:B------:R-:W-:Y:S02]  /*c7a0*/  R2UR UR4, R62 ;  /* 0x000000003e0472ca */ /* 0x000fe400000e0000 */
[----:B------:R-:W-:Y:S02]  /*c7b0*/  R2UR UR7, R57 ;  /* 0x00000000390772ca */ /* 0x000fe400000e0000 */
[----:B------:R-:W-:Y:S01]  /*c7c0*/  R2UR UR5, R63 ;  /* 0x000000003f0572ca */ /* 0x000fe200000e0000 */
[----:B------:R-:W-:Y:S02]  /*c7d0*/  IMAD.MOV.U32 R12, RZ, RZ, 0x30 ;  /* 0x00000030ff0c7424 */ /* 0x000fe400078e00ff */
[----:B------:R-:W-:-:S03]  /*c7e0*/  IMAD.MOV.U32 R57, RZ, RZ, 0xc00 ;  /* 0x00000c00ff397424 */ /* 0x000fc600078e00ff */
[----:B------:R-:W-:Y:S02]  /*c7f0*/  SEL R12, R12, 0x2e, P1 ;  /* 0x0000002e0c0c7807 */ /* 0x000fe40000800000 */
[----:B------:R-:W-:Y:S01]  /*c800*/  SEL R57, R57, 0xb80, P1 ;  /* 0x00000b8039397807 */ /* 0x000fe20000800000 */
[----:B------:R-:W-:Y:S02]  /*c810*/  WARPGROUP.DEPBAR.LE gsb0, 0x0 ;  /* 0x00008000000079c5 */ /* 0x000fe40000010000 */
[----:B------:R-:W-:-:S06]  /*c820*/  WARPGROUP.ARRIVE ;  /* 0x00000000000079c5 */ /* 0x000fcc0000000000 */
[----:B------:R-:W-:Y:S01]  /*c830*/  HGMMA.64x64x16.F32 R24, gdesc[UR4], R24, gsb0 ;  /* 0x00e00000041879f0 */ /* 0x000fe20008000818 */
[----:B------:R-:W-:-:S05]  /*c840*/  IMAD.IADD R12, R12, 0x1, R57 ;  /* 0x000000010c0c7824 */ /* 0x000fca00078e0239 */
[----:B------:R-:W-:Y:S01]  /*c850*/  LOP3.LUT R63, R12, 0xe06, RZ, 0xc0, !PT ;  /* 0x00000e060c3f7812 */ /* 0x000fe200078ec0ff */
[----:B------:R-:W-:-:S04]  /*c860*/  IMAD.MOV.U32 R57, RZ, RZ, R71 ;  /* 0x000000ffff397224 */ /* 0x000fc800078e0047 */
[----:B------:R-:W-:Y:S02]  /*c870*/  IMAD.IADD R56, R63, 0x1, R70 ;  /* 0x000000013f387824 */ /* 0x000fe400078e0246 */
        /* <DEDUP_REMOVED lines=9> */
[C---:B---3--:R-:W-:Y:S01]  /*c910*/  IADD3 R60, R13.reuse, 0xc00, R60 ;  /* 0x00000c000d3c7810 */ /* 0x048fe20007ffe03c */
[----:B------:R-:W3:Y:S07]  /*c920*/  LDL.64 R62, [R1+0xb0] ;  /* 0x0000b000013e7983 */ /* 0x000eee0000100a00 */
[----:B------:R-:W-:Y:S01]  /*c930*/  HGMMA.64x64x16.F32 R24, gdesc[UR4], R24, gsb0 ;  /* 0x00e00000041879f0 */ /* 0x000fe20008000818 */
[----:B------:R-:W-:-:S02]  /*c940*/  IMAD.IADD R56, R13, 0x1, R12 ;  /* 0x000000010d387824 */ /* 0x000fc400078e020c */
[--C-:B------:R-:W-:Y:S01]  /*c950*/  IMAD.MOV.U32 R57, RZ, RZ, R11.reuse ;  /* 0x000000ffff397224 */ /* 0x100fe200078e000b */
[----:B------:R-:W-:Y:S02]  /*c960*/  R2UR UR4, R60 ;  /* 0x000000003c0472ca */ /* 0x000fe400000e0000 */
[----:B------:R-:W-:Y:S02]  /*c970*/  R2UR UR6, R56 ;  /* 0x00000000380672ca */ /* 0x000fe400000e0000 */
[----:B------:R-:W-:Y:S02]  /*c980*/  R2UR UR7, R57 ;  /* 0x00000000390772ca */ /* 0x000fe400000e0000 */
[----:B------:R-:W-:Y:S01]  /*c990*/  R2UR UR5, R61 ;  /* 0x000000003d0572ca */ /* 0x000fe200000e0000 */
[----:B------:R-:W-:Y:S02]  /*c9a0*/  WARPGROUP.DEPBAR.LE gsb0, 0x0 ;  /* 0x00008000000079c5 */ /* 0x000fe40000010000 */
[----:B------:R-:W-:Y:S01]  /*c9b0*/  WARPGROUP.ARRIVE ;  /* 0x00000000000079c5 */ /* 0x000fe20000000000 */
[C---:B------:R-:W-:Y:S01]  /*c9c0*/  IMAD.IADD R56, R15.reuse, 0x1, R12 ;  /* 0x000000010f387824 */ /* 0x040fe200078e020c */
[----:B--2---:R-:W-:Y:S01]  /*c9d0*/  IADD3 R64, R15, 0xc00, R64 ;  /* 0x00000c000f407810 */ /* 0x004fe20007ffe040 */
[----:B------:R-:W-:Y:S01]  /*c9e0*/  IMAD.MOV.U32 R57, RZ, RZ, R11 ;  /* 0x000000ffff397224 */ /* 0x000fe200078e000b */
[----:B------:R-:W2:Y:S06]  /*c9f0*/  LDL.64 R60, [R1+0xb0] ;  /* 0x0000b000013c7983 */ /* 0x000eac0000100a00 */
[----:B------:R-:W-:Y:S01]  /*ca00*/  HGMMA.64x64x16.F32 R24, gdesc[UR4], R24, gsb0 ;  /* 0x00e00000041879f0 */ /* 0x000fe20008000818 */
[----:B------:R-:W-:-:S02]  /*ca10*/  R2UR UR6, R56 ;  /* 0x00000000380672ca */ /* 0x000fc400000e0000 */
[----:B------:R-:W-:Y:S02]  /*ca20*/  R2UR UR7, R57 ;  /* 0x00000000390772ca */ /* 0x000fe400000e0000 */
[----:B------:R-:W-:Y:S02]  /*ca30*/  R2UR UR4, R64 ;  /* 0x00000000400472ca */ /* 0x000fe400000e0000 */
[----:B------:R-:W-:Y:S01]  /*ca40*/  R2UR UR5, R65 ;  /* 0x00000000410572ca */ /* 0x000fe200000e0000 */
[----:B------:R-:W-:Y:S02]  /*ca50*/  WARPGROUP.DEPBAR.LE gsb0, 0x0 ;  /* 0x00008000000079c5 */ /* 0x000fe40000010000 */
[----:B------:R-:W-:Y:S01]  /*ca60*/  WARPGROUP.ARRIVE ;  /* 0x00000000000079c5 */ /* 0x000fe20000000000 */
[C---:B------:R-:W-:Y:S01]  /*ca70*/  IMAD.IADD R56, R21.reuse, 0x1, R12 ;  /* 0x0000000115387824 */ /* 0x040fe200078e020c */
[----:B----4-:R-:W-:Y:S01]  /*ca80*/  IADD3 R58, R21, 0xc00, R58 ;  /* 0x00000c00153a7810 */ /* 0x010fe20007ffe03a */
[----:B------:R-:W-:Y:S01]  /*ca90*/  IMAD.MOV.U32 R57, RZ, RZ, R11 ;  /* 0x000000ffff397224 */ /* 0x000fe200078e000b */
[----:B------:R-:W4:Y:S06]  /*caa0*/  LDL.64 R64, [R1+0xb0] ;  /* 0x0000b00001407983 */ /* 0x000f2c0000100a00 */
[----:B------:R-:W-:Y:S01]  /*cab0*/  HGMMA.64x64x16.F32 R24, gdesc[UR4], R24, gsb0 ;  /* 0x00e00000041879f0 */ /* 0x000fe20008000818 */
        /* <DEDUP_REMOVED lines=22> */
[----:B------:R-:W-:-:S10]  /*cc20*/  WARPGROUP.ARRIVE ;  /* 0x00000000000079c5 */ /* 0x000fd40000000000 */
[----:B------:R-:W-:Y:S01]  /*cc30*/  HGMMA.64x64x16.F32 R24, gdesc[UR4], R24, gsb0 ;  /* 0x00e00000041879f0 */ /* 0x000fe20008000818 */
[----:B------:R-:W-:Y:S01]  /*cc40*/  VIADD R56, R10, 0xe00 ;  /* 0x00000e000a387836 */ /* 0x000fe20000000000 */
[----:B---3--:R-:W-:-:S03]  /*cc50*/  IADD3 R62, R13, 0xe00, R62 ;  /* 0x00000e000d3e7810 */ /* 0x008fc60007ffe03e */
        /* <DEDUP_REMOVED lines=9> */
[C---:B------:R-:W-:Y:S01]  /*ccf0*/  IMAD.IADD R12, R15.reuse, 0x1, R56 ;  /* 0x000000010f0c7824 */ /* 0x040fe200078e0238 */
[----:B--2---:R-:W-:Y:S01]  /*cd00*/  IADD3 R60, R15, 0xe00, R60 ;  /* 0x00000e000f3c7810 */ /* 0x004fe20007ffe03c */
        /* <DEDUP_REMOVED lines=9> */
[----:B----4-:R-:W-:Y:S01]  /*cda0*/  IADD3 R64, R21, 0xe00, R64 ;  /* 0x00000e0015407810 */ /* 0x010fe20007ffe040 */
[----:B------:R-:W-:Y:S01]  /*cdb0*/  IMAD.MOV.U32 R13, RZ, RZ, R11 ;  /* 0x000000ffff0d7224 */ /* 0x000fe200078e000b */
[----:B------:R-:W-:Y:S02]  /*cdc0*/  R2UR UR5, R65 ;  /* 0x00000000410572ca */ /* 0x000fe400000e0000 */
[----:B------:R-:W-:Y:S02]  /*cdd0*/  R2UR UR6, R12 ;  /* 0x000000000c0672ca */ /* 0x000fe400000e0000 */
[----:B------:R-:W-:Y:S02]  /*cde0*/  R2UR UR7, R13 ;  /* 0x000000000d0772ca */ /* 0x000fe400000e0000 */
[----:B------:R-:W-:Y:S01]  /*cdf0*/  R2UR UR4, R64 ;  /* 0x00000000400472ca */ /* 0x000fe200000e0000 */
[----:B------:R-:W-:-:S02]  /*ce00*/  IMAD.MOV.U32 R12, RZ, RZ, 0x40 ;  /* 0x00000040ff0c7424 */ /* 0x000fc400078e00ff */
[----:B------:R-:W-:-:S03]  /*ce10*/  IMAD.MOV.U32 R13, RZ, RZ, 0x1000 ;  /* 0x00001000ff0d7424 */ /* 0x000fc600078e00ff */
[----:B------:R-:W-:Y:S02]  /*ce20*/  SEL R12, R12, 0x3e, P1 ;  /* 0x0000003e0c0c7807 */ /* 0x000fe40000800000 */
[----:B------:R-:W-:Y:S01]  /*ce30*/  SEL R13, R13, 0xf80, P1 ;  /* 0x00000f800d0d7807 */ /* 0x000fe20000800000 */
[----:B------:R-:W-:Y:S02]  /*ce40*/  WARPGROUP.DEPBAR.LE gsb0, 0x0 ;  /* 0x00008000000079c5 */ /* 0x000fe40000010000 */
[----:B------:R-:W-:-:S06]  /*ce50*/  WARPGROUP.ARRIVE ;  /* 0x00000000000079c5 */ /* 0x000fcc0000000000 */
[----:B------:R-:W-:Y:S01]  /*ce60*/  HGMMA.64x64x16.F32 R24, gdesc[UR4], R24, gsb0 ;  /* 0x00e00000041879f0 */ /* 0x000fe20008000818 */
[----:B------:R-:W-:-:S05]  /*ce70*/  IMAD.IADD R12, R12, 0x1, R13 ;  /* 0x000000010c0c7824 */ /* 0x000fca00078e020d */
[----:B------:R-:W-:-:S05]  /*ce80*/  LOP3.LUT R13, R12, 0x1e06, RZ, 0xc0, !PT ;  /* 0x00001e060c0d7812 */ /* 0x000fca00078ec0ff */
[----:B------:R-:W-:Y:S02]  /*ce90*/  IMAD.IADD R10, R10, 0x1, R13 ;  /* 0x000000010a0a7824 */ /* 0x000fe400078e020d */
[----:B------:R-:W-:Y:S01]  /*cea0*/  IMAD.IADD R66, R13, 0x1, R66 ;  /* 0x000000010d427824 */ /* 0x000fe200078e0242 */
[----:B------:R-:W-:Y:S02]  /*ceb0*/  R2UR UR7, R11 ;  /* 0x000000000b0772ca */ /* 0x000fe400000e0000 */
[----:B------:R-:W-:Y:S02]  /*cec0*/  R2UR UR6, R10 ;  /* 0x000000000a0672ca */ /* 0x000fe400000e0000 */
[----:B------:R-:W-:Y:S02]  /*ced0*/  R2UR UR4, R66 ;  /* 0x00000000420472ca */ /* 0x000fe400000e0000 */
[----:B------:R-:W-:Y:S01]  /*cee0*/  R2UR UR5, R67 ;  /* 0x00000000430572ca */ /* 0x000fe200000e0000 */
[----:B------:R-:W-:Y:S01]  /*cef0*/  STL [R1+0x88], R0 ;  /* 0x0000880001007387 */ /* 0x000fe20000100800 */
[----:B------:R-:W-:-:S02]  /*cf00*/  WARPGROUP.DEPBAR.LE gsb0, 0x0 ;  /* 0x00008000000079c5 */ /* 0x000fc40000010000 */
[----:B------:R-:W-:-:S09]  /*cf10*/  WARPGROUP.ARRIVE ;  /* 0x00000000000079c5 */ /* 0x000fd20000000000 */
[----:B------:R-:W-:Y:S01]  /*cf20*/  HGMMA.64x64x16.F32 R24, gdesc[UR4], R24, gsb0 ;  /* 0x00e00000041879f0 */ /* 0x000fe20008000818 */
        /* <DEDUP_REMOVED lines=14> */
[----:B-----5:R-:W-:-:S03]  /*d010*/  @!P0 MOV R69, R68 ;  /* 0x0000004400458202 */ /* 0x020fc60000000f00 */
[----:B------:R-:W-:Y:S04]  /*d020*/  STL [R1+0x88], R0 ;  /* 0x0000880001007387 */ /* 0x000fe80000100800 */
[----:B------:R-:W-:Y:S04]  /*d030*/  STL [R1+0x88], R0 ;  /* 0x0000880001007387 */ /* 0x000fe80000100800 */
[----:B------:R-:W-:Y:S04]  /*d040*/  STL [R1+0x88], R0 ;  /* 0x0000880001007387 */ /* 0x000fe80000100800 */
[----:B------:R-:W-:Y:S04]  /*d050*/  STL [R1+0x88], R0 ;  /* 0x0000880001007387 */ /* 0x000fe80000100800 */
[----:B------:R-:W-:Y:S01]  /*d060*/  STL [R1+0x88], R0 ;  /* 0x0000880001007387 */ /* 0x000fe20000100800 */
[----:B------:R-:W-:-:S03]  /*d070*/  @!P0 IMAD R14, R14, 0x8, R69 ;  /* 0x000000080e0e8824 */ /* 0x000fc600078e0245 */
[----:B------:R-:W-:Y:S04]  /*d080*/  STL [R1+0x88], R0 ;  /* 0x0000880001007387 */ /* 0x000fe80000100800 */
[----:B------:R-:W-:Y:S04]  /*d090*/  STL [R1+0x88], R0 ;  /* 0x0000880001007387 */ /* 0x000fe80000100800 */
[----:B------:R-:W-:Y:S04]  /*d0a0*/  STL [R1+0x88], R0 ;  /* 0x0000880001007387 */ /* 0x000fe80000100800 */
[----:B------:R-:W-:Y:S04]  /*d0b0*/  STL [R1+0x88], R0 ;  /* 0x0000880001007387 */ /* 0x000fe80000100800 */
[----:B------:R-:W-:Y:S01]  /*d0c0*/  STL [R1+0x88], R0 ;  /* 0x0000880001007387 */ /* 0x000fe20000100800 */
[----:B------:R-:W-:-:S03]  /*d0d0*/  @!P0 PRMT R10, RZ, 0x654, R14 ;  /* 0x00000654ff0a8816 */ /* 0x000fc6000000000e */
[----:B------:R-:W-:Y:S04]  /*d0e0*/  STL [R1+0x88], R0 ;  /* 0x0000880001007387 */ /* 0x000fe80000100800 */
[----:B------:R-:W-:Y:S04]  /*d0f0*/  STL [R1+0x88], R0 ;  /* 0x0000880001007387 */ /* 0x000fe80000100800 */
[----:B------:R-:W-:Y:S01]  /*d100*/  STL [R1+0x88], R0 ;  /* 0x0000880001007387 */ /* 0x000fe20000100800 */
[----:B------:R-:W-:-:S03]  /*d110*/  WARPGROUP.DEPBAR.LE gsb0, 0x0 ;  /* 0x00008000000079c5 */ /* 0x000fc60000010000 */
[----:B------:R-:W-:Y:S04]  /*d120*/  STL [R1+0x88], R0 ;  /* 0x0000880001007387 */ /* 0x000fe80000100800 */
[----:B------:R-:W-:Y:S04]  /*d130*/  STL [R1+0x88], R0 ;  /* 0x0000880001007387 */ /* 0x000fe80000100800 */
[----:B------:R-:W-:Y:S04]  /*d140*/  STL [R1+0x88], R0 ;  /* 0x0000880001007387 */ /* 0x000fe80000100800 */
[----:B------:R0:W-:Y:S01]  /*d150*/  STL [R1+0x88], R0 ;  /* 0x0000880001007387 */ /* 0x0001e20000100800 */
[----:B------:R1:W-:Y:S03]  /*d160*/  @!P0 SYNCS.ARRIVE.TRANS64.RED.A1T0 RZ, [R10+URZ], RZ ;  /* 0x000000ff0aff89a7 */ /* 0x0003e6000810043f */
[----:B------:R-:W2:Y:S04]  /*d170*/  LDL.64 R12, [R1+0x120] ;  /* 0x00012000010c7983 */ /* 0x000ea80000100a00 */
[----:B------:R-:W3:Y:S04]  /*d180*/  LDL R14, [R3] ;  /* 0x00000000030e7983 */ /* 0x000ee80000100800 */
[----:B-1----:R-:W4:Y:S04]  /*d190*/  LDL R10, [R3+0x24] ;  /* 0x00002400030a7983 */ /* 0x002f280000100800 */
[----:B------:R-:W5:Y:S04]  /*d1a0*/  LDL R15, [R1+0x70] ;  /* 0x00007000010f7983 */ /* 0x000f680000100800 */
[----:B------:R-:W5:Y:S04]  /*d1b0*/  LDL R11, [R3+0x8] ;  /* 0x00000800030b7983 */ /* 0x000f680000100800 */
[----:B0-----:R-:W3:Y:S04]  /*d1c0*/  LDL R0, [R3+0x18] ;  /* 0x0000180003007983 */ /* 0x001ee80000100800 */
[----:B------:R-:W5:Y:S04]  /*d1d0*/  LDL R58, [R3+0xc] ;  /* 0x00000c00033a7983 */ /* 0x000f680000100800 */
[----:B------:R-:W5:Y:S04]  /*d1e0*/  LDL R57, [R3+0x10] ;  /* 0x0000100003397983 */ /* 0x000f680000100800 */
[----:B------:R-:W5:Y:S04]  /*d1f0*/  LDL R59, [R3+0x14] ;  /* 0x00001400033b7983 */ /* 0x000f680000100800 */
[----:B--2---:R-:W2:Y:S01]  /*d200*/  LD.E R13, desc[UR46][R12.64] ;  /* 0x0000002e0c0d7980 */ /* 0x004ea2000c101900 */
[----:B----4-:R-:W-:-:S03]  /*d210*/  ISETP.NE.AND P1, PT, R10, 0x1, PT ;  /* 0x000000010a00780c */ /* 0x010fc60003f25270 */
[----:B------:R-:W4:Y:S10]  /*d220*/  LDL R10, [R3+0x4] ;  /* 0x00000400030a7983 */ /* 0x000f340000100800 */
[----:B------:R-:W4:Y:S04]  /*d230*/  @P1 LDL R21, [R3+0x28] ;  /* 0x0000280003151983 */ /* 0x000f280000100800 */
[----:B------:R-:W4:Y:S01]  /*d240*/  @P1 LDL R56, [R3+0x2c] ;  /* 0x00002c0003381983 */ /* 0x000f220000100800 */
[----:B------:R-:W-:-:S02]  /*d250*/  UMOV UR4, 0xffffffc0 ;  /* 0xffffffc000047882 */ /* 0x000fc40000000000 */
[----:B------:R-:W-:Y:S01]  /*d260*/  UIMAD UR4, UR49, UR4, 0x41 ;  /* 0x00000041310474a4 */ /* 0x000fe2000f8e0204 */
[----:B---3--:R-:W-:Y:S01]  /*d270*/  ISETP.GE.AND P2, PT, R0, 0x1, PT ;  /* 0x000000010000780c */ /* 0x008fe20003f46270 */
[----:B------:R-:W-:Y:S01]  /*d280*/  BSSY B0, `(.L_x_5249) ;  /* 0x0000083000007945 */ /* 0x000fe20003800000 */
[-C--:B--2---:R-:W-:Y:S01]  /*d290*/  FMUL.FTZ R37, R37, R13.reuse ;  /* 0x0000000d25257220 */ /* 0x084fe20000410000 */
[-C--:B------:R-:W-:Y:S01]  /*d2a0*/  FMUL.FTZ R12, R24, R13.reuse ;  /* 0x0000000d180c7220 */ /* 0x080fe20000410000 */
[-C--:B------:R-:W-:Y:S01]  /*d2b0*/  FMUL.FTZ R24, R26, R13.reuse ;  /* 0x0000000d1a187220 */ /* 0x080fe20000410000 */
[-C--:B------:R-:W-:Y:S01]  /*d2c0*/  FMUL.FTZ R26, R28, R13.reuse ;  /* 0x0000000d1c1a7220 */ /* 0x080fe20000410000 */
[----:B------:R0:W1:Y:S01]  /*d2d0*/  MUFU.TANH R66, R37 ;  /* 0x0000002500427308 */ /* 0x0000620000002400 */
[----:B------:R-:W-:Y:S01]  /*d2e0*/  FMUL.FTZ R33, R33, R13 ;  /* 0x0000000d21217220 */ /* 0x000fe20000410000 */
[----:B0-----:R-:W-:-:S06]  /*d2f0*/  SHF.R.S32.HI R37, RZ, 0x1f, R14 ;  /* 0x0000001fff257819 */ /* 0x001fcc000001140e */
[----:B------:R0:W2:Y:S02]  /*d300*/  MUFU.TANH R61, R26 ;  /* 0x0000001a003d7308 */ /* 0x0000a40000002400 */
[----:B0-----:R-:W-:-:S06]  /*d310*/  LEA.HI R26, R37, R14, RZ, 0x7 ;  /* 0x0000000e251a7211 */ /* 0x001fcc00078f38ff */
[----:B------:R0:W3:Y:S01]  /*d320*/  MUFU.TANH R64, R33 ;  /* 0x0000002100407308 */ /* 0x0000e20000002400 */
[-C--:B------:R-:W-:Y:S01]  /*d330*/  FMUL.FTZ R36, R36, R13.reuse ;  /* 0x0000000d24247220 */ /* 0x080fe20000410000 */
[-C--:B0-----:R-:W-:Y:S01]  /*d340*/  FMUL.FTZ R33, R39, R13.reuse ;  /* 0x0000000d27217220 */ /* 0x081fe20000410000 */
[----:B------:R-:W-:Y:S01]  /*d350*/  LOP3.LUT R39, R26, 0xffffff80, RZ, 0xc0, !PT ;  /* 0xffffff801a277812 */ /* 0x000fe200078ec0ff */
[-C--:B------:R-:W-:Y:S01]  /*d360*/  FMUL.FTZ R41, R41, R13.reuse ;  /* 0x0000000d29297220 */ /* 0x080fe20000410000 */
[----:B------:R-:W-:-:S03]  /*d370*/  FMUL.FTZ R32, R32, R13 ;  /* 0x0000000d20207220 */ /* 0x000fc60000410000 */
[----:B------:R-:W-:Y:S01]  /*d380*/  IMAD.IADD R39, R14, 0x1, -R39 ;  /* 0x000000010e277824 */ /* 0x000fe200078e0a27 */
[----:B------:R0:W1:Y:S01]  /*d390*/  MUFU.TANH R65, R36 ;  /* 0x0000002400417308 */ /* 0x0000620000002400 */
[----:B------:R-:W-:-:S07]  /*d3a0*/  FMUL.FTZ R40, R40, R13 ;  /* 0x0000000d28287220 */ /* 0x000fce0000410000 */
[----:B------:R5:W1:Y:S01]  /*d3b0*/  MUFU.TANH R68, R41 ;  /* 0x0000002900447308 */ /* 0x000a620000002400 */
[----:B0-----:R-:W-:-:S07]  /*d3c0*/  SHF.R.S32.HI R36, RZ, 0x1f, R39 ;  /* 0x0000001fff247819 */ /* 0x001fce0000011427 */
[----:B------:R0:W1:Y:S01]  /*d3d0*/  MUFU.TANH R63, R32 ;  /* 0x00000020003f7308 */ /* 0x0000620000002400 */
[----:B-----5:R-:W-:-:S04]  /*d3e0*/  LEA.HI R41, R37, R14, RZ, 0x2 ;  /* 0x0000000e25297211 */ /* 0x020fc800078f10ff */
[----:B------:R-:W-:Y:S01]  /*d3f0*/  LOP3.LUT R41, R41, 0xfffffffc, RZ, 0xc0, !PT ;  /* 0xfffffffc29297812 */ /* 0x000fe200078ec0ff */
[----:B0-----:R-:W-:Y:S01]  /*d400*/  FMUL.FTZ R32, R38, R13 ;  /* 0x0000000d26207220 */ /* 0x001fe20000410000 */
[-C--:B------:R-:W-:Y:S01]  /*d410*/  LEA.HI R38, R36, R39.reuse, RZ, 0x2 ;  /* 0x0000002724267211 */ /* 0x080fe200078f10ff */
[----:B------:R0:W1:Y:S03]  /*d420*/  MUFU.TANH R67, R40 ;  /* 0x0000002800437308 */ /* 0x0000660000002400 */
[--C-:B------:R-:W-:Y:S01]  /*d430*/  SHF.R.S32.HI R37, RZ, 0x2, R38.reuse ;  /* 0x00000002ff257819 */ /* 0x100fe20000011426 */
[----:B------:R-:W-:Y:S01]  /*d440*/  IMAD.IADD R41, R14, 0x1, -R41 ;  /* 0x000000010e297824 */ /* 0x000fe200078e0a29 */
[----:B------:R-:W-:Y:S02]  /*d450*/  LEA.HI R36, R36, R39, RZ, 0x5 ;  /* 0x0000002724247211 */ /* 0x000fe400078f28ff */
[----:B0-----:R-:W-:-:S04]  /*d460*/  SHF.R.S32.HI R40, RZ, 0x1f, R38 ;  /* 0x0000001fff287819 */ /* 0x001fc80000011426 */
[----:B------:R-:W-:Y:S01]  /*d470*/  LEA.HI R40, R40, R37, RZ, 0x3 ;  /* 0x0000002528287211 */ /* 0x000fe200078f18ff */
[----:B------:R-:W-:Y:S01]  /*d480*/  FMUL.FTZ R28, R30, R13 ;  /* 0x0000000d1e1c7220 */ /* 0x000fe20000410000 */
[----:B------:R-:W-:Y:S02]  /*d490*/  LEA.HI R14, R41, R41, RZ, 0x1 ;  /* 0x00000029290e7211 */ /* 0x000fe400078f08ff */
[----:B------:R-:W-:Y:S02]  /*d4a0*/  LOP3.LUT R40, R40, 0xfffffff8, RZ, 0xc0, !PT ;  /* 0xfffffff828287812 */ /* 0x000fe400078ec0ff */
[----:B------:R-:W-:Y:S01]  /*d4b0*/  SHF.R.S32.HI R36, RZ, 0x5, R36 ;  /* 0x00000005ff247819 */ /* 0x000fe20000011424 */
[-C--:B------:R-:W-:Y:S01]  /*d4c0*/  FMUL.FTZ R30, R34, R13.reuse ;  /* 0x0000000d221e7220 */ /* 0x080fe20000410000 */
[----:B------:R-:W-:Y:S01]  /*d4d0*/  FMUL.FTZ R34, R42, R13 ;  /* 0x0000000d2a227220 */ /* 0x000fe20000410000 */
[----:B------:R-:W-:Y:S01]  /*d4e0*/  LOP3.LUT R42, R14, 0x1ffffffe, RZ, 0xc0, !PT ;  /* 0x1ffffffe0e2a7812 */ /* 0x000fe200078ec0ff */
[----:B------:R-:W-:-:S02]  /*d4f0*/  IMAD.IADD R40, R37, 0x1, -R40 ;  /* 0x0000000125287824 */ /* 0x000fc400078e0a28 */
[----:B------:R-:W-:Y:S02]  /*d500*/  IMAD R15, R15, 0x4, R36 ;  /* 0x000000040f0f7824 */ /* 0x000fe400078e0224 */
[----:B------:R-:W-:Y:S02]  /*d510*/  IMAD.IADD R42, R41, 0x1, -R42 ;  /* 0x00000001292a7824 */ /* 0x000fe400078e0a2a */
[----:B------:R-:W-:-:S04]  /*d520*/  IMAD.U32 R15, R15, 0x10, R40 ;  /* 0x000000100f0f7824 */ /* 0x000fc800078e0028 */
[----:B------:R-:W-:-:S04]  /*d530*/  IMAD R42, R42, 0x8, R15 ;  /* 0x000000082a2a7824 */ /* 0x000fc800078e020f */
[----:B----4-:R-:W-:-:S04]  /*d540*/  @P1 IMAD.HI.U32 R21, R42, R21, RZ ;  /* 0x000000152a151227 */ /* 0x010fc800078e00ff */
[-C--:B------:R-:W-:Y:S01]  /*d550*/  FMUL.FTZ R60, R25, R13.reuse ;  /* 0x0000000d193c7220 */ /* 0x080fe20000410000 */
[----:B------:R-:W-:Y:S01]  /*d560*/  @P1 SHF.R.U32.HI R42, RZ, R56, R21 ;  /* 0x00000038ff2a1219 */ /* 0x000fe20000011615 */
[-C--:B------:R-:W-:Y:S01]  /*d570*/  FMUL.FTZ R25, R27, R13.reuse ;  /* 0x0000000d1b197220 */ /* 0x080fe20000410000 */
[-C--:B------:R-:W-:Y:S01]  /*d580*/  FMUL.FTZ R27, R29, R13.reuse ;  /* 0x0000000d1d1b7220 */ /* 0x080fe20000410000 */
[----:B------:R-:W-:Y:S02]  /*d590*/  LOP3.LUT R38, R38, 0x7ffffffc, RZ, 0xc0, !PT ;  /* 0x7ffffffc26267812 */ /* 0x000fe400078ec0ff */
[----:B------:R-:W0:Y:S01]  /*d5a0*/  SHFL.IDX PT, R40, R42, RZ, 0x1c1f ;  /* 0x001c1fff2a287589 */ /* 0x000e2200000e0000 */
[-C--:B------:R-:W-:Y:S01]  /*d5b0*/  FMUL.FTZ R29, R31, R13.reuse ;  /* 0x0000000d1f1d7220 */ /* 0x080fe20000410000 */
[----:B------:R4:W0:Y:S01]  /*d5c0*/  MUFU.TANH R62, R27 ;  /* 0x0000001b003e7308 */ /* 0x0008220000002400 */
        /* <DEDUP_REMOVED lines=8> */
[-C--:B----4-:R-:W-:Y:S01]  /*d650*/  FMUL.FTZ R27, R46, R13.reuse ;  /* 0x0000000d2e1b7220 */ /* 0x090fe20000410000 */
[-C--:B------:R-:W-:Y:S01]  /*d660*/  FMUL.FTZ R52, R52, R13.reuse ;  /* 0x0000000d34347220 */ /* 0x080fe20000410000 */
[-C--:B------:R-:W-:Y:S01]  /*d670*/  FMUL.FTZ R53, R53, R13.reuse ;  /* 0x0000000d35357220 */ /* 0x080fe20000410000 */
[----:B------:R-:W-:Y:S01]  /*d680*/  FMUL.FTZ R54, R54, R13 ;  /* 0x0000000d36367220 */ /* 0x000fe20000410000 */
[----:B------:R-:W-:-:S02]  /*d690*/  IMAD.IADD R38, R39, 0x1, -R38 ;  /* 0x0000000127267824 */ /* 0x000fc400078e0a26 */
[-C--:B------:R-:W-:Y:S01]  /*d6a0*/  FMUL.FTZ R51, R51, R13.reuse ;  /* 0x0000000d33337220 */ /* 0x080fe20000410000 */
[----:B------:R-:W-:Y:S02]  /*d6b0*/  VIADD R15, R11, UR4 ;  /* 0x000000040b0f7c36 */ /* 0x000fe40008000000 */
[----:B------:R-:W-:Y:S01]  /*d6c0*/  FMUL.FTZ R13, R55, R13 ;  /* 0x0000000d370d7220 */ /* 0x000fe20000410000 */
[----:B------:R-:W-:Y:S01]  /*d6d0*/  ULEA UR4, UR49, 0xffffffc0, 0x6 ;  /* 0xffffffc031047891 */ /* 0x000fe2000f8e303f */
[----:B------:R-:W-:Y:S01]  /*d6e0*/  IMAD R21, R38, -0x2, R15 ;  /* 0xfffffffe26157824 */ /* 0x000fe200078e020f */
[----:B------:R-:W4:Y:S03]  /*d6f0*/  MUFU.TANH R12, R12 ;  /* 0x0000000c000c7308 */ /* 0x000f260000002400 */
[----:B------:R-:W-:Y:S01]  /*d700*/  IMAD.IADD R36, R21, 0x1, -R10 ;  /* 0x0000000115247824 */ /* 0x000fe200078e0a0a */
[----:B------:R-:W-:Y:S01]  /*d710*/  LOP3.LUT R21, RZ, R58, RZ, 0x33, !PT ;  /* 0x0000003aff157212 */ /* 0x000fe200078e33ff */
[----:B------:R-:W-:-:S03]  /*d720*/  VIADD R15, R11, -UR4 ;  /* 0x800000040b0f7c36 */ /* 0x000fc60008000000 */
        /* <DEDUP_REMOVED lines=23> */
[----:B------:R-:W1:Y:S08]  /*d8a0*/  MUFU.TANH R54, R54 ;  /* 0x0000003600367308 */ /* 0x000e700000002400 */
[----:B------:R1:W1:Y:S01]  /*d8b0*/  MUFU.TANH R39, R13 ;  /* 0x0000000d00277308 */ /* 0x0002620000002400 */
[----:B------:R-:W-:Y:S01]  /*d8c0*/  IMAD.IADD R43, R36, 0x1, R21 ;  /* 0x00000001242b7824 */ /* 0x000fe200078e0215 */
[----:B0-----:R-:W-:Y:S01]  /*d8d0*/  VIADDMNMX R15, R40, R46, R41, PT ;  /* 0x0000002e280f7246 */ /* 0x001fe20003800129 */
[----:B------:R-:W-:-:S02]  /*d8e0*/  VIADD R59, R59, -UR4 ;  /* 0x800000043b3b7c36 */ /* 0x000fc40008000000 */
[----:B------:R-:W-:Y:S01]  /*d8f0*/  IMAD.IADD R21, R43, 0x1, R40 ;  /* 0x000000012b157824 */ /* 0x000fe200078e0228 */
[----:B--234-:R-:W-:Y:S06]  /*d900*/  @!P2 BRA `(.L_x_5250) ;  /* 0x000000000068a947 */ /* 0x01cfec0003800000 */
[----:B-1----:R-:W-:Y:S01]  /*d910*/  IADD3 R13, -R10, R11, R40 ;  /* 0x0000000b0a0d7210 */ /* 0x002fe20007ffe128 */
[----:B------:R-:W-:Y:S03]  /*d920*/  BSSY B1, `(.L_x_5251) ;  /* 0x0000014000017945 */ /* 0x000fe60003800000 */
[----:B------:R-:W-:-:S13]  /*d930*/  ISETP.GT.AND P1, PT, R13, -0x1, PT ;  /* 0xffffffff0d00780c */ /* 0x000fda0003f24270 */
[----:B------:R-:W-:Y:S05]  /*d940*/  @P1 BRA `(.L_x_5252) ;  /* 0x00000000002c1947 */ /* 0x000fea0003800000 */
[----:B------:R-:W-:Y:S01]  /*d950*/  ISETP.NE.AND P1, PT, R0, 0x1, PT ;  /* 0x000000010000780c */ /* 0x000fe20003f25270 */
[----:B------:R-:W-:Y:S01]  /*d960*/  BSSY B2, `(.L_x_5253) ;  /* 0x0000007000027945 */ /* 0x000fe20003800000 */
[----:B------:R-:W-:-:S11]  /*d970*/  LOP3.LUT R13, RZ, R13, RZ, 0x33, !PT ;  /* 0x0000000dff0d7212 */ /* 0x000fd600078e33ff */
[----:B------:R-:W-:Y:S05]  /*d980*/  @!P1 BRA `(.L_x_5254) ;  /* 0x0000000000109947 */ /* 0x000fea0003800000 */
[----:B------:R-:W2:Y:S04]  /*d990*/  LDL R36, [R3+0x1c] ;  /* 0x00001c0003247983 */ /* 0x000ea80000100800 */
[----:B------:R-:W3:Y:S01]  /*d9a0*/  LDL R40, [R3+0x20] ;  /* 0x0000200003287983 */ /* 0x000ee20000100800 */
[----:B--2---:R-:W-:-:S05]  /*d9b0*/  IMAD.HI.U32 R13, R13, R36, RZ ;  /* 0x000000240d0d7227 */ /* 0x004fca00078e00ff */
[----:B---3--:R-:W-:-:S07]  /*d9c0*/  SHF.R.U32.HI R13, RZ, R40, R13 ;  /* 0x00000028ff0d7219 */ /* 0x008fce000001160d */
.L_x_5254:
[----:B------:R-:W-:Y:S05]  /*d9d0*/  BSYNC B2 ;  /* 0x0000000000027941 */ /* 0x000fea0003800000 */
.L_x_5253:
[----:B------:R-:W-:Y:S01]  /*d9e0*/  LOP3.LUT R13, RZ, R13, RZ, 0x33, !PT ;  /* 0x0000000dff0d7212 */ /* 0x000fe200078e33ff */
[----:B------:R-:W-:Y:S06]  /*d9f0*/  BRA `(.L_x_5255) ;  /* 0x0000000000187947 */ /* 0x000fec0003800000 */
.L_x_5252:
[----:B------:R-:W-:-:S13]  /*da00*/  ISETP.NE.AND P1, PT, R0, 0x1, PT ;  /* 0x000000010000780c */ /* 0x000fda0003f25270 */
[----:B------:R-:W-:Y:S05]  /*da10*/  @!P1 BRA `(.L_x_5255) ;  /* 0x0000000000109947 */ /* 0x000fea0003800000 */
[----:B------:R-:W2:Y:S04]  /*da20*/  LDL R36, [R3+0x1c] ;  /* 0x00001c0003247983 */ /* 0x000ea80000100800 */
[----:B------:R-:W3:Y:S01]  /*da30*/  LDL R40, [R3+0x20] ;  /* 0x0000200003287983 */ /* 0x000ee20000100800 */
[----:B--2---:R-:W-:-:S05]  /*da40*/  IMAD.HI.U32 R13, R13, R36, RZ ;  /* 0x000000240d0d7227 */ /* 0x004fca00078e00ff */
[----:B---3--:R-:W-:-:S07]  /*da50*/  SHF.R.U32.HI R13, RZ, R40, R13 ;  /* 0x00000028ff0d7219 */ /* 0x008fce000001160d */
.L_x_5255:
[----:B------:R-:W-:Y:S05]  /*da60*/  BSYNC B1 ;  /* 0x0000000000017941 */ /* 0x000fea0003800000 */
.L_x_5251:
[----:B------:R-:W-:-:S04]  /*da70*/  IMAD R13, R0, R13, -UR4 ;  /* 0x80000004000d7e24 */ /* 0x000fc8000f8e020d */
[----:B------:R-:W-:-:S05]  /*da80*/  IMAD R36, R38, -0x2, R13 ;  /* 0xfffffffe26247824 */ /* 0x000fca00078e020d */
[----:B------:R-:W-:Y:S02]  /*da90*/  VIMNMX R21, R21, R36, !PT ;  /* 0x0000002415157248 */ /* 0x000fe40007fe0100 */
[----:B------:R-:W-:-:S07]  /*daa0*/  VIADDMNMX R15, R36, R0, R15, PT ;  /* 0x00000000240f7246 */ /* 0x000fce000380010f */
.L_x_5250:
[----:B------:R-:W-:Y:S05]  /*dab0*/  BSYNC B0 ;  /* 0x0000000000007941 */ /* 0x000fea0003800000 */
.L_x_5249:
[C---:B------:R-:W-:Y:S01]  /*dac0*/  ISETP.GE.AND P1, PT, R59.reuse, 0x2, PT ;  /* 0x000000023b00780c */ /* 0x040fe20003f26270 */
[----:B------:R-:W0:Y:S01]  /*dad0*/  SHFL.IDX PT, R42, R42, 0x1, 0x1c1f ;  /* 0x003c1f002a2a7f89 */ /* 0x000e2200000e0000 */
[----:B------:R-:W-:Y:S01]  /*dae0*/  ISETP.GE.AND P5, PT, R59, 0xa, PT ;  /* 0x0000000a3b00780c */ /* 0x000fe20003fa6270 */
[----:B------:R-:W-:Y:S01]  /*daf0*/  BSSY B0, `(.L_x_5256) ;  /* 0x0000068000007945 */ /* 0x000fe20003800000 */
[----:B------:R-:W-:Y:S02]  /*db00*/  ISETP.GT.AND P3, PT, R21, 0x1, !P1 ;  /* 0x000000011500780c */ /* 0x000fe40004f64270 */
[----:B------:R-:W-:Y:S02]  /*db10*/  ISETP.GE.AND P2, PT, R59, 0x9, PT ;  /* 0x000000093b00780c */ /* 0x000fe40003f46270 */
[----:B------:R-:W-:Y:S02]  /*db20*/  ISETP.LT.OR P3, PT, R15, 0x2, P3 ;  /* 0x000000020f00780c */ /* 0x000fe40001f61670 */
[----:B------:R-:W-:-:S02]  /*db30*/  P2R R50, PR, RZ, 0x20 ;  /* 0x00000020ff327803 */ /* 0x000fc40000000000 */
[----:B------:R-:W-:Y:S02]  /*db40*/  FSEL R47, R60, -INF , !P3 ;  /* 0xff8000003c2f7808 */ /* 0x000fe40005800000 */
[C---:B------:R-:W-:Y:S02]  /*db50*/  ISETP.GT.AND P3, PT, R21.reuse, 0x9, !P5 ;  /* 0x000000091500780c */ /* 0x040fe40006f64270 */
[----:B------:R-:W-:Y:S02]  /*db60*/  ISETP.GT.AND P4, PT, R21, 0x8, !P2 ;  /* 0x000000081500780c */ /* 0x000fe40005784270 */
[----:B------:R-:W-:Y:S02]  /*db70*/  ISETP.LT.OR P3, PT, R15, 0xa, P3 ;  /* 0x0000000a0f00780c */ /* 0x000fe40001f61670 */
[----:B------:R-:W-:Y:S02]  /*db80*/  ISETP.GE.AND P5, PT, R59, 0x11, PT ;  /* 0x000000113b00780c */ /* 0x000fe40003fa6270 */
[----:B------:R-:W-:-:S02]  /*db90*/  FSEL R51, R62, -INF , !P3 ;  /* 0xff8000003e337808 */ /* 0x000fc40005800000 */
[----:B------:R-:W-:Y:S02]  /*dba0*/  ISETP.LT.OR P4, PT, R15, 0x9, P4 ;  /* 0x000000090f00780c */ /* 0x000fe40002781670 */
[----:B------:R-:W-:Y:S02]  /*dbb0*/  ISETP.GT.AND P3, PT, R21, 0x10, !P5 ;  /* 0x000000101500780c */ /* 0x000fe40006f64270 */
[----:B------:R-:W-:Y:S02]  /*dbc0*/  FSEL R61, R61, -INF , !P4 ;  /* 0xff8000003d3d7808 */ /* 0x000fe40006000000 */
[----:B------:R-:W-:Y:S02]  /*dbd0*/  ISETP.LT.OR P3, PT, R15, 0x11, P3 ;  /* 0x000000110f00780c */ /* 0x000fe40001f61670 */
[----:B------:R-:W-:Y:S02]  /*dbe0*/  ISETP.GE.AND P4, PT, R59, 0x12, PT ;  /* 0x000000123b00780c */ /* 0x000fe40003f86270 */
[----:B-1----:R-:W-:-:S02]  /*dbf0*/  FSEL R63, R63, -INF , !P3 ;  /* 0xff8000003f3f7808 */ /* 0x002fc40005800000 */
        /* <DEDUP_REMOVED lines=33> */
[----:B------:R-:W-:Y:S02]  /*de10*/  P2R R56, PR, RZ, 0x20 ;  /* 0x00000020ff387803 */ /* 0x000fe40000000000 */
[----:B------:R-:W-:Y:S02]  /*de20*/  FSEL R139, R45, -INF , !P3 ;  /* 0xff8000002d8b7808 */ /* 0x000fe40005800000 */
[----:B------:R-:W-:-:S02]  /*de30*/  ISETP.GE.AND P3, PT, R59, 0x31, PT ;  /* 0x000000313b00780c */ /* 0x000fc40003f66270 */
[----:B0-----:R-:W-:Y:S02]  /*de40*/  VIADDMNMX R13, R42, R46, R41, PT ;  /* 0x0000002e2a0d7246 */ /* 0x001fe40003800129 */
        /* <DEDUP_REMOVED lines=36> */
.L_x_5261:
[----:B------:R-:W-:Y:S05]  /*e090*/  BSYNC B2 ;  /* 0x0000000000027941 */ /* 0x000fea0003800000 */
.L_x_5260:
[----:B------:R-:W-:Y:S01]  /*e0a0*/  LOP3.LUT R11, RZ, R11, RZ, 0x33, !PT ;  /* 0x0000000bff0b7212 */ /* 0x000fe200078e33ff */
[----:B------:R-:W-:Y:S06]  /*e0b0*/  BRA `(.L_x_5262) ;  /* 0x0000000000187947 */ /* 0x000fec0003800000 */
.L_x_5259:
[----:B------:R-:W-:-:S13]  /*e0c0*/  ISETP.NE.AND P6, PT, R0, 0x1, PT ;  /* 0x000000010000780c */ /* 0x000fda0003fc5270 */
[----:B------:R-:W-:Y:S05]  /*e0d0*/  @!P6 BRA `(.L_x_5262) ;  /* 0x000000000010e947 */ /* 0x000fea0003800000 */
[----:B------:R-:W2:Y:S04]  /*e0e0*/  LDL R10, [R3+0x1c] ;  /* 0x00001c00030a7983 */ /* 0x000ea80000100800 */
[----:B------:R-:W3:Y:S01]  /*e0f0*/  LDL R36, [R3+0x20] ;  /* 0x0000200003247983 */ /* 0x000ee20000100800 */
[----:B--2---:R-:W-:-:S05]  /*e100*/  IMAD.HI.U32 R11, R11, R10, RZ ;  /* 0x0000000a0b0b7227 */ /* 0x004fca00078e00ff */
[----:B---3--:R-:W-:-:S07]  /*e110*/  SHF.R.U32.HI R11, RZ, R36, R11 ;  /* 0x00000024ff0b7219 */ /* 0x008fce000001160b */
.L_x_5262:
[----:B------:R-:W-:Y:S05]  /*e120*/  BSYNC B1 ;  /* 0x0000000000017941 */ /* 0x000fea0003800000 */
.L_x_5258:
[----:B------:R-:W-:-:S04]  /*e130*/  IMAD R11, R0, R11, -UR4 ;  /* 0x80000004000b7e24 */ /* 0x000fc8000f8e020b */
[----:B------:R-:W-:-:S05]  /*e140*/  IMAD R11, R38, -0x2, R11 ;  /* 0xfffffffe260b7824 */ /* 0x000fca00078e020b */
[----:B------:R-:W-:Y:S02]  /*e150*/  VIADDMNMX R13, R11, R0, R13, PT ;  /* 0x000000000b0d7246 */ /* 0x000fe4000380010d */
[----:B------:R-:W-:-:S07]  /*e160*/  VIMNMX R12, R12, R11, !PT ;  /* 0x0000000b0c0c7248 */ /* 0x000fce0007fe0100 */
.L_x_5257:
[----:B------:R-:W-:Y:S05]  /*e170*/  BSYNC B0 ;  /* 0x0000000000007941 */ /* 0x000fea0003800000 */
.L_x_5256:
[----:B------:R-:W-:Y:S01]  /*e180*/  ISETP.GT.AND P1, PT, R12, 0x1, !P1 ;  /* 0x000000010c00780c */ /* 0x000fe20004f24270 */
[----:B------:R-:W2:Y:S01]  /*e190*/  LDL R41, [R1+0x430] ;  /* 0x0004300001297983 */ /* 0x000ea20000100800 */
[----:B------:R-:W-:Y:S02]  /*e1a0*/  FMNMX.FTZ R0, R45, R47, !PT ;  /* 0x0000002f2d007209 */ /* 0x000fe40007810000 */
[----:B------:R-:W-:Y:S01]  /*e1b0*/  ISETP.LT.OR P1, PT, R13, 0x2, P1 ;  /* 0x000000020d00780c */ /* 0x000fe20000f21670 */
[----:B------:R-:W3:Y:S01]  /*e1c0*/  LDL.64 R42, [R1+0x138] ;  /* 0x00013800012a7983 */ /* 0x000ee20000100a00 */
[----:B------:R-:W-:Y:S02]  /*e1d0*/  FMNMX.FTZ R0, R61, R0, !PT ;  /* 0x000000003d007209 */ /* 0x000fe40007810000 */
[----:B------:R-:W-:Y:S01]  /*e1e0*/  FSEL R25, R25, -INF , !P1 ;  /* 0xff80000019197808 */ /* 0x000fe20004800000 */
[----:B------:R-:W4:Y:S01]  /*e1f0*/  LDL R117, [R1+0x1e8] ;  /* 0x0001e80001757983 */ /* 0x000f220000100800 */
[----:B------:R-:W-:-:S02]  /*e200*/  ISETP.NE.AND P1, PT, R50, RZ, PT ;  /* 0x000000ff3200720c */ /* 0x000fc40003f25270 */
[----:B------:R-:W-:Y:S01]  /*e210*/  FMNMX.FTZ R0, R51, R0, !PT ;  /* 0x0000000033007209 */ /* 0x000fe20007810000 */
[----:B------:R-:W5:Y:S01]  /*e220*/  LDL R46, [R1+0x228] ;  /* 0x00022800012e7983 */ /* 0x000f620000100800 */
[----:B------:R-:W-:Y:S02]  /*e230*/  ISETP.GT.AND P1, PT, R12, 0x9, !P1 ;  /* 0x000000090c00780c */ /* 0x000fe40004f24270 */
[----:B------:R-:W-:Y:S01]  /*e240*/  FMNMX.FTZ R0, R63, R0, !PT ;  /* 0x000000003f007209 */ /* 0x000fe20007810000 */
[----:B------:R-:W4:Y:S01]  /*e250*/  LDL R50, [R1+0x230] ;  /* 0x0002300001327983 */ /* 0x000f220000100800 */
[----:B------:R-:W-:Y:S02]  /*e260*/  ISETP.LT.OR P1, PT, R13, 0xa, P1 ;  /* 0x0000000a0d00780c */ /* 0x000fe40000f21670 */
[----:B------:R-:W-:Y:S01]  /*e270*/  FMNMX.FTZ R0, R145, R0, !PT ;  /* 0x0000000091007209 */ /* 0x000fe20007810000 */
[----:B------:R-:W4:Y:S01]  /*e280*/  LDL R52, [R1+0x234] ;  /* 0x0002340001347983 */ /* 0x000f220000100800 */
[----:B------:R-:W-:-:S02]  /*e290*/  FSEL R29, R29, -INF , !P1 ;  /* 0xff8000001d1d7808 */ /* 0x000fc40004800000 */
[----:B------:R-:W-:Y:S01]  /*e2a0*/  ISETP.NE.AND P1, PT, R56, RZ, PT ;  /* 0x000000ff3800720c */ /* 0x000fe20003f25270 */
[----:B------:R-:W4:Y:S01]  /*e2b0*/  LDL R70, [R1+0x258] ;  /* 0x0002580001467983 */ /* 0x000f220000100800 */
[C---:B------:R-:W-:Y:S02]  /*e2c0*/  ISETP.GT.AND P2, PT, R12.reuse, 0x8, !P2 ;  /* 0x000000080c00780c */ /* 0x040fe40005744270 */
[----:B------:R-:W-:Y:S01]  /*e2d0*/  ISETP.GT.AND P1, PT, R12, 0x10, !P1 ;  /* 0x000000100c00780c */ /* 0x000fe20004f24270 */
[----:B------:R-:W4:Y:S01]  /*e2e0*/  LDL R56, [R1+0x23c] ;  /* 0x00023c0001387983 */ /* 0x000f220000100800 */
[----:B------:R-:W-:Y:S02]  /*e2f0*/  FMNMX.FTZ R0, R65, R0, !PT ;  /* 0x0000000041007209 */ /* 0x000fe40007810000 */
[C---:B------:R-:W-:Y:S01]  /*e300*/  ISETP.LT.OR P1, PT, R13.reuse, 0x11, P1 ;  /* 0x000000110d00780c */ /* 0x040fe20000f21670 */
[----:B------:R-:W4:Y:S01]  /*e310*/  LDL R72, [R1+0x25c] ;  /* 0x00025c0001487983 */ /* 0x000f220000100800 */
[----:B------:R-:W-:-:S02]  /*e320*/  ISETP.LT.OR P2, PT, R13, 0x9, P2 ;  /* 0x000000090d00780c */ /* 0x000fc40001741670 */
[----:B------:R-:W-:Y:S01]  /*e330*/  FSEL R30, R30, -INF , !P1 ;  /* 0xff8000001e1e7808 */ /* 0x000fe20004800000 */
[----:B------:R-:W4:Y:S01]  /*e340*/  LDL R74, [R1+0x260] ;  /* 0x00026000014a7983 */ /* 0x000f220000100800 */
[----:B------:R-:W-:Y:S02]  /*e350*/  ISETP.NE.AND P1, PT, R58, RZ, PT ;  /* 0x000000ff3a00720c */ /* 0x000fe40003f25270 */
[----:B------:R-:W-:Y:S01]  /*e360*/  FMNMX.FTZ R0, R141, R0, !PT ;  /* 0x000000008d007209 */ /* 0x000fe20007810000 */
[----:B------:R-:W4:Y:S01]  /*e370*/  LDL R58, [R1+0x240] ;  /* 0x00024000013a7983 */ /* 0x000f220000100800 */
[----:B------:R-:W-:Y:S02]  /*e380*/  ISETP.GT.AND P1, PT, R12, 0x11, !P1 ;  /* 0x000000110c00780c */ /* 0x000fe40004f24270 */
[----:B------:R-:W-:Y:S01]  /*e390*/  FSEL R28, R28, -INF , !P2 ;  /* 0xff8000001c1c7808 */ /* 0x000fe20005000000 */
[----:B------:R-:W4:Y:S01]  /*e3a0*/  LDL R76, [R1+0x264] ;  /* 0x00026400014c7983 */ /* 0x000f220000100800 */
[----:B------:R-:W-:-:S02]  /*e3b0*/  ISETP.LT.OR P1, PT, R13, 0x12, P1 ;  /* 0x000000120d00780c */ /* 0x000fc40000f21670 */
[----:B------:R-:W-:Y:S01]  /*e3c0*/  ISETP.NE.AND P2, PT, R66, RZ, PT ;  /* 0x000000ff4200720c */ /* 0x000fe20003f45270 */
[----:B------:R-:W4:Y:S01]  /*e3d0*/  LDL R78, [R1+0x268] ;  /* 0x00026800014e7983 */ /* 0x000f220000100800 */
[----:B------:R-:W-:Y:S02]  /*e3e0*/  FSEL R31, R31, -INF , !P1 ;  /* 0xff8000001f1f7808 */ /* 0x000fe40004800000 */
[----:B------:R-:W-:Y:S01]  /*e3f0*/  ISETP.NE.AND P1, PT, R60, RZ, PT ;  /* 0x000000ff3c00720c */ /* 0x000fe20003f25270 */
[----:B------:R-:W4:Y:S01]  /*e400*/  LDL R66, [R1+0x250] ;  /* 0x0002500001427983 */ /* 0x000f220000100800 */
[----:B------:R-:W-:Y:S02]  /*e410*/  FMNMX.FTZ R0, R67, R0, !PT ;  /* 0x0000000043007209 */ /* 0x000fe40007810000 */
[----:B------:R-:W-:Y:S01]  /*e420*/  ISETP.GT.AND P1, PT, R12, 0x18, !P1 ;  /* 0x000000180c00780c */ /* 0x000fe20004f24270 */
[----:B------:R-:W4:Y:S01]  /*e430*/  LDL R60, [R1+0x244] ;  /* 0x00024400013c7983 */ /* 0x000f220000100800 */
[----:B------:R-:W-:-:S02]  /*e440*/  FMNMX.FTZ R0, R143, R0, !PT ;  /* 0x000000008f007209 */ /* 0x000fc40007810000 */
[----:B------:R-:W-:Y:S01]  /*e450*/  ISETP.LT.OR P1, PT, R13, 0x19, P1 ;  /* 0x000000190d00780c */ /* 0x000fe20000f21670 */
[----:B------:R-:W4:Y:S01]  /*e460*/  LDL R80, [R1+0x26c] ;  /* 0x00026c0001507983 */ /* 0x000f220000100800 */
[----:B------:R-:W-:Y:S02]  /*e470*/  FMNMX.FTZ R0, R55, R0, !PT ;  /* 0x0000000037007209 */ /* 0x000fe40007810000 */
[----:B------:R-:W-:Y:S01]  /*e480*/  FSEL R32, R32, -INF , !P1 ;  /* 0xff80000020207808 */ /* 0x000fe20004800000 */
[----:B------:R-:W4:Y:S01]  /*e490*/  LDL R82, [R1+0x270] ;  /* 0x0002700001527983 */ /* 0x000f220000100800 */
[----:B------:R-:W-:Y:S02]  /*e4a0*/  ISETP.NE.AND P1, PT, R62, RZ, PT ;  /* 0x000000ff3e00720c */ /* 0x000fe40003f25270 */
[----:B------:R-:W-:Y:S01]  /*e4b0*/  ISETP.NE.AND P6, PT, R40, RZ, PT ;  /* 0x000000ff2800720c */ /* 0x000fe20003fc5270 */
[----:B------:R-:W4:Y:S01]  /*e4c0*/  LDL R62, [R1+0x248] ;  /* 0x00024800013e7983 */ /* 0x000f220000100800 */
[----:B------:R-:W-:-:S02]  /*e4d0*/  ISETP.GT.AND P1, PT, R12, 0x19, !P1 ;  /* 0x000000190c00780c */ /* 0x000fc40004f24270 */
[----:B------:R-:W-:Y:S01]  /*e4e0*/  FMNMX.FTZ R0, R139, R0, !PT ;  /* 0x000000008b007209 */ /* 0x000fe20007810000 */
[----:B------:R-:W4:Y:S01]  /*e4f0*/  LDL R84, [R1+0x274] ;  /* 0x0002740001547983 */ /* 0x000f220000100800 */
[----:B------:R-:W-:Y:S02]  /*e500*/  ISETP.LT.OR P1, PT, R13, 0x1a, P1 ;  /* 0x0000001a0d00780c */ /* 0x000fe40000f21670 */
[----:B------:R-:W-:Y:S01]  /*e510*/  FMNMX.FTZ R0, R57, R0, !PT ;  /* 0x0000000039007209 */ /* 0x000fe20007810000 */
[----:B------:R-:W4:Y:S01]  /*e520*/  LDL R86, [R1+0x278] ;  /* 0x0002780001567983 */ /* 0x000f220000100800 */
[----:B------:R-:W-:Y:S02]  /*e530*/  FSEL R33, R33, -INF , !P1 ;  /* 0xff80000021217808 */ /* 0x000fe40004800000 */
[----:B------:R-:W-:Y:S01]  /*e540*/  ISETP.NE.AND P1, PT, R64, RZ, PT ;  /* 0x000000ff4000720c */ /* 0x000fe20003f25270 */
[----:B------:R-:W4:Y:S01]  /*e550*/  LDL R88, [R1+0x27c] ;  /* 0x00027c0001587983 */ /* 0x000f220000100800 */
[----:B------:R-:W-:-:S02]  /*e560*/  FMNMX.FTZ R0, R49, R0, !PT ;  /* 0x0000000031007209 */ /* 0x000fc40007810000 */
[----:B------:R-:W-:Y:S01]  /*e570*/  ISETP.GT.AND P1, PT, R12, 0x20, !P1 ;  /* 0x000000200c00780c */ /* 0x000fe20004f24270 */
[----:B------:R-:W4:Y:S01]  /*e580*/  LDL R64, [R1+0x24c] ;  /* 0x00024c0001407983 */ /* 0x000f220000100800 */
[----:B------:R-:W-:Y:S02]  /*e590*/  FMNMX.FTZ R0, R69, R0, !PT ;  /* 0x0000000045007209 */ /* 0x000fe40007810000 */
[----:B------:R-:W-:Y:S01]  /*e5a0*/  ISETP.LT.OR P1, PT, R13, 0x21, P1 ;  /* 0x000000210d00780c */ /* 0x000fe20000f21670 */
[----:B------:R-:W4:Y:S01]  /*e5b0*/  LDL R90, [R1+0x280] ;  /* 0x00028000015a7983 */ /* 0x000f220000100800 */
[----:B------:R-:W-:Y:S02]  /*e5c0*/  FMNMX.FTZ R10, R53, R0, !PT ;  /* 0x00000000350a7209 */ /* 0x000fe40007810000 */
[----:B------:R-:W-:Y:S01]  /*e5d0*/  FSEL R34, R34, -INF , !P1 ;  /* 0xff80000022227808 */ /* 0x000fe20004800000 */
[----:B------:R-:W4:Y:S01]  /*e5e0*/  LDL R92, [R1+0x284] ;  /* 0x00028400015c7983 */ /* 0x000f220000100800 */
[----:B------:R-:W-:-:S02]  /*e5f0*/  ISETP.GT.AND P1, PT, R12, 0x21, !P2 ;  /* 0x000000210c00780c */ /* 0x000fc40005724270 */
[----:B------:R-:W-:Y:S01]  /*e600*/  ISETP.NE.AND P2, PT, R44, RZ, PT ;  /* 0x000000ff2c00720c */ /* 0x000fe20003f45270 */
[----:B------:R-:W0:Y:S01]  /*e610*/  SHFL.BFLY PT, R15, R10, 0x2, 0x1f ;  /* 0x0c401f000a0f7f89 */ /* 0x000e2200000e0000 */
[----:B------:R-:W-:Y:S02]  /*e620*/  ISETP.LT.OR P1, PT, R13, 0x22, P1 ;  /* 0x000000220d00780c */ /* 0x000fe40000f21670 */
[C---:B------:R-:W-:Y:S01]  /*e630*/  ISETP.GT.AND P2, PT, R12.reuse, 0x29, !P2 ;  /* 0x000000290c00780c */ /* 0x040fe20005744270 */
[----:B------:R-:W5:Y:S01]  /*e640*/  LDL R44, [R1+0x224] ;  /* 0x00022400012c7983 */ /* 0x000f620000100800 */
[----:B------:R-:W-:Y:S02]  /*e650*/  FSEL R35, R35, -INF , !P1 ;  /* 0xff80000023237808 */ /* 0x000fe40004800000 */
[C---:B------:R-:W-:Y:S01]  /*e660*/  ISETP.GT.AND P1, PT, R12.reuse, RZ, !P6 ;  /* 0x000000ff0c00720c */ /* 0x040fe20007724270 */
[----:B------:R-:W4:Y:S01]  /*e670*/  LDL R94, [R1+0x288] ;  /* 0x00028800015e7983 */ /* 0x000f220000100800 */
[----:B------:R-:W-:-:S02]  /*e680*/  ISETP.GT.AND P3, PT, R12, 0x30, !P3 ;  /* 0x000000300c00780c */ /* 0x000fc40005f64270 */
[C---:B------:R-:W-:Y:S01]  /*e690*/  ISETP.LT.OR P1, PT, R13.reuse, 0x1, P1 ;  /* 0x000000010d00780c */ /* 0x040fe20000f21670 */
[----:B------:R-:W4:Y:S01]  /*e6a0*/  LDL R96, [R1+0x28c] ;  /* 0x00028c0001607983 */ /* 0x000f220000100800 */
[----:B------:R-:W-:Y:S02]  /*e6b0*/  ISETP.LT.OR P2, PT, R13, 0x2a, P2 ;  /* 0x0000002a0d00780c */ /* 0x000fe40001741670 */
[----:B------:R-:W-:Y:S01]  /*e6c0*/  FSEL R24, R24, -INF , !P1 ;  /* 0xff80000018187808 */ /* 0x000fe20004800000 */
[----:B------:R-:W4:Y:S01]  /*e6d0*/  LDL R98, [R1+0x290] ;  /* 0x0002900001627983 */ /* 0x000f220000100800 */
[----:B------:R-:W-:Y:S02]  /*e6e0*/  ISETP.NE.AND P1, PT, R68, RZ, PT ;  /* 0x000000ff4400720c */ /* 0x000fe40003f25270 */
[----:B------:R-:W-:Y:S01]  /*e6f0*/  FMNMX.FTZ R11, R24, R25, !PT ;  /* 0x00000019180b7209 */ /* 0x000fe20007810000 */
        /* <DEDUP_REMOVED lines=19> */
[----:B------:R-:W-:-:S02]  /*e830*/  ISETP.NE.AND P6, PT, R48, RZ, PT ;  /* 0x000000ff3000720c */ /* 0x000fc40003fc5270 */
[----:B------:R-:W-:Y:S01]  /*e840*/  FMNMX.FTZ R0, R34, R11, !PT ;  /* 0x0000000b22007209 */ /* 0x000fe20007810000 */
[----:B------:R-:W4:Y:S01]  /*e850*/  LDL R48, [R1+0x22c] ;  /* 0x00022c0001307983 */ /* 0x000f220000100800 */
[----:B------:R-:W-:Y:S02]  /*e860*/  ISETP.GT.AND P5, PT, R12, 0x38, !P5 ;  /* 0x000000380c00780c */ /* 0x000fe40006fa4270 */
[----:B------:R-:W-:Y:S01]  /*e870*/  FMNMX.FTZ R0, R35, R0, !PT ;  /* 0x0000000023007209 */ /* 0x000fe20007810000 */
[----:B------:R-:W4:Y:S01]  /*e880*/  LDL R112, [R1+0x2ac] ;  /* 0x0002ac0001707983 */ /* 0x000f220000100800 */
[----:B------:R-:W-:Y:S02]  /*e890*/  ISETP.LT.OR P4, PT, R13, 0x32, P4 ;  /* 0x000000320d00780c */ /* 0x000fe40002781670 */
[----:B------:R-:W-:Y:S01]  /*e8a0*/  FMNMX.FTZ R11, R27, R0, !PT ;  /* 0x000000001b0b7209 */ /* 0x000fe20007810000 */
[----:B------:R-:W4:Y:S01]  /*e8b0*/  LDL R114, [R1+0x2b0] ;  /* 0x0002b00001727983 */ /* 0x000f220000100800 */
[----:B------:R-:W-:-:S02]  /*e8c0*/  FSEL R36, R14, -INF , !P3 ;  /* 0xff8000000e247808 */ /* 0x000fc40005800000 */
[----:B------:R-:W-:Y:S01]  /*e8d0*/  FMNMX.FTZ R11, R26, R11, !PT ;  /* 0x0000000b1a0b7209 */ /* 0x000fe20007810000 */
[----:B------:R-:W4:Y:S01]  /*e8e0*/  LDL R116, [R1+0x2b4] ;  /* 0x0002b40001747983 */ /* 0x000f220000100800 */
[----:B------:R-:W-:Y:S02]  /*e8f0*/  ISETP.GT.AND P1, PT, R12, 0x39, !P6 ;  /* 0x000000390c00780c */ /* 0x000fe40007724270 */
[----:B------:R-:W-:Y:S01]  /*e900*/  ISETP.LT.OR P5, PT, R13, 0x39, P5 ;  /* 0x000000390d00780c */ /* 0x000fe20002fa1670 */
[----:B------:R-:W4:Y:S01]  /*e910*/  LDL R118, [R1+0x2b8] ;  /* 0x0002b80001767983 */ /* 0x000f220000100800 */
[----:B------:R-:W-:Y:S02]  /*e920*/  FSEL R37, R37, -INF , !P4 ;  /* 0xff80000025257808 */ /* 0x000fe40006000000 */
[----:B------:R-:W-:Y:S01]  /*e930*/  FMNMX.FTZ R0, R36, R11, !PT ;  /* 0x0000000b24007209 */ /* 0x000fe20007810000 */
[----:B------:R-:W4:Y:S01]  /*e940*/  LDL R120, [R1+0x2bc] ;  /* 0x0002bc0001787983 */ /* 0x000f220000100800 */
[----:B------:R-:W-:-:S02]  /*e950*/  ISETP.LT.OR P1, PT, R13, 0x3a, P1 ;  /* 0x0000003a0d00780c */ /* 0x000fc40000f21670 */
[----:B------:R-:W-:Y:S01]  /*e960*/  FSEL R38, R54, -INF , !P5 ;  /* 0xff80000036267808 */ /* 0x000fe20006800000 */
[----:B------:R-:W4:Y:S01]  /*e970*/  LDL R122, [R1+0x2c0] ;  /* 0x0002c000017a7983 */ /* 0x000f220000100800 */
[----:B------:R-:W-:Y:S02]  /*e980*/  FMNMX.FTZ R11, R37, R0, !PT ;  /* 0x00000000250b7209 */ /* 0x000fe40007810000 */
[----:B------:R-:W-:Y:S01]  /*e990*/  FSEL R39, R39, -INF , !P1 ;  /* 0xff80000027277808 */ /* 0x000fe20004800000 */
[----:B------:R-:W4:Y:S01]  /*e9a0*/  LDL R54, [R1+0x238] ;  /* 0x0002380001367983 */ /* 0x000f220000100800 */
[----:B------:R-:W-:Y:S02]  /*e9b0*/  FMNMX.FTZ R0, R38, R11, !PT ;  /* 0x0000000b26007209 */ /* 0x000fe40007810000 */
[----:B0-----:R-:W-:Y:S01]  /*e9c0*/  FMNMX.FTZ R15, R10, R15, !PT ;  /* 0x0000000f0a0f7209 */ /* 0x001fe20007810000 */
[----:B------:R-:W4:Y:S01]  /*e9d0*/  LDL R124, [R1+0x2c4] ;  /* 0x0002c400017c7983 */ /* 0x000f220000100800 */
[----:B------:R-:W-:-:S03]  /*e9e0*/  FMNMX.FTZ R11, R39, R0, !PT ;  /* 0x00000000270b7209 */ /* 0x000fc60007810000 */
[----:B------:R-:W0:Y:S04]  /*e9f0*/  SHFL.BFLY PT, R40, R15, 0x1, 0x1f ;  /* 0x0c201f000f287f89 */ /* 0x000e2800000e0000 */
[----:B------:R-:W-:Y:S04]  /*ea00*/  STL.64 [R1+0x410], R10 ;  /* 0x0004100a01007387 */ /* 0x000fe80000100a00 */
[----:B------:R-:W2:Y:S04]  /*ea10*/  LDL R13, [R1+0x414] ;  /* 0x00041400010d7983 */ /* 0x000ea80000100800 */
[----:B------:R-:W4:Y:S04]  /*ea20*/  LDL R126, [R1+0x2c8] ;  /* 0x0002c800017e7983 */ /* 0x000f280000100800 */
[----:B------:R-:W4:Y:S04]  /*ea30*/  LDL R128, [R1+0x2cc] ;  /* 0x0002cc0001807983 */ /* 0x000f280000100800 */
[----:B------:R-:W4:Y:S01]  /*ea40*/  LDL R130, [R1+0x2d0] ;  /* 0x0002d00001827983 */ /* 0x000f220000100800 */
[----:B0-----:R-:W-:-:S03]  /*ea50*/  FMNMX.FTZ R0, R15, R40, !PT ;  /* 0x000000280f007209 */ /* 0x001fc60007810000 */
[----:B------:R-:W4:Y:S04]  /*ea60*/  LDL R132, [R1+0x2d4] ;  /* 0x0002d40001847983 */ /* 0x000f280000100800 */
[----:B------:R-:W-:Y:S04]  /*ea70*/  STL [R1+0x410], R0 ;  /* 0x0004100001007387 */ /* 0x000fe80000100800 */
[----:B------:R-:W3:Y:S04]  /*ea80*/  LDL R14, [R1+0x410] ;  /* 0x00041000010e7983 */ /* 0x000ee80000100800 */
[----:B------:R-:W5:Y:S04]  /*ea90*/  LDL R40, [R1+0x21c] ;  /* 0x00021c0001287983 */ /* 0x000f680000100800 */
[----:B------:R-:W4:Y:S04]  /*eaa0*/  LDL R134, [R1+0x2d8] ;  /* 0x0002d80001867983 */ /* 0x000f280000100800 */
        /* <DEDUP_REMOVED lines=46> */
[----:B--2---:R-:W0:Y:S02]  /*ed90*/  SHFL.BFLY PT, R10, R13, 0x2, 0x1f ;  /* 0x0c401f000d0a7f89 */ /* 0x004e2400000e0000 */
[----:B0-----:R-:W-:-:S05]  /*eda0*/  FMNMX.FTZ R10, R10, R13, !PT ;  /* 0x0000000d0a0a7209 */ /* 0x001fca0007810000 */
[----:B------:R-:W0:Y:S01]  /*edb0*/  SHFL.BFLY PT, R11, R10, 0x1, 0x1f ;  /* 0x0c201f000a0b7f89 */ /* 0x000e2200000e0000 */
[----:B---3--:R-:W-:Y:S01]  /*edc0*/  FMUL.FTZ R12, R41, R14 ;  /* 0x0000000e290c7220 */ /* 0x008fe20000410000 */
[----:B------:R-:W-:Y:S01]  /*edd0*/  BAR.SYNC.DEFER_BLOCKING 0xf, 0x100 ;  /* 0x03c4000000007b1d */ /* 0x000fe20000010000 */
[----:B------:R-:W-:-:S04]  /*ede0*/  FSETP.NEU.FTZ.AND P1, PT, R14, -INF , PT ;  /* 0xff8000000e00780b */ /* 0x000fc80003f3d000 */
[----:B------:R-:W-:-:S05]  /*edf0*/  FSEL R12, R12, RZ, P1 ;  /* 0x000000ff0c0c7208 */ /* 0x000fca0000800000 */
        /* <DEDUP_REMOVED lines=11> */
[--C-:B------:R-:W-:Y:S01]  /*eeb0*/  FFMA.FTZ R178, R55, R41, -R12.reuse ;  /* 0x0000002937b27223 */ /* 0x100fe2000001080c */
[----:B------:R-:W-:Y:S01]  /*eec0*/  MUFU.EX2 R168, R168 ;  /* 0x000000a800a87308 */ /* 0x000fe20000000800 */
[----:B0-----:R-:W-:Y:S01]  /*eed0*/  FMNMX.FTZ R0, R10, R11, !PT ;  /* 0x0000000b0a007209 */ /* 0x001fe20007810000 */
[-CC-:B------:R-:W-:Y:S01]  /*eee0*/  FFMA.FTZ R139, R139, R41.reuse, -R12.reuse ;  /* 0x000000298b8b7223 */ /* 0x180fe2000001080c */
[-CC-:B------:R-:W-:Y:S01]  /*eef0*/  FFMA.FTZ R180, R57, R41.reuse, -R12.reuse ;  /* 0x0000002939b47223 */ /* 0x180fe2000001080c */
[-CC-:B------:R-:W-:Y:S01]  /*ef00*/  FFMA.FTZ R21, R49, R41.reuse, -R12.reuse ;  /* 0x0000002931157223 */ /* 0x180fe2000001080c */
[C---:B------:R-:W-:Y:S01]  /*ef10*/  FSETP.NEU.FTZ.AND P1, PT, R0.reuse, -INF , PT ;  /* 0xff8000000000780b */ /* 0x040fe20003f3d000 */
[-C--:B------:R-:W-:Y:S01]  /*ef20*/  FMUL.FTZ R10, R0, R41.reuse ;  /* 0x00000029000a7220 */ /* 0x080fe20000410000 */
[-CC-:B------:R-:W-:Y:S01]  /*ef30*/  FFMA.FTZ R182, R69, R41.reuse, -R12.reuse ;  /* 0x0000002945b67223 */ /* 0x180fe2000001080c */
[----:B------:R-:W0:Y:S01]  /*ef40*/  MUFU.EX2 R15, R15 ;  /* 0x0000000f000f7308 */ /* 0x000e220000000800 */
[----:B------:R-:W-:Y:S01]  /*ef50*/  FFMA.FTZ R137, R53, R41, -R12 ;  /* 0x0000002935897223 */ /* 0x000fe2000001080c */
[----:B------:R-:W2:Y:S01]  /*ef60*/  LDL R45, [R1+0x324] ;  /* 0x00032400012d7983 */ /* 0x000ea20000100800 */
[----:B------:R-:W-:-:S03]  /*ef70*/  FSEL R10, R10, RZ, P1 ;  /* 0x000000ff0a0a7208 */ /* 0x000fc60000800000 */
[----:B------:R-:W3:Y:S02]  /*ef80*/  LDL R47, [R1+0x328] ;  /* 0x00032800012f7983 */ /* 0x000ee40000100800 */
        /* <DEDUP_REMOVED lines=8> */
[----:B------:R-:W3:Y:S04]  /*f010*/  LDL R51, [R1+0x330] ;  /* 0x0003300001337983 */ /* 0x000ee80000100800 */
[----:B------:R-:W-:Y:S01]  /*f020*/  MUFU.EX2 R169, R169 ;  /* 0x000000a900a97308 */ /* 0x000fe20000000800 */
[----:B0-----:R-:W-:Y:S01]  /*f030*/  FADD.FTZ R11, R168, R15 ;  /* 0x0000000fa80b7221 */ /* 0x001fe20000010000 */
[-CC-:B------:R-:W-:Y:S01]  /*f040*/  FFMA.FTZ R129, R33, R41.reuse, -R10.reuse ;  /* 0x0000002921817223 */ /* 0x180fe2000001080a */
[----:B------:R-:W3:Y:S04]  /*f050*/  LDL R61, [R1+0x344] ;  /* 0x00034400013d7983 */ /* 0x000ee80000100800 */
[----:B------:R-:W3:Y:S01]  /*f060*/  LDL R63, [R1+0x348] ;  /* 0x00034800013f7983 */ /* 0x000ee20000100800 */
[----:B------:R-:W0:Y:S08]  /*f070*/  MUFU.EX2 R135, R135 ;  /* 0x0000008700877308 */ /* 0x000e300000000800 */
[----:B------:R-:W-:Y:S01]  /*f080*/  MUFU.EX2 R172, R172 ;  /* 0x000000ac00ac7308 */ /* 0x000fe20000000800 */
[----:B------:R-:W-:-:S07]  /*f090*/  FFMA.FTZ R177, R34, R41, -R10 ;  /* 0x0000002922b17223 */ /* 0x000fce000001080a */
[----:B------:R-:W-:Y:S01]  /*f0a0*/  MUFU.EX2 R145, R145 ;  /* 0x0000009100917308 */ /* 0x000fe20000000800 */
[-CC-:B------:R-:W-:Y:S01]  /*f0b0*/  FFMA.FTZ R127, R35, R41.reuse, -R10.reuse ;  /* 0x00000029237f7223 */ /* 0x180fe2000001080a */
[----:B------:R-:W3:Y:S06]  /*f0c0*/  LDL R65, [R1+0x34c] ;  /* 0x00034c0001417983 */ /* 0x000eec0000100800 */
        /* <DEDUP_REMOVED lines=13> */
[----:B------:R-:W-:Y:S01]  /*f1a0*/  FFMA.FTZ R121, R39, R41, -R10 ;  /* 0x0000002927797223 */ /* 0x000fe2000001080a */
[----:B------:R1:W-:Y:S04]  /*f1b0*/  STL [R1+0x414], R0 ;  /* 0x0004140001007387 */ /* 0x0003e80000100800 */
[----:B------:R-:W2:Y:S02]  /*f1c0*/  LDL R28, [R1+0x204] ;  /* 0x00020400011c7983 */ /* 0x000ea40000100800 */
[----:B------:R-:W5:Y:S02]  /*f1d0*/  MUFU.EX2 R171, R171 ;  /* 0x000000ab00ab7308 */ /* 0x000f640000000800 */
[----:B------:R-:W3:Y:S04]  /*f1e0*/  LDL R29, [R1+0x304] ;  /* 0x00030400011d7983 */ /* 0x000ee80000100800 */
[----:B------:R-:W3:Y:S02]  /*f1f0*/  LDL R49, [R1+0x32c] ;  /* 0x00032c0001317983 */ /* 0x000ee40000100800 */
[----:B------:R-:W1:Y:S01]  /*f200*/  MUFU.EX2 R133, R133 ;  /* 0x0000008500857308 */ /* 0x000e620000000800 */
[----:B0-----:R-:W-:Y:S01]  /*f210*/  FADD.FTZ R12, R169, R135 ;  /* 0x00000087a90c7221 */ /* 0x001fe20000010000 */
[----:B------:R-:W3:Y:S04]  /*f220*/  LDL R30, [R1+0x208] ;  /* 0x00020800011e7983 */ /* 0x000ee80000100800 */
[----:B------:R-:W3:Y:S02]  /*f230*/  LDL R53, [R1+0x334] ;  /* 0x0003340001357983 */ /* 0x000ee40000100800 */
[----:B------:R-:W0:Y:S01]  /*f240*/  MUFU.EX2 R173, R173 ;  /* 0x000000ad00ad7308 */ /* 0x000e220000000800 */
[----:B------:R-:W-:Y:S01]  /*f250*/  FADD.FTZ R14, R170, R11 ;  /* 0x0000000baa0e7221 */ /* 0x000fe20000010000 */
[----:B-----5:R-:W-:Y:S01]  /*f260*/  FADD.FTZ R12, R171, R12 ;  /* 0x0000000cab0c7221 */ /* 0x020fe20000010000 */
[----:B------:R-:W5:Y:S04]  /*f270*/  LDL R26, [R1+0x200] ;  /* 0x00020000011a7983 */ /* 0x000f680000100800 */
[----:B------:R-:W5:Y:S01]  /*f280*/  LDL R32, [R1+0x20c] ;  /* 0x00020c0001207983 */ /* 0x000f620000100800 */
[----:B------:R-:W0:Y:S01]  /*f290*/  MUFU.EX2 R131, R131 ;  /* 0x0000008300837308 */ /* 0x000e220000000800 */
[----:B------:R-:W-:Y:S01]  /*f2a0*/  FADD.FTZ R11, R147, R14 ;  /* 0x0000000e930b7221 */ /* 0x000fe20000010000 */
[----:B-1----:R-:W-:Y:S01]  /*f2b0*/  FADD.FTZ R12, R133, R12 ;  /* 0x0000000c850c7221 */ /* 0x002fe20000010000 */
[----:B------:R-:W5:Y:S04]  /*f2c0*/  LDL R34, [R1+0x210] ;  /* 0x0002100001227983 */ /* 0x000f680000100800 */
[----:B------:R-:W5:Y:S01]  /*f2d0*/  LDL R31, [R1+0x308] ;  /* 0x00030800011f7983 */ /* 0x000f620000100800 */
[----:B------:R-:W1:Y:S01]  /*f2e0*/  MUFU.EX2 R175, R175 ;  /* 0x000000af00af7308 */ /* 0x000e620000000800 */
[----:B------:R-:W-:Y:S01]  /*f2f0*/  FADD.FTZ R14, R172, R11 ;  /* 0x0000000bac0e7221 */ /* 0x000fe20000010000 */
[----:B0-----:R-:W-:Y:S01]  /*f300*/  FADD.FTZ R12, R173, R12 ;  /* 0x0000000cad0c7221 */ /* 0x001fe20000010000 */
[----:B------:R-:W5:Y:S04]  /*f310*/  LDL R38, [R1+0x218] ;  /* 0x0002180001267983 */ /* 0x000f680000100800 */
[----:B------:R-:W5:Y:S01]  /*f320*/  LDL R33, [R1+0x30c] ;  /* 0x00030c0001217983 */ /* 0x000f620000100800 */
[----:B------:R-:W0:Y:S01]  /*f330*/  MUFU.EX2 R129, R129 ;  /* 0x0000008100817308 */ /* 0x000e220000000800 */
[----:B------:R-:W-:Y:S01]  /*f340*/  FADD.FTZ R11, R145, R14 ;  /* 0x0000000e910b7221 */ /* 0x000fe20000010000 */
[----:B------:R-:W-:Y:S01]  /*f350*/  FADD.FTZ R12, R131, R12 ;  /* 0x0000000c830c7221 */ /* 0x000fe20000010000 */
[----:B------:R-:W5:Y:S04]  /*f360*/  LDL R27, [R1+0x300] ;  /* 0x00030000011b7983 */ /* 0x000f680000100800 */
[----:B------:R-:W5:Y:S01]  /*f370*/  LDL R35, [R1+0x310] ;  /* 0x0003100001237983 */ /* 0x000f620000100800 */
[----:B------:R-:W4:Y:S01]  /*f380*/  MUFU.EX2 R177, R177 ;  /* 0x000000b100b17308 */ /* 0x000f220000000800 */
        /* <DEDUP_REMOVED lines=11> */
[----:B----4-:R-:W-:-:S06]  /*f440*/  FADD.FTZ R12, R177, R12 ;  /* 0x0000000cb10c7221 */ /* 0x010fcc0000010000 */
[----:B------:R-:W-:Y:S08]  /*f450*/  MUFU.EX2 R180, R180 ;  /* 0x000000b400b47308 */ /* 0x000ff00000000800 */
[----:B------:R-:W4:Y:S01]  /*f460*/  MUFU.EX2 R125, R125 ;  /* 0x0000007d007d7308 */ /* 0x000f220000000800 */
[----:B------:R-:W-:Y:S01]  /*f470*/  FADD.FTZ R11, R143, R14 ;  /* 0x0000000e8f0b7221 */ /* 0x000fe20000010000 */
[----:B-1----:R-:W-:-:S06]  /*f480*/  FADD.FTZ R12, R127, R12 ;  /* 0x0000000c7f0c7221 */ /* 0x002fcc0000010000 */
[----:B------:R-:W-:Y:S08]  /*f490*/  MUFU.EX2 R21, R21 ;  /* 0x0000001500157308 */ /* 0x000ff00000000800 */
[----:B------:R-:W1:Y:S01]  /*f4a0*/  MUFU.EX2 R181, R181 ;  /* 0x000000b500b57308 */ /* 0x000e620000000800 */
[----:B------:R-:W-:Y:S01]  /*f4b0*/  FADD.FTZ R10, R178, R11 ;  /* 0x0000000bb20a7221 */ /* 0x000fe20000010000 */
[----:B0-----:R-:W-:-:S06]  /*f4c0*/  FADD.FTZ R12, R179, R12 ;  /* 0x0000000cb30c7221 */ /* 0x001fcc0000010000 */
[----:B------:R-:W-:Y:S08]  /*f4d0*/  MUFU.EX2 R182, R182 ;  /* 0x000000b600b67308 */ /* 0x000ff00000000800 */
[----:B------:R-:W0:Y:S01]  /*f4e0*/  MUFU.EX2 R123, R123 ;  /* 0x0000007b007b7308 */ /* 0x000e220000000800 */
[----:B------:R-:W-:Y:S01]  /*f4f0*/  FADD.FTZ R11, R139, R10 ;  /* 0x0000000a8b0b7221 */ /* 0x000fe20000010000 */
[----:B----4-:R-:W-:-:S06]  /*f500*/  FADD.FTZ R12, R125, R12 ;  /* 0x0000000c7d0c7221 */ /* 0x010fcc0000010000 */
[----:B------:R-:W-:Y:S08]  /*f510*/  MUFU.EX2 R137, R137 ;  /* 0x0000008900897308 */ /* 0x000ff00000000800 */
[----:B------:R-:W4:Y:S01]  /*f520*/  MUFU.EX2 R183, R183 ;  /* 0x000000b700b77308 */ /* 0x000f220000000800 */
[----:B------:R-:W-:Y:S01]  /*f530*/  FADD.FTZ R10, R180, R11 ;  /* 0x0000000bb40a7221 */ /* 0x000fe20000010000 */
[----:B-1----:R-:W-:Y:S01]  /*f540*/  FADD.FTZ R12, R181, R12 ;  /* 0x0000000cb50c7221 */ /* 0x002fe20000010000 */
[----:B------:R-:W-:Y:S01]  /*f550*/  F2FP.F16.F32.PACK_AB R168, R15, R168 ;  /* 0x000000a80fa8723e */ /* 0x000fe200000000ff */
[----:B------:R-:W5:Y:S04]  /*f560*/  LDL R14, [R1+0x3c0] ;  /* 0x0003c000010e7983 */ /* 0x000f680000100800 */
[----:B------:R-:W1:Y:S01]  /*f570*/  MUFU.EX2 R121, R121 ;  /* 0x0000007900797308 */ /* 0x000e620000000800 */
[----:B------:R-:W-:Y:S01]  /*f580*/  FADD.FTZ R11, R21, R10 ;  /* 0x0000000a150b7221 */ /* 0x000fe20000010000 */
[----:B0-----:R-:W-:Y:S01]  /*f590*/  FADD.FTZ R12, R123, R12 ;  /* 0x0000000c7b0c7221 */ /* 0x001fe20000010000 */
[----:B------:R-:W-:Y:S01]  /*f5a0*/  F2FP.F16.F32.PACK_AB R180, R21, R180 ;  /* 0x000000b415b4723e */ /* 0x000fe200000000ff */
[----:B------:R-:W5:Y:S01]  /*f5b0*/  LDL R15, [R1+0x3c4] ;  /* 0x0003c400010f7983 */ /* 0x000f620000100800 */
[----:B------:R-:W-:-:S03]  /*f5c0*/  FADD.FTZ R36, R182, R11 ;  /* 0x0000000bb6247221 */ /* 0x000fc60000010000 */
[----:B------:R-:W5:Y:S01]  /*f5d0*/  LDL.64 R10, [R1+0xa8] ;  /* 0x0000a800010a7983 */ /* 0x000f620000100a00 */
[----:B----4-:R-:W-:Y:S01]  /*f5e0*/  FADD.FTZ R12, R183, R12 ;  /* 0x0000000cb70c7221 */ /* 0x010fe20000010000 */
[----:B------:R-:W-:Y:S02]  /*f5f0*/  FADD.FTZ R36, R137, R36 ;  /* 0x0000002489247221 */ /* 0x000fe40000010000 */
[----:B------:R-:W4:Y:S04]  /*f600*/  LDL R21, [R1+0x3c8] ;  /* 0x0003c80001157983 */ /* 0x000f280000100800 */
[----:B------:R-:W4:Y:S01]  /*f610*/  LDL R0, [R1+0x3f8] ;  /* 0x0003f80001007983 */ /* 0x000f220000100800 */
[----:B-1----:R-:W-:-:S05]  /*f620*/  FADD.FTZ R37, R121, R12 ;  /* 0x0000000c79257221 */ /* 0x002fca0000010000 */
[----:B------:R0:W-:Y:S04]  /*f630*/  STL.64 [R1+0x420], R36 ;  /* 0x0004202401007387 */ /* 0x0001e80000100a00 */
[----:B------:R-:W5:Y:S04]  /*f640*/  LD.E.64 R12, desc[UR46][R42.64+0x8] ;  /* 0x0000082e2a0c7980 */ /* 0x000f68000c101b00 */
[----:B------:R-:W4:Y:S04]  /*f650*/  LD.E.64 R24, desc[UR46][R42.64] ;  /* 0x0000002e2a187980 */ /* 0x000f28000c101b00 */
[----:B0-----:R-:W4:Y:S04]  /*f660*/  LDL R36, [R1+0x214] ;  /* 0x0002140001247983 */ /* 0x001f280000100800 */
[----:B------:R-:W4:Y:S04]  /*f670*/  LDL R37, [R1+0x314] ;  /* 0x0003140001257983 */ /* 0x000f280000100800 */
[----:B------:R-:W4:Y:S04]  /*f680*/  LDL R42, [R1+0x220] ;  /* 0x00022000012a7983 */ /* 0x000f280000100800 */
[----:B------:R-:W4:Y:S01]  /*f690*/  LDL R43, [R1+0x320] ;  /* 0x00032000012b7983 */ /* 0x000f220000100800 */
        /* <DEDUP_REMOVED lines=13> */
[----:B------:R-:W-:Y:S01]  /*f770*/  F2FP.F16.F32.PACK_AB R181, R123, R181 ;  /* 0x000000b57bb5723e */ /* 0x000fe200000000ff */
        /* <DEDUP_REMOVED lines=25> */
[----:B---3--:R-:W-:Y:S04]  /*f910*/  STL [R1+0x208], R30 ;  /* 0x0002081e01007387 */ /* 0x008fe80000100800 */
[----:B------:R-:W-:Y:S04]  /*f920*/  STL [R1+0x280], R90 ;  /* 0x0002805a01007387 */ /* 0x000fe80000100800 */
[----:B------:R-:W-:Y:S01]  /*f930*/  STL [R1+0x284], R92 ;  /* 0x0002845c01007387 */ /* 0x000fe20000100800 */
[----:B-----5:R-:W-:-:S03]  /*f940*/  MOV R119, R12 ;  /* 0x0000000c00777202 */ /* 0x020fc60000000f00 */
[----:B------:R-:W2:Y:S04]  /*f950*/  LDL R12, [R1+0x3bc] ;  /* 0x0003bc00010c7983 */ /* 0x000ea80000100800 */
[----:B------:R-:W3:Y:S01]  /*f960*/  LDL R13, [R1+0x3fc] ;  /* 0x0003fc00010d7983 */ /* 0x000ee20000100800 */
[----:B------:R-:W-:Y:S02]  /*f970*/  IMAD R10, R117, 0x1000, R10 ;  /* 0x00001000750a7824 */ /* 0x000fe400078e020a */
[--C-:B----4-:R-:W-:Y:S01]  /*f980*/  IMAD R25, R25, 0x2, R119.reuse ;  /* 0x0000000219197824 */ /* 0x110fe200078e0277 */
[----:B------:R-:W-:Y:S01]  /*f990*/  R2UR UR7, R11 ;  /* 0x000000000b0772ca */ /* 0x000fe200000e0000 */
[----:B------:R-:W-:Y:S01]  /*f9a0*/  IMAD R121, R24, 0x2, R119 ;  /* 0x0000000218797824 */ /* 0x000fe200078e0277 */
[----:B------:R-:W-:Y:S01]  /*f9b0*/  R2UR UR6, R10 ;  /* 0x000000000a0672ca */ /* 0x000fe200000e0000 */
[----:B------:R-:W-:Y:S01]  /*f9c0*/  IMAD R24, R24, 0x2, R25 ;  /* 0x0000000218187824 */ /* 0x000fe200078e0219 */
[----:B------:R-:W-:Y:S04]  /*f9d0*/  STSM.16.M88.4 [R119], R168 ;  /* 0x000000a877007844 */ /* 0x000fe80000000200 */
[----:B------:R-:W-:Y:S04]  /*f9e0*/  STSM.16.M88.4 [R121], R172 ;  /* 0x000000ac79007844 */ /* 0x000fe80000000200 */
[----:B------:R-:W-:Y:S04]  /*f9f0*/  STSM.16.M88.4 [R25], R176 ;  /* 0x000000b019007844 */ /* 0x000fe80000000200 */
[----:B------:R-:W-:Y:S04]  /*fa00*/  STSM.16.M88.4 [R24], R180 ;  /* 0x000000b418007844 */ /* 0x000fe80000000200 */
        /* <DEDUP_REMOVED lines=79> */
[----:B------:R0:W-:Y:S02]  /*ff00*/  STL [R1+0x3b8], R115 ;  /* 0x0003b87301007387 */ /* 0x0001e40000100800 */
[----:B0-----:R-:W-:-:S06]  /*ff10*/  WARPGROUP.ARRIVE ;  /* 0x00000000000079c5 */ /* 0x001fcc0000000000 */
[----:B------:R-:W-:Y:S01]  /*ff20*/  HGMMA.64x256x16.F32 R24, R168, gdesc[UR4].tnspB, RZ, !UPT, gsb0 ;  /* 0x43e00004a8187df0 */ /* 0x000fe2000c0008ff */
[----:B--2---:R0:W-:Y:S04]  /*ff30*/  STL [R1+0x3bc], R12 ;  /* 0x0003bc0c01007387 */ /* 0x0041e80000100800 */
[----:B---3--:R1:W-:Y:S01]  /*ff40*/  STL [R1+0x3fc], R13 ;  /* 0x0003fc0d01007387 */ /* 0x0083e20000100800 */
[----:B0-----:R-:W-:Y:S02]  /*ff50*/  VIADD R12, R10, 0x80 ;  /* 0x000000800a0c7836 */ /* 0x001fe40000000000 */
[----:B-1----:R-:W-:-:S03]  /*ff60*/  IMAD.MOV.U32 R13, RZ, RZ, R11 ;  /* 0x000000ffff0d7224 */ /* 0x002fc600078e000b */
[----:B------:R-:W-:Y:S02]  /*ff70*/  R2UR UR6, R12 ;  /* 0x000000000c0672ca */ /* 0x000fe400000e0000 */
[----:B------:R-:W-:Y:S01]  /*ff80*/  R2UR UR7, R13 ;  /* 0x000000000d0772ca */ /* 0x000fe200000e0000 */
        /* <DEDUP_REMOVED lines=18> */
[----:B------:R-:W-:-:S02]  /*100b0*/  VIADD R12, R10, 0x100 ;  /* 0x000001000a0c7836 */ /* 0x000fc40000000000 */
[----:B------:R-:W-:Y:S01]  /*100c0*/  IMAD.MOV.U32 R13, RZ, RZ, R11 ;  /* 0x000000ffff0d7224 */ /* 0x000fe200078e000b */
        /* <DEDUP_REMOVED lines=34> */
[----:B------:R-:W-:Y:S01]  /*102f0*/  HGMMA.64x256x16.F32 R24, R172, gdesc[UR4].tnspB, R24, gsb0 ;  /* 0x43e00004ac187df0 */ /* 0x000fe20008000818 */
[----:B------:R-:W-:Y:S02]  /*10300*/  R2UR UR6, R12 ;  /* 0x000000000c0672ca */ /* 0x000fe400000e0000 */
[----:B------:R-:W-:Y:S01]  /*10310*/  R2UR UR7, R13 ;  /* 0x000000000d0772ca */ /* 0x000fe200000e0000 */
[----:B------:R-:W-:Y:S01]  /*10320*/  VIADD R10, R10, 0x180 ;  /* 0x000001800a0a7836 */ /* 0x000fe20000000000 */
        /* <DEDUP_REMOVED lines=71> */
[----:B------:R-:W-:Y:S03]  /*107a0*/  HGMMA.64x256x16.F32 R24, R180, gdesc[UR4].tnspB, R24, gsb0 ;  /* 0x43e00004b4187df0 */ /* 0x000fe60008000818 */
        /* <DEDUP_REMOVED lines=35> */
[----:B------:R-:W5:Y:S04]  /*109e0*/  LDL R82, [R1+0x208] ;  /* 0x0002080001527983 */ /* 0x000f680000100800 */
[----:B-1----:R-:W5:Y:S04]  /*109f0*/  LDL R84, [R1+0x20c] ;  /* 0x00020c0001547983 */ /* 0x002f680000100800 */
[----:B------:R-:W5:Y:S04]  /*10a00*/  LDL R10, [R1+0x210] ;  /* 0x00021000010a7983 */ /* 0x000f680000100800 */
[----:B------:R-:W5:Y:S04]  /*10a10*/  LDL R86, [R1+0x214] ;  /* 0x0002140001567983 */ /* 0x000f680000100800 */
[----:B--2---:R-:W2:Y:S04]  /*10a20*/  LDL R88, [R1+0x218] ;  /* 0x0002180001587983 */ /* 0x004ea80000100800 */
[----:B------:R-:W2:Y:S04]  /*10a30*/  LDL R90, [R1+0x21c] ;  /* 0x00021c00015a7983 */ /* 0x000ea80000100800 */
[----:B------:R-:W2:Y:S04]  /*10a40*/  LDL R12, [R1+0x220] ;  /* 0x00022000010c7983 */ /* 0x000ea80000100800 */
[----:B---3--:R-:W3:Y:S04]  /*10a50*/  LDL R92, [R1+0x224] ;  /* 0x00022400015c7983 */ /* 0x008ee80000100800 */
        /* <DEDUP_REMOVED lines=118> */
[----:B------:R-:W-:Y:S01]  /*111c0*/  @!PT LDS RZ, [RZ] ;  /* 0x00000000fffff984 */ /* 0x000fe20000000800 */
[----:B------:R-:W-:Y:S01]  /*111d0*/  @!PT LDS RZ, [RZ] ;  /* 0x00000000fffff984 */ /* 0x000fe20000000800 */
[----:B------:R-:W-:Y:S01]  /*111e0*/  @!PT LDS RZ, [RZ] ;  /* 0x00000000fffff984 */ /* 0x000fe20000000800 */
[----:B------:R-:W-:Y:S01]  /*111f0*/  @!PT LDS RZ, [RZ] ;  /* 0x00000000fffff984 */ /* 0x000fe20000000800 */
[----:B------:R0:W-:Y:S06]  /*11200*/  MEMBAR.ALL.CTA ;  /* 0x0000000000007992 */ /* 0x0001ec0000008000 */
[----:B0-----:R-:W0:Y:S04]  /*11210*/  FENCE.VIEW.ASYNC.S ;  /* 0x00000000000073c6 */ /* 0x001e280000000000 */
        /* <DEDUP_REMOVED lines=11> */
[----:B----4-:R-:W-:Y:S04]  /*112d0*/  STL [R1+0x22c], R96 ;  /* 0x00022c6001007387 */ /* 0x010fe80000100800 */
[----:B------:R-:W-:Y:S04]  /*112e0*/  STL [R1+0x230], R14 ;  /* 0x0002300e01007387 */ /* 0x000fe80000100800 */
[----:B------:R-:W-:Y:S04]  /*112f0*/  STL [R1+0x234], R98 ;  /* 0x0002346201007387 */ /* 0x000fe80000100800 */
        /* <DEDUP_REMOVED lines=114> */
[----:B0-----:R-:W-:-:S03]  /*11a20*/  NOP ;  /* 0x0000000000007918 */ /* 0x001fc60000000000 */
[----:B-1----:R-:W3:Y:S04]  /*11a30*/  @!P0 LDL.64 R10, [R1+0x68] ;  /* 0x00006800010a8983 */ /* 0x002ee80000100a00 */
[----:B------:R-:W4:Y:S01]  /*11a40*/  @!P0 LDL R0, [R1+0x1e8] ;  /* 0x0001e80001008983 */ /* 0x000f220000100800 */
[----:B------:R-:W-:Y:S06]  /*11a50*/  BAR.ARV 0xe, 0x100 ;  /* 0x0384000000007b1d */ /* 0x000fec0000002000 */
[----:B---3--:R-:W-:-:S05]  /*11a60*/  @!P0 MOV R11, R10 ;  /* 0x0000000a000b8202 */ /* 0x008fca0000000f00 */
[----:B----4-:R-:W-:-:S05]  /*11a70*/  @!P0 IMAD R0, R0, 0x8, R11 ;  /* 0x0000000800008824 */ /* 0x010fca00078e020b */
[----:B------:R-:W-:-:S04]  /*11a80*/  @!P0 PRMT R0, RZ, 0x654, R0 ;  /* 0x00000654ff008816 */ /* 0x000fc80000000000 */
[----:B------:R0:W-:Y:S02]  /*11a90*/  @!P0 SYNCS.ARRIVE.TRANS64.RED.A1T0 RZ, [R0+URZ], RZ ;  /* 0x000000ff00ff89a7 */ /* 0x0001e4000810043f */
[----:B0-----:R-:W3:Y:S01]  /*11aa0*/  LDL R0, [R1+0x70] ;  /* 0x0000700001007983 */ /* 0x001ee20000100800 */
[----:B------:R-:W-:Y:S01]  /*11ab0*/  ISETP.NE.AND P1, PT, R8, 0x1, PT ;  /* 0x000000010800780c */ /* 0x000fe20003f25270 */
[----:B------:R-:W-:Y:S01]  /*11ac0*/  UIADD3 UR49, UR49, -0x2, URZ ;  /* 0xfffffffe31317890 */ /* 0x000fe2000fffe03f */
[----:B---3--:R-:W-:-:S11]  /*11ad0*/  IMAD.SHL.U32 R8, R0, 0x40, RZ ;  /* 0x0000004000087824 */ /* 0x008fd600078e00ff */
[----:B------:R-:W-:-:S04]  /*11ae0*/  @P1 IMAD.HI.U32 R9, R8, R9, RZ ;  /* 0x0000000908091227 */ /* 0x000fc800078e00ff */
[----:B------:R-:W-:Y:S01]  /*11af0*/  IMAD.MOV.U32 R0, RZ, RZ, R8 ;  /* 0x000000ffff007224 */ /* 0x000fe200078e0008 */
[----:B------:R-:W-:Y:S02]  /*11b00*/  @P1 SHF.R.U32.HI R0, RZ, R210, R9 ;  /* 0x000000d2ff001219 */ /* 0x000fe40000011609 */
[----:B------:R-:W-:-:S03]  /*11b10*/  ISETP.GE.AND P1, PT, R5, 0x1, PT ;  /* 0x000000010500780c */ /* 0x000fc60003f26270 */
[----:B------:R-:W-:Y:S02]  /*11b20*/  VIADD R9, R0, UR48 ;  /* 0x0000003000097c36 */ /* 0x000fe40008000000 */
[----:B------:R-:W-:Y:S02]  /*11b30*/  IMAD.U32 R0, RZ, RZ, UR49 ;  /* 0x00000031ff007e24 */ /* 0x000fe4000f8e00ff */
[----:B------:R-:W-:-:S06]  /*11b40*/  IMAD.IADD R4, R9, 0x1, R4 ;  /* 0x0000000109047824 */ /* 0x000fcc00078e0204 */
[----:B--2---:R-:W-:Y:S05]  /*11b50*/  @!P1 BRA `(.L_x_5263) ;  /* 0x0000000000409947 */ /* 0x004fea0003800000 */
[C---:B------:R-:W-:Y:S01]  /*11b60*/  ISETP.GT.AND P1, PT, R9.reuse, RZ, PT ;  /* 0x000000ff0900720c */ /* 0x040fe20003f24270 */
[----:B------:R-:W-:Y:S01]  /*11b70*/  BSSY B0, `(.L_x_5264) ;  /* 0x000000c000007945 */ /* 0x000fe20003800000 */
[----:B------:R-:W-:-:S11]  /*11b80*/  VIADD R10, R9, 0xffffffff ;  /* 0xffffffff090a7836 */ /* 0x000fd60000000000 */
[----:B------:R-:W-:Y:S05]  /*11b90*/  @P1 BRA `(.L_x_5265) ;  /* 0x0000000000181947 */ /* 0x000fea0003800000 */
[----:B------:R-:W-:Y:S01]  /*11ba0*/  ISETP.NE.AND P1, PT, R5, 0x1, PT ;  /* 0x000000010500780c */ /* 0x000fe20003f25270 */
[----:B------:R-:W-:-:S12]  /*11bb0*/  IMAD.MOV R9, RZ, RZ, -R9 ;  /* 0x000000ffff097224 */ /* 0x000fd800078e0a09 */
[----:B------:R-:W-:-:S05]  /*11bc0*/  @P1 IMAD.HI.U32 R6, R9, R6, RZ ;  /* 0x0000000609061227 */ /* 0x000fca00078e00ff */
[----:B------:R-:W-:-:S04]  /*11bd0*/  @P1 SHF.R.U32.HI R9, RZ, R7, R6 ;  /* 0x00000007ff091219 */ /* 0x000fc80000011606 */
[----:B------:R-:W-:Y:S01]  /*11be0*/  LOP3.LUT R10, RZ, R9, RZ, 0x33, !PT ;  /* 0x00000009ff0a7212 */ /* 0x000fe200078e33ff */
[----:B------:R-:W-:Y:S06]  /*11bf0*/  BRA `(.L_x_5266) ;  /* 0x00000000000c7947 */ /* 0x000fec0003800000 */
.L_x_5265:
[----:B------:R-:W-:-:S13]  /*11c00*/  ISETP.NE.AND P1, PT, R5, 0x1, PT ;  /* 0x000000010500780c */ /* 0x000fda0003f25270 */
[----:B------:R-:W-:-:S05]  /*11c10*/  @P1 IMAD.HI.U32 R6, R10, R6, RZ ;  /* 0x000000060a061227 */ /* 0x000fca00078e00ff */
[----:B------:R-:W-:-:S07]  /*11c20*/  @P1 SHF.R.U32.HI R10, RZ, R7, R6 ;  /* 0x00000007ff0a1219 */ /* 0x000fce0000011606 */
.L_x_5266:
[----:B------:R-:W-:Y:S05]  /*11c30*/  BSYNC B0 ;  /* 0x0000000000007941 */ /* 0x000fea0003800000 */
.L_x_5264:
[----:B------:R-:W-:-:S05]  /*11c40*/  IMAD R5, R10, R5, R5 ;  /* 0x000000050a057224 */ /* 0x000fca00078e0205 */
[----:B------:R-:W-:-:S07]  /*11c50*/  VIMNMX R4, R4, R5, PT ;  /* 0x0000000504047248 */ /* 0x000fce0003fe0100 */
.L_x_5263:
[----:B------:R-:W-:Y:S01]  /*11c60*/  SHF.R.S32.HI R5, RZ, 0x1f, R4 ;  /* 0x0000001fff057819 */ /* 0x000fe20000011404 */
[----:B------:R-:W-:Y:S03]  /*11c70*/  BSSY B2, `(.L_x_5267) ;  /* 0x0000012000027945 */ /* 0x000fe60003800000 */
[----:B------:R-:W-:-:S04]  /*11c80*/  LEA.HI R5, R5, R4, RZ, 0x6 ;  /* 0x0000000405057211 */ /* 0x000fc800078f30ff */
[----:B------:R-:W-:-:S04]  /*11c90*/  SHF.R.S32.HI R5, RZ, 0x6, R5 ;  /* 0x00000006ff057819 */ /* 0x000fc80000011405 */
[----:B------:R-:W-:-:S04]  /*11ca0*/  VIMNMX R7, R5, UR43, !PT ;  /* 0x0000002b05077c48 */ /* 0x000fc8000ffe0100 */
[----:B------:R-:W-:-:S13]  /*11cb0*/  ISETP.GE.AND P1, PT, R0, R7, PT ;  /* 0x000000070000720c */ /* 0x000fda0003f26270 */
[----:B------:R-:W-:Y:S05]  /*11cc0*/  @!P1 BRA `(.L_x_5268) ;  /* 0x0000000000309947 */ /* 0x000fea0003800000 */
[----:B------:R-:W-:Y:S01]  /*11cd0*/  BSSY B1, `(.L_x_5269) ;  /* 0x0000009000017945 */ /* 0x000fe20003800000 */
.L_x_5271:
[----:B------:R-:W-:Y:S01]  /*11ce0*/  BSSY B0, `(.L_x_5270) ;  /* 0x0000004000007945 */ /* 0x000fe20003800000 */
[----:B------:R-:W-:Y:S01]  /*11cf0*/  VIADD R8, R2, 0x148 ;  /* 0x0000014802087836 */ /* 0x000fe20000000000 */
[----:B------:R-:W-:-:S07]  /*11d00*/  MOV R6, 0x11d20 ;  /* 0x00011d2000067802 */ /* 0x000fce0000000f00 */
[----:B------:R-:W-:Y:S05]  /*11d10*/  CALL.REL.NOINC `($_ZN7cutlass13device_kernelIN5flash11enable_sm90INS1_16FlashAttnFwdSm90INS1_25CollectiveMainloopFwdSm90ILi2EN4cute5tupleIJNS5_1CILi1EEES8_S8_EEENS6_IJNS7_ILi64EEESA_SA_EEELi512ENS_6half_tEfNS_4arch4Sm90ELb0ELb1ELb1ELb0ELb0ELb0ELb1ELb0ELb0ELb1ELb0ELb0EEENS1_21CollectiveEpilogueFwdINS6_IJSA_NS7_ILi512EEESA_EEES9_SC_SE_Li256ELb0ELb1ELb0ELb0EEENS1_30DynamicPersistentTileSchedulerILi256ELi128ELb0ELb1ELb1EEEEEEEEEvNT_6ParamsE$_ZZN5flash25CollectiveMainloopFwdSm90ILi2EN4cute5tupleIJNS1_1CILi1EEES4_S4_EEENS2_IJNS3_ILi64EEES6_S6_EEELi512EN7cutlass6half_tEfNS8_4arch4Sm90ELb0ELb1ELb1ELb0ELb0ELb0ELb1ELb0ELb0ELb1ELb0ELb0EE3mmaINS_16FlashAttnFwdSm90ISC_NS_21CollectiveEpilogueFwdINS2_IJS6_NS3_ILi512EEES6_EEES5_S9_SB_Li256ELb0ELb1ELb0ELb0EEENS_30DynamicPersistentTileSchedulerILi256ELi128ELb0ELb1ELb1EEEE13SharedStorageENS1_6TensorINS1_11ArrayEngineIfLm128EEENS1_6LayoutINS2_IJNS2_IJNS3_ILi2EEESR_NS3_ILi32EEEEEES4_S4_EEENS2_IJNS2_IJS4_SR_NS3_ILi4EEEEEENS3_ILi0EEESX_EEEEEEENS_7SoftmaxILi2ELi0EEEEEbRKNSC_6ParamsENS8_25PipelineTmaAsyncNoClusterILi2ENS8_16PipelineTmaAsyncILi2EEEEES19_RNS8_13PipelineStateILj2EEERT0_RT1_iRiRKNS_16SeqlenInfoQKNewKILb0ELb0EEENS2_IJiiiiEEERT_ENKUliT_T0_T1_E_clIZSD_ISM_S10_S12_EbS15_S19_S19_S1C_S1E_S1G_iS1H_S1L_S1M_S1O_EUlRS1P_iE1_NS3_ILb0EEENS3_ILb1EEEEEDaiS1P_S1Q_S1R_) ;  /* 0x0000020400dc7944 */ /* 0x000fea0003c00000 */
[----:B------:R-:W-:Y:S05]  /*11d20*/  BSYNC B0 ;  /* 0x0000000000007941 */ /* 0x000fea0003800000 */
.L_x_5270:
[C---:B------:R-:W-:Y:S01]  /*11d30*/  ISETP.GT.AND P1, PT, R0.reuse, R7, PT ;  /* 0x000000070000720c */ /* 0x040fe20003f24270 */
[----:B------:R-:W-:-:S12]  /*11d40*/  VIADD R0, R0, 0xffffffff ;  /* 0xffffffff00007836 */ /* 0x000fd80000000000 */
[----:B------:R-:W-:Y:S05]  /*11d50*/  @P1 BRA `(.L_x_5271) ;  /* 0xfffffffc00e01947 */ /* 0x000fea000383ffff */
[----:B------:R-:W-:Y:S05]  /*11d60*/  BSYNC B1 ;  /* 0x0000000000017941 */ /* 0x000fea0003800000 */
.L_x_5269:
[----:B------:R-:W2:Y:S02]  /*11d70*/  LDL R8, [R1+0x70] ;  /* 0x0000700001087983 */ /* 0x000ea40000100800 */
[----:B--2---:R-:W-:-:S07]  /*11d80*/  IMAD.SHL.U32 R8, R8, 0x40, RZ ;  /* 0x0000004008087824 */ /* 0x004fce00078e00ff */
.L_x_5268:
[----:B------:R-:W-:Y:S05]  /*11d90*/  BSYNC B2 ;  /* 0x0000000000027941 */ /* 0x000fea0003800000 */
.L_x_5267:
[----:B------:R-:W0:Y:S01]  /*11da0*/  LDC R4, c[0x0][0x448] ;  /* 0x00011200ff047b82 */ /* 0x000e220000000800 */
[----:B------:R-:W-:Y:S01]  /*11db0*/  VIADD R8, R8, 0x3f ;  /* 0x0000003f08087836 */ /* 0x000fe20000000000 */
[----:B------:R-:W-:-:S06]  /*11dc0*/  ULDC UR4, c[0x0][0xad4] ;  /* 0x0002b50000047ab9 */ /* 0x000fcc0000000800 */
[----:B------:R-:W1:Y:S01]  /*11dd0*/  LDC R9, c[0x0][0xadc] ;  /* 0x0002b700ff097b82 */ /* 0x000e620000000800 */
[----:B0-----:R-:W-:-:S13]  /*11de0*/  ISETP.NE.AND P1, PT, R4, 0x1, PT ;  /* 0x000000010400780c */ /* 0x001fda0003f25270 */
[----:B------:R-:W0:Y:S08]  /*11df0*/  @P1 LDC R5, c[0x0][0x44c] ;  /* 0x00011300ff051b82 */ /* 0x000e300000000800 */
[----:B------:R-:W2:Y:S01]  /*11e00*/  @P1 LDC R7, c[0x0][0x450] ;  /* 0x00011400ff071b82 */ /* 0x000ea20000000800 */
[----:B0-----:R-:W-:-:S05]  /*11e10*/  @P1 IMAD.HI.U32 R4, R8, R5, RZ ;  /* 0x0000000508041227 */ /* 0x001fca00078e00ff */
[----:B--2---:R-:W-:Y:S02]  /*11e20*/  @P1 SHF.R.U32.HI R8, RZ, R7, R4 ;  /* 0x00000007ff081219 */ /* 0x004fe40000011604 */
[----:B-1----:R-:W-:-:S03]  /*11e30*/  ISETP.GE.AND P1, PT, R9, 0x1, PT ;  /* 0x000000010900780c */ /* 0x002fc60003f26270 */
[----:B------:R-:W-:-:S04]  /*11e40*/  VIADD R8, R8, UR42 ;  /* 0x0000002a08087c36 */ /* 0x000fc80008000000 */
        /* <DEDUP_REMOVED lines=12> */
.L_x_5274:
[----:B------:R-:W-:-:S13]  /*11f10*/  ISETP.NE.AND P1, PT, R9, 0x1, PT ;  /* 0x000000010900780c */ /* 0x000fda0003f25270 */
[----:B------:R-:W0:Y:S02]  /*11f20*/  @P1 LDC.64 R6, c[0x0][0xae0] ;  /* 0x0002b800ff061b82 */ /* 0x000e240000000a00 */
[----:B0-----:R-:W-:-:S05]  /*11f30*/  @P1 IMAD.HI.U32 R6, R8, R6, RZ ;  /* 0x0000000608061227 */ /* 0x001fca00078e00ff */
[----:B------:R-:W-:-:S07]  /*11f40*/  @P1 SHF.R.U32.HI R8, RZ, R7, R6 ;  /* 0x00000007ff081219 */ /* 0x000fce0000011606 */
.L_x_5275:
[----:B------:R-:W-:Y:S05]  /*11f50*/  BSYNC B0 ;  /* 0x0000000000007941 */ /* 0x000fea0003800000 */
.L_x_5273:
[----:B------:R-:W-:-:S05]  /*11f60*/  IMAD R5, R8, R9, RZ ;  /* 0x0000000908057224 */ /* 0x000fca00078e02ff */
[----:B------:R-:W-:-:S07]  /*11f70*/  VIMNMX R4, R4, R5, !PT ;  /* 0x0000000504047248 */ /* 0x000fce0007fe0100 */
.L_x_5272:
[----:B------:R-:W-:-:S05]  /*11f80*/  VIADD R4, R4, 0x3f ;  /* 0x0000003f04047836 */ /* 0x000fca0000000000 */
[----:B------:R-:W-:-:S04]  /*11f90*/  SHF.R.S32.HI R5, RZ, 0x1f, R4 ;  /* 0x0000001fff057819 */ /* 0x000fc80000011404 */
[----:B------:R-:W-:-:S04]  /*11fa0*/  LEA.HI R5, R5, R4, RZ, 0x6 ;  /* 0x0000000405057211 */ /* 0x000fc800078f30ff */
[----:B------:R-:W-:-:S04]  /*11fb0*/  SHF.R.S32.HI R4, RZ, 0x6, R5 ;  /* 0x00000006ff047819 */ /* 0x000fc80000011405 */
[----:B------:R-:W-:-:S04]  /*11fc0*/  VIMNMX R4, R4, UR43, !PT ;  /* 0x0000002b04047c48 */ /* 0x000fc8000ffe0100 */
[----:B------:R-:W-:-:S13]  /*11fd0*/  ISETP.GE.AND P1, PT, R0, R4, PT ;  /* 0x000000040000720c */ /* 0x000fda0003f26270 */
[----:B------:R-:W-:Y:S05]  /*11fe0*/  @!P1 BRA `(.L_x_5276) ;  /* 0x00000098008c9947 */ /* 0x000fea0003800000 */
.L_x_5295:
[----:B01----:R-:W2:Y:S04]  /*11ff0*/  LD.E R5, desc[UR46][R152.64+0x1e8] ;  /* 0x0001e82e98057980 */ /* 0x003ea8000c101900 */
[----:B------:R-:W3:Y:S04]  /*12000*/  LD.E R6, desc[UR46][R152.64+0x1f0] ;  /* 0x0001f02e98067980 */ /* 0x000ee8000c101900 */
[----:B------:R-:W4:Y:S01]  /*12010*/  LD.E R10, desc[UR46][R152.64+0x1c] ;  /* 0x00001c2e980a7980 */ /* 0x000f22000c101900 */
[----:B--2---:R-:W-:-:S05]  /*12020*/  VIADD R9, R5, 0x1 ;  /* 0x0000000105097836 */ /* 0x004fca0000000000 */
[----:B------:R-:W-:-:S13]  /*12030*/  ISETP.NE.AND P2, PT, R9, 0x2, PT ;  /* 0x000000020900780c */ /* 0x000fda0003f45270 */
[----:B------:R0:W5:Y:S04]  /*12040*/  @P2 LD.E R11, desc[UR46][R152.64+0x1ec] ;  /* 0x0001ec2e980b2980 */ /* 0x000168000c101900 */
[----:B------:R-:W2:Y:S01]  /*12050*/  @!P2 LD.E R8, desc[UR46][R152.64+0x1ec] ;  /* 0x0001ec2e9808a980 */ /* 0x000ea2000c101900 */
[----:B---3--:R-:W-:Y:S01]  /*12060*/  VIADD R7, R6, 0x1 ;  /* 0x0000000106077836 */ /* 0x008fe20000000000 */
[----:B----4-:R-:W-:Y:S02]  /*12070*/  LOP3.LUT R10, R10, 0x1, RZ, 0xfc, !PT ;  /* 0x000000010a0a7812 */ /* 0x010fe400078efcff */
[----:B------:R1:W-:Y:S04]  /*12080*/  ST.E desc[UR46][R152.64+0x1e8], R9 ;  /* 0x0001e80998007985 */ /* 0x0003e8000c10192e */
[----:B------:R0:W-:Y:S04]  /*12090*/  ST.E desc[UR46][R152.64+0x1f0], R7 ;  /* 0x0001f00798007985 */ /* 0x0001e8000c10192e */
[----:B------:R0:W-:Y:S01]  /*120a0*/  @!P2 ST.E desc[UR46][R152.64+0x1e8], RZ ;  /* 0x0001e8ff9800a985 */ /* 0x0001e2000c10192e */
[----:B------:R-:W-:Y:S01]  /*120b0*/  ISETP.NE.AND P3, PT, R10, 0x3, PT ;  /* 0x000000030a00780c */ /* 0x000fe20003f65270 */
[----:B------:R-:W-:Y:S01]  /*120c0*/  IMAD.MOV.U32 R13, RZ, RZ, R0 ;  /* 0x000000ffff0d7224 */ /* 0x000fe200078e0000 */
[----:B------:R-:W-:Y:S05]  /*120d0*/  YIELD ;  /* 0x0000000000007946 */ /* 0x000fea0003800000 */
[----:B------:R-:W-:Y:S01]  /*120e0*/  BSSY B0, `(.L_x_5277) ;  /* 0x0000008000007945 */ /* 0x000fe20003800000 */
[----:B------:R-:W-:Y:S01]  /*120f0*/  VIADD R0, R0, 0xffffffff ;  /* 0xffffffff00007836 */ /* 0x000fe20000000000 */
[----:B------:R-:W-:Y:S01]  /*12100*/  ISETP.GT.AND P1, PT, R13, R4, PT ;  /* 0x000000040d00720c */ /* 0x000fe20003f24270 */
[----:B-1----:R-:W-:Y:S01]  /*12110*/  @!P2 IMAD.MOV.U32 R9, RZ, RZ, RZ ;  /* 0x000000ffff09a224 */ /* 0x002fe200078e00ff */
[----:B--2---:R-:W-:-:S05]  /*12120*/  @!P2 LOP3.LUT R11, R8, 0x1, RZ, 0x3c, !PT ;  /* 0x00000001080ba812 */ /* 0x004fca00078e3cff */
[----:B------:R0:W-:Y:S01]  /*12130*/  @!P2 ST.E desc[UR46][R152.64+0x1ec], R11 ;  /* 0x0001ec0b9800a985 */ /* 0x0001e2000c10192e */
[----:B------:R-:W-:Y:S05]  /*12140*/  @!P3 BRA `(.L_x_5278) ;  /* 0x000000000004b947 */ /* 0x000fea0003800000 */
[----:B------:R-:W-:Y:S01]  /*12150*/  BPT.TRAP 0x1 ;  /* 0x000000040000795c */ /* 0x000fe20000300000 */
.L_x_5278:
[----:B------:R-:W-:Y:S05]  /*12160*/  BSYNC B0 ;  /* 0x0000000000007941 */ /* 0x000fea0003800000 */
.L_x_5277:
[----:B0-----:R-:W2:Y:S01]  /*12170*/  LD.E.64 R6, desc[UR46][R152.64+0x8] ;  /* 0x0000082e98067980 */ /* 0x001ea2000c101b00 */
[----:B-----5:R-:W-:Y:S02]  /*12180*/  SHF.L.U32 R12, R11, 0x1f, RZ ;  /* 0x0000001f0b0c7819 */ /* 0x020fe400000006ff */
[----:B--2---:R-:W-:-:S05]  /*12190*/  MOV R6, R6 ;  /* 0x0000000600067202 */ /* 0x004fca0000000f00 */
[----:B------:R-:W-:-:S04]  /*121a0*/  IMAD R9, R9, 0x8, R6 ;  /* 0x0000000809097824 */ /* 0x000fc800078e0206 */
[----:B------:R0:W1:Y:S01]  /*121b0*/  SYNCS.PHASECHK.TRANS64.TRYWAIT P2, [R9+URZ], R12 ;  /* 0x0000000c090075a7 */ /* 0x000062000804017f */
[----:B------:R-:W2:Y:S04]  /*121c0*/  LD.E R6, desc[UR46][R152.64+0x1c] ;  /* 0x00001c2e98067980 */ /* 0x000ea8000c101900 */
[----:B------:R0:W5:Y:S04]  /*121d0*/  LD.E R8, desc[UR46][R152.64+0x1e8] ;  /* 0x0001e82e98087980 */ /* 0x000168000c101900 */
[----:B------:R0:W5:Y:S01]  /*121e0*/  LD.E R10, desc[UR46][R152.64+0x1ec] ;  /* 0x0001ec2e980a7980 */ /* 0x000162000c101900 */
[----:B------:R-:W-:Y:S01]  /*121f0*/  BSSY B0, `(.L_x_5279) ;  /* 0x0000005000007945 */ /* 0x000fe20003800000 */
[----:B--2---:R-:W-:-:S04]  /*12200*/  LOP3.LUT R6, R6, 0x1, RZ, 0xfc, !PT ;  /* 0x0000000106067812 */ /* 0x004fc800078efcff */
[----:B------:R-:W-:-:S13]  /*12210*/  ISETP.NE.AND P3, PT, R6, 0x3, PT ;  /* 0x000000030600780c */ /* 0x000fda0003f65270 */
[----:B01----:R-:W-:Y:S05]  /*12220*/  @!P3 BRA `(.L_x_5280) ;  /* 0x000000000004b947 */ /* 0x003fea0003800000 */
[----:B------:R-:W-:Y:S01]  /*12230*/  BPT.TRAP 0x1 ;  /* 0x000000040000795c */ /* 0x000fe20000300000 */
.L_x_5280:
[----:B------:R-:W-:Y:S05]  /*12240*/  BSYNC B0 ;  /* 0x0000000000007941 */ /* 0x000fea0003800000 */
.L_x_5279:
[----:B------:R-:W-:Y:S04]  /*12250*/  BSSY B0, `(.L_x_5281) ;  /* 0x0000008000007945 */ /* 0x000fe80003800000 */
[----:B------:R-:W-:Y:S05]  /*12260*/  @P2 BRA `(.L_x_5282) ;  /* 0x0000000000182947 */ /* 0x000fea0003800000 */
[----:B------:R-:W2:Y:S01]  /*12270*/  LD.E.64 R6, desc[UR46][R152.64+0x8] ;  /* 0x0000082e98067980 */ /* 0x000ea2000c101b00 */
[----:B-----5:R-:W-:Y:S02]  /*12280*/  SHF.L.U32 R9, R10, 0x1f, RZ ;  /* 0x0000001f0a097819 */ /* 0x020fe400000006ff */
[----:B--2---:R-:W-:-:S05]  /*12290*/  MOV R7, R6 ;  /* 0x0000000600077202 */ /* 0x004fca0000000f00 */
[----:B------:R-:W-:-:S04]  /*122a0*/  IMAD R8, R8, 0x8, R7 ;  /* 0x0000000808087824 */ /* 0x000fc800078e0207 */
[----:B------:R-:W0:Y:S02]  /*122b0*/  SYNCS.PHASECHK.TRANS64.TRYWAIT P2, [R8+URZ], R9 ;  /* 0x00000009080075a7 */ /* 0x000e24000804017f */
[----:B0-----:R-:W-:Y:S05]  /*122c0*/  @!P2 BRA `(.L_x_5283) ;  /* 0x000001e800b8a947 */ /* 0x001fea0003800000 */
.L_x_5282:
[----:B------:R-:W-:Y:S05]  /*122d0*/  BSYNC B0 ;  /* 0x0000000000007941 */ /* 0x000fea0003800000 */
.L_x_5281:
[----:B0-----:R-:W2:Y:S04]  /*122e0*/  LD.E R9, desc[UR46][R152.64+0x1e8] ;  /* 0x0001e82e98097980 */ /* 0x001ea8000c101900 */
[----:B------:R-:W2:Y:S01]  /*122f0*/  LD.E.64 R6, desc[UR46][R152.64+0xa0] ;  /* 0x0000a02e98067980 */ /* 0x000ea2000c101b00 */
[----:B------:R-:W-:Y:S05]  /*12300*/  WARPSYNC.ALL ;  /* 0x0000000000007948 */ /* 0x000fea0003800000 */
[----:B------:R-:W3:Y:S04]  /*12310*/  LD.E.64 R24, desc[UR46][R152.64+0x98] ;  /* 0x0000982e98187980 */ /* 0x000ee8000c101b00 */
[----:B-----5:R-:W4:Y:S04]  /*12320*/  LD.E.64 R10, desc[UR46][R152.64+0x98] ;  /* 0x0000982e980a7980 */ /* 0x020f28000c101b00 */
[----:B------:R-:W4:Y:S04]  /*12330*/  LD.E.64 R12, desc[UR46][R152.64+0x98] ;  /* 0x0000982e980c7980 */ /* 0x000f28000c101b00 */
[----:B------:R-:W4:Y:S01]  /*12340*/  LD.E.64 R14, desc[UR46][R152.64+0x98] ;  /* 0x0000982e980e7980 */ /* 0x000f22000c101b00 */
[----:B--2---:R-:W-:Y:S01]  /*12350*/  IMAD R6, R9, 0x200, R6 ;  /* 0x0000020009067824 */ /* 0x004fe200078e0206 */
[----:B------:R-:W-:-:S02]  /*12360*/  R2UR UR7, R7 ;  /* 0x00000000070772ca */ /* 0x000fc400000e0000 */
[----:B------:R-:W2:Y:S02]  /*12370*/  LD.E R57, desc[UR46][R152.64+0x54] ;  /* 0x0000542e98397980 */ /* 0x000ea4000c101900 */
[----:B------:R-:W-:Y:S02]  /*12380*/  R2UR UR6, R6 ;  /* 0x00000000060672ca */ /* 0x000fe400000e0000 */
[----:B------:R0:W-:Y:S01]  /*12390*/  ST.E desc[UR46][R152.64+0x80], RZ ;  /* 0x000080ff98007985 */ /* 0x0001e2000c10192e */
[----:B---3--:R-:W-:Y:S02]  /*123a0*/  R2UR UR4, R24 ;  /* 0x00000000180472ca */ /* 0x008fe400000e0000 */
[----:B------:R-:W-:Y:S02]  /*123b0*/  R2UR UR5, R25 ;  /* 0x00000000190572ca */ /* 0x000fe400000e0000 */
[----:B------:R-:W-:-:S11]  /*123c0*/  WARPGROUP.ARRIVE ;  /* 0x00000000000079c5 */ /* 0x000fd60000000000 */
[----:B------:R-:W-:Y:S01]  /*123d0*/  HGMMA.64x64x16.F32 R24, gdesc[UR4], RZ, !UPT, gsb0 ;  /* 0x00e00000041879f0 */ /* 0x000fe2000c0008ff */
[----:B----4-:R-:W-:Y:S02]  /*123e0*/  VIADD R8, R10, 0x2 ;  /* 0x000000020a087836 */ /* 0x010fe40000000000 */
[----:B------:R-:W-:Y:S02]  /*123f0*/  IMAD.MOV.U32 R9, RZ, RZ, R11 ;  /* 0x000000ffff097224 */ /* 0x000fe400078e000b */
[----:B------:R-:W-:Y:S02]  /*12400*/  VIADD R10, R6, 0x2 ;  /* 0x00000002060a7836 */ /* 0x000fe40000000000 */
[----:B------:R-:W-:Y:S01]  /*12410*/  IMAD.MOV.U32 R11, RZ, RZ, R7 ;  /* 0x000000ffff0b7224 */ /* 0x000fe200078e0007 */
[----:B------:R-:W-:Y:S02]  /*12420*/  R2UR UR4, R8 ;  /* 0x00000000080472ca */ /* 0x000fe400000e0000 */
[----:B------:R-:W-:-:S02]  /*12430*/  R2UR UR6, R10 ;  /* 0x000000000a0672ca */ /* 0x000fc400000e0000 */
[----:B------:R-:W-:Y:S02]  /*12440*/  R2UR UR7, R11 ;  /* 0x000000000b0772ca */ /* 0x000fe400000e0000 */
[----:B------:R-:W-:Y:S01]  /*12450*/  R2UR UR5, R9 ;  /* 0x00000000090572ca */ /* 0x000fe200000e0000 */
[----:B------:R-:W-:Y:S01]  /*12460*/  IMAD.MOV.U32 R9, RZ, RZ, 0x1 ;  /* 0x00000001ff097424 */ /* 0x000fe200078e00ff */
[----:B------:R-:W-:Y:S02]  /*12470*/  WARPGROUP.DEPBAR.LE gsb0, 0x0 ;  /* 0x00008000000079c5 */ /* 0x000fe40000010000 */
[----:B------:R0:W5:Y:S04]  /*12480*/  LD.E R21, desc[UR46][R152.64+0x1e8] ;  /* 0x0001e82e98157980 */ /* 0x000168000c101900 */
[----:B------:R0:W5:Y:S04]  /*12490*/  LD.E R56, desc[UR46][R152.64+0x1ec] ;  /* 0x0001ec2e98387980 */ /* 0x000168000c101900 */
[----:B------:R0:W-:Y:S01]  /*124a0*/  ST.E desc[UR46][R152.64+0x80], R9 ;  /* 0x0000800998007985 */ /* 0x0001e2000c10192e */
[----:B------:R-:W-:-:S06]  /*124b0*/  WARPGROUP.ARRIVE ;  /* 0x00000000000079c5 */ /* 0x000fcc0000000000 */
[----:B------:R-:W-:Y:S01]  /*124c0*/  HGMMA.64x64x16.F32 R24, gdesc[UR4], R24, gsb0 ;  /* 0x00e00000041879f0 */ /* 0x000fe20008000818 */
[----:B------:R-:W-:Y:S02]  /*124d0*/  VIADD R10, R12, 0x4 ;  /* 0x000000040c0a7836 */ /* 0x000fe40000000000 */
[----:B------:R-:W-:Y:S02]  /*124e0*/  IMAD.MOV.U32 R11, RZ, RZ, R13 ;  /* 0x000000ffff0b7224 */ /* 0x000fe400078e000d */
[----:B------:R-:W-:Y:S02]  /*124f0*/  VIADD R12, R6, 0x4 ;  /* 0x00000004060c7836 */ /* 0x000fe40000000000 */
[----:B------:R-:W-:Y:S01]  /*12500*/  IMAD.MOV.U32 R13, RZ, RZ, R7 ;  /* 0x000000ffff0d7224 */ /* 0x000fe200078e0007 */
[----:B------:R-:W-:Y:S02]  /*12510*/  R2UR UR4, R10 ;  /* 0x000000000a0472ca */ /* 0x000fe400000e0000 */
[----:B------:R-:W-:-:S02]  /*12520*/  R2UR UR6, R12 ;  /* 0x000000000c0672ca */ /* 0x000fc400000e0000 */
[----:B------:R-:W-:Y:S02]  /*12530*/  R2UR UR7, R13 ;  /* 0x000000000d0772ca */ /* 0x000fe400000e0000 */
[----:B------:R-:W-:Y:S01]  /*12540*/  R2UR UR5, R11 ;  /* 0x000000000b0572ca */ /* 0x000fe200000e0000 */
[----:B------:R-:W-:Y:S02]  /*12550*/  WARPGROUP.DEPBAR.LE gsb0, 0x0 ;  /* 0x00008000000079c5 */ /* 0x000fe40000010000 */
[----:B------:R0:W-:Y:S01]  /*12560*/  ST.E desc[UR46][R152.64+0x80], R9 ;  /* 0x0000800998007985 */ /* 0x0001e2000c10192e */
[----:B------:R-:W-:-:S09]  /*12570*/  WARPGROUP.ARRIVE ;  /* 0x00000000000079c5 */ /* 0x000fd20000000000 */
        /* <DEDUP_REMOVED lines=13> */
[----:B--2---:R-:W-:-:S04]  /*12650*/  LOP3.LUT R57, R57, 0x1, RZ, 0xfc, !PT ;  /* 0x0000000139397812 */ /* 0x004fc800078efcff */
[----:B------:R-:W-:Y:S01]  /*12660*/  ISETP.NE.AND P2, PT, R57, 0x3, PT ;  /* 0x000000033900780c */ /* 0x000fe20003f45270 */
[----:B------:R-:W-:Y:S01]  /*12670*/  BSSY B0, `(.L_x_5284) ;  /* 0x0000005000007945 */ /* 0x000fe20003800000 */
[----:B------:R-:W-:Y:S02]  /*12680*/  WARPGROUP.DEPBAR.LE gsb0, 0x0 ;  /* 0x00008000000079c5 */ /* 0x000fe40000010000 */
[----:B------:R0:W-:Y:S09]  /*12690*/  ST.E desc[UR46][R152.64+0x80], R9 ;  /* 0x0000800998007985 */ /* 0x0001f2000c10192e */
[----:B------:R-:W-:Y:S05]  /*126a0*/  @!P2 BRA `(.L_x_5285) ;  /* 0x000000000004a947 */ /* 0x000fea0003800000 */
[----:B------:R-:W-:Y:S01]  /*126b0*/  BPT.TRAP 0x1 ;  /* 0x000000040000795c */ /* 0x000fe20000300000 */
.L_x_5285:
[----:B------:R-:W-:Y:S05]  /*126c0*/  BSYNC B0 ;  /* 0x0000000000007941 */ /* 0x000fea0003800000 */
.L_x_5284:
[----:B------:R-:W2:Y:S01]  /*126d0*/  LD.E.64 R6, desc[UR46][R152.64+0x40] ;  /* 0x0000402e98067980 */ /* 0x000ea2000c101b00 */
[----:B-----5:R-:W-:Y:S02]  /*126e0*/  SHF.L.U32 R56, R56, 0x1f, RZ ;  /* 0x0000001f38387819 */ /* 0x020fe400000006ff */
[----:B--2---:R-:W-:-:S05]  /*126f0*/  MOV R6, R6 ;  /* 0x0000000600067202 */ /* 0x004fca0000000f00 */
[----:B------:R-:W-:-:S04]  /*12700*/  IMAD R21, R21, 0x8, R6 ;  /* 0x0000000815157824 */ /* 0x000fc800078e0206 */
[----:B------:R1:W2:Y:S01]  /*12710*/  SYNCS.PHASECHK.TRANS64.TRYWAIT P2, [R21+URZ], R56 ;  /* 0x00000038150075a7 */ /* 0x0002a2000804017f */
[----:B------:R-:W3:Y:S04]  /*12720*/  LD.E R6, desc[UR46][R152.64+0x54] ;  /* 0x0000542e98067980 */ /* 0x000ee8000c101900 */
[----:B------:R1:W5:Y:S04]  /*12730*/  LD.E R8, desc[UR46][R152.64+0x1e8] ;  /* 0x0001e82e98087980 */ /* 0x000368000c101900 */
[----:B------:R1:W5:Y:S01]  /*12740*/  LD.E R10, desc[UR46][R152.64+0x1ec] ;  /* 0x0001ec2e980a7980 */ /* 0x000362000c101900 */
[----:B------:R-:W-:Y:S01]  /*12750*/  BSSY B0, `(.L_x_5286) ;  /* 0x0000005000007945 */ /* 0x000fe20003800000 */
[----:B---3--:R-:W-:-:S04]  /*12760*/  LOP3.LUT R6, R6, 0x1, RZ, 0xfc, !PT ;  /* 0x0000000106067812 */ /* 0x008fc800078efcff */
[----:B------:R-:W-:-:S13]  /*12770*/  ISETP.NE.AND P3, PT, R6, 0x3, PT ;  /* 0x000000030600780c */ /* 0x000fda0003f65270 */
[----:B-12---:R-:W-:Y:S05]  /*12780*/  @!P3 BRA `(.L_x_5287) ;  /* 0x000000000004b947 */ /* 0x006fea0003800000 */
[----:B------:R-:W-:Y:S01]  /*12790*/  BPT.TRAP 0x1 ;  /* 0x000000040000795c */ /* 0x000fe20000300000 */
.L_x_5287:
[----:B------:R-:W-:Y:S05]  /*127a0*/  BSYNC B0 ;  /* 0x0000000000007941 */ /* 0x000fea0003800000 */
.L_x_5286:
[----:B------:R-:W-:Y:S04]  /*127b0*/  BSSY B0, `(.L_x_5288) ;  /* 0x0000008000007945 */ /* 0x000fe80003800000 */
[----:B------:R-:W-:Y:S05]  /*127c0*/  @P2 BRA `(.L_x_5289) ;  /* 0x0000000000182947 */ /* 0x000fea0003800000 */
[----:B------:R-:W2:Y:S01]  /*127d0*/  LD.E.64 R6, desc[UR46][R152.64+0x40] ;  /* 0x0000402e98067980 */ /* 0x000ea2000c101b00 */
[----:B-----5:R-:W-:Y:S02]  /*127e0*/  SHF.L.U32 R11, R10, 0x1f, RZ ;  /* 0x0000001f0a0b7819 */ /* 0x020fe400000006ff */
[----:B--2---:R-:W-:-:S05]  /*127f0*/  MOV R7, R6 ;  /* 0x0000000600077202 */ /* 0x004fca0000000f00 */
[----:B------:R-:W-:-:S04]  /*12800*/  IMAD R8, R8, 0x8, R7 ;  /* 0x0000000808087824 */ /* 0x000fc800078e0207 */
[----:B------:R-:W1:Y:S02]  /*12810*/  SYNCS.PHASECHK.TRANS64.TRYWAIT P2, [R8+URZ], R11 ;  /* 0x0000000b080075a7 */ /* 0x000e64000804017f */
[----:B-1----:R-:W-:Y:S05]  /*12820*/  @!P2 BRA `(.L_x_5290) ;  /* 0x000001e40074a947 */ /* 0x002fea0003800000 */
.L_x_5289:
[----:B------:R-:W-:Y:S05]  /*12830*/  BSYNC B0 ;  /* 0x0000000000007941 */ /* 0x000fea0003800000 */
.L_x_5288:
[----:B------:R-:W2:Y:S04]  /*12840*/  LD.E R13, desc[UR46][R152.64+0x1e8] ;  /* 0x0001e82e980d7980 */ /* 0x000ea8000c101900 */
[----:B------:R-:W2:Y:S01]  /*12850*/  LD.E.64 R6, desc[UR46][R152.64+0xb8] ;  /* 0x0000b82e98067980 */ /* 0x000ea2000c101b00 */
[----:B------:R-:W-:Y:S05]  /*12860*/  WARPSYNC.ALL ;  /* 0x0000000000007948 */ /* 0x000fea0003800000 */
[----:B-1---5:R-:W3:Y:S04]  /*12870*/  LD.E R8, desc[UR46][R152.64+0x88] ;  /* 0x0000882e98087980 */ /* 0x022ee8000c101900 */
[----:B------:R-:W4:Y:S04]  /*12880*/  LD.E.64 R10, desc[UR46][R152.64+0xb0] ;  /* 0x0000b02e980a7980 */ /* 0x000f28000c101b00 */
[----:B------:R-:W4:Y:S04]  /*12890*/  LD.E.64 R14, desc[UR46][R152.64+0xb0] ;  /* 0x0000b02e980e7980 */ /* 0x000f28000c101b00 */
[----:B------:R-:W4:Y:S04]  /*128a0*/  LD.E.64 R56, desc[UR46][R152.64+0xb0] ;  /* 0x0000b02e98387980 */ /* 0x000f28000c101b00 */
[----:B------:R-:W4:Y:S01]  /*128b0*/  LD.E.64 R58, desc[UR46][R152.64+0xb0] ;  /* 0x0000b02e983a7980 */ /* 0x000f22000c101b00 */
[----:B--2---:R-:W-:Y:S01]  /*128c0*/  IMAD R6, R13, 0x1000, R6 ;  /* 0x000010000d067824 */ /* 0x004fe200078e0206 */
[----:B------:R-:W-:-:S02]  /*128d0*/  R2UR UR7, R7 ;  /* 0x00000000070772ca */ /* 0x000fc400000e0000 */
[----:B------:R-:W2:Y:S02]  /*128e0*/  LD.E.64 R60, desc[UR46][R152.64+0xb0] ;  /* 0x0000b02e983c7980 */ /* 0x000ea4000c101b00 */
[C---:B------:R-:W-:Y:S01]  /*128f0*/  R2UR UR6, R6.reuse ;  /* 0x00000000060672ca */ /* 0x040fe200000e0000 */
[----:B------:R-:W-:Y:S01]  /*12900*/  WARPGROUP.ARRIVE ;  /* 0x00000000000079c5 */ /* 0x000fe20000000000 */
[----:B------:R-:W-:Y:S02]  /*12910*/  VIADD R12, R6, 0x2 ;  /* 0x00000002060c7836 */ /* 0x000fe40000000000 */
[----:B------:R-:W-:Y:S01]  /*12920*/  IMAD.MOV.U32 R13, RZ, RZ, R7 ;  /* 0x000000ffff0d7224 */ /* 0x000fe200078e0007 */
[----:B---3--:R-:W-:Y:S02]  /*12930*/  ISETP.NE.U32.AND P2, PT, R8, RZ, PT ;  /* 0x000000ff0800720c */ /* 0x008fe40003f45070 */
[----:B----4-:R-:W-:Y:S02]  /*12940*/  R2UR UR4, R10 ;  /* 0x000000000a0472ca */ /* 0x010fe400000e0000 */
[----:B------:R-:W-:-:S09]  /*12950*/  R2UR UR5, R11 ;  /* 0x000000000b0572ca */ /* 0x000fd200000e0000 */
[----:B------:R-:W-:-:S05]  /*12960*/  VOTEU.ANY UP0, P2 ;  /* 0x00000000003f7886 */ /* 0x000fca0001000100 */
[----:B------:R-:W-:Y:S01]  /*12970*/  HGMMA.64x64x16.F32 R24, gdesc[UR4], R24, UP0, gsb0 ;  /* 0x00e00000041879f0 */ /* 0x000fe2000b800818 */
[----:B------:R-:W-:Y:S02]  /*12980*/  VIADD R10, R14, 0x2 ;  /* 0x000000020e0a7836 */ /* 0x000fe40000000000 */
[----:B------:R-:W-:Y:S01]  /*12990*/  IMAD.MOV.U32 R11, RZ, RZ, R15 ;  /* 0x000000ffff0b7224 */ /* 0x000fe200078e000f */
[----:B------:R-:W-:Y:S02]  /*129a0*/  R2UR UR6, R12 ;  /* 0x000000000c0672ca */ /* 0x000fe400000e0000 */
[----:B------:R-:W-:Y:S02]  /*129b0*/  R2UR UR7, R13 ;  /* 0x000000000d0772ca */ /* 0x000fe400000e0000 */
[----:B------:R-:W-:Y:S02]  /*129c0*/  R2UR UR4, R10 ;  /* 0x000000000a0472ca */ /* 0x000fe400000e0000 */
[----:B------:R-:W-:Y:S01]  /*129d0*/  R2UR UR5, R11 ;  /* 0x000000000b0572ca */ /* 0x000fe200000e0000 */
[----:B------:R-:W-:-:S02]  /*129e0*/  WARPGROUP.DEPBAR.LE gsb0, 0x0 ;  /* 0x00008000000079c5 */ /* 0x000fc40000010000 */
[----:B------:R-:W3:Y:S04]  /*129f0*/  LD.E.64 R62, desc[UR46][R152.64+0xb0] ;  /* 0x0000b02e983e7980 */ /* 0x000ee8000c101b00 */
[----:B------:R-:W-:Y:S01]  /*12a00*/  ST.E desc[UR46][R152.64+0x88], R9 ;  /* 0x0000880998007985 */ /* 0x000fe2000c10192e */
[----:B------:R-:W-:-:S06]  /*12a10*/  WARPGROUP.ARRIVE ;  /* 0x00000000000079c5 */ /* 0x000fcc0000000000 */
[----:B------:R-:W-:Y:S01]  /*12a20*/  HGMMA.64x64x16.F32 R24, gdesc[UR4], R24, gsb0 ;  /* 0x00e00000041879f0 */ /* 0x000fe20008000818 */
[----:B------:R-:W-:Y:S02]  /*12a30*/  VIADD R10, R56, 0x4 ;  /* 0x00000004380a7836 */ /* 0x000fe40000000000 */
[----:B------:R-:W-:Y:S02]  /*12a40*/  VIADD R12, R6, 0x4 ;  /* 0x00000004060c7836 */ /* 0x000fe40000000000 */
[----:B------:R-:W-:Y:S02]  /*12a50*/  IMAD.MOV.U32 R11, RZ, RZ, R57 ;  /* 0x000000ffff0b7224 */ /* 0x000fe400078e0039 */
[----:B------:R-:W-:Y:S01]  /*12a60*/  IMAD.MOV.U32 R13, RZ, RZ, R7 ;  /* 0x000000ffff0d7224 */ /* 0x000fe200078e0007 */
[----:B------:R-:W-:Y:S02]  /*12a70*/  R2UR UR6, R12 ;  /* 0x000000000c0672ca */ /* 0x000fe400000e0000 */
[----:B------:R-:W-:-:S02]  /*12a80*/  R2UR UR4, R10 ;  /* 0x000000000a0472ca */ /* 0x000fc400000e0000 */
[----:B------:R-:W-:Y:S02]  /*12a90*/  R2UR UR7, R13 ;  /* 0x000000000d0772ca */ /* 0x000fe400000e0000 */
[----:B------:R-:W-:Y:S01]  /*12aa0*/  R2UR UR5, R11 ;  /* 0x000000000b0572ca */ /* 0x000fe200000e0000 */
[----:B------:R-:W-:Y:S02]  /*12ab0*/  WARPGROUP.DEPBAR.LE gsb0, 0x0 ;  /* 0x00008000000079c5 */ /* 0x000fe40000010000 */
[----:B------:R-:W4:Y:S04]  /*12ac0*/  LD.E.64 R14, desc[UR46][R152.64+0xb0] ;  /* 0x0000b02e980e7980 */ /* 0x000f28000c101b00 */
        /* <DEDUP_REMOVED lines=16> */
[----:B--2---:R-:W-:Y:S02]  /*12bd0*/  VIADD R10, R60, 0x200 ;  /* 0x000002003c0a7836 */ /* 0x004fe40000000000 */
        /* <DEDUP_REMOVED lines=8> */
[----:B------:R-:W2:Y:S04]  /*12c60*/  LD.E.64 R58, desc[UR46][R152.64+0xb0] ;  /* 0x0000b02e983a7980 */ /* 0x000ea8000c101b00 */
[----:B------:R-:W-:Y:S01]  /*12c70*/  ST.E desc[UR46][R152.64+0x88], R9 ;  /* 0x0000880998007985 */ /* 0x000fe2000c10192e */
[----:B------:R-:W-:-:S06]  /*12c80*/  WARPGROUP.ARRIVE ;  /* 0x00000000000079c5 */ /* 0x000fcc0000000000 */
[----:B------:R-:W-:Y:S01]  /*12c90*/  HGMMA.64x64x16.F32 R24, gdesc[UR4], R24, gsb0 ;  /* 0x00e00000041879f0 */ /* 0x000fe20008000818 */
[----:B------:R-:W-:Y:S02]  /*12ca0*/  VIADD R12, R6, 0x202 ;  /* 0x00000202060c7836 */ /* 0x000fe40000000000 */
[----:B------:R-:W-:-:S03]  /*12cb0*/  IMAD.MOV.U32 R13, RZ, RZ, R7 ;  /* 0x000000ffff0d7224 */ /* 0x000fc600078e0007 */
[----:B------:R-:W-:Y:S02]  /*12cc0*/  R2UR UR6, R12 ;  /* 0x000000000c0672ca */ /* 0x000fe400000e0000 */
[----:B------:R-:W-:Y:S01]  /*12cd0*/  R2UR UR7, R13 ;  /* 0x000000000d0772ca */ /* 0x000fe200000e0000 */
[----:B---3--:R-:W-:Y:S02]  /*12ce0*/  VIADD R10, R62, 0x202 ;  /* 0x000002023e0a7836 */ /* 0x008fe40000000000 */
[----:B------:R-:W-:-:S03]  /*12cf0*/  IMAD.MOV.U32 R11, RZ, RZ, R63 ;  /* 0x000000ffff0b7224 */ /* 0x000fc600078e003f */
[----:B------:R-:W-:Y:S02]  /*12d00*/  R2UR UR4, R10 ;  /* 0x000000000a0472ca */ /* 0x000fe400000e0000 */
[----:B------:R-:W-:Y:S01]  /*12d10*/  R2UR UR5, R11 ;  /* 0x000000000b0572ca */ /* 0x000fe200000e0000 */
[----:B------:R-:W-:Y:S02]  /*12d20*/  WARPGROUP.DEPBAR.LE gsb0, 0x0 ;  /* 0x00008000000079c5 */ /* 0x000fe40000010000 */
[----:B------:R-:W3:Y:S04]  /*12d30*/  LD.E.64 R60, desc[UR46][R152.64+0xb0] ;  /* 0x0000b02e983c7980 */ /* 0x000ee8000c101b00 */
[----:B------:R-:W-:Y:S01]  /*12d40*/  ST.E desc[UR46][R152.64+0x88], R9 ;  /* 0x0000880998007985 */ /* 0x000fe2000c10192e */
[----:B------:R-:W-:-:S06]  /*12d50*/  WARPGROUP.ARRIVE ;  /* 0x00000000000079c5 */ /* 0x000fcc0000000000 */
[----:B------:R-:W-:Y:S01]  /*12d60*/  HGMMA.64x64x16.F32 R24, gdesc[UR4], R24, gsb0 ;  /* 0x00e00000041879f0 */ /* 0x000fe20008000818 */
[----:B------:R-:W-:Y:S02]  /*12d70*/  VIADD R12, R6, 0x204 ;  /* 0x00000204060c7836 */ /* 0x000fe40000000000 */
[----:B------:R-:W-:-:S03]  /*12d80*/  IMAD.MOV.U32 R13, RZ, RZ, R7 ;  /* 0x000000ffff0d7224 */ /* 0x000fc600078e0007 */
[----:B------:R-:W-:Y:S02]  /*12d90*/  R2UR UR6, R12 ;  /* 0x000000000c0672ca */ /* 0x000fe400000e0000 */
[----:B------:R-:W-:Y:S01]  /*12da0*/  R2UR UR7, R13 ;  /* 0x000000000d0772ca */ /* 0x000fe200000e0000 */
[----:B----4-:R-:W-:Y:S02]  /*12db0*/  VIADD R10, R14, 0x204 ;  /* 0x000002040e0a7836 */ /* 0x010fe40000000000 */
[----:B------:R-:W-:-:S03]  /*12dc0*/  IMAD.MOV.U32 R11, RZ, RZ, R15 ;  /* 0x000000ffff0b7224 */ /* 0x000fc600078e000f */
        /* <DEDUP_REMOVED lines=8> */
[----:B------:R-:W-:-:S03]  /*12e50*/  IMAD.MOV.U32 R13, RZ, RZ, R7 ;  /* 0x000000ffff0d7224 */ /* 0x000fc600078e0007 */
[----:B------:R-:W-:Y:S02]  /*12e60*/  R2UR UR6, R12 ;  /* 0x000000000c0672ca */ /* 0x000fe400000e0000 */
[----:B------:R-:W-:Y:S01]  /*12e70*/  R2UR UR7, R13 ;  /* 0x000000000d0772ca */ /* 0x000fe200000e0000 */
[----:B------:R-:W-:Y:S02]  /*12e80*/  VIADD R10, R56, 0x206 ;  /* 0x00000206380a7836 */ /* 0x000fe40000000000 */
        /* <DEDUP_REMOVED lines=12> */
[----:B--2---:R-:W-:Y:S02]  /*12f50*/  VIADD R10, R58, 0x400 ;  /* 0x000004003a0a7836 */ /* 0x004fe40000000000 */
[----:B------:R-:W-:-:S03]  /*12f60*/  IMAD.MOV.U32 R11, RZ, RZ, R59 ;  /* 0x000000ffff0b7224 */ /* 0x000fc600078e003b */
        /* <DEDUP_REMOVED lines=93> */
[----:B------:R-:W1:Y:S01]  /*13540*/  S2R R21, SR_TID.X ;  /* 0x0000000000157919 */ /* 0x000e620000002100 */
[----:B------:R-:W-:Y:S02]  /*13550*/  WARPGROUP.DEPBAR.LE gsb0, 0x0 ;  /* 0x00008000000079c5 */ /* 0x000fe40000010000 */
[----:B------:R-:W4:Y:S04]  /*13560*/  LD.E.64 R60, desc[UR46][R152.64+0xb0] ;  /* 0x0000b02e983c7980 */ /* 0x000f28000c101b00 */
[----:B------:R-:W-:Y:S01]  /*13570*/  ST.E desc[UR46][R152.64+0x88], R9 ;  /* 0x0000880998007985 */ /* 0x000fe2000c10192e */
[----:B------:R-:W-:-:S06]  /*13580*/  WARPGROUP.ARRIVE ;  /* 0x00000000000079c5 */ /* 0x000fcc0000000000 */
[----:B------:R-:W-:Y:S01]  /*13590*/  HGMMA.64x64x16.F32 R24, gdesc[UR4], R24, gsb0 ;  /* 0x00e00000041879f0 */ /* 0x000fe20008000818 */
[----:B-1----:R-:W-:-:S05]  /*135a0*/  SHF.R.U32.HI R21, RZ, 0x7, R21 ;  /* 0x00000007ff157819 */ /* 0x002fca0000011615 */
[----:B------:R-:W1:Y:S01]  /*135b0*/  SHFL.IDX PT, R8, R21, RZ, 0x1f ;  /* 0x00001fff15087589 */ /* 0x000e6200000e0000 */
[----:B------:R-:W-:Y:S01]  /*135c0*/  IMAD.MOV.U32 R13, RZ, RZ, R7 ;  /* 0x000000ffff0d7224 */ /* 0x000fe200078e0007 */
[----:B------:R-:W-:Y:S02]  /*135d0*/  UMOV UR4, 0x1 ;  /* 0x0000000100047882 */ /* 0x000fe40000000000 */
[----:B------:R-:W-:Y:S02]  /*135e0*/  UISETP.NE.U32.AND UP0, UPT, UR4, URZ, UPT ;  /* 0x0000003f0400728c */ /* 0x000fe4000bf05070 */
[----:B------:R-:W-:Y:S02]  /*135f0*/  R2UR UR11, R13 ;  /* 0x000000000d0b72ca */ /* 0x000fe400000e0000 */
[----:B-1----:R-:W-:Y:S01]  /*13600*/  ISETP.GT.AND P2, PT, R8, 0x7f, PT ;  /* 0x0000007f0800780c */ /* 0x002fe20003f44270 */
[----:B------:R-:W-:-:S03]  /*13610*/  VIADD R8, R6, 0x800 ;  /* 0x0000080006087836 */ /* 0x000fc60000000000 */
[----:B------:R-:W-:Y:S01]  /*13620*/  SEL R21, RZ, 0x2, !P2 ;  /* 0x00000002ff157807 */ /* 0x000fe20005000000 */
[----:B--2---:R-:W-:-:S03]  /*13630*/  IMAD.MOV.U32 R11, RZ, RZ, R15 ;  /* 0x000000ffff0b7224 */ /* 0x004fc600078e000f */
[----:B------:R-:W-:Y:S01]  /*13640*/  IADD3 R10, R14, 0x800, R21 ;  /* 0x000008000e0a7810 */ /* 0x000fe20007ffe015 */
[----:B------:R-:W-:Y:S01]  /*13650*/  IMAD.IADD R12, R21, 0x1, R8 ;  /* 0x00000001150c7824 */ /* 0x000fe200078e0208 */
[----:B------:R-:W-:Y:S02]  /*13660*/  R2UR UR9, R11 ;  /* 0x000000000b0972ca */ /* 0x000fe400000e0000 */
[----:B------:R-:W-:Y:S02]  /*13670*/  R2UR UR8, R10 ;  /* 0x000000000a0872ca */ /* 0x000fe400000e0000 */
[----:B------:R-:W-:Y:S01]  /*13680*/  R2UR UR10, R12 ;  /* 0x000000000c0a72ca */ /* 0x000fe200000e0000 */
[----:B------:R-:W-:Y:S02]  /*13690*/  WARPGROUP.DEPBAR.LE gsb0, 0x0 ;  /* 0x00008000000079c5 */ /* 0x000fe40000010000 */
[----:B------:R-:W2:Y:S04]  /*136a0*/  LD.E.64 R14, desc[UR46][R152.64+0xb0] ;  /* 0x0000b02e980e7980 */ /* 0x000ea8000c101b00 */
[----:B------:R-:W-:Y:S01]  /*136b0*/  ST.E desc[UR46][R152.64+0x88], R9 ;  /* 0x0000880998007985 */ /* 0x000fe2000c10192e */
[----:B------:R-:W-:-:S06]  /*136c0*/  WARPGROUP.ARRIVE ;  /* 0x00000000000079c5 */ /* 0x000fcc0000000000 */
[----:B------:R-:W-:Y:S01]  /*136d0*/  HGMMA.64x64x16.F32 R24, gdesc[UR8], R24, UP0, gsb0 ;  /* 0x00e00000081879f0 */ /* 0x000fe2000b800818 */
[----:B------:R-:W-:-:S05]  /*136e0*/  IMAD.MOV.U32 R59, RZ, RZ, 0x4 ;  /* 0x00000004ff3b7424 */ /* 0x000fca00078e00ff */
[----:B------:R-:W-:Y:S01]  /*136f0*/  SEL R57, R59, 0x2, P2 ;  /* 0x000000023b397807 */ /* 0x000fe20001000000 */
[----:B------:R-:W-:-:S04]  /*13700*/  IMAD.MOV.U32 R13, RZ, RZ, R7 ;  /* 0x000000ffff0d7224 */ /* 0x000fc800078e0007 */
[----:B------:R-:W-:Y:S01]  /*13710*/  IMAD.IADD R12, R8, 0x1, R57 ;  /* 0x00000001080c7824 */ /* 0x000fe200078e0239 */
[----:B------:R-:W-:-:S04]  /*13720*/  R2UR UR7, R13 ;  /* 0x000000000d0772ca */ /* 0x000fc800000e0000 */
[----:B------:R-:W-:Y:S01]  /*13730*/  R2UR UR6, R12 ;  /* 0x000000000c0672ca */ /* 0x000fe200000e0000 */
[----:B---3--:R-:W-:Y:S01]  /*13740*/  IMAD.MOV.U32 R11, RZ, RZ, R65 ;  /* 0x000000ffff0b7224 */ /* 0x008fe200078e0041 */
[----:B------:R-:W-:-:S04]  /*13750*/  IADD3 R10, R57, 0x800, R64 ;  /* 0x00000800390a7810 */ /* 0x000fc80007ffe040 */
[----:B------:R-:W-:Y:S02]  /*13760*/  R2UR UR4, R10 ;  /* 0x000000000a0472ca */ /* 0x000fe400000e0000 */
[----:B------:R-:W-:Y:S01]  /*13770*/  R2UR UR5, R11 ;  /* 0x000000000b0572ca */ /* 0x000fe200000e0000 */
[----:B------:R-:W-:Y:S02]  /*13780*/  WARPGROUP.DEPBAR.LE gsb0, 0x0 ;  /* 0x00008000000079c5 */ /* 0x000fe40000010000 */
[----:B------:R-:W3:Y:S04]  /*13790*/  LD.E.64 R62, desc[UR46][R152.64+0xb0] ;  /* 0x0000b02e983e7980 */ /* 0x000ee8000c101b00 */
[----:B------:R-:W-:Y:S01]  /*137a0*/  ST.E desc[UR46][R152.64+0x88], R9 ;  /* 0x0000880998007985 */ /* 0x000fe2000c10192e */
[----:B------:R-:W-:-:S06]  /*137b0*/  WARPGROUP.ARRIVE ;  /* 0x00000000000079c5 */ /* 0x000fcc0000000000 */
[----:B------:R-:W-:Y:S01]  /*137c0*/  HGMMA.64x64x16.F32 R24, gdesc[UR4], R24, gsb0 ;  /* 0x00e00000041879f0 */ /* 0x000fe20008000818 */
[----:B------:R-:W-:Y:S01]  /*137d0*/  SEL R59, R59, 0x6, !P2 ;  /* 0x000000063b3b7807 */ /* 0x000fe20005000000 */
[----:B------:R-:W-:-:S04]  /*137e0*/  IMAD.MOV.U32 R13, RZ, RZ, R7 ;  /* 0x000000ffff0d7224 */ /* 0x000fc800078e0007 */
[----:B------:R-:W-:Y:S01]  /*137f0*/  IMAD.IADD R12, R8, 0x1, R59 ;  /* 0x00000001080c7824 */ /* 0x000fe200078e023b */
[----:B------:R-:W-:-:S04]  /*13800*/  R2UR UR7, R13 ;  /* 0x000000000d0772ca */ /* 0x000fc800000e0000 */
[----:B------:R-:W-:Y:S01]  /*13810*/  R2UR UR6, R12 ;  /* 0x000000000c0672ca */ /* 0x000fe200000e0000 */
[----:B----4-:R-:W-:Y:S01]  /*13820*/  IMAD.MOV.U32 R11, RZ, RZ, R67 ;  /* 0x000000ffff0b7224 */ /* 0x010fe200078e0043 */
[----:B------:R-:W-:-:S04]  /*13830*/  IADD3 R10, R59, 0x800, R66 ;  /* 0x000008003b0a7810 */ /* 0x000fc80007ffe042 */
[----:B------:R-:W-:Y:S02]  /*13840*/  R2UR UR4, R10 ;  /* 0x000000000a0472ca */ /* 0x000fe400000e0000 */
[----:B------:R-:W-:Y:S01]  /*13850*/  R2UR UR5, R11 ;  /* 0x000000000b0572ca */ /* 0x000fe200000e0000 */
[----:B------:R-:W-:Y:S02]  /*13860*/  WARPGROUP.DEPBAR.LE gsb0, 0x0 ;  /* 0x00008000000079c5 */ /* 0x000fe40000010000 */
[----:B------:R-:W4:Y:S04]  /*13870*/  LD.E.64 R64, desc[UR46][R152.64+0xb0] ;  /* 0x0000b02e98407980 */ /* 0x000f28000c101b00 */
[----:B------:R-:W-:Y:S01]  /*13880*/  ST.E desc[UR46][R152.64+0x88], R9 ;  /* 0x0000880998007985 */ /* 0x000fe2000c10192e */
[----:B------:R-:W-:-:S06]  /*13890*/  WARPGROUP.ARRIVE ;  /* 0x00000000000079c5 */ /* 0x000fcc0000000000 */
[----:B------:R-:W-:Y:S01]  /*138a0*/  HGMMA.64x64x16.F32 R24, gdesc[UR4], R24, gsb0 ;  /* 0x00e00000041879f0 */ /* 0x000fe20008000818 */
[----:B------:R-:W-:Y:S02]  /*138b0*/  IMAD.MOV.U32 R8, RZ, RZ, 0x28 ;  /* 0x00000028ff087424 */ /* 0x000fe400078e00ff */
[----:B------:R-:W-:-:S03]  /*138c0*/  IMAD.MOV.U32 R11, RZ, RZ, 0xa00 ;  /* 0x00000a00ff0b7424 */ /* 0x000fc600078e00ff */
[----:B------:R-:W-:Y:S02]  /*138d0*/  SEL R8, R8, 0x26, P2 ;  /* 0x0000002608087807 */ /* 0x000fe40001000000 */
[----:B------:R-:W-:-:S05]  /*138e0*/  SEL R11, R11, 0x980, P2 ;  /* 0x000009800b0b7807 */ /* 0x000fca0001000000 */
        /* <DEDUP_REMOVED lines=11> */
[----:B------:R-:W4:Y:S04]  /*139a0*/  LD.E.64 R66, desc[UR46][R152.64+0xb0] ;  /* 0x0000b02e98427980 */ /* 0x000f28000c101b00 */
[----:B------:R-:W-:Y:S01]  /*139b0*/  ST.E desc[UR46][R152.64+0x88], R9 ;  /* 0x0000880998007985 */ /* 0x000fe2000c10192e */
[----:B------:R-:W-:-:S06]  /*139c0*/  WARPGROUP.ARRIVE ;  /* 0x00000000000079c5 */ /* 0x000fcc0000000000 */
[----:B------:R-:W-:Y:S01]  /*139d0*/  HGMMA.64x64x16.F32 R24, gdesc[UR4], R24, gsb0 ;  /* 0x00e00000041879f0 */ /* 0x000fe20008000818 */
[----:B------:R-:W-:Y:S02]  /*139e0*/  VIADD R8, R6, 0xa00 ;  /* 0x00000a0006087836 */ /* 0x000fe40000000000 */
[----:B------:R-:W-:Y:S02]  /*139f0*/  IMAD.MOV.U32 R13, RZ, RZ, R7 ;  /* 0x000000ffff0d7224 */ /* 0x000fe400078e0007 */
[----:B------:R-:W-:-:S03]  /*13a00*/  IMAD.IADD R12, R21, 0x1, R8 ;  /* 0x00000001150c7824 */ /* 0x000fc600078e0208 */
[----:B------:R-:W-:Y:S02]  /*13a10*/  R2UR UR7, R13 ;  /* 0x000000000d0772ca */ /* 0x000fe400000e0000 */
[----:B------:R-:W-:Y:S01]  /*13a20*/  R2UR UR6, R12 ;  /* 0x000000000c0672ca */ /* 0x000fe200000e0000 */
[----:B--2---:R-:W-:Y:S01]  /*13a30*/  IMAD.MOV.U32 R11, RZ, RZ, R15 ;  /* 0x000000ffff0b7224 */ /* 0x004fe200078e000f */
[----:B------:R-:W-:-:S04]  /*13a40*/  IADD3 R10, R21, 0xa00, R14 ;  /* 0x00000a00150a7810 */ /* 0x000fc80007ffe00e */
[----:B------:R-:W-:Y:S02]  /*13a50*/  R2UR UR4, R10 ;  /* 0x000000000a0472ca */ /* 0x000fe400000e0000 */
[----:B------:R-:W-:Y:S01]  /*13a60*/  R2UR UR5, R11 ;  /* 0x000000000b0572ca */ /* 0x000fe200000e0000 */
[----:B------:R-:W-:Y:S02]  /*13a70*/  WARPGROUP.DEPBAR.LE gsb0, 0x0 ;  /* 0x00008000000079c5 */ /* 0x000fe40000010000 */
[----:B------:R-:W2:Y:S04]  /*13a80*/  LD.E.64 R60, desc[UR46][R152.64+0xb0] ;  /* 0x0000b02e983c7980 */ /* 0x000ea8000c101b00 */
[----:B------:R-:W-:Y:S01]  /*13a90*/  ST.E desc[UR46][R152.64+0x88], R9 ;  /* 0x0000880998007985 */ /* 0x000fe2000c10192e */
[----:B------:R-:W-:-:S06]  /*13aa0*/  WARPGROUP.ARRIVE ;  /* 0x00000000000079c5 */ /* 0x000fcc0000000000 */
[----:B------:R-:W-:Y:S01]  /*13ab0*/  HGMMA.64x64x16.F32 R24, gdesc[UR4], R24, gsb0 ;  /* 0x00e00000041879f0 */ /* 0x000fe20008000818 */
[----:B------:R-:W-:Y:S02]  /*13ac0*/  IMAD.IADD R12, R57, 0x1, R8 ;  /* 0x00000001390c7824 */ /* 0x000fe400078e0208 */
[----:B------:R-:W-:-:S03]  /*13ad0*/  IMAD.MOV.U32 R13, RZ, RZ, R7 ;  /* 0x000000ffff0d7224 */ /* 0x000fc600078e0007 */
[----:B------:R-:W-:Y:S02]  /*13ae0*/  R2UR UR6, R12 ;  /* 0x000000000c0672ca */ /* 0x000fe400000e0000 */
        /* <DEDUP_REMOVED lines=10> */
[----:B------:R-:W-:Y:S02]  /*13b90*/  IMAD.IADD R12, R59, 0x1, R8 ;  /* 0x000000013b0c7824 */ /* 0x000fe400078e0208 */
[----:B------:R-:W-:-:S03]  /*13ba0*/  IMAD.MOV.U32 R13, RZ, RZ, R7 ;  /* 0x000000ffff0d7224 */ /* 0x000fc600078e0007 */
[----:B------:R-:W-:Y:S02]  /*13bb0*/  R2UR UR6, R12 ;  /* 0x000000000c0672ca */ /* 0x000fe400000e0000 */
        /* <DEDUP_REMOVED lines=85> */
[----:B------:R-:W4:Y:S04]  /*14110*/  @!P0 LD.E.64 R14, desc[UR46][R152.64+0x30] ;  /* 0x0000302e980e8980 */ /* 0x000f28000c101b00 */
[----:B------:R-:W4:Y:S04]  /*14120*/  @!P0 LD.E R56, desc[UR46][R152.64+0x1e8] ;  /* 0x0001e82e98388980 */ /* 0x000f28000c101900 */
[----:B------:R-:W-:Y:S01]  /*14130*/  ST.E desc[UR46][R152.64+0x88], R9 ;  /* 0x0000880998007985 */ /* 0x000fe2000c10192e */
[----:B------:R-:W-:-:S06]  /*14140*/  WARPGROUP.ARRIVE ;  /* 0x00000000000079c5 */ /* 0x000fcc0000000000 */
[----:B------:R-:W-:Y:S01]  /*14150*/  HGMMA.64x64x16.F32 R24, gdesc[UR4], R24, gsb0 ;  /* 0x00e00000041879f0 */ /* 0x000fe20008000818 */
[----:B------:R-:W-:Y:S02]  /*14160*/  VIADD R8, R6, 0xe00 ;  /* 0x00000e0006087836 */ /* 0x000fe40000000000 */
[----:B------:R-:W-:Y:S02]  /*14170*/  IMAD.MOV.U32 R13, RZ, RZ, R7 ;  /* 0x000000ffff0d7224 */ /* 0x000fe400078e0007 */
[----:B------:R-:W-:-:S03]  /*14180*/  IMAD.IADD R12, R21, 0x1, R8 ;  /* 0x00000001150c7824 */ /* 0x000fc600078e0208 */
[----:B------:R-:W-:Y:S01]  /*14190*/  R2UR UR7, R13 ;  /* 0x000000000d0772ca */ /* 0x000fe200000e0000 */
[----:B--2---:R-:W-:Y:S01]  /*141a0*/  IMAD.MOV.U32 R11, RZ, RZ, R67 ;  /* 0x000000ffff0b7224 */ /* 0x004fe200078e0043 */
[----:B------:R-:W-:Y:S02]  /*141b0*/  IADD3 R10, R21, 0xe00, R66 ;  /* 0x00000e00150a7810 */ /* 0x000fe40007ffe042 */
[----:B------:R-:W-:Y:S02]  /*141c0*/  R2UR UR6, R12 ;  /* 0x000000000c0672ca */ /* 0x000fe400000e0000 */
[----:B------:R-:W-:Y:S02]  /*141d0*/  R2UR UR4, R10 ;  /* 0x000000000a0472ca */ /* 0x000fe400000e0000 */
[----:B------:R-:W-:Y:S01]  /*141e0*/  R2UR UR5, R11 ;  /* 0x000000000b0572ca */ /* 0x000fe200000e0000 */
[----:B------:R-:W-:Y:S02]  /*141f0*/  WARPGROUP.DEPBAR.LE gsb0, 0x0 ;  /* 0x00008000000079c5 */ /* 0x000fe40000010000 */
[----:B------:R-:W-:Y:S01]  /*14200*/  ST.E desc[UR46][R152.64+0x88], R9 ;  /* 0x0000880998007985 */ /* 0x000fe2000c10192e */
[----:B------:R-:W-:-:S09]  /*14210*/  WARPGROUP.ARRIVE ;  /* 0x00000000000079c5 */ /* 0x000fd20000000000 */
        /* <DEDUP_REMOVED lines=22> */
[----:B------:R-:W-:Y:S01]  /*14380*/  ST.E desc[UR46][R152.64+0x88], R9 ;  /* 0x0000880998007985 */ /* 0x000fe2000c10192e */
[----:B------:R-:W-:-:S09]  /*14390*/  WARPGROUP.ARRIVE ;  /* 0x00000000000079c5 */ /* 0x000fd20000000000 */
[----:B------:R-:W-:Y:S01]  /*143a0*/  HGMMA.64x64x16.F32 R24, gdesc[UR4], R24, gsb0 ;  /* 0x00e00000041879f0 */ /* 0x000fe20008000818 */
[----:B------:R-:W-:Y:S02]  /*143b0*/  IMAD.MOV.U32 R8, RZ, RZ, 0x40 ;  /* 0x00000040ff087424 */ /* 0x000fe400078e00ff */
[----:B------:R-:W-:-:S03]  /*143c0*/  IMAD.MOV.U32 R11, RZ, RZ, 0x1000 ;  /* 0x00001000ff0b7424 */ /* 0x000fc600078e00ff */
[----:B------:R-:W-:Y:S02]  /*143d0*/  SEL R8, R8, 0x3e, P2 ;  /* 0x0000003e08087807 */ /* 0x000fe40001000000 */
[----:B------:R-:W-:-:S05]  /*143e0*/  SEL R11, R11, 0xf80, P2 ;  /* 0x00000f800b0b7807 */ /* 0x000fca0001000000 */
[----:B------:R-:W-:-:S05]  /*143f0*/  IMAD.IADD R8, R8, 0x1, R11 ;  /* 0x0000000108087824 */ /* 0x000fca00078e020b */
[----:B------:R-:W-:-:S05]  /*14400*/  LOP3.LUT R11, R8, 0x1e06, RZ, 0xc0, !PT ;  /* 0x00001e06080b7812 */ /* 0x000fca00078ec0ff */
[----:B------:R-:W-:Y:S02]  /*14410*/  IMAD.IADD R10, R6, 0x1, R11 ;  /* 0x00000001060a7824 */ /* 0x000fe400078e020b */
[----:B------:R-:W-:Y:S02]  /*14420*/  IMAD.IADD R6, R11, 0x1, R62 ;  /* 0x000000010b067824 */ /* 0x000fe400078e023e */
[----:B------:R-:W-:Y:S02]  /*14430*/  IMAD.MOV.U32 R11, RZ, RZ, R7 ;  /* 0x000000ffff0b7224 */ /* 0x000fe400078e0007 */
[----:B------:R-:W-:Y:S01]  /*14440*/  IMAD.MOV.U32 R7, RZ, RZ, R63 ;  /* 0x000000ffff077224 */ /* 0x000fe200078e003f */
[----:B------:R-:W-:Y:S02]  /*14450*/  R2UR UR6, R10 ;  /* 0x000000000a0672ca */ /* 0x000fe400000e0000 */
[----:B------:R-:W-:Y:S02]  /*14460*/  R2UR UR7, R11 ;  /* 0x000000000b0772ca */ /* 0x000fe400000e0000 */
[----:B------:R-:W-:-:S02]  /*14470*/  R2UR UR4, R6 ;  /* 0x00000000060472ca */ /* 0x000fc400000e0000 */
[----:B------:R-:W-:Y:S01]  /*14480*/  R2UR UR5, R7 ;  /* 0x00000000070572ca */ /* 0x000fe200000e0000 */
[----:B------:R-:W-:Y:S02]  /*14490*/  WARPGROUP.DEPBAR.LE gsb0, 0x0 ;  /* 0x00008000000079c5 */ /* 0x000fe40000010000 */
[----:B------:R-:W-:Y:S01]  /*144a0*/  ST.E desc[UR46][R152.64+0x88], R9 ;  /* 0x0000880998007985 */ /* 0x000fe2000c10192e */
[----:B------:R-:W-:-:S09]  /*144b0*/  WARPGROUP.ARRIVE ;  /* 0x00000000000079c5 */ /* 0x000fd20000000000 */
[----:B------:R-:W-:Y:S01]  /*144c0*/  HGMMA.64x64x16.F32 R24, gdesc[UR4], R24, gsb0 ;  /* 0x00e00000041879f0 */ /* 0x000fe20008000818 */
[----:B------:R-:W-:-:S05]  /*144d0*/  @!P0 MOV R15, R14 ;  /* 0x0000000e000f8202 */ /* 0x000fca0000000f00 */
[----:B------:R-:W-:-:S05]  /*144e0*/  @!P0 IMAD R56, R56, 0x8, R15 ;  /* 0x0000000838388824 */ /* 0x000fca00078e020f */
[----:B------:R-:W-:Y:S01]  /*144f0*/  @!P0 PRMT R56, RZ, 0x654, R56 ;  /* 0x00000654ff388816 */ /* 0x000fe20000000038 */
[----:B------:R-:W-:Y:S02]  /*14500*/  WARPGROUP.DEPBAR.LE gsb0, 0x0 ;  /* 0x00008000000079c5 */ /* 0x000fe40000010000 */
[----:B------:R0:W-:Y:S01]  /*14510*/  ST.E desc[UR46][R152.64+0x88], R9 ;  /* 0x0000880998007985 */ /* 0x0001e2000c10192e */
[----:B------:R1:W-:Y:S03]  /*14520*/  @!P0 SYNCS.ARRIVE.TRANS64.RED.A1T0 RZ, [R56+URZ], RZ ;  /* 0x000000ff38ff89a7 */ /* 0x0003e6000810043f */
[----:B------:R-:W2:Y:S04]  /*14530*/  LD.E.64 R14, desc[UR46][R152.64+0x120] ;  /* 0x0001202e980e7980 */ /* 0x000ea8000c101b00 */
[----:B------:R-:W0:Y:S04]  /*14540*/  LD.E.64 R6, desc[UR46][R152.64+0x410] ;  /* 0x0004102e98067980 */ /* 0x000e28000c101b00 */
[----:B--2---:R-:W2:Y:S02]  /*14550*/  LD.E R8, desc[UR46][R14.64] ;  /* 0x0000002e0e087980 */ /* 0x004ea4000c101900 */
[-C--:B--2---:R-:W-:Y:S01]  /*14560*/  FMUL.FTZ R11, R24, R8.reuse ;  /* 0x00000008180b7220 */ /* 0x084fe20000410000 */
[-C--:B------:R-:W-:Y:S01]  /*14570*/  FMUL.FTZ R10, R25, R8.reuse ;  /* 0x00000008190a7220 */ /* 0x080fe20000410000 */
[----:B------:R-:W-:-:S04]  /*14580*/  FMUL.FTZ R28, R28, R8 ;  /* 0x000000081c1c7220 */ /* 0x000fc80000410000 */
[----:B------:R-:W0:Y:S01]  /*14590*/  MUFU.TANH R11, R11 ;  /* 0x0000000b000b7308 */ /* 0x000e220000002400 */
[-C--:B------:R-:W-:Y:S01]  /*145a0*/  FMUL.FTZ R29, R29, R8.reuse ;  /* 0x000000081d1d7220 */ /* 0x080fe20000410000 */
[----:B-1----:R-:W-:-:S06]  /*145b0*/  FMUL.FTZ R56, R32, R8 ;  /* 0x0000000820387220 */ /* 0x002fcc0000410000 */
[----:B------:R-:W1:Y:S01]  /*145c0*/  MUFU.TANH R10, R10 ;  /* 0x0000000a000a7308 */ /* 0x000e620000002400 */
[----:B------:R-:W-:-:S07]  /*145d0*/  FMUL.FTZ R33, R33, R8 ;  /* 0x0000000821217220 */ /* 0x000fce0000410000 */
[----:B------:R-:W2:Y:S01]  /*145e0*/  MUFU.TANH R28, R28 ;  /* 0x0000001c001c7308 */ /* 0x000ea20000002400 */
[----:B0-----:R-:W-:Y:S01]  /*145f0*/  FMNMX.FTZ R9, R11, R6, !PT ;  /* 0x000000060b097209 */ /* 0x001fe20007810000 */
[----:B------:R-:W-:-:S06]  /*14600*/  FMUL.FTZ R57, R36, R8 ;  /* 0x0000000824397220 */ /* 0x000fcc0000410000 */
[----:B------:R-:W0:Y:S01]  /*14610*/  MUFU.TANH R29, R29 ;  /* 0x0000001d001d7308 */ /* 0x000e220000002400 */
[----:B-1----:R-:W-:Y:S01]  /*14620*/  FMNMX.FTZ R9, R10, R9, !PT ;  /* 0x000000090a097209 */ /* 0x002fe20007810000 */
[----:B------:R-:W-:-:S06]  /*14630*/  FMUL.FTZ R37, R37, R8 ;  /* 0x0000000825257220 */ /* 0x000fcc0000410000 */
[----:B------:R-:W1:Y:S01]  /*14640*/  MUFU.TANH R56, R56 ;  /* 0x0000003800387308 */ /* 0x000e620000002400 */
[----:B------:R-:W-:Y:S01]  /*14650*/  FMUL.FTZ R14, R30, R8 ;  /* 0x000000081e0e7220 */ /* 0x000fe20000410000 */
[----:B--2---:R-:W-:-:S06]  /*14660*/  FMNMX.FTZ R30, R28, R9, !PT ;  /* 0x000000091c1e7209 */ /* 0x004fcc0007810000 */
[----:B------:R-:W2:Y:S01]  /*14670*/  MUFU.TANH R33, R33 ;  /* 0x0000002100217308 */ /* 0x000ea20000002400 */
[----:B------:R-:W-:Y:S01]  /*14680*/  FMUL.FTZ R40, R40, R8 ;  /* 0x0000000828287220 */ /* 0x000fe20000410000 */
[----:B0-----:R-:W-:-:S06]  /*14690*/  FMNMX.FTZ R9, R29, R30, !PT ;  /* 0x0000001e1d097209 */ /* 0x001fcc0007810000 */
[----:B------:R-:W0:Y:S01]  /*146a0*/  MUFU.TANH R57, R57 ;  /* 0x0000003900397308 */ /* 0x000e220000002400 */
[----:B------:R-:W-:Y:S01]  /*146b0*/  FMUL.FTZ R41, R41, R8 ;  /* 0x0000000829297220 */ /* 0x000fe20000410000 */
[----:B-1----:R-:W-:-:S06]  /*146c0*/  FMNMX.FTZ R30, R56, R9, !PT ;  /* 0x00000009381e7209 */ /* 0x002fcc0007810000 */
        /* <DEDUP_REMOVED lines=13> */
[-C--:B------:R-:W-:Y:S01]  /*147a0*/  FMUL.FTZ R52, R52, R8.reuse ;  /* 0x0000000834347220 */ /* 0x080fe20000410000 */
[----:B------:R-:W-:Y:S01]  /*147b0*/  FMUL.FTZ R12, R26, R8 ;  /* 0x000000081a0c7220 */ /* 0x000fe20000410000 */
[----:B0-----:R-:W-:-:S05]  /*147c0*/  FMNMX.FTZ R30, R60, R30, !PT ;  /* 0x0000001e3c1e7209 */ /* 0x001fca0007810000 */
[----:B------:R-:W0:Y:S01]  /*147d0*/  MUFU.TANH R48, R48 ;  /* 0x0000003000307308 */ /* 0x000e220000002400 */
[-C--:B------:R-:W-:Y:S01]  /*147e0*/  FMUL.FTZ R13, R27, R8.reuse ;  /* 0x000000081b0d7220 */ /* 0x080fe20000410000 */
[----:B------:R-:W-:Y:S01]  /*147f0*/  FMUL.FTZ R53, R53, R8 ;  /* 0x0000000835357220 */ /* 0x000fe20000410000 */
[----:B-1----:R-:W-:-:S05]  /*14800*/  FMNMX.FTZ R30, R62, R30, !PT ;  /* 0x0000001e3e1e7209 */ /* 0x002fca0007810000 */
[----:B------:R-:W1:Y:S01]  /*14810*/  MUFU.TANH R66, R49 ;  /* 0x0000003100427308 */ /* 0x000e620000002400 */
[----:B--2---:R-:W-:-:S07]  /*14820*/  FMNMX.FTZ R30, R64, R30, !PT ;  /* 0x0000001e401e7209 */ /* 0x004fce0007810000 */
[----:B------:R-:W2:Y:S01]  /*14830*/  MUFU.TANH R52, R52 ;  /* 0x0000003400347308 */ /* 0x000ea20000002400 */
[----:B------:R-:W-:-:S07]  /*14840*/  FMUL.FTZ R15, R31, R8 ;  /* 0x000000081f0f7220 */ /* 0x000fce0000410000 */
[----:B------:R-:W3:Y:S01]  /*14850*/  MUFU.TANH R12, R12 ;  /* 0x0000000c000c7308 */ /* 0x000ee20000002400 */
[----:B0-----:R-:W-:-:S07]  /*14860*/  FMNMX.FTZ R30, R48, R30, !PT ;  /* 0x0000001e301e7209 */ /* 0x001fce0007810000 */
[----:B------:R-:W0:Y:S01]  /*14870*/  MUFU.TANH R68, R53 ;  /* 0x0000003500447308 */ /* 0x000e220000002400 */
[----:B------:R-:W-:-:S07]  /*14880*/  FMUL.FTZ R21, R34, R8 ;  /* 0x0000000822157220 */ /* 0x000fce0000410000 */
[----:B------:R-:W4:Y:S01]  /*14890*/  MUFU.TANH R13, R13 ;  /* 0x0000000d000d7308 */ /* 0x000f220000002400 */
[----:B-1----:R-:W-:Y:S01]  /*148a0*/  FMNMX.FTZ R9, R66, R30, !PT ;  /* 0x0000001e42097209 */ /* 0x002fe20007810000 */
[----:B------:R-:W-:-:S06]  /*148b0*/  FMUL.FTZ R24, R35, R8 ;  /* 0x0000000823187220 */ /* 0x000fcc0000410000 */
[----:B------:R-:W1:Y:S01]  /*148c0*/  MUFU.TANH R14, R14 ;  /* 0x0000000e000e7308 */ /* 0x000e620000002400 */
[----:B--2---:R-:W-:Y:S01]  /*148d0*/  FMNMX.FTZ R31, R52, R9, !PT ;  /* 0x00000009341f7209 */ /* 0x004fe20007810000 */
[----:B------:R-:W-:Y:S01]  /*148e0*/  FMUL.FTZ R25, R38, R8 ;  /* 0x0000000826197220 */ /* 0x000fe20000410000 */
[----:B---3--:R-:W-:-:S05]  /*148f0*/  FMNMX.FTZ R30, R12, R7, !PT ;  /* 0x000000070c1e7209 */ /* 0x008fca0007810000 */
[----:B------:R-:W2:Y:S01]  /*14900*/  MUFU.TANH R15, R15 ;  /* 0x0000000f000f7308 */ /* 0x000ea20000002400 */
[----:B0-----:R-:W-:Y:S01]  /*14910*/  FMNMX.FTZ R41, R68, R31, !PT ;  /* 0x0000001f44297209 */ /* 0x001fe20007810000 */
[----:B------:R-:W-:Y:S01]  /*14920*/  FMUL.FTZ R26, R39, R8 ;  /* 0x00000008271a7220 */ /* 0x000fe20000410000 */
[----:B----4-:R-:W-:-:S05]  /*14930*/  FMNMX.FTZ R9, R13, R30, !PT ;  /* 0x0000001e0d097209 */ /* 0x010fca0007810000 */
[----:B------:R-:W0:Y:S01]  /*14940*/  MUFU.TANH R21, R21 ;  /* 0x0000001500157308 */ /* 0x000e220000002400 */
[----:B-1----:R-:W-:Y:S01]  /*14950*/  FMNMX.FTZ R30, R14, R9, !PT ;  /* 0x000000090e1e7209 */ /* 0x002fe20007810000 */
[----:B------:R-:W1:Y:S06]  /*14960*/  SHFL.BFLY PT, R40, R41, 0x2, 0x1f ;  /* 0x0c401f0029287f89 */ /* 0x000e6c00000e0000 */
[----:B------:R-:W3:Y:S01]  /*14970*/  MUFU.TANH R24, R24 ;  /* 0x0000001800187308 */ /* 0x000ee20000002400 */
[----:B------:R-:W-:Y:S01]  /*14980*/  FMUL.FTZ R27, R42, R8 ;  /* 0x000000082a1b7220 */ /* 0x000fe20000410000 */
[----:B--2---:R-:W-:-:S06]  /*14990*/  FMNMX.FTZ R30, R15, R30, !PT ;  /* 0x0000001e0f1e7209 */ /* 0x004fcc0007810000 */
[----:B------:R-:W2:Y:S01]  /*149a0*/  MUFU.TANH R25, R25 ;  /* 0x0000001900197308 */ /* 0x000ea20000002400 */
[----:B------:R-:W-:Y:S01]  /*149b0*/  FMUL.FTZ R36, R43, R8 ;  /* 0x000000082b247220 */ /* 0x000fe20000410000 */
[----:B0-----:R-:W-:-:S06]  /*149c0*/  FMNMX.FTZ R9, R21, R30, !PT ;  /* 0x0000001e15097209 */ /* 0x001fcc0007810000 */
[----:B------:R-:W0:Y:S01]  /*149d0*/  MUFU.TANH R26, R26 ;  /* 0x0000001a001a7308 */ /* 0x000e220000002400 */
[----:B------:R-:W-:Y:S01]  /*149e0*/  FMUL.FTZ R39, R46, R8 ;  /* 0x000000082e277220 */ /* 0x000fe20000410000 */
[----:B---3--:R-:W-:-:S06]  /*149f0*/  FMNMX.FTZ R30, R24, R9, !PT ;  /* 0x00000009181e7209 */ /* 0x008fcc0007810000 */
        /* <DEDUP_REMOVED lines=10> */
[----:B-1----:R-:W-:Y:S01]  /*14aa0*/  FMNMX.FTZ R40, R41, R40, !PT ;  /* 0x0000002829287209 */ /* 0x002fe20007810000 */
[----:B------:R-:W-:Y:S01]  /*14ab0*/  FMUL.FTZ R32, R54, R8 ;  /* 0x0000000836207220 */ /* 0x000fe20000410000 */
[----:B--2---:R-:W-:-:S05]  /*14ac0*/  FMNMX.FTZ R30, R36, R9, !PT ;  /* 0x00000009241e7209 */ /* 0x004fca0007810000 */
[----:B------:R-:W1:Y:S01]  /*14ad0*/  MUFU.TANH R35, R35 ;  /* 0x0000002300237308 */ /* 0x000e620000002400 */
[----:B------:R-:W2:Y:S01]  /*14ae0*/  SHFL.BFLY PT, R45, R40, 0x1, 0x1f ;  /* 0x0c201f00282d7f89 */ /* 0x000ea200000e0000 */
[----:B------:R-:W-:Y:S01]  /*14af0*/  FMUL.FTZ R31, R55, R8 ;  /* 0x00000008371f7220 */ /* 0x000fe20000410000 */
[----:B0-----:R-:W-:-:S05]  /*14b00*/  FMNMX.FTZ R9, R39, R30, !PT ;  /* 0x0000001e27097209 */ /* 0x001fca0007810000 */
[----:B------:R-:W0:Y:S01]  /*14b10*/  MUFU.TANH R34, R34 ;  /* 0x0000002200227308 */ /* 0x000e220000002400 */
[----:B---3--:R-:W-:-:S07]  /*14b20*/  FMNMX.FTZ R8, R38, R9, !PT ;  /* 0x0000000926087209 */ /* 0x008fce0007810000 */
[----:B------:R-:W3:Y:S01]  /*14b30*/  MUFU.TANH R32, R32 ;  /* 0x0000002000207308 */ /* 0x000ee20000002400 */
[----:B-1----:R-:W-:-:S07]  /*14b40*/  FMNMX.FTZ R9, R35, R8, !PT ;  /* 0x0000000823097209 */ /* 0x002fce0007810000 */
[----:B------:R-:W1:Y:S01]  /*14b50*/  MUFU.TANH R31, R31 ;  /* 0x0000001f001f7308 */ /* 0x000e620000002400 */
[----:B0-----:R-:W-:Y:S02]  /*14b60*/  FMNMX.FTZ R9, R34, R9, !PT ;  /* 0x0000000922097209 */ /* 0x001fe40007810000 */
[----:B------:R-:W-:Y:S02]  /*14b70*/  IADD3 R8, P2, R2, 0x410, RZ ;  /* 0x0000041002087810 */ /* 0x000fe40007f5e0ff */
[----:B---3--:R-:W-:-:S03]  /*14b80*/  FMNMX.FTZ R30, R32, R9, !PT ;  /* 0x00000009201e7209 */ /* 0x008fc60007810000 */
[----:B------:R-:W-:Y:S01]  /*14b90*/  IMAD.X R9, RZ, RZ, R16, P2 ;  /* 0x000000ffff097224 */ /* 0x000fe200010e0610 */
[----:B------:R-:W-:Y:S02]  /*14ba0*/  LOP3.LUT R8, R8, 0x4, RZ, 0xfc, !PT ;  /* 0x0000000408087812 */ /* 0x000fe400078efcff */
[----:B--2---:R-:W-:Y:S02]  /*14bb0*/  FMNMX.FTZ R45, R40, R45, !PT ;  /* 0x0000002d282d7209 */ /* 0x004fe40007810000 */
[----:B-1----:R-:W-:Y:S01]  /*14bc0*/  FMNMX.FTZ R43, R31, R30, !PT ;  /* 0x0000001e1f2b7209 */ /* 0x002fe20007810000 */
[----:B------:R-:W-:Y:S04]  /*14bd0*/  ST.E desc[UR46][R152.64+0x410], R41 ;  /* 0x0004102998007985 */ /* 0x000fe8000c10192e */
[----:B------:R-:W-:Y:S04]  /*14be0*/  ST.E desc[UR46][R8.64], R43 ;  /* 0x0000002b08007985 */ /* 0x000fe8000c10192e */
[----:B------:R-:W-:Y:S04]  /*14bf0*/  ST.E desc[UR46][R152.64+0x410], R45 ;  /* 0x0004102d98007985 */ /* 0x000fe8000c10192e */
[----:B------:R-:W2:Y:S04]  /*14c00*/  LD.E R30, desc[UR46][R8.64] ;  /* 0x0000002e081e7980 */ /* 0x000ea8000c101900 */
[----:B--2---:R-:W0:Y:S02]  /*14c10*/  SHFL.BFLY PT, R47, R30, 0x2, 0x1f ;  /* 0x0c401f001e2f7f89 */ /* 0x004e2400000e0000 */
[----:B0-----:R-:W-:-:S05]  /*14c20*/  FMNMX.FTZ R47, R30, R47, !PT ;  /* 0x0000002f1e2f7209 */ /* 0x001fca0007810000 */
[----:B------:R-:W0:Y:S02]  /*14c30*/  SHFL.BFLY PT, R40, R47, 0x1, 0x1f ;  /* 0x0c201f002f287f89 */ /* 0x000e2400000e0000 */
[----:B0-----:R-:W-:-:S05]  /*14c40*/  FMNMX.FTZ R42, R47, R40, !PT ;  /* 0x000000282f2a7209 */ /* 0x001fca0007810000 */
[----:B------:R0:W-:Y:S04]  /*14c50*/  ST.E desc[UR46][R8.64], R42 ;  /* 0x0000002a08007985 */ /* 0x0001e8000c10192e */
[----:B------:R-:W2:Y:S04]  /*14c60*/  LD.E R49, desc[UR46][R152.64+0x410] ;  /* 0x0004102e98317980 */ /* 0x000ea8000c101900 */
[----:B------:R-:W3:Y:S04]  /*14c70*/  LD.E R44, desc[UR46][R152.64+0x430] ;  /* 0x0004302e982c7980 */ /* 0x000ee8000c101900 */
[----:B------:R-:W4:Y:S04]  /*14c80*/  LD.E R51, desc[UR46][R152.64+0x424] ;  /* 0x0004242e98337980 */ /* 0x000f28000c101900 */
[----:B------:R-:W4:Y:S04]  /*14c90*/  LD.E R43, desc[UR46][R152.64+0x420] ;  /* 0x0004202e982b7980 */ /* 0x000f28000c101900 */
[----:B------:R-:W0:Y:S01]  /*14ca0*/  LD.E.64 R40, desc[UR46][R152.64+0xd8] ;  /* 0x0000d82e98287980 */ /* 0x000e22000c101b00 */
[----:B------:R-:W-:Y:S01]  /*14cb0*/  FADD.FTZ R7, R7, -R42 ;  /* 0x8000002a07077221 */ /* 0x000fe20000010000 */
[----:B--2---:R-:W-:-:S04]  /*14cc0*/  FADD.FTZ R49, R6, -R49 ;  /* 0x8000003106317221 */ /* 0x004fc80000010000 */
[----:B---3--:R-:W-:Y:S01]  /*14cd0*/  FMUL.FTZ R6, R49, R44 ;  /* 0x0000002c31067220 */ /* 0x008fe20000410000 */
[----:B------:R-:W-:-:S04]  /*14ce0*/  FMUL.FTZ R7, R44, R7 ;  /* 0x000000072c077220 */ /* 0x000fc80000410000 */
[----:B------:R-:W4:Y:S08]  /*14cf0*/  MUFU.EX2 R30, R7 ;  /* 0x00000007001e7308 */ /* 0x000f300000000800 */
[----:B------:R-:W1:Y:S01]  /*14d00*/  MUFU.EX2 R6, R6 ;  /* 0x0000000600067308 */ /* 0x000e620000000800 */
[----:B----4-:R-:W-:Y:S01]  /*14d10*/  FMUL.FTZ R51, R30, R51 ;  /* 0x000000331e337220 */ /* 0x010fe20000410000 */
[----:B-1----:R-:W-:-:S04]  /*14d20*/  FMUL.FTZ R43, R6, R43 ;  /* 0x0000002b062b7220 */ /* 0x002fc80000410000 */
[----:B------:R1:W-:Y:S04]  /*14d30*/  ST.E desc[UR46][R152.64+0x424], R51 ;  /* 0x0004243398007985 */ /* 0x0003e8000c10192e */
[----:B------:R1:W-:Y:S04]  /*14d40*/  ST.E desc[UR46][R152.64+0x420], R43 ;  /* 0x0004202b98007985 */ /* 0x0003e8000c10192e */
[----:B0-----:R-:W2:Y:S01]  /*14d50*/  LD.E R42, desc[UR46][R40.64+0x4] ;  /* 0x0000042e282a7980 */ /* 0x001ea2000c101900 */
[----:B------:R-:W-:Y:S01]  /*14d60*/  BSSY B0, `(.L_x_5291) ;  /* 0x000000c000007945 */ /* 0x000fe20003800000 */
[----:B--2---:R-:W-:-:S13]  /*14d70*/  ISETP.NE.AND P2, PT, R42, RZ, PT ;  /* 0x000000ff2a00720c */ /* 0x004fda0003f45270 */
[----:B-1----:R-:W-:Y:S05]  /*14d80*/  @P2 BRA `(.L_x_5292) ;  /* 0x0000000000242947 */ /* 0x002fea0003800000 */
[----:B------:R-:W2:Y:S04]  /*14d90*/  LD.E.64 R42, desc[UR46][R152.64+0xe0] ;  /* 0x0000e02e982a7980 */ /* 0x000ea8000c101b00 */
[----:B------:R-:W3:Y:S04]  /*14da0*/  LD.E R40, desc[UR46][R40.64] ;  /* 0x0000002e28287980 */ /* 0x000ee8000c101900 */
[----:B--2---:R-:W2:Y:S01]  /*14db0*/  LD.E.64 R42, desc[UR46][R42.64] ;  /* 0x0000002e2a2a7980 */ /* 0x004ea2000c101b00 */
[----:B---3--:R-:W-:-:S04]  /*14dc0*/  IMAD R45, R5, 0x40, R40 ;  /* 0x00000040052d7824 */ /* 0x008fc800078e0228 */
[----:B--2---:R-:W-:-:S05]  /*14dd0*/  IMAD.WIDE R44, R45, 0x4, R42 ;  /* 0x000000042d2c7825 */ /* 0x004fca00078e022a */
[----:B------:R0:W-:Y:S04]  /*14de0*/  ST.E desc[UR46][R44.64], R6 ;  /* 0x000000062c007985 */ /* 0x0001e8000c10192e */
[----:B------:R-:W2:Y:S04]  /*14df0*/  LD.E.64 R40, desc[UR46][R152.64+0xd8] ;  /* 0x0000d82e98287980 */ /* 0x000ea8000c101b00 */
[----:B--2---:R-:W2:Y:S02]  /*14e00*/  LD.E R7, desc[UR46][R40.64+0x4] ;  /* 0x0000042e28077980 */ /* 0x004ea4000c101900 */
[----:B0-2---:R-:W-:-:S13]  /*14e10*/  ISETP.NE.AND P2, PT, R7, RZ, PT ;  /* 0x000000ff0700720c */ /* 0x005fda0003f45270 */
.L_x_5292:
[----:B------:R-:W-:Y:S05]  /*14e20*/  BSYNC B0 ;  /* 0x0000000000007941 */ /* 0x000fea0003800000 */
.L_x_5291:
[----:B------:R-:W2:Y:S04]  /*14e30*/  @!P2 LD.E.64 R42, desc[UR46][R152.64+0xe0] ;  /* 0x0000e02e982aa980 */ /* 0x000ea8000c101b00 */
[----:B------:R-:W3:Y:S04]  /*14e40*/  @!P2 LD.E R40, desc[UR46][R40.64] ;  /* 0x0000002e2828a980 */ /* 0x000ee8000c101900 */
[----:B--2---:R-:W2:Y:S01]  /*14e50*/  @!P2 LD.E.64 R42, desc[UR46][R42.64] ;  /* 0x0000002e2a2aa980 */ /* 0x004ea2000c101b00 */
[----:B---3--:R-:W-:-:S04]  /*14e60*/  @!P2 IMAD R5, R5, 0x40, R40 ;  /* 0x000000400505a824 */ /* 0x008fc800078e0228 */
[----:B------:R-:W-:-:S04]  /*14e70*/  @!P2 VIADD R5, R5, 0x8 ;  /* 0x000000080505a836 */ /* 0x000fc80000000000 */
[----:B--2---:R-:W-:-:S05]  /*14e80*/  @!P2 IMAD.WIDE R44, R5, 0x4, R42 ;  /* 0x00000004052ca825 */ /* 0x004fca00078e022a */
[----:B------:R0:W-:Y:S04]  /*14e90*/  @!P2 ST.E desc[UR46][R44.64], R30 ;  /* 0x0000001e2c00a985 */ /* 0x0001e8000c10192e */
[----:B------:R-:W2:Y:S04]  /*14ea0*/  LD.E R18, desc[UR46][R152.64+0x430] ;  /* 0x0004302e98127980 */ /* 0x000ea8000c101900 */
[----:B------:R-:W2:Y:S04]  /*14eb0*/  LD.E R47, desc[UR46][R8.64] ;  /* 0x0000002e082f7980 */ /* 0x000ea8000c101900 */
[----:B------:R-:W3:Y:S04]  /*14ec0*/  LD.E R5, desc[UR46][R152.64+0x410] ;  /* 0x0004102e98057980 */ /* 0x000ee8000c101900 */
[----:B------:R-:W4:Y:S04]  /*14ed0*/  LD.E R49, desc[UR46][R152.64+0x420] ;  /* 0x0004202e98317980 */ /* 0x000f28000c101900 */
[----:B------:R-:W5:Y:S01]  /*14ee0*/  LD.E R51, desc[UR46][R152.64+0x424] ;  /* 0x0004242e98337980 */ /* 0x000f62000c101900 */
[----:B--2---:R-:W-:Y:S01]  /*14ef0*/  FMUL.FTZ R47, R18, R47 ;  /* 0x0000002f122f7220 */ /* 0x004fe20000410000 */
[----:B---3--:R-:W-:-:S03]  /*14f00*/  FMUL.FTZ R5, R5, R18 ;  /* 0x0000001205057220 */ /* 0x008fc60000410000 */
[-C--:B------:R-:W-:Y:S01]  /*14f10*/  FFMA.FTZ R12, R12, R18.reuse, -R47 ;  /* 0x000000120c0c7223 */ /* 0x080fe2000001082f */
[-C--:B------:R-:W-:Y:S01]  /*14f20*/  FFMA.FTZ R11, R11, R18.reuse, -R5 ;  /* 0x000000120b0b7223 */ /* 0x080fe20000010805 */
[-C--:B------:R-:W-:Y:S01]  /*14f30*/  FFMA.FTZ R13, R13, R18.reuse, -R47 ;  /* 0x000000120d0d7223 */ /* 0x080fe2000001082f */
[----:B------:R-:W-:-:S03]  /*14f40*/  FFMA.FTZ R10, R10, R18, -R5 ;  /* 0x000000120a0a7223 */ /* 0x000fc60000010805 */
[----:B------:R-:W-:Y:S01]  /*14f50*/  MUFU.EX2 R12, R12 ;  /* 0x0000000c000c7308 */ /* 0x000fe20000000800 */
[-C--:B------:R-:W-:Y:S01]  /*14f60*/  FFMA.FTZ R28, R28, R18.reuse, -R5 ;  /* 0x000000121c1c7223 */ /* 0x080fe20000010805 */
[----:B------:R-:W-:-:S06]  /*14f70*/  FFMA.FTZ R14, R14, R18, -R47 ;  /* 0x000000120e0e7223 */ /* 0x000fcc000001082f */
[----:B------:R-:W4:Y:S01]  /*14f80*/  MUFU.EX2 R168, R11 ;  /* 0x0000000b00a87308 */ /* 0x000f220000000800 */
[-CC-:B------:R-:W-:Y:S01]  /*14f90*/  FFMA.FTZ R29, R29, R18.reuse, -R5.reuse ;  /* 0x000000121d1d7223 */ /* 0x180fe20000010805 */
[-C--:B------:R-:W-:Y:S01]  /*14fa0*/  FFMA.FTZ R8, R58, R18.reuse, -R5 ;  /* 0x000000123a087223 */ /* 0x080fe20000010805 */
[----:B------:R-:W-:-:S05]  /*14fb0*/  FFMA.FTZ R15, R15, R18, -R47 ;  /* 0x000000120f0f7223 */ /* 0x000fca000001082f */
[----:B------:R1:W2:Y:S01]  /*14fc0*/  MUFU.EX2 R7, R10 ;  /* 0x0000000a00077308 */ /* 0x0002a20000000800 */
[-C--:B------:R-:W-:Y:S01]  /*14fd0*/  FFMA.FTZ R56, R56, R18.reuse, -R5 ;  /* 0x0000001238387223 */ /* 0x080fe20000010805 */
[----:B------:R-:W-:-:S06]  /*14fe0*/  FFMA.FTZ R21, R21, R18, -R47 ;  /* 0x0000001215157223 */ /* 0x000fcc000001082f */
[----:B------:R-:W3:Y:S01]  /*14ff0*/  MUFU.EX2 R13, R13 ;  /* 0x0000000d000d7308 */ /* 0x000ee20000000800 */
[-CC-:B-1----:R-:W-:Y:S01]  /*15000*/  FFMA.FTZ R10, R62, R18.reuse, -R5.reuse ;  /* 0x000000123e0a7223 */ /* 0x182fe20000010805 */
[----:B------:R-:W-:-:S06]  /*15010*/  FFMA.FTZ R33, R33, R18, -R5 ;  /* 0x0000001221217223 */ /* 0x000fcc0000010805 */
[----:B------:R-:W1:Y:S01]  /*15020*/  MUFU.EX2 R28, R28 ;  /* 0x0000001c001c7308 */ /* 0x000e620000000800 */
[----:B------:R-:W-:-:S07]  /*15030*/  FFMA.FTZ R24, R24, R18, -R47 ;  /* 0x0000001218187223 */ /* 0x000fce000001082f */
[----:B------:R-:W0:Y:S01]  /*15040*/  MUFU.EX2 R14, R14 ;  /* 0x0000000e000e7308 */ /* 0x000e220000000800 */
[-CC-:B------:R-:W-:Y:S01]  /*15050*/  FFMA.FTZ R9, R60, R18.reuse, -R5.reuse ;  /* 0x000000123c097223 */ /* 0x180fe20000010805 */
[----:B------:R-:W-:-:S06]  /*15060*/  FFMA.FTZ R11, R64, R18, -R5 ;  /* 0x00000012400b7223 */ /* 0x000fcc0000010805 */
[----:B------:R5:W-:Y:S01]  /*15070*/  MUFU.EX2 R176, R8 ;  /* 0x0000000800b07308 */ /* 0x000be20000000800 */
[----:B------:R-:W-:-:S07]  /*15080*/  FFMA.FTZ R57, R57, R18, -R5 ;  /* 0x0000001239397223 */ /* 0x000fce0000010805 */
[----:B------:R-:W0:Y:S01]  /*15090*/  MUFU.EX2 R29, R29 ;  /* 0x0000001d001d7308 */ /* 0x000e220000000800 */
[-C--:B-----5:R-:W-:Y:S01]  /*150a0*/  FFMA.FTZ R8, R52, R18.reuse, -R5 ;  /* 0x0000001234087223 */ /* 0x0a0fe20000010805 */
[----:B------:R-:W-:-:S06]  /*150b0*/  FFMA.FTZ R25, R25, R18, -R47 ;  /* 0x0000001219197223 */ /* 0x000fcc000001082f */
[----:B------:R-:W5:Y:S01]  /*150c0*/  MUFU.EX2 R15, R15 ;  /* 0x0000000f000f7308 */ /* 0x000f620000000800 */
[----:B------:R-:W-:-:S07]  /*150d0*/  FFMA.FTZ R26, R26, R18, -R47 ;  /* 0x000000121a1a7223 */ /* 0x000fce000001082f */
[----:B------:R-:W5:Y:S08]  /*150e0*/  MUFU.EX2 R56, R56 ;  /* 0x0000003800387308 */ /* 0x000f700000000800 */
[----:B------:R4:W-:Y:S01]  /*150f0*/  MUFU.EX2 R182, R8 ;  /* 0x0000000800b67308 */ /* 0x0009e20000000800 */
[----:B------:R-:W-:-:S07]  /*15100*/  FFMA.FTZ R37, R37, R18, -R5 ;  /* 0x0000001225257223 */ /* 0x000fce0000010805 */
[----:B------:R2:W-:Y:S01]  /*15110*/  MUFU.EX2 R178, R10 ;  /* 0x0000000a00b27308 */ /* 0x0005e20000000800 */
[----:B----4-:R-:W-:-:S07]  /*15120*/  FADD.FTZ R8, R168, R49 ;  /* 0x00000031a8087221 */ /* 0x010fce0000010000 */
[----:B------:R-:W4:Y:S01]  /*15130*/  MUFU.EX2 R21, R21 ;  /* 0x0000001500157308 */ /* 0x000f220000000800 */
[----:B--2---:R-:W-:-:S07]  /*15140*/  FADD.FTZ R10, R12, R51 ;  /* 0x000000330c0a7221 */ /* 0x004fce0000010000 */
[----:B------:R-:W2:Y:S01]  /*15150*/  MUFU.EX2 R33, R33 ;  /* 0x0000002100217308 */ /* 0x000ea20000000800 */
[----:B------:R-:W-:-:S07]  /*15160*/  FFMA.FTZ R27, R27, R18, -R47 ;  /* 0x000000121b1b7223 */ /* 0x000fce000001082f */
[----:B------:R3:W-:Y:S08]  /*15170*/  MUFU.EX2 R41, R9 ;  /* 0x0000000900297308 */ /* 0x0007f00000000800 */
[----:B------:R1:W-:Y:S01]  /*15180*/  MUFU.EX2 R43, R11 ;  /* 0x0000000b002b7308 */ /* 0x0003e20000000800 */
[----:B---3--:R-:W-:-:S07]  /*15190*/  FADD.FTZ R9, R7, R8 ;  /* 0x0000000807097221 */ /* 0x008fce0000010000 */
[----:B------:R-:W3:Y:S01]  /*151a0*/  MUFU.EX2 R24, R24 ;  /* 0x0000001800187308 */ /* 0x000ee20000000800 */
[----:B-1----:R-:W-:Y:S01]  /*151b0*/  FADD.FTZ R11, R13, R10 ;  /* 0x0000000a0d0b7221 */ /* 0x002fe20000010000 */
[----:B------:R-:W-:-:S03]  /*151c0*/  FADD.FTZ R8, R28, R9 ;  /* 0x000000091c087221 */ /* 0x000fc60000010000 */
[----:B0-----:R-:W-:-:S03]  /*151d0*/  FADD.FTZ R10, R14, R11 ;  /* 0x0000000b0e0a7221 */ /* 0x001fc60000010000 */
[----:B------:R-:W0:Y:S01]  /*151e0*/  MUFU.EX2 R57, R57 ;  /* 0x0000003900397308 */ /* 0x000e220000000800 */
[----:B------:R-:W-:Y:S01]  /*151f0*/  FADD.FTZ R9, R29, R8 ;  /* 0x000000081d097221 */ /* 0x000fe20000010000 */
[----:B-----5:R-:W-:-:S06]  /*15200*/  FADD.FTZ R10, R15, R10 ;  /* 0x0000000a0f0a7221 */ /* 0x020fcc0000010000 */
[----:B------:R-:W1:Y:S01]  /*15210*/  MUFU.EX2 R25, R25 ;  /* 0x0000001900197308 */ /* 0x000e620000000800 */
[----:B------:R-:W-:Y:S01]  /*15220*/  FFMA.FTZ R36, R36, R18, -R47 ;  /* 0x0000001224247223 */ /* 0x000fe2000001082f */
[----:B------:R-:W-:-:S06]  /*15230*/  FADD.FTZ R8, R56, R9 ;  /* 0x0000000938087221 */ /* 0x000fcc0000010000 */
[----:B------:R-:W5:Y:S01]  /*15240*/  MUFU.EX2 R174, R37 ;  /* 0x0000002500ae7308 */ /* 0x000f620000000800 */
[----:B----4-:R-:W-:Y:S01]  /*15250*/  FADD.FTZ R9, R21, R10 ;  /* 0x0000000a15097221 */ /* 0x010fe20000010000 */
[----:B------:R-:W-:-:S06]  /*15260*/  FFMA.FTZ R39, R39, R18, -R47 ;  /* 0x0000001227277223 */ /* 0x000fcc000001082f */
[----:B------:R-:W4:Y:S01]  /*15270*/  MUFU.EX2 R26, R26 ;  /* 0x0000001a001a7308 */ /* 0x000f220000000800 */
[----:B--2---:R-:W-:Y:S01]  /*15280*/  FADD.FTZ R8, R33, R8 ;  /* 0x0000000821087221 */ /* 0x004fe20000010000 */
[----:B---3--:R-:W-:-:S06]  /*15290*/  FADD.FTZ R10, R24, R9 ;  /* 0x00000009180a7221 */ /* 0x008fcc0000010000 */
[----:B------:R-:W2:Y:S01]  /*152a0*/  MUFU.EX2 R27, R27 ;  /* 0x0000001b001b7308 */ /* 0x000ea20000000800 */
[----:B------:R-:W-:Y:S01]  /*152b0*/  FFMA.FTZ R38, R38, R18, -R47 ;  /* 0x0000001226267223 */ /* 0x000fe2000001082f */
[----:B0-----:R-:W-:Y:S01]  /*152c0*/  FADD.FTZ R9, R57, R8 ;  /* 0x0000000839097221 */ /* 0x001fe20000010000 */
[----:B-1----:R-:W-:-:S05]  /*152d0*/  FADD.FTZ R11, R25, R10 ;  /* 0x0000000a190b7221 */ /* 0x002fca0000010000 */
[----:B------:R-:W0:Y:S01]  /*152e0*/  MUFU.EX2 R36, R36 ;  /* 0x0000002400247308 */ /* 0x000e220000000800 */
[-C--:B------:R-:W-:Y:S01]  /*152f0*/  FFMA.FTZ R40, R48, R18.reuse, -R5 ;  /* 0x0000001230287223 */ /* 0x080fe20000010805 */
[----:B------:R-:W-:Y:S01]  /*15300*/  FFMA.FTZ R35, R35, R18, -R47 ;  /* 0x0000001223237223 */ /* 0x000fe2000001082f */
[----:B-----5:R-:W-:-:S05]  /*15310*/  FADD.FTZ R9, R174, R9 ;  /* 0x00000009ae097221 */ /* 0x020fca0000010000 */
[----:B------:R-:W1:Y:S01]  /*15320*/  MUFU.EX2 R39, R39 ;  /* 0x0000002700277308 */ /* 0x000e620000000800 */
[----:B----4-:R-:W-:Y:S01]  /*15330*/  FADD.FTZ R8, R26, R11 ;  /* 0x0000000b1a087221 */ /* 0x010fe20000010000 */
[-C--:B------:R-:W-:Y:S01]  /*15340*/  FFMA.FTZ R37, R66, R18.reuse, -R5 ;  /* 0x0000001242257223 */ /* 0x080fe20000010805 */
[----:B------:R-:W-:Y:S01]  /*15350*/  FFMA.FTZ R34, R34, R18, -R47 ;  /* 0x0000001222227223 */ /* 0x000fe2000001082f */
[----:B------:R-:W-:-:S04]  /*15360*/  FADD.FTZ R10, R176, R9 ;  /* 0x00000009b00a7221 */ /* 0x000fc80000010000 */
[----:B------:R-:W3:Y:S01]  /*15370*/  MUFU.EX2 R38, R38 ;  /* 0x0000002600267308 */ /* 0x000ee20000000800 */
[----:B--2---:R-:W-:Y:S01]  /*15380*/  FADD.FTZ R9, R27, R8 ;  /* 0x000000081b097221 */ /* 0x004fe20000010000 */
[----:B------:R-:W-:Y:S01]  /*15390*/  FFMA.FTZ R32, R32, R18, -R47 ;  /* 0x0000001220207223 */ /* 0x000fe2000001082f */
[----:B------:R-:W-:-:S05]  /*153a0*/  FADD.FTZ R11, R41, R10 ;  /* 0x0000000a290b7221 */ /* 0x000fca0000010000 */
[----:B------:R-:W2:Y:S01]  /*153b0*/  MUFU.EX2 R40, R40 ;  /* 0x0000002800287308 */ /* 0x000ea20000000800 */
[----:B0-----:R-:W-:Y:S01]  /*153c0*/  FADD.FTZ R8, R36, R9 ;  /* 0x0000000924087221 */ /* 0x001fe20000010000 */
[----:B------:R-:W-:-:S06]  /*153d0*/  FFMA.FTZ R5, R68, R18, -R5 ;  /* 0x0000001244057223 */ /* 0x000fcc0000010805 */
[----:B------:R-:W0:Y:S01]  /*153e0*/  MUFU.EX2 R35, R35 ;  /* 0x0000002300237308 */ /* 0x000e220000000800 */
[----:B------:R-:W-:Y:S01]  /*153f0*/  FFMA.FTZ R18, R31, R18, -R47 ;  /* 0x000000121f127223 */ /* 0x000fe2000001082f */
[----:B------:R-:W-:Y:S01]  /*15400*/  FADD.FTZ R10, R178, R11 ;  /* 0x0000000bb20a7221 */ /* 0x000fe20000010000 */
[----:B-1----:R-:W-:-:S05]  /*15410*/  FADD.FTZ R9, R39, R8 ;  /* 0x0000000827097221 */ /* 0x002fca0000010000 */
[----:B------:R-:W1:Y:S08]  /*15420*/  MUFU.EX2 R37, R37 ;  /* 0x0000002500257308 */ /* 0x000e700000000800 */
[----:B------:R-:W4:Y:S01]  /*15430*/  MUFU.EX2 R34, R34 ;  /* 0x0000002200227308 */ /* 0x000f220000000800 */
[----:B------:R-:W-:Y:S01]  /*15440*/  FADD.FTZ R11, R43, R10 ;  /* 0x0000000a2b0b7221 */ /* 0x000fe20000010000 */
[----:B---3--:R-:W-:-:S06]  /*15450*/  FADD.FTZ R8, R38, R9 ;  /* 0x0000000926087221 */ /* 0x008fcc0000010000 */
[----:B------:R-:W3:Y:S01]  /*15460*/  MUFU.EX2 R32, R32 ;  /* 0x0000002000207308 */ /* 0x000ee20000000800 */
[----:B--2---:R-:W-:Y:S01]  /*15470*/  FADD.FTZ R10, R40, R11 ;  /* 0x0000000b280a7221 */ /* 0x004fe20000010000 */
[----:B0-----:R-:W-:-:S06]  /*15480*/  FADD.FTZ R9, R35, R8 ;  /* 0x0000000823097221 */ /* 0x001fcc0000010000 */
[----:B------:R-:W0:Y:S08]  /*15490*/  MUFU.EX2 R5, R5 ;  /* 0x0000000500057308 */ /* 0x000e300000000800 */
[----:B------:R-:W2:Y:S01]  /*154a0*/  MUFU.EX2 R183, R18 ;  /* 0x0000001200b77308 */ /* 0x000ea20000000800 */
[----:B-1----:R-:W-:Y:S01]  /*154b0*/  FADD.FTZ R11, R37, R10 ;  /* 0x0000000a250b7221 */ /* 0x002fe20000010000 */
[----:B----4-:R-:W-:-:S03]  /*154c0*/  FADD.FTZ R9, R34, R9 ;  /* 0x0000000922097221 */ /* 0x010fc60000010000 */
[----:B------:R-:W-:Y:S01]  /*154d0*/  FADD.FTZ R8, R182, R11 ;  /* 0x0000000bb6087221 */ /* 0x000fe20000010000 */
[----:B---3--:R-:W-:-:S03]  /*154e0*/  FADD.FTZ R10, R32, R9 ;  /* 0x00000009200a7221 */ /* 0x008fc60000010000 */
[----:B0-----:R-:W-:Y:S01]  /*154f0*/  FADD.FTZ R31, R5, R8 ;  /* 0x00000008051f7221 */ /* 0x001fe20000010000 */
[----:B--2---:R-:W-:-:S04]  /*15500*/  FADD.FTZ R45, R183, R10 ;  /* 0x0000000ab72d7221 */ /* 0x004fc80000010000 */
[----:B------:R-:W-:Y:S04]  /*15510*/  ST.E desc[UR46][R152.64+0x420], R31 ;  /* 0x0004201f98007985 */ /* 0x000fe8000c10192e */
[----:B------:R-:W-:Y:S01]  /*15520*/  ST.E desc[UR46][R152.64+0x424], R45 ;  /* 0x0004242d98007985 */ /* 0x000fe2000c10192e */
[----:B------:R-:W-:Y:S06]  /*15530*/  BAR.SYNC.DEFER_BLOCKING 0xf, 0x100 ;  /* 0x03c4000000007b1d */ /* 0x000fec0000010000 */
[----:B------:R-:W2:Y:S04]  /*15540*/  LD.E.64 R8, desc[UR46][R152.64+0x138] ;  /* 0x0001382e98087980 */ /* 0x000ea8000c101b00 */
[----:B--2---:R-:W2:Y:S04]  /*15550*/  LD.E.64 R10, desc[UR46][R8.64+0x8] ;  /* 0x0000082e080a7980 */ /* 0x004ea8000c101b00 */
[----:B------:R-:W3:Y:S01]  /*15560*/  LD.E.64 R46, desc[UR46][R8.64] ;  /* 0x0000002e082e7980 */ /* 0x000ee2000c101b00 */
        /* <DEDUP_REMOVED lines=16> */
[----:B--2---:R-:W-:-:S05]  /*15670*/  MOV R10, R10 ;  /* 0x0000000a000a7202 */ /* 0x004fca0000000f00 */
[--C-:B---3--:R-:W-:Y:S02]  /*15680*/  IMAD R47, R47, 0x2, R10.reuse ;  /* 0x000000022f2f7824 */ /* 0x108fe400078e020a */
[C---:B------:R-:W-:Y:S02]  /*15690*/  IMAD R7, R46.reuse, 0x2, R10 ;  /* 0x000000022e077824 */ /* 0x040fe400078e020a */
[----:B------:R-:W-:Y:S01]  /*156a0*/  IMAD R46, R46, 0x2, R47 ;  /* 0x000000022e2e7824 */ /* 0x000fe200078e022f */
[----:B------:R-:W-:Y:S04]  /*156b0*/  STSM.16.M88.4 [R10], R168 ;  /* 0x000000a80a007844 */ /* 0x000fe80000000200 */
[----:B------:R0:W-:Y:S04]  /*156c0*/  STSM.16.M88.4 [R7], R172 ;  /* 0x000000ac07007844 */ /* 0x0001e80000000200 */
[----:B------:R-:W-:Y:S04]  /*156d0*/  STSM.16.M88.4 [R47], R176 ;  /* 0x000000b02f007844 */ /* 0x000fe80000000200 */
[----:B------:R-:W-:Y:S04]  /*156e0*/  STSM.16.M88.4 [R46], R180 ;  /* 0x000000b42e007844 */ /* 0x000fe80000000200 */
[----:B------:R-:W2:Y:S01]  /*156f0*/  LD.E R5, desc[UR46][R152.64+0x200] ;  /* 0x0002002e98057980 */ /* 0x000ea2000c101900 */
[----:B------:R-:W-:Y:S01]  /*15700*/  LOP3.LUT R18, R22, 0x4, RZ, 0xfc, !PT ;  /* 0x0000000416127812 */ /* 0x000fe200078efcff */
[----:B--2---:R-:W-:-:S05]  /*15710*/  FMUL.FTZ R5, R6, R5 ;  /* 0x0000000506057220 */ /* 0x004fca0000410000 */
[----:B------:R1:W-:Y:S04]  /*15720*/  ST.E desc[UR46][R152.64+0x200], R5 ;  /* 0x0002000598007985 */ /* 0x0003e8000c10192e */
[----:B------:R-:W2:Y:S02]  /*15730*/  LD.E R9, desc[UR46][R18.64] ;  /* 0x0000002e12097980 */ /* 0x000ea4000c101900 */
[----:B--2---:R-:W-:-:S05]  /*15740*/  FMUL.FTZ R9, R6, R9 ;  /* 0x0000000906097220 */ /* 0x004fca0000410000 */
[----:B------:R2:W-:Y:S04]  /*15750*/  ST.E desc[UR46][R18.64], R9 ;  /* 0x0000000912007985 */ /* 0x0005e8000c10192e */
[----:B0-----:R-:W3:Y:S04]  /*15760*/  LD.E R7, desc[UR46][R152.64+0x210] ;  /* 0x0002102e98077980 */ /* 0x001ee8000c101900 */
[----:B------:R-:W4:Y:S04]  /*15770*/  LD.E R133, desc[UR46][R152.64+0x3f4] ;  /* 0x0003f42e98857980 */ /* 0x000f28000c101900 */
[----:B------:R-:W5:Y:S04]  /*15780*/  LD.E R11, desc[UR46][R152.64+0x214] ;  /* 0x0002142e980b7980 */ /* 0x000f68000c101900 */
[----:B------:R-:W5:Y:S04]  /*15790*/  LD.E R13, desc[UR46][R152.64+0x220] ;  /* 0x0002202e980d7980 */ /* 0x000f68000c101900 */
[----:B------:R-:W5:Y:S04]  /*157a0*/  LD.E R15, desc[UR46][R152.64+0x224] ;  /* 0x0002242e980f7980 */ /* 0x000f68000c101900 */
[----:B------:R-:W5:Y:S04]  /*157b0*/  LD.E R21, desc[UR46][R152.64+0x230] ;  /* 0x0002302e98157980 */ /* 0x000f68000c101900 */
[----:B------:R-:W5:Y:S04]  /*157c0*/  LD.E R25, desc[UR46][R152.64+0x234] ;  /* 0x0002342e98197980 */ /* 0x000f68000c101900 */
[----:B-1----:R-:W5:Y:S04]  /*157d0*/  LD.E R5, desc[UR46][R152.64+0x240] ;  /* 0x0002402e98057980 */ /* 0x002f68000c101900 */
[----:B------:R-:W5:Y:S04]  /*157e0*/  LD.E R27, desc[UR46][R152.64+0x244] ;  /* 0x0002442e981b7980 */ /* 0x000f68000c101900 */
[----:B------:R-:W5:Y:S04]  /*157f0*/  LD.E R29, desc[UR46][R152.64+0x250] ;  /* 0x0002502e981d7980 */ /* 0x000f68000c101900 */
[----:B--2---:R-:W2:Y:S04]  /*15800*/  LD.E R9, desc[UR46][R152.64+0x254] ;  /* 0x0002542e98097980 */ /* 0x004ea8000c101900 */
[----:B------:R-:W2:Y:S04]  /*15810*/  LD.E R31, desc[UR46][R152.64+0x260] ;  /* 0x0002602e981f7980 */ /* 0x000ea8000c101900 */
        /* <DEDUP_REMOVED lines=49> */
[----:B------:R-:W2:Y:S01]  /*15b30*/  LD.E R131, desc[UR46][R152.64+0x3f0] ;  /* 0x0003f02e98837980 */ /* 0x000ea2000c101900 */
[C---:B---3--:R-:W-:Y:S01]  /*15b40*/  FMUL.FTZ R7, R6.reuse, R7 ;  /* 0x0000000706077220 */ /* 0x048fe20000410000 */
[----:B----4-:R-:W-:-:S04]  /*15b50*/  FMUL.FTZ R133, R6, R133 ;  /* 0x0000008506857220 */ /* 0x010fc80000410000 */
[----:B------:R0:W-:Y:S01]  /*15b60*/  ST.E desc[UR46][R152.64+0x210], R7 ;  /* 0x0002100798007985 */ /* 0x0001e2000c10192e */
[C---:B-----5:R-:W-:Y:S01]  /*15b70*/  FMUL.FTZ R11, R6.reuse, R11 ;  /* 0x0000000b060b7220 */ /* 0x060fe20000410000 */
[C---:B------:R-:W-:Y:S01]  /*15b80*/  FMUL.FTZ R13, R6.reuse, R13 ;  /* 0x0000000d060d7220 */ /* 0x040fe20000410000 */
[C---:B------:R-:W-:Y:S01]  /*15b90*/  FMUL.FTZ R15, R6.reuse, R15 ;  /* 0x0000000f060f7220 */ /* 0x040fe20000410000 */
[--C-:B0-----:R-:W-:Y:S02]  /*15ba0*/  IMAD.MOV.U32 R7, RZ, RZ, R19.reuse ;  /* 0x000000ffff077224 */ /* 0x101fe400078e0013 */
[C---:B------:R-:W-:Y:S01]  /*15bb0*/  FMUL.FTZ R21, R6.reuse, R21 ;  /* 0x0000001506157220 */ /* 0x040fe20000410000 */
[C---:B------:R-:W-:Y:S01]  /*15bc0*/  FMUL.FTZ R25, R6.reuse, R25 ;  /* 0x0000001906197220 */ /* 0x040fe20000410000 */
[C---:B------:R-:W-:Y:S01]  /*15bd0*/  FMUL.FTZ R5, R6.reuse, R5 ;  /* 0x0000000506057220 */ /* 0x040fe20000410000 */
[C---:B------:R-:W-:Y:S01]  /*15be0*/  FMUL.FTZ R27, R6.reuse, R27 ;  /* 0x0000001b061b7220 */ /* 0x040fe20000410000 */
[C---:B------:R-:W-:Y:S01]  /*15bf0*/  FMUL.FTZ R29, R6.reuse, R29 ;  /* 0x0000001d061d7220 */ /* 0x040fe20000410000 */
[C---:B--2---:R-:W-:Y:S01]  /*15c00*/  FMUL.FTZ R9, R6.reuse, R9 ;  /* 0x0000000906097220 */ /* 0x044fe20000410000 */
        /* <DEDUP_REMOVED lines=51> */
[C---:B------:R-:W-:Y:S01]  /*15f40*/  LOP3.LUT R6, R22.reuse, 0x8, RZ, 0xfc, !PT ;  /* 0x0000000816067812 */ /* 0x040fe200078efcff */
[----:B------:R-:W-:Y:S04]  /*15f50*/  ST.E desc[UR46][R152.64+0x3f4], R133 ;  /* 0x0003f48598007985 */ /* 0x000fe8000c10192e */
[----:B------:R-:W-:Y:S04]  /*15f60*/  ST.E desc[UR46][R152.64+0x214], R11 ;  /* 0x0002140b98007985 */ /* 0x000fe8000c10192e */
[----:B------:R-:W-:Y:S04]  /*15f70*/  ST.E desc[UR46][R152.64+0x220], R13 ;  /* 0x0002200d98007985 */ /* 0x000fe8000c10192e */
[----:B------:R-:W-:Y:S04]  /*15f80*/  ST.E desc[UR46][R152.64+0x224], R15 ;  /* 0x0002240f98007985 */ /* 0x000fe8000c10192e */
[----:B------:R-:W-:Y:S04]  /*15f90*/  ST.E desc[UR46][R152.64+0x230], R21 ;  /* 0x0002301598007985 */ /* 0x000fe8000c10192e */
[----:B------:R-:W-:Y:S04]  /*15fa0*/  ST.E desc[UR46][R152.64+0x234], R25 ;  /* 0x0002341998007985 */ /* 0x000fe8000c10192e */
[----:B------:R0:W-:Y:S04]  /*15fb0*/  ST.E desc[UR46][R152.64+0x240], R5 ;  /* 0x0002400598007985 */ /* 0x0001e8000c10192e */
[----:B------:R-:W-:Y:S04]  /*15fc0*/  ST.E desc[UR46][R152.64+0x244], R27 ;  /* 0x0002441b98007985 */ /* 0x000fe8000c10192e */
[----:B------:R-:W-:Y:S04]  /*15fd0*/  ST.E desc[UR46][R152.64+0x250], R29 ;  /* 0x0002501d98007985 */ /* 0x000fe8000c10192e */
[----:B------:R1:W-:Y:S04]  /*15fe0*/  ST.E desc[UR46][R152.64+0x254], R9 ;  /* 0x0002540998007985 */ /* 0x0003e8000c10192e */
[----:B------:R-:W-:Y:S04]  /*15ff0*/  ST.E desc[UR46][R152.64+0x260], R31 ;  /* 0x0002601f98007985 */ /* 0x000fe8000c10192e */
        /* <DEDUP_REMOVED lines=50> */
[----:B0-----:R-:W2:Y:S01]  /*16320*/  LD.E R5, desc[UR46][R6.64] ;  /* 0x0000002e06057980 */ /* 0x001ea2000c101900 */
[----:B------:R-:W-:Y:S01]  /*16330*/  LOP3.LUT R8, R22, 0xc, RZ, 0xfc, !PT ;  /* 0x0000000c16087812 */ /* 0x000fe200078efcff */
[----:B-1----:R-:W-:-:S02]  /*16340*/  IMAD.MOV.U32 R9, RZ, RZ, R19 ;  /* 0x000000ffff097224 */ /* 0x002fc400078e0013 */
[----:B--2---:R-:W-:-:S05]  /*16350*/  FMUL.FTZ R5, R30, R5 ;  /* 0x000000051e057220 */ /* 0x004fca0000410000 */
[----:B------:R0:W-:Y:S04]  /*16360*/  ST.E desc[UR46][R6.64], R5 ;  /* 0x0000000506007985 */ /* 0x0001e8000c10192e */
[----:B------:R-:W2:Y:S02]  /*16370*/  LD.E R11, desc[UR46][R8.64] ;  /* 0x0000002e080b7980 */ /* 0x000ea4000c101900 */
[----:B--2---:R-:W-:-:S05]  /*16380*/  FMUL.FTZ R11, R30, R11 ;  /* 0x0000000b1e0b7220 */ /* 0x004fca0000410000 */
[----:B------:R1:W-:Y:S04]  /*16390*/  ST.E desc[UR46][R8.64], R11 ;  /* 0x0000000b08007985 */ /* 0x0003e8000c10192e */
[----:B------:R-:W2:Y:S04]  /*163a0*/  LD.E R137, desc[UR46][R152.64+0x3fc] ;  /* 0x0003fc2e98897980 */ /* 0x000ea8000c101900 */
[----:B------:R-:W3:Y:S04]  /*163b0*/  LD.E R13, desc[UR46][R152.64+0x218] ;  /* 0x0002182e980d7980 */ /* 0x000ee8000c101900 */
[----:B------:R-:W4:Y:S04]  /*163c0*/  LD.E R15, desc[UR46][R152.64+0x21c] ;  /* 0x00021c2e980f7980 */ /* 0x000f28000c101900 */
[----:B------:R-:W5:Y:S04]  /*163d0*/  LD.E R21, desc[UR46][R152.64+0x228] ;  /* 0x0002282e98157980 */ /* 0x000f68000c101900 */
[----:B------:R-:W5:Y:S04]  /*163e0*/  LD.E R25, desc[UR46][R152.64+0x22c] ;  /* 0x00022c2e98197980 */ /* 0x000f68000c101900 */
[----:B------:R-:W5:Y:S04]  /*163f0*/  LD.E R27, desc[UR46][R152.64+0x238] ;  /* 0x0002382e981b7980 */ /* 0x000f68000c101900 */
[----:B------:R-:W5:Y:S04]  /*16400*/  LD.E R29, desc[UR46][R152.64+0x23c] ;  /* 0x00023c2e981d7980 */ /* 0x000f68000c101900 */
[----:B0-----:R-:W5:Y:S04]  /*16410*/  LD.E R5, desc[UR46][R152.64+0x248] ;  /* 0x0002482e98057980 */ /* 0x001f68000c101900 */
[----:B------:R-:W5:Y:S04]  /*16420*/  LD.E R31, desc[UR46][R152.64+0x24c] ;  /* 0x00024c2e981f7980 */ /* 0x000f68000c101900 */
[----:B------:R-:W5:Y:S04]  /*16430*/  LD.E R33, desc[UR46][R152.64+0x258] ;  /* 0x0002582e98217980 */ /* 0x000f68000c101900 */
[----:B-1----:R-:W5:Y:S04]  /*16440*/  LD.E R11, desc[UR46][R152.64+0x25c] ;  /* 0x00025c2e980b7980 */ /* 0x002f68000c101900 */
[----:B------:R-:W5:Y:S04]  /*16450*/  LD.E R35, desc[UR46][R152.64+0x268] ;  /* 0x0002682e98237980 */ /* 0x000f68000c101900 */
        /* <DEDUP_REMOVED lines=50> */
[----:B------:R-:W5:Y:S01]  /*16780*/  LD.E R139, desc[UR46][R152.64+0x200] ;  /* 0x0002002e988b7980 */ /* 0x000f62000c101900 */
[C---:B--2---:R-:W-:Y:S01]  /*16790*/  FMUL.FTZ R137, R30.reuse, R137 ;  /* 0x000000891e897220 */ /* 0x044fe20000410000 */
[C---:B---3--:R-:W-:Y:S01]  /*167a0*/  FMUL.FTZ R13, R30.reuse, R13 ;  /* 0x0000000d1e0d7220 */ /* 0x048fe20000410000 */
[C---:B----4-:R-:W-:Y:S01]  /*167b0*/  FMUL.FTZ R15, R30.reuse, R15 ;  /* 0x0000000f1e0f7220 */ /* 0x050fe20000410000 */
        /* <DEDUP_REMOVED lines=59> */
[----:B------:R-:W-:Y:S04]  /*16b70*/  ST.E desc[UR46][R152.64+0x3fc], R137 ;  /* 0x0003fc8998007985 */ /* 0x000fe8000c10192e */
[----:B------:R0:W-:Y:S04]  /*16b80*/  ST.E desc[UR46][R152.64+0x218], R13 ;  /* 0x0002180d98007985 */ /* 0x0001e8000c10192e */
        /* <DEDUP_REMOVED lines=61> */
[----:B0-----:R-:W4:Y:S04]  /*16f60*/  LD.E R13, desc[UR46][R18.64] ;  /* 0x0000002e120d7980 */ /* 0x001f28000c101900 */
[----:B-1----:R-:W5:Y:S04]  /*16f70*/  LD.E R5, desc[UR46][R152.64+0x1e8] ;  /* 0x0001e82e98057980 */ /* 0x002f68000c101900 */
[----:B--2---:R-:W5:Y:S04]  /*16f80*/  LD.E.64 R10, desc[UR46][R152.64+0xa8] ;  /* 0x0000a82e980a7980 */ /* 0x004f68000c101b00 */
[----:B----4-:R0:W-:Y:S04]  /*16f90*/  ST.E desc[UR46][R18.64], R13 ;  /* 0x0000000d12007985 */ /* 0x0101e8000c10192e */
[----:B------:R-:W2:Y:S04]  /*16fa0*/  LD.E R15, desc[UR46][R6.64] ;  /* 0x0000002e060f7980 */ /* 0x000ea8000c101900 */
[----:B--2---:R1:W-:Y:S04]  /*16fb0*/  ST.E desc[UR46][R6.64], R15 ;  /* 0x0000000f06007985 */ /* 0x0043e8000c10192e */
[----:B------:R-:W2:Y:S04]  /*16fc0*/  LD.E R21, desc[UR46][R8.64] ;  /* 0x0000002e08157980 */ /* 0x000ea8000c101900 */
[----:B--2---:R2:W-:Y:S04]  /*16fd0*/  ST.E desc[UR46][R8.64], R21 ;  /* 0x0000001508007985 */ /* 0x0045e8000c10192e */
[----:B------:R-:W4:Y:S04]  /*16fe0*/  LD.E R25, desc[UR46][R152.64+0x210] ;  /* 0x0002102e98197980 */ /* 0x000f28000c101900 */
[----:B------:R-:W5:Y:S04]  /*16ff0*/  LD.E R27, desc[UR46][R152.64+0x214] ;  /* 0x0002142e981b7980 */ /* 0x000f68000c101900 */
[----:B------:R-:W5:Y:S04]  /*17000*/  LD.E R29, desc[UR46][R152.64+0x218] ;  /* 0x0002182e981d7980 */ /* 0x000f68000c101900 */
[----:B------:R-:W5:Y:S04]  /*17010*/  LD.E R31, desc[UR46][R152.64+0x21c] ;  /* 0x00021c2e981f7980 */ /* 0x000f68000c101900 */
[----:B------:R-:W5:Y:S04]  /*17020*/  LD.E R33, desc[UR46][R152.64+0x220] ;  /* 0x0002202e98217980 */ /* 0x000f68000c101900 */
[----:B---3--:R-:W3:Y:S04]  /*17030*/  LD.E R35, desc[UR46][R152.64+0x224] ;  /* 0x0002242e98237980 */ /* 0x008ee8000c101900 */
[----:B0-----:R-:W3:Y:S04]  /*17040*/  LD.E R13, desc[UR46][R152.64+0x228] ;  /* 0x0002282e980d7980 */ /* 0x001ee8000c101900 */
[----:B------:R-:W3:Y:S04]  /*17050*/  LD.E R37, desc[UR46][R152.64+0x22c] ;  /* 0x00022c2e98257980 */ /* 0x000ee8000c101900 */
[----:B-1----:R-:W3:Y:S04]  /*17060*/  LD.E R15, desc[UR46][R152.64+0x230] ;  /* 0x0002302e980f7980 */ /* 0x002ee8000c101900 */
[----:B------:R-:W3:Y:S04]  /*17070*/  LD.E R39, desc[UR46][R152.64+0x234] ;  /* 0x0002342e98277980 */ /* 0x000ee8000c101900 */
        /* <DEDUP_REMOVED lines=114> */
[----:B----4-:R-:W-:Y:S04]  /*177a0*/  ST.E desc[UR46][R152.64+0x210], R25 ;  /* 0x0002101998007985 */ /* 0x010fe8000c10192e */
[----:B-----5:R-:W-:Y:S04]  /*177b0*/  ST.E desc[UR46][R152.64+0x214], R27 ;  /* 0x0002141b98007985 */ /* 0x020fe8000c10192e */
[----:B------:R-:W-:Y:S04]  /*177c0*/  ST.E desc[UR46][R152.64+0x218], R29 ;  /* 0x0002181d98007985 */ /* 0x000fe8000c10192e */
[----:B------:R-:W-:Y:S04]  /*177d0*/  ST.E desc[UR46][R152.64+0x21c], R31 ;  /* 0x00021c1f98007985 */ /* 0x000fe8000c10192e */
[----:B------:R-:W-:Y:S04]  /*177e0*/  ST.E desc[UR46][R152.64+0x220], R33 ;  /* 0x0002202198007985 */ /* 0x000fe8000c10192e */
[----:B---3--:R-:W-:Y:S04]  /*177f0*/  ST.E desc[UR46][R152.64+0x224], R35 ;  /* 0x0002242398007985 */ /* 0x008fe8000c10192e */
[----:B------:R-:W-:Y:S04]  /*17800*/  ST.E desc[UR46][R152.64+0x228], R13 ;  /* 0x0002280d98007985 */ /* 0x000fe8000c10192e */
[----:B------:R-:W-:Y:S04]  /*17810*/  ST.E desc[UR46][R152.64+0x22c], R37 ;  /* 0x00022c2598007985 */ /* 0x000fe8000c10192e */
[----:B------:R-:W-:Y:S04]  /*17820*/  ST.E desc[UR46][R152.64+0x230], R15 ;  /* 0x0002300f98007985 */ /* 0x000fe8000c10192e */
[----:B------:R-:W-:Y:S04]  /*17830*/  ST.E desc[UR46][R152.64+0x234], R39 ;  /* 0x0002342798007985 */ /* 0x000fe8000c10192e */
[----:B--2---:R-:W-:Y:S04]  /*17840*/  ST.E desc[UR46][R152.64+0x238], R21 ;  /* 0x0002381598007985 */ /* 0x004fe8000c10192e */
        /* <DEDUP_REMOVED lines=68> */
[----:B------:R1:W-:Y:S04]  /*17c90*/  ST.E desc[UR46][R152.64+0x34c], R28 ;  /* 0x00034c1c98007985 */ /* 0x0003e8000c10192e */
        /* <DEDUP_REMOVED lines=44> */
[----:B0-----:R-:W5:Y:S04]  /*17f60*/  LD.E R24, desc[UR46][R152.64+0x200] ;  /* 0x0002002e98187980 */ /* 0x001f68000c101900 */
[----:B-1----:R-:W5:Y:S04]  /*17f70*/  LD.E R28, desc[UR46][R152.64+0x210] ;  /* 0x0002102e981c7980 */ /* 0x002f68000c101900 */
[----:B------:R-:W5:Y:S04]  /*17f80*/  LD.E R29, desc[UR46][R152.64+0x214] ;  /* 0x0002142e981d7980 */ /* 0x000f68000c101900 */
[----:B--2---:R-:W2:Y:S04]  /*17f90*/  LD.E R30, desc[UR46][R152.64+0x218] ;  /* 0x0002182e981e7980 */ /* 0x004ea8000c101900 */
[----:B------:R-:W2:Y:S04]  /*17fa0*/  LD.E R31, desc[UR46][R152.64+0x21c] ;  /* 0x00021c2e981f7980 */ /* 0x000ea8000c101900 */
[----:B---3--:R-:W2:Y:S04]  /*17fb0*/  LD.E R32, desc[UR46][R152.64+0x220] ;  /* 0x0002202e98207980 */ /* 0x008ea8000c101900 */
[----:B------:R-:W2:Y:S04]  /*17fc0*/  LD.E R33, desc[UR46][R152.64+0x224] ;  /* 0x0002242e98217980 */ /* 0x000ea8000c101900 */
[----:B----4-:R-:W2:Y:S04]  /*17fd0*/  LD.E R34, desc[UR46][R152.64+0x228] ;  /* 0x0002282e98227980 */ /* 0x010ea8000c101900 */
[----:B------:R-:W2:Y:S04]  /*17fe0*/  LD.E R35, desc[UR46][R152.64+0x22c] ;  /* 0x00022c2e98237980 */ /* 0x000ea8000c101900 */
[----:B-----5:R-:W2:Y:S04]  /*17ff0*/  LD.E R36, desc[UR46][R152.64+0x230] ;  /* 0x0002302e98247980 */ /* 0x020ea8000c101900 */
        /* <DEDUP_REMOVED lines=118> */
[----:B------:R-:W-:Y:S01]  /*18760*/  IMAD R10, R5, 0x1000, R10 ;  /* 0x00001000050a7824 */ /* 0x000fe200078e020a */
[----:B------:R-:W-:-:S04]  /*18770*/  R2UR UR7, R11 ;  /* 0x000000000b0772ca */ /* 0x000fc800000e0000 */
[C---:B------:R-:W-:Y:S01]  /*18780*/  R2UR UR6, R10.reuse ;  /* 0x000000000a0672ca */ /* 0x040fe200000e0000 */
[----:B------:R-:W-:Y:S02]  /*18790*/  VIADD R12, R10, 0x80 ;  /* 0x000000800a0c7836 */ /* 0x000fe40000000000 */
[----:B------:R-:W-:Y:S01]  /*187a0*/  IMAD.MOV.U32 R13, RZ, RZ, R11 ;  /* 0x000000ffff0d7224 */ /* 0x000fe200078e000b */
[----:B--2---:R-:W-:-:S09]  /*187b0*/  WARPGROUP.ARRIVE ;  /* 0x00000000000079c5 */ /* 0x004fd20000000000 */
[----:B------:R-:W-:Y:S01]  /*187c0*/  HGMMA.64x256x16.F32 R24, R168, gdesc[UR4].tnspB, R24, gsb0 ;  /* 0x43e00004a8187df0 */ /* 0x000fe20008000818 */
[----:B------:R-:W-:Y:S02]  /*187d0*/  R2UR UR6, R12 ;  /* 0x000000000c0672ca */ /* 0x000fe400000e0000 */
[----:B------:R-:W-:Y:S01]  /*187e0*/  R2UR UR7, R13 ;  /* 0x000000000d0772ca */ /* 0x000fe200000e0000 */
[----:B------:R-:W-:Y:S02]  /*187f0*/  VIADD R12, R10, 0x100 ;  /* 0x000001000a0c7836 */ /* 0x000fe40000000000 */
[----:B------:R-:W-:Y:S01]  /*18800*/  IMAD.MOV.U32 R13, RZ, RZ, R11 ;  /* 0x000000ffff0d7224 */ /* 0x000fe200078e000b */
[----:B------:R-:W-:Y:S02]  /*18810*/  WARPGROUP.DEPBAR.LE gsb0, 0x0 ;  /* 0x00008000000079c5 */ /* 0x000fe40000010000 */
        /* <DEDUP_REMOVED lines=127> */
[----:B------:R0:W-:Y:S02]  /*19010*/  ST.E desc[UR46][R152.64+0x3fc], R151 ;  /* 0x0003fc9798007985 */ /* 0x0001e4000c10192e */
[----:B0-----:R-:W-:-:S06]  /*19020*/  WARPGROUP.ARRIVE ;  /* 0x00000000000079c5 */ /* 0x001fcc0000000000 */
[----:B------:R-:W-:Y:S01]  /*19030*/  HGMMA.64x256x16.F32 R24, R172, gdesc[UR4].tnspB, R24, gsb0 ;  /* 0x43e00004ac187df0 */ /* 0x000fe20008000818 */
[----:B------:R-:W-:Y:S02]  /*19040*/  R2UR UR6, R12 ;  /* 0x000000000c0672ca */ /* 0x000fe400000e0000 */
[----:B------:R-:W-:Y:S01]  /*19050*/  R2UR UR7, R13 ;  /* 0x000000000d0772ca */ /* 0x000fe200000e0000 */
[----:B------:R-:W-:Y:S01]  /*19060*/  VIADD R10, R10, 0x180 ;  /* 0x000001800a0a7836 */ /* 0x000fe20000000000 */
        /* <DEDUP_REMOVED lines=263> */
[----:B------:R-:W-:Y:S03]  /*1a0e0*/  HGMMA.64x256x16.F32 R24, R180, gdesc[UR4].tnspB, R24, gsb0 ;  /* 0x43e00004b4187df0 */ /* 0x000fe60008000818 */
[----:B------:R-:W-:Y:S02]  /*1a0f0*/  WARPGROUP.DEPBAR.LE gsb0, 0x0 ;  /* 0x00008000000079c5 */ /* 0x000fe40000010000 */
[----:B------:R-:W-:Y:S04]  /*1a100*/  ST.E desc[UR46][R152.64+0x200], R24 ;  /* 0x0002001898007985 */ /* 0x000fe8000c10192e */
[----:B------:R0:W-:Y:S04]  /*1a110*/  ST.E desc[UR46][R18.64], R25 ;  /* 0x0000001912007985 */ /* 0x0001e8000c10192e */
[----:B------:R-:W-:Y:S04]  /*1a120*/  ST.E desc[UR46][R6.64], R26 ;  /* 0x0000001a06007985 */ /* 0x000fe8000c10192e */
[----:B------:R1:W-:Y:S04]  /*1a130*/  ST.E desc[UR46][R8.64], R27 ;  /* 0x0000001b08007985 */ /* 0x0003e8000c10192e */
[----:B------:R-:W2:Y:S04]  /*1a140*/  LD.E R5, desc[UR46][R152.64+0x200] ;  /* 0x0002002e98057980 */ /* 0x000ea8000c101900 */
        /* <DEDUP_REMOVED lines=124> */
[----:B--2---:R2:W-:Y:S04]  /*1a910*/  ST.E desc[UR46][R152.64+0x200], R5 ;  /* 0x0002000598007985 */ /* 0x0045e8000c10192e */
[----:B------:R-:W4:Y:S04]  /*1a920*/  LD.E R11, desc[UR46][R18.64] ;  /* 0x0000002e120b7980 */ /* 0x000f28000c101900 */
[----:B----4-:R4:W-:Y:S04]  /*1a930*/  ST.E desc[UR46][R18.64], R11 ;  /* 0x0000000b12007985 */ /* 0x0109e8000c10192e */
[----:B------:R-:W5:Y:S04]  /*1a940*/  LD.E R13, desc[UR46][R6.64] ;  /* 0x0000002e060d7980 */ /* 0x000f68000c101900 */
[----:B-----5:R5:W-:Y:S04]  /*1a950*/  ST.E desc[UR46][R6.64], R13 ;  /* 0x0000000d06007985 */ /* 0x020be8000c10192e */
[----:B------:R-:W3:Y:S04]  /*1a960*/  LD.E R15, desc[UR46][R8.64] ;  /* 0x0000002e080f7980 */ /* 0x000ee8000c101900 */
[----:B---3--:R3:W-:Y:S04]  /*1a970*/  ST.E desc[UR46][R8.64], R15 ;  /* 0x0000000f08007985 */ /* 0x0087e8000c10192e */
[----:B------:R-:W3:Y:S04]  /*1a980*/  LD.E R21, desc[UR46][R152.64+0x210] ;  /* 0x0002102e98157980 */ /* 0x000ee8000c101900 */
[----:B0-----:R-:W3:Y:S04]  /*1a990*/  LD.E R25, desc[UR46][R152.64+0x214] ;  /* 0x0002142e98197980 */ /* 0x001ee8000c101900 */
[----:B-1----:R-:W3:Y:S04]  /*1a9a0*/  LD.E R27, desc[UR46][R152.64+0x218] ;  /* 0x0002182e981b7980 */ /* 0x002ee8000c101900 */
[----:B------:R-:W3:Y:S04]  /*1a9b0*/  LD.E R29, desc[UR46][R152.64+0x21c] ;  /* 0x00021c2e981d7980 */ /* 0x000ee8000c101900 */
[----:B--2---:R-:W2:Y:S04]  /*1a9c0*/  LD.E R5, desc[UR46][R152.64+0x220] ;  /* 0x0002202e98057980 */ /* 0x004ea8000c101900 */
[----:B------:R-:W2:Y:S04]  /*1a9d0*/  LD.E R31, desc[UR46][R152.64+0x224] ;  /* 0x0002242e981f7980 */ /* 0x000ea8000c101900 */
[----:B----4-:R-:W4:Y:S04]  /*1a9e0*/  LD.E R11, desc[UR46][R152.64+0x228] ;  /* 0x0002282e980b7980 */ /* 0x010f28000c101900 */
[----:B------:R-:W4:Y:S04]  /*1a9f0*/  LD.E R33, desc[UR46][R152.64+0x22c] ;  /* 0x00022c2e98217980 */ /* 0x000f28000c101900 */
[----:B-----5:R-:W5:Y:S04]  /*1aa00*/  LD.E R7, desc[UR46][R152.64+0x230] ;  /* 0x0002302e98077980 */ /* 0x020f68000c101900 */
[----:B------:R-:W5:Y:S04]  /*1aa10*/  LD.E R13, desc[UR46][R152.64+0x234] ;  /* 0x0002342e980d7980 */ /* 0x000f68000c101900 */
[----:B---3--:R-:W3:Y:S04]  /*1aa20*/  LD.E R9, desc[UR46][R152.64+0x238] ;  /* 0x0002382e98097980 */ /* 0x008ee8000c101900 */
[----:B------:R-:W3:Y:S04]  /*1aa30*/  LD.E R15, desc[UR46][R152.64+0x23c] ;  /* 0x00023c2e980f7980 */ /* 0x000ee8000c101900 */
        /* <DEDUP_REMOVED lines=112> */
[----:B------:R0:W-:Y:S04]  /*1b140*/  ST.E desc[UR46][R152.64+0x210], R21 ;  /* 0x0002101598007985 */ /* 0x0001e8000c10192e */
[----:B------:R0:W-:Y:S04]  /*1b150*/  ST.E desc[UR46][R152.64+0x214], R25 ;  /* 0x0002141998007985 */ /* 0x0001e8000c10192e */
[----:B------:R0:W-:Y:S04]  /*1b160*/  ST.E desc[UR46][R152.64+0x218], R27 ;  /* 0x0002181b98007985 */ /* 0x0001e8000c10192e */
[----:B------:R0:W-:Y:S04]  /*1b170*/  ST.E desc[UR46][R152.64+0x21c], R29 ;  /* 0x00021c1d98007985 */ /* 0x0001e8000c10192e */
[----:B--2---:R0:W-:Y:S04]  /*1b180*/  ST.E desc[UR46][R152.64+0x220], R5 ;  /* 0x0002200598007985 */ /* 0x0041e8000c10192e */
[----:B------:R0:W-:Y:S04]  /*1b190*/  ST.E desc[UR46][R152.64+0x224], R31 ;  /* 0x0002241f98007985 */ /* 0x0001e8000c10192e */
[----:B----4-:R0:W-:Y:S04]  /*1b1a0*/  ST.E desc[UR46][R152.64+0x228], R11 ;  /* 0x0002280b98007985 */ /* 0x0101e8000c10192e */
[----:B------:R0:W-:Y:S04]  /*1b1b0*/  ST.E desc[UR46][R152.64+0x22c], R33 ;  /* 0x00022c2198007985 */ /* 0x0001e8000c10192e */
[----:B-----5:R0:W-:Y:S04]  /*1b1c0*/  ST.E desc[UR46][R152.64+0x230], R7 ;  /* 0x0002300798007985 */ /* 0x0201e8000c10192e */
[----:B------:R0:W-:Y:S04]  /*1b1d0*/  ST.E desc[UR46][R152.64+0x234], R13 ;  /* 0x0002340d98007985 */ /* 0x0001e8000c10192e */
[----:B---3--:R0:W-:Y:S04]  /*1b1e0*/  ST.E desc[UR46][R152.64+0x238], R9 ;  /* 0x0002380998007985 */ /* 0x0081e8000c10192e */
        /* <DEDUP_REMOVED lines=112> */
[----:B------:R0:W-:Y:S01]  /*1b8f0*/  ST.E desc[UR46][R152.64+0x3fc], R86 ;  /* 0x0003fc5698007985 */ /* 0x0001e2000c10192e */
[----:B------:R-:W-:Y:S01]  /*1b900*/  @!PT LDS RZ, [RZ] ;  /* 0x00000000fffff984 */ /* 0x000fe20000000800 */
[----:B------:R-:W-:Y:S01]  /*1b910*/  @!PT LDS RZ, [RZ] ;  /* 0x00000000fffff984 */ /* 0x000fe20000000800 */
[----:B------:R-:W-:Y:S01]  /*1b920*/  @!PT LDS RZ, [RZ] ;  /* 0x00000000fffff984 */ /* 0x000fe20000000800 */
[----:B------:R-:W-:Y:S01]  /*1b930*/  @!PT LDS RZ, [RZ] ;  /* 0x00000000fffff984 */ /* 0x000fe20000000800 */
[----:B------:R1:W-:Y:S06]  /*1b940*/  MEMBAR.ALL.CTA ;  /* 0x0000000000007992 */ /* 0x0003ec0000008000 */
[----:B-1----:R-:W1:Y:S01]  /*1b950*/  FENCE.VIEW.ASYNC.S ;  /* 0x00000000000073c6 */ /* 0x002e620000000000 */
[----:B------:R-:W-:Y:S01]  /*1b960*/  BSSY B0, `(.L_x_5293) ;  /* 0x000000a000007945 */ /* 0x000fe20003800000 */
[----:B-1----:R-:W-:Y:S01]  /*1b970*/  NOP ;  /* 0x0000000000007918 */ /* 0x002fe20000000000 */
[----:B------:R-:W-:Y:S06]  /*1b980*/  BAR.ARV 0xe, 0x100 ;  /* 0x0384000000007b1d */ /* 0x000fec0000002000 */
[----:B------:R-:W-:Y:S05]  /*1b990*/  @P0 BRA `(.L_x_5294) ;  /* 0x0000000000180947 */ /* 0x000fea0003800000 */
[----:B0-----:R-:W2:Y:S04]  /*1b9a0*/  LD.E.64 R6, desc[UR46][R152.64+0x68] ;  /* 0x0000682e98067980 */ /* 0x001ea8000c101b00 */
[----:B------:R-:W3:Y:S01]  /*1b9b0*/  LD.E R5, desc[UR46][R152.64+0x1e8] ;  /* 0x0001e82e98057980 */ /* 0x000ee2000c101900 */
[----:B--2---:R-:W-:-:S05]  /*1b9c0*/  MOV R6, R6 ;  /* 0x0000000600067202 */ /* 0x004fca0000000f00 */
[----:B---3--:R-:W-:-:S05]  /*1b9d0*/  IMAD R5, R5, 0x8, R6 ;  /* 0x0000000805057824 */ /* 0x008fca00078e0206 */
[----:B------:R-:W-:-:S04]  /*1b9e0*/  PRMT R5, RZ, 0x654, R5 ;  /* 0x00000654ff057816 */ /* 0x000fc80000000005 */
[----:B------:R1:W-:Y:S03]  /*1b9f0*/  SYNCS.ARRIVE.TRANS64.RED.A1T0 RZ, [R5+URZ], RZ ;  /* 0x000000ff05ff79a7 */ /* 0x0003e6000810043f */
.L_x_5294:
[----:B------:R-:W-:Y:S05]  /*1ba00*/  BSYNC B0 ;  /* 0x0000000000007941 */ /* 0x000fea0003800000 */
.L_x_5293:
[----:B------:R-:W-:Y:S05]  /*1ba10*/  @P1 BRA `(.L_x_5295) ;  /* 0xffffff6400741947 */ /* 0x000fea000383ffff */
.L_x_5276:
[----:B------:R-:W-:-:S13]  /*1ba20*/  ISETP.GE.AND P1, PT, R0, UR43, PT ;  /* 0x0000002b00007c0c */ /* 0x000fda000bf26270 */
[----:B------:R-:W-:Y:S05]  /*1ba30*/  @!P1 BRA `(.L_x_5296) ;  /* 0x000000a800849947 */ /* 0x000fea0003800000 */
.L_x_5329:
[----:B0-----:R-:W2:Y:S04]  /*1ba40*/  LD.E R13, desc[UR46][R152.64+0x1e8] ;  /* 0x0001e82e980d7980 */ /* 0x001ea8000c101900 */
[----:B-1----:R-:W1:Y:S04]  /*1ba50*/  LD.E R4, desc[UR46][R152.64+0x1f0] ;  /* 0x0001f02e98047980 */ /* 0x002e68000c101900 */
[----:B------:R-:W3:Y:S01]  /*1ba60*/  LD.E R8, desc[UR46][R152.64+0x1c] ;  /* 0x00001c2e98087980 */ /* 0x000ee2000c101900 */
[----:B--2---:R-:W-:-:S05]  /*1ba70*/  VIADD R7, R13, 0x1 ;  /* 0x000000010d077836 */ /* 0x004fca0000000000 */
[----:B------:R-:W-:-:S13]  /*1ba80*/  ISETP.NE.AND P1, PT, R7, 0x2, PT ;  /* 0x000000020700780c */ /* 0x000fda0003f25270 */
[----:B------:R0:W5:Y:S04]  /*1ba90*/  @P1 LD.E R9, desc[UR46][R152.64+0x1ec] ;  /* 0x0001ec2e98091980 */ /* 0x000168000c101900 */
[----:B------:R-:W2:Y:S01]  /*1baa0*/  @!P1 LD.E R6, desc[UR46][R152.64+0x1ec] ;  /* 0x0001ec2e98069980 */ /* 0x000ea2000c101900 */
[----:B-1----:R-:W-:Y:S01]  /*1bab0*/  VIADD R5, R4, 0x1 ;  /* 0x0000000104057836 */ /* 0x002fe20000000000 */
[----:B---3--:R-:W-:Y:S02]  /*1bac0*/  LOP3.LUT R8, R8, 0x1, RZ, 0xfc, !PT ;  /* 0x0000000108087812 */ /* 0x008fe400078efcff */
[----:B------:R1:W-:Y:S04]  /*1bad0*/  ST.E desc[UR46][R152.64+0x1e8], R7 ;  /* 0x0001e80798007985 */ /* 0x0003e8000c10192e */
[----:B------:R0:W-:Y:S04]  /*1bae0*/  ST.E desc[UR46][R152.64+0x1f0], R5 ;  /* 0x0001f00598007985 */ /* 0x0001e8000c10192e */
[----:B------:R0:W-:Y:S01]  /*1baf0*/  @!P1 ST.E desc[UR46][R152.64+0x1e8], RZ ;  /* 0x0001e8ff98009985 */ /* 0x0001e2000c10192e */
[----:B------:R-:W-:Y:S01]  /*1bb00*/  ISETP.NE.AND P2, PT, R8, 0x3, PT ;  /* 0x000000030800780c */ /* 0x000fe20003f45270 */
[----:B------:R-:W-:Y:S05]  /*1bb10*/  YIELD ;  /* 0x0000000000007946 */ /* 0x000fea0003800000 */
[----:B------:R-:W-:Y:S01]  /*1bb20*/  BSSY B0, `(.L_x_5297) ;  /* 0x0000006000007945 */ /* 0x000fe20003800000 */
[----:B-1----:R-:W-:Y:S01]  /*1bb30*/  @!P1 IMAD.MOV.U32 R7, RZ, RZ, RZ ;  /* 0x000000ffff079224 */ /* 0x002fe200078e00ff */
[----:B--2---:R-:W-:-:S05]  /*1bb40*/  @!P1 LOP3.LUT R9, R6, 0x1, RZ, 0x3c, !PT ;  /* 0x0000000106099812 */ /* 0x004fca00078e3cff */
[----:B------:R0:W-:Y:S01]  /*1bb50*/  @!P1 ST.E desc[UR46][R152.64+0x1ec], R9 ;  /* 0x0001ec0998009985 */ /* 0x0001e2000c10192e */
[----:B------:R-:W-:Y:S05]  /*1bb60*/  @!P2 BRA `(.L_x_5298) ;  /* 0x000000000004a947 */ /* 0x000fea0003800000 */
[----:B------:R-:W-:Y:S01]  /*1bb70*/  BPT.TRAP 0x1 ;  /* 0x000000040000795c */ /* 0x000fe20000300000 */
.L_x_5298:
[----:B------:R-:W-:Y:S05]  /*1bb80*/  BSYNC B0 ;  /* 0x0000000000007941 */ /* 0x000fea0003800000 */
.L_x_5297:
        /* <DEDUP_REMOVED lines=13> */
.L_x_5300:
[----:B------:R-:W-:Y:S05]  /*1bc60*/  BSYNC B0 ;  /* 0x0000000000007941 */ /* 0x000fea0003800000 */
.L_x_5299:
        /* <DEDUP_REMOVED lines=8> */
.L_x_5302:
[----:B------:R-:W-:Y:S05]  /*1bcf0*/  BSYNC B0 ;  /* 0x0000000000007941 */ /* 0x000fea0003800000 */
.L_x_5301:
        /* <DEDUP_REMOVED lines=62> */
.L_x_5305:
[----:B------:R-:W-:Y:S05]  /*1c0e0*/  BSYNC B0 ;  /* 0x0000000000007941 */ /* 0x000fea0003800000 */
.L_x_5304:
        /* <DEDUP_REMOVED lines=13> */
.L_x_5307:
[----:B------:R-:W-:Y:S05]  /*1c1c0*/  BSYNC B0 ;  /* 0x0000000000007941 */ /* 0x000fea0003800000 */
.L_x_5306:
        /* <DEDUP_REMOVED lines=8> */
.L_x_5309:
[----:B------:R-:W-:Y:S05]  /*1c250*/  BSYNC B0 ;  /* 0x0000000000007941 */ /* 0x000fea0003800000 */
.L_x_5308:
[----:B-1---5:R-:W2:Y:S04]  /*1c260*/  LD.E R6, desc[UR46][R152.64+0x88] ;  /* 0x0000882e98067980 */ /* 0x022ea8000c101900 */
[----:B------:R-:W3:Y:S04]  /*1c270*/  LD.E R11, desc[UR46][R152.64+0x1e8] ;  /* 0x0001e82e980b7980 */ /* 0x000ee8000c101900 */
[----:B------:R-:W3:Y:S04]  /*1c280*/  LD.E.64 R4, desc[UR46][R152.64+0xb8] ;  /* 0x0000b82e98047980 */ /* 0x000ee8000c101b00 */
[----:B------:R-:W4:Y:S04]  /*1c290*/  LD.E.64 R8, desc[UR46][R152.64+0xb0] ;  /* 0x0000b02e98087980 */ /* 0x000f28000c101b00 */
[----:B------:R-:W4:Y:S04]  /*1c2a0*/  LD.E.64 R14, desc[UR46][R152.64+0xb0] ;  /* 0x0000b02e980e7980 */ /* 0x000f28000c101b00 */
[----:B------:R-:W4:Y:S04]  /*1c2b0*/  LD.E.64 R56, desc[UR46][R152.64+0xb0] ;  /* 0x0000b02e98387980 */ /* 0x000f28000c101b00 */
[----:B------:R-:W4:Y:S01]  /*1c2c0*/  LD.E.64 R58, desc[UR46][R152.64+0xb0] ;  /* 0x0000b02e983a7980 */ /* 0x000f22000c101b00 */
[----:B------:R-:W-:Y:S05]  /*1c2d0*/  WARPSYNC.ALL ;  /* 0x0000000000007948 */ /* 0x000fea0003800000 */
[----:B------:R-:W4:Y:S01]  /*1c2e0*/  LD.E.64 R60, desc[UR46][R152.64+0xb0] ;  /* 0x0000b02e983c7980 */ /* 0x000f22000c101b00 */
[----:B------:R-:W-:Y:S01]  /*1c2f0*/  WARPGROUP.ARRIVE ;  /* 0x00000000000079c5 */ /* 0x000fe20000000000 */
[----:B--2---:R-:W-:Y:S01]  /*1c300*/  ISETP.NE.U32.AND P1, PT, R6, RZ, PT ;  /* 0x000000ff0600720c */ /* 0x004fe20003f25070 */
[----:B---3--:R-:W-:Y:S01]  /*1c310*/  IMAD R4, R11, 0x1000, R4 ;  /* 0x000010000b047824 */ /* 0x008fe200078e0204 */
[----:B------:R-:W-:-:S02]  /*1c320*/  R2UR UR7, R5 ;  /* 0x00000000050772ca */ /* 0x000fc400000e0000 */
[----:B----4-:R-:W-:Y:S02]  /*1c330*/  R2UR UR4, R8 ;  /* 0x00000000080472ca */ /* 0x010fe400000e0000 */
[----:B------:R-:W-:Y:S02]  /*1c340*/  R2UR UR6, R4 ;  /* 0x00000000040672ca */ /* 0x000fe400000e0000 */
[----:B------:R-:W-:-:S05]  /*1c350*/  R2UR UR5, R9 ;  /* 0x00000000090572ca */ /* 0x000fca00000e0000 */
[----:B------:R-:W-:-:S08]  /*1c360*/  VOTEU.ANY UP0, P1 ;  /* 0x00000000003f7886 */ /* 0x000fd00000800100 */
[----:B------:R-:W-:Y:S01]  /*1c370*/  HGMMA.64x64x16.F32 R24, gdesc[UR4], R24, UP0, gsb0 ;  /* 0x00e00000041879f0 */ /* 0x000fe2000b800818 */
        /* <DEDUP_REMOVED lines=205> */
[----:B------:R-:W-:-:S03]  /*1d050*/  IMAD.MOV.U32 R9, RZ, RZ, R15 ;  /* 0x000000ffff097224 */ /* 0x000fc600078e000f */
[----:B------:R-:W-:Y:S01]  /*1d060*/  IADD3 R8, R14, 0x800, R21 ;  /* 0x000008000e087810 */ /* 0x000fe20007ffe015 */
[----:B------:R-:W-:Y:S01]  /*1d070*/  IMAD.IADD R10, R21, 0x1, R6 ;  /* 0x00000001150a7824 */ /* 0x000fe200078e0206 */
[----:B------:R-:W-:Y:S02]  /*1d080*/  R2UR UR9, R9 ;  /* 0x00000000090972ca */ /* 0x000fe400000e0000 */
[----:B------:R-:W-:Y:S02]  /*1d090*/  R2UR UR8, R8 ;  /* 0x00000000080872ca */ /* 0x000fe400000e0000 */
[----:B------:R-:W-:Y:S01]  /*1d0a0*/  R2UR UR10, R10 ;  /* 0x000000000a0a72ca */ /* 0x000fe200000e0000 */
[----:B------:R-:W-:Y:S02]  /*1d0b0*/  WARPGROUP.DEPBAR.LE gsb0, 0x0 ;  /* 0x00008000000079c5 */ /* 0x000fe40000010000 */
[----:B------:R-:W4:Y:S04]  /*1d0c0*/  LD.E.64 R14, desc[UR46][R152.64+0xb0] ;  /* 0x0000b02e980e7980 */ /* 0x000f28000c101b00 */
        /* <DEDUP_REMOVED lines=38> */
[----:B----4-:R-:W-:-:S04]  /*1d330*/  IMAD.MOV.U32 R9, RZ, RZ, R61 ;  /* 0x000000ffff097224 */ /* 0x010fc800078e003d */
        /* <DEDUP_REMOVED lines=17> */
[----:B------:R-:W-:Y:S01]  /*1d450*/  IMAD.MOV.U32 R9, RZ, RZ, R15 ;  /* 0x000000ffff097224 */ /* 0x000fe200078e000f */
        /* <DEDUP_REMOVED lines=8> */
[----:B------:R-:W-:Y:S02]  /*1d4e0*/  IMAD.IADD R10, R57, 0x1, R6 ;  /* 0x00000001390a7824 */ /* 0x000fe400078e0206 */
[----:B------:R-:W-:-:S03]  /*1d4f0*/  IMAD.MOV.U32 R11, RZ, RZ, R5 ;  /* 0x000000ffff0b7224 */ /* 0x000fc600078e0005 */
        /* <DEDUP_REMOVED lines=108> */
[----:B------:R-:W-:Y:S01]  /*1dbc0*/  IMAD.MOV.U32 R9, RZ, RZ, R67 ;  /* 0x000000ffff097224 */ /* 0x000fe200078e0043 */
        /* <DEDUP_REMOVED lines=39> */
[----:B----4-:R-:W-:Y:S02]  /*1de40*/  IMAD.IADD R4, R9, 0x1, R62 ;  /* 0x0000000109047824 */ /* 0x010fe400078e023e */
        /* <DEDUP_REMOVED lines=17> */
[----:B------:R-:W3:Y:S04]  /*1df60*/  LDL R4, [R3+0x24] ;  /* 0x0000240003047983 */ /* 0x000ee80000100800 */
[----:B------:R-:W4:Y:S04]  /*1df70*/  LDL R58, [R3] ;  /* 0x00000000033a7983 */ /* 0x000f280000100800 */
[----:B------:R-:W4:Y:S04]  /*1df80*/  LDL R59, [R1+0x70] ;  /* 0x00007000013b7983 */ /* 0x000f280000100800 */
[----:B------:R-:W4:Y:S04]  /*1df90*/  LDL R6, [R3+0x8] ;  /* 0x0000080003067983 */ /* 0x000f280000100800 */
[----:B------:R-:W4:Y:S04]  /*1dfa0*/  LDL R5, [R3+0x4] ;  /* 0x0000040003057983 */ /* 0x000f280000100800 */
[----:B------:R-:W4:Y:S04]  /*1dfb0*/  LDL R11, [R3+0xc] ;  /* 0x00000c00030b7983 */ /* 0x000f280000100800 */
[----:B------:R-:W4:Y:S04]  /*1dfc0*/  LDL R10, [R3+0x10] ;  /* 0x00001000030a7983 */ /* 0x000f280000100800 */
[----:B-1----:R-:W4:Y:S04]  /*1dfd0*/  LDL R12, [R3+0x14] ;  /* 0x00001400030c7983 */ /* 0x002f280000100800 */
[----:B--2---:R-:W2:Y:S01]  /*1dfe0*/  LD.E R21, desc[UR46][R14.64] ;  /* 0x0000002e0e157980 */ /* 0x004ea2000c101900 */
[----:B---3--:R-:W-:-:S03]  /*1dff0*/  ISETP.NE.AND P1, PT, R4, 0x1, PT ;  /* 0x000000010400780c */ /* 0x008fc60003f25270 */
[----:B------:R-:W3:Y:S10]  /*1e000*/  LDL R4, [R3+0x18] ;  /* 0x0000180003047983 */ /* 0x000ef40000100800 */
[----:B------:R-:W3:Y:S04]  /*1e010*/  @P1 LDL R8, [R3+0x28] ;  /* 0x0000280003081983 */ /* 0x000ee80000100800 */
[----:B------:R-:W3:Y:S01]  /*1e020*/  @P1 LDL R9, [R3+0x2c] ;  /* 0x00002c0003091983 */ /* 0x000ee20000100800 */
[----:B------:R-:W-:Y:S01]  /*1e030*/  BSSY B0, `(.L_x_5311) ;  /* 0x0000082000007945 */ /* 0x000fe20003800000 */
[----:B--2---:R-:W-:-:S04]  /*1e040*/  FMUL.FTZ R29, R29, R21 ;  /* 0x000000151d1d7220 */ /* 0x004fc80000410000 */
[----:B------:R4:W1:Y:S01]  /*1e050*/  MUFU.TANH R62, R29 ;  /* 0x0000001d003e7308 */ /* 0x0008620000002400 */
[-C--:B------:R-:W-:Y:S01]  /*1e060*/  FMUL.FTZ R14, R26, R21.reuse ;  /* 0x000000151a0e7220 */ /* 0x080fe20000410000 */
[-C--:B0-----:R-:W-:Y:S01]  /*1e070*/  FMUL.FTZ R7, R24, R21.reuse ;  /* 0x0000001518077220 */ /* 0x081fe20000410000 */
[-C--:B------:R-:W-:Y:S01]  /*1e080*/  FMUL.FTZ R24, R30, R21.reuse ;  /* 0x000000151e187220 */ /* 0x080fe20000410000 */
[----:B----4-:R-:W-:Y:S01]  /*1e090*/  SHF.R.S32.HI R29, RZ, 0x1f, R58 ;  /* 0x0000001fff1d7819 */ /* 0x010fe2000001143a */
[----:B------:R-:W-:-:S03]  /*1e0a0*/  FMUL.FTZ R30, R31, R21 ;  /* 0x000000151f1e7220 */ /* 0x000fc60000410000 */
[----:B------:R-:W-:-:S04]  /*1e0b0*/  LEA.HI R26, R29, R58, RZ, 0x7 ;  /* 0x0000003a1d1a7211 */ /* 0x000fc800078f38ff */
[----:B------:R-:W-:Y:S01]  /*1e0c0*/  LOP3.LUT R31, R26, 0xffffff80, RZ, 0xc0, !PT ;  /* 0xffffff801a1f7812 */ /* 0x000fe200078ec0ff */
[----:B------:R-:W-:-:S04]  /*1e0d0*/  FMUL.FTZ R32, R32, R21 ;  /* 0x0000001520207220 */ /* 0x000fc80000410000 */
[----:B------:R-:W-:Y:S01]  /*1e0e0*/  IMAD.IADD R31, R58, 0x1, -R31 ;  /* 0x000000013a1f7824 */ /* 0x000fe200078e0a1f */
[----:B------:R0:W2:Y:S01]  /*1e0f0*/  MUFU.TANH R63, R32 ;  /* 0x00000020003f7308 */ /* 0x0000a20000002400 */
[-C--:B------:R-:W-:Y:S01]  /*1e100*/  FMUL.FTZ R33, R33, R21.reuse ;  /* 0x0000001521217220 */ /* 0x080fe20000410000 */
[-C--:B------:R-:W-:Y:S01]  /*1e110*/  FMUL.FTZ R15, R27, R21.reuse ;  /* 0x000000151b0f7220 */ /* 0x080fe20000410000 */
[-C--:B------:R-:W-:Y:S01]  /*1e120*/  FMUL.FTZ R28, R28, R21.reuse ;  /* 0x000000151c1c7220 */ /* 0x080fe20000410000 */
[----:B------:R-:W-:Y:S01]  /*1e130*/  FMUL.FTZ R27, R35, R21 ;  /* 0x00000015231b7220 */ /* 0x000fe20000410000 */
[----:B------:R-:W-:Y:S02]  /*1e140*/  LEA.HI R35, R29, R58, RZ, 0x2 ;  /* 0x0000003a1d237211 */ /* 0x000fe400078f10ff */
[----:B0-----:R-:W-:Y:S01]  /*1e150*/  SHF.R.S32.HI R32, RZ, 0x1f, R31 ;  /* 0x0000001fff207819 */ /* 0x001fe2000001141f */
[----:B------:R0:W4:Y:S01]  /*1e160*/  MUFU.TANH R64, R33 ;  /* 0x0000002100407308 */ /* 0x0001220000002400 */
[----:B------:R-:W-:-:S02]  /*1e170*/  LOP3.LUT R35, R35, 0xfffffffc, RZ, 0xc0, !PT ;  /* 0xfffffffc23237812 */ /* 0x000fc400078ec0ff */
[----:B0-----:R-:W-:-:S05]  /*1e180*/  LEA.HI R33, R32, R31, RZ, 0x2 ;  /* 0x0000001f20217211 */ /* 0x001fca00078f10ff */
[----:B------:R0:W1:Y:S01]  /*1e190*/  MUFU.TANH R61, R28 ;  /* 0x0000001c003d7308 */ /* 0x0000620000002400 */
[--C-:B------:R-:W-:Y:S01]  /*1e1a0*/  SHF.R.S32.HI R29, RZ, 0x2, R33.reuse ;  /* 0x00000002ff1d7819 */ /* 0x100fe20000011421 */
[-C--:B------:R-:W-:Y:S01]  /*1e1b0*/  FMUL.FTZ R36, R36, R21.reuse ;  /* 0x0000001524247220 */ /* 0x080fe20000410000 */
[----:B0-----:R-:W-:Y:S01]  /*1e1c0*/  FMUL.FTZ R28, R34, R21 ;  /* 0x00000015221c7220 */ /* 0x001fe20000410000 */
[----:B------:R-:W-:Y:S01]  /*1e1d0*/  SHF.R.S32.HI R34, RZ, 0x1f, R33 ;  /* 0x0000001fff227819 */ /* 0x000fe20000011421 */
[----:B------:R-:W-:Y:S01]  /*1e1e0*/  IMAD.IADD R35, R58, 0x1, -R35 ;  /* 0x000000013a237824 */ /* 0x000fe200078e0a23 */
[----:B------:R-:W-:Y:S02]  /*1e1f0*/  LEA.HI R32, R32, R31, RZ, 0x5 ;  /* 0x0000001f20207211 */ /* 0x000fe400078f28ff */
[----:B------:R-:W-:Y:S01]  /*1e200*/  LEA.HI R34, R34, R29, RZ, 0x3 ;  /* 0x0000001d22227211 */ /* 0x000fe200078f18ff */
[----:B------:R0:W1:Y:S01]  /*1e210*/  MUFU.TANH R65, R36 ;  /* 0x0000002400417308 */ /* 0x0000620000002400 */
[----:B------:R-:W-:-:S02]  /*1e220*/  SHF.R.S32.HI R32, RZ, 0x5, R32 ;  /* 0x00000005ff207819 */ /* 0x000fc40000011420 */
[----:B------:R-:W-:Y:S02]  /*1e230*/  LOP3.LUT R34, R34, 0xfffffff8, RZ, 0xc0, !PT ;  /* 0xfffffff822227812 */ /* 0x000fe400078ec0ff */
[----:B0-----:R-:W-:-:S03]  /*1e240*/  LEA.HI R36, R35, R35, RZ, 0x1 ;  /* 0x0000002323247211 */ /* 0x001fc600078f08ff */
[----:B------:R-:W-:Y:S02]  /*1e250*/  IMAD.IADD R34, R29, 0x1, -R34 ;  /* 0x000000011d227824 */ /* 0x000fe400078e0a22 */
[----:B------:R-:W-:Y:S01]  /*1e260*/  IMAD R29, R59, 0x4, R32 ;  /* 0x000000043b1d7824 */ /* 0x000fe200078e0220 */
[----:B------:R-:W-:Y:S01]  /*1e270*/  LOP3.LUT R36, R36, 0x1ffffffe, RZ, 0xc0, !PT ;  /* 0x1ffffffe24247812 */ /* 0x000fe200078ec0ff */
[----:B------:R-:W-:Y:S02]  /*1e280*/  FMUL.FTZ R45, R45, R21 ;  /* 0x000000152d2d7220 */ /* 0x000fe40000410000 */
[----:B------:R-:W-:Y:S02]  /*1e290*/  IMAD.U32 R29, R29, 0x10, R34 ;  /* 0x000000101d1d7824 */ /* 0x000fe400078e0022 */
[----:B------:R-:W-:Y:S01]  /*1e2a0*/  IMAD.IADD R36, R35, 0x1, -R36 ;  /* 0x0000000123247824 */ /* 0x000fe200078e0a24 */
[----:B------:R0:W1:Y:S03]  /*1e2b0*/  MUFU.TANH R70, R45 ;  /* 0x0000002d00467308 */ /* 0x0000660000002400 */
[----:B0-----:R-:W-:-:S04]  /*1e2c0*/  IMAD R45, R36, 0x8, R29 ;  /* 0x00000008242d7824 */ /* 0x001fc800078e021d */
[----:B---3--:R-:W-:-:S05]  /*1e2d0*/  @P1 IMAD.HI.U32 R8, R45, R8, RZ ;  /* 0x000000082d081227 */ /* 0x008fca00078e00ff */
[----:B------:R-:W-:Y:S01]  /*1e2e0*/  @P1 SHF.R.U32.HI R45, RZ, R9, R8 ;  /* 0x00000009ff2d1219 */ /* 0x000fe20000011608 */
[----:B------:R-:W-:Y:S02]  /*1e2f0*/  IMAD.SHL.U32 R59, R0, 0x40, RZ ;  /* 0x00000040003b7824 */ /* 0x000fe400078e00ff */
[-C--:B------:R-:W-:Y:S01]  /*1e300*/  FMUL.FTZ R25, R25, R21.reuse ;  /* 0x0000001519197220 */ /* 0x080fe20000410000 */
[-C--:B------:R-:W-:Y:S01]  /*1e310*/  FMUL.FTZ R41, R41, R21.reuse ;  /* 0x0000001529297220 */ /* 0x080fe20000410000 */
[----:B------:R-:W-:Y:S01]  /*1e320*/  LOP3.LUT R8, R33, 0x7ffffffc, RZ, 0xc0, !PT ;  /* 0x7ffffffc21087812 */ /* 0x000fe200078ec0ff */
[----:B------:R-:W0:Y:S01]  /*1e330*/  SHFL.IDX PT, R29, R45, RZ, 0x1c1f ;  /* 0x001c1fff2d1d7589 */ /* 0x000e2200000e0000 */
[-C--:B------:R-:W-:Y:S01]  /*1e340*/  FMUL.FTZ R56, R38, R21.reuse ;  /* 0x0000001526387220 */ /* 0x080fe20000410000 */
[----:B------:R3:W0:Y:S01]  /*1e350*/  MUFU.TANH R60, R25 ;  /* 0x00000019003c7308 */ /* 0x0006220000002400 */
[----:B------:R-:W-:Y:S01]  /*1e360*/  IADD3 R9, -R59, 0x1, RZ ;  /* 0x000000013b097810 */ /* 0x000fe20007ffe1ff */
[-C--:B------:R-:W-:Y:S01]  /*1e370*/  FMUL.FTZ R57, R39, R21.reuse ;  /* 0x0000001527397220 */ /* 0x080fe20000410000 */
[-C--:B------:R-:W-:Y:S01]  /*1e380*/  FMUL.FTZ R40, R40, R21.reuse ;  /* 0x0000001528287220 */ /* 0x080fe20000410000 */
[-C--:B------:R-:W-:Y:S01]  /*1e390*/  FMUL.FTZ R26, R47, R21.reuse ;  /* 0x000000152f1a7220 */ /* 0x080fe20000410000 */
[-C--:B------:R-:W-:Y:S01]  /*1e3a0*/  FMUL.FTZ R48, R48, R21.reuse ;  /* 0x0000001530307220 */ /* 0x080fe20000410000 */
[-C--:B------:R-:W-:Y:S01]  /*1e3b0*/  FMUL.FTZ R49, R49, R21.reuse ;  /* 0x0000001531317220 */ /* 0x080fe20000410000 */
[-C--:B------:R-:W-:Y:S01]  /*1e3c0*/  FMUL.FTZ R52, R52, R21.reuse ;  /* 0x0000001534347220 */ /* 0x080fe20000410000 */
[----:B------:R2:W0:Y:S01]  /*1e3d0*/  MUFU.TANH R38, R41 ;  /* 0x0000002900267308 */ /* 0x0004220000002400 */
[-C--:B---3--:R-:W-:Y:S01]  /*1e3e0*/  FMUL.FTZ R25, R46, R21.reuse ;  /* 0x000000152e197220 */ /* 0x088fe20000410000 */
[----:B------:R-:W-:Y:S01]  /*1e3f0*/  FMUL.FTZ R53, R53, R21 ;  /* 0x0000001535357220 */ /* 0x000fe20000410000 */
[----:B------:R-:W-:-:S02]  /*1e400*/  IMAD.IADD R34, R31, 0x1, -R8 ;  /* 0x000000011f227824 */ /* 0x000fc400078e0a08 */
[-C--:B------:R-:W-:Y:S01]  /*1e410*/  FMUL.FTZ R54, R54, R21.reuse ;  /* 0x0000001536367220 */ /* 0x080fe20000410000 */
[-C--:B------:R-:W-:Y:S01]  /*1e420*/  FMUL.FTZ R37, R37, R21.reuse ;  /* 0x0000001525257220 */ /* 0x080fe20000410000 */
[-C--:B------:R-:W-:Y:S01]  /*1e430*/  FMUL.FTZ R42, R42, R21.reuse ;  /* 0x000000152a2a7220 */ /* 0x080fe20000410000 */
[-C--:B------:R-:W-:Y:S01]  /*1e440*/  FMUL.FTZ R43, R43, R21.reuse ;  /* 0x000000152b2b7220 */ /* 0x080fe20000410000 */
[-C--:B------:R-:W-:Y:S01]  /*1e450*/  FMUL.FTZ R44, R44, R21.reuse ;  /* 0x000000152c2c7220 */ /* 0x080fe20000410000 */
[-C--:B--2---:R-:W-:Y:S01]  /*1e460*/  FMUL.FTZ R41, R50, R21.reuse ;  /* 0x0000001532297220 */ /* 0x084fe20000410000 */
[-C--:B------:R-:W-:Y:S01]  /*1e470*/  FMUL.FTZ R51, R51, R21.reuse ;  /* 0x0000001533337220 */ /* 0x080fe20000410000 */
[----:B------:R-:W-:Y:S01]  /*1e480*/  FMUL.FTZ R21, R55, R21 ;  /* 0x0000001537157220 */ /* 0x000fe20000410000 */
[----:B------:R-:W-:Y:S01]  /*1e490*/  ISETP.GE.AND P2, PT, R4, 0x1, PT ;  /* 0x000000010400780c */ /* 0x000fe20003f46270 */
[----:B------:R-:W-:Y:S01]  /*1e4a0*/  IMAD R9, R34, -0x2, R9 ;  /* 0xfffffffe22097824 */ /* 0x000fe200078e0209 */
[----:B------:R-:W2:Y:S01]  /*1e4b0*/  MUFU.TANH R7, R7 ;  /* 0x0000000700077308 */ /* 0x000ea20000002400 */
[----:B------:R-:W-:-:S03]  /*1e4c0*/  LOP3.LUT R8, RZ, R11, RZ, 0x33, !PT ;  /* 0x0000000bff087212 */ /* 0x000fc600078e33ff */
[----:B------:R-:W-:-:S04]  /*1e4d0*/  IADD3 R9, -R5, R9, R6 ;  /* 0x0000000905097210 */ /* 0x000fc80007ffe106 */
        /* <DEDUP_REMOVED lines=22> */
[----:B------:R-:W-:-:S02]  /*1e640*/  IMAD.IADD R46, R9, 0x1, R10 ;  /* 0x00000001092e7824 */ /* 0x000fc400078e020a */
[----:B------:R-:W-:-:S05]  /*1e650*/  IMAD.IADD R12, R12, 0x1, -R59 ;  /* 0x000000010c0c7824 */ /* 0x000fca00078e0a3b */
[----:B------:R4:W1:Y:S02]  /*1e660*/  MUFU.TANH R50, R51 ;  /* 0x0000003300327308 */ /* 0x0008640000002400 */
[----:B----4-:R-:W-:Y:S02]  /*1e670*/  IMAD.IADD R51, R9, 0x1, R8 ;  /* 0x0000000109337824 */ /* 0x010fe400078e0208 */
[--C-:B0-----:R-:W-:Y:S02]  /*1e680*/  IMAD.IADD R9, R46, 0x1, R29.reuse ;  /* 0x000000012e097824 */ /* 0x101fe400078e021d */
[----:B------:R-:W-:Y:S01]  /*1e690*/  IMAD.IADD R11, R51, 0x1, R29 ;  /* 0x00000001330b7824 */ /* 0x000fe200078e021d */
[----:B--23--:R-:W-:Y:S06]  /*1e6a0*/  @!P2 BRA `(.L_x_5312) ;  /* 0x000000000068a947 */ /* 0x00cfec0003800000 */
        /* <DEDUP_REMOVED lines=12> */
.L_x_5316:
[----:B------:R-:W-:Y:S05]  /*1e770*/  BSYNC B2 ;  /* 0x0000000000027941 */ /* 0x000fea0003800000 */
.L_x_5315:
[----:B------:R-:W-:Y:S01]  /*1e780*/  LOP3.LUT R21, RZ, R21, RZ, 0x33, !PT ;  /* 0x00000015ff157212 */ /* 0x000fe200078e33ff */
[----:B------:R-:W-:Y:S06]  /*1e790*/  BRA `(.L_x_5317) ;  /* 0x0000000000187947 */ /* 0x000fec0003800000 */
.L_x_5314:
[----:B------:R-:W-:-:S13]  /*1e7a0*/  ISETP.NE.AND P1, PT, R4, 0x1, PT ;  /* 0x000000010400780c */ /* 0x000fda0003f25270 */
[----:B------:R-:W-:Y:S05]  /*1e7b0*/  @!P1 BRA `(.L_x_5317) ;  /* 0x0000000000109947 */ /* 0x000fea0003800000 */
[----:B------:R-:W2:Y:S04]  /*1e7c0*/  LDL R8, [R3+0x1c] ;  /* 0x00001c0003087983 */ /* 0x000ea80000100800 */
[----:B------:R-:W3:Y:S01]  /*1e7d0*/  LDL R10, [R3+0x20] ;  /* 0x00002000030a7983 */ /* 0x000ee20000100800 */
[----:B--2---:R-:W-:-:S05]  /*1e7e0*/  IMAD.HI.U32 R21, R21, R8, RZ ;  /* 0x0000000815157227 */ /* 0x004fca00078e00ff */
[----:B---3--:R-:W-:-:S07]  /*1e7f0*/  SHF.R.U32.HI R21, RZ, R10, R21 ;  /* 0x0000000aff157219 */ /* 0x008fce0000011615 */
.L_x_5317:
[----:B------:R-:W-:Y:S05]  /*1e800*/  BSYNC B1 ;  /* 0x0000000000017941 */ /* 0x000fea0003800000 */
.L_x_5313:
[----:B------:R-:W-:-:S04]  /*1e810*/  IMAD R21, R4, R21, -R59 ;  /* 0x0000001504157224 */ /* 0x000fc800078e0a3b */
[----:B------:R-:W-:-:S05]  /*1e820*/  IMAD R8, R34, -0x2, R21 ;  /* 0xfffffffe22087824 */ /* 0x000fca00078e0215 */
[----:B------:R-:W-:Y:S02]  /*1e830*/  VIMNMX R11, R11, R8, !PT ;  /* 0x000000080b0b7248 */ /* 0x000fe40007fe0100 */
[----:B------:R-:W-:-:S07]  /*1e840*/  VIADDMNMX R9, R8, R4, R9, PT ;  /* 0x0000000408097246 */ /* 0x000fce0003800109 */
.L_x_5312:
[----:B------:R-:W-:Y:S05]  /*1e850*/  BSYNC B0 ;  /* 0x0000000000007941 */ /* 0x000fea0003800000 */
.L_x_5311:
[C---:B------:R-:W-:Y:S01]  /*1e860*/  ISETP.GE.AND P1, PT, R12.reuse, 0x2, PT ;  /* 0x000000020c00780c */ /* 0x040fe20003f26270 */
[----:B------:R-:W0:Y:S01]  /*1e870*/  SHFL.IDX PT, R45, R45, 0x1, 0x1c1f ;  /* 0x003c1f002d2d7f89 */ /* 0x000e2200000e0000 */
[C---:B------:R-:W-:Y:S01]  /*1e880*/  ISETP.GE.AND P3, PT, R12.reuse, 0xa, PT ;  /* 0x0000000a0c00780c */ /* 0x040fe20003f66270 */
[----:B------:R-:W-:Y:S01]  /*1e890*/  BSSY B0, `(.L_x_5318) ;  /* 0x0000068000007945 */ /* 0x000fe20003800000 */
[----:B------:R-:W-:Y:S02]  /*1e8a0*/  P2R R58, PR, RZ, 0x2 ;  /* 0x00000002ff3a7803 */ /* 0x000fe40000000000 */
[----:B------:R-:W-:Y:S02]  /*1e8b0*/  ISETP.GT.AND P1, PT, R11, 0x1, !P1 ;  /* 0x000000010b00780c */ /* 0x000fe40004f24270 */
[----:B------:R-:W-:Y:S02]  /*1e8c0*/  ISETP.GE.AND P2, PT, R12, 0x9, PT ;  /* 0x000000090c00780c */ /* 0x000fe40003f46270 */
[----:B------:R-:W-:-:S02]  /*1e8d0*/  ISETP.LT.OR P1, PT, R9, 0x2, P1 ;  /* 0x000000020900780c */ /* 0x000fc40000f21670 */
[----:B------:R-:W-:Y:S02]  /*1e8e0*/  P2R R71, PR, RZ, 0x4 ;  /* 0x00000004ff477803 */ /* 0x000fe40000000000 */
[----:B------:R-:W-:Y:S02]  /*1e8f0*/  FSEL R44, R60, -INF , !P1 ;  /* 0xff8000003c2c7808 */ /* 0x000fe40004800000 */
[----:B------:R-:W-:Y:S02]  /*1e900*/  ISETP.GT.AND P1, PT, R11, 0x9, !P3 ;  /* 0x000000090b00780c */ /* 0x000fe40005f24270 */
[----:B------:R-:W-:Y:S02]  /*1e910*/  P2R R60, PR, RZ, 0x8 ;  /* 0x00000008ff3c7803 */ /* 0x000fe40000000000 */
[----:B------:R-:W-:Y:S02]  /*1e920*/  ISETP.LT.OR P1, PT, R9, 0xa, P1 ;  /* 0x0000000a0900780c */ /* 0x000fe40000f21670 */
[----:B------:R-:W-:-:S02]  /*1e930*/  ISETP.GT.AND P2, PT, R11, 0x8, !P2 ;  /* 0x000000080b00780c */ /* 0x000fc40005744270 */
[----:B------:R-:W-:Y:S02]  /*1e940*/  ISETP.GE.AND P3, PT, R12, 0x11, PT ;  /* 0x000000110c00780c */ /* 0x000fe40003f66270 */
[----:B-1----:R-:W-:Y:S02]  /*1e950*/  FSEL R42, R62, -INF , !P1 ;  /* 0xff8000003e2a7808 */ /* 0x002fe40004800000 */
[----:B------:R-:W-:Y:S02]  /*1e960*/  ISETP.LT.OR P2, PT, R9, 0x9, P2 ;  /* 0x000000090900780c */ /* 0x000fe40001741670 */
[----:B------:R-:W-:Y:S02]  /*1e970*/  ISETP.GT.AND P1, PT, R11, 0x10, !P3 ;  /* 0x000000100b00780c */ /* 0x000fe40005f24270 */
[----:B------:R-:W-:Y:S02]  /*1e980*/  FSEL R43, R61, -INF , !P2 ;  /* 0xff8000003d2b7808 */ /* 0x000fe40005000000 */
[----:B------:R-:W-:-:S02]  /*1e990*/  ISETP.LT.OR P1, PT, R9, 0x11, P1 ;  /* 0x000000110900780c */ /* 0x000fc40000f21670 */
[C---:B------:R-:W-:Y:S02]  /*1e9a0*/  ISETP.GE.AND P2, PT, R12.reuse, 0x12, PT ;  /* 0x000000120c00780c */ /* 0x040fe40003f46270 */
        /* <DEDUP_REMOVED lines=29> */
[----:B------:R-:W-:Y:S02]  /*1eb80*/  P2R R61, PR, RZ, 0x8 ;  /* 0x00000008ff3d7803 */ /* 0x000fe40000000000 */
        /* <DEDUP_REMOVED lines=20> */
[----:B------:R-:W-:Y:S01]  /*1ecd0*/  FSEL R47, R7, -INF , !P6 ;  /* 0xff800000072f7808 */ /* 0x000fe20007000000 */
[--C-:B0-----:R-:W-:Y:S01]  /*1ece0*/  IMAD.IADD R7, R46, 0x1, R45.reuse ;  /* 0x000000012e077824 */ /* 0x101fe200078e022d */
[----:B------:R-:W-:Y:S01]  /*1ecf0*/  ISETP.GE.AND P6, PT, R12, 0x3a, PT ;  /* 0x0000003a0c00780c */ /* 0x000fe20003fc6270 */
[----:B------:R-:W-:-:S03]  /*1ed00*/  IMAD.IADD R46, R51, 0x1, R45 ;  /* 0x00000001332e7824 */ /* 0x000fc600078e022d */
        /* <DEDUP_REMOVED lines=18> */
.L_x_5323:
[----:B------:R-:W-:Y:S05]  /*1ee30*/  BSYNC B2 ;  /* 0x0000000000027941 */ /* 0x000fea0003800000 */
.L_x_5322:
[----:B------:R-:W-:Y:S01]  /*1ee40*/  LOP3.LUT R5, RZ, R5, RZ, 0x33, !PT ;  /* 0x00000005ff057212 */ /* 0x000fe200078e33ff */
[----:B------:R-:W-:Y:S06]  /*1ee50*/  BRA `(.L_x_5324) ;  /* 0x0000000000187947 */ /* 0x000fec0003800000 */
.L_x_5321:
[----:B------:R-:W-:-:S13]  /*1ee60*/  ISETP.NE.AND P6, PT, R4, 0x1, PT ;  /* 0x000000010400780c */ /* 0x000fda0003fc5270 */
[----:B------:R-:W-:Y:S05]  /*1ee70*/  @!P6 BRA `(.L_x_5324) ;  /* 0x000000000010e947 */ /* 0x000fea0003800000 */
[----:B------:R-:W2:Y:S04]  /*1ee80*/  LDL R6, [R3+0x1c] ;  /* 0x00001c0003067983 */ /* 0x000ea80000100800 */
[----:B------:R-:W3:Y:S01]  /*1ee90*/  LDL R12, [R3+0x20] ;  /* 0x00002000030c7983 */ /* 0x000ee20000100800 */
[----:B--2---:R-:W-:-:S05]  /*1eea0*/  IMAD.HI.U32 R5, R5, R6, RZ ;  /* 0x0000000605057227 */ /* 0x004fca00078e00ff */
[----:B---3--:R-:W-:-:S07]  /*1eeb0*/  SHF.R.U32.HI R5, RZ, R12, R5 ;  /* 0x0000000cff057219 */ /* 0x008fce0000011605 */
.L_x_5324:
[----:B------:R-:W-:Y:S05]  /*1eec0*/  BSYNC B1 ;  /* 0x0000000000017941 */ /* 0x000fea0003800000 */
.L_x_5320:
[----:B------:R-:W-:-:S04]  /*1eed0*/  IMAD R5, R4, R5, -R59 ;  /* 0x0000000504057224 */ /* 0x000fc800078e0a3b */
[----:B------:R-:W-:-:S05]  /*1eee0*/  IMAD R5, R34, -0x2, R5 ;  /* 0xfffffffe22057824 */ /* 0x000fca00078e0205 */
[----:B------:R-:W-:Y:S02]  /*1eef0*/  VIADDMNMX R7, R5, R4, R7, PT ;  /* 0x0000000405077246 */ /* 0x000fe40003800107 */
[----:B------:R-:W-:-:S07]  /*1ef00*/  VIMNMX R46, R46, R5, !PT ;  /* 0x000000052e2e7248 */ /* 0x000fce0007fe0100 */
.L_x_5319:
[----:B------:R-:W-:Y:S05]  /*1ef10*/  BSYNC B0 ;  /* 0x0000000000007941 */ /* 0x000fea0003800000 */
.L_x_5318:
[----:B------:R-:W2:Y:S01]  /*1ef20*/  LD.E.64 R4, desc[UR46][R152.64+0x410] ;  /* 0x0004102e98047980 */ /* 0x000ea2000c101b00 */
[----:B------:R-:W-:Y:S02]  /*1ef30*/  ISETP.GT.AND P5, PT, R46, RZ, !P5 ;  /* 0x000000ff2e00720c */ /* 0x000fe40006fa4270 */
        /* <DEDUP_REMOVED lines=39> */
[----:B------:R-:W-:-:S04]  /*1f1b0*/  ISETP.NE.AND P5, PT, R66, RZ, PT ;  /* 0x000000ff4200720c */ /* 0x000fc80003fa5270 */
[C---:B------:R-:W-:Y:S02]  /*1f1c0*/  ISETP.GT.AND P5, PT, R46.reuse, 0x28, !P5 ;  /* 0x000000282e00780c */ /* 0x040fe40006fa4270 */
[C---:B------:R-:W-:Y:S02]  /*1f1d0*/  ISETP.GT.AND P1, PT, R46.reuse, 0x29, !P1 ;  /* 0x000000292e00780c */ /* 0x040fe40004f24270 */
[C---:B------:R-:W-:Y:S02]  /*1f1e0*/  ISETP.LT.OR P5, PT, R7.reuse, 0x29, P5 ;  /* 0x000000290700780c */ /* 0x040fe40002fa1670 */
[----:B------:R-:W-:Y:S02]  /*1f1f0*/  ISETP.GT.AND P2, PT, R46, 0x30, !P2 ;  /* 0x000000302e00780c */ /* 0x000fe40005744270 */
[----:B------:R-:W-:Y:S02]  /*1f200*/  ISETP.LT.OR P1, PT, R7, 0x2a, P1 ;  /* 0x0000002a0700780c */ /* 0x000fe40000f21670 */
[----:B------:R-:W-:-:S02]  /*1f210*/  FSEL R56, R25, -INF , !P5 ;  /* 0xff80000019387808 */ /* 0x000fc40006800000 */
[----:B------:R-:W-:Y:S02]  /*1f220*/  ISETP.GT.AND P3, PT, R46, 0x31, !P3 ;  /* 0x000000312e00780c */ /* 0x000fe40005f64270 */
[C---:B------:R-:W-:Y:S02]  /*1f230*/  ISETP.LT.OR P2, PT, R7.reuse, 0x31, P2 ;  /* 0x000000310700780c */ /* 0x040fe40001741670 */
[----:B------:R-:W-:Y:S02]  /*1f240*/  FSEL R58, R26, -INF , !P1 ;  /* 0xff8000001a3a7808 */ /* 0x000fe40004800000 */
[----:B------:R-:W-:Y:S02]  /*1f250*/  ISETP.GT.AND P4, PT, R46, 0x38, !P4 ;  /* 0x000000382e00780c */ /* 0x000fe40006784270 */
[----:B------:R-:W-:Y:S02]  /*1f260*/  ISETP.LT.OR P3, PT, R7, 0x32, P3 ;  /* 0x000000320700780c */ /* 0x000fe40001f61670 */
[----:B------:R-:W-:-:S02]  /*1f270*/  FSEL R60, R41, -INF , !P2 ;  /* 0xff800000293c7808 */ /* 0x000fc40005000000 */
[----:B------:R-:W-:Y:S02]  /*1f280*/  ISETP.GT.AND P1, PT, R46, 0x39, !P6 ;  /* 0x000000392e00780c */ /* 0x000fe40007724270 */
[C---:B------:R-:W-:Y:S02]  /*1f290*/  ISETP.LT.OR P4, PT, R7.reuse, 0x39, P4 ;  /* 0x000000390700780c */ /* 0x040fe40002781670 */
[----:B------:R-:W-:Y:S02]  /*1f2a0*/  ISETP.LT.OR P1, PT, R7, 0x3a, P1 ;  /* 0x0000003a0700780c */ /* 0x000fe40000f21670 */
[----:B------:R-:W-:Y:S02]  /*1f2b0*/  FSEL R41, R54, -INF , !P4 ;  /* 0xff80000036297808 */ /* 0x000fe40006000000 */
[----:B------:R-:W-:Y:S02]  /*1f2c0*/  IADD3 R7, P2, R2, 0x410, RZ ;  /* 0x0000041002077810 */ /* 0x000fe40007f5e0ff */
[----:B--2---:R-:W-:-:S04]  /*1f2d0*/  FMNMX.FTZ R27, R47, R4, !PT ;  /* 0x000000042f1b7209 */ /* 0x004fc80007810000 */
        /* <DEDUP_REMOVED lines=26> */
[----:B------:R-:W-:-:S03]  /*1f480*/  FMNMX.FTZ R27, R12, R27, !PT ;  /* 0x0000001b0c1b7209 */ /* 0x000fc60007810000 */
[----:B------:R-:W0:Y:S01]  /*1f490*/  SHFL.BFLY PT, R51, R48, 0x1, 0x1f ;  /* 0x0c201f0030337f89 */ /* 0x000e2200000e0000 */
[----:B------:R-:W-:-:S04]  /*1f4a0*/  FMNMX.FTZ R27, R56, R27, !PT ;  /* 0x0000001b381b7209 */ /* 0x000fc80007810000 */
[----:B------:R-:W-:Y:S02]  /*1f4b0*/  FMNMX.FTZ R27, R58, R27, !PT ;  /* 0x0000001b3a1b7209 */ /* 0x000fe40007810000 */
[----:B------:R-:W-:Y:S02]  /*1f4c0*/  FSEL R45, R50, -INF , !P3 ;  /* 0xff800000322d7808 */ /* 0x000fe40005800000 */
[----:B------:R-:W-:-:S04]  /*1f4d0*/  FMNMX.FTZ R6, R60, R27, !PT ;  /* 0x0000001b3c067209 */ /* 0x000fc80007810000 */
[----:B------:R-:W-:Y:S02]  /*1f4e0*/  FMNMX.FTZ R6, R45, R6, !PT ;  /* 0x000000062d067209 */ /* 0x000fe40007810000 */
[----:B------:R-:W-:Y:S02]  /*1f4f0*/  FSEL R27, R55, -INF , !P1 ;  /* 0xff800000371b7808 */ /* 0x000fe40004800000 */
[----:B------:R-:W-:Y:S02]  /*1f500*/  FMNMX.FTZ R26, R41, R6, !PT ;  /* 0x00000006291a7209 */ /* 0x000fe40007810000 */
[----:B------:R-:W-:Y:S01]  /*1f510*/  LOP3.LUT R6, R7, 0x4, RZ, 0xfc, !PT ;  /* 0x0000000407067812 */ /* 0x000fe200078efcff */
[----:B------:R-:W-:Y:S01]  /*1f520*/  IMAD.X R7, RZ, RZ, R16, P2 ;  /* 0x000000ffff077224 */ /* 0x000fe200010e0610 */
[----:B------:R-:W-:Y:S02]  /*1f530*/  FMNMX.FTZ R25, R27, R26, !PT ;  /* 0x0000001a1b197209 */ /* 0x000fe40007810000 */
[----:B0-----:R-:W-:Y:S01]  /*1f540*/  FMNMX.FTZ R51, R48, R51, !PT ;  /* 0x0000003330337209 */ /* 0x001fe20007810000 */
        /* <DEDUP_REMOVED lines=12> */
[----:B------:R-:W5:Y:S04]  /*1f610*/  LD.E R57, desc[UR46][R152.64+0x420] ;  /* 0x0004202e98397980 */ /* 0x000f68000c101900 */
[----:B------:R-:W5:Y:S01]  /*1f620*/  LD.E.64 R48, desc[UR46][R152.64+0xd8] ;  /* 0x0000d82e98307980 */ /* 0x000f62000c101b00 */
[----:B------:R-:W-:-:S04]  /*1f630*/  FSETP.NEU.FTZ.AND P1, PT, R55, -INF , PT ;  /* 0xff8000003700780b */ /* 0x000fc80003f3d000 */
[----:B------:R-:W-:-:S05]  /*1f640*/  FSEL R26, R55, RZ, P1 ;  /* 0x000000ff371a7208 */ /* 0x000fca0000800000 */
[----:B------:R-:W-:Y:S01]  /*1f650*/  FADD.FTZ R25, R5, -R26 ;  /* 0x8000001a05197221 */ /* 0x000fe20000010000 */
[----:B--2---:R-:W-:-:S04]  /*1f660*/  FSETP.NEU.FTZ.AND P1, PT, R46, -INF , PT ;  /* 0xff8000002e00780b */ /* 0x004fc80003f3d000 */
[----:B------:R-:W-:Y:S01]  /*1f670*/  FSEL R5, R46, RZ, P1 ;  /* 0x000000ff2e057208 */ /* 0x000fe20000800000 */
[----:B---3--:R-:W-:-:S04]  /*1f680*/  FMUL.FTZ R25, R50, R25 ;  /* 0x0000001932197220 */ /* 0x008fc80000410000 */
[----:B------:R-:W-:-:S04]  /*1f690*/  FADD.FTZ R5, R4, -R5 ;  /* 0x8000000504057221 */ /* 0x000fc80000010000 */
[----:B------:R-:W-:Y:S01]  /*1f6a0*/  FMUL.FTZ R5, R5, R50 ;  /* 0x0000003205057220 */ /* 0x000fe20000410000 */
[----:B------:R-:W4:Y:S08]  /*1f6b0*/  MUFU.EX2 R25, R25 ;  /* 0x0000001900197308 */ /* 0x000f300000000800 */
[----:B------:R-:W5:Y:S01]  /*1f6c0*/  MUFU.EX2 R26, R5 ;  /* 0x00000005001a7308 */ /* 0x000f620000000800 */
[----:B----4-:R-:W-:Y:S01]  /*1f6d0*/  FMUL.FTZ R51, R25, R52 ;  /* 0x0000003419337220 */ /* 0x010fe20000410000 */
[----:B-----5:R-:W-:-:S04]  /*1f6e0*/  FMUL.FTZ R57, R26, R57 ;  /* 0x000000391a397220 */ /* 0x020fc80000410000 */
[----:B------:R0:W-:Y:S04]  /*1f6f0*/  ST.E desc[UR46][R152.64+0x424], R51 ;  /* 0x0004243398007985 */ /* 0x0001e8000c10192e */
[----:B------:R0:W-:Y:S04]  /*1f700*/  ST.E desc[UR46][R152.64+0x420], R57 ;  /* 0x0004203998007985 */ /* 0x0001e8000c10192e */
[----:B------:R-:W2:Y:S01]  /*1f710*/  LD.E R4, desc[UR46][R48.64+0x4] ;  /* 0x0000042e30047980 */ /* 0x000ea2000c101900 */
[----:B------:R-:W-:Y:S01]  /*1f720*/  BSSY B0, `(.L_x_5325) ;  /* 0x000000c000007945 */ /* 0x000fe20003800000 */
[----:B--2---:R-:W-:-:S13]  /*1f730*/  ISETP.NE.AND P1, PT, R4, RZ, PT ;  /* 0x000000ff0400720c */ /* 0x004fda0003f25270 */
[----:B0-----:R-:W-:Y:S05]  /*1f740*/  @P1 BRA `(.L_x_5326) ;  /* 0x0000000000241947 */ /* 0x001fea0003800000 */
        /* <DEDUP_REMOVED lines=9> */
.L_x_5326:
[----:B------:R-:W-:Y:S05]  /*1f7e0*/  BSYNC B0 ;  /* 0x0000000000007941 */ /* 0x000fea0003800000 */
.L_x_5325:
[----:B------:R-:W2:Y:S04]  /*1f7f0*/  @!P1 LD.E.64 R4, desc[UR46][R152.64+0xe0] ;  /* 0x0000e02e98049980 */ /* 0x000ea8000c101b00 */
[----:B------:R-:W3:Y:S04]  /*1f800*/  @!P1 LD.E R48, desc[UR46][R48.64] ;  /* 0x0000002e30309980 */ /* 0x000ee8000c101900 */
[----:B--2---:R-:W2:Y:S01]  /*1f810*/  @!P1 LD.E.64 R4, desc[UR46][R4.64] ;  /* 0x0000002e04049980 */ /* 0x004ea2000c101b00 */
[----:B---3--:R-:W-:-:S04]  /*1f820*/  @!P1 IMAD R13, R13, 0x40, R48 ;  /* 0x000000400d0d9824 */ /* 0x008fc800078e0230 */
[----:B------:R-:W-:-:S04]  /*1f830*/  @!P1 VIADD R13, R13, 0x8 ;  /* 0x000000080d0d9836 */ /* 0x000fc80000000000 */
[----:B--2---:R-:W-:-:S05]  /*1f840*/  @!P1 IMAD.WIDE R50, R13, 0x4, R4 ;  /* 0x000000040d329825 */ /* 0x004fca00078e0204 */
[----:B------:R-:W-:Y:S04]  /*1f850*/  @!P1 ST.E desc[UR46][R50.64], R25 ;  /* 0x0000001932009985 */ /* 0x000fe8000c10192e */
[----:B------:R-:W2:Y:S04]  /*1f860*/  LD.E R13, desc[UR46][R152.64+0x410] ;  /* 0x0004102e980d7980 */ /* 0x000ea8000c101900 */
[----:B------:R-:W3:Y:S04]  /*1f870*/  LD.E R46, desc[UR46][R152.64+0x430] ;  /* 0x0004302e982e7980 */ /* 0x000ee8000c101900 */
[----:B------:R-:W4:Y:S04]  /*1f880*/  LD.E R7, desc[UR46][R6.64] ;  /* 0x0000002e06077980 */ /* 0x000f28000c101900 */
[----:B------:R-:W5:Y:S04]  /*1f890*/  LD.E R52, desc[UR46][R152.64+0x420] ;  /* 0x0004202e98347980 */ /* 0x000f68000c101900 */
[----:B------:R-:W5:Y:S01]  /*1f8a0*/  LD.E R53, desc[UR46][R152.64+0x424] ;  /* 0x0004242e98357980 */ /* 0x000f62000c101900 */
[C---:B--2---:R-:W-:Y:S01]  /*1f8b0*/  FSETP.NEU.FTZ.AND P1, PT, R13.reuse, -INF , PT ;  /* 0xff8000000d00780b */ /* 0x044fe20003f3d000 */
[----:B---3--:R-:W-:Y:S01]  /*1f8c0*/  FMUL.FTZ R48, R13, R46 ;  /* 0x0000002e0d307220 */ /* 0x008fe20000410000 */
[----:B----4-:R-:W-:-:S04]  /*1f8d0*/  FMUL.FTZ R4, R46, R7 ;  /* 0x000000072e047220 */ /* 0x010fc80000410000 */
[----:B------:R-:W-:Y:S02]  /*1f8e0*/  FSEL R5, R48, RZ, P1 ;  /* 0x000000ff30057208 */ /* 0x000fe40000800000 */
[----:B------:R-:W-:-:S03]  /*1f8f0*/  FSETP.NEU.FTZ.AND P1, PT, R7, -INF , PT ;  /* 0xff8000000700780b */ /* 0x000fc60003f3d000 */
[-CC-:B------:R-:W-:Y:S01]  /*1f900*/  FFMA.FTZ R47, R47, R46.reuse, -R5.reuse ;  /* 0x0000002e2f2f7223 */ /* 0x180fe20000010805 */
[----:B------:R-:W-:Y:S01]  /*1f910*/  FSEL R7, R4, RZ, P1 ;  /* 0x000000ff04077208 */ /* 0x000fe20000800000 */
[-CC-:B------:R-:W-:Y:S01]  /*1f920*/  FFMA.FTZ R44, R44, R46.reuse, -R5.reuse ;  /* 0x0000002e2c2c7223 */ /* 0x180fe20000010805 */
[-CC-:B------:R-:W-:Y:S01]  /*1f930*/  FFMA.FTZ R43, R43, R46.reuse, -R5.reuse ;  /* 0x0000002e2b2b7223 */ /* 0x180fe20000010805 */
[-CC-:B------:R-:W-:Y:S01]  /*1f940*/  FFMA.FTZ R42, R42, R46.reuse, -R5.reuse ;  /* 0x0000002e2a2a7223 */ /* 0x180fe20000010805 */
[-C--:B------:R-:W-:Y:S01]  /*1f950*/  FFMA.FTZ R39, R39, R46.reuse, -R5 ;  /* 0x0000002e27277223 */ /* 0x080fe20000010805 */
[-CC-:B------:R-:W-:Y:S01]  /*1f960*/  FFMA.FTZ R40, R40, R46.reuse, -R7.reuse ;  /* 0x0000002e28287223 */ /* 0x180fe20000010807 */
[----:B------:R-:W-:Y:S01]  /*1f970*/  MUFU.EX2 R47, R47 ;  /* 0x0000002f002f7308 */ /* 0x000fe20000000800 */
[-CC-:B------:R-:W-:Y:S01]  /*1f980*/  FFMA.FTZ R38, R38, R46.reuse, -R7.reuse ;  /* 0x0000002e26267223 */ /* 0x180fe20000010807 */
[-CC-:B------:R-:W-:Y:S01]  /*1f990*/  FFMA.FTZ R34, R34, R46.reuse, -R7.reuse ;  /* 0x0000002e22227223 */ /* 0x180fe20000010807 */
[-C--:B------:R-:W-:Y:S01]  /*1f9a0*/  FFMA.FTZ R30, R30, R46.reuse, -R7 ;  /* 0x0000002e1e1e7223 */ /* 0x080fe20000010807 */
[-CC-:B------:R-:W-:Y:S01]  /*1f9b0*/  FFMA.FTZ R37, R37, R46.reuse, -R5.reuse ;  /* 0x0000002e25257223 */ /* 0x180fe20000010805 */
[-CC-:B------:R-:W-:Y:S01]  /*1f9c0*/  FFMA.FTZ R36, R36, R46.reuse, -R5.reuse ;  /* 0x0000002e24247223 */ /* 0x180fe20000010805 */
[-CC-:B------:R-:W-:Y:S01]  /*1f9d0*/  FFMA.FTZ R35, R35, R46.reuse, -R5.reuse ;  /* 0x0000002e23237223 */ /* 0x180fe20000010805 */
[-CC-:B------:R-:W-:Y:S01]  /*1f9e0*/  FFMA.FTZ R33, R33, R46.reuse, -R5.reuse ;  /* 0x0000002e21217223 */ /* 0x180fe20000010805 */
[----:B------:R-:W5:Y:S01]  /*1f9f0*/  MUFU.EX2 R40, R40 ;  /* 0x0000002800287308 */ /* 0x000f620000000800 */
[-CC-:B------:R-:W-:Y:S01]  /*1fa00*/  FFMA.FTZ R32, R32, R46.reuse, -R5.reuse ;  /* 0x0000002e20207223 */ /* 0x180fe20000010805 */
[-CC-:B------:R-:W-:Y:S01]  /*1fa10*/  FFMA.FTZ R31, R31, R46.reuse, -R5.reuse ;  /* 0x0000002e1f1f7223 */ /* 0x180fe20000010805 */
[-CC-:B------:R-:W-:Y:S01]  /*1fa20*/  FFMA.FTZ R29, R29, R46.reuse, -R5.reuse ;  /* 0x0000002e1d1d7223 */ /* 0x180fe20000010805 */
[-CC-:B------:R-:W-:Y:S01]  /*1fa30*/  FFMA.FTZ R21, R21, R46.reuse, -R5.reuse ;  /* 0x0000002e15157223 */ /* 0x180fe20000010805 */
[-CC-:B------:R-:W-:Y:S01]  /*1fa40*/  FFMA.FTZ R10, R10, R46.reuse, -R5.reuse ;  /* 0x0000002e0a0a7223 */ /* 0x180fe20000010805 */
[-C--:B------:R-:W-:Y:S01]  /*1fa50*/  FFMA.FTZ R8, R8, R46.reuse, -R5 ;  /* 0x0000002e08087223 */ /* 0x080fe20000010805 */
[-C--:B------:R-:W-:Y:S01]  /*1fa60*/  FFMA.FTZ R28, R28, R46.reuse, -R7 ;  /* 0x0000002e1c1c7223 */ /* 0x080fe20000010807 */
[----:B------:R-:W-:Y:S01]  /*1fa70*/  MUFU.EX2 R44, R44 ;  /* 0x0000002c002c7308 */ /* 0x000fe20000000800 */
[-C--:B------:R-:W-:Y:S01]  /*1fa80*/  FFMA.FTZ R5, R9, R46.reuse, -R5 ;  /* 0x0000002e09057223 */ /* 0x080fe20000010805 */
[-CC-:B------:R-:W-:Y:S01]  /*1fa90*/  FFMA.FTZ R24, R24, R46.reuse, -R7.reuse ;  /* 0x0000002e18187223 */ /* 0x180fe20000010807 */
[-CC-:B------:R-:W-:Y:S01]  /*1faa0*/  FFMA.FTZ R15, R15, R46.reuse, -R7.reuse ;  /* 0x0000002e0f0f7223 */ /* 0x180fe20000010807 */
[-CC-:B------:R-:W-:Y:S01]  /*1fab0*/  FFMA.FTZ R14, R14, R46.reuse, -R7.reuse ;  /* 0x0000002e0e0e7223 */ /* 0x180fe20000010807 */
[-CC-:B------:R-:W-:Y:S01]  /*1fac0*/  FFMA.FTZ R11, R11, R46.reuse, -R7.reuse ;  /* 0x0000002e0b0b7223 */ /* 0x180fe20000010807 */
[-CC-:B------:R-:W-:Y:S01]  /*1fad0*/  FFMA.FTZ R4, R56, R46.reuse, -R7.reuse ;  /* 0x0000002e38047223 */ /* 0x180fe20000010807 */
[-C--:B------:R-:W-:Y:S01]  /*1fae0*/  FFMA.FTZ R12, R12, R46.reuse, -R7 ;  /* 0x0000002e0c0c7223 */ /* 0x080fe20000010807 */
[----:B------:R-:W0:Y:S01]  /*1faf0*/  MUFU.EX2 R169, R38 ;  /* 0x0000002600a97308 */ /* 0x000e220000000800 */
[----:B-----5:R-:W-:Y:S01]  /*1fb00*/  FADD.FTZ R6, R40, R53 ;  /* 0x0000003528067221 */ /* 0x020fe20000010000 */
[-CC-:B------:R-:W-:Y:S01]  /*1fb10*/  FFMA.FTZ R45, R45, R46.reuse, -R7.reuse ;  /* 0x0000002e2d2d7223 */ /* 0x180fe20000010807 */
[----:B------:R-:W-:-:S05]  /*1fb20*/  FFMA.FTZ R41, R41, R46, -R7 ;  /* 0x0000002e29297223 */ /* 0x000fca0000010807 */
[----:B------:R-:W-:Y:S08]  /*1fb30*/  MUFU.EX2 R43, R43 ;  /* 0x0000002b002b7308 */ /* 0x000ff00000000800 */
[----:B------:R-:W1:Y:S01]  /*1fb40*/  MUFU.EX2 R34, R34 ;  /* 0x0000002200227308 */ /* 0x000e620000000800 */
[----:B0-----:R-:W-:-:S07]  /*1fb50*/  FADD.FTZ R13, R169, R6 ;  /* 0x00000006a90d7221 */ /* 0x001fce0000010000 */
[----:B------:R-:W-:Y:S08]  /*1fb60*/  MUFU.EX2 R42, R42 ;  /* 0x0000002a002a7308 */ /* 0x000ff00000000800 */
[----:B------:R-:W0:Y:S01]  /*1fb70*/  MUFU.EX2 R171, R30 ;  /* 0x0000001e00ab7308 */ /* 0x000e220000000800 */
[----:B-1----:R-:W-:-:S07]  /*1fb80*/  FADD.FTZ R6, R34, R13 ;  /* 0x0000000d22067221 */ /* 0x002fce0000010000 */
[----:B------:R-:W1:Y:S08]  /*1fb90*/  MUFU.EX2 R39, R39 ;  /* 0x0000002700277308 */ /* 0x000e700000000800 */
[----:B------:R2:W-:Y:S01]  /*1fba0*/  MUFU.EX2 R9, R5 ;  /* 0x0000000500097308 */ /* 0x0005e20000000800 */
[----:B0-----:R-:W-:Y:S01]  /*1fbb0*/  FADD.FTZ R13, R171, R6 ;  /* 0x00000006ab0d7221 */ /* 0x001fe20000010000 */
[----:B------:R-:W-:-:S06]  /*1fbc0*/  FFMA.FTZ R6, R60, R46, -R7 ;  /* 0x0000002e3c067223 */ /* 0x000fcc0000010807 */
[----:B------:R-:W-:Y:S01]  /*1fbd0*/  MUFU.EX2 R28, R28 ;  /* 0x0000001c001c7308 */ /* 0x000fe20000000800 */
[----:B--2---:R-:W-:-:S07]  /*1fbe0*/  FADD.FTZ R5, R47, R52 ;  /* 0x000000342f057221 */ /* 0x004fce0000010000 */
[----:B------:R-:W0:Y:S08]  /*1fbf0*/  MUFU.EX2 R172, R37 ;  /* 0x0000002500ac7308 */ /* 0x000e300000000800 */
[----:B------:R2:W-:Y:S08]  /*1fc00*/  MUFU.EX2 R173, R24 ;  /* 0x0000001800ad7308 */ /* 0x0005f00000000800 */
[----:B------:R-:W3:Y:S01]  /*1fc10*/  MUFU.EX2 R36, R36 ;  /* 0x0000002400247308 */ /* 0x000ee20000000800 */
[----:B--2---:R-:W-:Y:S01]  /*1fc20*/  FADD.FTZ R24, R44, R5 ;  /* 0x000000052c187221 */ /* 0x004fe20000010000 */
[-CC-:B------:R-:W-:Y:S01]  /*1fc30*/  FFMA.FTZ R5, R58, R46.reuse, -R7.reuse ;  /* 0x0000002e3a057223 */ /* 0x180fe20000010807 */
[----:B------:R-:W-:-:S05]  /*1fc40*/  FFMA.FTZ R7, R27, R46, -R7 ;  /* 0x0000002e1b077223 */ /* 0x000fca0000010807 */
[----:B------:R2:W-:Y:S08]  /*1fc50*/  MUFU.EX2 R178, R29 ;  /* 0x0000001d00b27308 */ /* 0x0005f00000000800 */
[----:B------:R-:W-:Y:S01]  /*1fc60*/  MUFU.EX2 R15, R15 ;  /* 0x0000000f000f7308 */ /* 0x000fe20000000800 */
[----:B--2---:R-:W-:-:S04]  /*1fc70*/  FADD.FTZ R29, R43, R24 ;  /* 0x000000182b1d7221 */ /* 0x004fc80000010000 */
[----:B------:R-:W-:-:S03]  /*1fc80*/  FADD.FTZ R30, R42, R29 ;  /* 0x0000001d2a1e7221 */ /* 0x000fc60000010000 */
[----:B------:R-:W2:Y:S01]  /*1fc90*/  MUFU.EX2 R35, R35 ;  /* 0x0000002300237308 */ /* 0x000ea20000000800 */
[----:B-1----:R-:W-:-:S04]  /*1fca0*/  FADD.FTZ R29, R39, R30 ;  /* 0x0000001e271d7221 */ /* 0x002fc80000010000 */
[----:B0-----:R-:W-:-:S03]  /*1fcb0*/  FADD.FTZ R29, R172, R29 ;  /* 0x0000001dac1d7221 */ /* 0x001fc60000010000 */
[----:B------:R-:W0:Y:S01]  /*1fcc0*/  MUFU.EX2 R14, R14 ;  /* 0x0000000e000e7308 */ /* 0x000e220000000800 */
[----:B---3--:R-:W-:-:S07]  /*1fcd0*/  FADD.FTZ R38, R36, R29 ;  /* 0x0000001d24267221 */ /* 0x008fce0000010000 */
[----:B------:R-:W1:Y:S01]  /*1fce0*/  MUFU.EX2 R33, R33 ;  /* 0x0000002100217308 */ /* 0x000e620000000800 */
[----:B--2---:R-:W-:-:S07]  /*1fcf0*/  FADD.FTZ R38, R35, R38 ;  /* 0x0000002623267221 */ /* 0x004fce0000010000 */
[----:B------:R-:W2:Y:S08]  /*1fd00*/  MUFU.EX2 R11, R11 ;  /* 0x0000000b000b7308 */ /* 0x000eb00000000800 */
[----:B------:R3:W-:Y:S08]  /*1fd10*/  MUFU.EX2 R179, R4 ;  /* 0x0000000400b37308 */ /* 0x0007f00000000800 */
[----:B------:R-:W4:Y:S01]  /*1fd20*/  MUFU.EX2 R32, R32 ;  /* 0x0000002000207308 */ /* 0x000f220000000800 */
[----:B---3--:R-:W-:-:S04]  /*1fd30*/  FADD.FTZ R4, R28, R13 ;  /* 0x0000000d1c047221 */ /* 0x008fc80000010000 */
[----:B------:R-:W-:-:S03]  /*1fd40*/  FADD.FTZ R4, R173, R4 ;  /* 0x00000004ad047221 */ /* 0x000fc60000010000 */
[----:B------:R-:W-:Y:S08]  /*1fd50*/  MUFU.EX2 R12, R12 ;  /* 0x0000000c000c7308 */ /* 0x000ff00000000800 */
[----:B------:R-:W3:Y:S08]  /*1fd60*/  MUFU.EX2 R31, R31 ;  /* 0x0000001f001f7308 */ /* 0x000ef00000000800 */
[----:B------:R5:W-:Y:S08]  /*1fd70*/  MUFU.EX2 R24, R5 ;  /* 0x0000000500187308 */ /* 0x000bf00000000800 */
[----:B------:R-:W3:Y:S01]  /*1fd80*/  MUFU.EX2 R21, R21 ;  /* 0x0000001500157308 */ /* 0x000ee20000000800 */
[----:B-----5:R-:W-:-:S04]  /*1fd90*/  FADD.FTZ R5, R15, R4 ;  /* 0x000000040f057221 */ /* 0x020fc80000010000 */
[----:B0-----:R-:W-:Y:S01]  /*1fda0*/  FADD.FTZ R4, R14, R5 ;  /* 0x000000050e047221 */ /* 0x001fe20000010000 */
[----:B-1----:R-:W-:Y:S02]  /*1fdb0*/  FADD.FTZ R5, R33, R38 ;  /* 0x0000002621057221 */ /* 0x002fe40000010000 */
[----:B------:R0:W1:Y:S01]  /*1fdc0*/  MUFU.EX2 R181, R6 ;  /* 0x0000000600b57308 */ /* 0x0000620000000800 */
[----:B--2---:R-:W-:Y:S01]  /*1fdd0*/  FADD.FTZ R13, R11, R4 ;  /* 0x000000040b0d7221 */ /* 0x004fe20000010000 */
[----:B----4-:R-:W-:-:S04]  /*1fde0*/  FADD.FTZ R4, R32, R5 ;  /* 0x0000000520047221 */ /* 0x010fc80000010000 */
[----:B---3--:R-:W-:Y:S02]  /*1fdf0*/  FADD.FTZ R5, R31, R4 ;  /* 0x000000041f057221 */ /* 0x008fe40000010000 */
[----:B------:R-:W2:Y:S01]  /*1fe00*/  MUFU.EX2 R10, R10 ;  /* 0x0000000a000a7308 */ /* 0x000ea20000000800 */
[----:B0-----:R-:W-:Y:S01]  /*1fe10*/  FADD.FTZ R6, R12, R13 ;  /* 0x0000000d0c067221 */ /* 0x001fe20000010000 */
[----:B------:R-:W-:-:S03]  /*1fe20*/  FADD.FTZ R4, R178, R5 ;  /* 0x00000005b2047221 */ /* 0x000fc60000010000 */
[----:B------:R-:W-:Y:S01]  /*1fe30*/  FADD.FTZ R13, R179, R6 ;  /* 0x00000006b30d7221 */ /* 0x000fe20000010000 */
[----:B------:R-:W-:Y:S02]  /*1fe40*/  FADD.FTZ R5, R21, R4 ;  /* 0x0000000415057221 */ /* 0x000fe40000010000 */
[----:B------:R-:W0:Y:S01]  /*1fe50*/  MUFU.EX2 R30, R45 ;  /* 0x0000002d001e7308 */ /* 0x000e220000000800 */
[----:B------:R-:W-:-:S04]  /*1fe60*/  FADD.FTZ R6, R24, R13 ;  /* 0x0000000d18067221 */ /* 0x000fc80000010000 */
[----:B-1----:R-:W-:-:S03]  /*1fe70*/  FADD.FTZ R13, R181, R6 ;  /* 0x00000006b50d7221 */ /* 0x002fc60000010000 */
[----:B------:R-:W1:Y:S01]  /*1fe80*/  MUFU.EX2 R8, R8 ;  /* 0x0000000800087308 */ /* 0x000e620000000800 */
[----:B--2---:R-:W-:-:S07]  /*1fe90*/  FADD.FTZ R5, R10, R5 ;  /* 0x000000050a057221 */ /* 0x004fce0000010000 */
[----:B------:R-:W2:Y:S01]  /*1fea0*/  MUFU.EX2 R41, R41 ;  /* 0x0000002900297308 */ /* 0x000ea20000000800 */
[----:B0-----:R-:W-:-:S07]  /*1feb0*/  FADD.FTZ R4, R30, R13 ;  /* 0x0000000d1e047221 */ /* 0x001fce0000010000 */
[----:B------:R-:W0:Y:S01]  /*1fec0*/  MUFU.EX2 R38, R7 ;  /* 0x0000000700267308 */ /* 0x000e220000000800 */
[----:B-1----:R-:W-:-:S04]  /*1fed0*/  FADD.FTZ R6, R8, R5 ;  /* 0x0000000508067221 */ /* 0x002fc80000010000 */
[----:B------:R-:W-:Y:S01]  /*1fee0*/  FADD.FTZ R13, R9, R6 ;  /* 0x00000006090d7221 */ /* 0x000fe20000010000 */
[----:B--2---:R-:W-:-:S04]  /*1fef0*/  FADD.FTZ R5, R41, R4 ;  /* 0x0000000429057221 */ /* 0x004fc80000010000 */
[----:B------:R-:W-:Y:S01]  /*1ff00*/  ST.E desc[UR46][R152.64+0x420], R13 ;  /* 0x0004200d98007985 */ /* 0x000fe2000c10192e */
[----:B0-----:R-:W-:-:S05]  /*1ff10*/  FADD.FTZ R27, R38, R5 ;  /* 0x00000005261b7221 */ /* 0x001fca0000010000 */
        /* <DEDUP_REMOVED lines=22> */
[--C-:B---3--:R-:W-:Y:S01]  /*20080*/  IMAD R49, R49, 0x2, R29.reuse ;  /* 0x0000000231317824 */ /* 0x108fe200078e021d */
[----:B------:R-:W-:Y:S01]  /*20090*/  STSM.16.M88.4 [R29], R168 ;  /* 0x000000a81d007844 */ /* 0x000fe20000000200 */
[C---:B------:R-:W-:Y:S02]  /*200a0*/  IMAD R6, R48.reuse, 0x2, R29 ;  /* 0x0000000230067824 */ /* 0x040fe400078e021d */
[----:B------:R-:W-:-:S03]  /*200b0*/  IMAD R48, R48, 0x2, R49 ;  /* 0x0000000230307824 */ /* 0x000fc600078e0231 */
[----:B------:R-:W-:Y:S04]  /*200c0*/  STSM.16.M88.4 [R6], R172 ;  /* 0x000000ac06007844 */ /* 0x000fe80000000200 */
[----:B------:R-:W-:Y:S04]  /*200d0*/  STSM.16.M88.4 [R49], R176 ;  /* 0x000000b031007844 */ /* 0x000fe80000000200 */
[----:B------:R-:W-:Y:S04]  /*200e0*/  STSM.16.M88.4 [R48], R180 ;  /* 0x000000b430007844 */ /* 0x000fe80000000200 */
[----:B------:R-:W2:Y:S01]  /*200f0*/  LD.E R5, desc[UR46][R152.64+0x200] ;  /* 0x0002002e98057980 */ /* 0x000ea2000c101900 */
[----:B------:R-:W-:Y:S01]  /*20100*/  LOP3.LUT R4, R22, 0x4, RZ, 0xfc, !PT ;  /* 0x0000000416047812 */ /* 0x000fe200078efcff */
[----:B--2---:R-:W-:Y:S01]  /*20110*/  FMUL.FTZ R7, R26, R5 ;  /* 0x000000051a077220 */ /* 0x004fe20000410000 */
[----:B------:R-:W-:-:S04]  /*20120*/  IMAD.MOV.U32 R5, RZ, RZ, R19 ;  /* 0x000000ffff057224 */ /* 0x000fc800078e0013 */
[----:B------:R0:W-:Y:S04]  /*20130*/  ST.E desc[UR46][R152.64+0x200], R7 ;  /* 0x0002000798007985 */ /* 0x0001e8000c10192e */
[----:B------:R-:W2:Y:S02]  /*20140*/  LD.E R9, desc[UR46][R4.64] ;  /* 0x0000002e04097980 */ /* 0x000ea4000c101900 */
[----:B--2---:R-:W-:-:S05]  /*20150*/  FMUL.FTZ R9, R26, R9 ;  /* 0x000000091a097220 */ /* 0x004fca0000410000 */
[----:B------:R1:W-:Y:S04]  /*20160*/  ST.E desc[UR46][R4.64], R9 ;  /* 0x0000000904007985 */ /* 0x0003e8000c10192e */
[----:B0-----:R-:W2:Y:S04]  /*20170*/  LD.E R7, desc[UR46][R152.64+0x240] ;  /* 0x0002402e98077980 */ /* 0x001ea8000c101900 */
[----:B------:R-:W3:Y:S04]  /*20180*/  LD.E R137, desc[UR46][R152.64+0x3f4] ;  /* 0x0003f42e98897980 */ /* 0x000ee8000c101900 */
[----:B------:R-:W4:Y:S04]  /*20190*/  LD.E R11, desc[UR46][R152.64+0x210] ;  /* 0x0002102e980b7980 */ /* 0x000f28000c101900 */
[----:B------:R-:W5:Y:S04]  /*201a0*/  LD.E R13, desc[UR46][R152.64+0x214] ;  /* 0x0002142e980d7980 */ /* 0x000f68000c101900 */
[----:B------:R-:W5:Y:S04]  /*201b0*/  LD.E R15, desc[UR46][R152.64+0x220] ;  /* 0x0002202e980f7980 */ /* 0x000f68000c101900 */
        /* <DEDUP_REMOVED lines=57> */
[----:B------:R-:W-:Y:S01]  /*20550*/  LOP3.LUT R6, R22, 0x8, RZ, 0xfc, !PT ;  /* 0x0000000816067812 */ /* 0x000fe200078efcff */
[C---:B--2---:R-:W-:Y:S01]  /*20560*/  FMUL.FTZ R7, R26.reuse, R7 ;  /* 0x000000071a077220 */ /* 0x044fe20000410000 */
[----:B---3--:R-:W-:-:S04]  /*20570*/  FMUL.FTZ R137, R26, R137 ;  /* 0x000000891a897220 */ /* 0x008fc80000410000 */
[----:B------:R0:W-:Y:S01]  /*20580*/  ST.E desc[UR46][R152.64+0x240], R7 ;  /* 0x0002400798007985 */ /* 0x0001e2000c10192e */
[C---:B----4-:R-:W-:Y:S01]  /*20590*/  FMUL.FTZ R11, R26.reuse, R11 ;  /* 0x0000000b1a0b7220 */ /* 0x050fe20000410000 */
[C---:B-----5:R-:W-:Y:S01]  /*205a0*/  FMUL.FTZ R13, R26.reuse, R13 ;  /* 0x0000000d1a0d7220 */ /* 0x060fe20000410000 */
[C---:B------:R-:W-:Y:S01]  /*205b0*/  FMUL.FTZ R15, R26.reuse, R15 ;  /* 0x0000000f1a0f7220 */ /* 0x040fe20000410000 */
[--C-:B0-----:R-:W-:Y:S02]  /*205c0*/  IMAD.MOV.U32 R7, RZ, RZ, R19.reuse ;  /* 0x000000ffff077224 */ /* 0x101fe400078e0013 */
        /* <DEDUP_REMOVED lines=118> */
[----:B------:R-:W2:Y:S01]  /*20d30*/  LD.E R10, desc[UR46][R6.64] ;  /* 0x0000002e060a7980 */ /* 0x000ea2000c101900 */
[----:B------:R-:W-:Y:S01]  /*20d40*/  LOP3.LUT R8, R22, 0xc, RZ, 0xfc, !PT ;  /* 0x0000000c16087812 */ /* 0x000fe200078efcff */
[----:B0-----:R-:W-:-:S02]  /*20d50*/  IMAD.MOV.U32 R9, RZ, RZ, R19 ;  /* 0x000000ffff097224 */ /* 0x001fc400078e0013 */
[----:B--2---:R-:W-:-:S05]  /*20d60*/  FMUL.FTZ R11, R25, R10 ;  /* 0x0000000a190b7220 */ /* 0x004fca0000410000 */
[----:B------:R0:W-:Y:S04]  /*20d70*/  ST.E desc[UR46][R6.64], R11 ;  /* 0x0000000b06007985 */ /* 0x0001e8000c10192e */
[----:B------:R-:W2:Y:S02]  /*20d80*/  LD.E R10, desc[UR46][R8.64] ;  /* 0x0000002e080a7980 */ /* 0x000ea4000c101900 */
[----:B--2---:R-:W-:-:S05]  /*20d90*/  FMUL.FTZ R13, R25, R10 ;  /* 0x0000000a190d7220 */ /* 0x004fca0000410000 */
[----:B------:R2:W-:Y:S04]  /*20da0*/  ST.E desc[UR46][R8.64], R13 ;  /* 0x0000000d08007985 */ /* 0x0005e8000c10192e */
[----:B------:R-:W3:Y:S04]  /*20db0*/  LD.E R140, desc[UR46][R152.64+0x3fc] ;  /* 0x0003fc2e988c7980 */ /* 0x000ee8000c101900 */
[----:B------:R-:W0:Y:S04]  /*20dc0*/  LD.E R10, desc[UR46][R152.64+0x218] ;  /* 0x0002182e980a7980 */ /* 0x000e28000c101900 */
[----:B------:R-:W2:Y:S04]  /*20dd0*/  LD.E R12, desc[UR46][R152.64+0x21c] ;  /* 0x00021c2e980c7980 */ /* 0x000ea8000c101900 */
        /* <DEDUP_REMOVED lines=59> */
[----:B-1----:R-:W5:Y:S01]  /*21190*/  LD.E R39, desc[UR46][R152.64+0x200] ;  /* 0x0002002e98277980 */ /* 0x002f62000c101900 */
[C---:B---3--:R-:W-:Y:S01]  /*211a0*/  FMUL.FTZ R31, R25.reuse, R140 ;  /* 0x0000008c191f7220 */ /* 0x048fe20000410000 */
[----:B0-----:R-:W-:-:S04]  /*211b0*/  FMUL.FTZ R11, R25, R10 ;  /* 0x0000000a190b7220 */ /* 0x001fc80000410000 */
[----:B------:R0:W-:Y:S01]  /*211c0*/  ST.E desc[UR46][R152.64+0x3fc], R31 ;  /* 0x0003fc1f98007985 */ /* 0x0001e2000c10192e */
[C---:B--2---:R-:W-:Y:S01]  /*211d0*/  FMUL.FTZ R13, R25.reuse, R12 ;  /* 0x0000000c190d7220 */ /* 0x044fe20000410000 */
[C---:B----4-:R-:W-:Y:S01]  /*211e0*/  FMUL.FTZ R15, R25.reuse, R14 ;  /* 0x0000000e190f7220 */ /* 0x050fe20000410000 */
[C---:B-----5:R-:W-:Y:S01]  /*211f0*/  FMUL.FTZ R21, R25.reuse, R24 ;  /* 0x0000001819157220 */ /* 0x060fe20000410000 */
[C---:B------:R-:W-:Y:S01]  /*21200*/  FMUL.FTZ R27, R25.reuse, R26 ;  /* 0x0000001a191b7220 */ /* 0x040fe20000410000 */
[C---:B------:R-:W-:Y:S01]  /*21210*/  FMUL.FTZ R29, R25.reuse, R28 ;  /* 0x0000001c191d7220 */ /* 0x040fe20000410000 */
[C---:B0-----:R-:W-:Y:S01]  /*21220*/  FMUL.FTZ R31, R25.reuse, R32 ;  /* 0x00000020191f7220 */ /* 0x041fe20000410000 */
[C---:B------:R-:W-:Y:S01]  /*21230*/  FMUL.FTZ R33, R25.reuse, R34 ;  /* 0x0000002219217220 */ /* 0x040fe20000410000 */
[C---:B------:R-:W-:Y:S01]  /*21240*/  FMUL.FTZ R35, R25.reuse, R36 ;  /* 0x0000002419237220 */ /* 0x040fe20000410000 */
[C---:B------:R-:W-:Y:S01]  /*21250*/  FMUL.FTZ R37, R25.reuse, R38 ;  /* 0x0000002619257220 */ /* 0x040fe20000410000 */
[----:B------:R0:W-:Y:S04]  /*21260*/  ST.E desc[UR46][R152.64+0x218], R11 ;  /* 0x0002180b98007985 */ /* 0x0001e8000c10192e */
[----:B------:R1:W-:Y:S04]  /*21270*/  ST.E desc[UR46][R152.64+0x21c], R13 ;  /* 0x00021c0d98007985 */ /* 0x0003e8000c10192e */
[----:B------:R2:W-:Y:S04]  /*21280*/  ST.E desc[UR46][R152.64+0x228], R15 ;  /* 0x0002280f98007985 */ /* 0x0005e8000c10192e */
[----:B------:R3:W-:Y:S01]  /*21290*/  ST.E desc[UR46][R152.64+0x22c], R21 ;  /* 0x00022c1598007985 */ /* 0x0007e2000c10192e */
[----:B0-----:R-:W-:-:S03]  /*212a0*/  FMUL.FTZ R11, R25, R30 ;  /* 0x0000001e190b7220 */ /* 0x001fc60000410000 */
[----:B------:R0:W-:Y:S01]  /*212b0*/  ST.E desc[UR46][R152.64+0x238], R27 ;  /* 0x0002381b98007985 */ /* 0x0001e2000c10192e */
[----:B-1----:R-:W-:-:S03]  /*212c0*/  FMUL.FTZ R13, R25, R40 ;  /* 0x00000028190d7220 */ /* 0x002fc60000410000 */
[----:B------:R1:W-:Y:S01]  /*212d0*/  ST.E desc[UR46][R152.64+0x23c], R29 ;  /* 0x00023c1d98007985 */ /* 0x0003e2000c10192e */
[----:B--2---:R-:W-:-:S03]  /*212e0*/  FMUL.FTZ R15, R25, R42 ;  /* 0x0000002a190f7220 */ /* 0x004fc60000410000 */
[----:B------:R2:W-:Y:S01]  /*212f0*/  ST.E desc[UR46][R152.64+0x24c], R31 ;  /* 0x00024c1f98007985 */ /* 0x0005e2000c10192e */
[----:B---3--:R-:W-:-:S03]  /*21300*/  FMUL.FTZ R21, R25, R44 ;  /* 0x0000002c19157220 */ /* 0x008fc60000410000 */
[----:B------:R3:W-:Y:S01]  /*21310*/  ST.E desc[UR46][R152.64+0x258], R33 ;  /* 0x0002582198007985 */ /* 0x0007e2000c10192e */
[----:B0-----:R-:W-:-:S03]  /*21320*/  FMUL.FTZ R27, R25, R46 ;  /* 0x0000002e191b7220 */ /* 0x001fc60000410000 */
[----:B------:R0:W-:Y:S01]  /*21330*/  ST.E desc[UR46][R152.64+0x25c], R35 ;  /* 0x00025c2398007985 */ /* 0x0001e2000c10192e */
[----:B-1----:R-:W-:-:S03]  /*21340*/  FMUL.FTZ R29, R25, R48 ;  /* 0x00000030191d7220 */ /* 0x002fc60000410000 */
[----:B------:R1:W-:Y:S01]  /*21350*/  ST.E desc[UR46][R152.64+0x268], R37 ;  /* 0x0002682598007985 */ /* 0x0003e2000c10192e */
[C---:B--2---:R-:W-:Y:S01]  /*21360*/  FMUL.FTZ R31, R25.reuse, R52 ;  /* 0x00000034191f7220 */ /* 0x044fe20000410000 */
[C---:B---3--:R-:W-:Y:S01]  /*21370*/  FMUL.FTZ R33, R25.reuse, R54 ;  /* 0x0000003619217220 */ /* 0x048fe20000410000 */
[C---:B0-----:R-:W-:Y:S01]  /*21380*/  FMUL.FTZ R35, R25.reuse, R56 ;  /* 0x0000003819237220 */ /* 0x041fe20000410000 */
[C---:B-1----:R-:W-:Y:S01]  /*21390*/  FMUL.FTZ R37, R25.reuse, R58 ;  /* 0x0000003a19257220 */ /* 0x042fe20000410000 */
        /* <DEDUP_REMOVED lines=80> */
[----:B------:R-:W-:Y:S01]  /*218a0*/  FMUL.FTZ R25, R25, R138 ;  /* 0x0000008a19197220 */ /* 0x000fe20000410000 */
[----:B------:R-:W-:Y:S04]  /*218b0*/  ST.E desc[UR46][R152.64+0x388], R11 ;  /* 0x0003880b98007985 */ /* 0x000fe8000c10192e */
[----:B------:R-:W-:Y:S04]  /*218c0*/  ST.E desc[UR46][R152.64+0x3ac], R13 ;  /* 0x0003ac0d98007985 */ /* 0x000fe8000c10192e */
[----:B------:R0:W-:Y:S04]  /*218d0*/  ST.E desc[UR46][R152.64+0x3b8], R15 ;  /* 0x0003b80f98007985 */ /* 0x0001e8000c10192e */
[----:B------:R1:W-:Y:S04]  /*218e0*/  ST.E desc[UR46][R152.64+0x3bc], R21 ;  /* 0x0003bc1598007985 */ /* 0x0003e8000c10192e */
[----:B------:R2:W-:Y:S04]  /*218f0*/  ST.E desc[UR46][R152.64+0x3c8], R27 ;  /* 0x0003c81b98007985 */ /* 0x0005e8000c10192e */
[----:B------:R3:W-:Y:S04]  /*21900*/  ST.E desc[UR46][R152.64+0x3cc], R29 ;  /* 0x0003cc1d98007985 */ /* 0x0007e8000c10192e */
[----:B------:R-:W-:Y:S04]  /*21910*/  ST.E desc[UR46][R152.64+0x3d8], R31 ;  /* 0x0003d81f98007985 */ /* 0x000fe8000c10192e */
[----:B------:R-:W-:Y:S04]  /*21920*/  ST.E desc[UR46][R152.64+0x3dc], R33 ;  /* 0x0003dc2198007985 */ /* 0x000fe8000c10192e */
[----:B------:R-:W-:Y:S04]  /*21930*/  ST.E desc[UR46][R152.64+0x3e8], R35 ;  /* 0x0003e82398007985 */ /* 0x000fe8000c10192e */
[----:B------:R-:W-:Y:S04]  /*21940*/  ST.E desc[UR46][R152.64+0x3ec], R37 ;  /* 0x0003ec2598007985 */ /* 0x000fe8000c10192e */
[----:B------:R4:W-:Y:S04]  /*21950*/  ST.E desc[UR46][R152.64+0x3f8], R25 ;  /* 0x0003f81998007985 */ /* 0x0009e8000c10192e */
[----:B------:R-:W-:Y:S04]  /*21960*/  ST.E desc[UR46][R152.64+0x200], R39 ;  /* 0x0002002798007985 */ /* 0x000fe8000c10192e */
[----:B0-----:R-:W5:Y:S04]  /*21970*/  LD.E R15, desc[UR46][R4.64] ;  /* 0x0000002e040f7980 */ /* 0x001f68000c101900 */
[----:B------:R-:W4:Y:S04]  /*21980*/  LD.E R13, desc[UR46][R152.64+0x1e8] ;  /* 0x0001e82e980d7980 */ /* 0x000f28000c101900 */
[----:B------:R-:W4:Y:S04]  /*21990*/  LD.E.64 R10, desc[UR46][R152.64+0xa8] ;  /* 0x0000a82e980a7980 */ /* 0x000f28000c101b00 */
[----:B-----5:R0:W-:Y:S04]  /*219a0*/  ST.E desc[UR46][R4.64], R15 ;  /* 0x0000000f04007985 */ /* 0x0201e8000c10192e */
[----:B-1----:R-:W5:Y:S04]  /*219b0*/  LD.E R21, desc[UR46][R6.64] ;  /* 0x0000002e06157980 */ /* 0x002f68000c101900 */
[----:B-----5:R1:W-:Y:S04]  /*219c0*/  ST.E desc[UR46][R6.64], R21 ;  /* 0x0000001506007985 */ /* 0x0203e8000c10192e */
[----:B--2---:R-:W2:Y:S04]  /*219d0*/  LD.E R27, desc[UR46][R8.64] ;  /* 0x0000002e081b7980 */ /* 0x004ea8000c101900 */
[----:B--2---:R2:W-:Y:S04]  /*219e0*/  ST.E desc[UR46][R8.64], R27 ;  /* 0x0000001b08007985 */ /* 0x0045e8000c10192e */
[----:B---3--:R-:W3:Y:S04]  /*219f0*/  LD.E R29, desc[UR46][R152.64+0x210] ;  /* 0x0002102e981d7980 */ /* 0x008ee8000c101900 */
[----:B----4-:R-:W4:Y:S04]  /*21a00*/  LD.E R25, desc[UR46][R152.64+0x214] ;  /* 0x0002142e98197980 */ /* 0x010f28000c101900 */
[----:B------:R-:W5:Y:S04]  /*21a10*/  LD.E R31, desc[UR46][R152.64+0x218] ;  /* 0x0002182e981f7980 */ /* 0x000f68000c101900 */
[----:B------:R-:W5:Y:S04]  /*21a20*/  LD.E R33, desc[UR46][R152.64+0x21c] ;  /* 0x00021c2e98217980 */ /* 0x000f68000c101900 */
[----:B------:R-:W5:Y:S04]  /*21a30*/  LD.E R35, desc[UR46][R152.64+0x220] ;  /* 0x0002202e98237980 */ /* 0x000f68000c101900 */
[----:B------:R-:W5:Y:S04]  /*21a40*/  LD.E R37, desc[UR46][R152.64+0x224] ;  /* 0x0002242e98257980 */ /* 0x000f68000c101900 */
[----:B0-----:R-:W5:Y:S04]  /*21a50*/  LD.E R15, desc[UR46][R152.64+0x228] ;  /* 0x0002282e980f7980 */ /* 0x001f68000c101900 */
[----:B------:R-:W5:Y:S04]  /*21a60*/  LD.E R39, desc[UR46][R152.64+0x22c] ;  /* 0x00022c2e98277980 */ /* 0x000f68000c101900 */
[----:B-1----:R-:W5:Y:S04]  /*21a70*/  LD.E R21, desc[UR46][R152.64+0x230] ;  /* 0x0002302e98157980 */ /* 0x002f68000c101900 */
        /* <DEDUP_REMOVED lines=115> */
[----:B---3--:R-:W-:Y:S04]  /*221b0*/  ST.E desc[UR46][R152.64+0x210], R29 ;  /* 0x0002101d98007985 */ /* 0x008fe8000c10192e */
[----:B----4-:R-:W-:Y:S04]  /*221c0*/  ST.E desc[UR46][R152.64+0x214], R25 ;  /* 0x0002141998007985 */ /* 0x010fe8000c10192e */
[----:B-----5:R-:W-:Y:S04]  /*221d0*/  ST.E desc[UR46][R152.64+0x218], R31 ;  /* 0x0002181f98007985 */ /* 0x020fe8000c10192e */
[----:B------:R-:W-:Y:S04]  /*221e0*/  ST.E desc[UR46][R152.64+0x21c], R33 ;  /* 0x00021c2198007985 */ /* 0x000fe8000c10192e */
[----:B------:R-:W-:Y:S04]  /*221f0*/  ST.E desc[UR46][R152.64+0x220], R35 ;  /* 0x0002202398007985 */ /* 0x000fe8000c10192e */
[----:B------:R-:W-:Y:S04]  /*22200*/  ST.E desc[UR46][R152.64+0x224], R37 ;  /* 0x0002242598007985 */ /* 0x000fe8000c10192e */
        /* <DEDUP_REMOVED lines=786> */
[----:B------:R-:W5:Y:S04]  /*25330*/  LD.E R13, desc[UR46][R4.64] ;  /* 0x0000002e040d7980 */ /* 0x000f68000c101900 */
[----:B-----5:R5:W-:Y:S04]  /*25340*/  ST.E desc[UR46][R4.64], R13 ;  /* 0x0000000d04007985 */ /* 0x020be8000c10192e */
[----:B------:R-:W3:Y:S04]  /*25350*/  LD.E R15, desc[UR46][R6.64] ;  /* 0x0000002e060f7980 */ /* 0x000ee8000c101900 */
[----:B---3--:R3:W-:Y:S04]  /*25360*/  ST.E desc[UR46][R6.64], R15 ;  /* 0x0000000f06007985 */ /* 0x0087e8000c10192e */
[----:B------:R-:W4:Y:S04]  /*25370*/  LD.E R21, desc[UR46][R8.64] ;  /* 0x0000002e08157980 */ /* 0x000f28000c101900 */
[----:B----4-:R4:W-:Y:S04]  /*25380*/  ST.E desc[UR46][R8.64], R21 ;  /* 0x0000001508007985 */ /* 0x0109e8000c10192e */
[----:B0-----:R-:W4:Y:S04]  /*25390*/  LD.E R25, desc[UR46][R152.64+0x210] ;  /* 0x0002102e98197980 */ /* 0x001f28000c101900 */
[----:B-1----:R-:W4:Y:S04]  /*253a0*/  LD.E R27, desc[UR46][R152.64+0x214] ;  /* 0x0002142e981b7980 */ /* 0x002f28000c101900 */
[----:B------:R-:W4:Y:S04]  /*253b0*/  LD.E R29, desc[UR46][R152.64+0x218] ;  /* 0x0002182e981d7980 */ /* 0x000f28000c101900 */
[----:B------:R-:W4:Y:S04]  /*253c0*/  LD.E R31, desc[UR46][R152.64+0x21c] ;  /* 0x00021c2e981f7980 */ /* 0x000f28000c101900 */
[----:B--2---:R-:W2:Y:S04]  /*253d0*/  LD.E R11, desc[UR46][R152.64+0x220] ;  /* 0x0002202e980b7980 */ /* 0x004ea8000c101900 */
[----:B------:R-:W2:Y:S04]  /*253e0*/  LD.E R33, desc[UR46][R152.64+0x224] ;  /* 0x0002242e98217980 */ /* 0x000ea8000c101900 */
[----:B-----5:R-:W5:Y:S04]  /*253f0*/  LD.E R5, desc[UR46][R152.64+0x228] ;  /* 0x0002282e98057980 */ /* 0x020f68000c101900 */
[----:B------:R-:W5:Y:S04]  /*25400*/  LD.E R13, desc[UR46][R152.64+0x22c] ;  /* 0x00022c2e980d7980 */ /* 0x000f68000c101900 */
[----:B---3--:R-:W3:Y:S04]  /*25410*/  LD.E R7, desc[UR46][R152.64+0x230] ;  /* 0x0002302e98077980 */ /* 0x008ee8000c101900 */
[----:B------:R-:W3:Y:S04]  /*25420*/  LD.E R15, desc[UR46][R152.64+0x234] ;  /* 0x0002342e980f7980 */ /* 0x000ee8000c101900 */
[----:B----4-:R-:W4:Y:S04]  /*25430*/  LD.E R9, desc[UR46][R152.64+0x238] ;  /* 0x0002382e98097980 */ /* 0x010f28000c101900 */
[----:B------:R-:W4:Y:S04]  /*25440*/  LD.E R21, desc[UR46][R152.64+0x23c] ;  /* 0x00023c2e98157980 */ /* 0x000f28000c101900 */
        /* <DEDUP_REMOVED lines=112> */
[----:B------:R0:W-:Y:S04]  /*25b50*/  ST.E desc[UR46][R152.64+0x210], R25 ;  /* 0x0002101998007985 */ /* 0x0001e8000c10192e */
[----:B------:R0:W-:Y:S04]  /*25b60*/  ST.E desc[UR46][R152.64+0x214], R27 ;  /* 0x0002141b98007985 */ /* 0x0001e8000c10192e */
[----:B------:R0:W-:Y:S04]  /*25b70*/  ST.E desc[UR46][R152.64+0x218], R29 ;  /* 0x0002181d98007985 */ /* 0x0001e8000c10192e */
[----:B------:R0:W-:Y:S04]  /*25b80*/  ST.E desc[UR46][R152.64+0x21c], R31 ;  /* 0x00021c1f98007985 */ /* 0x0001e8000c10192e */
[----:B--2---:R0:W-:Y:S04]  /*25b90*/  ST.E desc[UR46][R152.64+0x220], R11 ;  /* 0x0002200b98007985 */ /* 0x0041e8000c10192e */
[----:B------:R0:W-:Y:S04]  /*25ba0*/  ST.E desc[UR46][R152.64+0x224], R33 ;  /* 0x0002242198007985 */ /* 0x0001e8000c10192e */
[----:B-----5:R0:W-:Y:S04]  /*25bb0*/  ST.E desc[UR46][R152.64+0x228], R5 ;  /* 0x0002280598007985 */ /* 0x0201e8000c10192e */
[----:B------:R0:W-:Y:S04]  /*25bc0*/  ST.E desc[UR46][R152.64+0x22c], R13 ;  /* 0x00022c0d98007985 */ /* 0x0001e8000c10192e */
[----:B---3--:R0:W-:Y:S04]  /*25bd0*/  ST.E desc[UR46][R152.64+0x230], R7 ;  /* 0x0002300798007985 */ /* 0x0081e8000c10192e */
[----:B------:R0:W-:Y:S04]  /*25be0*/  ST.E desc[UR46][R152.64+0x234], R15 ;  /* 0x0002340f98007985 */ /* 0x0001e8000c10192e */
[----:B----4-:R0:W-:Y:S04]  /*25bf0*/  ST.E desc[UR46][R152.64+0x238], R9 ;  /* 0x0002380998007985 */ /* 0x0101e8000c10192e */
        /* <DEDUP_REMOVED lines=129> */
.L_x_5328:
[----:B------:R-:W-:Y:S05]  /*26410*/  BSYNC B0 ;  /* 0x0000000000007941 */ /* 0x000fea0003800000 */
.L_x_5327:
[C---:B------:R-:W-:Y:S01]  /*26420*/  ISETP.GT.AND P1, PT, R0.reuse, UR43, PT ;  /* 0x0000002b00007c0c */ /* 0x040fe2000bf24270 */
[----:B------:R-:W-:-:S12]  /*26430*/  VIADD R0, R0, 0xffffffff ;  /* 0xffffffff00007836 */ /* 0x000fd80000000000 */
[----:B------:R-:W-:Y:S05]  /*26440*/  @P1 BRA `(.L_x_5329) ;  /* 0xffffff54007c1947 */ /* 0x000fea000383ffff */
.L_x_5296:
[----:B------:R-:W-:Y:S05]  /*26450*/  WARPSYNC.ALL ;  /* 0x0000000000007948 */ /* 0x000fea0003800000 */
[----:B01----:R-:W2:Y:S04]  /*26460*/  LDL R5, [R1+0x420] ;  /* 0x0004200001057983 */ /* 0x003ea80000100800 */
[----:B------:R-:W3:Y:S04]  /*26470*/  LDL R8, [R1+0x424] ;  /* 0x0004240001087983 */ /* 0x000ee80000100800 */
[----:B------:R-:W4:Y:S01]  /*26480*/  LDL.64 R14, [R1+0xd8] ;  /* 0x0000d800010e7983 */ /* 0x000f220000100a00 */
[----:B------:R-:W-:Y:S08]  /*26490*/  BAR.ARV 0x8, 0x100 ;  /* 0x0204000000007b1d */ /* 0x000ff00000002000 */
[----:B------:R-:W-:Y:S06]  /*264a0*/  BAR.SYNC.DEFER_BLOCKING 0xf, 0x100 ;  /* 0x03c4000000007b1d */ /* 0x000fec0000010000 */
[----:B--2---:R-:W0:Y:S02]  /*264b0*/  SHFL.BFLY PT, R0, R5, 0x2, 0x1f ;  /* 0x0c401f0005007f89 */ /* 0x004e2400000e0000 */
[----:B0-----:R-:W-:-:S05]  /*264c0*/  FADD.FTZ R0, R5, R0 ;  /* 0x0000000005007221 */ /* 0x001fca0000010000 */
[----:B------:R-:W0:Y:S02]  /*264d0*/  SHFL.BFLY PT, R3, R0, 0x1, 0x1f ;  /* 0x0c201f0000037f89 */ /* 0x000e2400000e0000 */
[----:B0-----:R-:W-:-:S05]  /*264e0*/  FADD.FTZ R4, R0, R3 ;  /* 0x0000000300047221 */ /* 0x001fca0000010000 */
[----:B------:R-:W-:Y:S04]  /*264f0*/  STL [R1+0x420], R4 ;  /* 0x0004200401007387 */ /* 0x000fe80000100800 */
[----:B------:R-:W2:Y:S04]  /*26500*/  LDL R21, [R1+0x420] ;  /* 0x0004200001157983 */ /* 0x000ea80000100800 */
[----:B---3--:R-:W0:Y:S02]  /*26510*/  SHFL.BFLY PT, R3, R8, 0x2, 0x1f ;  /* 0x0c401f0008037f89 */ /* 0x008e2400000e0000 */
[----:B0-----:R-:W-:-:S05]  /*26520*/  FADD.FTZ R3, R3, R8 ;  /* 0x0000000803037221 */ /* 0x001fca0000010000 */
[----:B------:R-:W0:Y:S02]  /*26530*/  SHFL.BFLY PT, R6, R3, 0x1, 0x1f ;  /* 0x0c201f0003067f89 */ /* 0x000e2400000e0000 */
[----:B0-----:R-:W-:-:S05]  /*26540*/  FADD.FTZ R6, R3, R6 ;  /* 0x0000000603067221 */ /* 0x001fca0000010000 */
[----:B------:R-:W-:-:S13]  /*26550*/  FSETP.NE.FTZ.AND P2, PT, R6, RZ, PT ;  /* 0x000000ff0600720b */ /* 0x000fda0003f55000 */
[----:B------:R-:W3:Y:S04]  /*26560*/  @P2 LDL R9, [R1+0x430] ;  /* 0x0004300001092983 */ /* 0x000ee80000100800 */
[----:B------:R-:W5:Y:S01]  /*26570*/  @P2 LDL R10, [R1+0x414] ;  /* 0x00041400010a2983 */ /* 0x000f620000100800 */
[----:B--2---:R-:W-:-:S13]  /*26580*/  FSETP.NE.FTZ.AND P1, PT, R21, RZ, PT ;  /* 0x000000ff1500720b */ /* 0x004fda0003f35000 */
[----:B------:R-:W2:Y:S04]  /*26590*/  @P1 LDL R0, [R1+0x430] ;  /* 0x0004300001001983 */ /* 0x000ea80000100800 */
[----:B------:R-:W4:Y:S01]  /*265a0*/  @P1 LDL R5, [R1+0x410] ;  /* 0x0004100001051983 */ /* 0x000f220000100800 */
[----:B------:R-:W0:Y:S08]  /*265b0*/  @P2 MUFU.LG2 R11, R6 ;  /* 0x00000006000b2308 */ /* 0x000e300000000c00 */
[----:B------:R-:W1:Y:S01]  /*265c0*/  @P1 MUFU.LG2 R7, R21 ;  /* 0x0000001500071308 */ /* 0x000e620000000c00 */
[----:B------:R-:W-:-:S02]  /*265d0*/  IMAD.MOV.U32 R4, RZ, RZ, -0x800000 ;  /* 0xff800000ff047424 */ /* 0x000fc400078e00ff */
[----:B------:R-:W-:Y:S02]  /*265e0*/  IMAD.MOV.U32 R8, RZ, RZ, -0x800000 ;  /* 0xff800000ff087424 */ /* 0x000fe400078e00ff */
[----:B0-----:R-:W-:Y:S01]  /*265f0*/  @P2 FMUL.FTZ R12, R11, 0.69314718246459960938 ;  /* 0x3f3172180b0c2820 */ /* 0x001fe20000410000 */
[----:B-1----:R-:W-:Y:S01]  /*26600*/  @P1 FMUL.FTZ R7, R7, 0.69314718246459960938 ;  /* 0x3f31721807071820 */ /* 0x002fe20000410000 */
[----:B------:R-:W-:Y:S01]  /*26610*/  STL [R1+0x424], R6 ;  /* 0x0004240601007387 */ /* 0x000fe20000100800 */
[----:B---3--:R-:W-:-:S04]  /*26620*/  @P2 FMUL.FTZ R9, R9, 0.69314718246459960938 ;  /* 0x3f31721809092820 */ /* 0x008fc80000410000 */
[----:B-----5:R-:W-:-:S05]  /*26630*/  @P2 FFMA.FTZ R8, R9, R10, R12 ;  /* 0x0000000a09082223 */ /* 0x020fca000001000c */
[----:B------:R0:W-:Y:S01]  /*26640*/  STL [R1+0x424], R8 ;  /* 0x0004240801007387 */ /* 0x0001e20000100800 */
[----:B--2---:R-:W-:-:S04]  /*26650*/  @P1 FMUL.FTZ R0, R0, 0.69314718246459960938 ;  /* 0x3f31721800001820 */ /* 0x004fc80000410000 */
[----:B----4-:R-:W-:Y:S02]  /*26660*/  @P1 FFMA.FTZ R4, R0, R5, R7 ;  /* 0x0000000500041223 */ /* 0x010fe40000010007 */
[----:B------:R-:W2:Y:S04]  /*26670*/  LDL R5, [R1+0x1e8] ;  /* 0x0001e80001057983 */ /* 0x000ea80000100800 */
[----:B------:R1:W-:Y:S04]  /*26680*/  STL [R1+0x420], R4 ;  /* 0x0004200401007387 */ /* 0x0003e80000100800 */
[----:B------:R-:W3:Y:S02]  /*26690*/  LD.E R0, desc[UR46][R14.64+0x4] ;  /* 0x0000042e0e007980 */ /* 0x000ee4000c101900 */
[----:B---3--:R-:W-:-:S13]  /*266a0*/  ISETP.NE.AND P0, PT, R0, RZ, PT ;  /* 0x000000ff0000720c */ /* 0x008fda0003f05270 */
[----:B------:R-:W3:Y:S04]  /*266b0*/  @!P0 LDL.64 R12, [R1+0xe0] ;  /* 0x0000e000010c8983 */ /* 0x000ee80000100a00 */
[----:B------:R-:W2:Y:S01]  /*266c0*/  @!P0 LD.E R10, desc[UR46][R14.64] ;  /* 0x0000002e0e0a8980 */ /* 0x000ea2000c101900 */
[----:B------:R-:W-:-:S06]  /*266d0*/  IMAD.MOV.U32 R0, RZ, RZ, RZ ;  /* 0x000000ffff007224 */ /* 0x000fcc00078e00ff */
[----:B------:R-:W4:Y:S01]  /*266e0*/  @P1 MUFU.RCP R0, R21 ;  /* 0x0000001500001308 */ /* 0x000f220000001000 */
[----:B---3--:R-:W3:Y:S01]  /*266f0*/  @!P0 LD.E.64 R12, desc[UR46][R12.64] ;  /* 0x0000002e0c0c8980 */ /* 0x008ee2000c101b00 */
[----:B--2---:R-:W-:-:S04]  /*26700*/  @!P0 IMAD R10, R5, 0x40, R10 ;  /* 0x00000040050a8824 */ /* 0x004fc800078e020a */
[----:B---3--:R-:W-:-:S05]  /*26710*/  @!P0 IMAD.WIDE R10, R10, 0x4, R12 ;  /* 0x000000040a0a8825 */ /* 0x008fca00078e020c */
[----:B----4-:R2:W-:Y:S04]  /*26720*/  @!P0 ST.E desc[UR46][R10.64], R0 ;  /* 0x000000000a008985 */ /* 0x0105e8000c10192e */
[----:B------:R-:W3:Y:S04]  /*26730*/  @!P0 LDL.64 R14, [R1+0xd8] ;  /* 0x0000d800010e8983 */ /* 0x000ee80000100a00 */
[----:B---3--:R-:W3:Y:S02]  /*26740*/  @!P0 LD.E R3, desc[UR46][R14.64+0x4] ;  /* 0x0000042e0e038980 */ /* 0x008ee4000c101900 */
[----:B---3--:R-:W-:-:S13]  /*26750*/  @!P0 ISETP.NE.AND P0, PT, R3, RZ, PT ;  /* 0x000000ff0300820c */ /* 0x008fda0003f05270 */
[----:B0-----:R-:W3:Y:S04]  /*26760*/  @!P0 LDL.64 R8, [R1+0xe0] ;  /* 0x0000e00001088983 */ /* 0x001ee80000100a00 */
[----:B-1----:R-:W4:Y:S01]  /*26770*/  @!P0 LD.E R4, desc[UR46][R14.64] ;  /* 0x0000002e0e048980 */ /* 0x002f22000c101900 */
[----:B------:R-:W-:-:S06]  /*26780*/  IMAD.MOV.U32 R3, RZ, RZ, RZ ;  /* 0x000000ffff037224 */ /* 0x000fcc00078e00ff */
[----:B------:R-:W0:Y:S01]  /*26790*/  @P2 MUFU.RCP R3, R6 ;  /* 0x0000000600032308 */ /* 0x000e220000001000 */
[----:B---3--:R-:W3:Y:S01]  /*267a0*/  @!P0 LD.E.64 R8, desc[UR46][R8.64] ;  /* 0x0000002e08088980 */ /* 0x008ee2000c101b00 */
[----:B----4-:R-:W-:-:S04]  /*267b0*/  @!P0 IMAD R4, R5, 0x40, R4 ;  /* 0x0000004005048824 */ /* 0x010fc800078e0204 */
[----:B------:R-:W-:-:S04]  /*267c0*/  @!P0 VIADD R4, R4, 0x8 ;  /* 0x0000000804048836 */ /* 0x000fc80000000000 */
[----:B---3--:R-:W-:-:S05]  /*267d0*/  @!P0 IMAD.WIDE R4, R4, 0x4, R8 ;  /* 0x0000000404048825 */ /* 0x008fca00078e0208 */
[----:B0-----:R0:W-:Y:S04]  /*267e0*/  @!P0 ST.E desc[UR46][R4.64], R3 ;  /* 0x0000000304008985 */ /* 0x0011e8000c10192e */
[----:B------:R-:W3:Y:S04]  /*267f0*/  LDL R142, [R1+0x1e8] ;  /* 0x0001e800018e7983 */ /* 0x000ee80000100800 */
        /* <DEDUP_REMOVED lines=59> */
[----:B--2---:R-:W2:Y:S04]  /*26bb0*/  LDL.64 R10, [R1+0x3a8] ;  /* 0x0003a800010a7983 */ /* 0x004ea80000100a00 */
[----:B------:R-:W2:Y:S04]  /*26bc0*/  LDL.64 R6, [R1+0x3b8] ;  /* 0x0003b80001067983 */ /* 0x000ea80000100a00 */
[----:B------:R-:W2:Y:S04]  /*26bd0*/  LDL.64 R12, [R1+0x3c8] ;  /* 0x0003c800010c7983 */ /* 0x000ea80000100a00 */
[----:B0-----:R-:W2:Y:S04]  /*26be0*/  LDL.64 R4, [R1+0x3d8] ;  /* 0x0003d80001047983 */ /* 0x001ea80000100a00 */
[----:B------:R-:W2:Y:S04]  /*26bf0*/  LDL.64 R8, [R1+0x3e8] ;  /* 0x0003e80001087983 */ /* 0x000ea80000100a00 */
[----:B------:R-:W2:Y:S04]  /*26c00*/  LDL R141, [R1+0x1f0] ;  /* 0x0001f000018d7983 */ /* 0x000ea80000100800 */
[----:B------:R-:W2:Y:S01]  /*26c10*/  LDL R21, [R1+0x1f4] ;  /* 0x0001f40001157983 */ /* 0x000ea20000100800 */
[----:B---3--:R-:W-:-:S05]  /*26c20*/  VIADD R142, R142, 0x1 ;  /* 0x000000018e8e7836 */ /* 0x008fca0000000000 */
[----:B------:R-:W-:-:S13]  /*26c30*/  ISETP.NE.AND P0, PT, R142, 0x2, PT ;  /* 0x000000028e00780c */ /* 0x000fda0003f05270 */
[----:B------:R-:W3:Y:S01]  /*26c40*/  @!P0 LDL R140, [R1+0x1ec] ;  /* 0x0001ec00018c8983 */ /* 0x000ee20000100800 */
[-C--:B----4-:R-:W-:Y:S01]  /*26c50*/  FMUL.FTZ R15, R15, R3.reuse ;  /* 0x000000030f0f7220 */ /* 0x090fe20000410000 */
[-C--:B------:R-:W-:Y:S01]  /*26c60*/  FMUL.FTZ R14, R14, R3.reuse ;  /* 0x000000030e0e7220 */ /* 0x080fe20000410000 */
[-C--:B-----5:R-:W-:Y:S01]  /*26c70*/  FMUL.FTZ R25, R25, R3.reuse ;  /* 0x0000000319197220 */ /* 0x0a0fe20000410000 */
[-C--:B------:R-:W-:Y:S01]  /*26c80*/  FMUL.FTZ R24, R24, R3.reuse ;  /* 0x0000000318187220 */ /* 0x080fe20000410000 */
[-C--:B------:R-:W-:Y:S01]  /*26c90*/  FMUL.FTZ R135, R135, R0.reuse ;  /* 0x0000000087877220 */ /* 0x080fe20000410000 */
[-C--:B------:R-:W-:Y:S01]  /*26ca0*/  FMUL.FTZ R134, R134, R0.reuse ;  /* 0x0000000086867220 */ /* 0x080fe20000410000 */
[----:B------:R0:W-:Y:S01]  /*26cb0*/  STL.64 [R1+0x358], R14 ;  /* 0x0003580e01007387 */ /* 0x0001e20000100a00 */
[-C--:B------:R-:W-:Y:S01]  /*26cc0*/  FMUL.FTZ R139, R139, R3.reuse ;  /* 0x000000038b8b7220 */ /* 0x080fe20000410000 */
[-C--:B------:R-:W-:Y:S01]  /*26cd0*/  FMUL.FTZ R138, R138, R3.reuse ;  /* 0x000000038a8a7220 */ /* 0x080fe20000410000 */
[-C--:B------:R-:W-:Y:S01]  /*26ce0*/  FMUL.FTZ R137, R137, R0.reuse ;  /* 0x0000000089897220 */ /* 0x080fe20000410000 */
[----:B------:R1:W-:Y:S01]  /*26cf0*/  STL.64 [R1+0x398], R24 ;  /* 0x0003981801007387 */ /* 0x0003e20000100a00 */
        /* <DEDUP_REMOVED lines=119> */
[----:B0-----:R-:W-:-:S02]  /*27470*/  VIADD R14, R141, 0x1 ;  /* 0x000000018d0e7836 */ /* 0x001fc40000000000 */
[----:B-1----:R-:W-:Y:S01]  /*27480*/  VIADD R24, R21, 0x1 ;  /* 0x0000000115187836 */ /* 0x002fe20000000000 */
[----:B------:R1:W-:Y:S04]  /*27490*/  STL [R1+0x1e8], R142 ;  /* 0x0001e88e01007387 */ /* 0x0003e80000100800 */
        /* <DEDUP_REMOVED lines=11> */
[----:B------:R1:W-:Y:S01]  /*27550*/  STL.64 [R1+0x290], R118 ;  /* 0x0002907601007387 */ /* 0x0003e20000100a00 */
[----:B---3--:R-:W-:-:S03]  /*27560*/  @!P0 LOP3.LUT R140, R140, 0x1, RZ, 0x3c, !PT ;  /* 0x000000018c8c8812 */ /* 0x008fc600078e3cff */
        /* <DEDUP_REMOVED lines=51> */
[----:B------:R1:W-:Y:S04]  /*278a0*/  @!P0 STL [R1+0x1ec], R140 ;  /* 0x0001ec8c01008387 */ /* 0x0003e80000100800 */
[----:B------:R1:W-:Y:S04]  /*278b0*/  STL [R1+0x1f4], R24 ;  /* 0x0001f41801007387 */ /* 0x0003e80000100800 */
[----:B------:R1:W-:Y:S01]  /*278c0*/  @!P0 STL [R1+0x1e8], RZ ;  /* 0x0001e8ff01008387 */ /* 0x0003e20000100800 */
[----:B------:R-:W-:Y:S01]  /*278d0*/  IMAD.MOV.U32 R0, RZ, RZ, 0x1 ;  /* 0x00000001ff007424 */ /* 0x000fe200078e00ff */
[----:B------:R-:W-:Y:S06]  /*278e0*/  BAR.ARV 0xe, 0x100 ;  /* 0x0384000000007b1d */ /* 0x000fec0000002000 */
.L_x_5214:
[----:B------:R-:W2:Y:S08]  /*278f0*/  S2UR UR4, SR_CgaCtaId ;  /* 0x00000000000479c3 */ /* 0x000eb00000008800 */
[----:B------:R-:W-:Y:S01]  /*27900*/  BAR.SYNC.DEFER_BLOCKING 0x5, 0x180 ;  /* 0x0146000000007b1d */ /* 0x000fe20000010000 */
[----:B------:R-:W-:-:S04]  /*27910*/  PRMT R0, R0, 0x9910, RZ ;  /* 0x0000991000007816 */ /* 0x000fc800000000ff */
[----:B------:R-:W-:Y:S01]  /*27920*/  ISETP.NE.AND P0, PT, R0, RZ, PT ;  /* 0x000000ff0000720c */ /* 0x000fe20003f05270 */
[----:B------:R-:W-:Y:S01]  /*27930*/  UMOV UR44, 0x400 ;  /* 0x00000400002c7882 */ /* 0x000fe20000000000 */
[----:B------:R-:W-:Y:S01]  /*27940*/  BSSY B0, `(.L_x_5330) ;  /* 0x00002a3000007945 */ /* 0x000fe20003800000 */
[----:B--2---:R-:W-:-:S09]  /*27950*/  ULEA UR44, UR4, UR44, 0x18 ;  /* 0x0000002c042c7291 */ /* 0x004fd2000f8ec03f */
[----:B------:R-:W2:Y:S02]  /*27960*/  LDS R3, [UR44+0x388d0] ;  /* 0x0388d02cff037984 */ /* 0x000ea40008000800 */
[----:B--2---:R-:W-:Y:S01]  /*27970*/  R2UR UR4, R3 ;  /* 0x00000000030472ca */ /* 0x004fe200000e0000 */
[----:B------:R-:W-:Y:S06]  /*27980*/  BAR.ARV 0x4, 0x180 ;  /* 0x0106000000007b1d */ /* 0x000fec0000002000 */
[----:B------:R-:W-:Y:S08]  /*27990*/  @!P0 BRA `(.L_x_5331) ;  /* 0x0000001c00688947 */ /* 0x000ff00003800000 */
[----:B-1----:R-:W2:Y:S04]  /*279a0*/  LDL.128 R136, [R1+0x200] ;  /* 0x0002000001887983 */ /* 0x002ea80000100c00 */
[----:B------:R-:W3:Y:S04]  /*279b0*/  LDL.128 R128, [R1+0x220] ;  /* 0x0002200001807983 */ /* 0x000ee80000100c00 */
[----:B------:R-:W4:Y:S04]  /*279c0*/  LDL.128 R132, [R1+0x210] ;  /* 0x0002100001847983 */ /* 0x000f280000100c00 */
[----:B------:R-:W5:Y:S04]  /*279d0*/  LDL.128 R120, [R1+0x240] ;  /* 0x0002400001787983 */ /* 0x000f680000100c00 */
        /* <DEDUP_REMOVED lines=24> */
[----:B0-----:R-:W5:Y:S04]  /*27b60*/  LDL.128 R8, [R1+0x3e0] ;  /* 0x0003e00001087983 */ /* 0x001f680000100c00 */
[----:B------:R-:W5:Y:S04]  /*27b70*/  LDL.128 R28, [R1+0x3b0] ;  /* 0x0003b000011c7983 */ /* 0x000f680000100c00 */
[----:B------:R-:W5:Y:S04]  /*27b80*/  LDL.128 R12, [R1+0x3d0] ;  /* 0x0003d000010c7983 */ /* 0x000f680000100c00 */
[----:B------:R-:W5:Y:S01]  /*27b90*/  LDL.128 R4, [R1+0x3f0] ;  /* 0x0003f00001047983 */ /* 0x000f620000100c00 */
[----:B------:R-:W-:-:S04]  /*27ba0*/  IADD3 R208, P2, R156, 0x2000, RZ ;  /* 0x000020009cd07810 */ /* 0x000fc80007f5e0ff */
[----:B------:R-:W-:Y:S02]  /*27bb0*/  LOP3.LUT R209, R208, 0x380, RZ, 0xc0, !PT ;  /* 0x00000380d0d17812 */ /* 0x000fe400078ec0ff */
[C---:B------:R-:W-:Y:S02]  /*27bc0*/  IADD3 R212, P0, R156.reuse, 0x40, RZ ;  /* 0x000000409cd47810 */ /* 0x040fe40007f1e0ff */
[----:B------:R-:W-:Y:S02]  /*27bd0*/  SHF.R.U64 R209, R209, 0x3, RZ ;  /* 0x00000003d1d17819 */ /* 0x000fe400000012ff */
[----:B------:R-:W-:Y:S02]  /*27be0*/  IADD3 R210, P1, R156, 0x60, RZ ;  /* 0x000000609cd27810 */ /* 0x000fe40007f3e0ff */
[----:B------:R-:W-:Y:S01]  /*27bf0*/  LOP3.LUT R208, R209, R208, RZ, 0x3c, !PT ;  /* 0x000000d0d1d07212 */ /* 0x000fe200078e3cff */
[----:B------:R-:W-:Y:S01]  /*27c00*/  IMAD.X R209, RZ, RZ, R157, P2 ;  /* 0x000000ffffd17224 */ /* 0x000fe200010e069d */
[----:B------:R-:W-:-:S02]  /*27c10*/  LOP3.LUT R0, R212, 0x380, RZ, 0xc0, !PT ;  /* 0x00000380d4007812 */ /* 0x000fc400078ec0ff */
[C---:B------:R-:W-:Y:S01]  /*27c20*/  IADD3 R179, P2, R156.reuse, 0x4060, RZ ;  /* 0x000040609cb37810 */ /* 0x040fe20007f5e0ff */
[----:B------:R-:W-:Y:S01]  /*27c30*/  IMAD.X R211, RZ, RZ, R157, P1 ;  /* 0x000000ffffd37224 */ /* 0x000fe200008e069d */
[----:B------:R-:W-:Y:S02]  /*27c40*/  IADD3 R170, P3, R156, 0x2020, RZ ;  /* 0x000020209caa7810 */ /* 0x000fe40007f7e0ff */
[----:B------:R-:W-:Y:S02]  /*27c50*/  SHF.R.U64 R213, R0, 0x3, RZ ;  /* 0x0000000300d57819 */ /* 0x000fe400000012ff */
[C---:B------:R-:W-:Y:S02]  /*27c60*/  IADD3 R181, P1, R156.reuse, 0x4040, RZ ;  /* 0x000040409cb57810 */ /* 0x040fe40007f3e0ff */
[----:B------:R-:W-:Y:S02]  /*27c70*/  IADD3 R207, P4, R156, 0x2040, RZ ;  /* 0x000020409ccf7810 */ /* 0x000fe40007f9e0ff */
[----:B------:R-:W-:-:S02]  /*27c80*/  LOP3.LUT R178, R179, 0x380, RZ, 0xc0, !PT ;  /* 0x00000380b3b27812 */ /* 0x000fc400078ec0ff */
[----:B------:R-:W-:Y:S02]  /*27c90*/  IADD3 R205, P5, R156, 0x2060, RZ ;  /* 0x000020609ccd7810 */ /* 0x000fe40007fbe0ff */
[----:B------:R-:W-:Y:S02]  /*27ca0*/  LOP3.LUT R171, R170, 0x380, RZ, 0xc0, !PT ;  /* 0x00000380aaab7812 */ /* 0x000fe400078ec0ff */
[----:B------:R-:W-:Y:S01]  /*27cb0*/  LOP3.LUT R212, R213, R212, RZ, 0x3c, !PT ;  /* 0x000000d4d5d47212 */ /* 0x000fe200078e3cff */
[----:B------:R-:W-:Y:S01]  /*27cc0*/  IMAD.X R213, RZ, RZ, R157, P0 ;  /* 0x000000ffffd57224 */ /* 0x000fe200000e069d */
[----:B------:R-:W-:Y:S02]  /*27cd0*/  LOP3.LUT R180, R181, 0x380, RZ, 0xc0, !PT ;  /* 0x00000380b5b47812 */ /* 0x000fe400078ec0ff */
[----:B------:R-:W-:Y:S02]  /*27ce0*/  LOP3.LUT R206, R207, 0x380, RZ, 0xc0, !PT ;  /* 0x00000380cfce7812 */ /* 0x000fe400078ec0ff */
[----:B------:R-:W-:-:S02]  /*27cf0*/  SHF.R.U64 R178, R178, 0x3, RZ ;  /* 0x00000003b2b27819 */ /* 0x000fc400000012ff */
[C---:B------:R-:W-:Y:S02]  /*27d00*/  IADD3 R141, P6, R156.reuse, 0x20, RZ ;  /* 0x000000209c8d7810 */ /* 0x040fe40007fde0ff */
[----:B------:R-:W-:Y:S02]  /*27d10*/  IADD3 R183, P0, R156, 0x4020, RZ ;  /* 0x000040209cb77810 */ /* 0x000fe40007f1e0ff */
[----:B------:R-:W-:Y:S02]  /*27d20*/  LOP3.LUT R204, R205, 0x380, RZ, 0xc0, !PT ;  /* 0x00000380cdcc7812 */ /* 0x000fe400078ec0ff */
[----:B------:R-:W-:Y:S02]  /*27d30*/  SHF.R.U64 R171, R171, 0x3, RZ ;  /* 0x00000003abab7819 */ /* 0x000fe400000012ff */
[----:B------:R-:W-:Y:S02]  /*27d40*/  SHF.R.U64 R180, R180, 0x3, RZ ;  /* 0x00000003b4b47819 */ /* 0x000fe400000012ff */
[----:B------:R-:W-:-:S02]  /*27d50*/  SHF.R.U64 R206, R206, 0x3, RZ ;  /* 0x00000003cece7819 */ /* 0x000fc400000012ff */
[----:B------:R-:W-:Y:S01]  /*27d60*/  LOP3.LUT R178, R178, R179, RZ, 0x3c, !PT ;  /* 0x000000b3b2b27212 */ /* 0x000fe200078e3cff */
[--C-:B------:R-:W-:Y:S01]  /*27d70*/  IMAD.X R179, RZ, RZ, R157.reuse, P2 ;  /* 0x000000ffffb37224 */ /* 0x100fe200010e069d */
[----:B------:R-:W-:Y:S02]  /*27d80*/  LOP3.LUT R140, R141, 0x380, RZ, 0xc0, !PT ;  /* 0x000003808d8c7812 */ /* 0x000fe400078ec0ff */
[----:B------:R-:W-:Y:S02]  /*27d90*/  LOP3.LUT R182, R183, 0x380, RZ, 0xc0, !PT ;  /* 0x00000380b7b67812 */ /* 0x000fe400078ec0ff */
[----:B------:R-:W-:Y:S02]  /*27da0*/  SHF.R.U64 R204, R204, 0x3, RZ ;  /* 0x00000003cccc7819 */ /* 0x000fe400000012ff */
[----:B------:R-:W-:Y:S02]  /*27db0*/  IADD3 R147, P2, R158, 0x3000, RZ ;  /* 0x000030009e937810 */ /* 0x000fe40007f5e0ff */
[----:B------:R-:W-:Y:S01]  /*27dc0*/  LOP3.LUT R170, R171, R170, RZ, 0x3c, !PT ;  /* 0x000000aaabaa7212 */ /* 0x000fe200078e3cff */
[--C-:B------:R-:W-:Y:S01]  /*27dd0*/  IMAD.X R171, RZ, RZ, R157.reuse, P3 ;  /* 0x000000ffffab7224 */ /* 0x100fe200018e069d */
[----:B------:R-:W-:Y:S01]  /*27de0*/  LOP3.LUT R180, R180, R181, RZ, 0x3c, !PT ;  /* 0x000000b5b4b47212 */ /* 0x000fe200078e3cff */
[--C-:B------:R-:W-:Y:S01]  /*27df0*/  IMAD.X R181, RZ, RZ, R157.reuse, P1 ;  /* 0x000000ffffb57224 */ /* 0x100fe200008e069d */
[----:B------:R-:W-:Y:S01]  /*27e00*/  LOP3.LUT R206, R206, R207, RZ, 0x3c, !PT ;  /* 0x000000cfcece7212 */ /* 0x000fe200078e3cff */
[----:B------:R-:W-:Y:S01]  /*27e10*/  IMAD.X R207, RZ, RZ, R157, P4 ;  /* 0x000000ffffcf7224 */ /* 0x000fe200020e069d */
[----:B------:R-:W-:-:S02]  /*27e20*/  SHF.R.U64 R140, R140, 0x3, RZ ;  /* 0x000000038c8c7819 */ /* 0x000fc400000012ff */
[----:B------:R-:W-:Y:S02]  /*27e30*/  SHF.R.U64 R182, R182, 0x3, RZ ;  /* 0x00000003b6b67819 */ /* 0x000fe400000012ff */
[----:B------:R-:W-:Y:S01]  /*27e40*/  LOP3.LUT R204, R204, R205, RZ, 0x3c, !PT ;  /* 0x000000cdcccc7212 */ /* 0x000fe200078e3cff */
[----:B------:R-:W-:Y:S01]  /*27e50*/  IMAD.X R205, RZ, RZ, R157, P5 ;  /* 0x000000ffffcd7224 */ /* 0x000fe200028e069d */
[----:B------:R-:W-:Y:S02]  /*27e60*/  IADD3 R177, P3, R156, 0x6000, RZ ;  /* 0x000060009cb17810 */ /* 0x000fe40007f7e0ff */
[----:B------:R-:W-:Y:S02]  /*27e70*/  IADD3 R145, P1, R158, 0x2000, RZ ;  /* 0x000020009e917810 */ /* 0x000fe40007f3e0ff */
[----:B------:R-:W-:Y:S02]  /*27e80*/  IADD3 R175, P4, R156, 0x6020, RZ ;  /* 0x000060209caf7810 */ /* 0x000fe40007f9e0ff */
[----:B------:R-:W-:-:S02]  /*27e90*/  LOP3.LUT R146, R147, 0x380, RZ, 0xc0, !PT ;  /* 0x0000038093927812 */ /* 0x000fc400078ec0ff */
[----:B------:R-:W-:Y:S02]  /*27ea0*/  IADD3 R173, P5, R156, 0x6040, RZ ;  /* 0x000060409cad7810 */ /* 0x000fe40007fbe0ff */
[----:B------:R-:W-:Y:S01]  /*27eb0*/  LOP3.LUT R140, R140, R141, RZ, 0x3c, !PT ;  /* 0x0000008d8c8c7212 */ /* 0x000fe200078e3cff */
[--C-:B------:R-:W-:Y:S01]  /*27ec0*/  IMAD.X R141, RZ, RZ, R157.reuse, P6 ;  /* 0x000000ffff8d7224 */ /* 0x100fe200030e069d */
[----:B------:R-:W-:Y:S01]  /*27ed0*/  LOP3.LUT R182, R182, R183, RZ, 0x3c, !PT ;  /* 0x000000b7b6b67212 */ /* 0x000fe200078e3cff */
[----:B------:R-:W-:Y:S01]  /*27ee0*/  IMAD.X R183, RZ, RZ, R157, P0 ;  /* 0x000000ffffb77224 */ /* 0x000fe200000e069d */
[----:B------:R-:W-:Y:S02]  /*27ef0*/  LOP3.LUT R176, R177, 0x380, RZ, 0xc0, !PT ;  /* 0x00000380b1b07812 */ /* 0x000fe400078ec0ff */
[----:B------:R-:W-:Y:S02]  /*27f00*/  LOP3.LUT R144, R145, 0x380, RZ, 0xc0, !PT ;  /* 0x0000038091907812 */ /* 0x000fe400078ec0ff */
[----:B------:R-:W-:-:S02]  /*27f10*/  LOP3.LUT R174, R175, 0x380, RZ, 0xc0, !PT ;  /* 0x00000380afae7812 */ /* 0x000fc400078ec0ff */
[----:B------:R-:W-:Y:S02]  /*27f20*/  SHF.R.U64 R146, R146, 0x3, RZ ;  /* 0x0000000392927819 */ /* 0x000fe400000012ff */
[----:B------:R-:W-:Y:S02]  /*27f30*/  IADD3 R203, P6, R156, 0x4000, RZ ;  /* 0x000040009ccb7810 */ /* 0x000fe40007fde0ff */
[----:B------:R-:W-:Y:S02]  /*27f40*/  LOP3.LUT R172, R173, 0x380, RZ, 0xc0, !PT ;  /* 0x00000380adac7812 */ /* 0x000fe400078ec0ff */
[----:B------:R-:W-:Y:S02]  /*27f50*/  IADD3 R143, P0, R158, 0x1000, RZ ;  /* 0x000010009e8f7810 */ /* 0x000fe40007f1e0ff */
[----:B------:R-:W-:Y:S02]  /*27f60*/  SHF.R.U64 R176, R176, 0x3, RZ ;  /* 0x00000003b0b07819 */ /* 0x000fe400000012ff */
[----:B------:R-:W-:-:S02]  /*27f70*/  SHF.R.U64 R144, R144, 0x3, RZ ;  /* 0x0000000390907819 */ /* 0x000fc400000012ff */
[----:B------:R-:W-:Y:S02]  /*27f80*/  SHF.R.U64 R174, R174, 0x3, RZ ;  /* 0x00000003aeae7819 */ /* 0x000fe400000012ff */
[----:B------:R-:W-:Y:S02]  /*27f90*/  LOP3.LUT R146, R146, R147, RZ, 0x3c, !PT ;  /* 0x0000009392927212 */ /* 0x000fe400078e3cff */
[----:B------:R-:W-:Y:S01]  /*27fa0*/  LOP3.LUT R202, R203, 0x380, RZ, 0xc0, !PT ;  /* 0x00000380cbca7812 */ /* 0x000fe200078ec0ff */
[----:B------:R-:W0:Y:S01]  /*27fb0*/  SHFL.IDX PT, R147, R197, RZ, 0x1f ;  /* 0x00001fffc5937589 */ /* 0x000e2200000e0000 */
[----:B------:R-:W-:Y:S02]  /*27fc0*/  SHF.R.U64 R172, R172, 0x3, RZ ;  /* 0x00000003acac7819 */ /* 0x000fe400000012ff */
[----:B------:R-:W-:Y:S02]  /*27fd0*/  LOP3.LUT R142, R143, 0x380, RZ, 0xc0, !PT ;  /* 0x000003808f8e7812 */ /* 0x000fe400078ec0ff */
[----:B------:R-:W-:Y:S01]  /*27fe0*/  LOP3.LUT R176, R176, R177, RZ, 0x3c, !PT ;  /* 0x000000b1b0b07212 */ /* 0x000fe200078e3cff */
[----:B------:R-:W-:Y:S01]  /*27ff0*/  IMAD.X R177, RZ, RZ, R157, P3 ;  /* 0x000000ffffb17224 */ /* 0x000fe200018e069d */
[----:B------:R-:W-:-:S02]  /*28000*/  LOP3.LUT R144, R144, R145, RZ, 0x3c, !PT ;  /* 0x0000009190907212 */ /* 0x000fc400078e3cff */
[----:B------:R-:W-:Y:S01]  /*28010*/  LOP3.LUT R174, R174, R175, RZ, 0x3c, !PT ;  /* 0x000000afaeae7212 */ /* 0x000fe200078e3cff */
[--C-:B------:R-:W-:Y:S01]  /*28020*/  IMAD.X R175, RZ, RZ, R157.reuse, P4 ;  /* 0x000000ffffaf7224 */ /* 0x100fe200020e069d */
[----:B------:R-:W-:Y:S02]  /*28030*/  LOP3.LUT R145, R156, 0x380, RZ, 0xc0, !PT ;  /* 0x000003809c917812 */ /* 0x000fe400078ec0ff */
[----:B------:R-:W-:Y:S02]  /*28040*/  SHF.R.U64 R202, R202, 0x3, RZ ;  /* 0x00000003caca7819 */ /* 0x000fe400000012ff */
[----:B------:R-:W-:Y:S01]  /*28050*/  LOP3.LUT R172, R172, R173, RZ, 0x3c, !PT ;  /* 0x000000adacac7212 */ /* 0x000fe200078e3cff */
[----:B------:R-:W-:Y:S01]  /*28060*/  IMAD.X R173, RZ, RZ, R157, P5 ;  /* 0x000000ffffad7224 */ /* 0x000fe200028e069d */
[----:B------:R-:W-:Y:S02]  /*28070*/  SHF.R.U64 R142, R142, 0x3, RZ ;  /* 0x000000038e8e7819 */ /* 0x000fe400000012ff */
[----:B------:R-:W-:-:S02]  /*28080*/  IADD3 R148, P3, R158, 0x4000, RZ ;  /* 0x000040009e947810 */ /* 0x000fc40007f7e0ff */
[----:B------:R-:W-:Y:S02]  /*28090*/  IADD3 R150, P4, R158, 0x5000, RZ ;  /* 0x000050009e967810 */ /* 0x000fe40007f9e0ff */
[----:B------:R-:W-:Y:S02]  /*280a0*/  LOP3.LUT R3, R210, 0x380, RZ, 0xc0, !PT ;  /* 0x00000380d2037812 */ /* 0x000fe400078ec0ff */
[----:B------:R-:W-:Y:S02]  /*280b0*/  IADD3 R154, P5, R158, 0x6000, RZ ;  /* 0x000060009e9a7810 */ /* 0x000fe40007fbe0ff */
[----:B------:R-:W-:Y:S02]  /*280c0*/  SHF.R.U64 R145, R145, 0x3, RZ ;  /* 0x0000000391917819 */ /* 0x000fe400000012ff */
[----:B------:R-:W-:Y:S01]  /*280d0*/  LOP3.LUT R202, R202, R203, RZ, 0x3c, !PT ;  /* 0x000000cbcaca7212 */ /* 0x000fe200078e3cff */
[----:B------:R-:W-:Y:S01]  /*280e0*/  IMAD.X R203, RZ, RZ, R157, P6 ;  /* 0x000000ffffcb7224 */ /* 0x000fe200030e069d */
[----:B------:R-:W-:-:S02]  /*280f0*/  LOP3.LUT R142, R142, R143, RZ, 0x3c, !PT ;  /* 0x0000008f8e8e7212 */ /* 0x000fc400078e3cff */
[----:B------:R-:W-:Y:S02]  /*28100*/  LOP3.LUT R149, R148, 0x380, RZ, 0xc0, !PT ;  /* 0x0000038094957812 */ /* 0x000fe400078ec0ff */
[----:B------:R-:W-:Y:S02]  /*28110*/  LOP3.LUT R151, R150, 0x380, RZ, 0xc0, !PT ;  /* 0x0000038096977812 */ /* 0x000fe400078ec0ff */
[----:B------:R-:W-:Y:S01]  /*28120*/  MOV R143, R176 ;  /* 0x000000b0008f7202 */ /* 0x000fe20000000f00 */
[----:B------:R-:W-:Y:S01]  /*28130*/  IMAD.MOV.U32 R177, RZ, RZ, R157 ;  /* 0x000000ffffb17224 */ /* 0x000fe200078e009d */
[----:B------:R-:W-:Y:S02]  /*28140*/  SHF.R.U64 R3, R3, 0x3, RZ ;  /* 0x0000000303037819 */ /* 0x000fe400000012ff */
[----:B------:R-:W-:Y:S02]  /*28150*/  IADD3 R169, P6, R156, 0x6060, RZ ;  /* 0x000060609ca97810 */ /* 0x000fe40007fde0ff */
[----:B------:R-:W-:-:S02]  /*28160*/  LOP3.LUT R155, R154, 0x380, RZ, 0xc0, !PT ;  /* 0x000003809a9b7812 */ /* 0x000fc400078ec0ff */
[----:B------:R-:W-:Y:S02]  /*28170*/  LOP3.LUT R176, R145, R156, RZ, 0x3c, !PT ;  /* 0x0000009c91b07212 */ /* 0x000fe400078e3cff */
[----:B------:R-:W-:Y:S02]  /*28180*/  SHF.R.U64 R149, R149, 0x3, RZ ;  /* 0x0000000395957819 */ /* 0x000fe400000012ff */
[----:B------:R-:W-:Y:S02]  /*28190*/  SHF.R.U64 R151, R151, 0x3, RZ ;  /* 0x0000000397977819 */ /* 0x000fe400000012ff */
[----:B------:R-:W-:Y:S02]  /*281a0*/  LOP3.LUT R210, R3, R210, RZ, 0x3c, !PT ;  /* 0x000000d203d27212 */ /* 0x000fe400078e3cff */
[----:B------:R-:W-:Y:S02]  /*281b0*/  LOP3.LUT R168, R169, 0x380, RZ, 0xc0, !PT ;  /* 0x00000380a9a87812 */ /* 0x000fe400078ec0ff */
[----:B------:R-:W-:-:S02]  /*281c0*/  SHF.R.U64 R155, R155, 0x3, RZ ;  /* 0x000000039b9b7819 */ /* 0x000fc400000012ff */
[----:B------:R-:W-:Y:S02]  /*281d0*/  MOV R176, R176 ;  /* 0x000000b000b07202 */ /* 0x000fe40000000f00 */
[----:B------:R-:W-:Y:S02]  /*281e0*/  LOP3.LUT R148, R149, R148, RZ, 0x3c, !PT ;  /* 0x0000009495947212 */ /* 0x000fe400078e3cff */
[----:B------:R-:W-:Y:S02]  /*281f0*/  MOV R199, R140 ;  /* 0x0000008c00c77202 */ /* 0x000fe40000000f00 */
[----:B--2---:R-:W-:Y:S02]  /*28200*/  F2FP.F16.F32.PACK_AB R136, R137, R136 ;  /* 0x000000888988723e */ /* 0x004fe400000000ff */
[----:B------:R-:W-:Y:S02]  /*28210*/  F2FP.F16.F32.PACK_AB R137, R139, R138 ;  /* 0x0000008a8b89723e */ /* 0x000fe400000000ff */
[----:B---3--:R-:W-:-:S02]  /*28220*/  F2FP.F16.F32.PACK_AB R128, R129, R128 ;  /* 0x000000808180723e */ /* 0x008fc400000000ff */
[----:B------:R-:W-:Y:S02]  /*28230*/  F2FP.F16.F32.PACK_AB R129, R131, R130 ;  /* 0x000000828381723e */ /* 0x000fe400000000ff */
[----:B----4-:R-:W-:Y:S02]  /*28240*/  F2FP.F16.F32.PACK_AB R138, R133, R132 ;  /* 0x00000084858a723e */ /* 0x010fe400000000ff */
[----:B------:R-:W-:Y:S01]  /*28250*/  F2FP.F16.F32.PACK_AB R139, R135, R134 ;  /* 0x00000086878b723e */ /* 0x000fe200000000ff */
[----:B------:R-:W-:Y:S01]  /*28260*/  BAR.SYNC.DEFER_BLOCKING 0x1, 0x100 ;  /* 0x0044000000007b1d */ /* 0x000fe20000010000 */
[----:B-----5:R-:W-:Y:S02]  /*28270*/  F2FP.F16.F32.PACK_AB R120, R121, R120 ;  /* 0x000000787978723e */ /* 0x020fe400000000ff */
[----:B------:R-:W-:Y:S02]  /*28280*/  F2FP.F16.F32.PACK_AB R121, R123, R122 ;  /* 0x0000007a7b79723e */ /* 0x000fe400000000ff */
[----:B------:R-:W-:-:S02]  /*28290*/  F2FP.F16.F32.PACK_AB R130, R125, R124 ;  /* 0x0000007c7d82723e */ /* 0x000fc400000000ff */
[----:B------:R-:W-:Y:S02]  /*282a0*/  F2FP.F16.F32.PACK_AB R131, R127, R126 ;  /* 0x0000007e7f83723e */ /* 0x000fe400000000ff */
[----:B------:R-:W-:Y:S02]  /*282b0*/  F2FP.F16.F32.PACK_AB R112, R113, R112 ;  /* 0x000000707170723e */ /* 0x000fe400000000ff */
[----:B------:R-:W-:Y:S02]  /*282c0*/  LOP3.LUT R150, R151, R150, RZ, 0x3c, !PT ;  /* 0x0000009697967212 */ /* 0x000fe400078e3cff */
[----:B------:R-:W-:Y:S02]  /*282d0*/  MOV R149, R212 ;  /* 0x000000d400957202 */ /* 0x000fe40000000f00 */
[----:B------:R-:W-:Y:S02]  /*282e0*/  F2FP.F16.F32.PACK_AB R122, R117, R116 ;  /* 0x00000074757a723e */ /* 0x000fe400000000ff */
[----:B------:R-:W-:-:S02]  /*282f0*/  F2FP.F16.F32.PACK_AB R123, R119, R118 ;  /* 0x00000076777b723e */ /* 0x000fc400000000ff */
[----:B------:R-:W-:Y:S02]  /*28300*/  F2FP.F16.F32.PACK_AB R113, R115, R114 ;  /* 0x000000727371723e */ /* 0x000fe400000000ff */
[----:B------:R-:W-:Y:S02]  /*28310*/  F2FP.F16.F32.PACK_AB R104, R105, R104 ;  /* 0x000000686968723e */ /* 0x000fe400000000ff */
[----:B------:R-:W-:Y:S02]  /*28320*/  SHF.R.U64 R168, R168, 0x3, RZ ;  /* 0x00000003a8a87819 */ /* 0x000fe400000012ff */
[----:B------:R-:W-:Y:S02]  /*28330*/  LOP3.LUT R154, R155, R154, RZ, 0x3c, !PT ;  /* 0x0000009a9b9a7212 */ /* 0x000fe400078e3cff */
[----:B------:R-:W-:Y:S02]  /*28340*/  MOV R151, R210 ;  /* 0x000000d200977202 */ /* 0x000fe40000000f00 */
[----:B------:R-:W-:-:S02]  /*28350*/  F2FP.F16.F32.PACK_AB R114, R109, R108 ;  /* 0x0000006c6d72723e */ /* 0x000fc400000000ff */
[----:B------:R-:W-:Y:S02]  /*28360*/  F2FP.F16.F32.PACK_AB R115, R111, R110 ;  /* 0x0000006e6f73723e */ /* 0x000fe400000000ff */
[----:B------:R-:W-:Y:S02]  /*28370*/  F2FP.F16.F32.PACK_AB R105, R107, R106 ;  /* 0x0000006a6b69723e */ /* 0x000fe400000000ff */
[----:B------:R-:W-:Y:S01]  /*28380*/  F2FP.F16.F32.PACK_AB R96, R97, R96 ;  /* 0x000000606160723e */ /* 0x000fe200000000ff */
[----:B------:R-:W-:Y:S01]  /*28390*/  STSM.16.M88.4 [R176], R136 ;  /* 0x00000088b0007844 */ /* 0x000fe20000000200 */
[----:B------:R-:W-:Y:S02]  /*283a0*/  MOV R155, R208 ;  /* 0x000000d0009b7202 */ /* 0x000fe40000000f00 */
        /* <DEDUP_REMOVED lines=10> */
[----:B------:R1:W-:Y:S01]  /*28450*/  STSM.16.M88.4 [R149], R120 ;  /* 0x0000007895007844 */ /* 0x0003e20000000200 */
[----:B------:R-:W-:Y:S02]  /*28460*/  MOV R171, R206 ;  /* 0x000000ce00ab7202 */ /* 0x000fe40000000f00 */
[----:B------:R-:W-:Y:S02]  /*28470*/  F2FP.F16.F32.PACK_AB R90, R85, R84 ;  /* 0x00000054555a723e */ /* 0x000fe400000000ff */
[----:B------:R-:W-:Y:S02]  /*28480*/  F2FP.F16.F32.PACK_AB R91, R87, R86 ;  /* 0x00000056575b723e */ /* 0x000fe400000000ff */
[----:B------:R-:W-:Y:S02]  /*28490*/  F2FP.F16.F32.PACK_AB R81, R83, R82 ;  /* 0x000000525351723e */ /* 0x000fe400000000ff */
[----:B------:R-:W-:Y:S01]  /*284a0*/  F2FP.F16.F32.PACK_AB R72, R73, R72 ;  /* 0x000000484948723e */ /* 0x000fe200000000ff */
[----:B------:R2:W-:Y:S01]  /*284b0*/  STSM.16.M88.4 [R151], R112 ;  /* 0x0000007097007844 */ /* 0x0005e20000000200 */
[----:B------:R-:W-:Y:S01]  /*284c0*/  LOP3.LUT R168, R168, R169, RZ, 0x3c, !PT ;  /* 0x000000a9a8a87212 */ /* 0x000fe200078e3cff */
[----:B------:R-:W-:Y:S01]  /*284d0*/  IMAD.X R169, RZ, RZ, R157, P6 ;  /* 0x000000ffffa97224 */ /* 0x000fe200030e069d */
        /* <DEDUP_REMOVED lines=12> */
[----:B------:R-:W-:Y:S02]  /*285a0*/  MOV R21, R182 ;  /* 0x000000b600157202 */ /* 0x000fe40000000f00 */
[----:B0-----:R-:W-:Y:S02]  /*285b0*/  ISETP.NE.AND P6, PT, R147, RZ, PT ;  /* 0x000000ff9300720c */ /* 0x001fe40003fc5270 */
        /* <DEDUP_REMOVED lines=32> */
[----:B------:R-:W-:Y:S01]  /*287c0*/  F2FP.F16.F32.PACK_AB R11, R7, R6 ;  /* 0x00000006070b723e */ /* 0x000fe200000000ff */
[----:B------:R-:W-:Y:S01]  /*287d0*/  STSM.16.M88.4 [R141], R48 ;  /* 0x000000308d007844 */ /* 0x000fe20000000200 */
[----:B------:R-:W-:Y:S02]  /*287e0*/  MOV R168, R168 ;  /* 0x000000a800a87202 */ /* 0x000fe40000000f00 */
[----:B------:R-:W-:Y:S02]  /*287f0*/  F2FP.F16.F32.PACK_AB R10, R5, R4 ;  /* 0x00000004050a723e */ /* 0x000fe400000000ff */
[----:B------:R-:W-:Y:S01]  /*28800*/  LOP3.LUT R7, R158, 0x380, RZ, 0xc0, !PT ;  /* 0x000003809e077812 */ /* 0x000fe200078ec0ff */
[----:B------:R0:W-:Y:S01]  /*28810*/  STSM.16.M88.4 [R143], R40 ;  /* 0x000000288f007844 */ /* 0x0001e20000000200 */
[----:B------:R-:W-:-:S02]  /*28820*/  USHF.R.S32.HI UR12, URZ, 0x1f, UR41 ;  /* 0x0000001f3f0c7899 */ /* 0x000fc40008011429 */
[----:B------:R-:W-:Y:S01]  /*28830*/  SHF.R.U64 R7, R7, 0x3, RZ ;  /* 0x0000000307077819 */ /* 0x000fe200000012ff */
[----:B------:R3:W-:Y:S01]  /*28840*/  STSM.16.M88.4 [R145], R32 ;  /* 0x0000002091007844 */ /* 0x0007e20000000200 */
[----:B------:R-:W-:-:S03]  /*28850*/  USHF.R.S32.HI UR13, URZ, 0x1f, UR40 ;  /* 0x0000001f3f0d7899 */ /* 0x000fc60008011428 */
[----:B------:R4:W-:Y:S01]  /*28860*/  STSM.16.M88.4 [R147], R24 ;  /* 0x0000001893007844 */ /* 0x0009e20000000200 */
[----:B------:R-:W-:-:S03]  /*28870*/  LOP3.LUT R6, R7, R158, RZ, 0x3c, !PT ;  /* 0x0000009e07067212 */ /* 0x000fc600078e3cff */
[----:B------:R4:W-:Y:S01]  /*28880*/  STSM.16.M88.4 [R168], R8 ;  /* 0x00000008a8007844 */ /* 0x0009e20000000200 */
[--C-:B-1----:R-:W-:Y:S02]  /*28890*/  IMAD.X R149, RZ, RZ, R159.reuse, P3 ;  /* 0x000000ffff957224 */ /* 0x102fe400018e069f */
[--C-:B--2---:R-:W-:Y:S02]  /*288a0*/  IMAD.X R151, RZ, RZ, R159.reuse, P4 ;  /* 0x000000ffff977224 */ /* 0x104fe400020e069f */
[--C-:B0-----:R-:W-:Y:S02]  /*288b0*/  IMAD.X R143, RZ, RZ, R159.reuse, P0 ;  /* 0x000000ffff8f7224 */ /* 0x101fe400000e069f */
[--C-:B------:R-:W-:Y:S02]  /*288c0*/  IMAD.X R155, RZ, RZ, R159.reuse, P5 ;  /* 0x000000ffff9b7224 */ /* 0x100fe400028e069f */
[--C-:B---3--:R-:W-:Y:S02]  /*288d0*/  IMAD.X R145, RZ, RZ, R159.reuse, P1 ;  /* 0x000000ffff917224 */ /* 0x108fe400008e069f */
[----:B------:R-:W-:-:S02]  /*288e0*/  IMAD.MOV.U32 R7, RZ, RZ, R159 ;  /* 0x000000ffff077224 */ /* 0x000fc400078e009f */
[----:B----4-:R-:W-:Y:S01]  /*288f0*/  IMAD.X R147, RZ, RZ, R159, P2 ;  /* 0x000000ffff937224 */ /* 0x010fe200010e069f */
[----:B------:R-:W-:Y:S06]  /*28900*/  BAR.SYNC.DEFER_BLOCKING 0x1, 0x100 ;  /* 0x0044000000007b1d */ /* 0x000fec0000010000 */
[----:B------:R-:W-:Y:S05]  /*28910*/  @P6 BRA `(.L_x_5332) ;  /* 0x0000000000cc6947 */ /* 0x000fea0003800000 */
[----:B------:R-:W2:Y:S01]  /*28920*/  LDL R213, [R1+0x448] ;  /* 0x0004480001d57983 */ /* 0x000ea20000100800 */
[----:B------:R-:W0:Y:S01]  /*28930*/  LDC R8, c[0x0][0xce8] ;  /* 0x00033a00ff087b82 */ /* 0x000e220000000800 */
[----:B------:R-:W-:Y:S01]  /*28940*/  IMAD.MOV R0, RZ, RZ, -R234 ;  /* 0x000000ffff007224 */ /* 0x000fe200078e0aea */
[----:B------:R-:W-:Y:S01]  /*28950*/  ULDC UR5, c[0x0][0xb88] ;  /* 0x0002e20000057ab9 */ /* 0x000fe20000000800 */
[----:B------:R-:W-:Y:S01]  /*28960*/  IMAD.U32 R13, RZ, RZ, UR39 ;  /* 0x00000027ff0d7e24 */ /* 0x000fe2000f8e00ff */
[----:B------:R-:W-:Y:S01]  /*28970*/  ULDC.64 UR8, c[0x0][0xc90] ;  /* 0x0003240000087ab9 */ /* 0x000fe20000000a00 */
[----:B------:R-:W-:Y:S01]  /*28980*/  IMAD.U32 R5, RZ, RZ, UR39 ;  /* 0x00000027ff057e24 */ /* 0x000fe2000f8e00ff */
[----:B------:R-:W-:Y:S01]  /*28990*/  ISETP.NE.AND P0, PT, R237, R0, PT ;  /* 0x00000000ed00720c */ /* 0x000fe20003f05270 */
[----:B------:R-:W-:Y:S01]  /*289a0*/  IMAD R13, R13, 0x40, R160 ;  /* 0x000000400d0d7824 */ /* 0x000fe200078e02a0 */
[----:B------:R-:W-:Y:S01]  /*289b0*/  ULDC.64 UR10, c[0x0][0xc98] ;  /* 0x00032600000a7ab9 */ /* 0x000fe20000000a00 */
[----:B0-----:R-:W-:-:S05]  /*289c0*/  IMAD R10, R8, UR5, RZ ;  /* 0x00000005080a7c24 */ /* 0x001fca000f8e02ff */
[----:B------:R-:W-:-:S13]  /*289d0*/  ISETP.GE.OR P1, PT, R13, R10, P0 ;  /* 0x0000000a0d00720c */ /* 0x000fda0000726670 */
[----:B------:R-:W3:Y:S01]  /*289e0*/  @!P1 LDL R11, [R1+0x420] ;  /* 0x00042000010b9983 */ /* 0x000ee20000100800 */
[----:B------:R-:W-:Y:S01]  /*289f0*/  ISETP.NE.AND P2, PT, R8, 0x1, PT ;  /* 0x000000010800780c */ /* 0x000fe20003f45270 */
[----:B------:R-:W-:Y:S02]  /*28a00*/  UIMAD UR5, UR12, UR8, URZ ;  /* 0x000000080c0572a4 */ /* 0x000fe4000f8e023f */
[----:B------:R-:W-:Y:S02]  /*28a10*/  UIMAD.WIDE.U32 UR6, UR41, UR8, URZ ;  /* 0x00000008290672a5 */ /* 0x000fe4000f8e003f */
[----:B------:R-:W-:Y:S02]  /*28a20*/  UIMAD UR5, UR41, UR9, UR5 ;  /* 0x00000009290572a4 */ /* 0x000fe4000f8e0205 */
[----:B------:R-:W-:Y:S02]  /*28a30*/  UIMAD UR8, UR13, UR10, URZ ;  /* 0x0000000a0d0872a4 */ /* 0x000fe4000f8e023f */
[----:B------:R-:W-:-:S02]  /*28a40*/  UIADD3 UR7, UR7, UR5, URZ ;  /* 0x0000000507077290 */ /* 0x000fc4000fffe03f */
[----:B------:R-:W-:Y:S02]  /*28a50*/  UIMAD UR8, UR40, UR11, UR8 ;  /* 0x0000000b280872a4 */ /* 0x000fe4000f8e0208 */
[----:B------:R-:W0:Y:S01]  /*28a60*/  @P2 LDC R0, c[0x0][0xcec] ;  /* 0x00033b00ff002b82 */ /* 0x000e220000000800 */
[----:B------:R-:W-:-:S07]  /*28a70*/  UIMAD.WIDE.U32 UR6, UR40, UR10, UR6 ;  /* 0x0000000a280672a5 */ /* 0x000fce000f8e0006 */
[----:B------:R-:W1:Y:S01]  /*28a80*/  @P2 LDC R3, c[0x0][0xcf0] ;  /* 0x00033c00ff032b82 */ /* 0x000e620000000800 */
[----:B--2---:R-:W-:-:S04]  /*28a90*/  IMAD R5, R5, 0x40, R213 ;  /* 0x0000004005057824 */ /* 0x004fc800078e02d5 */
[----:B0-----:R-:W-:-:S04]  /*28aa0*/  @P2 IMAD.HI.U32 R0, R5, R0, RZ ;  /* 0x0000000005002227 */ /* 0x001fc800078e00ff */
[----:B------:R-:W-:Y:S01]  /*28ab0*/  IMAD.MOV.U32 R4, RZ, RZ, R5 ;  /* 0x000000ffff047224 */ /* 0x000fe200078e0005 */
[----:B-1----:R-:W-:-:S05]  /*28ac0*/  @P2 SHF.R.U32.HI R4, RZ, R3, R0 ;  /* 0x00000003ff042219 */ /* 0x002fca0000011600 */
        /* <DEDUP_REMOVED lines=14> */
[----:B------:R-:W-:Y:S01]  /*28bb0*/  SHFL.IDX PT, R8, R0, RZ, 0x1c1f ;  /* 0x001c1fff00087589 */ /* 0x000fe200000e0000 */
[----:B------:R-:W-:Y:S01]  /*28bc0*/  LEA.HI.X R12, R4, UR7, R3, 0x2, P2 ;  /* 0x00000007040c7c11 */ /* 0x000fe200090f1403 */
[----:B------:R-:W-:-:S04]  /*28bd0*/  VIADD R3, R13, 0x8 ;  /* 0x000000080d037836 */ /* 0x000fc80000000000 */
[----:B------:R-:W3:Y:S01]  /*28be0*/  SHFL.IDX PT, R9, R12, RZ, 0x1c1f ;  /* 0x001c1fff0c097589 */ /* 0x000ee200000e0000 */
[----:B------:R-:W-:-:S03]  /*28bf0*/  ISETP.GE.OR P0, PT, R3, R10, P0 ;  /* 0x0000000a0300720c */ /* 0x000fc60000706670 */
[----:B---3--:R-:W-:Y:S10]  /*28c00*/  @!P1 ST.E desc[UR46][R8.64], R11 ;  /* 0x0000000b08009985 */ /* 0x008ff4000c10192e */
[----:B------:R-:W2:Y:S04]  /*28c10*/  @!P0 LDL R3, [R1+0x424] ;  /* 0x0004240001038983 */ /* 0x000ea80000100800 */
[----:B------:R-:W-:Y:S04]  /*28c20*/  SHFL.IDX PT, R4, R0, 0x1, 0x1c1f ;  /* 0x003c1f0000047f89 */ /* 0x000fe800000e0000 */
[----:B------:R-:W2:Y:S04]  /*28c30*/  SHFL.IDX PT, R5, R12, 0x1, 0x1c1f ;  /* 0x003c1f000c057f89 */ /* 0x000ea800000e0000 */
[----:B--2---:R0:W-:Y:S02]  /*28c40*/  @!P0 ST.E desc[UR46][R4.64], R3 ;  /* 0x0000000304008985 */ /* 0x0041e4000c10192e */
.L_x_5332:
[----:B------:R-:W1:Y:S01]  /*28c50*/  LDC R69, c[0x0][0xce8] ;  /* 0x00033a00ff457b82 */ /* 0x000e620000000800 */
[----:B------:R-:W-:Y:S01]  /*28c60*/  ULDC UR10, c[0x0][0xbc8] ;  /* 0x0002f200000a7ab9 */ /* 0x000fe20000000800 */
[----:B------:R-:W-:Y:S01]  /*28c70*/  IMAD R0, R198, 0x20, R188 ;  /* 0x00000020c6007824 */ /* 0x000fe200078e02bc */
[----:B------:R-:W-:Y:S01]  /*28c80*/  ISETP.GE.AND P1, PT, R184, UR10, PT ;  /* 0x0000000ab8007c0c */ /* 0x000fe2000bf26270 */
[----:B------:R-:W-:Y:S01]  /*28c90*/  IMAD.U32 R71, RZ, RZ, UR39 ;  /* 0x00000027ff477e24 */ /* 0x000fe2000f8e00ff */
[----:B------:R-:W-:Y:S01]  /*28ca0*/  ULDC.64 UR8, c[0x0][0xbe8] ;  /* 0x0002fa0000087ab9 */ /* 0x000fe20000000a00 */
[----:B------:R2:W5:Y:S04]  /*28cb0*/  LD.E.128 R8, desc[UR46][R144.64] ;  /* 0x0000002e90087980 */ /* 0x000568000c101d00 */
[----:B------:R2:W5:Y:S04]  /*28cc0*/  LD.E.128 R12, desc[UR46][R148.64] ;  /* 0x0000002e940c7980 */ /* 0x000568000c101d00 */
[----:B0-----:R-:W5:Y:S04]  /*28cd0*/  LD.E.128 R4, desc[UR46][R6.64] ;  /* 0x0000002e06047980 */ /* 0x001f68000c101d00 */
[----:B------:R-:W5:Y:S04]  /*28ce0*/  LD.E.128 R140, desc[UR46][R142.64] ;  /* 0x0000002e8e8c7980 */ /* 0x000f68000c101d00 */
[----:B------:R2:W5:Y:S01]  /*28cf0*/  LD.E.128 R24, desc[UR46][R154.64] ;  /* 0x0000002e9a187980 */ /* 0x000562000c101d00 */
[----:B-1----:R-:W-:-:S02]  /*28d00*/  ISETP.NE.AND P3, PT, R69, 0x1, PT ;  /* 0x000000014500780c */ /* 0x002fc40003f65270 */
[----:B------:R-:W-:Y:S01]  /*28d10*/  SEL R21, RZ, 0xffffffff, P1 ;  /* 0xffffffffff157807 */ /* 0x000fe20000800000 */
[----:B------:R2:W5:Y:S01]  /*28d20*/  LD.E.128 R28, desc[UR46][R228.64] ;  /* 0x0000002ee41c7980 */ /* 0x000562000c101d00 */
[----:B------:R-:W-:Y:S02]  /*28d30*/  ISETP.GE.AND P2, PT, R164, UR10, PT ;  /* 0x0000000aa4007c0c */ /* 0x000fe4000bf46270 */
[----:B------:R-:W-:Y:S01]  /*28d40*/  ISETP.GE.AND P0, PT, R185, UR10, PT ;  /* 0x0000000ab9007c0c */ /* 0x000fe2000bf06270 */
[----:B------:R-:W-:Y:S01]  /*28d50*/  IMAD R70, R71, 0x40, R0 ;  /* 0x0000004047467824 */ /* 0x000fe200078e0200 */
[----:B------:R-:W-:Y:S01]  /*28d60*/  UIMAD UR5, UR12, UR8, URZ ;  /* 0x000000080c0572a4 */ /* 0x000fe2000f8e023f */
[----:B------:R-:W5:Y:S04]  /*28d70*/  LD.E.128 R144, desc[UR46][R146.64] ;  /* 0x0000002e92907980 */ /* 0x000f68000c101d00 */
[----:B------:R-:W0:Y:S01]  /*28d80*/  @P3 LDC R65, c[0x0][0xcec] ;  /* 0x00033b00ff413b82 */ /* 0x000e220000000800 */
[----:B------:R-:W-:Y:S01]  /*28d90*/  IMAD.SHL.U32 R64, R21, 0x2, RZ ;  /* 0x0000000215407824 */ /* 0x000fe200078e00ff */
[----:B------:R-:W-:Y:S01]  /*28da0*/  SEL R3, RZ, 0x1, P2 ;  /* 0x00000001ff037807 */ /* 0x000fe20001000000 */
[----:B------:R-:W-:Y:S01]  /*28db0*/  UIMAD.WIDE.U32 UR6, UR41, UR8, URZ ;  /* 0x00000008290672a5 */ /* 0x000fe2000f8e003f */
[----:B------:R-:W5:Y:S04]  /*28dc0*/  LD.E.128 R148, desc[UR46][R150.64] ;  /* 0x0000002e96947980 */ /* 0x000f68000c101d00 */
[----:B------:R-:W1:Y:S01]  /*28dd0*/  @P3 LDC R67, c[0x0][0xcf0] ;  /* 0x00033c00ff433b82 */ /* 0x000e620000000800 */
[----:B------:R-:W-:Y:S01]  /*28de0*/  SEL R21, RZ, 0xffffffff, P0 ;  /* 0xffffffffff157807 */ /* 0x000fe20000000000 */
[----:B------:R2:W5:Y:S01]  /*28df0*/  LD.E.128 R32, desc[UR46][R226.64] ;  /* 0x0000002ee2207980 */ /* 0x000562000c101d00 */
[----:B------:R-:W-:-:S02]  /*28e00*/  ISETP.GE.AND P1, PT, R167, UR10, PT ;  /* 0x0000000aa7007c0c */ /* 0x000fc4000bf26270 */
[----:B------:R-:W-:Y:S01]  /*28e10*/  LOP3.LUT R3, R64, 0x2, R3, 0xe2, !PT ;  /* 0x0000000240037812 */ /* 0x000fe200078ee203 */
[----:B------:R-:W-:Y:S01]  /*28e20*/  IMAD.SHL.U32 R64, R21, 0x4, RZ ;  /* 0x0000000415407824 */ /* 0x000fe200078e00ff */
[----:B------:R-:W-:Y:S01]  /*28e30*/  ISETP.GE.AND P0, PT, R166, UR10, PT ;  /* 0x0000000aa6007c0c */ /* 0x000fe2000bf06270 */
[----:B------:R2:W5:Y:S01]  /*28e40*/  LD.E.128 R36, desc[UR46][R224.64] ;  /* 0x0000002ee0247980 */ /* 0x000562000c101d00 */
[----:B------:R-:W-:Y:S01]  /*28e50*/  SEL R0, RZ, 0xffffffff, P1 ;  /* 0xffffffffff007807 */ /* 0x000fe20000800000 */
[----:B------:R-:W-:Y:S01]  /*28e60*/  UIMAD UR5, UR41, UR9, UR5 ;  /* 0x00000009290572a4 */ /* 0x000fe2000f8e0205 */
[----:B------:R-:W-:Y:S01]  /*28e70*/  LOP3.LUT R21, R64, 0x4, R3, 0xe2, !PT ;  /* 0x0000000440157812 */ /* 0x000fe200078ee203 */
[----:B------:R2:W5:Y:S01]  /*28e80*/  LD.E.128 R40, desc[UR46][R222.64] ;  /* 0x0000002ede287980 */ /* 0x000562000c101d00 */
[----:B------:R-:W-:Y:S01]  /*28e90*/  SEL R64, RZ, 0xffffffff, P0 ;  /* 0xffffffffff407807 */ /* 0x000fe20000000000 */
[----:B------:R-:W-:Y:S01]  /*28ea0*/  IMAD.SHL.U32 R66, R0, 0x8, RZ ;  /* 0x0000000800427824 */ /* 0x000fe200078e00ff */
[----:B------:R-:W-:Y:S01]  /*28eb0*/  ULDC.64 UR8, c[0x0][0xbf0] ;  /* 0x0002fc0000087ab9 */ /* 0x000fe20000000a00 */
[----:B0-----:R-:W-:Y:S01]  /*28ec0*/  @P3 IMAD.HI.U32 R0, R70, R65, RZ ;  /* 0x0000004146003227 */ /* 0x001fe200078e00ff */
[----:B------:R-:W-:Y:S01]  /*28ed0*/  UIADD3 UR7, UR7, UR5, URZ ;  /* 0x0000000507077290 */ /* 0x000fe2000fffe03f */
[----:B------:R2:W5:Y:S01]  /*28ee0*/  LD.E.128 R44, desc[UR46][R220.64] ;  /* 0x0000002edc2c7980 */ /* 0x000562000c101d00 */
[----:B------:R-:W-:Y:S01]  /*28ef0*/  UIMAD UR5, UR13, UR8, URZ ;  /* 0x000000080d0572a4 */ /* 0x000fe2000f8e023f */
[----:B------:R-:W-:Y:S01]  /*28f00*/  IMAD.SHL.U32 R64, R64, 0x10, RZ ;  /* 0x0000001040407824 */ /* 0x000fe200078e00ff */
[----:B------:R-:W-:Y:S01]  /*28f10*/  LOP3.LUT R21, R66, 0x8, R21, 0xe2, !PT ;  /* 0x0000000842157812 */ /* 0x000fe200078ee215 */
[----:B------:R-:W-:Y:S01]  /*28f20*/  IMAD.MOV.U32 R3, RZ, RZ, R70 ;  /* 0x000000ffff037224 */ /* 0x000fe200078e0046 */
[----:B------:R-:W-:Y:S01]  /*28f30*/  UIMAD UR5, UR40, UR9, UR5 ;  /* 0x00000009280572a4 */ /* 0x000fe2000f8e0205 */
[----:B-1----:R-:W-:Y:S01]  /*28f40*/  @P3 SHF.R.U32.HI R3, RZ, R67, R0 ;  /* 0x00000043ff033219 */ /* 0x002fe20000011600 */
[----:B------:R-:W-:Y:S01]  /*28f50*/  UIMAD.WIDE.U32 UR40, UR40, UR8, UR6 ;  /* 0x00000008282872a5 */ /* 0x000fe2000f8e0006 */
[----:B------:R-:W-:Y:S01]  /*28f60*/  LOP3.LUT R0, R64, 0x10, R21, 0xe2, !PT ;  /* 0x0000001040007812 */ /* 0x000fe200078ee215 */
[----:B------:R2:W5:Y:S01]  /*28f70*/  LD.E.128 R48, desc[UR46][R218.64] ;  /* 0x0000002eda307980 */ /* 0x000562000c101d00 */
[--C-:B------:R-:W-:Y:S01]  /*28f80*/  SHF.R.S32.HI R21, RZ, 0x1f, R3.reuse ;  /* 0x0000001fff157819 */ /* 0x100fe20000011403 */
[----:B------:R-:W-:Y:S01]  /*28f90*/  UIADD3 UR5, UR41, UR5, URZ ;  /* 0x0000000529057290 */ /* 0x000fe2000fffe03f */
[----:B------:R-:W-:Y:S01]  /*28fa0*/  ISETP.GE.AND P0, PT, R165, UR10, PT ;  /* 0x0000000aa5007c0c */ /* 0x000fe2000bf06270 */
[----:B------:R-:W-:Y:S01]  /*28fb0*/  IMAD.MOV R67, RZ, RZ, -R3 ;  /* 0x000000ffff437224 */ /* 0x000fe200078e0a03 */
[----:B------:R-:W-:Y:S01]  /*28fc0*/  ULDC.64 UR6, c[0x0][0xbe0] ;  /* 0x0002f80000067ab9 */ /* 0x000fe20000000a00 */
[----:B------:R2:W5:Y:S01]  /*28fd0*/  LD.E.128 R52, desc[UR46][R216.64] ;  /* 0x0000002ed8347980 */ /* 0x000562000c101d00 */
[----:B------:R-:W-:Y:S01]  /*28fe0*/  SEL R66, RZ, 0xffffffff, P0 ;  /* 0xffffffffff427807 */ /* 0x000fe20000000000 */
[----:B------:R-:W-:Y:S01]  /*28ff0*/  IMAD R68, R21, UR6, RZ ;  /* 0x0000000615447c24 */ /* 0x000fe2000f8e02ff */
[----:B------:R-:W-:Y:S01]  /*29000*/  ULDC UR8, c[0x0][0xb88] ;  /* 0x0002e20000087ab9 */ /* 0x000fe20000000800 */
[----:B------:R-:W-:Y:S01]  /*29010*/  IMAD R21, R69, R67, R70 ;  /* 0x0000004345157224 */ /* 0x000fe200078e0246 */
[----:B------:R2:W5:Y:S01]  /*29020*/  LD.E.128 R56, desc[UR46][R214.64] ;  /* 0x0000002ed6387980 */ /* 0x000562000c101d00 */
[----:B------:R-:W-:-:S02]  /*29030*/  IMAD.U32 R65, RZ, RZ, UR41 ;  /* 0x00000029ff417e24 */ /* 0x000fc4000f8e00ff */
[----:B------:R-:W-:Y:S01]  /*29040*/  IMAD.U32 R64, RZ, RZ, UR40 ;  /* 0x00000028ff407e24 */ /* 0x000fe2000f8e00ff */
[----:B------:R2:W5:Y:S01]  /*29050*/  LD.E.128 R60, desc[UR46][R200.64] ;  /* 0x0000002ec83c7980 */ /* 0x000562000c101d00 */
[----:B------:R-:W-:Y:S02]  /*29060*/  IMAD.U32 R65, RZ, RZ, UR5 ;  /* 0x00000005ff417e24 */ /* 0x000fe4000f8e00ff */
[----:B------:R-:W-:Y:S01]  /*29070*/  IMAD.SHL.U32 R71, R66, 0x20, RZ ;  /* 0x0000002042477824 */ /* 0x000fe200078e00ff */
[----:B------:R-:W-:Y:S01]  /*29080*/  @!PT LDS RZ, [RZ] ;  /* 0x00000000fffff984 */ /* 0x000fe20000000800 */
[----:B------:R-:W-:Y:S01]  /*29090*/  @!PT LDS RZ, [RZ] ;  /* 0x00000000fffff984 */ /* 0x000fe20000000800 */
[----:B------:R-:W-:Y:S01]  /*290a0*/  @!PT LDS RZ, [RZ] ;  /* 0x00000000fffff984 */ /* 0x000fe20000000800 */
[----:B------:R-:W-:Y:S01]  /*290b0*/  @!PT LDS RZ, [RZ] ;  /* 0x00000000fffff984 */ /* 0x000fe20000000800 */
[----:B------:R0:W-:Y:S06]  /*290c0*/  MEMBAR.ALL.CTA ;  /* 0x0000000000007992 */ /* 0x0001ec0000008000 */
[----:B0-----:R-:W0:Y:S01]  /*290d0*/  FENCE.VIEW.ASYNC.S ;  /* 0x00000000000073c6 */ /* 0x001e220000000000 */
[----:B------:R-:W-:Y:S01]  /*290e0*/  SHF.R.S32.HI R66, RZ, 0x1f, R21 ;  /* 0x0000001fff427819 */ /* 0x000fe20000011415 */
[----:B------:R-:W-:Y:S01]  /*290f0*/  IMAD R67, R3, UR7, R68 ;  /* 0x0000000703437c24 */ /* 0x000fe2000f8e0244 */
[----:B------:R-:W-:Y:S01]  /*29100*/  ISETP.GE.AND P0, PT, R187, UR10, PT ;  /* 0x0000000abb007c0c */ /* 0x000fe2000bf06270 */
[----:B------:R-:W-:Y:S01]  /*29110*/  IMAD.WIDE.U32 R64, R3, UR6, R64 ;  /* 0x0000000603407c25 */ /* 0x000fe2000f8e0040 */
[----:B------:R-:W-:-:S03]  /*29120*/  ULDC.64 UR6, c[0x0][0xbd8] ;  /* 0x0002f60000067ab9 */ /* 0x000fc60000000a00 */
[----:B------:R-:W-:Y:S01]  /*29130*/  IMAD.U32 R75, RZ, RZ, UR39 ;  /* 0x00000027ff4b7e24 */ /* 0x000fe2000f8e00ff */
[----:B------:R-:W-:Y:S01]  /*29140*/  LOP3.LUT R0, R71, 0x20, R0, 0xe2, !PT ;  /* 0x0000002047007812 */ /* 0x000fe200078ee200 */
[----:B------:R-:W-:Y:S01]  /*29150*/  IMAD.IADD R65, R65, 0x1, R67 ;  /* 0x0000000141417824 */ /* 0x000fe200078e0243 */
[----:B------:R-:W-:Y:S01]  /*29160*/  SEL R3, RZ, 0x40, P0 ;  /* 0x00000040ff037807 */ /* 0x000fe20000000000 */
[----:B------:R-:W-:Y:S01]  /*29170*/  IMAD R66, R66, UR6, RZ ;  /* 0x0000000642427c24 */ /* 0x000fe2000f8e02ff */
[----:B------:R-:W-:Y:S01]  /*29180*/  ISETP.GE.AND P0, PT, R186, UR10, PT ;  /* 0x0000000aba007c0c */ /* 0x000fe2000bf06270 */
[----:B------:R-:W-:Y:S02]  /*29190*/  IMAD R75, R75, 0x40, R188 ;  /* 0x000000404b4b7824 */ /* 0x000fe400078e02bc */
[----:B------:R-:W-:Y:S01]  /*291a0*/  IMAD R76, R69, UR8, RZ ;  /* 0x00000008454c7c24 */ /* 0x000fe2000f8e02ff */
[----:B------:R-:W-:Y:S01]  /*291b0*/  LOP3.LUT R0, R0, R3, RZ, 0xfc, !PT ;  /* 0x0000000300007212 */ /* 0x000fe200078efcff */
[C---:B------:R-:W-:Y:S01]  /*291c0*/  IMAD R67, R21.reuse, UR7, R66 ;  /* 0x0000000715437c24 */ /* 0x040fe2000f8e0242 */
[----:B------:R-:W-:Y:S01]  /*291d0*/  UIADD3 UR5, UR44, 0x38820, URZ ;  /* 0x000388202c057890 */ /* 0x000fe2000fffe03f */
[----:B------:R-:W-:Y:S01]  /*291e0*/  IMAD.WIDE.U32 R64, R21, UR6, R64 ;  /* 0x0000000615407c25 */ /* 0x000fe2000f8e0040 */
[----:B------:R-:W-:Y:S01]  /*291f0*/  SEL R3, RZ, 0x80, P0 ;  /* 0x00000080ff037807 */ /* 0x000fe20000000000 */
[----:B------:R-:W-:Y:S01]  /*29200*/  ULDC.64 UR6, c[0x0][0xb80] ;  /* 0x0002e00000067ab9 */ /* 0x000fe20000000a00 */
[----:B------:R-:W-:Y:S01]  /*29210*/  ISETP.GE.AND P0, PT, R75, R76, PT ;  /* 0x0000004c4b00720c */ /* 0x000fe20003f06270 */
[----:B------:R-:W-:Y:S01]  /*29220*/  IMAD.IADD R21, R65, 0x1, R67 ;  /* 0x0000000141157824 */ /* 0x000fe200078e0243 */
[----:B------:R-:W-:Y:S01]  /*29230*/  UPRMT UR5, URZ, 0x654, UR5 ;  /* 0x000006543f057896 */ /* 0x000fe20008000005 */
[----:B------:R-:W-:-:S04]  /*29240*/  LEA R72, P1, R64, UR6, 0x1 ;  /* 0x0000000640487c11 */ /* 0x000fc8000f8208ff */
[----:B------:R-:W-:Y:S01]  /*29250*/  LEA.HI.X R21, R64, UR7, R21, 0x1, P1 ;  /* 0x0000000740157c11 */ /* 0x000fe200088f0c15 */
[----:B0-----:R2:W0:Y:S01]  /*29260*/  SHFL.IDX PT, R74, R72, RZ, 0x181f ;  /* 0x00181fff484a7589 */ /* 0x00142200000e0000 */
[----:B------:R-:W-:Y:S02]  /*29270*/  BSSY B1, `(.L_x_5333) ;  /* 0x0000025000017945 */ /* 0x000fe40003800000 */
[----:B------:R-:W-:Y:S01]  /*29280*/  SYNCS.ARRIVE.TRANS64.RED.A1T0 RZ, [UR5], RZ ;  /* 0x000000ffffff79a7 */ /* 0x000fe20008100405 */
[----:B------:R2:W1:Y:S01]  /*29290*/  SHFL.IDX PT, R73, R21, RZ, 0x181f ;  /* 0x00181fff15497589 */ /* 0x00046200000e0000 */
[----:B------:R-:W-:Y:S01]  /*292a0*/  LOP3.LUT R3, R0, R3, RZ, 0xfc, !PT ;  /* 0x0000000300037212 */ /* 0x000fe200078efcff */
[----:B------:R-:W-:Y:S06]  /*292b0*/  @P0 BRA `(.L_x_5334) ;  /* 0x0000000000800947 */ /* 0x000fec0003800000 */
[----:B------:R-:W-:Y:S02]  /*292c0*/  ISETP.GE.AND P0, PT, R164, UR10, PT ;  /* 0x0000000aa4007c0c */ /* 0x000fe4000bf06270 */
[----:B------:R-:W-:Y:S02]  /*292d0*/  ISETP.GE.AND P1, PT, R184, UR10, PT ;  /* 0x0000000ab8007c0c */ /* 0x000fe4000bf26270 */
[----:B------:R-:W-:Y:S02]  /*292e0*/  ISETP.GE.AND P5, PT, R185, UR10, PT ;  /* 0x0000000ab9007c0c */ /* 0x000fe4000bfa6270 */
[----:B------:R-:W-:-:S07]  /*292f0*/  ISETP.GE.AND P3, PT, R167, UR10, PT ;  /* 0x0000000aa7007c0c */ /* 0x000fce000bf66270 */
[-C--:B0-----:R-:W-:Y:S02]  /*29300*/  @!P0 LEA R64, P2, R164, R74.reuse, 0x1 ;  /* 0x0000004aa4408211 */ /* 0x081fe400078408ff */
[-C--:B------:R-:W-:Y:S02]  /*29310*/  @!P1 LEA R66, P4, R184, R74.reuse, 0x1 ;  /* 0x0000004ab8429211 */ /* 0x080fe400078808ff */
[-C--:B-1----:R-:W-:Y:S02]  /*29320*/  @!P0 LEA.HI.X R65, R164, R73.reuse, R196, 0x1, P2 ;  /* 0x00000049a4418211 */ /* 0x082fe400010f0cc4 */
[----:B------:R-:W-:Y:S02]  /*29330*/  @!P1 LEA.HI.X R67, R184, R73, R195, 0x1, P4 ;  /* 0x00000049b8439211 */ /* 0x000fe400020f0cc3 */
[----:B------:R-:W-:Y:S01]  /*29340*/  ISETP.GE.AND P2, PT, R166, UR10, PT ;  /* 0x0000000aa6007c0c */ /* 0x000fe2000bf46270 */
[----:B-----5:R0:W-:Y:S01]  /*29350*/  @!P0 ST.E.128 desc[UR46][R64.64], R4 ;  /* 0x0000000440008985 */ /* 0x0201e2000c101d2e */
[----:B------:R-:W-:-:S02]  /*29360*/  @!P5 LEA R68, P4, R185, R74, 0x1 ;  /* 0x0000004ab944d211 */ /* 0x000fc400078808ff */
[----:B------:R-:W-:Y:S01]  /*29370*/  LOP3.LUT P0, RZ, R0, 0x40, RZ, 0xc0, !PT ;  /* 0x0000004000ff7812 */ /* 0x000fe2000780c0ff */
[----:B------:R1:W-:Y:S01]  /*29380*/  @!P1 ST.E.128 desc[UR46][R66.64], R8 ;  /* 0x0000000842009985 */ /* 0x0003e2000c101d2e */
[----:B------:R-:W-:Y:S02]  /*29390*/  ISETP.GE.AND P1, PT, R165, UR10, PT ;  /* 0x0000000aa5007c0c */ /* 0x000fe4000bf26270 */
[-C--:B------:R-:W-:Y:S02]  /*293a0*/  @!P5 LEA.HI.X R69, R185, R73.reuse, R194, 0x1, P4 ;  /* 0x00000049b945d211 */ /* 0x080fe400020f0cc2 */
[----:B------:R-:W-:Y:S02]  /*293b0*/  LOP3.LUT P4, RZ, R3, 0x80, RZ, 0xc0, !PT ;  /* 0x0000008003ff7812 */ /* 0x000fe4000788c0ff */
[C---:B------:R-:W-:Y:S01]  /*293c0*/  @!P3 LEA R70, P6, R167.reuse, R74, 0x1 ;  /* 0x0000004aa746b211 */ /* 0x040fe200078c08ff */
[----:B------:R3:W-:Y:S03]  /*293d0*/  @!P5 ST.E.128 desc[UR46][R68.64], R12 ;  /* 0x0000000c4400d985 */ /* 0x0007e6000c101d2e */
[----:B------:R-:W-:-:S02]  /*293e0*/  @!P3 LEA.HI.X R71, R167, R73, R193, 0x1, P6 ;  /* 0x00000049a747b211 */ /* 0x000fc400030f0cc1 */
[----:B0-----:R-:W-:-:S03]  /*293f0*/  @!P2 LEA R4, P5, R166, R74, 0x1 ;  /* 0x0000004aa604a211 */ /* 0x001fc600078a08ff */
[----:B------:R3:W-:Y:S01]  /*29400*/  @!P3 ST.E.128 desc[UR46][R70.64], R24 ;  /* 0x000000184600b985 */ /* 0x0007e2000c101d2e */
[-C--:B------:R-:W-:Y:S02]  /*29410*/  @!P1 LEA R6, P6, R165, R74.reuse, 0x1 ;  /* 0x0000004aa5069211 */ /* 0x080fe400078c08ff */
[-C--:B-1----:R-:W-:Y:S02]  /*29420*/  @P0 LEA R8, P3, R187, R74.reuse, 0x1 ;  /* 0x0000004abb080211 */ /* 0x082fe400078608ff */
        /* <DEDUP_REMOVED lines=9> */
.L_x_5334:
[----:B------:R-:W-:Y:S05]  /*294c0*/  BSYNC B1 ;  /* 0x0000000000017941 */ /* 0x000fea0003800000 */
.L_x_5333:
[----:B---3-5:R-:W-:Y:S01]  /*294d0*/  VIADD R4, R75, 0x20 ;  /* 0x000000204b047836 */ /* 0x028fe20000000000 */
[----:B--2---:R-:W2:Y:S04]  /*294e0*/  SHFL.IDX PT, R21, R21, 0x1, 0x181f ;  /* 0x00381f0015157f89 */ /* 0x004ea800000e0000 */
[----:B------:R-:W-:Y:S01]  /*294f0*/  ISETP.GE.AND P0, PT, R4, R76, PT ;  /* 0x0000004c0400720c */ /* 0x000fe20003f06270 */
[----:B------:R-:W3:-:S12]  /*29500*/  SHFL.IDX PT, R72, R72, 0x1, 0x181f ;  /* 0x00381f0048487f89 */ /* 0x000ed800000e0000 */
[----:B------:R-:W-:Y:S05]  /*29510*/  @P0 BRA `(.L_x_5335) ;  /* 0x0000000c00940947 */ /* 0x000fea0003800000 */
[----:B------:R-:W-:Y:S02]  /*29520*/  ISETP.GE.AND P1, PT, R164, UR10, PT ;  /* 0x0000000aa4007c0c */ /* 0x000fe4000bf26270 */
[----:B------:R-:W-:Y:S02]  /*29530*/  ISETP.GE.AND P5, PT, R184, UR10, PT ;  /* 0x0000000ab8007c0c */ /* 0x000fe4000bfa6270 */
[----:B------:R-:W-:Y:S02]  /*29540*/  ISETP.GE.AND P3, PT, R185, UR10, PT ;  /* 0x0000000ab9007c0c */ /* 0x000fe4000bf66270 */
[----:B------:R-:W-:-:S07]  /*29550*/  ISETP.GE.AND P2, PT, R167, UR10, PT ;  /* 0x0000000aa7007c0c */ /* 0x000fce000bf46270 */
[-C--:B---3--:R-:W-:Y:S02]  /*29560*/  @!P1 LEA R4, P0, R164, R72.reuse, 0x1 ;  /* 0x00000048a4049211 */ /* 0x088fe400078008ff */
[----:B------:R-:W-:Y:S02]  /*29570*/  @!P5 LEA R6, P4, R184, R72, 0x1 ;  /* 0x00000048b806d211 */ /* 0x000fe400078808ff */
[-C--:B--2---:R-:W-:Y:S02]  /*29580*/  @!P1 LEA.HI.X R5, R164, R21.reuse, R196, 0x1, P0 ;  /* 0x00000015a4059211 */ /* 0x084fe400000f0cc4 */
[----:B------:R-:W-:Y:S02]  /*29590*/  ISETP.GE.AND P0, PT, R165, UR10, PT ;  /* 0x0000000aa5007c0c */ /* 0x000fe4000bf06270 */
[----:B------:R-:W-:Y:S01]  /*295a0*/  @!P5 LEA.HI.X R7, R184, R21, R195, 0x1, P4 ;  /* 0x00000015b807d211 */ /* 0x000fe200020f0cc3 */
[----:B------:R2:W-:Y:S01]  /*295b0*/  @!P1 ST.E.128 desc[UR46][R4.64], R140 ;  /* 0x0000008c04009985 */ /* 0x0005e2000c101d2e */
[----:B------:R-:W-:-:S02]  /*295c0*/  ISETP.GE.AND P1, PT, R166, UR10, PT ;  /* 0x0000000aa6007c0c */ /* 0x000fc4000bf26270 */
[----:B------:R-:W-:Y:S01]  /*295d0*/  LOP3.LUT P4, RZ, R0, 0x40, RZ, 0xc0, !PT ;  /* 0x0000004000ff7812 */ /* 0x000fe2000788c0ff */
[----:B------:R3:W-:Y:S01]  /*295e0*/  @!P5 ST.E.128 desc[UR46][R6.64], R144 ;  /* 0x000000900600d985 */ /* 0x0007e2000c101d2e */
[-C--:B------:R-:W-:Y:S02]  /*295f0*/  @!P3 LEA R8, P6, R185, R72.reuse, 0x1 ;  /* 0x00000048b908b211 */ /* 0x080fe400078c08ff */
[----:B------:R-:W-:Y:S02]  /*29600*/  @!P2 LEA R10, P5, R167, R72, 0x1 ;  /* 0x00000048a70aa211 */ /* 0x000fe400078a08ff */
[-C--:B------:R-:W-:Y:S02]  /*29610*/  @!P3 LEA.HI.X R9, R185, R21.reuse, R194, 0x1, P6 ;  /* 0x00000015b909b211 */ /* 0x080fe400030f0cc2 */
[----:B------:R-:W-:-:S03]  /*29620*/  @!P2 LEA.HI.X R11, R167, R21, R193, 0x1, P5 ;  /* 0x00000015a70ba211 */ /* 0x000fc600028f0cc1 */
[----:B------:R3:W-:Y:S01]  /*29630*/  @!P3 ST.E.128 desc[UR46][R8.64], R148 ;  /* 0x000000940800b985 */ /* 0x0007e2000c101d2e */
[-C--:B------:R-:W-:Y:S02]  /*29640*/  @!P0 LEA R12, P3, R165, R72.reuse, 0x1 ;  /* 0x00000048a50c8211 */ /* 0x080fe400078608ff */
[-C--:B------:R-:W-:Y:S01]  /*29650*/  @P4 LEA R14, P5, R187, R72.reuse, 0x1 ;  /* 0x00000048bb0e4211 */ /* 0x080fe200078a08ff */
[----:B------:R3:W-:Y:S01]  /*29660*/  @!P2 ST.E.128 desc[UR46][R10.64], R28 ;  /* 0x0000001c0a00a985 */ /* 0x0007e2000c101d2e */
[C---:B--2---:R-:W-:Y:S02]  /*29670*/  @!P1 LEA R4, P6, R166.reuse, R72, 0x1 ;  /* 0x00000048a6049211 */ /* 0x044fe400078c08ff */
[-C--:B------:R-:W-:Y:S02]  /*29680*/  @!P0 LEA.HI.X R13, R165, R21.reuse, R191, 0x1, P3 ;  /* 0x00000015a50d8211 */ /* 0x080fe400018f0cbf */
[-C--:B------:R-:W-:Y:S02]  /*29690*/  @!P1 LEA.HI.X R5, R166, R21.reuse, R192, 0x1, P6 ;  /* 0x00000015a6059211 */ /* 0x080fe400030f0cc0 */
[----:B------:R-:W-:-:S03]  /*296a0*/  @P4 LEA.HI.X R15, R187, R21, R190, 0x1, P5 ;  /* 0x00000015bb0f4211 */ /* 0x000fc600028f0cbe */
[----:B------:R3:W-:Y:S04]  /*296b0*/  @!P1 ST.E.128 desc[UR46][R4.64], R36 ;  /* 0x0000002404009985 */ /* 0x0007e8000c101d2e */
[----:B------:R3:W-:Y:S01]  /*296c0*/  @!P0 ST.E.128 desc[UR46][R12.64], R44 ;  /* 0x0000002c0c008985 */ /* 0x0007e2000c101d2e */
[----:B------:R-:W-:-:S03]  /*296d0*/  LOP3.LUT P0, RZ, R3, 0x80, RZ, 0xc0, !PT ;  /* 0x0000008003ff7812 */ /* 0x000fc6000780c0ff */
[----:B------:R3:W-:Y:S10]  /*296e0*/  @P4 ST.E.128 desc[UR46][R14.64], R52 ;  /* 0x000000340e004985 */ /* 0x0007f4000c101d2e */
[----:B------:R-:W-:Y:S05]  /*296f0*/  @!P0 BRA `(.L_x_5335) ;  /* 0x0000000c001c8947 */ /* 0x000fea0003800000 */
[----:B---3--:R-:W-:-:S04]  /*29700*/  LEA R4, P0, R186, R72, 0x1 ;  /* 0x00000048ba047211 */ /* 0x008fc800078008ff */
[----:B------:R-:W-:-:S05]  /*29710*/  LEA.HI.X R5, R186, R21, R189, 0x1, P0 ;  /* 0x00000015ba057211 */ /* 0x000fca00000f0cbd */
[----:B------:R2:W-:Y:S01]  /*29720*/  ST.E.128 desc[UR46][R4.64], R60 ;  /* 0x0000003c04007985 */ /* 0x0005e2000c101d2e */
[----:B------:R-:W-:Y:S05]  /*29730*/  BRA `(.L_x_5335) ;  /* 0x0000000c000c7947 */ /* 0x000fea0003800000 */
.L_x_5331:
[----:B-1----:R-:W1:Y:S01]  /*29740*/  LDC R10, c[0x0][0xce8] ;  /* 0x00033a00ff0a7b82 */ /* 0x002e620000000800 */
[----:B------:R-:W-:Y:S01]  /*29750*/  ISETP.GE.AND P2, PT, R20, 0x40, PT ;  /* 0x000000401400780c */ /* 0x000fe20003f46270 */
[----:B------:R-:W-:Y:S01]  /*29760*/  ULDC UR12, c[0x0][0xbc8] ;  /* 0x0002f200000c7ab9 */ /* 0x000fe20000000800 */
[----:B------:R-:W-:Y:S01]  /*29770*/  IMAD R0, R198, 0x20, R188 ;  /* 0x00000020c6007824 */ /* 0x000fe200078e02bc */
[----:B------:R-:W-:Y:S01]  /*29780*/  ISETP.GE.AND P4, PT, R164, UR12, PT ;  /* 0x0000000ca4007c0c */ /* 0x000fe2000bf86270 */
[----:B------:R-:W-:Y:S01]  /*29790*/  IMAD.U32 R3, RZ, RZ, UR39 ;  /* 0x00000027ff037e24 */ /* 0x000fe2000f8e00ff */
[----:B------:R-:W-:Y:S01]  /*297a0*/  ISETP.GE.AND P3, PT, R184, UR12, PT ;  /* 0x0000000cb8007c0c */ /* 0x000fe2000bf66270 */
[----:B------:R-:W-:Y:S01]  /*297b0*/  USHF.R.S32.HI UR8, URZ, 0x1f, UR41 ;  /* 0x0000001f3f087899 */ /* 0x000fe20008011429 */
[----:B------:R-:W-:Y:S01]  /*297c0*/  BSSY B1, `(.L_x_5336) ;  /* 0x0000033000017945 */ /* 0x000fe20003800000 */
[----:B------:R-:W-:Y:S01]  /*297d0*/  USHF.R.S32.HI UR9, URZ, 0x1f, UR40 ;  /* 0x0000001f3f097899 */ /* 0x000fe20008011428 */
[----:B------:R-:W-:Y:S01]  /*297e0*/  ISETP.GE.AND P1, PT, R185, UR12, PT ;  /* 0x0000000cb9007c0c */ /* 0x000fe2000bf26270 */
[----:B0-----:R-:W-:Y:S01]  /*297f0*/  IMAD R8, R3, 0x40, R0 ;  /* 0x0000004003087824 */ /* 0x001fe200078e0200 */
[----:B------:R-:W-:-:S02]  /*29800*/  SEL R12, RZ, 0x1, P4 ;  /* 0x00000001ff0c7807 */ /* 0x000fc40002000000 */
[----:B------:R-:W-:Y:S02]  /*29810*/  SEL R13, RZ, 0xffffffff, P3 ;  /* 0xffffffffff0d7807 */ /* 0x000fe40001800000 */
[----:B-1----:R-:W-:-:S13]  /*29820*/  ISETP.NE.AND P0, PT, R10, 0x1, PT ;  /* 0x000000010a00780c */ /* 0x002fda0003f05270 */
        /* <DEDUP_REMOVED lines=8> */
[----:B--2---:R-:W-:-:S04]  /*298b0*/  IMAD R0, R0, 0x40, R4 ;  /* 0x0000004000007824 */ /* 0x004fc800078e0204 */
[----:B------:R-:W-:-:S05]  /*298c0*/  VIADD R6, R0, 0xffffff80 ;  /* 0xffffff8000067836 */ /* 0x000fca0000000000 */
        /* <DEDUP_REMOVED lines=34> */
.L_x_5337:
[----:B------:R-:W-:Y:S05]  /*29af0*/  BSYNC B1 ;  /* 0x0000000000017941 */ /* 0x000fea0003800000 */
.L_x_5336:
[----:B------:R-:W-:Y:S01]  /*29b00*/  ULDC.64 UR10, c[0x0][0xbe8] ;  /* 0x0002fa00000a7ab9 */ /* 0x000fe20000000a00 */
[----:B------:R-:W-:Y:S01]  /*29b10*/  SEL R0, RZ, 0xffffffff, P1 ;  /* 0xffffffffff007807 */ /* 0x000fe20000800000 */
[----:B------:R-:W-:Y:S01]  /*29b20*/  UIMAD UR5, UR8, UR10, URZ ;  /* 0x0000000a080572a4 */ /* 0x000fe2000f8e023f */
[----:B------:R-:W-:Y:S01]  /*29b30*/  IMAD.SHL.U32 R13, R13, 0x2, RZ ;  /* 0x000000020d0d7824 */ /* 0x000fe200078e00ff */
[----:B------:R-:W-:Y:S01]  /*29b40*/  UIMAD.WIDE.U32 UR6, UR41, UR10, URZ ;  /* 0x0000000a290672a5 */ /* 0x000fe2000f8e003f */
[----:B------:R-:W-:Y:S01]  /*29b50*/  ISETP.GE.AND P1, PT, R167, UR12, PT ;  /* 0x0000000ca7007c0c */ /* 0x000fe2000bf26270 */
[----:B------:R-:W-:Y:S01]  /*29b60*/  UIMAD UR5, UR41, UR11, UR5 ;  /* 0x0000000b290572a4 */ /* 0x000fe2000f8e0205 */
[----:B------:R-:W-:Y:S01]  /*29b70*/  IMAD.SHL.U32 R5, R0, 0x4, RZ ;  /* 0x0000000400057824 */ /* 0x000fe200078e00ff */
[----:B------:R-:W-:Y:S01]  /*29b80*/  LOP3.LUT R12, R13, 0x2, R12, 0xe2, !PT ;  /* 0x000000020d0c7812 */ /* 0x000fe200078ee20c */
[----:B0-----:R-:W-:Y:S01]  /*29b90*/  @P0 IMAD.HI.U32 R0, R8, R9, RZ ;  /* 0x0000000908000227 */ /* 0x001fe200078e00ff */
[----:B------:R-:W-:Y:S01]  /*29ba0*/  ULDC.64 UR10, c[0x0][0xbf0] ;  /* 0x0002fc00000a7ab9 */ /* 0x000fe20000000a00 */
[----:B------:R-:W-:Y:S01]  /*29bb0*/  UIADD3 UR7, UR7, UR5, URZ ;  /* 0x0000000507077290 */ /* 0x000fe2000fffe03f */
[----:B------:R-:W-:Y:S01]  /*29bc0*/  LOP3.LUT R12, R5, 0x4, R12, 0xe2, !PT ;  /* 0x00000004050c7812 */ /* 0x000fe200078ee20c */
[----:B--2---:R-:W-:Y:S01]  /*29bd0*/  IMAD.MOV.U32 R3, RZ, RZ, R8 ;  /* 0x000000ffff037224 */ /* 0x004fe200078e0008 */
[----:B------:R-:W-:Y:S01]  /*29be0*/  UIMAD UR5, UR9, UR10, URZ ;  /* 0x0000000a090572a4 */ /* 0x000fe2000f8e023f */
[----:B-1----:R-:W-:Y:S01]  /*29bf0*/  @P0 SHF.R.U32.HI R3, RZ, R11, R0 ;  /* 0x0000000bff030219 */ /* 0x002fe20000011600 */
[----:B------:R-:W-:Y:S01]  /*29c00*/  BSSY B1, `(.L_x_5338) ;  /* 0x0000051000017945 */ /* 0x000fe20003800000 */
[----:B------:R-:W-:Y:S01]  /*29c10*/  SEL R0, RZ, 0xffffffff, P1 ;  /* 0xffffffffff007807 */ /* 0x000fe20000800000 */
[----:B------:R-:W-:Y:S01]  /*29c20*/  UIMAD UR5, UR40, UR11, UR5 ;  /* 0x0000000b280572a4 */ /* 0x000fe2000f8e0205 */
[----:B------:R-:W-:Y:S01]  /*29c30*/  ISETP.GE.AND P1, PT, R166, UR12, PT ;  /* 0x0000000ca6007c0c */ /* 0x000fe2000bf26270 */
[----:B------:R-:W-:Y:S01]  /*29c40*/  UIMAD.WIDE.U32 UR40, UR40, UR10, UR6 ;  /* 0x0000000a282872a5 */ /* 0x000fe2000f8e0006 */
[--C-:B------:R-:W-:Y:S01]  /*29c50*/  IMAD.MOV R7, RZ, RZ, -R3.reuse ;  /* 0x000000ffff077224 */ /* 0x100fe200078e0a03 */
[----:B------:R-:W-:Y:S01]  /*29c60*/  ISETP.GE.AND P0, PT, R165, UR12, PT ;  /* 0x0000000ca5007c0c */ /* 0x000fe2000bf06270 */
[----:B------:R-:W-:Y:S01]  /*29c70*/  IMAD.SHL.U32 R5, R0, 0x8, RZ ;  /* 0x0000000800057824 */ /* 0x000fe200078e00ff */
[----:B------:R-:W-:Y:S01]  /*29c80*/  SHF.R.S32.HI R0, RZ, 0x1f, R3 ;  /* 0x0000001fff007819 */ /* 0x000fe20000011403 */
[----:B------:R-:W-:Y:S01]  /*29c90*/  UIADD3 UR5, UR41, UR5, URZ ;  /* 0x0000000529057290 */ /* 0x000fe2000fffe03f */
[----:B------:R-:W-:Y:S01]  /*29ca0*/  SEL R6, RZ, 0xffffffff, P1 ;  /* 0xffffffffff067807 */ /* 0x000fe20000800000 */
[----:B------:R-:W-:Y:S01]  /*29cb0*/  ULDC.64 UR6, c[0x0][0xbe0] ;  /* 0x0002f80000067ab9 */ /* 0x000fe20000000a00 */
[----:B------:R-:W-:Y:S01]  /*29cc0*/  LOP3.LUT R12, R5, 0x8, R12, 0xe2, !PT ;  /* 0x00000008050c7812 */ /* 0x000fe200078ee20c */
[----:B------:R-:W-:Y:S01]  /*29cd0*/  IMAD R7, R10, R7, R8 ;  /* 0x000000070a077224 */ /* 0x000fe200078e0208 */
[----:B------:R-:W-:Y:S01]  /*29ce0*/  SEL R8, RZ, 0xffffffff, P0 ;  /* 0xffffffffff087807 */ /* 0x000fe20000000000 */
[----:B------:R-:W-:Y:S01]  /*29cf0*/  IMAD R0, R0, UR6, RZ ;  /* 0x0000000600007c24 */ /* 0x000fe2000f8e02ff */
[----:B------:R-:W-:Y:S01]  /*29d00*/  ISETP.GE.AND P0, PT, R187, UR12, PT ;  /* 0x0000000cbb007c0c */ /* 0x000fe2000bf06270 */
[----:B------:R-:W-:Y:S01]  /*29d10*/  IMAD.U32 R5, RZ, RZ, UR41 ;  /* 0x00000029ff057e24 */ /* 0x000fe2000f8e00ff */
[----:B------:R-:W-:Y:S01]  /*29d20*/  ISETP.GE.AND P2, PT, R186, UR12, PT ;  /* 0x0000000cba007c0c */ /* 0x000fe2000bf46270 */
[----:B------:R-:W-:-:S02]  /*29d30*/  IMAD.U32 R4, RZ, RZ, UR40 ;  /* 0x00000028ff047e24 */ /* 0x000fc4000f8e00ff */
[----:B------:R-:W-:Y:S01]  /*29d40*/  IMAD.U32 R5, RZ, RZ, UR5 ;  /* 0x00000005ff057e24 */ /* 0x000fe2000f8e00ff */
[----:B------:R-:W-:Y:S01]  /*29d50*/  ULDC UR5, c[0x0][0xb88] ;  /* 0x0002e20000057ab9 */ /* 0x000fe20000000800 */
[----:B------:R-:W-:Y:S02]  /*29d60*/  IMAD.SHL.U32 R11, R6, 0x10, RZ ;  /* 0x00000010060b7824 */ /* 0x000fe400078e00ff */
[C---:B------:R-:W-:Y:S01]  /*29d70*/  IMAD R9, R3.reuse, UR7, R0 ;  /* 0x0000000703097c24 */ /* 0x040fe2000f8e0200 */
[----:B------:R-:W-:Y:S01]  /*29d80*/  SHF.R.S32.HI R0, RZ, 0x1f, R7 ;  /* 0x0000001fff007819 */ /* 0x000fe20000011407 */
[----:B------:R-:W-:Y:S01]  /*29d90*/  IMAD.WIDE.U32 R4, R3, UR6, R4 ;  /* 0x0000000603047c25 */ /* 0x000fe2000f8e0004 */
[----:B------:R-:W-:Y:S01]  /*29da0*/  ULDC.64 UR6, c[0x0][0xbd8] ;  /* 0x0002f60000067ab9 */ /* 0x000fe20000000a00 */
[----:B------:R-:W-:Y:S02]  /*29db0*/  LOP3.LUT R12, R11, 0x10, R12, 0xe2, !PT ;  /* 0x000000100b0c7812 */ /* 0x000fe400078ee20c */
[----:B------:R-:W-:-:S02]  /*29dc0*/  IMAD.SHL.U32 R3, R8, 0x20, RZ ;  /* 0x0000002008037824 */ /* 0x000fc400078e00ff */
[----:B------:R-:W-:Y:S02]  /*29dd0*/  IMAD R0, R0, UR6, RZ ;  /* 0x0000000600007c24 */ /* 0x000fe4000f8e02ff */
[----:B------:R-:W-:Y:S01]  /*29de0*/  IMAD.IADD R5, R5, 0x1, R9 ;  /* 0x0000000105057824 */ /* 0x000fe200078e0209 */
[----:B------:R-:W-:Y:S01]  /*29df0*/  LOP3.LUT R12, R3, 0x20, R12, 0xe2, !PT ;  /* 0x00000020030c7812 */ /* 0x000fe200078ee20c */
[C---:B------:R-:W-:Y:S01]  /*29e00*/  IMAD R3, R7.reuse, UR7, R0 ;  /* 0x0000000707037c24 */ /* 0x040fe2000f8e0200 */
[----:B------:R-:W-:Y:S01]  /*29e10*/  SEL R0, RZ, 0x80, P2 ;  /* 0x00000080ff007807 */ /* 0x000fe20001000000 */
[----:B------:R-:W-:Y:S01]  /*29e20*/  IMAD.WIDE.U32 R4, R7, UR6, R4 ;  /* 0x0000000607047c25 */ /* 0x000fe2000f8e0004 */
[----:B------:R-:W-:-:S03]  /*29e30*/  ULDC.64 UR6, c[0x0][0xb80] ;  /* 0x0002e00000067ab9 */ /* 0x000fc60000000a00 */
[----:B------:R-:W-:Y:S01]  /*29e40*/  IMAD.U32 R7, RZ, RZ, UR39 ;  /* 0x00000027ff077e24 */ /* 0x000fe2000f8e00ff */
[----:B------:R-:W-:Y:S01]  /*29e50*/  LEA R21, P1, R4, UR6, 0x1 ;  /* 0x0000000604157c11 */ /* 0x000fe2000f8208ff */
[----:B------:R-:W-:Y:S02]  /*29e60*/  IMAD R27, R10, UR5, RZ ;  /* 0x000000050a1b7c24 */ /* 0x000fe4000f8e02ff */
[----:B------:R-:W-:Y:S01]  /*29e70*/  IMAD R28, R7, 0x40, R188 ;  /* 0x00000040071c7824 */ /* 0x000fe200078e02bc */
[----:B------:R-:W-:Y:S01]  /*29e80*/  SEL R7, RZ, 0x40, P0 ;  /* 0x00000040ff077807 */ /* 0x000fe20000000000 */
[----:B------:R-:W-:Y:S01]  /*29e90*/  IMAD.IADD R3, R5, 0x1, R3 ;  /* 0x0000000105037824 */ /* 0x000fe200078e0203 */
[----:B------:R0:W1:Y:S02]  /*29ea0*/  SHFL.IDX PT, R14, R21, RZ, 0x181f ;  /* 0x00181fff150e7589 */ /* 0x00006400000e0000 */
[----:B------:R-:W-:Y:S02]  /*29eb0*/  ISETP.GE.AND P0, PT, R28, R27, PT ;  /* 0x0000001b1c00720c */ /* 0x000fe40003f06270 */
[----:B------:R-:W-:-:S02]  /*29ec0*/  LOP3.LUT R25, R12, R7, RZ, 0xfc, !PT ;  /* 0x000000070c197212 */ /* 0x000fc400078efcff */
[----:B------:R-:W-:Y:S02]  /*29ed0*/  LEA.HI.X R24, R4, UR7, R3, 0x1, P1 ;  /* 0x0000000704187c11 */ /* 0x000fe400088f0c03 */
[----:B------:R-:W-:-:S03]  /*29ee0*/  LOP3.LUT R26, R25, R0, RZ, 0xfc, !PT ;  /* 0x00000000191a7212 */ /* 0x000fc600078efcff */
[----:B------:R0:W2:Y:S04]  /*29ef0*/  SHFL.IDX PT, R0, R24, RZ, 0x181f ;  /* 0x00181fff18007589 */ /* 0x0000a800000e0000 */
[----:B------:R-:W-:Y:S05]  /*29f00*/  @P0 BRA `(.L_x_5339) ;  /* 0x0000000000800947 */ /* 0x000fea0003800000 */
[----:B------:R-:W-:Y:S02]  /*29f10*/  ISETP.GE.AND P2, PT, R164, UR12, PT ;  /* 0x0000000ca4007c0c */ /* 0x000fe4000bf46270 */
[----:B------:R-:W-:Y:S02]  /*29f20*/  ISETP.GE.AND P4, PT, R184, UR12, PT ;  /* 0x0000000cb8007c0c */ /* 0x000fe4000bf86270 */
[----:B------:R-:W-:Y:S02]  /*29f30*/  ISETP.GE.AND P5, PT, R185, UR12, PT ;  /* 0x0000000cb9007c0c */ /* 0x000fe4000bfa6270 */
[----:B------:R-:W-:-:S07]  /*29f40*/  ISETP.GE.AND P3, PT, R167, UR12, PT ;  /* 0x0000000ca7007c0c */ /* 0x000fce000bf66270 */
[-C--:B-1----:R-:W-:Y:S02]  /*29f50*/  @!P2 LEA R4, P0, R164, R14.reuse, 0x1 ;  /* 0x0000000ea404a211 */ /* 0x082fe400078008ff */
[----:B------:R-:W-:Y:S02]  /*29f60*/  @!P4 LEA R6, P1, R184, R14, 0x1 ;  /* 0x0000000eb806c211 */ /* 0x000fe400078208ff */
[-C--:B--2---:R-:W-:Y:S02]  /*29f70*/  @!P2 LEA.HI.X R5, R164, R0.reuse, R196, 0x1, P0 ;  /* 0x00000000a405a211 */ /* 0x084fe400000f0cc4 */
[----:B------:R-:W-:Y:S02]  /*29f80*/  @!P4 LEA.HI.X R7, R184, R0, R195, 0x1, P1 ;  /* 0x00000000b807c211 */ /* 0x000fe400008f0cc3 */
[----:B------:R-:W-:Y:S01]  /*29f90*/  ISETP.GE.AND P1, PT, R165, UR12, PT ;  /* 0x0000000ca5007c0c */ /* 0x000fe2000bf26270 */
[----:B------:R1:W-:Y:S01]  /*29fa0*/  @!P2 ST.E.128 desc[UR46][R4.64], RZ ;  /* 0x000000ff0400a985 */ /* 0x0003e2000c101d2e */
[----:B------:R-:W-:-:S02]  /*29fb0*/  ISETP.GE.AND P2, PT, R166, UR12, PT ;  /* 0x0000000ca6007c0c */ /* 0x000fc4000bf46270 */
[----:B------:R-:W-:Y:S01]  /*29fc0*/  LOP3.LUT P0, RZ, R25, 0x40, RZ, 0xc0, !PT ;  /* 0x0000004019ff7812 */ /* 0x000fe2000780c0ff */
[----:B------:R2:W-:Y:S01]  /*29fd0*/  @!P4 ST.E.128 desc[UR46][R6.64], RZ ;  /* 0x000000ff0600c985 */ /* 0x0005e2000c101d2e */
[-C--:B------:R-:W-:Y:S02]  /*29fe0*/  @!P5 LEA R8, P4, R185, R14.reuse, 0x1 ;  /* 0x0000000eb908d211 */ /* 0x080fe400078808ff */
[----:B------:R-:W-:Y:S02]  /*29ff0*/  @!P3 LEA R10, P6, R167, R14, 0x1 ;  /* 0x0000000ea70ab211 */ /* 0x000fe400078c08ff */
[-C--:B------:R-:W-:Y:S02]  /*2a000*/  @!P5 LEA.HI.X R9, R185, R0.reuse, R194, 0x1, P4 ;  /* 0x00000000b909d211 */ /* 0x080fe400020f0cc2 */
[----:B------:R-:W-:Y:S02]  /*2a010*/  LOP3.LUT P4, RZ, R26, 0x80, RZ, 0xc0, !PT ;  /* 0x000000801aff7812 */ /* 0x000fe4000788c0ff */
[----:B------:R-:W-:Y:S01]  /*2a020*/  @!P3 LEA.HI.X R11, R167, R0, R193, 0x1, P6 ;  /* 0x00000000a70bb211 */ /* 0x000fe200030f0cc1 */
[----:B------:R3:W-:Y:S01]  /*2a030*/  @!P5 ST.E.128 desc[UR46][R8.64], RZ ;  /* 0x000000ff0800d985 */ /* 0x0007e2000c101d2e */
[----:B-1----:R-:W-:-:S02]  /*2a040*/  @!P2 LEA R4, P5, R166, R14, 0x1 ;  /* 0x0000000ea604a211 */ /* 0x002fc400078a08ff */
[-C--:B--2---:R-:W-:Y:S01]  /*2a050*/  @!P1 LEA R6, P6, R165, R14.reuse, 0x1 ;  /* 0x0000000ea5069211 */ /* 0x084fe200078c08ff */
[----:B------:R3:W-:Y:S01]  /*2a060*/  @!P3 ST.E.128 desc[UR46][R10.64], RZ ;  /* 0x000000ff0a00b985 */ /* 0x0007e2000c101d2e */
[----:B------:R-:W-:Y:S02]  /*2a070*/  @P0 LEA R12, P3, R187, R14, 0x1 ;  /* 0x0000000ebb0c0211 */ /* 0x000fe400078608ff */
[-C--:B------:R-:W-:Y:S02]  /*2a080*/  @!P2 LEA.HI.X R5, R166, R0.reuse, R192, 0x1, P5 ;  /* 0x00000000a605a211 */ /* 0x080fe400028f0cc0 */
[----:B------:R-:W-:Y:S02]  /*2a090*/  @!P1 LEA.HI.X R7, R165, R0, R191, 0x1, P6 ;  /* 0x00000000a5079211 */ /* 0x000fe400030f0cbf */
[----:B------:R-:W-:Y:S01]  /*2a0a0*/  @P4 LEA R14, P5, R186, R14, 0x1 ;  /* 0x0000000eba0e4211 */ /* 0x000fe200078a08ff */
[----:B------:R3:W-:Y:S01]  /*2a0b0*/  @!P2 ST.E.128 desc[UR46][R4.64], RZ ;  /* 0x000000ff0400a985 */ /* 0x0007e2000c101d2e */
[----:B------:R-:W-:-:S02]  /*2a0c0*/  @P0 LEA.HI.X R13, R187, R0, R190, 0x1, P3 ;  /* 0x00000000bb0d0211 */ /* 0x000fc400018f0cbe */
[----:B------:R-:W-:Y:S01]  /*2a0d0*/  @P4 LEA.HI.X R15, R186, R0, R189, 0x1, P5 ;  /* 0x00000000ba0f4211 */ /* 0x000fe200028f0cbd */
[----:B------:R3:W-:Y:S04]  /*2a0e0*/  @!P1 ST.E.128 desc[UR46][R6.64], RZ ;  /* 0x000000ff06009985 */ /* 0x0007e8000c101d2e */
[----:B------:R3:W-:Y:S04]  /*2a0f0*/  @P0 ST.E.128 desc[UR46][R12.64], RZ ;  /* 0x000000ff0c000985 */ /* 0x0007e8000c101d2e */
[----:B------:R3:W-:Y:S02]  /*2a100*/  @P4 ST.E.128 desc[UR46][R14.64], RZ ;  /* 0x000000ff0e004985 */ /* 0x0007e4000c101d2e */
.L_x_5339:
[----:B------:R-:W-:Y:S05]  /*2a110*/  BSYNC B1 ;  /* 0x0000000000017941 */ /* 0x000fea0003800000 */
.L_x_5338:
[----:B---3--:R-:W-:Y:S01]  /*2a120*/  VIADD R4, R28, 0x20 ;  /* 0x000000201c047836 */ /* 0x008fe20000000000 */
[----:B--2---:R2:W3:Y:S04]  /*2a130*/  SHFL.IDX PT, R0, R24, 0x1, 0x181f ;  /* 0x00381f0018007f89 */ /* 0x0044e800000e0000 */
[----:B------:R-:W-:Y:S01]  /*2a140*/  ISETP.GE.AND P0, PT, R4, R27, PT ;  /* 0x0000001b0400720c */ /* 0x000fe20003f06270 */
[----:B------:R2:W4:-:S12]  /*2a150*/  SHFL.IDX PT, R3, R21, 0x1, 0x181f ;  /* 0x00381f0015037f89 */ /* 0x00051800000e0000 */
[----:B--2---:R-:W-:Y:S05]  /*2a160*/  @P0 BRA `(.L_x_5335) ;  /* 0x0000000000800947 */ /* 0x004fea0003800000 */
[----:B------:R-:W-:Y:S02]  /*2a170*/  ISETP.GE.AND P5, PT, R164, UR12, PT ;  /* 0x0000000ca4007c0c */ /* 0x000fe4000bfa6270 */
[----:B------:R-:W-:Y:S02]  /*2a180*/  ISETP.GE.AND P4, PT, R184, UR12, PT ;  /* 0x0000000cb8007c0c */ /* 0x000fe4000bf86270 */
[----:B------:R-:W-:Y:S02]  /*2a190*/  ISETP.GE.AND P1, PT, R185, UR12, PT ;  /* 0x0000000cb9007c0c */ /* 0x000fe4000bf26270 */
[----:B------:R-:W-:-:S07]  /*2a1a0*/  ISETP.GE.AND P3, PT, R167, UR12, PT ;  /* 0x0000000ca7007c0c */ /* 0x000fce000bf66270 */
[-C--:B----4-:R-:W-:Y:S02]  /*2a1b0*/  @!P5 LEA R4, P0, R164, R3.reuse, 0x1 ;  /* 0x00000003a404d211 */ /* 0x090fe400078008ff */
[-C--:B------:R-:W-:Y:S02]  /*2a1c0*/  @!P4 LEA R6, P2, R184, R3.reuse, 0x1 ;  /* 0x00000003b806c211 */ /* 0x080fe400078408ff */
[-C--:B---3--:R-:W-:Y:S02]  /*2a1d0*/  @!P5 LEA.HI.X R5, R164, R0.reuse, R196, 0x1, P0 ;  /* 0x00000000a405d211 */ /* 0x088fe400000f0cc4 */
[----:B------:R-:W-:Y:S02]  /*2a1e0*/  @!P4 LEA.HI.X R7, R184, R0, R195, 0x1, P2 ;  /* 0x00000000b807c211 */ /* 0x000fe400010f0cc3 */
[----:B------:R-:W-:Y:S01]  /*2a1f0*/  ISETP.GE.AND P2, PT, R166, UR12, PT ;  /* 0x0000000ca6007c0c */ /* 0x000fe2000bf46270 */
[----:B------:R2:W-:Y:S01]  /*2a200*/  @!P5 ST.E.128 desc[UR46][R4.64], RZ ;  /* 0x000000ff0400d985 */ /* 0x0005e2000c101d2e */
[----:B------:R-:W-:-:S02]  /*2a210*/  @!P1 LEA R8, P6, R185, R3, 0x1 ;  /* 0x00000003b9089211 */ /* 0x000fc400078c08ff */
[----:B------:R-:W-:Y:S01]  /*2a220*/  LOP3.LUT P0, RZ, R25, 0x40, RZ, 0xc0, !PT ;  /* 0x0000004019ff7812 */ /* 0x000fe2000780c0ff */
[----:B------:R3:W-:Y:S01]  /*2a230*/  @!P4 ST.E.128 desc[UR46][R6.64], RZ ;  /* 0x000000ff0600c985 */ /* 0x0007e2000c101d2e */
[----:B------:R-:W-:Y:S02]  /*2a240*/  ISETP.GE.AND P4, PT, R165, UR12, PT ;  /* 0x0000000ca5007c0c */ /* 0x000fe4000bf86270 */
[----:B------:R-:W-:Y:S02]  /*2a250*/  @!P1 LEA.HI.X R9, R185, R0, R194, 0x1, P6 ;  /* 0x00000000b9099211 */ /* 0x000fe400030f0cc2 */
[----:B------:R-:W-:Y:S02]  /*2a260*/  LOP3.LUT P6, RZ, R26, 0x80, RZ, 0xc0, !PT ;  /* 0x000000801aff7812 */ /* 0x000fe400078cc0ff */
[-C--:B------:R-:W-:Y:S01]  /*2a270*/  @!P3 LEA R10, P5, R167, R3.reuse, 0x1 ;  /* 0x00000003a70ab211 */ /* 0x080fe200078a08ff */
[----:B------:R4:W-:Y:S01]  /*2a280*/  @!P1 ST.E.128 desc[UR46][R8.64], RZ ;  /* 0x000000ff08009985 */ /* 0x0009e2000c101d2e */
[----:B------:R-:W-:-:S02]  /*2a290*/  @!P2 LEA R12, P1, R166, R3, 0x1 ;  /* 0x00000003a60ca211 */ /* 0x000fc400078208ff */
[-C--:B------:R-:W-:Y:S02]  /*2a2a0*/  @!P3 LEA.HI.X R11, R167, R0.reuse, R193, 0x1, P5 ;  /* 0x00000000a70bb211 */ /* 0x080fe400028f0cc1 */
[-C--:B------:R-:W-:Y:S02]  /*2a2b0*/  @!P2 LEA.HI.X R13, R166, R0.reuse, R192, 0x1, P1 ;  /* 0x00000000a60da211 */ /* 0x080fe400008f0cc0 */
[-C--:B--2---:R-:W-:Y:S01]  /*2a2c0*/  @!P4 LEA R4, P5, R165, R3.reuse, 0x1 ;  /* 0x00000003a504c211 */ /* 0x084fe200078a08ff */
[----:B------:R4:W-:Y:S01]  /*2a2d0*/  @!P3 ST.E.128 desc[UR46][R10.64], RZ ;  /* 0x000000ff0a00b985 */ /* 0x0009e2000c101d2e */
[-C--:B-1----:R-:W-:Y:S02]  /*2a2e0*/  @P0 LEA R14, P3, R187, R3.reuse, 0x1 ;  /* 0x00000003bb0e0211 */ /* 0x082fe400078608ff */
[----:B---3--:R-:W-:Y:S01]  /*2a2f0*/  @P6 LEA R6, P1, R186, R3, 0x1 ;  /* 0x00000003ba066211 */ /* 0x008fe200078208ff */
[----:B------:R4:W-:Y:S01]  /*2a300*/  @!P2 ST.E.128 desc[UR46][R12.64], RZ ;  /* 0x000000ff0c00a985 */ /* 0x0009e2000c101d2e */
[----:B------:R-:W-:-:S02]  /*2a310*/  @!P4 LEA.HI.X R5, R165, R0, R191, 0x1, P5 ;  /* 0x00000000a505c211 */ /* 0x000fc400028f0cbf */
[-C--:B------:R-:W-:Y:S02]  /*2a320*/  @P0 LEA.HI.X R15, R187, R0.reuse, R190, 0x1, P3 ;  /* 0x00000000bb0f0211 */ /* 0x080fe400018f0cbe */
[----:B------:R-:W-:Y:S01]  /*2a330*/  @P6 LEA.HI.X R7, R186, R0, R189, 0x1, P1 ;  /* 0x00000000ba076211 */ /* 0x000fe200008f0cbd */
[----:B------:R4:W-:Y:S04]  /*2a340*/  @!P4 ST.E.128 desc[UR46][R4.64], RZ ;  /* 0x000000ff0400c985 */ /* 0x0009e8000c101d2e */
[----:B------:R4:W-:Y:S04]  /*2a350*/  @P0 ST.E.128 desc[UR46][R14.64], RZ ;  /* 0x000000ff0e000985 */ /* 0x0009e8000c101d2e */
[----:B------:R4:W-:Y:S02]  /*2a360*/  @P6 ST.E.128 desc[UR46][R6.64], RZ ;  /* 0x000000ff06006985 */ /* 0x0009e4000c101d2e */
.L_x_5335:
[----:B------:R-:W-:Y:S05]  /*2a370*/  BSYNC B0 ;  /* 0x0000000000007941 */ /* 0x000fea0003800000 */
.L_x_5330:
[----:B------:R-:W-:Y:S02]  /*2a380*/  ULDC UR5, c[0x0][0xd38] ;  /* 0x00034e0000057ab9 */ /* 0x000fe40000000800 */
[----:B------:R-:W-:-:S06]  /*2a390*/  UISETP.GE.AND UP0, UPT, UR4, UR5, UPT ;  /* 0x000000050400728c */ /* 0x000fcc000bf06270 */
[----:B------:R-:W-:-:S13]  /*2a3a0*/  PLOP3.LUT P0, PT, PT, PT, UP0, 0x80, 0x0 ;  /* 0x000000000000781c */ /* 0x000fda0003f0f008 */
[----:B------:R-:W-:Y:S05]  /*2a3b0*/  @!P0 BRA `(.L_x_5340) ;  /* 0xfffffd6c00e48947 */ /* 0x000fea000383ffff */
[----:B------:R-:W-:Y:S05]  /*2a3c0*/  EXIT ;  /* 0x000000000000794d */ /* 0x000fea0003800000 */
.L_x_5203:
[----:B------:R-:W-:-:S08]  /*2a3d0*/  NOP ;  /* 0x0000000000007918 */ /* 0x000fd00000000000 */
[----:B------:R-:W0:-:S00]  /*2a3e0*/  USETMAXREG.DEALLOC.CTAPOOL 0x18 ;  /* 0x00000018000079c8 */ /* 0x000e0000080e0500 */
[----:B0-----:R-:W-:-:S06]  /*2a3f0*/  LOP3.LUT R0, R0, 0x3, RZ, 0xc0, !PT ;  /* 0x0000000300007812 */ /* 0x001fcc00078ec0ff */
[----:B------:R-:W0:Y:S01]  /*2a400*/  S2UR UR6, SR_CTAID.X ;  /* 0x00000000000679c3 */ /* 0x000e220000002500 */
[----:B------:R-:W-:Y:S01]  /*2a410*/  LOP3.LUT R18, R18, 0xffffff7f, RZ, 0xc0, !PT ;  /* 0xffffff7f12127812 */ /* 0x000fe200078ec0ff */
[----:B------:R-:W-:Y:S01]  /*2a420*/  STL [R1+0x468], RZ ;  /* 0x000468ff01007387 */ /* 0x000fe20000100800 */
[----:B------:R-:W-:-:S03]  /*2a430*/  IMAD.MOV.U32 R19, RZ, RZ, RZ ;  /* 0x000000ffff137224 */ /* 0x000fc600078e00ff */
[----:B------:R-:W1:Y:S02]  /*2a440*/  SHFL.IDX PT, R0, R0, RZ, 0x1f ;  /* 0x00001fff00007589 */ /* 0x000e6400000e0000 */
[----:B-1----:R-:W-:Y:S02]  /*2a450*/  ISETP.NE.AND P0, PT, R0, RZ, PT ;  /* 0x000000ff0000720c */ /* 0x002fe40003f05270 */
[----:B------:R-:W0:Y:S11]  /*2a460*/  LDC R0, c[0x0][0xd38] ;  /* 0x00034e00ff007b82 */ /* 0x000e360000000800 */
[----:B------:R-:W-:Y:S01]  /*2a470*/  @P0 LOP3.LUT R18, R18, 0x80, RZ, 0xfc, !PT ;  /* 0x0000008012120812 */ /* 0x000fe200078efcff */
[----:B------:R-:W-:Y:S06]  /*2a480*/  @P0 BAR.ARV 0x4, 0x180 ;  /* 0x0106000000000b1d */ /* 0x000fec0000002000 */
[----:B0-----:R-:W-:Y:S01]  /*2a490*/  ISETP.LE.AND P0, PT, R0, UR6, PT ;  /* 0x0000000600007c0c */ /* 0x001fe2000bf03270 */
[----:B------:R-:W-:-:S05]  /*2a4a0*/  IMAD.MOV.U32 R0, RZ, RZ, 0x1 ;  /* 0x00000001ff007424 */ /* 0x000fca00078e00ff */
[----:B------:R0:W-:Y:S07]  /*2a4b0*/  STL [R1+0x448], R0 ;  /* 0x0004480001007387 */ /* 0x0001ee0000100800 */
[----:B------:R-:W-:Y:S05]  /*2a4c0*/  @P0 BRA `(.L_x_5341) ;  /* 0x0000006400100947 */ /* 0x000fea0003800000 */
[----:B------:R-:W1:Y:S01]  /*2a4d0*/  S2R R5, SR_TID.X ;  /* 0x0000000000057919 */ /* 0x000e620000002100 */
[----:B------:R-:W2:Y:S01]  /*2a4e0*/  S2UR UR5, SR_CgaCtaId ;  /* 0x00000000000579c3 */ /* 0x000ea20000008800 */
[----:B------:R-:W-:Y:S01]  /*2a4f0*/  UMOV UR4, 0x400 ;  /* 0x0000040000047882 */ /* 0x000fe20000000000 */
[----:B------:R-:W-:Y:S01]  /*2a500*/  IMAD.MOV.U32 R19, RZ, RZ, RZ ;  /* 0x000000ffff137224 */ /* 0x000fe200078e00ff */
[----:B------:R-:W-:Y:S01]  /*2a510*/  STL [R1+0x468], RZ ;  /* 0x000468ff01007387 */ /* 0x000fe20000100800 */
        /* <DEDUP_REMOVED lines=9> */
[----:B------:R-:W-:Y:S01]  /*2a5b0*/  IMAD.SHL.U32 R2, R4, 0x8, RZ ;  /* 0x0000000804027824 */ /* 0x000fe200078e00ff */
[----:B------:R-:W-:-:S04]  /*2a5c0*/  SHF.R.U32.HI R4, RZ, 0x3, R4 ;  /* 0x00000003ff047819 */ /* 0x000fc80000011604 */
[----:B------:R-:W-:Y:S01]  /*2a5d0*/  LOP3.LUT R2, R3, 0x200, R2, 0xf8, !PT ;  /* 0x0000020003027812 */ /* 0x000fe200078ef802 */
[----:B------:R-:W-:-:S05]  /*2a5e0*/  IMAD.SHL.U32 R3, R5, 0x10, RZ ;  /* 0x0000001005037824 */ /* 0x000fca00078e00ff */
[----:B------:R-:W-:Y:S01]  /*2a5f0*/  LOP3.LUT R5, R4, 0x70, R3, 0xf8, !PT ;  /* 0x0000007004057812 */ /* 0x000fe200078ef803 */
[----:B------:R-:W-:Y:S02]  /*2a600*/  IMAD R4, R2, 0x2, R17 ;  /* 0x0000000202047824 */ /* 0x000fe400078e0211 */
[----:B------:R-:W-:Y:S02]  /*2a610*/  IMAD.U32 R3, RZ, RZ, UR6 ;  /* 0x00000006ff037e24 */ /* 0x000fe4000f8e00ff */
[----:B------:R-:W-:Y:S01]  /*2a620*/  IMAD.MOV.U32 R2, RZ, RZ, 0x1 ;  /* 0x00000001ff027424 */ /* 0x000fe200078e00ff */
[----:B------:R0:W-:Y:S04]  /*2a630*/  STL [R1+0x444], R4 ;  /* 0x0004440401007387 */ /* 0x0001e80000100800 */
[----:B------:R1:W-:Y:S04]  /*2a640*/  STL [R1+0x450], R3 ;  /* 0x0004500301007387 */ /* 0x0003e80000100800 */
[----:B------:R2:W-:Y:S01]  /*2a650*/  STL [R1+0x448], R2 ;  /* 0x0004480201007387 */ /* 0x0005e20000100800 */
[----:B0-----:R-:W-:-:S02]  /*2a660*/  LOP3.LUT R4, R0, 0x40, RZ, 0xfc, !PT ;  /* 0x0000004000047812 */ /* 0x001fc400078efcff */
[C---:B------:R-:W-:Y:S02]  /*2a670*/  LOP3.LUT R4, R0.reuse, 0x100, RZ, 0xfc, !PT ;  /* 0x0000010000047812 */ /* 0x040fe400078efcff */
[C---:B-1----:R-:W-:Y:S02]  /*2a680*/  LOP3.LUT R3, R0.reuse, 0x80, RZ, 0xfc, !PT ;  /* 0x0000008000037812 */ /* 0x042fe400078efcff */
[C---:B------:R-:W-:Y:S02]  /*2a690*/  LOP3.LUT R3, R0.reuse, 0x140, RZ, 0xfc, !PT ;  /* 0x0000014000037812 */ /* 0x040fe400078efcff */
[C---:B--2---:R-:W-:Y:S02]  /*2a6a0*/  LOP3.LUT R2, R0.reuse, 0xc0, RZ, 0xfc, !PT ;  /* 0x000000c000027812 */ /* 0x044fe400078efcff */
[C---:B------:R-:W-:Y:S02]  /*2a6b0*/  LOP3.LUT R2, R0.reuse, 0x180, RZ, 0xfc, !PT ;  /* 0x0000018000027812 */ /* 0x040fe400078efcff */
[----:B------:R-:W-:-:S07]  /*2a6c0*/  LOP3.LUT R0, R0, 0x1c0, RZ, 0xfc, !PT ;  /* 0x000001c000007812 */ /* 0x000fce00078efcff */
.L_x_5459:
[----:B------:R-:W2:Y:S01]  /*2a6d0*/  LDL R0, [R1+0x450] ;  /* 0x0004500001007983 */ /* 0x000ea20000100800 */
        /* <DEDUP_REMOVED lines=13> */
[----:B01--4-:R-:W-:Y:S05]  /*2a7b0*/  @!P0 BRA `(.L_x_5342) ;  /* 0x0000000000208947 */ /* 0x013fea0003800000 */
        /* <DEDUP_REMOVED lines=8> */
.L_x_5342:
[----:B------:R-:W-:Y:S01]  /*2a840*/  ULDC UR9, c[0x0][0xd54] ;  /* 0x0003550000097ab9 */ /* 0x000fe20000000800 */
[----:B------:R-:W-:Y:S01]  /*2a850*/  UMOV UR6, UR8 ;  /* 0x0000000800067c82 */ /* 0x000fe20008000000 */
[----:B------:R-:W-:-:S11]  /*2a860*/  UISETP.NE.AND UP0, UPT, UR9, 0x1, UPT ;  /* 0x000000010900788c */ /* 0x000fd6000bf05270 */
[----:B------:R-:W-:Y:S02]  /*2a870*/  @UP0 ULDC.64 UR10, c[0x0][0xd58] ;  /* 0x00035600000a0ab9 */ /* 0x000fe40000000a00 */
[----:B------:R-:W-:-:S04]  /*2a880*/  UIMAD.WIDE.U32 UR4, UR8, UR10, URZ ;  /* 0x0000000a080472a5 */ /* 0x000fc8000f8e003f */
[----:B------:R-:W-:-:S04]  /*2a890*/  @UP0 USHF.R.U32.HI UR6, URZ, UR11, UR5 ;  /* 0x0000000b3f060299 */ /* 0x000fc80008011605 */
[----:B------:R-:W-:-:S12]  /*2a8a0*/  UIMAD UR4, UR6, UR9, URZ ;  /* 0x00000009060472a4 */ /* 0x000fd8000f8e023f */
.L_x_5343:
        /* <DEDUP_REMOVED lines=48> */
.L_x_5345:
[----:B------:R-:W-:-:S11]  /*2abb0*/  UISETP.NE.AND UP0, UPT, UR5, 0x1, UPT ;  /* 0x000000010500788c */ /* 0x000fd6000bf05270 */
[----:B------:R-:W-:Y:S02]  /*2abc0*/  @UP0 ULDC.64 UR12, c[0x0][0xae0] ;  /* 0x0002b800000c0ab9 */ /* 0x000fe40000000a00 */
[----:B------:R-:W-:-:S04]  /*2abd0*/  UIMAD.WIDE.U32 UR8, UR10, UR12, URZ ;  /* 0x0000000c0a0872a5 */ /* 0x000fc8000f8e003f */
[----:B------:R-:W-:-:S12]  /*2abe0*/  @UP0 USHF.R.U32.HI UR10, URZ, UR13, UR9 ;  /* 0x0000000d3f0a0299 */ /* 0x000fd80008011609 */
.L_x_5346:
[----:B------:R-:W-:-:S04]  /*2abf0*/  UIMAD UR10, UR10, UR5, UR5 ;  /* 0x000000050a0a72a4 */ /* 0x000fc8000f8e0205 */
[----:B------:R-:W-:-:S04]  /*2ac00*/  UISETP.LT.AND UP0, UPT, UR4, UR10, UPT ;  /* 0x0000000a0400728c */ /* 0x000fc8000bf01270 */
[----:B------:R-:W-:-:S12]  /*2ac10*/  USEL UR4, UR4, UR10, UP0 ;  /* 0x0000000a04047287 */ /* 0x000fd80008000000 */
.L_x_5344:
        /* <DEDUP_REMOVED lines=31> */
.L_x_5348:
[----:B------:R-:W-:-:S11]  /*2ae10*/  UISETP.NE.AND UP0, UPT, UR5, 0x1, UPT ;  /* 0x000000010500788c */ /* 0x000fd6000bf05270 */
[----:B------:R-:W-:Y:S02]  /*2ae20*/  @UP0 ULDC.64 UR10, c[0x0][0xae0] ;  /* 0x0002b800000a0ab9 */ /* 0x000fe40000000a00 */
[----:B------:R-:W-:-:S04]  /*2ae30*/  UIMAD.WIDE.U32 UR6, UR4, UR10, URZ ;  /* 0x0000000a040672a5 */ /* 0x000fc8000f8e003f */
[----:B------:R-:W-:-:S12]  /*2ae40*/  @UP0 USHF.R.U32.HI UR4, URZ, UR11, UR7 ;  /* 0x0000000b3f040299 */ /* 0x000fd80008011607 */
.L_x_5349:
[----:B------:R-:W-:-:S04]  /*2ae50*/  UIMAD UR4, UR4, UR5, URZ ;  /* 0x00000005040472a4 */ /* 0x000fc8000f8e023f */
[----:B------:R-:W-:-:S04]  /*2ae60*/  UISETP.LT.AND UP0, UPT, UR8, UR4, UPT ;  /* 0x000000040800728c */ /* 0x000fc8000bf01270 */
[----:B------:R-:W-:-:S12]  /*2ae70*/  USEL UR8, UR8, UR4, !UP0 ;  /* 0x0000000408087287 */ /* 0x000fd8000c000000 */
.L_x_5347:
        /* <DEDUP_REMOVED lines=24> */
[----:B0-----:R-:W-:-:S05]  /*2b000*/  IADD3 R0, R0, UR41, R3 ;  /* 0x0000002900007c10 */ /* 0x001fca000fffe003 */
[----:B------:R3:W-:Y:S01]  /*2b010*/  STL [R1+0x450], R0 ;  /* 0x0004500001007387 */ /* 0x0007e20000100800 */
[----:B------:R-:W-:Y:S05]  /*2b020*/  BRA `(.L_x_5352) ;  /* 0x0000005400c47947 */ /* 0x000fea0003800000 */
.L_x_5351:
        /* <DEDUP_REMOVED lines=20> */
.L_x_5354:
[----:B------:R-:W-:Y:S05]  /*2b170*/  BSYNC B6 ;  /* 0x0000000000067941 */ /* 0x000fea0003800000 */
.L_x_5353:
        /* <DEDUP_REMOVED lines=20> */
.L_x_5357:
        /* <DEDUP_REMOVED lines=15> */
.L_x_5356:
[----:B------:R-:W-:Y:S05]  /*2b3b0*/  BSYNC B6 ;  /* 0x0000000000067941 */ /* 0x000fea0003800000 */
.L_x_5355:
        /* <DEDUP_REMOVED lines=12> */
[----:B------:R-:W-:Y:S01]  /*2b480*/  LOP3.LUT R18, R18, 0xfffffffe, RZ, 0xc0, !PT ;  /* 0xfffffffe12127812 */ /* 0x000fe200078ec0ff */
[----:B------:R-:W1:Y:S02]  /*2b490*/  S2R R4, SR_TID.X ;  /* 0x0000000000047919 */ /* 0x000e640000002100 */
[----:B------:R-:W-:Y:S01]  /*2b4a0*/  VIADD R0, R0, 0xffffffff ;  /* 0xffffffff00007836 */ /* 0x000fe20000000000 */
[----:B0-----:R-:W0:Y:S02]  /*2b4b0*/  LDC.64 R2, c[0x0][0x418] ;  /* 0x00010600ff027b82 */ /* 0x001e240000000a00 */
[----:B0-----:R-:W-:Y:S02]  /*2b4c0*/  ISETP.NE.U32.AND P0, PT, R2, RZ, PT ;  /* 0x000000ff0200720c */ /* 0x001fe40003f05070 */
[----:B-1----:R-:W-:-:S02]  /*2b4d0*/  SHF.R.U32.HI R4, RZ, 0x5, R4 ;  /* 0x00000005ff047819 */ /* 0x002fc40000011604 */
[----:B------:R-:W-:Y:S02]  /*2b4e0*/  ISETP.NE.AND.EX P1, PT, R3, RZ, PT, P0 ;  /* 0x000000ff0300720c */ /* 0x000fe40003f25300 */
[----:B------:R-:W-:-:S11]  /*2b4f0*/  LOP3.LUT R4, R4, 0x3, RZ, 0xc0, !PT ;  /* 0x0000000304047812 */ /* 0x000fd600078ec0ff */
[----:B------:R-:W-:Y:S02]  /*2b500*/  @P1 LOP3.LUT R18, R18, 0x1, RZ, 0xfc, !PT ;  /* 0x0000000112121812 */ /* 0x000fe400078efcff */
[----:B--2---:R-:W-:Y:S01]  /*2b510*/  SHF.R.S32.HI R8, RZ, 0x1f, R7 ;  /* 0x0000001fff087819 */ /* 0x004fe20000011407 */
[----:B------:R0:W-:Y:S01]  /*2b520*/  STL [R1+0x440], R7 ;  /* 0x0004400701007387 */ /* 0x0001e20000100800 */
[----:B------:R-:W-:-:S03]  /*2b530*/  SEL R16, R7, RZ, !P1 ;  /* 0x000000ff07107207 */ /* 0x000fc60004800000 */
[----:B------:R0:W-:Y:S01]  /*2b540*/  STL [R1+0x44c], R8 ;  /* 0x00044c0801007387 */ /* 0x0001e20000100800 */
[----:B------:R-:W-:Y:S05]  /*2b550*/  BRA.DIV UR4, `(.L_x_5358) ;  /* 0x0000005a04647947 */ /* 0x000fea000b800000 */
[----:B------:R1:W2:Y:S02]  /*2b560*/  SHFL.IDX PT, R14, R4, RZ, 0x1f ;  /* 0x00001fff040e7589 */ /* 0x0002a400000e0000 */
.L_x_5473:
[----:B------:R3:W-:Y:S01]  /*2b570*/  STL [R1+0x45c], R0 ;  /* 0x00045c0001007387 */ /* 0x0007e20000100800 */
[----:B--2---:R-:W-:Y:S02]  /*2b580*/  ISETP.NE.AND P0, PT, R14, RZ, PT ;  /* 0x000000ff0e00720c */ /* 0x004fe40003f05270 */
[----:B------:R-:W-:Y:S02]  /*2b590*/  PLOP3.LUT P2, PT, PT, PT, PT, 0x8, 0x0 ;  /* 0x000000000000781c */ /* 0x000fe40003f4e170 */
[----:B------:R-:W-:-:S11]  /*2b5a0*/  LOP3.LUT R18, R18, 0xfffffffd, RZ, 0xc0, !PT ;  /* 0xfffffffd12127812 */ /* 0x000fd600078ec0ff */
[----:B------:R-:W-:Y:S01]  /*2b5b0*/  @P2 LOP3.LUT R18, R18, 0x2, RZ, 0xfc, !PT ;  /* 0x0000000212122812 */ /* 0x000fe200078efcff */
[----:B---3--:R-:W-:Y:S06]  /*2b5c0*/  @P0 BRA `(.L_x_5359) ;  /* 0x0000000000f00947 */ /* 0x008fec0003800000 */
[----:B------:R-:W-:-:S03]  /*2b5d0*/  UMOV UR4, 0xffffffff ;  /* 0xffffffff00047882 */ /* 0x000fc60000000000 */
[----:B------:R-:W-:Y:S05]  /*2b5e0*/  BRA.DIV UR4, `(.L_x_5360) ;  /* 0x0000005a04607947 */ /* 0x000fea000b800000 */
[----:B------:R-:W-:-:S13]  /*2b5f0*/  ELECT P6, URZ, PT ;  /* 0x00000000003f782f */ /* 0x000fda00038c0000 */
.L_x_5476:
[----:B------:R-:W-:Y:S05]  /*2b600*/  @!P6 BRA `(.L_x_5359) ;  /* 0x0000000000e0e947 */ /* 0x000fea0003800000 */
[----:B------:R-:W-:Y:S01]  /*2b610*/  IMAD.MOV.U32 R16, RZ, RZ, R7 ;  /* 0x000000ffff107224 */ /* 0x000fe200078e0007 */
[----:B------:R-:W-:Y:S06]  /*2b620*/  @!P1 BRA `(.L_x_5361) ;  /* 0x00000000004c9947 */ /* 0x000fec0003800000 */
[----:B------:R-:W2:Y:S01]  /*2b630*/  LDC R6, c[0x0][0x43c] ;  /* 0x00010f00ff067b82 */ /* 0x000ea20000000800 */
[----:B------:R-:W-:Y:S01]  /*2b640*/  IMAD.MOV.U32 R9, RZ, RZ, R0 ;  /* 0x000000ffff097224 */ /* 0x000fe200078e0000 */
[----:B------:R-:W-:Y:S01]  /*2b650*/  ULDC.64 UR4, c[0x0][0x428] ;  /* 0x00010a0000047ab9 */ /* 0x000fe20000000a00 */
[----:B--2---:R-:W-:-:S13]  /*2b660*/  ISETP.NE.AND P0, PT, R6, 0x1, PT ;  /* 0x000000010600780c */ /* 0x004fda0003f05270 */
[----:B-1----:R-:W1:Y:S02]  /*2b670*/  @P0 LDC.64 R4, c[0x0][0x440] ;  /* 0x00011000ff040b82 */ /* 0x002e640000000a00 */
[----:B-1----:R-:W-:-:S04]  /*2b680*/  @P0 IMAD.HI.U32 R0, R9, R4, RZ ;  /* 0x0000000409000227 */ /* 0x002fc800078e00ff */
        /* <DEDUP_REMOVED lines=13> */
.L_x_5361:
[----:B--2---:R-:W2:Y:S01]  /*2b760*/  LDL R2, [R1+0x448] ;  /* 0x0004480001027983 */ /* 0x004ea20000100800 */
[----:B------:R-:W-:Y:S01]  /*2b770*/  IMAD R0, R19, 0x8, R17 ;  /* 0x0000000813007824 */ /* 0x000fe200078e0211 */
[----:B--2---:R-:W-:-:S04]  /*2b780*/  SHF.L.U32 R2, R2, 0x1f, RZ ;  /* 0x0000001f02027819 */ /* 0x004fc800000006ff */
[----:B------:R-:W2:Y:S02]  /*2b790*/  SYNCS.PHASECHK.TRANS64.TRYWAIT P0, [R0+URZ+0x38840], R2 ;  /* 0x03884002000075a7 */ /* 0x000ea4000800017f */
[----:B--2---:R-:W-:Y:S05]  /*2b7a0*/  @!P0 BRA `(.L_x_5362) ;  /* 0x0000005800108947 */ /* 0x004fea0003800000 */
.L_x_5477:
        /* <DEDUP_REMOVED lines=11> */
.L_x_5363:
[----:B--2---:R-:W2:Y:S01]  /*2b860*/  LDL R2, [R1+0x45c] ;  /* 0x00045c0001027983 */ /* 0x004ea20000100800 */
[----:B------:R-:W-:Y:S01]  /*2b870*/  R2UR UR33, R0 ;  /* 0x00000000002172ca */ /* 0x000fe200000e0000 */
[----:B------:R-:W-:Y:S01]  /*2b880*/  IMAD R0, R19, 0x2000, R17 ;  /* 0x0000200013007824 */ /* 0x000fe200078e0211 */
[----:B------:R-:W-:Y:S01]  /*2b890*/  UIADD3 UR4, UP0, UR44, 0x370, URZ ;  /* 0x000003702c047890 */ /* 0x000fe2000ff1e03f */
[----:B-----5:R-:W-:Y:S01]  /*2b8a0*/  R2UR UR37, R16 ;  /* 0x00000000102572ca */ /* 0x020fe200000e0000 */
[----:B------:R-:W-:Y:S01]  /*2b8b0*/  UMOV UR6, 0x0 ;  /* 0x0000000000067882 */ /* 0x000fe20000000000 */
[----:B------:R-:W-:Y:S01]  /*2b8c0*/  UMOV UR7, 0x14f00000 ;  /* 0x14f0000000077882 */ /* 0x000fe20000000000 */
[----:B------:R-:W-:Y:S01]  /*2b8d0*/  R2UR UR32, R0 ;  /* 0x00000000002072ca */ /* 0x000fe200000e0000 */
[----:B------:R-:W-:Y:S01]  /*2b8e0*/  UIADD3.X UR5, URZ, UR45, URZ, UP0, !UPT ;  /* 0x0000002d3f057290 */ /* 0x000fe200087fe43f */
[----:B------:R-:W-:Y:S01]  /*2b8f0*/  PLOP3.LUT P0, PT, PT, PT, PT, 0x80, 0x0 ;  /* 0x000000000000781c */ /* 0x000fe20003f0f070 */
[----:B------:R-:W-:Y:S01]  /*2b900*/  UMOV UR34, URZ ;  /* 0x0000003f00227c82 */ /* 0x000fe20008000000 */
[----:B------:R-:W-:-:S03]  /*2b910*/  LOP3.LUT R18, R18, 0xfffffffd, RZ, 0xc0, !PT ;  /* 0xfffffffd12127812 */ /* 0x000fc600078ec0ff */
[----:B------:R-:W-:-:S06]  /*2b920*/  UIADD3 UR33, UR33, 0x38830, URZ ;  /* 0x0003883021217890 */ /* 0x000fcc000fffe03f */
[----:B------:R-:W-:Y:S02]  /*2b930*/  UIADD3 UR32, UR32, 0x22400, URZ ;  /* 0x0002240020207890 */ /* 0x000fe4000fffe03f */
[----:B------:R-:W-:Y:S02]  /*2b940*/  @P0 LOP3.LUT R18, R18, 0x2, RZ, 0xfc, !PT ;  /* 0x0000000212120812 */ /* 0x000fe400078efcff */
[----:B--2---:R-:W-:-:S13]  /*2b950*/  R2UR UR35, R2 ;  /* 0x00000000022372ca */ /* 0x004fda00000e0000 */
[----:B------:R-:W-:-:S09]  /*2b960*/  USHF.L.U32 UR35, UR35, 0x6, URZ ;  /* 0x0000000623237899 */ /* 0x000fd2000800063f */
[----:B------:R2:W-:Y:S02]  /*2b970*/  UTMALDG.4D [UR32], [UR4], desc[UR6] ;  /* 0x00000620040075b4 */ /* 0x0005e40008019000 */
[----:B--2---:R-:W-:Y:S01]  /*2b980*/  NOP ;  /* 0x0000000000007918 */ /* 0x004fe20000000000 */
.L_x_5359:
[----:B------:R-:W-:Y:S05]  /*2b990*/  WARPSYNC.ALL ;  /* 0x0000000000007948 */ /* 0x000fea0003800000 */
[----:B------:R-:W-:Y:S01]  /*2b9a0*/  VIADD R0, R17, 0x20400 ;  /* 0x0002040011007836 */ /* 0x000fe20000000000 */
[----:B------:R-:W-:Y:S01]  /*2b9b0*/  BAR.SYNC.DEFER_BLOCKING 0x8, 0x100 ;  /* 0x0204000000007b1d */ /* 0x000fe20000010000 */
[----:B------:R-:W-:Y:S02]  /*2b9c0*/  USHF.R.S32.HI UR43, URZ, 0x1f, UR36 ;  /* 0x0000001f3f2b7899 */ /* 0x000fe40008011424 */
[----:B------:R-:W-:Y:S01]  /*2b9d0*/  USHF.R.S32.HI UR37, URZ, 0x1f, UR42 ;  /* 0x0000001f3f257899 */ /* 0x000fe2000801142a */
[----:B------:R-:W-:-:S02]  /*2b9e0*/  LOP3.LUT P0, RZ, R0, 0x3ff, RZ, 0xc0, !PT ;  /* 0x000003ff00ff7812 */ /* 0x000fc4000780c0ff */
[----:B------:R-:W-:Y:S11]  /*2b9f0*/  BSSY B6, `(.L_x_5364) ;  /* 0x0000012000067945 */ /* 0x000ff60003800000 */
[----:B------:R-:W-:Y:S05]  /*2ba00*/  @!P0 BRA `(.L_x_5365) ;  /* 0x0000000000408947 */ /* 0x000fea0003800000 */
[----:B------:R-:W-:Y:S01]  /*2ba10*/  MOV R2, 0x0 ;  /* 0x0000000000027802 */ /* 0x000fe20000000f00 */
[----:B------:R-:W-:Y:S01]  /*2ba20*/  ULDC.64 UR4, c[0x4][0x118] ;  /* 0x0100460000047ab9 */ /* 0x000fe20000000a00 */
[----:B------:R-:W-:Y:S01]  /*2ba30*/  ULDC.64 UR6, c[0x4][0x120] ;  /* 0x0100480000067ab9 */ /* 0x000fe20000000a00 */
[----:B------:R-:W-:Y:S01]  /*2ba40*/  ULDC.64 UR8, c[0x4][0x58] ;  /* 0x0100160000087ab9 */ /* 0x000fe20000000a00 */
[----:B-1----:R-:W-:Y:S02]  /*2ba50*/  IMAD.U32 R4, RZ, RZ, UR4 ;  /* 0x00000004ff047e24 */ /* 0x002fe4000f8e00ff */
        /* <DEDUP_REMOVED lines=10> */
[----:B-1----:R-:W-:Y:S05]  /*2bb00*/  CALL.ABS.NOINC R2 ;  /* 0x0000000002007343 */ /* 0x002fea0003c00000 */
.L_x_5365:
[----:B------:R-:W-:Y:S05]  /*2bb10*/  BSYNC B6 ;  /* 0x0000000000067941 */ /* 0x000fea0003800000 */
.L_x_5364:
[----:B------:R-:W2:Y:S01]  /*2bb20*/  LDC R6, c[0x0][0x448] ;  /* 0x00011200ff067b82 */ /* 0x000ea20000000800 */
[----:B------:R-:W1:Y:S01]  /*2bb30*/  S2R R2, SR_TID.X ;  /* 0x0000000000027919 */ /* 0x000e620000002100 */
[----:B------:R-:W-:Y:S02]  /*2bb40*/  ULDC.64 UR8, c[0x0][0x2d8] ;  /* 0x0000b60000087ab9 */ /* 0x000fe40000000a00 */
[----:B------:R-:W-:Y:S01]  /*2bb50*/  UIMAD UR6, UR43, UR8, URZ ;  /* 0x000000082b0672a4 */ /* 0x000fe2000f8e023f */
[----:B------:R-:W3:Y:S01]  /*2bb60*/  S2R R0, SR_TID.X ;  /* 0x0000000000007919 */ /* 0x000ee20000002100 */
[----:B------:R-:W-:Y:S02]  /*2bb70*/  UIMAD.WIDE.U32 UR4, UR36, UR8, URZ ;  /* 0x00000008240472a5 */ /* 0x000fe4000f8e003f */
[----:B------:R-:W-:-:S03]  /*2bb80*/  UIMAD UR6, UR36, UR9, UR6 ;  /* 0x00000009240672a4 */ /* 0x000fc6000f8e0206 */
[----:B------:R-:W-:Y:S01]  /*2bb90*/  ULDC.64 UR8, c[0x0][0x2e0] ;  /* 0x0000b80000087ab9 */ /* 0x000fe20000000a00 */
[----:B------:R-:W-:Y:S02]  /*2bba0*/  UIADD3 UR5, UR5, UR6, URZ ;  /* 0x0000000605057290 */ /* 0x000fe4000fffe03f */
[----:B------:R-:W-:Y:S02]  /*2bbb0*/  UIMAD UR6, UR37, UR8, URZ ;  /* 0x00000008250672a4 */ /* 0x000fe4000f8e023f */
[----:B------:R-:W-:Y:S02]  /*2bbc0*/  UIMAD.WIDE.U32 UR4, UR42, UR8, UR4 ;  /* 0x000000082a0472a5 */ /* 0x000fe4000f8e0004 */
[----:B------:R-:W-:-:S04]  /*2bbd0*/  UIMAD UR6, UR42, UR9, UR6 ;  /* 0x000000092a0672a4 */ /* 0x000fc8000f8e0206 */
[----:B------:R-:W-:Y:S02]  /*2bbe0*/  UIADD3 UR6, UR5, UR6, URZ ;  /* 0x0000000605067290 */ /* 0x000fe4000fffe03f */
[----:B------:R-:W-:Y:S01]  /*2bbf0*/  IMAD.U32 R5, RZ, RZ, UR5 ;  /* 0x00000005ff057e24 */ /* 0x000fe2000f8e00ff */
[----:B--2---:R-:W-:Y:S02]  /*2bc00*/  ISETP.NE.AND P0, PT, R6, 0x1, PT ;  /* 0x000000010600780c */ /* 0x004fe40003f05270 */
[----:B-1----:R-:W-:-:S11]  /*2bc10*/  LOP3.LUT R4, R2, 0x7f, RZ, 0xc0, !PT ;  /* 0x0000007f02047812 */ /* 0x002fd600078ec0ff */
[----:B------:R-:W1:Y:S01]  /*2bc20*/  @P0 LDC R3, c[0x0][0x44c] ;  /* 0x00011300ff030b82 */ /* 0x000e620000000800 */
[----:B---3--:R-:W-:Y:S01]  /*2bc30*/  IMAD.SHL.U32 R0, R0, 0x10, RZ ;  /* 0x0000001000007824 */ /* 0x008fe200078e00ff */
[----:B------:R-:W-:-:S04]  /*2bc40*/  SHF.R.U32.HI R4, RZ, 0x3, R4 ;  /* 0x00000003ff047819 */ /* 0x000fc80000011604 */
[----:B------:R-:W-:Y:S01]  /*2bc50*/  LOP3.LUT R0, R4, 0x70, R0, 0xf8, !PT ;  /* 0x0000007004007812 */ /* 0x000fe200078ef800 */
[----:B------:R-:W-:Y:S01]  /*2bc60*/  IMAD.U32 R4, RZ, RZ, UR4 ;  /* 0x00000004ff047e24 */ /* 0x000fe2000f8e00ff */
[----:B------:R-:W2:Y:S01]  /*2bc70*/  @P0 LDC R2, c[0x0][0x450] ;  /* 0x00011400ff020b82 */ /* 0x000ea20000000800 */
[----:B------:R-:W-:Y:S02]  /*2bc80*/  ULDC.64 UR4, c[0x0][0x2d0] ;  /* 0x0000b40000047ab9 */ /* 0x000fe40000000a00 */
[----:B0-----:R-:W-:-:S04]  /*2bc90*/  VIADD R7, R0, UR40 ;  /* 0x0000002800077c36 */ /* 0x001fc80008000000 */
[----:B------:R-:W-:Y:S01]  /*2bca0*/  IMAD.MOV.U32 R0, RZ, RZ, R7 ;  /* 0x000000ffff007224 */ /* 0x000fe200078e0007 */
[----:B------:R0:W-:Y:S01]  /*2bcb0*/  STL [R1+0x458], R7 ;  /* 0x0004580701007387 */ /* 0x0001e20000100800 */
[----:B-1----:R-:W-:-:S05]  /*2bcc0*/  @P0 IMAD.HI.U32 R3, R7, R3, RZ ;  /* 0x0000000307030227 */ /* 0x002fca00078e00ff */
[----:B--2---:R-:W-:Y:S01]  /*2bcd0*/  @P0 SHF.R.U32.HI R0, RZ, R2, R3 ;  /* 0x00000002ff000219 */ /* 0x004fe20000011603 */
[----:B------:R-:W-:Y:S02]  /*2bce0*/  IMAD.MOV.U32 R2, RZ, RZ, R4 ;  /* 0x000000ffff027224 */ /* 0x000fe400078e0004 */
[----:B------:R-:W-:Y:S01]  /*2bcf0*/  IMAD.U32 R3, RZ, RZ, UR6 ;  /* 0x00000006ff037e24 */ /* 0x000fe2000f8e00ff */
[----:B------:R-:W-:Y:S01]  /*2bd00*/  SHF.R.S32.HI R4, RZ, 0x1f, R0 ;  /* 0x0000001fff047819 */ /* 0x000fe20000011400 */
[----:B------:R-:W1:Y:S01]  /*2bd10*/  S2R R9, SR_TID.X ;  /* 0x0000000000097919 */ /* 0x000e620000002100 */
[----:B------:R-:W-:Y:S01]  /*2bd20*/  ULDC.64 UR6, c[0x0][0x280] ;  /* 0x0000a00000067ab9 */ /* 0x000fe20000000a00 */
[----:B------:R-:W-:-:S04]  /*2bd30*/  IMAD.WIDE.U32 R2, R0, UR4, R2 ;  /* 0x0000000400027c25 */ /* 0x000fc8000f8e0002 */
[----:B------:R-:W-:-:S04]  /*2bd40*/  IMAD R4, R4, UR4, RZ ;  /* 0x0000000404047c24 */ /* 0x000fc8000f8e02ff */
[----:B------:R-:W-:Y:S01]  /*2bd50*/  IMAD R4, R0, UR5, R4 ;  /* 0x0000000500047c24 */ /* 0x000fe2000f8e0204 */
[----:B------:R-:W-:Y:S01]  /*2bd60*/  ULDC.64 UR4, c[0x0][0x2c8] ;  /* 0x0000b20000047ab9 */ /* 0x000fe20000000a00 */
[----:B------:R-:W-:Y:S02]  /*2bd70*/  IMAD.MOV R0, RZ, RZ, -R0 ;  /* 0x000000ffff007224 */ /* 0x000fe400078e0a00 */
[----:B------:R-:W-:Y:S02]  /*2bd80*/  IMAD.IADD R3, R3, 0x1, R4 ;  /* 0x0000000103037824 */ /* 0x000fe400078e0204 */
[----:B------:R-:W-:Y:S02]  /*2bd90*/  IMAD R0, R6, R0, R7 ;  /* 0x0000000006007224 */ /* 0x000fe400078e0207 */
[----:B0-----:R0:W5:Y:S02]  /*2bda0*/  LDL R7, [R1+0x444] ;  /* 0x0004440001077983 */ /* 0x0011640000100800 */
[----:B------:R-:W-:Y:S01]  /*2bdb0*/  IMAD.WIDE.U32 R2, R0, UR4, R2 ;  /* 0x0000000400027c25 */ /* 0x000fe2000f8e0002 */
[----:B------:R-:W-:-:S05]  /*2bdc0*/  SHF.R.S32.HI R4, RZ, 0x1f, R0 ;  /* 0x0000001fff047819 */ /* 0x000fca0000011400 */
[----:B------:R-:W-:Y:S01]  /*2bdd0*/  IMAD R4, R4, UR4, RZ ;  /* 0x0000000404047c24 */ /* 0x000fe2000f8e02ff */
[----:B------:R-:W-:-:S03]  /*2bde0*/  ULDC UR4, c[0x0][0x2b8] ;  /* 0x0000ae0000047ab9 */ /* 0x000fc60000000800 */
[----:B------:R-:W-:Y:S01]  /*2bdf0*/  IMAD R4, R0, UR5, R4 ;  /* 0x0000000500047c24 */ /* 0x000fe2000f8e0204 */
[----:B------:R-:W-:Y:S01]  /*2be00*/  LEA R0, P1, R2, UR6, 0x1 ;  /* 0x0000000602007c11 */ /* 0x000fe2000f8208ff */
[C---:B-1----:R-:W-:Y:S01]  /*2be10*/  IMAD.SHL.U32 R8, R9.reuse, 0x8, RZ ;  /* 0x0000000809087824 */ /* 0x042fe200078e00ff */
[----:B------:R-:W-:Y:S01]  /*2be20*/  LOP3.LUT R9, R9, 0x7f, RZ, 0xc0, !PT ;  /* 0x0000007f09097812 */ /* 0x000fe200078ec0ff */
[----:B------:R-:W-:-:S03]  /*2be30*/  IMAD.IADD R3, R3, 0x1, R4 ;  /* 0x0000000103037824 */ /* 0x000fc600078e0204 */
[----:B------:R-:W-:Y:S02]  /*2be40*/  LOP3.LUT R8, R8, 0x38, RZ, 0xc0, !PT ;  /* 0x0000003808087812 */ /* 0x000fe400078ec0ff */
[----:B------:R-:W-:Y:S02]  /*2be50*/  LEA.HI.X R3, R2, UR7, R3, 0x1, P1 ;  /* 0x0000000702037c11 */ /* 0x000fe400088f0c03 */
[----:B------:R-:W-:Y:S01]  /*2be60*/  ISETP.GE.AND P0, PT, R8, UR4, PT ;  /* 0x0000000408007c0c */ /* 0x000fe2000bf06270 */
[----:B------:R-:W-:Y:S01]  /*2be70*/  UMOV UR4, 0xffffffff ;  /* 0xffffffff00047882 */ /* 0x000fe20000000000 */
[----:B------:R-:W-:Y:S02]  /*2be80*/  SHF.R.U32.HI R9, RZ, 0x3, R9 ;  /* 0x00000003ff097819 */ /* 0x000fe40000011609 */
[----:B0-----:R-:W-:Y:S09]  /*2be90*/  BRA.DIV UR4, `(.L_x_5366) ;  /* 0x0000005204687947 */ /* 0x001ff2000b800000 */
[----:B------:R-:W0:Y:S01]  /*2bea0*/  SHFL.IDX PT, R5, R0, RZ, 0x181f ;  /* 0x00181fff00057589 */ /* 0x000e2200000e0000 */
[----:B------:R-:W-:Y:S01]  /*2beb0*/  ULDC UR4, c[0x0][0x288] ;  /* 0x0000a20000047ab9 */ /* 0x000fe20000000800 */
[----:B------:R-:W-:Y:S02]  /*2bec0*/  VIADD R9, R9, UR40 ;  /* 0x0000002809097c36 */ /* 0x000fe40008000000 */
[----:B------:R-:W1:Y:S01]  /*2bed0*/  SHFL.IDX PT, R4, R3, RZ, 0x181f ;  /* 0x00181fff03047589 */ /* 0x000e6200000e0000 */
[----:B------:R-:W-:Y:S02]  /*2bee0*/  IMAD R2, R6, UR4, RZ ;  /* 0x0000000406027c24 */ /* 0x000fe4000f8e02ff */
[C---:B------:R-:W-:Y:S01]  /*2bef0*/  VIADD R6, R9.reuse, 0x10 ;  /* 0x0000001009067836 */ /* 0x040fe20000000000 */
[----:B------:R-:W-:Y:S02]  /*2bf00*/  STL [R1+0x454], R9 ;  /* 0x0004540901007387 */ /* 0x000fe40000100800 */
[----:B------:R-:W-:-:S02]  /*2bf10*/  ISETP.GE.AND P1, PT, R9, R2, PT ;  /* 0x000000020900720c */ /* 0x000fc40003f26270 */
[----:B------:R2:W-:Y:S11]  /*2bf20*/  STL [R1+0x460], R6 ;  /* 0x0004600601007387 */ /* 0x0005f60000100800 */
[----:B0-----:R-:W-:-:S05]  /*2bf30*/  @!P1 LEA R5, P2, R8, R5, 0x1 ;  /* 0x0000000508059211 */ /* 0x001fca00078408ff */
[----:B-1----:R-:W-:-:S05]  /*2bf40*/  @!P1 IMAD.X R4, RZ, RZ, R4, P2 ;  /* 0x000000ffff049224 */ /* 0x002fca00010e0604 */
[----:B------:R-:W-:-:S04]  /*2bf50*/  @!P1 LOP3.LUT R5, R5, R4, RZ, 0x3c, !PT ;  /* 0x0000000405059212 */ /* 0x000fc800078e3cff */
[----:B------:R-:W-:-:S04]  /*2bf60*/  @!P1 LOP3.LUT R4, R5, R4, RZ, 0x3c, !PT ;  /* 0x0000000405049212 */ /* 0x000fc800078e3cff */
[----:B------:R-:W-:-:S05]  /*2bf70*/  @!P1 LOP3.LUT R5, R5, R4, RZ, 0x3c, !PT ;  /* 0x0000000405059212 */ /* 0x000fca00078e3cff */
[----:B------:R-:W-:Y:S01]  /*2bf80*/  @!PT LDS RZ, [RZ] ;  /* 0x00000000fffff984 */ /* 0x000fe20000000800 */
[----:B-----5:R0:W-:Y:S01]  /*2bf90*/  @!P1 LDGSTS.E.BYPASS.LTC128B.128 [R7+0x20400], desc[UR46][R4.64], !P0 ;  /* 0x2040000004079fae */ /* 0x0201e2000c101d6e */
[----:B------:R-:W-:Y:S01]  /*2bfa0*/  ISETP.GE.AND P1, PT, R6, R2, PT ;  /* 0x000000020600720c */ /* 0x000fe20003f26270 */
[----:B--2---:R-:W-:-:S05]  /*2bfb0*/  VIADD R6, R9, 0x20 ;  /* 0x0000002009067836 */ /* 0x004fca0000000000 */
[----:B------:R-:W-:Y:S04]  /*2bfc0*/  STL [R1+0x464], R6 ;  /* 0x0004640601007387 */ /* 0x000fe80000100800 */
[----:B0-----:R-:W0:Y:S04]  /*2bfd0*/  SHFL.IDX PT, R5, R0, 0x1, 0x181f ;  /* 0x00381f0000057f89 */ /* 0x001e2800000e0000 */
[----:B------:R-:W1:Y:S01]  /*2bfe0*/  SHFL.IDX PT, R4, R3, 0x1, 0x181f ;  /* 0x00381f0003047f89 */ /* 0x000e6200000e0000 */
[----:B0-----:R-:W-:-:S05]  /*2bff0*/  @!P1 LEA R5, P2, R8, R5, 0x1 ;  /* 0x0000000508059211 */ /* 0x001fca00078408ff */
[----:B-1----:R-:W-:-:S05]  /*2c000*/  @!P1 IMAD.X R4, RZ, RZ, R4, P2 ;  /* 0x000000ffff049224 */ /* 0x002fca00010e0604 */
[----:B------:R-:W-:-:S04]  /*2c010*/  @!P1 LOP3.LUT R5, R5, R4, RZ, 0x3c, !PT ;  /* 0x0000000405059212 */ /* 0x000fc800078e3cff */
[----:B------:R-:W-:-:S04]  /*2c020*/  @!P1 LOP3.LUT R4, R5, R4, RZ, 0x3c, !PT ;  /* 0x0000000405049212 */ /* 0x000fc800078e3cff */
[----:B------:R-:W-:-:S05]  /*2c030*/  @!P1 LOP3.LUT R5, R5, R4, RZ, 0x3c, !PT ;  /* 0x0000000405059212 */ /* 0x000fca00078e3cff */
[----:B------:R0:W-:Y:S01]  /*2c040*/  @!P1 LDGSTS.E.BYPASS.LTC128B.128 [R7+0x20c00], desc[UR46][R4.64], !P0 ;  /* 0x20c0000004079fae */ /* 0x0001e2000c101d6e */
[----:B------:R-:W-:-:S03]  /*2c050*/  ISETP.GE.AND P1, PT, R6, R2, PT ;  /* 0x000000020600720c */ /* 0x000fc60003f26270 */
[----:B0-----:R-:W0:Y:S04]  /*2c060*/  SHFL.IDX PT, R5, R0, 0x2, 0x181f ;  /* 0x00581f0000057f89 */ /* 0x001e2800000e0000 */
[----:B------:R-:W1:Y:S04]  /*2c070*/  SHFL.IDX PT, R4, R3, 0x2, 0x181f ;  /* 0x00581f0003047f89 */ /* 0x000e6800000e0000 */
[----:B------:R-:W2:Y:S04]  /*2c080*/  SHFL.IDX PT, R0, R0, 0x3, 0x181f ;  /* 0x00781f0000007f89 */ /* 0x000ea800000e0000 */
[----:B------:R-:W3:Y:S01]  /*2c090*/  SHFL.IDX PT, R3, R3, 0x3, 0x181f ;  /* 0x00781f0003037f89 */ /* 0x000ee200000e0000 */
[----:B0-----:R-:W-:-:S05]  /*2c0a0*/  @!P1 LEA R5, P2, R8, R5, 0x1 ;  /* 0x0000000508059211 */ /* 0x001fca00078408ff */
[----:B-1----:R-:W-:-:S05]  /*2c0b0*/  @!P1 IMAD.X R4, RZ, RZ, R4, P2 ;  /* 0x000000ffff049224 */ /* 0x002fca00010e0604 */
[----:B------:R-:W-:-:S04]  /*2c0c0*/  @!P1 LOP3.LUT R5, R5, R4, RZ, 0x3c, !PT ;  /* 0x0000000405059212 */ /* 0x000fc800078e3cff */
[----:B------:R-:W-:-:S04]  /*2c0d0*/  @!P1 LOP3.LUT R4, R5, R4, RZ, 0x3c, !PT ;  /* 0x0000000405049212 */ /* 0x000fc800078e3cff */
[----:B------:R-:W-:-:S05]  /*2c0e0*/  @!P1 LOP3.LUT R5, R5, R4, RZ, 0x3c, !PT ;  /* 0x0000000405059212 */ /* 0x000fca00078e3cff */
[----:B--23--:R1:W-:Y:S02]  /*2c0f0*/  @!P1 LDGSTS.E.BYPASS.LTC128B.128 [R7+0x21400], desc[UR46][R4.64], !P0 ;  /* 0x2140000004079fae */ /* 0x00c3e4000c101d6e */
.L_x_5486:
[----:B01----:R-:W2:Y:S02]  /*2c100*/  LDL R4, [R1+0x454] ;  /* 0x0004540001047983 */ /* 0x003ea40000100800 */
[----:B--2---:R-:W-:-:S05]  /*2c110*/  VIADD R4, R4, 0x30 ;  /* 0x0000003004047836 */ /* 0x004fca0000000000 */
[----:B------:R-:W-:Y:S01]  /*2c120*/  ISETP.GE.AND P1, PT, R4, R2, PT ;  /* 0x000000020400720c */ /* 0x000fe20003f26270 */
[----:B------:R0:W-:-:S12]  /*2c130*/  STL [R1+0x478], R4 ;  /* 0x0004780401007387 */ /* 0x0001d80000100800 */
[----:B------:R-:W-:-:S05]  /*2c140*/  @!P1 LEA R2, P2, R8, R0, 0x1 ;  /* 0x0000000008029211 */ /* 0x000fca00078408ff */
[----:B------:R-:W-:-:S05]  /*2c150*/  @!P1 IMAD.X R3, RZ, RZ, R3, P2 ;  /* 0x000000ffff039224 */ /* 0x000fca00010e0603 */
[----:B------:R-:W-:Y:S01]  /*2c160*/  @!PT LDS RZ, [RZ] ;  /* 0x00000000fffff984 */ /* 0x000fe20000000800 */
[----:B------:R-:W-:Y:S01]  /*2c170*/  @!PT LDS RZ, [RZ] ;  /* 0x00000000fffff984 */ /* 0x000fe20000000800 */
[----:B------:R-:W-:Y:S01]  /*2c180*/  @!PT LDS RZ, [RZ] ;  /* 0x00000000fffff984 */ /* 0x000fe20000000800 */
[----:B------:R0:W-:Y:S01]  /*2c190*/  @!P1 LDGSTS.E.BYPASS.LTC128B.128 [R7+0x21c00], desc[UR46][R2.64], !P0 ;  /* 0x21c0000002079fae */ /* 0x0001e2000c101d6e */
[----:B------:R-:W-:Y:S01]  /*2c1a0*/  PLOP3.LUT P0, PT, PT, PT, PT, 0x80, 0x0 ;  /* 0x000000000000781c */ /* 0x000fe20003f0f070 */
[----:B------:R-:W-:-:S12]  /*2c1b0*/  NOP ;  /* 0x0000000000007918 */ /* 0x000fd80000000000 */
.L_x_5367:
[----:B------:R-:W-:Y:S02]  /*2c1c0*/  PLOP3.LUT P1, PT, P1, P0, PT, 0xa2, 0x0 ;  /* 0x000000000000781c */ /* 0x000fe40000f21472 */
[----:B------:R-:W-:-:S08]  /*2c1d0*/  @P0 R2UR P1, UR4, R17 ;  /* 0x00000000110402ca */ /* 0x000fd00000020000 */
[----:B------:R-:W-:-:S05]  /*2c1e0*/  @P0 PLOP3.LUT P0, PT, P1, PT, PT, 0x80, 0x0 ;  /* 0x000000000000081c */ /* 0x000fca0000f0f070 */
[----:B------:R-:W-:Y:S01]  /*2c1f0*/  @!P1 SYNCS.ARRIVE.TRANS64.RED.A0T1 RZ, [UR4+0x38800], RZ ;  /* 0x038800ffffff99a7 */ /* 0x000fe20008200404 */
[----:B------:R-:W-:Y:S07]  /*2c200*/  @!P1 ARRIVES.LDGSTSBAR.64.TRANSCNT [UR4+0x38800] ;  /* 0x03880000ff0099b0 */ /* 0x000fee0008000a84 */
[----:B------:R-:W-:Y:S05]  /*2c210*/  @P0 BRA.U.ANY `(.L_x_5367) ;  /* 0xfffffffd00e80947 */ /* 0x000fea000393ffff */
[----:B0-----:R-:W0:Y:S01]  /*2c220*/  LDC.64 R2, c[0x0][0x3d8] ;  /* 0x0000f600ff027b82 */ /* 0x001e220000000a00 */
[----:B------:R-:W-:Y:S01]  /*2c230*/  NOP ;  /* 0x0000000000007918 */ /* 0x000fe20000000000 */
[C---:B0-----:R-:W-:Y:S01]  /*2c240*/  IMAD R0, R2.reuse, UR43, RZ ;  /* 0x0000002b02007c24 */ /* 0x041fe2000f8e02ff */
[----:B------:R0:W-:Y:S01]  /*2c250*/  SYNCS.ARRIVE.TRANS64.A1T0 RZ, [R17+URZ+0x38800], RZ ;  /* 0x038800ff11ff79a7 */ /* 0x0001e2000810003f */
[----:B------:R-:W-:Y:S01]  /*2c260*/  IMAD.WIDE.U32 R4, R2, UR36, RZ ;  /* 0x0000002402047c25 */ /* 0x000fe2000f8e00ff */
[----:B------:R-:W-:Y:S03]  /*2c270*/  BSSY B6, `(.L_x_5368) ;  /* 0x0000018000067945 */ /* 0x000fe60003800000 */
[----:B------:R-:W-:Y:S01]  /*2c280*/  IMAD R3, R3, UR36, R0 ;  /* 0x0000002403037c24 */ /* 0x000fe2000f8e0200 */
[----:B------:R0:W-:Y:S01]  /*2c290*/  STL.64 [R1+0x470], R4 ;  /* 0x0004700401007387 */ /* 0x0001e20000100a00 */
[----:B------:R-:W-:-:S05]  /*2c2a0*/  VIADD R0, R17, 0x26400 ;  /* 0x0002640011007836 */ /* 0x000fca0000000000 */
[----:B------:R-:W-:Y:S01]  /*2c2b0*/  LOP3.LUT P0, RZ, R0, 0x3ff, RZ, 0xc0, !PT ;  /* 0x000003ff00ff7812 */ /* 0x000fe2000780c0ff */
[----:B------:R-:W-:-:S05]  /*2c2c0*/  IMAD.IADD R0, R5, 0x1, R3 ;  /* 0x0000000105007824 */ /* 0x000fca00078e0203 */
[----:B------:R0:W-:Y:S07]  /*2c2d0*/  STL [R1+0x47c], R0 ;  /* 0x00047c0001007387 */ /* 0x0001ee0000100800 */
        /* <DEDUP_REMOVED lines=17> */
.L_x_5369:
[----:B------:R-:W-:Y:S05]  /*2c3f0*/  BSYNC B6 ;  /* 0x0000000000067941 */ /* 0x000fea0003800000 */
.L_x_5368:
[----:B0-----:R-:W2:Y:S01]  /*2c400*/  LDL.LU.64 R4, [R1+0x470] ;  /* 0x0004700001047983 */ /* 0x001ea20000300a00 */
[----:B------:R-:W0:Y:S01]  /*2c410*/  LDC R8, c[0x0][0x448] ;  /* 0x00011200ff087b82 */ /* 0x000e220000000800 */
[----:B------:R-:W-:Y:S02]  /*2c420*/  ULDC.64 UR8, c[0x0][0x3e0] ;  /* 0x0000f80000087ab9 */ /* 0x000fe40000000a00 */
[----:B------:R-:W3:Y:S04]  /*2c430*/  LDL.LU R2, [R1+0x47c] ;  /* 0x00047c0001027983 */ /* 0x000ee80000300800 */
[----:B------:R-:W4:Y:S01]  /*2c440*/  LDL.LU R3, [R1+0x458] ;  /* 0x0004580001037983 */ /* 0x000f220000300800 */
[----:B------:R-:W-:Y:S01]  /*2c450*/  UIMAD UR6, UR37, UR8, URZ ;  /* 0x00000008250672a4 */ /* 0x000fe2000f8e023f */
[----:B------:R-:W-:Y:S01]  /*2c460*/  LOP3.LUT R18, R18, 0xffffffef, RZ, 0xc0, !PT ;  /* 0xffffffef12127812 */ /* 0x000fe200078ec0ff */
[----:B------:R-:W1:Y:S02]  /*2c470*/  S2R R10, SR_TID.X ;  /* 0x00000000000a7919 */ /* 0x000e640000002100 */
[----:B------:R-:W-:Y:S01]  /*2c480*/  UIMAD UR6, UR42, UR9, UR6 ;  /* 0x000000092a0672a4 */ /* 0x000fe2000f8e0206 */
[----:B------:R-:W5:Y:S01]  /*2c490*/  S2R R11, SR_TID.X ;  /* 0x00000000000b7919 */ /* 0x000f620000002100 */
[----:B0-----:R-:W-:-:S13]  /*2c4a0*/  ISETP.NE.AND P0, PT, R8, 0x1, PT ;  /* 0x000000010800780c */ /* 0x001fda0003f05270 */
[----:B------:R-:W0:Y:S01]  /*2c4b0*/  @P0 LDC R0, c[0x0][0x450] ;  /* 0x00011400ff000b82 */ /* 0x000e220000000800 */
[----:B-1----:R-:W-:Y:S02]  /*2c4c0*/  IMAD.SHL.U32 R10, R10, 0x8, RZ ;  /* 0x000000080a0a7824 */ /* 0x002fe400078e00ff */
[----:B-----5:R-:W-:-:S03]  /*2c4d0*/  IMAD.SHL.U32 R9, R11, 0x8, RZ ;  /* 0x000000080b097824 */ /* 0x020fc600078e00ff */
[----:B------:R-:W-:-:S04]  /*2c4e0*/  LOP3.LUT R10, R10, 0x38, RZ, 0xc0, !PT ;  /* 0x000000380a0a7812 */ /* 0x000fc800078ec0ff */
[C---:B------:R-:W-:Y:S02]  /*2c4f0*/  LOP3.LUT R12, R10.reuse, 0x80, RZ, 0xfc, !PT ;  /* 0x000000800a0c7812 */ /* 0x040fe400078efcff */
[----:B------:R-:W-:Y:S02]  /*2c500*/  LOP3.LUT R10, R10, 0x40, RZ, 0xfc, !PT ;  /* 0x000000400a0a7812 */ /* 0x000fe400078efcff */
[----:B------:R-:W-:Y:S02]  /*2c510*/  LOP3.LUT R9, R9, 0x38, RZ, 0xc0, !PT ;  /* 0x0000003809097812 */ /* 0x000fe400078ec0ff */
[----:B--2---:R-:W-:Y:S02]  /*2c520*/  R2UR UR5, R5 ;  /* 0x00000000050572ca */ /* 0x004fe400000e0000 */
[----:B------:R-:W-:Y:S02]  /*2c530*/  R2UR UR4, R4 ;  /* 0x00000000040472ca */ /* 0x000fe400000e0000 */
[----:B---3--:R-:W-:-:S02]  /*2c540*/  R2UR UR5, R2 ;  /* 0x00000000020572ca */ /* 0x008fc400000e0000 */
[----:B------:R-:W1:Y:S01]  /*2c550*/  @P0 LDC R2, c[0x0][0x44c] ;  /* 0x00011300ff020b82 */ /* 0x000e620000000800 */
[----:B----4-:R-:W-:-:S10]  /*2c560*/  IMAD.MOV.U32 R4, RZ, RZ, R3 ;  /* 0x000000ffff047224 */ /* 0x010fd400078e0003 */
[----:B------:R-:W-:-:S04]  /*2c570*/  UIMAD.WIDE.U32 UR4, UR42, UR8, UR4 ;  /* 0x000000082a0472a5 */ /* 0x000fc8000f8e0004 */
[----:B------:R-:W-:Y:S02]  /*2c580*/  UIADD3 UR6, UR5, UR6, URZ ;  /* 0x0000000605067290 */ /* 0x000fe4000fffe03f */
[----:B------:R-:W-:Y:S02]  /*2c590*/  IMAD.U32 R6, RZ, RZ, UR4 ;  /* 0x00000004ff067e24 */ /* 0x000fe4000f8e00ff */
[----:B------:R-:W-:Y:S01]  /*2c5a0*/  IMAD.U32 R7, RZ, RZ, UR5 ;  /* 0x00000005ff077e24 */ /* 0x000fe2000f8e00ff */
[----:B------:R-:W-:Y:S01]  /*2c5b0*/  ULDC.64 UR4, c[0x0][0x3d0] ;  /* 0x0000f40000047ab9 */ /* 0x000fe20000000a00 */
[----:B-1----:R-:W-:-:S05]  /*2c5c0*/  @P0 IMAD.HI.U32 R2, R3, R2, RZ ;  /* 0x0000000203020227 */ /* 0x002fca00078e00ff */
[----:B0-----:R-:W-:Y:S01]  /*2c5d0*/  @P0 SHF.R.U32.HI R4, RZ, R0, R2 ;  /* 0x00000000ff040219 */ /* 0x001fe20000011602 */
[----:B------:R-:W-:-:S03]  /*2c5e0*/  IMAD.MOV.U32 R2, RZ, RZ, R6 ;  /* 0x000000ffff027224 */ /* 0x000fc600078e0006 */
[--C-:B------:R-:W-:Y:S01]  /*2c5f0*/  SHF.R.S32.HI R5, RZ, 0x1f, R4.reuse ;  /* 0x0000001fff057819 */ /* 0x100fe20000011404 */
[----:B------:R-:W-:-:S04]  /*2c600*/  IMAD.MOV R0, RZ, RZ, -R4 ;  /* 0x000000ffff007224 */ /* 0x000fc800078e0a04 */
[----:B------:R-:W-:Y:S02]  /*2c610*/  IMAD R0, R8, R0, R3 ;  /* 0x0000000008007224 */ /* 0x000fe400078e0203 */
[----:B------:R-:W-:Y:S02]  /*2c620*/  IMAD.U32 R3, RZ, RZ, UR6 ;  /* 0x00000006ff037e24 */ /* 0x000fe4000f8e00ff */
[----:B------:R-:W-:Y:S02]  /*2c630*/  IMAD R5, R5, UR4, RZ ;  /* 0x0000000405057c24 */ /* 0x000fe4000f8e02ff */
[----:B------:R-:W-:-:S04]  /*2c640*/  IMAD.WIDE.U32 R2, R4, UR4, R2 ;  /* 0x0000000404027c25 */ /* 0x000fc8000f8e0002 */
        /* <DEDUP_REMOVED lines=14> */
[----:B------:R-:W-:Y:S01]  /*2c730*/  ISETP.GE.AND P3, PT, R9, UR4, PT ;  /* 0x0000000409007c0c */ /* 0x000fe2000bf66270 */
[----:B------:R-:W1:Y:S01]  /*2c740*/  S2R R12, SR_TID.X ;  /* 0x00000000000c7919 */ /* 0x000e620000002100 */
[----:B------:R-:W-:-:S02]  /*2c750*/  LEA.HI.X R6, R2, UR5, R6, 0x1, P0 ;  /* 0x0000000502067c11 */ /* 0x000fc400080f0c06 */
[----:B------:R-:W-:Y:S02]  /*2c760*/  SEL R2, RZ, 0x1, P3 ;  /* 0x00000001ff027807 */ /* 0x000fe40001800000 */
[----:B------:R-:W-:Y:S02]  /*2c770*/  SEL R3, RZ, 0x4, P2 ;  /* 0x00000004ff037807 */ /* 0x000fe40001000000 */
[----:B------:R-:W-:-:S04]  /*2c780*/  SEL R4, RZ, 0x2, P1 ;  /* 0x00000002ff047807 */ /* 0x000fc80000800000 */
[----:B------:R-:W-:Y:S02]  /*2c790*/  IADD3 R2, R3, R4, R2 ;  /* 0x0000000403027210 */ /* 0x000fe40007ffe002 */
[----:B------:R-:W-:-:S04]  /*2c7a0*/  @P3 LOP3.LUT R18, R18, 0x10, RZ, 0xfc, !PT ;  /* 0x0000001012123812 */ /* 0x000fc800078efcff */
[----:B------:R-:W-:-:S04]  /*2c7b0*/  LOP3.LUT R18, R18, 0xfffffffb, RZ, 0xc0, !PT ;  /* 0xfffffffb12127812 */ /* 0x000fc800078ec0ff */
[----:B------:R-:W-:-:S04]  /*2c7c0*/  @P2 LOP3.LUT R18, R18, 0x4, RZ, 0xfc, !PT ;  /* 0x0000000412122812 */ /* 0x000fc800078efcff */
[----:B------:R-:W-:Y:S01]  /*2c7d0*/  LOP3.LUT R18, R18, 0xfffffff7, RZ, 0xc0, !PT ;  /* 0xfffffff712127812 */ /* 0x000fe200078ec0ff */
[----:B0-----:R-:W-:-:S03]  /*2c7e0*/  IMAD.SHL.U32 R10, R10, 0x8, RZ ;  /* 0x000000080a0a7824 */ /* 0x001fc600078e00ff */
[----:B------:R-:W-:Y:S01]  /*2c7f0*/  @P1 LOP3.LUT R18, R18, 0x8, RZ, 0xfc, !PT ;  /* 0x0000000812121812 */ /* 0x000fe200078efcff */
[----:B-1----:R-:W-:Y:S01]  /*2c800*/  IMAD.SHL.U32 R12, R12, 0x8, RZ ;  /* 0x000000080c0c7824 */ /* 0x002fe200078e00ff */
[----:B------:R-:W-:-:S04]  /*2c810*/  LOP3.LUT R10, R10, 0x38, RZ, 0xc0, !PT ;  /* 0x000000380a0a7812 */ /* 0x000fc800078ec0ff */
[----:B------:R-:W-:Y:S02]  /*2c820*/  LOP3.LUT R10, R10, 0x100, RZ, 0xfc, !PT ;  /* 0x000001000a0a7812 */ /* 0x000fe400078efcff */
[----:B------:R-:W-:Y:S02]  /*2c830*/  LOP3.LUT R12, R12, 0x38, RZ, 0xc0, !PT ;  /* 0x000000380c0c7812 */ /* 0x000fe400078ec0ff */
[----:B------:R-:W-:Y:S01]  /*2c840*/  ISETP.GE.AND P0, PT, R10, UR4, PT ;  /* 0x000000040a007c0c */ /* 0x000fe2000bf06270 */
[C---:B------:R-:W-:Y:S01]  /*2c850*/  IMAD.SHL.U32 R10, R11.reuse, 0x8, RZ ;  /* 0x000000080b0a7824 */ /* 0x040fe200078e00ff */
[----:B------:R-:W-:Y:S01]  /*2c860*/  LOP3.LUT R12, R12, 0xc0, RZ, 0xfc, !PT ;  /* 0x000000c00c0c7812 */ /* 0x000fe200078efcff */
[----:B------:R-:W-:Y:S01]  /*2c870*/  IMAD.SHL.U32 R11, R11, 0x8, RZ ;  /* 0x000000080b0b7824 */ /* 0x000fe200078e00ff */
[----:B------:R-:W-:Y:S02]  /*2c880*/  SEL R3, RZ, 0x10, P0 ;  /* 0x00000010ff037807 */ /* 0x000fe40000000000 */
[----:B------:R-:W-:-:S02]  /*2c890*/  LOP3.LUT R10, R10, 0x38, RZ, 0xc0, !PT ;  /* 0x000000380a0a7812 */ /* 0x000fc400078ec0ff */
[----:B------:R-:W-:Y:S02]  /*2c8a0*/  ISETP.GE.AND P5, PT, R12, UR4, PT ;  /* 0x000000040c007c0c */ /* 0x000fe4000bfa6270 */
[----:B------:R-:W-:Y:S02]  /*2c8b0*/  LOP3.LUT R12, R10, 0x180, RZ, 0xfc, !PT ;  /* 0x000001800a0c7812 */ /* 0x000fe400078efcff */
[----:B------:R-:W-:Y:S02]  /*2c8c0*/  LOP3.LUT R11, R11, 0x38, RZ, 0xc0, !PT ;  /* 0x000000380b0b7812 */ /* 0x000fe400078ec0ff */
[----:B------:R-:W-:Y:S02]  /*2c8d0*/  ISETP.GE.AND P1, PT, R12, UR4, PT ;  /* 0x000000040c007c0c */ /* 0x000fe4000bf26270 */
[----:B------:R-:W-:Y:S02]  /*2c8e0*/  LOP3.LUT R10, R11, 0x140, RZ, 0xfc, !PT ;  /* 0x000001400b0a7812 */ /* 0x000fe400078efcff */
[----:B------:R-:W-:-:S02]  /*2c8f0*/  SEL R4, RZ, 0x8, P5 ;  /* 0x00000008ff047807 */ /* 0x000fc40002800000 */
[----:B------:R-:W-:Y:S02]  /*2c900*/  SEL R5, RZ, 0x40, P1 ;  /* 0x00000040ff057807 */ /* 0x000fe40000800000 */
[----:B------:R-:W-:Y:S02]  /*2c910*/  LOP3.LUT R7, R11, 0x1c0, RZ, 0xfc, !PT ;  /* 0x000001c00b077812 */ /* 0x000fe400078efcff */
[----:B------:R-:W-:Y:S02]  /*2c920*/  ISETP.GE.AND P1, PT, R10, UR4, PT ;  /* 0x000000040a007c0c */ /* 0x000fe4000bf26270 */
[----:B------:R-:W-:Y:S02]  /*2c930*/  IADD3 R2, R3, R2, R4 ;  /* 0x0000000203027210 */ /* 0x000fe40007ffe004 */
[----:B------:R-:W-:Y:S02]  /*2c940*/  SEL R3, RZ, 0x20, P1 ;  /* 0x00000020ff037807 */ /* 0x000fe40000800000 */
[----:B------:R-:W-:Y:S01]  /*2c950*/  ISETP.GE.AND P2, PT, R7, UR4, PT ;  /* 0x0000000407007c0c */ /* 0x000fe2000bf46270 */
[----:B------:R-:W-:Y:S01]  /*2c960*/  UMOV UR4, 0xffffffff ;  /* 0xffffffff00047882 */ /* 0x000fe20000000000 */
[----:B------:R-:W-:-:S02]  /*2c970*/  IADD3 R5, R5, R2, R3 ;  /* 0x0000000205057210 */ /* 0x000fc40007ffe003 */
[----:B------:R-:W-:-:S05]  /*2c980*/  SEL R7, RZ, 0x80, P2 ;  /* 0x00000080ff077807 */ /* 0x000fca0001000000 */
[----:B------:R-:W-:Y:S01]  /*2c990*/  IMAD.IADD R7, R5, 0x1, R7 ;  /* 0x0000000105077824 */ /* 0x000fe200078e0207 */
[----:B------:R-:W-:Y:S06]  /*2c9a0*/  BRA.DIV UR4, `(.L_x_5370) ;  /* 0x0000004a04f87947 */ /* 0x000fec000b800000 */
[----:B------:R-:W2:Y:S01]  /*2c9b0*/  LDL.LU R2, [R1+0x460] ;  /* 0x0004600001027983 */ /* 0x000ea20000300800 */
[----:B------:R-:W-:-:S03]  /*2c9c0*/  ULDC UR4, c[0x0][0x288] ;  /* 0x0000a20000047ab9 */ /* 0x000fc60000000800 */
[----:B------:R-:W3:Y:S04]  /*2c9d0*/  LDL.LU R3, [R1+0x454] ;  /* 0x0004540001037983 */ /* 0x000ee80000300800 */
[----:B------:R-:W4:Y:S04]  /*2c9e0*/  LDL R11, [R1+0x444] ;  /* 0x00044400010b7983 */ /* 0x000f280000100800 */
[----:B------:R-:W5:Y:S01]  /*2c9f0*/  LDL.LU R13, [R1+0x464] ;  /* 0x00046400010d7983 */ /* 0x000f620000300800 */
[----:B------:R-:W-:Y:S01]  /*2ca00*/  IMAD R4, R8, UR4, RZ ;  /* 0x0000000408047c24 */ /* 0x000fe2000f8e02ff */
[----:B------:R-:W-:-:S04]  /*2ca10*/  LOP3.LUT R18, R18, 0xffff7fff, RZ, 0xc0, !PT ;  /* 0xffff7fff12127812 */ /* 0x000fc800078ec0ff */
[----:B------:R-:W-:-:S04]  /*2ca20*/  @P0 LOP3.LUT R18, R18, 0x8000, RZ, 0xfc, !PT ;  /* 0x0000800012120812 */ /* 0x000fc800078efcff */
[C---:B------:R-:W-:Y:S02]  /*2ca30*/  LOP3.LUT P0, RZ, R18.reuse, 0x10, RZ, 0xc0, !PT ;  /* 0x0000001012ff7812 */ /* 0x040fe4000780c0ff */
[----:B------:R-:W-:-:S04]  /*2ca40*/  LOP3.LUT R18, R18, 0xffffbfff, RZ, 0xc0, !PT ;  /* 0xffffbfff12127812 */ /* 0x000fc800078ec0ff */
[----:B------:R-:W-:-:S04]  /*2ca50*/  @P1 LOP3.LUT R18, R18, 0x4000, RZ, 0xfc, !PT ;  /* 0x0000400012121812 */ /* 0x000fc800078efcff */
[C---:B------:R-:W-:Y:S02]  /*2ca60*/  LOP3.LUT P1, RZ, R18.reuse, 0x8, RZ, 0xc0, !PT ;  /* 0x0000000812ff7812 */ /* 0x040fe4000782c0ff */
[----:B------:R-:W-:Y:S01]  /*2ca70*/  LOP3.LUT R18, R18, 0xffffdfff, RZ, 0xc0, !PT ;  /* 0xffffdfff12127812 */ /* 0x000fe200078ec0ff */
[----:B------:R-:W-:Y:S01]  /*2ca80*/  SHFL.IDX PT, R14, R0, 0x1, 0x181f ;  /* 0x00381f00000e7f89 */ /* 0x000fe200000e0000 */
[-C--:B--2---:R-:W-:Y:S02]  /*2ca90*/  ISETP.GE.AND P3, PT, R2, R4.reuse, PT ;  /* 0x000000040200720c */ /* 0x084fe40003f66270 */
[----:B------:R-:W0:Y:S01]  /*2caa0*/  S2R R2, SR_TID.X ;  /* 0x0000000000027919 */ /* 0x000e220000002100 */
[----:B---3--:R-:W-:Y:S02]  /*2cab0*/  ISETP.GE.AND P2, PT, R3, R4, PT ;  /* 0x000000040300720c */ /* 0x008fe40003f46270 */
[----:B------:R-:W1:Y:S01]  /*2cac0*/  SHFL.IDX PT, R3, R0, RZ, 0x181f ;  /* 0x00181fff00037589 */ /* 0x000e6200000e0000 */
[----:B0-----:R-:W-:-:S03]  /*2cad0*/  IMAD.SHL.U32 R12, R2, 0x8, RZ ;  /* 0x00000008020c7824 */ /* 0x001fc600078e00ff */
[----:B------:R-:W0:Y:S02]  /*2cae0*/  SHFL.IDX PT, R2, R6, RZ, 0x181f ;  /* 0x00181fff06027589 */ /* 0x000e2400000e0000 */
[----:B------:R-:W-:-:S05]  /*2caf0*/  LOP3.LUT R12, R12, 0x38, RZ, 0xc0, !PT ;  /* 0x000000380c0c7812 */ /* 0x000fca00078ec0ff */
[----:B-1----:R-:W-:Y:S02]  /*2cb00*/  @!P2 LEA R3, P6, R12, R3, 0x1 ;  /* 0x000000030c03a211 */ /* 0x002fe400078c08ff */
[----:B------:R-:W-:Y:S02]  /*2cb10*/  @!P2 LOP3.LUT R8, R5, 0x40, RZ, 0xc0, !PT ;  /* 0x000000400508a812 */ /* 0x000fe400078ec0ff */
[----:B------:R-:W-:Y:S01]  /*2cb20*/  @P3 LOP3.LUT R18, R18, 0x2000, RZ, 0xfc, !PT ;  /* 0x0000200012123812 */ /* 0x000fe200078efcff */
[----:B0-----:R-:W-:-:S05]  /*2cb30*/  @!P2 IMAD.X R2, RZ, RZ, R2, P6 ;  /* 0x000000ffff02a224 */ /* 0x001fca00030e0602 */
[----:B------:R-:W-:-:S04]  /*2cb40*/  @!P2 LOP3.LUT R3, R3, R2, RZ, 0x3c, !PT ;  /* 0x000000020303a212 */ /* 0x000fc800078e3cff */
[C---:B------:R-:W-:Y:S02]  /*2cb50*/  @!P2 LOP3.LUT R2, R3.reuse, R2, RZ, 0x3c, !PT ;  /* 0x000000020302a212 */ /* 0x040fe400078e3cff */
[----:B------:R-:W-:Y:S02]  /*2cb60*/  @!P2 SHF.R.U32.HI R8, RZ, 0x2, R8 ;  /* 0x00000002ff08a819 */ /* 0x000fe40000011608 */
[----:B------:R-:W-:Y:S02]  /*2cb70*/  @!P2 LOP3.LUT R3, R3, R2, RZ, 0x3c, !PT ;  /* 0x000000020303a212 */ /* 0x000fe400078e3cff */
[----:B------:R-:W-:Y:S02]  /*2cb80*/  LOP3.LUT P6, RZ, R18, 0x4, RZ, 0xc0, !PT ;  /* 0x0000000412ff7812 */ /* 0x000fe400078cc0ff */
[----:B------:R-:W-:Y:S01]  /*2cb90*/  @!P2 ISETP.NE.U32.AND P3, PT, R8, RZ, PT ;  /* 0x000000ff0800a20c */ /* 0x000fe20003f65070 */
[----:B----4-:R-:W-:Y:S01]  /*2cba0*/  @!P2 LDGSTS.E.BYPASS.LTC128B.128 [R11+0x26400], desc[UR46][R2.64], !P0 ;  /* 0x26400000020bafae */ /* 0x010fe2000c101d6e */
[----:B------:R-:W-:-:S02]  /*2cbb0*/  @!P2 LOP3.LUT R8, R7, 0x80, RZ, 0xc0, !PT ;  /* 0x000000800708a812 */ /* 0x000fc400078ec0ff */
[C---:B------:R-:W-:Y:S01]  /*2cbc0*/  LOP3.LUT P0, RZ, R18.reuse, 0x8000, RZ, 0xc0, !PT ;  /* 0x0000800012ff7812 */ /* 0x040fe2000780c0ff */
[----:B------:R-:W-:Y:S01]  /*2cbd0*/  @!P2 LDGSTS.E.BYPASS.LTC128B.128 [R11+0x28400], desc[UR46][R2.64+0x80], !P1 ;  /* 0x28400080020bafae */ /* 0x000fe2000c901d6e */
        /* <DEDUP_REMOVED lines=57> */
.L_x_5496:
        /* <DEDUP_REMOVED lines=15> */
[----:B--2---:R-:W-:Y:S01]  /*2d060*/  LEA R2, P2, R2, R0, 0x1 ;  /* 0x0000000002027211 */ /* 0x004fe200078408ff */
[----:B---3--:R-:W-:-:S04]  /*2d070*/  IMAD.MOV.U32 R8, RZ, RZ, R3 ;  /* 0x000000ffff087224 */ /* 0x008fc800078e0003 */
[----:B-1----:R-:W-:Y:S01]  /*2d080*/  IMAD.X R3, RZ, RZ, R6, P2 ;  /* 0x000000ffff037224 */ /* 0x002fe200010e0606 */
[----:B------:R-:W-:-:S04]  /*2d090*/  ISETP.NE.U32.AND P2, PT, R5, RZ, PT ;  /* 0x000000ff0500720c */ /* 0x000fc80003f45070 */
[----:B------:R-:W-:Y:S01]  /*2d0a0*/  @!PT LDS RZ, [RZ] ;  /* 0x00000000fffff984 */ /* 0x000fe20000000800 */
[----:B------:R-:W-:Y:S01]  /*2d0b0*/  @!PT LDS RZ, [RZ] ;  /* 0x00000000fffff984 */ /* 0x000fe20000000800 */
[----:B------:R-:W-:Y:S01]  /*2d0c0*/  @!PT LDS RZ, [RZ] ;  /* 0x00000000fffff984 */ /* 0x000fe20000000800 */
[----:B------:R0:W-:Y:S04]  /*2d0d0*/  LDGSTS.E.BYPASS.LTC128B.128 [R8+0x27c00], desc[UR46][R2.64], !P6 ;  /* 0x27c0000002087fae */ /* 0x0001e8000f101d6e */
        /* <DEDUP_REMOVED lines=8> */
.L_x_5372:
[----:B------:R-:W-:Y:S05]  /*2d160*/  BSYNC B0 ;  /* 0x0000000000007941 */ /* 0x000fea0003800000 */
.L_x_5371:
[----:B------:R-:W-:Y:S01]  /*2d170*/  NOP ;  /* 0x0000000000007918 */ /* 0x000fe20000000000 */
[----:B------:R-:W-:-:S13]  /*2d180*/  PLOP3.LUT P0, PT, PT, PT, PT, 0x80, 0x0 ;  /* 0x000000000000781c */ /* 0x000fda0003f0f070 */
.L_x_5373:
[----:B------:R-:W-:Y:S02]  /*2d190*/  PLOP3.LUT P1, PT, P1, P0, PT, 0xa2, 0x0 ;  /* 0x000000000000781c */ /* 0x000fe40000f21472 */
[----:B------:R-:W-:-:S08]  /*2d1a0*/  @P0 R2UR P1, UR4, R17 ;  /* 0x00000000110402ca */ /* 0x000fd00000020000 */
[----:B------:R-:W-:-:S05]  /*2d1b0*/  @P0 PLOP3.LUT P0, PT, P1, PT, PT, 0x80, 0x0 ;  /* 0x000000000000081c */ /* 0x000fca0000f0f070 */
[----:B------:R-:W-:Y:S01]  /*2d1c0*/  @!P1 SYNCS.ARRIVE.TRANS64.RED.A0T1 RZ, [UR4+0x38810], RZ ;  /* 0x038810ffffff99a7 */ /* 0x000fe20008200404 */
[----:B------:R-:W-:Y:S07]  /*2d1d0*/  @!P1 ARRIVES.LDGSTSBAR.64.TRANSCNT [UR4+0x38810] ;  /* 0x03881000ff0099b0 */ /* 0x000fee0008000a84 */
[----:B------:R-:W-:Y:S05]  /*2d1e0*/  @P0 BRA.U.ANY `(.L_x_5373) ;  /* 0xfffffffd00e80947 */ /* 0x000fea000393ffff */
[----:B0-----:R-:W3:Y:S02]  /*2d1f0*/  LDL.LU R2, [R1+0x468] ;  /* 0x0004680001027983 */ /* 0x001ee40000300800 */
[----:B---3--:R-:W-:-:S05]  /*2d200*/  VIADD R2, R2, 0x1 ;  /* 0x0000000102027836 */ /* 0x008fca0000000000 */
[----:B------:R0:W-:Y:S01]  /*2d210*/  STL [R1+0x468], R2 ;  /* 0x0004680201007387 */ /* 0x0001e20000100800 */
[----:B--2---:R-:W-:-:S04]  /*2d220*/  LEA.HI R0, R2, R2, RZ, 0x1 ;  /* 0x0000000202007211 */ /* 0x004fc800078f08ff */
        /* <DEDUP_REMOVED lines=8> */
.L_x_5497:
[----:B------:R-:W-:Y:S05]  /*2d2b0*/  BSYNC B0 ;  /* 0x0000000000007941 */ /* 0x000fea0003800000 */
.L_x_5374:
[----:B------:R-:W-:Y:S01]  /*2d2c0*/  LOP3.LUT P0, RZ, R18, 0x2, RZ, 0xc0, !PT ;  /* 0x0000000212ff7812 */ /* 0x000fe2000780c0ff */
[----:B------:R-:W-:-:S12]  /*2d2d0*/  BSSY B0, `(.L_x_5376) ;  /* 0x0000094000007945 */ /* 0x000fd80003800000 */
[----:B------:R-:W-:Y:S05]  /*2d2e0*/  @!P0 BRA `(.L_x_5377) ;  /* 0x0000000800488947 */ /* 0x000fea0003800000 */
[----:B------:R-:W2:Y:S01]  /*2d2f0*/  LDL R2, [R1+0x448] ;  /* 0x0004480001027983 */ /* 0x000ea20000100800 */
[----:B0-----:R-:W-:Y:S01]  /*2d300*/  IMAD R0, R19, 0x8, R17 ;  /* 0x0000000813007824 */ /* 0x001fe200078e0211 */
[----:B------:R-:W0:Y:S01]  /*2d310*/  S2R R3, SR_TID.X ;  /* 0x0000000000037919 */ /* 0x000e220000002100 */
[----:B------:R-:W-:Y:S01]  /*2d320*/  BSSY B1, `(.L_x_5378) ;  /* 0x0000006000017945 */ /* 0x000fe20003800000 */
[----:B0-----:R-:W-:-:S04]  /*2d330*/  LOP3.LUT R3, R3, 0x7f, RZ, 0xc0, !PT ;  /* 0x0000007f03037812 */ /* 0x001fc800078ec0ff */
[----:B------:R-:W-:Y:S02]  /*2d340*/  ISETP.NE.AND P1, PT, R3, RZ, PT ;  /* 0x000000ff0300720c */ /* 0x000fe40003f25270 */
[----:B--2---:R-:W-:-:S04]  /*2d350*/  SHF.L.U32 R2, R2, 0x1f, RZ ;  /* 0x0000001f02027819 */ /* 0x004fc800000006ff */
[----:B------:R-:W0:Y:S02]  /*2d360*/  SYNCS.PHASECHK.TRANS64.TRYWAIT P0, [R0+URZ+0x38860], R2 ;  /* 0x03886002000075a7 */ /* 0x000e24000800017f */
[----:B0-----:R-:W-:Y:S05]  /*2d370*/  @!P0 BRA `(.L_x_5379) ;  /* 0x0000004800ec8947 */ /* 0x001fea0003800000 */
.L_x_5498:
[----:B------:R-:W-:Y:S05]  /*2d380*/  BSYNC B1 ;  /* 0x0000000000017941 */ /* 0x000fea0003800000 */
.L_x_5378:
        /* <DEDUP_REMOVED lines=9> */
.L_x_5381:
[----:B------:R-:W-:Y:S05]  /*2d420*/  BSYNC B1 ;  /* 0x0000000000017941 */ /* 0x000fea0003800000 */
.L_x_5380:
[----:B0-----:R-:W2:Y:S01]  /*2d430*/  LDL.LU R2, [R1+0x45c] ;  /* 0x00045c0001027983 */ /* 0x001ea20000300800 */
[----:B------:R-:W-:Y:S01]  /*2d440*/  UIADD3 UR4, UP0, UR44, 0x470, URZ ;  /* 0x000004702c047890 */ /* 0x000fe2000ff1e03f */
[----:B------:R-:W-:Y:S01]  /*2d450*/  PLOP3.LUT P0, PT, PT, PT, PT, 0x80, 0x0 ;  /* 0x000000000000781c */ /* 0x000fe20003f0f070 */
[----:B------:R-:W-:Y:S01]  /*2d460*/  VIADD R0, R0, 0x38850 ;  /* 0x0003885000007836 */ /* 0x000fe20000000000 */
[----:B------:R-:W-:Y:S01]  /*2d470*/  UMOV UR6, 0x0 ;  /* 0x0000000000067882 */ /* 0x000fe20000000000 */
[----:B------:R-:W-:Y:S01]  /*2d480*/  UIADD3.X UR5, URZ, UR45, URZ, UP0, !UPT ;  /* 0x0000002d3f057290 */ /* 0x000fe200087fe43f */
[----:B------:R-:W-:Y:S01]  /*2d490*/  UMOV UR7, 0x14f00000 ;  /* 0x14f0000000077882 */ /* 0x000fe20000000000 */
[----:B------:R-:W-:Y:S01]  /*2d4a0*/  UMOV UR10, URZ ;  /* 0x0000003f000a7c82 */ /* 0x000fe20008000000 */
[----:B--2---:R-:W-:Y:S02]  /*2d4b0*/  IMAD.SHL.U32 R3, R2, 0x40, RZ ;  /* 0x0000004002037824 */ /* 0x004fe400078e00ff */
[----:B------:R-:W-:-:S04]  /*2d4c0*/  IMAD R2, R19, 0x10000, R17 ;  /* 0x0001000013027824 */ /* 0x000fc800078e0211 */
[----:B------:R-:W-:-:S07]  /*2d4d0*/  VIADD R4, R2, 0x400 ;  /* 0x0000040002047836 */ /* 0x000fce0000000000 */
.L_x_5382:
        /* <DEDUP_REMOVED lines=15> */
.L_x_5383:
        /* <DEDUP_REMOVED lines=15> */
.L_x_5384:
        /* <DEDUP_REMOVED lines=15> */
.L_x_5385:
        /* <DEDUP_REMOVED lines=15> */
.L_x_5386:
        /* <DEDUP_REMOVED lines=15> */
.L_x_5387:
        /* <DEDUP_REMOVED lines=15> */
.L_x_5388:
        /* <DEDUP_REMOVED lines=15> */
.L_x_5389:
        /* <DEDUP_REMOVED lines=10> */
.L_x_5377:
[----:B------:R-:W-:Y:S05]  /*2dc10*/  BSYNC B0 ;  /* 0x0000000000007941 */ /* 0x000fea0003800000 */
.L_x_5376:
[----:B------:R-:W-:-:S04]  /*2dc20*/  UIADD3 UR4, UR39, -0x2, URZ ;  /* 0xfffffffe27047890 */ /* 0x000fc8000fffe03f */
[----:B------:R-:W-:-:S06]  /*2dc30*/  UISETP.GE.AND UP0, UPT, UR4, UR38, UPT ;  /* 0x000000260400728c */ /* 0x000fcc000bf06270 */
[----:B------:R-:W-:-:S13]  /*2dc40*/  PLOP3.LUT P0, PT, PT, PT, UP0, 0x80, 0x0 ;  /* 0x000000000000781c */ /* 0x000fda0003f0f008 */
[----:B------:R-:W-:Y:S05]  /*2dc50*/  @!P0 BRA `(.L_x_5390) ;  /* 0x0000002800508947 */ /* 0x000fea0003800000 */
[----:B0-----:R-:W-:Y:S01]  /*2dc60*/  IMAD R0, RZ, RZ, -UR39 ;  /* 0x80000027ff007e24 */ /* 0x001fe2000f8e02ff */
[----:B-1----:R-:W-:-:S04]  /*2dc70*/  LOP3.LUT R6, RZ, UR38, RZ, 0x33, !PT ;  /* 0x00000026ff067c12 */ /* 0x002fc8000f8e33ff */
[----:B------:R-:W-:-:S05]  /*2dc80*/  VIADDMNMX R6, R0, 0x1, R6, !PT ;  /* 0x0000000100067846 */ /* 0x000fca0007800106 */
[----:B------:R-:W-:-:S05]  /*2dc90*/  VIADD R0, R6, UR39 ;  /* 0x0000002706007c36 */ /* 0x000fca0008000000 */
[----:B------:R-:W-:-:S04]  /*2dca0*/  LOP3.LUT R0, R0, 0x1, RZ, 0xc0, !PT ;  /* 0x0000000100007812 */ /* 0x000fc800078ec0ff */
[----:B------:R-:W-:Y:S01]  /*2dcb0*/  ISETP.NE.U32.AND P0, PT, R0, 0x1, PT ;  /* 0x000000010000780c */ /* 0x000fe20003f05070 */
[----:B------:R-:W-:-:S12]  /*2dcc0*/  IMAD.U32 R0, RZ, RZ, UR4 ;  /* 0x00000004ff007e24 */ /* 0x000fd8000f8e00ff */
[----:B------:R-:W-:Y:S05]  /*2dcd0*/  @P0 BRA `(.L_x_5391) ;  /* 0x0000000c005c0947 */ /* 0x000fea0003800000 */
[----:B------:R-:W2:Y:S01]  /*2dce0*/  LDL.LU R8, [R1+0x448] ;  /* 0x0004480001087983 */ /* 0x000ea20000300800 */
[----:B------:R-:W-:Y:S01]  /*2dcf0*/  VIADD R19, R19, 0x1 ;  /* 0x0000000113137836 */ /* 0x000fe20000000000 */
[----:B------:R-:W-:Y:S01]  /*2dd00*/  LOP3.LUT P2, RZ, R18, 0x2, RZ, 0xc0, !PT ;  /* 0x0000000212ff7812 */ /* 0x000fe2000784c0ff */
[----:B------:R-:W-:Y:S03]  /*2dd10*/  BSSY B0, `(.L_x_5392) ;  /* 0x00000d1000007945 */ /* 0x000fe60003800000 */
[----:B------:R-:W-:-:S04]  /*2dd20*/  ISETP.NE.AND P0, PT, R19, 0x2, PT ;  /* 0x000000021300780c */ /* 0x000fc80003f05270 */
[----:B------:R-:W-:Y:S02]  /*2dd30*/  SEL R2, RZ, 0x1, P0 ;  /* 0x00000001ff027807 */ /* 0x000fe40000000000 */
[----:B------:R-:W-:Y:S02]  /*2dd40*/  SEL R19, R19, RZ, P0 ;  /* 0x000000ff13137207 */ /* 0x000fe40000000000 */
[----:B--2---:R-:W-:-:S05]  /*2dd50*/  LOP3.LUT R8, R8, R2, RZ, 0x3c, !PT ;  /* 0x0000000208087212 */ /* 0x004fca00078e3cff */
[----:B------:R0:W-:Y:S01]  /*2dd60*/  STL [R1+0x448], R8 ;  /* 0x0004480801007387 */ /* 0x0001e20000100800 */
[----:B------:R-:W-:Y:S05]  /*2dd70*/  @!P2 BRA `(.L_x_5393) ;  /* 0x0000000c0028a947 */ /* 0x000fea0003800000 */
[----:B------:R-:W-:-:S13]  /*2dd80*/  LOP3.LUT P2, RZ, R18, 0x1, RZ, 0xc0, !PT ;  /* 0x0000000112ff7812 */ /* 0x000fda000784c0ff */
[----:B------:R-:W-:Y:S05]  /*2dd90*/  @!P2 BRA `(.L_x_5394) ;  /* 0x000000000050a947 */ /* 0x000fea0003800000 */
[----:B------:R-:W2:Y:S01]  /*2dda0*/  LDL R7, [R1+0x44c] ;  /* 0x00044c0001077983 */ /* 0x000ea20000100800 */
[----:B------:R-:W1:Y:S03]  /*2ddb0*/  LDC R5, c[0x0][0x43c] ;  /* 0x00010f00ff057b82 */ /* 0x000e660000000800 */
[----:B------:R-:W3:Y:S01]  /*2ddc0*/  LDL R9, [R1+0x440] ;  /* 0x0004400001097983 */ /* 0x000ee20000100800 */
        /* <DEDUP_REMOVED lines=8> */
[----:B------:R-:W-:Y:S01]  /*2de50*/  SHF.R.S32.HI R5, RZ, 0x1f, R4 ;  /* 0x0000001fff057819 */ /* 0x000fe20000011404 */
[----:B------:R-:W1:Y:S01]  /*2de60*/  LDC.64 R2, c[0x0][0x418] ;  /* 0x00010600ff027b82 */ /* 0x000e620000000a00 */
[----:B--2---:R-:W-:-:S04]  /*2de70*/  IMAD R7, R7, UR4, RZ ;  /* 0x0000000407077c24 */ /* 0x004fc8000f8e02ff */
[C---:B---3--:R-:W-:Y:S02]  /*2de80*/  IMAD R7, R9.reuse, UR5, R7 ;  /* 0x0000000509077c24 */ /* 0x048fe4000f8e0207 */
[----:B------:R-:W-:-:S04]  /*2de90*/  IMAD.WIDE.U32 R4, R9, UR4, R4 ;  /* 0x0000000409047c25 */ /* 0x000fc8000f8e0004 */
[----:B------:R-:W-:Y:S01]  /*2dea0*/  IMAD.IADD R7, R7, 0x1, R5 ;  /* 0x0000000107077824 */ /* 0x000fe200078e0205 */
[----:B-1----:R-:W-:-:S04]  /*2deb0*/  LEA R2, P0, R4, R2, 0x2 ;  /* 0x0000000204027211 */ /* 0x002fc800078010ff */
[----:B------:R-:W-:-:S05]  /*2dec0*/  LEA.HI.X R3, R4, R3, R7, 0x2, P0 ;  /* 0x0000000304037211 */ /* 0x000fca00000f1407 */
[----:B------:R1:W5:Y:S04]  /*2ded0*/  LDG.E R16, desc[UR46][R2.64] ;  /* 0x0000002e02107981 */ /* 0x000368000c1e1900 */
.L_x_5394:
[----:B-1----:R-:W1:Y:S01]  /*2dee0*/  S2R R2, SR_TID.X ;  /* 0x0000000000027919 */ /* 0x002e620000002100 */
[----:B------:R-:W-:Y:S01]  /*2def0*/  IMAD R3, R19, 0x8, R17 ;  /* 0x0000000813037824 */ /* 0x000fe200078e0211 */
[----:B------:R-:W-:Y:S01]  /*2df00*/  BSSY B1, `(.L_x_5395) ;  /* 0x0000006000017945 */ /* 0x000fe20003800000 */
[----:B-1----:R-:W-:Y:S02]  /*2df10*/  LOP3.LUT R4, R2, 0x7f, RZ, 0xc0, !PT ;  /* 0x0000007f02047812 */ /* 0x002fe400078ec0ff */
[----:B------:R-:W-:Y:S02]  /*2df20*/  SHF.L.U32 R2, R8, 0x1f, RZ ;  /* 0x0000001f08027819 */ /* 0x000fe400000006ff */
[----:B------:R-:W-:Y:S02]  /*2df30*/  ISETP.NE.AND P1, PT, R4, RZ, PT ;  /* 0x000000ff0400720c */ /* 0x000fe40003f25270 */
[----:B------:R-:W1:Y:S02]  /*2df40*/  SYNCS.PHASECHK.TRANS64.TRYWAIT P0, [R3+URZ+0x38840], R2 ;  /* 0x03884002030075a7 */ /* 0x000e64000800017f */
[----:B-1----:R-:W-:Y:S09]  /*2df50*/  @!P0 BRA `(.L_x_5396) ;  /* 0x0000004000088947 */ /* 0x002ff20003800000 */
.L_x_5499:
[----:B------:R-:W-:Y:S05]  /*2df60*/  BSYNC B1 ;  /* 0x0000000000017941 */ /* 0x000fea0003800000 */
.L_x_5395:
        /* <DEDUP_REMOVED lines=9> */
.L_x_5398:
[----:B------:R-:W-:Y:S05]  /*2e000*/  BSYNC B1 ;  /* 0x0000000000017941 */ /* 0x000fea0003800000 */
.L_x_5397:
        /* <DEDUP_REMOVED lines=11> */
.L_x_5399:
        /* <DEDUP_REMOVED lines=13> */
.L_x_5500:
[----:B------:R-:W-:Y:S05]  /*2e190*/  BSYNC B1 ;  /* 0x0000000000017941 */ /* 0x000fea0003800000 */
.L_x_5400:
[----:B------:R-:W-:Y:S01]  /*2e1a0*/  BSSY B1, `(.L_x_5402) ;  /* 0x000000b000017945 */ /* 0x000fe20003800000 */
[----:B0-----:R-:W-:Y:S02]  /*2e1b0*/  IMAD.MOV.U32 R8, RZ, RZ, 0x0 ;  /* 0x00000000ff087424 */ /* 0x001fe400078e00ff */
[----:B------:R-:W-:Y:S01]  /*2e1c0*/  IMAD.MOV.U32 R9, RZ, RZ, 0x14f00000 ;  /* 0x14f00000ff097424 */ /* 0x000fe200078e00ff */
        /* <DEDUP_REMOVED lines=8> */
.L_x_5403:
[----:B------:R-:W-:Y:S05]  /*2e250*/  BSYNC B1 ;  /* 0x0000000000017941 */ /* 0x000fea0003800000 */
.L_x_5402:
[----:B------:R-:W-:Y:S01]  /*2e260*/  R2UR UR10, R7 ;  /* 0x00000000070a72ca */ /* 0x000fe200000e0000 */
[----:B-12---:R-:W-:Y:S01]  /*2e270*/  IMAD R2, R19, 0x10000, R17 ;  /* 0x0001000013027824 */ /* 0x006fe200078e0211 */
[----:B------:R-:W-:Y:S01]  /*2e280*/  R2UR UR6, R8 ;  /* 0x00000000080672ca */ /* 0x000fe200000e0000 */
[----:B------:R-:W-:Y:S01]  /*2e290*/  UIADD3 UR4, UP0, UR44, 0x470, URZ ;  /* 0x000004702c047890 */ /* 0x000fe2000ff1e03f */
[----:B------:R-:W-:Y:S01]  /*2e2a0*/  R2UR UR7, R9 ;  /* 0x00000000090772ca */ /* 0x000fe200000e0000 */
[----:B------:R-:W-:Y:S01]  /*2e2b0*/  VIADD R3, R3, 0x38850 ;  /* 0x0003885003037836 */ /* 0x000fe20000000000 */
[----:B------:R-:W-:Y:S01]  /*2e2c0*/  PLOP3.LUT P0, PT, PT, PT, PT, 0x80, 0x0 ;  /* 0x000000000000781c */ /* 0x000fe20003f0f070 */
[----:B------:R-:W-:Y:S01]  /*2e2d0*/  VIADD R4, R2, 0x400 ;  /* 0x0000040002047836 */ /* 0x000fe20000000000 */
[----:B------:R-:W-:-:S12]  /*2e2e0*/  UIADD3.X UR5, URZ, UR45, URZ, UP0, !UPT ;  /* 0x0000002d3f057290 */ /* 0x000fd800087fe43f */
.L_x_5404:
        /* <DEDUP_REMOVED lines=15> */
.L_x_5405:
        /* <DEDUP_REMOVED lines=15> */
.L_x_5406:
        /* <DEDUP_REMOVED lines=15> */
.L_x_5407:
        /* <DEDUP_REMOVED lines=15> */
.L_x_5408:
        /* <DEDUP_REMOVED lines=15> */
.L_x_5409:
        /* <DEDUP_REMOVED lines=15> */
.L_x_5410:
        /* <DEDUP_REMOVED lines=15> */
.L_x_5411:
        /* <DEDUP_REMOVED lines=10> */
.L_x_5393:
[----:B------:R-:W-:Y:S05]  /*2ea20*/  BSYNC B0 ;  /* 0x0000000000007941 */ /* 0x000fea0003800000 */
.L_x_5392:
[----:B------:R-:W-:-:S06]  /*2ea30*/  UIADD3 UR4, UR39, -0x3, URZ ;  /* 0xfffffffd27047890 */ /* 0x000fcc000fffe03f */
[----:B------:R-:W-:-:S07]  /*2ea40*/  IMAD.U32 R0, RZ, RZ, UR4 ;  /* 0x00000004ff007e24 */ /* 0x000fce000f8e00ff */
.L_x_5391:
[----:B------:R-:W-:Y:S01]  /*2ea50*/  ULOP3.LUT UR4, URZ, UR39, URZ, 0x33, !UPT ;  /* 0x000000273f047292 */ /* 0x000fe2000f8e333f */
[----:B------:R-:W-:Y:S01]  /*2ea60*/  VIADD R6, R6, 0xfffffffe ;  /* 0xfffffffe06067836 */ /* 0x000fe20000000000 */
[----:B------:R-:W-:Y:S04]  /*2ea70*/  BSSY B0, `(.L_x_5390) ;  /* 0x00001b2000007945 */ /* 0x000fe80003800000 */
[----:B------:R-:W-:-:S13]  /*2ea80*/  ISETP.NE.AND P0, PT, R6, UR4, PT ;  /* 0x0000000406007c0c */ /* 0x000fda000bf05270 */
[----:B------:R-:W-:Y:S05]  /*2ea90*/  @!P0 BRA `(.L_x_5412) ;  /* 0x0000001800bc8947 */ /* 0x000fea0003800000 */
.L_x_5453:
[----:B------:R-:W2:Y:S01]  /*2eaa0*/  LDL.LU R2, [R1+0x448] ;  /* 0x0004480001027983 */ /* 0x000ea20000300800 */
[----:B------:R-:W-:Y:S01]  /*2eab0*/  LOP3.LUT P1, RZ, R18, 0x2, RZ, 0xc0, !PT ;  /* 0x0000000212ff7812 */ /* 0x000fe2000782c0ff */
[----:B------:R-:W-:Y:S01]  /*2eac0*/  VIADD R7, R19, 0x1 ;  /* 0x0000000113077836 */ /* 0x000fe20000000000 */
[----:B------:R-:W-:Y:S05]  /*2ead0*/  YIELD ;  /* 0x0000000000007946 */ /* 0x000fea0003800000 */
[----:B------:R-:W-:Y:S01]  /*2eae0*/  ISETP.NE.AND P0, PT, R7, 0x2, PT ;  /* 0x000000020700780c */ /* 0x000fe20003f05270 */
[----:B------:R-:W-:Y:S03]  /*2eaf0*/  BSSY B1, `(.L_x_5413) ;  /* 0x00000d0000017945 */ /* 0x000fe60003800000 */
[----:B------:R-:W-:-:S02]  /*2eb00*/  SEL R6, RZ, 0x1, P0 ;  /* 0x00000001ff067807 */ /* 0x000fc40000000000 */
[----:B------:R-:W-:Y:S02]  /*2eb10*/  SEL R7, R7, RZ, P0 ;  /* 0x000000ff07077207 */ /* 0x000fe40000000000 */
[----:B--2---:R-:W-:Y:S01]  /*2eb20*/  LOP3.LUT R6, R2, R6, RZ, 0x3c, !PT ;  /* 0x0000000602067212 */ /* 0x004fe200078e3cff */
[----:B------:R-:W-:Y:S06]  /*2eb30*/  @!P1 BRA `(.L_x_5414) ;  /* 0x0000000c002c9947 */ /* 0x000fec0003800000 */
[----:B------:R-:W-:Y:S01]  /*2eb40*/  LOP3.LUT P1, RZ, R18, 0x1, RZ, 0xc0, !PT ;  /* 0x0000000112ff7812 */ /* 0x000fe2000782c0ff */
[----:B0-----:R-:W-:-:S12]  /*2eb50*/  IMAD.MOV.U32 R8, RZ, RZ, R0 ;  /* 0x000000ffff087224 */ /* 0x001fd800078e0000 */
        /* <DEDUP_REMOVED lines=21> */
.L_x_5415:
[----:B------:R-:W1:Y:S01]  /*2ecb0*/  S2R R2, SR_TID.X ;  /* 0x0000000000027919 */ /* 0x000e620000002100 */
[----:B0-----:R-:W-:Y:S01]  /*2ecc0*/  IMAD R4, R7, 0x8, R17 ;  /* 0x0000000807047824 */ /* 0x001fe200078e0211 */
[----:B------:R-:W-:Y:S01]  /*2ecd0*/  BSSY B2, `(.L_x_5416) ;  /* 0x0000006000027945 */ /* 0x000fe20003800000 */
[----:B-1----:R-:W-:Y:S02]  /*2ece0*/  LOP3.LUT R3, R2, 0x7f, RZ, 0xc0, !PT ;  /* 0x0000007f02037812 */ /* 0x002fe400078ec0ff */
[----:B------:R-:W-:Y:S02]  /*2ecf0*/  SHF.L.U32 R2, R6, 0x1f, RZ ;  /* 0x0000001f06027819 */ /* 0x000fe400000006ff */
[----:B------:R-:W-:Y:S02]  /*2ed00*/  ISETP.NE.AND P1, PT, R3, RZ, PT ;  /* 0x000000ff0300720c */ /* 0x000fe40003f25270 */
[----:B------:R-:W0:Y:S02]  /*2ed10*/  SYNCS.PHASECHK.TRANS64.TRYWAIT P0, [R4+URZ+0x38840], R2 ;  /* 0x03884002040075a7 */ /* 0x000e24000800017f */
[----:B0-----:R-:W-:Y:S09]  /*2ed20*/  @!P0 BRA `(.L_x_5417) ;  /* 0x0000003000bc8947 */ /* 0x001ff20003800000 */
.L_x_5501:
[----:B------:R-:W-:Y:S05]  /*2ed30*/  BSYNC B2 ;  /* 0x0000000000027941 */ /* 0x000fea0003800000 */
.L_x_5416:
        /* <DEDUP_REMOVED lines=9> */
.L_x_5419:
[----:B------:R-:W-:Y:S05]  /*2edd0*/  BSYNC B2 ;  /* 0x0000000000027941 */ /* 0x000fea0003800000 */
.L_x_5418:
        /* <DEDUP_REMOVED lines=11> */
.L_x_5420:
        /* <DEDUP_REMOVED lines=13> */
.L_x_5502:
[----:B------:R-:W-:Y:S05]  /*2ef60*/  BSYNC B2 ;  /* 0x0000000000027941 */ /* 0x000fea0003800000 */
.L_x_5421:
        /* <DEDUP_REMOVED lines=11> */
.L_x_5424:
[----:B------:R-:W-:Y:S05]  /*2f020*/  BSYNC B2 ;  /* 0x0000000000027941 */ /* 0x000fea0003800000 */
.L_x_5423:
        /* <DEDUP_REMOVED lines=9> */
.L_x_5425:
        /* <DEDUP_REMOVED lines=15> */
.L_x_5426:
        /* <DEDUP_REMOVED lines=15> */
.L_x_5427:
        /* <DEDUP_REMOVED lines=15> */
.L_x_5428:
        /* <DEDUP_REMOVED lines=15> */
.L_x_5429:
        /* <DEDUP_REMOVED lines=15> */
.L_x_5430:
        /* <DEDUP_REMOVED lines=15> */
.L_x_5431:
        /* <DEDUP_REMOVED lines=15> */
.L_x_5432:
        /* <DEDUP_REMOVED lines=10> */
.L_x_5414:
[----:B------:R-:W-:Y:S05]  /*2f7f0*/  BSYNC B1 ;  /* 0x0000000000017941 */ /* 0x000fea0003800000 */
.L_x_5413:
[----:B------:R-:W-:Y:S01]  /*2f800*/  VIADD R7, R7, 0x1 ;  /* 0x0000000107077836 */ /* 0x000fe20000000000 */
[----:B------:R-:W-:Y:S01]  /*2f810*/  LOP3.LUT P2, RZ, R18, 0x2, RZ, 0xc0, !PT ;  /* 0x0000000212ff7812 */ /* 0x000fe2000784c0ff */
[----:B------:R-:W-:Y:S03]  /*2f820*/  BSSY B1, `(.L_x_5433) ;  /* 0x00000d3000017945 */ /* 0x000fe60003800000 */
[----:B------:R-:W-:-:S04]  /*2f830*/  ISETP.NE.AND P0, PT, R7, 0x2, PT ;  /* 0x000000020700780c */ /* 0x000fc80003f05270 */
[----:B------:R-:W-:Y:S02]  /*2f840*/  SEL R2, RZ, 0x1, P0 ;  /* 0x00000001ff027807 */ /* 0x000fe40000000000 */
[----:B------:R-:W-:Y:S02]  /*2f850*/  SEL R19, R7, RZ, P0 ;  /* 0x000000ff07137207 */ /* 0x000fe40000000000 */
[----:B0-----:R-:W-:Y:S01]  /*2f860*/  LOP3.LUT R8, R6, R2, RZ, 0x3c, !PT ;  /* 0x0000000206087212 */ /* 0x001fe200078e3cff */
[----:B------:R-:W-:-:S04]  /*2f870*/  VIADD R6, R0, 0xffffffff ;  /* 0xffffffff00067836 */ /* 0x000fc80000000000 */
[----:B------:R0:W-:Y:S01]  /*2f880*/  STL [R1+0x448], R8 ;  /* 0x0004480801007387 */ /* 0x0001e20000100800 */
[----:B------:R-:W-:Y:S05]  /*2f890*/  @!P2 BRA `(.L_x_5434) ;  /* 0x0000000c002ca947 */ /* 0x000fea0003800000 */
[----:B------:R-:W-:Y:S01]  /*2f8a0*/  LOP3.LUT P2, RZ, R18, 0x1, RZ, 0xc0, !PT ;  /* 0x0000000112ff7812 */ /* 0x000fe2000784c0ff */
[----:B------:R-:W-:-:S12]  /*2f8b0*/  IMAD.MOV.U32 R7, RZ, RZ, R6 ;  /* 0x000000ffff077224 */ /* 0x000fd800078e0006 */
        /* <DEDUP_REMOVED lines=21> */
.L_x_5435:
[----:B------:R-:W2:Y:S01]  /*2fa10*/  S2R R2, SR_TID.X ;  /* 0x0000000000027919 */ /* 0x000ea20000002100 */
[----:B-1----:R-:W-:Y:S01]  /*2fa20*/  IMAD R4, R19, 0x8, R17 ;  /* 0x0000000813047824 */ /* 0x002fe200078e0211 */
[----:B------:R-:W-:Y:S01]  /*2fa30*/  BSSY B2, `(.L_x_5436) ;  /* 0x0000006000027945 */ /* 0x000fe20003800000 */
[----:B--2---:R-:W-:Y:S02]  /*2fa40*/  LOP3.LUT R3, R2, 0x7f, RZ, 0xc0, !PT ;  /* 0x0000007f02037812 */ /* 0x004fe400078ec0ff */
[----:B------:R-:W-:Y:S02]  /*2fa50*/  SHF.L.U32 R2, R8, 0x1f, RZ ;  /* 0x0000001f08027819 */ /* 0x000fe400000006ff */
[----:B------:R-:W-:Y:S02]  /*2fa60*/  ISETP.NE.AND P1, PT, R3, RZ, PT ;  /* 0x000000ff0300720c */ /* 0x000fe40003f25270 */
[----:B------:R-:W1:Y:S02]  /*2fa70*/  SYNCS.PHASECHK.TRANS64.TRYWAIT P0, [R4+URZ+0x38840], R2 ;  /* 0x03884002040075a7 */ /* 0x000e64000800017f */
[----:B-1----:R-:W-:Y:S09]  /*2fa80*/  @!P0 BRA `(.L_x_5437) ;  /* 0x00000024008c8947 */ /* 0x002ff20003800000 */
.L_x_5503:
[----:B------:R-:W-:Y:S05]  /*2fa90*/  BSYNC B2 ;  /* 0x0000000000027941 */ /* 0x000fea0003800000 */
.L_x_5436:
        /* <DEDUP_REMOVED lines=9> */
.L_x_5439:
[----:B------:R-:W-:Y:S05]  /*2fb30*/  BSYNC B2 ;  /* 0x0000000000027941 */ /* 0x000fea0003800000 */
.L_x_5438:
        /* <DEDUP_REMOVED lines=11> */
.L_x_5440:
        /* <DEDUP_REMOVED lines=10> */
[----:B------:R-:W0:Y:S01]  /*2fc90*/  SYNCS.PHASECHK.TRANS64.TRYWAIT P0, [R4+URZ+0x38860], R2 ;  /* 0x03886002040075a7 */ /* 0x000e22000800017f */
[----:B------:R-:W-:Y:S04]  /*2fca0*/  BSSY B2, `(.L_x_5441) ;  /* 0x0000002000027945 */ /* 0x000fe80003800000 */
[----:B0-----:R-:W-:Y:S05]  /*2fcb0*/  @!P0 BRA `(.L_x_5442) ;  /* 0x0000002400148947 */ /* 0x001fea0003800000 */
.L_x_5504:
[----:B------:R-:W-:Y:S05]  /*2fcc0*/  BSYNC B2 ;  /* 0x0000000000027941 */ /* 0x000fea0003800000 */
.L_x_5441:
        /* <DEDUP_REMOVED lines=11> */
.L_x_5444:
[----:B------:R-:W-:Y:S05]  /*2fd80*/  BSYNC B2 ;  /* 0x0000000000027941 */ /* 0x000fea0003800000 */
.L_x_5443:
        /* <DEDUP_REMOVED lines=9> */
.L_x_5445:
        /* <DEDUP_REMOVED lines=15> */
.L_x_5446:
        /* <DEDUP_REMOVED lines=15> */
.L_x_5447:
        /* <DEDUP_REMOVED lines=15> */
.L_x_5448:
        /* <DEDUP_REMOVED lines=15> */
.L_x_5449:
        /* <DEDUP_REMOVED lines=15> */
.L_x_5450:
        /* <DEDUP_REMOVED lines=15> */
.L_x_5451:
        /* <DEDUP_REMOVED lines=15> */
.L_x_5452:
        /* <DEDUP_REMOVED lines=10> */
.L_x_5434:
[----:B------:R-:W-:Y:S05]  /*30550*/  BSYNC B1 ;  /* 0x0000000000017941 */ /* 0x000fea0003800000 */
.L_x_5433:
[----:B------:R-:W-:Y:S01]  /*30560*/  ISETP.GT.AND P0, PT, R6, UR38, PT ;  /* 0x0000002606007c0c */ /* 0x000fe2000bf04270 */
[----:B------:R-:W-:-:S12]  /*30570*/  VIADD R0, R0, 0xfffffffe ;  /* 0xfffffffe00007836 */ /* 0x000fd80000000000 */
[----:B------:R-:W-:Y:S05]  /*30580*/  @P0 BRA `(.L_x_5453) ;  /* 0xffffffe400440947 */ /* 0x000fea000383ffff */
.L_x_5412:
[----:B------:R-:W-:Y:S05]  /*30590*/  BSYNC B0 ;  /* 0x0000000000007941 */ /* 0x000fea0003800000 */
.L_x_5390:
[----:B------:R-:W2:Y:S01]  /*305a0*/  LDL.LU R2, [R1+0x448] ;  /* 0x0004480001027983 */ /* 0x000ea20000300800 */
        /* <DEDUP_REMOVED lines=8> */
[----:B------:R0:W-:Y:S02]  /*30630*/  STL [R1+0x448], R2 ;  /* 0x0004480201007387 */ /* 0x0001e40000100800 */
[----:B------:R-:W-:Y:S05]  /*30640*/  @P2 BRA `(.L_x_5455) ;  /* 0x0000000000342947 */ /* 0x000fea0003800000 */
[----:B------:R-:W2:Y:S01]  /*30650*/  S2R R3, SR_LANEID ;  /* 0x0000000000037919 */ /* 0x000ea20000000000 */
[----:B------:R-:W-:Y:S01]  /*30660*/  VOTEU.ANY UR4, UPT, PT ;  /* 0x0000000000047886 */ /* 0x000fe200038e0100 */
[----:B------:R-:W3:Y:S01]  /*30670*/  LDC.64 R4, c[0x0][0xd80] ;  /* 0x00036000ff047b82 */ /* 0x000ee20000000a00 */
[----:B------:R-:W2:Y:S08]  /*30680*/  FLO.U32 R0, UR4 ;  /* 0x0000000400007d00 */ /* 0x000eb000080e0000 */
[----:B0-----:R-:W3:Y:S01]  /*30690*/  POPC R2, UR4 ;  /* 0x0000000400027d09 */ /* 0x001ee20008000000 */
[----:B--2---:R-:W-:-:S13]  /*306a0*/  ISETP.EQ.U32.AND P1, PT, R0, R3, PT ;  /* 0x000000030000720c */ /* 0x004fda0003f22070 */
[----:B---3--:R-:W2:Y:S01]  /*306b0*/  @P1 ATOMG.E.ADD.STRONG.GPU PT, R5, desc[UR46][R4.64], R2 ;  /* 0x00000002040519a8 */ /* 0x008ea200081ee1ee */
[----:B------:R-:W0:Y:S02]  /*306c0*/  S2R R3, SR_LTMASK ;  /* 0x0000000000037919 */ /* 0x000e240000003900 */
[----:B0-----:R-:W-:-:S06]  /*306d0*/  LOP3.LUT R3, R3, UR4, RZ, 0xc0, !PT ;  /* 0x0000000403037c12 */ /* 0x001fcc000f8ec0ff */
[----:B------:R-:W0:Y:S01]  /*306e0*/  POPC R3, R3 ;  /* 0x0000000300037309 */ /* 0x000e220000000000 */
[----:B--2---:R-:W0:Y:S02]  /*306f0*/  SHFL.IDX PT, R0, R5, R0, 0x1f ;  /* 0x00001f0005007589 */ /* 0x004e2400000e0000 */
[----:B0-----:R-:W-:-:S05]  /*30700*/  IADD3 R0, R0, UR41, R3 ;  /* 0x0000002900007c10 */ /* 0x001fca000fffe003 */
[----:B------:R2:W-:Y:S02]  /*30710*/  STL [R1+0x450], R0 ;  /* 0x0004500001007387 */ /* 0x0005e40000100800 */
.L_x_5455:
[----:B------:R-:W-:Y:S05]  /*30720*/  BSYNC B0 ;  /* 0x0000000000007941 */ /* 0x000fea0003800000 */
.L_x_5454:
[----:B------:R-:W-:-:S07]  /*30730*/  SEL R19, R19, RZ, P0 ;  /* 0x000000ff13137207 */ /* 0x000fce0000000000 */
.L_x_5352:
[----:B------:R-:W-:Y:S05]  /*30740*/  BSYNC B7 ;  /* 0x0000000000077941 */ /* 0x000fea0003800000 */
.L_x_5350:
[----:B------:R4:W5:Y:S01]  /*30750*/  LDL R3, [R1+0x450] ;  /* 0x0004500001037983 */ /* 0x0009620000100800 */
[----:B------:R-:W-:-:S13]  /*30760*/  LOP3.LUT P0, RZ, R18, 0x80, RZ, 0xc0, !PT ;  /* 0x0000008012ff7812 */ /* 0x000fda000780c0ff */
[----:B----4-:R-:W-:Y:S05]  /*30770*/  @!P0 BRA `(.L_x_5456) ;  /* 0x0000000000288947 */ /* 0x010fea0003800000 */
[----:B------:R-:W-:Y:S05]  /*30780*/  WARPSYNC.ALL ;  /* 0x0000000000007948 */ /* 0x000fea0003800000 */
[----:B------:R-:W4:Y:S08]  /*30790*/  S2UR UR5, SR_CgaCtaId ;  /* 0x00000000000579c3 */ /* 0x000f300000008800 */
[----:B------:R-:W-:Y:S06]  /*307a0*/  BAR.SYNC.DEFER_BLOCKING 0x5, 0x180 ;  /* 0x0146000000007b1d */ /* 0x000fec0000010000 */
[----:B------:R-:W-:-:S02]  /*307b0*/  UMOV UR4, 0x400 ;  /* 0x0000040000047882 */ /* 0x000fc40000000000 */
[----:B----4-:R-:W-:-:S06]  /*307c0*/  ULEA UR4, UR5, UR4, 0x18 ;  /* 0x0000000405047291 */ /* 0x010fcc000f8ec03f */
[----:B------:R-:W-:-:S05]  /*307d0*/  IMAD.U32 R17, RZ, RZ, UR4 ;  /* 0x00000004ff117e24 */ /* 0x000fca000f8e00ff */
[----:B-----5:R-:W4:Y:S04]  /*307e0*/  LDS R3, [R17+0x388d0] ;  /* 0x0388d00011037984 */ /* 0x020f280000000800 */
[----:B----4-:R4:W-:Y:S01]  /*307f0*/  STL [R1+0x450], R3 ;  /* 0x0004500301007387 */ /* 0x0109e20000100800 */
[----:B------:R-:W-:Y:S06]  /*30800*/  BAR.ARV 0x4, 0x180 ;  /* 0x0106000000007b1d */ /* 0x000fec0000002000 */
[----:B------:R-:W-:Y:S05]  /*30810*/  BRA `(.L_x_5457) ;  /* 0x00000000002c7947 */ /* 0x000fea0003800000 */
.L_x_5456:
[----:B------:R-:W-:-:S03]  /*30820*/  UMOV UR4, 0xffffffff ;  /* 0xffffffff00047882 */ /* 0x000fc60000000000 */
[----:B------:R-:W-:Y:S05]  /*30830*/  BRA.DIV UR4, `(.L_x_5458) ;  /* 0x0000001a04487947 */ /* 0x000fea000b800000 */
[----:B-----5:R4:W0:Y:S02]  /*30840*/  SHFL.IDX PT, R14, R3, RZ, 0x1f ;  /* 0x00001fff030e7589 */ /* 0x02082400000e0000 */
.L_x_5507:
[----:B--23--:R-:W2:Y:S01]  /*30850*/  @!P2 S2R R0, SR_CgaCtaId ;  /* 0x000000000000a919 */ /* 0x00cea20000008800 */
[----:B------:R-:W-:Y:S05]  /*30860*/  WARPSYNC.ALL ;  /* 0x0000000000007948 */ /* 0x000fea0003800000 */
[----:B------:R-:W-:Y:S01]  /*30870*/  BAR.SYNC.DEFER_BLOCKING 0x4, 0x180 ;  /* 0x0106000000007b1d */ /* 0x000fe20000010000 */
[----:B0-----:R-:W-:-:S05]  /*30880*/  @!P2 MOV R2, 0x400 ;  /* 0x000004000002a802 */ /* 0x001fca0000000f00 */
[----:B------:R0:W-:Y:S01]  /*30890*/  STL [R1+0x450], R14 ;  /* 0x0004500e01007387 */ /* 0x0001e20000100800 */
[----:B--2---:R-:W-:-:S05]  /*308a0*/  @!P2 LEA R17, R0, R2, 0x18 ;  /* 0x000000020011a211 */ /* 0x004fca00078ec0ff */
[----:B------:R0:W-:Y:S01]  /*308b0*/  @!P2 STS [R17+0x388d0], R3 ;  /* 0x0388d0031100a388 */ /* 0x0001e20000000800 */
[----:B------:R-:W-:Y:S06]  /*308c0*/  BAR.ARV 0x5, 0x180 ;  /* 0x0146000000007b1d */ /* 0x000fec0000002000 */
.L_x_5457:
[----:B--23--:R-:W2:Y:S01]  /*308d0*/  LDL R0, [R1+0x450] ;  /* 0x0004500001007983 */ /* 0x00cea20000100800 */
[----:B------:R-:W-:Y:S02]  /*308e0*/  ULDC UR4, c[0x0][0xd38] ;  /* 0x00034e0000047ab9 */ /* 0x000fe40000000800 */
[----:B--2---:R-:W-:-:S13]  /*308f0*/  ISETP.GE.AND P0, PT, R0, UR4, PT ;  /* 0x0000000400007c0c */ /* 0x004fda000bf06270 */
[----:B------:R-:W-:Y:S05]  /*30900*/  @!P0 BRA `(.L_x_5459) ;  /* 0xffffff9c00708947 */ /* 0x000fea000383ffff */
.L_x_5341:
[----:B0-----:R-:W2:Y:S01]  /*30910*/  LDL.LU R0, [R1+0x468] ;  /* 0x0004680001007983 */ /* 0x001ea20000300800 */
[----:B------:R-:W-:Y:S01]  /*30920*/  BSSY B0, `(.L_x_5460) ;  /* 0x000000b000007945 */ /* 0x000fe20003800000 */
[----:B------:R-:W0:Y:S01]  /*30930*/  S2R R5, SR_CgaCtaId ;  /* 0x0000000000057919 */ /* 0x000e220000008800 */
[----:B--2---:R-:W-:-:S05]  /*30940*/  VIADD R0, R0, 0x1 ;  /* 0x0000000100007836 */ /* 0x004fca0000000000 */
[----:B------:R-:W-:-:S04]  /*30950*/  LEA.HI R2, R0, R0, RZ, 0x1 ;  /* 0x0000000000027211 */ /* 0x000fc800078f08ff */
[----:B----4-:R-:W-:Y:S02]  /*30960*/  LOP3.LUT R3, R2, 0xfffffffe, RZ, 0xc0, !PT ;  /* 0xfffffffe02037812 */ /* 0x010fe400078ec0ff */
[----:B------:R-:W-:-:S03]  /*30970*/  MOV R2, 0x400 ;  /* 0x0000040000027802 */ /* 0x000fc60000000f00 */
[----:B------:R-:W-:Y:S01]  /*30980*/  IMAD.IADD R0, R0, 0x1, -R3 ;  /* 0x0000000100007824 */ /* 0x000fe200078e0a03 */
[----:B0-----:R-:W-:-:S04]  /*30990*/  LEA R9, R5, R2, 0x18 ;  /* 0x0000000205097211 */ /* 0x001fc800078ec0ff */
[----:B------:R-:W-:-:S04]  /*309a0*/  SHF.L.U32 R0, R0, 0x1f, RZ ;  /* 0x0000001f00007819 */ /* 0x000fc800000006ff */
[----:B------:R-:W0:Y:S02]  /*309b0*/  SYNCS.PHASECHK.TRANS64.TRYWAIT P0, [R9+URZ+0x38820], R0 ;  /* 0x03882000090075a7 */ /* 0x000e24000800017f */
[----:B0-----:R-:W-:Y:S05]  /*309c0*/  @!P0 BRA `(.L_x_5461) ;  /* 0x00000018000c8947 */ /* 0x001fea0003800000 */
.L_x_5508:
[----:B------:R-:W-:Y:S05]  /*309d0*/  BSYNC B0 ;  /* 0x0000000000007941 */ /* 0x000fea0003800000 */
.L_x_5460:
[----:B------:R-:W-:-:S03]  /*309e0*/  UMOV UR4, 0xffffffff ;  /* 0xffffffff00047882 */ /* 0x000fc60000000000 */
[----:B------:R-:W-:Y:S05]  /*309f0*/  BRA.DIV UR4, `(.L_x_5462) ;  /* 0x0000001a04147947 */ /* 0x000fea000b800000 */
[----:B0-----:R-:W0:Y:S02]  /*30a00*/  S2R R0, SR_TID.X ;  /* 0x0000000000007919 */ /* 0x001e240000002100 */
[----:B0-----:R-:W-:-:S04]  /*30a10*/  SHF.R.U32.HI R0, RZ, 0x5, R0 ;  /* 0x00000005ff007819 */ /* 0x001fc80000011600 */
[----:B------:R-:W-:-:S05]  /*30a20*/  LOP3.LUT R0, R0, 0x3, RZ, 0xc0, !PT ;  /* 0x0000000300007812 */ /* 0x000fca00078ec0ff */
[----:B------:R0:W2:Y:S02]  /*30a30*/  SHFL.IDX PT, R14, R0, RZ, 0x1f ;  /* 0x00001fff000e7589 */ /* 0x0000a400000e0000 */
.L_x_5511:
[----:B--2---:R-:W-:Y:S01]  /*30a40*/  ISETP.NE.AND P0, PT, R14, RZ, PT ;  /* 0x000000ff0e00720c */ /* 0x004fe20003f05270 */
[----:B------:R-:W-:-:S12]  /*30a50*/  BSSY B0, `(.L_x_5463) ;  /* 0x000001e000007945 */ /* 0x000fd80003800000 */
[----:B------:R-:W-:Y:S05]  /*30a60*/  @P0 BRA `(.L_x_5464) ;  /* 0x0000000000700947 */ /* 0x000fea0003800000 */
[----:B------:R-:W-:-:S03]  /*30a70*/  UMOV UR4, 0xffffffff ;  /* 0xffffffff00047882 */ /* 0x000fc60000000000 */
[----:B------:R-:W-:Y:S05]  /*30a80*/  BRA.DIV UR4, `(.L_x_5465) ;  /* 0x0000001a04247947 */ /* 0x000fea000b800000 */
[----:B------:R-:W-:-:S13]  /*30a90*/  ELECT P6, URZ, PT ;  /* 0x00000000003f782f */ /* 0x000fda00038c0000 */
.L_x_5514:
[----:B------:R-:W-:Y:S05]  /*30aa0*/  @!P6 BRA `(.L_x_5464) ;  /* 0x000000000060e947 */ /* 0x000fea0003800000 */
[----:B-1----:R-:W2:Y:S01]  /*30ab0*/  LDL.LU R6, [R1+0x448] ;  /* 0x0004480001067983 */ /* 0x002ea20000300800 */
        /* <DEDUP_REMOVED lines=12> */
.L_x_5515:
[----:B------:R-:W1:Y:S01]  /*30b80*/  SYNCS.PHASECHK.TRANS64.TRYWAIT P0, [R7+URZ], R2 ;  /* 0x00000002070075a7 */ /* 0x000e62000800017f */
[----:B------:R-:W-:-:S04]  /*30b90*/  VIADD R0, R9, 0x38860 ;  /* 0x0003886009007836 */ /* 0x000fc80000000000 */
[----:B------:R-:W-:Y:S01]  /*30ba0*/  IMAD R19, R19, 0x8, R0 ;  /* 0x0000000813137824 */ /* 0x000fe200078e0200 */
[----:B-1----:R-:W-:Y:S06]  /*30bb0*/  @!P0 BRA `(.L_x_5467) ;  /* 0x00000018000c8947 */ /* 0x002fec0003800000 */
.L_x_5516:
[----:B------:R-:W2:Y:S02]  /*30bc0*/  SYNCS.PHASECHK.TRANS64.TRYWAIT P0, [R19+URZ], R4 ;  /* 0x00000004130075a7 */ /* 0x000ea4000800017f */
[----:B--2---:R-:W-:Y:S05]  /*30bd0*/  @!P0 BRA `(.L_x_5468) ;  /* 0x0000001800188947 */ /* 0x004fea0003800000 */
.L_x_5517:
[----:B------:R-:W-:-:S07]  /*30be0*/  IMAD R3, R3, 0x8, R0 ;  /* 0x0000000803037824 */ /* 0x000fce00078e0200 */
.L_x_5469:
[----:B---3--:R3:W4:Y:S02]  /*30bf0*/  SYNCS.PHASECHK.TRANS64.TRYWAIT P0, [R3+URZ], R2 ;  /* 0x00000002030075a7 */ /* 0x008724000800017f */
[----:B----4-:R-:W-:Y:S05]  /*30c00*/  @!P0 NANOSLEEP.SYNCS 0x989680 ;  /* 0x009896800000895d */ /* 0x010fea0003900000 */
[----:B------:R-:W4:Y:S02]  /*30c10*/  @!P0 SYNCS.PHASECHK.TRANS64 P0, [R3+URZ], R2 ;  /* 0x00000002030085a7 */ /* 0x000f24000800007f */
[----:B----4-:R-:W-:Y:S05]  /*30c20*/  @!P0 BRA `(.L_x_5469) ;  /* 0xfffffffc00f08947 */ /* 0x010fea000383ffff */
.L_x_5464:
[----:B------:R-:W-:Y:S05]  /*30c30*/  BSYNC B0 ;  /* 0x0000000000007941 */ /* 0x000fea0003800000 */
.L_x_5463:
[----:B------:R-:W-:Y:S05]  /*30c40*/  EXIT ;  /* 0x000000000000794d */ /* 0x000fea0003800000 */
.L_x_5232:
[----:B0-----:R-:W-:-:S04]  /*30c50*/  IMAD.U32 R11, RZ, RZ, UR44 ;  /* 0x0000002cff0b7e24 */ /* 0x001fc8000f8e00ff */
[----:B------:R0:W1:Y:S03]  /*30c60*/  SYNCS.PHASECHK.TRANS64.TRYWAIT P0, [R11+URZ+0x38800], R0 ;  /* 0x038800000b0075a7 */ /* 0x000066000800017f */
[----:B-1----:R-:W-:Y:S05]  /*30c70*/  @!P0 NANOSLEEP.SYNCS 0x989680 ;  /* 0x009896800000895d */ /* 0x002fea0003900000 */
[----:B------:R-:W1:Y:S02]  /*30c80*/  @!P0 SYNCS.PHASECHK.TRANS64 P0, [R11+URZ+0x38800], R0 ;  /* 0x038800000b0085a7 */ /* 0x000e64000800007f */
[----:B-1----:R-:W-:Y:S05]  /*30c90*/  @!P0 BRA `(.L_x_5232) ;  /* 0xfffffffc00ec8947 */ /* 0x002fea000383ffff */
[----:B------:R-:W-:Y:S05]  /*30ca0*/  BRA `(.L_x_5470) ;  /* 0xfffffd9c00ec7947 */ /* 0x000fea000383ffff */
.L_x_5239:
[----:B-1----:R1:W2:Y:S02]  /*30cb0*/  SYNCS.PHASECHK.TRANS64.TRYWAIT P0, [R10+URZ], R11 ;  /* 0x0000000b0a0075a7 */ /* 0x0022a4000800017f */
[----:B--2---:R-:W-:Y:S05]  /*30cc0*/  @!P0 NANOSLEEP.SYNCS 0x989680 ;  /* 0x009896800000895d */ /* 0x004fea0003900000 */
[----:B------:R-:W2:Y:S02]  /*30cd0*/  @!P0 SYNCS.PHASECHK.TRANS64 P0, [R10+URZ], R11 ;  /* 0x0000000b0a0085a7 */ /* 0x000ea4000800007f */
[----:B--2---:R-:W-:Y:S05]  /*30ce0*/  @!P0 BRA `(.L_x_5239) ;  /* 0xfffffffc00f08947 */ /* 0x004fea000383ffff */
[----:B------:R-:W-:Y:S05]  /*30cf0*/  BRA `(.L_x_5238) ;  /* 0xfffffda000fc7947 */ /* 0x000fea000383ffff */
.L_x_5241:
[----:B0-----:R-:W-:-:S04]  /*30d00*/  IMAD.U32 R11, RZ, RZ, UR44 ;  /* 0x0000002cff0b7e24 */ /* 0x001fc8000f8e00ff */
[----:B------:R0:W1:Y:S03]  /*30d10*/  SYNCS.PHASECHK.TRANS64.TRYWAIT P0, [R11+URZ+0x38810], R10 ;  /* 0x0388100a0b0075a7 */ /* 0x000066000800017f */
[----:B-1----:R-:W-:Y:S05]  /*30d20*/  @!P0 NANOSLEEP.SYNCS 0x989680 ;  /* 0x009896800000895d */ /* 0x002fea0003900000 */
[----:B------:R-:W1:Y:S02]  /*30d30*/  @!P0 SYNCS.PHASECHK.TRANS64 P0, [R11+URZ+0x38810], R10 ;  /* 0x0388100a0b0085a7 */ /* 0x000e64000800007f */
[----:B-1----:R-:W-:Y:S05]  /*30d40*/  @!P0 BRA `(.L_x_5241) ;  /* 0xfffffffc00ec8947 */ /* 0x002fea000383ffff */
[----:B------:R-:W-:Y:S05]  /*30d50*/  BRA `(.L_x_5471) ;  /* 0xfffffda400d07947 */ /* 0x000fea000383ffff */
.L_x_5248:
[----:B-1----:R1:W2:Y:S02]  /*30d60*/  SYNCS.PHASECHK.TRANS64.TRYWAIT P0, [R10+URZ], R11 ;  /* 0x0000000b0a0075a7 */ /* 0x0022a4000800017f */
[----:B--2---:R-:W-:Y:S05]  /*30d70*/  @!P0 NANOSLEEP.SYNCS 0x989680 ;  /* 0x009896800000895d */ /* 0x004fea0003900000 */
[----:B------:R-:W2:Y:S02]  /*30d80*/  @!P0 SYNCS.PHASECHK.TRANS64 P0, [R10+URZ], R11 ;  /* 0x0000000b0a0085a7 */ /* 0x000ea4000800007f */
[----:B--2---:R-:W-:Y:S05]  /*30d90*/  @!P0 BRA `(.L_x_5248) ;  /* 0xfffffffc00f08947 */ /* 0x004fea000383ffff */
[----:B------:R-:W-:Y:S05]  /*30da0*/  BRA `(.L_x_5247) ;  /* 0xfffffda800147947 */ /* 0x000fea000383ffff */
.L_x_5283:
[----:B0-----:R0:W1:Y:S02]  /*30db0*/  SYNCS.PHASECHK.TRANS64.TRYWAIT P2, [R8+URZ], R9 ;  /* 0x00000009080075a7 */ /* 0x001064000804017f */
[----:B-1----:R-:W-:Y:S05]  /*30dc0*/  @!P2 NANOSLEEP.SYNCS 0x989680 ;  /* 0x009896800000a95d */ /* 0x002fea0003900000 */
[----:B------:R-:W1:Y:S02]  /*30dd0*/  @!P2 SYNCS.PHASECHK.TRANS64 P2, [R8+URZ], R9 ;  /* 0x000000090800a5a7 */ /* 0x000e64000804007f */
[----:B-1----:R-:W-:Y:S05]  /*30de0*/  @!P2 BRA `(.L_x_5283) ;  /* 0xfffffffc00f0a947 */ /* 0x002fea000383ffff */
[----:B------:R-:W-:Y:S05]  /*30df0*/  BRA `(.L_x_5282) ;  /* 0xfffffe1400347947 */ /* 0x000fea000383ffff */
.L_x_5290:
[----:B-1----:R1:W2:Y:S02]  /*30e00*/  SYNCS.PHASECHK.TRANS64.TRYWAIT P2, [R8+URZ], R11 ;  /* 0x0000000b080075a7 */ /* 0x0022a4000804017f */
[----:B--2---:R-:W-:Y:S05]  /*30e10*/  @!P2 NANOSLEEP.SYNCS 0x989680 ;  /* 0x009896800000a95d */ /* 0x004fea0003900000 */
[----:B------:R-:W2:Y:S02]  /*30e20*/  @!P2 SYNCS.PHASECHK.TRANS64 P2, [R8+URZ], R11 ;  /* 0x0000000b0800a5a7 */ /* 0x000ea4000804007f */
[----:B--2---:R-:W-:Y:S05]  /*30e30*/  @!P2 BRA `(.L_x_5290) ;  /* 0xfffffffc00f0a947 */ /* 0x004fea000383ffff */
[----:B------:R-:W-:Y:S05]  /*30e40*/  BRA `(.L_x_5289) ;  /* 0xfffffe1800787947 */ /* 0x000fea000383ffff */
.L_x_5303:
[----:B0-----:R0:W1:Y:S02]  /*30e50*/  SYNCS.PHASECHK.TRANS64.TRYWAIT P1, [R6+URZ], R7 ;  /* 0x00000007060075a7 */ /* 0x001064000802017f */
[----:B-1----:R-:W-:Y:S05]  /*30e60*/  @!P1 NANOSLEEP.SYNCS 0x989680 ;  /* 0x009896800000995d */ /* 0x002fea0003900000 */
[----:B------:R-:W1:Y:S02]  /*30e70*/  @!P1 SYNCS.PHASECHK.TRANS64 P1, [R6+URZ], R7 ;  /* 0x00000007060095a7 */ /* 0x000e64000802007f */
[----:B-1----:R-:W-:Y:S05]  /*30e80*/  @!P1 BRA `(.L_x_5303) ;  /* 0xfffffffc00f09947 */ /* 0x002fea000383ffff */
[----:B------:R-:W-:Y:S05]  /*30e90*/  BRA `(.L_x_5302) ;  /* 0xfffffeac00947947 */ /* 0x000fea000383ffff */
.L_x_5310:
[----:B-1----:R1:W2:Y:S02]  /*30ea0*/  SYNCS.PHASECHK.TRANS64.TRYWAIT P1, [R6+URZ], R9 ;  /* 0x00000009060075a7 */ /* 0x0022a4000802017f */
[----:B--2---:R-:W-:Y:S05]  /*30eb0*/  @!P1 NANOSLEEP.SYNCS 0x989680 ;  /* 0x009896800000995d */ /* 0x004fea0003900000 */
[----:B------:R-:W2:Y:S02]  /*30ec0*/  @!P1 SYNCS.PHASECHK.TRANS64 P1, [R6+URZ], R9 ;  /* 0x00000009060095a7 */ /* 0x000ea4000802007f */
[----:B--2---:R-:W-:Y:S05]  /*30ed0*/  @!P1 BRA `(.L_x_5310) ;  /* 0xfffffffc00f09947 */ /* 0x004fea000383ffff */
[----:B------:R-:W-:Y:S05]  /*30ee0*/  BRA `(.L_x_5309) ;  /* 0xfffffeb000d87947 */ /* 0x000fea000383ffff */
.L_x_5358:
[----:B------:R-:W-:Y:S02]  /*30ef0*/  IMAD.MOV.U32 R13, RZ, RZ, R4 ;  /* 0x000000ffff0d7224 */ /* 0x000fe400078e0004 */
[----:B------:R-:W-:Y:S02]  /*30f00*/  IMAD.MOV.U32 R12, RZ, RZ, RZ ;  /* 0x000000ffff0c7224 */ /* 0x000fe400078e00ff */
[----:B------:R-:W-:Y:S02]  /*30f10*/  IMAD.MOV.U32 R11, RZ, RZ, 0x1f ;  /* 0x0000001fff0b7424 */ /* 0x000fe400078e00ff */
[----:B------:R-:W-:-:S07]  /*30f20*/  IMAD.MOV.U32 R15, RZ, RZ, -0x1 ;  /* 0xffffffffff0f7424 */ /* 0x000fce00078e00ff */
[----:B0-----:R-:W-:Y:S05]  /*30f30*/  WARPSYNC.COLLECTIVE R15, `(.L_x_5472) ;  /* 0x000000000f087348 */ /* 0x001fea0003c00000 */
[----:B------:R1:W2:Y:S02]  /*30f40*/  SHFL.IDX P6, R14, R13, R12, R11 ;  /* 0x0000000c0d0e7389 */ /* 0x0002a400000c000b */
[----:B012---:R-:W-:Y:S01]  /*30f50*/  ENDCOLLECTIVE ;  /* 0x000000000000791b */ /* 0x007fe20003800000 */
.L_x_5472:
[----:B------:R-:W-:Y:S05]  /*30f60*/  BRA `(.L_x_5473) ;  /* 0xffffffa400807947 */ /* 0x000fea000383ffff */
.L_x_5360:
[----:B------:R-:W-:Y:S01]  /*30f70*/  BSSY B0, `(.L_x_5474) ;  /* 0x0000006000007945 */ /* 0x000fe20003800000 */
[----:B------:R-:W-:-:S07]  /*30f80*/  IMAD.MOV.U32 R15, RZ, RZ, -0x1 ;  /* 0xffffffffff0f7424 */ /* 0x000fce00078e00ff */
[----:B01----:R-:W-:Y:S05]  /*30f90*/  WARPSYNC.COLLECTIVE R15, `(.L_x_5475) ;  /* 0x000000000f0c7348 */ /* 0x003fea0003c00000 */
[----:B------:R-:W-:Y:S02]  /*30fa0*/  ELECT P6, UR62, PT ;  /* 0x00000000003e782f */ /* 0x000fe400038c0000 */
[----:B------:R-:W-:Y:S01]  /*30fb0*/  MOV R14, UR62 ;  /* 0x0000003e000e7c02 */ /* 0x000fe20008000f00 */
[----:B01----:R-:W-:Y:S10]  /*30fc0*/  ENDCOLLECTIVE ;  /* 0x000000000000791b */ /* 0x003ff40003800000 */
.L_x_5475:
[----:B------:R-:W-:Y:S05]  /*30fd0*/  BSYNC B0 ;  /* 0x0000000000007941 */ /* 0x000fea0003800000 */
.L_x_5474:
[----:B------:R-:W-:Y:S05]  /*30fe0*/  BRA `(.L_x_5476) ;  /* 0xffffffa400847947 */ /* 0x000fea000383ffff */
.L_x_5362:
[----:B--2---:R2:W3:Y:S02]  /*30ff0*/  SYNCS.PHASECHK.TRANS64.TRYWAIT P0, [R0+URZ+0x38840], R2 ;  /* 0x03884002000075a7 */ /* 0x0044e4000800017f */
[----:B---3--:R-:W-:Y:S05]  /*31000*/  @!P0 NANOSLEEP.SYNCS 0x989680 ;  /* 0x009896800000895d */ /* 0x008fea0003900000 */
[----:B------:R-:W3:Y:S02]  /*31010*/  @!P0 SYNCS.PHASECHK.TRANS64 P0, [R0+URZ+0x38840], R2 ;  /* 0x03884002000085a7 */ /* 0x000ee4000800007f */
[----:B---3--:R-:W-:Y:S05]  /*31020*/  @!P0 BRA `(.L_x_5362) ;  /* 0xfffffffc00f08947 */ /* 0x008fea000383ffff */
[----:B------:R-:W-:Y:S05]  /*31030*/  BRA `(.L_x_5477) ;  /* 0xffffffa400dc7947 */ /* 0x000fea000383ffff */
.L_x_5366:
[----:B------:R-:W-:Y:S02]  /*31040*/  IMAD.MOV.U32 R13, RZ, RZ, R3 ;  /* 0x000000ffff0d7224 */ /* 0x000fe400078e0003 */
[----:B------:R-:W-:Y:S02]  /*31050*/  IMAD.MOV.U32 R12, RZ, RZ, RZ ;  /* 0x000000ffff0c7224 */ /* 0x000fe400078e00ff */
[----:B------:R-:W-:Y:S02]  /*31060*/  IMAD.MOV.U32 R11, RZ, RZ, 0x181f ;  /* 0x0000181fff0b7424 */ /* 0x000fe400078e00ff */
[----:B------:R-:W-:Y:S02]  /*31070*/  IMAD.MOV.U32 R15, RZ, RZ, -0x1 ;  /* 0xffffffffff0f7424 */ /* 0x000fe400078e00ff */
[----:B------:R-:W-:-:S07]  /*31080*/  VIADD R9, R9, UR40 ;  /* 0x0000002809097c36 */ /* 0x000fce0008000000 */
[----:B-----5:R-:W-:Y:S05]  /*31090*/  WARPSYNC.COLLECTIVE R15, `(.L_x_5478) ;  /* 0x000000000f087348 */ /* 0x020fea0003c00000 */
[----:B------:R0:W1:Y:S02]  /*310a0*/  SHFL.IDX P6, R14, R13, R12, R11 ;  /* 0x0000000c0d0e7389 */ /* 0x00006400000c000b */
[----:B01---5:R-:W-:Y:S01]  /*310b0*/  ENDCOLLECTIVE ;  /* 0x000000000000791b */ /* 0x023fe20003800000 */
.L_x_5478:
[----:B------:R-:W-:Y:S01]  /*310c0*/  VIADD R10, R9, 0x10 ;  /* 0x00000010090a7836 */ /* 0x000fe20000000000 */
[----:B------:R0:W-:Y:S04]  /*310d0*/  STL [R1+0x454], R9 ;  /* 0x0004540901007387 */ /* 0x0001e80000100800 */
[----:B------:R0:W-:Y:S01]  /*310e0*/  STL [R1+0x460], R10 ;  /* 0x0004600a01007387 */ /* 0x0001e20000100800 */
[----:B------:R-:W-:Y:S02]  /*310f0*/  IMAD.MOV.U32 R13, RZ, RZ, R0 ;  /* 0x000000ffff0d7224 */ /* 0x000fe400078e0000 */
[----:B------:R-:W-:-:S07]  /*31100*/  IMAD.MOV.U32 R4, RZ, RZ, R14 ;  /* 0x000000ffff047224 */ /* 0x000fce00078e000e */
[----:B0-----:R-:W-:Y:S05]  /*31110*/  WARPSYNC.COLLECTIVE R15, `(.L_x_5479) ;  /* 0x000000000f087348 */ /* 0x001fea0003c00000 */
[----:B------:R1:W2:Y:S02]  /*31120*/  SHFL.IDX P6, R14, R13, R12, R11 ;  /* 0x0000000c0d0e7389 */ /* 0x0002a400000c000b */
[----:B012---:R-:W-:Y:S01]  /*31130*/  ENDCOLLECTIVE ;  /* 0x000000000000791b */ /* 0x007fe20003800000 */
.L_x_5479:
[----:B------:R-:W-:Y:S02]  /*31140*/  ULDC UR4, c[0x0][0x288] ;  /* 0x0000a20000047ab9 */ /* 0x000fe40000000800 */
[----:B------:R-:W-:Y:S02]  /*31150*/  IMAD R2, R6, UR4, RZ ;  /* 0x0000000406027c24 */ /* 0x000fe4000f8e02ff */
[----:B------:R-:W-:-:S03]  /*31160*/  VIADD R6, R9, 0x20 ;  /* 0x0000002009067836 */ /* 0x000fc60000000000 */
[----:B------:R-:W-:Y:S02]  /*31170*/  ISETP.GE.AND P1, PT, R9, R2, PT ;  /* 0x000000020900720c */ /* 0x000fe40003f26270 */
[----:B------:R0:W-:Y:S01]  /*31180*/  STL [R1+0x464], R6 ;  /* 0x0004640601007387 */ /* 0x0001e20000100800 */
[----:B------:R-:W-:Y:S02]  /*31190*/  IMAD.MOV.U32 R13, RZ, RZ, R3 ;  /* 0x000000ffff0d7224 */ /* 0x000fe400078e0003 */
[----:B------:R-:W-:Y:S02]  /*311a0*/  IMAD.MOV.U32 R12, RZ, RZ, 0x1 ;  /* 0x00000001ff0c7424 */ /* 0x000fe400078e00ff */
[----:B------:R-:W-:-:S07]  /*311b0*/  IMAD.MOV.U32 R5, RZ, RZ, R14 ;  /* 0x000000ffff057224 */ /* 0x000fce00078e000e */
[----:B0-----:R-:W-:Y:S05]  /*311c0*/  WARPSYNC.COLLECTIVE R15, `(.L_x_5480) ;  /* 0x000000000f087348 */ /* 0x001fea0003c00000 */
[----:B------:R1:W2:Y:S02]  /*311d0*/  SHFL.IDX P6, R14, R13, R12, R11 ;  /* 0x0000000c0d0e7389 */ /* 0x0002a400000c000b */
[----:B012---:R-:W-:Y:S01]  /*311e0*/  ENDCOLLECTIVE ;  /* 0x000000000000791b */ /* 0x007fe20003800000 */
.L_x_5480:
        /* <DEDUP_REMOVED lines=15> */
.L_x_5481:
[----:B------:R-:W-:Y:S02]  /*312e0*/  IMAD.MOV.U32 R13, RZ, RZ, R3 ;  /* 0x000000ffff0d7224 */ /* 0x000fe400078e0003 */
[----:B------:R-:W-:Y:S02]  /*312f0*/  IMAD.MOV.U32 R12, RZ, RZ, 0x2 ;  /* 0x00000002ff0c7424 */ /* 0x000fe400078e00ff */
[----:B------:R-:W-:-:S07]  /*31300*/  IMAD.MOV.U32 R5, RZ, RZ, R14 ;  /* 0x000000ffff057224 */ /* 0x000fce00078e000e */
[----:B------:R-:W-:Y:S05]  /*31310*/  WARPSYNC.COLLECTIVE R15, `(.L_x_5482) ;  /* 0x000000000f087348 */ /* 0x000fea0003c00000 */
[----:B------:R0:W1:Y:S02]  /*31320*/  SHFL.IDX P6, R14, R13, R12, R11 ;  /* 0x0000000c0d0e7389 */ /* 0x00006400000c000b */
[----:B01----:R-:W-:Y:S01]  /*31330*/  ENDCOLLECTIVE ;  /* 0x000000000000791b */ /* 0x003fe20003800000 */
.L_x_5482:
        /* <DEDUP_REMOVED lines=15> */
.L_x_5483:
[----:B------:R-:W-:Y:S02]  /*31430*/  IMAD.MOV.U32 R13, RZ, RZ, R3 ;  /* 0x000000ffff0d7224 */ /* 0x000fe400078e0003 */
[----:B------:R-:W-:Y:S02]  /*31440*/  IMAD.MOV.U32 R12, RZ, RZ, 0x3 ;  /* 0x00000003ff0c7424 */ /* 0x000fe400078e00ff */
[----:B------:R-:W-:-:S07]  /*31450*/  IMAD.MOV.U32 R5, RZ, RZ, R14 ;  /* 0x000000ffff057224 */ /* 0x000fce00078e000e */
[----:B------:R-:W-:Y:S05]  /*31460*/  WARPSYNC.COLLECTIVE R15, `(.L_x_5484) ;  /* 0x000000000f087348 */ /* 0x000fea0003c00000 */
[----:B------:R0:W1:Y:S02]  /*31470*/  SHFL.IDX P6, R14, R13, R12, R11 ;  /* 0x0000000c0d0e7389 */ /* 0x00006400000c000b */
[----:B01----:R-:W-:Y:S01]  /*31480*/  ENDCOLLECTIVE ;  /* 0x000000000000791b */ /* 0x003fe20003800000 */
.L_x_5484:
        /* <DEDUP_REMOVED lines=10> */
.L_x_5485:
[----:B------:R-:W-:Y:S01]  /*31530*/  @!PT LDS RZ, [RZ] ;  /* 0x00000000fffff984 */ /* 0x000fe20000000800 */
[----:B------:R-:W-:Y:S01]  /*31540*/  @!PT LDS RZ, [RZ] ;  /* 0x00000000fffff984 */ /* 0x000fe20000000800 */
[----:B------:R-:W-:Y:S01]  /*31550*/  @!PT LDS RZ, [RZ] ;  /* 0x00000000fffff984 */ /* 0x000fe20000000800 */
[----:B------:R0:W-:Y:S01]  /*31560*/  @!P1 LDGSTS.E.BYPASS.LTC128B.128 [R7+0x21400], desc[UR46][R4.64], !P0 ;  /* 0x2140000004079fae */ /* 0x0001e2000c101d6e */
[----:B------:R-:W-:Y:S01]  /*31570*/  IMAD.MOV.U32 R0, RZ, RZ, R14 ;  /* 0x000000ffff007224 */ /* 0x000fe200078e000e */
[----:B------:R-:W-:Y:S06]  /*31580*/  BRA `(.L_x_5486) ;  /* 0xffffffa800dc7947 */ /* 0x000fec000383ffff */
.L_x_5370:
        /* <DEDUP_REMOVED lines=8> */
.L_x_5488:
[----:B------:R-:W-:Y:S05]  /*31610*/  BSYNC B0 ;  /* 0x0000000000007941 */ /* 0x000fea0003800000 */
.L_x_5487:
        /* <DEDUP_REMOVED lines=10> */
.L_x_5489:
[----:B------:R-:W-:Y:S01]  /*316c0*/  ULDC UR4, c[0x0][0x288] ;  /* 0x0000a20000047ab9 */ /* 0x000fe20000000800 */
[----:B------:R-:W2:Y:S01]  /*316d0*/  LDL R16, [R1+0x444] ;  /* 0x0004440001107983 */ /* 0x000ea20000100800 */
[----:B------:R-:W-:-:S03]  /*316e0*/  LOP3.LUT R18, R18, 0xffffbfff, RZ, 0xc0, !PT ;  /* 0xffffbfff12127812 */ /* 0x000fc600078ec0ff */
[----:B------:R-:W3:Y:S04]  /*316f0*/  LDL.LU R11, [R1+0x454] ;  /* 0x00045400010b7983 */ /* 0x000ee80000300800 */
[----:B------:R-:W4:Y:S01]  /*31700*/  LDL.LU R15, [R1+0x460] ;  /* 0x00046000010f7983 */ /* 0x000f220000300800 */
[----:B------:R-:W-:Y:S01]  /*31710*/  IMAD R4, R8, UR4, RZ ;  /* 0x0000000408047c24 */ /* 0x000fe2000f8e02ff */
[----:B------:R-:W-:Y:S01]  /*31720*/  @P1 LOP3.LUT R18, R18, 0x4000, RZ, 0xfc, !PT ;  /* 0x0000400012121812 */ /* 0x000fe200078efcff */
[----:B------:R-:W-:-:S03]  /*31730*/  IMAD.MOV.U32 R3, RZ, RZ, R14 ;  /* 0x000000ffff037224 */ /* 0x000fc600078e000e */
[C---:B------:R-:W-:Y:S02]  /*31740*/  LOP3.LUT P1, RZ, R18.reuse, 0x10, RZ, 0xc0, !PT ;  /* 0x0000001012ff7812 */ /* 0x040fe4000782c0ff */
[----:B------:R-:W-:Y:S01]  /*31750*/  LOP3.LUT R18, R18, 0xffffdfff, RZ, 0xc0, !PT ;  /* 0xffffdfff12127812 */ /* 0x000fe200078ec0ff */
[----:B------:R-:W-:Y:S02]  /*31760*/  IMAD.MOV.U32 R13, RZ, RZ, R6 ;  /* 0x000000ffff0d7224 */ /* 0x000fe400078e0006 */
[----:B------:R-:W-:Y:S01]  /*31770*/  IMAD.MOV.U32 R12, RZ, RZ, 0x1 ;  /* 0x00000001ff0c7424 */ /* 0x000fe200078e00ff */
[-C--:B------:R-:W-:Y:S02]  /*31780*/  ISETP.GE.AND P3, PT, R10, R4.reuse, PT ;  /* 0x000000040a00720c */ /* 0x080fe40003f66270 */
[----:B---3--:R-:W-:-:S11]  /*31790*/  ISETP.GE.AND P4, PT, R11, R4, PT ;  /* 0x000000040b00720c */ /* 0x008fd60003f86270 */
[----:B------:R-:W-:Y:S02]  /*317a0*/  @P3 LOP3.LUT R18, R18, 0x2000, RZ, 0xfc, !PT ;  /* 0x0000200012123812 */ /* 0x000fe400078efcff */
[----:B------:R-:W-:-:S05]  /*317b0*/  @!P4 LEA R3, P6, R9, R3, 0x1 ;  /* 0x000000030903c211 */ /* 0x000fca00078c08ff */
[----:B------:R-:W-:Y:S01]  /*317c0*/  @!P4 IMAD.X R2, RZ, RZ, R2, P6 ;  /* 0x000000ffff02c224 */ /* 0x000fe200030e0602 */
[----:B------:R-:W-:-:S04]  /*317d0*/  LOP3.LUT P6, RZ, R18, 0x8, RZ, 0xc0, !PT ;  /* 0x0000000812ff7812 */ /* 0x000fc800078cc0ff */
[----:B------:R-:W-:-:S04]  /*317e0*/  @!P4 LOP3.LUT R3, R3, R2, RZ, 0x3c, !PT ;  /* 0x000000020303c212 */ /* 0x000fc800078e3cff */
[----:B------:R-:W-:Y:S02]  /*317f0*/  @!P4 LOP3.LUT R2, R3, R2, RZ, 0x3c, !PT ;  /* 0x000000020302c212 */ /* 0x000fe400078e3cff */
[----:B------:R-:W-:Y:S02]  /*31800*/  @!P4 LOP3.LUT R8, R5, 0x40, RZ, 0xc0, !PT ;  /* 0x000000400508c812 */ /* 0x000fe400078ec0ff */
[----:B------:R-:W-:Y:S02]  /*31810*/  @!P4 LOP3.LUT R3, R3, R2, RZ, 0x3c, !PT ;  /* 0x000000020303c212 */ /* 0x000fe400078e3cff */
[C---:B------:R-:W-:Y:S02]  /*31820*/  LOP3.LUT P3, RZ, R18.reuse, 0x4, RZ, 0xc0, !PT ;  /* 0x0000000412ff7812 */ /* 0x040fe4000786c0ff */
[----:B------:R-:W-:Y:S01]  /*31830*/  @!P4 SHF.R.U32.HI R8, RZ, 0x2, R8 ;  /* 0x00000002ff08c819 */ /* 0x000fe20000011608 */
[----:B------:R-:W-:Y:S01]  /*31840*/  @!PT LDS RZ, [RZ] ;  /* 0x00000000fffff984 */ /* 0x000fe20000000800 */
[----:B------:R-:W-:Y:S01]  /*31850*/  @!PT LDS RZ, [RZ] ;  /* 0x00000000fffff984 */ /* 0x000fe20000000800 */
[----:B------:R-:W-:Y:S01]  /*31860*/  @!PT LDS RZ, [RZ] ;  /* 0x00000000fffff984 */ /* 0x000fe20000000800 */
[----:B--2---:R0:W-:Y:S01]  /*31870*/  @!P4 LDGSTS.E.BYPASS.LTC128B.128 [R16+0x26400], desc[UR46][R2.64], !P1 ;  /* 0x264000000210cfae */ /* 0x0041e2000c901d6e */
[----:B------:R-:W-:-:S03]  /*31880*/  LOP3.LUT P1, RZ, R18, 0x4000, RZ, 0xc0, !PT ;  /* 0x0000400012ff7812 */ /* 0x000fc6000782c0ff */
        /* <DEDUP_REMOVED lines=8> */
[----:B------:R0:W-:Y:S01]  /*31910*/  @!P4 LDGSTS.E.BYPASS.LTC128B.128 [R16+0x32400], desc[UR46][R2.64+0x300], P6 ;  /* 0x324003000210cfae */ /* 0x0001e2000b101d6e */
[----:B------:R-:W-:Y:S01]  /*31920*/  @!P4 ISETP.NE.U32.AND P6, PT, R8, RZ, PT ;  /* 0x000000ff0800c20c */ /* 0x000fe20003fc5070 */
[----:B------:R-:W-:Y:S01]  /*31930*/  IMAD.MOV.U32 R11, RZ, RZ, 0x181f ;  /* 0x0000181fff0b7424 */ /* 0x000fe200078e00ff */
[----:B----4-:R-:W-:Y:S01]  /*31940*/  ISETP.GE.AND P2, PT, R15, R4, PT ;  /* 0x000000040f00720c */ /* 0x010fe20003f46270 */
[----:B------:R-:W-:-:S10]  /*31950*/  IMAD.MOV.U32 R15, RZ, RZ, -0x1 ;  /* 0xffffffffff0f7424 */ /* 0x000fd400078e00ff */
[----:B------:R0:W-:Y:S02]  /*31960*/  @!P4 LDGSTS.E.BYPASS.LTC128B.128 [R16+0x34400], desc[UR46][R2.64+0x380], P6 ;  /* 0x344003800210cfae */ /* 0x0001e4000b101d6e */
[----:B0-----:R-:W-:Y:S05]  /*31970*/  WARPSYNC.COLLECTIVE R15, `(.L_x_5490) ;  /* 0x000000000f087348 */ /* 0x001fea0003c00000 */
[----:B------:R1:W2:Y:S02]  /*31980*/  SHFL.IDX P6, R14, R13, R12, R11 ;  /* 0x0000000c0d0e7389 */ /* 0x0002a400000c000b */
[----:B012---:R-:W-:Y:S01]  /*31990*/  ENDCOLLECTIVE ;  /* 0x000000000000791b */ /* 0x007fe20003800000 */
.L_x_5490:
[----:B------:R-:W-:Y:S02]  /*319a0*/  IMAD.MOV.U32 R13, RZ, RZ, R0 ;  /* 0x000000ffff0d7224 */ /* 0x000fe400078e0000 */
[----:B------:R-:W-:-:S07]  /*319b0*/  IMAD.MOV.U32 R8, RZ, RZ, R14 ;  /* 0x000000ffff087224 */ /* 0x000fce00078e000e */
[----:B------:R-:W-:Y:S05]  /*319c0*/  WARPSYNC.COLLECTIVE R15, `(.L_x_5491) ;  /* 0x000000000f087348 */ /* 0x000fea0003c00000 */
[----:B------:R0:W1:Y:S02]  /*319d0*/  SHFL.IDX P6, R14, R13, R12, R11 ;  /* 0x0000000c0d0e7389 */ /* 0x00006400000c000b */
[----:B01----:R-:W-:Y:S01]  /*319e0*/  ENDCOLLECTIVE ;  /* 0x000000000000791b */ /* 0x003fe20003800000 */
.L_x_5491:
[----:B------:R-:W-:-:S05]  /*319f0*/  @!P2 LEA R9, P4, R9, R14, 0x1 ;  /* 0x0000000e0909a211 */ /* 0x000fca00078808ff */
[----:B------:R-:W-:Y:S01]  /*31a00*/  @!P2 IMAD.X R10, RZ, RZ, R8, P4 ;  /* 0x000000ffff0aa224 */ /* 0x000fe200020e0608 */
[C---:B------:R-:W-:Y:S02]  /*31a10*/  LOP3.LUT P4, RZ, R18.reuse, 0x10, RZ, 0xc0, !PT ;  /* 0x0000001012ff7812 */ /* 0x040fe4000788c0ff */
[----:B------:R-:W-:Y:S02]  /*31a20*/  LOP3.LUT P6, RZ, R18, 0x8, RZ, 0xc0, !PT ;  /* 0x0000000812ff7812 */ /* 0x000fe400078cc0ff */
[----:B------:R-:W-:Y:S01]  /*31a30*/  @!P2 LOP3.LUT R8, R5, 0x40, RZ, 0xc0, !PT ;  /* 0x000000400508a812 */ /* 0x000fe200078ec0ff */
[----:B------:R-:W-:Y:S02]  /*31a40*/  @!P2 IMAD.MOV.U32 R2, RZ, RZ, R9 ;  /* 0x000000ffff02a224 */ /* 0x000fe400078e0009 */
[----:B------:R-:W-:Y:S01]  /*31a50*/  @!P2 IMAD.MOV.U32 R3, RZ, RZ, R10 ;  /* 0x000000ffff03a224 */ /* 0x000fe200078e000a */
[----:B------:R-:W-:Y:S01]  /*31a60*/  @!P2 SHF.R.U32.HI R8, RZ, 0x2, R8 ;  /* 0x00000002ff08a819 */ /* 0x000fe20000011608 */
[----:B------:R-:W-:-:S02]  /*31a70*/  IMAD.MOV.U32 R13, RZ, RZ, R6 ;  /* 0x000000ffff0d7224 */ /* 0x000fc400078e0006 */
[----:B------:R-:W-:Y:S02]  /*31a80*/  IMAD.MOV.U32 R12, RZ, RZ, 0x2 ;  /* 0x00000002ff0c7424 */ /* 0x000fe400078e00ff */
[----:B------:R-:W-:Y:S01]  /*31a90*/  @!PT LDS RZ, [RZ] ;  /* 0x00000000fffff984 */ /* 0x000fe20000000800 */
[----:B------:R-:W-:Y:S01]  /*31aa0*/  @!PT LDS RZ, [RZ] ;  /* 0x00000000fffff984 */ /* 0x000fe20000000800 */
[----:B------:R-:W-:Y:S01]  /*31ab0*/  @!PT LDS RZ, [RZ] ;  /* 0x00000000fffff984 */ /* 0x000fe20000000800 */
[----:B------:R0:W-:Y:S01]  /*31ac0*/  @!P2 LDGSTS.E.BYPASS.LTC128B.128 [R16+0x26c00], desc[UR46][R2.64], !P4 ;  /* 0x26c000000210afae */ /* 0x0001e2000e101d6e */
[----:B------:R-:W-:-:S03]  /*31ad0*/  @!P2 ISETP.NE.U32.AND P4, PT, R8, RZ, PT ;  /* 0x000000ff0800a20c */ /* 0x000fc60003f85070 */
[----:B------:R0:W-:Y:S01]  /*31ae0*/  @!P2 LDGSTS.E.BYPASS.LTC128B.128 [R16+0x28c00], desc[UR46][R2.64+0x80], !P6 ;  /* 0x28c000800210afae */ /* 0x0001e2000f101d6e */
[----:B------:R-:W-:-:S09]  /*31af0*/  @!P2 LOP3.LUT R8, R7, 0x80, RZ, 0xc0, !PT ;  /* 0x000000800708a812 */ /* 0x000fd200078ec0ff */
[----:B0-----:R-:W-:Y:S05]  /*31b00*/  WARPSYNC.COLLECTIVE R15, `(.L_x_5492) ;  /* 0x000000000f087348 */ /* 0x001fea0003c00000 */
[----:B------:R1:W2:Y:S02]  /*31b10*/  SHFL.IDX P6, R14, R13, R12, R11 ;  /* 0x0000000c0d0e7389 */ /* 0x0002a400000c000b */
[----:B012---:R-:W-:Y:S01]  /*31b20*/  ENDCOLLECTIVE ;  /* 0x000000000000791b */ /* 0x007fe20003800000 */
.L_x_5492:
[----:B------:R-:W-:Y:S01]  /*31b30*/  @!P2 SHF.R.U32.HI R8, RZ, 0x3, R8 ;  /* 0x00000003ff08a819 */ /* 0x000fe20000011608 */
[----:B------:R-:W-:Y:S01]  /*31b40*/  @!PT LDS RZ, [RZ] ;  /* 0x00000000fffff984 */ /* 0x000fe20000000800 */
[----:B------:R-:W-:Y:S01]  /*31b50*/  @!PT LDS RZ, [RZ] ;  /* 0x00000000fffff984 */ /* 0x000fe20000000800 */
[----:B------:R-:W-:Y:S01]  /*31b60*/  @!PT LDS RZ, [RZ] ;  /* 0x00000000fffff984 */ /* 0x000fe20000000800 */
[----:B------:R-:W-:Y:S04]  /*31b70*/  @!P2 LDGSTS.E.BYPASS.LTC128B.128 [R16+0x2ac00], desc[UR46][R2.64+0x100], !P3 ;  /* 0x2ac001000210afae */ /* 0x000fe8000d901d6e */
[----:B------:R-:W-:Y:S04]  /*31b80*/  @!P2 LDGSTS.E.BYPASS.LTC128B.128 [R16+0x2cc00], desc[UR46][R2.64+0x180], !P5 ;  /* 0x2cc001800210afae */ /* 0x000fe8000e901d6e */
[----:B------:R-:W-:Y:S04]  /*31b90*/  @!P2 LDGSTS.E.BYPASS.LTC128B.128 [R16+0x2ec00], desc[UR46][R2.64+0x200], !P0 ;  /* 0x2ec002000210afae */ /* 0x000fe8000c101d6e */
[----:B------:R-:W-:Y:S04]  /*31ba0*/  @!P2 LDGSTS.E.BYPASS.LTC128B.128 [R16+0x30c00], desc[UR46][R2.64+0x280], !P1 ;  /* 0x30c002800210afae */ /* 0x000fe8000c901d6e */
[----:B------:R-:W-:Y:S01]  /*31bb0*/  @!P2 LDGSTS.E.BYPASS.LTC128B.128 [R16+0x32c00], desc[UR46][R2.64+0x300], P4 ;  /* 0x32c003000210afae */ /* 0x000fe2000a101d6e */
[----:B------:R-:W-:Y:S01]  /*31bc0*/  @!P2 ISETP.NE.U32.AND P4, PT, R8, RZ, PT ;  /* 0x000000ff0800a20c */ /* 0x000fe20003f85070 */
[----:B------:R-:W0:Y:S01]  /*31bd0*/  S2R R10, SR_TID.X ;  /* 0x00000000000a7919 */ /* 0x000e220000002100 */
[----:B------:R-:W-:-:S11]  /*31be0*/  IMAD.MOV.U32 R13, RZ, RZ, R0 ;  /* 0x000000ffff0d7224 */ /* 0x000fd600078e0000 */
[----:B------:R1:W-:Y:S02]  /*31bf0*/  @!P2 LDGSTS.E.BYPASS.LTC128B.128 [R16+0x34c00], desc[UR46][R2.64+0x380], P4 ;  /* 0x34c003800210afae */ /* 0x0003e4000a101d6e */
[----:B-1----:R-:W-:-:S07]  /*31c00*/  IMAD.MOV.U32 R2, RZ, RZ, R14 ;  /* 0x000000ffff027224 */ /* 0x002fce00078e000e */
[----:B0-----:R-:W-:Y:S05]  /*31c10*/  WARPSYNC.COLLECTIVE R15, `(.L_x_5493) ;  /* 0x000000000f087348 */ /* 0x001fea0003c00000 */
[----:B------:R1:W2:Y:S02]  /*31c20*/  SHFL.IDX P6, R14, R13, R12, R11 ;  /* 0x0000000c0d0e7389 */ /* 0x0002a400000c000b */
[----:B012---:R-:W-:Y:S01]  /*31c30*/  ENDCOLLECTIVE ;  /* 0x000000000000791b */ /* 0x007fe20003800000 */
.L_x_5493:
[----:B------:R-:W-:Y:S01]  /*31c40*/  LOP3.LUT P3, RZ, R18, 0x2000, RZ, 0xc0, !PT ;  /* 0x0000200012ff7812 */ /* 0x000fe2000786c0ff */
[----:B------:R-:W-:-:S05]  /*31c50*/  IMAD.SHL.U32 R10, R10, 0x8, RZ ;  /* 0x000000080a0a7824 */ /* 0x000fca00078e00ff */
[----:B------:R-:W-:Y:S01]  /*31c60*/  LOP3.LUT R10, R10, 0x38, RZ, 0xc0, !PT ;  /* 0x000000380a0a7812 */ /* 0x000fe200078ec0ff */
[----:B------:R-:W-:-:S06]  /*31c70*/  IMAD.MOV.U32 R3, RZ, RZ, R14 ;  /* 0x000000ffff037224 */ /* 0x000fcc00078e000e */
[----:B------:R-:W-:-:S05]  /*31c80*/  @!P3 LEA R3, P4, R10, R3, 0x1 ;  /* 0x000000030a03b211 */ /* 0x000fca00078808ff */
[----:B------:R-:W-:Y:S01]  /*31c90*/  @!P3 IMAD.X R2, RZ, RZ, R2, P4 ;  /* 0x000000ffff02b224 */ /* 0x000fe200020e0602 */
[----:B------:R-:W-:-:S04]  /*31ca0*/  LOP3.LUT P4, RZ, R18, 0x10, RZ, 0xc0, !PT ;  /* 0x0000001012ff7812 */ /* 0x000fc8000788c0ff */
[-C--:B------:R-:W-:Y:S02]  /*31cb0*/  @!P3 LOP3.LUT R3, R3, R2.reuse, RZ, 0x3c, !PT ;  /* 0x000000020303b212 */ /* 0x080fe400078e3cff */
[----:B------:R-:W-:Y:S02]  /*31cc0*/  @!P3 LOP3.LUT R8, R5, 0x40, RZ, 0xc0, !PT ;  /* 0x000000400508b812 */ /* 0x000fe400078ec0ff */
[C---:B------:R-:W-:Y:S02]  /*31cd0*/  @!P3 LOP3.LUT R2, R3.reuse, R2, RZ, 0x3c, !PT ;  /* 0x000000020302b212 */ /* 0x040fe400078e3cff */
[C---:B------:R-:W-:Y:S02]  /*31ce0*/  LOP3.LUT P6, RZ, R18.reuse, 0x8, RZ, 0xc0, !PT ;  /* 0x0000000812ff7812 */ /* 0x040fe400078cc0ff */
[----:B------:R-:W-:Y:S02]  /*31cf0*/  @!P3 LOP3.LUT R3, R3, R2, RZ, 0x3c, !PT ;  /* 0x000000020303b212 */ /* 0x000fe400078e3cff */
[----:B------:R-:W-:-:S02]  /*31d00*/  LOP3.LUT P2, RZ, R18, 0x4, RZ, 0xc0, !PT ;  /* 0x0000000412ff7812 */ /* 0x000fc4000784c0ff */
[----:B------:R-:W-:Y:S01]  /*31d10*/  @!P3 SHF.R.U32.HI R8, RZ, 0x2, R8 ;  /* 0x00000002ff08b819 */ /* 0x000fe20000011608 */
[----:B------:R-:W-:Y:S01]  /*31d20*/  @!PT LDS RZ, [RZ] ;  /* 0x00000000fffff984 */ /* 0x000fe20000000800 */
[----:B------:R-:W-:Y:S01]  /*31d30*/  @!PT LDS RZ, [RZ] ;  /* 0x00000000fffff984 */ /* 0x000fe20000000800 */
[----:B------:R-:W-:Y:S01]  /*31d40*/  @!PT LDS RZ, [RZ] ;  /* 0x00000000fffff984 */ /* 0x000fe20000000800 */
[----:B------:R0:W-:Y:S03]  /*31d50*/  @!P3 LDGSTS.E.BYPASS.LTC128B.128 [R16+0x27400], desc[UR46][R2.64], !P4 ;  /* 0x274000000210bfae */ /* 0x0001e6000e101d6e */
        /* <DEDUP_REMOVED lines=17> */
.L_x_5494:
[----:B------:R-:W-:Y:S02]  /*31e70*/  IMAD.MOV.U32 R13, RZ, RZ, R0 ;  /* 0x000000ffff0d7224 */ /* 0x000fe400078e0000 */
[----:B------:R-:W-:-:S07]  /*31e80*/  IMAD.MOV.U32 R6, RZ, RZ, R14 ;  /* 0x000000ffff067224 */ /* 0x000fce00078e000e */
[----:B------:R-:W-:Y:S05]  /*31e90*/  WARPSYNC.COLLECTIVE R15, `(.L_x_5495) ;  /* 0x000000000f087348 */ /* 0x000fea0003c00000 */
[----:B------:R0:W1:Y:S02]  /*31ea0*/  SHFL.IDX P6, R14, R13, R12, R11 ;  /* 0x0000000c0d0e7389 */ /* 0x00006400000c000b */
[----:B01----:R-:W-:Y:S01]  /*31eb0*/  ENDCOLLECTIVE ;  /* 0x000000000000791b */ /* 0x003fe20003800000 */
.L_x_5495:
[----:B------:R-:W-:Y:S01]  /*31ec0*/  IMAD.MOV.U32 R0, RZ, RZ, R14 ;  /* 0x000000ffff007224 */ /* 0x000fe200078e000e */
[----:B------:R-:W-:Y:S06]  /*31ed0*/  BRA `(.L_x_5496) ;  /* 0xffffffb000247947 */ /* 0x000fec000383ffff */
.L_x_5375:
[----:B0-----:R0:W2:Y:S02]  /*31ee0*/  SYNCS.PHASECHK.TRANS64.TRYWAIT P0, [R17+URZ+0x38820], R0 ;  /* 0x03882000110075a7 */ /* 0x0010a4000800017f */
[----:B--2---:R-:W-:Y:S05]  /*31ef0*/  @!P0 NANOSLEEP.SYNCS 0x989680 ;  /* 0x009896800000895d */ /* 0x004fea0003900000 */
[----:B------:R-:W2:Y:S02]  /*31f00*/  @!P0 SYNCS.PHASECHK.TRANS64 P0, [R17+URZ+0x38820], R0 ;  /* 0x03882000110085a7 */ /* 0x000ea4000800007f */
[----:B--2---:R-:W-:Y:S05]  /*31f10*/  @!P0 BRA `(.L_x_5375) ;  /* 0xfffffffc00f08947 */ /* 0x004fea000383ffff */
[----:B------:R-:W-:Y:S05]  /*31f20*/  BRA `(.L_x_5497) ;  /* 0xffffffb000e07947 */ /* 0x000fea000383ffff */
.L_x_5379:
[----:B0-----:R0:W2:Y:S02]  /*31f30*/  SYNCS.PHASECHK.TRANS64.TRYWAIT P0, [R0+URZ+0x38860], R2 ;  /* 0x03886002000075a7 */ /* 0x0010a4000800017f */
[----:B--2---:R-:W-:Y:S05]  /*31f40*/  @!P0 NANOSLEEP.SYNCS 0x989680 ;  /* 0x009896800000895d */ /* 0x004fea0003900000 */
[----:B------:R-:W2:Y:S02]  /*31f50*/  @!P0 SYNCS.PHASECHK.TRANS64 P0, [R0+URZ+0x38860], R2 ;  /* 0x03886002000085a7 */ /* 0x000ea4000800007f */
[----:B--2---:R-:W-:Y:S05]  /*31f60*/  @!P0 BRA `(.L_x_5379) ;  /* 0xfffffffc00f08947 */ /* 0x004fea000383ffff */
[----:B------:R-:W-:Y:S05]  /*31f70*/  BRA `(.L_x_5498) ;  /* 0xffffffb400007947 */ /* 0x000fea000383ffff */
.L_x_5396:
[----:B-1----:R1:W2:Y:S02]  /*31f80*/  SYNCS.PHASECHK.TRANS64.TRYWAIT P0, [R3+URZ+0x38840], R2 ;  /* 0x03884002030075a7 */ /* 0x0022a4000800017f */
[----:B--2---:R-:W-:Y:S05]  /*31f90*/  @!P0 NANOSLEEP.SYNCS 0x989680 ;  /* 0x009896800000895d */ /* 0x004fea0003900000 */
[----:B------:R-:W2:Y:S02]  /*31fa0*/  @!P0 SYNCS.PHASECHK.TRANS64 P0, [R3+URZ+0x38840], R2 ;  /* 0x03884002030085a7 */ /* 0x000ea4000800007f */
[----:B--2---:R-:W-:Y:S05]  /*31fb0*/  @!P0 BRA `(.L_x_5396) ;  /* 0xfffffffc00f08947 */ /* 0x004fea000383ffff */
[----:B------:R-:W-:Y:S05]  /*31fc0*/  BRA `(.L_x_5499) ;  /* 0xffffffbc00e47947 */ /* 0x000fea000383ffff */
.L_x_5401:
[----:B--2---:R2:W3:Y:S02]  /*31fd0*/  SYNCS.PHASECHK.TRANS64.TRYWAIT P0, [R3+URZ+0x38860], R2 ;  /* 0x03886002030075a7 */ /* 0x0044e4000800017f */
[----:B---3--:R-:W-:Y:S05]  /*31fe0*/  @!P0 NANOSLEEP.SYNCS 0x989680 ;  /* 0x009896800000895d */ /* 0x008fea0003900000 */
[----:B------:R-:W3:Y:S02]  /*31ff0*/  @!P0 SYNCS.PHASECHK.TRANS64 P0, [R3+URZ+0x38860], R2 ;  /* 0x03886002030085a7 */ /* 0x000ee4000800007f */
[----:B---3--:R-:W-:Y:S05]  /*32000*/  @!P0 BRA `(.L_x_5401) ;  /* 0xfffffffc00f08947 */ /* 0x008fea000383ffff */
[----:B------:R-:W-:Y:S05]  /*32010*/  BRA `(.L_x_5500) ;  /* 0xffffffc0005c7947 */ /* 0x000fea000383ffff */
.L_x_5417:
[----:B0-----:R0:W1:Y:S02]  /*32020*/  SYNCS.PHASECHK.TRANS64.TRYWAIT P0, [R4+URZ+0x38840], R2 ;  /* 0x03884002040075a7 */ /* 0x001064000800017f */
[----:B-1----:R-:W-:Y:S05]  /*32030*/  @!P0 NANOSLEEP.SYNCS 0x989680 ;  /* 0x009896800000895d */ /* 0x002fea0003900000 */
[----:B------:R-:W1:Y:S02]  /*32040*/  @!P0 SYNCS.PHASECHK.TRANS64 P0, [R4+URZ+0x38840], R2 ;  /* 0x03884002040085a7 */ /* 0x000e64000800007f */
[----:B-1----:R-:W-:Y:S05]  /*32050*/  @!P0 BRA `(.L_x_5417) ;  /* 0xfffffffc00f08947 */ /* 0x002fea000383ffff */
[----:B------:R-:W-:Y:S05]  /*32060*/  BRA `(.L_x_5501) ;  /* 0xffffffcc00307947 */ /* 0x000fea000383ffff */
.L_x_5422:
[----:B-1----:R1:W2:Y:S02]  /*32070*/  SYNCS.PHASECHK.TRANS64.TRYWAIT P0, [R4+URZ+0x38860], R2 ;  /* 0x03886002040075a7 */ /* 0x0022a4000800017f */
[----:B--2---:R-:W-:Y:S05]  /*32080*/  @!P0 NANOSLEEP.SYNCS 0x989680 ;  /* 0x009896800000895d */ /* 0x004fea0003900000 */
[----:B------:R-:W2:Y:S02]  /*32090*/  @!P0 SYNCS.PHASECHK.TRANS64 P0, [R4+URZ+0x38860], R2 ;  /* 0x03886002040085a7 */ /* 0x000ea4000800007f */
[----:B--2---:R-:W-:Y:S05]  /*320a0*/  @!P0 BRA `(.L_x_5422) ;  /* 0xfffffffc00f08947 */ /* 0x004fea000383ffff */
[----:B------:R-:W-:Y:S05]  /*320b0*/  BRA `(.L_x_5502) ;  /* 0xffffffcc00a87947 */ /* 0x000fea000383ffff */
.L_x_5437:
[----:B-1----:R1:W2:Y:S02]  /*320c0*/  SYNCS.PHASECHK.TRANS64.TRYWAIT P0, [R4+URZ+0x38840], R2 ;  /* 0x03884002040075a7 */ /* 0x0022a4000800017f */
[----:B--2---:R-:W-:Y:S05]  /*320d0*/  @!P0 NANOSLEEP.SYNCS 0x989680 ;  /* 0x009896800000895d */ /* 0x004fea0003900000 */
[----:B------:R-:W2:Y:S02]  /*320e0*/  @!P0 SYNCS.PHASECHK.TRANS64 P0, [R4+URZ+0x38840], R2 ;  /* 0x03884002040085a7 */ /* 0x000ea4000800007f */
[----:B--2---:R-:W-:Y:S05]  /*320f0*/  @!P0 BRA `(.L_x_5437) ;  /* 0xfffffffc00f08947 */ /* 0x004fea000383ffff */
[----:B------:R-:W-:Y:S05]  /*32100*/  BRA `(.L_x_5503) ;  /* 0xffffffd800607947 */ /* 0x000fea000383ffff */
.L_x_5442:
[----:B0-----:R0:W2:Y:S02]  /*32110*/  SYNCS.PHASECHK.TRANS64.TRYWAIT P0, [R4+URZ+0x38860], R2 ;  /* 0x03886002040075a7 */ /* 0x0010a4000800017f */
[----:B--2---:R-:W-:Y:S05]  /*32120*/  @!P0 NANOSLEEP.SYNCS 0x989680 ;  /* 0x009896800000895d */ /* 0x004fea0003900000 */
[----:B------:R-:W2:Y:S02]  /*32130*/  @!P0 SYNCS.PHASECHK.TRANS64 P0, [R4+URZ+0x38860], R2 ;  /* 0x03886002040085a7 */ /* 0x000ea4000800007f */
[----:B--2---:R-:W-:Y:S05]  /*32140*/  @!P0 BRA `(.L_x_5442) ;  /* 0xfffffffc00f08947 */ /* 0x004fea000383ffff */
[----:B------:R-:W-:Y:S05]  /*32150*/  BRA `(.L_x_5504) ;  /* 0xffffffd800d87947 */ /* 0x000fea000383ffff */
.L_x_5458:
[----:B------:R-:W-:Y:S01]  /*32160*/  BSSY B0, `(.L_x_5505) ;  /* 0x0000008000007945 */ /* 0x000fe20003800000 */
[----:B-----5:R-:W-:Y:S02]  /*32170*/  IMAD.MOV.U32 R13, RZ, RZ, R3 ;  /* 0x000000ffff0d7224 */ /* 0x020fe400078e0003 */
[----:B------:R-:W-:Y:S02]  /*32180*/  IMAD.MOV.U32 R12, RZ, RZ, RZ ;  /* 0x000000ffff0c7224 */ /* 0x000fe400078e00ff */
[----:B------:R-:W-:Y:S02]  /*32190*/  IMAD.MOV.U32 R11, RZ, RZ, 0x1f ;  /* 0x0000001fff0b7424 */ /* 0x000fe400078e00ff */
[----:B------:R-:W-:-:S07]  /*321a0*/  IMAD.MOV.U32 R15, RZ, RZ, -0x1 ;  /* 0xffffffffff0f7424 */ /* 0x000fce00078e00ff */
[----:B0123--:R-:W-:Y:S05]  /*321b0*/  WARPSYNC.COLLECTIVE R15, `(.L_x_5506) ;  /* 0x000000000f087348 */ /* 0x00ffea0003c00000 */
[----:B------:R4:W0:Y:S02]  /*321c0*/  SHFL.IDX P6, R14, R13, R12, R11 ;  /* 0x0000000c0d0e7389 */ /* 0x00082400000c000b */
[----:B01234-:R-:W-:Y:S01]  /*321d0*/  ENDCOLLECTIVE ;  /* 0x000000000000791b */ /* 0x01ffe20003800000 */
.L_x_5506:
[----:B------:R-:W-:Y:S05]  /*321e0*/  BSYNC B0 ;  /* 0x0000000000007941 */ /* 0x000fea0003800000 */
.L_x_5505:
[----:B------:R-:W-:Y:S05]  /*321f0*/  BRA `(.L_x_5507) ;  /* 0xffffffe400947947 */ /* 0x000fea000383ffff */
.L_x_5461:
[----:B0-----:R0:W2:Y:S02]  /*32200*/  SYNCS.PHASECHK.TRANS64.TRYWAIT P0, [R9+URZ+0x38820], R0 ;  /* 0x03882000090075a7 */ /* 0x0010a4000800017f */
[----:B--2---:R-:W-:Y:S05]  /*32210*/  @!P0 NANOSLEEP.SYNCS 0x989680 ;  /* 0x009896800000895d */ /* 0x004fea0003900000 */
[----:B------:R-:W2:Y:S02]  /*32220*/  @!P0 SYNCS.PHASECHK.TRANS64 P0, [R9+URZ+0x38820], R0 ;  /* 0x03882000090085a7 */ /* 0x000ea4000800007f */
[----:B--2---:R-:W-:Y:S05]  /*32230*/  @!P0 BRA `(.L_x_5461) ;  /* 0xfffffffc00f08947 */ /* 0x004fea000383ffff */
[----:B------:R-:W-:Y:S05]  /*32240*/  BRA `(.L_x_5508) ;  /* 0xffffffe400e07947 */ /* 0x000fea000383ffff */
.L_x_5462:
        /* <DEDUP_REMOVED lines=11> */
.L_x_5510:
[----:B------:R-:W-:Y:S05]  /*32300*/  BSYNC B0 ;  /* 0x0000000000007941 */ /* 0x000fea0003800000 */
.L_x_5509:
[----:B------:R-:W-:Y:S05]  /*32310*/  BRA `(.L_x_5511) ;  /* 0xffffffe400c87947 */ /* 0x000fea000383ffff */
.L_x_5465:
[----:B------:R-:W-:Y:S01]  /*32320*/  BSSY B1, `(.L_x_5512) ;  /* 0x0000006000017945 */ /* 0x000fe20003800000 */
[----:B------:R-:W-:-:S07]  /*32330*/  IMAD.MOV.U32 R15, RZ, RZ, -0x1 ;  /* 0xffffffffff0f7424 */ /* 0x000fce00078e00ff */
[----:B01----:R-:W-:Y:S05]  /*32340*/  WARPSYNC.COLLECTIVE R15, `(.L_x_5513) ;  /* 0x000000000f0c7348 */ /* 0x003fea0003c00000 */
[----:B------:R-:W-:Y:S02]  /*32350*/  ELECT P6, UR62, PT ;  /* 0x00000000003e782f */ /* 0x000fe400038c0000 */
[----:B------:R-:W-:Y:S01]  /*32360*/  MOV R14, UR62 ;  /* 0x0000003e000e7c02 */ /* 0x000fe20008000f00 */
[----:B01----:R-:W-:Y:S10]  /*32370*/  ENDCOLLECTIVE ;  /* 0x000000000000791b */ /* 0x003ff40003800000 */
.L_x_5513:
[----:B------:R-:W-:Y:S05]  /*32380*/  BSYNC B1 ;  /* 0x0000000000017941 */ /* 0x000fea0003800000 */
.L_x_5512:
[----:B------:R-:W-:Y:S05]  /*32390*/  BRA `(.L_x_5514) ;  /* 0xffffffe400c07947 */ /* 0x000fea000383ffff */
.L_x_5466:
[----:B0-----:R0:W1:Y:S02]  /*323a0*/  SYNCS.PHASECHK.TRANS64.TRYWAIT P0, [R5+URZ], R4 ;  /* 0x00000004050075a7 */ /* 0x001064000800017f */
[----:B-1----:R-:W-:Y:S05]  /*323b0*/  @!P0 NANOSLEEP.SYNCS 0x989680 ;  /* 0x009896800000895d */ /* 0x002fea0003900000 */
[----:B------:R-:W1:Y:S02]  /*323c0*/  @!P0 SYNCS.PHASECHK.TRANS64 P0, [R5+URZ], R4 ;  /* 0x00000004050085a7 */ /* 0x000e64000800007f */
[----:B-1----:R-:W-:Y:S05]  /*323d0*/  @!P0 BRA `(.L_x_5466) ;  /* 0xfffffffc00f08947 */ /* 0x002fea000383ffff */
[----:B------:R-:W-:Y:S05]  /*323e0*/  BRA `(.L_x_5515) ;  /* 0xffffffe400e47947 */ /* 0x000fea000383ffff */
.L_x_5467:
[----:B-1----:R1:W2:Y:S02]  /*323f0*/  SYNCS.PHASECHK.TRANS64.TRYWAIT P0, [R7+URZ], R2 ;  /* 0x00000002070075a7 */ /* 0x0022a4000800017f */
[----:B--2---:R-:W-:Y:S05]  /*32400*/  @!P0 NANOSLEEP.SYNCS 0x989680 ;  /* 0x009896800000895d */ /* 0x004fea0003900000 */
[----:B------:R-:W2:Y:S02]  /*32410*/  @!P0 SYNCS.PHASECHK.TRANS64 P0, [R7+URZ], R2 ;  /* 0x00000002070085a7 */ /* 0x000ea4000800007f */
[----:B--2---:R-:W-:Y:S05]  /*32420*/  @!P0 BRA `(.L_x_5467) ;  /* 0xfffffffc00f08947 */ /* 0x004fea000383ffff */
[----:B------:R-:W-:Y:S05]  /*32430*/  BRA `(.L_x_5516) ;  /* 0xffffffe400e07947 */ /* 0x000fea000383ffff */
.L_x_5468:
[----:B--2---:R2:W3:Y:S02]  /*32440*/  SYNCS.PHASECHK.TRANS64.TRYWAIT P0, [R19+URZ], R4 ;  /* 0x00000004130075a7 */ /* 0x0044e4000800017f */
[----:B---3--:R-:W-:Y:S05]  /*32450*/  @!P0 NANOSLEEP.SYNCS 0x989680 ;  /* 0x009896800000895d */ /* 0x008fea0003900000 */
[----:B------:R-:W3:Y:S02]  /*32460*/  @!P0 SYNCS.PHASECHK.TRANS64 P0, [R19+URZ], R4 ;  /* 0x00000004130085a7 */ /* 0x000ee4000800007f */
[----:B---3--:R-:W-:Y:S05]  /*32470*/  @!P0 BRA `(.L_x_5468) ;  /* 0xfffffffc00f08947 */ /* 0x008fea000383ffff */
[----:B------:R-:W-:Y:S05]  /*32480*/  BRA `(.L_x_5517) ;  /* 0xffffffe400d47947 */ /* 0x000fea000383ffff */
        .type           $_ZN7cutlass13device_kernelIN5flash11enable_sm90INS1_16FlashAttnFwdSm90INS1_25CollectiveMainloopFwdSm90ILi2EN4cute5tupleIJNS5_1CILi1EEES8_S8_EEENS6_IJNS7_ILi64EEESA_SA_EEELi512ENS_6half_tEfNS_4arch4Sm90ELb0ELb1ELb1ELb0ELb0ELb0ELb1ELb0ELb0ELb1ELb0ELb0EEENS1_21CollectiveEpilogueFwdINS6_IJSA_NS7_ILi512EEESA_EEES9_SC_SE_Li256ELb0ELb1ELb0ELb0EEENS1_30DynamicPersistentTileSchedulerILi256ELi128ELb0ELb1ELb1EEEEEEEEEvNT_6ParamsE$_ZZN5flash25CollectiveMainloopFwdSm90ILi2EN4cute5tupleIJNS1_1CILi1EEES4_S4_EEENS2_IJNS3_ILi64EEES6_S6_EEELi512EN7cutlass6half_tEfNS8_4arch4Sm90ELb0ELb1ELb1ELb0ELb0ELb0ELb1ELb0ELb0ELb1ELb0ELb0EE3mmaINS_16FlashAttnFwdSm90ISC_NS_21CollectiveEpilogueFwdINS2_IJS6_NS3_ILi512EEES6_EEES5_S9_SB_Li256ELb0ELb1ELb0ELb0EEENS_30DynamicPersistentTileSchedulerILi256ELi128ELb0ELb1ELb1EEEE13SharedStorageENS1_6TensorINS1_11ArrayEngineIfLm128EEENS1_6LayoutINS2_IJNS2_IJNS3_ILi2EEESR_NS3_ILi32EEEEEES4_S4_EEENS2_IJNS2_IJS4_SR_NS3_ILi4EEEEEENS3_ILi0EEESX_EEEEEEENS_7SoftmaxILi2ELi0EEEEEbRKNSC_6ParamsENS8_25PipelineTmaAsyncNoClusterILi2ENS8_16PipelineTmaAsyncILi2EEEEES19_RNS8_13PipelineStateILj2EEERT0_RT1_iRiRKNS_16SeqlenInfoQKNewKILb0ELb0EEENS2_IJiiiiEEERT_ENKUliT_T0_T1_E_clIZSD_ISM_S10_S12_EbS15_S19_S19_S1C_S1E_S1G_iS1H_S1L_S1M_S1O_EUlRS1P_iE1_NS3_ILb0EEENS3_ILb1EEEEEDaiS1P_S1Q_S1R_,@function
        .size           $_ZN7cutlass13device_kernelIN5flash11enable_sm90INS1_16FlashAttnFwdSm90INS1_25CollectiveMainloopFwdSm90ILi2EN4cute5tupleIJNS5_1CILi1EEES8_S8_EEENS6_IJNS7_ILi64EEESA_SA_EEELi512ENS_6half_tEfNS_4arch4Sm90ELb0ELb1ELb1ELb0ELb0ELb0ELb1ELb0ELb0ELb1ELb0ELb0EEENS1_21CollectiveEpilogueFwdINS6_IJSA_NS7_ILi512EEESA_EEES9_SC_SE_Li256ELb0ELb1ELb0ELb0EEENS1_30DynamicPersistentTileSchedulerILi256ELi128ELb0ELb1ELb1EEEEEEEEEvNT_6ParamsE$_ZZN5flash25CollectiveMainloopFwdSm90ILi2EN4cute5tupleIJNS1_1CILi1EEES4_S4_EEENS2_IJNS3_ILi64EEES6_S6_EEELi512EN7cutlass6half_tEfNS8_4arch4Sm90ELb0ELb1ELb1ELb0ELb0ELb0ELb1ELb0ELb0ELb1ELb0ELb0EE3mmaINS_16FlashAttnFwdSm90ISC_NS_21CollectiveEpilogueFwdINS2_IJS6_NS3_ILi512EEES6_EEES5_S9_SB_Li256ELb0ELb1ELb0ELb0EEENS_30DynamicPersistentTileSchedulerILi256ELi128ELb0ELb1ELb1EEEE13SharedStorageENS1_6TensorINS1_11ArrayEngineIfLm128EEENS1_6LayoutINS2_IJNS2_IJNS3_ILi2EEESR_NS3_ILi32EEEEEES4_S4_EEENS2_IJNS2_IJS4_SR_NS3_ILi4EEEEEENS3_ILi0EEESX_EEEEEEENS_7SoftmaxILi2ELi0EEEEEbRKNSC_6ParamsENS8_25PipelineTmaAsyncNoClusterILi2ENS8_16PipelineTmaAsyncILi2EEEEES19_RNS8_13PipelineStateILj2EEERT0_RT1_iRiRKNS_16SeqlenInfoQKNewKILb0ELb0EEENS2_IJiiiiEEERT_ENKUliT_T0_T1_E_clIZSD_ISM_S10_S12_EbS15_S19_S19_S1C_S1E_S1G_iS1H_S1L_S1M_S1O_EUlRS1P_iE1_NS3_ILb0EEENS3_ILb1EEEEEDaiS1P_S1Q_S1R_,(.L_x_15291 - $_ZN7cutlass13device_kernelIN5flash11enable_sm90INS1_16FlashAttnFwdSm90INS1_25CollectiveMainloopFwdSm90ILi2EN4cute5tupleIJNS5_1CILi1EEES8_S8_EEENS6_IJNS7_ILi64EEESA_SA_EEELi512ENS_6half_tEfNS_4arch4Sm90ELb0ELb1ELb1ELb0ELb0ELb0ELb1ELb0ELb0ELb1ELb0ELb0EEENS1_21CollectiveEpilogueFwdINS6_IJSA_NS7_ILi512EEESA_EEES9_SC_SE_Li256ELb0ELb1ELb0ELb0EEENS1_30DynamicPersistentTileSchedulerILi256ELi128ELb0ELb1ELb1EEEEEEEEEvNT_6ParamsE$_ZZN5flash25CollectiveMainloopFwdSm90ILi2EN4cute5tupleIJNS1_1CILi1EEES4_S4_EEENS2_IJNS3_ILi64EEES6_S6_EEELi512EN7cutlass6half_tEfNS8_4arch4Sm90ELb0ELb1ELb1ELb0ELb0ELb0ELb1ELb0ELb0ELb1ELb0ELb0EE3mmaINS_16FlashAttnFwdSm90ISC_NS_21CollectiveEpilogueFwdINS2_IJS6_NS3_ILi512EEES6_EEES5_S9_SB_Li256ELb0ELb1ELb0ELb0EEENS_30DynamicPersistentTileSchedulerILi256ELi128ELb0ELb1ELb1EEEE13SharedStorageENS1_6TensorINS1_11ArrayEngineIfLm128EEENS1_6LayoutINS2_IJNS2_IJNS3_ILi2EEESR_NS3_ILi32EEEEEES4_S4_EEENS2_IJNS2_IJS4_SR_NS3_ILi4EEEEEENS3_ILi0EEESX_EEEEEEENS_7SoftmaxILi2ELi0EEEEEbRKNSC_6ParamsENS8_25PipelineTmaAsyncNoClusterILi2ENS8_16PipelineTmaAsyncILi2EEEEES19_RNS8_13PipelineStateILj2EEERT0_RT1_iRiRKNS_16SeqlenInfoQKNewKILb0ELb0EEENS2_IJiiiiEEERT_ENKUliT_T0_T1_E_clIZSD_ISM_S10_S12_EbS15_S19_S19_S1C_S1E_S1G_iS1H_S1L_S1M_S1O_EUlRS1P_iE1_NS3_ILb0EEENS3_ILb1EEEEEDaiS1P_S1Q_S1R_)
$_ZN7cutlass13device_kernelIN5flash11enable_sm90INS1_16FlashAttnFwdSm90INS1_25CollectiveMainloopFwdSm90ILi2EN4cute5tupleIJNS5_1CILi1EEES8_S8_EEENS6_IJNS7_ILi64EEESA_SA_EEELi512ENS_6half_tEfNS_4arch4Sm90ELb0ELb1ELb1ELb0ELb0ELb0ELb1ELb0ELb0ELb1ELb0ELb0EEENS1_21CollectiveEpilogueFwdINS6_IJSA_NS7_ILi512EEESA_EEES9_SC_SE_Li256ELb0ELb1ELb0ELb0EEENS1_30DynamicPersistentTileSchedulerILi256ELi128ELb0ELb1ELb1EEEEEEEEEvNT_6ParamsE$_ZZN5flash25CollectiveMainloopFwdSm90ILi2EN4cute5tupleIJNS1_1CILi1EEES4_S4_EEENS2_IJNS3_ILi64EEES6_S6_EEELi512EN7cutlass6half_tEfNS8_4arch4Sm90ELb0ELb1ELb1ELb0ELb0ELb0ELb1ELb0ELb0ELb1ELb0ELb0EE3mmaINS_16FlashAttnFwdSm90ISC_NS_21CollectiveEpilogueFwdINS2_IJS6_NS3_ILi512EEES6_EEES5_S9_SB_Li256ELb0ELb1ELb0ELb0EEENS_30DynamicPersistentTileSchedulerILi256ELi128ELb0ELb1ELb1EEEE13SharedStorageENS1_6TensorINS1_11ArrayEngineIfLm128EEENS1_6LayoutINS2_IJNS2_IJNS3_ILi2EEESR_NS3_ILi32EEEEEES4_S4_EEENS2_IJNS2_IJS4_SR_NS3_ILi4EEEEEENS3_ILi0EEESX_EEEEEEENS_7SoftmaxILi2ELi0EEEEEbRKNSC_6ParamsENS8_25PipelineTmaAsyncNoClusterILi2ENS8_16PipelineTmaAsyncILi2EEEEES19_RNS8_13PipelineStateILj2EEERT0_RT1_iRiRKNS_16SeqlenInfoQKNewKILb0ELb0EEENS2_IJiiiiEEERT_ENKUliT_T0_T1_E_clIZSD_ISM_S10_S12_EbS15_S19_S19_S1C_S1E_S1G_iS1H_S1L_S1M_S1O_EUlRS1P_iE1_NS3_ILb0EEENS3_ILb1EEEEEDaiS1P_S1Q_S1R_:
[----:B------:R-:W-:Y:S05]  /*32490*/  YIELD ;  /* 0x0000000000007946 */ /* 0x000fea0003800000 */
[----:B------:R-:W-:Y:S02]  /*324a0*/  ULDC UR4, c[0x0][0x20] ;  /* 0x0000080000047ab9 */ /* 0x000fe40000000800 */
[----:B------:R-:W-:-:S05]  /*324b0*/  VIADD R8, R8, -UR4 ;  /* 0x8000000408087c36 */ /* 0x000fca0008000000 */
[----:B------:R-:W2:Y:S01]  /*324c0*/  LDL.64 R10, [R8] ;  /* 0x00000000080a7983 */ /* 0x000ea20000100a00 */
[----:B------:R-:W0:Y:S02]  /*324d0*/  LDC.64 R4, c[0x0][0x208] ;  /* 0x00008200ff047b82 */ /* 0x000e240000000a00 */
[----:B0-----:R-:W-:Y:S02]  /*324e0*/  R2UR UR4, R4 ;  /* 0x00000000040472ca */ /* 0x001fe400000e0000 */
[----:B------:R-:W-:-:S13]  /*324f0*/  R2UR UR5, R5 ;  /* 0x00000000050572ca */ /* 0x000fda00000e0000 */
[----:B--2---:R-:W2:Y:S01]  /*32500*/  LD.E R9, desc[UR4][R10.64] ;  /* 0x000000040a097980 */ /* 0x004ea2000c101900 */
[----:B------:R-:W-:Y:S02]  /*32510*/  R2UR UR4, R4 ;  /* 0x00000000040472ca */ /* 0x000fe400000e0000 */
[----:B------:R-:W-:-:S13]  /*32520*/  R2UR UR5, R5 ;  /* 0x00000000050572ca */ /* 0x000fda00000e0000 */
[----:B------:R-:W3:Y:S01]  /*32530*/  LD.E R12, desc[UR4][R10.64+0x8] ;  /* 0x000008040a0c7980 */ /* 0x000ee2000c101900 */
[----:B--2---:R-:W-:-:S05]  /*32540*/  VIADD R21, R9, 0x1 ;  /* 0x0000000109157836 */ /* 0x004fca0000000000 */
[----:B------:R-:W-:-:S13]  /*32550*/  ISETP.NE.AND P1, PT, R21, 0x2, PT ;  /* 0x000000021500780c */ /* 0x000fda0003f25270 */
[----:B------:R-:W-:Y:S02]  /*32560*/  @!P1 R2UR UR6, R4 ;  /* 0x00000000040692ca */ /* 0x000fe400000e0000 */
[----:B------:R-:W-:-:S13]  /*32570*/  @!P1 R2UR UR7, R5 ;  /* 0x00000000050792ca */ /* 0x000fda00000e0000 */
[----:B------:R-:W2:Y:S01]  /*32580*/  @!P1 LD.E R13, desc[UR6][R10.64+0x4] ;  /* 0x000004060a0d9980 */ /* 0x000ea2000c101900 */
[C---:B------:R-:W-:Y:S02]  /*32590*/  R2UR UR4, R4.reuse ;  /* 0x00000000040472ca */ /* 0x040fe400000e0000 */
[C---:B------:R-:W-:Y:S02]  /*325a0*/  R2UR UR5, R5.reuse ;  /* 0x00000000050572ca */ /* 0x040fe400000e0000 */
[C---:B------:R-:W-:Y:S02]  /*325b0*/  R2UR UR6, R4.reuse ;  /* 0x00000000040672ca */ /* 0x040fe400000e0000 */
[C---:B------:R-:W-:Y:S02]  /*325c0*/  R2UR UR7, R5.reuse ;  /* 0x00000000050772ca */ /* 0x040fe400000e0000 */
[----:B------:R-:W-:Y:S02]  /*325d0*/  @!P1 R2UR UR8, R4 ;  /* 0x00000000040892ca */ /* 0x000fe400000e0000 */
[----:B------:R-:W-:-:S02]  /*325e0*/  @!P1 R2UR UR9, R5 ;  /* 0x00000000050992ca */ /* 0x000fc400000e0000 */
[----:B------:R-:W-:Y:S02]  /*325f0*/  @!P1 R2UR UR10, R4 ;  /* 0x00000000040a92ca */ /* 0x000fe400000e0000 */
[----:B------:R-:W-:Y:S01]  /*32600*/  @!P1 R2UR UR11, R5 ;  /* 0x00000000050b92ca */ /* 0x000fe200000e0000 */
[----:B---3--:R-:W-:Y:S01]  /*32610*/  VIADD R25, R12, 0x1 ;  /* 0x000000010c197836 */ /* 0x008fe20000000000 */
[----:B------:R-:W-:Y:S04]  /*32620*/  ST.E desc[UR4][R10.64], R21 ;  /* 0x000000150a007985 */ /* 0x000fe8000c101904 */
[----:B------:R-:W-:Y:S04]  /*32630*/  ST.E desc[UR6][R10.64+0x8], R25 ;  /* 0x000008190a007985 */ /* 0x000fe8000c101906 */
[----:B------:R-:W-:Y:S01]  /*32640*/  @!P1 ST.E desc[UR8][R10.64], RZ ;  /* 0x000000ff0a009985 */ /* 0x000fe2000c101908 */
[----:B--2---:R-:W-:-:S05]  /*32650*/  @!P1 LOP3.LUT R27, R13, 0x1, RZ, 0x3c, !PT ;  /* 0x000000010d1b9812 */ /* 0x004fca00078e3cff */
[----:B------:R0:W-:Y:S04]  /*32660*/  @!P1 ST.E desc[UR10][R10.64+0x4], R27 ;  /* 0x0000041b0a009985 */ /* 0x0001e8000c10190a */
[----:B------:R-:W2:Y:S01]  /*32670*/  LDL.64 R14, [R8+0x18] ;  /* 0x00001800080e7983 */ /* 0x000ea20000100a00 */
[----:B------:R-:W-:Y:S02]  /*32680*/  R2UR UR4, R4 ;  /* 0x00000000040472ca */ /* 0x000fe400000e0000 */
[----:B------:R-:W-:Y:S01]  /*32690*/  R2UR UR5, R5 ;  /* 0x00000000050572ca */ /* 0x000fe200000e0000 */
[----:B------:R-:W3:-:S12]  /*326a0*/  LDL.64 R12, [R8] ;  /* 0x00000000080c7983 */ /* 0x000ed80000100a00 */
[----:B--2---:R-:W2:Y:S01]  /*326b0*/  LD.E R24, desc[UR4][R14.64+0x1c] ;  /* 0x00001c040e187980 */ /* 0x004ea2000c101900 */
[C---:B------:R-:W-:Y:S02]  /*326c0*/  R2UR UR4, R4.reuse ;  /* 0x00000000040472ca */ /* 0x040fe400000e0000 */
[C---:B------:R-:W-:Y:S02]  /*326d0*/  R2UR UR5, R5.reuse ;  /* 0x00000000050572ca */ /* 0x040fe400000e0000 */
[----:B------:R-:W-:Y:S02]  /*326e0*/  R2UR UR6, R4 ;  /* 0x00000000040672ca */ /* 0x000fe400000e0000 */
[----:B------:R-:W-:Y:S01]  /*326f0*/  R2UR UR7, R5 ;  /* 0x00000000050772ca */ /* 0x000fe200000e0000 */
[----:B------:R-:W-:Y:S01]  /*32700*/  BSSY B3, `(.L_x_5518) ;  /* 0x0000009000037945 */ /* 0x000fe20003800000 */
[----:B0-----:R-:W-:Y:S02]  /*32710*/  IMAD.MOV.U32 R10, RZ, RZ, R17 ;  /* 0x000000ffff0a7224 */ /* 0x001fe400078e0011 */
[----:B------:R-:W-:-:S05]  /*32720*/  IMAD.MOV.U32 R11, RZ, RZ, R23 ;  /* 0x000000ffff0b7224 */ /* 0x000fca00078e0017 */
[----:B---3--:R0:W5:Y:S04]  /*32730*/  LD.E R26, desc[UR4][R12.64] ;  /* 0x000000040c1a7980 */ /* 0x008168000c101900 */
[----:B------:R0:W5:Y:S01]  /*32740*/  LD.E R21, desc[UR6][R12.64+0x4] ;  /* 0x000004060c157980 */ /* 0x000162000c101900 */
[----:B--2---:R-:W-:-:S04]  /*32750*/  LOP3.LUT R24, R24, 0x1, RZ, 0xfc, !PT ;  /* 0x0000000118187812 */ /* 0x004fc800078efcff */
[----:B------:R-:W-:-:S13]  /*32760*/  ISETP.NE.AND P1, PT, R24, 0x3, PT ;  /* 0x000000031800780c */ /* 0x000fda0003f25270 */
[----:B0-----:R-:W-:Y:S05]  /*32770*/  @!P1 BRA `(.L_x_5519) ;  /* 0x0000000000049947 */ /* 0x001fea0003800000 */
[----:B------:R-:W-:Y:S01]  /*32780*/  BPT.TRAP 0x1 ;  /* 0x000000040000795c */ /* 0x000fe20000300000 */
.L_x_5519:
[----:B------:R-:W-:Y:S05]  /*32790*/  BSYNC B3 ;  /* 0x0000000000037941 */ /* 0x000fea0003800000 */
.L_x_5518:
[----:B------:R-:W-:Y:S02]  /*327a0*/  R2UR UR4, R4 ;  /* 0x00000000040472ca */ /* 0x000fe400000e0000 */
[----:B------:R-:W-:-:S13]  /*327b0*/  R2UR UR5, R5 ;  /* 0x00000000050572ca */ /* 0x000fda00000e0000 */
[----:B------:R-:W2:Y:S01]  /*327c0*/  LD.E.64 R24, desc[UR4][R14.64+0x8] ;  /* 0x000008040e187980 */ /* 0x000ea2000c101b00 */
[----:B-----5:R-:W-:Y:S02]  /*327d0*/  SHF.L.U32 R27, R21, 0x1f, RZ ;  /* 0x0000001f151b7819 */ /* 0x020fe400000006ff */
[----:B--2---:R-:W-:-:S05]  /*327e0*/  MOV R25, R24 ;  /* 0x0000001800197202 */ /* 0x004fca0000000f00 */
[----:B------:R-:W-:-:S04]  /*327f0*/  IMAD R26, R26, 0x8, R25 ;  /* 0x000000081a1a7824 */ /* 0x000fc800078e0219 */
[----:B------:R0:W1:Y:S01]  /*32800*/  SYNCS.PHASECHK.TRANS64.TRYWAIT P1, [R26+URZ], R27 ;  /* 0x0000001b1a0075a7 */ /* 0x000062000802017f */
[----:B------:R-:W2:Y:S01]  /*32810*/  LD.E R25, desc[UR4][R14.64+0x1c] ;  /* 0x00001c040e197980 */ /* 0x000ea2000c101900 */
[----:B------:R-:W-:Y:S02]  /*32820*/  R2UR UR6, R4 ;  /* 0x00000000040672ca */ /* 0x000fe400000e0000 */
[----:B------:R-:W-:Y:S01]  /*32830*/  R2UR UR7, R5 ;  /* 0x00000000050772ca */ /* 0x000fe200000e0000 */
[----:B------:R0:W5:Y:S01]  /*32840*/  LD.E R21, desc[UR4][R12.64] ;  /* 0x000000040c157980 */ /* 0x000162000c101900 */
[----:B------:R-:W-:Y:S11]  /*32850*/  BSSY B3, `(.L_x_5520) ;  /* 0x0000006000037945 */ /* 0x000ff60003800000 */
[----:B------:R0:W5:Y:S01]  /*32860*/  LD.E R24, desc[UR6][R12.64+0x4] ;  /* 0x000004060c187980 */ /* 0x000162000c101900 */
[----:B--2---:R-:W-:-:S04]  /*32870*/  LOP3.LUT R25, R25, 0x1, RZ, 0xfc, !PT ;  /* 0x0000000119197812 */ /* 0x004fc800078efcff */
[----:B------:R-:W-:-:S13]  /*32880*/  ISETP.NE.AND P2, PT, R25, 0x3, PT ;  /* 0x000000031900780c */ /* 0x000fda0003f45270 */
[----:B01----:R-:W-:Y:S05]  /*32890*/  @!P2 BRA `(.L_x_5521) ;  /* 0x000000000004a947 */ /* 0x003fea0003800000 */
[----:B------:R-:W-:Y:S01]  /*328a0*/  BPT.TRAP 0x1 ;  /* 0x000000040000795c */ /* 0x000fe20000300000 */
.L_x_5521:
[----:B------:R-:W-:Y:S05]  /*328b0*/  BSYNC B3 ;  /* 0x0000000000037941 */ /* 0x000fea0003800000 */
.L_x_5520:
[----:B------:R-:W-:Y:S04]  /*328c0*/  BSSY B3, `(.L_x_5522) ;  /* 0x000000a000037945 */ /* 0x000fe80003800000 */
[----:B------:R-:W-:Y:S05]  /*328d0*/  @P1 BRA `(.L_x_5523) ;  /* 0x0000000000201947 */ /* 0x000fea0003800000 */
[----:B------:R-:W-:Y:S02]  /*328e0*/  R2UR UR4, R4 ;  /* 0x00000000040472ca */ /* 0x000fe400000e0000 */
[----:B------:R-:W-:-:S13]  /*328f0*/  R2UR UR5, R5 ;  /* 0x00000000050572ca */ /* 0x000fda00000e0000 */
[----:B------:R-:W2:Y:S01]  /*32900*/  LD.E.64 R14, desc[UR4][R14.64+0x8] ;  /* 0x000008040e0e7980 */ /* 0x000ea2000c101b00 */
[----:B-----5:R-:W-:Y:S02]  /*32910*/  SHF.L.U32 R24, R24, 0x1f, RZ ;  /* 0x0000001f18187819 */ /* 0x020fe400000006ff */
[----:B--2---:R-:W-:-:S05]  /*32920*/  MOV R12, R14 ;  /* 0x0000000e000c7202 */ /* 0x004fca0000000f00 */
[----:B------:R-:W-:-:S04]  /*32930*/  IMAD R21, R21, 0x8, R12 ;  /* 0x0000000815157824 */ /* 0x000fc800078e020c */
[----:B------:R-:W0:Y:S02]  /*32940*/  SYNCS.PHASECHK.TRANS64.TRYWAIT P1, [R21+URZ], R24 ;  /* 0x00000018150075a7 */ /* 0x000e24000802017f */
[----:B0-----:R-:W-:Y:S05]  /*32950*/  @!P1 BRA `(.L_x_5524) ;  /* 0x0000011800089947 */ /* 0x001fea0003800000 */
.L_x_5523:
[----:B------:R-:W-:Y:S05]  /*32960*/  BSYNC B3 ;  /* 0x0000000000037941 */ /* 0x000fea0003800000 */
.L_x_5522:
[----:B0----5:R-:W2:Y:S04]  /*32970*/  LDL.64 R24, [R8] ;  /* 0x0000000008187983 */ /* 0x021ea80000100a00 */
[----:B------:R-:W3:Y:S01]  /*32980*/  LDL.64 R14, [R8+0x28] ;  /* 0x00002800080e7983 */ /* 0x000ee20000100a00 */
[C---:B------:R-:W-:Y:S02]  /*32990*/  R2UR UR6, R4.reuse ;  /* 0x00000000040672ca */ /* 0x040fe400000e0000 */
[C---:B------:R-:W-:Y:S01]  /*329a0*/  R2UR UR7, R5.reuse ;  /* 0x00000000050772ca */ /* 0x040fe200000e0000 */
[----:B------:R-:W4:Y:S01]  /*329b0*/  LDL.64 R12, [R8+0x20] ;  /* 0x00002000080c7983 */ /* 0x000f220000100a00 */
[C---:B------:R-:W-:Y:S02]  /*329c0*/  R2UR UR4, R4.reuse ;  /* 0x00000000040472ca */ /* 0x040fe400000e0000 */
[----:B------:R-:W-:Y:S01]  /*329d0*/  R2UR UR5, R5 ;  /* 0x00000000050572ca */ /* 0x000fe200000e0000 */
[----:B------:R-:W4:Y:S08]  /*329e0*/  LDL.64 R56, [R8+0x8] ;  /* 0x0000080008387983 */ /* 0x000f300000100a00 */
[----:B--2---:R-:W2:Y:S04]  /*329f0*/  LD.E R25, desc[UR6][R24.64] ;  /* 0x0000000618197980 */ /* 0x004ea8000c101900 */
[----:B---3--:R-:W2:Y:S01]  /*32a00*/  LD.E.64 R58, desc[UR4][R14.64] ;  /* 0x000000040e3a7980 */ /* 0x008ea2000c101b00 */
[----:B------:R-:W-:Y:S05]  /*32a10*/  WARPSYNC.ALL ;  /* 0x0000000000007948 */ /* 0x000fea0003800000 */
[----:B------:R-:W-:-:S02]  /*32a20*/  R2UR UR4, R4 ;  /* 0x00000000040472ca */ /* 0x000fc400000e0000 */
[C---:B------:R-:W-:Y:S02]  /*32a30*/  R2UR UR5, R5.reuse ;  /* 0x00000000050572ca */ /* 0x040fe400000e0000 */
[----:B------:R-:W-:Y:S02]  /*32a40*/  R2UR UR6, R4 ;  /* 0x00000000040672ca */ /* 0x000fe400000e0000 */
[----:B------:R-:W-:-:S09]  /*32a50*/  R2UR UR7, R5 ;  /* 0x00000000050772ca */ /* 0x000fd200000e0000 */
[----:B----4-:R0:W-:Y:S04]  /*32a60*/  ST.E desc[UR4][R56.64], RZ ;  /* 0x000000ff38007985 */ /* 0x0101e8000c101904 */
[----:B------:R-:W3:Y:S01]  /*32a70*/  LD.E.64 R14, desc[UR6][R12.64] ;  /* 0x000000060c0e7980 */ /* 0x000ee2000c101b00 */
[----:B--2---:R-:W-:Y:S01]  /*32a80*/  IMAD R58, R25, 0x200, R58 ;  /* 0x00000200193a7824 */ /* 0x004fe200078e023a */
[----:B------:R-:W-:Y:S01]  /*32a90*/  R2UR UR7, R59 ;  /* 0x000000003b0772ca */ /* 0x000fe200000e0000 */
[----:B------:R-:W-:Y:S01]  /*32aa0*/  WARPGROUP.ARRIVE ;  /* 0x00000000000079c5 */ /* 0x000fe20000000000 */
[----:B------:R-:W-:Y:S01]  /*32ab0*/  R2UR UR8, R4 ;  /* 0x00000000040872ca */ /* 0x000fe200000e0000 */
[----:B------:R-:W-:Y:S01]  /*32ac0*/  IMAD.MOV.U32 R21, RZ, RZ, 0x1 ;  /* 0x00000001ff157424 */ /* 0x000fe200078e00ff */
[----:B------:R-:W-:-:S02]  /*32ad0*/  R2UR UR6, R58 ;  /* 0x000000003a0672ca */ /* 0x000fc400000e0000 */
[C---:B------:R-:W-:Y:S02]  /*32ae0*/  R2UR UR9, R5.reuse ;  /* 0x00000000050972ca */ /* 0x040fe400000e0000 */
[----:B------:R-:W-:Y:S02]  /*32af0*/  R2UR UR10, R4 ;  /* 0x00000000040a72ca */ /* 0x000fe400000e0000 */
[----:B------:R-:W-:Y:S02]  /*32b00*/  R2UR UR11, R5 ;  /* 0x00000000050b72ca */ /* 0x000fe400000e0000 */
[----:B---3--:R-:W-:Y:S02]  /*32b10*/  R2UR UR4, R14 ;  /* 0x000000000e0472ca */ /* 0x008fe400000e0000 */
[----:B------:R-:W-:-:S13]  /*32b20*/  R2UR UR5, R15 ;  /* 0x000000000f0572ca */ /* 0x000fda00000e0000 */
[----:B------:R-:W-:Y:S03]  /*32b30*/  HGMMA.64x64x16.F32 R24, gdesc[UR4], RZ, !UPT, gsb0 ;  /* 0x00e00000041879f0 */ /* 0x000fe6000c0008ff */
[----:B------:R-:W-:Y:S02]  /*32b40*/  WARPGROUP.DEPBAR.LE gsb0, 0x0 ;  /* 0x00008000000079c5 */ /* 0x000fe40000010000 */
[----:B------:R0:W-:Y:S04]  /*32b50*/  ST.E desc[UR8][R56.64], R21 ;  /* 0x0000001538007985 */ /* 0x0001e8000c101908 */
[----:B------:R-:W2:Y:S01]  /*32b60*/  LD.E.64 R14, desc[UR10][R12.64] ;  /* 0x0000000a0c0e7980 */ /* 0x000ea2000c101b00 */
[----:B------:R-:W-:Y:S01]  /*32b70*/  VIADD R60, R58, 0x2 ;  /* 0x000000023a3c7836 */ /* 0x000fe20000000000 */
[----:B------:R-:W-:Y:S01]  /*32b80*/  WARPGROUP.ARRIVE ;  /* 0x00000000000079c5 */ /* 0x000fe20000000000 */
[----:B------:R-:W-:Y:S01]  /*32b90*/  IMAD.MOV.U32 R61, RZ, RZ, R59 ;  /* 0x000000ffff3d7224 */ /* 0x000fe200078e003b */
[----:B------:R-:W-:-:S02]  /*32ba0*/  R2UR UR8, R4 ;  /* 0x00000000040872ca */ /* 0x000fc400000e0000 */
[----:B------:R-:W-:Y:S02]  /*32bb0*/  R2UR UR6, R60 ;  /* 0x000000003c0672ca */ /* 0x000fe400000e0000 */
[----:B------:R-:W-:Y:S02]  /*32bc0*/  R2UR UR7, R61 ;  /* 0x000000003d0772ca */ /* 0x000fe400000e0000 */
[C---:B------:R-:W-:Y:S02]  /*32bd0*/  R2UR UR9, R5.reuse ;  /* 0x00000000050972ca */ /* 0x040fe400000e0000 */
[----:B------:R-:W-:Y:S02]  /*32be0*/  R2UR UR10, R4 ;  /* 0x00000000040a72ca */ /* 0x000fe400000e0000 */
[----:B------:R-:W-:Y:S01]  /*32bf0*/  R2UR UR11, R5 ;  /* 0x00000000050b72ca */ /* 0x000fe200000e0000 */
[----:B--2---:R-:W-:Y:S01]  /*32c00*/  VIADD R14, R14, 0x2 ;  /* 0x000000020e0e7836 */ /* 0x004fe20000000000 */
[----:B------:R-:W-:-:S04]  /*32c10*/  R2UR UR5, R15 ;  /* 0x000000000f0572ca */ /* 0x000fc800000e0000 */
[----:B------:R-:W-:-:S13]  /*32c20*/  R2UR UR4, R14 ;  /* 0x000000000e0472ca */ /* 0x000fda00000e0000 */
[----:B------:R-:W-:Y:S03]  /*32c30*/  HGMMA.64x64x16.F32 R24, gdesc[UR4], R24, gsb0 ;  /* 0x00e00000041879f0 */ /* 0x000fe60008000818 */
        /* <DEDUP_REMOVED lines=20> */
[----:B------:R-:W-:Y:S01]  /*32d80*/  R2UR UR7, R59 ;  /* 0x000000003b0772ca */ /* 0x000fe200000e0000 */
[----:B------:R-:W-:Y:S01]  /*32d90*/  WARPGROUP.ARRIVE ;  /* 0x00000000000079c5 */ /* 0x000fe20000000000 */
[----:B------:R-:W-:-:S02]  /*32da0*/  R2UR UR8, R4 ;  /* 0x00000000040872ca */ /* 0x000fc400000e0000 */
        /* <DEDUP_REMOVED lines=8> */
[----:B------:R-:W2:Y:S01]  /*32e30*/  LDL.64 R14, [R8+0x40] ;  /* 0x00004000080e7983 */ /* 0x000ea20000100a00 */
[----:B------:R-:W-:-:S02]  /*32e40*/  R2UR UR4, R4 ;  /* 0x00000000040472ca */ /* 0x000fc400000e0000 */
[----:B------:R-:W-:Y:S01]  /*32e50*/  R2UR UR5, R5 ;  /* 0x00000000050572ca */ /* 0x000fe200000e0000 */
[----:B------:R-:W3:-:S12]  /*32e60*/  LDL.64 R12, [R8] ;  /* 0x00000000080c7983 */ /* 0x000ed80000100a00 */
[----:B--2---:R-:W2:Y:S01]  /*32e70*/  LD.E R60, desc[UR4][R14.64+0x1c] ;  /* 0x00001c040e3c7980 */ /* 0x004ea2000c101900 */
[C---:B------:R-:W-:Y:S02]  /*32e80*/  R2UR UR4, R4.reuse ;  /* 0x00000000040472ca */ /* 0x040fe400000e0000 */
[C---:B------:R-:W-:Y:S02]  /*32e90*/  R2UR UR5, R5.reuse ;  /* 0x00000000050572ca */ /* 0x040fe400000e0000 */
[----:B------:R-:W-:Y:S02]  /*32ea0*/  R2UR UR6, R4 ;  /* 0x00000000040672ca */ /* 0x000fe400000e0000 */
[----:B------:R-:W-:Y:S01]  /*32eb0*/  R2UR UR7, R5 ;  /* 0x00000000050772ca */ /* 0x000fe200000e0000 */
[----:B------:R-:W-:Y:S08]  /*32ec0*/  BSSY B3, `(.L_x_5525) ;  /* 0x0000007000037945 */ /* 0x000ff00003800000 */
[----:B---3--:R0:W5:Y:S04]  /*32ed0*/  LD.E R58, desc[UR4][R12.64] ;  /* 0x000000040c3a7980 */ /* 0x008168000c101900 */
[----:B------:R0:W5:Y:S01]  /*32ee0*/  LD.E R59, desc[UR6][R12.64+0x4] ;  /* 0x000004060c3b7980 */ /* 0x000162000c101900 */
[----:B--2---:R-:W-:-:S04]  /*32ef0*/  LOP3.LUT R60, R60, 0x1, RZ, 0xfc, !PT ;  /* 0x000000013c3c7812 */ /* 0x004fc800078efcff */
[----:B------:R-:W-:-:S13]  /*32f00*/  ISETP.NE.AND P1, PT, R60, 0x3, PT ;  /* 0x000000033c00780c */ /* 0x000fda0003f25270 */
[----:B0-----:R-:W-:Y:S05]  /*32f10*/  @!P1 BRA `(.L_x_5526) ;  /* 0x0000000000049947 */ /* 0x001fea0003800000 */
[----:B------:R-:W-:Y:S01]  /*32f20*/  BPT.TRAP 0x1 ;  /* 0x000000040000795c */ /* 0x000fe20000300000 */
.L_x_5526:
[----:B------:R-:W-:Y:S05]  /*32f30*/  BSYNC B3 ;  /* 0x0000000000037941 */ /* 0x000fea0003800000 */
.L_x_5525:
        /* <DEDUP_REMOVED lines=17> */
.L_x_5528:
[----:B------:R-:W-:Y:S05]  /*33050*/  BSYNC B3 ;  /* 0x0000000000037941 */ /* 0x000fea0003800000 */
.L_x_5527:
        /* <DEDUP_REMOVED lines=10> */
.L_x_5530:
[----:B------:R-:W-:Y:S05]  /*33100*/  BSYNC B3 ;  /* 0x0000000000037941 */ /* 0x000fea0003800000 */
.L_x_5529:
[----:B------:R-:W2:Y:S04]  /*33110*/  LDL.64 R60, [R8] ;  /* 0x00000000083c7983 */ /* 0x000ea80000100a00 */
[----:B------:R-:W0:Y:S04]  /*33120*/  LDL.64 R58, [R8+0x58] ;  /* 0x00005800083a7983 */ /* 0x000e280000100a00 */
[----:B------:R-:W3:Y:S04]  /*33130*/  LDL.64 R12, [R8+0x48] ;  /* 0x00004800080c7983 */ /* 0x000ee80000100a00 */
[----:B------:R-:W4:Y:S01]  /*33140*/  LDL.64 R14, [R8+0x50] ;  /* 0x00005000080e7983 */ /* 0x000f220000100a00 */
[----:B------:R-:W-:-:S02]  /*33150*/  R2UR UR6, R4 ;  /* 0x00000000040672ca */ /* 0x000fc400000e0000 */
[C---:B------:R-:W-:Y:S02]  /*33160*/  R2UR UR7, R5.reuse ;  /* 0x00000000050772ca */ /* 0x040fe400000e0000 */
[----:B------:R-:W-:Y:S02]  /*33170*/  R2UR UR4, R4 ;  /* 0x00000000040472ca */ /* 0x000fe400000e0000 */
[----:B------:R-:W-:-:S09]  /*33180*/  R2UR UR5, R5 ;  /* 0x00000000050572ca */ /* 0x000fd200000e0000 */
[----:B--2---:R-:W2:Y:S04]  /*33190*/  LD.E R61, desc[UR6][R60.64] ;  /* 0x000000063c3d7980 */ /* 0x004ea8000c101900 */
[----:B0----5:R-:W2:Y:S01]  /*331a0*/  LD.E.64 R56, desc[UR4][R58.64] ;  /* 0x000000043a387980 */ /* 0x021ea2000c101b00 */
[----:B------:R-:W-:Y:S05]  /*331b0*/  WARPSYNC.ALL ;  /* 0x0000000000007948 */ /* 0x000fea0003800000 */
[----:B------:R-:W-:-:S02]  /*331c0*/  R2UR UR6, R4 ;  /* 0x00000000040672ca */ /* 0x000fc400000e0000 */
[C---:B------:R-:W-:Y:S02]  /*331d0*/  R2UR UR7, R5.reuse ;  /* 0x00000000050772ca */ /* 0x040fe400000e0000 */
[----:B------:R-:W-:Y:S02]  /*331e0*/  R2UR UR4, R4 ;  /* 0x00000000040472ca */ /* 0x000fe400000e0000 */
[----:B------:R-:W-:-:S09]  /*331f0*/  R2UR UR5, R5 ;  /* 0x00000000050572ca */ /* 0x000fd200000e0000 */
[----:B---3--:R-:W3:Y:S04]  /*33200*/  LD.E R64, desc[UR6][R12.64] ;  /* 0x000000060c407980 */ /* 0x008ee8000c101900 */
[----:B----4-:R-:W4:Y:S01]  /*33210*/  LD.E.64 R62, desc[UR4][R14.64] ;  /* 0x000000040e3e7980 */ /* 0x010f22000c101b00 */
[----:B------:R-:W-:Y:S01]  /*33220*/  WARPGROUP.ARRIVE ;  /* 0x00000000000079c5 */ /* 0x000fe20000000000 */
[C---:B------:R-:W-:Y:S02]  /*33230*/  R2UR UR8, R4.reuse ;  /* 0x00000000040872ca */ /* 0x040fe400000e0000 */
[----:B------:R-:W-:Y:S02]  /*33240*/  R2UR UR9, R5 ;  /* 0x00000000050972ca */ /* 0x000fe400000e0000 */
[----:B------:R-:W-:-:S02]  /*33250*/  R2UR UR10, R4 ;  /* 0x00000000040a72ca */ /* 0x000fc400000e0000 */
[----:B------:R-:W-:Y:S01]  /*33260*/  R2UR UR11, R5 ;  /* 0x00000000050b72ca */ /* 0x000fe200000e0000 */
[----:B--2---:R-:W-:Y:S01]  /*33270*/  IMAD R56, R61, 0x1000, R56 ;  /* 0x000010003d387824 */ /* 0x004fe200078e0238 */
[----:B------:R-:W-:-:S04]  /*33280*/  R2UR UR7, R57 ;  /* 0x00000000390772ca */ /* 0x000fc800000e0000 */
[----:B------:R-:W-:Y:S02]  /*33290*/  R2UR UR6, R56 ;  /* 0x00000000380672ca */ /* 0x000fe400000e0000 */
[----:B---3--:R-:W-:Y:S02]  /*332a0*/  ISETP.NE.U32.AND P1, PT, R64, RZ, PT ;  /* 0x000000ff4000720c */ /* 0x008fe40003f25070 */
[----:B----4-:R-:W-:Y:S02]  /*332b0*/  R2UR UR4, R62 ;  /* 0x000000003e0472ca */ /* 0x010fe400000e0000 */
[----:B------:R-:W-:-:S09]  /*332c0*/  R2UR UR5, R63 ;  /* 0x000000003f0572ca */ /* 0x000fd200000e0000 */
[----:B------:R-:W-:-:S05]  /*332d0*/  VOTEU.ANY UP0, P1 ;  /* 0x00000000003f7886 */ /* 0x000fca0000800100 */
[----:B------:R-:W-:Y:S03]  /*332e0*/  HGMMA.64x64x16.F32 R24, gdesc[UR4], R24, UP0, gsb0 ;  /* 0x00e00000041879f0 */ /* 0x000fe6000b800818 */
[----:B------:R-:W-:Y:S02]  /*332f0*/  WARPGROUP.DEPBAR.LE gsb0, 0x0 ;  /* 0x00008000000079c5 */ /* 0x000fe40000010000 */
[----:B------:R-:W-:Y:S04]  /*33300*/  ST.E desc[UR8][R12.64], R21 ;  /* 0x000000150c007985 */ /* 0x000fe8000c101908 */
        /* <DEDUP_REMOVED lines=242> */
[----:B------:R-:W-:Y:S01]  /*34230*/  UMOV UR4, 0x1 ;  /* 0x0000000100047882 */ /* 0x000fe20000000000 */
[----:B------:R-:W-:Y:S01]  /*34240*/  IMAD.MOV.U32 R63, RZ, RZ, R57 ;  /* 0x000000ffff3f7224 */ /* 0x000fe200078e0039 */
[----:B------:R-:W0:Y:S01]  /*34250*/  S2R R58, SR_TID.X ;  /* 0x00000000003a7919 */ /* 0x000e220000002100 */
[----:B------:R-:W-:Y:S01]  /*34260*/  UISETP.NE.U32.AND UP0, UPT, UR4, URZ, UPT ;  /* 0x0000003f0400728c */ /* 0x000fe2000bf05070 */
[----:B------:R-:W-:Y:S01]  /*34270*/  WARPGROUP.ARRIVE ;  /* 0x00000000000079c5 */ /* 0x000fe20000000000 */
[----:B------:R-:W-:-:S02]  /*34280*/  R2UR UR6, R4 ;  /* 0x00000000040672ca */ /* 0x000fc400000e0000 */
[----:B------:R-:W-:Y:S02]  /*34290*/  R2UR UR11, R63 ;  /* 0x000000003f0b72ca */ /* 0x000fe400000e0000 */
[C---:B------:R-:W-:Y:S02]  /*342a0*/  R2UR UR7, R5.reuse ;  /* 0x00000000050772ca */ /* 0x040fe400000e0000 */
[----:B------:R-:W-:Y:S02]  /*342b0*/  R2UR UR12, R4 ;  /* 0x00000000040c72ca */ /* 0x000fe400000e0000 */
[----:B------:R-:W-:Y:S02]  /*342c0*/  R2UR UR13, R5 ;  /* 0x00000000050d72ca */ /* 0x000fe400000e0000 */
[----:B0-----:R-:W-:-:S06]  /*342d0*/  SHF.R.U32.HI R59, RZ, 0x7, R58 ;  /* 0x00000007ff3b7819 */ /* 0x001fcc000001163a */
[----:B------:R-:W0:Y:S02]  /*342e0*/  SHFL.IDX PT, R59, R59, RZ, 0x1f ;  /* 0x00001fff3b3b7589 */ /* 0x000e2400000e0000 */
[----:B0-----:R-:W-:-:S04]  /*342f0*/  ISETP.GT.AND P1, PT, R59, 0x7f, PT ;  /* 0x0000007f3b00780c */ /* 0x001fc80003f24270 */
[----:B------:R-:W-:-:S05]  /*34300*/  SEL R65, RZ, 0x2, !P1 ;  /* 0x00000002ff417807 */ /* 0x000fca0004800000 */
[----:B------:R-:W-:-:S05]  /*34310*/  IMAD.IADD R62, R65, 0x1, R64 ;  /* 0x00000001413e7824 */ /* 0x000fca00078e0240 */
[----:B------:R-:W-:Y:S02]  /*34320*/  R2UR UR10, R62 ;  /* 0x000000003e0a72ca */ /* 0x000fe400000e0000 */
[----:B--2---:R-:W-:Y:S02]  /*34330*/  IADD3 R60, R65, 0x800, R60 ;  /* 0x00000800413c7810 */ /* 0x004fe40007ffe03c */
[----:B------:R-:W-:Y:S02]  /*34340*/  R2UR UR9, R61 ;  /* 0x000000003d0972ca */ /* 0x000fe400000e0000 */
[----:B------:R-:W-:-:S13]  /*34350*/  R2UR UR8, R60 ;  /* 0x000000003c0872ca */ /* 0x000fda00000e0000 */
[----:B------:R-:W-:Y:S03]  /*34360*/  HGMMA.64x64x16.F32 R24, gdesc[UR8], R24, UP0, gsb0 ;  /* 0x00e00000081879f0 */ /* 0x000fe6000b800818 */
[----:B------:R-:W-:Y:S02]  /*34370*/  WARPGROUP.DEPBAR.LE gsb0, 0x0 ;  /* 0x00008000000079c5 */ /* 0x000fe40000010000 */
[----:B------:R-:W-:Y:S04]  /*34380*/  ST.E desc[UR6][R12.64], R21 ;  /* 0x000000150c007985 */ /* 0x000fe8000c101906 */
[----:B------:R-:W2:Y:S01]  /*34390*/  LD.E.64 R60, desc[UR12][R14.64] ;  /* 0x0000000c0e3c7980 */ /* 0x000ea2000c101b00 */
[----:B------:R-:W-:Y:S01]  /*343a0*/  IMAD.MOV.U32 R67, RZ, RZ, 0x4 ;  /* 0x00000004ff437424 */ /* 0x000fe200078e00ff */
[----:B------:R-:W-:Y:S01]  /*343b0*/  WARPGROUP.ARRIVE ;  /* 0x00000000000079c5 */ /* 0x000fe20000000000 */
[----:B------:R-:W-:Y:S01]  /*343c0*/  IMAD.MOV.U32 R63, RZ, RZ, R57 ;  /* 0x000000ffff3f7224 */ /* 0x000fe200078e0039 */
[----:B------:R-:W-:-:S02]  /*343d0*/  R2UR UR8, R4 ;  /* 0x00000000040872ca */ /* 0x000fc400000e0000 */
[----:B------:R-:W-:Y:S02]  /*343e0*/  SEL R59, R67, 0x2, P1 ;  /* 0x00000002433b7807 */ /* 0x000fe40000800000 */
[----:B------:R-:W-:Y:S02]  /*343f0*/  R2UR UR7, R63 ;  /* 0x000000003f0772ca */ /* 0x000fe400000e0000 */
[C---:B------:R-:W-:Y:S01]  /*34400*/  R2UR UR9, R5.reuse ;  /* 0x00000000050972ca */ /* 0x040fe200000e0000 */
[----:B------:R-:W-:Y:S01]  /*34410*/  IMAD.IADD R62, R64, 0x1, R59 ;  /* 0x00000001403e7824 */ /* 0x000fe200078e023b */
[----:B------:R-:W-:Y:S02]  /*34420*/  R2UR UR10, R4 ;  /* 0x00000000040a72ca */ /* 0x000fe400000e0000 */
[----:B------:R-:W-:Y:S02]  /*34430*/  R2UR UR11, R5 ;  /* 0x00000000050b72ca */ /* 0x000fe400000e0000 */
[----:B------:R-:W-:-:S02]  /*34440*/  R2UR UR6, R62 ;  /* 0x000000003e0672ca */ /* 0x000fc400000e0000 */
[----:B--2---:R-:W-:Y:S02]  /*34450*/  IADD3 R60, R59, 0x800, R60 ;  /* 0x000008003b3c7810 */ /* 0x004fe40007ffe03c */
[----:B------:R-:W-:Y:S02]  /*34460*/  R2UR UR5, R61 ;  /* 0x000000003d0572ca */ /* 0x000fe400000e0000 */
[----:B------:R-:W-:-:S13]  /*34470*/  R2UR UR4, R60 ;  /* 0x000000003c0472ca */ /* 0x000fda00000e0000 */
[----:B------:R-:W-:Y:S03]  /*34480*/  HGMMA.64x64x16.F32 R24, gdesc[UR4], R24, gsb0 ;  /* 0x00e00000041879f0 */ /* 0x000fe60008000818 */
[----:B------:R-:W-:Y:S02]  /*34490*/  WARPGROUP.DEPBAR.LE gsb0, 0x0 ;  /* 0x00008000000079c5 */ /* 0x000fe40000010000 */
[----:B------:R-:W-:Y:S04]  /*344a0*/  ST.E desc[UR8][R12.64], R21 ;  /* 0x000000150c007985 */ /* 0x000fe8000c101908 */
[----:B------:R-:W2:Y:S01]  /*344b0*/  LD.E.64 R60, desc[UR10][R14.64] ;  /* 0x0000000a0e3c7980 */ /* 0x000ea2000c101b00 */
[----:B------:R-:W-:Y:S01]  /*344c0*/  SEL R67, R67, 0x6, !P1 ;  /* 0x0000000643437807 */ /* 0x000fe20004800000 */
[----:B------:R-:W-:Y:S01]  /*344d0*/  IMAD.MOV.U32 R63, RZ, RZ, R57 ;  /* 0x000000ffff3f7224 */ /* 0x000fe200078e0039 */
[----:B------:R-:W-:Y:S01]  /*344e0*/  WARPGROUP.ARRIVE ;  /* 0x00000000000079c5 */ /* 0x000fe20000000000 */
[----:B------:R-:W-:-:S02]  /*344f0*/  R2UR UR8, R4 ;  /* 0x00000000040872ca */ /* 0x000fc400000e0000 */
[----:B------:R-:W-:Y:S01]  /*34500*/  IMAD.IADD R62, R64, 0x1, R67 ;  /* 0x00000001403e7824 */ /* 0x000fe200078e0243 */
[----:B------:R-:W-:Y:S02]  /*34510*/  R2UR UR7, R63 ;  /* 0x000000003f0772ca */ /* 0x000fe400000e0000 */
[C---:B------:R-:W-:Y:S02]  /*34520*/  R2UR UR9, R5.reuse ;  /* 0x00000000050972ca */ /* 0x040fe400000e0000 */
[----:B------:R-:W-:Y:S02]  /*34530*/  R2UR UR6, R62 ;  /* 0x000000003e0672ca */ /* 0x000fe400000e0000 */
[----:B------:R-:W-:Y:S02]  /*34540*/  R2UR UR10, R4 ;  /* 0x00000000040a72ca */ /* 0x000fe400000e0000 */
[----:B------:R-:W-:Y:S02]  /*34550*/  R2UR UR11, R5 ;  /* 0x00000000050b72ca */ /* 0x000fe400000e0000 */
[----:B--2---:R-:W-:-:S02]  /*34560*/  IADD3 R60, R67, 0x800, R60 ;  /* 0x00000800433c7810 */ /* 0x004fc40007ffe03c */
[----:B------:R-:W-:Y:S02]  /*34570*/  R2UR UR5, R61 ;  /* 0x000000003d0572ca */ /* 0x000fe400000e0000 */
[----:B------:R-:W-:-:S13]  /*34580*/  R2UR UR4, R60 ;  /* 0x000000003c0472ca */ /* 0x000fda00000e0000 */
[----:B------:R-:W-:Y:S03]  /*34590*/  HGMMA.64x64x16.F32 R24, gdesc[UR4], R24, gsb0 ;  /* 0x00e00000041879f0 */ /* 0x000fe60008000818 */
[----:B------:R-:W-:Y:S02]  /*345a0*/  WARPGROUP.DEPBAR.LE gsb0, 0x0 ;  /* 0x00008000000079c5 */ /* 0x000fe40000010000 */
[----:B------:R-:W-:Y:S04]  /*345b0*/  ST.E desc[UR8][R12.64], R21 ;  /* 0x000000150c007985 */ /* 0x000fe8000c101908 */
[----:B------:R-:W2:Y:S01]  /*345c0*/  LD.E.64 R68, desc[UR10][R14.64] ;  /* 0x0000000a0e447980 */ /* 0x000ea2000c101b00 */
[----:B------:R-:W-:Y:S01]  /*345d0*/  IMAD.MOV.U32 R60, RZ, RZ, 0x28 ;  /* 0x00000028ff3c7424 */ /* 0x000fe200078e00ff */
[----:B------:R-:W-:Y:S01]  /*345e0*/  WARPGROUP.ARRIVE ;  /* 0x00000000000079c5 */ /* 0x000fe20000000000 */
[----:B------:R-:W-:Y:S01]  /*345f0*/  IMAD.MOV.U32 R61, RZ, RZ, 0xa00 ;  /* 0x00000a00ff3d7424 */ /* 0x000fe200078e00ff */
[----:B------:R-:W-:Y:S01]  /*34600*/  R2UR UR8, R4 ;  /* 0x00000000040872ca */ /* 0x000fe200000e0000 */
[----:B------:R-:W-:Y:S01]  /*34610*/  IMAD.MOV.U32 R63, RZ, RZ, R57 ;  /* 0x000000ffff3f7224 */ /* 0x000fe200078e0039 */
[----:B------:R-:W-:-:S02]  /*34620*/  SEL R60, R60, 0x26, P1 ;  /* 0x000000263c3c7807 */ /* 0x000fc40000800000 */
[----:B------:R-:W-:Y:S02]  /*34630*/  SEL R61, R61, 0x980, P1 ;  /* 0x000009803d3d7807 */ /* 0x000fe40000800000 */
[----:B------:R-:W-:Y:S02]  /*34640*/  R2UR UR7, R63 ;  /* 0x000000003f0772ca */ /* 0x000fe400000e0000 */
[C---:B------:R-:W-:Y:S01]  /*34650*/  R2UR UR9, R5.reuse ;  /* 0x00000000050972ca */ /* 0x040fe200000e0000 */
[----:B------:R-:W-:Y:S01]  /*34660*/  IMAD.IADD R60, R60, 0x1, R61 ;  /* 0x000000013c3c7824 */ /* 0x000fe200078e023d */
[----:B------:R-:W-:Y:S02]  /*34670*/  R2UR UR10, R4 ;  /* 0x00000000040a72ca */ /* 0x000fe400000e0000 */
[----:B------:R-:W-:Y:S02]  /*34680*/  R2UR UR11, R5 ;  /* 0x00000000050b72ca */ /* 0x000fe400000e0000 */
[----:B------:R-:W-:-:S05]  /*34690*/  LOP3.LUT R61, R60, 0xa06, RZ, 0xc0, !PT ;  /* 0x00000a063c3d7812 */ /* 0x000fca00078ec0ff */
[----:B------:R-:W-:-:S05]  /*346a0*/  IMAD.IADD R62, R56, 0x1, R61 ;  /* 0x00000001383e7824 */ /* 0x000fca00078e023d */
[----:B------:R-:W-:Y:S01]  /*346b0*/  R2UR UR6, R62 ;  /* 0x000000003e0672ca */ /* 0x000fe200000e0000 */
[----:B--2---:R-:W-:Y:S02]  /*346c0*/  IMAD.IADD R60, R61, 0x1, R68 ;  /* 0x000000013d3c7824 */ /* 0x004fe400078e0244 */
[----:B------:R-:W-:-:S03]  /*346d0*/  IMAD.MOV.U32 R61, RZ, RZ, R69 ;  /* 0x000000ffff3d7224 */ /* 0x000fc600078e0045 */
[----:B------:R-:W-:Y:S02]  /*346e0*/  R2UR UR4, R60 ;  /* 0x000000003c0472ca */ /* 0x000fe400000e0000 */
        /* <DEDUP_REMOVED lines=8> */
[----:B------:R-:W-:Y:S01]  /*34770*/  R2UR UR8, R4 ;  /* 0x00000000040872ca */ /* 0x000fe200000e0000 */
[----:B------:R-:W-:Y:S01]  /*34780*/  IMAD.IADD R62, R65, 0x1, R64 ;  /* 0x00000001413e7824 */ /* 0x000fe200078e0240 */
[----:B------:R-:W-:-:S02]  /*34790*/  R2UR UR9, R5 ;  /* 0x00000000050972ca */ /* 0x000fc400000e0000 */
[----:B------:R-:W-:Y:S02]  /*347a0*/  R2UR UR7, R63 ;  /* 0x000000003f0772ca */ /* 0x000fe400000e0000 */
[----:B------:R-:W-:Y:S02]  /*347b0*/  R2UR UR6, R62 ;  /* 0x000000003e0672ca */ /* 0x000fe400000e0000 */
[----:B------:R-:W-:Y:S02]  /*347c0*/  R2UR UR10, R4 ;  /* 0x00000000040a72ca */ /* 0x000fe400000e0000 */
[----:B------:R-:W-:Y:S02]  /*347d0*/  R2UR UR11, R5 ;  /* 0x00000000050b72ca */ /* 0x000fe400000e0000 */
[----:B--2---:R-:W-:Y:S02]  /*347e0*/  IADD3 R60, R65, 0xa00, R60 ;  /* 0x00000a00413c7810 */ /* 0x004fe40007ffe03c */
[----:B------:R-:W-:-:S02]  /*347f0*/  R2UR UR5, R61 ;  /* 0x000000003d0572ca */ /* 0x000fc400000e0000 */
[----:B------:R-:W-:-:S13]  /*34800*/  R2UR UR4, R60 ;  /* 0x000000003c0472ca */ /* 0x000fda00000e0000 */
[----:B------:R-:W-:Y:S03]  /*34810*/  HGMMA.64x64x16.F32 R24, gdesc[UR4], R24, gsb0 ;  /* 0x00e00000041879f0 */ /* 0x000fe60008000818 */
[----:B------:R-:W-:Y:S02]  /*34820*/  WARPGROUP.DEPBAR.LE gsb0, 0x0 ;  /* 0x00008000000079c5 */ /* 0x000fe40000010000 */
[----:B------:R-:W-:Y:S04]  /*34830*/  ST.E desc[UR8][R12.64], R21 ;  /* 0x000000150c007985 */ /* 0x000fe8000c101908 */
[----:B------:R-:W2:Y:S01]  /*34840*/  LD.E.64 R60, desc[UR10][R14.64] ;  /* 0x0000000a0e3c7980 */ /* 0x000ea2000c101b00 */
[----:B------:R-:W-:Y:S01]  /*34850*/  IMAD.IADD R62, R59, 0x1, R64 ;  /* 0x000000013b3e7824 */ /* 0x000fe200078e0240 */
[----:B------:R-:W-:Y:S01]  /*34860*/  WARPGROUP.ARRIVE ;  /* 0x00000000000079c5 */ /* 0x000fe20000000000 */
[----:B------:R-:W-:Y:S01]  /*34870*/  IMAD.MOV.U32 R63, RZ, RZ, R57 ;  /* 0x000000ffff3f7224 */ /* 0x000fe200078e0039 */
[----:B------:R-:W-:-:S02]  /*34880*/  R2UR UR8, R4 ;  /* 0x00000000040872ca */ /* 0x000fc400000e0000 */
[----:B------:R-:W-:Y:S02]  /*34890*/  R2UR UR6, R62 ;  /* 0x000000003e0672ca */ /* 0x000fe400000e0000 */
[----:B------:R-:W-:Y:S02]  /*348a0*/  R2UR UR7, R63 ;  /* 0x000000003f0772ca */ /* 0x000fe400000e0000 */
[C---:B------:R-:W-:Y:S02]  /*348b0*/  R2UR UR9, R5.reuse ;  /* 0x00000000050972ca */ /* 0x040fe400000e0000 */
        /* <DEDUP_REMOVED lines=177> */
[----:B------:R-:W-:Y:S01]  /*353d0*/  R2UR UR9, R5 ;  /* 0x00000000050972ca */ /* 0x000fe200000e0000 */
[----:B------:R-:W-:Y:S01]  /*353e0*/  IMAD.IADD R59, R59, 0x1, R60 ;  /* 0x000000013b3b7824 */ /* 0x000fe200078e023c */
[----:B------:R-:W-:-:S04]  /*353f0*/  LOP3.LUT P1, RZ, R58, 0x7f, RZ, 0xc0, !PT ;  /* 0x0000007f3aff7812 */ /* 0x000fc8000782c0ff */
        /* <DEDUP_REMOVED lines=9> */
[----:B------:R0:W-:Y:S04]  /*35490*/  ST.E desc[UR8][R12.64], R21 ;  /* 0x000000150c007985 */ /* 0x0001e8000c101908 */
[----:B------:R-:W2:Y:S04]  /*354a0*/  @!P1 LDL.64 R14, [R8+0x18] ;  /* 0x00001800080e9983 */ /* 0x000ea80000100a00 */
[----:B------:R-:W3:Y:S01]  /*354b0*/  @!P1 LDL.64 R56, [R8] ;  /* 0x0000000008389983 */ /* 0x000ee20000100a00 */
[----:B------:R-:W-:-:S02]  /*354c0*/  @!P1 R2UR UR4, R4 ;  /* 0x00000000040492ca */ /* 0x000fc400000e0000 */
[C---:B------:R-:W-:Y:S02]  /*354d0*/  @!P1 R2UR UR5, R5.reuse ;  /* 0x00000000050592ca */ /* 0x040fe400000e0000 */
[----:B------:R-:W-:Y:S02]  /*354e0*/  @!P1 R2UR UR6, R4 ;  /* 0x00000000040692ca */ /* 0x000fe400000e0000 */
[----:B------:R-:W-:-:S09]  /*354f0*/  @!P1 R2UR UR7, R5 ;  /* 0x00000000050792ca */ /* 0x000fd200000e0000 */
[----:B--2---:R-:W2:Y:S04]  /*35500*/  @!P1 LD.E.64 R14, desc[UR4][R14.64+0x30] ;  /* 0x000030040e0e9980 */ /* 0x004ea8000c101b00 */
[----:B---3--:R-:W3:Y:S01]  /*35510*/  @!P1 LD.E R56, desc[UR6][R56.64] ;  /* 0x0000000638389980 */ /* 0x008ee2000c101900 */
[----:B--2---:R-:W-:-:S05]  /*35520*/  @!P1 MOV R59, R14 ;  /* 0x0000000e003b9202 */ /* 0x004fca0000000f00 */
[----:B---3--:R-:W-:-:S05]  /*35530*/  @!P1 IMAD R58, R56, 0x8, R59 ;  /* 0x00000008383a9824 */ /* 0x008fca00078e023b */
[----:B------:R-:W-:-:S04]  /*35540*/  @!P1 PRMT R58, RZ, 0x654, R58 ;  /* 0x00000654ff3a9816 */ /* 0x000fc8000000003a */
[----:B------:R1:W-:Y:S01]  /*35550*/  @!P1 SYNCS.ARRIVE.TRANS64.RED.A1T0 RZ, [R58+URZ], RZ ;  /* 0x000000ff3aff99a7 */ /* 0x0003e2000810043f */
[----:B0-----:R-:W2:Y:S01]  /*35560*/  LDL.64 R12, [R8+0x68] ;  /* 0x00006800080c7983 */ /* 0x001ea20000100a00 */
[----:B------:R-:W-:Y:S02]  /*35570*/  R2UR UR4, R4 ;  /* 0x00000000040472ca */ /* 0x000fe400000e0000 */
[----:B------:R-:W-:-:S13]  /*35580*/  R2UR UR5, R5 ;  /* 0x00000000050572ca */ /* 0x000fda00000e0000 */
[----:B--2---:R-:W2:Y:S01]  /*35590*/  LD.E.64 R12, desc[UR4][R12.64] ;  /* 0x000000040c0c7980 */ /* 0x004ea2000c101b00 */
[----:B------:R-:W-:Y:S02]  /*355a0*/  R2UR UR4, R4 ;  /* 0x00000000040472ca */ /* 0x000fe400000e0000 */
[----:B------:R-:W-:-:S13]  /*355b0*/  R2UR UR5, R5 ;  /* 0x00000000050572ca */ /* 0x000fda00000e0000 */
[----:B------:R-:W3:Y:S01]  /*355c0*/  LD.E R21, desc[UR4][R10.64+0x24] ;  /* 0x000024040a157980 */ /* 0x000ee2000c101900 */
[C---:B------:R-:W-:Y:S02]  /*355d0*/  R2UR UR4, R4.reuse ;  /* 0x00000000040472ca */ /* 0x040fe400000e0000 */
[C---:B------:R-:W-:Y:S02]  /*355e0*/  R2UR UR5, R5.reuse ;  /* 0x00000000050572ca */ /* 0x040fe400000e0000 */
[C---:B------:R-:W-:Y:S02]  /*355f0*/  R2UR UR14, R4.reuse ;  /* 0x00000000040e72ca */ /* 0x040fe400000e0000 */
[C---:B------:R-:W-:Y:S02]  /*35600*/  R2UR UR15, R5.reuse ;  /* 0x00000000050f72ca */ /* 0x040fe400000e0000 */
[----:B------:R-:W-:Y:S02]  /*35610*/  R2UR UR10, R4 ;  /* 0x00000000040a72ca */ /* 0x000fe400000e0000 */
[----:B------:R-:W-:-:S02]  /*35620*/  R2UR UR11, R5 ;  /* 0x00000000050b72ca */ /* 0x000fc400000e0000 */
[C---:B------:R-:W-:Y:S02]  /*35630*/  R2UR UR8, R4.reuse ;  /* 0x00000000040872ca */ /* 0x040fe400000e0000 */
[C---:B------:R-:W-:Y:S02]  /*35640*/  R2UR UR9, R5.reuse ;  /* 0x00000000050972ca */ /* 0x040fe400000e0000 */
[----:B------:R-:W-:Y:S02]  /*35650*/  R2UR UR12, R4 ;  /* 0x00000000040c72ca */ /* 0x000fe400000e0000 */
[----:B------:R-:W-:-:S05]  /*35660*/  R2UR UR13, R5 ;  /* 0x00000000050d72ca */ /* 0x000fca00000e0000 */
[----:B------:R-:W4:Y:S04]  /*35670*/  LD.E R68, desc[UR10][R10.64+0xc] ;  /* 0x00000c0a0a447980 */ /* 0x000f28000c101900 */
[----:B------:R-:W4:Y:S04]  /*35680*/  LD.E R69, desc[UR8][R10.64+0x10] ;  /* 0x000010080a457980 */ /* 0x000f28000c101900 */
[----:B------:R-:W4:Y:S04]  /*35690*/  LD.E R70, desc[UR12][R10.64+0x14] ;  /* 0x0000140c0a467980 */ /* 0x000f28000c101900 */
[----:B--2---:R0:W2:Y:S01]  /*356a0*/  LD.E R63, desc[UR4][R12.64] ;  /* 0x000000040c3f7980 */ /* 0x0040a2000c101900 */
[----:B------:R-:W-:-:S02]  /*356b0*/  R2UR UR4, R4 ;  /* 0x00000000040472ca */ /* 0x000fc400000e0000 */
[----:B------:R-:W-:-:S13]  /*356c0*/  R2UR UR5, R5 ;  /* 0x00000000050572ca */ /* 0x000fda00000e0000 */
[----:B------:R-:W4:Y:S01]  /*356d0*/  LD.E R64, desc[UR4][R10.64] ;  /* 0x000000040a407980 */ /* 0x000f22000c101900 */
[----:B------:R-:W-:Y:S01]  /*356e0*/  R2UR UR4, R4 ;  /* 0x00000000040472ca */ /* 0x000fe200000e0000 */
[----:B0-----:R-:W-:Y:S01]  /*356f0*/  IMAD.MOV.U32 R12, RZ, RZ, R163 ;  /* 0x000000ffff0c7224 */ /* 0x001fe200078e00a3 */
[----:B------:R-:W-:Y:S01]  /*35700*/  R2UR UR5, R5 ;  /* 0x00000000050572ca */ /* 0x000fe200000e0000 */
[----:B------:R-:W-:Y:S01]  /*35710*/  IMAD.MOV.U32 R13, RZ, RZ, R162 ;  /* 0x000000ffff0d7224 */ /* 0x000fe200078e00a2 */
[----:B---3--:R-:W-:-:S11]  /*35720*/  ISETP.NE.AND P2, PT, R21, 0x1, PT ;  /* 0x000000011500780c */ /* 0x008fd60003f45270 */
[----:B------:R0:W3:Y:S02]  /*35730*/  LD.E R65, desc[UR4][R12.64] ;  /* 0x000000040c417980 */ /* 0x0000e4000c101900 */
[C---:B------:R-:W-:Y:S02]  /*35740*/  @P2 R2UR UR4, R4.reuse ;  /* 0x00000000040422ca */ /* 0x040fe400000e0000 */
[C---:B------:R-:W-:Y:S02]  /*35750*/  @P2 R2UR UR5, R5.reuse ;  /* 0x00000000050522ca */ /* 0x040fe400000e0000 */
[C---:B------:R-:W-:Y:S02]  /*35760*/  @P2 R2UR UR6, R4.reuse ;  /* 0x00000000040622ca */ /* 0x040fe400000e0000 */
[----:B------:R-:W-:Y:S01]  /*35770*/  @P2 R2UR UR7, R5 ;  /* 0x00000000050722ca */ /* 0x000fe200000e0000 */
[----:B------:R-:W3:Y:S08]  /*35780*/  LD.E R13, desc[UR14][R10.64+0x18] ;  /* 0x0000180e0a0d7980 */ /* 0x000ef0000c101900 */
[----:B------:R-:W3:Y:S04]  /*35790*/  @P2 LD.E R67, desc[UR4][R10.64+0x28] ;  /* 0x000028040a432980 */ /* 0x000ee8000c101900 */
[----:B------:R-:W3:Y:S01]  /*357a0*/  @P2 LD.E R66, desc[UR6][R10.64+0x2c] ;  /* 0x00002c060a422980 */ /* 0x000ee2000c101900 */
[----:B------:R-:W-:-:S02]  /*357b0*/  R2UR UR4, R4 ;  /* 0x00000000040472ca */ /* 0x000fc400000e0000 */
[C---:B------:R-:W-:Y:S02]  /*357c0*/  R2UR UR5, R5.reuse ;  /* 0x00000000050572ca */ /* 0x040fe400000e0000 */
[----:B------:R-:W-:Y:S02]  /*357d0*/  R2UR UR6, R4 ;  /* 0x00000000040672ca */ /* 0x000fe400000e0000 */
[----:B------:R-:W-:-:S09]  /*357e0*/  R2UR UR7, R5 ;  /* 0x00000000050772ca */ /* 0x000fd200000e0000 */
[----:B------:R-:W3:Y:S04]  /*357f0*/  LD.E R15, desc[UR4][R10.64+0x8] ;  /* 0x000008040a0f7980 */ /* 0x000ee8000c101900 */
[----:B------:R-:W3:Y:S01]  /*35800*/  LD.E R14, desc[UR6][R10.64+0x4] ;  /* 0x000004060a0e7980 */ /* 0x000ee2000c101900 */
[----:B------:R-:W-:Y:S01]  /*35810*/  BSSY B3, `(.L_x_5532) ;  /* 0x000008a000037945 */ /* 0x000fe20003800000 */
[-C--:B--2---:R-:W-:Y:S01]  /*35820*/  FMUL.FTZ R25, R25, R63.reuse ;  /* 0x0000003f19197220 */ /* 0x084fe20000410000 */
[-C--:B------:R-:W-:Y:S01]  /*35830*/  FMUL.FTZ R56, R24, R63.reuse ;  /* 0x0000003f18387220 */ /* 0x080fe20000410000 */
[-C--:B------:R-:W-:Y:S02]  /*35840*/  FMUL.FTZ R24, R40, R63.reuse ;  /* 0x0000003f28187220 */ /* 0x080fe40000410000 */
[----:B------:R4:W2:Y:S01]  /*35850*/  MUFU.TANH R71, R25 ;  /* 0x0000001900477308 */ /* 0x0008a20000002400 */
[-C--:B------:R-:W-:Y:S01]  /*35860*/  FMUL.FTZ R59, R34, R63.reuse ;  /* 0x0000003f223b7220 */ /* 0x080fe20000410000 */
[----:B------:R-:W-:-:S06]  /*35870*/  FMUL.FTZ R21, R27, R63 ;  /* 0x0000003f1b157220 */ /* 0x000fcc0000410000 */
[----:B------:R1:W0:Y:S01]  /*35880*/  MUFU.TANH R34, R24 ;  /* 0x0000001800227308 */ /* 0x0002220000002400 */
[----:B----4-:R-:W-:-:S04]  /*35890*/  SHF.R.S32.HI R25, RZ, 0x1f, R64 ;  /* 0x0000001fff197819 */ /* 0x010fc80000011440 */
[----:B-1----:R-:W-:-:S04]  /*358a0*/  LEA.HI R24, R25, R64, RZ, 0x7 ;  /* 0x0000004019187211 */ /* 0x002fc800078f38ff */
[----:B------:R-:W-:-:S05]  /*358b0*/  LOP3.LUT R27, R24, 0xffffff80, RZ, 0xc0, !PT ;  /* 0xffffff80181b7812 */ /* 0x000fca00078ec0ff */
[----:B------:R-:W-:Y:S02]  /*358c0*/  IMAD.IADD R27, R64, 0x1, -R27 ;  /* 0x00000001401b7824 */ /* 0x000fe400078e0a1b */
[-C--:B0-----:R-:W-:Y:S01]  /*358d0*/  FMUL.FTZ R12, R26, R63.reuse ;  /* 0x0000003f1a0c7220 */ /* 0x081fe20000410000 */
[----:B------:R-:W-:Y:S02]  /*358e0*/  LEA.HI R26, R25, R64, RZ, 0x2 ;  /* 0x00000040191a7211 */ /* 0x000fe400078f10ff */
[----:B------:R-:W-:Y:S01]  /*358f0*/  SHF.R.S32.HI R24, RZ, 0x1f, R27 ;  /* 0x0000001fff187819 */ /* 0x000fe2000001141b */
[-C--:B------:R-:W-:Y:S01]  /*35900*/  FMUL.FTZ R29, R29, R63.reuse ;  /* 0x0000003f1d1d7220 */ /* 0x080fe20000410000 */
[----:B------:R-:W-:Y:S02]  /*35910*/  FMUL.FTZ R58, R31, R63 ;  /* 0x0000003f1f3a7220 */ /* 0x000fe40000410000 */
[----:B------:R-:W-:Y:S01]  /*35920*/  LEA.HI R25, R24, R27, RZ, 0x2 ;  /* 0x0000001b18197211 */ /* 0x000fe200078f10ff */
[----:B------:R0:W1:Y:S01]  /*35930*/  MUFU.TANH R73, R29 ;  /* 0x0000001d00497308 */ /* 0x0000620000002400 */
[----:B------:R-:W-:-:S02]  /*35940*/  LOP3.LUT R31, R26, 0xfffffffc, RZ, 0xc0, !PT ;  /* 0xfffffffc1a1f7812 */ /* 0x000fc400078ec0ff */
[----:B------:R-:W-:Y:S01]  /*35950*/  SHF.R.S32.HI R26, RZ, 0x2, R25 ;  /* 0x00000002ff1a7819 */ /* 0x000fe20000011419 */
[----:B------:R-:W-:Y:S01]  /*35960*/  FMUL.FTZ R28, R28, R63 ;  /* 0x0000003f1c1c7220 */ /* 0x000fe20000410000 */
[----:B------:R-:W-:Y:S01]  /*35970*/  LEA.HI R24, R24, R27, RZ, 0x5 ;  /* 0x0000001b18187211 */ /* 0x000fe200078f28ff */
[----:B------:R-:W-:Y:S01]  /*35980*/  IMAD.IADD R31, R64, 0x1, -R31 ;  /* 0x00000001401f7824 */ /* 0x000fe200078e0a1f */
[----:B0-----:R-:W-:Y:S01]  /*35990*/  SHF.R.S32.HI R29, RZ, 0x1f, R25 ;  /* 0x0000001fff1d7819 */ /* 0x001fe20000011419 */
[----:B------:R0:W4:Y:S03]  /*359a0*/  MUFU.TANH R72, R28 ;  /* 0x0000001c00487308 */ /* 0x0001260000002400 */
[----:B------:R-:W-:Y:S02]  /*359b0*/  LEA.HI R29, R29, R26, RZ, 0x3 ;  /* 0x0000001a1d1d7211 */ /* 0x000fe400078f18ff */
[----:B------:R-:W-:-:S02]  /*359c0*/  SHF.R.S32.HI R24, RZ, 0x5, R24 ;  /* 0x00000005ff187819 */ /* 0x000fc40000011418 */
[----:B------:R-:W-:Y:S02]  /*359d0*/  LOP3.LUT R29, R29, 0xfffffff8, RZ, 0xc0, !PT ;  /* 0xfffffff81d1d7812 */ /* 0x000fe400078ec0ff */
[----:B0-----:R-:W-:Y:S01]  /*359e0*/  LEA.HI R28, R31, R31, RZ, 0x1 ;  /* 0x0000001f1f1c7211 */ /* 0x001fe200078f08ff */
[----:B---3--:R-:W-:Y:S02]  /*359f0*/  IMAD R24, R65, 0x4, R24 ;  /* 0x0000000441187824 */ /* 0x008fe400078e0218 */
[----:B------:R-:W-:Y:S01]  /*35a00*/  IMAD.IADD R29, R26, 0x1, -R29 ;  /* 0x000000011a1d7824 */ /* 0x000fe200078e0a1d */
[----:B------:R-:W-:Y:S01]  /*35a10*/  LOP3.LUT R28, R28, 0x1ffffffe, RZ, 0xc0, !PT ;  /* 0x1ffffffe1c1c7812 */ /* 0x000fe200078ec0ff */
[-C--:B------:R-:W-:Y:S02]  /*35a20*/  FMUL.FTZ R46, R46, R63.reuse ;  /* 0x0000003f2e2e7220 */ /* 0x080fe40000410000 */
[----:B------:R-:W-:Y:S02]  /*35a30*/  IMAD.U32 R29, R24, 0x10, R29 ;  /* 0x00000010181d7824 */ /* 0x000fe400078e001d */
[----:B------:R-:W-:Y:S01]  /*35a40*/  IMAD.IADD R28, R31, 0x1, -R28 ;  /* 0x000000011f1c7824 */ /* 0x000fe200078e0a1c */
[----:B------:R0:W3:Y:S01]  /*35a50*/  MUFU.TANH R74, R46 ;  /* 0x0000002e004a7308 */ /* 0x0000e20000002400 */
[----:B------:R-:W-:-:S02]  /*35a60*/  FMUL.FTZ R44, R44, R63 ;  /* 0x0000003f2c2c7220 */ /* 0x000fc40000410000 */
[----:B0-----:R-:W-:-:S04]  /*35a70*/  IMAD R46, R28, 0x8, R29 ;  /* 0x000000081c2e7824 */ /* 0x001fc800078e021d */
[----:B------:R-:W-:-:S04]  /*35a80*/  @P2 IMAD.HI.U32 R67, R46, R67, RZ ;  /* 0x000000432e432227 */ /* 0x000fc800078e00ff */
[-C--:B------:R-:W-:Y:S01]  /*35a90*/  FMUL.FTZ R60, R35, R63.reuse ;  /* 0x0000003f233c7220 */ /* 0x080fe20000410000 */
[-C--:B------:R-:W-:Y:S01]  /*35aa0*/  FMUL.FTZ R37, R37, R63.reuse ;  /* 0x0000003f25257220 */ /* 0x080fe20000410000 */
[----:B------:R-:W-:Y:S01]  /*35ab0*/  @P2 SHF.R.U32.HI R46, RZ, R66, R67 ;  /* 0x00000042ff2e2219 */ /* 0x000fe20000011643 */
[----:B------:R0:W1:Y:S01]  /*35ac0*/  MUFU.TANH R35, R44 ;  /* 0x0000002c00237308 */ /* 0x0000620000002400 */
[-C--:B------:R-:W-:Y:S01]  /*35ad0*/  FMUL.FTZ R45, R45, R63.reuse ;  /* 0x0000003f2d2d7220 */ /* 0x080fe20000410000 */
[----:B------:R-:W-:Y:S01]  /*35ae0*/  LOP3.LUT R24, R25, 0x7ffffffc, RZ, 0xc0, !PT ;  /* 0x7ffffffc19187812 */ /* 0x000fe200078ec0ff */
[-C--:B------:R-:W-:Y:S01]  /*35af0*/  FMUL.FTZ R57, R30, R63.reuse ;  /* 0x0000003f1e397220 */ /* 0x080fe20000410000 */
[----:B------:R-:W2:Y:S01]  /*35b00*/  SHFL.IDX PT, R26, R46, RZ, 0x1c1f ;  /* 0x001c1fff2e1a7589 */ /* 0x000ea200000e0000 */
[-C--:B0-----:R-:W-:Y:S01]  /*35b10*/  FMUL.FTZ R44, R51, R63.reuse ;  /* 0x0000003f332c7220 */ /* 0x081fe20000410000 */
[----:B------:R-:W-:Y:S02]  /*35b20*/  IMAD.SHL.U32 R51, R0, 0x40, RZ ;  /* 0x0000004000337824 */ /* 0x000fe400078e00ff */
[----:B------:R-:W0:Y:S01]  /*35b30*/  MUFU.TANH R30, R37 ;  /* 0x00000025001e7308 */ /* 0x000e220000002400 */
[-C--:B------:R-:W-:Y:S01]  /*35b40*/  FMUL.FTZ R62, R39, R63.reuse ;  /* 0x0000003f273e7220 */ /* 0x080fe20000410000 */
[-C--:B------:R-:W-:Y:S01]  /*35b50*/  FMUL.FTZ R40, R42, R63.reuse ;  /* 0x0000003f2a287220 */ /* 0x080fe20000410000 */
[-C--:B------:R-:W-:Y:S01]  /*35b60*/  FMUL.FTZ R32, R32, R63.reuse ;  /* 0x0000003f20207220 */ /* 0x080fe20000410000 */
[-C--:B------:R-:W-:Y:S01]  /*35b70*/  FMUL.FTZ R33, R33, R63.reuse ;  /* 0x0000003f21217220 */ /* 0x080fe20000410000 */
[----:B------:R-:W-:-:S03]  /*35b80*/  FMUL.FTZ R36, R36, R63 ;  /* 0x0000003f24247220 */ /* 0x000fc60000410000 */
        /* <DEDUP_REMOVED lines=8> */
[----:B----4-:R-:W-:Y:S01]  /*35c10*/  IMAD.IADD R45, R27, 0x1, -R24 ;  /* 0x000000011b2d7824 */ /* 0x010fe200078e0a18 */
[----:B------:R-:W-:Y:S01]  /*35c20*/  IADD3 R24, -R51, 0x1, RZ ;  /* 0x0000000133187810 */ /* 0x000fe20007ffe1ff */
[-C--:B------:R-:W-:Y:S01]  /*35c30*/  FMUL.FTZ R52, R52, R63.reuse ;  /* 0x0000003f34347220 */ /* 0x080fe20000410000 */
[-C--:B------:R-:W-:Y:S01]  /*35c40*/  FMUL.FTZ R53, R53, R63.reuse ;  /* 0x0000003f35357220 */ /* 0x080fe20000410000 */
[-C--:B------:R-:W-:Y:S01]  /*35c50*/  FMUL.FTZ R54, R54, R63.reuse ;  /* 0x0000003f36367220 */ /* 0x080fe20000410000 */
[----:B------:R-:W-:Y:S01]  /*35c60*/  FMUL.FTZ R55, R55, R63 ;  /* 0x0000003f37377220 */ /* 0x000fe20000410000 */
[----:B------:R-:W-:Y:S01]  /*35c70*/  ISETP.GE.AND P3, PT, R13, 0x1, PT ;  /* 0x000000010d00780c */ /* 0x000fe20003f66270 */
[----:B------:R-:W-:Y:S01]  /*35c80*/  IMAD R24, R45, -0x2, R24 ;  /* 0xfffffffe2d187824 */ /* 0x000fe200078e0218 */
[----:B------:R-:W4:Y:S01]  /*35c90*/  MUFU.TANH R56, R56 ;  /* 0x0000003800387308 */ /* 0x000f220000002400 */
[----:B------:R-:W-:-:S03]  /*35ca0*/  LOP3.LUT R25, RZ, R68, RZ, 0x33, !PT ;  /* 0x00000044ff197212 */ /* 0x000fc600078e33ff */
[----:B------:R-:W-:-:S04]  /*35cb0*/  IADD3 R24, -R14, R24, R15 ;  /* 0x000000180e187210 */ /* 0x000fc80007ffe10f */
        /* <DEDUP_REMOVED lines=24> */
[----:B------:R-:W-:Y:S02]  /*35e40*/  IMAD.IADD R50, R24, 0x1, R25 ;  /* 0x0000000118327824 */ /* 0x000fe400078e0219 */
[----:B------:R-:W-:Y:S02]  /*35e50*/  IMAD.IADD R70, R70, 0x1, -R51 ;  /* 0x0000000146467824 */ /* 0x000fe400078e0a33 */
[--C-:B--2---:R-:W-:Y:S02]  /*35e60*/  IMAD.IADD R38, R69, 0x1, R26.reuse ;  /* 0x0000000145267824 */ /* 0x104fe400078e021a */
[----:B------:R-:W-:Y:S01]  /*35e70*/  IMAD.IADD R47, R50, 0x1, R26 ;  /* 0x00000001322f7824 */ /* 0x000fe200078e021a */
[----:B-1-34-:R-:W-:Y:S06]  /*35e80*/  @!P3 BRA `(.L_x_5533) ;  /* 0x000000000088b947 */ /* 0x01afec0003800000 */
        /* <DEDUP_REMOVED lines=8> */
[C---:B------:R-:W-:Y:S02]  /*35f10*/  R2UR UR4, R4.reuse ;  /* 0x00000000040472ca */ /* 0x040fe400000e0000 */
[C---:B------:R-:W-:Y:S02]  /*35f20*/  R2UR UR5, R5.reuse ;  /* 0x00000000050572ca */ /* 0x040fe400000e0000 */
[----:B------:R-:W-:Y:S02]  /*35f30*/  R2UR UR6, R4 ;  /* 0x00000000040672ca */ /* 0x000fe400000e0000 */
[----:B------:R-:W-:-:S09]  /*35f40*/  R2UR UR7, R5 ;  /* 0x00000000050772ca */ /* 0x000fd200000e0000 */
[----:B------:R-:W2:Y:S04]  /*35f50*/  LD.E R25, desc[UR4][R10.64+0x1c] ;  /* 0x00001c040a197980 */ /* 0x000ea8000c101900 */
[----:B------:R-:W3:Y:S01]  /*35f60*/  LD.E R27, desc[UR6][R10.64+0x20] ;  /* 0x000020060a1b7980 */ /* 0x000ee2000c101900 */
[----:B--2---:R-:W-:-:S05]  /*35f70*/  IMAD.HI.U32 R24, R24, R25, RZ ;  /* 0x0000001918187227 */ /* 0x004fca00078e00ff */
[----:B---3--:R-:W-:-:S07]  /*35f80*/  SHF.R.U32.HI R24, RZ, R27, R24 ;  /* 0x0000001bff187219 */ /* 0x008fce0000011618 */
.L_x_5537:
[----:B------:R-:W-:Y:S05]  /*35f90*/  BSYNC B5 ;  /* 0x0000000000057941 */ /* 0x000fea0003800000 */
.L_x_5536:
[----:B------:R-:W-:Y:S01]  /*35fa0*/  LOP3.LUT R24, RZ, R24, RZ, 0x33, !PT ;  /* 0x00000018ff187212 */ /* 0x000fe200078e33ff */
[----:B------:R-:W-:Y:S06]  /*35fb0*/  BRA `(.L_x_5538) ;  /* 0x0000000000287947 */ /* 0x000fec0003800000 */
.L_x_5535:
[----:B------:R-:W-:-:S13]  /*35fc0*/  ISETP.NE.AND P2, PT, R13, 0x1, PT ;  /* 0x000000010d00780c */ /* 0x000fda0003f45270 */
        /* <DEDUP_REMOVED lines=9> */
.L_x_5538:
[----:B------:R-:W-:Y:S05]  /*36060*/  BSYNC B4 ;  /* 0x0000000000047941 */ /* 0x000fea0003800000 */
.L_x_5534:
[----:B------:R-:W-:-:S04]  /*36070*/  IMAD R24, R13, R24, -R51 ;  /* 0x000000180d187224 */ /* 0x000fc800078e0a33 */
[----:B------:R-:W-:-:S05]  /*36080*/  IMAD R24, R45, -0x2, R24 ;  /* 0xfffffffe2d187824 */ /* 0x000fca00078e0218 */
[----:B------:R-:W-:Y:S02]  /*36090*/  VIMNMX R47, R47, R24, !PT ;  /* 0x000000182f2f7248 */ /* 0x000fe40007fe0100 */
[----:B------:R-:W-:-:S07]  /*360a0*/  VIADDMNMX R38, R24, R13, R38, PT ;  /* 0x0000000d18267246 */ /* 0x000fce0003800126 */
.L_x_5533:
[----:B------:R-:W-:Y:S05]  /*360b0*/  BSYNC B3 ;  /* 0x0000000000037941 */ /* 0x000fea0003800000 */
.L_x_5532:
[C---:B------:R-:W-:Y:S01]  /*360c0*/  ISETP.GE.AND P3, PT, R70.reuse, 0x9, PT ;  /* 0x000000094600780c */ /* 0x040fe20003f66270 */
[----:B------:R-:W1:Y:S01]  /*360d0*/  SHFL.IDX PT, R46, R46, 0x1, 0x1c1f ;  /* 0x003c1f002e2e7f89 */ /* 0x000e6200000e0000 */
[----:B------:R-:W-:Y:S01]  /*360e0*/  ISETP.GE.AND P2, PT, R70, 0x2, PT ;  /* 0x000000024600780c */ /* 0x000fe20003f46270 */
[----:B------:R-:W-:Y:S01]  /*360f0*/  BSSY B3, `(.L_x_5539) ;  /* 0x0000071000037945 */ /* 0x000fe20003800000 */
[C---:B------:R-:W-:Y:S02]  /*36100*/  ISETP.GT.AND P4, PT, R47.reuse, 0x8, !P3 ;  /* 0x000000082f00780c */ /* 0x040fe40005f84270 */
[----:B------:R-:W-:Y:S02]  /*36110*/  ISETP.GT.AND P5, PT, R47, 0x1, !P2 ;  /* 0x000000012f00780c */ /* 0x000fe400057a4270 */
[----:B------:R-:W-:Y:S02]  /*36120*/  ISETP.LT.OR P4, PT, R38, 0x9, P4 ;  /* 0x000000092600780c */ /* 0x000fe40002781670 */
[----:B------:R-:W-:-:S02]  /*36130*/  ISETP.GE.AND P6, PT, R70, 0xa, PT ;  /* 0x0000000a4600780c */ /* 0x000fc40003fc6270 */
[----:B------:R-:W-:Y:S02]  /*36140*/  FSEL R25, R72, -INF , !P4 ;  /* 0xff80000048197808 */ /* 0x000fe40006000000 */
[C---:B------:R-:W-:Y:S02]  /*36150*/  ISETP.LT.OR P5, PT, R38.reuse, 0x2, P5 ;  /* 0x000000022600780c */ /* 0x040fe40002fa1670 */
[----:B------:R-:W-:Y:S02]  /*36160*/  ISETP.GT.AND P4, PT, R47, 0x9, !P6 ;  /* 0x000000092f00780c */ /* 0x000fe40007784270 */
[----:B------:R-:W-:Y:S02]  /*36170*/  FSEL R24, R71, -INF , !P5 ;  /* 0xff80000047187808 */ /* 0x000fe40006800000 */
[----:B------:R-:W-:Y:S02]  /*36180*/  ISETP.LT.OR P4, PT, R38, 0xa, P4 ;  /* 0x0000000a2600780c */ /* 0x000fe40002781670 */
[----:B------:R-:W-:-:S02]  /*36190*/  ISETP.GE.AND P5, PT, R70, 0x11, PT ;  /* 0x000000114600780c */ /* 0x000fc40003fa6270 */
[----:B------:R-:W-:Y:S02]  /*361a0*/  FSEL R26, R73, -INF , !P4 ;  /* 0xff800000491a7808 */ /* 0x000fe40006000000 */
[----:B------:R-:W-:Y:S02]  /*361b0*/  ISETP.GT.AND P4, PT, R47, 0x10, !P5 ;  /* 0x000000102f00780c */ /* 0x000fe40006f84270 */
[----:B------:R-:W-:Y:S02]  /*361c0*/  P2R R64, PR, RZ, 0x20 ;  /* 0x00000020ff407803 */ /* 0x000fe40000000000 */
[----:B------:R-:W-:Y:S02]  /*361d0*/  ISETP.LT.OR P4, PT, R38, 0x11, P4 ;  /* 0x000000112600780c */ /* 0x000fe40002781670 */
[----:B------:R-:W-:Y:S02]  /*361e0*/  ISETP.GE.AND P5, PT, R70, 0x12, PT ;  /* 0x000000124600780c */ /* 0x000fe40003fa6270 */
[----:B0-----:R-:W-:-:S02]  /*361f0*/  FSEL R27, R32, -INF , !P4 ;  /* 0xff800000201b7808 */ /* 0x001fc40006000000 */
        /* <DEDUP_REMOVED lines=38> */
[----:B------:R-:W-:Y:S02]  /*36460*/  P2R R63, PR, RZ, 0x40 ;  /* 0x00000040ff3f7803 */ /* 0x000fe40000000000 */
[----:B------:R-:W-:Y:S01]  /*36470*/  FSEL R35, R48, -INF , !P4 ;  /* 0xff80000030237808 */ /* 0x000fe20006000000 */
[----:B-1----:R-:W-:Y:S01]  /*36480*/  IMAD.IADD R48, R69, 0x1, R46 ;  /* 0x0000000145307824 */ /* 0x002fe200078e022e */
        /* <DEDUP_REMOVED lines=37> */
.L_x_5544:
[----:B------:R-:W-:Y:S05]  /*366e0*/  BSYNC B5 ;  /* 0x0000000000057941 */ /* 0x000fea0003800000 */
.L_x_5543:
[----:B------:R-:W-:Y:S01]  /*366f0*/  LOP3.LUT R14, RZ, R14, RZ, 0x33, !PT ;  /* 0x0000000eff0e7212 */ /* 0x000fe200078e33ff */
[----:B------:R-:W-:Y:S06]  /*36700*/  BRA `(.L_x_5545) ;  /* 0x0000000000287947 */ /* 0x000fec0003800000 */
.L_x_5542:
        /* <DEDUP_REMOVED lines=10> */
.L_x_5545:
[----:B------:R-:W-:Y:S05]  /*367b0*/  BSYNC B4 ;  /* 0x0000000000047941 */ /* 0x000fea0003800000 */
.L_x_5541:
[----:B------:R-:W-:-:S04]  /*367c0*/  IMAD R14, R13, R14, -R51 ;  /* 0x0000000e0d0e7224 */ /* 0x000fc800078e0a33 */
[----:B------:R-:W-:-:S05]  /*367d0*/  IMAD R14, R45, -0x2, R14 ;  /* 0xfffffffe2d0e7824 */ /* 0x000fca00078e020e */
[----:B------:R-:W-:Y:S02]  /*367e0*/  VIADDMNMX R48, R14, R13, R48, PT ;  /* 0x0000000d0e307246 */ /* 0x000fe40003800130 */
[----:B------:R-:W-:-:S07]  /*367f0*/  VIMNMX R47, R47, R14, !PT ;  /* 0x0000000e2f2f7248 */ /* 0x000fce0007fe0100 */
.L_x_5540:
[----:B------:R-:W-:Y:S05]  /*36800*/  BSYNC B3 ;  /* 0x0000000000037941 */ /* 0x000fea0003800000 */
.L_x_5539:
[----:B------:R-:W2:Y:S01]  /*36810*/  LDL.64 R10, [R8+0x70] ;  /* 0x00007000080a7983 */ /* 0x000ea20000100a00 */
[C---:B------:R-:W-:Y:S02]  /*36820*/  ISETP.GT.AND P2, PT, R47.reuse, 0x1, !P2 ;  /* 0x000000012f00780c */ /* 0x040fe40005744270 */
        /* <DEDUP_REMOVED lines=24> */
[----:B------:R-:W-:Y:S02]  /*369b0*/  R2UR UR4, R4 ;  /* 0x00000000040472ca */ /* 0x000fe400000e0000 */
[----:B------:R-:W-:Y:S02]  /*369c0*/  ISETP.LT.OR P2, PT, R48, 0x1a, P2 ;  /* 0x0000001a3000780c */ /* 0x000fe40001741670 */
[----:B------:R-:W-:Y:S02]  /*369d0*/  R2UR UR5, R5 ;  /* 0x00000000050572ca */ /* 0x000fe400000e0000 */
[----:B------:R-:W-:-:S02]  /*369e0*/  FSEL R62, R62, -INF , !P2 ;  /* 0xff8000003e3e7808 */ /* 0x000fc40005000000 */
[----:B------:R-:W-:Y:S02]  /*369f0*/  ISETP.NE.AND P2, PT, R68, RZ, PT ;  /* 0x000000ff4400720c */ /* 0x000fe40003f45270 */
[----:B------:R-:W-:Y:S02]  /*36a00*/  ISETP.NE.AND P3, PT, R75, RZ, PT ;  /* 0x000000ff4b00720c */ /* 0x000fe40003f65270 */
        /* <DEDUP_REMOVED lines=12> */
[----:B------:R-:W-:-:S04]  /*36ad0*/  ISETP.GT.AND P2, PT, R47, RZ, !P2 ;  /* 0x000000ff2f00720c */ /* 0x000fc80005744270 */
[----:B------:R-:W-:-:S04]  /*36ae0*/  ISETP.LT.OR P2, PT, R48, 0x1, P2 ;  /* 0x000000013000780c */ /* 0x000fc80001741670 */
[----:B------:R-:W-:Y:S02]  /*36af0*/  FSEL R52, R12, -INF , !P2 ;  /* 0xff8000000c347808 */ /* 0x000fe40005000000 */
[----:B------:R-:W-:Y:S01]  /*36b00*/  ISETP.NE.AND P2, PT, R73, RZ, PT ;  /* 0x000000ff4900720c */ /* 0x000fe20003f45270 */
[----:B--2---:R-:W2:Y:S03]  /*36b10*/  LD.E.64 R12, desc[UR4][R10.64] ;  /* 0x000000040a0c7980 */ /* 0x004ea6000c101b00 */
[C---:B------:R-:W-:Y:S02]  /*36b20*/  ISETP.GT.AND P2, PT, R47.reuse, 0x29, !P2 ;  /* 0x000000292f00780c */ /* 0x040fe40005744270 */
[----:B------:R-:W-:Y:S02]  /*36b30*/  ISETP.GT.AND P3, PT, R47, 0x30, !P3 ;  /* 0x000000302f00780c */ /* 0x000fe40005f64270 */
[----:B------:R-:W-:-:S02]  /*36b40*/  ISETP.LT.OR P2, PT, R48, 0x2a, P2 ;  /* 0x0000002a3000780c */ /* 0x000fc40001741670 */
[C---:B------:R-:W-:Y:S02]  /*36b50*/  ISETP.GT.AND P4, PT, R47.reuse, 0x31, !P4 ;  /* 0x000000312f00780c */ /* 0x040fe40006784270 */
[C---:B------:R-:W-:Y:S02]  /*36b60*/  ISETP.GT.AND P5, PT, R47.reuse, 0x38, !P5 ;  /* 0x000000382f00780c */ /* 0x040fe40006fa4270 */
[----:B------:R-:W-:Y:S02]  /*36b70*/  ISETP.GT.AND P6, PT, R47, 0x39, !P6 ;  /* 0x000000392f00780c */ /* 0x000fe400077c4270 */
[C---:B------:R-:W-:Y:S02]  /*36b80*/  ISETP.LT.OR P3, PT, R48.reuse, 0x31, P3 ;  /* 0x000000313000780c */ /* 0x040fe40001f61670 */
[----:B------:R-:W-:Y:S02]  /*36b90*/  FSEL R56, R39, -INF , !P2 ;  /* 0xff80000027387808 */ /* 0x000fe40005000000 */
[----:B------:R-:W-:-:S02]  /*36ba0*/  ISETP.LT.OR P4, PT, R48, 0x32, P4 ;  /* 0x000000323000780c */ /* 0x000fc40002781670 */
[C---:B------:R-:W-:Y:S02]  /*36bb0*/  ISETP.LT.OR P5, PT, R48.reuse, 0x39, P5 ;  /* 0x000000393000780c */ /* 0x040fe40002fa1670 */
[----:B------:R-:W-:Y:S02]  /*36bc0*/  ISETP.LT.OR P6, PT, R48, 0x3a, P6 ;  /* 0x0000003a3000780c */ /* 0x000fe400037c1670 */
[----:B------:R-:W-:Y:S02]  /*36bd0*/  FSEL R48, R42, -INF , !P3 ;  /* 0xff8000002a307808 */ /* 0x000fe40005800000 */
[----:B------:R-:W-:Y:S02]  /*36be0*/  FSEL R64, R44, -INF , !P4 ;  /* 0xff8000002c407808 */ /* 0x000fe40006000000 */
[----:B------:R-:W-:Y:S02]  /*36bf0*/  FSEL R54, R54, -INF , !P5 ;  /* 0xff80000036367808 */ /* 0x000fe40006800000 */
[----:B------:R-:W-:-:S02]  /*36c00*/  R2UR UR6, R4 ;  /* 0x00000000040672ca */ /* 0x000fc400000e0000 */
[----:B------:R-:W-:Y:S02]  /*36c10*/  R2UR UR7, R5 ;  /* 0x00000000050772ca */ /* 0x000fe400000e0000 */
[----:B------:R-:W-:-:S11]  /*36c20*/  FSEL R66, R55, -INF , !P6 ;  /* 0xff80000037427808 */ /* 0x000fd60007000000 */
[----:B------:R-:W3:Y:S01]  /*36c30*/  LD.E R50, desc[UR6][R10.64+0x14] ;  /* 0x000014060a327980 */ /* 0x000ee2000c101900 */
[----:B--2---:R-:W-:Y:S02]  /*36c40*/  FMNMX.FTZ R15, R41, R12, !PT ;  /* 0x0000000c290f7209 */ /* 0x004fe40007810000 */
        /* <DEDUP_REMOVED lines=28> */
[----:B------:R-:W-:Y:S01]  /*36e10*/  FMNMX.FTZ R14, R54, R14, !PT ;  /* 0x0000000e360e7209 */ /* 0x000fe20007810000 */
[----:B------:R-:W2:Y:S01]  /*36e20*/  LD.E R42, desc[UR4][R10.64+0x20] ;  /* 0x000020040a2a7980 */ /* 0x000ea2000c101900 */
[----:B------:R-:W-:-:S02]  /*36e30*/  FMNMX.FTZ R44, R38, R15, !PT ;  /* 0x0000000f262c7209 */ /* 0x000fc40007810000 */
[----:B------:R-:W-:-:S03]  /*36e40*/  FMNMX.FTZ R45, R66, R14, !PT ;  /* 0x0000000e422d7209 */ /* 0x000fc60007810000 */
[----:B------:R-:W0:Y:S04]  /*36e50*/  SHFL.BFLY PT, R15, R44, 0x2, 0x1f ;  /* 0x0c401f002c0f7f89 */ /* 0x000e2800000e0000 */
[----:B------:R1:W-:Y:S04]  /*36e60*/  ST.E.64 desc[UR4][R10.64], R44 ;  /* 0x0000002c0a007985 */ /* 0x0003e8000c101b04 */
[----:B------:R-:W4:Y:S04]  /*36e70*/  LD.E R47, desc[UR6][R10.64+0x4] ;  /* 0x000004060a2f7980 */ /* 0x000f28000c101900 */
[----:B-1----:R-:W5:Y:S01]  /*36e80*/  LD.E R45, desc[UR4][R10.64+0x10] ;  /* 0x000010040a2d7980 */ /* 0x002f62000c101900 */
[----:B0-----:R-:W-:-:S05]  /*36e90*/  FMNMX.FTZ R15, R44, R15, !PT ;  /* 0x0000000f2c0f7209 */ /* 0x001fca0007810000 */
[----:B------:R-:W0:Y:S02]  /*36ea0*/  SHFL.BFLY PT, R14, R15, 0x1, 0x1f ;  /* 0x0c201f000f0e7f89 */ /* 0x000e2400000e0000 */
[----:B0-----:R-:W-:-:S05]  /*36eb0*/  FMNMX.FTZ R39, R15, R14, !PT ;  /* 0x0000000e0f277209 */ /* 0x001fca0007810000 */
[----:B------:R-:W-:Y:S04]  /*36ec0*/  ST.E desc[UR4][R10.64], R39 ;  /* 0x000000270a007985 */ /* 0x000fe8000c101904 */
[----:B------:R-:W3:Y:S01]  /*36ed0*/  LD.E R46, desc[UR6][R10.64] ;  /* 0x000000060a2e7980 */ /* 0x000ee2000c101900 */
[----:B------:R-:W-:Y:S02]  /*36ee0*/  R2UR UR8, R4 ;  /* 0x00000000040872ca */ /* 0x000fe400000e0000 */
[----:B------:R-:W-:Y:S01]  /*36ef0*/  R2UR UR9, R5 ;  /* 0x00000000050972ca */ /* 0x000fe200000e0000 */
[----:B----4-:R-:W0:Y:S02]  /*36f00*/  SHFL.BFLY PT, R14, R47, 0x2, 0x1f ;  /* 0x0c401f002f0e7f89 */ /* 0x010e2400000e0000 */
[----:B0-----:R-:W-:-:S05]  /*36f10*/  FMNMX.FTZ R14, R14, R47, !PT ;  /* 0x0000002f0e0e7209 */ /* 0x001fca0007810000 */
[----:B------:R-:W0:Y:S02]  /*36f20*/  SHFL.BFLY PT, R15, R14, 0x1, 0x1f ;  /* 0x0c201f000e0f7f89 */ /* 0x000e2400000e0000 */
[----:B0-----:R-:W-:Y:S02]  /*36f30*/  FMNMX.FTZ R39, R14, R15, !PT ;  /* 0x0000000f0e277209 */ /* 0x001fe40007810000 */
[C---:B---3--:R-:W-:Y:S02]  /*36f40*/  FSETP.NEU.FTZ.AND P2, PT, R46.reuse, -INF , PT ;  /* 0xff8000002e00780b */ /* 0x048fe40003f5d000 */
[C---:B------:R-:W-:Y:S02]  /*36f50*/  FSETP.NEU.FTZ.AND P3, PT, R39.reuse, -INF , PT ;  /* 0xff8000002700780b */ /* 0x040fe40003f7d000 */
[----:B------:R-:W-:Y:S02]  /*36f60*/  FSEL R15, R46, RZ, P2 ;  /* 0x000000ff2e0f7208 */ /* 0x000fe40001000000 */
[----:B------:R-:W-:-:S03]  /*36f70*/  FSEL R44, R39, RZ, P3 ;  /* 0x000000ff272c7208 */ /* 0x000fc60001800000 */
[----:B------:R-:W-:Y:S02]  /*36f80*/  FADD.FTZ R15, R12, -R15 ;  /* 0x8000000f0c0f7221 */ /* 0x000fe40000010000 */
[----:B------:R-:W-:Y:S02]  /*36f90*/  FADD.FTZ R13, R13, -R44 ;  /* 0x8000002c0d0d7221 */ /* 0x000fe40000010000 */
[----:B--2---:R-:W-:Y:S02]  /*36fa0*/  FMUL.FTZ R12, R15, R42 ;  /* 0x0000002a0f0c7220 */ /* 0x004fe40000410000 */
[----:B------:R-:W-:-:S04]  /*36fb0*/  FMUL.FTZ R13, R42, R13 ;  /* 0x0000000d2a0d7220 */ /* 0x000fc80000410000 */
[----:B------:R-:W5:Y:S08]  /*36fc0*/  MUFU.EX2 R12, R12 ;  /* 0x0000000c000c7308 */ /* 0x000f700000000800 */
[----:B------:R-:W0:Y:S01]  /*36fd0*/  MUFU.EX2 R13, R13 ;  /* 0x0000000d000d7308 */ /* 0x000e220000000800 */
[----:B------:R1:W-:Y:S01]  /*36fe0*/  ST.E desc[UR4][R10.64+0x4], R39 ;  /* 0x000004270a007985 */ /* 0x0003e2000c101904 */
[----:B-----5:R-:W-:Y:S01]  /*36ff0*/  FMUL.FTZ R47, R12, R45 ;  /* 0x0000002d0c2f7220 */ /* 0x020fe20000410000 */
[----:B0-----:R-:W-:-:S04]  /*37000*/  FMUL.FTZ R49, R13, R50 ;  /* 0x000000320d317220 */ /* 0x001fc80000410000 */
[----:B------:R1:W-:Y:S04]  /*37010*/  ST.E desc[UR6][R10.64+0x10], R47 ;  /* 0x0000102f0a007985 */ /* 0x0003e8000c101906 */
[----:B------:R1:W-:Y:S04]  /*37020*/  ST.E desc[UR8][R10.64+0x14], R49 ;  /* 0x000014310a007985 */ /* 0x0003e8000c101908 */
[----:B------:R-:W2:Y:S04]  /*37030*/  LDL.64 R14, [R8+0x78] ;  /* 0x00007800080e7983 */ /* 0x000ea80000100a00 */
[----:B--2---:R-:W2:Y:S04]  /*37040*/  LD.E.64 R44, desc[UR4][R14.64] ;  /* 0x000000040e2c7980 */ /* 0x004ea8000c101b00 */
[----:B--2---:R-:W2:Y:S01]  /*37050*/  LD.E R42, desc[UR4][R44.64+0x4] ;  /* 0x000004042c2a7980 */ /* 0x004ea2000c101900 */
[----:B------:R-:W-:Y:S01]  /*37060*/  BSSY B3, `(.L_x_5546) ;  /* 0x0000010000037945 */ /* 0x000fe20003800000 */
[----:B--2---:R-:W-:-:S13]  /*37070*/  ISETP.NE.AND P2, PT, R42, RZ, PT ;  /* 0x000000ff2a00720c */ /* 0x004fda0003f45270 */
[----:B-1----:R-:W-:Y:S05]  /*37080*/  @P2 BRA `(.L_x_5547) ;  /* 0x0000000000342947 */ /* 0x002fea0003800000 */
[----:B------:R-:W-:Y:S02]  /*37090*/  R2UR UR4, R4 ;  /* 0x00000000040472ca */ /* 0x000fe400000e0000 */
[----:B------:R-:W-:-:S13]  /*370a0*/  R2UR UR5, R5 ;  /* 0x00000000050572ca */ /* 0x000fda00000e0000 */
[----:B------:R-:W2:Y:S01]  /*370b0*/  LD.E.64 R10, desc[UR4][R14.64+0x8] ;  /* 0x000008040e0a7980 */ /* 0x000ea2000c101b00 */
[----:B------:R-:W-:Y:S02]  /*370c0*/  R2UR UR6, R4 ;  /* 0x00000000040672ca */ /* 0x000fe400000e0000 */
[----:B------:R-:W-:Y:S01]  /*370d0*/  R2UR UR7, R5 ;  /* 0x00000000050772ca */ /* 0x000fe200000e0000 */
[----:B------:R-:W3:-:S12]  /*370e0*/  LD.E R44, desc[UR4][R44.64] ;  /* 0x000000042c2c7980 */ /* 0x000ed8000c101900 */
[----:B--2---:R-:W2:Y:S01]  /*370f0*/  LD.E.64 R10, desc[UR6][R10.64] ;  /* 0x000000060a0a7980 */ /* 0x004ea2000c101b00 */
[----:B---3--:R-:W-:-:S04]  /*37100*/  IMAD R47, R9, 0x40, R44 ;  /* 0x00000040092f7824 */ /* 0x008fc800078e022c */
[----:B--2---:R-:W-:-:S05]  /*37110*/  IMAD.WIDE R46, R47, 0x4, R10 ;  /* 0x000000042f2e7825 */ /* 0x004fca00078e020a */
[----:B------:R0:W-:Y:S04]  /*37120*/  ST.E desc[UR4][R46.64], R12 ;  /* 0x0000000c2e007985 */ /* 0x0001e8000c101904 */
[----:B------:R-:W2:Y:S04]  /*37130*/  LD.E.64 R44, desc[UR6][R14.64] ;  /* 0x000000060e2c7980 */ /* 0x000ea8000c101b00 */
[----:B--2---:R-:W2:Y:S02]  /*37140*/  LD.E R39, desc[UR4][R44.64+0x4] ;  /* 0x000004042c277980 */ /* 0x004ea4000c101900 */
[----:B0-2---:R-:W-:-:S13]  /*37150*/  ISETP.NE.AND P2, PT, R39, RZ, PT ;  /* 0x000000ff2700720c */ /* 0x005fda0003f45270 */
.L_x_5547:
[----:B------:R-:W-:Y:S05]  /*37160*/  BSYNC B3 ;  /* 0x0000000000037941 */ /* 0x000fea0003800000 */
.L_x_5546:
[----:B------:R-:W-:Y:S04]  /*37170*/  BSSY B3, `(.L_x_5548) ;  /* 0x000000d000037945 */ /* 0x000fe80003800000 */
[----:B------:R-:W-:Y:S05]  /*37180*/  @P2 BRA `(.L_x_5549) ;  /* 0x00000000002c2947 */ /* 0x000fea0003800000 */
        /* <DEDUP_REMOVED lines=8> */
[----:B------:R-:W-:-:S04]  /*37210*/  VIADD R9, R9, 0x8 ;  /* 0x0000000809097836 */ /* 0x000fc80000000000 */
[----:B--2---:R-:W-:-:S05]  /*37220*/  IMAD.WIDE R10, R9, 0x4, R10 ;  /* 0x00000004090a7825 */ /* 0x004fca00078e020a */
[----:B------:R0:W-:Y:S02]  /*37230*/  ST.E desc[UR4][R10.64], R13 ;  /* 0x0000000d0a007985 */ /* 0x0001e4000c101904 */
.L_x_5549:
[----:B------:R-:W-:Y:S05]  /*37240*/  BSYNC B3 ;  /* 0x0000000000037941 */ /* 0x000fea0003800000 */
.L_x_5548:
[----:B0-----:R-:W2:Y:S01]  /*37250*/  LDL.64 R10, [R8+0x70] ;  /* 0x00007000080a7983 */ /* 0x001ea20000100a00 */
[C---:B------:R-:W-:Y:S02]  /*37260*/  R2UR UR4, R4.reuse ;  /* 0x00000000040472ca */ /* 0x040fe400000e0000 */
[C---:B------:R-:W-:Y:S02]  /*37270*/  R2UR UR5, R5.reuse ;  /* 0x00000000050572ca */ /* 0x040fe400000e0000 */
[C---:B------:R-:W-:Y:S02]  /*37280*/  R2UR UR6, R4.reuse ;  /* 0x00000000040672ca */ /* 0x040fe400000e0000 */
[C---:B------:R-:W-:Y:S02]  /*37290*/  R2UR UR7, R5.reuse ;  /* 0x00000000050772ca */ /* 0x040fe400000e0000 */
[----:B------:R-:W-:Y:S02]  /*372a0*/  R2UR UR8, R4 ;  /* 0x00000000040872ca */ /* 0x000fe400000e0000 */
[----:B------:R-:W-:-:S05]  /*372b0*/  R2UR UR9, R5 ;  /* 0x00000000050972ca */ /* 0x000fca00000e0000 */
[----:B--2---:R-:W2:Y:S04]  /*372c0*/  LD.E R9, desc[UR4][R10.64] ;  /* 0x000000040a097980 */ /* 0x004ea8000c101900 */
[----:B------:R-:W3:Y:S04]  /*372d0*/  LD.E R14, desc[UR6][R10.64+0x20] ;  /* 0x000020060a0e7980 */ /* 0x000ee8000c101900 */
[----:B------:R-:W4:Y:S04]  /*372e0*/  LD.E R39, desc[UR8][R10.64+0x4] ;  /* 0x000004080a277980 */ /* 0x000f28000c101900 */
[----:B------:R-:W5:Y:S04]  /*372f0*/  LD.E R50, desc[UR4][R10.64+0x10] ;  /* 0x000010040a327980 */ /* 0x000f68000c101900 */
[----:B------:R-:W5:Y:S01]  /*37300*/  LD.E R49, desc[UR6][R10.64+0x14] ;  /* 0x000014060a317980 */ /* 0x000f62000c101900 */
[C---:B--2---:R-:W-:Y:S01]  /*37310*/  FSETP.NEU.FTZ.AND P2, PT, R9.reuse, -INF , PT ;  /* 0xff8000000900780b */ /* 0x044fe20003f5d000 */
[----:B---3--:R-:W-:Y:S01]  /*37320*/  FMUL.FTZ R15, R9, R14 ;  /* 0x0000000e090f7220 */ /* 0x008fe20000410000 */
[----:B----4-:R-:W-:Y:S01]  /*37330*/  FSETP.NEU.FTZ.AND P3, PT, R39, -INF , PT ;  /* 0xff8000002700780b */ /* 0x010fe20003f7d000 */
[----:B------:R-:W-:-:S03]  /*37340*/  FMUL.FTZ R39, R14, R39 ;  /* 0x000000270e277220 */ /* 0x000fc60000410000 */
[----:B------:R-:W-:Y:S02]  /*37350*/  FSEL R15, R15, RZ, P2 ;  /* 0x000000ff0f0f7208 */ /* 0x000fe40001000000 */
[----:B------:R-:W-:-:S03]  /*37360*/  FSEL R39, R39, RZ, P3 ;  /* 0x000000ff27277208 */ /* 0x000fc60001800000 */
        /* <DEDUP_REMOVED lines=34> */
[----:B------:R-:W-:-:S07]  /*37590*/  FFMA.FTZ R14, R66, R14, -R39 ;  /* 0x0000000e420e7223 */ /* 0x000fce0000010827 */
[----:B------:R-:W0:Y:S01]  /*375a0*/  MUFU.EX2 R169, R42 ;  /* 0x0000002a00a97308 */ /* 0x000e220000000800 */
[----:B-----5:R-:W-:-:S07]  /*375b0*/  FADD.FTZ R24, R38, R49 ;  /* 0x0000003126187221 */ /* 0x020fce0000010000 */
[----:B------:R1:W2:Y:S08]  /*375c0*/  MUFU.EX2 R170, R25 ;  /* 0x0000001900aa7308 */ /* 0x0002b00000000800 */
[----:B------:R-:W-:Y:S01]  /*375d0*/  MUFU.EX2 R57, R57 ;  /* 0x0000003900397308 */ /* 0x000fe20000000800 */
[----:B-1----:R-:W-:Y:S01]  /*375e0*/  FADD.FTZ R25, R41, R50 ;  /* 0x0000003229197221 */ /* 0x002fe20000010000 */
[----:B0-----:R-:W-:-:S03]  /*375f0*/  FADD.FTZ R24, R169, R24 ;  /* 0x00000018a9187221 */ /* 0x001fc60000010000 */
[----:B------:R-:W-:-:S03]  /*37600*/  FADD.FTZ R25, R168, R25 ;  /* 0x00000019a8197221 */ /* 0x000fc60000010000 */
[----:B------:R2:W0:Y:S08]  /*37610*/  MUFU.EX2 R9, R26 ;  /* 0x0000001a00097308 */ /* 0x0004300000000800 */
[----:B------:R-:W-:Y:S01]  /*37620*/  MUFU.EX2 R58, R58 ;  /* 0x0000003a003a7308 */ /* 0x000fe20000000800 */
[----:B--2---:R-:W-:-:S07]  /*37630*/  FADD.FTZ R26, R170, R25 ;  /* 0x00000019aa1a7221 */ /* 0x004fce0000010000 */
[----:B------:R-:W1:Y:S01]  /*37640*/  MUFU.EX2 R172, R27 ;  /* 0x0000001b00ac7308 */ /* 0x000e620000000800 */
[----:B0-----:R-:W-:-:S07]  /*37650*/  FADD.FTZ R25, R9, R26 ;  /* 0x0000001a09197221 */ /* 0x001fce0000010000 */
[----:B------:R-:W-:Y:S08]  /*37660*/  MUFU.EX2 R59, R59 ;  /* 0x0000003b003b7308 */ /* 0x000ff00000000800 */
[----:B------:R-:W0:Y:S01]  /*37670*/  MUFU.EX2 R21, R28 ;  /* 0x0000001c00157308 */ /* 0x000e220000000800 */
[----:B-1----:R-:W-:-:S07]  /*37680*/  FADD.FTZ R26, R172, R25 ;  /* 0x00000019ac1a7221 */ /* 0x002fce0000010000 */
[----:B------:R-:W1:Y:S08]  /*37690*/  MUFU.EX2 R60, R60 ;  /* 0x0000003c003c7308 */ /* 0x000e700000000800 */
[----:B------:R-:W2:Y:S01]  /*376a0*/  MUFU.EX2 R29, R29 ;  /* 0x0000001d001d7308 */ /* 0x000ea20000000800 */
[----:B0-----:R-:W-:-:S07]  /*376b0*/  FADD.FTZ R26, R21, R26 ;  /* 0x0000001a151a7221 */ /* 0x001fce0000010000 */
[----:B------:R0:W-:Y:S08]  /*376c0*/  MUFU.EX2 R182, R15 ;  /* 0x0000000f00b67308 */ /* 0x0001f00000000800 */
[----:B------:R-:W3:Y:S01]  /*376d0*/  MUFU.EX2 R61, R61 ;  /* 0x0000003d003d7308 */ /* 0x000ee20000000800 */
[----:B0-----:R-:W-:-:S04]  /*376e0*/  FADD.FTZ R15, R57, R24 ;  /* 0x00000018390f7221 */ /* 0x001fc80000010000 */
[----:B------:R-:W-:-:S03]  /*376f0*/  FADD.FTZ R24, R58, R15 ;  /* 0x0000000f3a187221 */ /* 0x000fc60000010000 */
[----:B------:R-:W0:Y:S01]  /*37700*/  MUFU.EX2 R30, R30 ;  /* 0x0000001e001e7308 */ /* 0x000e220000000800 */
[----:B------:R-:W-:-:S04]  /*37710*/  FADD.FTZ R15, R59, R24 ;  /* 0x000000183b0f7221 */ /* 0x000fc80000010000 */
[----:B-1----:R-:W-:Y:S01]  /*37720*/  FADD.FTZ R24, R60, R15 ;  /* 0x0000000f3c187221 */ /* 0x002fe20000010000 */
[----:B--2---:R-:W-:Y:S02]  /*37730*/  FADD.FTZ R15, R29, R26 ;  /* 0x0000001a1d0f7221 */ /* 0x004fe40000010000 */
[----:B------:R-:W1:Y:S01]  /*37740*/  MUFU.EX2 R62, R62 ;  /* 0x0000003e003e7308 */ /* 0x000e620000000800 */
[----:B---3--:R-:W-:-:S07]  /*37750*/  FADD.FTZ R25, R61, R24 ;  /* 0x000000183d197221 */ /* 0x008fce0000010000 */
[----:B------:R-:W2:Y:S01]  /*37760*/  MUFU.EX2 R31, R31 ;  /* 0x0000001f001f7308 */ /* 0x000ea20000000800 */
[----:B0-----:R-:W-:-:S07]  /*37770*/  FADD.FTZ R24, R30, R15 ;  /* 0x0000000f1e187221 */ /* 0x001fce0000010000 */
[----:B------:R-:W0:Y:S01]  /*37780*/  MUFU.EX2 R40, R40 ;  /* 0x0000002800287308 */ /* 0x000e220000000800 */
[----:B-1----:R-:W-:-:S07]  /*37790*/  FADD.FTZ R25, R62, R25 ;  /* 0x000000193e197221 */ /* 0x002fce0000010000 */
[----:B------:R-:W1:Y:S01]  /*377a0*/  MUFU.EX2 R32, R32 ;  /* 0x0000002000207308 */ /* 0x000e620000000800 */
[----:B--2---:R-:W-:-:S07]  /*377b0*/  FADD.FTZ R15, R31, R24 ;  /* 0x000000181f0f7221 */ /* 0x004fce0000010000 */
        /* <DEDUP_REMOVED lines=23> */
[----:B--2---:R-:W-:-:S04]  /*37930*/  FADD.FTZ R25, R37, R26 ;  /* 0x0000001a25197221 */ /* 0x004fc80000010000 */
[----:B------:R-:W-:Y:S01]  /*37940*/  FADD.FTZ R39, R182, R25 ;  /* 0x00000019b6277221 */ /* 0x000fe20000010000 */
[----:B0-----:R-:W-:-:S04]  /*37950*/  FADD.FTZ R24, R48, R15 ;  /* 0x0000000f30187221 */ /* 0x001fc80000010000 */
[----:B------:R-:W-:Y:S01]  /*37960*/  ST.E desc[UR4][R10.64+0x10], R39 ;  /* 0x000010270a007985 */ /* 0x000fe2000c101904 */
[----:B-1----:R-:W-:-:S05]  /*37970*/  FADD.FTZ R49, R183, R24 ;  /* 0x00000018b7317221 */ /* 0x002fca0000010000 */
[----:B------:R0:W-:Y:S04]  /*37980*/  ST.E desc[UR6][R10.64+0x14], R49 ;  /* 0x000014310a007985 */ /* 0x0001e8000c101906 */
[----:B------:R-:W2:Y:S01]  /*37990*/  LDL.64 R24, [R8+0x80] ;  /* 0x0000800008187983 */ /* 0x000ea20000100a00 */
[----:B------:R-:W-:Y:S06]  /*379a0*/  BAR.SYNC.DEFER_BLOCKING 0xf, 0x100 ;  /* 0x03c4000000007b1d */ /* 0x000fec0000010000 */
[----:B------:R-:W0:Y:S04]  /*379b0*/  LDL.64 R14, [R8+0x88] ;  /* 0x00008800080e7983 */ /* 0x000e280000100a00 */
[----:B--2---:R-:W2:Y:S04]  /*379c0*/  LD.E.64 R24, desc[UR4][R24.64+0x10] ;  /* 0x0000100418187980 */ /* 0x004ea8000c101b00 */
        /* <DEDUP_REMOVED lines=24> */
[----:B------:R2:W-:Y:S04]  /*37b50*/  STSM.16.M88.4 [R51], R176 ;  /* 0x000000b033007844 */ /* 0x0005e80000000200 */
[----:B------:R-:W-:Y:S04]  /*37b60*/  STSM.16.M88.4 [R50], R180 ;  /* 0x000000b432007844 */ /* 0x000fe80000000200 */
[----:B0-----:R-:W3:Y:S04]  /*37b70*/  LD.E R11, desc[UR4][R14.64] ;  /* 0x000000040e0b7980 */ /* 0x001ee8000c101900 */
[----:B-1----:R-:W4:Y:S04]  /*37b80*/  LD.E R9, desc[UR4][R14.64+0x14] ;  /* 0x000014040e097980 */ /* 0x002f28000c101900 */
[----:B------:R-:W5:Y:S01]  /*37b90*/  LD.E R21, desc[UR6][R14.64+0x4] ;  /* 0x000004060e157980 */ /* 0x000f62000c101900 */
[----:B------:R-:W-:-:S02]  /*37ba0*/  R2UR UR18, R4 ;  /* 0x00000000041272ca */ /* 0x000fc400000e0000 */
[C---:B------:R-:W-:Y:S01]  /*37bb0*/  R2UR UR19, R5.reuse ;  /* 0x00000000051372ca */ /* 0x040fe200000e0000 */
[----:B------:R-:W5:Y:S01]  /*37bc0*/  LD.E R10, desc[UR6][R14.64+0x8] ;  /* 0x000008060e0a7980 */ /* 0x000f62000c101900 */
[C---:B------:R-:W-:Y:S02]  /*37bd0*/  R2UR UR10, R4.reuse ;  /* 0x00000000040a72ca */ /* 0x040fe400000e0000 */
[C---:B------:R-:W-:Y:S01]  /*37be0*/  R2UR UR11, R5.reuse ;  /* 0x00000000050b72ca */ /* 0x040fe200000e0000 */
[----:B------:R-:W5:Y:S01]  /*37bf0*/  LD.E R25, desc[UR8][R14.64+0x10] ;  /* 0x000010080e197980 */ /* 0x000f62000c101900 */
[C---:B------:R-:W-:Y:S02]  /*37c00*/  R2UR UR12, R4.reuse ;  /* 0x00000000040c72ca */ /* 0x040fe400000e0000 */
[----:B------:R-:W-:Y:S01]  /*37c10*/  R2UR UR13, R5 ;  /* 0x00000000050d72ca */ /* 0x000fe200000e0000 */
[----:B------:R-:W5:Y:S01]  /*37c20*/  LD.E R35, desc[UR6][R14.64+0x40] ;  /* 0x000040060e237980 */ /* 0x000f62000c101900 */
[----:B------:R-:W-:-:S02]  /*37c30*/  R2UR UR14, R4 ;  /* 0x00000000040e72ca */ /* 0x000fc400000e0000 */
[C---:B------:R-:W-:Y:S01]  /*37c40*/  R2UR UR15, R5.reuse ;  /* 0x00000000050f72ca */ /* 0x040fe200000e0000 */
[----:B------:R-:W5:Y:S01]  /*37c50*/  LD.E R37, desc[UR4][R14.64+0x44] ;  /* 0x000044040e257980 */ /* 0x000f62000c101900 */
[----:B------:R-:W-:Y:S02]  /*37c60*/  R2UR UR16, R4 ;  /* 0x00000000041072ca */ /* 0x000fe400000e0000 */
[----:B------:R-:W-:Y:S01]  /*37c70*/  R2UR UR17, R5 ;  /* 0x00000000051172ca */ /* 0x000fe200000e0000 */
        /* <DEDUP_REMOVED lines=33> */
[----:B---3--:R-:W-:-:S05]  /*37e90*/  FMUL.FTZ R11, R12, R11 ;  /* 0x0000000b0c0b7220 */ /* 0x008fca0000410000 */
[----:B------:R0:W-:Y:S04]  /*37ea0*/  ST.E desc[UR4][R14.64], R11 ;  /* 0x0000000b0e007985 */ /* 0x0001e8000c101904 */
[----:B0-----:R-:W3:Y:S01]  /*37eb0*/  LD.E R11, desc[UR6][R14.64+0x140] ;  /* 0x000140060e0b7980 */ /* 0x001ee2000c101900 */
[C---:B----4-:R-:W-:Y:S01]  /*37ec0*/  FMUL.FTZ R9, R12.reuse, R9 ;  /* 0x000000090c097220 */ /* 0x050fe20000410000 */
[----:B-----5:R-:W-:-:S04]  /*37ed0*/  FMUL.FTZ R21, R12, R21 ;  /* 0x000000150c157220 */ /* 0x020fc80000410000 */
[----:B------:R0:W-:Y:S04]  /*37ee0*/  ST.E desc[UR4][R14.64+0x14], R9 ;  /* 0x000014090e007985 */ /* 0x0001e8000c101904 */
[----:B------:R1:W-:Y:S04]  /*37ef0*/  ST.E desc[UR6][R14.64+0x4], R21 ;  /* 0x000004150e007985 */ /* 0x0003e8000c101906 */
[----:B0-----:R-:W4:Y:S04]  /*37f00*/  LD.E R9, desc[UR18][R14.64+0x134] ;  /* 0x000134120e097980 */ /* 0x001f28000c101900 */
[----:B-1----:R-:W5:Y:S01]  /*37f10*/  LD.E R21, desc[UR6][R14.64+0x144] ;  /* 0x000144060e157980 */ /* 0x002f62000c101900 */
        /* <DEDUP_REMOVED lines=64> */
[----:B------:R0:W-:Y:S02]  /*38320*/  ST.E desc[UR4][R14.64+0x1e4], R11 ;  /* 0x0001e40b0e007985 */ /* 0x0001e4000c101904 */
[----:B0-----:R-:W-:Y:S02]  /*38330*/  FMUL.FTZ R11, R13, R10 ;  /* 0x0000000a0d0b7220 */ /* 0x001fe40000410000 */
[----:B------:R-:W3:Y:S01]  /*38340*/  LD.E R10, desc[UR6][R14.64+0xc] ;  /* 0x00000c060e0a7980 */ /* 0x000ee2000c101900 */
[C---:B----4-:R-:W-:Y:S01]  /*38350*/  FMUL.FTZ R9, R12.reuse, R9 ;  /* 0x000000090c097220 */ /* 0x050fe20000410000 */
[----:B-----5:R-:W-:-:S04]  /*38360*/  FMUL.FTZ R21, R12, R21 ;  /* 0x000000150c157220 */ /* 0x020fc80000410000 */
[----:B------:R0:W-:Y:S04]  /*38370*/  ST.E desc[UR4][R14.64+0x1e0], R9 ;  /* 0x0001e0090e007985 */ /* 0x0001e8000c101904 */
[----:B------:R3:W-:Y:S04]  /*38380*/  ST.E desc[UR4][R14.64+0x1f0], R21 ;  /* 0x0001f0150e007985 */ /* 0x0007e8000c101904 */
[----:B0-----:R-:W4:Y:S01]  /*38390*/  LD.E R9, desc[UR6][R14.64+0x1f4] ;  /* 0x0001f4060e097980 */ /* 0x001f22000c101900 */
[----:B---3--:R-:W-:-:S03]  /*383a0*/  FMUL.FTZ R21, R13, R10 ;  /* 0x0000000a0d157220 */ /* 0x008fc60000410000 */
[----:B------:R-:W3:Y:S01]  /*383b0*/  LD.E R10, desc[UR6][R14.64+0x18] ;  /* 0x000018060e0a7980 */ /* 0x000ee2000c101900 */
[----:B----4-:R-:W-:-:S05]  /*383c0*/  FMUL.FTZ R9, R12, R9 ;  /* 0x000000090c097220 */ /* 0x010fca0000410000 */
[----:B------:R3:W-:Y:S02]  /*383d0*/  ST.E desc[UR4][R14.64+0x1f4], R9 ;  /* 0x0001f4090e007985 */ /* 0x0007e4000c101904 */
[C---:B---3--:R-:W-:Y:S02]  /*383e0*/  FMUL.FTZ R9, R13.reuse, R10 ;  /* 0x0000000a0d097220 */ /* 0x048fe40000410000 */
[----:B------:R-:W3:Y:S04]  /*383f0*/  LD.E R10, desc[UR6][R14.64+0x1c] ;  /* 0x00001c060e0a7980 */ /* 0x000ee8000c101900 */
[----:B------:R3:W-:Y:S02]  /*38400*/  ST.E desc[UR4][R14.64+0x8], R11 ;  /* 0x0000080b0e007985 */ /* 0x0007e4000c101904 */
[----:B---3--:R-:W-:-:S02]  /*38410*/  FMUL.FTZ R11, R13, R10 ;  /* 0x0000000a0d0b7220 */ /* 0x008fc40000410000 */
[----:B------:R-:W3:Y:S04]  /*38420*/  LD.E R10, desc[UR6][R14.64+0x28] ;  /* 0x000028060e0a7980 */ /* 0x000ee8000c101900 */
        /* <DEDUP_REMOVED lines=56> */
[----:B------:R-:W3:Y:S01]  /*387b0*/  LD.E R10, desc[UR6][R14.64+0xbc] ;  /* 0x0000bc060e0a7980 */ /* 0x000ee2000c101900 */
        /* <DEDUP_REMOVED lines=74> */
[----:B------:R1:W-:Y:S01]  /*38c60*/  ST.E desc[UR4][R14.64+0xb8], R21 ;  /* 0x0000b8150e007985 */ /* 0x0003e2000c101904 */
[----:B---3--:R-:W-:-:S05]  /*38c70*/  FMUL.FTZ R9, R13, R10 ;  /* 0x0000000a0d097220 */ /* 0x008fca0000410000 */
[----:B------:R2:W-:Y:S04]  /*38c80*/  ST.E desc[UR4][R14.64+0xbc], R9 ;  /* 0x0000bc090e007985 */ /* 0x0005e8000c101904 */
[----:B------:R-:W0:Y:S02]  /*38c90*/  LD.E R10, desc[UR6][R14.64+0xc8] ;  /* 0x0000c8060e0a7980 */ /* 0x000e24000c101900 */
[----:B0-----:R-:W-:-:S05]  /*38ca0*/  FMUL.FTZ R11, R13, R10 ;  /* 0x0000000a0d0b7220 */ /* 0x001fca0000410000 */
[----:B------:R0:W-:Y:S04]  /*38cb0*/  ST.E desc[UR4][R14.64+0xc8], R11 ;  /* 0x0000c80b0e007985 */ /* 0x0001e8000c101904 */
[----:B------:R-:W1:Y:S02]  /*38cc0*/  LD.E R10, desc[UR6][R14.64+0xcc] ;  /* 0x0000cc060e0a7980 */ /* 0x000e64000c101900 */
[----:B-1----:R-:W-:-:S05]  /*38cd0*/  FMUL.FTZ R21, R13, R10 ;  /* 0x0000000a0d157220 */ /* 0x002fca0000410000 */
[----:B------:R1:W-:Y:S04]  /*38ce0*/  ST.E desc[UR4][R14.64+0xcc], R21 ;  /* 0x0000cc150e007985 */ /* 0x0003e8000c101904 */
[----:B------:R-:W2:Y:S02]  /*38cf0*/  LD.E R10, desc[UR6][R14.64+0xd8] ;  /* 0x0000d8060e0a7980 */ /* 0x000ea4000c101900 */
[----:B--2---:R-:W-:-:S05]  /*38d00*/  FMUL.FTZ R9, R13, R10 ;  /* 0x0000000a0d097220 */ /* 0x004fca0000410000 */
        /* <DEDUP_REMOVED lines=109> */
[----:B------:R-:W3:Y:S02]  /*393e0*/  LD.E R10, desc[UR6][R14.64+0x1fc] ;  /* 0x0001fc060e0a7980 */ /* 0x000ee4000c101900 */
[----:B---3--:R-:W-:-:S05]  /*393f0*/  FMUL.FTZ R27, R13, R10 ;  /* 0x0000000a0d1b7220 */ /* 0x008fca0000410000 */
[----:B------:R3:W-:Y:S04]  /*39400*/  ST.E desc[UR4][R14.64+0x1fc], R27 ;  /* 0x0001fc1b0e007985 */ /* 0x0007e8000c101904 */
[----:B0-----:R-:W1:Y:S04]  /*39410*/  LDL.64 R10, [R8+0x88] ;  /* 0x00008800080a7983 */ /* 0x001e680000100a00 */
[----:B------:R-:W2:Y:S04]  /*39420*/  LDL.64 R24, [R8] ;  /* 0x0000000008187983 */ /* 0x000ea80000100a00 */
[----:B------:R-:W4:Y:S04]  /*39430*/  LDL.64 R12, [R8+0x90] ;  /* 0x00009000080c7983 */ /* 0x000f280000100a00 */
[----:B-1----:R-:W5:Y:S04]  /*39440*/  LD.E R21, desc[UR4][R10.64] ;  /* 0x000000040a157980 */ /* 0x002f68000c101900 */
[----:B--2---:R-:W2:Y:S04]  /*39450*/  LD.E R9, desc[UR6][R24.64] ;  /* 0x0000000618097980 */ /* 0x004ea8000c101900 */
[----:B----4-:R-:W2:Y:S04]  /*39460*/  LD.E.64 R12, desc[UR4][R12.64] ;  /* 0x000000040c0c7980 */ /* 0x010ea8000c101b00 */
[----:B-----5:R0:W-:Y:S04]  /*39470*/  ST.E desc[UR8][R10.64], R21 ;  /* 0x000000150a007985 */ /* 0x0201e8000c101908 */
[----:B---3--:R-:W3:Y:S04]  /*39480*/  LD.E R15, desc[UR10][R10.64+0x4] ;  /* 0x0000040a0a0f7980 */ /* 0x008ee8000c101900 */
[----:B---3--:R1:W-:Y:S04]  /*39490*/  ST.E desc[UR4][R10.64+0x4], R15 ;  /* 0x0000040f0a007985 */ /* 0x0083e8000c101904 */
[----:B------:R-:W3:Y:S04]  /*394a0*/  LD.E R27, desc[UR6][R10.64+0x8] ;  /* 0x000008060a1b7980 */ /* 0x000ee8000c101900 */
[----:B---3--:R3:W-:Y:S04]  /*394b0*/  ST.E desc[UR4][R10.64+0x8], R27 ;  /* 0x0000081b0a007985 */ /* 0x0087e8000c101904 */
[----:B------:R-:W4:Y:S04]  /*394c0*/  LD.E R25, desc[UR6][R10.64+0xc] ;  /* 0x00000c060a197980 */ /* 0x000f28000c101900 */
[----:B----4-:R4:W-:Y:S04]  /*394d0*/  ST.E desc[UR4][R10.64+0xc], R25 ;  /* 0x00000c190a007985 */ /* 0x0109e8000c101904 */
[----:B0-----:R-:W5:Y:S04]  /*394e0*/  LD.E R21, desc[UR6][R10.64+0x10] ;  /* 0x000010060a157980 */ /* 0x001f68000c101900 */
[----:B-----5:R0:W-:Y:S04]  /*394f0*/  ST.E desc[UR4][R10.64+0x10], R21 ;  /* 0x000010150a007985 */ /* 0x0201e8000c101904 */
[----:B-1----:R-:W5:Y:S04]  /*39500*/  LD.E R15, desc[UR6][R10.64+0x14] ;  /* 0x000014060a0f7980 */ /* 0x002f68000c101900 */
[----:B-----5:R1:W-:Y:S04]  /*39510*/  ST.E desc[UR4][R10.64+0x14], R15 ;  /* 0x0000140f0a007985 */ /* 0x0203e8000c101904 */
[----:B---3--:R-:W3:Y:S04]  /*39520*/  LD.E R27, desc[UR6][R10.64+0x18] ;  /* 0x000018060a1b7980 */ /* 0x008ee8000c101900 */
[----:B---3--:R3:W-:Y:S04]  /*39530*/  ST.E desc[UR4][R10.64+0x18], R27 ;  /* 0x0000181b0a007985 */ /* 0x0087e8000c101904 */
[----:B----4-:R-:W4:Y:S04]  /*39540*/  LD.E R25, desc[UR6][R10.64+0x1c] ;  /* 0x00001c060a197980 */ /* 0x010f28000c101900 */
        /* <DEDUP_REMOVED lines=234> */
[----:B-----5:R-:W-:Y:S04]  /*3a3f0*/  ST.E desc[UR4][R10.64+0x1f0], R21 ;  /* 0x0001f0150a007985 */ /* 0x020fe8000c101904 */
[----:B-1----:R-:W5:Y:S04]  /*3a400*/  LD.E R15, desc[UR6][R10.64+0x1f4] ;  /* 0x0001f4060a0f7980 */ /* 0x002f68000c101900 */
[----:B-----5:R-:W-:Y:S04]  /*3a410*/  ST.E desc[UR4][R10.64+0x1f4], R15 ;  /* 0x0001f40f0a007985 */ /* 0x020fe8000c101904 */
[----:B---3--:R-:W3:Y:S01]  /*3a420*/  LD.E R27, desc[UR6][R10.64+0x1f8] ;  /* 0x0001f8060a1b7980 */ /* 0x008ee2000c101900 */
[----:B------:R-:W-:-:S02]  /*3a430*/  R2UR UR30, R4 ;  /* 0x00000000041e72ca */ /* 0x000fc400000e0000 */
[C---:B------:R-:W-:Y:S02]  /*3a440*/  R2UR UR31, R5.reuse ;  /* 0x00000000051f72ca */ /* 0x040fe400000e0000 */
[C---:B------:R-:W-:Y:S02]  /*3a450*/  R2UR UR32, R4.reuse ;  /* 0x00000000042072ca */ /* 0x040fe400000e0000 */
[C---:B------:R-:W-:Y:S02]  /*3a460*/  R2UR UR33, R5.reuse ;  /* 0x00000000052172ca */ /* 0x040fe400000e0000 */
[C---:B------:R-:W-:Y:S02]  /*3a470*/  R2UR UR34, R4.reuse ;  /* 0x00000000042272ca */ /* 0x040fe400000e0000 */
[----:B------:R-:W-:Y:S01]  /*3a480*/  R2UR UR35, R5 ;  /* 0x00000000052372ca */ /* 0x000fe200000e0000 */
[----:B---3--:R-:W-:Y:S04]  /*3a490*/  ST.E desc[UR4][R10.64+0x1f8], R27 ;  /* 0x0001f81b0a007985 */ /* 0x008fe8000c101904 */
[----:B----4-:R-:W3:Y:S01]  /*3a4a0*/  LD.E R25, desc[UR6][R10.64+0x1fc] ;  /* 0x0001fc060a197980 */ /* 0x010ee2000c101900 */
[----:B------:R-:W-:-:S02]  /*3a4b0*/  R2UR UR44, R4 ;  /* 0x00000000042c72ca */ /* 0x000fc400000e0000 */
        /* <DEDUP_REMOVED lines=24> */
[----:B------:R-:W-:Y:S01]  /*3a640*/  R2UR UR29, R5 ;  /* 0x00000000051d72ca */ /* 0x000fe200000e0000 */
[----:B---3--:R0:W-:Y:S04]  /*3a650*/  ST.E desc[UR4][R10.64+0x1fc], R25 ;  /* 0x0001fc190a007985 */ /* 0x0081e8000c101904 */
[----:B------:R-:W3:Y:S04]  /*3a660*/  LD.E R24, desc[UR30][R10.64] ;  /* 0x0000001e0a187980 */ /* 0x000ee8000c101900 */
[----:B------:R-:W3:Y:S04]  /*3a670*/  LD.E R26, desc[UR34][R10.64+0x8] ;  /* 0x000008220a1a7980 */ /* 0x000ee8000c101900 */
[----:B0-----:R-:W3:Y:S04]  /*3a680*/  LD.E R25, desc[UR32][R10.64+0x4] ;  /* 0x000004200a197980 */ /* 0x001ee8000c101900 */
        /* <DEDUP_REMOVED lines=124> */
[----:B------:R-:W3:Y:S01]  /*3ae50*/  LD.E R151, desc[UR54][R10.64+0x1fc] ;  /* 0x0001fc360a977980 */ /* 0x000ee2000c101900 */
[----:B--2---:R-:W-:Y:S01]  /*3ae60*/  IMAD R12, R9, 0x1000, R12 ;  /* 0x00001000090c7824 */ /* 0x004fe200078e020c */
[----:B------:R-:W-:-:S04]  /*3ae70*/  R2UR UR7, R13 ;  /* 0x000000000d0772ca */ /* 0x000fc800000e0000 */
[----:B------:R-:W-:Y:S02]  /*3ae80*/  R2UR UR6, R12 ;  /* 0x000000000c0672ca */ /* 0x000fe400000e0000 */
        /* <DEDUP_REMOVED lines=44> */
[----:B------:R-:W-:Y:S02]  /*3b150*/  R2UR UR18, R4 ;  /* 0x00000000041272ca */ /* 0x000fe400000e0000 */
[----:B------:R-:W-:Y:S01]  /*3b160*/  R2UR UR19, R5 ;  /* 0x00000000051372ca */ /* 0x000fe200000e0000 */
[----:B---3--:R-:W-:-:S06]  /*3b170*/  WARPGROUP.ARRIVE ;  /* 0x00000000000079c5 */ /* 0x008fcc0000000000 */
[----:B------:R-:W-:Y:S01]  /*3b180*/  HGMMA.64x256x16.F32 R24, R168, gdesc[UR4].tnspB, R24, gsb0 ;  /* 0x43e00004a8187df0 */ /* 0x000fe20008000818 */
[----:B------:R-:W-:Y:S02]  /*3b190*/  VIADD R14, R12, 0x80 ;  /* 0x000000800c0e7836 */ /* 0x000fe40000000000 */
[----:B------:R-:W-:-:S03]  /*3b1a0*/  IMAD.MOV.U32 R15, RZ, RZ, R13 ;  /* 0x000000ffff0f7224 */ /* 0x000fc600078e000d */
        /* <DEDUP_REMOVED lines=9> */
[----:B------:R-:W-:Y:S01]  /*3b240*/  ST.E desc[UR32][R10.64+0x18], R30 ;  /* 0x0000181e0a007985 */ /* 0x000fe2000c101920 */
[----:B------:R-:W-:-:S03]  /*3b250*/  R2UR UR20, R4 ;  /* 0x00000000041472ca */ /* 0x000fc600000e0000 */
[----:B------:R-:W-:Y:S01]  /*3b260*/  ST.E desc[UR34][R10.64+0x1c], R31 ;  /* 0x00001c1f0a007985 */ /* 0x000fe2000c101922 */
[----:B------:R-:W-:-:S03]  /*3b270*/  R2UR UR21, R5 ;  /* 0x00000000051572ca */ /* 0x000fc600000e0000 */
[----:B------:R-:W-:Y:S01]  /*3b280*/  ST.E desc[UR44][R10.64+0x20], R32 ;  /* 0x000020200a007985 */ /* 0x000fe2000c10192c */
[----:B------:R-:W-:-:S03]  /*3b290*/  R2UR UR22, R4 ;  /* 0x00000000041672ca */ /* 0x000fc600000e0000 */
[----:B------:R-:W-:Y:S01]  /*3b2a0*/  ST.E desc[UR48][R10.64+0x24], R33 ;  /* 0x000024210a007985 */ /* 0x000fe2000c101930 */
[----:B------:R-:W-:-:S03]  /*3b2b0*/  R2UR UR23, R5 ;  /* 0x00000000051772ca */ /* 0x000fc600000e0000 */
[----:B------:R-:W-:Y:S01]  /*3b2c0*/  ST.E desc[UR50][R10.64+0x28], R34 ;  /* 0x000028220a007985 */ /* 0x000fe2000c101932 */
[C---:B------:R-:W-:Y:S02]  /*3b2d0*/  R2UR UR24, R4.reuse ;  /* 0x00000000041872ca */ /* 0x040fe400000e0000 */
[C---:B------:R-:W-:Y:S01]  /*3b2e0*/  R2UR UR25, R5.reuse ;  /* 0x00000000051972ca */ /* 0x040fe200000e0000 */
[----:B------:R-:W-:Y:S01]  /*3b2f0*/  ST.E desc[UR52][R10.64+0x2c], R35 ;  /* 0x00002c230a007985 */ /* 0x000fe2000c101934 */
[C---:B------:R-:W-:Y:S02]  /*3b300*/  R2UR UR26, R4.reuse ;  /* 0x00000000041a72ca */ /* 0x040fe400000e0000 */
[C---:B------:R-:W-:Y:S01]  /*3b310*/  R2UR UR27, R5.reuse ;  /* 0x00000000051b72ca */ /* 0x040fe200000e0000 */
[----:B------:R-:W-:Y:S01]  /*3b320*/  ST.E desc[UR54][R10.64+0x30], R36 ;  /* 0x000030240a007985 */ /* 0x000fe2000c101936 */
[C---:B------:R-:W-:Y:S02]  /*3b330*/  R2UR UR28, R4.reuse ;  /* 0x00000000041c72ca */ /* 0x040fe400000e0000 */
[----:B------:R-:W-:Y:S01]  /*3b340*/  R2UR UR29, R5 ;  /* 0x00000000051d72ca */ /* 0x000fe200000e0000 */
[----:B------:R-:W-:Y:S01]  /*3b350*/  ST.E desc[UR60][R10.64+0x34], R37 ;  /* 0x000034250a007985 */ /* 0x000fe2000c10193c */
[----:B------:R-:W-:-:S02]  /*3b360*/  R2UR UR30, R4 ;  /* 0x00000000041e72ca */ /* 0x000fc400000e0000 */
        /* <DEDUP_REMOVED lines=297> */
[----:B------:R-:W-:Y:S01]  /*3c600*/  R2UR UR55, R5 ;  /* 0x00000000053772ca */ /* 0x000fe200000e0000 */
        /* <DEDUP_REMOVED lines=62> */
[----:B------:R-:W-:Y:S01]  /*3c9f0*/  R2UR UR19, R5 ;  /* 0x00000000051372ca */ /* 0x000fe200000e0000 */
        /* <DEDUP_REMOVED lines=391> */
[----:B------:R-:W-:Y:S01]  /*3e270*/  VIADD R12, R12, 0x180 ;  /* 0x000001800c0c7836 */ /* 0x000fe20000000000 */
[----:B------:R-:W-:-:S04]  /*3e280*/  R2UR UR7, R13 ;  /* 0x000000000d0772ca */ /* 0x000fc800000e0000 */
        /* <DEDUP_REMOVED lines=363> */
[----:B------:R-:W-:Y:S01]  /*3f940*/  R2UR UR25, R5 ;  /* 0x00000000051972ca */ /* 0x000fe200000e0000 */
[----:B------:R-:W-:Y:S02]  /*3f950*/  WARPGROUP.DEPBAR.LE gsb0, 0x0 ;  /* 0x00008000000079c5 */ /* 0x000fe40000010000 */
[----:B------:R-:W-:Y:S01]  /*3f960*/  ST.E desc[UR4][R10.64], R24 ;  /* 0x000000180a007985 */ /* 0x000fe2000c101904 */
[----:B------:R-:W-:-:S02]  /*3f970*/  R2UR UR4, R4 ;  /* 0x00000000040472ca */ /* 0x000fc400000e0000 */
[----:B------:R-:W-:Y:S01]  /*3f980*/  R2UR UR5, R5 ;  /* 0x00000000050572ca */ /* 0x000fe200000e0000 */
[----:B------:R-:W-:Y:S04]  /*3f990*/  ST.E desc[UR6][R10.64+0x4], R25 ;  /* 0x000004190a007985 */ /* 0x000fe8000c101906 */
[----:B------:R-:W-:Y:S04]  /*3f9a0*/  ST.E desc[UR8][R10.64+0x8], R26 ;  /* 0x0000081a0a007985 */ /* 0x000fe8000c101908 */
[----:B------:R-:W-:Y:S01]  /*3f9b0*/  ST.E desc[UR10][R10.64+0xc], R27 ;  /* 0x00000c1b0a007985 */ /* 0x000fe2000c10190a */
[----:B------:R-:W-:-:S03]  /*3f9c0*/  R2UR UR6, R4 ;  /* 0x00000000040672ca */ /* 0x000fc600000e0000 */
[----:B------:R-:W-:Y:S01]  /*3f9d0*/  ST.E desc[UR12][R10.64+0x10], R28 ;  /* 0x0000101c0a007985 */ /* 0x000fe2000c10190c */
[----:B------:R-:W-:-:S03]  /*3f9e0*/  R2UR UR7, R5 ;  /* 0x00000000050772ca */ /* 0x000fc600000e0000 */
        /* <DEDUP_REMOVED lines=21> */
[C---:B------:R-:W-:Y:S02]  /*3fb40*/  R2UR UR20, R4.reuse ;  /* 0x00000000041472ca */ /* 0x040fe400000e0000 */
[----:B------:R-:W-:Y:S01]  /*3fb50*/  R2UR UR21, R5 ;  /* 0x00000000051572ca */ /* 0x000fe200000e0000 */
[----:B------:R-:W-:Y:S01]  /*3fb60*/  ST.E desc[UR6][R10.64+0x30], R36 ;  /* 0x000030240a007985 */ /* 0x000fe2000c101906 */
[----:B------:R-:W-:-:S02]  /*3fb70*/  R2UR UR22, R4 ;  /* 0x00000000041672ca */ /* 0x000fc400000e0000 */
[C---:B------:R-:W-:Y:S02]  /*3fb80*/  R2UR UR23, R5.reuse ;  /* 0x00000000051772ca */ /* 0x040fe400000e0000 */
[C---:B------:R-:W-:Y:S02]  /*3fb90*/  R2UR UR24, R4.reuse ;  /* 0x00000000041872ca */ /* 0x040fe400000e0000 */
[C---:B------:R-:W-:Y:S02]  /*3fba0*/  R2UR UR25, R5.reuse ;  /* 0x00000000051972ca */ /* 0x040fe400000e0000 */
        /* <DEDUP_REMOVED lines=33> */
[C---:B------:R-:W-:Y:S01]  /*3fdc0*/  R2UR UR21, R5.reuse ;  /* 0x00000000051572ca */ /* 0x040fe200000e0000 */
[----:B------:R-:W-:Y:S01]  /*3fdd0*/  ST.E desc[UR4][R10.64+0x64], R49 ;  /* 0x000064310a007985 */ /* 0x000fe2000c101904 */
[C---:B------:R-:W-:Y:S02]  /*3fde0*/  R2UR UR22, R4.reuse ;  /* 0x00000000041672ca */ /* 0x040fe400000e0000 */
[C---:B------:R-:W-:Y:S01]  /*3fdf0*/  R2UR UR23, R5.reuse ;  /* 0x00000000051772ca */ /* 0x040fe200000e0000 */
[----:B------:R-:W-:Y:S01]  /*3fe00*/  ST.E desc[UR6][R10.64+0x68], R50 ;  /* 0x000068320a007985 */ /* 0x000fe2000c101906 */
[C---:B------:R-:W-:Y:S02]  /*3fe10*/  R2UR UR24, R4.reuse ;  /* 0x00000000041872ca */ /* 0x040fe400000e0000 */
[----:B------:R-:W-:Y:S02]  /*3fe20*/  R2UR UR25, R5 ;  /* 0x00000000051972ca */ /* 0x000fe400000e0000 */
[----:B------:R-:W-:-:S02]  /*3fe30*/  R2UR UR4, R4 ;  /* 0x00000000040472ca */ /* 0x000fc400000e0000 */
[C---:B------:R-:W-:Y:S02]  /*3fe40*/  R2UR UR5, R5.reuse ;  /* 0x00000000050572ca */ /* 0x040fe400000e0000 */
[C---:B------:R-:W-:Y:S02]  /*3fe50*/  R2UR UR6, R4.reuse ;  /* 0x00000000040672ca */ /* 0x040fe400000e0000 */
        /* <DEDUP_REMOVED lines=9> */
[----:B------:R-:W-:Y:S04]  /*3fef0*/  ST.E desc[UR20][R10.64+0x84], R57 ;  /* 0x000084390a007985 */ /* 0x000fe8000c101914 */
[----:B------:R-:W-:Y:S04]  /*3ff00*/  ST.E desc[UR22][R10.64+0x88], R58 ;  /* 0x0000883a0a007985 */ /* 0x000fe8000c101916 */
[----:B------:R-:W-:Y:S01]  /*3ff10*/  ST.E desc[UR24][R10.64+0x8c], R59 ;  /* 0x00008c3b0a007985 */ /* 0x000fe2000c101918 */
[----:B------:R-:W-:-:S03]  /*3ff20*/  R2UR UR10, R4 ;  /* 0x00000000040a72ca */ /* 0x000fc600000e0000 */
[----:B------:R-:W-:Y:S01]  /*3ff30*/  ST.E desc[UR4][R10.64+0x90], R60 ;  /* 0x0000903c0a007985 */ /* 0x000fe2000c101904 */
[C---:B------:R-:W-:Y:S02]  /*3ff40*/  R2UR UR4, R4.reuse ;  /* 0x00000000040472ca */ /* 0x040fe400000e0000 */
[C---:B------:R-:W-:Y:S01]  /*3ff50*/  R2UR UR5, R5.reuse ;  /* 0x00000000050572ca */ /* 0x040fe200000e0000 */
[----:B------:R-:W-:Y:S01]  /*3ff60*/  ST.E desc[UR6][R10.64+0x94], R61 ;  /* 0x0000943d0a007985 */ /* 0x000fe2000c101906 */
        /* <DEDUP_REMOVED lines=268> */
[----:B------:R-:W-:-:S02]  /*41030*/  R2UR UR6, R4 ;  /* 0x00000000040672ca */ /* 0x000fc400000e0000 */
[C---:B------:R-:W-:Y:S02]  /*41040*/  R2UR UR7, R5.reuse ;  /* 0x00000000050772ca */ /* 0x040fe400000e0000 */
[----:B------:R-:W-:Y:S02]  /*41050*/  R2UR UR4, R4 ;  /* 0x00000000040472ca */ /* 0x000fe400000e0000 */
[----:B------:R-:W-:-:S09]  /*41060*/  R2UR UR5, R5 ;  /* 0x00000000050572ca */ /* 0x000fd200000e0000 */
[----:B--2---:R0:W-:Y:S04]  /*41070*/  ST.E desc[UR6][R10.64+0x1fc], R21 ;  /* 0x0001fc150a007985 */ /* 0x0041e8000c101906 */
[----:B------:R-:W2:Y:S01]  /*41080*/  LD.E R9, desc[UR4][R10.64] ;  /* 0x000000040a097980 */ /* 0x000ea2000c101900 */
[C---:B------:R-:W-:Y:S02]  /*41090*/  R2UR UR4, R4.reuse ;  /* 0x00000000040472ca */ /* 0x040fe400000e0000 */
        /* <DEDUP_REMOVED lines=10> */
[----:B------:R-:W3:Y:S01]  /*41140*/  LD.E R15, desc[UR6][R10.64+0x8] ;  /* 0x000008060a0f7980 */ /* 0x000ee2000c101900 */
[C---:B------:R-:W-:Y:S02]  /*41150*/  R2UR UR4, R4.reuse ;  /* 0x00000000040472ca */ /* 0x040fe400000e0000 */
[C---:B------:R-:W-:Y:S02]  /*41160*/  R2UR UR5, R5.reuse ;  /* 0x00000000050572ca */ /* 0x040fe400000e0000 */
[----:B------:R-:W-:Y:S02]  /*41170*/  R2UR UR6, R4 ;  /* 0x00000000040672ca */ /* 0x000fe400000e0000 */
[----:B------:R-:W-:-:S09]  /*41180*/  R2UR UR7, R5 ;  /* 0x00000000050772ca */ /* 0x000fd200000e0000 */
[----:B---3--:R3:W-:Y:S04]  /*41190*/  ST.E desc[UR4][R10.64+0x8], R15 ;  /* 0x0000080f0a007985 */ /* 0x0087e8000c101904 */
[----:B0-----:R-:W4:Y:S01]  /*411a0*/  LD.E R21, desc[UR6][R10.64+0xc] ;  /* 0x00000c060a157980 */ /* 0x001f22000c101900 */
[C---:B------:R-:W-:Y:S02]  /*411b0*/  R2UR UR4, R4.reuse ;  /* 0x00000000040472ca */ /* 0x040fe400000e0000 */
[C---:B------:R-:W-:Y:S02]  /*411c0*/  R2UR UR5, R5.reuse ;  /* 0x00000000050572ca */ /* 0x040fe400000e0000 */
[----:B------:R-:W-:Y:S02]  /*411d0*/  R2UR UR6, R4 ;  /* 0x00000000040672ca */ /* 0x000fe400000e0000 */
[----:B------:R-:W-:-:S09]  /*411e0*/  R2UR UR7, R5 ;  /* 0x00000000050772ca */ /* 0x000fd200000e0000 */
[----:B----4-:R0:W-:Y:S04]  /*411f0*/  ST.E desc[UR4][R10.64+0xc], R21 ;  /* 0x00000c150a007985 */ /* 0x0101e8000c101904 */
[----:B-1----:R-:W4:Y:S01]  /*41200*/  LD.E R9, desc[UR6][R10.64+0x10] ;  /* 0x000010060a097980 */ /* 0x002f22000c101900 */
[C---:B------:R-:W-:Y:S02]  /*41210*/  R2UR UR4, R4.reuse ;  /* 0x00000000040472ca */ /* 0x040fe400000e0000 */
[C---:B------:R-:W-:Y:S02]  /*41220*/  R2UR UR5, R5.reuse ;  /* 0x00000000050572ca */ /* 0x040fe400000e0000 */
[----:B------:R-:W-:Y:S02]  /*41230*/  R2UR UR6, R4 ;  /* 0x00000000040672ca */ /* 0x000fe400000e0000 */
[----:B------:R-:W-:-:S09]  /*41240*/  R2UR UR7, R5 ;  /* 0x00000000050772ca */ /* 0x000fd200000e0000 */
[----:B----4-:R1:W-:Y:S04]  /*41250*/  ST.E desc[UR4][R10.64+0x10], R9 ;  /* 0x000010090a007985 */ /* 0x0103e8000c101904 */
[----:B--2---:R-:W2:Y:S01]  /*41260*/  LD.E R13, desc[UR6][R10.64+0x14] ;  /* 0x000014060a0d7980 */ /* 0x004ea2000c101900 */
[C---:B------:R-:W-:Y:S02]  /*41270*/  R2UR UR4, R4.reuse ;  /* 0x00000000040472ca */ /* 0x040fe400000e0000 */
[C---:B------:R-:W-:Y:S02]  /*41280*/  R2UR UR5, R5.reuse ;  /* 0x00000000050572ca */ /* 0x040fe400000e0000 */
[----:B------:R-:W-:Y:S02]  /*41290*/  R2UR UR6, R4 ;  /* 0x00000000040672ca */ /* 0x000fe400000e0000 */
[----:B------:R-:W-:-:S09]  /*412a0*/  R2UR UR7, R5 ;  /* 0x00000000050772ca */ /* 0x000fd200000e0000 */
[----:B--2---:R2:W-:Y:S04]  /*412b0*/  ST.E desc[UR4][R10.64+0x14], R13 ;  /* 0x0000140d0a007985 */ /* 0x0045e8000c101904 */
[----:B---3--:R-:W3:Y:S01]  /*412c0*/  LD.E R15, desc[UR6][R10.64+0x18] ;  /* 0x000018060a0f7980 */ /* 0x008ee2000c101900 */
        /* <DEDUP_REMOVED lines=719> */
[----:B---3--:R-:W2:Y:S01]  /*43fc0*/  LD.E R15, desc[UR6][R10.64+0x1f8] ;  /* 0x0001f8060a0f7980 */ /* 0x008ea2000c101900 */
[----:B------:R-:W-:Y:S02]  /*43fd0*/  R2UR UR4, R4 ;  /* 0x00000000040472ca */ /* 0x000fe400000e0000 */
[----:B------:R-:W-:-:S13]  /*43fe0*/  R2UR UR5, R5 ;  /* 0x00000000050572ca */ /* 0x000fda00000e0000 */
[----:B--2---:R0:W-:Y:S01]  /*43ff0*/  ST.E desc[UR4][R10.64+0x1f8], R15 ;  /* 0x0001f80f0a007985 */ /* 0x0041e2000c101904 */
        /* <DEDUP_REMOVED lines=8> */
[----:B------:R-:W-:Y:S05]  /*44080*/  @P1 BRA `(.L_x_5550) ;  /* 0x0000000000301947 */ /* 0x000fea0003800000 */
[----:B0-----:R-:W2:Y:S04]  /*44090*/  LDL.64 R10, [R8+0x40] ;  /* 0x00004000080a7983 */ /* 0x001ea80000100a00 */
[----:B------:R-:W3:Y:S01]  /*440a0*/  LDL.64 R12, [R8] ;  /* 0x00000000080c7983 */ /* 0x000ee20000100a00 */
[C---:B------:R-:W-:Y:S02]  /*440b0*/  R2UR UR4, R4.reuse ;  /* 0x00000000040472ca */ /* 0x040fe400000e0000 */
[C---:B------:R-:W-:Y:S02]  /*440c0*/  R2UR UR5, R5.reuse ;  /* 0x00000000050572ca */ /* 0x040fe400000e0000 */
[----:B------:R-:W-:Y:S02]  /*440d0*/  R2UR UR6, R4 ;  /* 0x00000000040672ca */ /* 0x000fe400000e0000 */
[----:B------:R-:W-:-:S09]  /*440e0*/  R2UR UR7, R5 ;  /* 0x00000000050772ca */ /* 0x000fd200000e0000 */
[----:B--2---:R-:W2:Y:S04]  /*440f0*/  LD.E.64 R10, desc[UR4][R10.64+0x30] ;  /* 0x000030040a0a7980 */ /* 0x004ea8000c101b00 */
[----:B---3--:R-:W3:Y:S01]  /*44100*/  LD.E R12, desc[UR6][R12.64] ;  /* 0x000000060c0c7980 */ /* 0x008ee2000c101900 */
[----:B--2---:R-:W-:-:S05]  /*44110*/  MOV R5, R10 ;  /* 0x0000000a00057202 */ /* 0x004fca0000000f00 */
[----:B---3--:R-:W-:-:S05]  /*44120*/  IMAD R4, R12, 0x8, R5 ;  /* 0x000000080c047824 */ /* 0x008fca00078e0205 */
[----:B------:R-:W-:-:S04]  /*44130*/  PRMT R4, RZ, 0x654, R4 ;  /* 0x00000654ff047816 */ /* 0x000fc80000000004 */
[----:B------:R1:W-:Y:S03]  /*44140*/  SYNCS.ARRIVE.TRANS64.RED.A1T0 RZ, [R4+URZ], RZ ;  /* 0x000000ff04ff79a7 */ /* 0x0003e6000810043f */
.L_x_5550:
[----:B-1----:R-:W-:Y:S02]  /*44150*/  IMAD.MOV.U32 R4, RZ, RZ, R6 ;  /* 0x000000ffff047224 */ /* 0x002fe400078e0006 */
[----:B------:R-:W-:-:S04]  /*44160*/  IMAD.MOV.U32 R5, RZ, RZ, 0x0 ;  /* 0x00000000ff057424 */ /* 0x000fc800078e00ff */
[----:B0-----:R-:W-:Y:S05]  /*44170*/  RET.REL.NODEC R4 `(_ZN7cutlass13device_kernelIN5flash11enable_sm90INS1_16FlashAttnFwdSm90INS1_25CollectiveMainloopFwdSm90ILi2EN4cute5tupleIJNS5_1CILi1EEES8_S8_EEENS6_IJNS7_ILi64EEESA_SA_EEELi512ENS_6half_tEfNS_4arch4Sm90ELb0ELb1ELb1ELb0ELb0ELb0ELb1ELb0ELb0ELb1ELb0ELb0EEENS1_21CollectiveEpilogueFwdINS6_IJSA_NS7_ILi512EEESA_EEES9_SC_SE_Li256ELb0ELb1ELb0ELb0EEENS1_30DynamicPersistentTileSchedulerILi256ELi128ELb0ELb1ELb1EEEEEEEEEvNT_6ParamsE) ;  /* 0xfffffbbc04a07950 */ /* 0x001fea0003c3ffff */
.L_x_5524:
[----:B0-----:R0:W1:Y:S02]  /*44180*/  SYNCS.PHASECHK.TRANS64.TRYWAIT P1, [R21+URZ], R24 ;  /* 0x00000018150075a7 */ /* 0x001064000802017f */
[----:B-1----:R-:W-:Y:S05]  /*44190*/  @!P1 NANOSLEEP.SYNCS 0x989680 ;  /* 0x009896800000995d */ /* 0x002fea0003900000 */
[----:B------:R-:W1:Y:S02]  /*441a0*/  @!P1 SYNCS.PHASECHK.TRANS64 P1, [R21+URZ], R24 ;  /* 0x00000018150095a7 */ /* 0x000e64000802007f */
[----:B-1----:R-:W-:Y:S05]  /*441b0*/  @!P1 BRA `(.L_x_5524) ;  /* 0xfffffffc00f09947 */ /* 0x002fea000383ffff */
[----:B------:R-:W-:Y:S05]  /*441c0*/  BRA `(.L_x_5523) ;  /* 0xfffffee400e47947 */ /* 0x000fea000383ffff */
.L_x_5531:
[----:B0-----:R0:W1:Y:S02]  /*441d0*/  SYNCS.PHASECHK.TRANS64.TRYWAIT P1, [R56+URZ], R57 ;  /* 0x00000039380075a7 */ /* 0x001064000802017f */
[----:B-1----:R-:W-:Y:S05]  /*441e0*/  @!P1 NANOSLEEP.SYNCS 0x989680 ;  /* 0x009896800000995d */ /* 0x002fea0003900000 */
[----:B------:R-:W1:Y:S02]  /*441f0*/  @!P1 SYNCS.PHASECHK.TRANS64 P1, [R56+URZ], R57 ;  /* 0x00000039380095a7 */ /* 0x000e64000802007f */
[----:B-1----:R-:W-:Y:S05]  /*44200*/  @!P1 BRA `(.L_x_5531) ;  /* 0xfffffffc00f09947 */ /* 0x002fea000383ffff */
[----:B------:R-:W-:Y:S05]  /*44210*/  BRA `(.L_x_5530) ;  /* 0xfffffeec00b87947 */ /* 0x000fea000383ffff */
.L_x_5551:
        /* <DEDUP_REMOVED lines=14> */
.L_x_15291:


//--------------------- .text._ZN7cutlass13device_kernelIN5flash11enable_sm90INS1_16FlashAttnFwdSm90INS1_25CollectiveMainloopFwdSm90ILi2EN4cute5tupleIJNS5_1CILi1EEES8_S8_EEENS6_IJNS7_ILi64EEESA_SA_EEELi512ENS_6half_tEfNS_4arch4Sm90ELb0ELb1ELb1ELb1ELb0ELb0ELb0ELb0ELb0ELb1ELb0ELb0EEENS1_21CollectiveEpilogueFwdINS6_IJSA_NS7_ILi512EEESA_EEES9_SC_SE_Li256ELb1ELb1ELb0ELb0EEENS1_36VarlenDynamicPersistentTileSchedulerILi64ELi64ELi256ELi128ELb0ELb1ELb1ELb1ELb0ELb1EEEEEEEEEvNT_6ParamsE --------------------------
	.section	.text._ZN7cutlass13device_kernelIN5flash11enable_sm90INS1_16FlashAttnFwdSm90INS1_25CollectiveMainloopFwdSm90ILi2EN4cute5tupleIJNS5_1CILi1EEES8_S8_EEENS6_IJNS7_ILi64EEESA_SA_EEELi512ENS_6half_tEfNS_4arch4Sm90ELb0ELb1ELb1ELb1ELb0ELb0ELb0ELb0ELb0ELb1ELb0ELb0EEENS1_21CollectiveEpilogueFwdINS6_IJSA_NS7_ILi512EEESA_EEES9_SC_SE_Li256ELb1ELb1ELb0ELb0EEENS1_36VarlenDynamicPersistentTileSchedulerILi64ELi64ELi256ELi128ELb0ELb1ELb1ELb1ELb0ELb1EEEEEEEEEvNT_6ParamsE,"ax",@progbits
	.align	128
.text._ZN7cutlass13device_kernelIN5flash11enable_sm90INS1_16FlashAttnFwdSm90INS1_25CollectiveMainloopFwdSm90ILi2EN4cute5tupleIJNS5_1CILi1EEES8_S8_EEENS6_IJNS7_ILi64EEESA_SA_EEELi512ENS_6half_tEfNS_4arch4Sm90ELb0ELb1ELb1ELb1ELb0ELb0ELb0ELb0ELb0ELb1ELb0ELb0EEENS1_21CollectiveEpilogueFwdINS6_IJSA_NS7_ILi512EEESA_EEES9_SC_SE_Li256ELb1ELb1ELb0ELb0EEENS1_36VarlenDynamicPersistentTileSchedulerILi64ELi64ELi256ELi128ELb0ELb1ELb1ELb1ELb0ELb1EEEEEEEEEvNT_6ParamsE:
        .type           _ZN7cutlass13device_kernelIN5flash11enable_sm90INS1_16FlashAttnFwdSm90INS1_25CollectiveMainloopFwdSm90ILi2EN4cute5tupleIJNS5_1CILi1EEES8_S8_EEENS6_IJNS7_ILi64EEESA_SA_EEELi512ENS_6half_tEfNS_4arch4Sm90ELb0ELb1ELb1ELb1ELb0ELb0ELb0ELb0ELb0ELb1ELb0ELb0EEENS1_21CollectiveEpilogueFwdINS6_IJSA_NS7_ILi512EEESA_EEES9_SC_SE_Li256ELb1ELb1ELb0ELb0EEENS1_36VarlenDynamicPersistentTileSchedulerILi64ELi64ELi256ELi128ELb0ELb1ELb1ELb1ELb0ELb1EEEEEEEEEvNT_6ParamsE,@function
        .size           _ZN7cutlass13device_kernelIN5flash11enable_sm90INS1_16FlashAttnFwdSm90INS1_25CollectiveMainloopFwdSm90ILi2EN4cute5tupleIJNS5_1CILi1EEES8_S8_EEENS6_IJNS7_ILi64EEESA_SA_EEELi512ENS_6half_tEfNS_4arch4Sm90ELb0ELb1ELb1ELb1ELb0ELb0ELb0ELb0ELb0ELb1ELb0ELb0EEENS1_21CollectiveEpilogueFwdINS6_IJSA_NS7_ILi512EEESA_EEES9_SC_SE_Li256ELb1ELb1ELb0ELb0EEENS1_36VarlenDynamicPersistentTileSchedulerILi64ELi64ELi256ELi128ELb0ELb1ELb1ELb1ELb0ELb1EEEEEEEEEvNT_6ParamsE,(.L_x_15293 - _ZN7cutlass13device_kernelIN5flash11enable_sm90INS1_16FlashAttnFwdSm90INS1_25CollectiveMainloopFwdSm90ILi2EN4cute5tupleIJNS5_1CILi1EEES8_S8_EEENS6_IJNS7_ILi64EEESA_SA_EEELi512ENS_6half_tEfNS_4arch4Sm90ELb0ELb1ELb1ELb1ELb0ELb0ELb0ELb0ELb0ELb1ELb0ELb0EEENS1_21CollectiveEpilogueFwdINS6_IJSA_NS7_ILi512EEESA_EEES9_SC_SE_Li256ELb1ELb1ELb0ELb0EEENS1_36VarlenDynamicPersistentTileSchedulerILi64ELi64ELi256ELi128ELb0ELb1ELb1ELb1ELb0ELb1EEEEEEEEEvNT_6ParamsE)
        .other          _ZN7cutlass13device_kernelIN5flash11enable_sm90INS1_16FlashAttnFwdSm90INS1_25CollectiveMainloopFwdSm90ILi2EN4cute5tupleIJNS5_1CILi1EEES8_S8_EEENS6_IJNS7_ILi64EEESA_SA_EEELi512ENS_6half_tEfNS_4arch4Sm90ELb0ELb1ELb1ELb1ELb0ELb0ELb0ELb0ELb0ELb1ELb0ELb0EEENS1_21CollectiveEpilogueFwdINS6_IJSA_NS7_ILi512EEESA_EEES9_SC_SE_Li256ELb1ELb1ELb0ELb0EEENS1_36VarlenDynamicPersistentTileSchedulerILi64ELi64ELi256ELi128ELb0ELb1ELb1ELb1ELb0ELb1EEEEEEEEEvNT_6ParamsE,@"STO_CUDA_ENTRY STV_DEFAULT"
_ZN7cutlass13device_kernelIN5flash11enable_sm90INS1_16FlashAttnFwdSm90INS1_25CollectiveMainloopFwdSm90ILi2EN4cute5tupleIJNS5_1CILi1EEES8_S8_EEENS6_IJNS7_ILi64EEESA_SA_EEELi512ENS_6half_tEfNS_4arch4Sm90ELb0ELb1ELb1ELb1ELb0ELb0ELb0ELb0ELb0ELb1ELb0ELb0EEENS1_21CollectiveEpilogueFwdINS6_IJSA_NS7_ILi512EEESA_EEES9_SC_SE_Li256ELb1ELb1ELb0ELb0EEENS1_36VarlenDynamicPersistentTileSchedulerILi64ELi64ELi256ELi128ELb0ELb1ELb1ELb1ELb0ELb1EEEEEEEEEvNT_6ParamsE:
        /* <DEDUP_REMOVED lines=18> */
.L_x_5553:
[----:B------:R-:W-:Y:S05]  /*0120*/  BSYNC B0 ;  /* 0x0000000000007941 */ /* 0x000fea0003800000 */
.L_x_5552:
        /* <DEDUP_REMOVED lines=37> */
.L_x_5554:
        /* <DEDUP_REMOVED lines=22> */
.L_x_5555:
        /* <DEDUP_REMOVED lines=18> */
.L_x_5556:
        /* <DEDUP_REMOVED lines=22> */
.L_x_5557:
        /* <DEDUP_REMOVED lines=22> */
.L_x_5558:
[----:B------:R-:W-:Y:S01]  /*08c0*/  PLOP3.LUT P0, PT, PT, PT, UP0, 0x80, 0x0 ;  /* 0x000000000000781c */ /* 0x000fe20003f0f008 */
[----:B------:R-:W-:Y:S01]  /*08d0*/  UMOV UR36, 0x1 ;  /* 0x0000000100247882 */ /* 0x000fe20000000000 */
[----:B------:R-:W-:Y:S01]  /*08e0*/  NOP ;  /* 0x0000000000007918 */ /* 0x000fe20000000000 */
[----:B------:R-:W-:Y:S01]  /*08f0*/  USEL UR36, UR36, 0x2, !UP0 ;  /* 0x0000000224247887 */ /* 0x000fe2000c000000 */
[----:B------:R-:W-:Y:S01]  /*0900*/  ULDC.64 UR40, c[0x0][0x208] ;  /* 0x0000820000287ab9 */ /* 0x000fe20000000a00 */
[----:B012-4-:R-:W-:Y:S08]  /*0910*/  BAR.SYNC.DEFER_BLOCKING 0x0 ;  /* 0x0000000000007b1d */ /* 0x017ff00000010000 */
[----:B------:R-:W-:Y:S05]  /*0920*/  @!P0 BRA `(.L_x_5559) ;  /* 0x00000104002c8947 */ /* 0x000fea0003800000 */
.L_x_5560:
[----:B------:R-:W-:-:S08]  /*0930*/  NOP ;  /* 0x0000000000007918 */ /* 0x000fd00000000000 */
[----:B------:R-:W0:Y:S02]  /*0940*/  USETMAXREG.TRY_ALLOC.CTAPOOL UP0, 0xf0 ;  /* 0x000000f0000079c8 */ /* 0x000e240008000600 */
[----:B0-----:R-:W-:-:S13]  /*0950*/  PLOP3.LUT P0, PT, PT, PT, UP0, 0x80, 0x0 ;  /* 0x000000000000781c */ /* 0x001fda0003f0f008 */
[----:B------:R-:W-:Y:S05]  /*0960*/  @!P0 BRA `(.L_x_5560) ;  /* 0xfffffffc00f08947 */ /* 0x000fea000383ffff */
[----:B------:R-:W-:Y:S01]  /*0970*/  LOP3.LUT R0, R4, 0xffffff80, RZ, 0xc0, !PT ;  /* 0xffffff8004007812 */ /* 0x000fe200078ec0ff */
[----:B------:R-:W0:Y:S01]  /*0980*/  S2UR UR4, SR_CgaCtaId ;  /* 0x00000000000479c3 */ /* 0x000e220000008800 */
[----:B------:R-:W-:Y:S02]  /*0990*/  UMOV UR46, 0x400 ;  /* 0x00000400002e7882 */ /* 0x000fe40000000000 */
[----:B------:R-:W-:-:S13]  /*09a0*/  ISETP.NE.AND P0, PT, R0, 0x80, PT ;  /* 0x000000800000780c */ /* 0x000fda0003f05270 */
[----:B------:R-:W-:Y:S06]  /*09b0*/  @!P0 BAR.ARV 0x8, 0x100 ;  /* 0x0204000000008b1d */ /* 0x000fec0000002000 */
[----:B------:R-:W-:Y:S01]  /*09c0*/  ISETP.GE.U32.AND P0, PT, R4, 0x100, PT ;  /* 0x000001000400780c */ /* 0x000fe20003f06070 */
[----:B0-----:R-:W-:-:S03]  /*09d0*/  ULEA UR46, UR4, UR46, 0x18 ;  /* 0x0000002e042e7291 */ /* 0x001fc6000f8ec03f */
[----:B------:R-:W-:-:S09]  /*09e0*/  ULDC UR4, c[0x0][0xc3c] ;  /* 0x00030f0000047ab9 */ /* 0x000fd20000000800 */
        /* <DEDUP_REMOVED lines=13> */
[----:B------:R-:W-:Y:S01]  /*0ac0*/  R2UR UR5, R9 ;  /* 0x00000000090572ca */ /* 0x000fe200000e0000 */
[----:B------:R-:W-:Y:S01]  /*0ad0*/  UMOV UR38, URZ ;  /* 0x0000003f00267c82 */ /* 0x000fe20008000000 */
[CC--:B------:R-:W-:Y:S01]  /*0ae0*/  LEA.HI R2, R0.reuse, R197.reuse, RZ, 0x4 ;  /* 0x000000c500027211 */ /* 0x0c0fe200078f20ff */
[----:B------:R-:W-:Y:S01]  /*0af0*/  UMOV UR37, URZ ;  /* 0x0000003f00257c82 */ /* 0x000fe20008000000 */
[----:B------:R-:W-:-:S02]  /*0b00*/  LEA.HI R7, R0, R197, RZ, 0x2 ;  /* 0x000000c500077211 */ /* 0x000fc400078f10ff */
[----:B------:R-:W-:Y:S02]  /*0b10*/  SHF.R.S32.HI R5, RZ, 0x4, R2 ;  /* 0x00000004ff057819 */ /* 0x000fe40000011402 */
[----:B------:R-:W-:Y:S02]  /*0b20*/  LEA.HI R6, R0, R197, RZ, 0x7 ;  /* 0x000000c500067211 */ /* 0x000fe400078f38ff */
[C---:B------:R-:W-:Y:S02]  /*0b30*/  LEA.HI R3, R2.reuse, R5, RZ, 0x1 ;  /* 0x0000000502037211 */ /* 0x040fe400078f08ff */
[----:B------:R-:W-:Y:S02]  /*0b40*/  LOP3.LUT R2, R2, 0xfffffff0, RZ, 0xc0, !PT ;  /* 0xfffffff002027812 */ /* 0x000fe400078ec0ff */
[----:B------:R-:W-:Y:S02]  /*0b50*/  LOP3.LUT R4, R3, 0x1ffffffe, RZ, 0xc0, !PT ;  /* 0x1ffffffe03047812 */ /* 0x000fe400078ec0ff */
[----:B------:R-:W-:Y:S01]  /*0b60*/  LEA.HI R3, R0, R197, RZ, 0x5 ;  /* 0x000000c500037211 */ /* 0x000fe200078f28ff */
[----:B------:R-:W-:Y:S01]  /*0b70*/  IMAD.IADD R2, R197, 0x1, -R2 ;  /* 0x00000001c5027824 */ /* 0x000fe200078e0a02 */
[----:B------:R-:W-:Y:S01]  /*0b80*/  LOP3.LUT R10, R7, 0xfffffffc, RZ, 0xc0, !PT ;  /* 0xfffffffc070a7812 */ /* 0x000fe200078ec0ff */
[----:B------:R-:W-:Y:S01]  /*0b90*/  IMAD.IADD R5, R5, 0x1, -R4 ;  /* 0x0000000105057824 */ /* 0x000fe200078e0a04 */
[----:B------:R-:W-:-:S02]  /*0ba0*/  SHF.R.S32.HI R4, RZ, 0x5, R3 ;  /* 0x00000005ff047819 */ /* 0x000fc40000011403 */
[----:B------:R-:W-:Y:S01]  /*0bb0*/  SHF.R.S32.HI R3, RZ, 0x1f, R3 ;  /* 0x0000001fff037819 */ /* 0x000fe20000011403 */
[----:B------:R-:W-:Y:S01]  /*0bc0*/  IMAD.IADD R10, R197, 0x1, -R10 ;  /* 0x00000001c50a7824 */ /* 0x000fe200078e0a0a */
[----:B------:R-:W-:Y:S01]  /*0bd0*/  LOP3.LUT R8, R6, 0xffffff80, RZ, 0xc0, !PT ;  /* 0xffffff8006087812 */ /* 0x000fe200078ec0ff */
[----:B------:R-:W-:Y:S01]  /*0be0*/  IMAD.SHL.U32 R5, R5, 0x8, RZ ;  /* 0x0000000805057824 */ /* 0x000fe200078e00ff */
[----:B------:R-:W-:Y:S02]  /*0bf0*/  LEA.HI R3, R3, R4, RZ, 0x2 ;  /* 0x0000000403037211 */ /* 0x000fe400078f10ff */
[----:B------:R-:W-:Y:S01]  /*0c00*/  SHF.R.S32.HI R193, RZ, 0x7, R6 ;  /* 0x00000007ffc17819 */ /* 0x000fe20000011406 */
[----:B------:R-:W-:Y:S01]  /*0c10*/  IMAD.IADD R8, R197, 0x1, -R8 ;  /* 0x00000001c5087824 */ /* 0x000fe200078e0a08 */
[----:B------:R-:W-:Y:S02]  /*0c20*/  LOP3.LUT R3, R3, 0x3ffffc, RZ, 0xc0, !PT ;  /* 0x003ffffc03037812 */ /* 0x000fe400078ec0ff */
[--C-:B------:R-:W-:Y:S01]  /*0c30*/  SHF.R.S32.HI R7, RZ, 0x1f, R2.reuse ;  /* 0x0000001fff077819 */ /* 0x100fe20000011402 */
[----:B------:R-:W-:Y:S01]  /*0c40*/  IMAD R12, R193, 0x100, R2 ;  /* 0x00000100c10c7824 */ /* 0x000fe200078e0202 */
[----:B------:R-:W-:Y:S01]  /*0c50*/  LEA.HI R11, R10, R10, RZ, 0x1 ;  /* 0x0000000a0a0b7211 */ /* 0x000fe200078f08ff */
[----:B------:R-:W-:Y:S01]  /*0c60*/  IMAD.IADD R3, R4, 0x1, -R3 ;  /* 0x0000000104037824 */ /* 0x000fe200078e0a03 */
[----:B------:R-:W-:-:S02]  /*0c70*/  LEA.HI R9, R7, R2, RZ, 0x3 ;  /* 0x0000000207097211 */ /* 0x000fc400078f18ff */
[----:B------:R-:W-:Y:S01]  /*0c80*/  SHF.R.S32.HI R7, RZ, 0x1f, R8 ;  /* 0x0000001fff077819 */ /* 0x000fe20000011408 */
[----:B------:R-:W-:Y:S01]  /*0c90*/  IMAD R12, R3, 0x10, R12 ;  /* 0x00000010030c7824 */ /* 0x000fe200078e020c */
[----:B------:R-:W-:Y:S02]  /*0ca0*/  LOP3.LUT R13, R11, 0x1ffffffe, RZ, 0xc0, !PT ;  /* 0x1ffffffe0b0d7812 */ /* 0x000fe400078ec0ff */
[-C--:B------:R-:W-:Y:S01]  /*0cb0*/  LEA.HI R3, R7, R8.reuse, RZ, 0x2 ;  /* 0x0000000807037211 */ /* 0x080fe200078f10ff */
[----:B------:R-:W-:Y:S01]  /*0cc0*/  IMAD.U32 R196, R12, 0x40, R5 ;  /* 0x000000400cc47824 */ /* 0x000fe200078e0005 */
[----:B------:R-:W-:Y:S01]  /*0cd0*/  LOP3.LUT R11, R9, 0xfffffff8, RZ, 0xc0, !PT ;  /* 0xfffffff8090b7812 */ /* 0x000fe200078ec0ff */
[----:B------:R-:W-:Y:S01]  /*0ce0*/  IMAD.IADD R185, R10, 0x1, -R13 ;  /* 0x000000010ab97824 */ /* 0x000fe200078e0a0d */
[----:B------:R-:W-:Y:S01]  /*0cf0*/  LOP3.LUT R13, R3, 0x7ffffffc, RZ, 0xc0, !PT ;  /* 0x7ffffffc030d7812 */ /* 0x000fe200078ec0ff */
[----:B------:R-:W-:Y:S01]  /*0d00*/  IMAD.SHL.U32 R9, R9, 0x40, RZ ;  /* 0x0000004009097824 */ /* 0x000fe200078e00ff */
[----:B------:R-:W-:Y:S01]  /*0d10*/  LEA.HI R7, R7, R8, RZ, 0x5 ;  /* 0x0000000807077211 */ /* 0x000fe200078f28ff */
[----:B------:R-:W-:Y:S01]  /*0d20*/  IMAD.IADD R11, R2, 0x1, -R11 ;  /* 0x00000001020b7824 */ /* 0x000fe200078e0a0b */
[----:B------:R-:W-:Y:S01]  /*0d30*/  SHF.R.S32.HI R2, RZ, 0x2, R3 ;  /* 0x00000002ff027819 */ /* 0x000fe20000011403 */
[----:B------:R-:W-:Y:S01]  /*0d40*/  IMAD.IADD R13, R8, 0x1, -R13 ;  /* 0x00000001080d7824 */ /* 0x000fe200078e0a0d */
[----:B------:R-:W-:Y:S01]  /*0d50*/  SHF.R.S32.HI R3, RZ, 0x1f, R3 ;  /* 0x0000001fff037819 */ /* 0x000fe20000011403 */
[----:B------:R-:W-:Y:S01]  /*0d60*/  IMAD.SHL.U32 R8, R11, 0x40, RZ ;  /* 0x000000400b087824 */ /* 0x000fe200078e00ff */
[----:B------:R-:W-:-:S02]  /*0d70*/  LOP3.LUT R9, R9, 0x7ffffe00, RZ, 0xc0, !PT ;  /* 0x7ffffe0009097812 */ /* 0x000fc400078ec0ff */
[----:B------:R-:W-:Y:S02]  /*0d80*/  LEA.HI R3, R3, R2, RZ, 0x3 ;  /* 0x0000000203037211 */ /* 0x000fe400078f18ff */
[----:B------:R-:W-:Y:S01]  /*0d90*/  LOP3.LUT R8, R8, 0x1c0, RZ, 0xc0, !PT ;  /* 0x000001c008087812 */ /* 0x000fe200078ec0ff */
[----:B------:R-:W-:Y:S01]  /*0da0*/  IMAD R9, R4, 0x400, R9 ;  /* 0x0000040004097824 */ /* 0x000fe200078e0209 */
[----:B------:R-:W-:Y:S02]  /*0db0*/  LOP3.LUT R3, R3, 0xfffffff8, RZ, 0xc0, !PT ;  /* 0xfffffff803037812 */ /* 0x000fe400078ec0ff */
[----:B------:R-:W-:Y:S02]  /*0dc0*/  LOP3.LUT R5, R8, 0x8, R5, 0xf8, !PT ;  /* 0x0000000808057812 */ /* 0x000fe400078ef805 */
[----:B------:R-:W-:Y:S01]  /*0dd0*/  SHF.R.U32.HI R8, RZ, 0x3, R8 ;  /* 0x00000003ff087819 */ /* 0x000fe20000011608 */
[----:B------:R-:W-:Y:S01]  /*0de0*/  IMAD.IADD R16, R2, 0x1, -R3 ;  /* 0x0000000102107824 */ /* 0x000fe200078e0a03 */
[----:B------:R-:W-:-:S02]  /*0df0*/  LEA.HI R0, R0, R197, RZ, 0x3 ;  /* 0x000000c500007211 */ /* 0x000fc400078f18ff */
[----:B------:R-:W-:Y:S02]  /*0e00*/  LOP3.LUT R8, R5, R8, RZ, 0x3c, !PT ;  /* 0x0000000805087212 */ /* 0x000fe400078e3cff */
[----:B------:R-:W-:Y:S02]  /*0e10*/  LOP3.LUT R2, R0, 0xfffffff8, RZ, 0xc0, !PT ;  /* 0xfffffff800027812 */ /* 0x000fe400078ec0ff */
[----:B------:R-:W-:Y:S01]  /*0e20*/  R2P PR, R11, 0x6 ;  /* 0x000000060b007804 */ /* 0x000fe20000000000 */
[----:B------:R-:W-:Y:S01]  /*0e30*/  IMAD.IADD R8, R9, 0x1, R8 ;  /* 0x0000000109087824 */ /* 0x000fe200078e0208 */
[----:B------:R-:W-:Y:S01]  /*0e40*/  LEA.HI R6, R6, R193, RZ, 0x1 ;  /* 0x000000c106067211 */ /* 0x000fe200078f08ff */
[----:B------:R-:W-:Y:S01]  /*0e50*/  IMAD.IADD R191, R197, 0x1, -R2 ;  /* 0x00000001c5bf7824 */ /* 0x000fe200078e0a02 */
[----:B------:R-:W-:Y:S01]  /*0e60*/  SHF.R.S32.HI R7, RZ, 0x5, R7 ;  /* 0x00000005ff077819 */ /* 0x000fe20000011407 */
[----:B------:R-:W-:Y:S01]  /*0e70*/  IMAD.SHL.U32 R2, R13, 0x2, RZ ;  /* 0x000000020d027824 */ /* 0x000fe200078e00ff */
        /* <DEDUP_REMOVED lines=28> */
.L_x_5668:
[----:B------:R-:W-:Y:S01]  /*1040*/  ULDC.64 UR8, c[0x0][0xa28] ;  /* 0x00028a0000087ab9 */ /* 0x000fe20000000a00 */
[----:B------:R-:W-:Y:S01]  /*1050*/  ULDC UR4, c[0x0][0x424] ;  /* 0x0001090000047ab9 */ /* 0x000fe20000000800 */
[----:B------:R-:W-:-:S04]  /*1060*/  UISETP.NE.U32.AND UP0, UPT, UR8, URZ, UPT ;  /* 0x0000003f0800728c */ /* 0x000fc8000bf05070 */
[----:B------:R-:W-:-:S03]  /*1070*/  UISETP.NE.AND.EX UP0, UPT, UR9, URZ, UPT, UP0 ;  /* 0x0000003f0900728c */ /* 0x000fc6000bf05300 */
[----:B------:R-:W-:Y:S02]  /*1080*/  ULDC.64 UR8, c[0x0][0xa18] ;  /* 0x0002860000087ab9 */ /* 0x000fe40000000a00 */
[----:B------:R-:W-:Y:S01]  /*1090*/  UISETP.NE.U32.AND UP1, UPT, UR8, URZ, UPT ;  /* 0x0000003f0800728c */ /* 0x000fe2000bf25070 */
[----:B------:R-:W-:-:S03]  /*10a0*/  PLOP3.LUT P0, PT, PT, PT, UP0, 0x80, 0x0 ;  /* 0x000000000000781c */ /* 0x000fc60003f0f008 */
[----:B------:R-:W-:-:S03]  /*10b0*/  UISETP.NE.AND.EX UP1, UPT, UR9, URZ, UPT, UP1 ;  /* 0x0000003f0900728c */ /* 0x000fc6000bf25310 */
[----:B------:R-:W-:Y:S02]  /*10c0*/  @UP0 ULDC.64 UR8, c[0x0][0xa28] ;  /* 0x00028a0000080ab9 */ /* 0x000fe40000000a00 */
[----:B------:R-:W-:Y:S01]  /*10d0*/  @UP0 UIMAD.WIDE UR8, UR6, 0x4, UR8 ;  /* 0x00000004060808a5 */ /* 0x000fe2000f8e0208 */
[----:B------:R-:W-:-:S05]  /*10e0*/  PLOP3.LUT P2, PT, PT, PT, UP1, 0x80, 0x0 ;  /* 0x000000000000781c */ /* 0x000fca0003f4f018 */
[----:B------:R-:W-:Y:S01]  /*10f0*/  @UP1 ULDC.64 UR10, c[0x0][0xa18] ;  /* 0x00028600000a1ab9 */ /* 0x000fe20000000a00 */
[----:B0-23--:R-:W-:Y:S02]  /*1100*/  IMAD.U32 R4, RZ, RZ, UR8 ;  /* 0x00000008ff047e24 */ /* 0x00dfe4000f8e00ff */
[----:B------:R-:W-:Y:S01]  /*1110*/  IMAD.U32 R5, RZ, RZ, UR9 ;  /* 0x00000009ff057e24 */ /* 0x000fe2000f8e00ff */
[----:B------:R-:W-:-:S04]  /*1120*/  @UP1 UIMAD.WIDE UR8, UR6, 0x4, UR10 ;  /* 0x00000004060818a5 */ /* 0x000fc8000f8e020a */
[----:B------:R-:W2:Y:S02]  /*1130*/  @P0 LDG.E R4, desc[UR40][R4.64] ;  /* 0x0000002804040981 */ /* 0x000ea4000c1e1900 */
[----:B-1----:R-:W-:Y:S02]  /*1140*/  IMAD.U32 R6, RZ, RZ, UR8 ;  /* 0x00000008ff067e24 */ /* 0x002fe4000f8e00ff */
[----:B----4-:R-:W-:Y:S01]  /*1150*/  IMAD.U32 R7, RZ, RZ, UR9 ;  /* 0x00000009ff077e24 */ /* 0x010fe2000f8e00ff */
[----:B------:R-:W-:-:S04]  /*1160*/  ULDC.64 UR8, c[0x0][0x418] ;  /* 0x0001060000087ab9 */ /* 0x000fc80000000a00 */
[----:B------:R-:W3:Y:S01]  /*1170*/  @P2 LDG.E R6, desc[UR40][R6.64] ;  /* 0x0000002806062981 */ /* 0x000ee2000c1e1900 */
[----:B------:R-:W-:Y:S01]  /*1180*/  UISETP.NE.U32.AND UP0, UPT, UR8, URZ, UPT ;  /* 0x0000003f0800728c */ /* 0x000fe2000bf05070 */
[----:B------:R-:W-:Y:S01]  /*1190*/  UMOV UR49, URZ ;  /* 0x0000003f00317c82 */ /* 0x000fe20008000000 */
[----:B------:R-:W-:Y:S02]  /*11a0*/  ULDC UR51, c[0x0][0x288] ;  /* 0x0000a20000337ab9 */ /* 0x000fe40000000800 */
[----:B------:R-:W-:Y:S01]  /*11b0*/  UISETP.NE.AND.EX UP0, UPT, UR9, URZ, UPT, UP0 ;  /* 0x0000003f0900728c */ /* 0x000fe2000bf05300 */
[----:B------:R-:W-:Y:S02]  /*11c0*/  UMOV UR44, UR7 ;  /* 0x00000007002c7c82 */ /* 0x000fe40008000000 */
[----:B------:R-:W-:Y:S01]  /*11d0*/  ULDC.64 UR8, c[0x0][0xa20] ;  /* 0x0002880000087ab9 */ /* 0x000fe20000000a00 */
[----:B------:R-:W-:Y:S01]  /*11e0*/  USEL UR4, UR4, 0x1, UP0 ;  /* 0x0000000104047887 */ /* 0x000fe20008000000 */
[----:B------:R-:W-:Y:S01]  /*11f0*/  ISETP.NE.U32.AND P1, PT, RZ, UR8, PT ;  /* 0x00000008ff007c0c */ /* 0x000fe2000bf25070 */
[----:B------:R-:W-:-:S02]  /*1200*/  ULDC UR8, c[0x0][0x2f0] ;  /* 0x0000bc0000087ab9 */ /* 0x000fc40000000800 */
[----:B------:R-:W-:Y:S01]  /*1210*/  UIMAD UR4, UR4, UR8, URZ ;  /* 0x00000008040472a4 */ /* 0x000fe2000f8e023f */
[----:B------:R-:W-:Y:S02]  /*1220*/  ISETP.NE.AND.EX P1, PT, RZ, UR9, PT, P1 ;  /* 0x00000009ff007c0c */ /* 0x000fe4000bf25310 */
[----:B--2---:R-:W-:Y:S02]  /*1230*/  @P0 R2UR UR49, R4 ;  /* 0x00000000043102ca */ /* 0x004fe400000e0000 */
[----:B---3--:R-:W-:Y:S01]  /*1240*/  @P2 R2UR UR51, R6 ;  /* 0x00000000063322ca */ /* 0x008fe200000e0000 */
[----:B------:R-:W-:-:S14]  /*1250*/  @P2 BRA `(.L_x_5561) ;  /* 0x0000000000342947 */ /* 0x000fdc0003800000 */
[----:B------:R-:W-:Y:S02]  /*1260*/  ULDC.64 UR8, c[0x0][0xa00] ;  /* 0x0002800000087ab9 */ /* 0x000fe40000000a00 */
[----:B------:R-:W-:-:S04]  /*1270*/  ISETP.NE.U32.AND P0, PT, RZ, UR8, PT ;  /* 0x00000008ff007c0c */ /* 0x000fc8000bf05070 */
[----:B------:R-:W-:-:S13]  /*1280*/  ISETP.NE.AND.EX P0, PT, RZ, UR9, PT, P0 ;  /* 0x00000009ff007c0c */ /* 0x000fda000bf05300 */
[----:B------:R-:W-:Y:S05]  /*1290*/  @!P0 BRA `(.L_x_5561) ;  /* 0x0000000000248947 */ /* 0x000fea0003800000 */
[----:B------:R-:W-:Y:S02]  /*12a0*/  ULDC.64 UR8, c[0x0][0xa00] ;  /* 0x0002800000087ab9 */ /* 0x000fe40000000a00 */
        /* <DEDUP_REMOVED lines=8> */
.L_x_5561:
[----:B------:R-:W-:Y:S01]  /*1330*/  UMOV UR43, UR6 ;  /* 0x00000006002b7c82 */ /* 0x000fe20008000000 */
[----:B------:R-:W-:Y:S05]  /*1340*/  @!P1 BRA `(.L_x_5562) ;  /* 0x00000000001c9947 */ /* 0x000fea0003800000 */
[----:B------:R-:W-:Y:S02]  /*1350*/  ULDC.64 UR8, c[0x0][0xa20] ;  /* 0x0002880000087ab9 */ /* 0x000fe40000000a00 */
[----:B------:R-:W-:-:S06]  /*1360*/  UIMAD.WIDE UR6, UR6, 0x4, UR8 ;  /* 0x00000004060678a5 */ /* 0x000fcc000f8e0208 */
[----:B------:R-:W-:Y:S02]  /*1370*/  IMAD.U32 R4, RZ, RZ, UR6 ;  /* 0x00000006ff047e24 */ /* 0x000fe4000f8e00ff */
[----:B------:R-:W-:-:S05]  /*1380*/  IMAD.U32 R5, RZ, RZ, UR7 ;  /* 0x00000007ff057e24 */ /* 0x000fca000f8e00ff */
[----:B------:R-:W2:Y:S02]  /*1390*/  LDG.E R4, desc[UR40][R4.64] ;  /* 0x0000002804047981 */ /* 0x000ea4000c1e1900 */
[----:B--2---:R-:W-:Y:S01]  /*13a0*/  R2UR UR4, R4 ;  /* 0x00000000040472ca */ /* 0x004fe200000e0000 */
[----:B------:R-:W-:-:S14]  /*13b0*/  BRA `(.L_x_5563) ;  /* 0x0000000000347947 */ /* 0x000fdc0003800000 */
.L_x_5562:
        /* <DEDUP_REMOVED lines=13> */
.L_x_5563:
[----:B------:R-:W-:Y:S02]  /*1490*/  UISETP.NE.AND UP0, UPT, UR47, 0x1, UPT ;  /* 0x000000012f00788c */ /* 0x000fe4000bf05270 */
[----:B------:R-:W-:Y:S02]  /*14a0*/  UIADD3 UR49, -UR49, UR4, URZ ;  /* 0x0000000431317290 */ /* 0x000fe4000fffe13f */
[----:B------:R-:W-:Y:S02]  /*14b0*/  USHF.L.U32 UR42, UR5, 0x6, URZ ;  /* 0x00000006052a7899 */ /* 0x000fe4000800063f */
[----:B------:R-:W-:Y:S01]  /*14c0*/  UIADD3 UR4, UR49, 0x3f, URZ ;  /* 0x0000003f31047890 */ /* 0x000fe2000fffe03f */
[----:B------:R-:W-:-:S03]  /*14d0*/  PLOP3.LUT P0, PT, PT, PT, UP0, 0x80, 0x0 ;  /* 0x000000000000781c */ /* 0x000fc60003f0f008 */
[----:B------:R-:W-:-:S04]  /*14e0*/  USHF.R.S32.HI UR6, URZ, 0x1f, UR4 ;  /* 0x0000001f3f067899 */ /* 0x000fc80008011404 */
[----:B------:R-:W-:-:S04]  /*14f0*/  ULEA.HI UR6, UR6, UR4, URZ, 0x6 ;  /* 0x0000000406067291 */ /* 0x000fc8000f8f303f */
[----:B------:R-:W-:Y:S02]  /*1500*/  USHF.R.S32.HI UR6, URZ, 0x6, UR6 ;  /* 0x000000063f067899 */ /* 0x000fe40008011406 */
[----:B------:R-:W-:Y:S10]  /*1510*/  @!P0 BRA `(.L_x_5564) ;  /* 0x0000002000348947 */ /* 0x000ff40003800000 */
[----:B------:R-:W0:Y:S01]  /*1520*/  LDC.64 R8, c[0x0][0x9e0] ;  /* 0x00027800ff087b82 */ /* 0x000e220000000a00 */
[----:B------:R-:W-:Y:S01]  /*1530*/  ULDC UR4, c[0x0][0x448] ;  /* 0x0001120000047ab9 */ /* 0x000fe20000000800 */
[----:B------:R-:W-:Y:S02]  /*1540*/  UIADD3 UR7, UR42, 0x3f, URZ ;  /* 0x0000003f2a077890 */ /* 0x000fe4000fffe03f */
[----:B------:R-:W-:Y:S02]  /*1550*/  UISETP.NE.AND UP0, UPT, UR4, 0x1, UPT ;  /* 0x000000010400788c */ /* 0x000fe4000bf05270 */
[----:B------:R-:W-:-:S09]  /*1560*/  UIADD3 UR8, UR49, 0x1, -UR51 ;  /* 0x0000000131087890 */ /* 0x000fd2000fffe833 */
[----:B------:R-:W-:Y:S01]  /*1570*/  @UP0 ULDC UR4, c[0x0][0x44c] ;  /* 0x0001130000040ab9 */ /* 0x000fe20000000800 */
[----:B------:R-:W-:Y:S01]  /*1580*/  @UP0 ULDC UR9, c[0x0][0x450] ;  /* 0x0001140000090ab9 */ /* 0x000fe20000000800 */
[----:B------:R-:W-:-:S04]  /*1590*/  UIMAD.WIDE.U32 UR4, UR7, UR4, URZ ;  /* 0x00000004070472a5 */ /* 0x000fc8000f8e003f */
[----:B------:R-:W-:Y:S01]  /*15a0*/  @UP0 USHF.R.U32.HI UR7, URZ, UR9, UR5 ;  /* 0x000000093f070299 */ /* 0x000fe20008011605 */
[----:B0-----:R-:W-:-:S03]  /*15b0*/  ISETP.GE.AND P1, PT, R9, 0x1, PT ;  /* 0x000000010900780c */ /* 0x001fc60003f26270 */
[----:B------:R-:W-:-:S06]  /*15c0*/  UIADD3 UR7, UR8, UR7, URZ ;  /* 0x0000000708077290 */ /* 0x000fcc000fffe03f */
[----:B------:R-:W-:-:S04]  /*15d0*/  VIADD R0, R8, UR7 ;  /* 0x0000000708007c36 */ /* 0x000fc80008000000 */
[----:B------:R-:W-:Y:S05]  /*15e0*/  @!P1 BRA `(.L_x_5565) ;  /* 0x0000000000449947 */ /* 0x000fea0003800000 */
[----:B------:R-:W-:Y:S01]  /*15f0*/  ISETP.LT.AND P0, PT, RZ, UR7, PT ;  /* 0x00000007ff007c0c */ /* 0x000fe2000bf01270 */
[----:B------:R-:W-:-:S06]  /*1600*/  UIADD3 UR4, UR7, -0x1, URZ ;  /* 0xffffffff07047890 */ /* 0x000fcc000fffe03f */
[----:B------:R-:W-:-:S06]  /*1610*/  IMAD.U32 R3, RZ, RZ, UR4 ;  /* 0x00000004ff037e24 */ /* 0x000fcc000f8e00ff */
[----:B------:R-:W-:Y:S05]  /*1620*/  @P0 BRA `(.L_x_5566) ;  /* 0x00000000001c0947 */ /* 0x000fea0003800000 */
[----:B------:R-:W-:Y:S01]  /*1630*/  ISETP.NE.AND P0, PT, R9, 0x1, PT ;  /* 0x000000010900780c */ /* 0x000fe20003f05270 */
[----:B------:R-:W-:-:S12]  /*1640*/  IMAD R3, RZ, RZ, -UR7 ;  /* 0x80000007ff037e24 */ /* 0x000fd8000f8e02ff */
[----:B------:R-:W0:Y:S02]  /*1650*/  @P0 LDC.64 R4, c[0x0][0x9e8] ;  /* 0x00027a00ff040b82 */ /* 0x000e240000000a00 */
[----:B0-----:R-:W-:-:S05]  /*1660*/  @P0 IMAD.HI.U32 R4, R3, R4, RZ ;  /* 0x0000000403040227 */ /* 0x001fca00078e00ff */
[----:B------:R-:W-:-:S04]  /*1670*/  @P0 SHF.R.U32.HI R3, RZ, R5, R4 ;  /* 0x00000005ff030219 */ /* 0x000fc80000011604 */
[----:B------:R-:W-:Y:S01]  /*1680*/  LOP3.LUT R3, RZ, R3, RZ, 0x33, !PT ;  /* 0x00000003ff037212 */ /* 0x000fe200078e33ff */
[----:B------:R-:W-:Y:S06]  /*1690*/  BRA `(.L_x_5567) ;  /* 0x0000000000107947 */ /* 0x000fec0003800000 */
.L_x_5566:
[----:B------:R-:W-:-:S13]  /*16a0*/  ISETP.NE.AND P0, PT, R9, 0x1, PT ;  /* 0x000000010900780c */ /* 0x000fda0003f05270 */
[----:B------:R-:W0:Y:S02]  /*16b0*/  @P0 LDC.64 R4, c[0x0][0x9e8] ;  /* 0x00027a00ff040b82 */ /* 0x000e240000000a00 */
[----:B0-----:R-:W-:-:S05]  /*16c0*/  @P0 IMAD.HI.U32 R4, R3, R4, RZ ;  /* 0x0000000403040227 */ /* 0x001fca00078e00ff */
[----:B------:R-:W-:-:S07]  /*16d0*/  @P0 SHF.R.U32.HI R3, RZ, R5, R4 ;  /* 0x00000005ff030219 */ /* 0x000fce0000011604 */
.L_x_5567:
[----:B------:R-:W-:-:S05]  /*16e0*/  IMAD R3, R3, R9, R9 ;  /* 0x0000000903037224 */ /* 0x000fca00078e0209 */
[----:B------:R-:W-:-:S07]  /*16f0*/  VIMNMX R0, R0, R3, PT ;  /* 0x0000000300007248 */ /* 0x000fce0003fe0100 */
.L_x_5565:
[----:B------:R-:W-:Y:S01]  /*1700*/  @UP0 ULDC UR4, c[0x0][0x44c] ;  /* 0x0001130000040ab9 */ /* 0x000fe20000000800 */
[----:B------:R-:W-:Y:S01]  /*1710*/  VIADD R0, R0, 0x3f ;  /* 0x0000003f00007836 */ /* 0x000fe20000000000 */
[----:B------:R-:W-:Y:S01]  /*1720*/  UIMAD.WIDE.U32 UR4, UR42, UR4, URZ ;  /* 0x000000042a0472a5 */ /* 0x000fe2000f8e003f */
[----:B------:R-:W-:Y:S01]  /*1730*/  @UP0 ULDC UR8, c[0x0][0x450] ;  /* 0x0001140000080ab9 */ /* 0x000fe20000000800 */
[----:B------:R-:W-:Y:S02]  /*1740*/  UMOV UR7, UR42 ;  /* 0x0000002a00077c82 */ /* 0x000fe40008000000 */
[----:B------:R-:W-:Y:S01]  /*1750*/  @UP0 USHF.R.U32.HI UR7, URZ, UR8, UR5 ;  /* 0x000000083f070299 */ /* 0x000fe20008011605 */
[----:B------:R-:W-:Y:S02]  /*1760*/  SHF.R.S32.HI R3, RZ, 0x1f, R0 ;  /* 0x0000001fff037819 */ /* 0x000fe40000011400 */
[----:B------:R-:W-:Y:S01]  /*1770*/  ULDC UR4, c[0x0][0x9dc] ;  /* 0x0002770000047ab9 */ /* 0x000fe20000000800 */
[----:B------:R-:W-:Y:S01]  /*1780*/  UIADD3 UR49, UR7, UR49, -UR51 ;  /* 0x0000003107317290 */ /* 0x000fe2000fffe833 */
[----:B------:R-:W-:-:S03]  /*1790*/  LEA.HI R3, R3, R0, RZ, 0x6 ;  /* 0x0000000003037211 */ /* 0x000fc600078f30ff */
[----:B------:R-:W-:Y:S01]  /*17a0*/  UIADD3 UR4, UR49, -UR4, URZ ;  /* 0x8000000431047290 */ /* 0x000fe2000fffe03f */
[----:B------:R-:W-:-:S04]  /*17b0*/  SHF.R.S32.HI R3, RZ, 0x6, R3 ;  /* 0x00000006ff037819 */ /* 0x000fc80000011403 */
[----:B------:R-:W-:Y:S01]  /*17c0*/  VIMNMX R5, R3, UR6, PT ;  /* 0x0000000603057c48 */ /* 0x000fe2000bfe0100 */
[----:B------:R-:W-:Y:S01]  /*17d0*/  IMAD.U32 R3, RZ, RZ, UR4 ;  /* 0x00000004ff037e24 */ /* 0x000fe2000f8e00ff */
[----:B------:R-:W-:Y:S06]  /*17e0*/  @!P1 BRA `(.L_x_5568) ;  /* 0x0000000000409947 */ /* 0x000fec0003800000 */
[----:B------:R-:W-:-:S05]  /*17f0*/  IMAD.U32 R0, RZ, RZ, UR49 ;  /* 0x00000031ff007e24 */ /* 0x000fca000f8e00ff */
        /* <DEDUP_REMOVED lines=9> */
.L_x_5569:
[----:B------:R-:W-:-:S13]  /*1890*/  ISETP.NE.AND P0, PT, R9, 0x1, PT ;  /* 0x000000010900780c */ /* 0x000fda0003f05270 */
[----:B------:R-:W0:Y:S02]  /*18a0*/  @P0 LDC.64 R6, c[0x0][0x9e8] ;  /* 0x00027a00ff060b82 */ /* 0x000e240000000a00 */
[----:B0-----:R-:W-:-:S05]  /*18b0*/  @P0 IMAD.HI.U32 R4, R0, R6, RZ ;  /* 0x0000000600040227 */ /* 0x001fca00078e00ff */
[----:B------:R-:W-:-:S07]  /*18c0*/  @P0 SHF.R.U32.HI R0, RZ, R7, R4 ;  /* 0x00000007ff000219 */ /* 0x000fce0000011604 */
.L_x_5570:
[----:B------:R-:W-:-:S05]  /*18d0*/  IMAD R0, R0, R9, RZ ;  /* 0x0000000900007224 */ /* 0x000fca00078e02ff */
[----:B------:R-:W-:-:S07]  /*18e0*/  VIMNMX R3, R3, R0, !PT ;  /* 0x0000000003037248 */ /* 0x000fce0007fe0100 */
.L_x_5568:
        /* <DEDUP_REMOVED lines=69> */
[----:B------:R-:W-:Y:S01]  /*1d40*/  IMAD.MOV.U32 R12, RZ, RZ, RZ ;  /* 0x000000ffff0c7224 */ /* 0x000fe200078e00ff */
[----:B------:R-:W-:Y:S01]  /*1d50*/  CS2R R26, SRZ ;  /* 0x00000000001a7805 */ /* 0x000fe2000001ff00 */
[----:B------:R-:W-:Y:S02]  /*1d60*/  IMAD.MOV.U32 R169, RZ, RZ, RZ ;  /* 0x000000ffffa97224 */ /* 0x000fe400078e00ff */
[----:B------:R-:W-:Y:S02]  /*1d70*/  IMAD.MOV.U32 R14, RZ, RZ, RZ ;  /* 0x000000ffff0e7224 */ /* 0x000fe400078e00ff */
        /* <DEDUP_REMOVED lines=16> */
.L_x_5572:
[----:B------:R-:W-:Y:S01]  /*1e80*/  ULEA UR21, UR37, UR46, 0x3 ;  /* 0x0000002e25157291 */ /* 0x000fe2000f8e183f */
[----:B------:R-:W-:-:S05]  /*1e90*/  IMAD.U32 R0, RZ, RZ, UR38 ;  /* 0x00000026ff007e24 */ /* 0x000fca000f8e00ff */
[----:B------:R-:W-:-:S04]  /*1ea0*/  SHF.L.U32 R0, R0, 0x1f, RZ ;  /* 0x0000001f00007819 */ /* 0x000fc800000006ff */
[----:B------:R-:W0:Y:S02]  /*1eb0*/  SYNCS.PHASECHK.TRANS64.TRYWAIT P1, [UR21+0x28c50], R0 ;  /* 0x028c5000ff0075a7 */ /* 0x000e240008020155 */
[----:B0-----:R-:W-:Y:S05]  /*1ec0*/  @!P1 BRA `(.L_x_5573) ;  /* 0x00000160003c9947 */ /* 0x001fea0003800000 */
.L_x_5817:
        /* <DEDUP_REMOVED lines=45> */
.L_x_5579:
        /* <DEDUP_REMOVED lines=143> */
.L_x_5575:
[----:B------:R-:W-:Y:S01]  /*2a90*/  ULEA UR21, UR37, UR46, 0x3 ;  /* 0x0000002e25157291 */ /* 0x000fe2000f8e183f */
[----:B------:R-:W-:-:S05]  /*2aa0*/  IMAD.U32 R0, RZ, RZ, UR38 ;  /* 0x00000026ff007e24 */ /* 0x000fca000f8e00ff */
[----:B------:R-:W-:-:S04]  /*2ab0*/  SHF.L.U32 R0, R0, 0x1f, RZ ;  /* 0x0000001f00007819 */ /* 0x000fc800000006ff */
[----:B------:R0:W1:Y:S01]  /*2ac0*/  SYNCS.PHASECHK.TRANS64.TRYWAIT P1, [UR21+0x28c50], R0 ;  /* 0x028c5000ff0075a7 */ /* 0x0000620008020155 */
[----:B------:R-:W-:Y:S05]  /*2ad0*/  @!P0 BRA `(.L_x_5576) ;  /* 0x0000000000048947 */ /* 0x000fea0003800000 */
[----:B------:R-:W-:Y:S01]  /*2ae0*/  BPT.TRAP 0x1 ;  /* 0x000000040000795c */ /* 0x000fe20000300000 */
.L_x_5576:
[----:B-1----:R-:W-:Y:S05]  /*2af0*/  @P1 BRA `(.L_x_5577) ;  /* 0x0000000000081947 */ /* 0x002fea0003800000 */
[----:B------:R-:W1:Y:S02]  /*2b00*/  SYNCS.PHASECHK.TRANS64.TRYWAIT P1, [UR21+0x28c50], R0 ;  /* 0x028c5000ff0075a7 */ /* 0x000e640008020155 */
[----:B-1----:R-:W-:Y:S05]  /*2b10*/  @!P1 BRA `(.L_x_5578) ;  /* 0x0000015400409947 */ /* 0x002fea0003800000 */
.L_x_5577:
        /* <DEDUP_REMOVED lines=29> */
.L_x_5574:
        /* <DEDUP_REMOVED lines=144> */
.L_x_5564:
[----:B------:R-:W-:Y:S01]  /*35f0*/  ULDC UR4, c[0x0][0x448] ;  /* 0x0001120000047ab9 */ /* 0x000fe20000000800 */
[----:B------:R-:W-:Y:S02]  /*3600*/  UIADD3 UR7, UR42, 0x3f, URZ ;  /* 0x0000003f2a077890 */ /* 0x000fe4000fffe03f */
[----:B------:R-:W-:Y:S02]  /*3610*/  UISETP.NE.AND UP0, UPT, UR4, 0x1, UPT ;  /* 0x000000010400788c */ /* 0x000fe4000bf05270 */
[----:B------:R-:W-:Y:S01]  /*3620*/  UIADD3 UR10, UR49, 0x1, -UR51 ;  /* 0x00000001310a7890 */ /* 0x000fe2000fffe833 */
[----:B------:R-:W-:Y:S02]  /*3630*/  ULDC.64 UR4, c[0x0][0x9e0] ;  /* 0x0002780000047ab9 */ /* 0x000fe40000000a00 */
[----:B------:R-:W-:-:S06]  /*3640*/  UISETP.GE.AND UP1, UPT, UR5, 0x1, UPT ;  /* 0x000000010500788c */ /* 0x000fcc000bf26270 */
[----:B------:R-:W-:Y:S01]  /*3650*/  @UP0 ULDC UR8, c[0x0][0x44c] ;  /* 0x0001130000080ab9 */ /* 0x000fe20000000800 */
[----:B------:R-:W-:Y:S01]  /*3660*/  @UP0 ULDC UR11, c[0x0][0x450] ;  /* 0x00011400000b0ab9 */ /* 0x000fe20000000800 */
[----:B------:R-:W-:Y:S01]  /*3670*/  UIMAD.WIDE.U32 UR8, UR7, UR8, URZ ;  /* 0x00000008070872a5 */ /* 0x000fe2000f8e003f */
[----:B------:R-:W-:-:S03]  /*3680*/  PLOP3.LUT P1, PT, PT, PT, UP1, 0x80, 0x0 ;  /* 0x000000000000781c */ /* 0x000fc60003f2f018 */
[----:B------:R-:W-:-:S04]  /*3690*/  @UP0 USHF.R.U32.HI UR7, URZ, UR11, UR9 ;  /* 0x0000000b3f070299 */ /* 0x000fc80008011609 */
[----:B------:R-:W-:-:S04]  /*36a0*/  UIADD3 UR7, UR10, UR7, URZ ;  /* 0x000000070a077290 */ /* 0x000fc8000fffe03f */
[----:B------:R-:W-:-:S06]  /*36b0*/  UIADD3 UR4, UR7, UR4, URZ ;  /* 0x0000000407047290 */ /* 0x000fcc000fffe03f */
[----:B------:R-:W-:Y:S01]  /*36c0*/  IMAD.U32 R0, RZ, RZ, UR4 ;  /* 0x00000004ff007e24 */ /* 0x000fe2000f8e00ff */
[----:B------:R-:W-:Y:S06]  /*36d0*/  @!P1 BRA `(.L_x_5580) ;  /* 0x0000000000409947 */ /* 0x000fec0003800000 */
        /* <DEDUP_REMOVED lines=10> */
.L_x_5581:
[----:B------:R-:W-:-:S11]  /*3780*/  UISETP.NE.AND UP1, UPT, UR5, 0x1, UPT ;  /* 0x000000010500788c */ /* 0x000fd6000bf25270 */
[----:B------:R-:W-:Y:S02]  /*3790*/  @UP1 ULDC.64 UR10, c[0x0][0x9e8] ;  /* 0x00027a00000a1ab9 */ /* 0x000fe40000000a00 */
[----:B------:R-:W-:-:S04]  /*37a0*/  UIMAD.WIDE.U32 UR8, UR4, UR10, URZ ;  /* 0x0000000a040872a5 */ /* 0x000fc8000f8e003f */
[----:B------:R-:W-:-:S12]  /*37b0*/  @UP1 USHF.R.U32.HI UR4, URZ, UR11, UR9 ;  /* 0x0000000b3f041299 */ /* 0x000fd80008011609 */
.L_x_5582:
[----:B------:R-:W-:-:S06]  /*37c0*/  UIMAD UR4, UR4, UR5, UR5 ;  /* 0x00000005040472a4 */ /* 0x000fcc000f8e0205 */
[----:B------:R-:W-:-:S07]  /*37d0*/  VIMNMX R0, R0, UR4, PT ;  /* 0x0000000400007c48 */ /* 0x000fce000bfe0100 */
.L_x_5580:
[----:B------:R-:W-:Y:S01]  /*37e0*/  VIADD R0, R0, 0x3f ;  /* 0x0000003f00007836 */ /* 0x000fe20000000000 */
[----:B------:R-:W-:Y:S01]  /*37f0*/  @UP0 ULDC UR8, c[0x0][0x44c] ;  /* 0x0001130000080ab9 */ /* 0x000fe20000000800 */
[----:B------:R-:W-:Y:S01]  /*3800*/  @UP0 ULDC UR7, c[0x0][0x450] ;  /* 0x0001140000070ab9 */ /* 0x000fe20000000800 */
[----:B------:R-:W-:Y:S02]  /*3810*/  UIMAD.WIDE.U32 UR8, UR42, UR8, URZ ;  /* 0x000000082a0872a5 */ /* 0x000fe4000f8e003f */
[----:B------:R-:W-:Y:S01]  /*3820*/  SHF.R.S32.HI R3, RZ, 0x1f, R0 ;  /* 0x0000001fff037819 */ /* 0x000fe20000011400 */
[----:B------:R-:W-:Y:S01]  /*3830*/  UMOV UR4, UR42 ;  /* 0x0000002a00047c82 */ /* 0x000fe20008000000 */
[----:B------:R-:W-:Y:S02]  /*3840*/  @UP0 USHF.R.U32.HI UR4, URZ, UR7, UR9 ;  /* 0x000000073f040299 */ /* 0x000fe40008011609 */
[----:B------:R-:W-:Y:S01]  /*3850*/  LEA.HI R3, R3, R0, RZ, 0x6 ;  /* 0x0000000003037211 */ /* 0x000fe200078f30ff */
[----:B------:R-:W-:Y:S01]  /*3860*/  ULDC UR8, c[0x0][0x9dc] ;  /* 0x0002770000087ab9 */ /* 0x000fe20000000800 */
[----:B------:R-:W-:-:S02]  /*3870*/  UIADD3 UR4, UR4, UR49, -UR51 ;  /* 0x0000003104047290 */ /* 0x000fc4000fffe833 */
[----:B------:R-:W-:Y:S02]  /*3880*/  SHF.R.S32.HI R3, RZ, 0x6, R3 ;  /* 0x00000006ff037819 */ /* 0x000fe40000011403 */
[----:B------:R-:W-:Y:S02]  /*3890*/  UIADD3 UR8, UR4, -UR8, URZ ;  /* 0x8000000804087290 */ /* 0x000fe4000fffe03f */
[----:B------:R-:W-:Y:S01]  /*38a0*/  VIMNMX R168, R3, UR6, PT ;  /* 0x0000000603a87c48 */ /* 0x000fe2000bfe0100 */
[----:B------:R-:W-:Y:S09]  /*38b0*/  @!P1 BRA `(.L_x_5583) ;  /* 0x0000000000449947 */ /* 0x000ff20003800000 */
        /* <DEDUP_REMOVED lines=10> */
.L_x_5584:
[----:B------:R-:W-:-:S11]  /*3960*/  UISETP.NE.AND UP0, UPT, UR5, 0x1, UPT ;  /* 0x000000010500788c */ /* 0x000fd6000bf05270 */
[----:B------:R-:W-:Y:S02]  /*3970*/  @UP0 ULDC.64 UR10, c[0x0][0x9e8] ;  /* 0x00027a00000a0ab9 */ /* 0x000fe40000000a00 */
[----:B------:R-:W-:-:S04]  /*3980*/  UIMAD.WIDE.U32 UR6, UR4, UR10, URZ ;  /* 0x0000000a040672a5 */ /* 0x000fc8000f8e003f */
[----:B------:R-:W-:-:S12]  /*3990*/  @UP0 USHF.R.U32.HI UR4, URZ, UR11, UR7 ;  /* 0x0000000b3f040299 */ /* 0x000fd80008011607 */
.L_x_5585:
[----:B------:R-:W-:-:S04]  /*39a0*/  UIMAD UR4, UR4, UR5, URZ ;  /* 0x00000005040472a4 */ /* 0x000fc8000f8e023f */
[----:B------:R-:W-:-:S04]  /*39b0*/  UISETP.LT.AND UP0, UPT, UR8, UR4, UPT ;  /* 0x000000040800728c */ /* 0x000fc8000bf01270 */
[----:B------:R-:W-:-:S12]  /*39c0*/  USEL UR8, UR8, UR4, !UP0 ;  /* 0x0000000408087287 */ /* 0x000fd8000c000000 */
.L_x_5583:
[----:B------:R-:W-:Y:S01]  /*39d0*/  USHF.R.S32.HI UR4, URZ, 0x1f, UR8 ;  /* 0x0000001f3f047899 */ /* 0x000fe20008011408 */
[----:B------:R-:W-:Y:S01]  /*39e0*/  PLOP3.LUT P0, PT, PT, PT, PT, 0x80, 0x0 ;  /* 0x000000000000781c */ /* 0x000fe20003f0f070 */
[----:B------:R-:W-:Y:S01]  /*39f0*/  IMAD.MOV.U32 R0, RZ, RZ, RZ ;  /* 0x000000ffff007224 */ /* 0x000fe200078e00ff */
[----:B------:R-:W-:Y:S01]  /*3a00*/  CS2R R150, SRZ ;  /* 0x0000000000967805 */ /* 0x000fe2000001ff00 */
[----:B------:R-:W-:Y:S01]  /*3a10*/  ULEA.HI UR4, UR4, UR8, URZ, 0x6 ;  /* 0x0000000804047291 */ /* 0x000fe2000f8f303f */
[----:B------:R-:W-:Y:S01]  /*3a20*/  IMAD.MOV.U32 R3, RZ, RZ, RZ ;  /* 0x000000ffff037224 */ /* 0x000fe200078e00ff */
[----:B------:R-:W-:Y:S02]  /*3a30*/  CS2R R148, SRZ ;  /* 0x0000000000947805 */ /* 0x000fe4000001ff00 */
[----:B------:R-:W-:Y:S01]  /*3a40*/  CS2R R146, SRZ ;  /* 0x0000000000927805 */ /* 0x000fe2000001ff00 */
[----:B------:R-:W-:Y:S01]  /*3a50*/  USHF.R.S32.HI UR4, URZ, 0x6, UR4 ;  /* 0x000000063f047899 */ /* 0x000fe20008011404 */
[----:B------:R-:W-:-:S02]  /*3a60*/  CS2R R144, SRZ ;  /* 0x0000000000907805 */ /* 0x000fc4000001ff00 */
[----:B------:R-:W-:Y:S02]  /*3a70*/  CS2R R142, SRZ ;  /* 0x00000000008e7805 */ /* 0x000fe4000001ff00 */
[----:B------:R-:W-:Y:S01]  /*3a80*/  CS2R R140, SRZ ;  /* 0x00000000008c7805 */ /* 0x000fe2000001ff00 */
[----:B------:R-:W-:Y:S01]  /*3a90*/  UISETP.LT.AND UP0, UPT, URZ, UR4, UPT ;  /* 0x000000043f00728c */ /* 0x000fe2000bf01270 */
[----:B------:R-:W-:Y:S02]  /*3aa0*/  CS2R R138, SRZ ;  /* 0x00000000008a7805 */ /* 0x000fe4000001ff00 */
[----:B------:R-:W-:Y:S02]  /*3ab0*/  CS2R R136, SRZ ;  /* 0x0000000000887805 */ /* 0x000fe4000001ff00 */
[----:B------:R-:W-:Y:S01]  /*3ac0*/  CS2R R134, SRZ ;  /* 0x0000000000867805 */ /* 0x000fe2000001ff00 */
[----:B------:R-:W-:Y:S01]  /*3ad0*/  USEL UR48, URZ, UR4, !UP0 ;  /* 0x000000043f307287 */ /* 0x000fe2000c000000 */
[----:B------:R-:W-:-:S02]  /*3ae0*/  CS2R R132, SRZ ;  /* 0x0000000000847805 */ /* 0x000fc4000001ff00 */
[----:B------:R-:W-:Y:S02]  /*3af0*/  CS2R R130, SRZ ;  /* 0x0000000000827805 */ /* 0x000fe4000001ff00 */
[----:B------:R-:W-:Y:S02]  /*3b00*/  CS2R R128, SRZ ;  /* 0x0000000000807805 */ /* 0x000fe4000001ff00 */
[----:B------:R-:W-:Y:S02]  /*3b10*/  CS2R R126, SRZ ;  /* 0x00000000007e7805 */ /* 0x000fe4000001ff00 */
[----:B------:R-:W-:Y:S02]  /*3b20*/  CS2R R124, SRZ ;  /* 0x00000000007c7805 */ /* 0x000fe4000001ff00 */
[----:B------:R-:W-:Y:S02]  /*3b30*/  ISETP.GT.AND P1, PT, R168, UR48, PT ;  /* 0x00000030a8007c0c */ /* 0x000fe4000bf24270 */
        /* <DEDUP_REMOVED lines=48> */
[----:B------:R-:W-:Y:S01]  /*3e40*/  CS2R R26, SRZ ;  /* 0x00000000001a7805 */ /* 0x000fe2000001ff00 */
[----:B------:R-:W-:Y:S02]  /*3e50*/  IMAD.MOV.U32 R169, RZ, RZ, RZ ;  /* 0x000000ffffa97224 */ /* 0x000fe400078e00ff */
[----:B------:R-:W-:-:S02]  /*3e60*/  IMAD.MOV.U32 R14, RZ, RZ, RZ ;  /* 0x000000ffff0e7224 */ /* 0x000fc400078e00ff */
        /* <DEDUP_REMOVED lines=32> */
.L_x_5586:
        /* <DEDUP_REMOVED lines=9> */
.L_x_5818:
[----:B------:R-:W-:Y:S05]  /*4100*/  @!P0 BRA `(.L_x_5588) ;  /* 0x0000000000048947 */ /* 0x000fea0003800000 */
[----:B------:R-:W-:Y:S01]  /*4110*/  BPT.TRAP 0x1 ;  /* 0x000000040000795c */ /* 0x000fe20000300000 */
.L_x_5588:
[----:B------:R-:W-:Y:S02]  /*4120*/  IMAD.U32 R7, RZ, RZ, UR37 ;  /* 0x00000025ff077e24 */ /* 0x000fe4000f8e00ff */
[----:B------:R-:W-:-:S03]  /*4130*/  IMAD.U32 R8, RZ, RZ, UR38 ;  /* 0x00000026ff087e24 */ /* 0x000fc6000f8e00ff */
[----:B------:R-:W-:Y:S02]  /*4140*/  LEA R7, R7, UR46, 0x3 ;  /* 0x0000002e07077c11 */ /* 0x000fe4000f8e18ff */
[----:B------:R-:W-:-:S04]  /*4150*/  SHF.L.U32 R8, R8, 0x1f, RZ ;  /* 0x0000001f08087819 */ /* 0x000fc800000006ff */
[----:B------:R1:W2:Y:S01]  /*4160*/  SYNCS.PHASECHK.TRANS64.TRYWAIT P1, [R7+URZ+0x28c30], R8 ;  /* 0x028c3008070075a7 */ /* 0x0002a2000802017f */
[----:B------:R-:W-:Y:S05]  /*4170*/  @!P0 BRA `(.L_x_5589) ;  /* 0x0000000000048947 */ /* 0x000fea0003800000 */
[----:B------:R-:W-:Y:S01]  /*4180*/  BPT.TRAP 0x1 ;  /* 0x000000040000795c */ /* 0x000fe20000300000 */
.L_x_5589:
[----:B--2---:R-:W-:Y:S05]  /*4190*/  @P1 BRA `(.L_x_5590) ;  /* 0x0000000000081947 */ /* 0x004fea0003800000 */
[----:B------:R-:W2:Y:S02]  /*41a0*/  SYNCS.PHASECHK.TRANS64.TRYWAIT P1, [R7+URZ+0x28c30], R8 ;  /* 0x028c3008070075a7 */ /* 0x000ea4000802017f */
[----:B--2---:R-:W-:Y:S05]  /*41b0*/  @!P1 BRA `(.L_x_5591) ;  /* 0x0000013c00c89947 */ /* 0x004fea0003800000 */
.L_x_5590:
        /* <DEDUP_REMOVED lines=15> */
[----:B------:R-:W-:Y:S01]  /*42b0*/  VIADD R3, R185, UR42 ;  /* 0x0000002ab9037c36 */ /* 0x000fe20008000000 */
[----:B------:R-:W-:Y:S01]  /*42c0*/  UMOV UR7, 0x40000040 ;  /* 0x4000004000077882 */ /* 0x000fe20000000000 */
[----:B------:R-:W-:Y:S01]  /*42d0*/  UMOV UR5, 0x40000040 ;  /* 0x4000004000057882 */ /* 0x000fe20000000000 */
[----:B------:R-:W-:Y:S01]  /*42e0*/  ULOP3.LUT UR4, UR4, 0x3fff, URZ, 0xc0, !UPT ;  /* 0x00003fff04047892 */ /* 0x000fe2000f8ec03f */
[----:B------:R-:W-:Y:S01]  /*42f0*/  IMAD.MOV.U32 R4, RZ, RZ, R3 ;  /* 0x000000ffff047224 */ /* 0x000fe200078e0003 */
[----:B------:R-:W-:Y:S01]  /*4300*/  UMOV UR11, 0x40000040 ;  /* 0x40000040000b7882 */ /* 0x000fe20000000000 */
[----:B------:R-:W-:Y:S01]  /*4310*/  UMOV UR9, 0x40000040 ;  /* 0x4000004000097882 */ /* 0x000fe20000000000 */
[----:B------:R-:W-:-:S02]  /*4320*/  ULEA UR18, UR37, UR18, 0x9 ;  /* 0x0000001225127291 */ /* 0x000fc4000f8e483f */
[----:B------:R-:W-:Y:S02]  /*4330*/  ULOP3.LUT UR16, UR4, 0x10000, URZ, 0xfc, !UPT ;  /* 0x0001000004107892 */ /* 0x000fe4000f8efc3f */
[----:B------:R-:W-:Y:S02]  /*4340*/  UIADD3 UR6, UR18, 0x2, URZ ;  /* 0x0000000212067890 */ /* 0x000fe4000fffe03f */
[----:B------:R-:W-:Y:S02]  /*4350*/  UIADD3 UR4, UR16, 0x2, URZ ;  /* 0x0000000210047890 */ /* 0x000fe4000fffe03f */
[----:B------:R-:W-:Y:S02]  /*4360*/  UIADD3 UR10, UR18, 0x4, URZ ;  /* 0x00000004120a7890 */ /* 0x000fe4000fffe03f */
[----:B------:R-:W-:Y:S02]  /*4370*/  UIADD3 UR8, UR16, 0x4, URZ ;  /* 0x0000000410087890 */ /* 0x000fe4000fffe03f */
[----:B------:R-:W-:Y:S01]  /*4380*/  HGMMA.64x64x16.F32 R24, gdesc[UR16], RZ, !UPT, gsb0 ;  /* 0x00e00000101879f0 */ /* 0x000fe2000c0008ff */
[----:B------:R-:W-:-:S02]  /*4390*/  UIADD3 UR14, UR18, 0x6, URZ ;  /* 0x00000006120e7890 */ /* 0x000fc4000fffe03f */
[----:B------:R-:W-:Y:S01]  /*43a0*/  UIADD3 UR12, UR16, 0x6, URZ ;  /* 0x00000006100c7890 */ /* 0x000fe2000fffe03f */
[----:B------:R-:W-:Y:S01]  /*43b0*/  UMOV UR15, 0x40000040 ;  /* 0x40000040000f7882 */ /* 0x000fe20000000000 */
[----:B------:R-:W-:Y:S01]  /*43c0*/  UMOV UR13, 0x40000040 ;  /* 0x40000040000d7882 */ /* 0x000fe20000000000 */
[----:B------:R-:W-:Y:S02]  /*43d0*/  ULDC UR20, c[0x0][0x9dc] ;  /* 0x0002770000147ab9 */ /* 0x000fe40000000800 */
[----:B------:R-:W-:Y:S01]  /*43e0*/  ULOP3.LUT UR20, URZ, UR20, URZ, 0x33, !UPT ;  /* 0x000000143f147292 */ /* 0x000fe2000f8e333f */
[----:B------:R-:W-:Y:S02]  /*43f0*/  WARPGROUP.DEPBAR.LE gsb0, 0x0 ;  /* 0x00008000000079c5 */ /* 0x000fe40000010000 */
[----:B------:R-:W-:-:S06]  /*4400*/  WARPGROUP.ARRIVE ;  /* 0x00000000000079c5 */ /* 0x000fcc0000000000 */
[----:B------:R-:W-:Y:S01]  /*4410*/  HGMMA.64x64x16.F32 R24, gdesc[UR4], R24, gsb0 ;  /* 0x00e00000041879f0 */ /* 0x000fe20008000818 */
[----:B------:R-:W-:Y:S01]  /*4420*/  ULDC UR7, c[0x0][0x448] ;  /* 0x0001120000077ab9 */ /* 0x000fe20000000800 */
[----:B------:R-:W-:Y:S01]  /*4430*/  ULDC UR6, c[0x0][0x9d8] ;  /* 0x0002760000067ab9 */ /* 0x000fe20000000800 */
[----:B------:R-:W-:-:S06]  /*4440*/  UISETP.NE.AND UP0, UPT, UR7, 0x1, UPT ;  /* 0x000000010700788c */ /* 0x000fcc000bf05270 */
[----:B------:R-:W-:Y:S02]  /*4450*/  PLOP3.LUT P2, PT, PT, PT, UP0, 0x80, 0x0 ;  /* 0x000000000000781c */ /* 0x000fe40003f4f008 */
[----:B------:R-:W-:-:S03]  /*4460*/  PLOP3.LUT P3, PT, PT, PT, UP0, 0x80, 0x0 ;  /* 0x000000000000781c */ /* 0x000fc60003f6f008 */
[----:B------:R-:W-:-:S08]  /*4470*/  @UP0 ULDC UR7, c[0x0][0x44c] ;  /* 0x0001130000070ab9 */ /* 0x000fd00000000800 */
[----:B------:R-:W-:Y:S01]  /*4480*/  @P2 IMAD.HI.U32 R5, R3, UR7, RZ ;  /* 0x0000000703052c27 */ /* 0x000fe2000f8e00ff */
[----:B------:R-:W-:-:S03]  /*4490*/  @UP0 ULDC UR7, c[0x0][0x450] ;  /* 0x0001140000070ab9 */ /* 0x000fc60000000800 */
[----:B------:R-:W-:Y:S01]  /*44a0*/  @!P1 VIADD R3, R7, 0x28c40 ;  /* 0x00028c4007039836 */ /* 0x000fe20000000000 */
[----:B------:R-:W-:Y:S01]  /*44b0*/  @P3 SHF.R.U32.HI R4, RZ, UR7, R5 ;  /* 0x00000007ff043c19 */ /* 0x000fe20008011605 */
[----:B------:R-:W-:-:S03]  /*44c0*/  IMAD.MOV.U32 R5, RZ, RZ, -0x40 ;  /* 0xffffffc0ff057424 */ /* 0x000fc600078e00ff */
[----:B------:R-:W-:Y:S01]  /*44d0*/  @!P1 PRMT R3, RZ, 0x654, R3 ;  /* 0x00000654ff039816 */ /* 0x000fe20000000003 */
[----:B------:R-:W0:Y:S01]  /*44e0*/  SHFL.IDX PT, R9, R4, RZ, 0x1c1f ;  /* 0x001c1fff04097589 */ /* 0x000e2200000e0000 */
[----:B------:R-:W-:Y:S02]  /*44f0*/  WARPGROUP.DEPBAR.LE gsb0, 0x0 ;  /* 0x00008000000079c5 */ /* 0x000fe40000010000 */
[----:B------:R-:W-:-:S06]  /*4500*/  WARPGROUP.ARRIVE ;  /* 0x00000000000079c5 */ /* 0x000fcc0000000000 */
[----:B------:R-:W-:Y:S03]  /*4510*/  HGMMA.64x64x16.F32 R24, gdesc[UR8], R24, gsb0 ;  /* 0x00e00000081879f0 */ /* 0x000fe60008000818 */
[----:B------:R-:W-:Y:S02]  /*4520*/  WARPGROUP.DEPBAR.LE gsb0, 0x0 ;  /* 0x00008000000079c5 */ /* 0x000fe40000010000 */
[----:B------:R-:W-:-:S06]  /*4530*/  WARPGROUP.ARRIVE ;  /* 0x00000000000079c5 */ /* 0x000fcc0000000000 */
[----:B------:R-:W-:Y:S01]  /*4540*/  HGMMA.64x64x16.F32 R24, gdesc[UR12], R24, gsb0 ;  /* 0x00e000000c1879f0 */ /* 0x000fe20008000818 */
[----:B------:R-:W-:Y:S02]  /*4550*/  ULDC.64 UR14, c[0x0][0x9e0] ;  /* 0x00027800000e7ab9 */ /* 0x000fe40000000a00 */
[----:B------:R-:W-:-:S06]  /*4560*/  UISETP.GE.AND UP1, UPT, UR15, 0x1, UPT ;  /* 0x000000010f00788c */ /* 0x000fcc000bf26270 */
[----:B------:R-:W-:Y:S01]  /*4570*/  PLOP3.LUT P2, PT, PT, PT, UP1, 0x40, 0x0 ;  /* 0x000000000000781c */ /* 0x000fe20003f4e818 */
[----:B------:R-:W-:Y:S02]  /*4580*/  WARPGROUP.DEPBAR.LE gsb0, 0x0 ;  /* 0x00008000000079c5 */ /* 0x000fe40000010000 */
        /* <DEDUP_REMOVED lines=8> */
[----:B---3--:R-:W-:-:S02]  /*4610*/  IMAD R3, R168, R5, 0x41 ;  /* 0x00000041a8037424 */ /* 0x008fc400078e0205 */
        /* <DEDUP_REMOVED lines=20> */
[----:B------:R-:W-:Y:S01]  /*4760*/  IADD3 R5, -R2, UR49, R3 ;  /* 0x0000003102057c10 */ /* 0x000fe2000fffe103 */
[----:B------:R-:W-:Y:S01]  /*4770*/  FMUL.FTZ R31, R31, UR6 ;  /* 0x000000061f1f7c20 */ /* 0x000fe20008410000 */
[----:B------:R-:W3:Y:S01]  /*4780*/  MUFU.TANH R24, R24 ;  /* 0x0000001800187308 */ /* 0x000ee20000002400 */
[----:B------:R-:W-:Y:S01]  /*4790*/  FMUL.FTZ R35, R35, UR6 ;  /* 0x0000000623237c20 */ /* 0x000fe20008410000 */
[----:B------:R-:W-:Y:S01]  /*47a0*/  FMUL.FTZ R30, R30, UR6 ;  /* 0x000000061e1e7c20 */ /* 0x000fe20008410000 */
[----:B------:R-:W-:Y:S01]  /*47b0*/  FMUL.FTZ R34, R34, UR6 ;  /* 0x0000000622227c20 */ /* 0x000fe20008410000 */
[----:B------:R-:W-:-:S02]  /*47c0*/  VIADD R5, R5, -UR51 ;  /* 0x8000003305057c36 */ /* 0x000fc40008000000 */
[----:B------:R-:W-:Y:S02]  /*47d0*/  FMUL.FTZ R38, R38, UR6 ;  /* 0x0000000626267c20 */ /* 0x000fe40008410000 */
        /* <DEDUP_REMOVED lines=28> */
[----:B-----5:R-:W-:-:S07]  /*49a0*/  LEA R31, R168, 0xffffffc0, 0x6 ;  /* 0xffffffc0a81f7811 */ /* 0x020fce00078e30ff */
[----:B------:R5:W0:Y:S01]  /*49b0*/  MUFU.TANH R10, R30 ;  /* 0x0000001e000a7308 */ /* 0x000a220000002400 */
[----:B-1----:R-:W-:-:S07]  /*49c0*/  VIADD R35, R5, UR14 ;  /* 0x0000000e05237c36 */ /* 0x002fce0008000000 */
[----:B------:R1:W2:Y:S01]  /*49d0*/  MUFU.TANH R12, R34 ;  /* 0x00000022000c7308 */ /* 0x0002a20000002400 */
[----:B-----5:R-:W-:-:S07]  /*49e0*/  IADD3 R30, -R2, UR49, -R31 ;  /* 0x00000031021e7c10 */ /* 0x020fce000fffe91f */
[----:B------:R5:W2:Y:S01]  /*49f0*/  MUFU.TANH R14, R38 ;  /* 0x00000026000e7308 */ /* 0x000aa20000002400 */
[----:B-1----:R-:W-:-:S04]  /*4a00*/  VIADD R34, R5, UR20 ;  /* 0x0000001405227c36 */ /* 0x002fc80008000000 */
[----:B0-----:R-:W-:Y:S02]  /*4a10*/  IMAD.IADD R5, R34, 0x1, R9 ;  /* 0x0000000122057824 */ /* 0x001fe400078e0209 */
[----:B-----5:R-:W-:Y:S01]  /*4a20*/  VIADD R38, R3, 0xffffffff ;  /* 0xffffffff03267836 */ /* 0x020fe20000000000 */
[----:B------:R-:W-:Y:S01]  /*4a30*/  VIADDMNMX R3, R9, R35, R30, PT ;  /* 0x0000002309037246 */ /* 0x000fe2000380011e */
[----:B---34-:R-:W-:Y:S06]  /*4a40*/  @P2 BRA `(.L_x_5592) ;  /* 0x00000000005c2947 */ /* 0x018fec0003800000 */
[----:B------:R-:W-:Y:S01]  /*4a50*/  IMAD.U32 R6, RZ, RZ, UR51 ;  /* 0x00000033ff067e24 */ /* 0x000fe2000f8e00ff */
[----:B------:R-:W-:Y:S04]  /*4a60*/  BSSY B0, `(.L_x_5593) ;  /* 0x0000011000007945 */ /* 0x000fe80003800000 */
[----:B------:R-:W-:-:S04]  /*4a70*/  IADD3 R6, -R6, UR49, R9 ;  /* 0x0000003106067c10 */ /* 0x000fc8000fffe109 */
[----:B------:R-:W-:-:S13]  /*4a80*/  ISETP.GT.AND P2, PT, R6, -0x1, PT ;  /* 0xffffffff0600780c */ /* 0x000fda0003f44270 */
[----:B------:R-:W-:Y:S05]  /*4a90*/  @P2 BRA `(.L_x_5594) ;  /* 0x0000000000202947 */ /* 0x000fea0003800000 */
[----:B------:R-:W-:Y:S01]  /*4aa0*/  UISETP.NE.AND UP2, UPT, UR15, 0x1, UPT ;  /* 0x000000010f00788c */ /* 0x000fe2000bf45270 */
[----:B------:R-:W-:-:S05]  /*4ab0*/  LOP3.LUT R6, RZ, R6, RZ, 0x33, !PT ;  /* 0x00000006ff067212 */ /* 0x000fca00078e33ff */
[----:B------:R-:W-:-:S05]  /*4ac0*/  PLOP3.LUT P2, PT, PT, PT, UP2, 0x80, 0x0 ;  /* 0x000000000000781c */ /* 0x000fca0003f4f028 */
[----:B------:R-:W-:-:S08]  /*4ad0*/  @UP2 ULDC.64 UR6, c[0x0][0x9e8] ;  /* 0x00027a0000062ab9 */ /* 0x000fd00000000a00 */
[----:B------:R-:W-:-:S05]  /*4ae0*/  @P2 IMAD.HI.U32 R9, R6, UR6, RZ ;  /* 0x0000000606092c27 */ /* 0x000fca000f8e00ff */
[----:B------:R-:W-:-:S04]  /*4af0*/  @P2 SHF.R.U32.HI R6, RZ, UR7, R9 ;  /* 0x00000007ff062c19 */ /* 0x000fc80008011609 */
[----:B------:R-:W-:Y:S01]  /*4b00*/  LOP3.LUT R6, RZ, R6, RZ, 0x33, !PT ;  /* 0x00000006ff067212 */ /* 0x000fe200078e33ff */
[----:B------:R-:W-:Y:S06]  /*4b10*/  BRA `(.L_x_5595) ;  /* 0x0000000000147947 */ /* 0x000fec0003800000 */
.L_x_5594:
[----:B------:R-:W-:-:S06]  /*4b20*/  UISETP.NE.AND UP2, UPT, UR15, 0x1, UPT ;  /* 0x000000010f00788c */ /* 0x000fcc000bf45270 */
[----:B------:R-:W-:-:S05]  /*4b30*/  PLOP3.LUT P2, PT, PT, PT, UP2, 0x80, 0x0 ;  /* 0x000000000000781c */ /* 0x000fca0003f4f028 */
[----:B------:R-:W-:-:S08]  /*4b40*/  @UP2 ULDC.64 UR6, c[0x0][0x9e8] ;  /* 0x00027a0000062ab9 */ /* 0x000fd00000000a00 */
[----:B------:R-:W-:-:S05]  /*4b50*/  @P2 IMAD.HI.U32 R9, R6, UR6, RZ ;  /* 0x0000000606092c27 */ /* 0x000fca000f8e00ff */
[----:B------:R-:W-:-:S07]  /*4b60*/  @P2 SHF.R.U32.HI R6, RZ, UR7, R9 ;  /* 0x00000007ff062c19 */ /* 0x000fce0008011609 */
.L_x_5595:
[----:B------:R-:W-:Y:S05]  /*4b70*/  BSYNC B0 ;  /* 0x0000000000007941 */ /* 0x000fea0003800000 */
.L_x_5593:
[----:B------:R-:W-:-:S04]  /*4b80*/  IMAD R9, R6, UR15, -R31 ;  /* 0x0000000f06097c24 */ /* 0x000fc8000f8e0a1f */
[----:B------:R-:W-:-:S05]  /*4b90*/  IMAD.IADD R6, R9, 0x1, -R2 ;  /* 0x0000000109067824 */ /* 0x000fca00078e0a02 */
[----:B------:R-:W-:Y:S02]  /*4ba0*/  VIMNMX R5, R5, R6, !PT ;  /* 0x0000000605057248 */ /* 0x000fe40007fe0100 */
[----:B------:R-:W-:-:S07]  /*4bb0*/  VIADDMNMX R3, R6, UR15, R3, PT ;  /* 0x0000000f06037c46 */ /* 0x000fce000b800103 */
.L_x_5592:
[C---:B------:R-:W-:Y:S02]  /*4bc0*/  ISETP.GE.AND P2, PT, R38.reuse, 0x2, PT ;  /* 0x000000022600780c */ /* 0x040fe40003f46270 */
[C---:B------:R-:W-:Y:S02]  /*4bd0*/  ISETP.GE.AND P6, PT, R38.reuse, 0xa, PT ;  /* 0x0000000a2600780c */ /* 0x040fe40003fc6270 */
[----:B------:R-:W-:Y:S02]  /*4be0*/  ISETP.GT.AND P4, PT, R5, 0x1, !P2 ;  /* 0x000000010500780c */ /* 0x000fe40005784270 */
[----:B------:R-:W-:Y:S02]  /*4bf0*/  ISETP.GE.AND P3, PT, R38, 0x9, PT ;  /* 0x000000092600780c */ /* 0x000fe40003f66270 */
[----:B------:R-:W-:Y:S02]  /*4c00*/  ISETP.LT.OR P4, PT, R3, 0x2, P4 ;  /* 0x000000020300780c */ /* 0x000fe40002781670 */
[----:B------:R-:W-:-:S02]  /*4c10*/  ISETP.GT.AND P5, PT, R5, 0x8, !P3 ;  /* 0x000000080500780c */ /* 0x000fc40005fa4270 */
[----:B------:R-:W-:Y:S02]  /*4c20*/  FSEL R42, R25, -INF , !P4 ;  /* 0xff800000192a7808 */ /* 0x000fe40006000000 */
[----:B------:R-:W-:Y:S02]  /*4c30*/  ISETP.GT.AND P4, PT, R5, 0x9, !P6 ;  /* 0x000000090500780c */ /* 0x000fe40007784270 */
[----:B------:R-:W-:Y:S02]  /*4c40*/  P2R R25, PR, RZ, 0x40 ;  /* 0x00000040ff197803 */ /* 0x000fe40000000000 */
        /* <DEDUP_REMOVED lines=68> */
[----:B------:R-:W-:Y:S02]  /*5090*/  PLOP3.LUT P6, PT, PT, PT, UP1, 0x40, 0x0 ;  /* 0x000000000000781c */ /* 0x000fe40003fce818 */
[----:B0-----:R-:W-:Y:S01]  /*50a0*/  VIADDMNMX R3, R5, R35, R30, PT ;  /* 0x0000002305037246 */ /* 0x001fe2000380011e */
[----:B------:R-:W-:-:S10]  /*50b0*/  IMAD.IADD R6, R34, 0x1, R5 ;  /* 0x0000000122067824 */ /* 0x000fd400078e0205 */
[----:B------:R-:W-:Y:S05]  /*50c0*/  @P6 BRA `(.L_x_5596) ;  /* 0x0000000000646947 */ /* 0x000fea0003800000 */
        /* <DEDUP_REMOVED lines=9> */
[----:B------:R-:W-:Y:S01]  /*5160*/  @P6 IMAD.HI.U32 R5, R4, UR6, RZ ;  /* 0x0000000604056c27 */ /* 0x000fe2000f8e00ff */
[----:B------:R-:W-:-:S13]  /*5170*/  PLOP3.LUT P6, PT, PT, PT, UP2, 0x80, 0x0 ;  /* 0x000000000000781c */ /* 0x000fda0003fcf028 */
[----:B------:R-:W-:-:S04]  /*5180*/  @P6 SHF.R.U32.HI R4, RZ, UR7, R5 ;  /* 0x00000007ff046c19 */ /* 0x000fc80008011605 */
[----:B------:R-:W-:Y:S01]  /*5190*/  LOP3.LUT R4, RZ, R4, RZ, 0x33, !PT ;  /* 0x00000004ff047212 */ /* 0x000fe200078e33ff */
[----:B------:R-:W-:Y:S06]  /*51a0*/  BRA `(.L_x_5599) ;  /* 0x0000000000187947 */ /* 0x000fec0003800000 */
.L_x_5598:
[----:B------:R-:W-:-:S06]  /*51b0*/  UISETP.NE.AND UP2, UPT, UR15, 0x1, UPT ;  /* 0x000000010f00788c */ /* 0x000fcc000bf45270 */
[----:B------:R-:W-:-:S05]  /*51c0*/  PLOP3.LUT P6, PT, PT, PT, UP2, 0x80, 0x0 ;  /* 0x000000000000781c */ /* 0x000fca0003fcf028 */
[----:B------:R-:W-:-:S08]  /*51d0*/  @UP2 ULDC.64 UR6, c[0x0][0x9e8] ;  /* 0x00027a0000062ab9 */ /* 0x000fd00000000a00 */
[----:B------:R-:W-:Y:S01]  /*51e0*/  @P6 IMAD.HI.U32 R5, R4, UR6, RZ ;  /* 0x0000000604056c27 */ /* 0x000fe2000f8e00ff */
[----:B------:R-:W-:-:S13]  /*51f0*/  PLOP3.LUT P6, PT, PT, PT, UP2, 0x80, 0x0 ;  /* 0x000000000000781c */ /* 0x000fda0003fcf028 */
[----:B------:R-:W-:-:S07]  /*5200*/  @P6 SHF.R.U32.HI R4, RZ, UR7, R5 ;  /* 0x00000007ff046c19 */ /* 0x000fce0008011605 */
.L_x_5599:
[----:B------:R-:W-:Y:S05]  /*5210*/  BSYNC B0 ;  /* 0x0000000000007941 */ /* 0x000fea0003800000 */
.L_x_5597:
[----:B------:R-:W-:-:S04]  /*5220*/  IMAD R5, R4, UR15, -R31 ;  /* 0x0000000f04057c24 */ /* 0x000fc8000f8e0a1f */
[----:B------:R-:W-:-:S05]  /*5230*/  IMAD.IADD R5, R5, 0x1, -R2 ;  /* 0x0000000105057824 */ /* 0x000fca00078e0a02 */
[----:B------:R-:W-:Y:S02]  /*5240*/  VIMNMX R6, R6, R5, !PT ;  /* 0x0000000506067248 */ /* 0x000fe40007fe0100 */
[----:B------:R-:W-:-:S07]  /*5250*/  VIADDMNMX R3, R5, UR15, R3, PT ;  /* 0x0000000f05037c46 */ /* 0x000fce000b800103 */
.L_x_5596:
[----:B------:R-:W-:Y:S01]  /*5260*/  BAR.SYNC.DEFER_BLOCKING 0xf, 0x100 ;  /* 0x03c4000000007b1d */ /* 0x000fe20000010000 */
[----:B------:R-:W-:Y:S02]  /*5270*/  ISETP.GT.AND P2, PT, R6, 0x1, !P2 ;  /* 0x000000010600780c */ /* 0x000fe40005744270 */
[----:B------:R-:W-:Y:S02]  /*5280*/  ISETP.NE.AND P6, PT, R9, RZ, PT ;  /* 0x000000ff0900720c */ /* 0x000fe40003fc5270 */
[----:B------:R-:W-:Y:S01]  /*5290*/  ISETP.LT.OR P2, PT, R3, 0x2, P2 ;  /* 0x000000020300780c */ /* 0x000fe20001741670 */
[----:B------:R-:W-:Y:S01]  /*52a0*/  ULDC UR10, c[0x0][0x988] ;  /* 0x00026200000a7ab9 */ /* 0x000fe20000000800 */
        /* <DEDUP_REMOVED lines=15> */
[----:B--2---:R-:W-:Y:S02]  /*53a0*/  FSEL R12, R12, -INF , !P2 ;  /* 0xff8000000c0c7808 */ /* 0x004fe40005000000 */
[----:B------:R-:W-:Y:S02]  /*53b0*/  ISETP.NE.AND P2, PT, R29, RZ, PT ;  /* 0x000000ff1d00720c */ /* 0x000fe40003f45270 */
[----:B------:R-:W-:Y:S02]  /*53c0*/  FMNMX.FTZ R5, R40, R5, !PT ;  /* 0x0000000528057209 */ /* 0x000fe40007810000 */
[C---:B------:R-:W-:Y:S02]  /*53d0*/  ISETP.GT.AND P2, PT, R6.reuse, 0x11, !P2 ;  /* 0x000000110600780c */ /* 0x040fe40005744270 */
[----:B------:R-:W-:Y:S02]  /*53e0*/  ISETP.GT.AND P3, PT, R6, 0x8, !P3 ;  /* 0x000000080600780c */ /* 0x000fe40005f64270 */
[----:B------:R-:W-:-:S02]  /*53f0*/  ISETP.LT.OR P2, PT, R3, 0x12, P2 ;  /* 0x000000120300780c */ /* 0x000fc40001741670 */
[----:B------:R-:W-:Y:S02]  /*5400*/  FMNMX.FTZ R5, R68, R5, !PT ;  /* 0x0000000544057209 */ /* 0x000fe40007810000 */
[----:B------:R-:W-:Y:S02]  /*5410*/  FSEL R13, R13, -INF , !P2 ;  /* 0xff8000000d0d7808 */ /* 0x000fe40005000000 */
[----:B------:R-:W-:Y:S02]  /*5420*/  ISETP.NE.AND P2, PT, R33, RZ, PT ;  /* 0x000000ff2100720c */ /* 0x000fe40003f45270 */
[----:B------:R-:W-:Y:S02]  /*5430*/  ISETP.LT.OR P3, PT, R3, 0x9, P3 ;  /* 0x000000090300780c */ /* 0x000fe40001f61670 */
[----:B------:R-:W-:Y:S02]  /*5440*/  ISETP.GT.AND P2, PT, R6, 0x18, !P2 ;  /* 0x000000180600780c */ /* 0x000fe40005744270 */
[----:B------:R-:W-:-:S02]  /*5450*/  FMNMX.FTZ R5, R44, R5, !PT ;  /* 0x000000052c057209 */ /* 0x000fc40007810000 */
[----:B------:R-:W-:Y:S02]  /*5460*/  ISETP.LT.OR P2, PT, R3, 0x19, P2 ;  /* 0x000000190300780c */ /* 0x000fe40001741670 */
[----:B------:R-:W-:Y:S02]  /*5470*/  FSEL R10, R10, -INF , !P3 ;  /* 0xff8000000a0a7808 */ /* 0x000fe40005800000 */
[----:B------:R-:W-:Y:S02]  /*5480*/  FSEL R14, R14, -INF , !P2 ;  /* 0xff8000000e0e7808 */ /* 0x000fe40005000000 */
[----:B------:R-:W-:Y:S02]  /*5490*/  ISETP.NE.AND P2, PT, R36, RZ, PT ;  /* 0x000000ff2400720c */ /* 0x000fe40003f45270 */
[----:B------:R-:W-:Y:S02]  /*54a0*/  ISETP.NE.AND P3, PT, R41, RZ, PT ;  /* 0x000000ff2900720c */ /* 0x000fe40003f65270 */
        /* <DEDUP_REMOVED lines=13> */
[C---:B------:R-:W-:Y:S02]  /*5580*/  ISETP.GT.AND P4, PT, R6.reuse, 0x31, !P4 ;  /* 0x000000310600780c */ /* 0x040fe40006784270 */
[C---:B------:R-:W-:Y:S02]  /*5590*/  ISETP.GT.AND P2, PT, R6.reuse, 0x21, !P2 ;  /* 0x000000210600780c */ /* 0x040fe40005744270 */
[----:B------:R-:W-:Y:S02]  /*55a0*/  ISETP.GT.AND P5, PT, R6, 0x38, !P5 ;  /* 0x000000380600780c */ /* 0x000fe40006fa4270 */
[C---:B------:R-:W-:Y:S02]  /*55b0*/  ISETP.LT.OR P2, PT, R3.reuse, 0x22, P2 ;  /* 0x000000220300780c */ /* 0x040fe40001741670 */
[----:B------:R-:W-:Y:S02]  /*55c0*/  ISETP.LT.OR P4, PT, R3, 0x32, P4 ;  /* 0x000000320300780c */ /* 0x000fe40002781670 */
[----:B------:R-:W-:-:S02]  /*55d0*/  FSEL R21, R21, -INF , !P2 ;  /* 0xff80000015157808 */ /* 0x000fc40005000000 */
[C---:B------:R-:W-:Y:S02]  /*55e0*/  ISETP.GT.AND P2, PT, R6.reuse, 0x28, !P3 ;  /* 0x000000280600780c */ /* 0x040fe40005f44270 */
[----:B------:R-:W-:Y:S02]  /*55f0*/  ISETP.NE.AND P3, PT, R45, RZ, PT ;  /* 0x000000ff2d00720c */ /* 0x000fe40003f65270 */
[----:B------:R-:W-:Y:S02]  /*5600*/  ISETP.LT.OR P2, PT, R3, 0x29, P2 ;  /* 0x000000290300780c */ /* 0x000fe40001741670 */
[----:B------:R-:W-:Y:S02]  /*5610*/  ISETP.GT.AND P3, PT, R6, 0x30, !P3 ;  /* 0x000000300600780c */ /* 0x000fe40005f64270 */
[----:B------:R-:W-:Y:S02]  /*5620*/  FSEL R24, R46, -INF , !P2 ;  /* 0xff8000002e187808 */ /* 0x000fe40005000000 */
[----:B------:R-:W-:-:S02]  /*5630*/  ISETP.GT.AND P2, PT, R6, RZ, !P6 ;  /* 0x000000ff0600720c */ /* 0x000fc40007744270 */
[----:B------:R-:W-:Y:S02]  /*5640*/  ISETP.NE.AND P6, PT, R38, RZ, PT ;  /* 0x000000ff2600720c */ /* 0x000fe40003fc5270 */
[C---:B------:R-:W-:Y:S02]  /*5650*/  ISETP.LT.OR P2, PT, R3.reuse, 0x1, P2 ;  /* 0x000000010300780c */ /* 0x040fe40001741670 */
[----:B------:R-:W-:Y:S02]  /*5660*/  ISETP.LT.OR P3, PT, R3, 0x31, P3 ;  /* 0x000000310300780c */ /* 0x000fe40001f61670 */
[----:B------:R-:W-:Y:S02]  /*5670*/  FSEL R4, R26, -INF , !P2 ;  /* 0xff8000001a047808 */ /* 0x000fe40005000000 */
[----:B------:R-:W0:Y:S01]  /*5680*/  SHFL.BFLY PT, R26, R27, 0x2, 0x1f ;  /* 0x0c401f001b1a7f89 */ /* 0x000e2200000e0000 */
[----:B------:R-:W-:Y:S02]  /*5690*/  ISETP.NE.AND P2, PT, R43, RZ, PT ;  /* 0x000000ff2b00720c */ /* 0x000fe40003f45270 */
[----:B------:R-:W-:-:S02]  /*56a0*/  FMNMX.FTZ R5, R4, R9, !PT ;  /* 0x0000000904057209 */ /* 0x000fc40007810000 */
[----:B------:R-:W-:Y:S02]  /*56b0*/  ISETP.GT.AND P2, PT, R6, 0x29, !P2 ;  /* 0x000000290600780c */ /* 0x000fe40005744270 */
[C---:B------:R-:W-:Y:S02]  /*56c0*/  ISETP.LT.OR P5, PT, R3.reuse, 0x39, P5 ;  /* 0x000000390300780c */ /* 0x040fe40002fa1670 */
[----:B------:R-:W-:Y:S02]  /*56d0*/  ISETP.LT.OR P2, PT, R3, 0x2a, P2 ;  /* 0x0000002a0300780c */ /* 0x000fe40001741670 */
[----:B0-----:R-:W-:Y:S02]  /*56e0*/  FMNMX.FTZ R28, R27, R26, !PT ;  /* 0x0000001a1b1c7209 */ /* 0x001fe40007810000 */
[----:B------:R-:W-:-:S03]  /*56f0*/  FMNMX.FTZ R26, R10, R5, !PT ;  /* 0x000000050a1a7209 */ /* 0x000fc60007810000 */
[----:B------:R-:W0:Y:S01]  /*5700*/  SHFL.BFLY PT, R29, R28, 0x1, 0x1f ;  /* 0x0c201f001c1d7f89 */ /* 0x000e2200000e0000 */
[----:B------:R-:W-:-:S04]  /*5710*/  FMNMX.FTZ R5, R11, R26, !PT ;  /* 0x0000001a0b057209 */ /* 0x000fc80007810000 */
[----:B------:R-:W-:-:S04]  /*5720*/  FMNMX.FTZ R26, R12, R5, !PT ;  /* 0x000000050c1a7209 */ /* 0x000fc80007810000 */
[----:B------:R-:W-:-:S04]  /*5730*/  FMNMX.FTZ R25, R13, R26, !PT ;  /* 0x0000001a0d197209 */ /* 0x000fc80007810000 */
[----:B------:R-:W-:Y:S02]  /*5740*/  FMNMX.FTZ R26, R14, R25, !PT ;  /* 0x000000190e1a7209 */ /* 0x000fe40007810000 */
[----:B------:R-:W-:Y:S02]  /*5750*/  FSEL R25, R47, -INF , !P2 ;  /* 0xff8000002f197808 */ /* 0x000fe40005000000 */
[----:B------:R-:W-:-:S04]  /*5760*/  FMNMX.FTZ R27, R15, R26, !PT ;  /* 0x0000001a0f1b7209 */ /* 0x000fc80007810000 */
[----:B------:R-:W-:Y:S02]  /*5770*/  FMNMX.FTZ R26, R20, R27, !PT ;  /* 0x0000001b141a7209 */ /* 0x000fe40007810000 */
[----:B0-----:R-:W-:Y:S02]  /*5780*/  FMNMX.FTZ R5, R28, R29, !PT ;  /* 0x0000001d1c057209 */ /* 0x001fe40007810000 */
[----:B------:R-:W-:Y:S02]  /*5790*/  FMNMX.FTZ R27, R21, R26, !PT ;  /* 0x0000001a151b7209 */ /* 0x000fe40007810000 */
[C---:B------:R-:W-:Y:S01]  /*57a0*/  FSETP.NEU.FTZ.AND P2, PT, R5.reuse, -INF , PT ;  /* 0xff8000000500780b */ /* 0x040fe20003f5d000 */
[----:B------:R-:W-:Y:S01]  /*57b0*/  FMUL.FTZ R28, R5, UR10 ;  /* 0x0000000a051c7c20 */ /* 0x000fe20008410000 */
[----:B------:R-:W-:-:S04]  /*57c0*/  FSEL R26, R50, -INF , !P3 ;  /* 0xff800000321a7808 */ /* 0x000fc80005800000 */
[----:B------:R-:W-:Y:S02]  /*57d0*/  FSEL R31, R28, RZ, P2 ;  /* 0x000000ff1c1f7208 */ /* 0x000fe40001000000 */
[----:B------:R-:W-:Y:S02]  /*57e0*/  ISETP.GT.AND P2, PT, R6, 0x39, !P6 ;  /* 0x000000390600780c */ /* 0x000fe40007744270 */
[----:B------:R-:W-:Y:S01]  /*57f0*/  FMNMX.FTZ R6, R24, R27, !PT ;  /* 0x0000001b18067209 */ /* 0x000fe20007810000 */
[--C-:B------:R-:W-:Y:S01]  /*5800*/  FFMA.FTZ R30, R32, UR10, -R31.reuse ;  /* 0x0000000a201e7c23 */ /* 0x100fe2000801081f */
[----:B------:R-:W-:Y:S01]  /*5810*/  FSEL R27, R51, -INF , !P4 ;  /* 0xff800000331b7808 */ /* 0x000fe20006000000 */
[--C-:B------:R-:W-:Y:S01]  /*5820*/  FFMA.FTZ R34, R58, UR10, -R31.reuse ;  /* 0x0000000a3a227c23 */ /* 0x100fe2000801081f */
[----:B------:R-:W-:Y:S01]  /*5830*/  FMNMX.FTZ R29, R25, R6, !PT ;  /* 0x00000006191d7209 */ /* 0x000fe20007810000 */
[----:B------:R0:W-:Y:S01]  /*5840*/  MUFU.EX2 R152, R30 ;  /* 0x0000001e00987308 */ /* 0x0001e20000000800 */
[----:B------:R-:W-:Y:S01]  /*5850*/  ISETP.LT.OR P2, PT, R3, 0x3a, P2 ;  /* 0x0000003a0300780c */ /* 0x000fe20001741670 */
[--C-:B------:R-:W-:Y:S01]  /*5860*/  FFMA.FTZ R32, R42, UR10, -R31.reuse ;  /* 0x0000000a2a207c23 */ /* 0x100fe2000801081f */
[----:B------:R-:W-:Y:S01]  /*5870*/  FMNMX.FTZ R6, R26, R29, !PT ;  /* 0x0000001d1a067209 */ /* 0x000fe20007810000 */
[--C-:B------:R-:W-:Y:S01]  /*5880*/  FFMA.FTZ R36, R60, UR10, -R31.reuse ;  /* 0x0000000a3c247c23 */ /* 0x100fe2000801081f */
[----:B------:R-:W-:Y:S01]  /*5890*/  FSEL R3, R54, -INF , !P5 ;  /* 0xff80000036037808 */ /* 0x000fe20006800000 */
[--C-:B------:R-:W-:Y:S01]  /*58a0*/  FFMA.FTZ R38, R64, UR10, -R31.reuse ;  /* 0x0000000a40267c23 */ /* 0x100fe2000801081f */
[----:B------:R-:W-:Y:S01]  /*58b0*/  FMNMX.FTZ R6, R27, R6, !PT ;  /* 0x000000061b067209 */ /* 0x000fe20007810000 */
[----:B------:R1:W-:Y:S01]  /*58c0*/  MUFU.EX2 R35, R34 ;  /* 0x0000002200237308 */ /* 0x0003e20000000800 */
[----:B------:R-:W-:Y:S01]  /*58d0*/  FSEL R28, R55, -INF , !P2 ;  /* 0xff800000371c7808 */ /* 0x000fe20005000000 */
[--C-:B0-----:R-:W-:Y:S01]  /*58e0*/  FFMA.FTZ R30, R56, UR10, -R31.reuse ;  /* 0x0000000a381e7c23 */ /* 0x101fe2000801081f */
[----:B------:R-:W-:Y:S01]  /*58f0*/  FMNMX.FTZ R29, R3, R6, !PT ;  /* 0x00000006031d7209 */ /* 0x000fe20007810000 */
[--C-:B------:R-:W-:Y:S01]  /*5900*/  FFMA.FTZ R39, R66, UR10, -R31.reuse ;  /* 0x0000000a42277c23 */ /* 0x100fe2000801081f */
[--C-:B------:R-:W-:Y:S01]  /*5910*/  FFMA.FTZ R40, R40, UR10, -R31.reuse ;  /* 0x0000000a28287c23 */ /* 0x100fe2000801081f */
[--C-:B------:R-:W-:Y:S01]  /*5920*/  FFMA.FTZ R42, R70, UR10, -R31.reuse ;  /* 0x0000000a462a7c23 */ /* 0x100fe2000801081f */
[----:B------:R-:W-:Y:S01]  /*5930*/  FMNMX.FTZ R29, R28, R29, !PT ;  /* 0x0000001d1c1d7209 */ /* 0x000fe20007810000 */
[----:B------:R-:W-:Y:S01]  /*5940*/  MUFU.EX2 R154, R30 ;  /* 0x0000001e009a7308 */ /* 0x000fe20000000800 */
[--C-:B-1----:R-:W-:Y:S01]  /*5950*/  FFMA.FTZ R34, R68, UR10, -R31.reuse ;  /* 0x0000000a44227c23 */ /* 0x102fe2000801081f */
[----:B------:R-:W-:-:S02]  /*5960*/  FFMA.FTZ R45, R72, UR10, -R31 ;  /* 0x0000000a482d7c23 */ /* 0x000fc4000801081f */
[----:B------:R-:W0:Y:S04]  /*5970*/  SHFL.BFLY PT, R6, R29, 0x2, 0x1f ;  /* 0x0c401f001d067f89 */ /* 0x000e2800000e0000 */
[----:B------:R-:W-:Y:S08]  /*5980*/  MUFU.EX2 R41, R34 ;  /* 0x0000002200297308 */ /* 0x000ff00000000800 */
[----:B------:R1:W-:Y:S08]  /*5990*/  MUFU.EX2 R33, R32 ;  /* 0x0000002000217308 */ /* 0x0003f00000000800 */
[----:B------:R-:W-:Y:S01]  /*59a0*/  MUFU.EX2 R36, R36 ;  /* 0x0000002400247308 */ /* 0x000fe20000000800 */
[----:B-1----:R-:W-:Y:S01]  /*59b0*/  FFMA.FTZ R32, R62, UR10, -R31 ;  /* 0x0000000a3e207c23 */ /* 0x002fe2000801081f */
[----:B0-----:R-:W-:-:S06]  /*59c0*/  FMNMX.FTZ R30, R29, R6, !PT ;  /* 0x000000061d1e7209 */ /* 0x001fcc0007810000 */
[----:B------:R0:W1:Y:S01]  /*59d0*/  MUFU.EX2 R37, R32 ;  /* 0x0000002000257308 */ /* 0x0000620000000800 */
[----:B------:R-:W2:Y:S07]  /*59e0*/  SHFL.BFLY PT, R29, R30, 0x1, 0x1f ;  /* 0x0c201f001e1d7f89 */ /* 0x000eae00000e0000 */
[----:B------:R-:W-:Y:S01]  /*59f0*/  MUFU.EX2 R43, R42 ;  /* 0x0000002a002b7308 */ /* 0x000fe20000000800 */
[--C-:B0-----:R-:W-:Y:S01]  /*5a00*/  FFMA.FTZ R32, R44, UR10, -R31.reuse ;  /* 0x0000000a2c207c23 */ /* 0x101fe2000801081f */
[----:B------:R-:W-:-:S06]  /*5a10*/  FFMA.FTZ R44, R48, UR10, -R31 ;  /* 0x0000000a302c7c23 */ /* 0x000fcc000801081f */
[----:B------:R-:W-:Y:S01]  /*5a20*/  MUFU.EX2 R38, R38 ;  /* 0x0000002600267308 */ /* 0x000fe20000000800 */
[----:B-1----:R-:W-:-:S07]  /*5a30*/  F2FP.F16.F32.PACK_AB R156, R37, R36 ;  /* 0x00000024259c723e */ /* 0x002fce00000000ff */
[----:B------:R-:W0:Y:S01]  /*5a40*/  MUFU.EX2 R39, R39 ;  /* 0x0000002700277308 */ /* 0x000e220000000800 */
[----:B--2---:R-:W-:Y:S01]  /*5a50*/  FMNMX.FTZ R6, R30, R29, !PT ;  /* 0x0000001d1e067209 */ /* 0x004fe20007810000 */
[--C-:B------:R-:W-:Y:S01]  /*5a60*/  FFMA.FTZ R29, R52, UR10, -R31.reuse ;  /* 0x0000000a341d7c23 */ /* 0x100fe2000801081f */
[----:B------:R-:W-:Y:S02]  /*5a70*/  FFMA.FTZ R31, R74, UR10, -R31 ;  /* 0x0000000a4a1f7c23 */ /* 0x000fe4000801081f */
[C---:B------:R-:W-:Y:S01]  /*5a80*/  FSETP.NEU.FTZ.AND P2, PT, R6.reuse, -INF , PT ;  /* 0xff8000000600780b */ /* 0x040fe20003f5d000 */
[----:B------:R-:W-:Y:S02]  /*5a90*/  FMUL.FTZ R30, R6, UR10 ;  /* 0x0000000a061e7c20 */ /* 0x000fe40008410000 */
[----:B------:R-:W1:Y:S03]  /*5aa0*/  MUFU.EX2 R40, R40 ;  /* 0x0000002800287308 */ /* 0x000e660000000800 */
        /* <DEDUP_REMOVED lines=15> */
[----:B------:R-:W2:Y:S01]  /*5ba0*/  MUFU.EX2 R9, R9 ;  /* 0x0000000900097308 */ /* 0x000ea20000000800 */
[--C-:B------:R-:W-:Y:S01]  /*5bb0*/  FFMA.FTZ R27, R27, UR10, -R34.reuse ;  /* 0x0000000a1b1b7c23 */ /* 0x100fe20008010822 */
[--C-:B------:R-:W-:Y:S01]  /*5bc0*/  FFMA.FTZ R3, R3, UR10, -R34.reuse ;  /* 0x0000000a03037c23 */ /* 0x100fe20008010822 */
[----:B------:R-:W-:Y:S01]  /*5bd0*/  FFMA.FTZ R28, R28, UR10, -R34 ;  /* 0x0000000a1c1c7c23 */ /* 0x000fe20008010822 */
[----:B0-----:R-:W-:-:S02]  /*5be0*/  F2FP.F16.F32.PACK_AB R158, R39, R38 ;  /* 0x00000026279e723e */ /* 0x001fc400000000ff */
[----:B-1----:R-:W-:Y:S02]  /*5bf0*/  F2FP.F16.F32.PACK_AB R160, R41, R40 ;  /* 0x0000002829a0723e */ /* 0x002fe400000000ff */
[----:B------:R-:W-:Y:S08]  /*5c00*/  MUFU.EX2 R10, R10 ;  /* 0x0000000a000a7308 */ /* 0x000ff00000000800 */
[----:B------:R-:W0:Y:S01]  /*5c10*/  MUFU.EX2 R11, R11 ;  /* 0x0000000b000b7308 */ /* 0x000e220000000800 */
[----:B--2---:R-:W-:-:S07]  /*5c20*/  F2FP.F16.F32.PACK_AB R153, R9, R4 ;  /* 0x000000040999723e */ /* 0x004fce00000000ff */
[----:B------:R1:W-:Y:S08]  /*5c30*/  MUFU.EX2 R30, R31 ;  /* 0x0000001f001e7308 */ /* 0x0003f00000000800 */
[----:B------:R-:W2:Y:S01]  /*5c40*/  MUFU.EX2 R12, R12 ;  /* 0x0000000c000c7308 */ /* 0x000ea20000000800 */
[----:B-1----:R-:W-:Y:S01]  /*5c50*/  FADD.FTZ R31, R152, R33 ;  /* 0x00000021981f7221 */ /* 0x002fe20000010000 */
[----:B------:R-:W-:-:S02]  /*5c60*/  F2FP.F16.F32.PACK_AB R152, R33, R152 ;  /* 0x000000982198723e */ /* 0x000fc400000000ff */
[----:B0-----:R-:W-:Y:S01]  /*5c70*/  F2FP.F16.F32.PACK_AB R155, R11, R10 ;  /* 0x0000000a0b9b723e */ /* 0x001fe200000000ff */
[----:B------:R-:W-:Y:S01]  /*5c80*/  FADD.FTZ R42, R154, R31 ;  /* 0x0000001f9a2a7221 */ /* 0x000fe20000010000 */
[----:B------:R-:W-:Y:S01]  /*5c90*/  FADD.FTZ R31, R4, R9 ;  /* 0x00000009041f7221 */ /* 0x000fe20000010000 */
[C---:B------:R-:W-:Y:S01]  /*5ca0*/  F2FP.F16.F32.PACK_AB R154, R35.reuse, R154 ;  /* 0x0000009a239a723e */ /* 0x040fe200000000ff */
[----:B------:R-:W0:Y:S01]  /*5cb0*/  MUFU.EX2 R13, R13 ;  /* 0x0000000d000d7308 */ /* 0x000e220000000800 */
[----:B------:R-:W-:Y:S01]  /*5cc0*/  FADD.FTZ R47, R35, R42 ;  /* 0x0000002a232f7221 */ /* 0x000fe20000010000 */
[----:B------:R-:W-:Y:S02]  /*5cd0*/  FADD.FTZ R42, R10, R31 ;  /* 0x0000001f0a2a7221 */ /* 0x000fe40000010000 */
[----:B------:R1:W-:Y:S01]  /*5ce0*/  STSM.16.M88.4 [R18+0x26800], R152 ;  /* 0x0268009812007844 */ /* 0x0003e20000000200 */
[----:B------:R-:W-:Y:S01]  /*5cf0*/  FADD.FTZ R46, R36, R47 ;  /* 0x0000002f242e7221 */ /* 0x000fe20000010000 */
[----:B------:R-:W-:-:S02]  /*5d00*/  FADD.FTZ R31, R11, R42 ;  /* 0x0000002a0b1f7221 */ /* 0x000fc40000010000 */
[----:B------:R-:W3:Y:S01]  /*5d10*/  MUFU.EX2 R14, R14 ;  /* 0x0000000e000e7308 */ /* 0x000ee20000000800 */
[----:B------:R-:W-:Y:S01]  /*5d20*/  FADD.FTZ R47, R37, R46 ;  /* 0x0000002e252f7221 */ /* 0x000fe20000010000 */
[----:B--2---:R-:W-:-:S03]  /*5d30*/  FADD.FTZ R34, R12, R31 ;  /* 0x0000001f0c227221 */ /* 0x004fc60000010000 */
[----:B------:R-:W-:-:S03]  /*5d40*/  FADD.FTZ R42, R38, R47 ;  /* 0x0000002f262a7221 */ /* 0x000fc60000010000 */
[----:B------:R-:W2:Y:S01]  /*5d50*/  MUFU.EX2 R15, R15 ;  /* 0x0000000f000f7308 */ /* 0x000ea20000000800 */
[----:B0-----:R-:W-:Y:S01]  /*5d60*/  FADD.FTZ R31, R13, R34 ;  /* 0x000000220d1f7221 */ /* 0x001fe20000010000 */
[----:B------:R-:W-:Y:S01]  /*5d70*/  FADD.FTZ R33, R39, R42 ;  /* 0x0000002a27217221 */ /* 0x000fe20000010000 */
[----:B------:R-:W-:-:S03]  /*5d80*/  F2FP.F16.F32.PACK_AB R157, R13, R12 ;  /* 0x0000000c0d9d723e */ /* 0x000fc600000000ff */
[----:B------:R-:W-:Y:S02]  /*5d90*/  FADD.FTZ R36, R40, R33 ;  /* 0x0000002128247221 */ /* 0x000fe40000010000 */
[----:B------:R-:W0:Y:S01]  /*5da0*/  MUFU.EX2 R20, R20 ;  /* 0x0000001400147308 */ /* 0x000e220000000800 */
[----:B---3--:R-:W-:Y:S01]  /*5db0*/  FADD.FTZ R34, R14, R31 ;  /* 0x0000001f0e227221 */ /* 0x008fe20000010000 */
[----:B------:R-:W-:-:S06]  /*5dc0*/  FADD.FTZ R33, R41, R36 ;  /* 0x0000002429217221 */ /* 0x000fcc0000010000 */
[----:B------:R-:W3:Y:S01]  /*5dd0*/  MUFU.EX2 R21, R21 ;  /* 0x0000001500157308 */ /* 0x000ee20000000800 */
[C---:B--2---:R-:W-:Y:S01]  /*5de0*/  FADD.FTZ R31, R15.reuse, R34 ;  /* 0x000000220f1f7221 */ /* 0x044fe20000010000 */
[----:B------:R-:W-:-:S05]  /*5df0*/  F2FP.F16.F32.PACK_AB R159, R15, R14 ;  /* 0x0000000e0f9f723e */ /* 0x000fca00000000ff */
[----:B------:R1:W-:Y:S01]  /*5e00*/  STSM.16.M88.4 [R23], R156 ;  /* 0x0000009c17007844 */ /* 0x0003e20000000200 */
[----:B------:R-:W2:Y:S01]  /*5e10*/  MUFU.EX2 R32, R32 ;  /* 0x0000002000207308 */ /* 0x000ea20000000800 */
[----:B0-----:R-:W-:-:S07]  /*5e20*/  FADD.FTZ R4, R20, R31 ;  /* 0x0000001f14047221 */ /* 0x001fce0000010000 */
[----:B------:R-:W0:Y:S01]  /*5e30*/  MUFU.EX2 R24, R24 ;  /* 0x0000001800187308 */ /* 0x000e220000000800 */
[C---:B---3--:R-:W-:Y:S01]  /*5e40*/  FADD.FTZ R9, R21.reuse, R4 ;  /* 0x0000000415097221 */ /* 0x048fe20000010000 */
[----:B------:R-:W-:-:S06]  /*5e50*/  F2FP.F16.F32.PACK_AB R161, R21, R20 ;  /* 0x0000001415a1723e */ /* 0x000fcc00000000ff */
[----:B------:R-:W3:Y:S01]  /*5e60*/  MUFU.EX2 R25, R25 ;  /* 0x0000001900197308 */ /* 0x000ee20000000800 */
[----:B--2---:R-:W-:Y:S01]  /*5e70*/  FADD.FTZ R4, R32, R33 ;  /* 0x0000002120047221 */ /* 0x004fe20000010000 */
[----:B------:R-:W-:-:S03]  /*5e80*/  F2FP.F16.F32.PACK_AB R162, R43, R32 ;  /* 0x000000202ba2723e */ /* 0x000fc600000000ff */
[----:B------:R-:W-:-:S03]  /*5e90*/  FADD.FTZ R43, R43, R4 ;  /* 0x000000042b2b7221 */ /* 0x000fc60000010000 */
[----:B------:R-:W-:Y:S01]  /*5ea0*/  MUFU.EX2 R44, R44 ;  /* 0x0000002c002c7308 */ /* 0x000fe20000000800 */
[----:B0-----:R-:W-:-:S07]  /*5eb0*/  FADD.FTZ R10, R24, R9 ;  /* 0x00000009180a7221 */ /* 0x001fce0000010000 */
[----:B------:R-:W0:Y:S01]  /*5ec0*/  MUFU.EX2 R45, R45 ;  /* 0x0000002d002d7308 */ /* 0x000e220000000800 */
[C---:B---3--:R-:W-:Y:S01]  /*5ed0*/  F2FP.F16.F32.PACK_AB R163, R25.reuse, R24 ;  /* 0x0000001819a3723e */ /* 0x048fe200000000ff */
[----:B------:R-:W-:-:S04]  /*5ee0*/  FADD.FTZ R25, R25, R10 ;  /* 0x0000000a19197221 */ /* 0x000fc80000010000 */
[----:B------:R1:W-:Y:S02]  /*5ef0*/  STSM.16.M88.4 [R19], R160 ;  /* 0x000000a013007844 */ /* 0x0003e40000000200 */
[----:B------:R-:W-:Y:S08]  /*5f00*/  MUFU.EX2 R26, R26 ;  /* 0x0000001a001a7308 */ /* 0x000ff00000000800 */
[----:B------:R-:W2:Y:S01]  /*5f10*/  MUFU.EX2 R27, R27 ;  /* 0x0000001b001b7308 */ /* 0x000ea20000000800 */
[----:B0-----:R-:W-:Y:S01]  /*5f20*/  F2FP.F16.F32.PACK_AB R164, R45, R44 ;  /* 0x0000002c2da4723e */ /* 0x001fe200000000ff */
[----:B------:R-:W-:-:S04]  /*5f30*/  FADD.FTZ R44, R44, R43 ;  /* 0x0000002b2c2c7221 */ /* 0x000fc80000010000 */
[----:B------:R-:W-:Y:S02]  /*5f40*/  FADD.FTZ R44, R45, R44 ;  /* 0x0000002c2d2c7221 */ /* 0x000fe40000010000 */
[----:B------:R-:W0:Y:S08]  /*5f50*/  MUFU.EX2 R29, R29 ;  /* 0x0000001d001d7308 */ /* 0x000e300000000800 */
[----:B------:R-:W3:Y:S01]  /*5f60*/  MUFU.EX2 R3, R3 ;  /* 0x0000000300037308 */ /* 0x000ee20000000800 */
[----:B--2---:R-:W-:Y:S01]  /*5f70*/  F2FP.F16.F32.PACK_AB R165, R27, R26 ;  /* 0x0000001a1ba5723e */ /* 0x004fe200000000ff */
[----:B------:R-:W-:-:S04]  /*5f80*/  FADD.FTZ R26, R26, R25 ;  /* 0x000000191a1a7221 */ /* 0x000fc80000010000 */
[----:B------:R-:W-:Y:S02]  /*5f90*/  FADD.FTZ R26, R27, R26 ;  /* 0x0000001a1b1a7221 */ /* 0x000fe40000010000 */
[----:B------:R-:W2:Y:S01]  /*5fa0*/  MUFU.EX2 R28, R28 ;  /* 0x0000001c001c7308 */ /* 0x000ea20000000800 */
[----:B0-----:R-:W-:Y:S01]  /*5fb0*/  F2FP.F16.F32.PACK_AB R166, R30, R29 ;  /* 0x0000001d1ea6723e */ /* 0x001fe200000000ff */
[----:B------:R-:W-:Y:S01]  /*5fc0*/  FADD.FTZ R29, R29, R44 ;  /* 0x0000002c1d1d7221 */ /* 0x000fe20000010000 */
[----:B---3--:R-:W-:Y:S01]  /*5fd0*/  FADD.FTZ R9, R3, R26 ;  /* 0x0000001a03097221 */ /* 0x008fe20000010000 */
[----:B--2---:R-:W-:Y:S02]  /*5fe0*/  F2FP.F16.F32.PACK_AB R167, R28, R3 ;  /* 0x000000031ca7723e */ /* 0x004fe400000000ff */
[----:B------:R-:W-:Y:S01]  /*5ff0*/  FADD.FTZ R3, R30, R29 ;  /* 0x0000001d1e037221 */ /* 0x000fe20000010000 */
[----:B------:R-:W-:Y:S02]  /*6000*/  FADD.FTZ R4, R28, R9 ;  /* 0x000000091c047221 */ /* 0x000fe40000010000 */
[----:B------:R1:W-:Y:S01]  /*6010*/  STSM.16.M88.4 [R22], R164 ;  /* 0x000000a416007844 */ /* 0x0003e20000000200 */
[----:B------:R-:W-:Y:S05]  /*6020*/  @!P0 BRA `(.L_x_5600) ;  /* 0x0000000000048947 */ /* 0x000fea0003800000 */
[----:B------:R-:W-:Y:S01]  /*6030*/  BPT.TRAP 0x1 ;  /* 0x000000040000795c */ /* 0x000fe20000300000 */
.L_x_5600:
[----:B------:R0:W2:Y:S01]  /*6040*/  SYNCS.PHASECHK.TRANS64.TRYWAIT P2, [R7+URZ+0x28c50], R8 ;  /* 0x028c5008070075a7 */ /* 0x0000a2000804017f */
[----:B------:R-:W-:Y:S05]  /*6050*/  @!P0 BRA `(.L_x_5601) ;  /* 0x0000000000048947 */ /* 0x000fea0003800000 */
[----:B------:R-:W-:Y:S01]  /*6060*/  BPT.TRAP 0x1 ;  /* 0x000000040000795c */ /* 0x000fe20000300000 */
.L_x_5601:
[----:B--2---:R-:W-:Y:S05]  /*6070*/  @P2 BRA `(.L_x_5602) ;  /* 0x0000000000082947 */ /* 0x004fea0003800000 */
[----:B------:R-:W2:Y:S02]  /*6080*/  SYNCS.PHASECHK.TRANS64.TRYWAIT P2, [R7+URZ+0x28c50], R8 ;  /* 0x028c5008070075a7 */ /* 0x000ea4000804017f */
[----:B--2---:R-:W-:Y:S05]  /*6090*/  @!P2 BRA `(.L_x_5603) ;  /* 0x000001200024a947 */ /* 0x004fea0003800000 */
.L_x_5602:
[----:B------:R-:W-:Y:S01]  /*60a0*/  ULEA UR11, UR37, UR50, 0xc ;  /* 0x00000032250b7291 */ /* 0x000fe2000f8e603f */
[----:B------:R-:W-:Y:S01]  /*60b0*/  WARPGROUP.ARRIVE ;  /* 0x00000000000079c5 */ /* 0x000fe20000000000 */
[----:B------:R-:W-:Y:S01]  /*60c0*/  UMOV UR7, 0x40000040 ;  /* 0x4000004000077882 */ /* 0x000fe20000000000 */
[----:B------:R-:W-:Y:S01]  /*60d0*/  PLOP3.LUT P2, PT, PT, PT, UP1, 0x40, 0x0 ;  /* 0x000000000000781c */ /* 0x000fe20003f4e818 */
[----:B------:R-:W-:Y:S01]  /*60e0*/  @UP0 ULDC UR18, c[0x0][0x450] ;  /* 0x0001140000120ab9 */ /* 0x000fe20000000800 */
[----:B0-2---:R-:W-:Y:S02]  /*60f0*/  @!P1 VIADD R7, R7, 0x28c60 ;  /* 0x00028c6007079836 */ /* 0x005fe40000000000 */
        /* <DEDUP_REMOVED lines=16> */
[----:B------:R-:W-:Y:S02]  /*6200*/  UMOV UR7, 0x40000040 ;  /* 0x4000004000077882 */ /* 0x000fe40000000000 */
[----:B------:R-:W-:Y:S01]  /*6210*/  UMOV UR11, UR42 ;  /* 0x0000002a000b7c82 */ /* 0x000fe20008000000 */
[----:B------:R-:W-:Y:S02]  /*6220*/  WARPGROUP.DEPBAR.LE gsb0, 0x0 ;  /* 0x00008000000079c5 */ /* 0x000fe40000010000 */
[----:B------:R-:W-:-:S15]  /*6230*/  WARPGROUP.ARRIVE ;  /* 0x00000000000079c5 */ /* 0x000fde0000000000 */
[----:B------:R-:W-:-:S06]  /*6240*/  NOP ;  /* 0x0000000000007918 */ /* 0x000fcc0000000000 */
[----:B------:R-:W-:Y:S01]  /*6250*/  HGMMA.64x256x16.F32 R24, R164, gdesc[UR4].tnspB, R24, gsb0 ;  /* 0x43e00004a4187df0 */ /* 0x000fe20008000818 */
[----:B------:R-:W-:Y:S02]  /*6260*/  @UP0 ULDC UR6, c[0x0][0x44c] ;  /* 0x0001130000060ab9 */ /* 0x000fe40000000800 */
[----:B------:R-:W-:-:S04]  /*6270*/  UIMAD.WIDE.U32 UR6, UR42, UR6, URZ ;  /* 0x000000062a0672a5 */ /* 0x000fc8000f8e003f */
[----:B------:R-:W-:-:S04]  /*6280*/  @UP0 USHF.R.U32.HI UR11, URZ, UR18, UR7 ;  /* 0x000000123f0b0299 */ /* 0x000fc80008011607 */
[----:B------:R-:W-:-:S04]  /*6290*/  UIADD3 UR6, UR11, UR49, -UR51 ;  /* 0x000000310b067290 */ /* 0x000fc8000fffe833 */
[----:B------:R-:W-:Y:S01]  /*62a0*/  UIADD3 UR14, UR6, UR14, URZ ;  /* 0x0000000e060e7290 */ /* 0x000fe2000fffe03f */
        /* <DEDUP_REMOVED lines=10> */
[----:B0-----:R-:W-:Y:S01]  /*6350*/  VIADD R7, R168, 0xfffffffe ;  /* 0xfffffffea8077836 */ /* 0x001fe20000000000 */
[----:B------:R-:W-:Y:S06]  /*6360*/  @P2 BRA `(.L_x_5604) ;  /* 0x0000000000442947 */ /* 0x000fec0003800000 */
        /* <DEDUP_REMOVED lines=10> */
.L_x_5605:
[----:B------:R-:W-:-:S11]  /*6410*/  UISETP.NE.AND UP2, UPT, UR15, 0x1, UPT ;  /* 0x000000010f00788c */ /* 0x000fd6000bf45270 */
[----:B------:R-:W-:Y:S02]  /*6420*/  @UP2 ULDC.64 UR18, c[0x0][0x9e8] ;  /* 0x00027a0000122ab9 */ /* 0x000fe40000000a00 */
[----:B------:R-:W-:-:S04]  /*6430*/  UIMAD.WIDE.U32 UR6, UR11, UR18, URZ ;  /* 0x000000120b0672a5 */ /* 0x000fc8000f8e003f */
[----:B------:R-:W-:-:S12]  /*6440*/  @UP2 USHF.R.U32.HI UR11, URZ, UR19, UR7 ;  /* 0x000000133f0b2299 */ /* 0x000fd80008011607 */
.L_x_5606:
[----:B------:R-:W-:-:S04]  /*6450*/  UIMAD UR11, UR11, UR15, UR15 ;  /* 0x0000000f0b0b72a4 */ /* 0x000fc8000f8e020f */
[----:B------:R-:W-:-:S04]  /*6460*/  UISETP.LT.AND UP2, UPT, UR14, UR11, UPT ;  /* 0x0000000b0e00728c */ /* 0x000fc8000bf41270 */
[----:B------:R-:W-:-:S12]  /*6470*/  USEL UR14, UR14, UR11, UP2 ;  /* 0x0000000b0e0e7287 */ /* 0x000fd80009000000 */
.L_x_5604:
[----:B------:R-:W-:Y:S01]  /*6480*/  USHF.R.S32.HI UR6, URZ, 0x1f, UR14 ;  /* 0x0000001f3f067899 */ /* 0x000fe2000801140e */
[----:B------:R-:W-:Y:S01]  /*6490*/  ULDC UR24, c[0x0][0x9e4] ;  /* 0x0002790000187ab9 */ /* 0x000fe20000000800 */
[----:B------:R-:W-:Y:S02]  /*64a0*/  ULDC UR25, c[0x0][0x9d8] ;  /* 0x0002760000197ab9 */ /* 0x000fe40000000800 */
[----:B------:R-:W-:Y:S01]  /*64b0*/  ULEA.HI UR6, UR6, UR14, URZ, 0x6 ;  /* 0x0000000e06067291 */ /* 0x000fe2000f8f303f */
[----:B------:R-:W-:Y:S01]  /*64c0*/  ULDC UR22, c[0x0][0x988] ;  /* 0x0002620000167ab9 */ /* 0x000fe20000000800 */
[----:B------:R-:W-:Y:S02]  /*64d0*/  ULDC UR26, c[0x0][0x9e0] ;  /* 0x00027800001a7ab9 */ /* 0x000fe40000000800 */
[----:B------:R-:W-:-:S04]  /*64e0*/  USHF.R.S32.HI UR6, URZ, 0x6, UR6 ;  /* 0x000000063f067899 */ /* 0x000fc80008011406 */
[----:B------:R-:W-:-:S04]  /*64f0*/  UISETP.LT.AND UP2, UPT, UR48, UR6, UPT ;  /* 0x000000063000728c */ /* 0x000fc8000bf41270 */
[----:B------:R-:W-:-:S06]  /*6500*/  USEL UR21, UR48, UR6, !UP2 ;  /* 0x0000000630157287 */ /* 0x000fcc000d000000 */
[----:B------:R-:W-:-:S13]  /*6510*/  ISETP.GE.AND P2, PT, R7, UR21, PT ;  /* 0x0000001507007c0c */ /* 0x000fda000bf46270 */
[----:B------:R-:W-:Y:S05]  /*6520*/  @!P2 BRA `(.L_x_5607) ;  /* 0x0000002400d8a947 */ /* 0x000fea0003800000 */
.L_x_5624:
[----:B------:R-:W-:-:S04]  /*6530*/  UIADD3 UR23, UR37, 0x1, URZ ;  /* 0x0000000125177890 */ /* 0x000fc8000fffe03f */
[----:B------:R-:W-:-:S04]  /*6540*/  UISETP.NE.AND UP2, UPT, UR23, 0x2, UPT ;  /* 0x000000021700788c */ /* 0x000fc8000bf45270 */
[----:B------:R-:W-:Y:S02]  /*6550*/  USEL UR6, URZ, 0x1, UP2 ;  /* 0x000000013f067887 */ /* 0x000fe40009000000 */
[----:B------:R-:W-:Y:S02]  /*6560*/  USEL UR23, UR23, URZ, UP2 ;  /* 0x0000003f17177287 */ /* 0x000fe40009000000 */
[----:B------:R-:W-:Y:S01]  /*6570*/  ULOP3.LUT UR38, UR38, UR6, URZ, 0x3c, !UPT ;  /* 0x0000000626267292 */ /* 0x000fe2000f8e3c3f */
[----:B012---:R-:W-:Y:S11]  /*6580*/  @!P0 BRA `(.L_x_5608) ;  /* 0x0000000000048947 */ /* 0x007ff60003800000 */
[----:B------:R-:W-:Y:S01]  /*6590*/  BPT.TRAP 0x1 ;  /* 0x000000040000795c */ /* 0x000fe20000300000 */
.L_x_5608:
[----:B------:R-:W-:Y:S01]  /*65a0*/  ULEA UR27, UR23, UR46, 0x3 ;  /* 0x0000002e171b7291 */ /* 0x000fe2000f8e183f */
[----:B------:R-:W-:-:S05]  /*65b0*/  IMAD.U32 R8, RZ, RZ, UR38 ;  /* 0x00000026ff087e24 */ /* 0x000fca000f8e00ff */
[----:B------:R-:W-:-:S04]  /*65c0*/  SHF.L.U32 R8, R8, 0x1f, RZ ;  /* 0x0000001f08087819 */ /* 0x000fc800000006ff */
[----:B------:R0:W2:Y:S01]  /*65d0*/  SYNCS.PHASECHK.TRANS64.TRYWAIT P2, [UR27+0x28c30], R8 ;  /* 0x028c3008ff0075a7 */ /* 0x0000a2000804015b */
[----:B------:R-:W-:Y:S05]  /*65e0*/  @!P0 BRA `(.L_x_5609) ;  /* 0x0000000000048947 */ /* 0x000fea0003800000 */
[----:B------:R-:W-:Y:S01]  /*65f0*/  BPT.TRAP 0x1 ;  /* 0x000000040000795c */ /* 0x000fe20000300000 */
.L_x_5609:
[----:B--2---:R-:W-:Y:S05]  /*6600*/  @P2 BRA `(.L_x_5610) ;  /* 0x0000000000082947 */ /* 0x004fea0003800000 */
[----:B------:R-:W2:Y:S02]  /*6610*/  SYNCS.PHASECHK.TRANS64.TRYWAIT P2, [UR27+0x28c30], R8 ;  /* 0x028c3008ff0075a7 */ /* 0x000ea4000804015b */
[----:B--2---:R-:W-:Y:S05]  /*6620*/  @!P2 BRA `(.L_x_5611) ;  /* 0x0000011800d4a947 */ /* 0x004fea0003800000 */
.L_x_5610:
[----:B------:R-:W-:Y:S01]  /*6630*/  R2UR UR18, R0 ;  /* 0x00000000001272ca */ /* 0x000fe200000e0000 */
[----:B-1----:R-:W-:Y:S01]  /*6640*/  WARPGROUP.ARRIVE ;  /* 0x00000000000079c5 */ /* 0x002fe20000000000 */
[----:B------:R-:W-:Y:S01]  /*6650*/  UMOV UR19, 0x40000040 ;  /* 0x4000004000137882 */ /* 0x000fe20000000000 */
[----:B------:R-:W-:Y:S01]  /*6660*/  UMOV UR7, 0x40000040 ;  /* 0x4000004000077882 */ /* 0x000fe20000000000 */
[----:B------:R-:W-:Y:S01]  /*6670*/  UMOV UR11, 0x40000040 ;  /* 0x40000040000b7882 */ /* 0x000fe20000000000 */
[----:B------:R-:W-:Y:S01]  /*6680*/  UMOV UR15, 0x40000040 ;  /* 0x40000040000f7882 */ /* 0x000fe20000000000 */
[----:B------:R-:W-:Y:S01]  /*6690*/  PLOP3.LUT P2, PT, PT, PT, UP0, 0x80, 0x0 ;  /* 0x000000000000781c */ /* 0x000fe20003f4f008 */
[----:B------:R-:W-:Y:S01]  /*66a0*/  IMAD.U32 R21, RZ, RZ, UR27 ;  /* 0x0000001bff157e24 */ /* 0x000fe2000f8e00ff */
[----:B------:R-:W-:Y:S01]  /*66b0*/  PLOP3.LUT P3, PT, PT, PT, UP0, 0x80, 0x0 ;  /* 0x000000000000781c */ /* 0x000fe20003f6f008 */
[----:B------:R-:W-:-:S04]  /*66c0*/  IMAD.U32 R11, RZ, RZ, UR51 ;  /* 0x00000033ff0b7e24 */ /* 0x000fc8000f8e00ff */
[----:B------:R-:W-:-:S04]  /*66d0*/  ULEA UR18, UR23, UR18, 0x9 ;  /* 0x0000001217127291 */ /* 0x000fc8000f8e483f */
[----:B------:R-:W-:Y:S02]  /*66e0*/  UIADD3 UR6, UR18, 0x2, URZ ;  /* 0x0000000212067890 */ /* 0x000fe4000fffe03f */
[----:B------:R-:W-:Y:S02]  /*66f0*/  UIADD3 UR10, UR18, 0x4, URZ ;  /* 0x00000004120a7890 */ /* 0x000fe4000fffe03f */
[----:B------:R-:W-:Y:S02]  /*6700*/  UIADD3 UR14, UR18, 0x6, URZ ;  /* 0x00000006120e7890 */ /* 0x000fe4000fffe03f */
[----:B------:R-:W-:Y:S03]  /*6710*/  HGMMA.64x64x16.F32 R152, gdesc[UR16], RZ, !UPT, gsb0 ;  /* 0x00e00000109879f0 */ /* 0x000fe6000c0008ff */
[----:B------:R-:W-:Y:S02]  /*6720*/  WARPGROUP.DEPBAR.LE gsb0, 0x0 ;  /* 0x00008000000079c5 */ /* 0x000fe40000010000 */
[----:B------:R-:W-:-:S06]  /*6730*/  WARPGROUP.ARRIVE ;  /* 0x00000000000079c5 */ /* 0x000fcc0000000000 */
[----:B------:R-:W-:Y:S01]  /*6740*/  HGMMA.64x64x16.F32 R152, gdesc[UR4], R152, gsb0 ;  /* 0x00e00000049879f0 */ /* 0x000fe20008000898 */
[----:B------:R-:W-:Y:S02]  /*6750*/  @UP0 ULDC UR6, c[0x0][0x44c] ;  /* 0x0001130000060ab9 */ /* 0x000fe40000000800 */
        /* <DEDUP_REMOVED lines=14> */
[----:B------:R-:W-:Y:S01]  /*6840*/  @P2 IMAD.HI.U32 R10, R168, UR6, RZ ;  /* 0x00000006a80a2c27 */ /* 0x000fe2000f8e00ff */
[----:B------:R-:W-:-:S03]  /*6850*/  @UP0 ULDC UR6, c[0x0][0x450] ;  /* 0x0001140000060ab9 */ /* 0x000fc60000000800 */
[----:B------:R-:W-:Y:S01]  /*6860*/  FMUL.FTZ R205, R152, UR25 ;  /* 0x0000001998cd7c20 */ /* 0x000fe20008410000 */
[----:B------:R-:W-:Y:S01]  /*6870*/  FMUL.FTZ R206, R153, UR25 ;  /* 0x0000001999ce7c20 */ /* 0x000fe20008410000 */
[----:B------:R-:W-:Y:S01]  /*6880*/  FMUL.FTZ R152, R166, UR25 ;  /* 0x00000019a6987c20 */ /* 0x000fe20008410000 */
[----:B------:R-:W-:Y:S01]  /*6890*/  @P3 SHF.R.U32.HI R168, RZ, UR6, R10 ;  /* 0x00000006ffa83c19 */ /* 0x000fe2000801160a */
[----:B------:R-:W-:Y:S02]  /*68a0*/  @!P1 VIADD R10, R21, 0x28c40 ;  /* 0x00028c40150a9836 */ /* 0x000fe40000000000 */
[----:B------:R-:W-:Y:S01]  /*68b0*/  FMUL.FTZ R208, R157, UR25 ;  /* 0x000000199dd07c20 */ /* 0x000fe20008410000 */
[----:B------:R-:W-:Y:S01]  /*68c0*/  FMUL.FTZ R13, R158, UR25 ;  /* 0x000000199e0d7c20 */ /* 0x000fe20008410000 */
[----:B------:R-:W-:Y:S01]  /*68d0*/  FMUL.FTZ R153, R167, UR25 ;  /* 0x00000019a7997c20 */ /* 0x000fe20008410000 */
[----:B------:R-:W1:Y:S01]  /*68e0*/  SHFL.IDX PT, R169, R168, RZ, 0x1c1f ;  /* 0x001c1fffa8a97589 */ /* 0x000e6200000e0000 */
        /* <DEDUP_REMOVED lines=18> */
[----:B------:R-:W-:Y:S01]  /*6a10*/  @!P1 PRMT R10, RZ, 0x654, R10 ;  /* 0x00000654ff0a9816 */ /* 0x000fe2000000000a */
[----:B------:R-:W-:Y:S01]  /*6a20*/  FMUL.FTZ R160, R182, UR25 ;  /* 0x00000019b6a07c20 */ /* 0x000fe20008410000 */
[----:B------:R-:W-:-:S02]  /*6a30*/  IMAD.SHL.U32 R175, R7, 0x40, RZ ;  /* 0x0000004007af7824 */ /* 0x000fc400078e00ff */
[----:B------:R-:W-:Y:S01]  /*6a40*/  FMUL.FTZ R161, R183, UR25 ;  /* 0x00000019b7a17c20 */ /* 0x000fe20008410000 */
[----:B------:R-:W-:Y:S01]  /*6a50*/  PLOP3.LUT P2, PT, PT, PT, UP1, 0x40, 0x0 ;  /* 0x000000000000781c */ /* 0x000fe20003f4e818 */
[----:B------:R2:W-:Y:S01]  /*6a60*/  @!P1 SYNCS.ARRIVE.TRANS64.RED.A1T0 RZ, [R10+URZ], RZ ;  /* 0x000000ff0aff99a7 */ /* 0x0005e2000810043f */
[----:B------:R-:W3:Y:S01]  /*6a70*/  MUFU.TANH R205, R205 ;  /* 0x000000cd00cd7308 */ /* 0x000ee20000002400 */
[----:B--2---:R-:W-:-:S07]  /*6a80*/  IADD3 R10, -R2, 0x1, -R175 ;  /* 0x00000001020a7810 */ /* 0x004fce0007ffe9af */
[----:B------:R-:W2:Y:S01]  /*6a90*/  MUFU.TANH R206, R206 ;  /* 0x000000ce00ce7308 */ /* 0x000ea20000002400 */
[----:B------:R-:W-:-:S07]  /*6aa0*/  IADD3 R10, -R11, UR49, R10 ;  /* 0x000000310b0a7c10 */ /* 0x000fce000fffe10a */
[----:B------:R-:W4:Y:S01]  /*6ab0*/  MUFU.TANH R9, R9 ;  /* 0x0000000900097308 */ /* 0x000f220000002400 */
[C---:B------:R-:W-:Y:S02]  /*6ac0*/  VIADD R180, R10.reuse, UR26 ;  /* 0x0000001a0ab47c36 */ /* 0x040fe40008000000 */
[----:B------:R-:W-:Y:S02]  /*6ad0*/  VIADD R182, R10, UR20 ;  /* 0x000000140ab67c36 */ /* 0x000fe40008000000 */
[C---:B-1----:R-:W-:Y:S02]  /*6ae0*/  IMAD.IADD R176, R169.reuse, 0x1, R180 ;  /* 0x00000001a9b07824 */ /* 0x042fe400078e02b4 */
[----:B------:R-:W-:Y:S01]  /*6af0*/  IMAD.IADD R179, R169, 0x1, R182 ;  /* 0x00000001a9b37824 */ /* 0x000fe200078e02b6 */
[----:B------:R-:W1:Y:S08]  /*6b00*/  MUFU.TANH R12, R12 ;  /* 0x0000000c000c7308 */ /* 0x000e700000002400 */
        /* <DEDUP_REMOVED lines=28> */
[----:B-1234-:R-:W-:Y:S05]  /*6cd0*/  @P2 BRA `(.L_x_5612) ;  /* 0x00000000005c2947 */ /* 0x01efea0003800000 */
[----:B------:R-:W-:Y:S01]  /*6ce0*/  IMAD.U32 R10, RZ, RZ, UR51 ;  /* 0x00000033ff0a7e24 */ /* 0x000fe2000f8e00ff */
[----:B------:R-:W-:Y:S04]  /*6cf0*/  BSSY B0, `(.L_x_5613) ;  /* 0x0000011000007945 */ /* 0x000fe80003800000 */
[----:B------:R-:W-:-:S04]  /*6d00*/  IADD3 R169, -R10, UR49, R169 ;  /* 0x000000310aa97c10 */ /* 0x000fc8000fffe1a9 */
        /* <DEDUP_REMOVED lines=10> */
.L_x_5614:
[----:B------:R-:W-:-:S05]  /*6db0*/  IMAD.U32 R170, RZ, RZ, UR24 ;  /* 0x00000018ffaa7e24 */ /* 0x000fca000f8e00ff */
[----:B------:R-:W-:-:S13]  /*6dc0*/  ISETP.NE.AND P2, PT, R170, 0x1, PT ;  /* 0x00000001aa00780c */ /* 0x000fda0003f45270 */
[----:B------:R-:W1:Y:S02]  /*6dd0*/  @P2 LDC.64 R10, c[0x0][0x9e8] ;  /* 0x00027a00ff0a2b82 */ /* 0x000e640000000a00 */
[----:B-1----:R-:W-:-:S05]  /*6de0*/  @P2 IMAD.HI.U32 R10, R169, R10, RZ ;  /* 0x0000000aa90a2227 */ /* 0x002fca00078e00ff */
[----:B------:R-:W-:-:S07]  /*6df0*/  @P2 SHF.R.U32.HI R169, RZ, R11, R10 ;  /* 0x0000000bffa92219 */ /* 0x000fce000001160a */
.L_x_5615:
[----:B------:R-:W-:Y:S05]  /*6e00*/  BSYNC B0 ;  /* 0x0000000000007941 */ /* 0x000fea0003800000 */
.L_x_5613:
[----:B------:R-:W-:-:S04]  /*6e10*/  IMAD R169, R169, R170, -R175 ;  /* 0x000000aaa9a97224 */ /* 0x000fc800078e0aaf */
[----:B------:R-:W-:-:S05]  /*6e20*/  IMAD.IADD R169, R169, 0x1, -R2 ;  /* 0x00000001a9a97824 */ /* 0x000fca00078e0a02 */
[----:B------:R-:W-:Y:S02]  /*6e30*/  VIADDMNMX R176, R169, R170, R176, PT ;  /* 0x000000aaa9b07246 */ /* 0x000fe400038001b0 */
[----:B------:R-:W-:-:S07]  /*6e40*/  VIMNMX R179, R179, R169, !PT ;  /* 0x000000a9b3b37248 */ /* 0x000fce0007fe0100 */
.L_x_5612:
[----:B------:R-:W-:Y:S01]  /*6e50*/  ISETP.GT.AND P2, PT, R7, -0x1, PT ;  /* 0xffffffff0700780c */ /* 0x000fe20003f44270 */
[----:B------:R1:W2:Y:S03]  /*6e60*/  SHFL.IDX PT, R11, R168, 0x1, 0x1c1f ;  /* 0x003c1f00a80b7f89 */ /* 0x0002a600000e0000 */
[C---:B------:R-:W-:Y:S02]  /*6e70*/  ISETP.GT.AND P5, PT, R179.reuse, RZ, P2 ;  /* 0x000000ffb300720c */ /* 0x040fe400017a4270 */
[C---:B------:R-:W-:Y:S02]  /*6e80*/  ISETP.GT.AND P4, PT, R179.reuse, 0x1, P2 ;  /* 0x00000001b300780c */ /* 0x040fe40001784270 */
[----:B------:R-:W-:Y:S02]  /*6e90*/  ISETP.LT.OR P5, PT, R176, 0x1, P5 ;  /* 0x00000001b000780c */ /* 0x000fe40002fa1670 */
[----:B------:R-:W-:-:S02]  /*6ea0*/  ISETP.GT.AND P6, PT, R179, 0x8, P2 ;  /* 0x00000008b300780c */ /* 0x000fc400017c4270 */
[----:B------:R-:W-:Y:S02]  /*6eb0*/  FSEL R174, R205, -INF , !P5 ;  /* 0xff800000cdae7808 */ /* 0x000fe40006800000 */
[C---:B------:R-:W-:Y:S02]  /*6ec0*/  ISETP.GT.AND P5, PT, R179.reuse, 0x10, P2 ;  /* 0x00000010b300780c */ /* 0x040fe400017a4270 */
[----:B------:R-:W-:Y:S02]  /*6ed0*/  ISETP.GT.AND P3, PT, R179, 0x9, P2 ;  /* 0x00000009b300780c */ /* 0x000fe40001764270 */
[C---:B------:R-:W-:Y:S02]  /*6ee0*/  ISETP.LT.OR P5, PT, R176.reuse, 0x11, P5 ;  /* 0x00000011b000780c */ /* 0x040fe40002fa1670 */
[----:B------:R-:W-:Y:S02]  /*6ef0*/  ISETP.LT.OR P4, PT, R176, 0x2, P4 ;  /* 0x00000002b000780c */ /* 0x000fe40002781670 */
[----:B0-----:R-:W-:-:S02]  /*6f00*/  FSEL R209, R209, -INF , !P5 ;  /* 0xff800000d1d17808 */ /* 0x001fc40006800000 */
[----:B------:R-:W-:Y:S02]  /*6f10*/  ISETP.GT.AND P5, PT, R179, 0x20, P2 ;  /* 0x00000020b300780c */ /* 0x000fe400017a4270 */
[C---:B------:R-:W-:Y:S02]  /*6f20*/  ISETP.LT.OR P6, PT, R176.reuse, 0x9, P6 ;  /* 0x00000009b000780c */ /* 0x040fe400037c1670 */
[C---:B------:R-:W-:Y:S02]  /*6f30*/  ISETP.LT.OR P3, PT, R176.reuse, 0xa, P3 ;  /* 0x0000000ab000780c */ /* 0x040fe40001f61670 */
[----:B------:R-:W-:Y:S02]  /*6f40*/  ISETP.LT.OR P5, PT, R176, 0x21, P5 ;  /* 0x00000021b000780c */ /* 0x000fe40002fa1670 */
[----:B------:R-:W-:Y:S02]  /*6f50*/  FSEL R206, R206, -INF , !P4 ;  /* 0xff800000cece7808 */ /* 0x000fe40006000000 */
[----:B------:R-:W-:-:S02]  /*6f60*/  FSEL R207, R207, -INF , !P6 ;  /* 0xff800000cfcf7808 */ /* 0x000fc40007000000 */
[----:B------:R-:W-:Y:S02]  /*6f70*/  FSEL R208, R208, -INF , !P3 ;  /* 0xff800000d0d07808 */ /* 0x000fe40005800000 */
[C---:B------:R-:W-:Y:S02]  /*6f80*/  ISETP.GT.AND P4, PT, R179.reuse, 0x11, P2 ;  /* 0x00000011b300780c */ /* 0x040fe40001784270 */
[C---:B------:R-:W-:Y:S02]  /*6f90*/  ISETP.GT.AND P6, PT, R179.reuse, 0x18, P2 ;  /* 0x00000018b300780c */ /* 0x040fe400017c4270 */
[C---:B------:R-:W-:Y:S02]  /*6fa0*/  ISETP.GT.AND P3, PT, R179.reuse, 0x19, P2 ;  /* 0x00000019b300780c */ /* 0x040fe40001764270 */
[----:B------:R-:W-:Y:S02]  /*6fb0*/  FSEL R170, R164, -INF , !P5 ;  /* 0xff800000a4aa7808 */ /* 0x000fe40006800000 */
[----:B------:R-:W-:-:S02]  /*6fc0*/  ISETP.GT.AND P5, PT, R179, 0x30, P2 ;  /* 0x00000030b300780c */ /* 0x000fc400017a4270 */
[C---:B------:R-:W-:Y:S02]  /*6fd0*/  ISETP.LT.OR P4, PT, R176.reuse, 0x12, P4 ;  /* 0x00000012b000780c */ /* 0x040fe40002781670 */
[C---:B------:R-:W-:Y:S02]  /*6fe0*/  ISETP.LT.OR P6, PT, R176.reuse, 0x19, P6 ;  /* 0x00000019b000780c */ /* 0x040fe400037c1670 */
[C---:B------:R-:W-:Y:S02]  /*6ff0*/  ISETP.LT.OR P3, PT, R176.reuse, 0x1a, P3 ;  /* 0x0000001ab000780c */ /* 0x040fe40001f61670 */
[----:B------:R-:W-:Y:S02]  /*7000*/  ISETP.LT.OR P5, PT, R176, 0x31, P5 ;  /* 0x00000031b000780c */ /* 0x000fe40002fa1670 */
[----:B------:R-:W-:Y:S02]  /*7010*/  FSEL R210, R210, -INF , !P4 ;  /* 0xff800000d2d27808 */ /* 0x000fe40006000000 */
[----:B-1----:R-:W-:-:S02]  /*7020*/  FSEL R168, R162, -INF , !P6 ;  /* 0xff800000a2a87808 */ /* 0x002fc40007000000 */
[----:B------:R-:W-:Y:S02]  /*7030*/  FSEL R169, R163, -INF , !P3 ;  /* 0xff800000a3a97808 */ /* 0x000fe40005800000 */
[C---:B------:R-:W-:Y:S02]  /*7040*/  ISETP.GT.AND P4, PT, R179.reuse, 0x21, P2 ;  /* 0x00000021b300780c */ /* 0x040fe40001784270 */
[C---:B------:R-:W-:Y:S02]  /*7050*/  ISETP.GT.AND P6, PT, R179.reuse, 0x28, P2 ;  /* 0x00000028b300780c */ /* 0x040fe400017c4270 */
[----:B------:R-:W-:Y:S02]  /*7060*/  ISETP.GT.AND P3, PT, R179, 0x29, P2 ;  /* 0x00000029b300780c */ /* 0x000fe40001764270 */
[----:B------:R-:W-:Y:S01]  /*7070*/  FSEL R163, R173, -INF , !P5 ;  /* 0xff800000ada37808 */ /* 0x000fe20006800000 */
[----:B--2---:R-:W-:Y:S01]  /*7080*/  IMAD.IADD R173, R180, 0x1, R11 ;  /* 0x00000001b4ad7824 */ /* 0x004fe200078e020b */
[----:B------:R-:W-:-:S02]  /*7090*/  PLOP3.LUT P5, PT, PT, PT, UP1, 0x40, 0x0 ;  /* 0x000000000000781c */ /* 0x000fc40003fae818 */
[C---:B------:R-:W-:Y:S02]  /*70a0*/  ISETP.LT.OR P4, PT, R176.reuse, 0x22, P4 ;  /* 0x00000022b000780c */ /* 0x040fe40002781670 */
[C---:B------:R-:W-:Y:S02]  /*70b0*/  ISETP.LT.OR P6, PT, R176.reuse, 0x29, P6 ;  /* 0x00000029b000780c */ /* 0x040fe400037c1670 */
[----:B------:R-:W-:Y:S02]  /*70c0*/  ISETP.LT.OR P3, PT, R176, 0x2a, P3 ;  /* 0x0000002ab000780c */ /* 0x000fe40001f61670 */
[----:B------:R-:W-:Y:S02]  /*70d0*/  FSEL R171, R165, -INF , !P4 ;  /* 0xff800000a5ab7808 */ /* 0x000fe40006000000 */
[----:B------:R-:W-:Y:S02]  /*70e0*/  FSEL R166, R166, -INF , !P6 ;  /* 0xff800000a6a67808 */ /* 0x000fe40007000000 */
[----:B------:R-:W-:-:S02]  /*70f0*/  FSEL R167, R167, -INF , !P3 ;  /* 0xff800000a7a77808 */ /* 0x000fc40005800000 */
[C---:B------:R-:W-:Y:S02]  /*7100*/  ISETP.GT.AND P4, PT, R179.reuse, 0x31, P2 ;  /* 0x00000031b300780c */ /* 0x040fe40001784270 */
[C---:B------:R-:W-:Y:S02]  /*7110*/  ISETP.GT.AND P6, PT, R179.reuse, 0x38, P2 ;  /* 0x00000038b300780c */ /* 0x040fe400017c4270 */
[----:B------:R-:W-:Y:S02]  /*7120*/  ISETP.GT.AND P3, PT, R179, 0x39, P2 ;  /* 0x00000039b300780c */ /* 0x000fe40001764270 */
[C---:B------:R-:W-:Y:S02]  /*7130*/  ISETP.LT.OR P4, PT, R176.reuse, 0x32, P4 ;  /* 0x00000032b000780c */ /* 0x040fe40002781670 */
[C---:B------:R-:W-:Y:S02]  /*7140*/  ISETP.LT.OR P6, PT, R176.reuse, 0x39, P6 ;  /* 0x00000039b000780c */ /* 0x040fe400037c1670 */
[----:B------:R-:W-:Y:S01]  /*7150*/  ISETP.LT.OR P3, PT, R176, 0x3a, P3 ;  /* 0x0000003ab000780c */ /* 0x000fe20001f61670 */
[----:B------:R-:W-:Y:S01]  /*7160*/  IMAD.IADD R176, R182, 0x1, R11 ;  /* 0x00000001b6b07824 */ /* 0x000fe200078e020b */
[----:B------:R-:W-:-:S02]  /*7170*/  FSEL R164, R172, -INF , !P4 ;  /* 0xff800000aca47808 */ /* 0x000fc40006000000 */
[----:B------:R-:W-:Y:S02]  /*7180*/  FSEL R165, R177, -INF , !P6 ;  /* 0xff800000b1a57808 */ /* 0x000fe40007000000 */
[----:B------:R-:W-:Y:S01]  /*7190*/  FSEL R162, R178, -INF , !P3 ;  /* 0xff800000b2a27808 */ /* 0x000fe20005800000 */
[----:B------:R-:W-:Y:S06]  /*71a0*/  @P5 BRA `(.L_x_5616) ;  /* 0x00000000005c5947 */ /* 0x000fec0003800000 */
        /* <DEDUP_REMOVED lines=13> */
.L_x_5618:
[----:B------:R-:W-:-:S05]  /*7280*/  IMAD.U32 R178, RZ, RZ, UR24 ;  /* 0x00000018ffb27e24 */ /* 0x000fca000f8e00ff */
[----:B------:R-:W-:-:S13]  /*7290*/  ISETP.NE.AND P3, PT, R178, 0x1, PT ;  /* 0x00000001b200780c */ /* 0x000fda0003f65270 */
[----:B------:R-:W0:Y:S02]  /*72a0*/  @P3 LDC.64 R10, c[0x0][0x9e8] ;  /* 0x00027a00ff0a3b82 */ /* 0x000e240000000a00 */
[----:B0-----:R-:W-:-:S05]  /*72b0*/  @P3 IMAD.HI.U32 R10, R172, R10, RZ ;  /* 0x0000000aac0a3227 */ /* 0x001fca00078e00ff */
[----:B------:R-:W-:-:S07]  /*72c0*/  @P3 SHF.R.U32.HI R172, RZ, R11, R10 ;  /* 0x0000000bffac3219 */ /* 0x000fce000001160a */
.L_x_5619:
[----:B------:R-:W-:Y:S05]  /*72d0*/  BSYNC B0 ;  /* 0x0000000000007941 */ /* 0x000fea0003800000 */
.L_x_5617:
[----:B------:R-:W-:-:S04]  /*72e0*/  IMAD R175, R172, R178, -R175 ;  /* 0x000000b2acaf7224 */ /* 0x000fc800078e0aaf */
[----:B------:R-:W-:-:S05]  /*72f0*/  IMAD.IADD R175, R175, 0x1, -R2 ;  /* 0x00000001afaf7824 */ /* 0x000fca00078e0a02 */
[----:B------:R-:W-:Y:S02]  /*7300*/  VIADDMNMX R173, R175, R178, R173, PT ;  /* 0x000000b2afad7246 */ /* 0x000fe400038001ad */
[----:B------:R-:W-:-:S07]  /*7310*/  VIMNMX R176, R176, R175, !PT ;  /* 0x000000afb0b07248 */ /* 0x000fce0007fe0100 */
.L_x_5616:
[----:B------:R-:W-:Y:S01]  /*7320*/  FMNMX.FTZ R11, R174, R5, !PT ;  /* 0x00000005ae0b7209 */ /* 0x000fe20007810000 */
[----:B------:R-:W-:Y:S01]  /*7330*/  UMOV UR10, UR22 ;  /* 0x00000016000a7c82 */ /* 0x000fe20008000000 */
[----:B------:R-:W-:Y:S01]  /*7340*/  ISETP.GT.AND P4, PT, R176, RZ, P2 ;  /* 0x000000ffb000720c */ /* 0x000fe20001784270 */
[----:B------:R-:W-:Y:S01]  /*7350*/  IMAD.MOV R179, RZ, RZ, -R17 ;  /* 0x000000ffffb37224 */ /* 0x000fe200078e0a11 */
[----:B------:R-:W-:Y:S02]  /*7360*/  FMNMX.FTZ R10, R206, R11, !PT ;  /* 0x0000000bce0a7209 */ /* 0x000fe40007810000 */
[----:B------:R-:W-:Y:S02]  /*7370*/  ISETP.GT.AND P3, PT, R176, 0x1, P2 ;  /* 0x00000001b000780c */ /* 0x000fe40001764270 */
[----:B------:R-:W-:Y:S02]  /*7380*/  FMNMX.FTZ R11, R207, R10, !PT ;  /* 0x0000000acf0b7209 */ /* 0x000fe40007810000 */
[----:B------:R-:W-:-:S02]  /*7390*/  ISETP.LT.OR P4, PT, R173, 0x1, P4 ;  /* 0x00000001ad00780c */ /* 0x000fc40002781670 */
[----:B------:R-:W-:Y:S02]  /*73a0*/  FMNMX.FTZ R10, R208, R11, !PT ;  /* 0x0000000bd00a7209 */ /* 0x000fe40007810000 */
[----:B------:R-:W-:Y:S02]  /*73b0*/  ISETP.GT.AND P5, PT, R176, 0x8, P2 ;  /* 0x00000008b000780c */ /* 0x000fe400017a4270 */
[----:B------:R-:W-:Y:S02]  /*73c0*/  FMNMX.FTZ R11, R209, R10, !PT ;  /* 0x0000000ad10b7209 */ /* 0x000fe40007810000 */
[----:B------:R-:W-:Y:S02]  /*73d0*/  ISETP.LT.OR P3, PT, R173, 0x2, P3 ;  /* 0x00000002ad00780c */ /* 0x000fe40001f61670 */
[----:B------:R-:W-:Y:S02]  /*73e0*/  FMNMX.FTZ R11, R210, R11, !PT ;  /* 0x0000000bd20b7209 */ /* 0x000fe40007810000 */
[----:B------:R-:W-:-:S02]  /*73f0*/  FSEL R9, R9, -INF , !P4 ;  /* 0xff80000009097808 */ /* 0x000fc40006000000 */
        /* <DEDUP_REMOVED lines=15> */
[----:B------:R-:W-:Y:S02]  /*74f0*/  FSEL R14, R14, -INF , !P6 ;  /* 0xff8000000e0e7808 */ /* 0x000fe40007000000 */
[----:B------:R-:W-:Y:S02]  /*7500*/  FMNMX.FTZ R11, R165, R10, !PT ;  /* 0x0000000aa50b7209 */ /* 0x000fe40007810000 */
[----:B------:R-:W-:-:S02]  /*7510*/  ISETP.LT.OR P3, PT, R173, 0x11, P3 ;  /* 0x00000011ad00780c */ /* 0x000fc40001f61670 */
[----:B------:R-:W-:Y:S02]  /*7520*/  FMNMX.FTZ R11, R162, R11, !PT ;  /* 0x0000000ba20b7209 */ /* 0x000fe40007810000 */
[C---:B------:R-:W-:Y:S02]  /*7530*/  ISETP.GT.AND P4, PT, R176.reuse, 0x19, P2 ;  /* 0x00000019b000780c */ /* 0x040fe40001784270 */
[----:B------:R-:W-:Y:S01]  /*7540*/  ISETP.GT.AND P6, PT, R176, 0x18, P2 ;  /* 0x00000018b000780c */ /* 0x000fe200017c4270 */
[----:B------:R-:W0:Y:S01]  /*7550*/  SHFL.BFLY PT, R10, R11, 0x2, 0x1f ;  /* 0x0c401f000b0a7f89 */ /* 0x000e2200000e0000 */
[----:B------:R-:W-:Y:S02]  /*7560*/  ISETP.LT.OR P5, PT, R173, 0x12, P5 ;  /* 0x00000012ad00780c */ /* 0x000fe40002fa1670 */
[----:B------:R-:W-:Y:S02]  /*7570*/  FSEL R15, R15, -INF , !P3 ;  /* 0xff8000000f0f7808 */ /* 0x000fe40005800000 */
[----:B------:R-:W-:-:S02]  /*7580*/  ISETP.LT.OR P4, PT, R173, 0x1a, P4 ;  /* 0x0000001aad00780c */ /* 0x000fc40002781670 */
[----:B------:R-:W-:Y:S02]  /*7590*/  ISETP.LT.OR P6, PT, R173, 0x19, P6 ;  /* 0x00000019ad00780c */ /* 0x000fe400037c1670 */
[----:B------:R-:W-:Y:S02]  /*75a0*/  FSEL R20, R20, -INF , !P5 ;  /* 0xff80000014147808 */ /* 0x000fe40006800000 */
[----:B------:R-:W-:Y:S02]  /*75b0*/  FSEL R153, R153, -INF , !P4 ;  /* 0xff80000099997808 */ /* 0x000fe40006000000 */
[----:B------:R-:W-:Y:S02]  /*75c0*/  ISETP.GT.AND P3, PT, R176, 0x20, P2 ;  /* 0x00000020b000780c */ /* 0x000fe40001764270 */
[----:B------:R-:W-:Y:S02]  /*75d0*/  FSEL R152, R152, -INF , !P6 ;  /* 0xff80000098987808 */ /* 0x000fe40007000000 */
[----:B------:R-:W-:-:S02]  /*75e0*/  ISETP.GT.AND P5, PT, R176, 0x21, P2 ;  /* 0x00000021b000780c */ /* 0x000fc400017a4270 */
[C---:B------:R-:W-:Y:S02]  /*75f0*/  ISETP.LT.OR P3, PT, R173.reuse, 0x21, P3 ;  /* 0x00000021ad00780c */ /* 0x040fe40001f61670 */
[----:B------:R-:W-:Y:S02]  /*7600*/  ISETP.GT.AND P6, PT, R176, 0x28, P2 ;  /* 0x00000028b000780c */ /* 0x000fe400017c4270 */
[----:B------:R-:W-:Y:S02]  /*7610*/  ISETP.LT.OR P5, PT, R173, 0x22, P5 ;  /* 0x00000022ad00780c */ /* 0x000fe40002fa1670 */
[----:B0-----:R-:W-:Y:S02]  /*7620*/  FMNMX.FTZ R172, R11, R10, !PT ;  /* 0x0000000a0bac7209 */ /* 0x001fe40007810000 */
[----:B------:R-:W-:Y:S02]  /*7630*/  FMNMX.FTZ R11, R9, R6, !PT ;  /* 0x00000006090b7209 */ /* 0x000fe40007810000 */
[----:B------:R-:W-:Y:S01]  /*7640*/  FSEL R154, R154, -INF , !P3 ;  /* 0xff8000009a9a7808 */ /* 0x000fe20005800000 */
[----:B------:R-:W0:Y:S01]  /*7650*/  SHFL.BFLY PT, R175, R172, 0x1, 0x1f ;  /* 0x0c201f00acaf7f89 */ /* 0x000e2200000e0000 */
[----:B------:R-:W-:-:S02]  /*7660*/  ISETP.GT.AND P3, PT, R176, 0x29, P2 ;  /* 0x00000029b000780c */ /* 0x000fc40001764270 */
[----:B------:R-:W-:Y:S02]  /*7670*/  FSEL R155, R155, -INF , !P5 ;  /* 0xff8000009b9b7808 */ /* 0x000fe40006800000 */
[C---:B------:R-:W-:Y:S02]  /*7680*/  ISETP.LT.OR P6, PT, R173.reuse, 0x29, P6 ;  /* 0x00000029ad00780c */ /* 0x040fe400037c1670 */
[----:B------:R-:W-:Y:S02]  /*7690*/  ISETP.GT.AND P5, PT, R176, 0x30, P2 ;  /* 0x00000030b000780c */ /* 0x000fe400017a4270 */
[C---:B------:R-:W-:Y:S02]  /*76a0*/  ISETP.LT.OR P3, PT, R173.reuse, 0x2a, P3 ;  /* 0x0000002aad00780c */ /* 0x040fe40001f61670 */
[----:B------:R-:W-:Y:S02]  /*76b0*/  ISETP.LT.OR P5, PT, R173, 0x31, P5 ;  /* 0x00000031ad00780c */ /* 0x000fe40002fa1670 */
[----:B------:R-:W-:-:S02]  /*76c0*/  FSEL R157, R157, -INF , !P3 ;  /* 0xff8000009d9d7808 */ /* 0x000fc40005800000 */
[----:B------:R-:W-:Y:S02]  /*76d0*/  ISETP.GT.AND P3, PT, R176, 0x38, P2 ;  /* 0x00000038b000780c */ /* 0x000fe40001764270 */
[----:B------:R-:W-:Y:S02]  /*76e0*/  FSEL R158, R158, -INF , !P5 ;  /* 0xff8000009e9e7808 */ /* 0x000fe40006800000 */
[----:B------:R-:W-:-:S04]  /*76f0*/  ISETP.LT.OR P3, PT, R173, 0x39, P3 ;  /* 0x00000039ad00780c */ /* 0x000fc80001f61670 */
[----:B------:R-:W-:Y:S02]  /*7700*/  FSEL R160, R160, -INF , !P3 ;  /* 0xff800000a0a07808 */ /* 0x000fe40005800000 */
[----:B0-----:R-:W-:Y:S02]  /*7710*/  FMNMX.FTZ R10, R172, R175, !PT ;  /* 0x000000afac0a7209 */ /* 0x001fe40007810000 */
[----:B------:R-:W-:Y:S02]  /*7720*/  FMNMX.FTZ R172, R12, R11, !PT ;  /* 0x0000000b0cac7209 */ /* 0x000fe40007810000 */
[C---:B------:R-:W-:Y:S02]  /*7730*/  FSETP.NEU.FTZ.AND P4, PT, R10.reuse, -INF , PT ;  /* 0xff8000000a00780b */ /* 0x040fe40003f9d000 */
[----:B------:R-:W-:Y:S02]  /*7740*/  FMNMX.FTZ R11, R13, R172, !PT ;  /* 0x000000ac0d0b7209 */ /* 0x000fe40007810000 */
[----:B------:R-:W-:-:S02]  /*7750*/  FSEL R182, R10, RZ, P4 ;  /* 0x000000ff0ab67208 */ /* 0x000fc40002000000 */
[----:B------:R-:W-:-:S03]  /*7760*/  FMNMX.FTZ R172, R14, R11, !PT ;  /* 0x0000000b0eac7209 */ /* 0x000fc60007810000 */
[----:B------:R-:W-:Y:S01]  /*7770*/  FADD.FTZ R182, -R182, R5 ;  /* 0x00000005b6b67221 */ /* 0x000fe20000010100 */
[----:B------:R-:W-:Y:S01]  /*7780*/  FMNMX.FTZ R11, R15, R172, !PT ;  /* 0x000000ac0f0b7209 */ /* 0x000fe20007810000 */
[----:B------:R-:W-:Y:S02]  /*7790*/  FMUL.FTZ R172, R10, UR10 ;  /* 0x0000000a0aac7c20 */ /* 0x000fe40008410000 */
[----:B------:R-:W-:Y:S01]  /*77a0*/  FMUL.FTZ R5, R182, UR10 ;  /* 0x0000000ab6057c20 */ /* 0x000fe20008410000 */
[----:B------:R-:W-:Y:S02]  /*77b0*/  FMNMX.FTZ R175, R20, R11, !PT ;  /* 0x0000000b14af7209 */ /* 0x000fe40007810000 */
[----:B------:R-:W-:Y:S02]  /*77c0*/  FSEL R11, R172, RZ, P4 ;  /* 0x000000ffac0b7208 */ /* 0x000fe40002000000 */
[----:B------:R-:W-:Y:S01]  /*77d0*/  FMNMX.FTZ R172, R152, R175, !PT ;  /* 0x000000af98ac7209 */ /* 0x000fe20007810000 */
[----:B------:R-:W-:Y:S02]  /*77e0*/  MUFU.EX2 R5, R5 ;  /* 0x0000000500057308 */ /* 0x000fe40000000800 */
[--C-:B------:R-:W-:Y:S01]  /*77f0*/  FFMA.FTZ R178, R174, UR10, -R11.reuse ;  /* 0x0000000aaeb27c23 */ /* 0x100fe2000801080b */
[----:B------:R-:W-:Y:S01]  /*7800*/  FMNMX.FTZ R175, R153, R172, !PT ;  /* 0x000000ac99af7209 */ /* 0x000fe20007810000 */
[--C-:B------:R-:W-:Y:S01]  /*7810*/  FFMA.FTZ R207, R207, UR10, -R11.reuse ;  /* 0x0000000acfcf7c23 */ /* 0x100fe2000801080b */
[----:B------:R-:W-:Y:S01]  /*7820*/  FSEL R172, R156, -INF , !P6 ;  /* 0xff8000009cac7808 */ /* 0x000fe20007000000 */
[--C-:B------:R-:W-:Y:S01]  /*7830*/  FFMA.FTZ R168, R168, UR10, -R11.reuse ;  /* 0x0000000aa8a87c23 */ /* 0x100fe2000801080b */
[----:B------:R-:W-:Y:S01]  /*7840*/  FMNMX.FTZ R174, R154, R175, !PT ;  /* 0x000000af9aae7209 */ /* 0x000fe20007810000 */
[----:B------:R-:W0:Y:S01]  /*7850*/  MUFU.EX2 R156, R178 ;  /* 0x000000b2009c7308 */ /* 0x000e220000000800 */
[----:B------:R-:W-:Y:S01]  /*7860*/  ISETP.GT.AND P6, PT, R176, 0x31, P2 ;  /* 0x00000031b000780c */ /* 0x000fe200017c4270 */
[--C-:B------:R-:W-:Y:S01]  /*7870*/  FFMA.FTZ R175, R206, UR10, -R11.reuse ;  /* 0x0000000aceaf7c23 */ /* 0x100fe2000801080b */
[----:B------:R-:W-:Y:S01]  /*7880*/  FMNMX.FTZ R177, R155, R174, !PT ;  /* 0x000000ae9bb17209 */ /* 0x000fe20007810000 */
[--C-:B------:R-:W-:Y:S01]  /*7890*/  FFMA.FTZ R169, R169, UR10, -R11.reuse ;  /* 0x0000000aa9a97c23 */ /* 0x100fe2000801080b */
[----:B------:R-:W-:Y:S01]  /*78a0*/  ISETP.LT.OR P6, PT, R173, 0x32, P6 ;  /* 0x00000032ad00780c */ /* 0x000fe200037c1670 */
[--C-:B------:R-:W-:Y:S01]  /*78b0*/  FFMA.FTZ R170, R170, UR10, -R11.reuse ;  /* 0x0000000aaaaa7c23 */ /* 0x100fe2000801080b */
[----:B------:R-:W-:Y:S01]  /*78c0*/  FMNMX.FTZ R174, R172, R177, !PT ;  /* 0x000000b1acae7209 */ /* 0x000fe20007810000 */
[----:B------:R-:W1:Y:S01]  /*78d0*/  MUFU.EX2 R175, R175 ;  /* 0x000000af00af7308 */ /* 0x000e620000000800 */
[----:B------:R-:W-:Y:S01]  /*78e0*/  ISETP.GT.AND P2, PT, R176, 0x39, P2 ;  /* 0x00000039b000780c */ /* 0x000fe20001744270 */
[--C-:B------:R-:W-:Y:S01]  /*78f0*/  FFMA.FTZ R176, R208, UR10, -R11.reuse ;  /* 0x0000000ad0b07c23 */ /* 0x100fe2000801080b */
[----:B------:R-:W-:Y:S01]  /*7900*/  FMNMX.FTZ R177, R157, R174, !PT ;  /* 0x000000ae9db17209 */ /* 0x000fe20007810000 */
[--C-:B------:R-:W-:Y:S01]  /*7910*/  FFMA.FTZ R171, R171, UR10, -R11.reuse ;  /* 0x0000000aabab7c23 */ /* 0x100fe2000801080b */
[----:B------:R-:W-:Y:S01]  /*7920*/  FSEL R174, R159, -INF , !P6 ;  /* 0xff8000009fae7808 */ /* 0x000fe20007000000 */
[--C-:B------:R-:W-:Y:S01]  /*7930*/  FFMA.FTZ R166, R166, UR10, -R11.reuse ;  /* 0x0000000aa6a67c23 */ /* 0x100fe2000801080b */
[----:B------:R-:W-:Y:S01]  /*7940*/  FMNMX.FTZ R177, R158, R177, !PT ;  /* 0x000000b19eb17209 */ /* 0x000fe20007810000 */
[----:B------:R-:W2:Y:S01]  /*7950*/  MUFU.EX2 R159, R207 ;  /* 0x000000cf009f7308 */ /* 0x000ea20000000800 */
[----:B------:R-:W-:Y:S01]  /*7960*/  ISETP.LT.OR P2, PT, R173, 0x3a, P2 ;  /* 0x0000003aad00780c */ /* 0x000fe20001741670 */
[--C-:B------:R-:W-:Y:S01]  /*7970*/  FFMA.FTZ R173, R209, UR10, -R11.reuse ;  /* 0x0000000ad1ad7c23 */ /* 0x100fe2000801080b */
[----:B------:R-:W-:Y:S01]  /*7980*/  FMNMX.FTZ R177, R174, R177, !PT ;  /* 0x000000b1aeb17209 */ /* 0x000fe20007810000 */
[----:B0-----:R-:W-:Y:S01]  /*7990*/  FFMA.FTZ R182, R5, R3, R156 ;  /* 0x0000000305b67223 */ /* 0x001fe2000001009c */
[----:B------:R-:W-:Y:S01]  /*79a0*/  FSEL R161, R161, -INF , !P2 ;  /* 0xff800000a1a17808 */ /* 0x000fe20005000000 */
[--C-:B------:R-:W-:Y:S01]  /*79b0*/  FFMA.FTZ R167, R167, UR10, -R11.reuse ;  /* 0x0000000aa7a77c23 */ /* 0x100fe2000801080b */
[----:B------:R-:W-:Y:S01]  /*79c0*/  FMNMX.FTZ R178, R160, R177, !PT ;  /* 0x000000b1a0b27209 */ /* 0x000fe20007810000 */
[----:B------:R-:W0:Y:S01]  /*79d0*/  MUFU.EX2 R176, R176 ;  /* 0x000000b000b07308 */ /* 0x000e220000000800 */
[----:B-1----:R-:W-:Y:S01]  /*79e0*/  FADD.FTZ R182, R175, R182 ;  /* 0x000000b6afb67221 */ /* 0x002fe20000010000 */
[----:B------:R-:W-:Y:S01]  /*79f0*/  ISETP.NE.AND P2, PT, R2, R179, PT ;  /* 0x000000b30200720c */ /* 0x000fe20003f45270 */
[--C-:B------:R-:W-:Y:S01]  /*7a00*/  FFMA.FTZ R163, R163, UR10, -R11.reuse ;  /* 0x0000000aa3a37c23 */ /* 0x100fe2000801080b */
[----:B------:R-:W-:Y:S01]  /*7a10*/  FMNMX.FTZ R177, R161, R178, !PT ;  /* 0x000000b2a1b17209 */ /* 0x000fe20007810000 */
[--C-:B------:R-:W-:Y:S01]  /*7a20*/  FFMA.FTZ R178, R210, UR10, -R11.reuse ;  /* 0x0000000ad2b27c23 */ /* 0x100fe2000801080b */
[--C-:B------:R-:W-:Y:S01]  /*7a30*/  FFMA.FTZ R164, R164, UR10, -R11.reuse ;  /* 0x0000000aa4a47c23 */ /* 0x100fe2000801080b */
[--C-:B------:R-:W-:Y:S01]  /*7a40*/  FFMA.FTZ R165, R165, UR10, -R11.reuse ;  /* 0x0000000aa5a57c23 */ /* 0x100fe2000801080b */
[----:B------:R-:W1:Y:S01]  /*7a50*/  MUFU.EX2 R173, R173 ;  /* 0x000000ad00ad7308 */ /* 0x000e620000000800 */
[----:B------:R-:W3:Y:S01]  /*7a60*/  SHFL.BFLY PT, R180, R177, 0x2, 0x1f ;  /* 0x0c401f00b1b47f89 */ /* 0x000ee200000e0000 */
[-C--:B------:R-:W-:Y:S01]  /*7a70*/  FMUL.FTZ R24, R24, R5.reuse ;  /* 0x0000000518187220 */ /* 0x080fe20000410000 */
[-C--:B------:R-:W-:Y:S01]  /*7a80*/  FMUL.FTZ R25, R25, R5.reuse ;  /* 0x0000000519197220 */ /* 0x080fe20000410000 */
[-C--:B------:R-:W-:Y:S01]  /*7a90*/  FMUL.FTZ R28, R28, R5.reuse ;  /* 0x000000051c1c7220 */ /* 0x080fe20000410000 */
[-C--:B------:R-:W-:Y:S01]  /*7aa0*/  FMUL.FTZ R29, R29, R5.reuse ;  /* 0x000000051d1d7220 */ /* 0x080fe20000410000 */
[-C--:B------:R-:W-:Y:S01]  /*7ab0*/  FMUL.FTZ R32, R32, R5.reuse ;  /* 0x0000000520207220 */ /* 0x080fe20000410000 */
[-C--:B------:R-:W-:Y:S01]  /*7ac0*/  FMUL.FTZ R33, R33, R5.reuse ;  /* 0x0000000521217220 */ /* 0x080fe20000410000 */
[----:B------:R-:W4:Y:S01]  /*7ad0*/  MUFU.EX2 R178, R178 ;  /* 0x000000b200b27308 */ /* 0x000f220000000800 */
[-C--:B------:R-:W-:Y:S01]  /*7ae0*/  FMUL.FTZ R36, R36, R5.reuse ;  /* 0x0000000524247220 */ /* 0x080fe20000410000 */
[-C--:B------:R-:W-:Y:S01]  /*7af0*/  FMUL.FTZ R37, R37, R5.reuse ;  /* 0x0000000525257220 */ /* 0x080fe20000410000 */
[-C--:B------:R-:W-:Y:S01]  /*7b00*/  FMUL.FTZ R40, R40, R5.reuse ;  /* 0x0000000528287220 */ /* 0x080fe20000410000 */
[-C--:B------:R-:W-:Y:S01]  /*7b10*/  FMUL.FTZ R41, R41, R5.reuse ;  /* 0x0000000529297220 */ /* 0x080fe20000410000 */
[-C--:B------:R-:W-:Y:S01]  /*7b20*/  FMUL.FTZ R44, R44, R5.reuse ;  /* 0x000000052c2c7220 */ /* 0x080fe20000410000 */
[-C--:B------:R-:W-:Y:S01]  /*7b30*/  FMUL.FTZ R45, R45, R5.reuse ;  /* 0x000000052d2d7220 */ /* 0x080fe20000410000 */
[-C--:B------:R-:W-:Y:S01]  /*7b40*/  FMUL.FTZ R48, R48, R5.reuse ;  /* 0x0000000530307220 */ /* 0x080fe20000410000 */
[----:B------:R-:W5:Y:S01]  /*7b50*/  MUFU.EX2 R168, R168 ;  /* 0x000000a800a87308 */ /* 0x000f620000000800 */
        /* <DEDUP_REMOVED lines=8> */
[----:B---3--:R-:W-:Y:S01]  /*7be0*/  FMNMX.FTZ R180, R177, R180, !PT ;  /* 0x000000b4b1b47209 */ /* 0x008fe20007810000 */
[-C--:B------:R-:W-:Y:S01]  /*7bf0*/  FMUL.FTZ R64, R64, R5.reuse ;  /* 0x0000000540407220 */ /* 0x080fe20000410000 */
[-C--:B------:R-:W-:Y:S01]  /*7c00*/  FMUL.FTZ R65, R65, R5.reuse ;  /* 0x0000000541417220 */ /* 0x080fe20000410000 */
[-C--:B------:R-:W-:Y:S01]  /*7c10*/  FMUL.FTZ R68, R68, R5.reuse ;  /* 0x0000000544447220 */ /* 0x080fe20000410000 */
[-C--:B------:R-:W-:Y:S01]  /*7c20*/  FMUL.FTZ R69, R69, R5.reuse ;  /* 0x0000000545457220 */ /* 0x080fe20000410000 */
[----:B------:R-:W3:Y:S01]  /*7c30*/  SHFL.BFLY PT, R177, R180, 0x1, 0x1f ;  /* 0x0c201f00b4b17f89 */ /* 0x000ee200000e0000 */
        /* <DEDUP_REMOVED lines=22> */
[----:B------:R-:W-:Y:S01]  /*7da0*/  FMUL.FTZ R109, R109, R5 ;  /* 0x000000056d6d7220 */ /* 0x000fe20000410000 */
[----:B---3--:R-:W-:Y:S01]  /*7db0*/  FMNMX.FTZ R177, R180, R177, !PT ;  /* 0x000000b1b4b17209 */ /* 0x008fe20007810000 */
[----:B------:R-:W-:Y:S01]  /*7dc0*/  FFMA.FTZ R180, R162, UR10, -R11 ;  /* 0x0000000aa2b47c23 */ /* 0x000fe2000801080b */
[----:B------:R-:W-:Y:S01]  /*7dd0*/  IMAD.U32 R11, RZ, RZ, UR37 ;  /* 0x00000025ff0b7e24 */ /* 0x000fe2000f8e00ff */
[----:B------:R-:W3:Y:S01]  /*7de0*/  MUFU.EX2 R167, R167 ;  /* 0x000000a700a77308 */ /* 0x000ee20000000800 */
[C---:B------:R-:W-:Y:S01]  /*7df0*/  FSETP.NEU.FTZ.AND P3, PT, R177.reuse, -INF , PT ;  /* 0xff800000b100780b */ /* 0x040fe20003f7d000 */
[----:B------:R-:W-:Y:S01]  /*7e00*/  FMUL.FTZ R3, R177, UR10 ;  /* 0x0000000ab1037c20 */ /* 0x000fe20008410000 */
[----:B------:R-:W-:-:S02]  /*7e10*/  @!P2 IMAD R11, R11, 0x40, R16 ;  /* 0x000000400b0ba824 */ /* 0x000fc400078e0210 */
[-C--:B------:R-:W-:Y:S01]  /*7e20*/  FMUL.FTZ R112, R112, R5.reuse ;  /* 0x0000000570707220 */ /* 0x080fe20000410000 */
[-C--:B------:R-:W-:Y:S01]  /*7e30*/  FMUL.FTZ R113, R113, R5.reuse ;  /* 0x0000000571717220 */ /* 0x080fe20000410000 */
[-C--:B------:R-:W-:Y:S01]  /*7e40*/  FMUL.FTZ R116, R116, R5.reuse ;  /* 0x0000000574747220 */ /* 0x080fe20000410000 */
[----:B------:R-:W-:Y:S01]  /*7e50*/  FSEL R179, R3, RZ, P3 ;  /* 0x000000ff03b37208 */ /* 0x000fe20001800000 */
[----:B--2---:R-:W-:Y:S01]  /*7e60*/  FADD.FTZ R3, R159, R182 ;  /* 0x000000b69f037221 */ /* 0x004fe20000010000 */
[----:B------:R-:W2:Y:S01]  /*7e70*/  MUFU.EX2 R163, R163 ;  /* 0x000000a300a37308 */ /* 0x000ea20000000800 */
[----:B------:R-:W-:Y:S01]  /*7e80*/  @!P2 LEA R11, R11, UR46, 0x2 ;  /* 0x0000002e0b0bac11 */ /* 0x000fe2000f8e10ff */
[----:B------:R-:W-:Y:S01]  /*7e90*/  FMUL.FTZ R117, R117, R5 ;  /* 0x0000000575757220 */ /* 0x000fe20000410000 */
[----:B0-----:R-:W-:Y:S01]  /*7ea0*/  FADD.FTZ R162, R176, R3 ;  /* 0x00000003b0a27221 */ /* 0x001fe20000010000 */
[----:B------:R-:W-:Y:S01]  /*7eb0*/  FSEL R3, R177, RZ, P3 ;  /* 0x000000ffb1037208 */ /* 0x000fe20001800000 */
[--C-:B------:R-:W-:Y:S01]  /*7ec0*/  FFMA.FTZ R9, R9, UR10, -R179.reuse ;  /* 0x0000000a09097c23 */ /* 0x100fe200080108b3 */
[--C-:B------:R-:W-:Y:S01]  /*7ed0*/  FFMA.FTZ R12, R12, UR10, -R179.reuse ;  /* 0x0000000a0c0c7c23 */ /* 0x100fe200080108b3 */
[----:B-1----:R-:W-:Y:S01]  /*7ee0*/  FADD.FTZ R181, R173, R162 ;  /* 0x000000a2adb57221 */ /* 0x002fe20000010000 */
[--C-:B------:R-:W-:Y:S01]  /*7ef0*/  FFMA.FTZ R13, R13, UR10, -R179.reuse ;  /* 0x0000000a0d0d7c23 */ /* 0x100fe200080108b3 */
[----:B------:R-:W-:Y:S01]  /*7f00*/  FADD.FTZ R3, -R3, R6 ;  /* 0x0000000603037221 */ /* 0x000fe20000010100 */
[----:B------:R-:W-:Y:S01]  /*7f10*/  FFMA.FTZ R14, R14, UR10, -R179 ;  /* 0x0000000a0e0e7c23 */ /* 0x000fe200080108b3 */
[----:B----4-:R-:W-:Y:S01]  /*7f20*/  FADD.FTZ R181, R178, R181 ;  /* 0x000000b5b2b57221 */ /* 0x010fe20000010000 */
[----:B------:R-:W-:Y:S01]  /*7f30*/  MUFU.EX2 R9, R9 ;  /* 0x0000000900097308 */ /* 0x000fe20000000800 */
[----:B------:R-:W-:Y:S01]  /*7f40*/  FMUL.FTZ R3, R3, UR10 ;  /* 0x0000000a03037c20 */ /* 0x000fe20008410000 */
[----:B------:R-:W-:Y:S01]  /*7f50*/  FFMA.FTZ R15, R15, UR10, -R179 ;  /* 0x0000000a0f0f7c23 */ /* 0x000fe200080108b3 */
[----:B-----5:R-:W-:Y:S01]  /*7f60*/  FADD.FTZ R6, R168, R181 ;  /* 0x000000b5a8067221 */ /* 0x020fe20000010000 */
[--C-:B------:R-:W-:Y:S01]  /*7f70*/  FFMA.FTZ R181, R152, UR10, -R179.reuse ;  /* 0x0000000a98b57c23 */ /* 0x100fe200080108b3 */
[--C-:B------:R-:W-:Y:S01]  /*7f80*/  FFMA.FTZ R20, R20, UR10, -R179.reuse ;  /* 0x0000000a14147c23 */ /* 0x100fe200080108b3 */
[----:B------:R-:W-:Y:S01]  /*7f90*/  @!P2 STS [R11+0x28800], R5 ;  /* 0x028800050b00a388 */ /* 0x000fe20000000800 */
[----:B------:R-:W-:Y:S01]  /*7fa0*/  FADD.FTZ R183, R169, R6 ;  /* 0x00000006a9b77221 */ /* 0x000fe20000010000 */
[----:B------:R-:W-:Y:S01]  /*7fb0*/  MUFU.EX2 R12, R12 ;  /* 0x0000000c000c7308 */ /* 0x000fe20000000800 */
[----:B------:R-:W-:Y:S01]  /*7fc0*/  FFMA.FTZ R182, R154, UR10, -R179 ;  /* 0x0000000a9ab67c23 */ /* 0x000fe200080108b3 */
[----:B------:R-:W-:Y:S01]  /*7fd0*/  F2FP.F16.F32.PACK_AB R154, R176, R159 ;  /* 0x0000009fb09a723e */ /* 0x000fe200000000ff */
[----:B------:R-:W-:Y:S01]  /*7fe0*/  FADD.FTZ R152, R170, R183 ;  /* 0x000000b7aa987221 */ /* 0x000fe20000010000 */
[--C-:B------:R-:W-:Y:S01]  /*7ff0*/  FFMA.FTZ R183, R155, UR10, -R179.reuse ;  /* 0x0000000a9bb77c23 */ /* 0x100fe200080108b3 */
[--C-:B------:R-:W-:Y:S01]  /*8000*/  FFMA.FTZ R153, R153, UR10, -R179.reuse ;  /* 0x0000000a99997c23 */ /* 0x100fe200080108b3 */
[--C-:B------:R-:W-:Y:S01]  /*8010*/  FFMA.FTZ R206, R160, UR10, -R179.reuse ;  /* 0x0000000aa0ce7c23 */ /* 0x100fe200080108b3 */
[----:B------:R-:W-:Y:S01]  /*8020*/  FADD.FTZ R205, R171, R152 ;  /* 0x00000098abcd7221 */ /* 0x000fe20000010000 */
[----:B------:R2:W0:Y:S01]  /*8030*/  MUFU.EX2 R6, R3 ;  /* 0x0000000300067308 */ /* 0x0004220000000800 */
[--C-:B------:R-:W-:Y:S01]  /*8040*/  FFMA.FTZ R172, R172, UR10, -R179.reuse ;  /* 0x0000000aacac7c23 */ /* 0x100fe200080108b3 */
[----:B------:R-:W-:Y:S01]  /*8050*/  FFMA.FTZ R157, R157, UR10, -R179 ;  /* 0x0000000a9d9d7c23 */ /* 0x000fe200080108b3 */
[----:B------:R-:W-:Y:S01]  /*8060*/  FADD.FTZ R152, R166, R205 ;  /* 0x000000cda6987221 */ /* 0x000fe20000010000 */
[--C-:B------:R-:W-:Y:S01]  /*8070*/  FFMA.FTZ R205, R158, UR10, -R179.reuse ;  /* 0x0000000a9ecd7c23 */ /* 0x100fe200080108b3 */
[----:B------:R-:W-:Y:S01]  /*8080*/  F2FP.F16.F32.PACK_AB R158, R169, R168 ;  /* 0x000000a8a99e723e */ /* 0x000fe200000000ff */
[--C-:B------:R-:W-:Y:S01]  /*8090*/  FFMA.FTZ R174, R174, UR10, -R179.reuse ;  /* 0x0000000aaeae7c23 */ /* 0x100fe200080108b3 */
[----:B---3--:R-:W-:Y:S01]  /*80a0*/  FADD.FTZ R152, R167, R152 ;  /* 0x00000098a7987221 */ /* 0x008fe20000010000 */
[----:B------:R-:W1:Y:S01]  /*80b0*/  MUFU.EX2 R155, R13 ;  /* 0x0000000d009b7308 */ /* 0x000e620000000800 */
[----:B------:R-:W-:Y:S01]  /*80c0*/  FFMA.FTZ R179, R161, UR10, -R179 ;  /* 0x0000000aa1b37c23 */ /* 0x000fe200080108b3 */
[----:B------:R-:W-:Y:S01]  /*80d0*/  F2FP.F16.F32.PACK_AB R162, R167, R166 ;  /* 0x000000a6a7a2723e */ /* 0x000fe200000000ff */
[----:B--2---:R-:W-:Y:S01]  /*80e0*/  FADD.FTZ R3, R163, R152 ;  /* 0x00000098a3037221 */ /* 0x004fe20000010000 */
[----:B------:R-:W-:Y:S01]  /*80f0*/  F2FP.F16.F32.PACK_AB R152, R175, R156 ;  /* 0x0000009caf98723e */ /* 0x000fe200000000ff */
[----:B------:R-:W-:Y:S01]  /*8100*/  FMUL.FTZ R120, R120, R5 ;  /* 0x0000000578787220 */ /* 0x000fe20000410000 */
[----:B------:R-:W-:Y:S01]  /*8110*/  F2FP.F16.F32.PACK_AB R156, R178, R173 ;  /* 0x000000adb29c723e */ /* 0x000fe200000000ff */
[-C--:B------:R-:W-:Y:S01]  /*8120*/  FMUL.FTZ R121, R121, R5.reuse ;  /* 0x0000000579797220 */ /* 0x080fe20000410000 */
[----:B------:R-:W2:Y:S01]  /*8130*/  MUFU.EX2 R14, R14 ;  /* 0x0000000e000e7308 */ /* 0x000ea20000000800 */
[----:B0-----:R0:W-:Y:S01]  /*8140*/  @!P2 STS [R11+0x28820], R6 ;  /* 0x028820060b00a388 */ /* 0x0011e20000000800 */
[-C--:B------:R-:W-:Y:S01]  /*8150*/  FMUL.FTZ R124, R124, R5.reuse ;  /* 0x000000057c7c7220 */ /* 0x080fe20000410000 */
[-C--:B------:R-:W-:Y:S01]  /*8160*/  FMUL.FTZ R125, R125, R5.reuse ;  /* 0x000000057d7d7220 */ /* 0x080fe20000410000 */
[-C--:B------:R-:W-:Y:S01]  /*8170*/  FMUL.FTZ R128, R128, R5.reuse ;  /* 0x0000000580807220 */ /* 0x080fe20000410000 */
[-C--:B------:R-:W-:Y:S01]  /*8180*/  FMUL.FTZ R129, R129, R5.reuse ;  /* 0x0000000581817220 */ /* 0x080fe20000410000 */
[-C--:B------:R-:W-:Y:S01]  /*8190*/  FMUL.FTZ R132, R132, R5.reuse ;  /* 0x0000000584847220 */ /* 0x080fe20000410000 */
[-C--:B------:R-:W-:Y:S01]  /*81a0*/  FMUL.FTZ R133, R133, R5.reuse ;  /* 0x0000000585857220 */ /* 0x080fe20000410000 */
[----:B------:R-:W3:Y:S01]  /*81b0*/  MUFU.EX2 R164, R164 ;  /* 0x000000a400a47308 */ /* 0x000ee20000000800 */
[-C--:B------:R-:W-:Y:S01]  /*81c0*/  FMUL.FTZ R136, R136, R5.reuse ;  /* 0x0000000588887220 */ /* 0x080fe20000410000 */
[-C--:B------:R-:W-:Y:S01]  /*81d0*/  FMUL.FTZ R137, R137, R5.reuse ;  /* 0x0000000589897220 */ /* 0x080fe20000410000 */
[----:B0-----:R-:W-:Y:S01]  /*81e0*/  FFMA.FTZ R11, R6, R4, R9 ;  /* 0x00000004060b7223 */ /* 0x001fe20000010009 */
[-C--:B------:R-:W-:Y:S01]  /*81f0*/  FMUL.FTZ R140, R140, R5.reuse ;  /* 0x000000058c8c7220 */ /* 0x080fe20000410000 */
[-C--:B------:R-:W-:Y:S01]  /*8200*/  FMUL.FTZ R141, R141, R5.reuse ;  /* 0x000000058d8d7220 */ /* 0x080fe20000410000 */
[-C--:B------:R-:W-:Y:S01]  /*8210*/  FMUL.FTZ R144, R144, R5.reuse ;  /* 0x0000000590907220 */ /* 0x080fe20000410000 */
[----:B------:R-:W-:Y:S01]  /*8220*/  FADD.FTZ R4, R12, R11 ;  /* 0x0000000b0c047221 */ /* 0x000fe20000010000 */
[----:B------:R-:W0:Y:S01]  /*8230*/  MUFU.EX2 R15, R15 ;  /* 0x0000000f000f7308 */ /* 0x000e220000000800 */
[-C--:B------:R-:W-:Y:S01]  /*8240*/  FMUL.FTZ R145, R145, R5.reuse ;  /* 0x0000000591917220 */ /* 0x080fe20000410000 */
[----:B------:R-:W-:Y:S01]  /*8250*/  FMUL.FTZ R148, R148, R5 ;  /* 0x0000000594947220 */ /* 0x000fe20000410000 */
[----:B-1----:R-:W-:Y:S01]  /*8260*/  FADD.FTZ R11, R155, R4 ;  /* 0x000000049b0b7221 */ /* 0x002fe20000010000 */
[----:B--2---:R-:W-:Y:S01]  /*8270*/  F2FP.F16.F32.PACK_AB R155, R14, R155 ;  /* 0x0000009b0e9b723e */ /* 0x004fe200000000ff */
[----:B------:R-:W-:Y:S01]  /*8280*/  FMUL.FTZ R149, R149, R5 ;  /* 0x0000000595957220 */ /* 0x000fe20000410000 */
[-C--:B------:R-:W-:Y:S01]  /*8290*/  FMUL.FTZ R26, R26, R6.reuse ;  /* 0x000000061a1a7220 */ /* 0x080fe20000410000 */
[----:B------:R-:W-:Y:S01]  /*82a0*/  FADD.FTZ R176, R14, R11 ;  /* 0x0000000b0eb07221 */ /* 0x000fe20000010000 */
[----:B------:R-:W1:Y:S01]  /*82b0*/  MUFU.EX2 R165, R165 ;  /* 0x000000a500a57308 */ /* 0x000e620000000800 */
[C---:B---3--:R-:W-:Y:S01]  /*82c0*/  FADD.FTZ R160, R164.reuse, R3 ;  /* 0x00000003a4a07221 */ /* 0x048fe20000010000 */
[----:B------:R-:W-:Y:S01]  /*82d0*/  F2FP.F16.F32.PACK_AB R164, R164, R163 ;  /* 0x000000a3a4a4723e */ /* 0x000fe200000000ff */
[-C--:B------:R-:W-:Y:S01]  /*82e0*/  FMUL.FTZ R27, R27, R6.reuse ;  /* 0x000000061b1b7220 */ /* 0x080fe20000410000 */
[-C--:B------:R-:W-:Y:S01]  /*82f0*/  FMUL.FTZ R30, R30, R6.reuse ;  /* 0x000000061e1e7220 */ /* 0x080fe20000410000 */
[-C--:B------:R-:W-:Y:S01]  /*8300*/  FMUL.FTZ R31, R31, R6.reuse ;  /* 0x000000061f1f7220 */ /* 0x080fe20000410000 */
[-C--:B------:R-:W-:Y:S01]  /*8310*/  FMUL.FTZ R34, R34, R6.reuse ;  /* 0x0000000622227220 */ /* 0x080fe20000410000 */
[-C--:B------:R-:W-:Y:S01]  /*8320*/  FMUL.FTZ R35, R35, R6.reuse ;  /* 0x0000000623237220 */ /* 0x080fe20000410000 */
[----:B------:R-:W-:Y:S01]  /*8330*/  MUFU.EX2 R20, R20 ;  /* 0x0000001400147308 */ /* 0x000fe20000000800 */
[----:B0-----:R-:W-:Y:S01]  /*8340*/  FADD.FTZ R11, R15, R176 ;  /* 0x000000b00f0b7221 */ /* 0x001fe20000010000 */
[-C--:B------:R-:W-:Y:S01]  /*8350*/  FMUL.FTZ R38, R38, R6.reuse ;  /* 0x0000000626267220 */ /* 0x080fe20000410000 */
[-C--:B------:R-:W-:Y:S01]  /*8360*/  FMUL.FTZ R39, R39, R6.reuse ;  /* 0x0000000627277220 */ /* 0x080fe20000410000 */
[-C--:B------:R-:W-:Y:S01]  /*8370*/  FMUL.FTZ R42, R42, R6.reuse ;  /* 0x000000062a2a7220 */ /* 0x080fe20000410000 */
[-C--:B------:R-:W-:Y:S01]  /*8380*/  FMUL.FTZ R43, R43, R6.reuse ;  /* 0x000000062b2b7220 */ /* 0x080fe20000410000 */
[-C--:B------:R-:W-:Y:S01]  /*8390*/  FMUL.FTZ R46, R46, R6.reuse ;  /* 0x000000062e2e7220 */ /* 0x080fe20000410000 */
[----:B------:R-:W-:Y:S01]  /*83a0*/  FMUL.FTZ R47, R47, R6 ;  /* 0x000000062f2f7220 */ /* 0x000fe20000410000 */
[----:B------:R-:W-:Y:S01]  /*83b0*/  MUFU.EX2 R159, R181 ;  /* 0x000000b5009f7308 */ /* 0x000fe20000000800 */
[----:B-1----:R-:W-:Y:S01]  /*83c0*/  FADD.FTZ R3, R165, R160 ;  /* 0x000000a0a5037221 */ /* 0x002fe20000010000 */
[----:B------:R-:W-:Y:S01]  /*83d0*/  F2FP.F16.F32.PACK_AB R160, R171, R170 ;  /* 0x000000aaaba0723e */ /* 0x000fe200000000ff */
[-C--:B------:R-:W-:Y:S01]  /*83e0*/  FMUL.FTZ R50, R50, R6.reuse ;  /* 0x0000000632327220 */ /* 0x080fe20000410000 */
[-C--:B------:R-:W-:Y:S01]  /*83f0*/  FMUL.FTZ R51, R51, R6.reuse ;  /* 0x0000000633337220 */ /* 0x080fe20000410000 */
[-C--:B------:R-:W-:Y:S01]  /*8400*/  FMUL.FTZ R54, R54, R6.reuse ;  /* 0x0000000636367220 */ /* 0x080fe20000410000 */
[-C--:B------:R-:W-:Y:S01]  /*8410*/  FMUL.FTZ R55, R55, R6.reuse ;  /* 0x0000000637377220 */ /* 0x080fe20000410000 */
[-C--:B------:R-:W-:Y:S01]  /*8420*/  FMUL.FTZ R58, R58, R6.reuse ;  /* 0x000000063a3a7220 */ /* 0x080fe20000410000 */
[----:B------:R0:W-:Y:S01]  /*8430*/  MUFU.EX2 R168, R153 ;  /* 0x0000009900a87308 */ /* 0x0001e20000000800 */
        /* <DEDUP_REMOVED lines=24> */
[C---:B-1----:R-:W-:Y:S01]  /*85c0*/  F2FP.F16.F32.PACK_AB R166, R180.reuse, R165 ;  /* 0x000000a5b4a6723e */ /* 0x042fe200000000ff */
[----:B------:R-:W-:Y:S01]  /*85d0*/  FADD.FTZ R3, R180, R3 ;  /* 0x00000003b4037221 */ /* 0x000fe20000010000 */
[-C--:B------:R-:W-:Y:S01]  /*85e0*/  FMUL.FTZ R98, R98, R6.reuse ;  /* 0x0000000662627220 */ /* 0x080fe20000410000 */
[-C--:B------:R-:W-:Y:S01]  /*85f0*/  FMUL.FTZ R99, R99, R6.reuse ;  /* 0x0000000663637220 */ /* 0x080fe20000410000 */
[-C--:B------:R-:W-:Y:S01]  /*8600*/  FMUL.FTZ R102, R102, R6.reuse ;  /* 0x0000000666667220 */ /* 0x080fe20000410000 */
[-C--:B------:R-:W-:Y:S01]  /*8610*/  FMUL.FTZ R103, R103, R6.reuse ;  /* 0x0000000667677220 */ /* 0x080fe20000410000 */
[-C--:B------:R-:W-:Y:S01]  /*8620*/  FMUL.FTZ R106, R106, R6.reuse ;  /* 0x000000066a6a7220 */ /* 0x080fe20000410000 */
[----:B------:R1:W3:Y:S01]  /*8630*/  MUFU.EX2 R163, R172 ;  /* 0x000000ac00a37308 */ /* 0x0002e20000000800 */
[-C--:B------:R-:W-:Y:S01]  /*8640*/  FMUL.FTZ R107, R107, R6.reuse ;  /* 0x000000066b6b7220 */ /* 0x080fe20000410000 */
[----:B------:R4:W-:Y:S01]  /*8650*/  STSM.16.M88.4 [R18+0x26800], R152 ;  /* 0x0268009812007844 */ /* 0x0009e20000000200 */
[-C--:B------:R-:W-:Y:S01]  /*8660*/  FMUL.FTZ R110, R110, R6.reuse ;  /* 0x000000066e6e7220 */ /* 0x080fe20000410000 */
[-C--:B------:R-:W-:Y:S01]  /*8670*/  FMUL.FTZ R111, R111, R6.reuse ;  /* 0x000000066f6f7220 */ /* 0x080fe20000410000 */
[-C--:B------:R-:W-:Y:S01]  /*8680*/  FMUL.FTZ R114, R114, R6.reuse ;  /* 0x0000000672727220 */ /* 0x080fe20000410000 */
[-C--:B------:R-:W-:Y:S01]  /*8690*/  FMUL.FTZ R115, R115, R6.reuse ;  /* 0x0000000673737220 */ /* 0x080fe20000410000 */
[-C--:B------:R-:W-:Y:S01]  /*86a0*/  FMUL.FTZ R118, R118, R6.reuse ;  /* 0x0000000676767220 */ /* 0x080fe20000410000 */
[----:B------:R5:W4:Y:S01]  /*86b0*/  MUFU.EX2 R4, R157 ;  /* 0x0000009d00047308 */ /* 0x000b220000000800 */
[----:B-1----:R-:W-:Y:S01]  /*86c0*/  FADD.FTZ R172, R20, R11 ;  /* 0x0000000b14ac7221 */ /* 0x002fe20000010000 */
[-C--:B------:R-:W-:Y:S01]  /*86d0*/  FMUL.FTZ R119, R119, R6.reuse ;  /* 0x0000000677777220 */ /* 0x080fe20000410000 */
[-C--:B------:R-:W-:Y:S01]  /*86e0*/  FMUL.FTZ R122, R122, R6.reuse ;  /* 0x000000067a7a7220 */ /* 0x080fe20000410000 */
[-C--:B------:R-:W-:Y:S01]  /*86f0*/  FMUL.FTZ R123, R123, R6.reuse ;  /* 0x000000067b7b7220 */ /* 0x080fe20000410000 */
[----:B------:R-:W-:Y:S01]  /*8700*/  FADD.FTZ R11, R159, R172 ;  /* 0x000000ac9f0b7221 */ /* 0x000fe20000010000 */
[----:B------:R-:W-:Y:S01]  /*8710*/  F2FP.F16.F32.PACK_AB R159, R168, R159 ;  /* 0x0000009fa89f723e */ /* 0x000fe200000000ff */
[-C--:B------:R-:W-:Y:S01]  /*8720*/  FMUL.FTZ R126, R126, R6.reuse ;  /* 0x000000067e7e7220 */ /* 0x080fe20000410000 */
[----:B------:R-:W1:Y:S01]  /*8730*/  MUFU.EX2 R165, R205 ;  /* 0x000000cd00a57308 */ /* 0x000e620000000800 */
[----:B------:R-:W-:Y:S01]  /*8740*/  FADD.FTZ R172, R168, R11 ;  /* 0x0000000ba8ac7221 */ /* 0x000fe20000010000 */
[----:B-----5:R-:W-:Y:S01]  /*8750*/  F2FP.F16.F32.PACK_AB R157, R20, R15 ;  /* 0x0000000f149d723e */ /* 0x020fe200000000ff */
[-C--:B------:R-:W-:Y:S01]  /*8760*/  FMUL.FTZ R127, R127, R6.reuse ;  /* 0x000000067f7f7220 */ /* 0x080fe20000410000 */
[-C--:B------:R-:W-:Y:S01]  /*8770*/  FMUL.FTZ R130, R130, R6.reuse ;  /* 0x0000000682827220 */ /* 0x080fe20000410000 */
[----:B0-----:R-:W-:Y:S01]  /*8780*/  FADD.FTZ R11, R161, R172 ;  /* 0x000000aca10b7221 */ /* 0x001fe20000010000 */
[C---:B--2---:R-:W-:Y:S01]  /*8790*/  F2FP.F16.F32.PACK_AB R161, R170.reuse, R161 ;  /* 0x000000a1aaa1723e */ /* 0x044fe200000000ff */
[----:B------:R0:W-:Y:S01]  /*87a0*/  STSM.16.M88.4 [R23], R156 ;  /* 0x0000009c17007844 */ /* 0x0001e20000000200 */
[----:B------:R-:W2:Y:S01]  /*87b0*/  MUFU.EX2 R174, R174 ;  /* 0x000000ae00ae7308 */ /* 0x000ea20000000800 */
[----:B------:R-:W-:Y:S01]  /*87c0*/  FADD.FTZ R172, R170, R11 ;  /* 0x0000000baaac7221 */ /* 0x000fe20000010000 */
[-C--:B------:R-:W-:Y:S01]  /*87d0*/  FMUL.FTZ R131, R131, R6.reuse ;  /* 0x0000000683837220 */ /* 0x080fe20000410000 */
[-C--:B------:R-:W-:Y:S01]  /*87e0*/  FMUL.FTZ R134, R134, R6.reuse ;  /* 0x0000000686867220 */ /* 0x080fe20000410000 */
[-C--:B------:R-:W-:Y:S01]  /*87f0*/  FMUL.FTZ R135, R135, R6.reuse ;  /* 0x0000000687877220 */ /* 0x080fe20000410000 */
[----:B---3--:R-:W-:Y:S01]  /*8800*/  FADD.FTZ R11, R163, R172 ;  /* 0x000000aca30b7221 */ /* 0x008fe20000010000 */
[----:B----4-:R-:W-:Y:S01]  /*8810*/  F2FP.F16.F32.PACK_AB R163, R4, R163 ;  /* 0x000000a304a3723e */ /* 0x010fe200000000ff */
[-C--:B------:R-:W-:Y:S01]  /*8820*/  FMUL.FTZ R138, R138, R6.reuse ;  /* 0x000000068a8a7220 */ /* 0x080fe20000410000 */
[----:B------:R-:W3:Y:S01]  /*8830*/  MUFU.EX2 R167, R206 ;  /* 0x000000ce00a77308 */ /* 0x000ee20000000800 */
[----:B------:R-:W-:Y:S01]  /*8840*/  FADD.FTZ R176, R4, R11 ;  /* 0x0000000b04b07221 */ /* 0x000fe20000010000 */
[-C--:B------:R-:W-:Y:S01]  /*8850*/  FMUL.FTZ R139, R139, R6.reuse ;  /* 0x000000068b8b7220 */ /* 0x080fe20000410000 */
[----:B------:R0:W-:Y:S01]  /*8860*/  STSM.16.M88.4 [R19], R160 ;  /* 0x000000a013007844 */ /* 0x0001e20000000200 */
[-C--:B------:R-:W-:Y:S01]  /*8870*/  FMUL.FTZ R142, R142, R6.reuse ;  /* 0x000000068e8e7220 */ /* 0x080fe20000410000 */
[----:B-1----:R-:W-:Y:S01]  /*8880*/  FADD.FTZ R11, R165, R176 ;  /* 0x000000b0a50b7221 */ /* 0x002fe20000010000 */
[-C--:B------:R-:W-:Y:S01]  /*8890*/  FMUL.FTZ R143, R143, R6.reuse ;  /* 0x000000068f8f7220 */ /* 0x080fe20000410000 */
[-C--:B------:R-:W-:Y:S01]  /*88a0*/  FMUL.FTZ R146, R146, R6.reuse ;  /* 0x0000000692927220 */ /* 0x080fe20000410000 */
[----:B------:R-:W1:Y:S01]  /*88b0*/  MUFU.EX2 R172, R179 ;  /* 0x000000b300ac7308 */ /* 0x000e620000000800 */
[C---:B--2---:R-:W-:Y:S01]  /*88c0*/  FADD.FTZ R12, R174.reuse, R11 ;  /* 0x0000000bae0c7221 */ /* 0x044fe20000010000 */
[----:B------:R-:W-:Y:S01]  /*88d0*/  F2FP.F16.F32.PACK_AB R165, R174, R165 ;  /* 0x000000a5aea5723e */ /* 0x000fe200000000ff */
[-C--:B------:R-:W-:Y:S01]  /*88e0*/  FMUL.FTZ R147, R147, R6.reuse ;  /* 0x0000000693937220 */ /* 0x080fe20000410000 */
[-C--:B------:R-:W-:Y:S01]  /*88f0*/  FMUL.FTZ R150, R150, R6.reuse ;  /* 0x0000000696967220 */ /* 0x080fe20000410000 */
[----:B------:R-:W-:Y:S01]  /*8900*/  FMUL.FTZ R151, R151, R6 ;  /* 0x0000000697977220 */ /* 0x000fe20000410000 */
[----:B---3--:R-:W-:Y:S01]  /*8910*/  FADD.FTZ R5, R167, R12 ;  /* 0x0000000ca7057221 */ /* 0x008fe20000010000 */
[----:B-1----:R-:W-:-:S03]  /*8920*/  F2FP.F16.F32.PACK_AB R167, R172, R167 ;  /* 0x000000a7aca7723e */ /* 0x002fc600000000ff */
[----:B------:R-:W-:Y:S02]  /*8930*/  FADD.FTZ R4, R172, R5 ;  /* 0x00000005ac047221 */ /* 0x000fe40000010000 */
[----:B------:R0:W-:Y:S01]  /*8940*/  STSM.16.M88.4 [R22], R164 ;  /* 0x000000a416007844 */ /* 0x0001e20000000200 */
[----:B------:R-:W-:Y:S05]  /*8950*/  @!P0 BRA `(.L_x_5620) ;  /* 0x0000000000048947 */ /* 0x000fea0003800000 */
[----:B------:R-:W-:Y:S01]  /*8960*/  BPT.TRAP 0x1 ;  /* 0x000000040000795c */ /* 0x000fe20000300000 */
.L_x_5620:
[----:B------:R1:W2:Y:S01]  /*8970*/  SYNCS.PHASECHK.TRANS64.TRYWAIT P2, [UR27+0x28c50], R8 ;  /* 0x028c5008ff0075a7 */ /* 0x0002a2000804015b */
[----:B------:R-:W-:Y:S05]  /*8980*/  @!P0 BRA `(.L_x_5621) ;  /* 0x0000000000048947 */ /* 0x000fea0003800000 */
[----:B------:R-:W-:Y:S01]  /*8990*/  BPT.TRAP 0x1 ;  /* 0x000000040000795c */ /* 0x000fe20000300000 */
.L_x_5621:
[----:B--2---:R-:W-:Y:S05]  /*89a0*/  @P2 BRA `(.L_x_5622) ;  /* 0x0000000000082947 */ /* 0x004fea0003800000 */
[----:B------:R-:W2:Y:S02]  /*89b0*/  SYNCS.PHASECHK.TRANS64.TRYWAIT P2, [UR27+0x28c50], R8 ;  /* 0x028c5008ff0075a7 */ /* 0x000ea4000804015b */
[----:B--2---:R-:W-:Y:S05]  /*89c0*/  @!P2 BRA `(.L_x_5623) ;  /* 0x000000f80004a947 */ /* 0x004fea0003800000 */
.L_x_5622:
[----:B------:R-:W-:Y:S01]  /*89d0*/  ULEA UR11, UR23, UR50, 0xc ;  /* 0x00000032170b7291 */ /* 0x000fe2000f8e603f */
[----:B------:R-:W-:Y:S01]  /*89e0*/  WARPGROUP.ARRIVE ;  /* 0x00000000000079c5 */ /* 0x000fe20000000000 */
[----:B------:R-:W-:Y:S01]  /*89f0*/  UMOV UR7, 0x40000040 ;  /* 0x4000004000077882 */ /* 0x000fe20000000000 */
[----:B------:R-:W-:Y:S01]  /*8a00*/  ISETP.GT.AND P2, PT, R7, UR21, PT ;  /* 0x0000001507007c0c */ /* 0x000fe2000bf44270 */
[----:B--2---:R-:W-:Y:S01]  /*8a10*/  @!P1 VIADD R21, R21, 0x28c60 ;  /* 0x00028c6015159836 */ /* 0x004fe20000000000 */
[----:B------:R-:W-:Y:S01]  /*8a20*/  UMOV UR37, UR23 ;  /* 0x0000001700257c82 */ /* 0x000fe20008000000 */
[----:B------:R-:W-:Y:S01]  /*8a30*/  VIADD R7, R7, 0xffffffff ;  /* 0xffffffff07077836 */ /* 0x000fe20000000000 */
[----:B------:R-:W-:Y:S01]  /*8a40*/  UMOV UR6, UR11 ;  /* 0x0000000b00067c82 */ /* 0x000fe20008000000 */
[----:B------:R-:W-:Y:S01]  /*8a50*/  IMAD.MOV.U32 R6, RZ, RZ, R177 ;  /* 0x000000ffff067224 */ /* 0x000fe200078e00b1 */
        /* <DEDUP_REMOVED lines=32> */
[----:B------:R-:W-:Y:S01]  /*8c60*/  IMAD.MOV.U32 R6, RZ, RZ, R177 ;  /* 0x000000ffff067224 */ /* 0x000fe200078e00b1 */
[----:B------:R-:W-:Y:S01]  /*8c70*/  UMOV UR37, UR23 ;  /* 0x0000001700257c82 */ /* 0x000fe20008000000 */
[----:B------:R-:W-:-:S07]  /*8c80*/  IMAD.MOV.U32 R5, RZ, RZ, R10 ;  /* 0x000000ffff057224 */ /* 0x000fce00078e000a */
.L_x_5607:
[----:B------:R-:W-:Y:S01]  /*8c90*/  ULDC UR6, c[0x0][0x448] ;  /* 0x0001120000067ab9 */ /* 0x000fe20000000800 */
[----:B------:R-:W-:Y:S01]  /*8ca0*/  ULDC UR15, c[0x0][0x9e4] ;  /* 0x00027900000f7ab9 */ /* 0x000fe20000000800 */
[----:B------:R-:W-:Y:S02]  /*8cb0*/  UISETP.NE.AND UP0, UPT, UR6, 0x1, UPT ;  /* 0x000000010600788c */ /* 0x000fe4000bf05270 */
[----:B------:R-:W-:Y:S02]  /*8cc0*/  UISETP.GE.AND UP1, UPT, UR15, 0x1, UPT ;  /* 0x000000010f00788c */ /* 0x000fe4000bf26270 */
[----:B------:R-:W-:Y:S02]  /*8cd0*/  UIADD3 UR11, UR42, 0x3f, URZ ;  /* 0x0000003f2a0b7890 */ /* 0x000fe4000fffe03f */
[----:B------:R-:W-:Y:S02]  /*8ce0*/  UIADD3 UR14, UR49, 0x1, -UR51 ;  /* 0x00000001310e7890 */ /* 0x000fe4000fffe833 */
[----:B------:R-:W-:-:S03]  /*8cf0*/  PLOP3.LUT P6, PT, PT, PT, UP1, 0x80, 0x0 ;  /* 0x000000000000781c */ /* 0x000fc60003fcf018 */
[----:B------:R-:W-:Y:S01]  /*8d00*/  @UP0 ULDC UR6, c[0x0][0x44c] ;  /* 0x0001130000060ab9 */ /* 0x000fe20000000800 */
[----:B------:R-:W-:Y:S01]  /*8d10*/  @UP0 ULDC UR18, c[0x0][0x450] ;  /* 0x0001140000120ab9 */ /* 0x000fe20000000800 */
[----:B------:R-:W-:-:S04]  /*8d20*/  UIMAD.WIDE.U32 UR6, UR11, UR6, URZ ;  /* 0x000000060b0672a5 */ /* 0x000fc8000f8e003f */
[----:B------:R-:W-:-:S04]  /*8d30*/  @UP0 USHF.R.U32.HI UR11, URZ, UR18, UR7 ;  /* 0x000000123f0b0299 */ /* 0x000fc80008011607 */
[----:B------:R-:W-:-:S03]  /*8d40*/  UIADD3 UR11, UR14, UR11, URZ ;  /* 0x0000000b0e0b7290 */ /* 0x000fc6000fffe03f */
[----:B------:R-:W-:Y:S02]  /*8d50*/  ULDC UR14, c[0x0][0x9dc] ;  /* 0x00027700000e7ab9 */ /* 0x000fe40000000800 */
        /* <DEDUP_REMOVED lines=12> */
.L_x_5626:
[----:B------:R-:W-:-:S11]  /*8e20*/  UISETP.NE.AND UP1, UPT, UR15, 0x1, UPT ;  /* 0x000000010f00788c */ /* 0x000fd6000bf25270 */
[----:B------:R-:W-:Y:S02]  /*8e30*/  @UP1 ULDC.64 UR18, c[0x0][0x9e8] ;  /* 0x00027a0000121ab9 */ /* 0x000fe40000000a00 */
[----:B------:R-:W-:-:S04]  /*8e40*/  UIMAD.WIDE.U32 UR6, UR11, UR18, URZ ;  /* 0x000000120b0672a5 */ /* 0x000fc8000f8e003f */
[----:B------:R-:W-:-:S12]  /*8e50*/  @UP1 USHF.R.U32.HI UR11, URZ, UR19, UR7 ;  /* 0x000000133f0b1299 */ /* 0x000fd80008011607 */
.L_x_5627:
[----:B------:R-:W-:-:S04]  /*8e60*/  UIMAD UR11, UR11, UR15, URZ ;  /* 0x0000000f0b0b72a4 */ /* 0x000fc8000f8e023f */
[----:B------:R-:W-:-:S04]  /*8e70*/  UISETP.LT.AND UP1, UPT, UR14, UR11, UPT ;  /* 0x0000000b0e00728c */ /* 0x000fc8000bf21270 */
[----:B------:R-:W-:-:S12]  /*8e80*/  USEL UR14, UR14, UR11, !UP1 ;  /* 0x0000000b0e0e7287 */ /* 0x000fd8000c800000 */
.L_x_5625:
[----:B------:R-:W-:-:S04]  /*8e90*/  UIADD3 UR14, UR14, 0x3f, URZ ;  /* 0x0000003f0e0e7890 */ /* 0x000fc8000fffe03f */
[----:B------:R-:W-:-:S04]  /*8ea0*/  USHF.R.S32.HI UR6, URZ, 0x1f, UR14 ;  /* 0x0000001f3f067899 */ /* 0x000fc8000801140e */
[----:B------:R-:W-:-:S04]  /*8eb0*/  ULEA.HI UR6, UR6, UR14, URZ, 0x6 ;  /* 0x0000000e06067291 */ /* 0x000fc8000f8f303f */
[----:B------:R-:W-:-:S04]  /*8ec0*/  USHF.R.S32.HI UR6, URZ, 0x6, UR6 ;  /* 0x000000063f067899 */ /* 0x000fc80008011406 */
[----:B------:R-:W-:-:S04]  /*8ed0*/  UISETP.LT.AND UP1, UPT, UR48, UR6, UPT ;  /* 0x000000063000728c */ /* 0x000fc8000bf21270 */
[----:B------:R-:W-:-:S06]  /*8ee0*/  USEL UR21, UR48, UR6, !UP1 ;  /* 0x0000000630157287 */ /* 0x000fcc000c800000 */
[----:B------:R-:W-:-:S13]  /*8ef0*/  ISETP.GE.AND P2, PT, R7, UR21, PT ;  /* 0x0000001507007c0c */ /* 0x000fda000bf46270 */
[----:B------:R-:W-:Y:S05]  /*8f00*/  @!P2 BRA `(.L_x_5628) ;  /* 0x0000001c0038a947 */ /* 0x000fea0003800000 */
[----:B------:R-:W-:Y:S01]  /*8f10*/  IMAD.MOV.U32 R9, RZ, RZ, R6 ;  /* 0x000000ffff097224 */ /* 0x000fe200078e0006 */
[----:B------:R-:W-:Y:S01]  /*8f20*/  UMOV UR23, UR37 ;  /* 0x0000002500177c82 */ /* 0x000fe20008000000 */
[----:B------:R-:W-:Y:S01]  /*8f30*/  IMAD.MOV.U32 R14, RZ, RZ, R5 ;  /* 0x000000ffff0e7224 */ /* 0x000fe200078e0005 */
[----:B------:R-:W-:Y:S01]  /*8f40*/  ULDC UR24, c[0x0][0x9d8] ;  /* 0x0002760000187ab9 */ /* 0x000fe20000000800 */
[----:B-1----:R-:W-:Y:S01]  /*8f50*/  IMAD.MOV.U32 R8, RZ, RZ, R7 ;  /* 0x000000ffff087224 */ /* 0x002fe200078e0007 */
[----:B------:R-:W-:-:S06]  /*8f60*/  ULDC UR22, c[0x0][0x988] ;  /* 0x0002620000167ab9 */ /* 0x000fcc0000000800 */
.L_x_5637:
[----:B------:R-:W-:Y:S01]  /*8f70*/  UIADD3 UR37, UR23, 0x1, URZ ;  /* 0x0000000117257890 */ /* 0x000fe2000fffe03f */
[C---:B------:R-:W-:Y:S01]  /*8f80*/  ISETP.GT.AND P2, PT, R8.reuse, UR21, PT ;  /* 0x0000001508007c0c */ /* 0x040fe2000bf44270 */
[----:B------:R-:W-:Y:S02]  /*8f90*/  VIADD R8, R8, 0xffffffff ;  /* 0xffffffff08087836 */ /* 0x000fe40000000000 */
[----:B------:R-:W-:-:S04]  /*8fa0*/  UISETP.NE.AND UP1, UPT, UR37, 0x2, UPT ;  /* 0x000000022500788c */ /* 0x000fc8000bf25270 */
[----:B------:R-:W-:Y:S02]  /*8fb0*/  USEL UR6, URZ, 0x1, UP1 ;  /* 0x000000013f067887 */ /* 0x000fe40008800000 */
[----:B------:R-:W-:Y:S02]  /*8fc0*/  USEL UR37, UR37, URZ, UP1 ;  /* 0x0000003f25257287 */ /* 0x000fe40008800000 */
[----:B------:R-:W-:Y:S01]  /*8fd0*/  ULOP3.LUT UR38, UR38, UR6, URZ, 0x3c, !UPT ;  /* 0x0000000626267292 */ /* 0x000fe2000f8e3c3f */
[----:B0123--:R-:W-:Y:S11]  /*8fe0*/  @!P0 BRA `(.L_x_5629) ;  /* 0x0000000000048947 */ /* 0x00fff60003800000 */
[----:B------:R-:W-:Y:S01]  /*8ff0*/  BPT.TRAP 0x1 ;  /* 0x000000040000795c */ /* 0x000fe20000300000 */
.L_x_5629:
[----:B------:R-:W-:Y:S01]  /*9000*/  ULEA UR25, UR37, UR46, 0x3 ;  /* 0x0000002e25197291 */ /* 0x000fe2000f8e183f */
[----:B------:R-:W-:-:S05]  /*9010*/  IMAD.U32 R7, RZ, RZ, UR38 ;  /* 0x00000026ff077e24 */ /* 0x000fca000f8e00ff */
[----:B------:R-:W-:-:S04]  /*9020*/  SHF.L.U32 R7, R7, 0x1f, RZ ;  /* 0x0000001f07077819 */ /* 0x000fc800000006ff */
[----:B------:R1:W3:Y:S01]  /*9030*/  SYNCS.PHASECHK.TRANS64.TRYWAIT P3, [UR25+0x28c30], R7 ;  /* 0x028c3007ff0075a7 */ /* 0x0002e20008060159 */
[----:B------:R-:W-:Y:S05]  /*9040*/  @!P0 BRA `(.L_x_5630) ;  /* 0x0000000000048947 */ /* 0x000fea0003800000 */
[----:B------:R-:W-:Y:S01]  /*9050*/  BPT.TRAP 0x1 ;  /* 0x000000040000795c */ /* 0x000fe20000300000 */
.L_x_5630:
[----:B---3--:R-:W-:Y:S05]  /*9060*/  @P3 BRA `(.L_x_5631) ;  /* 0x0000000000083947 */ /* 0x008fea0003800000 */
[----:B------:R-:W3:Y:S02]  /*9070*/  SYNCS.PHASECHK.TRANS64.TRYWAIT P3, [UR25+0x28c30], R7 ;  /* 0x028c3007ff0075a7 */ /* 0x000ee40008060159 */
[----:B---3--:R-:W-:Y:S05]  /*9080*/  @!P3 BRA `(.L_x_5632) ;  /* 0x000000f00068b947 */ /* 0x008fea0003800000 */
.L_x_5631:
[----:B------:R-:W-:Y:S01]  /*9090*/  R2UR UR18, R0 ;  /* 0x00000000001272ca */ /* 0x000fe200000e0000 */
[----:B0-----:R-:W-:Y:S01]  /*90a0*/  WARPGROUP.ARRIVE ;  /* 0x00000000000079c5 */ /* 0x001fe20000000000 */
        /* <DEDUP_REMOVED lines=21> */
[----:B---3--:R-:W-:Y:S01]  /*9200*/  FMUL.FTZ R6, R153, UR24 ;  /* 0x0000001899067c20 */ /* 0x008fe20008410000 */
[----:B------:R-:W-:Y:S01]  /*9210*/  FMUL.FTZ R20, R156, UR24 ;  /* 0x000000189c147c20 */ /* 0x000fe20008410000 */
[----:B--2---:R-:W-:Y:S01]  /*9220*/  FMUL.FTZ R21, R157, UR24 ;  /* 0x000000189d157c20 */ /* 0x004fe20008410000 */
        /* <DEDUP_REMOVED lines=27> */
[----:B--2---:R-:W-:-:S07]  /*93e0*/  FMNMX.FTZ R5, R6, R5, !PT ;  /* 0x0000000506057209 */ /* 0x004fce0007810000 */
[----:B------:R-:W2:Y:S01]  /*93f0*/  MUFU.TANH R152, R152 ;  /* 0x0000009800987308 */ /* 0x000ea20000002400 */
[----:B---3--:R-:W-:-:S07]  /*9400*/  FMNMX.FTZ R156, R20, R5, !PT ;  /* 0x00000005149c7209 */ /* 0x008fce0007810000 */
[----:B------:R-:W3:Y:S01]  /*9410*/  MUFU.TANH R154, R154 ;  /* 0x0000009a009a7308 */ /* 0x000ee20000002400 */
[----:B0-----:R-:W-:-:S07]  /*9420*/  FMNMX.FTZ R5, R21, R156, !PT ;  /* 0x0000009c15057209 */ /* 0x001fce0007810000 */
        /* <DEDUP_REMOVED lines=17> */
[----:B0-----:R-:W-:Y:S01]  /*9540*/  FMNMX.FTZ R162, R165, R156, !PT ;  /* 0x0000009ca5a27209 */ /* 0x001fe20007810000 */
[----:B------:R-:W-:Y:S01]  /*9550*/  FMUL.FTZ R156, R163, UR24 ;  /* 0x00000018a39c7c20 */ /* 0x000fe20008410000 */
[----:B------:R-:W-:Y:S01]  /*9560*/  FMUL.FTZ R163, R170, UR24 ;  /* 0x00000018aaa37c20 */ /* 0x000fe20008410000 */
[----:B------:R-:W-:-:S04]  /*9570*/  FMUL.FTZ R170, R174, UR24 ;  /* 0x00000018aeaa7c20 */ /* 0x000fc80008410000 */
[----:B------:R-:W0:Y:S01]  /*9580*/  MUFU.TANH R168, R168 ;  /* 0x000000a800a87308 */ /* 0x000e220000002400 */
[----:B--2---:R-:W-:Y:S01]  /*9590*/  FMNMX.FTZ R5, R169, R162, !PT ;  /* 0x000000a2a9057209 */ /* 0x004fe20007810000 */
[----:B------:R-:W-:Y:S01]  /*95a0*/  FMUL.FTZ R162, R167, UR24 ;  /* 0x00000018a7a27c20 */ /* 0x000fe20008410000 */
[----:B------:R-:W-:-:S05]  /*95b0*/  FMUL.FTZ R167, R179, UR24 ;  /* 0x00000018b3a77c20 */ /* 0x000fca0008410000 */
[----:B------:R-:W2:Y:S01]  /*95c0*/  MUFU.TANH R10, R10 ;  /* 0x0000000a000a7308 */ /* 0x000ea20000002400 */
[----:B---3--:R-:W-:-:S07]  /*95d0*/  FMNMX.FTZ R5, R172, R5, !PT ;  /* 0x00000005ac057209 */ /* 0x008fce0007810000 */
[----:B------:R-:W3:Y:S01]  /*95e0*/  MUFU.TANH R11, R11 ;  /* 0x0000000b000b7308 */ /* 0x000ee20000002400 */
[----:B0-----:R-:W-:-:S05]  /*95f0*/  FMNMX.FTZ R5, R168, R5, !PT ;  /* 0x00000005a8057209 */ /* 0x001fca0007810000 */
[----:B------:R-:W0:Y:S02]  /*9600*/  SHFL.BFLY PT, R176, R5, 0x2, 0x1f ;  /* 0x0c401f0005b07f89 */ /* 0x000e2400000e0000 */
[----:B------:R-:W4:Y:S01]  /*9610*/  MUFU.TANH R12, R12 ;  /* 0x0000000c000c7308 */ /* 0x000f220000002400 */
[----:B--2---:R-:W-:-:S07]  /*9620*/  FMNMX.FTZ R174, R10, R9, !PT ;  /* 0x000000090aae7209 */ /* 0x004fce0007810000 */
[----:B------:R-:W2:Y:S08]  /*9630*/  MUFU.TANH R13, R13 ;  /* 0x0000000d000d7308 */ /* 0x000eb00000002400 */
[----:B------:R-:W5:Y:S01]  /*9640*/  MUFU.TANH R153, R153 ;  /* 0x0000009900997308 */ /* 0x000f620000002400 */
[----:B0-----:R-:W-:-:S07]  /*9650*/  FMNMX.FTZ R180, R5, R176, !PT ;  /* 0x000000b005b47209 */ /* 0x001fce0007810000 */
[----:B------:R-:W0:Y:S01]  /*9660*/  MUFU.TANH R156, R156 ;  /* 0x0000009c009c7308 */ /* 0x000e220000002400 */
[----:B---3--:R-:W-:Y:S01]  /*9670*/  FMNMX.FTZ R5, R11, R174, !PT ;  /* 0x000000ae0b057209 */ /* 0x008fe20007810000 */
[----:B------:R-:W-:Y:S01]  /*9680*/  FMUL.FTZ R174, R182, UR24 ;  /* 0x00000018b6ae7c20 */ /* 0x000fe20008410000 */
[----:B------:R-:W3:Y:S02]  /*9690*/  SHFL.BFLY PT, R181, R180, 0x1, 0x1f ;  /* 0x0c201f00b4b57f89 */ /* 0x000ee400000e0000 */
[----:B----4-:R-:W-:-:S03]  /*96a0*/  FMNMX.FTZ R176, R12, R5, !PT ;  /* 0x000000050cb07209 */ /* 0x010fc60007810000 */
[----:B------:R-:W4:Y:S01]  /*96b0*/  MUFU.TANH R159, R159 ;  /* 0x0000009f009f7308 */ /* 0x000f220000002400 */
[----:B--2---:R-:W-:-:S04]  /*96c0*/  FMNMX.FTZ R176, R13, R176, !PT ;  /* 0x000000b00db07209 */ /* 0x004fc80007810000 */
[----:B-----5:R-:W-:-:S03]  /*96d0*/  FMNMX.FTZ R177, R153, R176, !PT ;  /* 0x000000b099b17209 */ /* 0x020fc60007810000 */
[----:B------:R-:W2:Y:S01]  /*96e0*/  MUFU.TANH R162, R162 ;  /* 0x000000a200a27308 */ /* 0x000ea20000002400 */
[----:B0-----:R-:W-:-:S07]  /*96f0*/  FMNMX.FTZ R176, R156, R177, !PT ;  /* 0x000000b19cb07209 */ /* 0x001fce0007810000 */
[----:B------:R-:W0:Y:S01]  /*9700*/  MUFU.TANH R163, R163 ;  /* 0x000000a300a37308 */ /* 0x000e220000002400 */
[----:B----4-:R-:W-:Y:S02]  /*9710*/  FMNMX.FTZ R177, R159, R176, !PT ;  /* 0x000000b09fb17209 */ /* 0x010fe40007810000 */
[----:B---3--:R-:W-:-:S05]  /*9720*/  FMNMX.FTZ R5, R180, R181, !PT ;  /* 0x000000b5b4057209 */ /* 0x008fca0007810000 */
[----:B------:R-:W3:Y:S01]  /*9730*/  MUFU.TANH R166, R166 ;  /* 0x000000a600a67308 */ /* 0x000ee20000002400 */
[----:B--2---:R-:W-:Y:S01]  /*9740*/  FMNMX.FTZ R176, R162, R177, !PT ;  /* 0x000000b1a2b07209 */ /* 0x004fe20007810000 */
[C---:B------:R-:W-:Y:S01]  /*9750*/  FMUL.FTZ R179, R5.reuse, UR10 ;  /* 0x0000000a05b37c20 */ /* 0x040fe20008410000 */
[----:B------:R-:W-:-:S03]  /*9760*/  FADD.FTZ R14, -R5, R14 ;  /* 0x0000000e050e7221 */ /* 0x000fc60000010100 */
[--C-:B------:R-:W-:Y:S01]  /*9770*/  FFMA.FTZ R178, R6, UR10, -R179.reuse ;  /* 0x0000000a06b27c23 */ /* 0x100fe200080108b3 */
[----:B------:R-:W-:Y:S01]  /*9780*/  FMUL.FTZ R14, R14, UR10 ;  /* 0x0000000a0e0e7c20 */ /* 0x000fe20008410000 */
[----:B------:R-:W2:Y:S01]  /*9790*/  MUFU.TANH R170, R170 ;  /* 0x000000aa00aa7308 */ /* 0x000ea20000002400 */
        /* <DEDUP_REMOVED lines=16> */
[----:B--2---:R-:W-:Y:S01]  /*98a0*/  FMNMX.FTZ R176, R170, R177, !PT ;  /* 0x000000b1aab07209 */ /* 0x004fe20007810000 */
[----:B------:R-:W-:-:S06]  /*98b0*/  FFMA.FTZ R168, R168, UR10, -R179 ;  /* 0x0000000aa8a87c23 */ /* 0x000fcc00080108b3 */
[----:B------:R-:W2:Y:S01]  /*98c0*/  MUFU.TANH R167, R167 ;  /* 0x000000a700a77308 */ /* 0x000ea20000002400 */
[----:B0-----:R-:W-:-:S07]  /*98d0*/  FMNMX.FTZ R6, R173, R176, !PT ;  /* 0x000000b0ad067209 */ /* 0x001fce0007810000 */
[----:B------:R-:W0:Y:S01]  /*98e0*/  MUFU.TANH R174, R174 ;  /* 0x000000ae00ae7308 */ /* 0x000e220000002400 */
[----:B---3--:R-:W-:-:S07]  /*98f0*/  FMNMX.FTZ R6, R171, R6, !PT ;  /* 0x00000006ab067209 */ /* 0x008fce0007810000 */
[----:B------:R-:W3:Y:S01]  /*9900*/  MUFU.TANH R175, R175 ;  /* 0x000000af00af7308 */ /* 0x000ee20000002400 */
[----:B--2---:R-:W-:-:S07]  /*9910*/  FMNMX.FTZ R177, R167, R6, !PT ;  /* 0x00000006a7b17209 */ /* 0x004fce0007810000 */
[----:B------:R2:W-:Y:S01]  /*9920*/  MUFU.EX2 R176, R178 ;  /* 0x000000b200b07308 */ /* 0x0005e20000000800 */
[----:B0-----:R-:W-:Y:S01]  /*9930*/  FMNMX.FTZ R6, R174, R177, !PT ;  /* 0x000000b1ae067209 */ /* 0x001fe20007810000 */
[----:B------:R-:W-:-:S06]  /*9940*/  FFMA.FTZ R177, R152, UR10, -R179 ;  /* 0x0000000a98b17c23 */ /* 0x000fcc00080108b3 */
[----:B------:R-:W0:Y:S01]  /*9950*/  MUFU.EX2 R14, R14 ;  /* 0x0000000e000e7308 */ /* 0x000e220000000800 */
[----:B---3--:R-:W-:Y:S01]  /*9960*/  FMNMX.FTZ R6, R175, R6, !PT ;  /* 0x00000006af067209 */ /* 0x008fe20007810000 */
[----:B--2---:R-:W-:-:S04]  /*9970*/  FFMA.FTZ R178, R154, UR10, -R179 ;  /* 0x0000000a9ab27c23 */ /* 0x004fc800080108b3 */
[----:B------:R-:W2:Y:S02]  /*9980*/  SHFL.BFLY PT, R181, R6, 0x2, 0x1f ;  /* 0x0c401f0006b57f89 */ /* 0x000ea400000e0000 */
[----:B------:R-:W3:Y:S08]  /*9990*/  MUFU.EX2 R15, R15 ;  /* 0x0000000f000f7308 */ /* 0x000ef00000000800 */
[----:B------:R-:W4:Y:S01]  /*99a0*/  MUFU.EX2 R20, R20 ;  /* 0x0000001400147308 */ /* 0x000f220000000800 */
[-C--:B0-----:R-:W-:Y:S01]  /*99b0*/  FMUL.FTZ R24, R24, R14.reuse ;  /* 0x0000000e18187220 */ /* 0x081fe20000410000 */
        /* <DEDUP_REMOVED lines=12> */
[----:B--2---:R-:W-:Y:S01]  /*9a80*/  FMNMX.FTZ R181, R6, R181, !PT ;  /* 0x000000b506b57209 */ /* 0x004fe20007810000 */
        /* <DEDUP_REMOVED lines=33> */
[C---:B------:R-:W-:Y:S01]  /*9ca0*/  FMUL.FTZ R154, R6.reuse, UR10 ;  /* 0x0000000a069a7c20 */ /* 0x040fe20008410000 */
[----:B------:R-:W-:Y:S01]  /*9cb0*/  FADD.FTZ R9, -R6, R9 ;  /* 0x0000000906097221 */ /* 0x000fe20000010100 */
[----:B------:R-:W-:Y:S01]  /*9cc0*/  MUFU.EX2 R157, R157 ;  /* 0x0000009d009d7308 */ /* 0x000fe20000000800 */
[----:B------:R-:W-:Y:S01]  /*9cd0*/  FMUL.FTZ R97, R97, R14 ;  /* 0x0000000e61617220 */ /* 0x000fe20000410000 */
[--C-:B------:R-:W-:Y:S01]  /*9ce0*/  FFMA.FTZ R172, R153, UR10, -R154.reuse ;  /* 0x0000000a99ac7c23 */ /* 0x100fe2000801089a */
[----:B------:R-:W-:Y:S01]  /*9cf0*/  FMUL.FTZ R9, R9, UR10 ;  /* 0x0000000a09097c20 */ /* 0x000fe20008410000 */
[----:B------:R-:W-:Y:S01]  /*9d00*/  FFMA.FTZ R10, R10, UR10, -R154 ;  /* 0x0000000a0a0a7c23 */ /* 0x000fe2000801089a */
[----:B------:R-:W-:-:S02]  /*9d10*/  IMAD.MOV R153, RZ, RZ, -R17 ;  /* 0x000000ffff997224 */ /* 0x000fc400078e0a11 */
[--C-:B------:R-:W-:Y:S01]  /*9d20*/  FFMA.FTZ R11, R11, UR10, -R154.reuse ;  /* 0x0000000a0b0b7c23 */ /* 0x100fe2000801089a */
[--C-:B------:R-:W-:Y:S01]  /*9d30*/  FFMA.FTZ R181, R170, UR10, -R154.reuse ;  /* 0x0000000aaab57c23 */ /* 0x100fe2000801089a */
[----:B------:R-:W-:Y:S01]  /*9d40*/  IMAD.U32 R170, RZ, RZ, UR25 ;  /* 0x00000019ffaa7e24 */ /* 0x000fe2000f8e00ff */
[----:B------:R-:W-:Y:S01]  /*9d50*/  MUFU.EX2 R9, R9 ;  /* 0x0000000900097308 */ /* 0x000fe20000000800 */
[----:B------:R-:W-:Y:S01]  /*9d60*/  ISETP.NE.AND P3, PT, R2, R153, PT ;  /* 0x000000990200720c */ /* 0x000fe20003f65270 */
[--C-:B------:R-:W-:Y:S01]  /*9d70*/  FFMA.FTZ R12, R12, UR10, -R154.reuse ;  /* 0x0000000a0c0c7c23 */ /* 0x100fe2000801089a */
[----:B------:R-:W-:Y:S02]  /*9d80*/  @!P1 VIADD R152, R170, 0x28c40 ;  /* 0x00028c40aa989836 */ /* 0x000fe40000000000 */
[--C-:B------:R-:W-:Y:S01]  /*9d90*/  FFMA.FTZ R13, R13, UR10, -R154.reuse ;  /* 0x0000000a0d0d7c23 */ /* 0x100fe2000801089a */
[----:B------:R-:W-:Y:S02]  /*9da0*/  IMAD.U32 R153, RZ, RZ, UR23 ;  /* 0x00000017ff997e24 */ /* 0x000fe4000f8e00ff */
[--C-:B------:R-:W-:Y:S01]  /*9db0*/  FFMA.FTZ R179, R156, UR10, -R154.reuse ;  /* 0x0000000a9cb37c23 */ /* 0x100fe2000801089a */
[----:B------:R-:W-:Y:S01]  /*9dc0*/  FFMA.FTZ R159, R159, UR10, -R154 ;  /* 0x0000000a9f9f7c23 */ /* 0x000fe2000801089a */
[----:B------:R-:W0:Y:S01]  /*9dd0*/  MUFU.EX2 R10, R10 ;  /* 0x0000000a000a7308 */ /* 0x000e220000000800 */
[----:B------:R-:W-:Y:S01]  /*9de0*/  @!P1 PRMT R152, RZ, 0x654, R152 ;  /* 0x00000654ff989816 */ /* 0x000fe20000000098 */
[--C-:B------:R-:W-:Y:S01]  /*9df0*/  FFMA.FTZ R206, R162, UR10, -R154.reuse ;  /* 0x0000000aa2ce7c23 */ /* 0x100fe2000801089a */
[--C-:B------:R-:W-:Y:S01]  /*9e00*/  FFMA.FTZ R163, R163, UR10, -R154.reuse ;  /* 0x0000000aa3a37c23 */ /* 0x100fe2000801089a */
[----:B------:R-:W-:Y:S01]  /*9e10*/  FFMA.FTZ R208, R166, UR10, -R154 ;  /* 0x0000000aa6d07c23 */ /* 0x000fe2000801089a */
[----:B------:R4:W-:Y:S01]  /*9e20*/  @!P1 SYNCS.ARRIVE.TRANS64.RED.A1T0 RZ, [R152+URZ], RZ ;  /* 0x000000ff98ff99a7 */ /* 0x0009e2000810043f */
[----:B------:R-:W-:-:S02]  /*9e30*/  @!P3 IMAD R153, R153, 0x40, R16 ;  /* 0x000000409999b824 */ /* 0x000fc400078e0210 */
[--C-:B------:R-:W-:Y:S01]  /*9e40*/  FFMA.FTZ R210, R173, UR10, -R154.reuse ;  /* 0x0000000aadd27c23 */ /* 0x100fe2000801089a */
[----:B------:R-:W2:Y:S01]  /*9e50*/  MUFU.EX2 R11, R11 ;  /* 0x0000000b000b7308 */ /* 0x000ea20000000800 */
[--C-:B------:R-:W-:Y:S01]  /*9e60*/  FFMA.FTZ R171, R171, UR10, -R154.reuse ;  /* 0x0000000aabab7c23 */ /* 0x100fe2000801089a */
[----:B------:R-:W-:Y:S01]  /*9e70*/  FFMA.FTZ R167, R167, UR10, -R154 ;  /* 0x0000000aa7a77c23 */ /* 0x000fe2000801089a */
[----:B------:R-:W-:Y:S01]  /*9e80*/  @!P3 LEA R153, R153, UR46, 0x2 ;  /* 0x0000002e9999bc11 */ /* 0x000fe2000f8e10ff */
[-C--:B------:R-:W-:Y:S01]  /*9e90*/  FMUL.FTZ R100, R100, R14.reuse ;  /* 0x0000000e64647220 */ /* 0x080fe20000410000 */
[----:B----4-:R-:W-:Y:S01]  /*9ea0*/  FADD.FTZ R152, R20, R3 ;  /* 0x0000000314987221 */ /* 0x010fe20000010000 */
[-C--:B------:R-:W-:Y:S01]  /*9eb0*/  FMUL.FTZ R101, R101, R14.reuse ;  /* 0x0000000e65657220 */ /* 0x080fe20000410000 */
[----:B------:R-:W-:Y:S01]  /*9ec0*/  FMUL.FTZ R104, R104, R14 ;  /* 0x0000000e68687220 */ /* 0x000fe20000410000 */
[----:B------:R-:W3:Y:S01]  /*9ed0*/  MUFU.EX2 R12, R12 ;  /* 0x0000000c000c7308 */ /* 0x000ee20000000800 */
[----:B0-----:R-:W-:Y:S01]  /*9ee0*/  FFMA.FTZ R4, R9, R4, R10 ;  /* 0x0000000409047223 */ /* 0x001fe2000001000a */
[----:B------:R-:W-:Y:S01]  /*9ef0*/  FADD.FTZ R152, R21, R152 ;  /* 0x0000009815987221 */ /* 0x000fe20000010000 */
[----:B------:R-:W-:Y:S01]  /*9f00*/  @!P3 STS [R153+0x28800], R14 ;  /* 0x0288000e9900b388 */ /* 0x000fe20000000800 */
[-C--:B------:R-:W-:Y:S01]  /*9f10*/  FMUL.FTZ R105, R105, R14.reuse ;  /* 0x0000000e69697220 */ /* 0x080fe20000410000 */
[-C--:B------:R-:W-:Y:S01]  /*9f20*/  FMUL.FTZ R108, R108, R14.reuse ;  /* 0x0000000e6c6c7220 */ /* 0x080fe20000410000 */
        /* <DEDUP_REMOVED lines=12> */
[----:B---3--:R-:W-:Y:S01]  /*9ff0*/  FADD.FTZ R4, R12, R3 ;  /* 0x000000030c047221 */ /* 0x008fe20000010000 */
[-C--:B------:R-:W-:Y:S01]  /*a000*/  FMUL.FTZ R124, R124, R14.reuse ;  /* 0x0000000e7c7c7220 */ /* 0x080fe20000410000 */
[-C--:B------:R-:W-:Y:S01]  /*a010*/  FMUL.FTZ R125, R125, R14.reuse ;  /* 0x0000000e7d7d7220 */ /* 0x080fe20000410000 */
[----:B------:R-:W-:Y:S01]  /*a020*/  FADD.FTZ R152, R178, R153 ;  /* 0x00000099b2987221 */ /* 0x000fe20000010000 */
[-C--:B------:R-:W-:Y:S01]  /*a030*/  FMUL.FTZ R128, R128, R14.reuse ;  /* 0x0000000e80807220 */ /* 0x080fe20000410000 */
[-C--:B------:R-:W-:Y:S01]  /*a040*/  FMUL.FTZ R129, R129, R14.reuse ;  /* 0x0000000e81817220 */ /* 0x080fe20000410000 */
[----:B------:R-:W0:Y:S01]  /*a050*/  MUFU.EX2 R179, R179 ;  /* 0x000000b300b37308 */ /* 0x000e220000000800 */
        /* <DEDUP_REMOVED lines=16> */
[----:B0-----:R-:W-:Y:S01]  /*a160*/  FADD.FTZ R4, R179, R4 ;  /* 0x00000004b3047221 */ /* 0x001fe20000010000 */
[----:B------:R-:W-:Y:S01]  /*a170*/  FMUL.FTZ R149, R149, R14 ;  /* 0x0000000e95957220 */ /* 0x000fe20000410000 */
[--C-:B------:R-:W-:Y:S01]  /*a180*/  FFMA.FTZ R162, R174, UR10, -R154.reuse ;  /* 0x0000000aaea27c23 */ /* 0x100fe2000801089a */
[----:B------:R-:W-:Y:S01]  /*a190*/  FFMA.FTZ R175, R175, UR10, -R154 ;  /* 0x0000000aafaf7c23 */ /* 0x000fe2000801089a */
[----:B------:R-:W-:Y:S01]  /*a1a0*/  F2FP.F16.F32.PACK_AB R154, R21, R20 ;  /* 0x00000014159a723e */ /* 0x000fe200000000ff */
[----:B------:R-:W-:Y:S01]  /*a1b0*/  FMUL.FTZ R26, R26, R9 ;  /* 0x000000091a1a7220 */ /* 0x000fe20000410000 */
[----:B------:R-:W-:Y:S01]  /*a1c0*/  F2FP.F16.F32.PACK_AB R158, R180, R155 ;  /* 0x0000009bb49e723e */ /* 0x000fe200000000ff */
[----:B------:R-:W0:Y:S01]  /*a1d0*/  MUFU.EX2 R206, R206 ;  /* 0x000000ce00ce7308 */ /* 0x000e220000000800 */
        /* <DEDUP_REMOVED lines=16> */
[C---:B0-----:R-:W-:Y:S01]  /*a2e0*/  FADD.FTZ R4, R206.reuse, R3 ;  /* 0x00000003ce047221 */ /* 0x041fe20000010000 */
[----:B------:R-:W-:Y:S01]  /*a2f0*/  F2FP.F16.F32.PACK_AB R159, R206, R159 ;  /* 0x0000009fce9f723e */ /* 0x000fe200000000ff */
[-C--:B------:R-:W-:Y:S01]  /*a300*/  FMUL.FTZ R43, R43, R9.reuse ;  /* 0x000000092b2b7220 */ /* 0x080fe20000410000 */
[-C--:B------:R-:W-:Y:S01]  /*a310*/  FMUL.FTZ R46, R46, R9.reuse ;  /* 0x000000092e2e7220 */ /* 0x080fe20000410000 */
[-C--:B------:R-:W-:Y:S01]  /*a320*/  FMUL.FTZ R47, R47, R9.reuse ;  /* 0x000000092f2f7220 */ /* 0x080fe20000410000 */
[-C--:B------:R-:W-:Y:S01]  /*a330*/  FMUL.FTZ R50, R50, R9.reuse ;  /* 0x0000000932327220 */ /* 0x080fe20000410000 */
[----:B------:R-:W-:Y:S01]  /*a340*/  FMUL.FTZ R51, R51, R9 ;  /* 0x0000000933337220 */ /* 0x000fe20000410000 */
[----:B------:R-:W0:Y:S01]  /*a350*/  MUFU.EX2 R164, R164 ;  /* 0x000000a400a47308 */ /* 0x000e220000000800 */
        /* <DEDUP_REMOVED lines=17> */
[----:B------:R-:W-:Y:S01]  /*a470*/  F2FP.F16.F32.PACK_AB R153, R11, R10 ;  /* 0x0000000a0b99723e */ /* 0x000fe200000000ff */
        /* <DEDUP_REMOVED lines=56> */
[----:B--2---:R-:W-:-:S02]  /*a800*/  F2FP.F16.F32.PACK_AB R162, R164, R161 ;  /* 0x000000a1a4a2723e */ /* 0x004fc400000000ff */
[----:B------:R-:W-:Y:S02]  /*a810*/  F2FP.F16.F32.PACK_AB R161, R208, R163 ;  /* 0x000000a3d0a1723e */ /* 0x000fe400000000ff */
        /* <DEDUP_REMOVED lines=15> */
.L_x_5633:
[----:B------:R2:W3:Y:S01]  /*a910*/  SYNCS.PHASECHK.TRANS64.TRYWAIT P3, [UR25+0x28c50], R7 ;  /* 0x028c5007ff0075a7 */ /* 0x0004e20008060159 */
[----:B------:R-:W-:Y:S05]  /*a920*/  @!P0 BRA `(.L_x_5634) ;  /* 0x0000000000048947 */ /* 0x000fea0003800000 */
[----:B------:R-:W-:Y:S01]  /*a930*/  BPT.TRAP 0x1 ;  /* 0x000000040000795c */ /* 0x000fe20000300000 */
.L_x_5634:
[----:B---3--:R-:W-:Y:S05]  /*a940*/  @P3 BRA `(.L_x_5635) ;  /* 0x0000000000083947 */ /* 0x008fea0003800000 */
[----:B------:R-:W3:Y:S02]  /*a950*/  SYNCS.PHASECHK.TRANS64.TRYWAIT P3, [UR25+0x28c50], R7 ;  /* 0x028c5007ff0075a7 */ /* 0x000ee40008060159 */
[----:B---3--:R-:W-:Y:S05]  /*a960*/  @!P3 BRA `(.L_x_5636) ;  /* 0x000000d80048b947 */ /* 0x008fea0003800000 */
.L_x_5635:
        /* <DEDUP_REMOVED lines=39> */
[----:B-12---:R-:W-:-:S07]  /*abe0*/  IMAD.MOV.U32 R7, RZ, RZ, R8 ;  /* 0x000000ffff077224 */ /* 0x006fce00078e0008 */
.L_x_5628:
[----:B------:R-:W-:-:S13]  /*abf0*/  ISETP.GE.AND P2, PT, R7, UR48, PT ;  /* 0x0000003007007c0c */ /* 0x000fda000bf46270 */
[----:B------:R-:W-:Y:S05]  /*ac00*/  @!P2 BRA `(.L_x_5638) ;  /* 0x0000002400dca947 */ /* 0x000fea0003800000 */
[----:B------:R-:W-:Y:S01]  /*ac10*/  IMAD.MOV.U32 R12, RZ, RZ, R6 ;  /* 0x000000ffff0c7224 */ /* 0x000fe200078e0006 */
[----:B------:R-:W-:Y:S01]  /*ac20*/  UMOV UR22, UR37 ;  /* 0x0000002500167c82 */ /* 0x000fe20008000000 */
[----:B------:R-:W-:Y:S01]  /*ac30*/  IMAD.MOV.U32 R9, RZ, RZ, R5 ;  /* 0x000000ffff097224 */ /* 0x000fe200078e0005 */
[----:B------:R-:W-:Y:S01]  /*ac40*/  ULDC UR23, c[0x0][0x9e4] ;  /* 0x0002790000177ab9 */ /* 0x000fe20000000800 */
[----:B------:R-:W-:Y:S01]  /*ac50*/  ULDC UR24, c[0x0][0x9d8] ;  /* 0x0002760000187ab9 */ /* 0x000fe20000000800 */
[----:B------:R-:W-:Y:S01]  /*ac60*/  ULDC UR21, c[0x0][0x988] ;  /* 0x0002620000157ab9 */ /* 0x000fe20000000800 */
[----:B------:R-:W-:-:S05]  /*ac70*/  ULDC UR25, c[0x0][0x9e0] ;  /* 0x0002780000197ab9 */ /* 0x000fca0000000800 */
.L_x_5655:
[----:B------:R-:W-:-:S04]  /*ac80*/  UIADD3 UR37, UR22, 0x1, URZ ;  /* 0x0000000116257890 */ /* 0x000fc8000fffe03f */
[----:B------:R-:W-:-:S04]  /*ac90*/  UISETP.NE.AND UP1, UPT, UR37, 0x2, UPT ;  /* 0x000000022500788c */ /* 0x000fc8000bf25270 */
[----:B------:R-:W-:Y:S02]  /*aca0*/  USEL UR6, URZ, 0x1, UP1 ;  /* 0x000000013f067887 */ /* 0x000fe40008800000 */
[----:B------:R-:W-:Y:S02]  /*acb0*/  USEL UR37, UR37, URZ, UP1 ;  /* 0x0000003f25257287 */ /* 0x000fe40008800000 */
[----:B------:R-:W-:Y:S01]  /*acc0*/  ULOP3.LUT UR38, UR38, UR6, URZ, 0x3c, !UPT ;  /* 0x0000000626267292 */ /* 0x000fe2000f8e3c3f */
[----:B0---4-:R-:W-:Y:S11]  /*acd0*/  @!P0 BRA `(.L_x_5639) ;  /* 0x0000000000048947 */ /* 0x011ff60003800000 */
[----:B------:R-:W-:Y:S01]  /*ace0*/  BPT.TRAP 0x1 ;  /* 0x000000040000795c */ /* 0x000fe20000300000 */
.L_x_5639:
[----:B------:R-:W-:Y:S01]  /*acf0*/  ULEA UR26, UR37, UR46, 0x3 ;  /* 0x0000002e251a7291 */ /* 0x000fe2000f8e183f */
[----:B-1----:R-:W-:-:S05]  /*ad00*/  IMAD.U32 R8, RZ, RZ, UR38 ;  /* 0x00000026ff087e24 */ /* 0x002fca000f8e00ff */
[----:B------:R-:W-:-:S04]  /*ad10*/  SHF.L.U32 R8, R8, 0x1f, RZ ;  /* 0x0000001f08087819 */ /* 0x000fc800000006ff */
[----:B------:R1:W4:Y:S01]  /*ad20*/  SYNCS.PHASECHK.TRANS64.TRYWAIT P2, [UR26+0x28c30], R8 ;  /* 0x028c3008ff0075a7 */ /* 0x000322000804015a */
[----:B------:R-:W-:Y:S05]  /*ad30*/  @!P0 BRA `(.L_x_5640) ;  /* 0x0000000000048947 */ /* 0x000fea0003800000 */
[----:B------:R-:W-:Y:S01]  /*ad40*/  BPT.TRAP 0x1 ;  /* 0x000000040000795c */ /* 0x000fe20000300000 */
.L_x_5640:
[----:B----4-:R-:W-:Y:S05]  /*ad50*/  @P2 BRA `(.L_x_5641) ;  /* 0x0000000000082947 */ /* 0x010fea0003800000 */
[----:B------:R-:W4:Y:S02]  /*ad60*/  SYNCS.PHASECHK.TRANS64.TRYWAIT P2, [UR26+0x28c30], R8 ;  /* 0x028c3008ff0075a7 */ /* 0x000f24000804015a */
[----:B----4-:R-:W-:Y:S05]  /*ad70*/  @!P2 BRA `(.L_x_5642) ;  /* 0x000000d40058a947 */ /* 0x010fea0003800000 */
.L_x_5641:
[----:B------:R-:W-:Y:S01]  /*ad80*/  R2UR UR18, R0 ;  /* 0x00000000001272ca */ /* 0x000fe200000e0000 */
[----:B0--3--:R-:W-:Y:S01]  /*ad90*/  WARPGROUP.ARRIVE ;  /* 0x00000000000079c5 */ /* 0x009fe20000000000 */
[----:B------:R-:W-:Y:S01]  /*ada0*/  UMOV UR19, 0x40000040 ;  /* 0x4000004000137882 */ /* 0x000fe20000000000 */
[----:B------:R-:W-:Y:S01]  /*adb0*/  UMOV UR7, 0x40000040 ;  /* 0x4000004000077882 */ /* 0x000fe20000000000 */
[----:B------:R-:W-:Y:S01]  /*adc0*/  UMOV UR11, 0x40000040 ;  /* 0x40000040000b7882 */ /* 0x000fe20000000000 */
[----:B------:R-:W-:Y:S01]  /*add0*/  UMOV UR15, 0x40000040 ;  /* 0x40000040000f7882 */ /* 0x000fe20000000000 */
[----:B------:R-:W-:Y:S01]  /*ade0*/  PLOP3.LUT P2, PT, PT, PT, UP0, 0x80, 0x0 ;  /* 0x000000000000781c */ /* 0x000fe20003f4f008 */
[----:B--2---:R-:W-:Y:S02]  /*adf0*/  IMAD.U32 R21, RZ, RZ, UR26 ;  /* 0x0000001aff157e24 */ /* 0x004fe4000f8e00ff */
        /* <DEDUP_REMOVED lines=25> */
[----:B----4-:R-:W-:Y:S01]  /*af90*/  FMUL.FTZ R5, R152, UR24 ;  /* 0x0000001898057c20 */ /* 0x010fe20008410000 */
        /* <DEDUP_REMOVED lines=39> */
[--C-:B0-----:R-:W-:Y:S02]  /*b210*/  IMAD.IADD R180, R182, 0x1, R167.reuse ;  /* 0x00000001b6b47824 */ /* 0x101fe400078e02a7 */
[----:B------:R-:W-:Y:S01]  /*b220*/  IMAD.IADD R181, R183, 0x1, R167 ;  /* 0x00000001b7b57824 */ /* 0x000fe200078e02a7 */
        /* <DEDUP_REMOVED lines=29> */
[----:B--234-:R-:W-:Y:S05]  /*b400*/  @!P6 BRA `(.L_x_5643) ;  /* 0x00000000005ce947 */ /* 0x01cfea0003800000 */
        /* <DEDUP_REMOVED lines=13> */
.L_x_5645:
[----:B------:R-:W-:-:S05]  /*b4e0*/  IMAD.U32 R170, RZ, RZ, UR23 ;  /* 0x00000017ffaa7e24 */ /* 0x000fca000f8e00ff */
[----:B------:R-:W-:-:S13]  /*b4f0*/  ISETP.NE.AND P2, PT, R170, 0x1, PT ;  /* 0x00000001aa00780c */ /* 0x000fda0003f45270 */
[----:B------:R-:W2:Y:S02]  /*b500*/  @P2 LDC.64 R10, c[0x0][0x9e8] ;  /* 0x00027a00ff0a2b82 */ /* 0x000ea40000000a00 */
[----:B--2---:R-:W-:-:S05]  /*b510*/  @P2 IMAD.HI.U32 R10, R167, R10, RZ ;  /* 0x0000000aa70a2227 */ /* 0x004fca00078e00ff */
[----:B------:R-:W-:-:S07]  /*b520*/  @P2 SHF.R.U32.HI R167, RZ, R11, R10 ;  /* 0x0000000bffa72219 */ /* 0x000fce000001160a */
.L_x_5646:
[----:B------:R-:W-:Y:S05]  /*b530*/  BSYNC B0 ;  /* 0x0000000000007941 */ /* 0x000fea0003800000 */
.L_x_5644:
[----:B------:R-:W-:-:S04]  /*b540*/  IMAD R167, R167, R170, -R175 ;  /* 0x000000aaa7a77224 */ /* 0x000fc800078e0aaf */
[----:B------:R-:W-:-:S05]  /*b550*/  IMAD.IADD R167, R167, 0x1, -R2 ;  /* 0x00000001a7a77824 */ /* 0x000fca00078e0a02 */
[----:B------:R-:W-:Y:S02]  /*b560*/  VIADDMNMX R180, R167, R170, R180, PT ;  /* 0x000000aaa7b47246 */ /* 0x000fe400038001b4 */
[----:B------:R-:W-:-:S07]  /*b570*/  VIMNMX R181, R181, R167, !PT ;  /* 0x000000a7b5b57248 */ /* 0x000fce0007fe0100 */
.L_x_5643:
[----:B------:R-:W-:-:S04]  /*b580*/  ISETP.GT.AND P2, PT, R7, -0x1, PT ;  /* 0xffffffff0700780c */ /* 0x000fc80003f44270 */
[C---:B------:R-:W-:Y:S02]  /*b590*/  ISETP.GT.AND P3, PT, R181.reuse, RZ, P2 ;  /* 0x000000ffb500720c */ /* 0x040fe40001764270 */
[C---:B------:R-:W-:Y:S02]  /*b5a0*/  ISETP.GT.AND P5, PT, R181.reuse, 0x1, P2 ;  /* 0x00000001b500780c */ /* 0x040fe400017a4270 */
[C---:B------:R-:W-:Y:S02]  /*b5b0*/  ISETP.LT.OR P4, PT, R180.reuse, 0x1, P3 ;  /* 0x00000001b400780c */ /* 0x040fe40001f81670 */
[----:B------:R-:W-:Y:S02]  /*b5c0*/  ISETP.GT.AND P3, PT, R181, 0x8, P2 ;  /* 0x00000008b500780c */ /* 0x000fe40001764270 */
[----:B------:R-:W-:Y:S02]  /*b5d0*/  FSEL R176, R5, -INF , !P4 ;  /* 0xff80000005b07808 */ /* 0x000fe40006000000 */
[----:B------:R-:W-:Y:S01]  /*b5e0*/  ISETP.GT.AND P4, PT, R181, 0x9, P2 ;  /* 0x00000009b500780c */ /* 0x000fe20001784270 */
[----:B------:R-:W2:Y:S01]  /*b5f0*/  SHFL.IDX PT, R5, R177, 0x1, 0x1c1f ;  /* 0x003c1f00b1057f89 */ /* 0x000ea200000e0000 */
[----:B------:R-:W-:-:S02]  /*b600*/  ISETP.LT.OR P5, PT, R180, 0x2, P5 ;  /* 0x00000002b400780c */ /* 0x000fc40002fa1670 */
[C---:B------:R-:W-:Y:S02]  /*b610*/  ISETP.LT.OR P3, PT, R180.reuse, 0x9, P3 ;  /* 0x00000009b400780c */ /* 0x040fe40001f61670 */
[----:B------:R-:W-:Y:S02]  /*b620*/  ISETP.LT.OR P4, PT, R180, 0xa, P4 ;  /* 0x0000000ab400780c */ /* 0x000fe40002781670 */
[----:B------:R-:W-:Y:S02]  /*b630*/  FSEL R205, R205, -INF , !P5 ;  /* 0xff800000cdcd7808 */ /* 0x000fe40006800000 */
[----:B0-----:R-:W-:Y:S02]  /*b640*/  FSEL R206, R206, -INF , !P3 ;  /* 0xff800000cece7808 */ /* 0x001fe40005800000 */
[----:B------:R-:W-:Y:S02]  /*b650*/  FSEL R207, R207, -INF , !P4 ;  /* 0xff800000cfcf7808 */ /* 0x000fe40006000000 */
[----:B------:R-:W-:-:S02]  /*b660*/  ISETP.GT.AND P5, PT, R181, 0x10, P2 ;  /* 0x00000010b500780c */ /* 0x000fc400017a4270 */
[C---:B------:R-:W-:Y:S02]  /*b670*/  ISETP.GT.AND P3, PT, R181.reuse, 0x11, P2 ;  /* 0x00000011b500780c */ /* 0x040fe40001764270 */
[----:B------:R-:W-:Y:S02]  /*b680*/  ISETP.GT.AND P4, PT, R181, 0x18, P2 ;  /* 0x00000018b500780c */ /* 0x000fe40001784270 */
[C---:B------:R-:W-:Y:S02]  /*b690*/  ISETP.LT.OR P5, PT, R180.reuse, 0x11, P5 ;  /* 0x00000011b400780c */ /* 0x040fe40002fa1670 */
[C---:B------:R-:W-:Y:S02]  /*b6a0*/  ISETP.LT.OR P3, PT, R180.reuse, 0x12, P3 ;  /* 0x00000012b400780c */ /* 0x040fe40001f61670 */
[----:B------:R-:W-:Y:S01]  /*b6b0*/  ISETP.LT.OR P4, PT, R180, 0x19, P4 ;  /* 0x00000019b400780c */ /* 0x000fe20002781670 */
[----:B--2---:R-:W-:Y:S01]  /*b6c0*/  IMAD.IADD R177, R183, 0x1, R5 ;  /* 0x00000001b7b17824 */ /* 0x004fe200078e0205 */
[----:B------:R-:W-:-:S02]  /*b6d0*/  FSEL R208, R208, -INF , !P5 ;  /* 0xff800000d0d07808 */ /* 0x000fc40006800000 */
[----:B------:R-:W-:Y:S02]  /*b6e0*/  FSEL R209, R209, -INF , !P3 ;  /* 0xff800000d1d17808 */ /* 0x000fe40005800000 */
[----:B------:R-:W-:Y:S02]  /*b6f0*/  FSEL R167, R163, -INF , !P4 ;  /* 0xff800000a3a77808 */ /* 0x000fe40006000000 */
        /* <DEDUP_REMOVED lines=9> */
[----:B------:R-:W-:-:S02]  /*b790*/  ISETP.GT.AND P5, PT, R181, 0x28, P2 ;  /* 0x00000028b500780c */ /* 0x000fc400017a4270 */
[C---:B------:R-:W-:Y:S02]  /*b7a0*/  ISETP.GT.AND P3, PT, R181.reuse, 0x29, P2 ;  /* 0x00000029b500780c */ /* 0x040fe40001764270 */
[----:B------:R-:W-:Y:S02]  /*b7b0*/  ISETP.GT.AND P4, PT, R181, 0x30, P2 ;  /* 0x00000030b500780c */ /* 0x000fe40001784270 */
[C---:B------:R-:W-:Y:S02]  /*b7c0*/  ISETP.LT.OR P5, PT, R180.reuse, 0x29, P5 ;  /* 0x00000029b400780c */ /* 0x040fe40002fa1670 */
[C---:B------:R-:W-:Y:S02]  /*b7d0*/  ISETP.LT.OR P3, PT, R180.reuse, 0x2a, P3 ;  /* 0x0000002ab400780c */ /* 0x040fe40001f61670 */
[----:B------:R-:W-:Y:S02]  /*b7e0*/  ISETP.LT.OR P4, PT, R180, 0x31, P4 ;  /* 0x00000031b400780c */ /* 0x000fe40002781670 */
[----:B------:R-:W-:-:S02]  /*b7f0*/  FSEL R168, R168, -INF , !P5 ;  /* 0xff800000a8a87808 */ /* 0x000fc40006800000 */
[----:B------:R-:W-:Y:S02]  /*b800*/  FSEL R169, R169, -INF , !P3 ;  /* 0xff800000a9a97808 */ /* 0x000fe40005800000 */
[----:B------:R-:W-:Y:S01]  /*b810*/  FSEL R164, R174, -INF , !P4 ;  /* 0xff800000aea47808 */ /* 0x000fe20006000000 */
[----:B------:R-:W-:Y:S01]  /*b820*/  IMAD.IADD R174, R182, 0x1, R5 ;  /* 0x00000001b6ae7824 */ /* 0x000fe200078e0205 */
        /* <DEDUP_REMOVED lines=8> */
[----:B------:R-:W-:Y:S01]  /*b8b0*/  FSEL R163, R179, -INF , !P4 ;  /* 0xff800000b3a37808 */ /* 0x000fe20006000000 */
[----:B------:R-:W-:Y:S06]  /*b8c0*/  @!P6 BRA `(.L_x_5647) ;  /* 0x00000000005ce947 */ /* 0x000fec0003800000 */
        /* <DEDUP_REMOVED lines=13> */
.L_x_5649:
[----:B------:R-:W-:-:S05]  /*b9a0*/  IMAD.U32 R178, RZ, RZ, UR23 ;  /* 0x00000017ffb27e24 */ /* 0x000fca000f8e00ff */
[----:B------:R-:W-:-:S13]  /*b9b0*/  ISETP.NE.AND P3, PT, R178, 0x1, PT ;  /* 0x00000001b200780c */ /* 0x000fda0003f65270 */
[----:B------:R-:W0:Y:S02]  /*b9c0*/  @P3 LDC.64 R10, c[0x0][0x9e8] ;  /* 0x00027a00ff0a3b82 */ /* 0x000e240000000a00 */
[----:B0-----:R-:W-:-:S05]  /*b9d0*/  @P3 IMAD.HI.U32 R10, R5, R10, RZ ;  /* 0x0000000a050a3227 */ /* 0x001fca00078e00ff */
[----:B------:R-:W-:-:S07]  /*b9e0*/  @P3 SHF.R.U32.HI R5, RZ, R11, R10 ;  /* 0x0000000bff053219 */ /* 0x000fce000001160a */
.L_x_5650:
[----:B------:R-:W-:Y:S05]  /*b9f0*/  BSYNC B0 ;  /* 0x0000000000007941 */ /* 0x000fea0003800000 */
.L_x_5648:
[----:B------:R-:W-:-:S04]  /*ba00*/  IMAD R5, R5, R178, -R175 ;  /* 0x000000b205057224 */ /* 0x000fc800078e0aaf */
[----:B------:R-:W-:-:S05]  /*ba10*/  IMAD.IADD R5, R5, 0x1, -R2 ;  /* 0x0000000105057824 */ /* 0x000fca00078e0a02 */
[----:B------:R-:W-:Y:S02]  /*ba20*/  VIADDMNMX R174, R5, R178, R174, PT ;  /* 0x000000b205ae7246 */ /* 0x000fe400038001ae */
[----:B------:R-:W-:-:S07]  /*ba30*/  VIMNMX R177, R177, R5, !PT ;  /* 0x00000005b1b17248 */ /* 0x000fce0007fe0100 */
.L_x_5647:
        /* <DEDUP_REMOVED lines=9> */
[----:B------:R-:W-:Y:S02]  /*bad0*/  ISETP.GT.AND P3, PT, R177, RZ, P2 ;  /* 0x000000ffb100720c */ /* 0x000fe40001764270 */
[----:B------:R-:W-:Y:S02]  /*bae0*/  FMNMX.FTZ R10, R208, R5, !PT ;  /* 0x00000005d00a7209 */ /* 0x000fe40007810000 */
[----:B------:R-:W-:Y:S02]  /*baf0*/  ISETP.LT.OR P3, PT, R174, 0x1, P3 ;  /* 0x00000001ae00780c */ /* 0x000fe40001f61670 */
[----:B------:R-:W-:Y:S02]  /*bb00*/  FMNMX.FTZ R10, R209, R10, !PT ;  /* 0x0000000ad10a7209 */ /* 0x000fe40007810000 */
[----:B------:R-:W-:-:S02]  /*bb10*/  ISETP.GT.AND P4, PT, R177, 0x8, P2 ;  /* 0x00000008b100780c */ /* 0x000fc40001784270 */
[----:B------:R-:W-:Y:S02]  /*bb20*/  FMNMX.FTZ R5, R167, R10, !PT ;  /* 0x0000000aa7057209 */ /* 0x000fe40007810000 */
[----:B------:R-:W-:Y:S02]  /*bb30*/  ISETP.LT.OR P4, PT, R174, 0x9, P4 ;  /* 0x00000009ae00780c */ /* 0x000fe40002781670 */
[----:B------:R-:W-:Y:S02]  /*bb40*/  FMNMX.FTZ R10, R170, R5, !PT ;  /* 0x00000005aa0a7209 */ /* 0x000fe40007810000 */
[----:B------:R-:W-:Y:S02]  /*bb50*/  ISETP.GT.AND P5, PT, R177, 0x9, P2 ;  /* 0x00000009b100780c */ /* 0x000fe400017a4270 */
[----:B------:R-:W-:Y:S02]  /*bb60*/  FMNMX.FTZ R5, R171, R10, !PT ;  /* 0x0000000aab057209 */ /* 0x000fe40007810000 */
[----:B------:R-:W-:-:S02]  /*bb70*/  FSEL R14, R14, -INF , !P4 ;  /* 0xff8000000e0e7808 */ /* 0x000fc40006000000 */
        /* <DEDUP_REMOVED lines=14> */
[C---:B------:R-:W-:Y:S01]  /*bc60*/  ISETP.GT.AND P4, PT, R177.reuse, 0x19, P2 ;  /* 0x00000019b100780c */ /* 0x040fe20001784270 */
[----:B------:R-:W0:Y:S01]  /*bc70*/  SHFL.BFLY PT, R5, R10, 0x2, 0x1f ;  /* 0x0c401f000a057f89 */ /* 0x000e2200000e0000 */
[----:B------:R-:W-:Y:S02]  /*bc80*/  FSEL R152, R152, -INF , !P5 ;  /* 0xff80000098987808 */ /* 0x000fe40006800000 */
[----:B------:R-:W-:Y:S02]  /*bc90*/  ISETP.GT.AND P5, PT, R177, 0x20, P2 ;  /* 0x00000020b100780c */ /* 0x000fe400017a4270 */
[----:B------:R-:W-:-:S02]  /*bca0*/  ISETP.LT.OR P4, PT, R174, 0x1a, P4 ;  /* 0x0000001aae00780c */ /* 0x000fc40002781670 */
[----:B------:R-:W-:Y:S02]  /*bcb0*/  ISETP.LT.OR P5, PT, R174, 0x21, P5 ;  /* 0x00000021ae00780c */ /* 0x000fe40002fa1670 */
[----:B------:R-:W-:Y:S02]  /*bcc0*/  FSEL R154, R154, -INF , !P4 ;  /* 0xff8000009a9a7808 */ /* 0x000fe40006000000 */
[----:B------:R-:W-:Y:S02]  /*bcd0*/  ISETP.GT.AND P4, PT, R177, 0x28, P2 ;  /* 0x00000028b100780c */ /* 0x000fe40001784270 */
[----:B------:R-:W-:Y:S02]  /*bce0*/  FSEL R155, R155, -INF , !P5 ;  /* 0xff8000009b9b7808 */ /* 0x000fe40006800000 */
[----:B------:R-:W-:-:S04]  /*bcf0*/  ISETP.LT.OR P4, PT, R174, 0x29, P4 ;  /* 0x00000029ae00780c */ /* 0x000fc80002781670 */
[----:B------:R-:W-:Y:S02]  /*bd00*/  FSEL R157, R157, -INF , !P4 ;  /* 0xff8000009d9d7808 */ /* 0x000fe40006000000 */
[----:B------:R-:W-:Y:S02]  /*bd10*/  ISETP.GT.AND P4, PT, R177, 0x30, P2 ;  /* 0x00000030b100780c */ /* 0x000fe40001784270 */
[----:B0-----:R-:W-:Y:S02]  /*bd20*/  FMNMX.FTZ R11, R10, R5, !PT ;  /* 0x000000050a0b7209 */ /* 0x001fe40007810000 */
[----:B------:R-:W-:-:S03]  /*bd30*/  ISETP.LT.OR P4, PT, R174, 0x31, P4 ;  /* 0x00000031ae00780c */ /* 0x000fc60002781670 */
[----:B------:R-:W0:Y:S02]  /*bd40*/  SHFL.BFLY PT, R178, R11, 0x1, 0x1f ;  /* 0x0c201f000bb27f89 */ /* 0x000e2400000e0000 */
[----:B0-----:R-:W-:Y:S02]  /*bd50*/  FMNMX.FTZ R5, R11, R178, !PT ;  /* 0x000000b20b057209 */ /* 0x001fe40007810000 */
[----:B------:R-:W-:Y:S02]  /*bd60*/  FSEL R11, R6, -INF , !P3 ;  /* 0xff800000060b7808 */ /* 0x000fe40005800000 */
[----:B------:R-:W-:Y:S01]  /*bd70*/  ISETP.GT.AND P3, PT, R177, 0x18, P2 ;  /* 0x00000018b100780c */ /* 0x000fe20001764270 */
[----:B------:R-:W-:Y:S01]  /*bd80*/  FMUL.FTZ R10, R5, UR10 ;  /* 0x0000000a050a7c20 */ /* 0x000fe20008410000 */
[----:B------:R-:W-:Y:S02]  /*bd90*/  FMNMX.FTZ R6, R11, R12, !PT ;  /* 0x0000000c0b067209 */ /* 0x000fe40007810000 */
[----:B------:R-:W-:-:S02]  /*bda0*/  ISETP.LT.OR P3, PT, R174, 0x19, P3 ;  /* 0x00000019ae00780c */ /* 0x000fc40001f61670 */
[----:B------:R-:W-:Y:S02]  /*bdb0*/  FMNMX.FTZ R173, R13, R6, !PT ;  /* 0x000000060dad7209 */ /* 0x000fe40007810000 */
[----:B------:R-:W-:Y:S02]  /*bdc0*/  FSEL R153, R153, -INF , !P3 ;  /* 0xff80000099997808 */ /* 0x000fe40005800000 */
[----:B------:R-:W-:Y:S02]  /*bdd0*/  FMNMX.FTZ R6, R14, R173, !PT ;  /* 0x000000ad0e067209 */ /* 0x000fe40007810000 */
[----:B------:R-:W-:Y:S02]  /*bde0*/  ISETP.GT.AND P3, PT, R177, 0x21, P2 ;  /* 0x00000021b100780c */ /* 0x000fe40001764270 */
        /* <DEDUP_REMOVED lines=9> */
[----:B------:R-:W-:Y:S02]  /*be80*/  FSETP.NEU.FTZ.AND P5, PT, R5, -INF , PT ;  /* 0xff8000000500780b */ /* 0x000fe40003fbd000 */
[----:B------:R-:W-:Y:S02]  /*be90*/  FMNMX.FTZ R175, R155, R6, !PT ;  /* 0x000000069baf7209 */ /* 0x000fe40007810000 */
[----:B------:R-:W-:Y:S02]  /*bea0*/  FSEL R158, R158, -INF , !P3 ;  /* 0xff8000009e9e7808 */ /* 0x000fe40005800000 */
[----:B------:R-:W-:Y:S02]  /*beb0*/  FMNMX.FTZ R6, R156, R175, !PT ;  /* 0x000000af9c067209 */ /* 0x000fe40007810000 */
[----:B------:R-:W-:-:S02]  /*bec0*/  ISETP.GT.AND P3, PT, R177, 0x31, P2 ;  /* 0x00000031b100780c */ /* 0x000fc40001764270 */
[----:B------:R-:W-:Y:S02]  /*bed0*/  FMNMX.FTZ R179, R157, R6, !PT ;  /* 0x000000069db37209 */ /* 0x000fe40007810000 */
[----:B------:R-:W-:Y:S02]  /*bee0*/  FSEL R173, R10, RZ, P5 ;  /* 0x000000ff0aad7208 */ /* 0x000fe40002800000 */
[----:B------:R-:W-:Y:S02]  /*bef0*/  FSEL R175, R159, -INF , !P4 ;  /* 0xff8000009faf7808 */ /* 0x000fe40006000000 */
[----:B------:R-:W-:Y:S01]  /*bf00*/  ISETP.GT.AND P4, PT, R177, 0x38, P2 ;  /* 0x00000038b100780c */ /* 0x000fe20001784270 */
[--C-:B------:R-:W-:Y:S01]  /*bf10*/  FFMA.FTZ R10, R176, UR10, -R173.reuse ;  /* 0x0000000ab00a7c23 */ /* 0x100fe200080108ad */
[----:B------:R-:W-:Y:S01]  /*bf20*/  ISETP.LT.OR P3, PT, R174, 0x32, P3 ;  /* 0x00000032ae00780c */ /* 0x000fe20001f61670 */
[--C-:B------:R-:W-:Y:S01]  /*bf30*/  FFMA.FTZ R205, R205, UR10, -R173.reuse ;  /* 0x0000000acdcd7c23 */ /* 0x100fe200080108ad */
[----:B------:R-:W-:Y:S01]  /*bf40*/  FMNMX.FTZ R6, R158, R179, !PT ;  /* 0x000000b39e067209 */ /* 0x000fe20007810000 */
[--C-:B------:R-:W-:Y:S01]  /*bf50*/  FFMA.FTZ R206, R206, UR10, -R173.reuse ;  /* 0x0000000acece7c23 */ /* 0x100fe200080108ad */
[----:B------:R-:W-:Y:S01]  /*bf60*/  ISETP.GT.AND P2, PT, R177, 0x39, P2 ;  /* 0x00000039b100780c */ /* 0x000fe20001744270 */
[----:B------:R-:W-:Y:S01]  /*bf70*/  MUFU.EX2 R10, R10 ;  /* 0x0000000a000a7308 */ /* 0x000fe20000000800 */
[----:B------:R-:W-:Y:S01]  /*bf80*/  ISETP.LT.OR P4, PT, R174, 0x39, P4 ;  /* 0x00000039ae00780c */ /* 0x000fe20002781670 */
[--C-:B------:R-:W-:Y:S01]  /*bf90*/  FFMA.FTZ R207, R207, UR10, -R173.reuse ;  /* 0x0000000acfcf7c23 */ /* 0x100fe200080108ad */
[----:B------:R-:W-:Y:S01]  /*bfa0*/  FSEL R176, R160, -INF , !P3 ;  /* 0xff800000a0b07808 */ /* 0x000fe20005800000 */
[--C-:B------:R-:W-:Y:S01]  /*bfb0*/  FFMA.FTZ R167, R167, UR10, -R173.reuse ;  /* 0x0000000aa7a77c23 */ /* 0x100fe200080108ad */
[----:B------:R-:W-:Y:S01]  /*bfc0*/  FMNMX.FTZ R177, R175, R6, !PT ;  /* 0x00000006afb17209 */ /* 0x000fe20007810000 */
[--C-:B------:R-:W-:Y:S01]  /*bfd0*/  FFMA.FTZ R170, R170, UR10, -R173.reuse ;  /* 0x0000000aaaaa7c23 */ /* 0x100fe200080108ad */
[----:B------:R-:W-:Y:S01]  /*bfe0*/  ISETP.LT.OR P2, PT, R174, 0x3a, P2 ;  /* 0x0000003aae00780c */ /* 0x000fe20001741670 */
[----:B------:R-:W-:Y:S01]  /*bff0*/  MUFU.EX2 R159, R205 ;  /* 0x000000cd009f7308 */ /* 0x000fe20000000800 */
[----:B------:R-:W-:Y:S01]  /*c000*/  FSEL R161, R161, -INF , !P4 ;  /* 0xff800000a1a17808 */ /* 0x000fe20006000000 */
[--C-:B------:R-:W-:Y:S01]  /*c010*/  FFMA.FTZ R174, R208, UR10, -R173.reuse ;  /* 0x0000000ad0ae7c23 */ /* 0x100fe200080108ad */
[----:B------:R-:W-:Y:S01]  /*c020*/  FMNMX.FTZ R6, R176, R177, !PT ;  /* 0x000000b1b0067209 */ /* 0x000fe20007810000 */
[--C-:B------:R-:W-:Y:S01]  /*c030*/  FFMA.FTZ R171, R171, UR10, -R173.reuse ;  /* 0x0000000aabab7c23 */ /* 0x100fe200080108ad */
[----:B------:R-:W-:Y:S01]  /*c040*/  FSEL R162, R162, -INF , !P2 ;  /* 0xff800000a2a27808 */ /* 0x000fe20005000000 */
[--C-:B------:R-:W-:Y:S01]  /*c050*/  FFMA.FTZ R172, R172, UR10, -R173.reuse ;  /* 0x0000000aacac7c23 */ /* 0x100fe200080108ad */
[----:B------:R-:W-:Y:S01]  /*c060*/  FMNMX.FTZ R179, R161, R6, !PT ;  /* 0x00000006a1b37209 */ /* 0x000fe20007810000 */
[----:B------:R-:W-:Y:S01]  /*c070*/  MUFU.EX2 R160, R206 ;  /* 0x000000ce00a07308 */ /* 0x000fe20000000800 */
[----:B------:R-:W-:Y:S01]  /*c080*/  FSEL R178, R5, RZ, P5 ;  /* 0x000000ff05b27208 */ /* 0x000fe20002800000 */
[--C-:B------:R-:W-:Y:S01]  /*c090*/  FFMA.FTZ R168, R168, UR10, -R173.reuse ;  /* 0x0000000aa8a87c23 */ /* 0x100fe200080108ad */
[----:B------:R-:W-:Y:S01]  /*c0a0*/  FMNMX.FTZ R6, R162, R179, !PT ;  /* 0x000000b3a2067209 */ /* 0x000fe20007810000 */
[----:B------:R-:W-:Y:S01]  /*c0b0*/  FFMA.FTZ R179, R209, UR10, -R173 ;  /* 0x0000000ad1b37c23 */ /* 0x000fe200080108ad */
[----:B------:R-:W-:Y:S01]  /*c0c0*/  ISETP.NE.AND P3, PT, R2, R183, PT ;  /* 0x000000b70200720c */ /* 0x000fe20003f65270 */
[----:B------:R-:W-:Y:S01]  /*c0d0*/  FADD.FTZ R178, -R178, R9 ;  /* 0x00000009b2b27221 */ /* 0x000fe20000010100 */
[--C-:B------:R-:W-:Y:S01]  /*c0e0*/  FFMA.FTZ R169, R169, UR10, -R173.reuse ;  /* 0x0000000aa9a97c23 */ /* 0x100fe200080108ad */
[----:B------:R-:W0:Y:S01]  /*c0f0*/  SHFL.BFLY PT, R181, R6, 0x2, 0x1f ;  /* 0x0c401f0006b57f89 */ /* 0x000e2200000e0000 */
[----:B------:R-:W-:Y:S01]  /*c100*/  MUFU.EX2 R177, R207 ;  /* 0x000000cf00b17308 */ /* 0x000fe20000000800 */
[----:B------:R-:W-:Y:S01]  /*c110*/  FMUL.FTZ R9, R178, UR10 ;  /* 0x0000000ab2097c20 */ /* 0x000fe20008410000 */
[--C-:B------:R-:W-:Y:S01]  /*c120*/  FFMA.FTZ R164, R164, UR10, -R173.reuse ;  /* 0x0000000aa4a47c23 */ /* 0x100fe200080108ad */
[--C-:B------:R-:W-:Y:S01]  /*c130*/  FFMA.FTZ R165, R165, UR10, -R173.reuse ;  /* 0x0000000aa5a57c23 */ /* 0x100fe200080108ad */
[--C-:B------:R-:W-:Y:S01]  /*c140*/  FFMA.FTZ R166, R166, UR10, -R173.reuse ;  /* 0x0000000aa6a67c23 */ /* 0x100fe200080108ad */
[----:B------:R-:W-:-:S03]  /*c150*/  FFMA.FTZ R163, R163, UR10, -R173 ;  /* 0x0000000aa3a37c23 */ /* 0x000fc600080108ad */
[----:B------:R-:W2:Y:S08]  /*c160*/  MUFU.EX2 R9, R9 ;  /* 0x0000000900097308 */ /* 0x000eb00000000800 */
[----:B------:R-:W3:Y:S01]  /*c170*/  MUFU.EX2 R174, R174 ;  /* 0x000000ae00ae7308 */ /* 0x000ee20000000800 */
[----:B0-----:R-:W-:-:S07]  /*c180*/  FMNMX.FTZ R181, R6, R181, !PT ;  /* 0x000000b506b57209 */ /* 0x001fce0007810000 */
[----:B------:R-:W0:Y:S01]  /*c190*/  MUFU.EX2 R179, R179 ;  /* 0x000000b300b37308 */ /* 0x000e220000000800 */
[----:B--2---:R-:W-:Y:S01]  /*c1a0*/  FFMA.FTZ R178, R9, R3, R10 ;  /* 0x0000000309b27223 */ /* 0x004fe2000001000a */
[-C--:B------:R-:W-:Y:S01]  /*c1b0*/  FMUL.FTZ R24, R24, R9.reuse ;  /* 0x0000000918187220 */ /* 0x080fe20000410000 */
[-C--:B------:R-:W-:Y:S01]  /*c1c0*/  FMUL.FTZ R25, R25, R9.reuse ;  /* 0x0000000919197220 */ /* 0x080fe20000410000 */
[----:B------:R-:W2:Y:S01]  /*c1d0*/  SHFL.BFLY PT, R6, R181, 0x1, 0x1f ;  /* 0x0c201f00b5067f89 */ /* 0x000ea200000e0000 */
[----:B------:R-:W-:Y:S01]  /*c1e0*/  FADD.FTZ R3, R159, R178 ;  /* 0x000000b29f037221 */ /* 0x000fe20000010000 */
[-C--:B------:R-:W-:Y:S01]  /*c1f0*/  FMUL.FTZ R28, R28, R9.reuse ;  /* 0x000000091c1c7220 */ /* 0x080fe20000410000 */
[-C--:B------:R-:W-:Y:S01]  /*c200*/  FMUL.FTZ R29, R29, R9.reuse ;  /* 0x000000091d1d7220 */ /* 0x080fe20000410000 */
[----:B------:R-:W4:Y:S01]  /*c210*/  MUFU.EX2 R167, R167 ;  /* 0x000000a700a77308 */ /* 0x000f220000000800 */
[----:B------:R-:W-:Y:S01]  /*c220*/  FADD.FTZ R178, R160, R3 ;  /* 0x00000003a0b27221 */ /* 0x000fe20000010000 */
[-C--:B------:R-:W-:Y:S01]  /*c230*/  FMUL.FTZ R32, R32, R9.reuse ;  /* 0x0000000920207220 */ /* 0x080fe20000410000 */
[-C--:B------:R-:W-:Y:S01]  /*c240*/  FMUL.FTZ R33, R33, R9.reuse ;  /* 0x0000000921217220 */ /* 0x080fe20000410000 */
[-C--:B------:R-:W-:Y:S01]  /*c250*/  FMUL.FTZ R36, R36, R9.reuse ;  /* 0x0000000924247220 */ /* 0x080fe20000410000 */
[----:B------:R-:W-:Y:S01]  /*c260*/  FADD.FTZ R173, R177, R178 ;  /* 0x000000b2b1ad7221 */ /* 0x000fe20000010000 */
[-C--:B------:R-:W-:Y:S01]  /*c270*/  FMUL.FTZ R37, R37, R9.reuse ;  /* 0x0000000925257220 */ /* 0x080fe20000410000 */
[-C--:B------:R-:W-:Y:S01]  /*c280*/  FMUL.FTZ R40, R40, R9.reuse ;  /* 0x0000000928287220 */ /* 0x080fe20000410000 */
[----:B------:R-:W5:Y:S01]  /*c290*/  MUFU.EX2 R170, R170 ;  /* 0x000000aa00aa7308 */ /* 0x000f620000000800 */
[----:B---3--:R-:W-:Y:S01]  /*c2a0*/  FADD.FTZ R182, R174, R173 ;  /* 0x000000adaeb67221 */ /* 0x008fe20000010000 */
[-C--:B------:R-:W-:Y:S01]  /*c2b0*/  FMUL.FTZ R41, R41, R9.reuse ;  /* 0x0000000929297220 */ /* 0x080fe20000410000 */
[-C--:B------:R-:W-:Y:S01]  /*c2c0*/  FMUL.FTZ R44, R44, R9.reuse ;  /* 0x000000092c2c7220 */ /* 0x080fe20000410000 */
[-C--:B------:R-:W-:Y:S01]  /*c2d0*/  FMUL.FTZ R45, R45, R9.reuse ;  /* 0x000000092d2d7220 */ /* 0x080fe20000410000 */
[----:B0-----:R-:W-:Y:S01]  /*c2e0*/  FADD.FTZ R182, R179, R182 ;  /* 0x000000b6b3b67221 */ /* 0x001fe20000010000 */
[-C--:B------:R-:W-:Y:S01]  /*c2f0*/  FMUL.FTZ R48, R48, R9.reuse ;  /* 0x0000000930307220 */ /* 0x080fe20000410000 */
[-C--:B------:R-:W-:Y:S01]  /*c300*/  FMUL.FTZ R49, R49, R9.reuse ;  /* 0x0000000931317220 */ /* 0x080fe20000410000 */
[----:B------:R-:W0:Y:S01]  /*c310*/  MUFU.EX2 R171, R171 ;  /* 0x000000ab00ab7308 */ /* 0x000e220000000800 */
[-C--:B------:R-:W-:Y:S01]  /*c320*/  FMUL.FTZ R52, R52, R9.reuse ;  /* 0x0000000934347220 */ /* 0x080fe20000410000 */
[-C--:B------:R-:W-:Y:S01]  /*c330*/  FMUL.FTZ R53, R53, R9.reuse ;  /* 0x0000000935357220 */ /* 0x080fe20000410000 */
[----:B------:R-:W-:Y:S01]  /*c340*/  FMUL.FTZ R56, R56, R9 ;  /* 0x0000000938387220 */ /* 0x000fe20000410000 */
[----:B--2---:R-:W-:Y:S01]  /*c350*/  FMNMX.FTZ R6, R181, R6, !PT ;  /* 0x00000006b5067209 */ /* 0x004fe20007810000 */
[----:B------:R-:W-:-:S02]  /*c360*/  IMAD.U32 R181, RZ, RZ, UR22 ;  /* 0x00000016ffb57e24 */ /* 0x000fc4000f8e00ff */
[-C--:B------:R-:W-:Y:S01]  /*c370*/  FMUL.FTZ R57, R57, R9.reuse ;  /* 0x0000000939397220 */ /* 0x080fe20000410000 */
[-C--:B------:R-:W-:Y:S01]  /*c380*/  FMUL.FTZ R60, R60, R9.reuse ;  /* 0x000000093c3c7220 */ /* 0x080fe20000410000 */
[C---:B------:R-:W-:Y:S01]  /*c390*/  FSETP.NEU.FTZ.AND P2, PT, R6.reuse, -INF , PT ;  /* 0xff8000000600780b */ /* 0x040fe20003f5d000 */
[C---:B------:R-:W-:Y:S01]  /*c3a0*/  FMUL.FTZ R180, R6.reuse, UR10 ;  /* 0x0000000a06b47c20 */ /* 0x040fe20008410000 */
[----:B------:R-:W2:Y:S01]  /*c3b0*/  MUFU.EX2 R172, R172 ;  /* 0x000000ac00ac7308 */ /* 0x000ea20000000800 */
[----:B------:R-:W-:Y:S01]  /*c3c0*/  @!P3 IMAD R173, R181, 0x40, R16 ;  /* 0x00000040b5adb824 */ /* 0x000fe200078e0210 */
[----:B------:R-:W-:Y:S01]  /*c3d0*/  FSEL R3, R6, RZ, P2 ;  /* 0x000000ff06037208 */ /* 0x000fe20001000000 */
[----:B----4-:R-:W-:Y:S01]  /*c3e0*/  FADD.FTZ R181, R167, R182 ;  /* 0x000000b6a7b57221 */ /* 0x010fe20000010000 */
[----:B------:R-:W-:Y:S01]  /*c3f0*/  FSEL R180, R180, RZ, P2 ;  /* 0x000000ffb4b47208 */ /* 0x000fe20001000000 */
[----:B------:R-:W-:Y:S01]  /*c400*/  FMUL.FTZ R61, R61, R9 ;  /* 0x000000093d3d7220 */ /* 0x000fe20000410000 */
[----:B------:R-:W-:Y:S01]  /*c410*/  @!P3 LEA R173, R173, UR46, 0x2 ;  /* 0x0000002eadadbc11 */ /* 0x000fe2000f8e10ff */
[----:B------:R-:W-:Y:S01]  /*c420*/  FADD.FTZ R3, -R3, R12 ;  /* 0x0000000c03037221 */ /* 0x000fe20000010100 */
[----:B------:R-:W3:Y:S01]  /*c430*/  MUFU.EX2 R168, R168 ;  /* 0x000000a800a87308 */ /* 0x000ee20000000800 */
[--C-:B------:R-:W-:Y:S01]  /*c440*/  FFMA.FTZ R11, R11, UR10, -R180.reuse ;  /* 0x0000000a0b0b7c23 */ /* 0x100fe200080108b4 */
[----:B-----5:R-:W-:Y:S01]  /*c450*/  FADD.FTZ R182, R170, R181 ;  /* 0x000000b5aab67221 */ /* 0x020fe20000010000 */
[----:B------:R-:W-:Y:S01]  /*c460*/  FMUL.FTZ R3, R3, UR10 ;  /* 0x0000000a03037c20 */ /* 0x000fe20008410000 */
[--C-:B------:R-:W-:Y:S01]  /*c470*/  FFMA.FTZ R178, R13, UR10, -R180.reuse ;  /* 0x0000000a0db27c23 */ /* 0x100fe200080108b4 */
[----:B------:R-:W-:Y:S01]  /*c480*/  FFMA.FTZ R13, R14, UR10, -R180 ;  /* 0x0000000a0e0d7c23 */ /* 0x000fe200080108b4 */
[----:B0-----:R-:W-:Y:S01]  /*c490*/  FADD.FTZ R205, R171, R182 ;  /* 0x000000b6abcd7221 */ /* 0x001fe20000010000 */
[--C-:B------:R-:W-:Y:S01]  /*c4a0*/  FFMA.FTZ R14, R15, UR10, -R180.reuse ;  /* 0x0000000a0f0e7c23 */ /* 0x100fe200080108b4 */
[----:B------:R-:W0:Y:S01]  /*c4b0*/  MUFU.EX2 R169, R169 ;  /* 0x000000a900a97308 */ /* 0x000e220000000800 */
[--C-:B------:R-:W-:Y:S01]  /*c4c0*/  FFMA.FTZ R15, R152, UR10, -R180.reuse ;  /* 0x0000000a980f7c23 */ /* 0x100fe200080108b4 */
[----:B--2---:R-:W-:Y:S01]  /*c4d0*/  FADD.FTZ R207, R172, R205 ;  /* 0x000000cdaccf7221 */ /* 0x004fe20000010000 */
[--C-:B------:R-:W-:Y:S01]  /*c4e0*/  FFMA.FTZ R182, R155, UR10, -R180.reuse ;  /* 0x0000000a9bb67c23 */ /* 0x100fe200080108b4 */
[--C-:B------:R-:W-:Y:S01]  /*c4f0*/  FFMA.FTZ R20, R20, UR10, -R180.reuse ;  /* 0x0000000a14147c23 */ /* 0x100fe200080108b4 */
[--C-:B------:R-:W-:Y:S01]  /*c500*/  FFMA.FTZ R183, R156, UR10, -R180.reuse ;  /* 0x0000000a9cb77c23 */ /* 0x100fe200080108b4 */
[--C-:B------:R-:W-:Y:S01]  /*c510*/  FFMA.FTZ R153, R153, UR10, -R180.reuse ;  /* 0x0000000a99997c23 */ /* 0x100fe200080108b4 */
[--C-:B------:R-:W-:Y:S01]  /*c520*/  FFMA.FTZ R181, R154, UR10, -R180.reuse ;  /* 0x0000000a9ab57c23 */ /* 0x100fe200080108b4 */
[----:B------:R-:W2:Y:S01]  /*c530*/  MUFU.EX2 R164, R164 ;  /* 0x000000a400a47308 */ /* 0x000ea20000000800 */
[----:B---3--:R-:W-:Y:S01]  /*c540*/  FADD.FTZ R152, R168, R207 ;  /* 0x000000cfa8987221 */ /* 0x008fe20000010000 */
[--C-:B------:R-:W-:Y:S01]  /*c550*/  FFMA.FTZ R205, R158, UR10, -R180.reuse ;  /* 0x0000000a9ecd7c23 */ /* 0x100fe200080108b4 */
[--C-:B------:R-:W-:Y:S01]  /*c560*/  FFMA.FTZ R206, R161, UR10, -R180.reuse ;  /* 0x0000000aa1ce7c23 */ /* 0x100fe200080108b4 */
[----:B------:R-:W-:Y:S01]  /*c570*/  F2FP.F16.F32.PACK_AB R158, R170, R167 ;  /* 0x000000a7aa9e723e */ /* 0x000fe200000000ff */
[--C-:B------:R-:W-:Y:S01]  /*c580*/  FFMA.FTZ R157, R157, UR10, -R180.reuse ;  /* 0x0000000a9d9d7c23 */ /* 0x100fe200080108b4 */
[--C-:B------:R-:W-:Y:S01]  /*c590*/  FFMA.FTZ R175, R175, UR10, -R180.reuse ;  /* 0x0000000aafaf7c23 */ /* 0x100fe200080108b4 */
[--C-:B------:R-:W-:Y:S01]  /*c5a0*/  FFMA.FTZ R176, R176, UR10, -R180.reuse ;  /* 0x0000000ab0b07c23 */ /* 0x100fe200080108b4 */
[----:B------:R-:W-:Y:S01]  /*c5b0*/  MUFU.EX2 R11, R11 ;  /* 0x0000000b000b7308 */ /* 0x000fe20000000800 */
[----:B------:R-:W-:Y:S01]  /*c5c0*/  FFMA.FTZ R180, R162, UR10, -R180 ;  /* 0x0000000aa2b47c23 */ /* 0x000fe200080108b4 */
[----:B0-----:R-:W-:Y:S01]  /*c5d0*/  F2FP.F16.F32.PACK_AB R162, R169, R168 ;  /* 0x000000a8a9a2723e */ /* 0x001fe200000000ff */
[----:B------:R0:W-:Y:S01]  /*c5e0*/  @!P3 STS [R173+0x28800], R9 ;  /* 0x02880009ad00b388 */ /* 0x0001e20000000800 */
[----:B------:R-:W-:Y:S01]  /*c5f0*/  F2FP.F16.F32.PACK_AB R154, R177, R160 ;  /* 0x000000a0b19a723e */ /* 0x000fe200000000ff */
[-C--:B------:R-:W-:Y:S01]  /*c600*/  FMUL.FTZ R64, R64, R9.reuse ;  /* 0x0000000940407220 */ /* 0x080fe20000410000 */
[-C--:B------:R-:W-:Y:S01]  /*c610*/  FMUL.FTZ R65, R65, R9.reuse ;  /* 0x0000000941417220 */ /* 0x080fe20000410000 */
[-C--:B------:R-:W-:Y:S01]  /*c620*/  FMUL.FTZ R68, R68, R9.reuse ;  /* 0x0000000944447220 */ /* 0x080fe20000410000 */
[----:B------:R3:W4:Y:S01]  /*c630*/  MUFU.EX2 R12, R3 ;  /* 0x00000003000c7308 */ /* 0x0007220000000800 */
        /* <DEDUP_REMOVED lines=8> */
[----:B---3--:R-:W-:Y:S01]  /*c6c0*/  FADD.FTZ R3, R169, R152 ;  /* 0x00000098a9037221 */ /* 0x008fe20000010000 */
[----:B------:R-:W-:Y:S01]  /*c6d0*/  F2FP.F16.F32.PACK_AB R152, R159, R10 ;  /* 0x0000000a9f98723e */ /* 0x000fe200000000ff */
[-C--:B------:R-:W-:Y:S01]  /*c6e0*/  FMUL.FTZ R84, R84, R9.reuse ;  /* 0x0000000954547220 */ /* 0x080fe20000410000 */
[-C--:B------:R-:W-:Y:S01]  /*c6f0*/  FMUL.FTZ R85, R85, R9.reuse ;  /* 0x0000000955557220 */ /* 0x080fe20000410000 */
[----:B--2---:R-:W-:Y:S01]  /*c700*/  FADD.FTZ R156, R164, R3 ;  /* 0x00000003a49c7221 */ /* 0x004fe20000010000 */
[-C--:B------:R-:W-:Y:S01]  /*c710*/  FMUL.FTZ R88, R88, R9.reuse ;  /* 0x0000000958587220 */ /* 0x080fe20000410000 */
[-C--:B------:R-:W-:Y:S01]  /*c720*/  FMUL.FTZ R89, R89, R9.reuse ;  /* 0x0000000959597220 */ /* 0x080fe20000410000 */
[----:B------:R-:W-:Y:S01]  /*c730*/  MUFU.EX2 R178, R178 ;  /* 0x000000b200b27308 */ /* 0x000fe20000000800 */
[----:B----4-:R2:W-:Y:S01]  /*c740*/  @!P3 STS [R173+0x28820], R12 ;  /* 0x0288200cad00b388 */ /* 0x0105e20000000800 */
[-C--:B------:R-:W-:Y:S01]  /*c750*/  FMUL.FTZ R92, R92, R9.reuse ;  /* 0x000000095c5c7220 */ /* 0x080fe20000410000 */
[-C--:B------:R-:W-:Y:S01]  /*c760*/  FMUL.FTZ R93, R93, R9.reuse ;  /* 0x000000095d5d7220 */ /* 0x080fe20000410000 */
[-C--:B------:R-:W-:Y:S01]  /*c770*/  FMUL.FTZ R96, R96, R9.reuse ;  /* 0x0000000960607220 */ /* 0x080fe20000410000 */
[-C--:B------:R-:W-:Y:S01]  /*c780*/  FMUL.FTZ R97, R97, R9.reuse ;  /* 0x0000000961617220 */ /* 0x080fe20000410000 */
[-C--:B------:R-:W-:Y:S01]  /*c790*/  FMUL.FTZ R100, R100, R9.reuse ;  /* 0x0000000964647220 */ /* 0x080fe20000410000 */
[-C--:B------:R-:W-:Y:S01]  /*c7a0*/  FMUL.FTZ R101, R101, R9.reuse ;  /* 0x0000000965657220 */ /* 0x080fe20000410000 */
[----:B------:R-:W3:Y:S01]  /*c7b0*/  MUFU.EX2 R166, R166 ;  /* 0x000000a600a67308 */ /* 0x000ee20000000800 */
[C---:B-----5:R-:W-:Y:S01]  /*c7c0*/  FADD.FTZ R3, R165.reuse, R156 ;  /* 0x0000009ca5037221 */ /* 0x060fe20000010000 */
[----:B------:R-:W-:Y:S01]  /*c7d0*/  F2FP.F16.F32.PACK_AB R164, R165, R164 ;  /* 0x000000a4a5a4723e */ /* 0x000fe200000000ff */
[-C--:B------:R-:W-:Y:S01]  /*c7e0*/  FMUL.FTZ R104, R104, R9.reuse ;  /* 0x0000000968687220 */ /* 0x080fe20000410000 */
[----:B------:R-:W-:Y:S01]  /*c7f0*/  F2FP.F16.F32.PACK_AB R156, R179, R174 ;  /* 0x000000aeb39c723e */ /* 0x000fe200000000ff */
[-C--:B------:R-:W-:Y:S01]  /*c800*/  FMUL.FTZ R105, R105, R9.reuse ;  /* 0x0000000969697220 */ /* 0x080fe20000410000 */
[-C--:B------:R-:W-:Y:S01]  /*c810*/  FMUL.FTZ R108, R108, R9.reuse ;  /* 0x000000096c6c7220 */ /* 0x080fe20000410000 */
[-C--:B------:R-:W-:Y:S01]  /*c820*/  FMUL.FTZ R109, R109, R9.reuse ;  /* 0x000000096d6d7220 */ /* 0x080fe20000410000 */
[----:B------:R4:W5:Y:S01]  /*c830*/  MUFU.EX2 R155, R13 ;  /* 0x0000000d009b7308 */ /* 0x0009620000000800 */
        /* <DEDUP_REMOVED lines=8> */
[----:B----4-:R-:W-:Y:S01]  /*c8c0*/  FFMA.FTZ R13, R12, R4, R11 ;  /* 0x000000040c0d7223 */ /* 0x010fe2000001000b */
[----:B---3--:R-:W-:Y:S01]  /*c8d0*/  FADD.FTZ R10, R166, R3 ;  /* 0x00000003a60a7221 */ /* 0x008fe20000010000 */
[-C--:B------:R-:W-:Y:S01]  /*c8e0*/  FMUL.FTZ R125, R125, R9.reuse ;  /* 0x000000097d7d7220 */ /* 0x080fe20000410000 */
[-C--:B------:R-:W-:Y:S01]  /*c8f0*/  FMUL.FTZ R128, R128, R9.reuse ;  /* 0x0000000980807220 */ /* 0x080fe20000410000 */
[----:B------:R-:W-:Y:S01]  /*c900*/  FADD.FTZ R4, R178, R13 ;  /* 0x0000000db2047221 */ /* 0x000fe20000010000 */
[-C--:B------:R-:W-:Y:S01]  /*c910*/  FMUL.FTZ R129, R129, R9.reuse ;  /* 0x0000000981817220 */ /* 0x080fe20000410000 */
[-C--:B------:R-:W-:Y:S01]  /*c920*/  FMUL.FTZ R132, R132, R9.reuse ;  /* 0x0000000984847220 */ /* 0x080fe20000410000 */
[----:B------:R-:W3:Y:S01]  /*c930*/  MUFU.EX2 R14, R14 ;  /* 0x0000000e000e7308 */ /* 0x000ee20000000800 */
        /* <DEDUP_REMOVED lines=8> */
[C---:B-1----:R-:W-:Y:S01]  /*c9c0*/  FADD.FTZ R3, R163.reuse, R10 ;  /* 0x0000000aa3037221 */ /* 0x042fe20000010000 */
[----:B------:R-:W-:Y:S01]  /*c9d0*/  F2FP.F16.F32.PACK_AB R166, R163, R166 ;  /* 0x000000a6a3a6723e */ /* 0x000fe200000000ff */
[-C--:B------:R-:W-:Y:S01]  /*c9e0*/  FMUL.FTZ R145, R145, R9.reuse ;  /* 0x0000000991917220 */ /* 0x080fe20000410000 */
[-C--:B------:R-:W-:Y:S01]  /*c9f0*/  FMUL.FTZ R148, R148, R9.reuse ;  /* 0x0000000994947220 */ /* 0x080fe20000410000 */
[----:B------:R-:W-:Y:S01]  /*ca00*/  FMUL.FTZ R149, R149, R9 ;  /* 0x0000000995957220 */ /* 0x000fe20000410000 */
[----:B------:R-:W-:Y:S01]  /*ca10*/  F2FP.F16.F32.PACK_AB R160, R172, R171 ;  /* 0x000000abaca0723e */ /* 0x000fe200000000ff */
[-C--:B------:R-:W-:Y:S01]  /*ca20*/  FMUL.FTZ R26, R26, R12.reuse ;  /* 0x0000000c1a1a7220 */ /* 0x080fe20000410000 */
        /* <DEDUP_REMOVED lines=17> */
[----:B-1----:R-:W-:Y:S01]  /*cb40*/  FADD.FTZ R170, R15, R170 ;  /* 0x000000aa0faa7221 */ /* 0x002fe20000010000 */
[----:B---3--:R-:W-:Y:S01]  /*cb50*/  F2FP.F16.F32.PACK_AB R153, R178, R11 ;  /* 0x0000000bb299723e */ /* 0x008fe200000000ff */
[----:B------:R-:W-:Y:S01]  /*cb60*/  BAR.SYNC.DEFER_BLOCKING 0xf, 0x100 ;  /* 0x03c4000000007b1d */ /* 0x000fe20000010000 */
[-C--:B------:R-:W-:Y:S01]  /*cb70*/  FMUL.FTZ R50, R50, R12.reuse ;  /* 0x0000000c32327220 */ /* 0x080fe20000410000 */
[-C--:B------:R-:W-:Y:S01]  /*cb80*/  FMUL.FTZ R51, R51, R12.reuse ;  /* 0x0000000c33337220 */ /* 0x080fe20000410000 */
[-C--:B------:R-:W-:Y:S01]  /*cb90*/  FMUL.FTZ R54, R54, R12.reuse ;  /* 0x0000000c36367220 */ /* 0x080fe20000410000 */
[-C--:B------:R-:W-:Y:S01]  /*cba0*/  FMUL.FTZ R55, R55, R12.reuse ;  /* 0x0000000c37377220 */ /* 0x080fe20000410000 */
[-C--:B------:R-:W-:Y:S01]  /*cbb0*/  FMUL.FTZ R58, R58, R12.reuse ;  /* 0x0000000c3a3a7220 */ /* 0x080fe20000410000 */
[----:B------:R-:W1:Y:S01]  /*cbc0*/  MUFU.EX2 R161, R182 ;  /* 0x000000b600a17308 */ /* 0x000e620000000800 */
[----:B-----5:R-:W-:Y:S01]  /*cbd0*/  FADD.FTZ R13, R159, R170 ;  /* 0x000000aa9f0d7221 */ /* 0x020fe20000010000 */
[-C--:B------:R-:W-:Y:S01]  /*cbe0*/  FMUL.FTZ R59, R59, R12.reuse ;  /* 0x0000000c3b3b7220 */ /* 0x080fe20000410000 */
[-C--:B------:R-:W-:Y:S01]  /*cbf0*/  FMUL.FTZ R62, R62, R12.reuse ;  /* 0x0000000c3e3e7220 */ /* 0x080fe20000410000 */
[-C--:B------:R-:W-:Y:S01]  /*cc00*/  FMUL.FTZ R63, R63, R12.reuse ;  /* 0x0000000c3f3f7220 */ /* 0x080fe20000410000 */
[-C--:B------:R-:W-:Y:S01]  /*cc10*/  FMUL.FTZ R66, R66, R12.reuse ;  /* 0x0000000c42427220 */ /* 0x080fe20000410000 */
[-C--:B------:R-:W-:Y:S01]  /*cc20*/  FMUL.FTZ R67, R67, R12.reuse ;  /* 0x0000000c43437220 */ /* 0x080fe20000410000 */
[-C--:B------:R-:W-:Y:S01]  /*cc30*/  FMUL.FTZ R70, R70, R12.reuse ;  /* 0x0000000c46467220 */ /* 0x080fe20000410000 */
[----:B------:R-:W3:Y:S01]  /*cc40*/  MUFU.EX2 R168, R183 ;  /* 0x000000b700a87308 */ /* 0x000ee20000000800 */
[C---:B----4-:R-:W-:Y:S01]  /*cc50*/  FADD.FTZ R170, R10.reuse, R13 ;  /* 0x0000000d0aaa7221 */ /* 0x050fe20000010000 */
[----:B------:R-:W-:Y:S01]  /*cc60*/  F2FP.F16.F32.PACK_AB R159, R10, R159 ;  /* 0x0000009f0a9f723e */ /* 0x000fe200000000ff */
[-C--:B------:R-:W-:Y:S01]  /*cc70*/  FMUL.FTZ R71, R71, R12.reuse ;  /* 0x0000000c47477220 */ /* 0x080fe20000410000 */
[-C--:B------:R-:W-:Y:S01]  /*cc80*/  FMUL.FTZ R74, R74, R12.reuse ;  /* 0x0000000c4a4a7220 */ /* 0x080fe20000410000 */
[-C--:B------:R-:W-:Y:S01]  /*cc90*/  FMUL.FTZ R75, R75, R12.reuse ;  /* 0x0000000c4b4b7220 */ /* 0x080fe20000410000 */
[-C--:B------:R-:W-:Y:S01]  /*cca0*/  FMUL.FTZ R78, R78, R12.reuse ;  /* 0x0000000c4e4e7220 */ /* 0x080fe20000410000 */
[-C--:B------:R-:W-:Y:S01]  /*ccb0*/  FMUL.FTZ R79, R79, R12.reuse ;  /* 0x0000000c4f4f7220 */ /* 0x080fe20000410000 */
[----:B------:R4:W5:Y:S01]  /*ccc0*/  MUFU.EX2 R163, R157 ;  /* 0x0000009d00a37308 */ /* 0x0009620000000800 */
[----:B-1----:R-:W-:Y:S01]  /*ccd0*/  FADD.FTZ R13, R161, R170 ;  /* 0x000000aaa10d7221 */ /* 0x002fe20000010000 */
[----:B------:R2:W-:Y:S01]  /*cce0*/  STSM.16.M88.4 [R18+0x26800], R152 ;  /* 0x0268009812007844 */ /* 0x0005e20000000200 */
[-C--:B------:R-:W-:Y:S01]  /*ccf0*/  FMUL.FTZ R82, R82, R12.reuse ;  /* 0x0000000c52527220 */ /* 0x080fe20000410000 */
[-C--:B------:R-:W-:Y:S01]  /*cd00*/  FMUL.FTZ R83, R83, R12.reuse ;  /* 0x0000000c53537220 */ /* 0x080fe20000410000 */
[-C--:B------:R-:W-:Y:S01]  /*cd10*/  FMUL.FTZ R86, R86, R12.reuse ;  /* 0x0000000c56567220 */ /* 0x080fe20000410000 */
[-C--:B------:R-:W-:Y:S01]  /*cd20*/  FMUL.FTZ R87, R87, R12.reuse ;  /* 0x0000000c57577220 */ /* 0x080fe20000410000 */
[----:B------:R-:W-:Y:S01]  /*cd30*/  FMUL.FTZ R90, R90, R12 ;  /* 0x0000000c5a5a7220 */ /* 0x000fe20000410000 */
[----:B------:R-:W1:Y:S01]  /*cd40*/  MUFU.EX2 R4, R205 ;  /* 0x000000cd00047308 */ /* 0x000e620000000800 */
[C---:B---3--:R-:W-:Y:S01]  /*cd50*/  FADD.FTZ R170, R168.reuse, R13 ;  /* 0x0000000da8aa7221 */ /* 0x048fe20000010000 */
[----:B----4-:R-:W-:Y:S01]  /*cd60*/  F2FP.F16.F32.PACK_AB R157, R15, R20 ;  /* 0x000000140f9d723e */ /* 0x010fe200000000ff */
[-C--:B------:R-:W-:Y:S01]  /*cd70*/  FMUL.FTZ R91, R91, R12.reuse ;  /* 0x0000000c5b5b7220 */ /* 0x080fe20000410000 */
[----:B------:R-:W-:Y:S01]  /*cd80*/  F2FP.F16.F32.PACK_AB R161, R168, R161 ;  /* 0x000000a1a8a1723e */ /* 0x000fe200000000ff */
[-C--:B------:R-:W-:Y:S01]  /*cd90*/  FMUL.FTZ R94, R94, R12.reuse ;  /* 0x0000000c5e5e7220 */ /* 0x080fe20000410000 */
[-C--:B------:R-:W-:Y:S01]  /*cda0*/  FMUL.FTZ R95, R95, R12.reuse ;  /* 0x0000000c5f5f7220 */ /* 0x080fe20000410000 */
[----:B------:R2:W-:Y:S01]  /*cdb0*/  STSM.16.M88.4 [R23], R156 ;  /* 0x0000009c17007844 */ /* 0x0005e20000000200 */
        /* <DEDUP_REMOVED lines=13> */
[-C--:B------:R-:W-:Y:S01]  /*ce90*/  FMUL.FTZ R114, R114, R12.reuse ;  /* 0x0000000c72727220 */ /* 0x080fe20000410000 */
[-C--:B------:R-:W-:Y:S01]  /*cea0*/  FMUL.FTZ R115, R115, R12.reuse ;  /* 0x0000000c73737220 */ /* 0x080fe20000410000 */
[----:B------:R2:W-:Y:S01]  /*ceb0*/  STSM.16.M88.4 [R19], R160 ;  /* 0x000000a013007844 */ /* 0x0005e20000000200 */
        /* <DEDUP_REMOVED lines=9> */
[C---:B----4-:R-:W-:Y:S01]  /*cf50*/  FADD.FTZ R170, R176.reuse, R13 ;  /* 0x0000000db0aa7221 */ /* 0x050fe20000010000 */
[----:B------:R-:W-:Y:S01]  /*cf60*/  F2FP.F16.F32.PACK_AB R165, R176, R165 ;  /* 0x000000a5b0a5723e */ /* 0x000fe200000000ff */
[-C--:B------:R-:W-:Y:S01]  /*cf70*/  FMUL.FTZ R130, R130, R12.reuse ;  /* 0x0000000c82827220 */ /* 0x080fe20000410000 */
[-C--:B------:R-:W-:Y:S01]  /*cf80*/  FMUL.FTZ R131, R131, R12.reuse ;  /* 0x0000000c83837220 */ /* 0x080fe20000410000 */
[-C--:B------:R-:W-:Y:S01]  /*cf90*/  FMUL.FTZ R134, R134, R12.reuse ;  /* 0x0000000c86867220 */ /* 0x080fe20000410000 */
[-C--:B------:R-:W-:Y:S01]  /*cfa0*/  FMUL.FTZ R135, R135, R12.reuse ;  /* 0x0000000c87877220 */ /* 0x080fe20000410000 */
[-C--:B------:R-:W-:Y:S01]  /*cfb0*/  FMUL.FTZ R138, R138, R12.reuse ;  /* 0x0000000c8a8a7220 */ /* 0x080fe20000410000 */
[-C--:B------:R-:W-:Y:S01]  /*cfc0*/  FMUL.FTZ R139, R139, R12.reuse ;  /* 0x0000000c8b8b7220 */ /* 0x080fe20000410000 */
[----:B0-----:R-:W-:Y:S01]  /*cfd0*/  FADD.FTZ R9, R167, R170 ;  /* 0x000000aaa7097221 */ /* 0x001fe20000010000 */
[-C--:B------:R-:W-:Y:S01]  /*cfe0*/  FMUL.FTZ R142, R142, R12.reuse ;  /* 0x0000000c8e8e7220 */ /* 0x080fe20000410000 */
[-C--:B------:R-:W-:Y:S01]  /*cff0*/  FMUL.FTZ R143, R143, R12.reuse ;  /* 0x0000000c8f8f7220 */ /* 0x080fe20000410000 */
[-C--:B------:R-:W-:Y:S01]  /*d000*/  FMUL.FTZ R146, R146, R12.reuse ;  /* 0x0000000c92927220 */ /* 0x080fe20000410000 */
[-C--:B------:R-:W-:Y:S01]  /*d010*/  FMUL.FTZ R147, R147, R12.reuse ;  /* 0x0000000c93937220 */ /* 0x080fe20000410000 */
[-C--:B------:R-:W-:Y:S01]  /*d020*/  FMUL.FTZ R150, R150, R12.reuse ;  /* 0x0000000c96967220 */ /* 0x080fe20000410000 */
[----:B------:R-:W-:Y:S01]  /*d030*/  FMUL.FTZ R151, R151, R12 ;  /* 0x0000000c97977220 */ /* 0x000fe20000410000 */
[C---:B-1----:R-:W-:Y:S01]  /*d040*/  F2FP.F16.F32.PACK_AB R167, R180.reuse, R167 ;  /* 0x000000a7b4a7723e */ /* 0x042fe200000000ff */
[----:B------:R-:W-:-:S04]  /*d050*/  FADD.FTZ R4, R180, R9 ;  /* 0x00000009b4047221 */ /* 0x000fc80000010000 */
[----:B------:R2:W-:Y:S01]  /*d060*/  STSM.16.M88.4 [R22], R164 ;  /* 0x000000a416007844 */ /* 0x0005e20000000200 */
[----:B------:R-:W-:Y:S05]  /*d070*/  @!P0 BRA `(.L_x_5651) ;  /* 0x0000000000048947 */ /* 0x000fea0003800000 */
[----:B------:R-:W-:Y:S01]  /*d080*/  BPT.TRAP 0x1 ;  /* 0x000000040000795c */ /* 0x000fe20000300000 */
.L_x_5651:
[----:B------:R0:W1:Y:S01]  /*d090*/  SYNCS.PHASECHK.TRANS64.TRYWAIT P2, [UR26+0x28c50], R8 ;  /* 0x028c5008ff0075a7 */ /* 0x000062000804015a */
[----:B------:R-:W-:Y:S05]  /*d0a0*/  @!P0 BRA `(.L_x_5652) ;  /* 0x0000000000048947 */ /* 0x000fea0003800000 */
[----:B------:R-:W-:Y:S01]  /*d0b0*/  BPT.TRAP 0x1 ;  /* 0x000000040000795c */ /* 0x000fe20000300000 */
.L_x_5652:
[----:B-1----:R-:W-:Y:S05]  /*d0c0*/  @P2 BRA `(.L_x_5653) ;  /* 0x0000000000082947 */ /* 0x002fea0003800000 */
[----:B------:R-:W1:Y:S02]  /*d0d0*/  SYNCS.PHASECHK.TRANS64.TRYWAIT P2, [UR26+0x28c50], R8 ;  /* 0x028c5008ff0075a7 */ /* 0x000e64000804015a */
[----:B-1----:R-:W-:Y:S05]  /*d0e0*/  @!P2 BRA `(.L_x_5654) ;  /* 0x000000b00094a947 */ /* 0x002fea0003800000 */
.L_x_5653:
[----:B------:R-:W-:Y:S01]  /*d0f0*/  ULEA UR11, UR37, UR50, 0xc ;  /* 0x00000032250b7291 */ /* 0x000fe2000f8e603f */
[----:B------:R-:W-:Y:S01]  /*d100*/  WARPGROUP.ARRIVE ;  /* 0x00000000000079c5 */ /* 0x000fe20000000000 */
[----:B------:R-:W-:Y:S01]  /*d110*/  UMOV UR7, 0x40000040 ;  /* 0x4000004000077882 */ /* 0x000fe20000000000 */
[----:B------:R-:W-:Y:S01]  /*d120*/  ISETP.GT.AND P2, PT, R7, UR48, PT ;  /* 0x0000003007007c0c */ /* 0x000fe2000bf44270 */
[----:B-1----:R-:W-:Y:S01]  /*d130*/  @!P1 VIADD R21, R21, 0x28c60 ;  /* 0x00028c6015159836 */ /* 0x002fe20000000000 */
[----:B------:R-:W-:Y:S01]  /*d140*/  UMOV UR22, UR37 ;  /* 0x0000002500167c82 */ /* 0x000fe20008000000 */
[----:B------:R-:W-:Y:S01]  /*d150*/  VIADD R7, R7, 0xffffffff ;  /* 0xffffffff07077836 */ /* 0x000fe20000000000 */
[----:B------:R-:W-:Y:S01]  /*d160*/  UMOV UR6, UR11 ;  /* 0x0000000b00067c82 */ /* 0x000fe20008000000 */
[----:B--2---:R-:W-:Y:S01]  /*d170*/  IMAD.MOV.U32 R12, RZ, RZ, R6 ;  /* 0x000000ffff0c7224 */ /* 0x004fe200078e0006 */
        /* <DEDUP_REMOVED lines=32> */
.L_x_5638:
[----:B------:R-:W5:Y:S01]  /*d380*/  SHFL.BFLY PT, R0, R3, 0x2, 0x1f ;  /* 0x0c401f0003007f89 */ /* 0x000f6200000e0000 */
[----:B------:R-:W-:Y:S01]  /*d390*/  IMAD.U32 R20, RZ, RZ, UR10 ;  /* 0x0000000aff147e24 */ /* 0x000fe2000f8e00ff */
[----:B------:R-:W-:Y:S02]  /*d3a0*/  UIADD3 UR39, UR39, 0x1, URZ ;  /* 0x0000000127277890 */ /* 0x000fe4000fffe03f */
[----:B------:R-:W0:Y:S01]  /*d3b0*/  SHFL.BFLY PT, R9, R4, 0x2, 0x1f ;  /* 0x0c401f0004097f89 */ /* 0x000e2200000e0000 */
[----:B------:R-:W-:Y:S08]  /*d3c0*/  BAR.ARV 0x8, 0x100 ;  /* 0x0204000000007b1d */ /* 0x000ff00000002000 */
[----:B------:R-:W-:Y:S01]  /*d3d0*/  BAR.SYNC.DEFER_BLOCKING 0xf, 0x100 ;  /* 0x03c4000000007b1d */ /* 0x000fe20000010000 */
[----:B-----5:R-:W-:Y:S01]  /*d3e0*/  FADD.FTZ R0, R0, R3 ;  /* 0x0000000300007221 */ /* 0x020fe20000010000 */
[----:B------:R-:W-:Y:S01]  /*d3f0*/  IMAD.U32 R3, RZ, RZ, UR37 ;  /* 0x00000025ff037e24 */ /* 0x000fe2000f8e00ff */
[----:B------:R-:W-:Y:S01]  /*d400*/  UIADD3 UR37, UR37, 0x1, URZ ;  /* 0x0000000125257890 */ /* 0x000fe2000fffe03f */
[----:B0-----:R-:W-:-:S02]  /*d410*/  FADD.FTZ R9, R9, R4 ;  /* 0x0000000409097221 */ /* 0x001fc40000010000 */
[----:B------:R-:W0:Y:S01]  /*d420*/  SHFL.BFLY PT, R7, R0, 0x1, 0x1f ;  /* 0x0c201f0000077f89 */ /* 0x000e2200000e0000 */
[----:B------:R-:W-:Y:S01]  /*d430*/  IMAD.MOV.U32 R4, RZ, RZ, RZ ;  /* 0x000000ffff047224 */ /* 0x000fe200078e00ff */
[----:B------:R-:W-:Y:S02]  /*d440*/  UISETP.NE.AND UP0, UPT, UR37, 0x2, UPT ;  /* 0x000000022500788c */ /* 0x000fe4000bf05270 */
[----:B-1----:R-:W1:Y:S02]  /*d450*/  SHFL.BFLY PT, R8, R9, 0x1, 0x1f ;  /* 0x0c201f0009087f89 */ /* 0x002e6400000e0000 */
[----:B------:R-:W-:Y:S02]  /*d460*/  USEL UR4, URZ, 0x1, UP0 ;  /* 0x000000013f047887 */ /* 0x000fe40008000000 */
[----:B------:R-:W-:Y:S02]  /*d470*/  USEL UR37, UR37, URZ, UP0 ;  /* 0x0000003f25257287 */ /* 0x000fe40008000000 */
[----:B------:R-:W-:Y:S01]  /*d480*/  ULOP3.LUT UR38, UR38, UR4, URZ, 0x3c, !UPT ;  /* 0x0000000426267292 */ /* 0x000fe2000f8e3c3f */
[----:B0-----:R-:W-:Y:S01]  /*d490*/  FADD.FTZ R13, R0, R7 ;  /* 0x00000007000d7221 */ /* 0x001fe20000010000 */
[----:B------:R-:W-:-:S02]  /*d4a0*/  IMAD.MOV R7, RZ, RZ, -R17 ;  /* 0x000000ffff077224 */ /* 0x000fc400078e0a11 */
[----:B-1----:R-:W-:Y:S02]  /*d4b0*/  FADD.FTZ R11, R9, R8 ;  /* 0x00000008090b7221 */ /* 0x002fe40000010000 */
[----:B------:R-:W-:Y:S02]  /*d4c0*/  FSETP.NE.FTZ.AND P1, PT, R13, RZ, PT ;  /* 0x000000ff0d00720b */ /* 0x000fe40003f35000 */
[----:B------:R-:W-:Y:S01]  /*d4d0*/  ISETP.NE.AND P0, PT, R2, R7, PT ;  /* 0x000000070200720c */ /* 0x000fe20003f05270 */
[----:B------:R-:W-:Y:S01]  /*d4e0*/  IMAD.MOV.U32 R7, RZ, RZ, RZ ;  /* 0x000000ffff077224 */ /* 0x000fe200078e00ff */
[----:B------:R-:W-:-:S09]  /*d4f0*/  FSETP.NE.FTZ.AND P2, PT, R11, RZ, PT ;  /* 0x000000ff0b00720b */ /* 0x000fd20003f55000 */
[----:B------:R-:W3:Y:S01]  /*d500*/  @P1 MUFU.RCP R7, R13 ;  /* 0x0000000d00071308 */ /* 0x000ee20000001000 */
[----:B------:R-:W-:Y:S01]  /*d510*/  @P1 FMUL.FTZ R20, R20, 0.69314718246459960938 ;  /* 0x3f31721814141820 */ /* 0x000fe20000410000 */
[----:B------:R-:W-:Y:S02]  /*d520*/  @!P0 IMAD R0, R3, 0x40, R16 ;  /* 0x0000004003008824 */ /* 0x000fe400078e0210 */
[----:B------:R-:W-:-:S03]  /*d530*/  IMAD.MOV.U32 R3, RZ, RZ, -0x800000 ;  /* 0xff800000ff037424 */ /* 0x000fc600078e00ff */
[----:B------:R-:W-:Y:S01]  /*d540*/  @!P0 LEA R9, R0, UR46, 0x2 ;  /* 0x0000002e00098c11 */ /* 0x000fe2000f8e10ff */
[----:B------:R-:W-:Y:S01]  /*d550*/  @P2 MUFU.RCP R4, R11 ;  /* 0x0000000b00042308 */ /* 0x000fe20000001000 */
[----:B------:R-:W-:-:S07]  /*d560*/  IMAD.MOV.U32 R0, RZ, RZ, -0x800000 ;  /* 0xff800000ff007424 */ /* 0x000fce00078e00ff */
[----:B------:R-:W0:Y:S01]  /*d570*/  @P1 MUFU.LG2 R13, R13 ;  /* 0x0000000d000d1308 */ /* 0x000e220000000c00 */
        /* <DEDUP_REMOVED lines=65> */
[----:B------:R-:W-:-:S02]  /*d990*/  IMAD.U32 R24, RZ, RZ, UR10 ;  /* 0x0000000aff187e24 */ /* 0x000fc4000f8e00ff */
[----:B0-----:R-:W-:Y:S01]  /*d9a0*/  @P1 FMUL.FTZ R13, R13, 0.69314718246459960938 ;  /* 0x3f3172180d0d1820 */ /* 0x001fe20000410000 */
[-C--:B------:R-:W-:Y:S01]  /*d9b0*/  FMUL.FTZ R26, R26, R4.reuse ;  /* 0x000000041a1a7220 */ /* 0x080fe20000410000 */
[----:B------:R0:W-:Y:S01]  /*d9c0*/  @!P0 STS [R9+0x28820], R4 ;  /* 0x0288200409008388 */ /* 0x0001e20000000800 */
[----:B------:R-:W-:Y:S01]  /*d9d0*/  @P2 FMUL.FTZ R24, R24, 0.69314718246459960938 ;  /* 0x3f31721818182820 */ /* 0x000fe20000410000 */
[----:B------:R-:W-:Y:S01]  /*d9e0*/  PLOP3.LUT P0, PT, PT, PT, PT, 0x8, 0x0 ;  /* 0x000000000000781c */ /* 0x000fe20003f0e170 */
[-C--:B------:R-:W-:Y:S01]  /*d9f0*/  FMUL.FTZ R27, R27, R4.reuse ;  /* 0x000000041b1b7220 */ /* 0x080fe20000410000 */
[-C--:B------:R-:W-:Y:S01]  /*da00*/  FMUL.FTZ R30, R30, R4.reuse ;  /* 0x000000041e1e7220 */ /* 0x080fe20000410000 */
[-C--:B------:R-:W-:Y:S01]  /*da10*/  FMUL.FTZ R31, R31, R4.reuse ;  /* 0x000000041f1f7220 */ /* 0x080fe20000410000 */
[----:B-1----:R1:W3:Y:S01]  /*da20*/  @P2 MUFU.LG2 R7, R11 ;  /* 0x0000000b00072308 */ /* 0x0022e20000000c00 */
        /* <DEDUP_REMOVED lines=64> */
.L_x_5571:
[----:B------:R-:W0:Y:S08]  /*de30*/  S2UR UR4, SR_CgaCtaId ;  /* 0x00000000000479c3 */ /* 0x000e300000008800 */
[----:B------:R-:W-:Y:S06]  /*de40*/  BAR.SYNC.DEFER_BLOCKING 0x5, 0x180 ;  /* 0x0146000000007b1d */ /* 0x000fec0000010000 */
[----:B------:R-:W-:Y:S01]  /*de50*/  UMOV UR46, 0x400 ;  /* 0x00000400002e7882 */ /* 0x000fe20000000000 */
[----:B------:R-:W-:Y:S01]  /*de60*/  BSSY B0, `(.L_x_5656) ;  /* 0x00002f2000007945 */ /* 0x000fe20003800000 */
[----:B0-----:R-:W-:-:S09]  /*de70*/  ULEA UR46, UR4, UR46, 0x18 ;  /* 0x0000002e042e7291 */ /* 0x001fd2000f8ec03f */
[----:B------:R-:W0:Y:S02]  /*de80*/  LDS.128 R4, [UR46+0x28cd0] ;  /* 0x028cd02eff047984 */ /* 0x000e240008000c00 */
[----:B0-----:R-:W-:Y:S02]  /*de90*/  R2UR UR5, R5 ;  /* 0x00000000050572ca */ /* 0x001fe400000e0000 */
[----:B------:R-:W-:Y:S02]  /*dea0*/  R2UR UR7, R6 ;  /* 0x00000000060772ca */ /* 0x000fe400000e0000 */
        /* <DEDUP_REMOVED lines=31> */
[C---:B------:R-:W-:Y:S02]  /*e0a0*/  LOP3.LUT R7, R4.reuse, 0x380, RZ, 0xc0, !PT ;  /* 0x0000038004077812 */ /* 0x040fe400078ec0ff */
[C---:B------:R-:W-:Y:S01]  /*e0b0*/  IADD3 R24, P0, R4.reuse, 0x40, RZ ;  /* 0x0000004004187810 */ /* 0x040fe20007f1e0ff */
[--C-:B--2-4-:R-:W-:Y:S01]  /*e0c0*/  IMAD.X R21, RZ, RZ, R5.reuse, P1 ;  /* 0x000000ffff157224 */ /* 0x114fe200008e0605 */
        /* <DEDUP_REMOVED lines=12> */
[----:B------:R-:W-:Y:S01]  /*e190*/  SHF.R.U64 R7, R7, 0x3, RZ ;  /* 0x0000000307077819 */ /* 0x000fe200000012ff */
[--C-:B------:R-:W-:Y:S01]  /*e1a0*/  IMAD.X R91, RZ, RZ, R5.reuse, P2 ;  /* 0x000000ffff5b7224 */ /* 0x100fe200010e0605 */
[C---:B------:R-:W-:Y:S01]  /*e1b0*/  IADD3 R207, P0, R4.reuse, 0x4020, RZ ;  /* 0x0000402004cf7810 */ /* 0x040fe20007f1e0ff */
[--C-:B------:R-:W-:Y:S01]  /*e1c0*/  IMAD.X R95, RZ, RZ, R5.reuse, P1 ;  /* 0x000000ffff5f7224 */ /* 0x100fe200008e0605 */
[C---:B------:R-:W-:Y:S01]  /*e1d0*/  IADD3 R102, P4, R4.reuse, 0x4040, RZ ;  /* 0x0000404004667810 */ /* 0x040fe20007f9e0ff */
[----:B------:R-:W-:Y:S01]  /*e1e0*/  UIMAD.WIDE UR8, UR43, 0x4, UR8 ;  /* 0x000000042b0878a5 */ /* 0x000fe2000f8e0208 */
        /* <DEDUP_REMOVED lines=14> */
[----:B------:R-:W-:-:S02]  /*e2d0*/  LOP3.LUT R6, R175, 0x380, RZ, 0xc0, !PT ;  /* 0x00000380af067812 */ /* 0x000fc400078ec0ff */
[----:B------:R-:W-:Y:S02]  /*e2e0*/  SHF.R.U64 R7, R7, 0x3, RZ ;  /* 0x0000000307077819 */ /* 0x000fe400000012ff */
[----:B------:R-:W-:Y:S02]  /*e2f0*/  SHF.R.U64 R6, R6, 0x3, RZ ;  /* 0x0000000306067819 */ /* 0x000fe400000012ff */
[----:B------:R-:W-:Y:S02]  /*e300*/  LOP3.LUT R24, R7, R24, RZ, 0x3c, !PT ;  /* 0x0000001807187212 */ /* 0x000fe400078e3cff */
[----:B------:R-:W-:Y:S02]  /*e310*/  LOP3.LUT R7, R40, 0x380, RZ, 0xc0, !PT ;  /* 0x0000038028077812 */ /* 0x000fe400078ec0ff */
[----:B------:R-:W-:Y:S02]  /*e320*/  LOP3.LUT R20, R6, R175, RZ, 0x3c, !PT ;  /* 0x000000af06147212 */ /* 0x000fe400078e3cff */
        /* <DEDUP_REMOVED lines=10> */
[----:B------:R-:W-:Y:S02]  /*e3d0*/  MOV R174, R4 ;  /* 0x0000000400ae7202 */ /* 0x000fe40000000f00 */
[----:B------:R-:W-:Y:S02]  /*e3e0*/  LOP3.LUT R7, R168, 0x380, RZ, 0xc0, !PT ;  /* 0x00000380a8077812 */ /* 0x000fe400078ec0ff */
[----:B------:R-:W-:-:S02]  /*e3f0*/  LOP3.LUT R28, R177, 0x380, RZ, 0xc0, !PT ;  /* 0x00000380b11c7812 */ /* 0x000fc400078ec0ff */
[----:B------:R-:W-:Y:S02]  /*e400*/  F2FP.F16.F32.PACK_AB R5, R27, R26 ;  /* 0x0000001a1b05723e */ /* 0x000fe400000000ff */
[----:B------:R-:W-:Y:S02]  /*e410*/  LOP3.LUT R32, R179, 0x380, RZ, 0xc0, !PT ;  /* 0x00000380b3207812 */ /* 0x000fe400078ec0ff */
[----:B------:R-:W-:Y:S02]  /*e420*/  LOP3.LUT R98, R6, R207, RZ, 0x3c, !PT ;  /* 0x000000cf06627212 */ /* 0x000fe400078e3cff */
[----:B------:R-:W-:Y:S02]  /*e430*/  LOP3.LUT R27, R114, 0x380, RZ, 0xc0, !PT ;  /* 0x00000380721b7812 */ /* 0x000fe400078ec0ff */
[----:B------:R-:W-:Y:S02]  /*e440*/  F2FP.F16.F32.PACK_AB R6, R12, R169 ;  /* 0x000000a90c06723e */ /* 0x000fe400000000ff */
[----:B------:R-:W-:-:S02]  /*e450*/  SHF.R.U64 R169, R7, 0x3, RZ ;  /* 0x0000000307a97819 */ /* 0x000fc400000012ff */
[----:B------:R-:W-:Y:S02]  /*e460*/  SHF.R.U64 R28, R28, 0x3, RZ ;  /* 0x000000031c1c7819 */ /* 0x000fe400000012ff */
[----:B------:R-:W-:Y:S02]  /*e470*/  LOP3.LUT R90, R183, 0x380, RZ, 0xc0, !PT ;  /* 0x00000380b75a7812 */ /* 0x000fe400078ec0ff */
[----:B------:R-:W-:Y:S02]  /*e480*/  F2FP.F16.F32.PACK_AB R4, R14, R170 ;  /* 0x000000aa0e04723e */ /* 0x000fe400000000ff */
[----:B------:R-:W-:Y:S02]  /*e490*/  F2FP.F16.F32.PACK_AB R7, R31, R30 ;  /* 0x0000001e1f07723e */ /* 0x000fe400000000ff */
[----:B------:R-:W-:Y:S02]  /*e4a0*/  SHF.R.U64 R32, R32, 0x3, RZ ;  /* 0x0000000320207819 */ /* 0x000fe400000012ff */
[----:B------:R-:W-:Y:S01]  /*e4b0*/  LOP3.LUT R94, R205, 0x380, RZ, 0xc0, !PT ;  /* 0x00000380cd5e7812 */ /* 0x000fe200078ec0ff */
[----:B------:R0:W-:Y:S01]  /*e4c0*/  STSM.16.M88.4 [R174], R4 ;  /* 0x00000004ae007844 */ /* 0x0001e20000000200 */
[----:B------:R-:W-:-:S02]  /*e4d0*/  SHF.R.U64 R27, R27, 0x3, RZ ;  /* 0x000000031b1b7819 */ /* 0x000fc400000012ff */
[----:B------:R-:W-:Y:S02]  /*e4e0*/  LOP3.LUT R106, R209, 0x380, RZ, 0xc0, !PT ;  /* 0x00000380d16a7812 */ /* 0x000fe400078ec0ff */
[----:B------:R-:W-:Y:S02]  /*e4f0*/  LOP3.LUT R28, R28, R177, RZ, 0x3c, !PT ;  /* 0x000000b11c1c7212 */ /* 0x000fe400078e3cff */
[----:B------:R-:W-:Y:S02]  /*e500*/  SHF.R.U64 R90, R90, 0x3, RZ ;  /* 0x000000035a5a7819 */ /* 0x000fe400000012ff */
[----:B------:R-:W-:Y:S02]  /*e510*/  LOP3.LUT R32, R32, R179, RZ, 0x3c, !PT ;  /* 0x000000b320207212 */ /* 0x000fe400078e3cff */
[----:B------:R-:W-:Y:S02]  /*e520*/  SHF.R.U64 R94, R94, 0x3, RZ ;  /* 0x000000035e5e7819 */ /* 0x000fe400000012ff */
[----:B------:R-:W-:-:S02]  /*e530*/  LOP3.LUT R110, R211, 0x380, RZ, 0xc0, !PT ;  /* 0x00000380d36e7812 */ /* 0x000fc400078ec0ff */
[----:B------:R-:W-:Y:S02]  /*e540*/  LOP3.LUT R114, R27, R114, RZ, 0x3c, !PT ;  /* 0x000000721b727212 */ /* 0x000fe400078e3cff */
[----:B------:R-:W-:Y:S02]  /*e550*/  SHF.R.U64 R106, R106, 0x3, RZ ;  /* 0x000000036a6a7819 */ /* 0x000fe400000012ff */
[----:B------:R-:W-:Y:S02]  /*e560*/  MOV R27, R20 ;  /* 0x00000014001b7202 */ /* 0x000fe40000000f00 */
[----:B0-----:R-:W-:Y:S02]  /*e570*/  F2FP.F16.F32.PACK_AB R4, R163, R167 ;  /* 0x000000a7a304723e */ /* 0x001fe400000000ff */
[----:B------:R-:W-:Y:S02]  /*e580*/  F2FP.F16.F32.PACK_AB R5, R35, R34 ;  /* 0x000000222305723e */ /* 0x000fe400000000ff */
[----:B------:R-:W-:-:S02]  /*e590*/  F2FP.F16.F32.PACK_AB R6, R154, R165 ;  /* 0x000000a59a06723e */ /* 0x000fc400000000ff */
[----:B------:R-:W-:Y:S02]  /*e5a0*/  F2FP.F16.F32.PACK_AB R7, R39, R38 ;  /* 0x000000262707723e */ /* 0x000fe400000000ff */
[----:B------:R-:W-:Y:S02]  /*e5b0*/  MOV R26, R24 ;  /* 0x00000018001a7202 */ /* 0x000fe40000000f00 */
[----:B------:R-:W-:Y:S01]  /*e5c0*/  LOP3.LUT R90, R90, R183, RZ, 0x3c, !PT ;  /* 0x000000b75a5a7212 */ /* 0x000fe200078e3cff */
[----:B------:R0:W-:Y:S01]  /*e5d0*/  STSM.16.M88.4 [R27], R4 ;  /* 0x000000041b007844 */ /* 0x0001e20000000200 */
[----:B------:R-:W-:Y:S02]  /*e5e0*/  LOP3.LUT R14, R171, 0x380, RZ, 0xc0, !PT ;  /* 0x00000380ab0e7812 */ /* 0x000fe400078ec0ff */
[----:B------:R-:W-:Y:S01]  /*e5f0*/  MOV R28, R28 ;  /* 0x0000001c001c7202 */ /* 0x000fe20000000f00 */
[----:B------:R-:W-:Y:S01]  /*e600*/  STSM.16.M88.4 [R26], R8 ;  /* 0x000000081a007844 */ /* 0x000fe20000000200 */
[----:B------:R-:W-:-:S02]  /*e610*/  LOP3.LUT R94, R94, R205, RZ, 0x3c, !PT ;  /* 0x000000cd5e5e7212 */ /* 0x000fc400078e3cff */
[----:B------:R-:W-:Y:S01]  /*e620*/  SHF.R.U64 R110, R110, 0x3, RZ ;  /* 0x000000036e6e7819 */ /* 0x000fe200000012ff */
[----:B------:R-:W-:Y:S01]  /*e630*/  STSM.16.M88.4 [R28], R48 ;  /* 0x000000301c007844 */ /* 0x000fe20000000200 */
[----:B------:R-:W-:Y:S02]  /*e640*/  MOV R32, R32 ;  /* 0x0000002000207202 */ /* 0x000fe40000000f00 */
[----:B------:R-:W-:Y:S02]  /*e650*/  LOP3.LUT R106, R106, R209, RZ, 0x3c, !PT ;  /* 0x000000d16a6a7212 */ /* 0x000fe400078e3cff */
[----:B------:R-:W-:Y:S01]  /*e660*/  MOV R36, R36 ;  /* 0x0000002400247202 */ /* 0x000fe20000000f00 */
[----:B------:R-:W-:Y:S01]  /*e670*/  STSM.16.M88.4 [R32], R56 ;  /* 0x0000003820007844 */ /* 0x000fe20000000200 */
[----:B------:R-:W-:Y:S01]  /*e680*/  F2FP.F16.F32.PACK_AB R73, R75, R74 ;  /* 0x0000004a4b49723e */ /* 0x000fe200000000ff */
[----:B0-----:R-:W-:Y:S01]  /*e690*/  IMAD.U32 R4, RZ, RZ, UR8 ;  /* 0x00000008ff047e24 */ /* 0x001fe2000f8e00ff */
[----:B------:R-:W-:Y:S01]  /*e6a0*/  F2FP.F16.F32.PACK_AB R80, R81, R80 ;  /* 0x000000505150723e */ /* 0x000fe200000000ff */
[----:B------:R-:W-:Y:S01]  /*e6b0*/  STSM.16.M88.4 [R36], R64 ;  /* 0x0000004024007844 */ /* 0x000fe20000000200 */
[----:B------:R-:W-:Y:S01]  /*e6c0*/  MOV R40, R40 ;  /* 0x0000002800287202 */ /* 0x000fe20000000f00 */
[----:B------:R-:W-:Y:S01]  /*e6d0*/  IMAD.U32 R5, RZ, RZ, UR9 ;  /* 0x00000009ff057e24 */ /* 0x000fe2000f8e00ff */
[----:B------:R-:W-:Y:S01]  /*e6e0*/  F2FP.F16.F32.PACK_AB R74, R77, R76 ;  /* 0x0000004c4d4a723e */ /* 0x000fe200000000ff */
[----:B------:R-:W-:Y:S01]  /*e6f0*/  ULDC.64 UR8, c[0x0][0xc08] ;  /* 0x0003020000087ab9 */ /* 0x000fe20000000a00 */
[----:B------:R-:W-:-:S02]  /*e700*/  F2FP.F16.F32.PACK_AB R75, R79, R78 ;  /* 0x0000004e4f4b723e */ /* 0x000fc400000000ff */
[----:B------:R-:W-:Y:S02]  /*e710*/  F2FP.F16.F32.PACK_AB R81, R83, R82 ;  /* 0x000000525351723e */ /* 0x000fe400000000ff */
[----:B------:R-:W-:Y:S01]  /*e720*/  SHF.R.U64 R14, R14, 0x3, RZ ;  /* 0x000000030e0e7819 */ /* 0x000fe200000012ff */
[----:B------:R-:W-:Y:S01]  /*e730*/  STSM.16.M88.4 [R40], R72 ;  /* 0x0000004828007844 */ /* 0x000fe20000000200 */
[----:B------:R-:W-:Y:S02]  /*e740*/  MOV R25, R90 ;  /* 0x0000005a00197202 */ /* 0x000fe40000000f00 */
[----:B------:R-:W-:Y:S02]  /*e750*/  F2FP.F16.F32.PACK_AB R82, R85, R84 ;  /* 0x000000545552723e */ /* 0x000fe400000000ff */
[----:B------:R-:W-:Y:S02]  /*e760*/  F2FP.F16.F32.PACK_AB R83, R87, R86 ;  /* 0x000000565753723e */ /* 0x000fe400000000ff */
[----:B------:R-:W-:-:S02]  /*e770*/  F2FP.F16.F32.PACK_AB R88, R89, R88 ;  /* 0x000000585958723e */ /* 0x000fc400000000ff */
[----:B------:R-:W-:Y:S01]  /*e780*/  LOP3.LUT R110, R110, R211, RZ, 0x3c, !PT ;  /* 0x000000d36e6e7212 */ /* 0x000fe200078e3cff */
[----:B------:R-:W-:Y:S01]  /*e790*/  STSM.16.M88.4 [R25], R80 ;  /* 0x0000005019007844 */ /* 0x000fe20000000200 */
[----:B------:R-:W-:Y:S02]  /*e7a0*/  MOV R94, R94 ;  /* 0x0000005e005e7202 */ /* 0x000fe40000000f00 */
[----:B------:R-:W-:Y:S02]  /*e7b0*/  MOV R24, R98 ;  /* 0x0000006200187202 */ /* 0x000fe40000000f00 */
[----:B------:R-:W-:Y:S02]  /*e7c0*/  F2FP.F16.F32.PACK_AB R89, R44, R42 ;  /* 0x0000002a2c59723e */ /* 0x000fe400000000ff */
[----:B------:R-:W-:Y:S02]  /*e7d0*/  F2FP.F16.F32.PACK_AB R90, R93, R92 ;  /* 0x0000005c5d5a723e */ /* 0x000fe400000000ff */
[----:B------:R-:W-:-:S02]  /*e7e0*/  F2FP.F16.F32.PACK_AB R91, R152, R46 ;  /* 0x0000002e985b723e */ /* 0x000fc400000000ff */
[----:B------:R-:W-:Y:S02]  /*e7f0*/  F2FP.F16.F32.PACK_AB R96, R97, R96 ;  /* 0x000000606160723e */ /* 0x000fe400000000ff */
[----:B------:R-:W-:Y:S01]  /*e800*/  MOV R21, R106 ;  /* 0x0000006a00157202 */ /* 0x000fe20000000f00 */
[----:B------:R-:W-:Y:S01]  /*e810*/  STSM.16.M88.4 [R94], R88 ;  /* 0x000000585e007844 */ /* 0x000fe20000000200 */
[----:B------:R-:W-:Y:S02]  /*e820*/  F2FP.F16.F32.PACK_AB R97, R155, R153 ;  /* 0x000000999b61723e */ /* 0x000fe400000000ff */
        /* <DEDUP_REMOVED lines=11> */
[----:B------:R-:W-:Y:S01]  /*e8e0*/  F2FP.F16.F32.PACK_AB R120, R121, R120 ;  /* 0x000000787978723e */ /* 0x000fe200000000ff */
[----:B------:R-:W-:Y:S01]  /*e8f0*/  STSM.16.M88.4 [R102], R104 ;  /* 0x0000006866007844 */ /* 0x000fe20000000200 */
[----:B------:R-:W-:Y:S02]  /*e900*/  LOP3.LUT R14, R14, R171, RZ, 0x3c, !PT ;  /* 0x000000ab0e0e7212 */ /* 0x000fe400078e3cff */
        /* <DEDUP_REMOVED lines=29> */
[----:B------:R-:W-:-:S06]  /*eae0*/  UISETP.NE.AND.EX UP1, UPT, UR9, URZ, UPT, UP1 ;  /* 0x0000003f0900728c */ /* 0x000fcc000bf25310 */
[----:B------:R-:W-:-:S05]  /*eaf0*/  PLOP3.LUT P6, PT, PT, PT, UP1, 0x80, 0x0 ;  /* 0x000000000000781c */ /* 0x000fca0003fcf018 */
[----:B------:R-:W-:Y:S02]  /*eb00*/  @UP1 ULDC.64 UR8, c[0x0][0xc08] ;  /* 0x0003020000081ab9 */ /* 0x000fe40000000a00 */
[----:B------:R-:W-:Y:S01]  /*eb10*/  @UP1 UIMAD.WIDE UR8, UR43, 0x4, UR8 ;  /* 0x000000042b0818a5 */ /* 0x000fe2000f8e0208 */
[----:B------:R-:W-:Y:S02]  /*eb20*/  ULDC UR4, c[0x0][0xa88] ;  /* 0x0002a20000047ab9 */ /* 0x000fe40000000800 */
[----:B------:R-:W-:-:S03]  /*eb30*/  IMAD.U32 R76, RZ, RZ, UR4 ;  /* 0x00000004ff4c7e24 */ /* 0x000fc6000f8e00ff */
[----:B0-----:R-:W-:Y:S02]  /*eb40*/  IMAD.U32 R14, RZ, RZ, UR8 ;  /* 0x00000008ff0e7e24 */ /* 0x001fe4000f8e00ff */
[----:B------:R-:W-:Y:S01]  /*eb50*/  IMAD.U32 R15, RZ, RZ, UR9 ;  /* 0x00000009ff0f7e24 */ /* 0x000fe2000f8e00ff */
[----:B------:R-:W2:Y:S01]  /*eb60*/  @P0 LDG.E R6, desc[UR40][R4.64] ;  /* 0x0000002804060981 */ /* 0x000ea2000c1e1900 */
[----:B------:R-:W-:-:S03]  /*eb70*/  IMAD R7, R192, 0x40, R184 ;  /* 0x00000040c0077824 */ /* 0x000fc600078e02b8 */
[----:B------:R0:W5:Y:S01]  /*eb80*/  @P6 LDG.E R76, desc[UR40][R14.64] ;  /* 0x000000280e4c6981 */ /* 0x000162000c1e1900 */
[----:B------:R-:W-:-:S03]  /*eb90*/  IMAD.WIDE R172, R7, 0x2, R172 ;  /* 0x0000000207ac7825 */ /* 0x000fc600078e02ac */
[C---:B------:R-:W-:Y:S02]  /*eba0*/  IADD3 R9, P2, R172.reuse, 0x1000, RZ ;  /* 0x00001000ac097810 */ /* 0x040fe40007f5e0ff */
[C---:B------:R-:W-:Y:S02]  /*ebb0*/  IADD3 R13, P1, R172.reuse, 0x2000, RZ ;  /* 0x00002000ac0d7810 */ /* 0x040fe40007f3e0ff */
[----:B------:R-:W-:Y:S02]  /*ebc0*/  P2R R10, PR, RZ, 0x4 ;  /* 0x00000004ff0a7803 */ /* 0x000fe40000000000 */
[C---:B------:R-:W-:Y:S02]  /*ebd0*/  IADD3 R25, P2, R172.reuse, 0x3000, RZ ;  /* 0x00003000ac197810 */ /* 0x040fe40007f5e0ff */
[C---:B------:R-:W-:Y:S02]  /*ebe0*/  IADD3 R29, P3, R172.reuse, 0x4000, RZ ;  /* 0x00004000ac1d7810 */ /* 0x040fe40007f7e0ff */
[----:B------:R-:W-:-:S02]  /*ebf0*/  IADD3 R33, P4, R172, 0x5000, RZ ;  /* 0x00005000ac217810 */ /* 0x000fc40007f9e0ff */
[----:B------:R-:W-:Y:S02]  /*ec00*/  IADD3 R37, P5, R172, 0x6000, RZ ;  /* 0x00006000ac257810 */ /* 0x000fe40007fbe0ff */
[----:B------:R-:W-:Y:S02]  /*ec10*/  LOP3.LUT R8, R9, 0x380, RZ, 0xc0, !PT ;  /* 0x0000038009087812 */ /* 0x000fe400078ec0ff */
[----:B------:R-:W-:Y:S02]  /*ec20*/  LOP3.LUT R12, R13, 0x380, RZ, 0xc0, !PT ;  /* 0x000003800d0c7812 */ /* 0x000fe400078ec0ff */
[----:B------:R-:W-:Y:S02]  /*ec30*/  LOP3.LUT R24, R25, 0x380, RZ, 0xc0, !PT ;  /* 0x0000038019187812 */ /* 0x000fe400078ec0ff */
[----:B------:R-:W-:Y:S02]  /*ec40*/  LOP3.LUT R28, R29, 0x380, RZ, 0xc0, !PT ;  /* 0x000003801d1c7812 */ /* 0x000fe400078ec0ff */
[----:B------:R-:W-:-:S02]  /*ec50*/  LOP3.LUT R32, R33, 0x380, RZ, 0xc0, !PT ;  /* 0x0000038021207812 */ /* 0x000fc400078ec0ff */
[----:B------:R-:W-:Y:S01]  /*ec60*/  LOP3.LUT R36, R37, 0x380, RZ, 0xc0, !PT ;  /* 0x0000038025247812 */ /* 0x000fe200078ec0ff */
[----:B------:R-:W-:Y:S01]  /*ec70*/  UMOV UR4, URZ ;  /* 0x0000003f00047c82 */ /* 0x000fe20008000000 */
[----:B------:R-:W-:Y:S02]  /*ec80*/  SHF.R.U64 R8, R8, 0x3, RZ ;  /* 0x0000000308087819 */ /* 0x000fe400000012ff */
[----:B------:R-:W-:Y:S02]  /*ec90*/  SHF.R.U64 R12, R12, 0x3, RZ ;  /* 0x000000030c0c7819 */ /* 0x000fe400000012ff */
[----:B------:R-:W-:Y:S02]  /*eca0*/  SHF.R.U64 R24, R24, 0x3, RZ ;  /* 0x0000000318187819 */ /* 0x000fe400000012ff */
[----:B------:R-:W-:Y:S02]  /*ecb0*/  SHF.R.U64 R28, R28, 0x3, RZ ;  /* 0x000000031c1c7819 */ /* 0x000fe400000012ff */
[----:B------:R-:W-:-:S02]  /*ecc0*/  SHF.R.U64 R32, R32, 0x3, RZ ;  /* 0x0000000320207819 */ /* 0x000fc400000012ff */
[----:B------:R-:W-:Y:S02]  /*ecd0*/  SHF.R.U64 R36, R36, 0x3, RZ ;  /* 0x0000000324247819 */ /* 0x000fe400000012ff */
[----:B------:R-:W-:Y:S02]  /*ece0*/  LOP3.LUT R8, R8, R9, RZ, 0x3c, !PT ;  /* 0x0000000908087212 */ /* 0x000fe400078e3cff */
[----:B------:R-:W-:Y:S02]  /*ecf0*/  LOP3.LUT R12, R12, R13, RZ, 0x3c, !PT ;  /* 0x0000000d0c0c7212 */ /* 0x000fe400078e3cff */
[----:B------:R-:W-:Y:S02]  /*ed00*/  LOP3.LUT R24, R24, R25, RZ, 0x3c, !PT ;  /* 0x0000001918187212 */ /* 0x000fe400078e3cff */
[----:B------:R-:W-:Y:S02]  /*ed10*/  LOP3.LUT R28, R28, R29, RZ, 0x3c, !PT ;  /* 0x0000001d1c1c7212 */ /* 0x000fe400078e3cff */
[----:B------:R-:W-:-:S02]  /*ed20*/  LOP3.LUT R32, R32, R33, RZ, 0x3c, !PT ;  /* 0x0000002120207212 */ /* 0x000fc400078e3cff */
[----:B------:R-:W-:Y:S02]  /*ed30*/  LOP3.LUT R36, R36, R37, RZ, 0x3c, !PT ;  /* 0x0000002524247212 */ /* 0x000fe400078e3cff */
[----:B--2---:R-:W-:Y:S01]  /*ed40*/  @P0 R2UR UR4, R6 ;  /* 0x00000000060402ca */ /* 0x004fe200000e0000 */
[----:B0-----:R-:W-:-:S14]  /*ed50*/  @P6 BRA `(.L_x_5658) ;  /* 0x0000000000106947 */ /* 0x001fdc0003800000 */
[----:B------:R-:W-:Y:S05]  /*ed60*/  @!P0 BRA `(.L_x_5658) ;  /* 0x00000000000c8947 */ /* 0x000fea0003800000 */
[----:B------:R-:W2:Y:S04]  /*ed70*/  LDG.E R7, desc[UR40][R4.64] ;  /* 0x0000002804077981 */ /* 0x000ea8000c1e1900 */
[----:B-----5:R-:W2:Y:S02]  /*ed80*/  LDG.E R76, desc[UR40][R4.64+0x4] ;  /* 0x00000428044c7981 */ /* 0x020ea4000c1e1900 */
[----:B--2---:R-:W-:-:S07]  /*ed90*/  IMAD.IADD R76, R76, 0x1, -R7 ;  /* 0x000000014c4c7824 */ /* 0x004fce00078e0a07 */
.L_x_5658:
        /* <DEDUP_REMOVED lines=18> */
[----:B------:R-:W-:Y:S01]  /*eec0*/  USHF.R.S32.HI UR17, URZ, 0x1f, UR44 ;  /* 0x0000001f3f117899 */ /* 0x000fe2000801142c */
[----:B------:R-:W-:Y:S01]  /*eed0*/  SHF.R.U64 R44, R44, 0x3, RZ ;  /* 0x000000032c2c7819 */ /* 0x000fe200000012ff */
[----:B------:R-:W-:Y:S01]  /*eee0*/  USEL UR8, UR43, URZ, !UP0 ;  /* 0x0000003f2b087287 */ /* 0x000fe2000c000000 */
[----:B------:R-:W-:Y:S01]  /*eef0*/  LOP3.LUT R48, R48, R49, RZ, 0x3c, !PT ;  /* 0x0000003130307212 */ /* 0x000fe200078e3cff */
[--C-:B------:R-:W-:Y:S01]  /*ef00*/  IMAD.X R49, RZ, RZ, R173.reuse, P6 ;  /* 0x000000ffff317224 */ /* 0x100fe200030e06ad */
[----:B------:R-:W-:Y:S01]  /*ef10*/  LOP3.LUT R40, R40, R41, RZ, 0x3c, !PT ;  /* 0x0000002928287212 */ /* 0x000fe200078e3cff */
[--C-:B------:R-:W-:Y:S01]  /*ef20*/  IMAD.X R41, RZ, RZ, R173.reuse, P0 ;  /* 0x000000ffff297224 */ /* 0x100fe200000e06ad */
[----:B0-----:R-:W-:Y:S01]  /*ef30*/  ISETP.NE.AND P6, PT, R4, RZ, PT ;  /* 0x000000ff0400720c */ /* 0x001fe20003fc5270 */
[----:B------:R-:W-:Y:S01]  /*ef40*/  USEL UR18, UR9, URZ, !UP0 ;  /* 0x0000003f09127287 */ /* 0x000fe2000c000000 */
[----:B------:R-:W-:Y:S01]  /*ef50*/  LOP3.LUT R44, R44, R45, RZ, 0x3c, !PT ;  /* 0x0000002d2c2c7212 */ /* 0x000fe200078e3cff */
[----:B------:R-:W-:Y:S01]  /*ef60*/  IMAD.X R45, RZ, RZ, R173, P1 ;  /* 0x000000ffff2d7224 */ /* 0x000fe200008e06ad */
[----:B------:R-:W-:-:S02]  /*ef70*/  IADD3 R57, P2, R172, 0xa000, RZ ;  /* 0x0000a000ac397810 */ /* 0x000fc40007f5e0ff */
[C---:B------:R-:W-:Y:S02]  /*ef80*/  IADD3 R53, P3, R172.reuse, 0xb000, RZ ;  /* 0x0000b000ac357810 */ /* 0x040fe40007f7e0ff */
[C---:B------:R-:W-:Y:S02]  /*ef90*/  IADD3 R65, P4, R172.reuse, 0xc000, RZ ;  /* 0x0000c000ac417810 */ /* 0x040fe40007f9e0ff */
[C---:B------:R-:W-:Y:S02]  /*efa0*/  IADD3 R61, P5, R172.reuse, 0xd000, RZ ;  /* 0x0000d000ac3d7810 */ /* 0x040fe40007fbe0ff */
[C---:B------:R-:W-:Y:S02]  /*efb0*/  IADD3 R73, P0, R172.reuse, 0xe000, RZ ;  /* 0x0000e000ac497810 */ /* 0x040fe40007f1e0ff */
[----:B------:R-:W-:Y:S02]  /*efc0*/  IADD3 R5, P1, R172, 0xf000, RZ ;  /* 0x0000f000ac057810 */ /* 0x000fe40007f3e0ff */
[----:B------:R-:W-:-:S02]  /*efd0*/  LOP3.LUT R56, R57, 0x380, RZ, 0xc0, !PT ;  /* 0x0000038039387812 */ /* 0x000fc400078ec0ff */
[----:B------:R-:W-:Y:S01]  /*efe0*/  LOP3.LUT R52, R53, 0x380, RZ, 0xc0, !PT ;  /* 0x0000038035347812 */ /* 0x000fe200078ec0ff */
[----:B------:R-:W-:Y:S01]  /*eff0*/  IMAD.X R69, RZ, RZ, R173, P1 ;  /* 0x000000ffff457224 */ /* 0x000fe200008e06ad */
[----:B------:R-:W-:Y:S02]  /*f000*/  LOP3.LUT R64, R65, 0x380, RZ, 0xc0, !PT ;  /* 0x0000038041407812 */ /* 0x000fe400078ec0ff */
[----:B------:R-:W-:Y:S02]  /*f010*/  LOP3.LUT R60, R61, 0x380, RZ, 0xc0, !PT ;  /* 0x000003803d3c7812 */ /* 0x000fe400078ec0ff */
[----:B------:R-:W-:Y:S02]  /*f020*/  LOP3.LUT R72, R73, 0x380, RZ, 0xc0, !PT ;  /* 0x0000038049487812 */ /* 0x000fe400078ec0ff */
[----:B------:R-:W-:Y:S02]  /*f030*/  LOP3.LUT R7, R172, 0x380, RZ, 0xc0, !PT ;  /* 0x00000380ac077812 */ /* 0x000fe400078ec0ff */
[----:B------:R-:W-:-:S02]  /*f040*/  LOP3.LUT R4, R5, 0x380, RZ, 0xc0, !PT ;  /* 0x0000038005047812 */ /* 0x000fc400078ec0ff */
[----:B------:R-:W-:Y:S02]  /*f050*/  SHF.R.U64 R56, R56, 0x3, RZ ;  /* 0x0000000338387819 */ /* 0x000fe400000012ff */
[----:B------:R-:W-:Y:S02]  /*f060*/  SHF.R.U64 R52, R52, 0x3, RZ ;  /* 0x0000000334347819 */ /* 0x000fe400000012ff */
[----:B------:R-:W-:Y:S02]  /*f070*/  SHF.R.U64 R64, R64, 0x3, RZ ;  /* 0x0000000340407819 */ /* 0x000fe400000012ff */
[----:B------:R-:W-:Y:S02]  /*f080*/  SHF.R.U64 R60, R60, 0x3, RZ ;  /* 0x000000033c3c7819 */ /* 0x000fe400000012ff */
        /* <DEDUP_REMOVED lines=17> */
[----:B------:R-:W-:Y:S01]  /*f1a0*/  VIADD R10, R185, UR42 ;  /* 0x0000002ab90a7c36 */ /* 0x000fe20008000000 */
[----:B------:R-:W-:Y:S01]  /*f1b0*/  ULDC.64 UR12, c[0x0][0xb90] ;  /* 0x0002e400000c7ab9 */ /* 0x000fe20000000a00 */
[----:B------:R-:W-:Y:S01]  /*f1c0*/  UMOV UR10, UR4 ;  /* 0x00000004000a7c82 */ /* 0x000fe20008000000 */
[----:B------:R-:W-:Y:S01]  /*f1d0*/  UIMAD UR9, UR17, UR12, URZ ;  /* 0x0000000c110972a4 */ /* 0x000fe2000f8e023f */
[----:B------:R-:W-:Y:S01]  /*f1e0*/  IMAD.MOV.U32 R4, RZ, RZ, R10 ;  /* 0x000000ffff047224 */ /* 0x000fe200078e000a */
[----:B------:R-:W-:Y:S01]  /*f1f0*/  UMOV UR11, UR16 ;  /* 0x00000010000b7c82 */ /* 0x000fe20008000000 */
[----:B------:R-:W-:Y:S01]  /*f200*/  ULDC.64 UR14, c[0x0][0xb98] ;  /* 0x0002e600000e7ab9 */ /* 0x000fe20000000a00 */
[----:B------:R-:W-:Y:S01]  /*f210*/  UIMAD.WIDE.U32 UR10, UR44, UR12, UR10 ;  /* 0x0000000c2c0a72a5 */ /* 0x000fe2000f8e000a */
[----:B------:R-:W-:Y:S01]  /*f220*/  IMAD.MOV R21, RZ, RZ, -R17 ;  /* 0x000000ffff157224 */ /* 0x000fe200078e0a11 */
[----:B------:R-:W-:Y:S01]  /*f230*/  UIMAD UR9, UR44, UR13, UR9 ;  /* 0x0000000d2c0972a4 */ /* 0x000fe2000f8e0209 */
[----:B------:R-:W-:Y:S01]  /*f240*/  VIADD R20, R16, UR42 ;  /* 0x0000002a10147c36 */ /* 0x000fe20008000000 */
[----:B------:R-:W-:-:S02]  /*f250*/  UIMAD UR12, UR18, UR14, URZ ;  /* 0x0000000e120c72a4 */ /* 0x000fc4000f8e023f */
[----:B------:R-:W-:Y:S02]  /*f260*/  UIADD3 UR11, UR11, UR9, URZ ;  /* 0x000000090b0b7290 */ /* 0x000fe4000fffe03f */
[----:B------:R-:W-:Y:S02]  /*f270*/  UIMAD UR12, UR8, UR15, UR12 ;  /* 0x0000000f080c72a4 */ /* 0x000fe4000f8e020c */
[----:B------:R-:W-:Y:S01]  /*f280*/  UIMAD.WIDE.U32 UR10, UR8, UR14, UR10 ;  /* 0x0000000e080a72a5 */ /* 0x000fe2000f8e000a */
        /* <DEDUP_REMOVED lines=9> */
[----:B------:R-:W-:Y:S02]  /*f320*/  IMAD.U32 R10, RZ, RZ, UR12 ;  /* 0x0000000cff0a7e24 */ /* 0x000fe4000f8e00ff */
[----:B-----5:R-:W-:Y:S01]  /*f330*/  IMAD R11, R76, R11, RZ ;  /* 0x0000000b4c0b7224 */ /* 0x020fe200078e02ff */
[----:B------:R-:W-:Y:S02]  /*f340*/  SHF.R.S32.HI R6, RZ, 0x1f, R7 ;  /* 0x0000001fff067819 */ /* 0x000fe40000011407 */
[----:B------:R-:W-:Y:S01]  /*f350*/  IADD3.X R5, R5, UR11, R10, P0, !PT ;  /* 0x0000000b05057c10 */ /* 0x000fe200087fe40a */
[----:B------:R-:W-:Y:S01]  /*f360*/  ULDC.64 UR10, c[0x0][0xb88] ;  /* 0x0002e200000a7ab9 */ /* 0x000fe20000000a00 */
[----:B------:R-:W-:Y:S02]  /*f370*/  VIADD R10, R20, 0x8 ;  /* 0x00000008140a7836 */ /* 0x000fe40000000000 */
        /* <DEDUP_REMOVED lines=16> */
.L_x_5659:
        /* <DEDUP_REMOVED lines=8> */
[----:B------:R-:W-:-:S03]  /*f500*/  SEL R0, RZ, 0x1, P1 ;  /* 0x00000001ff007807 */ /* 0x000fc60000800000 */
[----:B------:R-:W-:Y:S01]  /*f510*/  IMAD.SHL.U32 R3, R3, 0x2, RZ ;  /* 0x0000000203037824 */ /* 0x000fe200078e00ff */
[----:B------:R-:W-:Y:S01]  /*f520*/  ISETP.GE.AND P0, PT, R189, UR14, PT ;  /* 0x0000000ebd007c0c */ /* 0x000fe2000bf06270 */
[----:B------:R-:W5:Y:S04]  /*f530*/  LD.E.128 R12, desc[UR40][R12.64] ;  /* 0x000000280c0c7980 */ /* 0x000f68000c101d00 */
[----:B------:R-:W5:Y:S04]  /*f540*/  LD.E.128 R24, desc[UR40][R24.64] ;  /* 0x0000002818187980 */ /* 0x000f68000c101d00 */
[----:B------:R-:W5:Y:S01]  /*f550*/  LD.E.128 R28, desc[UR40][R28.64] ;  /* 0x000000281c1c7980 */ /* 0x000f62000c101d00 */
[----:B-1----:R-:W-:-:S02]  /*f560*/  ISETP.NE.AND P2, PT, R81, 0x1, PT ;  /* 0x000000015100780c */ /* 0x002fc40003f45270 */
[----:B------:R-:W-:Y:S01]  /*f570*/  LOP3.LUT R0, R3, 0x2, R0, 0xe2, !PT ;  /* 0x0000000203007812 */ /* 0x000fe200078ee200 */
[----:B------:R-:W5:Y:S01]  /*f580*/  LD.E.128 R32, desc[UR40][R32.64] ;  /* 0x0000002820207980 */ /* 0x000f62000c101d00 */
[----:B------:R-:W-:Y:S01]  /*f590*/  SEL R3, RZ, 0xffffffff, P0 ;  /* 0xffffffffff037807 */ /* 0x000fe20000000000 */
[----:B------:R-:W-:Y:S02]  /*f5a0*/  UIMAD UR9, UR16, UR12, URZ ;  /* 0x0000000c100972a4 */ /* 0x000fe4000f8e023f */
[----:B------:R-:W5:Y:S04]  /*f5b0*/  LD.E.128 R36, desc[UR40][R36.64] ;  /* 0x0000002824247980 */ /* 0x000f68000c101d00 */
[----:B------:R-:W5:Y:S02]  /*f5c0*/  LD.E.128 R40, desc[UR40][R40.64] ;  /* 0x0000002828287980 */ /* 0x000f64000c101d00 */
[----:B------:R-:W1:Y:S01]  /*f5d0*/  @P2 LDC R21, c[0x0][0xbec] ;  /* 0x0002fb00ff152b82 */ /* 0x000e620000000800 */
[----:B------:R-:W-:Y:S01]  /*f5e0*/  IMAD.SHL.U32 R3, R3, 0x4, RZ ;  /* 0x0000000403037824 */ /* 0x000fe200078e00ff */
[----:B------:R-:W-:Y:S01]  /*f5f0*/  ISETP.GE.AND P0, PT, R188, UR14, PT ;  /* 0x0000000ebc007c0c */ /* 0x000fe2000bf06270 */
[----:B------:R-:W5:Y:S04]  /*f600*/  LD.E.128 R48, desc[UR40][R48.64] ;  /* 0x0000002830307980 */ /* 0x000f68000c101d00 */
[----:B------:R-:W5:Y:S01]  /*f610*/  LD.E.128 R44, desc[UR40][R44.64] ;  /* 0x000000282c2c7980 */ /* 0x000f62000c101d00 */
[----:B------:R-:W2:Y:S01]  /*f620*/  @P2 LDC R77, c[0x0][0xbf0] ;  /* 0x0002fc00ff4d2b82 */ /* 0x000ea20000000800 */
[----:B------:R-:W-:Y:S01]  /*f630*/  UIMAD.WIDE.U32 UR10, UR4, UR12, URZ ;  /* 0x0000000c040a72a5 */ /* 0x000fe2000f8e003f */
[----:B------:R-:W-:Y:S01]  /*f640*/  LOP3.LUT R3, R3, 0x4, R0, 0xe2, !PT ;  /* 0x0000000403037812 */ /* 0x000fe200078ee200 */
[----:B------:R-:W-:Y:S01]  /*f650*/  UIMAD UR9, UR4, UR13, UR9 ;  /* 0x0000000d040972a4 */ /* 0x000fe2000f8e0209 */
[----:B------:R-:W-:Y:S01]  /*f660*/  SEL R20, RZ, 0xffffffff, P0 ;  /* 0xffffffffff147807 */ /* 0x000fe20000000000 */
[----:B------:R-:W-:Y:S01]  /*f670*/  IMAD R0, R191, 0x20, R192 ;  /* 0x00000020bf007824 */ /* 0x000fe200078e02c0 */
[----:B------:R-:W-:Y:S01]  /*f680*/  ULDC.64 UR12, c[0x0][0xae8] ;  /* 0x0002ba00000c7ab9 */ /* 0x000fe20000000a00 */
[----:B------:R-:W-:Y:S01]  /*f690*/  ISETP.GE.AND P0, PT, R187, UR14, PT ;  /* 0x0000000ebb007c0c */ /* 0x000fe2000bf06270 */
[----:B------:R-:W-:Y:S01]  /*f6a0*/  UIADD3 UR11, UR11, UR9, URZ ;  /* 0x000000090b0b7290 */ /* 0x000fe2000fffe03f */
[----:B------:R-:W5:Y:S01]  /*f6b0*/  LD.E.128 R56, desc[UR40][R56.64] ;  /* 0x0000002838387980 */ /* 0x000f62000c101d00 */
[----:B------:R-:W-:Y:S01]  /*f6c0*/  UIMAD UR4, UR17, UR12, URZ ;  /* 0x0000000c110472a4 */ /* 0x000fe2000f8e023f */
[----:B------:R-:W-:Y:S01]  /*f6d0*/  VIADD R82, R0, UR42 ;  /* 0x0000002a00527c36 */ /* 0x000fe20008000000 */
[----:B------:R-:W-:Y:S01]  /*f6e0*/  SEL R0, RZ, 0xffffffff, P0 ;  /* 0xffffffffff007807 */ /* 0x000fe20000000000 */
[----:B------:R-:W-:Y:S01]  /*f6f0*/  UIMAD.WIDE.U32 UR10, UR44, UR12, UR10 ;  /* 0x0000000c2c0a72a5 */ /* 0x000fe2000f8e000a */
[----:B------:R-:W5:Y:S01]  /*f700*/  LD.E.128 R52, desc[UR40][R52.64] ;  /* 0x0000002834347980 */ /* 0x000f62000c101d00 */
[----:B------:R-:W-:Y:S01]  /*f710*/  UIMAD UR4, UR44, UR13, UR4 ;  /* 0x0000000d2c0472a4 */ /* 0x000fe2000f8e0204 */
[----:B------:R-:W-:-:S02]  /*f720*/  IMAD.SHL.U32 R20, R20, 0x8, RZ ;  /* 0x0000000814147824 */ /* 0x000fc400078e00ff */
[----:B------:R-:W-:Y:S01]  /*f730*/  ULDC.64 UR12, c[0x0][0xaf0] ;  /* 0x0002bc00000c7ab9 */ /* 0x000fe20000000a00 */
[----:B------:R-:W-:Y:S01]  /*f740*/  UIADD3 UR11, UR11, UR4, URZ ;  /* 0x000000040b0b7290 */ /* 0x000fe2000fffe03f */
[----:B------:R-:W-:Y:S01]  /*f750*/  IMAD.SHL.U32 R79, R0, 0x10, RZ ;  /* 0x00000010004f7824 */ /* 0x000fe200078e00ff */
[----:B------:R-:W-:Y:S01]  /*f760*/  UIMAD UR4, UR18, UR12, URZ ;  /* 0x0000000c120472a4 */ /* 0x000fe2000f8e023f */
[----:B-1----:R-:W-:Y:S01]  /*f770*/  @P2 IMAD.HI.U32 R0, R82, R21, RZ ;  /* 0x0000001552002227 */ /* 0x002fe200078e00ff */
[----:B------:R-:W-:Y:S01]  /*f780*/  LOP3.LUT R20, R20, 0x8, R3, 0xe2, !PT ;  /* 0x0000000814147812 */ /* 0x000fe200078ee203 */
[----:B------:R-:W5:Y:S01]  /*f790*/  LD.E.128 R64, desc[UR40][R64.64] ;  /* 0x0000002840407980 */ /* 0x000f62000c101d00 */
[----:B------:R-:W-:Y:S01]  /*f7a0*/  UIMAD UR4, UR8, UR13, UR4 ;  /* 0x0000000d080472a4 */ /* 0x000fe2000f8e0204 */
[----:B------:R-:W-:Y:S01]  /*f7b0*/  IMAD.MOV.U32 R3, RZ, RZ, R82 ;  /* 0x000000ffff037224 */ /* 0x000fe200078e0052 */
[----:B------:R-:W-:Y:S01]  /*f7c0*/  UIMAD.WIDE.U32 UR8, UR8, UR12, UR10 ;  /* 0x0000000c080872a5 */ /* 0x000fe2000f8e000a */
[----:B--2---:R-:W-:Y:S01]  /*f7d0*/  @P2 SHF.R.U32.HI R3, RZ, R77, R0 ;  /* 0x0000004dff032219 */ /* 0x004fe20000011600 */
[----:B------:R-:W5:Y:S01]  /*f7e0*/  LD.E.128 R60, desc[UR40][R60.64] ;  /* 0x000000283c3c7980 */ /* 0x000f62000c101d00 */
[----:B------:R-:W-:-:S02]  /*f7f0*/  LOP3.LUT R78, R79, 0x10, R20, 0xe2, !PT ;  /* 0x000000104f4e7812 */ /* 0x000fc400078ee214 */
        /* <DEDUP_REMOVED lines=11> */
[----:B------:R-:W-:Y:S01]  /*f8b0*/  IMAD R77, R81, R79, R82 ;  /* 0x0000004f514d7224 */ /* 0x000fe200078e0252 */
[----:B------:R-:W-:Y:S01]  /*f8c0*/  ISETP.GE.AND P0, PT, R195, UR14, PT ;  /* 0x0000000ec3007c0c */ /* 0x000fe2000bf06270 */
[----:B------:R-:W-:Y:S01]  /*f8d0*/  IMAD.U32 R21, RZ, RZ, UR4 ;  /* 0x00000004ff157e24 */ /* 0x000fe2000f8e00ff */
[----:B------:R-:W-:Y:S01]  /*f8e0*/  @!PT LDS RZ, [RZ] ;  /* 0x00000000fffff984 */ /* 0x000fe20000000800 */
[----:B------:R-:W-:Y:S01]  /*f8f0*/  @!PT LDS RZ, [RZ] ;  /* 0x00000000fffff984 */ /* 0x000fe20000000800 */
[----:B------:R-:W-:Y:S01]  /*f900*/  @!PT LDS RZ, [RZ] ;  /* 0x00000000fffff984 */ /* 0x000fe20000000800 */
[----:B------:R-:W-:Y:S01]  /*f910*/  @!PT LDS RZ, [RZ] ;  /* 0x00000000fffff984 */ /* 0x000fe20000000800 */
[----:B------:R1:W-:Y:S06]  /*f920*/  MEMBAR.ALL.CTA ;  /* 0x0000000000007992 */ /* 0x0003ec0000008000 */
[----:B-1----:R-:W1:Y:S01]  /*f930*/  FENCE.VIEW.ASYNC.S ;  /* 0x00000000000073c6 */ /* 0x002e620000000000 */
[----:B------:R-:W-:Y:S01]  /*f940*/  IMAD.SHL.U32 R83, R0, 0x20, RZ ;  /* 0x0000002000537824 */ /* 0x000fe200078e00ff */
        /* <DEDUP_REMOVED lines=11> */
[----:B-----5:R-:W-:Y:S01]  /*fa00*/  IMAD R87, R76, R81, RZ ;  /* 0x000000514c577224 */ /* 0x020fe200078e02ff */
[----:B------:R-:W-:Y:S01]  /*fa10*/  BSSY B1, `(.L_x_5660) ;  /* 0x000002f000017945 */ /* 0x000fe20003800000 */
[----:B------:R-:W-:Y:S01]  /*fa20*/  VIADD R86, R192, UR42 ;  /* 0x0000002ac0567c36 */ /* 0x000fe20008000000 */
[----:B------:R-:W-:Y:S01]  /*fa30*/  LOP3.LUT R3, R78, R3, RZ, 0xfc, !PT ;  /* 0x000000034e037212 */ /* 0x000fe200078efcff */
        /* <DEDUP_REMOVED lines=44> */
.L_x_5661:
[----:B------:R-:W-:Y:S05]  /*fd00*/  BSYNC B1 ;  /* 0x0000000000017941 */ /* 0x000fea0003800000 */
.L_x_5660:
[----:B---3--:R-:W-:Y:S01]  /*fd10*/  VIADD R4, R86, 0x20 ;  /* 0x0000002056047836 */ /* 0x008fe20000000000 */
[----:B------:R3:W4:Y:S04]  /*fd20*/  SHFL.IDX PT, R7, R85, 0x1, 0x181f ;  /* 0x00381f0055077f89 */ /* 0x00072800000e0000 */
        /* <DEDUP_REMOVED lines=10> */
[----:B------:R-:W-:Y:S01]  /*fdd0*/  @!P3 LEA R14, P6, R189, R6, 0x1 ;  /* 0x00000006bd0eb211 */ /* 0x000fe200078c08ff */
[----:B------:R0:W-:Y:S01]  /*fde0*/  @!P0 ST.E.128 desc[UR40][R4.64], R8 ;  /* 0x0000000804008985 */ /* 0x0001e2000c101d28 */
[----:B------:R-:W-:Y:S02]  /*fdf0*/  ISETP.GE.AND P0, PT, R186, UR14, PT ;  /* 0x0000000eba007c0c */ /* 0x000fe4000bf06270 */
[----:B------:R-:W-:Y:S02]  /*fe00*/  @!P5 LEA.HI.X R13, R190, R7, R204, 0x1, P4 ;  /* 0x00000007be0dd211 */ /* 0x000fe400020f0ccc */
[----:B------:R-:W-:-:S02]  /*fe10*/  LOP3.LUT P4, RZ, R3, 0x40, RZ, 0xc0, !PT ;  /* 0x0000004003ff7812 */ /* 0x000fc4000788c0ff */
[----:B------:R-:W-:Y:S01]  /*fe20*/  @!P3 LEA.HI.X R15, R189, R7, R203, 0x1, P6 ;  /* 0x00000007bd0fb211 */ /* 0x000fe200030f0ccb */
        /* <DEDUP_REMOVED lines=20> */
.L_x_5657:
[----:B------:R-:W-:Y:S01]  /*ff70*/  ULDC.64 UR8, c[0x0][0xc00] ;  /* 0x0003000000087ab9 */ /* 0x000fe20000000a00 */
[----:B------:R-:W-:Y:S01]  /*ff80*/  ULDC UR4, c[0x0][0xa88] ;  /* 0x0002a20000047ab9 */ /* 0x000fe20000000800 */
[----:B------:R-:W-:Y:S01]  /*ff90*/  UISETP.NE.U32.AND UP0, UPT, UR8, URZ, UPT ;  /* 0x0000003f0800728c */ /* 0x000fe2000bf05070 */
[----:B------:R-:W0:Y:S03]  /*ffa0*/  LDC R11, c[0x0][0xbe8] ;  /* 0x0002fa00ff0b7b82 */ /* 0x000e260000000800 */
[----:B------:R-:W-:-:S03]  /*ffb0*/  UISETP.NE.AND.EX UP0, UPT, UR9, URZ, UPT, UP0 ;  /* 0x0000003f0900728c */ /* 0x000fc6000bf05300 */
[----:B------:R-:W-:Y:S02]  /*ffc0*/  ULDC.64 UR8, c[0x0][0xc00] ;  /* 0x0003000000087ab9 */ /* 0x000fe40000000a00 */
[----:B------:R-:W-:Y:S01]  /*ffd0*/  UIMAD.WIDE UR8, UR43, 0x4, UR8 ;  /* 0x000000042b0878a5 */ /* 0x000fe2000f8e0208 */
[----:B------:R-:W-:-:S05]  /*ffe0*/  PLOP3.LUT P1, PT, PT, PT, UP0, 0x80, 0x0 ;  /* 0x000000000000781c */ /* 0x000fca0003f2f008 */
[----:B------:R-:W-:Y:S02]  /*fff0*/  IMAD.U32 R4, RZ, RZ, UR8 ;  /* 0x00000008ff047e24 */ /* 0x000fe4000f8e00ff */
[----:B------:R-:W-:Y:S01]  /*10000*/  IMAD.U32 R5, RZ, RZ, UR9 ;  /* 0x00000009ff057e24 */ /* 0x000fe2000f8e00ff */
[----:B------:R-:W-:Y:S02]  /*10010*/  ULDC.64 UR8, c[0x0][0xc08] ;  /* 0x0003020000087ab9 */ /* 0x000fe40000000a00 */
[----:B------:R-:W-:Y:S01]  /*10020*/  UISETP.NE.U32.AND UP1, UPT, UR8, URZ, UPT ;  /* 0x0000003f0800728c */ /* 0x000fe2000bf25070 */
[----:B------:R-:W-:Y:S02]  /*10030*/  IMAD.U32 R0, RZ, RZ, UR4 ;  /* 0x00000004ff007e24 */ /* 0x000fe4000f8e00ff */
[----:B------:R-:W3:Y:S01]  /*10040*/  @P1 LDG.E R3, desc[UR40][R4.64] ;  /* 0x0000002804031981 */ /* 0x000ee2000c1e1900 */
[----:B------:R-:W-:-:S06]  /*10050*/  UISETP.NE.AND.EX UP1, UPT, UR9, URZ, UPT, UP1 ;  /* 0x0000003f0900728c */ /* 0x000fcc000bf25310 */
[----:B------:R-:W-:-:S05]  /*10060*/  PLOP3.LUT P2, PT, PT, PT, UP1, 0x80, 0x0 ;  /* 0x000000000000781c */ /* 0x000fca0003f4f018 */
[----:B------:R-:W-:Y:S02]  /*10070*/  @UP1 ULDC.64 UR8, c[0x0][0xc08] ;  /* 0x0003020000081ab9 */ /* 0x000fe40000000a00 */
[----:B------:R-:W-:-:S06]  /*10080*/  @UP1 UIMAD.WIDE UR8, UR43, 0x4, UR8 ;  /* 0x000000042b0818a5 */ /* 0x000fcc000f8e0208 */
[----:B------:R-:W-:Y:S02]  /*10090*/  IMAD.U32 R6, RZ, RZ, UR8 ;  /* 0x00000008ff067e24 */ /* 0x000fe4000f8e00ff */
[----:B------:R-:W-:-:S05]  /*100a0*/  IMAD.U32 R7, RZ, RZ, UR9 ;  /* 0x00000009ff077e24 */ /* 0x000fca000f8e00ff */
[----:B------:R1:W5:Y:S01]  /*100b0*/  @P2 LDG.E R0, desc[UR40][R6.64] ;  /* 0x0000002806002981 */ /* 0x000362000c1e1900 */
[----:B------:R-:W-:Y:S01]  /*100c0*/  UMOV UR4, URZ ;  /* 0x0000003f00047c82 */ /* 0x000fe20008000000 */
[----:B------:R-:W-:Y:S01]  /*100d0*/  USHF.R.S32.HI UR13, URZ, 0x1f, UR44 ;  /* 0x0000001f3f0d7899 */ /* 0x000fe2000801142c */
[----:B------:R-:W-:Y:S02]  /*100e0*/  ISETP.GE.AND P0, PT, R197, 0x40, PT ;  /* 0x00000040c500780c */ /* 0x000fe40003f06270 */
[----:B---3--:R-:W-:Y:S01]  /*100f0*/  @P1 R2UR UR4, R3 ;  /* 0x00000000030412ca */ /* 0x008fe200000e0000 */
[----:B01----:R-:W-:-:S14]  /*10100*/  @P2 BRA `(.L_x_5663) ;  /* 0x0000000000102947 */ /* 0x003fdc0003800000 */
[----:B------:R-:W-:Y:S05]  /*10110*/  @!P1 BRA `(.L_x_5663) ;  /* 0x00000000000c9947 */ /* 0x000fea0003800000 */
[----:B------:R-:W3:Y:S04]  /*10120*/  LDG.E R3, desc[UR40][R4.64] ;  /* 0x0000002804037981 */ /* 0x000ee8000c1e1900 */
[----:B-----5:R-:W3:Y:S02]  /*10130*/  LDG.E R0, desc[UR40][R4.64+0x4] ;  /* 0x0000042804007981 */ /* 0x020ee4000c1e1900 */
[----:B---3--:R-:W-:-:S07]  /*10140*/  IMAD.IADD R0, R0, 0x1, -R3 ;  /* 0x0000000100007824 */ /* 0x008fce00078e0a03 */
.L_x_5663:
[----:B------:R-:W-:Y:S01]  /*10150*/  USHF.R.S32.HI UR9, URZ, 0x1f, UR43 ;  /* 0x0000001f3f097899 */ /* 0x000fe2000801142b */
[----:B------:R-:W-:Y:S01]  /*10160*/  BSSY B1, `(.L_x_5664) ;  /* 0x000002e000017945 */ /* 0x000fe20003800000 */
[----:B------:R-:W-:Y:S02]  /*10170*/  USHF.R.S32.HI UR12, URZ, 0x1f, UR4 ;  /* 0x0000001f3f0c7899 */ /* 0x000fe40008011404 */
[----:B------:R-:W-:Y:S02]  /*10180*/  USEL UR8, UR43, URZ, !UP0 ;  /* 0x0000003f2b087287 */ /* 0x000fe4000c000000 */
[----:B------:R-:W-:Y:S01]  /*10190*/  USEL UR14, UR9, URZ, !UP0 ;  /* 0x0000003f090e7287 */ /* 0x000fe2000c000000 */
[----:B------:R-:W-:Y:S11]  /*101a0*/  @P0 BRA `(.L_x_5665) ;  /* 0x0000000000a40947 */ /* 0x000ff60003800000 */
[----:B------:R-:W0:Y:S01]  /*101b0*/  S2R R6, SR_TID.X ;  /* 0x0000000000067919 */ /* 0x000e220000002100 */
[----:B------:R-:W1:Y:S01]  /*101c0*/  LDC R5, c[0x0][0xbe8] ;  /* 0x0002fa00ff057b82 */ /* 0x000e620000000800 */
[----:B------:R-:W-:Y:S02]  /*101d0*/  IMAD.U32 R7, RZ, RZ, UR42 ;  /* 0x0000002aff077e24 */ /* 0x000fe4000f8e00ff */
[----:B-1---5:R-:W-:-:S03]  /*101e0*/  IMAD R3, R0, R5, RZ ;  /* 0x0000000500037224 */ /* 0x022fc600078e02ff */
[----:B0-----:R-:W-:-:S04]  /*101f0*/  IADD3 R6, R7, -0x80, R6 ;  /* 0xffffff8007067810 */ /* 0x001fc80007ffe006 */
[----:B------:R-:W-:-:S13]  /*10200*/  ISETP.GE.AND P0, PT, R6, R3, PT ;  /* 0x000000030600720c */ /* 0x000fda0003f06270 */
[----:B------:R-:W-:Y:S05]  /*10210*/  @P0 BRA `(.L_x_5665) ;  /* 0x0000000000880947 */ /* 0x000fea0003800000 */
[----:B------:R-:W-:Y:S01]  /*10220*/  ISETP.NE.AND P0, PT, R5, 0x1, PT ;  /* 0x000000010500780c */ /* 0x000fe20003f05270 */
[----:B------:R-:W-:Y:S01]  /*10230*/  ULDC.64 UR16, c[0x0][0xb90] ;  /* 0x0002e40000107ab9 */ /* 0x000fe20000000a00 */
[----:B------:R-:W-:Y:S01]  /*10240*/  UMOV UR10, UR4 ;  /* 0x00000004000a7c82 */ /* 0x000fe20008000000 */
[----:B------:R-:W-:Y:S01]  /*10250*/  UIMAD UR9, UR13, UR16, URZ ;  /* 0x000000100d0972a4 */ /* 0x000fe2000f8e023f */
[----:B------:R-:W-:Y:S01]  /*10260*/  IMAD.MOV.U32 R4, RZ, RZ, R6 ;  /* 0x000000ffff047224 */ /* 0x000fe200078e0006 */
[----:B------:R-:W-:Y:S02]  /*10270*/  UMOV UR11, UR12 ;  /* 0x0000000c000b7c82 */ /* 0x000fe40008000000 */
[----:B------:R-:W-:Y:S02]  /*10280*/  UIMAD.WIDE.U32 UR10, UR44, UR16, UR10 ;  /* 0x000000102c0a72a5 */ /* 0x000fe4000f8e000a */
[----:B------:R-:W-:-:S03]  /*10290*/  UIMAD UR9, UR44, UR17, UR9 ;  /* 0x000000112c0972a4 */ /* 0x000fc6000f8e0209 */
[----:B------:R-:W-:Y:S01]  /*102a0*/  ULDC.64 UR16, c[0x0][0xb98] ;  /* 0x0002e60000107ab9 */ /* 0x000fe20000000a00 */
[----:B------:R-:W0:Y:S01]  /*102b0*/  @P0 LDC R3, c[0x0][0xbec] ;  /* 0x0002fb00ff030b82 */ /* 0x000e220000000800 */
[----:B------:R-:W-:Y:S02]  /*102c0*/  UIADD3 UR11, UR11, UR9, URZ ;  /* 0x000000090b0b7290 */ /* 0x000fe4000fffe03f */
[----:B------:R-:W-:Y:S02]  /*102d0*/  UIMAD UR9, UR14, UR16, URZ ;  /* 0x000000100e0972a4 */ /* 0x000fe4000f8e023f */
[----:B------:R-:W-:Y:S02]  /*102e0*/  UIMAD.WIDE.U32 UR10, UR8, UR16, UR10 ;  /* 0x00000010080a72a5 */ /* 0x000fe4000f8e000a */
[----:B------:R-:W-:Y:S01]  /*102f0*/  UIMAD UR9, UR8, UR17, UR9 ;  /* 0x00000011080972a4 */ /* 0x000fe2000f8e0209 */
[----:B------:R-:W1:Y:S02]  /*10300*/  @P0 LDC R8, c[0x0][0xbf0] ;  /* 0x0002fc00ff080b82 */ /* 0x000e640000000800 */
[----:B------:R-:W-:Y:S01]  /*10310*/  ULDC.64 UR16, c[0x0][0xb88] ;  /* 0x0002e20000107ab9 */ /* 0x000fe20000000a00 */
[----:B0-----:R-:W-:-:S05]  /*10320*/  @P0 IMAD.HI.U32 R3, R6, R3, RZ ;  /* 0x0000000306030227 */ /* 0x001fca00078e00ff */
        /* <DEDUP_REMOVED lines=17> */
.L_x_5665:
[----:B------:R-:W-:Y:S05]  /*10440*/  BSYNC B1 ;  /* 0x0000000000017941 */ /* 0x000fea0003800000 */
.L_x_5664:
        /* <DEDUP_REMOVED lines=10> */
[----:B-----5:R-:W-:Y:S01]  /*104f0*/  IMAD R25, R0, R11, RZ ;  /* 0x0000000b00197224 */ /* 0x020fe200078e02ff */
[----:B------:R-:W-:Y:S01]  /*10500*/  ULDC.64 UR16, c[0x0][0xae8] ;  /* 0x0002ba0000107ab9 */ /* 0x000fe20000000a00 */
[----:B------:R-:W-:Y:S01]  /*10510*/  IMAD.SHL.U32 R4, R4, 0x2, RZ ;  /* 0x0000000204047824 */ /* 0x000fe200078e00ff */
[----:B------:R-:W0:Y:S01]  /*10520*/  @P0 LDC R5, c[0x0][0xbec] ;  /* 0x0002fb00ff050b82 */ /* 0x000e220000000800 */
[----:B------:R-:W-:Y:S01]  /*10530*/  UIADD3 UR11, UR11, UR9, URZ ;  /* 0x000000090b0b7290 */ /* 0x000fe2000fffe03f */
[----:B------:R-:W-:Y:S01]  /*10540*/  ISETP.GE.AND P2, PT, R189, UR15, PT ;  /* 0x0000000fbd007c0c */ /* 0x000fe2000bf46270 */
[----:B------:R-:W-:Y:S01]  /*10550*/  UIMAD UR4, UR13, UR16, URZ ;  /* 0x000000100d0472a4 */ /* 0x000fe2000f8e023f */
[----:B------:R-:W-:Y:S01]  /*10560*/  LOP3.LUT R4, R4, 0x2, R3, 0xe2, !PT ;  /* 0x0000000204047812 */ /* 0x000fe200078ee203 */
[----:B------:R-:W-:Y:S01]  /*10570*/  IMAD R3, R191, 0x20, R192 ;  /* 0x00000020bf037824 */ /* 0x000fe200078e02c0 */
[----:B------:R-:W-:Y:S01]  /*10580*/  UIMAD.WIDE.U32 UR10, UR44, UR16, UR10 ;  /* 0x000000102c0a72a5 */ /* 0x000fe2000f8e000a */
[----:B------:R-:W-:Y:S01]  /*10590*/  SEL R6, RZ, 0xffffffff, P2 ;  /* 0xffffffffff067807 */ /* 0x000fe20001000000 */
[----:B------:R-:W1:Y:S01]  /*105a0*/  @P0 LDC R7, c[0x0][0xbf0] ;  /* 0x0002fc00ff070b82 */ /* 0x000e620000000800 */
[----:B------:R-:W-:Y:S01]  /*105b0*/  UIMAD UR4, UR44, UR17, UR4 ;  /* 0x000000112c0472a4 */ /* 0x000fe2000f8e0204 */
[----:B------:R-:W-:Y:S01]  /*105c0*/  VIADD R8, R3, UR42 ;  /* 0x0000002a03087c36 */ /* 0x000fe20008000000 */
[----:B------:R-:W-:Y:S01]  /*105d0*/  ULDC.64 UR12, c[0x0][0xaf0] ;  /* 0x0002bc00000c7ab9 */ /* 0x000fe20000000a00 */
[----:B------:R-:W-:Y:S01]  /*105e0*/  ISETP.GE.AND P1, PT, R188, UR15, PT ;  /* 0x0000000fbc007c0c */ /* 0x000fe2000bf26270 */
[----:B------:R-:W-:Y:S01]  /*105f0*/  UIADD3 UR11, UR11, UR4, URZ ;  /* 0x000000040b0b7290 */ /* 0x000fe2000fffe03f */
[----:B------:R-:W-:Y:S01]  /*10600*/  IMAD.SHL.U32 R9, R6, 0x4, RZ ;  /* 0x0000000406097824 */ /* 0x000fe200078e00ff */
[----:B------:R-:W-:Y:S01]  /*10610*/  UIMAD UR4, UR14, UR12, URZ ;  /* 0x0000000c0e0472a4 */ /* 0x000fe2000f8e023f */
[----:B------:R-:W-:Y:S01]  /*10620*/  SEL R10, RZ, 0xffffffff, P1 ;  /* 0xffffffffff0a7807 */ /* 0x000fe20000800000 */
[----:B------:R-:W-:Y:S01]  /*10630*/  IMAD.MOV.U32 R3, RZ, RZ, R8 ;  /* 0x000000ffff037224 */ /* 0x000fe200078e0008 */
[----:B------:R-:W-:Y:S01]  /*10640*/  ISETP.GE.AND P2, PT, R194, UR15, PT ;  /* 0x0000000fc2007c0c */ /* 0x000fe2000bf46270 */
[----:B------:R-:W-:Y:S01]  /*10650*/  UIMAD UR4, UR8, UR13, UR4 ;  /* 0x0000000d080472a4 */ /* 0x000fe2000f8e0204 */
[----:B------:R-:W-:Y:S01]  /*10660*/  LOP3.LUT R9, R9, 0x4, R4, 0xe2, !PT ;  /* 0x0000000409097812 */ /* 0x000fe200078ee204 */
[----:B------:R-:W-:Y:S01]  /*10670*/  UIMAD.WIDE.U32 UR8, UR8, UR12, UR10 ;  /* 0x0000000c080872a5 */ /* 0x000fe2000f8e000a */
[----:B------:R-:W-:Y:S01]  /*10680*/  IMAD.SHL.U32 R10, R10, 0x8, RZ ;  /* 0x000000080a0a7824 */ /* 0x000fe200078e00ff */
[----:B------:R-:W-:Y:S01]  /*10690*/  SEL R0, RZ, 0x80, P2 ;  /* 0x00000080ff007807 */ /* 0x000fe20001000000 */
[----:B0-----:R-:W-:Y:S01]  /*106a0*/  @P0 IMAD.HI.U32 R6, R8, R5, RZ ;  /* 0x0000000508060227 */ /* 0x001fe200078e00ff */
[----:B------:R-:W-:Y:S01]  /*106b0*/  UIADD3 UR4, UR9, UR4, URZ ;  /* 0x0000000409047290 */ /* 0x000fe2000fffe03f */
[----:B------:R-:W-:Y:S01]  /*106c0*/  BSSY B1, `(.L_x_5666) ;  /* 0x0000047000017945 */ /* 0x000fe20003800000 */
[----:B------:R-:W-:Y:S01]  /*106d0*/  LOP3.LUT R10, R10, 0x8, R9, 0xe2, !PT ;  /* 0x000000080a0a7812 */ /* 0x000fe200078ee209 */
[----:B------:R-:W-:-:S02]  /*106e0*/  IMAD.U32 R4, RZ, RZ, UR8 ;  /* 0x00000008ff047e24 */ /* 0x000fc4000f8e00ff */
[----:B------:R-:W-:Y:S01]  /*106f0*/  IMAD.U32 R5, RZ, RZ, UR9 ;  /* 0x00000009ff057e24 */ /* 0x000fe2000f8e00ff */
[----:B------:R-:W-:Y:S01]  /*10700*/  ULDC.64 UR8, c[0x0][0xae0] ;  /* 0x0002b80000087ab9 */ /* 0x000fe20000000a00 */
[----:B-1----:R-:W-:Y:S01]  /*10710*/  @P0 SHF.R.U32.HI R3, RZ, R7, R6 ;  /* 0x00000007ff030219 */ /* 0x002fe20000011606 */
[----:B------:R-:W-:Y:S01]  /*10720*/  IMAD.U32 R5, RZ, RZ, UR4 ;  /* 0x00000004ff057e24 */ /* 0x000fe2000f8e00ff */
[----:B------:R-:W-:Y:S01]  /*10730*/  ISETP.GE.AND P0, PT, R187, UR15, PT ;  /* 0x0000000fbb007c0c */ /* 0x000fe2000bf06270 */
[----:B------:R-:W-:Y:S01]  /*10740*/  VIADD R26, R192, UR42 ;  /* 0x0000002ac01a7c36 */ /* 0x000fe20008000000 */
        /* <DEDUP_REMOVED lines=16> */
[----:B------:R-:W-:-:S04]  /*10850*/  IMAD.WIDE.U32 R4, R7, UR8, R4 ;  /* 0x0000000807047c25 */ /* 0x000fc8000f8e0004 */
[----:B------:R-:W-:Y:S01]  /*10860*/  IMAD R3, R7, UR9, R6 ;  /* 0x0000000907037c24 */ /* 0x000fe2000f8e0206 */
[----:B------:R-:W-:Y:S01]  /*10870*/  SEL R7, RZ, 0x40, P0 ;  /* 0x00000040ff077807 */ /* 0x000fe20000000000 */
[----:B------:R-:W-:Y:S01]  /*10880*/  ULDC.64 UR8, c[0x0][0xa80] ;  /* 0x0002a00000087ab9 */ /* 0x000fe20000000a00 */
[----:B------:R-:W-:Y:S01]  /*10890*/  ISETP.GE.AND P0, PT, R26, R25, PT ;  /* 0x000000191a00720c */ /* 0x000fe20003f06270 */
[----:B------:R-:W-:Y:S01]  /*108a0*/  IMAD.SHL.U32 R13, R8, 0x20, RZ ;  /* 0x00000020080d7824 */ /* 0x000fe200078e00ff */
[----:B------:R-:W-:Y:S01]  /*108b0*/  LEA R20, P1, R4, UR8, 0x1 ;  /* 0x0000000804147c11 */ /* 0x000fe2000f8208ff */
[----:B------:R-:W-:-:S03]  /*108c0*/  IMAD.IADD R3, R5, 0x1, R3 ;  /* 0x0000000105037824 */ /* 0x000fc600078e0203 */
[----:B------:R-:W-:Y:S01]  /*108d0*/  LOP3.LUT R10, R13, 0x20, R10, 0xe2, !PT ;  /* 0x000000200d0a7812 */ /* 0x000fe200078ee20a */
[----:B------:R0:W1:Y:S01]  /*108e0*/  SHFL.IDX PT, R6, R20, RZ, 0x181f ;  /* 0x00181fff14067589 */ /* 0x00006200000e0000 */
[----:B------:R-:W-:Y:S02]  /*108f0*/  LEA.HI.X R3, R4, UR9, R3, 0x1, P1 ;  /* 0x0000000904037c11 */ /* 0x000fe400088f0c03 */
[----:B--2-4-:R-:W-:-:S03]  /*10900*/  LOP3.LUT R21, R10, R7, RZ, 0xfc, !PT ;  /* 0x000000070a157212 */ /* 0x014fc600078efcff */
        /* <DEDUP_REMOVED lines=34> */
.L_x_5667:
[----:B------:R-:W-:Y:S05]  /*10b30*/  BSYNC B1 ;  /* 0x0000000000017941 */ /* 0x000fea0003800000 */
.L_x_5666:
        /* <DEDUP_REMOVED lines=36> */
.L_x_5662:
[----:B------:R-:W-:Y:S05]  /*10d80*/  BSYNC B0 ;  /* 0x0000000000007941 */ /* 0x000fea0003800000 */
.L_x_5656:
[----:B------:R-:W-:Y:S02]  /*10d90*/  ULDC UR4, c[0x0][0xc3c] ;  /* 0x00030f0000047ab9 */ /* 0x000fe40000000800 */
[----:B------:R-:W-:-:S06]  /*10da0*/  UISETP.GE.AND UP0, UPT, UR6, UR4, UPT ;  /* 0x000000040600728c */ /* 0x000fcc000bf06270 */
[----:B------:R-:W-:-:S13]  /*10db0*/  PLOP3.LUT P0, PT, PT, PT, UP0, 0x80, 0x0 ;  /* 0x000000000000781c */ /* 0x000fda0003f0f008 */
[----:B------:R-:W-:Y:S05]  /*10dc0*/  @!P0 BRA `(.L_x_5668) ;  /* 0xffffff00009c8947 */ /* 0x000fea000383ffff */
[----:B------:R-:W-:Y:S05]  /*10dd0*/  EXIT ;  /* 0x000000000000794d */ /* 0x000fea0003800000 */
.L_x_5559:
        /* <DEDUP_REMOVED lines=18> */
.L_x_5669:
        /* <DEDUP_REMOVED lines=41> */
.L_x_5675:
        /* <DEDUP_REMOVED lines=12> */
.L_x_5674:
[----:B------:R-:W-:Y:S05]  /*11250*/  BSYNC B0 ;  /* 0x0000000000007941 */ /* 0x000fea0003800000 */
.L_x_5673:
        /* <DEDUP_REMOVED lines=21> */
.L_x_5671:
        /* <DEDUP_REMOVED lines=20> */
.L_x_5676:
        /* <DEDUP_REMOVED lines=26> */
[----:B------:R-:W-:-:S04]  /*11690*/  VIADDMNMX R10, R3, UR5, R10, PT ;  /* 0x00000005030a7c46 */ /* 0x000fc8000b80010a */
[----:B------:R-:W-:-:S04]  /*116a0*/  IABS R7, R10 ;  /* 0x0000000a00077213 */ /* 0x000fc80000000000 */
[----:B------:R-:W1:Y:S08]  /*116b0*/  I2F.RP R8, R7 ;  /* 0x0000000700087306 */ /* 0x000e700000209400 */
[----:B-1----:R-:W1:Y:S02]  /*116c0*/  MUFU.RCP R8, R8 ;  /* 0x0000000800087308 */ /* 0x002e640000001000 */
[----:B-1----:R-:W-:Y:S01]  /*116d0*/  VIADD R3, R8, 0xffffffe ;  /* 0x0ffffffe08037836 */ /* 0x002fe20000000000 */
[----:B------:R-:W-:-:S05]  /*116e0*/  IABS R8, R10 ;  /* 0x0000000a00087213 */ /* 0x000fca0000000000 */
[----:B------:R-:W1:Y:S01]  /*116f0*/  F2I.FTZ.U32.TRUNC.NTZ R3, R3 ;  /* 0x0000000300037305 */ /* 0x000e62000021f000 */
[----:B------:R-:W-:Y:S02]  /*11700*/  IMAD.MOV R8, RZ, RZ, -R8 ;  /* 0x000000ffff087224 */ /* 0x000fe400078e0a08 */
[----:B-1----:R-:W-:-:S04]  /*11710*/  IMAD.MOV R2, RZ, RZ, -R3 ;  /* 0x000000ffff027224 */ /* 0x002fc800078e0a03 */
[----:B------:R-:W-:Y:S02]  /*11720*/  IMAD R11, R2, R7, RZ ;  /* 0x00000007020b7224 */ /* 0x000fe400078e02ff */
[----:B------:R-:W-:-:S04]  /*11730*/  IMAD.MOV.U32 R2, RZ, RZ, RZ ;  /* 0x000000ffff027224 */ /* 0x000fc800078e00ff */
[----:B------:R-:W-:Y:S01]  /*11740*/  IMAD.HI.U32 R2, R3, R11, R2 ;  /* 0x0000000b03027227 */ /* 0x000fe200078e0002 */
[----:B------:R-:W-:Y:S02]  /*11750*/  IABS R11, R9 ;  /* 0x00000009000b7213 */ /* 0x000fe40000000000 */
[C---:B------:R-:W-:Y:S01]  /*11760*/  LOP3.LUT R3, R9.reuse, R10, RZ, 0x3c, !PT ;  /* 0x0000000a09037212 */ /* 0x040fe200078e3cff */
[----:B------:R-:W-:Y:S02]  /*11770*/  IMAD.IADD R9, R9, 0x1, R6 ;  /* 0x0000000109097824 */ /* 0x000fe400078e0206 */
        /* <DEDUP_REMOVED lines=16> */
.L_x_5672:
[----:B------:R-:W-:Y:S02]  /*11880*/  IMAD.MOV.U32 R17, RZ, RZ, RZ ;  /* 0x000000ffff117224 */ /* 0x000fe400078e00ff */
[----:B------:R-:W-:Y:S02]  /*11890*/  IMAD.U32 R16, RZ, RZ, UR6 ;  /* 0x00000006ff107e24 */ /* 0x000fe4000f8e00ff */
[----:B------:R-:W-:-:S07]  /*118a0*/  IMAD.MOV.U32 R18, RZ, RZ, RZ ;  /* 0x000000ffff127224 */ /* 0x000fce00078e00ff */
.L_x_5677:
[----:B------:R-:W-:-:S13]  /*118b0*/  ISETP.NE.AND P0, PT, R0, RZ, PT ;  /* 0x000000ff0000720c */ /* 0x000fda0003f05270 */
[----:B------:R-:W1:Y:S01]  /*118c0*/  @!P0 S2R R3, SR_CgaCtaId ;  /* 0x0000000000038919 */ /* 0x000e620000008800 */
[----:B------:R-:W-:-:S04]  /*118d0*/  @!P0 MOV R0, 0x400 ;  /* 0x0000040000008802 */ /* 0x000fc80000000f00 */
[----:B-1----:R-:W-:-:S05]  /*118e0*/  @!P0 LEA R0, R3, R0, 0x18 ;  /* 0x0000000003008211 */ /* 0x002fca00078ec0ff */
[----:B------:R1:W-:Y:S01]  /*118f0*/  @!P0 STS.128 [R0+0x28cd0], R16 ;  /* 0x028cd01000008388 */ /* 0x0003e20000000c00 */
[----:B------:R-:W-:Y:S06]  /*11900*/  BAR.ARV 0x5, 0x180 ;  /* 0x0146000000007b1d */ /* 0x000fec0000002000 */
.L_x_5670:
[----:B-1----:R-:W-:Y:S01]  /*11910*/  IMAD.MOV.U32 R0, RZ, RZ, 0x1 ;  /* 0x00000001ff007424 */ /* 0x002fe200078e00ff */
[----:B------:R1:W-:Y:S01]  /*11920*/  STL [R1+0x4], RZ ;  /* 0x000004ff01007387 */ /* 0x0003e20000100800 */
[----:B------:R-:W-:Y:S02]  /*11930*/  ULDC UR4, c[0x0][0xc3c] ;  /* 0x00030f0000047ab9 */ /* 0x000fe40000000800 */
[----:B--2---:R-:W-:Y:S01]  /*11940*/  ISETP.GE.AND P0, PT, R19, UR4, PT ;  /* 0x0000000413007c0c */ /* 0x004fe2000bf06270 */
[----:B------:R1:W-:Y:S04]  /*11950*/  STL [R1+0xc], R0 ;  /* 0x00000c0001007387 */ /* 0x0003e80000100800 */
[----:B------:R1:W-:Y:S08]  /*11960*/  STL [R1+0x40], RZ ;  /* 0x000040ff01007387 */ /* 0x0003f00000100800 */
[----:B-1----:R-:W-:Y:S05]  /*11970*/  @P0 BRA `(.L_x_5678) ;  /* 0x00000060009c0947 */ /* 0x002fea0003800000 */
[----:B------:R-:W1:Y:S01]  /*11980*/  S2UR UR5, SR_CgaCtaId ;  /* 0x00000000000579c3 */ /* 0x000e620000008800 */
[C---:B------:R-:W-:Y:S01]  /*11990*/  IMAD.SHL.U32 R0, R4.reuse, 0x8, RZ ;  /* 0x0000000804007824 */ /* 0x040fe200078e00ff */
[----:B------:R-:W-:Y:S01]  /*119a0*/  LOP3.LUT R5, R4, 0x7f, RZ, 0xc0, !PT ;  /* 0x0000007f04057812 */ /* 0x000fe200078ec0ff */
[----:B------:R-:W-:Y:S01]  /*119b0*/  UMOV UR4, 0x400 ;  /* 0x0000040000047882 */ /* 0x000fe20000000000 */
[----:B------:R-:W-:Y:S01]  /*119c0*/  BSSY B8, `(.L_x_5678) ;  /* 0x0000622000087945 */ /* 0x000fe20003800000 */
[----:B------:R-:W-:Y:S01]  /*119d0*/  ULDC UR37, c[0x0][0xc] ;  /* 0x0000030000257ab9 */ /* 0x000fe20000000800 */
[----:B------:R-:W-:Y:S01]  /*119e0*/  LOP3.LUT R3, R0, 0x1f8, RZ, 0xc0, !PT ;  /* 0x000001f800037812 */ /* 0x000fe200078ec0ff */
[----:B0-----:R-:W-:Y:S01]  /*119f0*/  IMAD.SHL.U32 R2, R5, 0x8, RZ ;  /* 0x0000000805027824 */ /* 0x001fe200078e00ff */
[----:B------:R-:W-:Y:S01]  /*11a00*/  SHF.R.U32.HI R5, RZ, 0x3, R5 ;  /* 0x00000003ff057819 */ /* 0x000fe20000011605 */
[----:B------:R-:W-:Y:S01]  /*11a10*/  ULDC.64 UR38, c[0x0][0x198] ;  /* 0x0000660000267ab9 */ /* 0x000fe20000000a00 */
[----:B------:R-:W-:Y:S01]  /*11a20*/  LOP3.LUT R3, R3, 0x38, R4, 0x78, !PT ;  /* 0x0000003803037812 */ /* 0x000fe200078e7804 */
[----:B------:R-:W-:-:S03]  /*11a30*/  IMAD.SHL.U32 R4, R4, 0x10, RZ ;  /* 0x0000001004047824 */ /* 0x000fc600078e00ff */
[----:B------:R-:W-:Y:S02]  /*11a40*/  LOP3.LUT R2, R3, 0x200, R2, 0xf8, !PT ;  /* 0x0000020003027812 */ /* 0x000fe400078ef802 */
[----:B------:R-:W-:Y:S01]  /*11a50*/  LOP3.LUT R0, R5, 0x70, R4, 0xf8, !PT ;  /* 0x0000007005007812 */ /* 0x000fe200078ef804 */
[----:B------:R-:W-:Y:S01]  /*11a60*/  IMAD.MOV.U32 R0, RZ, RZ, 0x1 ;  /* 0x00000001ff007424 */ /* 0x000fe200078e00ff */
[----:B-1----:R-:W-:-:S06]  /*11a70*/  ULEA UR4, UR5, UR4, 0x18 ;  /* 0x0000000405047291 */ /* 0x002fcc000f8ec03f */
[----:B------:R-:W-:-:S04]  /*11a80*/  IMAD.U32 R3, RZ, RZ, UR4 ;  /* 0x00000004ff037e24 */ /* 0x000fc8000f8e00ff */
[----:B------:R-:W-:Y:S01]  /*11a90*/  IMAD R2, R2, 0x2, R3 ;  /* 0x0000000202027824 */ /* 0x000fe200078e0203 */
[----:B------:R0:W-:Y:S04]  /*11aa0*/  STL [R1], R3 ;  /* 0x0000000301007387 */ /* 0x0001e80000100800 */
[----:B------:R0:W-:Y:S04]  /*11ab0*/  STL [R1+0x44], R2 ;  /* 0x0000440201007387 */ /* 0x0001e80000100800 */
[----:B------:R0:W-:Y:S04]  /*11ac0*/  STL [R1+0x40], RZ ;  /* 0x000040ff01007387 */ /* 0x0001e80000100800 */
[----:B------:R0:W-:Y:S04]  /*11ad0*/  STL [R1+0xc], R0 ;  /* 0x00000c0001007387 */ /* 0x0001e80000100800 */
[----:B------:R0:W-:Y:S02]  /*11ae0*/  STL [R1+0x4], RZ ;  /* 0x000004ff01007387 */ /* 0x0001e40000100800 */
.L_x_5804:
[----:B------:R-:W-:Y:S05]  /*11af0*/  YIELD ;  /* 0x0000000000007946 */ /* 0x000fea0003800000 */
[----:B------:R-:W-:Y:S01]  /*11b00*/  ULDC.64 UR4, c[0x0][0xa28] ;  /* 0x00028a0000047ab9 */ /* 0x000fe20000000a00 */
[----:B0--3--:R-:W-:Y:S01]  /*11b10*/  IMAD.MOV.U32 R0, RZ, RZ, RZ ;  /* 0x000000ffff007224 */ /* 0x009fe200078e00ff */
[----:B------:R-:W-:Y:S01]  /*11b20*/  ISETP.NE.U32.AND P0, PT, RZ, UR4, PT ;  /* 0x00000004ff007c0c */ /* 0x000fe2000bf05070 */
[----:B------:R-:W0:Y:S01]  /*11b30*/  LDC.64 R4, c[0x0][0xa00] ;  /* 0x00028000ff047b82 */ /* 0x000e220000000a00 */
[----:B-1---5:R-:W-:Y:S01]  /*11b40*/  CS2R R8, SRZ ;  /* 0x0000000000087805 */ /* 0x022fe2000001ff00 */
[----:B------:R-:W-:Y:S01]  /*11b50*/  ULDC.64 UR6, c[0x0][0xa08] ;  /* 0x0002820000067ab9 */ /* 0x000fe20000000a00 */
[----:B------:R-:W-:Y:S01]  /*11b60*/  ISETP.NE.AND.EX P0, PT, RZ, UR5, PT, P0 ;  /* 0x00000005ff007c0c */ /* 0x000fe2000bf05300 */
[----:B------:R-:W-:-:S12]  /*11b70*/  ULDC.64 UR4, c[0x0][0xa18] ;  /* 0x0002860000047ab9 */ /* 0x000fd80000000a00 */
[----:B--2---:R-:W1:Y:S02]  /*11b80*/  @P0 LDC.64 R2, c[0x0][0xa28] ;  /* 0x00028a00ff020b82 */ /* 0x004e640000000a00 */
        /* <DEDUP_REMOVED lines=11> */
[----:B------:R-:W1:Y:S08]  /*11c40*/  @P2 LDC.64 R6, c[0x0][0xa18] ;  /* 0x00028600ff062b82 */ /* 0x000e700000000a00 */
        /* <DEDUP_REMOVED lines=23> */
.L_x_5679:
[----:B-----5:R-:W-:Y:S01]  /*11dc0*/  IMAD.IADD R4, R8, 0x1, R0 ;  /* 0x0000000108047824 */ /* 0x020fe200078e0200 */
[----:B------:R-:W-:Y:S02]  /*11dd0*/  ULDC.64 UR4, c[0x0][0xa20] ;  /* 0x0002880000047ab9 */ /* 0x000fe40000000a00 */
[----:B------:R-:W-:Y:S02]  /*11de0*/  ISETP.NE.U32.AND P0, PT, RZ, UR4, PT ;  /* 0x00000004ff007c0c */ /* 0x000fe4000bf05070 */
[----:B------:R2:W-:Y:S02]  /*11df0*/  STL [R1+0x18], R4 ;  /* 0x0000180401007387 */ /* 0x0005e40000100800 */
[----:B------:R-:W-:-:S13]  /*11e00*/  ISETP.NE.AND.EX P0, PT, RZ, UR5, PT, P0 ;  /* 0x00000005ff007c0c */ /* 0x000fda000bf05300 */
[----:B--2---:R-:W-:Y:S05]  /*11e10*/  @!P0 BRA `(.L_x_5680) ;  /* 0x0000000000108947 */ /* 0x004fea0003800000 */
[----:B------:R-:W2:Y:S02]  /*11e20*/  LDC.64 R2, c[0x0][0xa20] ;  /* 0x00028800ff027b82 */ /* 0x000ea40000000a00 */
[----:B--2---:R-:W-:-:S05]  /*11e30*/  IMAD.WIDE R2, R19, 0x4, R2 ;  /* 0x0000000413027825 */ /* 0x004fca00078e0202 */
[----:B------:R2:W5:Y:S01]  /*11e40*/  LDG.E R6, desc[UR40][R2.64] ;  /* 0x0000002802067981 */ /* 0x000562000c1e1900 */
[----:B------:R-:W-:Y:S05]  /*11e50*/  BRA `(.L_x_5681) ;  /* 0x0000000000107947 */ /* 0x000fea0003800000 */
.L_x_5680:
[----:B------:R-:W-:Y:S05]  /*11e60*/  @!P1 BRA `(.L_x_5681) ;  /* 0x00000000000c9947 */ /* 0x000fea0003800000 */
[----:B------:R-:W2:Y:S04]  /*11e70*/  LDG.E R6, desc[UR40][R2.64] ;  /* 0x0000002802067981 */ /* 0x000ea8000c1e1900 */
[----:B------:R-:W2:Y:S02]  /*11e80*/  LDG.E R2, desc[UR40][R2.64+0x4] ;  /* 0x0000042802027981 */ /* 0x000ea4000c1e1900 */
[----:B--2---:R-:W-:-:S07]  /*11e90*/  IMAD.IADD R6, R2, 0x1, -R6 ;  /* 0x0000000102067824 */ /* 0x004fce00078e0a06 */
.L_x_5681:
        /* <DEDUP_REMOVED lines=28> */
.L_x_5684:
[----:B------:R-:W-:-:S13]  /*12060*/  ISETP.NE.AND P0, PT, R3, 0x1, PT ;  /* 0x000000010300780c */ /* 0x000fda0003f05270 */
[----:B------:R-:W2:Y:S02]  /*12070*/  @P0 LDC.64 R4, c[0x0][0x9e8] ;  /* 0x00027a00ff040b82 */ /* 0x000ea40000000a00 */
[----:B--2---:R-:W-:-:S05]  /*12080*/  @P0 IMAD.HI.U32 R4, R7, R4, RZ ;  /* 0x0000000407040227 */ /* 0x004fca00078e00ff */
[----:B------:R-:W-:-:S07]  /*12090*/  @P0 SHF.R.U32.HI R7, RZ, R5, R4 ;  /* 0x00000005ff070219 */ /* 0x000fce0000011604 */
.L_x_5685:
[----:B------:R-:W-:Y:S05]  /*120a0*/  BSYNC B0 ;  /* 0x0000000000007941 */ /* 0x000fea0003800000 */
.L_x_5683:
[----:B------:R-:W-:-:S05]  /*120b0*/  IMAD R7, R7, R3, R3 ;  /* 0x0000000307077224 */ /* 0x000fca00078e0203 */
[----:B------:R-:W-:-:S07]  /*120c0*/  VIMNMX R2, R2, R7, PT ;  /* 0x0000000702027248 */ /* 0x000fce0003fe0100 */
.L_x_5682:
[----:B------:R-:W2:Y:S01]  /*120d0*/  @P1 LDC R5, c[0x0][0x44c] ;  /* 0x00011300ff051b82 */ /* 0x000ea20000000800 */
[----:B------:R-:W-:Y:S01]  /*120e0*/  IMAD.MOV.U32 R6, RZ, RZ, R8 ;  /* 0x000000ffff067224 */ /* 0x000fe200078e0008 */
[----:B------:R-:W-:-:S06]  /*120f0*/  ULDC UR4, c[0x0][0x9dc] ;  /* 0x0002770000047ab9 */ /* 0x000fcc0000000800 */
[----:B------:R-:W3:Y:S01]  /*12100*/  @P1 LDC R4, c[0x0][0x450] ;  /* 0x00011400ff041b82 */ /* 0x000ee20000000800 */
[----:B--2---:R-:W-:-:S05]  /*12110*/  @P1 IMAD.HI.U32 R5, R8, R5, RZ ;  /* 0x0000000508051227 */ /* 0x004fca00078e00ff */
[----:B---3--:R-:W-:Y:S01]  /*12120*/  @P1 SHF.R.U32.HI R6, RZ, R4, R5 ;  /* 0x00000004ff061219 */ /* 0x008fe20000011605 */
[----:B------:R-:W-:-:S03]  /*12130*/  VIADD R4, R2, 0x3f ;  /* 0x0000003f02047836 */ /* 0x000fc60000000000 */
[----:B------:R-:W-:Y:S01]  /*12140*/  IADD3 R2, R6, R0, -R9 ;  /* 0x0000000006027210 */ /* 0x000fe20007ffe809 */
[----:B------:R-:W-:Y:S01]  /*12150*/  VIADD R0, R0, 0x3f ;  /* 0x0000003f00007836 */ /* 0x000fe20000000000 */
[----:B------:R-:W-:-:S04]  /*12160*/  SHF.R.S32.HI R5, RZ, 0x1f, R4 ;  /* 0x0000001fff057819 */ /* 0x000fc80000011404 */
[----:B------:R-:W-:Y:S02]  /*12170*/  LEA.HI R5, R5, R4, RZ, 0x6 ;  /* 0x0000000405057211 */ /* 0x000fe400078f30ff */
[----:B------:R-:W-:Y:S02]  /*12180*/  SHF.R.S32.HI R4, RZ, 0x1f, R0 ;  /* 0x0000001fff047819 */ /* 0x000fe40000011400 */
[----:B------:R-:W-:Y:S02]  /*12190*/  SHF.R.S32.HI R5, RZ, 0x6, R5 ;  /* 0x00000006ff057819 */ /* 0x000fe40000011405 */
[----:B------:R-:W-:Y:S01]  /*121a0*/  LEA.HI R4, R4, R0, RZ, 0x6 ;  /* 0x0000000004047211 */ /* 0x000fe200078f30ff */
[----:B------:R-:W-:-:S03]  /*121b0*/  VIADD R0, R2, -UR4 ;  /* 0x8000000402007c36 */ /* 0x000fc60008000000 */
[----:B------:R-:W-:-:S04]  /*121c0*/  SHF.R.S32.HI R4, RZ, 0x6, R4 ;  /* 0x00000006ff047819 */ /* 0x000fc80000011404 */
[----:B------:R-:W-:-:S05]  /*121d0*/  VIMNMX R7, R4, R5, PT ;  /* 0x0000000504077248 */ /* 0x000fca0003fe0100 */
        /* <DEDUP_REMOVED lines=12> */
.L_x_5688:
[----:B------:R-:W-:-:S13]  /*122a0*/  ISETP.NE.AND P0, PT, R3, 0x1, PT ;  /* 0x000000010300780c */ /* 0x000fda0003f05270 */
[----:B------:R-:W3:Y:S02]  /*122b0*/  @P0 LDC.64 R4, c[0x0][0x9e8] ;  /* 0x00027a00ff040b82 */ /* 0x000ee40000000a00 */
[----:B---3--:R-:W-:-:S05]  /*122c0*/  @P0 IMAD.HI.U32 R4, R2, R4, RZ ;  /* 0x0000000402040227 */ /* 0x008fca00078e00ff */
[----:B------:R-:W-:-:S07]  /*122d0*/  @P0 SHF.R.U32.HI R2, RZ, R5, R4 ;  /* 0x00000005ff020219 */ /* 0x000fce0000011604 */
.L_x_5689:
[----:B------:R-:W-:Y:S05]  /*122e0*/  BSYNC B0 ;  /* 0x0000000000007941 */ /* 0x000fea0003800000 */
.L_x_5687:
[----:B------:R-:W-:-:S05]  /*122f0*/  IMAD R2, R2, R3, RZ ;  /* 0x0000000302027224 */ /* 0x000fca00078e02ff */
[----:B------:R-:W-:-:S07]  /*12300*/  VIMNMX R0, R0, R2, !PT ;  /* 0x0000000200007248 */ /* 0x000fce0007fe0100 */
.L_x_5686:
[----:B------:R-:W-:Y:S01]  /*12310*/  SHF.R.S32.HI R2, RZ, 0x1f, R0 ;  /* 0x0000001fff027819 */ /* 0x000fe20000011400 */
[----:B------:R-:W-:Y:S03]  /*12320*/  BSSY B7, `(.L_x_5690) ;  /* 0x00004c6000077945 */ /* 0x000fe60003800000 */
[----:B------:R-:W-:-:S04]  /*12330*/  LEA.HI R2, R2, R0, RZ, 0x6 ;  /* 0x0000000002027211 */ /* 0x000fc800078f30ff */
[----:B------:R-:W-:-:S04]  /*12340*/  SHF.R.S32.HI R2, RZ, 0x6, R2 ;  /* 0x00000006ff027819 */ /* 0x000fc80000011402 */
        /* <DEDUP_REMOVED lines=11> */
[----:B------:R-:W3:Y:S02]  /*12400*/  FLO.U32 R0, UR4 ;  /* 0x0000000400007d00 */ /* 0x000ee400080e0000 */
        /* <DEDUP_REMOVED lines=9> */
.L_x_5691:
        /* <DEDUP_REMOVED lines=21> */
.L_x_5694:
[----:B------:R-:W-:Y:S05]  /*125f0*/  BSYNC B6 ;  /* 0x0000000000067941 */ /* 0x000fea0003800000 */
.L_x_5693:
        /* <DEDUP_REMOVED lines=20> */
.L_x_5697:
        /* <DEDUP_REMOVED lines=15> */
.L_x_5696:
[----:B------:R-:W-:Y:S05]  /*12830*/  BSYNC B6 ;  /* 0x0000000000067941 */ /* 0x000fea0003800000 */
.L_x_5695:
[----:B------:R-:W-:Y:S01]  /*12840*/  ULDC.64 UR4, c[0x0][0x9f8] ;  /* 0x00027e0000047ab9 */ /* 0x000fe20000000a00 */
[----:B------:R-:W3:Y:S01]  /*12850*/  LDL R17, [R1+0x20] ;  /* 0x0000200001117983 */ /* 0x000ee20000100800 */
[----:B------:R-:W-:Y:S01]  /*12860*/  ISETP.NE.U32.AND P0, PT, RZ, UR4, PT ;  /* 0x00000004ff007c0c */ /* 0x000fe2000bf05070 */
[----:B--2---:R-:W-:-:S03]  /*12870*/  IMAD.MOV.U32 R7, RZ, RZ, R19 ;  /* 0x000000ffff077224 */ /* 0x004fc600078e0013 */
        /* <DEDUP_REMOVED lines=19> */
.L_x_5821:
        /* <DEDUP_REMOVED lines=11> */
.L_x_5824:
[----:B------:R-:W-:Y:S05]  /*12a60*/  @!P6 BRA `(.L_x_5699) ;  /* 0x00000004000ce947 */ /* 0x000fea0003800000 */
[----:B------:R-:W-:-:S04]  /*12a70*/  ISETP.NE.U32.AND P0, PT, R2, RZ, PT ;  /* 0x000000ff0200720c */ /* 0x000fc80003f05070 */
[----:B------:R-:W-:-:S13]  /*12a80*/  ISETP.NE.AND.EX P0, PT, R3, RZ, PT, P0 ;  /* 0x000000ff0300720c */ /* 0x000fda0003f05300 */
[----:B------:R-:W-:Y:S05]  /*12a90*/  @!P0 BRA `(.L_x_5701) ;  /* 0x0000000000508947 */ /* 0x000fea0003800000 */
[----:B------:R-:W3:Y:S01]  /*12aa0*/  LDC R6, c[0x0][0x43c] ;  /* 0x00010f00ff067b82 */ /* 0x000ee20000000800 */
[----:B01----:R-:W-:Y:S01]  /*12ab0*/  IMAD.MOV.U32 R9, RZ, RZ, R0 ;  /* 0x000000ffff097224 */ /* 0x003fe200078e0000 */
[----:B------:R-:W-:-:S03]  /*12ac0*/  ULDC.64 UR4, c[0x0][0x428] ;  /* 0x00010a0000047ab9 */ /* 0x000fc60000000a00 */
        /* <DEDUP_REMOVED lines=17> */
.L_x_5701:
[----:B--2---:R-:W2:Y:S04]  /*12be0*/  LDL R7, [R1] ;  /* 0x0000000001077983 */ /* 0x004ea80000100800 */
[----:B----4-:R-:W2:Y:S04]  /*12bf0*/  LDL R0, [R1+0x4] ;  /* 0x0000040001007983 */ /* 0x010ea80000100800 */
[----:B---3--:R-:W3:Y:S01]  /*12c00*/  LDL R2, [R1+0xc] ;  /* 0x00000c0001027983 */ /* 0x008ee20000100800 */
[----:B--2---:R-:W-:Y:S01]  /*12c10*/  IMAD R0, R0, 0x8, R7 ;  /* 0x0000000800007824 */ /* 0x004fe200078e0207 */
[----:B---3--:R-:W-:-:S04]  /*12c20*/  SHF.L.U32 R2, R2, 0x1f, RZ ;  /* 0x0000001f02027819 */ /* 0x008fc800000006ff */
[----:B------:R-:W2:Y:S02]  /*12c30*/  SYNCS.PHASECHK.TRANS64.TRYWAIT P0, [R0+URZ+0x28c40], R2 ;  /* 0x028c4002000075a7 */ /* 0x000ea4000800017f */
[----:B--2---:R-:W-:Y:S05]  /*12c40*/  @!P0 BRA `(.L_x_5702) ;  /* 0x0000005800248947 */ /* 0x004fea0003800000 */
.L_x_5825:
        /* <DEDUP_REMOVED lines=11> */
.L_x_5703:
[----:B------:R-:W3:Y:S04]  /*12d00*/  LDL R5, [R1] ;  /* 0x0000000001057983 */ /* 0x000ee80000100800 */
[----:B------:R-:W3:Y:S04]  /*12d10*/  LDL R4, [R1+0x4] ;  /* 0x0000040001047983 */ /* 0x000ee80000100800 */
[----:B------:R-:W4:Y:S04]  /*12d20*/  LDL R6, [R1+0x24] ;  /* 0x0000240001067983 */ /* 0x000f280000100800 */
[----:B------:R-:W4:Y:S04]  /*12d30*/  LDL R3, [R1+0x18] ;  /* 0x0000180001037983 */ /* 0x000f280000100800 */
[----:B--2---:R-:W2:Y:S01]  /*12d40*/  LDL.LU R2, [R1+0x10] ;  /* 0x0000100001027983 */ /* 0x004ea20000300800 */
[----:B------:R-:W-:-:S02]  /*12d50*/  R2UR UR9, R0 ;  /* 0x00000000000972ca */ /* 0x000fc400000e0000 */
[----:B------:R-:W-:Y:S01]  /*12d60*/  PLOP3.LUT P0, PT, PT, PT, PT, 0x80, 0x0 ;  /* 0x000000000000781c */ /* 0x000fe20003f0f070 */
[----:B------:R-:W-:Y:S01]  /*12d70*/  UIADD3 UR6, UP0, UR38, 0x370, URZ ;  /* 0x0000037026067890 */ /* 0x000fe2000ff1e03f */
[----:B------:R-:W-:Y:S02]  /*12d80*/  R2UR UR12, R18 ;  /* 0x00000000120c72ca */ /* 0x000fe400000e0000 */
[----:B-----5:R-:W-:Y:S01]  /*12d90*/  R2UR UR13, R17 ;  /* 0x00000000110d72ca */ /* 0x020fe200000e0000 */
[----:B------:R-:W-:-:S06]  /*12da0*/  UIADD3.X UR7, URZ, UR39, URZ, UP0, !UPT ;  /* 0x000000273f077290 */ /* 0x000fcc00087fe43f */
[----:B------:R-:W-:Y:S01]  /*12db0*/  UIADD3 UR9, UR9, 0x28c30, URZ ;  /* 0x00028c3009097890 */ /* 0x000fe2000fffe03f */
[----:B------:R-:W-:Y:S01]  /*12dc0*/  UMOV UR5, 0x14f00000 ;  /* 0x14f0000000057882 */ /* 0x000fe20000000000 */
[----:B------:R-:W-:Y:S01]  /*12dd0*/  UMOV UR10, URZ ;  /* 0x0000003f000a7c82 */ /* 0x000fe20008000000 */
[----:B---3--:R-:W-:Y:S01]  /*12de0*/  IMAD R0, R4, 0x2000, R5 ;  /* 0x0000200004007824 */ /* 0x008fe200078e0205 */
[----:B----4-:R-:W-:-:S04]  /*12df0*/  R2UR UR11, R6 ;  /* 0x00000000060b72ca */ /* 0x010fc800000e0000 */
[----:B------:R-:W-:Y:S02]  /*12e00*/  R2UR UR8, R0 ;  /* 0x00000000000872ca */ /* 0x000fe400000e0000 */
[----:B------:R-:W-:Y:S02]  /*12e10*/  R2UR UR4, R3 ;  /* 0x00000000030472ca */ /* 0x000fe400000e0000 */
[----:B--2---:R-:W-:-:S09]  /*12e20*/  LOP3.LUT R2, R2, 0xfffffffe, RZ, 0xc0, !PT ;  /* 0xfffffffe02027812 */ /* 0x004fd200078ec0ff */
[----:B------:R-:W-:Y:S02]  /*12e30*/  UIADD3 UR8, UR8, 0x22400, URZ ;  /* 0x0002240008087890 */ /* 0x000fe4000fffe03f */
[----:B------:R-:W-:Y:S01]  /*12e40*/  ULEA UR11, UR11, UR4, 0x6 ;  /* 0x000000040b0b7291 */ /* 0x000fe2000f8e303f */
[----:B------:R-:W-:Y:S02]  /*12e50*/  @P0 LOP3.LUT R2, R2, 0x1, RZ, 0xfc, !PT ;  /* 0x0000000102020812 */ /* 0x000fe400078efcff */
[----:B------:R-:W-:-:S03]  /*12e60*/  UMOV UR4, 0x0 ;  /* 0x0000000000047882 */ /* 0x000fc60000000000 */
[----:B------:R3:W-:Y:S03]  /*12e70*/  STL [R1+0x10], R2 ;  /* 0x0000100201007387 */ /* 0x0007e60000100800 */
[----:B------:R3:W-:Y:S01]  /*12e80*/  UTMALDG.4D [UR8], [UR6], desc[UR4] ;  /* 0x00000408060075b4 */ /* 0x0007e20008019000 */
[----:B------:R-:W-:Y:S02]  /*12e90*/  NOP ;  /* 0x0000000000007918 */ /* 0x000fe40000000000 */
.L_x_5699:
[----:B----4-:R-:W4:Y:S04]  /*12ea0*/  LDL R0, [R1] ;  /* 0x0000000001007983 */ /* 0x010f280000100800 */
[----:B------:R-:W5:Y:S01]  /*12eb0*/  LDL.LU R3, [R1+0x34] ;  /* 0x0000340001037983 */ /* 0x000f620000300800 */
[----:B------:R-:W-:Y:S05]  /*12ec0*/  WARPSYNC.ALL ;  /* 0x0000000000007948 */ /* 0x000fea0003800000 */
[----:B---3--:R-:W-:Y:S01]  /*12ed0*/  ULDC.64 UR4, c[0x0][0x298] ;  /* 0x0000a60000047ab9 */ /* 0x008fe20000000a00 */
[----:B------:R-:W-:Y:S01]  /*12ee0*/  BSSY B6, `(.L_x_5704) ;  /* 0x000001c000067945 */ /* 0x000fe20003800000 */
[----:B------:R-:W-:Y:S01]  /*12ef0*/  BAR.SYNC.DEFER_BLOCKING 0x8, 0x100 ;  /* 0x0204000000007b1d */ /* 0x000fe20000010000 */
[----:B----4-:R-:W-:Y:S01]  /*12f00*/  VIADD R0, R0, 0x20400 ;  /* 0x0002040000007836 */ /* 0x010fe20000000000 */
[----:B-----5:R-:W-:Y:S01]  /*12f10*/  SHF.R.S32.HI R2, RZ, 0x1f, R3 ;  /* 0x0000001fff027819 */ /* 0x020fe20000011403 */
        /* <DEDUP_REMOVED lines=24> */
.L_x_5705:
[----:B------:R-:W-:Y:S05]  /*130a0*/  BSYNC B6 ;  /* 0x0000000000067941 */ /* 0x000fea0003800000 */
.L_x_5704:
[----:B---3--:R-:W3:Y:S01]  /*130b0*/  LDL.LU R0, [R1+0x34] ;  /* 0x0000340001007983 */ /* 0x008ee20000300800 */
[----:B--2---:R-:W2:Y:S01]  /*130c0*/  LDC R7, c[0x0][0x448] ;  /* 0x00011200ff077b82 */ /* 0x004ea20000000800 */
[----:B------:R-:W-:Y:S01]  /*130d0*/  ULDC.64 UR4, c[0x0][0x2d8] ;  /* 0x0000b60000047ab9 */ /* 0x000fe20000000a00 */
[----:B------:R-:W-:Y:S01]  /*130e0*/  ULDC UR6, c[0x0][0x2b8] ;  /* 0x0000ae0000067ab9 */ /* 0x000fe20000000800 */
[----:B------:R-:W3:Y:S04]  /*130f0*/  LDL.LU.64 R2, [R1+0x38] ;  /* 0x0000380001027983 */ /* 0x000ee80000300a00 */
[----:B------:R-:W4:Y:S04]  /*13100*/  LDL R12, [R1+0x28] ;  /* 0x00002800010c7983 */ /* 0x000f280000100800 */
[----:B01----:R0:W5:Y:S01]  /*13110*/  LDL R9, [R1+0x44] ;  /* 0x0000440001097983 */ /* 0x0031620000100800 */
[----:B------:R-:W1:Y:S01]  /*13120*/  S2R R5, SR_TID.X ;  /* 0x0000000000057919 */ /* 0x000e620000002100 */
[----:B------:R-:W0:Y:S01]  /*13130*/  S2R R8, SR_TID.X ;  /* 0x0000000000087919 */ /* 0x000e220000002100 */
[----:B-1----:R-:W-:-:S04]  /*13140*/  LOP3.LUT R5, R5, 0x7f, RZ, 0xc0, !PT ;  /* 0x0000007f05057812 */ /* 0x002fc800078ec0ff */
[----:B------:R-:W-:Y:S01]  /*13150*/  SHF.R.U32.HI R5, RZ, 0x3, R5 ;  /* 0x00000003ff057819 */ /* 0x000fe20000011605 */
[----:B0-----:R-:W-:-:S05]  /*13160*/  IMAD.SHL.U32 R8, R8, 0x10, RZ ;  /* 0x0000001008087824 */ /* 0x001fca00078e00ff */
[----:B------:R-:W-:Y:S01]  /*13170*/  LOP3.LUT R8, R5, 0x70, R8, 0xf8, !PT ;  /* 0x0000007005087812 */ /* 0x000fe200078ef808 */
[----:B------:R-:W0:Y:S02]  /*13180*/  S2R R10, SR_TID.X ;  /* 0x00000000000a7919 */ /* 0x000e240000002100 */
[----:B0-----:R-:W-:-:S05]  /*13190*/  IMAD.SHL.U32 R10, R10, 0x8, RZ ;  /* 0x000000080a0a7824 */ /* 0x001fca00078e00ff */
        /* <DEDUP_REMOVED lines=43> */
[----:B0-----:R-:W-:Y:S02]  /*13450*/  LOP3.LUT R8, R8, 0x7f, RZ, 0xc0, !PT ;  /* 0x0000007f08087812 */ /* 0x001fe400078ec0ff */
[----:B------:R-:W-:Y:S02]  /*13460*/  ISETP.GE.AND P0, PT, R10, UR6, PT ;  /* 0x000000060a007c0c */ /* 0x000fe4000bf06270 */
[----:B------:R-:W-:-:S02]  /*13470*/  LEA.HI.X R3, R2, UR5, R0, 0x1, P1 ;  /* 0x0000000502037c11 */ /* 0x000fc400088f0c00 */
[----:B------:R-:W-:Y:S01]  /*13480*/  SHF.R.U32.HI R8, RZ, 0x3, R8 ;  /* 0x00000003ff087819 */ /* 0x000fe20000011608 */
[----:B------:R-:W-:Y:S08]  /*13490*/  BRA.DIV UR4, `(.L_x_5706) ;  /* 0x0000005204247947 */ /* 0x000ff0000b800000 */
[----:B------:R-:W2:Y:S04]  /*134a0*/  LDL.LU R6, [R1+0x2c] ;  /* 0x00002c0001067983 */ /* 0x000ea80000300800 */
[----:B------:R-:W3:Y:S01]  /*134b0*/  LDL.LU R5, [R1+0x28] ;  /* 0x0000280001057983 */ /* 0x000ee20000300800 */
[----:B--2---:R-:W-:-:S03]  /*134c0*/  IMAD R0, R6, R7, RZ ;  /* 0x0000000706007224 */ /* 0x004fc600078e02ff */
[----:B------:R-:W0:Y:S01]  /*134d0*/  SHFL.IDX PT, R7, R4, RZ, 0x181f ;  /* 0x00181fff04077589 */ /* 0x000e2200000e0000 */
[----:B---3--:R-:W-:-:S03]  /*134e0*/  IMAD.IADD R2, R8, 0x1, R5 ;  /* 0x0000000108027824 */ /* 0x008fc600078e0205 */
[----:B------:R-:W1:Y:S01]  /*134f0*/  SHFL.IDX PT, R6, R3, RZ, 0x181f ;  /* 0x00181fff03067589 */ /* 0x000e6200000e0000 */
[C---:B------:R-:W-:Y:S01]  /*13500*/  VIADD R5, R2.reuse, 0x10 ;  /* 0x0000001002057836 */ /* 0x040fe20000000000 */
[----:B------:R-:W-:-:S13]  /*13510*/  ISETP.GE.AND P1, PT, R2, R0, PT ;  /* 0x000000000200720c */ /* 0x000fda0003f26270 */
[----:B0-----:R-:W-:-:S05]  /*13520*/  @!P1 LEA R7, P2, R10, R7, 0x1 ;  /* 0x000000070a079211 */ /* 0x001fca00078408ff */
[----:B-1----:R-:W-:-:S05]  /*13530*/  @!P1 IMAD.X R6, RZ, RZ, R6, P2 ;  /* 0x000000ffff069224 */ /* 0x002fca00010e0606 */
[----:B------:R-:W-:-:S04]  /*13540*/  @!P1 LOP3.LUT R7, R7, R6, RZ, 0x3c, !PT ;  /* 0x0000000607079212 */ /* 0x000fc800078e3cff */
[----:B------:R-:W-:-:S04]  /*13550*/  @!P1 LOP3.LUT R6, R7, R6, RZ, 0x3c, !PT ;  /* 0x0000000607069212 */ /* 0x000fc800078e3cff */
[----:B------:R-:W-:-:S05]  /*13560*/  @!P1 LOP3.LUT R7, R7, R6, RZ, 0x3c, !PT ;  /* 0x0000000607079212 */ /* 0x000fca00078e3cff */
[----:B------:R-:W-:Y:S01]  /*13570*/  @!PT LDS RZ, [RZ] ;  /* 0x00000000fffff984 */ /* 0x000fe20000000800 */
[----:B-----5:R0:W-:Y:S01]  /*13580*/  @!P1 LDGSTS.E.BYPASS.LTC128B.128 [R9+0x20400], desc[UR40][R6.64], !P0 ;  /* 0x2040000006099fae */ /* 0x0201e2000c101d68 */
        /* <DEDUP_REMOVED lines=8> */
[----:B------:R0:W-:Y:S02]  /*13610*/  @!P1 LDGSTS.E.BYPASS.LTC128B.128 [R9+0x20c00], desc[UR40][R6.64], !P0 ;  /* 0x20c0000006099fae */ /* 0x0001e4000c101d68 */
[----:B------:R-:W-:Y:S02]  /*13620*/  ISETP.GE.AND P1, PT, R5, R0, PT ;  /* 0x000000000500720c */ /* 0x000fe40003f26270 */
[----:B------:R-:W1:Y:S04]  /*13630*/  SHFL.IDX PT, R5, R4, 0x2, 0x181f ;  /* 0x00581f0004057f89 */ /* 0x000e6800000e0000 */
[----:B------:R-:W-:Y:S04]  /*13640*/  SHFL.IDX PT, R4, R4, 0x3, 0x181f ;  /* 0x00781f0004047f89 */ /* 0x000fe800000e0000 */
[----:B0-----:R-:W0:Y:S04]  /*13650*/  SHFL.IDX PT, R6, R3, 0x2, 0x181f ;  /* 0x00581f0003067f89 */ /* 0x001e2800000e0000 */
[----:B------:R-:W2:Y:S01]  /*13660*/  SHFL.IDX PT, R3, R3, 0x3, 0x181f ;  /* 0x00781f0003037f89 */ /* 0x000ea200000e0000 */
[----:B-1----:R-:W-:-:S05]  /*13670*/  @!P1 LEA R5, P2, R10, R5, 0x1 ;  /* 0x000000050a059211 */ /* 0x002fca00078408ff */
[----:B0-----:R-:W-:-:S04]  /*13680*/  @!P1 IMAD.X R6, RZ, RZ, R6, P2 ;  /* 0x000000ffff069224 */ /* 0x001fc800010e0606 */
[----:B------:R-:W-:Y:S02]  /*13690*/  @!P1 IMAD.MOV.U32 R7, RZ, RZ, R6 ;  /* 0x000000ffff079224 */ /* 0x000fe400078e0006 */
[----:B------:R-:W-:-:S05]  /*136a0*/  @!P1 IMAD.MOV.U32 R6, RZ, RZ, R5 ;  /* 0x000000ffff069224 */ /* 0x000fca00078e0005 */
[----:B--2---:R0:W-:Y:S02]  /*136b0*/  @!P1 LDGSTS.E.BYPASS.LTC128B.128 [R9+0x21400], desc[UR40][R6.64], !P0 ;  /* 0x2140000006099fae */ /* 0x0041e4000c101d68 */
.L_x_5834:
[----:B------:R1:W5:Y:S01]  /*136c0*/  LDL R8, [R1] ;  /* 0x0000000001087983 */ /* 0x0003620000100800 */
        /* <DEDUP_REMOVED lines=10> */
.L_x_5707:
[----:B-1----:R-:W2:Y:S01]  /*13770*/  LDL R2, [R1] ;  /* 0x0000000001027983 */ /* 0x002ea20000100800 */
        /* <DEDUP_REMOVED lines=17> */
[----:B-12---:R-:W-:Y:S05]  /*13890*/  @!P0 BRA `(.L_x_5709) ;  /* 0x0000005000688947 */ /* 0x006fea0003800000 */
.L_x_5835:
[----:B------:R-:W-:Y:S05]  /*138a0*/  BSYNC B0 ;  /* 0x0000000000007941 */ /* 0x000fea0003800000 */
.L_x_5708:
[----:B-1----:R-:W2:Y:S01]  /*138b0*/  LDL R2, [R1+0x10] ;  /* 0x0000100001027983 */ /* 0x002ea20000100800 */
[----:B------:R-:W-:Y:S01]  /*138c0*/  BSSY B0, `(.L_x_5710) ;  /* 0x000009a000007945 */ /* 0x000fe20003800000 */
[----:B--2---:R-:W-:-:S13]  /*138d0*/  LOP3.LUT P0, RZ, R2, 0x1, RZ, 0xc0, !PT ;  /* 0x0000000102ff7812 */ /* 0x004fda000780c0ff */
[----:B------:R-:W-:Y:S05]  /*138e0*/  @!P0 BRA `(.L_x_5711) ;  /* 0x00000008005c8947 */ /* 0x000fea0003800000 */
[----:B------:R-:W2:Y:S04]  /*138f0*/  LDL R5, [R1] ;  /* 0x0000000001057983 */ /* 0x000ea80000100800 */
        /* <DEDUP_REMOVED lines=10> */
.L_x_5836:
[----:B------:R-:W-:Y:S05]  /*139a0*/  BSYNC B1 ;  /* 0x0000000000017941 */ /* 0x000fea0003800000 */
.L_x_5712:
[----:B------:R-:W-:Y:S04]  /*139b0*/  BSSY B1, `(.L_x_5714) ;  /* 0x0000009000017945 */ /* 0x000fe80003800000 */
        /* <DEDUP_REMOVED lines=8> */
.L_x_5715:
[----:B------:R-:W-:Y:S05]  /*13a40*/  BSYNC B1 ;  /* 0x0000000000017941 */ /* 0x000fea0003800000 */
.L_x_5714:
[----:B------:R-:W2:Y:S04]  /*13a50*/  LDL R5, [R1+0x18] ;  /* 0x0000180001057983 */ /* 0x000ea80000100800 */
[----:B------:R-:W2:Y:S04]  /*13a60*/  LDL.LU R3, [R1+0x24] ;  /* 0x0000240001037983 */ /* 0x000ea80000300800 */
[----:B------:R-:W3:Y:S04]  /*13a70*/  LDL R4, [R1] ;  /* 0x0000000001047983 */ /* 0x000ee80000100800 */
[----:B-1----:R-:W3:Y:S01]  /*13a80*/  LDL R2, [R1+0x4] ;  /* 0x0000040001027983 */ /* 0x002ee20000100800 */
        /* <DEDUP_REMOVED lines=10> */
.L_x_5716:
        /* <DEDUP_REMOVED lines=15> */
.L_x_5717:
        /* <DEDUP_REMOVED lines=15> */
.L_x_5718:
        /* <DEDUP_REMOVED lines=15> */
.L_x_5719:
        /* <DEDUP_REMOVED lines=15> */
.L_x_5720:
        /* <DEDUP_REMOVED lines=15> */
.L_x_5721:
        /* <DEDUP_REMOVED lines=15> */
.L_x_5722:
        /* <DEDUP_REMOVED lines=15> */
.L_x_5723:
        /* <DEDUP_REMOVED lines=10> */
.L_x_5711:
[----:B------:R-:W-:Y:S05]  /*14260*/  BSYNC B0 ;  /* 0x0000000000007941 */ /* 0x000fea0003800000 */
.L_x_5710:
[----:B------:R-:W2:Y:S04]  /*14270*/  LDL R4, [R1+0x20] ;  /* 0x0000200001047983 */ /* 0x000ea80000100800 */
[----:B------:R-:W3:Y:S01]  /*14280*/  LDL R5, [R1+0x1c] ;  /* 0x00001c0001057983 */ /* 0x000ee20000100800 */
[----:B------:R-:W-:Y:S01]  /*14290*/  BSSY B0, `(.L_x_5724) ;  /* 0x00002b3000007945 */ /* 0x000fe20003800000 */
[----:B--2---:R-:W-:-:S05]  /*142a0*/  VIADD R0, R4, 0xfffffffe ;  /* 0xfffffffe04007836 */ /* 0x004fca0000000000 */
[----:B---3--:R-:W-:-:S13]  /*142b0*/  ISETP.GE.AND P0, PT, R0, R5, PT ;  /* 0x000000050000720c */ /* 0x008fda0003f06270 */
[----:B------:R-:W-:Y:S05]  /*142c0*/  @!P0 BRA `(.L_x_5725) ;  /* 0x0000002800bc8947 */ /* 0x000fea0003800000 */
[----:B------:R-:W-:Y:S01]  /*142d0*/  IMAD.MOV R2, RZ, RZ, -R4 ;  /* 0x000000ffff027224 */ /* 0x000fe200078e0a04 */
[----:B0-----:R-:W-:Y:S01]  /*142e0*/  LOP3.LUT R6, RZ, R5, RZ, 0x33, !PT ;  /* 0x00000005ff067212 */ /* 0x001fe200078e33ff */
[----:B------:R-:W-:Y:S03]  /*142f0*/  BSSY B2, `(.L_x_5726) ;  /* 0x00000e7000027945 */ /* 0x000fe60003800000 */
[----:B------:R-:W-:-:S05]  /*14300*/  VIADDMNMX R6, R2, 0x1, R6, !PT ;  /* 0x0000000102067846 */ /* 0x000fca0007800106 */
[----:B------:R-:W-:-:S05]  /*14310*/  IMAD.IADD R2, R4, 0x1, R6 ;  /* 0x0000000104027824 */ /* 0x000fca00078e0206 */
[----:B------:R-:W-:-:S04]  /*14320*/  LOP3.LUT R2, R2, 0x1, RZ, 0xc0, !PT ;  /* 0x0000000102027812 */ /* 0x000fc800078ec0ff */
[----:B------:R-:W-:-:S13]  /*14330*/  ISETP.NE.U32.AND P0, PT, R2, 0x1, PT ;  /* 0x000000010200780c */ /* 0x000fda0003f05070 */
        /* <DEDUP_REMOVED lines=37> */
.L_x_5730:
[----:B------:R-:W2:Y:S01]  /*14590*/  LDL R2, [R1] ;  /* 0x0000000001027983 */ /* 0x000ea20000100800 */
[----:B------:R-:W-:Y:S01]  /*145a0*/  BSSY B3, `(.L_x_5731) ;  /* 0x0000008000037945 */ /* 0x000fe20003800000 */
[----:B-1----:R-:W1:Y:S02]  /*145b0*/  S2R R4, SR_TID.X ;  /* 0x0000000000047919 */ /* 0x002e640000002100 */
[----:B-1----:R-:W-:-:S04]  /*145c0*/  LOP3.LUT R4, R4, 0x7f, RZ, 0xc0, !PT ;  /* 0x0000007f04047812 */ /* 0x002fc800078ec0ff */
[----:B------:R-:W-:Y:S01]  /*145d0*/  ISETP.NE.AND P1, PT, R4, RZ, PT ;  /* 0x000000ff0400720c */ /* 0x000fe20003f25270 */
[----:B--2---:R-:W-:Y:S01]  /*145e0*/  IMAD R3, R8, 0x8, R2 ;  /* 0x0000000808037824 */ /* 0x004fe200078e0202 */
[----:B------:R-:W-:-:S04]  /*145f0*/  SHF.L.U32 R2, R7, 0x1f, RZ ;  /* 0x0000001f07027819 */ /* 0x000fc800000006ff */
[----:B------:R-:W1:Y:S02]  /*14600*/  SYNCS.PHASECHK.TRANS64.TRYWAIT P0, [R3+URZ+0x28c40], R2 ;  /* 0x028c4002030075a7 */ /* 0x000e64000800017f */
[----:B-1----:R-:W-:Y:S05]  /*14610*/  @!P0 BRA `(.L_x_5732) ;  /* 0x0000004400348947 */ /* 0x002fea0003800000 */
.L_x_5837:
[----:B------:R-:W-:Y:S05]  /*14620*/  BSYNC B3 ;  /* 0x0000000000037941 */ /* 0x000fea0003800000 */
.L_x_5731:
        /* <DEDUP_REMOVED lines=9> */
.L_x_5734:
[----:B------:R-:W-:Y:S05]  /*146c0*/  BSYNC B3 ;  /* 0x0000000000037941 */ /* 0x000fea0003800000 */
.L_x_5733:
[----:B0-----:R-:W2:Y:S04]  /*146d0*/  LDL R8, [R1] ;  /* 0x0000000001087983 */ /* 0x001ea80000100800 */
        /* <DEDUP_REMOVED lines=13> */
.L_x_5735:
        /* <DEDUP_REMOVED lines=13> */
.L_x_5838:
[----:B------:R-:W-:Y:S05]  /*14880*/  BSYNC B3 ;  /* 0x0000000000037941 */ /* 0x000fea0003800000 */
.L_x_5736:
        /* <DEDUP_REMOVED lines=11> */
.L_x_5739:
[----:B------:R-:W-:Y:S05]  /*14940*/  BSYNC B3 ;  /* 0x0000000000037941 */ /* 0x000fea0003800000 */
.L_x_5738:
[----:B------:R-:W2:Y:S04]  /*14950*/  LDL R4, [R1] ;  /* 0x0000000001047983 */ /* 0x000ea80000100800 */
        /* <DEDUP_REMOVED lines=10> */
.L_x_5740:
        /* <DEDUP_REMOVED lines=15> */
.L_x_5741:
        /* <DEDUP_REMOVED lines=15> */
.L_x_5742:
        /* <DEDUP_REMOVED lines=15> */
.L_x_5743:
        /* <DEDUP_REMOVED lines=15> */
.L_x_5744:
        /* <DEDUP_REMOVED lines=15> */
.L_x_5745:
        /* <DEDUP_REMOVED lines=15> */
.L_x_5746:
        /* <DEDUP_REMOVED lines=15> */
.L_x_5747:
        /* <DEDUP_REMOVED lines=10> */
.L_x_5729:
[----:B------:R-:W-:Y:S05]  /*15130*/  BSYNC B1 ;  /* 0x0000000000017941 */ /* 0x000fea0003800000 */
.L_x_5728:
[----:B------:R-:W2:Y:S02]  /*15140*/  LDL R4, [R1+0x20] ;  /* 0x0000200001047983 */ /* 0x000ea40000100800 */
[----:B--2---:R-:W-:-:S07]  /*15150*/  VIADD R0, R4, 0xfffffffd ;  /* 0xfffffffd04007836 */ /* 0x004fce0000000000 */
.L_x_5727:
[----:B------:R-:W-:Y:S05]  /*15160*/  BSYNC B2 ;  /* 0x0000000000027941 */ /* 0x000fea0003800000 */
.L_x_5726:
[----:B------:R-:W2:Y:S01]  /*15170*/  LDL.LU R2, [R1+0x20] ;  /* 0x0000200001027983 */ /* 0x000ea20000300800 */
[----:B------:R-:W-:Y:S01]  /*15180*/  VIADD R6, R6, 0xfffffffe ;  /* 0xfffffffe06067836 */ /* 0x000fe20000000000 */
[----:B--2---:R-:W-:-:S04]  /*15190*/  LOP3.LUT R2, RZ, R2, RZ, 0x33, !PT ;  /* 0x00000002ff027212 */ /* 0x004fc800078e33ff */
[----:B------:R-:W-:-:S13]  /*151a0*/  ISETP.NE.AND P0, PT, R6, R2, PT ;  /* 0x000000020600720c */ /* 0x000fda0003f05270 */
[----:B------:R-:W-:Y:S05]  /*151b0*/  @!P0 BRA `(.L_x_5725) ;  /* 0x0000001c00008947 */ /* 0x000fea0003800000 */
.L_x_5788:
        /* <DEDUP_REMOVED lines=36> */
.L_x_5750:
[----:B------:R-:W0:Y:S01]  /*15400*/  LDL R2, [R1] ;  /* 0x0000000001027983 */ /* 0x000e220000100800 */
[----:B------:R-:W-:Y:S01]  /*15410*/  BSSY B2, `(.L_x_5751) ;  /* 0x0000008000027945 */ /* 0x000fe20003800000 */
[----:B------:R-:W1:Y:S02]  /*15420*/  S2R R3, SR_TID.X ;  /* 0x0000000000037919 */ /* 0x000e640000002100 */
[----:B-1----:R-:W-:-:S04]  /*15430*/  LOP3.LUT R3, R3, 0x7f, RZ, 0xc0, !PT ;  /* 0x0000007f03037812 */ /* 0x002fc800078ec0ff */
[----:B------:R-:W-:Y:S01]  /*15440*/  ISETP.NE.AND P1, PT, R3, RZ, PT ;  /* 0x000000ff0300720c */ /* 0x000fe20003f25270 */
[----:B0-----:R-:W-:Y:S01]  /*15450*/  IMAD R4, R7, 0x8, R2 ;  /* 0x0000000807047824 */ /* 0x001fe200078e0202 */
[----:B------:R-:W-:-:S04]  /*15460*/  SHF.L.U32 R2, R6, 0x1f, RZ ;  /* 0x0000001f06027819 */ /* 0x000fc800000006ff */
[----:B------:R-:W0:Y:S02]  /*15470*/  SYNCS.PHASECHK.TRANS64.TRYWAIT P0, [R4+URZ+0x28c40], R2 ;  /* 0x028c4002040075a7 */ /* 0x000e24000800017f */
[----:B0-----:R-:W-:Y:S05]  /*15480*/  @!P0 BRA `(.L_x_5752) ;  /* 0x0000003400c08947 */ /* 0x001fea0003800000 */
.L_x_5839:
[----:B------:R-:W-:Y:S05]  /*15490*/  BSYNC B2 ;  /* 0x0000000000027941 */ /* 0x000fea0003800000 */
.L_x_5751:
        /* <DEDUP_REMOVED lines=9> */
.L_x_5754:
[----:B------:R-:W-:Y:S05]  /*15530*/  BSYNC B2 ;  /* 0x0000000000027941 */ /* 0x000fea0003800000 */
.L_x_5753:
[----:B------:R-:W2:Y:S04]  /*15540*/  LDL R3, [R1] ;  /* 0x0000000001037983 */ /* 0x000ea80000100800 */
        /* <DEDUP_REMOVED lines=12> */
.L_x_5755:
        /* <DEDUP_REMOVED lines=13> */
.L_x_5840:
[----:B------:R-:W-:Y:S05]  /*156e0*/  BSYNC B2 ;  /* 0x0000000000027941 */ /* 0x000fea0003800000 */
.L_x_5756:
        /* <DEDUP_REMOVED lines=11> */
.L_x_5759:
[----:B------:R-:W-:Y:S05]  /*157a0*/  BSYNC B2 ;  /* 0x0000000000027941 */ /* 0x000fea0003800000 */
.L_x_5758:
[----:B------:R-:W2:Y:S01]  /*157b0*/  LDL R5, [R1] ;  /* 0x0000000001057983 */ /* 0x000ea20000100800 */
        /* <DEDUP_REMOVED lines=9> */
.L_x_5760:
        /* <DEDUP_REMOVED lines=15> */
.L_x_5761:
        /* <DEDUP_REMOVED lines=15> */
.L_x_5762:
        /* <DEDUP_REMOVED lines=15> */
.L_x_5763:
        /* <DEDUP_REMOVED lines=15> */
.L_x_5764:
        /* <DEDUP_REMOVED lines=15> */
.L_x_5765:
        /* <DEDUP_REMOVED lines=15> */
.L_x_5766:
        /* <DEDUP_REMOVED lines=15> */
.L_x_5767:
        /* <DEDUP_REMOVED lines=10> */
.L_x_5749:
[----:B------:R-:W-:Y:S05]  /*15f80*/  BSYNC B1 ;  /* 0x0000000000017941 */ /* 0x000fea0003800000 */
.L_x_5748:
[----:B------:R-:W2:Y:S01]  /*15f90*/  LDL R2, [R1+0x10] ;  /* 0x0000100001027983 */ /* 0x000ea20000100800 */
[----:B------:R-:W-:Y:S01]  /*15fa0*/  VIADD R7, R7, 0x1 ;  /* 0x0000000107077836 */ /* 0x000fe20000000000 */
[----:B------:R-:W-:Y:S04]  /*15fb0*/  BSSY B1, `(.L_x_5768) ;  /* 0x00000dc000017945 */ /* 0x000fe80003800000 */
[----:B------:R-:W-:-:S04]  /*15fc0*/  ISETP.NE.AND P0, PT, R7, 0x2, PT ;  /* 0x000000020700780c */ /* 0x000fc80003f05270 */
[----:B------:R-:W-:Y:S02]  /*15fd0*/  SEL R9, R7, RZ, P0 ;  /* 0x000000ff07097207 */ /* 0x000fe40000000000 */
[----:B--2---:R-:W-:Y:S02]  /*15fe0*/  LOP3.LUT P2, RZ, R2, 0x1, RZ, 0xc0, !PT ;  /* 0x0000000102ff7812 */ /* 0x004fe4000784c0ff */
[----:B------:R-:W-:-:S04]  /*15ff0*/  SEL R2, RZ, 0x1, P0 ;  /* 0x00000001ff027807 */ /* 0x000fc80000000000 */
[----:B-----5:R-:W-:Y:S01]  /*16000*/  LOP3.LUT R8, R6, R2, RZ, 0x3c, !PT ;  /* 0x0000000206087212 */ /* 0x020fe200078e3cff */
[----:B------:R-:W-:-:S04]  /*16010*/  VIADD R6, R0, 0xffffffff ;  /* 0xffffffff00067836 */ /* 0x000fc80000000000 */
        /* <DEDUP_REMOVED lines=27> */
.L_x_5770:
[----:B------:R-:W1:Y:S01]  /*161d0*/  LDL R2, [R1] ;  /* 0x0000000001027983 */ /* 0x000e620000100800 */
[----:B------:R-:W-:Y:S01]  /*161e0*/  BSSY B2, `(.L_x_5771) ;  /* 0x0000008000027945 */ /* 0x000fe20003800000 */
[----:B------:R-:W2:Y:S02]  /*161f0*/  S2R R3, SR_TID.X ;  /* 0x0000000000037919 */ /* 0x000ea40000002100 */
[----:B--2---:R-:W-:-:S04]  /*16200*/  LOP3.LUT R3, R3, 0x7f, RZ, 0xc0, !PT ;  /* 0x0000007f03037812 */ /* 0x004fc800078ec0ff */
[----:B------:R-:W-:Y:S01]  /*16210*/  ISETP.NE.AND P1, PT, R3, RZ, PT ;  /* 0x000000ff0300720c */ /* 0x000fe20003f25270 */
[----:B-1----:R-:W-:Y:S01]  /*16220*/  IMAD R4, R9, 0x8, R2 ;  /* 0x0000000809047824 */ /* 0x002fe200078e0202 */
[----:B------:R-:W-:-:S04]  /*16230*/  SHF.L.U32 R2, R8, 0x1f, RZ ;  /* 0x0000001f08027819 */ /* 0x000fc800000006ff */
[----:B------:R-:W1:Y:S02]  /*16240*/  SYNCS.PHASECHK.TRANS64.TRYWAIT P0, [R4+URZ+0x28c40], R2 ;  /* 0x028c4002040075a7 */ /* 0x000e64000800017f */
[----:B-1----:R-:W-:Y:S05]  /*16250*/  @!P0 BRA `(.L_x_5772) ;  /* 0x0000002800748947 */ /* 0x002fea0003800000 */
.L_x_5841:
[----:B------:R-:W-:Y:S05]  /*16260*/  BSYNC B2 ;  /* 0x0000000000027941 */ /* 0x000fea0003800000 */
.L_x_5771:
        /* <DEDUP_REMOVED lines=9> */
.L_x_5774:
[----:B------:R-:W-:Y:S05]  /*16300*/  BSYNC B2 ;  /* 0x0000000000027941 */ /* 0x000fea0003800000 */
.L_x_5773:
        /* <DEDUP_REMOVED lines=14> */
.L_x_5775:
        /* <DEDUP_REMOVED lines=13> */
.L_x_5842:
[----:B------:R-:W-:Y:S05]  /*164c0*/  BSYNC B2 ;  /* 0x0000000000027941 */ /* 0x000fea0003800000 */
.L_x_5776:
        /* <DEDUP_REMOVED lines=11> */
.L_x_5779:
[----:B------:R-:W-:Y:S05]  /*16580*/  BSYNC B2 ;  /* 0x0000000000027941 */ /* 0x000fea0003800000 */
.L_x_5778:
[----:B------:R-:W2:Y:S04]  /*16590*/  LDL R9, [R1] ;  /* 0x0000000001097983 */ /* 0x000ea80000100800 */
        /* <DEDUP_REMOVED lines=10> */
.L_x_5780:
        /* <DEDUP_REMOVED lines=15> */
.L_x_5781:
        /* <DEDUP_REMOVED lines=15> */
.L_x_5782:
        /* <DEDUP_REMOVED lines=15> */
.L_x_5783:
        /* <DEDUP_REMOVED lines=15> */
.L_x_5784:
        /* <DEDUP_REMOVED lines=15> */
.L_x_5785:
        /* <DEDUP_REMOVED lines=15> */
.L_x_5786:
        /* <DEDUP_REMOVED lines=15> */
.L_x_5787:
        /* <DEDUP_REMOVED lines=10> */
.L_x_5769:
[----:B------:R-:W-:Y:S05]  /*16d70*/  BSYNC B1 ;  /* 0x0000000000017941 */ /* 0x000fea0003800000 */
.L_x_5768:
[----:B------:R-:W2:Y:S01]  /*16d80*/  LDL R2, [R1+0x1c] ;  /* 0x00001c0001027983 */ /* 0x000ea20000100800 */
[----:B------:R-:W-:Y:S01]  /*16d90*/  VIADD R0, R0, 0xfffffffe ;  /* 0xfffffffe00007836 */ /* 0x000fe20000000000 */
[----:B--2---:R-:W-:-:S13]  /*16da0*/  ISETP.GT.AND P0, PT, R6, R2, PT ;  /* 0x000000020600720c */ /* 0x004fda0003f04270 */
[----:B------:R-:W-:Y:S05]  /*16db0*/  @P0 BRA `(.L_x_5788) ;  /* 0xffffffe400000947 */ /* 0x000fea000383ffff */
.L_x_5725:
[----:B------:R-:W-:Y:S05]  /*16dc0*/  BSYNC B0 ;  /* 0x0000000000007941 */ /* 0x000fea0003800000 */
.L_x_5724:
        /* <DEDUP_REMOVED lines=19> */
[----:B0-----:R-:W0:Y:S02]  /*16f00*/  S2R R6, SR_LTMASK ;  /* 0x0000000000067919 */ /* 0x001e240000003900 */
[----:B0-----:R-:W-:-:S04]  /*16f10*/  LOP3.LUT R6, R6, UR4, RZ, 0xc0, !PT ;  /* 0x0000000406067c12 */ /* 0x001fc8000f8ec0ff */
[----:B------:R-:W0:Y:S01]  /*16f20*/  POPC R7, R6 ;  /* 0x0000000600077309 */ /* 0x000e220000000000 */
[----:B--2---:R-:W0:Y:S02]  /*16f30*/  SHFL.IDX PT, R4, R3, R4, 0x1f ;  /* 0x00001f0403047589 */ /* 0x004e2400000e0000 */
[----:B0-----:R-:W-:-:S07]  /*16f40*/  IADD3 R16, R4, UR37, R7 ;  /* 0x0000002504107c10 */ /* 0x001fce000fffe007 */
.L_x_5790:
[----:B------:R-:W-:Y:S05]  /*16f50*/  BSYNC B0 ;  /* 0x0000000000007941 */ /* 0x000fea0003800000 */
.L_x_5789:
[----:B------:R-:W-:-:S05]  /*16f60*/  SEL R0, R0, RZ, P0 ;  /* 0x000000ff00007207 */ /* 0x000fca0000000000 */
[----:B------:R2:W-:Y:S02]  /*16f70*/  STL [R1+0x4], R0 ;  /* 0x0000040001007387 */ /* 0x0005e40000100800 */
.L_x_5692:
[----:B------:R-:W-:Y:S05]  /*16f80*/  BSYNC B7 ;  /* 0x0000000000077941 */ /* 0x000fea0003800000 */
.L_x_5690:
        /* <DEDUP_REMOVED lines=10> */
[----:B------:R3:W-:Y:S01]  /*17030*/  STL [R1], R0 ;  /* 0x0000000001007387 */ /* 0x0007e20000100800 */
[----:B------:R-:W-:Y:S06]  /*17040*/  BAR.ARV 0x4, 0x180 ;  /* 0x0106000000007b1d */ /* 0x000fec0000002000 */
[----:B------:R-:W-:Y:S05]  /*17050*/  BRA `(.L_x_5792) ;  /* 0x0000000800d47947 */ /* 0x000fea0003800000 */
.L_x_5791:
        /* <DEDUP_REMOVED lines=36> */
.L_x_5852:
[----:B------:R-:W-:Y:S02]  /*172a0*/  ULDC UR4, c[0x0][0xc38] ;  /* 0x00030e0000047ab9 */ /* 0x000fe40000000800 */
[----:B------:R-:W-:-:S04]  /*172b0*/  IMAD.U32 R4, RZ, RZ, UR4 ;  /* 0x00000004ff047e24 */ /* 0x000fc8000f8e00ff */
[----:B--2---:R-:W-:-:S04]  /*172c0*/  IMAD R5, R14, R4, RZ ;  /* 0x000000040e057224 */ /* 0x004fc800078e02ff */
[----:B------:R-:W-:-:S05]  /*172d0*/  IMAD.IADD R16, R16, 0x1, R5 ;  /* 0x0000000110107824 */ /* 0x000fca00078e0205 */
[----:B------:R-:W-:-:S13]  /*172e0*/  ISETP.GT.AND P6, PT, R16, R0, PT ;  /* 0x000000001000720c */ /* 0x000fda0003fc4270 */
[----:B------:R-:W-:Y:S05]  /*172f0*/  @P6 BRA `(.L_x_5794) ;  /* 0x00000000009c6947 */ /* 0x000fea0003800000 */
.L_x_5799:
[----:B------:R-:W2:Y:S01]  /*17300*/  LDC R4, c[0x0][0xc3c] ;  /* 0x00030f00ff047b82 */ /* 0x000ea20000000800 */
[----:B------:R-:W-:-:S05]  /*17310*/  VIADD R19, R19, 0x1f ;  /* 0x0000001f13137836 */ /* 0x000fca0000000000 */
[----:B--2---:R-:W-:-:S13]  /*17320*/  ISETP.GE.AND P6, PT, R19, R4, PT ;  /* 0x000000041300720c */ /* 0x004fda0003fc6270 */
[----:B0-----:R-:W-:Y:S05]  /*17330*/  @P6 BRA `(.L_x_5795) ;  /* 0x0000000400d06947 */ /* 0x001fea0003800000 */
        /* <DEDUP_REMOVED lines=10> */
.L_x_5797:
[----:B------:R-:W-:Y:S05]  /*173e0*/  BSYNC B0 ;  /* 0x0000000000007941 */ /* 0x000fea0003800000 */
.L_x_5796:
[----:B------:R-:W-:-:S03]  /*173f0*/  UMOV UR4, 0xffffffff ;  /* 0xffffffff00047882 */ /* 0x000fc60000000000 */
[----:B------:R-:W-:Y:S05]  /*17400*/  BRA.DIV UR4, `(.L_x_5798) ;  /* 0x0000001e04547947 */ /* 0x000fea000b800000 */
[----:B-----5:R-:W3:Y:S02]  /*17410*/  SHFL.UP PT, R14, R2, 0x1, RZ ;  /* 0x04200000020e7989 */ /* 0x020ee400000e00ff */
[----:B---3--:R-:W-:-:S05]  /*17420*/  SEL R13, R14, RZ, P1 ;  /* 0x000000ff0e0d7207 */ /* 0x008fca0000800000 */
[----:B------:R-:W-:-:S05]  /*17430*/  IMAD.IADD R13, R2, 0x1, R13 ;  /* 0x00000001020d7824 */ /* 0x000fca00078e020d */
[----:B------:R-:W3:Y:S02]  /*17440*/  SHFL.UP PT, R14, R13, 0x2, RZ ;  /* 0x044000000d0e7989 */ /* 0x000ee400000e00ff */
[----:B---3--:R-:W-:-:S05]  /*17450*/  SEL R4, R14, RZ, P2 ;  /* 0x000000ff0e047207 */ /* 0x008fca0001000000 */
[----:B------:R-:W-:-:S05]  /*17460*/  IMAD.IADD R4, R13, 0x1, R4 ;  /* 0x000000010d047824 */ /* 0x000fca00078e0204 */
[----:B------:R-:W3:Y:S02]  /*17470*/  SHFL.UP PT, R14, R4, 0x4, RZ ;  /* 0x04800000040e7989 */ /* 0x000ee400000e00ff */
[----:B---3--:R-:W-:-:S05]  /*17480*/  SEL R5, R14, RZ, P3 ;  /* 0x000000ff0e057207 */ /* 0x008fca0001800000 */
[----:B------:R-:W-:-:S05]  /*17490*/  IMAD.IADD R5, R4, 0x1, R5 ;  /* 0x0000000104057824 */ /* 0x000fca00078e0205 */
[----:B------:R-:W0:Y:S02]  /*174a0*/  SHFL.UP PT, R14, R5, 0x8, RZ ;  /* 0x05000000050e7989 */ /* 0x000e2400000e00ff */
[----:B0-----:R-:W-:-:S05]  /*174b0*/  SEL R6, R14, RZ, P4 ;  /* 0x000000ff0e067207 */ /* 0x001fca0002000000 */
[----:B------:R-:W-:-:S05]  /*174c0*/  IMAD.IADD R6, R5, 0x1, R6 ;  /* 0x0000000105067824 */ /* 0x000fca00078e0206 */
[----:B------:R-:W1:Y:S02]  /*174d0*/  SHFL.UP PT, R14, R6, 0x10, RZ ;  /* 0x06000000060e7989 */ /* 0x000e6400000e00ff */
[----:B-12---:R-:W-:-:S05]  /*174e0*/  SEL R3, R14, RZ, P5 ;  /* 0x000000ff0e037207 */ /* 0x006fca0002800000 */
[----:B------:R-:W-:-:S05]  /*174f0*/  IMAD.IADD R3, R6, 0x1, R3 ;  /* 0x0000000106037824 */ /* 0x000fca00078e0203 */
[----:B------:R0:W1:Y:S02]  /*17500*/  SHFL.IDX PT, R14, R3, 0x1f, 0x1f ;  /* 0x03e01f00030e7f89 */ /* 0x00006400000e0000 */
.L_x_5860:
[----:B------:R-:W-:Y:S02]  /*17510*/  ULDC UR4, c[0x0][0xc38] ;  /* 0x00030e0000047ab9 */ /* 0x000fe40000000800 */
[----:B------:R-:W-:-:S04]  /*17520*/  IMAD.U32 R4, RZ, RZ, UR4 ;  /* 0x00000004ff047e24 */ /* 0x000fc8000f8e00ff */
[----:B-1----:R-:W-:-:S04]  /*17530*/  IMAD R5, R14, R4, RZ ;  /* 0x000000040e057224 */ /* 0x002fc800078e02ff */
[----:B------:R-:W-:-:S05]  /*17540*/  IMAD.IADD R16, R5, 0x1, R16 ;  /* 0x0000000105107824 */ /* 0x000fca00078e0210 */
[----:B------:R-:W-:-:S13]  /*17550*/  ISETP.GT.AND P6, PT, R16, R0, PT ;  /* 0x000000001000720c */ /* 0x000fda0003fc4270 */
[----:B------:R-:W-:Y:S05]  /*17560*/  @!P6 BRA `(.L_x_5799) ;  /* 0xfffffffc0064e947 */ /* 0x000fea000383ffff */
.L_x_5794:
[----:B------:R-:W-:Y:S01]  /*17570*/  IMAD.IADD R16, R16, 0x1, -R5 ;  /* 0x0000000110107824 */ /* 0x000fe200078e0a05 */
[----:B------:R-:W-:-:S03]  /*17580*/  UMOV UR4, 0xffffffff ;  /* 0xffffffff00047882 */ /* 0x000fc60000000000 */
[----:B------:R-:W-:-:S05]  /*17590*/  IMAD R5, R3, R4, R16 ;  /* 0x0000000403057224 */ /* 0x000fca00078e0210 */
[----:B------:R-:W-:Y:S01]  /*175a0*/  ISETP.GT.AND P6, PT, R5, R0, PT ;  /* 0x000000000500720c */ /* 0x000fe20003fc4270 */
[----:B------:R-:W-:-:S12]  /*175b0*/  BRA.DIV UR4, `(.L_x_5800) ;  /* 0x0000001e04a47947 */ /* 0x000fd8000b800000 */
[----:B------:R-:W-:-:S04]  /*175c0*/  VOTE.ANY R5, PT, !P6 ;  /* 0x0000000000057806 */ /* 0x000fc800070e0100 */
[----:B0-----:R-:W0:Y:S02]  /*175d0*/  POPC R6, R5 ;  /* 0x0000000500067309 */ /* 0x001e240000000000 */
[----:B0-----:R0:W2:Y:S02]  /*175e0*/  SHFL.IDX PT, R17, R2, R6, 0x1f ;  /* 0x00001f0602117589 */ /* 0x0010a400000e0000 */
.L_x_5864:
[----:B------:R-:W-:Y:S01]  /*175f0*/  ISETP.NE.AND P0, PT, R5, RZ, PT ;  /* 0x000000ff0500720c */ /* 0x000fe20003f05270 */
[----:B------:R-:W-:-:S12]  /*17600*/  IMAD.MOV.U32 R5, RZ, RZ, RZ ;  /* 0x000000ffff057224 */ /* 0x000fd800078e00ff */
[----:B------:R-:W-:Y:S05]  /*17610*/  @!P0 BRA `(.L_x_5801) ;  /* 0x0000000000108947 */ /* 0x000fea0003800000 */
[----:B------:R-:W-:Y:S01]  /*17620*/  UMOV UR4, 0xffffffff ;  /* 0xffffffff00047882 */ /* 0x000fe20000000000 */
[----:B------:R-:W-:Y:S02]  /*17630*/  VIADD R12, R6, 0xffffffff ;  /* 0xffffffff060c7836 */ /* 0x000fe40000000000 */
[----:B------:R-:W-:Y:S05]  /*17640*/  BRA.DIV UR4, `(.L_x_5802) ;  /* 0x0000001e04c87947 */ /* 0x000fea000b800000 */
[----:B------:R3:W4:Y:S02]  /*17650*/  SHFL.IDX PT, R5, R3, R12, 0x1f ;  /* 0x00001f0c03057589 */ /* 0x00072400000e0000 */
.L_x_5801:
[----:B01-3--:R-:W0:Y:S01]  /*17660*/  LDC.64 R2, c[0x0][0xc90] ;  /* 0x00032400ff027b82 */ /* 0x00be220000000a00 */
[----:B------:R-:W-:-:S04]  /*17670*/  IMAD.IADD R19, R6, 0x1, R19 ;  /* 0x0000000106137824 */ /* 0x000fc800078e0213 */
[----:B0-----:R-:W-:-:S05]  /*17680*/  IMAD.WIDE R2, R19, 0x4, R2 ;  /* 0x0000000413027825 */ /* 0x001fca00078e0202 */
[----:B------:R-:W2:Y:S01]  /*17690*/  LDG.E R7, desc[UR40][R2.64] ;  /* 0x0000002802077981 */ /* 0x000ea2000c1e1900 */
[----:B----4-:R-:W-:-:S04]  /*176a0*/  IMAD R16, R5, R4, R16 ;  /* 0x0000000405107224 */ /* 0x010fc800078e0210 */
        /* <DEDUP_REMOVED lines=61> */
.L_x_5795:
[----:B------:R-:W-:Y:S01]  /*17a80*/  UMOV UR4, URZ ;  /* 0x0000003f00047c82 */ /* 0x000fe20008000000 */
[----:B------:R-:W-:Y:S01]  /*17a90*/  UMOV UR5, URZ ;  /* 0x0000003f00057c82 */ /* 0x000fe20008000000 */
[----:B------:R-:W-:Y:S01]  /*17aa0*/  ULDC UR6, c[0x0][0xc3c] ;  /* 0x00030f0000067ab9 */ /* 0x000fe20000000800 */
[----:B------:R-:W-:Y:S02]  /*17ab0*/  IMAD.MOV.U32 R16, RZ, RZ, R0 ;  /* 0x000000ffff107224 */ /* 0x000fe400078e0000 */
[----:B------:R-:W-:Y:S02]  /*17ac0*/  IMAD.U32 R17, RZ, RZ, UR4 ;  /* 0x00000004ff117e24 */ /* 0x000fe4000f8e00ff */
[----:B------:R-:W-:Y:S02]  /*17ad0*/  IMAD.U32 R18, RZ, RZ, UR5 ;  /* 0x00000005ff127e24 */ /* 0x000fe4000f8e00ff */
[----:B------:R-:W-:-:S07]  /*17ae0*/  IMAD.U32 R19, RZ, RZ, UR6 ;  /* 0x00000006ff137e24 */ /* 0x000fce000f8e00ff */
.L_x_5803:
[----:B------:R2:W3:Y:S01]  /*17af0*/  LDL R2, [R1] ;  /* 0x0000000001027983 */ /* 0x0004e20000100800 */
        /* <DEDUP_REMOVED lines=9> */
[----:B------:R2:W-:Y:S01]  /*17b90*/  @!P0 STL [R1], R2 ;  /* 0x0000000201008387 */ /* 0x0005e20000100800 */
[----:B------:R-:W-:Y:S06]  /*17ba0*/  BAR.ARV 0x5, 0x180 ;  /* 0x0146000000007b1d */ /* 0x000fec0000002000 */
.L_x_5792:
[----:B------:R-:W-:Y:S02]  /*17bb0*/  ULDC UR4, c[0x0][0xc3c] ;  /* 0x00030f0000047ab9 */ /* 0x000fe40000000800 */
[----:B----4-:R-:W-:-:S13]  /*17bc0*/  ISETP.GE.AND P0, PT, R19, UR4, PT ;  /* 0x0000000413007c0c */ /* 0x010fda000bf06270 */
[----:B------:R-:W-:Y:S05]  /*17bd0*/  @!P0 BRA `(.L_x_5804) ;  /* 0xffffff9c00c48947 */ /* 0x000fea000383ffff */
[----:B------:R-:W-:Y:S05]  /*17be0*/  BSYNC B8 ;  /* 0x0000000000087941 */ /* 0x000fea0003800000 */
.L_x_5678:
[----:B---3--:R-:W3:Y:S01]  /*17bf0*/  LDL.LU R0, [R1+0x40] ;  /* 0x0000400001007983 */ /* 0x008ee20000300800 */
[----:B------:R-:W-:Y:S01]  /*17c00*/  BSSY B0, `(.L_x_5805) ;  /* 0x000000b000007945 */ /* 0x000fe20003800000 */
[----:B------:R-:W4:Y:S01]  /*17c10*/  S2R R5, SR_CgaCtaId ;  /* 0x0000000000057919 */ /* 0x000f220000008800 */
[----:B---3--:R-:W-:-:S05]  /*17c20*/  VIADD R0, R0, 0x1 ;  /* 0x0000000100007836 */ /* 0x008fca0000000000 */
[----:B0-2---:R-:W-:-:S04]  /*17c30*/  LEA.HI R2, R0, R0, RZ, 0x1 ;  /* 0x0000000000027211 */ /* 0x005fc800078f08ff */
[----:B-1----:R-:W-:-:S05]  /*17c40*/  LOP3.LUT R3, R2, 0xfffffffe, RZ, 0xc0, !PT ;  /* 0xfffffffe02037812 */ /* 0x002fca00078ec0ff */
[----:B------:R-:W-:Y:S01]  /*17c50*/  IMAD.IADD R3, R0, 0x1, -R3 ;  /* 0x0000000100037824 */ /* 0x000fe200078e0a03 */
[----:B------:R-:W-:-:S04]  /*17c60*/  MOV R0, 0x400 ;  /* 0x0000040000007802 */ /* 0x000fc80000000f00 */
[----:B----4-:R-:W-:Y:S02]  /*17c70*/  LEA R0, R5, R0, 0x18 ;  /* 0x0000000005007211 */ /* 0x010fe400078ec0ff */
[----:B------:R-:W-:-:S04]  /*17c80*/  SHF.L.U32 R3, R3, 0x1f, RZ ;  /* 0x0000001f03037819 */ /* 0x000fc800000006ff */
[----:B------:R-:W0:Y:S02]  /*17c90*/  SYNCS.PHASECHK.TRANS64.TRYWAIT P0, [R0+URZ+0x28c20], R3 ;  /* 0x028c2003000075a7 */ /* 0x000e24000800017f */
[----:B0-----:R-:W-:Y:S05]  /*17ca0*/  @!P0 BRA `(.L_x_5806) ;  /* 0x0000001800588947 */ /* 0x001fea0003800000 */
.L_x_5867:
[----:B------:R-:W-:Y:S05]  /*17cb0*/  BSYNC B0 ;  /* 0x0000000000007941 */ /* 0x000fea0003800000 */
.L_x_5805:
[----:B------:R-:W-:-:S03]  /*17cc0*/  UMOV UR4, 0xffffffff ;  /* 0xffffffff00047882 */ /* 0x000fc60000000000 */
[----:B------:R-:W-:Y:S05]  /*17cd0*/  BRA.DIV UR4, `(.L_x_5807) ;  /* 0x0000001a04607947 */ /* 0x000fea000b800000 */
[----:B------:R-:W1:Y:S02]  /*17ce0*/  S2R R2, SR_TID.X ;  /* 0x0000000000027919 */ /* 0x000e640000002100 */
[----:B-1----:R-:W-:-:S04]  /*17cf0*/  SHF.R.U32.HI R2, RZ, 0x5, R2 ;  /* 0x00000005ff027819 */ /* 0x002fc80000011602 */
[----:B------:R-:W-:-:S05]  /*17d00*/  LOP3.LUT R2, R2, 0x3, RZ, 0xc0, !PT ;  /* 0x0000000302027812 */ /* 0x000fca00078ec0ff */
[----:B------:R1:W2:Y:S02]  /*17d10*/  SHFL.IDX PT, R14, R2, RZ, 0x1f ;  /* 0x00001fff020e7589 */ /* 0x0002a400000e0000 */
.L_x_5870:
[----:B--2---:R-:W-:Y:S01]  /*17d20*/  ISETP.NE.AND P0, PT, R14, RZ, PT ;  /* 0x000000ff0e00720c */ /* 0x004fe20003f05270 */
[----:B------:R-:W-:-:S12]  /*17d30*/  BSSY B0, `(.L_x_5808) ;  /* 0x0000027000007945 */ /* 0x000fd80003800000 */
[----:B------:R-:W-:Y:S05]  /*17d40*/  @P0 BRA `(.L_x_5809) ;  /* 0x0000000000940947 */ /* 0x000fea0003800000 */
[----:B------:R-:W-:-:S03]  /*17d50*/  UMOV UR4, 0xffffffff ;  /* 0xffffffff00047882 */ /* 0x000fc60000000000 */
[----:B------:R-:W-:Y:S05]  /*17d60*/  BRA.DIV UR4, `(.L_x_5810) ;  /* 0x0000001a04707947 */ /* 0x000fea000b800000 */
[----:B------:R-:W-:-:S13]  /*17d70*/  ELECT P6, URZ, PT ;  /* 0x00000000003f782f */ /* 0x000fda00038c0000 */
.L_x_5873:
[----:B------:R-:W-:Y:S05]  /*17d80*/  @!P6 BRA `(.L_x_5809) ;  /* 0x000000000084e947 */ /* 0x000fea0003800000 */
[----:B------:R-:W-:-:S06]  /*17d90*/  ULOP3.LUT UR4, UR36, 0x2, URZ, 0xfc, !UPT ;  /* 0x0000000224047892 */ /* 0x000fcc000f8efc3f */
[----:B-1----:R-:W-:-:S05]  /*17da0*/  IMAD.U32 R2, RZ, RZ, UR4 ;  /* 0x00000004ff027e24 */ /* 0x002fca000f8e00ff */
[----:B------:R-:W-:-:S13]  /*17db0*/  ISETP.NE.AND P2, PT, R2, 0x3, PT ;  /* 0x000000030200780c */ /* 0x000fda0003f45270 */
[----:B------:R-:W-:Y:S05]  /*17dc0*/  @!P2 BRA `(.L_x_5811) ;  /* 0x000000000004a947 */ /* 0x000fea0003800000 */
[----:B------:R-:W-:Y:S01]  /*17dd0*/  BPT.TRAP 0x1 ;  /* 0x000000040000795c */ /* 0x000fe20000300000 */
.L_x_5811:
        /* <DEDUP_REMOVED lines=14> */
.L_x_5874:
[----:B------:R-:W1:Y:S02]  /*17ec0*/  SYNCS.PHASECHK.TRANS64.TRYWAIT P0, [R7+URZ], R2 ;  /* 0x00000002070075a7 */ /* 0x000e64000800017f */
[----:B-1----:R-:W-:Y:S05]  /*17ed0*/  @!P0 BRA `(.L_x_5813) ;  /* 0x0000001800488947 */ /* 0x002fea0003800000 */
.L_x_5875:
[----:B------:R-:W-:Y:S05]  /*17ee0*/  @!P2 BRA `(.L_x_5814) ;  /* 0x000000000004a947 */ /* 0x000fea0003800000 */
[----:B------:R-:W-:Y:S01]  /*17ef0*/  BPT.TRAP 0x1 ;  /* 0x000000040000795c */ /* 0x000fe20000300000 */
.L_x_5814:
[----:B------:R-:W2:Y:S01]  /*17f00*/  LDL.LU R4, [R1+0x4] ;  /* 0x0000040001047983 */ /* 0x000ea20000300800 */
[----:B------:R-:W-:-:S04]  /*17f10*/  VIADD R0, R0, 0x28c60 ;  /* 0x00028c6000007836 */ /* 0x000fc80000000000 */
[----:B--2---:R-:W-:-:S04]  /*17f20*/  IMAD R4, R4, 0x8, R0 ;  /* 0x0000000804047824 */ /* 0x004fc800078e0200 */
[----:B------:R-:W2:Y:S02]  /*17f30*/  SYNCS.PHASECHK.TRANS64.TRYWAIT P0, [R4+URZ], R5 ;  /* 0x00000005040075a7 */ /* 0x000ea4000800017f */
[----:B--2---:R-:W-:Y:S05]  /*17f40*/  @!P0 BRA `(.L_x_5815) ;  /* 0x0000001800408947 */ /* 0x004fea0003800000 */
.L_x_5876:
[----:B------:R-:W-:-:S07]  /*17f50*/  IMAD R3, R3, 0x8, R0 ;  /* 0x0000000803037824 */ /* 0x000fce00078e0200 */
.L_x_5816:
[----:B---3--:R3:W4:Y:S02]  /*17f60*/  SYNCS.PHASECHK.TRANS64.TRYWAIT P0, [R3+URZ], R2 ;  /* 0x00000002030075a7 */ /* 0x008724000800017f */
[----:B----4-:R-:W-:Y:S05]  /*17f70*/  @!P0 NANOSLEEP.SYNCS 0x989680 ;  /* 0x009896800000895d */ /* 0x010fea0003900000 */
[----:B------:R-:W4:Y:S02]  /*17f80*/  @!P0 SYNCS.PHASECHK.TRANS64 P0, [R3+URZ], R2 ;  /* 0x00000002030085a7 */ /* 0x000f24000800007f */
[----:B----4-:R-:W-:Y:S05]  /*17f90*/  @!P0 BRA `(.L_x_5816) ;  /* 0xfffffffc00f08947 */ /* 0x010fea000383ffff */
.L_x_5809:
[----:B------:R-:W-:Y:S05]  /*17fa0*/  BSYNC B0 ;  /* 0x0000000000007941 */ /* 0x000fea0003800000 */
.L_x_5808:
[----:B------:R-:W-:Y:S05]  /*17fb0*/  EXIT ;  /* 0x000000000000794d */ /* 0x000fea0003800000 */
.L_x_5573:
[----:B0-----:R-:W-:-:S04]  /*17fc0*/  IMAD.U32 R3, RZ, RZ, UR21 ;  /* 0x00000015ff037e24 */ /* 0x001fc8000f8e00ff */
[----:B------:R0:W1:Y:S03]  /*17fd0*/  SYNCS.PHASECHK.TRANS64.TRYWAIT P1, [R3+URZ+0x28c50], R0 ;  /* 0x028c5000030075a7 */ /* 0x000066000802017f */
[----:B-1----:R-:W-:Y:S05]  /*17fe0*/  @!P1 NANOSLEEP.SYNCS 0x989680 ;  /* 0x009896800000995d */ /* 0x002fea0003900000 */
[----:B------:R-:W1:Y:S02]  /*17ff0*/  @!P1 SYNCS.PHASECHK.TRANS64 P1, [R3+URZ+0x28c50], R0 ;  /* 0x028c5000030095a7 */ /* 0x000e64000802007f */
[----:B-1----:R-:W-:Y:S05]  /*18000*/  @!P1 BRA `(.L_x_5573) ;  /* 0xfffffffc00ec9947 */ /* 0x002fea000383ffff */
[----:B------:R-:W-:Y:S05]  /*18010*/  BRA `(.L_x_5817) ;  /* 0xfffffe9c00ac7947 */ /* 0x000fea000383ffff */
.L_x_5578:
[----:B-1----:R-:W-:-:S04]  /*18020*/  IMAD.U32 R3, RZ, RZ, UR21 ;  /* 0x00000015ff037e24 */ /* 0x002fc8000f8e00ff */
[----:B------:R1:W2:Y:S03]  /*18030*/  SYNCS.PHASECHK.TRANS64.TRYWAIT P1, [R3+URZ+0x28c50], R0 ;  /* 0x028c5000030075a7 */ /* 0x0002a6000802017f */
[----:B--2---:R-:W-:Y:S05]  /*18040*/  @!P1 NANOSLEEP.SYNCS 0x989680 ;  /* 0x009896800000995d */ /* 0x004fea0003900000 */
[----:B------:R-:W2:Y:S02]  /*18050*/  @!P1 SYNCS.PHASECHK.TRANS64 P1, [R3+URZ+0x28c50], R0 ;  /* 0x028c5000030095a7 */ /* 0x000ea4000802007f */
[----:B--2---:R-:W-:Y:S05]  /*18060*/  @!P1 BRA `(.L_x_5578) ;  /* 0xfffffffc00ec9947 */ /* 0x004fea000383ffff */
[----:B------:R-:W-:Y:S05]  /*18070*/  BRA `(.L_x_5577) ;  /* 0xfffffea800a87947 */ /* 0x000fea000383ffff */
.L_x_5587:
[----:B0-----:R-:W-:-:S04]  /*18080*/  IMAD.U32 R3, RZ, RZ, UR46 ;  /* 0x0000002eff037e24 */ /* 0x001fc8000f8e00ff */
[----:B------:R0:W1:Y:S03]  /*18090*/  SYNCS.PHASECHK.TRANS64.TRYWAIT P1, [R3+URZ+0x28c00], R0 ;  /* 0x028c0000030075a7 */ /* 0x000066000802017f */
[----:B-1----:R-:W-:Y:S05]  /*180a0*/  @!P1 NANOSLEEP.SYNCS 0x989680 ;  /* 0x009896800000995d */ /* 0x002fea0003900000 */
[----:B------:R-:W1:Y:S02]  /*180b0*/  @!P1 SYNCS.PHASECHK.TRANS64 P1, [R3+URZ+0x28c00], R0 ;  /* 0x028c0000030095a7 */ /* 0x000e64000802007f */
[----:B-1----:R-:W-:Y:S05]  /*180c0*/  @!P1 BRA `(.L_x_5587) ;  /* 0xfffffffc00ec9947 */ /* 0x002fea000383ffff */
[----:B------:R-:W-:Y:S05]  /*180d0*/  BRA `(.L_x_5818) ;  /* 0xfffffec000087947 */ /* 0x000fea000383ffff */
.L_x_5591:
[----:B--2---:R2:W3:Y:S02]  /*180e0*/  SYNCS.PHASECHK.TRANS64.TRYWAIT P1, [R7+URZ+0x28c30], R8 ;  /* 0x028c3008070075a7 */ /* 0x0044e4000802017f */
[----:B---3--:R-:W-:Y:S05]  /*180f0*/  @!P1 NANOSLEEP.SYNCS 0x989680 ;  /* 0x009896800000995d */ /* 0x008fea0003900000 */
[----:B------:R-:W3:Y:S02]  /*18100*/  @!P1 SYNCS.PHASECHK.TRANS64 P1, [R7+URZ+0x28c30], R8 ;  /* 0x028c3008070095a7 */ /* 0x000ee4000802007f */
[----:B---3--:R-:W-:Y:S05]  /*18110*/  @!P1 BRA `(.L_x_5591) ;  /* 0xfffffffc00f09947 */ /* 0x008fea000383ffff */
[----:B------:R-:W-:Y:S05]  /*18120*/  BRA `(.L_x_5590) ;  /* 0xfffffec000247947 */ /* 0x000fea000383ffff */
.L_x_5603:
[----:B--2---:R2:W3:Y:S02]  /*18130*/  SYNCS.PHASECHK.TRANS64.TRYWAIT P2, [R7+URZ+0x28c50], R8 ;  /* 0x028c5008070075a7 */ /* 0x0044e4000804017f */
[----:B---3--:R-:W-:Y:S05]  /*18140*/  @!P2 NANOSLEEP.SYNCS 0x989680 ;  /* 0x009896800000a95d */ /* 0x008fea0003900000 */
[----:B------:R-:W3:Y:S02]  /*18150*/  @!P2 SYNCS.PHASECHK.TRANS64 P2, [R7+URZ+0x28c50], R8 ;  /* 0x028c50080700a5a7 */ /* 0x000ee4000804007f */
[----:B---3--:R-:W-:Y:S05]  /*18160*/  @!P2 BRA `(.L_x_5603) ;  /* 0xfffffffc00f0a947 */ /* 0x008fea000383ffff */
[----:B------:R-:W-:Y:S05]  /*18170*/  BRA `(.L_x_5602) ;  /* 0xfffffedc00c87947 */ /* 0x000fea000383ffff */
.L_x_5611:
[----:B--2---:R-:W-:-:S04]  /*18180*/  IMAD.U32 R9, RZ, RZ, UR27 ;  /* 0x0000001bff097e24 */ /* 0x004fc8000f8e00ff */
[----:B------:R2:W3:Y:S03]  /*18190*/  SYNCS.PHASECHK.TRANS64.TRYWAIT P2, [R9+URZ+0x28c30], R8 ;  /* 0x028c3008090075a7 */ /* 0x0004e6000804017f */
[----:B---3--:R-:W-:Y:S05]  /*181a0*/  @!P2 NANOSLEEP.SYNCS 0x989680 ;  /* 0x009896800000a95d */ /* 0x008fea0003900000 */
[----:B------:R-:W3:Y:S02]  /*181b0*/  @!P2 SYNCS.PHASECHK.TRANS64 P2, [R9+URZ+0x28c30], R8 ;  /* 0x028c30080900a5a7 */ /* 0x000ee4000804007f */
[----:B---3--:R-:W-:Y:S05]  /*181c0*/  @!P2 BRA `(.L_x_5611) ;  /* 0xfffffffc00eca947 */ /* 0x008fea000383ffff */
[----:B------:R-:W-:Y:S05]  /*181d0*/  BRA `(.L_x_5610) ;  /* 0xfffffee400147947 */ /* 0x000fea000383ffff */
.L_x_5623:
[----:B--2---:R2:W3:Y:S02]  /*181e0*/  SYNCS.PHASECHK.TRANS64.TRYWAIT P2, [R21+URZ+0x28c50], R8 ;  /* 0x028c5008150075a7 */ /* 0x0044e4000804017f */
[----:B---3--:R-:W-:Y:S05]  /*181f0*/  @!P2 NANOSLEEP.SYNCS 0x989680 ;  /* 0x009896800000a95d */ /* 0x008fea0003900000 */
[----:B------:R-:W3:Y:S02]  /*18200*/  @!P2 SYNCS.PHASECHK.TRANS64 P2, [R21+URZ+0x28c50], R8 ;  /* 0x028c50081500a5a7 */ /* 0x000ee4000804007f */
[----:B---3--:R-:W-:Y:S05]  /*18210*/  @!P2 BRA `(.L_x_5623) ;  /* 0xfffffffc00f0a947 */ /* 0x008fea000383ffff */
[----:B------:R-:W-:Y:S05]  /*18220*/  BRA `(.L_x_5622) ;  /* 0xffffff0400e87947 */ /* 0x000fea000383ffff */
.L_x_5632:
[----:B---3--:R-:W-:-:S04]  /*18230*/  IMAD.U32 R6, RZ, RZ, UR25 ;  /* 0x00000019ff067e24 */ /* 0x008fc8000f8e00ff */
[----:B------:R3:W4:Y:S03]  /*18240*/  SYNCS.PHASECHK.TRANS64.TRYWAIT P3, [R6+URZ+0x28c30], R7 ;  /* 0x028c3007060075a7 */ /* 0x000726000806017f */
[----:B----4-:R-:W-:Y:S05]  /*18250*/  @!P3 NANOSLEEP.SYNCS 0x989680 ;  /* 0x009896800000b95d */ /* 0x010fea0003900000 */
[----:B------:R-:W4:Y:S02]  /*18260*/  @!P3 SYNCS.PHASECHK.TRANS64 P3, [R6+URZ+0x28c30], R7 ;  /* 0x028c30070600b5a7 */ /* 0x000f24000806007f */
[----:B----4-:R-:W-:Y:S05]  /*18270*/  @!P3 BRA `(.L_x_5632) ;  /* 0xfffffffc00ecb947 */ /* 0x010fea000383ffff */
[----:B------:R-:W-:Y:S05]  /*18280*/  BRA `(.L_x_5631) ;  /* 0xffffff0c00807947 */ /* 0x000fea000383ffff */
.L_x_5636:
[----:B---3--:R3:W4:Y:S02]  /*18290*/  SYNCS.PHASECHK.TRANS64.TRYWAIT P3, [R170+URZ+0x28c50], R7 ;  /* 0x028c5007aa0075a7 */ /* 0x008724000806017f */
[----:B----4-:R-:W-:Y:S05]  /*182a0*/  @!P3 NANOSLEEP.SYNCS 0x989680 ;  /* 0x009896800000b95d */ /* 0x010fea0003900000 */
[----:B------:R-:W4:Y:S02]  /*182b0*/  @!P3 SYNCS.PHASECHK.TRANS64 P3, [R170+URZ+0x28c50], R7 ;  /* 0x028c5007aa00b5a7 */ /* 0x000f24000806007f */
[----:B----4-:R-:W-:Y:S05]  /*182c0*/  @!P3 BRA `(.L_x_5636) ;  /* 0xfffffffc00f0b947 */ /* 0x010fea000383ffff */
[----:B------:R-:W-:Y:S05]  /*182d0*/  BRA `(.L_x_5635) ;  /* 0xffffff2400a47947 */ /* 0x000fea000383ffff */
.L_x_5642:
[----:B----4-:R-:W-:-:S04]  /*182e0*/  IMAD.U32 R5, RZ, RZ, UR26 ;  /* 0x0000001aff057e24 */ /* 0x010fc8000f8e00ff */
[----:B------:R4:W0:Y:S03]  /*182f0*/  SYNCS.PHASECHK.TRANS64.TRYWAIT P2, [R5+URZ+0x28c30], R8 ;  /* 0x028c3008050075a7 */ /* 0x000826000804017f */
[----:B0-----:R-:W-:Y:S05]  /*18300*/  @!P2 NANOSLEEP.SYNCS 0x989680 ;  /* 0x009896800000a95d */ /* 0x001fea0003900000 */
[----:B------:R-:W0:Y:S02]  /*18310*/  @!P2 SYNCS.PHASECHK.TRANS64 P2, [R5+URZ+0x28c30], R8 ;  /* 0x028c30080500a5a7 */ /* 0x000e24000804007f */
[----:B0-----:R-:W-:Y:S05]  /*18320*/  @!P2 BRA `(.L_x_5642) ;  /* 0xfffffffc00eca947 */ /* 0x001fea000383ffff */
[----:B------:R-:W-:Y:S05]  /*18330*/  BRA `(.L_x_5641) ;  /* 0xffffff2800907947 */ /* 0x000fea000383ffff */
.L_x_5654:
[----:B-1----:R1:W3:Y:S02]  /*18340*/  SYNCS.PHASECHK.TRANS64.TRYWAIT P2, [R21+URZ+0x28c50], R8 ;  /* 0x028c5008150075a7 */ /* 0x0022e4000804017f */
[----:B---3--:R-:W-:Y:S05]  /*18350*/  @!P2 NANOSLEEP.SYNCS 0x989680 ;  /* 0x009896800000a95d */ /* 0x008fea0003900000 */
[----:B------:R-:W3:Y:S02]  /*18360*/  @!P2 SYNCS.PHASECHK.TRANS64 P2, [R21+URZ+0x28c50], R8 ;  /* 0x028c50081500a5a7 */ /* 0x000ee4000804007f */
[----:B---3--:R-:W-:Y:S05]  /*18370*/  @!P2 BRA `(.L_x_5654) ;  /* 0xfffffffc00f0a947 */ /* 0x008fea000383ffff */
[----:B------:R-:W-:Y:S05]  /*18380*/  BRA `(.L_x_5653) ;  /* 0xffffff4c00587947 */ /* 0x000fea000383ffff */
.L_x_5698:
        /* <DEDUP_REMOVED lines=11> */
.L_x_5820:
[----:B------:R-:W-:Y:S05]  /*18440*/  BSYNC B0 ;  /* 0x0000000000007941 */ /* 0x000fea0003800000 */
.L_x_5819:
[----:B------:R-:W-:Y:S05]  /*18450*/  BRA `(.L_x_5821) ;  /* 0xffffffa400547947 */ /* 0x000fea000383ffff */
.L_x_5700:
[----:B------:R-:W-:Y:S01]  /*18460*/  BSSY B0, `(.L_x_5822) ;  /* 0x0000006000007945 */ /* 0x000fe20003800000 */
[----:B------:R-:W-:-:S07]  /*18470*/  IMAD.MOV.U32 R15, RZ, RZ, -0x1 ;  /* 0xffffffffff0f7424 */ /* 0x000fce00078e00ff */
[----:B012-4-:R-:W-:Y:S05]  /*18480*/  WARPSYNC.COLLECTIVE R15, `(.L_x_5823) ;  /* 0x000000000f0c7348 */ /* 0x017fea0003c00000 */
[----:B------:R-:W-:Y:S02]  /*18490*/  ELECT P6, UR62, PT ;  /* 0x00000000003e782f */ /* 0x000fe400038c0000 */
[----:B------:R-:W-:Y:S01]  /*184a0*/  MOV R14, UR62 ;  /* 0x0000003e000e7c02 */ /* 0x000fe20008000f00 */
[----:B012-4-:R-:W-:Y:S10]  /*184b0*/  ENDCOLLECTIVE ;  /* 0x000000000000791b */ /* 0x017ff40003800000 */
.L_x_5823:
[----:B------:R-:W-:Y:S05]  /*184c0*/  BSYNC B0 ;  /* 0x0000000000007941 */ /* 0x000fea0003800000 */
.L_x_5822:
[----:B------:R-:W-:Y:S05]  /*184d0*/  BRA `(.L_x_5824) ;  /* 0xffffffa400607947 */ /* 0x000fea000383ffff */
.L_x_5702:
[----:B--2---:R2:W3:Y:S02]  /*184e0*/  SYNCS.PHASECHK.TRANS64.TRYWAIT P0, [R0+URZ+0x28c40], R2 ;  /* 0x028c4002000075a7 */ /* 0x0044e4000800017f */
[----:B---3--:R-:W-:Y:S05]  /*184f0*/  @!P0 NANOSLEEP.SYNCS 0x989680 ;  /* 0x009896800000895d */ /* 0x008fea0003900000 */
[----:B------:R-:W3:Y:S02]  /*18500*/  @!P0 SYNCS.PHASECHK.TRANS64 P0, [R0+URZ+0x28c40], R2 ;  /* 0x028c4002000085a7 */ /* 0x000ee4000800007f */
[----:B---3--:R-:W-:Y:S05]  /*18510*/  @!P0 BRA `(.L_x_5702) ;  /* 0xfffffffc00f08947 */ /* 0x008fea000383ffff */
[----:B------:R-:W-:Y:S05]  /*18520*/  BRA `(.L_x_5825) ;  /* 0xffffffa400c87947 */ /* 0x000fea000383ffff */
.L_x_5706:
[----:B------:R-:W2:Y:S01]  /*18530*/  LDL.LU R11, [R1+0x2c] ;  /* 0x00002c00010b7983 */ /* 0x000ea20000300800 */
[----:B------:R-:W-:Y:S02]  /*18540*/  IMAD.MOV.U32 R5, RZ, RZ, R12 ;  /* 0x000000ffff057224 */ /* 0x000fe400078e000c */
[----:B------:R-:W-:Y:S02]  /*18550*/  IMAD.MOV.U32 R13, RZ, RZ, R3 ;  /* 0x000000ffff0d7224 */ /* 0x000fe400078e0003 */
[----:B------:R-:W-:Y:S02]  /*18560*/  IMAD.MOV.U32 R12, RZ, RZ, RZ ;  /* 0x000000ffff0c7224 */ /* 0x000fe400078e00ff */
[----:B------:R-:W-:Y:S02]  /*18570*/  IMAD.MOV.U32 R15, RZ, RZ, -0x1 ;  /* 0xffffffffff0f7424 */ /* 0x000fe400078e00ff */
        /* <DEDUP_REMOVED lines=8> */
.L_x_5826:
[----:B------:R-:W-:Y:S02]  /*18600*/  IMAD.MOV.U32 R13, RZ, RZ, R4 ;  /* 0x000000ffff0d7224 */ /* 0x000fe400078e0004 */
[----:B------:R-:W-:-:S07]  /*18610*/  IMAD.MOV.U32 R6, RZ, RZ, R14 ;  /* 0x000000ffff067224 */ /* 0x000fce00078e000e */
[----:B------:R-:W-:Y:S05]  /*18620*/  WARPSYNC.COLLECTIVE R15, `(.L_x_5827) ;  /* 0x000000000f087348 */ /* 0x000fea0003c00000 */
[----:B------:R0:W1:Y:S02]  /*18630*/  SHFL.IDX P6, R14, R13, R12, R11 ;  /* 0x0000000c0d0e7389 */ /* 0x00006400000c000b */
[----:B01----:R-:W-:Y:S01]  /*18640*/  ENDCOLLECTIVE ;  /* 0x000000000000791b */ /* 0x003fe20003800000 */
.L_x_5827:
[----:B------:R-:W-:Y:S02]  /*18650*/  IMAD.MOV.U32 R13, RZ, RZ, R3 ;  /* 0x000000ffff0d7224 */ /* 0x000fe400078e0003 */
[----:B------:R-:W-:Y:S02]  /*18660*/  IMAD.MOV.U32 R12, RZ, RZ, 0x1 ;  /* 0x00000001ff0c7424 */ /* 0x000fe400078e00ff */
[----:B------:R-:W-:-:S07]  /*18670*/  IMAD.MOV.U32 R7, RZ, RZ, R14 ;  /* 0x000000ffff077224 */ /* 0x000fce00078e000e */
[----:B------:R-:W-:Y:S05]  /*18680*/  WARPSYNC.COLLECTIVE R15, `(.L_x_5828) ;  /* 0x000000000f087348 */ /* 0x000fea0003c00000 */
[----:B------:R0:W1:Y:S02]  /*18690*/  SHFL.IDX P6, R14, R13, R12, R11 ;  /* 0x0000000c0d0e7389 */ /* 0x00006400000c000b */
[----:B01----:R-:W-:Y:S01]  /*186a0*/  ENDCOLLECTIVE ;  /* 0x000000000000791b */ /* 0x003fe20003800000 */
.L_x_5828:
        /* <DEDUP_REMOVED lines=15> */
.L_x_5829:
[----:B------:R-:W-:Y:S02]  /*187a0*/  IMAD.MOV.U32 R13, RZ, RZ, R3 ;  /* 0x000000ffff0d7224 */ /* 0x000fe400078e0003 */
[----:B------:R-:W-:Y:S02]  /*187b0*/  IMAD.MOV.U32 R12, RZ, RZ, 0x2 ;  /* 0x00000002ff0c7424 */ /* 0x000fe400078e00ff */
[----:B------:R-:W-:-:S07]  /*187c0*/  IMAD.MOV.U32 R5, RZ, RZ, R14 ;  /* 0x000000ffff057224 */ /* 0x000fce00078e000e */
[----:B------:R-:W-:Y:S05]  /*187d0*/  WARPSYNC.COLLECTIVE R15, `(.L_x_5830) ;  /* 0x000000000f087348 */ /* 0x000fea0003c00000 */
[----:B------:R0:W1:Y:S02]  /*187e0*/  SHFL.IDX P6, R14, R13, R12, R11 ;  /* 0x0000000c0d0e7389 */ /* 0x00006400000c000b */
[----:B01----:R-:W-:Y:S01]  /*187f0*/  ENDCOLLECTIVE ;  /* 0x000000000000791b */ /* 0x003fe20003800000 */
.L_x_5830:
[----:B------:R-:W-:-:S05]  /*18800*/  @!P1 LEA R5, P2, R10, R5, 0x1 ;  /* 0x000000050a059211 */ /* 0x000fca00078408ff */
[----:B------:R-:W-:-:S04]  /*18810*/  @!P1 IMAD.X R6, RZ, RZ, R6, P2 ;  /* 0x000000ffff069224 */ /* 0x000fc800010e0606 */
[----:B------:R-:W-:Y:S02]  /*18820*/  @!P1 IMAD.MOV.U32 R7, RZ, RZ, R6 ;  /* 0x000000ffff079224 */ /* 0x000fe400078e0006 */
[----:B------:R-:W-:Y:S02]  /*18830*/  @!P1 IMAD.MOV.U32 R6, RZ, RZ, R5 ;  /* 0x000000ffff069224 */ /* 0x000fe400078e0005 */
[----:B------:R-:W-:Y:S02]  /*18840*/  IMAD.MOV.U32 R13, RZ, RZ, R4 ;  /* 0x000000ffff0d7224 */ /* 0x000fe400078e0004 */
[----:B------:R-:W-:Y:S01]  /*18850*/  VIADD R5, R2, 0x20 ;  /* 0x0000002002057836 */ /* 0x000fe20000000000 */
[----:B------:R-:W-:Y:S01]  /*18860*/  @!PT LDS RZ, [RZ] ;  /* 0x00000000fffff984 */ /* 0x000fe20000000800 */
[----:B------:R-:W-:Y:S01]  /*18870*/  @!PT LDS RZ, [RZ] ;  /* 0x00000000fffff984 */ /* 0x000fe20000000800 */
[----:B------:R-:W-:Y:S01]  /*18880*/  @!PT LDS RZ, [RZ] ;  /* 0x00000000fffff984 */ /* 0x000fe20000000800 */
[----:B------:R0:W-:Y:S04]  /*18890*/  @!P1 LDGSTS.E.BYPASS.LTC128B.128 [R9+0x20c00], desc[UR40][R6.64], !P0 ;  /* 0x20c0000006099fae */ /* 0x0001e8000c101d68 */
[----:B------:R-:W-:Y:S01]  /*188a0*/  ISETP.GE.AND P1, PT, R5, R0, PT ;  /* 0x000000000500720c */ /* 0x000fe20003f26270 */
[----:B0-----:R-:W-:-:S12]  /*188b0*/  IMAD.MOV.U32 R6, RZ, RZ, R14 ;  /* 0x000000ffff067224 */ /* 0x001fd800078e000e */
[----:B------:R-:W-:Y:S05]  /*188c0*/  WARPSYNC.COLLECTIVE R15, `(.L_x_5831) ;  /* 0x000000000f087348 */ /* 0x000fea0003c00000 */
[----:B------:R0:W1:Y:S02]  /*188d0*/  SHFL.IDX P6, R14, R13, R12, R11 ;  /* 0x0000000c0d0e7389 */ /* 0x00006400000c000b */
[----:B01----:R-:W-:Y:S01]  /*188e0*/  ENDCOLLECTIVE ;  /* 0x000000000000791b */ /* 0x003fe20003800000 */
.L_x_5831:
[----:B------:R-:W-:Y:S02]  /*188f0*/  IMAD.MOV.U32 R13, RZ, RZ, R3 ;  /* 0x000000ffff0d7224 */ /* 0x000fe400078e0003 */
[----:B------:R-:W-:Y:S02]  /*18900*/  IMAD.MOV.U32 R12, RZ, RZ, 0x3 ;  /* 0x00000003ff0c7424 */ /* 0x000fe400078e00ff */
[----:B------:R-:W-:-:S07]  /*18910*/  IMAD.MOV.U32 R5, RZ, RZ, R14 ;  /* 0x000000ffff057224 */ /* 0x000fce00078e000e */
[----:B------:R-:W-:Y:S05]  /*18920*/  WARPSYNC.COLLECTIVE R15, `(.L_x_5832) ;  /* 0x000000000f087348 */ /* 0x000fea0003c00000 */
[----:B------:R0:W1:Y:S02]  /*18930*/  SHFL.IDX P6, R14, R13, R12, R11 ;  /* 0x0000000c0d0e7389 */ /* 0x00006400000c000b */
[----:B01----:R-:W-:Y:S01]  /*18940*/  ENDCOLLECTIVE ;  /* 0x000000000000791b */ /* 0x003fe20003800000 */
.L_x_5832:
[----:B------:R-:W-:-:S05]  /*18950*/  @!P1 LEA R5, P2, R10, R5, 0x1 ;  /* 0x000000050a059211 */ /* 0x000fca00078408ff */
[----:B------:R-:W-:-:S04]  /*18960*/  @!P1 IMAD.X R6, RZ, RZ, R6, P2 ;  /* 0x000000ffff069224 */ /* 0x000fc800010e0606 */
[----:B------:R-:W-:Y:S02]  /*18970*/  @!P1 IMAD.MOV.U32 R7, RZ, RZ, R6 ;  /* 0x000000ffff079224 */ /* 0x000fe400078e0006 */
[----:B------:R-:W-:Y:S02]  /*18980*/  IMAD.MOV.U32 R13, RZ, RZ, R4 ;  /* 0x000000ffff0d7224 */ /* 0x000fe400078e0004 */
[----:B------:R-:W-:-:S05]  /*18990*/  @!P1 IMAD.MOV.U32 R6, RZ, RZ, R5 ;  /* 0x000000ffff069224 */ /* 0x000fca00078e0005 */
        /* <DEDUP_REMOVED lines=8> */
.L_x_5833:
[----:B------:R-:W-:Y:S01]  /*18a20*/  IMAD.MOV.U32 R4, RZ, RZ, R14 ;  /* 0x000000ffff047224 */ /* 0x000fe200078e000e */
[----:B------:R-:W-:Y:S06]  /*18a30*/  BRA `(.L_x_5834) ;  /* 0xffffffac00207947 */ /* 0x000fec000383ffff */
.L_x_5709:
[----:B-1----:R-:W2:Y:S02]  /*18a40*/  LDL R2, [R1] ;  /* 0x0000000001027983 */ /* 0x002ea40000100800 */
[----:B--2---:R1:W2:Y:S02]  /*18a50*/  SYNCS.PHASECHK.TRANS64.TRYWAIT P0, [R2+URZ+0x28c20], R0 ;  /* 0x028c2000020075a7 */ /* 0x0042a4000800017f */
[----:B--2---:R-:W-:Y:S05]  /*18a60*/  @!P0 NANOSLEEP.SYNCS 0x989680 ;  /* 0x009896800000895d */ /* 0x004fea0003900000 */
[----:B------:R-:W2:Y:S02]  /*18a70*/  @!P0 SYNCS.PHASECHK.TRANS64 P0, [R2+URZ+0x28c20], R0 ;  /* 0x028c2000020085a7 */ /* 0x000ea4000800007f */
[----:B--2---:R-:W-:Y:S05]  /*18a80*/  @!P0 BRA `(.L_x_5709) ;  /* 0xfffffffc00ec8947 */ /* 0x004fea000383ffff */
[----:B------:R-:W-:Y:S05]  /*18a90*/  BRA `(.L_x_5835) ;  /* 0xffffffac00807947 */ /* 0x000fea000383ffff */
.L_x_5713:
[----:B-1----:R1:W2:Y:S02]  /*18aa0*/  SYNCS.PHASECHK.TRANS64.TRYWAIT P0, [R0+URZ+0x28c60], R2 ;  /* 0x028c6002000075a7 */ /* 0x0022a4000800017f */
[----:B--2---:R-:W-:Y:S05]  /*18ab0*/  @!P0 NANOSLEEP.SYNCS 0x989680 ;  /* 0x009896800000895d */ /* 0x004fea0003900000 */
[----:B------:R-:W2:Y:S02]  /*18ac0*/  @!P0 SYNCS.PHASECHK.TRANS64 P0, [R0+URZ+0x28c60], R2 ;  /* 0x028c6002000085a7 */ /* 0x000ea4000800007f */
[----:B--2---:R-:W-:Y:S05]  /*18ad0*/  @!P0 BRA `(.L_x_5713) ;  /* 0xfffffffc00f08947 */ /* 0x004fea000383ffff */
[----:B------:R-:W-:Y:S05]  /*18ae0*/  BRA `(.L_x_5836) ;  /* 0xffffffac00ac7947 */ /* 0x000fea000383ffff */
.L_x_5732:
[----:B-1----:R1:W2:Y:S02]  /*18af0*/  SYNCS.PHASECHK.TRANS64.TRYWAIT P0, [R3+URZ+0x28c40], R2 ;  /* 0x028c4002030075a7 */ /* 0x0022a4000800017f */
[----:B--2---:R-:W-:Y:S05]  /*18b00*/  @!P0 NANOSLEEP.SYNCS 0x989680 ;  /* 0x009896800000895d */ /* 0x004fea0003900000 */
[----:B------:R-:W2:Y:S02]  /*18b10*/  @!P0 SYNCS.PHASECHK.TRANS64 P0, [R3+URZ+0x28c40], R2 ;  /* 0x028c4002030085a7 */ /* 0x000ea4000800007f */
[----:B--2---:R-:W-:Y:S05]  /*18b20*/  @!P0 BRA `(.L_x_5732) ;  /* 0xfffffffc00f08947 */ /* 0x004fea000383ffff */
[----:B------:R-:W-:Y:S05]  /*18b30*/  BRA `(.L_x_5837) ;  /* 0xffffffb800b87947 */ /* 0x000fea000383ffff */
.L_x_5737:
[----:B0-----:R0:W2:Y:S02]  /*18b40*/  SYNCS.PHASECHK.TRANS64.TRYWAIT P0, [R3+URZ+0x28c60], R2 ;  /* 0x028c6002030075a7 */ /* 0x0010a4000800017f */
[----:B--2---:R-:W-:Y:S05]  /*18b50*/  @!P0 NANOSLEEP.SYNCS 0x989680 ;  /* 0x009896800000895d */ /* 0x004fea0003900000 */
[----:B------:R-:W2:Y:S02]  /*18b60*/  @!P0 SYNCS.PHASECHK.TRANS64 P0, [R3+URZ+0x28c60], R2 ;  /* 0x028c6002030085a7 */ /* 0x000ea4000800007f */
[----:B--2---:R-:W-:Y:S05]  /*18b70*/  @!P0 BRA `(.L_x_5737) ;  /* 0xfffffffc00f08947 */ /* 0x004fea000383ffff */
[----:B------:R-:W-:Y:S05]  /*18b80*/  BRA `(.L_x_5838) ;  /* 0xffffffbc003c7947 */ /* 0x000fea000383ffff */
.L_x_5752:
[----:B0-----:R0:W1:Y:S02]  /*18b90*/  SYNCS.PHASECHK.TRANS64.TRYWAIT P0, [R4+URZ+0x28c40], R2 ;  /* 0x028c4002040075a7 */ /* 0x001064000800017f */
[----:B-1----:R-:W-:Y:S05]  /*18ba0*/  @!P0 NANOSLEEP.SYNCS 0x989680 ;  /* 0x009896800000895d */ /* 0x002fea0003900000 */
[----:B------:R-:W1:Y:S02]  /*18bb0*/  @!P0 SYNCS.PHASECHK.TRANS64 P0, [R4+URZ+0x28c40], R2 ;  /* 0x028c4002040085a7 */ /* 0x000e64000800007f */
[----:B-1----:R-:W-:Y:S05]  /*18bc0*/  @!P0 BRA `(.L_x_5752) ;  /* 0xfffffffc00f08947 */ /* 0x002fea000383ffff */
[----:B------:R-:W-:Y:S05]  /*18bd0*/  BRA `(.L_x_5839) ;  /* 0xffffffc8002c7947 */ /* 0x000fea000383ffff */
.L_x_5757:
[----:B-1----:R1:W2:Y:S02]  /*18be0*/  SYNCS.PHASECHK.TRANS64.TRYWAIT P0, [R4+URZ+0x28c60], R2 ;  /* 0x028c6002040075a7 */ /* 0x0022a4000800017f */
[----:B--2---:R-:W-:Y:S05]  /*18bf0*/  @!P0 NANOSLEEP.SYNCS 0x989680 ;  /* 0x009896800000895d */ /* 0x004fea0003900000 */
[----:B------:R-:W2:Y:S02]  /*18c00*/  @!P0 SYNCS.PHASECHK.TRANS64 P0, [R4+URZ+0x28c60], R2 ;  /* 0x028c6002040085a7 */ /* 0x000ea4000800007f */
[----:B--2---:R-:W-:Y:S05]  /*18c10*/  @!P0 BRA `(.L_x_5757) ;  /* 0xfffffffc00f08947 */ /* 0x004fea000383ffff */
[----:B------:R-:W-:Y:S05]  /*18c20*/  BRA `(.L_x_5840) ;  /* 0xffffffc800ac7947 */ /* 0x000fea000383ffff */
.L_x_5772:
[----:B-1----:R1:W2:Y:S02]  /*18c30*/  SYNCS.PHASECHK.TRANS64.TRYWAIT P0, [R4+URZ+0x28c40], R2 ;  /* 0x028c4002040075a7 */ /* 0x0022a4000800017f */
[----:B--2---:R-:W-:Y:S05]  /*18c40*/  @!P0 NANOSLEEP.SYNCS 0x989680 ;  /* 0x009896800000895d */ /* 0x004fea0003900000 */
[----:B------:R-:W2:Y:S02]  /*18c50*/  @!P0 SYNCS.PHASECHK.TRANS64 P0, [R4+URZ+0x28c40], R2 ;  /* 0x028c4002040085a7 */ /* 0x000ea4000800007f */
[----:B--2---:R-:W-:Y:S05]  /*18c60*/  @!P0 BRA `(.L_x_5772) ;  /* 0xfffffffc00f08947 */ /* 0x004fea000383ffff */
[----:B------:R-:W-:Y:S05]  /*18c70*/  BRA `(.L_x_5841) ;  /* 0xffffffd400787947 */ /* 0x000fea000383ffff */
.L_x_5777:
[----:B0-----:R0:W2:Y:S02]  /*18c80*/  SYNCS.PHASECHK.TRANS64.TRYWAIT P0, [R4+URZ+0x28c60], R2 ;  /* 0x028c6002040075a7 */ /* 0x0010a4000800017f */
[----:B--2---:R-:W-:Y:S05]  /*18c90*/  @!P0 NANOSLEEP.SYNCS 0x989680 ;  /* 0x009896800000895d */ /* 0x004fea0003900000 */
[----:B------:R-:W2:Y:S02]  /*18ca0*/  @!P0 SYNCS.PHASECHK.TRANS64 P0, [R4+URZ+0x28c60], R2 ;  /* 0x028c6002040085a7 */ /* 0x000ea4000800007f */
[----:B--2---:R-:W-:Y:S05]  /*18cb0*/  @!P0 BRA `(.L_x_5777) ;  /* 0xfffffffc00f08947 */ /* 0x004fea000383ffff */
[----:B------:R-:W-:Y:S05]  /*18cc0*/  BRA `(.L_x_5842) ;  /* 0xffffffd400fc7947 */ /* 0x000fea000383ffff */
.L_x_5793:
[----:B------:R-:W-:Y:S01]  /*18cd0*/  BSSY B0, `(.L_x_5843) ;  /* 0x0000008000007945 */ /* 0x000fe20003800000 */
[----:B------:R-:W-:Y:S02]  /*18ce0*/  IMAD.MOV.U32 R13, RZ, RZ, R16 ;  /* 0x000000ffff0d7224 */ /* 0x000fe400078e0010 */
[----:B------:R-:W-:Y:S02]  /*18cf0*/  IMAD.MOV.U32 R12, RZ, RZ, RZ ;  /* 0x000000ffff0c7224 */ /* 0x000fe400078e00ff */
[----:B------:R-:W-:Y:S02]  /*18d00*/  IMAD.MOV.U32 R11, RZ, RZ, 0x1f ;  /* 0x0000001fff0b7424 */ /* 0x000fe400078e00ff */
[----:B------:R-:W-:-:S07]  /*18d10*/  IMAD.MOV.U32 R15, RZ, RZ, -0x1 ;  /* 0xffffffffff0f7424 */ /* 0x000fce00078e00ff */
[----:B01---5:R-:W-:Y:S05]  /*18d20*/  WARPSYNC.COLLECTIVE R15, `(.L_x_5844) ;  /* 0x000000000f087348 */ /* 0x023fea0003c00000 */
[----:B------:R2:W3:Y:S02]  /*18d30*/  SHFL.IDX P6, R14, R13, R12, R11 ;  /* 0x0000000c0d0e7389 */ /* 0x0004e400000c000b */
[----:B0123-5:R-:W-:Y:S01]  /*18d40*/  ENDCOLLECTIVE ;  /* 0x000000000000791b */ /* 0x02ffe20003800000 */
.L_x_5844:
[----:B------:R-:W-:Y:S05]  /*18d50*/  BSYNC B0 ;  /* 0x0000000000007941 */ /* 0x000fea0003800000 */
.L_x_5843:
        /* <DEDUP_REMOVED lines=9> */
.L_x_5845:
        /* <DEDUP_REMOVED lines=18> */
.L_x_5846:
[----:B------:R-:W-:Y:S01]  /*18f10*/  IMAD.MOV.U32 R12, RZ, RZ, 0x2 ;  /* 0x00000002ff0c7424 */ /* 0x000fe200078e00ff */
[----:B------:R-:W-:-:S05]  /*18f20*/  SEL R5, R14, RZ, P1 ;  /* 0x000000ff0e057207 */ /* 0x000fca0000800000 */
[----:B------:R-:W-:-:S04]  /*18f30*/  IMAD.IADD R3, R2, 0x1, R5 ;  /* 0x0000000102037824 */ /* 0x000fc800078e0205 */
[----:B------:R-:W-:-:S07]  /*18f40*/  IMAD.MOV.U32 R13, RZ, RZ, R3 ;  /* 0x000000ffff0d7224 */ /* 0x000fce00078e0003 */
[----:B------:R-:W-:Y:S05]  /*18f50*/  WARPSYNC.COLLECTIVE R15, `(.L_x_5847) ;  /* 0x000000000f087348 */ /* 0x000fea0003c00000 */
[----:B------:R0:W1:Y:S02]  /*18f60*/  SHFL.UP P6, R14, R13, R12, R11 ;  /* 0x0400000c0d0e7389 */ /* 0x00006400000c000b */
[----:B01----:R-:W-:Y:S01]  /*18f70*/  ENDCOLLECTIVE ;  /* 0x000000000000791b */ /* 0x003fe20003800000 */
.L_x_5847:
[----:B------:R-:W-:Y:S01]  /*18f80*/  IMAD.MOV.U32 R12, RZ, RZ, 0x4 ;  /* 0x00000004ff0c7424 */ /* 0x000fe200078e00ff */
[----:B------:R-:W-:-:S05]  /*18f90*/  SEL R14, R14, RZ, P2 ;  /* 0x000000ff0e0e7207 */ /* 0x000fca0001000000 */
[----:B------:R-:W-:-:S04]  /*18fa0*/  IMAD.IADD R3, R3, 0x1, R14 ;  /* 0x0000000103037824 */ /* 0x000fc800078e020e */
[----:B------:R-:W-:-:S07]  /*18fb0*/  IMAD.MOV.U32 R13, RZ, RZ, R3 ;  /* 0x000000ffff0d7224 */ /* 0x000fce00078e0003 */
[----:B------:R-:W-:Y:S05]  /*18fc0*/  WARPSYNC.COLLECTIVE R15, `(.L_x_5848) ;  /* 0x000000000f087348 */ /* 0x000fea0003c00000 */
[----:B------:R0:W1:Y:S02]  /*18fd0*/  SHFL.UP P6, R14, R13, R12, R11 ;  /* 0x0400000c0d0e7389 */ /* 0x00006400000c000b */
[----:B01----:R-:W-:Y:S01]  /*18fe0*/  ENDCOLLECTIVE ;  /* 0x000000000000791b */ /* 0x003fe20003800000 */
.L_x_5848:
[----:B------:R-:W-:Y:S01]  /*18ff0*/  IMAD.MOV.U32 R12, RZ, RZ, 0x8 ;  /* 0x00000008ff0c7424 */ /* 0x000fe200078e00ff */
[----:B------:R-:W-:-:S05]  /*19000*/  SEL R14, R14, RZ, P3 ;  /* 0x000000ff0e0e7207 */ /* 0x000fca0001800000 */
[----:B------:R-:W-:-:S04]  /*19010*/  IMAD.IADD R3, R3, 0x1, R14 ;  /* 0x0000000103037824 */ /* 0x000fc800078e020e */
[----:B------:R-:W-:-:S07]  /*19020*/  IMAD.MOV.U32 R13, RZ, RZ, R3 ;  /* 0x000000ffff0d7224 */ /* 0x000fce00078e0003 */
[----:B------:R-:W-:Y:S05]  /*19030*/  WARPSYNC.COLLECTIVE R15, `(.L_x_5849) ;  /* 0x000000000f087348 */ /* 0x000fea0003c00000 */
[----:B------:R0:W1:Y:S02]  /*19040*/  SHFL.UP P6, R14, R13, R12, R11 ;  /* 0x0400000c0d0e7389 */ /* 0x00006400000c000b */
[----:B01----:R-:W-:Y:S01]  /*19050*/  ENDCOLLECTIVE ;  /* 0x000000000000791b */ /* 0x003fe20003800000 */
.L_x_5849:
[----:B------:R-:W-:Y:S01]  /*19060*/  IMAD.MOV.U32 R12, RZ, RZ, 0x10 ;  /* 0x00000010ff0c7424 */ /* 0x000fe200078e00ff */
[----:B------:R-:W-:-:S05]  /*19070*/  SEL R14, R14, RZ, P4 ;  /* 0x000000ff0e0e7207 */ /* 0x000fca0002000000 */
[----:B------:R-:W-:-:S04]  /*19080*/  IMAD.IADD R3, R3, 0x1, R14 ;  /* 0x0000000103037824 */ /* 0x000fc800078e020e */
[----:B------:R-:W-:-:S07]  /*19090*/  IMAD.MOV.U32 R13, RZ, RZ, R3 ;  /* 0x000000ffff0d7224 */ /* 0x000fce00078e0003 */
[----:B------:R-:W-:Y:S05]  /*190a0*/  WARPSYNC.COLLECTIVE R15, `(.L_x_5850) ;  /* 0x000000000f087348 */ /* 0x000fea0003c00000 */
[----:B------:R0:W1:Y:S02]  /*190b0*/  SHFL.UP P6, R14, R13, R12, R11 ;  /* 0x0400000c0d0e7389 */ /* 0x00006400000c000b */
[----:B01----:R-:W-:Y:S01]  /*190c0*/  ENDCOLLECTIVE ;  /* 0x000000000000791b */ /* 0x003fe20003800000 */
.L_x_5850:
        /* <DEDUP_REMOVED lines=8> */
.L_x_5851:
[----:B------:R-:W-:Y:S05]  /*19150*/  BRA `(.L_x_5852) ;  /* 0xffffffe000507947 */ /* 0x000fea000383ffff */
.L_x_5798:
[----:B------:R-:W-:Y:S01]  /*19160*/  BSSY B0, `(.L_x_5853) ;  /* 0x0000008000007945 */ /* 0x000fe20003800000 */
[----:B-----5:R-:W-:Y:S02]  /*19170*/  IMAD.MOV.U32 R13, RZ, RZ, R2 ;  /* 0x000000ffff0d7224 */ /* 0x020fe400078e0002 */
[----:B------:R-:W-:Y:S02]  /*19180*/  IMAD.MOV.U32 R12, RZ, RZ, 0x1 ;  /* 0x00000001ff0c7424 */ /* 0x000fe400078e00ff */
[----:B------:R-:W-:Y:S02]  /*19190*/  IMAD.MOV.U32 R11, RZ, RZ, RZ ;  /* 0x000000ffff0b7224 */ /* 0x000fe400078e00ff */
[----:B------:R-:W-:-:S07]  /*191a0*/  IMAD.MOV.U32 R15, RZ, RZ, -0x1 ;  /* 0xffffffffff0f7424 */ /* 0x000fce00078e00ff */
[----:B012---:R-:W-:Y:S05]  /*191b0*/  WARPSYNC.COLLECTIVE R15, `(.L_x_5854) ;  /* 0x000000000f087348 */ /* 0x007fea0003c00000 */
[----:B------:R3:W4:Y:S02]  /*191c0*/  SHFL.UP P6, R14, R13, R12, R11 ;  /* 0x0400000c0d0e7389 */ /* 0x00072400000c000b */
[----:B01234-:R-:W-:Y:S01]  /*191d0*/  ENDCOLLECTIVE ;  /* 0x000000000000791b */ /* 0x01ffe20003800000 */
.L_x_5854:
[----:B------:R-:W-:Y:S05]  /*191e0*/  BSYNC B0 ;  /* 0x0000000000007941 */ /* 0x000fea0003800000 */
.L_x_5853:
[----:B------:R-:W-:Y:S01]  /*191f0*/  SEL R13, R14, RZ, P1 ;  /* 0x000000ff0e0d7207 */ /* 0x000fe20000800000 */
[----:B------:R-:W-:Y:S02]  /*19200*/  IMAD.MOV.U32 R12, RZ, RZ, 0x2 ;  /* 0x00000002ff0c7424 */ /* 0x000fe400078e00ff */
[----:B------:R-:W-:Y:S02]  /*19210*/  IMAD.MOV.U32 R11, RZ, RZ, RZ ;  /* 0x000000ffff0b7224 */ /* 0x000fe400078e00ff */
[----:B------:R-:W-:Y:S02]  /*19220*/  IMAD.IADD R13, R2, 0x1, R13 ;  /* 0x00000001020d7824 */ /* 0x000fe400078e020d */
[----:B------:R-:W-:-:S07]  /*19230*/  IMAD.MOV.U32 R15, RZ, RZ, -0x1 ;  /* 0xffffffffff0f7424 */ /* 0x000fce00078e00ff */
[----:B------:R-:W-:Y:S05]  /*19240*/  WARPSYNC.COLLECTIVE R15, `(.L_x_5855) ;  /* 0x000000000f087348 */ /* 0x000fea0003c00000 */
[----:B------:R0:W1:Y:S02]  /*19250*/  SHFL.UP P6, R14, R13, R12, R11 ;  /* 0x0400000c0d0e7389 */ /* 0x00006400000c000b */
[----:B01----:R-:W-:Y:S01]  /*19260*/  ENDCOLLECTIVE ;  /* 0x000000000000791b */ /* 0x003fe20003800000 */
.L_x_5855:
[----:B------:R-:W-:Y:S01]  /*19270*/  IMAD.MOV.U32 R12, RZ, RZ, 0x4 ;  /* 0x00000004ff0c7424 */ /* 0x000fe200078e00ff */
[----:B------:R-:W-:-:S05]  /*19280*/  SEL R4, R14, RZ, P2 ;  /* 0x000000ff0e047207 */ /* 0x000fca0001000000 */
[----:B------:R-:W-:-:S04]  /*19290*/  IMAD.IADD R4, R13, 0x1, R4 ;  /* 0x000000010d047824 */ /* 0x000fc800078e0204 */
[----:B------:R-:W-:-:S07]  /*192a0*/  IMAD.MOV.U32 R13, RZ, RZ, R4 ;  /* 0x000000ffff0d7224 */ /* 0x000fce00078e0004 */
[----:B------:R-:W-:Y:S05]  /*192b0*/  WARPSYNC.COLLECTIVE R15, `(.L_x_5856) ;  /* 0x000000000f087348 */ /* 0x000fea0003c00000 */
[----:B------:R0:W1:Y:S02]  /*192c0*/  SHFL.UP P6, R14, R13, R12, R11 ;  /* 0x0400000c0d0e7389 */ /* 0x00006400000c000b */
[----:B01----:R-:W-:Y:S01]  /*192d0*/  ENDCOLLECTIVE ;  /* 0x000000000000791b */ /* 0x003fe20003800000 */
.L_x_5856:
[----:B------:R-:W-:Y:S01]  /*192e0*/  IMAD.MOV.U32 R12, RZ, RZ, 0x8 ;  /* 0x00000008ff0c7424 */ /* 0x000fe200078e00ff */
[----:B------:R-:W-:-:S05]  /*192f0*/  SEL R5, R14, RZ, P3 ;  /* 0x000000ff0e057207 */ /* 0x000fca0001800000 */
[----:B------:R-:W-:-:S04]  /*19300*/  IMAD.IADD R5, R4, 0x1, R5 ;  /* 0x0000000104057824 */ /* 0x000fc800078e0205 */
[----:B------:R-:W-:-:S07]  /*19310*/  IMAD.MOV.U32 R13, RZ, RZ, R5 ;  /* 0x000000ffff0d7224 */ /* 0x000fce00078e0005 */
[----:B------:R-:W-:Y:S05]  /*19320*/  WARPSYNC.COLLECTIVE R15, `(.L_x_5857) ;  /* 0x000000000f087348 */ /* 0x000fea0003c00000 */
[----:B------:R0:W1:Y:S02]  /*19330*/  SHFL.UP P6, R14, R13, R12, R11 ;  /* 0x0400000c0d0e7389 */ /* 0x00006400000c000b */
[----:B01----:R-:W-:Y:S01]  /*19340*/  ENDCOLLECTIVE ;  /* 0x000000000000791b */ /* 0x003fe20003800000 */
.L_x_5857:
[----:B------:R-:W-:Y:S01]  /*19350*/  IMAD.MOV.U32 R12, RZ, RZ, 0x10 ;  /* 0x00000010ff0c7424 */ /* 0x000fe200078e00ff */
[----:B------:R-:W-:-:S05]  /*19360*/  SEL R6, R14, RZ, P4 ;  /* 0x000000ff0e067207 */ /* 0x000fca0002000000 */
[----:B------:R-:W-:-:S04]  /*19370*/  IMAD.IADD R6, R5, 0x1, R6 ;  /* 0x0000000105067824 */ /* 0x000fc800078e0206 */
[----:B------:R-:W-:-:S07]  /*19380*/  IMAD.MOV.U32 R13, RZ, RZ, R6 ;  /* 0x000000ffff0d7224 */ /* 0x000fce00078e0006 */
[----:B------:R-:W-:Y:S05]  /*19390*/  WARPSYNC.COLLECTIVE R15, `(.L_x_5858) ;  /* 0x000000000f087348 */ /* 0x000fea0003c00000 */
[----:B------:R0:W1:Y:S02]  /*193a0*/  SHFL.UP P6, R14, R13, R12, R11 ;  /* 0x0400000c0d0e7389 */ /* 0x00006400000c000b */
[----:B01----:R-:W-:Y:S01]  /*193b0*/  ENDCOLLECTIVE ;  /* 0x000000000000791b */ /* 0x003fe20003800000 */
.L_x_5858:
        /* <DEDUP_REMOVED lines=8> */
.L_x_5859:
[----:B------:R-:W-:Y:S05]  /*19440*/  BRA `(.L_x_5860) ;  /* 0xffffffe000307947 */ /* 0x000fea000383ffff */
.L_x_5800:
[----:B------:R-:W-:Y:S01]  /*19450*/  BSSY B0, `(.L_x_5861) ;  /* 0x0000006000007945 */ /* 0x000fe20003800000 */
[----:B------:R-:W-:Y:S01]  /*19460*/  PLOP3.LUT P6, PT, P6, PT, PT, 0x8, 0x0 ;  /* 0x000000000000781c */ /* 0x000fe200037ce170 */
[----:B------:R-:W-:-:S12]  /*19470*/  IMAD.MOV.U32 R15, RZ, RZ, -0x1 ;  /* 0xffffffffff0f7424 */ /* 0x000fd800078e00ff */
[----:B01---5:R-:W-:Y:S05]  /*19480*/  WARPSYNC.COLLECTIVE R15, `(.L_x_5862) ;  /* 0x000000000f087348 */ /* 0x023fea0003c00000 */
[----:B------:R-:W-:Y:S01]  /*19490*/  VOTE.ANY R14, PT, P6 ;  /* 0x00000000000e7806 */ /* 0x000fe200030e0100 */
[----:B01---5:R-:W-:Y:S06]  /*194a0*/  ENDCOLLECTIVE ;  /* 0x000000000000791b */ /* 0x023fec0003800000 */
.L_x_5862:
[----:B------:R-:W-:Y:S05]  /*194b0*/  BSYNC B0 ;  /* 0x0000000000007941 */ /* 0x000fea0003800000 */
.L_x_5861:
        /* <DEDUP_REMOVED lines=9> */
.L_x_5863:
[----:B------:R-:W-:Y:S01]  /*19550*/  IMAD.MOV.U32 R17, RZ, RZ, R14 ;  /* 0x000000ffff117224 */ /* 0x000fe200078e000e */
[----:B------:R-:W-:Y:S06]  /*19560*/  BRA `(.L_x_5864) ;  /* 0xffffffe000207947 */ /* 0x000fec000383ffff */
.L_x_5802:
[----:B------:R-:W-:Y:S01]  /*19570*/  BSSY B0, `(.L_x_5865) ;  /* 0x0000007000007945 */ /* 0x000fe20003800000 */
[----:B------:R-:W-:Y:S02]  /*19580*/  IMAD.MOV.U32 R13, RZ, RZ, R3 ;  /* 0x000000ffff0d7224 */ /* 0x000fe400078e0003 */
[----:B------:R-:W-:Y:S02]  /*19590*/  IMAD.MOV.U32 R11, RZ, RZ, 0x1f ;  /* 0x0000001fff0b7424 */ /* 0x000fe400078e00ff */
[----:B------:R-:W-:-:S07]  /*195a0*/  IMAD.MOV.U32 R15, RZ, RZ, -0x1 ;  /* 0xffffffffff0f7424 */ /* 0x000fce00078e00ff */
[----:B012--5:R-:W-:Y:S05]  /*195b0*/  WARPSYNC.COLLECTIVE R15, `(.L_x_5866) ;  /* 0x000000000f087348 */ /* 0x027fea0003c00000 */
[----:B------:R3:W4:Y:S02]  /*195c0*/  SHFL.IDX P6, R14, R13, R12, R11 ;  /* 0x0000000c0d0e7389 */ /* 0x00072400000c000b */
[----:B012345:R-:W-:Y:S01]  /*195d0*/  ENDCOLLECTIVE ;  /* 0x000000000000791b */ /* 0x03ffe20003800000 */
.L_x_5866:
[----:B------:R-:W-:Y:S05]  /*195e0*/  BSYNC B0 ;  /* 0x0000000000007941 */ /* 0x000fea0003800000 */
.L_x_5865:
[----:B------:R-:W-:Y:S01]  /*195f0*/  IMAD.MOV.U32 R5, RZ, RZ, R14 ;  /* 0x000000ffff057224 */ /* 0x000fe200078e000e */
[----:B------:R-:W-:Y:S06]  /*19600*/  BRA `(.L_x_5801) ;  /* 0xffffffe000147947 */ /* 0x000fec000383ffff */
.L_x_5806:
[----:B0-----:R0:W1:Y:S02]  /*19610*/  SYNCS.PHASECHK.TRANS64.TRYWAIT P0, [R0+URZ+0x28c20], R3 ;  /* 0x028c2003000075a7 */ /* 0x001064000800017f */
[----:B-1----:R-:W-:Y:S05]  /*19620*/  @!P0 NANOSLEEP.SYNCS 0x989680 ;  /* 0x009896800000895d */ /* 0x002fea0003900000 */
[----:B------:R-:W1:Y:S02]  /*19630*/  @!P0 SYNCS.PHASECHK.TRANS64 P0, [R0+URZ+0x28c20], R3 ;  /* 0x028c2003000085a7 */ /* 0x000e64000800007f */
[----:B-1----:R-:W-:Y:S05]  /*19640*/  @!P0 BRA `(.L_x_5806) ;  /* 0xfffffffc00f08947 */ /* 0x002fea000383ffff */
[----:B------:R-:W-:Y:S05]  /*19650*/  BRA `(.L_x_5867) ;  /* 0xffffffe400947947 */ /* 0x000fea000383ffff */
.L_x_5807:
        /* <DEDUP_REMOVED lines=11> */
.L_x_5869:
[----:B------:R-:W-:Y:S05]  /*19710*/  BSYNC B0 ;  /* 0x0000000000007941 */ /* 0x000fea0003800000 */
.L_x_5868:
[----:B------:R-:W-:Y:S05]  /*19720*/  BRA `(.L_x_5870) ;  /* 0xffffffe4007c7947 */ /* 0x000fea000383ffff */
.L_x_5810:
[----:B------:R-:W-:Y:S01]  /*19730*/  BSSY B1, `(.L_x_5871) ;  /* 0x0000006000017945 */ /* 0x000fe20003800000 */
[----:B------:R-:W-:-:S07]  /*19740*/  IMAD.MOV.U32 R15, RZ, RZ, -0x1 ;  /* 0xffffffffff0f7424 */ /* 0x000fce00078e00ff */
[----:B01---5:R-:W-:Y:S05]  /*19750*/  WARPSYNC.COLLECTIVE R15, `(.L_x_5872) ;  /* 0x000000000f0c7348 */ /* 0x023fea0003c00000 */
[----:B------:R-:W-:Y:S02]  /*19760*/  ELECT P6, UR62, PT ;  /* 0x00000000003e782f */ /* 0x000fe400038c0000 */
[----:B------:R-:W-:Y:S01]  /*19770*/  MOV R14, UR62 ;  /* 0x0000003e000e7c02 */ /* 0x000fe20008000f00 */
[----:B01---5:R-:W-:Y:S10]  /*19780*/  ENDCOLLECTIVE ;  /* 0x000000000000791b */ /* 0x023ff40003800000 */
.L_x_5872:
[----:B------:R-:W-:Y:S05]  /*19790*/  BSYNC B1 ;  /* 0x0000000000017941 */ /* 0x000fea0003800000 */
.L_x_5871:
[----:B------:R-:W-:Y:S05]  /*197a0*/  BRA `(.L_x_5873) ;  /* 0xffffffe400747947 */ /* 0x000fea000383ffff */
.L_x_5812:
[----:B0-----:R0:W1:Y:S02]  /*197b0*/  SYNCS.PHASECHK.TRANS64.TRYWAIT P0, [R6+URZ], R5 ;  /* 0x00000005060075a7 */ /* 0x001064000800017f */
[----:B-1----:R-:W-:Y:S05]  /*197c0*/  @!P0 NANOSLEEP.SYNCS 0x989680 ;  /* 0x009896800000895d */ /* 0x002fea0003900000 */
[----:B------:R-:W1:Y:S02]  /*197d0*/  @!P0 SYNCS.PHASECHK.TRANS64 P0, [R6+URZ], R5 ;  /* 0x00000005060085a7 */ /* 0x000e64000800007f */
[----:B-1----:R-:W-:Y:S05]  /*197e0*/  @!P0 BRA `(.L_x_5812) ;  /* 0xfffffffc00f08947 */ /* 0x002fea000383ffff */
[----:B------:R-:W-:Y:S05]  /*197f0*/  BRA `(.L_x_5874) ;  /* 0xffffffe400b07947 */ /* 0x000fea000383ffff */
.L_x_5813:
[----:B-1----:R1:W2:Y:S02]  /*19800*/  SYNCS.PHASECHK.TRANS64.TRYWAIT P0, [R7+URZ], R2 ;  /* 0x00000002070075a7 */ /* 0x0022a4000800017f */
[----:B--2---:R-:W-:Y:S05]  /*19810*/  @!P0 NANOSLEEP.SYNCS 0x989680 ;  /* 0x009896800000895d */ /* 0x004fea0003900000 */
[----:B------:R-:W2:Y:S02]  /*19820*/  @!P0 SYNCS.PHASECHK.TRANS64 P0, [R7+URZ], R2 ;  /* 0x00000002070085a7 */ /* 0x000ea4000800007f */
[----:B--2---:R-:W-:Y:S05]  /*19830*/  @!P0 BRA `(.L_x_5813) ;  /* 0xfffffffc00f08947 */ /* 0x004fea000383ffff */
[----:B------:R-:W-:Y:S05]  /*19840*/  BRA `(.L_x_5875) ;  /* 0xffffffe400a47947 */ /* 0x000fea000383ffff */
.L_x_5815:
[----:B--2---:R2:W3:Y:S02]  /*19850*/  SYNCS.PHASECHK.TRANS64.TRYWAIT P0, [R4+URZ], R5 ;  /* 0x00000005040075a7 */ /* 0x0044e4000800017f */
[----:B---3--:R-:W-:Y:S05]  /*19860*/  @!P0 NANOSLEEP.SYNCS 0x989680 ;  /* 0x009896800000895d */ /* 0x008fea0003900000 */
[----:B------:R-:W3:Y:S02]  /*19870*/  @!P0 SYNCS.PHASECHK.TRANS64 P0, [R4+URZ], R5 ;  /* 0x00000005040085a7 */ /* 0x000ee4000800007f */
[----:B---3--:R-:W-:Y:S05]  /*19880*/  @!P0 BRA `(.L_x_5815) ;  /* 0xfffffffc00f08947 */ /* 0x008fea000383ffff */
[----:B------:R-:W-:Y:S05]  /*19890*/  BRA `(.L_x_5876) ;  /* 0xffffffe400ac7947 */ /* 0x000fea000383ffff */
.L_x_5877:
        /* <DEDUP_REMOVED lines=14> */
.L_x_15293:


//--------------------- .text._ZN7cutlass13device_kernelIN5flash11enable_sm90INS1_16FlashAttnFwdSm90INS1_25CollectiveMainloopFwdSm90ILi2EN4cute5tupleIJNS5_1CILi1EEES8_S8_EEENS6_IJNS7_ILi64EEESA_SA_EEELi512ENS_6half_tEfNS_4arch4Sm90ELb0ELb1ELb1ELb1ELb0ELb1ELb0ELb0ELb0ELb1ELb0ELb0EEENS1_21CollectiveEpilogueFwdINS6_IJSA_NS7_ILi512EEESA_EEES9_SC_SE_Li256ELb1ELb1ELb0ELb0EEENS1_36VarlenDynamicPersistentTileSchedulerILi64ELi64ELi256ELi128ELb0ELb1ELb1ELb1ELb0ELb1EEEEEEEEEvNT_6ParamsE --------------------------
	.section	.text._ZN7cutlass13device_kernelIN5flash11enable_sm90INS1_16FlashAttnFwdSm90INS1_25CollectiveMainloopFwdSm90ILi2EN4cute5tupleIJNS5_1CILi1EEES8_S8_EEENS6_IJNS7_ILi64EEESA_SA_EEELi512ENS_6half_tEfNS_4arch4Sm90ELb0ELb1ELb1ELb1ELb0ELb1ELb0ELb0ELb0ELb1ELb0ELb0EEENS1_21CollectiveEpilogueFwdINS6_IJSA_NS7_ILi512EEESA_EEES9_SC_SE_Li256ELb1ELb1ELb0ELb0EEENS1_36VarlenDynamicPersistentTileSchedulerILi64ELi64ELi256ELi128ELb0ELb1ELb1ELb1ELb0ELb1EEEEEEEEEvNT_6ParamsE,"ax",@progbits
	.align	128
.text._ZN7cutlass13device_kernelIN5flash11enable_sm90INS1_16FlashAttnFwdSm90INS1_25CollectiveMainloopFwdSm90ILi2EN4cute5tupleIJNS5_1CILi1EEES8_S8_EEENS6_IJNS7_ILi64EEESA_SA_EEELi512ENS_6half_tEfNS_4arch4Sm90ELb0ELb1ELb1ELb1ELb0ELb1ELb0ELb0ELb0ELb1ELb0ELb0EEENS1_21CollectiveEpilogueFwdINS6_IJSA_NS7_ILi512EEESA_EEES9_SC_SE_Li256ELb1ELb1ELb0ELb0EEENS1_36VarlenDynamicPersistentTileSchedulerILi64ELi64ELi256ELi128ELb0ELb1ELb1ELb1ELb0ELb1EEEEEEEEEvNT_6ParamsE:
        .type           _ZN7cutlass13device_kernelIN5flash11enable_sm90INS1_16FlashAttnFwdSm90INS1_25CollectiveMainloopFwdSm90ILi2EN4cute5tupleIJNS5_1CILi1EEES8_S8_EEENS6_IJNS7_ILi64EEESA_SA_EEELi512ENS_6half_tEfNS_4arch4Sm90ELb0ELb1ELb1ELb1ELb0ELb1ELb0ELb0ELb0ELb1ELb0ELb0EEENS1_21CollectiveEpilogueFwdINS6_IJSA_NS7_ILi512EEESA_EEES9_SC_SE_Li256ELb1ELb1ELb0ELb0EEENS1_36VarlenDynamicPersistentTileSchedulerILi64ELi64ELi256ELi128ELb0ELb1ELb1ELb1ELb0ELb1EEEEEEEEEvNT_6ParamsE,@function
        .size           _ZN7cutlass13device_kernelIN5flash11enable_sm90INS1_16FlashAttnFwdSm90INS1_25CollectiveMainloopFwdSm90ILi2EN4cute5tupleIJNS5_1CILi1EEES8_S8_EEENS6_IJNS7_ILi64EEESA_SA_EEELi512ENS_6half_tEfNS_4arch4Sm90ELb0ELb1ELb1ELb1ELb0ELb1ELb0ELb0ELb0ELb1ELb0ELb0EEENS1_21CollectiveEpilogueFwdINS6_IJSA_NS7_ILi512EEESA_EEES9_SC_SE_Li256ELb1ELb1ELb0ELb0EEENS1_36VarlenDynamicPersistentTileSchedulerILi64ELi64ELi256ELi128ELb0ELb1ELb1ELb1ELb0ELb1EEEEEEEEEvNT_6ParamsE,(.L_x_15294 - _ZN7cutlass13device_kernelIN5flash11enable_sm90INS1_16FlashAttnFwdSm90INS1_25CollectiveMainloopFwdSm90ILi2EN4cute5tupleIJNS5_1CILi1EEES8_S8_EEENS6_IJNS7_ILi64EEESA_SA_EEELi512ENS_6half_tEfNS_4arch4Sm90ELb0ELb1ELb1ELb1ELb0ELb1ELb0ELb0ELb0ELb1ELb0ELb0EEENS1_21CollectiveEpilogueFwdINS6_IJSA_NS7_ILi512EEESA_EEES9_SC_SE_Li256ELb1ELb1ELb0ELb0EEENS1_36VarlenDynamicPersistentTileSchedulerILi64ELi64ELi256ELi128ELb0ELb1ELb1ELb1ELb0ELb1EEEEEEEEEvNT_6ParamsE)
        .other          _ZN7cutlass13device_kernelIN5flash11enable_sm90INS1_16FlashAttnFwdSm90INS1_25CollectiveMainloopFwdSm90ILi2EN4cute5tupleIJNS5_1CILi1EEES8_S8_EEENS6_IJNS7_ILi64EEESA_SA_EEELi512ENS_6half_tEfNS_4arch4Sm90ELb0ELb1ELb1ELb1ELb0ELb1ELb0ELb0ELb0ELb1ELb0ELb0EEENS1_21CollectiveEpilogueFwdINS6_IJSA_NS7_ILi512EEESA_EEES9_SC_SE_Li256ELb1ELb1ELb0ELb0EEENS1_36VarlenDynamicPersistentTileSchedulerILi64ELi64ELi256ELi128ELb0ELb1ELb1ELb1ELb0ELb1EEEEEEEEEvNT_6ParamsE,@"STO_CUDA_ENTRY STV_DEFAULT"
_ZN7cutlass13device_kernelIN5flash11enable_sm90INS1_16FlashAttnFwdSm90INS1_25CollectiveMainloopFwdSm90ILi2EN4cute5tupleIJNS5_1CILi1EEES8_S8_EEENS6_IJNS7_ILi64EEESA_SA_EEELi512ENS_6half_tEfNS_4arch4Sm90ELb0ELb1ELb1ELb1ELb0ELb1ELb0ELb0ELb0ELb1ELb0ELb0EEENS1_21CollectiveEpilogueFwdINS6_IJSA_NS7_ILi512EEESA_EEES9_SC_SE_Li256ELb1ELb1ELb0ELb0EEENS1_36VarlenDynamicPersistentTileSchedulerILi64ELi64ELi256ELi128ELb0ELb1ELb1ELb1ELb0ELb1EEEEEEEEEvNT_6ParamsE:
        /* <DEDUP_REMOVED lines=24> */
.L_x_5879:
[----:B------:R-:W-:Y:S05]  /*0180*/  BSYNC B0 ;  /* 0x0000000000007941 */ /* 0x000fea0003800000 */
.L_x_5878:
        /* <DEDUP_REMOVED lines=37> */
.L_x_5880:
        /* <DEDUP_REMOVED lines=22> */
.L_x_5881:
        /* <DEDUP_REMOVED lines=18> */
.L_x_5882:
        /* <DEDUP_REMOVED lines=22> */
.L_x_5883:
        /* <DEDUP_REMOVED lines=22> */
.L_x_5884:
[----:B------:R-:W-:Y:S01]  /*0920*/  PLOP3.LUT P0, PT, PT, PT, UP0, 0x80, 0x0 ;  /* 0x000000000000781c */ /* 0x000fe20003f0f008 */
[----:B------:R-:W-:Y:S01]  /*0930*/  UMOV UR36, 0x1 ;  /* 0x0000000100247882 */ /* 0x000fe20000000000 */
[----:B------:R-:W-:Y:S01]  /*0940*/  NOP ;  /* 0x0000000000007918 */ /* 0x000fe20000000000 */
[----:B------:R-:W-:Y:S01]  /*0950*/  USEL UR36, UR36, 0x2, !UP0 ;  /* 0x0000000224247887 */ /* 0x000fe2000c000000 */
[----:B------:R-:W-:Y:S01]  /*0960*/  BSSY B9, `(.L_x_5885) ;  /* 0x0001fab000097945 */ /* 0x000fe20003800000 */
[----:B------:R-:W-:Y:S01]  /*0970*/  ULDC.64 UR42, c[0x0][0x208] ;  /* 0x00008200002a7ab9 */ /* 0x000fe20000000a00 */
[----:B012-4-:R-:W-:Y:S07]  /*0980*/  BAR.SYNC.DEFER_BLOCKING 0x0 ;  /* 0x0000000000007b1d */ /* 0x017fee0000010000 */
[----:B------:R-:W-:Y:S05]  /*0990*/  @!P0 BRA `(.L_x_5886) ;  /* 0x0000016400e48947 */ /* 0x000fea0003800000 */
.L_x_5887:
[----:B------:R-:W-:-:S08]  /*09a0*/  NOP ;  /* 0x0000000000007918 */ /* 0x000fd00000000000 */
[----:B------:R-:W0:Y:S02]  /*09b0*/  USETMAXREG.TRY_ALLOC.CTAPOOL UP0, 0xf0 ;  /* 0x000000f0000079c8 */ /* 0x000e240008000600 */
[----:B0-----:R-:W-:-:S13]  /*09c0*/  PLOP3.LUT P0, PT, PT, PT, UP0, 0x80, 0x0 ;  /* 0x000000000000781c */ /* 0x001fda0003f0f008 */
[----:B------:R-:W-:Y:S05]  /*09d0*/  @!P0 BRA `(.L_x_5887) ;  /* 0xfffffffc00f08947 */ /* 0x000fea000383ffff */
[----:B------:R-:W-:Y:S01]  /*09e0*/  ISETP.NE.AND P0, PT, R2, 0x1, PT ;  /* 0x000000010200780c */ /* 0x000fe20003f05270 */
[----:B------:R-:W0:Y:S01]  /*09f0*/  S2UR UR5, SR_CgaCtaId ;  /* 0x00000000000579c3 */ /* 0x000e220000008800 */
[----:B------:R-:W-:-:S11]  /*0a00*/  UMOV UR4, 0x400 ;  /* 0x0000040000047882 */ /* 0x000fd60000000000 */
[----:B------:R-:W-:Y:S06]  /*0a10*/  @!P0 BAR.ARV 0x8, 0x100 ;  /* 0x0204000000008b1d */ /* 0x000fec0000002000 */
[----:B------:R-:W-:Y:S01]  /*0a20*/  ISETP.GE.U32.AND P0, PT, R4, 0x100, PT ;  /* 0x000001000400780c */ /* 0x000fe20003f06070 */
[----:B0-----:R-:W-:-:S06]  /*0a30*/  ULEA UR4, UR5, UR4, 0x18 ;  /* 0x0000000405047291 */ /* 0x001fcc000f8ec03f */
[----:B------:R-:W-:-:S06]  /*0a40*/  IMAD.U32 R2, RZ, RZ, UR4 ;  /* 0x00000004ff027e24 */ /* 0x000fcc000f8e00ff */
[----:B------:R-:W-:Y:S06]  /*0a50*/  @P0 BAR.ARV 0xf, 0x100 ;  /* 0x03c4000000000b1d */ /* 0x000fec0000002000 */
[----:B------:R-:W-:Y:S02]  /*0a60*/  ULDC UR4, c[0x0][0xc3c] ;  /* 0x00030f0000047ab9 */ /* 0x000fe40000000800 */
[----:B------:R-:W-:Y:S06]  /*0a70*/  BAR.SYNC.DEFER_BLOCKING 0x5, 0x180 ;  /* 0x0146000000007b1d */ /* 0x000fec0000010000 */
[----:B------:R-:W0:Y:S02]  /*0a80*/  LDS.128 R24, [R2+0x28cd0] ;  /* 0x028cd00002187984 */ /* 0x000e240000000c00 */
[----:B------:R-:W-:Y:S06]  /*0a90*/  BAR.ARV 0x4, 0x180 ;  /* 0x0106000000007b1d */ /* 0x000fec0000002000 */
[----:B0-----:R-:W-:-:S13]  /*0aa0*/  ISETP.GE.AND P0, PT, R27, UR4, PT ;  /* 0x000000041b007c0c */ /* 0x001fda000bf06270 */
[----:B------:R-:W-:Y:S05]  /*0ab0*/  @P0 BRA `(.L_x_5888) ;  /* 0x000001f800540947 */ /* 0x000fea0003800000 */
[----:B------:R-:W-:Y:S01]  /*0ac0*/  VIADD R15, R4, 0xffffff80 ;  /* 0xffffff80040f7836 */ /* 0x000fe20000000000 */
[----:B------:R-:W-:Y:S01]  /*0ad0*/  CS2R R18, SRZ ;  /* 0x0000000000127805 */ /* 0x000fe2000001ff00 */
[----:B------:R-:W-:Y:S01]  /*0ae0*/  IMAD.MOV.U32 R197, RZ, RZ, 0x20 ;  /* 0x00000020ffc57424 */ /* 0x000fe200078e00ff */
[----:B------:R-:W-:Y:S01]  /*0af0*/  ULOP3.LUT UR37, UR36, 0x1, URZ, 0xfc, !UPT ;  /* 0x0000000124257892 */ /* 0x000fe2000f8efc3f */
[----:B------:R-:W-:Y:S01]  /*0b00*/  IMAD.MOV.U32 R217, RZ, RZ, RZ ;  /* 0x000000ffffd97224 */ /* 0x000fe200078e00ff */
[----:B------:R-:W-:Y:S01]  /*0b10*/  SHF.R.S32.HI R0, RZ, 0x1f, R15 ;  /* 0x0000001fff007819 */ /* 0x000fe2000001140f */
[----:B------:R-:W-:Y:S02]  /*0b20*/  IMAD.MOV.U32 R185, RZ, RZ, RZ ;  /* 0x000000ffffb97224 */ /* 0x000fe400078e00ff */
[----:B------:R-:W-:Y:S01]  /*0b30*/  IMAD.MOV.U32 R187, RZ, RZ, RZ ;  /* 0x000000ffffbb7224 */ /* 0x000fe200078e00ff */
[CC--:B------:R-:W-:Y:S02]  /*0b40*/  LEA.HI R3, R0.reuse, R15.reuse, RZ, 0x4 ;  /* 0x0000000f00037211 */ /* 0x0c0fe400078f20ff */
[----:B------:R-:W-:-:S02]  /*0b50*/  LEA.HI R6, R0, R15, RZ, 0x5 ;  /* 0x0000000f00067211 */ /* 0x000fc400078f28ff */
[----:B------:R-:W-:Y:S02]  /*0b60*/  LOP3.LUT R4, R3, 0xfffffff0, RZ, 0xc0, !PT ;  /* 0xfffffff003047812 */ /* 0x000fe400078ec0ff */
[--C-:B------:R-:W-:Y:S02]  /*0b70*/  SHF.R.S32.HI R203, RZ, 0x5, R6.reuse ;  /* 0x00000005ffcb7819 */ /* 0x100fe40000011406 */
[----:B------:R-:W-:Y:S01]  /*0b80*/  SHF.R.S32.HI R6, RZ, 0x1f, R6 ;  /* 0x0000001fff067819 */ /* 0x000fe20000011406 */
[----:B------:R-:W-:Y:S01]  /*0b90*/  IMAD.IADD R5, R15, 0x1, -R4 ;  /* 0x000000010f057824 */ /* 0x000fe200078e0a04 */
[----:B------:R-:W-:Y:S02]  /*0ba0*/  SHF.R.S32.HI R4, RZ, 0x4, R3 ;  /* 0x00000004ff047819 */ /* 0x000fe40000011403 */
[----:B------:R-:W-:Y:S02]  /*0bb0*/  LEA.HI R7, R0, R15, RZ, 0x7 ;  /* 0x0000000f00077211 */ /* 0x000fe400078f38ff */
[----:B------:R-:W-:-:S02]  /*0bc0*/  SHF.R.S32.HI R10, RZ, 0x1f, R5 ;  /* 0x0000001fff0a7819 */ /* 0x000fc40000011405 */
[----:B------:R-:W-:Y:S02]  /*0bd0*/  LEA.HI R3, R3, R4, RZ, 0x1 ;  /* 0x0000000403037211 */ /* 0x000fe400078f08ff */
[----:B------:R-:W-:Y:S02]  /*0be0*/  LEA.HI R13, R10, R5, RZ, 0x3 ;  /* 0x000000050a0d7211 */ /* 0x000fe400078f18ff */
[----:B------:R-:W-:Y:S02]  /*0bf0*/  LEA.HI R6, R6, R203, RZ, 0x2 ;  /* 0x000000cb06067211 */ /* 0x000fe400078f10ff */
[C---:B------:R-:W-:Y:S01]  /*0c00*/  LOP3.LUT R14, R13.reuse, 0xfffffff8, RZ, 0xc0, !PT ;  /* 0xfffffff80d0e7812 */ /* 0x040fe200078ec0ff */
[----:B------:R-:W-:Y:S01]  /*0c10*/  IMAD.SHL.U32 R13, R13, 0x40, RZ ;  /* 0x000000400d0d7824 */ /* 0x000fe200078e00ff */
[----:B------:R-:W-:Y:S02]  /*0c20*/  LOP3.LUT R3, R3, 0x1ffffffe, RZ, 0xc0, !PT ;  /* 0x1ffffffe03037812 */ /* 0x000fe400078ec0ff */
[----:B------:R-:W-:Y:S01]  /*0c30*/  SHF.R.S32.HI R220, RZ, 0x7, R7 ;  /* 0x00000007ffdc7819 */ /* 0x000fe20000011407 */
[----:B------:R-:W-:Y:S01]  /*0c40*/  IMAD.IADD R14, R5, 0x1, -R14 ;  /* 0x00000001050e7824 */ /* 0x000fe200078e0a0e */
[----:B------:R-:W-:Y:S01]  /*0c50*/  LOP3.LUT R6, R6, 0x3ffffc, RZ, 0xc0, !PT ;  /* 0x003ffffc06067812 */ /* 0x000fe200078ec0ff */
[----:B------:R-:W-:Y:S01]  /*0c60*/  IMAD.IADD R3, R4, 0x1, -R3 ;  /* 0x0000000104037824 */ /* 0x000fe200078e0a03 */
[----:B------:R-:W-:Y:S01]  /*0c70*/  LOP3.LUT R8, R7, 0xffffff80, RZ, 0xc0, !PT ;  /* 0xffffff8007087812 */ /* 0x000fe200078ec0ff */
[----:B------:R-:W-:Y:S01]  /*0c80*/  IMAD R5, R220, 0x100, R5 ;  /* 0x00000100dc057824 */ /* 0x000fe200078e0205 */
[C---:B------:R-:W-:Y:S01]  /*0c90*/  R2P PR, R14.reuse, 0x6 ;  /* 0x000000060e007804 */ /* 0x040fe20000000000 */
[----:B------:R-:W-:Y:S01]  /*0ca0*/  IMAD.IADD R6, R203, 0x1, -R6 ;  /* 0x00000001cb067824 */ /* 0x000fe200078e0a06 */
[----:B------:R-:W-:Y:S01]  /*0cb0*/  LEA.HI R7, R7, R220, RZ, 0x1 ;  /* 0x000000dc07077211 */ /* 0x000fe200078f08ff */
[----:B------:R-:W-:-:S02]  /*0cc0*/  IMAD.SHL.U32 R4, R14, 0x40, RZ ;  /* 0x000000400e047824 */ /* 0x000fc400078e00ff */
[----:B------:R-:W-:Y:S01]  /*0cd0*/  IMAD R6, R6, 0x10, R5 ;  /* 0x0000001006067824 */ /* 0x000fe200078e0205 */
[----:B------:R-:W-:Y:S01]  /*0ce0*/  LOP3.LUT R7, R7, 0xfffffe, RZ, 0xc0, !PT ;  /* 0x00fffffe07077812 */ /* 0x000fe200078ec0ff */
[----:B------:R-:W-:Y:S01]  /*0cf0*/  IMAD.SHL.U32 R3, R3, 0x8, RZ ;  /* 0x0000000803037824 */ /* 0x000fe200078e00ff */
[----:B------:R-:W-:Y:S01]  /*0d00*/  LOP3.LUT R4, R4, 0x1c0, RZ, 0xc0, !PT ;  /* 0x000001c004047812 */ /* 0x000fe200078ec0ff */
[----:B------:R-:W-:Y:S01]  /*0d10*/  IMAD.IADD R8, R15, 0x1, -R8 ;  /* 0x000000010f087824 */ /* 0x000fe200078e0a08 */
[----:B------:R-:W-:Y:S01]  /*0d20*/  SEL R197, R197, 0xffffffe0, !P1 ;  /* 0xffffffe0c5c57807 */ /* 0x000fe20004800000 */
[--C-:B------:R-:W-:Y:S01]  /*0d30*/  IMAD.U32 R228, R6, 0x40, R3.reuse ;  /* 0x0000004006e47824 */ /* 0x100fe200078e0003 */
[----:B------:R-:W-:Y:S01]  /*0d40*/  LOP3.LUT R3, R4, 0x8, R3, 0xf8, !PT ;  /* 0x0000000804037812 */ /* 0x000fe200078ef803 */
[----:B------:R-:W-:Y:S01]  /*0d50*/  IMAD.IADD R7, R220, 0x1, -R7 ;  /* 0x00000001dc077824 */ /* 0x000fe200078e0a07 */
[----:B------:R-:W-:Y:S02]  /*0d60*/  SHF.R.U32.HI R6, RZ, 0x3, R4 ;  /* 0x00000003ff067819 */ /* 0x000fe40000011604 */
[----:B------:R-:W-:Y:S01]  /*0d70*/  LOP3.LUT R4, R13, 0x7ffffe00, RZ, 0xc0, !PT ;  /* 0x7ffffe000d047812 */ /* 0x000fe200078ec0ff */
[----:B------:R-:W-:Y:S01]  /*0d80*/  IMAD.SHL.U32 R194, R7, 0x100, RZ ;  /* 0x0000010007c27824 */ /* 0x000fe200078e00ff */
[----:B------:R-:W-:-:S02]  /*0d90*/  LOP3.LUT R3, R3, R6, RZ, 0x3c, !PT ;  /* 0x0000000603037212 */ /* 0x000fc400078e3cff */
[----:B------:R-:W-:Y:S01]  /*0da0*/  SHF.R.S32.HI R9, RZ, 0x1f, R8 ;  /* 0x0000001fff097819 */ /* 0x000fe20000011408 */
[----:B------:R-:W-:-:S03]  /*0db0*/  IMAD R4, R203, 0x400, R4 ;  /* 0x00000400cb047824 */ /* 0x000fc600078e0204 */
[-C--:B------:R-:W-:Y:S01]  /*0dc0*/  LEA.HI R10, R9, R8.reuse, RZ, 0x2 ;  /* 0x00000008090a7211 */ /* 0x080fe200078f10ff */
[----:B------:R-:W-:Y:S01]  /*0dd0*/  IMAD.IADD R3, R4, 0x1, R3 ;  /* 0x0000000104037824 */ /* 0x000fe200078e0203 */
[CC--:B------:R-:W-:Y:S02]  /*0de0*/  LEA.HI R4, R0.reuse, R15.reuse, RZ, 0x3 ;  /* 0x0000000f00047211 */ /* 0x0c0fe400078f18ff */
[----:B------:R-:W-:Y:S01]  /*0df0*/  LEA.HI R0, R0, R15, RZ, 0x2 ;  /* 0x0000000f00007211 */ /* 0x000fe200078f10ff */
[----:B------:R-:W-:Y:S01]  /*0e00*/  IMAD R195, R3, 0x2, R2 ;  /* 0x0000000203c37824 */ /* 0x000fe200078e0202 */
[----:B------:R-:W-:Y:S02]  /*0e10*/  SHF.R.S32.HI R11, RZ, 0x2, R10 ;  /* 0x00000002ff0b7819 */ /* 0x000fe4000001140a */
[----:B------:R-:W-:Y:S01]  /*0e20*/  SHF.R.S32.HI R186, RZ, 0x2, R0 ;  /* 0x00000002ffba7819 */ /* 0x000fe20000011400 */
[C---:B------:R-:W-:Y:S01]  /*0e30*/  VIADD R198, R195.reuse, 0x26800 ;  /* 0x00026800c3c67836 */ /* 0x040fe20000000000 */
[----:B------:R-:W-:Y:S01]  /*0e40*/  SHF.R.S32.HI R12, RZ, 0x1f, R10 ;  /* 0x0000001fff0c7819 */ /* 0x000fe2000001140a */
[----:B------:R-:W-:Y:S01]  /*0e50*/  VIADD R196, R195, 0x26840 ;  /* 0x00026840c3c47836 */ /* 0x000fe20000000000 */
[----:B------:R-:W-:Y:S01]  /*0e60*/  LEA.HI R9, R9, R8, RZ, 0x5 ;  /* 0x0000000809097211 */ /* 0x000fe200078f28ff */
[----:B------:R-:W-:Y:S01]  /*0e70*/  VIADD R235, R186, 0x20 ;  /* 0x00000020baeb7836 */ /* 0x000fe20000000000 */
[----:B------:R-:W-:Y:S01]  /*0e80*/  LEA.HI R12, R12, R11, RZ, 0x3 ;  /* 0x0000000b0c0c7211 */ /* 0x000fe200078f18ff */
[----:B------:R-:W-:Y:S01]  /*0e90*/  @P2 VIADD R196, R198, 0xffffffc0 ;  /* 0xffffffc0c6c42836 */ /* 0x000fe20000000000 */
[----:B------:R-:W-:Y:S01]  /*0ea0*/  SHF.R.S32.HI R219, RZ, 0x3, R4 ;  /* 0x00000003ffdb7819 */ /* 0x000fe20000011404 */
[----:B------:R-:W-:Y:S01]  /*0eb0*/  IMAD.SHL.U32 R226, R235, 0x40, RZ ;  /* 0x00000040ebe27824 */ /* 0x000fe200078e00ff */
[----:B------:R-:W-:Y:S01]  /*0ec0*/  LOP3.LUT R12, R12, 0xfffffff8, RZ, 0xc0, !PT ;  /* 0xfffffff80c0c7812 */ /* 0x000fe200078ec0ff */
[----:B------:R-:W-:Y:S01]  /*0ed0*/  IMAD.IADD R198, R198, 0x1, R197 ;  /* 0x00000001c6c67824 */ /* 0x000fe200078e02c5 */
[----:B------:R-:W-:Y:S01]  /*0ee0*/  LOP3.LUT R218, R4, 0xfffffff8, RZ, 0xc0, !PT ;  /* 0xfffffff804da7812 */ /* 0x000fe200078ec0ff */
[----:B------:R-:W-:Y:S01]  /*0ef0*/  IMAD.IADD R197, R197, 0x1, R196 ;  /* 0x00000001c5c57824 */ /* 0x000fe200078e02c4 */
[----:B------:R-:W-:Y:S01]  /*0f00*/  LOP3.LUT R223, R0, 0xfffffffc, RZ, 0xc0, !PT ;  /* 0xfffffffc00df7812 */ /* 0x000fe200078ec0ff */
[----:B------:R-:W-:Y:S01]  /*0f10*/  IMAD.IADD R12, R11, 0x1, -R12 ;  /* 0x000000010b0c7824 */ /* 0x000fe200078e0a0c */
[----:B------:R-:W-:Y:S01]  /*0f20*/  SHF.R.S32.HI R4, RZ, 0x1f, R235 ;  /* 0x0000001fff047819 */ /* 0x000fe200000114eb */
[C---:B------:R-:W-:Y:S01]  /*0f30*/  IMAD.IADD R218, R15.reuse, 0x1, -R218 ;  /* 0x000000010fda7824 */ /* 0x040fe200078e0ada */
[----:B------:R-:W-:Y:S01]  /*0f40*/  SHF.R.S32.HI R9, RZ, 0x5, R9 ;  /* 0x00000005ff097819 */ /* 0x000fe20000011409 */
[----:B------:R-:W-:Y:S01]  /*0f50*/  IMAD.IADD R223, R15, 0x1, -R223 ;  /* 0x000000010fdf7824 */ /* 0x000fe200078e0adf */
[----:B------:R-:W-:Y:S01]  /*0f60*/  LEA.HI R4, R4, R235, RZ, 0x3 ;  /* 0x000000eb04047211 */ /* 0x000fe200078f18ff */
[----:B------:R-:W-:Y:S01]  /*0f70*/  IMAD.SHL.U32 R200, R218, 0x8, RZ ;  /* 0x00000008dac87824 */ /* 0x000fe200078e00ff */
[----:B------:R-:W-:Y:S01]  /*0f80*/  LOP3.LUT R226, R226, 0x1c0, RZ, 0xc0, !PT ;  /* 0x000001c0e2e27812 */ /* 0x000fe200078ec0ff */
[----:B------:R-:W-:Y:S01]  /*0f90*/  IMAD R191, R9, 0x10, R12 ;  /* 0x0000001009bf7824 */ /* 0x000fe200078e020c */
[----:B------:R-:W-:Y:S01]  /*0fa0*/  SHF.R.S32.HI R9, RZ, 0x1f, R0 ;  /* 0x0000001fff097819 */ /* 0x000fe20000011400 */
[----:B------:R-:W-:Y:S01]  /*0fb0*/  IMAD.SHL.U32 R227, R4, 0x40, RZ ;  /* 0x0000004004e37824 */ /* 0x000fe200078e00ff */
[C---:B------:R-:W-:Y:S01]  /*0fc0*/  LEA.HI R0, R223.reuse, R223, RZ, 0x1 ;  /* 0x000000dfdf007211 */ /* 0x040fe200078f08ff */
[C---:B------:R-:W-:Y:S01]  /*0fd0*/  IMAD.SHL.U32 R188, R223.reuse, 0x4, RZ ;  /* 0x00000004dfbc7824 */ /* 0x040fe200078e00ff */
[----:B------:R-:W-:Y:S01]  /*0fe0*/  SHF.L.U32 R16, R223, 0x3, RZ ;  /* 0x00000003df107819 */ /* 0x000fe200000006ff */
[C---:B------:R-:W-:Y:S01]  /*0ff0*/  VIADD R211, R200.reuse, 0x80 ;  /* 0x00000080c8d37836 */ /* 0x040fe20000000000 */
[----:B------:R-:W-:Y:S01]  /*1000*/  LEA.HI R9, R9, R186, RZ, 0x3 ;  /* 0x000000ba09097211 */ /* 0x000fe200078f18ff */
[----:B------:R-:W-:Y:S01]  /*1010*/  VIADD R210, R200, 0xc0 ;  /* 0x000000c0c8d27836 */ /* 0x000fe20000000000 */
[----:B------:R-:W-:Y:S01]  /*1020*/  LOP3.LUT R5, R10, 0x7ffffffc, RZ, 0xc0, !PT ;  /* 0x7ffffffc0a057812 */ /* 0x000fe200078ec0ff */
[----:B------:R-:W-:Y:S01]  /*1030*/  VIADD R212, R200, 0x40 ;  /* 0x00000040c8d47836 */ /* 0x000fe20000000000 */
[----:B------:R-:W-:Y:S01]  /*1040*/  LOP3.LUT R0, R0, 0x1ffffffe, RZ, 0xc0, !PT ;  /* 0x1ffffffe00007812 */ /* 0x000fe200078ec0ff */
[----:B------:R-:W-:Y:S01]  /*1050*/  VIADD R209, R200, 0x100 ;  /* 0x00000100c8d17836 */ /* 0x000fe20000000000 */
[----:B------:R-:W-:Y:S01]  /*1060*/  LOP3.LUT R4, R226, 0x38, R16, 0xf8, !PT ;  /* 0x00000038e2047812 */ /* 0x000fe200078ef810 */
[----:B------:R-:W-:Y:S01]  /*1070*/  VIADD R208, R200, 0x140 ;  /* 0x00000140c8d07836 */ /* 0x000fe20000000000 */
[----:B------:R-:W-:Y:S01]  /*1080*/  SHF.R.U32.HI R6, RZ, 0x3, R226 ;  /* 0x00000003ff067819 */ /* 0x000fe200000116e2 */
[----:B------:R-:W-:Y:S01]  /*1090*/  VIADD R199, R188, 0x10 ;  /* 0x00000010bcc77836 */ /* 0x000fe20000000000 */
[----:B------:R-:W-:Y:S01]  /*10a0*/  LOP3.LUT R227, R227, 0xfffffe00, RZ, 0xc0, !PT ;  /* 0xfffffe00e3e37812 */ /* 0x000fe200078ec0ff */
[C---:B------:R-:W-:Y:S01]  /*10b0*/  VIADD R222, R200.reuse, 0x180 ;  /* 0x00000180c8de7836 */ /* 0x040fe20000000000 */
[----:B------:R-:W-:Y:S01]  /*10c0*/  LOP3.LUT R9, R9, 0xfffffff8, RZ, 0xc0, !PT ;  /* 0xfffffff809097812 */ /* 0x000fe200078ec0ff */
[----:B------:R-:W-:Y:S01]  /*10d0*/  VIADD R221, R200, 0x1c0 ;  /* 0x000001c0c8dd7836 */ /* 0x000fe20000000000 */
[----:B------:R-:W-:Y:S01]  /*10e0*/  LOP3.LUT R225, R227, R4, R6, 0xf6, !PT ;  /* 0x00000004e3e17212 */ /* 0x000fe200078ef606 */
[----:B------:R-:W-:Y:S01]  /*10f0*/  IMAD.IADD R5, R8, 0x1, -R5 ;  /* 0x0000000108057824 */ /* 0x000fe200078e0a05 */
[----:B------:R-:W-:Y:S01]  /*1100*/  SHF.R.S32.HI R8, RZ, 0x1f, R211 ;  /* 0x0000001fff087819 */ /* 0x000fe200000114d3 */
[----:B------:R-:W-:Y:S01]  /*1110*/  IMAD.IADD R0, R223, 0x1, -R0 ;  /* 0x00000001df007824 */ /* 0x000fe200078e0a00 */
[----:B------:R-:W-:Y:S01]  /*1120*/  SHF.R.S32.HI R7, RZ, 0x1f, R210 ;  /* 0x0000001fff077819 */ /* 0x000fe200000114d2 */
[----:B------:R-:W-:Y:S01]  /*1130*/  IMAD.IADD R193, R186, 0x1, -R9 ;  /* 0x00000001bac17824 */ /* 0x000fe200078e0a09 */
[----:B------:R-:W-:Y:S01]  /*1140*/  SHF.R.S32.HI R9, RZ, 0x1f, R212 ;  /* 0x0000001fff097819 */ /* 0x000fe200000114d4 */
[----:B------:R-:W-:Y:S01]  /*1150*/  IMAD.SHL.U32 R184, R5, 0x2, RZ ;  /* 0x0000000205b87824 */ /* 0x000fe200078e00ff */
[----:B------:R-:W-:Y:S01]  /*1160*/  SHF.R.S32.HI R8, RZ, 0x1f, R209 ;  /* 0x0000001fff087819 */ /* 0x000fe200000114d1 */
[----:B------:R-:W-:Y:S01]  /*1170*/  IMAD R225, R225, 0x2, R2 ;  /* 0x00000002e1e17824 */ /* 0x000fe200078e0202 */
[----:B------:R-:W-:Y:S01]  /*1180*/  SHF.R.S32.HI R7, RZ, 0x1f, R208 ;  /* 0x0000001fff077819 */ /* 0x000fe200000114d0 */
[----:B------:R-:W-:Y:S01]  /*1190*/  IMAD R201, R0, 0x8, R191 ;  /* 0x0000000800c97824 */ /* 0x000fe200078e02bf */
[----:B------:R-:W-:-:S02]  /*11a0*/  SHF.R.S32.HI R224, RZ, 0x1f, R199 ;  /* 0x0000001fffe07819 */ /* 0x000fc400000114c7 */
[----:B------:R-:W-:Y:S02]  /*11b0*/  SHF.R.S32.HI R237, RZ, 0x1f, R222 ;  /* 0x0000001fffed7819 */ /* 0x000fe400000114de */
[----:B------:R-:W-:-:S07]  /*11c0*/  SHF.R.S32.HI R236, RZ, 0x1f, R221 ;  /* 0x0000001fffec7819 */ /* 0x000fce00000114dd */
.L_x_6097:
[----:B------:R-:W-:Y:S01]  /*11d0*/  ULDC.64 UR4, c[0x0][0xa28] ;  /* 0x00028a0000047ab9 */ /* 0x000fe20000000a00 */
[----:B01-34-:R-:W0:Y:S01]  /*11e0*/  LDC.64 R6, c[0x0][0xa08] ;  /* 0x00028200ff067b82 */ /* 0x01be220000000a00 */
        /* <DEDUP_REMOVED lines=10> */
[----:B------:R-:W1:Y:S01]  /*1290*/  @P0 LDC.64 R4, c[0x0][0xa28] ;  /* 0x00028a00ff040b82 */ /* 0x000e620000000a00 */
[----:B------:R-:W-:Y:S01]  /*12a0*/  ISETP.NE.AND.EX P3, PT, RZ, UR5, PT, P3 ;  /* 0x00000005ff007c0c */ /* 0x000fe2000bf65330 */
[----:B0-----:R-:W-:-:S06]  /*12b0*/  IMAD.WIDE R10, R27, 0x4, R6 ;  /* 0x000000041b0a7825 */ /* 0x001fcc00078e0206 */
[----:B------:R-:W0:Y:S01]  /*12c0*/  @P1 LDC.64 R8, c[0x0][0xa18] ;  /* 0x00028600ff081b82 */ /* 0x000e220000000a00 */
[----:B------:R-:W-:Y:S02]  /*12d0*/  ULDC UR4, c[0x0][0x288] ;  /* 0x0000a20000047ab9 */ /* 0x000fe40000000800 */
[----:B------:R-:W-:Y:S01]  /*12e0*/  IMAD.U32 R22, RZ, RZ, UR4 ;  /* 0x00000004ff167e24 */ /* 0x000fe2000f8e00ff */
[----:B------:R-:W-:Y:S02]  /*12f0*/  ULDC.64 UR4, c[0x0][0x418] ;  /* 0x0001060000047ab9 */ /* 0x000fe40000000a00 */
[----:B--2---:R2:W5:Y:S01]  /*1300*/  @P3 LDG.E R29, desc[UR42][R10.64] ;  /* 0x0000002a0a1d3981 */ /* 0x004562000c1e1900 */
[----:B-1----:R-:W-:-:S05]  /*1310*/  @P0 IMAD.WIDE R4, R27, 0x4, R4 ;  /* 0x000000041b040825 */ /* 0x002fca00078e0204 */
[----:B------:R2:W5:Y:S01]  /*1320*/  @P0 LDG.E R3, desc[UR42][R4.64] ;  /* 0x0000002a04030981 */ /* 0x000562000c1e1900 */
[----:B0-----:R-:W-:-:S05]  /*1330*/  @P1 IMAD.WIDE R6, R27, 0x4, R8 ;  /* 0x000000041b061825 */ /* 0x001fca00078e0208 */
        /* <DEDUP_REMOVED lines=10> */
[----:B------:R-:W-:Y:S01]  /*13e0*/  MOV R204, R26 ;  /* 0x0000001a00cc7202 */ /* 0x000fe20000000f00 */
[----:B------:R-:W-:Y:S01]  /*13f0*/  IMAD.MOV.U32 R205, RZ, RZ, R27 ;  /* 0x000000ffffcd7224 */ /* 0x000fe200078e001b */
[----:B--2---:R-:W-:Y:S06]  /*1400*/  @P1 BRA `(.L_x_5889) ;  /* 0x0000000000241947 */ /* 0x004fec0003800000 */
        /* <DEDUP_REMOVED lines=9> */
.L_x_5889:
[----:B------:R-:W-:Y:S02]  /*14a0*/  IMAD.U32 R36, RZ, RZ, UR5 ;  /* 0x00000005ff247e24 */ /* 0x000fe4000f8e00ff */
[----:B------:R-:W-:Y:S01]  /*14b0*/  IMAD.U32 R24, RZ, RZ, UR4 ;  /* 0x00000004ff187e24 */ /* 0x000fe2000f8e00ff */
[----:B------:R-:W-:Y:S06]  /*14c0*/  @!P2 BRA `(.L_x_5890) ;  /* 0x000000000010a947 */ /* 0x000fec0003800000 */
[----:B------:R-:W0:Y:S02]  /*14d0*/  LDC.64 R4, c[0x0][0xa20] ;  /* 0x00028800ff047b82 */ /* 0x000e240000000a00 */
[----:B0-----:R-:W-:-:S05]  /*14e0*/  IMAD.WIDE R4, R27, 0x4, R4 ;  /* 0x000000041b047825 */ /* 0x001fca00078e0204 */
[----:B------:R0:W5:Y:S01]  /*14f0*/  LDG.E R24, desc[UR42][R4.64] ;  /* 0x0000002a04187981 */ /* 0x000162000c1e1900 */
[----:B------:R-:W-:Y:S05]  /*1500*/  BRA `(.L_x_5891) ;  /* 0x0000000000107947 */ /* 0x000fea0003800000 */
.L_x_5890:
[----:B------:R-:W-:Y:S05]  /*1510*/  @!P3 BRA `(.L_x_5891) ;  /* 0x00000000000cb947 */ /* 0x000fea0003800000 */
[----:B------:R-:W2:Y:S04]  /*1520*/  LDG.E R5, desc[UR42][R10.64] ;  /* 0x0000002a0a057981 */ /* 0x000ea8000c1e1900 */
[----:B------:R-:W2:Y:S02]  /*1530*/  LDG.E R24, desc[UR42][R10.64+0x4] ;  /* 0x0000042a0a187981 */ /* 0x000ea4000c1e1900 */
[----:B--2---:R-:W-:-:S07]  /*1540*/  IMAD.IADD R24, R24, 0x1, -R5 ;  /* 0x0000000118187824 */ /* 0x004fce00078e0a05 */
.L_x_5891:
[----:B------:R-:W-:Y:S01]  /*1550*/  ULDC.64 UR4, c[0x0][0xa10] ;  /* 0x0002840000047ab9 */ /* 0x000fe20000000a00 */
[----:B------:R-:W1:Y:S01]  /*1560*/  LDC R8, c[0x0][0x448] ;  /* 0x00011200ff087b82 */ /* 0x000e620000000800 */
[----:B------:R-:W-:-:S04]  /*1570*/  ISETP.NE.U32.AND P0, PT, RZ, UR4, PT ;  /* 0x00000004ff007c0c */ /* 0x000fc8000bf05070 */
        /* <DEDUP_REMOVED lines=10> */
[----:B------:R-:W4:Y:S01]  /*1620*/  @P0 LDG.E R9, desc[UR42][R4.64+0x4] ;  /* 0x0000042a04090981 */ /* 0x000f22000c1e1900 */
[----:B---3--:R-:W-:-:S05]  /*1630*/  @P1 IMAD.WIDE R6, R27, 0x4, R6 ;  /* 0x000000041b061825 */ /* 0x008fca00078e0206 */
[----:B------:R0:W5:Y:S01]  /*1640*/  @P1 LDG.E R37, desc[UR42][R6.64] ;  /* 0x0000002a06251981 */ /* 0x000162000c1e1900 */
[----:B-1----:R-:W-:Y:S01]  /*1650*/  ISETP.NE.AND P1, PT, R8, 0x1, PT ;  /* 0x000000010800780c */ /* 0x002fe20003f25270 */
[----:B------:R-:W-:Y:S01]  /*1660*/  IMAD.SHL.U32 R192, R25, 0x40, RZ ;  /* 0x0000004019c07824 */ /* 0x000fe200078e00ff */
[----:B--2---:R-:W-:Y:S01]  /*1670*/  ISETP.GE.AND P2, PT, R13, 0x1, PT ;  /* 0x000000010d00780c */ /* 0x004fe20003f46270 */
[----:B------:R-:W-:-:S10]  /*1680*/  IMAD.IADD R10, R24, 0x1, -R3 ;  /* 0x00000001180a7824 */ /* 0x000fd400078e0a03 */
[----:B------:R-:W1:Y:S08]  /*1690*/  @P1 LDC R11, c[0x0][0x44c] ;  /* 0x00011300ff0b1b82 */ /* 0x000e700000000800 */
[----:B------:R-:W2:Y:S01]  /*16a0*/  @P1 LDC R8, c[0x0][0x450] ;  /* 0x00011400ff081b82 */ /* 0x000ea20000000800 */
[----:B----4-:R-:W-:Y:S02]  /*16b0*/  @P0 IMAD.IADD R36, R9, 0x1, -R0 ;  /* 0x0000000109240824 */ /* 0x010fe400078e0a00 */
[----:B------:R-:W-:-:S02]  /*16c0*/  VIADD R0, R192, 0x3f ;  /* 0x0000003fc0007836 */ /* 0x000fc40000000000 */
[----:B------:R-:W-:Y:S02]  /*16d0*/  IMAD.IADD R23, R10, 0x1, R36 ;  /* 0x000000010a177824 */ /* 0x000fe400078e0224 */
[----:B-1----:R-:W-:-:S03]  /*16e0*/  @P1 IMAD.HI.U32 R3, R0, R11, RZ ;  /* 0x0000000b00031227 */ /* 0x002fc600078e00ff */
[C---:B------:R-:W-:Y:S01]  /*16f0*/  IADD3 R5, R23.reuse, 0x1, -R22 ;  /* 0x0000000117057810 */ /* 0x040fe20007ffe816 */
[----:B------:R-:W-:Y:S01]  /*1700*/  IMAD.MOV.U32 R4, RZ, RZ, R0 ;  /* 0x000000ffff047224 */ /* 0x000fe200078e0000 */
[----:B--2---:R-:W-:Y:S01]  /*1710*/  @P1 SHF.R.U32.HI R4, RZ, R8, R3 ;  /* 0x00000008ff041219 */ /* 0x004fe20000011603 */
[----:B------:R-:W-:-:S04]  /*1720*/  VIADD R0, R23, 0x3f ;  /* 0x0000003f17007836 */ /* 0x000fc80000000000 */
[----:B0-----:R-:W-:Y:S01]  /*1730*/  IMAD.IADD R7, R5, 0x1, R4 ;  /* 0x0000000105077824 */ /* 0x001fe200078e0204 */
[----:B------:R-:W-:-:S04]  /*1740*/  SHF.R.S32.HI R3, RZ, 0x1f, R0 ;  /* 0x0000001fff037819 */ /* 0x000fc80000011400 */
[----:B------:R-:W-:Y:S01]  /*1750*/  LEA.HI R3, R3, R0, RZ, 0x6 ;  /* 0x0000000003037211 */ /* 0x000fe200078f30ff */
[----:B------:R-:W-:-:S03]  /*1760*/  IMAD.IADD R0, R7, 0x1, R12 ;  /* 0x0000000107007824 */ /* 0x000fc600078e020c */
[----:B------:R-:W-:Y:S01]  /*1770*/  SHF.R.S32.HI R168, RZ, 0x6, R3 ;  /* 0x00000006ffa87819 */ /* 0x000fe20000011403 */
        /* <DEDUP_REMOVED lines=12> */
.L_x_5894:
[----:B------:R-:W-:-:S13]  /*1840*/  ISETP.NE.AND P0, PT, R13, 0x1, PT ;  /* 0x000000010d00780c */ /* 0x000fda0003f05270 */
[----:B------:R-:W0:Y:S02]  /*1850*/  @P0 LDC.64 R4, c[0x0][0x9e8] ;  /* 0x00027a00ff040b82 */ /* 0x000e240000000a00 */
[----:B0-----:R-:W-:-:S05]  /*1860*/  @P0 IMAD.HI.U32 R4, R3, R4, RZ ;  /* 0x0000000403040227 */ /* 0x001fca00078e00ff */
[----:B------:R-:W-:-:S07]  /*1870*/  @P0 SHF.R.U32.HI R3, RZ, R5, R4 ;  /* 0x00000005ff030219 */ /* 0x000fce0000011604 */
.L_x_5895:
[----:B------:R-:W-:Y:S05]  /*1880*/  BSYNC B0 ;  /* 0x0000000000007941 */ /* 0x000fea0003800000 */
.L_x_5893:
[----:B------:R-:W-:-:S05]  /*1890*/  IMAD R3, R3, R13, R13 ;  /* 0x0000000d03037224 */ /* 0x000fca00078e020d */
[----:B------:R-:W-:-:S07]  /*18a0*/  VIMNMX R0, R0, R3, PT ;  /* 0x0000000300007248 */ /* 0x000fce0003fe0100 */
.L_x_5892:
[----:B------:R-:W0:Y:S01]  /*18b0*/  @P1 LDC R3, c[0x0][0x44c] ;  /* 0x00011300ff031b82 */ /* 0x000e220000000800 */
[----:B------:R-:W-:-:S07]  /*18c0*/  ULDC UR4, c[0x0][0x9dc] ;  /* 0x0002770000047ab9 */ /* 0x000fce0000000800 */
[----:B------:R-:W1:Y:S01]  /*18d0*/  @P1 LDC R5, c[0x0][0x450] ;  /* 0x00011400ff051b82 */ /* 0x000e620000000800 */
[----:B0-----:R-:W-:-:S04]  /*18e0*/  @P1 IMAD.HI.U32 R4, R192, R3, RZ ;  /* 0x00000003c0041227 */ /* 0x001fc800078e00ff */
[----:B------:R-:W-:Y:S01]  /*18f0*/  IMAD.MOV.U32 R3, RZ, RZ, R192 ;  /* 0x000000ffff037224 */ /* 0x000fe200078e00c0 */
[----:B-1----:R-:W-:-:S04]  /*1900*/  @P1 SHF.R.U32.HI R3, RZ, R5, R4 ;  /* 0x00000005ff031219 */ /* 0x002fc80000011604 */
[----:B------:R-:W-:-:S05]  /*1910*/  IADD3 R3, R3, R23, -R22 ;  /* 0x0000001703037210 */ /* 0x000fca0007ffe816 */
        /* <DEDUP_REMOVED lines=12> */
.L_x_5898:
[----:B------:R-:W-:-:S13]  /*19e0*/  ISETP.NE.AND P0, PT, R13, 0x1, PT ;  /* 0x000000010d00780c */ /* 0x000fda0003f05270 */
[----:B------:R-:W0:Y:S02]  /*19f0*/  @P0 LDC.64 R6, c[0x0][0x9e8] ;  /* 0x00027a00ff060b82 */ /* 0x000e240000000a00 */
[----:B0-----:R-:W-:-:S05]  /*1a00*/  @P0 IMAD.HI.U32 R6, R3, R6, RZ ;  /* 0x0000000603060227 */ /* 0x001fca00078e00ff */
[----:B------:R-:W-:-:S07]  /*1a10*/  @P0 SHF.R.U32.HI R3, RZ, R7, R6 ;  /* 0x00000007ff030219 */ /* 0x000fce0000011606 */
.L_x_5899:
[----:B------:R-:W-:Y:S05]  /*1a20*/  BSYNC B0 ;  /* 0x0000000000007941 */ /* 0x000fea0003800000 */
.L_x_5897:
[----:B------:R-:W-:-:S05]  /*1a30*/  IMAD R3, R3, R13, RZ ;  /* 0x0000000d03037224 */ /* 0x000fca00078e02ff */
[----:B------:R-:W-:-:S07]  /*1a40*/  VIMNMX R4, R4, R3, !PT ;  /* 0x0000000304047248 */ /* 0x000fce0007fe0100 */
.L_x_5896:
[----:B------:R-:W-:Y:S01]  /*1a50*/  VIADD R0, R0, 0x3f ;  /* 0x0000003f00007836 */ /* 0x000fe20000000000 */
[----:B------:R-:W-:-:S04]  /*1a60*/  SHF.R.S32.HI R5, RZ, 0x1f, R4 ;  /* 0x0000001fff057819 */ /* 0x000fc80000011404 */
[----:B------:R-:W-:Y:S02]  /*1a70*/  SHF.R.S32.HI R3, RZ, 0x1f, R0 ;  /* 0x0000001fff037819 */ /* 0x000fe40000011400 */
[----:B------:R-:W-:Y:S02]  /*1a80*/  LEA.HI R5, R5, R4, RZ, 0x6 ;  /* 0x0000000405057211 */ /* 0x000fe400078f30ff */
[----:B------:R-:W-:Y:S02]  /*1a90*/  LEA.HI R3, R3, R0, RZ, 0x6 ;  /* 0x0000000003037211 */ /* 0x000fe400078f30ff */
[----:B------:R-:W-:Y:S02]  /*1aa0*/  SHF.R.S32.HI R5, RZ, 0x6, R5 ;  /* 0x00000006ff057819 */ /* 0x000fe40000011405 */
[----:B------:R-:W-:Y:S02]  /*1ab0*/  SHF.R.S32.HI R3, RZ, 0x6, R3 ;  /* 0x00000006ff037819 */ /* 0x000fe40000011403 */
[----:B------:R-:W-:-:S02]  /*1ac0*/  VIMNMX R5, RZ, R5, !PT ;  /* 0x00000005ff057248 */ /* 0x000fc40007fe0100 */
[----:B------:R-:W-:-:S03]  /*1ad0*/  VIMNMX R3, R168, R3, PT ;  /* 0x00000003a8037248 */ /* 0x000fc60003fe0100 */
[--C-:B------:R-:W-:Y:S02]  /*1ae0*/  IMAD R5, R5, 0x40, -R10.reuse ;  /* 0x0000004005057824 */ /* 0x100fe400078e0a0a */
[----:B------:R-:W-:-:S03]  /*1af0*/  IMAD R3, R3, 0x40, -R10 ;  /* 0x0000004003037824 */ /* 0x000fc600078e0a0a */
[----:B------:R-:W-:Y:S02]  /*1b00*/  VIMNMX R5, RZ, R5, !PT ;  /* 0x00000005ff057248 */ /* 0x000fe40007fe0100 */
[----:B------:R-:W-:Y:S02]  /*1b10*/  VIMNMX R0, R3, R36, PT ;  /* 0x0000002403007248 */ /* 0x000fe40003fe0100 */
[----:B------:R-:W-:Y:S02]  /*1b20*/  SHF.R.U32.HI R44, RZ, 0x6, R5 ;  /* 0x00000006ff2c7819 */ /* 0x000fe40000011605 */
[----:B------:R-:W-:-:S03]  /*1b30*/  ISETP.GT.AND P0, PT, R0, R5, PT ;  /* 0x000000050000720c */ /* 0x000fc60003f04270 */
[----:B------:R-:W-:-:S10]  /*1b40*/  IMAD.MOV.U32 R45, RZ, RZ, R44 ;  /* 0x000000ffff2d7224 */ /* 0x000fd400078e002c */
        /* <DEDUP_REMOVED lines=27> */
.L_x_5902:
[----:B------:R-:W-:Y:S05]  /*1d00*/  BSYNC B6 ;  /* 0x0000000000067941 */ /* 0x000fea0003800000 */
.L_x_5901:
        /* <DEDUP_REMOVED lines=20> */
.L_x_5904:
[----:B------:R-:W-:Y:S05]  /*1e50*/  BSYNC B6 ;  /* 0x0000000000067941 */ /* 0x000fea0003800000 */
.L_x_5903:
[----:B------:R-:W-:Y:S01]  /*1e60*/  ULDC.64 UR4, c[0x0][0x9f8] ;  /* 0x00027e0000047ab9 */ /* 0x000fe20000000a00 */
[----:B------:R-:W0:Y:S01]  /*1e70*/  LDC.64 R50, c[0x0][0x300] ;  /* 0x0000c000ff327b82 */ /* 0x000e220000000a00 */
[----:B------:R-:W-:Y:S01]  /*1e80*/  ISETP.NE.U32.AND P0, PT, RZ, UR4, PT ;  /* 0x00000004ff007c0c */ /* 0x000fe2000bf05070 */
[----:B------:R-:W-:Y:S01]  /*1e90*/  IMAD.IADD R41, R29, 0x1, R24 ;  /* 0x000000011d297824 */ /* 0x000fe200078e0218 */
[----:B------:R-:W-:Y:S01]  /*1ea0*/  ULDC.64 UR8, c[0x0][0xa08] ;  /* 0x0002820000087ab9 */ /* 0x000fe20000000a00 */
[----:B------:R-:W-:Y:S01]  /*1eb0*/  ULDC.64 UR6, c[0x0][0x330] ;  /* 0x0000cc0000067ab9 */ /* 0x000fe20000000a00 */
[----:B------:R-:W-:Y:S01]  /*1ec0*/  ISETP.NE.AND.EX P0, PT, RZ, UR5, PT, P0 ;  /* 0x00000005ff007c0c */ /* 0x000fe2000bf05300 */
[----:B------:R-:W-:Y:S02]  /*1ed0*/  ULDC.64 UR4, c[0x0][0x308] ;  /* 0x0000c20000047ab9 */ /* 0x000fe40000000a00 */
[----:B------:R-:W1:Y:S01]  /*1ee0*/  LDC.64 R52, c[0x0][0x3f8] ;  /* 0x0000fe00ff347b82 */ /* 0x000e620000000a00 */
[----:B------:R-:W-:-:S07]  /*1ef0*/  SHF.R.S32.HI R17, RZ, 0x1f, R16 ;  /* 0x0000001fff117819 */ /* 0x000fce0000011410 */
[----:B------:R-:W2:Y:S08]  /*1f00*/  LDC R43, c[0x0][0x3f4] ;  /* 0x0000fd00ff2b7b82 */ /* 0x000eb00000000800 */
[----:B------:R-:W3:Y:S02]  /*1f10*/  @P0 LDC.64 R4, c[0x0][0x9f8] ;  /* 0x00027e00ff040b82 */ /* 0x000ee40000000a00 */
[----:B---3--:R-:W-:-:S05]  /*1f20*/  @P0 IMAD.WIDE R4, R27, 0x4, R4 ;  /* 0x000000041b040825 */ /* 0x008fca00078e0204 */
[----:B------:R3:W4:Y:S01]  /*1f30*/  @P0 LDG.E R27, desc[UR42][R4.64] ;  /* 0x0000002a041b0981 */ /* 0x000722000c1e1900 */
[----:B------:R-:W-:Y:S01]  /*1f40*/  SHF.R.S32.HI R24, RZ, 0x1f, R41 ;  /* 0x0000001fff187819 */ /* 0x000fe20000011429 */
[-C--:B0-----:R-:W-:Y:S01]  /*1f50*/  IMAD.WIDE.U32 R6, R41, R50.reuse, RZ ;  /* 0x0000003229067225 */ /* 0x081fe200078e00ff */
[----:B------:R-:W-:Y:S01]  /*1f60*/  ISETP.NE.U32.AND P0, PT, RZ, UR8, PT ;  /* 0x00000008ff007c0c */ /* 0x000fe2000bf05070 */
[----:B------:R-:W0:Y:S01]  /*1f70*/  S2R R57, SR_TID.X ;  /* 0x0000000000397919 */ /* 0x000e220000002100 */
[----:B------:R-:W-:Y:S01]  /*1f80*/  SHF.R.S32.HI R189, RZ, 0x1f, R188 ;  /* 0x0000001fffbd7819 */ /* 0x000fe200000114bc */
[----:B------:R-:W-:Y:S01]  /*1f90*/  IMAD R0, R24, R50, RZ ;  /* 0x0000003218007224 */ /* 0x000fe200078e02ff */
[----:B------:R-:W-:Y:S01]  /*1fa0*/  ISETP.NE.AND.EX P0, PT, RZ, UR9, PT, P0 ;  /* 0x00000009ff007c0c */ /* 0x000fe2000bf05300 */
[----:B------:R-:W-:Y:S01]  /*1fb0*/  IMAD.WIDE.U32 R10, R26, UR6, R16 ;  /* 0x000000061a0a7c25 */ /* 0x000fe2000f8e0010 */
[C---:B--2---:R-:W-:Y:S02]  /*1fc0*/  ISETP.GE.AND P1, PT, R16.reuse, R43, PT ;  /* 0x0000002b1000720c */ /* 0x044fe40003f26270 */
[----:B------:R-:W-:Y:S01]  /*1fd0*/  SHF.L.U32 R14, R193, 0x6, RZ ;  /* 0x00000006c10e7819 */ /* 0x000fe200000006ff */
[----:B------:R-:W-:Y:S01]  /*1fe0*/  IMAD R3, R41, R51, R0 ;  /* 0x0000003329037224 */ /* 0x000fe200078e0200 */
[----:B------:R-:W-:Y:S01]  /*1ff0*/  SHF.R.S32.HI R0, RZ, 0x1f, R26 ;  /* 0x0000001fff007819 */ /* 0x000fe2000001141a */
[----:B------:R-:W-:Y:S01]  /*2000*/  VIADD R68, R16, 0x20 ;  /* 0x0000002010447836 */ /* 0x000fe20000000000 */
[----:B------:R-:W-:Y:S01]  /*2010*/  SHF.L.U64.HI R49, R50, 0x6, R51 ;  /* 0x0000000632317819 */ /* 0x000fe20000010233 */
[----:B------:R-:W-:Y:S01]  /*2020*/  IMAD.IADD R7, R7, 0x1, R3 ;  /* 0x0000000107077824 */ /* 0x000fe200078e0203 */
[----:B------:R-:W-:Y:S01]  /*2030*/  P2R R66, PR, RZ, 0x2 ;  /* 0x00000002ff427803 */ /* 0x000fe20000000000 */
[----:B------:R-:W-:-:S02]  /*2040*/  IMAD R3, R0, UR4, RZ ;  /* 0x0000000400037c24 */ /* 0x000fc4000f8e02ff */
[----:B------:R-:W-:Y:S02]  /*2050*/  IMAD R9, R0, UR6, RZ ;  /* 0x0000000600097c24 */ /* 0x000fe4000f8e02ff */
[C---:B---3--:R-:W-:Y:S01]  /*2060*/  IMAD R5, R26.reuse, UR5, R3 ;  /* 0x000000051a057c24 */ /* 0x048fe2000f8e0203 */
[----:B------:R-:W-:Y:S01]  /*2070*/  SHF.R.S32.HI R3, RZ, 0x1f, R186 ;  /* 0x0000001fff037819 */ /* 0x000fe200000114ba */
[----:B------:R-:W-:Y:S01]  /*2080*/  IMAD.WIDE.U32 R6, R26, UR4, R6 ;  /* 0x000000041a067c25 */ /* 0x000fe2000f8e0006 */
[----:B------:R-:W-:-:S03]  /*2090*/  ULDC.64 UR4, c[0x0][0x310] ;  /* 0x0000c40000047ab9 */ /* 0x000fc60000000a00 */
[----:B------:R-:W-:Y:S02]  /*20a0*/  IMAD.IADD R7, R7, 0x1, R5 ;  /* 0x0000000107077824 */ /* 0x000fe400078e0205 */
[----:B------:R-:W-:Y:S01]  /*20b0*/  IMAD R15, R26, UR7, R9 ;  /* 0x000000071a0f7c24 */ /* 0x000fe2000f8e0209 */
[----:B------:R-:W2:Y:S01]  /*20c0*/  LDC.64 R4, c[0x0][0x408] ;  /* 0x00010200ff047b82 */ /* 0x000ea20000000a00 */
[----:B-1----:R-:W-:Y:S02]  /*20d0*/  IMAD R9, R3, R52, RZ ;  /* 0x0000003403097224 */ /* 0x002fe400078e02ff */
[----:B------:R-:W-:Y:S01]  /*20e0*/  IMAD.IADD R11, R11, 0x1, R15 ;  /* 0x000000010b0b7824 */ /* 0x000fe200078e020f */
[----:B------:R-:W-:Y:S01]  /*20f0*/  SEL R15, R43, RZ, P1 ;  /* 0x000000ff2b0f7207 */ /* 0x000fe20000800000 */
[----:B------:R-:W-:Y:S01]  /*2100*/  IMAD R25, R186, R53, R9 ;  /* 0x00000035ba197224 */ /* 0x000fe200078e0209 */
[----:B0-----:R-:W-:Y:S01]  /*2110*/  LEA.HI R57, R57, 0x8, RZ, 0x19 ;  /* 0x0000000839397811 */ /* 0x001fe200078fc8ff */
[----:B------:R-:W-:-:S02]  /*2120*/  IMAD.SHL.U32 R58, R43, 0x2, RZ ;  /* 0x000000022b3a7824 */ /* 0x000fc400078e00ff */
[----:B------:R-:W-:-:S05]  /*2130*/  IMAD.IADD R15, R16, 0x1, R15 ;  /* 0x00000001100f7824 */ /* 0x000fca00078e020f */
[----:B------:R-:W-:-:S04]  /*2140*/  SHF.R.S32.HI R48, RZ, 0x1f, R15 ;  /* 0x0000001fff307819 */ /* 0x000fc8000001140f */
[----:B------:R-:W-:-:S04]  /*2150*/  LEA.HI R48, R48, R15, RZ, 0x3 ;  /* 0x0000000f30307211 */ /* 0x000fc800078f18ff */
[----:B------:R-:W-:Y:S02]  /*2160*/  LOP3.LUT R63, R48, 0xfffffff8, RZ, 0xc0, !PT ;  /* 0xfffffff8303f7812 */ /* 0x000fe400078ec0ff */
[C---:B--2---:R-:W-:Y:S01]  /*2170*/  SHF.L.U64.HI R54, R4.reuse, 0x6, R5 ;  /* 0x0000000604367819 */ /* 0x044fe20000010205 */
[----:B------:R-:W-:Y:S01]  /*2180*/  IMAD.SHL.U32 R55, R4, 0x40, RZ ;  /* 0x0000004004377824 */ /* 0x000fe200078e00ff */
[----:B------:R-:W-:Y:S02]  /*2190*/  SHF.R.S32.HI R69, RZ, 0x1f, R63 ;  /* 0x0000001fff457819 */ /* 0x000fe4000001143f */
[----:B----4-:R-:W-:Y:S02]  /*21a0*/  SHF.R.S32.HI R0, RZ, 0x1f, R27 ;  /* 0x0000001fff007819 */ /* 0x010fe4000001141b */
[----:B------:R-:W-:Y:S02]  /*21b0*/  SEL R27, R27, RZ, !P0 ;  /* 0x000000ff1b1b7207 */ /* 0x000fe40004000000 */
[----:B------:R-:W-:-:S03]  /*21c0*/  SEL R0, R0, RZ, !P0 ;  /* 0x000000ff00007207 */ /* 0x000fc60004000000 */
[----:B------:R-:W-:-:S04]  /*21d0*/  IMAD.WIDE.U32 R28, R27, UR4, R6 ;  /* 0x000000041b1c7c25 */ /* 0x000fc8000f8e0006 */
[----:B------:R-:W-:Y:S02]  /*21e0*/  IMAD R8, R0, UR4, RZ ;  /* 0x0000000400087c24 */ /* 0x000fe4000f8e02ff */
[----:B------:R-:W-:-:S04]  /*21f0*/  IMAD.WIDE.U32 R6, R186, R52, R188 ;  /* 0x00000034ba067225 */ /* 0x000fc800078e00bc */
[----:B------:R-:W-:Y:S01]  /*2200*/  IMAD R13, R27, UR5, R8 ;  /* 0x000000051b0d7c24 */ /* 0x000fe2000f8e0208 */
[----:B------:R-:W-:Y:S01]  /*2210*/  ULDC.64 UR4, c[0x0][0x338] ;  /* 0x0000ce0000047ab9 */ /* 0x000fe20000000a00 */
[----:B------:R-:W-:Y:S02]  /*2220*/  IMAD.IADD R7, R7, 0x1, R25 ;  /* 0x0000000107077824 */ /* 0x000fe400078e0219 */
[----:B------:R-:W-:-:S04]  /*2230*/  IMAD.WIDE.U32 R20, R27, UR4, R10 ;  /* 0x000000041b147c25 */ /* 0x000fc8000f8e000a */
[----:B------:R-:W-:-:S04]  /*2240*/  IMAD.WIDE.U32 R10, R186, R52, R16 ;  /* 0x00000034ba0a7225 */ /* 0x000fc800078e0010 */
[----:B------:R-:W-:Y:S01]  /*2250*/  IMAD.IADD R11, R25, 0x1, R11 ;  /* 0x00000001190b7824 */ /* 0x000fe200078e020b */
[----:B-----5:R-:W-:Y:S01]  /*2260*/  SHF.R.S32.HI R25, RZ, 0x1f, R37 ;  /* 0x0000001fff197819 */ /* 0x020fe20000011425 */
[----:B------:R-:W-:Y:S02]  /*2270*/  IMAD R8, R3, R50, RZ ;  /* 0x0000003203087224 */ /* 0x000fe400078e02ff */
[----:B------:R-:W-:Y:S01]  /*2280*/  IMAD R12, R0, UR4, RZ ;  /* 0x00000004000c7c24 */ /* 0x000fe2000f8e02ff */
[----:B------:R-:W-:Y:S01]  /*2290*/  ULDC UR4, c[0x0][0x2f4] ;  /* 0x0000bd0000047ab9 */ /* 0x000fe20000000800 */
[----:B------:R-:W-:Y:S01]  /*22a0*/  IMAD R47, R186, R51, R8 ;  /* 0x00000033ba2f7224 */ /* 0x000fe200078e0208 */
[----:B------:R-:W-:Y:S01]  /*22b0*/  SHF.L.U64.HI R51, R52, 0x6, R53 ;  /* 0x0000000634337819 */ /* 0x000fe20000010235 */
[----:B------:R-:W-:Y:S01]  /*22c0*/  IMAD R26, R25, R52, RZ ;  /* 0x00000034191a7224 */ /* 0x000fe200078e02ff */
[----:B------:R-:W-:Y:S01]  /*22d0*/  ISETP.GE.AND P4, PT, R16, UR4, PT ;  /* 0x0000000410007c0c */ /* 0x000fe2000bf86270 */
[----:B------:R-:W-:Y:S01]  /*22e0*/  IMAD.WIDE.U32 R8, R186, R50, R16 ;  /* 0x00000032ba087225 */ /* 0x000fe200078e0010 */
[----:B------:R-:W-:-:S03]  /*22f0*/  ISETP.GE.AND P3, PT, R68, UR4, PT ;  /* 0x0000000444007c0c */ /* 0x000fc6000bf66270 */
[----:B------:R-:W-:Y:S01]  /*2300*/  IMAD R71, R27, UR5, R12 ;  /* 0x000000051b477c24 */ /* 0x000fe2000f8e020c */
[----:B------:R-:W-:Y:S01]  /*2310*/  IADD3 R46, P0, R28, R8, RZ ;  /* 0x000000081c2e7210 */ /* 0x000fe20007f1e0ff */
[----:B------:R-:W-:Y:S01]  /*2320*/  IMAD R61, R37, R53, R26 ;  /* 0x00000035253d7224 */ /* 0x000fe200078e021a */
[----:B------:R-:W-:Y:S01]  /*2330*/  LOP3.LUT R53, R14, 0x1c0, RZ, 0xc0, !PT ;  /* 0x000001c00e357812 */ /* 0x000fe200078ec0ff */
[----:B------:R-:W-:Y:S02]  /*2340*/  IMAD.IADD R0, R29, 0x1, R13 ;  /* 0x000000011d007824 */ /* 0x000fe400078e020d */
[-C--:B------:R-:W-:Y:S01]  /*2350*/  IMAD R12, R3, R4.reuse, RZ ;  /* 0x00000004030c7224 */ /* 0x080fe200078e02ff */
[----:B------:R-:W-:Y:S01]  /*2360*/  SHF.R.U32.HI R56, RZ, 0x3, R53 ;  /* 0x00000003ff387819 */ /* 0x000fe20000011635 */
[-C--:B------:R-:W-:Y:S01]  /*2370*/  IMAD R26, R25, R4.reuse, RZ ;  /* 0x00000004191a7224 */ /* 0x080fe200078e02ff */
[----:B------:R-:W-:Y:S01]  /*2380*/  IADD3.X R47, R0, R9, R47, P0, !PT ;  /* 0x00000009002f7210 */ /* 0x000fe200007fe42f */
[C---:B------:R-:W-:Y:S01]  /*2390*/  IMAD R27, R186.reuse, R5, R12 ;  /* 0x00000005ba1b7224 */ /* 0x040fe200078e020c */
[C---:B------:R-:W-:Y:S01]  /*23a0*/  IADD3 R40, P0, R186.reuse, R41, RZ ;  /* 0x00000029ba287210 */ /* 0x040fe20007f1e0ff */
[----:B------:R-:W-:Y:S01]  /*23b0*/  IMAD R67, R37, R5, R26 ;  /* 0x0000000525437224 */ /* 0x000fe200078e021a */
[----:B------:R-:W-:Y:S01]  /*23c0*/  LOP3.LUT R5, R53, 0x18, R16, 0xf8, !PT ;  /* 0x0000001835057812 */ /* 0x000fe200078ef810 */
[----:B------:R-:W-:-:S03]  /*23d0*/  IMAD.WIDE.U32 R8, R186, R4, R188 ;  /* 0x00000004ba087225 */ /* 0x000fc600078e00bc */
[----:B------:R-:W-:Y:S01]  /*23e0*/  LOP3.LUT R60, R5, R56, RZ, 0x3c, !PT ;  /* 0x00000038053c7212 */ /* 0x000fe200078e3cff */
[----:B------:R-:W-:Y:S01]  /*23f0*/  IMAD.WIDE.U32 R12, R186, R4, R16 ;  /* 0x00000004ba0c7225 */ /* 0x000fe200078e0010 */
[----:B------:R-:W-:-:S03]  /*2400*/  LOP3.LUT R5, R53, 0x38, R48, 0xf8, !PT ;  /* 0x0000003835057812 */ /* 0x000fc600078ef830 */
[----:B------:R-:W-:Y:S01]  /*2410*/  IMAD.IADD R9, R9, 0x1, R27 ;  /* 0x0000000109097824 */ /* 0x000fe200078e021b */
[----:B------:R-:W-:Y:S01]  /*2420*/  LOP3.LUT R62, R5, R56, RZ, 0x3c, !PT ;  /* 0x00000038053e7212 */ /* 0x000fe200078e3cff */
[----:B------:R-:W-:Y:S02]  /*2430*/  IMAD.IADD R13, R27, 0x1, R13 ;  /* 0x000000011b0d7824 */ /* 0x000fe400078e020d */
        /* <DEDUP_REMOVED lines=9> */
[----:B------:R-:W-:-:S02]  /*24d0*/  IMAD R60, R203, 0x200, R60 ;  /* 0x00000200cb3c7824 */ /* 0x000fc400078e023c */
[----:B------:R-:W-:Y:S02]  /*24e0*/  IMAD.IADD R61, R61, 0x1, R33 ;  /* 0x000000013d3d7824 */ /* 0x000fe400078e0221 */
[----:B------:R-:W-:Y:S02]  /*24f0*/  IMAD.IADD R67, R67, 0x1, R39 ;  /* 0x0000000143437824 */ /* 0x000fe400078e0227 */
[----:B------:R-:W-:Y:S02]  /*2500*/  IMAD R62, R203, 0x200, R62 ;  /* 0x00000200cb3e7824 */ /* 0x000fe400078e023e */
[----:B------:R-:W-:-:S07]  /*2510*/  IMAD.IADD R71, R21, 0x1, R71 ;  /* 0x0000000115477824 */ /* 0x000fce00078e0247 */
.L_x_5934:
        /* <DEDUP_REMOVED lines=11> */
[----:B------:R-:W-:Y:S02]  /*25d0*/  IMAD.SHL.U32 R25, R185, 0x1000, RZ ;  /* 0x00001000b9197824 */ /* 0x000fe400078e00ff */
        /* <DEDUP_REMOVED lines=35> */
[C---:B------:R-:W-:Y:S02]  /*2810*/  LEA R6, P0, R7.reuse, UR4, 0x1 ;  /* 0x0000000407067c11 */ /* 0x040fe4000f8008ff */
        /* <DEDUP_REMOVED lines=9> */
.L_x_5909:
[----:B------:R-:W-:Y:S05]  /*28b0*/  BSYNC B1 ;  /* 0x0000000000017941 */ /* 0x000fea0003800000 */
.L_x_5908:
[----:B------:R-:W-:Y:S01]  /*28c0*/  UISETP.NE.AND UP0, UPT, UR37, 0x3, UPT ;  /* 0x000000032500788c */ /* 0x000fe2000bf05270 */
[----:B-----5:R-:W-:Y:S02]  /*28d0*/  IMAD.MOV.U32 R4, RZ, RZ, R8 ;  /* 0x000000ffff047224 */ /* 0x020fe400078e0008 */
[----:B------:R-:W-:Y:S02]  /*28e0*/  IMAD.MOV.U32 R5, RZ, RZ, R9 ;  /* 0x000000ffff057224 */ /* 0x000fe400078e0009 */
[----:B0-----:R-:W-:Y:S01]  /*28f0*/  IMAD.MOV.U32 R6, RZ, RZ, R26 ;  /* 0x000000ffff067224 */ /* 0x001fe200078e001a */
[----:B------:R-:W-:Y:S01]  /*2900*/  PLOP3.LUT P0, PT, PT, PT, UP0, 0x80, 0x0 ;  /* 0x000000000000781c */ /* 0x000fe20003f0f008 */
[----:B------:R-:W-:Y:S01]  /*2910*/  IMAD.MOV.U32 R7, RZ, RZ, R15 ;  /* 0x000000ffff077224 */ /* 0x000fe200078e000f */
[----:B------:R-:W-:Y:S01]  /*2920*/  PRMT R74, R4, 0x5410, R5 ;  /* 0x00005410044a7816 */ /* 0x000fe20000000005 */
[----:B------:R-:W-:Y:S02]  /*2930*/  IMAD.MOV.U32 R4, RZ, RZ, R27 ;  /* 0x000000ffff047224 */ /* 0x000fe400078e001b */
[----:B------:R-:W-:-:S03]  /*2940*/  IMAD.MOV.U32 R5, RZ, RZ, R11 ;  /* 0x000000ffff057224 */ /* 0x000fc600078e000b */
[----:B------:R-:W-:Y:S01]  /*2950*/  PRMT R73, R6, 0x5410, R4 ;  /* 0x0000541006497816 */ /* 0x000fe20000000004 */
[----:B------:R-:W-:Y:S01]  /*2960*/  IMAD.MOV.U32 R6, RZ, RZ, R14 ;  /* 0x000000ffff067224 */ /* 0x000fe200078e000e */
[----:B------:R-:W-:-:S04]  /*2970*/  MOV R4, R10 ;  /* 0x0000000a00047202 */ /* 0x000fc80000000f00 */
[----:B------:R-:W-:Y:S02]  /*2980*/  PRMT R76, R4, 0x5410, R5 ;  /* 0x00005410044c7816 */ /* 0x000fe40000000005 */
[----:B------:R-:W-:Y:S01]  /*2990*/  PRMT R78, R6, 0x5410, R7 ;  /* 0x00005410064e7816 */ /* 0x000fe20000000007 */
[----:B------:R-:W-:Y:S06]  /*29a0*/  @!P0 BRA `(.L_x_5910) ;  /* 0x0000000000048947 */ /* 0x000fec0003800000 */
[----:B------:R-:W-:Y:S01]  /*29b0*/  BPT.TRAP 0x1 ;  /* 0x000000040000795c */ /* 0x000fe20000300000 */
.L_x_5910:
[----:B------:R-:W-:Y:S01]  /*29c0*/  IMAD R64, R185, 0x8, R2 ;  /* 0x00000008b9407824 */ /* 0x000fe200078e0202 */
[----:B------:R-:W-:Y:S01]  /*29d0*/  SHF.L.U32 R43, R187, 0x1f, RZ ;  /* 0x0000001fbb2b7819 */ /* 0x000fe200000006ff */
[----:B------:R-:W-:Y:S03]  /*29e0*/  BSSY B1, `(.L_x_5911) ;  /* 0x0000003000017945 */ /* 0x000fe60003800000 */
[----:B------:R-:W0:Y:S02]  /*29f0*/  SYNCS.PHASECHK.TRANS64.TRYWAIT P5, [R64+URZ+0x28c90], R43 ;  /* 0x028c902b400075a7 */ /* 0x000e2400080a017f */
[----:B0-----:R-:W-:Y:S05]  /*2a00*/  @!P5 BRA `(.L_x_5912) ;  /* 0x000001d80088d947 */ /* 0x001fea0003800000 */
.L_x_6298:
[----:B------:R-:W-:Y:S05]  /*2a10*/  BSYNC B1 ;  /* 0x0000000000017941 */ /* 0x000fea0003800000 */
.L_x_5911:
        /* <DEDUP_REMOVED lines=48> */
.L_x_5917:
[----:B------:R-:W-:Y:S05]  /*2d20*/  BSYNC B2 ;  /* 0x0000000000027941 */ /* 0x000fea0003800000 */
.L_x_5916:
[----:B--2---:R1:W-:Y:S02]  /*2d30*/  STG.E.128 desc[UR42][R12.64], R4 ;  /* 0x000000040c007986 */ /* 0x0043e4000c101d2a */
.L_x_5915:
[----:B------:R-:W-:Y:S05]  /*2d40*/  BSYNC B1 ;  /* 0x0000000000017941 */ /* 0x000fea0003800000 */
.L_x_5914:
        /* <DEDUP_REMOVED lines=51> */
.L_x_5919:
[----:B------:R-:W-:Y:S05]  /*3080*/  BSYNC B1 ;  /* 0x0000000000017941 */ /* 0x000fea0003800000 */
.L_x_5918:
[----:B-1----:R2:W-:Y:S01]  /*3090*/  STG.E.128 desc[UR42][R12.64+0x40], R4 ;  /* 0x000040040c007986 */ /* 0x0025e2000c101d2a */
[----:B------:R-:W-:Y:S05]  /*30a0*/  BRA `(.L_x_5913) ;  /* 0x0000000c00287947 */ /* 0x000fea0003800000 */
.L_x_5907:
[----:B------:R-:W-:-:S05]  /*30b0*/  IMAD R4, R45, -0x40, R36 ;  /* 0xffffffc02d047824 */ /* 0x000fca00078e0224 */
[----:B------:R-:W-:-:S04]  /*30c0*/  VIMNMX R5, R4, 0x40, PT ;  /* 0x0000004004057848 */ /* 0x000fc80003fe0100 */
[----:B------:R-:W-:-:S04]  /*30d0*/  ISETP.GE.AND P1, PT, R186, R5, PT ;  /* 0x00000005ba00720c */ /* 0x000fc80003f26270 */
[----:B------:R-:W-:-:S13]  /*30e0*/  ISETP.GE.OR P0, PT, R16, R75, P1 ;  /* 0x0000004b1000720c */ /* 0x000fda0000f06670 */
[----:B------:R-:W0:Y:S01]  /*30f0*/  @!P0 LDC.64 R12, c[0x0][0x3e8] ;  /* 0x0000fa00ff0c8b82 */ /* 0x000e220000000a00 */
[----:B------:R-:W-:Y:S01]  /*3100*/  @!P0 IMAD R4, R54, R45, RZ ;  /* 0x0000002d36048224 */ /* 0x000fe200078e02ff */
[----:B------:R-:W-:Y:S01]  /*3110*/  @!P0 IADD3 R6, P5, R32, R6, RZ ;  /* 0x0000000620068210 */ /* 0x000fe20007fbe0ff */
[----:B------:R-:W-:Y:S02]  /*3120*/  @!P0 IMAD.MOV.U32 R5, RZ, RZ, R67 ;  /* 0x000000ffff058224 */ /* 0x000fe400078e0043 */
[-C--:B------:R-:W-:Y:S02]  /*3130*/  @!P0 IMAD R9, R42, R55.reuse, R4 ;  /* 0x000000372a098224 */ /* 0x080fe400078e0204 */
[----:B------:R-:W-:Y:S01]  /*3140*/  @!P0 IMAD.MOV.U32 R4, RZ, RZ, R38 ;  /* 0x000000ffff048224 */ /* 0x000fe200078e0026 */
[----:B------:R-:W1:Y:S01]  /*3150*/  @!P0 LDC.64 R26, c[0x0][0x400] ;  /* 0x00010000ff1a8b82 */ /* 0x000e620000000a00 */
[----:B------:R-:W-:Y:S02]  /*3160*/  @!P0 IMAD.X R7, R74, 0x1, R61, P5 ;  /* 0x000000014a078824 */ /* 0x000fe400028e063d */
        /* <DEDUP_REMOVED lines=11> */
[----:B------:R0:W3:Y:S01]  /*3220*/  @!P0 LDG.E.128 R8, desc[UR42][R26.64] ;  /* 0x0000002a1a088981 */ /* 0x0000e2000c1e1d00 */
[----:B------:R-:W-:Y:S01]  /*3230*/  UISETP.NE.AND UP0, UPT, UR37, 0x3, UPT ;  /* 0x000000032500788c */ /* 0x000fe2000bf05270 */
[----:B------:R-:W-:-:S04]  /*3240*/  ISETP.GE.AND P0, PT, R16, R75, PT ;  /* 0x0000004b1000720c */ /* 0x000fc80003f06270 */
[----:B0-----:R-:W-:Y:S02]  /*3250*/  P2R R27, PR, RZ, 0x1 ;  /* 0x00000001ff1b7803 */ /* 0x001fe40000000000 */
[----:B------:R-:W-:Y:S01]  /*3260*/  PLOP3.LUT P0, PT, PT, PT, UP0, 0x80, 0x0 ;  /* 0x000000000000781c */ /* 0x000fe20003f0f008 */
        /* <DEDUP_REMOVED lines=16> */
.L_x_5920:
[----:B------:R-:W-:Y:S01]  /*3370*/  IMAD R64, R185, 0x8, R2 ;  /* 0x00000008b9407824 */ /* 0x000fe200078e0202 */
[----:B------:R-:W-:Y:S01]  /*3380*/  SHF.L.U32 R43, R187, 0x1f, RZ ;  /* 0x0000001fbb2b7819 */ /* 0x000fe200000006ff */
[----:B------:R-:W0:Y:S01]  /*3390*/  LDC R79, c[0x0][0x2f4] ;  /* 0x0000bd00ff4f7b82 */ /* 0x000e220000000800 */
[----:B------:R-:W-:Y:S02]  /*33a0*/  BSSY B1, `(.L_x_5921) ;  /* 0x0000003000017945 */ /* 0x000fe40003800000 */
[----:B------:R-:W1:Y:S02]  /*33b0*/  SYNCS.PHASECHK.TRANS64.TRYWAIT P5, [R64+URZ+0x28c90], R43 ;  /* 0x028c902b400075a7 */ /* 0x000e6400080a017f */
[----:B-1----:R-:W-:Y:S05]  /*33c0*/  @!P5 BRA `(.L_x_5922) ;  /* 0x000001d0002cd947 */ /* 0x002fea0003800000 */
.L_x_6299:
[----:B------:R-:W-:Y:S05]  /*33d0*/  BSYNC B1 ;  /* 0x0000000000017941 */ /* 0x000fea0003800000 */
.L_x_5921:
        /* <DEDUP_REMOVED lines=12> */
[C---:B------:R-:W-:Y:S02]  /*34a0*/  LEA R76, P5, R12.reuse, R72, 0x1 ;  /* 0x000000480c4c7211 */ /* 0x040fe400078a08ff */
        /* <DEDUP_REMOVED lines=11> */
[----:B------:R-:W-:Y:S01]  /*3560*/  LOP3.LUT R12, R13, R56, RZ, 0x3c, !PT ;  /* 0x000000380d0c7212 */ /* 0x000fe200078e3cff */
[----:B------:R-:W-:-:S03]  /*3570*/  IMAD.IADD R13, R62, 0x1, R25 ;  /* 0x000000013e0d7824 */ /* 0x000fc600078e0219 */
[----:B------:R-:W-:Y:S01]  /*3580*/  LEA R12, R203, R12, 0x9 ;  /* 0x0000000ccb0c7211 */ /* 0x000fe200078e48ff */
[----:B------:R-:W-:-:S04]  /*3590*/  IMAD R13, R13, 0x2, R2 ;  /* 0x000000020d0d7824 */ /* 0x000fc800078e0202 */
[----:B------:R-:W-:Y:S02]  /*35a0*/  IMAD.IADD R25, R25, 0x1, R12 ;  /* 0x0000000119197824 */ /* 0x000fe400078e020c */
[----:B------:R-:W0:Y:S02]  /*35b0*/  LDS.128 R12, [R13+0x22400] ;  /* 0x022400000d0c7984 */ /* 0x000e240000000c00 */
[----:B------:R-:W-:-:S06]  /*35c0*/  IMAD R25, R25, 0x2, R2 ;  /* 0x0000000219197824 */ /* 0x000fcc00078e0202 */
        /* <DEDUP_REMOVED lines=84> */
.L_x_5924:
[----:B------:R-:W-:Y:S05]  /*3b10*/  BSYNC B1 ;  /* 0x0000000000017941 */ /* 0x000fea0003800000 */
.L_x_5923:
        /* <DEDUP_REMOVED lines=10> */
.L_x_5906:
[----:B------:R-:W-:-:S06]  /*3bc0*/  UISETP.NE.AND UP0, UPT, UR37, 0x3, UPT ;  /* 0x000000032500788c */ /* 0x000fcc000bf05270 */
[----:B------:R-:W-:-:S13]  /*3bd0*/  PLOP3.LUT P0, PT, PT, PT, UP0, 0x80, 0x0 ;  /* 0x000000000000781c */ /* 0x000fda0003f0f008 */
[----:B------:R-:W-:Y:S05]  /*3be0*/  @!P0 BRA `(.L_x_5925) ;  /* 0x0000000000048947 */ /* 0x000fea0003800000 */
[----:B------:R-:W-:Y:S01]  /*3bf0*/  BPT.TRAP 0x1 ;  /* 0x000000040000795c */ /* 0x000fe20000300000 */
.L_x_5925:
        /* <DEDUP_REMOVED lines=8> */
.L_x_6300:
[----:B------:R-:W-:Y:S05]  /*3c80*/  BSYNC B1 ;  /* 0x0000000000017941 */ /* 0x000fea0003800000 */
.L_x_5926:
        /* <DEDUP_REMOVED lines=12> */
.L_x_5913:
[----:B------:R-:W-:Y:S05]  /*3d50*/  BSYNC B0 ;  /* 0x0000000000007941 */ /* 0x000fea0003800000 */
.L_x_5905:
[----:B-12---:R-:W1:Y:S01]  /*3d60*/  S2R R4, SR_TID.X ;  /* 0x0000000000047919 */ /* 0x006e620000002100 */
        /* <DEDUP_REMOVED lines=8> */
[----:B-1----:R-:W-:Y:S01]  /*3df0*/  LOP3.LUT R4, R4, 0x7f, RZ, 0xc0, !PT ;  /* 0x0000007f04047812 */ /* 0x002fe200078ec0ff */
[----:B--2---:R1:W-:Y:S03]  /*3e00*/  BAR.SYNC.DEFER_BLOCKING R57, 0x80 ;  /* 0x000200390000751d */ /* 0x0043e60000010000 */
[----:B------:R-:W-:-:S13]  /*3e10*/  ISETP.NE.AND P5, PT, R4, RZ, PT ;  /* 0x000000ff0400720c */ /* 0x000fda0003fa5270 */
[----:B------:R-:W-:-:S05]  /*3e20*/  @!P5 VIADD R4, R64, 0x28ca0 ;  /* 0x00028ca04004d836 */ /* 0x000fca0000000000 */
[----:B------:R-:W-:-:S04]  /*3e30*/  @!P5 PRMT R4, RZ, 0x654, R4 ;  /* 0x00000654ff04d816 */ /* 0x000fc80000000004 */
[----:B------:R1:W-:Y:S01]  /*3e40*/  @!P5 SYNCS.ARRIVE.TRANS64.RED.A1T0 RZ, [R4+URZ], RZ ;  /* 0x000000ff04ffd9a7 */ /* 0x0003e2000810043f */
[----:B------:R-:W-:Y:S05]  /*3e50*/  @!P0 BRA `(.L_x_5929) ;  /* 0x0000000000048947 */ /* 0x000fea0003800000 */
[----:B------:R-:W-:Y:S01]  /*3e60*/  BPT.TRAP 0x1 ;  /* 0x000000040000795c */ /* 0x000fe20000300000 */
.L_x_5929:
[----:B------:R-:W-:Y:S05]  /*3e70*/  BSYNC B0 ;  /* 0x0000000000007941 */ /* 0x000fea0003800000 */
.L_x_5928:
[----:B------:R-:W2:Y:S01]  /*3e80*/  SYNCS.PHASECHK.TRANS64.TRYWAIT P0, [R64+URZ+0x28cb0], R43 ;  /* 0x028cb02b400075a7 */ /* 0x000ea2000800017f */
[----:B------:R-:W-:Y:S04]  /*3e90*/  BSSY B0, `(.L_x_5930) ;  /* 0x0000002000007945 */ /* 0x000fe80003800000 */
[----:B--2---:R-:W-:Y:S05]  /*3ea0*/  @!P0 BRA `(.L_x_5931) ;  /* 0x000001c4009c8947 */ /* 0x004fea0003800000 */
.L_x_6301:
[----:B------:R-:W-:Y:S05]  /*3eb0*/  BSYNC B0 ;  /* 0x0000000000007941 */ /* 0x000fea0003800000 */
.L_x_5930:
[----:B------:R-:W-:Y:S04]  /*3ec0*/  BSSY B0, `(.L_x_5932) ;  /* 0x0000051000007945 */ /* 0x000fe80003800000 */
[----:B------:R-:W-:Y:S05]  /*3ed0*/  @P1 BRA `(.L_x_5933) ;  /* 0x00000004003c1947 */ /* 0x000fea0003800000 */
[----:B-1----:R-:W-:Y:S01]  /*3ee0*/  IMAD.WIDE R4, R45, 0x40, R40 ;  /* 0x000000402d047825 */ /* 0x002fe200078e0228 */
[----:B------:R-:W-:Y:S01]  /*3ef0*/  ULDC.64 UR4, c[0x0][0x328] ;  /* 0x0000ca0000047ab9 */ /* 0x000fe20000000a00 */
[----:B------:R-:W-:Y:S02]  /*3f00*/  LOP3.LUT P0, RZ, R193, 0x4, RZ, 0xc0, !PT ;  /* 0x00000004c1ff7812 */ /* 0x000fe4000780c0ff */
[----:B------:R-:W-:Y:S02]  /*3f10*/  IMAD R5, R5, UR4, RZ ;  /* 0x0000000405057c24 */ /* 0x000fe4000f8e02ff */
[----:B------:R-:W-:Y:S02]  /*3f20*/  IMAD.MOV.U32 R70, RZ, RZ, R20 ;  /* 0x000000ffff467224 */ /* 0x000fe400078e0014 */
[C---:B------:R-:W-:Y:S02]  /*3f30*/  IMAD R5, R4.reuse, UR5, R5 ;  /* 0x0000000504057c24 */ /* 0x040fe4000f8e0205 */
[----:B------:R-:W-:Y:S01]  /*3f40*/  IMAD.WIDE.U32 R6, R4, UR4, R70 ;  /* 0x0000000404067c25 */ /* 0x000fe2000f8e0046 */
[----:B------:R-:W-:-:S03]  /*3f50*/  ULDC.64 UR4, c[0x0][0x318] ;  /* 0x0000c60000047ab9 */ /* 0x000fc60000000a00 */
[----:B------:R-:W-:Y:S01]  /*3f60*/  IMAD R9, R185, 0x8000, R60 ;  /* 0x00008000b9097824 */ /* 0x000fe200078e023c */
[----:B------:R-:W-:Y:S01]  /*3f70*/  LEA R42, P1, R6, UR4, 0x1 ;  /* 0x00000004062a7c11 */ /* 0x000fe2000f8208ff */
[----:B------:R-:W-:Y:S01]  /*3f80*/  IMAD.IADD R5, R7, 0x1, R5 ;  /* 0x0000000107057824 */ /* 0x000fe200078e0205 */
[----:B------:R-:W-:Y:S01]  /*3f90*/  ULDC UR4, c[0x0][0x320] ;  /* 0x0000c80000047ab9 */ /* 0x000fe20000000800 */
[----:B------:R-:W-:Y:S02]  /*3fa0*/  VIADD R4, R16, 0x40 ;  /* 0x0000004010047836 */ /* 0x000fe40000000000 */
[C---:B----4-:R-:W-:Y:S01]  /*3fb0*/  VIADD R73, R9.reuse, 0x20 ;  /* 0x0000002009497836 */ /* 0x050fe20000000000 */
[----:B0-2---:R-:W-:Y:S01]  /*3fc0*/  LEA.HI.X R43, R6, UR5, R5, 0x1, P1 ;  /* 0x00000005062b7c11 */ /* 0x005fe200088f0c05 */
[C---:B------:R-:W-:Y:S01]  /*3fd0*/  @P0 VIADD R73, R9.reuse, 0xffffffe0 ;  /* 0xffffffe009490836 */ /* 0x040fe20000000000 */
[----:B------:R-:W-:Y:S01]  /*3fe0*/  ISETP.GE.AND P1, PT, R16, UR4, PT ;  /* 0x0000000410007c0c */ /* 0x000fe2000bf26270 */
[----:B------:R-:W-:Y:S01]  /*3ff0*/  IMAD R74, R9, 0x2, R2 ;  /* 0x00000002094a7824 */ /* 0x000fe200078e0202 */
[----:B------:R-:W-:Y:S01]  /*4000*/  ISETP.GE.AND P0, PT, R4, UR4, PT ;  /* 0x0000000404007c0c */ /* 0x000fe2000bf06270 */
[C---:B---3--:R-:W-:Y:S01]  /*4010*/  VIADD R12, R16.reuse, 0x80 ;  /* 0x00000080100c7836 */ /* 0x048fe20000000000 */
[----:B------:R-:W-:Y:S01]  /*4020*/  LEA R73, R73, R2, 0x1 ;  /* 0x0000000249497211 */ /* 0x000fe200078e08ff */
[----:B------:R-:W-:-:S02]  /*4030*/  VIADD R13, R16, 0xc0 ;  /* 0x000000c0100d7836 */ /* 0x000fc40000000000 */
[C---:B------:R-:W-:Y:S02]  /*4040*/  VIADD R70, R16.reuse, 0x100 ;  /* 0x0000010010467836 */ /* 0x040fe40000000000 */
[----:B------:R-:W-:-:S04]  /*4050*/  VIADD R72, R16, 0x140 ;  /* 0x0000014010487836 */ /* 0x000fc80000000000 */
[----:B------:R-:W0:Y:S04]  /*4060*/  @!P1 LDS.128 R4, [R74+0x400] ;  /* 0x000400004a049984 */ /* 0x000e280000000c00 */
[----:B------:R-:W1:Y:S04]  /*4070*/  @!P0 LDS.128 R8, [R74+0x2400] ;  /* 0x002400004a088984 */ /* 0x000e680000000c00 */
[----:B0-----:R-:W-:Y:S01]  /*4080*/  @!P1 STG.E.128 desc[UR42][R42.64], R4 ;  /* 0x000000042a009986 */ /* 0x001fe2000c101d2a */
[----:B------:R-:W-:-:S03]  /*4090*/  ISETP.GE.AND P1, PT, R12, UR4, PT ;  /* 0x000000040c007c0c */ /* 0x000fc6000bf26270 */
[----:B-1----:R-:W-:Y:S01]  /*40a0*/  @!P0 STG.E.128 desc[UR42][R42.64+0x80], R8 ;  /* 0x000080082a008986 */ /* 0x002fe2000c101d2a */
[----:B------:R-:W-:-:S09]  /*40b0*/  ISETP.GE.AND P0, PT, R13, UR4, PT ;  /* 0x000000040d007c0c */ /* 0x000fd2000bf06270 */
[----:B------:R-:W0:Y:S04]  /*40c0*/  @!P1 LDS.128 R12, [R74+0x4400] ;  /* 0x004400004a0c9984 */ /* 0x000e280000000c00 */
[----:B------:R-:W1:Y:S04]  /*40d0*/  @!P0 LDS.128 R24, [R74+0x6400] ;  /* 0x006400004a188984 */ /* 0x000e680000000c00 */
[----:B0-----:R-:W-:Y:S01]  /*40e0*/  @!P1 STG.E.128 desc[UR42][R42.64+0x100], R12 ;  /* 0x0001000c2a009986 */ /* 0x001fe2000c101d2a */
[----:B------:R-:W-:Y:S01]  /*40f0*/  ISETP.GE.AND P1, PT, R70, UR4, PT ;  /* 0x0000000446007c0c */ /* 0x000fe2000bf26270 */
[----:B------:R-:W-:-:S02]  /*4100*/  VIADD R70, R16, 0x180 ;  /* 0x0000018010467836 */ /* 0x000fc40000000000 */
[----:B-1----:R-:W-:Y:S01]  /*4110*/  @!P0 STG.E.128 desc[UR42][R42.64+0x180], R24 ;  /* 0x000180182a008986 */ /* 0x002fe2000c101d2a */
[----:B------:R-:W-:Y:S01]  /*4120*/  ISETP.GE.AND P0, PT, R72, UR4, PT ;  /* 0x0000000448007c0c */ /* 0x000fe2000bf06270 */
[----:B------:R-:W-:-:S08]  /*4130*/  VIADD R72, R16, 0x1c0 ;  /* 0x000001c010487836 */ /* 0x000fd00000000000 */
        /* <DEDUP_REMOVED lines=11> */
[----:B------:R-:W-:-:S03]  /*41f0*/  ISETP.GE.AND P1, PT, R68, UR4, PT ;  /* 0x0000000444007c0c */ /* 0x000fc6000bf26270 */
        /* <DEDUP_REMOVED lines=29> */
.L_x_5933:
[----:B------:R-:W-:Y:S05]  /*43d0*/  BSYNC B0 ;  /* 0x0000000000007941 */ /* 0x000fea0003800000 */
.L_x_5932:
        /* <DEDUP_REMOVED lines=8> */
[----:B0-2---:R-:W-:-:S03]  /*4460*/  @!P5 VIADD R64, R64, 0x28cc0 ;  /* 0x00028cc04040d836 */ /* 0x005fc60000000000 */
        /* <DEDUP_REMOVED lines=8> */
.L_x_5900:
[----:B------:R-:W-:Y:S04]  /*44f0*/  BSSY B0, `(.L_x_5935) ;  /* 0x0000004000007945 */ /* 0x000fe80003800000 */
[----:B------:R-:W-:Y:S05]  /*4500*/  @P0 BRA `(.L_x_5936) ;  /* 0x0000000000080947 */ /* 0x000fea0003800000 */
[----:B------:R-:W1:Y:S02]  /*4510*/  FENCE.VIEW.ASYNC.G ;  /* 0x00000000000073c6 */ /* 0x000e640000000100 */
[----:B-1----:R-:W-:Y:S06]  /*4520*/  BAR.ARV 0xc, 0x180 ;  /* 0x0306000000007b1d */ /* 0x002fec0000002000 */
.L_x_5936:
[----:B------:R-:W-:Y:S05]  /*4530*/  BSYNC B0 ;  /* 0x0000000000007941 */ /* 0x000fea0003800000 */
.L_x_5935:
[----:B------:R-:W-:Y:S01]  /*4540*/  UISETP.NE.AND UP0, UPT, UR38, 0x1, UPT ;  /* 0x000000012600788c */ /* 0x000fe2000bf05270 */
[----:B------:R-:W-:Y:S05]  /*4550*/  BSSY B7, `(.L_x_5937) ;  /* 0x0000fd1000077945 */ /* 0x000fea0003800000 */
[----:B------:R-:W-:-:S13]  /*4560*/  PLOP3.LUT P0, PT, PT, PT, UP0, 0x80, 0x0 ;  /* 0x000000000000781c */ /* 0x000fda0003f0f008 */
[----:B------:R-:W-:Y:S05]  /*4570*/  @!P0 BRA `(.L_x_5938) ;  /* 0x0000002000b08947 */ /* 0x000fea0003800000 */
[----:B------:R-:W1:Y:S01]  /*4580*/  LDC R0, c[0x0][0x448] ;  /* 0x00011200ff007b82 */ /* 0x000e620000000800 */
[----:B------:R-:W-:-:S07]  /*4590*/  IADD3 R5, R23, 0x1, -R22 ;  /* 0x0000000117057810 */ /* 0x000fce0007ffe816 */
[----:B------:R-:W2:Y:S01]  /*45a0*/  LDC.64 R6, c[0x0][0x9e0] ;  /* 0x00027800ff067b82 */ /* 0x000ea20000000a00 */
[----:B-1----:R-:W-:Y:S01]  /*45b0*/  ISETP.NE.AND P1, PT, R0, 0x1, PT ;  /* 0x000000010000780c */ /* 0x002fe20003f25270 */
[----:B------:R-:W-:Y:S01]  /*45c0*/  VIADD R0, R192, 0x3f ;  /* 0x0000003fc0007836 */ /* 0x000fe20000000000 */
[----:B--2---:R-:W-:-:S11]  /*45d0*/  ISETP.GE.AND P2, PT, R7, 0x1, PT ;  /* 0x000000010700780c */ /* 0x004fd60003f46270 */
[----:B------:R-:W1:Y:S08]  /*45e0*/  @P1 LDC R3, c[0x0][0x44c] ;  /* 0x00011300ff031b82 */ /* 0x000e700000000800 */
[----:B------:R-:W2:Y:S01]  /*45f0*/  @P1 LDC R4, c[0x0][0x450] ;  /* 0x00011400ff041b82 */ /* 0x000ea20000000800 */
[----:B-1----:R-:W-:-:S05]  /*4600*/  @P1 IMAD.HI.U32 R3, R0, R3, RZ ;  /* 0x0000000300031227 */ /* 0x002fca00078e00ff */
[----:B--2---:R-:W-:-:S05]  /*4610*/  @P1 SHF.R.U32.HI R0, RZ, R4, R3 ;  /* 0x00000004ff001219 */ /* 0x004fca0000011603 */
[----:B------:R-:W-:-:S04]  /*4620*/  IMAD.IADD R5, R5, 0x1, R0 ;  /* 0x0000000105057824 */ /* 0x000fc800078e0200 */
[----:B------:R-:W-:Y:S01]  /*4630*/  IMAD.IADD R0, R5, 0x1, R6 ;  /* 0x0000000105007824 */ /* 0x000fe200078e0206 */
        /* <DEDUP_REMOVED lines=12> */
.L_x_5941:
[----:B------:R-:W-:-:S13]  /*4700*/  ISETP.NE.AND P0, PT, R7, 0x1, PT ;  /* 0x000000010700780c */ /* 0x000fda0003f05270 */
[----:B------:R-:W1:Y:S02]  /*4710*/  @P0 LDC.64 R4, c[0x0][0x9e8] ;  /* 0x00027a00ff040b82 */ /* 0x000e640000000a00 */
[----:B-1----:R-:W-:-:S05]  /*4720*/  @P0 IMAD.HI.U32 R4, R3, R4, RZ ;  /* 0x0000000403040227 */ /* 0x002fca00078e00ff */
[----:B------:R-:W-:-:S07]  /*4730*/  @P0 SHF.R.U32.HI R3, RZ, R5, R4 ;  /* 0x00000005ff030219 */ /* 0x000fce0000011604 */
.L_x_5942:
[----:B------:R-:W-:Y:S05]  /*4740*/  BSYNC B0 ;  /* 0x0000000000007941 */ /* 0x000fea0003800000 */
.L_x_5940:
[----:B------:R-:W-:-:S05]  /*4750*/  IMAD R3, R3, R7, R7 ;  /* 0x0000000703037224 */ /* 0x000fca00078e0207 */
[----:B------:R-:W-:-:S07]  /*4760*/  VIMNMX R0, R0, R3, PT ;  /* 0x0000000300007248 */ /* 0x000fce0003fe0100 */
.L_x_5939:
[----:B------:R-:W1:Y:S01]  /*4770*/  @P1 LDC R5, c[0x0][0x44c] ;  /* 0x00011300ff051b82 */ /* 0x000e620000000800 */
[----:B------:R-:W-:Y:S01]  /*4780*/  VIADD R0, R0, 0x3f ;  /* 0x0000003f00007836 */ /* 0x000fe20000000000 */
[----:B------:R-:W-:Y:S01]  /*4790*/  ULDC UR4, c[0x0][0x9dc] ;  /* 0x0002770000047ab9 */ /* 0x000fe20000000800 */
[----:B------:R-:W-:-:S03]  /*47a0*/  IMAD.MOV.U32 R4, RZ, RZ, R192 ;  /* 0x000000ffff047224 */ /* 0x000fc600078e00c0 */
[----:B------:R-:W-:Y:S02]  /*47b0*/  SHF.R.S32.HI R3, RZ, 0x1f, R0 ;  /* 0x0000001fff037819 */ /* 0x000fe40000011400 */
[----:B------:R-:W2:Y:S02]  /*47c0*/  @P1 LDC R6, c[0x0][0x450] ;  /* 0x00011400ff061b82 */ /* 0x000ea40000000800 */
[----:B------:R-:W-:-:S04]  /*47d0*/  LEA.HI R3, R3, R0, RZ, 0x6 ;  /* 0x0000000003037211 */ /* 0x000fc800078f30ff */
[----:B------:R-:W-:-:S04]  /*47e0*/  SHF.R.S32.HI R3, RZ, 0x6, R3 ;  /* 0x00000006ff037819 */ /* 0x000fc80000011403 */
[----:B---3--:R-:W-:Y:S01]  /*47f0*/  VIMNMX R14, R168, R3, PT ;  /* 0x00000003a80e7248 */ /* 0x008fe20003fe0100 */
[----:B-1----:R-:W-:-:S05]  /*4800*/  @P1 IMAD.HI.U32 R5, R192, R5, RZ ;  /* 0x00000005c0051227 */ /* 0x002fca00078e00ff */
[----:B--2---:R-:W-:-:S04]  /*4810*/  @P1 SHF.R.U32.HI R4, RZ, R6, R5 ;  /* 0x00000006ff041219 */ /* 0x004fc80000011605 */
        /* <DEDUP_REMOVED lines=13> */
.L_x_5945:
[----:B------:R-:W-:-:S13]  /*48f0*/  ISETP.NE.AND P0, PT, R7, 0x1, PT ;  /* 0x000000010700780c */ /* 0x000fda0003f05270 */
[----:B------:R-:W1:Y:S02]  /*4900*/  @P0 LDC.64 R4, c[0x0][0x9e8] ;  /* 0x00027a00ff040b82 */ /* 0x000e640000000a00 */
[----:B-1----:R-:W-:-:S05]  /*4910*/  @P0 IMAD.HI.U32 R4, R22, R4, RZ ;  /* 0x0000000416040227 */ /* 0x002fca00078e00ff */
[----:B------:R-:W-:-:S07]  /*4920*/  @P0 SHF.R.U32.HI R22, RZ, R5, R4 ;  /* 0x00000005ff160219 */ /* 0x000fce0000011604 */
.L_x_5946:
[----:B------:R-:W-:Y:S05]  /*4930*/  BSYNC B0 ;  /* 0x0000000000007941 */ /* 0x000fea0003800000 */
.L_x_5944:
[----:B------:R-:W-:-:S05]  /*4940*/  IMAD R3, R22, R7, RZ ;  /* 0x0000000716037224 */ /* 0x000fca00078e02ff */
[----:B------:R-:W-:-:S07]  /*4950*/  VIMNMX R0, R0, R3, !PT ;  /* 0x0000000300007248 */ /* 0x000fce0007fe0100 */
.L_x_5943:
[----:B------:R-:W-:Y:S01]  /*4960*/  SHF.R.S32.HI R5, RZ, 0x1f, R0 ;  /* 0x0000001fff057819 */ /* 0x000fe20000011400 */
[----:B------:R-:W-:Y:S01]  /*4970*/  IMAD.MOV.U32 R3, RZ, RZ, RZ ;  /* 0x000000ffff037224 */ /* 0x000fe200078e00ff */
[----:B------:R-:W-:Y:S02]  /*4980*/  PLOP3.LUT P0, PT, PT, PT, PT, 0x80, 0x0 ;  /* 0x000000000000781c */ /* 0x000fe40003f0f070 */
[----:B------:R-:W-:Y:S02]  /*4990*/  CS2R R32, SRZ ;  /* 0x0000000000207805 */ /* 0x000fe4000001ff00 */
[----:B------:R-:W-:Y:S02]  /*49a0*/  LEA.HI R5, R5, R0, RZ, 0x6 ;  /* 0x0000000005057211 */ /* 0x000fe400078f30ff */
[----:B------:R-:W-:Y:S02]  /*49b0*/  CS2R R150, SRZ ;  /* 0x0000000000967805 */ /* 0x000fe4000001ff00 */
[----:B------:R-:W-:-:S02]  /*49c0*/  CS2R R148, SRZ ;  /* 0x0000000000947805 */ /* 0x000fc4000001ff00 */
[----:B------:R-:W-:Y:S02]  /*49d0*/  CS2R R146, SRZ ;  /* 0x0000000000927805 */ /* 0x000fe4000001ff00 */
[----:B------:R-:W-:Y:S02]  /*49e0*/  SHF.R.S32.HI R4, RZ, 0x6, R5 ;  /* 0x00000006ff047819 */ /* 0x000fe40000011405 */
[----:B------:R-:W-:Y:S02]  /*49f0*/  CS2R R144, SRZ ;  /* 0x0000000000907805 */ /* 0x000fe4000001ff00 */
[----:B------:R-:W-:Y:S02]  /*4a00*/  CS2R R142, SRZ ;  /* 0x00000000008e7805 */ /* 0x000fe4000001ff00 */
[----:B------:R-:W-:Y:S02]  /*4a10*/  CS2R R140, SRZ ;  /* 0x00000000008c7805 */ /* 0x000fe4000001ff00 */
[----:B------:R-:W-:-:S02]  /*4a20*/  VIMNMX R4, RZ, R4, !PT ;  /* 0x00000004ff047248 */ /* 0x000fc40007fe0100 */
[----:B------:R-:W-:Y:S02]  /*4a30*/  CS2R R138, SRZ ;  /* 0x00000000008a7805 */ /* 0x000fe4000001ff00 */
        /* <DEDUP_REMOVED lines=54> */
[----:B------:R-:W-:Y:S01]  /*4da0*/  CS2R R174, SRZ ;  /* 0x0000000000ae7805 */ /* 0x000fe2000001ff00 */
[----:B------:R-:W-:Y:S01]  /*4db0*/  IMAD.MOV.U32 R31, RZ, RZ, RZ ;  /* 0x000000ffff1f7224 */ /* 0x000fe200078e00ff */
[----:B------:R-:W-:-:S02]  /*4dc0*/  CS2R R6, SRZ ;  /* 0x0000000000067805 */ /* 0x000fc4000001ff00 */
[----:B------:R-:W-:Y:S01]  /*4dd0*/  CS2R R176, SRZ ;  /* 0x0000000000b07805 */ /* 0x000fe2000001ff00 */
[----:B------:R-:W-:Y:S02]  /*4de0*/  IMAD.MOV.U32 R0, RZ, RZ, RZ ;  /* 0x000000ffff007224 */ /* 0x000fe400078e00ff */
[----:B------:R-:W-:Y:S01]  /*4df0*/  IMAD.MOV.U32 R5, RZ, RZ, RZ ;  /* 0x000000ffff057224 */ /* 0x000fe200078e00ff */
[----:B------:R-:W-:Y:S06]  /*4e00*/  @!P1 BRA `(.L_x_5947) ;  /* 0x000000f400149947 */ /* 0x000fec0003800000 */
[----:B------:R-:W1:Y:S02]  /*4e10*/  SHFL.IDX PT, R0, R220, RZ, 0x1f ;  /* 0x00001fffdc007589 */ /* 0x000e6400000e0000 */
[----:B-1----:R-:W-:-:S04]  /*4e20*/  LEA.HI R3, R0, R0, RZ, 0x1 ;  /* 0x0000000000037211 */ /* 0x002fc800078f08ff */
[----:B------:R-:W-:-:S05]  /*4e30*/  LOP3.LUT R3, R3, 0x1fffe, RZ, 0xc0, !PT ;  /* 0x0001fffe03037812 */ /* 0x000fca00078ec0ff */
[----:B------:R-:W-:Y:S02]  /*4e40*/  IMAD.IADD R3, R0, 0x1, -R3 ;  /* 0x0000000100037824 */ /* 0x000fe400078e0a03 */
[----:B------:R-:W-:Y:S02]  /*4e50*/  IMAD.U32 R0, RZ, RZ, UR37 ;  /* 0x00000025ff007e24 */ /* 0x000fe4000f8e00ff */
[----:B------:R-:W-:-:S03]  /*4e60*/  IMAD R3, R3, 0x8000, R2 ;  /* 0x0000800003037824 */ /* 0x000fc600078e0202 */
[----:B------:R-:W-:Y:S01]  /*4e70*/  ISETP.NE.AND P0, PT, R0, 0x3, PT ;  /* 0x000000030000780c */ /* 0x000fe20003f05270 */
[----:B------:R-:W-:-:S05]  /*4e80*/  VIADD R3, R3, 0x400 ;  /* 0x0000040003037836 */ /* 0x000fca0000000000 */
[----:B------:R-:W-:-:S04]  /*4e90*/  SHF.R.U32.HI R3, RZ, 0x4, R3 ;  /* 0x00000004ff037819 */ /* 0x000fc80000011603 */
[----:B------:R-:W-:-:S04]  /*4ea0*/  LOP3.LUT R3, R3, 0x3fff, RZ, 0xc0, !PT ;  /* 0x00003fff03037812 */ /* 0x000fc800078ec0ff */
[----:B------:R-:W-:Y:S01]  /*4eb0*/  LOP3.LUT R23, R3, 0x2000000, RZ, 0xfc, !PT ;  /* 0x0200000003177812 */ /* 0x000fe200078efcff */
[----:B------:R-:W-:Y:S06]  /*4ec0*/  @!P0 BRA `(.L_x_5948) ;  /* 0x0000000000048947 */ /* 0x000fec0003800000 */
[----:B------:R-:W-:Y:S01]  /*4ed0*/  BPT.TRAP 0x1 ;  /* 0x000000040000795c */ /* 0x000fe20000300000 */
.L_x_5948:
[----:B------:R-:W-:Y:S01]  /*4ee0*/  LEA R22, R18, R2, 0x3 ;  /* 0x0000000212167211 */ /* 0x000fe200078e18ff */
[----:B------:R-:W-:Y:S01]  /*4ef0*/  VIADD R0, R2, 0x26800 ;  /* 0x0002680002007836 */ /* 0x000fe20000000000 */
[----:B------:R-:W-:Y:S01]  /*4f00*/  SHF.L.U32 R3, R19, 0x1f, RZ ;  /* 0x0000001f13037819 */ /* 0x000fe200000006ff */
[----:B------:R-:W-:Y:S01]  /*4f10*/  BSSY B0, `(.L_x_5949) ;  /* 0x0000008000007945 */ /* 0x000fe20003800000 */
[----:B------:R-:W-:Y:S02]  /*4f20*/  IMAD R12, R18, 0x1000, R23 ;  /* 0x00001000120c7824 */ /* 0x000fe400078e0217 */
[----:B------:R-:W1:Y:S01]  /*4f30*/  SYNCS.PHASECHK.TRANS64.TRYWAIT P1, [R22+URZ+0x28c50], R3 ;  /* 0x028c5003160075a7 */ /* 0x000e62000802017f */
[----:B------:R-:W-:Y:S01]  /*4f40*/  SHF.R.U32.HI R0, RZ, 0x4, R0 ;  /* 0x00000004ff007819 */ /* 0x000fe20000011600 */
[----:B------:R-:W-:-:S03]  /*4f50*/  IMAD.MOV.U32 R13, RZ, RZ, 0x40000040 ;  /* 0x40000040ff0d7424 */ /* 0x000fc600078e00ff */
[----:B------:R-:W-:-:S04]  /*4f60*/  LOP3.LUT R0, R0, 0x3fff, RZ, 0xc0, !PT ;  /* 0x00003fff00007812 */ /* 0x000fc800078ec0ff */
[----:B------:R-:W-:Y:S01]  /*4f70*/  LOP3.LUT R10, R0, 0x10000, RZ, 0xfc, !PT ;  /* 0x00010000000a7812 */ /* 0x000fe200078efcff */
[----:B-1----:R-:W-:Y:S06]  /*4f80*/  @!P1 BRA `(.L_x_5950) ;  /* 0x000001b400789947 */ /* 0x002fec0003800000 */
.L_x_6302:
[----:B------:R-:W-:Y:S05]  /*4f90*/  BSYNC B0 ;  /* 0x0000000000007941 */ /* 0x000fea0003800000 */
.L_x_5949:
[----:B------:R-:W-:Y:S01]  /*4fa0*/  BAR.SYNC.DEFER_BLOCKING 0xe, 0x100 ;  /* 0x0384000000007b1d */ /* 0x000fe20000010000 */
[----:B------:R-:W-:Y:S01]  /*4fb0*/  IMAD.MOV.U32 R11, RZ, RZ, 0x40000040 ;  /* 0x40000040ff0b7424 */ /* 0x000fe200078e00ff */
[C---:B------:R-:W-:Y:S01]  /*4fc0*/  R2UR UR6, R12.reuse ;  /* 0x000000000c0672ca */ /* 0x040fe200000e0000 */
[----:B------:R-:W-:Y:S01]  /*4fd0*/  VIADD R6, R12, 0x80 ;  /* 0x000000800c067836 */ /* 0x000fe20000000000 */
[----:B------:R-:W-:Y:S01]  /*4fe0*/  R2UR UR7, R13 ;  /* 0x000000000d0772ca */ /* 0x000fe200000e0000 */
[C---:B------:R-:W-:Y:S01]  /*4ff0*/  VIADD R8, R10.reuse, 0x2 ;  /* 0x000000020a087836 */ /* 0x040fe20000000000 */
[----:B------:R-:W-:Y:S01]  /*5000*/  R2UR UR4, R10 ;  /* 0x000000000a0472ca */ /* 0x000fe200000e0000 */
[----:B------:R-:W-:Y:S01]  /*5010*/  IMAD.MOV.U32 R7, RZ, RZ, 0x40000040 ;  /* 0x40000040ff077424 */ /* 0x000fe200078e00ff */
[----:B------:R-:W-:Y:S01]  /*5020*/  R2UR UR5, R11 ;  /* 0x000000000b0572ca */ /* 0x000fe200000e0000 */
[----:B------:R-:W-:Y:S01]  /*5030*/  IMAD.MOV.U32 R9, RZ, RZ, 0x40000040 ;  /* 0x40000040ff097424 */ /* 0x000fe200078e00ff */
[----:B------:R-:W2:Y:S01]  /*5040*/  S2R R0, SR_TID.X ;  /* 0x0000000000007919 */ /* 0x000ea20000002100 */
[----:B------:R-:W-:Y:S01]  /*5050*/  VIADD R20, R12, 0x100 ;  /* 0x000001000c147836 */ /* 0x000fe20000000000 */
[----:B------:R-:W-:Y:S01]  /*5060*/  BSSY B0, `(.L_x_5951) ;  /* 0x00000ee000007945 */ /* 0x000fe20003800000 */
[----:B------:R-:W-:-:S02]  /*5070*/  IMAD.MOV.U32 R21, RZ, RZ, 0x40000040 ;  /* 0x40000040ff157424 */ /* 0x000fc400078e00ff */
[----:B------:R-:W-:Y:S02]  /*5080*/  IMAD.MOV.U32 R13, RZ, RZ, 0x40000040 ;  /* 0x40000040ff0d7424 */ /* 0x000fe400078e00ff */
[----:B-1----:R-:W-:-:S05]  /*5090*/  VIADD R3, R14, 0xfffffffe ;  /* 0xfffffffe0e037836 */ /* 0x002fca0000000000 */
[----:B------:R-:W-:Y:S01]  /*50a0*/  ISETP.GE.AND P2, PT, R3, R4, PT ;  /* 0x000000040300720c */ /* 0x000fe20003f46270 */
[----:B0---45:R-:W-:-:S06]  /*50b0*/  WARPGROUP.ARRIVE ;  /* 0x00000000000079c5 */ /* 0x031fcc0000000000 */
[----:B------:R-:W-:Y:S01]  /*50c0*/  HGMMA.64x256x16.F32 R24, gdesc[UR4].tnspB, RZ, !UPT, gsb0 ;  /* 0x43e00000041879f0 */ /* 0x000fe2000c0008ff */
[----:B------:R-:W-:Y:S01]  /*50d0*/  R2UR UR6, R6 ;  /* 0x00000000060672ca */ /* 0x000fe200000e0000 */
[----:B------:R-:W-:Y:S01]  /*50e0*/  VIADD R6, R10, 0x4 ;  /* 0x000000040a067836 */ /* 0x000fe20000000000 */
[----:B------:R-:W-:Y:S01]  /*50f0*/  R2UR UR7, R7 ;  /* 0x00000000070772ca */ /* 0x000fe200000e0000 */
[----:B------:R-:W-:Y:S01]  /*5100*/  IMAD.MOV.U32 R7, RZ, RZ, 0x40000040 ;  /* 0x40000040ff077424 */ /* 0x000fe200078e00ff */
[----:B------:R-:W-:Y:S02]  /*5110*/  R2UR UR4, R8 ;  /* 0x00000000080472ca */ /* 0x000fe400000e0000 */
[----:B------:R-:W-:Y:S02]  /*5120*/  R2UR UR5, R9 ;  /* 0x00000000090572ca */ /* 0x000fe400000e0000 */
[----:B--2---:R-:W-:-:S04]  /*5130*/  LOP3.LUT R0, R0, 0x7f, RZ, 0xc0, !PT ;  /* 0x0000007f00007812 */ /* 0x004fc800078ec0ff */
[----:B------:R-:W-:-:S13]  /*5140*/  ISETP.NE.AND P1, PT, R0, RZ, PT ;  /* 0x000000ff0000720c */ /* 0x000fda0003f25270 */
[----:B------:R-:W-:-:S05]  /*5150*/  @!P1 VIADD R0, R22, 0x28c60 ;  /* 0x00028c6016009836 */ /* 0x000fca0000000000 */
[----:B------:R-:W-:Y:S01]  /*5160*/  @!P1 PRMT R0, RZ, 0x654, R0 ;  /* 0x00000654ff009816 */ /* 0x000fe20000000000 */
[----:B------:R-:W-:Y:S02]  /*5170*/  WARPGROUP.DEPBAR.LE gsb0, 0x0 ;  /* 0x00008000000079c5 */ /* 0x000fe40000010000 */
[----:B------:R-:W-:-:S06]  /*5180*/  WARPGROUP.ARRIVE ;  /* 0x00000000000079c5 */ /* 0x000fcc0000000000 */
        /* <DEDUP_REMOVED lines=24> */
.L_x_5958:
[----:B------:R-:W-:Y:S01]  /*5310*/  BAR.SYNC.DEFER_BLOCKING 0xe, 0x100 ;  /* 0x0384000000007b1d */ /* 0x000fe20000010000 */
[C---:B------:R-:W-:Y:S01]  /*5320*/  IMAD R5, R18.reuse, 0x40, R191 ;  /* 0x0000004012057824 */ /* 0x040fe200078e02bf */
[----:B------:R-:W-:Y:S01]  /*5330*/  ISETP.GT.AND P3, PT, R3, R4, PT ;  /* 0x000000040300720c */ /* 0x000fe20003f64270 */
[----:B------:R-:W-:Y:S02]  /*5340*/  VIADD R18, R18, 0x1 ;  /* 0x0000000112127836 */ /* 0x000fe40000000000 */
[----:B------:R-:W-:Y:S02]  /*5350*/  IMAD R5, R5, 0x4, R2 ;  /* 0x0000000405057824 */ /* 0x000fe400078e0202 */
[----:B------:R-:W-:Y:S01]  /*5360*/  VIADD R3, R3, 0xffffffff ;  /* 0xffffffff03037836 */ /* 0x000fe20000000000 */
[----:B------:R-:W-:-:S04]  /*5370*/  ISETP.NE.AND P2, PT, R18, 0x2, PT ;  /* 0x000000021200780c */ /* 0x000fc80003f45270 */
[----:B------:R-:W-:Y:S02]  /*5380*/  SEL R14, RZ, 0x1, P2 ;  /* 0x00000001ff0e7807 */ /* 0x000fe40001000000 */
[----:B------:R-:W-:Y:S02]  /*5390*/  SEL R18, R18, RZ, P2 ;  /* 0x000000ff12127207 */ /* 0x000fe40001000000 */
[----:B------:R-:W-:Y:S01]  /*53a0*/  LOP3.LUT R19, R19, R14, RZ, 0x3c, !PT ;  /* 0x0000000e13137212 */ /* 0x000fe200078e3cff */
[----:B01----:R-:W0:Y:S04]  /*53b0*/  LDS R0, [R5+0x28800] ;  /* 0x0288000005007984 */ /* 0x003e280000000800 */
        /* <DEDUP_REMOVED lines=131> */
.L_x_5953:
[----:B------:R-:W-:Y:S01]  /*5bf0*/  IMAD R0, R18, 0x8, R2 ;  /* 0x0000000812007824 */ /* 0x000fe200078e0202 */
[----:B------:R-:W-:-:S04]  /*5c00*/  SHF.L.U32 R5, R19, 0x1f, RZ ;  /* 0x0000001f13057819 */ /* 0x000fc800000006ff */
[----:B------:R0:W1:Y:S01]  /*5c10*/  SYNCS.PHASECHK.TRANS64.TRYWAIT P2, [R0+URZ+0x28c50], R5 ;  /* 0x028c5005000075a7 */ /* 0x000062000804017f */
[----:B------:R-:W-:Y:S05]  /*5c20*/  @!P0 BRA `(.L_x_5954) ;  /* 0x0000000000048947 */ /* 0x000fea0003800000 */
[----:B------:R-:W-:Y:S01]  /*5c30*/  BPT.TRAP 0x1 ;  /* 0x000000040000795c */ /* 0x000fe20000300000 */
.L_x_5954:
[----:B------:R-:W-:Y:S04]  /*5c40*/  BSSY B1, `(.L_x_5955) ;  /* 0x0000004000017945 */ /* 0x000fe80003800000 */
[----:B-1----:R-:W-:Y:S05]  /*5c50*/  @P2 BRA `(.L_x_5956) ;  /* 0x0000000000082947 */ /* 0x002fea0003800000 */
[----:B------:R-:W1:Y:S02]  /*5c60*/  SYNCS.PHASECHK.TRANS64.TRYWAIT P2, [R0+URZ+0x28c50], R5 ;  /* 0x028c5005000075a7 */ /* 0x000e64000804017f */
[----:B-1----:R-:W-:Y:S05]  /*5c70*/  @!P2 BRA `(.L_x_5957) ;  /* 0x000001a80050a947 */ /* 0x002fea0003800000 */
.L_x_5956:
[----:B------:R-:W-:Y:S05]  /*5c80*/  BSYNC B1 ;  /* 0x0000000000017941 */ /* 0x000fea0003800000 */
.L_x_5955:
[----:B------:R-:W-:Y:S01]  /*5c90*/  IMAD R14, R18, 0x1000, R23 ;  /* 0x00001000120e7824 */ /* 0x000fe200078e0217 */
[----:B------:R-:W-:Y:S01]  /*5ca0*/  R2UR UR4, R10 ;  /* 0x000000000a0472ca */ /* 0x000fe200000e0000 */
[----:B------:R-:W-:Y:S01]  /*5cb0*/  IMAD.MOV.U32 R15, RZ, RZ, 0x40000040 ;  /* 0x40000040ff0f7424 */ /* 0x000fe200078e00ff */
[----:B------:R-:W-:Y:S01]  /*5cc0*/  R2UR UR5, R11 ;  /* 0x000000000b0572ca */ /* 0x000fe200000e0000 */
[----:B------:R-:W-:Y:S01]  /*5cd0*/  WARPGROUP.ARRIVE ;  /* 0x00000000000079c5 */ /* 0x000fe20000000000 */
[C---:B------:R-:W-:Y:S01]  /*5ce0*/  R2UR UR6, R14.reuse ;  /* 0x000000000e0672ca */ /* 0x040fe200000e0000 */
[----:B------:R-:W-:Y:S01]  /*5cf0*/  VIADD R20, R14, 0x80 ;  /* 0x000000800e147836 */ /* 0x000fe20000000000 */
[----:B------:R-:W-:Y:S01]  /*5d00*/  R2UR UR7, R15 ;  /* 0x000000000f0772ca */ /* 0x000fe200000e0000 */
[----:B------:R-:W-:Y:S01]  /*5d10*/  IMAD.MOV.U32 R15, RZ, RZ, 0x40000040 ;  /* 0x40000040ff0f7424 */ /* 0x000fe200078e00ff */
[----:B------:R-:W-:Y:S01]  /*5d20*/  MOV R21, 0x40000040 ;  /* 0x4000004000157802 */ /* 0x000fe20000000f00 */
[----:B01----:R-:W-:-:S05]  /*5d30*/  @!P1 VIADD R0, R0, 0x28c60 ;  /* 0x00028c6000009836 */ /* 0x003fca0000000000 */
[----:B------:R-:W-:-:S05]  /*5d40*/  @!P1 PRMT R0, RZ, 0x654, R0 ;  /* 0x00000654ff009816 */ /* 0x000fca0000000000 */
[----:B------:R-:W-:Y:S01]  /*5d50*/  HGMMA.64x256x16.F32 R24, gdesc[UR4].tnspB, R24, gsb0 ;  /* 0x43e00000041879f0 */ /* 0x000fe20008000818 */
[----:B------:R-:W-:Y:S02]  /*5d60*/  R2UR UR4, R8 ;  /* 0x00000000080472ca */ /* 0x000fe400000e0000 */
[----:B------:R-:W-:Y:S02]  /*5d70*/  R2UR UR5, R9 ;  /* 0x00000000090572ca */ /* 0x000fe400000e0000 */
[----:B------:R-:W-:Y:S01]  /*5d80*/  R2UR UR6, R20 ;  /* 0x00000000140672ca */ /* 0x000fe200000e0000 */
[C---:B------:R-:W-:Y:S01]  /*5d90*/  VIADD R20, R14.reuse, 0x100 ;  /* 0x000001000e147836 */ /* 0x040fe20000000000 */
[----:B------:R-:W-:Y:S01]  /*5da0*/  R2UR UR7, R21 ;  /* 0x00000000150772ca */ /* 0x000fe200000e0000 */
[----:B------:R-:W-:Y:S02]  /*5db0*/  IMAD.MOV.U32 R21, RZ, RZ, 0x40000040 ;  /* 0x40000040ff157424 */ /* 0x000fe400078e00ff */
        /* <DEDUP_REMOVED lines=24> */
.L_x_5952:
[----:B------:R-:W-:Y:S05]  /*5f40*/  BSYNC B0 ;  /* 0x0000000000007941 */ /* 0x000fea0003800000 */
.L_x_5951:
        /* <DEDUP_REMOVED lines=9> */
[----:B01----:R-:W0:Y:S04]  /*5fe0*/  LDS R0, [R3+0x28800] ;  /* 0x0288000003007984 */ /* 0x003e280000000800 */
[----:B------:R1:W2:Y:S02]  /*5ff0*/  LDS R2, [R3+0x28820] ;  /* 0x0288200003027984 */ /* 0x0002a40000000800 */
[----:B-1----:R-:W-:-:S02]  /*6000*/  IMAD.MOV.U32 R3, RZ, RZ, RZ ;  /* 0x000000ffff037224 */ /* 0x002fc400078e00ff */
        /* <DEDUP_REMOVED lines=131> */
.L_x_5938:
        /* <DEDUP_REMOVED lines=24> */
.L_x_5961:
[----:B------:R-:W-:-:S13]  /*69c0*/  ISETP.NE.AND P0, PT, R7, 0x1, PT ;  /* 0x000000010700780c */ /* 0x000fda0003f05270 */
[----:B------:R-:W1:Y:S02]  /*69d0*/  @P0 LDC.64 R4, c[0x0][0x9e8] ;  /* 0x00027a00ff040b82 */ /* 0x000e640000000a00 */
[----:B-1----:R-:W-:-:S05]  /*69e0*/  @P0 IMAD.HI.U32 R4, R3, R4, RZ ;  /* 0x0000000403040227 */ /* 0x002fca00078e00ff */
[----:B------:R-:W-:-:S07]  /*69f0*/  @P0 SHF.R.U32.HI R3, RZ, R5, R4 ;  /* 0x00000005ff030219 */ /* 0x000fce0000011604 */
.L_x_5962:
[----:B------:R-:W-:Y:S05]  /*6a00*/  BSYNC B0 ;  /* 0x0000000000007941 */ /* 0x000fea0003800000 */
.L_x_5960:
[----:B------:R-:W-:-:S05]  /*6a10*/  IMAD R3, R3, R7, R7 ;  /* 0x0000000703037224 */ /* 0x000fca00078e0207 */
[----:B------:R-:W-:-:S07]  /*6a20*/  VIMNMX R0, R0, R3, PT ;  /* 0x0000000300007248 */ /* 0x000fce0003fe0100 */
.L_x_5959:
        /* <DEDUP_REMOVED lines=8> */
[----:B------:R-:W-:Y:S01]  /*6ab0*/  VIMNMX R168, R168, R3, PT ;  /* 0x00000003a8a87248 */ /* 0x000fe20003fe0100 */
        /* <DEDUP_REMOVED lines=15> */
.L_x_5965:
[----:B------:R-:W-:-:S13]  /*6bb0*/  ISETP.NE.AND P0, PT, R7, 0x1, PT ;  /* 0x000000010700780c */ /* 0x000fda0003f05270 */
[----:B------:R-:W1:Y:S02]  /*6bc0*/  @P0 LDC.64 R8, c[0x0][0x9e8] ;  /* 0x00027a00ff080b82 */ /* 0x000e640000000a00 */
[----:B-1----:R-:W-:-:S05]  /*6bd0*/  @P0 IMAD.HI.U32 R6, R0, R8, RZ ;  /* 0x0000000800060227 */ /* 0x002fca00078e00ff */
[----:B------:R-:W-:-:S07]  /*6be0*/  @P0 SHF.R.U32.HI R0, RZ, R9, R6 ;  /* 0x00000009ff000219 */ /* 0x000fce0000011606 */
.L_x_5966:
[----:B------:R-:W-:Y:S05]  /*6bf0*/  BSYNC B0 ;  /* 0x0000000000007941 */ /* 0x000fea0003800000 */
.L_x_5964:
[----:B------:R-:W-:-:S05]  /*6c00*/  IMAD R3, R0, R7, RZ ;  /* 0x0000000700037224 */ /* 0x000fca00078e02ff */
[----:B------:R-:W-:-:S07]  /*6c10*/  VIMNMX R4, R4, R3, !PT ;  /* 0x0000000304047248 */ /* 0x000fce0007fe0100 */
.L_x_5963:
        /* <DEDUP_REMOVED lines=29> */
[----:B---3--:R-:W-:Y:S02]  /*6df0*/  CS2R R76, SRZ ;  /* 0x00000000004c7805 */ /* 0x008fe4000001ff00 */
        /* <DEDUP_REMOVED lines=45> */
[----:B------:R-:W1:Y:S01]  /*70d0*/  SHFL.IDX PT, R0, R220, RZ, 0x1f ;  /* 0x00001fffdc007589 */ /* 0x000e6200000e0000 */
[----:B------:R-:W-:Y:S01]  /*70e0*/  BSSY B6, `(.L_x_5967) ;  /* 0x000001c000067945 */ /* 0x000fe20003800000 */
[----:B-1----:R-:W-:-:S04]  /*70f0*/  LEA.HI R3, R0, R0, RZ, 0x1 ;  /* 0x0000000000037211 */ /* 0x002fc800078f08ff */
[----:B------:R-:W-:-:S05]  /*7100*/  LOP3.LUT R3, R3, 0x1fffe, RZ, 0xc0, !PT ;  /* 0x0001fffe03037812 */ /* 0x000fca00078ec0ff */
[----:B------:R-:W-:Y:S02]  /*7110*/  IMAD.IADD R3, R0, 0x1, -R3 ;  /* 0x0000000100037824 */ /* 0x000fe400078e0a03 */
[----:B------:R-:W-:Y:S02]  /*7120*/  VIADD R0, R2, 0x26800 ;  /* 0x0002680002007836 */ /* 0x000fe40000000000 */
[----:B------:R-:W-:-:S03]  /*7130*/  IMAD R3, R3, 0x8000, R2 ;  /* 0x0000800003037824 */ /* 0x000fc600078e0202 */
[----:B------:R-:W-:Y:S02]  /*7140*/  LOP3.LUT P0, RZ, R0, 0x3ff, RZ, 0xc0, !PT ;  /* 0x000003ff00ff7812 */ /* 0x000fe4000780c0ff */
[----:B------:R-:W-:-:S04]  /*7150*/  IADD3 R3, R3, 0x400, RZ ;  /* 0x0000040003037810 */ /* 0x000fc80007ffe0ff */
[----:B------:R-:W-:-:S04]  /*7160*/  SHF.R.U32.HI R3, RZ, 0x4, R3 ;  /* 0x00000004ff037819 */ /* 0x000fc80000011603 */
[----:B------:R-:W-:-:S04]  /*7170*/  LOP3.LUT R3, R3, 0x3fff, RZ, 0xc0, !PT ;  /* 0x00003fff03037812 */ /* 0x000fc800078ec0ff */
[----:B------:R-:W-:Y:S01]  /*7180*/  LOP3.LUT R190, R3, 0x2000000, RZ, 0xfc, !PT ;  /* 0x0200000003be7812 */ /* 0x000fe200078efcff */
        /* <DEDUP_REMOVED lines=16> */
[----:B0-2-45:R-:W-:Y:S05]  /*7290*/  CALL.ABS.NOINC R14 ;  /* 0x000000000e007343 */ /* 0x035fea0003c00000 */
.L_x_5968:
[----:B------:R-:W-:Y:S05]  /*72a0*/  BSYNC B6 ;  /* 0x0000000000067941 */ /* 0x000fea0003800000 */
.L_x_5967:
        /* <DEDUP_REMOVED lines=12> */
.L_x_5972:
[----:B--2---:R2:W3:Y:S02]  /*7370*/  SYNCS.PHASECHK.TRANS64.TRYWAIT P0, [R2+URZ+0x28c00], R3 ;  /* 0x028c0003020075a7 */ /* 0x0044e4000800017f */
[----:B---3--:R-:W-:Y:S05]  /*7380*/  @!P0 NANOSLEEP.SYNCS 0x989680 ;  /* 0x009896800000895d */ /* 0x008fea0003900000 */
[----:B------:R-:W3:Y:S02]  /*7390*/  @!P0 SYNCS.PHASECHK.TRANS64 P0, [R2+URZ+0x28c00], R3 ;  /* 0x028c0003020085a7 */ /* 0x000ee4000800007f */
[----:B---3--:R-:W-:Y:S05]  /*73a0*/  @!P0 BRA `(.L_x_5972) ;  /* 0xfffffffc00f08947 */ /* 0x008fea000383ffff */
.L_x_5971:
[----:B------:R-:W-:Y:S05]  /*73b0*/  BSYNC B0 ;  /* 0x0000000000007941 */ /* 0x000fea0003800000 */
.L_x_5970:
[----:B------:R-:W-:Y:S05]  /*73c0*/  BRA `(.L_x_5973) ;  /* 0x0000002800d87947 */ /* 0x000fea0003800000 */
.L_x_5969:
[----:B------:R-:W-:Y:S01]  /*73d0*/  VIADD R3, R2, 0x20400 ;  /* 0x0002040002037836 */ /* 0x000fe20000000000 */
[----:B-----5:R-:W-:Y:S01]  /*73e0*/  SHF.R.S32.HI R0, RZ, 0x1f, R37 ;  /* 0x0000001fff007819 */ /* 0x020fe20000011425 */
[----:B------:R-:W-:Y:S01]  /*73f0*/  ULDC.64 UR4, c[0x0][0x3f8] ;  /* 0x0000fe0000047ab9 */ /* 0x000fe20000000a00 */
[----:B------:R-:W-:Y:S01]  /*7400*/  ULDC.64 UR6, c[0x0][0x408] ;  /* 0x0001020000067ab9 */ /* 0x000fe20000000a00 */
[----:B----4-:R-:W-:Y:S01]  /*7410*/  IMAD.WIDE.U32 R24, R37, UR4, RZ ;  /* 0x0000000425187c25 */ /* 0x010fe2000f8e00ff */
[----:B------:R-:W-:Y:S01]  /*7420*/  LOP3.LUT P0, RZ, R3, 0x3ff, RZ, 0xc0, !PT ;  /* 0x000003ff03ff7812 */ /* 0x000fe2000780c0ff */
[----:B------:R-:W-:Y:S02]  /*7430*/  BSSY B6, `(.L_x_5974) ;  /* 0x0000019000067945 */ /* 0x000fe40003800000 */
[C---:B------:R-:W-:Y:S02]  /*7440*/  IMAD R4, R0.reuse, UR4, RZ ;  /* 0x0000000400047c24 */ /* 0x040fe4000f8e02ff */
[----:B------:R-:W-:-:S02]  /*7450*/  IMAD R0, R0, UR6, RZ ;  /* 0x0000000600007c24 */ /* 0x000fc4000f8e02ff */
[C---:B------:R-:W-:Y:S02]  /*7460*/  IMAD R29, R37.reuse, UR5, R4 ;  /* 0x00000005251d7c24 */ /* 0x040fe4000f8e0204 */
[C---:B------:R-:W-:Y:S02]  /*7470*/  IMAD R31, R37.reuse, UR7, R0 ;  /* 0x00000007251f7c24 */ /* 0x040fe4000f8e0200 */
[----:B------:R-:W-:-:S04]  /*7480*/  IMAD.WIDE.U32 R26, R37, UR6, RZ ;  /* 0x00000006251a7c25 */ /* 0x000fc8000f8e00ff */
[----:B------:R-:W-:Y:S02]  /*7490*/  IMAD.IADD R29, R29, 0x1, R25 ;  /* 0x000000011d1d7824 */ /* 0x000fe400078e0219 */
[----:B------:R-:W-:Y:S01]  /*74a0*/  IMAD.IADD R31, R31, 0x1, R27 ;  /* 0x000000011f1f7824 */ /* 0x000fe200078e021b */
        /* <DEDUP_REMOVED lines=17> */
.L_x_5975:
[----:B------:R-:W-:Y:S05]  /*75c0*/  BSYNC B6 ;  /* 0x0000000000067941 */ /* 0x000fea0003800000 */
.L_x_5974:
[----:B------:R-:W-:Y:S01]  /*75d0*/  ULDC.U8 UR4, c[0x0][0x410] ;  /* 0x0001040000047ab9 */ /* 0x000fe20000000000 */
[----:B------:R-:W-:Y:S01]  /*75e0*/  BSSY B0, `(.L_x_5976) ;  /* 0x000028c000007945 */ /* 0x000fe20003800000 */
[----:B------:R-:W-:Y:S01]  /*75f0*/  ISETP.NE.AND P0, PT, RZ, UR4, PT ;  /* 0x00000004ff007c0c */ /* 0x000fe2000bf05270 */
[----:B------:R-:W-:-:S12]  /*7600*/  IMAD.IADD R34, R186, 0x1, R192 ;  /* 0x00000001ba227824 */ /* 0x000fd800078e02c0 */
[----:B------:R-:W-:Y:S05]  /*7610*/  @!P0 BRA `(.L_x_5977) ;  /* 0x0000001400508947 */ /* 0x000fea0003800000 */
[----:B------:R-:W1:Y:S01]  /*7620*/  LDC R37, c[0x0][0x448] ;  /* 0x00011200ff257b82 */ /* 0x000e620000000800 */
[----:B------:R-:W-:Y:S01]  /*7630*/  IMAD R3, R223, 0x20, R34 ;  /* 0x00000020df037824 */ /* 0x000fe200078e0222 */
[----:B------:R-:W-:Y:S01]  /*7640*/  ULDC.64 UR4, c[0x0][0x3f8] ;  /* 0x0000fe0000047ab9 */ /* 0x000fe20000000a00 */
[----:B------:R-:W-:Y:S01]  /*7650*/  MOV R7, R29 ;  /* 0x0000001d00077202 */ /* 0x000fe20000000f00 */
[----:B------:R-:W-:Y:S01]  /*7660*/  ULDC.64 UR6, c[0x0][0x408] ;  /* 0x0001020000067ab9 */ /* 0x000fe20000000a00 */
[----:B------:R-:W-:Y:S02]  /*7670*/  IMAD.MOV.U32 R6, RZ, RZ, R24 ;  /* 0x000000ffff067224 */ /* 0x000fe400078e0018 */
[----:B------:R-:W-:Y:S02]  /*7680*/  IMAD.MOV.U32 R8, RZ, RZ, R26 ;  /* 0x000000ffff087224 */ /* 0x000fe400078e001a */
[----:B------:R-:W-:Y:S01]  /*7690*/  IMAD.MOV.U32 R9, RZ, RZ, R31 ;  /* 0x000000ffff097224 */ /* 0x000fe200078e001f */
[----:B-1----:R-:W-:-:S13]  /*76a0*/  ISETP.NE.AND P0, PT, R37, 0x1, PT ;  /* 0x000000012500780c */ /* 0x002fda0003f05270 */
[----:B------:R-:W1:Y:S08]  /*76b0*/  @P0 LDC R0, c[0x0][0x44c] ;  /* 0x00011300ff000b82 */ /* 0x000e700000000800 */
[----:B------:R-:W2:Y:S01]  /*76c0*/  @P0 LDC R5, c[0x0][0x450] ;  /* 0x00011400ff050b82 */ /* 0x000ea20000000800 */
[----:B-1----:R-:W-:-:S05]  /*76d0*/  @P0 IMAD.HI.U32 R0, R3, R0, RZ ;  /* 0x0000000003000227 */ /* 0x002fca00078e00ff */
[----:B--2---:R-:W-:-:S04]  /*76e0*/  @P0 SHF.R.U32.HI R3, RZ, R5, R0 ;  /* 0x00000005ff030219 */ /* 0x004fc80000011600 */
        /* <DEDUP_REMOVED lines=17> */
[----:B------:R1:W2:Y:S04]  /*7800*/  SHFL.IDX PT, R3, R6, RZ, 0x1c1f ;  /* 0x001c1fff06037589 */ /* 0x0002a800000e0000 */
[----:B------:R1:W3:Y:S04]  /*7810*/  SHFL.IDX PT, R0, R4, RZ, 0x1c1f ;  /* 0x001c1fff04007589 */ /* 0x0002e800000e0000 */
[----:B------:R1:W4:Y:S04]  /*7820*/  SHFL.IDX PT, R5, R8, RZ, 0x1c1f ;  /* 0x001c1fff08057589 */ /* 0x00032800000e0000 */
[----:B------:R1:W0:Y:S02]  /*7830*/  SHFL.IDX PT, R14, R7, RZ, 0x1c1f ;  /* 0x001c1fff070e7589 */ /* 0x00022400000e0000 */
.L_x_6308:
[----:B------:R-:W-:Y:S01]  /*7840*/  IMAD R37, R22, R37, RZ ;  /* 0x0000002516257224 */ /* 0x000fe200078e02ff */
[----:B------:R-:W-:Y:S01]  /*7850*/  BSSY B1, `(.L_x_5979) ;  /* 0x000001d000017945 */ /* 0x000fe20003800000 */
[----:B------:R-:W-:Y:S02]  /*7860*/  CS2R R30, SRZ ;  /* 0x00000000001e7805 */ /* 0x000fe4000001ff00 */
[----:B------:R-:W-:Y:S02]  /*7870*/  CS2R R20, SRZ ;  /* 0x0000000000147805 */ /* 0x000fe4000001ff00 */
[----:B------:R-:W-:Y:S02]  /*7880*/  CS2R R28, SRZ ;  /* 0x00000000001c7805 */ /* 0x000fe4000001ff00 */
[----:B------:R-:W-:Y:S02]  /*7890*/  ISETP.GE.AND P0, PT, R34, R37, PT ;  /* 0x000000252200720c */ /* 0x000fe40003f06270 */
[----:B------:R-:W-:-:S11]  /*78a0*/  CS2R R24, SRZ ;  /* 0x0000000000187805 */ /* 0x000fd6000001ff00 */
[----:B------:R-:W-:Y:S05]  /*78b0*/  @P0 BRA `(.L_x_5980) ;  /* 0x0000000000580947 */ /* 0x000fea0003800000 */
[----:B------:R-:W-:Y:S01]  /*78c0*/  ULDC UR4, c[0x0][0x3f4] ;  /* 0x0000fd0000047ab9 */ /* 0x000fe20000000800 */
[----:B---3--:R-:W-:Y:S01]  /*78d0*/  IMAD.MOV.U32 R10, RZ, RZ, R0 ;  /* 0x000000ffff0a7224 */ /* 0x008fe200078e0000 */
[----:B------:R-:W-:Y:S01]  /*78e0*/  ISETP.GE.AND P3, PT, R199, UR4, PT ;  /* 0x00000004c7007c0c */ /* 0x000fe2000bf66270 */
[----:B--2---:R-:W-:Y:S01]  /*78f0*/  IMAD.MOV.U32 R11, RZ, RZ, R3 ;  /* 0x000000ffff0b7224 */ /* 0x004fe200078e0003 */
[----:B------:R-:W-:Y:S01]  /*7900*/  ISETP.GE.AND P2, PT, R188, UR4, PT ;  /* 0x00000004bc007c0c */ /* 0x000fe2000bf46270 */
[----:B----4-:R-:W-:Y:S01]  /*7910*/  IMAD.MOV.U32 R15, RZ, RZ, R5 ;  /* 0x000000ffff0f7224 */ /* 0x010fe200078e0005 */
[----:B------:R-:W-:-:S09]  /*7920*/  CS2R R28, SRZ ;  /* 0x00000000001c7805 */ /* 0x000fd2000001ff00 */
[C---:B------:R-:W-:Y:S01]  /*7930*/  @!P3 IMAD.SHL.U32 R33, R199.reuse, 0x2, RZ ;  /* 0x00000002c721b824 */ /* 0x040fe200078e00ff */
[----:B------:R-:W-:Y:S02]  /*7940*/  @!P3 SHF.L.U64.HI R20, R199, 0x1, R224 ;  /* 0x00000001c714b819 */ /* 0x000fe400000102e0 */
[----:B------:R-:W-:Y:S02]  /*7950*/  CS2R R30, SRZ ;  /* 0x00000000001e7805 */ /* 0x000fe4000001ff00 */
[----:B------:R-:W-:Y:S01]  /*7960*/  CS2R R24, SRZ ;  /* 0x0000000000187805 */ /* 0x000fe2000001ff00 */
[----:B------:R-:W-:Y:S01]  /*7970*/  @!P2 IMAD.WIDE R10, R188, 0x2, R10 ;  /* 0x00000002bc0aa825 */ /* 0x000fe200078e020a */
[-C--:B------:R-:W-:Y:S02]  /*7980*/  @!P3 IADD3 R26, P0, R0, R33.reuse, RZ ;  /* 0x00000021001ab210 */ /* 0x080fe40007f1e0ff */
[----:B0-----:R-:W-:Y:S01]  /*7990*/  @!P3 IADD3 R32, P1, R14, R33, RZ ;  /* 0x000000210e20b210 */ /* 0x001fe20007f3e0ff */
[----:B------:R-:W-:Y:S01]  /*79a0*/  @!P2 IMAD.WIDE R12, R188, 0x2, R14 ;  /* 0x00000002bc0ca825 */ /* 0x000fe200078e020e */
[----:B------:R0:W5:Y:S03]  /*79b0*/  @!P2 LD.E.64 R28, desc[UR42][R10.64] ;  /* 0x0000002a0a1ca980 */ /* 0x000166000c101b00 */
[--C-:B------:R-:W-:Y:S01]  /*79c0*/  @!P3 IMAD.X R27, R3, 0x1, R20.reuse, P0 ;  /* 0x00000001031bb824 */ /* 0x100fe200000e0614 */
[----:B------:R0:W5:Y:S01]  /*79d0*/  @!P2 LD.E.64 R30, desc[UR42][R12.64] ;  /* 0x0000002a0c1ea980 */ /* 0x000162000c101b00 */
[----:B------:R-:W-:Y:S01]  /*79e0*/  @!P3 IMAD.X R33, R5, 0x1, R20, P1 ;  /* 0x000000010521b824 */ /* 0x000fe200008e0614 */
[----:B------:R-:W-:-:S02]  /*79f0*/  CS2R R20, SRZ ;  /* 0x0000000000147805 */ /* 0x000fc4000001ff00 */
[----:B------:R0:W5:Y:S04]  /*7a00*/  @!P3 LD.E.64 R24, desc[UR42][R26.64] ;  /* 0x0000002a1a18b980 */ /* 0x000168000c101b00 */
[----:B------:R0:W5:Y:S02]  /*7a10*/  @!P3 LD.E.64 R20, desc[UR42][R32.64] ;  /* 0x0000002a2014b980 */ /* 0x000164000c101b00 */
.L_x_5980:
[----:B------:R-:W-:Y:S05]  /*7a20*/  BSYNC B1 ;  /* 0x0000000000017941 */ /* 0x000fea0003800000 */
.L_x_5979:
[----:B---3-5:R-:W-:Y:S01]  /*7a30*/  IMAD.MOV.U32 R0, RZ, RZ, R30 ;  /* 0x000000ffff007224 */ /* 0x028fe200078e001e */
[----:B------:R-:W-:Y:S01]  /*7a40*/  UMOV UR4, 0xffffffff ;  /* 0xffffffff00047882 */ /* 0x000fe20000000000 */
[----:B--2---:R-:W-:Y:S01]  /*7a50*/  IMAD.MOV.U32 R3, RZ, RZ, R31 ;  /* 0x000000ffff037224 */ /* 0x004fe200078e001f */
[----:B0-----:R-:W-:Y:S01]  /*7a60*/  CS2R R26, SRZ ;  /* 0x00000000001a7805 */ /* 0x001fe2000001ff00 */
[----:B----4-:R-:W-:Y:S01]  /*7a70*/  IMAD.MOV.U32 R5, RZ, RZ, R20 ;  /* 0x000000ffff057224 */ /* 0x010fe200078e0014 */
        /* <DEDUP_REMOVED lines=9> */
[----:B------:R-:W-:-:S04]  /*7b10*/  PRMT R42, R42, 0x5410, R3 ;  /* 0x000054102a2a7816 */ /* 0x000fc80000000003 */
[----:B------:R-:W-:Y:S01]  /*7b20*/  PRMT R43, R5, 0x5410, R9 ;  /* 0x00005410052b7816 */ /* 0x000fe20000000009 */
[----:B------:R-:W-:Y:S06]  /*7b30*/  BRA.DIV UR4, `(.L_x_5981) ;  /* 0x0000018e04247947 */ /* 0x000fec000b800000 */
[----:B------:R0:W2:Y:S04]  /*7b40*/  SHFL.IDX PT, R3, R6, 0x1, 0x1c1f ;  /* 0x003c1f0006037f89 */ /* 0x0000a800000e0000 */
[----:B------:R0:W3:Y:S04]  /*7b50*/  SHFL.IDX PT, R0, R4, 0x1, 0x1c1f ;  /* 0x003c1f0004007f89 */ /* 0x0000e800000e0000 */
[----:B------:R0:W4:Y:S04]  /*7b60*/  SHFL.IDX PT, R5, R8, 0x1, 0x1c1f ;  /* 0x003c1f0008057f89 */ /* 0x00012800000e0000 */
[----:B------:R0:W0:Y:S02]  /*7b70*/  SHFL.IDX PT, R14, R7, 0x1, 0x1c1f ;  /* 0x003c1f00070e7f89 */ /* 0x00002400000e0000 */
.L_x_6314:
[----:B01----:R-:W-:Y:S01]  /*7b80*/  VIADD R4, R34, 0x20 ;  /* 0x0000002022047836 */ /* 0x003fe20000000000 */
[----:B------:R-:W-:Y:S01]  /*7b90*/  LEA.HI R6, R217, R217, RZ, 0x1 ;  /* 0x000000d9d9067211 */ /* 0x000fe200078f08ff */
[----:B------:R-:W-:Y:S01]  /*7ba0*/  BSSY B1, `(.L_x_5982) ;  /* 0x0000020000017945 */ /* 0x000fe20003800000 */
[----:B------:R-:W-:Y:S01]  /*7bb0*/  IMAD.SHL.U32 R34, R193, 0x40, RZ ;  /* 0x00000040c1227824 */ /* 0x000fe200078e00ff */
[----:B------:R-:W-:Y:S02]  /*7bc0*/  CS2R R8, SRZ ;  /* 0x0000000000087805 */ /* 0x000fe4000001ff00 */
[----:B------:R-:W-:Y:S02]  /*7bd0*/  ISETP.GE.AND P0, PT, R4, R37, PT ;  /* 0x000000250400720c */ /* 0x000fe40003f06270 */
[----:B------:R-:W-:Y:S02]  /*7be0*/  CS2R R12, SRZ ;  /* 0x00000000000c7805 */ /* 0x000fe4000001ff00 */
[----:B------:R-:W-:-:S02]  /*7bf0*/  LOP3.LUT R6, R6, 0xfffffffe, RZ, 0xc0, !PT ;  /* 0xfffffffe06067812 */ /* 0x000fc400078ec0ff */
[----:B------:R-:W-:-:S03]  /*7c00*/  CS2R R10, SRZ ;  /* 0x00000000000a7805 */ /* 0x000fc6000001ff00 */
[----:B------:R-:W-:-:S05]  /*7c10*/  IMAD.IADD R6, R217, 0x1, -R6 ;  /* 0x00000001d9067824 */ /* 0x000fca00078e0a06 */
[----:B------:R-:W-:Y:S01]  /*7c20*/  SHF.L.U32 R35, R6, 0x1f, RZ ;  /* 0x0000001f06237819 */ /* 0x000fe200000006ff */
[----:B------:R-:W-:Y:S06]  /*7c30*/  @P0 BRA `(.L_x_5983) ;  /* 0x0000000000580947 */ /* 0x000fec0003800000 */
        /* <DEDUP_REMOVED lines=13> */
[----:B------:R-:W-:Y:S01]  /*7d10*/  @!P3 IADD3 R4, P1, R14, R9, RZ ;  /* 0x000000090e04b210 */ /* 0x000fe20007f3e0ff */
[----:B------:R-:W-:Y:S01]  /*7d20*/  @!P2 IMAD.WIDE R14, R188, 0x2, R14 ;  /* 0x00000002bc0ea825 */ /* 0x000fe200078e020e */
[----:B------:R0:W5:Y:S02]  /*7d30*/  @!P2 LD.E.64 R12, desc[UR42][R6.64] ;  /* 0x0000002a060ca980 */ /* 0x000164000c101b00 */
[----:B------:R-:W-:Y:S01]  /*7d40*/  @!P3 IADD3.X R5, R5, R8, RZ, P1, !PT ;  /* 0x000000080505b210 */ /* 0x000fe20000ffe4ff */
[----:B------:R-:W-:Y:S01]  /*7d50*/  @!P3 IMAD.X R33, R3, 0x1, R8, P0 ;  /* 0x000000010321b824 */ /* 0x000fe200000e0608 */
[----:B------:R-:W-:Y:S01]  /*7d60*/  CS2R R8, SRZ ;  /* 0x0000000000087805 */ /* 0x000fe2000001ff00 */
[----:B------:R0:W5:Y:S04]  /*7d70*/  @!P2 LD.E.64 R26, desc[UR42][R14.64] ;  /* 0x0000002a0e1aa980 */ /* 0x000168000c101b00 */
[----:B------:R0:W5:Y:S04]  /*7d80*/  @!P3 LD.E.64 R10, desc[UR42][R32.64] ;  /* 0x0000002a200ab980 */ /* 0x000168000c101b00 */
[----:B------:R0:W5:Y:S02]  /*7d90*/  @!P3 LD.E.64 R8, desc[UR42][R4.64] ;  /* 0x0000002a0408b980 */ /* 0x000164000c101b00 */
.L_x_5983:
[----:B------:R-:W-:Y:S05]  /*7da0*/  BSYNC B1 ;  /* 0x0000000000017941 */ /* 0x000fea0003800000 */
.L_x_5982:
[----:B------:R-:W1:Y:S01]  /*7db0*/  SYNCS.PHASECHK.TRANS64.TRYWAIT P0, [R2+URZ+0x28c00], R35 ;  /* 0x028c0023020075a7 */ /* 0x000e62000800017f */
[----:B--2---:R-:W-:Y:S01]  /*7dc0*/  LOP3.LUT R3, R34, 0x1c0, RZ, 0xc0, !PT ;  /* 0x000001c022037812 */ /* 0x004fe200078ec0ff */
[----:B0----5:R-:W-:Y:S01]  /*7dd0*/  IMAD.MOV.U32 R4, RZ, RZ, R26 ;  /* 0x000000ffff047224 */ /* 0x021fe200078e001a */
[----:B------:R-:W-:Y:S01]  /*7de0*/  VIADDMNMX R40, R37, -R192, 0x40, PT ;  /* 0x0000004025287446 */ /* 0x000fe200038009c0 */
[----:B----4-:R-:W-:Y:S01]  /*7df0*/  IMAD.MOV.U32 R5, RZ, RZ, R8 ;  /* 0x000000ffff057224 */ /* 0x010fe200078e0008 */
[----:B---3--:R-:W-:Y:S01]  /*7e00*/  LOP3.LUT R0, R3, 0x18, R16, 0xf8, !PT ;  /* 0x0000001803007812 */ /* 0x008fe200078ef810 */
[----:B------:R-:W-:Y:S01]  /*7e10*/  IMAD.MOV.U32 R7, RZ, RZ, R12 ;  /* 0x000000ffff077224 */ /* 0x000fe200078e000c */
[----:B------:R-:W-:Y:S01]  /*7e20*/  SHF.R.U32.HI R3, RZ, 0x3, R3 ;  /* 0x00000003ff037819 */ /* 0x000fe20000011603 */
[----:B------:R-:W-:Y:S01]  /*7e30*/  IMAD.MOV.U32 R6, RZ, RZ, R9 ;  /* 0x000000ffff067224 */ /* 0x000fe200078e0009 */
[----:B------:R-:W-:Y:S01]  /*7e40*/  BSSY B1, `(.L_x_5984) ;  /* 0x0000013000017945 */ /* 0x000fe20003800000 */
[----:B------:R-:W-:-:S02]  /*7e50*/  LOP3.LUT P2, RZ, R193, 0x4, RZ, 0xc0, !PT ;  /* 0x00000004c1ff7812 */ /* 0x000fc4000784c0ff */
[----:B------:R-:W-:Y:S02]  /*7e60*/  LOP3.LUT R0, R0, R3, RZ, 0x3c, !PT ;  /* 0x0000000300007212 */ /* 0x000fe400078e3cff */
[----:B------:R-:W-:Y:S01]  /*7e70*/  PRMT R3, R3, 0x5410, R4 ;  /* 0x0000541003037816 */ /* 0x000fe20000000004 */
[----:B------:R-:W-:Y:S01]  /*7e80*/  IMAD.MOV.U32 R4, RZ, RZ, R27 ;  /* 0x000000ffff047224 */ /* 0x000fe200078e001b */
[----:B------:R-:W-:Y:S02]  /*7e90*/  PRMT R45, R7, 0x7610, R45 ;  /* 0x00007610072d7816 */ /* 0x000fe4000000002d */
[----:B------:R-:W-:Y:S02]  /*7ea0*/  PRMT R3, R6, 0x7610, R3 ;  /* 0x0000761006037816 */ /* 0x000fe40000000003 */
[----:B------:R-:W-:Y:S01]  /*7eb0*/  PRMT R44, R4, 0x5410, R5 ;  /* 0x00005410042c7816 */ /* 0x000fe20000000005 */
[----:B------:R-:W-:Y:S01]  /*7ec0*/  IMAD R5, R203, 0x200, R0 ;  /* 0x00000200cb057824 */ /* 0x000fe200078e0200 */
[----:B------:R-:W-:Y:S01]  /*7ed0*/  ISETP.GE.AND P1, PT, R186, R40, PT ;  /* 0x00000028ba00720c */ /* 0x000fe20003f26270 */
[----:B------:R-:W-:-:S02]  /*7ee0*/  IMAD.MOV.U32 R0, RZ, RZ, R13 ;  /* 0x000000ffff007224 */ /* 0x000fc400078e000d */
[----:B------:R-:W-:Y:S02]  /*7ef0*/  IMAD.MOV.U32 R4, RZ, RZ, R10 ;  /* 0x000000ffff047224 */ /* 0x000fe400078e000a */
[----:B------:R-:W-:Y:S01]  /*7f00*/  IMAD R14, R5, 0x2, R2 ;  /* 0x00000002050e7824 */ /* 0x000fe200078e0202 */
[----:B------:R-:W-:Y:S01]  /*7f10*/  PRMT R45, R45, 0x5410, R0 ;  /* 0x000054102d2d7816 */ /* 0x000fe20000000000 */
[----:B------:R-:W-:Y:S01]  /*7f20*/  IMAD.MOV.U32 R5, RZ, RZ, R11 ;  /* 0x000000ffff057224 */ /* 0x000fe200078e000b */
[----:B------:R-:W-:Y:S01]  /*7f30*/  PRMT R46, R4, 0x7610, R46 ;  /* 0x00007610042e7816 */ /* 0x000fe2000000002e */
[C---:B------:R-:W-:Y:S02]  /*7f40*/  VIADD R4, R14.reuse, 0x20400 ;  /* 0x000204000e047836 */ /* 0x040fe40000000000 */
[----:B------:R-:W-:Y:S01]  /*7f50*/  VIADD R0, R14, 0x20440 ;  /* 0x000204400e007836 */ /* 0x000fe20000000000 */
[----:B-1----:R-:W-:Y:S06]  /*7f60*/  @!P0 BRA `(.L_x_5985) ;  /* 0x0000018800888947 */ /* 0x002fec0003800000 */
.L_x_6315:
[----:B------:R-:W-:Y:S05]  /*7f70*/  BSYNC B1 ;  /* 0x0000000000017941 */ /* 0x000fea0003800000 */
.L_x_5984:
[----:B------:R-:W-:Y:S01]  /*7f80*/  BSSY B1, `(.L_x_5986) ;  /* 0x000005f000017945 */ /* 0x000fe20003800000 */
[----:B------:R-:W-:Y:S01]  /*7f90*/  PRMT R46, R46, 0x5410, R5 ;  /* 0x000054102e2e7816 */ /* 0x000fe20000000005 */
[----:B------:R-:W-:Y:S02]  /*7fa0*/  @P2 VIADD R0, R4, 0xffffffc0 ;  /* 0xffffffc004002836 */ /* 0x000fe40000000000 */
[----:B------:R-:W-:Y:S05]  /*7fb0*/  @P1 BRA `(.L_x_5987) ;  /* 0x00000004006c1947 */ /* 0x000fea0003800000 */
[----:B------:R-:W1:Y:S01]  /*7fc0*/  LDC R4, c[0x0][0x3f4] ;  /* 0x0000fd00ff047b82 */ /* 0x000e620000000800 */
[----:B------:R-:W-:Y:S01]  /*7fd0*/  BSSY B2, `(.L_x_5988) ;  /* 0x000002e000027945 */ /* 0x000fe20003800000 */
[-C--:B-1----:R-:W-:Y:S02]  /*7fe0*/  ISETP.GE.AND P0, PT, R188, R4.reuse, PT ;  /* 0x00000004bc00720c */ /* 0x082fe40003f06270 */
[----:B------:R-:W-:-:S11]  /*7ff0*/  ISETP.GE.AND P1, PT, R199, R4, PT ;  /* 0x00000004c700720c */ /* 0x000fd60003f26270 */
[----:B------:R-:W-:Y:S05]  /*8000*/  @P0 BRA `(.L_x_5989) ;  /* 0x0000000000a80947 */ /* 0x000fea0003800000 */
[----:B------:R-:W1:Y:S01]  /*8010*/  LDS.128 R4, [R14+0x20400] ;  /* 0x020400000e047984 */ /* 0x000e620000000c00 */
[----:B------:R-:W-:Y:S01]  /*8020*/  SHF.R.U32.HI R32, RZ, 0x10, R29 ;  /* 0x00000010ff207819 */ /* 0x000fe2000001161d */
[----:B------:R-:W-:Y:S01]  /*8030*/  HADD2.F32 R33, -RZ, R36.H0_H0 ;  /* 0x20000024ff217230 */ /* 0x000fe20000004100 */
[----:B------:R-:W-:Y:S02]  /*8040*/  SHF.R.U32.HI R34, RZ, 0x10, R31 ;  /* 0x00000010ff227819 */ /* 0x000fe4000001161f */
[----:B------:R-:W-:Y:S01]  /*8050*/  SHF.R.U64 R39, R28, 0x10, R29 ;  /* 0x000000101c277819 */ /* 0x000fe2000000121d */
[----:B------:R-:W-:Y:S01]  /*8060*/  HADD2.F32 R32, -RZ, R32.H0_H0 ;  /* 0x20000020ff207230 */ /* 0x000fe20000004100 */
[----:B------:R-:W-:Y:S01]  /*8070*/  SHF.R.U64 R38, R30, 0x10, R31 ;  /* 0x000000101e267819 */ /* 0x000fe2000000121f */
[----:B------:R-:W-:Y:S02]  /*8080*/  HADD2.F32 R34, -RZ, R34.H0_H0 ;  /* 0x20000022ff227230 */ /* 0x000fe40000004100 */
[----:B------:R-:W-:-:S02]  /*8090*/  HADD2.F32 R31, -RZ, R36.H1_H1 ;  /* 0x30000024ff1f7230 */ /* 0x000fc40000004100 */
[--C-:B-1----:R-:W-:Y:S02]  /*80a0*/  HADD2.F32 R29, -RZ, R7.reuse.H0_H0 ;  /* 0x20000007ff1d7230 */ /* 0x102fe40000004100 */
[----:B------:R-:W-:Y:S02]  /*80b0*/  HADD2.F32 R30, -RZ, R7.H1_H1 ;  /* 0x30000007ff1e7230 */ /* 0x000fe40000004100 */
[--C-:B------:R-:W-:Y:S02]  /*80c0*/  HADD2.F32 R7, -RZ, R4.reuse.H0_H0 ;  /* 0x20000004ff077230 */ /* 0x100fe40000004100 */
[----:B------:R-:W-:Y:S02]  /*80d0*/  HADD2.F32 R4, -RZ, R4.H1_H1 ;  /* 0x30000004ff047230 */ /* 0x000fe40000004100 */
[C---:B------:R-:W-:Y:S01]  /*80e0*/  FMUL.FTZ R36, R30.reuse, R34 ;  /* 0x000000221e247220 */ /* 0x040fe20000410000 */
[----:B0-----:R-:W-:Y:S01]  /*80f0*/  FMUL.FTZ R35, R30, R32 ;  /* 0x000000201e237220 */ /* 0x001fe20000410000 */
[----:B------:R-:W-:-:S02]  /*8100*/  HADD2.F32 R15, -RZ, R6.H0_H0 ;  /* 0x20000006ff0f7230 */ /* 0x000fc40000004100 */
[C---:B------:R-:W-:Y:S01]  /*8110*/  FMUL.FTZ R30, R4.reuse, R33 ;  /* 0x00000021041e7220 */ /* 0x040fe20000410000 */
[C---:B------:R-:W-:Y:S01]  /*8120*/  FFMA.FTZ R36, R29.reuse, R32, -R36 ;  /* 0x000000201d247223 */ /* 0x040fe20000010824 */
[----:B------:R-:W-:Y:S01]  /*8130*/  FFMA.FTZ R37, R29, R34, R35 ;  /* 0x000000221d257223 */ /* 0x000fe20000010023 */
[----:B------:R-:W-:Y:S02]  /*8140*/  HADD2.F32 R28, -RZ, R6.H1_H1 ;  /* 0x30000006ff1c7230 */ /* 0x000fe40000004100 */
[-C--:B------:R-:W-:Y:S01]  /*8150*/  FMUL.FTZ R34, R4, R31.reuse ;  /* 0x0000001f04227220 */ /* 0x080fe20000410000 */
[C---:B------:R-:W-:Y:S01]  /*8160*/  FFMA.FTZ R32, R7.reuse, R31, -R30 ;  /* 0x0000001f07207223 */ /* 0x040fe2000001081e */
[----:B------:R-:W-:Y:S02]  /*8170*/  HADD2.F32 R6, -RZ, R5.H0_H0 ;  /* 0x20000005ff067230 */ /* 0x000fe40000004100 */
[----:B------:R-:W-:Y:S02]  /*8180*/  HADD2.F32 R31, -RZ, R41.H0_H0 ;  /* 0x20000029ff1f7230 */ /* 0x000fe40000004100 */
[----:B------:R-:W-:Y:S01]  /*8190*/  FFMA.FTZ R33, R7, R33, R34 ;  /* 0x0000002107217223 */ /* 0x000fe20000010022 */
[----:B------:R-:W-:-:S02]  /*81a0*/  HADD2.F32 R5, -RZ, R5.H1_H1 ;  /* 0x30000005ff057230 */ /* 0x000fc40000004100 */
[----:B------:R-:W-:Y:S02]  /*81b0*/  HADD2.F32 R29, -RZ, R42.H1_H1 ;  /* 0x3000002aff1d7230 */ /* 0x000fe40000004100 */
[C---:B------:R-:W-:Y:S01]  /*81c0*/  FMUL.FTZ R34, R28.reuse, R31 ;  /* 0x0000001f1c227220 */ /* 0x040fe20000410000 */
[----:B------:R-:W-:Y:S02]  /*81d0*/  HADD2.F32 R30, -RZ, R38.H0_H0 ;  /* 0x20000026ff1e7230 */ /* 0x000fe40000004100 */
[----:B------:R-:W-:Y:S02]  /*81e0*/  HADD2.F32 R4, -RZ, R39.H0_H0 ;  /* 0x20000027ff047230 */ /* 0x000fe40000004100 */
[-C--:B------:R-:W-:Y:S01]  /*81f0*/  FMUL.FTZ R28, R28, R29.reuse ;  /* 0x0000001d1c1c7220 */ /* 0x080fe20000410000 */
[----:B------:R-:W-:Y:S01]  /*8200*/  FFMA.FTZ R34, R15, R29, -R34 ;  /* 0x0000001d0f227223 */ /* 0x000fe20000010822 */
[C---:B------:R-:W-:Y:S01]  /*8210*/  FMUL.FTZ R7, R5.reuse, R30 ;  /* 0x0000001e05077220 */ /* 0x040fe20000410000 */
[----:B------:R-:W-:Y:S01]  /*8220*/  FMUL.FTZ R35, R5, R4 ;  /* 0x0000000405237220 */ /* 0x000fe20000410000 */
[----:B------:R-:W-:-:S02]  /*8230*/  FFMA.FTZ R15, R15, R31, R28 ;  /* 0x0000001f0f0f7223 */ /* 0x000fc4000001001c */
[C---:B------:R-:W-:Y:S01]  /*8240*/  FFMA.FTZ R5, R6.reuse, R4, -R7 ;  /* 0x0000000406057223 */ /* 0x040fe20000010807 */
[----:B------:R-:W-:Y:S01]  /*8250*/  F2FP.F16.F32.PACK_AB R7, R37, R36 ;  /* 0x000000242507723e */ /* 0x000fe200000000ff */
[----:B------:R-:W-:Y:S01]  /*8260*/  FFMA.FTZ R30, R6, R30, R35 ;  /* 0x0000001e061e7223 */ /* 0x000fe20000010023 */
[----:B------:R-:W-:Y:S02]  /*8270*/  F2FP.F16.F32.PACK_AB R4, R33, R32 ;  /* 0x000000202104723e */ /* 0x000fe400000000ff */
[----:B------:R-:W-:Y:S02]  /*8280*/  F2FP.F16.F32.PACK_AB R6, R15, R34 ;  /* 0x000000220f06723e */ /* 0x000fe400000000ff */
[----:B------:R-:W-:-:S05]  /*8290*/  F2FP.F16.F32.PACK_AB R5, R30, R5 ;  /* 0x000000051e05723e */ /* 0x000fca00000000ff */
[----:B------:R1:W-:Y:S02]  /*82a0*/  STS.128 [R14+0x20400], R4 ;  /* 0x020400040e007388 */ /* 0x0003e40000000c00 */
.L_x_5989:
[----:B------:R-:W-:Y:S05]  /*82b0*/  BSYNC B2 ;  /* 0x0000000000027941 */ /* 0x000fea0003800000 */
.L_x_5988:
[----:B------:R-:W-:Y:S05]  /*82c0*/  @P1 BRA `(.L_x_5987) ;  /* 0x0000000000a81947 */ /* 0x000fea0003800000 */
[----:B-1----:R-:W1:Y:S01]  /*82d0*/  LDS.128 R4, [R0] ;  /* 0x0000000000047984 */ /* 0x002e620000000c00 */
[----:B------:R-:W-:Y:S01]  /*82e0*/  SHF.R.U32.HI R28, RZ, 0x10, R25 ;  /* 0x00000010ff1c7819 */ /* 0x000fe20000011619 */
[----:B------:R-:W-:Y:S01]  /*82f0*/  HADD2.F32 R29, -RZ, R41.H1_H1 ;  /* 0x30000029ff1d7230 */ /* 0x000fe20000004100 */
[----:B------:R-:W-:Y:S02]  /*8300*/  SHF.R.U32.HI R30, RZ, 0x10, R21 ;  /* 0x00000010ff1e7819 */ /* 0x000fe40000011615 */
[----:B0-----:R-:W-:Y:S01]  /*8310*/  SHF.R.U64 R35, R24, 0x10, R25 ;  /* 0x0000001018237819 */ /* 0x001fe20000001219 */
[----:B------:R-:W-:Y:S01]  /*8320*/  HADD2.F32 R28, -RZ, R28.H0_H0 ;  /* 0x2000001cff1c7230 */ /* 0x000fe20000004100 */
[----:B------:R-:W-:Y:S01]  /*8330*/  SHF.R.U64 R34, R20, 0x10, R21 ;  /* 0x0000001014227819 */ /* 0x000fe20000001215 */
[----:B------:R-:W-:Y:S02]  /*8340*/  HADD2.F32 R30, -RZ, R30.H0_H0 ;  /* 0x2000001eff1e7230 */ /* 0x000fe40000004100 */
[----:B------:R-:W-:-:S02]  /*8350*/  HADD2.F32 R25, -RZ, R43.H0_H0 ;  /* 0x2000002bff197230 */ /* 0x000fc40000004100 */
[--C-:B-1----:R-:W-:Y:S02]  /*8360*/  HADD2.F32 R21, -RZ, R7.reuse.H0_H0 ;  /* 0x20000007ff157230 */ /* 0x102fe40000004100 */
[----:B------:R-:W-:Y:S02]  /*8370*/  HADD2.F32 R24, -RZ, R7.H1_H1 ;  /* 0x30000007ff187230 */ /* 0x000fe40000004100 */
[--C-:B------:R-:W-:Y:S02]  /*8380*/  HADD2.F32 R7, -RZ, R4.reuse.H0_H0 ;  /* 0x20000004ff077230 */ /* 0x100fe40000004100 */
[----:B------:R-:W-:Y:S02]  /*8390*/  HADD2.F32 R4, -RZ, R4.H1_H1 ;  /* 0x30000004ff047230 */ /* 0x000fe40000004100 */
[C---:B------:R-:W-:Y:S01]  /*83a0*/  FMUL.FTZ R32, R24.reuse, R30 ;  /* 0x0000001e18207220 */ /* 0x040fe20000410000 */
[----:B------:R-:W-:Y:S01]  /*83b0*/  FMUL.FTZ R31, R24, R28 ;  /* 0x0000001c181f7220 */ /* 0x000fe20000410000 */
[----:B------:R-:W-:-:S02]  /*83c0*/  HADD2.F32 R15, -RZ, R6.H0_H0 ;  /* 0x20000006ff0f7230 */ /* 0x000fc40000004100 */
[C---:B------:R-:W-:Y:S01]  /*83d0*/  FMUL.FTZ R24, R4.reuse, R29 ;  /* 0x0000001d04187220 */ /* 0x040fe20000410000 */
[C---:B------:R-:W-:Y:S01]  /*83e0*/  FFMA.FTZ R32, R21.reuse, R28, -R32 ;  /* 0x0000001c15207223 */ /* 0x040fe20000010820 */
[----:B------:R-:W-:Y:S01]  /*83f0*/  FFMA.FTZ R33, R21, R30, R31 ;  /* 0x0000001e15217223 */ /* 0x000fe2000001001f */
[----:B------:R-:W-:Y:S02]  /*8400*/  HADD2.F32 R20, -RZ, R6.H1_H1 ;  /* 0x30000006ff147230 */ /* 0x000fe40000004100 */
[-C--:B------:R-:W-:Y:S01]  /*8410*/  FMUL.FTZ R30, R4, R25.reuse ;  /* 0x00000019041e7220 */ /* 0x080fe20000410000 */
[C---:B------:R-:W-:Y:S01]  /*8420*/  FFMA.FTZ R28, R7.reuse, R25, -R24 ;  /* 0x00000019071c7223 */ /* 0x040fe20000010818 */
[--C-:B------:R-:W-:Y:S02]  /*8430*/  HADD2.F32 R6, -RZ, R5.reuse.H0_H0 ;  /* 0x20000005ff067230 */ /* 0x100fe40000004100 */
        /* <DEDUP_REMOVED lines=18> */
[----:B------:R2:W-:Y:S02]  /*8560*/  STS.128 [R0], R4 ;  /* 0x0000000400007388 */ /* 0x0005e40000000c00 */
.L_x_5987:
[----:B------:R-:W-:Y:S05]  /*8570*/  BSYNC B1 ;  /* 0x0000000000017941 */ /* 0x000fea0003800000 */
.L_x_5986:
        /* <DEDUP_REMOVED lines=8> */
[----:B------:R-:W-:Y:S01]  /*8600*/  SHF.R.U64 R30, R26, 0x10, R27 ;  /* 0x000000101a1e7819 */ /* 0x000fe2000000121b */
[----:B------:R-:W-:Y:S01]  /*8610*/  HADD2.F32 R25, -RZ, R3.H1_H1 ;  /* 0x30000003ff197230 */ /* 0x000fe20000004100 */
[----:B------:R-:W-:Y:S01]  /*8620*/  SHF.R.U32.HI R24, RZ, 0x10, R13 ;  /* 0x00000010ff187819 */ /* 0x000fe2000001160d */
[----:B------:R-:W-:Y:S01]  /*8630*/  HADD2.F32 R21, -RZ, R45.H0_H0 ;  /* 0x2000002dff157230 */ /* 0x000fe20000004100 */
[----:B------:R-:W-:Y:S02]  /*8640*/  SHF.R.U32.HI R26, RZ, 0x10, R27 ;  /* 0x00000010ff1a7819 */ /* 0x000fe4000001161b */
        /* <DEDUP_REMOVED lines=23> */
[-C--:B------:R-:W-:Y:S01]  /*87c0*/  FMUL.FTZ R26, R13, R15.reuse ;  /* 0x0000000f0d1a7220 */ /* 0x080fe20000410000 */
[----:B------:R-:W-:Y:S02]  /*87d0*/  HADD2.F32 R4, -RZ, R31.H0_H0 ;  /* 0x2000001fff047230 */ /* 0x000fe40000004100 */
[C---:B------:R-:W-:Y:S01]  /*87e0*/  FFMA.FTZ R27, R12.reuse, R15, -R27 ;  /* 0x0000000f0c1b7223 */ /* 0x040fe2000001081b */
[C---:B------:R-:W-:Y:S01]  /*87f0*/  FMUL.FTZ R7, R5.reuse, R20 ;  /* 0x0000001405077220 */ /* 0x040fe20000410000 */
[----:B------:R-:W-:Y:S01]  /*8800*/  FFMA.FTZ R26, R12, R21, R26 ;  /* 0x000000150c1a7223 */ /* 0x000fe2000001001a */
[----:B------:R-:W-:-:S02]  /*8810*/  FMUL.FTZ R13, R5, R4 ;  /* 0x00000004050d7220 */ /* 0x000fc40000410000 */
[C---:B------:R-:W-:Y:S01]  /*8820*/  FFMA.FTZ R5, R6.reuse, R4, -R7 ;  /* 0x0000000406057223 */ /* 0x040fe20000010807 */
[----:B------:R-:W-:Y:S01]  /*8830*/  F2FP.F16.F32.PACK_AB R7, R29, R28 ;  /* 0x0000001c1d07723e */ /* 0x000fe200000000ff */
[----:B------:R-:W-:Y:S01]  /*8840*/  FFMA.FTZ R20, R6, R20, R13 ;  /* 0x0000001406147223 */ /* 0x000fe2000001000d */
[----:B------:R-:W-:Y:S02]  /*8850*/  F2FP.F16.F32.PACK_AB R6, R26, R27 ;  /* 0x0000001b1a06723e */ /* 0x000fe400000000ff */
[----:B------:R-:W-:Y:S02]  /*8860*/  F2FP.F16.F32.PACK_AB R4, R25, R24 ;  /* 0x000000181904723e */ /* 0x000fe400000000ff */
[----:B------:R-:W-:-:S05]  /*8870*/  F2FP.F16.F32.PACK_AB R5, R20, R5 ;  /* 0x000000051405723e */ /* 0x000fca00000000ff */
[----:B------:R1:W-:Y:S02]  /*8880*/  STS.128 [R14+0x21400], R4 ;  /* 0x021400040e007388 */ /* 0x0003e40000000c00 */
.L_x_5992:
[----:B------:R-:W-:Y:S05]  /*8890*/  BSYNC B1 ;  /* 0x0000000000017941 */ /* 0x000fea0003800000 */
.L_x_5991:
[----:B------:R-:W-:Y:S05]  /*88a0*/  @P1 BRA `(.L_x_5990) ;  /* 0x00000014007c1947 */ /* 0x000fea0003800000 */
[----:B-1----:R-:W1:Y:S01]  /*88b0*/  LDS.128 R4, [R0+0x1000] ;  /* 0x0010000000047984 */ /* 0x002e620000000c00 */
[----:B------:R-:W-:Y:S01]  /*88c0*/  SHF.R.U32.HI R13, RZ, 0x10, R11 ;  /* 0x00000010ff0d7819 */ /* 0x000fe2000001160b */
[----:B------:R-:W-:Y:S01]  /*88d0*/  HADD2.F32 R12, -RZ, R46.H0_H0 ;  /* 0x2000002eff0c7230 */ /* 0x000fe20000004100 */
[----:B------:R-:W-:Y:S01]  /*88e0*/  SHF.R.U32.HI R15, RZ, 0x10, R9 ;  /* 0x00000010ff0f7819 */ /* 0x000fe20000011609 */
[----:B------:R-:W-:Y:S01]  /*88f0*/  HADD2.F32 R14, -RZ, R44.H1_H1 ;  /* 0x3000002cff0e7230 */ /* 0x000fe20000004100 */
[----:B------:R-:W-:Y:S01]  /*8900*/  SHF.R.U64 R27, R10, 0x10, R11 ;  /* 0x000000100a1b7819 */ /* 0x000fe2000000120b */
[----:B------:R-:W-:Y:S01]  /*8910*/  HADD2.F32 R13, -RZ, R13.H0_H0 ;  /* 0x2000000dff0d7230 */ /* 0x000fe20000004100 */
[----:B------:R-:W-:Y:S01]  /*8920*/  SHF.R.U64 R25, R8, 0x10, R9 ;  /* 0x0000001008197819 */ /* 0x000fe20000001209 */
[----:B------:R-:W-:Y:S02]  /*8930*/  HADD2.F32 R15, -RZ, R15.H0_H0 ;  /* 0x2000000fff0f7230 */ /* 0x000fe40000004100 */
[----:B-1----:R-:W-:-:S02]  /*8940*/  HADD2.F32 R11, -RZ, R7.H1_H1 ;  /* 0x30000007ff0b7230 */ /* 0x002fc40000004100 */
        /* <DEDUP_REMOVED lines=8> */
[C---:B------:R-:W-:Y:S01]  /*89d0*/  FMUL.FTZ R20, R4.reuse, R14 ;  /* 0x0000000e04147220 */ /* 0x040fe20000410000 */
[-C--:B------:R-:W-:Y:S01]  /*89e0*/  FMUL.FTZ R24, R4, R12.reuse ;  /* 0x0000000c04187220 */ /* 0x080fe20000410000 */
[----:B------:R-:W-:Y:S02]  /*89f0*/  HADD2.F32 R6, -RZ, R5.H0_H0 ;  /* 0x20000005ff067230 */ /* 0x000fe40000004100 */
[----:B------:R-:W-:Y:S01]  /*8a00*/  FFMA.FTZ R21, R10, R13, -R21 ;  /* 0x0000000d0a157223 */ /* 0x000fe20000010815 */
[----:B------:R-:W-:Y:S02]  /*8a10*/  HADD2.F32 R11, -RZ, R3.H0_H0 ;  /* 0x20000003ff0b7230 */ /* 0x000fe40000004100 */
[C---:B------:R-:W-:Y:S01]  /*8a20*/  FFMA.FTZ R20, R7.reuse, R12, -R20 ;  /* 0x0000000c07147223 */ /* 0x040fe20000010814 */
[----:B------:R-:W-:Y:S02]  /*8a30*/  HADD2.F32 R4, -RZ, R46.H1_H1 ;  /* 0x3000002eff047230 */ /* 0x000fe40000004100 */
[----:B------:R-:W-:Y:S01]  /*8a40*/  FFMA.FTZ R13, R7, R14, R24 ;  /* 0x0000000e070d7223 */ /* 0x000fe20000010018 */
[----:B------:R-:W-:-:S02]  /*8a50*/  HADD2.F32 R5, -RZ, R5.H1_H1 ;  /* 0x30000005ff057230 */ /* 0x000fc40000004100 */
[CC--:B------:R-:W-:Y:S01]  /*8a60*/  FMUL.FTZ R15, R9.reuse, R11.reuse ;  /* 0x0000000b090f7220 */ /* 0x0c0fe20000410000 */
[----:B------:R-:W-:Y:S02]  /*8a70*/  HADD2.F32 R10, -RZ, R25.H0_H0 ;  /* 0x20000019ff0a7230 */ /* 0x000fe40000004100 */
[-C--:B------:R-:W-:Y:S01]  /*8a80*/  FMUL.FTZ R12, R9, R4.reuse ;  /* 0x00000004090c7220 */ /* 0x080fe20000410000 */
[----:B------:R-:W-:Y:S02]  /*8a90*/  HADD2.F32 R3, -RZ, R27.H0_H0 ;  /* 0x2000001bff037230 */ /* 0x000fe40000004100 */
[C---:B------:R-:W-:Y:S01]  /*8aa0*/  FFMA.FTZ R15, R8.reuse, R4, -R15 ;  /* 0x00000004080f7223 */ /* 0x040fe2000001080f */
[----:B------:R-:W-:Y:S01]  /*8ab0*/  F2FP.F16.F32.PACK_AB R4, R13, R20 ;  /* 0x000000140d04723e */ /* 0x000fe200000000ff */
[C---:B------:R-:W-:Y:S01]  /*8ac0*/  FMUL.FTZ R7, R5.reuse, R10 ;  /* 0x0000000a05077220 */ /* 0x040fe20000410000 */
[----:B------:R-:W-:Y:S01]  /*8ad0*/  FFMA.FTZ R12, R8, R11, R12 ;  /* 0x0000000b080c7223 */ /* 0x000fe2000001000c */
[----:B------:R-:W-:-:S02]  /*8ae0*/  FMUL.FTZ R9, R5, R3 ;  /* 0x0000000305097220 */ /* 0x000fc40000410000 */
[----:B------:R-:W-:Y:S01]  /*8af0*/  FFMA.FTZ R5, R6, R3, -R7 ;  /* 0x0000000306057223 */ /* 0x000fe20000010807 */
[----:B------:R-:W-:Y:S01]  /*8b00*/  F2FP.F16.F32.PACK_AB R7, R26, R21 ;  /* 0x000000151a07723e */ /* 0x000fe200000000ff */
[----:B------:R-:W-:Y:S01]  /*8b10*/  FFMA.FTZ R10, R6, R10, R9 ;  /* 0x0000000a060a7223 */ /* 0x000fe20000010009 */
[----:B------:R-:W-:-:S04]  /*8b20*/  F2FP.F16.F32.PACK_AB R6, R12, R15 ;  /* 0x0000000f0c06723e */ /* 0x000fc800000000ff */
[----:B------:R-:W-:-:S05]  /*8b30*/  F2FP.F16.F32.PACK_AB R5, R10, R5 ;  /* 0x000000050a05723e */ /* 0x000fca00000000ff */
[----:B------:R3:W-:Y:S01]  /*8b40*/  STS.128 [R0+0x1000], R4 ;  /* 0x0010000400007388 */ /* 0x0007e20000000c00 */
[----:B------:R-:W-:Y:S05]  /*8b50*/  BRA `(.L_x_5990) ;  /* 0x0000001000d07947 */ /* 0x000fea0003800000 */
.L_x_5977:
[----:B------:R-:W1:Y:S01]  /*8b60*/  LDC R21, c[0x0][0x448] ;  /* 0x00011200ff157b82 */ /* 0x000e620000000800 */
[----:B------:R-:W-:Y:S01]  /*8b70*/  IMAD R3, R223, 0x20, R34 ;  /* 0x00000020df037824 */ /* 0x000fe200078e0222 */
[----:B------:R-:W-:Y:S01]  /*8b80*/  ULDC.64 UR4, c[0x0][0x3f8] ;  /* 0x0000fe0000047ab9 */ /* 0x000fe20000000a00 */
        /* <DEDUP_REMOVED lines=8> */
[----:B--2---:R-:W-:Y:S01]  /*8c10*/  @P0 SHF.R.U32.HI R3, RZ, R5, R0 ;  /* 0x00000005ff030219 */ /* 0x004fe20000011600 */
        /* <DEDUP_REMOVED lines=18> */
[----:B------:R-:W1:Y:S04]  /*8d40*/  SHFL.IDX PT, R3, R8, RZ, 0x1c1f ;  /* 0x001c1fff08037589 */ /* 0x000e6800000e0000 */
[----:B------:R-:W2:Y:S04]  /*8d50*/  SHFL.IDX PT, R0, R6, RZ, 0x1c1f ;  /* 0x001c1fff06007589 */ /* 0x000ea800000e0000 */
[----:B------:R3:W4:Y:S04]  /*8d60*/  SHFL.IDX PT, R5, R7, RZ, 0x1c1f ;  /* 0x001c1fff07057589 */ /* 0x00072800000e0000 */
[----:B------:R3:W0:Y:S01]  /*8d70*/  SHFL.IDX PT, R14, R9, RZ, 0x1c1f ;  /* 0x001c1fff090e7589 */ /* 0x00062200000e0000 */
[----:B-1----:R-:W-:-:S02]  /*8d80*/  IMAD.MOV.U32 R11, RZ, RZ, R3 ;  /* 0x000000ffff0b7224 */ /* 0x002fc400078e0003 */
[----:B--23--:R-:W-:-:S07]  /*8d90*/  IMAD.MOV.U32 R10, RZ, RZ, R0 ;  /* 0x000000ffff0a7224 */ /* 0x00cfce00078e0000 */
.L_x_6321:
[----:B------:R-:W-:Y:S01]  /*8da0*/  IMAD R21, R22, R21, RZ ;  /* 0x0000001516157224 */ /* 0x000fe200078e02ff */
[----:B------:R-:W-:Y:S01]  /*8db0*/  BSSY B1, `(.L_x_5994) ;  /* 0x000000f000017945 */ /* 0x000fe20003800000 */
[----:B----4-:R-:W-:Y:S01]  /*8dc0*/  IMAD.MOV.U32 R15, RZ, RZ, R5 ;  /* 0x000000ffff0f7224 */ /* 0x010fe200078e0005 */
[----:B------:R-:W-:Y:S02]  /*8dd0*/  CS2R R28, SRZ ;  /* 0x00000000001c7805 */ /* 0x000fe4000001ff00 */
[----:B------:R-:W-:Y:S02]  /*8de0*/  CS2R R30, SRZ ;  /* 0x00000000001e7805 */ /* 0x000fe4000001ff00 */
[----:B------:R-:W-:Y:S02]  /*8df0*/  ISETP.GE.AND P0, PT, R34, R21, PT ;  /* 0x000000152200720c */ /* 0x000fe40003f06270 */
[----:B------:R-:W-:Y:S02]  /*8e00*/  CS2R R24, SRZ ;  /* 0x0000000000187805 */ /* 0x000fe4000001ff00 */
[----:B------:R-:W-:-:S09]  /*8e10*/  CS2R R26, SRZ ;  /* 0x00000000001a7805 */ /* 0x000fd2000001ff00 */
[----:B------:R-:W-:Y:S05]  /*8e20*/  @P0 BRA `(.L_x_5995) ;  /* 0x00000000001c0947 */ /* 0x000fea0003800000 */
[----:B------:R-:W-:Y:S02]  /*8e30*/  ULDC UR4, c[0x0][0x3f4] ;  /* 0x0000fd0000047ab9 */ /* 0x000fe40000000800 */
[----:B------:R-:W-:-:S13]  /*8e40*/  ISETP.GE.AND P0, PT, R16, UR4, PT ;  /* 0x0000000410007c0c */ /* 0x000fda000bf06270 */
[----:B------:R-:W-:Y:S05]  /*8e50*/  @P0 BRA `(.L_x_5995) ;  /* 0x0000000000100947 */ /* 0x000fea0003800000 */
[----:B------:R-:W-:-:S04]  /*8e60*/  IMAD.WIDE R10, R16, 0x2, R10 ;  /* 0x00000002100a7825 */ /* 0x000fc800078e020a */
[----:B0-----:R-:W-:Y:S01]  /*8e70*/  IMAD.WIDE R14, R16, 0x2, R14 ;  /* 0x00000002100e7825 */ /* 0x001fe200078e020e */
[----:B------:R1:W5:Y:S04]  /*8e80*/  LD.E.128 R24, desc[UR42][R10.64] ;  /* 0x0000002a0a187980 */ /* 0x000368000c101d00 */
[----:B------:R1:W5:Y:S02]  /*8e90*/  LD.E.128 R28, desc[UR42][R14.64] ;  /* 0x0000002a0e1c7980 */ /* 0x000364000c101d00 */
.L_x_5995:
[----:B------:R-:W-:Y:S05]  /*8ea0*/  BSYNC B1 ;  /* 0x0000000000017941 */ /* 0x000fea0003800000 */
.L_x_5994:
[----:B-----5:R-:W-:Y:S01]  /*8eb0*/  IMAD.MOV.U32 R0, RZ, RZ, R28 ;  /* 0x000000ffff007224 */ /* 0x020fe200078e001c */
        /* <DEDUP_REMOVED lines=11> */
[----:B------:R-:W-:Y:S02]  /*8f70*/  PRMT R50, R4, 0x5410, R5 ;  /* 0x0000541004327816 */ /* 0x000fe40000000005 */
[----:B------:R-:W-:Y:S02]  /*8f80*/  CS2R R4, SRZ ;  /* 0x0000000000047805 */ /* 0x000fe4000001ff00 */
[----:B------:R-:W-:Y:S02]  /*8f90*/  PRMT R49, R49, 0x5410, R0 ;  /* 0x0000541031317816 */ /* 0x000fe40000000000 */
[----:B------:R-:W-:Y:S01]  /*8fa0*/  PRMT R37, R37, 0x5410, R3 ;  /* 0x0000541025257816 */ /* 0x000fe20000000003 */
[----:B------:R-:W-:Y:S06]  /*8fb0*/  BRA.DIV UR4, `(.L_x_5996) ;  /* 0x0000017e04007947 */ /* 0x000fec000b800000 */
[----:B------:R-:W2:Y:S04]  /*8fc0*/  SHFL.IDX PT, R3, R8, 0x1, 0x1c1f ;  /* 0x003c1f0008037f89 */ /* 0x000ea800000e0000 */
[----:B------:R-:W3:Y:S04]  /*8fd0*/  SHFL.IDX PT, R0, R6, 0x1, 0x1c1f ;  /* 0x003c1f0006007f89 */ /* 0x000ee800000e0000 */
[----:B------:R-:W4:Y:S04]  /*8fe0*/  SHFL.IDX PT, R7, R7, 0x1, 0x1c1f ;  /* 0x003c1f0007077f89 */ /* 0x000f2800000e0000 */
[----:B01----:R0:W1:Y:S01]  /*8ff0*/  SHFL.IDX PT, R14, R9, 0x1, 0x1c1f ;  /* 0x003c1f00090e7f89 */ /* 0x00306200000e0000 */
[----:B--2---:R-:W-:-:S02]  /*9000*/  IMAD.MOV.U32 R13, RZ, RZ, R3 ;  /* 0x000000ffff0d7224 */ /* 0x004fc400078e0003 */
[----:B0--3--:R-:W-:-:S07]  /*9010*/  IMAD.MOV.U32 R12, RZ, RZ, R0 ;  /* 0x000000ffff0c7224 */ /* 0x009fce00078e0000 */
.L_x_6327:
[----:B------:R-:W0:Y:S01]  /*9020*/  LDC R33, c[0x0][0x3f4] ;  /* 0x0000fd00ff217b82 */ /* 0x000e220000000800 */
[----:B------:R-:W-:Y:S01]  /*9030*/  VIADD R34, R34, 0x20 ;  /* 0x0000002022227836 */ /* 0x000fe20000000000 */
[----:B------:R-:W-:Y:S01]  /*9040*/  LEA.HI R0, R217, R217, RZ, 0x1 ;  /* 0x000000d9d9007211 */ /* 0x000fe200078f08ff */
[----:B------:R-:W-:Y:S01]  /*9050*/  BSSY B1, `(.L_x_5997) ;  /* 0x0000014000017945 */ /* 0x000fe20003800000 */
[----:B----4-:R-:W-:Y:S01]  /*9060*/  IMAD.MOV.U32 R15, RZ, RZ, R7 ;  /* 0x000000ffff0f7224 */ /* 0x010fe200078e0007 */
        /* <DEDUP_REMOVED lines=9> */
[----:B------:R-:W-:Y:S02]  /*9100*/  CS2R R6, SRZ ;  /* 0x0000000000067805 */ /* 0x000fe4000001ff00 */
[----:B------:R-:W-:Y:S02]  /*9110*/  ISETP.GE.AND P0, PT, R16, UR4, PT ;  /* 0x0000000410007c0c */ /* 0x000fe4000bf06270 */
[----:B------:R-:W-:Y:S02]  /*9120*/  CS2R R8, SRZ ;  /* 0x0000000000087805 */ /* 0x000fe4000001ff00 */
[----:B------:R-:W-:-:S09]  /*9130*/  CS2R R10, SRZ ;  /* 0x00000000000a7805 */ /* 0x000fd2000001ff00 */
[----:B------:R-:W-:Y:S05]  /*9140*/  @P0 BRA `(.L_x_5998) ;  /* 0x0000000000100947 */ /* 0x000fea0003800000 */
[----:B------:R-:W-:-:S04]  /*9150*/  IMAD.WIDE R12, R16, 0x2, R12 ;  /* 0x00000002100c7825 */ /* 0x000fc800078e020c */
[----:B-1----:R-:W-:Y:S01]  /*9160*/  IMAD.WIDE R14, R16, 0x2, R14 ;  /* 0x00000002100e7825 */ /* 0x002fe200078e020e */
[----:B------:R2:W5:Y:S04]  /*9170*/  LD.E.128 R8, desc[UR42][R12.64] ;  /* 0x0000002a0c087980 */ /* 0x000568000c101d00 */
[----:B------:R2:W5:Y:S02]  /*9180*/  LD.E.128 R4, desc[UR42][R14.64] ;  /* 0x0000002a0e047980 */ /* 0x000564000c101d00 */
.L_x_5998:
[----:B------:R-:W-:Y:S05]  /*9190*/  BSYNC B1 ;  /* 0x0000000000017941 */ /* 0x000fea0003800000 */
.L_x_5997:
[----:B------:R-:W3:Y:S01]  /*91a0*/  SYNCS.PHASECHK.TRANS64.TRYWAIT P1, [R2+URZ+0x28c00], R3 ;  /* 0x028c0003020075a7 */ /* 0x000ee2000802017f */
[----:B------:R-:W-:Y:S01]  /*91b0*/  VIADDMNMX R0, R21, -R192, 0x40, PT ;  /* 0x0000004015007446 */ /* 0x000fe200038009c0 */
[----:B--2--5:R-:W-:Y:S01]  /*91c0*/  IMAD.MOV.U32 R12, RZ, RZ, R4 ;  /* 0x000000ffff0c7224 */ /* 0x024fe200078e0004 */
[----:B0-----:R-:W-:Y:S01]  /*91d0*/  ISETP.GE.AND P0, PT, R16, R33, PT ;  /* 0x000000211000720c */ /* 0x001fe20003f06270 */
[----:B------:R-:W-:Y:S01]  /*91e0*/  IMAD.MOV.U32 R13, RZ, RZ, R5 ;  /* 0x000000ffff0d7224 */ /* 0x000fe200078e0005 */
[----:B------:R-:W-:Y:S01]  /*91f0*/  BSSY B1, `(.L_x_5999) ;  /* 0x000000c000017945 */ /* 0x000fe20003800000 */
[----:B-1----:R-:W-:Y:S01]  /*9200*/  IMAD.MOV.U32 R14, RZ, RZ, R9 ;  /* 0x000000ffff0e7224 */ /* 0x002fe200078e0009 */
[-C--:B------:R-:W-:Y:S02]  /*9210*/  ISETP.GE.OR P2, PT, R186, R0.reuse, P0 ;  /* 0x00000000ba00720c */ /* 0x080fe40000746670 */
[----:B------:R-:W-:Y:S01]  /*9220*/  PRMT R51, R12, 0x5410, R13 ;  /* 0x000054100c337816 */ /* 0x000fe2000000000d */
[----:B------:R-:W-:Y:S01]  /*9230*/  IMAD.MOV.U32 R12, RZ, RZ, R7 ;  /* 0x000000ffff0c7224 */ /* 0x000fe200078e0007 */
[----:B------:R-:W-:Y:S01]  /*9240*/  ISETP.GE.OR P0, PT, R235, R0, P0 ;  /* 0x00000000eb00720c */ /* 0x000fe20000706670 */
[----:B------:R-:W-:-:S02]  /*9250*/  IMAD.MOV.U32 R0, RZ, RZ, R6 ;  /* 0x000000ffff007224 */ /* 0x000fc400078e0006 */
[----:B------:R-:W-:-:S03]  /*9260*/  IMAD.MOV.U32 R13, RZ, RZ, R8 ;  /* 0x000000ffff0d7224 */ /* 0x000fc600078e0008 */
[----:B------:R-:W-:Y:S01]  /*9270*/  PRMT R52, R0, 0x5410, R12 ;  /* 0x0000541000347816 */ /* 0x000fe2000000000c */
[----:B------:R-:W-:Y:S01]  /*9280*/  IMAD.IADD R0, R16, 0x1, R33 ;  /* 0x0000000110007824 */ /* 0x000fe200078e0221 */
[----:B------:R-:W-:Y:S01]  /*9290*/  PRMT R53, R13, 0x5410, R14 ;  /* 0x000054100d357816 */ /* 0x000fe2000000000e */
[----:B---3--:R-:W-:Y:S06]  /*92a0*/  @!P1 BRA `(.L_x_6000) ;  /* 0x0000017800bc9947 */ /* 0x008fec0003800000 */
.L_x_6328:
[----:B------:R-:W-:Y:S05]  /*92b0*/  BSYNC B1 ;  /* 0x0000000000017941 */ /* 0x000fea0003800000 */
.L_x_5999:
[----:B------:R-:W-:Y:S01]  /*92c0*/  BSSY B1, `(.L_x_6001) ;  /* 0x0000063000017945 */ /* 0x000fe20003800000 */
[----:B------:R-:W-:Y:S01]  /*92d0*/  IMAD.MOV.U32 R54, RZ, RZ, R10 ;  /* 0x000000ffff367224 */ /* 0x000fe200078e000a */
[----:B0-----:R-:W-:Y:S01]  /*92e0*/  LOP3.LUT R3, R0, 0x38, RZ, 0xc0, !PT ;  /* 0x0000003800037812 */ /* 0x001fe200078ec0ff */
[----:B------:R-:W-:Y:S01]  /*92f0*/  IMAD.MOV.U32 R55, RZ, RZ, R11 ;  /* 0x000000ffff377224 */ /* 0x000fe200078e000b */
[----:B------:R-:W-:Y:S06]  /*9300*/  @P2 BRA `(.L_x_6002) ;  /* 0x0000000400782947 */ /* 0x000fec0003800000 */
[----:B------:R-:W-:Y:S01]  /*9310*/  IMAD.SHL.U32 R0, R193, 0x40, RZ ;  /* 0x00000040c1007824 */ /* 0x000fe200078e00ff */
[----:B------:R-:W-:Y:S02]  /*9320*/  SHF.R.U64 R47, R26, 0x10, R27 ;  /* 0x000000101a2f7819 */ /* 0x000fe4000000121b */
[--C-:B------:R-:W-:Y:S02]  /*9330*/  SHF.R.U64 R45, R30, 0x10, R31.reuse ;  /* 0x000000101e2d7819 */ /* 0x100fe4000000121f */
[----:B------:R-:W-:Y:S02]  /*9340*/  LOP3.LUT R12, R0, 0x1c0, RZ, 0xc0, !PT ;  /* 0x000001c0000c7812 */ /* 0x000fe400078ec0ff */
[----:B------:R-:W-:Y:S01]  /*9350*/  SHF.R.U32.HI R40, RZ, 0x10, R31 ;  /* 0x00000010ff287819 */ /* 0x000fe2000001161f */
[----:B------:R-:W-:Y:S01]  /*9360*/  HADD2.F32 R31, -RZ, R37.H0_H0 ;  /* 0x20000025ff1f7230 */ /* 0x000fe20000004100 */
[----:B------:R-:W-:Y:S02]  /*9370*/  LOP3.LUT R0, R12, 0x38, R16, 0xf8, !PT ;  /* 0x000000380c007812 */ /* 0x000fe400078ef810 */
[----:B------:R-:W-:-:S02]  /*9380*/  SHF.R.U32.HI R15, RZ, 0x3, R12 ;  /* 0x00000003ff0f7819 */ /* 0x000fc4000001160c */
[--C-:B------:R-:W-:Y:S02]  /*9390*/  SHF.R.U32.HI R36, RZ, 0x10, R29.reuse ;  /* 0x00000010ff247819 */ /* 0x100fe4000001161d */
[----:B------:R-:W-:Y:S02]  /*93a0*/  LOP3.LUT R0, R0, R15, RZ, 0x3c, !PT ;  /* 0x0000000f00007212 */ /* 0x000fe400078e3cff */
[----:B------:R-:W-:Y:S01]  /*93b0*/  SHF.R.U64 R46, R28, 0x10, R29 ;  /* 0x000000101c2e7819 */ /* 0x000fe2000000121d */
[----:B------:R-:W-:Y:S01]  /*93c0*/  HADD2.F32 R29, -RZ, R37.H1_H1 ;  /* 0x30000025ff1d7230 */ /* 0x000fe20000004100 */
[----:B------:R-:W-:Y:S01]  /*93d0*/  SHF.R.U32.HI R38, RZ, 0x10, R25 ;  /* 0x00000010ff267819 */ /* 0x000fe20000011619 */
[----:B------:R-:W-:Y:S01]  /*93e0*/  IMAD R13, R203, 0x200, R0 ;  /* 0x00000200cb0d7824 */ /* 0x000fe200078e0200 */
[----:B------:R-:W-:Y:S01]  /*93f0*/  LOP3.LUT R0, R15, R3, R12, 0x1e, !PT ;  /* 0x000000030f007212 */ /* 0x000fe200078e1e0c */
[----:B------:R-:W-:Y:S01]  /*9400*/  HADD2.F32 R30, -RZ, R36.H0_H0 ;  /* 0x20000024ff1e7230 */ /* 0x000fe20000004100 */
[----:B------:R-:W-:Y:S01]  /*9410*/  SHF.R.U32.HI R41, RZ, 0x10, R27 ;  /* 0x00000010ff297819 */ /* 0x000fe2000001161b */
[----:B------:R-:W-:Y:S01]  /*9420*/  IMAD R43, R13, 0x2, R2 ;  /* 0x000000020d2b7824 */ /* 0x000fe200078e0202 */
[----:B------:R-:W-:Y:S01]  /*9430*/  SHF.R.U64 R48, R24, 0x10, R25 ;  /* 0x0000001018307819 */ /* 0x000fe20000001219 */
[----:B------:R-:W-:-:S03]  /*9440*/  IMAD R21, R203, 0x200, R0 ;  /* 0x00000200cb157824 */ /* 0x000fc600078e0200 */
[----:B------:R-:W0:Y:S01]  /*9450*/  LDS.128 R12, [R43+0x20400] ;  /* 0x020400002b0c7984 */ /* 0x000e220000000c00 */
[----:B------:R-:W-:-:S05]  /*9460*/  IMAD R44, R21, 0x2, R2 ;  /* 0x00000002152c7824 */ /* 0x000fca00078e0202 */
[----:B------:R-:W1:Y:S01]  /*9470*/  LDS.128 R32, [R44+0x20400] ;  /* 0x020400002c207984 */ /* 0x000e620000000c00 */
[--C-:B0-----:R-:W-:Y:S02]  /*9480*/  HADD2.F32 R20, -RZ, R13.reuse.H0_H0 ;  /* 0x2000000dff147230 */ /* 0x101fe40000004100 */
[----:B------:R-:W-:Y:S02]  /*9490*/  HADD2.F32 R13, -RZ, R13.H1_H1 ;  /* 0x3000000dff0d7230 */ /* 0x000fe40000004100 */
[----:B------:R-:W-:Y:S02]  /*94a0*/  HADD2.F32 R21, -RZ, R15.H0_H0 ;  /* 0x2000000fff157230 */ /* 0x000fe40000004100 */
[--C-:B-1----:R-:W-:Y:S02]  /*94b0*/  HADD2.F32 R26, -RZ, R33.reuse.H0_H0 ;  /* 0x20000021ff1a7230 */ /* 0x102fe40000004100 */
[----:B------:R-:W-:Y:S02]  /*94c0*/  HADD2.F32 R33, -RZ, R33.H1_H1 ;  /* 0x30000021ff217230 */ /* 0x000fe40000004100 */
[----:B------:R-:W-:-:S02]  /*94d0*/  HADD2.F32 R28, -RZ, R35.H0_H0 ;  /* 0x20000023ff1c7230 */ /* 0x000fc40000004100 */
[C---:B------:R-:W-:Y:S01]  /*94e0*/  FMUL.FTZ R37, R26.reuse, R31 ;  /* 0x0000001f1a257220 */ /* 0x040fe20000410000 */
[-C--:B------:R-:W-:Y:S01]  /*94f0*/  FMUL.FTZ R39, R26, R29.reuse ;  /* 0x0000001d1a277220 */ /* 0x080fe20000410000 */
[----:B------:R-:W-:Y:S02]  /*9500*/  HADD2.F32 R26, -RZ, R38.H0_H0 ;  /* 0x20000026ff1a7230 */ /* 0x000fe40000004100 */
[C---:B------:R-:W-:Y:S01]  /*9510*/  FMUL.FTZ R36, R33.reuse, R30 ;  /* 0x0000001e21247220 */ /* 0x040fe20000410000 */
[C---:B------:R-:W-:Y:S01]  /*9520*/  FFMA.FTZ R37, R20.reuse, R29, -R37 ;  /* 0x0000001d14257223 */ /* 0x040fe20000010825 */
[----:B------:R-:W-:Y:S02]  /*9530*/  HADD2.F32 R29, -RZ, R49.H0_H0 ;  /* 0x20000031ff1d7230 */ /* 0x000fe40000004100 */
        /* <DEDUP_REMOVED lines=8> */
[----:B------:R-:W-:Y:S01]  /*95c0*/  FFMA.FTZ R40, R21, R20, -R26 ;  /* 0x0000001415287223 */ /* 0x000fe2000001081a */
[----:B------:R-:W-:Y:S02]  /*95d0*/  HADD2.F32 R20, -RZ, R41.H0_H0 ;  /* 0x20000029ff147230 */ /* 0x000fe40000004100 */
[----:B------:R-:W-:Y:S01]  /*95e0*/  FFMA.FTZ R38, R13, R30, R38 ;  /* 0x0000001e0d267223 */ /* 0x000fe20000010026 */
[----:B------:R-:W-:Y:S02]  /*95f0*/  HADD2.F32 R24, -RZ, R15.H1_H1 ;  /* 0x3000000fff187230 */ /* 0x000fe40000004100 */
[----:B------:R-:W-:Y:S01]  /*9600*/  FFMA.FTZ R41, R21, R29, R28 ;  /* 0x0000001d15297223 */ /* 0x000fe2000001001c */
[----:B------:R-:W-:-:S02]  /*9610*/  HADD2.F32 R25, -RZ, R32.H0_H0 ;  /* 0x20000020ff197230 */ /* 0x000fc40000004100 */
[C---:B------:R-:W-:Y:S01]  /*9620*/  FMUL.FTZ R29, R35.reuse, R31 ;  /* 0x0000001f231d7220 */ /* 0x040fe20000410000 */
[----:B------:R-:W-:Y:S02]  /*9630*/  HADD2.F32 R13, -RZ, R49.H1_H1 ;  /* 0x30000031ff0d7230 */ /* 0x000fe40000004100 */
[-C--:B------:R-:W-:Y:S01]  /*9640*/  FMUL.FTZ R33, R35, R20.reuse ;  /* 0x0000001423217220 */ /* 0x080fe20000410000 */
[----:B------:R-:W-:Y:S02]  /*9650*/  HADD2.F32 R21, -RZ, R42.H0_H0 ;  /* 0x2000002aff157230 */ /* 0x000fe40000004100 */
[----:B------:R-:W-:Y:S01]  /*9660*/  FFMA.FTZ R35, R24, R20, -R29 ;  /* 0x0000001418237223 */ /* 0x000fe2000001081d */
[----:B------:R-:W-:Y:S02]  /*9670*/  HADD2.F32 R0, -RZ, R12.H0_H0 ;  /* 0x2000000cff007230 */ /* 0x000fe40000004100 */
[----:B------:R-:W-:Y:S01]  /*9680*/  FMUL.FTZ R28, R25, R13 ;  /* 0x0000000d191c7220 */ /* 0x000fe20000410000 */
[----:B------:R-:W-:-:S02]  /*9690*/  HADD2.F32 R27, -RZ, R34.H0_H0 ;  /* 0x20000022ff1b7230 */ /* 0x000fc40000004100 */
[----:B------:R-:W-:Y:S01]  /*96a0*/  FMUL.FTZ R29, R25, R21 ;  /* 0x00000015191d7220 */ /* 0x000fe20000410000 */
[----:B------:R-:W-:Y:S02]  /*96b0*/  HADD2.F32 R26, -RZ, R42.H1_H1 ;  /* 0x3000002aff1a7230 */ /* 0x000fe40000004100 */
[----:B------:R-:W-:Y:S01]  /*96c0*/  FFMA.FTZ R42, R24, R31, R33 ;  /* 0x0000001f182a7223 */ /* 0x000fe20000010021 */
[----:B------:R-:W-:Y:S02]  /*96d0*/  HADD2.F32 R20, -RZ, R50.H0_H0 ;  /* 0x20000032ff147230 */ /* 0x000fe40000004100 */
[C---:B------:R-:W-:Y:S01]  /*96e0*/  FFMA.FTZ R29, R0.reuse, R13, -R29 ;  /* 0x0000000d001d7223 */ /* 0x040fe2000001081d */
[----:B------:R-:W-:Y:S01]  /*96f0*/  FFMA.FTZ R24, R0, R21, R28 ;  /* 0x0000001500187223 */ /* 0x000fe2000001001c */
[----:B------:R-:W-:Y:S02]  /*9700*/  HADD2.F32 R15, -RZ, R14.H0_H0 ;  /* 0x2000000eff0f7230 */ /* 0x000fe40000004100 */
[C---:B------:R-:W-:Y:S01]  /*9710*/  FMUL.FTZ R30, R27.reuse, R26 ;  /* 0x0000001a1b1e7220 */ /* 0x040fe20000410000 */
[----:B------:R-:W-:Y:S01]  /*9720*/  FMUL.FTZ R0, R27, R20 ;  /* 0x000000141b007220 */ /* 0x000fe20000410000 */
[----:B------:R-:W-:-:S02]  /*9730*/  HADD2.F32 R32, -RZ, R32.H1_H1 ;  /* 0x30000020ff207230 */ /* 0x000fc40000004100 */
[----:B------:R-:W-:Y:S02]  /*9740*/  HADD2.F32 R34, -RZ, R34.H1_H1 ;  /* 0x30000022ff227230 */ /* 0x000fe40000004100 */
[C---:B------:R-:W-:Y:S01]  /*9750*/  FFMA.FTZ R30, R15.reuse, R20, -R30 ;  /* 0x000000140f1e7223 */ /* 0x040fe2000001081e */
[----:B------:R-:W-:Y:S02]  /*9760*/  HADD2.F32 R25, -RZ, R46.H0_H0 ;  /* 0x2000002eff197230 */ /* 0x000fe40000004100 */
[----:B------:R-:W-:Y:S01]  /*9770*/  FFMA.FTZ R26, R15, R26, R0 ;  /* 0x0000001a0f1a7223 */ /* 0x000fe20000010000 */
[----:B------:R-:W-:Y:S02]  /*9780*/  HADD2.F32 R27, -RZ, R45.H0_H0 ;  /* 0x2000002dff1b7230 */ /* 0x000fe40000004100 */
        /* <DEDUP_REMOVED lines=22> */
.L_x_6002:
[----:B------:R-:W-:Y:S05]  /*98f0*/  BSYNC B1 ;  /* 0x0000000000017941 */ /* 0x000fea0003800000 */
.L_x_6001:
[----:B------:R-:W-:Y:S01]  /*9900*/  PRMT R34, R54, 0x5410, R55 ;  /* 0x0000541036227816 */ /* 0x000fe20000000037 */
[----:B------:R-:W-:Y:S06]  /*9910*/  @P0 BRA `(.L_x_5990) ;  /* 0x0000000400600947 */ /* 0x000fec0003800000 */
[--C-:B------:R-:W-:Y:S01]  /*9920*/  SHF.R.U32.HI R0, RZ, 0x3, R226.reuse ;  /* 0x00000003ff007819 */ /* 0x100fe200000116e2 */
[----:B0-----:R-:W0:Y:S01]  /*9930*/  LDS.128 R12, [R225+0x20400] ;  /* 0x02040000e10c7984 */ /* 0x001e220000000c00 */
[----:B------:R-:W-:Y:S01]  /*9940*/  SHF.R.U64 R39, R8, 0x10, R9 ;  /* 0x0000001008277819 */ /* 0x000fe20000001209 */
[----:B------:R-:W-:Y:S01]  /*9950*/  HADD2.F32 R21, -RZ, R51.H1_H1 ;  /* 0x30000033ff157230 */ /* 0x000fe20000004100 */
[----:B------:R-:W-:Y:S02]  /*9960*/  LOP3.LUT R0, R0, R3, R226, 0x1e, !PT ;  /* 0x0000000300007212 */ /* 0x000fe400078e1ee2 */
[--C-:B------:R-:W-:Y:S02]  /*9970*/  SHF.R.U64 R38, R10, 0x10, R11.reuse ;  /* 0x000000100a267819 */ /* 0x100fe4000000120b */
[----:B------:R-:W-:Y:S01]  /*9980*/  SHF.R.U32.HI R36, RZ, 0x10, R11 ;  /* 0x00000010ff247819 */ /* 0x000fe2000001160b */
[----:B------:R-:W-:Y:S01]  /*9990*/  IMAD.IADD R3, R227, 0x1, R0 ;  /* 0x00000001e3037824 */ /* 0x000fe200078e0200 */
[--C-:B------:R-:W-:Y:S01]  /*99a0*/  SHF.R.U32.HI R20, RZ, 0x10, R5.reuse ;  /* 0x00000010ff147819 */ /* 0x100fe20000011605 */
[----:B------:R-:W-:Y:S01]  /*99b0*/  HADD2.F32 R11, -RZ, R53.H1_H1 ;  /* 0x30000035ff0b7230 */ /* 0x000fe20000004100 */
[----:B------:R-:W-:Y:S01]  /*99c0*/  SHF.R.U64 R37, R4, 0x10, R5 ;  /* 0x0000001004257819 */ /* 0x000fe20000001205 */
[----:B------:R-:W-:Y:S01]  /*99d0*/  IMAD R3, R3, 0x2, R2 ;  /* 0x0000000203037824 */ /* 0x000fe200078e0202 */
[----:B------:R-:W-:Y:S01]  /*99e0*/  SHF.R.U32.HI R28, RZ, 0x10, R9 ;  /* 0x00000010ff1c7819 */ /* 0x000fe20000011609 */
[----:B------:R-:W-:Y:S01]  /*99f0*/  HADD2.F32 R20, -RZ, R20.H0_H0 ;  /* 0x20000014ff147230 */ /* 0x000fe20000004100 */
[----:B------:R-:W-:-:S02]  /*9a00*/  SHF.R.U64 R35, R6, 0x10, R7 ;  /* 0x0000001006237819 */ /* 0x000fc40000001207 */
[----:B------:R-:W1:Y:S01]  /*9a10*/  LDS.128 R24, [R3+0x20400] ;  /* 0x0204000003187984 */ /* 0x000e620000000c00 */
[----:B------:R-:W-:Y:S01]  /*9a20*/  SHF.R.U32.HI R33, RZ, 0x10, R7 ;  /* 0x00000010ff217819 */ /* 0x000fe20000011607 */
[--C-:B0-----:R-:W-:Y:S02]  /*9a30*/  HADD2.F32 R4, -RZ, R13.reuse.H0_H0 ;  /* 0x2000000dff047230 */ /* 0x101fe40000004100 */
[----:B------:R-:W-:Y:S02]  /*9a40*/  HADD2.F32 R13, -RZ, R13.H1_H1 ;  /* 0x3000000dff0d7230 */ /* 0x000fe40000004100 */
[----:B------:R-:W-:Y:S02]  /*9a50*/  HADD2.F32 R0, -RZ, R12.H0_H0 ;  /* 0x2000000cff007230 */ /* 0x000fe40000004100 */
[----:B------:R-:W-:Y:S02]  /*9a60*/  HADD2.F32 R5, -RZ, R14.H0_H0 ;  /* 0x2000000eff057230 */ /* 0x000fe40000004100 */
[----:B------:R-:W-:-:S02]  /*9a70*/  HADD2.F32 R6, -RZ, R15.H0_H0 ;  /* 0x2000000fff067230 */ /* 0x000fc40000004100 */
[----:B------:R-:W-:Y:S02]  /*9a80*/  HADD2.F32 R15, -RZ, R15.H1_H1 ;  /* 0x3000000fff0f7230 */ /* 0x000fe40000004100 */
[----:B------:R-:W-:Y:S02]  /*9a90*/  HADD2.F32 R12, -RZ, R12.H1_H1 ;  /* 0x3000000cff0c7230 */ /* 0x000fe40000004100 */
[----:B------:R-:W-:Y:S02]  /*9aa0*/  HADD2.F32 R14, -RZ, R14.H1_H1 ;  /* 0x3000000eff0e7230 */ /* 0x000fe40000004100 */
        /* <DEDUP_REMOVED lines=10> */
[----:B------:R-:W-:Y:S02]  /*9b50*/  HADD2.F32 R4, -RZ, R53.H0_H0 ;  /* 0x20000035ff047230 */ /* 0x000fe40000004100 */
[-C--:B------:R-:W-:Y:S01]  /*9b60*/  FMUL.FTZ R32, R25, R8.reuse ;  /* 0x0000000819207220 */ /* 0x080fe20000410000 */
[----:B------:R-:W-:Y:S01]  /*9b70*/  FFMA.FTZ R30, R13, R8, -R28 ;  /* 0x000000080d1e7223 */ /* 0x000fe2000001081c */
[----:B------:R-:W-:Y:S01]  /*9b80*/  FMUL.FTZ R21, R7, R11 ;  /* 0x0000000b07157220 */ /* 0x000fe20000410000 */
[----:B------:R-:W-:-:S02]  /*9b90*/  HADD2.F32 R9, -RZ, R26.H0_H0 ;  /* 0x2000001aff097230 */ /* 0x000fc40000004100 */
[-C--:B------:R-:W-:Y:S01]  /*9ba0*/  FMUL.FTZ R28, R7, R4.reuse ;  /* 0x00000004071c7220 */ /* 0x080fe20000410000 */
[----:B------:R-:W-:Y:S02]  /*9bb0*/  HADD2.F32 R8, -RZ, R52.H0_H0 ;  /* 0x20000034ff087230 */ /* 0x000fe40000004100 */
[C---:B------:R-:W-:Y:S01]  /*9bc0*/  FFMA.FTZ R21, R0.reuse, R4, -R21 ;  /* 0x0000000400157223 */ /* 0x040fe20000010815 */
[--C-:B------:R-:W-:Y:S02]  /*9bd0*/  HADD2.F32 R4, -RZ, R34.reuse.H0_H0 ;  /* 0x20000022ff047230 */ /* 0x100fe40000004100 */
[----:B------:R-:W-:Y:S01]  /*9be0*/  FFMA.FTZ R28, R0, R11, R28 ;  /* 0x0000000b001c7223 */ /* 0x000fe2000001001c */
[----:B------:R-:W-:Y:S02]  /*9bf0*/  HADD2.F32 R10, -RZ, R27.H0_H0 ;  /* 0x2000001bff0a7230 */ /* 0x000fe40000004100 */
[----:B------:R-:W-:Y:S01]  /*9c00*/  FMUL.FTZ R0, R9, R8 ;  /* 0x0000000809007220 */ /* 0x000fe20000410000 */
[----:B------:R-:W-:-:S02]  /*9c10*/  HADD2.F32 R7, -RZ, R34.H1_H1 ;  /* 0x30000022ff077230 */ /* 0x000fc40000004100 */
[----:B------:R-:W-:Y:S01]  /*9c20*/  FFMA.FTZ R32, R13, R20, R32 ;  /* 0x000000140d207223 */ /* 0x000fe20000010020 */
[----:B------:R-:W-:Y:S02]  /*9c30*/  HADD2.F32 R11, -RZ, R52.H1_H1 ;  /* 0x30000034ff0b7230 */ /* 0x000fe40000004100 */
[-C--:B------:R-:W-:Y:S01]  /*9c40*/  FFMA.FTZ R20, R5, R4.reuse, -R0 ;  /* 0x0000000405147223 */ /* 0x080fe20000010800 */
[----:B------:R-:W-:Y:S01]  /*9c50*/  FMUL.FTZ R34, R9, R4 ;  /* 0x0000000409227220 */ /* 0x000fe20000410000 */
[----:B------:R-:W-:Y:S02]  /*9c60*/  HADD2.F32 R0, -RZ, R36.H0_H0 ;  /* 0x20000024ff007230 */ /* 0x000fe40000004100 */
[C---:B------:R-:W-:Y:S01]  /*9c70*/  FMUL.FTZ R36, R10.reuse, R7 ;  /* 0x000000070a247220 */ /* 0x040fe20000410000 */
[----:B------:R-:W-:Y:S02]  /*9c80*/  HADD2.F32 R27, -RZ, R27.H1_H1 ;  /* 0x3000001bff1b7230 */ /* 0x000fe40000004100 */
[----:B------:R-:W-:Y:S01]  /*9c90*/  FMUL.FTZ R9, R10, R11 ;  /* 0x0000000b0a097220 */ /* 0x000fe20000410000 */
[----:B------:R-:W-:-:S02]  /*9ca0*/  HADD2.F32 R4, -RZ, R33.H0_H0 ;  /* 0x20000021ff047230 */ /* 0x000fc40000004100 */
[----:B------:R-:W-:Y:S01]  /*9cb0*/  FFMA.FTZ R10, R5, R8, R34 ;  /* 0x00000008050a7223 */ /* 0x000fe20000010022 */
[C---:B------:R-:W-:Y:S01]  /*9cc0*/  FFMA.FTZ R36, R6.reuse, R11, R36 ;  /* 0x0000000b06247223 */ /* 0x040fe20000010024 */
[----:B------:R-:W-:Y:S01]  /*9cd0*/  FFMA.FTZ R8, R6, R7, -R9 ;  /* 0x0000000706087223 */ /* 0x000fe20000010809 */
        /* <DEDUP_REMOVED lines=10> */
[----:B------:R-:W-:Y:S02]  /*9d80*/  HADD2.F32 R7, -RZ, R38.H0_H0 ;  /* 0x20000026ff077230 */ /* 0x000fe40000004100 */
[----:B------:R-:W-:Y:S01]  /*9d90*/  FMUL.FTZ R15, R26, R11 ;  /* 0x0000000b1a0f7220 */ /* 0x000fe20000410000 */
[-C--:B------:R-:W-:Y:S01]  /*9da0*/  FMUL.FTZ R24, R24, R5.reuse ;  /* 0x0000000518187220 */ /* 0x080fe20000410000 */
[----:B------:R-:W-:Y:S01]  /*9db0*/  FFMA.FTZ R4, R12, R5, -R13 ;  /* 0x000000050c047223 */ /* 0x000fe2000001080d */
[-C--:B------:R-:W-:Y:S01]  /*9dc0*/  FMUL.FTZ R26, R26, R7.reuse ;  /* 0x000000071a1a7220 */ /* 0x080fe20000410000 */
[----:B------:R-:W-:Y:S01]  /*9dd0*/  FFMA.FTZ R15, R14, R7, -R15 ;  /* 0x000000070e0f7223 */ /* 0x000fe2000001080f */
[----:B------:R-:W-:Y:S01]  /*9de0*/  FFMA.FTZ R13, R12, R9, R24 ;  /* 0x000000090c0d7223 */ /* 0x000fe20000010018 */
[----:B------:R-:W-:Y:S01]  /*9df0*/  F2FP.F16.F32.PACK_AB R7, R27, R8 ;  /* 0x000000081b07723e */ /* 0x000fe200000000ff */
[----:B------:R-:W-:Y:S01]  /*9e00*/  FFMA.FTZ R25, R14, R11, R26 ;  /* 0x0000000b0e197223 */ /* 0x000fe2000001001a */
[----:B------:R-:W-:-:S02]  /*9e10*/  F2FP.F16.F32.PACK_AB R5, R30, R29 ;  /* 0x0000001d1e05723e */ /* 0x000fc400000000ff */
[----:B------:R-:W-:Y:S02]  /*9e20*/  F2FP.F16.F32.PACK_AB R4, R4, R21 ;  /* 0x000000150404723e */ /* 0x000fe400000000ff */
[----:B------:R-:W-:Y:S02]  /*9e30*/  F2FP.F16.F32.PACK_AB R6, R15, R20 ;  /* 0x000000140f06723e */ /* 0x000fe400000000ff */
[----:B------:R-:W-:Y:S02]  /*9e40*/  F2FP.F16.F32.PACK_AB R11, R33, R36 ;  /* 0x00000024210b723e */ /* 0x000fe400000000ff */
[----:B------:R-:W-:Y:S01]  /*9e50*/  F2FP.F16.F32.PACK_AB R9, R32, R31 ;  /* 0x0000001f2009723e */ /* 0x000fe200000000ff */
[----:B------:R4:W-:Y:S01]  /*9e60*/  STS.128 [R225+0x20400], R4 ;  /* 0x02040004e1007388 */ /* 0x0009e20000000c00 */
[----:B------:R-:W-:Y:S02]  /*9e70*/  F2FP.F16.F32.PACK_AB R8, R13, R28 ;  /* 0x0000001c0d08723e */ /* 0x000fe400000000ff */
[----:B------:R-:W-:-:S05]  /*9e80*/  F2FP.F16.F32.PACK_AB R10, R25, R10 ;  /* 0x0000000a190a723e */ /* 0x000fca00000000ff */
[----:B------:R4:W-:Y:S02]  /*9e90*/  STS.128 [R3+0x20400], R8 ;  /* 0x0204000803007388 */ /* 0x0009e40000000c00 */
.L_x_5990:
[----:B------:R-:W-:Y:S05]  /*9ea0*/  BSYNC B0 ;  /* 0x0000000000007941 */ /* 0x000fea0003800000 */
.L_x_5976:
        /* <DEDUP_REMOVED lines=8> */
.L_x_5973:
[----:B--23--:R-:W-:-:S05]  /*9f30*/  IMAD.U32 R0, RZ, RZ, UR37 ;  /* 0x00000025ff007e24 */ /* 0x00cfca000f8e00ff */
[----:B------:R-:W-:-:S13]  /*9f40*/  ISETP.NE.AND P0, PT, R0, 0x3, PT ;  /* 0x000000030000780c */ /* 0x000fda0003f05270 */
[----:B------:R-:W-:Y:S05]  /*9f50*/  @!P0 BRA `(.L_x_6003) ;  /* 0x0000000000048947 */ /* 0x000fea0003800000 */
[----:B------:R-:W-:Y:S01]  /*9f60*/  BPT.TRAP 0x1 ;  /* 0x000000040000795c */ /* 0x000fe20000300000 */
.L_x_6003:
[----:B0-----:R-:W-:Y:S02]  /*9f70*/  LEA R12, R18, R2, 0x3 ;  /* 0x00000002120c7211 */ /* 0x001fe400078e18ff */
[----:B------:R-:W-:-:S04]  /*9f80*/  SHF.L.U32 R21, R19, 0x1f, RZ ;  /* 0x0000001f13157819 */ /* 0x000fc800000006ff */
[----:B------:R0:W2:Y:S01]  /*9f90*/  SYNCS.PHASECHK.TRANS64.TRYWAIT P2, [R12+URZ+0x28c30], R21 ;  /* 0x028c30150c0075a7 */ /* 0x0000a2000804017f */
[----:B------:R-:W-:Y:S05]  /*9fa0*/  @!P0 BRA `(.L_x_6004) ;  /* 0x0000000000048947 */ /* 0x000fea0003800000 */
[----:B------:R-:W-:Y:S01]  /*9fb0*/  BPT.TRAP 0x1 ;  /* 0x000000040000795c */ /* 0x000fe20000300000 */
.L_x_6004:
[----:B------:R-:W3:Y:S02]  /*9fc0*/  S2R R0, SR_TID.X ;  /* 0x0000000000007919 */ /* 0x000ee40000002100 */
[----:B---3--:R-:W-:-:S04]  /*9fd0*/  LOP3.LUT R0, R0, 0x7f, RZ, 0xc0, !PT ;  /* 0x0000007f00007812 */ /* 0x008fc800078ec0ff */
[----:B------:R-:W-:Y:S01]  /*9fe0*/  ISETP.NE.AND P1, PT, R0, RZ, PT ;  /* 0x000000ff0000720c */ /* 0x000fe20003f25270 */
[----:B------:R-:W-:-:S05]  /*9ff0*/  VIADD R0, R2, 0x22400 ;  /* 0x0002240002007836 */ /* 0x000fca0000000000 */
[----:B------:R-:W-:Y:S01]  /*a000*/  SHF.R.U32.HI R0, RZ, 0x4, R0 ;  /* 0x00000004ff007819 */ /* 0x000fe20000011600 */
[----:B--2---:R-:W-:Y:S06]  /*a010*/  @P2 BRA `(.L_x_6005) ;  /* 0x0000000000082947 */ /* 0x004fec0003800000 */
[----:B------:R-:W2:Y:S02]  /*a020*/  SYNCS.PHASECHK.TRANS64.TRYWAIT P2, [R12+URZ+0x28c30], R21 ;  /* 0x028c30150c0075a7 */ /* 0x000ea4000804017f */
[----:B--2---:R-:W-:Y:S05]  /*a030*/  @!P2 BRA `(.L_x_6006) ;  /* 0x0000016c006ca947 */ /* 0x004fea0003800000 */
.L_x_6005:
[----:B------:R-:W-:Y:S01]  /*a040*/  LOP3.LUT R0, R0, 0x3fff, RZ, 0xc0, !PT ;  /* 0x00003fff00007812 */ /* 0x000fe200078ec0ff */
[----:B------:R-:W-:Y:S05]  /*a050*/  WARPSYNC.ALL ;  /* 0x0000000000007948 */ /* 0x000fea0003800000 */
[----:B------:R-:W-:Y:S01]  /*a060*/  LOP3.LUT R13, R0, 0x10000, RZ, 0xfc, !PT ;  /* 0x00010000000d7812 */ /* 0x000fe200078efcff */
[----:B------:R-:W-:Y:S01]  /*a070*/  VIADD R0, R2, 0x20400 ;  /* 0x0002040002007836 */ /* 0x000fe20000000000 */
[----:B----45:R-:W-:-:S03]  /*a080*/  WARPGROUP.ARRIVE ;  /* 0x00000000000079c5 */ /* 0x030fc60000000000 */
[----:B-1----:R-:W-:Y:S01]  /*a090*/  IMAD R6, R18, 0x200, R13 ;  /* 0x0000020012067824 */ /* 0x002fe200078e020d */
[----:B------:R-:W-:Y:S01]  /*a0a0*/  ULDC.64 UR46, c[0x0][0x9e0] ;  /* 0x00027800002e7ab9 */ /* 0x000fe20000000a00 */
[----:B------:R-:W-:Y:S01]  /*a0b0*/  IMAD.MOV.U32 R7, RZ, RZ, 0x40000040 ;  /* 0x40000040ff077424 */ /* 0x000fe200078e00ff */
[----:B------:R-:W-:Y:S01]  /*a0c0*/  SHF.R.U32.HI R0, RZ, 0x4, R0 ;  /* 0x00000004ff007819 */ /* 0x000fe20000011600 */
[----:B------:R-:W-:Y:S01]  /*a0d0*/  IMAD.MOV.U32 R5, RZ, RZ, 0x40000040 ;  /* 0x40000040ff057424 */ /* 0x000fe200078e00ff */
[C---:B------:R-:W-:Y:S01]  /*a0e0*/  R2UR UR6, R6.reuse ;  /* 0x00000000060672ca */ /* 0x040fe200000e0000 */
[----:B------:R-:W-:Y:S01]  /*a0f0*/  VIADD R8, R6, 0x2 ;  /* 0x0000000206087836 */ /* 0x000fe20000000000 */
[----:B------:R-:W-:Y:S01]  /*a100*/  LOP3.LUT R0, R0, 0x3fff, RZ, 0xc0, !PT ;  /* 0x00003fff00007812 */ /* 0x000fe200078ec0ff */
[----:B------:R-:W-:Y:S01]  /*a110*/  IMAD.MOV.U32 R9, RZ, RZ, 0x40000040 ;  /* 0x40000040ff097424 */ /* 0x000fe200078e00ff */
[----:B------:R-:W-:Y:S01]  /*a120*/  R2UR UR7, R7 ;  /* 0x00000000070772ca */ /* 0x000fe200000e0000 */
[----:B------:R-:W-:Y:S01]  /*a130*/  IMAD.MOV.U32 R11, RZ, RZ, 0x40000040 ;  /* 0x40000040ff0b7424 */ /* 0x000fe200078e00ff */
[----:B------:R-:W-:Y:S01]  /*a140*/  LOP3.LUT R4, R0, 0x10000, RZ, 0xfc, !PT ;  /* 0x0001000000047812 */ /* 0x000fe200078efcff */
[----:B------:R-:W-:Y:S01]  /*a150*/  VIADD R14, R6, 0x4 ;  /* 0x00000004060e7836 */ /* 0x000fe20000000000 */
[----:B------:R-:W-:Y:S01]  /*a160*/  R2UR UR5, R5 ;  /* 0x00000000050572ca */ /* 0x000fe200000e0000 */
[----:B------:R-:W-:Y:S01]  /*a170*/  IMAD.MOV.U32 R15, RZ, RZ, 0x40000040 ;  /* 0x40000040ff0f7424 */ /* 0x000fe200078e00ff */
[C---:B------:R-:W-:Y:S01]  /*a180*/  R2UR UR4, R4.reuse ;  /* 0x00000000040472ca */ /* 0x040fe200000e0000 */
[----:B------:R-:W-:Y:S01]  /*a190*/  VIADD R10, R4, 0x2 ;  /* 0x00000002040a7836 */ /* 0x000fe20000000000 */
[----:B------:R-:W1:Y:S01]  /*a1a0*/  LDC R0, c[0x0][0x448] ;  /* 0x00011200ff007b82 */ /* 0x000e620000000800 */
[----:B------:R-:W-:Y:S01]  /*a1b0*/  IMAD.MOV.U32 R7, RZ, RZ, 0x40000040 ;  /* 0x40000040ff077424 */ /* 0x000fe200078e00ff */
[----:B------:R-:W-:Y:S01]  /*a1c0*/  UISETP.GE.AND UP0, UPT, UR47, 0x1, UPT ;  /* 0x000000012f00788c */ /* 0x000fe2000bf06270 */
[----:B------:R-:W-:Y:S01]  /*a1d0*/  LEA R20, R168, 0xffffffc0, 0x6 ;  /* 0xffffffc0a8147811 */ /* 0x000fe200078e30ff */
[----:B------:R-:W-:-:S02]  /*a1e0*/  ULDC UR45, c[0x0][0x9dc] ;  /* 0x00027700002d7ab9 */ /* 0x000fc40000000800 */
[----:B------:R-:W-:Y:S01]  /*a1f0*/  ULOP3.LUT UR45, URZ, UR45, URZ, 0x33, !UPT ;  /* 0x0000002d3f2d7292 */ /* 0x000fe2000f8e333f */
[----:B------:R-:W-:Y:S01]  /*a200*/  IADD3 R57, -R184, R23, -R20 ;  /* 0x00000017b8397210 */ /* 0x000fe20007ffe914 */
[----:B------:R-:W-:Y:S01]  /*a210*/  UP2UR UR48, UPR, URZ, 0x1 ;  /* 0x000000013f307883 */ /* 0x000fe20008000000 */
[----:B------:R-:W-:Y:S02]  /*a220*/  PLOP3.LUT P3, PT, PT, PT, UP0, 0x40, 0x0 ;  /* 0x000000000000781c */ /* 0x000fe40003f6e808 */
[----:B------:R-:W-:Y:S01]  /*a230*/  HGMMA.64x64x16.F32 R24, gdesc[UR4], RZ, !UPT, gsb0 ;  /* 0x00e00000041879f0 */ /* 0x000fe2000c0008ff */
[----:B------:R-:W-:Y:S01]  /*a240*/  R2UR UR6, R8 ;  /* 0x00000000080672ca */ /* 0x000fe200000e0000 */
[----:B------:R-:W-:Y:S01]  /*a250*/  VIADD R8, R4, 0x4 ;  /* 0x0000000404087836 */ /* 0x000fe20000000000 */
[----:B------:R-:W-:Y:S01]  /*a260*/  R2UR UR7, R9 ;  /* 0x00000000090772ca */ /* 0x000fe200000e0000 */
[----:B------:R-:W-:Y:S01]  /*a270*/  IMAD.MOV.U32 R9, RZ, RZ, 0x40000040 ;  /* 0x40000040ff097424 */ /* 0x000fe200078e00ff */
[----:B------:R-:W-:-:S02]  /*a280*/  R2UR UR4, R10 ;  /* 0x000000000a0472ca */ /* 0x000fc400000e0000 */
[----:B------:R-:W-:Y:S02]  /*a290*/  R2UR UR5, R11 ;  /* 0x000000000b0572ca */ /* 0x000fe400000e0000 */
[----:B-1----:R-:W-:Y:S01]  /*a2a0*/  ISETP.NE.AND P2, PT, R0, 0x1, PT ;  /* 0x000000010000780c */ /* 0x002fe20003f45270 */
[----:B------:R-:W-:-:S12]  /*a2b0*/  IMAD.IADD R0, R201, 0x1, R192 ;  /* 0x00000001c9007824 */ /* 0x000fd800078e02c0 */
[----:B------:R-:W1:Y:S01]  /*a2c0*/  @P2 LDC R3, c[0x0][0x44c] ;  /* 0x00011300ff032b82 */ /* 0x000e620000000800 */
[----:B------:R-:W-:Y:S02]  /*a2d0*/  WARPGROUP.DEPBAR.LE gsb0, 0x0 ;  /* 0x00008000000079c5 */ /* 0x000fe40000010000 */
[----:B------:R-:W-:-:S06]  /*a2e0*/  WARPGROUP.ARRIVE ;  /* 0x00000000000079c5 */ /* 0x000fcc0000000000 */
[----:B------:R-:W-:Y:S01]  /*a2f0*/  HGMMA.64x64x16.F32 R24, gdesc[UR4], R24, gsb0 ;  /* 0x00e00000041879f0 */ /* 0x000fe20008000818 */
        /* <DEDUP_REMOVED lines=8> */
[----:B------:R-:W-:-:S10]  /*a380*/  WARPGROUP.ARRIVE ;  /* 0x00000000000079c5 */ /* 0x000fd40000000000 */
[----:B------:R-:W-:Y:S01]  /*a390*/  HGMMA.64x64x16.F32 R24, gdesc[UR4], R24, gsb0 ;  /* 0x00e00000041879f0 */ /* 0x000fe20008000818 */
[----:B------:R-:W-:Y:S01]  /*a3a0*/  R2UR UR6, R14 ;  /* 0x000000000e0672ca */ /* 0x000fe200000e0000 */
[----:B-1----:R-:W-:Y:S01]  /*a3b0*/  @P2 IMAD.HI.U32 R14, R0, R3, RZ ;  /* 0x00000003000e2227 */ /* 0x002fe200078e00ff */
[----:B------:R-:W-:Y:S02]  /*a3c0*/  R2UR UR7, R15 ;  /* 0x000000000f0772ca */ /* 0x000fe400000e0000 */
[----:B------:R-:W-:Y:S01]  /*a3d0*/  R2UR UR4, R6 ;  /* 0x00000000060472ca */ /* 0x000fe200000e0000 */
[----:B------:R-:W1:Y:S01]  /*a3e0*/  @P2 LDC R15, c[0x0][0x450] ;  /* 0x00011400ff0f2b82 */ /* 0x000e620000000800 */
[----:B------:R-:W-:Y:S01]  /*a3f0*/  R2UR UR5, R7 ;  /* 0x00000000070572ca */ /* 0x000fe200000e0000 */
[----:B------:R-:W-:Y:S02]  /*a400*/  IMAD.MOV.U32 R3, RZ, RZ, R0 ;  /* 0x000000ffff037224 */ /* 0x000fe400078e0000 */
[----:B------:R-:W-:-:S05]  /*a410*/  @!P1 VIADD R0, R12, 0x28c40 ;  /* 0x00028c400c009836 */ /* 0x000fca0000000000 */
[----:B------:R-:W-:Y:S02]  /*a420*/  @!P1 PRMT R0, RZ, 0x654, R0 ;  /* 0x00000654ff009816 */ /* 0x000fe40000000000 */
[----:B-1----:R-:W-:Y:S01]  /*a430*/  @P2 SHF.R.U32.HI R3, RZ, R15, R14 ;  /* 0x0000000fff032219 */ /* 0x002fe2000001160e */
[----:B------:R-:W-:-:S04]  /*a440*/  IMAD.MOV.U32 R15, RZ, RZ, -0x40 ;  /* 0xffffffc0ff0f7424 */ /* 0x000fc800078e00ff */
[----:B------:R-:W1:Y:S01]  /*a450*/  SHFL.IDX PT, R62, R3, RZ, 0x1c1f ;  /* 0x001c1fff033e7589 */ /* 0x000e6200000e0000 */
[----:B------:R-:W-:Y:S02]  /*a460*/  WARPGROUP.DEPBAR.LE gsb0, 0x0 ;  /* 0x00008000000079c5 */ /* 0x000fe40000010000 */
[----:B------:R-:W-:-:S06]  /*a470*/  WARPGROUP.ARRIVE ;  /* 0x00000000000079c5 */ /* 0x000fcc0000000000 */
[----:B------:R-:W-:Y:S01]  /*a480*/  HGMMA.64x64x16.F32 R24, gdesc[UR4], R24, gsb0 ;  /* 0x00e00000041879f0 */ /* 0x000fe20008000818 */
[----:B------:R-:W-:Y:S02]  /*a490*/  ULDC UR4, c[0x0][0x9d8] ;  /* 0x0002760000047ab9 */ /* 0x000fe40000000800 */
        /* <DEDUP_REMOVED lines=35> */
[----:B------:R-:W-:Y:S01]  /*a6d0*/  IADD3 R15, -R184, R0, R23 ;  /* 0x00000000b80f7210 */ /* 0x000fe20007ffe117 */
[----:B------:R-:W3:Y:S01]  /*a6e0*/  MUFU.TANH R24, R24 ;  /* 0x0000001800187308 */ /* 0x000ee20000002400 */
[----:B------:R-:W-:-:S03]  /*a6f0*/  VIADD R60, R0, 0xffffffff ;  /* 0xffffffff003c7836 */ /* 0x000fc60000000000 */
[----:B------:R-:W-:-:S04]  /*a700*/  IMAD.IADD R15, R15, 0x1, -R22 ;  /* 0x000000010f0f7824 */ /* 0x000fc800078e0a16 */
[----:B------:R-:W4:Y:S01]  /*a710*/  MUFU.TANH R25, R25 ;  /* 0x0000001900197308 */ /* 0x000f220000002400 */
[C---:B------:R-:W-:Y:S02]  /*a720*/  VIADD R58, R15.reuse, UR46 ;  /* 0x0000002e0f3a7c36 */ /* 0x040fe40008000000 */
[----:B------:R-:W-:-:S03]  /*a730*/  VIADD R59, R15, UR45 ;  /* 0x0000002d0f3b7c36 */ /* 0x000fc60008000000 */
[----:B-1----:R-:W-:Y:S01]  /*a740*/  VIADDMNMX R0, R62, R58, R57, PT ;  /* 0x0000003a3e007246 */ /* 0x002fe20003800139 */
        /* <DEDUP_REMOVED lines=30> */
[----:B------:R0:W0:Y:S01]  /*a930*/  MUFU.TANH R56, R55 ;  /* 0x0000003700387308 */ /* 0x0000220000002400 */
[----:B-1-34-:R-:W-:Y:S05]  /*a940*/  @P3 BRA `(.L_x_6007) ;  /* 0x0000000000583947 */ /* 0x01afea0003800000 */
[----:B------:R-:W-:Y:S01]  /*a950*/  IADD3 R15, -R22, R23, R62 ;  /* 0x00000017160f7210 */ /* 0x000fe20007ffe13e */
[----:B------:R-:W-:Y:S03]  /*a960*/  BSSY B0, `(.L_x_6008) ;  /* 0x0000010000007945 */ /* 0x000fe60003800000 */
[----:B------:R-:W-:-:S13]  /*a970*/  ISETP.GT.AND P3, PT, R15, -0x1, PT ;  /* 0xffffffff0f00780c */ /* 0x000fda0003f64270 */
[----:B------:R-:W-:Y:S05]  /*a980*/  @P3 BRA `(.L_x_6009) ;  /* 0x0000000000203947 */ /* 0x000fea0003800000 */
[----:B------:R-:W-:Y:S01]  /*a990*/  UISETP.NE.AND UP0, UPT, UR47, 0x1, UPT ;  /* 0x000000012f00788c */ /* 0x000fe2000bf05270 */
[----:B------:R-:W-:-:S05]  /*a9a0*/  LOP3.LUT R15, RZ, R15, RZ, 0x33, !PT ;  /* 0x0000000fff0f7212 */ /* 0x000fca00078e33ff */
[----:B------:R-:W-:-:S05]  /*a9b0*/  PLOP3.LUT P3, PT, PT, PT, UP0, 0x80, 0x0 ;  /* 0x000000000000781c */ /* 0x000fca0003f6f008 */
[----:B------:R-:W-:-:S08]  /*a9c0*/  @UP0 ULDC.64 UR4, c[0x0][0x9e8] ;  /* 0x00027a0000040ab9 */ /* 0x000fd00000000a00 */
[----:B0-----:R-:W-:-:S05]  /*a9d0*/  @P3 IMAD.HI.U32 R55, R15, UR4, RZ ;  /* 0x000000040f373c27 */ /* 0x001fca000f8e00ff */
[----:B------:R-:W-:-:S04]  /*a9e0*/  @P3 SHF.R.U32.HI R15, RZ, UR5, R55 ;  /* 0x00000005ff0f3c19 */ /* 0x000fc80008011637 */
[----:B------:R-:W-:Y:S01]  /*a9f0*/  LOP3.LUT R15, RZ, R15, RZ, 0x33, !PT ;  /* 0x0000000fff0f7212 */ /* 0x000fe200078e33ff */
[----:B------:R-:W-:Y:S06]  /*aa00*/  BRA `(.L_x_6010) ;  /* 0x0000000000147947 */ /* 0x000fec0003800000 */
.L_x_6009:
[----:B------:R-:W-:-:S06]  /*aa10*/  UISETP.NE.AND UP0, UPT, UR47, 0x1, UPT ;  /* 0x000000012f00788c */ /* 0x000fcc000bf05270 */
[----:B------:R-:W-:-:S05]  /*aa20*/  PLOP3.LUT P3, PT, PT, PT, UP0, 0x80, 0x0 ;  /* 0x000000000000781c */ /* 0x000fca0003f6f008 */
[----:B------:R-:W-:-:S08]  /*aa30*/  @UP0 ULDC.64 UR4, c[0x0][0x9e8] ;  /* 0x00027a0000040ab9 */ /* 0x000fd00000000a00 */
[----:B0-----:R-:W-:-:S05]  /*aa40*/  @P3 IMAD.HI.U32 R55, R15, UR4, RZ ;  /* 0x000000040f373c27 */ /* 0x001fca000f8e00ff */
[----:B------:R-:W-:-:S07]  /*aa50*/  @P3 SHF.R.U32.HI R15, RZ, UR5, R55 ;  /* 0x00000005ff0f3c19 */ /* 0x000fce0008011637 */
.L_x_6010:
[----:B------:R-:W-:Y:S05]  /*aa60*/  BSYNC B0 ;  /* 0x0000000000007941 */ /* 0x000fea0003800000 */
.L_x_6008:
[----:B------:R-:W-:-:S05]  /*aa70*/  IMAD R15, R15, UR47, -R20 ;  /* 0x0000002f0f0f7c24 */ /* 0x000fca000f8e0a14 */
[----:B------:R-:W-:-:S04]  /*aa80*/  IADD3 R15, -R184, R15, RZ ;  /* 0x0000000fb80f7210 */ /* 0x000fc80007ffe1ff */
[----:B------:R-:W-:Y:S02]  /*aa90*/  VIMNMX R14, R14, R15, !PT ;  /* 0x0000000f0e0e7248 */ /* 0x000fe40007fe0100 */
[----:B------:R-:W-:-:S07]  /*aaa0*/  VIADDMNMX R0, R15, UR47, R0, PT ;  /* 0x0000002f0f007c46 */ /* 0x000fce000b800100 */
.L_x_6007:
[C---:B------:R-:W-:Y:S01]  /*aab0*/  ISETP.GE.AND P3, PT, R60.reuse, 0x2, PT ;  /* 0x000000023c00780c */ /* 0x040fe20003f66270 */
[----:B------:R-:W-:Y:S01]  /*aac0*/  UISETP.NE.AND UP0, UPT, UR48, URZ, UPT ;  /* 0x0000003f3000728c */ /* 0x000fe2000bf05270 */
[----:B------:R-:W-:Y:S02]  /*aad0*/  ISETP.GE.AND P4, PT, R60, 0x9, PT ;  /* 0x000000093c00780c */ /* 0x000fe40003f86270 */
[C---:B------:R-:W-:Y:S02]  /*aae0*/  ISETP.GT.AND P6, PT, R14.reuse, 0x1, !P3 ;  /* 0x000000010e00780c */ /* 0x040fe40005fc4270 */
[----:B------:R-:W-:Y:S02]  /*aaf0*/  ISETP.GT.AND P5, PT, R14, 0x8, !P4 ;  /* 0x000000080e00780c */ /* 0x000fe400067a4270 */
[C---:B------:R-:W-:Y:S02]  /*ab00*/  ISETP.LT.OR P6, PT, R0.reuse, 0x2, P6 ;  /* 0x000000020000780c */ /* 0x040fe400037c1670 */
[----:B------:R-:W-:-:S02]  /*ab10*/  ISETP.LT.OR P5, PT, R0, 0x9, P5 ;  /* 0x000000090000780c */ /* 0x000fc40002fa1670 */
[----:B------:R-:W-:Y:S02]  /*ab20*/  FSEL R62, R25, -INF , !P6 ;  /* 0xff800000193e7808 */ /* 0x000fe40007000000 */
[----:B------:R-:W-:Y:S02]  /*ab30*/  ISETP.GE.AND P6, PT, R60, 0xa, PT ;  /* 0x0000000a3c00780c */ /* 0x000fe40003fc6270 */
[----:B0-----:R-:W-:Y:S02]  /*ab40*/  FSEL R64, R28, -INF , !P5 ;  /* 0xff8000001c407808 */ /* 0x001fe40006800000 */
        /* <DEDUP_REMOVED lines=86> */
.L_x_6013:
[----:B------:R-:W-:-:S06]  /*b0b0*/  UISETP.NE.AND UP0, UPT, UR47, 0x1, UPT ;  /* 0x000000012f00788c */ /* 0x000fcc000bf05270 */
[----:B------:R-:W-:-:S05]  /*b0c0*/  PLOP3.LUT P6, PT, PT, PT, UP0, 0x80, 0x0 ;  /* 0x000000000000781c */ /* 0x000fca0003fcf008 */
[----:B------:R-:W-:-:S08]  /*b0d0*/  @UP0 ULDC.64 UR4, c[0x0][0x9e8] ;  /* 0x00027a0000040ab9 */ /* 0x000fd00000000a00 */
[----:B------:R-:W-:Y:S01]  /*b0e0*/  @P6 IMAD.HI.U32 R14, R3, UR4, RZ ;  /* 0x00000004030e6c27 */ /* 0x000fe2000f8e00ff */
[----:B------:R-:W-:-:S13]  /*b0f0*/  PLOP3.LUT P6, PT, PT, PT, UP0, 0x80, 0x0 ;  /* 0x000000000000781c */ /* 0x000fda0003fcf008 */
[----:B------:R-:W-:-:S07]  /*b100*/  @P6 SHF.R.U32.HI R3, RZ, UR5, R14 ;  /* 0x00000005ff036c19 */ /* 0x000fce000801160e */
.L_x_6014:
[----:B------:R-:W-:Y:S05]  /*b110*/  BSYNC B0 ;  /* 0x0000000000007941 */ /* 0x000fea0003800000 */
.L_x_6012:
[----:B------:R-:W-:-:S04]  /*b120*/  IMAD R3, R3, UR47, -R20 ;  /* 0x0000002f03037c24 */ /* 0x000fc8000f8e0a14 */
[----:B------:R-:W-:-:S05]  /*b130*/  IMAD.IADD R3, R3, 0x1, -R184 ;  /* 0x0000000103037824 */ /* 0x000fca00078e0ab8 */
[----:B------:R-:W-:Y:S02]  /*b140*/  VIMNMX R15, R15, R3, !PT ;  /* 0x000000030f0f7248 */ /* 0x000fe40007fe0100 */
[----:B------:R-:W-:-:S07]  /*b150*/  VIADDMNMX R0, R3, UR47, R0, PT ;  /* 0x0000002f03007c46 */ /* 0x000fce000b800100 */
.L_x_6011:
[----:B------:R-:W-:Y:S01]  /*b160*/  BAR.SYNC.DEFER_BLOCKING 0xf, 0x100 ;  /* 0x03c4000000007b1d */ /* 0x000fe20000010000 */
[----:B------:R-:W-:Y:S02]  /*b170*/  ISETP.GT.AND P3, PT, R15, 0x1, !P3 ;  /* 0x000000010f00780c */ /* 0x000fe40005f64270 */
[----:B------:R-:W-:Y:S02]  /*b180*/  FMNMX.FTZ R14, R32, R62, !PT ;  /* 0x0000003e200e7209 */ /* 0x000fe40007810000 */
[----:B------:R-:W-:Y:S01]  /*b190*/  ISETP.LT.OR P3, PT, R0, 0x2, P3 ;  /* 0x000000020000780c */ /* 0x000fe20001f61670 */
[----:B------:R-:W-:Y:S01]  /*b1a0*/  ULDC UR4, c[0x0][0x988] ;  /* 0x0002620000047ab9 */ /* 0x000fe20000000800 */
[----:B------:R-:W-:Y:S01]  /*b1b0*/  FMNMX.FTZ R14, R64, R14, !PT ;  /* 0x0000000e400e7209 */ /* 0x000fe20007810000 */
[----:B------:R-:W-:Y:S01]  /*b1c0*/  IMAD.U32 R20, RZ, RZ, UR4 ;  /* 0x00000004ff147e24 */ /* 0x000fe2000f8e00ff */
        /* <DEDUP_REMOVED lines=24> */
[C---:B------:R-:W-:Y:S02]  /*b350*/  ISETP.GT.AND P3, PT, R15.reuse, 0x18, !P3 ;  /* 0x000000180f00780c */ /* 0x040fe40005f64270 */
[----:B------:R-:W-:-:S02]  /*b360*/  ISETP.GT.AND P4, PT, R15, 0x8, !P4 ;  /* 0x000000080f00780c */ /* 0x000fc40006784270 */
[----:B------:R-:W-:Y:S02]  /*b370*/  ISETP.LT.OR P3, PT, R0, 0x19, P3 ;  /* 0x000000190000780c */ /* 0x000fe40001f61670 */
[----:B------:R-:W-:Y:S02]  /*b380*/  FMNMX.FTZ R14, R78, R14, !PT ;  /* 0x0000000e4e0e7209 */ /* 0x000fe40007810000 */
[----:B------:R-:W-:Y:S02]  /*b390*/  FSEL R33, R38, -INF , !P3 ;  /* 0xff80000026217808 */ /* 0x000fe40005800000 */
[----:B------:R-:W-:Y:S02]  /*b3a0*/  ISETP.NE.AND P3, PT, R61, RZ, PT ;  /* 0x000000ff3d00720c */ /* 0x000fe40003f65270 */
[----:B------:R-:W-:Y:S02]  /*b3b0*/  ISETP.LT.OR P4, PT, R0, 0x9, P4 ;  /* 0x000000090000780c */ /* 0x000fe40002781670 */
[----:B------:R-:W-:-:S02]  /*b3c0*/  ISETP.GT.AND P3, PT, R15, 0x19, !P3 ;  /* 0x000000190f00780c */ /* 0x000fc40005f64270 */
[----:B------:R-:W-:Y:S02]  /*b3d0*/  FMNMX.FTZ R14, R52, R14, !PT ;  /* 0x0000000e340e7209 */ /* 0x000fe40007810000 */
[----:B------:R-:W-:Y:S02]  /*b3e0*/  ISETP.LT.OR P3, PT, R0, 0x1a, P3 ;  /* 0x0000001a0000780c */ /* 0x000fe40001f61670 */
[----:B------:R-:W-:Y:S02]  /*b3f0*/  ISETP.NE.AND P6, PT, R25, RZ, PT ;  /* 0x000000ff1900720c */ /* 0x000fe40003fc5270 */
[----:B------:R-:W-:Y:S02]  /*b400*/  FSEL R35, R39, -INF , !P3 ;  /* 0xff80000027237808 */ /* 0x000fe40005800000 */
[----:B------:R-:W-:Y:S02]  /*b410*/  ISETP.NE.AND P3, PT, R37, RZ, PT ;  /* 0x000000ff2500720c */ /* 0x000fe40003f65270 */
[----:B------:R-:W-:-:S02]  /*b420*/  FSEL R25, R30, -INF , !P4 ;  /* 0xff8000001e197808 */ /* 0x000fc40006000000 */
[----:B------:R-:W-:Y:S02]  /*b430*/  ISETP.GT.AND P3, PT, R15, 0x20, !P3 ;  /* 0x000000200f00780c */ /* 0x000fe40005f64270 */
[----:B------:R-:W-:Y:S02]  /*b440*/  ISETP.NE.AND P4, PT, R65, RZ, PT ;  /* 0x000000ff4100720c */ /* 0x000fe40003f85270 */
[----:B------:R-:W-:Y:S02]  /*b450*/  ISETP.LT.OR P3, PT, R0, 0x21, P3 ;  /* 0x000000210000780c */ /* 0x000fe40001f61670 */
[----:B------:R-:W-:Y:S02]  /*b460*/  FMNMX.FTZ R28, R60, R14, !PT ;  /* 0x0000000e3c1c7209 */ /* 0x000fe40007810000 */
[----:B------:R-:W-:Y:S02]  /*b470*/  FSEL R37, R42, -INF , !P3 ;  /* 0xff8000002a257808 */ /* 0x000fe40005800000 */
[----:B------:R-:W-:-:S02]  /*b480*/  ISETP.NE.AND P3, PT, R63, RZ, PT ;  /* 0x000000ff3f00720c */ /* 0x000fc40003f65270 */
[C---:B------:R-:W-:Y:S02]  /*b490*/  ISETP.GT.AND P5, PT, R15.reuse, 0x38, !P5 ;  /* 0x000000380f00780c */ /* 0x040fe40006fa4270 */
        /* <DEDUP_REMOVED lines=10> */
[----:B------:R-:W0:Y:S01]  /*b540*/  SHFL.BFLY PT, R45, R28, 0x2, 0x1f ;  /* 0x0c401f001c2d7f89 */ /* 0x000e2200000e0000 */
[----:B------:R-:W-:Y:S02]  /*b550*/  ISETP.LT.OR P3, PT, R0, 0x2a, P3 ;  /* 0x0000002a0000780c */ /* 0x000fe40001f61670 */
[----:B------:R-:W-:Y:S02]  /*b560*/  ISETP.GT.AND P4, PT, R15, 0x31, !P4 ;  /* 0x000000310f00780c */ /* 0x000fe40006784270 */
[----:B------:R-:W-:-:S02]  /*b570*/  FSEL R43, R47, -INF , !P3 ;  /* 0xff8000002f2b7808 */ /* 0x000fc40005800000 */
[----:B------:R-:W-:Y:S02]  /*b580*/  ISETP.GT.AND P3, PT, R15, RZ, !P6 ;  /* 0x000000ff0f00720c */ /* 0x000fe40007764270 */
[----:B------:R-:W-:Y:S02]  /*b590*/  ISETP.NE.AND P6, PT, R49, RZ, PT ;  /* 0x000000ff3100720c */ /* 0x000fe40003fc5270 */
[C---:B------:R-:W-:Y:S02]  /*b5a0*/  ISETP.LT.OR P3, PT, R0.reuse, 0x1, P3 ;  /* 0x000000010000780c */ /* 0x040fe40001f61670 */
[----:B------:R-:W-:Y:S02]  /*b5b0*/  ISETP.LT.OR P4, PT, R0, 0x32, P4 ;  /* 0x000000320000780c */ /* 0x000fe40002781670 */
[----:B------:R-:W-:Y:S02]  /*b5c0*/  FSEL R3, R26, -INF , !P3 ;  /* 0xff8000001a037808 */ /* 0x000fe40005800000 */
[----:B------:R-:W-:-:S02]  /*b5d0*/  ISETP.GT.AND P6, PT, R15, 0x39, !P6 ;  /* 0x000000390f00780c */ /* 0x000fc400077c4270 */
[----:B------:R-:W-:Y:S02]  /*b5e0*/  FSEL R47, R51, -INF , !P4 ;  /* 0xff800000332f7808 */ /* 0x000fe40006000000 */
[----:B------:R-:W-:Y:S02]  /*b5f0*/  ISETP.LT.OR P6, PT, R0, 0x3a, P6 ;  /* 0x0000003a0000780c */ /* 0x000fe400037c1670 */
[----:B------:R-:W-:Y:S02]  /*b600*/  FSEL R49, R54, -INF , !P5 ;  /* 0xff80000036317808 */ /* 0x000fe40006800000 */
[----:B0-----:R-:W-:Y:S02]  /*b610*/  FMNMX.FTZ R45, R28, R45, !PT ;  /* 0x0000002d1c2d7209 */ /* 0x001fe40007810000 */
[----:B------:R-:W-:-:S03]  /*b620*/  FSEL R51, R56, -INF , !P6 ;  /* 0xff80000038337808 */ /* 0x000fc60007000000 */
[----:B------:R-:W0:Y:S02]  /*b630*/  SHFL.BFLY PT, R14, R45, 0x1, 0x1f ;  /* 0x0c201f002d0e7f89 */ /* 0x000e2400000e0000 */
[----:B0-----:R-:W-:-:S04]  /*b640*/  FMNMX.FTZ R14, R45, R14, !PT ;  /* 0x0000000e2d0e7209 */ /* 0x001fc80007810000 */
[C---:B------:R-:W-:Y:S01]  /*b650*/  FSETP.NEU.FTZ.AND P3, PT, R14.reuse, -INF , PT ;  /* 0xff8000000e00780b */ /* 0x040fe20003f7d000 */
[----:B------:R-:W-:-:S05]  /*b660*/  FMUL.FTZ R26, R14, R20 ;  /* 0x000000140e1a7220 */ /* 0x000fca0000410000 */
[----:B------:R-:W-:Y:S02]  /*b670*/  FSEL R53, R26, RZ, P3 ;  /* 0x000000ff1a357208 */ /* 0x000fe40001800000 */
[----:B------:R-:W-:Y:S02]  /*b680*/  FMNMX.FTZ R26, R3, R24, !PT ;  /* 0x00000018031a7209 */ /* 0x000fe40007810000 */
[----:B------:R-:W-:Y:S01]  /*b690*/  ISETP.NE.AND P3, PT, R67, RZ, PT ;  /* 0x000000ff4300720c */ /* 0x000fe20003f65270 */
[--C-:B------:R-:W-:Y:S01]  /*b6a0*/  FFMA.FTZ R28, R62, R20, -R53.reuse ;  /* 0x000000143e1c7223 */ /* 0x100fe20000010835 */
[----:B------:R-:W-:Y:S01]  /*b6b0*/  FMNMX.FTZ R26, R25, R26, !PT ;  /* 0x0000001a191a7209 */ /* 0x000fe20007810000 */
[-CC-:B------:R-:W-:Y:S01]  /*b6c0*/  FFMA.FTZ R30, R66, R20.reuse, -R53.reuse ;  /* 0x00000014421e7223 */ /* 0x180fe20000010835 */
[----:B------:R-:W-:Y:S01]  /*b6d0*/  ISETP.GT.AND P3, PT, R15, 0x30, !P3 ;  /* 0x000000300f00780c */ /* 0x000fe20005f64270 */
[--C-:B------:R-:W-:Y:S01]  /*b6e0*/  FFMA.FTZ R15, R32, R20, -R53.reuse ;  /* 0x00000014200f7223 */ /* 0x100fe20000010835 */
[----:B------:R-:W-:Y:S01]  /*b6f0*/  FMNMX.FTZ R26, R27, R26, !PT ;  /* 0x0000001a1b1a7209 */ /* 0x000fe20007810000 */
[----:B------:R0:W-:Y:S01]  /*b700*/  MUFU.EX2 R55, R28 ;  /* 0x0000001c00377308 */ /* 0x0001e20000000800 */
[----:B------:R-:W-:Y:S01]  /*b710*/  ISETP.LT.OR P3, PT, R0, 0x31, P3 ;  /* 0x000000310000780c */ /* 0x000fe20001f61670 */
[--C-:B------:R-:W-:Y:S01]  /*b720*/  FFMA.FTZ R0, R64, R20, -R53.reuse ;  /* 0x0000001440007223 */ /* 0x100fe20000010835 */
[----:B------:R-:W-:Y:S01]  /*b730*/  FMNMX.FTZ R26, R29, R26, !PT ;  /* 0x0000001a1d1a7209 */ /* 0x000fe20007810000 */
[-CC-:B------:R-:W-:Y:S01]  /*b740*/  FFMA.FTZ R32, R68, R20.reuse, -R53.reuse ;  /* 0x0000001444207223 */ /* 0x180fe20000010835 */
[----:B------:R-:W-:Y:S01]  /*b750*/  FSEL R45, R50, -INF , !P3 ;  /* 0xff800000322d7808 */ /* 0x000fe20005800000 */
[--C-:B------:R-:W-:Y:S01]  /*b760*/  FFMA.FTZ R38, R40, R20, -R53.reuse ;  /* 0x0000001428267223 */ /* 0x100fe20000010835 */
[----:B------:R-:W-:Y:S01]  /*b770*/  FMNMX.FTZ R26, R31, R26, !PT ;  /* 0x0000001a1f1a7209 */ /* 0x000fe20007810000 */
[----:B------:R-:W-:Y:S01]  /*b780*/  MUFU.EX2 R164, R15 ;  /* 0x0000000f00a47308 */ /* 0x000fe20000000800 */
[-CC-:B------:R-:W-:Y:S01]  /*b790*/  FFMA.FTZ R34, R36, R20.reuse, -R53.reuse ;  /* 0x0000001424227223 */ /* 0x180fe20000010835 */
[--C-:B------:R-:W-:Y:S01]  /*b7a0*/  FFMA.FTZ R40, R78, R20, -R53.reuse ;  /* 0x000000144e287223 */ /* 0x100fe20000010835 */
[----:B------:R-:W-:Y:S01]  /*b7b0*/  FMNMX.FTZ R26, R33, R26, !PT ;  /* 0x0000001a211a7209 */ /* 0x000fe20007810000 */
[-CC-:B------:R-:W-:Y:S01]  /*b7c0*/  FFMA.FTZ R36, R72, R20.reuse, -R53.reuse ;  /* 0x0000001448247223 */ /* 0x180fe20000010835 */
[----:B0-----:R-:W-:-:S02]  /*b7d0*/  FFMA.FTZ R28, R70, R20, -R53 ;  /* 0x00000014461c7223 */ /* 0x001fc40000010835 */
[----:B------:R-:W-:Y:S01]  /*b7e0*/  FMNMX.FTZ R26, R35, R26, !PT ;  /* 0x0000001a231a7209 */ /* 0x000fe20007810000 */
[----:B------:R-:W-:Y:S03]  /*b7f0*/  MUFU.EX2 R166, R0 ;  /* 0x0000000000a67308 */ /* 0x000fe60000000800 */
[----:B------:R-:W-:-:S04]  /*b800*/  FMNMX.FTZ R26, R37, R26, !PT ;  /* 0x0000001a251a7209 */ /* 0x000fc80007810000 */
[----:B------:R-:W-:Y:S01]  /*b810*/  FMNMX.FTZ R26, R39, R26, !PT ;  /* 0x0000001a271a7209 */ /* 0x000fe20007810000 */
[----:B------:R0:W-:Y:S03]  /*b820*/  MUFU.EX2 R57, R30 ;  /* 0x0000001e00397308 */ /* 0x0001e60000000800 */
[----:B------:R-:W-:-:S04]  /*b830*/  FMNMX.FTZ R26, R41, R26, !PT ;  /* 0x0000001a291a7209 */ /* 0x000fc80007810000 */
[----:B------:R-:W-:Y:S01]  /*b840*/  FMNMX.FTZ R26, R43, R26, !PT ;  /* 0x0000001a2b1a7209 */ /* 0x000fe20007810000 */
[----:B------:R-:W-:Y:S01]  /*b850*/  MUFU.EX2 R32, R32 ;  /* 0x0000002000207308 */ /* 0x000fe20000000800 */
[----:B0-----:R-:W-:Y:S02]  /*b860*/  FFMA.FTZ R30, R76, R20, -R53 ;  /* 0x000000144c1e7223 */ /* 0x001fe40000010835 */
[----:B------:R-:W-:-:S04]  /*b870*/  FMNMX.FTZ R26, R45, R26, !PT ;  /* 0x0000001a2d1a7209 */ /* 0x000fc80007810000 */
[----:B------:R-:W-:Y:S01]  /*b880*/  FMNMX.FTZ R26, R47, R26, !PT ;  /* 0x0000001a2f1a7209 */ /* 0x000fe20007810000 */
[----:B------:R-:W-:Y:S03]  /*b890*/  MUFU.EX2 R65, R30 ;  /* 0x0000001e00417308 */ /* 0x000fe60000000800 */
[----:B------:R-:W-:-:S04]  /*b8a0*/  FMNMX.FTZ R26, R49, R26, !PT ;  /* 0x0000001a311a7209 */ /* 0x000fc80007810000 */
[----:B------:R-:W-:Y:S01]  /*b8b0*/  FMNMX.FTZ R26, R51, R26, !PT ;  /* 0x0000001a331a7209 */ /* 0x000fe20007810000 */
[----:B------:R0:W-:Y:S04]  /*b8c0*/  MUFU.EX2 R61, R36 ;  /* 0x00000024003d7308 */ /* 0x0001e80000000800 */
[----:B------:R-:W1:Y:S04]  /*b8d0*/  SHFL.BFLY PT, R15, R26, 0x2, 0x1f ;  /* 0x0c401f001a0f7f89 */ /* 0x000e6800000e0000 */
[----:B------:R-:W-:Y:S01]  /*b8e0*/  MUFU.EX2 R67, R40 ;  /* 0x0000002800437308 */ /* 0x000fe20000000800 */
[----:B0-----:R-:W-:-:S07]  /*b8f0*/  FFMA.FTZ R36, R48, R20, -R53 ;  /* 0x0000001430247223 */ /* 0x001fce0000010835 */
[----:B------:R0:W3:Y:S08]  /*b900*/  MUFU.EX2 R59, R28 ;  /* 0x0000001c003b7308 */ /* 0x0000f00000000800 */
[----:B------:R-:W4:Y:S01]  /*b910*/  MUFU.EX2 R34, R34 ;  /* 0x0000002200227308 */ /* 0x000f220000000800 */
[-CC-:B0-----:R-:W-:Y:S01]  /*b920*/  FFMA.FTZ R28, R44, R20.reuse, -R53.reuse ;  /* 0x000000142c1c7223 */ /* 0x181fe20000010835 */
[----:B-1----:R-:W-:Y:S01]  /*b930*/  FMNMX.FTZ R0, R26, R15, !PT ;  /* 0x0000000f1a007209 */ /* 0x002fe20007810000 */
[----:B------:R-:W-:-:S05]  /*b940*/  FFMA.FTZ R26, R74, R20, -R53 ;  /* 0x000000144a1a7223 */ /* 0x000fca0000010835 */
[----:B------:R-:W-:Y:S01]  /*b950*/  MUFU.EX2 R38, R38 ;  /* 0x0000002600267308 */ /* 0x000fe20000000800 */
[----:B------:R-:W0:Y:S01]  /*b960*/  SHFL.BFLY PT, R15, R0, 0x1, 0x1f ;  /* 0x0c201f00000f7f89 */ /* 0x000e2200000e0000 */
[----:B---3--:R-:W-:-:S06]  /*b970*/  F2FP.F16.F32.PACK_AB R160, R59, R32 ;  /* 0x000000203ba0723e */ /* 0x008fcc00000000ff */
[----:B------:R-:W1:Y:S01]  /*b980*/  MUFU.EX2 R63, R26 ;  /* 0x0000001a003f7308 */ /* 0x000e620000000800 */
[----:B----4-:R-:W-:-:S07]  /*b990*/  F2FP.F16.F32.PACK_AB R162, R61, R34 ;  /* 0x000000223da2723e */ /* 0x010fce00000000ff */
[----:B------:R-:W3:Y:S08]  /*b9a0*/  MUFU.EX2 R28, R28 ;  /* 0x0000001c001c7308 */ /* 0x000ef00000000800 */
[----:B------:R-:W4:Y:S01]  /*b9b0*/  MUFU.EX2 R36, R36 ;  /* 0x0000002400247308 */ /* 0x000f220000000800 */
[----:B0-----:R-:W-:Y:S01]  /*b9c0*/  FMNMX.FTZ R15, R0, R15, !PT ;  /* 0x0000000f000f7209 */ /* 0x001fe20007810000 */
[-CC-:B------:R-:W-:Y:S01]  /*b9d0*/  FFMA.FTZ R0, R52, R20.reuse, -R53.reuse ;  /* 0x0000001434007223 */ /* 0x180fe20000010835 */
[----:B------:R-:W-:Y:S01]  /*b9e0*/  FFMA.FTZ R53, R60, R20, -R53 ;  /* 0x000000143c357223 */ /* 0x000fe20000010835 */
[----:B-1----:R-:W-:-:S02]  /*b9f0*/  F2FP.F16.F32.PACK_AB R156, R63, R38 ;  /* 0x000000263f9c723e */ /* 0x002fc400000000ff */
[C---:B------:R-:W-:Y:S01]  /*ba00*/  FMUL.FTZ R26, R15.reuse, R20 ;  /* 0x000000140f1a7220 */ /* 0x040fe20000410000 */
[----:B------:R-:W-:Y:S01]  /*ba10*/  FSETP.NEU.FTZ.AND P3, PT, R15, -INF , PT ;  /* 0xff8000000f00780b */ /* 0x000fe20003f7d000 */
[----:B------:R-:W-:Y:S01]  /*ba20*/  MUFU.EX2 R0, R0 ;  /* 0x0000000000007308 */ /* 0x000fe20000000800 */
[----:B---3--:R-:W-:Y:S02]  /*ba30*/  F2FP.F16.F32.PACK_AB R158, R65, R28 ;  /* 0x0000001c419e723e */ /* 0x008fe400000000ff */
[----:B------:R-:W-:-:S05]  /*ba40*/  FSEL R26, R26, RZ, P3 ;  /* 0x000000ff1a1a7208 */ /* 0x000fca0001800000 */
        /* <DEDUP_REMOVED lines=17> */
[----:B------:R-:W-:Y:S01]  /*bb60*/  FFMA.FTZ R26, R51, R20, -R26 ;  /* 0x00000014331a7223 */ /* 0x000fe2000001081a */
[----:B----4-:R-:W-:-:S04]  /*bb70*/  F2FP.F16.F32.PACK_AB R152, R67, R36 ;  /* 0x000000244398723e */ /* 0x010fc800000000ff */
[----:B------:R-:W1:Y:S08]  /*bb80*/  MUFU.EX2 R25, R25 ;  /* 0x0000001900197308 */ /* 0x000e700000000800 */
[----:B------:R3:W4:Y:S01]  /*bb90*/  MUFU.EX2 R30, R27 ;  /* 0x0000001b001e7308 */ /* 0x0007220000000800 */
[----:B0-----:R-:W-:Y:S01]  /*bba0*/  FADD.FTZ R48, R3, R24 ;  /* 0x0000001803307221 */ /* 0x001fe20000010000 */
[----:B------:R-:W-:-:S06]  /*bbb0*/  F2FP.F16.F32.PACK_AB R165, R24, R3 ;  /* 0x0000000318a5723e */ /* 0x000fcc00000000ff */
[----:B------:R-:W0:Y:S01]  /*bbc0*/  MUFU.EX2 R29, R29 ;  /* 0x0000001d001d7308 */ /* 0x000e220000000800 */
[----:B---3--:R-:W-:Y:S01]  /*bbd0*/  FADD.FTZ R27, R164, R55 ;  /* 0x00000037a41b7221 */ /* 0x008fe20000010000 */
[----:B------:R-:W-:-:S03]  /*bbe0*/  F2FP.F16.F32.PACK_AB R164, R55, R164 ;  /* 0x000000a437a4723e */ /* 0x000fc600000000ff */
[----:B------:R-:W-:Y:S01]  /*bbf0*/  FADD.FTZ R50, R166, R27 ;  /* 0x0000001ba6327221 */ /* 0x000fe20000010000 */
[----:B-1----:R-:W-:Y:S01]  /*bc00*/  FADD.FTZ R27, R25, R48 ;  /* 0x00000030191b7221 */ /* 0x002fe20000010000 */
[----:B------:R-:W-:Y:S01]  /*bc10*/  F2FP.F16.F32.PACK_AB R166, R57, R166 ;  /* 0x000000a639a6723e */ /* 0x000fe200000000ff */
[----:B------:R1:W3:Y:S01]  /*bc20*/  MUFU.EX2 R40, R31 ;  /* 0x0000001f00287308 */ /* 0x0002e20000000800 */
[----:B----4-:R-:W-:-:S05]  /*bc30*/  F2FP.F16.F32.PACK_AB R167, R30, R25 ;  /* 0x000000191ea7723e */ /* 0x010fca00000000ff */
[----:B------:R4:W-:Y:S02]  /*bc40*/  STSM.16.M88.4 [R195+0x26800], R164 ;  /* 0x026800a4c3007844 */ /* 0x0009e40000000200 */
[----:B------:R-:W5:Y:S01]  /*bc50*/  MUFU.EX2 R33, R33 ;  /* 0x0000002100217308 */ /* 0x000f620000000800 */
[----:B-1----:R-:W-:Y:S01]  /*bc60*/  FADD.FTZ R31, R57, R50 ;  /* 0x00000032391f7221 */ /* 0x002fe20000010000 */
[----:B------:R-:W-:-:S03]  /*bc70*/  FADD.FTZ R50, R30, R27 ;  /* 0x0000001b1e327221 */ /* 0x000fc60000010000 */
[----:B------:R-:W-:Y:S01]  /*bc80*/  FADD.FTZ R52, R32, R31 ;  /* 0x0000001f20347221 */ /* 0x000fe20000010000 */
[----:B0-----:R-:W-:Y:S02]  /*bc90*/  FADD.FTZ R27, R29, R50 ;  /* 0x000000321d1b7221 */ /* 0x001fe40000010000 */
[----:B------:R-:W0:Y:S01]  /*bca0*/  MUFU.EX2 R42, R35 ;  /* 0x00000023002a7308 */ /* 0x000e220000000800 */
[----:B------:R-:W-:Y:S01]  /*bcb0*/  FADD.FTZ R31, R59, R52 ;  /* 0x000000343b1f7221 */ /* 0x000fe20000010000 */
[C---:B---3--:R-:W-:Y:S01]  /*bcc0*/  FADD.FTZ R50, R40.reuse, R27 ;  /* 0x0000001b28327221 */ /* 0x048fe20000010000 */
[----:B------:R-:W-:Y:S02]  /*bcd0*/  F2FP.F16.F32.PACK_AB R161, R40, R29 ;  /* 0x0000001d28a1723e */ /* 0x000fe400000000ff */
[----:B------:R-:W-:-:S03]  /*bce0*/  FADD.FTZ R52, R34, R31 ;  /* 0x0000001f22347221 */ /* 0x000fc60000010000 */
[----:B------:R-:W1:Y:S01]  /*bcf0*/  MUFU.EX2 R37, R37 ;  /* 0x0000002500257308 */ /* 0x000e620000000800 */
[----:B-----5:R-:W-:Y:S01]  /*bd00*/  FADD.FTZ R27, R33, R50 ;  /* 0x00000032211b7221 */ /* 0x020fe20000010000 */
[----:B------:R-:W-:-:S04]  /*bd10*/  FADD.FTZ R31, R61, R52 ;  /* 0x000000343d1f7221 */ /* 0x000fc80000010000 */
[----:B------:R-:W-:Y:S02]  /*bd20*/  FADD.FTZ R50, R38, R31 ;  /* 0x0000001f26327221 */ /* 0x000fe40000010000 */
[----:B------:R-:W3:Y:S01]  /*bd30*/  MUFU.EX2 R44, R39 ;  /* 0x00000027002c7308 */ /* 0x000ee20000000800 */
[C---:B0-----:R-:W-:Y:S01]  /*bd40*/  FADD.FTZ R32, R42.reuse, R27 ;  /* 0x0000001b2a207221 */ /* 0x041fe20000010000 */
[----:B------:R-:W-:Y:S01]  /*bd50*/  FADD.FTZ R27, R63, R50 ;  /* 0x000000323f1b7221 */ /* 0x000fe20000010000 */
[----:B------:R-:W-:-:S03]  /*bd60*/  F2FP.F16.F32.PACK_AB R163, R42, R33 ;  /* 0x000000212aa3723e */ /* 0x000fc600000000ff */
[----:B------:R-:W-:Y:S02]  /*bd70*/  FADD.FTZ R30, R28, R27 ;  /* 0x0000001b1c1e7221 */ /* 0x000fe40000010000 */
[----:B------:R-:W0:Y:S01]  /*bd80*/  MUFU.EX2 R41, R41 ;  /* 0x0000002900297308 */ /* 0x000e220000000800 */
[----:B-1----:R-:W-:Y:S01]  /*bd90*/  FADD.FTZ R3, R37, R32 ;  /* 0x0000002025037221 */ /* 0x002fe20000010000 */
[----:B------:R-:W-:Y:S01]  /*bda0*/  FADD.FTZ R65, R65, R30 ;  /* 0x0000001e41417221 */ /* 0x000fe20000010000 */
[----:B------:R4:W-:Y:S03]  /*bdb0*/  STSM.16.M88.4 [R198], R160 ;  /* 0x000000a0c6007844 */ /* 0x0009e60000000200 */
[----:B------:R-:W-:Y:S02]  /*bdc0*/  FADD.FTZ R36, R36, R65 ;  /* 0x0000004124247221 */ /* 0x000fe40000010000 */
[----:B------:R-:W1:Y:S01]  /*bdd0*/  MUFU.EX2 R46, R43 ;  /* 0x0000002b002e7308 */ /* 0x000e620000000800 */
[C---:B---3--:R-:W-:Y:S01]  /*bde0*/  FADD.FTZ R24, R44.reuse, R3 ;  /* 0x000000032c187221 */ /* 0x048fe20000010000 */
[----:B------:R-:W-:Y:S01]  /*bdf0*/  F2FP.F16.F32.PACK_AB R157, R44, R37 ;  /* 0x000000252c9d723e */ /* 0x000fe200000000ff */
[----:B------:R-:W-:-:S05]  /*be00*/  FADD.FTZ R67, R67, R36 ;  /* 0x0000002443437221 */ /* 0x000fca0000010000 */
[----:B------:R-:W-:Y:S01]  /*be10*/  MUFU.EX2 R45, R45 ;  /* 0x0000002d002d7308 */ /* 0x000fe20000000800 */
[----:B0-----:R-:W-:-:S07]  /*be20*/  FADD.FTZ R3, R41, R24 ;  /* 0x0000001829037221 */ /* 0x001fce0000010000 */
[----:B------:R-:W0:Y:S01]  /*be30*/  MUFU.EX2 R48, R47 ;  /* 0x0000002f00307308 */ /* 0x000e220000000800 */
[C---:B-1----:R-:W-:Y:S01]  /*be40*/  F2FP.F16.F32.PACK_AB R159, R46.reuse, R41 ;  /* 0x000000292e9f723e */ /* 0x042fe200000000ff */
[----:B------:R-:W-:-:S04]  /*be50*/  FADD.FTZ R46, R46, R3 ;  /* 0x000000032e2e7221 */ /* 0x000fc80000010000 */
[----:B------:R4:W-:Y:S02]  /*be60*/  STSM.16.M88.4 [R196], R156 ;  /* 0x0000009cc4007844 */ /* 0x0009e40000000200 */
[----:B------:R-:W1:Y:S08]  /*be70*/  MUFU.EX2 R53, R53 ;  /* 0x0000003500357308 */ /* 0x000e700000000800 */
[----:B------:R-:W3:Y:S01]  /*be80*/  MUFU.EX2 R49, R49 ;  /* 0x0000003100317308 */ /* 0x000ee20000000800 */
[----:B0-----:R-:W-:Y:S01]  /*be90*/  F2FP.F16.F32.PACK_AB R153, R48, R45 ;  /* 0x0000002d3099723e */ /* 0x001fe200000000ff */
[----:B------:R-:W-:-:S04]  /*bea0*/  FADD.FTZ R45, R45, R46 ;  /* 0x0000002e2d2d7221 */ /* 0x000fc80000010000 */
[----:B------:R-:W-:Y:S02]  /*beb0*/  FADD.FTZ R48, R48, R45 ;  /* 0x0000002d30307221 */ /* 0x000fe40000010000 */
[----:B------:R-:W0:Y:S01]  /*bec0*/  MUFU.EX2 R26, R26 ;  /* 0x0000001a001a7308 */ /* 0x000e220000000800 */
[----:B-1----:R-:W-:Y:S01]  /*bed0*/  F2FP.F16.F32.PACK_AB R154, R53, R0 ;  /* 0x00000000359a723e */ /* 0x002fe200000000ff */
[----:B------:R-:W-:-:S04]  /*bee0*/  FADD.FTZ R0, R0, R67 ;  /* 0x0000004300007221 */ /* 0x000fc80000010000 */
[----:B------:R-:W-:Y:S01]  /*bef0*/  FADD.FTZ R0, R53, R0 ;  /* 0x0000000035007221 */ /* 0x000fe20000010000 */
[----:B---3--:R-:W-:Y:S01]  /*bf00*/  FADD.FTZ R3, R49, R48 ;  /* 0x0000003031037221 */ /* 0x008fe20000010000 */
[----:B0-----:R-:W-:-:S03]  /*bf10*/  F2FP.F16.F32.PACK_AB R155, R26, R49 ;  /* 0x000000311a9b723e */ /* 0x001fc600000000ff */
[----:B------:R-:W-:Y:S02]  /*bf20*/  FADD.FTZ R3, R26, R3 ;  /* 0x000000031a037221 */ /* 0x000fe40000010000 */
[----:B------:R4:W-:Y:S01]  /*bf30*/  STSM.16.M88.4 [R197], R152 ;  /* 0x00000098c5007844 */ /* 0x0009e20000000200 */
[----:B------:R-:W-:Y:S05]  /*bf40*/  @!P0 BRA `(.L_x_6015) ;  /* 0x0000000000048947 */ /* 0x000fea0003800000 */
[----:B------:R-:W-:Y:S01]  /*bf50*/  BPT.TRAP 0x1 ;  /* 0x000000040000795c */ /* 0x000fe20000300000 */
.L_x_6015:
[----:B------:R0:W1:Y:S01]  /*bf60*/  SYNCS.PHASECHK.TRANS64.TRYWAIT P3, [R12+URZ+0x28c50], R21 ;  /* 0x028c50150c0075a7 */ /* 0x000062000806017f */
[----:B------:R-:W-:Y:S05]  /*bf70*/  @!P0 BRA `(.L_x_6016) ;  /* 0x0000000000048947 */ /* 0x000fea0003800000 */
[----:B------:R-:W-:Y:S01]  /*bf80*/  BPT.TRAP 0x1 ;  /* 0x000000040000795c */ /* 0x000fe20000300000 */
.L_x_6016:
[----:B------:R-:W-:Y:S01]  /*bf90*/  ULDC UR40, c[0x0][0x9e4] ;  /* 0x0002790000287ab9 */ /* 0x000fe20000000800 */
[----:B------:R-:W-:Y:S01]  /*bfa0*/  ULDC UR44, c[0x0][0x9d8] ;  /* 0x00027600002c7ab9 */ /* 0x000fe20000000800 */
[----:B------:R-:W-:Y:S01]  /*bfb0*/  ULDC UR39, c[0x0][0x988] ;  /* 0x0002620000277ab9 */ /* 0x000fe20000000800 */
[----:B------:R-:W-:Y:S01]  /*bfc0*/  ULDC UR41, c[0x0][0x9e0] ;  /* 0x0002780000297ab9 */ /* 0x000fe20000000800 */
[----:B------:R-:W-:Y:S01]  /*bfd0*/  BSSY B0, `(.L_x_6017) ;  /* 0x0000006000007945 */ /* 0x000fe20003800000 */
[----:B------:R-:W-:Y:S02]  /*bfe0*/  IMAD R170, R18, 0x1000, R190 ;  /* 0x0000100012aa7824 */ /* 0x000fe400078e02be */
[----:B------:R-:W-:Y:S01]  /*bff0*/  IMAD.MOV.U32 R171, RZ, RZ, 0x40000040 ;  /* 0x40000040ffab7424 */ /* 0x000fe200078e00ff */
[----:B-1----:R-:W-:Y:S06]  /*c000*/  @P3 BRA `(.L_x_6018) ;  /* 0x0000000000083947 */ /* 0x002fec0003800000 */
[----:B------:R-:W1:Y:S02]  /*c010*/  SYNCS.PHASECHK.TRANS64.TRYWAIT P3, [R12+URZ+0x28c50], R21 ;  /* 0x028c50150c0075a7 */ /* 0x000e64000806017f */
[----:B-1----:R-:W-:Y:S05]  /*c020*/  @!P3 BRA `(.L_x_6019) ;  /* 0x0000014c0084b947 */ /* 0x002fea0003800000 */
.L_x_6018:
[----:B------:R-:W-:Y:S05]  /*c030*/  BSYNC B0 ;  /* 0x0000000000007941 */ /* 0x000fea0003800000 */
.L_x_6017:
[----:B------:R-:W-:Y:S01]  /*c040*/  R2UR UR6, R170 ;  /* 0x00000000aa0672ca */ /* 0x000fe200000e0000 */
[----:B------:R-:W-:Y:S01]  /*c050*/  WARPGROUP.ARRIVE ;  /* 0x00000000000079c5 */ /* 0x000fe20000000000 */
[----:B------:R-:W-:Y:S01]  /*c060*/  R2UR UR7, R171 ;  /* 0x00000000ab0772ca */ /* 0x000fe200000e0000 */
[----:B------:R-:W-:Y:S01]  /*c070*/  IMAD.MOV.U32 R171, RZ, RZ, 0x40000040 ;  /* 0x40000040ffab7424 */ /* 0x000fe200078e00ff */
[----:B012---:R-:W0:Y:S01]  /*c080*/  @P2 LDC R21, c[0x0][0x44c] ;  /* 0x00011300ff152b82 */ /* 0x007e220000000800 */
[----:B------:R-:W-:Y:S01]  /*c090*/  UISETP.NE.AND UP0, UPT, UR48, URZ, UPT ;  /* 0x0000003f3000728c */ /* 0x000fe2000bf05270 */
[----:B------:R-:W-:-:S05]  /*c0a0*/  @!P1 VIADD R12, R12, 0x28c60 ;  /* 0x00028c600c0c9836 */ /* 0x000fca0000000000 */
[----:B------:R-:W-:Y:S02]  /*c0b0*/  @!P1 PRMT R12, RZ, 0x654, R12 ;  /* 0x00000654ff0c9816 */ /* 0x000fe4000000000c */
[----:B------:R-:W-:Y:S02]  /*c0c0*/  PLOP3.LUT P3, PT, PT, PT, UP0, 0x40, 0x0 ;  /* 0x000000000000781c */ /* 0x000fe40003f6e808 */
[----:B------:R-:W-:Y:S01]  /*c0d0*/  HGMMA.64x256x16.F32 R24, R164, gdesc[UR4].tnspB, RZ, !UPT, gsb0 ;  /* 0x43e00004a4187df0 */ /* 0x000fe2000c0008ff */
[----:B0-----:R-:W-:Y:S02]  /*c0e0*/  @P2 IMAD.HI.U32 R21, R192, R21, RZ ;  /* 0x00000015c0152227 */ /* 0x001fe400078e00ff */
[----:B------:R-:W-:Y:S02]  /*c0f0*/  WARPGROUP.DEPBAR.LE gsb0, 0x0 ;  /* 0x00008000000079c5 */ /* 0x000fe40000010000 */
[----:B----4-:R-:W-:Y:S01]  /*c100*/  VIADD R164, R170, 0x80 ;  /* 0x00000080aaa47836 */ /* 0x010fe20000000000 */
[----:B------:R-:W-:Y:S01]  /*c110*/  WARPGROUP.ARRIVE ;  /* 0x00000000000079c5 */ /* 0x000fe20000000000 */
[----:B------:R-:W-:-:S03]  /*c120*/  IMAD.MOV.U32 R165, RZ, RZ, 0x40000040 ;  /* 0x40000040ffa57424 */ /* 0x000fc600078e00ff */
[----:B------:R-:W-:Y:S02]  /*c130*/  R2UR UR6, R164 ;  /* 0x00000000a40672ca */ /* 0x000fe400000e0000 */
[----:B------:R-:W-:-:S15]  /*c140*/  R2UR UR7, R165 ;  /* 0x00000000a50772ca */ /* 0x000fde00000e0000 */
[----:B------:R-:W-:-:S01]  /*c150*/  NOP ;  /* 0x0000000000007918 */ /* 0x000fc20000000000 */
[----:B------:R-:W-:Y:S03]  /*c160*/  HGMMA.64x256x16.F32 R24, R160, gdesc[UR4].tnspB, R24, gsb0 ;  /* 0x43e00004a0187df0 */ /* 0x000fe60008000818 */
[----:B------:R-:W-:Y:S02]  /*c170*/  WARPGROUP.DEPBAR.LE gsb0, 0x0 ;  /* 0x00008000000079c5 */ /* 0x000fe40000010000 */
[C---:B------:R-:W-:Y:S01]  /*c180*/  VIADD R160, R170.reuse, 0x100 ;  /* 0x00000100aaa07836 */ /* 0x040fe20000000000 */
[----:B------:R-:W-:Y:S01]  /*c190*/  WARPGROUP.ARRIVE ;  /* 0x00000000000079c5 */ /* 0x000fe20000000000 */
[----:B------:R-:W-:Y:S02]  /*c1a0*/  IMAD.MOV.U32 R161, RZ, RZ, 0x40000040 ;  /* 0x40000040ffa17424 */ /* 0x000fe400078e00ff */
[----:B------:R-:W-:Y:S01]  /*c1b0*/  VIADD R170, R170, 0x180 ;  /* 0x00000180aaaa7836 */ /* 0x000fe20000000000 */
[----:B------:R-:W-:-:S02]  /*c1c0*/  R2UR UR6, R160 ;  /* 0x00000000a00672ca */ /* 0x000fc400000e0000 */
[----:B------:R-:W-:-:S15]  /*c1d0*/  R2UR UR7, R161 ;  /* 0x00000000a10772ca */ /* 0x000fde00000e0000 */
[----:B------:R-:W-:-:S01]  /*c1e0*/  NOP ;  /* 0x0000000000007918 */ /* 0x000fc20000000000 */
        /* <DEDUP_REMOVED lines=13> */
[----:B0-----:R-:W0:Y:S01]  /*c2c0*/  FENCE.VIEW.ASYNC.S ;  /* 0x00000000000073c6 */ /* 0x001e220000000000 */
[----:B------:R-:W1:Y:S01]  /*c2d0*/  @P2 LDC R152, c[0x0][0x450] ;  /* 0x00011400ff982b82 */ /* 0x000e620000000800 */
[----:B0-----:R-:W-:-:S07]  /*c2e0*/  NOP ;  /* 0x0000000000007918 */ /* 0x001fce0000000000 */
[----:B------:R-:W-:Y:S06]  /*c2f0*/  BAR.ARV 0xe, 0x100 ;  /* 0x0384000000007b1d */ /* 0x000fec0000002000 */
[----:B------:R0:W-:Y:S02]  /*c300*/  @!P1 SYNCS.ARRIVE.TRANS64.RED.A1T0 RZ, [R12+URZ], RZ ;  /* 0x000000ff0cff99a7 */ /* 0x0001e4000810043f */
[----:B0-----:R-:W-:Y:S01]  /*c310*/  IMAD.MOV.U32 R12, RZ, RZ, R192 ;  /* 0x000000ffff0c7224 */ /* 0x001fe200078e00c0 */
[----:B-1----:R-:W-:-:S04]  /*c320*/  @P2 SHF.R.U32.HI R12, RZ, R152, R21 ;  /* 0x00000098ff0c2219 */ /* 0x002fc80000011615 */
[----:B------:R-:W-:Y:S01]  /*c330*/  IADD3 R153, R12, R23, -R22 ;  /* 0x000000170c997210 */ /* 0x000fe20007ffe816 */
[----:B------:R-:W-:-:S04]  /*c340*/  VIADD R12, R168, 0xfffffffe ;  /* 0xfffffffea80c7836 */ /* 0x000fc80000000000 */
[----:B------:R-:W-:Y:S01]  /*c350*/  VIADD R21, R153, UR46 ;  /* 0x0000002e99157c36 */ /* 0x000fe20008000000 */
[----:B------:R-:W-:Y:S06]  /*c360*/  @P3 BRA `(.L_x_6020) ;  /* 0x0000000000543947 */ /* 0x000fec0003800000 */
[C---:B------:R-:W-:Y:S01]  /*c370*/  ISETP.GT.AND P3, PT, R153.reuse, RZ, PT ;  /* 0x000000ff9900720c */ /* 0x040fe20003f64270 */
[----:B------:R-:W-:Y:S01]  /*c380*/  BSSY B0, `(.L_x_6021) ;  /* 0x0000010000007945 */ /* 0x000fe20003800000 */
[----:B------:R-:W-:-:S11]  /*c390*/  VIADD R152, R153, 0xffffffff ;  /* 0xffffffff99987836 */ /* 0x000fd60000000000 */
[----:B------:R-:W-:Y:S05]  /*c3a0*/  @P3 BRA `(.L_x_6022) ;  /* 0x0000000000203947 */ /* 0x000fea0003800000 */
[----:B------:R-:W-:Y:S01]  /*c3b0*/  UISETP.NE.AND UP0, UPT, UR47, 0x1, UPT ;  /* 0x000000012f00788c */ /* 0x000fe2000bf05270 */
[----:B------:R-:W-:-:S05]  /*c3c0*/  IMAD.MOV R152, RZ, RZ, -R153 ;  /* 0x000000ffff987224 */ /* 0x000fca00078e0a99 */
[----:B------:R-:W-:-:S05]  /*c3d0*/  PLOP3.LUT P3, PT, PT, PT, UP0, 0x80, 0x0 ;  /* 0x000000000000781c */ /* 0x000fca0003f6f008 */
[----:B------:R-:W-:-:S08]  /*c3e0*/  @UP0 ULDC.64 UR4, c[0x0][0x9e8] ;  /* 0x00027a0000040ab9 */ /* 0x000fd00000000a00 */
[----:B------:R-:W-:-:S05]  /*c3f0*/  @P3 IMAD.HI.U32 R153, R152, UR4, RZ ;  /* 0x0000000498993c27 */ /* 0x000fca000f8e00ff */
[----:B------:R-:W-:-:S04]  /*c400*/  @P3 SHF.R.U32.HI R152, RZ, UR5, R153 ;  /* 0x00000005ff983c19 */ /* 0x000fc80008011699 */
[----:B------:R-:W-:Y:S01]  /*c410*/  LOP3.LUT R152, RZ, R152, RZ, 0x33, !PT ;  /* 0x00000098ff987212 */ /* 0x000fe200078e33ff */
[----:B------:R-:W-:Y:S06]  /*c420*/  BRA `(.L_x_6023) ;  /* 0x0000000000147947 */ /* 0x000fec0003800000 */
.L_x_6022:
[----:B------:R-:W-:-:S06]  /*c430*/  UISETP.NE.AND UP0, UPT, UR47, 0x1, UPT ;  /* 0x000000012f00788c */ /* 0x000fcc000bf05270 */
[----:B------:R-:W-:-:S05]  /*c440*/  PLOP3.LUT P3, PT, PT, PT, UP0, 0x80, 0x0 ;  /* 0x000000000000781c */ /* 0x000fca0003f6f008 */
[----:B------:R-:W-:-:S08]  /*c450*/  @UP0 ULDC.64 UR4, c[0x0][0x9e8] ;  /* 0x00027a0000040ab9 */ /* 0x000fd00000000a00 */
[----:B------:R-:W-:-:S05]  /*c460*/  @P3 IMAD.HI.U32 R153, R152, UR4, RZ ;  /* 0x0000000498993c27 */ /* 0x000fca000f8e00ff */
[----:B------:R-:W-:-:S07]  /*c470*/  @P3 SHF.R.U32.HI R152, RZ, UR5, R153 ;  /* 0x00000005ff983c19 */ /* 0x000fce0008011699 */
.L_x_6023:
[----:B------:R-:W-:Y:S05]  /*c480*/  BSYNC B0 ;  /* 0x0000000000007941 */ /* 0x000fea0003800000 */
.L_x_6021:
[----:B------:R-:W-:-:S04]  /*c490*/  IMAD.U32 R153, RZ, RZ, UR47 ;  /* 0x0000002fff997e24 */ /* 0x000fc8000f8e00ff */
[----:B------:R-:W-:-:S05]  /*c4a0*/  IMAD R152, R152, R153, UR47 ;  /* 0x0000002f98987e24 */ /* 0x000fca000f8e0299 */
[----:B------:R-:W-:-:S07]  /*c4b0*/  VIMNMX R21, R21, R152, PT ;  /* 0x0000009815157248 */ /* 0x000fce0003fe0100 */
.L_x_6020:
[----:B------:R-:W-:Y:S01]  /*c4c0*/  SHF.R.S32.HI R152, RZ, 0x1f, R21 ;  /* 0x0000001fff987819 */ /* 0x000fe20000011415 */
[----:B------:R-:W-:Y:S03]  /*c4d0*/  BSSY B1, `(.L_x_6024) ;  /* 0x0000291000017945 */ /* 0x000fe60003800000 */
[----:B------:R-:W-:-:S04]  /*c4e0*/  LEA.HI R152, R152, R21, RZ, 0x6 ;  /* 0x0000001598987211 */ /* 0x000fc800078f30ff */
[----:B------:R-:W-:-:S04]  /*c4f0*/  SHF.R.S32.HI R213, RZ, 0x6, R152 ;  /* 0x00000006ffd57819 */ /* 0x000fc80000011498 */
[----:B------:R-:W-:-:S04]  /*c500*/  VIMNMX R213, R202, R213, !PT ;  /* 0x000000d5cad57248 */ /* 0x000fc80007fe0100 */
[----:B------:R-:W-:-:S13]  /*c510*/  ISETP.GE.AND P3, PT, R12, R213, PT ;  /* 0x000000d50c00720c */ /* 0x000fda0003f66270 */
[----:B------:R-:W-:Y:S05]  /*c520*/  @!P3 BRA `(.L_x_6025) ;  /* 0x00000028002cb947 */ /* 0x000fea0003800000 */
[----:B------:R-:W-:Y:S01]  /*c530*/  BSSY B0, `(.L_x_6026) ;  /* 0x0000287000007945 */ /* 0x000fe20003800000 */
.L_x_6045:
[----:B------:R-:W-:-:S05]  /*c540*/  VIADD R214, R18, 0x1 ;  /* 0x0000000112d67836 */ /* 0x000fca0000000000 */
[----:B------:R-:W-:-:S04]  /*c550*/  ISETP.NE.AND P3, PT, R214, 0x2, PT ;  /* 0x00000002d600780c */ /* 0x000fc80003f65270 */
[----:B------:R-:W-:Y:S02]  /*c560*/  SEL R20, RZ, 0x1, P3 ;  /* 0x00000001ff147807 */ /* 0x000fe40001800000 */
[----:B------:R-:W-:Y:S02]  /*c570*/  SEL R214, R214, RZ, P3 ;  /* 0x000000ffd6d67207 */ /* 0x000fe40001800000 */
[----:B------:R-:W-:Y:S01]  /*c580*/  LOP3.LUT R19, R19, R20, RZ, 0x3c, !PT ;  /* 0x0000001413137212 */ /* 0x000fe200078e3cff */
[----:B0-----:R-:W-:Y:S06]  /*c590*/  @!P0 BRA `(.L_x_6027) ;  /* 0x0000000000048947 */ /* 0x001fec0003800000 */
[----:B------:R-:W-:Y:S01]  /*c5a0*/  BPT.TRAP 0x1 ;  /* 0x000000040000795c */ /* 0x000fe20000300000 */
.L_x_6027:
[----:B------:R-:W-:Y:S01]  /*c5b0*/  IMAD R215, R214, 0x8, R2 ;  /* 0x00000008d6d77824 */ /* 0x000fe200078e0202 */
[----:B------:R-:W-:-:S04]  /*c5c0*/  SHF.L.U32 R216, R19, 0x1f, RZ ;  /* 0x0000001f13d87819 */ /* 0x000fc800000006ff */
[----:B------:R0:W1:Y:S01]  /*c5d0*/  SYNCS.PHASECHK.TRANS64.TRYWAIT P3, [R215+URZ+0x28c30], R216 ;  /* 0x028c30d8d70075a7 */ /* 0x000062000806017f */
[----:B------:R-:W-:Y:S05]  /*c5e0*/  @!P0 BRA `(.L_x_6028) ;  /* 0x0000000000048947 */ /* 0x000fea0003800000 */
[----:B------:R-:W-:Y:S01]  /*c5f0*/  BPT.TRAP 0x1 ;  /* 0x000000040000795c */ /* 0x000fe20000300000 */
.L_x_6028:
[----:B------:R-:W-:Y:S01]  /*c600*/  BSSY B2, `(.L_x_6029) ;  /* 0x0000006000027945 */ /* 0x000fe20003800000 */
[----:B------:R-:W-:Y:S02]  /*c610*/  IMAD R20, R214, 0x200, R13 ;  /* 0x00000200d6147824 */ /* 0x000fe400078e020d */
[----:B------:R-:W-:Y:S01]  /*c620*/  IMAD.MOV.U32 R21, RZ, RZ, 0x40000040 ;  /* 0x40000040ff157424 */ /* 0x000fe200078e00ff */
[----:B-1----:R-:W-:Y:S06]  /*c630*/  @P3 BRA `(.L_x_6030) ;  /* 0x0000000000083947 */ /* 0x002fec0003800000 */
[----:B------:R-:W1:Y:S02]  /*c640*/  SYNCS.PHASECHK.TRANS64.TRYWAIT P3, [R215+URZ+0x28c30], R216 ;  /* 0x028c30d8d70075a7 */ /* 0x000e64000806017f */
[----:B-1----:R-:W-:Y:S05]  /*c650*/  @!P3 BRA `(.L_x_6031) ;  /* 0x00000148000cb947 */ /* 0x002fea0003800000 */
.L_x_6030:
[----:B------:R-:W-:Y:S05]  /*c660*/  BSYNC B2 ;  /* 0x0000000000027941 */ /* 0x000fea0003800000 */
.L_x_6029:
[C---:B------:R-:W-:Y:S01]  /*c670*/  R2UR UR6, R20.reuse ;  /* 0x00000000140672ca */ /* 0x040fe200000e0000 */
[----:B------:R-:W-:Y:S01]  /*c680*/  WARPGROUP.ARRIVE ;  /* 0x00000000000079c5 */ /* 0x000fe20000000000 */
[----:B------:R-:W-:Y:S01]  /*c690*/  R2UR UR7, R21 ;  /* 0x00000000150772ca */ /* 0x000fe200000e0000 */
[----:B------:R-:W-:Y:S01]  /*c6a0*/  VIADD R206, R20, 0x2 ;  /* 0x0000000214ce7836 */ /* 0x000fe20000000000 */
[----:B------:R-:W-:Y:S01]  /*c6b0*/  R2UR UR4, R4 ;  /* 0x00000000040472ca */ /* 0x000fe200000e0000 */
[----:B------:R-:W-:Y:S01]  /*c6c0*/  IMAD.MOV.U32 R207, RZ, RZ, 0x40000040 ;  /* 0x40000040ffcf7424 */ /* 0x000fe200078e00ff */
[----:B------:R-:W-:Y:S01]  /*c6d0*/  R2UR UR5, R5 ;  /* 0x00000000050572ca */ /* 0x000fe200000e0000 */
[----:B------:R-:W-:Y:S01]  /*c6e0*/  IMAD.MOV.U32 R21, RZ, RZ, 0x40000040 ;  /* 0x40000040ff157424 */ /* 0x000fe200078e00ff */
[----:B------:R-:W-:-:S06]  /*c6f0*/  UISETP.NE.AND UP0, UPT, UR48, URZ, UPT ;  /* 0x0000003f3000728c */ /* 0x000fcc000bf05270 */
[----:B------:R-:W-:-:S05]  /*c700*/  PLOP3.LUT P3, PT, PT, PT, UP0, 0x40, 0x0 ;  /* 0x000000000000781c */ /* 0x000fca0003f6e808 */
[----:B------:R-:W-:Y:S01]  /*c710*/  HGMMA.64x64x16.F32 R152, gdesc[UR4], RZ, !UPT, gsb0 ;  /* 0x00e00000049879f0 */ /* 0x000fe2000c0008ff */
[----:B------:R-:W-:Y:S01]  /*c720*/  R2UR UR6, R206 ;  /* 0x00000000ce0672ca */ /* 0x000fe200000e0000 */
[----:B------:R-:W-:Y:S01]  /*c730*/  VIADD R206, R20, 0x4 ;  /* 0x0000000414ce7836 */ /* 0x000fe20000000000 */
[----:B------:R-:W-:Y:S01]  /*c740*/  R2UR UR7, R207 ;  /* 0x00000000cf0772ca */ /* 0x000fe200000e0000 */
[----:B------:R-:W-:Y:S01]  /*c750*/  IMAD.MOV.U32 R207, RZ, RZ, 0x40000040 ;  /* 0x40000040ffcf7424 */ /* 0x000fe200078e00ff */
[----:B------:R-:W-:Y:S02]  /*c760*/  R2UR UR4, R10 ;  /* 0x000000000a0472ca */ /* 0x000fe400000e0000 */
[----:B------:R-:W-:Y:S02]  /*c770*/  R2UR UR5, R11 ;  /* 0x000000000b0572ca */ /* 0x000fe400000e0000 */
[----:B------:R-:W-:Y:S01]  /*c780*/  IADD3 R20, R20, 0x6, RZ ;  /* 0x0000000614147810 */ /* 0x000fe20007ffe0ff */
[----:B------:R-:W-:-:S02]  /*c790*/  WARPGROUP.DEPBAR.LE gsb0, 0x0 ;  /* 0x00008000000079c5 */ /* 0x000fc40000010000 */
[----:B------:R-:W-:-:S08]  /*c7a0*/  WARPGROUP.ARRIVE ;  /* 0x00000000000079c5 */ /* 0x000fd00000000000 */
[----:B------:R-:W-:Y:S01]  /*c7b0*/  HGMMA.64x64x16.F32 R152, gdesc[UR4], R152, gsb0 ;  /* 0x00e00000049879f0 */ /* 0x000fe20008000898 */
[----:B------:R-:W-:Y:S01]  /*c7c0*/  R2UR UR6, R206 ;  /* 0x00000000ce0672ca */ /* 0x000fe200000e0000 */
[----:B------:R-:W-:Y:S01]  /*c7d0*/  IMAD.IADD R206, R201, 0x1, R192 ;  /* 0x00000001c9ce7824 */ /* 0x000fe200078e02c0 */
[----:B------:R-:W-:Y:S02]  /*c7e0*/  R2UR UR7, R207 ;  /* 0x00000000cf0772ca */ /* 0x000fe400000e0000 */
[----:B------:R-:W-:Y:S02]  /*c7f0*/  R2UR UR4, R8 ;  /* 0x00000000080472ca */ /* 0x000fe400000e0000 */
[----:B------:R-:W-:Y:S01]  /*c800*/  R2UR UR5, R9 ;  /* 0x00000000090572ca */ /* 0x000fe200000e0000 */
[----:B------:R-:W-:Y:S02]  /*c810*/  WARPGROUP.DEPBAR.LE gsb0, 0x0 ;  /* 0x00008000000079c5 */ /* 0x000fe40000010000 */
[----:B------:R-:W-:-:S10]  /*c820*/  WARPGROUP.ARRIVE ;  /* 0x00000000000079c5 */ /* 0x000fd40000000000 */
[----:B------:R-:W-:Y:S01]  /*c830*/  HGMMA.64x64x16.F32 R152, gdesc[UR4], R152, gsb0 ;  /* 0x00e00000049879f0 */ /* 0x000fe20008000898 */
[----:B------:R-:W-:Y:S02]  /*c840*/  R2UR UR6, R20 ;  /* 0x00000000140672ca */ /* 0x000fe400000e0000 */
[----:B------:R-:W-:Y:S01]  /*c850*/  R2UR UR7, R21 ;  /* 0x00000000150772ca */ /* 0x000fe200000e0000 */
[----:B------:R-:W2:Y:S01]  /*c860*/  @P2 LDC R20, c[0x0][0x450] ;  /* 0x00011400ff142b82 */ /* 0x000ea20000000800 */
[----:B------:R-:W-:Y:S02]  /*c870*/  R2UR UR4, R6 ;  /* 0x00000000060472ca */ /* 0x000fe400000e0000 */
[----:B------:R-:W-:-:S05]  /*c880*/  R2UR UR5, R7 ;  /* 0x00000000070572ca */ /* 0x000fca00000e0000 */
[----:B------:R-:W3:Y:S02]  /*c890*/  @P2 LDC R21, c[0x0][0x44c] ;  /* 0x00011300ff152b82 */ /* 0x000ee40000000800 */
[----:B---3--:R-:W-:-:S05]  /*c8a0*/  @P2 IMAD.HI.U32 R21, R206, R21, RZ ;  /* 0x00000015ce152227 */ /* 0x008fca00078e00ff */
[----:B--2---:R-:W-:Y:S01]  /*c8b0*/  @P2 SHF.R.U32.HI R206, RZ, R20, R21 ;  /* 0x00000014ffce2219 */ /* 0x004fe20000011615 */
[----:B------:R-:W-:-:S04]  /*c8c0*/  @!P1 VIADD R20, R215, 0x28c40 ;  /* 0x00028c40d7149836 */ /* 0x000fc80000000000 */
[----:B------:R-:W2:Y:S01]  /*c8d0*/  SHFL.IDX PT, R233, R206, RZ, 0x1c1f ;  /* 0x001c1fffcee97589 */ /* 0x000ea200000e0000 */
[----:B------:R-:W-:Y:S01]  /*c8e0*/  @!P1 PRMT R20, RZ, 0x654, R20 ;  /* 0x00000654ff149816 */ /* 0x000fe20000000014 */
        /* <DEDUP_REMOVED lines=30> */
[----:B------:R-:W-:-:S02]  /*cad0*/  IMAD.SHL.U32 R178, R12, 0x40, RZ ;  /* 0x000000400cb27824 */ /* 0x000fc400078e00ff */
[----:B------:R-:W-:Y:S01]  /*cae0*/  FMUL.FTZ R152, R152, UR44 ;  /* 0x0000002c98987c20 */ /* 0x000fe20008410000 */
[----:B------:R-:W-:Y:S01]  /*caf0*/  FMUL.FTZ R169, R169, UR44 ;  /* 0x0000002ca9a97c20 */ /* 0x000fe20008410000 */
[----:B------:R-:W-:Y:S01]  /*cb00*/  FMUL.FTZ R177, R177, UR44 ;  /* 0x0000002cb1b17c20 */ /* 0x000fe20008410000 */
[----:B------:R-:W-:Y:S01]  /*cb10*/  FMUL.FTZ R180, R181, UR44 ;  /* 0x0000002cb5b47c20 */ /* 0x000fe20008410000 */
[----:B------:R-:W-:Y:S01]  /*cb20*/  FMUL.FTZ R175, R182, UR44 ;  /* 0x0000002cb6af7c20 */ /* 0x000fe20008410000 */
[----:B------:R-:W-:Y:S01]  /*cb30*/  FMUL.FTZ R176, R183, UR44 ;  /* 0x0000002cb7b07c20 */ /* 0x000fe20008410000 */
[----:B------:R-:W-:Y:S01]  /*cb40*/  IADD3 R183, -R184, 0x1, -R178 ;  /* 0x00000001b8b77810 */ /* 0x000fe20007ffe9b2 */
[----:B------:R-:W3:Y:S01]  /*cb50*/  MUFU.TANH R152, R152 ;  /* 0x0000009800987308 */ /* 0x000ee20000002400 */
[----:B------:R4:W-:Y:S02]  /*cb60*/  @!P1 SYNCS.ARRIVE.TRANS64.RED.A1T0 RZ, [R20+URZ], RZ ;  /* 0x000000ff14ff99a7 */ /* 0x0009e4000810043f */
[----:B------:R-:W-:-:S05]  /*cb70*/  IADD3 R183, -R22, R183, R23 ;  /* 0x000000b716b77210 */ /* 0x000fca0007ffe117 */
[----:B------:R-:W0:Y:S01]  /*cb80*/  MUFU.TANH R207, R207 ;  /* 0x000000cf00cf7308 */ /* 0x000e220000002400 */
[C---:B------:R-:W-:Y:S02]  /*cb90*/  VIADD R232, R183.reuse, UR41 ;  /* 0x00000029b7e87c36 */ /* 0x040fe40008000000 */
[----:B------:R-:W-:Y:S02]  /*cba0*/  VIADD R183, R183, UR45 ;  /* 0x0000002db7b77c36 */ /* 0x000fe40008000000 */
[C---:B--2---:R-:W-:Y:S02]  /*cbb0*/  IMAD.IADD R182, R233.reuse, 0x1, R232 ;  /* 0x00000001e9b67824 */ /* 0x044fe400078e02e8 */
[----:B------:R-:W-:Y:S01]  /*cbc0*/  IMAD.IADD R181, R233, 0x1, R183 ;  /* 0x00000001e9b57824 */ /* 0x000fe200078e02b7 */
[----:B------:R-:W2:Y:S08]  /*cbd0*/  MUFU.TANH R153, R153 ;  /* 0x0000009900997308 */ /* 0x000eb00000002400 */
        /* <DEDUP_REMOVED lines=29> */
[----:B--234-:R-:W-:Y:S05]  /*cdb0*/  @P3 BRA `(.L_x_6032) ;  /* 0x0000000000583947 */ /* 0x01cfea0003800000 */
        /* <DEDUP_REMOVED lines=12> */
.L_x_6034:
[----:B------:R-:W-:-:S05]  /*ce80*/  IMAD.U32 R234, RZ, RZ, UR40 ;  /* 0x00000028ffea7e24 */ /* 0x000fca000f8e00ff */
[----:B------:R-:W-:-:S13]  /*ce90*/  ISETP.NE.AND P3, PT, R234, 0x1, PT ;  /* 0x00000001ea00780c */ /* 0x000fda0003f65270 */
[----:B------:R-:W2:Y:S02]  /*cea0*/  @P3 LDC.64 R20, c[0x0][0x9e8] ;  /* 0x00027a00ff143b82 */ /* 0x000ea40000000a00 */
[----:B--2---:R-:W-:-:S05]  /*ceb0*/  @P3 IMAD.HI.U32 R20, R233, R20, RZ ;  /* 0x00000014e9143227 */ /* 0x004fca00078e00ff */
[----:B------:R-:W-:-:S07]  /*cec0*/  @P3 SHF.R.U32.HI R233, RZ, R21, R20 ;  /* 0x00000015ffe93219 */ /* 0x000fce0000011614 */
.L_x_6035:
[----:B------:R-:W-:Y:S05]  /*ced0*/  BSYNC B2 ;  /* 0x0000000000027941 */ /* 0x000fea0003800000 */
.L_x_6033:
[----:B------:R-:W-:-:S04]  /*cee0*/  IMAD R233, R233, R234, -R178 ;  /* 0x000000eae9e97224 */ /* 0x000fc800078e0ab2 */
[----:B------:R-:W-:-:S05]  /*cef0*/  IMAD.IADD R233, R233, 0x1, -R184 ;  /* 0x00000001e9e97824 */ /* 0x000fca00078e0ab8 */
[----:B------:R-:W-:Y:S02]  /*cf00*/  VIMNMX R181, R181, R233, !PT ;  /* 0x000000e9b5b57248 */ /* 0x000fe40007fe0100 */
[----:B------:R-:W-:-:S07]  /*cf10*/  VIADDMNMX R182, R233, R234, R182, PT ;  /* 0x000000eae9b67246 */ /* 0x000fce00038001b6 */
.L_x_6032:
[----:B------:R-:W-:Y:S01]  /*cf20*/  ISETP.GT.AND P3, PT, R12, -0x1, PT ;  /* 0xffffffff0c00780c */ /* 0x000fe20003f64270 */
[----:B------:R-:W2:Y:S01]  /*cf30*/  SHFL.IDX PT, R206, R206, 0x1, 0x1c1f ;  /* 0x003c1f00cece7f89 */ /* 0x000ea200000e0000 */
[----:B------:R-:W-:Y:S02]  /*cf40*/  UISETP.NE.AND UP0, UPT, UR48, URZ, UPT ;  /* 0x0000003f3000728c */ /* 0x000fe4000bf05270 */
[C---:B------:R-:W-:Y:S02]  /*cf50*/  ISETP.GT.AND P4, PT, R181.reuse, RZ, P3 ;  /* 0x000000ffb500720c */ /* 0x040fe40001f84270 */
[C---:B------:R-:W-:Y:S02]  /*cf60*/  ISETP.GT.AND P6, PT, R181.reuse, 0x8, P3 ;  /* 0x00000008b500780c */ /* 0x040fe40001fc4270 */
[----:B------:R-:W-:Y:S02]  /*cf70*/  ISETP.LT.OR P5, PT, R182, 0x1, P4 ;  /* 0x00000001b600780c */ /* 0x000fe400027a1670 */
[----:B------:R-:W-:-:S02]  /*cf80*/  ISETP.GT.AND P4, PT, R181, 0x1, P3 ;  /* 0x00000001b500780c */ /* 0x000fc40001f84270 */
[----:B------:R-:W-:Y:S02]  /*cf90*/  FSEL R152, R152, -INF , !P5 ;  /* 0xff80000098987808 */ /* 0x000fe40006800000 */
[C---:B------:R-:W-:Y:S02]  /*cfa0*/  ISETP.LT.OR P4, PT, R182.reuse, 0x2, P4 ;  /* 0x00000002b600780c */ /* 0x040fe40002781670 */
[----:B------:R-:W-:Y:S02]  /*cfb0*/  ISETP.GT.AND P5, PT, R181, 0x9, P3 ;  /* 0x00000009b500780c */ /* 0x000fe40001fa4270 */
[----:B0-----:R-:W-:Y:S02]  /*cfc0*/  FSEL R207, R207, -INF , !P4 ;  /* 0xff800000cfcf7808 */ /* 0x001fe40006000000 */
[----:B------:R-:W-:Y:S02]  /*cfd0*/  ISETP.GT.AND P4, PT, R181, 0x10, P3 ;  /* 0x00000010b500780c */ /* 0x000fe40001f84270 */
[----:B------:R-:W-:-:S02]  /*cfe0*/  ISETP.LT.OR P6, PT, R182, 0x9, P6 ;  /* 0x00000009b600780c */ /* 0x000fc400037c1670 */
[----:B------:R-:W-:Y:S01]  /*cff0*/  ISETP.LT.OR P4, PT, R182, 0x11, P4 ;  /* 0x00000011b600780c */ /* 0x000fe20002781670 */
[--C-:B--2---:R-:W-:Y:S01]  /*d000*/  IMAD.IADD R232, R232, 0x1, R206.reuse ;  /* 0x00000001e8e87824 */ /* 0x104fe200078e02ce */
[C---:B------:R-:W-:Y:S01]  /*d010*/  ISETP.LT.OR P5, PT, R182.reuse, 0xa, P5 ;  /* 0x0000000ab600780c */ /* 0x040fe20002fa1670 */
[----:B------:R-:W-:Y:S01]  /*d020*/  IMAD.IADD R183, R183, 0x1, R206 ;  /* 0x00000001b7b77824 */ /* 0x000fe200078e02ce */
[----:B------:R-:W-:Y:S02]  /*d030*/  FSEL R159, R159, -INF , !P4 ;  /* 0xff8000009f9f7808 */ /* 0x000fe40006000000 */
[----:B------:R-:W-:Y:S02]  /*d040*/  ISETP.GT.AND P4, PT, R181, 0x19, P3 ;  /* 0x00000019b500780c */ /* 0x000fe40001f84270 */
[----:B------:R-:W-:Y:S02]  /*d050*/  FSEL R229, R229, -INF , !P6 ;  /* 0xff800000e5e57808 */ /* 0x000fe40007000000 */
[----:B------:R-:W-:-:S02]  /*d060*/  ISETP.LT.OR P4, PT, R182, 0x1a, P4 ;  /* 0x0000001ab600780c */ /* 0x000fc40002781670 */
[----:B------:R-:W-:Y:S02]  /*d070*/  FSEL R230, R230, -INF , !P5 ;  /* 0xff800000e6e67808 */ /* 0x000fe40006800000 */
[C---:B------:R-:W-:Y:S02]  /*d080*/  ISETP.GT.AND P6, PT, R181.reuse, 0x11, P3 ;  /* 0x00000011b500780c */ /* 0x040fe40001fc4270 */
[C---:B------:R-:W-:Y:S02]  /*d090*/  ISETP.GT.AND P5, PT, R181.reuse, 0x18, P3 ;  /* 0x00000018b500780c */ /* 0x040fe40001fa4270 */
[----:B------:R-:W-:Y:S02]  /*d0a0*/  FSEL R164, R164, -INF , !P4 ;  /* 0xff800000a4a47808 */ /* 0x000fe40006000000 */
[----:B------:R-:W-:Y:S02]  /*d0b0*/  ISETP.GT.AND P4, PT, R181, 0x28, P3 ;  /* 0x00000028b500780c */ /* 0x000fe40001f84270 */
[----:B------:R-:W-:-:S02]  /*d0c0*/  ISETP.LT.OR P6, PT, R182, 0x12, P6 ;  /* 0x00000012b600780c */ /* 0x000fc400037c1670 */
[C---:B------:R-:W-:Y:S02]  /*d0d0*/  ISETP.LT.OR P5, PT, R182.reuse, 0x19, P5 ;  /* 0x00000019b600780c */ /* 0x040fe40002fa1670 */
[----:B------:R-:W-:Y:S02]  /*d0e0*/  ISETP.LT.OR P4, PT, R182, 0x29, P4 ;  /* 0x00000029b600780c */ /* 0x000fe40002781670 */
[----:B------:R-:W-:Y:S02]  /*d0f0*/  FSEL R231, R231, -INF , !P6 ;  /* 0xff800000e7e77808 */ /* 0x000fe40007000000 */
[----:B------:R-:W-:Y:S02]  /*d100*/  FSEL R163, R163, -INF , !P5 ;  /* 0xff800000a3a37808 */ /* 0x000fe40006800000 */
[C---:B------:R-:W-:Y:S02]  /*d110*/  ISETP.GT.AND P6, PT, R181.reuse, 0x20, P3 ;  /* 0x00000020b500780c */ /* 0x040fe40001fc4270 */
[----:B------:R-:W-:-:S02]  /*d120*/  ISETP.GT.AND P5, PT, R181, 0x21, P3 ;  /* 0x00000021b500780c */ /* 0x000fc40001fa4270 */
[----:B------:R-:W-:Y:S02]  /*d130*/  FSEL R171, R171, -INF , !P4 ;  /* 0xff800000abab7808 */ /* 0x000fe40006000000 */
[----:B------:R-:W-:Y:S02]  /*d140*/  ISETP.GT.AND P4, PT, R181, 0x31, P3 ;  /* 0x00000031b500780c */ /* 0x000fe40001f84270 */
[C---:B------:R-:W-:Y:S02]  /*d150*/  ISETP.LT.OR P6, PT, R182.reuse, 0x21, P6 ;  /* 0x00000021b600780c */ /* 0x040fe400037c1670 */
[C---:B------:R-:W-:Y:S02]  /*d160*/  ISETP.LT.OR P5, PT, R182.reuse, 0x22, P5 ;  /* 0x00000022b600780c */ /* 0x040fe40002fa1670 */
[----:B------:R-:W-:Y:S02]  /*d170*/  ISETP.LT.OR P4, PT, R182, 0x32, P4 ;  /* 0x00000032b600780c */ /* 0x000fe40002781670 */
[----:B------:R-:W-:-:S02]  /*d180*/  FSEL R166, R166, -INF , !P6 ;  /* 0xff800000a6a67808 */ /* 0x000fc40007000000 */
[----:B------:R-:W-:Y:S02]  /*d190*/  FSEL R169, R169, -INF , !P5 ;  /* 0xff800000a9a97808 */ /* 0x000fe40006800000 */
[C---:B------:R-:W-:Y:S02]  /*d1a0*/  ISETP.GT.AND P6, PT, R181.reuse, 0x29, P3 ;  /* 0x00000029b500780c */ /* 0x040fe40001fc4270 */
[----:B------:R-:W-:Y:S02]  /*d1b0*/  ISETP.GT.AND P5, PT, R181, 0x30, P3 ;  /* 0x00000030b500780c */ /* 0x000fe40001fa4270 */
[----:B------:R-:W-:Y:S02]  /*d1c0*/  FSEL R177, R177, -INF , !P4 ;  /* 0xff800000b1b17808 */ /* 0x000fe40006000000 */
[----:B------:R-:W-:Y:S02]  /*d1d0*/  PLOP3.LUT P4, PT, PT, PT, UP0, 0x40, 0x0 ;  /* 0x000000000000781c */ /* 0x000fe40003f8e808 */
[----:B------:R-:W-:-:S02]  /*d1e0*/  ISETP.LT.OR P6, PT, R182, 0x2a, P6 ;  /* 0x0000002ab600780c */ /* 0x000fc400037c1670 */
[----:B------:R-:W-:Y:S02]  /*d1f0*/  ISETP.LT.OR P5, PT, R182, 0x31, P5 ;  /* 0x00000031b600780c */ /* 0x000fe40002fa1670 */
[----:B------:R-:W-:Y:S02]  /*d200*/  FSEL R172, R172, -INF , !P6 ;  /* 0xff800000acac7808 */ /* 0x000fe40007000000 */
[----:B------:R-:W-:Y:S02]  /*d210*/  FSEL R174, R174, -INF , !P5 ;  /* 0xff800000aeae7808 */ /* 0x000fe40006800000 */
[C---:B------:R-:W-:Y:S02]  /*d220*/  ISETP.GT.AND P6, PT, R181.reuse, 0x38, P3 ;  /* 0x00000038b500780c */ /* 0x040fe40001fc4270 */
[----:B------:R-:W-:Y:S02]  /*d230*/  ISETP.GT.AND P5, PT, R181, 0x39, P3 ;  /* 0x00000039b500780c */ /* 0x000fe40001fa4270 */
[----:B------:R-:W-:-:S02]  /*d240*/  ISETP.LT.OR P6, PT, R182, 0x39, P6 ;  /* 0x00000039b600780c */ /* 0x000fc400037c1670 */
[----:B------:R-:W-:Y:S02]  /*d250*/  ISETP.LT.OR P5, PT, R182, 0x3a, P5 ;  /* 0x0000003ab600780c */ /* 0x000fe40002fa1670 */
[----:B------:R-:W-:Y:S02]  /*d260*/  FSEL R179, R179, -INF , !P6 ;  /* 0xff800000b3b37808 */ /* 0x000fe40007000000 */
[----:B------:R-:W-:Y:S01]  /*d270*/  FSEL R180, R180, -INF , !P5 ;  /* 0xff800000b4b47808 */ /* 0x000fe20006800000 */
[----:B------:R-:W-:Y:S08]  /*d280*/  @P4 BRA `(.L_x_6036) ;  /* 0x0000000000584947 */ /* 0x000ff00003800000 */
        /* <DEDUP_REMOVED lines=12> */
.L_x_6038:
[----:B------:R-:W-:-:S05]  /*d350*/  IMAD.U32 R181, RZ, RZ, UR40 ;  /* 0x00000028ffb57e24 */ /* 0x000fca000f8e00ff */
[----:B------:R-:W-:-:S13]  /*d360*/  ISETP.NE.AND P4, PT, R181, 0x1, PT ;  /* 0x00000001b500780c */ /* 0x000fda0003f85270 */
[----:B------:R-:W0:Y:S02]  /*d370*/  @P4 LDC.64 R20, c[0x0][0x9e8] ;  /* 0x00027a00ff144b82 */ /* 0x000e240000000a00 */
[----:B0-----:R-:W-:-:S05]  /*d380*/  @P4 IMAD.HI.U32 R20, R206, R20, RZ ;  /* 0x00000014ce144227 */ /* 0x001fca00078e00ff */
[----:B------:R-:W-:-:S07]  /*d390*/  @P4 SHF.R.U32.HI R206, RZ, R21, R20 ;  /* 0x00000015ffce4219 */ /* 0x000fce0000011614 */
.L_x_6039:
[----:B------:R-:W-:Y:S05]  /*d3a0*/  BSYNC B2 ;  /* 0x0000000000027941 */ /* 0x000fea0003800000 */
.L_x_6037:
[----:B------:R-:W-:-:S04]  /*d3b0*/  IMAD R178, R206, R181, -R178 ;  /* 0x000000b5ceb27224 */ /* 0x000fc800078e0ab2 */
[----:B------:R-:W-:-:S05]  /*d3c0*/  IMAD.IADD R178, R178, 0x1, -R184 ;  /* 0x00000001b2b27824 */ /* 0x000fca00078e0ab8 */
[----:B------:R-:W-:Y:S02]  /*d3d0*/  VIMNMX R183, R183, R178, !PT ;  /* 0x000000b2b7b77248 */ /* 0x000fe40007fe0100 */
[----:B------:R-:W-:-:S07]  /*d3e0*/  VIADDMNMX R232, R178, R181, R232, PT ;  /* 0x000000b5b2e87246 */ /* 0x000fce00038001e8 */
.L_x_6036:
        /* <DEDUP_REMOVED lines=19> */
[----:B------:R-:W-:Y:S02]  /*d520*/  ISETP.GT.AND P6, PT, R183, RZ, P3 ;  /* 0x000000ffb700720c */ /* 0x000fe40001fc4270 */
        /* <DEDUP_REMOVED lines=9> */
[----:B------:R-:W-:-:S02]  /*d5c0*/  FSEL R154, R154, -INF , !P5 ;  /* 0xff8000009a9a7808 */ /* 0x000fc40006800000 */
[----:B------:R-:W-:Y:S02]  /*d5d0*/  FMNMX.FTZ R20, R180, R20, !PT ;  /* 0x00000014b4147209 */ /* 0x000fe40007810000 */
[----:B------:R-:W-:Y:S02]  /*d5e0*/  FMNMX.FTZ R181, R153, R15, !PT ;  /* 0x0000000f99b57209 */ /* 0x000fe40007810000 */
[C---:B------:R-:W-:Y:S01]  /*d5f0*/  ISETP.GT.AND P5, PT, R183.reuse, 0x10, P3 ;  /* 0x00000010b700780c */ /* 0x040fe20001fa4270 */
[----:B------:R-:W0:Y:S01]  /*d600*/  SHFL.BFLY PT, R21, R20, 0x2, 0x1f ;  /* 0x0c401f0014157f89 */ /* 0x000e2200000e0000 */
[----:B------:R-:W-:Y:S02]  /*d610*/  ISETP.GT.AND P6, PT, R183, 0x38, P3 ;  /* 0x00000038b700780c */ /* 0x000fe40001fc4270 */
[C---:B------:R-:W-:Y:S02]  /*d620*/  ISETP.LT.OR P5, PT, R232.reuse, 0x11, P5 ;  /* 0x00000011e800780c */ /* 0x040fe40002fa1670 */
[----:B------:R-:W-:-:S02]  /*d630*/  ISETP.LT.OR P6, PT, R232, 0x39, P6 ;  /* 0x00000039e800780c */ /* 0x000fc400037c1670 */
[----:B------:R-:W-:Y:S02]  /*d640*/  FSEL R157, R157, -INF , !P5 ;  /* 0xff8000009d9d7808 */ /* 0x000fe40006800000 */
[----:B------:R-:W-:Y:S02]  /*d650*/  ISETP.GT.AND P5, PT, R183, 0x19, P3 ;  /* 0x00000019b700780c */ /* 0x000fe40001fa4270 */
[----:B------:R-:W-:Y:S02]  /*d660*/  FSEL R175, R175, -INF , !P6 ;  /* 0xff800000afaf7808 */ /* 0x000fe40007000000 */
[----:B------:R-:W-:-:S04]  /*d670*/  ISETP.LT.OR P5, PT, R232, 0x1a, P5 ;  /* 0x0000001ae800780c */ /* 0x000fc80002fa1670 */
[----:B------:R-:W-:Y:S02]  /*d680*/  FSEL R161, R161, -INF , !P5 ;  /* 0xff800000a1a17808 */ /* 0x000fe40006800000 */
[----:B------:R-:W-:-:S04]  /*d690*/  ISETP.GT.AND P5, PT, R183, 0x28, P3 ;  /* 0x00000028b700780c */ /* 0x000fc80001fa4270 */
[----:B------:R-:W-:Y:S02]  /*d6a0*/  ISETP.LT.OR P5, PT, R232, 0x29, P5 ;  /* 0x00000029e800780c */ /* 0x000fe40002fa1670 */
[----:B0-----:R-:W-:Y:S02]  /*d6b0*/  FMNMX.FTZ R21, R20, R21, !PT ;  /* 0x0000001514157209 */ /* 0x001fe40007810000 */
[----:B------:R-:W-:Y:S02]  /*d6c0*/  FSEL R167, R167, -INF , !P5 ;  /* 0xff800000a7a77808 */ /* 0x000fe40006800000 */
[----:B------:R-:W-:Y:S01]  /*d6d0*/  ISETP.GT.AND P5, PT, R183, 0x30, P3 ;  /* 0x00000030b700780c */ /* 0x000fe20001fa4270 */
[----:B------:R-:W0:Y:S03]  /*d6e0*/  SHFL.BFLY PT, R20, R21, 0x1, 0x1f ;  /* 0x0c201f0015147f89 */ /* 0x000e2600000e0000 */
[----:B------:R-:W-:-:S04]  /*d6f0*/  ISETP.LT.OR P5, PT, R232, 0x31, P5 ;  /* 0x00000031e800780c */ /* 0x000fc80002fa1670 */
[----:B------:R-:W-:Y:S02]  /*d700*/  FSEL R170, R170, -INF , !P5 ;  /* 0xff800000aaaa7808 */ /* 0x000fe40006800000 */
[----:B0-----:R-:W-:Y:S01]  /*d710*/  FMNMX.FTZ R21, R21, R20, !PT ;  /* 0x0000001415157209 */ /* 0x001fe20007810000 */
[----:B------:R-:W-:-:S03]  /*d720*/  IMAD.U32 R20, RZ, RZ, UR39 ;  /* 0x00000027ff147e24 */ /* 0x000fc6000f8e00ff */
[----:B------:R-:W-:-:S04]  /*d730*/  FSETP.NEU.FTZ.AND P4, PT, R21, -INF , PT ;  /* 0xff8000001500780b */ /* 0x000fc80003f9d000 */
[----:B------:R-:W-:-:S05]  /*d740*/  FSEL R178, R21, RZ, P4 ;  /* 0x000000ff15b27208 */ /* 0x000fca0002000000 */
[----:B------:R-:W-:Y:S01]  /*d750*/  FADD.FTZ R178, -R178, R14 ;  /* 0x0000000eb2b27221 */ /* 0x000fe20000010100 */
[----:B------:R-:W-:-:S05]  /*d760*/  FMUL.FTZ R14, R21, R20 ;  /* 0x00000014150e7220 */ /* 0x000fca0000410000 */
[----:B------:R-:W-:Y:S02]  /*d770*/  FSEL R14, R14, RZ, P4 ;  /* 0x000000ff0e0e7208 */ /* 0x000fe40002000000 */
[----:B------:R-:W-:-:S03]  /*d780*/  ISETP.GT.AND P4, PT, R183, 0x8, P3 ;  /* 0x00000008b700780c */ /* 0x000fc60001f84270 */
[-CC-:B------:R-:W-:Y:S01]  /*d790*/  FFMA.FTZ R152, R152, R20.reuse, -R14.reuse ;  /* 0x0000001498987223 */ /* 0x180fe2000001080e */
[----:B------:R-:W-:Y:S01]  /*d7a0*/  ISETP.LT.OR P4, PT, R232, 0x9, P4 ;  /* 0x00000009e800780c */ /* 0x000fe20002781670 */
[-CC-:B------:R-:W-:Y:S01]  /*d7b0*/  FFMA.FTZ R207, R207, R20.reuse, -R14.reuse ;  /* 0x00000014cfcf7223 */ /* 0x180fe2000001080e */
[-CC-:B------:R-:W-:Y:S01]  /*d7c0*/  FFMA.FTZ R229, R229, R20.reuse, -R14.reuse ;  /* 0x00000014e5e57223 */ /* 0x180fe2000001080e */
[-CC-:B------:R-:W-:Y:S01]  /*d7d0*/  FFMA.FTZ R230, R230, R20.reuse, -R14.reuse ;  /* 0x00000014e6e67223 */ /* 0x180fe2000001080e */
[----:B------:R-:W-:Y:S01]  /*d7e0*/  FSEL R155, R155, -INF , !P4 ;  /* 0xff8000009b9b7808 */ /* 0x000fe20006000000 */
[-CC-:B------:R-:W-:Y:S01]  /*d7f0*/  FFMA.FTZ R159, R159, R20.reuse, -R14.reuse ;  /* 0x000000149f9f7223 */ /* 0x180fe2000001080e */
[----:B------:R-:W-:Y:S01]  /*d800*/  ISETP.GT.AND P4, PT, R183, 0x11, P3 ;  /* 0x00000011b700780c */ /* 0x000fe20001f84270 */
[-CC-:B------:R-:W-:Y:S01]  /*d810*/  FFMA.FTZ R231, R231, R20.reuse, -R14.reuse ;  /* 0x00000014e7e77223 */ /* 0x180fe2000001080e */
[-CC-:B------:R-:W-:Y:S01]  /*d820*/  FFMA.FTZ R163, R163, R20.reuse, -R14.reuse ;  /* 0x00000014a3a37223 */ /* 0x180fe2000001080e */
        /* <DEDUP_REMOVED lines=12> */
[-C--:B------:R-:W-:Y:S01]  /*d8f0*/  FFMA.FTZ R180, R180, R20.reuse, -R14 ;  /* 0x00000014b4b47223 */ /* 0x080fe2000001080e */
[----:B------:R-:W-:Y:S01]  /*d900*/  FMUL.FTZ R14, R178, R20 ;  /* 0x00000014b20e7220 */ /* 0x000fe20000410000 */
[----:B------:R-:W-:Y:S01]  /*d910*/  MUFU.EX2 R152, R152 ;  /* 0x0000009800987308 */ /* 0x000fe20000000800 */
[----:B------:R-:W-:-:S02]  /*d920*/  FSEL R162, R162, -INF , !P4 ;  /* 0xff800000a2a27808 */ /* 0x000fc40006000000 */
[----:B------:R-:W-:-:S04]  /*d930*/  ISETP.GT.AND P4, PT, R183, 0x29, P3 ;  /* 0x00000029b700780c */ /* 0x000fc80001f84270 */
[----:B------:R-:W-:Y:S01]  /*d940*/  ISETP.LT.OR P4, PT, R232, 0x2a, P4 ;  /* 0x0000002ae800780c */ /* 0x000fe20002781670 */
[----:B------:R-:W0:Y:S03]  /*d950*/  MUFU.EX2 R14, R14 ;  /* 0x0000000e000e7308 */ /* 0x000e260000000800 */
[----:B------:R-:W-:Y:S02]  /*d960*/  FSEL R178, R168, -INF , !P4 ;  /* 0xff800000a8b27808 */ /* 0x000fe40006000000 */
[----:B------:R-:W-:Y:S02]  /*d970*/  FMNMX.FTZ R168, R154, R181, !PT ;  /* 0x000000b59aa87209 */ /* 0x000fe40007810000 */
[----:B------:R-:W-:Y:S01]  /*d980*/  ISETP.GT.AND P4, PT, R183, 0x31, P3 ;  /* 0x00000031b700780c */ /* 0x000fe20001f84270 */
[----:B------:R-:W2:Y:S01]  /*d990*/  MUFU.EX2 R207, R207 ;  /* 0x000000cf00cf7308 */ /* 0x000ea20000000800 */
[----:B------:R-:W-:-:S02]  /*d9a0*/  FMNMX.FTZ R181, R155, R168, !PT ;  /* 0x000000a89bb57209 */ /* 0x000fc40007810000 */
[----:B------:R-:W-:Y:S02]  /*d9b0*/  ISETP.LT.OR P4, PT, R232, 0x32, P4 ;  /* 0x00000032e800780c */ /* 0x000fe40002781670 */
[----:B------:R-:W-:Y:S02]  /*d9c0*/  FMNMX.FTZ R168, R156, R181, !PT ;  /* 0x000000b59ca87209 */ /* 0x000fe40007810000 */
[----:B------:R-:W-:Y:S01]  /*d9d0*/  ISETP.GT.AND P3, PT, R183, 0x39, P3 ;  /* 0x00000039b700780c */ /* 0x000fe20001f64270 */
[----:B------:R-:W3:Y:S01]  /*d9e0*/  MUFU.EX2 R229, R229 ;  /* 0x000000e500e57308 */ /* 0x000ee20000000800 */
[----:B------:R-:W-:Y:S01]  /*d9f0*/  FMNMX.FTZ R181, R157, R168, !PT ;  /* 0x000000a89db57209 */ /* 0x000fe20007810000 */
[----:B0-----:R-:W-:Y:S01]  /*da00*/  FFMA.FTZ R0, R14, R0, R152 ;  /* 0x000000000e007223 */ /* 0x001fe20000010098 */
[----:B------:R-:W-:Y:S01]  /*da10*/  FSEL R173, R173, -INF , !P4 ;  /* 0xff800000adad7808 */ /* 0x000fe20006000000 */
[-C--:B------:R-:W-:Y:S01]  /*da20*/  FMUL.FTZ R24, R24, R14.reuse ;  /* 0x0000000e18187220 */ /* 0x080fe20000410000 */
[----:B------:R-:W-:Y:S01]  /*da30*/  FMNMX.FTZ R181, R158, R181, !PT ;  /* 0x000000b59eb57209 */ /* 0x000fe20007810000 */
[-C--:B------:R-:W-:Y:S01]  /*da40*/  FMUL.FTZ R25, R25, R14.reuse ;  /* 0x0000000e19197220 */ /* 0x080fe20000410000 */
[----:B------:R-:W-:Y:S01]  /*da50*/  ISETP.LT.OR P3, PT, R232, 0x3a, P3 ;  /* 0x0000003ae800780c */ /* 0x000fe20001f61670 */
[----:B------:R-:W0:Y:S01]  /*da60*/  MUFU.EX2 R230, R230 ;  /* 0x000000e600e67308 */ /* 0x000e220000000800 */
[----:B------:R-:W-:Y:S01]  /*da70*/  FMNMX.FTZ R168, R160, R181, !PT ;  /* 0x000000b5a0a87209 */ /* 0x000fe20007810000 */
[----:B--2---:R-:W-:Y:S01]  /*da80*/  FADD.FTZ R0, R207, R0 ;  /* 0x00000000cf007221 */ /* 0x004fe20000010000 */
[----:B------:R-:W-:Y:S01]  /*da90*/  FSEL R176, R176, -INF , !P3 ;  /* 0xff800000b0b07808 */ /* 0x000fe20005800000 */
[----:B------:R-:W-:Y:S01]  /*daa0*/  FMUL.FTZ R28, R28, R14 ;  /* 0x0000000e1c1c7220 */ /* 0x000fe20000410000 */
[----:B------:R-:W-:Y:S01]  /*dab0*/  FMNMX.FTZ R181, R161, R168, !PT ;  /* 0x000000a8a1b57209 */ /* 0x000fe20007810000 */
[----:B------:R-:W-:Y:S01]  /*dac0*/  FMUL.FTZ R29, R29, R14 ;  /* 0x0000000e1d1d7220 */ /* 0x000fe20000410000 */
[----:B------:R-:W-:Y:S01]  /*dad0*/  F2FP.F16.F32.PACK_AB R152, R207, R152 ;  /* 0x00000098cf98723e */ /* 0x000fe200000000ff */
[----:B------:R-:W2:Y:S01]  /*dae0*/  MUFU.EX2 R159, R159 ;  /* 0x0000009f009f7308 */ /* 0x000ea20000000800 */
[----:B------:R-:W-:Y:S01]  /*daf0*/  FMNMX.FTZ R168, R162, R181, !PT ;  /* 0x000000b5a2a87209 */ /* 0x000fe20007810000 */
[----:B---3--:R-:W-:Y:S01]  /*db00*/  FADD.FTZ R233, R229, R0 ;  /* 0x00000000e5e97221 */ /* 0x008fe20000010000 */
[-C--:B------:R-:W-:Y:S01]  /*db10*/  FMUL.FTZ R32, R32, R14.reuse ;  /* 0x0000000e20207220 */ /* 0x080fe20000410000 */
[----:B------:R-:W-:Y:S01]  /*db20*/  FMUL.FTZ R33, R33, R14 ;  /* 0x0000000e21217220 */ /* 0x000fe20000410000 */
[----:B------:R-:W-:Y:S01]  /*db30*/  FMNMX.FTZ R168, R165, R168, !PT ;  /* 0x000000a8a5a87209 */ /* 0x000fe20007810000 */
[-C--:B------:R-:W-:Y:S01]  /*db40*/  FMUL.FTZ R36, R36, R14.reuse ;  /* 0x0000000e24247220 */ /* 0x080fe20000410000 */
[----:B------:R-:W-:Y:S01]  /*db50*/  FMUL.FTZ R37, R37, R14 ;  /* 0x0000000e25257220 */ /* 0x000fe20000410000 */
[----:B------:R-:W3:Y:S01]  /*db60*/  MUFU.EX2 R231, R231 ;  /* 0x000000e700e77308 */ /* 0x000ee20000000800 */
[----:B------:R-:W-:Y:S01]  /*db70*/  FMNMX.FTZ R168, R167, R168, !PT ;  /* 0x000000a8a7a87209 */ /* 0x000fe20007810000 */
[----:B0-----:R-:W-:Y:S01]  /*db80*/  FADD.FTZ R0, R230, R233 ;  /* 0x000000e9e6007221 */ /* 0x001fe20000010000 */
[-C--:B------:R-:W-:Y:S01]  /*db90*/  FMUL.FTZ R40, R40, R14.reuse ;  /* 0x0000000e28287220 */ /* 0x080fe20000410000 */
[----:B------:R-:W-:Y:S01]  /*dba0*/  FMUL.FTZ R41, R41, R14 ;  /* 0x0000000e29297220 */ /* 0x000fe20000410000 */
[----:B------:R-:W-:Y:S01]  /*dbb0*/  FMNMX.FTZ R168, R178, R168, !PT ;  /* 0x000000a8b2a87209 */ /* 0x000fe20007810000 */
[-C--:B------:R-:W-:Y:S01]  /*dbc0*/  FMUL.FTZ R44, R44, R14.reuse ;  /* 0x0000000e2c2c7220 */ /* 0x080fe20000410000 */
[----:B------:R-:W-:Y:S01]  /*dbd0*/  FMUL.FTZ R45, R45, R14 ;  /* 0x0000000e2d2d7220 */ /* 0x000fe20000410000 */
[----:B------:R-:W0:Y:S01]  /*dbe0*/  MUFU.EX2 R163, R163 ;  /* 0x000000a300a37308 */ /* 0x000e220000000800 */
[----:B------:R-:W-:Y:S01]  /*dbf0*/  FMNMX.FTZ R168, R170, R168, !PT ;  /* 0x000000a8aaa87209 */ /* 0x000fe20007810000 */
[----:B--2---:R-:W-:Y:S01]  /*dc00*/  FADD.FTZ R0, R159, R0 ;  /* 0x000000009f007221 */ /* 0x004fe20000010000 */
[-C--:B------:R-:W-:Y:S01]  /*dc10*/  FMUL.FTZ R48, R48, R14.reuse ;  /* 0x0000000e30307220 */ /* 0x080fe20000410000 */
[----:B------:R-:W-:Y:S01]  /*dc20*/  FMUL.FTZ R49, R49, R14 ;  /* 0x0000000e31317220 */ /* 0x000fe20000410000 */
[----:B------:R-:W-:Y:S01]  /*dc30*/  FMNMX.FTZ R168, R173, R168, !PT ;  /* 0x000000a8ada87209 */ /* 0x000fe20007810000 */
[-C--:B------:R-:W-:Y:S01]  /*dc40*/  FMUL.FTZ R52, R52, R14.reuse ;  /* 0x0000000e34347220 */ /* 0x080fe20000410000 */
[----:B------:R-:W-:Y:S01]  /*dc50*/  FMUL.FTZ R53, R53, R14 ;  /* 0x0000000e35357220 */ /* 0x000fe20000410000 */
[----:B------:R-:W2:Y:S01]  /*dc60*/  MUFU.EX2 R164, R164 ;  /* 0x000000a400a47308 */ /* 0x000ea20000000800 */
[----:B------:R-:W-:Y:S01]  /*dc70*/  FMNMX.FTZ R181, R175, R168, !PT ;  /* 0x000000a8afb57209 */ /* 0x000fe20007810000 */
[----:B---3--:R-:W-:Y:S01]  /*dc80*/  FADD.FTZ R0, R231, R0 ;  /* 0x00000000e7007221 */ /* 0x008fe20000010000 */
[-C--:B------:R-:W-:Y:S01]  /*dc90*/  FMUL.FTZ R56, R56, R14.reuse ;  /* 0x0000000e38387220 */ /* 0x080fe20000410000 */
[-C--:B------:R-:W-:Y:S01]  /*dca0*/  FMUL.FTZ R57, R57, R14.reuse ;  /* 0x0000000e39397220 */ /* 0x080fe20000410000 */
[----:B------:R-:W-:Y:S01]  /*dcb0*/  FMNMX.FTZ R168, R176, R181, !PT ;  /* 0x000000b5b0a87209 */ /* 0x000fe20007810000 */
[-C--:B------:R-:W-:Y:S01]  /*dcc0*/  FMUL.FTZ R60, R60, R14.reuse ;  /* 0x0000000e3c3c7220 */ /* 0x080fe20000410000 */
[-C--:B------:R-:W-:Y:S01]  /*dcd0*/  FMUL.FTZ R61, R61, R14.reuse ;  /* 0x0000000e3d3d7220 */ /* 0x080fe20000410000 */
[----:B------:R-:W3:Y:S01]  /*dce0*/  MUFU.EX2 R166, R166 ;  /* 0x000000a600a67308 */ /* 0x000ee20000000800 */
[-C--:B------:R-:W-:Y:S01]  /*dcf0*/  FMUL.FTZ R64, R64, R14.reuse ;  /* 0x0000000e40407220 */ /* 0x080fe20000410000 */
[----:B------:R-:W4:Y:S01]  /*dd00*/  SHFL.BFLY PT, R181, R168, 0x2, 0x1f ;  /* 0x0c401f00a8b57f89 */ /* 0x000f2200000e0000 */
        /* <DEDUP_REMOVED lines=23> */
[----:B----4-:R-:W-:Y:S01]  /*de80*/  FMNMX.FTZ R168, R168, R181, !PT ;  /* 0x000000b5a8a87209 */ /* 0x010fe20007810000 */
[-C--:B------:R-:W-:Y:S01]  /*de90*/  FMUL.FTZ R105, R105, R14.reuse ;  /* 0x0000000e69697220 */ /* 0x080fe20000410000 */
[-C--:B------:R-:W-:Y:S01]  /*dea0*/  FMUL.FTZ R108, R108, R14.reuse ;  /* 0x0000000e6c6c7220 */ /* 0x080fe20000410000 */
[-C--:B------:R-:W-:Y:S01]  /*deb0*/  FMUL.FTZ R109, R109, R14.reuse ;  /* 0x0000000e6d6d7220 */ /* 0x080fe20000410000 */
[-C--:B------:R-:W-:Y:S01]  /*dec0*/  FMUL.FTZ R112, R112, R14.reuse ;  /* 0x0000000e70707220 */ /* 0x080fe20000410000 */
[----:B------:R-:W4:Y:S01]  /*ded0*/  SHFL.BFLY PT, R181, R168, 0x1, 0x1f ;  /* 0x0c201f00a8b57f89 */ /* 0x000f2200000e0000 */
        /* <DEDUP_REMOVED lines=22> */
[----:B----4-:R-:W-:Y:S01]  /*e040*/  FMNMX.FTZ R168, R168, R181, !PT ;  /* 0x000000b5a8a87209 */ /* 0x010fe20007810000 */
[----:B------:R-:W-:Y:S01]  /*e050*/  IMAD.MOV R181, RZ, RZ, -R194 ;  /* 0x000000ffffb57224 */ /* 0x000fe200078e0ac2 */
[----:B------:R-:W-:Y:S02]  /*e060*/  MUFU.EX2 R180, R180 ;  /* 0x000000b400b47308 */ /* 0x000fe40000000800 */
[C---:B------:R-:W-:Y:S01]  /*e070*/  FSETP.NEU.FTZ.AND P4, PT, R168.reuse, -INF , PT ;  /* 0xff800000a800780b */ /* 0x040fe20003f9d000 */
[----:B------:R-:W-:Y:S01]  /*e080*/  FMUL.FTZ R206, R168, R20 ;  /* 0x00000014a8ce7220 */ /* 0x000fe20000410000 */
[----:B------:R-:W-:-:S02]  /*e090*/  ISETP.NE.AND P3, PT, R184, R181, PT ;  /* 0x000000b5b800720c */ /* 0x000fc40003f65270 */
[----:B------:R-:W-:Y:S02]  /*e0a0*/  FSEL R181, R168, RZ, P4 ;  /* 0x000000ffa8b57208 */ /* 0x000fe40002000000 */
[----:B------:R-:W-:-:S03]  /*e0b0*/  FSEL R206, R206, RZ, P4 ;  /* 0x000000ffcece7208 */ /* 0x000fc60002000000 */
[----:B------:R-:W-:Y:S02]  /*e0c0*/  FADD.FTZ R181, -R181, R15 ;  /* 0x0000000fb5b57221 */ /* 0x000fe40000010100 */
[-CC-:B------:R-:W-:Y:S01]  /*e0d0*/  FFMA.FTZ R153, R153, R20.reuse, -R206.reuse ;  /* 0x0000001499997223 */ /* 0x180fe200000108ce */
[-CC-:B------:R-:W-:Y:S01]  /*e0e0*/  FFMA.FTZ R155, R155, R20.reuse, -R206.reuse ;  /* 0x000000149b9b7223 */ /* 0x180fe200000108ce */
[-C--:B------:R-:W-:Y:S01]  /*e0f0*/  FMUL.FTZ R15, R181, R20.reuse ;  /* 0x00000014b50f7220 */ /* 0x080fe20000410000 */
[-CC-:B------:R-:W-:Y:S01]  /*e100*/  FFMA.FTZ R181, R154, R20.reuse, -R206.reuse ;  /* 0x000000149ab57223 */ /* 0x180fe200000108ce */
[----:B------:R-:W-:Y:S02]  /*e110*/  @!P3 IMAD R18, R18, 0x40, R191 ;  /* 0x000000401212b824 */ /* 0x000fe400078e02bf */
[-CC-:B------:R-:W-:Y:S01]  /*e120*/  FFMA.FTZ R157, R157, R20.reuse, -R206.reuse ;  /* 0x000000149d9d7223 */ /* 0x180fe200000108ce */
[-CC-:B------:R-:W-:Y:S01]  /*e130*/  FFMA.FTZ R182, R158, R20.reuse, -R206.reuse ;  /* 0x000000149eb67223 */ /* 0x180fe200000108ce */
[----:B------:R-:W-:Y:S01]  /*e140*/  FFMA.FTZ R161, R161, R20, -R206 ;  /* 0x00000014a1a17223 */ /* 0x000fe200000108ce */
[----:B------:R-:W-:-:S02]  /*e150*/  @!P3 IMAD R183, R18, 0x4, R2 ;  /* 0x0000000412b7b824 */ /* 0x000fc400078e0202 */
[-C--:B------:R-:W-:Y:S01]  /*e160*/  FFMA.FTZ R18, R156, R20.reuse, -R206 ;  /* 0x000000149c127223 */ /* 0x080fe200000108ce */
[----:B------:R-:W-:Y:S01]  /*e170*/  F2FP.F16.F32.PACK_AB R156, R231, R159 ;  /* 0x0000009fe79c723e */ /* 0x000fe200000000ff */
[----:B0-----:R-:W-:Y:S01]  /*e180*/  FADD.FTZ R159, R163, R0 ;  /* 0x00000000a39f7221 */ /* 0x001fe20000010000 */
[----:B------:R-:W0:Y:S01]  /*e190*/  MUFU.EX2 R15, R15 ;  /* 0x0000000f000f7308 */ /* 0x000e220000000800 */
[----:B------:R-:W-:Y:S01]  /*e1a0*/  @!P3 STS [R183+0x28800], R14 ;  /* 0x0288000eb700b388 */ /* 0x000fe20000000800 */
[-CC-:B------:R-:W-:Y:S01]  /*e1b0*/  FFMA.FTZ R207, R162, R20.reuse, -R206.reuse ;  /* 0x00000014a2cf7223 */ /* 0x180fe200000108ce */
[----:B--2---:R-:W-:Y:S01]  /*e1c0*/  FADD.FTZ R159, R164, R159 ;  /* 0x0000009fa49f7221 */ /* 0x004fe20000010000 */
[-CC-:B------:R-:W-:Y:S01]  /*e1d0*/  FFMA.FTZ R165, R165, R20.reuse, -R206.reuse ;  /* 0x00000014a5a57223 */ /* 0x180fe200000108ce */
[-CC-:B------:R-:W-:Y:S01]  /*e1e0*/  FFMA.FTZ R167, R167, R20.reuse, -R206.reuse ;  /* 0x00000014a7a77223 */ /* 0x180fe200000108ce */
[-CC-:B------:R-:W-:Y:S01]  /*e1f0*/  FFMA.FTZ R178, R178, R20.reuse, -R206.reuse ;  /* 0x00000014b2b27223 */ /* 0x180fe200000108ce */
[----:B---3--:R-:W-:Y:S01]  /*e200*/  FADD.FTZ R0, R166, R159 ;  /* 0x0000009fa6007221 */ /* 0x008fe20000010000 */
[-CC-:B------:R-:W-:Y:S01]  /*e210*/  FFMA.FTZ R170, R170, R20.reuse, -R206.reuse ;  /* 0x00000014aaaa7223 */ /* 0x180fe200000108ce */
[-CC-:B------:R-:W-:Y:S01]  /*e220*/  FFMA.FTZ R173, R173, R20.reuse, -R206.reuse ;  /* 0x00000014adad7223 */ /* 0x180fe200000108ce */
[-C--:B------:R-:W-:Y:S01]  /*e230*/  FFMA.FTZ R175, R175, R20.reuse, -R206 ;  /* 0x00000014afaf7223 */ /* 0x080fe200000108ce */
[----:B-----5:R-:W-:Y:S01]  /*e240*/  FADD.FTZ R0, R169, R0 ;  /* 0x00000000a9007221 */ /* 0x020fe20000010000 */
[----:B------:R-:W-:Y:S01]  /*e250*/  FFMA.FTZ R176, R176, R20, -R206 ;  /* 0x00000014b0b07223 */ /* 0x000fe200000108ce */
[----:B------:R-:W-:Y:S01]  /*e260*/  MUFU.EX2 R181, R181 ;  /* 0x000000b500b57308 */ /* 0x000fe20000000800 */
[----:B-1----:R-:W-:Y:S01]  /*e270*/  F2FP.F16.F32.PACK_AB R162, R172, R171 ;  /* 0x000000abaca2723e */ /* 0x002fe200000000ff */
[----:B------:R-:W-:Y:S01]  /*e280*/  FADD.FTZ R159, R171, R0 ;  /* 0x00000000ab9f7221 */ /* 0x000fe20000010000 */
[----:B------:R-:W-:Y:S01]  /*e290*/  F2FP.F16.F32.PACK_AB R158, R164, R163 ;  /* 0x000000a3a49e723e */ /* 0x000fe200000000ff */
[----:B0-----:R0:W-:Y:S01]  /*e2a0*/  @!P3 STS [R183+0x28820], R15 ;  /* 0x0288200fb700b388 */ /* 0x0011e20000000800 */
[----:B------:R-:W-:Y:S01]  /*e2b0*/  F2FP.F16.F32.PACK_AB R164, R177, R174 ;  /* 0x000000aeb1a4723e */ /* 0x000fe200000000ff */
[----:B------:R-:W-:Y:S01]  /*e2c0*/  FADD.FTZ R159, R172, R159 ;  /* 0x0000009fac9f7221 */ /* 0x000fe20000010000 */
[----:B------:R-:W-:Y:S01]  /*e2d0*/  F2FP.F16.F32.PACK_AB R154, R230, R229 ;  /* 0x000000e5e69a723e */ /* 0x000fe200000000ff */
[----:B------:R-:W-:Y:S01]  /*e2e0*/  MUFU.EX2 R155, R155 ;  /* 0x0000009b009b7308 */ /* 0x000fe20000000800 */
[-C--:B------:R-:W-:Y:S01]  /*e2f0*/  FMUL.FTZ R26, R26, R15.reuse ;  /* 0x0000000f1a1a7220 */ /* 0x080fe20000410000 */
[----:B------:R-:W-:Y:S01]  /*e300*/  FADD.FTZ R0, R174, R159 ;  /* 0x0000009fae007221 */ /* 0x000fe20000010000 */
[-C--:B------:R-:W-:Y:S01]  /*e310*/  FMUL.FTZ R27, R27, R15.reuse ;  /* 0x0000000f1b1b7220 */ /* 0x080fe20000410000 */
[-C--:B------:R-:W-:Y:S01]  /*e320*/  FMUL.FTZ R30, R30, R15.reuse ;  /* 0x0000000f1e1e7220 */ /* 0x080fe20000410000 */
[-C--:B------:R-:W-:Y:S01]  /*e330*/  FMUL.FTZ R31, R31, R15.reuse ;  /* 0x0000000f1f1f7220 */ /* 0x080fe20000410000 */
[----:B0-----:R-:W-:Y:S01]  /*e340*/  FFMA.FTZ R183, R160, R20, -R206 ;  /* 0x00000014a0b77223 */ /* 0x001fe200000108ce */
[----:B------:R-:W-:Y:S01]  /*e350*/  FADD.FTZ R0, R177, R0 ;  /* 0x00000000b1007221 */ /* 0x000fe20000010000 */
[----:B------:R-:W0:Y:S01]  /*e360*/  MUFU.EX2 R206, R153 ;  /* 0x0000009900ce7308 */ /* 0x000e220000000800 */
[----:B------:R-:W-:Y:S01]  /*e370*/  F2FP.F16.F32.PACK_AB R160, R169, R166 ;  /* 0x000000a6a9a0723e */ /* 0x000fe200000000ff */
[----:B------:R-:W-:Y:S01]  /*e380*/  FMUL.FTZ R34, R34, R15 ;  /* 0x0000000f22227220 */ /* 0x000fe20000410000 */
[----:B------:R-:W-:Y:S01]  /*e390*/  FADD.FTZ R159, R179, R0 ;  /* 0x00000000b39f7221 */ /* 0x000fe20000010000 */
[----:B------:R-:W-:Y:S01]  /*e3a0*/  F2FP.F16.F32.PACK_AB R166, R180, R179 ;  /* 0x000000b3b4a6723e */ /* 0x000fe200000000ff */
[-C--:B------:R-:W-:Y:S01]  /*e3b0*/  FMUL.FTZ R35, R35, R15.reuse ;  /* 0x0000000f23237220 */ /* 0x080fe20000410000 */
[-C--:B------:R-:W-:Y:S01]  /*e3c0*/  FMUL.FTZ R38, R38, R15.reuse ;  /* 0x0000000f26267220 */ /* 0x080fe20000410000 */
[----:B------:R-:W-:Y:S01]  /*e3d0*/  FADD.FTZ R0, R180, R159 ;  /* 0x0000009fb4007221 */ /* 0x000fe20000010000 */
[----:B------:R-:W1:Y:S01]  /*e3e0*/  MUFU.EX2 R18, R18 ;  /* 0x0000001200127308 */ /* 0x000e620000000800 */
[-C--:B------:R-:W-:Y:S01]  /*e3f0*/  FMUL.FTZ R39, R39, R15.reuse ;  /* 0x0000000f27277220 */ /* 0x080fe20000410000 */
[-C--:B------:R-:W-:Y:S01]  /*e400*/  FMUL.FTZ R42, R42, R15.reuse ;  /* 0x0000000f2a2a7220 */ /* 0x080fe20000410000 */
[-C--:B------:R-:W-:Y:S01]  /*e410*/  FMUL.FTZ R43, R43, R15.reuse ;  /* 0x0000000f2b2b7220 */ /* 0x080fe20000410000 */
[-C--:B------:R-:W-:Y:S01]  /*e420*/  FMUL.FTZ R46, R46, R15.reuse ;  /* 0x0000000f2e2e7220 */ /* 0x080fe20000410000 */
[-C--:B------:R-:W-:Y:S01]  /*e430*/  FMUL.FTZ R47, R47, R15.reuse ;  /* 0x0000000f2f2f7220 */ /* 0x080fe20000410000 */
[-C--:B------:R-:W-:Y:S01]  /*e440*/  FMUL.FTZ R50, R50, R15.reuse ;  /* 0x0000000f32327220 */ /* 0x080fe20000410000 */
[----:B------:R-:W-:Y:S01]  /*e450*/  FMUL.FTZ R51, R51, R15 ;  /* 0x0000000f33337220 */ /* 0x000fe20000410000 */
[----:B------:R-:W2:Y:S01]  /*e460*/  MUFU.EX2 R157, R157 ;  /* 0x0000009d009d7308 */ /* 0x000ea20000000800 */
[----:B0-----:R-:W-:Y:S01]  /*e470*/  FFMA.FTZ R180, R15, R3, R206 ;  /* 0x000000030fb47223 */ /* 0x001fe200000100ce */
[----:B------:R-:W-:Y:S01]  /*e480*/  F2FP.F16.F32.PACK_AB R153, R181, R206 ;  /* 0x000000ceb599723e */ /* 0x000fe200000000ff */
[-C--:B------:R-:W-:Y:S01]  /*e490*/  FMUL.FTZ R54, R54, R15.reuse ;  /* 0x0000000f36367220 */ /* 0x080fe20000410000 */
[-C--:B------:R-:W-:Y:S01]  /*e4a0*/  FMUL.FTZ R55, R55, R15.reuse ;  /* 0x0000000f37377220 */ /* 0x080fe20000410000 */
[----:B------:R-:W-:Y:S01]  /*e4b0*/  FADD.FTZ R180, R181, R180 ;  /* 0x000000b4b5b47221 */ /* 0x000fe20000010000 */
[-C--:B------:R-:W-:Y:S01]  /*e4c0*/  FMUL.FTZ R58, R58, R15.reuse ;  /* 0x0000000f3a3a7220 */ /* 0x080fe20000410000 */
[----:B------:R-:W-:Y:S01]  /*e4d0*/  FMUL.FTZ R59, R59, R15 ;  /* 0x0000000f3b3b7220 */ /* 0x000fe20000410000 */
[----:B------:R-:W0:Y:S01]  /*e4e0*/  MUFU.EX2 R182, R182 ;  /* 0x000000b600b67308 */ /* 0x000e220000000800 */
[----:B------:R-:W-:Y:S01]  /*e4f0*/  FADD.FTZ R3, R155, R180 ;  /* 0x000000b49b037221 */ /* 0x000fe20000010000 */
[----:B-1----:R-:W-:Y:S01]  /*e500*/  F2FP.F16.F32.PACK_AB R155, R18, R155 ;  /* 0x0000009b129b723e */ /* 0x002fe200000000ff */
[----:B------:R-:W-:Y:S01]  /*e510*/  BAR.SYNC.DEFER_BLOCKING 0xf, 0x100 ;  /* 0x03c4000000007b1d */ /* 0x000fe20000010000 */
[-C--:B------:R-:W-:Y:S01]  /*e520*/  FMUL.FTZ R62, R62, R15.reuse ;  /* 0x0000000f3e3e7220 */ /* 0x080fe20000410000 */
[----:B------:R-:W-:Y:S01]  /*e530*/  FADD.FTZ R180, R18, R3 ;  /* 0x0000000312b47221 */ /* 0x000fe20000010000 */
        /* <DEDUP_REMOVED lines=18> */
[-C--:B------:R-:W-:Y:S01]  /*e660*/  FMUL.FTZ R90, R90, R15.reuse ;  /* 0x0000000f5a5a7220 */ /* 0x080fe20000410000 */
[----:B------:R-:W0:Y:S01]  /*e670*/  MUFU.EX2 R207, R207 ;  /* 0x000000cf00cf7308 */ /* 0x000e220000000800 */
[----:B-1----:R-:W-:Y:S01]  /*e680*/  FADD.FTZ R3, R159, R180 ;  /* 0x000000b49f037221 */ /* 0x002fe20000010000 */
[----:B------:R1:W-:Y:S01]  /*e690*/  STSM.16.M88.4 [R195+0x26800], R152 ;  /* 0x02680098c3007844 */ /* 0x0003e20000000200 */
[-C--:B------:R-:W-:Y:S01]  /*e6a0*/  FMUL.FTZ R91, R91, R15.reuse ;  /* 0x0000000f5b5b7220 */ /* 0x080fe20000410000 */
[-C--:B------:R-:W-:Y:S01]  /*e6b0*/  FMUL.FTZ R94, R94, R15.reuse ;  /* 0x0000000f5e5e7220 */ /* 0x080fe20000410000 */
[-C--:B------:R-:W-:Y:S01]  /*e6c0*/  FMUL.FTZ R95, R95, R15.reuse ;  /* 0x0000000f5f5f7220 */ /* 0x080fe20000410000 */
[-C--:B------:R-:W-:Y:S01]  /*e6d0*/  FMUL.FTZ R98, R98, R15.reuse ;  /* 0x0000000f62627220 */ /* 0x080fe20000410000 */
[----:B------:R-:W-:Y:S01]  /*e6e0*/  FMUL.FTZ R99, R99, R15 ;  /* 0x0000000f63637220 */ /* 0x000fe20000410000 */
[----:B------:R-:W3:Y:S01]  /*e6f0*/  MUFU.EX2 R174, R165 ;  /* 0x000000a500ae7308 */ /* 0x000ee20000000800 */
[C---:B--2---:R-:W-:Y:S01]  /*e700*/  FADD.FTZ R180, R172.reuse, R3 ;  /* 0x00000003acb47221 */ /* 0x044fe20000010000 */
[----:B------:R-:W-:Y:S01]  /*e710*/  F2FP.F16.F32.PACK_AB R159, R172, R159 ;  /* 0x0000009fac9f723e */ /* 0x000fe200000000ff */
[-C--:B------:R-:W-:Y:S01]  /*e720*/  FMUL.FTZ R102, R102, R15.reuse ;  /* 0x0000000f66667220 */ /* 0x080fe20000410000 */
[-C--:B------:R-:W-:Y:S01]  /*e730*/  FMUL.FTZ R103, R103, R15.reuse ;  /* 0x0000000f67677220 */ /* 0x080fe20000410000 */
[-C--:B------:R-:W-:Y:S01]  /*e740*/  FMUL.FTZ R106, R106, R15.reuse ;  /* 0x0000000f6a6a7220 */ /* 0x080fe20000410000 */
[-C--:B------:R-:W-:Y:S01]  /*e750*/  FMUL.FTZ R107, R107, R15.reuse ;  /* 0x0000000f6b6b7220 */ /* 0x080fe20000410000 */
[----:B------:R1:W-:Y:S01]  /*e760*/  STSM.16.M88.4 [R198], R156 ;  /* 0x0000009cc6007844 */ /* 0x0003e20000000200 */
[----:B------:R-:W2:Y:S01]  /*e770*/  MUFU.EX2 R163, R167 ;  /* 0x000000a700a37308 */ /* 0x000ea20000000800 */
[----:B0-----:R-:W-:Y:S01]  /*e780*/  FADD.FTZ R3, R207, R180 ;  /* 0x000000b4cf037221 */ /* 0x001fe20000010000 */
[-C--:B------:R-:W-:Y:S01]  /*e790*/  FMUL.FTZ R110, R110, R15.reuse ;  /* 0x0000000f6e6e7220 */ /* 0x080fe20000410000 */
[-C--:B------:R-:W-:Y:S01]  /*e7a0*/  FMUL.FTZ R111, R111, R15.reuse ;  /* 0x0000000f6f6f7220 */ /* 0x080fe20000410000 */
[-C--:B------:R-:W-:Y:S01]  /*e7b0*/  FMUL.FTZ R114, R114, R15.reuse ;  /* 0x0000000f72727220 */ /* 0x080fe20000410000 */
[-C--:B------:R-:W-:Y:S01]  /*e7c0*/  FMUL.FTZ R115, R115, R15.reuse ;  /* 0x0000000f73737220 */ /* 0x080fe20000410000 */
[-C--:B------:R-:W-:Y:S01]  /*e7d0*/  FMUL.FTZ R118, R118, R15.reuse ;  /* 0x0000000f76767220 */ /* 0x080fe20000410000 */
[----:B------:R-:W-:Y:S01]  /*e7e0*/  FMUL.FTZ R119, R119, R15 ;  /* 0x0000000f77777220 */ /* 0x000fe20000410000 */
[----:B------:R-:W0:Y:S01]  /*e7f0*/  MUFU.EX2 R178, R178 ;  /* 0x000000b200b27308 */ /* 0x000e220000000800 */
[----:B---3--:R-:W-:Y:S01]  /*e800*/  F2FP.F16.F32.PACK_AB R161, R174, R207 ;  /* 0x000000cfaea1723e */ /* 0x008fe200000000ff */
[-C--:B------:R-:W-:Y:S01]  /*e810*/  FMUL.FTZ R122, R122, R15.reuse ;  /* 0x0000000f7a7a7220 */ /* 0x080fe20000410000 */
[-C--:B------:R-:W-:Y:S01]  /*e820*/  FMUL.FTZ R123, R123, R15.reuse ;  /* 0x0000000f7b7b7220 */ /* 0x080fe20000410000 */
[-C--:B------:R-:W-:Y:S01]  /*e830*/  FMUL.FTZ R126, R126, R15.reuse ;  /* 0x0000000f7e7e7220 */ /* 0x080fe20000410000 */
        /* <DEDUP_REMOVED lines=13> */
[-C--:B------:R-:W-:Y:S01]  /*e910*/  FMUL.FTZ R147, R147, R15.reuse ;  /* 0x0000000f93937220 */ /* 0x080fe20000410000 */
[-C--:B------:R-:W-:Y:S01]  /*e920*/  FMUL.FTZ R150, R150, R15.reuse ;  /* 0x0000000f96967220 */ /* 0x080fe20000410000 */
[----:B------:R-:W-:Y:S01]  /*e930*/  FMUL.FTZ R151, R151, R15 ;  /* 0x0000000f97977220 */ /* 0x000fe20000410000 */
[----:B--2---:R-:W-:Y:S01]  /*e940*/  FADD.FTZ R3, R163, R170 ;  /* 0x000000aaa3037221 */ /* 0x004fe20000010000 */
[----:B0-----:R-:W-:-:S02]  /*e950*/  F2FP.F16.F32.PACK_AB R163, R178, R163 ;  /* 0x000000a3b2a3723e */ /* 0x001fc400000000ff */
[----:B------:R-:W0:Y:S01]  /*e960*/  MUFU.EX2 R167, R175 ;  /* 0x000000af00a77308 */ /* 0x000e220000000800 */
[----:B------:R-:W-:Y:S02]  /*e970*/  FADD.FTZ R18, R178, R3 ;  /* 0x00000003b2127221 */ /* 0x000fe40000010000 */
[----:B------:R1:W-:Y:S02]  /*e980*/  STSM.16.M88.4 [R196], R160 ;  /* 0x000000a0c4007844 */ /* 0x0003e40000000200 */
[----:B----4-:R-:W-:-:S03]  /*e990*/  FADD.FTZ R3, R165, R18 ;  /* 0x00000012a5037221 */ /* 0x010fc60000010000 */
[----:B------:R-:W2:Y:S01]  /*e9a0*/  MUFU.EX2 R176, R176 ;  /* 0x000000b000b07308 */ /* 0x000ea20000000800 */
[C---:B-----5:R-:W-:Y:S01]  /*e9b0*/  FADD.FTZ R18, R14.reuse, R3 ;  /* 0x000000030e127221 */ /* 0x060fe20000010000 */
[----:B------:R-:W-:-:S03]  /*e9c0*/  F2FP.F16.F32.PACK_AB R165, R14, R165 ;  /* 0x000000a50ea5723e */ /* 0x000fc600000000ff */
[----:B0-----:R-:W-:Y:S01]  /*e9d0*/  FADD.FTZ R3, R167, R18 ;  /* 0x00000012a7037221 */ /* 0x001fe20000010000 */
[----:B--2---:R-:W-:-:S03]  /*e9e0*/  F2FP.F16.F32.PACK_AB R167, R176, R167 ;  /* 0x000000a7b0a7723e */ /* 0x004fc600000000ff */
[----:B------:R-:W-:Y:S02]  /*e9f0*/  FADD.FTZ R3, R176, R3 ;  /* 0x00000003b0037221 */ /* 0x000fe40000010000 */
[----:B------:R1:W-:Y:S01]  /*ea00*/  STSM.16.M88.4 [R197], R164 ;  /* 0x000000a4c5007844 */ /* 0x0003e20000000200 */
[----:B------:R-:W-:Y:S05]  /*ea10*/  @!P0 BRA `(.L_x_6040) ;  /* 0x0000000000048947 */ /* 0x000fea0003800000 */
[----:B------:R-:W-:Y:S01]  /*ea20*/  BPT.TRAP 0x1 ;  /* 0x000000040000795c */ /* 0x000fe20000300000 */
.L_x_6040:
[----:B------:R0:W2:Y:S01]  /*ea30*/  SYNCS.PHASECHK.TRANS64.TRYWAIT P3, [R215+URZ+0x28c50], R216 ;  /* 0x028c50d8d70075a7 */ /* 0x0000a2000806017f */
[----:B------:R-:W-:Y:S05]  /*ea40*/  @!P0 BRA `(.L_x_6041) ;  /* 0x0000000000048947 */ /* 0x000fea0003800000 */
[----:B------:R-:W-:Y:S01]  /*ea50*/  BPT.TRAP 0x1 ;  /* 0x000000040000795c */ /* 0x000fe20000300000 */
.L_x_6041:
[----:B------:R-:W-:Y:S04]  /*ea60*/  BSSY B2, `(.L_x_6042) ;  /* 0x0000004000027945 */ /* 0x000fe80003800000 */
[----:B--2---:R-:W-:Y:S05]  /*ea70*/  @P3 BRA `(.L_x_6043) ;  /* 0x0000000000083947 */ /* 0x004fea0003800000 */
[----:B------:R-:W2:Y:S02]  /*ea80*/  SYNCS.PHASECHK.TRANS64.TRYWAIT P3, [R215+URZ+0x28c50], R216 ;  /* 0x028c50d8d70075a7 */ /* 0x000ea4000806017f */
[----:B--2---:R-:W-:Y:S05]  /*ea90*/  @!P3 BRA `(.L_x_6044) ;  /* 0x000001240010b947 */ /* 0x004fea0003800000 */
.L_x_6043:
[----:B------:R-:W-:Y:S05]  /*eaa0*/  BSYNC B2 ;  /* 0x0000000000027941 */ /* 0x000fea0003800000 */
.L_x_6042:
[----:B------:R-:W-:Y:S01]  /*eab0*/  IMAD R14, R214, 0x1000, R190 ;  /* 0x00001000d60e7824 */ /* 0x000fe200078e02be */
[----:B------:R-:W-:Y:S01]  /*eac0*/  WARPGROUP.ARRIVE ;  /* 0x00000000000079c5 */ /* 0x000fe20000000000 */
[----:B------:R-:W-:Y:S01]  /*ead0*/  IMAD.MOV.U32 R15, RZ, RZ, 0x40000040 ;  /* 0x40000040ff0f7424 */ /* 0x000fe200078e00ff */
[----:B------:R-:W-:Y:S01]  /*eae0*/  ISETP.GT.AND P3, PT, R12, R213, PT ;  /* 0x000000d50c00720c */ /* 0x000fe20003f64270 */
[----:B0-2---:R-:W-:Y:S01]  /*eaf0*/  @!P1 VIADD R215, R215, 0x28c60 ;  /* 0x00028c60d7d79836 */ /* 0x005fe20000000000 */
[----:B------:R-:W-:Y:S01]  /*eb00*/  R2UR UR6, R14 ;  /* 0x000000000e0672ca */ /* 0x000fe200000e0000 */
[----:B------:R-:W-:Y:S01]  /*eb10*/  VIADD R12, R12, 0xffffffff ;  /* 0xffffffff0c0c7836 */ /* 0x000fe20000000000 */
[----:B------:R-:W-:Y:S01]  /*eb20*/  R2UR UR7, R15 ;  /* 0x000000000f0772ca */ /* 0x000fe200000e0000 */
[----:B------:R-:W-:Y:S01]  /*eb30*/  IMAD.MOV.U32 R15, RZ, RZ, 0x40000040 ;  /* 0x40000040ff0f7424 */ /* 0x000fe200078e00ff */
[----:B------:R-:W-:Y:S01]  /*eb40*/  @!P1 PRMT R215, RZ, 0x654, R215 ;  /* 0x00000654ffd79816 */ /* 0x000fe200000000d7 */
[----:B------:R-:W-:-:S10]  /*eb50*/  IMAD.MOV.U32 R18, RZ, RZ, R214 ;  /* 0x000000ffff127224 */ /* 0x000fd400078e00d6 */
[----:B------:R-:W-:Y:S03]  /*eb60*/  HGMMA.64x256x16.F32 R24, R152, gdesc[UR4].tnspB, R24, gsb0 ;  /* 0x43e0000498187df0 */ /* 0x000fe60008000818 */
[----:B------:R-:W-:Y:S02]  /*eb70*/  WARPGROUP.DEPBAR.LE gsb0, 0x0 ;  /* 0x00008000000079c5 */ /* 0x000fe40000010000 */
[----:B-1----:R-:W-:Y:S01]  /*eb80*/  VIADD R152, R14, 0x80 ;  /* 0x000000800e987836 */ /* 0x002fe20000000000 */
[----:B------:R-:W-:Y:S01]  /*eb90*/  WARPGROUP.ARRIVE ;  /* 0x00000000000079c5 */ /* 0x000fe20000000000 */
[----:B------:R-:W-:-:S03]  /*eba0*/  IMAD.MOV.U32 R153, RZ, RZ, 0x40000040 ;  /* 0x40000040ff997424 */ /* 0x000fc600078e00ff */
[----:B------:R-:W-:Y:S01]  /*ebb0*/  R2UR UR6, R152 ;  /* 0x00000000980672ca */ /* 0x000fe200000e0000 */
[C---:B------:R-:W-:Y:S01]  /*ebc0*/  VIADD R152, R14.reuse, 0x100 ;  /* 0x000001000e987836 */ /* 0x040fe20000000000 */
[----:B------:R-:W-:Y:S01]  /*ebd0*/  R2UR UR7, R153 ;  /* 0x00000000990772ca */ /* 0x000fe200000e0000 */
[----:B------:R-:W-:Y:S01]  /*ebe0*/  IMAD.MOV.U32 R153, RZ, RZ, 0x40000040 ;  /* 0x40000040ff997424 */ /* 0x000fe200078e00ff */
[----:B------:R-:W-:-:S14]  /*ebf0*/  IADD3 R14, R14, 0x180, RZ ;  /* 0x000001800e0e7810 */ /* 0x000fdc0007ffe0ff */
[----:B------:R-:W-:Y:S01]  /*ec00*/  HGMMA.64x256x16.F32 R24, R156, gdesc[UR4].tnspB, R24, gsb0 ;  /* 0x43e000049c187df0 */ /* 0x000fe20008000818 */
[----:B------:R-:W-:Y:S02]  /*ec10*/  R2UR UR6, R152 ;  /* 0x00000000980672ca */ /* 0x000fe400000e0000 */
[----:B------:R-:W-:Y:S01]  /*ec20*/  R2UR UR7, R153 ;  /* 0x00000000990772ca */ /* 0x000fe200000e0000 */
[----:B------:R-:W-:Y:S02]  /*ec30*/  WARPGROUP.DEPBAR.LE gsb0, 0x0 ;  /* 0x00008000000079c5 */ /* 0x000fe40000010000 */
[----:B------:R-:W-:-:S15]  /*ec40*/  WARPGROUP.ARRIVE ;  /* 0x00000000000079c5 */ /* 0x000fde0000000000 */
[----:B------:R-:W-:-:S07]  /*ec50*/  NOP ;  /* 0x0000000000007918 */ /* 0x000fce0000000000 */
        /* <DEDUP_REMOVED lines=20> */
[----:B------:R-:W-:Y:S05]  /*eda0*/  BSYNC B0 ;  /* 0x0000000000007941 */ /* 0x000fea0003800000 */
.L_x_6026:
[----:B------:R-:W-:Y:S02]  /*edb0*/  IMAD.MOV.U32 R15, RZ, RZ, R168 ;  /* 0x000000ffff0f7224 */ /* 0x000fe400078e00a8 */
[----:B------:R-:W-:Y:S02]  /*edc0*/  IMAD.MOV.U32 R14, RZ, RZ, R21 ;  /* 0x000000ffff0e7224 */ /* 0x000fe400078e0015 */
[----:B------:R-:W-:-:S07]  /*edd0*/  IMAD.MOV.U32 R18, RZ, RZ, R214 ;  /* 0x000000ffff127224 */ /* 0x000fce00078e00d6 */
.L_x_6025:
[----:B------:R-:W-:Y:S05]  /*ede0*/  BSYNC B1 ;  /* 0x0000000000017941 */ /* 0x000fea0003800000 */
.L_x_6024:
[----:B------:R-:W1:Y:S01]  /*edf0*/  LDC R21, c[0x0][0x448] ;  /* 0x00011200ff157b82 */ /* 0x000e620000000800 */
[----:B------:R-:W-:Y:S01]  /*ee00*/  IADD3 R154, R23, 0x1, -R22 ;  /* 0x00000001179a7810 */ /* 0x000fe20007ffe816 */
[----:B------:R-:W-:-:S06]  /*ee10*/  ULDC UR4, c[0x0][0x9dc] ;  /* 0x0002770000047ab9 */ /* 0x000fcc0000000800 */
[----:B------:R-:W2:Y:S01]  /*ee20*/  LDC R156, c[0x0][0x9e4] ;  /* 0x00027900ff9c7b82 */ /* 0x000ea20000000800 */
        /* <DEDUP_REMOVED lines=20> */
.L_x_6048:
[----:B------:R-:W-:-:S13]  /*ef70*/  ISETP.NE.AND P2, PT, R156, 0x1, PT ;  /* 0x000000019c00780c */ /* 0x000fda0003f45270 */
[----:B------:R-:W1:Y:S02]  /*ef80*/  @P2 LDC.64 R152, c[0x0][0x9e8] ;  /* 0x00027a00ff982b82 */ /* 0x000e640000000a00 */
[----:B-1----:R-:W-:-:S05]  /*ef90*/  @P2 IMAD.HI.U32 R152, R21, R152, RZ ;  /* 0x0000009815982227 */ /* 0x002fca00078e00ff */
[----:B------:R-:W-:-:S07]  /*efa0*/  @P2 SHF.R.U32.HI R21, RZ, R153, R152 ;  /* 0x00000099ff152219 */ /* 0x000fce0000011698 */
.L_x_6049:
[----:B------:R-:W-:Y:S05]  /*efb0*/  BSYNC B0 ;  /* 0x0000000000007941 */ /* 0x000fea0003800000 */
.L_x_6047:
[----:B------:R-:W-:-:S05]  /*efc0*/  IMAD R21, R21, R156, RZ ;  /* 0x0000009c15157224 */ /* 0x000fca00078e02ff */
[----:B------:R-:W-:-:S07]  /*efd0*/  VIMNMX R154, R154, R21, !PT ;  /* 0x000000159a9a7248 */ /* 0x000fce0007fe0100 */
.L_x_6046:
[----:B------:R-:W-:Y:S01]  /*efe0*/  VIADD R154, R154, 0x3f ;  /* 0x0000003f9a9a7836 */ /* 0x000fe20000000000 */
[----:B------:R-:W-:Y:S04]  /*eff0*/  BSSY B0, `(.L_x_6050) ;  /* 0x00001ee000007945 */ /* 0x000fe80003800000 */
[----:B------:R-:W-:-:S04]  /*f000*/  SHF.R.S32.HI R21, RZ, 0x1f, R154 ;  /* 0x0000001fff157819 */ /* 0x000fc8000001149a */
[----:B------:R-:W-:-:S04]  /*f010*/  LEA.HI R21, R21, R154, RZ, 0x6 ;  /* 0x0000009a15157211 */ /* 0x000fc800078f30ff */
[----:B------:R-:W-:-:S04]  /*f020*/  SHF.R.S32.HI R21, RZ, 0x6, R21 ;  /* 0x00000006ff157819 */ /* 0x000fc80000011415 */
[----:B------:R-:W-:-:S04]  /*f030*/  VIMNMX R21, R202, R21, !PT ;  /* 0x00000015ca157248 */ /* 0x000fc80007fe0100 */
[----:B------:R-:W-:-:S13]  /*f040*/  ISETP.GE.AND P2, PT, R12, R21, PT ;  /* 0x000000150c00720c */ /* 0x000fda0003f46270 */
[----:B------:R-:W-:Y:S05]  /*f050*/  @!P2 BRA `(.L_x_6051) ;  /* 0x0000001c009ca947 */ /* 0x000fea0003800000 */
[----:B------:R-:W-:Y:S01]  /*f060*/  BSSY B1, `(.L_x_6052) ;  /* 0x00001e5000017945 */ /* 0x000fe20003800000 */
[----:B------:R-:W-:Y:S02]  /*f070*/  IMAD.MOV.U32 R213, RZ, RZ, R15 ;  /* 0x000000ffffd57224 */ /* 0x000fe400078e000f */
[----:B------:R-:W-:Y:S02]  /*f080*/  IMAD.MOV.U32 R214, RZ, RZ, R14 ;  /* 0x000000ffffd67224 */ /* 0x000fe400078e000e */
[----:B------:R-:W-:Y:S02]  /*f090*/  IMAD.MOV.U32 R206, RZ, RZ, R12 ;  /* 0x000000ffffce7224 */ /* 0x000fe400078e000c */
[----:B0-----:R-:W-:-:S07]  /*f0a0*/  IMAD.MOV.U32 R215, RZ, RZ, R18 ;  /* 0x000000ffffd77224 */ /* 0x001fce00078e0012 */
.L_x_6063:
[----:B------:R-:W-:Y:S02]  /*f0b0*/  VIADD R18, R215, 0x1 ;  /* 0x00000001d7127836 */ /* 0x000fe40000000000 */
[----:B0-----:R-:W-:Y:S02]  /*f0c0*/  IMAD.MOV.U32 R12, RZ, RZ, R206 ;  /* 0x000000ffff0c7224 */ /* 0x001fe400078e00ce */
[----:B------:R-:W-:Y:S01]  /*f0d0*/  VIADD R206, R206, 0xffffffff ;  /* 0xffffffffcece7836 */ /* 0x000fe20000000000 */
[----:B------:R-:W-:Y:S02]  /*f0e0*/  ISETP.NE.AND P3, PT, R18, 0x2, PT ;  /* 0x000000021200780c */ /* 0x000fe40003f65270 */
[----:B------:R-:W-:Y:S02]  /*f0f0*/  ISETP.GT.AND P2, PT, R12, R21, PT ;  /* 0x000000150c00720c */ /* 0x000fe40003f44270 */
[----:B------:R-:W-:Y:S02]  /*f100*/  SEL R12, RZ, 0x1, P3 ;  /* 0x00000001ff0c7807 */ /* 0x000fe40001800000 */
[----:B------:R-:W-:-:S02]  /*f110*/  SEL R18, R18, RZ, P3 ;  /* 0x000000ff12127207 */ /* 0x000fc40001800000 */
[----:B------:R-:W-:Y:S01]  /*f120*/  LOP3.LUT R19, R19, R12, RZ, 0x3c, !PT ;  /* 0x0000000c13137212 */ /* 0x000fe200078e3cff */
[----:B------:R-:W-:Y:S06]  /*f130*/  @!P0 BRA `(.L_x_6053) ;  /* 0x0000000000048947 */ /* 0x000fec0003800000 */
[----:B------:R-:W-:Y:S01]  /*f140*/  BPT.TRAP 0x1 ;  /* 0x000000040000795c */ /* 0x000fe20000300000 */
.L_x_6053:
[----:B------:R-:W-:Y:S01]  /*f150*/  IMAD R12, R18, 0x8, R2 ;  /* 0x00000008120c7824 */ /* 0x000fe200078e0202 */
[----:B------:R-:W-:-:S04]  /*f160*/  SHF.L.U32 R207, R19, 0x1f, RZ ;  /* 0x0000001f13cf7819 */ /* 0x000fc800000006ff */
[----:B------:R0:W1:Y:S01]  /*f170*/  SYNCS.PHASECHK.TRANS64.TRYWAIT P3, [R12+URZ+0x28c30], R207 ;  /* 0x028c30cf0c0075a7 */ /* 0x000062000806017f */
[----:B------:R-:W-:Y:S05]  /*f180*/  @!P0 BRA `(.L_x_6054) ;  /* 0x0000000000048947 */ /* 0x000fea0003800000 */
[----:B------:R-:W-:Y:S01]  /*f190*/  BPT.TRAP 0x1 ;  /* 0x000000040000795c */ /* 0x000fe20000300000 */
.L_x_6054:
[----:B------:R-:W-:Y:S01]  /*f1a0*/  BSSY B2, `(.L_x_6055) ;  /* 0x0000006000027945 */ /* 0x000fe20003800000 */
[----:B------:R-:W-:Y:S02]  /*f1b0*/  IMAD R154, R18, 0x200, R13 ;  /* 0x00000200129a7824 */ /* 0x000fe400078e020d */
[----:B------:R-:W-:Y:S01]  /*f1c0*/  IMAD.MOV.U32 R155, RZ, RZ, 0x40000040 ;  /* 0x40000040ff9b7424 */ /* 0x000fe200078e00ff */
[----:B-1----:R-:W-:Y:S06]  /*f1d0*/  @P3 BRA `(.L_x_6056) ;  /* 0x0000000000083947 */ /* 0x002fec0003800000 */
[----:B------:R-:W1:Y:S02]  /*f1e0*/  SYNCS.PHASECHK.TRANS64.TRYWAIT P3, [R12+URZ+0x28c30], R207 ;  /* 0x028c30cf0c0075a7 */ /* 0x000e64000806017f */
[----:B-1----:R-:W-:Y:S05]  /*f1f0*/  @!P3 BRA `(.L_x_6057) ;  /* 0x0000011c004cb947 */ /* 0x002fea0003800000 */
.L_x_6056:
[----:B------:R-:W-:Y:S05]  /*f200*/  BSYNC B2 ;  /* 0x0000000000027941 */ /* 0x000fea0003800000 */
.L_x_6055:
[C---:B------:R-:W-:Y:S01]  /*f210*/  R2UR UR6, R154.reuse ;  /* 0x000000009a0672ca */ /* 0x040fe200000e0000 */
[C---:B------:R-:W-:Y:S01]  /*f220*/  VIADD R152, R154.reuse, 0x2 ;  /* 0x000000029a987836 */ /* 0x040fe20000000000 */
[----:B------:R-:W-:Y:S01]  /*f230*/  R2UR UR7, R155 ;  /* 0x000000009b0772ca */ /* 0x000fe200000e0000 */
[----:B------:R-:W-:Y:S01]  /*f240*/  VIADD R14, R154, 0x4 ;  /* 0x000000049a0e7836 */ /* 0x000fe20000000000 */
[----:B------:R-:W-:Y:S01]  /*f250*/  R2UR UR4, R4 ;  /* 0x00000000040472ca */ /* 0x000fe200000e0000 */
[----:B------:R-:W-:Y:S01]  /*f260*/  VIADD R154, R154, 0x6 ;  /* 0x000000069a9a7836 */ /* 0x000fe20000000000 */
[----:B------:R-:W-:Y:S01]  /*f270*/  R2UR UR5, R5 ;  /* 0x00000000050572ca */ /* 0x000fe200000e0000 */
[----:B------:R-:W-:Y:S01]  /*f280*/  IMAD.MOV.U32 R155, RZ, RZ, 0x40000040 ;  /* 0x40000040ff9b7424 */ /* 0x000fe200078e00ff */
[----:B------:R-:W-:Y:S01]  /*f290*/  MOV R153, 0x40000040 ;  /* 0x4000004000997802 */ /* 0x000fe20000000f00 */
[----:B------:R-:W-:Y:S01]  /*f2a0*/  IMAD.MOV.U32 R15, RZ, RZ, 0x40000040 ;  /* 0x40000040ff0f7424 */ /* 0x000fe200078e00ff */
[----:B------:R-:W-:-:S02]  /*f2b0*/  R2UR UR10, R152 ;  /* 0x00000000980a72ca */ /* 0x000fc400000e0000 */
[----:B------:R-:W-:Y:S02]  /*f2c0*/  R2UR UR11, R153 ;  /* 0x00000000990b72ca */ /* 0x000fe400000e0000 */
[----:B------:R-:W-:Y:S02]  /*f2d0*/  R2UR UR18, R154 ;  /* 0x000000009a1272ca */ /* 0x000fe400000e0000 */
[----:B------:R-:W-:Y:S02]  /*f2e0*/  R2UR UR19, R155 ;  /* 0x000000009b1372ca */ /* 0x000fe400000e0000 */
[----:B------:R-:W-:Y:S01]  /*f2f0*/  WARPGROUP.ARRIVE ;  /* 0x00000000000079c5 */ /* 0x000fe20000000000 */
[----:B------:R-:W-:Y:S02]  /*f300*/  R2UR UR8, R10 ;  /* 0x000000000a0872ca */ /* 0x000fe400000e0000 */
[----:B------:R-:W-:Y:S02]  /*f310*/  R2UR UR9, R11 ;  /* 0x000000000b0972ca */ /* 0x000fe400000e0000 */
[----:B------:R-:W-:Y:S01]  /*f320*/  R2UR UR14, R14 ;  /* 0x000000000e0e72ca */ /* 0x000fe200000e0000 */
[----:B------:R-:W-:Y:S01]  /*f330*/  HGMMA.64x64x16.F32 R152, gdesc[UR4], RZ, !UPT, gsb0 ;  /* 0x00e00000049879f0 */ /* 0x000fe2000c0008ff */
[----:B------:R-:W-:Y:S01]  /*f340*/  R2UR UR15, R15 ;  /* 0x000000000f0f72ca */ /* 0x000fe200000e0000 */
[----:B------:R-:W-:Y:S01]  /*f350*/  ULDC UR4, c[0x0][0x9d8] ;  /* 0x0002760000047ab9 */ /* 0x000fe20000000800 */
[----:B------:R-:W-:Y:S01]  /*f360*/  R2UR UR12, R8 ;  /* 0x00000000080c72ca */ /* 0x000fe200000e0000 */
[----:B------:R-:W-:Y:S01]  /*f370*/  ULDC UR5, c[0x0][0x988] ;  /* 0x0002620000057ab9 */ /* 0x000fe20000000800 */
[----:B------:R-:W-:-:S02]  /*f380*/  R2UR UR13, R9 ;  /* 0x00000000090d72ca */ /* 0x000fc400000e0000 */
        /* <DEDUP_REMOVED lines=43> */
[----:B---3--:R-:W-:Y:S01]  /*f640*/  FMNMX.FTZ R14, R152, R229, !PT ;  /* 0x000000e5980e7209 */ /* 0x008fe20007810000 */
[----:B------:R-:W-:Y:S01]  /*f650*/  FMUL.FTZ R175, R175, UR4 ;  /* 0x00000004afaf7c20 */ /* 0x000fe20008410000 */
[----:B------:R-:W-:Y:S01]  /*f660*/  FMUL.FTZ R178, R178, UR4 ;  /* 0x00000004b2b27c20 */ /* 0x000fe20008410000 */
[----:B------:R-:W-:Y:S01]  /*f670*/  FMUL.FTZ R179, R179, UR4 ;  /* 0x00000004b3b37c20 */ /* 0x000fe20008410000 */
[----:B------:R-:W-:Y:S01]  /*f680*/  FMUL.FTZ R182, R182, UR4 ;  /* 0x00000004b6b67c20 */ /* 0x000fe20008410000 */
[----:B------:R-:W-:-:S02]  /*f690*/  FMUL.FTZ R183, R183, UR4 ;  /* 0x00000004b7b77c20 */ /* 0x000fc40008410000 */
[----:B------:R-:W3:Y:S01]  /*f6a0*/  MUFU.TANH R157, R157 ;  /* 0x0000009d009d7308 */ /* 0x000ee20000002400 */
[----:B----4-:R-:W-:-:S07]  /*f6b0*/  FMNMX.FTZ R14, R153, R14, !PT ;  /* 0x0000000e990e7209 */ /* 0x010fce0007810000 */
[----:B------:R-:W4:Y:S01]  /*f6c0*/  MUFU.TANH R160, R160 ;  /* 0x000000a000a07308 */ /* 0x000f220000002400 */
[----:B--2---:R-:W-:-:S07]  /*f6d0*/  FMNMX.FTZ R14, R156, R14, !PT ;  /* 0x0000000e9c0e7209 */ /* 0x004fce0007810000 */
[----:B------:R-:W2:Y:S01]  /*f6e0*/  MUFU.TANH R161, R161 ;  /* 0x000000a100a17308 */ /* 0x000ea20000002400 */
[----:B---3--:R-:W-:-:S07]  /*f6f0*/  FMNMX.FTZ R14, R157, R14, !PT ;  /* 0x0000000e9d0e7209 */ /* 0x008fce0007810000 */
        /* <DEDUP_REMOVED lines=28> */
[----:B------:R-:W2:Y:S07]  /*f8c0*/  SHFL.BFLY PT, R20, R14, 0x1, 0x1f ;  /* 0x0c201f000e147f89 */ /* 0x000eae00000e0000 */
[----:B------:R-:W-:Y:S08]  /*f8d0*/  MUFU.TANH R166, R166 ;  /* 0x000000a600a67308 */ /* 0x000ff00000002400 */
[----:B------:R-:W-:Y:S08]  /*f8e0*/  MUFU.TANH R167, R167 ;  /* 0x000000a700a77308 */ /* 0x000ff00000002400 */
[----:B------:R-:W-:Y:S01]  /*f8f0*/  MUFU.TANH R171, R171 ;  /* 0x000000ab00ab7308 */ /* 0x000fe20000002400 */
[----:B--2---:R-:W-:Y:S01]  /*f900*/  FMNMX.FTZ R14, R14, R20, !PT ;  /* 0x000000140e0e7209 */ /* 0x004fe20007810000 */
        /* <DEDUP_REMOVED lines=10> */
[----:B------:R-:W2:Y:S01]  /*f9b0*/  MUFU.EX2 R214, R214 ;  /* 0x000000d600d67308 */ /* 0x000ea20000000800 */
[-CC-:B------:R-:W-:Y:S01]  /*f9c0*/  FFMA.FTZ R160, R160, R20.reuse, -R181.reuse ;  /* 0x00000014a0a07223 */ /* 0x180fe200000108b5 */
[-CC-:B------:R-:W-:Y:S01]  /*f9d0*/  FFMA.FTZ R161, R161, R20.reuse, -R181.reuse ;  /* 0x00000014a1a17223 */ /* 0x180fe200000108b5 */
[-CC-:B------:R-:W-:Y:S01]  /*f9e0*/  FFMA.FTZ R164, R164, R20.reuse, -R181.reuse ;  /* 0x00000014a4a47223 */ /* 0x180fe200000108b5 */
[-CC-:B------:R-:W-:Y:S01]  /*f9f0*/  FFMA.FTZ R165, R165, R20.reuse, -R181.reuse ;  /* 0x00000014a5a57223 */ /* 0x180fe200000108b5 */
[-CC-:B------:R-:W-:Y:S01]  /*fa00*/  FFMA.FTZ R168, R168, R20.reuse, -R181.reuse ;  /* 0x00000014a8a87223 */ /* 0x180fe200000108b5 */
[-CC-:B------:R-:W-:Y:S01]  /*fa10*/  FFMA.FTZ R169, R169, R20.reuse, -R181.reuse ;  /* 0x00000014a9a97223 */ /* 0x180fe200000108b5 */
[-CC-:B------:R-:W-:Y:S01]  /*fa20*/  FFMA.FTZ R172, R172, R20.reuse, -R181.reuse ;  /* 0x00000014acac7223 */ /* 0x180fe200000108b5 */
[----:B------:R-:W4:Y:S01]  /*fa30*/  MUFU.EX2 R15, R15 ;  /* 0x0000000f000f7308 */ /* 0x000f220000000800 */
[-CC-:B------:R-:W-:Y:S01]  /*fa40*/  FFMA.FTZ R173, R173, R20.reuse, -R181.reuse ;  /* 0x00000014adad7223 */ /* 0x180fe200000108b5 */
[-CC-:B------:R-:W-:Y:S01]  /*fa50*/  FFMA.FTZ R176, R176, R20.reuse, -R181.reuse ;  /* 0x00000014b0b07223 */ /* 0x180fe200000108b5 */
[-CC-:B------:R-:W-:Y:S01]  /*fa60*/  FFMA.FTZ R177, R177, R20.reuse, -R181.reuse ;  /* 0x00000014b1b17223 */ /* 0x180fe200000108b5 */
[----:B------:R-:W-:Y:S01]  /*fa70*/  FFMA.FTZ R180, R180, R20, -R181 ;  /* 0x00000014b4b47223 */ /* 0x000fe200000108b5 */
[----:B------:R-:W-:Y:S01]  /*fa80*/  FMUL.FTZ R181, R170, UR4 ;  /* 0x00000004aab57c20 */ /* 0x000fe20008410000 */
[----:B---3--:R-:W-:-:S02]  /*fa90*/  FMNMX.FTZ R170, R154, R213, !PT ;  /* 0x000000d59aaa7209 */ /* 0x008fc40007810000 */
[----:B------:R-:W3:Y:S01]  /*faa0*/  MUFU.EX2 R152, R152 ;  /* 0x0000009800987308 */ /* 0x000ee20000000800 */
[-C--:B--2---:R-:W-:Y:S01]  /*fab0*/  FMUL.FTZ R24, R24, R214.reuse ;  /* 0x000000d618187220 */ /* 0x084fe20000410000 */
[-C--:B------:R-:W-:Y:S01]  /*fac0*/  FMUL.FTZ R25, R25, R214.reuse ;  /* 0x000000d619197220 */ /* 0x080fe20000410000 */
[-C--:B------:R-:W-:Y:S01]  /*fad0*/  FMUL.FTZ R28, R28, R214.reuse ;  /* 0x000000d61c1c7220 */ /* 0x080fe20000410000 */
[-C--:B------:R-:W-:Y:S01]  /*fae0*/  FMUL.FTZ R29, R29, R214.reuse ;  /* 0x000000d61d1d7220 */ /* 0x080fe20000410000 */
[-C--:B------:R-:W-:Y:S01]  /*faf0*/  FMUL.FTZ R32, R32, R214.reuse ;  /* 0x000000d620207220 */ /* 0x080fe20000410000 */
[-C--:B------:R-:W-:Y:S01]  /*fb00*/  FMUL.FTZ R33, R33, R214.reuse ;  /* 0x000000d621217220 */ /* 0x080fe20000410000 */
[----:B------:R-:W-:Y:S01]  /*fb10*/  FMUL.FTZ R36, R36, R214 ;  /* 0x000000d624247220 */ /* 0x000fe20000410000 */
[----:B------:R-:W2:Y:S01]  /*fb20*/  MUFU.TANH R181, R181 ;  /* 0x000000b500b57308 */ /* 0x000ea20000002400 */
[----:B----4-:R-:W-:Y:S01]  /*fb30*/  FFMA.FTZ R0, R214, R0, R15 ;  /* 0x00000000d6007223 */ /* 0x010fe2000001000f */
[-C--:B------:R-:W-:Y:S01]  /*fb40*/  FMUL.FTZ R37, R37, R214.reuse ;  /* 0x000000d625257220 */ /* 0x080fe20000410000 */
[-C--:B------:R-:W-:Y:S01]  /*fb50*/  FMUL.FTZ R40, R40, R214.reuse ;  /* 0x000000d628287220 */ /* 0x080fe20000410000 */
[-C--:B------:R-:W-:Y:S01]  /*fb60*/  FMUL.FTZ R41, R41, R214.reuse ;  /* 0x000000d629297220 */ /* 0x080fe20000410000 */
[-C--:B------:R-:W-:Y:S01]  /*fb70*/  FMUL.FTZ R44, R44, R214.reuse ;  /* 0x000000d62c2c7220 */ /* 0x080fe20000410000 */
[-C--:B------:R-:W-:Y:S01]  /*fb80*/  FMUL.FTZ R45, R45, R214.reuse ;  /* 0x000000d62d2d7220 */ /* 0x080fe20000410000 */
[----:B------:R-:W-:Y:S01]  /*fb90*/  FMUL.FTZ R48, R48, R214 ;  /* 0x000000d630307220 */ /* 0x000fe20000410000 */
[----:B------:R-:W-:Y:S01]  /*fba0*/  MUFU.TANH R175, R175 ;  /* 0x000000af00af7308 */ /* 0x000fe20000002400 */
[C---:B---3--:R-:W-:Y:S01]  /*fbb0*/  FADD.FTZ R0, R152.reuse, R0 ;  /* 0x0000000098007221 */ /* 0x048fe20000010000 */
[----:B------:R-:W-:Y:S01]  /*fbc0*/  F2FP.F16.F32.PACK_AB R152, R152, R15 ;  /* 0x0000000f9898723e */ /* 0x000fe200000000ff */
[----:B------:R-:W-:-:S02]  /*fbd0*/  @!P1 VIADD R15, R12, 0x28c40 ;  /* 0x00028c400c0f9836 */ /* 0x000fc40000000000 */
[-C--:B------:R-:W-:Y:S01]  /*fbe0*/  FMUL.FTZ R49, R49, R214.reuse ;  /* 0x000000d631317220 */ /* 0x080fe20000410000 */
[-C--:B------:R-:W-:Y:S01]  /*fbf0*/  FMUL.FTZ R52, R52, R214.reuse ;  /* 0x000000d634347220 */ /* 0x080fe20000410000 */
[-C--:B------:R-:W-:Y:S01]  /*fc00*/  FMUL.FTZ R53, R53, R214.reuse ;  /* 0x000000d635357220 */ /* 0x080fe20000410000 */
[-C--:B------:R-:W-:Y:S01]  /*fc10*/  FMUL.FTZ R56, R56, R214.reuse ;  /* 0x000000d638387220 */ /* 0x080fe20000410000 */
[----:B------:R-:W-:Y:S01]  /*fc20*/  @!P1 PRMT R15, RZ, 0x654, R15 ;  /* 0x00000654ff0f9816 */ /* 0x000fe2000000000f */
[----:B------:R-:W-:Y:S01]  /*fc30*/  MUFU.TANH R178, R178 ;  /* 0x000000b200b27308 */ /* 0x000fe20000002400 */
[-C--:B------:R-:W-:Y:S01]  /*fc40*/  FMUL.FTZ R57, R57, R214.reuse ;  /* 0x000000d639397220 */ /* 0x080fe20000410000 */
[-C--:B------:R-:W-:Y:S01]  /*fc50*/  FMUL.FTZ R60, R60, R214.reuse ;  /* 0x000000d63c3c7220 */ /* 0x080fe20000410000 */
[----:B------:R3:W-:Y:S01]  /*fc60*/  @!P1 SYNCS.ARRIVE.TRANS64.RED.A1T0 RZ, [R15+URZ], RZ ;  /* 0x000000ff0fff99a7 */ /* 0x0007e2000810043f */
[-C--:B------:R-:W-:Y:S01]  /*fc70*/  FMUL.FTZ R61, R61, R214.reuse ;  /* 0x000000d63d3d7220 */ /* 0x080fe20000410000 */
[-C--:B------:R-:W-:Y:S01]  /*fc80*/  FMUL.FTZ R64, R64, R214.reuse ;  /* 0x000000d640407220 */ /* 0x080fe20000410000 */
[-C--:B------:R-:W-:Y:S01]  /*fc90*/  FMUL.FTZ R65, R65, R214.reuse ;  /* 0x000000d641417220 */ /* 0x080fe20000410000 */
[-C--:B------:R-:W-:Y:S01]  /*fca0*/  FMUL.FTZ R68, R68, R214.reuse ;  /* 0x000000d644447220 */ /* 0x080fe20000410000 */
[----:B------:R-:W-:Y:S01]  /*fcb0*/  MUFU.TANH R179, R179 ;  /* 0x000000b300b37308 */ /* 0x000fe20000002400 */
[-C--:B------:R-:W-:Y:S01]  /*fcc0*/  FMUL.FTZ R69, R69, R214.reuse ;  /* 0x000000d645457220 */ /* 0x080fe20000410000 */
[----:B------:R-:W-:Y:S01]  /*fcd0*/  FMUL.FTZ R72, R72, R214 ;  /* 0x000000d648487220 */ /* 0x000fe20000410000 */
[----:B---3--:R-:W-:-:S02]  /*fce0*/  IMAD.MOV R15, RZ, RZ, -R194 ;  /* 0x000000ffff0f7224 */ /* 0x008fc400078e0ac2 */
[-C--:B------:R-:W-:Y:S01]  /*fcf0*/  FMUL.FTZ R73, R73, R214.reuse ;  /* 0x000000d649497220 */ /* 0x080fe20000410000 */
[-C--:B------:R-:W-:Y:S01]  /*fd00*/  FMUL.FTZ R76, R76, R214.reuse ;  /* 0x000000d64c4c7220 */ /* 0x080fe20000410000 */
[-C--:B------:R-:W-:Y:S01]  /*fd10*/  FMUL.FTZ R77, R77, R214.reuse ;  /* 0x000000d64d4d7220 */ /* 0x080fe20000410000 */
[----:B------:R-:W-:Y:S01]  /*fd20*/  FMUL.FTZ R80, R80, R214 ;  /* 0x000000d650507220 */ /* 0x000fe20000410000 */
[----:B------:R-:W-:Y:S01]  /*fd30*/  ISETP.NE.AND P3, PT, R184, R15, PT ;  /* 0x0000000fb800720c */ /* 0x000fe20003f65270 */
[----:B------:R-:W-:Y:S01]  /*fd40*/  MUFU.TANH R182, R182 ;  /* 0x000000b600b67308 */ /* 0x000fe20000002400 */
[----:B------:R-:W-:Y:S01]  /*fd50*/  FMNMX.FTZ R15, R155, R170, !PT ;  /* 0x000000aa9b0f7209 */ /* 0x000fe20007810000 */
[-C--:B------:R-:W-:Y:S01]  /*fd60*/  FMUL.FTZ R81, R81, R214.reuse ;  /* 0x000000d651517220 */ /* 0x080fe20000410000 */
[-C--:B------:R-:W-:Y:S01]  /*fd70*/  FMUL.FTZ R84, R84, R214.reuse ;  /* 0x000000d654547220 */ /* 0x080fe20000410000 */
[-C--:B------:R-:W-:Y:S01]  /*fd80*/  FMUL.FTZ R85, R85, R214.reuse ;  /* 0x000000d655557220 */ /* 0x080fe20000410000 */
[----:B------:R-:W-:Y:S01]  /*fd90*/  FMNMX.FTZ R15, R158, R15, !PT ;  /* 0x0000000f9e0f7209 */ /* 0x000fe20007810000 */
[-C--:B------:R-:W-:Y:S01]  /*fda0*/  FMUL.FTZ R88, R88, R214.reuse ;  /* 0x000000d658587220 */ /* 0x080fe20000410000 */
[-C--:B------:R-:W-:Y:S01]  /*fdb0*/  FMUL.FTZ R89, R89, R214.reuse ;  /* 0x000000d659597220 */ /* 0x080fe20000410000 */
[----:B------:R-:W-:Y:S01]  /*fdc0*/  MUFU.TANH R183, R183 ;  /* 0x000000b700b77308 */ /* 0x000fe20000002400 */
[----:B------:R-:W-:Y:S01]  /*fdd0*/  FMNMX.FTZ R15, R159, R15, !PT ;  /* 0x0000000f9f0f7209 */ /* 0x000fe20007810000 */
[-C--:B------:R-:W-:Y:S01]  /*fde0*/  FMUL.FTZ R92, R92, R214.reuse ;  /* 0x000000d65c5c7220 */ /* 0x080fe20000410000 */
[-C--:B------:R-:W-:Y:S01]  /*fdf0*/  FMUL.FTZ R93, R93, R214.reuse ;  /* 0x000000d65d5d7220 */ /* 0x080fe20000410000 */
[----:B------:R-:W-:Y:S01]  /*fe00*/  @!P3 IMAD R215, R215, 0x40, R191 ;  /* 0x00000040d7d7b824 */ /* 0x000fe200078e02bf */
[----:B------:R-:W-:Y:S01]  /*fe10*/  FMNMX.FTZ R15, R162, R15, !PT ;  /* 0x0000000fa20f7209 */ /* 0x000fe20007810000 */
[-C--:B------:R-:W-:Y:S01]  /*fe20*/  FMUL.FTZ R96, R96, R214.reuse ;  /* 0x000000d660607220 */ /* 0x080fe20000410000 */
[----:B------:R-:W-:Y:S01]  /*fe30*/  FMUL.FTZ R97, R97, R214 ;  /* 0x000000d661617220 */ /* 0x000fe20000410000 */
[----:B------:R-:W3:Y:S01]  /*fe40*/  MUFU.EX2 R153, R153 ;  /* 0x0000009900997308 */ /* 0x000ee20000000800 */
[----:B------:R-:W-:Y:S01]  /*fe50*/  FMNMX.FTZ R15, R163, R15, !PT ;  /* 0x0000000fa30f7209 */ /* 0x000fe20007810000 */
[----:B------:R-:W-:-:S02]  /*fe60*/  @!P3 IMAD R215, R215, 0x4, R2 ;  /* 0x00000004d7d7b824 */ /* 0x000fc400078e0202 */
[-C--:B------:R-:W-:Y:S01]  /*fe70*/  FMUL.FTZ R100, R100, R214.reuse ;  /* 0x000000d664647220 */ /* 0x080fe20000410000 */
[-C--:B------:R-:W-:Y:S01]  /*fe80*/  FMUL.FTZ R101, R101, R214.reuse ;  /* 0x000000d665657220 */ /* 0x080fe20000410000 */
[----:B------:R-:W-:Y:S01]  /*fe90*/  FMNMX.FTZ R15, R166, R15, !PT ;  /* 0x0000000fa60f7209 */ /* 0x000fe20007810000 */
[-C--:B------:R-:W-:Y:S01]  /*fea0*/  FMUL.FTZ R104, R104, R214.reuse ;  /* 0x000000d668687220 */ /* 0x080fe20000410000 */
[-C--:B------:R-:W-:Y:S01]  /*feb0*/  FMUL.FTZ R105, R105, R214.reuse ;  /* 0x000000d669697220 */ /* 0x080fe20000410000 */
[----:B------:R-:W4:Y:S01]  /*fec0*/  MUFU.EX2 R156, R156 ;  /* 0x0000009c009c7308 */ /* 0x000f220000000800 */
[----:B------:R-:W-:Y:S01]  /*fed0*/  FMNMX.FTZ R15, R167, R15, !PT ;  /* 0x0000000fa70f7209 */ /* 0x000fe20007810000 */
[-C--:B------:R-:W-:Y:S01]  /*fee0*/  FMUL.FTZ R108, R108, R214.reuse ;  /* 0x000000d66c6c7220 */ /* 0x080fe20000410000 */
[-C--:B------:R-:W-:Y:S01]  /*fef0*/  FMUL.FTZ R109, R109, R214.reuse ;  /* 0x000000d66d6d7220 */ /* 0x080fe20000410000 */
[-C--:B------:R-:W-:Y:S01]  /*ff00*/  FMUL.FTZ R112, R112, R214.reuse ;  /* 0x000000d670707220 */ /* 0x080fe20000410000 */
[----:B--2---:R-:W-:Y:S01]  /*ff10*/  FMNMX.FTZ R15, R181, R15, !PT ;  /* 0x0000000fb50f7209 */ /* 0x004fe20007810000 */
[-C--:B------:R-:W-:Y:S01]  /*ff20*/  FMUL.FTZ R113, R113, R214.reuse ;  /* 0x000000d671717220 */ /* 0x080fe20000410000 */
[-C--:B------:R-:W-:Y:S01]  /*ff30*/  FMUL.FTZ R116, R116, R214.reuse ;  /* 0x000000d674747220 */ /* 0x080fe20000410000 */
        /* <DEDUP_REMOVED lines=9> */
[----:B------:R-:W-:Y:S01]  /*ffd0*/  FMNMX.FTZ R15, R175, R15, !PT ;  /* 0x0000000faf0f7209 */ /* 0x000fe20007810000 */
[-C--:B------:R-:W-:Y:S01]  /*ffe0*/  FMUL.FTZ R125, R125, R214.reuse ;  /* 0x000000d67d7d7220 */ /* 0x080fe20000410000 */
[-C--:B------:R-:W-:Y:S01]  /*fff0*/  FMUL.FTZ R128, R128, R214.reuse ;  /* 0x000000d680807220 */ /* 0x080fe20000410000 */
[-C--:B------:R-:W-:Y:S01]  /*10000*/  FMUL.FTZ R129, R129, R214.reuse ;  /* 0x000000d681817220 */ /* 0x080fe20000410000 */
[----:B------:R-:W-:Y:S01]  /*10010*/  FMNMX.FTZ R170, R178, R15, !PT ;  /* 0x0000000fb2aa7209 */ /* 0x000fe20007810000 */
[-C--:B------:R-:W-:Y:S01]  /*10020*/  FMUL.FTZ R132, R132, R214.reuse ;  /* 0x000000d684847220 */ /* 0x080fe20000410000 */
[----:B------:R-:W-:Y:S01]  /*10030*/  FMUL.FTZ R133, R133, R214 ;  /* 0x000000d685857220 */ /* 0x000fe20000410000 */
[----:B------:R-:W-:Y:S01]  /*10040*/  MUFU.EX2 R161, R161 ;  /* 0x000000a100a17308 */ /* 0x000fe20000000800 */
[----:B------:R-:W-:Y:S01]  /*10050*/  FMNMX.FTZ R15, R179, R170, !PT ;  /* 0x000000aab30f7209 */ /* 0x000fe20007810000 */
[-C--:B------:R-:W-:Y:S01]  /*10060*/  FMUL.FTZ R136, R136, R214.reuse ;  /* 0x000000d688887220 */ /* 0x080fe20000410000 */
[-C--:B------:R-:W-:Y:S01]  /*10070*/  FMUL.FTZ R137, R137, R214.reuse ;  /* 0x000000d689897220 */ /* 0x080fe20000410000 */
[-C--:B------:R-:W-:Y:S01]  /*10080*/  FMUL.FTZ R140, R140, R214.reuse ;  /* 0x000000d68c8c7220 */ /* 0x080fe20000410000 */
[----:B------:R-:W-:Y:S01]  /*10090*/  FMNMX.FTZ R170, R182, R15, !PT ;  /* 0x0000000fb6aa7209 */ /* 0x000fe20007810000 */
[-C--:B------:R-:W-:Y:S01]  /*100a0*/  FMUL.FTZ R141, R141, R214.reuse ;  /* 0x000000d68d8d7220 */ /* 0x080fe20000410000 */
[-C--:B------:R-:W-:Y:S01]  /*100b0*/  FMUL.FTZ R144, R144, R214.reuse ;  /* 0x000000d690907220 */ /* 0x080fe20000410000 */
[----:B------:R-:W-:Y:S01]  /*100c0*/  FMUL.FTZ R145, R145, R214 ;  /* 0x000000d691917220 */ /* 0x000fe20000410000 */
[----:B------:R-:W-:Y:S01]  /*100d0*/  FMNMX.FTZ R15, R183, R170, !PT ;  /* 0x000000aab70f7209 */ /* 0x000fe20007810000 */
[-C--:B------:R-:W-:Y:S01]  /*100e0*/  FMUL.FTZ R148, R148, R214.reuse ;  /* 0x000000d694947220 */ /* 0x080fe20000410000 */
[----:B------:R-:W-:Y:S01]  /*100f0*/  FMUL.FTZ R149, R149, R214 ;  /* 0x000000d695957220 */ /* 0x000fe20000410000 */
[----:B------:R-:W-:Y:S01]  /*10100*/  @!P3 STS [R215+0x28800], R214 ;  /* 0x028800d6d700b388 */ /* 0x000fe20000000800 */
[----:B------:R-:W-:Y:S01]  /*10110*/  MUFU.EX2 R164, R164 ;  /* 0x000000a400a47308 */ /* 0x000fe20000000800 */
[----:B----4-:R-:W-:-:S02]  /*10120*/  FADD.FTZ R0, R156, R229 ;  /* 0x000000e59c007221 */ /* 0x010fc40000010000 */
[----:B------:R-:W4:Y:S05]  /*10130*/  SHFL.BFLY PT, R170, R15, 0x2, 0x1f ;  /* 0x0c401f000faa7f89 */ /* 0x000f2a00000e0000 */
[----:B------:R-:W-:Y:S08]  /*10140*/  MUFU.EX2 R165, R165 ;  /* 0x000000a500a57308 */ /* 0x000ff00000000800 */
[----:B------:R-:W5:Y:S08]  /*10150*/  MUFU.EX2 R168, R168 ;  /* 0x000000a800a87308 */ /* 0x000f700000000800 */
[----:B------:R-:W-:Y:S01]  /*10160*/  MUFU.EX2 R169, R169 ;  /* 0x000000a900a97308 */ /* 0x000fe20000000800 */
[----:B----4-:R-:W-:-:S05]  /*10170*/  FMNMX.FTZ R15, R15, R170, !PT ;  /* 0x000000aa0f0f7209 */ /* 0x010fca0007810000 */
[----:B------:R-:W4:Y:S02]  /*10180*/  SHFL.BFLY PT, R170, R15, 0x1, 0x1f ;  /* 0x0c201f000faa7f89 */ /* 0x000f2400000e0000 */
[----:B------:R-:W-:Y:S08]  /*10190*/  MUFU.EX2 R172, R172 ;  /* 0x000000ac00ac7308 */ /* 0x000ff00000000800 */
[----:B------:R-:W-:Y:S08]  /*101a0*/  MUFU.EX2 R173, R173 ;  /* 0x000000ad00ad7308 */ /* 0x000ff00000000800 */
[----:B------:R-:W-:Y:S01]  /*101b0*/  MUFU.EX2 R176, R176 ;  /* 0x000000b000b07308 */ /* 0x000fe20000000800 */
[----:B----4-:R-:W-:-:S07]  /*101c0*/  FMNMX.FTZ R15, R15, R170, !PT ;  /* 0x000000aa0f0f7209 */ /* 0x010fce0007810000 */
[----:B------:R-:W-:Y:S01]  /*101d0*/  MUFU.EX2 R177, R177 ;  /* 0x000000b100b17308 */ /* 0x000fe20000000800 */
[C---:B------:R-:W-:Y:S01]  /*101e0*/  FADD.FTZ R170, -R15.reuse, R213 ;  /* 0x000000d50faa7221 */ /* 0x040fe20000010100 */
[----:B------:R-:W-:-:S03]  /*101f0*/  FMUL.FTZ R213, R15, R20 ;  /* 0x000000140fd57220 */ /* 0x000fc60000410000 */
[-C--:B------:R-:W-:Y:S01]  /*10200*/  FMUL.FTZ R170, R170, R20.reuse ;  /* 0x00000014aaaa7220 */ /* 0x080fe20000410000 */
        /* <DEDUP_REMOVED lines=17> */
[----:B------:R-:W-:-:S02]  /*10320*/  FFMA.FTZ R183, R183, R20, -R213 ;  /* 0x00000014b7b77223 */ /* 0x000fc400000108d5 */
[----:B------:R-:W0:Y:S01]  /*10330*/  MUFU.EX2 R170, R170 ;  /* 0x000000aa00aa7308 */ /* 0x000e220000000800 */
[----:B----4-:R-:W-:Y:S01]  /*10340*/  F2FP.F16.F32.PACK_AB R154, R156, R153 ;  /* 0x000000999c9a723e */ /* 0x010fe200000000ff */
[----:B--2---:R-:W-:Y:S01]  /*10350*/  FADD.FTZ R153, R157, R0 ;  /* 0x000000009d997221 */ /* 0x004fe20000010000 */
[----:B---3--:R-:W-:-:S03]  /*10360*/  F2FP.F16.F32.PACK_AB R156, R160, R157 ;  /* 0x0000009da09c723e */ /* 0x008fc600000000ff */
[----:B------:R-:W-:Y:S01]  /*10370*/  FADD.FTZ R0, R160, R153 ;  /* 0x00000099a0007221 */ /* 0x000fe20000010000 */
[----:B-----5:R-:W-:Y:S01]  /*10380*/  F2FP.F16.F32.PACK_AB R160, R168, R165 ;  /* 0x000000a5a8a0723e */ /* 0x020fe200000000ff */
[----:B------:R-:W2:Y:S02]  /*10390*/  MUFU.EX2 R155, R155 ;  /* 0x0000009b009b7308 */ /* 0x000ea40000000800 */
[----:B------:R-:W-:-:S04]  /*103a0*/  FADD.FTZ R153, R161, R0 ;  /* 0x00000000a1997221 */ /* 0x000fc80000010000 */
[----:B------:R-:W-:Y:S02]  /*103b0*/  FADD.FTZ R0, R164, R153 ;  /* 0x00000099a4007221 */ /* 0x000fe40000010000 */
[----:B------:R3:W4:Y:S01]  /*103c0*/  MUFU.EX2 R213, R158 ;  /* 0x0000009e00d57308 */ /* 0x0007220000000800 */
[----:B0-----:R0:W-:Y:S01]  /*103d0*/  @!P3 STS [R215+0x28820], R170 ;  /* 0x028820aad700b388 */ /* 0x0011e20000000800 */
[----:B------:R-:W-:Y:S01]  /*103e0*/  FADD.FTZ R153, R165, R0 ;  /* 0x00000000a5997221 */ /* 0x000fe20000010000 */
[-C--:B------:R-:W-:Y:S01]  /*103f0*/  FMUL.FTZ R26, R26, R170.reuse ;  /* 0x000000aa1a1a7220 */ /* 0x080fe20000410000 */
[-C--:B------:R-:W-:Y:S01]  /*10400*/  FMUL.FTZ R27, R27, R170.reuse ;  /* 0x000000aa1b1b7220 */ /* 0x080fe20000410000 */
[-C--:B------:R-:W-:Y:S01]  /*10410*/  FMUL.FTZ R30, R30, R170.reuse ;  /* 0x000000aa1e1e7220 */ /* 0x080fe20000410000 */
[----:B------:R-:W-:Y:S01]  /*10420*/  FADD.FTZ R0, R168, R153 ;  /* 0x00000099a8007221 */ /* 0x000fe20000010000 */
[-C--:B------:R-:W-:Y:S01]  /*10430*/  FMUL.FTZ R31, R31, R170.reuse ;  /* 0x000000aa1f1f7220 */ /* 0x080fe20000410000 */
[----:B------:R-:W5:Y:S01]  /*10440*/  MUFU.EX2 R159, R159 ;  /* 0x0000009f009f7308 */ /* 0x000f620000000800 */
[----:B---3--:R-:W-:Y:S01]  /*10450*/  F2FP.F16.F32.PACK_AB R158, R164, R161 ;  /* 0x000000a1a49e723e */ /* 0x008fe200000000ff */
[----:B------:R-:W-:Y:S01]  /*10460*/  FADD.FTZ R153, R169, R0 ;  /* 0x00000000a9997221 */ /* 0x000fe20000010000 */
[----:B------:R-:W-:Y:S01]  /*10470*/  FFMA.FTZ R0, R170, R3, R180 ;  /* 0x00000003aa007223 */ /* 0x000fe200000100b4 */
[-C--:B------:R-:W-:Y:S01]  /*10480*/  FMUL.FTZ R34, R34, R170.reuse ;  /* 0x000000aa22227220 */ /* 0x080fe20000410000 */
[----:B------:R-:W-:Y:S01]  /*10490*/  FMUL.FTZ R35, R35, R170 ;  /* 0x000000aa23237220 */ /* 0x000fe20000410000 */
[----:B------:R-:W-:Y:S01]  /*104a0*/  FADD.FTZ R164, R172, R153 ;  /* 0x00000099aca47221 */ /* 0x000fe20000010000 */
[C---:B--2---:R-:W-:Y:S01]  /*104b0*/  FADD.FTZ R0, R155.reuse, R0 ;  /* 0x000000009b007221 */ /* 0x044fe20000010000 */
[----:B0-----:R0:W2:Y:S01]  /*104c0*/  MUFU.EX2 R215, R162 ;  /* 0x000000a200d77308 */ /* 0x0010a20000000800 */
[----:B------:R-:W-:Y:S01]  /*104d0*/  F2FP.F16.F32.PACK_AB R153, R155, R180 ;  /* 0x000000b49b99723e */ /* 0x000fe200000000ff */
[----:B------:R-:W-:Y:S01]  /*104e0*/  FADD.FTZ R3, R173, R164 ;  /* 0x000000a4ad037221 */ /* 0x000fe20000010000 */
[----:B----4-:R-:W-:Y:S01]  /*104f0*/  FADD.FTZ R0, R213, R0 ;  /* 0x00000000d5007221 */ /* 0x010fe20000010000 */
[----:B------:R-:W-:Y:S01]  /*10500*/  F2FP.F16.F32.PACK_AB R164, R176, R173 ;  /* 0x000000adb0a4723e */ /* 0x000fe200000000ff */
[-C--:B------:R-:W-:Y:S01]  /*10510*/  FMUL.FTZ R38, R38, R170.reuse ;  /* 0x000000aa26267220 */ /* 0x080fe20000410000 */
[----:B------:R-:W-:Y:S01]  /*10520*/  FADD.FTZ R168, R176, R3 ;  /* 0x00000003b0a87221 */ /* 0x000fe20000010000 */
[-C--:B------:R-:W-:Y:S01]  /*10530*/  FMUL.FTZ R39, R39, R170.reuse ;  /* 0x000000aa27277220 */ /* 0x080fe20000410000 */
[----:B------:R-:W3:Y:S01]  /*10540*/  MUFU.EX2 R163, R163 ;  /* 0x000000a300a37308 */ /* 0x000ee20000000800 */
[----:B0-----:R-:W-:Y:S01]  /*10550*/  F2FP.F16.F32.PACK_AB R162, R172, R169 ;  /* 0x000000a9aca2723e */ /* 0x001fe200000000ff */
[----:B------:R-:W-:Y:S01]  /*10560*/  FADD.FTZ R3, R177, R168 ;  /* 0x000000a8b1037221 */ /* 0x000fe20000010000 */
[C---:B-----5:R-:W-:Y:S01]  /*10570*/  FADD.FTZ R168, R159.reuse, R0 ;  /* 0x000000009fa87221 */ /* 0x060fe20000010000 */
[----:B------:R-:W-:Y:S01]  /*10580*/  F2FP.F16.F32.PACK_AB R155, R159, R213 ;  /* 0x000000d59f9b723e */ /* 0x000fe200000000ff */
[----:B------:R-:W-:Y:S01]  /*10590*/  BAR.SYNC.DEFER_BLOCKING 0xf, 0x100 ;  /* 0x03c4000000007b1d */ /* 0x000fe20000010000 */
[C---:B------:R-:W-:Y:S01]  /*105a0*/  FADD.FTZ R0, R166.reuse, R3 ;  /* 0x00000003a6007221 */ /* 0x040fe20000010000 */
[----:B------:R-:W-:Y:S01]  /*105b0*/  F2FP.F16.F32.PACK_AB R166, R166, R177 ;  /* 0x000000b1a6a6723e */ /* 0x000fe200000000ff */
[-C--:B------:R-:W-:Y:S01]  /*105c0*/  FMUL.FTZ R42, R42, R170.reuse ;  /* 0x000000aa2a2a7220 */ /* 0x080fe20000410000 */
[----:B--2---:R-:W-:Y:S01]  /*105d0*/  FADD.FTZ R168, R215, R168 ;  /* 0x000000a8d7a87221 */ /* 0x004fe20000010000 */
[-C--:B------:R-:W-:Y:S01]  /*105e0*/  FMUL.FTZ R43, R43, R170.reuse ;  /* 0x000000aa2b2b7220 */ /* 0x080fe20000410000 */
[----:B------:R-:W0:Y:S01]  /*105f0*/  MUFU.EX2 R214, R214 ;  /* 0x000000d600d67308 */ /* 0x000e220000000800 */
[-C--:B------:R-:W-:Y:S01]  /*10600*/  FMUL.FTZ R46, R46, R170.reuse ;  /* 0x000000aa2e2e7220 */ /* 0x080fe20000410000 */
[-C--:B------:R-:W-:Y:S01]  /*10610*/  FMUL.FTZ R47, R47, R170.reuse ;  /* 0x000000aa2f2f7220 */ /* 0x080fe20000410000 */
[-C--:B------:R-:W-:Y:S01]  /*10620*/  FMUL.FTZ R50, R50, R170.reuse ;  /* 0x000000aa32327220 */ /* 0x080fe20000410000 */
[-C--:B------:R-:W-:Y:S01]  /*10630*/  FMUL.FTZ R51, R51, R170.reuse ;  /* 0x000000aa33337220 */ /* 0x080fe20000410000 */
[-C--:B------:R-:W-:Y:S01]  /*10640*/  FMUL.FTZ R54, R54, R170.reuse ;  /* 0x000000aa36367220 */ /* 0x080fe20000410000 */
[C---:B---3--:R-:W-:Y:S01]  /*10650*/  FADD.FTZ R3, R163.reuse, R168 ;  /* 0x000000a8a3037221 */ /* 0x048fe20000010000 */
[----:B------:R-:W-:Y:S01]  /*10660*/  F2FP.F16.F32.PACK_AB R157, R163, R215 ;  /* 0x000000d7a39d723e */ /* 0x000fe200000000ff */
[----:B------:R-:W2:Y:S01]  /*10670*/  MUFU.EX2 R167, R167 ;  /* 0x000000a700a77308 */ /* 0x000ea20000000800 */
[-C--:B------:R-:W-:Y:S01]  /*10680*/  FMUL.FTZ R55, R55, R170.reuse ;  /* 0x000000aa37377220 */ /* 0x080fe20000410000 */
        /* <DEDUP_REMOVED lines=8> */
[----:B------:R0:W-:Y:S01]  /*10710*/  STSM.16.M88.4 [R195+0x26800], R152 ;  /* 0x02680098c3007844 */ /* 0x0001e20000000200 */
        /* <DEDUP_REMOVED lines=44> */
[----:B------:R0:W-:Y:S01]  /*109e0*/  STSM.16.M88.4 [R196], R160 ;  /* 0x000000a0c4007844 */ /* 0x0001e20000000200 */
[----:B------:R-:W3:Y:S01]  /*109f0*/  MUFU.EX2 R182, R182 ;  /* 0x000000b600b67308 */ /* 0x000ee20000000800 */
        /* <DEDUP_REMOVED lines=8> */
[C---:B--2---:R-:W-:Y:S01]  /*10a80*/  FADD.FTZ R3, R168.reuse, R3 ;  /* 0x00000003a8037221 */ /* 0x044fe20000010000 */
[----:B------:R-:W-:Y:S01]  /*10a90*/  F2FP.F16.F32.PACK_AB R165, R168, R165 ;  /* 0x000000a5a8a5723e */ /* 0x000fe200000000ff */
[-C--:B------:R-:W-:Y:S01]  /*10aa0*/  FMUL.FTZ R142, R142, R170.reuse ;  /* 0x000000aa8e8e7220 */ /* 0x080fe20000410000 */
[-C--:B------:R-:W-:Y:S01]  /*10ab0*/  FMUL.FTZ R143, R143, R170.reuse ;  /* 0x000000aa8f8f7220 */ /* 0x080fe20000410000 */
[-C--:B------:R-:W-:Y:S01]  /*10ac0*/  FMUL.FTZ R146, R146, R170.reuse ;  /* 0x000000aa92927220 */ /* 0x080fe20000410000 */
[-C--:B------:R-:W-:Y:S01]  /*10ad0*/  FMUL.FTZ R147, R147, R170.reuse ;  /* 0x000000aa93937220 */ /* 0x080fe20000410000 */
[-C--:B------:R-:W-:Y:S01]  /*10ae0*/  FMUL.FTZ R150, R150, R170.reuse ;  /* 0x000000aa96967220 */ /* 0x080fe20000410000 */
[----:B------:R-:W-:Y:S01]  /*10af0*/  FMUL.FTZ R151, R151, R170 ;  /* 0x000000aa97977220 */ /* 0x000fe20000410000 */
[----:B---3--:R-:W-:Y:S01]  /*10b00*/  FADD.FTZ R172, R182, R3 ;  /* 0x00000003b6ac7221 */ /* 0x008fe20000010000 */
[----:B----4-:R-:W-:-:S03]  /*10b10*/  F2FP.F16.F32.PACK_AB R167, R183, R182 ;  /* 0x000000b6b7a7723e */ /* 0x010fc600000000ff */
[----:B------:R-:W-:Y:S02]  /*10b20*/  FADD.FTZ R3, R183, R172 ;  /* 0x000000acb7037221 */ /* 0x000fe40000010000 */
[----:B------:R0:W-:Y:S01]  /*10b30*/  STSM.16.M88.4 [R197], R164 ;  /* 0x000000a4c5007844 */ /* 0x0001e20000000200 */
[----:B------:R-:W-:Y:S05]  /*10b40*/  @!P0 BRA `(.L_x_6058) ;  /* 0x0000000000048947 */ /* 0x000fea0003800000 */
[----:B------:R-:W-:Y:S01]  /*10b50*/  BPT.TRAP 0x1 ;  /* 0x000000040000795c */ /* 0x000fe20000300000 */
.L_x_6058:
[----:B------:R2:W3:Y:S01]  /*10b60*/  SYNCS.PHASECHK.TRANS64.TRYWAIT P3, [R12+URZ+0x28c50], R207 ;  /* 0x028c50cf0c0075a7 */ /* 0x0004e2000806017f */
[----:B------:R-:W-:Y:S05]  /*10b70*/  @!P0 BRA `(.L_x_6059) ;  /* 0x0000000000048947 */ /* 0x000fea0003800000 */
[----:B------:R-:W-:Y:S01]  /*10b80*/  BPT.TRAP 0x1 ;  /* 0x000000040000795c */ /* 0x000fe20000300000 */
.L_x_6059:
[----:B------:R-:W-:Y:S04]  /*10b90*/  BSSY B2, `(.L_x_6060) ;  /* 0x0000004000027945 */ /* 0x000fe80003800000 */
[----:B---3--:R-:W-:Y:S05]  /*10ba0*/  @P3 BRA `(.L_x_6061) ;  /* 0x0000000000083947 */ /* 0x008fea0003800000 */
[----:B------:R-:W3:Y:S02]  /*10bb0*/  SYNCS.PHASECHK.TRANS64.TRYWAIT P3, [R12+URZ+0x28c50], R207 ;  /* 0x028c50cf0c0075a7 */ /* 0x000ee4000806017f */
[----:B---3--:R-:W-:Y:S05]  /*10bc0*/  @!P3 BRA `(.L_x_6062) ;  /* 0x0000010000ecb947 */ /* 0x008fea0003800000 */
.L_x_6061:
[----:B------:R-:W-:Y:S05]  /*10bd0*/  BSYNC B2 ;  /* 0x0000000000027941 */ /* 0x000fea0003800000 */
.L_x_6060:
[----:B------:R-:W-:Y:S01]  /*10be0*/  IMAD R168, R18, 0x1000, R190 ;  /* 0x0000100012a87824 */ /* 0x000fe200078e02be */
[----:B------:R-:W-:Y:S01]  /*10bf0*/  WARPGROUP.ARRIVE ;  /* 0x00000000000079c5 */ /* 0x000fe20000000000 */
[----:B------:R-:W-:Y:S02]  /*10c00*/  IMAD.MOV.U32 R169, RZ, RZ, 0x40000040 ;  /* 0x40000040ffa97424 */ /* 0x000fe400078e00ff */
[----:B-123--:R-:W-:Y:S01]  /*10c10*/  @!P1 VIADD R12, R12, 0x28c60 ;  /* 0x00028c600c0c9836 */ /* 0x00efe20000000000 */
[----:B------:R-:W-:Y:S01]  /*10c20*/  R2UR UR6, R168 ;  /* 0x00000000a80672ca */ /* 0x000fe200000e0000 */
[----:B------:R-:W-:Y:S01]  /*10c30*/  IMAD.MOV.U32 R213, RZ, RZ, R15 ;  /* 0x000000ffffd57224 */ /* 0x000fe200078e000f */
[----:B------:R-:W-:Y:S01]  /*10c40*/  R2UR UR7, R169 ;  /* 0x00000000a90772ca */ /* 0x000fe200000e0000 */
[----:B------:R-:W-:Y:S01]  /*10c50*/  IMAD.MOV.U32 R169, RZ, RZ, 0x40000040 ;  /* 0x40000040ffa97424 */ /* 0x000fe200078e00ff */
[----:B------:R-:W-:Y:S01]  /*10c60*/  @!P1 PRMT R12, RZ, 0x654, R12 ;  /* 0x00000654ff0c9816 */ /* 0x000fe2000000000c */
[----:B------:R-:W-:-:S02]  /*10c70*/  IMAD.MOV.U32 R214, RZ, RZ, R14 ;  /* 0x000000ffffd67224 */ /* 0x000fc400078e000e */
[----:B------:R-:W-:-:S08]  /*10c80*/  IMAD.MOV.U32 R215, RZ, RZ, R18 ;  /* 0x000000ffffd77224 */ /* 0x000fd000078e0012 */
        /* <DEDUP_REMOVED lines=35> */
.L_x_6052:
[----:B0-----:R-:W-:-:S07]  /*10ec0*/  IMAD.MOV.U32 R12, RZ, RZ, R206 ;  /* 0x000000ffff0c7224 */ /* 0x001fce00078e00ce */
.L_x_6051:
[----:B------:R-:W-:Y:S05]  /*10ed0*/  BSYNC B0 ;  /* 0x0000000000007941 */ /* 0x000fea0003800000 */
.L_x_6050:
[----:B------:R-:W-:Y:S01]  /*10ee0*/  ISETP.GE.AND P2, PT, R12, R202, PT ;  /* 0x000000ca0c00720c */ /* 0x000fe20003f46270 */
[----:B------:R-:W-:-:S12]  /*10ef0*/  BSSY B0, `(.L_x_6064) ;  /* 0x000028e000007945 */ /* 0x000fd80003800000 */
[----:B------:R-:W-:Y:S05]  /*10f00*/  @!P2 BRA `(.L_x_6065) ;  /* 0x000000280030a947 */ /* 0x000fea0003800000 */
[----:B------:R-:W-:Y:S02]  /*10f10*/  IMAD.MOV.U32 R213, RZ, RZ, R15 ;  /* 0x000000ffffd57224 */ /* 0x000fe400078e000f */
[----:B0-----:R-:W-:Y:S02]  /*10f20*/  IMAD.MOV.U32 R215, RZ, RZ, R14 ;  /* 0x000000ffffd77224 */ /* 0x001fe400078e000e */
[----:B------:R-:W-:-:S07]  /*10f30*/  IMAD.MOV.U32 R214, RZ, RZ, R18 ;  /* 0x000000ffffd67224 */ /* 0x000fce00078e0012 */
.L_x_6084:
[----:B------:R-:W-:-:S05]  /*10f40*/  VIADD R18, R214, 0x1 ;  /* 0x00000001d6127836 */ /* 0x000fca0000000000 */
[----:B------:R-:W-:-:S04]  /*10f50*/  ISETP.NE.AND P2, PT, R18, 0x2, PT ;  /* 0x000000021200780c */ /* 0x000fc80003f45270 */
[----:B------:R-:W-:Y:S02]  /*10f60*/  SEL R14, RZ, 0x1, P2 ;  /* 0x00000001ff0e7807 */ /* 0x000fe40001000000 */
[----:B------:R-:W-:Y:S02]  /*10f70*/  SEL R18, R18, RZ, P2 ;  /* 0x000000ff12127207 */ /* 0x000fe40001000000 */
[----:B------:R-:W-:Y:S01]  /*10f80*/  LOP3.LUT R19, R19, R14, RZ, 0x3c, !PT ;  /* 0x0000000e13137212 */ /* 0x000fe200078e3cff */
[----:B-1----:R-:W-:Y:S06]  /*10f90*/  @!P0 BRA `(.L_x_6066) ;  /* 0x0000000000048947 */ /* 0x002fec0003800000 */
[----:B------:R-:W-:Y:S01]  /*10fa0*/  BPT.TRAP 0x1 ;  /* 0x000000040000795c */ /* 0x000fe20000300000 */
.L_x_6066:
[----:B------:R-:W-:Y:S01]  /*10fb0*/  IMAD R206, R18, 0x8, R2 ;  /* 0x0000000812ce7824 */ /* 0x000fe200078e0202 */
[----:B------:R-:W-:-:S04]  /*10fc0*/  SHF.L.U32 R207, R19, 0x1f, RZ ;  /* 0x0000001f13cf7819 */ /* 0x000fc800000006ff */
[----:B------:R0:W1:Y:S01]  /*10fd0*/  SYNCS.PHASECHK.TRANS64.TRYWAIT P2, [R206+URZ+0x28c30], R207 ;  /* 0x028c30cfce0075a7 */ /* 0x000062000804017f */
[----:B------:R-:W-:Y:S05]  /*10fe0*/  @!P0 BRA `(.L_x_6067) ;  /* 0x0000000000048947 */ /* 0x000fea0003800000 */
[----:B------:R-:W-:Y:S01]  /*10ff0*/  BPT.TRAP 0x1 ;  /* 0x000000040000795c */ /* 0x000fe20000300000 */
.L_x_6067:
[----:B------:R-:W-:Y:S01]  /*11000*/  BSSY B1, `(.L_x_6068) ;  /* 0x0000006000017945 */ /* 0x000fe20003800000 */
[----:B------:R-:W-:Y:S01]  /*11010*/  IMAD R14, R18, 0x200, R13 ;  /* 0x00000200120e7824 */ /* 0x000fe200078e020d */
[----:B------:R-:W-:Y:S02]  /*11020*/  MOV R15, 0x40000040 ;  /* 0x40000040000f7802 */ /* 0x000fe40000000f00 */
[----:B-1----:R-:W-:Y:S05]  /*11030*/  @P2 BRA `(.L_x_6069) ;  /* 0x0000000000082947 */ /* 0x002fea0003800000 */
[----:B------:R-:W1:Y:S02]  /*11040*/  SYNCS.PHASECHK.TRANS64.TRYWAIT P2, [R206+URZ+0x28c30], R207 ;  /* 0x028c30cfce0075a7 */ /* 0x000e64000804017f */
[----:B-1----:R-:W-:Y:S05]  /*11050*/  @!P2 BRA `(.L_x_6070) ;  /* 0x000000fc00dca947 */ /* 0x002fea0003800000 */
.L_x_6069:
[----:B------:R-:W-:Y:S05]  /*11060*/  BSYNC B1 ;  /* 0x0000000000017941 */ /* 0x000fea0003800000 */
.L_x_6068:
[C---:B------:R-:W-:Y:S01]  /*11070*/  R2UR UR6, R14.reuse ;  /* 0x000000000e0672ca */ /* 0x040fe200000e0000 */
[----:B------:R-:W-:Y:S01]  /*11080*/  WARPGROUP.ARRIVE ;  /* 0x00000000000079c5 */ /* 0x000fe20000000000 */
[----:B------:R-:W-:Y:S01]  /*11090*/  R2UR UR7, R15 ;  /* 0x000000000f0772ca */ /* 0x000fe200000e0000 */
[----:B------:R-:W-:Y:S01]  /*110a0*/  VIADD R20, R14, 0x2 ;  /* 0x000000020e147836 */ /* 0x000fe20000000000 */
[----:B------:R-:W-:Y:S01]  /*110b0*/  R2UR UR4, R4 ;  /* 0x00000000040472ca */ /* 0x000fe200000e0000 */
[----:B------:R-:W-:Y:S01]  /*110c0*/  IMAD.MOV.U32 R21, RZ, RZ, 0x40000040 ;  /* 0x40000040ff157424 */ /* 0x000fe200078e00ff */
[----:B------:R-:W-:Y:S01]  /*110d0*/  R2UR UR5, R5 ;  /* 0x00000000050572ca */ /* 0x000fe200000e0000 */
[----:B------:R-:W-:-:S12]  /*110e0*/  IMAD.MOV.U32 R15, RZ, RZ, 0x40000040 ;  /* 0x40000040ff0f7424 */ /* 0x000fd800078e00ff */
[----:B------:R-:W-:Y:S01]  /*110f0*/  HGMMA.64x64x16.F32 R152, gdesc[UR4], RZ, !UPT, gsb0 ;  /* 0x00e00000049879f0 */ /* 0x000fe2000c0008ff */
[----:B------:R-:W-:Y:S01]  /*11100*/  R2UR UR6, R20 ;  /* 0x00000000140672ca */ /* 0x000fe200000e0000 */
[----:B------:R-:W-:Y:S01]  /*11110*/  VIADD R20, R14, 0x4 ;  /* 0x000000040e147836 */ /* 0x000fe20000000000 */
        /* <DEDUP_REMOVED lines=29> */
[----:B------:R-:W-:Y:S01]  /*112f0*/  HGMMA.64x64x16.F32 R152, gdesc[UR4], R152, gsb0 ;  /* 0x00e00000049879f0 */ /* 0x000fe20008000898 */
[----:B------:R-:W-:Y:S02]  /*11300*/  ULDC UR4, c[0x0][0x9d8] ;  /* 0x0002760000047ab9 */ /* 0x000fe40000000800 */
        /* <DEDUP_REMOVED lines=36> */
[----:B------:R-:W-:Y:S01]  /*11550*/  ULDC UR4, c[0x0][0x9e0] ;  /* 0x0002780000047ab9 */ /* 0x000fe20000000800 */
[----:B------:R4:W-:Y:S01]  /*11560*/  @!P1 SYNCS.ARRIVE.TRANS64.RED.A1T0 RZ, [R14+URZ], RZ ;  /* 0x000000ff0eff99a7 */ /* 0x0009e2000810043f */
[----:B------:R-:W-:-:S05]  /*11570*/  IADD3 R183, -R22, R183, R23 ;  /* 0x000000b716b77210 */ /* 0x000fca0007ffe117 */
[----:B------:R-:W0:Y:S01]  /*11580*/  MUFU.TANH R229, R229 ;  /* 0x000000e500e57308 */ /* 0x000e220000002400 */
[C---:B------:R-:W-:Y:S02]  /*11590*/  VIADD R231, R183.reuse, UR45 ;  /* 0x0000002db7e77c36 */ /* 0x040fe40008000000 */
[----:B------:R-:W-:Y:S02]  /*115a0*/  VIADD R183, R183, UR4 ;  /* 0x00000004b7b77c36 */ /* 0x000fe40008000000 */
[--C-:B--2---:R-:W-:Y:S02]  /*115b0*/  IMAD.IADD R182, R231, 0x1, R232.reuse ;  /* 0x00000001e7b67824 */ /* 0x104fe400078e02e8 */
        /* <DEDUP_REMOVED lines=32> */
[----:B------:R-:W-:Y:S01]  /*117c0*/  IADD3 R232, -R22, R23, R232 ;  /* 0x0000001716e87210 */ /* 0x000fe20007ffe1e8 */
[----:B------:R-:W-:Y:S03]  /*117d0*/  BSSY B1, `(.L_x_6072) ;  /* 0x0000012000017945 */ /* 0x000fe60003800000 */
[----:B------:R-:W-:-:S13]  /*117e0*/  ISETP.GT.AND P2, PT, R232, -0x1, PT ;  /* 0xffffffffe800780c */ /* 0x000fda0003f44270 */
[----:B------:R-:W-:Y:S05]  /*117f0*/  @P2 BRA `(.L_x_6073) ;  /* 0x0000000000242947 */ /* 0x000fea0003800000 */
[----:B------:R-:W-:Y:S01]  /*11800*/  ULDC UR4, c[0x0][0x9e4] ;  /* 0x0002790000047ab9 */ /* 0x000fe20000000800 */
[----:B------:R-:W-:Y:S01]  /*11810*/  LOP3.LUT R232, RZ, R232, RZ, 0x33, !PT ;  /* 0x000000e8ffe87212 */ /* 0x000fe200078e33ff */
[----:B------:R-:W-:-:S05]  /*11820*/  IMAD.U32 R233, RZ, RZ, UR4 ;  /* 0x00000004ffe97e24 */ /* 0x000fca000f8e00ff */
[----:B------:R-:W-:-:S13]  /*11830*/  ISETP.NE.AND P2, PT, R233, 0x1, PT ;  /* 0x00000001e900780c */ /* 0x000fda0003f45270 */
[----:B------:R-:W2:Y:S02]  /*11840*/  @P2 LDC.64 R14, c[0x0][0x9e8] ;  /* 0x00027a00ff0e2b82 */ /* 0x000ea40000000a00 */
[----:B--2---:R-:W-:-:S05]  /*11850*/  @P2 IMAD.HI.U32 R14, R232, R14, RZ ;  /* 0x0000000ee80e2227 */ /* 0x004fca00078e00ff */
[----:B------:R-:W-:-:S04]  /*11860*/  @P2 SHF.R.U32.HI R232, RZ, R15, R14 ;  /* 0x0000000fffe82219 */ /* 0x000fc8000001160e */
[----:B------:R-:W-:Y:S01]  /*11870*/  LOP3.LUT R232, RZ, R232, RZ, 0x33, !PT ;  /* 0x000000e8ffe87212 */ /* 0x000fe200078e33ff */
[----:B------:R-:W-:Y:S06]  /*11880*/  BRA `(.L_x_6074) ;  /* 0x0000000000187947 */ /* 0x000fec0003800000 */
.L_x_6073:
[----:B------:R-:W-:Y:S02]  /*11890*/  ULDC UR4, c[0x0][0x9e4] ;  /* 0x0002790000047ab9 */ /* 0x000fe40000000800 */
[----:B------:R-:W-:-:S05]  /*118a0*/  IMAD.U32 R233, RZ, RZ, UR4 ;  /* 0x00000004ffe97e24 */ /* 0x000fca000f8e00ff */
[----:B------:R-:W-:-:S13]  /*118b0*/  ISETP.NE.AND P2, PT, R233, 0x1, PT ;  /* 0x00000001e900780c */ /* 0x000fda0003f45270 */
[----:B------:R-:W2:Y:S02]  /*118c0*/  @P2 LDC.64 R14, c[0x0][0x9e8] ;  /* 0x00027a00ff0e2b82 */ /* 0x000ea40000000a00 */
[----:B--2---:R-:W-:-:S05]  /*118d0*/  @P2 IMAD.HI.U32 R14, R232, R14, RZ ;  /* 0x0000000ee80e2227 */ /* 0x004fca00078e00ff */
[----:B------:R-:W-:-:S07]  /*118e0*/  @P2 SHF.R.U32.HI R232, RZ, R15, R14 ;  /* 0x0000000fffe82219 */ /* 0x000fce000001160e */
.L_x_6074:
[----:B------:R-:W-:Y:S05]  /*118f0*/  BSYNC B1 ;  /* 0x0000000000017941 */ /* 0x000fea0003800000 */
.L_x_6072:
[----:B------:R-:W-:-:S04]  /*11900*/  IMAD R232, R232, R233, -R178 ;  /* 0x000000e9e8e87224 */ /* 0x000fc800078e0ab2 */
[----:B------:R-:W-:-:S05]  /*11910*/  IMAD.IADD R232, R232, 0x1, -R184 ;  /* 0x00000001e8e87824 */ /* 0x000fca00078e0ab8 */
[----:B------:R-:W-:Y:S02]  /*11920*/  VIMNMX R182, R182, R232, !PT ;  /* 0x000000e8b6b67248 */ /* 0x000fe40007fe0100 */
[----:B------:R-:W-:-:S07]  /*11930*/  VIADDMNMX R181, R232, R233, R181, PT ;  /* 0x000000e9e8b57246 */ /* 0x000fce00038001b5 */
.L_x_6071:
[----:B------:R-:W-:Y:S01]  /*11940*/  ISETP.GT.AND P2, PT, R12, -0x1, PT ;  /* 0xffffffff0c00780c */ /* 0x000fe20003f44270 */
[----:B------:R-:W2:Y:S03]  /*11950*/  SHFL.IDX PT, R20, R20, 0x1, 0x1c1f ;  /* 0x003c1f0014147f89 */ /* 0x000ea600000e0000 */
[C---:B------:R-:W-:Y:S02]  /*11960*/  ISETP.GT.AND P4, PT, R182.reuse, RZ, P2 ;  /* 0x000000ffb600720c */ /* 0x040fe40001784270 */
[----:B------:R-:W-:Y:S02]  /*11970*/  ISETP.GT.AND P3, PT, R182, 0x1, P2 ;  /* 0x00000001b600780c */ /* 0x000fe40001764270 */
[C---:B------:R-:W-:Y:S02]  /*11980*/  ISETP.LT.OR P4, PT, R181.reuse, 0x1, P4 ;  /* 0x00000001b500780c */ /* 0x040fe40002781670 */
[----:B------:R-:W-:-:S02]  /*11990*/  ISETP.LT.OR P3, PT, R181, 0x2, P3 ;  /* 0x00000002b500780c */ /* 0x000fc40001f61670 */
[----:B------:R-:W-:Y:S02]  /*119a0*/  FSEL R216, R216, -INF , !P4 ;  /* 0xff800000d8d87808 */ /* 0x000fe40006000000 */
[----:B0-----:R-:W-:Y:S02]  /*119b0*/  FSEL R229, R229, -INF , !P3 ;  /* 0xff800000e5e57808 */ /* 0x001fe40005800000 */
[C---:B------:R-:W-:Y:S02]  /*119c0*/  ISETP.GT.AND P4, PT, R182.reuse, 0x8, P2 ;  /* 0x00000008b600780c */ /* 0x040fe40001784270 */
[----:B------:R-:W-:Y:S02]  /*119d0*/  ISETP.GT.AND P3, PT, R182, 0x9, P2 ;  /* 0x00000009b600780c */ /* 0x000fe40001764270 */
[C---:B------:R-:W-:Y:S02]  /*119e0*/  ISETP.LT.OR P4, PT, R181.reuse, 0x9, P4 ;  /* 0x00000009b500780c */ /* 0x040fe40002781670 */
[----:B------:R-:W-:-:S02]  /*119f0*/  ISETP.LT.OR P3, PT, R181, 0xa, P3 ;  /* 0x0000000ab500780c */ /* 0x000fc40001f61670 */
[----:B------:R-:W-:Y:S01]  /*11a00*/  FSEL R155, R155, -INF , !P4 ;  /* 0xff8000009b9b7808 */ /* 0x000fe20006000000 */
[--C-:B--2---:R-:W-:Y:S01]  /*11a10*/  IMAD.IADD R183, R183, 0x1, R20.reuse ;  /* 0x00000001b7b77824 */ /* 0x104fe200078e0214 */
[----:B------:R-:W-:Y:S01]  /*11a20*/  FSEL R230, R230, -INF , !P3 ;  /* 0xff800000e6e67808 */ /* 0x000fe20005800000 */
[----:B------:R-:W-:Y:S01]  /*11a30*/  IMAD.IADD R231, R231, 0x1, R20 ;  /* 0x00000001e7e77824 */ /* 0x000fe200078e0214 */
[C---:B------:R-:W-:Y:S02]  /*11a40*/  ISETP.GT.AND P4, PT, R182.reuse, 0x10, P2 ;  /* 0x00000010b600780c */ /* 0x040fe40001784270 */
[----:B------:R-:W-:Y:S02]  /*11a50*/  ISETP.GT.AND P3, PT, R182, 0x11, P2 ;  /* 0x00000011b600780c */ /* 0x000fe40001764270 */
[C---:B------:R-:W-:Y:S02]  /*11a60*/  ISETP.LT.OR P4, PT, R181.reuse, 0x11, P4 ;  /* 0x00000011b500780c */ /* 0x040fe40002781670 */
[----:B------:R-:W-:-:S02]  /*11a70*/  ISETP.LT.OR P3, PT, R181, 0x12, P3 ;  /* 0x00000012b500780c */ /* 0x000fc40001f61670 */
[----:B------:R-:W-:Y:S02]  /*11a80*/  FSEL R159, R159, -INF , !P4 ;  /* 0xff8000009f9f7808 */ /* 0x000fe40006000000 */
[----:B------:R-:W-:Y:S02]  /*11a90*/  FSEL R160, R160, -INF , !P3 ;  /* 0xff800000a0a07808 */ /* 0x000fe40005800000 */
        /* <DEDUP_REMOVED lines=29> */
[----:B------:R-:W-:Y:S01]  /*11c70*/  FSEL R180, R180, -INF , !P3 ;  /* 0xff800000b4b47808 */ /* 0x000fe20005800000 */
[----:B------:R-:W-:Y:S08]  /*11c80*/  @!P6 BRA `(.L_x_6075) ;  /* 0x000000000060e947 */ /* 0x000ff00003800000 */
        /* <DEDUP_REMOVED lines=8> */
[----:B------:R-:W0:Y:S02]  /*11d10*/  @P3 LDC.64 R14, c[0x0][0x9e8] ;  /* 0x00027a00ff0e3b82 */ /* 0x000e240000000a00 */
[----:B0-----:R-:W-:-:S05]  /*11d20*/  @P3 IMAD.HI.U32 R14, R20, R14, RZ ;  /* 0x0000000e140e3227 */ /* 0x001fca00078e00ff */
[----:B------:R-:W-:-:S04]  /*11d30*/  @P3 SHF.R.U32.HI R20, RZ, R15, R14 ;  /* 0x0000000fff143219 */ /* 0x000fc8000001160e */
[----:B------:R-:W-:Y:S01]  /*11d40*/  LOP3.LUT R20, RZ, R20, RZ, 0x33, !PT ;  /* 0x00000014ff147212 */ /* 0x000fe200078e33ff */
[----:B------:R-:W-:Y:S06]  /*11d50*/  BRA `(.L_x_6078) ;  /* 0x0000000000187947 */ /* 0x000fec0003800000 */
.L_x_6077:
[----:B------:R-:W-:Y:S02]  /*11d60*/  ULDC UR4, c[0x0][0x9e4] ;  /* 0x0002790000047ab9 */ /* 0x000fe40000000800 */
[----:B------:R-:W-:-:S05]  /*11d70*/  IMAD.U32 R181, RZ, RZ, UR4 ;  /* 0x00000004ffb57e24 */ /* 0x000fca000f8e00ff */
[----:B------:R-:W-:-:S13]  /*11d80*/  ISETP.NE.AND P3, PT, R181, 0x1, PT ;  /* 0x00000001b500780c */ /* 0x000fda0003f65270 */
[----:B------:R-:W0:Y:S02]  /*11d90*/  @P3 LDC.64 R14, c[0x0][0x9e8] ;  /* 0x00027a00ff0e3b82 */ /* 0x000e240000000a00 */
[----:B0-----:R-:W-:-:S05]  /*11da0*/  @P3 IMAD.HI.U32 R14, R20, R14, RZ ;  /* 0x0000000e140e3227 */ /* 0x001fca00078e00ff */
[----:B------:R-:W-:-:S07]  /*11db0*/  @P3 SHF.R.U32.HI R20, RZ, R15, R14 ;  /* 0x0000000fff143219 */ /* 0x000fce000001160e */
.L_x_6078:
[----:B------:R-:W-:Y:S05]  /*11dc0*/  BSYNC B1 ;  /* 0x0000000000017941 */ /* 0x000fea0003800000 */
.L_x_6076:
[----:B------:R-:W-:-:S04]  /*11dd0*/  IMAD R20, R20, R181, -R178 ;  /* 0x000000b514147224 */ /* 0x000fc800078e0ab2 */
[----:B------:R-:W-:-:S05]  /*11de0*/  IMAD.IADD R20, R20, 0x1, -R184 ;  /* 0x0000000114147824 */ /* 0x000fca00078e0ab8 */
[----:B------:R-:W-:Y:S02]  /*11df0*/  VIMNMX R231, R231, R20, !PT ;  /* 0x00000014e7e77248 */ /* 0x000fe40007fe0100 */
[----:B------:R-:W-:-:S07]  /*11e00*/  VIADDMNMX R183, R20, R181, R183, PT ;  /* 0x000000b514b77246 */ /* 0x000fce00038001b7 */
.L_x_6075:
[----:B------:R-:W-:Y:S01]  /*11e10*/  FMNMX.FTZ R14, R216, R215, !PT ;  /* 0x000000d7d80e7209 */ /* 0x000fe20007810000 */
[----:B------:R-:W-:Y:S02]  /*11e20*/  ULDC UR4, c[0x0][0x988] ;  /* 0x0002620000047ab9 */ /* 0x000fe40000000800 */
[----:B------:R-:W-:Y:S01]  /*11e30*/  IMAD.U32 R20, RZ, RZ, UR4 ;  /* 0x00000004ff147e24 */ /* 0x000fe2000f8e00ff */
        /* <DEDUP_REMOVED lines=18> */
[----:B0-----:R-:W-:-:S04]  /*11f60*/  FMNMX.FTZ R14, R14, R15, !PT ;  /* 0x0000000f0e0e7209 */ /* 0x001fc80007810000 */
[C---:B------:R-:W-:Y:S01]  /*11f70*/  FSETP.NEU.FTZ.AND P3, PT, R14.reuse, -INF , PT ;  /* 0xff8000000e00780b */ /* 0x040fe20003f7d000 */
[----:B------:R-:W-:-:S03]  /*11f80*/  FMUL.FTZ R15, R14, R20 ;  /* 0x000000140e0f7220 */ /* 0x000fc60000410000 */
[----:B------:R-:W-:Y:S02]  /*11f90*/  FSEL R178, R14, RZ, P3 ;  /* 0x000000ff0eb27208 */ /* 0x000fe40001800000 */
[----:B------:R-:W-:Y:S02]  /*11fa0*/  FSEL R15, R15, RZ, P3 ;  /* 0x000000ff0f0f7208 */ /* 0x000fe40001800000 */
[----:B------:R-:W-:Y:S01]  /*11fb0*/  ISETP.GT.AND P3, PT, R231, 0x1, P2 ;  /* 0x00000001e700780c */ /* 0x000fe20001764270 */
[----:B------:R-:W-:Y:S01]  /*11fc0*/  FADD.FTZ R178, -R178, R215 ;  /* 0x000000d7b2b27221 */ /* 0x000fe20000010100 */
[----:B------:R-:W-:Y:S02]  /*11fd0*/  IMAD.MOV R215, RZ, RZ, -R194 ;  /* 0x000000ffffd77224 */ /* 0x000fe400078e0ac2 */
[-CC-:B------:R-:W-:Y:S01]  /*11fe0*/  FFMA.FTZ R216, R216, R20.reuse, -R15.reuse ;  /* 0x00000014d8d87223 */ /* 0x180fe2000001080f */
[----:B------:R-:W-:Y:S01]  /*11ff0*/  ISETP.LT.OR P4, PT, R183, 0x2, P3 ;  /* 0x00000002b700780c */ /* 0x000fe20001f81670 */
[-CC-:B------:R-:W-:Y:S01]  /*12000*/  FFMA.FTZ R229, R229, R20.reuse, -R15.reuse ;  /* 0x00000014e5e57223 */ /* 0x180fe2000001080f */
[----:B------:R-:W-:Y:S01]  /*12010*/  ISETP.GT.AND P3, PT, R231, 0x8, P2 ;  /* 0x00000008e700780c */ /* 0x000fe20001764270 */
[-CC-:B------:R-:W-:Y:S01]  /*12020*/  FFMA.FTZ R155, R155, R20.reuse, -R15.reuse ;  /* 0x000000149b9b7223 */ /* 0x180fe2000001080f */
[----:B------:R-:W-:Y:S01]  /*12030*/  FSEL R181, R152, -INF , !P4 ;  /* 0xff80000098b57808 */ /* 0x000fe20006000000 */
[-CC-:B------:R-:W-:Y:S01]  /*12040*/  FFMA.FTZ R230, R230, R20.reuse, -R15.reuse ;  /* 0x00000014e6e67223 */ /* 0x180fe2000001080f */
[----:B------:R-:W-:Y:S01]  /*12050*/  ISETP.GT.AND P4, PT, R231, 0x9, P2 ;  /* 0x00000009e700780c */ /* 0x000fe20001784270 */
[-CC-:B------:R-:W-:Y:S01]  /*12060*/  FFMA.FTZ R159, R159, R20.reuse, -R15.reuse ;  /* 0x000000149f9f7223 */ /* 0x180fe2000001080f */
[C---:B------:R-:W-:Y:S01]  /*12070*/  ISETP.LT.OR P3, PT, R183.reuse, 0x9, P3 ;  /* 0x00000009b700780c */ /* 0x040fe20001f61670 */
[-CC-:B------:R-:W-:Y:S01]  /*12080*/  FFMA.FTZ R160, R160, R20.reuse, -R15.reuse ;  /* 0x00000014a0a07223 */ /* 0x180fe2000001080f */
[----:B------:R-:W-:Y:S01]  /*12090*/  ISETP.LT.OR P4, PT, R183, 0xa, P4 ;  /* 0x0000000ab700780c */ /* 0x000fe20002781670 */
[-CC-:B------:R-:W-:Y:S01]  /*120a0*/  FFMA.FTZ R162, R162, R20.reuse, -R15.reuse ;  /* 0x00000014a2a27223 */ /* 0x180fe2000001080f */
[----:B------:R-:W-:Y:S01]  /*120b0*/  FSEL R153, R153, -INF , !P3 ;  /* 0xff80000099997808 */ /* 0x000fe20005800000 */
[-CC-:B------:R-:W-:Y:S01]  /*120c0*/  FFMA.FTZ R165, R165, R20.reuse, -R15.reuse ;  /* 0x00000014a5a57223 */ /* 0x180fe2000001080f */
[----:B------:R-:W-:Y:S01]  /*120d0*/  FSEL R154, R154, -INF , !P4 ;  /* 0xff8000009a9a7808 */ /* 0x000fe20006000000 */
[-CC-:B------:R-:W-:Y:S01]  /*120e0*/  FFMA.FTZ R166, R166, R20.reuse, -R15.reuse ;  /* 0x00000014a6a67223 */ /* 0x180fe2000001080f */
[C---:B------:R-:W-:Y:S01]  /*120f0*/  ISETP.GT.AND P4, PT, R231.reuse, 0x11, P2 ;  /* 0x00000011e700780c */ /* 0x040fe20001784270 */
[-CC-:B------:R-:W-:Y:S01]  /*12100*/  FFMA.FTZ R168, R168, R20.reuse, -R15.reuse ;  /* 0x00000014a8a87223 */ /* 0x180fe2000001080f */
[----:B------:R-:W-:Y:S01]  /*12110*/  ISETP.GT.AND P3, PT, R231, 0x10, P2 ;  /* 0x00000010e700780c */ /* 0x000fe20001764270 */
[-CC-:B------:R-:W-:Y:S01]  /*12120*/  FFMA.FTZ R172, R172, R20.reuse, -R15.reuse ;  /* 0x00000014acac7223 */ /* 0x180fe2000001080f */
[----:B------:R-:W-:Y:S01]  /*12130*/  ISETP.LT.OR P4, PT, R183, 0x12, P4 ;  /* 0x00000012b700780c */ /* 0x000fe20002781670 */
[-CC-:B------:R-:W-:Y:S01]  /*12140*/  FFMA.FTZ R173, R173, R20.reuse, -R15.reuse ;  /* 0x00000014adad7223 */ /* 0x180fe2000001080f */
[----:B------:R-:W-:Y:S01]  /*12150*/  ISETP.LT.OR P3, PT, R183, 0x11, P3 ;  /* 0x00000011b700780c */ /* 0x000fe20001f61670 */
[-CC-:B------:R-:W-:Y:S01]  /*12160*/  FFMA.FTZ R175, R175, R20.reuse, -R15.reuse ;  /* 0x00000014afaf7223 */ /* 0x180fe2000001080f */
[----:B------:R-:W-:Y:S01]  /*12170*/  FSEL R182, R157, -INF , !P4 ;  /* 0xff8000009db67808 */ /* 0x000fe20006000000 */
[-C--:B------:R-:W-:Y:S01]  /*12180*/  FMUL.FTZ R157, R178, R20.reuse ;  /* 0x00000014b29d7220 */ /* 0x080fe20000410000 */
[----:B------:R-:W-:Y:S01]  /*12190*/  ISETP.GT.AND P4, PT, R231, 0x19, P2 ;  /* 0x00000019e700780c */ /* 0x000fe20001784270 */
[-CC-:B------:R-:W-:Y:S01]  /*121a0*/  FFMA.FTZ R177, R177, R20.reuse, -R15.reuse ;  /* 0x00000014b1b17223 */ /* 0x180fe2000001080f */
[----:B------:R-:W-:Y:S01]  /*121b0*/  FSEL R156, R156, -INF , !P3 ;  /* 0xff8000009c9c7808 */ /* 0x000fe20005800000 */
[-CC-:B------:R-:W-:Y:S01]  /*121c0*/  FFMA.FTZ R179, R179, R20.reuse, -R15.reuse ;  /* 0x00000014b3b37223 */ /* 0x180fe2000001080f */
[----:B------:R-:W-:Y:S01]  /*121d0*/  ISETP.LT.OR P4, PT, R183, 0x1a, P4 ;  /* 0x0000001ab700780c */ /* 0x000fe20002781670 */
[----:B------:R-:W-:Y:S01]  /*121e0*/  FFMA.FTZ R180, R180, R20, -R15 ;  /* 0x00000014b4b47223 */ /* 0x000fe2000001080f */
[----:B------:R-:W-:Y:S01]  /*121f0*/  ISETP.GT.AND P3, PT, R231, 0x18, P2 ;  /* 0x00000018e700780c */ /* 0x000fe20001764270 */
[----:B------:R-:W-:Y:S01]  /*12200*/  MUFU.EX2 R152, R216 ;  /* 0x000000d800987308 */ /* 0x000fe20000000800 */
[----:B------:R-:W-:-:S02]  /*12210*/  FSEL R161, R161, -INF , !P4 ;  /* 0xff800000a1a17808 */ /* 0x000fc40006000000 */
[----:B------:R-:W-:Y:S02]  /*12220*/  ISETP.GT.AND P4, PT, R231, 0x21, P2 ;  /* 0x00000021e700780c */ /* 0x000fe40001784270 */
[C---:B------:R-:W-:Y:S02]  /*12230*/  ISETP.LT.OR P3, PT, R183.reuse, 0x19, P3 ;  /* 0x00000019b700780c */ /* 0x040fe40001f61670 */
[----:B------:R-:W-:Y:S01]  /*12240*/  ISETP.LT.OR P4, PT, R183, 0x22, P4 ;  /* 0x00000022b700780c */ /* 0x000fe20002781670 */
[----:B------:R-:W0:Y:S01]  /*12250*/  MUFU.EX2 R157, R157 ;  /* 0x0000009d009d7308 */ /* 0x000e220000000800 */
[----:B------:R-:W-:Y:S02]  /*12260*/  FSEL R158, R158, -INF , !P3 ;  /* 0xff8000009e9e7808 */ /* 0x000fe40005800000 */
[----:B------:R-:W-:Y:S02]  /*12270*/  FSEL R164, R164, -INF , !P4 ;  /* 0xff800000a4a47808 */ /* 0x000fe40006000000 */
[----:B------:R-:W-:-:S02]  /*12280*/  ISETP.GT.AND P4, PT, R231, 0x29, P2 ;  /* 0x00000029e700780c */ /* 0x000fc40001784270 */
[----:B------:R-:W-:Y:S01]  /*12290*/  ISETP.GT.AND P3, PT, R231, 0x20, P2 ;  /* 0x00000020e700780c */ /* 0x000fe20001764270 */
[----:B------:R-:W2:Y:S01]  /*122a0*/  MUFU.EX2 R229, R229 ;  /* 0x000000e500e57308 */ /* 0x000ea20000000800 */
[C---:B------:R-:W-:Y:S02]  /*122b0*/  ISETP.LT.OR P4, PT, R183.reuse, 0x2a, P4 ;  /* 0x0000002ab700780c */ /* 0x040fe40002781670 */
[----:B------:R-:W-:Y:S02]  /*122c0*/  ISETP.LT.OR P3, PT, R183, 0x21, P3 ;  /* 0x00000021b700780c */ /* 0x000fe40001f61670 */
[----:B------:R-:W-:Y:S02]  /*122d0*/  FSEL R169, R169, -INF , !P4 ;  /* 0xff800000a9a97808 */ /* 0x000fe40006000000 */
[----:B------:R-:W-:Y:S01]  /*122e0*/  ISETP.GT.AND P4, PT, R231, RZ, P2 ;  /* 0x000000ffe700720c */ /* 0x000fe20001784270 */
[----:B------:R-:W3:Y:S01]  /*122f0*/  MUFU.EX2 R155, R155 ;  /* 0x0000009b009b7308 */ /* 0x000ee20000000800 */
[----:B------:R-:W-:Y:S01]  /*12300*/  FSEL R163, R163, -INF , !P3 ;  /* 0xff800000a3a37808 */ /* 0x000fe20005800000 */
[----:B0-----:R-:W-:Y:S01]  /*12310*/  FFMA.FTZ R0, R157, R0, R152 ;  /* 0x000000009d007223 */ /* 0x001fe20000010098 */
[----:B------:R-:W-:Y:S01]  /*12320*/  ISETP.LT.OR P4, PT, R183, 0x1, P4 ;  /* 0x00000001b700780c */ /* 0x000fe20002781670 */
[-C--:B------:R-:W-:Y:S01]  /*12330*/  FMUL.FTZ R24, R24, R157.reuse ;  /* 0x0000009d18187220 */ /* 0x080fe20000410000 */
[----:B------:R-:W-:Y:S01]  /*12340*/  ISETP.GT.AND P3, PT, R231, 0x28, P2 ;  /* 0x00000028e700780c */ /* 0x000fe20001764270 */
[----:B------:R-:W-:Y:S01]  /*12350*/  FMUL.FTZ R25, R25, R157 ;  /* 0x0000009d19197220 */ /* 0x000fe20000410000 */
[----:B------:R-:W-:Y:S01]  /*12360*/  FSEL R21, R21, -INF , !P4 ;  /* 0xff80000015157808 */ /* 0x000fe20006000000 */
[----:B------:R-:W0:Y:S01]  /*12370*/  MUFU.EX2 R230, R230 ;  /* 0x000000e600e67308 */ /* 0x000e220000000800 */
[----:B------:R-:W-:Y:S01]  /*12380*/  ISETP.LT.OR P3, PT, R183, 0x29, P3 ;  /* 0x00000029b700780c */ /* 0x000fe20001f61670 */
[----:B--2---:R-:W-:Y:S01]  /*12390*/  FADD.FTZ R0, R229, R0 ;  /* 0x00000000e5007221 */ /* 0x004fe20000010000 */
[----:B------:R-:W-:Y:S01]  /*123a0*/  FMNMX.FTZ R178, R21, R213, !PT ;  /* 0x000000d515b27209 */ /* 0x000fe20007810000 */
[-C--:B------:R-:W-:Y:S01]  /*123b0*/  FMUL.FTZ R28, R28, R157.reuse ;  /* 0x0000009d1c1c7220 */ /* 0x080fe20000410000 */
[----:B------:R-:W-:Y:S01]  /*123c0*/  FSEL R167, R167, -INF , !P3 ;  /* 0xff800000a7a77808 */ /* 0x000fe20005800000 */
[-C--:B------:R-:W-:Y:S01]  /*123d0*/  FMUL.FTZ R29, R29, R157.reuse ;  /* 0x0000009d1d1d7220 */ /* 0x080fe20000410000 */
[----:B------:R-:W-:Y:S01]  /*123e0*/  FMNMX.FTZ R178, R181, R178, !PT ;  /* 0x000000b2b5b27209 */ /* 0x000fe20007810000 */
[----:B------:R-:W-:Y:S01]  /*123f0*/  MUFU.EX2 R159, R159 ;  /* 0x0000009f009f7308 */ /* 0x000fe20000000800 */
[----:B------:R-:W-:Y:S01]  /*12400*/  ISETP.GT.AND P3, PT, R231, 0x30, P2 ;  /* 0x00000030e700780c */ /* 0x000fe20001764270 */
[-C--:B------:R-:W-:Y:S01]  /*12410*/  FMUL.FTZ R32, R32, R157.reuse ;  /* 0x0000009d20207220 */ /* 0x080fe20000410000 */
[----:B------:R-:W-:Y:S01]  /*12420*/  FMNMX.FTZ R15, R153, R178, !PT ;  /* 0x000000b2990f7209 */ /* 0x000fe20007810000 */
[-C--:B------:R-:W-:Y:S01]  /*12430*/  FMUL.FTZ R33, R33, R157.reuse ;  /* 0x0000009d21217220 */ /* 0x080fe20000410000 */
[----:B------:R-:W-:Y:S01]  /*12440*/  ISETP.LT.OR P3, PT, R183, 0x31, P3 ;  /* 0x00000031b700780c */ /* 0x000fe20001f61670 */
[----:B------:R-:W-:Y:S01]  /*12450*/  FMUL.FTZ R36, R36, R157 ;  /* 0x0000009d24247220 */ /* 0x000fe20000410000 */
[----:B------:R-:W-:Y:S01]  /*12460*/  FMNMX.FTZ R15, R154, R15, !PT ;  /* 0x0000000f9a0f7209 */ /* 0x000fe20007810000 */
[----:B------:R-:W2:Y:S01]  /*12470*/  MUFU.EX2 R160, R160 ;  /* 0x000000a000a07308 */ /* 0x000ea20000000800 */
[----:B------:R-:W-:Y:S01]  /*12480*/  FSEL R171, R171, -INF , !P3 ;  /* 0xff800000abab7808 */ /* 0x000fe20005800000 */
[----:B------:R-:W-:Y:S01]  /*12490*/  FMUL.FTZ R37, R37, R157 ;  /* 0x0000009d25257220 */ /* 0x000fe20000410000 */
[----:B------:R-:W-:Y:S01]  /*124a0*/  FMNMX.FTZ R15, R156, R15, !PT ;  /* 0x0000000f9c0f7209 */ /* 0x000fe20007810000 */
[-C--:B------:R-:W-:Y:S01]  /*124b0*/  FMUL.FTZ R40, R40, R157.reuse ;  /* 0x0000009d28287220 */ /* 0x080fe20000410000 */
[----:B------:R-:W-:Y:S01]  /*124c0*/  ISETP.GT.AND P3, PT, R231, 0x31, P2 ;  /* 0x00000031e700780c */ /* 0x000fe20001764270 */
[----:B------:R-:W-:Y:S01]  /*124d0*/  FMUL.FTZ R41, R41, R157 ;  /* 0x0000009d29297220 */ /* 0x000fe20000410000 */
[----:B------:R-:W-:Y:S01]  /*124e0*/  FMNMX.FTZ R15, R182, R15, !PT ;  /* 0x0000000fb60f7209 */ /* 0x000fe20007810000 */
[----:B------:R-:W-:Y:S01]  /*124f0*/  MUFU.EX2 R162, R162 ;  /* 0x000000a200a27308 */ /* 0x000fe20000000800 */
[----:B------:R-:W-:Y:S01]  /*12500*/  ISETP.GT.AND P4, PT, R231, 0x38, P2 ;  /* 0x00000038e700780c */ /* 0x000fe20001784270 */
[----:B------:R-:W-:Y:S01]  /*12510*/  FMUL.FTZ R44, R44, R157 ;  /* 0x0000009d2c2c7220 */ /* 0x000fe20000410000 */
[----:B------:R-:W-:Y:S01]  /*12520*/  FMNMX.FTZ R178, R158, R15, !PT ;  /* 0x0000000f9eb27209 */ /* 0x000fe20007810000 */
[-C--:B------:R-:W-:Y:S01]  /*12530*/  FMUL.FTZ R45, R45, R157.reuse ;  /* 0x0000009d2d2d7220 */ /* 0x080fe20000410000 */
[----:B------:R-:W-:Y:S01]  /*12540*/  ISETP.LT.OR P3, PT, R183, 0x32, P3 ;  /* 0x00000032b700780c */ /* 0x000fe20001f61670 */
[-C--:B------:R-:W-:Y:S01]  /*12550*/  FMUL.FTZ R48, R48, R157.reuse ;  /* 0x0000009d30307220 */ /* 0x080fe20000410000 */
[----:B------:R-:W-:Y:S01]  /*12560*/  FMNMX.FTZ R178, R161, R178, !PT ;  /* 0x000000b2a1b27209 */ /* 0x000fe20007810000 */
[----:B------:R-:W4:Y:S01]  /*12570*/  MUFU.EX2 R165, R165 ;  /* 0x000000a500a57308 */ /* 0x000f220000000800 */
[----:B------:R-:W-:Y:S01]  /*12580*/  ISETP.GT.AND P2, PT, R231, 0x39, P2 ;  /* 0x00000039e700780c */ /* 0x000fe20001744270 */
[----:B---3--:R-:W-:Y:S01]  /*12590*/  FADD.FTZ R231, R155, R0 ;  /* 0x000000009be77221 */ /* 0x008fe20000010000 */
[----:B------:R-:W-:Y:S01]  /*125a0*/  FMNMX.FTZ R15, R163, R178, !PT ;  /* 0x000000b2a30f7209 */ /* 0x000fe20007810000 */
[----:B------:R-:W-:Y:S01]  /*125b0*/  FMUL.FTZ R49, R49, R157 ;  /* 0x0000009d31317220 */ /* 0x000fe20000410000 */
[----:B------:R-:W-:Y:S01]  /*125c0*/  ISETP.LT.OR P4, PT, R183, 0x39, P4 ;  /* 0x00000039b700780c */ /* 0x000fe20002781670 */
[----:B0-----:R-:W-:Y:S01]  /*125d0*/  FADD.FTZ R0, R230, R231 ;  /* 0x000000e7e6007221 */ /* 0x001fe20000010000 */
[----:B------:R-:W-:Y:S01]  /*125e0*/  FMNMX.FTZ R178, R164, R15, !PT ;  /* 0x0000000fa4b27209 */ /* 0x000fe20007810000 */
[----:B------:R-:W-:Y:S01]  /*125f0*/  MUFU.EX2 R166, R166 ;  /* 0x000000a600a67308 */ /* 0x000fe20000000800 */
[----:B------:R-:W-:Y:S01]  /*12600*/  FSEL R170, R170, -INF , !P3 ;  /* 0xff800000aaaa7808 */ /* 0x000fe20005800000 */
[-C--:B------:R-:W-:Y:S01]  /*12610*/  FMUL.FTZ R52, R52, R157.reuse ;  /* 0x0000009d34347220 */ /* 0x080fe20000410000 */
[----:B------:R-:W-:Y:S01]  /*12620*/  FMNMX.FTZ R178, R167, R178, !PT ;  /* 0x000000b2a7b27209 */ /* 0x000fe20007810000 */
[-C--:B------:R-:W-:Y:S01]  /*12630*/  FMUL.FTZ R53, R53, R157.reuse ;  /* 0x0000009d35357220 */ /* 0x080fe20000410000 */
[----:B------:R-:W-:Y:S01]  /*12640*/  ISETP.LT.OR P2, PT, R183, 0x3a, P2 ;  /* 0x0000003ab700780c */ /* 0x000fe20001741670 */
[-C--:B------:R-:W-:Y:S01]  /*12650*/  FMUL.FTZ R56, R56, R157.reuse ;  /* 0x0000009d38387220 */ /* 0x080fe20000410000 */
[----:B------:R-:W-:Y:S01]  /*12660*/  FMNMX.FTZ R178, R169, R178, !PT ;  /* 0x000000b2a9b27209 */ /* 0x000fe20007810000 */
[----:B------:R-:W0:Y:S01]  /*12670*/  MUFU.EX2 R168, R168 ;  /* 0x000000a800a87308 */ /* 0x000e220000000800 */
[----:B------:R-:W-:Y:S01]  /*12680*/  FSEL R174, R174, -INF , !P4 ;  /* 0xff800000aeae7808 */ /* 0x000fe20006000000 */
[-C--:B------:R-:W-:Y:S01]  /*12690*/  FMUL.FTZ R57, R57, R157.reuse ;  /* 0x0000009d39397220 */ /* 0x080fe20000410000 */
[----:B------:R-:W-:Y:S01]  /*126a0*/  FMNMX.FTZ R15, R171, R178, !PT ;  /* 0x000000b2ab0f7209 */ /* 0x000fe20007810000 */
[-C--:B------:R-:W-:Y:S01]  /*126b0*/  FMUL.FTZ R60, R60, R157.reuse ;  /* 0x0000009d3c3c7220 */ /* 0x080fe20000410000 */
[----:B------:R-:W-:Y:S01]  /*126c0*/  FSEL R176, R176, -INF , !P2 ;  /* 0xff800000b0b07808 */ /* 0x000fe20005000000 */
[----:B------:R-:W-:Y:S01]  /*126d0*/  FMUL.FTZ R61, R61, R157 ;  /* 0x0000009d3d3d7220 */ /* 0x000fe20000410000 */
[----:B------:R-:W-:Y:S01]  /*126e0*/  FMNMX.FTZ R15, R170, R15, !PT ;  /* 0x0000000faa0f7209 */ /* 0x000fe20007810000 */
[----:B------:R-:W-:Y:S01]  /*126f0*/  MUFU.EX2 R172, R172 ;  /* 0x000000ac00ac7308 */ /* 0x000fe20000000800 */
[----:B------:R-:W-:Y:S01]  /*12700*/  F2FP.F16.F32.PACK_AB R152, R229, R152 ;  /* 0x00000098e598723e */ /* 0x000fe200000000ff */
[----:B------:R-:W-:Y:S01]  /*12710*/  FMUL.FTZ R64, R64, R157 ;  /* 0x0000009d40407220 */ /* 0x000fe20000410000 */
[----:B------:R-:W-:Y:S01]  /*12720*/  FMNMX.FTZ R15, R174, R15, !PT ;  /* 0x0000000fae0f7209 */ /* 0x000fe20007810000 */
[----:B------:R-:W-:Y:S01]  /*12730*/  FMUL.FTZ R65, R65, R157 ;  /* 0x0000009d41417220 */ /* 0x000fe20000410000 */
[----:B------:R-:W-:Y:S01]  /*12740*/  ISETP.NE.AND P3, PT, R184, R215, PT ;  /* 0x000000d7b800720c */ /* 0x000fe20003f65270 */
[----:B------:R-:W-:Y:S01]  /*12750*/  FMUL.FTZ R68, R68, R157 ;  /* 0x0000009d44447220 */ /* 0x000fe20000410000 */
[----:B------:R-:W-:Y:S01]  /*12760*/  FMNMX.FTZ R183, R176, R15, !PT ;  /* 0x0000000fb0b77209 */ /* 0x000fe20007810000 */
[----:B------:R-:W-:Y:S01]  /*12770*/  MUFU.EX2 R173, R173 ;  /* 0x000000ad00ad7308 */ /* 0x000fe20000000800 */
[-C--:B------:R-:W-:Y:S01]  /*12780*/  FMUL.FTZ R69, R69, R157.reuse ;  /* 0x0000009d45457220 */ /* 0x080fe20000410000 */
[-C--:B------:R-:W-:Y:S01]  /*12790*/  FMUL.FTZ R72, R72, R157.reuse ;  /* 0x0000009d48487220 */ /* 0x080fe20000410000 */
[-C--:B------:R-:W-:Y:S01]  /*127a0*/  FMUL.FTZ R73, R73, R157.reuse ;  /* 0x0000009d49497220 */ /* 0x080fe20000410000 */
[----:B------:R-:W3:Y:S01]  /*127b0*/  SHFL.BFLY PT, R178, R183, 0x2, 0x1f ;  /* 0x0c401f00b7b27f89 */ /* 0x000ee200000e0000 */
[-C--:B------:R-:W-:Y:S01]  /*127c0*/  FMUL.FTZ R76, R76, R157.reuse ;  /* 0x0000009d4c4c7220 */ /* 0x080fe20000410000 */
[-C--:B------:R-:W-:Y:S01]  /*127d0*/  FMUL.FTZ R77, R77, R157.reuse ;  /* 0x0000009d4d4d7220 */ /* 0x080fe20000410000 */
[-C--:B------:R-:W-:Y:S01]  /*127e0*/  FMUL.FTZ R80, R80, R157.reuse ;  /* 0x0000009d50507220 */ /* 0x080fe20000410000 */
[----:B------:R-:W-:Y:S01]  /*127f0*/  MUFU.EX2 R177, R177 ;  /* 0x000000b100b17308 */ /* 0x000fe20000000800 */
[----:B------:R-:W-:Y:S01]  /*12800*/  FMUL.FTZ R81, R81, R157 ;  /* 0x0000009d51517220 */ /* 0x000fe20000410000 */
[----:B------:R-:W-:-:S02]  /*12810*/  @!P3 IMAD R215, R214, 0x40, R191 ;  /* 0x00000040d6d7b824 */ /* 0x000fc400078e02bf */
[-C--:B------:R-:W-:Y:S01]  /*12820*/  FMUL.FTZ R84, R84, R157.reuse ;  /* 0x0000009d54547220 */ /* 0x080fe20000410000 */
[-C--:B------:R-:W-:Y:S01]  /*12830*/  FMUL.FTZ R85, R85, R157.reuse ;  /* 0x0000009d55557220 */ /* 0x080fe20000410000 */
[-C--:B------:R-:W-:Y:S01]  /*12840*/  FMUL.FTZ R88, R88, R157.reuse ;  /* 0x0000009d58587220 */ /* 0x080fe20000410000 */
[----:B------:R-:W-:Y:S02]  /*12850*/  @!P3 IMAD R215, R215, 0x4, R2 ;  /* 0x00000004d7d7b824 */ /* 0x000fe400078e0202 */
[-C--:B------:R-:W-:Y:S01]  /*12860*/  FMUL.FTZ R89, R89, R157.reuse ;  /* 0x0000009d59597220 */ /* 0x080fe20000410000 */
[----:B------:R-:W-:Y:S01]  /*12870*/  MUFU.EX2 R179, R179 ;  /* 0x000000b300b37308 */ /* 0x000fe20000000800 */
[-C--:B------:R-:W-:Y:S01]  /*12880*/  FMUL.FTZ R92, R92, R157.reuse ;  /* 0x0000009d5c5c7220 */ /* 0x080fe20000410000 */
[-C--:B------:R-:W-:Y:S01]  /*12890*/  FMUL.FTZ R93, R93, R157.reuse ;  /* 0x0000009d5d5d7220 */ /* 0x080fe20000410000 */
[----:B------:R-:W-:Y:S01]  /*128a0*/  @!P3 STS [R215+0x28800], R157 ;  /* 0x0288009dd700b388 */ /* 0x000fe20000000800 */
        /* <DEDUP_REMOVED lines=8> */
[----:B---3--:R-:W-:Y:S01]  /*12930*/  FMNMX.FTZ R15, R183, R178, !PT ;  /* 0x000000b2b70f7209 */ /* 0x008fe20007810000 */
[-C--:B------:R-:W-:Y:S01]  /*12940*/  FMUL.FTZ R109, R109, R157.reuse ;  /* 0x0000009d6d6d7220 */ /* 0x080fe20000410000 */
[-C--:B------:R-:W-:Y:S01]  /*12950*/  FMUL.FTZ R112, R112, R157.reuse ;  /* 0x0000009d70707220 */ /* 0x080fe20000410000 */
[-C--:B------:R-:W-:Y:S01]  /*12960*/  FMUL.FTZ R113, R113, R157.reuse ;  /* 0x0000009d71717220 */ /* 0x080fe20000410000 */
[-C--:B------:R-:W-:Y:S01]  /*12970*/  FMUL.FTZ R116, R116, R157.reuse ;  /* 0x0000009d74747220 */ /* 0x080fe20000410000 */
[----:B------:R-:W3:Y:S01]  /*12980*/  SHFL.BFLY PT, R178, R15, 0x1, 0x1f ;  /* 0x0c201f000fb27f89 */ /* 0x000ee200000e0000 */
        /* <DEDUP_REMOVED lines=17> */
[----:B---3--:R-:W-:-:S04]  /*12aa0*/  FMNMX.FTZ R15, R15, R178, !PT ;  /* 0x000000b20f0f7209 */ /* 0x008fc80007810000 */
[C---:B------:R-:W-:Y:S01]  /*12ab0*/  FSETP.NEU.FTZ.AND P2, PT, R15.reuse, -INF , PT ;  /* 0xff8000000f00780b */ /* 0x040fe20003f5d000 */
[----:B------:R-:W-:-:S03]  /*12ac0*/  FMUL.FTZ R216, R15, R20 ;  /* 0x000000140fd87220 */ /* 0x000fc60000410000 */
[----:B------:R-:W-:Y:S02]  /*12ad0*/  FSEL R183, R15, RZ, P2 ;  /* 0x000000ff0fb77208 */ /* 0x000fe40001000000 */
[----:B------:R-:W-:-:S03]  /*12ae0*/  FSEL R216, R216, RZ, P2 ;  /* 0x000000ffd8d87208 */ /* 0x000fc60001000000 */
[----:B------:R-:W-:Y:S02]  /*12af0*/  FADD.FTZ R183, -R183, R213 ;  /* 0x000000d5b7b77221 */ /* 0x000fe40000010100 */
[-CC-:B------:R-:W-:Y:S01]  /*12b00*/  FFMA.FTZ R178, R21, R20.reuse, -R216.reuse ;  /* 0x0000001415b27223 */ /* 0x180fe200000108d8 */
[-CC-:B------:R-:W-:Y:S01]  /*12b10*/  FFMA.FTZ R229, R164, R20.reuse, -R216.reuse ;  /* 0x00000014a4e57223 */ /* 0x180fe200000108d8 */
[-C--:B------:R-:W-:Y:S01]  /*12b20*/  FMUL.FTZ R183, R183, R20.reuse ;  /* 0x00000014b7b77220 */ /* 0x080fe20000410000 */
[----:B------:R-:W-:Y:S01]  /*12b30*/  MUFU.EX2 R164, R175 ;  /* 0x000000af00a47308 */ /* 0x000fe20000000800 */
[-CC-:B------:R-:W-:Y:S01]  /*12b40*/  FFMA.FTZ R181, R181, R20.reuse, -R216.reuse ;  /* 0x00000014b5b57223 */ /* 0x180fe200000108d8 */
[-CC-:B------:R-:W-:Y:S01]  /*12b50*/  FFMA.FTZ R213, R156, R20.reuse, -R216.reuse ;  /* 0x000000149cd57223 */ /* 0x180fe200000108d8 */
[----:B--2---:R-:W-:Y:S01]  /*12b60*/  F2FP.F16.F32.PACK_AB R156, R160, R159 ;  /* 0x0000009fa09c723e */ /* 0x004fe200000000ff */
[-CC-:B------:R-:W-:Y:S01]  /*12b70*/  FFMA.FTZ R214, R158, R20.reuse, -R216.reuse ;  /* 0x000000149ed67223 */ /* 0x180fe200000108d8 */
[-CC-:B------:R-:W-:Y:S01]  /*12b80*/  FFMA.FTZ R182, R182, R20.reuse, -R216.reuse ;  /* 0x00000014b6b67223 */ /* 0x180fe200000108d8 */
[-CC-:B------:R-:W-:Y:S01]  /*12b90*/  FFMA.FTZ R161, R161, R20.reuse, -R216.reuse ;  /* 0x00000014a1a17223 */ /* 0x180fe200000108d8 */
[--C-:B------:R-:W-:Y:S01]  /*12ba0*/  FFMA.FTZ R163, R163, R20, -R216.reuse ;  /* 0x00000014a3a37223 */ /* 0x100fe200000108d8 */
[----:B------:R2:W3:Y:S01]  /*12bb0*/  MUFU.EX2 R21, R183 ;  /* 0x000000b700157308 */ /* 0x0004e20000000800 */
[----:B----4-:R-:W-:Y:S01]  /*12bc0*/  F2FP.F16.F32.PACK_AB R158, R165, R162 ;  /* 0x000000a2a59e723e */ /* 0x010fe200000000ff */
[-CC-:B------:R-:W-:Y:S01]  /*12bd0*/  FFMA.FTZ R167, R167, R20.reuse, -R216.reuse ;  /* 0x00000014a7a77223 */ /* 0x180fe200000108d8 */
[-CC-:B------:R-:W-:Y:S01]  /*12be0*/  FFMA.FTZ R169, R169, R20.reuse, -R216.reuse ;  /* 0x00000014a9a97223 */ /* 0x180fe200000108d8 */
[-CC-:B------:R-:W-:Y:S01]  /*12bf0*/  FFMA.FTZ R171, R171, R20.reuse, -R216.reuse ;  /* 0x00000014abab7223 */ /* 0x180fe200000108d8 */
[-CC-:B------:R-:W-:Y:S01]  /*12c00*/  FFMA.FTZ R170, R170, R20.reuse, -R216.reuse ;  /* 0x00000014aaaa7223 */ /* 0x180fe200000108d8 */
[-CC-:B------:R-:W-:Y:S01]  /*12c10*/  FFMA.FTZ R174, R174, R20.reuse, -R216.reuse ;  /* 0x00000014aeae7223 */ /* 0x180fe200000108d8 */
[-CC-:B------:R-:W-:Y:S01]  /*12c20*/  FFMA.FTZ R176, R176, R20.reuse, -R216.reuse ;  /* 0x00000014b0b07223 */ /* 0x180fe200000108d8 */
[----:B------:R-:W-:Y:S01]  /*12c30*/  MUFU.EX2 R178, R178 ;  /* 0x000000b200b27308 */ /* 0x000fe20000000800 */
[-CC-:B--2---:R-:W-:Y:S01]  /*12c40*/  FFMA.FTZ R183, R153, R20.reuse, -R216.reuse ;  /* 0x0000001499b77223 */ /* 0x184fe200000108d8 */
[----:B------:R-:W-:Y:S01]  /*12c50*/  FFMA.FTZ R153, R154, R20, -R216 ;  /* 0x000000149a997223 */ /* 0x000fe200000108d8 */
[----:B------:R-:W-:Y:S01]  /*12c60*/  F2FP.F16.F32.PACK_AB R154, R230, R155 ;  /* 0x0000009be69a723e */ /* 0x000fe200000000ff */
[----:B------:R-:W-:-:S04]  /*12c70*/  FADD.FTZ R155, R159, R0 ;  /* 0x000000009f9b7221 */ /* 0x000fc80000010000 */
[----:B------:R-:W-:Y:S01]  /*12c80*/  FADD.FTZ R155, R160, R155 ;  /* 0x0000009ba09b7221 */ /* 0x000fe20000010000 */
[----:B------:R-:W2:Y:S01]  /*12c90*/  MUFU.EX2 R181, R181 ;  /* 0x000000b500b57308 */ /* 0x000ea20000000800 */
[----:B0-----:R-:W-:Y:S01]  /*12ca0*/  F2FP.F16.F32.PACK_AB R160, R168, R166 ;  /* 0x000000a6a8a0723e */ /* 0x001fe200000000ff */
[----:B---3--:R0:W-:Y:S01]  /*12cb0*/  @!P3 STS [R215+0x28820], R21 ;  /* 0x02882015d700b388 */ /* 0x0081e20000000800 */
[----:B------:R-:W-:Y:S01]  /*12cc0*/  FADD.FTZ R0, R162, R155 ;  /* 0x0000009ba2007221 */ /* 0x000fe20000010000 */
[----:B------:R-:W-:Y:S01]  /*12cd0*/  F2FP.F16.F32.PACK_AB R162, R173, R172 ;  /* 0x000000acada2723e */ /* 0x000fe200000000ff */
[-C--:B------:R-:W-:Y:S01]  /*12ce0*/  FMUL.FTZ R26, R26, R21.reuse ;  /* 0x000000151a1a7220 */ /* 0x080fe20000410000 */
[-C--:B------:R-:W-:Y:S01]  /*12cf0*/  FMUL.FTZ R27, R27, R21.reuse ;  /* 0x000000151b1b7220 */ /* 0x080fe20000410000 */
[----:B------:R-:W-:Y:S01]  /*12d00*/  FADD.FTZ R155, R165, R0 ;  /* 0x00000000a59b7221 */ /* 0x000fe20000010000 */
[----:B------:R-:W-:Y:S01]  /*12d10*/  MUFU.EX2 R213, R213 ;  /* 0x000000d500d57308 */ /* 0x000fe20000000800 */
[-C--:B------:R-:W-:Y:S01]  /*12d20*/  FMUL.FTZ R30, R30, R21.reuse ;  /* 0x000000151e1e7220 */ /* 0x080fe20000410000 */
[----:B------:R-:W-:Y:S01]  /*12d30*/  FMUL.FTZ R31, R31, R21 ;  /* 0x000000151f1f7220 */ /* 0x000fe20000410000 */
[----:B------:R-:W-:Y:S01]  /*12d40*/  FADD.FTZ R155, R166, R155 ;  /* 0x0000009ba69b7221 */ /* 0x000fe20000010000 */
[----:B------:R-:W-:Y:S01]  /*12d50*/  F2FP.F16.F32.PACK_AB R166, R180, R179 ;  /* 0x000000b3b4a6723e */ /* 0x000fe200000000ff */
[-C--:B------:R-:W-:Y:S01]  /*12d60*/  FMUL.FTZ R34, R34, R21.reuse ;  /* 0x0000001522227220 */ /* 0x080fe20000410000 */
[-C--:B------:R-:W-:Y:S01]  /*12d70*/  FMUL.FTZ R35, R35, R21.reuse ;  /* 0x0000001523237220 */ /* 0x080fe20000410000 */
[----:B------:R-:W-:Y:S01]  /*12d80*/  FADD.FTZ R155, R168, R155 ;  /* 0x0000009ba89b7221 */ /* 0x000fe20000010000 */
[----:B------:R-:W3:Y:S01]  /*12d90*/  MUFU.EX2 R182, R182 ;  /* 0x000000b600b67308 */ /* 0x000ee20000000800 */
[-C--:B------:R-:W-:Y:S01]  /*12da0*/  FMUL.FTZ R38, R38, R21.reuse ;  /* 0x0000001526267220 */ /* 0x080fe20000410000 */
[-C--:B------:R-:W-:Y:S01]  /*12db0*/  FMUL.FTZ R39, R39, R21.reuse ;  /* 0x0000001527277220 */ /* 0x080fe20000410000 */
[----:B------:R-:W-:Y:S01]  /*12dc0*/  FADD.FTZ R0, R172, R155 ;  /* 0x0000009bac007221 */ /* 0x000fe20000010000 */
[-C--:B------:R-:W-:Y:S01]  /*12dd0*/  FMUL.FTZ R42, R42, R21.reuse ;  /* 0x000000152a2a7220 */ /* 0x080fe20000410000 */
[-C--:B------:R-:W-:Y:S01]  /*12de0*/  FMUL.FTZ R43, R43, R21.reuse ;  /* 0x000000152b2b7220 */ /* 0x080fe20000410000 */
[-C--:B------:R-:W-:Y:S01]  /*12df0*/  FMUL.FTZ R46, R46, R21.reuse ;  /* 0x000000152e2e7220 */ /* 0x080fe20000410000 */
[----:B------:R-:W-:Y:S01]  /*12e00*/  FADD.FTZ R155, R173, R0 ;  /* 0x00000000ad9b7221 */ /* 0x000fe20000010000 */
[----:B------:R2:W-:Y:S01]  /*12e10*/  MUFU.EX2 R168, R153 ;  /* 0x0000009900a87308 */ /* 0x0005e20000000800 */
[-C--:B------:R-:W-:Y:S01]  /*12e20*/  FMUL.FTZ R47, R47, R21.reuse ;  /* 0x000000152f2f7220 */ /* 0x080fe20000410000 */
[-C--:B------:R-:W-:Y:S01]  /*12e30*/  FMUL.FTZ R50, R50, R21.reuse ;  /* 0x0000001532327220 */ /* 0x080fe20000410000 */
[----:B------:R-:W-:Y:S01]  /*12e40*/  FADD.FTZ R0, R164, R155 ;  /* 0x0000009ba4007221 */ /* 0x000fe20000010000 */
[----:B------:R-:W-:Y:S01]  /*12e50*/  F2FP.F16.F32.PACK_AB R164, R177, R164 ;  /* 0x000000a4b1a4723e */ /* 0x000fe200000000ff */
[-C--:B------:R-:W-:Y:S01]  /*12e60*/  FMUL.FTZ R51, R51, R21.reuse ;  /* 0x0000001533337220 */ /* 0x080fe20000410000 */
[-C--:B------:R-:W-:Y:S01]  /*12e70*/  FMUL.FTZ R54, R54, R21.reuse ;  /* 0x0000001536367220 */ /* 0x080fe20000410000 */
[----:B------:R-:W-:Y:S01]  /*12e80*/  FADD.FTZ R0, R177, R0 ;  /* 0x00000000b1007221 */ /* 0x000fe20000010000 */
[----:B------:R-:W4:Y:S01]  /*12e90*/  MUFU.EX2 R155, R183 ;  /* 0x000000b7009b7308 */ /* 0x000f220000000800 */
[----:B--2---:R-:W-:Y:S01]  /*12ea0*/  F2FP.F16.F32.PACK_AB R153, R181, R178 ;  /* 0x000000b2b599723e */ /* 0x004fe200000000ff */
[----:B------:R-:W-:Y:S01]  /*12eb0*/  FMUL.FTZ R55, R55, R21 ;  /* 0x0000001537377220 */ /* 0x000fe20000410000 */
[----:B------:R-:W-:Y:S01]  /*12ec0*/  FADD.FTZ R159, R179, R0 ;  /* 0x00000000b39f7221 */ /* 0x000fe20000010000 */
[----:B---3--:R-:W-:Y:S01]  /*12ed0*/  F2FP.F16.F32.PACK_AB R157, R182, R213 ;  /* 0x000000d5b69d723e */ /* 0x008fe200000000ff */
[-C--:B------:R-:W-:Y:S01]  /*12ee0*/  FMUL.FTZ R58, R58, R21.reuse ;  /* 0x000000153a3a7220 */ /* 0x080fe20000410000 */
[-C--:B------:R-:W-:Y:S01]  /*12ef0*/  FMUL.FTZ R59, R59, R21.reuse ;  /* 0x000000153b3b7220 */ /* 0x080fe20000410000 */
[----:B------:R-:W-:Y:S01]  /*12f00*/  FADD.FTZ R0, R180, R159 ;  /* 0x0000009fb4007221 */ /* 0x000fe20000010000 */
        /* <DEDUP_REMOVED lines=8> */
[----:B------:R2:W3:Y:S01]  /*12f90*/  MUFU.EX2 R159, R214 ;  /* 0x000000d6009f7308 */ /* 0x0004e20000000800 */
        /* <DEDUP_REMOVED lines=16> */
[----:B----4-:R-:W-:Y:S01]  /*130a0*/  FADD.FTZ R3, R155, R214 ;  /* 0x000000d69b037221 */ /* 0x010fe20000010000 */
[C---:B------:R-:W-:Y:S01]  /*130b0*/  F2FP.F16.F32.PACK_AB R155, R168.reuse, R155 ;  /* 0x0000009ba89b723e */ /* 0x040fe200000000ff */
[----:B------:R-:W-:Y:S01]  /*130c0*/  BAR.SYNC.DEFER_BLOCKING 0xf, 0x100 ;  /* 0x03c4000000007b1d */ /* 0x000fe20000010000 */
[-C--:B------:R-:W-:Y:S01]  /*130d0*/  FMUL.FTZ R99, R99, R21.reuse ;  /* 0x0000001563637220 */ /* 0x080fe20000410000 */
[----:B------:R-:W-:Y:S01]  /*130e0*/  FADD.FTZ R216, R168, R3 ;  /* 0x00000003a8d87221 */ /* 0x000fe20000010000 */
[-C--:B------:R-:W-:Y:S01]  /*130f0*/  FMUL.FTZ R102, R102, R21.reuse ;  /* 0x0000001566667220 */ /* 0x080fe20000410000 */
[-C--:B------:R-:W-:Y:S01]  /*13100*/  FMUL.FTZ R103, R103, R21.reuse ;  /* 0x0000001567677220 */ /* 0x080fe20000410000 */
[-C--:B------:R-:W-:Y:S01]  /*13110*/  FMUL.FTZ R106, R106, R21.reuse ;  /* 0x000000156a6a7220 */ /* 0x080fe20000410000 */
[----:B------:R-:W-:Y:S01]  /*13120*/  FADD.FTZ R3, R213, R216 ;  /* 0x000000d8d5037221 */ /* 0x000fe20000010000 */
[----:B------:R-:W4:Y:S01]  /*13130*/  MUFU.EX2 R167, R167 ;  /* 0x000000a700a77308 */ /* 0x000f220000000800 */
[-C--:B------:R-:W-:Y:S01]  /*13140*/  FMUL.FTZ R107, R107, R21.reuse ;  /* 0x000000156b6b7220 */ /* 0x080fe20000410000 */
[-C--:B------:R-:W-:Y:S01]  /*13150*/  FMUL.FTZ R110, R110, R21.reuse ;  /* 0x000000156e6e7220 */ /* 0x080fe20000410000 */
[----:B------:R-:W-:Y:S01]  /*13160*/  FADD.FTZ R216, R182, R3 ;  /* 0x00000003b6d87221 */ /* 0x000fe20000010000 */
[-C--:B------:R-:W-:Y:S01]  /*13170*/  FMUL.FTZ R111, R111, R21.reuse ;  /* 0x000000156f6f7220 */ /* 0x080fe20000410000 */
[-C--:B------:R-:W-:Y:S01]  /*13180*/  FMUL.FTZ R114, R114, R21.reuse ;  /* 0x0000001572727220 */ /* 0x080fe20000410000 */
[----:B------:R-:W-:Y:S01]  /*13190*/  FMUL.FTZ R115, R115, R21 ;  /* 0x0000001573737220 */ /* 0x000fe20000410000 */
[----:B---3--:R-:W-:Y:S01]  /*131a0*/  FADD.FTZ R3, R159, R216 ;  /* 0x000000d89f037221 */ /* 0x008fe20000010000 */
[----:B------:R-:W3:Y:S01]  /*131b0*/  MUFU.EX2 R214, R169 ;  /* 0x000000a900d67308 */ /* 0x000ee20000000800 */
[----:B------:R-:W-:Y:S01]  /*131c0*/  F2FP.F16.F32.PACK_AB R159, R172, R159 ;  /* 0x0000009fac9f723e */ /* 0x000fe200000000ff */
[----:B------:R-:W-:Y:S01]  /*131d0*/  FMUL.FTZ R118, R118, R21 ;  /* 0x0000001576767220 */ /* 0x000fe20000410000 */
[----:B------:R-:W-:Y:S01]  /*131e0*/  FADD.FTZ R216, R172, R3 ;  /* 0x00000003acd87221 */ /* 0x000fe20000010000 */
[----:B--2---:R-:W-:Y:S01]  /*131f0*/  F2FP.F16.F32.PACK_AB R161, R180, R163 ;  /* 0x000000a3b4a1723e */ /* 0x004fe200000000ff */
[-C--:B------:R-:W-:Y:S01]  /*13200*/  FMUL.FTZ R119, R119, R21.reuse ;  /* 0x0000001577777220 */ /* 0x080fe20000410000 */
[-C--:B------:R-:W-:Y:S01]  /*13210*/  FMUL.FTZ R122, R122, R21.reuse ;  /* 0x000000157a7a7220 */ /* 0x080fe20000410000 */
[----:B------:R-:W-:Y:S01]  /*13220*/  FADD.FTZ R3, R163, R216 ;  /* 0x000000d8a3037221 */ /* 0x000fe20000010000 */
[----:B------:R-:W2:Y:S01]  /*13230*/  MUFU.EX2 R165, R171 ;  /* 0x000000ab00a57308 */ /* 0x000ea20000000800 */
[----:B------:R0:W-:Y:S01]  /*13240*/  STSM.16.M88.4 [R195+0x26800], R152 ;  /* 0x02680098c3007844 */ /* 0x0001e20000000200 */
[-C--:B------:R-:W-:Y:S01]  /*13250*/  FMUL.FTZ R123, R123, R21.reuse ;  /* 0x000000157b7b7220 */ /* 0x080fe20000410000 */
[----:B------:R-:W-:Y:S01]  /*13260*/  FADD.FTZ R178, R180, R3 ;  /* 0x00000003b4b27221 */ /* 0x000fe20000010000 */
[-C--:B------:R-:W-:Y:S01]  /*13270*/  FMUL.FTZ R126, R126, R21.reuse ;  /* 0x000000157e7e7220 */ /* 0x080fe20000410000 */
[----:B------:R0:W-:Y:S01]  /*13280*/  STSM.16.M88.4 [R198], R156 ;  /* 0x0000009cc6007844 */ /* 0x0001e20000000200 */
[----:B------:R-:W-:Y:S01]  /*13290*/  FMUL.FTZ R127, R127, R21 ;  /* 0x000000157f7f7220 */ /* 0x000fe20000410000 */
[----:B----4-:R-:W-:Y:S01]  /*132a0*/  FADD.FTZ R3, R167, R178 ;  /* 0x000000b2a7037221 */ /* 0x010fe20000010000 */
[----:B------:R-:W4:Y:S01]  /*132b0*/  MUFU.EX2 R170, R170 ;  /* 0x000000aa00aa7308 */ /* 0x000f220000000800 */
[----:B---3--:R-:W-:Y:S01]  /*132c0*/  F2FP.F16.F32.PACK_AB R163, R214, R167 ;  /* 0x000000a7d6a3723e */ /* 0x008fe200000000ff */
[-C--:B------:R-:W-:Y:S01]  /*132d0*/  FMUL.FTZ R130, R130, R21.reuse ;  /* 0x0000001582827220 */ /* 0x080fe20000410000 */
[----:B------:R-:W-:Y:S01]  /*132e0*/  FADD.FTZ R168, R214, R3 ;  /* 0x00000003d6a87221 */ /* 0x000fe20000010000 */
[-C--:B------:R-:W-:Y:S01]  /*132f0*/  FMUL.FTZ R131, R131, R21.reuse ;  /* 0x0000001583837220 */ /* 0x080fe20000410000 */
[-C--:B------:R-:W-:Y:S01]  /*13300*/  FMUL.FTZ R134, R134, R21.reuse ;  /* 0x0000001586867220 */ /* 0x080fe20000410000 */
[----:B------:R0:W-:Y:S01]  /*13310*/  STSM.16.M88.4 [R196], R160 ;  /* 0x000000a0c4007844 */ /* 0x0001e20000000200 */
        /* <DEDUP_REMOVED lines=10> */
[C---:B----4-:R-:W-:Y:S01]  /*133c0*/  FADD.FTZ R3, R170.reuse, R3 ;  /* 0x00000003aa037221 */ /* 0x050fe20000010000 */
[----:B------:R-:W-:Y:S01]  /*133d0*/  F2FP.F16.F32.PACK_AB R165, R170, R165 ;  /* 0x000000a5aaa5723e */ /* 0x000fe200000000ff */
[-C--:B------:R-:W-:Y:S01]  /*133e0*/  FMUL.FTZ R150, R150, R21.reuse ;  /* 0x0000001596967220 */ /* 0x080fe20000410000 */
[----:B------:R-:W-:Y:S01]  /*133f0*/  FMUL.FTZ R151, R151, R21 ;  /* 0x0000001597977220 */ /* 0x000fe20000410000 */
[----:B---3--:R-:W-:Y:S01]  /*13400*/  FADD.FTZ R168, R174, R3 ;  /* 0x00000003aea87221 */ /* 0x008fe20000010000 */
[----:B--2---:R-:W-:-:S03]  /*13410*/  F2FP.F16.F32.PACK_AB R167, R169, R174 ;  /* 0x000000aea9a7723e */ /* 0x004fc600000000ff */
[----:B------:R-:W-:Y:S02]  /*13420*/  FADD.FTZ R3, R169, R168 ;  /* 0x000000a8a9037221 */ /* 0x000fe40000010000 */
[----:B------:R0:W-:Y:S01]  /*13430*/  STSM.16.M88.4 [R197], R164 ;  /* 0x000000a4c5007844 */ /* 0x0001e20000000200 */
[----:B------:R-:W-:Y:S05]  /*13440*/  @!P0 BRA `(.L_x_6079) ;  /* 0x0000000000048947 */ /* 0x000fea0003800000 */
[----:B------:R-:W-:Y:S01]  /*13450*/  BPT.TRAP 0x1 ;  /* 0x000000040000795c */ /* 0x000fe20000300000 */
.L_x_6079:
[----:B------:R2:W3:Y:S01]  /*13460*/  SYNCS.PHASECHK.TRANS64.TRYWAIT P2, [R206+URZ+0x28c50], R207 ;  /* 0x028c50cfce0075a7 */ /* 0x0004e2000804017f */
[----:B------:R-:W-:Y:S05]  /*13470*/  @!P0 BRA `(.L_x_6080) ;  /* 0x0000000000048947 */ /* 0x000fea0003800000 */
[----:B------:R-:W-:Y:S01]  /*13480*/  BPT.TRAP 0x1 ;  /* 0x000000040000795c */ /* 0x000fe20000300000 */
.L_x_6080:
[----:B------:R-:W-:Y:S04]  /*13490*/  BSSY B1, `(.L_x_6081) ;  /* 0x0000004000017945 */ /* 0x000fe80003800000 */
[----:B---3--:R-:W-:Y:S05]  /*134a0*/  @P2 BRA `(.L_x_6082) ;  /* 0x0000000000082947 */ /* 0x008fea0003800000 */
[----:B------:R-:W3:Y:S02]  /*134b0*/  SYNCS.PHASECHK.TRANS64.TRYWAIT P2, [R206+URZ+0x28c50], R207 ;  /* 0x028c50cfce0075a7 */ /* 0x000ee4000804017f */
[----:B---3--:R-:W-:Y:S05]  /*134c0*/  @!P2 BRA `(.L_x_6083) ;  /* 0x000000d800d4a947 */ /* 0x008fea0003800000 */
.L_x_6082:
[----:B------:R-:W-:Y:S05]  /*134d0*/  BSYNC B1 ;  /* 0x0000000000017941 */ /* 0x000fea0003800000 */
.L_x_6081:
[----:B------:R-:W-:Y:S01]  /*134e0*/  IMAD R168, R18, 0x1000, R190 ;  /* 0x0000100012a87824 */ /* 0x000fe200078e02be */
[----:B------:R-:W-:Y:S01]  /*134f0*/  MOV R169, 0x40000040 ;  /* 0x4000004000a97802 */ /* 0x000fe20000000f00 */
[----:B------:R-:W-:Y:S01]  /*13500*/  WARPGROUP.ARRIVE ;  /* 0x00000000000079c5 */ /* 0x000fe20000000000 */
[----:B------:R-:W-:Y:S01]  /*13510*/  ISETP.GT.AND P2, PT, R12, R202, PT ;  /* 0x000000ca0c00720c */ /* 0x000fe20003f44270 */
[----:B-123--:R-:W-:Y:S01]  /*13520*/  @!P1 VIADD R206, R206, 0x28c60 ;  /* 0x00028c60cece9836 */ /* 0x00efe20000000000 */
[----:B------:R-:W-:Y:S01]  /*13530*/  R2UR UR6, R168 ;  /* 0x00000000a80672ca */ /* 0x000fe200000e0000 */
[----:B------:R-:W-:Y:S01]  /*13540*/  VIADD R12, R12, 0xffffffff ;  /* 0xffffffff0c0c7836 */ /* 0x000fe20000000000 */
[----:B------:R-:W-:Y:S01]  /*13550*/  R2UR UR7, R169 ;  /* 0x00000000a90772ca */ /* 0x000fe200000e0000 */
[----:B------:R-:W-:Y:S01]  /*13560*/  IMAD.MOV.U32 R169, RZ, RZ, 0x40000040 ;  /* 0x40000040ffa97424 */ /* 0x000fe200078e00ff */
[----:B------:R-:W-:Y:S01]  /*13570*/  @!P1 PRMT R206, RZ, 0x654, R206 ;  /* 0x00000654ffce9816 */ /* 0x000fe200000000ce */
[----:B------:R-:W-:-:S02]  /*13580*/  IMAD.MOV.U32 R213, RZ, RZ, R15 ;  /* 0x000000ffffd57224 */ /* 0x000fc400078e000f */
[----:B0-----:R-:W-:Y:S02]  /*13590*/  IMAD.MOV.U32 R215, RZ, RZ, R14 ;  /* 0x000000ffffd77224 */ /* 0x001fe400078e000e */
[----:B------:R-:W-:-:S06]  /*135a0*/  IMAD.MOV.U32 R214, RZ, RZ, R18 ;  /* 0x000000ffffd67224 */ /* 0x000fcc00078e0012 */
[----:B------:R-:W-:Y:S03]  /*135b0*/  HGMMA.64x256x16.F32 R24, R152, gdesc[UR4].tnspB, R24, gsb0 ;  /* 0x43e0000498187df0 */ /* 0x000fe60008000818 */
        /* <DEDUP_REMOVED lines=33> */
.L_x_6065:
[----:B------:R-:W-:Y:S05]  /*137d0*/  BSYNC B0 ;  /* 0x0000000000007941 */ /* 0x000fea0003800000 */
.L_x_6064:
[----:B------:R-:W2:Y:S01]  /*137e0*/  SHFL.BFLY PT, R5, R0, 0x2, 0x1f ;  /* 0x0c401f0000057f89 */ /* 0x000ea200000e0000 */
[----:B------:R-:W-:Y:S02]  /*137f0*/  VIADD R22, R18, 0x1 ;  /* 0x0000000112167836 */ /* 0x000fe40000000000 */
[----:B------:R-:W-:Y:S01]  /*13800*/  VIADD R217, R217, 0x1 ;  /* 0x00000001d9d97836 */ /* 0x000fe20000000000 */
[----:B------:R-:W3:Y:S01]  /*13810*/  SHFL.BFLY PT, R6, R3, 0x2, 0x1f ;  /* 0x0c401f0003067f89 */ /* 0x000ee200000e0000 */
[----:B------:R-:W-:Y:S08]  /*13820*/  BAR.ARV 0x8, 0x100 ;  /* 0x0204000000007b1d */ /* 0x000ff00000002000 */
[----:B------:R-:W-:Y:S01]  /*13830*/  BAR.SYNC.DEFER_BLOCKING 0xf, 0x100 ;  /* 0x03c4000000007b1d */ /* 0x000fe20000010000 */
[----:B------:R-:W-:Y:S01]  /*13840*/  ISETP.NE.AND P1, PT, R22, 0x2, PT ;  /* 0x000000021600780c */ /* 0x000fe20003f25270 */
[----:B--2---:R-:W-:Y:S01]  /*13850*/  FADD.FTZ R5, R5, R0 ;  /* 0x0000000005057221 */ /* 0x004fe20000010000 */
[----:B---3--:R-:W-:-:S04]  /*13860*/  FADD.FTZ R6, R6, R3 ;  /* 0x0000000306067221 */ /* 0x008fc80000010000 */
[----:B------:R-:W2:Y:S01]  /*13870*/  SHFL.BFLY PT, R4, R5, 0x1, 0x1f ;  /* 0x0c201f0005047f89 */ /* 0x000ea200000e0000 */
[----:B------:R-:W-:-:S03]  /*13880*/  IMAD.MOV.U32 R3, RZ, RZ, RZ ;  /* 0x000000ffff037224 */ /* 0x000fc600078e00ff */
[----:B------:R-:W3:Y:S01]  /*13890*/  SHFL.BFLY PT, R7, R6, 0x1, 0x1f ;  /* 0x0c201f0006077f89 */ /* 0x000ee200000e0000 */
[----:B--2---:R-:W-:Y:S01]  /*138a0*/  FADD.FTZ R9, R5, R4 ;  /* 0x0000000405097221 */ /* 0x004fe20000010000 */
[----:B------:R-:W-:Y:S02]  /*138b0*/  IMAD.MOV.U32 R4, RZ, RZ, RZ ;  /* 0x000000ffff047224 */ /* 0x000fe400078e00ff */
[----:B---3--:R-:W-:Y:S02]  /*138c0*/  FADD.FTZ R0, R6, R7 ;  /* 0x0000000706007221 */ /* 0x008fe40000010000 */
[----:B------:R-:W-:Y:S01]  /*138d0*/  FSETP.NE.FTZ.AND P2, PT, R9, RZ, PT ;  /* 0x000000ff0900720b */ /* 0x000fe20003f55000 */
[----:B------:R-:W-:Y:S01]  /*138e0*/  IMAD.MOV R7, RZ, RZ, -R194 ;  /* 0x000000ffff077224 */ /* 0x000fe200078e0ac2 */
[----:B------:R-:W-:Y:S02]  /*138f0*/  SEL R6, RZ, 0x1, P1 ;  /* 0x00000001ff067807 */ /* 0x000fe40000800000 */
[----:B------:R-:W-:-:S02]  /*13900*/  FSETP.NE.FTZ.AND P3, PT, R0, RZ, PT ;  /* 0x000000ff0000720b */ /* 0x000fc40003f75000 */
[----:B------:R-:W-:Y:S02]  /*13910*/  ISETP.NE.AND P0, PT, R184, R7, PT ;  /* 0x00000007b800720c */ /* 0x000fe40003f05270 */
[----:B------:R-:W-:-:S05]  /*13920*/  LOP3.LUT R19, R19, R6, RZ, 0x3c, !PT ;  /* 0x0000000613137212 */ /* 0x000fca00078e3cff */
[----:B------:R-:W2:Y:S06]  /*13930*/  @P2 MUFU.RCP R3, R9 ;  /* 0x0000000900032308 */ /* 0x000eac0000001000 */
[----:B------:R-:W-:Y:S02]  /*13940*/  @!P0 IMAD R5, R18, 0x40, R191 ;  /* 0x0000004012058824 */ /* 0x000fe400078e02bf */
[C---:B------:R-:W-:Y:S01]  /*13950*/  @P2 FMUL.FTZ R18, R20.reuse, 0.69314718246459960938 ;  /* 0x3f31721814122820 */ /* 0x040fe20000410000 */
[----:B------:R-:W3:Y:S01]  /*13960*/  @P3 MUFU.RCP R4, R0 ;  /* 0x0000000000043308 */ /* 0x000ee20000001000 */
[----:B------:R-:W-:Y:S01]  /*13970*/  @P3 FMUL.FTZ R20, R20, 0.69314718246459960938 ;  /* 0x3f31721814143820 */ /* 0x000fe20000410000 */
[----:B------:R-:W-:-:S06]  /*13980*/  @!P0 IMAD R5, R5, 0x4, R2 ;  /* 0x0000000405058824 */ /* 0x000fcc00078e0202 */
        /* <DEDUP_REMOVED lines=8> */
[----:B------:R-:W5:Y:S01]  /*13a10*/  @P3 MUFU.LG2 R23, R0 ;  /* 0x0000000000173308 */ /* 0x000f620000000c00 */
        /* <DEDUP_REMOVED lines=61> */
[----:B------:R-:W-:-:S02]  /*13df0*/  IMAD.MOV.U32 R32, RZ, RZ, -0x800000 ;  /* 0xff800000ff207424 */ /* 0x000fc400078e00ff */
[-C--:B------:R-:W-:Y:S01]  /*13e00*/  FMUL.FTZ R9, R42, R4.reuse ;  /* 0x000000042a097220 */ /* 0x080fe20000410000 */
[----:B--2---:R-:W-:Y:S02]  /*13e10*/  IMAD.MOV.U32 R3, RZ, RZ, -0x800000 ;  /* 0xff800000ff037424 */ /* 0x004fe400078e00ff */
[-C--:B------:R-:W-:Y:S01]  /*13e20*/  FMUL.FTZ R11, R46, R4.reuse ;  /* 0x000000042e0b7220 */ /* 0x080fe20000410000 */
[-C--:B------:R-:W-:Y:S01]  /*13e30*/  FMUL.FTZ R13, R50, R4.reuse ;  /* 0x00000004320d7220 */ /* 0x080fe20000410000 */
[-C--:B------:R-:W-:Y:S01]  /*13e40*/  FMUL.FTZ R21, R58, R4.reuse ;  /* 0x000000043a157220 */ /* 0x080fe20000410000 */
[----:B------:R-:W-:Y:S01]  /*13e50*/  FMUL.FTZ R29, R66, R4 ;  /* 0x00000004421d7220 */ /* 0x000fe20000410000 */
[----:B------:R-:W-:Y:S01]  /*13e60*/  @P2 FFMA.FTZ R32, R18, R14, R25 ;  /* 0x0000000e12202223 */ /* 0x000fe20000010019 */
[----:B------:R-:W-:Y:S01]  /*13e70*/  PLOP3.LUT P0, PT, PT, PT, PT, 0x8, 0x0 ;  /* 0x000000000000781c */ /* 0x000fe20003f0e170 */
        /* <DEDUP_REMOVED lines=62> */
.L_x_5947:
[----:B------:R-:W-:Y:S05]  /*14260*/  BSYNC B7 ;  /* 0x0000000000077941 */ /* 0x000fea0003800000 */
.L_x_5937:
[----:B------:R-:W2:Y:S08]  /*14270*/  S2UR UR5, SR_CgaCtaId ;  /* 0x00000000000579c3 */ /* 0x000eb00000008800 */
[----:B------:R-:W-:Y:S06]  /*14280*/  BAR.SYNC.DEFER_BLOCKING 0x5, 0x180 ;  /* 0x0146000000007b1d */ /* 0x000fec0000010000 */
[----:B------:R-:W-:Y:S01]  /*14290*/  UMOV UR4, 0x400 ;  /* 0x0000040000047882 */ /* 0x000fe20000000000 */
[----:B------:R-:W-:Y:S01]  /*142a0*/  BSSY B0, `(.L_x_6085) ;  /* 0x00002e4000007945 */ /* 0x000fe20003800000 */
[----:B--2---:R-:W-:-:S06]  /*142b0*/  ULEA UR4, UR5, UR4, 0x18 ;  /* 0x0000000405047291 */ /* 0x004fcc000f8ec03f */
[----:B------:R-:W-:-:S05]  /*142c0*/  IMAD.U32 R2, RZ, RZ, UR4 ;  /* 0x00000004ff027e24 */ /* 0x000fca000f8e00ff */
[----:B----4-:R2:W3:Y:S01]  /*142d0*/  LDS.128 R24, [R2+0x28cd0] ;  /* 0x028cd00002187984 */ /* 0x0104e20000000c00 */
[----:B------:R-:W-:Y:S06]  /*142e0*/  BAR.ARV 0x4, 0x180 ;  /* 0x0106000000007b1d */ /* 0x000fec0000002000 */
[----:B------:R-:W-:Y:S05]  /*142f0*/  @P0 BRA `(.L_x_6086) ;  /* 0x0000002000080947 */ /* 0x000fea0003800000 */
[----:B------:R-:W4:Y:S01]  /*14300*/  S2R R15, SR_SWINHI ;  /* 0x00000000000f7919 */ /* 0x000f220000002f00 */
        /* <DEDUP_REMOVED lines=17> */
[----:B----45:R-:W-:-:S02]  /*14420*/  MOV R37, R15 ;  /* 0x0000000f00257202 */ /* 0x030fc40000000f00 */
[----:B------:R-:W-:Y:S02]  /*14430*/  F2FP.F16.F32.PACK_AB R81, R83, R82 ;  /* 0x000000525351723e */ /* 0x000fe400000000ff */
[----:B------:R-:W-:Y:S01]  /*14440*/  F2FP.F16.F32.PACK_AB R88, R89, R88 ;  /* 0x000000585958723e */ /* 0x000fe200000000ff */
[----:B------:R-:W-:Y:S01]  /*14450*/  IMAD.WIDE R114, R228, 0x2, R36 ;  /* 0x00000002e4727825 */ /* 0x000fe200078e0224 */
[----:B------:R-:W-:Y:S02]  /*14460*/  F2FP.F16.F32.PACK_AB R82, R85, R84 ;  /* 0x000000545552723e */ /* 0x000fe400000000ff */
[----:B------:R-:W-:Y:S02]  /*14470*/  F2FP.F16.F32.PACK_AB R83, R87, R86 ;  /* 0x000000565753723e */ /* 0x000fe400000000ff */
[C---:B------:R-:W-:Y:S02]  /*14480*/  IADD3 R15, P1, R114.reuse, 0x20, RZ ;  /* 0x00000020720f7810 */ /* 0x040fe40007f3e0ff */
[----:B------:R-:W-:-:S02]  /*14490*/  IADD3 R41, P0, R114, 0x40, RZ ;  /* 0x0000004072297810 */ /* 0x000fc40007f1e0ff */
[----:B------:R-:W-:Y:S02]  /*144a0*/  LOP3.LUT R14, R15, 0x380, RZ, 0xc0, !PT ;  /* 0x000003800f0e7812 */ /* 0x000fe400078ec0ff */
[C---:B------:R-:W-:Y:S02]  /*144b0*/  IADD3 R53, P6, R114.reuse, 0x2020, RZ ;  /* 0x0000202072357810 */ /* 0x040fe40007fde0ff */
[C---:B------:R-:W-:Y:S02]  /*144c0*/  IADD3 R45, P4, R114.reuse, 0x60, RZ ;  /* 0x00000060722d7810 */ /* 0x040fe40007f9e0ff */
[----:B------:R-:W-:Y:S02]  /*144d0*/  IADD3 R49, P3, R114, 0x2000, RZ ;  /* 0x0000200072317810 */ /* 0x000fe40007f7e0ff */
[----:B------:R-:W-:Y:S02]  /*144e0*/  SHF.R.U64 R14, R14, 0x3, RZ ;  /* 0x000000030e0e7819 */ /* 0x000fe400000012ff */
[----:B------:R-:W-:-:S02]  /*144f0*/  LOP3.LUT R40, R41, 0x380, RZ, 0xc0, !PT ;  /* 0x0000038029287812 */ /* 0x000fc400078ec0ff */
[----:B------:R-:W-:Y:S02]  /*14500*/  LOP3.LUT R52, R53, 0x380, RZ, 0xc0, !PT ;  /* 0x0000038035347812 */ /* 0x000fe400078ec0ff */
[----:B------:R-:W-:Y:S02]  /*14510*/  LOP3.LUT R44, R45, 0x380, RZ, 0xc0, !PT ;  /* 0x000003802d2c7812 */ /* 0x000fe400078ec0ff */
[----:B------:R-:W-:Y:S02]  /*14520*/  LOP3.LUT R48, R49, 0x380, RZ, 0xc0, !PT ;  /* 0x0000038031307812 */ /* 0x000fe400078ec0ff */
[----:B------:R-:W-:Y:S01]  /*14530*/  LOP3.LUT R14, R14, R15, RZ, 0x3c, !PT ;  /* 0x0000000f0e0e7212 */ /* 0x000fe200078e3cff */
[----:B------:R-:W-:Y:S01]  /*14540*/  IMAD.X R15, RZ, RZ, R115, P1 ;  /* 0x000000ffff0f7224 */ /* 0x000fe200008e0673 */
[----:B------:R-:W-:Y:S02]  /*14550*/  SHF.R.U64 R40, R40, 0x3, RZ ;  /* 0x0000000328287819 */ /* 0x000fe400000012ff */
[----:B------:R-:W-:-:S02]  /*14560*/  SHF.R.U64 R52, R52, 0x3, RZ ;  /* 0x0000000334347819 */ /* 0x000fc400000012ff */
[----:B------:R-:W-:Y:S02]  /*14570*/  IADD3 R65, P1, R114, 0x4000, RZ ;  /* 0x0000400072417810 */ /* 0x000fe40007f3e0ff */
[----:B------:R-:W-:Y:S02]  /*14580*/  SHF.R.U64 R44, R44, 0x3, RZ ;  /* 0x000000032c2c7819 */ /* 0x000fe400000012ff */
[C---:B------:R-:W-:Y:S02]  /*14590*/  IADD3 R57, P5, R114.reuse, 0x2040, RZ ;  /* 0x0000204072397810 */ /* 0x040fe40007fbe0ff */
[----:B------:R-:W-:Y:S02]  /*145a0*/  IADD3 R61, P2, R114, 0x2060, RZ ;  /* 0x00002060723d7810 */ /* 0x000fe40007f5e0ff */
[----:B------:R-:W-:Y:S02]  /*145b0*/  SHF.R.U64 R48, R48, 0x3, RZ ;  /* 0x0000000330307819 */ /* 0x000fe400000012ff */
[----:B------:R-:W-:Y:S01]  /*145c0*/  LOP3.LUT R40, R40, R41, RZ, 0x3c, !PT ;  /* 0x0000002928287212 */ /* 0x000fe200078e3cff */
[--C-:B------:R-:W-:Y:S01]  /*145d0*/  IMAD.X R41, RZ, RZ, R115.reuse, P0 ;  /* 0x000000ffff297224 */ /* 0x100fe200000e0673 */
[----:B------:R-:W-:Y:S01]  /*145e0*/  LOP3.LUT R52, R52, R53, RZ, 0x3c, !PT ;  /* 0x0000003534347212 */ /* 0x000fe200078e3cff */
[----:B------:R-:W-:Y:S01]  /*145f0*/  IMAD.X R53, RZ, RZ, R115, P6 ;  /* 0x000000ffff357224 */ /* 0x000fe200030e0673 */
[----:B0-----:R-:W-:-:S02]  /*14600*/  LOP3.LUT R64, R65, 0x380, RZ, 0xc0, !PT ;  /* 0x0000038041407812 */ /* 0x001fc400078ec0ff */
[----:B------:R-:W-:Y:S01]  /*14610*/  LOP3.LUT R44, R44, R45, RZ, 0x3c, !PT ;  /* 0x0000002d2c2c7212 */ /* 0x000fe200078e3cff */
[--C-:B------:R-:W-:Y:S01]  /*14620*/  IMAD.X R45, RZ, RZ, R115.reuse, P4 ;  /* 0x000000ffff2d7224 */ /* 0x100fe200020e0673 */
[----:B------:R-:W-:Y:S02]  /*14630*/  LOP3.LUT R56, R57, 0x380, RZ, 0xc0, !PT ;  /* 0x0000038039387812 */ /* 0x000fe400078ec0ff */
[----:B------:R-:W-:Y:S02]  /*14640*/  LOP3.LUT R60, R61, 0x380, RZ, 0xc0, !PT ;  /* 0x000003803d3c7812 */ /* 0x000fe400078ec0ff */
[----:B------:R-:W-:Y:S01]  /*14650*/  LOP3.LUT R48, R48, R49, RZ, 0x3c, !PT ;  /* 0x0000003130307212 */ /* 0x000fe200078e3cff */
[----:B------:R-:W-:Y:S01]  /*14660*/  IMAD.X R49, RZ, RZ, R115, P3 ;  /* 0x000000ffff317224 */ /* 0x000fe200018e0673 */
[C---:B------:R-:W-:Y:S02]  /*14670*/  IADD3 R69, P0, R114.reuse, 0x4020, RZ ;  /* 0x0000402072457810 */ /* 0x040fe40007f1e0ff */
[----:B------:R-:W-:-:S02]  /*14680*/  IADD3 R179, P6, R114, 0x6000, RZ ;  /* 0x0000600072b37810 */ /* 0x000fc40007fde0ff */
[C---:B------:R-:W-:Y:S02]  /*14690*/  IADD3 R73, P4, R114.reuse, 0x4040, RZ ;  /* 0x0000404072497810 */ /* 0x040fe40007f9e0ff */
[----:B------:R-:W-:Y:S01]  /*146a0*/  IADD3 R99, P3, R114, 0x4060, RZ ;  /* 0x0000406072637810 */ /* 0x000fe20007f7e0ff */
[----:B------:R-:W-:Y:S01]  /*146b0*/  IMAD.X R103, RZ, RZ, R115, P6 ;  /* 0x000000ffff677224 */ /* 0x000fe200030e0673 */
[----:B------:R-:W-:Y:S02]  /*146c0*/  SHF.R.U64 R64, R64, 0x3, RZ ;  /* 0x0000000340407819 */ /* 0x000fe400000012ff */
[----:B------:R-:W-:Y:S02]  /*146d0*/  SHF.R.U64 R56, R56, 0x3, RZ ;  /* 0x0000000338387819 */ /* 0x000fe400000012ff */
[----:B------:R-:W-:Y:S02]  /*146e0*/  SHF.R.U64 R60, R60, 0x3, RZ ;  /* 0x000000033c3c7819 */ /* 0x000fe400000012ff */
[----:B------:R-:W-:-:S02]  /*146f0*/  LOP3.LUT R68, R69, 0x380, RZ, 0xc0, !PT ;  /* 0x0000038045447812 */ /* 0x000fc400078ec0ff */
[----:B------:R-:W-:Y:S02]  /*14700*/  LOP3.LUT R23, R114, 0x380, RZ, 0xc0, !PT ;  /* 0x0000038072177812 */ /* 0x000fe400078ec0ff */
[----:B------:R-:W-:Y:S02]  /*14710*/  LOP3.LUT R4, R179, 0x380, RZ, 0xc0, !PT ;  /* 0x00000380b3047812 */ /* 0x000fe400078ec0ff */
[----:B------:R-:W-:Y:S02]  /*14720*/  LOP3.LUT R72, R73, 0x380, RZ, 0xc0, !PT ;  /* 0x0000038049487812 */ /* 0x000fe400078ec0ff */
[----:B------:R-:W-:Y:S02]  /*14730*/  LOP3.LUT R98, R99, 0x380, RZ, 0xc0, !PT ;  /* 0x0000038063627812 */ /* 0x000fe400078ec0ff */
[----:B------:R-:W-:Y:S01]  /*14740*/  LOP3.LUT R64, R64, R65, RZ, 0x3c, !PT ;  /* 0x0000004140407212 */ /* 0x000fe200078e3cff */
[----:B------:R-:W-:Y:S01]  /*14750*/  IMAD.X R65, RZ, RZ, R115, P1 ;  /* 0x000000ffff417224 */ /* 0x000fe200008e0673 */
[----:B------:R-:W-:-:S02]  /*14760*/  LOP3.LUT R56, R56, R57, RZ, 0x3c, !PT ;  /* 0x0000003938387212 */ /* 0x000fc400078e3cff */
[----:B------:R-:W-:Y:S01]  /*14770*/  LOP3.LUT R60, R60, R61, RZ, 0x3c, !PT ;  /* 0x0000003d3c3c7212 */ /* 0x000fe200078e3cff */
[----:B------:R-:W-:Y:S01]  /*14780*/  IMAD.X R61, RZ, RZ, R115, P2 ;  /* 0x000000ffff3d7224 */ /* 0x000fe200010e0673 */
[----:B------:R-:W-:Y:S02]  /*14790*/  SHF.R.U64 R68, R68, 0x3, RZ ;  /* 0x0000000344447819 */ /* 0x000fe400000012ff */
[----:B------:R-:W-:Y:S02]  /*147a0*/  SHF.R.U64 R23, R23, 0x3, RZ ;  /* 0x0000000317177819 */ /* 0x000fe400000012ff */
[----:B------:R-:W-:Y:S02]  /*147b0*/  SHF.R.U64 R4, R4, 0x3, RZ ;  /* 0x0000000304047819 */ /* 0x000fe400000012ff */
[----:B------:R-:W-:Y:S02]  /*147c0*/  IADD3.X R57, RZ, R115, RZ, P5, !PT ;  /* 0x00000073ff397210 */ /* 0x000fe40002ffe4ff */
[----:B------:R-:W-:-:S02]  /*147d0*/  IADD3 R22, P1, R114, 0x6060, RZ ;  /* 0x0000606072167810 */ /* 0x000fc40007f3e0ff */
[----:B------:R-:W-:Y:S02]  /*147e0*/  SHF.R.U64 R72, R72, 0x3, RZ ;  /* 0x0000000348487819 */ /* 0x000fe400000012ff */
[----:B------:R-:W-:Y:S02]  /*147f0*/  SHF.R.U64 R98, R98, 0x3, RZ ;  /* 0x0000000362627819 */ /* 0x000fe400000012ff */
[C---:B------:R-:W-:Y:S02]  /*14800*/  IADD3 R20, P5, R114.reuse, 0x6020, RZ ;  /* 0x0000602072147810 */ /* 0x040fe40007fbe0ff */
[----:B---3--:R-:W-:Y:S02]  /*14810*/  IADD3 R24, P2, R114, 0x6040, RZ ;  /* 0x0000604072187810 */ /* 0x008fe40007f5e0ff */
[----:B------:R-:W-:Y:S01]  /*14820*/  LOP3.LUT R68, R68, R69, RZ, 0x3c, !PT ;  /* 0x0000004544447212 */ /* 0x000fe200078e3cff */
[--C-:B------:R-:W-:Y:S01]  /*14830*/  IMAD.X R69, RZ, RZ, R115.reuse, P0 ;  /* 0x000000ffff457224 */ /* 0x100fe200000e0673 */
[----:B------:R-:W-:Y:S01]  /*14840*/  LOP3.LUT R114, R23, R114, RZ, 0x3c, !PT ;  /* 0x0000007217727212 */ /* 0x000fe200078e3cff */
[--C-:B------:R-:W-:Y:S01]  /*14850*/  IMAD.X R107, RZ, RZ, R115.reuse, P5 ;  /* 0x000000ffff6b7224 */ /* 0x100fe200028e0673 */
[----:B------:R-:W-:Y:S01]  /*14860*/  LOP3.LUT R102, R4, R179, RZ, 0x3c, !PT ;  /* 0x000000b304667212 */ /* 0x000fe200078e3cff */
[--C-:B------:R-:W-:Y:S01]  /*14870*/  IMAD.X R111, RZ, RZ, R115.reuse, P2 ;  /* 0x000000ffff6f7224 */ /* 0x100fe200010e0673 */
[----:B------:R-:W-:Y:S01]  /*14880*/  LOP3.LUT R179, R22, 0x380, RZ, 0xc0, !PT ;  /* 0x0000038016b37812 */ /* 0x000fe200078ec0ff */
[--C-:B------:R-:W-:Y:S01]  /*14890*/  IMAD.X R23, RZ, RZ, R115.reuse, P1 ;  /* 0x000000ffff177224 */ /* 0x100fe200008e0673 */
[----:B------:R-:W-:Y:S01]  /*148a0*/  LOP3.LUT R72, R72, R73, RZ, 0x3c, !PT ;  /* 0x0000004948487212 */ /* 0x000fe200078e3cff */
[--C-:B------:R-:W-:Y:S01]  /*148b0*/  IMAD.X R73, RZ, RZ, R115.reuse, P4 ;  /* 0x000000ffff497224 */ /* 0x100fe200020e0673 */
[----:B------:R-:W-:Y:S01]  /*148c0*/  LOP3.LUT R98, R98, R99, RZ, 0x3c, !PT ;  /* 0x0000006362627212 */ /* 0x000fe200078e3cff */
[----:B------:R-:W-:Y:S01]  /*148d0*/  IMAD.X R99, RZ, RZ, R115, P3 ;  /* 0x000000ffff637224 */ /* 0x000fe200018e0673 */
[----:B------:R-:W-:-:S02]  /*148e0*/  ISETP.NE.U32.AND P0, PT, RZ, UR4, PT ;  /* 0x00000004ff007c0c */ /* 0x000fc4000bf05070 */
[----:B------:R-:W-:Y:S02]  /*148f0*/  MOV R115, R114 ;  /* 0x0000007200737202 */ /* 0x000fe40000000f00 */
[----:B------:R-:W-:Y:S01]  /*14900*/  F2FP.F16.F32.PACK_AB R4, R175, R177 ;  /* 0x000000b1af04723e */ /* 0x000fe200000000ff */
[----:B------:R-:W-:Y:S01]  /*14910*/  BAR.SYNC.DEFER_BLOCKING 0x1, 0x100 ;  /* 0x0044000000007b1d */ /* 0x000fe20000010000 */
[----:B------:R-:W-:Y:S02]  /*14920*/  LOP3.LUT R175, R20, 0x380, RZ, 0xc0, !PT ;  /* 0x0000038014af7812 */ /* 0x000fe400078ec0ff */
[----:B------:R-:W-:Y:S02]  /*14930*/  SHF.R.U64 R179, R179, 0x3, RZ ;  /* 0x00000003b3b37819 */ /* 0x000fe400000012ff */
[----:B------:R-:W-:Y:S01]  /*14940*/  ISETP.NE.AND.EX P0, PT, RZ, UR5, PT, P0 ;  /* 0x00000005ff007c0c */ /* 0x000fe2000bf05300 */
[----:B------:R-:W-:Y:S01]  /*14950*/  ULDC.64 UR4, c[0x0][0xc08] ;  /* 0x0003020000047ab9 */ /* 0x000fe20000000a00 */
[----:B------:R-:W-:-:S02]  /*14960*/  LOP3.LUT R177, R24, 0x380, RZ, 0xc0, !PT ;  /* 0x0000038018b17812 */ /* 0x000fc400078ec0ff */
[----:B------:R-:W-:Y:S02]  /*14970*/  SHF.R.U64 R175, R175, 0x3, RZ ;  /* 0x00000003afaf7819 */ /* 0x000fe400000012ff */
[----:B------:R-:W-:Y:S02]  /*14980*/  LOP3.LUT R22, R179, R22, RZ, 0x3c, !PT ;  /* 0x00000016b3167212 */ /* 0x000fe400078e3cff */
[----:B------:R-:W-:Y:S02]  /*14990*/  ISETP.NE.U32.AND P6, PT, RZ, UR4, PT ;  /* 0x00000004ff007c0c */ /* 0x000fe4000bfc5070 */
[----:B------:R-:W-:Y:S02]  /*149a0*/  MOV R114, R14 ;  /* 0x0000000e00727202 */ /* 0x000fe40000000f00 */
[----:B------:R-:W-:Y:S02]  /*149b0*/  MOV R40, R40 ;  /* 0x0000002800287202 */ /* 0x000fe40000000f00 */
[----:B------:R-:W-:-:S02]  /*149c0*/  SHF.R.U64 R177, R177, 0x3, RZ ;  /* 0x00000003b1b17819 */ /* 0x000fc400000012ff */
[----:B------:R-:W-:Y:S02]  /*149d0*/  LOP3.LUT R106, R175, R20, RZ, 0x3c, !PT ;  /* 0x00000014af6a7212 */ /* 0x000fe400078e3cff */
[----:B------:R-:W-:Y:S01]  /*149e0*/  MOV R44, R44 ;  /* 0x0000002c002c7202 */ /* 0x000fe20000000f00 */
[----:B------:R0:W-:Y:S01]  /*149f0*/  STSM.16.M88.4 [R115], R4 ;  /* 0x0000000473007844 */ /* 0x0001e20000000200 */
[----:B------:R-:W-:Y:S02]  /*14a00*/  F2FP.F16.F32.PACK_AB R14, R164, R166 ;  /* 0x000000a6a40e723e */ /* 0x000fe400000000ff */
[----:B------:R-:W-:Y:S02]  /*14a10*/  F2FP.F16.F32.PACK_AB R15, R55, R54 ;  /* 0x00000036370f723e */ /* 0x000fe400000000ff */
[----:B------:R-:W-:Y:S02]  /*14a20*/  ISETP.NE.AND.EX P6, PT, RZ, UR5, PT, P6 ;  /* 0x00000005ff007c0c */ /* 0x000fe4000bfc5360 */
[----:B------:R-:W-:-:S02]  /*14a30*/  MOV R48, R48 ;  /* 0x0000003000307202 */ /* 0x000fc40000000f00 */
[----:B------:R-:W-:Y:S02]  /*14a40*/  F2FP.F16.F32.PACK_AB R20, R162, R165 ;  /* 0x000000a5a214723e */ /* 0x000fe400000000ff */
[----:B------:R-:W-:Y:S02]  /*14a50*/  MOV R52, R52 ;  /* 0x0000003400347202 */ /* 0x000fe40000000f00 */
[----:B------:R-:W-:Y:S02]  /*14a60*/  MOV R56, R56 ;  /* 0x0000003800387202 */ /* 0x000fe40000000f00 */
[----:B------:R-:W-:Y:S02]  /*14a70*/  LOP3.LUT R110, R177, R24, RZ, 0x3c, !PT ;  /* 0x00000018b16e7212 */ /* 0x000fe400078e3cff */
[----:B0-----:R-:W-:Y:S02]  /*14a80*/  F2FP.F16.F32.PACK_AB R4, R172, R174 ;  /* 0x000000aeac04723e */ /* 0x001fe400000000ff */
[----:B------:R-:W-:-:S02]  /*14a90*/  F2FP.F16.F32.PACK_AB R5, R35, R34 ;  /* 0x000000222305723e */ /* 0x000fc400000000ff */
[----:B------:R-:W-:Y:S02]  /*14aa0*/  F2FP.F16.F32.PACK_AB R6, R170, R173 ;  /* 0x000000adaa06723e */ /* 0x000fe400000000ff */
[----:B------:R-:W-:Y:S02]  /*14ab0*/  F2FP.F16.F32.PACK_AB R7, R39, R38 ;  /* 0x000000262707723e */ /* 0x000fe400000000ff */
[----:B------:R-:W-:Y:S02]  /*14ac0*/  MOV R34, R22 ;  /* 0x0000001600227202 */ /* 0x000fe40000000f00 */
[----:B------:R-:W-:Y:S01]  /*14ad0*/  F2FP.F16.F32.PACK_AB R22, R160, R163 ;  /* 0x000000a3a016723e */ /* 0x000fe200000000ff */
[----:B------:R0:W-:Y:S01]  /*14ae0*/  STSM.16.M88.4 [R114], R4 ;  /* 0x0000000472007844 */ /* 0x0001e20000000200 */
[----:B------:R-:W-:Y:S02]  /*14af0*/  F2FP.F16.F32.PACK_AB R23, R63, R62 ;  /* 0x0000003e3f17723e */ /* 0x000fe400000000ff */
[----:B------:R-:W-:Y:S01]  /*14b00*/  MOV R60, R60 ;  /* 0x0000003c003c7202 */ /* 0x000fe20000000f00 */
[----:B------:R-:W-:Y:S01]  /*14b10*/  STSM.16.M88.4 [R40], R8 ;  /* 0x0000000828007844 */ /* 0x000fe20000000200 */
[----:B------:R-:W-:-:S02]  /*14b20*/  F2FP.F16.F32.PACK_AB R89, R91, R90 ;  /* 0x0000005a5b59723e */ /* 0x000fc400000000ff */
[----:B------:R-:W-:Y:S01]  /*14b30*/  MOV R64, R64 ;  /* 0x0000004000407202 */ /* 0x000fe20000000f00 */
[----:B------:R-:W-:Y:S01]  /*14b40*/  STSM.16.M88.4 [R44], R12 ;  /* 0x0000000c2c007844 */ /* 0x000fe20000000200 */
[----:B------:R-:W-:Y:S02]  /*14b50*/  MOV R24, R98 ;  /* 0x0000006200187202 */ /* 0x000fe40000000f00 */
[----:B------:R-:W-:Y:S01]  /*14b60*/  F2FP.F16.F32.PACK_AB R90, R93, R92 ;  /* 0x0000005c5d5a723e */ /* 0x000fe200000000ff */
[----:B------:R-:W-:Y:S01]  /*14b70*/  STSM.16.M88.4 [R48], R20 ;  /* 0x0000001430007844 */ /* 0x000fe20000000200 */
[----:B------:R-:W-:Y:S02]  /*14b80*/  F2FP.F16.F32.PACK_AB R91, R95, R94 ;  /* 0x0000005e5f5b723e */ /* 0x000fe400000000ff */
[----:B------:R-:W-:Y:S01]  /*14b90*/  F2FP.F16.F32.PACK_AB R96, R97, R96 ;  /* 0x000000606160723e */ /* 0x000fe200000000ff */
[----:B------:R-:W-:Y:S01]  /*14ba0*/  STSM.16.M88.4 [R52], R28 ;  /* 0x0000001c34007844 */ /* 0x000fe20000000200 */
[----:B0-----:R-:W-:-:S02]  /*14bb0*/  F2FP.F16.F32.PACK_AB R4, R155, R158 ;  /* 0x0000009e9b04723e */ /* 0x001fc400000000ff */
[----:B------:R-:W-:Y:S02]  /*14bc0*/  F2FP.F16.F32.PACK_AB R5, R75, R74 ;  /* 0x0000004a4b05723e */ /* 0x000fe400000000ff */
[----:B------:R-:W-:Y:S02]  /*14bd0*/  F2FP.F16.F32.PACK_AB R6, R77, R156 ;  /* 0x0000009c4d06723e */ /* 0x000fe400000000ff */
[----:B------:R-:W-:Y:S02]  /*14be0*/  F2FP.F16.F32.PACK_AB R7, R79, R78 ;  /* 0x0000004e4f07723e */ /* 0x000fe400000000ff */
[----:B------:R-:W-:Y:S02]  /*14bf0*/  MOV R68, R68 ;  /* 0x0000004400447202 */ /* 0x000fe40000000f00 */
[----:B------:R-:W-:Y:S01]  /*14c00*/  MOV R0, R106 ;  /* 0x0000006a00007202 */ /* 0x000fe20000000f00 */
[----:B------:R0:W-:Y:S01]  /*14c10*/  STSM.16.M88.4 [R56], R4 ;  /* 0x0000000438007844 */ /* 0x0001e20000000200 */
[----:B------:R-:W-:-:S02]  /*14c20*/  F2FP.F16.F32.PACK_AB R97, R42, R33 ;  /* 0x000000212a61723e */ /* 0x000fc400000000ff */
[----:B------:R-:W-:Y:S01]  /*14c30*/  F2FP.F16.F32.PACK_AB R98, R101, R100 ;  /* 0x000000646562723e */ /* 0x000fe200000000ff */
[----:B------:R-:W-:Y:S01]  /*14c40*/  STSM.16.M88.4 [R60], R80 ;  /* 0x000000503c007844 */ /* 0x000fe20000000200 */
[----:B------:R-:W-:Y:S02]  /*14c50*/  F2FP.F16.F32.PACK_AB R99, R50, R46 ;  /* 0x0000002e3263723e */ /* 0x000fe400000000ff */
[----:B------:R-:W-:Y:S01]  /*14c60*/  F2FP.F16.F32.PACK_AB R104, R105, R104 ;  /* 0x000000686968723e */ /* 0x000fe200000000ff */
[----:B------:R-:W-:Y:S01]  /*14c70*/  STSM.16.M88.4 [R64], R88 ;  /* 0x0000005840007844 */ /* 0x000fe20000000200 */
[----:B------:R-:W-:Y:S02]  /*14c80*/  MOV R72, R72 ;  /* 0x0000004800487202 */ /* 0x000fe40000000f00 */
[----:B------:R-:W-:Y:S01]  /*14c90*/  F2FP.F16.F32.PACK_AB R105, R66, R58 ;  /* 0x0000003a4269723e */ /* 0x000fe200000000ff */
[----:B------:R-:W-:Y:S01]  /*14ca0*/  STSM.16.M88.4 [R68], R96 ;  /* 0x0000006044007844 */ /* 0x000fe20000000200 */
[----:B------:R-:W-:-:S02]  /*14cb0*/  F2FP.F16.F32.PACK_AB R106, R109, R108 ;  /* 0x0000006c6d6a723e */ /* 0x000fc400000000ff */
[----:B------:R-:W-:Y:S01]  /*14cc0*/  F2FP.F16.F32.PACK_AB R107, R152, R76 ;  /* 0x0000004c986b723e */ /* 0x000fe200000000ff */
[----:B0-----:R-:W0:Y:S01]  /*14cd0*/  LDC.64 R4, c[0x0][0xc00] ;  /* 0x00030000ff047b82 */ /* 0x001e220000000a00 */
[----:B------:R-:W-:Y:S02]  /*14ce0*/  F2FP.F16.F32.PACK_AB R112, R113, R112 ;  /* 0x000000707170723e */ /* 0x000fe400000000ff */
[----:B------:R-:W-:Y:S01]  /*14cf0*/  F2FP.F16.F32.PACK_AB R120, R121, R120 ;  /* 0x000000787978723e */ /* 0x000fe200000000ff */
[----:B------:R-:W-:Y:S01]  /*14d00*/  STSM.16.M88.4 [R72], R104 ;  /* 0x0000006848007844 */ /* 0x000fe20000000200 */
[----:B------:R-:W-:Y:S02]  /*14d10*/  F2FP.F16.F32.PACK_AB R113, R154, R153 ;  /* 0x000000999a71723e */ /* 0x000fe400000000ff */
[----:B------:R-:W-:Y:S01]  /*14d20*/  F2FP.F16.F32.PACK_AB R114, R117, R116 ;  /* 0x000000747572723e */ /* 0x000fe200000000ff */
[----:B------:R-:W3:Y:S01]  /*14d30*/  @P6 LDC.64 R6, c[0x0][0xc08] ;  /* 0x00030200ff066b82 */ /* 0x000ee20000000a00 */
        /* <DEDUP_REMOVED lines=8> */
[----:B------:R-:W-:Y:S01]  /*14dc0*/  F2FP.F16.F32.PACK_AB R136, R137, R136 ;  /* 0x000000888988723e */ /* 0x000fe200000000ff */
[----:B------:R-:W-:Y:S01]  /*14dd0*/  STSM.16.M88.4 [R102], R120 ;  /* 0x0000007866007844 */ /* 0x000fe20000000200 */
[----:B------:R-:W-:Y:S02]  /*14de0*/  F2FP.F16.F32.PACK_AB R130, R133, R132 ;  /* 0x000000848582723e */ /* 0x000fe400000000ff */
[----:B------:R-:W-:Y:S01]  /*14df0*/  F2FP.F16.F32.PACK_AB R144, R145, R144 ;  /* 0x000000909190723e */ /* 0x000fe200000000ff */
[----:B------:R-:W-:Y:S01]  /*14e00*/  ULDC UR4, c[0x0][0xa88] ;  /* 0x0002a20000047ab9 */ /* 0x000fe20000000800 */
[----:B------:R-:W-:Y:S01]  /*14e10*/  F2FP.F16.F32.PACK_AB R131, R135, R134 ;  /* 0x000000868783723e */ /* 0x000fe200000000ff */
[----:B----4-:R-:W-:Y:S01]  /*14e20*/  IMAD.MOV.U32 R24, RZ, RZ, RZ ;  /* 0x000000ffff187224 */ /* 0x010fe200078e00ff */
[----:B------:R-:W-:Y:S01]  /*14e30*/  F2FP.F16.F32.PACK_AB R137, R139, R138 ;  /* 0x0000008a8b89723e */ /* 0x000fe200000000ff */
[----:B0-----:R-:W-:Y:S01]  /*14e40*/  IMAD.WIDE R10, R205, 0x4, R4 ;  /* 0x00000004cd0a7825 */ /* 0x001fe200078e0204 */
[----:B------:R-:W-:Y:S01]  /*14e50*/  MOV R110, R110 ;  /* 0x0000006e006e7202 */ /* 0x000fe20000000f00 */
[----:B------:R0:W-:Y:S01]  /*14e60*/  STSM.16.M88.4 [R0], R128 ;  /* 0x0000008000007844 */ /* 0x0001e20000000200 */
[----:B------:R-:W-:-:S02]  /*14e70*/  F2FP.F16.F32.PACK_AB R138, R141, R140 ;  /* 0x0000008c8d8a723e */ /* 0x000fc400000000ff */
[----:B------:R-:W-:Y:S02]  /*14e80*/  F2FP.F16.F32.PACK_AB R139, R143, R142 ;  /* 0x0000008e8f8b723e */ /* 0x000fe400000000ff */
[----:B------:R-:W-:Y:S02]  /*14e90*/  F2FP.F16.F32.PACK_AB R145, R147, R146 ;  /* 0x000000929391723e */ /* 0x000fe400000000ff */
[----:B------:R-:W-:Y:S01]  /*14ea0*/  F2FP.F16.F32.PACK_AB R146, R149, R148 ;  /* 0x000000949592723e */ /* 0x000fe200000000ff */
[----:B------:R-:W-:Y:S01]  /*14eb0*/  STSM.16.M88.4 [R110], R136 ;  /* 0x000000886e007844 */ /* 0x000fe20000000200 */
[----:B------:R-:W-:-:S05]  /*14ec0*/  F2FP.F16.F32.PACK_AB R147, R151, R150 ;  /* 0x000000969793723e */ /* 0x000fca00000000ff */
[----:B------:R4:W-:Y:S01]  /*14ed0*/  STSM.16.M88.4 [R34], R144 ;  /* 0x0000009022007844 */ /* 0x0009e20000000200 */
[----:B------:R-:W-:Y:S01]  /*14ee0*/  BAR.SYNC.DEFER_BLOCKING 0x1, 0x100 ;  /* 0x0044000000007b1d */ /* 0x000fe20000010000 */
[----:B0-----:R-:W-:Y:S02]  /*14ef0*/  IMAD.U32 R0, RZ, RZ, UR4 ;  /* 0x00000004ff007e24 */ /* 0x001fe4000f8e00ff */
[----:B---3--:R-:W-:-:S03]  /*14f00*/  @P6 IMAD.WIDE R6, R205, 0x4, R6 ;  /* 0x00000004cd066825 */ /* 0x008fc600078e0206 */
        /* <DEDUP_REMOVED lines=24> */
[C---:B------:R-:W-:Y:S02]  /*15090*/  IADD3 R35, P5, R4.reuse, 0x5000, RZ ;  /* 0x0000500004237810 */ /* 0x040fe40007fbe0ff */
[----:B------:R-:W-:-:S02]  /*150a0*/  IADD3 R37, P1, R4, 0x6000, RZ ;  /* 0x0000600004257810 */ /* 0x000fc40007f3e0ff */
[C---:B------:R-:W-:Y:S02]  /*150b0*/  IADD3 R41, P2, R4.reuse, 0x7000, RZ ;  /* 0x0000700004297810 */ /* 0x040fe40007f5e0ff */
[C---:B------:R-:W-:Y:S02]  /*150c0*/  IADD3 R45, P3, R4.reuse, 0x8000, RZ ;  /* 0x00008000042d7810 */ /* 0x040fe40007f7e0ff */
[----:B------:R-:W-:Y:S02]  /*150d0*/  IADD3 R49, P4, R4, 0x9000, RZ ;  /* 0x0000900004317810 */ /* 0x000fe40007f9e0ff */
[----:B------:R-:W-:Y:S02]  /*150e0*/  P2R R14, PR, RZ, 0x20 ;  /* 0x00000020ff0e7803 */ /* 0x000fe40000000000 */
[----:B----4-:R-:W-:Y:S02]  /*150f0*/  LOP3.LUT R34, R35, 0x380, RZ, 0xc0, !PT ;  /* 0x0000038023227812 */ /* 0x010fe400078ec0ff */
[----:B------:R-:W-:-:S02]  /*15100*/  LOP3.LUT R36, R37, 0x380, RZ, 0xc0, !PT ;  /* 0x0000038025247812 */ /* 0x000fc400078ec0ff */
[----:B------:R-:W-:Y:S02]  /*15110*/  LOP3.LUT R40, R41, 0x380, RZ, 0xc0, !PT ;  /* 0x0000038029287812 */ /* 0x000fe400078ec0ff */
[----:B------:R-:W-:Y:S02]  /*15120*/  LOP3.LUT R44, R45, 0x380, RZ, 0xc0, !PT ;  /* 0x000003802d2c7812 */ /* 0x000fe400078ec0ff */
[----:B------:R-:W-:Y:S02]  /*15130*/  LOP3.LUT R48, R49, 0x380, RZ, 0xc0, !PT ;  /* 0x0000038031307812 */ /* 0x000fe400078ec0ff */
[----:B------:R-:W-:Y:S02]  /*15140*/  IADD3 R53, P5, R4, 0xa000, RZ ;  /* 0x0000a00004357810 */ /* 0x000fe40007fbe0ff */
[----:B------:R-:W-:Y:S02]  /*15150*/  SHF.R.U64 R34, R34, 0x3, RZ ;  /* 0x0000000322227819 */ /* 0x000fe400000012ff */
[----:B------:R-:W-:-:S02]  /*15160*/  SHF.R.U64 R36, R36, 0x3, RZ ;  /* 0x0000000324247819 */ /* 0x000fc400000012ff */
[----:B------:R-:W-:Y:S02]  /*15170*/  LOP3.LUT R52, R53, 0x380, RZ, 0xc0, !PT ;  /* 0x0000038035347812 */ /* 0x000fe400078ec0ff */
[----:B------:R-:W-:Y:S02]  /*15180*/  SHF.R.U64 R40, R40, 0x3, RZ ;  /* 0x0000000328287819 */ /* 0x000fe400000012ff */
[----:B------:R-:W-:Y:S02]  /*15190*/  SHF.R.U64 R44, R44, 0x3, RZ ;  /* 0x000000032c2c7819 */ /* 0x000fe400000012ff */
[----:B------:R-:W-:Y:S02]  /*151a0*/  SHF.R.U64 R48, R48, 0x3, RZ ;  /* 0x0000000330307819 */ /* 0x000fe400000012ff */
[----:B------:R-:W-:Y:S02]  /*151b0*/  LOP3.LUT R34, R34, R35, RZ, 0x3c, !PT ;  /* 0x0000002322227212 */ /* 0x000fe400078e3cff */
[----:B------:R-:W-:-:S02]  /*151c0*/  LOP3.LUT R36, R36, R37, RZ, 0x3c, !PT ;  /* 0x0000002524247212 */ /* 0x000fc400078e3cff */
[----:B------:R-:W-:Y:S02]  /*151d0*/  LOP3.LUT R40, R40, R41, RZ, 0x3c, !PT ;  /* 0x0000002928287212 */ /* 0x000fe400078e3cff */
[----:B------:R-:W-:Y:S02]  /*151e0*/  LOP3.LUT R44, R44, R45, RZ, 0x3c, !PT ;  /* 0x0000002d2c2c7212 */ /* 0x000fe400078e3cff */
[----:B------:R-:W-:Y:S02]  /*151f0*/  LOP3.LUT R48, R48, R49, RZ, 0x3c, !PT ;  /* 0x0000003130307212 */ /* 0x000fe400078e3cff */
[----:B------:R-:W-:Y:S01]  /*15200*/  SHF.R.U64 R52, R52, 0x3, RZ ;  /* 0x0000000334347819 */ /* 0x000fe200000012ff */
[----:B0-----:R-:W-:Y:S06]  /*15210*/  @P6 BRA `(.L_x_6087) ;  /* 0x0000000000106947 */ /* 0x001fec0003800000 */
[----:B------:R-:W-:Y:S05]  /*15220*/  @!P0 BRA `(.L_x_6087) ;  /* 0x00000000000c8947 */ /* 0x000fea0003800000 */
[----:B------:R-:W3:Y:S04]  /*15230*/  LDG.E R7, desc[UR42][R10.64] ;  /* 0x0000002a0a077981 */ /* 0x000ee8000c1e1900 */
[----:B-----5:R-:W3:Y:S02]  /*15240*/  LDG.E R0, desc[UR42][R10.64+0x4] ;  /* 0x0000042a0a007981 */ /* 0x020ee4000c1e1900 */
[----:B---3--:R-:W-:-:S07]  /*15250*/  IMAD.IADD R0, R0, 0x1, -R7 ;  /* 0x0000000100007824 */ /* 0x008fce00078e0a07 */
.L_x_6087:
[----:B------:R-:W0:Y:S01]  /*15260*/  SHFL.IDX PT, R6, R220, RZ, 0x1f ;  /* 0x00001fffdc067589 */ /* 0x000e2200000e0000 */
[----:B------:R-:W-:Y:S01]  /*15270*/  ISETP.NE.AND P6, PT, R14, RZ, PT ;  /* 0x000000ff0e00720c */ /* 0x000fe20003fc5270 */
[--C-:B------:R-:W-:Y:S01]  /*15280*/  IMAD.X R49, RZ, RZ, R5.reuse, P4 ;  /* 0x000000ffff317224 */ /* 0x100fe200020e0605 */
[----:B------:R-:W-:Y:S01]  /*15290*/  LOP3.LUT R52, R52, R53, RZ, 0x3c, !PT ;  /* 0x0000003534347212 */ /* 0x000fe200078e3cff */
        /* <DEDUP_REMOVED lines=9> */
[----:B------:R-:W-:-:S02]  /*15330*/  LOP3.LUT R7, R4, 0x380, RZ, 0xc0, !PT ;  /* 0x0000038004077812 */ /* 0x000fc400078ec0ff */
[----:B------:R-:W-:Y:S02]  /*15340*/  IADD3 R11, P5, R4, 0xf000, RZ ;  /* 0x0000f000040b7810 */ /* 0x000fe40007fbe0ff */
[----:B------:R-:W-:Y:S02]  /*15350*/  LOP3.LUT R56, R57, 0x380, RZ, 0xc0, !PT ;  /* 0x0000038039387812 */ /* 0x000fe400078ec0ff */
[----:B------:R-:W-:Y:S01]  /*15360*/  LOP3.LUT R60, R61, 0x380, RZ, 0xc0, !PT ;  /* 0x000003803d3c7812 */ /* 0x000fe200078ec0ff */
[----:B------:R-:W-:Y:S01]  /*15370*/  IMAD.X R73, RZ, RZ, R5, P5 ;  /* 0x000000ffff497224 */ /* 0x000fe200028e0605 */
[----:B------:R-:W-:Y:S02]  /*15380*/  LOP3.LUT R64, R65, 0x380, RZ, 0xc0, !PT ;  /* 0x0000038041407812 */ /* 0x000fe400078ec0ff */
[----:B------:R-:W-:Y:S02]  /*15390*/  LOP3.LUT R68, R69, 0x380, RZ, 0xc0, !PT ;  /* 0x0000038045447812 */ /* 0x000fe400078ec0ff */
[----:B0-----:R-:W-:-:S02]  /*153a0*/  ISETP.NE.AND P4, PT, R6, RZ, PT ;  /* 0x000000ff0600720c */ /* 0x001fc40003f85270 */
[----:B------:R-:W-:Y:S02]  /*153b0*/  SHF.R.U64 R7, R7, 0x3, RZ ;  /* 0x0000000307077819 */ /* 0x000fe400000012ff */
[----:B------:R-:W-:Y:S02]  /*153c0*/  LOP3.LUT R10, R11, 0x380, RZ, 0xc0, !PT ;  /* 0x000003800b0a7812 */ /* 0x000fe400078ec0ff */
[----:B------:R-:W-:Y:S02]  /*153d0*/  SHF.R.U64 R56, R56, 0x3, RZ ;  /* 0x0000000338387819 */ /* 0x000fe400000012ff */
[----:B------:R-:W-:Y:S02]  /*153e0*/  SHF.R.U64 R60, R60, 0x3, RZ ;  /* 0x000000033c3c7819 */ /* 0x000fe400000012ff */
[----:B------:R-:W-:Y:S02]  /*153f0*/  SHF.R.U64 R64, R64, 0x3, RZ ;  /* 0x0000000340407819 */ /* 0x000fe400000012ff */
[----:B------:R-:W-:-:S02]  /*15400*/  SHF.R.U64 R68, R68, 0x3, RZ ;  /* 0x0000000344447819 */ /* 0x000fc400000012ff */
[----:B------:R-:W-:Y:S01]  /*15410*/  LOP3.LUT R6, R7, R4, RZ, 0x3c, !PT ;  /* 0x0000000407067212 */ /* 0x000fe200078e3cff */
[----:B------:R-:W-:Y:S01]  /*15420*/  IMAD.MOV.U32 R7, RZ, RZ, R5 ;  /* 0x000000ffff077224 */ /* 0x000fe200078e0005 */
[----:B------:R-:W-:Y:S02]  /*15430*/  SHF.R.U64 R10, R10, 0x3, RZ ;  /* 0x000000030a0a7819 */ /* 0x000fe400000012ff */
[----:B------:R-:W-:Y:S02]  /*15440*/  SHF.R.S32.HI R4, RZ, 0x1f, R205 ;  /* 0x0000001fff047819 */ /* 0x000fe400000114cd */
[----:B------:R-:W-:Y:S01]  /*15450*/  LOP3.LUT R56, R56, R57, RZ, 0x3c, !PT ;  /* 0x0000003938387212 */ /* 0x000fe200078e3cff */
[--C-:B------:R-:W-:Y:S01]  /*15460*/  IMAD.X R57, RZ, RZ, R5.reuse, P6 ;  /* 0x000000ffff397224 */ /* 0x100fe200030e0605 */
[----:B------:R-:W-:Y:S01]  /*15470*/  LOP3.LUT R60, R60, R61, RZ, 0x3c, !PT ;  /* 0x0000003d3c3c7212 */ /* 0x000fe200078e3cff */
[--C-:B------:R-:W-:Y:S01]  /*15480*/  IMAD.X R61, RZ, RZ, R5.reuse, P1 ;  /* 0x000000ffff3d7224 */ /* 0x100fe200008e0605 */
[----:B------:R-:W-:Y:S01]  /*15490*/  LOP3.LUT R64, R64, R65, RZ, 0x3c, !PT ;  /* 0x0000004140407212 */ /* 0x000fe200078e3cff */
[----:B------:R-:W-:Y:S01]  /*154a0*/  IMAD.X R65, RZ, RZ, R5, P2 ;  /* 0x000000ffff417224 */ /* 0x000fe200010e0605 */
[----:B------:R-:W-:-:S02]  /*154b0*/  LOP3.LUT R68, R68, R69, RZ, 0x3c, !PT ;  /* 0x0000004544447212 */ /* 0x000fc400078e3cff */
[----:B------:R-:W-:Y:S02]  /*154c0*/  IADD3.X R69, RZ, R5, RZ, P3, !PT ;  /* 0x00000005ff457210 */ /* 0x000fe40001ffe4ff */
[----:B------:R-:W-:Y:S02]  /*154d0*/  LOP3.LUT R72, R10, R11, RZ, 0x3c, !PT ;  /* 0x0000000b0a487212 */ /* 0x000fe400078e3cff */
[----:B------:R-:W-:Y:S02]  /*154e0*/  SHF.R.S32.HI R79, RZ, 0x1f, R204 ;  /* 0x0000001fff4f7819 */ /* 0x000fe400000114cc */
[----:B------:R-:W-:Y:S02]  /*154f0*/  SEL R81, R205, RZ, !P0 ;  /* 0x000000ffcd517207 */ /* 0x000fe40004000000 */
[----:B------:R-:W-:Y:S02]  /*15500*/  SEL R78, R4, RZ, !P0 ;  /* 0x000000ff044e7207 */ /* 0x000fe40004000000 */
[----:B-----5:R-:W-:Y:S01]  /*15510*/  SHF.R.S32.HI R77, RZ, 0x1f, R24 ;  /* 0x0000001fff4d7819 */ /* 0x020fe20000011418 */
[----:B------:R-:W-:Y:S06]  /*15520*/  @P4 BRA `(.L_x_6088) ;  /* 0x0000000000b84947 */ /* 0x000fec0003800000 */
[----:B------:R-:W0:Y:S01]  /*15530*/  LDC R31, c[0x0][0xbe8] ;  /* 0x0002fa00ff1f7b82 */ /* 0x000e220000000800 */
[----:B------:R-:W-:Y:S01]  /*15540*/  IMAD.IADD R33, R201, 0x1, R192 ;  /* 0x00000001c9217824 */ /* 0x000fe200078e02c0 */
[----:B------:R-:W-:Y:S01]  /*15550*/  ULDC.64 UR4, c[0x0][0xb90] ;  /* 0x0002e40000047ab9 */ /* 0x000fe20000000a00 */
[----:B------:R-:W-:Y:S02]  /*15560*/  IMAD.MOV.U32 R4, RZ, RZ, R24 ;  /* 0x000000ffff047224 */ /* 0x000fe400078e0018 */
[----:B------:R-:W-:Y:S02]  /*15570*/  IMAD R11, R79, UR4, RZ ;  /* 0x000000044f0b7c24 */ /* 0x000fe4000f8e02ff */
[----:B------:R-:W-:Y:S02]  /*15580*/  IMAD.MOV.U32 R5, RZ, RZ, R77 ;  /* 0x000000ffff057224 */ /* 0x000fe400078e004d */
[----:B------:R-:W-:Y:S02]  /*15590*/  IMAD R15, R204, UR5, R11 ;  /* 0x00000005cc0f7c24 */ /* 0x000fe4000f8e020b */
[----:B------:R-:W-:-:S02]  /*155a0*/  IMAD.MOV.U32 R11, RZ, RZ, R33 ;  /* 0x000000ffff0b7224 */ /* 0x000fc400078e0021 */
[----:B------:R-:W-:Y:S01]  /*155b0*/  IMAD.WIDE.U32 R4, R204, UR4, R4 ;  /* 0x00000004cc047c25 */ /* 0x000fe2000f8e0004 */
[----:B------:R-:W-:-:S03]  /*155c0*/  ULDC.64 UR4, c[0x0][0xb98] ;  /* 0x0002e60000047ab9 */ /* 0x000fc60000000a00 */
[----:B------:R-:W-:Y:S02]  /*155d0*/  IMAD.IADD R5, R5, 0x1, R15 ;  /* 0x0000000105057824 */ /* 0x000fe400078e020f */
[----:B------:R-:W-:Y:S02]  /*155e0*/  IMAD.IADD R30, R191, 0x1, R192 ;  /* 0x00000001bf1e7824 */ /* 0x000fe400078e02c0 */
[----:B------:R-:W-:Y:S01]  /*155f0*/  IMAD.WIDE.U32 R4, R81, UR4, R4 ;  /* 0x0000000451047c25 */ /* 0x000fe2000f8e0004 */
[----:B0-----:R-:W-:-:S13]  /*15600*/  ISETP.NE.AND P0, PT, R31, 0x1, PT ;  /* 0x000000011f00780c */ /* 0x001fda0003f05270 */
[----:B------:R-:W0:Y:S08]  /*15610*/  @P0 LDC R10, c[0x0][0xbec] ;  /* 0x0002fb00ff0a0b82 */ /* 0x000e300000000800 */
[----:B------:R-:W3:Y:S01]  /*15620*/  @P0 LDC R23, c[0x0][0xbf0] ;  /* 0x0002fc00ff170b82 */ /* 0x000ee20000000800 */
[----:B0-----:R-:W-:-:S05]  /*15630*/  @P0 IMAD.HI.U32 R10, R33, R10, RZ ;  /* 0x0000000a210a0227 */ /* 0x001fca00078e00ff */
[----:B---3--:R-:W-:Y:S01]  /*15640*/  @P0 SHF.R.U32.HI R11, RZ, R23, R10 ;  /* 0x00000017ff0b0219 */ /* 0x008fe2000001160a */
[----:B------:R-:W-:-:S03]  /*15650*/  IMAD R10, R78, UR4, RZ ;  /* 0x000000044e0a7c24 */ /* 0x000fc6000f8e02ff */
[--C-:B------:R-:W-:Y:S01]  /*15660*/  SHF.R.S32.HI R23, RZ, 0x1f, R11.reuse ;  /* 0x0000001fff177819 */ /* 0x100fe2000001140b */
[----:B------:R-:W-:Y:S01]  /*15670*/  IMAD.MOV R14, RZ, RZ, -R11 ;  /* 0x000000ffff0e7224 */ /* 0x000fe200078e0a0b */
[----:B------:R-:W-:-:S03]  /*15680*/  IADD3 R4, P0, R11, R4, RZ ;  /* 0x000000040b047210 */ /* 0x000fc60007f1e0ff */
[----:B------:R-:W-:Y:S02]  /*15690*/  IMAD R15, R31, R14, R33 ;  /* 0x0000000e1f0f7224 */ /* 0x000fe400078e0221 */
[----:B------:R-:W-:Y:S01]  /*156a0*/  IMAD R14, R81, UR5, R10 ;  /* 0x00000005510e7c24 */ /* 0x000fe2000f8e020a */
[----:B------:R-:W-:Y:S01]  /*156b0*/  ULDC.64 UR4, c[0x0][0xb88] ;  /* 0x0002e20000047ab9 */ /* 0x000fe20000000a00 */
[----:B------:R-:W-:Y:S01]  /*156c0*/  IMAD R31, R0, R31, RZ ;  /* 0x0000001f001f7224 */ /* 0x000fe200078e02ff */
[----:B------:R-:W-:Y:S02]  /*156d0*/  SHF.R.S32.HI R10, RZ, 0x1f, R15 ;  /* 0x0000001fff0a7819 */ /* 0x000fe4000001140f */
[----:B------:R-:W-:Y:S01]  /*156e0*/  IADD3.X R5, R23, R5, R14, P0, !PT ;  /* 0x0000000517057210 */ /* 0x000fe200007fe40e */
[----:B------:R-:W-:Y:S02]  /*156f0*/  IMAD.MOV R23, RZ, RZ, -R194 ;  /* 0x000000ffff177224 */ /* 0x000fe400078e0ac2 */
[----:B------:R-:W-:-:S02]  /*15700*/  IMAD R10, R10, UR4, RZ ;  /* 0x000000040a0a7c24 */ /* 0x000fc4000f8e02ff */
[----:B------:R-:W-:-:S04]  /*15710*/  IMAD.WIDE.U32 R4, R15, UR4, R4 ;  /* 0x000000040f047c25 */ /* 0x000fc8000f8e0004 */
[----:B------:R-:W-:Y:S01]  /*15720*/  IMAD R15, R15, UR5, R10 ;  /* 0x000000050f0f7c24 */ /* 0x000fe2000f8e020a */
[----:B------:R-:W-:Y:S01]  /*15730*/  ULDC.64 UR4, c[0x0][0xb50] ;  /* 0x0002d40000047ab9 */ /* 0x000fe20000000a00 */
[----:B------:R-:W-:Y:S02]  /*15740*/  VIADD R14, R30, 0x8 ;  /* 0x000000081e0e7836 */ /* 0x000fe40000000000 */
[----:B------:R-:W-:Y:S01]  /*15750*/  IMAD.IADD R5, R5, 0x1, R15 ;  /* 0x0000000105057824 */ /* 0x000fe200078e020f */
[----:B------:R-:W-:-:S04]  /*15760*/  LEA R15, P0, R4, UR4, 0x2 ;  /* 0x00000004040f7c11 */ /* 0x000fc8000f8010ff */
[----:B------:R-:W-:Y:S01]  /*15770*/  LEA.HI.X R22, R4, UR5, R5, 0x2, P0 ;  /* 0x0000000504167c11 */ /* 0x000fe200080f1405 */
[----:B------:R-:W-:Y:S01]  /*15780*/  SHFL.IDX PT, R10, R15, 0x1, 0x1c1f ;  /* 0x003c1f000f0a7f89 */ /* 0x000fe200000e0000 */
[----:B------:R-:W-:-:S03]  /*15790*/  ISETP.NE.AND P0, PT, R184, R23, PT ;  /* 0x00000017b800720c */ /* 0x000fc60003f05270 */
[----:B------:R-:W-:Y:S01]  /*157a0*/  SHFL.IDX PT, R4, R15, RZ, 0x1c1f ;  /* 0x001c1fff0f047589 */ /* 0x000fe200000e0000 */
[-C--:B------:R-:W-:Y:S02]  /*157b0*/  ISETP.GE.OR P1, PT, R30, R31.reuse, P0 ;  /* 0x0000001f1e00720c */ /* 0x080fe40000726670 */
[----:B------:R-:W-:Y:S01]  /*157c0*/  ISETP.GE.OR P0, PT, R14, R31, P0 ;  /* 0x0000001f0e00720c */ /* 0x000fe20000706670 */
[----:B------:R-:W0:Y:S04]  /*157d0*/  SHFL.IDX PT, R5, R22, RZ, 0x1c1f ;  /* 0x001c1fff16057589 */ /* 0x000e2800000e0000 */
[----:B------:R-:W3:Y:S06]  /*157e0*/  SHFL.IDX PT, R11, R22, 0x1, 0x1c1f ;  /* 0x003c1f00160b7f89 */ /* 0x000eec00000e0000 */
[----:B0-----:R0:W-:Y:S04]  /*157f0*/  @!P1 ST.E desc[UR42][R4.64], R32 ;  /* 0x0000002004009985 */ /* 0x0011e8000c10192a */
[----:B---3--:R0:W-:Y:S02]  /*15800*/  @!P0 ST.E desc[UR42][R10.64], R3 ;  /* 0x000000030a008985 */ /* 0x0081e4000c10192a */
.L_x_6088:
[----:B------:R-:W3:Y:S01]  /*15810*/  LDC R83, c[0x0][0xbe8] ;  /* 0x0002fa00ff537b82 */ /* 0x000ee20000000800 */
[----:B------:R-:W-:Y:S01]  /*15820*/  ULDC.64 UR4, c[0x0][0xaa0] ;  /* 0x0002a80000047ab9 */ /* 0x000fe20000000a00 */
[----:B0-----:R-:W5:Y:S01]  /*15830*/  LD.E.128 R4, desc[UR42][R6.64] ;  /* 0x0000002a06047980 */ /* 0x001f62000c101d00 */
[----:B------:R-:W-:Y:S02]  /*15840*/  IMAD R3, R77, UR4, RZ ;  /* 0x000000044d037c24 */ /* 0x000fe4000f8e02ff */
[C---:B------:R-:W-:Y:S01]  /*15850*/  IMAD.WIDE.U32 R76, R24.reuse, UR4, RZ ;  /* 0x00000004184c7c25 */ /* 0x040fe2000f8e00ff */
[----:B------:R-:W5:Y:S02]  /*15860*/  LD.E.128 R8, desc[UR42][R8.64] ;  /* 0x0000002a08087980 */ /* 0x000f64000c101d00 */
[----:B------:R-:W0:Y:S01]  /*15870*/  LDC R87, c[0x0][0xac8] ;  /* 0x0002b200ff577b82 */ /* 0x000e220000000800 */
[----:B------:R-:W-:Y:S01]  /*15880*/  IMAD R3, R24, UR5, R3 ;  /* 0x0000000518037c24 */ /* 0x000fe2000f8e0203 */
[----:B------:R-:W-:Y:S01]  /*15890*/  ULDC.64 UR4, c[0x0][0xae8] ;  /* 0x0002ba0000047ab9 */ /* 0x000fe20000000a00 */
[----:B------:R-:W5:Y:S04]  /*158a0*/  LD.E.128 R12, desc[UR42][R12.64] ;  /* 0x0000002a0c0c7980 */ /* 0x000f68000c101d00 */
[----:B------:R-:W5:Y:S04]  /*158b0*/  LD.E.128 R20, desc[UR42][R20.64] ;  /* 0x0000002a14147980 */ /* 0x000f68000c101d00 */
[----:B------:R-:W5:Y:S04]  /*158c0*/  LD.E.128 R28, desc[UR42][R28.64] ;  /* 0x0000002a1c1c7980 */ /* 0x000f68000c101d00 */
[----:B------:R-:W5:Y:S01]  /*158d0*/  LD.E.128 R32, desc[UR42][R34.64] ;  /* 0x0000002a22207980 */ /* 0x000f62000c101d00 */
[----:B---3--:R-:W-:Y:S01]  /*158e0*/  ISETP.NE.AND P1, PT, R83, 0x1, PT ;  /* 0x000000015300780c */ /* 0x008fe20003f25270 */
[----:B------:R-:W-:-:S02]  /*158f0*/  IMAD.IADD R77, R77, 0x1, R3 ;  /* 0x000000014d4d7824 */ /* 0x000fc400078e0203 */
[----:B------:R-:W-:Y:S01]  /*15900*/  IMAD R3, R79, UR4, RZ ;  /* 0x000000044f037c24 */ /* 0x000fe2000f8e02ff */
[----:B------:R-:W5:Y:S04]  /*15910*/  LD.E.128 R36, desc[UR42][R36.64] ;  /* 0x0000002a24247980 */ /* 0x000f68000c101d00 */
[----:B------:R-:W5:Y:S04]  /*15920*/  LD.E.128 R40, desc[UR42][R40.64] ;  /* 0x0000002a28287980 */ /* 0x000f68000c101d00 */
[----:B------:R-:W5:Y:S01]  /*15930*/  LD.E.128 R44, desc[UR42][R44.64] ;  /* 0x0000002a2c2c7980 */ /* 0x000f62000c101d00 */
[----:B------:R-:W3:Y:S01]  /*15940*/  @P1 LDC R85, c[0x0][0xbec] ;  /* 0x0002fb00ff551b82 */ /* 0x000ee20000000800 */
[----:B------:R-:W-:-:S02]  /*15950*/  IMAD R3, R204, UR5, R3 ;  /* 0x00000005cc037c24 */ /* 0x000fc4000f8e0203 */
[----:B------:R-:W5:Y:S04]  /*15960*/  LD.E.128 R48, desc[UR42][R48.64] ;  /* 0x0000002a30307980 */ /* 0x000f68000c101d00 */
[----:B------:R-:W5:Y:S01]  /*15970*/  LD.E.128 R52, desc[UR42][R52.64] ;  /* 0x0000002a34347980 */ /* 0x000f62000c101d00 */
[----:B------:R-:W4:Y:S01]  /*15980*/  @P1 LDC R89, c[0x0][0xbf0] ;  /* 0x0002fc00ff591b82 */ /* 0x000f220000000800 */
[----:B------:R-:W-:Y:S01]  /*15990*/  IMAD.WIDE.U32 R76, R204, UR4, R76 ;  /* 0x00000004cc4c7c25 */ /* 0x000fe2000f8e004c */
[----:B------:R-:W-:Y:S01]  /*159a0*/  ULDC.64 UR4, c[0x0][0xaf0] ;  /* 0x0002bc0000047ab9 */ /* 0x000fe20000000a00 */
[----:B------:R-:W5:Y:S02]  /*159b0*/  LD.E.128 R56, desc[UR42][R56.64] ;  /* 0x0000002a38387980 */ /* 0x000f64000c101d00 */
[----:B------:R-:W-:-:S02]  /*159c0*/  IMAD.IADD R77, R77, 0x1, R3 ;  /* 0x000000014d4d7824 */ /* 0x000fc400078e0203 */
[----:B------:R-:W-:Y:S01]  /*159d0*/  IMAD R3, R218, 0x20, R219 ;  /* 0x00000020da037824 */ /* 0x000fe200078e02db */
[----:B------:R-:W5:Y:S01]  /*159e0*/  LD.E.128 R60, desc[UR42][R60.64] ;  /* 0x0000002a3c3c7980 */ /* 0x000f62000c101d00 */
[----:B------:R-:W-:Y:S02]  /*159f0*/  IMAD R24, R78, UR4, RZ ;  /* 0x000000044e187c24 */ /* 0x000fe4000f8e02ff */
[----:B------:R-:W-:Y:S01]  /*15a00*/  IMAD.IADD R80, R192, 0x1, R3 ;  /* 0x00000001c0507824 */ /* 0x000fe200078e0203 */
[----:B0-----:R-:W-:Y:S01]  /*15a10*/  ISETP.GE.AND P0, PT, R212, R87, PT ;  /* 0x00000057d400720c */ /* 0x001fe20003f06270 */
[----:B------:R-:W-:Y:S01]  /*15a20*/  IMAD R79, R81, UR5, R24 ;  /* 0x00000005514f7c24 */ /* 0x000fe2000f8e0218 */
[----:B------:R-:W5:Y:S01]  /*15a30*/  LD.E.128 R64, desc[UR42][R64.64] ;  /* 0x0000002a40407980 */ /* 0x000f62000c101d00 */
[----:B---3--:R-:W-:Y:S01]  /*15a40*/  @P1 IMAD.HI.U32 R24, R80, R85, RZ ;  /* 0x0000005550181227 */ /* 0x008fe200078e00ff */
[----:B------:R-:W-:Y:S02]  /*15a50*/  SEL R78, RZ, 0xffffffff, P0 ;  /* 0xffffffffff4e7807 */ /* 0x000fe40000000000 */
[----:B------:R-:W5:Y:S01]  /*15a60*/  LD.E.128 R68, desc[UR42][R68.64] ;  /* 0x0000002a44447980 */ /* 0x000f62000c101d00 */
[----:B------:R-:W-:Y:S01]  /*15a70*/  IMAD.MOV.U32 R3, RZ, RZ, R80 ;  /* 0x000000ffff037224 */ /* 0x000fe200078e0050 */
[----:B------:R-:W-:-:S02]  /*15a80*/  ISETP.GE.AND P0, PT, R211, R87, PT ;  /* 0x00000057d300720c */ /* 0x000fc40003f06270 */
[----:B------:R-:W5:Y:S01]  /*15a90*/  LD.E.128 R72, desc[UR42][R72.64] ;  /* 0x0000002a48487980 */ /* 0x000f62000c101d00 */
[----:B------:R-:W-:Y:S01]  /*15aa0*/  IMAD.WIDE.U32 R76, R81, UR4, R76 ;  /* 0x00000004514c7c25 */ /* 0x000fe2000f8e004c */
[----:B----4-:R-:W-:Y:S01]  /*15ab0*/  @P1 SHF.R.U32.HI R3, RZ, R89, R24 ;  /* 0x00000059ff031219 */ /* 0x010fe20000011618 */
[----:B------:R-:W-:Y:S01]  /*15ac0*/  ULDC.64 UR4, c[0x0][0xae0] ;  /* 0x0002b80000047ab9 */ /* 0x000fe20000000a00 */
[-C--:B------:R-:W-:Y:S01]  /*15ad0*/  ISETP.GE.AND P1, PT, R200, R87.reuse, PT ;  /* 0x00000057c800720c */ /* 0x080fe20003f26270 */
[----:B------:R-:W-:Y:S01]  /*15ae0*/  IMAD.SHL.U32 R81, R78, 0x2, RZ ;  /* 0x000000024e517824 */ /* 0x000fe200078e00ff */
[----:B------:R-:W-:Y:S01]  /*15af0*/  SEL R78, RZ, 0xffffffff, P0 ;  /* 0xffffffffff4e7807 */ /* 0x000fe20000000000 */
[----:B------:R-:W-:Y:S01]  /*15b00*/  IMAD.IADD R77, R77, 0x1, R79 ;  /* 0x000000014d4d7824 */ /* 0x000fe200078e024f */
[----:B------:R-:W-:Y:S01]  /*15b10*/  SEL R24, RZ, 0x1, P1 ;  /* 0x00000001ff187807 */ /* 0x000fe20000800000 */
[----:B------:R-:W-:Y:S01]  /*15b20*/  IMAD.MOV R79, RZ, RZ, -R3 ;  /* 0x000000ffff4f7224 */ /* 0x000fe200078e0a03 */
[----:B------:R-:W-:Y:S01]  /*15b30*/  ISETP.GE.AND P0, PT, R210, R87, PT ;  /* 0x00000057d200720c */ /* 0x000fe20003f06270 */
[----:B------:R-:W-:Y:S01]  /*15b40*/  @!PT LDS RZ, [RZ] ;  /* 0x00000000fffff984 */ /* 0x000fe20000000800 */
[----:B------:R-:W-:Y:S01]  /*15b50*/  @!PT LDS RZ, [RZ] ;  /* 0x00000000fffff984 */ /* 0x000fe20000000800 */
[----:B------:R-:W-:Y:S01]  /*15b60*/  @!PT LDS RZ, [RZ] ;  /* 0x00000000fffff984 */ /* 0x000fe20000000800 */
[----:B------:R-:W-:Y:S01]  /*15b70*/  @!PT LDS RZ, [RZ] ;  /* 0x00000000fffff984 */ /* 0x000fe20000000800 */
[----:B------:R0:W-:Y:S06]  /*15b80*/  MEMBAR.ALL.CTA ;  /* 0x0000000000007992 */ /* 0x0001ec0000008000 */
[----:B0-----:R-:W0:Y:S01]  /*15b90*/  FENCE.VIEW.ASYNC.S ;  /* 0x00000000000073c6 */ /* 0x001e220000000000 */
[----:B------:R-:W-:Y:S01]  /*15ba0*/  LOP3.LUT R24, R81, 0x2, R24, 0xe2, !PT ;  /* 0x0000000251187812 */ /* 0x000fe200078ee218 */
[----:B------:R-:W-:Y:S01]  /*15bb0*/  IMAD.SHL.U32 R81, R78, 0x4, RZ ;  /* 0x000000044e517824 */ /* 0x000fe200078e00ff */
[----:B------:R-:W-:Y:S01]  /*15bc0*/  SEL R78, RZ, 0xffffffff, P0 ;  /* 0xffffffffff4e7807 */ /* 0x000fe20000000000 */
[----:B------:R-:W-:Y:S01]  /*15bd0*/  IMAD R79, R83, R79, R80 ;  /* 0x0000004f534f7224 */ /* 0x000fe200078e0250 */
[-C--:B------:R-:W-:Y:S01]  /*15be0*/  ISETP.GE.AND P0, PT, R209, R87.reuse, PT ;  /* 0x00000057d100720c */ /* 0x080fe20003f06270 */
[----:B------:R-:W-:Y:S01]  /*15bf0*/  IMAD.WIDE.U32 R76, R3, UR4, R76 ;  /* 0x00000004034c7c25 */ /* 0x000fe2000f8e004c */
[----:B------:R-:W-:Y:S01]  /*15c00*/  SHF.R.S32.HI R80, RZ, 0x1f, R3 ;  /* 0x0000001fff507819 */ /* 0x000fe20000011403 */
[----:B------:R-:W-:Y:S01]  /*15c10*/  BSSY B1, `(.L_x_6089) ;  /* 0x000004a000017945 */ /* 0x000fe20003800000 */
[----:B------:R-:W-:Y:S01]  /*15c20*/  LOP3.LUT R24, R81, 0x4, R24, 0xe2, !PT ;  /* 0x0000000451187812 */ /* 0x000fe200078ee218 */
[----:B------:R-:W-:Y:S01]  /*15c30*/  IMAD.SHL.U32 R81, R78, 0x8, RZ ;  /* 0x000000084e517824 */ /* 0x000fe200078e00ff */
[----:B------:R-:W-:Y:S01]  /*15c40*/  SEL R78, RZ, 0xffffffff, P0 ;  /* 0xffffffffff4e7807 */ /* 0x000fe20000000000 */
[----:B------:R-:W-:Y:S01]  /*15c50*/  IMAD R80, R80, UR4, RZ ;  /* 0x0000000450507c24 */ /* 0x000fe2000f8e02ff */
[----:B------:R-:W-:Y:S01]  /*15c60*/  ISETP.GE.AND P0, PT, R208, R87, PT ;  /* 0x00000057d000720c */ /* 0x000fe20003f06270 */
[----:B------:R-:W-:Y:S01]  /*15c70*/  IMAD R89, R0, R83, RZ ;  /* 0x0000005300597224 */ /* 0x000fe200078e02ff */
[----:B------:R-:W-:Y:S01]  /*15c80*/  LOP3.LUT R24, R81, 0x8, R24, 0xe2, !PT ;  /* 0x0000000851187812 */ /* 0x000fe200078ee218 */
[----:B------:R-:W-:Y:S01]  /*15c90*/  IMAD.SHL.U32 R85, R78, 0x10, RZ ;  /* 0x000000104e557824 */ /* 0x000fe200078e00ff */
[----:B------:R-:W-:Y:S01]  /*15ca0*/  SHF.R.S32.HI R78, RZ, 0x1f, R79 ;  /* 0x0000001fff4e7819 */ /* 0x000fe2000001144f */
[----:B------:R-:W-:Y:S01]  /*15cb0*/  IMAD R81, R3, UR5, R80 ;  /* 0x0000000503517c24 */ /* 0x000fe2000f8e0250 */
[----:B------:R-:W-:Y:S01]  /*15cc0*/  ULDC.64 UR4, c[0x0][0xad8] ;  /* 0x0002b60000047ab9 */ /* 0x000fe20000000a00 */
[----:B------:R-:W-:Y:S01]  /*15cd0*/  SEL R3, RZ, 0xffffffff, P0 ;  /* 0xffffffffff037807 */ /* 0x000fe20000000000 */
[----:B------:R-:W-:Y:S01]  /*15ce0*/  IMAD.IADD R192, R219, 0x1, R192 ;  /* 0x00000001dbc07824 */ /* 0x000fe200078e02c0 */
[----:B------:R-:W-:Y:S01]  /*15cf0*/  LOP3.LUT R24, R85, 0x10, R24, 0xe2, !PT ;  /* 0x0000001055187812 */ /* 0x000fe200078ee218 */
[----:B------:R-:W-:Y:S01]  /*15d00*/  IMAD.IADD R77, R77, 0x1, R81 ;  /* 0x000000014d4d7824 */ /* 0x000fe200078e0251 */
[----:B------:R-:W-:Y:S01]  /*15d10*/  ISETP.GE.AND P0, PT, R222, R87, PT ;  /* 0x00000057de00720c */ /* 0x000fe20003f06270 */
[----:B------:R-:W-:Y:S01]  /*15d20*/  IMAD R78, R78, UR4, RZ ;  /* 0x000000044e4e7c24 */ /* 0x000fe2000f8e02ff */
[----:B------:R-:W-:Y:S01]  /*15d30*/  ISETP.GE.AND P1, PT, R192, R89, PT ;  /* 0x00000059c000720c */ /* 0x000fe20003f26270 */
[----:B------:R-:W-:Y:S01]  /*15d40*/  IMAD.WIDE.U32 R76, R79, UR4, R76 ;  /* 0x000000044f4c7c25 */ /* 0x000fe2000f8e004c */
[----:B------:R-:W-:-:S02]  /*15d50*/  IADD3 R0, R2, 0x28c20, RZ ;  /* 0x00028c2002007810 */ /* 0x000fc40007ffe0ff */
[----:B------:R-:W-:Y:S01]  /*15d60*/  SHF.R.S32.HI R90, RZ, 0x1f, R208 ;  /* 0x0000001fff5a7819 */ /* 0x000fe200000114d0 */
[----:B------:R-:W-:Y:S01]  /*15d70*/  IMAD R81, R79, UR5, R78 ;  /* 0x000000054f517c24 */ /* 0x000fe2000f8e024e */
[----:B------:R-:W-:Y:S01]  /*15d80*/  ULDC.64 UR4, c[0x0][0xa80] ;  /* 0x0002a00000047ab9 */ /* 0x000fe20000000a00 */
[----:B------:R-:W-:Y:S01]  /*15d90*/  IMAD.SHL.U32 R3, R3, 0x20, RZ ;  /* 0x0000002003037824 */ /* 0x000fe200078e00ff */
[----:B------:R-:W-:Y:S01]  /*15da0*/  LEA R86, P2, R76, UR4, 0x1 ;  /* 0x000000044c567c11 */ /* 0x000fe2000f8408ff */
[----:B------:R-:W-:Y:S01]  /*15db0*/  IMAD.IADD R77, R77, 0x1, R81 ;  /* 0x000000014d4d7824 */ /* 0x000fe200078e0251 */
[----:B------:R-:W-:Y:S02]  /*15dc0*/  PRMT R0, RZ, 0x654, R0 ;  /* 0x00000654ff007816 */ /* 0x000fe40000000000 */
[----:B------:R-:W-:Y:S01]  /*15dd0*/  LOP3.LUT R24, R3, 0x20, R24, 0xe2, !PT ;  /* 0x0000002003187812 */ /* 0x000fe200078ee218 */
[----:B0-----:R0:W3:Y:S01]  /*15de0*/  SHFL.IDX PT, R78, R86, RZ, 0x181f ;  /* 0x00181fff564e7589 */ /* 0x0010e200000e0000 */
[----:B------:R-:W-:Y:S01]  /*15df0*/  SEL R3, RZ, 0x40, P0 ;  /* 0x00000040ff037807 */ /* 0x000fe20000000000 */
[----:B------:R0:W-:Y:S01]  /*15e00*/  SYNCS.ARRIVE.TRANS64.RED.A1T0 RZ, [R0+URZ], RZ ;  /* 0x000000ff00ff79a7 */ /* 0x0001e2000810043f */
[----:B------:R-:W-:-:S02]  /*15e10*/  ISETP.GE.AND P0, PT, R221, R87, PT ;  /* 0x00000057dd00720c */ /* 0x000fc40003f06270 */
[----:B------:R-:W-:Y:S02]  /*15e20*/  LEA.HI.X R88, R76, UR5, R77, 0x1, P2 ;  /* 0x000000054c587c11 */ /* 0x000fe400090f0c4d */
[----:B------:R-:W-:Y:S02]  /*15e30*/  LOP3.LUT R3, R24, R3, RZ, 0xfc, !PT ;  /* 0x0000000318037212 */ /* 0x000fe400078efcff */
[----:B------:R-:W-:Y:S01]  /*15e40*/  SEL R24, RZ, 0x80, P0 ;  /* 0x00000080ff187807 */ /* 0x000fe20000000000 */
[----:B------:R0:W4:Y:S01]  /*15e50*/  SHFL.IDX PT, R79, R88, RZ, 0x181f ;  /* 0x00181fff584f7589 */ /* 0x00012200000e0000 */
[----:B------:R-:W-:Y:S02]  /*15e60*/  SHF.R.S32.HI R91, RZ, 0x1f, R209 ;  /* 0x0000001fff5b7819 */ /* 0x000fe400000114d1 */
[----:B------:R-:W-:Y:S02]  /*15e70*/  LOP3.LUT R24, R3, R24, RZ, 0xfc, !PT ;  /* 0x0000001803187212 */ /* 0x000fe400078efcff */
[----:B------:R-:W-:-:S02]  /*15e80*/  SHF.R.S32.HI R92, RZ, 0x1f, R210 ;  /* 0x0000001fff5c7819 */ /* 0x000fc400000114d2 */
[----:B------:R-:W-:Y:S02]  /*15e90*/  SHF.R.S32.HI R93, RZ, 0x1f, R211 ;  /* 0x0000001fff5d7819 */ /* 0x000fe400000114d3 */
[----:B------:R-:W-:Y:S01]  /*15ea0*/  SHF.R.S32.HI R94, RZ, 0x1f, R212 ;  /* 0x0000001fff5e7819 */ /* 0x000fe200000114d4 */
[----:B0-----:R-:W-:Y:S06]  /*15eb0*/  @P1 BRA `(.L_x_6090) ;  /* 0x00000000007c1947 */ /* 0x001fec0003800000 */
[-C--:B------:R-:W-:Y:S02]  /*15ec0*/  ISETP.GE.AND P1, PT, R212, R87.reuse, PT ;  /* 0x00000057d400720c */ /* 0x080fe40003f26270 */
[-C--:B------:R-:W-:Y:S02]  /*15ed0*/  ISETP.GE.AND P0, PT, R200, R87.reuse, PT ;  /* 0x00000057c800720c */ /* 0x080fe40003f06270 */
[-C--:B------:R-:W-:Y:S02]  /*15ee0*/  ISETP.GE.AND P5, PT, R211, R87.reuse, PT ;  /* 0x00000057d300720c */ /* 0x080fe40003fa6270 */
[----:B------:R-:W-:-:S07]  /*15ef0*/  ISETP.GE.AND P3, PT, R210, R87, PT ;  /* 0x00000057d200720c */ /* 0x000fce0003f66270 */
[-C--:B---3--:R-:W-:Y:S02]  /*15f00*/  @!P1 LEA R80, P2, R212, R78.reuse, 0x1 ;  /* 0x0000004ed4509211 */ /* 0x088fe400078408ff */
[----:B----4-:R-:W-:Y:S02]  /*15f10*/  @!P0 IMAD.WIDE R76, R200, 0x2, R78 ;  /* 0x00000002c84c8825 */ /* 0x010fe400078e024e */
[----:B------:R-:W-:Y:S02]  /*15f20*/  @!P1 LEA.HI.X R81, R212, R79, R94, 0x1, P2 ;  /* 0x0000004fd4519211 */ /* 0x000fe400010f0c5e */
[-C--:B------:R-:W-:Y:S01]  /*15f30*/  ISETP.GE.AND P2, PT, R209, R87.reuse, PT ;  /* 0x00000057d100720c */ /* 0x080fe20003f46270 */
        /* <DEDUP_REMOVED lines=23> */
.L_x_6090:
[----:B------:R-:W-:Y:S05]  /*160b0*/  BSYNC B1 ;  /* 0x0000000000017941 */ /* 0x000fea0003800000 */
.L_x_6089:
        /* <DEDUP_REMOVED lines=38> */
.L_x_6086:
[----:B------:R-:W-:Y:S01]  /*16320*/  ULDC.64 UR4, c[0x0][0xc00] ;  /* 0x0003000000047ab9 */ /* 0x000fe20000000a00 */
[----:B------:R-:W4:Y:S01]  /*16330*/  LDC.64 R4, c[0x0][0xc00] ;  /* 0x00030000ff047b82 */ /* 0x000f220000000a00 */
[----:B------:R-:W-:Y:S01]  /*16340*/  ISETP.NE.U32.AND P0, PT, RZ, UR4, PT ;  /* 0x00000004ff007c0c */ /* 0x000fe2000bf05070 */
[----:B------:R-:W-:-:S03]  /*16350*/  IMAD.MOV.U32 R3, RZ, RZ, RZ ;  /* 0x000000ffff037224 */ /* 0x000fc600078e00ff */
[----:B------:R-:W-:Y:S01]  /*16360*/  ISETP.NE.AND.EX P0, PT, RZ, UR5, PT, P0 ;  /* 0x00000005ff007c0c */ /* 0x000fe2000bf05300 */
[----:B------:R-:W-:Y:S02]  /*16370*/  ULDC.64 UR4, c[0x0][0xc08] ;  /* 0x0003020000047ab9 */ /* 0x000fe40000000a00 */
[----:B------:R-:W-:Y:S01]  /*16380*/  ISETP.NE.U32.AND P1, PT, RZ, UR4, PT ;  /* 0x00000004ff007c0c */ /* 0x000fe2000bf25070 */
[----:B------:R-:W0:Y:S01]  /*16390*/  S2R R8, SR_TID.X ;  /* 0x0000000000087919 */ /* 0x000e220000002100 */
[----:B------:R-:W0:Y:S02]  /*163a0*/  LDC R23, c[0x0][0xbe8] ;  /* 0x0002fa00ff177b82 */ /* 0x000e240000000800 */
[----:B------:R-:W-:Y:S01]  /*163b0*/  ISETP.NE.AND.EX P1, PT, RZ, UR5, PT, P1 ;  /* 0x00000005ff007c0c */ /* 0x000fe2000bf25310 */
[----:B----4-:R-:W-:-:S12]  /*163c0*/  IMAD.WIDE R4, R205, 0x4, R4 ;  /* 0x00000004cd047825 */ /* 0x010fd800078e0204 */
[----:B------:R-:W4:Y:S01]  /*163d0*/  @P1 LDC.64 R6, c[0x0][0xc08] ;  /* 0x00030200ff061b82 */ /* 0x000f220000000a00 */
[----:B------:R-:W-:Y:S02]  /*163e0*/  ULDC UR4, c[0x0][0xa88] ;  /* 0x0002a20000047ab9 */ /* 0x000fe40000000800 */
[----:B------:R-:W-:Y:S01]  /*163f0*/  IMAD.U32 R0, RZ, RZ, UR4 ;  /* 0x00000004ff007e24 */ /* 0x000fe2000f8e00ff */
[----:B------:R1:W5:Y:S01]  /*16400*/  @P0 LDG.E R3, desc[UR42][R4.64] ;  /* 0x0000002a04030981 */ /* 0x000362000c1e1900 */
[----:B0-----:R-:W-:Y:S02]  /*16410*/  VIADD R8, R8, 0xffffff80 ;  /* 0xffffff8008087836 */ /* 0x001fe40000000000 */
[----:B----4-:R-:W-:-:S05]  /*16420*/  @P1 IMAD.WIDE R6, R205, 0x4, R6 ;  /* 0x00000004cd061825 */ /* 0x010fca00078e0206 */
[----:B------:R1:W5:Y:S01]  /*16430*/  @P1 LDG.E R0, desc[UR42][R6.64] ;  /* 0x0000002a06001981 */ /* 0x000362000c1e1900 */
[----:B------:R-:W-:Y:S02]  /*16440*/  ISETP.GE.AND P2, PT, R8, 0x40, PT ;  /* 0x000000400800780c */ /* 0x000fe40003f46270 */
[----:B------:R-:W-:Y:S01]  /*16450*/  SHF.R.S32.HI R8, RZ, 0x1f, R205 ;  /* 0x0000001fff087819 */ /* 0x000fe200000114cd */
[----:B------:R-:W-:Y:S10]  /*16460*/  @P1 BRA `(.L_x_6092) ;  /* 0x0000000000101947 */ /* 0x000ff40003800000 */
[----:B------:R-:W-:Y:S05]  /*16470*/  @!P0 BRA `(.L_x_6092) ;  /* 0x00000000000c8947 */ /* 0x000fea0003800000 */
[----:B-1----:R-:W4:Y:S04]  /*16480*/  LDG.E R7, desc[UR42][R4.64] ;  /* 0x0000002a04077981 */ /* 0x002f28000c1e1900 */
[----:B-----5:R-:W4:Y:S02]  /*16490*/  LDG.E R0, desc[UR42][R4.64+0x4] ;  /* 0x0000042a04007981 */ /* 0x020f24000c1e1900 */
[----:B----4-:R-:W-:-:S07]  /*164a0*/  IMAD.IADD R0, R0, 0x1, -R7 ;  /* 0x0000000100007824 */ /* 0x010fce00078e0a07 */
.L_x_6092:
[----:B------:R-:W-:Y:S01]  /*164b0*/  BSSY B1, `(.L_x_6093) ;  /* 0x000002d000017945 */ /* 0x000fe20003800000 */
[----:B------:R-:W-:Y:S02]  /*164c0*/  SHF.R.S32.HI R12, RZ, 0x1f, R204 ;  /* 0x0000001fff0c7819 */ /* 0x000fe400000114cc */
[----:B------:R-:W-:Y:S02]  /*164d0*/  SEL R13, R205, RZ, !P0 ;  /* 0x000000ffcd0d7207 */ /* 0x000fe40004000000 */
[----:B------:R-:W-:Y:S02]  /*164e0*/  SEL R14, R8, RZ, !P0 ;  /* 0x000000ff080e7207 */ /* 0x000fe40004000000 */
[----:B-----5:R-:W-:Y:S01]  /*164f0*/  SHF.R.S32.HI R10, RZ, 0x1f, R3 ;  /* 0x0000001fff0a7819 */ /* 0x020fe20000011403 */
[----:B------:R-:W-:Y:S06]  /*16500*/  @P2 BRA `(.L_x_6094) ;  /* 0x00000000009c2947 */ /* 0x000fec0003800000 */
[----:B-1----:R-:W0:Y:S01]  /*16510*/  S2R R5, SR_TID.X ;  /* 0x0000000000057919 */ /* 0x002e220000002100 */
[----:B------:R-:W1:Y:S02]  /*16520*/  LDC R11, c[0x0][0xbe8] ;  /* 0x0002fa00ff0b7b82 */ /* 0x000e640000000800 */
[----:B-1----:R-:W-:Y:S01]  /*16530*/  IMAD R4, R0, R11, RZ ;  /* 0x0000000b00047224 */ /* 0x002fe200078e02ff */
[----:B0-----:R-:W-:-:S04]  /*16540*/  IADD3 R8, R192, -0x80, R5 ;  /* 0xffffff80c0087810 */ /* 0x001fc80007ffe005 */
        /* <DEDUP_REMOVED lines=13> */
[----:B------:R-:W1:Y:S01]  /*16620*/  @P0 LDC R21, c[0x0][0xbf0] ;  /* 0x0002fc00ff150b82 */ /* 0x000e620000000800 */
[----:B------:R-:W-:-:S04]  /*16630*/  IMAD.WIDE.U32 R4, R13, UR4, R4 ;  /* 0x000000040d047c25 */ /* 0x000fc8000f8e0004 */
[----:B0-----:R-:W-:-:S05]  /*16640*/  @P0 IMAD.HI.U32 R6, R8, R15, RZ ;  /* 0x0000000f08060227 */ /* 0x001fca00078e00ff */
[----:B-1----:R-:W-:Y:S01]  /*16650*/  @P0 SHF.R.U32.HI R7, RZ, R21, R6 ;  /* 0x00000015ff070219 */ /* 0x002fe20000011606 */
        /* <DEDUP_REMOVED lines=18> */
.L_x_6094:
[----:B------:R-:W-:Y:S05]  /*16780*/  BSYNC B1 ;  /* 0x0000000000017941 */ /* 0x000fea0003800000 */
.L_x_6093:
[----:B------:R-:W-:Y:S01]  /*16790*/  ISETP.NE.AND P0, PT, R23, 0x1, PT ;  /* 0x000000011700780c */ /* 0x000fe20003f05270 */
[----:B------:R-:W4:Y:S01]  /*167a0*/  LDC R21, c[0x0][0xac8] ;  /* 0x0002b200ff157b82 */ /* 0x000f220000000800 */
[----:B------:R-:W-:Y:S01]  /*167b0*/  ULDC.64 UR4, c[0x0][0xaa0] ;  /* 0x0002a80000047ab9 */ /* 0x000fe20000000a00 */
[----:B01----:R-:W-:Y:S01]  /*167c0*/  IMAD R7, R218, 0x20, R219 ;  /* 0x00000020da077824 */ /* 0x003fe200078e02db */
[----:B------:R-:W-:Y:S01]  /*167d0*/  BSSY B1, `(.L_x_6095) ;  /* 0x000006c000017945 */ /* 0x000fe20003800000 */
[----:B------:R-:W-:Y:S01]  /*167e0*/  IMAD R6, R10, UR4, RZ ;  /* 0x000000040a067c24 */ /* 0x000fe2000f8e02ff */
[----:B---3--:R-:W-:Y:S01]  /*167f0*/  SHF.R.S32.HI R24, RZ, 0x1f, R208 ;  /* 0x0000001fff187819 */ /* 0x008fe200000114d0 */
[C---:B------:R-:W-:Y:S01]  /*16800*/  IMAD.WIDE.U32 R4, R3.reuse, UR4, RZ ;  /* 0x0000000403047c25 */ /* 0x040fe2000f8e00ff */
[----:B------:R-:W-:Y:S02]  /*16810*/  SHF.R.S32.HI R28, RZ, 0x1f, R209 ;  /* 0x0000001fff1c7819 */ /* 0x000fe400000114d1 */
[----:B------:R-:W-:Y:S01]  /*16820*/  SHF.R.S32.HI R30, RZ, 0x1f, R210 ;  /* 0x0000001fff1e7819 */ /* 0x000fe200000114d2 */
[----:B------:R-:W-:Y:S01]  /*16830*/  IMAD R3, R3, UR5, R6 ;  /* 0x0000000503037c24 */ /* 0x000fe2000f8e0206 */
[----:B------:R-:W-:Y:S01]  /*16840*/  ULDC.64 UR4, c[0x0][0xae8] ;  /* 0x0002ba0000047ab9 */ /* 0x000fe20000000a00 */
[----:B------:R-:W0:Y:S01]  /*16850*/  @P0 LDC R9, c[0x0][0xbec] ;  /* 0x0002fb00ff090b82 */ /* 0x000e220000000800 */
[----:B------:R-:W-:Y:S01]  /*16860*/  IMAD.IADD R8, R192, 0x1, R7 ;  /* 0x00000001c0087824 */ /* 0x000fe200078e0207 */
[----:B------:R-:W-:Y:S01]  /*16870*/  SHF.R.S32.HI R31, RZ, 0x1f, R211 ;  /* 0x0000001fff1f7819 */ /* 0x000fe200000114d3 */
[----:B------:R-:W-:Y:S01]  /*16880*/  IMAD.IADD R5, R5, 0x1, R3 ;  /* 0x0000000105057824 */ /* 0x000fe200078e0203 */
[----:B------:R-:W-:Y:S01]  /*16890*/  SHF.R.S32.HI R32, RZ, 0x1f, R212 ;  /* 0x0000001fff207819 */ /* 0x000fe200000114d4 */
[----:B------:R-:W-:-:S02]  /*168a0*/  IMAD R3, R12, UR4, RZ ;  /* 0x000000040c037c24 */ /* 0x000fc4000f8e02ff */
[C---:B------:R-:W-:Y:S01]  /*168b0*/  IMAD.WIDE.U32 R4, R204.reuse, UR4, R4 ;  /* 0x00000004cc047c25 */ /* 0x040fe2000f8e0004 */
[----:B------:R-:W1:Y:S03]  /*168c0*/  @P0 LDC R11, c[0x0][0xbf0] ;  /* 0x0002fc00ff0b0b82 */ /* 0x000e660000000800 */
[----:B------:R-:W-:Y:S01]  /*168d0*/  IMAD R3, R204, UR5, R3 ;  /* 0x00000005cc037c24 */ /* 0x000fe2000f8e0203 */
[-C--:B----4-:R-:W-:Y:S01]  /*168e0*/  ISETP.GE.AND P1, PT, R212, R21.reuse, PT ;  /* 0x00000015d400720c */ /* 0x090fe20003f26270 */
[----:B------:R-:W-:Y:S01]  /*168f0*/  ULDC.64 UR4, c[0x0][0xaf0] ;  /* 0x0002bc0000047ab9 */ /* 0x000fe20000000a00 */
[-C--:B------:R-:W-:Y:S01]  /*16900*/  ISETP.GE.AND P2, PT, R200, R21.reuse, PT ;  /* 0x00000015c800720c */ /* 0x080fe20003f46270 */
[----:B------:R-:W-:Y:S01]  /*16910*/  IMAD.IADD R5, R5, 0x1, R3 ;  /* 0x0000000105057824 */ /* 0x000fe200078e0203 */
[----:B------:R-:W-:Y:S01]  /*16920*/  SEL R10, RZ, 0xffffffff, P1 ;  /* 0xffffffffff0a7807 */ /* 0x000fe20000800000 */
[----:B------:R-:W-:Y:S01]  /*16930*/  IMAD R3, R14, UR4, RZ ;  /* 0x000000040e037c24 */ /* 0x000fe2000f8e02ff */
[----:B------:R-:W-:Y:S01]  /*16940*/  SEL R7, RZ, 0x1, P2 ;  /* 0x00000001ff077807 */ /* 0x000fe20001000000 */
[----:B------:R-:W-:Y:S01]  /*16950*/  IMAD.WIDE.U32 R4, R13, UR4, R4 ;  /* 0x000000040d047c25 */ /* 0x000fe2000f8e0004 */
[----:B------:R-:W-:-:S02]  /*16960*/  ISETP.GE.AND P2, PT, R211, R21, PT ;  /* 0x00000015d300720c */ /* 0x000fc40003f46270 */
[----:B------:R-:W-:Y:S01]  /*16970*/  ISETP.GE.AND P1, PT, R210, R21, PT ;  /* 0x00000015d200720c */ /* 0x000fe20003f26270 */
[----:B------:R-:W-:Y:S01]  /*16980*/  IMAD R3, R13, UR5, R3 ;  /* 0x000000050d037c24 */ /* 0x000fe2000f8e0203 */
[----:B------:R-:W-:Y:S01]  /*16990*/  ULDC.64 UR4, c[0x0][0xae0] ;  /* 0x0002b80000047ab9 */ /* 0x000fe20000000a00 */
[----:B0-----:R-:W-:-:S04]  /*169a0*/  @P0 IMAD.HI.U32 R6, R8, R9, RZ ;  /* 0x0000000908060227 */ /* 0x001fc800078e00ff */
[----:B------:R-:W-:Y:S02]  /*169b0*/  IMAD.SHL.U32 R10, R10, 0x2, RZ ;  /* 0x000000020a0a7824 */ /* 0x000fe400078e00ff */
[----:B------:R-:W-:Y:S02]  /*169c0*/  IMAD.IADD R5, R5, 0x1, R3 ;  /* 0x0000000105057824 */ /* 0x000fe400078e0203 */
[----:B------:R-:W-:Y:S01]  /*169d0*/  IMAD.MOV.U32 R3, RZ, RZ, R8 ;  /* 0x000000ffff037224 */ /* 0x000fe200078e0008 */
[----:B-1----:R-:W-:Y:S01]  /*169e0*/  @P0 SHF.R.U32.HI R3, RZ, R11, R6 ;  /* 0x0000000bff030219 */ /* 0x002fe20000011606 */
[----:B------:R-:W-:Y:S01]  /*169f0*/  IMAD R29, R0, R23, RZ ;  /* 0x00000017001d7224 */ /* 0x000fe200078e02ff */
[----:B------:R-:W-:Y:S02]  /*16a00*/  LOP3.LUT R9, R10, 0x2, R7, 0xe2, !PT ;  /* 0x000000020a097812 */ /* 0x000fe400078ee207 */
[----:B------:R-:W-:Y:S01]  /*16a10*/  SEL R10, RZ, 0xffffffff, P2 ;  /* 0xffffffffff0a7807 */ /* 0x000fe20001000000 */
[--C-:B------:R-:W-:Y:S01]  /*16a20*/  IMAD.MOV R7, RZ, RZ, -R3.reuse ;  /* 0x000000ffff077224 */ /* 0x100fe200078e0a03 */
[----:B------:R-:W-:Y:S01]  /*16a30*/  SHF.R.S32.HI R6, RZ, 0x1f, R3 ;  /* 0x0000001fff067819 */ /* 0x000fe20000011403 */
[----:B------:R-:W-:Y:S01]  /*16a40*/  IMAD.WIDE.U32 R4, R3, UR4, R4 ;  /* 0x0000000403047c25 */ /* 0x000fe2000f8e0004 */
[----:B------:R-:W-:-:S02]  /*16a50*/  SEL R11, RZ, 0xffffffff, P1 ;  /* 0xffffffffff0b7807 */ /* 0x000fc40000800000 */
[-C--:B------:R-:W-:Y:S01]  /*16a60*/  ISETP.GE.AND P0, PT, R209, R21.reuse, PT ;  /* 0x00000015d100720c */ /* 0x080fe20003f06270 */
[----:B------:R-:W-:Y:S01]  /*16a70*/  IMAD.SHL.U32 R10, R10, 0x4, RZ ;  /* 0x000000040a0a7824 */ /* 0x000fe200078e00ff */
[----:B------:R-:W-:Y:S01]  /*16a80*/  ISETP.GE.AND P2, PT, R221, R21, PT ;  /* 0x00000015dd00720c */ /* 0x000fe20003f46270 */
[----:B------:R-:W-:Y:S02]  /*16a90*/  IMAD R6, R6, UR4, RZ ;  /* 0x0000000406067c24 */ /* 0x000fe4000f8e02ff */
[----:B------:R-:W-:Y:S01]  /*16aa0*/  IMAD.SHL.U32 R11, R11, 0x8, RZ ;  /* 0x000000080b0b7824 */ /* 0x000fe200078e00ff */
[----:B------:R-:W-:Y:S01]  /*16ab0*/  LOP3.LUT R0, R10, 0x4, R9, 0xe2, !PT ;  /* 0x000000040a007812 */ /* 0x000fe200078ee209 */
[----:B------:R-:W-:Y:S02]  /*16ac0*/  IMAD R7, R23, R7, R8 ;  /* 0x0000000717077224 */ /* 0x000fe400078e0208 */
        /* <DEDUP_REMOVED lines=11> */
[----:B------:R-:W-:Y:S02]  /*16b80*/  LOP3.LUT R6, R6, 0x10, R3, 0xe2, !PT ;  /* 0x0000001006067812 */ /* 0x000fe400078ee203 */
[----:B------:R-:W-:Y:S01]  /*16b90*/  ISETP.GE.AND P0, PT, R222, R21, PT ;  /* 0x00000015de00720c */ /* 0x000fe20003f06270 */
[----:B------:R-:W-:Y:S01]  /*16ba0*/  IMAD R3, R7, UR5, R0 ;  /* 0x0000000507037c24 */ /* 0x000fe2000f8e0200 */
[----:B------:R-:W-:Y:S01]  /*16bb0*/  IADD3 R0, R219, R192, RZ ;  /* 0x000000c0db007210 */ /* 0x000fe20007ffe0ff */
[----:B------:R-:W-:Y:S01]  /*16bc0*/  IMAD.SHL.U32 R9, R8, 0x20, RZ ;  /* 0x0000002008097824 */ /* 0x000fe200078e00ff */
[----:B------:R-:W-:Y:S01]  /*16bd0*/  SEL R7, RZ, 0x40, P0 ;  /* 0x00000040ff077807 */ /* 0x000fe20000000000 */
[----:B------:R-:W-:Y:S01]  /*16be0*/  ULDC.64 UR4, c[0x0][0xa80] ;  /* 0x0002a00000047ab9 */ /* 0x000fe20000000a00 */
[----:B------:R-:W-:Y:S01]  /*16bf0*/  ISETP.GE.AND P0, PT, R0, R29, PT ;  /* 0x0000001d0000720c */ /* 0x000fe20003f06270 */
[----:B------:R-:W-:Y:S01]  /*16c00*/  IMAD.IADD R3, R5, 0x1, R3 ;  /* 0x0000000105037824 */ /* 0x000fe200078e0203 */
[----:B------:R-:W-:-:S02]  /*16c10*/  LEA R20, P1, R4, UR4, 0x1 ;  /* 0x0000000404147c11 */ /* 0x000fc4000f8208ff */
[----:B------:R-:W-:Y:S02]  /*16c20*/  LOP3.LUT R6, R9, 0x20, R6, 0xe2, !PT ;  /* 0x0000002009067812 */ /* 0x000fe400078ee206 */
[----:B------:R-:W-:Y:S02]  /*16c30*/  LEA.HI.X R3, R4, UR5, R3, 0x1, P1 ;  /* 0x0000000504037c11 */ /* 0x000fe400088f0c03 */
[----:B------:R-:W-:Y:S02]  /*16c40*/  LOP3.LUT R22, R6, R7, RZ, 0xfc, !PT ;  /* 0x0000000706167212 */ /* 0x000fe400078efcff */
[----:B------:R-:W-:Y:S01]  /*16c50*/  SEL R5, RZ, 0x80, P2 ;  /* 0x00000080ff057807 */ /* 0x000fe20001000000 */
[----:B------:R0:W1:Y:S03]  /*16c60*/  SHFL.IDX PT, R6, R20, RZ, 0x181f ;  /* 0x00181fff14067589 */ /* 0x00006600000e0000 */
[----:B------:R-:W-:Y:S01]  /*16c70*/  LOP3.LUT R23, R22, R5, RZ, 0xfc, !PT ;  /* 0x0000000516177212 */ /* 0x000fe200078efcff */
[----:B------:R0:W3:Y:S01]  /*16c80*/  SHFL.IDX PT, R7, R3, RZ, 0x181f ;  /* 0x00181fff03077589 */ /* 0x0000e200000e0000 */
[----:B------:R-:W-:Y:S05]  /*16c90*/  @P0 BRA `(.L_x_6096) ;  /* 0x00000000007c0947 */ /* 0x000fea0003800000 */
[-C--:B------:R-:W-:Y:S02]  /*16ca0*/  ISETP.GE.AND P2, PT, R212, R21.reuse, PT ;  /* 0x00000015d400720c */ /* 0x080fe40003f46270 */
[-C--:B------:R-:W-:Y:S02]  /*16cb0*/  ISETP.GE.AND P1, PT, R200, R21.reuse, PT ;  /* 0x00000015c800720c */ /* 0x080fe40003f26270 */
[-C--:B------:R-:W-:Y:S02]  /*16cc0*/  ISETP.GE.AND P5, PT, R211, R21.reuse, PT ;  /* 0x00000015d300720c */ /* 0x080fe40003fa6270 */
[----:B------:R-:W-:-:S07]  /*16cd0*/  ISETP.GE.AND P3, PT, R210, R21, PT ;  /* 0x00000015d200720c */ /* 0x000fce0003f66270 */
[-C--:B-1----:R-:W-:Y:S02]  /*16ce0*/  @!P2 LEA R8, P0, R212, R6.reuse, 0x1 ;  /* 0x00000006d408a211 */ /* 0x082fe400078008ff */
        /* <DEDUP_REMOVED lines=26> */
.L_x_6096:
[----:B------:R-:W-:Y:S05]  /*16e90*/  BSYNC B1 ;  /* 0x0000000000017941 */ /* 0x000fea0003800000 */
.L_x_6095:
[----:B------:R-:W-:Y:S01]  /*16ea0*/  VIADD R0, R0, 0x20 ;  /* 0x0000002000007836 */ /* 0x000fe20000000000 */
[----:B---34-:R3:W4:Y:S04]  /*16eb0*/  SHFL.IDX PT, R7, R3, 0x1, 0x181f ;  /* 0x00381f0003077f89 */ /* 0x01872800000e0000 */
[----:B------:R-:W-:Y:S01]  /*16ec0*/  ISETP.GE.AND P0, PT, R0, R29, PT ;  /* 0x0000001d0000720c */ /* 0x000fe20003f06270 */
[----:B-1----:R3:W1:-:S12]  /*16ed0*/  SHFL.IDX PT, R6, R20, 0x1, 0x181f ;  /* 0x00381f0014067f89 */ /* 0x00265800000e0000 */
[----:B---3--:R-:W-:Y:S05]  /*16ee0*/  @P0 BRA `(.L_x_6091) ;  /* 0x00000000007c0947 */ /* 0x008fea0003800000 */
[-C--:B------:R-:W-:Y:S02]  /*16ef0*/  ISETP.GE.AND P6, PT, R200, R21.reuse, PT ;  /* 0x00000015c800720c */ /* 0x080fe40003fc6270 */
[-C--:B------:R-:W-:Y:S02]  /*16f00*/  ISETP.GE.AND P5, PT, R212, R21.reuse, PT ;  /* 0x00000015d400720c */ /* 0x080fe40003fa6270 */
[-C--:B------:R-:W-:Y:S02]  /*16f10*/  ISETP.GE.AND P4, PT, R211, R21.reuse, PT ;  /* 0x00000015d300720c */ /* 0x080fe40003f86270 */
[-C--:B------:R-:W-:Y:S02]  /*16f20*/  ISETP.GE.AND P3, PT, R210, R21.reuse, PT ;  /* 0x00000015d200720c */ /* 0x080fe40003f66270 */
[-C--:B------:R-:W-:Y:S02]  /*16f30*/  ISETP.GE.AND P2, PT, R209, R21.reuse, PT ;  /* 0x00000015d100720c */ /* 0x080fe40003f46270 */
[----:B------:R-:W-:-:S03]  /*16f40*/  ISETP.GE.AND P1, PT, R208, R21, PT ;  /* 0x00000015d000720c */ /* 0x000fc60003f26270 */
[----:B-1--4-:R-:W-:Y:S02]  /*16f50*/  @!P6 IMAD.WIDE R4, R200, 0x2, R6 ;  /* 0x00000002c804e825 */ /* 0x012fe400078e0206 */
        /* <DEDUP_REMOVED lines=12> */
[-C--:B-1----:R-:W-:Y:S02]  /*17020*/  @!P1 LEA R4, P5, R208, R6.reuse, 0x1 ;  /* 0x00000006d0049211 */ /* 0x082fe400078a08ff */
        /* <DEDUP_REMOVED lines=11> */
.L_x_6091:
[----:B------:R-:W-:Y:S05]  /*170e0*/  BSYNC B0 ;  /* 0x0000000000007941 */ /* 0x000fea0003800000 */
.L_x_6085:
[----:B------:R-:W-:Y:S02]  /*170f0*/  ULDC UR4, c[0x0][0xc3c] ;  /* 0x00030f0000047ab9 */ /* 0x000fe40000000800 */
[----:B------:R-:W-:-:S13]  /*17100*/  ISETP.GE.AND P0, PT, R27, UR4, PT ;  /* 0x000000041b007c0c */ /* 0x000fda000bf06270 */
[----:B------:R-:W-:Y:S05]  /*17110*/  @!P0 BRA `(.L_x_6097) ;  /* 0xfffffea0002c8947 */ /* 0x000fea000383ffff */
[----:B------:R-:W-:Y:S05]  /*17120*/  BRA `(.L_x_5888) ;  /* 0x0000009000b87947 */ /* 0x000fea0003800000 */
.L_x_5886:
        /* <DEDUP_REMOVED lines=18> */
.L_x_6098:
        /* <DEDUP_REMOVED lines=41> */
.L_x_6104:
        /* <DEDUP_REMOVED lines=12> */
.L_x_6103:
[----:B------:R-:W-:Y:S05]  /*175a0*/  BSYNC B0 ;  /* 0x0000000000007941 */ /* 0x000fea0003800000 */
.L_x_6102:
        /* <DEDUP_REMOVED lines=21> */
.L_x_6100:
        /* <DEDUP_REMOVED lines=20> */
.L_x_6105:
[----:B-1----:R-:W-:Y:S02]  /*17840*/  IMAD.MOV R2, RZ, RZ, -R3 ;  /* 0x000000ffff027224 */ /* 0x002fe400078e0a03 */
[----:B---3--:R-:W-:Y:S02]  /*17850*/  IMAD R16, R16, UR5, R7 ;  /* 0x0000000510107c24 */ /* 0x008fe4000f8e0207 */
[----:B------:R-:W-:Y:S01]  /*17860*/  IMAD R7, R2, R11, RZ ;  /* 0x0000000b02077224 */ /* 0x000fe200078e02ff */
[----:B------:R-:W-:-:S05]  /*17870*/  MOV R2, RZ ;  /* 0x000000ff00027202 */ /* 0x000fca0000000f00 */
        /* <DEDUP_REMOVED lines=53> */
.L_x_6101:
[----:B------:R-:W-:Y:S02]  /*17bd0*/  IMAD.MOV.U32 R17, RZ, RZ, RZ ;  /* 0x000000ffff117224 */ /* 0x000fe400078e00ff */
[----:B------:R-:W-:Y:S02]  /*17be0*/  IMAD.U32 R16, RZ, RZ, UR6 ;  /* 0x00000006ff107e24 */ /* 0x000fe4000f8e00ff */
[----:B------:R-:W-:-:S07]  /*17bf0*/  IMAD.MOV.U32 R18, RZ, RZ, RZ ;  /* 0x000000ffff127224 */ /* 0x000fce00078e00ff */
.L_x_6106:
[----:B------:R-:W-:-:S13]  /*17c00*/  ISETP.NE.AND P0, PT, R0, RZ, PT ;  /* 0x000000ff0000720c */ /* 0x000fda0003f05270 */
[----:B------:R-:W1:Y:S01]  /*17c10*/  @!P0 S2R R3, SR_CgaCtaId ;  /* 0x0000000000038919 */ /* 0x000e620000008800 */
[----:B------:R-:W-:-:S04]  /*17c20*/  @!P0 MOV R0, 0x400 ;  /* 0x0000040000008802 */ /* 0x000fc80000000f00 */
[----:B-1----:R-:W-:-:S05]  /*17c30*/  @!P0 LEA R0, R3, R0, 0x18 ;  /* 0x0000000003008211 */ /* 0x002fca00078ec0ff */
[----:B------:R2:W-:Y:S01]  /*17c40*/  @!P0 STS.128 [R0+0x28cd0], R16 ;  /* 0x028cd01000008388 */ /* 0x0005e20000000c00 */
[----:B------:R-:W-:Y:S06]  /*17c50*/  BAR.ARV 0x5, 0x180 ;  /* 0x0146000000007b1d */ /* 0x000fec0000002000 */
.L_x_6099:
[----:B--2---:R-:W-:Y:S01]  /*17c60*/  IMAD.MOV.U32 R0, RZ, RZ, 0x1 ;  /* 0x00000001ff007424 */ /* 0x004fe200078e00ff */
[----:B------:R2:W-:Y:S01]  /*17c70*/  STL [R1+0x4], RZ ;  /* 0x000004ff01007387 */ /* 0x0005e20000100800 */
[----:B------:R-:W-:Y:S02]  /*17c80*/  ULDC UR4, c[0x0][0xc3c] ;  /* 0x00030f0000047ab9 */ /* 0x000fe40000000800 */
[----:B-1----:R-:W-:Y:S01]  /*17c90*/  ISETP.GE.AND P0, PT, R19, UR4, PT ;  /* 0x0000000413007c0c */ /* 0x002fe2000bf06270 */
[----:B------:R2:W-:Y:S04]  /*17ca0*/  STL [R1+0x10], R0 ;  /* 0x0000100001007387 */ /* 0x0005e80000100800 */
[----:B------:R2:W-:Y:S08]  /*17cb0*/  STL [R1+0x48], RZ ;  /* 0x000048ff01007387 */ /* 0x0005f00000100800 */
[----:B--2---:R-:W-:Y:S05]  /*17cc0*/  @P0 BRA `(.L_x_6107) ;  /* 0x0000008000e80947 */ /* 0x004fea0003800000 */
[----:B------:R-:W1:Y:S01]  /*17cd0*/  S2UR UR5, SR_CgaCtaId ;  /* 0x00000000000579c3 */ /* 0x000e620000008800 */
[C---:B------:R-:W-:Y:S01]  /*17ce0*/  IMAD.SHL.U32 R0, R4.reuse, 0x8, RZ ;  /* 0x0000000804007824 */ /* 0x040fe200078e00ff */
[----:B------:R-:W-:Y:S01]  /*17cf0*/  LOP3.LUT R5, R4, 0x7f, RZ, 0xc0, !PT ;  /* 0x0000007f04057812 */ /* 0x000fe200078ec0ff */
[----:B------:R-:W-:Y:S01]  /*17d00*/  UMOV UR4, 0x400 ;  /* 0x0000040000047882 */ /* 0x000fe20000000000 */
[----:B------:R-:W-:Y:S01]  /*17d10*/  BSSY B8, `(.L_x_6107) ;  /* 0x0000835000087945 */ /* 0x000fe20003800000 */
[----:B------:R-:W-:Y:S01]  /*17d20*/  ULDC.64 UR40, c[0x0][0x198] ;  /* 0x0000660000287ab9 */ /* 0x000fe20000000a00 */
[----:B------:R-:W-:Y:S01]  /*17d30*/  LOP3.LUT R3, R0, 0x1f8, RZ, 0xc0, !PT ;  /* 0x000001f800037812 */ /* 0x000fe200078ec0ff */
[----:B0-----:R-:W-:Y:S01]  /*17d40*/  IMAD.SHL.U32 R2, R5, 0x8, RZ ;  /* 0x0000000805027824 */ /* 0x001fe200078e00ff */
[----:B------:R-:W-:Y:S01]  /*17d50*/  SHF.R.U32.HI R5, RZ, 0x3, R5 ;  /* 0x00000003ff057819 */ /* 0x000fe20000011605 */
[----:B------:R-:W-:Y:S01]  /*17d60*/  ULDC UR37, c[0x0][0xc] ;  /* 0x0000030000257ab9 */ /* 0x000fe20000000800 */
[----:B------:R-:W-:Y:S01]  /*17d70*/  LOP3.LUT R3, R3, 0x38, R4, 0x78, !PT ;  /* 0x0000003803037812 */ /* 0x000fe200078e7804 */
[----:B------:R-:W-:-:S03]  /*17d80*/  IMAD.SHL.U32 R4, R4, 0x10, RZ ;  /* 0x0000001004047824 */ /* 0x000fc600078e00ff */
[----:B------:R-:W-:Y:S02]  /*17d90*/  LOP3.LUT R2, R3, 0x200, R2, 0xf8, !PT ;  /* 0x0000020003027812 */ /* 0x000fe400078ef802 */
[----:B------:R-:W-:Y:S01]  /*17da0*/  LOP3.LUT R0, R5, 0x70, R4, 0xf8, !PT ;  /* 0x0000007005007812 */ /* 0x000fe200078ef804 */
[----:B------:R-:W-:Y:S01]  /*17db0*/  IMAD.MOV.U32 R0, RZ, RZ, 0x1 ;  /* 0x00000001ff007424 */ /* 0x000fe200078e00ff */
[----:B-1----:R-:W-:-:S06]  /*17dc0*/  ULEA UR4, UR5, UR4, 0x18 ;  /* 0x0000000405047291 */ /* 0x002fcc000f8ec03f */
[----:B------:R-:W-:-:S05]  /*17dd0*/  MOV R3, UR4 ;  /* 0x0000000400037c02 */ /* 0x000fca0008000f00 */
[----:B------:R-:W-:Y:S01]  /*17de0*/  IMAD R2, R2, 0x2, R3 ;  /* 0x0000000202027824 */ /* 0x000fe200078e0203 */
[----:B------:R0:W-:Y:S04]  /*17df0*/  STL [R1], R3 ;  /* 0x0000000301007387 */ /* 0x0001e80000100800 */
[----:B------:R0:W-:Y:S04]  /*17e00*/  STL [R1+0x4c], R2 ;  /* 0x00004c0201007387 */ /* 0x0001e80000100800 */
[----:B------:R0:W-:Y:S04]  /*17e10*/  STL [R1+0x48], RZ ;  /* 0x000048ff01007387 */ /* 0x0001e80000100800 */
[----:B------:R0:W-:Y:S04]  /*17e20*/  STL [R1+0x14], R0 ;  /* 0x0000140001007387 */ /* 0x0001e80000100800 */
[----:B------:R0:W-:Y:S04]  /*17e30*/  STL [R1+0x8], RZ ;  /* 0x000008ff01007387 */ /* 0x0001e80000100800 */
[----:B------:R0:W-:Y:S04]  /*17e40*/  STL [R1+0x4], RZ ;  /* 0x000004ff01007387 */ /* 0x0001e80000100800 */
[----:B------:R0:W-:Y:S02]  /*17e50*/  STL [R1+0x10], R0 ;  /* 0x0000100001007387 */ /* 0x0001e40000100800 */
.L_x_6287:
[----:B------:R-:W-:Y:S05]  /*17e60*/  YIELD ;  /* 0x0000000000007946 */ /* 0x000fea0003800000 */
[----:B------:R-:W-:Y:S01]  /*17e70*/  ULDC.64 UR4, c[0x0][0xa28] ;  /* 0x00028a0000047ab9 */ /* 0x000fe20000000a00 */
[----:B------:R-:W-:Y:S01]  /*17e80*/  IMAD.MOV.U32 R9, RZ, RZ, RZ ;  /* 0x000000ffff097224 */ /* 0x000fe200078e00ff */
[----:B------:R-:W-:Y:S01]  /*17e90*/  ISETP.NE.U32.AND P0, PT, RZ, UR4, PT ;  /* 0x00000004ff007c0c */ /* 0x000fe2000bf05070 */
[----:B-1----:R-:W1:Y:S01]  /*17ea0*/  LDC.64 R12, c[0x0][0xa00] ;  /* 0x00028000ff0c7b82 */ /* 0x002e620000000a00 */
[----:B0-----:R-:W-:Y:S01]  /*17eb0*/  CS2R R6, SRZ ;  /* 0x0000000000067805 */ /* 0x001fe2000001ff00 */
[----:B------:R-:W-:Y:S01]  /*17ec0*/  ULDC.64 UR6, c[0x0][0xa08] ;  /* 0x0002820000067ab9 */ /* 0x000fe20000000a00 */
[----:B------:R-:W-:Y:S01]  /*17ed0*/  ISETP.NE.AND.EX P0, PT, RZ, UR5, PT, P0 ;  /* 0x00000005ff007c0c */ /* 0x000fe2000bf05300 */
[----:B------:R-:W-:Y:S01]  /*17ee0*/  ULDC.64 UR4, c[0x0][0xa18] ;  /* 0x0002860000047ab9 */ /* 0x000fe20000000a00 */
[----:B------:R-:W-:-:S03]  /*17ef0*/  ULDC.64 UR8, c[0x0][0xa10] ;  /* 0x0002840000087ab9 */ /* 0x000fc60000000a00 */
[----:B--2---:R-:W2:Y:S08]  /*17f00*/  LDC.64 R4, c[0x0][0xa08] ;  /* 0x00028200ff047b82 */ /* 0x004eb00000000a00 */
[----:B0-----:R-:W0:Y:S02]  /*17f10*/  @P0 LDC.64 R2, c[0x0][0xa28] ;  /* 0x00028a00ff020b82 */ /* 0x001e240000000a00 */
[----:B0-----:R-:W-:-:S05]  /*17f20*/  @P0 IMAD.WIDE R2, R19, 0x4, R2 ;  /* 0x0000000413020825 */ /* 0x001fca00078e0202 */
[----:B-----5:R0:W5:Y:S01]  /*17f30*/  @P0 LDG.E R9, desc[UR42][R2.64] ;  /* 0x0000002a02090981 */ /* 0x020162000c1e1900 */
[----:B------:R-:W-:Y:S01]  /*17f40*/  ISETP.NE.U32.AND P0, PT, RZ, UR4, PT ;  /* 0x00000004ff007c0c */ /* 0x000fe2000bf05070 */
[C---:B-1----:R-:W-:Y:S01]  /*17f50*/  IMAD.WIDE R12, R19.reuse, 0x4, R12 ;  /* 0x00000004130c7825 */ /* 0x042fe200078e020c */
[----:B------:R-:W-:Y:S02]  /*17f60*/  ISETP.NE.U32.AND P2, PT, RZ, UR6, PT ;  /* 0x00000006ff007c0c */ /* 0x000fe4000bf45070 */
[----:B------:R-:W-:Y:S01]  /*17f70*/  ISETP.NE.AND.EX P0, PT, RZ, UR5, PT, P0 ;  /* 0x00000005ff007c0c */ /* 0x000fe2000bf05300 */
[----:B------:R-:W-:Y:S01]  /*17f80*/  ULDC.64 UR4, c[0x0][0xa00] ;  /* 0x0002800000047ab9 */ /* 0x000fe20000000a00 */
[----:B------:R-:W-:Y:S01]  /*17f90*/  ISETP.NE.U32.AND P4, PT, RZ, UR8, PT ;  /* 0x00000008ff007c0c */ /* 0x000fe2000bf85070 */
[----:B------:R-:W-:Y:S01]  /*17fa0*/  IMAD.MOV.U32 R0, RZ, RZ, RZ ;  /* 0x000000ffff007224 */ /* 0x000fe200078e00ff */
[----:B------:R-:W-:Y:S01]  /*17fb0*/  ISETP.NE.U32.AND P1, PT, RZ, UR4, PT ;  /* 0x00000004ff007c0c */ /* 0x000fe2000bf25070 */
[----:B0-----:R-:W0:Y:S01]  /*17fc0*/  LDC.64 R2, c[0x0][0xa10] ;  /* 0x00028400ff027b82 */ /* 0x001e220000000a00 */
[----:B--2---:R-:W-:-:S02]  /*17fd0*/  IMAD.WIDE R4, R19, 0x4, R4 ;  /* 0x0000000413047825 */ /* 0x004fc400078e0204 */
[----:B------:R-:W-:-:S05]  /*17fe0*/  ISETP.NE.AND.EX P3, PT, RZ, UR5, PT, P1 ;  /* 0x00000005ff007c0c */ /* 0x000fca000bf65310 */
[----:B------:R-:W1:Y:S01]  /*17ff0*/  @P0 LDC.64 R10, c[0x0][0xa18] ;  /* 0x00028600ff0a0b82 */ /* 0x000e620000000a00 */
[----:B------:R-:W-:Y:S01]  /*18000*/  ULDC UR4, c[0x0][0x288] ;  /* 0x0000a20000047ab9 */ /* 0x000fe20000000800 */
[----:B------:R-:W-:Y:S02]  /*18010*/  ISETP.NE.AND.EX P1, PT, RZ, UR7, PT, P2 ;  /* 0x00000007ff007c0c */ /* 0x000fe4000bf25320 */
[----:B------:R-:W-:-:S04]  /*18020*/  ISETP.NE.AND.EX P2, PT, RZ, UR9, PT, P4 ;  /* 0x00000009ff007c0c */ /* 0x000fc8000bf45340 */
[----:B------:R-:W2:Y:S07]  /*18030*/  @P3 LDG.E R6, desc[UR42][R12.64] ;  /* 0x0000002a0c063981 */ /* 0x000eae000c1e1900 */
[----:B------:R-:W5:Y:S01]  /*18040*/  @P1 LDG.E R7, desc[UR42][R4.64] ;  /* 0x0000002a04071981 */ /* 0x000f62000c1e1900 */
        /* <DEDUP_REMOVED lines=18> */
[----:B------:R-:W-:Y:S06]  /*18170*/  @P0 BRA `(.L_x_6108) ;  /* 0x0000000000140947 */ /* 0x000fec0003800000 */
[----:B------:R-:W-:Y:S05]  /*18180*/  @!P3 BRA `(.L_x_6108) ;  /* 0x000000000010b947 */ /* 0x000fea0003800000 */
[----:B------:R-:W2:Y:S04]  /*18190*/  LDG.E R8, desc[UR42][R12.64] ;  /* 0x0000002a0c087981 */ /* 0x000ea8000c1e1900 */
[----:B------:R-:W2:Y:S02]  /*181a0*/  LDG.E R12, desc[UR42][R12.64+0x4] ;  /* 0x0000042a0c0c7981 */ /* 0x000ea4000c1e1900 */
[----:B--2---:R-:W-:-:S05]  /*181b0*/  IMAD.IADD R11, R12, 0x1, -R8 ;  /* 0x000000010c0b7824 */ /* 0x004fca00078e0a08 */
[----:B------:R0:W-:Y:S02]  /*181c0*/  STL [R1+0x38], R11 ;  /* 0x0000380b01007387 */ /* 0x0001e40000100800 */
.L_x_6108:
[----:B-----5:R-:W-:Y:S01]  /*181d0*/  IMAD.IADD R7, R7, 0x1, R9 ;  /* 0x0000000107077824 */ /* 0x020fe200078e0209 */
[----:B------:R-:W-:Y:S02]  /*181e0*/  ULDC.64 UR4, c[0x0][0xa20] ;  /* 0x0002880000047ab9 */ /* 0x000fe40000000a00 */
[----:B------:R-:W-:Y:S02]  /*181f0*/  ISETP.NE.U32.AND P0, PT, RZ, UR4, PT ;  /* 0x00000004ff007c0c */ /* 0x000fe4000bf05070 */
[----:B------:R1:W-:Y:S02]  /*18200*/  STL [R1+0x20], R7 ;  /* 0x0000200701007387 */ /* 0x0003e40000100800 */
[----:B------:R-:W-:-:S13]  /*18210*/  ISETP.NE.AND.EX P0, PT, RZ, UR5, PT, P0 ;  /* 0x00000005ff007c0c */ /* 0x000fda000bf05300 */
[----:B-1----:R-:W-:Y:S05]  /*18220*/  @!P0 BRA `(.L_x_6109) ;  /* 0x0000000000108947 */ /* 0x002fea0003800000 */
[----:B------:R-:W1:Y:S02]  /*18230*/  LDC.64 R6, c[0x0][0xa20] ;  /* 0x00028800ff067b82 */ /* 0x000e640000000a00 */
[----:B-1----:R-:W-:-:S06]  /*18240*/  IMAD.WIDE R6, R19, 0x4, R6 ;  /* 0x0000000413067825 */ /* 0x002fcc00078e0206 */
[----:B------:R1:W5:Y:S01]  /*18250*/  LDG.E R6, desc[UR42][R6.64] ;  /* 0x0000002a06067981 */ /* 0x000362000c1e1900 */
[----:B------:R-:W-:Y:S05]  /*18260*/  BRA `(.L_x_6110) ;  /* 0x0000000000107947 */ /* 0x000fea0003800000 */
.L_x_6109:
[----:B------:R-:W-:Y:S05]  /*18270*/  @!P1 BRA `(.L_x_6110) ;  /* 0x00000000000c9947 */ /* 0x000fea0003800000 */
[----:B------:R-:W2:Y:S04]  /*18280*/  LDG.E R6, desc[UR42][R4.64] ;  /* 0x0000002a04067981 */ /* 0x000ea8000c1e1900 */
[----:B------:R-:W2:Y:S02]  /*18290*/  LDG.E R4, desc[UR42][R4.64+0x4] ;  /* 0x0000042a04047981 */ /* 0x000ea4000c1e1900 */
[----:B--2---:R-:W-:-:S07]  /*182a0*/  IMAD.IADD R6, R4, 0x1, -R6 ;  /* 0x0000000104067824 */ /* 0x004fce00078e0a06 */
.L_x_6110:
[----:B------:R-:W2:Y:S04]  /*182b0*/  @P2 LDG.E R4, desc[UR42][R2.64] ;  /* 0x0000002a02042981 */ /* 0x000ea8000c1e1900 */
[----:B------:R3:W2:Y:S01]  /*182c0*/  @P2 LDG.E R2, desc[UR42][R2.64+0x4] ;  /* 0x0000042a02022981 */ /* 0x0006a2000c1e1900 */
[----:B------:R-:W-:Y:S02]  /*182d0*/  IMAD.SHL.U32 R12, R17, 0x40, RZ ;  /* 0x00000040110c7824 */ /* 0x000fe400078e00ff */
[----:B-----5:R-:W-:Y:S02]  /*182e0*/  IMAD.IADD R9, R6, 0x1, -R9 ;  /* 0x0000000106097824 */ /* 0x020fe400078e0a09 */
[----:B------:R-:W-:Y:S01]  /*182f0*/  VIADD R8, R12, 0x3f ;  /* 0x0000003f0c087836 */ /* 0x000fe20000000000 */
[----:B------:R4:W-:Y:S01]  /*18300*/  STL [R1+0x28], R12 ;  /* 0x0000280c01007387 */ /* 0x0009e20000100800 */
[----:B---3--:R-:W3:Y:S02]  /*18310*/  LDC R3, c[0x0][0x448] ;  /* 0x00011200ff037b82 */ /* 0x008ee40000000800 */
[----:B---3--:R-:W-:-:S13]  /*18320*/  ISETP.NE.AND P1, PT, R3, 0x1, PT ;  /* 0x000000010300780c */ /* 0x008fda0003f25270 */
[----:B------:R-:W3:Y:S08]  /*18330*/  @P1 LDC R3, c[0x0][0x44c] ;  /* 0x00011300ff031b82 */ /* 0x000ef00000000800 */
[----:B------:R-:W0:Y:S01]  /*18340*/  @P1 LDC R5, c[0x0][0x450] ;  /* 0x00011400ff051b82 */ /* 0x000e220000000800 */
[----:B--2---:R-:W-:Y:S02]  /*18350*/  @P2 IMAD.IADD R10, R2, 0x1, -R4 ;  /* 0x00000001020a2824 */ /* 0x004fe400078e0a04 */
[----:B---3--:R-:W-:-:S04]  /*18360*/  @P1 IMAD.HI.U32 R2, R8, R3, RZ ;  /* 0x0000000308021227 */ /* 0x008fc800078e00ff */
[----:B------:R-:W-:Y:S01]  /*18370*/  IMAD.IADD R6, R9, 0x1, R10 ;  /* 0x0000000109067824 */ /* 0x000fe200078e020a */
[----:B0-----:R-:W-:-:S03]  /*18380*/  @P1 SHF.R.U32.HI R8, RZ, R5, R2 ;  /* 0x00000005ff081219 */ /* 0x001fc60000011602 */
[C---:B------:R-:W-:Y:S01]  /*18390*/  VIADD R2, R6.reuse, 0x3f ;  /* 0x0000003f06027836 */ /* 0x040fe20000000000 */
[----:B------:R-:W-:-:S04]  /*183a0*/  IADD3 R20, R6, 0x1, -R11 ;  /* 0x0000000106147810 */ /* 0x000fc80007ffe80b */
[----:B------:R-:W-:Y:S01]  /*183b0*/  SHF.R.S32.HI R3, RZ, 0x1f, R2 ;  /* 0x0000001fff037819 */ /* 0x000fe20000011402 */
[----:B------:R-:W-:-:S03]  /*183c0*/  IMAD.IADD R8, R20, 0x1, R8 ;  /* 0x0000000114087824 */ /* 0x000fc600078e0208 */
[----:B------:R-:W-:Y:S02]  /*183d0*/  LEA.HI R21, R3, R2, RZ, 0x6 ;  /* 0x0000000203157211 */ /* 0x000fe400078f30ff */
[----:B------:R-:W0:Y:S02]  /*183e0*/  LDC.64 R2, c[0x0][0x9e0] ;  /* 0x00027800ff027b82 */ /* 0x000e240000000a00 */
[----:B------:R-:W-:Y:S02]  /*183f0*/  SHF.R.S32.HI R21, RZ, 0x6, R21 ;  /* 0x00000006ff157819 */ /* 0x000fe40000011415 */
[----:B0-----:R-:W-:Y:S01]  /*18400*/  ISETP.GE.AND P3, PT, R3, 0x1, PT ;  /* 0x000000010300780c */ /* 0x001fe20003f66270 */
[----:B-1----:R-:W-:-:S12]  /*18410*/  IMAD.IADD R7, R8, 0x1, R2 ;  /* 0x0000000108077824 */ /* 0x002fd800078e0202 */
[----:B----4-:R-:W-:Y:S05]  /*18420*/  @!P3 BRA `(.L_x_6111) ;  /* 0x000000000048b947 */ /* 0x010fea0003800000 */
        /* <DEDUP_REMOVED lines=11> */
.L_x_6113:
[----:B------:R-:W-:-:S13]  /*184e0*/  ISETP.NE.AND P0, PT, R3, 0x1, PT ;  /* 0x000000010300780c */ /* 0x000fda0003f05270 */
[----:B------:R-:W0:Y:S02]  /*184f0*/  @P0 LDC.64 R4, c[0x0][0x9e8] ;  /* 0x00027a00ff040b82 */ /* 0x000e240000000a00 */
[----:B0-----:R-:W-:-:S05]  /*18500*/  @P0 IMAD.HI.U32 R4, R2, R4, RZ ;  /* 0x0000000402040227 */ /* 0x001fca00078e00ff */
[----:B------:R-:W-:-:S07]  /*18510*/  @P0 SHF.R.U32.HI R2, RZ, R5, R4 ;  /* 0x00000005ff020219 */ /* 0x000fce0000011604 */
.L_x_6114:
[----:B------:R-:W-:Y:S05]  /*18520*/  BSYNC B0 ;  /* 0x0000000000007941 */ /* 0x000fea0003800000 */
.L_x_6112:
[----:B------:R-:W-:-:S05]  /*18530*/  IMAD R2, R2, R3, R3 ;  /* 0x0000000302027224 */ /* 0x000fca00078e0203 */
[----:B------:R-:W-:-:S07]  /*18540*/  VIMNMX R7, R7, R2, PT ;  /* 0x0000000207077248 */ /* 0x000fce0003fe0100 */
.L_x_6111:
[----:B------:R-:W0:Y:S01]  /*18550*/  @P1 LDC R4, c[0x0][0x44c] ;  /* 0x00011300ff041b82 */ /* 0x000e220000000800 */
[----:B------:R-:W-:Y:S01]  /*18560*/  IMAD.MOV.U32 R2, RZ, RZ, R12 ;  /* 0x000000ffff027224 */ /* 0x000fe200078e000c */
[----:B------:R-:W-:Y:S01]  /*18570*/  ULDC UR4, c[0x0][0x9dc] ;  /* 0x0002770000047ab9 */ /* 0x000fe20000000800 */
[----:B------:R-:W-:-:S05]  /*18580*/  IMAD.IADD R17, R6, 0x1, -R11 ;  /* 0x0000000106117824 */ /* 0x000fca00078e0a0b */
[----:B------:R-:W1:Y:S01]  /*18590*/  @P1 LDC R5, c[0x0][0x450] ;  /* 0x00011400ff051b82 */ /* 0x000e620000000800 */
[----:B0-----:R-:W-:-:S05]  /*185a0*/  @P1 IMAD.HI.U32 R4, R12, R4, RZ ;  /* 0x000000040c041227 */ /* 0x001fca00078e00ff */
[----:B-1----:R-:W-:-:S05]  /*185b0*/  @P1 SHF.R.U32.HI R2, RZ, R5, R4 ;  /* 0x00000005ff021219 */ /* 0x002fca0000011604 */
        /* <DEDUP_REMOVED lines=13> */
.L_x_6117:
[----:B------:R-:W-:-:S13]  /*18690*/  ISETP.NE.AND P0, PT, R3, 0x1, PT ;  /* 0x000000010300780c */ /* 0x000fda0003f05270 */
[----:B------:R-:W0:Y:S02]  /*186a0*/  @P0 LDC.64 R4, c[0x0][0x9e8] ;  /* 0x00027a00ff040b82 */ /* 0x000e240000000a00 */
[----:B0-----:R-:W-:-:S05]  /*186b0*/  @P0 IMAD.HI.U32 R4, R6, R4, RZ ;  /* 0x0000000406040227 */ /* 0x001fca00078e00ff */
[----:B------:R-:W-:-:S07]  /*186c0*/  @P0 SHF.R.U32.HI R6, RZ, R5, R4 ;  /* 0x00000005ff060219 */ /* 0x000fce0000011604 */
.L_x_6118:
[----:B------:R-:W-:Y:S05]  /*186d0*/  BSYNC B0 ;  /* 0x0000000000007941 */ /* 0x000fea0003800000 */
.L_x_6116:
[----:B------:R-:W-:-:S05]  /*186e0*/  IMAD R3, R6, R3, RZ ;  /* 0x0000000306037224 */ /* 0x000fca00078e02ff */
[----:B------:R-:W-:-:S07]  /*186f0*/  VIMNMX R2, R2, R3, !PT ;  /* 0x0000000302027248 */ /* 0x000fce0007fe0100 */
.L_x_6115:
[----:B------:R-:W-:Y:S01]  /*18700*/  VIADD R7, R7, 0x3f ;  /* 0x0000003f07077836 */ /* 0x000fe20000000000 */
[----:B------:R-:W-:Y:S04]  /*18710*/  BSSY B0, `(.L_x_6119) ;  /* 0x00001c6000007945 */ /* 0x000fe80003800000 */
[----:B------:R-:W-:-:S04]  /*18720*/  SHF.R.S32.HI R3, RZ, 0x1f, R7 ;  /* 0x0000001fff037819 */ /* 0x000fc80000011407 */
[----:B------:R-:W-:Y:S02]  /*18730*/  LEA.HI R4, R3, R7, RZ, 0x6 ;  /* 0x0000000703047211 */ /* 0x000fe400078f30ff */
[----:B------:R-:W-:Y:S02]  /*18740*/  SHF.R.S32.HI R3, RZ, 0x1f, R2 ;  /* 0x0000001fff037819 */ /* 0x000fe40000011402 */
[----:B------:R-:W-:Y:S02]  /*18750*/  SHF.R.S32.HI R4, RZ, 0x6, R4 ;  /* 0x00000006ff047819 */ /* 0x000fe40000011404 */
[----:B------:R-:W-:-:S04]  /*18760*/  LEA.HI R2, R3, R2, RZ, 0x6 ;  /* 0x0000000203027211 */ /* 0x000fc800078f30ff */
[----:B------:R-:W-:-:S04]  /*18770*/  SHF.R.S32.HI R2, RZ, 0x6, R2 ;  /* 0x00000006ff027819 */ /* 0x000fc80000011402 */
[----:B------:R-:W-:Y:S02]  /*18780*/  VIMNMX R3, RZ, R2, !PT ;  /* 0x00000002ff037248 */ /* 0x000fe40007fe0100 */
[----:B------:R-:W-:Y:S02]  /*18790*/  VIMNMX R2, R21, R4, PT ;  /* 0x0000000415027248 */ /* 0x000fe40003fe0100 */
[----:B------:R-:W-:-:S03]  /*187a0*/  LEA R3, R3, -R9, 0x6 ;  /* 0x8000000903037211 */ /* 0x000fc600078e30ff */
[----:B------:R-:W-:Y:S01]  /*187b0*/  IMAD R2, R2, 0x40, -R9 ;  /* 0x0000004002027824 */ /* 0x000fe200078e0a09 */
[----:B------:R-:W-:-:S04]  /*187c0*/  VIMNMX R3, RZ, R3, !PT ;  /* 0x00000003ff037248 */ /* 0x000fc80007fe0100 */
[----:B------:R-:W-:-:S04]  /*187d0*/  VIMNMX R2, R2, R10, PT ;  /* 0x0000000a02027248 */ /* 0x000fc80003fe0100 */
[----:B------:R-:W-:Y:S02]  /*187e0*/  ISETP.GT.AND P0, PT, R2, R3, PT ;  /* 0x000000030200720c */ /* 0x000fe40003f04270 */
[----:B------:R-:W-:-:S11]  /*187f0*/  SHF.R.U32.HI R3, RZ, 0x6, R3 ;  /* 0x00000006ff037819 */ /* 0x000fd60000011603 */
[----:B------:R-:W-:-:S05]  /*18800*/  @P0 VIADD R2, R2, 0x3f ;  /* 0x0000003f02020836 */ /* 0x000fca0000000000 */
[----:B------:R-:W-:-:S04]  /*18810*/  @P0 SHF.R.S32.HI R4, RZ, 0x1f, R2 ;  /* 0x0000001fff040819 */ /* 0x000fc80000011402 */
[----:B------:R-:W-:Y:S01]  /*18820*/  @P0 LEA.HI R2, R4, R2, RZ, 0x6 ;  /* 0x0000000204020211 */ /* 0x000fe200078f30ff */
[----:B------:R-:W-:-:S03]  /*18830*/  IMAD.MOV.U32 R4, RZ, RZ, R3 ;  /* 0x000000ffff047224 */ /* 0x000fc600078e0003 */
[----:B------:R-:W-:Y:S02]  /*18840*/  @P0 SHF.R.S32.HI R4, RZ, 0x6, R2 ;  /* 0x00000006ff040819 */ /* 0x000fe40000011402 */
[----:B------:R-:W-:Y:S02]  /*18850*/  PLOP3.LUT P0, PT, PT, PT, PT, 0x80, 0x0 ;  /* 0x000000000000781c */ /* 0x000fe40003f0f070 */
[----:B------:R-:W-:-:S13]  /*18860*/  ISETP.GT.AND P1, PT, R4, R3, PT ;  /* 0x000000030400720c */ /* 0x000fda0003f24270 */
[----:B------:R-:W-:Y:S05]  /*18870*/  @!P1 BRA `(.L_x_6120) ;  /* 0x0000001800bc9947 */ /* 0x000fea0003800000 */
[----:B------:R-:W-:Y:S01]  /*18880*/  UMOV UR4, 0xffffffff ;  /* 0xffffffff00047882 */ /* 0x000fe20000000000 */
[----:B------:R-:W-:Y:S02]  /*18890*/  SEL R2, R19, RZ, !P2 ;  /* 0x000000ff13027207 */ /* 0x000fe40005000000 */
[----:B------:R-:W-:Y:S05]  /*188a0*/  BRA.DIV UR4, `(.L_x_6121) ;  /* 0x0000008604f07947 */ /* 0x000fea000b800000 */
[----:B------:R-:W0:Y:S02]  /*188b0*/  S2R R5, SR_TID.X ;  /* 0x0000000000057919 */ /* 0x000e240000002100 */
[----:B0-----:R-:W-:-:S04]  /*188c0*/  SHF.R.U32.HI R5, RZ, 0x5, R5 ;  /* 0x00000005ff057819 */ /* 0x001fc80000011605 */
[----:B------:R-:W-:-:S05]  /*188d0*/  LOP3.LUT R5, R5, 0x3, RZ, 0xc0, !PT ;  /* 0x0000000305057812 */ /* 0x000fca00078ec0ff */
[----:B------:R0:W1:Y:S02]  /*188e0*/  SHFL.IDX PT, R14, R5, RZ, 0x1f ;  /* 0x00001fff050e7589 */ /* 0x00006400000e0000 */
.L_x_6331:
[----:B-1----:R-:W-:Y:S02]  /*188f0*/  ISETP.NE.AND P0, PT, R14, RZ, PT ;  /* 0x000000ff0e00720c */ /* 0x002fe40003f05270 */
[----:B------:R-:W-:-:S11]  /*18900*/  PLOP3.LUT P6, PT, PT, PT, PT, 0x8, 0x0 ;  /* 0x000000000000781c */ /* 0x000fd60003fce170 */
[----:B------:R-:W-:Y:S05]  /*18910*/  @P0 BRA `(.L_x_6122) ;  /* 0x00000000000c0947 */ /* 0x000fea0003800000 */
[----:B------:R-:W-:-:S03]  /*18920*/  UMOV UR4, 0xffffffff ;  /* 0xffffffff00047882 */ /* 0x000fc60000000000 */
[----:B------:R-:W-:Y:S05]  /*18930*/  BRA.DIV UR4, `(.L_x_6123) ;  /* 0x0000008a04007947 */ /* 0x000fea000b800000 */
[----:B------:R-:W-:-:S13]  /*18940*/  ELECT P6, URZ, PT ;  /* 0x00000000003f782f */ /* 0x000fda00038c0000 */
.L_x_6122:
[----:B0-----:R-:W2:Y:S04]  /*18950*/  LDL R5, [R1+0x48] ;  /* 0x0000480001057983 */ /* 0x001ea80000100800 */
[----:B------:R-:W3:Y:S01]  /*18960*/  LDL R7, [R1] ;  /* 0x0000000001077983 */ /* 0x000ee20000100800 */
        /* <DEDUP_REMOVED lines=8> */
.L_x_6334:
[----:B------:R-:W-:Y:S05]  /*189f0*/  BSYNC B1 ;  /* 0x0000000000017941 */ /* 0x000fea0003800000 */
.L_x_6124:
[----:B------:R-:W-:Y:S04]  /*18a00*/  BSSY B1, `(.L_x_6126) ;  /* 0x00000be000017945 */ /* 0x000fe80003800000 */
[----:B------:R-:W-:Y:S05]  /*18a10*/  @!P6 BRA `(.L_x_6127) ;  /* 0x0000000800f0e947 */ /* 0x000fea0003800000 */
[----:B------:R-:W2:Y:S04]  /*18a20*/  LDL R9, [R1] ;  /* 0x0000000001097983 */ /* 0x000ea80000100800 */
[----:B0-----:R-:W2:Y:S04]  /*18a30*/  LDL R6, [R1+0x8] ;  /* 0x0000080001067983 */ /* 0x001ea80000100800 */
[----:B------:R-:W3:Y:S01]  /*18a40*/  LDL R8, [R1+0x14] ;  /* 0x0000140001087983 */ /* 0x000ee20000100800 */
[----:B------:R-:W-:Y:S01]  /*18a50*/  BSSY B2, `(.L_x_6128) ;  /* 0x0000008000027945 */ /* 0x000fe20003800000 */
[----:B------:R-:W0:Y:S02]  /*18a60*/  S2R R7, SR_TID.X ;  /* 0x0000000000077919 */ /* 0x000e240000002100 */
[----:B0-----:R-:W-:-:S04]  /*18a70*/  LOP3.LUT R7, R7, 0x7f, RZ, 0xc0, !PT ;  /* 0x0000007f07077812 */ /* 0x001fc800078ec0ff */
[----:B------:R-:W-:Y:S01]  /*18a80*/  ISETP.NE.AND P1, PT, R7, RZ, PT ;  /* 0x000000ff0700720c */ /* 0x000fe20003f25270 */
[----:B--2---:R-:W-:Y:S01]  /*18a90*/  IMAD R6, R6, 0x8, R9 ;  /* 0x0000000806067824 */ /* 0x004fe200078e0209 */
[----:B---3--:R-:W-:-:S04]  /*18aa0*/  SHF.L.U32 R9, R8, 0x1f, RZ ;  /* 0x0000001f08097819 */ /* 0x008fc800000006ff */
[----:B------:R-:W0:Y:S02]  /*18ab0*/  SYNCS.PHASECHK.TRANS64.TRYWAIT P0, [R6+URZ+0x28ca0], R9 ;  /* 0x028ca009060075a7 */ /* 0x000e24000800017f */
[----:B0-----:R-:W-:Y:S05]  /*18ac0*/  @!P0 BRA `(.L_x_6129) ;  /* 0x0000008400d48947 */ /* 0x001fea0003800000 */
.L_x_6335:
[----:B------:R-:W-:Y:S05]  /*18ad0*/  BSYNC B2 ;  /* 0x0000000000027941 */ /* 0x000fea0003800000 */
.L_x_6128:
        /* <DEDUP_REMOVED lines=9> */
.L_x_6131:
[----:B------:R-:W-:Y:S05]  /*18b70*/  BSYNC B2 ;  /* 0x0000000000027941 */ /* 0x000fea0003800000 */
.L_x_6130:
[----:B------:R-:W2:Y:S04]  /*18b80*/  LDL R8, [R1] ;  /* 0x0000000001087983 */ /* 0x000ea80000100800 */
        /* <DEDUP_REMOVED lines=13> */
.L_x_6132:
        /* <DEDUP_REMOVED lines=13> */
.L_x_6336:
[----:B------:R-:W-:Y:S05]  /*18d30*/  BSYNC B2 ;  /* 0x0000000000027941 */ /* 0x000fea0003800000 */
.L_x_6133:
[----:B------:R-:W-:Y:S01]  /*18d40*/  BSSY B2, `(.L_x_6135) ;  /* 0x000000b000027945 */ /* 0x000fe20003800000 */
[----:B------:R-:W-:Y:S02]  /*18d50*/  IMAD.MOV.U32 R10, RZ, RZ, 0x0 ;  /* 0x00000000ff0a7424 */ /* 0x000fe400078e00ff */
[----:B------:R-:W-:Y:S01]  /*18d60*/  IMAD.MOV.U32 R11, RZ, RZ, 0x12f00000 ;  /* 0x12f00000ff0b7424 */ /* 0x000fe200078e00ff */
[----:B------:R-:W-:Y:S06]  /*18d70*/  @P1 BRA `(.L_x_6136) ;  /* 0x00000000001c1947 */ /* 0x000fec0003800000 */
[----:B------:R-:W2:Y:S01]  /*18d80*/  S2R R8, SR_TID.X ;  /* 0x0000000000087919 */ /* 0x000ea20000002100 */
[----:B------:R-:W-:-:S04]  /*18d90*/  IMAD.MOV.U32 R7, RZ, RZ, 0x10000 ;  /* 0x00010000ff077424 */ /* 0x000fc800078e00ff */
[----:B------:R3:W-:Y:S01]  /*18da0*/  SYNCS.ARRIVE.TRANS64 RZ, [R6+URZ+0x28cb0], R7 ;  /* 0x028cb00706ff79a7 */ /* 0x0007e2000800003f */
[----:B--2---:R-:W-:-:S04]  /*18db0*/  LOP3.LUT R8, R8, 0x1f, RZ, 0xc0, !PT ;  /* 0x0000001f08087812 */ /* 0x004fc800078ec0ff */
[----:B------:R-:W-:-:S13]  /*18dc0*/  ISETP.NE.AND P0, PT, R8, RZ, PT ;  /* 0x000000ff0800720c */ /* 0x000fda0003f05270 */
[----:B---3--:R-:W-:Y:S05]  /*18dd0*/  @!P0 BRA `(.L_x_6136) ;  /* 0x0000000000048947 */ /* 0x008fea0003800000 */
[----:B------:R-:W-:Y:S01]  /*18de0*/  BPT.TRAP 0x1 ;  /* 0x000000040000795c */ /* 0x000fe20000300000 */
.L_x_6136:
[----:B------:R-:W-:Y:S05]  /*18df0*/  BSYNC B2 ;  /* 0x0000000000027941 */ /* 0x000fea0003800000 */
.L_x_6135:
[----:B------:R-:W2:Y:S04]  /*18e00*/  LDL R8, [R1] ;  /* 0x0000000001087983 */ /* 0x000ea80000100800 */
        /* <DEDUP_REMOVED lines=10> */
.L_x_6137:
        /* <DEDUP_REMOVED lines=15> */
.L_x_6138:
        /* <DEDUP_REMOVED lines=15> */
.L_x_6139:
        /* <DEDUP_REMOVED lines=15> */
.L_x_6140:
        /* <DEDUP_REMOVED lines=15> */
.L_x_6141:
        /* <DEDUP_REMOVED lines=15> */
.L_x_6142:
        /* <DEDUP_REMOVED lines=15> */
.L_x_6143:
        /* <DEDUP_REMOVED lines=15> */
.L_x_6144:
        /* <DEDUP_REMOVED lines=10> */
.L_x_6127:
[----:B------:R-:W-:Y:S05]  /*195e0*/  BSYNC B1 ;  /* 0x0000000000017941 */ /* 0x000fea0003800000 */
.L_x_6126:
[----:B------:R-:W0:Y:S04]  /*195f0*/  LDL.LU R9, [R1+0x8] ;  /* 0x0000080001097983 */ /* 0x000e280000300800 */
[----:B------:R-:W2:Y:S01]  /*19600*/  LDL.LU R8, [R1+0x14] ;  /* 0x0000140001087983 */ /* 0x000ea20000300800 */
[----:B------:R-:W-:Y:S01]  /*19610*/  VIADD R4, R4, 0xfffffffe ;  /* 0xfffffffe04047836 */ /* 0x000fe20000000000 */
[----:B------:R-:W-:-:S04]  /*19620*/  PLOP3.LUT P0, PT, PT, PT, PT, 0x8, 0x0 ;  /* 0x000000000000781c */ /* 0x000fc80003f0e170 */
[----:B------:R-:W-:Y:S02]  /*19630*/  ISETP.GE.AND P2, PT, R4, R3, PT ;  /* 0x000000030400720c */ /* 0x000fe40003f46270 */
[----:B0-----:R-:W-:-:S04]  /*19640*/  IADD3 R5, R9, 0x1, RZ ;  /* 0x0000000109057810 */ /* 0x001fc80007ffe0ff */
[----:B------:R-:W-:-:S04]  /*19650*/  ISETP.NE.AND P1, PT, R5, 0x2, PT ;  /* 0x000000020500780c */ /* 0x000fc80003f25270 */
[----:B------:R-:W-:Y:S02]  /*19660*/  SEL R6, RZ, 0x1, P1 ;  /* 0x00000001ff067807 */ /* 0x000fe40000800000 */
[----:B------:R-:W-:Y:S02]  /*19670*/  SEL R5, R5, RZ, P1 ;  /* 0x000000ff05057207 */ /* 0x000fe40000800000 */
[----:B--2---:R-:W-:-:S03]  /*19680*/  LOP3.LUT R8, R8, R6, RZ, 0x3c, !PT ;  /* 0x0000000608087212 */ /* 0x004fc600078e3cff */
[----:B------:R0:W-:Y:S04]  /*19690*/  STL [R1+0x8], R5 ;  /* 0x0000080501007387 */ /* 0x0001e80000100800 */
[----:B------:R0:W-:Y:S01]  /*196a0*/  STL [R1+0x14], R8 ;  /* 0x0000140801007387 */ /* 0x0001e20000100800 */
[----:B------:R-:W-:Y:S05]  /*196b0*/  @!P2 BRA `(.L_x_6120) ;  /* 0x0000000c002ca947 */ /* 0x000fea0003800000 */
.L_x_6164:
[----:B------:R-:W-:Y:S05]  /*196c0*/  YIELD ;  /* 0x0000000000007946 */ /* 0x000fea0003800000 */
[----:B------:R-:W-:Y:S04]  /*196d0*/  BSSY B1, `(.L_x_6145) ;  /* 0x00000bd000017945 */ /* 0x000fe80003800000 */
[----:B-1----:R-:W-:Y:S05]  /*196e0*/  @!P6 BRA `(.L_x_6146) ;  /* 0x0000000800ece947 */ /* 0x002fea0003800000 */
[----:B0-----:R-:W2:Y:S04]  /*196f0*/  LDL R8, [R1] ;  /* 0x0000000001087983 */ /* 0x001ea80000100800 */
[----:B------:R-:W2:Y:S04]  /*19700*/  LDL R5, [R1+0x8] ;  /* 0x0000080001057983 */ /* 0x000ea80000100800 */
        /* <DEDUP_REMOVED lines=9> */
.L_x_6337:
[----:B------:R-:W-:Y:S05]  /*197a0*/  BSYNC B2 ;  /* 0x0000000000027941 */ /* 0x000fea0003800000 */
.L_x_6147:
        /* <DEDUP_REMOVED lines=9> */
.L_x_6150:
[----:B------:R-:W-:Y:S05]  /*19840*/  BSYNC B2 ;  /* 0x0000000000027941 */ /* 0x000fea0003800000 */
.L_x_6149:
[----:B------:R-:W2:Y:S04]  /*19850*/  LDL R8, [R1] ;  /* 0x0000000001087983 */ /* 0x000ea80000100800 */
        /* <DEDUP_REMOVED lines=12> */
.L_x_6151:
        /* <DEDUP_REMOVED lines=13> */
.L_x_6338:
[----:B------:R-:W-:Y:S05]  /*199f0*/  BSYNC B2 ;  /* 0x0000000000027941 */ /* 0x000fea0003800000 */
.L_x_6152:
        /* <DEDUP_REMOVED lines=11> */
.L_x_6155:
[----:B------:R-:W-:Y:S05]  /*19ab0*/  BSYNC B2 ;  /* 0x0000000000027941 */ /* 0x000fea0003800000 */
.L_x_6154:
        /* <DEDUP_REMOVED lines=11> */
.L_x_6156:
        /* <DEDUP_REMOVED lines=15> */
.L_x_6157:
        /* <DEDUP_REMOVED lines=15> */
.L_x_6158:
        /* <DEDUP_REMOVED lines=15> */
.L_x_6159:
        /* <DEDUP_REMOVED lines=15> */
.L_x_6160:
        /* <DEDUP_REMOVED lines=15> */
.L_x_6161:
        /* <DEDUP_REMOVED lines=15> */
.L_x_6162:
        /* <DEDUP_REMOVED lines=15> */
.L_x_6163:
        /* <DEDUP_REMOVED lines=10> */
.L_x_6146:
[----:B------:R-:W-:Y:S05]  /*1a2a0*/  BSYNC B1 ;  /* 0x0000000000017941 */ /* 0x000fea0003800000 */
.L_x_6145:
[----:B------:R-:W0:Y:S04]  /*1a2b0*/  LDL.LU R9, [R1+0x8] ;  /* 0x0000080001097983 */ /* 0x000e280000300800 */
[----:B------:R-:W2:Y:S01]  /*1a2c0*/  LDL.LU R7, [R1+0x14] ;  /* 0x0000140001077983 */ /* 0x000ea20000300800 */
[C---:B------:R-:W-:Y:S01]  /*1a2d0*/  ISETP.GT.AND P2, PT, R4.reuse, R3, PT ;  /* 0x000000030400720c */ /* 0x040fe20003f44270 */
[----:B------:R-:W-:Y:S02]  /*1a2e0*/  VIADD R4, R4, 0xffffffff ;  /* 0xffffffff04047836 */ /* 0x000fe40000000000 */
[----:B0-----:R-:W-:-:S05]  /*1a2f0*/  VIADD R5, R9, 0x1 ;  /* 0x0000000109057836 */ /* 0x001fca0000000000 */
[----:B------:R-:W-:-:S04]  /*1a300*/  ISETP.NE.AND P1, PT, R5, 0x2, PT ;  /* 0x000000020500780c */ /* 0x000fc80003f25270 */
[----:B------:R-:W-:Y:S02]  /*1a310*/  SEL R6, RZ, 0x1, P1 ;  /* 0x00000001ff067807 */ /* 0x000fe40000800000 */
[----:B------:R-:W-:Y:S02]  /*1a320*/  SEL R5, R5, RZ, P1 ;  /* 0x000000ff05057207 */ /* 0x000fe40000800000 */
[----:B--2---:R-:W-:-:S05]  /*1a330*/  LOP3.LUT R7, R7, R6, RZ, 0x3c, !PT ;  /* 0x0000000607077212 */ /* 0x004fca00078e3cff */
[----:B------:R1:W-:Y:S04]  /*1a340*/  STL [R1+0x14], R7 ;  /* 0x0000140701007387 */ /* 0x0003e80000100800 */
[----:B------:R1:W-:Y:S01]  /*1a350*/  STL [R1+0x8], R5 ;  /* 0x0000080501007387 */ /* 0x0003e20000100800 */
[----:B------:R-:W-:Y:S05]  /*1a360*/  @P2 BRA `(.L_x_6164) ;  /* 0xfffffff000d42947 */ /* 0x000fea000383ffff */
.L_x_6120:
[----:B------:R-:W-:Y:S05]  /*1a370*/  BSYNC B0 ;  /* 0x0000000000007941 */ /* 0x000fea0003800000 */
.L_x_6119:
[----:B-1----:R-:W2:Y:S01]  /*1a380*/  LDL R7, [R1+0x28] ;  /* 0x0000280001077983 */ /* 0x002ea20000100800 */
[----:B------:R-:W1:Y:S01]  /*1a390*/  LDC R0, c[0x0][0x448] ;  /* 0x00011200ff007b82 */ /* 0x000e620000000800 */
[----:B------:R-:W-:Y:S07]  /*1a3a0*/  @!P0 WARPSYNC.ALL ;  /* 0x0000000000008948 */ /* 0x000fee0003800000 */
[----:B------:R-:W-:Y:S01]  /*1a3b0*/  @!P0 BAR.SYNC.DEFER_BLOCKING 0xc, 0x180 ;  /* 0x0306000000008b1d */ /* 0x000fe20000010000 */
[----:B-1----:R-:W-:-:S13]  /*1a3c0*/  ISETP.NE.AND P1, PT, R0, 0x1, PT ;  /* 0x000000010000780c */ /* 0x002fda0003f25270 */
[----:B------:R-:W1:Y:S08]  /*1a3d0*/  @P1 LDC R2, c[0x0][0x44c] ;  /* 0x00011300ff021b82 */ /* 0x000e700000000800 */
[----:B------:R-:W3:Y:S01]  /*1a3e0*/  @P1 LDC R3, c[0x0][0x450] ;  /* 0x00011400ff031b82 */ /* 0x000ee20000000800 */
[----:B--2---:R-:W-:-:S04]  /*1a3f0*/  VIADD R0, R7, 0x3f ;  /* 0x0000003f07007836 */ /* 0x004fc80000000000 */
[----:B-1----:R-:W-:-:S05]  /*1a400*/  @P1 IMAD.HI.U32 R2, R0, R2, RZ ;  /* 0x0000000200021227 */ /* 0x002fca00078e00ff */
[----:B---3--:R-:W-:Y:S02]  /*1a410*/  @P1 SHF.R.U32.HI R0, RZ, R3, R2 ;  /* 0x00000003ff001219 */ /* 0x008fe40000011602 */
[----:B------:R-:W1:Y:S03]  /*1a420*/  LDC.64 R2, c[0x0][0x9e0] ;  /* 0x00027800ff027b82 */ /* 0x000e660000000a00 */
[----:B------:R-:W-:Y:S01]  /*1a430*/  IMAD.IADD R0, R20, 0x1, R0 ;  /* 0x0000000114007824 */ /* 0x000fe200078e0200 */
[----:B-1----:R-:W-:-:S03]  /*1a440*/  ISETP.GE.AND P2, PT, R3, 0x1, PT ;  /* 0x000000010300780c */ /* 0x002fc60003f46270 */
[----:B------:R-:W-:-:S10]  /*1a450*/  IMAD.IADD R2, R0, 0x1, R2 ;  /* 0x0000000100027824 */ /* 0x000fd400078e0202 */
[----:B------:R-:W-:Y:S05]  /*1a460*/  @!P2 BRA `(.L_x_6165) ;  /* 0x000000000048a947 */ /* 0x000fea0003800000 */
[C---:B------:R-:W-:Y:S01]  /*1a470*/  ISETP.GT.AND P0, PT, R0.reuse, RZ, PT ;  /* 0x000000ff0000720c */ /* 0x040fe20003f04270 */
[----:B------:R-:W-:Y:S01]  /*1a480*/  BSSY B0, `(.L_x_6166) ;  /* 0x000000e000007945 */ /* 0x000fe20003800000 */
[----:B------:R-:W-:-:S11]  /*1a490*/  IADD3 R6, R0, -0x1, RZ ;  /* 0xffffffff00067810 */ /* 0x000fd60007ffe0ff */
[----:B------:R-:W-:Y:S05]  /*1a4a0*/  @P0 BRA `(.L_x_6167) ;  /* 0x00000000001c0947 */ /* 0x000fea0003800000 */
[----:B------:R-:W-:Y:S01]  /*1a4b0*/  ISETP.NE.AND P0, PT, R3, 0x1, PT ;  /* 0x000000010300780c */ /* 0x000fe20003f05270 */
[----:B------:R-:W-:-:S12]  /*1a4c0*/  IMAD.MOV R0, RZ, RZ, -R0 ;  /* 0x000000ffff007224 */ /* 0x000fd800078e0a00 */
[----:B0-----:R-:W0:Y:S02]  /*1a4d0*/  @P0 LDC.64 R4, c[0x0][0x9e8] ;  /* 0x00027a00ff040b82 */ /* 0x001e240000000a00 */
[----:B0-----:R-:W-:-:S05]  /*1a4e0*/  @P0 IMAD.HI.U32 R4, R0, R4, RZ ;  /* 0x0000000400040227 */ /* 0x001fca00078e00ff */
[----:B------:R-:W-:-:S04]  /*1a4f0*/  @P0 SHF.R.U32.HI R0, RZ, R5, R4 ;  /* 0x00000005ff000219 */ /* 0x000fc80000011604 */
[----:B------:R-:W-:Y:S01]  /*1a500*/  LOP3.LUT R6, RZ, R0, RZ, 0x33, !PT ;  /* 0x00000000ff067212 */ /* 0x000fe200078e33ff */
[----:B------:R-:W-:Y:S06]  /*1a510*/  BRA `(.L_x_6168) ;  /* 0x0000000000107947 */ /* 0x000fec0003800000 */
.L_x_6167:
[----:B------:R-:W-:-:S13]  /*1a520*/  ISETP.NE.AND P0, PT, R3, 0x1, PT ;  /* 0x000000010300780c */ /* 0x000fda0003f05270 */
[----:B0-----:R-:W0:Y:S02]  /*1a530*/  @P0 LDC.64 R4, c[0x0][0x9e8] ;  /* 0x00027a00ff040b82 */ /* 0x001e240000000a00 */
[----:B0-----:R-:W-:-:S05]  /*1a540*/  @P0 IMAD.HI.U32 R4, R6, R4, RZ ;  /* 0x0000000406040227 */ /* 0x001fca00078e00ff */
[----:B------:R-:W-:-:S07]  /*1a550*/  @P0 SHF.R.U32.HI R6, RZ, R5, R4 ;  /* 0x00000005ff060219 */ /* 0x000fce0000011604 */
.L_x_6168:
[----:B------:R-:W-:Y:S05]  /*1a560*/  BSYNC B0 ;  /* 0x0000000000007941 */ /* 0x000fea0003800000 */
.L_x_6166:
[----:B------:R-:W-:-:S05]  /*1a570*/  IMAD R6, R6, R3, R3 ;  /* 0x0000000306067224 */ /* 0x000fca00078e0203 */
[----:B------:R-:W-:-:S07]  /*1a580*/  VIMNMX R2, R2, R6, PT ;  /* 0x0000000602027248 */ /* 0x000fce0003fe0100 */
.L_x_6165:
[----:B------:R-:W-:Y:S01]  /*1a590*/  VIADD R2, R2, 0x3f ;  /* 0x0000003f02027836 */ /* 0x000fe20000000000 */
[----:B------:R-:W1:Y:S01]  /*1a5a0*/  @P1 LDC R4, c[0x0][0x450] ;  /* 0x00011400ff041b82 */ /* 0x000e620000000800 */
[----:B------:R-:W-:-:S03]  /*1a5b0*/  ULDC UR4, c[0x0][0x9dc] ;  /* 0x0002770000047ab9 */ /* 0x000fc60000000800 */
[----:B------:R-:W-:-:S04]  /*1a5c0*/  SHF.R.S32.HI R0, RZ, 0x1f, R2 ;  /* 0x0000001fff007819 */ /* 0x000fc80000011402 */
[----:B------:R-:W-:Y:S01]  /*1a5d0*/  LEA.HI R0, R0, R2, RZ, 0x6 ;  /* 0x0000000200007211 */ /* 0x000fe200078f30ff */
[----:B------:R-:W-:-:S03]  /*1a5e0*/  IMAD.MOV.U32 R2, RZ, RZ, R7 ;  /* 0x000000ffff027224 */ /* 0x000fc600078e0007 */
[----:B------:R-:W-:-:S04]  /*1a5f0*/  SHF.R.S32.HI R0, RZ, 0x6, R0 ;  /* 0x00000006ff007819 */ /* 0x000fc80000011400 */
[----:B------:R-:W-:Y:S02]  /*1a600*/  VIMNMX R6, R21, R0, PT ;  /* 0x0000000015067248 */ /* 0x000fe40003fe0100 */
[----:B------:R-:W2:Y:S03]  /*1a610*/  @P1 LDC R0, c[0x0][0x44c] ;  /* 0x00011300ff001b82 */ /* 0x000ea60000000800 */
        /* <DEDUP_REMOVED lines=11> */
[----:B0-----:R-:W0:Y:S02]  /*1a6d0*/  @P0 LDC.64 R4, c[0x0][0x9e8] ;  /* 0x00027a00ff040b82 */ /* 0x001e240000000a00 */
[----:B0-----:R-:W-:-:S05]  /*1a6e0*/  @P0 IMAD.HI.U32 R4, R2, R4, RZ ;  /* 0x0000000402040227 */ /* 0x001fca00078e00ff */
[----:B------:R-:W-:-:S04]  /*1a6f0*/  @P0 SHF.R.U32.HI R2, RZ, R5, R4 ;  /* 0x00000005ff020219 */ /* 0x000fc80000011604 */
[----:B------:R-:W-:Y:S01]  /*1a700*/  LOP3.LUT R2, RZ, R2, RZ, 0x33, !PT ;  /* 0x00000002ff027212 */ /* 0x000fe200078e33ff */
[----:B------:R-:W-:Y:S06]  /*1a710*/  BRA `(.L_x_6172) ;  /* 0x0000000000107947 */ /* 0x000fec0003800000 */
.L_x_6171:
[----:B------:R-:W-:-:S13]  /*1a720*/  ISETP.NE.AND P0, PT, R3, 0x1, PT ;  /* 0x000000010300780c */ /* 0x000fda0003f05270 */
[----:B0-----:R-:W0:Y:S02]  /*1a730*/  @P0 LDC.64 R4, c[0x0][0x9e8] ;  /* 0x00027a00ff040b82 */ /* 0x001e240000000a00 */
[----:B0-----:R-:W-:-:S05]  /*1a740*/  @P0 IMAD.HI.U32 R4, R2, R4, RZ ;  /* 0x0000000402040227 */ /* 0x001fca00078e00ff */
[----:B------:R-:W-:-:S07]  /*1a750*/  @P0 SHF.R.U32.HI R2, RZ, R5, R4 ;  /* 0x00000005ff020219 */ /* 0x000fce0000011604 */
.L_x_6172:
[----:B------:R-:W-:Y:S05]  /*1a760*/  BSYNC B0 ;  /* 0x0000000000007941 */ /* 0x000fea0003800000 */
.L_x_6170:
[----:B------:R-:W-:-:S05]  /*1a770*/  IMAD R2, R2, R3, RZ ;  /* 0x0000000302027224 */ /* 0x000fca00078e02ff */
[----:B------:R-:W-:-:S07]  /*1a780*/  VIMNMX R0, R0, R2, !PT ;  /* 0x0000000200007248 */ /* 0x000fce0007fe0100 */
.L_x_6169:
[----:B------:R-:W-:Y:S01]  /*1a790*/  SHF.R.S32.HI R2, RZ, 0x1f, R0 ;  /* 0x0000001fff027819 */ /* 0x000fe20000011400 */
[----:B------:R-:W-:Y:S03]  /*1a7a0*/  BSSY B7, `(.L_x_6173) ;  /* 0x00004c6000077945 */ /* 0x000fe60003800000 */
[----:B------:R-:W-:-:S04]  /*1a7b0*/  LEA.HI R2, R2, R0, RZ, 0x6 ;  /* 0x0000000002027211 */ /* 0x000fc800078f30ff */
[----:B------:R-:W-:-:S04]  /*1a7c0*/  SHF.R.S32.HI R2, RZ, 0x6, R2 ;  /* 0x00000006ff027819 */ /* 0x000fc80000011402 */
        /* <DEDUP_REMOVED lines=8> */
[----:B0-----:R-:W0:Y:S01]  /*1a850*/  S2R R5, SR_LANEID ;  /* 0x0000000000057919 */ /* 0x001e220000000000 */
        /* <DEDUP_REMOVED lines=10> */
[----:B0-----:R-:W-:Y:S01]  /*1a900*/  IADD3 R16, R0, UR37, R7 ;  /* 0x0000002500107c10 */ /* 0x001fe2000fffe007 */
[----:B------:R-:W-:Y:S06]  /*1a910*/  BRA `(.L_x_6175) ;  /* 0x0000004800b87947 */ /* 0x000fec0003800000 */
.L_x_6174:
        /* <DEDUP_REMOVED lines=21> */
.L_x_6177:
[----:B------:R-:W-:Y:S05]  /*1aa70*/  BSYNC B6 ;  /* 0x0000000000067941 */ /* 0x000fea0003800000 */
.L_x_6176:
        /* <DEDUP_REMOVED lines=10> */
[----:B0-----:R-:W-:Y:S02]  /*1ab20*/  IMAD.U32 R5, RZ, RZ, UR7 ;  /* 0x00000007ff057e24 */ /* 0x001fe4000f8e00ff */
        /* <DEDUP_REMOVED lines=9> */
.L_x_6180:
[----:B------:R0:W1:Y:S01]  /*1abc0*/  LDC.64 R2, c[0x4][R17] ;  /* 0x0100000011027b82 */ /* 0x0000620000000a00 */
[----:B------:R-:W-:Y:S01]  /*1abd0*/  ULDC.64 UR4, c[0x4][0x118] ;  /* 0x0100460000047ab9 */ /* 0x000fe20000000a00 */
[----:B------:R-:W-:Y:S01]  /*1abe0*/  ULDC.64 UR6, c[0x4][0x120] ;  /* 0x0100480000067ab9 */ /* 0x000fe20000000a00 */
[----:B------:R-:W-:Y:S01]  /*1abf0*/  ULDC.64 UR8, c[0x4][0x50] ;  /* 0x0100140000087ab9 */ /* 0x000fe20000000a00 */
        /* <DEDUP_REMOVED lines=11> */
.L_x_6179:
[----:B------:R-:W-:Y:S05]  /*1acb0*/  BSYNC B6 ;  /* 0x0000000000067941 */ /* 0x000fea0003800000 */
.L_x_6178:
[----:B------:R-:W-:Y:S01]  /*1acc0*/  ULDC.64 UR4, c[0x0][0x9f8] ;  /* 0x00027e0000047ab9 */ /* 0x000fe20000000a00 */
[----:B------:R-:W2:Y:S01]  /*1acd0*/  LDL R17, [R1+0x2c] ;  /* 0x00002c0001117983 */ /* 0x000ea20000100800 */
[----:B------:R-:W-:Y:S01]  /*1ace0*/  ISETP.NE.U32.AND P0, PT, RZ, UR4, PT ;  /* 0x00000004ff007c0c */ /* 0x000fe2000bf05070 */
[----:B------:R-:W-:-:S03]  /*1acf0*/  IMAD.MOV.U32 R7, RZ, RZ, R19 ;  /* 0x000000ffff077224 */ /* 0x000fc600078e0013 */
[----:B------:R-:W-:Y:S01]  /*1ad00*/  ISETP.NE.AND.EX P0, PT, RZ, UR5, PT, P0 ;  /* 0x00000005ff007c0c */ /* 0x000fe2000bf05300 */
[----:B------:R-:W-:-:S12]  /*1ad10*/  ULDC.64 UR4, c[0x0][0xa08] ;  /* 0x0002820000047ab9 */ /* 0x000fd80000000a00 */
[----:B------:R-:W1:Y:S02]  /*1ad20*/  @P0 LDC.64 R2, c[0x0][0x9f8] ;  /* 0x00027e00ff020b82 */ /* 0x000e640000000a00 */
[----:B-1----:R-:W-:-:S05]  /*1ad30*/  @P0 IMAD.WIDE R2, R19, 0x4, R2 ;  /* 0x0000000413020825 */ /* 0x002fca00078e0202 */
[----:B------:R1:W0:Y:S02]  /*1ad40*/  @P0 LDG.E R7, desc[UR42][R2.64] ;  /* 0x0000002a02070981 */ /* 0x000224000c1e1900 */
[----:B-1----:R-:W1:Y:S02]  /*1ad50*/  LDC.64 R2, c[0x0][0x418] ;  /* 0x00010600ff027b82 */ /* 0x002e640000000a00 */
[----:B-1----:R-:W-:Y:S01]  /*1ad60*/  LOP3.LUT P0, RZ, R2, UR4, RZ, 0xfc, !PT ;  /* 0x0000000402ff7c12 */ /* 0x002fe2000f80fcff */
[----:B------:R-:W-:-:S03]  /*1ad70*/  UMOV UR4, 0xffffffff ;  /* 0xffffffff00047882 */ /* 0x000fc60000000000 */
[----:B------:R-:W-:Y:S01]  /*1ad80*/  LOP3.LUT P0, RZ, R3, UR5, RZ, 0xfc, P0 ;  /* 0x0000000503ff7c12 */ /* 0x000fe2000800fcff */
[----:B--2---:R-:W-:Y:S01]  /*1ad90*/  VIADD R0, R17, 0xffffffff ;  /* 0xffffffff11007836 */ /* 0x004fe20000000000 */
[----:B0-----:R-:W-:Y:S01]  /*1ada0*/  SHF.R.S32.HI R8, RZ, 0x1f, R7 ;  /* 0x0000001fff087819 */ /* 0x001fe20000011407 */
[----:B------:R0:W-:Y:S01]  /*1adb0*/  STL [R1+0xc], R7 ;  /* 0x00000c0701007387 */ /* 0x0001e20000100800 */
[----:B------:R-:W-:-:S03]  /*1adc0*/  SEL R17, R7, RZ, !P0 ;  /* 0x000000ff07117207 */ /* 0x000fc60004000000 */
[----:B------:R0:W-:Y:S01]  /*1add0*/  STL [R1+0x1c], R8 ;  /* 0x00001c0801007387 */ /* 0x0001e20000100800 */
[----:B------:R-:W-:Y:S05]  /*1ade0*/  BRA.DIV UR4, `(.L_x_6181) ;  /* 0x00000066045c7947 */ /* 0x000fea000b800000 */
[----:B------:R-:W1:Y:S02]  /*1adf0*/  S2R R4, SR_TID.X ;  /* 0x0000000000047919 */ /* 0x000e640000002100 */
[----:B-1----:R-:W-:-:S04]  /*1ae00*/  SHF.R.U32.HI R4, RZ, 0x5, R4 ;  /* 0x00000005ff047819 */ /* 0x002fc80000011604 */
[----:B------:R-:W-:-:S05]  /*1ae10*/  LOP3.LUT R4, R4, 0x3, RZ, 0xc0, !PT ;  /* 0x0000000304047812 */ /* 0x000fca00078ec0ff */
[----:B------:R1:W2:Y:S02]  /*1ae20*/  SHFL.IDX PT, R14, R4, RZ, 0x1f ;  /* 0x00001fff040e7589 */ /* 0x0002a400000e0000 */
.L_x_6341:
[----:B-1----:R-:W3:Y:S01]  /*1ae30*/  LDL.LU R4, [R1+0x18] ;  /* 0x0000180001047983 */ /* 0x002ee20000300800 */
[----:B------:R-:W-:Y:S02]  /*1ae40*/  PLOP3.LUT P1, PT, PT, PT, PT, 0x8, 0x0 ;  /* 0x000000000000781c */ /* 0x000fe40003f2e170 */
[----:B--2---:R-:W-:Y:S01]  /*1ae50*/  ISETP.NE.AND P0, PT, R14, RZ, PT ;  /* 0x000000ff0e00720c */ /* 0x004fe20003f05270 */
        /* <DEDUP_REMOVED lines=8> */
.L_x_6344:
[----:B------:R-:W-:Y:S05]  /*1aee0*/  @!P6 BRA `(.L_x_6182) ;  /* 0x00000004000ce947 */ /* 0x000fea0003800000 */
[----:B------:R-:W-:-:S04]  /*1aef0*/  ISETP.NE.U32.AND P0, PT, R2, RZ, PT ;  /* 0x000000ff0200720c */ /* 0x000fc80003f05070 */
[----:B------:R-:W-:-:S13]  /*1af00*/  ISETP.NE.AND.EX P0, PT, R3, RZ, PT, P0 ;  /* 0x000000ff0300720c */ /* 0x000fda0003f05300 */
[----:B------:R-:W-:Y:S05]  /*1af10*/  @!P0 BRA `(.L_x_6184) ;  /* 0x0000000000508947 */ /* 0x000fea0003800000 */
[----:B------:R-:W2:Y:S01]  /*1af20*/  LDC R6, c[0x0][0x43c] ;  /* 0x00010f00ff067b82 */ /* 0x000ea20000000800 */
[----:B------:R-:W-:Y:S01]  /*1af30*/  IMAD.MOV.U32 R9, RZ, RZ, R0 ;  /* 0x000000ffff097224 */ /* 0x000fe200078e0000 */
[----:B------:R-:W-:-:S03]  /*1af40*/  ULDC.64 UR4, c[0x0][0x428] ;  /* 0x00010a0000047ab9 */ /* 0x000fc60000000a00 */
[----:B-1----:R-:W-:Y:S01]  /*1af50*/  IMAD.MOV.U32 R0, RZ, RZ, R9 ;  /* 0x000000ffff007224 */ /* 0x002fe200078e0009 */
        /* <DEDUP_REMOVED lines=16> */
.L_x_6184:
[----:B0-----:R-:W3:Y:S04]  /*1b060*/  LDL R7, [R1] ;  /* 0x0000000001077983 */ /* 0x001ee80000100800 */
[----:B-1----:R-:W3:Y:S04]  /*1b070*/  LDL R0, [R1+0x4] ;  /* 0x0000040001007983 */ /* 0x002ee80000100800 */
[----:B--2---:R-:W2:Y:S01]  /*1b080*/  LDL R2, [R1+0x10] ;  /* 0x0000100001027983 */ /* 0x004ea20000100800 */
[----:B---3--:R-:W-:Y:S01]  /*1b090*/  IMAD R0, R0, 0x8, R7 ;  /* 0x0000000800007824 */ /* 0x008fe200078e0207 */
[----:B--2---:R-:W-:-:S04]  /*1b0a0*/  SHF.L.U32 R2, R2, 0x1f, RZ ;  /* 0x0000001f02027819 */ /* 0x004fc800000006ff */
[----:B------:R-:W0:Y:S02]  /*1b0b0*/  SYNCS.PHASECHK.TRANS64.TRYWAIT P0, [R0+URZ+0x28c40], R2 ;  /* 0x028c4002000075a7 */ /* 0x000e24000800017f */
[----:B0-----:R-:W-:Y:S05]  /*1b0c0*/  @!P0 BRA `(.L_x_6185) ;  /* 0x0000006000f88947 */ /* 0x001fea0003800000 */
.L_x_6345:
        /* <DEDUP_REMOVED lines=11> */
.L_x_6186:
[----:B------:R-:W2:Y:S04]  /*1b180*/  LDL R5, [R1] ;  /* 0x0000000001057983 */ /* 0x000ea80000100800 */
[----:B------:R-:W2:Y:S04]  /*1b190*/  LDL R4, [R1+0x4] ;  /* 0x0000040001047983 */ /* 0x000ea80000100800 */
[----:B------:R-:W3:Y:S04]  /*1b1a0*/  LDL R6, [R1+0x34] ;  /* 0x0000340001067983 */ /* 0x000ee80000100800 */
[----:B------:R-:W4:Y:S04]  /*1b1b0*/  LDL R3, [R1+0x20] ;  /* 0x0000200001037983 */ /* 0x000f280000100800 */
[----:B0-----:R-:W4:Y:S01]  /*1b1c0*/  LDL.LU R2, [R1+0x18] ;  /* 0x0000180001027983 */ /* 0x001f220000300800 */
        /* <DEDUP_REMOVED lines=13> */
[----:B------:R-:W-:-:S09]  /*1b2a0*/  LOP3.LUT R2, R2, 0xfffffffe, RZ, 0xc0, !PT ;  /* 0xfffffffe02027812 */ /* 0x000fd200078ec0ff */
[----:B------:R-:W-:Y:S02]  /*1b2b0*/  UIADD3 UR8, UR8, 0x22400, URZ ;  /* 0x0002240008087890 */ /* 0x000fe4000fffe03f */
[----:B------:R-:W-:Y:S01]  /*1b2c0*/  ULEA UR11, UR11, UR4, 0x6 ;  /* 0x000000040b0b7291 */ /* 0x000fe2000f8e303f */
[----:B------:R-:W-:Y:S02]  /*1b2d0*/  @P0 LOP3.LUT R2, R2, 0x1, RZ, 0xfc, !PT ;  /* 0x0000000102020812 */ /* 0x000fe400078efcff */
[----:B------:R-:W-:-:S03]  /*1b2e0*/  UMOV UR4, 0x0 ;  /* 0x0000000000047882 */ /* 0x000fc60000000000 */
[----:B------:R2:W-:Y:S03]  /*1b2f0*/  STL [R1+0x18], R2 ;  /* 0x0000180201007387 */ /* 0x0005e60000100800 */
[----:B------:R2:W-:Y:S01]  /*1b300*/  UTMALDG.4D [UR8], [UR6], desc[UR4] ;  /* 0x00000408060075b4 */ /* 0x0005e20008019000 */
[----:B------:R-:W-:Y:S02]  /*1b310*/  NOP ;  /* 0x0000000000007918 */ /* 0x000fe40000000000 */
.L_x_6182:
[----:B-1----:R-:W3:Y:S04]  /*1b320*/  LDL R4, [R1] ;  /* 0x0000000001047983 */ /* 0x002ee80000100800 */
[----:B------:R-:W4:Y:S01]  /*1b330*/  LDL.LU R3, [R1+0x3c] ;  /* 0x00003c0001037983 */ /* 0x000f220000300800 */
[----:B------:R-:W-:Y:S05]  /*1b340*/  WARPSYNC.ALL ;  /* 0x0000000000007948 */ /* 0x000fea0003800000 */
[----:B--2---:R-:W-:Y:S01]  /*1b350*/  ULDC.64 UR4, c[0x0][0x298] ;  /* 0x0000a60000047ab9 */ /* 0x004fe20000000a00 */
[----:B------:R-:W-:Y:S01]  /*1b360*/  BSSY B6, `(.L_x_6187) ;  /* 0x000001c000067945 */ /* 0x000fe20003800000 */
[----:B------:R-:W-:Y:S01]  /*1b370*/  BAR.SYNC.DEFER_BLOCKING 0x8, 0x100 ;  /* 0x0204000000007b1d */ /* 0x000fe20000010000 */
[----:B----4-:R-:W-:-:S05]  /*1b380*/  SHF.R.S32.HI R0, RZ, 0x1f, R3 ;  /* 0x0000001fff007819 */ /* 0x010fca0000011403 */
[----:B------:R-:W-:Y:S02]  /*1b390*/  IMAD R2, R0, UR4, RZ ;  /* 0x0000000400027c24 */ /* 0x000fe4000f8e02ff */
[----:B---3--:R-:W-:Y:S02]  /*1b3a0*/  VIADD R0, R4, 0x20400 ;  /* 0x0002040004007836 */ /* 0x008fe40000000000 */
        /* <DEDUP_REMOVED lines=11> */
[----:B-1----:R-:W-:Y:S01]  /*1b460*/  IMAD.U32 R4, RZ, RZ, UR4 ;  /* 0x00000004ff047e24 */ /* 0x002fe2000f8e00ff */
[----:B------:R-:W-:Y:S01]  /*1b470*/  MOV R12, 0x1 ;  /* 0x00000001000c7802 */ /* 0x000fe20000000f00 */
[----:B------:R-:W1:Y:S01]  /*1b480*/  LDC.64 R2, c[0x4][R2] ;  /* 0x0100000002027b82 */ /* 0x000e620000000a00 */
[----:B------:R-:W-:Y:S02]  /*1b490*/  IMAD.U32 R5, RZ, RZ, UR5 ;  /* 0x00000005ff057e24 */ /* 0x000fe4000f8e00ff */
[----:B------:R-:W-:Y:S02]  /*1b4a0*/  IMAD.U32 R6, RZ, RZ, UR6 ;  /* 0x00000006ff067e24 */ /* 0x000fe4000f8e00ff */
[----:B0-----:R-:W-:-:S02]  /*1b4b0*/  IMAD.U32 R7, RZ, RZ, UR7 ;  /* 0x00000007ff077e24 */ /* 0x001fc4000f8e00ff */
[----:B------:R-:W-:Y:S02]  /*1b4c0*/  IMAD.U32 R10, RZ, RZ, UR8 ;  /* 0x00000008ff0a7e24 */ /* 0x000fe4000f8e00ff */
[----:B------:R-:W-:Y:S02]  /*1b4d0*/  IMAD.U32 R11, RZ, RZ, UR9 ;  /* 0x00000009ff0b7e24 */ /* 0x000fe4000f8e00ff */
[----:B------:R-:W-:Y:S02]  /*1b4e0*/  IMAD.MOV.U32 R8, RZ, RZ, 0x70 ;  /* 0x00000070ff087424 */ /* 0x000fe400078e00ff */
[----:B------:R-:W-:-:S07]  /*1b4f0*/  IMAD.MOV.U32 R13, RZ, RZ, RZ ;  /* 0x000000ffff0d7224 */ /* 0x000fce00078e00ff */
[----:B------:R-:W-:-:S07]  /*1b500*/  LEPC R20, `(.L_x_6188) ;  /* 0x000000001014794e */ /* 0x000fce0000000000 */
[----:B-1----:R-:W-:Y:S05]  /*1b510*/  CALL.ABS.NOINC R2 ;  /* 0x0000000002007343 */ /* 0x002fea0003c00000 */
.L_x_6188:
[----:B------:R-:W-:Y:S05]  /*1b520*/  BSYNC B6 ;  /* 0x0000000000067941 */ /* 0x000fea0003800000 */
.L_x_6187:
[----:B-1----:R-:W2:Y:S01]  /*1b530*/  LDL.LU R0, [R1+0x3c] ;  /* 0x00003c0001007983 */ /* 0x002ea20000300800 */
[----:B0-----:R-:W0:Y:S01]  /*1b540*/  LDC R7, c[0x0][0x448] ;  /* 0x00011200ff077b82 */ /* 0x001e220000000800 */
[----:B------:R-:W-:Y:S01]  /*1b550*/  ULDC.64 UR4, c[0x0][0x2d8] ;  /* 0x0000b60000047ab9 */ /* 0x000fe20000000a00 */
[----:B------:R-:W-:Y:S01]  /*1b560*/  ULDC UR6, c[0x0][0x2b8] ;  /* 0x0000ae0000067ab9 */ /* 0x000fe20000000800 */
[----:B------:R-:W2:Y:S04]  /*1b570*/  LDL.LU.64 R2, [R1+0x40] ;  /* 0x0000400001027983 */ /* 0x000ea80000300a00 */
[----:B------:R-:W3:Y:S04]  /*1b580*/  LDL R12, [R1+0x28] ;  /* 0x00002800010c7983 */ /* 0x000ee80000100800 */
[----:B------:R1:W5:Y:S01]  /*1b590*/  LDL R9, [R1+0x4c] ;  /* 0x00004c0001097983 */ /* 0x0003620000100800 */
[----:B------:R-:W4:Y:S01]  /*1b5a0*/  S2R R5, SR_TID.X ;  /* 0x0000000000057919 */ /* 0x000f220000002100 */
[----:B------:R-:W1:Y:S01]  /*1b5b0*/  S2R R8, SR_TID.X ;  /* 0x0000000000087919 */ /* 0x000e620000002100 */
[----:B----4-:R-:W-:-:S04]  /*1b5c0*/  LOP3.LUT R5, R5, 0x7f, RZ, 0xc0, !PT ;  /* 0x0000007f05057812 */ /* 0x010fc800078ec0ff */
[----:B------:R-:W-:Y:S01]  /*1b5d0*/  SHF.R.U32.HI R5, RZ, 0x3, R5 ;  /* 0x00000003ff057819 */ /* 0x000fe20000011605 */
[----:B-1----:R-:W-:-:S05]  /*1b5e0*/  IMAD.SHL.U32 R8, R8, 0x10, RZ ;  /* 0x0000001008087824 */ /* 0x002fca00078e00ff */
[----:B------:R-:W-:Y:S01]  /*1b5f0*/  LOP3.LUT R8, R5, 0x70, R8, 0xf8, !PT ;  /* 0x0000007005087812 */ /* 0x000fe200078ef808 */
[----:B------:R-:W1:Y:S02]  /*1b600*/  S2R R10, SR_TID.X ;  /* 0x00000000000a7919 */ /* 0x000e640000002100 */
[----:B-1----:R-:W-:-:S05]  /*1b610*/  IMAD.SHL.U32 R10, R10, 0x8, RZ ;  /* 0x000000080a0a7824 */ /* 0x002fca00078e00ff */
[----:B------:R-:W-:Y:S01]  /*1b620*/  LOP3.LUT R10, R10, 0x38, RZ, 0xc0, !PT ;  /* 0x000000380a0a7812 */ /* 0x000fe200078ec0ff */
        /* <DEDUP_REMOVED lines=13> */
[----:B0-----:R-:W-:-:S13]  /*1b700*/  ISETP.NE.AND P0, PT, R7, 0x1, PT ;  /* 0x000000010700780c */ /* 0x001fda0003f05270 */
[----:B------:R-:W0:Y:S08]  /*1b710*/  @P0 LDC R5, c[0x0][0x44c] ;  /* 0x00011300ff050b82 */ /* 0x000e300000000800 */
[----:B------:R-:W1:Y:S01]  /*1b720*/  @P0 LDC R6, c[0x0][0x450] ;  /* 0x00011400ff060b82 */ /* 0x000e620000000800 */
[----:B------:R-:W-:Y:S02]  /*1b730*/  IMAD R4, R4, UR4, RZ ;  /* 0x0000000404047c24 */ /* 0x000fe4000f8e02ff */
[----:B------:R-:W-:-:S04]  /*1b740*/  IMAD.WIDE.U32 R2, R0, UR4, R2 ;  /* 0x0000000400027c25 */ /* 0x000fc8000f8e0002 */
[----:B------:R-:W-:Y:S01]  /*1b750*/  IMAD R0, R0, UR5, R4 ;  /* 0x0000000500007c24 */ /* 0x000fe2000f8e0204 */
[----:B------:R-:W-:Y:S01]  /*1b760*/  ULDC.64 UR4, c[0x0][0x2d0] ;  /* 0x0000b40000047ab9 */ /* 0x000fe20000000a00 */
[----:B---3--:R-:W-:Y:S02]  /*1b770*/  IMAD.IADD R4, R8, 0x1, R12 ;  /* 0x0000000108047824 */ /* 0x008fe400078e020c */
[----:B------:R-:W-:Y:S02]  /*1b780*/  IMAD.IADD R3, R3, 0x1, R0 ;  /* 0x0000000103037824 */ /* 0x000fe400078e0200 */
        /* <DEDUP_REMOVED lines=51> */
[----:B0-----:R-:W0:Y:S07]  /*1bac0*/  SHFL.IDX PT, R6, R3, 0x2, 0x181f ;  /* 0x00581f0003067f89 */ /* 0x001e2e00000e0000 */
[----:B-1----:R-:W-:-:S05]  /*1bad0*/  @!P1 LEA R5, P2, R10, R5, 0x1 ;  /* 0x000000050a059211 */ /* 0x002fca00078408ff */
[----:B0-----:R-:W-:-:S04]  /*1bae0*/  @!P1 IMAD.X R6, RZ, RZ, R6, P2 ;  /* 0x000000ffff069224 */ /* 0x001fc800010e0606 */
[----:B------:R-:W-:Y:S02]  /*1baf0*/  @!P1 IMAD.MOV.U32 R7, RZ, RZ, R6 ;  /* 0x000000ffff079224 */ /* 0x000fe400078e0006 */
[----:B------:R-:W-:Y:S02]  /*1bb00*/  @!P1 IMAD.MOV.U32 R6, RZ, RZ, R5 ;  /* 0x000000ffff069224 */ /* 0x000fe400078e0005 */
[----:B------:R0:W1:Y:S04]  /*1bb10*/  SHFL.IDX PT, R5, R3, 0x3, 0x181f ;  /* 0x00781f0003057f89 */ /* 0x00006800000e0000 */
[----:B------:R0:W-:Y:S04]  /*1bb20*/  @!P1 LDGSTS.E.BYPASS.LTC128B.128 [R9+0x21400], desc[UR42][R6.64], !P0 ;  /* 0x2140000006099fae */ /* 0x0001e8000c101d6a */
[----:B------:R0:W2:Y:S02]  /*1bb30*/  SHFL.IDX PT, R3, R4, 0x3, 0x181f ;  /* 0x00781f0004037f89 */ /* 0x0000a400000e0000 */
.L_x_6354:
[----:B------:R3:W5:Y:S01]  /*1bb40*/  LDL R8, [R1] ;  /* 0x0000000001087983 */ /* 0x0007620000100800 */
[----:B------:R-:W-:-:S05]  /*1bb50*/  VIADD R0, R0, 0x30 ;  /* 0x0000003000007836 */ /* 0x000fca0000000000 */
[----:B------:R-:W-:-:S13]  /*1bb60*/  ISETP.GE.AND P1, PT, R0, R2, PT ;  /* 0x000000020000720c */ /* 0x000fda0003f26270 */
[----:B--2---:R-:W-:-:S05]  /*1bb70*/  @!P1 LEA R2, P2, R10, R3, 0x1 ;  /* 0x000000030a029211 */ /* 0x004fca00078408ff */
[----:B01----:R-:W-:-:S05]  /*1bb80*/  @!P1 IMAD.X R3, RZ, RZ, R5, P2 ;  /* 0x000000ffff039224 */ /* 0x003fca00010e0605 */
[----:B------:R-:W-:Y:S01]  /*1bb90*/  @!PT LDS RZ, [RZ] ;  /* 0x00000000fffff984 */ /* 0x000fe20000000800 */
[----:B------:R-:W-:Y:S01]  /*1bba0*/  @!PT LDS RZ, [RZ] ;  /* 0x00000000fffff984 */ /* 0x000fe20000000800 */
[----:B------:R-:W-:Y:S01]  /*1bbb0*/  @!PT LDS RZ, [RZ] ;  /* 0x00000000fffff984 */ /* 0x000fe20000000800 */
[----:B------:R3:W-:Y:S01]  /*1bbc0*/  @!P1 LDGSTS.E.BYPASS.LTC128B.128 [R9+0x21c00], desc[UR42][R2.64], !P0 ;  /* 0x21c0000002099fae */ /* 0x0007e2000c101d6a */
[----:B------:R-:W-:Y:S01]  /*1bbd0*/  PLOP3.LUT P0, PT, PT, PT, PT, 0x80, 0x0 ;  /* 0x000000000000781c */ /* 0x000fe20003f0f070 */
[----:B------:R-:W-:-:S12]  /*1bbe0*/  NOP ;  /* 0x0000000000007918 */ /* 0x000fd80000000000 */
.L_x_6190:
[----:B---3--:R-:W2:Y:S01]  /*1bbf0*/  LDL R2, [R1] ;  /* 0x0000000001027983 */ /* 0x008ea20000100800 */
        /* <DEDUP_REMOVED lines=18> */
.L_x_6355:
[----:B------:R-:W-:Y:S05]  /*1bd20*/  BSYNC B0 ;  /* 0x0000000000007941 */ /* 0x000fea0003800000 */
.L_x_6191:
[----:B0-----:R-:W2:Y:S01]  /*1bd30*/  LDL R2, [R1+0x18] ;  /* 0x0000180001027983 */ /* 0x001ea20000100800 */
[----:B------:R-:W-:Y:S01]  /*1bd40*/  BSSY B0, `(.L_x_6193) ;  /* 0x000009a000007945 */ /* 0x000fe20003800000 */
[----:B--2---:R-:W-:-:S13]  /*1bd50*/  LOP3.LUT P0, RZ, R2, 0x1, RZ, 0xc0, !PT ;  /* 0x0000000102ff7812 */ /* 0x004fda000780c0ff */
[----:B------:R-:W-:Y:S05]  /*1bd60*/  @!P0 BRA `(.L_x_6194) ;  /* 0x00000008005c8947 */ /* 0x000fea0003800000 */
[----:B------:R-:W2:Y:S04]  /*1bd70*/  LDL R5, [R1] ;  /* 0x0000000001057983 */ /* 0x000ea80000100800 */
        /* <DEDUP_REMOVED lines=10> */
.L_x_6356:
[----:B------:R-:W-:Y:S05]  /*1be20*/  BSYNC B1 ;  /* 0x0000000000017941 */ /* 0x000fea0003800000 */
.L_x_6195:
[----:B------:R-:W-:Y:S04]  /*1be30*/  BSSY B1, `(.L_x_6197) ;  /* 0x0000009000017945 */ /* 0x000fe80003800000 */
[----:B------:R-:W-:Y:S05]  /*1be40*/  @P1 BRA `(.L_x_6198) ;  /* 0x00000000001c1947 */ /* 0x000fea0003800000 */
[----:B------:R-:W1:Y:S01]  /*1be50*/  S2R R3, SR_TID.X ;  /* 0x0000000000037919 */ /* 0x000e620000002100 */
[----:B0-----:R-:W-:-:S04]  /*1be60*/  MOV R2, 0x10000 ;  /* 0x0001000000027802 */ /* 0x001fc80000000f00 */
[----:B------:R2:W-:Y:S01]  /*1be70*/  SYNCS.ARRIVE.TRANS64 RZ, [R0+URZ+0x28c50], R2 ;  /* 0x028c500200ff79a7 */ /* 0x0005e2000800003f */
[----:B-1----:R-:W-:-:S04]  /*1be80*/  LOP3.LUT R3, R3, 0x1f, RZ, 0xc0, !PT ;  /* 0x0000001f03037812 */ /* 0x002fc800078ec0ff */
[----:B------:R-:W-:-:S13]  /*1be90*/  ISETP.NE.AND P0, PT, R3, RZ, PT ;  /* 0x000000ff0300720c */ /* 0x000fda0003f05270 */
[----:B--2---:R-:W-:Y:S05]  /*1bea0*/  @!P0 BRA `(.L_x_6198) ;  /* 0x0000000000048947 */ /* 0x004fea0003800000 */
[----:B------:R-:W-:Y:S01]  /*1beb0*/  BPT.TRAP 0x1 ;  /* 0x000000040000795c */ /* 0x000fe20000300000 */
.L_x_6198:
[----:B------:R-:W-:Y:S05]  /*1bec0*/  BSYNC B1 ;  /* 0x0000000000017941 */ /* 0x000fea0003800000 */
.L_x_6197:
[----:B------:R-:W2:Y:S04]  /*1bed0*/  LDL R5, [R1+0x20] ;  /* 0x0000200001057983 */ /* 0x000ea80000100800 */
[----:B------:R-:W2:Y:S04]  /*1bee0*/  LDL.LU R3, [R1+0x34] ;  /* 0x0000340001037983 */ /* 0x000ea80000300800 */
[----:B------:R-:W3:Y:S04]  /*1bef0*/  LDL R4, [R1] ;  /* 0x0000000001047983 */ /* 0x000ee80000100800 */
        /* <DEDUP_REMOVED lines=11> */
.L_x_6199:
        /* <DEDUP_REMOVED lines=15> */
.L_x_6200:
        /* <DEDUP_REMOVED lines=15> */
.L_x_6201:
        /* <DEDUP_REMOVED lines=15> */
.L_x_6202:
        /* <DEDUP_REMOVED lines=15> */
.L_x_6203:
        /* <DEDUP_REMOVED lines=15> */
.L_x_6204:
        /* <DEDUP_REMOVED lines=15> */
.L_x_6205:
        /* <DEDUP_REMOVED lines=15> */
.L_x_6206:
        /* <DEDUP_REMOVED lines=10> */
.L_x_6194:
[----:B------:R-:W-:Y:S05]  /*1c6e0*/  BSYNC B0 ;  /* 0x0000000000007941 */ /* 0x000fea0003800000 */
.L_x_6193:
[----:B------:R-:W2:Y:S04]  /*1c6f0*/  LDL R4, [R1+0x2c] ;  /* 0x00002c0001047983 */ /* 0x000ea80000100800 */
[----:B------:R-:W3:Y:S01]  /*1c700*/  LDL R5, [R1+0x24] ;  /* 0x0000240001057983 */ /* 0x000ee20000100800 */
[----:B------:R-:W-:Y:S01]  /*1c710*/  BSSY B0, `(.L_x_6207) ;  /* 0x00002b3000007945 */ /* 0x000fe20003800000 */
[----:B--2---:R-:W-:-:S05]  /*1c720*/  VIADD R0, R4, 0xfffffffe ;  /* 0xfffffffe04007836 */ /* 0x004fca0000000000 */
[----:B---3--:R-:W-:-:S13]  /*1c730*/  ISETP.GE.AND P0, PT, R0, R5, PT ;  /* 0x000000050000720c */ /* 0x008fda0003f06270 */
[----:B------:R-:W-:Y:S05]  /*1c740*/  @!P0 BRA `(.L_x_6208) ;  /* 0x0000002800bc8947 */ /* 0x000fea0003800000 */
[----:B------:R-:W-:Y:S01]  /*1c750*/  IMAD.MOV R2, RZ, RZ, -R4 ;  /* 0x000000ffff027224 */ /* 0x000fe200078e0a04 */
[----:B------:R-:W-:Y:S01]  /*1c760*/  LOP3.LUT R6, RZ, R5, RZ, 0x33, !PT ;  /* 0x00000005ff067212 */ /* 0x000fe200078e33ff */
        /* <DEDUP_REMOVED lines=42> */
.L_x_6213:
        /* <DEDUP_REMOVED lines=9> */
.L_x_6357:
[----:B------:R-:W-:Y:S05]  /*1caa0*/  BSYNC B3 ;  /* 0x0000000000037941 */ /* 0x000fea0003800000 */
.L_x_6214:
        /* <DEDUP_REMOVED lines=9> */
.L_x_6217:
[----:B------:R-:W-:Y:S05]  /*1cb40*/  BSYNC B3 ;  /* 0x0000000000037941 */ /* 0x000fea0003800000 */
.L_x_6216:
        /* <DEDUP_REMOVED lines=14> */
.L_x_6218:
        /* <DEDUP_REMOVED lines=13> */
.L_x_6358:
[----:B------:R-:W-:Y:S05]  /*1cd00*/  BSYNC B3 ;  /* 0x0000000000037941 */ /* 0x000fea0003800000 */
.L_x_6219:
[----:B------:R-:W-:Y:S01]  /*1cd10*/  BSSY B3, `(.L_x_6221) ;  /* 0x000000b000037945 */ /* 0x000fe20003800000 */
[----:B------:R-:W-:Y:S01]  /*1cd20*/  IMAD.MOV.U32 R8, RZ, RZ, 0x0 ;  /* 0x00000000ff087424 */ /* 0x000fe200078e00ff */
[----:B------:R-:W-:Y:S02]  /*1cd30*/  MOV R9, 0x14f00000 ;  /* 0x14f0000000097802 */ /* 0x000fe40000000f00 */
[----:B------:R-:W-:Y:S05]  /*1cd40*/  @P1 BRA `(.L_x_6222) ;  /* 0x00000000001c1947 */ /* 0x000fea0003800000 */
[----:B------:R-:W2:Y:S01]  /*1cd50*/  S2R R4, SR_TID.X ;  /* 0x0000000000047919 */ /* 0x000ea20000002100 */
[----:B01----:R-:W-:-:S04]  /*1cd60*/  IMAD.MOV.U32 R2, RZ, RZ, 0x10000 ;  /* 0x00010000ff027424 */ /* 0x003fc800078e00ff */
[----:B------:R3:W-:Y:S01]  /*1cd70*/  SYNCS.ARRIVE.TRANS64 RZ, [R3+URZ+0x28c50], R2 ;  /* 0x028c500203ff79a7 */ /* 0x0007e2000800003f */
[----:B--2---:R-:W-:-:S04]  /*1cd80*/  LOP3.LUT R4, R4, 0x1f, RZ, 0xc0, !PT ;  /* 0x0000001f04047812 */ /* 0x004fc800078ec0ff */
[----:B------:R-:W-:-:S13]  /*1cd90*/  ISETP.NE.AND P0, PT, R4, RZ, PT ;  /* 0x000000ff0400720c */ /* 0x000fda0003f05270 */
[----:B---3--:R-:W-:Y:S05]  /*1cda0*/  @!P0 BRA `(.L_x_6222) ;  /* 0x0000000000048947 */ /* 0x008fea0003800000 */
[----:B------:R-:W-:Y:S01]  /*1cdb0*/  BPT.TRAP 0x1 ;  /* 0x000000040000795c */ /* 0x000fe20000300000 */
.L_x_6222:
[----:B------:R-:W-:Y:S05]  /*1cdc0*/  BSYNC B3 ;  /* 0x0000000000037941 */ /* 0x000fea0003800000 */
.L_x_6221:
        /* <DEDUP_REMOVED lines=11> */
.L_x_6223:
        /* <DEDUP_REMOVED lines=15> */
.L_x_6224:
        /* <DEDUP_REMOVED lines=15> */
.L_x_6225:
        /* <DEDUP_REMOVED lines=15> */
.L_x_6226:
        /* <DEDUP_REMOVED lines=15> */
.L_x_6227:
        /* <DEDUP_REMOVED lines=15> */
.L_x_6228:
        /* <DEDUP_REMOVED lines=15> */
.L_x_6229:
        /* <DEDUP_REMOVED lines=15> */
.L_x_6230:
        /* <DEDUP_REMOVED lines=10> */
.L_x_6212:
[----:B------:R-:W-:Y:S05]  /*1d5b0*/  BSYNC B1 ;  /* 0x0000000000017941 */ /* 0x000fea0003800000 */
.L_x_6211:
[----:B------:R-:W2:Y:S02]  /*1d5c0*/  LDL R4, [R1+0x2c] ;  /* 0x00002c0001047983 */ /* 0x000ea40000100800 */
[----:B--2---:R-:W-:-:S07]  /*1d5d0*/  VIADD R0, R4, 0xfffffffd ;  /* 0xfffffffd04007836 */ /* 0x004fce0000000000 */
.L_x_6210:
[----:B------:R-:W-:Y:S05]  /*1d5e0*/  BSYNC B2 ;  /* 0x0000000000027941 */ /* 0x000fea0003800000 */
.L_x_6209:
[----:B------:R-:W2:Y:S01]  /*1d5f0*/  LDL.LU R2, [R1+0x2c] ;  /* 0x00002c0001027983 */ /* 0x000ea20000300800 */
[----:B------:R-:W-:Y:S01]  /*1d600*/  VIADD R6, R6, 0xfffffffe ;  /* 0xfffffffe06067836 */ /* 0x000fe20000000000 */
[----:B--2---:R-:W-:-:S04]  /*1d610*/  LOP3.LUT R2, RZ, R2, RZ, 0x33, !PT ;  /* 0x00000002ff027212 */ /* 0x004fc800078e33ff */
[----:B------:R-:W-:-:S13]  /*1d620*/  ISETP.NE.AND P0, PT, R6, R2, PT ;  /* 0x000000020600720c */ /* 0x000fda0003f05270 */
[----:B------:R-:W-:Y:S05]  /*1d630*/  @!P0 BRA `(.L_x_6208) ;  /* 0x0000001c00008947 */ /* 0x000fea0003800000 */
.L_x_6271:
[----:B------:R-:W2:Y:S04]  /*1d640*/  LDL R4, [R1+0x18] ;  /* 0x0000180001047983 */ /* 0x000ea80000100800 */
[----:B------:R-:W0:Y:S04]  /*1d650*/  LDL.LU R3, [R1+0x4] ;  /* 0x0000040001037983 */ /* 0x000e280000300800 */
        /* <DEDUP_REMOVED lines=34> */
.L_x_6233:
[----:B------:R-:W2:Y:S01]  /*1d880*/  LDL R2, [R1] ;  /* 0x0000000001027983 */ /* 0x000ea20000100800 */
[----:B------:R-:W-:Y:S01]  /*1d890*/  SHF.L.U32 R3, R6, 0x1f, RZ ;  /* 0x0000001f06037819 */ /* 0x000fe200000006ff */
[----:B------:R-:W-:Y:S01]  /*1d8a0*/  BSSY B2, `(.L_x_6234) ;  /* 0x0000007000027945 */ /* 0x000fe20003800000 */
[----:B0-----:R-:W0:Y:S02]  /*1d8b0*/  S2R R4, SR_TID.X ;  /* 0x0000000000047919 */ /* 0x001e240000002100 */
[----:B0-----:R-:W-:-:S04]  /*1d8c0*/  LOP3.LUT R4, R4, 0x7f, RZ, 0xc0, !PT ;  /* 0x0000007f04047812 */ /* 0x001fc800078ec0ff */
[----:B------:R-:W-:Y:S01]  /*1d8d0*/  ISETP.NE.AND P1, PT, R4, RZ, PT ;  /* 0x000000ff0400720c */ /* 0x000fe20003f25270 */
[----:B--2---:R-:W-:-:S04]  /*1d8e0*/  IMAD R2, R7, 0x8, R2 ;  /* 0x0000000807027824 */ /* 0x004fc800078e0202 */
[----:B------:R-:W0:Y:S02]  /*1d8f0*/  SYNCS.PHASECHK.TRANS64.TRYWAIT P0, [R2+URZ+0x28c40], R3 ;  /* 0x028c4003020075a7 */ /* 0x000e24000800017f */
[----:B0-----:R-:W-:Y:S06]  /*1d900*/  @!P0 BRA `(.L_x_6235) ;  /* 0x0000004000948947 */ /* 0x001fec0003800000 */
.L_x_6359:
[----:B------:R-:W-:Y:S05]  /*1d910*/  BSYNC B2 ;  /* 0x0000000000027941 */ /* 0x000fea0003800000 */
.L_x_6234:
        /* <DEDUP_REMOVED lines=9> */
.L_x_6237:
[----:B------:R-:W-:Y:S05]  /*1d9b0*/  BSYNC B2 ;  /* 0x0000000000027941 */ /* 0x000fea0003800000 */
.L_x_6236:
        /* <DEDUP_REMOVED lines=13> */
.L_x_6238:
        /* <DEDUP_REMOVED lines=13> */
.L_x_6360:
[----:B------:R-:W-:Y:S05]  /*1db60*/  BSYNC B2 ;  /* 0x0000000000027941 */ /* 0x000fea0003800000 */
.L_x_6239:
        /* <DEDUP_REMOVED lines=11> */
.L_x_6242:
[----:B------:R-:W-:Y:S05]  /*1dc20*/  BSYNC B2 ;  /* 0x0000000000027941 */ /* 0x000fea0003800000 */
.L_x_6241:
[----:B01----:R-:W2:Y:S01]  /*1dc30*/  LDL R3, [R1] ;  /* 0x0000000001037983 */ /* 0x003ea20000100800 */
        /* <DEDUP_REMOVED lines=9> */
.L_x_6243:
        /* <DEDUP_REMOVED lines=15> */
.L_x_6244:
        /* <DEDUP_REMOVED lines=15> */
.L_x_6245:
        /* <DEDUP_REMOVED lines=15> */
.L_x_6246:
        /* <DEDUP_REMOVED lines=15> */
.L_x_6247:
        /* <DEDUP_REMOVED lines=15> */
.L_x_6248:
        /* <DEDUP_REMOVED lines=15> */
.L_x_6249:
        /* <DEDUP_REMOVED lines=15> */
.L_x_6250:
        /* <DEDUP_REMOVED lines=10> */
.L_x_6232:
[----:B------:R-:W-:Y:S05]  /*1e400*/  BSYNC B1 ;  /* 0x0000000000017941 */ /* 0x000fea0003800000 */
.L_x_6231:
[----:B------:R-:W2:Y:S01]  /*1e410*/  LDL R5, [R1+0x18] ;  /* 0x0000180001057983 */ /* 0x000ea20000100800 */
[----:B------:R-:W-:Y:S01]  /*1e420*/  VIADD R7, R7, 0x1 ;  /* 0x0000000107077836 */ /* 0x000fe20000000000 */
[----:B------:R-:W-:Y:S04]  /*1e430*/  BSSY B1, `(.L_x_6251) ;  /* 0x00000dc000017945 */ /* 0x000fe80003800000 */
[----:B------:R-:W-:-:S04]  /*1e440*/  ISETP.NE.AND P0, PT, R7, 0x2, PT ;  /* 0x000000020700780c */ /* 0x000fc80003f05270 */
[----:B------:R-:W-:Y:S02]  /*1e450*/  SEL R2, RZ, 0x1, P0 ;  /* 0x00000001ff027807 */ /* 0x000fe40000000000 */
[----:B------:R-:W-:Y:S02]  /*1e460*/  SEL R9, R7, RZ, P0 ;  /* 0x000000ff07097207 */ /* 0x000fe40000000000 */
[----:B-----5:R-:W-:Y:S01]  /*1e470*/  LOP3.LUT R8, R6, R2, RZ, 0x3c, !PT ;  /* 0x0000000206087212 */ /* 0x020fe200078e3cff */
[----:B------:R-:W-:-:S04]  /*1e480*/  VIADD R6, R0, 0xffffffff ;  /* 0xffffffff00067836 */ /* 0x000fc80000000000 */
[----:B------:R0:W-:Y:S04]  /*1e490*/  STL [R1+0x10], R8 ;  /* 0x0000100801007387 */ /* 0x0001e80000100800 */
[----:B------:R0:W-:Y:S01]  /*1e4a0*/  STL [R1+0x4], R9 ;  /* 0x0000040901007387 */ /* 0x0001e20000100800 */
[----:B--2---:R-:W-:-:S13]  /*1e4b0*/  LOP3.LUT P2, RZ, R5, 0x1, RZ, 0xc0, !PT ;  /* 0x0000000105ff7812 */ /* 0x004fda000784c0ff */
[----:B0-----:R-:W-:Y:S05]  /*1e4c0*/  @!P2 BRA `(.L_x_6252) ;  /* 0x0000000c0048a947 */ /* 0x001fea0003800000 */
        /* <DEDUP_REMOVED lines=24> */
.L_x_6253:
[----:B------:R-:W2:Y:S01]  /*1e650*/  LDL R2, [R1] ;  /* 0x0000000001027983 */ /* 0x000ea20000100800 */
[----:B------:R-:W-:Y:S01]  /*1e660*/  BSSY B2, `(.L_x_6254) ;  /* 0x0000008000027945 */ /* 0x000fe20003800000 */
[----:B0-----:R-:W0:Y:S02]  /*1e670*/  S2R R4, SR_TID.X ;  /* 0x0000000000047919 */ /* 0x001e240000002100 */
[----:B0-----:R-:W-:-:S04]  /*1e680*/  LOP3.LUT R4, R4, 0x7f, RZ, 0xc0, !PT ;  /* 0x0000007f04047812 */ /* 0x001fc800078ec0ff */
[----:B------:R-:W-:Y:S01]  /*1e690*/  ISETP.NE.AND P1, PT, R4, RZ, PT ;  /* 0x000000ff0400720c */ /* 0x000fe20003f25270 */
[----:B--2---:R-:W-:Y:S01]  /*1e6a0*/  IMAD R3, R9, 0x8, R2 ;  /* 0x0000000809037824 */ /* 0x004fe200078e0202 */
[----:B------:R-:W-:-:S04]  /*1e6b0*/  SHF.L.U32 R2, R8, 0x1f, RZ ;  /* 0x0000001f08027819 */ /* 0x000fc800000006ff */
[----:B------:R-:W0:Y:S02]  /*1e6c0*/  SYNCS.PHASECHK.TRANS64.TRYWAIT P0, [R3+URZ+0x28c40], R2 ;  /* 0x028c4002030075a7 */ /* 0x000e24000800017f */
[----:B0-----:R-:W-:Y:S05]  /*1e6d0*/  @!P0 BRA `(.L_x_6255) ;  /* 0x0000003400488947 */ /* 0x001fea0003800000 */
.L_x_6361:
[----:B------:R-:W-:Y:S05]  /*1e6e0*/  BSYNC B2 ;  /* 0x0000000000027941 */ /* 0x000fea0003800000 */
.L_x_6254:
        /* <DEDUP_REMOVED lines=9> */
.L_x_6257:
[----:B------:R-:W-:Y:S05]  /*1e780*/  BSYNC B2 ;  /* 0x0000000000027941 */ /* 0x000fea0003800000 */
.L_x_6256:
[----:B------:R-:W2:Y:S04]  /*1e790*/  LDL R8, [R1] ;  /* 0x0000000001087983 */ /* 0x000ea80000100800 */
        /* <DEDUP_REMOVED lines=13> */
.L_x_6258:
        /* <DEDUP_REMOVED lines=13> */
.L_x_6362:
[----:B------:R-:W-:Y:S05]  /*1e940*/  BSYNC B2 ;  /* 0x0000000000027941 */ /* 0x000fea0003800000 */
.L_x_6259:
[----:B------:R-:W-:Y:S01]  /*1e950*/  BSSY B2, `(.L_x_6261) ;  /* 0x000000b000027945 */ /* 0x000fe20003800000 */
[----:B------:R-:W-:Y:S02]  /*1e960*/  IMAD.MOV.U32 R8, RZ, RZ, 0x0 ;  /* 0x00000000ff087424 */ /* 0x000fe400078e00ff */
[----:B------:R-:W-:Y:S01]  /*1e970*/  IMAD.MOV.U32 R9, RZ, RZ, 0x14f00000 ;  /* 0x14f00000ff097424 */ /* 0x000fe200078e00ff */
[----:B------:R-:W-:Y:S06]  /*1e980*/  @P1 BRA `(.L_x_6262) ;  /* 0x00000000001c1947 */ /* 0x000fec0003800000 */
[----:B------:R-:W2:Y:S01]  /*1e990*/  S2R R5, SR_TID.X ;  /* 0x0000000000057919 */ /* 0x000ea20000002100 */
[----:B01----:R-:W-:-:S04]  /*1e9a0*/  MOV R2, 0x10000 ;  /* 0x0001000000027802 */ /* 0x003fc80000000f00 */
[----:B------:R3:W-:Y:S01]  /*1e9b0*/  SYNCS.ARRIVE.TRANS64 RZ, [R3+URZ+0x28c50], R2 ;  /* 0x028c500203ff79a7 */ /* 0x0007e2000800003f */
[----:B--2---:R-:W-:-:S04]  /*1e9c0*/  LOP3.LUT R5, R5, 0x1f, RZ, 0xc0, !PT ;  /* 0x0000001f05057812 */ /* 0x004fc800078ec0ff */
[----:B------:R-:W-:-:S13]  /*1e9d0*/  ISETP.NE.AND P0, PT, R5, RZ, PT ;  /* 0x000000ff0500720c */ /* 0x000fda0003f05270 */
[----:B---3--:R-:W-:Y:S05]  /*1e9e0*/  @!P0 BRA `(.L_x_6262) ;  /* 0x0000000000048947 */ /* 0x008fea0003800000 */
[----:B------:R-:W-:Y:S01]  /*1e9f0*/  BPT.TRAP 0x1 ;  /* 0x000000040000795c */ /* 0x000fe20000300000 */
.L_x_6262:
[----:B------:R-:W-:Y:S05]  /*1ea00*/  BSYNC B2 ;  /* 0x0000000000027941 */ /* 0x000fea0003800000 */
.L_x_6261:
        /* <DEDUP_REMOVED lines=11> */
.L_x_6263:
        /* <DEDUP_REMOVED lines=15> */
.L_x_6264:
        /* <DEDUP_REMOVED lines=15> */
.L_x_6265:
        /* <DEDUP_REMOVED lines=15> */
.L_x_6266:
        /* <DEDUP_REMOVED lines=15> */
.L_x_6267:
        /* <DEDUP_REMOVED lines=15> */
.L_x_6268:
        /* <DEDUP_REMOVED lines=15> */
.L_x_6269:
        /* <DEDUP_REMOVED lines=15> */
.L_x_6270:
        /* <DEDUP_REMOVED lines=10> */
.L_x_6252:
[----:B------:R-:W-:Y:S05]  /*1f1f0*/  BSYNC B1 ;  /* 0x0000000000017941 */ /* 0x000fea0003800000 */
.L_x_6251:
[----:B------:R-:W2:Y:S01]  /*1f200*/  LDL R5, [R1+0x24] ;  /* 0x0000240001057983 */ /* 0x000ea20000100800 */
[----:B------:R-:W-:Y:S01]  /*1f210*/  VIADD R0, R0, 0xfffffffe ;  /* 0xfffffffe00007836 */ /* 0x000fe20000000000 */
[----:B--2---:R-:W-:-:S13]  /*1f220*/  ISETP.GT.AND P0, PT, R6, R5, PT ;  /* 0x000000050600720c */ /* 0x004fda0003f04270 */
[----:B------:R-:W-:Y:S05]  /*1f230*/  @P0 BRA `(.L_x_6271) ;  /* 0xffffffe400000947 */ /* 0x000fea000383ffff */
.L_x_6208:
[----:B------:R-:W-:Y:S05]  /*1f240*/  BSYNC B0 ;  /* 0x0000000000007941 */ /* 0x000fea0003800000 */
.L_x_6207:
        /* <DEDUP_REMOVED lines=24> */
.L_x_6273:
[----:B------:R-:W-:Y:S05]  /*1f3d0*/  BSYNC B0 ;  /* 0x0000000000007941 */ /* 0x000fea0003800000 */
.L_x_6272:
[----:B------:R-:W-:-:S05]  /*1f3e0*/  SEL R0, R0, RZ, P0 ;  /* 0x000000ff00007207 */ /* 0x000fca0000000000 */
[----:B------:R2:W-:Y:S02]  /*1f3f0*/  STL [R1+0x4], R0 ;  /* 0x0000040001007387 */ /* 0x0005e40000100800 */
.L_x_6175:
[----:B------:R-:W-:Y:S05]  /*1f400*/  BSYNC B7 ;  /* 0x0000000000077941 */ /* 0x000fea0003800000 */
.L_x_6173:
        /* <DEDUP_REMOVED lines=10> */
[----:B------:R2:W-:Y:S01]  /*1f4b0*/  STL [R1], R0 ;  /* 0x0000000001007387 */ /* 0x0005e20000100800 */
[----:B------:R-:W-:Y:S06]  /*1f4c0*/  BAR.ARV 0x4, 0x180 ;  /* 0x0106000000007b1d */ /* 0x000fec0000002000 */
[----:B------:R-:W-:Y:S05]  /*1f4d0*/  BRA `(.L_x_6275) ;  /* 0x0000000800d47947 */ /* 0x000fea0003800000 */
.L_x_6274:
[----:B------:R-:W2:Y:S01]  /*1f4e0*/  S2R R6, SR_TID.X ;  /* 0x0000000000067919 */ /* 0x000ea20000002100 */
[----:B------:R-:W-:Y:S01]  /*1f4f0*/  UMOV UR4, 0xffffffff ;  /* 0xffffffff00047882 */ /* 0x000fe20000000000 */
[----:B--2---:R-:W-:-:S04]  /*1f500*/  LOP3.LUT R6, R6, 0x1f, RZ, 0xc0, !PT ;  /* 0x0000001f06067812 */ /* 0x004fc800078ec0ff */
[----:B------:R-:W-:Y:S01]  /*1f510*/  ISETP.NE.AND P0, PT, R6, 0x1f, PT ;  /* 0x0000001f0600780c */ /* 0x000fe20003f05270 */
[----:B------:R-:W-:-:S12]  /*1f520*/  BRA.DIV UR4, `(.L_x_6276) ;  /* 0x0000002604dc7947 */ /* 0x000fd8000b800000 */
[----:B0-----:R-:W-:Y:S01]  /*1f530*/  IMAD.IADD R5, R19, 0x1, R6 ;  /* 0x0000000113057824 */ /* 0x001fe200078e0206 */
[----:B------:R-:W-:-:S04]  /*1f540*/  ULDC UR4, c[0x0][0xc3c] ;  /* 0x00030f0000047ab9 */ /* 0x000fc80000000800 */
[----:B------:R-:W-:-:S13]  /*1f550*/  ISETP.GE.OR P1, PT, R5, UR4, !P0 ;  /* 0x0000000405007c0c */ /* 0x000fda000c726670 */
[----:B-1----:R-:W0:Y:S02]  /*1f560*/  @!P1 LDC.64 R2, c[0x0][0xc80] ;  /* 0x00032000ff029b82 */ /* 0x002e240000000a00 */
[----:B0-----:R-:W-:-:S06]  /*1f570*/  @!P1 IMAD.WIDE R2, R5, 0x4, R2 ;  /* 0x0000000405029825 */ /* 0x001fcc00078e0202 */
[----:B------:R0:W2:Y:S01]  /*1f580*/  @!P1 LDG.E R3, desc[UR42][R2.64] ;  /* 0x0000002a02039981 */ /* 0x0000a2000c1e1900 */
[C---:B------:R-:W-:Y:S02]  /*1f590*/  ISETP.GE.U32.AND P2, PT, R6.reuse, 0x2, PT ;  /* 0x000000020600780c */ /* 0x040fe40003f46070 */
[C---:B------:R-:W-:Y:S01]  /*1f5a0*/  ISETP.GE.U32.AND P3, PT, R6.reuse, 0x4, PT ;  /* 0x000000040600780c */ /* 0x040fe20003f66070 */
[----:B------:R-:W-:Y:S01]  /*1f5b0*/  SHFL.IDX PT, R0, R16, RZ, 0x1f ;  /* 0x00001fff10007589 */ /* 0x000fe200000e0000 */
[C---:B------:R-:W-:Y:S02]  /*1f5c0*/  ISETP.GE.U32.AND P4, PT, R6.reuse, 0x8, PT ;  /* 0x000000080600780c */ /* 0x040fe40003f86070 */
[C---:B------:R-:W-:Y:S01]  /*1f5d0*/  ISETP.GE.U32.AND P5, PT, R6.reuse, 0x10, PT ;  /* 0x000000100600780c */ /* 0x040fe20003fa6070 */
[----:B------:R-:W-:Y:S01]  /*1f5e0*/  SHFL.IDX PT, R4, R16, 0x1, 0x1f ;  /* 0x00201f0010047f89 */ /* 0x000fe200000e0000 */
        /* <DEDUP_REMOVED lines=19> */
.L_x_6372:
[----:B------:R-:W-:Y:S02]  /*1f720*/  ULDC UR4, c[0x0][0xc38] ;  /* 0x00030e0000047ab9 */ /* 0x000fe40000000800 */
[----:B------:R-:W-:-:S04]  /*1f730*/  IMAD.U32 R5, RZ, RZ, UR4 ;  /* 0x00000004ff057e24 */ /* 0x000fc8000f8e00ff */
[----:B-1----:R-:W-:-:S04]  /*1f740*/  IMAD R16, R14, R5, RZ ;  /* 0x000000050e107224 */ /* 0x002fc800078e02ff */
[----:B------:R-:W-:-:S05]  /*1f750*/  IMAD.IADD R4, R4, 0x1, R16 ;  /* 0x0000000104047824 */ /* 0x000fca00078e0210 */
[----:B------:R-:W-:-:S13]  /*1f760*/  ISETP.GT.AND P6, PT, R4, R0, PT ;  /* 0x000000000400720c */ /* 0x000fda0003fc4270 */
[----:B------:R-:W-:Y:S05]  /*1f770*/  @P6 BRA `(.L_x_6277) ;  /* 0x00000000009c6947 */ /* 0x000fea0003800000 */
.L_x_6282:
        /* <DEDUP_REMOVED lines=14> */
.L_x_6280:
[----:B------:R-:W-:Y:S05]  /*1f860*/  BSYNC B0 ;  /* 0x0000000000007941 */ /* 0x000fea0003800000 */
.L_x_6279:
[----:B------:R-:W-:-:S03]  /*1f870*/  UMOV UR4, 0xffffffff ;  /* 0xffffffff00047882 */ /* 0x000fc60000000000 */
[----:B------:R-:W-:Y:S05]  /*1f880*/  BRA.DIV UR4, `(.L_x_6281) ;  /* 0x0000002a04287947 */ /* 0x000fea000b800000 */
[----:B-----5:R-:W0:Y:S02]  /*1f890*/  SHFL.UP PT, R14, R2, 0x1, RZ ;  /* 0x04200000020e7989 */ /* 0x020e2400000e00ff */
        /* <DEDUP_REMOVED lines=15> */
.L_x_6380:
[----:B------:R-:W-:Y:S02]  /*1f990*/  ULDC UR4, c[0x0][0xc38] ;  /* 0x00030e0000047ab9 */ /* 0x000fe40000000800 */
[----:B------:R-:W-:-:S04]  /*1f9a0*/  IMAD.U32 R5, RZ, RZ, UR4 ;  /* 0x00000004ff057e24 */ /* 0x000fc8000f8e00ff */
[----:B-1----:R-:W-:-:S04]  /*1f9b0*/  IMAD R16, R14, R5, RZ ;  /* 0x000000050e107224 */ /* 0x002fc800078e02ff */
[----:B------:R-:W-:-:S05]  /*1f9c0*/  IMAD.IADD R4, R16, 0x1, R4 ;  /* 0x0000000110047824 */ /* 0x000fca00078e0204 */
[----:B------:R-:W-:-:S13]  /*1f9d0*/  ISETP.GT.AND P6, PT, R4, R0, PT ;  /* 0x000000000400720c */ /* 0x000fda0003fc4270 */
[----:B------:R-:W-:Y:S05]  /*1f9e0*/  @!P6 BRA `(.L_x_6282) ;  /* 0xfffffffc0064e947 */ /* 0x000fea000383ffff */
.L_x_6277:
        /* <DEDUP_REMOVED lines=8> */
.L_x_6384:
[----:B------:R-:W-:Y:S01]  /*1fa70*/  ISETP.NE.AND P0, PT, R4, RZ, PT ;  /* 0x000000ff0400720c */ /* 0x000fe20003f05270 */
[----:B------:R-:W-:-:S12]  /*1fa80*/  IMAD.MOV.U32 R4, RZ, RZ, RZ ;  /* 0x000000ffff047224 */ /* 0x000fd800078e00ff */
[----:B------:R-:W-:Y:S05]  /*1fa90*/  @!P0 BRA `(.L_x_6284) ;  /* 0x0000000000108947 */ /* 0x000fea0003800000 */
[----:B------:R-:W-:Y:S01]  /*1faa0*/  UMOV UR4, 0xffffffff ;  /* 0xffffffff00047882 */ /* 0x000fe20000000000 */
[----:B------:R-:W-:Y:S02]  /*1fab0*/  VIADD R12, R6, 0xffffffff ;  /* 0xffffffff060c7836 */ /* 0x000fe40000000000 */
[----:B------:R-:W-:Y:S05]  /*1fac0*/  BRA.DIV UR4, `(.L_x_6285) ;  /* 0x0000002a04a07947 */ /* 0x000fea000b800000 */
[----:B------:R3:W4:Y:S02]  /*1fad0*/  SHFL.IDX PT, R4, R3, R12, 0x1f ;  /* 0x00001f0c03047589 */ /* 0x00072400000e0000 */
.L_x_6284:
        /* <DEDUP_REMOVED lines=56> */
[----:B------:R-:W-:Y:S01]  /*1fe60*/  ISETP.GE.AND P2, PT, R3, RZ, PT ;  /* 0x000000ff0300720c */ /* 0x000fe20003f46270 */
[----:B------:R-:W-:-:S06]  /*1fe70*/  IMAD.IADD R3, R0, 0x1, R4 ;  /* 0x0000000100037824 */ /* 0x000fcc00078e0204 */
        /* <DEDUP_REMOVED lines=8> */
.L_x_6278:
[----:B------:R-:W-:Y:S01]  /*1ff00*/  UMOV UR4, URZ ;  /* 0x0000003f00047c82 */ /* 0x000fe20008000000 */
[----:B------:R-:W-:Y:S01]  /*1ff10*/  UMOV UR5, URZ ;  /* 0x0000003f00057c82 */ /* 0x000fe20008000000 */
[----:B------:R-:W-:Y:S01]  /*1ff20*/  ULDC UR6, c[0x0][0xc3c] ;  /* 0x00030f0000067ab9 */ /* 0x000fe20000000800 */
[----:B------:R-:W-:Y:S02]  /*1ff30*/  IMAD.MOV.U32 R16, RZ, RZ, R0 ;  /* 0x000000ffff107224 */ /* 0x000fe400078e0000 */
[----:B------:R-:W-:Y:S02]  /*1ff40*/  IMAD.U32 R17, RZ, RZ, UR4 ;  /* 0x00000004ff117e24 */ /* 0x000fe4000f8e00ff */
[----:B------:R-:W-:Y:S02]  /*1ff50*/  IMAD.U32 R18, RZ, RZ, UR5 ;  /* 0x00000005ff127e24 */ /* 0x000fe4000f8e00ff */
[----:B------:R-:W-:-:S07]  /*1ff60*/  IMAD.U32 R19, RZ, RZ, UR6 ;  /* 0x00000006ff137e24 */ /* 0x000fce000f8e00ff */
.L_x_6286:
[----:B------:R1:W2:Y:S01]  /*1ff70*/  LDL R2, [R1] ;  /* 0x0000000001027983 */ /* 0x0002a20000100800 */
[----:B------:R-:W3:Y:S01]  /*1ff80*/  S2R R0, SR_TID.X ;  /* 0x0000000000007919 */ /* 0x000ee20000002100 */
[----:B------:R-:W-:Y:S05]  /*1ff90*/  WARPSYNC.ALL ;  /* 0x0000000000007948 */ /* 0x000fea0003800000 */
[----:B---3--:R-:W-:Y:S01]  /*1ffa0*/  LOP3.LUT R0, R0, 0x1f, RZ, 0xc0, !PT ;  /* 0x0000001f00007812 */ /* 0x008fe200078ec0ff */
[----:B------:R-:W-:Y:S03]  /*1ffb0*/  BAR.SYNC.DEFER_BLOCKING 0x4, 0x180 ;  /* 0x0106000000007b1d */ /* 0x000fe60000010000 */
[----:B------:R-:W-:-:S13]  /*1ffc0*/  ISETP.NE.AND P0, PT, R0, RZ, PT ;  /* 0x000000ff0000720c */ /* 0x000fda0003f05270 */
[----:B0-----:R-:W2:Y:S01]  /*1ffd0*/  @!P0 S2R R3, SR_CgaCtaId ;  /* 0x0000000000038919 */ /* 0x001ea20000008800 */
[----:B------:R-:W-:-:S04]  /*1ffe0*/  @!P0 MOV R0, 0x400 ;  /* 0x0000040000008802 */ /* 0x000fc80000000f00 */
[----:B--2---:R-:W-:-:S05]  /*1fff0*/  @!P0 LEA R2, R3, R0, 0x18 ;  /* 0x0000000003028211 */ /* 0x004fca00078ec0ff */
[----:B------:R1:W-:Y:S04]  /*20000*/  @!P0 STS.128 [R2+0x28cd0], R16 ;  /* 0x028cd01002008388 */ /* 0x0003e80000000c00 */
[----:B------:R1:W-:Y:S01]  /*20010*/  @!P0 STL [R1], R2 ;  /* 0x0000000201008387 */ /* 0x0003e20000100800 */
[----:B------:R-:W-:Y:S06]  /*20020*/  BAR.ARV 0x5, 0x180 ;  /* 0x0146000000007b1d */ /* 0x000fec0000002000 */
.L_x_6275:
[----:B------:R-:W-:Y:S02]  /*20030*/  ULDC UR4, c[0x0][0xc3c] ;  /* 0x00030f0000047ab9 */ /* 0x000fe40000000800 */
[----:B---3--:R-:W-:-:S13]  /*20040*/  ISETP.GE.AND P0, PT, R19, UR4, PT ;  /* 0x0000000413007c0c */ /* 0x008fda000bf06270 */
[----:B------:R-:W-:Y:S05]  /*20050*/  @!P0 BRA `(.L_x_6287) ;  /* 0xffffff7c00808947 */ /* 0x000fea000383ffff */
[----:B------:R-:W-:Y:S05]  /*20060*/  BSYNC B8 ;  /* 0x0000000000087941 */ /* 0x000fea0003800000 */
.L_x_6107:
[----:B--2---:R-:W2:Y:S01]  /*20070*/  LDL.LU R0, [R1+0x48] ;  /* 0x0000480001007983 */ /* 0x004ea20000300800 */
[----:B------:R-:W-:Y:S01]  /*20080*/  BSSY B0, `(.L_x_6288) ;  /* 0x000000b000007945 */ /* 0x000fe20003800000 */
[----:B0-----:R-:W0:Y:S01]  /*20090*/  S2R R5, SR_CgaCtaId ;  /* 0x0000000000057919 */ /* 0x001e220000008800 */
[----:B--2---:R-:W-:-:S05]  /*200a0*/  VIADD R0, R0, 0x1 ;  /* 0x0000000100007836 */ /* 0x004fca0000000000 */
[----:B-1----:R-:W-:-:S04]  /*200b0*/  LEA.HI R2, R0, R0, RZ, 0x1 ;  /* 0x0000000000027211 */ /* 0x002fc800078f08ff */
[----:B------:R-:W-:-:S05]  /*200c0*/  LOP3.LUT R3, R2, 0xfffffffe, RZ, 0xc0, !PT ;  /* 0xfffffffe02037812 */ /* 0x000fca00078ec0ff */
[----:B------:R-:W-:Y:S01]  /*200d0*/  IMAD.IADD R3, R0, 0x1, -R3 ;  /* 0x0000000100037824 */ /* 0x000fe200078e0a03 */
[----:B------:R-:W-:-:S04]  /*200e0*/  MOV R0, 0x400 ;  /* 0x0000040000007802 */ /* 0x000fc80000000f00 */
[----:B0-----:R-:W-:Y:S02]  /*200f0*/  LEA R0, R5, R0, 0x18 ;  /* 0x0000000005007211 */ /* 0x001fe400078ec0ff */
[----:B------:R-:W-:-:S04]  /*20100*/  SHF.L.U32 R3, R3, 0x1f, RZ ;  /* 0x0000001f03037819 */ /* 0x000fc800000006ff */
[----:B------:R-:W0:Y:S02]  /*20110*/  SYNCS.PHASECHK.TRANS64.TRYWAIT P0, [R0+URZ+0x28c20], R3 ;  /* 0x028c2003000075a7 */ /* 0x000e24000800017f */
[----:B0-----:R-:W-:Y:S05]  /*20120*/  @!P0 BRA `(.L_x_6289) ;  /* 0x0000002400308947 */ /* 0x001fea0003800000 */
.L_x_6387:
[----:B------:R-:W-:Y:S05]  /*20130*/  BSYNC B0 ;  /* 0x0000000000007941 */ /* 0x000fea0003800000 */
.L_x_6288:
[----:B------:R-:W-:-:S03]  /*20140*/  UMOV UR4, 0xffffffff ;  /* 0xffffffff00047882 */ /* 0x000fc60000000000 */
[----:B------:R-:W-:Y:S05]  /*20150*/  BRA.DIV UR4, `(.L_x_6290) ;  /* 0x0000002604387947 */ /* 0x000fea000b800000 */
[----:B------:R-:W1:Y:S02]  /*20160*/  S2R R2, SR_TID.X ;  /* 0x0000000000027919 */ /* 0x000e640000002100 */
[----:B-1----:R-:W-:-:S04]  /*20170*/  SHF.R.U32.HI R2, RZ, 0x5, R2 ;  /* 0x00000005ff027819 */ /* 0x002fc80000011602 */
[----:B------:R-:W-:-:S05]  /*20180*/  LOP3.LUT R2, R2, 0x3, RZ, 0xc0, !PT ;  /* 0x0000000302027812 */ /* 0x000fca00078ec0ff */
[----:B------:R1:W2:Y:S02]  /*20190*/  SHFL.IDX PT, R14, R2, RZ, 0x1f ;  /* 0x00001fff020e7589 */ /* 0x0002a400000e0000 */
.L_x_6390:
[----:B--2---:R-:W-:-:S13]  /*201a0*/  ISETP.NE.AND P0, PT, R14, RZ, PT ;  /* 0x000000ff0e00720c */ /* 0x004fda0003f05270 */
[----:B------:R-:W-:Y:S05]  /*201b0*/  @P0 BRA `(.L_x_5888) ;  /* 0x0000000000940947 */ /* 0x000fea0003800000 */
[----:B------:R-:W-:-:S03]  /*201c0*/  UMOV UR4, 0xffffffff ;  /* 0xffffffff00047882 */ /* 0x000fc60000000000 */
[----:B------:R-:W-:Y:S05]  /*201d0*/  BRA.DIV UR4, `(.L_x_6291) ;  /* 0x00000026044c7947 */ /* 0x000fea000b800000 */
[----:B------:R-:W-:-:S13]  /*201e0*/  ELECT P6, URZ, PT ;  /* 0x00000000003f782f */ /* 0x000fda00038c0000 */
.L_x_6393:
[----:B------:R-:W-:Y:S05]  /*201f0*/  @!P6 BRA `(.L_x_5888) ;  /* 0x000000000084e947 */ /* 0x000fea0003800000 */
[----:B------:R-:W-:-:S06]  /*20200*/  ULOP3.LUT UR4, UR36, 0x2, URZ, 0xfc, !UPT ;  /* 0x0000000224047892 */ /* 0x000fcc000f8efc3f */
[----:B-1----:R-:W-:-:S05]  /*20210*/  IMAD.U32 R2, RZ, RZ, UR4 ;  /* 0x00000004ff027e24 */ /* 0x002fca000f8e00ff */
[----:B------:R-:W-:-:S13]  /*20220*/  ISETP.NE.AND P2, PT, R2, 0x3, PT ;  /* 0x000000030200780c */ /* 0x000fda0003f45270 */
[----:B------:R-:W-:Y:S05]  /*20230*/  @!P2 BRA `(.L_x_6292) ;  /* 0x000000000004a947 */ /* 0x000fea0003800000 */
[----:B------:R-:W-:Y:S01]  /*20240*/  BPT.TRAP 0x1 ;  /* 0x000000040000795c */ /* 0x000fe20000300000 */
.L_x_6292:
        /* <DEDUP_REMOVED lines=14> */
.L_x_6394:
[----:B------:R-:W1:Y:S02]  /*20330*/  SYNCS.PHASECHK.TRANS64.TRYWAIT P0, [R7+URZ], R2 ;  /* 0x00000002070075a7 */ /* 0x000e64000800017f */
[----:B-1----:R-:W-:Y:S05]  /*20340*/  @!P0 BRA `(.L_x_6294) ;  /* 0x0000002400248947 */ /* 0x002fea0003800000 */
.L_x_6395:
[----:B------:R-:W-:Y:S05]  /*20350*/  @!P2 BRA `(.L_x_6295) ;  /* 0x000000000004a947 */ /* 0x000fea0003800000 */
[----:B------:R-:W-:Y:S01]  /*20360*/  BPT.TRAP 0x1 ;  /* 0x000000040000795c */ /* 0x000fe20000300000 */
.L_x_6295:
[----:B------:R-:W2:Y:S01]  /*20370*/  LDL.LU R4, [R1+0x4] ;  /* 0x0000040001047983 */ /* 0x000ea20000300800 */
[----:B------:R-:W-:-:S04]  /*20380*/  VIADD R0, R0, 0x28c60 ;  /* 0x00028c6000007836 */ /* 0x000fc80000000000 */
[----:B--2---:R-:W-:-:S04]  /*20390*/  IMAD R4, R4, 0x8, R0 ;  /* 0x0000000804047824 */ /* 0x004fc800078e0200 */
[----:B------:R-:W2:Y:S02]  /*203a0*/  SYNCS.PHASECHK.TRANS64.TRYWAIT P0, [R4+URZ], R5 ;  /* 0x00000005040075a7 */ /* 0x000ea4000800017f */
[----:B--2---:R-:W-:Y:S05]  /*203b0*/  @!P0 BRA `(.L_x_6296) ;  /* 0x00000024001c8947 */ /* 0x004fea0003800000 */
.L_x_6396:
[----:B------:R-:W-:-:S07]  /*203c0*/  IMAD R3, R3, 0x8, R0 ;  /* 0x0000000803037824 */ /* 0x000fce00078e0200 */
.L_x_6297:
[----:B---3--:R3:W4:Y:S02]  /*203d0*/  SYNCS.PHASECHK.TRANS64.TRYWAIT P0, [R3+URZ], R2 ;  /* 0x00000002030075a7 */ /* 0x008724000800017f */
[----:B----4-:R-:W-:Y:S05]  /*203e0*/  @!P0 NANOSLEEP.SYNCS 0x989680 ;  /* 0x009896800000895d */ /* 0x010fea0003900000 */
[----:B------:R-:W4:Y:S02]  /*203f0*/  @!P0 SYNCS.PHASECHK.TRANS64 P0, [R3+URZ], R2 ;  /* 0x00000002030085a7 */ /* 0x000f24000800007f */
[----:B----4-:R-:W-:Y:S05]  /*20400*/  @!P0 BRA `(.L_x_6297) ;  /* 0xfffffffc00f08947 */ /* 0x010fea000383ffff */
.L_x_5888:
[----:B------:R-:W-:Y:S05]  /*20410*/  BSYNC B9 ;  /* 0x0000000000097941 */ /* 0x000fea0003800000 */
.L_x_5885:
[----:B------:R-:W-:Y:S05]  /*20420*/  EXIT ;  /* 0x000000000000794d */ /* 0x000fea0003800000 */
.L_x_5912:
[----:B0-----:R0:W1:Y:S02]  /*20430*/  SYNCS.PHASECHK.TRANS64.TRYWAIT P5, [R64+URZ+0x28c90], R43 ;  /* 0x028c902b400075a7 */ /* 0x00106400080a017f */
[----:B-1----:R-:W-:Y:S05]  /*20440*/  @!P5 NANOSLEEP.SYNCS 0x989680 ;  /* 0x009896800000d95d */ /* 0x002fea0003900000 */
[----:B------:R-:W1:Y:S02]  /*20450*/  @!P5 SYNCS.PHASECHK.TRANS64 P5, [R64+URZ+0x28c90], R43 ;  /* 0x028c902b4000d5a7 */ /* 0x000e6400080a007f */
[----:B-1----:R-:W-:Y:S05]  /*20460*/  @!P5 BRA `(.L_x_5912) ;  /* 0xfffffffc00f0d947 */ /* 0x002fea000383ffff */
[----:B------:R-:W-:Y:S05]  /*20470*/  BRA `(.L_x_6298) ;  /* 0xfffffe2400647947 */ /* 0x000fea000383ffff */
.L_x_5922:
[----:B-1----:R1:W2:Y:S02]  /*20480*/  SYNCS.PHASECHK.TRANS64.TRYWAIT P5, [R64+URZ+0x28c90], R43 ;  /* 0x028c902b400075a7 */ /* 0x0022a400080a017f */
[----:B--2---:R-:W-:Y:S05]  /*20490*/  @!P5 NANOSLEEP.SYNCS 0x989680 ;  /* 0x009896800000d95d */ /* 0x004fea0003900000 */
[----:B------:R-:W2:Y:S02]  /*204a0*/  @!P5 SYNCS.PHASECHK.TRANS64 P5, [R64+URZ+0x28c90], R43 ;  /* 0x028c902b4000d5a7 */ /* 0x000ea400080a007f */
[----:B--2---:R-:W-:Y:S05]  /*204b0*/  @!P5 BRA `(.L_x_5922) ;  /* 0xfffffffc00f0d947 */ /* 0x004fea000383ffff */
[----:B------:R-:W-:Y:S05]  /*204c0*/  BRA `(.L_x_6299) ;  /* 0xfffffe2c00c07947 */ /* 0x000fea000383ffff */
.L_x_5927:
[----:B0-----:R0:W1:Y:S02]  /*204d0*/  SYNCS.PHASECHK.TRANS64.TRYWAIT P5, [R64+URZ+0x28c90], R43 ;  /* 0x028c902b400075a7 */ /* 0x00106400080a017f */
[----:B-1----:R-:W-:Y:S05]  /*204e0*/  @!P5 NANOSLEEP.SYNCS 0x989680 ;  /* 0x009896800000d95d */ /* 0x002fea0003900000 */
[----:B------:R-:W1:Y:S02]  /*204f0*/  @!P5 SYNCS.PHASECHK.TRANS64 P5, [R64+URZ+0x28c90], R43 ;  /* 0x028c902b4000d5a7 */ /* 0x000e6400080a007f */
[----:B-1----:R-:W-:Y:S05]  /*20500*/  @!P5 BRA `(.L_x_5927) ;  /* 0xfffffffc00f0d947 */ /* 0x002fea000383ffff */
[----:B------:R-:W-:Y:S05]  /*20510*/  BRA `(.L_x_6300) ;  /* 0xfffffe3400d87947 */ /* 0x000fea000383ffff */
.L_x_5931:
[----:B--2---:R2:W0:Y:S02]  /*20520*/  SYNCS.PHASECHK.TRANS64.TRYWAIT P0, [R64+URZ+0x28cb0], R43 ;  /* 0x028cb02b400075a7 */ /* 0x004424000800017f */
[----:B0-----:R-:W-:Y:S05]  /*20530*/  @!P0 NANOSLEEP.SYNCS 0x989680 ;  /* 0x009896800000895d */ /* 0x001fea0003900000 */
[----:B------:R-:W0:Y:S02]  /*20540*/  @!P0 SYNCS.PHASECHK.TRANS64 P0, [R64+URZ+0x28cb0], R43 ;  /* 0x028cb02b400085a7 */ /* 0x000e24000800007f */
[----:B0-----:R-:W-:Y:S05]  /*20550*/  @!P0 BRA `(.L_x_5931) ;  /* 0xfffffffc00f08947 */ /* 0x001fea000383ffff */
[----:B------:R-:W-:Y:S05]  /*20560*/  BRA `(.L_x_6301) ;  /* 0xfffffe3800507947 */ /* 0x000fea000383ffff */
.L_x_5950:
[----:B-1----:R1:W2:Y:S02]  /*20570*/  SYNCS.PHASECHK.TRANS64.TRYWAIT P1, [R22+URZ+0x28c50], R3 ;  /* 0x028c5003160075a7 */ /* 0x0022a4000802017f */
[----:B--2---:R-:W-:Y:S05]  /*20580*/  @!P1 NANOSLEEP.SYNCS 0x989680 ;  /* 0x009896800000995d */ /* 0x004fea0003900000 */
[----:B------:R-:W2:Y:S02]  /*20590*/  @!P1 SYNCS.PHASECHK.TRANS64 P1, [R22+URZ+0x28c50], R3 ;  /* 0x028c5003160095a7 */ /* 0x000ea4000802007f */
[----:B--2---:R-:W-:Y:S05]  /*205a0*/  @!P1 BRA `(.L_x_5950) ;  /* 0xfffffffc00f09947 */ /* 0x004fea000383ffff */
[----:B------:R-:W-:Y:S05]  /*205b0*/  BRA `(.L_x_6302) ;  /* 0xfffffe4800747947 */ /* 0x000fea000383ffff */
.L_x_5957:
[----:B-1----:R1:W2:Y:S02]  /*205c0*/  SYNCS.PHASECHK.TRANS64.TRYWAIT P2, [R0+URZ+0x28c50], R5 ;  /* 0x028c5005000075a7 */ /* 0x0022a4000804017f */
[----:B--2---:R-:W-:Y:S05]  /*205d0*/  @!P2 NANOSLEEP.SYNCS 0x989680 ;  /* 0x009896800000a95d */ /* 0x004fea0003900000 */
[----:B------:R-:W2:Y:S02]  /*205e0*/  @!P2 SYNCS.PHASECHK.TRANS64 P2, [R0+URZ+0x28c50], R5 ;  /* 0x028c50050000a5a7 */ /* 0x000ea4000804007f */
[----:B--2---:R-:W-:Y:S05]  /*205f0*/  @!P2 BRA `(.L_x_5957) ;  /* 0xfffffffc00f0a947 */ /* 0x004fea000383ffff */
[----:B------:R-:W-:Y:S05]  /*20600*/  BRA `(.L_x_5956) ;  /* 0xfffffe54009c7947 */ /* 0x000fea000383ffff */
.L_x_5978:
        /* <DEDUP_REMOVED lines=8> */
.L_x_6304:
[----:B------:R-:W-:Y:S05]  /*20690*/  BSYNC B1 ;  /* 0x0000000000017941 */ /* 0x000fea0003800000 */
.L_x_6303:
        /* <DEDUP_REMOVED lines=8> */
.L_x_6305:
[----:B------:R-:W-:Y:S02]  /*20720*/  IMAD.MOV.U32 R13, RZ, RZ, R8 ;  /* 0x000000ffff0d7224 */ /* 0x000fe400078e0008 */
[----:B------:R-:W-:-:S07]  /*20730*/  IMAD.MOV.U32 R0, RZ, RZ, R14 ;  /* 0x000000ffff007224 */ /* 0x000fce00078e000e */
[----:B------:R-:W-:Y:S05]  /*20740*/  WARPSYNC.COLLECTIVE R15, `(.L_x_6306) ;  /* 0x000000000f087348 */ /* 0x000fea0003c00000 */
[----:B------:R0:W1:Y:S02]  /*20750*/  SHFL.IDX P6, R14, R13, R12, R11 ;  /* 0x0000000c0d0e7389 */ /* 0x00006400000c000b */
[----:B01----:R-:W-:Y:S01]  /*20760*/  ENDCOLLECTIVE ;  /* 0x000000000000791b */ /* 0x003fe20003800000 */
.L_x_6306:
[----:B------:R-:W-:Y:S02]  /*20770*/  IMAD.MOV.U32 R13, RZ, RZ, R7 ;  /* 0x000000ffff0d7224 */ /* 0x000fe400078e0007 */
[----:B------:R-:W-:-:S07]  /*20780*/  IMAD.MOV.U32 R5, RZ, RZ, R14 ;  /* 0x000000ffff057224 */ /* 0x000fce00078e000e */
[----:B------:R-:W-:Y:S05]  /*20790*/  WARPSYNC.COLLECTIVE R15, `(.L_x_6307) ;  /* 0x000000000f087348 */ /* 0x000fea0003c00000 */
[----:B------:R0:W1:Y:S02]  /*207a0*/  SHFL.IDX P6, R14, R13, R12, R11 ;  /* 0x0000000c0d0e7389 */ /* 0x00006400000c000b */
[----:B01----:R-:W-:Y:S01]  /*207b0*/  ENDCOLLECTIVE ;  /* 0x000000000000791b */ /* 0x003fe20003800000 */
.L_x_6307:
[----:B------:R-:W-:Y:S05]  /*207c0*/  BRA `(.L_x_6308) ;  /* 0xfffffe70001c7947 */ /* 0x000fea000383ffff */
.L_x_5981:
[----:B------:R-:W-:Y:S01]  /*207d0*/  BSSY B1, `(.L_x_6309) ;  /* 0x0000008000017945 */ /* 0x000fe20003800000 */
[----:B------:R-:W-:Y:S02]  /*207e0*/  IMAD.MOV.U32 R13, RZ, RZ, R6 ;  /* 0x000000ffff0d7224 */ /* 0x000fe400078e0006 */
[----:B------:R-:W-:Y:S02]  /*207f0*/  IMAD.MOV.U32 R12, RZ, RZ, 0x1 ;  /* 0x00000001ff0c7424 */ /* 0x000fe400078e00ff */
[----:B------:R-:W-:Y:S02]  /*20800*/  IMAD.MOV.U32 R11, RZ, RZ, 0x1c1f ;  /* 0x00001c1fff0b7424 */ /* 0x000fe400078e00ff */
[----:B------:R-:W-:-:S07]  /*20810*/  IMAD.MOV.U32 R15, RZ, RZ, -0x1 ;  /* 0xffffffffff0f7424 */ /* 0x000fce00078e00ff */
[----:B-1----:R-:W-:Y:S05]  /*20820*/  WARPSYNC.COLLECTIVE R15, `(.L_x_6310) ;  /* 0x000000000f087348 */ /* 0x002fea0003c00000 */
[----:B------:R0:W2:Y:S02]  /*20830*/  SHFL.IDX P6, R14, R13, R12, R11 ;  /* 0x0000000c0d0e7389 */ /* 0x0000a400000c000b */
[----:B012---:R-:W-:Y:S01]  /*20840*/  ENDCOLLECTIVE ;  /* 0x000000000000791b */ /* 0x007fe20003800000 */
.L_x_6310:
[----:B------:R-:W-:Y:S05]  /*20850*/  BSYNC B1 ;  /* 0x0000000000017941 */ /* 0x000fea0003800000 */
.L_x_6309:
[----:B------:R-:W-:Y:S02]  /*20860*/  IMAD.MOV.U32 R13, RZ, RZ, R4 ;  /* 0x000000ffff0d7224 */ /* 0x000fe400078e0004 */
[----:B------:R-:W-:Y:S02]  /*20870*/  IMAD.MOV.U32 R12, RZ, RZ, 0x1 ;  /* 0x00000001ff0c7424 */ /* 0x000fe400078e00ff */
[----:B------:R-:W-:Y:S02]  /*20880*/  IMAD.MOV.U32 R11, RZ, RZ, 0x1c1f ;  /* 0x00001c1fff0b7424 */ /* 0x000fe400078e00ff */
[----:B------:R-:W-:Y:S02]  /*20890*/  IMAD.MOV.U32 R15, RZ, RZ, -0x1 ;  /* 0xffffffffff0f7424 */ /* 0x000fe400078e00ff */
[----:B------:R-:W-:-:S07]  /*208a0*/  IMAD.MOV.U32 R3, RZ, RZ, R14 ;  /* 0x000000ffff037224 */ /* 0x000fce00078e000e */
[----:B------:R-:W-:Y:S05]  /*208b0*/  WARPSYNC.COLLECTIVE R15, `(.L_x_6311) ;  /* 0x000000000f087348 */ /* 0x000fea0003c00000 */
[----:B------:R0:W1:Y:S02]  /*208c0*/  SHFL.IDX P6, R14, R13, R12, R11 ;  /* 0x0000000c0d0e7389 */ /* 0x00006400000c000b */
[----:B01----:R-:W-:Y:S01]  /*208d0*/  ENDCOLLECTIVE ;  /* 0x000000000000791b */ /* 0x003fe20003800000 */
.L_x_6311:
[----:B------:R-:W-:Y:S02]  /*208e0*/  IMAD.MOV.U32 R13, RZ, RZ, R8 ;  /* 0x000000ffff0d7224 */ /* 0x000fe400078e0008 */
[----:B------:R-:W-:-:S07]  /*208f0*/  IMAD.MOV.U32 R0, RZ, RZ, R14 ;  /* 0x000000ffff007224 */ /* 0x000fce00078e000e */
[----:B------:R-:W-:Y:S05]  /*20900*/  WARPSYNC.COLLECTIVE R15, `(.L_x_6312) ;  /* 0x000000000f087348 */ /* 0x000fea0003c00000 */
[----:B------:R0:W1:Y:S02]  /*20910*/  SHFL.IDX P6, R14, R13, R12, R11 ;  /* 0x0000000c0d0e7389 */ /* 0x00006400000c000b */
[----:B01----:R-:W-:Y:S01]  /*20920*/  ENDCOLLECTIVE ;  /* 0x000000000000791b */ /* 0x003fe20003800000 */
.L_x_6312:
[----:B------:R-:W-:Y:S02]  /*20930*/  IMAD.MOV.U32 R13, RZ, RZ, R7 ;  /* 0x000000ffff0d7224 */ /* 0x000fe400078e0007 */
[----:B------:R-:W-:-:S07]  /*20940*/  IMAD.MOV.U32 R5, RZ, RZ, R14 ;  /* 0x000000ffff057224 */ /* 0x000fce00078e000e */
[----:B------:R-:W-:Y:S05]  /*20950*/  WARPSYNC.COLLECTIVE R15, `(.L_x_6313) ;  /* 0x000000000f087348 */ /* 0x000fea0003c00000 */
[----:B------:R0:W1:Y:S02]  /*20960*/  SHFL.IDX P6, R14, R13, R12, R11 ;  /* 0x0000000c0d0e7389 */ /* 0x00006400000c000b */
[----:B01----:R-:W-:Y:S01]  /*20970*/  ENDCOLLECTIVE ;  /* 0x000000000000791b */ /* 0x003fe20003800000 */
.L_x_6313:
[----:B------:R-:W-:Y:S05]  /*20980*/  BRA `(.L_x_6314) ;  /* 0xfffffe70007c7947 */ /* 0x000fea000383ffff */
.L_x_5985:
[----:B0-----:R0:W1:Y:S02]  /*20990*/  SYNCS.PHASECHK.TRANS64.TRYWAIT P0, [R2+URZ+0x28c00], R35 ;  /* 0x028c0023020075a7 */ /* 0x001064000800017f */
[----:B-1----:R-:W-:Y:S05]  /*209a0*/  @!P0 NANOSLEEP.SYNCS 0x989680 ;  /* 0x009896800000895d */ /* 0x002fea0003900000 */
[----:B------:R-:W1:Y:S02]  /*209b0*/  @!P0 SYNCS.PHASECHK.TRANS64 P0, [R2+URZ+0x28c00], R35 ;  /* 0x028c0023020085a7 */ /* 0x000e64000800007f */
[----:B-1----:R-:W-:Y:S05]  /*209c0*/  @!P0 BRA `(.L_x_5985) ;  /* 0xfffffffc00f08947 */ /* 0x002fea000383ffff */
[----:B------:R-:W-:Y:S05]  /*209d0*/  BRA `(.L_x_6315) ;  /* 0xfffffe7400647947 */ /* 0x000fea000383ffff */
.L_x_5993:
        /* <DEDUP_REMOVED lines=8> */
.L_x_6317:
[----:B------:R-:W-:Y:S05]  /*20a60*/  BSYNC B1 ;  /* 0x0000000000017941 */ /* 0x000fea0003800000 */
.L_x_6316:
        /* <DEDUP_REMOVED lines=8> */
.L_x_6318:
[----:B------:R-:W-:Y:S02]  /*20af0*/  IMAD.MOV.U32 R13, RZ, RZ, R7 ;  /* 0x000000ffff0d7224 */ /* 0x000fe400078e0007 */
[----:B------:R-:W-:-:S07]  /*20b00*/  IMAD.MOV.U32 R0, RZ, RZ, R14 ;  /* 0x000000ffff007224 */ /* 0x000fce00078e000e */
[----:B------:R-:W-:Y:S05]  /*20b10*/  WARPSYNC.COLLECTIVE R15, `(.L_x_6319) ;  /* 0x000000000f087348 */ /* 0x000fea0003c00000 */
[----:B------:R0:W1:Y:S02]  /*20b20*/  SHFL.IDX P6, R14, R13, R12, R11 ;  /* 0x0000000c0d0e7389 */ /* 0x00006400000c000b */
[----:B01----:R-:W-:Y:S01]  /*20b30*/  ENDCOLLECTIVE ;  /* 0x000000000000791b */ /* 0x003fe20003800000 */
.L_x_6319:
[----:B------:R-:W-:Y:S02]  /*20b40*/  IMAD.MOV.U32 R10, RZ, RZ, R0 ;  /* 0x000000ffff0a7224 */ /* 0x000fe400078e0000 */
[----:B------:R-:W-:Y:S02]  /*20b50*/  IMAD.MOV.U32 R13, RZ, RZ, R9 ;  /* 0x000000ffff0d7224 */ /* 0x000fe400078e0009 */
[----:B------:R-:W-:-:S07]  /*20b60*/  IMAD.MOV.U32 R5, RZ, RZ, R14 ;  /* 0x000000ffff057224 */ /* 0x000fce00078e000e */
[----:B------:R-:W-:Y:S05]  /*20b70*/  WARPSYNC.COLLECTIVE R15, `(.L_x_6320) ;  /* 0x000000000f087348 */ /* 0x000fea0003c00000 */
[----:B------:R0:W1:Y:S02]  /*20b80*/  SHFL.IDX P6, R14, R13, R12, R11 ;  /* 0x0000000c0d0e7389 */ /* 0x00006400000c000b */
[----:B01----:R-:W-:Y:S01]  /*20b90*/  ENDCOLLECTIVE ;  /* 0x000000000000791b */ /* 0x003fe20003800000 */
.L_x_6320:
[----:B------:R-:W-:Y:S01]  /*20ba0*/  IMAD.MOV.U32 R11, RZ, RZ, R3 ;  /* 0x000000ffff0b7224 */ /* 0x000fe200078e0003 */
[----:B------:R-:W-:Y:S06]  /*20bb0*/  BRA `(.L_x_6321) ;  /* 0xfffffe8000787947 */ /* 0x000fec000383ffff */
.L_x_5996:
[----:B------:R-:W-:Y:S01]  /*20bc0*/  BSSY B1, `(.L_x_6322) ;  /* 0x0000008000017945 */ /* 0x000fe20003800000 */
[----:B------:R-:W-:Y:S02]  /*20bd0*/  IMAD.MOV.U32 R13, RZ, RZ, R8 ;  /* 0x000000ffff0d7224 */ /* 0x000fe400078e0008 */
[----:B------:R-:W-:Y:S02]  /*20be0*/  IMAD.MOV.U32 R12, RZ, RZ, 0x1 ;  /* 0x00000001ff0c7424 */ /* 0x000fe400078e00ff */
[----:B-1----:R-:W-:Y:S02]  /*20bf0*/  IMAD.MOV.U32 R11, RZ, RZ, 0x1c1f ;  /* 0x00001c1fff0b7424 */ /* 0x002fe400078e00ff */
[----:B------:R-:W-:-:S07]  /*20c00*/  IMAD.MOV.U32 R15, RZ, RZ, -0x1 ;  /* 0xffffffffff0f7424 */ /* 0x000fce00078e00ff */
[----:B0-----:R-:W-:Y:S05]  /*20c10*/  WARPSYNC.COLLECTIVE R15, `(.L_x_6323) ;  /* 0x000000000f087348 */ /* 0x001fea0003c00000 */
[----:B0-----:R0:W1:Y:S02]  /*20c20*/  SHFL.IDX P6, R14, R13, R12, R11 ;  /* 0x0000000c0d0e7389 */ /* 0x00106400000c000b */
[----:B01----:R-:W-:Y:S01]  /*20c30*/  ENDCOLLECTIVE ;  /* 0x000000000000791b */ /* 0x003fe20003800000 */
.L_x_6323:
[----:B------:R-:W-:Y:S05]  /*20c40*/  BSYNC B1 ;  /* 0x0000000000017941 */ /* 0x000fea0003800000 */
.L_x_6322:
        /* <DEDUP_REMOVED lines=8> */
.L_x_6324:
[----:B------:R-:W-:Y:S02]  /*20cd0*/  IMAD.MOV.U32 R13, RZ, RZ, R7 ;  /* 0x000000ffff0d7224 */ /* 0x000fe400078e0007 */
[----:B------:R-:W-:-:S07]  /*20ce0*/  IMAD.MOV.U32 R0, RZ, RZ, R14 ;  /* 0x000000ffff007224 */ /* 0x000fce00078e000e */
[----:B------:R-:W-:Y:S05]  /*20cf0*/  WARPSYNC.COLLECTIVE R15, `(.L_x_6325) ;  /* 0x000000000f087348 */ /* 0x000fea0003c00000 */
[----:B------:R0:W1:Y:S02]  /*20d00*/  SHFL.IDX P6, R14, R13, R12, R11 ;  /* 0x0000000c0d0e7389 */ /* 0x00006400000c000b */
[----:B01----:R-:W-:Y:S01]  /*20d10*/  ENDCOLLECTIVE ;  /* 0x000000000000791b */ /* 0x003fe20003800000 */
.L_x_6325:
[----:B------:R-:W-:Y:S02]  /*20d20*/  IMAD.MOV.U32 R13, RZ, RZ, R9 ;  /* 0x000000ffff0d7224 */ /* 0x000fe400078e0009 */
[----:B------:R-:W-:-:S07]  /*20d30*/  IMAD.MOV.U32 R7, RZ, RZ, R14 ;  /* 0x000000ffff077224 */ /* 0x000fce00078e000e */
[----:B------:R-:W-:Y:S05]  /*20d40*/  WARPSYNC.COLLECTIVE R15, `(.L_x_6326) ;  /* 0x000000000f087348 */ /* 0x000fea0003c00000 */
[----:B------:R0:W1:Y:S02]  /*20d50*/  SHFL.IDX P6, R14, R13, R12, R11 ;  /* 0x0000000c0d0e7389 */ /* 0x00006400000c000b */
[----:B01----:R-:W-:Y:S01]  /*20d60*/  ENDCOLLECTIVE ;  /* 0x000000000000791b */ /* 0x003fe20003800000 */
.L_x_6326:
[----:B------:R-:W-:Y:S02]  /*20d70*/  IMAD.MOV.U32 R12, RZ, RZ, R0 ;  /* 0x000000ffff0c7224 */ /* 0x000fe400078e0000 */
[----:B------:R-:W-:Y:S01]  /*20d80*/  IMAD.MOV.U32 R13, RZ, RZ, R3 ;  /* 0x000000ffff0d7224 */ /* 0x000fe200078e0003 */
[----:B------:R-:W-:Y:S06]  /*20d90*/  BRA `(.L_x_6327) ;  /* 0xfffffe8000a07947 */ /* 0x000fec000383ffff */
.L_x_6000:
[----:B0-----:R0:W1:Y:S02]  /*20da0*/  SYNCS.PHASECHK.TRANS64.TRYWAIT P1, [R2+URZ+0x28c00], R3 ;  /* 0x028c0003020075a7 */ /* 0x001064000802017f */
[----:B-1----:R-:W-:Y:S05]  /*20db0*/  @!P1 NANOSLEEP.SYNCS 0x989680 ;  /* 0x009896800000995d */ /* 0x002fea0003900000 */
[----:B------:R-:W1:Y:S02]  /*20dc0*/  @!P1 SYNCS.PHASECHK.TRANS64 P1, [R2+URZ+0x28c00], R3 ;  /* 0x028c0003020095a7 */ /* 0x000e64000802007f */
[----:B-1----:R-:W-:Y:S05]  /*20dd0*/  @!P1 BRA `(.L_x_6000) ;  /* 0xfffffffc00f09947 */ /* 0x002fea000383ffff */
[----:B------:R-:W-:Y:S05]  /*20de0*/  BRA `(.L_x_6328) ;  /* 0xfffffe8400307947 */ /* 0x000fea000383ffff */
.L_x_6006:
[----:B--2---:R2:W3:Y:S02]  /*20df0*/  SYNCS.PHASECHK.TRANS64.TRYWAIT P2, [R12+URZ+0x28c30], R21 ;  /* 0x028c30150c0075a7 */ /* 0x0044e4000804017f */
[----:B---3--:R-:W-:Y:S05]  /*20e00*/  @!P2 NANOSLEEP.SYNCS 0x989680 ;  /* 0x009896800000a95d */ /* 0x008fea0003900000 */
[----:B------:R-:W3:Y:S02]  /*20e10*/  @!P2 SYNCS.PHASECHK.TRANS64 P2, [R12+URZ+0x28c30], R21 ;  /* 0x028c30150c00a5a7 */ /* 0x000ee4000804007f */
[----:B---3--:R-:W-:Y:S05]  /*20e20*/  @!P2 BRA `(.L_x_6006) ;  /* 0xfffffffc00f0a947 */ /* 0x008fea000383ffff */
[----:B------:R-:W-:Y:S05]  /*20e30*/  BRA `(.L_x_6005) ;  /* 0xfffffe9000807947 */ /* 0x000fea000383ffff */
.L_x_6019:
[----:B-1----:R1:W3:Y:S02]  /*20e40*/  SYNCS.PHASECHK.TRANS64.TRYWAIT P3, [R12+URZ+0x28c50], R21 ;  /* 0x028c50150c0075a7 */ /* 0x0022e4000806017f */
[----:B---3--:R-:W-:Y:S05]  /*20e50*/  @!P3 NANOSLEEP.SYNCS 0x989680 ;  /* 0x009896800000b95d */ /* 0x008fea0003900000 */
[----:B------:R-:W3:Y:S02]  /*20e60*/  @!P3 SYNCS.PHASECHK.TRANS64 P3, [R12+URZ+0x28c50], R21 ;  /* 0x028c50150c00b5a7 */ /* 0x000ee4000806007f */
[----:B---3--:R-:W-:Y:S05]  /*20e70*/  @!P3 BRA `(.L_x_6019) ;  /* 0xfffffffc00f0b947 */ /* 0x008fea000383ffff */
[----:B------:R-:W-:Y:S05]  /*20e80*/  BRA `(.L_x_6018) ;  /* 0xfffffeb000687947 */ /* 0x000fea000383ffff */
.L_x_6031:
[----:B-1----:R1:W2:Y:S02]  /*20e90*/  SYNCS.PHASECHK.TRANS64.TRYWAIT P3, [R215+URZ+0x28c30], R216 ;  /* 0x028c30d8d70075a7 */ /* 0x0022a4000806017f */
[----:B--2---:R-:W-:Y:S05]  /*20ea0*/  @!P3 NANOSLEEP.SYNCS 0x989680 ;  /* 0x009896800000b95d */ /* 0x004fea0003900000 */
[----:B------:R-:W2:Y:S02]  /*20eb0*/  @!P3 SYNCS.PHASECHK.TRANS64 P3, [R215+URZ+0x28c30], R216 ;  /* 0x028c30d8d700b5a7 */ /* 0x000ea4000806007f */
[----:B--2---:R-:W-:Y:S05]  /*20ec0*/  @!P3 BRA `(.L_x_6031) ;  /* 0xfffffffc00f0b947 */ /* 0x004fea000383ffff */
[----:B------:R-:W-:Y:S05]  /*20ed0*/  BRA `(.L_x_6030) ;  /* 0xfffffeb400e07947 */ /* 0x000fea000383ffff */
.L_x_6044:
[----:B--2---:R2:W3:Y:S02]  /*20ee0*/  SYNCS.PHASECHK.TRANS64.TRYWAIT P3, [R215+URZ+0x28c50], R216 ;  /* 0x028c50d8d70075a7 */ /* 0x0044e4000806017f */
[----:B---3--:R-:W-:Y:S05]  /*20ef0*/  @!P3 NANOSLEEP.SYNCS 0x989680 ;  /* 0x009896800000b95d */ /* 0x008fea0003900000 */
[----:B------:R-:W3:Y:S02]  /*20f00*/  @!P3 SYNCS.PHASECHK.TRANS64 P3, [R215+URZ+0x28c50], R216 ;  /* 0x028c50d8d700b5a7 */ /* 0x000ee4000806007f */
[----:B---3--:R-:W-:Y:S05]  /*20f10*/  @!P3 BRA `(.L_x_6044) ;  /* 0xfffffffc00f0b947 */ /* 0x008fea000383ffff */
[----:B------:R-:W-:Y:S05]  /*20f20*/  BRA `(.L_x_6043) ;  /* 0xfffffed800dc7947 */ /* 0x000fea000383ffff */
.L_x_6057:
[----:B-1----:R1:W2:Y:S02]  /*20f30*/  SYNCS.PHASECHK.TRANS64.TRYWAIT P3, [R12+URZ+0x28c30], R207 ;  /* 0x028c30cf0c0075a7 */ /* 0x0022a4000806017f */
[----:B--2---:R-:W-:Y:S05]  /*20f40*/  @!P3 NANOSLEEP.SYNCS 0x989680 ;  /* 0x009896800000b95d */ /* 0x004fea0003900000 */
[----:B------:R-:W2:Y:S02]  /*20f50*/  @!P3 SYNCS.PHASECHK.TRANS64 P3, [R12+URZ+0x28c30], R207 ;  /* 0x028c30cf0c00b5a7 */ /* 0x000ea4000806007f */
[----:B--2---:R-:W-:Y:S05]  /*20f60*/  @!P3 BRA `(.L_x_6057) ;  /* 0xfffffffc00f0b947 */ /* 0x004fea000383ffff */
[----:B------:R-:W-:Y:S05]  /*20f70*/  BRA `(.L_x_6056) ;  /* 0xfffffee000a07947 */ /* 0x000fea000383ffff */
.L_x_6062:
[----:B---3--:R3:W4:Y:S02]  /*20f80*/  SYNCS.PHASECHK.TRANS64.TRYWAIT P3, [R12+URZ+0x28c50], R207 ;  /* 0x028c50cf0c0075a7 */ /* 0x008724000806017f */
[----:B----4-:R-:W-:Y:S05]  /*20f90*/  @!P3 NANOSLEEP.SYNCS 0x989680 ;  /* 0x009896800000b95d */ /* 0x010fea0003900000 */
[----:B------:R-:W4:Y:S02]  /*20fa0*/  @!P3 SYNCS.PHASECHK.TRANS64 P3, [R12+URZ+0x28c50], R207 ;  /* 0x028c50cf0c00b5a7 */ /* 0x000f24000806007f */
[----:B----4-:R-:W-:Y:S05]  /*20fb0*/  @!P3 BRA `(.L_x_6062) ;  /* 0xfffffffc00f0b947 */ /* 0x010fea000383ffff */
[----:B------:R-:W-:Y:S05]  /*20fc0*/  BRA `(.L_x_6061) ;  /* 0xfffffefc00007947 */ /* 0x000fea000383ffff */
.L_x_6070:
[----:B-1----:R1:W2:Y:S02]  /*20fd0*/  SYNCS.PHASECHK.TRANS64.TRYWAIT P2, [R206+URZ+0x28c30], R207 ;  /* 0x028c30cfce0075a7 */ /* 0x0022a4000804017f */
[----:B--2---:R-:W-:Y:S05]  /*20fe0*/  @!P2 NANOSLEEP.SYNCS 0x989680 ;  /* 0x009896800000a95d */ /* 0x004fea0003900000 */
[----:B------:R-:W2:Y:S02]  /*20ff0*/  @!P2 SYNCS.PHASECHK.TRANS64 P2, [R206+URZ+0x28c30], R207 ;  /* 0x028c30cfce00a5a7 */ /* 0x000ea4000804007f */
[----:B--2---:R-:W-:Y:S05]  /*21000*/  @!P2 BRA `(.L_x_6070) ;  /* 0xfffffffc00f0a947 */ /* 0x004fea000383ffff */
[----:B------:R-:W-:Y:S05]  /*21010*/  BRA `(.L_x_6069) ;  /* 0xffffff0000107947 */ /* 0x000fea000383ffff */
.L_x_6083:
[----:B---3--:R3:W4:Y:S02]  /*21020*/  SYNCS.PHASECHK.TRANS64.TRYWAIT P2, [R206+URZ+0x28c50], R207 ;  /* 0x028c50cfce0075a7 */ /* 0x008724000804017f */
[----:B----4-:R-:W-:Y:S05]  /*21030*/  @!P2 NANOSLEEP.SYNCS 0x989680 ;  /* 0x009896800000a95d */ /* 0x010fea0003900000 */
[----:B------:R-:W4:Y:S02]  /*21040*/  @!P2 SYNCS.PHASECHK.TRANS64 P2, [R206+URZ+0x28c50], R207 ;  /* 0x028c50cfce00a5a7 */ /* 0x000f24000804007f */
[----:B----4-:R-:W-:Y:S05]  /*21050*/  @!P2 BRA `(.L_x_6083) ;  /* 0xfffffffc00f0a947 */ /* 0x010fea000383ffff */
[----:B------:R-:W-:Y:S05]  /*21060*/  BRA `(.L_x_6082) ;  /* 0xffffff2400187947 */ /* 0x000fea000383ffff */
.L_x_6121:
        /* <DEDUP_REMOVED lines=11> */
.L_x_6330:
[----:B------:R-:W-:Y:S05]  /*21120*/  BSYNC B1 ;  /* 0x0000000000017941 */ /* 0x000fea0003800000 */
.L_x_6329:
[----:B------:R-:W-:Y:S05]  /*21130*/  BRA `(.L_x_6331) ;  /* 0xffffff7400ec7947 */ /* 0x000fea000383ffff */
.L_x_6123:
[----:B------:R-:W-:Y:S01]  /*21140*/  BSSY B1, `(.L_x_6332) ;  /* 0x0000006000017945 */ /* 0x000fe20003800000 */
[----:B------:R-:W-:-:S07]  /*21150*/  IMAD.MOV.U32 R15, RZ, RZ, -0x1 ;  /* 0xffffffffff0f7424 */ /* 0x000fce00078e00ff */
[----:B0-----:R-:W-:Y:S05]  /*21160*/  WARPSYNC.COLLECTIVE R15, `(.L_x_6333) ;  /* 0x000000000f0c7348 */ /* 0x001fea0003c00000 */
[----:B------:R-:W-:Y:S02]  /*21170*/  ELECT P6, UR62, PT ;  /* 0x00000000003e782f */ /* 0x000fe400038c0000 */
[----:B------:R-:W-:Y:S01]  /*21180*/  MOV R14, UR62 ;  /* 0x0000003e000e7c02 */ /* 0x000fe20008000f00 */
[----:B0-----:R-:W-:Y:S10]  /*21190*/  ENDCOLLECTIVE ;  /* 0x000000000000791b */ /* 0x001ff40003800000 */
.L_x_6333:
[----:B------:R-:W-:Y:S05]  /*211a0*/  BSYNC B1 ;  /* 0x0000000000017941 */ /* 0x000fea0003800000 */
.L_x_6332:
[----:B------:R-:W-:Y:S05]  /*211b0*/  BRA `(.L_x_6122) ;  /* 0xffffff7400e47947 */ /* 0x000fea000383ffff */
.L_x_6125:
[----:B0-----:R-:W2:Y:S02]  /*211c0*/  LDL R6, [R1] ;  /* 0x0000000001067983 */ /* 0x001ea40000100800 */
[----:B--2---:R0:W1:Y:S02]  /*211d0*/  SYNCS.PHASECHK.TRANS64.TRYWAIT P0, [R6+URZ+0x28c20], R5 ;  /* 0x028c2005060075a7 */ /* 0x004064000800017f */
[----:B-1----:R-:W-:Y:S05]  /*211e0*/  @!P0 NANOSLEEP.SYNCS 0x989680 ;  /* 0x009896800000895d */ /* 0x002fea0003900000 */
[----:B------:R-:W1:Y:S02]  /*211f0*/  @!P0 SYNCS.PHASECHK.TRANS64 P0, [R6+URZ+0x28c20], R5 ;  /* 0x028c2005060085a7 */ /* 0x000e64000800007f */
[----:B-1----:R-:W-:Y:S05]  /*21200*/  @!P0 BRA `(.L_x_6125) ;  /* 0xfffffffc00ec8947 */ /* 0x002fea000383ffff */
[----:B------:R-:W-:Y:S05]  /*21210*/  BRA `(.L_x_6334) ;  /* 0xffffff7400f47947 */ /* 0x000fea000383ffff */
.L_x_6129:
[----:B0-----:R0:W1:Y:S02]  /*21220*/  SYNCS.PHASECHK.TRANS64.TRYWAIT P0, [R6+URZ+0x28ca0], R9 ;  /* 0x028ca009060075a7 */ /* 0x001064000800017f */
[----:B-1----:R-:W-:Y:S05]  /*21230*/  @!P0 NANOSLEEP.SYNCS 0x989680 ;  /* 0x009896800000895d */ /* 0x002fea0003900000 */
[----:B------:R-:W1:Y:S02]  /*21240*/  @!P0 SYNCS.PHASECHK.TRANS64 P0, [R6+URZ+0x28ca0], R9 ;  /* 0x028ca009060085a7 */ /* 0x000e64000800007f */
[----:B-1----:R-:W-:Y:S05]  /*21250*/  @!P0 BRA `(.L_x_6129) ;  /* 0xfffffffc00f08947 */ /* 0x002fea000383ffff */
[----:B------:R-:W-:Y:S05]  /*21260*/  BRA `(.L_x_6335) ;  /* 0xffffff7800187947 */ /* 0x000fea000383ffff */
.L_x_6134:
[----:B-1----:R1:W2:Y:S02]  /*21270*/  SYNCS.PHASECHK.TRANS64.TRYWAIT P0, [R6+URZ+0x28cc0], R9 ;  /* 0x028cc009060075a7 */ /* 0x0022a4000800017f */
[----:B--2---:R-:W-:Y:S05]  /*21280*/  @!P0 NANOSLEEP.SYNCS 0x989680 ;  /* 0x009896800000895d */ /* 0x004fea0003900000 */
[----:B------:R-:W2:Y:S02]  /*21290*/  @!P0 SYNCS.PHASECHK.TRANS64 P0, [R6+URZ+0x28cc0], R9 ;  /* 0x028cc009060085a7 */ /* 0x000ea4000800007f */
[----:B--2---:R-:W-:Y:S05]  /*212a0*/  @!P0 BRA `(.L_x_6134) ;  /* 0xfffffffc00f08947 */ /* 0x004fea000383ffff */
[----:B------:R-:W-:Y:S05]  /*212b0*/  BRA `(.L_x_6336) ;  /* 0xffffff78009c7947 */ /* 0x000fea000383ffff */
.L_x_6148:
[----:B0-----:R0:W1:Y:S02]  /*212c0*/  SYNCS.PHASECHK.TRANS64.TRYWAIT P1, [R5+URZ+0x28ca0], R6 ;  /* 0x028ca006050075a7 */ /* 0x001064000802017f */
[----:B-1----:R-:W-:Y:S05]  /*212d0*/  @!P1 NANOSLEEP.SYNCS 0x989680 ;  /* 0x009896800000995d */ /* 0x002fea0003900000 */
[----:B------:R-:W1:Y:S02]  /*212e0*/  @!P1 SYNCS.PHASECHK.TRANS64 P1, [R5+URZ+0x28ca0], R6 ;  /* 0x028ca006050095a7 */ /* 0x000e64000802007f */
[----:B-1----:R-:W-:Y:S05]  /*212f0*/  @!P1 BRA `(.L_x_6148) ;  /* 0xfffffffc00f09947 */ /* 0x002fea000383ffff */
[----:B------:R-:W-:Y:S05]  /*21300*/  BRA `(.L_x_6337) ;  /* 0xffffff8400247947 */ /* 0x000fea000383ffff */
.L_x_6153:
[----:B-1----:R1:W2:Y:S02]  /*21310*/  SYNCS.PHASECHK.TRANS64.TRYWAIT P1, [R5+URZ+0x28cc0], R6 ;  /* 0x028cc006050075a7 */ /* 0x0022a4000802017f */
[----:B--2---:R-:W-:Y:S05]  /*21320*/  @!P1 NANOSLEEP.SYNCS 0x989680 ;  /* 0x009896800000995d */ /* 0x004fea0003900000 */
[----:B------:R-:W2:Y:S02]  /*21330*/  @!P1 SYNCS.PHASECHK.TRANS64 P1, [R5+URZ+0x28cc0], R6 ;  /* 0x028cc006050095a7 */ /* 0x000ea4000802007f */
[----:B--2---:R-:W-:Y:S05]  /*21340*/  @!P1 BRA `(.L_x_6153) ;  /* 0xfffffffc00f09947 */ /* 0x004fea000383ffff */
[----:B------:R-:W-:Y:S05]  /*21350*/  BRA `(.L_x_6338) ;  /* 0xffffff8400a47947 */ /* 0x000fea000383ffff */
.L_x_6181:
[----:B------:R-:W1:Y:S01]  /*21360*/  S2R R4, SR_TID.X ;  /* 0x0000000000047919 */ /* 0x000e620000002100 */
[----:B------:R-:W-:Y:S01]  /*21370*/  BSSY B0, `(.L_x_6339) ;  /* 0x000000a000007945 */ /* 0x000fe20003800000 */
[----:B------:R-:W-:Y:S02]  /*21380*/  IMAD.MOV.U32 R12, RZ, RZ, RZ ;  /* 0x000000ffff0c7224 */ /* 0x000fe400078e00ff */
[----:B------:R-:W-:Y:S02]  /*21390*/  IMAD.MOV.U32 R11, RZ, RZ, 0x1f ;  /* 0x0000001fff0b7424 */ /* 0x000fe400078e00ff */
[----:B------:R-:W-:Y:S01]  /*213a0*/  IMAD.MOV.U32 R15, RZ, RZ, -0x1 ;  /* 0xffffffffff0f7424 */ /* 0x000fe200078e00ff */
[----:B-1----:R-:W-:-:S04]  /*213b0*/  SHF.R.U32.HI R4, RZ, 0x5, R4 ;  /* 0x00000005ff047819 */ /* 0x002fc80000011604 */
[----:B------:R-:W-:-:S04]  /*213c0*/  LOP3.LUT R4, R4, 0x3, RZ, 0xc0, !PT ;  /* 0x0000000304047812 */ /* 0x000fc800078ec0ff */
[----:B------:R-:W-:-:S07]  /*213d0*/  MOV R13, R4 ;  /* 0x00000004000d7202 */ /* 0x000fce0000000f00 */
[----:B0-----:R-:W-:Y:S05]  /*213e0*/  WARPSYNC.COLLECTIVE R15, `(.L_x_6340) ;  /* 0x000000000f087348 */ /* 0x001fea0003c00000 */
[----:B------:R1:W2:Y:S02]  /*213f0*/  SHFL.IDX P6, R14, R13, R12, R11 ;  /* 0x0000000c0d0e7389 */ /* 0x0002a400000c000b */
[----:B012---:R-:W-:Y:S01]  /*21400*/  ENDCOLLECTIVE ;  /* 0x000000000000791b */ /* 0x007fe20003800000 */
.L_x_6340:
[----:B------:R-:W-:Y:S05]  /*21410*/  BSYNC B0 ;  /* 0x0000000000007941 */ /* 0x000fea0003800000 */
.L_x_6339:
[----:B------:R-:W-:Y:S05]  /*21420*/  BRA `(.L_x_6341) ;  /* 0xffffff9800807947 */ /* 0x000fea000383ffff */
.L_x_6183:
[----:B------:R-:W-:Y:S01]  /*21430*/  BSSY B0, `(.L_x_6342) ;  /* 0x0000006000007945 */ /* 0x000fe20003800000 */
[----:B------:R-:W-:-:S07]  /*21440*/  IMAD.MOV.U32 R15, RZ, RZ, -0x1 ;  /* 0xffffffffff0f7424 */ /* 0x000fce00078e00ff */
[----:B01----:R-:W-:Y:S05]  /*21450*/  WARPSYNC.COLLECTIVE R15, `(.L_x_6343) ;  /* 0x000000000f0c7348 */ /* 0x003fea0003c00000 */
[----:B------:R-:W-:Y:S02]  /*21460*/  ELECT P6, UR62, PT ;  /* 0x00000000003e782f */ /* 0x000fe400038c0000 */
[----:B------:R-:W-:Y:S01]  /*21470*/  MOV R14, UR62 ;  /* 0x0000003e000e7c02 */ /* 0x000fe20008000f00 */
[----:B01----:R-:W-:Y:S10]  /*21480*/  ENDCOLLECTIVE ;  /* 0x000000000000791b */ /* 0x003ff40003800000 */
.L_x_6343:
[----:B------:R-:W-:Y:S05]  /*21490*/  BSYNC B0 ;  /* 0x0000000000007941 */ /* 0x000fea0003800000 */
.L_x_6342:
[----:B------:R-:W-:Y:S05]  /*214a0*/  BRA `(.L_x_6344) ;  /* 0xffffff98008c7947 */ /* 0x000fea000383ffff */
.L_x_6185:
[----:B0-----:R0:W1:Y:S02]  /*214b0*/  SYNCS.PHASECHK.TRANS64.TRYWAIT P0, [R0+URZ+0x28c40], R2 ;  /* 0x028c4002000075a7 */ /* 0x001064000800017f */
[----:B-1----:R-:W-:Y:S05]  /*214c0*/  @!P0 NANOSLEEP.SYNCS 0x989680 ;  /* 0x009896800000895d */ /* 0x002fea0003900000 */
[----:B------:R-:W1:Y:S02]  /*214d0*/  @!P0 SYNCS.PHASECHK.TRANS64 P0, [R0+URZ+0x28c40], R2 ;  /* 0x028c4002000085a7 */ /* 0x000e64000800007f */
[----:B-1----:R-:W-:Y:S05]  /*214e0*/  @!P0 BRA `(.L_x_6185) ;  /* 0xfffffffc00f08947 */ /* 0x002fea000383ffff */
[----:B------:R-:W-:Y:S05]  /*214f0*/  BRA `(.L_x_6345) ;  /* 0xffffff9800f47947 */ /* 0x000fea000383ffff */
.L_x_6189:
        /* <DEDUP_REMOVED lines=13> */
.L_x_6346:
[----:B------:R-:W-:Y:S02]  /*215d0*/  IMAD.MOV.U32 R13, RZ, RZ, R4 ;  /* 0x000000ffff0d7224 */ /* 0x000fe400078e0004 */
[----:B------:R-:W-:-:S07]  /*215e0*/  IMAD.MOV.U32 R6, RZ, RZ, R14 ;  /* 0x000000ffff067224 */ /* 0x000fce00078e000e */
[----:B------:R-:W-:Y:S05]  /*215f0*/  WARPSYNC.COLLECTIVE R15, `(.L_x_6347) ;  /* 0x000000000f087348 */ /* 0x000fea0003c00000 */
[----:B------:R0:W1:Y:S02]  /*21600*/  SHFL.IDX P6, R14, R13, R12, R11 ;  /* 0x0000000c0d0e7389 */ /* 0x00006400000c000b */
[----:B01----:R-:W-:Y:S01]  /*21610*/  ENDCOLLECTIVE ;  /* 0x000000000000791b */ /* 0x003fe20003800000 */
.L_x_6347:
[----:B------:R-:W-:Y:S02]  /*21620*/  IMAD.MOV.U32 R13, RZ, RZ, R3 ;  /* 0x000000ffff0d7224 */ /* 0x000fe400078e0003 */
[----:B------:R-:W-:Y:S02]  /*21630*/  IMAD.MOV.U32 R12, RZ, RZ, 0x1 ;  /* 0x00000001ff0c7424 */ /* 0x000fe400078e00ff */
[----:B------:R-:W-:-:S07]  /*21640*/  IMAD.MOV.U32 R7, RZ, RZ, R14 ;  /* 0x000000ffff077224 */ /* 0x000fce00078e000e */
[----:B------:R-:W-:Y:S05]  /*21650*/  WARPSYNC.COLLECTIVE R15, `(.L_x_6348) ;  /* 0x000000000f087348 */ /* 0x000fea0003c00000 */
[----:B------:R0:W1:Y:S02]  /*21660*/  SHFL.IDX P6, R14, R13, R12, R11 ;  /* 0x0000000c0d0e7389 */ /* 0x00006400000c000b */
[----:B01----:R-:W-:Y:S01]  /*21670*/  ENDCOLLECTIVE ;  /* 0x000000000000791b */ /* 0x003fe20003800000 */
.L_x_6348:
        /* <DEDUP_REMOVED lines=15> */
.L_x_6349:
[----:B------:R-:W-:Y:S02]  /*21770*/  IMAD.MOV.U32 R13, RZ, RZ, R3 ;  /* 0x000000ffff0d7224 */ /* 0x000fe400078e0003 */
[----:B------:R-:W-:Y:S02]  /*21780*/  IMAD.MOV.U32 R12, RZ, RZ, 0x2 ;  /* 0x00000002ff0c7424 */ /* 0x000fe400078e00ff */
[----:B------:R-:W-:-:S07]  /*21790*/  IMAD.MOV.U32 R5, RZ, RZ, R14 ;  /* 0x000000ffff057224 */ /* 0x000fce00078e000e */
[----:B------:R-:W-:Y:S05]  /*217a0*/  WARPSYNC.COLLECTIVE R15, `(.L_x_6350) ;  /* 0x000000000f087348 */ /* 0x000fea0003c00000 */
[----:B------:R0:W1:Y:S02]  /*217b0*/  SHFL.IDX P6, R14, R13, R12, R11 ;  /* 0x0000000c0d0e7389 */ /* 0x00006400000c000b */
[----:B01----:R-:W-:Y:S01]  /*217c0*/  ENDCOLLECTIVE ;  /* 0x000000000000791b */ /* 0x003fe20003800000 */
.L_x_6350:
        /* <DEDUP_REMOVED lines=10> */
[----:B------:R-:W-:-:S02]  /*21870*/  ISETP.GE.AND P1, PT, R5, R2, PT ;  /* 0x000000020500720c */ /* 0x000fc40003f26270 */
[----:B0-----:R-:W-:-:S11]  /*21880*/  MOV R6, R14 ;  /* 0x0000000e00067202 */ /* 0x001fd60000000f00 */
[----:B------:R-:W-:Y:S05]  /*21890*/  WARPSYNC.COLLECTIVE R15, `(.L_x_6351) ;  /* 0x000000000f087348 */ /* 0x000fea0003c00000 */
[----:B------:R0:W1:Y:S02]  /*218a0*/  SHFL.IDX P6, R14, R13, R12, R11 ;  /* 0x0000000c0d0e7389 */ /* 0x00006400000c000b */
[----:B01----:R-:W-:Y:S01]  /*218b0*/  ENDCOLLECTIVE ;  /* 0x000000000000791b */ /* 0x003fe20003800000 */
.L_x_6351:
[----:B------:R-:W-:Y:S02]  /*218c0*/  IMAD.MOV.U32 R13, RZ, RZ, R3 ;  /* 0x000000ffff0d7224 */ /* 0x000fe400078e0003 */
[----:B------:R-:W-:Y:S02]  /*218d0*/  IMAD.MOV.U32 R12, RZ, RZ, 0x3 ;  /* 0x00000003ff0c7424 */ /* 0x000fe400078e00ff */
[----:B------:R-:W-:-:S07]  /*218e0*/  IMAD.MOV.U32 R5, RZ, RZ, R14 ;  /* 0x000000ffff057224 */ /* 0x000fce00078e000e */
[----:B------:R-:W-:Y:S05]  /*218f0*/  WARPSYNC.COLLECTIVE R15, `(.L_x_6352) ;  /* 0x000000000f087348 */ /* 0x000fea0003c00000 */
[----:B------:R0:W1:Y:S02]  /*21900*/  SHFL.IDX P6, R14, R13, R12, R11 ;  /* 0x0000000c0d0e7389 */ /* 0x00006400000c000b */
[----:B01----:R-:W-:Y:S01]  /*21910*/  ENDCOLLECTIVE ;  /* 0x000000000000791b */ /* 0x003fe20003800000 */
.L_x_6352:
        /* <DEDUP_REMOVED lines=13> */
.L_x_6353:
[----:B------:R-:W-:Y:S01]  /*219f0*/  IMAD.MOV.U32 R3, RZ, RZ, R14 ;  /* 0x000000ffff037224 */ /* 0x000fe200078e000e */
[----:B------:R-:W-:Y:S06]  /*21a00*/  BRA `(.L_x_6354) ;  /* 0xffffffa0004c7947 */ /* 0x000fec000383ffff */
.L_x_6192:
[----:B0-----:R-:W2:Y:S02]  /*21a10*/  LDL R2, [R1] ;  /* 0x0000000001027983 */ /* 0x001ea40000100800 */
[----:B--2---:R0:W1:Y:S02]  /*21a20*/  SYNCS.PHASECHK.TRANS64.TRYWAIT P0, [R2+URZ+0x28c20], R0 ;  /* 0x028c2000020075a7 */ /* 0x004064000800017f */
[----:B-1----:R-:W-:Y:S05]  /*21a30*/  @!P0 NANOSLEEP.SYNCS 0x989680 ;  /* 0x009896800000895d */ /* 0x002fea0003900000 */
[----:B------:R-:W1:Y:S02]  /*21a40*/  @!P0 SYNCS.PHASECHK.TRANS64 P0, [R2+URZ+0x28c20], R0 ;  /* 0x028c2000020085a7 */ /* 0x000e64000800007f */
[----:B-1----:R-:W-:Y:S05]  /*21a50*/  @!P0 BRA `(.L_x_6192) ;  /* 0xfffffffc00ec8947 */ /* 0x002fea000383ffff */
[----:B------:R-:W-:Y:S05]  /*21a60*/  BRA `(.L_x_6355) ;  /* 0xffffffa000ac7947 */ /* 0x000fea000383ffff */
.L_x_6196:
[----:B0-----:R0:W1:Y:S02]  /*21a70*/  SYNCS.PHASECHK.TRANS64.TRYWAIT P0, [R0+URZ+0x28c60], R2 ;  /* 0x028c6002000075a7 */ /* 0x001064000800017f */
[----:B-1----:R-:W-:Y:S05]  /*21a80*/  @!P0 NANOSLEEP.SYNCS 0x989680 ;  /* 0x009896800000895d */ /* 0x002fea0003900000 */
[----:B------:R-:W1:Y:S02]  /*21a90*/  @!P0 SYNCS.PHASECHK.TRANS64 P0, [R0+URZ+0x28c60], R2 ;  /* 0x028c6002000085a7 */ /* 0x000e64000800007f */
[----:B-1----:R-:W-:Y:S05]  /*21aa0*/  @!P0 BRA `(.L_x_6196) ;  /* 0xfffffffc00f08947 */ /* 0x002fea000383ffff */
[----:B------:R-:W-:Y:S05]  /*21ab0*/  BRA `(.L_x_6356) ;  /* 0xffffffa000d87947 */ /* 0x000fea000383ffff */
.L_x_6215:
[----:B-1----:R1:W2:Y:S02]  /*21ac0*/  SYNCS.PHASECHK.TRANS64.TRYWAIT P0, [R3+URZ+0x28c40], R2 ;  /* 0x028c4002030075a7 */ /* 0x0022a4000800017f */
[----:B--2---:R-:W-:Y:S05]  /*21ad0*/  @!P0 NANOSLEEP.SYNCS 0x989680 ;  /* 0x009896800000895d */ /* 0x004fea0003900000 */
[----:B------:R-:W2:Y:S02]  /*21ae0*/  @!P0 SYNCS.PHASECHK.TRANS64 P0, [R3+URZ+0x28c40], R2 ;  /* 0x028c4002030085a7 */ /* 0x000ea4000800007f */
[----:B--2---:R-:W-:Y:S05]  /*21af0*/  @!P0 BRA `(.L_x_6215) ;  /* 0xfffffffc00f08947 */ /* 0x004fea000383ffff */
[----:B------:R-:W-:Y:S05]  /*21b00*/  BRA `(.L_x_6357) ;  /* 0xffffffac00e47947 */ /* 0x000fea000383ffff */
.L_x_6220:
[----:B0-----:R0:W2:Y:S02]  /*21b10*/  SYNCS.PHASECHK.TRANS64.TRYWAIT P0, [R3+URZ+0x28c60], R2 ;  /* 0x028c6002030075a7 */ /* 0x0010a4000800017f */
[----:B--2---:R-:W-:Y:S05]  /*21b20*/  @!P0 NANOSLEEP.SYNCS 0x989680 ;  /* 0x009896800000895d */ /* 0x004fea0003900000 */
[----:B------:R-:W2:Y:S02]  /*21b30*/  @!P0 SYNCS.PHASECHK.TRANS64 P0, [R3+URZ+0x28c60], R2 ;  /* 0x028c6002030085a7 */ /* 0x000ea4000800007f */
[----:B--2---:R-:W-:Y:S05]  /*21b40*/  @!P0 BRA `(.L_x_6220) ;  /* 0xfffffffc00f08947 */ /* 0x004fea000383ffff */
[----:B------:R-:W-:Y:S05]  /*21b50*/  BRA `(.L_x_6358) ;  /* 0xffffffb000687947 */ /* 0x000fea000383ffff */
.L_x_6235:
[----:B0-----:R0:W1:Y:S02]  /*21b60*/  SYNCS.PHASECHK.TRANS64.TRYWAIT P0, [R2+URZ+0x28c40], R3 ;  /* 0x028c4003020075a7 */ /* 0x001064000800017f */
[----:B-1----:R-:W-:Y:S05]  /*21b70*/  @!P0 NANOSLEEP.SYNCS 0x989680 ;  /* 0x009896800000895d */ /* 0x002fea0003900000 */
[----:B------:R-:W1:Y:S02]  /*21b80*/  @!P0 SYNCS.PHASECHK.TRANS64 P0, [R2+URZ+0x28c40], R3 ;  /* 0x028c4003020085a7 */ /* 0x000e64000800007f */
[----:B-1----:R-:W-:Y:S05]  /*21b90*/  @!P0 BRA `(.L_x_6235) ;  /* 0xfffffffc00f08947 */ /* 0x002fea000383ffff */
[----:B------:R-:W-:Y:S05]  /*21ba0*/  BRA `(.L_x_6359) ;  /* 0xffffffbc00587947 */ /* 0x000fea000383ffff */
.L_x_6240:
[----:B-1----:R1:W2:Y:S02]  /*21bb0*/  SYNCS.PHASECHK.TRANS64.TRYWAIT P0, [R2+URZ+0x28c60], R3 ;  /* 0x028c6003020075a7 */ /* 0x0022a4000800017f */
[----:B--2---:R-:W-:Y:S05]  /*21bc0*/  @!P0 NANOSLEEP.SYNCS 0x989680 ;  /* 0x009896800000895d */ /* 0x004fea0003900000 */
[----:B------:R-:W2:Y:S02]  /*21bd0*/  @!P0 SYNCS.PHASECHK.TRANS64 P0, [R2+URZ+0x28c60], R3 ;  /* 0x028c6003020085a7 */ /* 0x000ea4000800007f */
[----:B--2---:R-:W-:Y:S05]  /*21be0*/  @!P0 BRA `(.L_x_6240) ;  /* 0xfffffffc00f08947 */ /* 0x004fea000383ffff */
[----:B------:R-:W-:Y:S05]  /*21bf0*/  BRA `(.L_x_6360) ;  /* 0xffffffbc00d87947 */ /* 0x000fea000383ffff */
.L_x_6255:
[----:B0-----:R0:W1:Y:S02]  /*21c00*/  SYNCS.PHASECHK.TRANS64.TRYWAIT P0, [R3+URZ+0x28c40], R2 ;  /* 0x028c4002030075a7 */ /* 0x001064000800017f */
[----:B-1----:R-:W-:Y:S05]  /*21c10*/  @!P0 NANOSLEEP.SYNCS 0x989680 ;  /* 0x009896800000895d */ /* 0x002fea0003900000 */
[----:B------:R-:W1:Y:S02]  /*21c20*/  @!P0 SYNCS.PHASECHK.TRANS64 P0, [R3+URZ+0x28c40], R2 ;  /* 0x028c4002030085a7 */ /* 0x000e64000800007f */
[----:B-1----:R-:W-:Y:S05]  /*21c30*/  @!P0 BRA `(.L_x_6255) ;  /* 0xfffffffc00f08947 */ /* 0x002fea000383ffff */
[----:B------:R-:W-:Y:S05]  /*21c40*/  BRA `(.L_x_6361) ;  /* 0xffffffc800a47947 */ /* 0x000fea000383ffff */
.L_x_6260:
[----:B-1----:R1:W2:Y:S02]  /*21c50*/  SYNCS.PHASECHK.TRANS64.TRYWAIT P0, [R3+URZ+0x28c60], R2 ;  /* 0x028c6002030075a7 */ /* 0x0022a4000800017f */
[----:B--2---:R-:W-:Y:S05]  /*21c60*/  @!P0 NANOSLEEP.SYNCS 0x989680 ;  /* 0x009896800000895d */ /* 0x004fea0003900000 */
[----:B------:R-:W2:Y:S02]  /*21c70*/  @!P0 SYNCS.PHASECHK.TRANS64 P0, [R3+URZ+0x28c60], R2 ;  /* 0x028c6002030085a7 */ /* 0x000ea4000800007f */
[----:B--2---:R-:W-:Y:S05]  /*21c80*/  @!P0 BRA `(.L_x_6260) ;  /* 0xfffffffc00f08947 */ /* 0x004fea000383ffff */
[----:B------:R-:W-:Y:S05]  /*21c90*/  BRA `(.L_x_6362) ;  /* 0xffffffcc00287947 */ /* 0x000fea000383ffff */
.L_x_6276:
        /* <DEDUP_REMOVED lines=8> */
.L_x_6364:
[----:B------:R-:W-:Y:S05]  /*21d20*/  BSYNC B0 ;  /* 0x0000000000007941 */ /* 0x000fea0003800000 */
.L_x_6363:
        /* <DEDUP_REMOVED lines=9> */
.L_x_6365:
        /* <DEDUP_REMOVED lines=18> */
.L_x_6366:
[----:B------:R-:W-:Y:S01]  /*21ee0*/  IMAD.MOV.U32 R12, RZ, RZ, 0x2 ;  /* 0x00000002ff0c7424 */ /* 0x000fe200078e00ff */
[----:B------:R-:W-:-:S05]  /*21ef0*/  SEL R5, R14, RZ, P1 ;  /* 0x000000ff0e057207 */ /* 0x000fca0000800000 */
[----:B------:R-:W-:-:S05]  /*21f00*/  IMAD.IADD R3, R2, 0x1, R5 ;  /* 0x0000000102037824 */ /* 0x000fca00078e0205 */
[----:B------:R-:W-:-:S07]  /*21f10*/  MOV R13, R3 ;  /* 0x00000003000d7202 */ /* 0x000fce0000000f00 */
[----:B------:R-:W-:Y:S05]  /*21f20*/  WARPSYNC.COLLECTIVE R15, `(.L_x_6367) ;  /* 0x000000000f087348 */ /* 0x000fea0003c00000 */
[----:B------:R0:W1:Y:S02]  /*21f30*/  SHFL.UP P6, R14, R13, R12, R11 ;  /* 0x0400000c0d0e7389 */ /* 0x00006400000c000b */
[----:B01----:R-:W-:Y:S01]  /*21f40*/  ENDCOLLECTIVE ;  /* 0x000000000000791b */ /* 0x003fe20003800000 */
.L_x_6367:
[----:B------:R-:W-:Y:S01]  /*21f50*/  IMAD.MOV.U32 R12, RZ, RZ, 0x4 ;  /* 0x00000004ff0c7424 */ /* 0x000fe200078e00ff */
[----:B------:R-:W-:-:S05]  /*21f60*/  SEL R14, R14, RZ, P2 ;  /* 0x000000ff0e0e7207 */ /* 0x000fca0001000000 */
[----:B------:R-:W-:-:S04]  /*21f70*/  IMAD.IADD R3, R3, 0x1, R14 ;  /* 0x0000000103037824 */ /* 0x000fc800078e020e */
[----:B------:R-:W-:-:S07]  /*21f80*/  IMAD.MOV.U32 R13, RZ, RZ, R3 ;  /* 0x000000ffff0d7224 */ /* 0x000fce00078e0003 */
[----:B------:R-:W-:Y:S05]  /*21f90*/  WARPSYNC.COLLECTIVE R15, `(.L_x_6368) ;  /* 0x000000000f087348 */ /* 0x000fea0003c00000 */
[----:B------:R0:W1:Y:S02]  /*21fa0*/  SHFL.UP P6, R14, R13, R12, R11 ;  /* 0x0400000c0d0e7389 */ /* 0x00006400000c000b */
[----:B01----:R-:W-:Y:S01]  /*21fb0*/  ENDCOLLECTIVE ;  /* 0x000000000000791b */ /* 0x003fe20003800000 */
.L_x_6368:
[----:B------:R-:W-:Y:S01]  /*21fc0*/  IMAD.MOV.U32 R12, RZ, RZ, 0x8 ;  /* 0x00000008ff0c7424 */ /* 0x000fe200078e00ff */
[----:B------:R-:W-:-:S05]  /*21fd0*/  SEL R14, R14, RZ, P3 ;  /* 0x000000ff0e0e7207 */ /* 0x000fca0001800000 */
[----:B------:R-:W-:-:S04]  /*21fe0*/  IMAD.IADD R3, R3, 0x1, R14 ;  /* 0x0000000103037824 */ /* 0x000fc800078e020e */
[----:B------:R-:W-:-:S07]  /*21ff0*/  IMAD.MOV.U32 R13, RZ, RZ, R3 ;  /* 0x000000ffff0d7224 */ /* 0x000fce00078e0003 */
[----:B------:R-:W-:Y:S05]  /*22000*/  WARPSYNC.COLLECTIVE R15, `(.L_x_6369) ;  /* 0x000000000f087348 */ /* 0x000fea0003c00000 */
[----:B------:R0:W1:Y:S02]  /*22010*/  SHFL.UP P6, R14, R13, R12, R11 ;  /* 0x0400000c0d0e7389 */ /* 0x00006400000c000b */
[----:B01----:R-:W-:Y:S01]  /*22020*/  ENDCOLLECTIVE ;  /* 0x000000000000791b */ /* 0x003fe20003800000 */
.L_x_6369:
[----:B------:R-:W-:Y:S01]  /*22030*/  IMAD.MOV.U32 R12, RZ, RZ, 0x10 ;  /* 0x00000010ff0c7424 */ /* 0x000fe200078e00ff */
[----:B------:R-:W-:-:S05]  /*22040*/  SEL R14, R14, RZ, P4 ;  /* 0x000000ff0e0e7207 */ /* 0x000fca0002000000 */
[----:B------:R-:W-:-:S04]  /*22050*/  IMAD.IADD R3, R3, 0x1, R14 ;  /* 0x0000000103037824 */ /* 0x000fc800078e020e */
[----:B------:R-:W-:-:S07]  /*22060*/  IMAD.MOV.U32 R13, RZ, RZ, R3 ;  /* 0x000000ffff0d7224 */ /* 0x000fce00078e0003 */
[----:B------:R-:W-:Y:S05]  /*22070*/  WARPSYNC.COLLECTIVE R15, `(.L_x_6370) ;  /* 0x000000000f087348 */ /* 0x000fea0003c00000 */
[----:B------:R0:W1:Y:S02]  /*22080*/  SHFL.UP P6, R14, R13, R12, R11 ;  /* 0x0400000c0d0e7389 */ /* 0x00006400000c000b */
[----:B01----:R-:W-:Y:S01]  /*22090*/  ENDCOLLECTIVE ;  /* 0x000000000000791b */ /* 0x003fe20003800000 */
.L_x_6370:
        /* <DEDUP_REMOVED lines=8> */
.L_x_6371:
[----:B------:R-:W-:Y:S05]  /*22120*/  BRA `(.L_x_6372) ;  /* 0xffffffd4007c7947 */ /* 0x000fea000383ffff */
.L_x_6281:
        /* <DEDUP_REMOVED lines=8> */
.L_x_6374:
[----:B------:R-:W-:Y:S05]  /*221b0*/  BSYNC B0 ;  /* 0x0000000000007941 */ /* 0x000fea0003800000 */
.L_x_6373:
        /* <DEDUP_REMOVED lines=9> */
.L_x_6375:
[----:B------:R-:W-:Y:S01]  /*22250*/  IMAD.MOV.U32 R12, RZ, RZ, 0x4 ;  /* 0x00000004ff0c7424 */ /* 0x000fe200078e00ff */
[----:B------:R-:W-:-:S05]  /*22260*/  SEL R14, R14, RZ, P2 ;  /* 0x000000ff0e0e7207 */ /* 0x000fca0001000000 */
[----:B------:R-:W-:-:S04]  /*22270*/  IMAD.IADD R3, R3, 0x1, R14 ;  /* 0x0000000103037824 */ /* 0x000fc800078e020e */
[----:B------:R-:W-:-:S07]  /*22280*/  IMAD.MOV.U32 R13, RZ, RZ, R3 ;  /* 0x000000ffff0d7224 */ /* 0x000fce00078e0003 */
[----:B------:R-:W-:Y:S05]  /*22290*/  WARPSYNC.COLLECTIVE R15, `(.L_x_6376) ;  /* 0x000000000f087348 */ /* 0x000fea0003c00000 */
[----:B------:R0:W1:Y:S02]  /*222a0*/  SHFL.UP P6, R14, R13, R12, R11 ;  /* 0x0400000c0d0e7389 */ /* 0x00006400000c000b */
[----:B01----:R-:W-:Y:S01]  /*222b0*/  ENDCOLLECTIVE ;  /* 0x000000000000791b */ /* 0x003fe20003800000 */
.L_x_6376:
[----:B------:R-:W-:Y:S01]  /*222c0*/  IMAD.MOV.U32 R12, RZ, RZ, 0x8 ;  /* 0x00000008ff0c7424 */ /* 0x000fe200078e00ff */
[----:B------:R-:W-:-:S04]  /*222d0*/  SEL R14, R14, RZ, P3 ;  /* 0x000000ff0e0e7207 */ /* 0x000fc80001800000 */
[----:B------:R-:W-:-:S05]  /*222e0*/  IADD3 R3, R3, R14, RZ ;  /* 0x0000000e03037210 */ /* 0x000fca0007ffe0ff */
[----:B------:R-:W-:-:S07]  /*222f0*/  IMAD.MOV.U32 R13, RZ, RZ, R3 ;  /* 0x000000ffff0d7224 */ /* 0x000fce00078e0003 */
[----:B------:R-:W-:Y:S05]  /*22300*/  WARPSYNC.COLLECTIVE R15, `(.L_x_6377) ;  /* 0x000000000f087348 */ /* 0x000fea0003c00000 */
[----:B------:R0:W1:Y:S02]  /*22310*/  SHFL.UP P6, R14, R13, R12, R11 ;  /* 0x0400000c0d0e7389 */ /* 0x00006400000c000b */
[----:B01----:R-:W-:Y:S01]  /*22320*/  ENDCOLLECTIVE ;  /* 0x000000000000791b */ /* 0x003fe20003800000 */
.L_x_6377:
[----:B------:R-:W-:Y:S01]  /*22330*/  IMAD.MOV.U32 R12, RZ, RZ, 0x10 ;  /* 0x00000010ff0c7424 */ /* 0x000fe200078e00ff */
[----:B------:R-:W-:-:S05]  /*22340*/  SEL R14, R14, RZ, P4 ;  /* 0x000000ff0e0e7207 */ /* 0x000fca0002000000 */
[----:B------:R-:W-:-:S04]  /*22350*/  IMAD.IADD R3, R3, 0x1, R14 ;  /* 0x0000000103037824 */ /* 0x000fc800078e020e */
[----:B------:R-:W-:-:S07]  /*22360*/  IMAD.MOV.U32 R13, RZ, RZ, R3 ;  /* 0x000000ffff0d7224 */ /* 0x000fce00078e0003 */
[----:B------:R-:W-:Y:S05]  /*22370*/  WARPSYNC.COLLECTIVE R15, `(.L_x_6378) ;  /* 0x000000000f087348 */ /* 0x000fea0003c00000 */
[----:B------:R0:W1:Y:S02]  /*22380*/  SHFL.UP P6, R14, R13, R12, R11 ;  /* 0x0400000c0d0e7389 */ /* 0x00006400000c000b */
[----:B01----:R-:W-:Y:S01]  /*22390*/  ENDCOLLECTIVE ;  /* 0x000000000000791b */ /* 0x003fe20003800000 */
.L_x_6378:
        /* <DEDUP_REMOVED lines=8> */
.L_x_6379:
[----:B------:R-:W-:Y:S05]  /*22420*/  BRA `(.L_x_6380) ;  /* 0xffffffd400587947 */ /* 0x000fea000383ffff */
.L_x_6283:
[----:B------:R-:W-:Y:S01]  /*22430*/  BSSY B0, `(.L_x_6381) ;  /* 0x0000006000007945 */ /* 0x000fe20003800000 */
[----:B------:R-:W-:Y:S01]  /*22440*/  PLOP3.LUT P6, PT, P6, PT, PT, 0x8, 0x0 ;  /* 0x000000000000781c */ /* 0x000fe200037ce170 */
[----:B------:R-:W-:-:S12]  /*22450*/  IMAD.MOV.U32 R15, RZ, RZ, -0x1 ;  /* 0xffffffffff0f7424 */ /* 0x000fd800078e00ff */
[----:B0----5:R-:W-:Y:S05]  /*22460*/  WARPSYNC.COLLECTIVE R15, `(.L_x_6382) ;  /* 0x000000000f087348 */ /* 0x021fea0003c00000 */
[----:B------:R-:W-:Y:S01]  /*22470*/  VOTE.ANY R14, PT, P6 ;  /* 0x00000000000e7806 */ /* 0x000fe200030e0100 */
[----:B0----5:R-:W-:Y:S06]  /*22480*/  ENDCOLLECTIVE ;  /* 0x000000000000791b */ /* 0x021fec0003800000 */
.L_x_6382:
[----:B------:R-:W-:Y:S05]  /*22490*/  BSYNC B0 ;  /* 0x0000000000007941 */ /* 0x000fea0003800000 */
.L_x_6381:
        /* <DEDUP_REMOVED lines=9> */
.L_x_6383:
[----:B------:R-:W-:Y:S01]  /*22530*/  IMAD.MOV.U32 R17, RZ, RZ, R14 ;  /* 0x000000ffff117224 */ /* 0x000fe200078e000e */
[----:B------:R-:W-:Y:S06]  /*22540*/  BRA `(.L_x_6384) ;  /* 0xffffffd400487947 */ /* 0x000fec000383ffff */
.L_x_6285:
[----:B------:R-:W-:Y:S01]  /*22550*/  BSSY B0, `(.L_x_6385) ;  /* 0x0000007000007945 */ /* 0x000fe20003800000 */
[----:B------:R-:W-:Y:S02]  /*22560*/  IMAD.MOV.U32 R13, RZ, RZ, R3 ;  /* 0x000000ffff0d7224 */ /* 0x000fe400078e0003 */
[----:B------:R-:W-:Y:S02]  /*22570*/  IMAD.MOV.U32 R11, RZ, RZ, 0x1f ;  /* 0x0000001fff0b7424 */ /* 0x000fe400078e00ff */
[----:B------:R-:W-:-:S07]  /*22580*/  IMAD.MOV.U32 R15, RZ, RZ, -0x1 ;  /* 0xffffffffff0f7424 */ /* 0x000fce00078e00ff */
[----:B012--5:R-:W-:Y:S05]  /*22590*/  WARPSYNC.COLLECTIVE R15, `(.L_x_6386) ;  /* 0x000000000f087348 */ /* 0x027fea0003c00000 */
[----:B------:R3:W4:Y:S02]  /*225a0*/  SHFL.IDX P6, R14, R13, R12, R11 ;  /* 0x0000000c0d0e7389 */ /* 0x00072400000c000b */
[----:B012345:R-:W-:Y:S01]  /*225b0*/  ENDCOLLECTIVE ;  /* 0x000000000000791b */ /* 0x03ffe20003800000 */
.L_x_6386:
[----:B------:R-:W-:Y:S05]  /*225c0*/  BSYNC B0 ;  /* 0x0000000000007941 */ /* 0x000fea0003800000 */
.L_x_6385:
[----:B------:R-:W-:Y:S01]  /*225d0*/  IMAD.MOV.U32 R4, RZ, RZ, R14 ;  /* 0x000000ffff047224 */ /* 0x000fe200078e000e */
[----:B------:R-:W-:Y:S06]  /*225e0*/  BRA `(.L_x_6284) ;  /* 0xffffffd4003c7947 */ /* 0x000fec000383ffff */
.L_x_6289:
[----:B0-----:R0:W1:Y:S02]  /*225f0*/  SYNCS.PHASECHK.TRANS64.TRYWAIT P0, [R0+URZ+0x28c20], R3 ;  /* 0x028c2003000075a7 */ /* 0x001064000800017f */
[----:B-1----:R-:W-:Y:S05]  /*22600*/  @!P0 NANOSLEEP.SYNCS 0x989680 ;  /* 0x009896800000895d */ /* 0x002fea0003900000 */
[----:B------:R-:W1:Y:S02]  /*22610*/  @!P0 SYNCS.PHASECHK.TRANS64 P0, [R0+URZ+0x28c20], R3 ;  /* 0x028c2003000085a7 */ /* 0x000e64000800007f */
[----:B-1----:R-:W-:Y:S05]  /*22620*/  @!P0 BRA `(.L_x_6289) ;  /* 0xfffffffc00f08947 */ /* 0x002fea000383ffff */
[----:B------:R-:W-:Y:S05]  /*22630*/  BRA `(.L_x_6387) ;  /* 0xffffffd800bc7947 */ /* 0x000fea000383ffff */
.L_x_6290:
        /* <DEDUP_REMOVED lines=11> */
.L_x_6389:
[----:B------:R-:W-:Y:S05]  /*226f0*/  BSYNC B0 ;  /* 0x0000000000007941 */ /* 0x000fea0003800000 */
.L_x_6388:
[----:B------:R-:W-:Y:S05]  /*22700*/  BRA `(.L_x_6390) ;  /* 0xffffffd800a47947 */ /* 0x000fea000383ffff */
.L_x_6291:
[----:B------:R-:W-:Y:S01]  /*22710*/  BSSY B0, `(.L_x_6391) ;  /* 0x0000006000007945 */ /* 0x000fe20003800000 */
[----:B------:R-:W-:-:S07]  /*22720*/  IMAD.MOV.U32 R15, RZ, RZ, -0x1 ;  /* 0xffffffffff0f7424 */ /* 0x000fce00078e00ff */
[----:B01---5:R-:W-:Y:S05]  /*22730*/  WARPSYNC.COLLECTIVE R15, `(.L_x_6392) ;  /* 0x000000000f0c7348 */ /* 0x023fea0003c00000 */
[----:B------:R-:W-:Y:S02]  /*22740*/  ELECT P6, UR62, PT ;  /* 0x00000000003e782f */ /* 0x000fe400038c0000 */
[----:B------:R-:W-:Y:S01]  /*22750*/  MOV R14, UR62 ;  /* 0x0000003e000e7c02 */ /* 0x000fe20008000f00 */
[----:B01---5:R-:W-:Y:S10]  /*22760*/  ENDCOLLECTIVE ;  /* 0x000000000000791b */ /* 0x023ff40003800000 */
.L_x_6392:
[----:B------:R-:W-:Y:S05]  /*22770*/  BSYNC B0 ;  /* 0x0000000000007941 */ /* 0x000fea0003800000 */
.L_x_6391:
[----:B------:R-:W-:Y:S05]  /*22780*/  BRA `(.L_x_6393) ;  /* 0xffffffd800987947 */ /* 0x000fea000383ffff */
.L_x_6293:
[----:B0-----:R0:W1:Y:S02]  /*22790*/  SYNCS.PHASECHK.TRANS64.TRYWAIT P0, [R6+URZ], R5 ;  /* 0x00000005060075a7 */ /* 0x001064000800017f */
[----:B-1----:R-:W-:Y:S05]  /*227a0*/  @!P0 NANOSLEEP.SYNCS 0x989680 ;  /* 0x009896800000895d */ /* 0x002fea0003900000 */
[----:B------:R-:W1:Y:S02]  /*227b0*/  @!P0 SYNCS.PHASECHK.TRANS64 P0, [R6+URZ], R5 ;  /* 0x00000005060085a7 */ /* 0x000e64000800007f */
[----:B-1----:R-:W-:Y:S05]  /*227c0*/  @!P0 BRA `(.L_x_6293) ;  /* 0xfffffffc00f08947 */ /* 0x002fea000383ffff */
[----:B------:R-:W-:Y:S05]  /*227d0*/  BRA `(.L_x_6394) ;  /* 0xffffffd800d47947 */ /* 0x000fea000383ffff */
.L_x_6294:
[----:B-1----:R1:W2:Y:S02]  /*227e0*/  SYNCS.PHASECHK.TRANS64.TRYWAIT P0, [R7+URZ], R2 ;  /* 0x00000002070075a7 */ /* 0x0022a4000800017f */
[----:B--2---:R-:W-:Y:S05]  /*227f0*/  @!P0 NANOSLEEP.SYNCS 0x989680 ;  /* 0x009896800000895d */ /* 0x004fea0003900000 */
[----:B------:R-:W2:Y:S02]  /*22800*/  @!P0 SYNCS.PHASECHK.TRANS64 P0, [R7+URZ], R2 ;  /* 0x00000002070085a7 */ /* 0x000ea4000800007f */
[----:B--2---:R-:W-:Y:S05]  /*22810*/  @!P0 BRA `(.L_x_6294) ;  /* 0xfffffffc00f08947 */ /* 0x004fea000383ffff */
[----:B------:R-:W-:Y:S05]  /*22820*/  BRA `(.L_x_6395) ;  /* 0xffffffd800c87947 */ /* 0x000fea000383ffff */
.L_x_6296:
[----:B--2---:R2:W3:Y:S02]  /*22830*/  SYNCS.PHASECHK.TRANS64.TRYWAIT P0, [R4+URZ], R5 ;  /* 0x00000005040075a7 */ /* 0x0044e4000800017f */
[----:B---3--:R-:W-:Y:S05]  /*22840*/  @!P0 NANOSLEEP.SYNCS 0x989680 ;  /* 0x009896800000895d */ /* 0x008fea0003900000 */
[----:B------:R-:W3:Y:S02]  /*22850*/  @!P0 SYNCS.PHASECHK.TRANS64 P0, [R4+URZ], R5 ;  /* 0x00000005040085a7 */ /* 0x000ee4000800007f */
[----:B---3--:R-:W-:Y:S05]  /*22860*/  @!P0 BRA `(.L_x_6296) ;  /* 0xfffffffc00f08947 */ /* 0x008fea000383ffff */
[----:B------:R-:W-:Y:S05]  /*22870*/  BRA `(.L_x_6396) ;  /* 0xffffffd800d07947 */ /* 0x000fea000383ffff */
.L_x_6397:
        /* <DEDUP_REMOVED lines=16> */
.L_x_15294:


//--------------------- .text._ZN7cutlass13device_kernelIN5flash11enable_sm90INS1_16FlashAttnFwdSm90INS1_25CollectiveMainloopFwdSm90ILi2EN4cute5tupleIJNS5_1CILi1EEES8_S8_EEENS6_IJNS7_ILi64EEESA_SA_EEELi512ENS_6half_tEfNS_4arch4Sm90ELb0ELb1ELb1ELb1ELb0ELb0ELb1ELb0ELb0ELb1ELb0ELb0EEENS1_21CollectiveEpilogueFwdINS6_IJSA_NS7_ILi512EEESA_EEES9_SC_SE_Li256ELb1ELb1ELb0ELb0EEENS1_36VarlenDynamicPersistentTileSchedulerILi64ELi64ELi256ELi128ELb0ELb1ELb1ELb1ELb0ELb1EEEEEEEEEvNT_6ParamsE --------------------------
	.section	.text._ZN7cutlass13device_kernelIN5flash11enable_sm90INS1_16FlashAttnFwdSm90INS1_25CollectiveMainloopFwdSm90ILi2EN4cute5tupleIJNS5_1CILi1EEES8_S8_EEENS6_IJNS7_ILi64EEESA_SA_EEELi512ENS_6half_tEfNS_4arch4Sm90ELb0ELb1ELb1ELb1ELb0ELb0ELb1ELb0ELb0ELb1ELb0ELb0EEENS1_21CollectiveEpilogueFwdINS6_IJSA_NS7_ILi512EEESA_EEES9_SC_SE_Li256ELb1ELb1ELb0ELb0EEENS1_36VarlenDynamicPersistentTileSchedulerILi64ELi64ELi256ELi128ELb0ELb1ELb1ELb1ELb0ELb1EEEEEEEEEvNT_6ParamsE,"ax",@progbits
	.align	128
.text._ZN7cutlass13device_kernelIN5flash11enable_sm90INS1_16FlashAttnFwdSm90INS1_25CollectiveMainloopFwdSm90ILi2EN4cute5tupleIJNS5_1CILi1EEES8_S8_EEENS6_IJNS7_ILi64EEESA_SA_EEELi512ENS_6half_tEfNS_4arch4Sm90ELb0ELb1ELb1ELb1ELb0ELb0ELb1ELb0ELb0ELb1ELb0ELb0EEENS1_21CollectiveEpilogueFwdINS6_IJSA_NS7_ILi512EEESA_EEES9_SC_SE_Li256ELb1ELb1ELb0ELb0EEENS1_36VarlenDynamicPersistentTileSchedulerILi64ELi64ELi256ELi128ELb0ELb1ELb1ELb1ELb0ELb1EEEEEEEEEvNT_6ParamsE:
        .type           _ZN7cutlass13device_kernelIN5flash11enable_sm90INS1_16FlashAttnFwdSm90INS1_25CollectiveMainloopFwdSm90ILi2EN4cute5tupleIJNS5_1CILi1EEES8_S8_EEENS6_IJNS7_ILi64EEESA_SA_EEELi512ENS_6half_tEfNS_4arch4Sm90ELb0ELb1ELb1ELb1ELb0ELb0ELb1ELb0ELb0ELb1ELb0ELb0EEENS1_21CollectiveEpilogueFwdINS6_IJSA_NS7_ILi512EEESA_EEES9_SC_SE_Li256ELb1ELb1ELb0ELb0EEENS1_36VarlenDynamicPersistentTileSchedulerILi64ELi64ELi256ELi128ELb0ELb1ELb1ELb1ELb0ELb1EEEEEEEEEvNT_6ParamsE,@function
        .size           _ZN7cutlass13device_kernelIN5flash11enable_sm90INS1_16FlashAttnFwdSm90INS1_25CollectiveMainloopFwdSm90ILi2EN4cute5tupleIJNS5_1CILi1EEES8_S8_EEENS6_IJNS7_ILi64EEESA_SA_EEELi512ENS_6half_tEfNS_4arch4Sm90ELb0ELb1ELb1ELb1ELb0ELb0ELb1ELb0ELb0ELb1ELb0ELb0EEENS1_21CollectiveEpilogueFwdINS6_IJSA_NS7_ILi512EEESA_EEES9_SC_SE_Li256ELb1ELb1ELb0ELb0EEENS1_36VarlenDynamicPersistentTileSchedulerILi64ELi64ELi256ELi128ELb0ELb1ELb1ELb1ELb0ELb1EEEEEEEEEvNT_6ParamsE,(.L_x_15295 - _ZN7cutlass13device_kernelIN5flash11enable_sm90INS1_16FlashAttnFwdSm90INS1_25CollectiveMainloopFwdSm90ILi2EN4cute5tupleIJNS5_1CILi1EEES8_S8_EEENS6_IJNS7_ILi64EEESA_SA_EEELi512ENS_6half_tEfNS_4arch4Sm90ELb0ELb1ELb1ELb1ELb0ELb0ELb1ELb0ELb0ELb1ELb0ELb0EEENS1_21CollectiveEpilogueFwdINS6_IJSA_NS7_ILi512EEESA_EEES9_SC_SE_Li256ELb1ELb1ELb0ELb0EEENS1_36VarlenDynamicPersistentTileSchedulerILi64ELi64ELi256ELi128ELb0ELb1ELb1ELb1ELb0ELb1EEEEEEEEEvNT_6ParamsE)
        .other          _ZN7cutlass13device_kernelIN5flash11enable_sm90INS1_16FlashAttnFwdSm90INS1_25CollectiveMainloopFwdSm90ILi2EN4cute5tupleIJNS5_1CILi1EEES8_S8_EEENS6_IJNS7_ILi64EEESA_SA_EEELi512ENS_6half_tEfNS_4arch4Sm90ELb0ELb1ELb1ELb1ELb0ELb0ELb1ELb0ELb0ELb1ELb0ELb0EEENS1_21CollectiveEpilogueFwdINS6_IJSA_NS7_ILi512EEESA_EEES9_SC_SE_Li256ELb1ELb1ELb0ELb0EEENS1_36VarlenDynamicPersistentTileSchedulerILi64ELi64ELi256ELi128ELb0ELb1ELb1ELb1ELb0ELb1EEEEEEEEEvNT_6ParamsE,@"STO_CUDA_ENTRY STV_DEFAULT"
_ZN7cutlass13device_kernelIN5flash11enable_sm90INS1_16FlashAttnFwdSm90INS1_25CollectiveMainloopFwdSm90ILi2EN4cute5tupleIJNS5_1CILi1EEES8_S8_EEENS6_IJNS7_ILi64EEESA_SA_EEELi512ENS_6half_tEfNS_4arch4Sm90ELb0ELb1ELb1ELb1ELb0ELb0ELb1ELb0ELb0ELb1ELb0ELb0EEENS1_21CollectiveEpilogueFwdINS6_IJSA_NS7_ILi512EEESA_EEES9_SC_SE_Li256ELb1ELb1ELb0ELb0EEENS1_36VarlenDynamicPersistentTileSchedulerILi64ELi64ELi256ELi128ELb0ELb1ELb1ELb1ELb0ELb1EEEEEEEEEvNT_6ParamsE:
        /* <DEDUP_REMOVED lines=21> */
.L_x_6399:
[----:B------:R-:W-:Y:S05]  /*0150*/  BSYNC B0 ;  /* 0x0000000000007941 */ /* 0x000fea0003800000 */
.L_x_6398:
        /* <DEDUP_REMOVED lines=38> */
.L_x_6400:
        /* <DEDUP_REMOVED lines=22> */
.L_x_6401:
        /* <DEDUP_REMOVED lines=18> */
.L_x_6402:
        /* <DEDUP_REMOVED lines=22> */
.L_x_6403:
        /* <DEDUP_REMOVED lines=23> */
.L_x_6404:
        /* <DEDUP_REMOVED lines=13> */
.L_x_6406:
[----:B------:R-:W-:-:S08]  /*09e0*/  NOP ;  /* 0x0000000000007918 */ /* 0x000fd00000000000 */
[----:B------:R-:W0:Y:S02]  /*09f0*/  USETMAXREG.TRY_ALLOC.CTAPOOL UP0, 0xf0 ;  /* 0x000000f0000079c8 */ /* 0x000e240008000600 */
[----:B0-----:R-:W-:-:S13]  /*0a00*/  PLOP3.LUT P0, PT, PT, PT, UP0, 0x80, 0x0 ;  /* 0x000000000000781c */ /* 0x001fda0003f0f008 */
[----:B------:R-:W-:Y:S05]  /*0a10*/  @!P0 BRA `(.L_x_6406) ;  /* 0xfffffffc00f08947 */ /* 0x000fea000383ffff */
[----:B------:R-:W0:Y:S01]  /*0a20*/  S2R R3, SR_TID.X ;  /* 0x0000000000037919 */ /* 0x000e220000002100 */
[----:B------:R-:W1:Y:S01]  /*0a30*/  S2UR UR4, SR_CgaCtaId ;  /* 0x00000000000479c3 */ /* 0x000e620000008800 */
[----:B------:R-:W-:Y:S01]  /*0a40*/  UMOV UR47, 0x400 ;  /* 0x00000400002f7882 */ /* 0x000fe20000000000 */
[C---:B------:R-:W-:Y:S01]  /*0a50*/  IADD3 R224, P1, R2.reuse, 0x1e8, RZ ;  /* 0x000001e802e07810 */ /* 0x040fe20007f3e0ff */
[----:B------:R-:W-:Y:S01]  /*0a60*/  STL.64 [R1+0x1e8], RZ ;  /* 0x0001e8ff01007387 */ /* 0x000fe20000100a00 */
[----:B------:R-:W-:-:S03]  /*0a70*/  IADD3 R227, P2, R2, 0x1f4, RZ ;  /* 0x000001f402e37810 */ /* 0x000fc60007f5e0ff */
[----:B------:R-:W-:Y:S01]  /*0a80*/  STL [R1+0x1f0], RZ ;  /* 0x0001f0ff01007387 */ /* 0x000fe20000100800 */
[--C-:B------:R-:W-:Y:S02]  /*0a90*/  IMAD.X R225, RZ, RZ, R16.reuse, P1 ;  /* 0x000000ffffe17224 */ /* 0x100fe400008e0610 */
[----:B------:R-:W-:Y:S01]  /*0aa0*/  IMAD.X R226, RZ, RZ, R16, P2 ;  /* 0x000000ffffe27224 */ /* 0x000fe200010e0610 */
[----:B------:R-:W-:Y:S01]  /*0ab0*/  STL [R1+0x1f4], RZ ;  /* 0x0001f4ff01007387 */ /* 0x000fe20000100800 */
        /* <DEDUP_REMOVED lines=13> */
[----:B------:R-:W0:Y:S01]  /*0b90*/  S2UR UR4, SR_SWINHI ;  /* 0x00000000000479c3 */ /* 0x000e220000002f00 */
[----:B------:R-:W-:Y:S02]  /*0ba0*/  R2UR UR5, R9 ;  /* 0x00000000090572ca */ /* 0x000fe400000e0000 */
[----:B------:R-:W-:Y:S02]  /*0bb0*/  R2UR UR6, R11 ;  /* 0x000000000b0672ca */ /* 0x000fe400000e0000 */
[----:B------:R-:W-:Y:S02]  /*0bc0*/  SHF.R.S32.HI R3, RZ, 0x1f, R20 ;  /* 0x0000001fff037819 */ /* 0x000fe40000011414 */
[----:B------:R-:W-:Y:S02]  /*0bd0*/  R2UR UR7, R10 ;  /* 0x000000000a0772ca */ /* 0x000fe400000e0000 */
[----:B------:R-:W-:-:S02]  /*0be0*/  LEA.HI R0, R3, R20, RZ, 0x4 ;  /* 0x0000001403007211 */ /* 0x000fc400078f20ff */
[CC--:B------:R-:W-:Y:S02]  /*0bf0*/  LEA.HI R4, R3.reuse, R20.reuse, RZ, 0x5 ;  /* 0x0000001403047211 */ /* 0x0c0fe400078f28ff */
[----:B------:R-:W-:Y:S02]  /*0c00*/  SHF.R.S32.HI R7, RZ, 0x4, R0 ;  /* 0x00000004ff077819 */ /* 0x000fe40000011400 */
[C---:B------:R-:W-:Y:S02]  /*0c10*/  LOP3.LUT R5, R0.reuse, 0xfffffff0, RZ, 0xc0, !PT ;  /* 0xfffffff000057812 */ /* 0x040fe400078ec0ff */
[----:B------:R-:W-:Y:S02]  /*0c20*/  LEA.HI R0, R0, R7, RZ, 0x1 ;  /* 0x0000000700007211 */ /* 0x000fe400078f08ff */
[----:B------:R-:W-:Y:S01]  /*0c30*/  LEA.HI R188, R3, R20, RZ, 0x3 ;  /* 0x0000001403bc7211 */ /* 0x000fe200078f18ff */
[----:B------:R-:W-:Y:S01]  /*0c40*/  IMAD.IADD R230, R20, 0x1, -R5 ;  /* 0x0000000114e67824 */ /* 0x000fe200078e0a05 */
[----:B------:R-:W-:-:S02]  /*0c50*/  LOP3.LUT R0, R0, 0x1ffffffe, RZ, 0xc0, !PT ;  /* 0x1ffffffe00007812 */ /* 0x000fc400078ec0ff */
[--C-:B------:R-:W-:Y:S01]  /*0c60*/  SHF.R.S32.HI R229, RZ, 0x5, R4.reuse ;  /* 0x00000005ffe57819 */ /* 0x100fe20000011404 */
[----:B------:R-:W-:Y:S01]  /*0c70*/  UMOV UR36, UR47 ;  /* 0x0000002f00247c82 */ /* 0x000fe20008000000 */
[----:B0-----:R-:W-:Y:S01]  /*0c80*/  UMOV UR37, UR4 ;  /* 0x0000000400257c82 */ /* 0x001fe20008000000 */
[----:B------:R-:W-:Y:S01]  /*0c90*/  SHF.R.S32.HI R6, RZ, 0x1f, R4 ;  /* 0x0000001fff067819 */ /* 0x000fe20000011404 */
[----:B------:R-:W-:Y:S01]  /*0ca0*/  IMAD.IADD R0, R7, 0x1, -R0 ;  /* 0x0000000107007824 */ /* 0x000fe200078e0a00 */
[CC--:B------:R-:W-:Y:S01]  /*0cb0*/  LEA.HI R4, R3.reuse, R20.reuse, RZ, 0x7 ;  /* 0x0000001403047211 */ /* 0x0c0fe200078f38ff */
[----:B------:R-:W-:Y:S01]  /*0cc0*/  IMAD.U32 R156, RZ, RZ, UR36 ;  /* 0x00000024ff9c7e24 */ /* 0x000fe2000f8e00ff */
[----:B------:R-:W-:Y:S01]  /*0cd0*/  LEA.HI R7, R3, R20, RZ, 0x2 ;  /* 0x0000001403077211 */ /* 0x000fe200078f10ff */
[----:B------:R-:W-:Y:S01]  /*0ce0*/  IMAD.U32 R157, RZ, RZ, UR37 ;  /* 0x00000025ff9d7e24 */ /* 0x000fe2000f8e00ff */
[----:B------:R-:W-:Y:S01]  /*0cf0*/  LOP3.LUT R3, R188, 0xfffffff8, RZ, 0xc0, !PT ;  /* 0xfffffff8bc037812 */ /* 0x000fe200078ec0ff */
[----:B------:R-:W-:Y:S01]  /*0d00*/  IMAD.SHL.U32 R234, R0, 0x8, RZ ;  /* 0x0000000800ea7824 */ /* 0x000fe200078e00ff */
[----:B------:R-:W-:-:S02]  /*0d10*/  LEA.HI R6, R6, R229, RZ, 0x2 ;  /* 0x000000e506067211 */ /* 0x000fc400078f10ff */
[----:B------:R-:W-:Y:S01]  /*0d20*/  SHF.R.S32.HI R197, RZ, 0x7, R4 ;  /* 0x00000007ffc57819 */ /* 0x000fe20000011404 */
[----:B------:R-:W-:Y:S01]  /*0d30*/  IMAD.IADD R198, R20, 0x1, -R3 ;  /* 0x0000000114c67824 */ /* 0x000fe200078e0a03 */
[----:B------:R-:W-:Y:S02]  /*0d40*/  LOP3.LUT R6, R6, 0x3ffffc, RZ, 0xc0, !PT ;  /* 0x003ffffc06067812 */ /* 0x000fe400078ec0ff */
[----:B------:R-:W-:Y:S01]  /*0d50*/  SHF.R.S32.HI R188, RZ, 0x3, R188 ;  /* 0x00000003ffbc7819 */ /* 0x000fe200000114bc */
[----:B------:R-:W-:Y:S01]  /*0d60*/  IMAD.SHL.U32 R164, R198, 0x8, RZ ;  /* 0x00000008c6a47824 */ /* 0x000fe200078e00ff */
[C---:B------:R-:W-:Y:S01]  /*0d70*/  LOP3.LUT R5, R4.reuse, 0xffffff80, RZ, 0xc0, !PT ;  /* 0xffffff8004057812 */ /* 0x040fe200078ec0ff */
[----:B------:R-:W-:Y:S01]  /*0d80*/  IMAD R9, R197, 0x100, R230 ;  /* 0x00000100c5097824 */ /* 0x000fe200078e02e6 */
[----:B------:R-:W-:Y:S01]  /*0d90*/  LOP3.LUT R7, R7, 0xfffffffc, RZ, 0xc0, !PT ;  /* 0xfffffffc07077812 */ /* 0x000fe200078ec0ff */
[----:B------:R-:W-:Y:S01]  /*0da0*/  IMAD.IADD R6, R229, 0x1, -R6 ;  /* 0x00000001e5067824 */ /* 0x000fe200078e0a06 */
[----:B------:R-:W-:Y:S01]  /*0db0*/  LEA.HI R4, R4, R197, RZ, 0x1 ;  /* 0x000000c504047211 */ /* 0x000fe200078f08ff */
[--C-:B------:R-:W-:Y:S01]  /*0dc0*/  IMAD R161, R188, 0x40, R164.reuse ;  /* 0x00000040bca17824 */ /* 0x100fe200078e02a4 */
[----:B------:R-:W-:Y:S01]  /*0dd0*/  SHF.R.S32.HI R196, RZ, 0x1f, R164 ;  /* 0x0000001fffc47819 */ /* 0x000fe200000114a4 */
[----:B------:R-:W-:Y:S01]  /*0de0*/  IMAD.IADD R5, R20, 0x1, -R5 ;  /* 0x0000000114057824 */ /* 0x000fe200078e0a05 */
[----:B------:R-:W-:Y:S01]  /*0df0*/  LOP3.LUT R4, R4, 0xfffffe, RZ, 0xc0, !PT ;  /* 0x00fffffe04047812 */ /* 0x000fe200078ec0ff */
[----:B------:R-:W-:-:S02]  /*0e00*/  IMAD R11, R6, 0x10, R9 ;  /* 0x00000010060b7824 */ /* 0x000fc400078e0209 */
[----:B------:R-:W-:Y:S01]  /*0e10*/  IMAD.WIDE R160, R161, 0x2, R156 ;  /* 0x00000002a1a07825 */ /* 0x000fe200078e029c */
[----:B------:R-:W-:-:S03]  /*0e20*/  SHF.R.S32.HI R6, RZ, 0x1f, R5 ;  /* 0x0000001fff067819 */ /* 0x000fc60000011405 */
[----:B------:R-:W-:Y:S01]  /*0e30*/  IMAD.IADD R9, R20, 0x1, -R7 ;  /* 0x0000000114097824 */ /* 0x000fe200078e0a07 */
[C---:B------:R-:W-:Y:S01]  /*0e40*/  IADD3 R223, P3, R160.reuse, 0x4000, RZ ;  /* 0x00004000a0df7810 */ /* 0x040fe20007f7e0ff */
[----:B------:R-:W-:Y:S01]  /*0e50*/  IMAD.IADD R4, R197, 0x1, -R4 ;  /* 0x00000001c5047824 */ /* 0x000fe200078e0a04 */
[----:B------:R-:W-:Y:S01]  /*0e60*/  IADD3 R221, P2, R160, 0x5000, RZ ;  /* 0x00005000a0dd7810 */ /* 0x000fe20007f5e0ff */
[----:B------:R-:W-:Y:S01]  /*0e70*/  VIADD R185, R164, 0x40 ;  /* 0x00000040a4b97836 */ /* 0x000fe20000000000 */
[----:B------:R-:W-:Y:S01]  /*0e80*/  IADD3 R219, P1, R160, 0x6000, RZ ;  /* 0x00006000a0db7810 */ /* 0x000fe20007f3e0ff */
[----:B------:R-:W-:Y:S01]  /*0e90*/  VIADD R184, R164, 0x80 ;  /* 0x00000080a4b87836 */ /* 0x000fe20000000000 */
[----:B------:R-:W-:Y:S01]  /*0ea0*/  IADD3 R217, P6, R160, 0x7000, RZ ;  /* 0x00007000a0d97810 */ /* 0x000fe20007fde0ff */
[----:B------:R-:W-:Y:S01]  /*0eb0*/  VIADD R167, R164, 0xc0 ;  /* 0x000000c0a4a77836 */ /* 0x000fe20000000000 */
[----:B------:R-:W-:Y:S01]  /*0ec0*/  IADD3 R215, P5, R160, 0x8000, RZ ;  /* 0x00008000a0d77810 */ /* 0x000fe20007fbe0ff */
[C---:B------:R-:W-:Y:S01]  /*0ed0*/  VIADD R166, R164.reuse, 0x100 ;  /* 0x00000100a4a67836 */ /* 0x040fe20000000000 */
[----:B------:R-:W-:Y:S01]  /*0ee0*/  LEA.HI R7, R9, R9, RZ, 0x1 ;  /* 0x0000000909077211 */ /* 0x000fe200078f08ff */
[----:B------:R-:W-:Y:S01]  /*0ef0*/  VIADD R165, R164, 0x140 ;  /* 0x00000140a4a57836 */ /* 0x000fe20000000000 */
[----:B------:R-:W-:Y:S01]  /*0f00*/  LEA.HI R3, R6, R5, RZ, 0x2 ;  /* 0x0000000506037211 */ /* 0x000fe200078f10ff */
[C---:B------:R-:W-:Y:S01]  /*0f10*/  VIADD R187, R164.reuse, 0x180 ;  /* 0x00000180a4bb7836 */ /* 0x040fe20000000000 */
[----:B------:R-:W-:Y:S01]  /*0f20*/  LOP3.LUT R222, R223, 0x380, RZ, 0xc0, !PT ;  /* 0x00000380dfde7812 */ /* 0x000fe200078ec0ff */
[----:B------:R-:W-:Y:S01]  /*0f30*/  VIADD R186, R164, 0x1c0 ;  /* 0x000001c0a4ba7836 */ /* 0x000fe20000000000 */
[----:B------:R-:W-:Y:S01]  /*0f40*/  LOP3.LUT R220, R221, 0x380, RZ, 0xc0, !PT ;  /* 0x00000380dddc7812 */ /* 0x000fe200078ec0ff */
[----:B------:R-:W-:Y:S01]  /*0f50*/  IMAD.SHL.U32 R228, R4, 0x100, RZ ;  /* 0x0000010004e47824 */ /* 0x000fe200078e00ff */
[----:B------:R-:W-:-:S02]  /*0f60*/  LOP3.LUT R218, R219, 0x380, RZ, 0xc0, !PT ;  /* 0x00000380dbda7812 */ /* 0x000fc400078ec0ff */
[----:B------:R-:W-:Y:S02]  /*0f70*/  LOP3.LUT R216, R217, 0x380, RZ, 0xc0, !PT ;  /* 0x00000380d9d87812 */ /* 0x000fe400078ec0ff */
[----:B------:R-:W-:Y:S02]  /*0f80*/  LOP3.LUT R214, R215, 0x380, RZ, 0xc0, !PT ;  /* 0x00000380d7d67812 */ /* 0x000fe400078ec0ff */
[----:B------:R-:W-:Y:S02]  /*0f90*/  LOP3.LUT R10, R7, 0x1ffffffe, RZ, 0xc0, !PT ;  /* 0x1ffffffe070a7812 */ /* 0x000fe400078ec0ff */
[--C-:B------:R-:W-:Y:S02]  /*0fa0*/  SHF.R.S32.HI R7, RZ, 0x2, R3.reuse ;  /* 0x00000002ff077819 */ /* 0x100fe40000011403 */
[----:B------:R-:W-:Y:S01]  /*0fb0*/  SHF.R.S32.HI R8, RZ, 0x1f, R3 ;  /* 0x0000001fff087819 */ /* 0x000fe20000011403 */
[----:B------:R-:W-:Y:S01]  /*0fc0*/  IMAD.IADD R235, R9, 0x1, -R10 ;  /* 0x0000000109eb7824 */ /* 0x000fe200078e0a0a */
[----:B------:R-:W-:-:S02]  /*0fd0*/  SHF.R.U64 R222, R222, 0x3, RZ ;  /* 0x00000003dede7819 */ /* 0x000fc400000012ff */
[----:B------:R-:W-:Y:S02]  /*0fe0*/  SHF.R.U64 R220, R220, 0x3, RZ ;  /* 0x00000003dcdc7819 */ /* 0x000fe400000012ff */
[----:B------:R-:W-:Y:S02]  /*0ff0*/  SHF.R.U64 R218, R218, 0x3, RZ ;  /* 0x00000003dada7819 */ /* 0x000fe400000012ff */
[----:B------:R-:W-:Y:S02]  /*1000*/  SHF.R.U64 R216, R216, 0x3, RZ ;  /* 0x00000003d8d87819 */ /* 0x000fe400000012ff */
[----:B------:R-:W-:Y:S02]  /*1010*/  IADD3 R213, P0, R160, 0x9000, RZ ;  /* 0x00009000a0d57810 */ /* 0x000fe40007f1e0ff */
[----:B------:R-:W-:Y:S02]  /*1020*/  SHF.R.U64 R214, R214, 0x3, RZ ;  /* 0x00000003d6d67819 */ /* 0x000fe400000012ff */
[----:B------:R-:W-:-:S02]  /*1030*/  LEA.HI R8, R8, R7, RZ, 0x3 ;  /* 0x0000000708087211 */ /* 0x000fc400078f18ff */
        /* <DEDUP_REMOVED lines=8> */
[----:B------:R-:W-:Y:S02]  /*10c0*/  LOP3.LUT R212, R213, 0x380, RZ, 0xc0, !PT ;  /* 0x00000380d5d47812 */ /* 0x000fe400078ec0ff */
[----:B------:R-:W-:Y:S01]  /*10d0*/  LOP3.LUT R214, R214, R215, RZ, 0x3c, !PT ;  /* 0x000000d7d6d67212 */ /* 0x000fe200078e3cff */
[----:B------:R-:W-:Y:S01]  /*10e0*/  IMAD.X R215, RZ, RZ, R161, P5 ;  /* 0x000000ffffd77224 */ /* 0x000fe200028e06a1 */
[----:B------:R-:W-:Y:S01]  /*10f0*/  LOP3.LUT R0, R3, 0x7ffffffc, RZ, 0xc0, !PT ;  /* 0x7ffffffc03007812 */ /* 0x000fe200078ec0ff */
[----:B------:R-:W-:Y:S01]  /*1100*/  IMAD.U32 R3, R11, 0x40, R234 ;  /* 0x000000400b037824 */ /* 0x000fe200078e00ea */
[----:B------:R-:W-:-:S02]  /*1110*/  LOP3.LUT R8, R8, 0xfffffff8, RZ, 0xc0, !PT ;  /* 0xfffffff808087812 */ /* 0x000fc400078ec0ff */
[----:B------:R-:W-:Y:S01]  /*1120*/  LEA.HI R6, R6, R5, RZ, 0x5 ;  /* 0x0000000506067211 */ /* 0x000fe200078f28ff */
[----:B------:R-:W-:Y:S01]  /*1130*/  IMAD.IADD R0, R5, 0x1, -R0 ;  /* 0x0000000105007824 */ /* 0x000fe200078e0a00 */
[C---:B------:R-:W-:Y:S01]  /*1140*/  IADD3 R211, P4, R160.reuse, 0xa000, RZ ;  /* 0x0000a000a0d37810 */ /* 0x040fe20007f9e0ff */
[----:B------:R-:W-:Y:S01]  /*1150*/  IMAD.IADD R7, R7, 0x1, -R8 ;  /* 0x0000000107077824 */ /* 0x000fe200078e0a08 */
[----:B------:R-:W-:Y:S01]  /*1160*/  IADD3 R209, P3, R160, 0xb000, RZ ;  /* 0x0000b000a0d17810 */ /* 0x000fe20007f7e0ff */
[----:B------:R-:W-:Y:S01]  /*1170*/  IMAD.SHL.U32 R231, R0, 0x2, RZ ;  /* 0x0000000200e77824 */ /* 0x000fe200078e00ff */
[C---:B------:R-:W-:Y:S01]  /*1180*/  IADD3 R207, P2, R160.reuse, 0xc000, RZ ;  /* 0x0000c000a0cf7810 */ /* 0x040fe20007f5e0ff */
[----:B------:R-:W-:Y:S01]  /*1190*/  IMAD.WIDE R156, R3, 0x2, R156 ;  /* 0x00000002039c7825 */ /* 0x000fe200078e029c */
[C---:B------:R-:W-:Y:S02]  /*11a0*/  IADD3 R205, P1, R160.reuse, 0xd000, RZ ;  /* 0x0000d000a0cd7810 */ /* 0x040fe40007f3e0ff */
[C---:B------:R-:W-:Y:S01]  /*11b0*/  IADD3 R203, P6, R160.reuse, 0xe000, RZ ;  /* 0x0000e000a0cb7810 */ /* 0x040fe20007fde0ff */
[----:B------:R-:W-:Y:S01]  /*11c0*/  IMAD.IADD R159, R231, 0x1, R228 ;  /* 0x00000001e79f7824 */ /* 0x000fe200078e02e4 */
[----:B------:R-:W-:-:S02]  /*11d0*/  IADD3 R201, P5, R160, 0xf000, RZ ;  /* 0x0000f000a0c97810 */ /* 0x000fc40007fbe0ff */
[----:B------:R-:W-:Y:S02]  /*11e0*/  SHF.R.U64 R212, R212, 0x3, RZ ;  /* 0x00000003d4d47819 */ /* 0x000fe400000012ff */
[----:B------:R-:W-:Y:S02]  /*11f0*/  LOP3.LUT R210, R211, 0x380, RZ, 0xc0, !PT ;  /* 0x00000380d3d27812 */ /* 0x000fe400078ec0ff */
[----:B------:R-:W-:Y:S02]  /*1200*/  LOP3.LUT R208, R209, 0x380, RZ, 0xc0, !PT ;  /* 0x00000380d1d07812 */ /* 0x000fe400078ec0ff */
[----:B------:R-:W-:Y:S02]  /*1210*/  LOP3.LUT R206, R207, 0x380, RZ, 0xc0, !PT ;  /* 0x00000380cfce7812 */ /* 0x000fe400078ec0ff */
[----:B------:R-:W-:Y:S02]  /*1220*/  LOP3.LUT R204, R205, 0x380, RZ, 0xc0, !PT ;  /* 0x00000380cdcc7812 */ /* 0x000fe400078ec0ff */
[----:B------:R-:W-:-:S02]  /*1230*/  LOP3.LUT R202, R203, 0x380, RZ, 0xc0, !PT ;  /* 0x00000380cbca7812 */ /* 0x000fc400078ec0ff */
[----:B------:R-:W-:Y:S02]  /*1240*/  LOP3.LUT R200, R201, 0x380, RZ, 0xc0, !PT ;  /* 0x00000380c9c87812 */ /* 0x000fe400078ec0ff */
[----:B------:R-:W-:Y:S02]  /*1250*/  SHF.R.S32.HI R6, RZ, 0x5, R6 ;  /* 0x00000005ff067819 */ /* 0x000fe40000011406 */
[----:B------:R-:W-:Y:S01]  /*1260*/  LOP3.LUT R212, R212, R213, RZ, 0x3c, !PT ;  /* 0x000000d5d4d47212 */ /* 0x000fe200078e3cff */
[----:B------:R-:W-:Y:S01]  /*1270*/  IMAD.X R213, RZ, RZ, R161, P0 ;  /* 0x000000ffffd57224 */ /* 0x000fe200000e06a1 */
[----:B------:R-:W-:Y:S01]  /*1280*/  SHF.R.U64 R210, R210, 0x3, RZ ;  /* 0x00000003d2d27819 */ /* 0x000fe200000012ff */
[----:B------:R-:W-:Y:S01]  /*1290*/  IMAD R158, R6, 0x10, R7 ;  /* 0x00000010069e7824 */ /* 0x000fe200078e0207 */
[----:B------:R-:W-:Y:S02]  /*12a0*/  SHF.R.U64 R208, R208, 0x3, RZ ;  /* 0x00000003d0d07819 */ /* 0x000fe400000012ff */
[----:B------:R-:W-:Y:S01]  /*12b0*/  SHF.R.U64 R206, R206, 0x3, RZ ;  /* 0x00000003cece7819 */ /* 0x000fe200000012ff */
[----:B------:R-:W-:Y:S01]  /*12c0*/  IMAD R235, R235, 0x8, R158 ;  /* 0x00000008ebeb7824 */ /* 0x000fe200078e029e */
[----:B------:R-:W-:-:S02]  /*12d0*/  SHF.R.U64 R204, R204, 0x3, RZ ;  /* 0x00000003cccc7819 */ /* 0x000fc400000012ff */
[----:B------:R-:W-:Y:S02]  /*12e0*/  SHF.R.U64 R202, R202, 0x3, RZ ;  /* 0x00000003caca7819 */ /* 0x000fe400000012ff */
        /* <DEDUP_REMOVED lines=14> */
[----:B------:R-:W-:Y:S01]  /*13d0*/  SHF.R.S32.HI R195, RZ, 0x1f, R185 ;  /* 0x0000001fffc37819 */ /* 0x000fe200000114b9 */
[----:B------:R-:W-:Y:S01]  /*13e0*/  IMAD.X R201, RZ, RZ, R161, P5 ;  /* 0x000000ffffc97224 */ /* 0x000fe200028e06a1 */
[----:B------:R-:W-:-:S02]  /*13f0*/  SHF.R.S32.HI R194, RZ, 0x1f, R184 ;  /* 0x0000001fffc27819 */ /* 0x000fc400000114b8 */
[----:B------:R-:W-:Y:S02]  /*1400*/  SHF.R.S32.HI R193, RZ, 0x1f, R167 ;  /* 0x0000001fffc17819 */ /* 0x000fe400000114a7 */
[----:B------:R-:W-:Y:S02]  /*1410*/  SHF.R.S32.HI R192, RZ, 0x1f, R166 ;  /* 0x0000001fffc07819 */ /* 0x000fe400000114a6 */
[----:B------:R-:W-:Y:S02]  /*1420*/  SHF.R.S32.HI R191, RZ, 0x1f, R165 ;  /* 0x0000001fffbf7819 */ /* 0x000fe400000114a5 */
[----:B------:R-:W-:Y:S02]  /*1430*/  SHF.R.S32.HI R190, RZ, 0x1f, R187 ;  /* 0x0000001fffbe7819 */ /* 0x000fe400000114bb */
[----:B------:R-:W-:-:S07]  /*1440*/  SHF.R.S32.HI R189, RZ, 0x1f, R186 ;  /* 0x0000001fffbd7819 */ /* 0x000fce00000114ba */
.L_x_6545:
        /* <DEDUP_REMOVED lines=12> */
[----:B0--34-:R-:W-:Y:S02]  /*1510*/  IMAD.U32 R4, RZ, RZ, UR8 ;  /* 0x00000008ff047e24 */ /* 0x019fe4000f8e00ff */
[----:B------:R-:W-:Y:S01]  /*1520*/  IMAD.U32 R5, RZ, RZ, UR9 ;  /* 0x00000009ff057e24 */ /* 0x000fe2000f8e00ff */
[----:B------:R-:W-:-:S03]  /*1530*/  @UP1 UIMAD.WIDE UR8, UR6, 0x4, UR10 ;  /* 0x00000004060818a5 */ /* 0x000fc6000f8e020a */
[----:B------:R-:W-:Y:S01]  /*1540*/  ULDC.64 UR10, c[0x0][0xb18] ;  /* 0x0002c600000a7ab9 */ /* 0x000fe20000000a00 */
[----:B--2---:R-:W2:Y:S02]  /*1550*/  @P0 LDG.E R4, desc[UR40][R4.64] ;  /* 0x0000002804040981 */ /* 0x004ea4000c1e1900 */
[----:B------:R-:W-:Y:S02]  /*1560*/  IMAD.U32 R6, RZ, RZ, UR8 ;  /* 0x00000008ff067e24 */ /* 0x000fe4000f8e00ff */
[----:B------:R-:W-:Y:S01]  /*1570*/  IMAD.U32 R7, RZ, RZ, UR9 ;  /* 0x00000009ff077e24 */ /* 0x000fe2000f8e00ff */
[----:B------:R-:W-:-:S04]  /*1580*/  ULDC.64 UR8, c[0x0][0x418] ;  /* 0x0001060000087ab9 */ /* 0x000fc80000000a00 */
[----:B------:R-:W3:Y:S01]  /*1590*/  @P2 LDG.E R6, desc[UR40][R6.64] ;  /* 0x0000002806062981 */ /* 0x000ee2000c1e1900 */
[----:B------:R-:W-:Y:S01]  /*15a0*/  UISETP.NE.U32.AND UP0, UPT, UR8, URZ, UPT ;  /* 0x0000003f0800728c */ /* 0x000fe2000bf05070 */
[----:B------:R-:W-:Y:S01]  /*15b0*/  ISETP.NE.U32.AND P1, PT, RZ, UR10, PT ;  /* 0x0000000aff007c0c */ /* 0x000fe2000bf25070 */
[----:B------:R-:W-:Y:S01]  /*15c0*/  UMOV UR4, URZ ;  /* 0x0000003f00047c82 */ /* 0x000fe20008000000 */
[----:B------:R-:W-:Y:S01]  /*15d0*/  ULDC UR8, c[0x0][0x424] ;  /* 0x0001090000087ab9 */ /* 0x000fe20000000800 */
[----:B------:R-:W-:Y:S01]  /*15e0*/  UISETP.NE.AND.EX UP0, UPT, UR9, URZ, UPT, UP0 ;  /* 0x0000003f0900728c */ /* 0x000fe2000bf05300 */
[----:B------:R-:W-:Y:S01]  /*15f0*/  ISETP.NE.AND.EX P1, PT, RZ, UR11, PT, P1 ;  /* 0x0000000bff007c0c */ /* 0x000fe2000bf25310 */
[----:B------:R-:W-:Y:S01]  /*1600*/  ULDC UR48, c[0x0][0x288] ;  /* 0x0000a20000307ab9 */ /* 0x000fe20000000800 */
[----:B------:R-:W-:Y:S01]  /*1610*/  UMOV UR39, UR7 ;  /* 0x0000000700277c82 */ /* 0x000fe20008000000 */
[----:B------:R-:W-:-:S04]  /*1620*/  USEL UR8, UR8, 0x1, UP0 ;  /* 0x0000000108087887 */ /* 0x000fc80008000000 */
[----:B------:R-:W-:Y:S01]  /*1630*/  UIMAD UR49, UR8, UR49, URZ ;  /* 0x00000031083172a4 */ /* 0x000fe2000f8e023f */
[----:B--2---:R-:W-:Y:S02]  /*1640*/  @P0 R2UR UR4, R4 ;  /* 0x00000000040402ca */ /* 0x004fe400000e0000 */
[----:B---3--:R-:W-:Y:S01]  /*1650*/  @P2 R2UR UR48, R6 ;  /* 0x00000000063022ca */ /* 0x008fe200000e0000 */
[----:B-1----:R-:W-:-:S14]  /*1660*/  @P2 BRA `(.L_x_6407) ;  /* 0x0000000000342947 */ /* 0x002fdc0003800000 */
        /* <DEDUP_REMOVED lines=13> */
.L_x_6407:
[----:B------:R-:W-:Y:S01]  /*1740*/  UMOV UR42, UR5 ;  /* 0x00000005002a7c82 */ /* 0x000fe20008000000 */
        /* <DEDUP_REMOVED lines=9> */
.L_x_6408:
        /* <DEDUP_REMOVED lines=13> */
.L_x_6409:
[----:B------:R-:W0:Y:S01]  /*18b0*/  LDC R0, c[0x0][0xa80] ;  /* 0x0002a000ff007b82 */ /* 0x000e220000000800 */
[----:B------:R-:W-:Y:S01]  /*18c0*/  UISETP.NE.AND UP0, UPT, UR38, 0x1, UPT ;  /* 0x000000012600788c */ /* 0x000fe2000bf05270 */
[----:B------:R1:W-:Y:S01]  /*18d0*/  STL.128 [R1+0x410], RZ ;  /* 0x000410ff01007387 */ /* 0x0003e20000100c00 */
[----:B------:R-:W-:Y:S01]  /*18e0*/  IADD3 R28, P0, R2, 0x410, RZ ;  /* 0x00000410021c7810 */ /* 0x000fe20007f1e0ff */
[----:B------:R-:W-:Y:S02]  /*18f0*/  UIADD3 UR49, -UR4, UR49, URZ ;  /* 0x0000003104317290 */ /* 0x000fe4000fffe13f */
[----:B------:R1:W-:Y:S01]  /*1900*/  STL.128 [R1+0x420], RZ ;  /* 0x000420ff01007387 */ /* 0x0003e20000100c00 */
[----:B------:R-:W-:Y:S01]  /*1910*/  PLOP3.LUT P1, PT, PT, PT, UP0, 0x80, 0x0 ;  /* 0x000000000000781c */ /* 0x000fe20003f2f008 */
[----:B------:R-:W-:Y:S02]  /*1920*/  IMAD.X R29, RZ, RZ, R16, P0 ;  /* 0x000000ffff1d7224 */ /* 0x000fe400000e0610 */
[----:B------:R1:W-:Y:S04]  /*1930*/  STL.128 [R1+0x200], RZ ;  /* 0x000200ff01007387 */ /* 0x0003e80000100c00 */
[----:B------:R1:W-:Y:S04]  /*1940*/  STL.128 [R1+0x210], RZ ;  /* 0x000210ff01007387 */ /* 0x0003e80000100c00 */
[----:B------:R1:W-:Y:S04]  /*1950*/  STL.128 [R1+0x220], RZ ;  /* 0x000220ff01007387 */ /* 0x0003e80000100c00 */
[----:B------:R1:W-:Y:S04]  /*1960*/  STL.128 [R1+0x230], RZ ;  /* 0x000230ff01007387 */ /* 0x0003e80000100c00 */
[----:B0-----:R1:W-:Y:S04]  /*1970*/  STL [R1+0x430], R0 ;  /* 0x0004300001007387 */ /* 0x0013e80000100800 */
        /* <DEDUP_REMOVED lines=31> */
[----:B------:R-:W-:Y:S02]  /*1b70*/  UISETP.NE.AND UP0, UPT, UR4, 0x1, UPT ;  /* 0x000000010400788c */ /* 0x000fe4000bf05270 */
[----:B------:R-:W-:Y:S01]  /*1b80*/  UIADD3 UR9, UR8, 0x3f, URZ ;  /* 0x0000003f08097890 */ /* 0x000fe2000fffe03f */
[----:B------:R-:W-:Y:S01]  /*1b90*/  ULDC.64 UR4, c[0x0][0xad8] ;  /* 0x0002b60000047ab9 */ /* 0x000fe20000000a00 */
[----:B------:R-:W-:Y:S02]  /*1ba0*/  UIADD3 UR10, UR49, 0x1, -UR48 ;  /* 0x00000001310a7890 */ /* 0x000fe4000fffe830 */
[----:B------:R-:W-:-:S05]  /*1bb0*/  UISETP.GE.AND UP1, UPT, UR5, 0x1, UPT ;  /* 0x000000010500788c */ /* 0x000fca000bf26270 */
[----:B------:R-:W-:Y:S01]  /*1bc0*/  @UP0 UIADD3 UR6, UR8, 0x3f, URZ ;  /* 0x0000003f08060890 */ /* 0x000fe2000fffe03f */
[----:B------:R-:W-:Y:S01]  /*1bd0*/  @UP0 ULDC UR7, c[0x0][0x44c] ;  /* 0x0001130000070ab9 */ /* 0x000fe20000000800 */
[----:B------:R-:W-:Y:S02]  /*1be0*/  PLOP3.LUT P1, PT, PT, PT, UP1, 0x80, 0x0 ;  /* 0x000000000000781c */ /* 0x000fe40003f2f018 */
        /* <DEDUP_REMOVED lines=16> */
.L_x_6412:
[----:B------:R-:W-:-:S11]  /*1cf0*/  UISETP.NE.AND UP1, UPT, UR5, 0x1, UPT ;  /* 0x000000010500788c */ /* 0x000fd6000bf25270 */
[----:B------:R-:W-:Y:S02]  /*1d00*/  @UP1 ULDC.64 UR10, c[0x0][0xae0] ;  /* 0x0002b800000a1ab9 */ /* 0x000fe40000000a00 */
[----:B------:R-:W-:-:S04]  /*1d10*/  UIMAD.WIDE.U32 UR6, UR9, UR10, URZ ;  /* 0x0000000a090672a5 */ /* 0x000fc8000f8e003f */
[----:B------:R-:W-:-:S12]  /*1d20*/  @UP1 USHF.R.U32.HI UR9, URZ, UR11, UR7 ;  /* 0x0000000b3f091299 */ /* 0x000fd80008011607 */
.L_x_6413:
[----:B------:R-:W-:-:S04]  /*1d30*/  UIMAD UR9, UR9, UR5, UR5 ;  /* 0x00000005090972a4 */ /* 0x000fc8000f8e0205 */
[----:B------:R-:W-:-:S04]  /*1d40*/  UISETP.LT.AND UP1, UPT, UR4, UR9, UPT ;  /* 0x000000090400728c */ /* 0x000fc8000bf21270 */
[----:B------:R-:W-:-:S12]  /*1d50*/  USEL UR4, UR4, UR9, UP1 ;  /* 0x0000000904047287 */ /* 0x000fd80008800000 */
.L_x_6411:
        /* <DEDUP_REMOVED lines=13> */
[----:B------:R-:W-:Y:S01]  /*1e30*/  UIADD3 UR8, UR8, UR49, -UR48 ;  /* 0x0000003108087290 */ /* 0x000fe2000fffe830 */
        /* <DEDUP_REMOVED lines=14> */
.L_x_6415:
[----:B------:R-:W-:-:S11]  /*1f20*/  UISETP.NE.AND UP0, UPT, UR5, 0x1, UPT ;  /* 0x000000010500788c */ /* 0x000fd6000bf05270 */
[----:B------:R-:W-:Y:S02]  /*1f30*/  @UP0 ULDC.64 UR10, c[0x0][0xae0] ;  /* 0x0002b800000a0ab9 */ /* 0x000fe40000000a00 */
[----:B------:R-:W-:-:S04]  /*1f40*/  UIMAD.WIDE.U32 UR6, UR8, UR10, URZ ;  /* 0x0000000a080672a5 */ /* 0x000fc8000f8e003f */
[----:B------:R-:W-:-:S12]  /*1f50*/  @UP0 USHF.R.U32.HI UR8, URZ, UR11, UR7 ;  /* 0x0000000b3f080299 */ /* 0x000fd80008011607 */
.L_x_6416:
[----:B------:R-:W-:-:S04]  /*1f60*/  UIMAD UR5, UR8, UR5, URZ ;  /* 0x00000005080572a4 */ /* 0x000fc8000f8e023f */
[----:B------:R-:W-:-:S04]  /*1f70*/  UISETP.LT.AND UP0, UPT, UR4, UR5, UPT ;  /* 0x000000050400728c */ /* 0x000fc8000bf01270 */
[----:B------:R-:W-:-:S12]  /*1f80*/  USEL UR4, UR4, UR5, !UP0 ;  /* 0x0000000504047287 */ /* 0x000fd8000c000000 */
.L_x_6414:
        /* <DEDUP_REMOVED lines=711> */
.L_x_6419:
[----:B------:R-:W-:Y:S05]  /*4c00*/  BSYNC B0 ;  /* 0x0000000000007941 */ /* 0x000fea0003800000 */
.L_x_6418:
[----:B------:R-:W-:-:S04]  /*4c10*/  UIADD3 UR21, UR21, -0x2, URZ ;  /* 0xfffffffe15157890 */ /* 0x000fc8000fffe03f */
[----:B------:R-:W-:-:S06]  /*4c20*/  UISETP.GE.AND UP0, UPT, UR21, UR20, UPT ;  /* 0x000000141500728c */ /* 0x000fcc000bf06270 */
[----:B------:R-:W-:-:S13]  /*4c30*/  PLOP3.LUT P0, PT, PT, PT, UP0, 0x80, 0x0 ;  /* 0x000000000000781c */ /* 0x000fda0003f0f008 */
[----:B------:R-:W-:Y:S05]  /*4c40*/  @!P0 BRA `(.L_x_6420) ;  /* 0x0000003c00648947 */ /* 0x000fea0003800000 */
.L_x_6423:
[----:B0-----:R-:W2:Y:S04]  /*4c50*/  LDL R0, [R1+0x1e8] ;  /* 0x0001e80001007983 */ /* 0x001ea80000100800 */
        /* <DEDUP_REMOVED lines=64> */
[----:B--2---:R-:W-:-:S05]  /*5060*/  IMAD R21, R0, 0x40, R158 ;  /* 0x0000004000157824 */ /* 0x004fca00078e029e */
[----:B------:R-:W-:Y:S01]  /*5070*/  LEA R21, R21, UR47, 0x2 ;  /* 0x0000002f15157c11 */ /* 0x000fe2000f8e10ff */
[----:B------:R-:W-:Y:S06]  /*5080*/  BAR.SYNC.DEFER_BLOCKING 0xe, 0x100 ;  /* 0x0384000000007b1d */ /* 0x000fec0000010000 */
[----:B------:R-:W3:Y:S04]  /*5090*/  LDS R3, [R21+0x38400] ;  /* 0x0384000015037984 */ /* 0x000ee80000000800 */
[----:B------:R-:W0:Y:S01]  /*50a0*/  LDS R21, [R21+0x38420] ;  /* 0x0384200015157984 */ /* 0x000e220000000800 */
[C---:B---3--:R-:W-:Y:S01]  /*50b0*/  FMUL.FTZ R137, R3.reuse, R137 ;  /* 0x0000008903897220 */ /* 0x048fe20000410000 */
[C---:B------:R-:W-:Y:S01]  /*50c0*/  FMUL.FTZ R136, R3.reuse, R136 ;  /* 0x0000008803887220 */ /* 0x040fe20000410000 */
        /* <DEDUP_REMOVED lines=66> */
[----:B------:R-:W-:Y:S01]  /*54f0*/  STL.64 [R1+0x210], R136 ;  /* 0x0002108801007387 */ /* 0x000fe20000100a00 */
[C---:B------:R-:W-:Y:S01]  /*5500*/  FMUL.FTZ R65, R21.reuse, R65 ;  /* 0x0000004115417220 */ /* 0x040fe20000410000 */
[----:B------:R-:W-:-:S02]  /*5510*/  FMUL.FTZ R64, R21, R64 ;  /* 0x0000004015407220 */ /* 0x000fc40000410000 */
[----:B------:R-:W-:Y:S01]  /*5520*/  STL.64 [R1+0x220], R134 ;  /* 0x0002208601007387 */ /* 0x000fe20000100a00 */
[C---:B------:R-:W-:Y:S01]  /*5530*/  FMUL.FTZ R73, R21.reuse, R73 ;  /* 0x0000004915497220 */ /* 0x040fe20000410000 */
[C---:B------:R-:W-:Y:S02]  /*5540*/  FMUL.FTZ R72, R21.reuse, R72 ;  /* 0x0000004815487220 */ /* 0x040fe40000410000 */
[----:B------:R-:W-:Y:S01]  /*5550*/  STL.64 [R1+0x230], R138 ;  /* 0x0002308a01007387 */ /* 0x000fe20000100a00 */
[C---:B------:R-:W-:Y:S01]  /*5560*/  FMUL.FTZ R71, R21.reuse, R71 ;  /* 0x0000004715477220 */ /* 0x040fe20000410000 */
[C---:B------:R-:W-:Y:S02]  /*5570*/  FMUL.FTZ R70, R21.reuse, R70 ;  /* 0x0000004615467220 */ /* 0x040fe40000410000 */
        /* <DEDUP_REMOVED lines=78> */
[----:B------:R0:W-:Y:S01]  /*5a60*/  STL.64 [R1+0x3e0], R74 ;  /* 0x0003e04a01007387 */ /* 0x0001e20000100a00 */
[C---:B------:R-:W-:Y:S01]  /*5a70*/  FMUL.FTZ R7, R21.reuse, R7 ;  /* 0x0000000715077220 */ /* 0x040fe20000410000 */
[----:B------:R-:W-:Y:S02]  /*5a80*/  FMUL.FTZ R6, R21, R6 ;  /* 0x0000000615067220 */ /* 0x000fe40000410000 */
        /* <DEDUP_REMOVED lines=34> */
[----:B0-----:R-:W4:Y:S04]  /*5cb0*/  LDL R74, [R1+0x204] ;  /* 0x00020400014a7983 */ /* 0x001f280000100800 */
[----:B-1----:R-:W5:Y:S04]  /*5cc0*/  LDL R76, [R1+0x208] ;  /* 0x00020800014c7983 */ /* 0x002f680000100800 */
[----:B------:R-:W5:Y:S04]  /*5cd0*/  LDL R78, [R1+0x20c] ;  /* 0x00020c00014e7983 */ /* 0x000f680000100800 */
[----:B------:R-:W5:Y:S04]  /*5ce0*/  LDL R14, [R1+0x210] ;  /* 0x00021000010e7983 */ /* 0x000f680000100800 */
[----:B------:R-:W5:Y:S04]  /*5cf0*/  LDL R80, [R1+0x214] ;  /* 0x0002140001507983 */ /* 0x000f680000100800 */
[----:B------:R-:W5:Y:S04]  /*5d00*/  LDL R84, [R1+0x218] ;  /* 0x0002180001547983 */ /* 0x000f680000100800 */
[----:B------:R-:W5:Y:S04]  /*5d10*/  LDL R86, [R1+0x21c] ;  /* 0x00021c0001567983 */ /* 0x000f680000100800 */
[----:B--2---:R-:W2:Y:S04]  /*5d20*/  LDL R4, [R1+0x220] ;  /* 0x0002200001047983 */ /* 0x004ea80000100800 */
[----:B------:R-:W2:Y:S04]  /*5d30*/  LDL R88, [R1+0x224] ;  /* 0x0002240001587983 */ /* 0x000ea80000100800 */
[----:B------:R-:W2:Y:S04]  /*5d40*/  LDL R90, [R1+0x228] ;  /* 0x00022800015a7983 */ /* 0x000ea80000100800 */
[----:B------:R-:W2:Y:S04]  /*5d50*/  LDL R92, [R1+0x22c] ;  /* 0x00022c00015c7983 */ /* 0x000ea80000100800 */
[----:B---3--:R-:W3:Y:S04]  /*5d60*/  LDL R6, [R1+0x230] ;  /* 0x0002300001067983 */ /* 0x008ee80000100800 */
[----:B------:R-:W3:Y:S04]  /*5d70*/  LDL R94, [R1+0x234] ;  /* 0x00023400015e7983 */ /* 0x000ee80000100800 */
        /* <DEDUP_REMOVED lines=114> */
[----:B------:R-:W-:Y:S04]  /*64a0*/  STL [R1+0x200], R82 ;  /* 0x0002005201007387 */ /* 0x000fe80000100800 */
[----:B----4-:R-:W-:Y:S04]  /*64b0*/  STL [R1+0x204], R74 ;  /* 0x0002044a01007387 */ /* 0x010fe80000100800 */
[----:B-----5:R-:W-:Y:S04]  /*64c0*/  STL [R1+0x208], R76 ;  /* 0x0002084c01007387 */ /* 0x020fe80000100800 */
        /* <DEDUP_REMOVED lines=9> */
[----:B---3--:R-:W-:Y:S04]  /*6560*/  STL [R1+0x230], R6 ;  /* 0x0002300601007387 */ /* 0x008fe80000100800 */
        /* <DEDUP_REMOVED lines=147> */
[----:B------:R-:W-:-:S02]  /*6ea0*/  VIADD R0, R0, 0x1 ;  /* 0x0000000100007836 */ /* 0x000fc40000000000 */
[----:B------:R-:W-:Y:S02]  /*6eb0*/  IMAD.MOV.U32 R5, RZ, RZ, 0x40000040 ;  /* 0x40000040ff057424 */ /* 0x000fe400078e00ff */
[----:B------:R-:W-:Y:S01]  /*6ec0*/  IMAD.MOV.U32 R7, RZ, RZ, 0x40000040 ;  /* 0x40000040ff077424 */ /* 0x000fe200078e00ff */
[----:B------:R-:W-:Y:S01]  /*6ed0*/  ISETP.NE.AND P0, PT, R0, 0x2, PT ;  /* 0x000000020000780c */ /* 0x000fe20003f05270 */
[----:B------:R0:W-:Y:S01]  /*6ee0*/  STL [R1+0x1e8], R0 ;  /* 0x0001e80001007387 */ /* 0x0001e20000100800 */
[----:B------:R-:W-:Y:S01]  /*6ef0*/  R2UR UR15, R5 ;  /* 0x00000000050f72ca */ /* 0x000fe200000e0000 */
[----:B------:R-:W-:Y:S01]  /*6f00*/  IMAD.MOV.U32 R5, RZ, RZ, 0x40000040 ;  /* 0x40000040ff057424 */ /* 0x000fe200078e00ff */
[----:B------:R-:W-:Y:S01]  /*6f10*/  R2UR UR19, R7 ;  /* 0x00000000071372ca */ /* 0x000fe200000e0000 */
[----:B------:R-:W-:-:S03]  /*6f20*/  IMAD.MOV.U32 R7, RZ, RZ, 0x40000040 ;  /* 0x40000040ff077424 */ /* 0x000fc600078e00ff */
[----:B------:R-:W-:Y:S02]  /*6f30*/  R2UR UR11, R5 ;  /* 0x00000000050b72ca */ /* 0x000fe400000e0000 */
[----:B------:R-:W-:-:S03]  /*6f40*/  R2UR UR7, R7 ;  /* 0x00000000070772ca */ /* 0x000fc600000e0000 */
[----:B0-----:R-:W-:-:S05]  /*6f50*/  @!P0 IMAD.MOV.U32 R0, RZ, RZ, RZ ;  /* 0x000000ffff008224 */ /* 0x001fca00078e00ff */
[----:B------:R-:W-:Y:S02]  /*6f60*/  LEA R4, R0, UR22, 0xc ;  /* 0x0000001600047c11 */ /* 0x000fe4000f8e60ff */
[----:B------:R-:W3:Y:S02]  /*6f70*/  LDL R0, [R1+0x1f0] ;  /* 0x0001f00001007983 */ /* 0x000ee40000100800 */
[C---:B------:R-:W-:Y:S01]  /*6f80*/  R2UR UR14, R4.reuse ;  /* 0x00000000040e72ca */ /* 0x040fe200000e0000 */
[----:B------:R-:W-:-:S05]  /*6f90*/  VIADD R6, R4, 0x80 ;  /* 0x0000008004067836 */ /* 0x000fca0000000000 */
[----:B------:R-:W-:Y:S01]  /*6fa0*/  R2UR UR18, R6 ;  /* 0x00000000061272ca */ /* 0x000fe200000e0000 */
[C---:B------:R-:W-:Y:S02]  /*6fb0*/  VIADD R6, R4.reuse, 0x100 ;  /* 0x0000010004067836 */ /* 0x040fe40000000000 */
[----:B------:R-:W-:-:S03]  /*6fc0*/  VIADD R4, R4, 0x180 ;  /* 0x0000018004047836 */ /* 0x000fc60000000000 */
[----:B------:R-:W-:Y:S02]  /*6fd0*/  R2UR UR6, R6 ;  /* 0x00000000060672ca */ /* 0x000fe400000e0000 */
[----:B------:R-:W-:Y:S02]  /*6fe0*/  R2UR UR10, R4 ;  /* 0x00000000040a72ca */ /* 0x000fe400000e0000 */
[----:B------:R-:W4:Y:S01]  /*6ff0*/  @!P0 LDL R4, [R1+0x1ec] ;  /* 0x0001ec0001048983 */ /* 0x000f220000100800 */
[----:B--2---:R-:W-:-:S06]  /*7000*/  WARPGROUP.ARRIVE ;  /* 0x00000000000079c5 */ /* 0x004fcc0000000000 */
        /* <DEDUP_REMOVED lines=139> */
[----:B------:R-:W4:Y:S04]  /*78c0*/  LDL R6, [R1+0x200] ;  /* 0x0002000001067983 */ /* 0x000f280000100800 */
[----:B0-----:R-:W4:Y:S04]  /*78d0*/  LDL R78, [R1+0x204] ;  /* 0x00020400014e7983 */ /* 0x001f280000100800 */
[----:B-1----:R-:W4:Y:S04]  /*78e0*/  LDL R80, [R1+0x208] ;  /* 0x0002080001507983 */ /* 0x002f280000100800 */
[----:B------:R-:W4:Y:S04]  /*78f0*/  LDL R82, [R1+0x20c] ;  /* 0x00020c0001527983 */ /* 0x000f280000100800 */
[----:B------:R-:W4:Y:S04]  /*7900*/  LDL R8, [R1+0x210] ;  /* 0x0002100001087983 */ /* 0x000f280000100800 */
[----:B--2---:R-:W2:Y:S04]  /*7910*/  LDL R84, [R1+0x214] ;  /* 0x0002140001547983 */ /* 0x004ea80000100800 */
[----:B------:R-:W2:Y:S04]  /*7920*/  LDL R86, [R1+0x218] ;  /* 0x0002180001567983 */ /* 0x000ea80000100800 */
[----:B-----5:R-:W5:Y:S04]  /*7930*/  LDL R88, [R1+0x21c] ;  /* 0x00021c0001587983 */ /* 0x020f680000100800 */
[----:B------:R-:W5:Y:S04]  /*7940*/  LDL R10, [R1+0x220] ;  /* 0x00022000010a7983 */ /* 0x000f680000100800 */
[----:B------:R-:W5:Y:S04]  /*7950*/  LDL R90, [R1+0x224] ;  /* 0x00022400015a7983 */ /* 0x000f680000100800 */
[----:B---3--:R-:W3:Y:S04]  /*7960*/  LDL R92, [R1+0x228] ;  /* 0x00022800015c7983 */ /* 0x008ee80000100800 */
[----:B------:R-:W3:Y:S04]  /*7970*/  LDL R94, [R1+0x22c] ;  /* 0x00022c00015e7983 */ /* 0x000ee80000100800 */
[----:B------:R-:W3:Y:S04]  /*7980*/  LDL R12, [R1+0x230] ;  /* 0x00023000010c7983 */ /* 0x000ee80000100800 */
[----:B----4-:R-:W4:Y:S04]  /*7990*/  LDL R96, [R1+0x234] ;  /* 0x0002340001607983 */ /* 0x010f280000100800 */
        /* <DEDUP_REMOVED lines=114> */
[----:B------:R-:W-:Y:S04]  /*80c0*/  STL [R1+0x200], R6 ;  /* 0x0002000601007387 */ /* 0x000fe80000100800 */
[----:B------:R-:W-:Y:S04]  /*80d0*/  STL [R1+0x204], R78 ;  /* 0x0002044e01007387 */ /* 0x000fe80000100800 */
[----:B------:R-:W-:Y:S04]  /*80e0*/  STL [R1+0x208], R80 ;  /* 0x0002085001007387 */ /* 0x000fe80000100800 */
[----:B------:R-:W-:Y:S04]  /*80f0*/  STL [R1+0x20c], R82 ;  /* 0x00020c5201007387 */ /* 0x000fe80000100800 */
[----:B------:R-:W-:Y:S04]  /*8100*/  STL [R1+0x210], R8 ;  /* 0x0002100801007387 */ /* 0x000fe80000100800 */
[----:B--2---:R-:W-:Y:S04]  /*8110*/  STL [R1+0x214], R84 ;  /* 0x0002145401007387 */ /* 0x004fe80000100800 */
[----:B------:R-:W-:Y:S04]  /*8120*/  STL [R1+0x218], R86 ;  /* 0x0002185601007387 */ /* 0x000fe80000100800 */
[----:B-----5:R-:W-:Y:S04]  /*8130*/  STL [R1+0x21c], R88 ;  /* 0x00021c5801007387 */ /* 0x020fe80000100800 */
[----:B------:R-:W-:Y:S04]  /*8140*/  STL [R1+0x220], R10 ;  /* 0x0002200a01007387 */ /* 0x000fe80000100800 */
[----:B------:R-:W-:Y:S04]  /*8150*/  STL [R1+0x224], R90 ;  /* 0x0002245a01007387 */ /* 0x000fe80000100800 */
[----:B---3--:R-:W-:Y:S04]  /*8160*/  STL [R1+0x228], R92 ;  /* 0x0002285c01007387 */ /* 0x008fe80000100800 */
[----:B------:R-:W-:Y:S04]  /*8170*/  STL [R1+0x22c], R94 ;  /* 0x00022c5e01007387 */ /* 0x000fe80000100800 */
[----:B------:R-:W-:Y:S04]  /*8180*/  STL [R1+0x230], R12 ;  /* 0x0002300c01007387 */ /* 0x000fe80000100800 */
[----:B----4-:R-:W-:Y:S04]  /*8190*/  STL [R1+0x234], R96 ;  /* 0x0002346001007387 */ /* 0x010fe80000100800 */
        /* <DEDUP_REMOVED lines=130> */
.L_x_6422:
[----:B------:R-:W-:Y:S05]  /*89c0*/  BSYNC B0 ;  /* 0x0000000000007941 */ /* 0x000fea0003800000 */
.L_x_6421:
[----:B------:R-:W-:Y:S05]  /*89d0*/  @P0 BRA `(.L_x_6423) ;  /* 0xffffffc0009c0947 */ /* 0x000fea000383ffff */
.L_x_6420:
        /* <DEDUP_REMOVED lines=70> */
[----:B------:R-:W-:Y:S04]  /*8e40*/  LDS R21, [R140+0x38400] ;  /* 0x038400008c157984 */ /* 0x000fe80000000800 */
[----:B------:R-:W3:Y:S01]  /*8e50*/  LDS R140, [R140+0x38420] ;  /* 0x038420008c8c7984 */ /* 0x000ee20000000800 */
[----:B------:R-:W-:Y:S01]  /*8e60*/  BSSY B0, `(.L_x_6424) ;  /* 0x00000cd000007945 */ /* 0x000fe20003800000 */
[C---:B---3--:R-:W-:Y:S01]  /*8e70*/  FMUL.FTZ R29, R140.reuse, R29 ;  /* 0x0000001d8c1d7220 */ /* 0x048fe20000410000 */
[C---:B------:R-:W-:Y:S01]  /*8e80*/  FMUL.FTZ R28, R140.reuse, R28 ;  /* 0x0000001c8c1c7220 */ /* 0x040fe20000410000 */
[C---:B----4-:R-:W-:Y:S01]  /*8e90*/  FMUL.FTZ R11, R140.reuse, R11 ;  /* 0x0000000b8c0b7220 */ /* 0x050fe20000410000 */
[C---:B------:R-:W-:Y:S01]  /*8ea0*/  FMUL.FTZ R10, R140.reuse, R10 ;  /* 0x0000000a8c0a7220 */ /* 0x040fe20000410000 */
[C---:B-----5:R-:W-:Y:S01]  /*8eb0*/  FMUL.FTZ R139, R21.reuse, R139 ;  /* 0x0000008b158b7220 */ /* 0x060fe20000410000 */
        /* <DEDUP_REMOVED lines=193> */
[----:B------:R-:W-:-:S12]  /*9ad0*/  IMAD.MOV.U32 R0, RZ, RZ, 0x1 ;  /* 0x00000001ff007424 */ /* 0x000fd800078e00ff */
[----:B0-----:R-:W-:Y:S05]  /*9ae0*/  @P0 BRA `(.L_x_6425) ;  /* 0x0000000000100947 */ /* 0x001fea0003800000 */
[----:B------:R-:W2:Y:S04]  /*9af0*/  LDL R4, [R1+0x1ec] ;  /* 0x0001ec0001047983 */ /* 0x000ea80000100800 */
[----:B------:R0:W-:Y:S01]  /*9b00*/  STL [R1+0x1e8], RZ ;  /* 0x0001e8ff01007387 */ /* 0x0001e20000100800 */
[----:B--2---:R-:W-:-:S05]  /*9b10*/  LOP3.LUT R4, R4, 0x1, RZ, 0x3c, !PT ;  /* 0x0000000104047812 */ /* 0x004fca00078e3cff */
[----:B------:R0:W-:Y:S02]  /*9b20*/  STL [R1+0x1ec], R4 ;  /* 0x0001ec0401007387 */ /* 0x0001e40000100800 */
.L_x_6425:
[----:B------:R-:W-:Y:S05]  /*9b30*/  BSYNC B0 ;  /* 0x0000000000007941 */ /* 0x000fea0003800000 */
.L_x_6424:
[----:B------:R-:W-:Y:S05]  /*9b40*/  BRA `(.L_x_6417) ;  /* 0x000001e000007947 */ /* 0x000fea0003800000 */
.L_x_6410:
[----:B------:R-:W0:Y:S01]  /*9b50*/  S2R R3, SR_TID.X ;  /* 0x0000000000037919 */ /* 0x000e220000002100 */
[----:B------:R-:W-:Y:S01]  /*9b60*/  UISETP.NE.AND UP0, UPT, UR38, URZ, UPT ;  /* 0x0000003f2600728c */ /* 0x000fe2000bf05270 */
[----:B-1----:R-:W-:Y:S01]  /*9b70*/  IMAD.U32 R0, RZ, RZ, UR5 ;  /* 0x00000005ff007e24 */ /* 0x002fe2000f8e00ff */
[----:B------:R-:W-:Y:S01]  /*9b80*/  UMOV UR4, 0x1 ;  /* 0x0000000100047882 */ /* 0x000fe20000000000 */
[----:B------:R-:W-:Y:S01]  /*9b90*/  IMAD.MOV.U32 R5, RZ, RZ, 0x80 ;  /* 0x00000080ff057424 */ /* 0x000fe200078e00ff */
[----:B------:R-:W-:Y:S01]  /*9ba0*/  USEL UR4, UR4, 0x2, !UP0 ;  /* 0x0000000204047887 */ /* 0x000fe2000c000000 */
[----:B------:R-:W-:Y:S01]  /*9bb0*/  IMAD.MOV.U32 R6, RZ, RZ, 0x1 ;  /* 0x00000001ff067424 */ /* 0x000fe200078e00ff */
[----:B------:R-:W-:Y:S01]  /*9bc0*/  UIADD3 UR7, UP1, UR36, 0x38830, URZ ;  /* 0x0003883024077890 */ /* 0x000fe2000ff3e03f */
[----:B------:R-:W-:Y:S01]  /*9bd0*/  IMAD.MOV.U32 R7, RZ, RZ, RZ ;  /* 0x000000ffff077224 */ /* 0x000fe200078e00ff */
[----:B------:R-:W-:Y:S01]  /*9be0*/  UIADD3 UR9, UP0, UR36, 0x38840, URZ ;  /* 0x0003884024097890 */ /* 0x000fe2000ff1e03f */
[----:B------:R1:W-:Y:S01]  /*9bf0*/  STL [R1+0x70], R0 ;  /* 0x0000700001007387 */ /* 0x0003e20000100800 */
[----:B------:R-:W-:Y:S01]  /*9c00*/  IMAD.U32 R13, RZ, RZ, UR4 ;  /* 0x00000004ff0d7e24 */ /* 0x000fe2000f8e00ff */
[----:B------:R-:W-:Y:S01]  /*9c10*/  UIADD3 UR4, UP2, UR36, 0x38850, URZ ;  /* 0x0003885024047890 */ /* 0x000fe2000ff5e03f */
[----:B------:R-:W-:Y:S01]  /*9c20*/  IMAD.MOV.U32 R8, RZ, RZ, 0x1 ;  /* 0x00000001ff087424 */ /* 0x000fe200078e00ff */
[----:B------:R-:W-:Y:S01]  /*9c30*/  UIADD3 UR8, UP3, UR36, 0x38860, URZ ;  /* 0x0003886024087890 */ /* 0x000fe2000ff7e03f */
[----:B------:R-:W-:Y:S01]  /*9c40*/  IMAD.MOV.U32 R9, RZ, RZ, RZ ;  /* 0x000000ffff097224 */ /* 0x000fe200078e00ff */
[----:B------:R-:W-:Y:S01]  /*9c50*/  UIADD3.X UR6, URZ, UR37, URZ, UP2, !UPT ;  /* 0x000000253f067290 */ /* 0x000fe200097fe43f */
[----:B------:R-:W-:Y:S01]  /*9c60*/  IMAD.MOV.U32 R12, RZ, RZ, 0x2000 ;  /* 0x00002000ff0c7424 */ /* 0x000fe200078e00ff */
[----:B------:R-:W-:Y:S01]  /*9c70*/  ULDC UR11, c[0x0][0x448] ;  /* 0x00011200000b7ab9 */ /* 0x000fe20000000800 */
[----:B------:R-:W-:Y:S01]  /*9c80*/  UIADD3.X UR10, URZ, UR37, URZ, UP3, !UPT ;  /* 0x000000253f0a7290 */ /* 0x000fe20009ffe43f */
[----:B-1----:R-:W-:Y:S01]  /*9c90*/  IMAD.U32 R0, RZ, RZ, UR4 ;  /* 0x00000004ff007e24 */ /* 0x002fe2000f8e00ff */
[----:B------:R-:W-:Y:S01]  /*9ca0*/  UIADD3.X UR4, URZ, UR37, URZ, UP1, !UPT ;  /* 0x000000253f047290 */ /* 0x000fe20008ffe43f */
[----:B------:R1:W-:Y:S01]  /*9cb0*/  STL.64 [R1+0x60], R8 ;  /* 0x0000600801007387 */ /* 0x0003e20000100a00 */
[----:B------:R-:W-:Y:S01]  /*9cc0*/  UISETP.NE.AND UP1, UPT, UR11, 0x1, UPT ;  /* 0x000000010b00788c */ /* 0x000fe2000bf25270 */
[----:B------:R-:W-:Y:S01]  /*9cd0*/  IMAD.MOV.U32 R11, RZ, RZ, 0x100 ;  /* 0x00000100ff0b7424 */ /* 0x000fe200078e00ff */
[----:B------:R-:W-:Y:S01]  /*9ce0*/  UIADD3 UR44, UR49, 0x1, -UR48 ;  /* 0x00000001312c7890 */ /* 0x000fe2000fffe830 */
[----:B------:R2:W-:Y:S01]  /*9cf0*/  STL.64 [R1+0x18], R12 ;  /* 0x0000180c01007387 */ /* 0x0005e20000100a00 */
[----:B------:R-:W-:-:S02]  /*9d00*/  IMAD.U32 R14, RZ, RZ, UR7 ;  /* 0x00000007ff0e7e24 */ /* 0x000fc4000f8e00ff */
[----:B------:R-:W-:Y:S01]  /*9d10*/  IMAD.U32 R15, RZ, RZ, UR4 ;  /* 0x00000004ff0f7e24 */ /* 0x000fe2000f8e00ff */
[----:B------:R-:W-:Y:S01]  /*9d20*/  STL.64 [R1], RZ ;  /* 0x000000ff01007387 */ /* 0x000fe20000100a00 */
[----:B0-----:R-:W-:Y:S01]  /*9d30*/  LOP3.LUT R3, R3, 0x7f, RZ, 0xc0, !PT ;  /* 0x0000007f03037812 */ /* 0x001fe200078ec0ff */
[----:B-1----:R-:W-:Y:S02]  /*9d40*/  IMAD.MOV.U32 R9, RZ, RZ, R13 ;  /* 0x000000ffff097224 */ /* 0x002fe400078e000d */
[----:B------:R-:W-:Y:S01]  /*9d50*/  STL.64 [R1+0x8], R14 ;  /* 0x0000080e01007387 */ /* 0x000fe20000100a00 */
[----:B------:R-:W-:Y:S01]  /*9d60*/  ISETP.NE.AND P0, PT, R3, RZ, PT ;  /* 0x000000ff0300720c */ /* 0x000fe20003f05270 */
[----:B------:R-:W-:Y:S01]  /*9d70*/  IMAD.MOV.U32 R8, RZ, RZ, 0x10000 ;  /* 0x00010000ff087424 */ /* 0x000fe200078e00ff */
[----:B------:R-:W-:Y:S01]  /*9d80*/  @UP1 ULDC UR7, c[0x0][0x44c] ;  /* 0x0001130000071ab9 */ /* 0x000fe20000000800 */
[----:B--2---:R-:W-:Y:S01]  /*9d90*/  IMAD.U32 R12, RZ, RZ, UR9 ;  /* 0x00000009ff0c7e24 */ /* 0x004fe2000f8e00ff */
[----:B------:R-:W-:Y:S01]  /*9da0*/  SEL R4, RZ, 0x1, P0 ;  /* 0x00000001ff047807 */ /* 0x000fe20000000000 */
[----:B------:R-:W-:Y:S01]  /*9db0*/  STL.64 [R1+0x38], RZ ;  /* 0x000038ff01007387 */ /* 0x000fe20000100a00 */
[----:B------:R-:W-:-:S03]  /*9dc0*/  IADD3 R38, P0, R2, 0x38, RZ ;  /* 0x0000003802267810 */ /* 0x000fc60007f1e0ff */
[----:B------:R0:W-:Y:S01]  /*9dd0*/  STL.128 [R1+0x20], R4 ;  /* 0x0000200401007387 */ /* 0x0001e20000100c00 */
[----:B------:R-:W-:Y:S02]  /*9de0*/  IMAD.MOV.U32 R10, RZ, RZ, R4 ;  /* 0x000000ffff0a7224 */ /* 0x000fe400078e0004 */
[----:B------:R-:W-:-:S03]  /*9df0*/  IMAD.X R47, RZ, RZ, R16, P0 ;  /* 0x000000ffff2f7224 */ /* 0x000fc600000e0610 */
[----:B------:R1:W-:Y:S01]  /*9e00*/  STL.128 [R1+0x50], R8 ;  /* 0x0000500801007387 */ /* 0x0003e20000100c00 */
[----:B0-----:R-:W-:Y:S01]  /*9e10*/  IMAD.U32 R5, RZ, RZ, UR6 ;  /* 0x00000006ff057e24 */ /* 0x001fe2000f8e00ff */
[----:B------:R-:W-:Y:S01]  /*9e20*/  UIADD3.X UR6, URZ, UR37, URZ, UP0, !UPT ;  /* 0x000000253f067290 */ /* 0x000fe200087fe43f */
[----:B------:R-:W-:Y:S01]  /*9e30*/  IMAD.U32 R6, RZ, RZ, UR8 ;  /* 0x00000008ff067e24 */ /* 0x000fe2000f8e00ff */
[----:B------:R-:W-:Y:S01]  /*9e40*/  USHF.L.U32 UR8, UR5, 0x6, URZ ;  /* 0x0000000605087899 */ /* 0x000fe2000800063f */
[----:B------:R-:W-:Y:S01]  /*9e50*/  IMAD.U32 R7, RZ, RZ, UR10 ;  /* 0x0000000aff077e24 */ /* 0x000fe2000f8e00ff */
[----:B------:R-:W-:Y:S01]  /*9e60*/  @UP1 ULDC UR10, c[0x0][0x450] ;  /* 0x00011400000a1ab9 */ /* 0x000fe20000000800 */
[----:B------:R-:W-:Y:S01]  /*9e70*/  IMAD.MOV.U32 R4, RZ, RZ, R0 ;  /* 0x000000ffff047224 */ /* 0x000fe200078e0000 */
[----:B------:R-:W-:Y:S01]  /*9e80*/  ULDC.64 UR4, c[0x0][0xad8] ;  /* 0x0002b60000047ab9 */ /* 0x000fe20000000a00 */
[----:B------:R-:W-:Y:S01]  /*9e90*/  IMAD.U32 R13, RZ, RZ, UR6 ;  /* 0x00000006ff0d7e24 */ /* 0x000fe2000f8e00ff */
[----:B------:R-:W-:Y:S01]  /*9ea0*/  UISETP.GE.AND UP0, UPT, UR5, 0x1, UPT ;  /* 0x000000010500788c */ /* 0x000fe2000bf06270 */
[----:B------:R1:W-:Y:S01]  /*9eb0*/  STL.64 [R1+0x68], R6 ;  /* 0x0000680601007387 */ /* 0x0003e20000100a00 */
[----:B------:R-:W-:-:S02]  /*9ec0*/  @UP1 UIADD3 UR6, UR8, 0x3f, URZ ;  /* 0x0000003f08061890 */ /* 0x000fc4000fffe03f */
[----:B------:R-:W-:Y:S01]  /*9ed0*/  UIADD3 UR9, UR8, 0x3f, URZ ;  /* 0x0000003f08097890 */ /* 0x000fe2000fffe03f */
[----:B------:R1:W-:Y:S01]  /*9ee0*/  STL.128 [R1+0x40], R4 ;  /* 0x0000400401007387 */ /* 0x0003e20000100c00 */
[----:B------:R-:W-:Y:S01]  /*9ef0*/  UIMAD.WIDE.U32 UR6, UR6, UR7, URZ ;  /* 0x00000007060672a5 */ /* 0x000fe2000f8e003f */
[----:B------:R-:W-:Y:S02]  /*9f00*/  PLOP3.LUT P1, PT, PT, PT, UP0, 0x80, 0x0 ;  /* 0x000000000000781c */ /* 0x000fe40003f2f008 */
[----:B------:R1:W-:Y:S01]  /*9f10*/  STL.64 [R1+0x10], R12 ;  /* 0x0000100c01007387 */ /* 0x0003e20000100a00 */
[----:B------:R-:W-:-:S03]  /*9f20*/  @UP1 USHF.R.U32.HI UR9, URZ, UR10, UR7 ;  /* 0x0000000a3f091299 */ /* 0x000fc60008011607 */
[----:B------:R1:W-:Y:S01]  /*9f30*/  STL.64 [R1+0x30], R12 ;  /* 0x0000300c01007387 */ /* 0x0003e20000100a00 */
[----:B------:R-:W-:-:S04]  /*9f40*/  UIADD3 UR6, UR44, UR9, URZ ;  /* 0x000000092c067290 */ /* 0x000fc8000fffe03f */
[----:B------:R-:W-:Y:S02]  /*9f50*/  UIADD3 UR4, UR6, UR4, URZ ;  /* 0x0000000406047290 */ /* 0x000fe4000fffe03f */
[----:B------:R-:W-:Y:S10]  /*9f60*/  @!P1 BRA `(.L_x_6426) ;  /* 0x0000000000449947 */ /* 0x000ff40003800000 */
        /* <DEDUP_REMOVED lines=10> */
.L_x_6427:
[----:B------:R-:W-:-:S11]  /*a010*/  UISETP.NE.AND UP0, UPT, UR5, 0x1, UPT ;  /* 0x000000010500788c */ /* 0x000fd6000bf05270 */
[----:B------:R-:W-:Y:S02]  /*a020*/  @UP0 ULDC.64 UR10, c[0x0][0xae0] ;  /* 0x0002b800000a0ab9 */ /* 0x000fe40000000a00 */
[----:B------:R-:W-:-:S04]  /*a030*/  UIMAD.WIDE.U32 UR6, UR9, UR10, URZ ;  /* 0x0000000a090672a5 */ /* 0x000fc8000f8e003f */
[----:B------:R-:W-:-:S12]  /*a040*/  @UP0 USHF.R.U32.HI UR9, URZ, UR11, UR7 ;  /* 0x0000000b3f090299 */ /* 0x000fd80008011607 */
.L_x_6428:
[----:B------:R-:W-:-:S04]  /*a050*/  UIMAD UR9, UR9, UR5, UR5 ;  /* 0x00000005090972a4 */ /* 0x000fc8000f8e0205 */
[----:B------:R-:W-:-:S04]  /*a060*/  UISETP.LT.AND UP0, UPT, UR4, UR9, UPT ;  /* 0x000000090400728c */ /* 0x000fc8000bf01270 */
[----:B------:R-:W-:-:S12]  /*a070*/  USEL UR4, UR4, UR9, UP0 ;  /* 0x0000000904047287 */ /* 0x000fd80008000000 */
.L_x_6426:
        /* <DEDUP_REMOVED lines=29> */
.L_x_6430:
[----:B------:R-:W-:-:S11]  /*a250*/  UISETP.NE.AND UP0, UPT, UR5, 0x1, UPT ;  /* 0x000000010500788c */ /* 0x000fd6000bf05270 */
[----:B------:R-:W-:Y:S02]  /*a260*/  @UP0 ULDC.64 UR10, c[0x0][0xae0] ;  /* 0x0002b800000a0ab9 */ /* 0x000fe40000000a00 */
[----:B------:R-:W-:-:S04]  /*a270*/  UIMAD.WIDE.U32 UR6, UR8, UR10, URZ ;  /* 0x0000000a080672a5 */ /* 0x000fc8000f8e003f */
[----:B------:R-:W-:-:S12]  /*a280*/  @UP0 USHF.R.U32.HI UR8, URZ, UR11, UR7 ;  /* 0x0000000b3f080299 */ /* 0x000fd80008011607 */
.L_x_6431:
[----:B------:R-:W-:-:S04]  /*a290*/  UIMAD UR5, UR8, UR5, URZ ;  /* 0x00000005080572a4 */ /* 0x000fc8000f8e023f */
[----:B------:R-:W-:-:S04]  /*a2a0*/  UISETP.LT.AND UP0, UPT, UR4, UR5, UPT ;  /* 0x000000050400728c */ /* 0x000fc8000bf01270 */
[----:B------:R-:W-:-:S12]  /*a2b0*/  USEL UR4, UR4, UR5, !UP0 ;  /* 0x0000000504047287 */ /* 0x000fd8000c000000 */
.L_x_6429:
        /* <DEDUP_REMOVED lines=9> */
[----:B------:R-:W0:Y:S01]  /*a350*/  SHFL.IDX PT, R0, R197, RZ, 0x1f ;  /* 0x00001fffc5007589 */ /* 0x000e2200000e0000 */
[----:B------:R-:W-:Y:S01]  /*a360*/  UIADD3 UR5, UR47, 0x22400, URZ ;  /* 0x000224002f057890 */ /* 0x000fe2000fffe03f */
[----:B-1----:R-:W-:Y:S01]  /*a370*/  IMAD.MOV.U32 R13, RZ, RZ, 0x40000040 ;  /* 0x40000040ff0d7424 */ /* 0x002fe200078e00ff */
[----:B------:R-:W-:Y:S01]  /*a380*/  UIADD3 UR4, UR47, 0x20400, URZ ;  /* 0x000204002f047890 */ /* 0x000fe2000fffe03f */
[----:B------:R-:W1:Y:S01]  /*a390*/  S2R R48, SR_TID.X ;  /* 0x0000000000307919 */ /* 0x000e620000002100 */
[----:B------:R-:W-:Y:S01]  /*a3a0*/  UIADD3 UR8, UR47, 0x400, URZ ;  /* 0x000004002f087890 */ /* 0x000fe2000fffe03f */
[----:B------:R-:W-:Y:S01]  /*a3b0*/  IMAD.MOV.U32 R11, RZ, RZ, 0x40000040 ;  /* 0x40000040ff0b7424 */ /* 0x000fe200078e00ff */
[----:B------:R-:W-:Y:S01]  /*a3c0*/  USHF.R.U32.HI UR5, URZ, 0x4, UR5 ;  /* 0x000000043f057899 */ /* 0x000fe20008011605 */
[----:B------:R-:W-:Y:S01]  /*a3d0*/  IADD3 R34, P5, R2, 0xa8, RZ ;  /* 0x000000a802227810 */ /* 0x000fe20007fbe0ff */
[----:B------:R-:W-:Y:S01]  /*a3e0*/  UIADD3 UR9, UP0, UR36, 0x38400, URZ ;  /* 0x0003840024097890 */ /* 0x000fe2000ff1e03f */
[----:B------:R-:W-:Y:S01]  /*a3f0*/  IMAD.MOV.U32 R4, RZ, RZ, 0x1 ;  /* 0x00000001ff047424 */ /* 0x000fe200078e00ff */
[----:B------:R-:W-:Y:S01]  /*a400*/  USHF.R.U32.HI UR4, URZ, 0x4, UR4 ;  /* 0x000000043f047899 */ /* 0x000fe20008011604 */
[----:B------:R-:W-:Y:S01]  /*a410*/  IMAD.MOV.U32 R5, RZ, RZ, RZ ;  /* 0x000000ffff057224 */ /* 0x000fe200078e00ff */
[----:B------:R-:W-:Y:S01]  /*a420*/  ULOP3.LUT UR5, UR5, 0x3fff, URZ, 0xc0, !UPT ;  /* 0x00003fff05057892 */ /* 0x000fe2000f8ec03f */
[----:B------:R-:W-:Y:S01]  /*a430*/  IMAD.X R45, RZ, RZ, R16, P5 ;  /* 0x000000ffff2d7224 */ /* 0x000fe200028e0610 */
[----:B------:R-:W-:Y:S01]  /*a440*/  UIADD3.X UR10, URZ, UR37, URZ, UP0, !UPT ;  /* 0x000000253f0a7290 */ /* 0x000fe200087fe43f */
[----:B------:R-:W-:Y:S01]  /*a450*/  IMAD.U32 R8, RZ, RZ, UR9 ;  /* 0x00000009ff087e24 */ /* 0x000fe2000f8e00ff */
[----:B------:R-:W-:Y:S01]  /*a460*/  ULOP3.LUT UR4, UR4, 0x3fff, URZ, 0xc0, !UPT ;  /* 0x00003fff04047892 */ /* 0x000fe2000f8ec03f */
[----:B------:R-:W-:Y:S01]  /*a470*/  IMAD.MOV.U32 R6, RZ, RZ, 0x1 ;  /* 0x00000001ff067424 */ /* 0x000fe200078e00ff */
[----:B------:R-:W-:Y:S01]  /*a480*/  ULOP3.LUT UR5, UR5, 0x10000, URZ, 0xfc, !UPT ;  /* 0x0001000005057892 */ /* 0x000fe2000f8efc3f */
[----:B------:R-:W-:Y:S01]  /*a490*/  IMAD.MOV.U32 R7, RZ, RZ, RZ ;  /* 0x000000ffff077224 */ /* 0x000fe200078e00ff */
[----:B------:R-:W-:Y:S01]  /*a4a0*/  ULOP3.LUT UR4, UR4, 0x10000, URZ, 0xfc, !UPT ;  /* 0x0001000004047892 */ /* 0x000fe2000f8efc3f */
[----:B------:R-:W-:Y:S01]  /*a4b0*/  IMAD.U32 R9, RZ, RZ, UR10 ;  /* 0x0000000aff097e24 */ /* 0x000fe2000f8e00ff */
[----:B------:R-:W-:Y:S01]  /*a4c0*/  UIADD3 UR6, UR47, 0x26400, URZ ;  /* 0x000264002f067890 */ /* 0x000fe2000fffe03f */
[----:B0-----:R-:W-:Y:S01]  /*a4d0*/  LEA.HI R3, R0, R0, RZ, 0x1 ;  /* 0x0000000000037211 */ /* 0x001fe200078f08ff */
[----:B------:R-:W-:Y:S01]  /*a4e0*/  USHF.R.U32.HI UR7, URZ, 0x4, UR8 ;  /* 0x000000043f077899 */ /* 0x000fe20008011608 */
[C---:B------:R-:W-:Y:S01]  /*a4f0*/  IADD3 R36, P1, R2.reuse, 0xb8, RZ ;  /* 0x000000b802247810 */ /* 0x040fe20007f3e0ff */
[----:B------:R0:W-:Y:S01]  /*a500*/  STL.64 [R1+0x78], R8 ;  /* 0x0000780801007387 */ /* 0x0001e20000100a00 */
[----:B------:R-:W-:Y:S01]  /*a510*/  LOP3.LUT R3, R3, 0x6, RZ, 0xc0, !PT ;  /* 0x0000000603037812 */ /* 0x000fe200078ec0ff */
[----:B------:R-:W-:Y:S01]  /*a520*/  IMAD.U32 R12, RZ, RZ, UR4 ;  /* 0x00000004ff0c7e24 */ /* 0x000fe2000f8e00ff */
[----:B------:R-:W-:Y:S01]  /*a530*/  UIADD3 UR4, UR47, 0x36400, URZ ;  /* 0x000364002f047890 */ /* 0x000fe2000fffe03f */
[----:B------:R-:W-:Y:S01]  /*a540*/  IADD3 R35, P6, R2, 0xb0, RZ ;  /* 0x000000b002237810 */ /* 0x000fe20007fde0ff */
[----:B------:R-:W-:Y:S01]  /*a550*/  USHF.R.U32.HI UR6, URZ, 0x4, UR6 ;  /* 0x000000043f067899 */ /* 0x000fe20008011606 */
[----:B------:R-:W-:Y:S01]  /*a560*/  IMAD.IADD R0, R0, 0x1, -R3 ;  /* 0x0000000100007824 */ /* 0x000fe200078e0a03 */
[----:B------:R-:W-:Y:S01]  /*a570*/  ULOP3.LUT UP0, URZ, UR4, 0x3ff, URZ, 0xc0, !UPT ;  /* 0x000003ff043f7892 */ /* 0x000fe2000f80c03f */
[----:B------:R-:W-:Y:S01]  /*a580*/  IMAD.U32 R3, RZ, RZ, UR5 ;  /* 0x00000005ff037e24 */ /* 0x000fe2000f8e00ff */
[----:B------:R-:W-:Y:S01]  /*a590*/  STL.64 [R1+0x98], R12 ;  /* 0x0000980c01007387 */ /* 0x000fe20000100a00 */
[----:B-1----:R-:W-:Y:S01]  /*a5a0*/  VIADD R10, R48, 0xffffff80 ;  /* 0xffffff80300a7836 */ /* 0x002fe20000000000 */
[----:B------:R-:W-:Y:S01]  /*a5b0*/  LEA R0, R0, UR8, 0xf ;  /* 0x0000000800007c11 */ /* 0x000fe2000f8e78ff */
[----:B0-----:R-:W-:Y:S01]  /*a5c0*/  IMAD.MOV.U32 R8, RZ, RZ, R3 ;  /* 0x000000ffff087224 */ /* 0x001fe200078e0003 */
[----:B------:R-:W-:Y:S01]  /*a5d0*/  ULOP3.LUT UR6, UR6, 0x3fff, URZ, 0xc0, !UPT ;  /* 0x00003fff06067892 */ /* 0x000fe2000f8ec03f */
[----:B------:R-:W-:Y:S01]  /*a5e0*/  IMAD.MOV.U32 R9, RZ, RZ, 0x40000040 ;  /* 0x40000040ff097424 */ /* 0x000fe200078e00ff */
[----:B------:R-:W-:Y:S01]  /*a5f0*/  SHF.R.U32.HI R0, RZ, 0x4, R0 ;  /* 0x00000004ff007819 */ /* 0x000fe20000011600 */
[----:B------:R0:W-:Y:S01]  /*a600*/  STL [R1+0x94], R10 ;  /* 0x0000940a01007387 */ /* 0x0001e20000100800 */
[----:B------:R-:W-:Y:S01]  /*a610*/  ULOP3.LUT UR7, UR7, 0x3fff, URZ, 0xc0, !UPT ;  /* 0x00003fff07077892 */ /* 0x000fe2000f8ec03f */
[----:B------:R-:W-:Y:S01]  /*a620*/  PLOP3.LUT P5, PT, PT, PT, UP0, 0x80, 0x0 ;  /* 0x000000000000781c */ /* 0x000fe20003faf008 */
[----:B------:R-:W-:Y:S01]  /*a630*/  ULOP3.LUT UR6, UR6, 0x10000, URZ, 0xfc, !UPT ;  /* 0x0001000006067892 */ /* 0x000fe2000f8efc3f */
[----:B------:R-:W-:Y:S01]  /*a640*/  LOP3.LUT R0, R0, 0x3fff, RZ, 0xc0, !PT ;  /* 0x00003fff00007812 */ /* 0x000fe200078ec0ff */
[----:B------:R-:W-:Y:S01]  /*a650*/  ULOP3.LUT UR7, UR7, 0x10000, URZ, 0xfc, !UPT ;  /* 0x0001000007077892 */ /* 0x000fe2000f8efc3f */
[----:B------:R1:W-:Y:S01]  /*a660*/  STL.128 [R1+0x80], R4 ;  /* 0x0000800401007387 */ /* 0x0003e20000100c00 */
[--C-:B------:R-:W-:Y:S01]  /*a670*/  IMAD.X R37, RZ, RZ, R16.reuse, P1 ;  /* 0x000000ffff257224 */ /* 0x100fe200008e0610 */
[----:B------:R-:W-:Y:S01]  /*a680*/  IADD3 R33, P0, R2, 0xa0, RZ ;  /* 0x000000a002217810 */ /* 0x000fe20007f1e0ff */
[----:B------:R-:W-:Y:S01]  /*a690*/  IMAD.X R46, RZ, RZ, R16, P6 ;  /* 0x000000ffff2e7224 */ /* 0x000fe200030e0610 */
[----:B0-----:R-:W-:Y:S01]  /*a6a0*/  LOP3.LUT R10, R0, 0x2000000, RZ, 0xfc, !PT ;  /* 0x02000000000a7812 */ /* 0x001fe200078efcff */
[----:B------:R-:W-:Y:S01]  /*a6b0*/  IMAD.MOV.U32 R0, RZ, RZ, R229 ;  /* 0x000000ffff007224 */ /* 0x000fe200078e00e5 */
[C---:B------:R-:W-:Y:S01]  /*a6c0*/  IADD3 R154, P4, R2.reuse, 0x98, RZ ;  /* 0x00000098029a7810 */ /* 0x040fe20007f9e0ff */
[----:B------:R-:W-:Y:S01]  /*a6d0*/  IMAD.MOV.U32 R3, RZ, RZ, R230 ;  /* 0x000000ffff037224 */ /* 0x000fe200078e00e6 */
[C---:B------:R-:W-:Y:S01]  /*a6e0*/  IADD3 R32, P3, R2.reuse, 0x94, RZ ;  /* 0x0000009402207810 */ /* 0x040fe20007f7e0ff */
[----:B------:R-:W-:Y:S01]  /*a6f0*/  STL.128 [R1+0xa0], R8 ;  /* 0x0000a00801007387 */ /* 0x000fe20000100c00 */
[C---:B------:R-:W-:Y:S01]  /*a700*/  IADD3 R31, P2, R2.reuse, 0x88, RZ ;  /* 0x00000088021f7810 */ /* 0x040fe20007f5e0ff */
[--C-:B------:R-:W-:Y:S01]  /*a710*/  IMAD.X R44, RZ, RZ, R16.reuse, P0 ;  /* 0x000000ffff2c7224 */ /* 0x100fe200000e0610 */
[C---:B------:R-:W-:Y:S01]  /*a720*/  IADD3 R30, P1, R2.reuse, 0x80, RZ ;  /* 0x00000080021e7810 */ /* 0x040fe20007f3e0ff */
[--C-:B------:R-:W-:Y:S01]  /*a730*/  IMAD.X R155, RZ, RZ, R16.reuse, P4 ;  /* 0x000000ffff9b7224 */ /* 0x100fe200020e0610 */
[----:B------:R-:W-:Y:S01]  /*a740*/  IADD3 R24, P6, R2, 0x78, RZ ;  /* 0x0000007802187810 */ /* 0x000fe20007fde0ff */
[----:B------:R-:W-:-:S02]  /*a750*/  IMAD.X R43, RZ, RZ, R16, P3 ;  /* 0x000000ffff2b7224 */ /* 0x000fc400018e0610 */
[----:B-1----:R-:W-:Y:S02]  /*a760*/  IMAD.U32 R4, RZ, RZ, UR6 ;  /* 0x00000006ff047e24 */ /* 0x002fe4000f8e00ff */
[----:B------:R-:W-:Y:S02]  /*a770*/  IMAD.U32 R6, RZ, RZ, UR7 ;  /* 0x00000007ff067e24 */ /* 0x000fe4000f8e00ff */
[----:B------:R-:W-:Y:S02]  /*a780*/  IMAD.MOV.U32 R5, RZ, RZ, 0x40000040 ;  /* 0x40000040ff057424 */ /* 0x000fe400078e00ff */
[----:B------:R-:W-:Y:S02]  /*a790*/  IMAD.MOV.U32 R7, RZ, RZ, 0x40000040 ;  /* 0x40000040ff077424 */ /* 0x000fe400078e00ff */
[--C-:B------:R-:W-:Y:S02]  /*a7a0*/  IMAD.X R42, RZ, RZ, R16.reuse, P2 ;  /* 0x000000ffff2a7224 */ /* 0x100fe400010e0610 */
[--C-:B------:R-:W-:Y:S01]  /*a7b0*/  IMAD.X R39, RZ, RZ, R16.reuse, P1 ;  /* 0x000000ffff277224 */ /* 0x100fe200008e0610 */
[----:B------:R0:W-:Y:S01]  /*a7c0*/  STL.128 [R1+0xb0], R4 ;  /* 0x0000b00401007387 */ /* 0x0001e20000100c00 */
[----:B------:R-:W-:-:S02]  /*a7d0*/  IMAD.X R25, RZ, RZ, R16, P6 ;  /* 0x000000ffff197224 */ /* 0x000fc400030e0610 */
[----:B0-----:R-:W-:Y:S01]  /*a7e0*/  IMAD.MOV.U32 R5, RZ, RZ, R234 ;  /* 0x000000ffff057224 */ /* 0x001fe200078e00ea */
        /* <DEDUP_REMOVED lines=17> */
.L_x_6433:
        /* <DEDUP_REMOVED lines=12> */
.L_x_6432:
[----:B------:R-:W-:Y:S01]  /*a9c0*/  SHF.R.S32.HI R4, RZ, 0x1f, R3 ;  /* 0x0000001fff047819 */ /* 0x000fe20000011403 */
[----:B------:R-:W0:Y:S01]  /*a9d0*/  LDC.64 R40, c[0x0][0xad0] ;  /* 0x0002b400ff287b82 */ /* 0x000e220000000a00 */
[----:B------:R-:W-:Y:S01]  /*a9e0*/  IMAD.U32 R14, RZ, RZ, UR36 ;  /* 0x00000024ff0e7e24 */ /* 0x000fe2000f8e00ff */
        /* <DEDUP_REMOVED lines=8> */
[----:B------:R-:W1:Y:S01]  /*aa70*/  LDC.64 R8, c[0x0][0x448] ;  /* 0x00011200ff087b82 */ /* 0x000e620000000a00 */
        /* <DEDUP_REMOVED lines=12> */
[----:B------:R-:W-:Y:S01]  /*ab40*/  IMAD.U32 R0, RZ, RZ, UR48 ;  /* 0x00000030ff007e24 */ /* 0x000fe2000f8e00ff */
[----:B------:R-:W-:Y:S01]  /*ab50*/  SEL R13, R13, 0xffffffe0, !P1 ;  /* 0xffffffe00d0d7807 */ /* 0x000fe20004800000 */
[----:B--2---:R-:W-:Y:S01]  /*ab60*/  IMAD.U32 R24, RZ, RZ, UR49 ;  /* 0x00000031ff187e24 */ /* 0x004fe2000f8e00ff */
[----:B------:R-:W-:Y:S01]  /*ab70*/  LOP3.LUT R3, R4, 0x8, R5, 0xf8, !PT ;  /* 0x0000000804037812 */ /* 0x000fe200078ef805 */
[----:B------:R-:W-:Y:S01]  /*ab80*/  STL.64 [R1+0xd0], R158 ;  /* 0x0000d09e01007387 */ /* 0x000fe20000100a00 */
[----:B------:R-:W-:-:S02]  /*ab90*/  SHF.R.U32.HI R4, RZ, 0x3, R4 ;  /* 0x00000003ff047819 */ /* 0x000fc40000011604 */
[----:B------:R-:W-:Y:S01]  /*aba0*/  SEL R12, R12, 0xfffffff0, !P0 ;  /* 0xfffffff00c0c7807 */ /* 0x000fe20004000000 */
[----:B------:R-:W-:Y:S01]  /*abb0*/  STL.U8 [R1+0xe8], RZ ;  /* 0x0000e8ff01007387 */ /* 0x000fe20000100000 */
[----:B------:R-:W-:-:S03]  /*abc0*/  LOP3.LUT R4, R3, R4, RZ, 0x3c, !PT ;  /* 0x0000000403047212 */ /* 0x000fc600078e3cff */
[----:B------:R-:W-:Y:S02]  /*abd0*/  STL.64 [R1+0xc0], R12 ;  /* 0x0000c00c01007387 */ /* 0x000fe40000100a00 */
[----:B------:R-:W-:Y:S02]  /*abe0*/  IMAD.IADD R3, R7, 0x1, R4 ;  /* 0x0000000107037824 */ /* 0x000fe400078e0204 */
[----:B------:R-:W2:Y:S02]  /*abf0*/  LDC.64 R4, c[0x0][0xad8] ;  /* 0x0002b600ff047b82 */ /* 0x000ea40000000a00 */
[----:B------:R-:W-:-:S04]  /*ac00*/  IMAD.WIDE.U32 R10, R3, 0x2, R14 ;  /* 0x00000002030a7825 */ /* 0x000fc800078e000e */
[----:B------:R-:W-:Y:S01]  /*ac10*/  VIADD R3, R17, -UR4 ;  /* 0x8000000411037c36 */ /* 0x000fe20008000000 */
[----:B------:R-:W-:Y:S01]  /*ac20*/  IADD3 R10, P3, R10, 0x36400, RZ ;  /* 0x000364000a0a7810 */ /* 0x000fe20007f7e0ff */
[----:B------:R-:W4:Y:S04]  /*ac30*/  LDC.64 R6, c[0x0][0xae0] ;  /* 0x0002b800ff067b82 */ /* 0x000f280000000a00 */
[----:B------:R-:W-:-:S05]  /*ac40*/  IMAD.X R11, RZ, RZ, R11, P3 ;  /* 0x000000ffff0b7224 */ /* 0x000fca00018e060b */
[----:B------:R5:W-:Y:S04]  /*ac50*/  STL.64 [R1+0xc8], R10 ;  /* 0x0000c80a01007387 */ /* 0x000be80000100a00 */
[----:B------:R-:W-:Y:S04]  /*ac60*/  STL [R3+0x4], R0 ;  /* 0x0000040003007387 */ /* 0x000fe80000100800 */
[----:B------:R5:W-:Y:S04]  /*ac70*/  STL [R3+0x8], R24 ;  /* 0x0000081803007387 */ /* 0x000be80000100800 */
[----:B0-----:R-:W-:Y:S04]  /*ac80*/  STL [R3+0xc], R41 ;  /* 0x00000c2903007387 */ /* 0x001fe80000100800 */
[----:B------:R-:W-:Y:S04]  /*ac90*/  STL [R3+0x14], RZ ;  /* 0x000014ff03007387 */ /* 0x000fe80000100800 */
[----:B------:R-:W-:Y:S04]  /*aca0*/  STL [R3], R20 ;  /* 0x0000001403007387 */ /* 0x000fe80000100800 */
[----:B--2---:R-:W-:Y:S04]  /*acb0*/  STL [R3+0x10], R4 ;  /* 0x0000100403007387 */ /* 0x004fe80000100800 */
[----:B------:R-:W-:Y:S04]  /*acc0*/  STL [R3+0x18], R5 ;  /* 0x0000180503007387 */ /* 0x000fe80000100800 */
[----:B----4-:R-:W-:Y:S04]  /*acd0*/  STL [R3+0x1c], R6 ;  /* 0x00001c0603007387 */ /* 0x010fe80000100800 */
[----:B------:R-:W-:Y:S04]  /*ace0*/  STL [R3+0x20], R7 ;  /* 0x0000200703007387 */ /* 0x000fe80000100800 */
[----:B-1----:R-:W-:Y:S04]  /*acf0*/  STL [R3+0x24], R8 ;  /* 0x0000240803007387 */ /* 0x002fe80000100800 */
[----:B------:R-:W-:Y:S04]  /*ad00*/  STL [R3+0x28], R9 ;  /* 0x0000280903007387 */ /* 0x000fe80000100800 */
[----:B---3--:R-:W-:Y:S04]  /*ad10*/  STL [R3+0x2c], R236 ;  /* 0x00002cec03007387 */ /* 0x008fe80000100800 */
[----:B-----5:R-:W2:Y:S01]  /*ad20*/  LDL R11, [R1+0x1f4] ;  /* 0x0001f400010b7983 */ /* 0x020ea20000100800 */
        /* <DEDUP_REMOVED lines=21> */
.L_x_6698:
[----:B------:R-:W-:Y:S05]  /*ae80*/  BSYNC B0 ;  /* 0x0000000000007941 */ /* 0x000fea0003800000 */
.L_x_6434:
        /* <DEDUP_REMOVED lines=8> */
[--C-:B------:R-:W-:Y:S01]  /*af10*/  IMAD.X R27, RZ, RZ, R16.reuse, P0 ;  /* 0x000000ffff1b7224 */ /* 0x100fe200000e0610 */
        /* <DEDUP_REMOVED lines=10> */
[----:B------:R-:W-:Y:S01]  /*afc0*/  IMAD.MOV.U32 R13, RZ, RZ, R226 ;  /* 0x000000ffff0d7224 */ /* 0x000fe200078e00e2 */
[C---:B---3--:R-:W-:Y:S02]  /*afd0*/  IADD3 R26, P0, R2.reuse, 0x128, RZ ;  /* 0x00000128021a7810 */ /* 0x048fe40007f1e0ff */
[----:B------:R-:W-:-:S02]  /*afe0*/  IADD3 R24, P2, R2, 0xd8, RZ ;  /* 0x000000d802187810 */ /* 0x000fc40007f5e0ff */
[----:B------:R1:W-:Y:S01]  /*aff0*/  STL.128 [R1+0x180], R12 ;  /* 0x0001800c01007387 */ /* 0x0003e20000100c00 */
[--C-:B------:R-:W-:Y:S02]  /*b000*/  IMAD.X R27, RZ, RZ, R16.reuse, P0 ;  /* 0x000000ffff1b7224 */ /* 0x100fe400000e0610 */
[----:B------:R-:W-:Y:S02]  /*b010*/  IMAD.X R25, RZ, RZ, R16, P2 ;  /* 0x000000ffff197224 */ /* 0x000fe400010e0610 */
[----:B-1----:R-:W-:Y:S02]  /*b020*/  IMAD.MOV.U32 R12, RZ, RZ, R31 ;  /* 0x000000ffff0c7224 */ /* 0x002fe400078e001f */
[----:B------:R-:W-:Y:S02]  /*b030*/  IMAD.MOV.U32 R13, RZ, RZ, R42 ;  /* 0x000000ffff0d7224 */ /* 0x000fe400078e002a */
[----:B------:R-:W-:Y:S02]  /*b040*/  IMAD.MOV.U32 R14, RZ, RZ, R35 ;  /* 0x000000ffff0e7224 */ /* 0x000fe400078e0023 */
[----:B------:R-:W-:-:S02]  /*b050*/  IMAD.MOV.U32 R15, RZ, RZ, R46 ;  /* 0x000000ffff0f7224 */ /* 0x000fc400078e002e */
[----:B------:R-:W-:-:S03]  /*b060*/  IMAD.X R31, RZ, RZ, R16, P1 ;  /* 0x000000ffff1f7224 */ /* 0x000fc600008e0610 */
[----:B------:R1:W-:Y:S02]  /*b070*/  STL.128 [R1+0x190], R12 ;  /* 0x0001900c01007387 */ /* 0x0003e40000100c00 */
[----:B-1----:R-:W-:Y:S02]  /*b080*/  IMAD.MOV.U32 R12, RZ, RZ, R36 ;  /* 0x000000ffff0c7224 */ /* 0x002fe400078e0024 */
[----:B------:R-:W-:Y:S02]  /*b090*/  IMAD.MOV.U32 R13, RZ, RZ, R37 ;  /* 0x000000ffff0d7224 */ /* 0x000fe400078e0025 */
[----:B------:R-:W-:Y:S02]  /*b0a0*/  IMAD.MOV.U32 R14, RZ, RZ, R0 ;  /* 0x000000ffff0e7224 */ /* 0x000fe400078e0000 */
[----:B------:R-:W-:-:S05]  /*b0b0*/  IMAD.MOV.U32 R15, RZ, RZ, R21 ;  /* 0x000000ffff0f7224 */ /* 0x000fca00078e0015 */
[----:B------:R1:W-:Y:S02]  /*b0c0*/  STL.128 [R1+0x1a0], R12 ;  /* 0x0001a00c01007387 */ /* 0x0003e40000100c00 */
[----:B-1----:R-:W-:Y:S01]  /*b0d0*/  IMAD.MOV.U32 R14, RZ, RZ, R28 ;  /* 0x000000ffff0e7224 */ /* 0x002fe200078e001c */
[----:B------:R-:W-:Y:S01]  /*b0e0*/  IADD3 R28, P0, R2, 0x140, RZ ;  /* 0x00000140021c7810 */ /* 0x000fe20007f1e0ff */
[----:B------:R-:W-:Y:S02]  /*b0f0*/  IMAD.MOV.U32 R15, RZ, RZ, R29 ;  /* 0x000000ffff0f7224 */ /* 0x000fe400078e001d */
[----:B------:R-:W-:Y:S02]  /*b100*/  IMAD.MOV.U32 R12, RZ, RZ, R30 ;  /* 0x000000ffff0c7224 */ /* 0x000fe400078e001e */
[----:B------:R-:W-:Y:S02]  /*b110*/  IMAD.MOV.U32 R13, RZ, RZ, R31 ;  /* 0x000000ffff0d7224 */ /* 0x000fe400078e001f */
[----:B------:R-:W-:-:S03]  /*b120*/  IMAD.X R29, RZ, RZ, R16, P0 ;  /* 0x000000ffff1d7224 */ /* 0x000fc600000e0610 */
[----:B------:R1:W-:Y:S04]  /*b130*/  STL.128 [R1+0x1b0], R12 ;  /* 0x0001b00c01007387 */ /* 0x0003e80000100c00 */
[----:B------:R-:W-:Y:S01]  /*b140*/  STL.64 [R1+0x1e0], R28 ;  /* 0x0001e01c01007387 */ /* 0x000fe20000100a00 */
        /* <DEDUP_REMOVED lines=14> */
.L_x_6437:
[----:B------:R-:W-:Y:S05]  /*b230*/  BSYNC B0 ;  /* 0x0000000000007941 */ /* 0x000fea0003800000 */
.L_x_6436:
        /* <DEDUP_REMOVED lines=8> */
.L_x_6439:
[----:B------:R-:W-:Y:S05]  /*b2c0*/  BSYNC B0 ;  /* 0x0000000000007941 */ /* 0x000fea0003800000 */
.L_x_6438:
[----:B------:R-:W-:Y:S04]  /*b2d0*/  BSSY B0, `(.L_x_6440) ;  /* 0x0000004000007945 */ /* 0x000fe80003800000 */
[----:B-1----:R-:W-:Y:S05]  /*b2e0*/  @P0 BRA `(.L_x_6441) ;  /* 0x0000000000080947 */ /* 0x002fea0003800000 */
[----:B------:R-:W1:Y:S02]  /*b2f0*/  SYNCS.PHASECHK.TRANS64.TRYWAIT P0, [R10+URZ], R11 ;  /* 0x0000000b0a0075a7 */ /* 0x000e64000800017f */
[----:B-1----:R-:W-:Y:S05]  /*b300*/  @!P0 BRA `(.L_x_6442) ;  /* 0x0000027800888947 */ /* 0x002fea0003800000 */
.L_x_6441:
[----:B------:R-:W-:Y:S05]  /*b310*/  BSYNC B0 ;  /* 0x0000000000007941 */ /* 0x000fea0003800000 */
.L_x_6440:
        /* <DEDUP_REMOVED lines=58> */
.L_x_6699:
[----:B------:R-:W-:Y:S05]  /*b6c0*/  BSYNC B0 ;  /* 0x0000000000007941 */ /* 0x000fea0003800000 */
.L_x_6443:
[----:B------:R-:W2:Y:S04]  /*b6d0*/  LDL R12, [R1+0x54] ;  /* 0x00005400010c7983 */ /* 0x000ea80000100800 */
[----:B0-----:R0:W5:Y:S01]  /*b6e0*/  LDL.64 R10, [R1+0x1e8] ;  /* 0x0001e800010a7983 */ /* 0x0011620000100a00 */
[----:B------:R-:W-:Y:S01]  /*b6f0*/  BSSY B0, `(.L_x_6445) ;  /* 0x0000005000007945 */ /* 0x000fe20003800000 */
[----:B--2---:R-:W-:-:S04]  /*b700*/  LOP3.LUT R12, R12, 0x1, RZ, 0xfc, !PT ;  /* 0x000000010c0c7812 */ /* 0x004fc800078efcff */
[----:B------:R-:W-:-:S13]  /*b710*/  ISETP.NE.AND P1, PT, R12, 0x3, PT ;  /* 0x000000030c00780c */ /* 0x000fda0003f25270 */
[----:B0-----:R-:W-:Y:S05]  /*b720*/  @!P1 BRA `(.L_x_6446) ;  /* 0x0000000000049947 */ /* 0x001fea0003800000 */
[----:B------:R-:W-:Y:S01]  /*b730*/  BPT.TRAP 0x1 ;  /* 0x000000040000795c */ /* 0x000fe20000300000 */
.L_x_6446:
[----:B------:R-:W-:Y:S05]  /*b740*/  BSYNC B0 ;  /* 0x0000000000007941 */ /* 0x000fea0003800000 */
.L_x_6445:
        /* <DEDUP_REMOVED lines=8> */
.L_x_6448:
[----:B------:R-:W-:Y:S05]  /*b7d0*/  BSYNC B0 ;  /* 0x0000000000007941 */ /* 0x000fea0003800000 */
.L_x_6447:
[----:B------:R-:W-:Y:S04]  /*b7e0*/  BSSY B0, `(.L_x_6449) ;  /* 0x0000004000007945 */ /* 0x000fe80003800000 */
[----:B-1----:R-:W-:Y:S05]  /*b7f0*/  @P0 BRA `(.L_x_6450) ;  /* 0x0000000000080947 */ /* 0x002fea0003800000 */
[----:B------:R-:W1:Y:S02]  /*b800*/  SYNCS.PHASECHK.TRANS64.TRYWAIT P0, [R10+URZ], R11 ;  /* 0x0000000b0a0075a7 */ /* 0x000e64000800017f */
[----:B-1----:R-:W-:Y:S05]  /*b810*/  @!P0 BRA `(.L_x_6451) ;  /* 0x0000027400708947 */ /* 0x002fea0003800000 */
.L_x_6450:
[----:B------:R-:W-:Y:S05]  /*b820*/  BSYNC B0 ;  /* 0x0000000000007941 */ /* 0x000fea0003800000 */
.L_x_6449:
        /* <DEDUP_REMOVED lines=572> */
.L_x_6457:
[----:B------:R-:W-:Y:S05]  /*dbf0*/  BSYNC B2 ;  /* 0x0000000000027941 */ /* 0x000fea0003800000 */
.L_x_6456:
[----:B------:R-:W-:Y:S01]  /*dc00*/  LOP3.LUT R13, RZ, R13, RZ, 0x33, !PT ;  /* 0x0000000dff0d7212 */ /* 0x000fe200078e33ff */
[----:B------:R-:W-:Y:S06]  /*dc10*/  BRA `(.L_x_6458) ;  /* 0x0000000000187947 */ /* 0x000fec0003800000 */
.L_x_6455:
[----:B------:R-:W-:-:S13]  /*dc20*/  ISETP.NE.AND P1, PT, R0, 0x1, PT ;  /* 0x000000010000780c */ /* 0x000fda0003f25270 */
[----:B------:R-:W-:Y:S05]  /*dc30*/  @!P1 BRA `(.L_x_6458) ;  /* 0x0000000000109947 */ /* 0x000fea0003800000 */
[----:B------:R-:W2:Y:S04]  /*dc40*/  LDL R40, [R3+0x1c] ;  /* 0x00001c0003287983 */ /* 0x000ea80000100800 */
[----:B------:R-:W3:Y:S01]  /*dc50*/  LDL R44, [R3+0x20] ;  /* 0x00002000032c7983 */ /* 0x000ee20000100800 */
[----:B--2---:R-:W-:-:S05]  /*dc60*/  IMAD.HI.U32 R13, R13, R40, RZ ;  /* 0x000000280d0d7227 */ /* 0x004fca00078e00ff */
[----:B---3--:R-:W-:-:S07]  /*dc70*/  SHF.R.U32.HI R13, RZ, R44, R13 ;  /* 0x0000002cff0d7219 */ /* 0x008fce000001160d */
.L_x_6458:
[----:B------:R-:W-:Y:S05]  /*dc80*/  BSYNC B1 ;  /* 0x0000000000017941 */ /* 0x000fea0003800000 */
.L_x_6454:
[----:B------:R-:W-:-:S04]  /*dc90*/  IMAD R13, R0, R13, -UR4 ;  /* 0x80000004000d7e24 */ /* 0x000fc8000f8e020d */
[----:B------:R-:W-:-:S05]  /*dca0*/  IMAD R13, R38, -0x2, R13 ;  /* 0xfffffffe260d7824 */ /* 0x000fca00078e020d */
[----:B------:R-:W-:Y:S02]  /*dcb0*/  VIMNMX R36, R36, R13, !PT ;  /* 0x0000000d24247248 */ /* 0x000fe40007fe0100 */
[----:B------:R-:W-:-:S07]  /*dcc0*/  VIADDMNMX R21, R13, R0, R21, PT ;  /* 0x000000000d157246 */ /* 0x000fce0003800115 */
.L_x_6453:
[----:B------:R-:W-:Y:S05]  /*dcd0*/  BSYNC B0 ;  /* 0x0000000000007941 */ /* 0x000fea0003800000 */
.L_x_6452:
[C---:B------:R-:W-:Y:S01]  /*dce0*/  ISETP.GE.AND P1, PT, R59.reuse, 0x2, PT ;  /* 0x000000023b00780c */ /* 0x040fe20003f26270 */
[----:B------:R-:W0:Y:S01]  /*dcf0*/  SHFL.IDX PT, R42, R42, 0x1, 0x1c1f ;  /* 0x003c1f002a2a7f89 */ /* 0x000e2200000e0000 */
[C---:B------:R-:W-:Y:S01]  /*dd00*/  ISETP.GE.AND P5, PT, R59.reuse, 0xa, PT ;  /* 0x0000000a3b00780c */ /* 0x040fe20003fa6270 */
        /* <DEDUP_REMOVED lines=90> */
.L_x_6464:
[----:B------:R-:W-:Y:S05]  /*e2b0*/  BSYNC B2 ;  /* 0x0000000000027941 */ /* 0x000fea0003800000 */
.L_x_6463:
[----:B------:R-:W-:Y:S01]  /*e2c0*/  LOP3.LUT R11, RZ, R11, RZ, 0x33, !PT ;  /* 0x0000000bff0b7212 */ /* 0x000fe200078e33ff */
[----:B------:R-:W-:Y:S06]  /*e2d0*/  BRA `(.L_x_6465) ;  /* 0x0000000000187947 */ /* 0x000fec0003800000 */
.L_x_6462:
[----:B------:R-:W-:-:S13]  /*e2e0*/  ISETP.NE.AND P6, PT, R0, 0x1, PT ;  /* 0x000000010000780c */ /* 0x000fda0003fc5270 */
[----:B------:R-:W-:Y:S05]  /*e2f0*/  @!P6 BRA `(.L_x_6465) ;  /* 0x000000000010e947 */ /* 0x000fea0003800000 */
[----:B------:R-:W2:Y:S04]  /*e300*/  LDL R10, [R3+0x1c] ;  /* 0x00001c00030a7983 */ /* 0x000ea80000100800 */
[----:B------:R-:W3:Y:S01]  /*e310*/  LDL R36, [R3+0x20] ;  /* 0x0000200003247983 */ /* 0x000ee20000100800 */
[----:B--2---:R-:W-:-:S05]  /*e320*/  IMAD.HI.U32 R11, R11, R10, RZ ;  /* 0x0000000a0b0b7227 */ /* 0x004fca00078e00ff */
[----:B---3--:R-:W-:-:S07]  /*e330*/  SHF.R.U32.HI R11, RZ, R36, R11 ;  /* 0x00000024ff0b7219 */ /* 0x008fce000001160b */
.L_x_6465:
[----:B------:R-:W-:Y:S05]  /*e340*/  BSYNC B1 ;  /* 0x0000000000017941 */ /* 0x000fea0003800000 */
.L_x_6461:
[----:B------:R-:W-:-:S04]  /*e350*/  IMAD R11, R0, R11, -UR4 ;  /* 0x80000004000b7e24 */ /* 0x000fc8000f8e020b */
[----:B------:R-:W-:-:S05]  /*e360*/  IMAD R11, R38, -0x2, R11 ;  /* 0xfffffffe260b7824 */ /* 0x000fca00078e020b */
[----:B------:R-:W-:Y:S02]  /*e370*/  VIADDMNMX R13, R11, R0, R13, PT ;  /* 0x000000000b0d7246 */ /* 0x000fe4000380010d */
[----:B------:R-:W-:-:S07]  /*e380*/  VIMNMX R12, R12, R11, !PT ;  /* 0x0000000b0c0c7248 */ /* 0x000fce0007fe0100 */
.L_x_6460:
[----:B------:R-:W-:Y:S05]  /*e390*/  BSYNC B0 ;  /* 0x0000000000007941 */ /* 0x000fea0003800000 */
.L_x_6459:
[----:B------:R-:W-:Y:S01]  /*e3a0*/  ISETP.GT.AND P1, PT, R12, 0x1, !P1 ;  /* 0x000000010c00780c */ /* 0x000fe20004f24270 */
[----:B------:R-:W2:Y:S01]  /*e3b0*/  LDL R47, [R1+0x430] ;  /* 0x00043000012f7983 */ /* 0x000ea20000100800 */
[----:B------:R-:W-:Y:S02]  /*e3c0*/  FMNMX.FTZ R0, R45, R55, !PT ;  /* 0x000000372d007209 */ /* 0x000fe40007810000 */
[----:B------:R-:W-:Y:S01]  /*e3d0*/  ISETP.LT.OR P1, PT, R13, 0x2, P1 ;  /* 0x000000020d00780c */ /* 0x000fe20000f21670 */
[----:B------:R-:W3:Y:S01]  /*e3e0*/  LDL R135, [R1+0x1e8] ;  /* 0x0001e80001877983 */ /* 0x000ee20000100800 */
        /* <DEDUP_REMOVED lines=8> */
[----:B------:R-:W5:Y:S01]  /*e470*/  LDL R70, [R1+0x258] ;  /* 0x0002580001467983 */ /* 0x000f620000100800 */
[----:B------:R-:W-:Y:S02]  /*e480*/  ISETP.LT.OR P1, PT, R13, 0xa, P1 ;  /* 0x0000000a0d00780c */ /* 0x000fe40000f21670 */
[----:B------:R-:W-:Y:S01]  /*e490*/  FMNMX.FTZ R0, R69, R0, !PT ;  /* 0x0000000045007209 */ /* 0x000fe20007810000 */
[----:B------:R-:W5:Y:S01]  /*e4a0*/  LDL R72, [R1+0x25c] ;  /* 0x00025c0001487983 */ /* 0x000f620000100800 */
[----:B------:R-:W-:-:S02]  /*e4b0*/  FSEL R29, R29, -INF , !P1 ;  /* 0xff8000001d1d7808 */ /* 0x000fc40004800000 */
[----:B------:R-:W-:Y:S01]  /*e4c0*/  ISETP.NE.AND P1, PT, R56, RZ, PT ;  /* 0x000000ff3800720c */ /* 0x000fe20003f25270 */
[----:B------:R-:W5:Y:S01]  /*e4d0*/  LDL R74, [R1+0x260] ;  /* 0x00026000014a7983 */ /* 0x000f620000100800 */
[----:B------:R-:W-:Y:S02]  /*e4e0*/  FMNMX.FTZ R0, R65, R0, !PT ;  /* 0x0000000041007209 */ /* 0x000fe40007810000 */
[C---:B------:R-:W-:Y:S01]  /*e4f0*/  ISETP.GT.AND P1, PT, R12.reuse, 0x10, !P1 ;  /* 0x000000100c00780c */ /* 0x040fe20004f24270 */
[----:B------:R-:W5:Y:S01]  /*e500*/  LDL R56, [R1+0x23c] ;  /* 0x00023c0001387983 */ /* 0x000f620000100800 */
[----:B------:R-:W-:Y:S02]  /*e510*/  ISETP.GT.AND P2, PT, R12, 0x8, !P2 ;  /* 0x000000080c00780c */ /* 0x000fe40005744270 */
[----:B------:R-:W-:Y:S01]  /*e520*/  ISETP.LT.OR P1, PT, R13, 0x11, P1 ;  /* 0x000000110d00780c */ /* 0x000fe20000f21670 */
[----:B------:R-:W5:Y:S01]  /*e530*/  LDL R76, [R1+0x264] ;  /* 0x00026400014c7983 */ /* 0x000f620000100800 */
[----:B------:R-:W-:-:S02]  /*e540*/  FMNMX.FTZ R0, R149, R0, !PT ;  /* 0x0000000095007209 */ /* 0x000fc40007810000 */
[----:B------:R-:W-:Y:S01]  /*e550*/  FSEL R30, R30, -INF , !P1 ;  /* 0xff8000001e1e7808 */ /* 0x000fe20004800000 */
[----:B------:R-:W5:Y:S01]  /*e560*/  LDL R78, [R1+0x268] ;  /* 0x00026800014e7983 */ /* 0x000f620000100800 */
[----:B------:R-:W-:Y:S02]  /*e570*/  ISETP.NE.AND P1, PT, R58, RZ, PT ;  /* 0x000000ff3a00720c */ /* 0x000fe40003f25270 */
[----:B------:R-:W-:Y:S01]  /*e580*/  ISETP.LT.OR P2, PT, R13, 0x9, P2 ;  /* 0x000000090d00780c */ /* 0x000fe20001741670 */
[----:B------:R-:W5:Y:S01]  /*e590*/  LDL R58, [R1+0x240] ;  /* 0x00024000013a7983 */ /* 0x000f620000100800 */
[----:B------:R-:W-:Y:S02]  /*e5a0*/  ISETP.GT.AND P1, PT, R12, 0x11, !P1 ;  /* 0x000000110c00780c */ /* 0x000fe40004f24270 */
[----:B------:R-:W-:Y:S01]  /*e5b0*/  FMNMX.FTZ R0, R67, R0, !PT ;  /* 0x0000000043007209 */ /* 0x000fe20007810000 */
[----:B------:R-:W5:Y:S01]  /*e5c0*/  LDL R80, [R1+0x26c] ;  /* 0x00026c0001507983 */ /* 0x000f620000100800 */
[----:B------:R-:W-:-:S02]  /*e5d0*/  ISETP.LT.OR P1, PT, R13, 0x12, P1 ;  /* 0x000000120d00780c */ /* 0x000fc40000f21670 */
[----:B------:R-:W-:Y:S01]  /*e5e0*/  FSEL R38, R28, -INF , !P2 ;  /* 0xff8000001c267808 */ /* 0x000fe20005000000 */
[----:B------:R-:W5:Y:S01]  /*e5f0*/  LDL R82, [R1+0x270] ;  /* 0x0002700001527983 */ /* 0x000f620000100800 */
[----:B------:R-:W-:Y:S02]  /*e600*/  FSEL R31, R31, -INF , !P1 ;  /* 0xff8000001f1f7808 */ /* 0x000fe40004800000 */
[----:B------:R-:W-:Y:S01]  /*e610*/  ISETP.NE.AND P1, PT, R60, RZ, PT ;  /* 0x000000ff3c00720c */ /* 0x000fe20003f25270 */
[----:B------:R-:W5:Y:S01]  /*e620*/  LDL R84, [R1+0x274] ;  /* 0x0002740001547983 */ /* 0x000f620000100800 */
[----:B------:R-:W-:Y:S02]  /*e630*/  ISETP.NE.AND P2, PT, R66, RZ, PT ;  /* 0x000000ff4200720c */ /* 0x000fe40003f45270 */
[----:B------:R-:W-:Y:S01]  /*e640*/  ISETP.GT.AND P1, PT, R12, 0x18, !P1 ;  /* 0x000000180c00780c */ /* 0x000fe20004f24270 */
[----:B------:R-:W5:Y:S01]  /*e650*/  LDL R60, [R1+0x244] ;  /* 0x00024400013c7983 */ /* 0x000f620000100800 */
[----:B------:R-:W-:-:S02]  /*e660*/  FMNMX.FTZ R0, R147, R0, !PT ;  /* 0x0000000093007209 */ /* 0x000fc40007810000 */
[----:B------:R-:W-:Y:S01]  /*e670*/  ISETP.LT.OR P1, PT, R13, 0x19, P1 ;  /* 0x000000190d00780c */ /* 0x000fe20000f21670 */
[----:B------:R-:W5:Y:S01]  /*e680*/  LDL R66, [R1+0x250] ;  /* 0x0002500001427983 */ /* 0x000f620000100800 */
[----:B------:R-:W-:Y:S02]  /*e690*/  FMNMX.FTZ R0, R71, R0, !PT ;  /* 0x0000000047007209 */ /* 0x000fe40007810000 */
[----:B------:R-:W-:Y:S01]  /*e6a0*/  FSEL R32, R32, -INF , !P1 ;  /* 0xff80000020207808 */ /* 0x000fe20004800000 */
[----:B------:R-:W5:Y:S01]  /*e6b0*/  LDL R86, [R1+0x278] ;  /* 0x0002780001567983 */ /* 0x000f620000100800 */
[----:B------:R-:W-:Y:S02]  /*e6c0*/  ISETP.NE.AND P1, PT, R62, RZ, PT ;  /* 0x000000ff3e00720c */ /* 0x000fe40003f25270 */
[----:B------:R-:W-:Y:S01]  /*e6d0*/  FMNMX.FTZ R0, R145, R0, !PT ;  /* 0x0000000091007209 */ /* 0x000fe20007810000 */
[----:B------:R-:W5:Y:S01]  /*e6e0*/  LDL R62, [R1+0x248] ;  /* 0x00024800013e7983 */ /* 0x000f620000100800 */
[----:B------:R-:W-:-:S02]  /*e6f0*/  ISETP.GT.AND P1, PT, R12, 0x19, !P1 ;  /* 0x000000190c00780c */ /* 0x000fc40004f24270 */
[----:B------:R-:W-:Y:S01]  /*e700*/  ISETP.NE.AND P6, PT, R40, RZ, PT ;  /* 0x000000ff2800720c */ /* 0x000fe20003fc5270 */
[----:B------:R-:W5:Y:S01]  /*e710*/  LDL R88, [R1+0x27c] ;  /* 0x00027c0001587983 */ /* 0x000f620000100800 */
[----:B------:R-:W-:Y:S02]  /*e720*/  ISETP.LT.OR P1, PT, R13, 0x1a, P1 ;  /* 0x0000001a0d00780c */ /* 0x000fe40000f21670 */
[----:B------:R-:W-:Y:S01]  /*e730*/  FMNMX.FTZ R0, R73, R0, !PT ;  /* 0x0000000049007209 */ /* 0x000fe20007810000 */
[----:B------:R-:W5:Y:S01]  /*e740*/  LDL R90, [R1+0x280] ;  /* 0x00028000015a7983 */ /* 0x000f620000100800 */
[----:B------:R-:W-:Y:S02]  /*e750*/  FSEL R33, R33, -INF , !P1 ;  /* 0xff80000021217808 */ /* 0x000fe40004800000 */
[----:B------:R-:W-:Y:S01]  /*e760*/  ISETP.NE.AND P1, PT, R64, RZ, PT ;  /* 0x000000ff4000720c */ /* 0x000fe20003f25270 */
[----:B------:R-:W5:Y:S01]  /*e770*/  LDL R92, [R1+0x284] ;  /* 0x00028400015c7983 */ /* 0x000f620000100800 */
[----:B------:R-:W-:-:S02]  /*e780*/  FMNMX.FTZ R0, R41, R0, !PT ;  /* 0x0000000029007209 */ /* 0x000fc40007810000 */
[----:B------:R-:W-:Y:S01]  /*e790*/  ISETP.GT.AND P1, PT, R12, 0x20, !P1 ;  /* 0x000000200c00780c */ /* 0x000fe20004f24270 */
[----:B------:R-:W5:Y:S01]  /*e7a0*/  LDL R64, [R1+0x24c] ;  /* 0x00024c0001407983 */ /* 0x000f620000100800 */
[----:B------:R-:W-:Y:S02]  /*e7b0*/  FMNMX.FTZ R0, R37, R0, !PT ;  /* 0x0000000025007209 */ /* 0x000fe40007810000 */
[----:B------:R-:W-:Y:S01]  /*e7c0*/  ISETP.LT.OR P1, PT, R13, 0x21, P1 ;  /* 0x000000210d00780c */ /* 0x000fe20000f21670 */
[----:B------:R-:W5:Y:S01]  /*e7d0*/  LDL R94, [R1+0x288] ;  /* 0x00028800015e7983 */ /* 0x000f620000100800 */
[----:B------:R-:W-:Y:S02]  /*e7e0*/  FMNMX.FTZ R10, R39, R0, !PT ;  /* 0x00000000270a7209 */ /* 0x000fe40007810000 */
[----:B------:R-:W-:Y:S01]  /*e7f0*/  FSEL R34, R34, -INF , !P1 ;  /* 0xff80000022227808 */ /* 0x000fe20004800000 */
[----:B------:R-:W5:Y:S01]  /*e800*/  LDL R96, [R1+0x28c] ;  /* 0x00028c0001607983 */ /* 0x000f620000100800 */
        /* <DEDUP_REMOVED lines=8> */
[----:B------:R-:W5:Y:S01]  /*e890*/  LDL R100, [R1+0x294] ;  /* 0x0002940001647983 */ /* 0x000f620000100800 */
[----:B------:R-:W-:-:S02]  /*e8a0*/  ISETP.GT.AND P3, PT, R12, 0x30, !P3 ;  /* 0x000000300c00780c */ /* 0x000fc40005f64270 */
[C---:B------:R-:W-:Y:S01]  /*e8b0*/  ISETP.LT.OR P1, PT, R13.reuse, 0x1, P1 ;  /* 0x000000010d00780c */ /* 0x040fe20000f21670 */
[----:B------:R-:W5:Y:S01]  /*e8c0*/  LDL R102, [R1+0x298] ;  /* 0x0002980001667983 */ /* 0x000f620000100800 */
[----:B------:R-:W-:Y:S02]  /*e8d0*/  ISETP.LT.OR P2, PT, R13, 0x2a, P2 ;  /* 0x0000002a0d00780c */ /* 0x000fe40001741670 */
[----:B------:R-:W-:Y:S01]  /*e8e0*/  FSEL R25, R24, -INF , !P1 ;  /* 0xff80000018197808 */ /* 0x000fe20004800000 */
[----:B------:R-:W5:Y:S01]  /*e8f0*/  LDL R104, [R1+0x29c] ;  /* 0x00029c0001687983 */ /* 0x000f620000100800 */
[----:B------:R-:W-:Y:S02]  /*e900*/  ISETP.NE.AND P1, PT, R68, RZ, PT ;  /* 0x000000ff4400720c */ /* 0x000fe40003f25270 */
[----:B------:R-:W-:Y:S01]  /*e910*/  FMNMX.FTZ R11, R25, R36, !PT ;  /* 0x00000024190b7209 */ /* 0x000fe20007810000 */
[----:B------:R-:W5:Y:S01]  /*e920*/  LDL R68, [R1+0x254] ;  /* 0x0002540001447983 */ /* 0x000f620000100800 */
[----:B------:R-:W-:-:S02]  /*e930*/  ISETP.GT.AND P1, PT, R12, 0x28, !P1 ;  /* 0x000000280c00780c */ /* 0x000fc40004f24270 */
[----:B------:R-:W-:Y:S01]  /*e940*/  FMNMX.FTZ R0, R38, R11, !PT ;  /* 0x0000000b26007209 */ /* 0x000fe20007810000 */
[----:B------:R-:W5:Y:S01]  /*e950*/  LDL R106, [R1+0x2a0] ;  /* 0x0002a000016a7983 */ /* 0x000f620000100800 */
[----:B------:R-:W-:Y:S02]  /*e960*/  ISETP.LT.OR P1, PT, R13, 0x29, P1 ;  /* 0x000000290d00780c */ /* 0x000fe40000f21670 */
[----:B------:R-:W-:Y:S01]  /*e970*/  FMNMX.FTZ R11, R29, R0, !PT ;  /* 0x000000001d0b7209 */ /* 0x000fe20007810000 */
[----:B------:R-:W5:Y:S01]  /*e980*/  LDL R108, [R1+0x2a4] ;  /* 0x0002a400016c7983 */ /* 0x000f620000100800 */
[----:B0-----:R-:W-:Y:S02]  /*e990*/  FMNMX.FTZ R21, R10, R21, !PT ;  /* 0x000000150a157209 */ /* 0x001fe40007810000 */
[----:B------:R-:W-:Y:S01]  /*e9a0*/  FMNMX.FTZ R0, R30, R11, !PT ;  /* 0x0000000b1e007209 */ /* 0x000fe20007810000 */
[----:B------:R-:W5:Y:S01]  /*e9b0*/  LDL R110, [R1+0x2a8] ;  /* 0x0002a800016e7983 */ /* 0x000f620000100800 */
[----:B------:R-:W-:-:S02]  /*e9c0*/  FSEL R27, R27, -INF , !P1 ;  /* 0xff8000001b1b7808 */ /* 0x000fc40004800000 */
[----:B------:R-:W-:Y:S01]  /*e9d0*/  FMNMX.FTZ R11, R31, R0, !PT ;  /* 0x000000001f0b7209 */ /* 0x000fe20007810000 */
[----:B------:R-:W0:Y:S01]  /*e9e0*/  SHFL.BFLY PT, R24, R21, 0x1, 0x1f ;  /* 0x0c201f0015187f89 */ /* 0x000e2200000e0000 */
[----:B------:R-:W-:Y:S02]  /*e9f0*/  ISETP.GT.AND P4, PT, R12, 0x31, !P4 ;  /* 0x000000310c00780c */ /* 0x000fe40006784270 */
[----:B------:R-:W-:Y:S01]  /*ea00*/  FMNMX.FTZ R0, R32, R11, !PT ;  /* 0x0000000b20007209 */ /* 0x000fe20007810000 */
[----:B------:R-:W5:Y:S01]  /*ea10*/  LDL R112, [R1+0x2ac] ;  /* 0x0002ac0001707983 */ /* 0x000f620000100800 */
[----:B------:R-:W-:Y:S02]  /*ea20*/  ISETP.LT.OR P3, PT, R13, 0x31, P3 ;  /* 0x000000310d00780c */ /* 0x000fe40001f61670 */
[----:B------:R-:W-:Y:S01]  /*ea30*/  FMNMX.FTZ R11, R33, R0, !PT ;  /* 0x00000000210b7209 */ /* 0x000fe20007810000 */
[----:B------:R-:W5:Y:S01]  /*ea40*/  LDL R114, [R1+0x2b0] ;  /* 0x0002b00001727983 */ /* 0x000f620000100800 */
[----:B------:R-:W-:-:S02]  /*ea50*/  FSEL R26, R26, -INF , !P2 ;  /* 0xff8000001a1a7808 */ /* 0x000fc40005000000 */
[----:B------:R-:W-:Y:S01]  /*ea60*/  FMNMX.FTZ R0, R34, R11, !PT ;  /* 0x0000000b22007209 */ /* 0x000fe20007810000 */
[----:B------:R-:W5:Y:S01]  /*ea70*/  LDL R116, [R1+0x2b4] ;  /* 0x0002b40001747983 */ /* 0x000f620000100800 */
[----:B------:R-:W-:Y:S02]  /*ea80*/  ISETP.NE.AND P6, PT, R48, RZ, PT ;  /* 0x000000ff3000720c */ /* 0x000fe40003fc5270 */
[----:B------:R-:W-:Y:S01]  /*ea90*/  FMNMX.FTZ R0, R35, R0, !PT ;  /* 0x0000000023007209 */ /* 0x000fe20007810000 */
[----:B------:R-:W4:Y:S01]  /*eaa0*/  LDL R48, [R1+0x22c] ;  /* 0x00022c0001307983 */ /* 0x000f220000100800 */
[----:B------:R-:W-:Y:S02]  /*eab0*/  ISETP.GT.AND P5, PT, R12, 0x38, !P5 ;  /* 0x000000380c00780c */ /* 0x000fe40006fa4270 */
[----:B------:R-:W-:Y:S01]  /*eac0*/  FMNMX.FTZ R11, R27, R0, !PT ;  /* 0x000000001b0b7209 */ /* 0x000fe20007810000 */
[----:B------:R-:W5:Y:S01]  /*ead0*/  LDL R118, [R1+0x2b8] ;  /* 0x0002b80001767983 */ /* 0x000f620000100800 */
[----:B------:R-:W-:-:S02]  /*eae0*/  ISETP.LT.OR P4, PT, R13, 0x32, P4 ;  /* 0x000000320d00780c */ /* 0x000fc40002781670 */
[----:B------:R-:W-:Y:S01]  /*eaf0*/  FSEL R40, R14, -INF , !P3 ;  /* 0xff8000000e287808 */ /* 0x000fe20005800000 */
[----:B------:R-:W5:Y:S01]  /*eb00*/  LDL R120, [R1+0x2bc] ;  /* 0x0002bc0001787983 */ /* 0x000f620000100800 */
[----:B------:R-:W-:Y:S02]  /*eb10*/  FMNMX.FTZ R11, R26, R11, !PT ;  /* 0x0000000b1a0b7209 */ /* 0x000fe40007810000 */
[----:B------:R-:W-:Y:S01]  /*eb20*/  ISETP.GT.AND P1, PT, R12, 0x39, !P6 ;  /* 0x000000390c00780c */ /* 0x000fe20007724270 */
[----:B------:R-:W5:Y:S01]  /*eb30*/  LDL R122, [R1+0x2c0] ;  /* 0x0002c000017a7983 */ /* 0x000f620000100800 */
[----:B------:R-:W-:Y:S02]  /*eb40*/  ISETP.LT.OR P5, PT, R13, 0x39, P5 ;  /* 0x000000390d00780c */ /* 0x000fe40002fa1670 */
[----:B------:R-:W-:Y:S01]  /*eb50*/  FSEL R42, R15, -INF , !P4 ;  /* 0xff8000000f2a7808 */ /* 0x000fe20006000000 */
[----:B------:R-:W5:Y:S01]  /*eb60*/  LDL R124, [R1+0x2c4] ;  /* 0x0002c400017c7983 */ /* 0x000f620000100800 */
[----:B------:R-:W-:-:S02]  /*eb70*/  FMNMX.FTZ R11, R40, R11, !PT ;  /* 0x0000000b280b7209 */ /* 0x000fc40007810000 */
[----:B------:R-:W-:Y:S01]  /*eb80*/  ISETP.LT.OR P1, PT, R13, 0x3a, P1 ;  /* 0x0000003a0d00780c */ /* 0x000fe20000f21670 */
[----:B------:R-:W5:Y:S01]  /*eb90*/  LDL R126, [R1+0x2c8] ;  /* 0x0002c800017e7983 */ /* 0x000f620000100800 */
[----:B------:R-:W-:Y:S02]  /*eba0*/  FSEL R43, R54, -INF , !P5 ;  /* 0xff800000362b7808 */ /* 0x000fe40006800000 */
[----:B------:R-:W-:Y:S01]  /*ebb0*/  FMNMX.FTZ R0, R42, R11, !PT ;  /* 0x0000000b2a007209 */ /* 0x000fe20007810000 */
[----:B------:R-:W3:Y:S01]  /*ebc0*/  LDL.64 R12, [R1+0x138] ;  /* 0x00013800010c7983 */ /* 0x000ee20000100a00 */
[----:B------:R-:W-:Y:S02]  /*ebd0*/  FSEL R44, R46, -INF , !P1 ;  /* 0xff8000002e2c7808 */ /* 0x000fe40004800000 */
[----:B------:R-:W-:Y:S01]  /*ebe0*/  FMNMX.FTZ R11, R43, R0, !PT ;  /* 0x000000002b0b7209 */ /* 0x000fe20007810000 */
[----:B------:R-:W4:Y:S01]  /*ebf0*/  LDL R46, [R1+0x228] ;  /* 0x00022800012e7983 */ /* 0x000f220000100800 */
[----:B0-----:R-:W-:-:S02]  /*ec00*/  FMNMX.FTZ R0, R21, R24, !PT ;  /* 0x0000001815007209 */ /* 0x001fc40007810000 */
[----:B------:R-:W-:Y:S01]  /*ec10*/  FMNMX.FTZ R11, R44, R11, !PT ;  /* 0x0000000b2c0b7209 */ /* 0x000fe20007810000 */
[----:B------:R-:W5:Y:S04]  /*ec20*/  LDL R54, [R1+0x238] ;  /* 0x0002380001367983 */ /* 0x000f680000100800 */
[----:B------:R-:W-:Y:S04]  /*ec30*/  STL.64 [R1+0x410], R10 ;  /* 0x0004100a01007387 */ /* 0x000fe80000100a00 */
[----:B------:R-:W-:Y:S04]  /*ec40*/  STL [R1+0x410], R0 ;  /* 0x0004100001007387 */ /* 0x000fe80000100800 */
[----:B------:R-:W2:Y:S04]  /*ec50*/  LDL R15, [R1+0x410] ;  /* 0x00041000010f7983 */ /* 0x000ea80000100800 */
[----:B------:R-:W3:Y:S04]  /*ec60*/  LDL R24, [R1+0x414] ;  /* 0x0004140001187983 */ /* 0x000ee80000100800 */
        /* <DEDUP_REMOVED lines=48> */
[----:B--2---:R-:W-:Y:S01]  /*ef70*/  FMUL.FTZ R14, R47, R15 ;  /* 0x0000000f2f0e7220 */ /* 0x004fe20000410000 */
[----:B------:R-:W-:Y:S01]  /*ef80*/  BAR.SYNC.DEFER_BLOCKING 0xf, 0x100 ;  /* 0x03c4000000007b1d */ /* 0x000fe20000010000 */
[----:B------:R-:W-:-:S04]  /*ef90*/  FSETP.NEU.FTZ.AND P1, PT, R15, -INF , PT ;  /* 0xff8000000f00780b */ /* 0x000fc80003f3d000 */
[----:B------:R-:W-:-:S05]  /*efa0*/  FSEL R14, R14, RZ, P1 ;  /* 0x000000ff0e0e7208 */ /* 0x000fca0000800000 */
[----:B------:R-:W-:Y:S02]  /*efb0*/  FFMA.FTZ R15, R45, R47, -R14 ;  /* 0x0000002f2d0f7223 */ /* 0x000fe4000001080e */
[----:B---3--:R-:W0:Y:S02]  /*efc0*/  SHFL.BFLY PT, R45, R24, 0x2, 0x1f ;  /* 0x0c401f00182d7f89 */ /* 0x008e2400000e0000 */
[----:B0-----:R-:W-:-:S05]  /*efd0*/  FMNMX.FTZ R45, R45, R24, !PT ;  /* 0x000000182d2d7209 */ /* 0x001fca0007810000 */
[----:B------:R-:W0:Y:S01]  /*efe0*/  SHFL.BFLY PT, R28, R45, 0x1, 0x1f ;  /* 0x0c201f002d1c7f89 */ /* 0x000e2200000e0000 */
        /* <DEDUP_REMOVED lines=16> */
[-C--:B------:R-:W-:Y:S01]  /*f0f0*/  FFMA.FTZ R141, R39, R47.reuse, -R14 ;  /* 0x0000002f278d7223 */ /* 0x080fe2000001080e */
[----:B------:R-:W2:Y:S01]  /*f100*/  LDL R37, [R1+0x310] ;  /* 0x0003100001257983 */ /* 0x000ea20000100800 */
[----:B0-----:R-:W-:Y:S01]  /*f110*/  FMNMX.FTZ R28, R45, R28, !PT ;  /* 0x0000001c2d1c7209 */ /* 0x001fe20007810000 */
[----:B------:R0:W-:Y:S02]  /*f120*/  MUFU.EX2 R49, R10 ;  /* 0x0000000a00317308 */ /* 0x0001e40000000800 */
[----:B------:R-:W3:Y:S01]  /*f130*/  LDL R39, [R1+0x314] ;  /* 0x0003140001277983 */ /* 0x000ee20000100800 */
[C---:B------:R-:W-:Y:S01]  /*f140*/  FSETP.NEU.FTZ.AND P1, PT, R28.reuse, -INF , PT ;  /* 0xff8000001c00780b */ /* 0x040fe20003f3d000 */
[----:B-1----:R-:W-:-:S02]  /*f150*/  FMUL.FTZ R0, R28, R47 ;  /* 0x0000002f1c007220 */ /* 0x002fc40000410000 */
[----:B------:R-:W3:Y:S03]  /*f160*/  LDL R41, [R1+0x318] ;  /* 0x0003180001297983 */ /* 0x000ee60000100800 */
[----:B0-----:R-:W-:Y:S01]  /*f170*/  FSEL R10, R0, RZ, P1 ;  /* 0x000000ff000a7208 */ /* 0x001fe20000800000 */
[----:B------:R0:W1:Y:S01]  /*f180*/  MUFU.EX2 R11, R21 ;  /* 0x00000015000b7308 */ /* 0x0000620000000800 */
[----:B------:R-:W3:Y:S03]  /*f190*/  LDL R45, [R1+0x320] ;  /* 0x00032000012d7983 */ /* 0x000ee60000100800 */
[-CC-:B------:R-:W-:Y:S01]  /*f1a0*/  FFMA.FTZ R169, R25, R47.reuse, -R10.reuse ;  /* 0x0000002f19a97223 */ /* 0x180fe2000001080a */
[-CC-:B------:R-:W-:Y:S01]  /*f1b0*/  FFMA.FTZ R139, R36, R47.reuse, -R10.reuse ;  /* 0x0000002f248b7223 */ /* 0x180fe2000001080a */
[-CC-:B------:R-:W-:Y:S01]  /*f1c0*/  FFMA.FTZ R171, R38, R47.reuse, -R10.reuse ;  /* 0x0000002f26ab7223 */ /* 0x180fe2000001080a */
[-CC-:B------:R-:W-:Y:S01]  /*f1d0*/  FFMA.FTZ R173, R30, R47.reuse, -R10.reuse ;  /* 0x0000002f1ead7223 */ /* 0x180fe2000001080a */
[-CC-:B------:R-:W-:Y:S01]  /*f1e0*/  FFMA.FTZ R15, R31, R47.reuse, -R10.reuse ;  /* 0x0000002f1f0f7223 */ /* 0x180fe2000001080a */
[-CC-:B0-----:R-:W-:Y:S01]  /*f1f0*/  FFMA.FTZ R21, R29, R47.reuse, -R10.reuse ;  /* 0x0000002f1d157223 */ /* 0x181fe2000001080a */
[----:B------:R-:W-:Y:S01]  /*f200*/  MUFU.EX2 R169, R169 ;  /* 0x000000a900a97308 */ /* 0x000fe20000000800 */
[-CC-:B------:R-:W-:Y:S01]  /*f210*/  FFMA.FTZ R175, R32, R47.reuse, -R10.reuse ;  /* 0x0000002f20af7223 */ /* 0x180fe2000001080a */
[----:B------:R-:W3:Y:S04]  /*f220*/  LDL R55, [R1+0x334] ;  /* 0x0003340001377983 */ /* 0x000ee80000100800 */
[----:B------:R-:W3:Y:S02]  /*f230*/  LDL R57, [R1+0x338] ;  /* 0x0003380001397983 */ /* 0x000ee40000100800 */
[----:B------:R-:W0:Y:S01]  /*f240*/  MUFU.EX2 R139, R139 ;  /* 0x0000008b008b7308 */ /* 0x000e220000000800 */
[----:B-1----:R-:W-:Y:S01]  /*f250*/  FADD.FTZ R25, R168, R11 ;  /* 0x0000000ba8197221 */ /* 0x002fe20000010000 */
[----:B------:R-:W3:Y:S04]  /*f260*/  LDL R61, [R1+0x340] ;  /* 0x00034000013d7983 */ /* 0x000ee80000100800 */
[----:B------:R-:W3:Y:S02]  /*f270*/  LDL R63, [R1+0x344] ;  /* 0x00034400013f7983 */ /* 0x000ee40000100800 */
[----:B------:R-:W1:Y:S01]  /*f280*/  MUFU.EX2 R171, R171 ;  /* 0x000000ab00ab7308 */ /* 0x000e620000000800 */
[-CC-:B------:R-:W-:Y:S01]  /*f290*/  FFMA.FTZ R232, R33, R47.reuse, -R10.reuse ;  /* 0x0000002f21e87223 */ /* 0x180fe2000001080a */
[----:B------:R-:W3:Y:S06]  /*f2a0*/  LDL R69, [R1+0x350] ;  /* 0x0003500001457983 */ /* 0x000eec0000100800 */
        /* <DEDUP_REMOVED lines=13> */
[----:B------:R-:W-:Y:S08]  /*f380*/  MUFU.EX2 R147, R147 ;  /* 0x0000009300937308 */ /* 0x000ff00000000800 */
[----:B------:R-:W-:Y:S01]  /*f390*/  MUFU.EX2 R178, R178 ;  /* 0x000000b200b27308 */ /* 0x000fe20000000800 */
[----:B------:R-:W-:-:S07]  /*f3a0*/  FFMA.FTZ R183, R43, R47, -R10 ;  /* 0x0000002f2bb77223 */ /* 0x000fce000001080a */
[----:B------:R-:W-:Y:S01]  /*f3b0*/  MUFU.EX2 R145, R145 ;  /* 0x0000009100917308 */ /* 0x000fe20000000800 */
[----:B------:R-:W-:Y:S01]  /*f3c0*/  FFMA.FTZ R137, R44, R47, -R10 ;  /* 0x0000002f2c897223 */ /* 0x000fe2000001080a */
[----:B------:R-:W3:Y:S06]  /*f3d0*/  LDL R73, [R1+0x358] ;  /* 0x0003580001497983 */ /* 0x000eec0000100800 */
[----:B------:R-:W-:Y:S08]  /*f3e0*/  MUFU.EX2 R180, R180 ;  /* 0x000000b400b47308 */ /* 0x000ff00000000800 */
[----:B------:R-:W-:Y:S08]  /*f3f0*/  MUFU.EX2 R143, R143 ;  /* 0x0000008f008f7308 */ /* 0x000ff00000000800 */
[----:B------:R-:W-:Y:S08]  /*f400*/  MUFU.EX2 R182, R182 ;  /* 0x000000b600b67308 */ /* 0x000ff00000000800 */
[----:B------:R-:W-:Y:S01]  /*f410*/  MUFU.EX2 R141, R141 ;  /* 0x0000008d008d7308 */ /* 0x000fe20000000800 */
[----:B------:R4:W-:Y:S04]  /*f420*/  STL [R1+0x414], R28 ;  /* 0x0004141c01007387 */ /* 0x0009e80000100800 */
[----:B------:R-:W5:Y:S03]  /*f430*/  LDL R36, [R1+0x214] ;  /* 0x0002140001247983 */ /* 0x000f660000100800 */
[----:B------:R-:W4:Y:S01]  /*f440*/  MUFU.EX2 R21, R21 ;  /* 0x0000001500157308 */ /* 0x000f220000000800 */
[----:B0-----:R-:W-:Y:S01]  /*f450*/  FADD.FTZ R0, R169, R139 ;  /* 0x0000008ba9007221 */ /* 0x001fe20000010000 */
[----:B------:R-:W2:Y:S06]  /*f460*/  LDL R38, [R1+0x218] ;  /* 0x0002180001267983 */ /* 0x000eac0000100800 */
[----:B------:R-:W0:Y:S01]  /*f470*/  MUFU.EX2 R173, R173 ;  /* 0x000000ad00ad7308 */ /* 0x000e220000000800 */
[----:B------:R-:W-:Y:S01]  /*f480*/  FADD.FTZ R24, R170, R25 ;  /* 0x00000019aa187221 */ /* 0x000fe20000010000 */
[----:B-1----:R-:W-:Y:S01]  /*f490*/  FADD.FTZ R0, R171, R0 ;  /* 0x00000000ab007221 */ /* 0x002fe20000010000 */
[----:B------:R-:W3:Y:S04]  /*f4a0*/  LDL R32, [R1+0x20c] ;  /* 0x00020c0001207983 */ /* 0x000ee80000100800 */
[----:B------:R-:W2:Y:S01]  /*f4b0*/  LDL R29, [R1+0x300] ;  /* 0x00030000011d7983 */ /* 0x000ea20000100800 */
[----:B------:R-:W1:Y:S01]  /*f4c0*/  MUFU.EX2 R15, R15 ;  /* 0x0000000f000f7308 */ /* 0x000e620000000800 */
[----:B------:R-:W-:Y:S01]  /*f4d0*/  FADD.FTZ R24, R49, R24 ;  /* 0x0000001831187221 */ /* 0x000fe20000010000 */
[----:B----4-:R-:W-:-:S06]  /*f4e0*/  FADD.FTZ R0, R21, R0 ;  /* 0x0000000015007221 */ /* 0x010fcc0000010000 */
[----:B------:R-:W4:Y:S01]  /*f4f0*/  MUFU.EX2 R175, R175 ;  /* 0x000000af00af7308 */ /* 0x000f220000000800 */
[----:B------:R-:W-:Y:S01]  /*f500*/  FADD.FTZ R25, R151, R24 ;  /* 0x0000001897197221 */ /* 0x000fe20000010000 */
[----:B0-----:R-:W-:Y:S01]  /*f510*/  FADD.FTZ R0, R173, R0 ;  /* 0x00000000ad007221 */ /* 0x001fe20000010000 */
[----:B------:R-:W-:Y:S01]  /*f520*/  F2FP.F16.F32.PACK_AB R168, R11, R168 ;  /* 0x000000a80ba8723e */ /* 0x000fe200000000ff */
[----:B------:R-:W5:Y:S04]  /*f530*/  LDL R28, [R1+0x204] ;  /* 0x00020400011c7983 */ /* 0x000f680000100800 */
[----:B------:R-:W0:Y:S01]  /*f540*/  MUFU.EX2 R232, R232 ;  /* 0x000000e800e87308 */ /* 0x000e220000000800 */
[----:B------:R-:W-:Y:S01]  /*f550*/  FADD.FTZ R25, R172, R25 ;  /* 0x00000019ac197221 */ /* 0x000fe20000010000 */
[----:B-1----:R-:W-:Y:S01]  /*f560*/  FADD.FTZ R24, R15, R0 ;  /* 0x000000000f187221 */ /* 0x002fe20000010000 */
[----:B------:R-:W2:Y:S04]  /*f570*/  LDL R34, [R1+0x210] ;  /* 0x0002100001227983 */ /* 0x000ea80000100800 */
[----:B------:R-:W2:Y:S01]  /*f580*/  LDL R33, [R1+0x308] ;  /* 0x0003080001217983 */ /* 0x000ea20000100800 */
[----:B------:R-:W1:Y:S01]  /*f590*/  MUFU.EX2 R177, R177 ;  /* 0x000000b100b17308 */ /* 0x000e620000000800 */
[----:B------:R-:W-:Y:S01]  /*f5a0*/  FADD.FTZ R26, R174, R25 ;  /* 0x00000019ae1a7221 */ /* 0x000fe20000010000 */
[----:B----4-:R-:W-:Y:S01]  /*f5b0*/  FADD.FTZ R25, R175, R24 ;  /* 0x00000018af197221 */ /* 0x010fe20000010000 */
[----:B------:R-:W4:Y:S05]  /*f5c0*/  LDL R35, [R1+0x30c] ;  /* 0x00030c0001237983 */ /* 0x000f2a0000100800 */
[----:B------:R-:W1:Y:S01]  /*f5d0*/  MUFU.EX2 R154, R154 ;  /* 0x0000009a009a7308 */ /* 0x000e620000000800 */
[----:B------:R-:W-:Y:S01]  /*f5e0*/  FADD.FTZ R27, R149, R26 ;  /* 0x0000001a951b7221 */ /* 0x000fe20000010000 */
[----:B0-----:R-:W-:-:S06]  /*f5f0*/  FADD.FTZ R24, R232, R25 ;  /* 0x00000019e8187221 */ /* 0x001fcc0000010000 */
[----:B------:R-:W0:Y:S01]  /*f600*/  MUFU.EX2 R179, R179 ;  /* 0x000000b300b37308 */ /* 0x000e220000000800 */
[----:B------:R-:W-:Y:S01]  /*f610*/  FFMA.FTZ R0, R42, R47, -R10 ;  /* 0x0000002f2a007223 */ /* 0x000fe2000001080a */
[----:B------:R-:W-:Y:S01]  /*f620*/  FADD.FTZ R26, R176, R27 ;  /* 0x0000001bb01a7221 */ /* 0x000fe20000010000 */
[----:B-1----:R-:W-:Y:S01]  /*f630*/  FADD.FTZ R25, R177, R24 ;  /* 0x00000018b1197221 */ /* 0x002fe20000010000 */
[----:B------:R-:W4:Y:S04]  /*f640*/  LDL R40, [R1+0x21c] ;  /* 0x00021c0001287983 */ /* 0x000f280000100800 */
[----:B------:R-:W1:Y:S01]  /*f650*/  MUFU.EX2 R14, R14 ;  /* 0x0000000e000e7308 */ /* 0x000e620000000800 */
[----:B------:R-:W-:Y:S01]  /*f660*/  FADD.FTZ R27, R147, R26 ;  /* 0x0000001a931b7221 */ /* 0x000fe20000010000 */
[----:B------:R-:W-:Y:S01]  /*f670*/  FADD.FTZ R24, R154, R25 ;  /* 0x000000199a187221 */ /* 0x000fe20000010000 */
[----:B------:R-:W4:Y:S04]  /*f680*/  LDL R44, [R1+0x224] ;  /* 0x00022400012c7983 */ /* 0x000f280000100800 */
[----:B------:R-:W4:Y:S01]  /*f690*/  LDL R43, [R1+0x31c] ;  /* 0x00031c00012b7983 */ /* 0x000f220000100800 */
[----:B------:R-:W1:Y:S01]  /*f6a0*/  MUFU.EX2 R181, R181 ;  /* 0x000000b500b57308 */ /* 0x000e620000000800 */
[----:B------:R-:W-:Y:S01]  /*f6b0*/  FADD.FTZ R10, R178, R27 ;  /* 0x0000001bb20a7221 */ /* 0x000fe20000010000 */
[----:B0-----:R-:W-:-:S06]  /*f6c0*/  FADD.FTZ R25, R179, R24 ;  /* 0x00000018b3197221 */ /* 0x001fcc0000010000 */
[----:B------:R-:W-:Y:S08]  /*f6d0*/  MUFU.EX2 R183, R183 ;  /* 0x000000b700b77308 */ /* 0x000ff00000000800 */
[----:B------:R-:W-:Y:S01]  /*f6e0*/  MUFU.EX2 R137, R137 ;  /* 0x0000008900897308 */ /* 0x000fe20000000800 */
[----:B------:R-:W-:Y:S01]  /*f6f0*/  F2FP.F16.F32.PACK_AB R170, R49, R170 ;  /* 0x000000aa31aa723e */ /* 0x000fe200000000ff */
[----:B------:R-:W4:Y:S04]  /*f700*/  LDL R42, [R1+0x220] ;  /* 0x00022000012a7983 */ /* 0x000f280000100800 */
[----:B------:R-:W4:Y:S02]  /*f710*/  LDL R47, [R1+0x324] ;  /* 0x00032400012f7983 */ /* 0x000f240000100800 */
[----:B------:R-:W0:Y:S01]  /*f720*/  MUFU.EX2 R0, R0 ;  /* 0x0000000000007308 */ /* 0x000e220000000800 */
[----:B------:R-:W-:Y:S01]  /*f730*/  FADD.FTZ R27, R145, R10 ;  /* 0x0000000a911b7221 */ /* 0x000fe20000010000 */
[----:B-1----:R-:W-:Y:S01]  /*f740*/  FADD.FTZ R10, R14, R25 ;  /* 0x000000190e0a7221 */ /* 0x002fe20000010000 */
[----:B------:R-:W4:Y:S02]  /*f750*/  LDL R49, [R1+0x328] ;  /* 0x0003280001317983 */ /* 0x000f240000100800 */
[----:B------:R-:W-:Y:S01]  /*f760*/  FADD.FTZ R24, R180, R27 ;  /* 0x0000001bb4187221 */ /* 0x000fe20000010000 */
[----:B------:R-:W-:-:S03]  /*f770*/  FADD.FTZ R25, R181, R10 ;  /* 0x0000000ab5197221 */ /* 0x000fc60000010000 */
[----:B------:R-:W-:-:S04]  /*f780*/  FADD.FTZ R27, R143, R24 ;  /* 0x000000188f1b7221 */ /* 0x000fc80000010000 */
[----:B------:R-:W-:Y:S01]  /*f790*/  FADD.FTZ R30, R182, R27 ;  /* 0x0000001bb61e7221 */ /* 0x000fe20000010000 */
[----:B0-----:R-:W-:-:S04]  /*f7a0*/  FADD.FTZ R10, R0, R25 ;  /* 0x00000019000a7221 */ /* 0x001fc80000010000 */
[----:B------:R-:W-:Y:S01]  /*f7b0*/  FADD.FTZ R10, R183, R10 ;  /* 0x0000000ab70a7221 */ /* 0x000fe20000010000 */
[----:B------:R-:W-:-:S03]  /*f7c0*/  FADD.FTZ R30, R141, R30 ;  /* 0x0000001e8d1e7221 */ /* 0x000fc60000010000 */
[----:B------:R-:W-:Y:S02]  /*f7d0*/  FADD.FTZ R31, R137, R10 ;  /* 0x0000000a891f7221 */ /* 0x000fe40000010000 */
[----:B------:R-:W3:Y:S04]  /*f7e0*/  LDL.64 R10, [R1+0xa8] ;  /* 0x0000a800010a7983 */ /* 0x000ee80000100a00 */
[----:B------:R0:W-:Y:S04]  /*f7f0*/  STL.64 [R1+0x420], R30 ;  /* 0x0004201e01007387 */ /* 0x0001e80000100a00 */
[----:B------:R-:W5:Y:S04]  /*f800*/  LD.E.64 R26, desc[UR40][R12.64+0x8] ;  /* 0x000008280c1a7980 */ /* 0x000f68000c101b00 */
[----:B------:R-:W2:Y:S04]  /*f810*/  LD.E.64 R24, desc[UR40][R12.64] ;  /* 0x000000280c187980 */ /* 0x000ea8000c101b00 */
[----:B0-----:R-:W4:Y:S04]  /*f820*/  LDL R30, [R1+0x208] ;  /* 0x00020800011e7983 */ /* 0x001f280000100800 */
[----:B------:R-:W4:Y:S01]  /*f830*/  LDL R31, [R1+0x304] ;  /* 0x00030400011f7983 */ /* 0x000f220000100800 */
[----:B------:R-:W-:-:S02]  /*f840*/  F2FP.F16.F32.PACK_AB R171, R21, R171 ;  /* 0x000000ab15ab723e */ /* 0x000fc400000000ff */
[----:B------:R-:W-:Y:S01]  /*f850*/  F2FP.F16.F32.PACK_AB R173, R15, R173 ;  /* 0x000000ad0fad723e */ /* 0x000fe200000000ff */
[----:B------:R-:W4:Y:S01]  /*f860*/  LDL R12, [R1+0x3d8] ;  /* 0x0003d800010c7983 */ /* 0x000f220000100800 */
[----:B------:R-:W-:Y:S02]  /*f870*/  F2FP.F16.F32.PACK_AB R175, R232, R175 ;  /* 0x000000afe8af723e */ /* 0x000fe400000000ff */
[----:B------:R-:W-:Y:S01]  /*f880*/  F2FP.F16.F32.PACK_AB R177, R154, R177 ;  /* 0x000000b19ab1723e */ /* 0x000fe200000000ff */
[----:B------:R-:W4:Y:S01]  /*f890*/  LDL R13, [R1+0x3dc] ;  /* 0x0003dc00010d7983 */ /* 0x000f220000100800 */
[----:B------:R-:W-:Y:S02]  /*f8a0*/  F2FP.F16.F32.PACK_AB R179, R14, R179 ;  /* 0x000000b30eb3723e */ /* 0x000fe400000000ff */
[----:B------:R-:W-:Y:S01]  /*f8b0*/  F2FP.F16.F32.PACK_AB R181, R0, R181 ;  /* 0x000000b500b5723e */ /* 0x000fe200000000ff */
[----:B------:R-:W4:Y:S04]  /*f8c0*/  LDL R14, [R1+0x3e0] ;  /* 0x0003e000010e7983 */ /* 0x000f280000100800 */
[----:B------:R-:W4:Y:S04]  /*f8d0*/  LDL R0, [R1+0x3d4] ;  /* 0x0003d40001007983 */ /* 0x000f280000100800 */
[----:B------:R-:W4:Y:S04]  /*f8e0*/  LDL R15, [R1+0x3e4] ;  /* 0x0003e400010f7983 */ /* 0x000f280000100800 */
[----:B------:R-:W4:Y:S04]  /*f8f0*/  LDL R21, [R1+0x3e8] ;  /* 0x0003e80001157983 */ /* 0x000f280000100800 */
[----:B------:R-:W4:Y:S04]  /*f900*/  LDL R154, [R1+0x3ec] ;  /* 0x0003ec00019a7983 */ /* 0x000f280000100800 */
[----:B------:R-:W4:Y:S01]  /*f910*/  LDL R232, [R1+0x3f8] ;  /* 0x0003f80001e87983 */ /* 0x000f220000100800 */
[----:B-----5:R-:W-:-:S03]  /*f920*/  MOV R133, R26 ;  /* 0x0000001a00857202 */ /* 0x020fc60000000f00 */
[----:B------:R-:W5:Y:S04]  /*f930*/  LDL R26, [R1+0x200] ;  /* 0x00020000011a7983 */ /* 0x000f680000100800 */
[----:B------:R-:W5:Y:S01]  /*f940*/  LDL R27, [R1+0x2fc] ;  /* 0x0002fc00011b7983 */ /* 0x000f620000100800 */
[----:B------:R-:W-:Y:S01]  /*f950*/  F2FP.F16.F32.PACK_AB R183, R137, R183 ;  /* 0x000000b789b7723e */ /* 0x000fe200000000ff */
[--C-:B--2---:R-:W-:Y:S01]  /*f960*/  IMAD R137, R25, 0x2, R133.reuse ;  /* 0x0000000219897824 */ /* 0x104fe200078e0285 */
[----:B------:R-:W-:Y:S01]  /*f970*/  F2FP.F16.F32.PACK_AB R169, R139, R169 ;  /* 0x000000a98ba9723e */ /* 0x000fe200000000ff */
[----:B------:R-:W-:Y:S01]  /*f980*/  IMAD R25, R24, 0x2, R133 ;  /* 0x0000000218197824 */ /* 0x000fe200078e0285 */
[----:B------:R-:W-:Y:S02]  /*f990*/  F2FP.F16.F32.PACK_AB R172, R172, R151 ;  /* 0x00000097acac723e */ /* 0x000fe400000000ff */
[----:B------:R-:W-:Y:S01]  /*f9a0*/  F2FP.F16.F32.PACK_AB R174, R149, R174 ;  /* 0x000000ae95ae723e */ /* 0x000fe200000000ff */
[----:B------:R-:W-:Y:S01]  /*f9b0*/  IMAD R24, R24, 0x2, R137 ;  /* 0x0000000218187824 */ /* 0x000fe200078e0289 */
[----:B------:R-:W-:Y:S01]  /*f9c0*/  F2FP.F16.F32.PACK_AB R176, R147, R176 ;  /* 0x000000b093b0723e */ /* 0x000fe200000000ff */
[----:B---3--:R-:W-:Y:S01]  /*f9d0*/  IMAD R10, R135, 0x1000, R10 ;  /* 0x00001000870a7824 */ /* 0x008fe200078e020a */
[----:B------:R-:W-:-:S02]  /*f9e0*/  F2FP.F16.F32.PACK_AB R178, R145, R178 ;  /* 0x000000b291b2723e */ /* 0x000fc400000000ff */
[----:B------:R-:W-:Y:S02]  /*f9f0*/  F2FP.F16.F32.PACK_AB R180, R143, R180 ;  /* 0x000000b48fb4723e */ /* 0x000fe400000000ff */
[----:B------:R-:W-:Y:S01]  /*fa00*/  F2FP.F16.F32.PACK_AB R182, R141, R182 ;  /* 0x000000b68db6723e */ /* 0x000fe200000000ff */
[----:B------:R-:W-:Y:S01]  /*fa10*/  STSM.16.M88.4 [R133], R168 ;  /* 0x000000a885007844 */ /* 0x000fe20000000200 */
[----:B------:R-:W-:-:S03]  /*fa20*/  R2UR UR6, R10 ;  /* 0x000000000a0672ca */ /* 0x000fc600000e0000 */
[----:B------:R0:W-:Y:S01]  /*fa30*/  STSM.16.M88.4 [R25], R172 ;  /* 0x000000ac19007844 */ /* 0x0001e20000000200 */
[----:B------:R-:W-:-:S03]  /*fa40*/  R2UR UR7, R11 ;  /* 0x000000000b0772ca */ /* 0x000fc600000e0000 */
[----:B------:R-:W-:Y:S04]  /*fa50*/  STSM.16.M88.4 [R137], R176 ;  /* 0x000000b089007844 */ /* 0x000fe80000000200 */
[----:B------:R1:W-:Y:S01]  /*fa60*/  STSM.16.M88.4 [R24], R180 ;  /* 0x000000b418007844 */ /* 0x0003e20000000200 */
[----:B0-----:R-:W-:-:S03]  /*fa70*/  IMAD.MOV.U32 R25, RZ, RZ, R11 ;  /* 0x000000ffff197224 */ /* 0x001fc600078e000b */
[----:B------:R-:W-:Y:S01]  /*fa80*/  STL [R1+0x204], R28 ;  /* 0x0002041c01007387 */ /* 0x000fe20000100800 */
[----:B-1----:R-:W-:-:S03]  /*fa90*/  VIADD R24, R10, 0x80 ;  /* 0x000000800a187836 */ /* 0x002fc60000000000 */
[----:B----4-:R-:W-:Y:S01]  /*faa0*/  STL [R1+0x208], R30 ;  /* 0x0002081e01007387 */ /* 0x010fe20000100800 */
[----:B------:R-:W-:-:S03]  /*fab0*/  R2UR UR11, R25 ;  /* 0x00000000190b72ca */ /* 0x000fc600000e0000 */
[----:B------:R-:W-:Y:S01]  /*fac0*/  STL [R1+0x20c], R32 ;  /* 0x00020c2001007387 */ /* 0x000fe20000100800 */
[----:B------:R-:W-:-:S03]  /*fad0*/  R2UR UR10, R24 ;  /* 0x00000000180a72ca */ /* 0x000fc600000e0000 */
        /* <DEDUP_REMOVED lines=115> */
[----:B------:R-:W-:Y:S04]  /*10210*/  STL [R1+0x3b8], R237 ;  /* 0x0003b8ed01007387 */ /* 0x000fe80000100800 */
[----:B------:R-:W-:Y:S04]  /*10220*/  STL [R1+0x3d4], R0 ;  /* 0x0003d40001007387 */ /* 0x000fe80000100800 */
[----:B------:R0:W-:Y:S04]  /*10230*/  STL [R1+0x3d8], R12 ;  /* 0x0003d80c01007387 */ /* 0x0001e80000100800 */
        /* <DEDUP_REMOVED lines=9> */
[----:B0-----:R-:W-:-:S02]  /*102d0*/  VIADD R12, R10, 0x100 ;  /* 0x000001000a0c7836 */ /* 0x001fc40000000000 */
[----:B-1----:R-:W-:-:S03]  /*102e0*/  IMAD.MOV.U32 R13, RZ, RZ, R11 ;  /* 0x000000ffff0d7224 */ /* 0x002fc600078e000b */
        /* <DEDUP_REMOVED lines=37> */
[----:B------:R-:W-:Y:S02]  /*10540*/  VIADD R10, R10, 0x180 ;  /* 0x000001800a0a7836 */ /* 0x000fe40000000000 */
        /* <DEDUP_REMOVED lines=397> */
.L_x_6468:
[----:B------:R-:W-:-:S13]  /*11e20*/  ISETP.NE.AND P1, PT, R5, 0x1, PT ;  /* 0x000000010500780c */ /* 0x000fda0003f25270 */
[----:B------:R-:W-:-:S05]  /*11e30*/  @P1 IMAD.HI.U32 R6, R10, R6, RZ ;  /* 0x000000060a061227 */ /* 0x000fca00078e00ff */
[----:B------:R-:W-:-:S07]  /*11e40*/  @P1 SHF.R.U32.HI R10, RZ, R7, R6 ;  /* 0x00000007ff0a1219 */ /* 0x000fce0000011606 */
.L_x_6469:
[----:B------:R-:W-:Y:S05]  /*11e50*/  BSYNC B0 ;  /* 0x0000000000007941 */ /* 0x000fea0003800000 */
.L_x_6467:
[----:B------:R-:W-:-:S05]  /*11e60*/  IMAD R5, R10, R5, R5 ;  /* 0x000000050a057224 */ /* 0x000fca00078e0205 */
[----:B------:R-:W-:-:S07]  /*11e70*/  VIMNMX R4, R4, R5, PT ;  /* 0x0000000504047248 */ /* 0x000fce0003fe0100 */
.L_x_6466:
        /* <DEDUP_REMOVED lines=8> */
.L_x_6474:
[----:B------:R-:W-:Y:S01]  /*11f00*/  BSSY B0, `(.L_x_6473) ;  /* 0x0000004000007945 */ /* 0x000fe20003800000 */
[----:B------:R-:W-:Y:S01]  /*11f10*/  VIADD R8, R2, 0x148 ;  /* 0x0000014802087836 */ /* 0x000fe20000000000 */
[----:B------:R-:W-:-:S07]  /*11f20*/  MOV R6, 0x11f40 ;  /* 0x00011f4000067802 */ /* 0x000fce0000000f00 */
[----:B------:R-:W-:Y:S05]  /*11f30*/  CALL.REL.NOINC `($_ZN7cutlass13device_kernelIN5flash11enable_sm90INS1_16FlashAttnFwdSm90INS1_25CollectiveMainloopFwdSm90ILi2EN4cute5tupleIJNS5_1CILi1EEES8_S8_EEENS6_IJNS7_ILi64EEESA_SA_EEELi512ENS_6half_tEfNS_4arch4Sm90ELb0ELb1ELb1ELb1ELb0ELb0ELb1ELb0ELb0ELb1ELb0ELb0EEENS1_21CollectiveEpilogueFwdINS6_IJSA_NS7_ILi512EEESA_EEES9_SC_SE_Li256ELb1ELb1ELb0ELb0EEENS1_36VarlenDynamicPersistentTileSchedulerILi64ELi64ELi256ELi128ELb0ELb1ELb1ELb1ELb0ELb1EEEEEEEEEvNT_6ParamsE$_ZZN5flash25CollectiveMainloopFwdSm90ILi2EN4cute5tupleIJNS1_1CILi1EEES4_S4_EEENS2_IJNS3_ILi64EEES6_S6_EEELi512EN7cutlass6half_tEfNS8_4arch4Sm90ELb0ELb1ELb1ELb1ELb0ELb0ELb1ELb0ELb0ELb1ELb0ELb0EE3mmaINS_16FlashAttnFwdSm90ISC_NS_21CollectiveEpilogueFwdINS2_IJS6_NS3_ILi512EEES6_EEES5_S9_SB_Li256ELb1ELb1ELb0ELb0EEENS_36VarlenDynamicPersistentTileSchedulerILi64ELi64ELi256ELi128ELb0ELb1ELb1ELb1ELb0ELb1EEEE13SharedStorageENS1_6TensorINS1_11ArrayEngineIfLm128EEENS1_6LayoutINS2_IJNS2_IJNS3_ILi2EEESR_NS3_ILi32EEEEEES4_S4_EEENS2_IJNS2_IJS4_SR_NS3_ILi4EEEEEENS3_ILi0EEESX_EEEEEEENS_7SoftmaxILi2ELi0EEEEEbRKNSC_6ParamsENS8_25PipelineTmaAsyncNoClusterILi2ENS8_16PipelineTmaAsyncILi2EEEEES19_RNS8_13PipelineStateILj2EEERT0_RT1_iRiRKNS_16SeqlenInfoQKNewKILb1ELb0EEENS2_IJiiiiEEERT_ENKUliT_T0_T1_E_clIZSD_ISM_S10_S12_EbS15_S19_S19_S1C_S1E_S1G_iS1H_S1L_S1M_S1O_EUlRS1P_iE1_NS3_ILb0EEENS3_ILb1EEEEEDaiS1P_S1Q_S1R_) ;  /* 0x00000230007c7944 */ /* 0x000fea0003c00000 */
[----:B------:R-:W-:Y:S05]  /*11f40*/  BSYNC B0 ;  /* 0x0000000000007941 */ /* 0x000fea0003800000 */
.L_x_6473:
[C---:B------:R-:W-:Y:S01]  /*11f50*/  ISETP.GT.AND P1, PT, R0.reuse, R7, PT ;  /* 0x000000070000720c */ /* 0x040fe20003f24270 */
[----:B------:R-:W-:-:S12]  /*11f60*/  VIADD R0, R0, 0xffffffff ;  /* 0xffffffff00007836 */ /* 0x000fd80000000000 */
[----:B------:R-:W-:Y:S05]  /*11f70*/  @P1 BRA `(.L_x_6474) ;  /* 0xfffffffc00e01947 */ /* 0x000fea000383ffff */
[----:B------:R-:W-:Y:S05]  /*11f80*/  BSYNC B1 ;  /* 0x0000000000017941 */ /* 0x000fea0003800000 */
.L_x_6472:
[----:B------:R-:W2:Y:S02]  /*11f90*/  LDL R8, [R1+0x70] ;  /* 0x0000700001087983 */ /* 0x000ea40000100800 */
[----:B--2---:R-:W-:-:S07]  /*11fa0*/  IMAD.SHL.U32 R8, R8, 0x40, RZ ;  /* 0x0000004008087824 */ /* 0x004fce00078e00ff */
.L_x_6471:
[----:B------:R-:W-:Y:S05]  /*11fb0*/  BSYNC B2 ;  /* 0x0000000000027941 */ /* 0x000fea0003800000 */
.L_x_6470:
        /* <DEDUP_REMOVED lines=23> */
.L_x_6477:
[----:B------:R-:W-:-:S13]  /*12130*/  ISETP.NE.AND P1, PT, R9, 0x1, PT ;  /* 0x000000010900780c */ /* 0x000fda0003f25270 */
[----:B------:R-:W0:Y:S02]  /*12140*/  @P1 LDC.64 R6, c[0x0][0xae0] ;  /* 0x0002b800ff061b82 */ /* 0x000e240000000a00 */
[----:B0-----:R-:W-:-:S05]  /*12150*/  @P1 IMAD.HI.U32 R6, R8, R6, RZ ;  /* 0x0000000608061227 */ /* 0x001fca00078e00ff */
[----:B------:R-:W-:-:S07]  /*12160*/  @P1 SHF.R.U32.HI R8, RZ, R7, R6 ;  /* 0x00000007ff081219 */ /* 0x000fce0000011606 */
.L_x_6478:
[----:B------:R-:W-:Y:S05]  /*12170*/  BSYNC B0 ;  /* 0x0000000000007941 */ /* 0x000fea0003800000 */
.L_x_6476:
[----:B------:R-:W-:-:S05]  /*12180*/  IMAD R5, R8, R9, RZ ;  /* 0x0000000908057224 */ /* 0x000fca00078e02ff */
[----:B------:R-:W-:-:S07]  /*12190*/  VIMNMX R4, R4, R5, !PT ;  /* 0x0000000504047248 */ /* 0x000fce0007fe0100 */
.L_x_6475:
[----:B------:R-:W-:-:S05]  /*121a0*/  VIADD R4, R4, 0x3f ;  /* 0x0000003f04047836 */ /* 0x000fca0000000000 */
[----:B------:R-:W-:-:S04]  /*121b0*/  SHF.R.S32.HI R5, RZ, 0x1f, R4 ;  /* 0x0000001fff057819 */ /* 0x000fc80000011404 */
[----:B------:R-:W-:-:S04]  /*121c0*/  LEA.HI R5, R5, R4, RZ, 0x6 ;  /* 0x0000000405057211 */ /* 0x000fc800078f30ff */
[----:B------:R-:W-:-:S04]  /*121d0*/  SHF.R.S32.HI R4, RZ, 0x6, R5 ;  /* 0x00000006ff047819 */ /* 0x000fc80000011405 */
[----:B------:R-:W-:-:S04]  /*121e0*/  VIMNMX R4, R4, UR46, !PT ;  /* 0x0000002e04047c48 */ /* 0x000fc8000ffe0100 */
[----:B------:R-:W-:-:S13]  /*121f0*/  ISETP.GE.AND P1, PT, R0, R4, PT ;  /* 0x000000040000720c */ /* 0x000fda0003f26270 */
[----:B------:R-:W-:Y:S05]  /*12200*/  @!P1 BRA `(.L_x_6479) ;  /* 0x00000098008c9947 */ /* 0x000fea0003800000 */
.L_x_6498:
        /* <DEDUP_REMOVED lines=23> */
.L_x_6481:
[----:B------:R-:W-:Y:S05]  /*12380*/  BSYNC B0 ;  /* 0x0000000000007941 */ /* 0x000fea0003800000 */
.L_x_6480:
        /* <DEDUP_REMOVED lines=13> */
.L_x_6483:
[----:B------:R-:W-:Y:S05]  /*12460*/  BSYNC B0 ;  /* 0x0000000000007941 */ /* 0x000fea0003800000 */
.L_x_6482:
        /* <DEDUP_REMOVED lines=8> */
.L_x_6485:
[----:B------:R-:W-:Y:S05]  /*124f0*/  BSYNC B0 ;  /* 0x0000000000007941 */ /* 0x000fea0003800000 */
.L_x_6484:
        /* <DEDUP_REMOVED lines=62> */
.L_x_6488:
[----:B------:R-:W-:Y:S05]  /*128e0*/  BSYNC B0 ;  /* 0x0000000000007941 */ /* 0x000fea0003800000 */
.L_x_6487:
        /* <DEDUP_REMOVED lines=13> */
.L_x_6490:
[----:B------:R-:W-:Y:S05]  /*129c0*/  BSYNC B0 ;  /* 0x0000000000007941 */ /* 0x000fea0003800000 */
.L_x_6489:
        /* <DEDUP_REMOVED lines=8> */
.L_x_6492:
[----:B------:R-:W-:Y:S05]  /*12a50*/  BSYNC B0 ;  /* 0x0000000000007941 */ /* 0x000fea0003800000 */
.L_x_6491:
        /* <DEDUP_REMOVED lines=471> */
[----:B------:R-:W-:-:S06]  /*147d0*/  FMUL.FTZ R25, R32, R8 ;  /* 0x0000000820197220 */ /* 0x000fcc0000410000 */
[----:B------:R-:W2:Y:S01]  /*147e0*/  MUFU.TANH R10, R10 ;  /* 0x0000000a000a7308 */ /* 0x000ea20000002400 */
[-C--:B------:R-:W-:Y:S01]  /*147f0*/  FMUL.FTZ R12, R26, R8.reuse ;  /* 0x000000081a0c7220 */ /* 0x080fe20000410000 */
[----:B------:R-:W-:-:S06]  /*14800*/  FMUL.FTZ R26, R33, R8 ;  /* 0x00000008211a7220 */ /* 0x000fcc0000410000 */
[----:B------:R-:W3:Y:S01]  /*14810*/  MUFU.TANH R14, R28 ;  /* 0x0000001c000e7308 */ /* 0x000ee20000002400 */
[----:B0-----:R-:W-:Y:S01]  /*14820*/  FMNMX.FTZ R9, R11, R6, !PT ;  /* 0x000000060b097209 */ /* 0x001fe20007810000 */
[----:B------:R-:W-:-:S06]  /*14830*/  FMUL.FTZ R29, R36, R8 ;  /* 0x00000008241d7220 */ /* 0x000fcc0000410000 */
[----:B------:R-:W0:Y:S01]  /*14840*/  MUFU.TANH R15, R15 ;  /* 0x0000000f000f7308 */ /* 0x000e220000002400 */
[----:B------:R-:W-:Y:S01]  /*14850*/  FMUL.FTZ R21, R30, R8 ;  /* 0x000000081e157220 */ /* 0x000fe20000410000 */
[----:B--2---:R-:W-:-:S06]  /*14860*/  FMNMX.FTZ R9, R10, R9, !PT ;  /* 0x000000090a097209 */ /* 0x004fcc0007810000 */
[----:B------:R-:W2:Y:S01]  /*14870*/  MUFU.TANH R25, R25 ;  /* 0x0000001900197308 */ /* 0x000ea20000002400 */
[-C--:B------:R-:W-:Y:S01]  /*14880*/  FMUL.FTZ R30, R37, R8.reuse ;  /* 0x00000008251e7220 */ /* 0x080fe20000410000 */
[-C--:B------:R-:W-:Y:S01]  /*14890*/  FMUL.FTZ R13, R27, R8.reuse ;  /* 0x000000081b0d7220 */ /* 0x080fe20000410000 */
[----:B------:R-:W-:-:S05]  /*148a0*/  FMUL.FTZ R27, R34, R8 ;  /* 0x00000008221b7220 */ /* 0x000fca0000410000 */
[----:B------:R-:W4:Y:S01]  /*148b0*/  MUFU.TANH R26, R26 ;  /* 0x0000001a001a7308 */ /* 0x000f220000002400 */
[----:B---3--:R-:W-:Y:S01]  /*148c0*/  FMNMX.FTZ R34, R14, R9, !PT ;  /* 0x000000090e227209 */ /* 0x008fe20007810000 */
[-C--:B------:R-:W-:Y:S01]  /*148d0*/  FMUL.FTZ R37, R40, R8.reuse ;  /* 0x0000000828257220 */ /* 0x080fe20000410000 */
[----:B------:R-:W-:-:S05]  /*148e0*/  FMUL.FTZ R24, R31, R8 ;  /* 0x000000081f187220 */ /* 0x000fca0000410000 */
[----:B------:R-:W3:Y:S01]  /*148f0*/  MUFU.TANH R29, R29 ;  /* 0x0000001d001d7308 */ /* 0x000ee20000002400 */
[----:B------:R-:W-:Y:S01]  /*14900*/  FMUL.FTZ R31, R38, R8 ;  /* 0x00000008261f7220 */ /* 0x000fe20000410000 */
[----:B0-----:R-:W-:Y:S01]  /*14910*/  FMNMX.FTZ R34, R15, R34, !PT ;  /* 0x000000220f227209 */ /* 0x001fe20007810000 */
[----:B------:R-:W-:-:S05]  /*14920*/  FMUL.FTZ R38, R41, R8 ;  /* 0x0000000829267220 */ /* 0x000fca0000410000 */
[----:B------:R-:W0:Y:S01]  /*14930*/  MUFU.TANH R30, R30 ;  /* 0x0000001e001e7308 */ /* 0x000e220000002400 */
[----:B--2---:R-:W-:Y:S01]  /*14940*/  FMNMX.FTZ R9, R25, R34, !PT ;  /* 0x0000002219097209 */ /* 0x004fe20007810000 */
[----:B------:R-:W-:-:S06]  /*14950*/  FMUL.FTZ R44, R44, R8 ;  /* 0x000000082c2c7220 */ /* 0x000fcc0000410000 */
[----:B------:R-:W2:Y:S01]  /*14960*/  MUFU.TANH R37, R37 ;  /* 0x0000002500257308 */ /* 0x000ea20000002400 */
[----:B----4-:R-:W-:Y:S01]  /*14970*/  FMNMX.FTZ R34, R26, R9, !PT ;  /* 0x000000091a227209 */ /* 0x010fe20007810000 */
[----:B------:R-:W-:-:S06]  /*14980*/  FMUL.FTZ R45, R45, R8 ;  /* 0x000000082d2d7220 */ /* 0x000fcc0000410000 */
[----:B------:R-:W4:Y:S01]  /*14990*/  MUFU.TANH R38, R38 ;  /* 0x0000002600267308 */ /* 0x000f220000002400 */
[----:B---3--:R-:W-:Y:S01]  /*149a0*/  FMNMX.FTZ R9, R29, R34, !PT ;  /* 0x000000221d097209 */ /* 0x008fe20007810000 */
[----:B------:R-:W-:-:S06]  /*149b0*/  FMUL.FTZ R48, R48, R8 ;  /* 0x0000000830307220 */ /* 0x000fcc0000410000 */
[----:B------:R-:W3:Y:S01]  /*149c0*/  MUFU.TANH R44, R44 ;  /* 0x0000002c002c7308 */ /* 0x000ee20000002400 */
[----:B0-----:R-:W-:Y:S01]  /*149d0*/  FMNMX.FTZ R34, R30, R9, !PT ;  /* 0x000000091e227209 */ /* 0x001fe20007810000 */
[----:B------:R-:W-:-:S06]  /*149e0*/  FMUL.FTZ R49, R49, R8 ;  /* 0x0000000831317220 */ /* 0x000fcc0000410000 */
[----:B------:R-:W0:Y:S01]  /*149f0*/  MUFU.TANH R45, R45 ;  /* 0x0000002d002d7308 */ /* 0x000e220000002400 */
[----:B--2---:R-:W-:Y:S01]  /*14a00*/  FMNMX.FTZ R9, R37, R34, !PT ;  /* 0x0000002225097209 */ /* 0x004fe20007810000 */
[----:B------:R-:W-:-:S06]  /*14a10*/  FMUL.FTZ R52, R52, R8 ;  /* 0x0000000834347220 */ /* 0x000fcc0000410000 */
[----:B-1----:R-:W1:Y:S01]  /*14a20*/  MUFU.TANH R56, R48 ;  /* 0x0000003000387308 */ /* 0x002e620000002400 */
[----:B----4-:R-:W-:Y:S01]  /*14a30*/  FMNMX.FTZ R9, R38, R9, !PT ;  /* 0x0000000926097209 */ /* 0x010fe20007810000 */
[----:B------:R-:W-:-:S06]  /*14a40*/  FMUL.FTZ R53, R53, R8 ;  /* 0x0000000835357220 */ /* 0x000fcc0000410000 */
[----:B------:R-:W2:Y:S01]  /*14a50*/  MUFU.TANH R58, R49 ;  /* 0x00000031003a7308 */ /* 0x000ea20000002400 */
[----:B---3--:R-:W-:-:S07]  /*14a60*/  FMNMX.FTZ R34, R44, R9, !PT ;  /* 0x000000092c227209 */ /* 0x008fce0007810000 */
[----:B------:R-:W3:Y:S01]  /*14a70*/  MUFU.TANH R52, R52 ;  /* 0x0000003400347308 */ /* 0x000ee20000002400 */
[----:B0-----:R-:W-:-:S07]  /*14a80*/  FMNMX.FTZ R9, R45, R34, !PT ;  /* 0x000000222d097209 */ /* 0x001fce0007810000 */
[----:B------:R-:W0:Y:S01]  /*14a90*/  MUFU.TANH R12, R12 ;  /* 0x0000000c000c7308 */ /* 0x000e220000002400 */
[----:B-1----:R-:W-:-:S07]  /*14aa0*/  FMNMX.FTZ R9, R56, R9, !PT ;  /* 0x0000000938097209 */ /* 0x002fce0007810000 */
[----:B------:R-:W1:Y:S08]  /*14ab0*/  MUFU.TANH R60, R53 ;  /* 0x00000035003c7308 */ /* 0x000e700000002400 */
[----:B------:R-:W4:Y:S01]  /*14ac0*/  MUFU.TANH R13, R13 ;  /* 0x0000000d000d7308 */ /* 0x000f220000002400 */
[----:B--2---:R-:W-:Y:S01]  /*14ad0*/  FMNMX.FTZ R9, R58, R9, !PT ;  /* 0x000000093a097209 */ /* 0x004fe20007810000 */
[----:B------:R-:W-:-:S06]  /*14ae0*/  FMUL.FTZ R28, R35, R8 ;  /* 0x00000008231c7220 */ /* 0x000fcc0000410000 */
[----:B------:R-:W2:Y:S01]  /*14af0*/  MUFU.TANH R21, R21 ;  /* 0x0000001500157308 */ /* 0x000ea20000002400 */
[----:B---3--:R-:W-:Y:S02]  /*14b00*/  FMNMX.FTZ R9, R52, R9, !PT ;  /* 0x0000000934097209 */ /* 0x008fe40007810000 */
[----:B0-----:R-:W-:-:S05]  /*14b10*/  FMNMX.FTZ R36, R12, R7, !PT ;  /* 0x000000070c247209 */ /* 0x001fca0007810000 */
[----:B------:R-:W0:Y:S01]  /*14b20*/  MUFU.TANH R24, R24 ;  /* 0x0000001800187308 */ /* 0x000e220000002400 */
[----:B-1----:R-:W-:Y:S01]  /*14b30*/  FMNMX.FTZ R49, R60, R9, !PT ;  /* 0x000000093c317209 */ /* 0x002fe20007810000 */
[----:B------:R-:W-:Y:S01]  /*14b40*/  FMUL.FTZ R32, R39, R8 ;  /* 0x0000000827207220 */ /* 0x000fe20000410000 */
[----:B----4-:R-:W-:-:S05]  /*14b50*/  FMNMX.FTZ R40, R13, R36, !PT ;  /* 0x000000240d287209 */ /* 0x010fca0007810000 */
[----:B------:R-:W1:Y:S01]  /*14b60*/  MUFU.TANH R27, R27 ;  /* 0x0000001b001b7308 */ /* 0x000e620000002400 */
[----:B------:R-:W-:Y:S01]  /*14b70*/  FMUL.FTZ R35, R46, R8 ;  /* 0x000000082e237220 */ /* 0x000fe20000410000 */
[----:B--2---:R-:W-:Y:S01]  /*14b80*/  FMNMX.FTZ R9, R21, R40, !PT ;  /* 0x0000002815097209 */ /* 0x004fe20007810000 */
[----:B------:R-:W2:Y:S05]  /*14b90*/  SHFL.BFLY PT, R46, R49, 0x2, 0x1f ;  /* 0x0c401f00312e7f89 */ /* 0x000eaa00000e0000 */
[----:B------:R-:W3:Y:S01]  /*14ba0*/  MUFU.TANH R28, R28 ;  /* 0x0000001c001c7308 */ /* 0x000ee20000002400 */
[----:B------:R-:W-:Y:S01]  /*14bb0*/  FMUL.FTZ R33, R42, R8 ;  /* 0x000000082a217220 */ /* 0x000fe20000410000 */
[----:B0-----:R-:W-:-:S06]  /*14bc0*/  FMNMX.FTZ R40, R24, R9, !PT ;  /* 0x0000000918287209 */ /* 0x001fcc0007810000 */
[----:B------:R-:W0:Y:S01]  /*14bd0*/  MUFU.TANH R31, R31 ;  /* 0x0000001f001f7308 */ /* 0x000e220000002400 */
[----:B------:R-:W-:Y:S01]  /*14be0*/  FMUL.FTZ R34, R43, R8 ;  /* 0x000000082b227220 */ /* 0x000fe20000410000 */
[----:B-1----:R-:W-:-:S06]  /*14bf0*/  FMNMX.FTZ R9, R27, R40, !PT ;  /* 0x000000281b097209 */ /* 0x002fcc0007810000 */
[----:B------:R-:W1:Y:S01]  /*14c00*/  MUFU.TANH R32, R32 ;  /* 0x0000002000207308 */ /* 0x000e620000002400 */
[----:B---3--:R-:W-:Y:S01]  /*14c10*/  FMNMX.FTZ R40, R28, R9, !PT ;  /* 0x000000091c287209 */ /* 0x008fe20007810000 */
[----:B------:R-:W-:-:S06]  /*14c20*/  FMUL.FTZ R36, R47, R8 ;  /* 0x000000082f247220 */ /* 0x000fcc0000410000 */
[----:B------:R-:W3:Y:S01]  /*14c30*/  MUFU.TANH R33, R33 ;  /* 0x0000002100217308 */ /* 0x000ee20000002400 */
[----:B0-----:R-:W-:Y:S01]  /*14c40*/  FMNMX.FTZ R9, R31, R40, !PT ;  /* 0x000000281f097209 */ /* 0x001fe20007810000 */
[----:B------:R-:W-:-:S06]  /*14c50*/  FMUL.FTZ R39, R50, R8 ;  /* 0x0000000832277220 */ /* 0x000fcc0000410000 */
[----:B------:R-:W0:Y:S01]  /*14c60*/  MUFU.TANH R34, R34 ;  /* 0x0000002200227308 */ /* 0x000e220000002400 */
[----:B-1----:R-:W-:Y:S01]  /*14c70*/  FMNMX.FTZ R40, R32, R9, !PT ;  /* 0x0000000920287209 */ /* 0x002fe20007810000 */
[----:B------:R-:W-:-:S06]  /*14c80*/  FMUL.FTZ R41, R51, R8 ;  /* 0x0000000833297220 */ /* 0x000fcc0000410000 */
[----:B------:R-:W1:Y:S01]  /*14c90*/  MUFU.TANH R35, R35 ;  /* 0x0000002300237308 */ /* 0x000e620000002400 */
[----:B---3--:R-:W-:Y:S01]  /*14ca0*/  FMNMX.FTZ R9, R33, R40, !PT ;  /* 0x0000002821097209 */ /* 0x008fe20007810000 */
[----:B------:R-:W-:Y:S01]  /*14cb0*/  FMUL.FTZ R42, R54, R8 ;  /* 0x00000008362a7220 */ /* 0x000fe20000410000 */
[----:B--2---:R-:W-:-:S05]  /*14cc0*/  FMNMX.FTZ R46, R49, R46, !PT ;  /* 0x0000002e312e7209 */ /* 0x004fca0007810000 */
[----:B------:R-:W2:Y:S01]  /*14cd0*/  MUFU.TANH R36, R36 ;  /* 0x0000002400247308 */ /* 0x000ea20000002400 */
[----:B0-----:R-:W-:Y:S01]  /*14ce0*/  FMNMX.FTZ R40, R34, R9, !PT ;  /* 0x0000000922287209 */ /* 0x001fe20007810000 */
[----:B------:R-:W0:Y:S06]  /*14cf0*/  SHFL.BFLY PT, R51, R46, 0x1, 0x1f ;  /* 0x0c201f002e337f89 */ /* 0x000e2c00000e0000 */
[----:B------:R-:W3:Y:S01]  /*14d00*/  MUFU.TANH R39, R39 ;  /* 0x0000002700277308 */ /* 0x000ee20000002400 */
[----:B------:R-:W-:Y:S01]  /*14d10*/  FMUL.FTZ R43, R55, R8 ;  /* 0x00000008372b7220 */ /* 0x000fe20000410000 */
[----:B-1----:R-:W-:-:S06]  /*14d20*/  FMNMX.FTZ R9, R35, R40, !PT ;  /* 0x0000002823097209 */ /* 0x002fcc0007810000 */
[----:B------:R-:W1:Y:S01]  /*14d30*/  MUFU.TANH R41, R41 ;  /* 0x0000002900297308 */ /* 0x000e620000002400 */
[----:B--2---:R-:W-:-:S07]  /*14d40*/  FMNMX.FTZ R8, R36, R9, !PT ;  /* 0x0000000924087209 */ /* 0x004fce0007810000 */
[----:B------:R-:W2:Y:S01]  /*14d50*/  MUFU.TANH R42, R42 ;  /* 0x0000002a002a7308 */ /* 0x000ea20000002400 */
[----:B---3--:R-:W-:-:S07]  /*14d60*/  FMNMX.FTZ R8, R39, R8, !PT ;  /* 0x0000000827087209 */ /* 0x008fce0007810000 */
[----:B------:R-:W3:Y:S01]  /*14d70*/  MUFU.TANH R43, R43 ;  /* 0x0000002b002b7308 */ /* 0x000ee20000002400 */
[----:B-1----:R-:W-:Y:S02]  /*14d80*/  FMNMX.FTZ R9, R41, R8, !PT ;  /* 0x0000000829097209 */ /* 0x002fe40007810000 */
[----:B------:R-:W-:Y:S02]  /*14d90*/  IADD3 R8, P2, R2, 0x410, RZ ;  /* 0x0000041002087810 */ /* 0x000fe40007f5e0ff */
[----:B--2---:R-:W-:-:S03]  /*14da0*/  FMNMX.FTZ R40, R42, R9, !PT ;  /* 0x000000092a287209 */ /* 0x004fc60007810000 */
[----:B------:R-:W-:Y:S01]  /*14db0*/  IMAD.X R9, RZ, RZ, R16, P2 ;  /* 0x000000ffff097224 */ /* 0x000fe200010e0610 */
[----:B------:R-:W-:Y:S02]  /*14dc0*/  LOP3.LUT R8, R8, 0x4, RZ, 0xfc, !PT ;  /* 0x0000000408087812 */ /* 0x000fe400078efcff */
[----:B0-----:R-:W-:Y:S02]  /*14dd0*/  FMNMX.FTZ R51, R46, R51, !PT ;  /* 0x000000332e337209 */ /* 0x001fe40007810000 */
[----:B---3--:R-:W-:Y:S01]  /*14de0*/  FMNMX.FTZ R47, R43, R40, !PT ;  /* 0x000000282b2f7209 */ /* 0x008fe20007810000 */
        /* <DEDUP_REMOVED lines=37> */
.L_x_6495:
[----:B------:R-:W-:Y:S05]  /*15040*/  BSYNC B0 ;  /* 0x0000000000007941 */ /* 0x000fea0003800000 */
.L_x_6494:
        /* <DEDUP_REMOVED lines=22> */
[-C--:B------:R-:W-:Y:S01]  /*151b0*/  FFMA.FTZ R15, R15, R18.reuse, -R5 ;  /* 0x000000120f0f7223 */ /* 0x080fe20000010805 */
[----:B------:R-:W-:-:S06]  /*151c0*/  FFMA.FTZ R24, R24, R18, -R53 ;  /* 0x0000001218187223 */ /* 0x000fcc0000010835 */
[----:B------:R0:W-:Y:S01]  /*151d0*/  MUFU.EX2 R7, R10 ;  /* 0x0000000a00077308 */ /* 0x0001e20000000800 */
[-C--:B------:R-:W-:Y:S01]  /*151e0*/  FFMA.FTZ R25, R25, R18.reuse, -R5 ;  /* 0x0000001219197223 */ /* 0x080fe20000010805 */
[----:B------:R-:W-:-:S06]  /*151f0*/  FFMA.FTZ R27, R27, R18, -R53 ;  /* 0x000000121b1b7223 */ /* 0x000fcc0000010835 */
[----:B------:R-:W1:Y:S01]  /*15200*/  MUFU.EX2 R13, R13 ;  /* 0x0000000d000d7308 */ /* 0x000e620000000800 */
[-CC-:B------:R-:W-:Y:S01]  /*15210*/  FFMA.FTZ R8, R56, R18.reuse, -R5.reuse ;  /* 0x0000001238087223 */ /* 0x180fe20000010805 */
[----:B0-----:R-:W-:-:S06]  /*15220*/  FFMA.FTZ R10, R52, R18, -R5 ;  /* 0x00000012340a7223 */ /* 0x001fcc0000010805 */
[----:B------:R-:W0:Y:S01]  /*15230*/  MUFU.EX2 R14, R14 ;  /* 0x0000000e000e7308 */ /* 0x000e220000000800 */
[-C--:B------:R-:W-:Y:S01]  /*15240*/  FFMA.FTZ R26, R26, R18.reuse, -R5 ;  /* 0x000000121a1a7223 */ /* 0x080fe20000010805 */
[----:B------:R-:W-:-:S06]  /*15250*/  FFMA.FTZ R28, R28, R18, -R53 ;  /* 0x000000121c1c7223 */ /* 0x000fcc0000010835 */
[----:B------:R-:W2:Y:S01]  /*15260*/  MUFU.EX2 R21, R21 ;  /* 0x0000001500157308 */ /* 0x000ea20000000800 */
[-CC-:B------:R-:W-:Y:S01]  /*15270*/  FFMA.FTZ R9, R58, R18.reuse, -R5.reuse ;  /* 0x000000123a097223 */ /* 0x180fe20000010805 */
[----:B------:R-:W-:-:S06]  /*15280*/  FFMA.FTZ R29, R29, R18, -R5 ;  /* 0x000000121d1d7223 */ /* 0x000fcc0000010805 */
[----:B------:R-:W3:Y:S01]  /*15290*/  MUFU.EX2 R15, R15 ;  /* 0x0000000f000f7308 */ /* 0x000ee20000000800 */
[----:B------:R-:W-:-:S07]  /*152a0*/  FFMA.FTZ R31, R31, R18, -R53 ;  /* 0x000000121f1f7223 */ /* 0x000fce0000010835 */
[----:B------:R-:W3:Y:S01]  /*152b0*/  MUFU.EX2 R24, R24 ;  /* 0x0000001800187308 */ /* 0x000ee20000000800 */
[----:B------:R-:W-:-:S07]  /*152c0*/  FFMA.FTZ R30, R30, R18, -R5 ;  /* 0x000000121e1e7223 */ /* 0x000fce0000010805 */
[----:B------:R-:W3:Y:S01]  /*152d0*/  MUFU.EX2 R25, R25 ;  /* 0x0000001900197308 */ /* 0x000ee20000000800 */
[----:B------:R-:W-:-:S07]  /*152e0*/  FFMA.FTZ R32, R32, R18, -R53 ;  /* 0x0000001220207223 */ /* 0x000fce0000010835 */
[----:B------:R4:W-:Y:S08]  /*152f0*/  MUFU.EX2 R180, R8 ;  /* 0x0000000800b47308 */ /* 0x0009f00000000800 */
[----:B------:R5:W-:Y:S01]  /*15300*/  MUFU.EX2 R182, R10 ;  /* 0x0000000a00b67308 */ /* 0x000be20000000800 */
[----:B----4-:R-:W-:-:S07]  /*15310*/  FADD.FTZ R8, R168, R55 ;  /* 0x00000037a8087221 */ /* 0x010fce0000010000 */
[----:B------:R-:W4:Y:S01]  /*15320*/  MUFU.EX2 R27, R27 ;  /* 0x0000001b001b7308 */ /* 0x000f220000000800 */
[----:B-----5:R-:W-:-:S04]  /*15330*/  FADD.FTZ R10, R12, R57 ;  /* 0x000000390c0a7221 */ /* 0x020fc80000010000 */
[----:B-1----:R-:W-:-:S03]  /*15340*/  FADD.FTZ R10, R13, R10 ;  /* 0x0000000a0d0a7221 */ /* 0x002fc60000010000 */
[----:B------:R-:W1:Y:S01]  /*15350*/  MUFU.EX2 R26, R26 ;  /* 0x0000001a001a7308 */ /* 0x000e620000000800 */
[----:B------:R-:W-:-:S07]  /*15360*/  FFMA.FTZ R37, R37, R18, -R5 ;  /* 0x0000001225257223 */ /* 0x000fce0000010805 */
[----:B------:R5:W-:Y:S01]  /*15370*/  MUFU.EX2 R47, R9 ;  /* 0x00000009002f7308 */ /* 0x000be20000000800 */
[----:B------:R-:W-:-:S07]  /*15380*/  FFMA.FTZ R33, R33, R18, -R53 ;  /* 0x0000001221217223 */ /* 0x000fce0000010835 */
[----:B------:R-:W1:Y:S01]  /*15390*/  MUFU.EX2 R28, R28 ;  /* 0x0000001c001c7308 */ /* 0x000e620000000800 */
[----:B-----5:R-:W-:-:S04]  /*153a0*/  FADD.FTZ R9, R7, R8 ;  /* 0x0000000807097221 */ /* 0x020fc80000010000 */
[----:B0-----:R-:W-:Y:S01]  /*153b0*/  FADD.FTZ R8, R14, R9 ;  /* 0x000000090e087221 */ /* 0x001fe20000010000 */
[----:B--2---:R-:W-:Y:S02]  /*153c0*/  FADD.FTZ R9, R21, R10 ;  /* 0x0000000a15097221 */ /* 0x004fe40000010000 */
[----:B------:R-:W0:Y:S01]  /*153d0*/  MUFU.EX2 R29, R29 ;  /* 0x0000001d001d7308 */ /* 0x000e220000000800 */
[----:B---3--:R-:W-:Y:S01]  /*153e0*/  FADD.FTZ R8, R15, R8 ;  /* 0x000000080f087221 */ /* 0x008fe20000010000 */
[----:B------:R-:W-:Y:S01]  /*153f0*/  FFMA.FTZ R38, R38, R18, -R5 ;  /* 0x0000001226267223 */ /* 0x000fe20000010805 */
[----:B------:R-:W-:-:S05]  /*15400*/  FADD.FTZ R10, R24, R9 ;  /* 0x00000009180a7221 */ /* 0x000fca0000010000 */
[----:B------:R-:W2:Y:S01]  /*15410*/  MUFU.EX2 R31, R31 ;  /* 0x0000001f001f7308 */ /* 0x000ea20000000800 */
[----:B------:R-:W-:Y:S01]  /*15420*/  FFMA.FTZ R34, R34, R18, -R53 ;  /* 0x0000001222227223 */ /* 0x000fe20000010835 */
[----:B------:R-:W-:-:S06]  /*15430*/  FADD.FTZ R9, R25, R8 ;  /* 0x0000000819097221 */ /* 0x000fcc0000010000 */
[----:B------:R-:W3:Y:S01]  /*15440*/  MUFU.EX2 R30, R30 ;  /* 0x0000001e001e7308 */ /* 0x000ee20000000800 */
[----:B------:R-:W-:Y:S01]  /*15450*/  FFMA.FTZ R44, R44, R18, -R5 ;  /* 0x000000122c2c7223 */ /* 0x000fe20000010805 */
[----:B----4-:R-:W-:-:S06]  /*15460*/  FADD.FTZ R11, R27, R10 ;  /* 0x0000000a1b0b7221 */ /* 0x010fcc0000010000 */
[----:B------:R-:W4:Y:S01]  /*15470*/  MUFU.EX2 R32, R32 ;  /* 0x0000002000207308 */ /* 0x000f220000000800 */
[----:B------:R-:W-:Y:S01]  /*15480*/  FFMA.FTZ R35, R35, R18, -R53 ;  /* 0x0000001223237223 */ /* 0x000fe20000010835 */
[----:B-1----:R-:W-:-:S06]  /*15490*/  FADD.FTZ R8, R26, R9 ;  /* 0x000000091a087221 */ /* 0x002fcc0000010000 */
[----:B------:R-:W1:Y:S01]  /*154a0*/  MUFU.EX2 R37, R37 ;  /* 0x0000002500257308 */ /* 0x000e620000000800 */
[----:B------:R-:W-:Y:S01]  /*154b0*/  FADD.FTZ R10, R28, R11 ;  /* 0x0000000b1c0a7221 */ /* 0x000fe20000010000 */
[----:B------:R-:W-:-:S06]  /*154c0*/  FFMA.FTZ R45, R45, R18, -R5 ;  /* 0x000000122d2d7223 */ /* 0x000fcc0000010805 */
[----:B------:R-:W5:Y:S01]  /*154d0*/  MUFU.EX2 R33, R33 ;  /* 0x0000002100217308 */ /* 0x000f620000000800 */
[----:B------:R-:W-:Y:S01]  /*154e0*/  FFMA.FTZ R36, R36, R18, -R53 ;  /* 0x0000001224247223 */ /* 0x000fe20000010835 */
[----:B0-----:R-:W-:-:S06]  /*154f0*/  FADD.FTZ R9, R29, R8 ;  /* 0x000000081d097221 */ /* 0x001fcc0000010000 */
[----:B------:R-:W0:Y:S01]  /*15500*/  MUFU.EX2 R38, R38 ;  /* 0x0000002600267308 */ /* 0x000e220000000800 */
[----:B--2---:R-:W-:Y:S01]  /*15510*/  FADD.FTZ R11, R31, R10 ;  /* 0x0000000a1f0b7221 */ /* 0x004fe20000010000 */
[----:B------:R-:W-:-:S06]  /*15520*/  FFMA.FTZ R39, R39, R18, -R53 ;  /* 0x0000001227277223 */ /* 0x000fcc0000010835 */
[----:B------:R-:W2:Y:S01]  /*15530*/  MUFU.EX2 R34, R34 ;  /* 0x0000002200227308 */ /* 0x000ea20000000800 */
[----:B---3--:R-:W-:Y:S01]  /*15540*/  FADD.FTZ R8, R30, R9 ;  /* 0x000000091e087221 */ /* 0x008fe20000010000 */
[----:B----4-:R-:W-:-:S06]  /*15550*/  FADD.FTZ R10, R32, R11 ;  /* 0x0000000b200a7221 */ /* 0x010fcc0000010000 */
[----:B------:R-:W3:Y:S08]  /*15560*/  MUFU.EX2 R44, R44 ;  /* 0x0000002c002c7308 */ /* 0x000ef00000000800 */
[----:B------:R-:W4:Y:S01]  /*15570*/  MUFU.EX2 R35, R35 ;  /* 0x0000002300237308 */ /* 0x000f220000000800 */
[----:B------:R-:W-:Y:S01]  /*15580*/  FFMA.FTZ R41, R41, R18, -R53 ;  /* 0x0000001229297223 */ /* 0x000fe20000010835 */
[----:B-1----:R-:W-:Y:S01]  /*15590*/  FADD.FTZ R9, R37, R8 ;  /* 0x0000000825097221 */ /* 0x002fe20000010000 */
[----:B-----5:R-:W-:-:S05]  /*155a0*/  FADD.FTZ R11, R33, R10 ;  /* 0x0000000a210b7221 */ /* 0x020fca0000010000 */
[----:B------:R-:W1:Y:S01]  /*155b0*/  MUFU.EX2 R45, R45 ;  /* 0x0000002d002d7308 */ /* 0x000e620000000800 */
[----:B------:R-:W-:-:S07]  /*155c0*/  FFMA.FTZ R42, R42, R18, -R53 ;  /* 0x000000122a2a7223 */ /* 0x000fce0000010835 */
[----:B------:R-:W5:Y:S01]  /*155d0*/  MUFU.EX2 R36, R36 ;  /* 0x0000002400247308 */ /* 0x000f620000000800 */
[----:B0-----:R-:W-:Y:S01]  /*155e0*/  FADD.FTZ R9, R38, R9 ;  /* 0x0000000926097221 */ /* 0x001fe20000010000 */
[----:B--2---:R-:W-:-:S06]  /*155f0*/  FADD.FTZ R8, R34, R11 ;  /* 0x0000000b22087221 */ /* 0x004fcc0000010000 */
[----:B------:R-:W0:Y:S01]  /*15600*/  MUFU.EX2 R39, R39 ;  /* 0x0000002700277308 */ /* 0x000e220000000800 */
[-C--:B------:R-:W-:Y:S01]  /*15610*/  FFMA.FTZ R5, R60, R18.reuse, -R5 ;  /* 0x000000123c057223 */ /* 0x080fe20000010805 */
[----:B------:R-:W-:Y:S01]  /*15620*/  FFMA.FTZ R18, R43, R18, -R53 ;  /* 0x000000122b127223 */ /* 0x000fe20000010835 */
[----:B---3--:R-:W-:-:S05]  /*15630*/  FADD.FTZ R10, R44, R9 ;  /* 0x000000092c0a7221 */ /* 0x008fca0000010000 */
[----:B------:R-:W2:Y:S01]  /*15640*/  MUFU.EX2 R46, R41 ;  /* 0x00000029002e7308 */ /* 0x000ea20000000800 */
[----:B----4-:R-:W-:Y:S01]  /*15650*/  FADD.FTZ R9, R35, R8 ;  /* 0x0000000823097221 */ /* 0x010fe20000010000 */
[----:B-1----:R-:W-:-:S06]  /*15660*/  FADD.FTZ R11, R45, R10 ;  /* 0x0000000a2d0b7221 */ /* 0x002fcc0000010000 */
[----:B------:R-:W1:Y:S01]  /*15670*/  MUFU.EX2 R42, R42 ;  /* 0x0000002a002a7308 */ /* 0x000e620000000800 */
[----:B-----5:R-:W-:Y:S01]  /*15680*/  FADD.FTZ R8, R36, R9 ;  /* 0x0000000924087221 */ /* 0x020fe20000010000 */
[----:B------:R-:W-:-:S06]  /*15690*/  FADD.FTZ R10, R180, R11 ;  /* 0x0000000bb40a7221 */ /* 0x000fcc0000010000 */
[----:B------:R-:W3:Y:S01]  /*156a0*/  MUFU.EX2 R5, R5 ;  /* 0x0000000500057308 */ /* 0x000ee20000000800 */
[----:B0-----:R-:W-:-:S07]  /*156b0*/  FADD.FTZ R9, R39, R8 ;  /* 0x0000000827097221 */ /* 0x001fce0000010000 */
[----:B------:R-:W0:Y:S01]  /*156c0*/  MUFU.EX2 R183, R18 ;  /* 0x0000001200b77308 */ /* 0x000e220000000800 */
[----:B------:R-:W-:Y:S01]  /*156d0*/  FADD.FTZ R11, R47, R10 ;  /* 0x0000000a2f0b7221 */ /* 0x000fe20000010000 */
[----:B--2---:R-:W-:-:S03]  /*156e0*/  FADD.FTZ R9, R46, R9 ;  /* 0x000000092e097221 */ /* 0x004fc60000010000 */
[----:B------:R-:W-:Y:S01]  /*156f0*/  FADD.FTZ R8, R182, R11 ;  /* 0x0000000bb6087221 */ /* 0x000fe20000010000 */
[----:B-1----:R-:W-:-:S03]  /*15700*/  FADD.FTZ R10, R42, R9 ;  /* 0x000000092a0a7221 */ /* 0x002fc60000010000 */
[----:B---3--:R-:W-:Y:S01]  /*15710*/  FADD.FTZ R41, R5, R8 ;  /* 0x0000000805297221 */ /* 0x008fe20000010000 */
[----:B0-----:R-:W-:-:S04]  /*15720*/  FADD.FTZ R43, R183, R10 ;  /* 0x0000000ab72b7221 */ /* 0x001fc80000010000 */
        /* <DEDUP_REMOVED lines=1615> */
.L_x_6497:
[----:B------:R-:W-:Y:S05]  /*1bc20*/  BSYNC B0 ;  /* 0x0000000000007941 */ /* 0x000fea0003800000 */
.L_x_6496:
[----:B------:R-:W-:Y:S05]  /*1bc30*/  @P1 BRA `(.L_x_6498) ;  /* 0xffffff6400741947 */ /* 0x000fea000383ffff */
.L_x_6479:
[----:B------:R-:W-:-:S04]  /*1bc40*/  UISETP.LT.AND UP0, UPT, URZ, UR45, UPT ;  /* 0x0000002d3f00728c */ /* 0x000fc8000bf01270 */
[----:B------:R-:W-:-:S06]  /*1bc50*/  USEL UR4, URZ, UR45, !UP0 ;  /* 0x0000002d3f047287 */ /* 0x000fcc000c000000 */
[----:B------:R-:W-:-:S13]  /*1bc60*/  ISETP.GE.AND P1, PT, R0, UR4, PT ;  /* 0x0000000400007c0c */ /* 0x000fda000bf26270 */
[----:B------:R-:W-:Y:S05]  /*1bc70*/  @!P1 BRA `(.L_x_6499) ;  /* 0x000000a8008c9947 */ /* 0x000fea0003800000 */
.L_x_6532:
        /* <DEDUP_REMOVED lines=20> */
.L_x_6501:
[----:B------:R-:W-:Y:S05]  /*1bdc0*/  BSYNC B0 ;  /* 0x0000000000007941 */ /* 0x000fea0003800000 */
.L_x_6500:
        /* <DEDUP_REMOVED lines=13> */
.L_x_6503:
[----:B------:R-:W-:Y:S05]  /*1bea0*/  BSYNC B0 ;  /* 0x0000000000007941 */ /* 0x000fea0003800000 */
.L_x_6502:
        /* <DEDUP_REMOVED lines=8> */
.L_x_6505:
[----:B------:R-:W-:Y:S05]  /*1bf30*/  BSYNC B0 ;  /* 0x0000000000007941 */ /* 0x000fea0003800000 */
.L_x_6504:
        /* <DEDUP_REMOVED lines=62> */
.L_x_6508:
[----:B------:R-:W-:Y:S05]  /*1c320*/  BSYNC B0 ;  /* 0x0000000000007941 */ /* 0x000fea0003800000 */
.L_x_6507:
        /* <DEDUP_REMOVED lines=13> */
.L_x_6510:
[----:B------:R-:W-:Y:S05]  /*1c400*/  BSYNC B0 ;  /* 0x0000000000007941 */ /* 0x000fea0003800000 */
.L_x_6509:
        /* <DEDUP_REMOVED lines=8> */
.L_x_6512:
[----:B------:R-:W-:Y:S05]  /*1c490*/  BSYNC B0 ;  /* 0x0000000000007941 */ /* 0x000fea0003800000 */
.L_x_6511:
        /* <DEDUP_REMOVED lines=472> */
[----:B--2---:R-:W0:Y:S01]  /*1e220*/  LD.E R14, desc[UR40][R14.64] ;  /* 0x000000280e0e7980 */ /* 0x004e22000c101900 */
[----:B---3--:R-:W-:-:S03]  /*1e230*/  ISETP.NE.AND P1, PT, R4, 0x1, PT ;  /* 0x000000010400780c */ /* 0x008fc60003f25270 */
[----:B------:R-:W2:Y:S10]  /*1e240*/  LDL R4, [R3+0x18] ;  /* 0x0000180003047983 */ /* 0x000eb40000100800 */
[----:B------:R-:W3:Y:S04]  /*1e250*/  @P1 LDL R8, [R3+0x28] ;  /* 0x0000280003081983 */ /* 0x000ee80000100800 */
[----:B------:R-:W2:Y:S01]  /*1e260*/  @P1 LDL R9, [R3+0x2c] ;  /* 0x00002c0003091983 */ /* 0x000ea20000100800 */
[----:B------:R-:W-:Y:S01]  /*1e270*/  BSSY B0, `(.L_x_6514) ;  /* 0x0000082000007945 */ /* 0x000fe20003800000 */
[-C--:B0-----:R-:W-:Y:S01]  /*1e280*/  FMUL.FTZ R7, R24, R14.reuse ;  /* 0x0000000e18077220 */ /* 0x081fe20000410000 */
[-C--:B------:R-:W-:Y:S01]  /*1e290*/  FMUL.FTZ R24, R26, R14.reuse ;  /* 0x0000000e1a187220 */ /* 0x080fe20000410000 */
[-C--:B------:R-:W-:Y:S01]  /*1e2a0*/  FMUL.FTZ R26, R30, R14.reuse ;  /* 0x0000000e1e1a7220 */ /* 0x080fe20000410000 */
[-C--:B------:R-:W-:Y:S01]  /*1e2b0*/  FMUL.FTZ R15, R25, R14.reuse ;  /* 0x0000000e190f7220 */ /* 0x080fe20000410000 */
[-C--:B------:R-:W-:Y:S01]  /*1e2c0*/  FMUL.FTZ R30, R38, R14.reuse ;  /* 0x0000000e261e7220 */ /* 0x080fe20000410000 */
[----:B----4-:R-:W-:Y:S01]  /*1e2d0*/  SHF.R.S32.HI R38, RZ, 0x1f, R21 ;  /* 0x0000001fff267819 */ /* 0x010fe20000011415 */
[----:B------:R-:W-:Y:S01]  /*1e2e0*/  FMUL.FTZ R36, R36, R14 ;  /* 0x0000000e24247220 */ /* 0x000fe20000410000 */
[----:B------:R0:W1:Y:S02]  /*1e2f0*/  MUFU.TANH R56, R15 ;  /* 0x0000000f00387308 */ /* 0x0000640000002400 */
[----:B0-----:R-:W-:-:S06]  /*1e300*/  LEA.HI R15, R38, R21, RZ, 0x7 ;  /* 0x00000015260f7211 */ /* 0x001fcc00078f38ff */
[----:B------:R0:W4:Y:S01]  /*1e310*/  MUFU.TANH R62, R36 ;  /* 0x00000024003e7308 */ /* 0x0001220000002400 */
[-C--:B------:R-:W-:Y:S01]  /*1e320*/  FMUL.FTZ R40, R40, R14.reuse ;  /* 0x0000000e28287220 */ /* 0x080fe20000410000 */
[----:B0-----:R-:W-:Y:S01]  /*1e330*/  LOP3.LUT R36, R15, 0xffffff80, RZ, 0xc0, !PT ;  /* 0xffffff800f247812 */ /* 0x001fe200078ec0ff */
[----:B------:R-:W-:-:S04]  /*1e340*/  FMUL.FTZ R29, R29, R14 ;  /* 0x0000000e1d1d7220 */ /* 0x000fc80000410000 */
[----:B------:R-:W-:Y:S02]  /*1e350*/  IMAD.IADD R15, R21, 0x1, -R36 ;  /* 0x00000001150f7824 */ /* 0x000fe400078e0a24 */
[-C--:B------:R-:W-:Y:S01]  /*1e360*/  FMUL.FTZ R25, R27, R14.reuse ;  /* 0x0000000e1b197220 */ /* 0x080fe20000410000 */
[----:B------:R0:W1:Y:S01]  /*1e370*/  MUFU.TANH R64, R40 ;  /* 0x0000002800407308 */ /* 0x0000620000002400 */
[-C--:B------:R-:W-:Y:S01]  /*1e380*/  FMUL.FTZ R27, R31, R14.reuse ;  /* 0x0000000e1f1b7220 */ /* 0x080fe20000410000 */
[-C--:B------:R-:W-:Y:S01]  /*1e390*/  FMUL.FTZ R32, R32, R14.reuse ;  /* 0x0000000e20207220 */ /* 0x080fe20000410000 */
[-C--:B------:R-:W-:Y:S01]  /*1e3a0*/  FMUL.FTZ R31, R39, R14.reuse ;  /* 0x0000000e271f7220 */ /* 0x080fe20000410000 */
[----:B------:R-:W-:Y:S01]  /*1e3b0*/  LEA.HI R39, R38, R21, RZ, 0x2 ;  /* 0x0000001526277211 */ /* 0x000fe200078f10ff */
[-C--:B------:R-:W-:Y:S01]  /*1e3c0*/  FMUL.FTZ R37, R37, R14.reuse ;  /* 0x0000000e25257220 */ /* 0x080fe20000410000 */
[----:B0-----:R-:W-:Y:S02]  /*1e3d0*/  SHF.R.S32.HI R40, RZ, 0x1f, R15 ;  /* 0x0000001fff287819 */ /* 0x001fe4000001140f */
[----:B------:R0:W1:Y:S08]  /*1e3e0*/  MUFU.TANH R59, R29 ;  /* 0x0000001d003b7308 */ /* 0x0000700000002400 */
[----:B------:R3:W1:Y:S01]  /*1e3f0*/  MUFU.TANH R60, R32 ;  /* 0x00000020003c7308 */ /* 0x0006620000002400 */
[----:B0-----:R-:W-:Y:S01]  /*1e400*/  FMUL.FTZ R29, R35, R14 ;  /* 0x0000000e231d7220 */ /* 0x001fe20000410000 */
[----:B------:R-:W-:-:S04]  /*1e410*/  LEA.HI R35, R40, R15, RZ, 0x2 ;  /* 0x0000000f28237211 */ /* 0x000fc800078f10ff */
[----:B------:R-:W-:Y:S01]  /*1e420*/  SHF.R.S32.HI R38, RZ, 0x1f, R35 ;  /* 0x0000001fff267819 */ /* 0x000fe20000011423 */
[----:B---3--:R-:W-:Y:S01]  /*1e430*/  FMUL.FTZ R32, R42, R14 ;  /* 0x0000000e2a207220 */ /* 0x008fe20000410000 */
[----:B------:R-:W-:Y:S01]  /*1e440*/  LOP3.LUT R42, R39, 0xfffffffc, RZ, 0xc0, !PT ;  /* 0xfffffffc272a7812 */ /* 0x000fe200078ec0ff */
[----:B------:R0:W3:Y:S01]  /*1e450*/  MUFU.TANH R63, R37 ;  /* 0x00000025003f7308 */ /* 0x0000e20000002400 */
[----:B------:R-:W-:-:S03]  /*1e460*/  LEA.HI R40, R40, R15, RZ, 0x5 ;  /* 0x0000000f28287211 */ /* 0x000fc600078f28ff */
[----:B------:R-:W-:Y:S01]  /*1e470*/  IMAD.IADD R42, R21, 0x1, -R42 ;  /* 0x00000001152a7824 */ /* 0x000fe200078e0a2a */
[----:B0-----:R-:W-:-:S04]  /*1e480*/  SHF.R.S32.HI R37, RZ, 0x2, R35 ;  /* 0x00000002ff257819 */ /* 0x001fc80000011423 */
[----:B------:R-:W-:Y:S02]  /*1e490*/  LEA.HI R38, R38, R37, RZ, 0x3 ;  /* 0x0000002526267211 */ /* 0x000fe400078f18ff */
[----:B------:R-:W-:Y:S02]  /*1e4a0*/  LEA.HI R21, R42, R42, RZ, 0x1 ;  /* 0x0000002a2a157211 */ /* 0x000fe400078f08ff */
[----:B------:R-:W-:Y:S02]  /*1e4b0*/  LOP3.LUT R38, R38, 0xfffffff8, RZ, 0xc0, !PT ;  /* 0xfffffff826267812 */ /* 0x000fe400078ec0ff */
[----:B------:R-:W-:Y:S02]  /*1e4c0*/  SHF.R.S32.HI R40, RZ, 0x5, R40 ;  /* 0x00000005ff287819 */ /* 0x000fe40000011428 */
[----:B------:R-:W-:Y:S01]  /*1e4d0*/  LOP3.LUT R21, R21, 0x1ffffffe, RZ, 0xc0, !PT ;  /* 0x1ffffffe15157812 */ /* 0x000fe200078ec0ff */
[----:B------:R-:W-:Y:S02]  /*1e4e0*/  IMAD.IADD R37, R37, 0x1, -R38 ;  /* 0x0000000125257824 */ /* 0x000fe400078e0a26 */
[----:B------:R-:W-:-:S02]  /*1e4f0*/  IMAD R40, R57, 0x4, R40 ;  /* 0x0000000439287824 */ /* 0x000fc400078e0228 */
[----:B------:R-:W-:Y:S02]  /*1e500*/  IMAD.IADD R21, R42, 0x1, -R21 ;  /* 0x000000012a157824 */ /* 0x000fe400078e0a15 */
[----:B------:R-:W-:Y:S02]  /*1e510*/  IMAD.U32 R40, R40, 0x10, R37 ;  /* 0x0000001028287824 */ /* 0x000fe400078e0025 */
[----:B------:R-:W-:Y:S02]  /*1e520*/  FMUL.FTZ R39, R51, R14 ;  /* 0x0000000e33277220 */ /* 0x000fe40000410000 */
[----:B------:R-:W-:-:S04]  /*1e530*/  IMAD R51, R21, 0x8, R40 ;  /* 0x0000000815337824 */ /* 0x000fc800078e0228 */
[----:B------:R-:W-:-:S05]  /*1e540*/  @P1 IMAD.HI.U32 R8, R51, R8, RZ ;  /* 0x0000000833081227 */ /* 0x000fca00078e00ff */
[----:B--2---:R-:W-:Y:S01]  /*1e550*/  @P1 SHF.R.U32.HI R51, RZ, R9, R8 ;  /* 0x00000009ff331219 */ /* 0x004fe20000011608 */
[----:B------:R-:W-:Y:S01]  /*1e560*/  IMAD.SHL.U32 R57, R0, 0x40, RZ ;  /* 0x0000004000397824 */ /* 0x000fe200078e00ff */
[----:B------:R-:W-:Y:S01]  /*1e570*/  LOP3.LUT R8, R35, 0x7ffffffc, RZ, 0xc0, !PT ;  /* 0x7ffffffc23087812 */ /* 0x000fe200078ec0ff */
[-C--:B------:R-:W-:Y:S01]  /*1e580*/  FMUL.FTZ R28, R28, R14.reuse ;  /* 0x0000000e1c1c7220 */ /* 0x080fe20000410000 */
[-C--:B------:R-:W-:Y:S01]  /*1e590*/  FMUL.FTZ R33, R33, R14.reuse ;  /* 0x0000000e21217220 */ /* 0x080fe20000410000 */
[----:B------:R-:W0:Y:S02]  /*1e5a0*/  SHFL.IDX PT, R35, R51, RZ, 0x1c1f ;  /* 0x001c1fff33237589 */ /* 0x000e2400000e0000 */
[----:B------:R-:W-:Y:S01]  /*1e5b0*/  IMAD.IADD R37, R15, 0x1, -R8 ;  /* 0x000000010f257824 */ /* 0x000fe200078e0a08 */
        /* <DEDUP_REMOVED lines=9> */
[-C--:B--2---:R-:W-:Y:S01]  /*1e650*/  FMUL.FTZ R28, R34, R14.reuse ;  /* 0x0000000e221c7220 */ /* 0x084fe20000410000 */
[-C--:B------:R-:W-:Y:S01]  /*1e660*/  FMUL.FTZ R34, R46, R14.reuse ;  /* 0x0000000e2e227220 */ /* 0x080fe20000410000 */
[-C--:B------:R-:W-:Y:S01]  /*1e670*/  FMUL.FTZ R54, R54, R14.reuse ;  /* 0x0000000e36367220 */ /* 0x080fe20000410000 */
[-C--:B------:R-:W-:Y:S01]  /*1e680*/  FMUL.FTZ R41, R41, R14.reuse ;  /* 0x0000000e29297220 */ /* 0x080fe20000410000 */
[-C--:B------:R-:W-:Y:S01]  /*1e690*/  FMUL.FTZ R44, R44, R14.reuse ;  /* 0x0000000e2c2c7220 */ /* 0x080fe20000410000 */
[-C--:B------:R-:W-:Y:S01]  /*1e6a0*/  FMUL.FTZ R45, R45, R14.reuse ;  /* 0x0000000e2d2d7220 */ /* 0x080fe20000410000 */
[-C--:B----4-:R-:W-:Y:S01]  /*1e6b0*/  FMUL.FTZ R33, R43, R14.reuse ;  /* 0x0000000e2b217220 */ /* 0x090fe20000410000 */
[----:B------:R-:W-:Y:S01]  /*1e6c0*/  FMUL.FTZ R14, R55, R14 ;  /* 0x0000000e370e7220 */ /* 0x000fe20000410000 */
[----:B------:R-:W-:Y:S01]  /*1e6d0*/  IMAD R8, R37, -0x2, R8 ;  /* 0xfffffffe25087824 */ /* 0x000fe200078e0208 */
[----:B------:R-:W-:Y:S01]  /*1e6e0*/  ISETP.GE.AND P2, PT, R4, 0x1, PT ;  /* 0x000000010400780c */ /* 0x000fe20003f46270 */
[----:B------:R-:W2:Y:S03]  /*1e6f0*/  MUFU.TANH R7, R7 ;  /* 0x0000000700077308 */ /* 0x000ea60000002400 */
[----:B------:R-:W-:-:S02]  /*1e700*/  IADD3 R9, -R5, R8, R6 ;  /* 0x0000000805097210 */ /* 0x000fc40007ffe106 */
[----:B------:R-:W-:-:S03]  /*1e710*/  LOP3.LUT R8, RZ, R11, RZ, 0x33, !PT ;  /* 0x0000000bff087212 */ /* 0x000fc600078e33ff */
        /* <DEDUP_REMOVED lines=11> */
[----:B------:R0:W0:Y:S08]  /*1e7d0*/  MUFU.TANH R66, R44 ;  /* 0x0000002c00427308 */ /* 0x0000300000002400 */
        /* <DEDUP_REMOVED lines=11> */
[----:B------:R-:W-:-:S02]  /*1e890*/  IMAD.IADD R50, R9, 0x1, R10 ;  /* 0x0000000109327824 */ /* 0x000fc400078e020a */
[----:B------:R-:W-:Y:S02]  /*1e8a0*/  IMAD.IADD R68, R9, 0x1, R8 ;  /* 0x0000000109447824 */ /* 0x000fe400078e0208 */
[----:B------:R-:W-:Y:S02]  /*1e8b0*/  IMAD.IADD R69, R12, 0x1, -R57 ;  /* 0x000000010c457824 */ /* 0x000fe400078e0a39 */
[--C-:B0-----:R-:W-:Y:S02]  /*1e8c0*/  IMAD.IADD R21, R50, 0x1, R35.reuse ;  /* 0x0000000132157824 */ /* 0x101fe400078e0223 */
[----:B------:R-:W-:Y:S01]  /*1e8d0*/  IMAD.IADD R40, R68, 0x1, R35 ;  /* 0x0000000144287824 */ /* 0x000fe200078e0223 */
[----:B--234-:R-:W-:Y:S06]  /*1e8e0*/  @!P2 BRA `(.L_x_6515) ;  /* 0x000000000068a947 */ /* 0x01cfec0003800000 */
        /* <DEDUP_REMOVED lines=12> */
.L_x_6519:
[----:B------:R-:W-:Y:S05]  /*1e9b0*/  BSYNC B2 ;  /* 0x0000000000027941 */ /* 0x000fea0003800000 */
.L_x_6518:
[----:B------:R-:W-:Y:S01]  /*1e9c0*/  LOP3.LUT R9, RZ, R9, RZ, 0x33, !PT ;  /* 0x00000009ff097212 */ /* 0x000fe200078e33ff */
[----:B------:R-:W-:Y:S06]  /*1e9d0*/  BRA `(.L_x_6520) ;  /* 0x0000000000187947 */ /* 0x000fec0003800000 */
.L_x_6517:
[----:B------:R-:W-:-:S13]  /*1e9e0*/  ISETP.NE.AND P1, PT, R4, 0x1, PT ;  /* 0x000000010400780c */ /* 0x000fda0003f25270 */
[----:B------:R-:W-:Y:S05]  /*1e9f0*/  @!P1 BRA `(.L_x_6520) ;  /* 0x0000000000109947 */ /* 0x000fea0003800000 */
[----:B------:R-:W2:Y:S04]  /*1ea00*/  LDL R8, [R3+0x1c] ;  /* 0x00001c0003087983 */ /* 0x000ea80000100800 */
[----:B------:R-:W3:Y:S01]  /*1ea10*/  LDL R10, [R3+0x20] ;  /* 0x00002000030a7983 */ /* 0x000ee20000100800 */
[----:B--2---:R-:W-:-:S05]  /*1ea20*/  IMAD.HI.U32 R9, R9, R8, RZ ;  /* 0x0000000809097227 */ /* 0x004fca00078e00ff */
[----:B---3--:R-:W-:-:S07]  /*1ea30*/  SHF.R.U32.HI R9, RZ, R10, R9 ;  /* 0x0000000aff097219 */ /* 0x008fce0000011609 */
.L_x_6520:
[----:B------:R-:W-:Y:S05]  /*1ea40*/  BSYNC B1 ;  /* 0x0000000000017941 */ /* 0x000fea0003800000 */
.L_x_6516:
[----:B------:R-:W-:-:S04]  /*1ea50*/  IMAD R8, R4, R9, -R57 ;  /* 0x0000000904087224 */ /* 0x000fc800078e0a39 */
[----:B------:R-:W-:-:S05]  /*1ea60*/  IMAD R9, R37, -0x2, R8 ;  /* 0xfffffffe25097824 */ /* 0x000fca00078e0208 */
[----:B------:R-:W-:Y:S02]  /*1ea70*/  VIMNMX R40, R40, R9, !PT ;  /* 0x0000000928287248 */ /* 0x000fe40007fe0100 */
[----:B------:R-:W-:-:S07]  /*1ea80*/  VIADDMNMX R21, R9, R4, R21, PT ;  /* 0x0000000409157246 */ /* 0x000fce0003800115 */
.L_x_6515:
[----:B------:R-:W-:Y:S05]  /*1ea90*/  BSYNC B0 ;  /* 0x0000000000007941 */ /* 0x000fea0003800000 */
.L_x_6514:
        /* <DEDUP_REMOVED lines=9> */
[----:B-1----:R-:W-:Y:S02]  /*1eb30*/  FSEL R46, R56, -INF , !P1 ;  /* 0xff800000382e7808 */ /* 0x002fe40004800000 */
[C---:B------:R-:W-:Y:S02]  /*1eb40*/  ISETP.GT.AND P1, PT, R40.reuse, 0x9, !P3 ;  /* 0x000000092800780c */ /* 0x040fe40005f24270 */
[----:B------:R-:W-:Y:S02]  /*1eb50*/  P2R R56, PR, RZ, 0x8 ;  /* 0x00000008ff387803 */ /* 0x000fe40000000000 */
[----:B------:R-:W-:Y:S02]  /*1eb60*/  ISETP.LT.OR P1, PT, R21, 0xa, P1 ;  /* 0x0000000a1500780c */ /* 0x000fe40000f21670 */
[----:B------:R-:W-:-:S02]  /*1eb70*/  ISETP.GT.AND P2, PT, R40, 0x8, !P2 ;  /* 0x000000082800780c */ /* 0x000fc40005744270 */
[----:B------:R-:W-:Y:S02]  /*1eb80*/  ISETP.GE.AND P3, PT, R69, 0x11, PT ;  /* 0x000000114500780c */ /* 0x000fe40003f66270 */
[----:B------:R-:W-:Y:S02]  /*1eb90*/  FSEL R44, R59, -INF , !P1 ;  /* 0xff8000003b2c7808 */ /* 0x000fe40004800000 */
[C---:B------:R-:W-:Y:S02]  /*1eba0*/  ISETP.LT.OR P2, PT, R21.reuse, 0x9, P2 ;  /* 0x000000091500780c */ /* 0x040fe40001741670 */
[----:B------:R-:W-:Y:S02]  /*1ebb0*/  ISETP.GT.AND P1, PT, R40, 0x10, !P3 ;  /* 0x000000102800780c */ /* 0x000fe40005f24270 */
[----:B------:R-:W-:Y:S02]  /*1ebc0*/  FSEL R45, R58, -INF , !P2 ;  /* 0xff8000003a2d7808 */ /* 0x000fe40005000000 */
        /* <DEDUP_REMOVED lines=53> */
[----:B0-----:R-:W-:Y:S01]  /*1ef20*/  IMAD.IADD R7, R50, 0x1, R51 ;  /* 0x0000000132077824 */ /* 0x001fe200078e0233 */
        /* <DEDUP_REMOVED lines=20> */
.L_x_6526:
[----:B------:R-:W-:Y:S05]  /*1f070*/  BSYNC B2 ;  /* 0x0000000000027941 */ /* 0x000fea0003800000 */
.L_x_6525:
[----:B------:R-:W-:Y:S01]  /*1f080*/  LOP3.LUT R5, RZ, R5, RZ, 0x33, !PT ;  /* 0x00000005ff057212 */ /* 0x000fe200078e33ff */
[----:B------:R-:W-:Y:S06]  /*1f090*/  BRA `(.L_x_6527) ;  /* 0x0000000000187947 */ /* 0x000fec0003800000 */
.L_x_6524:
[----:B------:R-:W-:-:S13]  /*1f0a0*/  ISETP.NE.AND P6, PT, R4, 0x1, PT ;  /* 0x000000010400780c */ /* 0x000fda0003fc5270 */
[----:B------:R-:W-:Y:S05]  /*1f0b0*/  @!P6 BRA `(.L_x_6527) ;  /* 0x000000000010e947 */ /* 0x000fea0003800000 */
[----:B------:R-:W2:Y:S04]  /*1f0c0*/  LDL R6, [R3+0x1c] ;  /* 0x00001c0003067983 */ /* 0x000ea80000100800 */
[----:B------:R-:W3:Y:S01]  /*1f0d0*/  LDL R48, [R3+0x20] ;  /* 0x0000200003307983 */ /* 0x000ee20000100800 */
[----:B--2---:R-:W-:-:S05]  /*1f0e0*/  IMAD.HI.U32 R5, R5, R6, RZ ;  /* 0x0000000605057227 */ /* 0x004fca00078e00ff */
[----:B---3--:R-:W-:-:S07]  /*1f0f0*/  SHF.R.U32.HI R5, RZ, R48, R5 ;  /* 0x00000030ff057219 */ /* 0x008fce0000011605 */
.L_x_6527:
[----:B------:R-:W-:Y:S05]  /*1f100*/  BSYNC B1 ;  /* 0x0000000000017941 */ /* 0x000fea0003800000 */
.L_x_6523:
[----:B------:R-:W-:-:S04]  /*1f110*/  IMAD R6, R4, R5, -R57 ;  /* 0x0000000504067224 */ /* 0x000fc800078e0a39 */
[----:B------:R-:W-:-:S05]  /*1f120*/  IMAD R37, R37, -0x2, R6 ;  /* 0xfffffffe25257824 */ /* 0x000fca00078e0206 */
[----:B------:R-:W-:Y:S02]  /*1f130*/  VIADDMNMX R7, R37, R4, R7, PT ;  /* 0x0000000425077246 */ /* 0x000fe40003800107 */
[----:B------:R-:W-:-:S07]  /*1f140*/  VIMNMX R40, R40, R37, !PT ;  /* 0x0000002528287248 */ /* 0x000fce0007fe0100 */
.L_x_6522:
[----:B------:R-:W-:Y:S05]  /*1f150*/  BSYNC B0 ;  /* 0x0000000000007941 */ /* 0x000fea0003800000 */
.L_x_6521:
        /* <DEDUP_REMOVED lines=48> */
[C---:B------:R-:W-:Y:S02]  /*1f460*/  ISETP.GT.AND P3, PT, R40.reuse, 0x31, !P3 ;  /* 0x000000312800780c */ /* 0x040fe40005f64270 */
[C---:B------:R-:W-:Y:S02]  /*1f470*/  ISETP.LT.OR P2, PT, R7.reuse, 0x31, P2 ;  /* 0x000000310700780c */ /* 0x040fe40001741670 */
[----:B------:R-:W-:Y:S02]  /*1f480*/  ISETP.GT.AND P4, PT, R40, 0x38, !P4 ;  /* 0x000000382800780c */ /* 0x000fe40006784270 */
[C---:B------:R-:W-:Y:S02]  /*1f490*/  ISETP.LT.OR P3, PT, R7.reuse, 0x32, P3 ;  /* 0x000000320700780c */ /* 0x040fe40001f61670 */
[----:B------:R-:W-:Y:S02]  /*1f4a0*/  FSEL R38, R38, -INF , !P2 ;  /* 0xff80000026267808 */ /* 0x000fe40005000000 */
[----:B------:R-:W-:-:S02]  /*1f4b0*/  ISETP.LT.OR P4, PT, R7, 0x39, P4 ;  /* 0x000000390700780c */ /* 0x000fc40002781670 */
[----:B------:R-:W-:Y:S02]  /*1f4c0*/  FSEL R39, R39, -INF , !P3 ;  /* 0xff80000027277808 */ /* 0x000fe40005800000 */
        /* <DEDUP_REMOVED lines=29> */
[----:B------:R-:W-:Y:S02]  /*1f6a0*/  FSEL R48, R36, -INF , !P1 ;  /* 0xff80000024307808 */ /* 0x000fe40004800000 */
[----:B------:R-:W-:-:S04]  /*1f6b0*/  FMNMX.FTZ R37, R58, R6, !PT ;  /* 0x000000063a257209 */ /* 0x000fc80007810000 */
[----:B------:R-:W-:Y:S02]  /*1f6c0*/  FMNMX.FTZ R37, R48, R37, !PT ;  /* 0x0000002530257209 */ /* 0x000fe40007810000 */
[----:B------:R-:W-:Y:S02]  /*1f6d0*/  ISETP.GT.AND P1, PT, R40, 0x39, !P6 ;  /* 0x000000392800780c */ /* 0x000fe40007724270 */
[----:B------:R-:W-:Y:S02]  /*1f6e0*/  FMNMX.FTZ R6, R38, R37, !PT ;  /* 0x0000002526067209 */ /* 0x000fe40007810000 */
[----:B------:R-:W-:Y:S02]  /*1f6f0*/  ISETP.LT.OR P1, PT, R7, 0x3a, P1 ;  /* 0x0000003a0700780c */ /* 0x000fe40000f21670 */
[----:B------:R-:W-:Y:S02]  /*1f700*/  FSEL R40, R54, -INF , !P4 ;  /* 0xff80000036287808 */ /* 0x000fe40006000000 */
[----:B------:R-:W-:-:S02]  /*1f710*/  FMNMX.FTZ R7, R39, R6, !PT ;  /* 0x0000000627077209 */ /* 0x000fc40007810000 */
[----:B------:R-:W-:Y:S02]  /*1f720*/  IADD3 R6, P2, R2, 0x410, RZ ;  /* 0x0000041002067810 */ /* 0x000fe40007f5e0ff */
[----:B------:R-:W-:Y:S02]  /*1f730*/  FSEL R37, R55, -INF , !P1 ;  /* 0xff80000037257808 */ /* 0x000fe40004800000 */
[----:B------:R-:W-:Y:S01]  /*1f740*/  FMNMX.FTZ R34, R40, R7, !PT ;  /* 0x0000000728227209 */ /* 0x000fe20007810000 */
[----:B------:R-:W-:Y:S01]  /*1f750*/  IMAD.X R7, RZ, RZ, R16, P2 ;  /* 0x000000ffff077224 */ /* 0x000fe200010e0610 */
[----:B------:R-:W-:Y:S02]  /*1f760*/  LOP3.LUT R6, R6, 0x4, RZ, 0xfc, !PT ;  /* 0x0000000406067812 */ /* 0x000fe400078efcff */
        /* <DEDUP_REMOVED lines=43> */
.L_x_6529:
[----:B------:R-:W-:Y:S05]  /*1fa20*/  BSYNC B0 ;  /* 0x0000000000007941 */ /* 0x000fea0003800000 */
.L_x_6528:
        /* <DEDUP_REMOVED lines=24> */
[-CC-:B------:R-:W-:Y:S01]  /*1fbb0*/  FFMA.FTZ R25, R25, R54.reuse, -R5.reuse ;  /* 0x0000003619197223 */ /* 0x180fe20000010805 */
[----:B------:R-:W5:Y:S01]  /*1fbc0*/  MUFU.EX2 R47, R47 ;  /* 0x0000002f002f7308 */ /* 0x000f620000000800 */
[-CC-:B------:R-:W-:Y:S01]  /*1fbd0*/  FFMA.FTZ R26, R26, R54.reuse, -R5.reuse ;  /* 0x000000361a1a7223 */ /* 0x180fe20000010805 */
[-CC-:B------:R-:W-:Y:S01]  /*1fbe0*/  FFMA.FTZ R27, R27, R54.reuse, -R5.reuse ;  /* 0x000000361b1b7223 */ /* 0x180fe20000010805 */
[-C--:B------:R-:W-:Y:S01]  /*1fbf0*/  FFMA.FTZ R28, R28, R54.reuse, -R5 ;  /* 0x000000361c1c7223 */ /* 0x080fe20000010805 */
[-C--:B------:R-:W-:Y:S01]  /*1fc00*/  FFMA.FTZ R42, R42, R54.reuse, -R49 ;  /* 0x000000362a2a7223 */ /* 0x080fe20000010831 */
[-C--:B------:R-:W-:Y:S01]  /*1fc10*/  FFMA.FTZ R29, R29, R54.reuse, -R5 ;  /* 0x000000361d1d7223 */ /* 0x080fe20000010805 */
[-CC-:B------:R-:W-:Y:S01]  /*1fc20*/  FFMA.FTZ R12, R12, R54.reuse, -R49.reuse ;  /* 0x000000360c0c7223 */ /* 0x180fe20000010831 */
[-C--:B------:R-:W-:Y:S01]  /*1fc30*/  FFMA.FTZ R41, R41, R54.reuse, -R49 ;  /* 0x0000003629297223 */ /* 0x080fe20000010831 */
[----:B------:R-:W0:Y:S01]  /*1fc40*/  MUFU.EX2 R24, R24 ;  /* 0x0000001800187308 */ /* 0x000e220000000800 */
[-C--:B------:R-:W-:Y:S01]  /*1fc50*/  FFMA.FTZ R30, R30, R54.reuse, -R5 ;  /* 0x000000361e1e7223 */ /* 0x080fe20000010805 */
[-C--:B------:R-:W-:Y:S01]  /*1fc60*/  FFMA.FTZ R21, R21, R54.reuse, -R49 ;  /* 0x0000003615157223 */ /* 0x080fe20000010831 */
[-C--:B------:R-:W-:Y:S01]  /*1fc70*/  FFMA.FTZ R31, R31, R54.reuse, -R5 ;  /* 0x000000361f1f7223 */ /* 0x080fe20000010805 */
[-CC-:B------:R-:W-:Y:S01]  /*1fc80*/  FFMA.FTZ R35, R35, R54.reuse, -R49.reuse ;  /* 0x0000003623237223 */ /* 0x180fe20000010831 */
[-C--:B------:R-:W-:Y:S01]  /*1fc90*/  FFMA.FTZ R15, R15, R54.reuse, -R49 ;  /* 0x000000360f0f7223 */ /* 0x080fe20000010831 */
[-CC-:B------:R-:W-:Y:S01]  /*1fca0*/  FFMA.FTZ R32, R32, R54.reuse, -R5.reuse ;  /* 0x0000003620207223 */ /* 0x180fe20000010805 */
[-C--:B------:R-:W-:Y:S01]  /*1fcb0*/  FFMA.FTZ R4, R58, R54.reuse, -R5 ;  /* 0x000000363a047223 */ /* 0x080fe20000010805 */
[----:B------:R-:W1:Y:S01]  /*1fcc0*/  MUFU.EX2 R46, R46 ;  /* 0x0000002e002e7308 */ /* 0x000e620000000800 */
[----:B-----5:R-:W-:Y:S01]  /*1fcd0*/  FADD.FTZ R7, R47, R56 ;  /* 0x000000382f077221 */ /* 0x020fe20000010000 */
[-C--:B------:R-:W-:Y:S01]  /*1fce0*/  FFMA.FTZ R14, R14, R54.reuse, -R49 ;  /* 0x000000360e0e7223 */ /* 0x080fe20000010831 */
[-C--:B------:R-:W-:Y:S01]  /*1fcf0*/  FFMA.FTZ R33, R33, R54.reuse, -R5 ;  /* 0x0000003621217223 */ /* 0x080fe20000010805 */
[-C--:B------:R-:W-:Y:S01]  /*1fd00*/  FFMA.FTZ R10, R10, R54.reuse, -R49 ;  /* 0x000000360a0a7223 */ /* 0x080fe20000010831 */
[-C--:B------:R-:W-:Y:S01]  /*1fd10*/  FFMA.FTZ R48, R48, R54.reuse, -R5 ;  /* 0x0000003630307223 */ /* 0x080fe20000010805 */
[-C--:B------:R-:W-:Y:S01]  /*1fd20*/  FFMA.FTZ R8, R8, R54.reuse, -R49 ;  /* 0x0000003608087223 */ /* 0x080fe20000010831 */
[-C--:B------:R-:W-:Y:S01]  /*1fd30*/  FFMA.FTZ R38, R38, R54.reuse, -R5 ;  /* 0x0000003626267223 */ /* 0x080fe20000010805 */
[----:B------:R-:W2:Y:S01]  /*1fd40*/  MUFU.EX2 R25, R25 ;  /* 0x0000001900197308 */ /* 0x000ea20000000800 */
[----:B0-----:R-:W-:Y:S01]  /*1fd50*/  FADD.FTZ R6, R24, R55 ;  /* 0x0000003718067221 */ /* 0x001fe20000010000 */
[-C--:B------:R-:W-:Y:S01]  /*1fd60*/  FFMA.FTZ R11, R11, R54.reuse, -R49 ;  /* 0x000000360b0b7223 */ /* 0x080fe20000010831 */
[-C--:B------:R-:W-:Y:S01]  /*1fd70*/  FFMA.FTZ R39, R39, R54.reuse, -R5 ;  /* 0x0000003627277223 */ /* 0x080fe20000010805 */
[-C--:B------:R-:W-:Y:S01]  /*1fd80*/  FFMA.FTZ R9, R9, R54.reuse, -R49 ;  /* 0x0000003609097223 */ /* 0x080fe20000010831 */
[-CC-:B------:R-:W-:Y:S01]  /*1fd90*/  FFMA.FTZ R40, R40, R54.reuse, -R5.reuse ;  /* 0x0000003628287223 */ /* 0x180fe20000010805 */
[----:B------:R-:W-:-:S02]  /*1fda0*/  FFMA.FTZ R5, R37, R54, -R5 ;  /* 0x0000003625057223 */ /* 0x000fc40000010805 */
[----:B------:R-:W-:Y:S08]  /*1fdb0*/  MUFU.EX2 R45, R45 ;  /* 0x0000002d002d7308 */ /* 0x000ff00000000800 */
[----:B------:R-:W0:Y:S08]  /*1fdc0*/  MUFU.EX2 R26, R26 ;  /* 0x0000001a001a7308 */ /* 0x000e300000000800 */
[----:B------:R-:W-:Y:S08]  /*1fdd0*/  MUFU.EX2 R44, R44 ;  /* 0x0000002c002c7308 */ /* 0x000ff00000000800 */
[----:B------:R-:W3:Y:S08]  /*1fde0*/  MUFU.EX2 R27, R27 ;  /* 0x0000001b001b7308 */ /* 0x000ef00000000800 */
[----:B------:R-:W4:Y:S08]  /*1fdf0*/  MUFU.EX2 R43, R43 ;  /* 0x0000002b002b7308 */ /* 0x000f300000000800 */
[----:B------:R-:W-:Y:S08]  /*1fe00*/  MUFU.EX2 R28, R28 ;  /* 0x0000001c001c7308 */ /* 0x000ff00000000800 */
[----:B------:R-:W5:Y:S08]  /*1fe10*/  MUFU.EX2 R42, R42 ;  /* 0x0000002a002a7308 */ /* 0x000f700000000800 */
[----:B------:R1:W-:Y:S08]  /*1fe20*/  MUFU.EX2 R13, R12 ;  /* 0x0000000c000d7308 */ /* 0x0003f00000000800 */
[----:B------:R-:W-:Y:S01]  /*1fe30*/  MUFU.EX2 R29, R29 ;  /* 0x0000001d001d7308 */ /* 0x000fe20000000800 */
[----:B-1----:R-:W-:Y:S01]  /*1fe40*/  FADD.FTZ R12, R46, R7 ;  /* 0x000000072e0c7221 */ /* 0x002fe20000010000 */
[----:B--2---:R-:W-:-:S04]  /*1fe50*/  FADD.FTZ R7, R25, R6 ;  /* 0x0000000619077221 */ /* 0x004fc80000010000 */
[----:B0-----:R-:W-:Y:S02]  /*1fe60*/  FADD.FTZ R6, R26, R7 ;  /* 0x000000071a067221 */ /* 0x001fe40000010000 */
[----:B------:R-:W0:Y:S02]  /*1fe70*/  MUFU.EX2 R41, R41 ;  /* 0x0000002900297308 */ /* 0x000e240000000800 */
[----:B---3--:R-:W-:-:S06]  /*1fe80*/  FADD.FTZ R7, R27, R6 ;  /* 0x000000061b077221 */ /* 0x008fcc0000010000 */
[----:B------:R1:W-:Y:S08]  /*1fe90*/  MUFU.EX2 R182, R21 ;  /* 0x0000001500b67308 */ /* 0x0003f00000000800 */
[----:B------:R-:W-:Y:S01]  /*1fea0*/  MUFU.EX2 R30, R30 ;  /* 0x0000001e001e7308 */ /* 0x000fe20000000800 */
[----:B-1----:R-:W-:-:S04]  /*1feb0*/  FADD.FTZ R21, R45, R12 ;  /* 0x0000000c2d157221 */ /* 0x002fc80000010000 */
[----:B------:R-:W-:-:S03]  /*1fec0*/  FADD.FTZ R12, R44, R21 ;  /* 0x000000152c0c7221 */ /* 0x000fc60000010000 */
[----:B------:R-:W1:Y:S01]  /*1fed0*/  MUFU.EX2 R174, R35 ;  /* 0x0000002300ae7308 */ /* 0x000e620000000800 */
[----:B----4-:R-:W-:-:S04]  /*1fee0*/  FADD.FTZ R21, R43, R12 ;  /* 0x0000000c2b157221 */ /* 0x010fc80000010000 */
[----:B-----5:R-:W-:-:S03]  /*1fef0*/  FADD.FTZ R6, R42, R21 ;  /* 0x000000152a067221 */ /* 0x020fc60000010000 */
[----:B------:R-:W-:Y:S01]  /*1ff00*/  MUFU.EX2 R31, R31 ;  /* 0x0000001f001f7308 */ /* 0x000fe20000000800 */
[----:B0-----:R-:W-:-:S07]  /*1ff10*/  FADD.FTZ R21, R41, R6 ;  /* 0x0000000629157221 */ /* 0x001fce0000010000 */
[----:B------:R-:W0:Y:S01]  /*1ff20*/  MUFU.EX2 R15, R15 ;  /* 0x0000000f000f7308 */ /* 0x000e220000000800 */
[----:B-1----:R-:W-:-:S07]  /*1ff30*/  FADD.FTZ R6, R174, R21 ;  /* 0x00000015ae067221 */ /* 0x002fce0000010000 */
[----:B------:R-:W1:Y:S08]  /*1ff40*/  MUFU.EX2 R32, R32 ;  /* 0x0000002000207308 */ /* 0x000e700000000800 */
[----:B------:R2:W-:Y:S01]  /*1ff50*/  MUFU.EX2 R179, R4 ;  /* 0x0000000400b37308 */ /* 0x0005e20000000800 */
[----:B0-----:R-:W-:-:S07]  /*1ff60*/  FADD.FTZ R21, R15, R6 ;  /* 0x000000060f157221 */ /* 0x001fce0000010000 */
[----:B------:R-:W0:Y:S01]  /*1ff70*/  MUFU.EX2 R14, R14 ;  /* 0x0000000e000e7308 */ /* 0x000e220000000800 */
[----:B--2---:R-:W-:-:S04]  /*1ff80*/  FADD.FTZ R4, R28, R7 ;  /* 0x000000071c047221 */ /* 0x004fc80000010000 */
[----:B------:R-:W-:-:S03]  /*1ff90*/  FADD.FTZ R7, R29, R4 ;  /* 0x000000041d077221 */ /* 0x000fc60000010000 */
[----:B------:R-:W2:Y:S01]  /*1ffa0*/  MUFU.EX2 R33, R33 ;  /* 0x0000002100217308 */ /* 0x000ea20000000800 */
[----:B------:R-:W-:-:S04]  /*1ffb0*/  FADD.FTZ R4, R30, R7 ;  /* 0x000000071e047221 */ /* 0x000fc80000010000 */
[----:B------:R-:W-:-:S03]  /*1ffc0*/  FADD.FTZ R7, R31, R4 ;  /* 0x000000041f077221 */ /* 0x000fc60000010000 */
[----:B------:R-:W3:Y:S01]  /*1ffd0*/  MUFU.EX2 R10, R10 ;  /* 0x0000000a000a7308 */ /* 0x000ee20000000800 */
[----:B-1----:R-:W-:Y:S01]  /*1ffe0*/  FADD.FTZ R4, R32, R7 ;  /* 0x0000000720047221 */ /* 0x002fe20000010000 */
[----:B0-----:R-:W-:-:S06]  /*1fff0*/  FADD.FTZ R21, R14, R21 ;  /* 0x000000150e157221 */ /* 0x001fcc0000010000 */
[----:B------:R-:W0:Y:S01]  /*20000*/  MUFU.EX2 R48, R48 ;  /* 0x0000003000307308 */ /* 0x000e220000000800 */
[----:B--2---:R-:W-:-:S04]  /*20010*/  FADD.FTZ R4, R33, R4 ;  /* 0x0000000421047221 */ /* 0x004fc80000010000 */
[----:B------:R-:W-:-:S03]  /*20020*/  FADD.FTZ R7, R179, R4 ;  /* 0x00000004b3077221 */ /* 0x000fc60000010000 */
[----:B------:R-:W1:Y:S01]  /*20030*/  MUFU.EX2 R8, R8 ;  /* 0x0000000800087308 */ /* 0x000e620000000800 */
[----:B---3--:R-:W-:-:S04]  /*20040*/  FADD.FTZ R6, R10, R21 ;  /* 0x000000150a067221 */ /* 0x008fc80000010000 */
[----:B------:R-:W-:-:S03]  /*20050*/  FADD.FTZ R21, R13, R6 ;  /* 0x000000060d157221 */ /* 0x000fc60000010000 */
        /* <DEDUP_REMOVED lines=243> */
[----:B--2---:R-:W-:Y:S01]  /*20f90*/  FMUL.FTZ R11, R34, R9 ;  /* 0x00000009220b7220 */ /* 0x004fe20000410000 */
[----:B------:R-:W-:-:S04]  /*20fa0*/  IMAD.MOV.U32 R9, RZ, RZ, R19 ;  /* 0x000000ffff097224 */ /* 0x000fc800078e0013 */
        /* <DEDUP_REMOVED lines=192> */
[----:B0-----:R-:W3:Y:S04]  /*21bb0*/  LD.E R15, desc[UR40][R4.64] ;  /* 0x00000028040f7980 */ /* 0x001ee8000c101900 */
[----:B-1----:R-:W4:Y:S04]  /*21bc0*/  LD.E R13, desc[UR40][R152.64+0x1e8] ;  /* 0x0001e828980d7980 */ /* 0x002f28000c101900 */
[----:B------:R-:W4:Y:S04]  /*21bd0*/  LD.E.64 R10, desc[UR40][R152.64+0xa8] ;  /* 0x0000a828980a7980 */ /* 0x000f28000c101b00 */
[----:B---3--:R0:W-:Y:S04]  /*21be0*/  ST.E desc[UR40][R4.64], R15 ;  /* 0x0000000f04007985 */ /* 0x0081e8000c101928 */
[----:B------:R-:W3:Y:S04]  /*21bf0*/  LD.E R21, desc[UR40][R6.64] ;  /* 0x0000002806157980 */ /* 0x000ee8000c101900 */
[----:B---3--:R1:W-:Y:S04]  /*21c00*/  ST.E desc[UR40][R6.64], R21 ;  /* 0x0000001506007985 */ /* 0x0083e8000c101928 */
[----:B------:R-:W3:Y:S04]  /*21c10*/  LD.E R25, desc[UR40][R8.64] ;  /* 0x0000002808197980 */ /* 0x000ee8000c101900 */
[----:B---3--:R3:W-:Y:S04]  /*21c20*/  ST.E desc[UR40][R8.64], R25 ;  /* 0x0000001908007985 */ /* 0x0087e8000c101928 */
[----:B------:R-:W5:Y:S04]  /*21c30*/  LD.E R27, desc[UR40][R152.64+0x210] ;  /* 0x00021028981b7980 */ /* 0x000f68000c101900 */
[----:B------:R-:W4:Y:S04]  /*21c40*/  LD.E R29, desc[UR40][R152.64+0x214] ;  /* 0x00021428981d7980 */ /* 0x000f28000c101900 */
[----:B------:R-:W4:Y:S04]  /*21c50*/  LD.E R31, desc[UR40][R152.64+0x218] ;  /* 0x00021828981f7980 */ /* 0x000f28000c101900 */
[----:B------:R-:W4:Y:S04]  /*21c60*/  LD.E R33, desc[UR40][R152.64+0x21c] ;  /* 0x00021c2898217980 */ /* 0x000f28000c101900 */
[----:B------:R-:W4:Y:S04]  /*21c70*/  LD.E R35, desc[UR40][R152.64+0x220] ;  /* 0x0002202898237980 */ /* 0x000f28000c101900 */
[----:B--2---:R-:W2:Y:S04]  /*21c80*/  LD.E R37, desc[UR40][R152.64+0x224] ;  /* 0x0002242898257980 */ /* 0x004ea8000c101900 */
[----:B0-----:R-:W2:Y:S04]  /*21c90*/  LD.E R15, desc[UR40][R152.64+0x228] ;  /* 0x00022828980f7980 */ /* 0x001ea8000c101900 */
[----:B------:R-:W2:Y:S04]  /*21ca0*/  LD.E R39, desc[UR40][R152.64+0x22c] ;  /* 0x00022c2898277980 */ /* 0x000ea8000c101900 */
[----:B-1----:R-:W2:Y:S04]  /*21cb0*/  LD.E R21, desc[UR40][R152.64+0x230] ;  /* 0x0002302898157980 */ /* 0x002ea8000c101900 */
[----:B------:R-:W2:Y:S04]  /*21cc0*/  LD.E R41, desc[UR40][R152.64+0x234] ;  /* 0x0002342898297980 */ /* 0x000ea8000c101900 */
        /* <DEDUP_REMOVED lines=114> */
[----:B-----5:R-:W-:Y:S04]  /*223f0*/  ST.E desc[UR40][R152.64+0x210], R27 ;  /* 0x0002101b98007985 */ /* 0x020fe8000c101928 */
[----:B----4-:R-:W-:Y:S04]  /*22400*/  ST.E desc[UR40][R152.64+0x214], R29 ;  /* 0x0002141d98007985 */ /* 0x010fe8000c101928 */
        /* <DEDUP_REMOVED lines=1060> */
.L_x_6531:
[----:B------:R-:W-:Y:S05]  /*26650*/  BSYNC B0 ;  /* 0x0000000000007941 */ /* 0x000fea0003800000 */
.L_x_6530:
[----:B------:R-:W-:-:S04]  /*26660*/  UISETP.LT.AND UP0, UPT, URZ, UR45, UPT ;  /* 0x0000002d3f00728c */ /* 0x000fc8000bf01270 */
[----:B------:R-:W-:-:S06]  /*26670*/  USEL UR4, URZ, UR45, !UP0 ;  /* 0x0000002d3f047287 */ /* 0x000fcc000c000000 */
[C---:B------:R-:W-:Y:S01]  /*26680*/  ISETP.GT.AND P1, PT, R0.reuse, UR4, PT ;  /* 0x0000000400007c0c */ /* 0x040fe2000bf24270 */
[----:B------:R-:W-:-:S12]  /*26690*/  VIADD R0, R0, 0xffffffff ;  /* 0xffffffff00007836 */ /* 0x000fd80000000000 */
[----:B------:R-:W-:Y:S05]  /*266a0*/  @P1 BRA `(.L_x_6532) ;  /* 0xffffff5400741947 */ /* 0x000fea000383ffff */
.L_x_6499:
        /* <DEDUP_REMOVED lines=60> */
[----:B--2---:R-:W2:Y:S04]  /*26a70*/  LDL.64 R6, [R1+0x210] ;  /* 0x0002100001067983 */ /* 0x004ea80000100a00 */
[----:B------:R-:W5:Y:S04]  /*26a80*/  LDL.64 R136, [R1+0x3f0] ;  /* 0x0003f00001887983 */ /* 0x000f680000100a00 */
[----:B------:R-:W5:Y:S04]  /*26a90*/  LDL.64 R138, [R1+0x3f8] ;  /* 0x0003f800018a7983 */ /* 0x000f680000100a00 */
[----:B------:R-:W5:Y:S04]  /*26aa0*/  LDL.64 R8, [R1+0x220] ;  /* 0x0002200001087983 */ /* 0x000f680000100a00 */
[----:B------:R-:W5:Y:S04]  /*26ab0*/  LDL.64 R10, [R1+0x230] ;  /* 0x00023000010a7983 */ /* 0x000f680000100a00 */
[----:B------:R-:W5:Y:S04]  /*26ac0*/  LDL.64 R12, [R1+0x240] ;  /* 0x00024000010c7983 */ /* 0x000f680000100a00 */
[----:B------:R-:W5:Y:S04]  /*26ad0*/  LDL.64 R14, [R1+0x250] ;  /* 0x00025000010e7983 */ /* 0x000f680000100a00 */
[----:B------:R-:W5:Y:S04]  /*26ae0*/  LDL.64 R24, [R1+0x260] ;  /* 0x0002600001187983 */ /* 0x000f680000100a00 */
[----:B0-----:R-:W5:Y:S04]  /*26af0*/  LDL.64 R26, [R1+0x270] ;  /* 0x00027000011a7983 */ /* 0x001f680000100a00 */
        /* <DEDUP_REMOVED lines=54> */
[----:B------:R-:W5:Y:S04]  /*26e60*/  LDL R141, [R1+0x1f0] ;  /* 0x0001f000018d7983 */ /* 0x000f680000100800 */
[----:B------:R-:W5:Y:S01]  /*26e70*/  LDL R21, [R1+0x1f4] ;  /* 0x0001f40001157983 */ /* 0x000f620000100800 */
[----:B---3--:R-:W-:-:S05]  /*26e80*/  VIADD R142, R142, 0x1 ;  /* 0x000000018e8e7836 */ /* 0x008fca0000000000 */
[----:B------:R-:W-:-:S13]  /*26e90*/  ISETP.NE.AND P0, PT, R142, 0x2, PT ;  /* 0x000000028e00780c */ /* 0x000fda0003f05270 */
[----:B------:R-:W3:Y:S01]  /*26ea0*/  @!P0 LDL R140, [R1+0x1ec] ;  /* 0x0001ec00018c8983 */ /* 0x000ee20000100800 */
[-C--:B----4-:R-:W-:Y:S01]  /*26eb0*/  FMUL.FTZ R5, R5, R0.reuse ;  /* 0x0000000005057220 */ /* 0x090fe20000410000 */
[-C--:B------:R-:W-:Y:S01]  /*26ec0*/  FMUL.FTZ R4, R4, R0.reuse ;  /* 0x0000000004047220 */ /* 0x080fe20000410000 */
[-C--:B--2---:R-:W-:Y:S01]  /*26ed0*/  FMUL.FTZ R7, R7, R0.reuse ;  /* 0x0000000007077220 */ /* 0x084fe20000410000 */
[-C--:B------:R-:W-:Y:S01]  /*26ee0*/  FMUL.FTZ R6, R6, R0.reuse ;  /* 0x0000000006067220 */ /* 0x080fe20000410000 */
[-C--:B-----5:R-:W-:Y:S01]  /*26ef0*/  FMUL.FTZ R137, R137, R0.reuse ;  /* 0x0000000089897220 */ /* 0x0a0fe20000410000 */
        /* <DEDUP_REMOVED lines=197> */
.L_x_6417:
[----:B------:R-:W2:Y:S08]  /*27b50*/  S2UR UR4, SR_CgaCtaId ;  /* 0x00000000000479c3 */ /* 0x000eb00000008800 */
[----:B------:R-:W-:Y:S01]  /*27b60*/  BAR.SYNC.DEFER_BLOCKING 0x5, 0x180 ;  /* 0x0146000000007b1d */ /* 0x000fe20000010000 */
[----:B------:R-:W-:-:S04]  /*27b70*/  PRMT R0, R0, 0x9910, RZ ;  /* 0x0000991000007816 */ /* 0x000fc800000000ff */
[----:B------:R-:W-:Y:S01]  /*27b80*/  ISETP.NE.AND P0, PT, R0, RZ, PT ;  /* 0x000000ff0000720c */ /* 0x000fe20003f05270 */
[----:B------:R-:W-:Y:S01]  /*27b90*/  UMOV UR47, 0x400 ;  /* 0x00000400002f7882 */ /* 0x000fe20000000000 */
[----:B------:R-:W-:Y:S01]  /*27ba0*/  BSSY B0, `(.L_x_6533) ;  /* 0x00002db000007945 */ /* 0x000fe20003800000 */
[----:B--2---:R-:W-:-:S09]  /*27bb0*/  ULEA UR47, UR4, UR47, 0x18 ;  /* 0x0000002f042f7291 */ /* 0x004fd2000f8ec03f */
[----:B01----:R-:W0:Y:S02]  /*27bc0*/  LDS.128 R4, [UR47+0x388d0] ;  /* 0x0388d02fff047984 */ /* 0x003e240008000c00 */
[----:B0-----:R-:W-:Y:S02]  /*27bd0*/  R2UR UR5, R5 ;  /* 0x00000000050572ca */ /* 0x001fe400000e0000 */
[----:B------:R-:W-:Y:S02]  /*27be0*/  R2UR UR7, R6 ;  /* 0x00000000060772ca */ /* 0x000fe400000e0000 */
[----:B------:R-:W-:Y:S01]  /*27bf0*/  R2UR UR6, R7 ;  /* 0x00000000070672ca */ /* 0x000fe200000e0000 */
[----:B------:R-:W-:Y:S06]  /*27c00*/  BAR.ARV 0x4, 0x180 ;  /* 0x0106000000007b1d */ /* 0x000fec0000002000 */
[----:B------:R-:W-:Y:S08]  /*27c10*/  @!P0 BRA `(.L_x_6534) ;  /* 0x0000001c00b48947 */ /* 0x000ff00003800000 */
[----:B------:R-:W2:Y:S04]  /*27c20*/  LDL.128 R136, [R1+0x200] ;  /* 0x0002000001887983 */ /* 0x000ea80000100c00 */
[----:B------:R-:W3:Y:S04]  /*27c30*/  LDL.128 R128, [R1+0x220] ;  /* 0x0002200001807983 */ /* 0x000ee80000100c00 */
[----:B------:R-:W4:Y:S04]  /*27c40*/  LDL.128 R132, [R1+0x210] ;  /* 0x0002100001847983 */ /* 0x000f280000100c00 */
        /* <DEDUP_REMOVED lines=28> */
[----:B------:R-:W4:Y:S01]  /*27e10*/  LDL.128 R4, [R1+0x3f0] ;  /* 0x0003f00001047983 */ /* 0x000f220000100c00 */
[----:B------:R-:W-:Y:S01]  /*27e20*/  IADD3 R145, P1, R156, 0x20, RZ ;  /* 0x000000209c917810 */ /* 0x000fe20007f3e0ff */
[----:B------:R-:W-:-:S03]  /*27e30*/  ULDC.64 UR8, c[0x0][0xd00] ;  /* 0x0003400000087ab9 */ /* 0x000fc60000000a00 */
[----:B------:R-:W-:-:S04]  /*27e40*/  LOP3.LUT R144, R145, 0x380, RZ, 0xc0, !PT ;  /* 0x0000038091907812 */ /* 0x000fc800078ec0ff */
[----:B------:R-:W-:Y:S02]  /*27e50*/  SHF.R.U64 R144, R144, 0x3, RZ ;  /* 0x0000000390907819 */ /* 0x000fe400000012ff */
[----:B------:R-:W-:Y:S02]  /*27e60*/  IADD3 R147, P4, R156, 0x60, RZ ;  /* 0x000000609c937810 */ /* 0x000fe40007f9e0ff */
[----:B------:R-:W-:Y:S01]  /*27e70*/  LOP3.LUT R144, R144, R145, RZ, 0x3c, !PT ;  /* 0x0000009190907212 */ /* 0x000fe200078e3cff */
[----:B------:R-:W-:Y:S01]  /*27e80*/  IMAD.X R145, RZ, RZ, R157, P1 ;  /* 0x000000ffff917224 */ /* 0x000fe200008e069d */
[C---:B------:R-:W-:Y:S02]  /*27e90*/  IADD3 R175, P1, R156.reuse, 0x4000, RZ ;  /* 0x000040009caf7810 */ /* 0x040fe40007f3e0ff */
[----:B------:R-:W-:Y:S02]  /*27ea0*/  IADD3 R180, P3, R156, 0x2000, RZ ;  /* 0x000020009cb47810 */ /* 0x000fe40007f7e0ff */
[----:B------:R-:W-:-:S02]  /*27eb0*/  LOP3.LUT R146, R147, 0x380, RZ, 0xc0, !PT ;  /* 0x0000038093927812 */ /* 0x000fc400078ec0ff */
[----:B------:R-:W-:Y:S02]  /*27ec0*/  LOP3.LUT R174, R175, 0x380, RZ, 0xc0, !PT ;  /* 0x00000380afae7812 */ /* 0x000fe400078ec0ff */
[----:B------:R-:W-:Y:S02]  /*27ed0*/  LOP3.LUT R181, R180, 0x380, RZ, 0xc0, !PT ;  /* 0x00000380b4b57812 */ /* 0x000fe400078ec0ff */
        /* <DEDUP_REMOVED lines=8> */
[----:B------:R-:W-:Y:S01]  /*27f60*/  IMAD.X R181, RZ, RZ, R157, P3 ;  /* 0x000000ffffb57224 */ /* 0x000fe200018e069d */
[----:B------:R-:W-:-:S02]  /*27f70*/  IADD3 R141, P4, R156, 0x4040, RZ ;  /* 0x000040409c8d7810 */ /* 0x000fc40007f9e0ff */
[C---:B------:R-:W-:Y:S02]  /*27f80*/  IADD3 R149, P1, R156.reuse, 0x6060, RZ ;  /* 0x000060609c957810 */ /* 0x040fe40007f3e0ff */
[C---:B------:R-:W-:Y:S02]  /*27f90*/  IADD3 R171, P3, R156.reuse, 0x4060, RZ ;  /* 0x000040609cab7810 */ /* 0x040fe40007f7e0ff */
[C---:B------:R-:W-:Y:S02]  /*27fa0*/  IADD3 R183, P0, R156.reuse, 0x40, RZ ;  /* 0x000000409cb77810 */ /* 0x040fe40007f1e0ff */
[----:B------:R-:W-:Y:S02]  /*27fb0*/  LOP3.LUT R140, R141, 0x380, RZ, 0xc0, !PT ;  /* 0x000003808d8c7812 */ /* 0x000fe400078ec0ff */
[----:B------:R-:W-:Y:S02]  /*27fc0*/  LOP3.LUT R148, R149, 0x380, RZ, 0xc0, !PT ;  /* 0x0000038095947812 */ /* 0x000fe400078ec0ff */
[----:B------:R-:W-:-:S02]  /*27fd0*/  IADD3 R151, P6, R156, 0x2020, RZ ;  /* 0x000020209c977810 */ /* 0x000fc40007fde0ff */
[----:B------:R-:W-:Y:S02]  /*27fe0*/  LOP3.LUT R170, R171, 0x380, RZ, 0xc0, !PT ;  /* 0x00000380abaa7812 */ /* 0x000fe400078ec0ff */
[----:B------:R-:W-:Y:S02]  /*27ff0*/  LOP3.LUT R182, R183, 0x380, RZ, 0xc0, !PT ;  /* 0x00000380b7b67812 */ /* 0x000fe400078ec0ff */
[C---:B------:R-:W-:Y:S02]  /*28000*/  IADD3 R179, P5, R156.reuse, 0x2040, RZ ;  /* 0x000020409cb37810 */ /* 0x040fe40007fbe0ff */
[----:B------:R-:W-:Y:S02]  /*28010*/  IADD3 R177, P2, R156, 0x2060, RZ ;  /* 0x000020609cb17810 */ /* 0x000fe40007f5e0ff */
[----:B------:R-:W-:Y:S02]  /*28020*/  SHF.R.U64 R140, R140, 0x3, RZ ;  /* 0x000000038c8c7819 */ /* 0x000fe400000012ff */
[----:B------:R-:W-:-:S02]  /*28030*/  SHF.R.U64 R148, R148, 0x3, RZ ;  /* 0x0000000394947819 */ /* 0x000fc400000012ff */
[----:B------:R-:W-:Y:S02]  /*28040*/  LOP3.LUT R150, R151, 0x380, RZ, 0xc0, !PT ;  /* 0x0000038097967812 */ /* 0x000fe400078ec0ff */
[----:B------:R-:W-:Y:S02]  /*28050*/  SHF.R.U64 R170, R170, 0x3, RZ ;  /* 0x00000003aaaa7819 */ /* 0x000fe400000012ff */
[----:B------:R-:W-:Y:S02]  /*28060*/  SHF.R.U64 R182, R182, 0x3, RZ ;  /* 0x00000003b6b67819 */ /* 0x000fe400000012ff */
[----:B------:R-:W-:Y:S02]  /*28070*/  LOP3.LUT R178, R179, 0x380, RZ, 0xc0, !PT ;  /* 0x00000380b3b27812 */ /* 0x000fe400078ec0ff */
[----:B------:R-:W-:Y:S02]  /*28080*/  LOP3.LUT R176, R177, 0x380, RZ, 0xc0, !PT ;  /* 0x00000380b1b07812 */ /* 0x000fe400078ec0ff */
[----:B------:R-:W-:Y:S01]  /*28090*/  LOP3.LUT R140, R140, R141, RZ, 0x3c, !PT ;  /* 0x0000008d8c8c7212 */ /* 0x000fe200078e3cff */
[----:B------:R-:W-:Y:S01]  /*280a0*/  IMAD.X R141, RZ, RZ, R157, P4 ;  /* 0x000000ffff8d7224 */ /* 0x000fe200020e069d */
[----:B------:R-:W-:-:S02]  /*280b0*/  LOP3.LUT R148, R148, R149, RZ, 0x3c, !PT ;  /* 0x0000009594947212 */ /* 0x000fc400078e3cff */
[----:B------:R-:W-:Y:S02]  /*280c0*/  SHF.R.U64 R150, R150, 0x3, RZ ;  /* 0x0000000396967819 */ /* 0x000fe400000012ff */
[----:B------:R-:W-:Y:S01]  /*280d0*/  LOP3.LUT R170, R170, R171, RZ, 0x3c, !PT ;  /* 0x000000abaaaa7212 */ /* 0x000fe200078e3cff */
[--C-:B------:R-:W-:Y:S01]  /*280e0*/  IMAD.X R171, RZ, RZ, R157.reuse, P3 ;  /* 0x000000ffffab7224 */ /* 0x100fe200018e069d */
[----:B------:R-:W-:Y:S02]  /*280f0*/  LOP3.LUT R149, R156, 0x380, RZ, 0xc0, !PT ;  /* 0x000003809c957812 */ /* 0x000fe400078ec0ff */
[----:B------:R-:W-:Y:S01]  /*28100*/  LOP3.LUT R182, R182, R183, RZ, 0x3c, !PT ;  /* 0x000000b7b6b67212 */ /* 0x000fe200078e3cff */
[----:B------:R-:W-:Y:S01]  /*28110*/  IMAD.X R183, RZ, RZ, R157, P0 ;  /* 0x000000ffffb77224 */ /* 0x000fe200000e069d */
[----:B------:R-:W-:Y:S02]  /*28120*/  SHF.R.U64 R178, R178, 0x3, RZ ;  /* 0x00000003b2b27819 */ /* 0x000fe400000012ff */
[----:B------:R-:W-:-:S02]  /*28130*/  SHF.R.U64 R176, R176, 0x3, RZ ;  /* 0x00000003b0b07819 */ /* 0x000fc400000012ff */
[----:B------:R-:W-:Y:S02]  /*28140*/  IADD3 R173, P0, R156, 0x4020, RZ ;  /* 0x000040209cad7810 */ /* 0x000fe40007f1e0ff */
[----:B------:R-:W-:Y:S01]  /*28150*/  LOP3.LUT R150, R150, R151, RZ, 0x3c, !PT ;  /* 0x0000009796967212 */ /* 0x000fe200078e3cff */
[--C-:B------:R-:W-:Y:S01]  /*28160*/  IMAD.X R151, RZ, RZ, R157.reuse, P6 ;  /* 0x000000ffff977224 */ /* 0x100fe200030e069d */
[----:B------:R-:W-:Y:S02]  /*28170*/  SHF.R.U64 R149, R149, 0x3, RZ ;  /* 0x0000000395957819 */ /* 0x000fe400000012ff */
[----:B------:R-:W-:Y:S01]  /*28180*/  LOP3.LUT R178, R178, R179, RZ, 0x3c, !PT ;  /* 0x000000b3b2b27212 */ /* 0x000fe200078e3cff */
[--C-:B------:R-:W-:Y:S01]  /*28190*/  IMAD.X R179, RZ, RZ, R157.reuse, P5 ;  /* 0x000000ffffb37224 */ /* 0x100fe200028e069d */
[----:B------:R-:W-:Y:S02]  /*281a0*/  MOV R140, R140 ;  /* 0x0000008c008c7202 */ /* 0x000fe40000000f00 */
[----:B------:R-:W-:Y:S01]  /*281b0*/  LOP3.LUT R176, R176, R177, RZ, 0x3c, !PT ;  /* 0x000000b1b0b07212 */ /* 0x000fe200078e3cff */
[----:B------:R-:W-:Y:S01]  /*281c0*/  IMAD.X R177, RZ, RZ, R157, P2 ;  /* 0x000000ffffb17224 */ /* 0x000fe200010e069d */
[----:B------:R-:W-:-:S02]  /*281d0*/  IADD3 R143, P6, R156, 0x6000, RZ ;  /* 0x000060009c8f7810 */ /* 0x000fc40007fde0ff */
[----:B------:R-:W-:Y:S01]  /*281e0*/  MOV R141, R170 ;  /* 0x000000aa008d7202 */ /* 0x000fe20000000f00 */
[----:B------:R-:W-:Y:S01]  /*281f0*/  IMAD.MOV.U32 R171, RZ, RZ, R157 ;  /* 0x000000ffffab7224 */ /* 0x000fe200078e009d */
[----:B------:R-:W-:Y:S02]  /*28200*/  LOP3.LUT R172, R173, 0x380, RZ, 0xc0, !PT ;  /* 0x00000380adac7812 */ /* 0x000fe400078ec0ff */
[C---:B------:R-:W-:Y:S02]  /*28210*/  IADD3 R169, P5, R156.reuse, 0x6020, RZ ;  /* 0x000060209ca97810 */ /* 0x040fe40007fbe0ff */
[----:B------:R-:W-:Y:S02]  /*28220*/  IADD3 R155, P2, R156, 0x6040, RZ ;  /* 0x000060409c9b7810 */ /* 0x000fe40007f5e0ff */
[----:B------:R-:W-:Y:S02]  /*28230*/  LOP3.LUT R170, R149, R156, RZ, 0x3c, !PT ;  /* 0x0000009c95aa7212 */ /* 0x000fe400078e3cff */
[----:B------:R-:W-:-:S02]  /*28240*/  LOP3.LUT R142, R143, 0x380, RZ, 0xc0, !PT ;  /* 0x000003808f8e7812 */ /* 0x000fc400078ec0ff */
[----:B------:R-:W-:Y:S02]  /*28250*/  SHF.R.U64 R172, R172, 0x3, RZ ;  /* 0x00000003acac7819 */ /* 0x000fe400000012ff */
[----:B------:R-:W-:Y:S02]  /*28260*/  LOP3.LUT R168, R169, 0x380, RZ, 0xc0, !PT ;  /* 0x00000380a9a87812 */ /* 0x000fe400078ec0ff */
[----:B------:R-:W-:Y:S02]  /*28270*/  LOP3.LUT R154, R155, 0x380, RZ, 0xc0, !PT ;  /* 0x000003809b9a7812 */ /* 0x000fe400078ec0ff */
[----:B------:R-:W-:Y:S02]  /*28280*/  MOV R170, R170 ;  /* 0x000000aa00aa7202 */ /* 0x000fe40000000f00 */
[----:B------:R-:W-:Y:S02]  /*28290*/  MOV R199, R144 ;  /* 0x0000009000c77202 */ /* 0x000fe40000000f00 */
[----:B------:R-:W-:-:S02]  /*282a0*/  SHF.R.U64 R142, R142, 0x3, RZ ;  /* 0x000000038e8e7819 */ /* 0x000fc400000012ff */
[----:B------:R-:W-:Y:S02]  /*282b0*/  MOV R145, R182 ;  /* 0x000000b600917202 */ /* 0x000fe40000000f00 */
[----:B------:R-:W-:Y:S01]  /*282c0*/  LOP3.LUT R172, R172, R173, RZ, 0x3c, !PT ;  /* 0x000000adacac7212 */ /* 0x000fe200078e3cff */
[----:B------:R-:W-:Y:S01]  /*282d0*/  IMAD.X R173, RZ, RZ, R157, P0 ;  /* 0x000000ffffad7224 */ /* 0x000fe200000e069d */
[----:B------:R-:W-:Y:S02]  /*282e0*/  SHF.R.U64 R168, R168, 0x3, RZ ;  /* 0x00000003a8a87819 */ /* 0x000fe400000012ff */
[----:B------:R-:W-:Y:S02]  /*282f0*/  MOV R146, R146 ;  /* 0x0000009200927202 */ /* 0x000fe40000000f00 */
[----:B------:R-:W-:Y:S02]  /*28300*/  SHF.R.U64 R154, R154, 0x3, RZ ;  /* 0x000000039a9a7819 */ /* 0x000fe400000012ff */
[----:B------:R-:W-:-:S02]  /*28310*/  MOV R147, R180 ;  /* 0x000000b400937202 */ /* 0x000fc40000000f00 */
[----:B------:R-:W-:Y:S02]  /*28320*/  MOV R150, R150 ;  /* 0x0000009600967202 */ /* 0x000fe40000000f00 */
[----:B------:R-:W-:Y:S01]  /*28330*/  LOP3.LUT R142, R142, R143, RZ, 0x3c, !PT ;  /* 0x0000008f8e8e7212 */ /* 0x000fe200078e3cff */
[--C-:B------:R-:W-:Y:S01]  /*28340*/  IMAD.X R143, RZ, RZ, R157.reuse, P6 ;  /* 0x000000ffff8f7224 */ /* 0x100fe200030e069d */
[----:B------:R-:W-:Y:S01]  /*28350*/  MOV R151, R178 ;  /* 0x000000b200977202 */ /* 0x000fe20000000f00 */
[----:B------:R-:W-:Y:S01]  /*28360*/  UISETP.NE.U32.AND UP0, UPT, UR8, URZ, UPT ;  /* 0x0000003f0800728c */ /* 0x000fe2000bf05070 */
[----:B------:R-:W-:Y:S01]  /*28370*/  LOP3.LUT R168, R168, R169, RZ, 0x3c, !PT ;  /* 0x000000a9a8a87212 */ /* 0x000fe200078e3cff */
[--C-:B------:R-:W-:Y:S01]  /*28380*/  IMAD.X R169, RZ, RZ, R157.reuse, P5 ;  /* 0x000000ffffa97224 */ /* 0x100fe200028e069d */
[----:B------:R-:W-:Y:S02]  /*28390*/  MOV R0, R176 ;  /* 0x000000b000007202 */ /* 0x000fe40000000f00 */
[----:B------:R-:W-:Y:S01]  /*283a0*/  LOP3.LUT R154, R154, R155, RZ, 0x3c, !PT ;  /* 0x0000009b9a9a7212 */ /* 0x000fe200078e3cff */
[--C-:B------:R-:W-:Y:S01]  /*283b0*/  IMAD.X R155, RZ, RZ, R157.reuse, P2 ;  /* 0x000000ffff9b7224 */ /* 0x100fe200010e069d */
[----:B------:R-:W-:Y:S01]  /*283c0*/  MOV R3, R174 ;  /* 0x000000ae00037202 */ /* 0x000fe20000000f00 */
[----:B------:R-:W-:Y:S01]  /*283d0*/  IMAD.X R149, RZ, RZ, R157, P1 ;  /* 0x000000ffff957224 */ /* 0x000fe200008e069d */
[----:B------:R-:W-:Y:S01]  /*283e0*/  MOV R21, R172 ;  /* 0x000000ac00157202 */ /* 0x000fe20000000f00 */
[----:B------:R-:W-:Y:S01]  /*283f0*/  UISETP.NE.AND.EX UP0, UPT, UR9, URZ, UPT, UP0 ;  /* 0x0000003f0900728c */ /* 0x000fe2000bf05300 */
[----:B------:R-:W-:-:S02]  /*28400*/  MOV R142, R142 ;  /* 0x0000008e008e7202 */ /* 0x000fc40000000f00 */
[----:B------:R-:W-:Y:S01]  /*28410*/  MOV R143, R168 ;  /* 0x000000a8008f7202 */ /* 0x000fe20000000f00 */
[----:B------:R-:W-:Y:S01]  /*28420*/  ULDC.64 UR8, c[0x0][0xd00] ;  /* 0x0003400000087ab9 */ /* 0x000fe20000000a00 */
[----:B------:R-:W-:Y:S02]  /*28430*/  MOV R144, R154 ;  /* 0x0000009a00907202 */ /* 0x000fe40000000f00 */
[----:B--2---:R-:W-:Y:S02]  /*28440*/  F2FP.F16.F32.PACK_AB R136, R137, R136 ;  /* 0x000000888988723e */ /* 0x004fe400000000ff */
[----:B------:R-:W-:Y:S02]  /*28450*/  F2FP.F16.F32.PACK_AB R137, R139, R138 ;  /* 0x0000008a8b89723e */ /* 0x000fe400000000ff */
[----:B---3--:R-:W-:Y:S02]  /*28460*/  F2FP.F16.F32.PACK_AB R128, R129, R128 ;  /* 0x000000808180723e */ /* 0x008fe400000000ff */
[----:B------:R-:W-:-:S02]  /*28470*/  F2FP.F16.F32.PACK_AB R129, R131, R130 ;  /* 0x000000828381723e */ /* 0x000fc400000000ff */
[----:B----4-:R-:W-:Y:S02]  /*28480*/  F2FP.F16.F32.PACK_AB R138, R133, R132 ;  /* 0x00000084858a723e */ /* 0x010fe400000000ff */
        /* <DEDUP_REMOVED lines=60> */
[----:B------:R0:W-:Y:S01]  /*28850*/  STSM.16.M88.4 [R21], R64 ;  /* 0x0000004015007844 */ /* 0x0001e20000000200 */
[----:B------:R-:W-:Y:S02]  /*28860*/  F2FP.F16.F32.PACK_AB R25, R27, R26 ;  /* 0x0000001a1b19723e */ /* 0x000fe400000000ff */
[----:B------:R-:W-:Y:S02]  /*28870*/  F2FP.F16.F32.PACK_AB R34, R29, R28 ;  /* 0x0000001c1d22723e */ /* 0x000fe400000000ff */
[----:B------:R-:W-:-:S02]  /*28880*/  F2FP.F16.F32.PACK_AB R35, R31, R30 ;  /* 0x0000001e1f23723e */ /* 0x000fc400000000ff */
[----:B------:R-:W-:Y:S01]  /*28890*/  F2FP.F16.F32.PACK_AB R8, R9, R8 ;  /* 0x000000080908723e */ /* 0x000fe200000000ff */
[----:B------:R1:W-:Y:S01]  /*288a0*/  STSM.16.M88.4 [R140], R56 ;  /* 0x000000388c007844 */ /* 0x0003e20000000200 */
[----:B------:R-:W-:Y:S01]  /*288b0*/  F2FP.F16.F32.PACK_AB R9, R11, R10 ;  /* 0x0000000a0b09723e */ /* 0x000fe200000000ff */
[----:B------:R-:W-:Y:S01]  /*288c0*/  UIMAD.WIDE UR8, UR43, 0x4, UR8 ;  /* 0x000000042b0878a5 */ /* 0x000fe2000f8e0208 */
[----:B------:R-:W-:Y:S02]  /*288d0*/  F2FP.F16.F32.PACK_AB R26, R13, R12 ;  /* 0x0000000c0d1a723e */ /* 0x000fe400000000ff */
[----:B------:R-:W-:Y:S01]  /*288e0*/  F2FP.F16.F32.PACK_AB R27, R15, R14 ;  /* 0x0000000e0f1b723e */ /* 0x000fe200000000ff */
[----:B------:R1:W-:Y:S01]  /*288f0*/  STSM.16.M88.4 [R141], R48 ;  /* 0x000000308d007844 */ /* 0x0003e20000000200 */
[----:B------:R-:W-:Y:S02]  /*28900*/  MOV R148, R148 ;  /* 0x0000009400947202 */ /* 0x000fe40000000f00 */
[----:B------:R-:W-:-:S02]  /*28910*/  F2FP.F16.F32.PACK_AB R10, R5, R4 ;  /* 0x00000004050a723e */ /* 0x000fc400000000ff */
[----:B------:R-:W-:Y:S01]  /*28920*/  F2FP.F16.F32.PACK_AB R11, R7, R6 ;  /* 0x00000006070b723e */ /* 0x000fe200000000ff */
[----:B------:R1:W-:Y:S01]  /*28930*/  STSM.16.M88.4 [R142], R40 ;  /* 0x000000288e007844 */ /* 0x0003e20000000200 */
[----:B------:R-:W-:-:S03]  /*28940*/  IMAD.U32 R4, RZ, RZ, UR8 ;  /* 0x00000008ff047e24 */ /* 0x000fc6000f8e00ff */
[----:B------:R1:W-:Y:S01]  /*28950*/  STSM.16.M88.4 [R143], R32 ;  /* 0x000000208f007844 */ /* 0x0003e20000000200 */
[----:B------:R-:W-:Y:S01]  /*28960*/  IMAD.U32 R5, RZ, RZ, UR9 ;  /* 0x00000009ff057e24 */ /* 0x000fe2000f8e00ff */
[----:B------:R-:W-:Y:S02]  /*28970*/  ULDC.64 UR8, c[0x0][0xd08] ;  /* 0x0003420000087ab9 */ /* 0x000fe40000000a00 */
[----:B------:R1:W-:Y:S04]  /*28980*/  STSM.16.M88.4 [R144], R24 ;  /* 0x0000001890007844 */ /* 0x0003e80000000200 */
[----:B------:R1:W-:Y:S01]  /*28990*/  STSM.16.M88.4 [R148], R8 ;  /* 0x0000000894007844 */ /* 0x0003e20000000200 */
[----:B------:R-:W-:-:S04]  /*289a0*/  UISETP.NE.U32.AND UP1, UPT, UR8, URZ, UPT ;  /* 0x0000003f0800728c */ /* 0x000fc8000bf25070 */
[----:B------:R-:W-:Y:S01]  /*289b0*/  UISETP.NE.AND.EX UP1, UPT, UR9, URZ, UPT, UP1 ;  /* 0x0000003f0900728c */ /* 0x000fe2000bf25310 */
[----:B------:R-:W-:Y:S01]  /*289c0*/  BAR.SYNC.DEFER_BLOCKING 0x1, 0x100 ;  /* 0x0044000000007b1d */ /* 0x000fe20000010000 */
[----:B------:R-:W-:-:S04]  /*289d0*/  PLOP3.LUT P0, PT, PT, PT, UP0, 0x80, 0x0 ;  /* 0x000000000000781c */ /* 0x000fc80003f0f008 */
[----:B------:R-:W-:-:S05]  /*289e0*/  PLOP3.LUT P1, PT, PT, PT, UP1, 0x80, 0x0 ;  /* 0x000000000000781c */ /* 0x000fca0003f2f018 */
[----:B------:R-:W-:Y:S02]  /*289f0*/  @UP1 ULDC.64 UR8, c[0x0][0xd08] ;  /* 0x0003420000081ab9 */ /* 0x000fe40000000a00 */
[----:B------:R-:W-:Y:S01]  /*28a00*/  @UP1 UIMAD.WIDE UR8, UR43, 0x4, UR8 ;  /* 0x000000042b0818a5 */ /* 0x000fe2000f8e0208 */
[----:B------:R-:W-:Y:S02]  /*28a10*/  ULDC UR4, c[0x0][0xb88] ;  /* 0x0002e20000047ab9 */ /* 0x000fe40000000800 */
[----:B0-----:R-:W-:-:S03]  /*28a20*/  IMAD.U32 R21, RZ, RZ, UR4 ;  /* 0x00000004ff157e24 */ /* 0x001fc6000f8e00ff */
[----:B------:R-:W-:Y:S02]  /*28a30*/  IMAD.U32 R6, RZ, RZ, UR8 ;  /* 0x00000008ff067e24 */ /* 0x000fe4000f8e00ff */
[----:B------:R-:W-:Y:S01]  /*28a40*/  IMAD.U32 R7, RZ, RZ, UR9 ;  /* 0x00000009ff077e24 */ /* 0x000fe2000f8e00ff */
[----:B------:R-:W2:Y:S04]  /*28a50*/  @P0 LDG.E R0, desc[UR40][R4.64] ;  /* 0x0000002804000981 */ /* 0x000ea8000c1e1900 */
[----:B------:R1:W5:Y:S01]  /*28a60*/  @P1 LDG.E R21, desc[UR40][R6.64] ;  /* 0x0000002806151981 */ /* 0x000362000c1e1900 */
[----:B------:R-:W-:Y:S01]  /*28a70*/  UMOV UR4, URZ ;  /* 0x0000003f00047c82 */ /* 0x000fe20008000000 */
[----:B--2---:R-:W-:Y:S01]  /*28a80*/  @P0 R2UR UR4, R0 ;  /* 0x00000000000402ca */ /* 0x004fe200000e0000 */
[----:B-1----:R-:W-:-:S14]  /*28a90*/  @P1 BRA `(.L_x_6535) ;  /* 0x0000000000101947 */ /* 0x002fdc0003800000 */
[----:B------:R-:W-:Y:S05]  /*28aa0*/  @!P0 BRA `(.L_x_6535) ;  /* 0x00000000000c8947 */ /* 0x000fea0003800000 */
[----:B------:R-:W2:Y:S04]  /*28ab0*/  LDG.E R0, desc[UR40][R4.64] ;  /* 0x0000002804007981 */ /* 0x000ea8000c1e1900 */
[----:B-----5:R-:W2:Y:S02]  /*28ac0*/  LDG.E R21, desc[UR40][R4.64+0x4] ;  /* 0x0000042804157981 */ /* 0x020ea4000c1e1900 */
[----:B--2---:R-:W-:-:S07]  /*28ad0*/  IMAD.IADD R21, R21, 0x1, -R0 ;  /* 0x0000000115157824 */ /* 0x004fce00078e0a00 */
.L_x_6535:
[----:B------:R-:W0:Y:S01]  /*28ae0*/  SHFL.IDX PT, R0, R197, RZ, 0x1f ;  /* 0x00001fffc5007589 */ /* 0x000e2200000e0000 */
[C---:B------:R-:W-:Y:S01]  /*28af0*/  IADD3 R9, P1, R160.reuse, 0x1000, RZ ;  /* 0x00001000a0097810 */ /* 0x040fe20007f3e0ff */
[----:B------:R-:W-:Y:S01]  /*28b00*/  USHF.R.S32.HI UR8, URZ, 0x1f, UR43 ;  /* 0x0000001f3f087899 */ /* 0x000fe2000801142b */
[C---:B------:R-:W-:Y:S01]  /*28b10*/  IADD3 R13, P2, R160.reuse, 0x2000, RZ ;  /* 0x00002000a00d7810 */ /* 0x040fe20007f5e0ff */
[----:B------:R-:W-:Y:S01]  /*28b20*/  USHF.R.S32.HI UR14, URZ, 0x1f, UR4 ;  /* 0x0000001f3f0e7899 */ /* 0x000fe20008011404 */
[----:B------:R-:W-:Y:S01]  /*28b30*/  IADD3 R25, P3, R160, 0x3000, RZ ;  /* 0x00003000a0197810 */ /* 0x000fe20007f7e0ff */
[----:B------:R-:W-:Y:S01]  /*28b40*/  USHF.R.S32.HI UR15, URZ, 0x1f, UR39 ;  /* 0x0000001f3f0f7899 */ /* 0x000fe20008011427 */
[----:B------:R-:W-:Y:S01]  /*28b50*/  LOP3.LUT R8, R9, 0x380, RZ, 0xc0, !PT ;  /* 0x0000038009087812 */ /* 0x000fe200078ec0ff */
[----:B------:R-:W-:Y:S01]  /*28b60*/  USEL UR16, UR43, URZ, !UP0 ;  /* 0x0000003f2b107287 */ /* 0x000fe2000c000000 */
[----:B------:R-:W-:Y:S01]  /*28b70*/  LOP3.LUT R12, R13, 0x380, RZ, 0xc0, !PT ;  /* 0x000003800d0c7812 */ /* 0x000fe200078ec0ff */
[----:B------:R-:W-:Y:S01]  /*28b80*/  USEL UR17, UR8, URZ, !UP0 ;  /* 0x0000003f08117287 */ /* 0x000fe2000c000000 */
[----:B------:R-:W-:-:S02]  /*28b90*/  LOP3.LUT R24, R25, 0x380, RZ, 0xc0, !PT ;  /* 0x0000038019187812 */ /* 0x000fc400078ec0ff */
[----:B------:R-:W-:Y:S02]  /*28ba0*/  LOP3.LUT R7, R160, 0x380, RZ, 0xc0, !PT ;  /* 0x00000380a0077812 */ /* 0x000fe400078ec0ff */
[----:B------:R-:W-:Y:S02]  /*28bb0*/  SHF.R.U64 R8, R8, 0x3, RZ ;  /* 0x0000000308087819 */ /* 0x000fe400000012ff */
[----:B------:R-:W-:Y:S02]  /*28bc0*/  SHF.R.U64 R12, R12, 0x3, RZ ;  /* 0x000000030c0c7819 */ /* 0x000fe400000012ff */
[----:B------:R-:W-:Y:S02]  /*28bd0*/  SHF.R.U64 R24, R24, 0x3, RZ ;  /* 0x0000000318187819 */ /* 0x000fe400000012ff */
[----:B------:R-:W-:Y:S02]  /*28be0*/  SHF.R.U64 R7, R7, 0x3, RZ ;  /* 0x0000000307077819 */ /* 0x000fe400000012ff */
[----:B------:R-:W-:Y:S01]  /*28bf0*/  LOP3.LUT R8, R8, R9, RZ, 0x3c, !PT ;  /* 0x0000000908087212 */ /* 0x000fe200078e3cff */
[----:B------:R-:W-:Y:S01]  /*28c00*/  IMAD.X R9, RZ, RZ, R161, P1 ;  /* 0x000000ffff097224 */ /* 0x000fe200008e06a1 */
[----:B0-----:R-:W-:-:S02]  /*28c10*/  ISETP.NE.AND P0, PT, R0, RZ, PT ;  /* 0x000000ff0000720c */ /* 0x001fc40003f05270 */
[----:B------:R-:W-:Y:S01]  /*28c20*/  LOP3.LUT R12, R12, R13, RZ, 0x3c, !PT ;  /* 0x0000000d0c0c7212 */ /* 0x000fe200078e3cff */
[--C-:B------:R-:W-:Y:S01]  /*28c30*/  IMAD.X R13, RZ, RZ, R161.reuse, P2 ;  /* 0x000000ffff0d7224 */ /* 0x100fe200010e06a1 */
[----:B------:R-:W-:Y:S01]  /*28c40*/  LOP3.LUT R24, R24, R25, RZ, 0x3c, !PT ;  /* 0x0000001918187212 */ /* 0x000fe200078e3cff */
[--C-:B------:R-:W-:Y:S01]  /*28c50*/  IMAD.X R25, RZ, RZ, R161.reuse, P3 ;  /* 0x000000ffff197224 */ /* 0x100fe200018e06a1 */
[----:B------:R-:W-:Y:S01]  /*28c60*/  LOP3.LUT R6, R7, R160, RZ, 0x3c, !PT ;  /* 0x000000a007067212 */ /* 0x000fe200078e3cff */
[----:B------:R-:W-:-:S06]  /*28c70*/  IMAD.MOV.U32 R7, RZ, RZ, R161 ;  /* 0x000000ffff077224 */ /* 0x000fcc00078e00a1 */
[----:B------:R-:W-:Y:S05]  /*28c80*/  @P0 BRA `(.L_x_6536) ;  /* 0x0000000000cc0947 */ /* 0x000fea0003800000 */
[----:B------:R-:W0:Y:S01]  /*28c90*/  LDC R10, c[0x0][0xce8] ;  /* 0x00033a00ff0a7b82 */ /* 0x000e220000000800 */
[----:B------:R-:W-:Y:S01]  /*28ca0*/  IMAD.MOV R0, RZ, RZ, -R228 ;  /* 0x000000ffff007224 */ /* 0x000fe200078e0ae4 */
[----:B------:R-:W-:Y:S01]  /*28cb0*/  ULDC.64 UR12, c[0x0][0xc90] ;  /* 0x00032400000c7ab9 */ /* 0x000fe20000000a00 */
[----:B------:R-:W-:-:S03]  /*28cc0*/  IMAD.U32 R3, RZ, RZ, UR42 ;  /* 0x0000002aff037e24 */ /* 0x000fc6000f8e00ff */
[----:B------:R-:W-:Y:S01]  /*28cd0*/  ISETP.NE.AND P0, PT, R231, R0, PT ;  /* 0x00000000e700720c */ /* 0x000fe20003f05270 */
[----:B------:R-:W-:Y:S02]  /*28ce0*/  IMAD R28, R3, 0x40, R158 ;  /* 0x00000040031c7824 */ /* 0x000fe400078e029e */
[----:B0----5:R-:W-:-:S05]  /*28cf0*/  IMAD R27, R21, R10, RZ ;  /* 0x0000000a151b7224 */ /* 0x021fca00078e02ff */
[----:B------:R-:W-:-:S13]  /*28d00*/  ISETP.GE.OR P1, PT, R28, R27, P0 ;  /* 0x0000001b1c00720c */ /* 0x000fda0000726670 */
[----:B------:R-:W2:Y:S01]  /*28d10*/  @!P1 LDL R15, [R1+0x420] ;  /* 0x00042000010f9983 */ /* 0x000ea20000100800 */
[----:B------:R-:W-:Y:S01]  /*28d20*/  ISETP.NE.AND P2, PT, R10, 0x1, PT ;  /* 0x000000010a00780c */ /* 0x000fe20003f45270 */
[----:B------:R-:W-:Y:S01]  /*28d30*/  IMAD.U32 R4, RZ, RZ, UR42 ;  /* 0x0000002aff047e24 */ /* 0x000fe2000f8e00ff */
[----:B------:R-:W-:Y:S01]  /*28d40*/  UIMAD UR10, UR15, UR12, URZ ;  /* 0x0000000c0f0a72a4 */ /* 0x000fe2000f8e023f */
[----:B------:R-:W-:Y:S02]  /*28d50*/  UMOV UR8, UR4 ;  /* 0x0000000400087c82 */ /* 0x000fe40008000000 */
[----:B------:R-:W-:Y:S01]  /*28d60*/  IMAD R5, R4, 0x40, R235 ;  /* 0x0000004004057824 */ /* 0x000fe200078e02eb */
[----:B------:R-:W-:Y:S01]  /*28d70*/  UMOV UR9, UR14 ;  /* 0x0000000e00097c82 */ /* 0x000fe20008000000 */
[----:B------:R-:W-:Y:S02]  /*28d80*/  UIMAD UR10, UR39, UR13, UR10 ;  /* 0x0000000d270a72a4 */ /* 0x000fe4000f8e020a */
[----:B------:R-:W-:Y:S01]  /*28d90*/  UIMAD.WIDE.U32 UR8, UR39, UR12, UR8 ;  /* 0x0000000c270872a5 */ /* 0x000fe2000f8e0008 */
[----:B------:R-:W-:-:S02]  /*28da0*/  IMAD.MOV.U32 R4, RZ, RZ, R5 ;  /* 0x000000ffff047224 */ /* 0x000fc400078e0005 */
[----:B------:R-:W-:Y:S01]  /*28db0*/  ULDC.64 UR12, c[0x0][0xc98] ;  /* 0x00032600000c7ab9 */ /* 0x000fe20000000a00 */
[----:B------:R-:W0:Y:S01]  /*28dc0*/  @P2 LDC R0, c[0x0][0xcec] ;  /* 0x00033b00ff002b82 */ /* 0x000e220000000800 */
[----:B------:R-:W-:Y:S02]  /*28dd0*/  UIMAD UR11, UR17, UR12, URZ ;  /* 0x0000000c110b72a4 */ /* 0x000fe4000f8e023f */
[----:B------:R-:W-:Y:S02]  /*28de0*/  UIADD3 UR9, UR9, UR10, URZ ;  /* 0x0000000a09097290 */ /* 0x000fe4000fffe03f */
[----:B------:R-:W-:Y:S02]  /*28df0*/  UIMAD UR11, UR16, UR13, UR11 ;  /* 0x0000000d100b72a4 */ /* 0x000fe4000f8e020b */
[----:B------:R-:W-:Y:S01]  /*28e00*/  UIMAD.WIDE.U32 UR8, UR16, UR12, UR8 ;  /* 0x0000000c100872a5 */ /* 0x000fe2000f8e0008 */
[----:B------:R-:W1:Y:S01]  /*28e10*/  @P2 LDC R3, c[0x0][0xcf0] ;  /* 0x00033c00ff032b82 */ /* 0x000e620000000800 */
[----:B0-----:R-:W-:-:S05]  /*28e20*/  @P2 IMAD.HI.U32 R0, R5, R0, RZ ;  /* 0x0000000005002227 */ /* 0x001fca00078e00ff */
        /* <DEDUP_REMOVED lines=12> */
[----:B------:R-:W-:Y:S01]  /*28ef0*/  ULDC.64 UR8, c[0x0][0xc50] ;  /* 0x0003140000087ab9 */ /* 0x000fe20000000a00 */
[----:B------:R-:W-:Y:S01]  /*28f00*/  VIADD R0, R28, 0x8 ;  /* 0x000000081c007836 */ /* 0x000fe20000000000 */
[----:B------:R-:W-:Y:S01]  /*28f10*/  LEA R14, P2, R4, UR8, 0x2 ;  /* 0x00000008040e7c11 */ /* 0x000fe2000f8410ff */
[----:B------:R-:W-:-:S03]  /*28f20*/  IMAD.IADD R3, R5, 0x1, R3 ;  /* 0x0000000105037824 */ /* 0x000fc600078e0203 */
[----:B------:R-:W-:Y:S01]  /*28f30*/  ISETP.GE.OR P0, PT, R0, R27, P0 ;  /* 0x0000001b0000720c */ /* 0x000fe20000706670 */
[----:B------:R-:W-:Y:S01]  /*28f40*/  SHFL.IDX PT, R10, R14, RZ, 0x1c1f ;  /* 0x001c1fff0e0a7589 */ /* 0x000fe200000e0000 */
[----:B------:R-:W-:-:S05]  /*28f50*/  LEA.HI.X R26, R4, UR9, R3, 0x2, P2 ;  /* 0x00000009041a7c11 */ /* 0x000fca00090f1403 */
[----:B------:R-:W2:Y:S04]  /*28f60*/  SHFL.IDX PT, R11, R26, RZ, 0x1c1f ;  /* 0x001c1fff1a0b7589 */ /* 0x000ea800000e0000 */
[----:B--2---:R-:W-:Y:S04]  /*28f70*/  @!P1 ST.E desc[UR40][R10.64], R15 ;  /* 0x0000000f0a009985 */ /* 0x004fe8000c101928 */
[----:B------:R-:W2:Y:S04]  /*28f80*/  @!P0 LDL R3, [R1+0x424] ;  /* 0x0004240001038983 */ /* 0x000ea80000100800 */
[----:B------:R-:W-:Y:S04]  /*28f90*/  SHFL.IDX PT, R4, R14, 0x1, 0x1c1f ;  /* 0x003c1f000e047f89 */ /* 0x000fe800000e0000 */
[----:B------:R-:W2:Y:S04]  /*28fa0*/  SHFL.IDX PT, R5, R26, 0x1, 0x1c1f ;  /* 0x003c1f001a057f89 */ /* 0x000ea800000e0000 */
[----:B--2---:R0:W-:Y:S02]  /*28fb0*/  @!P0 ST.E desc[UR40][R4.64], R3 ;  /* 0x0000000304008985 */ /* 0x0041e4000c101928 */
.L_x_6536:
[----:B------:R-:W1:Y:S01]  /*28fc0*/  LDC R84, c[0x0][0xce8] ;  /* 0x00033a00ff547b82 */ /* 0x000e620000000800 */
[----:B------:R-:W-:Y:S01]  /*28fd0*/  ULDC UR18, c[0x0][0xbc8] ;  /* 0x0002f20000127ab9 */ /* 0x000fe20000000800 */
[----:B------:R-:W-:Y:S01]  /*28fe0*/  ULDC.64 UR12, c[0x0][0xba0] ;  /* 0x0002e800000c7ab9 */ /* 0x000fe20000000a00 */
[----:B------:R-:W-:Y:S01]  /*28ff0*/  ISETP.GE.AND P0, PT, R185, UR18, PT ;  /* 0x00000012b9007c0c */ /* 0x000fe2000bf06270 */
[----:B0-----:R-:W5:Y:S01]  /*29000*/  LD.E.128 R4, desc[UR40][R6.64] ;  /* 0x0000002806047980 */ /* 0x001f62000c101d00 */
        /* <DEDUP_REMOVED lines=8> */
[----:B------:R0:W5:Y:S01]  /*29090*/  LD.E.128 R28, desc[UR40][R222.64] ;  /* 0x00000028de1c7980 */ /* 0x000162000c101d00 */
[----:B-1----:R-:W-:-:S02]  /*290a0*/  ISETP.NE.AND P2, PT, R84, 0x1, PT ;  /* 0x000000015400780c */ /* 0x002fc40003f45270 */
[----:B------:R-:W-:Y:S01]  /*290b0*/  LOP3.LUT R0, R77, 0x2, R0, 0xe2, !PT ;  /* 0x000000024d007812 */ /* 0x000fe200078ee200 */
[----:B------:R0:W5:Y:S01]  /*290c0*/  LD.E.128 R32, desc[UR40][R220.64] ;  /* 0x00000028dc207980 */ /* 0x000162000c101d00 */
[----:B------:R-:W-:-:S03]  /*290d0*/  SEL R3, RZ, 0xffffffff, P0 ;  /* 0xffffffffff037807 */ /* 0x000fc60000000000 */
[----:B------:R0:W5:Y:S04]  /*290e0*/  LD.E.128 R36, desc[UR40][R218.64] ;  /* 0x00000028da247980 */ /* 0x000168000c101d00 */
[----:B------:R0:W5:Y:S02]  /*290f0*/  LD.E.128 R40, desc[UR40][R216.64] ;  /* 0x00000028d8287980 */ /* 0x000164000c101d00 */
[----:B------:R-:W1:Y:S01]  /*29100*/  @P2 LDC R77, c[0x0][0xcec] ;  /* 0x00033b00ff4d2b82 */ /* 0x000e620000000800 */
[----:B------:R-:W-:Y:S01]  /*29110*/  IMAD.SHL.U32 R3, R3, 0x4, RZ ;  /* 0x0000000403037824 */ /* 0x000fe200078e00ff */
[----:B------:R-:W-:Y:S01]  /*29120*/  UIMAD UR10, UR14, UR12, URZ ;  /* 0x0000000c0e0a72a4 */ /* 0x000fe2000f8e023f */
[----:B------:R-:W-:Y:S01]  /*29130*/  ISETP.GE.AND P0, PT, R167, UR18, PT ;  /* 0x00000012a7007c0c */ /* 0x000fe2000bf06270 */
[----:B------:R0:W5:Y:S04]  /*29140*/  LD.E.128 R44, desc[UR40][R214.64] ;  /* 0x00000028d62c7980 */ /* 0x000168000c101d00 */
        /* <DEDUP_REMOVED lines=10> */
[----:B------:R0:W5:Y:S01]  /*291f0*/  LD.E.128 R48, desc[UR40][R212.64] ;  /* 0x00000028d4307980 */ /* 0x000162000c101d00 */
[----:B------:R-:W-:Y:S01]  /*29200*/  UIMAD UR4, UR15, UR12, URZ ;  /* 0x0000000c0f0472a4 */ /* 0x000fe2000f8e023f */
[----:B------:R-:W-:Y:S01]  /*29210*/  IMAD R82, R81, 0x40, R0 ;  /* 0x0000004051527824 */ /* 0x000fe200078e0200 */
[----:B------:R-:W-:Y:S01]  /*29220*/  SEL R0, RZ, 0xffffffff, P0 ;  /* 0xffffffffff007807 */ /* 0x000fe20000000000 */
[----:B------:R-:W-:Y:S01]  /*29230*/  UIMAD.WIDE.U32 UR8, UR39, UR12, UR8 ;  /* 0x0000000c270872a5 */ /* 0x000fe2000f8e0008 */
[----:B------:R-:W-:Y:S01]  /*29240*/  IMAD.SHL.U32 R76, R76, 0x8, RZ ;  /* 0x000000084c4c7824 */ /* 0x000fe200078e00ff */
[----:B------:R-:W-:Y:S01]  /*29250*/  UIMAD UR4, UR39, UR13, UR4 ;  /* 0x0000000d270472a4 */ /* 0x000fe2000f8e0204 */
[----:B------:R0:W5:Y:S01]  /*29260*/  LD.E.128 R52, desc[UR40][R210.64] ;  /* 0x00000028d2347980 */ /* 0x000162000c101d00 */
[----:B------:R-:W-:Y:S01]  /*29270*/  IMAD.SHL.U32 R81, R0, 0x10, RZ ;  /* 0x0000001000517824 */ /* 0x000fe200078e00ff */
[----:B------:R-:W-:Y:S01]  /*29280*/  ULDC.64 UR10, c[0x0][0xbf0] ;  /* 0x0002fc00000a7ab9 */ /* 0x000fe20000000a00 */
[----:B-1----:R-:W-:Y:S01]  /*29290*/  @P2 IMAD.HI.U32 R0, R82, R77, RZ ;  /* 0x0000004d52002227 */ /* 0x002fe200078e00ff */
[----:B------:R-:W-:Y:S01]  /*292a0*/  UIADD3 UR9, UR9, UR4, URZ ;  /* 0x0000000409097290 */ /* 0x000fe2000fffe03f */
[----:B------:R-:W-:Y:S01]  /*292b0*/  LOP3.LUT R76, R76, 0x8, R3, 0xe2, !PT ;  /* 0x000000084c4c7812 */ /* 0x000fe200078ee203 */
[----:B------:R-:W-:Y:S01]  /*292c0*/  UIMAD UR4, UR17, UR10, URZ ;  /* 0x0000000a110472a4 */ /* 0x000fe2000f8e023f */
[----:B------:R-:W-:Y:S01]  /*292d0*/  IMAD.MOV.U32 R3, RZ, RZ, R82 ;  /* 0x000000ffff037224 */ /* 0x000fe200078e0052 */
[----:B------:R-:W-:Y:S01]  /*292e0*/  UIMAD.WIDE.U32 UR8, UR16, UR10, UR8 ;  /* 0x0000000a100872a5 */ /* 0x000fe2000f8e0008 */
[----:B--2---:R-:W-:Y:S01]  /*292f0*/  @P2 SHF.R.U32.HI R3, RZ, R79, R0 ;  /* 0x0000004fff032219 */ /* 0x004fe20000011600 */
[----:B------:R-:W-:Y:S01]  /*29300*/  UIMAD UR4, UR16, UR11, UR4 ;  /* 0x0000000b100472a4 */ /* 0x000fe2000f8e0204 */
[----:B------:R-:W-:Y:S01]  /*29310*/  LOP3.LUT R78, R81, 0x10, R76, 0xe2, !PT ;  /* 0x00000010514e7812 */ /* 0x000fe200078ee24c */
[----:B------:R0:W5:Y:S01]  /*29320*/  LD.E.128 R56, desc[UR40][R208.64] ;  /* 0x00000028d0387980 */ /* 0x000162000c101d00 */
[--C-:B------:R-:W-:Y:S01]  /*29330*/  SHF.R.S32.HI R79, RZ, 0x1f, R3.reuse ;  /* 0x0000001fff4f7819 */ /* 0x100fe20000011403 */
[----:B------:R-:W-:Y:S01]  /*29340*/  UIADD3 UR4, UR9, UR4, URZ ;  /* 0x0000000409047290 */ /* 0x000fe2000fffe03f */
[----:B------:R-:W-:Y:S01]  /*29350*/  ISETP.GE.AND P0, PT, R165, UR18, PT ;  /* 0x00000012a5007c0c */ /* 0x000fe2000bf06270 */
[----:B------:R-:W-:Y:S01]  /*29360*/  IMAD.U32 R76, RZ, RZ, UR8 ;  /* 0x00000008ff4c7e24 */ /* 0x000fe2000f8e00ff */
[----:B------:R0:W5:Y:S01]  /*29370*/  LD.E.128 R60, desc[UR40][R206.64] ;  /* 0x00000028ce3c7980 */ /* 0x000162000c101d00 */
[----:B------:R-:W-:Y:S01]  /*29380*/  IMAD.U32 R77, RZ, RZ, UR9 ;  /* 0x00000009ff4d7e24 */ /* 0x000fe2000f8e00ff */
[----:B------:R-:W-:Y:S01]  /*29390*/  ULDC.64 UR8, c[0x0][0xbe0] ;  /* 0x0002f80000087ab9 */ /* 0x000fe20000000a00 */
[----:B------:R-:W-:Y:S01]  /*293a0*/  IMAD.MOV R81, RZ, RZ, -R3 ;  /* 0x000000ffff517224 */ /* 0x000fe200078e0a03 */
[----:B------:R-:W-:Y:S01]  /*293b0*/  SEL R0, RZ, 0xffffffff, P0 ;  /* 0xffffffffff007807 */ /* 0x000fe20000000000 */
[----:B------:R-:W-:Y:S01]  /*293c0*/  IMAD R80, R79, UR8, RZ ;  /* 0x000000084f507c24 */ /* 0x000fe2000f8e02ff */
[----:B------:R0:W5:Y:S01]  /*293d0*/  LD.E.128 R64, desc[UR40][R204.64] ;  /* 0x00000028cc407980 */ /* 0x000162000c101d00 */
[----:B------:R-:W-:-:S02]  /*293e0*/  IMAD R79, R84, R81, R82 ;  /* 0x00000051544f7224 */ /* 0x000fc400078e0252 */
[----:B------:R-:W-:Y:S01]  /*293f0*/  IMAD.U32 R77, RZ, RZ, UR4 ;  /* 0x00000004ff4d7e24 */ /* 0x000fe2000f8e00ff */
[----:B------:R0:W5:Y:S01]  /*29400*/  LD.E.128 R68, desc[UR40][R202.64] ;  /* 0x00000028ca447980 */ /* 0x000162000c101d00 */
[----:B------:R-:W-:Y:S01]  /*29410*/  IMAD.SHL.U32 R83, R0, 0x20, RZ ;  /* 0x0000002000537824 */ /* 0x000fe200078e00ff */
[----:B------:R-:W-:Y:S02]  /*29420*/  SHF.R.S32.HI R0, RZ, 0x1f, R79 ;  /* 0x0000001fff007819 */ /* 0x000fe4000001144f */
[----:B------:R0:W5:Y:S01]  /*29430*/  LD.E.128 R72, desc[UR40][R200.64] ;  /* 0x00000028c8487980 */ /* 0x000162000c101d00 */
[----:B------:R-:W-:Y:S01]  /*29440*/  ISETP.GE.AND P0, PT, R187, UR18, PT ;  /* 0x00000012bb007c0c */ /* 0x000fe2000bf06270 */
[C---:B------:R-:W-:Y:S01]  /*29450*/  IMAD R81, R3.reuse, UR9, R80 ;  /* 0x0000000903517c24 */ /* 0x040fe2000f8e0250 */
[----:B------:R-:W-:Y:S01]  /*29460*/  UIADD3 UR4, UR47, 0x38820, URZ ;  /* 0x000388202f047890 */ /* 0x000fe2000fffe03f */
        /* <DEDUP_REMOVED lines=9> */
[----:B------:R-:W-:Y:S01]  /*29500*/  UPRMT UR4, URZ, 0x654, UR4 ;  /* 0x000006543f047896 */ /* 0x000fe20008000004 */
[----:B------:R-:W-:Y:S01]  /*29510*/  IMAD.U32 R87, RZ, RZ, UR42 ;  /* 0x0000002aff577e24 */ /* 0x000fe2000f8e00ff */
[----:B------:R-:W-:Y:S01]  /*29520*/  ISETP.GE.AND P0, PT, R186, UR18, PT ;  /* 0x00000012ba007c0c */ /* 0x000fe2000bf06270 */
[----:B------:R-:W-:Y:S01]  /*29530*/  IMAD.IADD R77, R77, 0x1, R81 ;  /* 0x000000014d4d7824 */ /* 0x000fe200078e0251 */
[----:B------:R-:W-:Y:S01]  /*29540*/  LOP3.LUT R78, R83, 0x20, R78, 0xe2, !PT ;  /* 0x00000020534e7812 */ /* 0x000fe200078ee24e */
[----:B------:R-:W-:Y:S01]  /*29550*/  IMAD R0, R0, UR8, RZ ;  /* 0x0000000800007c24 */ /* 0x000fe2000f8e02ff */
[----:B------:R-:W-:Y:S01]  /*29560*/  BSSY B1, `(.L_x_6537) ;  /* 0x0000031000017945 */ /* 0x000fe20003800000 */
[----:B-----5:R-:W-:Y:S01]  /*29570*/  IMAD R88, R21, R84, RZ ;  /* 0x0000005415587224 */ /* 0x020fe200078e02ff */
[----:B------:R-:W-:Y:S01]  /*29580*/  LOP3.LUT R3, R78, R3, RZ, 0xfc, !PT ;  /* 0x000000034e037212 */ /* 0x000fe200078efcff */
        /* <DEDUP_REMOVED lines=19> */
[CC--:B------:R-:W-:Y:S02]  /*296c0*/  @!P1 LEA R78, P4, R185.reuse, R86.reuse, 0x1 ;  /* 0x00000056b94e9211 */ /* 0x0c0fe400078808ff */
[-C--:B--2---:R-:W-:Y:S02]  /*296d0*/  @!P0 LEA.HI.X R77, R164, R85.reuse, R196, 0x1, P2 ;  /* 0x00000055a44d8211 */ /* 0x084fe400010f0cc4 */
[----:B------:R-:W-:Y:S02]  /*296e0*/  @!P1 LEA.HI.X R79, R185, R85, R195, 0x1, P4 ;  /* 0x00000055b94f9211 */ /* 0x000fe400020f0cc3 */
[----:B------:R-:W-:Y:S01]  /*296f0*/  ISETP.GE.AND P2, PT, R166, UR18, PT ;  /* 0x00000012a6007c0c */ /* 0x000fe2000bf46270 */
[----:B------:R1:W-:Y:S01]  /*29700*/  @!P0 ST.E.128 desc[UR40][R76.64], R4 ;  /* 0x000000044c008985 */ /* 0x0003e2000c101d28 */
        /* <DEDUP_REMOVED lines=22> */
.L_x_6538:
[----:B------:R-:W-:Y:S05]  /*29870*/  BSYNC B1 ;  /* 0x0000000000017941 */ /* 0x000fea0003800000 */
.L_x_6537:
[----:B---3--:R-:W-:Y:S01]  /*29880*/  VIADD R4, R87, 0x20 ;  /* 0x0000002057047836 */ /* 0x008fe20000000000 */
[----:B0-----:R-:W0:Y:S04]  /*29890*/  SHFL.IDX PT, R21, R21, 0x1, 0x181f ;  /* 0x00381f0015157f89 */ /* 0x001e2800000e0000 */
[----:B------:R-:W-:Y:S01]  /*298a0*/  ISETP.GE.AND P0, PT, R4, R88, PT ;  /* 0x000000580400720c */ /* 0x000fe20003f06270 */
[----:B------:R-:W3:-:S12]  /*298b0*/  SHFL.IDX PT, R84, R84, 0x1, 0x181f ;  /* 0x00381f0054547f89 */ /* 0x000ed800000e0000 */
[----:B------:R-:W-:Y:S05]  /*298c0*/  @P0 BRA `(.L_x_6539) ;  /* 0x0000001000200947 */ /* 0x000fea0003800000 */
[----:B------:R-:W-:Y:S02]  /*298d0*/  ISETP.GE.AND P1, PT, R164, UR18, PT ;  /* 0x00000012a4007c0c */ /* 0x000fe4000bf26270 */
[----:B------:R-:W-:Y:S02]  /*298e0*/  ISETP.GE.AND P5, PT, R185, UR18, PT ;  /* 0x00000012b9007c0c */ /* 0x000fe4000bfa6270 */
[----:B------:R-:W-:Y:S02]  /*298f0*/  ISETP.GE.AND P3, PT, R184, UR18, PT ;  /* 0x00000012b8007c0c */ /* 0x000fe4000bf66270 */
[----:B------:R-:W-:-:S07]  /*29900*/  ISETP.GE.AND P2, PT, R167, UR18, PT ;  /* 0x00000012a7007c0c */ /* 0x000fce000bf46270 */
[CC--:B---3--:R-:W-:Y:S02]  /*29910*/  @!P1 LEA R4, P0, R164.reuse, R84.reuse, 0x1 ;  /* 0x00000054a4049211 */ /* 0x0c8fe400078008ff */
[----:B------:R-:W-:Y:S02]  /*29920*/  @!P5 LEA R6, P4, R185, R84, 0x1 ;  /* 0x00000054b906d211 */ /* 0x000fe400078808ff */
[-C--:B0-----:R-:W-:Y:S02]  /*29930*/  @!P1 LEA.HI.X R5, R164, R21.reuse, R196, 0x1, P0 ;  /* 0x00000015a4059211 */ /* 0x081fe400000f0cc4 */
[----:B------:R-:W-:Y:S02]  /*29940*/  ISETP.GE.AND P0, PT, R165, UR18, PT ;  /* 0x00000012a5007c0c */ /* 0x000fe4000bf06270 */
[----:B------:R-:W-:Y:S01]  /*29950*/  @!P5 LEA.HI.X R7, R185, R21, R195, 0x1, P4 ;  /* 0x00000015b907d211 */ /* 0x000fe200020f0cc3 */
[----:B------:R0:W-:Y:S01]  /*29960*/  @!P1 ST.E.128 desc[UR40][R4.64], R8 ;  /* 0x0000000804009985 */ /* 0x0001e2000c101d28 */
[----:B------:R-:W-:-:S02]  /*29970*/  ISETP.GE.AND P1, PT, R166, UR18, PT ;  /* 0x00000012a6007c0c */ /* 0x000fc4000bf26270 */
[----:B------:R-:W-:Y:S01]  /*29980*/  LOP3.LUT P4, RZ, R3, 0x40, RZ, 0xc0, !PT ;  /* 0x0000004003ff7812 */ /* 0x000fe2000788c0ff */
[----:B------:R3:W-:Y:S01]  /*29990*/  @!P5 ST.E.128 desc[UR40][R6.64], R24 ;  /* 0x000000180600d985 */ /* 0x0007e2000c101d28 */
[CC--:B------:R-:W-:Y:S02]  /*299a0*/  @!P3 LEA R12, P6, R184.reuse, R84.reuse, 0x1 ;  /* 0x00000054b80cb211 */ /* 0x0c0fe400078c08ff */
[C---:B------:R-:W-:Y:S02]  /*299b0*/  @!P2 LEA R14, P5, R167.reuse, R84, 0x1 ;  /* 0x00000054a70ea211 */ /* 0x040fe400078a08ff */
[-C--:B------:R-:W-:Y:S02]  /*299c0*/  @!P3 LEA.HI.X R13, R184, R21.reuse, R194, 0x1, P6 ;  /* 0x00000015b80db211 */ /* 0x080fe400030f0cc2 */
[----:B------:R-:W-:-:S03]  /*299d0*/  @!P2 LEA.HI.X R15, R167, R21, R193, 0x1, P5 ;  /* 0x00000015a70fa211 */ /* 0x000fc600028f0cc1 */
[----:B------:R3:W-:Y:S01]  /*299e0*/  @!P3 ST.E.128 desc[UR40][R12.64], R32 ;  /* 0x000000200c00b985 */ /* 0x0007e2000c101d28 */
        /* <DEDUP_REMOVED lines=16> */
.L_x_6534:
        /* <DEDUP_REMOVED lines=13> */
[----:B------:R-:W2:Y:S01]  /*29bc0*/  @P1 LDG.E R3, desc[UR40][R4.64] ;  /* 0x0000002804031981 */ /* 0x000ea2000c1e1900 */
        /* <DEDUP_REMOVED lines=10> */
[----:B--2---:R-:W-:Y:S01]  /*29c70*/  @P1 R2UR UR4, R3 ;  /* 0x00000000030412ca */ /* 0x004fe200000e0000 */
[----:B01----:R-:W-:-:S14]  /*29c80*/  @P2 BRA `(.L_x_6540) ;  /* 0x0000000000102947 */ /* 0x003fdc0003800000 */
[----:B------:R-:W-:Y:S05]  /*29c90*/  @!P1 BRA `(.L_x_6540) ;  /* 0x00000000000c9947 */ /* 0x000fea0003800000 */
[----:B------:R-:W2:Y:S04]  /*29ca0*/  LDG.E R3, desc[UR40][R4.64] ;  /* 0x0000002804037981 */ /* 0x000ea8000c1e1900 */
[----:B-----5:R-:W2:Y:S02]  /*29cb0*/  LDG.E R0, desc[UR40][R4.64+0x4] ;  /* 0x0000042804007981 */ /* 0x020ea4000c1e1900 */
[----:B--2---:R-:W-:-:S07]  /*29cc0*/  IMAD.IADD R0, R0, 0x1, -R3 ;  /* 0x0000000100007824 */ /* 0x004fce00078e0a03 */
.L_x_6540:
        /* <DEDUP_REMOVED lines=48> */
.L_x_6542:
[----:B------:R-:W-:Y:S05]  /*29fd0*/  BSYNC B1 ;  /* 0x0000000000017941 */ /* 0x000fea0003800000 */
.L_x_6541:
        /* <DEDUP_REMOVED lines=62> */
[----:B------:R-:W-:Y:S02]  /*2a3c0*/  IMAD.U32 R9, RZ, RZ, UR42 ;  /* 0x0000002aff097e24 */ /* 0x000fe4000f8e00ff */
[----:B------:R-:W-:Y:S02]  /*2a3d0*/  IMAD R0, R3, UR8, RZ ;  /* 0x0000000803007c24 */ /* 0x000fe4000f8e02ff */
[----:B------:R-:W-:Y:S02]  /*2a3e0*/  IMAD R26, R9, 0x40, R188 ;  /* 0x00000040091a7824 */ /* 0x000fe400078e02bc */
[C---:B------:R-:W-:Y:S02]  /*2a3f0*/  IMAD R3, R7.reuse, UR9, R0 ;  /* 0x0000000907037c24 */ /* 0x040fe4000f8e0200 */
        /* <DEDUP_REMOVED lines=19> */
[CC--:B-1----:R-:W-:Y:S02]  /*2a530*/  @!P2 LEA R4, P0, R164.reuse, R14.reuse, 0x1 ;  /* 0x0000000ea404a211 */ /* 0x0c2fe400078008ff */
[C---:B------:R-:W-:Y:S02]  /*2a540*/  @!P4 LEA R6, P1, R185.reuse, R14, 0x1 ;  /* 0x0000000eb906c211 */ /* 0x040fe400078208ff */
[-C--:B--2---:R-:W-:Y:S02]  /*2a550*/  @!P2 LEA.HI.X R5, R164, R0.reuse, R196, 0x1, P0 ;  /* 0x00000000a405a211 */ /* 0x084fe400000f0cc4 */
[----:B------:R-:W-:Y:S02]  /*2a560*/  @!P4 LEA.HI.X R7, R185, R0, R195, 0x1, P1 ;  /* 0x00000000b907c211 */ /* 0x000fe400008f0cc3 */
[----:B------:R-:W-:Y:S01]  /*2a570*/  ISETP.GE.AND P1, PT, R165, UR15, PT ;  /* 0x0000000fa5007c0c */ /* 0x000fe2000bf26270 */
[----:B------:R1:W-:Y:S01]  /*2a580*/  @!P2 ST.E.128 desc[UR40][R4.64], RZ ;  /* 0x000000ff0400a985 */ /* 0x0003e2000c101d28 */
[----:B------:R-:W-:-:S02]  /*2a590*/  ISETP.GE.AND P2, PT, R166, UR15, PT ;  /* 0x0000000fa6007c0c */ /* 0x000fc4000bf46270 */
[----:B------:R-:W-:Y:S01]  /*2a5a0*/  LOP3.LUT P0, RZ, R24, 0x40, RZ, 0xc0, !PT ;  /* 0x0000004018ff7812 */ /* 0x000fe2000780c0ff */
[----:B------:R2:W-:Y:S01]  /*2a5b0*/  @!P4 ST.E.128 desc[UR40][R6.64], RZ ;  /* 0x000000ff0600c985 */ /* 0x0005e2000c101d28 */
[CC--:B------:R-:W-:Y:S02]  /*2a5c0*/  @!P5 LEA R8, P4, R184.reuse, R14.reuse, 0x1 ;  /* 0x0000000eb808d211 */ /* 0x0c0fe400078808ff */
        /* <DEDUP_REMOVED lines=18> */
.L_x_6544:
[----:B------:R-:W-:Y:S05]  /*2a6f0*/  BSYNC B1 ;  /* 0x0000000000017941 */ /* 0x000fea0003800000 */
.L_x_6543:
[----:B--2---:R-:W-:Y:S01]  /*2a700*/  VIADD R0, R26, 0x20 ;  /* 0x000000201a007836 */ /* 0x004fe20000000000 */
[----:B0-----:R-:W0:Y:S04]  /*2a710*/  SHFL.IDX PT, R3, R3, 0x1, 0x181f ;  /* 0x00381f0003037f89 */ /* 0x001e2800000e0000 */
[----:B------:R-:W-:Y:S01]  /*2a720*/  ISETP.GE.AND P0, PT, R0, R27, PT ;  /* 0x0000001b0000720c */ /* 0x000fe20003f06270 */
[----:B------:R-:W2:-:S12]  /*2a730*/  SHFL.IDX PT, R21, R21, 0x1, 0x181f ;  /* 0x00381f0015157f89 */ /* 0x000e9800000e0000 */
[----:B------:R-:W-:Y:S05]  /*2a740*/  @P0 BRA `(.L_x_6539) ;  /* 0x0000000000800947 */ /* 0x000fea0003800000 */
[----:B------:R-:W-:Y:S02]  /*2a750*/  ISETP.GE.AND P5, PT, R164, UR15, PT ;  /* 0x0000000fa4007c0c */ /* 0x000fe4000bfa6270 */
[----:B------:R-:W-:Y:S02]  /*2a760*/  ISETP.GE.AND P4, PT, R185, UR15, PT ;  /* 0x0000000fb9007c0c */ /* 0x000fe4000bf86270 */
[----:B------:R-:W-:Y:S02]  /*2a770*/  ISETP.GE.AND P1, PT, R184, UR15, PT ;  /* 0x0000000fb8007c0c */ /* 0x000fe4000bf26270 */
[----:B------:R-:W-:-:S07]  /*2a780*/  ISETP.GE.AND P3, PT, R167, UR15, PT ;  /* 0x0000000fa7007c0c */ /* 0x000fce000bf66270 */
[CC--:B--23--:R-:W-:Y:S02]  /*2a790*/  @!P5 LEA R4, P0, R164.reuse, R21.reuse, 0x1 ;  /* 0x00000015a404d211 */ /* 0x0ccfe400078008ff */
[C---:B------:R-:W-:Y:S02]  /*2a7a0*/  @!P4 LEA R6, P2, R185.reuse, R21, 0x1 ;  /* 0x00000015b906c211 */ /* 0x040fe400078408ff */
[-C--:B0-----:R-:W-:Y:S02]  /*2a7b0*/  @!P5 LEA.HI.X R5, R164, R3.reuse, R196, 0x1, P0 ;  /* 0x00000003a405d211 */ /* 0x081fe400000f0cc4 */
        /* <DEDUP_REMOVED lines=13> */
[----:B------:R-:W-:Y:S02]  /*2a890*/  @!P2 LEA.HI.X R13, R166, R3, R192, 0x1, P1 ;  /* 0x00000003a60da211 */ /* 0x000fe400008f0cc0 */
[-C--:B0-----:R-:W-:Y:S01]  /*2a8a0*/  @!P4 LEA R4, P5, R165, R21.reuse, 0x1 ;  /* 0x00000015a504c211 */ /* 0x081fe200078a08ff */
[----:B------:R4:W-:Y:S01]  /*2a8b0*/  @!P3 ST.E.128 desc[UR40][R10.64], RZ ;  /* 0x000000ff0a00b985 */ /* 0x0009e2000c101d28 */
[-C--:B-1----:R-:W-:Y:S02]  /*2a8c0*/  @P0 LEA R14, P3, R187, R21.reuse, 0x1 ;  /* 0x00000015bb0e0211 */ /* 0x082fe400078608ff */
[----:B--2---:R-:W-:Y:S01]  /*2a8d0*/  @P6 LEA R6, P1, R186, R21, 0x1 ;  /* 0x00000015ba066211 */ /* 0x004fe200078208ff */
[----:B------:R4:W-:Y:S01]  /*2a8e0*/  @!P2 ST.E.128 desc[UR40][R12.64], RZ ;  /* 0x000000ff0c00a985 */ /* 0x0009e2000c101d28 */
[----:B------:R-:W-:-:S02]  /*2a8f0*/  @!P4 LEA.HI.X R5, R165, R3, R191, 0x1, P5 ;  /* 0x00000003a505c211 */ /* 0x000fc400028f0cbf */
[-C--:B------:R-:W-:Y:S02]  /*2a900*/  @P0 LEA.HI.X R15, R187, R3.reuse, R190, 0x1, P3 ;  /* 0x00000003bb0f0211 */ /* 0x080fe400018f0cbe */
[----:B------:R-:W-:Y:S01]  /*2a910*/  @P6 LEA.HI.X R7, R186, R3, R189, 0x1, P1 ;  /* 0x00000003ba076211 */ /* 0x000fe200008f0cbd */
[----:B------:R4:W-:Y:S04]  /*2a920*/  @!P4 ST.E.128 desc[UR40][R4.64], RZ ;  /* 0x000000ff0400c985 */ /* 0x0009e8000c101d28 */
[----:B------:R4:W-:Y:S04]  /*2a930*/  @P0 ST.E.128 desc[UR40][R14.64], RZ ;  /* 0x000000ff0e000985 */ /* 0x0009e8000c101d28 */
[----:B------:R4:W-:Y:S02]  /*2a940*/  @P6 ST.E.128 desc[UR40][R6.64], RZ ;  /* 0x000000ff06006985 */ /* 0x0009e4000c101d28 */
.L_x_6539:
[----:B------:R-:W-:Y:S05]  /*2a950*/  BSYNC B0 ;  /* 0x0000000000007941 */ /* 0x000fea0003800000 */
.L_x_6533:
[----:B------:R-:W-:Y:S02]  /*2a960*/  ULDC UR4, c[0x0][0xd3c] ;  /* 0x00034f0000047ab9 */ /* 0x000fe40000000800 */
[----:B------:R-:W-:-:S06]  /*2a970*/  UISETP.GE.AND UP0, UPT, UR6, UR4, UPT ;  /* 0x000000040600728c */ /* 0x000fcc000bf06270 */
[----:B------:R-:W-:-:S13]  /*2a980*/  PLOP3.LUT P0, PT, PT, PT, UP0, 0x80, 0x0 ;  /* 0x000000000000781c */ /* 0x000fda0003f0f008 */
[----:B------:R-:W-:Y:S05]  /*2a990*/  @!P0 BRA `(.L_x_6545) ;  /* 0xfffffd6800ac8947 */ /* 0x000fea000383ffff */
[----:B------:R-:W-:Y:S05]  /*2a9a0*/  EXIT ;  /* 0x000000000000794d */ /* 0x000fea0003800000 */
.L_x_6405:
        /* <DEDUP_REMOVED lines=18> */
.L_x_6546:
[----:B------:R-:W1:Y:S01]  /*2aad0*/  S2R R0, SR_TID.X ;  /* 0x0000000000007919 */ /* 0x000e620000002100 */
[----:B------:R-:W-:Y:S01]  /*2aae0*/  ULDC UR4, c[0x0][0xd3c] ;  /* 0x00034f0000047ab9 */ /* 0x000fe20000000800 */
[----:B------:R-:W2:Y:S01]  /*2aaf0*/  S2UR UR6, SR_CTAID.X ;  /* 0x00000000000679c3 */ /* 0x000ea20000002500 */
[----:B------:R-:W-:Y:S01]  /*2ab00*/  ULDC UR5, c[0x0][0xd38] ;  /* 0x00034e0000057ab9 */ /* 0x000fe20000000800 */
[----:B-1----:R-:W-:-:S04]  /*2ab10*/  LOP3.LUT R0, R0, 0x1f, RZ, 0xc0, !PT ;  /* 0x0000001f00007812 */ /* 0x002fc800078ec0ff */
[----:B------:R-:W-:-:S04]  /*2ab20*/  ISETP.NE.AND P0, PT, R0, 0x1f, PT ;  /* 0x0000001f0000780c */ /* 0x000fc80003f05270 */
[----:B------:R-:W-:-:S13]  /*2ab30*/  ISETP.GE.OR P1, PT, R0, UR4, !P0 ;  /* 0x0000000400007c0c */ /* 0x000fda000c726670 */
[----:B0-----:R-:W0:Y:S02]  /*2ab40*/  @!P1 LDC.64 R2, c[0x0][0xd80] ;  /* 0x00036000ff029b82 */ /* 0x001e240000000a00 */
[----:B0-----:R-:W-:-:S05]  /*2ab50*/  @!P1 IMAD.WIDE.U32 R2, R0, 0x4, R2 ;  /* 0x0000000400029825 */ /* 0x001fca00078e0002 */
[----:B------:R-:W3:Y:S01]  /*2ab60*/  @!P1 LDG.E R4, desc[UR40][R2.64] ;  /* 0x0000002802049981 */ /* 0x000ee2000c1e1900 */
[C---:B------:R-:W-:Y:S01]  /*2ab70*/  ISETP.NE.AND P1, PT, R0.reuse, RZ, PT ;  /* 0x000000ff0000720c */ /* 0x040fe20003f25270 */
[----:B------:R-:W-:Y:S01]  /*2ab80*/  UMOV UR4, URZ ;  /* 0x0000003f00047c82 */ /* 0x000fe20008000000 */
[C---:B------:R-:W-:Y:S01]  /*2ab90*/  ISETP.GE.U32.AND P2, PT, R0.reuse, 0x2, PT ;  /* 0x000000020000780c */ /* 0x040fe20003f46070 */
[----:B------:R-:W-:Y:S01]  /*2aba0*/  IMAD.MOV.U32 R16, RZ, RZ, RZ ;  /* 0x000000ffff107224 */ /* 0x000fe200078e00ff */
[C---:B------:R-:W-:Y:S02]  /*2abb0*/  ISETP.GE.U32.AND P3, PT, R0.reuse, 0x4, PT ;  /* 0x000000040000780c */ /* 0x040fe40003f66070 */
[C---:B------:R-:W-:Y:S02]  /*2abc0*/  ISETP.GE.U32.AND P4, PT, R0.reuse, 0x8, PT ;  /* 0x000000080000780c */ /* 0x040fe40003f86070 */
[----:B------:R-:W-:Y:S01]  /*2abd0*/  ISETP.GE.U32.AND P5, PT, R0, 0x10, PT ;  /* 0x000000100000780c */ /* 0x000fe20003fa6070 */
[----:B---3--:R-:W0:Y:S02]  /*2abe0*/  SHFL.UP PT, R5, R4, 0x1, RZ ;  /* 0x0420000004057989 */ /* 0x008e2400000e00ff */
        /* <DEDUP_REMOVED lines=17> */
[----:B--2---:R-:W-:-:S13]  /*2ad00*/  ISETP.GT.AND P6, PT, R6, UR6, PT ;  /* 0x0000000606007c0c */ /* 0x004fda000bfc4270 */
[----:B------:R-:W-:Y:S05]  /*2ad10*/  @P6 BRA `(.L_x_6548) ;  /* 0x00000000009c6947 */ /* 0x000fea0003800000 */
[----:B------:R-:W0:Y:S01]  /*2ad20*/  LDC R5, c[0x0][0xd3c] ;  /* 0x00034f00ff057b82 */ /* 0x000e220000000800 */
[----:B------:R-:W-:Y:S01]  /*2ad30*/  IMAD.MOV.U32 R6, RZ, RZ, R3 ;  /* 0x000000ffff067224 */ /* 0x000fe200078e0003 */
[----:B------:R-:W-:Y:S01]  /*2ad40*/  UMOV UR4, URZ ;  /* 0x0000003f00047c82 */ /* 0x000fe20008000000 */
[----:B------:R-:W-:Y:S01]  /*2ad50*/  ULDC UR7, c[0x0][0xd3c] ;  /* 0x00034f0000077ab9 */ /* 0x000fe20000000800 */
[----:B------:R-:W-:-:S05]  /*2ad60*/  ULDC UR5, c[0x0][0xd38] ;  /* 0x00034e0000057ab9 */ /* 0x000fca0000000800 */
.L_x_6552:
        /* <DEDUP_REMOVED lines=12> */
.L_x_6551:
[----:B------:R-:W-:Y:S05]  /*2ae30*/  BSYNC B0 ;  /* 0x0000000000007941 */ /* 0x000fea0003800000 */
.L_x_6550:
        /* <DEDUP_REMOVED lines=21> */
.L_x_6548:
        /* <DEDUP_REMOVED lines=18> */
[----:B------:R-:W-:-:S06]  /*2b0b0*/  VIADD R16, R7, 0xffffffff ;  /* 0xffffffff07107836 */ /* 0x000fcc0000000000 */
[----:B------:R2:W3:Y:S02]  /*2b0c0*/  SHFL.IDX PT, R16, R5, R16, 0x1f ;  /* 0x00001f1005107589 */ /* 0x0004e400000e0000 */
.L_x_6553:
[--C-:B-12---:R-:W-:Y:S02]  /*2b0d0*/  IMAD.MOV R5, RZ, RZ, -R3.reuse ;  /* 0x000000ffff057224 */ /* 0x106fe400078e0a03 */
[----:B---3--:R-:W-:Y:S01]  /*2b0e0*/  IMAD R16, R16, UR5, R6 ;  /* 0x0000000510107c24 */ /* 0x008fe2000f8e0206 */
[----:B------:R-:W-:Y:S01]  /*2b0f0*/  IABS R6, R8 ;  /* 0x0000000800067213 */ /* 0x000fe20000000000 */
[----:B------:R-:W-:Y:S02]  /*2b100*/  IMAD R5, R5, R10, RZ ;  /* 0x0000000a05057224 */ /* 0x000fe400078e02ff */
[----:B------:R-:W-:Y:S02]  /*2b110*/  IMAD.MOV.U32 R2, RZ, RZ, RZ ;  /* 0x000000ffff027224 */ /* 0x000fe400078e00ff */
[----:B------:R-:W-:Y:S02]  /*2b120*/  IMAD.MOV R6, RZ, RZ, -R6 ;  /* 0x000000ffff067224 */ /* 0x000fe400078e0a06 */
[----:B------:R-:W-:Y:S01]  /*2b130*/  IMAD.HI.U32 R2, R3, R5, R2 ;  /* 0x0000000503027227 */ /* 0x000fe200078e0002 */
[----:B------:R-:W-:-:S04]  /*2b140*/  IADD3 R5, -R16, UR6, RZ ;  /* 0x0000000610057c10 */ /* 0x000fc8000fffe1ff */
        /* <DEDUP_REMOVED lines=17> */
[----:B------:R-:W-:-:S04]  /*2b260*/  VIADDMNMX R9, R10, UR5, R9, PT ;  /* 0x000000050a097c46 */ /* 0x000fc8000b800109 */
[-C--:B------:R-:W-:Y:S02]  /*2b270*/  IABS R7, R9.reuse ;  /* 0x0000000900077213 */ /* 0x080fe40000000000 */
[----:B------:R-:W-:Y:S02]  /*2b280*/  IABS R8, R9 ;  /* 0x0000000900087213 */ /* 0x000fe40000000000 */
[----:B------:R-:W1:Y:S03]  /*2b290*/  I2F.RP R10, R7 ;  /* 0x00000007000a7306 */ /* 0x000e660000209400 */
[----:B------:R-:W-:-:S05]  /*2b2a0*/  IMAD.MOV R8, RZ, RZ, -R8 ;  /* 0x000000ffff087224 */ /* 0x000fca00078e0a08 */
        /* <DEDUP_REMOVED lines=26> */
.L_x_6549:
[----:B------:R-:W-:Y:S02]  /*2b450*/  IMAD.MOV.U32 R17, RZ, RZ, RZ ;  /* 0x000000ffff117224 */ /* 0x000fe400078e00ff */
[----:B------:R-:W-:Y:S02]  /*2b460*/  IMAD.U32 R16, RZ, RZ, UR6 ;  /* 0x00000006ff107e24 */ /* 0x000fe4000f8e00ff */
[----:B------:R-:W-:-:S07]  /*2b470*/  IMAD.MOV.U32 R18, RZ, RZ, RZ ;  /* 0x000000ffff127224 */ /* 0x000fce00078e00ff */
.L_x_6554:
[----:B------:R-:W-:-:S13]  /*2b480*/  ISETP.NE.AND P0, PT, R0, RZ, PT ;  /* 0x000000ff0000720c */ /* 0x000fda0003f05270 */
[----:B------:R-:W1:Y:S01]  /*2b490*/  @!P0 S2R R3, SR_CgaCtaId ;  /* 0x0000000000038919 */ /* 0x000e620000008800 */
[----:B------:R-:W-:-:S04]  /*2b4a0*/  @!P0 MOV R0, 0x400 ;  /* 0x0000040000008802 */ /* 0x000fc80000000f00 */
[----:B-1----:R-:W-:-:S05]  /*2b4b0*/  @!P0 LEA R0, R3, R0, 0x18 ;  /* 0x0000000003008211 */ /* 0x002fca00078ec0ff */
[----:B------:R2:W-:Y:S01]  /*2b4c0*/  @!P0 STS.128 [R0+0x388d0], R16 ;  /* 0x0388d01000008388 */ /* 0x0005e20000000c00 */
[----:B------:R-:W-:Y:S06]  /*2b4d0*/  BAR.ARV 0x5, 0x180 ;  /* 0x0146000000007b1d */ /* 0x000fec0000002000 */
.L_x_6547:
        /* <DEDUP_REMOVED lines=11> */
[----:B------:R-:W-:Y:S01]  /*2b590*/  STL [R1+0x4a0], RZ ;  /* 0x0004a0ff01007387 */ /* 0x000fe20000100800 */
[----:B------:R-:W-:Y:S01]  /*2b5a0*/  ULDC UR36, c[0x0][0xc] ;  /* 0x0000030000247ab9 */ /* 0x000fe20000000800 */
[----:B------:R-:W-:Y:S02]  /*2b5b0*/  ULDC.64 UR38, c[0x0][0x198] ;  /* 0x0000660000267ab9 */ /* 0x000fe40000000a00 */
[----:B------:R-:W-:Y:S01]  /*2b5c0*/  STL [R1+0x448], RZ ;  /* 0x000448ff01007387 */ /* 0x000fe20000100800 */
        /* <DEDUP_REMOVED lines=16> */
[----:B------:R2:W-:Y:S01]  /*2b6d0*/  STL [R1+0x454], R2 ;  /* 0x0004540201007387 */ /* 0x0005e20000100800 */
[C---:B0-----:R-:W-:Y:S02]  /*2b6e0*/  LOP3.LUT R4, R0.reuse, 0x40, RZ, 0xfc, !PT ;  /* 0x0000004000047812 */ /* 0x041fe400078efcff */
[C---:B------:R-:W-:Y:S02]  /*2b6f0*/  LOP3.LUT R4, R0.reuse, 0x100, RZ, 0xfc, !PT ;  /* 0x0000010000047812 */ /* 0x040fe400078efcff */
[C---:B-1----:R-:W-:Y:S02]  /*2b700*/  LOP3.LUT R3, R0.reuse, 0x80, RZ, 0xfc, !PT ;  /* 0x0000008000037812 */ /* 0x042fe400078efcff */
[----:B------:R-:W-:-:S02]  /*2b710*/  LOP3.LUT R3, R0, 0x140, RZ, 0xfc, !PT ;  /* 0x0000014000037812 */ /* 0x000fc400078efcff */
[C---:B--2---:R-:W-:Y:S02]  /*2b720*/  LOP3.LUT R2, R0.reuse, 0xc0, RZ, 0xfc, !PT ;  /* 0x000000c000027812 */ /* 0x044fe400078efcff */
[C---:B------:R-:W-:Y:S02]  /*2b730*/  LOP3.LUT R2, R0.reuse, 0x180, RZ, 0xfc, !PT ;  /* 0x0000018000027812 */ /* 0x040fe400078efcff */
[----:B------:R-:W-:-:S07]  /*2b740*/  LOP3.LUT R0, R0, 0x1c0, RZ, 0xfc, !PT ;  /* 0x000001c000007812 */ /* 0x000fce00078efcff */
.L_x_6687:
[----:B------:R-:W-:Y:S05]  /*2b750*/  YIELD ;  /* 0x0000000000007946 */ /* 0x000fea0003800000 */
[----:B------:R-:W-:Y:S01]  /*2b760*/  ULDC.64 UR4, c[0x0][0xb20] ;  /* 0x0002c80000047ab9 */ /* 0x000fe20000000a00 */
[----:B---3--:R-:W-:Y:S01]  /*2b770*/  IMAD.MOV.U32 R0, RZ, RZ, RZ ;  /* 0x000000ffff007224 */ /* 0x008fe200078e00ff */
[----:B------:R-:W-:Y:S01]  /*2b780*/  ISETP.NE.U32.AND P0, PT, RZ, UR4, PT ;  /* 0x00000004ff007c0c */ /* 0x000fe2000bf05070 */
[----:B0-----:R-:W0:Y:S01]  /*2b790*/  LDC.64 R4, c[0x0][0xaf8] ;  /* 0x0002be00ff047b82 */ /* 0x001e220000000a00 */
[----:B-1----:R-:W-:Y:S01]  /*2b7a0*/  CS2R R8, SRZ ;  /* 0x0000000000087805 */ /* 0x002fe2000001ff00 */
[----:B------:R-:W-:Y:S01]  /*2b7b0*/  ULDC.64 UR6, c[0x0][0xb00] ;  /* 0x0002c00000067ab9 */ /* 0x000fe20000000a00 */
[----:B------:R-:W-:Y:S01]  /*2b7c0*/  ISETP.NE.AND.EX P0, PT, RZ, UR5, PT, P0 ;  /* 0x00000005ff007c0c */ /* 0x000fe2000bf05300 */
[----:B------:R-:W-:-:S12]  /*2b7d0*/  ULDC.64 UR4, c[0x0][0xb10] ;  /* 0x0002c40000047ab9 */ /* 0x000fd80000000a00 */
        /* <DEDUP_REMOVED lines=12> */
[----:B--2---:R-:W1:Y:S08]  /*2b8a0*/  @P2 LDC.64 R6, c[0x0][0xb10] ;  /* 0x0002c400ff062b82 */ /* 0x004e700000000a00 */
        /* <DEDUP_REMOVED lines=23> */
.L_x_6556:
        /* <DEDUP_REMOVED lines=10> */
.L_x_6557:
[----:B------:R-:W-:Y:S05]  /*2bac0*/  @!P1 BRA `(.L_x_6558) ;  /* 0x00000000000c9947 */ /* 0x000fea0003800000 */
[----:B------:R-:W2:Y:S04]  /*2bad0*/  LDG.E R6, desc[UR40][R2.64] ;  /* 0x0000002802067981 */ /* 0x000ea8000c1e1900 */
[----:B------:R-:W2:Y:S02]  /*2bae0*/  LDG.E R2, desc[UR40][R2.64+0x4] ;  /* 0x0000042802027981 */ /* 0x000ea4000c1e1900 */
[----:B--2---:R-:W-:-:S07]  /*2baf0*/  IMAD.IADD R6, R2, 0x1, -R6 ;  /* 0x0000000102067824 */ /* 0x004fce00078e0a06 */
.L_x_6558:
        /* <DEDUP_REMOVED lines=28> */
.L_x_6561:
[----:B------:R-:W-:-:S13]  /*2bcc0*/  ISETP.NE.AND P0, PT, R3, 0x1, PT ;  /* 0x000000010300780c */ /* 0x000fda0003f05270 */
[----:B------:R-:W2:Y:S02]  /*2bcd0*/  @P0 LDC.64 R4, c[0x0][0xae0] ;  /* 0x0002b800ff040b82 */ /* 0x000ea40000000a00 */
[----:B--2---:R-:W-:-:S05]  /*2bce0*/  @P0 IMAD.HI.U32 R4, R7, R4, RZ ;  /* 0x0000000407040227 */ /* 0x004fca00078e00ff */
[----:B------:R-:W-:-:S07]  /*2bcf0*/  @P0 SHF.R.U32.HI R7, RZ, R5, R4 ;  /* 0x00000005ff070219 */ /* 0x000fce0000011604 */
.L_x_6562:
[----:B------:R-:W-:Y:S05]  /*2bd00*/  BSYNC B0 ;  /* 0x0000000000007941 */ /* 0x000fea0003800000 */
.L_x_6560:
[----:B------:R-:W-:-:S05]  /*2bd10*/  IMAD R7, R7, R3, R3 ;  /* 0x0000000307077224 */ /* 0x000fca00078e0203 */
[----:B------:R-:W-:-:S07]  /*2bd20*/  VIMNMX R2, R2, R7, PT ;  /* 0x0000000702027248 */ /* 0x000fce0003fe0100 */
.L_x_6559:
        /* <DEDUP_REMOVED lines=29> */
.L_x_6565:
[----:B------:R-:W-:-:S13]  /*2bf00*/  ISETP.NE.AND P0, PT, R3, 0x1, PT ;  /* 0x000000010300780c */ /* 0x000fda0003f05270 */
[----:B------:R-:W3:Y:S02]  /*2bf10*/  @P0 LDC.64 R4, c[0x0][0xae0] ;  /* 0x0002b800ff040b82 */ /* 0x000ee40000000a00 */
[----:B---3--:R-:W-:-:S05]  /*2bf20*/  @P0 IMAD.HI.U32 R4, R2, R4, RZ ;  /* 0x0000000402040227 */ /* 0x008fca00078e00ff */
[----:B------:R-:W-:-:S07]  /*2bf30*/  @P0 SHF.R.U32.HI R2, RZ, R5, R4 ;  /* 0x00000005ff020219 */ /* 0x000fce0000011604 */
.L_x_6566:
[----:B------:R-:W-:Y:S05]  /*2bf40*/  BSYNC B0 ;  /* 0x0000000000007941 */ /* 0x000fea0003800000 */
.L_x_6564:
[----:B------:R-:W-:-:S05]  /*2bf50*/  IMAD R2, R2, R3, RZ ;  /* 0x0000000302027224 */ /* 0x000fca00078e02ff */
[----:B------:R-:W-:-:S07]  /*2bf60*/  VIMNMX R0, R0, R2, !PT ;  /* 0x0000000200007248 */ /* 0x000fce0007fe0100 */
.L_x_6563:
        /* <DEDUP_REMOVED lines=18> */
[----:B----4-:R-:W3:Y:S04]  /*2c090*/  @P0 ATOMG.E.ADD.STRONG.GPU PT, R2, desc[UR40][R2.64], R4 ;  /* 0x00000004020209a8 */ /* 0x010ee800081ee1e8 */
[----:B---3--:R3:W4:Y:S02]  /*2c0a0*/  SHFL.IDX PT, R2, R2, R0, 0x1f ;  /* 0x00001f0002027589 */ /* 0x00872400000e0000 */
[----:B---3--:R-:W3:Y:S02]  /*2c0b0*/  S2R R0, SR_LTMASK ;  /* 0x0000000000007919 */ /* 0x008ee40000003900 */
[----:B---3--:R-:W-:-:S06]  /*2c0c0*/  LOP3.LUT R0, R0, UR4, RZ, 0xc0, !PT ;  /* 0x0000000400007c12 */ /* 0x008fcc000f8ec0ff */
[----:B------:R-:W4:Y:S02]  /*2c0d0*/  POPC R0, R0 ;  /* 0x0000000000007309 */ /* 0x000f240000000000 */
[----:B----4-:R-:W-:Y:S01]  /*2c0e0*/  IADD3 R16, R2, UR36, R0 ;  /* 0x0000002402107c10 */ /* 0x010fe2000fffe000 */
[----:B------:R-:W-:Y:S06]  /*2c0f0*/  BRA `(.L_x_6569) ;  /* 0x0000005800fc7947 */ /* 0x000fec0003800000 */
.L_x_6568:
        /* <DEDUP_REMOVED lines=21> */
.L_x_6571:
[----:B------:R-:W-:Y:S05]  /*2c250*/  BSYNC B6 ;  /* 0x0000000000067941 */ /* 0x000fea0003800000 */
.L_x_6570:
        /* <DEDUP_REMOVED lines=20> */
.L_x_6574:
        /* <DEDUP_REMOVED lines=15> */
.L_x_6573:
[----:B------:R-:W-:Y:S05]  /*2c490*/  BSYNC B6 ;  /* 0x0000000000067941 */ /* 0x000fea0003800000 */
.L_x_6572:
        /* <DEDUP_REMOVED lines=23> */
.L_x_6702:
        /* <DEDUP_REMOVED lines=11> */
.L_x_6705:
        /* <DEDUP_REMOVED lines=24> */
.L_x_6578:
[----:B--2---:R-:W2:Y:S04]  /*2c840*/  LDL R7, [R1+0x440] ;  /* 0x0004400001077983 */ /* 0x004ea80000100800 */
[----:B----4-:R-:W2:Y:S04]  /*2c850*/  LDL R0, [R1+0x448] ;  /* 0x0004480001007983 */ /* 0x010ea80000100800 */
[----:B---3--:R-:W3:Y:S01]  /*2c860*/  LDL R2, [R1+0x454] ;  /* 0x0004540001027983 */ /* 0x008ee20000100800 */
[----:B--2---:R-:W-:Y:S01]  /*2c870*/  IMAD R0, R0, 0x8, R7 ;  /* 0x0000000800007824 */ /* 0x004fe200078e0207 */
[----:B---3--:R-:W-:-:S04]  /*2c880*/  SHF.L.U32 R2, R2, 0x1f, RZ ;  /* 0x0000001f02027819 */ /* 0x008fc800000006ff */
[----:B------:R-:W2:Y:S02]  /*2c890*/  SYNCS.PHASECHK.TRANS64.TRYWAIT P0, [R0+URZ+0x38840], R2 ;  /* 0x03884002000075a7 */ /* 0x000ea4000800017f */
[----:B--2---:R-:W-:Y:S05]  /*2c8a0*/  @!P0 BRA `(.L_x_6579) ;  /* 0x0000006800048947 */ /* 0x004fea0003800000 */
.L_x_6706:
        /* <DEDUP_REMOVED lines=11> */
.L_x_6580:
[----:B------:R-:W3:Y:S04]  /*2c960*/  LDL R5, [R1+0x440] ;  /* 0x0004400001057983 */ /* 0x000ee80000100800 */
        /* <DEDUP_REMOVED lines=25> */
.L_x_6576:
[----:B----4-:R-:W4:Y:S04]  /*2cb00*/  LDL R0, [R1+0x440] ;  /* 0x0004400001007983 */ /* 0x010f280000100800 */
[----:B---3--:R-:W3:Y:S01]  /*2cb10*/  LDL R2, [R1+0x46c] ;  /* 0x00046c0001027983 */ /* 0x008ee20000100800 */
[----:B------:R-:W-:Y:S05]  /*2cb20*/  WARPSYNC.ALL ;  /* 0x0000000000007948 */ /* 0x000fea0003800000 */
[----:B------:R-:W-:Y:S01]  /*2cb30*/  ULDC.64 UR4, c[0x0][0xaf8] ;  /* 0x0002be0000047ab9 */ /* 0x000fe20000000a00 */
[----:B------:R-:W-:Y:S01]  /*2cb40*/  BSSY B6, `(.L_x_6581) ;  /* 0x0000020000067945 */ /* 0x000fe20003800000 */
[----:B------:R-:W-:Y:S01]  /*2cb50*/  BAR.SYNC.DEFER_BLOCKING 0x8, 0x100 ;  /* 0x0204000000007b1d */ /* 0x000fe20000010000 */
[----:B------:R-:W-:-:S04]  /*2cb60*/  ISETP.NE.U32.AND P0, PT, RZ, UR4, PT ;  /* 0x00000004ff007c0c */ /* 0x000fc8000bf05070 */
[----:B------:R-:W-:Y:S01]  /*2cb70*/  ISETP.NE.AND.EX P0, PT, RZ, UR5, PT, P0 ;  /* 0x00000005ff007c0c */ /* 0x000fe2000bf05300 */
[----:B----4-:R-:W-:Y:S01]  /*2cb80*/  VIADD R0, R0, 0x20400 ;  /* 0x0002040000007836 */ /* 0x010fe20000000000 */
[----:B---3--:R-:W-:-:S04]  /*2cb90*/  SHF.R.S32.HI R3, RZ, 0x1f, R2 ;  /* 0x0000001fff037819 */ /* 0x008fc80000011402 */
[----:B------:R-:W-:Y:S02]  /*2cba0*/  LOP3.LUT P1, RZ, R0, 0x3ff, RZ, 0xc0, !PT ;  /* 0x000003ff00ff7812 */ /* 0x000fe4000782c0ff */
[----:B------:R-:W-:Y:S01]  /*2cbb0*/  SHF.R.S32.HI R0, RZ, 0x1f, R19 ;  /* 0x0000001fff007819 */ /* 0x000fe20000011413 */
[----:B------:R-:W-:Y:S01]  /*2cbc0*/  STL [R1+0x488], R3 ;  /* 0x0004880301007387 */ /* 0x000fe20000100800 */
[----:B------:R-:W-:Y:S02]  /*2cbd0*/  SHF.R.S32.HI R2, RZ, 0x1f, R18 ;  /* 0x0000001fff027819 */ /* 0x000fe40000011412 */
[----:B------:R-:W-:-:S03]  /*2cbe0*/  SEL R0, R0, RZ, !P0 ;  /* 0x000000ff00007207 */ /* 0x000fc60004000000 */
[----:B------:R-:W-:Y:S04]  /*2cbf0*/  STL [R1+0x490], R2 ;  /* 0x0004900201007387 */ /* 0x000fe80000100800 */
[----:B------:R3:W-:Y:S02]  /*2cc00*/  STL [R1+0x494], R0 ;  /* 0x0004940001007387 */ /* 0x0007e40000100800 */
[----:B---3--:R-:W-:-:S05]  /*2cc10*/  SEL R0, R19, RZ, !P0 ;  /* 0x000000ff13007207 */ /* 0x008fca0004000000 */
[----:B------:R3:W-:Y:S01]  /*2cc20*/  STL [R1+0x47c], R0 ;  /* 0x00047c0001007387 */ /* 0x0007e20000100800 */
[----:B------:R-:W-:Y:S05]  /*2cc30*/  @!P1 BRA `(.L_x_6582) ;  /* 0x0000000000409947 */ /* 0x000fea0003800000 */
[----:B------:R-:W-:Y:S01]  /*2cc40*/  MOV R2, 0x0 ;  /* 0x0000000000027802 */ /* 0x000fe20000000f00 */
[----:B------:R-:W-:Y:S01]  /*2cc50*/  ULDC.64 UR4, c[0x4][0x118] ;  /* 0x0100460000047ab9 */ /* 0x000fe20000000a00 */
[----:B------:R-:W-:Y:S01]  /*2cc60*/  ULDC.64 UR6, c[0x4][0x120] ;  /* 0x0100480000067ab9 */ /* 0x000fe20000000a00 */
[----:B------:R-:W-:Y:S01]  /*2cc70*/  ULDC.64 UR8, c[0x4][0x58] ;  /* 0x0100160000087ab9 */ /* 0x000fe20000000a00 */
[----:B------:R-:W-:Y:S02]  /*2cc80*/  IMAD.U32 R4, RZ, RZ, UR4 ;  /* 0x00000004ff047e24 */ /* 0x000fe4000f8e00ff */
[----:B------:R-:W4:Y:S01]  /*2cc90*/  LDC.64 R2, c[0x4][R2] ;  /* 0x0100000002027b82 */ /* 0x000f220000000a00 */
        /* <DEDUP_REMOVED lines=9> */
[----:B01-34-:R-:W-:Y:S05]  /*2cd30*/  CALL.ABS.NOINC R2 ;  /* 0x0000000002007343 */ /* 0x01bfea0003c00000 */
.L_x_6582:
[----:B------:R-:W-:Y:S05]  /*2cd40*/  BSYNC B6 ;  /* 0x0000000000067941 */ /* 0x000fea0003800000 */
.L_x_6581:
[----:B------:R-:W4:Y:S01]  /*2cd50*/  LDL R11, [R1+0x478] ;  /* 0x00047800010b7983 */ /* 0x000f220000100800 */
[----:B--2---:R-:W2:Y:S01]  /*2cd60*/  LDC R7, c[0x0][0x448] ;  /* 0x00011200ff077b82 */ /* 0x004ea20000000800 */
[----:B------:R-:W-:Y:S01]  /*2cd70*/  ULDC.64 UR4, c[0x0][0x298] ;  /* 0x0000a60000047ab9 */ /* 0x000fe20000000a00 */
[----:B------:R-:W-:Y:S01]  /*2cd80*/  ULDC.64 UR6, c[0x0][0x280] ;  /* 0x0000a00000067ab9 */ /* 0x000fe20000000a00 */
[----:B------:R-:W4:Y:S04]  /*2cd90*/  LDL R4, [R1+0x488] ;  /* 0x0004880001047983 */ /* 0x000f280000100800 */
[----:B------:R-:W4:Y:S04]  /*2cda0*/  LDL R10, [R1+0x46c] ;  /* 0x00046c00010a7983 */ /* 0x000f280000100800 */
[----:B01----:R-:W4:Y:S01]  /*2cdb0*/  LDL R9, [R1+0x490] ;  /* 0x0004900001097983 */ /* 0x003f220000100800 */
[----:B------:R-:W0:Y:S01]  /*2cdc0*/  S2R R2, SR_TID.X ;  /* 0x0000000000027919 */ /* 0x000e220000002100 */
[----:B---3--:R-:W1:Y:S02]  /*2cdd0*/  S2R R0, SR_TID.X ;  /* 0x0000000000007919 */ /* 0x008e640000002100 */
[----:B------:R-:W3:Y:S01]  /*2cde0*/  LDL R8, [R1+0x494] ;  /* 0x0004940001087983 */ /* 0x000ee20000100800 */
[----:B--2---:R-:W-:-:S03]  /*2cdf0*/  ISETP.NE.AND P0, PT, R7, 0x1, PT ;  /* 0x000000010700780c */ /* 0x004fc60003f05270 */
[----:B------:R-:W2:Y:S10]  /*2ce00*/  LDL R6, [R1+0x47c] ;  /* 0x00047c0001067983 */ /* 0x000eb40000100800 */
[----:B------:R-:W4:Y:S01]  /*2ce10*/  @P0 LDC R3, c[0x0][0x450] ;  /* 0x00011400ff030b82 */ /* 0x000f220000000800 */
[----:B0-----:R-:W-:-:S04]  /*2ce20*/  LOP3.LUT R2, R2, 0x7f, RZ, 0xc0, !PT ;  /* 0x0000007f02027812 */ /* 0x001fc800078ec0ff */
[----:B------:R-:W-:Y:S01]  /*2ce30*/  SHF.R.U32.HI R2, RZ, 0x3, R2 ;  /* 0x00000003ff027819 */ /* 0x000fe20000011602 */
[----:B-1----:R-:W-:-:S05]  /*2ce40*/  IMAD.SHL.U32 R0, R0, 0x10, RZ ;  /* 0x0000001000007824 */ /* 0x002fca00078e00ff */
[----:B------:R-:W-:Y:S02]  /*2ce50*/  LOP3.LUT R0, R2, 0x70, R0, 0xf8, !PT ;  /* 0x0000007002007812 */ /* 0x000fe400078ef800 */
[----:B------:R-:W0:Y:S03]  /*2ce60*/  @P0 LDC R2, c[0x0][0x44c] ;  /* 0x00011300ff020b82 */ /* 0x000e260000000800 */
[----:B----4-:R-:W-:-:S04]  /*2ce70*/  IMAD.IADD R5, R0, 0x1, R11 ;  /* 0x0000000100057824 */ /* 0x010fc800078e020b */
[----:B0-----:R-:W-:-:S04]  /*2ce80*/  @P0 IMAD.HI.U32 R2, R5, R2, RZ ;  /* 0x0000000205020227 */ /* 0x001fc800078e00ff */
[----:B------:R-:W-:Y:S01]  /*2ce90*/  IMAD.MOV.U32 R0, RZ, RZ, R5 ;  /* 0x000000ffff007224 */ /* 0x000fe200078e0005 */
[----:B------:R-:W-:Y:S01]  /*2cea0*/  @P0 SHF.R.U32.HI R0, RZ, R3, R2 ;  /* 0x00000003ff000219 */ /* 0x000fe20000011602 */
[----:B------:R-:W-:-:S04]  /*2ceb0*/  IMAD R2, R4, UR4, RZ ;  /* 0x0000000404027c24 */ /* 0x000fc8000f8e02ff */
[C---:B------:R-:W-:Y:S02]  /*2cec0*/  IMAD R4, R10.reuse, UR5, R2 ;  /* 0x000000050a047c24 */ /* 0x040fe4000f8e0202 */
        /* <DEDUP_REMOVED lines=9> */
[----:B---3--:R-:W-:Y:S02]  /*2cf60*/  IMAD R4, R8, UR4, RZ ;  /* 0x0000000408047c24 */ /* 0x008fe4000f8e02ff */
[----:B------:R-:W1:Y:S01]  /*2cf70*/  S2R R8, SR_TID.X ;  /* 0x0000000000087919 */ /* 0x000e620000002100 */
[----:B--2---:R-:W-:-:S04]  /*2cf80*/  IMAD.WIDE.U32 R2, R6, UR4, R2 ;  /* 0x0000000406027c25 */ /* 0x004fc8000f8e0002 */
        /* <DEDUP_REMOVED lines=11> */
[----:B------:R-:W-:Y:S01]  /*2d040*/  IMAD.IADD R3, R3, 0x1, R4 ;  /* 0x0000000103037824 */ /* 0x000fe200078e0204 */
[----:B------:R2:W-:Y:S01]  /*2d050*/  STL [R1+0x468], R5 ;  /* 0x0004680501007387 */ /* 0x0005e20000100800 */
[----:B-1----:R-:W-:Y:S02]  /*2d060*/  IMAD.SHL.U32 R10, R8, 0x8, RZ ;  /* 0x00000008080a7824 */ /* 0x002fe400078e00ff */
[----:B------:R-:W-:-:S03]  /*2d070*/  IMAD R6, R6, UR4, RZ ;  /* 0x0000000406067c24 */ /* 0x000fc6000f8e02ff */
[----:B------:R-:W-:Y:S01]  /*2d080*/  LOP3.LUT R10, R10, 0x38, RZ, 0xc0, !PT ;  /* 0x000000380a0a7812 */ /* 0x000fe200078ec0ff */
[----:B--2---:R-:W-:Y:S01]  /*2d090*/  IMAD.WIDE.U32 R4, R0, UR4, R2 ;  /* 0x0000000400047c25 */ /* 0x004fe2000f8e0002 */
[----:B------:R-:W-:-:S03]  /*2d0a0*/  ULDC UR4, c[0x0][0x2b8] ;  /* 0x0000ae0000047ab9 */ /* 0x000fc60000000800 */
        /* <DEDUP_REMOVED lines=9> */
[----:B------:R-:W2:Y:S04]  /*2d140*/  LDL R11, [R1+0x474] ;  /* 0x00047400010b7983 */ /* 0x000ea80000100800 */
[----:B------:R-:W3:Y:S04]  /*2d150*/  LDL.LU R6, [R1+0x478] ;  /* 0x0004780001067983 */ /* 0x000ee80000300800 */
[----:B------:R-:W0:Y:S04]  /*2d160*/  SHFL.IDX PT, R5, R3, RZ, 0x181f ;  /* 0x00181fff03057589 */ /* 0x000e2800000e0000 */
[----:B------:R-:W1:Y:S01]  /*2d170*/  SHFL.IDX PT, R4, R2, RZ, 0x181f ;  /* 0x00181fff02047589 */ /* 0x000e6200000e0000 */
[----:B--2---:R-:W-:-:S02]  /*2d180*/  IMAD R0, R11, R7, RZ ;  /* 0x000000070b007224 */ /* 0x004fc400078e02ff */
[----:B---3--:R-:W-:Y:S02]  /*2d190*/  IMAD.IADD R8, R8, 0x1, R6 ;  /* 0x0000000108087824 */ /* 0x008fe400078e0206 */
[----:B------:R-:W-:Y:S02]  /*2d1a0*/  SHFL.IDX PT, R6, R2, 0x1, 0x181f ;  /* 0x00381f0002067f89 */ /* 0x000fe400000e0000 */
[C---:B------:R-:W-:Y:S01]  /*2d1b0*/  VIADD R7, R8.reuse, 0x10 ;  /* 0x0000001008077836 */ /* 0x040fe20000000000 */
[----:B------:R-:W-:Y:S01]  /*2d1c0*/  ISETP.GE.AND P1, PT, R8, R0, PT ;  /* 0x000000000800720c */ /* 0x000fe20003f26270 */
[----:B------:R-:W-:Y:S04]  /*2d1d0*/  STL [R1+0x478], R8 ;  /* 0x0004780801007387 */ /* 0x000fe80000100800 */
[----:B------:R2:W-:Y:S08]  /*2d1e0*/  STL [R1+0x480], R7 ;  /* 0x0004800701007387 */ /* 0x0005f00000100800 */
        /* <DEDUP_REMOVED lines=27> */
.L_x_6715:
[----:B0-----:R-:W3:Y:S04]  /*2d3a0*/  LDL R2, [R1+0x478] ;  /* 0x0004780001027983 */ /* 0x001ee80000100800 */
[----:B------:R0:W5:Y:S01]  /*2d3b0*/  LDL R8, [R1+0x440] ;  /* 0x0004400001087983 */ /* 0x0001620000100800 */
[----:B---3--:R-:W-:-:S05]  /*2d3c0*/  VIADD R2, R2, 0x30 ;  /* 0x0000003002027836 */ /* 0x008fca0000000000 */
[----:B------:R-:W-:Y:S01]  /*2d3d0*/  ISETP.GE.AND P1, PT, R2, R0, PT ;  /* 0x000000000200720c */ /* 0x000fe20003f26270 */
[----:B------:R1:W-:-:S12]  /*2d3e0*/  STL [R1+0x49c], R2 ;  /* 0x00049c0201007387 */ /* 0x0003d80000100800 */
[----:B-1----:R-:W-:-:S05]  /*2d3f0*/  @!P1 LEA R2, P2, R10, R3, 0x1 ;  /* 0x000000030a029211 */ /* 0x002fca00078408ff */
[----:B--2---:R-:W-:-:S05]  /*2d400*/  @!P1 IMAD.X R3, RZ, RZ, R4, P2 ;  /* 0x000000ffff039224 */ /* 0x004fca00010e0604 */
[----:B------:R-:W-:Y:S01]  /*2d410*/  @!PT LDS RZ, [RZ] ;  /* 0x00000000fffff984 */ /* 0x000fe20000000800 */
[----:B------:R-:W-:Y:S01]  /*2d420*/  @!PT LDS RZ, [RZ] ;  /* 0x00000000fffff984 */ /* 0x000fe20000000800 */
[----:B------:R-:W-:Y:S01]  /*2d430*/  @!PT LDS RZ, [RZ] ;  /* 0x00000000fffff984 */ /* 0x000fe20000000800 */
[----:B------:R0:W-:Y:S01]  /*2d440*/  @!P1 LDGSTS.E.BYPASS.LTC128B.128 [R9+0x21c00], desc[UR40][R2.64], !P0 ;  /* 0x21c0000002099fae */ /* 0x0001e2000c101d68 */
[----:B------:R-:W-:Y:S01]  /*2d450*/  PLOP3.LUT P0, PT, PT, PT, PT, 0x80, 0x0 ;  /* 0x000000000000781c */ /* 0x000fe20003f0f070 */
[----:B------:R-:W-:-:S12]  /*2d460*/  NOP ;  /* 0x0000000000007918 */ /* 0x000fd80000000000 */
.L_x_6584:
        /* <DEDUP_REMOVED lines=8> */
[----:B0-----:R-:W2:Y:S01]  /*2d4f0*/  LDL.LU R2, [R1+0x488] ;  /* 0x0004880001027983 */ /* 0x001ea20000300800 */
        /* <DEDUP_REMOVED lines=29> */
.L_x_6586:
[----:B------:R-:W-:Y:S05]  /*2d6d0*/  BSYNC B6 ;  /* 0x0000000000067941 */ /* 0x000fea0003800000 */
.L_x_6585:
[----:B------:R-:W2:Y:S01]  /*2d6e0*/  LDL.LU R6, [R1+0x46c] ;  /* 0x00046c0001067983 */ /* 0x000ea20000300800 */
[----:B------:R-:W1:Y:S01]  /*2d6f0*/  LDC R7, c[0x0][0x448] ;  /* 0x00011200ff077b82 */ /* 0x000e620000000800 */
[----:B------:R-:W-:Y:S02]  /*2d700*/  ULDC.64 UR4, c[0x0][0x3d8] ;  /* 0x0000f60000047ab9 */ /* 0x000fe40000000a00 */
[----:B------:R-:W2:Y:S04]  /*2d710*/  LDL.LU.64 R2, [R1+0x488] ;  /* 0x0004880001027983 */ /* 0x000ea80000300a00 */
[----:B0-----:R-:W3:Y:S04]  /*2d720*/  LDL.LU R0, [R1+0x490] ;  /* 0x0004900001007983 */ /* 0x001ee80000300800 */
[----:B------:R-:W4:Y:S04]  /*2d730*/  LDL.LU R5, [R1+0x494] ;  /* 0x0004940001057983 */ /* 0x000f280000300800 */
[----:B------:R-:W4:Y:S04]  /*2d740*/  LDL.LU R4, [R1+0x47c] ;  /* 0x00047c0001047983 */ /* 0x000f280000300800 */
[----:B------:R-:W4:Y:S01]  /*2d750*/  LDL.LU R9, [R1+0x444] ;  /* 0x0004440001097983 */ /* 0x000f220000300800 */
[----:B-1----:R-:W-:Y:S01]  /*2d760*/  ISETP.NE.AND P0, PT, R7, 0x1, PT ;  /* 0x000000010700780c */ /* 0x002fe20003f05270 */
[----:B--2---:R-:W-:-:S02]  /*2d770*/  IMAD.MOV.U32 R3, RZ, RZ, R6 ;  /* 0x000000ffff037224 */ /* 0x004fc400078e0006 */
[----:B------:R-:W2:Y:S01]  /*2d780*/  LDL.LU R6, [R1+0x468] ;  /* 0x0004680001067983 */ /* 0x000ea20000300800 */
[----:B---3--:R-:W-:Y:S02]  /*2d790*/  IMAD R0, R0, UR4, RZ ;  /* 0x0000000400007c24 */ /* 0x008fe4000f8e02ff */
        /* <DEDUP_REMOVED lines=15> */
[----:B------:R-:W-:Y:S02]  /*2d890*/  LOP3.LUT R8, R8, 0x40, RZ, 0xfc, !PT ;  /* 0x0000004008087812 */ /* 0x000fe400078efcff */
        /* <DEDUP_REMOVED lines=25> */
[----:B------:R-:W-:-:S11]  /*2da30*/  ISETP.GE.AND P2, PT, R11, UR4, PT ;  /* 0x000000040b007c0c */ /* 0x000fd6000bf46270 */
        /* <DEDUP_REMOVED lines=41> */
[----:B------:R-:W5:Y:S04]  /*2dcd0*/  LDL.LU R12, [R1+0x444] ;  /* 0x00044400010c7983 */ /* 0x000f680000300800 */
[----:B------:R-:W5:Y:S04]  /*2dce0*/  LDL R11, [R1+0x450] ;  /* 0x00045000010b7983 */ /* 0x000f680000100800 */
[----:B------:R-:W5:Y:S04]  /*2dcf0*/  LDL.LU R10, [R1+0x498] ;  /* 0x00049800010a7983 */ /* 0x000f680000300800 */
[----:B------:R-:W-:Y:S04]  /*2dd00*/  SHFL.IDX PT, R14, R0, 0x1, 0x181f ;  /* 0x00381f00000e7f89 */ /* 0x000fe800000e0000 */
[----:B------:R-:W-:Y:S01]  /*2dd10*/  SHFL.IDX PT, R9, R4, 0x1, 0x181f ;  /* 0x00381f0004097f89 */ /* 0x000fe200000e0000 */
[----:B--2---:R-:W-:-:S05]  /*2dd20*/  IMAD R7, R8, R7, RZ ;  /* 0x0000000708077224 */ /* 0x004fca00078e02ff */
[-C--:B---3--:R-:W-:Y:S02]  /*2dd30*/  ISETP.GE.AND P2, PT, R3, R7.reuse, PT ;  /* 0x000000070300720c */ /* 0x088fe40003f46270 */
[----:B------:R-:W0:Y:S01]  /*2dd40*/  S2R R3, SR_TID.X ;  /* 0x0000000000037919 */ /* 0x000e220000002100 */
[----:B----4-:R-:W-:Y:S02]  /*2dd50*/  ISETP.GE.AND P3, PT, R2, R7, PT ;  /* 0x000000070200720c */ /* 0x010fe40003f66270 */
[----:B-----5:R-:W-:-:S04]  /*2dd60*/  LOP3.LUT R12, R12, 0xfffeffff, RZ, 0xc0, !PT ;  /* 0xfffeffff0c0c7812 */ /* 0x020fc800078ec0ff */
[----:B------:R-:W-:-:S04]  /*2dd70*/  @P1 LOP3.LUT R12, R12, 0x10000, RZ, 0xfc, !PT ;  /* 0x000100000c0c1812 */ /* 0x000fc800078efcff */
[----:B------:R-:W-:Y:S02]  /*2dd80*/  @!P2 LOP3.LUT R2, R5, 0x40, RZ, 0xc0, !PT ;  /* 0x000000400502a812 */ /* 0x000fe400078ec0ff */
[C---:B------:R-:W-:Y:S02]  /*2dd90*/  LOP3.LUT P1, RZ, R12.reuse, 0x8, RZ, 0xc0, !PT ;  /* 0x000000080cff7812 */ /* 0x040fe4000782c0ff */
[C---:B------:R-:W-:Y:S02]  /*2dda0*/  LOP3.LUT P4, RZ, R12.reuse, 0x2, RZ, 0xc0, !PT ;  /* 0x000000020cff7812 */ /* 0x040fe4000788c0ff */
[----:B------:R-:W-:Y:S02]  /*2ddb0*/  LOP3.LUT R12, R12, 0xffffbfff, RZ, 0xc0, !PT ;  /* 0xffffbfff0c0c7812 */ /* 0x000fe400078ec0ff */
[----:B------:R-:W-:Y:S02]  /*2ddc0*/  @!P2 SHF.R.U32.HI R2, RZ, 0x2, R2 ;  /* 0x00000002ff02a819 */ /* 0x000fe40000011602 */
[----:B------:R-:W-:-:S02]  /*2ddd0*/  @P3 LOP3.LUT R12, R12, 0x4000, RZ, 0xfc, !PT ;  /* 0x000040000c0c3812 */ /* 0x000fc400078efcff */
[----:B------:R-:W-:Y:S02]  /*2dde0*/  @!P2 ISETP.NE.U32.AND P3, PT, R2, RZ, PT ;  /* 0x000000ff0200a20c */ /* 0x000fe40003f65070 */
[----:B------:R-:W-:Y:S02]  /*2ddf0*/  @!P2 LOP3.LUT R2, R6, 0x80, RZ, 0xc0, !PT ;  /* 0x000000800602a812 */ /* 0x000fe400078ec0ff */
[----:B------:R-:W-:Y:S02]  /*2de00*/  LOP3.LUT R12, R12, 0xffffffdf, RZ, 0xc0, !PT ;  /* 0xffffffdf0c0c7812 */ /* 0x000fe400078ec0ff */
[----:B------:R-:W-:Y:S01]  /*2de10*/  @!P2 SHF.R.U32.HI R2, RZ, 0x3, R2 ;  /* 0x00000003ff02a819 */ /* 0x000fe20000011602 */
[----:B------:R-:W-:Y:S01]  /*2de20*/  SHFL.IDX PT, R8, R4, RZ, 0x181f ;  /* 0x00181fff04087589 */ /* 0x000fe200000e0000 */
[----:B0-----:R-:W-:-:S05]  /*2de30*/  IMAD.SHL.U32 R13, R3, 0x8, RZ ;  /* 0x00000008030d7824 */ /* 0x001fca00078e00ff */
[----:B------:R-:W-:Y:S02]  /*2de40*/  @P3 LOP3.LUT R12, R12, 0x20, RZ, 0xfc, !PT ;  /* 0x000000200c0c3812 */ /* 0x000fe400078efcff */
[----:B------:R-:W-:Y:S02]  /*2de50*/  @!P2 ISETP.NE.U32.AND P3, PT, R2, RZ, PT ;  /* 0x000000ff0200a20c */ /* 0x000fe40003f65070 */
[----:B------:R-:W0:Y:S01]  /*2de60*/  SHFL.IDX PT, R2, R0, RZ, 0x181f ;  /* 0x00181fff00027589 */ /* 0x000e2200000e0000 */
[----:B------:R-:W-:Y:S02]  /*2de70*/  LOP3.LUT R13, R13, 0x38, RZ, 0xc0, !PT ;  /* 0x000000380d0d7812 */ /* 0x000fe400078ec0ff */
[----:B------:R-:W-:-:S08]  /*2de80*/  LOP3.LUT R12, R12, 0xffff7fff, RZ, 0xc0, !PT ;  /* 0xffff7fff0c0c7812 */ /* 0x000fd000078ec0ff */
[----:B------:R-:W-:Y:S02]  /*2de90*/  @P3 LOP3.LUT R12, R12, 0x8000, RZ, 0xfc, !PT ;  /* 0x000080000c0c3812 */ /* 0x000fe400078efcff */
[----:B0-----:R-:W-:-:S05]  /*2dea0*/  @!P2 LEA R3, P6, R13, R2, 0x1 ;  /* 0x000000020d03a211 */ /* 0x001fca00078c08ff */
[----:B------:R-:W-:-:S05]  /*2deb0*/  @!P2 IMAD.X R2, RZ, RZ, R8, P6 ;  /* 0x000000ffff02a224 */ /* 0x000fca00030e0608 */
[----:B------:R-:W-:-:S04]  /*2dec0*/  @!P2 LOP3.LUT R3, R3, R2, RZ, 0x3c, !PT ;  /* 0x000000020303a212 */ /* 0x000fc800078e3cff */
[C---:B------:R-:W-:Y:S02]  /*2ded0*/  @!P2 LOP3.LUT R2, R3.reuse, R2, RZ, 0x3c, !PT ;  /* 0x000000020302a212 */ /* 0x040fe400078e3cff */
[C---:B------:R-:W-:Y:S02]  /*2dee0*/  LOP3.LUT P6, RZ, R12.reuse, 0x4, RZ, 0xc0, !PT ;  /* 0x000000040cff7812 */ /* 0x040fe400078cc0ff */
[----:B------:R-:W-:Y:S02]  /*2def0*/  @!P2 LOP3.LUT R3, R3, R2, RZ, 0x3c, !PT ;  /* 0x000000020303a212 */ /* 0x000fe400078e3cff */
[----:B------:R-:W-:-:S03]  /*2df00*/  LOP3.LUT P3, RZ, R12, 0x20, RZ, 0xc0, !PT ;  /* 0x000000200cff7812 */ /* 0x000fc6000786c0ff */
[----:B------:R-:W-:Y:S01]  /*2df10*/  @!P2 LDGSTS.E.BYPASS.LTC128B.128 [R11+0x26400], desc[UR40][R2.64], !P1 ;  /* 0x26400000020bafae */ /* 0x000fe2000c901d68 */
        /* <DEDUP_REMOVED lines=56> */
.L_x_6725:
        /* <DEDUP_REMOVED lines=31> */
.L_x_6589:
[----:B------:R-:W-:Y:S05]  /*2e490*/  BSYNC B0 ;  /* 0x0000000000007941 */ /* 0x000fea0003800000 */
.L_x_6588:
[----:B--2---:R2:W5:Y:S01]  /*2e4a0*/  LDL R0, [R1+0x440] ;  /* 0x0004400001007983 */ /* 0x0045620000100800 */
[----:B------:R-:W-:Y:S01]  /*2e4b0*/  PLOP3.LUT P0, PT, PT, PT, PT, 0x80, 0x0 ;  /* 0x000000000000781c */ /* 0x000fe20003f0f070 */
[----:B------:R-:W-:-:S12]  /*2e4c0*/  NOP ;  /* 0x0000000000007918 */ /* 0x000fd80000000000 */
.L_x_6590:
        /* <DEDUP_REMOVED lines=19> */
.L_x_6726:
[----:B------:R-:W-:Y:S05]  /*2e600*/  BSYNC B0 ;  /* 0x0000000000007941 */ /* 0x000fea0003800000 */
.L_x_6591:
        /* <DEDUP_REMOVED lines=8> */
[----:B------:R-:W3:Y:S02]  /*2e690*/  LDL R2, [R1+0x454] ;  /* 0x0004540001027983 */ /* 0x000ee40000100800 */
[----:B----4-:R-:W-:Y:S01]  /*2e6a0*/  IMAD R0, R4, 0x8, R5 ;  /* 0x0000000804007824 */ /* 0x010fe200078e0205 */
[----:B0-----:R-:W-:Y:S01]  /*2e6b0*/  LOP3.LUT R3, R3, 0x7f, RZ, 0xc0, !PT ;  /* 0x0000007f03037812 */ /* 0x001fe200078ec0ff */
[----:B------:R-:W-:Y:S03]  /*2e6c0*/  BSSY B1, `(.L_x_6595) ;  /* 0x0000005000017945 */ /* 0x000fe60003800000 */
[----:B------:R-:W-:-:S02]  /*2e6d0*/  ISETP.NE.AND P1, PT, R3, RZ, PT ;  /* 0x000000ff0300720c */ /* 0x000fc40003f25270 */
[----:B---3--:R-:W-:-:S04]  /*2e6e0*/  SHF.L.U32 R2, R2, 0x1f, RZ ;  /* 0x0000001f02027819 */ /* 0x008fc800000006ff */
[----:B------:R-:W0:Y:S02]  /*2e6f0*/  SYNCS.PHASECHK.TRANS64.TRYWAIT P0, [R0+URZ+0x38860], R2 ;  /* 0x03886002000075a7 */ /* 0x000e24000800017f */
[----:B0-----:R-:W-:Y:S05]  /*2e700*/  @!P0 BRA `(.L_x_6596) ;  /* 0x0000005800d48947 */ /* 0x001fea0003800000 */
.L_x_6727:
[----:B------:R-:W-:Y:S05]  /*2e710*/  BSYNC B1 ;  /* 0x0000000000017941 */ /* 0x000fea0003800000 */
.L_x_6595:
        /* <DEDUP_REMOVED lines=9> */
.L_x_6598:
[----:B------:R-:W-:Y:S05]  /*2e7b0*/  BSYNC B1 ;  /* 0x0000000000017941 */ /* 0x000fea0003800000 */
.L_x_6597:
[----:B------:R-:W3:Y:S04]  /*2e7c0*/  LDL R4, [R1+0x440] ;  /* 0x0004400001047983 */ /* 0x000ee80000100800 */
[----:B0-----:R-:W3:Y:S04]  /*2e7d0*/  LDL R2, [R1+0x448] ;  /* 0x0004480001027983 */ /* 0x001ee80000100800 */
[----:B------:R-:W4:Y:S04]  /*2e7e0*/  LDL R5, [R1+0x45c] ;  /* 0x00045c0001057983 */ /* 0x000f280000100800 */
[----:B------:R-:W4:Y:S01]  /*2e7f0*/  LDL.LU R3, [R1+0x470] ;  /* 0x0004700001037983 */ /* 0x000f220000300800 */
[----:B------:R-:W-:Y:S01]  /*2e800*/  UIADD3 UR4, UP0, UR38, 0x470, URZ ;  /* 0x0000047026047890 */ /* 0x000fe2000ff1e03f */
[----:B------:R-:W-:Y:S01]  /*2e810*/  PLOP3.LUT P0, PT, PT, PT, PT, 0x80, 0x0 ;  /* 0x000000000000781c */ /* 0x000fe20003f0f070 */
[----:B------:R-:W-:Y:S01]  /*2e820*/  VIADD R0, R0, 0x38850 ;  /* 0x0003885000007836 */ /* 0x000fe20000000000 */
[----:B------:R-:W-:Y:S01]  /*2e830*/  UMOV UR6, 0x0 ;  /* 0x0000000000067882 */ /* 0x000fe20000000000 */
[----:B------:R-:W-:Y:S01]  /*2e840*/  UIADD3.X UR5, URZ, UR39, URZ, UP0, !UPT ;  /* 0x000000273f057290 */ /* 0x000fe200087fe43f */
[----:B------:R-:W-:Y:S01]  /*2e850*/  UMOV UR7, 0x14f00000 ;  /* 0x14f0000000077882 */ /* 0x000fe20000000000 */
[----:B------:R-:W-:Y:S01]  /*2e860*/  UMOV UR10, URZ ;  /* 0x0000003f000a7c82 */ /* 0x000fe20008000000 */
[----:B---3--:R-:W-:-:S04]  /*2e870*/  IMAD R2, R2, 0x10000, R4 ;  /* 0x0001000002027824 */ /* 0x008fc800078e0204 */
[----:B------:R-:W-:Y:S02]  /*2e880*/  VIADD R4, R2, 0x400 ;  /* 0x0000040002047836 */ /* 0x000fe40000000000 */
[----:B----4-:R-:W-:-:S07]  /*2e890*/  IMAD R3, R3, 0x40, R5 ;  /* 0x0000004003037824 */ /* 0x010fce00078e0205 */
.L_x_6599:
        /* <DEDUP_REMOVED lines=15> */
.L_x_6600:
        /* <DEDUP_REMOVED lines=15> */
.L_x_6601:
        /* <DEDUP_REMOVED lines=15> */
.L_x_6602:
        /* <DEDUP_REMOVED lines=15> */
.L_x_6603:
        /* <DEDUP_REMOVED lines=15> */
.L_x_6604:
        /* <DEDUP_REMOVED lines=15> */
.L_x_6605:
        /* <DEDUP_REMOVED lines=15> */
.L_x_6606:
        /* <DEDUP_REMOVED lines=10> */
.L_x_6594:
[----:B------:R-:W-:Y:S05]  /*2efd0*/  BSYNC B0 ;  /* 0x0000000000007941 */ /* 0x000fea0003800000 */
.L_x_6593:
[----:B-1----:R-:W3:Y:S04]  /*2efe0*/  LDL R4, [R1+0x464] ;  /* 0x0004640001047983 */ /* 0x002ee80000100800 */
[----:B------:R-:W4:Y:S01]  /*2eff0*/  LDL R5, [R1+0x460] ;  /* 0x0004600001057983 */ /* 0x000f220000100800 */
[----:B------:R-:W-:Y:S01]  /*2f000*/  BSSY B0, `(.L_x_6607) ;  /* 0x00002b3000007945 */ /* 0x000fe20003800000 */
[----:B---3--:R-:W-:-:S05]  /*2f010*/  VIADD R0, R4, 0xfffffffe ;  /* 0xfffffffe04007836 */ /* 0x008fca0000000000 */
[----:B----4-:R-:W-:-:S13]  /*2f020*/  ISETP.GE.AND P0, PT, R0, R5, PT ;  /* 0x000000050000720c */ /* 0x010fda0003f06270 */
        /* <DEDUP_REMOVED lines=9> */
[----:B------:R-:W3:Y:S04]  /*2f0c0*/  LDL.LU R4, [R1+0x448] ;  /* 0x0004480001047983 */ /* 0x000ee80000300800 */
[----:B------:R-:W4:Y:S04]  /*2f0d0*/  LDL.LU R7, [R1+0x454] ;  /* 0x0004540001077983 */ /* 0x000f280000300800 */
[----:B------:R-:W5:Y:S01]  /*2f0e0*/  LDL R5, [R1+0x444] ;  /* 0x0004440001057983 */ /* 0x000f620000100800 */
[----:B------:R-:W-:Y:S01]  /*2f0f0*/  BSSY B1, `(.L_x_6611) ;  /* 0x00000db000017945 */ /* 0x000fe20003800000 */
[----:B---3--:R-:W-:-:S05]  /*2f100*/  VIADD R2, R4, 0x1 ;  /* 0x0000000104027836 */ /* 0x008fca0000000000 */
[----:B------:R-:W-:-:S04]  /*2f110*/  ISETP.NE.AND P0, PT, R2, 0x2, PT ;  /* 0x000000020200780c */ /* 0x000fc80003f05270 */
[----:B------:R-:W-:Y:S02]  /*2f120*/  SEL R3, RZ, 0x1, P0 ;  /* 0x00000001ff037807 */ /* 0x000fe40000000000 */
[----:B------:R-:W-:Y:S02]  /*2f130*/  SEL R8, R2, RZ, P0 ;  /* 0x000000ff02087207 */ /* 0x000fe40000000000 */
[----:B----4-:R-:W-:-:S03]  /*2f140*/  LOP3.LUT R7, R7, R3, RZ, 0x3c, !PT ;  /* 0x0000000307077212 */ /* 0x010fc600078e3cff */
[----:B------:R0:W-:Y:S04]  /*2f150*/  STL [R1+0x448], R8 ;  /* 0x0004480801007387 */ /* 0x0001e80000100800 */
[----:B------:R0:W-:Y:S01]  /*2f160*/  STL [R1+0x454], R7 ;  /* 0x0004540701007387 */ /* 0x0001e20000100800 */
[----:B-----5:R-:W-:-:S13]  /*2f170*/  LOP3.LUT P2, RZ, R5, 0x1, RZ, 0xc0, !PT ;  /* 0x0000000105ff7812 */ /* 0x020fda000784c0ff */
[----:B0-----:R-:W-:Y:S05]  /*2f180*/  @!P2 BRA `(.L_x_6612) ;  /* 0x0000000c0044a947 */ /* 0x001fea0003800000 */
[----:B------:R-:W-:Y:S02]  /*2f190*/  ULDC.64 UR4, c[0x0][0x418] ;  /* 0x0001060000047ab9 */ /* 0x000fe40000000a00 */
        /* <DEDUP_REMOVED lines=21> */
[----:B------:R0:W5:Y:S04]  /*2f2f0*/  LDG.E R17, desc[UR40][R4.64] ;  /* 0x0000002804117981 */ /* 0x000168000c1e1900 */
.L_x_6613:
[----:B------:R-:W3:Y:S01]  /*2f300*/  LDL R2, [R1+0x440] ;  /* 0x0004400001027983 */ /* 0x000ee20000100800 */
[----:B------:R-:W0:Y:S02]  /*2f310*/  S2R R3, SR_TID.X ;  /* 0x0000000000037919 */ /* 0x000e240000002100 */
[----:B0-----:R-:W-:Y:S01]  /*2f320*/  LOP3.LUT R4, R3, 0x7f, RZ, 0xc0, !PT ;  /* 0x0000007f03047812 */ /* 0x001fe200078ec0ff */
[----:B------:R-:W-:Y:S03]  /*2f330*/  BSSY B3, `(.L_x_6614) ;  /* 0x0000006000037945 */ /* 0x000fe60003800000 */
[----:B------:R-:W-:Y:S01]  /*2f340*/  ISETP.NE.AND P1, PT, R4, RZ, PT ;  /* 0x000000ff0400720c */ /* 0x000fe20003f25270 */
[----:B---3--:R-:W-:Y:S01]  /*2f350*/  IMAD R3, R8, 0x8, R2 ;  /* 0x0000000808037824 */ /* 0x008fe200078e0202 */
[----:B------:R-:W-:-:S04]  /*2f360*/  SHF.L.U32 R2, R7, 0x1f, RZ ;  /* 0x0000001f07027819 */ /* 0x000fc800000006ff */
[----:B------:R-:W0:Y:S02]  /*2f370*/  SYNCS.PHASECHK.TRANS64.TRYWAIT P0, [R3+URZ+0x38840], R2 ;  /* 0x03884002030075a7 */ /* 0x000e24000800017f */
[----:B0-----:R-:W-:Y:S05]  /*2f380*/  @!P0 BRA `(.L_x_6615) ;  /* 0x0000004c00c88947 */ /* 0x001fea0003800000 */
.L_x_6728:
[----:B------:R-:W-:Y:S05]  /*2f390*/  BSYNC B3 ;  /* 0x0000000000037941 */ /* 0x000fea0003800000 */
.L_x_6614:
        /* <DEDUP_REMOVED lines=9> */
.L_x_6617:
[----:B------:R-:W-:Y:S05]  /*2f430*/  BSYNC B3 ;  /* 0x0000000000037941 */ /* 0x000fea0003800000 */
.L_x_6616:
        /* <DEDUP_REMOVED lines=14> */
.L_x_6618:
        /* <DEDUP_REMOVED lines=13> */
.L_x_6729:
[----:B------:R-:W-:Y:S05]  /*2f5f0*/  BSYNC B3 ;  /* 0x0000000000037941 */ /* 0x000fea0003800000 */
.L_x_6619:
        /* <DEDUP_REMOVED lines=11> */
.L_x_6622:
[----:B------:R-:W-:Y:S05]  /*2f6b0*/  BSYNC B3 ;  /* 0x0000000000037941 */ /* 0x000fea0003800000 */
.L_x_6621:
        /* <DEDUP_REMOVED lines=11> */
.L_x_6623:
        /* <DEDUP_REMOVED lines=15> */
.L_x_6624:
        /* <DEDUP_REMOVED lines=15> */
.L_x_6625:
        /* <DEDUP_REMOVED lines=15> */
.L_x_6626:
        /* <DEDUP_REMOVED lines=15> */
.L_x_6627:
        /* <DEDUP_REMOVED lines=15> */
.L_x_6628:
        /* <DEDUP_REMOVED lines=15> */
.L_x_6629:
        /* <DEDUP_REMOVED lines=15> */
.L_x_6630:
        /* <DEDUP_REMOVED lines=10> */
.L_x_6612:
[----:B------:R-:W-:Y:S05]  /*2fea0*/  BSYNC B1 ;  /* 0x0000000000017941 */ /* 0x000fea0003800000 */
.L_x_6611:
[----:B------:R-:W3:Y:S02]  /*2feb0*/  LDL R4, [R1+0x464] ;  /* 0x0004640001047983 */ /* 0x000ee40000100800 */
[----:B---3--:R-:W-:-:S07]  /*2fec0*/  VIADD R0, R4, 0xfffffffd ;  /* 0xfffffffd04007836 */ /* 0x008fce0000000000 */
.L_x_6610:
[----:B------:R-:W-:Y:S05]  /*2fed0*/  BSYNC B2 ;  /* 0x0000000000027941 */ /* 0x000fea0003800000 */
.L_x_6609:
[----:B------:R-:W3:Y:S01]  /*2fee0*/  LDL.LU R2, [R1+0x464] ;  /* 0x0004640001027983 */ /* 0x000ee20000300800 */
[----:B------:R-:W-:Y:S01]  /*2fef0*/  VIADD R6, R6, 0xfffffffe ;  /* 0xfffffffe06067836 */ /* 0x000fe20000000000 */
[----:B---3--:R-:W-:-:S04]  /*2ff00*/  LOP3.LUT R2, RZ, R2, RZ, 0x33, !PT ;  /* 0x00000002ff027212 */ /* 0x008fc800078e33ff */
[----:B------:R-:W-:-:S13]  /*2ff10*/  ISETP.NE.AND P0, PT, R6, R2, PT ;  /* 0x000000020600720c */ /* 0x000fda0003f05270 */
[----:B------:R-:W-:Y:S05]  /*2ff20*/  @!P0 BRA `(.L_x_6608) ;  /* 0x0000001c00008947 */ /* 0x000fea0003800000 */
.L_x_6671:
[----:B------:R-:W3:Y:S04]  /*2ff30*/  LDL R4, [R1+0x444] ;  /* 0x0004440001047983 */ /* 0x000ee80000100800 */
[----:B------:R-:W4:Y:S04]  /*2ff40*/  LDL.LU R3, [R1+0x448] ;  /* 0x0004480001037983 */ /* 0x000f280000300800 */
[----:B------:R-:W5:Y:S01]  /*2ff50*/  LDL.LU R2, [R1+0x454] ;  /* 0x0004540001027983 */ /* 0x000f620000300800 */
[----:B------:R-:W-:Y:S05]  /*2ff60*/  YIELD ;  /* 0x0000000000007946 */ /* 0x000fea0003800000 */
[----:B------:R-:W-:Y:S01]  /*2ff70*/  BSSY B1, `(.L_x_6631) ;  /* 0x00000d8000017945 */ /* 0x000fe20003800000 */
[----:B---3--:R-:W-:Y:S01]  /*2ff80*/  LOP3.LUT P1, RZ, R4, 0x1, RZ, 0xc0, !PT ;  /* 0x0000000104ff7812 */ /* 0x008fe2000782c0ff */
[----:B----4-:R-:W-:-:S05]  /*2ff90*/  VIADD R7, R3, 0x1 ;  /* 0x0000000103077836 */ /* 0x010fca0000000000 */
[----:B------:R-:W-:-:S04]  /*2ffa0*/  ISETP.NE.AND P0, PT, R7, 0x2, PT ;  /* 0x000000020700780c */ /* 0x000fc80003f05270 */
[----:B------:R-:W-:Y:S02]  /*2ffb0*/  SEL R6, RZ, 0x1, P0 ;  /* 0x00000001ff067807 */ /* 0x000fe40000000000 */
[----:B------:R-:W-:Y:S02]  /*2ffc0*/  SEL R7, R7, RZ, P0 ;  /* 0x000000ff07077207 */ /* 0x000fe40000000000 */
[----:B-----5:R-:W-:Y:S01]  /*2ffd0*/  LOP3.LUT R6, R2, R6, RZ, 0x3c, !PT ;  /* 0x0000000602067212 */ /* 0x020fe200078e3cff */
[----:B0-----:R-:W-:Y:S06]  /*2ffe0*/  @!P1 BRA `(.L_x_6632) ;  /* 0x0000000c00409947 */ /* 0x001fec0003800000 */
        /* <DEDUP_REMOVED lines=24> */
.L_x_6633:
[----:B------:R-:W0:Y:S01]  /*30170*/  LDL R2, [R1+0x440] ;  /* 0x0004400001027983 */ /* 0x000e220000100800 */
[----:B------:R-:W1:Y:S01]  /*30180*/  S2R R3, SR_TID.X ;  /* 0x0000000000037919 */ /* 0x000e620000002100 */
[----:B------:R-:W-:Y:S01]  /*30190*/  BSSY B2, `(.L_x_6634) ;  /* 0x0000007000027945 */ /* 0x000fe20003800000 */
[----:B-1----:R-:W-:-:S04]  /*301a0*/  LOP3.LUT R3, R3, 0x7f, RZ, 0xc0, !PT ;  /* 0x0000007f03037812 */ /* 0x002fc800078ec0ff */
[----:B------:R-:W-:Y:S01]  /*301b0*/  ISETP.NE.AND P1, PT, R3, RZ, PT ;  /* 0x000000ff0300720c */ /* 0x000fe20003f25270 */
[----:B0-----:R-:W-:Y:S01]  /*301c0*/  IMAD R4, R7, 0x8, R2 ;  /* 0x0000000807047824 */ /* 0x001fe200078e0202 */
[----:B------:R-:W-:-:S04]  /*301d0*/  SHF.L.U32 R2, R6, 0x1f, RZ ;  /* 0x0000001f06027819 */ /* 0x000fc800000006ff */
[----:B------:R-:W0:Y:S02]  /*301e0*/  SYNCS.PHASECHK.TRANS64.TRYWAIT P0, [R4+URZ+0x38840], R2 ;  /* 0x03884002040075a7 */ /* 0x000e24000800017f */
[----:B0-----:R-:W-:Y:S05]  /*301f0*/  @!P0 BRA `(.L_x_6635) ;  /* 0x0000004000548947 */ /* 0x001fea0003800000 */
.L_x_6730:
[----:B------:R-:W-:Y:S05]  /*30200*/  BSYNC B2 ;  /* 0x0000000000027941 */ /* 0x000fea0003800000 */
.L_x_6634:
        /* <DEDUP_REMOVED lines=9> */
.L_x_6637:
[----:B------:R-:W-:Y:S05]  /*302a0*/  BSYNC B2 ;  /* 0x0000000000027941 */ /* 0x000fea0003800000 */
.L_x_6636:
        /* <DEDUP_REMOVED lines=13> */
.L_x_6638:
        /* <DEDUP_REMOVED lines=13> */
.L_x_6731:
[----:B------:R-:W-:Y:S05]  /*30450*/  BSYNC B2 ;  /* 0x0000000000027941 */ /* 0x000fea0003800000 */
.L_x_6639:
        /* <DEDUP_REMOVED lines=11> */
.L_x_6642:
[----:B------:R-:W-:Y:S05]  /*30510*/  BSYNC B2 ;  /* 0x0000000000027941 */ /* 0x000fea0003800000 */
.L_x_6641:
        /* <DEDUP_REMOVED lines=10> */
.L_x_6643:
        /* <DEDUP_REMOVED lines=15> */
.L_x_6644:
        /* <DEDUP_REMOVED lines=15> */
.L_x_6645:
        /* <DEDUP_REMOVED lines=15> */
.L_x_6646:
        /* <DEDUP_REMOVED lines=15> */
.L_x_6647:
        /* <DEDUP_REMOVED lines=15> */
.L_x_6648:
        /* <DEDUP_REMOVED lines=15> */
.L_x_6649:
        /* <DEDUP_REMOVED lines=15> */
.L_x_6650:
        /* <DEDUP_REMOVED lines=10> */
.L_x_6632:
[----:B------:R-:W-:Y:S05]  /*30cf0*/  BSYNC B1 ;  /* 0x0000000000017941 */ /* 0x000fea0003800000 */
.L_x_6631:
[----:B------:R-:W3:Y:S01]  /*30d00*/  LDL R2, [R1+0x444] ;  /* 0x0004440001027983 */ /* 0x000ee20000100800 */
[----:B------:R-:W-:Y:S01]  /*30d10*/  VIADD R7, R7, 0x1 ;  /* 0x0000000107077836 */ /* 0x000fe20000000000 */
[----:B------:R-:W-:Y:S04]  /*30d20*/  BSSY B1, `(.L_x_6651) ;  /* 0x00000dc000017945 */ /* 0x000fe80003800000 */
[----:B------:R-:W-:-:S04]  /*30d30*/  ISETP.NE.AND P0, PT, R7, 0x2, PT ;  /* 0x000000020700780c */ /* 0x000fc80003f05270 */
[----:B------:R-:W-:-:S05]  /*30d40*/  SEL R9, R7, RZ, P0 ;  /* 0x000000ff07097207 */ /* 0x000fca0000000000 */
[----:B------:R0:W-:Y:S01]  /*30d50*/  STL [R1+0x448], R9 ;  /* 0x0004480901007387 */ /* 0x0001e20000100800 */
[----:B---3--:R-:W-:Y:S02]  /*30d60*/  LOP3.LUT P2, RZ, R2, 0x1, RZ, 0xc0, !PT ;  /* 0x0000000102ff7812 */ /* 0x008fe4000784c0ff */
[----:B------:R-:W-:-:S04]  /*30d70*/  SEL R2, RZ, 0x1, P0 ;  /* 0x00000001ff027807 */ /* 0x000fc80000000000 */
[----:B------:R-:W-:Y:S01]  /*30d80*/  LOP3.LUT R8, R6, R2, RZ, 0x3c, !PT ;  /* 0x0000000206087212 */ /* 0x000fe200078e3cff */
[----:B------:R-:W-:-:S04]  /*30d90*/  VIADD R6, R0, 0xffffffff ;  /* 0xffffffff00067836 */ /* 0x000fc80000000000 */
[----:B------:R0:W-:Y:S02]  /*30da0*/  STL [R1+0x454], R8 ;  /* 0x0004540801007387 */ /* 0x0001e40000100800 */
[----:B------:R-:W-:Y:S05]  /*30db0*/  @!P2 BRA `(.L_x_6652) ;  /* 0x0000000c0048a947 */ /* 0x000fea0003800000 */
[----:B------:R-:W-:Y:S01]  /*30dc0*/  ULDC.64 UR4, c[0x0][0x418] ;  /* 0x0001060000047ab9 */ /* 0x000fe20000000a00 */
[----:B------:R-:W-:Y:S01]  /*30dd0*/  IMAD.MOV.U32 R7, RZ, RZ, R6 ;  /* 0x000000ffff077224 */ /* 0x000fe200078e0006 */
        /* <DEDUP_REMOVED lines=22> */
.L_x_6653:
[----:B------:R-:W3:Y:S01]  /*30f40*/  LDL R2, [R1+0x440] ;  /* 0x0004400001027983 */ /* 0x000ee20000100800 */
[----:B------:R-:W1:Y:S02]  /*30f50*/  S2R R3, SR_TID.X ;  /* 0x0000000000037919 */ /* 0x000e640000002100 */
[----:B-1----:R-:W-:Y:S02]  /*30f60*/  LOP3.LUT R4, R3, 0x7f, RZ, 0xc0, !PT ;  /* 0x0000007f03047812 */ /* 0x002fe400078ec0ff */
[----:B------:R-:W-:Y:S01]  /*30f70*/  SHF.L.U32 R3, R8, 0x1f, RZ ;  /* 0x0000001f08037819 */ /* 0x000fe200000006ff */
[----:B------:R-:W-:Y:S01]  /*30f80*/  BSSY B2, `(.L_x_6654) ;  /* 0x0000005000027945 */ /* 0x000fe20003800000 */
[----:B------:R-:W-:Y:S01]  /*30f90*/  ISETP.NE.AND P1, PT, R4, RZ, PT ;  /* 0x000000ff0400720c */ /* 0x000fe20003f25270 */
[----:B---3--:R-:W-:-:S04]  /*30fa0*/  IMAD R2, R9, 0x8, R2 ;  /* 0x0000000809027824 */ /* 0x008fc800078e0202 */
[----:B------:R-:W1:Y:S02]  /*30fb0*/  SYNCS.PHASECHK.TRANS64.TRYWAIT P0, [R2+URZ+0x38840], R3 ;  /* 0x03884003020075a7 */ /* 0x000e64000800017f */
[----:B-1----:R-:W-:Y:S06]  /*30fc0*/  @!P0 BRA `(.L_x_6655) ;  /* 0x0000003400088947 */ /* 0x002fec0003800000 */
.L_x_6732:
[----:B------:R-:W-:Y:S05]  /*30fd0*/  BSYNC B2 ;  /* 0x0000000000027941 */ /* 0x000fea0003800000 */
.L_x_6654:
        /* <DEDUP_REMOVED lines=9> */
.L_x_6657:
[----:B------:R-:W-:Y:S05]  /*31070*/  BSYNC B2 ;  /* 0x0000000000027941 */ /* 0x000fea0003800000 */
.L_x_6656:
        /* <DEDUP_REMOVED lines=14> */
.L_x_6658:
        /* <DEDUP_REMOVED lines=13> */
.L_x_6733:
[----:B------:R-:W-:Y:S05]  /*31230*/  BSYNC B2 ;  /* 0x0000000000027941 */ /* 0x000fea0003800000 */
.L_x_6659:
        /* <DEDUP_REMOVED lines=11> */
.L_x_6662:
[----:B------:R-:W-:Y:S05]  /*312f0*/  BSYNC B2 ;  /* 0x0000000000027941 */ /* 0x000fea0003800000 */
.L_x_6661:
        /* <DEDUP_REMOVED lines=11> */
.L_x_6663:
        /* <DEDUP_REMOVED lines=15> */
.L_x_6664:
        /* <DEDUP_REMOVED lines=15> */
.L_x_6665:
        /* <DEDUP_REMOVED lines=15> */
.L_x_6666:
        /* <DEDUP_REMOVED lines=15> */
.L_x_6667:
        /* <DEDUP_REMOVED lines=15> */
.L_x_6668:
        /* <DEDUP_REMOVED lines=15> */
.L_x_6669:
        /* <DEDUP_REMOVED lines=15> */
.L_x_6670:
        /* <DEDUP_REMOVED lines=10> */
.L_x_6652:
[----:B------:R-:W-:Y:S05]  /*31ae0*/  BSYNC B1 ;  /* 0x0000000000017941 */ /* 0x000fea0003800000 */
.L_x_6651:
[----:B------:R-:W3:Y:S01]  /*31af0*/  LDL R5, [R1+0x460] ;  /* 0x0004600001057983 */ /* 0x000ee20000100800 */
[----:B------:R-:W-:Y:S01]  /*31b00*/  VIADD R0, R0, 0xfffffffe ;  /* 0xfffffffe00007836 */ /* 0x000fe20000000000 */
[----:B---3--:R-:W-:-:S13]  /*31b10*/  ISETP.GT.AND P0, PT, R6, R5, PT ;  /* 0x000000050600720c */ /* 0x008fda0003f04270 */
[----:B------:R-:W-:Y:S05]  /*31b20*/  @P0 BRA `(.L_x_6671) ;  /* 0xffffffe400000947 */ /* 0x000fea000383ffff */
.L_x_6608:
[----:B------:R-:W-:Y:S05]  /*31b30*/  BSYNC B0 ;  /* 0x0000000000007941 */ /* 0x000fea0003800000 */
.L_x_6607:
        /* <DEDUP_REMOVED lines=12> */
[----:B------:R-:W3:Y:S01]  /*31c00*/  S2R R2, SR_LANEID ;  /* 0x0000000000027919 */ /* 0x000ee20000000000 */
[----:B------:R-:W-:Y:S02]  /*31c10*/  VOTEU.ANY UR4, UPT, PT ;  /* 0x0000000000047886 */ /* 0x000fe400038e0100 */
[----:B------:R-:W3:Y:S08]  /*31c20*/  FLO.U32 R4, UR4 ;  /* 0x0000000400047d00 */ /* 0x000ef000080e0000 */
[----:B------:R-:W4:Y:S01]  /*31c30*/  POPC R5, UR4 ;  /* 0x0000000400057d09 */ /* 0x000f220008000000 */
[----:B---3--:R-:W-:-:S02]  /*31c40*/  ISETP.EQ.U32.AND P1, PT, R4, R2, PT ;  /* 0x000000020400720c */ /* 0x008fc40003f22070 */
[----:B-1----:R-:W4:Y:S11]  /*31c50*/  LDC.64 R2, c[0x0][0xd60] ;  /* 0x00035800ff027b82 */ /* 0x002f360000000a00 */
[----:B----4-:R1:W3:Y:S02]  /*31c60*/  @P1 ATOMG.E.ADD.STRONG.GPU PT, R2, desc[UR40][R2.64], R5 ;  /* 0x00000005020219a8 */ /* 0x0102e400081ee1e8 */
[----:B-1----:R-:W1:Y:S02]  /*31c70*/  S2R R3, SR_LTMASK ;  /* 0x0000000000037919 */ /* 0x002e640000003900 */
[----:B-1----:R-:W-:-:S06]  /*31c80*/  LOP3.LUT R3, R3, UR4, RZ, 0xc0, !PT ;  /* 0x0000000403037c12 */ /* 0x002fcc000f8ec0ff */
[----:B------:R-:W1:Y:S01]  /*31c90*/  POPC R3, R3 ;  /* 0x0000000300037309 */ /* 0x000e620000000000 */
[----:B---3--:R-:W1:Y:S02]  /*31ca0*/  SHFL.IDX PT, R2, R2, R4, 0x1f ;  /* 0x00001f0402027589 */ /* 0x008e6400000e0000 */
[----:B-1----:R-:W-:-:S07]  /*31cb0*/  IADD3 R16, R2, UR36, R3 ;  /* 0x0000002402107c10 */ /* 0x002fce000fffe003 */
.L_x_6673:
[----:B------:R-:W-:Y:S05]  /*31cc0*/  BSYNC B0 ;  /* 0x0000000000007941 */ /* 0x000fea0003800000 */
.L_x_6672:
[----:B------:R-:W-:-:S05]  /*31cd0*/  SEL R0, R0, RZ, P0 ;  /* 0x000000ff00007207 */ /* 0x000fca0000000000 */
[----:B------:R3:W-:Y:S02]  /*31ce0*/  STL [R1+0x448], R0 ;  /* 0x0004480001007387 */ /* 0x0007e40000100800 */
.L_x_6569:
[----:B------:R-:W-:Y:S05]  /*31cf0*/  BSYNC B7 ;  /* 0x0000000000077941 */ /* 0x000fea0003800000 */
.L_x_6567:
        /* <DEDUP_REMOVED lines=13> */
.L_x_6674:
[----:B------:R-:W3:Y:S01]  /*31dd0*/  S2R R0, SR_TID.X ;  /* 0x0000000000007919 */ /* 0x000ee20000002100 */
[----:B------:R-:W-:Y:S01]  /*31de0*/  UMOV UR4, 0xffffffff ;  /* 0xffffffff00047882 */ /* 0x000fe20000000000 */
[----:B---3--:R-:W-:-:S04]  /*31df0*/  LOP3.LUT R6, R0, 0x1f, RZ, 0xc0, !PT ;  /* 0x0000001f00067812 */ /* 0x008fc800078ec0ff */
[----:B------:R-:W-:Y:S01]  /*31e00*/  ISETP.NE.AND P0, PT, R6, 0x1f, PT ;  /* 0x0000001f0600780c */ /* 0x000fe20003f05270 */
[----:B------:R-:W-:-:S12]  /*31e10*/  BRA.DIV UR4, `(.L_x_6676) ;  /* 0x00000026049c7947 */ /* 0x000fd8000b800000 */
[----:B------:R-:W-:Y:S01]  /*31e20*/  IMAD.IADD R0, R19, 0x1, R6 ;  /* 0x0000000113007824 */ /* 0x000fe200078e0206 */
[----:B------:R-:W-:-:S04]  /*31e30*/  ULDC UR4, c[0x0][0xd3c] ;  /* 0x00034f0000047ab9 */ /* 0x000fc80000000800 */
[----:B------:R-:W-:-:S13]  /*31e40*/  ISETP.GE.OR P1, PT, R0, UR4, !P0 ;  /* 0x0000000400007c0c */ /* 0x000fda000c726670 */
[----:B-1----:R-:W1:Y:S02]  /*31e50*/  @!P1 LDC.64 R2, c[0x0][0xd80] ;  /* 0x00036000ff029b82 */ /* 0x002e640000000a00 */
[----:B-1----:R-:W-:-:S06]  /*31e60*/  @!P1 IMAD.WIDE R2, R0, 0x4, R2 ;  /* 0x0000000400029825 */ /* 0x002fcc00078e0202 */
[----:B------:R1:W3:Y:S01]  /*31e70*/  @!P1 LDG.E R3, desc[UR40][R2.64] ;  /* 0x0000002802039981 */ /* 0x0002e2000c1e1900 */
[C---:B------:R-:W-:Y:S02]  /*31e80*/  ISETP.GE.U32.AND P2, PT, R6.reuse, 0x2, PT ;  /* 0x000000020600780c */ /* 0x040fe40003f46070 */
[C---:B------:R-:W-:Y:S01]  /*31e90*/  ISETP.GE.U32.AND P3, PT, R6.reuse, 0x4, PT ;  /* 0x000000040600780c */ /* 0x040fe20003f66070 */
[----:B------:R-:W-:Y:S01]  /*31ea0*/  SHFL.IDX PT, R0, R16, RZ, 0x1f ;  /* 0x00001fff10007589 */ /* 0x000fe200000e0000 */
[C---:B------:R-:W-:Y:S02]  /*31eb0*/  ISETP.GE.U32.AND P4, PT, R6.reuse, 0x8, PT ;  /* 0x000000080600780c */ /* 0x040fe40003f86070 */
[C---:B------:R-:W-:Y:S01]  /*31ec0*/  ISETP.GE.U32.AND P5, PT, R6.reuse, 0x10, PT ;  /* 0x000000100600780c */ /* 0x040fe20003fa6070 */
[----:B------:R-:W-:Y:S01]  /*31ed0*/  SHFL.IDX PT, R5, R16, 0x1, 0x1f ;  /* 0x00201f0010057f89 */ /* 0x000fe200000e0000 */
[----:B-1----:R-:W-:Y:S02]  /*31ee0*/  IMAD.MOV.U32 R2, RZ, RZ, RZ ;  /* 0x000000ffff027224 */ /* 0x002fe400078e00ff */
[----:B---3--:R-:W-:Y:S01]  /*31ef0*/  @!P1 IMAD.MOV.U32 R2, RZ, RZ, R3 ;  /* 0x000000ffff029224 */ /* 0x008fe200078e0003 */
        /* <DEDUP_REMOVED lines=16> */
[----:B------:R1:W3:Y:S02]  /*32000*/  SHFL.IDX PT, R16, R3, 0x1f, 0x1f ;  /* 0x03e01f0003107f89 */ /* 0x0002e400000e0000 */
.L_x_6743:
[----:B------:R-:W-:Y:S02]  /*32010*/  ULDC UR4, c[0x0][0xd38] ;  /* 0x00034e0000047ab9 */ /* 0x000fe40000000800 */
[----:B------:R-:W-:-:S04]  /*32020*/  IMAD.U32 R4, RZ, RZ, UR4 ;  /* 0x00000004ff047e24 */ /* 0x000fc8000f8e00ff */
[----:B---3--:R-:W-:-:S04]  /*32030*/  IMAD R16, R16, R4, RZ ;  /* 0x0000000410107224 */ /* 0x008fc800078e02ff */
[----:B------:R-:W-:-:S05]  /*32040*/  IMAD.IADD R5, R5, 0x1, R16 ;  /* 0x0000000105057824 */ /* 0x000fca00078e0210 */
[----:B------:R-:W-:-:S13]  /*32050*/  ISETP.GT.AND P6, PT, R5, R0, PT ;  /* 0x000000000500720c */ /* 0x000fda0003fc4270 */
[----:B------:R-:W-:Y:S05]  /*32060*/  @P6 BRA `(.L_x_6677) ;  /* 0x00000000009c6947 */ /* 0x000fea0003800000 */
.L_x_6682:
[----:B------:R-:W3:Y:S01]  /*32070*/  LDC R2, c[0x0][0xd3c] ;  /* 0x00034f00ff027b82 */ /* 0x000ee20000000800 */
[----:B------:R-:W-:-:S05]  /*32080*/  VIADD R19, R19, 0x1f ;  /* 0x0000001f13137836 */ /* 0x000fca0000000000 */
[----:B---3--:R-:W-:-:S13]  /*32090*/  ISETP.GE.AND P6, PT, R19, R2, PT ;  /* 0x000000021300720c */ /* 0x008fda0003fc6270 */
[----:B------:R-:W-:Y:S05]  /*320a0*/  @P6 BRA `(.L_x_6678) ;  /* 0x0000000400d46947 */ /* 0x000fea0003800000 */
[----:B-1----:R-:W1:Y:S01]  /*320b0*/  S2R R3, SR_TID.X ;  /* 0x0000000000037919 */ /* 0x002e620000002100 */
[----:B------:R-:W-:Y:S01]  /*320c0*/  BSSY B0, `(.L_x_6679) ;  /* 0x0000009000007945 */ /* 0x000fe20003800000 */
[----:B-1----:R-:W-:-:S05]  /*320d0*/  LOP3.LUT R3, R3, 0x1f, RZ, 0xc0, !PT ;  /* 0x0000001f03037812 */ /* 0x002fca00078ec0ff */
[----:B------:R-:W-:-:S05]  /*320e0*/  IMAD.IADD R4, R19, 0x1, R3 ;  /* 0x0000000113047824 */ /* 0x000fca00078e0203 */
[----:B------:R-:W-:Y:S01]  /*320f0*/  ISETP.GE.OR P6, PT, R4, R2, !P0 ;  /* 0x000000020400720c */ /* 0x000fe200047c6670 */
[----:B------:R-:W-:-:S12]  /*32100*/  IMAD.MOV.U32 R2, RZ, RZ, RZ ;  /* 0x000000ffff027224 */ /* 0x000fd800078e00ff */
[----:B------:R-:W-:Y:S05]  /*32110*/  @P6 BRA `(.L_x_6680) ;  /* 0x00000000000c6947 */ /* 0x000fea0003800000 */
[----:B------:R-:W1:Y:S02]  /*32120*/  LDC.64 R2, c[0x0][0xd80] ;  /* 0x00036000ff027b82 */ /* 0x000e640000000a00 */
[----:B-1----:R-:W-:-:S06]  /*32130*/  IMAD.WIDE R2, R4, 0x4, R2 ;  /* 0x0000000404027825 */ /* 0x002fcc00078e0202 */
[----:B------:R1:W5:Y:S02]  /*32140*/  LDG.E R2, desc[UR40][R2.64] ;  /* 0x0000002802027981 */ /* 0x000364000c1e1900 */
.L_x_6680:
[----:B------:R-:W-:Y:S05]  /*32150*/  BSYNC B0 ;  /* 0x0000000000007941 */ /* 0x000fea0003800000 */
.L_x_6679:
[----:B------:R-:W-:-:S03]  /*32160*/  UMOV UR4, 0xffffffff ;  /* 0xffffffff00047882 */ /* 0x000fc60000000000 */
[----:B------:R-:W-:Y:S05]  /*32170*/  BRA.DIV UR4, `(.L_x_6681) ;  /* 0x0000002a04007947 */ /* 0x000fea000b800000 */
[----:B-1---5:R-:W1:Y:S02]  /*32180*/  SHFL.UP PT, R3, R2, 0x1, RZ ;  /* 0x0420000002037989 */ /* 0x022e6400000e00ff */
        /* <DEDUP_REMOVED lines=15> */
.L_x_6751:
[----:B------:R-:W-:Y:S02]  /*32280*/  ULDC UR4, c[0x0][0xd38] ;  /* 0x00034e0000047ab9 */ /* 0x000fe40000000800 */
[----:B------:R-:W-:-:S04]  /*32290*/  IMAD.U32 R4, RZ, RZ, UR4 ;  /* 0x00000004ff047e24 */ /* 0x000fc8000f8e00ff */
[----:B---3--:R-:W-:-:S04]  /*322a0*/  IMAD R16, R16, R4, RZ ;  /* 0x0000000410107224 */ /* 0x008fc800078e02ff */
[----:B------:R-:W-:-:S05]  /*322b0*/  IMAD.IADD R5, R16, 0x1, R5 ;  /* 0x0000000110057824 */ /* 0x000fca00078e0205 */
[----:B------:R-:W-:-:S13]  /*322c0*/  ISETP.GT.AND P6, PT, R5, R0, PT ;  /* 0x000000000500720c */ /* 0x000fda0003fc4270 */
[----:B------:R-:W-:Y:S05]  /*322d0*/  @!P6 BRA `(.L_x_6682) ;  /* 0xfffffffc0064e947 */ /* 0x000fea000383ffff */
.L_x_6677:
        /* <DEDUP_REMOVED lines=8> */
.L_x_6755:
[----:B------:R-:W-:Y:S01]  /*32360*/  ISETP.NE.AND P0, PT, R5, RZ, PT ;  /* 0x000000ff0500720c */ /* 0x000fe20003f05270 */
[----:B------:R-:W-:-:S12]  /*32370*/  IMAD.MOV.U32 R5, RZ, RZ, RZ ;  /* 0x000000ffff057224 */ /* 0x000fd800078e00ff */
[----:B------:R-:W-:Y:S05]  /*32380*/  @!P0 BRA `(.L_x_6684) ;  /* 0x0000000000148947 */ /* 0x000fea0003800000 */
[----:B------:R-:W-:Y:S01]  /*32390*/  UMOV UR4, 0xffffffff ;  /* 0xffffffff00047882 */ /* 0x000fe20000000000 */
[----:B------:R-:W-:Y:S02]  /*323a0*/  VIADD R12, R6, 0xffffffff ;  /* 0xffffffff060c7836 */ /* 0x000fe40000000000 */
[----:B------:R-:W-:Y:S05]  /*323b0*/  BRA.DIV UR4, `(.L_x_6685) ;  /* 0x0000002a04907947 */ /* 0x000fea000b800000 */
[----:B-1----:R1:W0:Y:S02]  /*323c0*/  SHFL.IDX PT, R3, R3, R12, 0x1f ;  /* 0x00001f0c03037589 */ /* 0x00222400000e0000 */
.L_x_6758:
[----:B0-----:R-:W-:-:S07]  /*323d0*/  IMAD.MOV.U32 R5, RZ, RZ, R3 ;  /* 0x000000ffff057224 */ /* 0x001fce00078e0003 */
.L_x_6684:
[----:B-1-3--:R-:W1:Y:S01]  /*323e0*/  LDC.64 R2, c[0x0][0xd90] ;  /* 0x00036400ff027b82 */ /* 0x00ae620000000a00 */
[----:B------:R-:W-:-:S04]  /*323f0*/  IMAD.IADD R19, R6, 0x1, R19 ;  /* 0x0000000106137824 */ /* 0x000fc800078e0213 */
[----:B-1----:R-:W-:-:S05]  /*32400*/  IMAD.WIDE R2, R19, 0x4, R2 ;  /* 0x0000000413027825 */ /* 0x002fca00078e0202 */
[----:B--2---:R-:W4:Y:S01]  /*32410*/  LDG.E R7, desc[UR40][R2.64] ;  /* 0x0000002802077981 */ /* 0x004f22000c1e1900 */
[----:B------:R-:W-:-:S04]  /*32420*/  IMAD R16, R5, R4, R16 ;  /* 0x0000000405107224 */ /* 0x000fc800078e0210 */
[----:B------:R-:W-:Y:S02]  /*32430*/  IMAD.IADD R0, R0, 0x1, -R16 ;  /* 0x0000000100007824 */ /* 0x000fe400078e0a10 */
[----:B----4-:R-:W-:-:S05]  /*32440*/  IMAD R6, R17, R7, RZ ;  /* 0x0000000711067224 */ /* 0x010fca00078e02ff */
[----:B0-----:R-:W-:-:S04]  /*32450*/  IABS R8, R6 ;  /* 0x0000000600087213 */ /* 0x001fc80000000000 */
        /* <DEDUP_REMOVED lines=58> */
.L_x_6678:
[----:B------:R-:W-:Y:S01]  /*32800*/  UMOV UR4, URZ ;  /* 0x0000003f00047c82 */ /* 0x000fe20008000000 */
[----:B------:R-:W-:Y:S01]  /*32810*/  UMOV UR5, URZ ;  /* 0x0000003f00057c82 */ /* 0x000fe20008000000 */
[----:B------:R-:W-:Y:S01]  /*32820*/  ULDC UR6, c[0x0][0xd3c] ;  /* 0x00034f0000067ab9 */ /* 0x000fe20000000800 */
[----:B------:R-:W-:Y:S02]  /*32830*/  IMAD.MOV.U32 R16, RZ, RZ, R0 ;  /* 0x000000ffff107224 */ /* 0x000fe400078e0000 */
[----:B------:R-:W-:Y:S02]  /*32840*/  IMAD.U32 R17, RZ, RZ, UR4 ;  /* 0x00000004ff117e24 */ /* 0x000fe4000f8e00ff */
[----:B------:R-:W-:Y:S02]  /*32850*/  IMAD.U32 R18, RZ, RZ, UR5 ;  /* 0x00000005ff127e24 */ /* 0x000fe4000f8e00ff */
[----:B------:R-:W-:-:S07]  /*32860*/  IMAD.U32 R19, RZ, RZ, UR6 ;  /* 0x00000006ff137e24 */ /* 0x000fce000f8e00ff */
.L_x_6686:
[----:B-1----:R1:W3:Y:S01]  /*32870*/  LDL R3, [R1+0x440] ;  /* 0x0004400001037983 */ /* 0x0022e20000100800 */
[----:B------:R-:W4:Y:S01]  /*32880*/  S2R R0, SR_TID.X ;  /* 0x0000000000007919 */ /* 0x000f220000002100 */
[----:B------:R-:W-:Y:S05]  /*32890*/  WARPSYNC.ALL ;  /* 0x0000000000007948 */ /* 0x000fea0003800000 */
[----:B----4-:R-:W-:Y:S01]  /*328a0*/  LOP3.LUT R0, R0, 0x1f, RZ, 0xc0, !PT ;  /* 0x0000001f00007812 */ /* 0x010fe200078ec0ff */
        /* <DEDUP_REMOVED lines=8> */
.L_x_6675:
[----:B------:R-:W-:Y:S02]  /*32930*/  ULDC UR4, c[0x0][0xd3c] ;  /* 0x00034f0000047ab9 */ /* 0x000fe40000000800 */
[----:B----4-:R-:W-:-:S13]  /*32940*/  ISETP.GE.AND P0, PT, R19, UR4, PT ;  /* 0x0000000413007c0c */ /* 0x010fda000bf06270 */
[----:B------:R-:W-:Y:S05]  /*32950*/  @!P0 BRA `(.L_x_6687) ;  /* 0xffffff8c007c8947 */ /* 0x000fea000383ffff */
[----:B------:R-:W-:Y:S05]  /*32960*/  BSYNC B8 ;  /* 0x0000000000087941 */ /* 0x000fea0003800000 */
.L_x_6555:
[----:B---3--:R-:W3:Y:S01]  /*32970*/  LDL.LU R0, [R1+0x4a0] ;  /* 0x0004a00001007983 */ /* 0x008ee20000300800 */
[----:B------:R-:W-:Y:S01]  /*32980*/  BSSY B0, `(.L_x_6688) ;  /* 0x000000b000007945 */ /* 0x000fe20003800000 */
[----:B------:R-:W4:Y:S01]  /*32990*/  S2R R5, SR_CgaCtaId ;  /* 0x0000000000057919 */ /* 0x000f220000008800 */
[----:B---3--:R-:W-:-:S05]  /*329a0*/  VIADD R0, R0, 0x1 ;  /* 0x0000000100007836 */ /* 0x008fca0000000000 */
[----:B0-----:R-:W-:-:S04]  /*329b0*/  LEA.HI R2, R0, R0, RZ, 0x1 ;  /* 0x0000000000027211 */ /* 0x001fc800078f08ff */
[----:B-1----:R-:W-:Y:S02]  /*329c0*/  LOP3.LUT R3, R2, 0xfffffffe, RZ, 0xc0, !PT ;  /* 0xfffffffe02037812 */ /* 0x002fe400078ec0ff */
[----:B------:R-:W-:-:S03]  /*329d0*/  MOV R2, 0x400 ;  /* 0x0000040000027802 */ /* 0x000fc60000000f00 */
[----:B------:R-:W-:Y:S01]  /*329e0*/  IMAD.IADD R0, R0, 0x1, -R3 ;  /* 0x0000000100007824 */ /* 0x000fe200078e0a03 */
[----:B----4-:R-:W-:-:S04]  /*329f0*/  LEA R9, R5, R2, 0x18 ;  /* 0x0000000205097211 */ /* 0x010fc800078ec0ff */
[----:B------:R-:W-:-:S04]  /*32a00*/  SHF.L.U32 R0, R0, 0x1f, RZ ;  /* 0x0000001f00007819 */ /* 0x000fc800000006ff */
[----:B------:R-:W0:Y:S02]  /*32a10*/  SYNCS.PHASECHK.TRANS64.TRYWAIT P0, [R9+URZ+0x38820], R0 ;  /* 0x03882000090075a7 */ /* 0x000e24000800017f */
[----:B0-----:R-:W-:Y:S05]  /*32a20*/  @!P0 BRA `(.L_x_6689) ;  /* 0x00000024001c8947 */ /* 0x001fea0003800000 */
.L_x_6759:
[----:B------:R-:W-:Y:S05]  /*32a30*/  BSYNC B0 ;  /* 0x0000000000007941 */ /* 0x000fea0003800000 */
.L_x_6688:
[----:B------:R-:W-:-:S03]  /*32a40*/  UMOV UR4, 0xffffffff ;  /* 0xffffffff00047882 */ /* 0x000fc60000000000 */
[----:B------:R-:W-:Y:S05]  /*32a50*/  BRA.DIV UR4, `(.L_x_6690) ;  /* 0x0000002604247947 */ /* 0x000fea000b800000 */
[----:B0-----:R-:W0:Y:S02]  /*32a60*/  S2R R0, SR_TID.X ;  /* 0x0000000000007919 */ /* 0x001e240000002100 */
[----:B0-----:R-:W-:-:S04]  /*32a70*/  SHF.R.U32.HI R0, RZ, 0x5, R0 ;  /* 0x00000005ff007819 */ /* 0x001fc80000011600 */
[----:B------:R-:W-:-:S05]  /*32a80*/  LOP3.LUT R0, R0, 0x3, RZ, 0xc0, !PT ;  /* 0x0000000300007812 */ /* 0x000fca00078ec0ff */
[----:B------:R0:W1:Y:S02]  /*32a90*/  SHFL.IDX PT, R14, R0, RZ, 0x1f ;  /* 0x00001fff000e7589 */ /* 0x00006400000e0000 */
.L_x_6762:
[----:B-1----:R-:W-:Y:S01]  /*32aa0*/  ISETP.NE.AND P0, PT, R14, RZ, PT ;  /* 0x000000ff0e00720c */ /* 0x002fe20003f05270 */
[----:B------:R-:W-:-:S12]  /*32ab0*/  BSSY B0, `(.L_x_6691) ;  /* 0x0000020000007945 */ /* 0x000fd80003800000 */
[----:B------:R-:W-:Y:S05]  /*32ac0*/  @P0 BRA `(.L_x_6692) ;  /* 0x0000000000780947 */ /* 0x000fea0003800000 */
[----:B------:R-:W-:-:S03]  /*32ad0*/  UMOV UR4, 0xffffffff ;  /* 0xffffffff00047882 */ /* 0x000fc60000000000 */
[----:B------:R-:W-:Y:S05]  /*32ae0*/  BRA.DIV UR4, `(.L_x_6693) ;  /* 0x0000002604347947 */ /* 0x000fea000b800000 */
[----:B------:R-:W-:-:S13]  /*32af0*/  ELECT P6, URZ, PT ;  /* 0x00000000003f782f */ /* 0x000fda00038c0000 */
.L_x_6765:
        /* <DEDUP_REMOVED lines=13> */
[----:B--2---:R-:W-:Y:S01]  /*32bd0*/  IMAD R7, R3, 0x8, R0 ;  /* 0x0000000803077824 */ /* 0x004fe200078e0200 */
[----:B0-----:R-:W-:Y:S06]  /*32be0*/  @!P0 BRA `(.L_x_6694) ;  /* 0x0000002400148947 */ /* 0x001fec0003800000 */
.L_x_6766:
[----:B------:R-:W0:Y:S01]  /*32bf0*/  LDL.LU R6, [R1+0x448] ;  /* 0x0004480001067983 */ /* 0x000e220000300800 */
[----:B------:R-:W1:Y:S01]  /*32c00*/  SYNCS.PHASECHK.TRANS64.TRYWAIT P0, [R7+URZ], R2 ;  /* 0x00000002070075a7 */ /* 0x000e62000800017f */
[----:B------:R-:W-:-:S04]  /*32c10*/  VIADD R0, R9, 0x38860 ;  /* 0x0003886009007836 */ /* 0x000fc80000000000 */
[----:B0-----:R-:W-:Y:S01]  /*32c20*/  IMAD R5, R6, 0x8, R0 ;  /* 0x0000000806057824 */ /* 0x001fe200078e0200 */
[----:B-1----:R-:W-:Y:S06]  /*32c30*/  @!P0 BRA `(.L_x_6695) ;  /* 0x0000002400148947 */ /* 0x002fec0003800000 */
.L_x_6767:
[----:B------:R-:W1:Y:S02]  /*32c40*/  SYNCS.PHASECHK.TRANS64.TRYWAIT P0, [R5+URZ], R4 ;  /* 0x00000004050075a7 */ /* 0x000e64000800017f */
[----:B-1----:R-:W-:Y:S05]  /*32c50*/  @!P0 BRA `(.L_x_6696) ;  /* 0x0000002400208947 */ /* 0x002fea0003800000 */
.L_x_6768:
[----:B------:R-:W-:-:S07]  /*32c60*/  IMAD R3, R3, 0x8, R0 ;  /* 0x0000000803037824 */ /* 0x000fce00078e0200 */
.L_x_6697:
[----:B--2---:R2:W3:Y:S02]  /*32c70*/  SYNCS.PHASECHK.TRANS64.TRYWAIT P0, [R3+URZ], R2 ;  /* 0x00000002030075a7 */ /* 0x0044e4000800017f */
[----:B---3--:R-:W-:Y:S05]  /*32c80*/  @!P0 NANOSLEEP.SYNCS 0x989680 ;  /* 0x009896800000895d */ /* 0x008fea0003900000 */
[----:B------:R-:W3:Y:S02]  /*32c90*/  @!P0 SYNCS.PHASECHK.TRANS64 P0, [R3+URZ], R2 ;  /* 0x00000002030085a7 */ /* 0x000ee4000800007f */
[----:B---3--:R-:W-:Y:S05]  /*32ca0*/  @!P0 BRA `(.L_x_6697) ;  /* 0xfffffffc00f08947 */ /* 0x008fea000383ffff */
.L_x_6692:
[----:B------:R-:W-:Y:S05]  /*32cb0*/  BSYNC B0 ;  /* 0x0000000000007941 */ /* 0x000fea0003800000 */
.L_x_6691:
[----:B------:R-:W-:Y:S05]  /*32cc0*/  EXIT ;  /* 0x000000000000794d */ /* 0x000fea0003800000 */
.L_x_6435:
[----:B0-----:R-:W-:-:S04]  /*32cd0*/  IMAD.U32 R11, RZ, RZ, UR47 ;  /* 0x0000002fff0b7e24 */ /* 0x001fc8000f8e00ff */
[----:B------:R0:W1:Y:S03]  /*32ce0*/  SYNCS.PHASECHK.TRANS64.TRYWAIT P0, [R11+URZ+0x38800], R0 ;  /* 0x038800000b0075a7 */ /* 0x000066000800017f */
[----:B-1----:R-:W-:Y:S05]  /*32cf0*/  @!P0 NANOSLEEP.SYNCS 0x989680 ;  /* 0x009896800000895d */ /* 0x002fea0003900000 */
[----:B------:R-:W1:Y:S02]  /*32d00*/  @!P0 SYNCS.PHASECHK.TRANS64 P0, [R11+URZ+0x38800], R0 ;  /* 0x038800000b0085a7 */ /* 0x000e64000800007f */
[----:B-1----:R-:W-:Y:S05]  /*32d10*/  @!P0 BRA `(.L_x_6435) ;  /* 0xfffffffc00ec8947 */ /* 0x002fea000383ffff */
[----:B------:R-:W-:Y:S05]  /*32d20*/  BRA `(.L_x_6698) ;  /* 0xfffffd8000547947 */ /* 0x000fea000383ffff */
.L_x_6442:
[----:B-1----:R1:W2:Y:S02]  /*32d30*/  SYNCS.PHASECHK.TRANS64.TRYWAIT P0, [R10+URZ], R11 ;  /* 0x0000000b0a0075a7 */ /* 0x0022a4000800017f */
[----:B--2---:R-:W-:Y:S05]  /*32d40*/  @!P0 NANOSLEEP.SYNCS 0x989680 ;  /* 0x009896800000895d */ /* 0x004fea0003900000 */
[----:B------:R-:W2:Y:S02]  /*32d50*/  @!P0 SYNCS.PHASECHK.TRANS64 P0, [R10+URZ], R11 ;  /* 0x0000000b0a0085a7 */ /* 0x000ea4000800007f */
[----:B--2---:R-:W-:Y:S05]  /*32d60*/  @!P0 BRA `(.L_x_6442) ;  /* 0xfffffffc00f08947 */ /* 0x004fea000383ffff */
[----:B------:R-:W-:Y:S05]  /*32d70*/  BRA `(.L_x_6441) ;  /* 0xfffffd8400647947 */ /* 0x000fea000383ffff */
.L_x_6444:
[----:B0-----:R-:W-:-:S04]  /*32d80*/  IMAD.U32 R11, RZ, RZ, UR47 ;  /* 0x0000002fff0b7e24 */ /* 0x001fc8000f8e00ff */
[----:B------:R0:W1:Y:S03]  /*32d90*/  SYNCS.PHASECHK.TRANS64.TRYWAIT P0, [R11+URZ+0x38810], R10 ;  /* 0x0388100a0b0075a7 */ /* 0x000066000800017f */
[----:B-1----:R-:W-:Y:S05]  /*32da0*/  @!P0 NANOSLEEP.SYNCS 0x989680 ;  /* 0x009896800000895d */ /* 0x002fea0003900000 */
[----:B------:R-:W1:Y:S02]  /*32db0*/  @!P0 SYNCS.PHASECHK.TRANS64 P0, [R11+URZ+0x38810], R10 ;  /* 0x0388100a0b0085a7 */ /* 0x000e64000800007f */
[----:B-1----:R-:W-:Y:S05]  /*32dc0*/  @!P0 BRA `(.L_x_6444) ;  /* 0xfffffffc00ec8947 */ /* 0x002fea000383ffff */
[----:B------:R-:W-:Y:S05]  /*32dd0*/  BRA `(.L_x_6699) ;  /* 0xfffffd8800387947 */ /* 0x000fea000383ffff */
.L_x_6451:
[----:B-1----:R1:W2:Y:S02]  /*32de0*/  SYNCS.PHASECHK.TRANS64.TRYWAIT P0, [R10+URZ], R11 ;  /* 0x0000000b0a0075a7 */ /* 0x0022a4000800017f */
[----:B--2---:R-:W-:Y:S05]  /*32df0*/  @!P0 NANOSLEEP.SYNCS 0x989680 ;  /* 0x009896800000895d */ /* 0x004fea0003900000 */
[----:B------:R-:W2:Y:S02]  /*32e00*/  @!P0 SYNCS.PHASECHK.TRANS64 P0, [R10+URZ], R11 ;  /* 0x0000000b0a0085a7 */ /* 0x000ea4000800007f */
[----:B--2---:R-:W-:Y:S05]  /*32e10*/  @!P0 BRA `(.L_x_6451) ;  /* 0xfffffffc00f08947 */ /* 0x004fea000383ffff */
[----:B------:R-:W-:Y:S05]  /*32e20*/  BRA `(.L_x_6450) ;  /* 0xfffffd88007c7947 */ /* 0x000fea000383ffff */
.L_x_6486:
[----:B0-----:R0:W1:Y:S02]  /*32e30*/  SYNCS.PHASECHK.TRANS64.TRYWAIT P2, [R8+URZ], R9 ;  /* 0x00000009080075a7 */ /* 0x001064000804017f */
[----:B-1----:R-:W-:Y:S05]  /*32e40*/  @!P2 NANOSLEEP.SYNCS 0x989680 ;  /* 0x009896800000a95d */ /* 0x002fea0003900000 */
[----:B------:R-:W1:Y:S02]  /*32e50*/  @!P2 SYNCS.PHASECHK.TRANS64 P2, [R8+URZ], R9 ;  /* 0x000000090800a5a7 */ /* 0x000e64000804007f */
[----:B-1----:R-:W-:Y:S05]  /*32e60*/  @!P2 BRA `(.L_x_6486) ;  /* 0xfffffffc00f0a947 */ /* 0x002fea000383ffff */
[----:B------:R-:W-:Y:S05]  /*32e70*/  BRA `(.L_x_6485) ;  /* 0xfffffdf4009c7947 */ /* 0x000fea000383ffff */
.L_x_6493:
[----:B-1----:R1:W2:Y:S02]  /*32e80*/  SYNCS.PHASECHK.TRANS64.TRYWAIT P2, [R8+URZ], R11 ;  /* 0x0000000b080075a7 */ /* 0x0022a4000804017f */
[----:B--2---:R-:W-:Y:S05]  /*32e90*/  @!P2 NANOSLEEP.SYNCS 0x989680 ;  /* 0x009896800000a95d */ /* 0x004fea0003900000 */
[----:B------:R-:W2:Y:S02]  /*32ea0*/  @!P2 SYNCS.PHASECHK.TRANS64 P2, [R8+URZ], R11 ;  /* 0x0000000b0800a5a7 */ /* 0x000ea4000804007f */
[----:B--2---:R-:W-:Y:S05]  /*32eb0*/  @!P2 BRA `(.L_x_6493) ;  /* 0xfffffffc00f0a947 */ /* 0x004fea000383ffff */
[----:B------:R-:W-:Y:S05]  /*32ec0*/  BRA `(.L_x_6492) ;  /* 0xfffffdf800e07947 */ /* 0x000fea000383ffff */
.L_x_6506:
[----:B0-----:R0:W1:Y:S02]  /*32ed0*/  SYNCS.PHASECHK.TRANS64.TRYWAIT P1, [R6+URZ], R7 ;  /* 0x00000007060075a7 */ /* 0x001064000802017f */
[----:B-1----:R-:W-:Y:S05]  /*32ee0*/  @!P1 NANOSLEEP.SYNCS 0x989680 ;  /* 0x009896800000995d */ /* 0x002fea0003900000 */
[----:B------:R-:W1:Y:S02]  /*32ef0*/  @!P1 SYNCS.PHASECHK.TRANS64 P1, [R6+URZ], R7 ;  /* 0x00000007060095a7 */ /* 0x000e64000802007f */
[----:B-1----:R-:W-:Y:S05]  /*32f00*/  @!P1 BRA `(.L_x_6506) ;  /* 0xfffffffc00f09947 */ /* 0x002fea000383ffff */
[----:B------:R-:W-:Y:S05]  /*32f10*/  BRA `(.L_x_6505) ;  /* 0xfffffe9000047947 */ /* 0x000fea000383ffff */
.L_x_6513:
[----:B-1----:R1:W2:Y:S02]  /*32f20*/  SYNCS.PHASECHK.TRANS64.TRYWAIT P1, [R6+URZ], R9 ;  /* 0x00000009060075a7 */ /* 0x0022a4000802017f */
[----:B--2---:R-:W-:Y:S05]  /*32f30*/  @!P1 NANOSLEEP.SYNCS 0x989680 ;  /* 0x009896800000995d */ /* 0x004fea0003900000 */
[----:B------:R-:W2:Y:S02]  /*32f40*/  @!P1 SYNCS.PHASECHK.TRANS64 P1, [R6+URZ], R9 ;  /* 0x00000009060095a7 */ /* 0x000ea4000802007f */
[----:B--2---:R-:W-:Y:S05]  /*32f50*/  @!P1 BRA `(.L_x_6513) ;  /* 0xfffffffc00f09947 */ /* 0x004fea000383ffff */
[----:B------:R-:W-:Y:S05]  /*32f60*/  BRA `(.L_x_6512) ;  /* 0xfffffe9400487947 */ /* 0x000fea000383ffff */
.L_x_6575:
        /* <DEDUP_REMOVED lines=11> */
.L_x_6701:
[----:B------:R-:W-:Y:S05]  /*33020*/  BSYNC B0 ;  /* 0x0000000000007941 */ /* 0x000fea0003800000 */
.L_x_6700:
[----:B------:R-:W-:Y:S05]  /*33030*/  BRA `(.L_x_6702) ;  /* 0xffffff9400747947 */ /* 0x000fea000383ffff */
.L_x_6577:
[----:B------:R-:W-:Y:S01]  /*33040*/  BSSY B0, `(.L_x_6703) ;  /* 0x0000006000007945 */ /* 0x000fe20003800000 */
[----:B------:R-:W-:-:S07]  /*33050*/  IMAD.MOV.U32 R15, RZ, RZ, -0x1 ;  /* 0xffffffffff0f7424 */ /* 0x000fce00078e00ff */
[----:B012-4-:R-:W-:Y:S05]  /*33060*/  WARPSYNC.COLLECTIVE R15, `(.L_x_6704) ;  /* 0x000000000f0c7348 */ /* 0x017fea0003c00000 */
[----:B------:R-:W-:Y:S02]  /*33070*/  ELECT P6, UR62, PT ;  /* 0x00000000003e782f */ /* 0x000fe400038c0000 */
[----:B------:R-:W-:Y:S01]  /*33080*/  MOV R14, UR62 ;  /* 0x0000003e000e7c02 */ /* 0x000fe20008000f00 */
[----:B012-4-:R-:W-:Y:S10]  /*33090*/  ENDCOLLECTIVE ;  /* 0x000000000000791b */ /* 0x017ff40003800000 */
.L_x_6704:
[----:B------:R-:W-:Y:S05]  /*330a0*/  BSYNC B0 ;  /* 0x0000000000007941 */ /* 0x000fea0003800000 */
.L_x_6703:
[----:B------:R-:W-:Y:S05]  /*330b0*/  BRA `(.L_x_6705) ;  /* 0xffffff9400807947 */ /* 0x000fea000383ffff */
.L_x_6579:
[----:B--2---:R2:W3:Y:S02]  /*330c0*/  SYNCS.PHASECHK.TRANS64.TRYWAIT P0, [R0+URZ+0x38840], R2 ;  /* 0x03884002000075a7 */ /* 0x0044e4000800017f */
[----:B---3--:R-:W-:Y:S05]  /*330d0*/  @!P0 NANOSLEEP.SYNCS 0x989680 ;  /* 0x009896800000895d */ /* 0x008fea0003900000 */
[----:B------:R-:W3:Y:S02]  /*330e0*/  @!P0 SYNCS.PHASECHK.TRANS64 P0, [R0+URZ+0x38840], R2 ;  /* 0x03884002000085a7 */ /* 0x000ee4000800007f */
[----:B---3--:R-:W-:Y:S05]  /*330f0*/  @!P0 BRA `(.L_x_6579) ;  /* 0xfffffffc00f08947 */ /* 0x008fea000383ffff */
[----:B------:R-:W-:Y:S05]  /*33100*/  BRA `(.L_x_6706) ;  /* 0xffffff9400e87947 */ /* 0x000fea000383ffff */
.L_x_6583:
[----:B------:R0:W5:Y:S01]  /*33110*/  LDL R0, [R1+0x474] ;  /* 0x0004740001007983 */ /* 0x0001620000100800 */
[----:B------:R-:W-:Y:S02]  /*33120*/  IMAD.MOV.U32 R6, RZ, RZ, R11 ;  /* 0x000000ffff067224 */ /* 0x000fe400078e000b */
[----:B------:R-:W-:Y:S02]  /*33130*/  IMAD.MOV.U32 R13, RZ, RZ, R2 ;  /* 0x000000ffff0d7224 */ /* 0x000fe400078e0002 */
[----:B------:R-:W-:Y:S02]  /*33140*/  IMAD.MOV.U32 R12, RZ, RZ, RZ ;  /* 0x000000ffff0c7224 */ /* 0x000fe400078e00ff */
[----:B------:R-:W-:Y:S02]  /*33150*/  IMAD.MOV.U32 R11, RZ, RZ, 0x181f ;  /* 0x0000181fff0b7424 */ /* 0x000fe400078e00ff */
[----:B------:R-:W-:Y:S02]  /*33160*/  IMAD.MOV.U32 R15, RZ, RZ, -0x1 ;  /* 0xffffffffff0f7424 */ /* 0x000fe400078e00ff */
[----:B0-----:R-:W-:-:S07]  /*33170*/  IMAD.IADD R8, R8, 0x1, R6 ;  /* 0x0000000108087824 */ /* 0x001fce00078e0206 */
[----:B-----5:R-:W-:Y:S05]  /*33180*/  WARPSYNC.COLLECTIVE R15, `(.L_x_6707) ;  /* 0x000000000f087348 */ /* 0x020fea0003c00000 */
[----:B------:R0:W1:Y:S02]  /*33190*/  SHFL.IDX P6, R14, R13, R12, R11 ;  /* 0x0000000c0d0e7389 */ /* 0x00006400000c000b */
[----:B01---5:R-:W-:Y:S01]  /*331a0*/  ENDCOLLECTIVE ;  /* 0x000000000000791b */ /* 0x023fe20003800000 */
.L_x_6707:
[----:B------:R0:W-:Y:S01]  /*331b0*/  STL [R1+0x478], R8 ;  /* 0x0004780801007387 */ /* 0x0001e20000100800 */
[----:B------:R-:W-:Y:S02]  /*331c0*/  IMAD.MOV.U32 R13, RZ, RZ, R3 ;  /* 0x000000ffff0d7224 */ /* 0x000fe400078e0003 */
[----:B------:R-:W-:-:S07]  /*331d0*/  IMAD.MOV.U32 R4, RZ, RZ, R14 ;  /* 0x000000ffff047224 */ /* 0x000fce00078e000e */
[----:B0-----:R-:W-:Y:S05]  /*331e0*/  WARPSYNC.COLLECTIVE R15, `(.L_x_6708) ;  /* 0x000000000f087348 */ /* 0x001fea0003c00000 */
[----:B------:R1:W2:Y:S02]  /*331f0*/  SHFL.IDX P6, R14, R13, R12, R11 ;  /* 0x0000000c0d0e7389 */ /* 0x0002a400000c000b */
[----:B012---:R-:W-:Y:S01]  /*33200*/  ENDCOLLECTIVE ;  /* 0x000000000000791b */ /* 0x007fe20003800000 */
.L_x_6708:
[----:B------:R-:W-:Y:S02]  /*33210*/  IMAD.MOV.U32 R13, RZ, RZ, R2 ;  /* 0x000000ffff0d7224 */ /* 0x000fe400078e0002 */
[----:B------:R-:W-:Y:S02]  /*33220*/  IMAD.MOV.U32 R12, RZ, RZ, 0x1 ;  /* 0x00000001ff0c7424 */ /* 0x000fe400078e00ff */
[----:B------:R-:W-:-:S07]  /*33230*/  IMAD.MOV.U32 R5, RZ, RZ, R14 ;  /* 0x000000ffff057224 */ /* 0x000fce00078e000e */
[----:B------:R-:W-:Y:S05]  /*33240*/  WARPSYNC.COLLECTIVE R15, `(.L_x_6709) ;  /* 0x000000000f087348 */ /* 0x000fea0003c00000 */
[----:B------:R0:W1:Y:S02]  /*33250*/  SHFL.IDX P6, R14, R13, R12, R11 ;  /* 0x0000000c0d0e7389 */ /* 0x00006400000c000b */
[----:B01----:R-:W-:Y:S01]  /*33260*/  ENDCOLLECTIVE ;  /* 0x000000000000791b */ /* 0x003fe20003800000 */
.L_x_6709:
[----:B------:R-:W-:Y:S02]  /*33270*/  IMAD.MOV.U32 R13, RZ, RZ, R3 ;  /* 0x000000ffff0d7224 */ /* 0x000fe400078e0003 */
[----:B------:R-:W-:-:S07]  /*33280*/  IMAD.MOV.U32 R6, RZ, RZ, R14 ;  /* 0x000000ffff067224 */ /* 0x000fce00078e000e */
[----:B------:R-:W-:Y:S05]  /*33290*/  WARPSYNC.COLLECTIVE R15, `(.L_x_6710) ;  /* 0x000000000f087348 */ /* 0x000fea0003c00000 */
[----:B------:R0:W1:Y:S02]  /*332a0*/  SHFL.IDX P6, R14, R13, R12, R11 ;  /* 0x0000000c0d0e7389 */ /* 0x00006400000c000b */
[----:B01----:R-:W-:Y:S01]  /*332b0*/  ENDCOLLECTIVE ;  /* 0x000000000000791b */ /* 0x003fe20003800000 */
.L_x_6710:
[----:B------:R-:W-:Y:S02]  /*332c0*/  IMAD.MOV.U32 R13, RZ, RZ, R2 ;  /* 0x000000ffff0d7224 */ /* 0x000fe400078e0002 */
[----:B------:R-:W-:Y:S02]  /*332d0*/  IMAD.MOV.U32 R12, RZ, RZ, 0x2 ;  /* 0x00000002ff0c7424 */ /* 0x000fe400078e00ff */
[----:B------:R-:W-:Y:S02]  /*332e0*/  IMAD R0, R0, R7, RZ ;  /* 0x0000000700007224 */ /* 0x000fe400078e02ff */
[----:B------:R-:W-:-:S03]  /*332f0*/  VIADD R7, R8, 0x10 ;  /* 0x0000001008077836 */ /* 0x000fc60000000000 */
[----:B------:R-:W-:Y:S02]  /*33300*/  ISETP.GE.AND P1, PT, R8, R0, PT ;  /* 0x000000000800720c */ /* 0x000fe40003f26270 */
[----:B------:R0:W-:Y:S11]  /*33310*/  STL [R1+0x480], R7 ;  /* 0x0004800701007387 */ /* 0x0001f60000100800 */
        /* <DEDUP_REMOVED lines=16> */
.L_x_6711:
        /* <DEDUP_REMOVED lines=10> */
.L_x_6712:
        /* <DEDUP_REMOVED lines=11> */
.L_x_6713:
        /* <DEDUP_REMOVED lines=14> */
.L_x_6714:
[----:B------:R-:W-:Y:S01]  /*33650*/  IMAD.MOV.U32 R3, RZ, RZ, R14 ;  /* 0x000000ffff037224 */ /* 0x000fe200078e000e */
[----:B------:R-:W-:Y:S06]  /*33660*/  BRA `(.L_x_6715) ;  /* 0xffffff9c004c7947 */ /* 0x000fec000383ffff */
.L_x_6587:
[----:B------:R-:W2:Y:S04]  /*33670*/  LDL.LU R13, [R1+0x474] ;  /* 0x00047400010d7983 */ /* 0x000ea80000300800 */
[----:B------:R-:W3:Y:S04]  /*33680*/  LDL.LU R12, [R1+0x478] ;  /* 0x00047800010c7983 */ /* 0x000ee80000300800 */
[----:B------:R-:W4:Y:S04]  /*33690*/  LDL.LU R8, [R1+0x444] ;  /* 0x0004440001087983 */ /* 0x000f280000300800 */
[----:B------:R-:W5:Y:S04]  /*336a0*/  LDL.LU R11, [R1+0x480] ;  /* 0x00048000010b7983 */ /* 0x000f680000300800 */
[----:B------:R-:W5:Y:S01]  /*336b0*/  LDL.LU R9, [R1+0x498] ;  /* 0x0004980001097983 */ /* 0x000f620000300800 */
[----:B------:R-:W-:Y:S01]  /*336c0*/  BSSY B0, `(.L_x_6716) ;  /* 0x0000017000007945 */ /* 0x000fe20003800000 */
[----:B------:R-:W-:-:S02]  /*336d0*/  IMAD.MOV.U32 R15, RZ, RZ, -0x1 ;  /* 0xffffffffff0f7424 */ /* 0x000fc400078e00ff */
[----:B--2---:R-:W-:-:S05]  /*336e0*/  IMAD R7, R13, R7, RZ ;  /* 0x000000070d077224 */ /* 0x004fca00078e02ff */
[----:B---3--:R-:W-:-:S13]  /*336f0*/  ISETP.GE.AND P2, PT, R12, R7, PT ;  /* 0x000000070c00720c */ /* 0x008fda0003f46270 */
[----:B------:R-:W-:-:S04]  /*33700*/  @!P2 LOP3.LUT R2, R5, 0x40, RZ, 0xc0, !PT ;  /* 0x000000400502a812 */ /* 0x000fc800078ec0ff */
[----:B------:R-:W-:-:S04]  /*33710*/  @!P2 SHF.R.U32.HI R2, RZ, 0x2, R2 ;  /* 0x00000002ff02a819 */ /* 0x000fc80000011602 */
[----:B------:R-:W-:Y:S02]  /*33720*/  @!P2 ISETP.NE.U32.AND P6, PT, R2, RZ, PT ;  /* 0x000000ff0200a20c */ /* 0x000fe40003fc5070 */
[----:B------:R-:W-:Y:S02]  /*33730*/  @!P2 LOP3.LUT R2, R6, 0x80, RZ, 0xc0, !PT ;  /* 0x000000800602a812 */ /* 0x000fe400078ec0ff */
[----:B----4-:R-:W-:Y:S02]  /*33740*/  LOP3.LUT R8, R8, 0xffffffdf, RZ, 0xc0, !PT ;  /* 0xffffffdf08087812 */ /* 0x010fe400078ec0ff */
[----:B------:R-:W-:-:S07]  /*33750*/  @!P2 SHF.R.U32.HI R2, RZ, 0x3, R2 ;  /* 0x00000003ff02a819 */ /* 0x000fce0000011602 */
[----:B------:R-:W-:Y:S02]  /*33760*/  @P6 LOP3.LUT R8, R8, 0x20, RZ, 0xfc, !PT ;  /* 0x0000002008086812 */ /* 0x000fe400078efcff */
[----:B------:R-:W-:Y:S02]  /*33770*/  @!P2 ISETP.NE.U32.AND P6, PT, R2, RZ, PT ;  /* 0x000000ff0200a20c */ /* 0x000fe40003fc5070 */
[----:B------:R-:W-:-:S11]  /*33780*/  LOP3.LUT R8, R8, 0xffffffef, RZ, 0xc0, !PT ;  /* 0xffffffef08087812 */ /* 0x000fd600078ec0ff */
[----:B------:R-:W-:-:S05]  /*33790*/  @P6 LOP3.LUT R8, R8, 0x10, RZ, 0xfc, !PT ;  /* 0x0000001008086812 */ /* 0x000fca00078efcff */
[----:B------:R0:W-:Y:S01]  /*337a0*/  STL [R1+0x444], R8 ;  /* 0x0004440801007387 */ /* 0x0001e20000100800 */
[-C--:B-----5:R-:W-:Y:S01]  /*337b0*/  ISETP.GE.AND P3, PT, R11, R7.reuse, PT ;  /* 0x000000070b00720c */ /* 0x0a0fe20003f66270 */
[----:B------:R-:W-:Y:S01]  /*337c0*/  IMAD.MOV.U32 R13, RZ, RZ, R4 ;  /* 0x000000ffff0d7224 */ /* 0x000fe200078e0004 */
[----:B------:R-:W-:Y:S01]  /*337d0*/  ISETP.GE.AND P4, PT, R9, R7, PT ;  /* 0x000000070900720c */ /* 0x000fe20003f86270 */
[----:B------:R-:W-:Y:S02]  /*337e0*/  IMAD.MOV.U32 R12, RZ, RZ, RZ ;  /* 0x000000ffff0c7224 */ /* 0x000fe400078e00ff */
[----:B------:R-:W-:-:S10]  /*337f0*/  IMAD.MOV.U32 R11, RZ, RZ, 0x181f ;  /* 0x0000181fff0b7424 */ /* 0x000fd400078e00ff */
[----:B0-----:R-:W-:Y:S05]  /*33800*/  WARPSYNC.COLLECTIVE R15, `(.L_x_6717) ;  /* 0x000000000f087348 */ /* 0x001fea0003c00000 */
[----:B------:R1:W2:Y:S02]  /*33810*/  SHFL.IDX P6, R14, R13, R12, R11 ;  /* 0x0000000c0d0e7389 */ /* 0x0002a400000c000b */
[----:B012---:R-:W-:Y:S01]  /*33820*/  ENDCOLLECTIVE ;  /* 0x000000000000791b */ /* 0x007fe20003800000 */
.L_x_6717:
[----:B------:R-:W-:Y:S05]  /*33830*/  BSYNC B0 ;  /* 0x0000000000007941 */ /* 0x000fea0003800000 */
.L_x_6716:
[----:B------:R0:W-:Y:S04]  /*33840*/  STL [R1+0x4a8], R16 ;  /* 0x0004a81001007387 */ /* 0x0001e80000100800 */
[----:B0-----:R0:W5:Y:S04]  /*33850*/  LDL.LU R16, [R1+0x444] ;  /* 0x0004440001107983 */ /* 0x0011680000300800 */
[----:B------:R1:W-:Y:S04]  /*33860*/  STL [R1+0x4a4], R7 ;  /* 0x0004a40701007387 */ /* 0x0003e80000100800 */
[----:B-1----:R0:W5:Y:S01]  /*33870*/  LDL R7, [R1+0x450] ;  /* 0x0004500001077983 */ /* 0x0021620000100800 */
[----:B------:R-:W-:-:S02]  /*33880*/  IMAD.MOV.U32 R13, RZ, RZ, R0 ;  /* 0x000000ffff0d7224 */ /* 0x000fc400078e0000 */
[----:B------:R-:W-:Y:S02]  /*33890*/  IMAD.MOV.U32 R12, RZ, RZ, RZ ;  /* 0x000000ffff0c7224 */ /* 0x000fe400078e00ff */
[----:B------:R-:W-:Y:S02]  /*338a0*/  IMAD.MOV.U32 R11, RZ, RZ, 0x181f ;  /* 0x0000181fff0b7424 */ /* 0x000fe400078e00ff */
[----:B------:R-:W-:Y:S02]  /*338b0*/  IMAD.MOV.U32 R15, RZ, RZ, -0x1 ;  /* 0xffffffffff0f7424 */ /* 0x000fe400078e00ff */
[----:B0-----:R-:W-:-:S07]  /*338c0*/  IMAD.MOV.U32 R8, RZ, RZ, R14 ;  /* 0x000000ffff087224 */ /* 0x001fce00078e000e */
[----:B-----5:R-:W-:Y:S05]  /*338d0*/  WARPSYNC.COLLECTIVE R15, `(.L_x_6718) ;  /* 0x000000000f087348 */ /* 0x020fea0003c00000 */
[----:B------:R0:W1:Y:S02]  /*338e0*/  SHFL.IDX P6, R14, R13, R12, R11 ;  /* 0x0000000c0d0e7389 */ /* 0x00006400000c000b */
[----:B01---5:R-:W-:Y:S01]  /*338f0*/  ENDCOLLECTIVE ;  /* 0x000000000000791b */ /* 0x023fe20003800000 */
.L_x_6718:
        /* <DEDUP_REMOVED lines=35> */
[C---:B------:R-:W-:Y:S02]  /*33b30*/  LOP3.LUT P5, RZ, R16.reuse, 0x4, RZ, 0xc0, !PT ;  /* 0x0000000410ff7812 */ /* 0x040fe400078ac0ff */
[----:B------:R-:W-:Y:S01]  /*33b40*/  @!P3 LOP3.LUT R8, R5, 0x40, RZ, 0xc0, !PT ;  /* 0x000000400508b812 */ /* 0x000fe200078ec0ff */
[----:B------:R0:W-:Y:S01]  /*33b50*/  @!P2 LDGSTS.E.BYPASS.LTC128B.128 [R7+0x32400], desc[UR40][R2.64+0x300], P6 ;  /* 0x324003000207afae */ /* 0x0001e2000b101d68 */
[----:B------:R-:W-:Y:S02]  /*33b60*/  LOP3.LUT R16, R16, 0xfffbffff, RZ, 0xc0, !PT ;  /* 0xfffbffff10107812 */ /* 0x000fe400078ec0ff */
[----:B------:R-:W-:-:S07]  /*33b70*/  @!P3 SHF.R.U32.HI R8, RZ, 0x2, R8 ;  /* 0x00000002ff08b819 */ /* 0x000fce0000011608 */
[----:B0-----:R-:W-:Y:S05]  /*33b80*/  WARPSYNC.COLLECTIVE R15, `(.L_x_6719) ;  /* 0x000000000f087348 */ /* 0x001fea0003c00000 */
[----:B------:R1:W2:Y:S02]  /*33b90*/  SHFL.IDX P6, R14, R13, R12, R11 ;  /* 0x0000000c0d0e7389 */ /* 0x0002a400000c000b */
[----:B012---:R-:W-:Y:S01]  /*33ba0*/  ENDCOLLECTIVE ;  /* 0x000000000000791b */ /* 0x007fe20003800000 */
.L_x_6719:
        /* <DEDUP_REMOVED lines=18> */
.L_x_6720:
        /* <DEDUP_REMOVED lines=29> */
.L_x_6721:
        /* <DEDUP_REMOVED lines=13> */
.L_x_6722:
        /* <DEDUP_REMOVED lines=20> */
[----:B------:R0:W5:Y:S10]  /*340b0*/  LDL.LU R16, [R1+0x4a8] ;  /* 0x0004a80001107983 */ /* 0x0001740000300800 */
[----:B------:R0:W-:Y:S04]  /*340c0*/  @!P4 LDGSTS.E.BYPASS.LTC128B.128 [R7+0x2b400], desc[UR40][R2.64+0x100], !P2 ;  /* 0x2b4001000207cfae */ /* 0x0001e8000d101d68 */
[----:B------:R0:W-:Y:S04]  /*340d0*/  @!P4 LDGSTS.E.BYPASS.LTC128B.128 [R7+0x2d400], desc[UR40][R2.64+0x180], !P5 ;  /* 0x2d4001800207cfae */ /* 0x0001e8000e901d68 */
[----:B------:R0:W-:Y:S04]  /*340e0*/  @!P4 LDGSTS.E.BYPASS.LTC128B.128 [R7+0x2f400], desc[UR40][R2.64+0x200], !P0 ;  /* 0x2f4002000207cfae */ /* 0x0001e8000c101d68 */
[----:B------:R0:W-:Y:S04]  /*340f0*/  @!P4 LDGSTS.E.BYPASS.LTC128B.128 [R7+0x31400], desc[UR40][R2.64+0x280], !P1 ;  /* 0x314002800207cfae */ /* 0x0001e8000c901d68 */
[----:B------:R0:W-:Y:S04]  /*34100*/  @!P4 LDGSTS.E.BYPASS.LTC128B.128 [R7+0x33400], desc[UR40][R2.64+0x300], P6 ;  /* 0x334003000207cfae */ /* 0x0001e8000b101d68 */
[----:B------:R0:W-:Y:S04]  /*34110*/  @!P4 LDGSTS.E.BYPASS.LTC128B.128 [R7+0x35400], desc[UR40][R2.64+0x380], P3 ;  /* 0x354003800207cfae */ /* 0x0001e80009901d68 */
[----:B------:R0:W5:Y:S01]  /*34120*/  LDL.LU R7, [R1+0x4a4] ;  /* 0x0004a40001077983 */ /* 0x0001620000300800 */
[----:B------:R-:W-:-:S02]  /*34130*/  IMAD.MOV.U32 R13, RZ, RZ, R4 ;  /* 0x000000ffff0d7224 */ /* 0x000fc400078e0004 */
[----:B------:R-:W-:Y:S02]  /*34140*/  IMAD.MOV.U32 R12, RZ, RZ, 0x3 ;  /* 0x00000003ff0c7424 */ /* 0x000fe400078e00ff */
[----:B------:R-:W-:-:S07]  /*34150*/  IMAD.MOV.U32 R15, RZ, RZ, -0x1 ;  /* 0xffffffffff0f7424 */ /* 0x000fce00078e00ff */
[----:B0----5:R-:W-:Y:S05]  /*34160*/  WARPSYNC.COLLECTIVE R15, `(.L_x_6723) ;  /* 0x000000000f087348 */ /* 0x021fea0003c00000 */
[----:B------:R1:W2:Y:S02]  /*34170*/  SHFL.IDX P6, R14, R13, R12, R11 ;  /* 0x0000000c0d0e7389 */ /* 0x0002a400000c000b */
[----:B012--5:R-:W-:Y:S01]  /*34180*/  ENDCOLLECTIVE ;  /* 0x000000000000791b */ /* 0x027fe20003800000 */
.L_x_6723:
[----:B------:R-:W-:Y:S02]  /*34190*/  IMAD.MOV.U32 R13, RZ, RZ, R0 ;  /* 0x000000ffff0d7224 */ /* 0x000fe400078e0000 */
[----:B------:R-:W-:-:S07]  /*341a0*/  IMAD.MOV.U32 R4, RZ, RZ, R14 ;  /* 0x000000ffff047224 */ /* 0x000fce00078e000e */
[----:B------:R-:W-:Y:S05]  /*341b0*/  WARPSYNC.COLLECTIVE R15, `(.L_x_6724) ;  /* 0x000000000f087348 */ /* 0x000fea0003c00000 */
[----:B------:R0:W1:Y:S02]  /*341c0*/  SHFL.IDX P6, R14, R13, R12, R11 ;  /* 0x0000000c0d0e7389 */ /* 0x00006400000c000b */
[----:B01----:R-:W-:Y:S01]  /*341d0*/  ENDCOLLECTIVE ;  /* 0x000000000000791b */ /* 0x003fe20003800000 */
.L_x_6724:
[----:B------:R-:W-:Y:S01]  /*341e0*/  IMAD.MOV.U32 R0, RZ, RZ, R14 ;  /* 0x000000ffff007224 */ /* 0x000fe200078e000e */
[----:B------:R-:W-:Y:S06]  /*341f0*/  BRA `(.L_x_6725) ;  /* 0xffffffa000287947 */ /* 0x000fec000383ffff */
.L_x_6592:
[----:B0-----:R-:W3:Y:S02]  /*34200*/  LDL R2, [R1+0x440] ;  /* 0x0004400001027983 */ /* 0x001ee40000100800 */
[----:B---3--:R0:W3:Y:S02]  /*34210*/  SYNCS.PHASECHK.TRANS64.TRYWAIT P0, [R2+URZ+0x38820], R0 ;  /* 0x03882000020075a7 */ /* 0x0080e4000800017f */
[----:B---3--:R-:W-:Y:S05]  /*34220*/  @!P0 NANOSLEEP.SYNCS 0x989680 ;  /* 0x009896800000895d */ /* 0x008fea0003900000 */
[----:B------:R-:W3:Y:S02]  /*34230*/  @!P0 SYNCS.PHASECHK.TRANS64 P0, [R2+URZ+0x38820], R0 ;  /* 0x03882000020085a7 */ /* 0x000ee4000800007f */
[----:B---3--:R-:W-:Y:S05]  /*34240*/  @!P0 BRA `(.L_x_6592) ;  /* 0xfffffffc00ec8947 */ /* 0x008fea000383ffff */
[----:B------:R-:W-:Y:S05]  /*34250*/  BRA `(.L_x_6726) ;  /* 0xffffffa000e87947 */ /* 0x000fea000383ffff */
.L_x_6596:
[----:B0-----:R0:W1:Y:S02]  /*34260*/  SYNCS.PHASECHK.TRANS64.TRYWAIT P0, [R0+URZ+0x38860], R2 ;  /* 0x03886002000075a7 */ /* 0x001064000800017f */
[----:B-1----:R-:W-:Y:S05]  /*34270*/  @!P0 NANOSLEEP.SYNCS 0x989680 ;  /* 0x009896800000895d */ /* 0x002fea0003900000 */
[----:B------:R-:W1:Y:S02]  /*34280*/  @!P0 SYNCS.PHASECHK.TRANS64 P0, [R0+URZ+0x38860], R2 ;  /* 0x03886002000085a7 */ /* 0x000e64000800007f */
[----:B-1----:R-:W-:Y:S05]  /*34290*/  @!P0 BRA `(.L_x_6596) ;  /* 0xfffffffc00f08947 */ /* 0x002fea000383ffff */
[----:B------:R-:W-:Y:S05]  /*342a0*/  BRA `(.L_x_6727) ;  /* 0xffffffa400187947 */ /* 0x000fea000383ffff */
.L_x_6615:
[----:B0-----:R0:W1:Y:S02]  /*342b0*/  SYNCS.PHASECHK.TRANS64.TRYWAIT P0, [R3+URZ+0x38840], R2 ;  /* 0x03884002030075a7 */ /* 0x001064000800017f */
[----:B-1----:R-:W-:Y:S05]  /*342c0*/  @!P0 NANOSLEEP.SYNCS 0x989680 ;  /* 0x009896800000895d */ /* 0x002fea0003900000 */
[----:B------:R-:W1:Y:S02]  /*342d0*/  @!P0 SYNCS.PHASECHK.TRANS64 P0, [R3+URZ+0x38840], R2 ;  /* 0x03884002030085a7 */ /* 0x000e64000800007f */
[----:B-1----:R-:W-:Y:S05]  /*342e0*/  @!P0 BRA `(.L_x_6615) ;  /* 0xfffffffc00f08947 */ /* 0x002fea000383ffff */
[----:B------:R-:W-:Y:S05]  /*342f0*/  BRA `(.L_x_6728) ;  /* 0xffffffb000247947 */ /* 0x000fea000383ffff */
.L_x_6620:
[----:B-1----:R1:W3:Y:S02]  /*34300*/  SYNCS.PHASECHK.TRANS64.TRYWAIT P0, [R3+URZ+0x38860], R2 ;  /* 0x03886002030075a7 */ /* 0x0022e4000800017f */
[----:B---3--:R-:W-:Y:S05]  /*34310*/  @!P0 NANOSLEEP.SYNCS 0x989680 ;  /* 0x009896800000895d */ /* 0x008fea0003900000 */
[----:B------:R-:W3:Y:S02]  /*34320*/  @!P0 SYNCS.PHASECHK.TRANS64 P0, [R3+URZ+0x38860], R2 ;  /* 0x03886002030085a7 */ /* 0x000ee4000800007f */
[----:B---3--:R-:W-:Y:S05]  /*34330*/  @!P0 BRA `(.L_x_6620) ;  /* 0xfffffffc00f08947 */ /* 0x008fea000383ffff */
[----:B------:R-:W-:Y:S05]  /*34340*/  BRA `(.L_x_6729) ;  /* 0xffffffb000a87947 */ /* 0x000fea000383ffff */
.L_x_6635:
[----:B0-----:R0:W1:Y:S02]  /*34350*/  SYNCS.PHASECHK.TRANS64.TRYWAIT P0, [R4+URZ+0x38840], R2 ;  /* 0x03884002040075a7 */ /* 0x001064000800017f */
[----:B-1----:R-:W-:Y:S05]  /*34360*/  @!P0 NANOSLEEP.SYNCS 0x989680 ;  /* 0x009896800000895d */ /* 0x002fea0003900000 */
[----:B------:R-:W1:Y:S02]  /*34370*/  @!P0 SYNCS.PHASECHK.TRANS64 P0, [R4+URZ+0x38840], R2 ;  /* 0x03884002040085a7 */ /* 0x000e64000800007f */
[----:B-1----:R-:W-:Y:S05]  /*34380*/  @!P0 BRA `(.L_x_6635) ;  /* 0xfffffffc00f08947 */ /* 0x002fea000383ffff */
[----:B------:R-:W-:Y:S05]  /*34390*/  BRA `(.L_x_6730) ;  /* 0xffffffbc00987947 */ /* 0x000fea000383ffff */
.L_x_6640:
[----:B-1----:R1:W3:Y:S02]  /*343a0*/  SYNCS.PHASECHK.TRANS64.TRYWAIT P0, [R4+URZ+0x38860], R2 ;  /* 0x03886002040075a7 */ /* 0x0022e4000800017f */
[----:B---3--:R-:W-:Y:S05]  /*343b0*/  @!P0 NANOSLEEP.SYNCS 0x989680 ;  /* 0x009896800000895d */ /* 0x008fea0003900000 */
[----:B------:R-:W3:Y:S02]  /*343c0*/  @!P0 SYNCS.PHASECHK.TRANS64 P0, [R4+URZ+0x38860], R2 ;  /* 0x03886002040085a7 */ /* 0x000ee4000800007f */
[----:B---3--:R-:W-:Y:S05]  /*343d0*/  @!P0 BRA `(.L_x_6640) ;  /* 0xfffffffc00f08947 */ /* 0x008fea000383ffff */
[----:B------:R-:W-:Y:S05]  /*343e0*/  BRA `(.L_x_6731) ;  /* 0xffffffc000187947 */ /* 0x000fea000383ffff */
.L_x_6655:
[----:B-1----:R1:W3:Y:S02]  /*343f0*/  SYNCS.PHASECHK.TRANS64.TRYWAIT P0, [R2+URZ+0x38840], R3 ;  /* 0x03884003020075a7 */ /* 0x0022e4000800017f */
[----:B---3--:R-:W-:Y:S05]  /*34400*/  @!P0 NANOSLEEP.SYNCS 0x989680 ;  /* 0x009896800000895d */ /* 0x008fea0003900000 */
[----:B------:R-:W3:Y:S02]  /*34410*/  @!P0 SYNCS.PHASECHK.TRANS64 P0, [R2+URZ+0x38840], R3 ;  /* 0x03884003020085a7 */ /* 0x000ee4000800007f */
[----:B---3--:R-:W-:Y:S05]  /*34420*/  @!P0 BRA `(.L_x_6655) ;  /* 0xfffffffc00f08947 */ /* 0x008fea000383ffff */
[----:B------:R-:W-:Y:S05]  /*34430*/  BRA `(.L_x_6732) ;  /* 0xffffffc800e47947 */ /* 0x000fea000383ffff */
.L_x_6660:
[----:B0-----:R0:W3:Y:S02]  /*34440*/  SYNCS.PHASECHK.TRANS64.TRYWAIT P0, [R2+URZ+0x38860], R3 ;  /* 0x03886003020075a7 */ /* 0x0010e4000800017f */
[----:B---3--:R-:W-:Y:S05]  /*34450*/  @!P0 NANOSLEEP.SYNCS 0x989680 ;  /* 0x009896800000895d */ /* 0x008fea0003900000 */
[----:B------:R-:W3:Y:S02]  /*34460*/  @!P0 SYNCS.PHASECHK.TRANS64 P0, [R2+URZ+0x38860], R3 ;  /* 0x03886003020085a7 */ /* 0x000ee4000800007f */
[----:B---3--:R-:W-:Y:S05]  /*34470*/  @!P0 BRA `(.L_x_6660) ;  /* 0xfffffffc00f08947 */ /* 0x008fea000383ffff */
[----:B------:R-:W-:Y:S05]  /*34480*/  BRA `(.L_x_6733) ;  /* 0xffffffcc00687947 */ /* 0x000fea000383ffff */
.L_x_6676:
[----:B------:R-:W-:Y:S01]  /*34490*/  BSSY B0, `(.L_x_6734) ;  /* 0x0000008000007945 */ /* 0x000fe20003800000 */
[----:B------:R-:W-:Y:S02]  /*344a0*/  IMAD.MOV.U32 R13, RZ, RZ, R16 ;  /* 0x000000ffff0d7224 */ /* 0x000fe400078e0010 */
[----:B------:R-:W-:Y:S02]  /*344b0*/  IMAD.MOV.U32 R12, RZ, RZ, RZ ;  /* 0x000000ffff0c7224 */ /* 0x000fe400078e00ff */
[----:B------:R-:W-:Y:S02]  /*344c0*/  IMAD.MOV.U32 R11, RZ, RZ, 0x1f ;  /* 0x0000001fff0b7424 */ /* 0x000fe400078e00ff */
[----:B------:R-:W-:-:S07]  /*344d0*/  IMAD.MOV.U32 R15, RZ, RZ, -0x1 ;  /* 0xffffffffff0f7424 */ /* 0x000fce00078e00ff */
[----:B012---:R-:W-:Y:S05]  /*344e0*/  WARPSYNC.COLLECTIVE R15, `(.L_x_6735) ;  /* 0x000000000f087348 */ /* 0x007fea0003c00000 */
[----:B------:R3:W4:Y:S02]  /*344f0*/  SHFL.IDX P6, R14, R13, R12, R11 ;  /* 0x0000000c0d0e7389 */ /* 0x00072400000c000b */
[----:B01234-:R-:W-:Y:S01]  /*34500*/  ENDCOLLECTIVE ;  /* 0x000000000000791b */ /* 0x01ffe20003800000 */
.L_x_6735:
[----:B------:R-:W-:Y:S05]  /*34510*/  BSYNC B0 ;  /* 0x0000000000007941 */ /* 0x000fea0003800000 */
.L_x_6734:
        /* <DEDUP_REMOVED lines=9> */
.L_x_6736:
        /* <DEDUP_REMOVED lines=18> */
.L_x_6737:
        /* <DEDUP_REMOVED lines=8> */
.L_x_6738:
        /* <DEDUP_REMOVED lines=8> */
.L_x_6739:
        /* <DEDUP_REMOVED lines=8> */
.L_x_6740:
        /* <DEDUP_REMOVED lines=8> */
.L_x_6741:
        /* <DEDUP_REMOVED lines=9> */
.L_x_6742:
[----:B------:R-:W-:Y:S01]  /*34960*/  IMAD.MOV.U32 R16, RZ, RZ, R14 ;  /* 0x000000ffff107224 */ /* 0x000fe200078e000e */
[----:B------:R-:W-:Y:S06]  /*34970*/  BRA `(.L_x_6743) ;  /* 0xffffffd400a47947 */ /* 0x000fec000383ffff */
.L_x_6681:
        /* <DEDUP_REMOVED lines=8> */
.L_x_6745:
[----:B------:R-:W-:Y:S05]  /*34a00*/  BSYNC B0 ;  /* 0x0000000000007941 */ /* 0x000fea0003800000 */
.L_x_6744:
        /* <DEDUP_REMOVED lines=10> */
.L_x_6746:
        /* <DEDUP_REMOVED lines=8> */
.L_x_6747:
        /* <DEDUP_REMOVED lines=8> */
.L_x_6748:
        /* <DEDUP_REMOVED lines=8> */
.L_x_6749:
        /* <DEDUP_REMOVED lines=9> */
.L_x_6750:
[----:B------:R-:W-:Y:S01]  /*34cc0*/  IMAD.MOV.U32 R16, RZ, RZ, R14 ;  /* 0x000000ffff107224 */ /* 0x000fe200078e000e */
[----:B------:R-:W-:Y:S06]  /*34cd0*/  BRA `(.L_x_6751) ;  /* 0xffffffd400687947 */ /* 0x000fec000383ffff */
.L_x_6683:
[----:B------:R-:W-:Y:S01]  /*34ce0*/  BSSY B0, `(.L_x_6752) ;  /* 0x0000006000007945 */ /* 0x000fe20003800000 */
[----:B------:R-:W-:Y:S01]  /*34cf0*/  PLOP3.LUT P6, PT, P6, PT, PT, 0x8, 0x0 ;  /* 0x000000000000781c */ /* 0x000fe200037ce170 */
[----:B------:R-:W-:-:S12]  /*34d00*/  IMAD.MOV.U32 R15, RZ, RZ, -0x1 ;  /* 0xffffffffff0f7424 */ /* 0x000fd800078e00ff */
[----:B012---:R-:W-:Y:S05]  /*34d10*/  WARPSYNC.COLLECTIVE R15, `(.L_x_6753) ;  /* 0x000000000f087348 */ /* 0x007fea0003c00000 */
[----:B------:R-:W-:Y:S01]  /*34d20*/  VOTE.ANY R14, PT, P6 ;  /* 0x00000000000e7806 */ /* 0x000fe200030e0100 */
[----:B012---:R-:W-:Y:S06]  /*34d30*/  ENDCOLLECTIVE ;  /* 0x000000000000791b */ /* 0x007fec0003800000 */
.L_x_6753:
[----:B------:R-:W-:Y:S05]  /*34d40*/  BSYNC B0 ;  /* 0x0000000000007941 */ /* 0x000fea0003800000 */
.L_x_6752:
        /* <DEDUP_REMOVED lines=9> */
.L_x_6754:
[----:B------:R-:W-:Y:S01]  /*34de0*/  IMAD.MOV.U32 R17, RZ, RZ, R14 ;  /* 0x000000ffff117224 */ /* 0x000fe200078e000e */
[----:B------:R-:W-:Y:S06]  /*34df0*/  BRA `(.L_x_6755) ;  /* 0xffffffd400587947 */ /* 0x000fec000383ffff */
.L_x_6685:
[----:B------:R-:W-:Y:S01]  /*34e00*/  BSSY B0, `(.L_x_6756) ;  /* 0x0000007000007945 */ /* 0x000fe20003800000 */
[----:B------:R-:W-:Y:S02]  /*34e10*/  IMAD.MOV.U32 R13, RZ, RZ, R3 ;  /* 0x000000ffff0d7224 */ /* 0x000fe400078e0003 */
[----:B------:R-:W-:Y:S02]  /*34e20*/  IMAD.MOV.U32 R11, RZ, RZ, 0x1f ;  /* 0x0000001fff0b7424 */ /* 0x000fe400078e00ff */
[----:B------:R-:W-:-:S07]  /*34e30*/  IMAD.MOV.U32 R15, RZ, RZ, -0x1 ;  /* 0xffffffffff0f7424 */ /* 0x000fce00078e00ff */
[----:B01234-:R-:W-:Y:S05]  /*34e40*/  WARPSYNC.COLLECTIVE R15, `(.L_x_6757) ;  /* 0x000000000f087348 */ /* 0x01ffea0003c00000 */
[----:B------:R0:W0:Y:S02]  /*34e50*/  SHFL.IDX P6, R14, R13, R12, R11 ;  /* 0x0000000c0d0e7389 */ /* 0x00002400000c000b */
[----:B01234-:R-:W-:Y:S01]  /*34e60*/  ENDCOLLECTIVE ;  /* 0x000000000000791b */ /* 0x01ffe20003800000 */
.L_x_6757:
[----:B------:R-:W-:Y:S05]  /*34e70*/  BSYNC B0 ;  /* 0x0000000000007941 */ /* 0x000fea0003800000 */
.L_x_6756:
[----:B------:R-:W-:Y:S01]  /*34e80*/  IMAD.MOV.U32 R3, RZ, RZ, R14 ;  /* 0x000000ffff037224 */ /* 0x000fe200078e000e */
[----:B------:R-:W-:Y:S06]  /*34e90*/  BRA `(.L_x_6758) ;  /* 0xffffffd4004c7947 */ /* 0x000fec000383ffff */
.L_x_6689:
[----:B0-----:R0:W1:Y:S02]  /*34ea0*/  SYNCS.PHASECHK.TRANS64.TRYWAIT P0, [R9+URZ+0x38820], R0 ;  /* 0x03882000090075a7 */ /* 0x001064000800017f */
[----:B-1----:R-:W-:Y:S05]  /*34eb0*/  @!P0 NANOSLEEP.SYNCS 0x989680 ;  /* 0x009896800000895d */ /* 0x002fea0003900000 */
[----:B------:R-:W1:Y:S02]  /*34ec0*/  @!P0 SYNCS.PHASECHK.TRANS64 P0, [R9+URZ+0x38820], R0 ;  /* 0x03882000090085a7 */ /* 0x000e64000800007f */
[----:B-1----:R-:W-:Y:S05]  /*34ed0*/  @!P0 BRA `(.L_x_6689) ;  /* 0xfffffffc00f08947 */ /* 0x002fea000383ffff */
[----:B------:R-:W-:Y:S05]  /*34ee0*/  BRA `(.L_x_6759) ;  /* 0xffffffd800d07947 */ /* 0x000fea000383ffff */
.L_x_6690:
        /* <DEDUP_REMOVED lines=11> */
.L_x_6761:
[----:B------:R-:W-:Y:S05]  /*34fa0*/  BSYNC B0 ;  /* 0x0000000000007941 */ /* 0x000fea0003800000 */
.L_x_6760:
[----:B------:R-:W-:Y:S05]  /*34fb0*/  BRA `(.L_x_6762) ;  /* 0xffffffd800b87947 */ /* 0x000fea000383ffff */
.L_x_6693:
[----:B------:R-:W-:Y:S01]  /*34fc0*/  BSSY B1, `(.L_x_6763) ;  /* 0x0000006000017945 */ /* 0x000fe20003800000 */
[----:B------:R-:W-:-:S07]  /*34fd0*/  IMAD.MOV.U32 R15, RZ, RZ, -0x1 ;  /* 0xffffffffff0f7424 */ /* 0x000fce00078e00ff */
[----:B0-2---:R-:W-:Y:S05]  /*34fe0*/  WARPSYNC.COLLECTIVE R15, `(.L_x_6764) ;  /* 0x000000000f0c7348 */ /* 0x005fea0003c00000 */
[----:B------:R-:W-:Y:S02]  /*34ff0*/  ELECT P6, UR62, PT ;  /* 0x00000000003e782f */ /* 0x000fe400038c0000 */
[----:B------:R-:W-:Y:S01]  /*35000*/  MOV R14, UR62 ;  /* 0x0000003e000e7c02 */ /* 0x000fe20008000f00 */
[----:B0-2---:R-:W-:Y:S10]  /*35010*/  ENDCOLLECTIVE ;  /* 0x000000000000791b */ /* 0x005ff40003800000 */
.L_x_6764:
[----:B------:R-:W-:Y:S05]  /*35020*/  BSYNC B1 ;  /* 0x0000000000017941 */ /* 0x000fea0003800000 */
.L_x_6763:
[----:B------:R-:W-:Y:S05]  /*35030*/  BRA `(.L_x_6765) ;  /* 0xffffffd800b07947 */ /* 0x000fea000383ffff */
.L_x_6694:
[----:B0-----:R0:W1:Y:S02]  /*35040*/  SYNCS.PHASECHK.TRANS64.TRYWAIT P0, [R5+URZ], R4 ;  /* 0x00000004050075a7 */ /* 0x001064000800017f */
[----:B-1----:R-:W-:Y:S05]  /*35050*/  @!P0 NANOSLEEP.SYNCS 0x989680 ;  /* 0x009896800000895d */ /* 0x002fea0003900000 */
[----:B------:R-:W1:Y:S02]  /*35060*/  @!P0 SYNCS.PHASECHK.TRANS64 P0, [R5+URZ], R4 ;  /* 0x00000004050085a7 */ /* 0x000e64000800007f */
[----:B-1----:R-:W-:Y:S05]  /*35070*/  @!P0 BRA `(.L_x_6694) ;  /* 0xfffffffc00f08947 */ /* 0x002fea000383ffff */
[----:B------:R-:W-:Y:S05]  /*35080*/  BRA `(.L_x_6766) ;  /* 0xffffffd800d87947 */ /* 0x000fea000383ffff */
.L_x_6695:
[----:B0-----:R0:W1:Y:S02]  /*35090*/  SYNCS.PHASECHK.TRANS64.TRYWAIT P0, [R7+URZ], R2 ;  /* 0x00000002070075a7 */ /* 0x001064000800017f */
[----:B-1----:R-:W-:Y:S05]  /*350a0*/  @!P0 NANOSLEEP.SYNCS 0x989680 ;  /* 0x009896800000895d */ /* 0x002fea0003900000 */
[----:B------:R-:W1:Y:S02]  /*350b0*/  @!P0 SYNCS.PHASECHK.TRANS64 P0, [R7+URZ], R2 ;  /* 0x00000002070085a7 */ /* 0x000e64000800007f */
[----:B-1----:R-:W-:Y:S05]  /*350c0*/  @!P0 BRA `(.L_x_6695) ;  /* 0xfffffffc00f08947 */ /* 0x002fea000383ffff */
[----:B------:R-:W-:Y:S05]  /*350d0*/  BRA `(.L_x_6767) ;  /* 0xffffffd800d87947 */ /* 0x000fea000383ffff */
.L_x_6696:
[----:B-1----:R1:W2:Y:S02]  /*350e0*/  SYNCS.PHASECHK.TRANS64.TRYWAIT P0, [R5+URZ], R4 ;  /* 0x00000004050075a7 */ /* 0x0022a4000800017f */
[----:B--2---:R-:W-:Y:S05]  /*350f0*/  @!P0 NANOSLEEP.SYNCS 0x989680 ;  /* 0x009896800000895d */ /* 0x004fea0003900000 */
[----:B------:R-:W2:Y:S02]  /*35100*/  @!P0 SYNCS.PHASECHK.TRANS64 P0, [R5+URZ], R4 ;  /* 0x00000004050085a7 */ /* 0x000ea4000800007f */
[----:B--2---:R-:W-:Y:S05]  /*35110*/  @!P0 BRA `(.L_x_6696) ;  /* 0xfffffffc00f08947 */ /* 0x004fea000383ffff */
[----:B------:R-:W-:Y:S05]  /*35120*/  BRA `(.L_x_6768) ;  /* 0xffffffd800cc7947 */ /* 0x000fea000383ffff */
        .type           $_ZN7cutlass13device_kernelIN5flash11enable_sm90INS1_16FlashAttnFwdSm90INS1_25CollectiveMainloopFwdSm90ILi2EN4cute5tupleIJNS5_1CILi1EEES8_S8_EEENS6_IJNS7_ILi64EEESA_SA_EEELi512ENS_6half_tEfNS_4arch4Sm90ELb0ELb1ELb1ELb1ELb0ELb0ELb1ELb0ELb0ELb1ELb0ELb0EEENS1_21CollectiveEpilogueFwdINS6_IJSA_NS7_ILi512EEESA_EEES9_SC_SE_Li256ELb1ELb1ELb0ELb0EEENS1_36VarlenDynamicPersistentTileSchedulerILi64ELi64ELi256ELi128ELb0ELb1ELb1ELb1ELb0ELb1EEEEEEEEEvNT_6ParamsE$_ZZN5flash25CollectiveMainloopFwdSm90ILi2EN4cute5tupleIJNS1_1CILi1EEES4_S4_EEENS2_IJNS3_ILi64EEES6_S6_EEELi512EN7cutlass6half_tEfNS8_4arch4Sm90ELb0ELb1ELb1ELb1ELb0ELb0ELb1ELb0ELb0ELb1ELb0ELb0EE3mmaINS_16FlashAttnFwdSm90ISC_NS_21CollectiveEpilogueFwdINS2_IJS6_NS3_ILi512EEES6_EEES5_S9_SB_Li256ELb1ELb1ELb0ELb0EEENS_36VarlenDynamicPersistentTileSchedulerILi64ELi64ELi256ELi128ELb0ELb1ELb1ELb1ELb0ELb1EEEE13SharedStorageENS1_6TensorINS1_11ArrayEngineIfLm128EEENS1_6LayoutINS2_IJNS2_IJNS3_ILi2EEESR_NS3_ILi32EEEEEES4_S4_EEENS2_IJNS2_IJS4_SR_NS3_ILi4EEEEEENS3_ILi0EEESX_EEEEEEENS_7SoftmaxILi2ELi0EEEEEbRKNSC_6ParamsENS8_25PipelineTmaAsyncNoClusterILi2ENS8_16PipelineTmaAsyncILi2EEEEES19_RNS8_13PipelineStateILj2EEERT0_RT1_iRiRKNS_16SeqlenInfoQKNewKILb1ELb0EEENS2_IJiiiiEEERT_ENKUliT_T0_T1_E_clIZSD_ISM_S10_S12_EbS15_S19_S19_S1C_S1E_S1G_iS1H_S1L_S1M_S1O_EUlRS1P_iE1_NS3_ILb0EEENS3_ILb1EEEEEDaiS1P_S1Q_S1R_,@function
        .size           $_ZN7cutlass13device_kernelIN5flash11enable_sm90INS1_16FlashAttnFwdSm90INS1_25CollectiveMainloopFwdSm90ILi2EN4cute5tupleIJNS5_1CILi1EEES8_S8_EEENS6_IJNS7_ILi64EEESA_SA_EEELi512ENS_6half_tEfNS_4arch4Sm90ELb0ELb1ELb1ELb1ELb0ELb0ELb1ELb0ELb0ELb1ELb0ELb0EEENS1_21CollectiveEpilogueFwdINS6_IJSA_NS7_ILi512EEESA_EEES9_SC_SE_Li256ELb1ELb1ELb0ELb0EEENS1_36VarlenDynamicPersistentTileSchedulerILi64ELi64ELi256ELi128ELb0ELb1ELb1ELb1ELb0ELb1EEEEEEEEEvNT_6ParamsE$_ZZN5flash25CollectiveMainloopFwdSm90ILi2EN4cute5tupleIJNS1_1CILi1EEES4_S4_EEENS2_IJNS3_ILi64EEES6_S6_EEELi512EN7cutlass6half_tEfNS8_4arch4Sm90ELb0ELb1ELb1ELb1ELb0ELb0ELb1ELb0ELb0ELb1ELb0ELb0EE3mmaINS_16FlashAttnFwdSm90ISC_NS_21CollectiveEpilogueFwdINS2_IJS6_NS3_ILi512EEES6_EEES5_S9_SB_Li256ELb1ELb1ELb0ELb0EEENS_36VarlenDynamicPersistentTileSchedulerILi64ELi64ELi256ELi128ELb0ELb1ELb1ELb1ELb0ELb1EEEE13SharedStorageENS1_6TensorINS1_11ArrayEngineIfLm128EEENS1_6LayoutINS2_IJNS2_IJNS3_ILi2EEESR_NS3_ILi32EEEEEES4_S4_EEENS2_IJNS2_IJS4_SR_NS3_ILi4EEEEEENS3_ILi0EEESX_EEEEEEENS_7SoftmaxILi2ELi0EEEEEbRKNSC_6ParamsENS8_25PipelineTmaAsyncNoClusterILi2ENS8_16PipelineTmaAsyncILi2EEEEES19_RNS8_13PipelineStateILj2EEERT0_RT1_iRiRKNS_16SeqlenInfoQKNewKILb1ELb0EEENS2_IJiiiiEEERT_ENKUliT_T0_T1_E_clIZSD_ISM_S10_S12_EbS15_S19_S19_S1C_S1E_S1G_iS1H_S1L_S1M_S1O_EUlRS1P_iE1_NS3_ILb0EEENS3_ILb1EEEEEDaiS1P_S1Q_S1R_,(.L_x_15295 - $_ZN7cutlass13device_kernelIN5flash11enable_sm90INS1_16FlashAttnFwdSm90INS1_25CollectiveMainloopFwdSm90ILi2EN4cute5tupleIJNS5_1CILi1EEES8_S8_EEENS6_IJNS7_ILi64EEESA_SA_EEELi512ENS_6half_tEfNS_4arch4Sm90ELb0ELb1ELb1ELb1ELb0ELb0ELb1ELb0ELb0ELb1ELb0ELb0EEENS1_21CollectiveEpilogueFwdINS6_IJSA_NS7_ILi512EEESA_EEES9_SC_SE_Li256ELb1ELb1ELb0ELb0EEENS1_36VarlenDynamicPersistentTileSchedulerILi64ELi64ELi256ELi128ELb0ELb1ELb1ELb1ELb0ELb1EEEEEEEEEvNT_6ParamsE$_ZZN5flash25CollectiveMainloopFwdSm90ILi2EN4cute5tupleIJNS1_1CILi1EEES4_S4_EEENS2_IJNS3_ILi64EEES6_S6_EEELi512EN7cutlass6half_tEfNS8_4arch4Sm90ELb0ELb1ELb1ELb1ELb0ELb0ELb1ELb0ELb0ELb1ELb0ELb0EE3mmaINS_16FlashAttnFwdSm90ISC_NS_21CollectiveEpilogueFwdINS2_IJS6_NS3_ILi512EEES6_EEES5_S9_SB_Li256ELb1ELb1ELb0ELb0EEENS_36VarlenDynamicPersistentTileSchedulerILi64ELi64ELi256ELi128ELb0ELb1ELb1ELb1ELb0ELb1EEEE13SharedStorageENS1_6TensorINS1_11ArrayEngineIfLm128EEENS1_6LayoutINS2_IJNS2_IJNS3_ILi2EEESR_NS3_ILi32EEEEEES4_S4_EEENS2_IJNS2_IJS4_SR_NS3_ILi4EEEEEENS3_ILi0EEESX_EEEEEEENS_7SoftmaxILi2ELi0EEEEEbRKNSC_6ParamsENS8_25PipelineTmaAsyncNoClusterILi2ENS8_16PipelineTmaAsyncILi2EEEEES19_RNS8_13PipelineStateILj2EEERT0_RT1_iRiRKNS_16SeqlenInfoQKNewKILb1ELb0EEENS2_IJiiiiEEERT_ENKUliT_T0_T1_E_clIZSD_ISM_S10_S12_EbS15_S19_S19_S1C_S1E_S1G_iS1H_S1L_S1M_S1O_EUlRS1P_iE1_NS3_ILb0EEENS3_ILb1EEEEEDaiS1P_S1Q_S1R_)
$_ZN7cutlass13device_kernelIN5flash11enable_sm90INS1_16FlashAttnFwdSm90INS1_25CollectiveMainloopFwdSm90ILi2EN4cute5tupleIJNS5_1CILi1EEES8_S8_EEENS6_IJNS7_ILi64EEESA_SA_EEELi512ENS_6half_tEfNS_4arch4Sm90ELb0ELb1ELb1ELb1ELb0ELb0ELb1ELb0ELb0ELb1ELb0ELb0EEENS1_21CollectiveEpilogueFwdINS6_IJSA_NS7_ILi512EEESA_EEES9_SC_SE_Li256ELb1ELb1ELb0ELb0EEENS1_36VarlenDynamicPersistentTileSchedulerILi64ELi64ELi256ELi128ELb0ELb1ELb1ELb1ELb0ELb1EEEEEEEEEvNT_6ParamsE$_ZZN5flash25CollectiveMainloopFwdSm90ILi2EN4cute5tupleIJNS1_1CILi1EEES4_S4_EEENS2_IJNS3_ILi64EEES6_S6_EEELi512EN7cutlass6half_tEfNS8_4arch4Sm90ELb0ELb1ELb1ELb1ELb0ELb0ELb1ELb0ELb0ELb1ELb0ELb0EE3mmaINS_16FlashAttnFwdSm90ISC_NS_21CollectiveEpilogueFwdINS2_IJS6_NS3_ILi512EEES6_EEES5_S9_SB_Li256ELb1ELb1ELb0ELb0EEENS_36VarlenDynamicPersistentTileSchedulerILi64ELi64ELi256ELi128ELb0ELb1ELb1ELb1ELb0ELb1EEEE13SharedStorageENS1_6TensorINS1_11ArrayEngineIfLm128EEENS1_6LayoutINS2_IJNS2_IJNS3_ILi2EEESR_NS3_ILi32EEEEEES4_S4_EEENS2_IJNS2_IJS4_SR_NS3_ILi4EEEEEENS3_ILi0EEESX_EEEEEEENS_7SoftmaxILi2ELi0EEEEEbRKNSC_6ParamsENS8_25PipelineTmaAsyncNoClusterILi2ENS8_16PipelineTmaAsyncILi2EEEEES19_RNS8_13PipelineStateILj2EEERT0_RT1_iRiRKNS_16SeqlenInfoQKNewKILb1ELb0EEENS2_IJiiiiEEERT_ENKUliT_T0_T1_E_clIZSD_ISM_S10_S12_EbS15_S19_S19_S1C_S1E_S1G_iS1H_S1L_S1M_S1O_EUlRS1P_iE1_NS3_ILb0EEENS3_ILb1EEEEEDaiS1P_S1Q_S1R_:
        /* <DEDUP_REMOVED lines=48> */
.L_x_6770:
[----:B------:R-:W-:Y:S05]  /*35430*/  BSYNC B3 ;  /* 0x0000000000037941 */ /* 0x000fea0003800000 */
.L_x_6769:
        /* <DEDUP_REMOVED lines=17> */
.L_x_6772:
[----:B------:R-:W-:Y:S05]  /*35550*/  BSYNC B3 ;  /* 0x0000000000037941 */ /* 0x000fea0003800000 */
.L_x_6771:
        /* <DEDUP_REMOVED lines=10> */
.L_x_6774:
[----:B------:R-:W-:Y:S05]  /*35600*/  BSYNC B3 ;  /* 0x0000000000037941 */ /* 0x000fea0003800000 */
.L_x_6773:
        /* <DEDUP_REMOVED lines=92> */
.L_x_6777:
[----:B------:R-:W-:Y:S05]  /*35bd0*/  BSYNC B3 ;  /* 0x0000000000037941 */ /* 0x000fea0003800000 */
.L_x_6776:
        /* <DEDUP_REMOVED lines=17> */
.L_x_6779:
[----:B------:R-:W-:Y:S05]  /*35cf0*/  BSYNC B3 ;  /* 0x0000000000037941 */ /* 0x000fea0003800000 */
.L_x_6778:
        /* <DEDUP_REMOVED lines=10> */
.L_x_6781:
[----:B------:R-:W-:Y:S05]  /*35da0*/  BSYNC B3 ;  /* 0x0000000000037941 */ /* 0x000fea0003800000 */
.L_x_6780:
        /* <DEDUP_REMOVED lines=626> */
[----:B------:R-:W-:-:S03]  /*384d0*/  FMUL.FTZ R25, R25, R14 ;  /* 0x0000000e19197220 */ /* 0x000fc60000410000 */
[----:B------:R4:W2:Y:S08]  /*384e0*/  MUFU.TANH R74, R15 ;  /* 0x0000000f004a7308 */ /* 0x0008b00000002400 */
[----:B------:R1:W2:Y:S01]  /*384f0*/  MUFU.TANH R71, R25 ;  /* 0x0000001900477308 */ /* 0x0002a20000002400 */
[----:B----4-:R-:W-:-:S04]  /*38500*/  SHF.R.S32.HI R15, RZ, 0x1f, R64 ;  /* 0x0000001fff0f7819 */ /* 0x010fc80000011440 */
[----:B-1----:R-:W-:-:S04]  /*38510*/  LEA.HI R25, R15, R64, RZ, 0x7 ;  /* 0x000000400f197211 */ /* 0x002fc800078f38ff */
[----:B------:R-:W-:Y:S01]  /*38520*/  LOP3.LUT R25, R25, 0xffffff80, RZ, 0xc0, !PT ;  /* 0xffffff8019197812 */ /* 0x000fe200078ec0ff */
[----:B0-----:R-:W-:-:S04]  /*38530*/  FMUL.FTZ R12, R26, R14 ;  /* 0x0000000e1a0c7220 */ /* 0x001fc80000410000 */
[----:B------:R-:W-:Y:S02]  /*38540*/  IMAD.IADD R25, R64, 0x1, -R25 ;  /* 0x0000000140197824 */ /* 0x000fe400078e0a19 */
[-C--:B------:R-:W-:Y:S01]  /*38550*/  FMUL.FTZ R58, R27, R14.reuse ;  /* 0x0000000e1b3a7220 */ /* 0x080fe20000410000 */
[-C--:B------:R-:W-:Y:S01]  /*38560*/  FMUL.FTZ R29, R29, R14.reuse ;  /* 0x0000000e1d1d7220 */ /* 0x080fe20000410000 */
[-C--:B------:R-:W-:Y:S01]  /*38570*/  FMUL.FTZ R21, R24, R14.reuse ;  /* 0x0000000e18157220 */ /* 0x080fe20000410000 */
[----:B------:R-:W-:Y:S01]  /*38580*/  SHF.R.S32.HI R26, RZ, 0x1f, R25 ;  /* 0x0000001fff1a7819 */ /* 0x000fe20000011419 */
[----:B------:R-:W-:Y:S01]  /*38590*/  FMUL.FTZ R24, R45, R14 ;  /* 0x0000000e2d187220 */ /* 0x000fe20000410000 */
[----:B------:R-:W-:Y:S01]  /*385a0*/  LEA.HI R27, R15, R64, RZ, 0x2 ;  /* 0x000000400f1b7211 */ /* 0x000fe200078f10ff */
[----:B------:R0:W1:Y:S01]  /*385b0*/  MUFU.TANH R73, R29 ;  /* 0x0000001d00497308 */ /* 0x0000620000002400 */
[-C--:B------:R-:W-:Y:S01]  /*385c0*/  LEA.HI R15, R26, R25.reuse, RZ, 0x2 ;  /* 0x000000191a0f7211 */ /* 0x080fe200078f10ff */
[----:B------:R-:W-:Y:S01]  /*385d0*/  FMUL.FTZ R28, R28, R14 ;  /* 0x0000000e1c1c7220 */ /* 0x000fe20000410000 */
[----:B------:R-:W-:-:S05]  /*385e0*/  LEA.HI R26, R26, R25, RZ, 0x5 ;  /* 0x000000191a1a7211 */ /* 0x000fca00078f28ff */
[----:B------:R4:W1:Y:S01]  /*385f0*/  MUFU.TANH R76, R24 ;  /* 0x00000018004c7308 */ /* 0x0008620000002400 */
[----:B0-----:R-:W-:Y:S02]  /*38600*/  LOP3.LUT R29, R27, 0xfffffffc, RZ, 0xc0, !PT ;  /* 0xfffffffc1b1d7812 */ /* 0x001fe400078ec0ff */
[----:B------:R-:W-:-:S03]  /*38610*/  SHF.R.S32.HI R27, RZ, 0x1f, R15 ;  /* 0x0000001fff1b7819 */ /* 0x000fc6000001140f */
[----:B------:R-:W-:Y:S01]  /*38620*/  IMAD.IADD R29, R64, 0x1, -R29 ;  /* 0x00000001401d7824 */ /* 0x000fe200078e0a1d */
[----:B----4-:R-:W-:Y:S01]  /*38630*/  SHF.R.S32.HI R24, RZ, 0x2, R15 ;  /* 0x00000002ff187819 */ /* 0x010fe2000001140f */
[----:B------:R0:W4:Y:S03]  /*38640*/  MUFU.TANH R72, R28 ;  /* 0x0000001c00487308 */ /* 0x0001260000002400 */
[----:B------:R-:W-:Y:S02]  /*38650*/  LEA.HI R27, R27, R24, RZ, 0x3 ;  /* 0x000000181b1b7211 */ /* 0x000fe400078f18ff */
[----:B------:R-:W-:Y:S02]  /*38660*/  SHF.R.S32.HI R26, RZ, 0x5, R26 ;  /* 0x00000005ff1a7819 */ /* 0x000fe4000001141a */
[----:B------:R-:W-:Y:S02]  /*38670*/  LOP3.LUT R27, R27, 0xfffffff8, RZ, 0xc0, !PT ;  /* 0xfffffff81b1b7812 */ /* 0x000fe400078ec0ff */
[----:B0-----:R-:W-:Y:S01]  /*38680*/  LEA.HI R28, R29, R29, RZ, 0x1 ;  /* 0x0000001d1d1c7211 */ /* 0x001fe200078f08ff */
[----:B---3--:R-:W-:-:S02]  /*38690*/  IMAD R26, R65, 0x4, R26 ;  /* 0x00000004411a7824 */ /* 0x008fc400078e021a */
[----:B------:R-:W-:Y:S01]  /*386a0*/  IMAD.IADD R27, R24, 0x1, -R27 ;  /* 0x00000001181b7824 */ /* 0x000fe200078e0a1b */
[----:B------:R-:W-:-:S03]  /*386b0*/  LOP3.LUT R28, R28, 0x1ffffffe, RZ, 0xc0, !PT ;  /* 0x1ffffffe1c1c7812 */ /* 0x000fc600078ec0ff */
[----:B------:R-:W-:Y:S02]  /*386c0*/  IMAD.U32 R27, R26, 0x10, R27 ;  /* 0x000000101a1b7824 */ /* 0x000fe400078e001b */
[----:B------:R-:W-:Y:S02]  /*386d0*/  IMAD.IADD R28, R29, 0x1, -R28 ;  /* 0x000000011d1c7824 */ /* 0x000fe400078e0a1c */
[----:B------:R-:W-:Y:S02]  /*386e0*/  FMUL.FTZ R40, R42, R14 ;  /* 0x0000000e2a287220 */ /* 0x000fe40000410000 */
[----:B------:R-:W-:-:S04]  /*386f0*/  IMAD R42, R28, 0x8, R27 ;  /* 0x000000081c2a7824 */ /* 0x000fc800078e021b */
[----:B------:R-:W-:-:S04]  /*38700*/  @P2 IMAD.HI.U32 R67, R42, R67, RZ ;  /* 0x000000432a432227 */ /* 0x000fc800078e00ff */
[----:B------:R-:W-:Y:S01]  /*38710*/  FMUL.FTZ R37, R37, R14 ;  /* 0x0000000e25257220 */ /* 0x000fe20000410000 */
[----:B------:R-:W-:Y:S01]  /*38720*/  @P2 SHF.R.U32.HI R42, RZ, R66, R67 ;  /* 0x00000042ff2a2219 */ /* 0x000fe20000011643 */
[-C--:B------:R-:W-:Y:S01]  /*38730*/  FMUL.FTZ R41, R41, R14.reuse ;  /* 0x0000000e29297220 */ /* 0x080fe20000410000 */
[----:B------:R-:W-:Y:S01]  /*38740*/  LOP3.LUT R24, R15, 0x7ffffffc, RZ, 0xc0, !PT ;  /* 0x7ffffffc0f187812 */ /* 0x000fe200078ec0ff */
[----:B------:R-:W-:Y:S02]  /*38750*/  IMAD.SHL.U32 R65, R0, 0x40, RZ ;  /* 0x0000004000417824 */ /* 0x000fe400078e00ff */
[-C--:B------:R-:W-:Y:S01]  /*38760*/  FMUL.FTZ R36, R36, R14.reuse ;  /* 0x0000000e24247220 */ /* 0x080fe20000410000 */
[----:B------:R-:W0:Y:S01]  /*38770*/  SHFL.IDX PT, R26, R42, RZ, 0x1c1f ;  /* 0x001c1fff2a1a7589 */ /* 0x000e2200000e0000 */
[-C--:B------:R-:W-:Y:S01]  /*38780*/  FMUL.FTZ R44, R44, R14.reuse ;  /* 0x0000000e2c2c7220 */ /* 0x080fe20000410000 */
[-C--:B------:R-:W-:Y:S01]  /*38790*/  FMUL.FTZ R62, R35, R14.reuse ;  /* 0x0000000e233e7220 */ /* 0x080fe20000410000 */
[----:B------:R3:W0:Y:S01]  /*387a0*/  MUFU.TANH R75, R41 ;  /* 0x00000029004b7308 */ /* 0x0006220000002400 */
[-C--:B------:R-:W-:Y:S01]  /*387b0*/  FMUL.FTZ R61, R34, R14.reuse ;  /* 0x0000000e223d7220 */ /* 0x080fe20000410000 */
[-C--:B------:R-:W-:Y:S01]  /*387c0*/  FMUL.FTZ R63, R43, R14.reuse ;  /* 0x0000000e2b3f7220 */ /* 0x080fe20000410000 */
[-C--:B------:R-:W-:Y:S01]  /*387d0*/  FMUL.FTZ R59, R30, R14.reuse ;  /* 0x0000000e1e3b7220 */ /* 0x080fe20000410000 */
[-C--:B------:R-:W-:Y:S01]  /*387e0*/  FMUL.FTZ R60, R31, R14.reuse ;  /* 0x0000000e1f3c7220 */ /* 0x080fe20000410000 */
[-C--:B------:R-:W-:Y:S01]  /*387f0*/  FMUL.FTZ R32, R32, R14.reuse ;  /* 0x0000000e20207220 */ /* 0x080fe20000410000 */
[----:B------:R-:W-:-:S02]  /*38800*/  FMUL.FTZ R33, R33, R14 ;  /* 0x0000000e21217220 */ /* 0x000fc40000410000 */
[----:B------:R-:W0:Y:S01]  /*38810*/  MUFU.TANH R35, R37 ;  /* 0x0000002500237308 */ /* 0x000e220000002400 */
[----:B---3--:R-:W-:Y:S01]  /*38820*/  IMAD.IADD R41, R25, 0x1, -R24 ;  /* 0x0000000119297824 */ /* 0x008fe200078e0a18 */
[----:B------:R-:W-:Y:S01]  /*38830*/  IADD3 R24, -R65, 0x1, RZ ;  /* 0x0000000141187810 */ /* 0x000fe20007ffe1ff */
[-C--:B------:R-:W-:Y:S01]  /*38840*/  FMUL.FTZ R38, R38, R14.reuse ;  /* 0x0000000e26267220 */ /* 0x080fe20000410000 */
[-C--:B------:R-:W-:Y:S01]  /*38850*/  FMUL.FTZ R39, R39, R14.reuse ;  /* 0x0000000e27277220 */ /* 0x080fe20000410000 */
[-C--:B------:R-:W-:Y:S01]  /*38860*/  FMUL.FTZ R45, R46, R14.reuse ;  /* 0x0000000e2e2d7220 */ /* 0x080fe20000410000 */
[-C--:B------:R-:W-:Y:S01]  /*38870*/  FMUL.FTZ R48, R48, R14.reuse ;  /* 0x0000000e30307220 */ /* 0x080fe20000410000 */
[-C--:B------:R-:W-:Y:S01]  /*38880*/  FMUL.FTZ R49, R49, R14.reuse ;  /* 0x0000000e31317220 */ /* 0x080fe20000410000 */
[----:B------:R3:W0:Y:S01]  /*38890*/  MUFU.TANH R34, R36 ;  /* 0x0000002400227308 */ /* 0x0006220000002400 */
[-C--:B------:R-:W-:Y:S01]  /*388a0*/  FMUL.FTZ R43, R50, R14.reuse ;  /* 0x0000000e322b7220 */ /* 0x080fe20000410000 */
[-C--:B------:R-:W-:Y:S01]  /*388b0*/  FMUL.FTZ R52, R52, R14.reuse ;  /* 0x0000000e34347220 */ /* 0x080fe20000410000 */
[-C--:B------:R-:W-:Y:S01]  /*388c0*/  FMUL.FTZ R53, R53, R14.reuse ;  /* 0x0000000e35357220 */ /* 0x080fe20000410000 */
[----:B------:R-:W-:-:S04]  /*388d0*/  FMUL.FTZ R54, R54, R14 ;  /* 0x0000000e36367220 */ /* 0x000fc80000410000 */
[----:B------:R2:W0:Y:S01]  /*388e0*/  MUFU.TANH R37, R44 ;  /* 0x0000002c00257308 */ /* 0x0004220000002400 */
[-C--:B---3--:R-:W-:Y:S01]  /*388f0*/  FMUL.FTZ R36, R47, R14.reuse ;  /* 0x0000000e2f247220 */ /* 0x088fe20000410000 */
[----:B------:R-:W-:Y:S01]  /*38900*/  ISETP.GE.AND P3, PT, R13, 0x1, PT ;  /* 0x000000010d00780c */ /* 0x000fe20003f66270 */
[----:B------:R-:W-:Y:S02]  /*38910*/  IMAD R24, R41, -0x2, R24 ;  /* 0xfffffffe29187824 */ /* 0x000fe400078e0218 */
[-C--:B--2---:R-:W-:Y:S01]  /*38920*/  FMUL.FTZ R44, R51, R14.reuse ;  /* 0x0000000e332c7220 */ /* 0x084fe20000410000 */
[----:B------:R-:W-:Y:S02]  /*38930*/  FMUL.FTZ R14, R55, R14 ;  /* 0x0000000e370e7220 */ /* 0x000fe40000410000 */
[----:B------:R-:W2:Y:S01]  /*38940*/  MUFU.TANH R21, R21 ;  /* 0x0000001500157308 */ /* 0x000ea20000002400 */
[----:B------:R-:W-:Y:S02]  /*38950*/  IADD3 R24, -R56, R24, R57 ;  /* 0x0000001838187210 */ /* 0x000fe40007ffe139 */
[----:B------:R-:W-:-:S05]  /*38960*/  LOP3.LUT R15, RZ, R68, RZ, 0x33, !PT ;  /* 0x00000044ff0f7212 */ /* 0x000fca00078e33ff */
        /* <DEDUP_REMOVED lines=44> */
.L_x_6788:
[----:B------:R-:W-:Y:S05]  /*38c30*/  BSYNC B5 ;  /* 0x0000000000057941 */ /* 0x000fea0003800000 */
.L_x_6787:
[----:B------:R-:W-:Y:S01]  /*38c40*/  LOP3.LUT R14, RZ, R14, RZ, 0x33, !PT ;  /* 0x0000000eff0e7212 */ /* 0x000fe200078e33ff */
[----:B------:R-:W-:Y:S06]  /*38c50*/  BRA `(.L_x_6789) ;  /* 0x0000000000287947 */ /* 0x000fec0003800000 */
.L_x_6786:
        /* <DEDUP_REMOVED lines=10> */
.L_x_6789:
[----:B------:R-:W-:Y:S05]  /*38d00*/  BSYNC B4 ;  /* 0x0000000000047941 */ /* 0x000fea0003800000 */
.L_x_6785:
[----:B------:R-:W-:-:S04]  /*38d10*/  IMAD R14, R13, R14, -R65 ;  /* 0x0000000e0d0e7224 */ /* 0x000fc800078e0a41 */
[----:B------:R-:W-:-:S05]  /*38d20*/  IMAD R14, R41, -0x2, R14 ;  /* 0xfffffffe290e7824 */ /* 0x000fca00078e020e */
[----:B------:R-:W-:Y:S02]  /*38d30*/  VIMNMX R47, R47, R14, !PT ;  /* 0x0000000e2f2f7248 */ /* 0x000fe40007fe0100 */
[----:B------:R-:W-:-:S07]  /*38d40*/  VIADDMNMX R46, R14, R13, R46, PT ;  /* 0x0000000d0e2e7246 */ /* 0x000fce000380012e */
.L_x_6784:
[----:B------:R-:W-:Y:S05]  /*38d50*/  BSYNC B3 ;  /* 0x0000000000037941 */ /* 0x000fea0003800000 */
.L_x_6783:
[C---:B------:R-:W-:Y:S01]  /*38d60*/  ISETP.GE.AND P3, PT, R70.reuse, 0x9, PT ;  /* 0x000000094600780c */ /* 0x040fe20003f66270 */
[----:B------:R-:W0:Y:S01]  /*38d70*/  SHFL.IDX PT, R42, R42, 0x1, 0x1c1f ;  /* 0x003c1f002a2a7f89 */ /* 0x000e2200000e0000 */
        /* <DEDUP_REMOVED lines=12> */
[----:B-1----:R-:W-:Y:S02]  /*38e40*/  FSEL R31, R73, -INF , !P4 ;  /* 0xff800000491f7808 */ /* 0x002fe40006000000 */
        /* <DEDUP_REMOVED lines=61> */
[----:B0-----:R-:W-:-:S03]  /*39220*/  IMAD.IADD R47, R50, 0x1, R42 ;  /* 0x00000001322f7824 */ /* 0x001fc600078e022a */
        /* <DEDUP_REMOVED lines=21> */
.L_x_6795:
[----:B------:R-:W-:Y:S05]  /*39380*/  BSYNC B5 ;  /* 0x0000000000057941 */ /* 0x000fea0003800000 */
.L_x_6794:
[----:B------:R-:W-:Y:S01]  /*39390*/  LOP3.LUT R56, RZ, R56, RZ, 0x33, !PT ;  /* 0x00000038ff387212 */ /* 0x000fe200078e33ff */
[----:B------:R-:W-:Y:S06]  /*393a0*/  BRA `(.L_x_6796) ;  /* 0x0000000000287947 */ /* 0x000fec0003800000 */
.L_x_6793:
        /* <DEDUP_REMOVED lines=10> */
.L_x_6796:
[----:B------:R-:W-:Y:S05]  /*39450*/  BSYNC B4 ;  /* 0x0000000000047941 */ /* 0x000fea0003800000 */
.L_x_6792:
[----:B------:R-:W-:-:S04]  /*39460*/  IMAD R56, R13, R56, -R65 ;  /* 0x000000380d387224 */ /* 0x000fc800078e0a41 */
[----:B------:R-:W-:-:S05]  /*39470*/  IMAD R56, R41, -0x2, R56 ;  /* 0xfffffffe29387824 */ /* 0x000fca00078e0238 */
[----:B------:R-:W-:Y:S02]  /*39480*/  VIADDMNMX R46, R56, R13, R46, PT ;  /* 0x0000000d382e7246 */ /* 0x000fe4000380012e */
[----:B------:R-:W-:-:S07]  /*39490*/  VIMNMX R47, R47, R56, !PT ;  /* 0x000000382f2f7248 */ /* 0x000fce0007fe0100 */
.L_x_6791:
[----:B------:R-:W-:Y:S05]  /*394a0*/  BSYNC B3 ;  /* 0x0000000000037941 */ /* 0x000fea0003800000 */
.L_x_6790:
        /* <DEDUP_REMOVED lines=50> */
[C---:B------:R-:W-:Y:S02]  /*397d0*/  ISETP.GT.AND P3, PT, R47.reuse, 0x30, !P3 ;  /* 0x000000302f00780c */ /* 0x040fe40005f64270 */
[----:B------:R-:W-:-:S02]  /*397e0*/  ISETP.GT.AND P4, PT, R47, 0x31, !P4 ;  /* 0x000000312f00780c */ /* 0x000fc40006784270 */
[C---:B------:R-:W-:Y:S02]  /*397f0*/  ISETP.GT.AND P5, PT, R47.reuse, 0x38, !P5 ;  /* 0x000000382f00780c */ /* 0x040fe40006fa4270 */
[----:B------:R-:W-:Y:S02]  /*39800*/  ISETP.GT.AND P6, PT, R47, 0x39, !P6 ;  /* 0x000000392f00780c */ /* 0x000fe400077c4270 */
[C---:B------:R-:W-:Y:S02]  /*39810*/  ISETP.LT.OR P2, PT, R46.reuse, 0x2a, P2 ;  /* 0x0000002a2e00780c */ /* 0x040fe40001741670 */
[----:B------:R-:W-:Y:S02]  /*39820*/  ISETP.LT.OR P3, PT, R46, 0x31, P3 ;  /* 0x000000312e00780c */ /* 0x000fe40001f61670 */
[----:B------:R-:W-:Y:S02]  /*39830*/  FSEL R56, R36, -INF , !P2 ;  /* 0xff80000024387808 */ /* 0x000fe40005000000 */
[----:B------:R-:W-:-:S02]  /*39840*/  ISETP.LT.OR P4, PT, R46, 0x32, P4 ;  /* 0x000000322e00780c */ /* 0x000fc40002781670 */
[----:B------:R-:W-:Y:S02]  /*39850*/  FSEL R64, R43, -INF , !P3 ;  /* 0xff8000002b407808 */ /* 0x000fe40005800000 */
[----:B------:R-:W-:Y:S02]  /*39860*/  ISETP.LT.OR P5, PT, R46, 0x39, P5 ;  /* 0x000000392e00780c */ /* 0x000fe40002fa1670 */
[----:B------:R-:W-:Y:S02]  /*39870*/  FSEL R66, R44, -INF , !P4 ;  /* 0xff8000002c427808 */ /* 0x000fe40006000000 */
[----:B------:R-:W-:Y:S01]  /*39880*/  ISETP.LT.OR P6, PT, R46, 0x3a, P6 ;  /* 0x0000003a2e00780c */ /* 0x000fe200037c1670 */
[----:B------:R-:W3:Y:S01]  /*39890*/  LD.E R44, desc[UR4][R10.64+0x20] ;  /* 0x000020040a2c7980 */ /* 0x000ee2000c101900 */
[----:B------:R-:W-:Y:S02]  /*398a0*/  FSEL R54, R54, -INF , !P5 ;  /* 0xff80000036367808 */ /* 0x000fe40006800000 */
[----:B------:R-:W-:-:S02]  /*398b0*/  R2UR UR6, R4 ;  /* 0x00000000040672ca */ /* 0x000fc400000e0000 */
[----:B------:R-:W-:Y:S02]  /*398c0*/  R2UR UR7, R5 ;  /* 0x00000000050772ca */ /* 0x000fe400000e0000 */
[----:B------:R-:W-:Y:S02]  /*398d0*/  FSEL R68, R51, -INF , !P6 ;  /* 0xff80000033447808 */ /* 0x000fe40007000000 */
[----:B--2---:R-:W-:Y:S02]  /*398e0*/  FMNMX.FTZ R48, R37, R12, !PT ;  /* 0x0000000c25307209 */ /* 0x004fe40007810000 */
        /* <DEDUP_REMOVED lines=19> */
[----:B------:R-:W-:Y:S01]  /*39a20*/  FMNMX.FTZ R48, R26, R45, !PT ;  /* 0x0000002d1a307209 */ /* 0x000fe20007810000 */
[----:B------:R-:W2:Y:S01]  /*39a30*/  LD.E R50, desc[UR6][R10.64+0x14] ;  /* 0x000014060a327980 */ /* 0x000ea2000c101900 */
        /* <DEDUP_REMOVED lines=32> */
[----:B------:R-:W-:Y:S02]  /*39c40*/  FMUL.FTZ R12, R45, R44 ;  /* 0x0000002c2d0c7220 */ /* 0x000fe40000410000 */
[----:B------:R-:W-:-:S04]  /*39c50*/  FMUL.FTZ R13, R44, R13 ;  /* 0x0000000d2c0d7220 */ /* 0x000fc80000410000 */
[----:B------:R-:W5:Y:S08]  /*39c60*/  MUFU.EX2 R12, R12 ;  /* 0x0000000c000c7308 */ /* 0x000f700000000800 */
[----:B------:R-:W2:Y:S01]  /*39c70*/  MUFU.EX2 R13, R13 ;  /* 0x0000000d000d7308 */ /* 0x000ea20000000800 */
[----:B------:R0:W-:Y:S01]  /*39c80*/  ST.E desc[UR4][R10.64+0x4], R43 ;  /* 0x0000042b0a007985 */ /* 0x0001e2000c101904 */
[----:B-----5:R-:W-:Y:S01]  /*39c90*/  FMUL.FTZ R49, R12, R47 ;  /* 0x0000002f0c317220 */ /* 0x020fe20000410000 */
[----:B--2---:R-:W-:-:S04]  /*39ca0*/  FMUL.FTZ R51, R13, R50 ;  /* 0x000000320d337220 */ /* 0x004fc80000410000 */
[----:B------:R0:W-:Y:S04]  /*39cb0*/  ST.E desc[UR6][R10.64+0x10], R49 ;  /* 0x000010310a007985 */ /* 0x0001e8000c101906 */
[----:B------:R0:W-:Y:S04]  /*39cc0*/  ST.E desc[UR8][R10.64+0x14], R51 ;  /* 0x000014330a007985 */ /* 0x0001e8000c101908 */
[----:B------:R-:W2:Y:S04]  /*39cd0*/  LDL.64 R44, [R8+0x78] ;  /* 0x00007800082c7983 */ /* 0x000ea80000100a00 */
[----:B--2---:R-:W2:Y:S04]  /*39ce0*/  LD.E.64 R46, desc[UR4][R44.64] ;  /* 0x000000042c2e7980 */ /* 0x004ea8000c101b00 */
[----:B--2---:R-:W2:Y:S01]  /*39cf0*/  LD.E R36, desc[UR4][R46.64+0x4] ;  /* 0x000004042e247980 */ /* 0x004ea2000c101900 */
[----:B------:R-:W-:Y:S01]  /*39d00*/  BSSY B3, `(.L_x_6797) ;  /* 0x0000010000037945 */ /* 0x000fe20003800000 */
[----:B--2---:R-:W-:-:S13]  /*39d10*/  ISETP.NE.AND P2, PT, R36, RZ, PT ;  /* 0x000000ff2400720c */ /* 0x004fda0003f45270 */
[----:B0-----:R-:W-:Y:S05]  /*39d20*/  @P2 BRA `(.L_x_6798) ;  /* 0x0000000000342947 */ /* 0x001fea0003800000 */
        /* <DEDUP_REMOVED lines=13> */
.L_x_6798:
[----:B------:R-:W-:Y:S05]  /*39e00*/  BSYNC B3 ;  /* 0x0000000000037941 */ /* 0x000fea0003800000 */
.L_x_6797:
        /* <DEDUP_REMOVED lines=13> */
.L_x_6800:
[----:B------:R-:W-:Y:S05]  /*39ee0*/  BSYNC B3 ;  /* 0x0000000000037941 */ /* 0x000fea0003800000 */
.L_x_6799:
        /* <DEDUP_REMOVED lines=26> */
[-C--:B------:R-:W-:Y:S01]  /*3a090*/  FFMA.FTZ R60, R60, R36.reuse, -R45 ;  /* 0x000000243c3c7223 */ /* 0x080fe2000001082d */
[-C--:B------:R-:W-:Y:S01]  /*3a0a0*/  FFMA.FTZ R32, R32, R36.reuse, -R43 ;  /* 0x0000002420207223 */ /* 0x080fe2000001082b */
[-C--:B------:R-:W-:Y:S01]  /*3a0b0*/  FFMA.FTZ R61, R61, R36.reuse, -R45 ;  /* 0x000000243d3d7223 */ /* 0x080fe2000001082d */
[-CC-:B------:R-:W-:Y:S01]  /*3a0c0*/  FFMA.FTZ R27, R27, R36.reuse, -R43.reuse ;  /* 0x000000241b1b7223 */ /* 0x180fe2000001082b */
[-CC-:B------:R-:W-:Y:S01]  /*3a0d0*/  FFMA.FTZ R26, R26, R36.reuse, -R43.reuse ;  /* 0x000000241a1a7223 */ /* 0x180fe2000001082b */
[-C--:B------:R-:W-:Y:S01]  /*3a0e0*/  FFMA.FTZ R33, R33, R36.reuse, -R43 ;  /* 0x0000002421217223 */ /* 0x080fe2000001082b */
[----:B------:R-:W-:Y:S01]  /*3a0f0*/  MUFU.EX2 R44, R44 ;  /* 0x0000002c002c7308 */ /* 0x000fe20000000800 */
[-C--:B------:R-:W-:Y:S01]  /*3a100*/  FFMA.FTZ R62, R62, R36.reuse, -R45 ;  /* 0x000000243e3e7223 */ /* 0x080fe2000001082d */
[-C--:B------:R-:W-:Y:S01]  /*3a110*/  FFMA.FTZ R34, R34, R36.reuse, -R43 ;  /* 0x0000002422227223 */ /* 0x080fe2000001082b */
[-C--:B------:R-:W-:Y:S01]  /*3a120*/  FFMA.FTZ R42, R42, R36.reuse, -R45 ;  /* 0x000000242a2a7223 */ /* 0x080fe2000001082d */
[-CC-:B------:R-:W-:Y:S01]  /*3a130*/  FFMA.FTZ R14, R14, R36.reuse, -R43.reuse ;  /* 0x000000240e0e7223 */ /* 0x180fe2000001082b */
[-CC-:B------:R-:W-:Y:S01]  /*3a140*/  FFMA.FTZ R15, R15, R36.reuse, -R43.reuse ;  /* 0x000000240f0f7223 */ /* 0x180fe2000001082b */
[-C--:B------:R-:W-:Y:S01]  /*3a150*/  FFMA.FTZ R35, R35, R36.reuse, -R43 ;  /* 0x0000002423237223 */ /* 0x080fe2000001082b */
[-C--:B------:R-:W-:Y:S01]  /*3a160*/  FFMA.FTZ R41, R41, R36.reuse, -R45 ;  /* 0x0000002429297223 */ /* 0x080fe2000001082d */
[----:B------:R-:W0:Y:S01]  /*3a170*/  MUFU.EX2 R168, R29 ;  /* 0x0000001d00a87308 */ /* 0x000e220000000800 */
[-CC-:B------:R-:W-:Y:S01]  /*3a180*/  FFMA.FTZ R25, R25, R36.reuse, -R43.reuse ;  /* 0x0000002419197223 */ /* 0x180fe2000001082b */
[-CC-:B------:R-:W-:Y:S01]  /*3a190*/  FFMA.FTZ R28, R28, R36.reuse, -R43.reuse ;  /* 0x000000241c1c7223 */ /* 0x180fe2000001082b */
[-CC-:B------:R-:W-:Y:S01]  /*3a1a0*/  FFMA.FTZ R24, R24, R36.reuse, -R43.reuse ;  /* 0x0000002418187223 */ /* 0x180fe2000001082b */
[-C--:B------:R-:W-:Y:S01]  /*3a1b0*/  FFMA.FTZ R43, R21, R36.reuse, -R43 ;  /* 0x00000024152b7223 */ /* 0x080fe2000001082b */
        /* <DEDUP_REMOVED lines=8> */
[----:B------:R-:W-:-:S03]  /*3a240*/  FFMA.FTZ R36, R68, R36, -R45 ;  /* 0x0000002444247223 */ /* 0x000fc6000001082d */
[----:B------:R-:W2:Y:S08]  /*3a250*/  MUFU.EX2 R30, R30 ;  /* 0x0000001e001e7308 */ /* 0x000eb00000000800 */
[----:B------:R-:W3:Y:S08]  /*3a260*/  MUFU.EX2 R59, R59 ;  /* 0x0000003b003b7308 */ /* 0x000ef00000000800 */
[----:B------:R-:W4:Y:S08]  /*3a270*/  MUFU.EX2 R31, R31 ;  /* 0x0000001f001f7308 */ /* 0x000f300000000800 */
[----:B------:R-:W4:Y:S08]  /*3a280*/  MUFU.EX2 R60, R60 ;  /* 0x0000003c003c7308 */ /* 0x000f300000000800 */
[----:B------:R-:W-:Y:S08]  /*3a290*/  MUFU.EX2 R32, R32 ;  /* 0x0000002000207308 */ /* 0x000ff00000000800 */
[----:B------:R5:W-:Y:S08]  /*3a2a0*/  MUFU.EX2 R9, R27 ;  /* 0x0000001b00097308 */ /* 0x000bf00000000800 */
[----:B------:R1:W-:Y:S01]  /*3a2b0*/  MUFU.EX2 R178, R26 ;  /* 0x0000001a00b27308 */ /* 0x0003e20000000800 */
[----:B-----5:R-:W-:-:S04]  /*3a2c0*/  FADD.FTZ R27, R37, R50 ;  /* 0x00000032251b7221 */ /* 0x020fc80000010000 */
[----:B0-----:R-:W-:-:S03]  /*3a2d0*/  FADD.FTZ R27, R168, R27 ;  /* 0x0000001ba81b7221 */ /* 0x001fc60000010000 */
[----:B------:R-:W0:Y:S01]  /*3a2e0*/  MUFU.EX2 R61, R61 ;  /* 0x0000003d003d7308 */ /* 0x000e220000000800 */
[----:B-1----:R-:W-:-:S04]  /*3a2f0*/  FADD.FTZ R26, R44, R51 ;  /* 0x000000332c1a7221 */ /* 0x002fc80000010000 */
[----:B------:R-:W-:-:S03]  /*3a300*/  FADD.FTZ R26, R169, R26 ;  /* 0x0000001aa91a7221 */ /* 0x000fc60000010000 */
[----:B------:R-:W-:Y:S08]  /*3a310*/  MUFU.EX2 R33, R33 ;  /* 0x0000002100217308 */ /* 0x000ff00000000800 */
[----:B------:R-:W1:Y:S08]  /*3a320*/  MUFU.EX2 R62, R62 ;  /* 0x0000003e003e7308 */ /* 0x000e700000000800 */
[----:B------:R-:W-:Y:S08]  /*3a330*/  MUFU.EX2 R34, R34 ;  /* 0x0000002200227308 */ /* 0x000ff00000000800 */
[----:B------:R2:W-:Y:S08]  /*3a340*/  MUFU.EX2 R182, R14 ;  /* 0x0000000e00b67308 */ /* 0x0005f00000000800 */
[----:B------:R3:W-:Y:S01]  /*3a350*/  MUFU.EX2 R29, R15 ;  /* 0x0000000f001d7308 */ /* 0x0007e20000000800 */
[----:B--2---:R-:W-:-:S07]  /*3a360*/  FADD.FTZ R14, R30, R27 ;  /* 0x0000001b1e0e7221 */ /* 0x004fce0000010000 */
[----:B------:R-:W2:Y:S01]  /*3a370*/  MUFU.EX2 R42, R42 ;  /* 0x0000002a002a7308 */ /* 0x000ea20000000800 */
[----:B---3--:R-:W-:-:S07]  /*3a380*/  FADD.FTZ R15, R59, R26 ;  /* 0x0000001a3b0f7221 */ /* 0x008fce0000010000 */
[----:B------:R-:W-:Y:S08]  /*3a390*/  MUFU.EX2 R35, R35 ;  /* 0x0000002300237308 */ /* 0x000ff00000000800 */
[----:B------:R4:W-:Y:S08]  /*3a3a0*/  MUFU.EX2 R21, R25 ;  /* 0x0000001900157308 */ /* 0x0009f00000000800 */
[----:B------:R-:W3:Y:S01]  /*3a3b0*/  MUFU.EX2 R41, R41 ;  /* 0x0000002900297308 */ /* 0x000ee20000000800 */
[----:B----4-:R-:W-:Y:S01]  /*3a3c0*/  FADD.FTZ R25, R31, R14 ;  /* 0x0000000e1f197221 */ /* 0x010fe20000010000 */
[----:B------:R-:W-:-:S04]  /*3a3d0*/  FADD.FTZ R14, R60, R15 ;  /* 0x0000000f3c0e7221 */ /* 0x000fc80000010000 */
[----:B0-----:R-:W-:Y:S02]  /*3a3e0*/  FADD.FTZ R15, R61, R14 ;  /* 0x0000000e3d0f7221 */ /* 0x001fe40000010000 */
[----:B------:R-:W0:Y:S02]  /*3a3f0*/  MUFU.EX2 R28, R28 ;  /* 0x0000001c001c7308 */ /* 0x000e240000000800 */
[----:B-1----:R-:W-:-:S06]  /*3a400*/  FADD.FTZ R15, R62, R15 ;  /* 0x0000000f3e0f7221 */ /* 0x002fcc0000010000 */
[----:B------:R1:W-:Y:S08]  /*3a410*/  MUFU.EX2 R180, R24 ;  /* 0x0000001800b47308 */ /* 0x0003f00000000800 */
[----:B------:R-:W4:Y:S01]  /*3a420*/  MUFU.EX2 R40, R40 ;  /* 0x0000002800287308 */ /* 0x000f220000000800 */
[----:B-1----:R-:W-:-:S04]  /*3a430*/  FADD.FTZ R24, R32, R25 ;  /* 0x0000001920187221 */ /* 0x002fc80000010000 */
[----:B------:R-:W-:Y:S01]  /*3a440*/  FADD.FTZ R25, R33, R24 ;  /* 0x0000001821197221 */ /* 0x000fe20000010000 */
[----:B--2---:R-:W-:Y:S02]  /*3a450*/  FADD.FTZ R24, R42, R15 ;  /* 0x0000000f2a187221 */ /* 0x004fe40000010000 */
[----:B------:R-:W1:Y:S01]  /*3a460*/  MUFU.EX2 R39, R39 ;  /* 0x0000002700277308 */ /* 0x000e620000000800 */
[----:B------:R-:W-:Y:S01]  /*3a470*/  FADD.FTZ R14, R34, R25 ;  /* 0x00000019220e7221 */ /* 0x000fe20000010000 */
[----:B---3--:R-:W-:-:S03]  /*3a480*/  FADD.FTZ R25, R41, R24 ;  /* 0x0000001829197221 */ /* 0x008fc60000010000 */
[----:B------:R-:W-:-:S03]  /*3a490*/  FADD.FTZ R15, R35, R14 ;  /* 0x0000000e230f7221 */ /* 0x000fc60000010000 */
[----:B------:R-:W2:Y:S01]  /*3a4a0*/  MUFU.EX2 R38, R38 ;  /* 0x0000002600267308 */ /* 0x000ea20000000800 */
[----:B0-----:R-:W-:Y:S01]  /*3a4b0*/  FADD.FTZ R14, R28, R15 ;  /* 0x0000000f1c0e7221 */ /* 0x001fe20000010000 */
[----:B----4-:R-:W-:-:S03]  /*3a4c0*/  FADD.FTZ R24, R40, R25 ;  /* 0x0000001928187221 */ /* 0x010fc60000010000 */
[----:B------:R-:W-:-:S03]  /*3a4d0*/  FADD.FTZ R15, R9, R14 ;  /* 0x0000000e090f7221 */ /* 0x000fc60000010000 */
[----:B------:R-:W0:Y:S01]  /*3a4e0*/  MUFU.EX2 R179, R46 ;  /* 0x0000002e00b37308 */ /* 0x000e220000000800 */
[----:B-1----:R-:W-:Y:S01]  /*3a4f0*/  FADD.FTZ R25, R39, R24 ;  /* 0x0000001827197221 */ /* 0x002fe20000010000 */
[----:B------:R-:W-:-:S04]  /*3a500*/  FADD.FTZ R14, R178, R15 ;  /* 0x0000000fb20e7221 */ /* 0x000fc80000010000 */
[----:B------:R-:W-:Y:S02]  /*3a510*/  FADD.FTZ R15, R21, R14 ;  /* 0x0000000e150f7221 */ /* 0x000fe40000010000 */
[----:B------:R-:W1:Y:S01]  /*3a520*/  MUFU.EX2 R47, R47 ;  /* 0x0000002f002f7308 */ /* 0x000e620000000800 */
[----:B--2---:R-:W-:Y:S01]  /*3a530*/  FADD.FTZ R24, R38, R25 ;  /* 0x0000001926187221 */ /* 0x004fe20000010000 */
[----:B------:R-:W-:-:S04]  /*3a540*/  FADD.FTZ R14, R180, R15 ;  /* 0x0000000fb40e7221 */ /* 0x000fc80000010000 */
[----:B------:R-:W-:Y:S02]  /*3a550*/  FADD.FTZ R25, R29, R14 ;  /* 0x0000000e1d197221 */ /* 0x000fe40000010000 */
[----:B------:R-:W2:Y:S01]  /*3a560*/  MUFU.EX2 R48, R48 ;  /* 0x0000003000307308 */ /* 0x000ea20000000800 */
[----:B0-----:R-:W-:-:S07]  /*3a570*/  FADD.FTZ R24, R179, R24 ;  /* 0x00000018b3187221 */ /* 0x001fce0000010000 */
[----:B------:R-:W0:Y:S01]  /*3a580*/  MUFU.EX2 R49, R49 ;  /* 0x0000003100317308 */ /* 0x000e220000000800 */
[----:B-1----:R-:W-:Y:S01]  /*3a590*/  FADD.FTZ R15, R47, R24 ;  /* 0x000000182f0f7221 */ /* 0x002fe20000010000 */
[----:B------:R-:W-:-:S06]  /*3a5a0*/  FADD.FTZ R24, R182, R25 ;  /* 0x00000019b6187221 */ /* 0x000fcc0000010000 */
[----:B------:R-:W1:Y:S01]  /*3a5b0*/  MUFU.EX2 R43, R43 ;  /* 0x0000002b002b7308 */ /* 0x000e620000000800 */
[----:B--2---:R-:W-:-:S07]  /*3a5c0*/  FADD.FTZ R14, R48, R15 ;  /* 0x0000000f300e7221 */ /* 0x004fce0000010000 */
[----:B------:R-:W2:Y:S01]  /*3a5d0*/  MUFU.EX2 R36, R36 ;  /* 0x0000002400247308 */ /* 0x000ea20000000800 */
[----:B0-----:R-:W-:Y:S01]  /*3a5e0*/  FADD.FTZ R15, R49, R14 ;  /* 0x0000000e310f7221 */ /* 0x001fe20000010000 */
[----:B-1----:R-:W-:-:S05]  /*3a5f0*/  FADD.FTZ R45, R43, R24 ;  /* 0x000000182b2d7221 */ /* 0x002fca0000010000 */
[----:B------:R-:W-:Y:S01]  /*3a600*/  ST.E desc[UR4][R10.64+0x10], R45 ;  /* 0x0000102d0a007985 */ /* 0x000fe2000c101904 */
[----:B--2---:R-:W-:-:S05]  /*3a610*/  FADD.FTZ R51, R36, R15 ;  /* 0x0000000f24337221 */ /* 0x004fca0000010000 */
[----:B------:R0:W-:Y:S04]  /*3a620*/  ST.E desc[UR6][R10.64+0x14], R51 ;  /* 0x000014330a007985 */ /* 0x0001e8000c101906 */
[----:B------:R-:W2:Y:S01]  /*3a630*/  LDL.64 R24, [R8+0x80] ;  /* 0x0000800008187983 */ /* 0x000ea20000100a00 */
[----:B------:R-:W-:Y:S06]  /*3a640*/  BAR.SYNC.DEFER_BLOCKING 0xf, 0x100 ;  /* 0x03c4000000007b1d */ /* 0x000fec0000010000 */
[----:B------:R-:W3:Y:S04]  /*3a650*/  LDL.64 R14, [R8+0x88] ;  /* 0x00008800080e7983 */ /* 0x000ee80000100a00 */
[----:B--2---:R-:W2:Y:S04]  /*3a660*/  LD.E.64 R24, desc[UR4][R24.64+0x10] ;  /* 0x0000100418187980 */ /* 0x004ea8000c101b00 */
[----:B--2---:R-:W2:Y:S04]  /*3a670*/  LD.E.64 R26, desc[UR6][R24.64+0x8] ;  /* 0x00000806181a7980 */ /* 0x004ea8000c101b00 */
[----:B------:R-:W4:Y:S01]  /*3a680*/  LD.E.64 R52, desc[UR4][R24.64] ;  /* 0x0000000418347980 */ /* 0x000f22000c101b00 */
        /* <DEDUP_REMOVED lines=17> */
[--C-:B----4-:R-:W-:Y:S02]  /*3a7a0*/  IMAD R53, R53, 0x2, R26.reuse ;  /* 0x0000000235357824 */ /* 0x110fe400078e021a */
[C---:B0-----:R-:W-:Y:S02]  /*3a7b0*/  IMAD R10, R52.reuse, 0x2, R26 ;  /* 0x00000002340a7824 */ /* 0x041fe400078e021a */
[----:B------:R-:W-:Y:S01]  /*3a7c0*/  IMAD R52, R52, 0x2, R53 ;  /* 0x0000000234347824 */ /* 0x000fe200078e0235 */
[----:B------:R-:W-:Y:S04]  /*3a7d0*/  STSM.16.M88.4 [R26], R168 ;  /* 0x000000a81a007844 */ /* 0x000fe80000000200 */
[----:B------:R0:W-:Y:S04]  /*3a7e0*/  STSM.16.M88.4 [R10], R172 ;  /* 0x000000ac0a007844 */ /* 0x0001e80000000200 */
[----:B------:R1:W-:Y:S04]  /*3a7f0*/  STSM.16.M88.4 [R53], R176 ;  /* 0x000000b035007844 */ /* 0x0003e80000000200 */
[----:B------:R-:W-:Y:S04]  /*3a800*/  STSM.16.M88.4 [R52], R180 ;  /* 0x000000b434007844 */ /* 0x000fe80000000200 */
[----:B---3--:R-:W2:Y:S04]  /*3a810*/  LD.E R11, desc[UR6][R14.64+0x4] ;  /* 0x000004060e0b7980 */ /* 0x008ea8000c101900 */
[----:B------:R-:W3:Y:S04]  /*3a820*/  LD.E R9, desc[UR4][R14.64] ;  /* 0x000000040e097980 */ /* 0x000ee8000c101900 */
[----:B------:R-:W4:Y:S01]  /*3a830*/  LD.E R21, desc[UR8][R14.64+0x10] ;  /* 0x000010080e157980 */ /* 0x000f22000c101900 */
[----:B------:R-:W-:-:S02]  /*3a840*/  R2UR UR18, R4 ;  /* 0x00000000041272ca */ /* 0x000fc400000e0000 */
[C---:B------:R-:W-:Y:S01]  /*3a850*/  R2UR UR19, R5.reuse ;  /* 0x00000000051372ca */ /* 0x040fe200000e0000 */
[----:B0-----:R-:W5:Y:S01]  /*3a860*/  LD.E R10, desc[UR6][R14.64+0x8] ;  /* 0x000008060e0a7980 */ /* 0x001f62000c101900 */
        /* <DEDUP_REMOVED lines=44> */
[----:B--2---:R-:W-:-:S05]  /*3ab30*/  FMUL.FTZ R11, R12, R11 ;  /* 0x0000000b0c0b7220 */ /* 0x004fca0000410000 */
[----:B------:R0:W-:Y:S04]  /*3ab40*/  ST.E desc[UR6][R14.64+0x4], R11 ;  /* 0x0000040b0e007985 */ /* 0x0001e8000c101906 */
[----:B0-----:R-:W2:Y:S01]  /*3ab50*/  LD.E R11, desc[UR6][R14.64+0x140] ;  /* 0x000140060e0b7980 */ /* 0x001ea2000c101900 */
[C---:B---3--:R-:W-:Y:S01]  /*3ab60*/  FMUL.FTZ R9, R12.reuse, R9 ;  /* 0x000000090c097220 */ /* 0x048fe20000410000 */
[----:B----4-:R-:W-:-:S04]  /*3ab70*/  FMUL.FTZ R21, R12, R21 ;  /* 0x000000150c157220 */ /* 0x010fc80000410000 */
[----:B------:R0:W-:Y:S04]  /*3ab80*/  ST.E desc[UR4][R14.64], R9 ;  /* 0x000000090e007985 */ /* 0x0001e8000c101904 */
[----:B------:R1:W-:Y:S04]  /*3ab90*/  ST.E desc[UR8][R14.64+0x10], R21 ;  /* 0x000010150e007985 */ /* 0x0003e8000c101908 */
[----:B0-----:R-:W3:Y:S04]  /*3aba0*/  LD.E R9, desc[UR18][R14.64+0x134] ;  /* 0x000134120e097980 */ /* 0x001ee8000c101900 */
[----:B-1----:R-:W4:Y:S01]  /*3abb0*/  LD.E R21, desc[UR6][R14.64+0x144] ;  /* 0x000144060e157980 */ /* 0x002f22000c101900 */
        /* <DEDUP_REMOVED lines=64> */
[----:B------:R5:W-:Y:S02]  /*3afc0*/  ST.E desc[UR4][R14.64+0x1e4], R11 ;  /* 0x0001e40b0e007985 */ /* 0x000be4000c101904 */
[----:B-----5:R-:W-:Y:S02]  /*3afd0*/  FMUL.FTZ R11, R13, R10 ;  /* 0x0000000a0d0b7220 */ /* 0x020fe40000410000 */
[----:B------:R-:W2:Y:S01]  /*3afe0*/  LD.E R10, desc[UR6][R14.64+0xc] ;  /* 0x00000c060e0a7980 */ /* 0x000ea2000c101900 */
[C---:B---3--:R-:W-:Y:S01]  /*3aff0*/  FMUL.FTZ R9, R12.reuse, R9 ;  /* 0x000000090c097220 */ /* 0x048fe20000410000 */
[----:B----4-:R-:W-:-:S04]  /*3b000*/  FMUL.FTZ R21, R12, R21 ;  /* 0x000000150c157220 */ /* 0x010fc80000410000 */
[----:B------:R0:W-:Y:S04]  /*3b010*/  ST.E desc[UR4][R14.64+0x1e0], R9 ;  /* 0x0001e0090e007985 */ /* 0x0001e8000c101904 */
[----:B------:R2:W-:Y:S04]  /*3b020*/  ST.E desc[UR4][R14.64+0x1f0], R21 ;  /* 0x0001f0150e007985 */ /* 0x0005e8000c101904 */
[----:B0-----:R-:W3:Y:S01]  /*3b030*/  LD.E R9, desc[UR6][R14.64+0x1f4] ;  /* 0x0001f4060e097980 */ /* 0x001ee2000c101900 */
[----:B--2---:R-:W-:-:S03]  /*3b040*/  FMUL.FTZ R21, R13, R10 ;  /* 0x0000000a0d157220 */ /* 0x004fc60000410000 */
[----:B------:R-:W2:Y:S01]  /*3b050*/  LD.E R10, desc[UR6][R14.64+0x18] ;  /* 0x000018060e0a7980 */ /* 0x000ea2000c101900 */
[----:B---3--:R-:W-:-:S05]  /*3b060*/  FMUL.FTZ R9, R12, R9 ;  /* 0x000000090c097220 */ /* 0x008fca0000410000 */
[----:B------:R2:W-:Y:S02]  /*3b070*/  ST.E desc[UR4][R14.64+0x1f4], R9 ;  /* 0x0001f4090e007985 */ /* 0x0005e4000c101904 */
[C---:B--2---:R-:W-:Y:S02]  /*3b080*/  FMUL.FTZ R9, R13.reuse, R10 ;  /* 0x0000000a0d097220 */ /* 0x044fe40000410000 */
[----:B------:R-:W2:Y:S04]  /*3b090*/  LD.E R10, desc[UR6][R14.64+0x1c] ;  /* 0x00001c060e0a7980 */ /* 0x000ea8000c101900 */
[----:B------:R2:W-:Y:S02]  /*3b0a0*/  ST.E desc[UR4][R14.64+0x8], R11 ;  /* 0x0000080b0e007985 */ /* 0x0005e4000c101904 */
[----:B--2---:R-:W-:-:S02]  /*3b0b0*/  FMUL.FTZ R11, R13, R10 ;  /* 0x0000000a0d0b7220 */ /* 0x004fc40000410000 */
[----:B------:R-:W2:Y:S04]  /*3b0c0*/  LD.E R10, desc[UR6][R14.64+0x28] ;  /* 0x000028060e0a7980 */ /* 0x000ea8000c101900 */
        /* <DEDUP_REMOVED lines=56> */
[----:B------:R-:W2:Y:S01]  /*3b450*/  LD.E R10, desc[UR6][R14.64+0xbc] ;  /* 0x0000bc060e0a7980 */ /* 0x000ea2000c101900 */
        /* <DEDUP_REMOVED lines=661> */
[----:B------:R-:W-:Y:S02]  /*3ddb0*/  R2UR UR4, R4 ;  /* 0x00000000040472ca */ /* 0x000fe400000e0000 */
[----:B------:R-:W-:Y:S01]  /*3ddc0*/  R2UR UR5, R5 ;  /* 0x00000000050572ca */ /* 0x000fe200000e0000 */
[----:B---3--:R-:W-:-:S12]  /*3ddd0*/  WARPGROUP.ARRIVE ;  /* 0x00000000000079c5 */ /* 0x008fd80000000000 */
        /* <DEDUP_REMOVED lines=329> */
[----:B------:R-:W-:Y:S02]  /*3f270*/  R2UR UR54, R4 ;  /* 0x00000000043672ca */ /* 0x000fe400000e0000 */
        /* <DEDUP_REMOVED lines=1973> */
.L_x_6801:
[----:B-1----:R-:W-:Y:S02]  /*46dd0*/  IMAD.MOV.U32 R4, RZ, RZ, R6 ;  /* 0x000000ffff047224 */ /* 0x002fe400078e0006 */
[----:B------:R-:W-:-:S04]  /*46de0*/  IMAD.MOV.U32 R5, RZ, RZ, 0x0 ;  /* 0x00000000ff057424 */ /* 0x000fc800078e00ff */
[----:B0-----:R-:W-:Y:S05]  /*46df0*/  RET.REL.NODEC R4 `(_ZN7cutlass13device_kernelIN5flash11enable_sm90INS1_16FlashAttnFwdSm90INS1_25CollectiveMainloopFwdSm90ILi2EN4cute5tupleIJNS5_1CILi1EEES8_S8_EEENS6_IJNS7_ILi64EEESA_SA_EEELi512ENS_6half_tEfNS_4arch4Sm90ELb0ELb1ELb1ELb1ELb0ELb0ELb1ELb0ELb0ELb1ELb0ELb0EEENS1_21CollectiveEpilogueFwdINS6_IJSA_NS7_ILi512EEESA_EEES9_SC_SE_Li256ELb1ELb1ELb0ELb0EEENS1_36VarlenDynamicPersistentTileSchedulerILi64ELi64ELi256ELi128ELb0ELb1ELb1ELb1ELb0ELb1EEEEEEEEEvNT_6ParamsE) ;  /* 0xfffffb9004807950 */ /* 0x001fea0003c3ffff */
.L_x_6775:
[----:B0-----:R0:W1:Y:S02]  /*46e00*/  SYNCS.PHASECHK.TRANS64.TRYWAIT P1, [R21+URZ], R24 ;  /* 0x00000018150075a7 */ /* 0x001064000802017f */
[----:B-1----:R-:W-:Y:S05]  /*46e10*/  @!P1 NANOSLEEP.SYNCS 0x989680 ;  /* 0x009896800000995d */ /* 0x002fea0003900000 */
[----:B------:R-:W1:Y:S02]  /*46e20*/  @!P1 SYNCS.PHASECHK.TRANS64 P1, [R21+URZ], R24 ;  /* 0x00000018150095a7 */ /* 0x000e64000802007f */
[----:B-1----:R-:W-:Y:S05]  /*46e30*/  @!P1 BRA `(.L_x_6775) ;  /* 0xfffffffc00f09947 */ /* 0x002fea000383ffff */
[----:B------:R-:W-:Y:S05]  /*46e40*/  BRA `(.L_x_6774) ;  /* 0xfffffee400ec7947 */ /* 0x000fea000383ffff */
.L_x_6782:
[----:B0-----:R0:W1:Y:S02]  /*46e50*/  SYNCS.PHASECHK.TRANS64.TRYWAIT P1, [R56+URZ], R57 ;  /* 0x00000039380075a7 */ /* 0x001064000802017f */
[----:B-1----:R-:W-:Y:S05]  /*46e60*/  @!P1 NANOSLEEP.SYNCS 0x989680 ;  /* 0x009896800000995d */ /* 0x002fea0003900000 */
[----:B------:R-:W1:Y:S02]  /*46e70*/  @!P1 SYNCS.PHASECHK.TRANS64 P1, [R56+URZ], R57 ;  /* 0x00000039380095a7 */ /* 0x000e64000802007f */
[----:B-1----:R-:W-:Y:S05]  /*46e80*/  @!P1 BRA `(.L_x_6782) ;  /* 0xfffffffc00f09947 */ /* 0x002fea000383ffff */
[----:B------:R-:W-:Y:S05]  /*46e90*/  BRA `(.L_x_6781) ;  /* 0xfffffeec00c07947 */ /* 0x000fea000383ffff */
.L_x_6802:
        /* <DEDUP_REMOVED lines=14> */
.L_x_15295:


//--------------------- .text._ZN7cutlass13device_kernelIN5flash11enable_sm90INS1_16FlashAttnFwdSm90INS1_25CollectiveMainloopFwdSm90ILi2EN4cute5tupleIJNS5_1CILi1EEES8_S8_EEENS6_IJNS7_ILi64EEESA_SA_EEELi512ENS_6half_tEfNS_4arch4Sm90ELb0ELb1ELb1ELb1ELb0ELb1ELb1ELb0ELb0ELb1ELb0ELb0EEENS1_21CollectiveEpilogueFwdINS6_IJSA_NS7_ILi512EEESA_EEES9_SC_SE_Li256ELb1ELb1ELb0ELb0EEENS1_36VarlenDynamicPersistentTileSchedulerILi64ELi64ELi256ELi128ELb0ELb1ELb1ELb1ELb0ELb1EEEEEEEEEvNT_6ParamsE --------------------------
	.section	.text._ZN7cutlass13device_kernelIN5flash11enable_sm90INS1_16FlashAttnFwdSm90INS1_25CollectiveMainloopFwdSm90ILi2EN4cute5tupleIJNS5_1CILi1EEES8_S8_EEENS6_IJNS7_ILi64EEESA_SA_EEELi512ENS_6half_tEfNS_4arch4Sm90ELb0ELb1ELb1ELb1ELb0ELb1ELb1ELb0ELb0ELb1ELb0ELb0EEENS1_21CollectiveEpilogueFwdINS6_IJSA_NS7_ILi512EEESA_EEES9_SC_SE_Li256ELb1ELb1ELb0ELb0EEENS1_36VarlenDynamicPersistentTileSchedulerILi64ELi64ELi256ELi128ELb0ELb1ELb1ELb1ELb0ELb1EEEEEEEEEvNT_6ParamsE,"ax",@progbits
	.align	128
.text._ZN7cutlass13device_kernelIN5flash11enable_sm90INS1_16FlashAttnFwdSm90INS1_25CollectiveMainloopFwdSm90ILi2EN4cute5tupleIJNS5_1CILi1EEES8_S8_EEENS6_IJNS7_ILi64EEESA_SA_EEELi512ENS_6half_tEfNS_4arch4Sm90ELb0ELb1ELb1ELb1ELb0ELb1ELb1ELb0ELb0ELb1ELb0ELb0EEENS1_21CollectiveEpilogueFwdINS6_IJSA_NS7_ILi512EEESA_EEES9_SC_SE_Li256ELb1ELb1ELb0ELb0EEENS1_36VarlenDynamicPersistentTileSchedulerILi64ELi64ELi256ELi128ELb0ELb1ELb1ELb1ELb0ELb1EEEEEEEEEvNT_6ParamsE:
        .type           _ZN7cutlass13device_kernelIN5flash11enable_sm90INS1_16FlashAttnFwdSm90INS1_25CollectiveMainloopFwdSm90ILi2EN4cute5tupleIJNS5_1CILi1EEES8_S8_EEENS6_IJNS7_ILi64EEESA_SA_EEELi512ENS_6half_tEfNS_4arch4Sm90ELb0ELb1ELb1ELb1ELb0ELb1ELb1ELb0ELb0ELb1ELb0ELb0EEENS1_21CollectiveEpilogueFwdINS6_IJSA_NS7_ILi512EEESA_EEES9_SC_SE_Li256ELb1ELb1ELb0ELb0EEENS1_36VarlenDynamicPersistentTileSchedulerILi64ELi64ELi256ELi128ELb0ELb1ELb1ELb1ELb0ELb1EEEEEEEEEvNT_6ParamsE,@function
        .size           _ZN7cutlass13device_kernelIN5flash11enable_sm90INS1_16FlashAttnFwdSm90INS1_25CollectiveMainloopFwdSm90ILi2EN4cute5tupleIJNS5_1CILi1EEES8_S8_EEENS6_IJNS7_ILi64EEESA_SA_EEELi512ENS_6half_tEfNS_4arch4Sm90ELb0ELb1ELb1ELb1ELb0ELb1ELb1ELb0ELb0ELb1ELb0ELb0EEENS1_21CollectiveEpilogueFwdINS6_IJSA_NS7_ILi512EEESA_EEES9_SC_SE_Li256ELb1ELb1ELb0ELb0EEENS1_36VarlenDynamicPersistentTileSchedulerILi64ELi64ELi256ELi128ELb0ELb1ELb1ELb1ELb0ELb1EEEEEEEEEvNT_6ParamsE,(.L_x_15297 - _ZN7cutlass13device_kernelIN5flash11enable_sm90INS1_16FlashAttnFwdSm90INS1_25CollectiveMainloopFwdSm90ILi2EN4cute5tupleIJNS5_1CILi1EEES8_S8_EEENS6_IJNS7_ILi64EEESA_SA_EEELi512ENS_6half_tEfNS_4arch4Sm90ELb0ELb1ELb1ELb1ELb0ELb1ELb1ELb0ELb0ELb1ELb0ELb0EEENS1_21CollectiveEpilogueFwdINS6_IJSA_NS7_ILi512EEESA_EEES9_SC_SE_Li256ELb1ELb1ELb0ELb0EEENS1_36VarlenDynamicPersistentTileSchedulerILi64ELi64ELi256ELi128ELb0ELb1ELb1ELb1ELb0ELb1EEEEEEEEEvNT_6ParamsE)
        .other          _ZN7cutlass13device_kernelIN5flash11enable_sm90INS1_16FlashAttnFwdSm90INS1_25CollectiveMainloopFwdSm90ILi2EN4cute5tupleIJNS5_1CILi1EEES8_S8_EEENS6_IJNS7_ILi64EEESA_SA_EEELi512ENS_6half_tEfNS_4arch4Sm90ELb0ELb1ELb1ELb1ELb0ELb1ELb1ELb0ELb0ELb1ELb0ELb0EEENS1_21CollectiveEpilogueFwdINS6_IJSA_NS7_ILi512EEESA_EEES9_SC_SE_Li256ELb1ELb1ELb0ELb0EEENS1_36VarlenDynamicPersistentTileSchedulerILi64ELi64ELi256ELi128ELb0ELb1ELb1ELb1ELb0ELb1EEEEEEEEEvNT_6ParamsE,@"STO_CUDA_ENTRY STV_DEFAULT"
_ZN7cutlass13device_kernelIN5flash11enable_sm90INS1_16FlashAttnFwdSm90INS1_25CollectiveMainloopFwdSm90ILi2EN4cute5tupleIJNS5_1CILi1EEES8_S8_EEENS6_IJNS7_ILi64EEESA_SA_EEELi512ENS_6half_tEfNS_4arch4Sm90ELb0ELb1ELb1ELb1ELb0ELb1ELb1ELb0ELb0ELb1ELb0ELb0EEENS1_21CollectiveEpilogueFwdINS6_IJSA_NS7_ILi512EEESA_EEES9_SC_SE_Li256ELb1ELb1ELb0ELb0EEENS1_36VarlenDynamicPersistentTileSchedulerILi64ELi64ELi256ELi128ELb0ELb1ELb1ELb1ELb0ELb1EEEEEEEEEvNT_6ParamsE:
[----:B------:R-:W0:Y:S02]  /*0000*/  LDC R1, c[0x0][0x28] ;  /* 0x00000a00ff017b82 */ /* 0x000e240000000800 */
[----:B0-----:R-:W-:-:S05]  /*0010*/  VIADD R1, R1, 0xfffffb50 ;  /* 0xfffffb5001017836 */ /* 0x001fca0000000000 */
[----:B------:R-:W-:Y:S01]  /*0020*/  R2UR UR4, R1 ;  /* 0x00000000010472ca */ /* 0x000fe200000e0000 */
[----:B------:R-:W0:Y:S01]  /*0030*/  S2R R3, SR_TID.X ;  /* 0x0000000000037919 */ /* 0x000e220000002100 */
[----:B------:R-:W-:Y:S01]  /*0040*/  ELECT P0, URZ, PT ;  /* 0x00000000003f782f */ /* 0x000fe20003800000 */
[----:B------:R-:W-:Y:S01]  /*0050*/  BSSY B0, `(.L_x_6803) ;  /* 0x0000018000007945 */ /* 0x000fe20003800000 */
[----:B------:R-:W-:Y:S01]  /*0060*/  ULDC UR37, c[0x0][0x20] ;  /* 0x0000080000257ab9 */ /* 0x000fe20000000800 */
[----:B------:R-:W-:-:S08]  /*0070*/  ULDC UR36, c[0x0][0x24] ;  /* 0x0000090000247ab9 */ /* 0x000fd00000000800 */
[----:B------:R-:W-:-:S04]  /*0080*/  UIADD3 UR37, UP0, UR4, UR37, URZ ;  /* 0x0000002504257290 */ /* 0x000fc8000ff1e03f */
[----:B------:R-:W-:Y:S01]  /*0090*/  UIADD3.X UR36, URZ, UR36, URZ, UP0, !UPT ;  /* 0x000000243f247290 */ /* 0x000fe200087fe43f */
        /* <DEDUP_REMOVED lines=19> */
.L_x_6804:
[----:B------:R-:W-:Y:S05]  /*01d0*/  BSYNC B0 ;  /* 0x0000000000007941 */ /* 0x000fea0003800000 */
.L_x_6803:
        /* <DEDUP_REMOVED lines=21> */
[----:B0-----:R0:W1:Y:S01]  /*0330*/  @UP1 SYNCS.EXCH.64 URZ, [UR8+0x38800], UR4 ;  /* 0x03880004083f15b2 */ /* 0x0010620008000100 */
[----:B------:R0:W2:Y:S04]  /*0340*/  @UP2 SYNCS.EXCH.64 URZ, [UR8+0x38810], UR4 ;  /* 0x03881004083f25b2 */ /* 0x0000a80008000100 */
[----:B------:R0:W3:Y:S01]  /*0350*/  @UP3 SYNCS.EXCH.64 URZ, [UR8+0x38820], UR6 ;  /* 0x03882006083f35b2 */ /* 0x0000e20008000100 */
        /* <DEDUP_REMOVED lines=14> */
[----:B----4-:R-:W-:Y:S01]  /*0440*/  NOP ;  /* 0x0000000000007918 */ /* 0x010fe20000000000 */
.L_x_6805:
[----:B------:R-:W4:Y:S01]  /*0450*/  SHFL.IDX PT, R2, R0, RZ, 0x1f ;  /* 0x00001fff00027589 */ /* 0x000f2200000e0000 */
[----:B------:R-:W-:Y:S01]  /*0460*/  NOP ;  /* 0x0000000000007918 */ /* 0x000fe20000000000 */
[----:B----4-:R-:W-:-:S13]  /*0470*/  ISETP.NE.AND P0, PT, R2, RZ, PT ;  /* 0x000000ff0200720c */ /* 0x010fda0003f05270 */
        /* <DEDUP_REMOVED lines=18> */
[----:B----4-:R-:W-:Y:S01]  /*05a0*/  NOP ;  /* 0x0000000000007918 */ /* 0x010fe20000000000 */
.L_x_6806:
[----:B------:R-:W4:Y:S01]  /*05b0*/  SHFL.IDX PT, R2, R0, RZ, 0x1f ;  /* 0x00001fff00027589 */ /* 0x000f2200000e0000 */
[----:B------:R-:W-:Y:S01]  /*05c0*/  NOP ;  /* 0x0000000000007918 */ /* 0x000fe20000000000 */
[----:B----4-:R-:W-:-:S13]  /*05d0*/  ISETP.NE.AND P0, PT, R2, RZ, PT ;  /* 0x000000ff0200720c */ /* 0x010fda0003f05270 */
        /* <DEDUP_REMOVED lines=15> */
.L_x_6807:
        /* <DEDUP_REMOVED lines=22> */
.L_x_6808:
        /* <DEDUP_REMOVED lines=22> */
.L_x_6809:
[----:B------:R-:W-:Y:S01]  /*0990*/  PLOP3.LUT P0, PT, PT, PT, UP0, 0x80, 0x0 ;  /* 0x000000000000781c */ /* 0x000fe20003f0f008 */
[----:B------:R-:W-:Y:S01]  /*09a0*/  UMOV UR38, 0x1 ;  /* 0x0000000100267882 */ /* 0x000fe20000000000 */
[----:B------:R-:W-:Y:S01]  /*09b0*/  NOP ;  /* 0x0000000000007918 */ /* 0x000fe20000000000 */
[----:B------:R-:W-:Y:S01]  /*09c0*/  USEL UR38, UR38, 0x2, !UP0 ;  /* 0x0000000226267887 */ /* 0x000fe2000c000000 */
[----:B------:R-:W-:Y:S01]  /*09d0*/  BSSY B9, `(.L_x_6810) ;  /* 0x0003dfa000097945 */ /* 0x000fe20003800000 */
[----:B------:R-:W-:Y:S01]  /*09e0*/  ULDC.64 UR44, c[0x0][0x208] ;  /* 0x00008200002c7ab9 */ /* 0x000fe20000000a00 */
[----:B------:R-:W-:Y:S02]  /*09f0*/  IMAD.U32 R16, RZ, RZ, UR37 ;  /* 0x00000025ff107e24 */ /* 0x000fe4000f8e00ff */
[----:B------:R-:W-:Y:S01]  /*0a00*/  IMAD.U32 R17, RZ, RZ, UR36 ;  /* 0x00000024ff117e24 */ /* 0x000fe2000f8e00ff */
[----:B0123--:R-:W-:Y:S06]  /*0a10*/  BAR.SYNC.DEFER_BLOCKING 0x0 ;  /* 0x0000000000007b1d */ /* 0x00ffec0000010000 */
[----:B------:R-:W-:Y:S05]  /*0a20*/  @!P0 BRA `(.L_x_6811) ;  /* 0x0000033800a88947 */ /* 0x000fea0003800000 */
.L_x_6812:
[----:B------:R-:W-:-:S08]  /*0a30*/  NOP ;  /* 0x0000000000007918 */ /* 0x000fd00000000000 */
[----:B------:R-:W0:Y:S02]  /*0a40*/  USETMAXREG.TRY_ALLOC.CTAPOOL UP0, 0xf0 ;  /* 0x000000f0000079c8 */ /* 0x000e240008000600 */
[----:B0-----:R-:W-:-:S13]  /*0a50*/  PLOP3.LUT P0, PT, PT, PT, UP0, 0x80, 0x0 ;  /* 0x000000000000781c */ /* 0x001fda0003f0f008 */
[----:B------:R-:W-:Y:S05]  /*0a60*/  @!P0 BRA `(.L_x_6812) ;  /* 0xfffffffc00f08947 */ /* 0x000fea000383ffff */
[----:B------:R-:W0:Y:S01]  /*0a70*/  S2R R0, SR_TID.X ;  /* 0x0000000000007919 */ /* 0x000e220000002100 */
[----:B------:R-:W1:Y:S01]  /*0a80*/  S2UR UR5, SR_CgaCtaId ;  /* 0x00000000000579c3 */ /* 0x000e620000008800 */
[----:B------:R-:W-:Y:S01]  /*0a90*/  UMOV UR4, 0x400 ;  /* 0x0000040000047882 */ /* 0x000fe20000000000 */
[----:B------:R-:W-:Y:S04]  /*0aa0*/  STL.64 [R1+0x1e8], RZ ;  /* 0x0001e8ff01007387 */ /* 0x000fe80000100a00 */
[----:B------:R-:W-:Y:S04]  /*0ab0*/  STL [R1+0x1f0], RZ ;  /* 0x0001f0ff01007387 */ /* 0x000fe80000100800 */
[----:B------:R-:W-:Y:S01]  /*0ac0*/  STL [R1+0x1f4], RZ ;  /* 0x0001f4ff01007387 */ /* 0x000fe20000100800 */
[----:B-1----:R-:W-:-:S06]  /*0ad0*/  ULEA UR4, UR5, UR4, 0x18 ;  /* 0x0000000405047291 */ /* 0x002fcc000f8ec03f */
[----:B------:R-:W-:Y:S01]  /*0ae0*/  IMAD.U32 R2, RZ, RZ, UR4 ;  /* 0x00000004ff027e24 */ /* 0x000fe2000f8e00ff */
[----:B0-----:R-:W-:Y:S01]  /*0af0*/  SHF.R.U32.HI R13, RZ, 0x7, R0 ;  /* 0x00000007ff0d7819 */ /* 0x001fe20000011600 */
[----:B------:R-:W-:-:S03]  /*0b00*/  ULDC UR4, c[0x0][0xd3c] ;  /* 0x00034f0000047ab9 */ /* 0x000fc60000000800 */
[----:B------:R-:W-:-:S13]  /*0b10*/  ISETP.NE.AND P0, PT, R13, 0x1, PT ;  /* 0x000000010d00780c */ /* 0x000fda0003f05270 */
[----:B------:R-:W-:Y:S06]  /*0b20*/  @!P0 BAR.ARV 0x8, 0x100 ;  /* 0x0204000000008b1d */ /* 0x000fec0000002000 */
[----:B------:R-:W-:-:S13]  /*0b30*/  ISETP.GE.U32.AND P0, PT, R0, 0x100, PT ;  /* 0x000001000000780c */ /* 0x000fda0003f06070 */
[----:B------:R-:W-:Y:S08]  /*0b40*/  @P0 BAR.ARV 0xf, 0x100 ;  /* 0x03c4000000000b1d */ /* 0x000ff00000002000 */
[----:B------:R-:W-:Y:S06]  /*0b50*/  BAR.SYNC.DEFER_BLOCKING 0x5, 0x180 ;  /* 0x0146000000007b1d */ /* 0x000fec0000010000 */
[----:B------:R-:W0:Y:S02]  /*0b60*/  LDS.128 R116, [R2+0x388d0] ;  /* 0x0388d00002747984 */ /* 0x000e240000000c00 */
[----:B------:R-:W-:Y:S06]  /*0b70*/  BAR.ARV 0x4, 0x180 ;  /* 0x0106000000007b1d */ /* 0x000fec0000002000 */
[----:B0-----:R-:W-:-:S13]  /*0b80*/  ISETP.GE.AND P0, PT, R119, UR4, PT ;  /* 0x0000000477007c0c */ /* 0x001fda000bf06270 */
[----:B------:R-:W-:Y:S05]  /*0b90*/  @P0 BRA `(.L_x_6813) ;  /* 0x000003dc00740947 */ /* 0x000fea0003800000 */
[----:B------:R-:W-:Y:S01]  /*0ba0*/  VIADD R212, R0, 0xffffff80 ;  /* 0xffffff8000d47836 */ /* 0x000fe20000000000 */
[----:B------:R-:W0:Y:S01]  /*0bb0*/  S2UR UR4, SR_SWINHI ;  /* 0x00000000000479c3 */ /* 0x000e220000002f00 */
[----:B------:R-:W-:Y:S01]  /*0bc0*/  R2UR UR42, R2 ;  /* 0x00000000022a72ca */ /* 0x000fe200000e0000 */
[----:B------:R-:W-:Y:S01]  /*0bd0*/  IMAD.MOV.U32 R160, RZ, RZ, 0x20 ;  /* 0x00000020ffa07424 */ /* 0x000fe200078e00ff */
[----:B------:R-:W-:Y:S01]  /*0be0*/  UIADD3 UR39, UP0, UR37, 0x1e8, URZ ;  /* 0x000001e825277890 */ /* 0x000fe2000ff1e03f */
[----:B------:R-:W-:Y:S01]  /*0bf0*/  SHF.R.S32.HI R3, RZ, 0x1f, R212 ;  /* 0x0000001fff037819 */ /* 0x000fe200000114d4 */
[----:B------:R-:W-:Y:S01]  /*0c00*/  IMAD.MOV.U32 R159, RZ, RZ, 0x2 ;  /* 0x00000002ff9f7424 */ /* 0x000fe200078e00ff */
[----:B------:R-:W-:Y:S01]  /*0c10*/  UIADD3 UR41, UP1, UR37, 0x1f4, URZ ;  /* 0x000001f425297890 */ /* 0x000fe2000ff3e03f */
[----:B------:R-:W-:Y:S01]  /*0c20*/  IMAD.MOV.U32 R152, RZ, RZ, RZ ;  /* 0x000000ffff987224 */ /* 0x000fe200078e00ff */
[-C--:B------:R-:W-:Y:S01]  /*0c30*/  LEA.HI R0, R3, R212.reuse, RZ, 0x4 ;  /* 0x000000d403007211 */ /* 0x080fe200078f20ff */
[----:B------:R-:W-:Y:S01]  /*0c40*/  VIADD R214, R13, 0x8 ;  /* 0x000000080dd67836 */ /* 0x000fe20000000000 */
[----:B------:R-:W-:Y:S01]  /*0c50*/  LEA.HI R8, R3, R212, RZ, 0x7 ;  /* 0x000000d403087211 */ /* 0x000fe200078f38ff */
[----:B------:R-:W-:Y:S01]  /*0c60*/  ULOP3.LUT UR46, UR38, 0x1, URZ, 0xfc, !UPT ;  /* 0x00000001262e7892 */ /* 0x000fe2000f8efc3f */
[----:B------:R-:W-:-:S02]  /*0c70*/  SHF.R.S32.HI R5, RZ, 0x4, R0 ;  /* 0x00000004ff057819 */ /* 0x000fc40000011400 */
[C---:B------:R-:W-:Y:S02]  /*0c80*/  LOP3.LUT R223, R0.reuse, 0xfffffff0, RZ, 0xc0, !PT ;  /* 0xfffffff000df7812 */ /* 0x040fe400078ec0ff */
[----:B------:R-:W-:Y:S02]  /*0c90*/  LEA.HI R4, R0, R5, RZ, 0x1 ;  /* 0x0000000500047211 */ /* 0x000fe400078f08ff */
[----:B------:R-:W-:Y:S01]  /*0ca0*/  SHF.R.S32.HI R213, RZ, 0x7, R8 ;  /* 0x00000007ffd57819 */ /* 0x000fe20000011408 */
[----:B------:R-:W-:Y:S01]  /*0cb0*/  IMAD.IADD R223, R212, 0x1, -R223 ;  /* 0x00000001d4df7824 */ /* 0x000fe200078e0adf */
[----:B------:R-:W-:Y:S02]  /*0cc0*/  LOP3.LUT R6, R4, 0x1ffffffe, RZ, 0xc0, !PT ;  /* 0x1ffffffe04067812 */ /* 0x000fe400078ec0ff */
[----:B------:R-:W-:Y:S01]  /*0cd0*/  LEA.HI R4, R3, R212, RZ, 0x5 ;  /* 0x000000d403047211 */ /* 0x000fe200078f28ff */
[----:B------:R-:W-:Y:S01]  /*0ce0*/  IMAD R12, R213, 0x100, R223 ;  /* 0x00000100d50c7824 */ /* 0x000fe200078e02df */
[----:B------:R-:W-:Y:S01]  /*0cf0*/  LOP3.LUT R7, R8, 0xffffff80, RZ, 0xc0, !PT ;  /* 0xffffff8008077812 */ /* 0x000fe200078ec0ff */
[----:B------:R-:W-:Y:S01]  /*0d00*/  IMAD.IADD R6, R5, 0x1, -R6 ;  /* 0x0000000105067824 */ /* 0x000fe200078e0a06 */
[----:B------:R-:W-:-:S02]  /*0d10*/  SHF.R.S32.HI R220, RZ, 0x5, R4 ;  /* 0x00000005ffdc7819 */ /* 0x000fc40000011404 */
[----:B------:R-:W-:Y:S01]  /*0d20*/  SHF.R.S32.HI R5, RZ, 0x1f, R4 ;  /* 0x0000001fff057819 */ /* 0x000fe20000011404 */
[----:B------:R-:W-:-:S03]  /*0d30*/  IMAD.IADD R7, R212, 0x1, -R7 ;  /* 0x00000001d4077824 */ /* 0x000fc600078e0a07 */
[----:B------:R-:W-:Y:S02]  /*0d40*/  LEA.HI R5, R5, R220, RZ, 0x2 ;  /* 0x000000dc05057211 */ /* 0x000fe400078f10ff */
[----:B------:R-:W-:Y:S02]  /*0d50*/  SHF.R.S32.HI R10, RZ, 0x1f, R7 ;  /* 0x0000001fff0a7819 */ /* 0x000fe40000011407 */
[----:B------:R-:W-:Y:S02]  /*0d60*/  LOP3.LUT R5, R5, 0x3ffffc, RZ, 0xc0, !PT ;  /* 0x003ffffc05057812 */ /* 0x000fe400078ec0ff */
[CC--:B------:R-:W-:Y:S02]  /*0d70*/  LEA.HI R9, R10.reuse, R7.reuse, RZ, 0x2 ;  /* 0x000000070a097211 */ /* 0x0c0fe400078f10ff */
[----:B------:R-:W-:Y:S01]  /*0d80*/  LEA.HI R10, R10, R7, RZ, 0x5 ;  /* 0x000000070a0a7211 */ /* 0x000fe200078f28ff */
[----:B------:R-:W-:Y:S01]  /*0d90*/  IMAD.IADD R5, R220, 0x1, -R5 ;  /* 0x00000001dc057824 */ /* 0x000fe200078e0a05 */
[----:B------:R-:W-:-:S02]  /*0da0*/  SHF.R.S32.HI R0, RZ, 0x2, R9 ;  /* 0x00000002ff007819 */ /* 0x000fc40000011409 */
[----:B------:R-:W-:Y:S01]  /*0db0*/  SHF.R.S32.HI R11, RZ, 0x1f, R9 ;  /* 0x0000001fff0b7819 */ /* 0x000fe20000011409 */
[----:B------:R-:W-:Y:S01]  /*0dc0*/  IMAD R158, R5, 0x10, R12 ;  /* 0x00000010059e7824 */ /* 0x000fe200078e020c */
[----:B------:R-:W-:Y:S01]  /*0dd0*/  LEA.HI R8, R8, R213, RZ, 0x1 ;  /* 0x000000d508087211 */ /* 0x000fe200078f08ff */
[----:B------:R-:W2:Y:S01]  /*0de0*/  LDL.LU R5, [R1+0x44c] ;  /* 0x00044c0001057983 */ /* 0x000ea20000300800 */
[----:B------:R-:W-:Y:S02]  /*0df0*/  LEA.HI R11, R11, R0, RZ, 0x3 ;  /* 0x000000000b0b7211 */ /* 0x000fe400078f18ff */
[----:B------:R-:W-:Y:S02]  /*0e00*/  SHF.R.S32.HI R10, RZ, 0x5, R10 ;  /* 0x00000005ff0a7819 */ /* 0x000fe4000001140a */
[----:B------:R-:W-:Y:S02]  /*0e10*/  LOP3.LUT R11, R11, 0xfffffff8, RZ, 0xc0, !PT ;  /* 0xfffffff80b0b7812 */ /* 0x000fe400078ec0ff */
[----:B------:R-:W-:-:S03]  /*0e20*/  LOP3.LUT R4, R9, 0x7ffffffc, RZ, 0xc0, !PT ;  /* 0x7ffffffc09047812 */ /* 0x000fc600078ec0ff */
[----:B------:R-:W-:Y:S01]  /*0e30*/  IMAD.IADD R11, R0, 0x1, -R11 ;  /* 0x00000001000b7824 */ /* 0x000fe200078e0a0b */
[----:B------:R-:W-:Y:S01]  /*0e40*/  LEA.HI R0, R3, R212, RZ, 0x2 ;  /* 0x000000d403007211 */ /* 0x000fe200078f10ff */
[----:B------:R-:W-:Y:S01]  /*0e50*/  IMAD.SHL.U32 R184, R220, 0x200, RZ ;  /* 0x00000200dcb87824 */ /* 0x000fe200078e00ff */
[----:B------:R-:W-:Y:S01]  /*0e60*/  LOP3.LUT R8, R8, 0xfffffe, RZ, 0xc0, !PT ;  /* 0x00fffffe08087812 */ /* 0x000fe200078ec0ff */
[----:B------:R-:W-:Y:S01]  /*0e70*/  IMAD R162, R10, 0x10, R11 ;  /* 0x000000100aa27824 */ /* 0x000fe200078e020b */
[----:B------:R-:W-:Y:S01]  /*0e80*/  LOP3.LUT R215, R0, 0xfffffffc, RZ, 0xc0, !PT ;  /* 0xfffffffc00d77812 */ /* 0x000fe200078ec0ff */
[----:B------:R-:W-:Y:S01]  /*0e90*/  IMAD.IADD R4, R7, 0x1, -R4 ;  /* 0x0000000107047824 */ /* 0x000fe200078e0a04 */
[--C-:B------:R-:W-:Y:S02]  /*0ea0*/  SHF.R.S32.HI R153, RZ, 0x2, R0.reuse ;  /* 0x00000002ff997819 */ /* 0x100fe40000011400 */
[----:B------:R-:W-:-:S04]  /*0eb0*/  SHF.R.S32.HI R0, RZ, 0x1f, R0 ;  /* 0x0000001fff007819 */ /* 0x000fc80000011400 */
[----:B------:R-:W-:-:S04]  /*0ec0*/  LEA.HI R0, R0, R153, RZ, 0x3 ;  /* 0x0000009900007211 */ /* 0x000fc800078f18ff */
[----:B------:R-:W-:-:S05]  /*0ed0*/  LOP3.LUT R0, R0, 0xfffffff8, RZ, 0xc0, !PT ;  /* 0xfffffff800007812 */ /* 0x000fca00078ec0ff */
[----:B------:R-:W-:-:S05]  /*0ee0*/  IMAD.IADD R0, R153, 0x1, -R0 ;  /* 0x0000000199007824 */ /* 0x000fca00078e0a00 */
[----:B------:R-:W-:Y:S01]  /*0ef0*/  LOP3.LUT P0, RZ, R0, 0x4, RZ, 0xc0, !PT ;  /* 0x0000000400ff7812 */ /* 0x000fe2000780c0ff */
[----:B------:R-:W-:Y:S01]  /*0f00*/  VIADD R217, R153, 0x20 ;  /* 0x0000002099d97836 */ /* 0x000fe20000000000 */
[----:B------:R-:W-:-:S04]  /*0f10*/  LEA.HI R3, R3, R212, RZ, 0x3 ;  /* 0x000000d403037211 */ /* 0x000fc800078f18ff */
[----:B------:R-:W-:Y:S02]  /*0f20*/  SHF.R.S32.HI R12, RZ, 0x1f, R217 ;  /* 0x0000001fff0c7819 */ /* 0x000fe400000114d9 */
[----:B------:R-:W-:Y:S01]  /*0f30*/  SHF.R.S32.HI R199, RZ, 0x3, R3 ;  /* 0x00000003ffc77819 */ /* 0x000fe20000011403 */
[----:B------:R-:W-:Y:S01]  /*0f40*/  IMAD.IADD R215, R212, 0x1, -R215 ;  /* 0x00000001d4d77824 */ /* 0x000fe200078e0ad7 */
[----:B------:R-:W-:Y:S01]  /*0f50*/  LOP3.LUT R3, R3, 0xfffffff8, RZ, 0xc0, !PT ;  /* 0xfffffff803037812 */ /* 0x000fe200078ec0ff */
[----:B------:R-:W-:Y:S01]  /*0f60*/  IMAD.SHL.U32 R221, R217, 0x40, RZ ;  /* 0x00000040d9dd7824 */ /* 0x000fe200078e00ff */
[----:B------:R-:W-:Y:S01]  /*0f70*/  LEA.HI R12, R12, R217, RZ, 0x3 ;  /* 0x000000d90c0c7211 */ /* 0x000fe200078f18ff */
[----:B------:R-:W-:Y:S02]  /*0f80*/  IMAD.SHL.U32 R165, R0, 0x40, RZ ;  /* 0x0000004000a57824 */ /* 0x000fe400078e00ff */
[----:B------:R-:W-:Y:S01]  /*0f90*/  IMAD.IADD R218, R212, 0x1, -R3 ;  /* 0x00000001d4da7824 */ /* 0x000fe200078e0a03 */
[C---:B------:R-:W-:Y:S01]  /*0fa0*/  LEA.HI R3, R215.reuse, R215, RZ, 0x1 ;  /* 0x000000d7d7037211 */ /* 0x040fe200078f08ff */
[----:B------:R-:W-:Y:S01]  /*0fb0*/  IMAD.SHL.U32 R22, R215, 0x8, RZ ;  /* 0x00000008d7167824 */ /* 0x000fe200078e00ff */
[----:B------:R-:W-:Y:S01]  /*0fc0*/  LOP3.LUT R221, R221, 0x1c0, RZ, 0xc0, !PT ;  /* 0x000001c0dddd7812 */ /* 0x000fe200078ec0ff */
[----:B------:R-:W-:Y:S01]  /*0fd0*/  IMAD.SHL.U32 R12, R12, 0x40, RZ ;  /* 0x000000400c0c7824 */ /* 0x000fe200078e00ff */
[----:B------:R-:W-:Y:S01]  /*0fe0*/  LOP3.LUT R165, R165, 0x1c0, RZ, 0xc0, !PT ;  /* 0x000001c0a5a57812 */ /* 0x000fe200078ec0ff */
[----:B------:R-:W-:Y:S01]  /*0ff0*/  IMAD.SHL.U32 R193, R218, 0x8, RZ ;  /* 0x00000008dac17824 */ /* 0x000fe200078e00ff */
[----:B------:R-:W-:Y:S01]  /*1000*/  LOP3.LUT R10, R3, 0x1ffffffe, RZ, 0xc0, !PT ;  /* 0x1ffffffe030a7812 */ /* 0x000fe200078ec0ff */
[----:B------:R-:W-:Y:S01]  /*1010*/  IMAD.SHL.U32 R154, R215, 0x4, RZ ;  /* 0x00000004d79a7824 */ /* 0x000fe200078e00ff */
[----:B------:R-:W-:Y:S01]  /*1020*/  LOP3.LUT R0, R221, 0x38, R22, 0xf8, !PT ;  /* 0x00000038dd007812 */ /* 0x000fe200078ef816 */
[----:B------:R-:W-:Y:S01]  /*1030*/  IMAD.IADD R8, R213, 0x1, -R8 ;  /* 0x00000001d5087824 */ /* 0x000fe200078e0a08 */
[----:B------:R-:W-:Y:S01]  /*1040*/  SHF.R.U32.HI R224, RZ, 0x3, R221 ;  /* 0x00000003ffe07819 */ /* 0x000fe200000116dd */
[----:B------:R-:W-:Y:S01]  /*1050*/  IMAD.SHL.U32 R227, R6, 0x8, RZ ;  /* 0x0000000806e37824 */ /* 0x000fe200078e00ff */
[----:B------:R-:W-:-:S02]  /*1060*/  LOP3.LUT R225, R12, 0xfffffe00, RZ, 0xc0, !PT ;  /* 0xfffffe000ce17812 */ /* 0x000fc400078ec0ff */
[----:B------:R-:W-:Y:S02]  /*1070*/  LOP3.LUT R157, R165, 0x18, R22, 0xf8, !PT ;  /* 0x00000018a59d7812 */ /* 0x000fe400078ef816 */
[----:B------:R-:W-:Y:S01]  /*1080*/  SHF.R.U32.HI R167, RZ, 0x3, R165 ;  /* 0x00000003ffa77819 */ /* 0x000fe200000116a5 */
[----:B------:R-:W-:Y:S01]  /*1090*/  VIADD R161, R154, 0x10 ;  /* 0x000000109aa17836 */ /* 0x000fe20000000000 */
[----:B------:R-:W-:Y:S01]  /*10a0*/  SEL R160, R160, 0xffffffe0, !P0 ;  /* 0xffffffe0a0a07807 */ /* 0x000fe20004000000 */
[----:B------:R-:W-:Y:S01]  /*10b0*/  VIADD R191, R193, 0x40 ;  /* 0x00000040c1bf7836 */ /* 0x000fe20000000000 */
[----:B------:R-:W-:Y:S01]  /*10c0*/  LOP3.LUT R219, R225, R0, R224, 0xf6, !PT ;  /* 0x00000000e1db7212 */ /* 0x000fe200078ef6e0 */
[C---:B------:R-:W-:Y:S01]  /*10d0*/  VIADD R190, R193.reuse, 0x80 ;  /* 0x00000080c1be7836 */ /* 0x040fe20000000000 */
[----:B------:R-:W-:Y:S01]  /*10e0*/  LOP3.LUT R157, R184, R157, R167, 0xf6, !PT ;  /* 0x0000009db89d7212 */ /* 0x000fe200078ef6a7 */
[C---:B------:R-:W-:Y:S02]  /*10f0*/  VIADD R189, R193.reuse, 0xc0 ;  /* 0x000000c0c1bd7836 */ /* 0x040fe40000000000 */
[----:B------:R-:W-:-:S02]  /*1100*/  VIADD R188, R193, 0x100 ;  /* 0x00000100c1bc7836 */ /* 0x000fc40000000000 */
[C---:B------:R-:W-:Y:S02]  /*1110*/  VIADD R187, R193.reuse, 0x140 ;  /* 0x00000140c1bb7836 */ /* 0x040fe40000000000 */
[C---:B------:R-:W-:Y:S02]  /*1120*/  VIADD R196, R193.reuse, 0x180 ;  /* 0x00000180c1c47836 */ /* 0x040fe40000000000 */
[----:B------:R-:W-:Y:S02]  /*1130*/  VIADD R195, R193, 0x1c0 ;  /* 0x000001c0c1c37836 */ /* 0x000fe40000000000 */
[----:B------:R-:W-:Y:S02]  /*1140*/  IMAD.SHL.U32 R222, R8, 0x100, RZ ;  /* 0x0000010008de7824 */ /* 0x000fe400078e00ff */
[----:B------:R-:W-:Y:S02]  /*1150*/  IMAD.IADD R3, R215, 0x1, -R10 ;  /* 0x00000001d7037824 */ /* 0x000fe400078e0a0a */
[----:B------:R-:W-:-:S02]  /*1160*/  IMAD.U32 R158, R158, 0x40, R227 ;  /* 0x000000409e9e7824 */ /* 0x000fc400078e00e3 */
[----:B------:R-:W-:Y:S01]  /*1170*/  IMAD.SHL.U32 R226, R4, 0x2, RZ ;  /* 0x0000000204e27824 */ /* 0x000fe200078e00ff */
[----:B------:R-:W-:Y:S01]  /*1180*/  UMOV UR42, UR42 ;  /* 0x0000002a002a7c82 */ /* 0x000fe20008000000 */
[----:B0-----:R-:W-:Y:S01]  /*1190*/  UMOV UR43, UR4 ;  /* 0x00000004002b7c82 */ /* 0x001fe20008000000 */
[----:B------:R-:W-:Y:S01]  /*11a0*/  IMAD.MOV.U32 R156, RZ, RZ, RZ ;  /* 0x000000ffff9c7224 */ /* 0x000fe200078e00ff */
[----:B------:R-:W-:Y:S01]  /*11b0*/  SHF.R.S32.HI R166, RZ, 0x1f, R153 ;  /* 0x0000001fffa67819 */ /* 0x000fe20000011499 */
[----:B------:R-:W-:Y:S01]  /*11c0*/  IMAD.WIDE R158, R158, R159, UR42 ;  /* 0x0000002a9e9e7e25 */ /* 0x000fe2000f8e029f */
[----:B------:R-:W-:Y:S02]  /*11d0*/  SHF.R.S32.HI R23, RZ, 0x1f, R22 ;  /* 0x0000001fff177819 */ /* 0x000fe40000011416 */
[----:B------:R-:W-:Y:S01]  /*11e0*/  SHF.R.S32.HI R155, RZ, 0x1f, R154 ;  /* 0x0000001fff9b7819 */ /* 0x000fe2000001149a */
[----:B------:R-:W-:Y:S01]  /*11f0*/  IMAD R219, R219, 0x2, R2 ;  /* 0x00000002dbdb7824 */ /* 0x000fe200078e0202 */
[----:B------:R-:W-:Y:S01]  /*1200*/  SHF.R.S32.HI R211, RZ, 0x1f, R191 ;  /* 0x0000001fffd37819 */ /* 0x000fe200000114bf */
[----:B------:R-:W-:Y:S01]  /*1210*/  IMAD.IADD R163, R226, 0x1, R222 ;  /* 0x00000001e2a37824 */ /* 0x000fe200078e02de */
[----:B------:R-:W-:Y:S01]  /*1220*/  SHF.R.S32.HI R210, RZ, 0x1f, R190 ;  /* 0x0000001fffd27819 */ /* 0x000fe200000114be */
[----:B------:R-:W-:Y:S01]  /*1230*/  IMAD.IADD R186, R160, 0x1, R157 ;  /* 0x00000001a0ba7824 */ /* 0x000fe200078e029d */
[----:B------:R-:W-:Y:S01]  /*1240*/  SHF.R.S32.HI R205, RZ, 0x1f, R189 ;  /* 0x0000001fffcd7819 */ /* 0x000fe200000114bd */
[----:B------:R-:W-:Y:S01]  /*1250*/  IMAD R228, R3, 0x8, R162 ;  /* 0x0000000803e47824 */ /* 0x000fe200078e02a2 */
[----:B------:R-:W-:-:S02]  /*1260*/  SHF.R.S32.HI R204, RZ, 0x1f, R188 ;  /* 0x0000001fffcc7819 */ /* 0x000fc400000114bc */
[----:B------:R-:W-:Y:S02]  /*1270*/  SHF.R.S32.HI R203, RZ, 0x1f, R187 ;  /* 0x0000001fffcb7819 */ /* 0x000fe400000114bb */
[----:B------:R-:W-:Y:S02]  /*1280*/  SHF.R.S32.HI R216, RZ, 0x1f, R161 ;  /* 0x0000001fffd87819 */ /* 0x000fe400000114a1 */
[----:B------:R-:W-:Y:S02]  /*1290*/  SHF.R.S32.HI R202, RZ, 0x1f, R196 ;  /* 0x0000001fffca7819 */ /* 0x000fe400000114c4 */
[----:B------:R-:W-:Y:S01]  /*12a0*/  SHF.R.S32.HI R201, RZ, 0x1f, R195 ;  /* 0x0000001fffc97819 */ /* 0x000fe200000114c3 */
[----:B------:R-:W-:Y:S02]  /*12b0*/  UIADD3.X UR47, URZ, UR36, URZ, UP0, !UPT ;  /* 0x000000243f2f7290 */ /* 0x000fe400087fe43f */
[----:B------:R-:W-:Y:S01]  /*12c0*/  UIADD3.X UR48, URZ, UR36, URZ, UP1, !UPT ;  /* 0x000000243f307290 */ /* 0x000fe20008ffe43f */
[----:B--2---:R-:W-:-:S04]  /*12d0*/  LOP3.LUT R5, R5, 0xffffefff, RZ, 0xc0, !PT ;  /* 0xffffefff05057812 */ /* 0x004fc800078ec0ff */
[----:B------:R-:W-:-:S05]  /*12e0*/  @P0 LOP3.LUT R5, R5, 0x1000, RZ, 0xfc, !PT ;  /* 0x0000100005050812 */ /* 0x000fca00078efcff */
[----:B------:R0:W-:Y:S02]  /*12f0*/  STL [R1+0x44c], R5 ;  /* 0x00044c0501007387 */ /* 0x0001e40000100800 */
.L_x_7023:
[----:B------:R-:W-:Y:S01]  /*1300*/  ULDC.64 UR4, c[0x0][0xb20] ;  /* 0x0002c80000047ab9 */ /* 0x000fe20000000a00 */
[----:B0-23--:R-:W1:Y:S01]  /*1310*/  LDC.64 R6, c[0x0][0xb00] ;  /* 0x0002c000ff067b82 */ /* 0x00de620000000a00 */
[----:B------:R-:W-:Y:S01]  /*1320*/  ISETP.NE.U32.AND P1, PT, RZ, UR4, PT ;  /* 0x00000004ff007c0c */ /* 0x000fe2000bf25070 */
[----:B------:R-:W-:Y:S01]  /*1330*/  IMAD.MOV.U32 R3, RZ, RZ, RZ ;  /* 0x000000ffff037224 */ /* 0x000fe200078e00ff */
[----:B------:R-:W-:Y:S01]  /*1340*/  ULDC.64 UR6, c[0x0][0xb18] ;  /* 0x0002c60000067ab9 */ /* 0x000fe20000000a00 */
[----:B----4-:R-:W-:Y:S01]  /*1350*/  IMAD.MOV.U32 R19, RZ, RZ, RZ ;  /* 0x000000ffff137224 */ /* 0x010fe200078e00ff */
[----:B------:R-:W-:Y:S01]  /*1360*/  ISETP.NE.AND.EX P1, PT, RZ, UR5, PT, P1 ;  /* 0x00000005ff007c0c */ /* 0x000fe2000bf25310 */
[----:B------:R-:W-:Y:S02]  /*1370*/  ULDC.64 UR4, c[0x0][0xb10] ;  /* 0x0002c40000047ab9 */ /* 0x000fe40000000a00 */
[----:B------:R-:W-:-:S04]  /*1380*/  ISETP.NE.U32.AND P2, PT, RZ, UR4, PT ;  /* 0x00000004ff007c0c */ /* 0x000fc8000bf45070 */
[----:B------:R-:W-:Y:S01]  /*1390*/  ISETP.NE.AND.EX P2, PT, RZ, UR5, PT, P2 ;  /* 0x00000005ff007c0c */ /* 0x000fe2000bf45320 */
[----:B------:R-:W-:Y:S02]  /*13a0*/  ULDC.64 UR4, c[0x0][0xb00] ;  /* 0x0002c00000047ab9 */ /* 0x000fe40000000a00 */
[----:B------:R-:W-:-:S03]  /*13b0*/  ISETP.NE.U32.AND P0, PT, RZ, UR4, PT ;  /* 0x00000004ff007c0c */ /* 0x000fc6000bf05070 */
[----:B0-----:R-:W0:Y:S01]  /*13c0*/  @P1 LDC.64 R4, c[0x0][0xb20] ;  /* 0x0002c800ff041b82 */ /* 0x001e220000000a00 */
[----:B------:R-:W-:Y:S01]  /*13d0*/  ISETP.NE.AND.EX P0, PT, RZ, UR5, PT, P0 ;  /* 0x00000005ff007c0c */ /* 0x000fe2000bf05300 */
[----:B-1----:R-:W-:-:S06]  /*13e0*/  IMAD.WIDE R10, R119, 0x4, R6 ;  /* 0x00000004770a7825 */ /* 0x002fcc00078e0206 */
[----:B------:R-:W1:Y:S01]  /*13f0*/  @P2 LDC.64 R8, c[0x0][0xb10] ;  /* 0x0002c400ff082b82 */ /* 0x000e620000000a00 */
[----:B------:R-:W-:Y:S02]  /*1400*/  ULDC UR4, c[0x0][0x288] ;  /* 0x0000a20000047ab9 */ /* 0x000fe40000000800 */
[----:B------:R-:W-:Y:S01]  /*1410*/  IMAD.U32 R24, RZ, RZ, UR4 ;  /* 0x00000004ff187e24 */ /* 0x000fe2000f8e00ff */
[----:B------:R-:W-:Y:S02]  /*1420*/  ULDC.64 UR4, c[0x0][0x418] ;  /* 0x0001060000047ab9 */ /* 0x000fe40000000a00 */
[----:B------:R2:W5:Y:S01]  /*1430*/  @P0 LDG.E R19, desc[UR44][R10.64] ;  /* 0x0000002c0a130981 */ /* 0x000562000c1e1900 */
[----:B0-----:R-:W-:-:S05]  /*1440*/  @P1 IMAD.WIDE R4, R119, 0x4, R4 ;  /* 0x0000000477041825 */ /* 0x001fca00078e0204 */
[----:B------:R2:W5:Y:S01]  /*1450*/  @P1 LDG.E R3, desc[UR44][R4.64] ;  /* 0x0000002c04031981 */ /* 0x000562000c1e1900 */
[----:B-1----:R-:W-:-:S05]  /*1460*/  @P2 IMAD.WIDE R6, R119, 0x4, R8 ;  /* 0x0000000477062825 */ /* 0x002fca00078e0208 */
        /* <DEDUP_REMOVED lines=10> */
[----:B------:R-:W-:Y:S02]  /*1510*/  IMAD.MOV.U32 R194, RZ, RZ, R118 ;  /* 0x000000ffffc27224 */ /* 0x000fe400078e0076 */
        /* <DEDUP_REMOVED lines=11> */
.L_x_6814:
[----:B------:R-:W-:Y:S02]  /*15d0*/  IMAD.U32 R42, RZ, RZ, UR5 ;  /* 0x00000005ff2a7e24 */ /* 0x000fe4000f8e00ff */
[----:B------:R-:W-:Y:S01]  /*15e0*/  IMAD.U32 R18, RZ, RZ, UR4 ;  /* 0x00000004ff127e24 */ /* 0x000fe2000f8e00ff */
[----:B------:R-:W-:Y:S06]  /*15f0*/  @!P3 BRA `(.L_x_6815) ;  /* 0x000000000010b947 */ /* 0x000fec0003800000 */
[----:B------:R-:W0:Y:S02]  /*1600*/  LDC.64 R4, c[0x0][0xb18] ;  /* 0x0002c600ff047b82 */ /* 0x000e240000000a00 */
[----:B0-----:R-:W-:-:S05]  /*1610*/  IMAD.WIDE R4, R119, 0x4, R4 ;  /* 0x0000000477047825 */ /* 0x001fca00078e0204 */
[----:B------:R0:W5:Y:S01]  /*1620*/  LDG.E R18, desc[UR44][R4.64] ;  /* 0x0000002c04127981 */ /* 0x000162000c1e1900 */
[----:B------:R-:W-:Y:S05]  /*1630*/  BRA `(.L_x_6816) ;  /* 0x0000000000107947 */ /* 0x000fea0003800000 */
.L_x_6815:
[----:B------:R-:W-:Y:S05]  /*1640*/  @!P0 BRA `(.L_x_6816) ;  /* 0x00000000000c8947 */ /* 0x000fea0003800000 */
[----:B------:R-:W2:Y:S04]  /*1650*/  LDG.E R5, desc[UR44][R10.64] ;  /* 0x0000002c0a057981 */ /* 0x000ea8000c1e1900 */
[----:B------:R-:W2:Y:S02]  /*1660*/  LDG.E R18, desc[UR44][R10.64+0x4] ;  /* 0x0000042c0a127981 */ /* 0x000ea4000c1e1900 */
[----:B--2---:R-:W-:-:S07]  /*1670*/  IMAD.IADD R18, R18, 0x1, -R5 ;  /* 0x0000000112127824 */ /* 0x004fce00078e0a05 */
.L_x_6816:
        /* <DEDUP_REMOVED lines=47> */
.L_x_6819:
[----:B------:R-:W-:-:S13]  /*1970*/  ISETP.NE.AND P0, PT, R13, 0x1, PT ;  /* 0x000000010d00780c */ /* 0x000fda0003f05270 */
[----:B------:R-:W0:Y:S02]  /*1980*/  @P0 LDC.64 R4, c[0x0][0xae0] ;  /* 0x0002b800ff040b82 */ /* 0x000e240000000a00 */
[----:B0-----:R-:W-:-:S05]  /*1990*/  @P0 IMAD.HI.U32 R4, R3, R4, RZ ;  /* 0x0000000403040227 */ /* 0x001fca00078e00ff */
[----:B------:R-:W-:-:S07]  /*19a0*/  @P0 SHF.R.U32.HI R3, RZ, R5, R4 ;  /* 0x00000005ff030219 */ /* 0x000fce0000011604 */
.L_x_6820:
[----:B------:R-:W-:Y:S05]  /*19b0*/  BSYNC B0 ;  /* 0x0000000000007941 */ /* 0x000fea0003800000 */
.L_x_6818:
[----:B------:R-:W-:-:S05]  /*19c0*/  IMAD R3, R3, R13, R13 ;  /* 0x0000000d03037224 */ /* 0x000fca00078e020d */
[----:B------:R-:W-:-:S07]  /*19d0*/  VIMNMX R0, R0, R3, PT ;  /* 0x0000000300007248 */ /* 0x000fce0003fe0100 */
.L_x_6817:
[----:B------:R-:W0:Y:S01]  /*19e0*/  @P1 LDC R4, c[0x0][0x44c] ;  /* 0x00011300ff041b82 */ /* 0x000e220000000800 */
[----:B------:R-:W-:Y:S01]  /*19f0*/  IMAD.IADD R197, R25, 0x1, -R24 ;  /* 0x0000000119c57824 */ /* 0x000fe200078e0a18 */
[----:B------:R-:W-:-:S06]  /*1a00*/  ULDC UR4, c[0x0][0xad4] ;  /* 0x0002b50000047ab9 */ /* 0x000fcc0000000800 */
[----:B------:R-:W1:Y:S01]  /*1a10*/  @P1 LDC R6, c[0x0][0x450] ;  /* 0x00011400ff061b82 */ /* 0x000e620000000800 */
[----:B0-----:R-:W-:-:S04]  /*1a20*/  @P1 IMAD.HI.U32 R3, R185, R4, RZ ;  /* 0x00000004b9031227 */ /* 0x001fc800078e00ff */
[----:B------:R-:W-:Y:S01]  /*1a30*/  IMAD.MOV.U32 R4, RZ, RZ, R185 ;  /* 0x000000ffff047224 */ /* 0x000fe200078e00b9 */
        /* <DEDUP_REMOVED lines=14> */
.L_x_6823:
[----:B------:R-:W-:-:S13]  /*1b20*/  ISETP.NE.AND P0, PT, R13, 0x1, PT ;  /* 0x000000010d00780c */ /* 0x000fda0003f05270 */
[----:B------:R-:W0:Y:S02]  /*1b30*/  @P0 LDC.64 R6, c[0x0][0xae0] ;  /* 0x0002b800ff060b82 */ /* 0x000e240000000a00 */
[----:B0-----:R-:W-:-:S05]  /*1b40*/  @P0 IMAD.HI.U32 R6, R3, R6, RZ ;  /* 0x0000000603060227 */ /* 0x001fca00078e00ff */
[----:B------:R-:W-:-:S07]  /*1b50*/  @P0 SHF.R.U32.HI R3, RZ, R7, R6 ;  /* 0x00000007ff030219 */ /* 0x000fce0000011606 */
.L_x_6824:
[----:B------:R-:W-:Y:S05]  /*1b60*/  BSYNC B0 ;  /* 0x0000000000007941 */ /* 0x000fea0003800000 */
.L_x_6822:
[----:B------:R-:W-:-:S05]  /*1b70*/  IMAD R3, R3, R13, RZ ;  /* 0x0000000d03037224 */ /* 0x000fca00078e02ff */
[----:B------:R-:W-:-:S07]  /*1b80*/  VIMNMX R4, R4, R3, !PT ;  /* 0x0000000304047248 */ /* 0x000fce0007fe0100 */
.L_x_6821:
        /* <DEDUP_REMOVED lines=43> */
.L_x_6827:
[----:B------:R-:W-:Y:S05]  /*1e40*/  BSYNC B6 ;  /* 0x0000000000067941 */ /* 0x000fea0003800000 */
.L_x_6826:
        /* <DEDUP_REMOVED lines=20> */
.L_x_6829:
[----:B------:R-:W-:Y:S05]  /*1f90*/  BSYNC B6 ;  /* 0x0000000000067941 */ /* 0x000fea0003800000 */
.L_x_6828:
        /* <DEDUP_REMOVED lines=8> */
[----:B------:R-:W1:Y:S10]  /*2020*/  LDC R41, c[0x0][0x3f4] ;  /* 0x0000fd00ff297b82 */ /* 0x000e740000000800 */
[----:B------:R-:W2:Y:S02]  /*2030*/  @P0 LDC.64 R4, c[0x0][0xaf0] ;  /* 0x0002bc00ff040b82 */ /* 0x000ea40000000a00 */
[----:B--2---:R-:W-:-:S05]  /*2040*/  @P0 IMAD.WIDE R4, R119, 0x4, R4 ;  /* 0x0000000477040825 */ /* 0x004fca00078e0204 */
[----:B------:R2:W3:Y:S01]  /*2050*/  @P0 LDG.E R119, desc[UR44][R4.64] ;  /* 0x0000002c04770981 */ /* 0x0004e2000c1e1900 */
[----:B------:R-:W-:Y:S01]  /*2060*/  SHF.R.S32.HI R29, RZ, 0x1f, R40 ;  /* 0x0000001fff1d7819 */ /* 0x000fe20000011428 */
[-C--:B0-----:R-:W-:Y:S01]  /*2070*/  IMAD.WIDE.U32 R6, R40, R48.reuse, RZ ;  /* 0x0000003028067225 */ /* 0x081fe200078e00ff */
[----:B------:R-:W-:Y:S02]  /*2080*/  ISETP.NE.U32.AND P0, PT, RZ, UR8, PT ;  /* 0x00000008ff007c0c */ /* 0x000fe4000bf05070 */
[----:B-1----:R-:W-:Y:S01]  /*2090*/  ISETP.GE.AND P1, PT, R22, R41, PT ;  /* 0x000000291600720c */ /* 0x002fe20003f26270 */
[----:B------:R-:W-:Y:S01]  /*20a0*/  IMAD R0, R29, R48, RZ ;  /* 0x000000301d007224 */ /* 0x000fe200078e02ff */
[----:B------:R-:W-:Y:S01]  /*20b0*/  ISETP.NE.AND.EX P0, PT, RZ, UR9, PT, P0 ;  /* 0x00000009ff007c0c */ /* 0x000fe2000bf05300 */
[----:B------:R-:W-:Y:S01]  /*20c0*/  IMAD.MOV.U32 R8, RZ, RZ, R6 ;  /* 0x000000ffff087224 */ /* 0x000fe200078e0006 */
[----:B------:R-:W-:Y:S01]  /*20d0*/  SEL R27, R41, RZ, P1 ;  /* 0x000000ff291b7207 */ /* 0x000fe20000800000 */
[----:B------:R-:W-:Y:S01]  /*20e0*/  IMAD R9, R40, R49, R0 ;  /* 0x0000003128097224 */ /* 0x000fe200078e0200 */
[----:B------:R-:W-:Y:S01]  /*20f0*/  SHF.R.S32.HI R0, RZ, 0x1f, R118 ;  /* 0x0000001fff007819 */ /* 0x000fe20000011476 */
[----:B------:R-:W-:Y:S01]  /*2100*/  IMAD.WIDE.U32 R10, R118, UR6, R22 ;  /* 0x00000006760a7c25 */ /* 0x000fe2000f8e0016 */
[----:B------:R-:W-:-:S02]  /*2110*/  SHF.L.U64.HI R45, R48, 0x6, R49 ;  /* 0x00000006302d7819 */ /* 0x000fc40000010231 */
[----:B------:R-:W-:Y:S01]  /*2120*/  P2R R72, PR, RZ, 0x2 ;  /* 0x00000002ff487803 */ /* 0x000fe20000000000 */
[----:B------:R-:W-:Y:S02]  /*2130*/  IMAD.IADD R9, R7, 0x1, R9 ;  /* 0x0000000107097824 */ /* 0x000fe400078e0209 */
[----:B------:R-:W0:Y:S01]  /*2140*/  LDC.64 R6, c[0x0][0x3f8] ;  /* 0x0000fe00ff067b82 */ /* 0x000e220000000a00 */
[C---:B--2---:R-:W-:Y:S02]  /*2150*/  IMAD R5, R0.reuse, UR6, RZ ;  /* 0x0000000600057c24 */ /* 0x044fe4000f8e02ff */
[----:B------:R-:W-:Y:S02]  /*2160*/  IMAD R3, R0, UR4, RZ ;  /* 0x0000000400037c24 */ /* 0x000fe4000f8e02ff */
[C---:B------:R-:W-:Y:S01]  /*2170*/  IMAD R21, R118.reuse, UR7, R5 ;  /* 0x0000000776157c24 */ /* 0x040fe2000f8e0205 */
[----:B------:R-:W-:Y:S01]  /*2180*/  ULDC.64 UR6, c[0x0][0x338] ;  /* 0x0000ce0000067ab9 */ /* 0x000fe20000000a00 */
[C---:B------:R-:W-:Y:S01]  /*2190*/  IMAD R3, R118.reuse, UR5, R3 ;  /* 0x0000000576037c24 */ /* 0x040fe2000f8e0203 */
[----:B------:R-:W1:Y:S01]  /*21a0*/  LDC.64 R4, c[0x0][0x408] ;  /* 0x00010200ff047b82 */ /* 0x000e620000000a00 */
[----:B------:R-:W-:Y:S01]  /*21b0*/  IMAD.WIDE.U32 R8, R118, UR4, R8 ;  /* 0x0000000476087c25 */ /* 0x000fe2000f8e0008 */
[----:B------:R-:W-:-:S03]  /*21c0*/  ULDC.64 UR4, c[0x0][0x310] ;  /* 0x0000c40000047ab9 */ /* 0x000fc60000000a00 */
[----:B------:R-:W-:Y:S02]  /*21d0*/  IMAD.IADD R9, R9, 0x1, R3 ;  /* 0x0000000109097824 */ /* 0x000fe400078e0203 */
[----:B------:R-:W-:Y:S02]  /*21e0*/  IMAD.IADD R21, R11, 0x1, R21 ;  /* 0x000000010b157824 */ /* 0x000fe400078e0215 */
[----:B------:R-:W-:Y:S02]  /*21f0*/  IMAD.MOV.U32 R20, RZ, RZ, R10 ;  /* 0x000000ffff147224 */ /* 0x000fe400078e000a */
[----:B------:R-:W-:-:S04]  /*2200*/  IMAD.WIDE.U32 R10, R153, R48, R22 ;  /* 0x00000030990a7225 */ /* 0x000fc800078e0016 */
[----:B------:R-:W-:Y:S01]  /*2210*/  IMAD.IADD R27, R22, 0x1, R27 ;  /* 0x00000001161b7824 */ /* 0x000fe200078e021b */
[----:B0-----:R-:W-:Y:S01]  /*2220*/  SHF.L.U64.HI R47, R6, 0x6, R7 ;  /* 0x00000006062f7819 */ /* 0x001fe20000010207 */
[----:B------:R-:W-:Y:S02]  /*2230*/  VIADD R73, R22, 0x20 ;  /* 0x0000002016497836 */ /* 0x000fe40000000000 */
[----:B------:R-:W-:Y:S01]  /*2240*/  IMAD.SHL.U32 R52, R41, 0x2, RZ ;  /* 0x0000000229347824 */ /* 0x000fe200078e00ff */
[----:B------:R-:W-:Y:S01]  /*2250*/  SHF.R.S32.HI R46, RZ, 0x1f, R27 ;  /* 0x0000001fff2e7819 */ /* 0x000fe2000001141b */
[----:B-1----:R-:W-:-:S03]  /*2260*/  IMAD R14, R166, R4, RZ ;  /* 0x00000004a60e7224 */ /* 0x002fc600078e02ff */
[----:B------:R-:W-:Y:S01]  /*2270*/  LEA.HI R46, R46, R27, RZ, 0x3 ;  /* 0x0000001b2e2e7211 */ /* 0x000fe200078f18ff */
[C---:B------:R-:W-:Y:S01]  /*2280*/  IMAD.SHL.U32 R51, R4.reuse, 0x40, RZ ;  /* 0x0000004004337824 */ /* 0x040fe200078e00ff */
[----:B------:R-:W-:Y:S01]  /*2290*/  SHF.L.U64.HI R50, R4, 0x6, R5 ;  /* 0x0000000604327819 */ /* 0x000fe20000010205 */
[----:B------:R-:W-:Y:S01]  /*22a0*/  IMAD R35, R153, R5, R14 ;  /* 0x0000000599237224 */ /* 0x000fe200078e020e */
[----:B------:R-:W-:Y:S01]  /*22b0*/  LOP3.LUT R56, R165, 0x38, R46, 0xf8, !PT ;  /* 0x00000038a5387812 */ /* 0x000fe200078ef82e */
[----:B------:R-:W-:-:S03]  /*22c0*/  IMAD.WIDE.U32 R14, R153, R4, R22 ;  /* 0x00000004990e7225 */ /* 0x000fc600078e0016 */
[----:B------:R-:W-:Y:S01]  /*22d0*/  LOP3.LUT R56, R184, R56, R167, 0xf6, !PT ;  /* 0x00000038b8387212 */ /* 0x000fe200078ef6a7 */
[----:B------:R-:W-:Y:S02]  /*22e0*/  IMAD.IADD R15, R35, 0x1, R15 ;  /* 0x00000001230f7824 */ /* 0x000fe400078e020f */
[----:B-----5:R-:W-:Y:S01]  /*22f0*/  IMAD.WIDE.U32 R38, R33, R4, R14 ;  /* 0x0000000421267225 */ /* 0x020fe200078e000e */
[----:B---3--:R-:W-:Y:S02]  /*2300*/  SHF.R.S32.HI R0, RZ, 0x1f, R119 ;  /* 0x0000001fff007819 */ /* 0x008fe40000011477 */
[----:B------:R-:W-:Y:S02]  /*2310*/  SEL R119, R119, RZ, !P0 ;  /* 0x000000ff77777207 */ /* 0x000fe40004000000 */
[----:B------:R-:W-:-:S03]  /*2320*/  SEL R0, R0, RZ, !P0 ;  /* 0x000000ff00007207 */ /* 0x000fc60004000000 */
[----:B------:R-:W-:-:S04]  /*2330*/  IMAD.WIDE.U32 R18, R119, UR4, R8 ;  /* 0x0000000477127c25 */ /* 0x000fc8000f8e0008 */
[----:B------:R-:W-:Y:S01]  /*2340*/  IMAD R12, R0, UR4, RZ ;  /* 0x00000004000c7c24 */ /* 0x000fe2000f8e02ff */
[----:B------:R-:W-:Y:S01]  /*2350*/  IADD3 R44, P0, R18, R10, RZ ;  /* 0x0000000a122c7210 */ /* 0x000fe20007f1e0ff */
[----:B------:R-:W-:Y:S01]  /*2360*/  IMAD R0, R0, UR6, RZ ;  /* 0x0000000600007c24 */ /* 0x000fe2000f8e02ff */
[----:B------:R-:W-:Y:S01]  /*2370*/  ULDC UR4, c[0x0][0x2f4] ;  /* 0x0000bd0000047ab9 */ /* 0x000fe20000000800 */
[----:B------:R-:W-:Y:S01]  /*2380*/  IMAD R3, R119, UR5, R12 ;  /* 0x0000000577037c24 */ /* 0x000fe2000f8e020c */
[----:B------:R-:W-:Y:S01]  /*2390*/  ISETP.GE.AND P4, PT, R22, UR4, PT ;  /* 0x0000000416007c0c */ /* 0x000fe2000bf86270 */
[C---:B------:R-:W-:Y:S01]  /*23a0*/  IMAD R8, R166.reuse, R48, RZ ;  /* 0x00000030a6087224 */ /* 0x040fe200078e02ff */
[----:B------:R-:W-:Y:S01]  /*23b0*/  ISETP.GE.AND P3, PT, R73, UR4, PT ;  /* 0x0000000449007c0c */ /* 0x000fe2000bf66270 */
[----:B------:R-:W-:Y:S02]  /*23c0*/  IMAD R61, R119, UR7, R0 ;  /* 0x00000007773d7c24 */ /* 0x000fe4000f8e0200 */
[----:B------:R-:W-:-:S02]  /*23d0*/  IMAD R0, R166, R6, RZ ;  /* 0x00000006a6007224 */ /* 0x000fc400078e02ff */
[----:B------:R-:W-:Y:S02]  /*23e0*/  IMAD R12, R153, R49, R8 ;  /* 0x00000031990c7224 */ /* 0x000fe400078e0208 */
[----:B------:R-:W-:Y:S02]  /*23f0*/  IMAD.IADD R3, R19, 0x1, R3 ;  /* 0x0000000113037824 */ /* 0x000fe400078e0203 */
[C---:B------:R-:W-:Y:S02]  /*2400*/  IMAD R31, R153.reuse, R7, R0 ;  /* 0x00000007991f7224 */ /* 0x040fe400078e0200 */
[----:B------:R-:W-:Y:S01]  /*2410*/  IMAD.WIDE.U32 R8, R153, R6, R154 ;  /* 0x0000000699087225 */ /* 0x000fe200078e009a */
[----:B------:R-:W-:Y:S02]  /*2420*/  IADD3.X R0, R3, R11, R12, P0, !PT ;  /* 0x0000000b03007210 */ /* 0x000fe400007fe40c */
[C---:B------:R-:W-:Y:S01]  /*2430*/  IADD3 R40, P0, R153.reuse, R40, RZ ;  /* 0x0000002899287210 */ /* 0x040fe20007f1e0ff */
[----:B------:R-:W-:-:S04]  /*2440*/  IMAD.WIDE.U32 R12, R153, R6, R22 ;  /* 0x00000006990c7225 */ /* 0x000fc800078e0016 */
[----:B------:R-:W-:Y:S02]  /*2450*/  IMAD.IADD R9, R9, 0x1, R31 ;  /* 0x0000000109097824 */ /* 0x000fe400078e021f */
[----:B------:R-:W-:Y:S01]  /*2460*/  IMAD.IADD R13, R31, 0x1, R13 ;  /* 0x000000011f0d7824 */ /* 0x000fe200078e020d */
[----:B------:R-:W-:Y:S01]  /*2470*/  SHF.R.S32.HI R31, RZ, 0x1f, R33 ;  /* 0x0000001fff1f7819 */ /* 0x000fe20000011421 */
[----:B------:R-:W-:-:S04]  /*2480*/  IMAD.WIDE.U32 R10, R153, R4, R154 ;  /* 0x00000004990a7225 */ /* 0x000fc800078e009a */
[----:B------:R-:W-:Y:S02]  /*2490*/  IMAD R26, R31, R6, RZ ;  /* 0x000000061f1a7224 */ /* 0x000fe400078e02ff */
[----:B------:R-:W-:Y:S02]  /*24a0*/  IMAD.IADD R11, R11, 0x1, R35 ;  /* 0x000000010b0b7824 */ /* 0x000fe400078e0223 */
[----:B------:R-:W-:Y:S02]  /*24b0*/  IMAD R55, R33, R7, R26 ;  /* 0x0000000721377224 */ /* 0x000fe400078e021a */
[----:B------:R-:W-:Y:S02]  /*24c0*/  IMAD R28, R31, R4, RZ ;  /* 0x000000041f1c7224 */ /* 0x000fe400078e02ff */
[----:B------:R-:W-:-:S04]  /*24d0*/  IMAD.WIDE.U32 R26, R33, R6, R8 ;  /* 0x00000006211a7225 */ /* 0x000fc800078e0008 */
[----:B------:R-:W-:-:S04]  /*24e0*/  IMAD.WIDE.U32 R34, R33, R6, R12 ;  /* 0x0000000621227225 */ /* 0x000fc800078e000c */
[C---:B------:R-:W-:Y:S02]  /*24f0*/  IMAD R59, R33.reuse, R5, R28 ;  /* 0x00000005213b7224 */ /* 0x040fe400078e021c */
[----:B------:R-:W-:-:S04]  /*2500*/  IMAD.WIDE.U32 R36, R33, R4, R10 ;  /* 0x0000000421247225 */ /* 0x000fc800078e000a */
[----:B------:R-:W-:Y:S02]  /*2510*/  IMAD.IADD R53, R27, 0x1, R55 ;  /* 0x000000011b357824 */ /* 0x000fe400078e0237 */
[----:B------:R-:W-:Y:S01]  /*2520*/  IMAD.IADD R54, R55, 0x1, R35 ;  /* 0x0000000137367824 */ /* 0x000fe200078e0223 */
[----:B------:R-:W-:Y:S01]  /*2530*/  LOP3.LUT R55, R46, 0xfffffff8, RZ, 0xc0, !PT ;  /* 0xfffffff82e377812 */ /* 0x000fe200078ec0ff */
[----:B------:R-:W-:-:S03]  /*2540*/  IMAD.WIDE.U32 R20, R119, UR6, R20 ;  /* 0x0000000677147c25 */ /* 0x000fc6000f8e0014 */
[----:B------:R-:W-:Y:S01]  /*2550*/  SHF.R.S32.HI R58, RZ, 0x1f, R55 ;  /* 0x0000001fff3a7819 */ /* 0x000fe20000011437 */
[----:B------:R-:W-:Y:S02]  /*2560*/  IMAD.IADD R57, R37, 0x1, R59 ;  /* 0x0000000125397824 */ /* 0x000fe400078e023b */
[----:B------:R-:W-:Y:S02]  /*2570*/  IMAD.SHL.U32 R48, R48, 0x40, RZ ;  /* 0x0000004030307824 */ /* 0x000fe400078e00ff */
[----:B------:R-:W-:Y:S02]  /*2580*/  IMAD.SHL.U32 R49, R6, 0x40, RZ ;  /* 0x0000004006317824 */ /* 0x000fe400078e00ff */
[----:B------:R-:W-:Y:S02]  /*2590*/  IMAD.X R41, R166, 0x1, R29, P0 ;  /* 0x00000001a6297824 */ /* 0x000fe400000e061d */
[----:B------:R-:W-:Y:S02]  /*25a0*/  IMAD.IADD R59, R59, 0x1, R39 ;  /* 0x000000013b3b7824 */ /* 0x000fe400078e0227 */
[----:B------:R-:W-:-:S07]  /*25b0*/  IMAD.IADD R61, R21, 0x1, R61 ;  /* 0x00000001153d7824 */ /* 0x000fce00078e023d */
.L_x_6859:
        /* <DEDUP_REMOVED lines=36> */
[----:B------:R-:W-:Y:S01]  /*2800*/  IADD3 R8, P0, R26, R4, RZ ;  /* 0x000000041a087210 */ /* 0x000fe20007f1e0ff */
[----:B------:R-:W-:Y:S01]  /*2810*/  IMAD R6, R50, R43, RZ ;  /* 0x0000002b32067224 */ /* 0x000fe200078e02ff */
[----:B------:R-:W-:Y:S01]  /*2820*/  ULDC.64 UR6, c[0x0][0x400] ;  /* 0x0001000000067ab9 */ /* 0x000fe20000000a00 */
[----:B------:R-:W-:Y:S01]  /*2830*/  IMAD.MOV.U32 R4, RZ, RZ, R36 ;  /* 0x000000ffff047224 */ /* 0x000fe200078e0024 */
[----:B------:R-:W-:Y:S01]  /*2840*/  ULDC.64 UR4, c[0x0][0x3e8] ;  /* 0x0000fa0000047ab9 */ /* 0x000fe20000000a00 */
[----:B------:R-:W-:Y:S02]  /*2850*/  IMAD.MOV.U32 R5, RZ, RZ, R57 ;  /* 0x000000ffff057224 */ /* 0x000fe400078e0039 */
[-C--:B------:R-:W-:Y:S02]  /*2860*/  IMAD R7, R60, R51.reuse, R6 ;  /* 0x000000333c077224 */ /* 0x080fe400078e0206 */
[----:B------:R-:W-:-:S04]  /*2870*/  IMAD.WIDE.U32 R4, R43, R51, R4 ;  /* 0x000000332b047225 */ /* 0x000fc800078e0004 */
[----:B------:R-:W-:Y:S01]  /*2880*/  IMAD.X R9, R64, 0x1, R53, P0 ;  /* 0x0000000140097824 */ /* 0x000fe200000e0635 */
[----:B------:R-:W-:Y:S01]  /*2890*/  LEA R6, P0, R4, UR6, 0x1 ;  /* 0x0000000604067c11 */ /* 0x000fe2000f8008ff */
[----:B------:R-:W-:-:S05]  /*28a0*/  IMAD.IADD R5, R5, 0x1, R7 ;  /* 0x0000000105057824 */ /* 0x000fca00078e0207 */
[----:B------:R-:W-:Y:S02]  /*28b0*/  LEA.HI.X R7, R4, UR7, R5, 0x1, P0 ;  /* 0x0000000704077c11 */ /* 0x000fe400080f0c05 */
[----:B------:R-:W-:-:S04]  /*28c0*/  LEA R4, P0, R8, UR4, 0x1 ;  /* 0x0000000408047c11 */ /* 0x000fc8000f8008ff */
[----:B------:R-:W-:Y:S02]  /*28d0*/  LEA.HI.X R5, R8, UR5, R9, 0x1, P0 ;  /* 0x0000000508057c11 */ /* 0x000fe400080f0c09 */
        /* <DEDUP_REMOVED lines=8> */
.L_x_6834:
[----:B------:R-:W-:Y:S05]  /*2960*/  BSYNC B1 ;  /* 0x0000000000017941 */ /* 0x000fea0003800000 */
.L_x_6833:
[----:B------:R-:W-:Y:S01]  /*2970*/  UISETP.NE.AND UP0, UPT, UR46, 0x3, UPT ;  /* 0x000000032e00788c */ /* 0x000fe2000bf05270 */
[----:B0----5:R-:W-:Y:S02]  /*2980*/  IMAD.MOV.U32 R4, RZ, RZ, R8 ;  /* 0x000000ffff047224 */ /* 0x021fe400078e0008 */
[----:B------:R-:W-:Y:S02]  /*2990*/  IMAD.MOV.U32 R5, RZ, RZ, R9 ;  /* 0x000000ffff057224 */ /* 0x000fe400078e0009 */
[----:B------:R-:W-:Y:S01]  /*29a0*/  IMAD.MOV.U32 R6, RZ, RZ, R28 ;  /* 0x000000ffff067224 */ /* 0x000fe200078e001c */
[----:B------:R-:W-:Y:S01]  /*29b0*/  PLOP3.LUT P0, PT, PT, PT, UP0, 0x80, 0x0 ;  /* 0x000000000000781c */ /* 0x000fe20003f0f008 */
[----:B------:R-:W-:Y:S01]  /*29c0*/  IMAD.MOV.U32 R7, RZ, RZ, R15 ;  /* 0x000000ffff077224 */ /* 0x000fe200078e000f */
[----:B------:R-:W-:Y:S01]  /*29d0*/  PRMT R68, R4, 0x5410, R5 ;  /* 0x0000541004447816 */ /* 0x000fe20000000005 */
[----:B------:R-:W-:Y:S02]  /*29e0*/  IMAD.MOV.U32 R4, RZ, RZ, R29 ;  /* 0x000000ffff047224 */ /* 0x000fe400078e001d */
[----:B------:R-:W-:-:S03]  /*29f0*/  IMAD.MOV.U32 R5, RZ, RZ, R11 ;  /* 0x000000ffff057224 */ /* 0x000fc600078e000b */
[----:B------:R-:W-:Y:S01]  /*2a00*/  PRMT R63, R6, 0x5410, R4 ;  /* 0x00005410063f7816 */ /* 0x000fe20000000004 */
[----:B------:R-:W-:Y:S02]  /*2a10*/  IMAD.MOV.U32 R4, RZ, RZ, R10 ;  /* 0x000000ffff047224 */ /* 0x000fe400078e000a */
[----:B------:R-:W-:-:S03]  /*2a20*/  IMAD.MOV.U32 R6, RZ, RZ, R14 ;  /* 0x000000ffff067224 */ /* 0x000fc600078e000e */
[----:B------:R-:W-:Y:S02]  /*2a30*/  PRMT R70, R4, 0x5410, R5 ;  /* 0x0000541004467816 */ /* 0x000fe40000000005 */
[----:B------:R-:W-:Y:S01]  /*2a40*/  PRMT R71, R6, 0x5410, R7 ;  /* 0x0000541006477816 */ /* 0x000fe20000000007 */
[----:B------:R-:W-:Y:S06]  /*2a50*/  @!P0 BRA `(.L_x_6835) ;  /* 0x0000000000048947 */ /* 0x000fec0003800000 */
[----:B------:R-:W-:Y:S01]  /*2a60*/  BPT.TRAP 0x1 ;  /* 0x000000040000795c */ /* 0x000fe20000300000 */
.L_x_6835:
[----:B------:R-:W-:Y:S01]  /*2a70*/  IMAD R60, R152, 0x8, R2 ;  /* 0x00000008983c7824 */ /* 0x000fe200078e0202 */
[----:B------:R-:W-:Y:S01]  /*2a80*/  SHF.L.U32 R65, R156, 0x1f, RZ ;  /* 0x0000001f9c417819 */ /* 0x000fe200000006ff */
[----:B------:R-:W-:Y:S03]  /*2a90*/  BSSY B1, `(.L_x_6836) ;  /* 0x0000003000017945 */ /* 0x000fe60003800000 */
[----:B------:R-:W0:Y:S02]  /*2aa0*/  SYNCS.PHASECHK.TRANS64.TRYWAIT P5, [R60+URZ+0x38890], R65 ;  /* 0x038890413c0075a7 */ /* 0x000e2400080a017f */
[----:B0-----:R-:W-:Y:S05]  /*2ab0*/  @!P5 BRA `(.L_x_6837) ;  /* 0x000003bc00b4d947 */ /* 0x001fea0003800000 */
.L_x_7230:
[----:B------:R-:W-:Y:S05]  /*2ac0*/  BSYNC B1 ;  /* 0x0000000000017941 */ /* 0x000fea0003800000 */
.L_x_6836:
        /* <DEDUP_REMOVED lines=48> */
.L_x_6842:
[----:B------:R-:W-:Y:S05]  /*2dd0*/  BSYNC B2 ;  /* 0x0000000000027941 */ /* 0x000fea0003800000 */
.L_x_6841:
[----:B--2---:R1:W-:Y:S02]  /*2de0*/  STG.E.128 desc[UR44][R12.64], R4 ;  /* 0x000000040c007986 */ /* 0x0043e4000c101d2c */
.L_x_6840:
[----:B------:R-:W-:Y:S05]  /*2df0*/  BSYNC B1 ;  /* 0x0000000000017941 */ /* 0x000fea0003800000 */
.L_x_6839:
[----:B------:R-:W-:Y:S05]  /*2e00*/  @P3 BRA `(.L_x_6838) ;  /* 0x0000000c00e83947 */ /* 0x000fea0003800000 */
[----:B-1----:R-:W2:Y:S01]  /*2e10*/  LDL R4, [R1+0x44c] ;  /* 0x00044c0001047983 */ /* 0x002ea20000100800 */
[----:B------:R-:W-:Y:S01]  /*2e20*/  IMAD.MOV.U32 R160, RZ, RZ, 0x20 ;  /* 0x00000020ffa07424 */ /* 0x000fe200078e00ff */
[----:B------:R-:W-:Y:S01]  /*2e30*/  BSSY B1, `(.L_x_6843) ;  /* 0x0000031000017945 */ /* 0x000fe20003800000 */
[----:B--2---:R-:W-:-:S04]  /*2e40*/  LOP3.LUT P5, RZ, R4, 0x1000, RZ, 0xc0, !PT ;  /* 0x0000100004ff7812 */ /* 0x004fc800078ac0ff */
        /* <DEDUP_REMOVED lines=47> */
.L_x_6844:
[----:B------:R-:W-:Y:S05]  /*3140*/  BSYNC B1 ;  /* 0x0000000000017941 */ /* 0x000fea0003800000 */
.L_x_6843:
[----:B-1----:R2:W-:Y:S01]  /*3150*/  STG.E.128 desc[UR44][R12.64+0x40], R4 ;  /* 0x000040040c007986 */ /* 0x0025e2000c101d2c */
[----:B------:R-:W-:Y:S05]  /*3160*/  BRA `(.L_x_6838) ;  /* 0x0000000c00107947 */ /* 0x000fea0003800000 */
.L_x_6832:
[----:B------:R-:W-:-:S05]  /*3170*/  IMAD R5, R43, -0x40, R42 ;  /* 0xffffffc02b057824 */ /* 0x000fca00078e022a */
[----:B------:R-:W-:-:S04]  /*3180*/  VIMNMX R6, R5, 0x40, PT ;  /* 0x0000004005067848 */ /* 0x000fc80003fe0100 */
[----:B------:R-:W-:-:S04]  /*3190*/  ISETP.GE.AND P1, PT, R153, R6, PT ;  /* 0x000000069900720c */ /* 0x000fc80003f26270 */
[----:B------:R-:W-:-:S13]  /*31a0*/  ISETP.GE.OR P0, PT, R22, R67, P1 ;  /* 0x000000431600720c */ /* 0x000fda0000f06670 */
[----:B------:R-:W0:Y:S01]  /*31b0*/  @!P0 LDC.64 R12, c[0x0][0x3e8] ;  /* 0x0000fa00ff0c8b82 */ /* 0x000e220000000a00 */
[----:B------:R-:W-:-:S05]  /*31c0*/  @!P0 IADD3 R4, P5, R34, R4, RZ ;  /* 0x0000000422048210 */ /* 0x000fca0007fbe0ff */
[----:B------:R-:W-:Y:S02]  /*31d0*/  @!P0 IMAD.X R5, R64, 0x1, R54, P5 ;  /* 0x0000000140058824 */ /* 0x000fe400028e0636 */
[----:B------:R-:W1:Y:S01]  /*31e0*/  @!P0 LDC.64 R28, c[0x0][0x400] ;  /* 0x00010000ff1c8b82 */ /* 0x000e620000000a00 */
[----:B0-----:R-:W-:-:S04]  /*31f0*/  @!P0 LEA R12, P5, R4, R12, 0x1 ;  /* 0x0000000c040c8211 */ /* 0x001fc800078a08ff */
[----:B------:R-:W-:Y:S01]  /*3200*/  @!P0 LEA.HI.X R13, R4, R13, R5, 0x1, P5 ;  /* 0x0000000d040d8211 */ /* 0x000fe200028f0c05 */
[----:B------:R-:W-:Y:S02]  /*3210*/  @!P0 IMAD R4, R50, R43, RZ ;  /* 0x0000002b32048224 */ /* 0x000fe400078e02ff */
[----:B------:R-:W-:Y:S02]  /*3220*/  @!P0 IMAD.MOV.U32 R5, RZ, RZ, R59 ;  /* 0x000000ffff058224 */ /* 0x000fe400078e003b */
[----:B------:R-:W-:Y:S02]  /*3230*/  @!P0 IMAD R7, R60, R51, R4 ;  /* 0x000000333c078224 */ /* 0x000fe400078e0204 */
[----:B------:R-:W-:-:S04]  /*3240*/  @!P0 IMAD.MOV.U32 R4, RZ, RZ, R38 ;  /* 0x000000ffff048224 */ /* 0x000fc800078e0026 */
[----:B------:R-:W-:-:S04]  /*3250*/  @!P0 IMAD.WIDE.U32 R4, R43, R51, R4 ;  /* 0x000000332b048225 */ /* 0x000fc800078e0004 */
[----:B------:R-:W-:Y:S01]  /*3260*/  @!P0 IMAD.IADD R5, R7, 0x1, R5 ;  /* 0x0000000107058824 */ /* 0x000fe200078e0205 */
[C---:B-1----:R-:W-:Y:S02]  /*3270*/  @!P0 LEA R28, P5, R4.reuse, R28, 0x1 ;  /* 0x0000001c041c8211 */ /* 0x042fe400078a08ff */
[----:B------:R-:W-:Y:S02]  /*3280*/  CS2R R6, SRZ ;  /* 0x0000000000067805 */ /* 0x000fe4000001ff00 */
[----:B------:R-:W-:Y:S02]  /*3290*/  @!P0 LEA.HI.X R29, R4, R29, R5, 0x1, P5 ;  /* 0x0000001d041d8211 */ /* 0x000fe400028f0c05 */
[----:B------:R-:W-:Y:S02]  /*32a0*/  CS2R R4, SRZ ;  /* 0x0000000000047805 */ /* 0x000fe4000001ff00 */
[----:B------:R-:W-:Y:S02]  /*32b0*/  CS2R R8, SRZ ;  /* 0x0000000000087805 */ /* 0x000fe4000001ff00 */
[----:B------:R-:W-:-:S02]  /*32c0*/  CS2R R10, SRZ ;  /* 0x00000000000a7805 */ /* 0x000fc4000001ff00 */
[----:B------:R-:W2:Y:S04]  /*32d0*/  @!P0 LDG.E.128 R4, desc[UR44][R12.64] ;  /* 0x0000002c0c048981 */ /* 0x000ea8000c1e1d00 */
[----:B------:R-:W3:Y:S01]  /*32e0*/  @!P0 LDG.E.128 R8, desc[UR44][R28.64] ;  /* 0x0000002c1c088981 */ /* 0x000ee2000c1e1d00 */
[----:B------:R-:W-:Y:S01]  /*32f0*/  UISETP.NE.AND UP0, UPT, UR46, 0x3, UPT ;  /* 0x000000032e00788c */ /* 0x000fe2000bf05270 */
[----:B------:R-:W-:-:S04]  /*3300*/  ISETP.GE.AND P0, PT, R22, R67, PT ;  /* 0x000000431600720c */ /* 0x000fc80003f06270 */
[----:B------:R-:W-:Y:S02]  /*3310*/  P2R R68, PR, RZ, 0x1 ;  /* 0x00000001ff447803 */ /* 0x000fe40000000000 */
[----:B------:R-:W-:Y:S01]  /*3320*/  PLOP3.LUT P0, PT, PT, PT, UP0, 0x80, 0x0 ;  /* 0x000000000000781c */ /* 0x000fe20003f0f008 */
[----:B--2---:R-:W-:Y:S02]  /*3330*/  IMAD.MOV.U32 R60, RZ, RZ, R5 ;  /* 0x000000ffff3c7224 */ /* 0x004fe400078e0005 */
[----:B------:R-:W-:Y:S02]  /*3340*/  IMAD.MOV.U32 R65, RZ, RZ, R7 ;  /* 0x000000ffff417224 */ /* 0x000fe400078e0007 */
[----:B------:R-:W-:Y:S01]  /*3350*/  IMAD.MOV.U32 R30, RZ, RZ, R4 ;  /* 0x000000ffff1e7224 */ /* 0x000fe200078e0004 */
[----:B------:R-:W-:Y:S01]  /*3360*/  PRMT R75, R75, 0x5410, R60 ;  /* 0x000054104b4b7816 */ /* 0x000fe2000000003c */
[----:B------:R-:W-:Y:S01]  /*3370*/  IMAD.MOV.U32 R64, RZ, RZ, R6 ;  /* 0x000000ffff407224 */ /* 0x000fe200078e0006 */
[----:B------:R-:W-:Y:S01]  /*3380*/  PRMT R79, R79, 0x5410, R65 ;  /* 0x000054104f4f7816 */ /* 0x000fe20000000041 */
[----:B---3--:R-:W-:-:S02]  /*3390*/  IMAD.MOV.U32 R12, RZ, RZ, R8 ;  /* 0x000000ffff0c7224 */ /* 0x008fc400078e0008 */
[----:B------:R-:W-:Y:S01]  /*33a0*/  IMAD.MOV.U32 R13, RZ, RZ, R9 ;  /* 0x000000ffff0d7224 */ /* 0x000fe200078e0009 */
[----:B------:R-:W-:Y:S01]  /*33b0*/  PRMT R86, R30, 0x5410, R64 ;  /* 0x000054101e567816 */ /* 0x000fe20000000040 */
[----:B------:R-:W-:Y:S02]  /*33c0*/  IMAD.MOV.U32 R28, RZ, RZ, R10 ;  /* 0x000000ffff1c7224 */ /* 0x000fe400078e000a */
[----:B------:R-:W-:Y:S01]  /*33d0*/  IMAD.MOV.U32 R29, RZ, RZ, R11 ;  /* 0x000000ffff1d7224 */ /* 0x000fe200078e000b */
[----:B------:R-:W-:Y:S02]  /*33e0*/  PRMT R75, R13, 0x7610, R75 ;  /* 0x000076100d4b7816 */ /* 0x000fe4000000004b */
[----:B------:R-:W-:Y:S02]  /*33f0*/  PRMT R85, R12, 0x5410, R28 ;  /* 0x000054100c557816 */ /* 0x000fe4000000001c */
[----:B------:R-:W-:Y:S01]  /*3400*/  PRMT R79, R29, 0x7610, R79 ;  /* 0x000076101d4f7816 */ /* 0x000fe2000000004f */
[----:B------:R-:W-:Y:S06]  /*3410*/  @!P0 BRA `(.L_x_6845) ;  /* 0x0000000000048947 */ /* 0x000fec0003800000 */
[----:B------:R-:W-:Y:S01]  /*3420*/  BPT.TRAP 0x1 ;  /* 0x000000040000795c */ /* 0x000fe20000300000 */
.L_x_6845:
[----:B------:R-:W-:Y:S01]  /*3430*/  IMAD R60, R152, 0x8, R2 ;  /* 0x00000008983c7824 */ /* 0x000fe200078e0202 */
[----:B------:R-:W-:Y:S01]  /*3440*/  SHF.L.U32 R65, R156, 0x1f, RZ ;  /* 0x0000001f9c417819 */ /* 0x000fe200000006ff */
[----:B------:R-:W0:Y:S01]  /*3450*/  LDC R71, c[0x0][0x2f4] ;  /* 0x0000bd00ff477b82 */ /* 0x000e220000000800 */
[----:B------:R-:W-:Y:S02]  /*3460*/  BSSY B1, `(.L_x_6846) ;  /* 0x0000003000017945 */ /* 0x000fe40003800000 */
[----:B------:R-:W1:Y:S02]  /*3470*/  SYNCS.PHASECHK.TRANS64.TRYWAIT P5, [R60+URZ+0x38890], R65 ;  /* 0x038890413c0075a7 */ /* 0x000e6400080a017f */
[----:B-1----:R-:W-:Y:S05]  /*3480*/  @!P5 BRA `(.L_x_6847) ;  /* 0x000003b40054d947 */ /* 0x002fea0003800000 */
.L_x_7231:
[----:B------:R-:W-:Y:S05]  /*3490*/  BSYNC B1 ;  /* 0x0000000000017941 */ /* 0x000fea0003800000 */
.L_x_6846:
        /* <DEDUP_REMOVED lines=12> */
[----:B------:R-:W-:Y:S02]  /*3560*/  ISETP.NE.AND P6, PT, R68, RZ, PT ;  /* 0x000000ff4400720c */ /* 0x000fe40003fc5270 */
[----:B------:R-:W-:-:S04]  /*3570*/  LEA R68, P5, R12, R62, 0x1 ;  /* 0x0000003e0c447211 */ /* 0x000fc800078a08ff */
        /* <DEDUP_REMOVED lines=8> */
[----:B------:R-:W-:Y:S02]  /*3600*/  IMAD.SHL.U32 R70, R13, 0x8, RZ ;  /* 0x000000080d467824 */ /* 0x000fe400078e00ff */
[----:B------:R-:W-:-:S03]  /*3610*/  IMAD.IADD R13, R56, 0x1, R31 ;  /* 0x00000001380d7824 */ /* 0x000fc600078e021f */
[----:B------:R-:W-:Y:S01]  /*3620*/  LOP3.LUT R12, R165, 0x38, R70, 0xf8, !PT ;  /* 0x00000038a50c7812 */ /* 0x000fe200078ef846 */
[----:B------:R-:W-:-:S03]  /*3630*/  IMAD R13, R13, 0x2, R2 ;  /* 0x000000020d0d7824 */ /* 0x000fc600078e0202 */
[----:B------:R-:W-:-:S05]  /*3640*/  LOP3.LUT R12, R184, R12, R167, 0xf6, !PT ;  /* 0x0000000cb80c7212 */ /* 0x000fca00078ef6a7 */
        /* <DEDUP_REMOVED lines=19> */
[CC--:B------:R-:W-:Y:S01]  /*3780*/  FMUL.FTZ R76, R4.reuse, R7.reuse ;  /* 0x00000007044c7220 */ /* 0x0c0fe20000410000 */
[----:B------:R-:W-:Y:S02]  /*3790*/  HADD2.F32 R6, -RZ, R75.H1_H1 ;  /* 0x3000004bff067230 */ /* 0x000fe40000004100 */
[-C--:B------:R-:W-:Y:S01]  /*37a0*/  FMUL.FTZ R78, R29, R10.reuse ;  /* 0x0000000a1d4e7220 */ /* 0x080fe20000410000 */
[----:B------:R-:W-:Y:S02]  /*37b0*/  HADD2.F32 R8, -RZ, R74.H0_H0 ;  /* 0x2000004aff087230 */ /* 0x000fe40000004100 */
[----:B------:R-:W-:Y:S01]  /*37c0*/  FMUL.FTZ R9, R5, R7 ;  /* 0x0000000705097220 */ /* 0x000fe20000410000 */
[----:B------:R-:W-:Y:S01]  /*37d0*/  FMUL.FTZ R10, R13, R10 ;  /* 0x0000000a0d0a7220 */ /* 0x000fe20000410000 */
[-C--:B------:R-:W-:Y:S01]  /*37e0*/  FFMA.FTZ R76, R5, R6.reuse, R76 ;  /* 0x00000006054c7223 */ /* 0x080fe2000001004c */
[--C-:B------:R-:W-:Y:S02]  /*37f0*/  HADD2.F32 R5, -RZ, R31.reuse.H0_H0 ;  /* 0x2000001fff057230 */ /* 0x100fe40000004100 */
[----:B------:R-:W-:Y:S01]  /*3800*/  FFMA.FTZ R74, R4, R6, -R9 ;  /* 0x00000006044a7223 */ /* 0x000fe20000010809 */
[----:B------:R-:W-:Y:S01]  /*3810*/  FFMA.FTZ R29, R29, R8, R10 ;  /* 0x000000081d1d7223 */ /* 0x000fe2000001000a */
[----:B------:R-:W-:-:S02]  /*3820*/  HADD2.F32 R31, -RZ, R31.H1_H1 ;  /* 0x3000001fff1f7230 */ /* 0x000fc40000004100 */
[----:B------:R-:W-:Y:S01]  /*3830*/  FFMA.FTZ R75, R13, R8, -R78 ;  /* 0x000000080d4b7223 */ /* 0x000fe2000001084e */
[----:B------:R-:W-:Y:S02]  /*3840*/  HADD2.F32 R4, -RZ, R15.H0_H0 ;  /* 0x2000000fff047230 */ /* 0x000fe40000004100 */
[----:B------:R-:W-:Y:S01]  /*3850*/  HADD2.F32 R10, -RZ, R11.H0_H0 ;  /* 0x2000000bff0a7230 */ /* 0x000fe20000004100 */
[----:B------:R-:W-:Y:S01]  /*3860*/  F2FP.F16.F32.PACK_AB R29, R29, R76 ;  /* 0x0000004c1d1d723e */ /* 0x000fe200000000ff */
[----:B------:R-:W-:Y:S01]  /*3870*/  HADD2.F32 R7, -RZ, R79.H0_H0 ;  /* 0x2000004fff077230 */ /* 0x000fe20000004100 */
[----:B------:R-:W-:Y:S01]  /*3880*/  F2FP.F16.F32.PACK_AB R74, R75, R74 ;  /* 0x0000004a4b4a723e */ /* 0x000fe200000000ff */
[----:B------:R-:W-:Y:S02]  /*3890*/  HADD2.F32 R15, -RZ, R15.H1_H1 ;  /* 0x3000000fff0f7230 */ /* 0x000fe40000004100 */
[----:B------:R-:W-:Y:S01]  /*38a0*/  FMUL.FTZ R80, R31, R10 ;  /* 0x0000000a1f507220 */ /* 0x000fe20000410000 */
[----:B------:R-:W-:-:S02]  /*38b0*/  HADD2.F32 R6, -RZ, R79.H1_H1 ;  /* 0x3000004fff067230 */ /* 0x000fc40000004100 */
[CC--:B------:R-:W-:Y:S01]  /*38c0*/  FMUL.FTZ R78, R4.reuse, R7.reuse ;  /* 0x00000007044e7220 */ /* 0x0c0fe20000410000 */
[----:B------:R-:W-:Y:S02]  /*38d0*/  HADD2.F32 R8, -RZ, R77.H0_H0 ;  /* 0x2000004dff087230 */ /* 0x000fe40000004100 */
[----:B------:R-:W-:Y:S01]  /*38e0*/  FMUL.FTZ R10, R15, R10 ;  /* 0x0000000a0f0a7220 */ /* 0x000fe20000410000 */
[C---:B------:R-:W-:Y:S01]  /*38f0*/  FMUL.FTZ R9, R5.reuse, R7 ;  /* 0x0000000705097220 */ /* 0x040fe20000410000 */
[----:B------:R-:W-:Y:S01]  /*3900*/  FFMA.FTZ R78, R5, R6, R78 ;  /* 0x00000006054e7223 */ /* 0x000fe2000001004e */
[----:B------:R-:W-:Y:S02]  /*3910*/  HADD2.F32 R5, -RZ, R28.H0_H0 ;  /* 0x2000001cff057230 */ /* 0x000fe40000004100 */
[-C--:B------:R-:W-:Y:S01]  /*3920*/  FFMA.FTZ R80, R15, R8.reuse, -R80 ;  /* 0x000000080f507223 */ /* 0x080fe20000010850 */
[----:B------:R-:W-:Y:S01]  /*3930*/  FFMA.FTZ R79, R31, R8, R10 ;  /* 0x000000081f4f7223 */ /* 0x000fe2000001000a */
[----:B------:R-:W-:Y:S01]  /*3940*/  FFMA.FTZ R77, R4, R6, -R9 ;  /* 0x00000006044d7223 */ /* 0x000fe20000010809 */
[----:B------:R-:W-:-:S02]  /*3950*/  HADD2.F32 R8, -RZ, R85.H0_H0 ;  /* 0x20000055ff087230 */ /* 0x000fc40000004100 */
[----:B------:R-:W-:Y:S02]  /*3960*/  HADD2.F32 R9, -RZ, R82.H0_H0 ;  /* 0x20000052ff097230 */ /* 0x000fe40000004100 */
[----:B------:R-:W-:Y:S02]  /*3970*/  HADD2.F32 R4, -RZ, R12.H0_H0 ;  /* 0x2000000cff047230 */ /* 0x000fe40000004100 */
[-C--:B------:R-:W-:Y:S01]  /*3980*/  FMUL.FTZ R11, R5, R8.reuse ;  /* 0x00000008050b7220 */ /* 0x080fe20000410000 */
[----:B------:R-:W-:Y:S01]  /*3990*/  HADD2.F32 R28, -RZ, R28.H1_H1 ;  /* 0x3000001cff1c7230 */ /* 0x000fe20000004100 */
[----:B------:R-:W-:Y:S01]  /*39a0*/  F2FP.F16.F32.PACK_AB R77, R80, R77 ;  /* 0x0000004d504d723e */ /* 0x000fe200000000ff */
[----:B------:R-:W-:Y:S02]  /*39b0*/  HADD2.F32 R12, -RZ, R12.H1_H1 ;  /* 0x3000000cff0c7230 */ /* 0x000fe40000004100 */
[----:B------:R-:W-:Y:S01]  /*39c0*/  FMUL.FTZ R8, R4, R8 ;  /* 0x0000000804087220 */ /* 0x000fe20000410000 */
[----:B------:R-:W-:-:S02]  /*39d0*/  HADD2.F32 R6, -RZ, R86.H0_H0 ;  /* 0x20000056ff067230 */ /* 0x000fc40000004100 */
[-C--:B------:R-:W-:Y:S01]  /*39e0*/  FMUL.FTZ R13, R28, R9.reuse ;  /* 0x000000091c0d7220 */ /* 0x080fe20000410000 */
[----:B------:R-:W-:Y:S02]  /*39f0*/  HADD2.F32 R7, -RZ, R84.H0_H0 ;  /* 0x20000054ff077230 */ /* 0x000fe40000004100 */
[----:B------:R-:W-:Y:S01]  /*3a00*/  FMUL.FTZ R9, R12, R9 ;  /* 0x000000090c097220 */ /* 0x000fe20000410000 */
[-C--:B------:R-:W-:Y:S01]  /*3a10*/  FFMA.FTZ R10, R5, R6.reuse, R8 ;  /* 0x00000006050a7223 */ /* 0x080fe20000010008 */
[----:B------:R-:W-:Y:S01]  /*3a20*/  FFMA.FTZ R11, R4, R6, -R11 ;  /* 0x00000006040b7223 */ /* 0x000fe2000001080b */
[-C--:B------:R-:W-:Y:S01]  /*3a30*/  FFMA.FTZ R12, R12, R7.reuse, -R13 ;  /* 0x000000070c0c7223 */ /* 0x080fe2000001080d */
        /* <DEDUP_REMOVED lines=24> */
.L_x_6849:
[----:B------:R-:W-:Y:S05]  /*3bc0*/  BSYNC B1 ;  /* 0x0000000000017941 */ /* 0x000fea0003800000 */
.L_x_6848:
        /* <DEDUP_REMOVED lines=10> */
.L_x_6831:
[----:B------:R-:W-:-:S06]  /*3c70*/  UISETP.NE.AND UP0, UPT, UR46, 0x3, UPT ;  /* 0x000000032e00788c */ /* 0x000fcc000bf05270 */
[----:B------:R-:W-:-:S13]  /*3c80*/  PLOP3.LUT P0, PT, PT, PT, UP0, 0x80, 0x0 ;  /* 0x000000000000781c */ /* 0x000fda0003f0f008 */
[----:B------:R-:W-:Y:S05]  /*3c90*/  @!P0 BRA `(.L_x_6850) ;  /* 0x0000000000048947 */ /* 0x000fea0003800000 */
[----:B------:R-:W-:Y:S01]  /*3ca0*/  BPT.TRAP 0x1 ;  /* 0x000000040000795c */ /* 0x000fe20000300000 */
.L_x_6850:
[----:B------:R-:W-:Y:S01]  /*3cb0*/  IMAD R60, R152, 0x8, R2 ;  /* 0x00000008983c7824 */ /* 0x000fe200078e0202 */
[----:B------:R-:W-:Y:S01]  /*3cc0*/  SHF.L.U32 R65, R156, 0x1f, RZ ;  /* 0x0000001f9c417819 */ /* 0x000fe200000006ff */
[----:B------:R-:W-:Y:S01]  /*3cd0*/  IMAD R4, R43, -0x40, R42 ;  /* 0xffffffc02b047824 */ /* 0x000fe200078e022a */
[----:B------:R-:W-:Y:S02]  /*3ce0*/  BSSY B1, `(.L_x_6851) ;  /* 0x0000004000017945 */ /* 0x000fe40003800000 */
[----:B------:R-:W0:Y:S02]  /*3cf0*/  SYNCS.PHASECHK.TRANS64.TRYWAIT P1, [R60+URZ+0x38890], R65 ;  /* 0x038890413c0075a7 */ /* 0x000e24000802017f */
[----:B------:R-:W-:Y:S01]  /*3d00*/  VIMNMX R4, R4, 0x40, PT ;  /* 0x0000004004047848 */ /* 0x000fe20003fe0100 */
[----:B0-----:R-:W-:Y:S06]  /*3d10*/  @!P1 BRA `(.L_x_6852) ;  /* 0x000003ac00449947 */ /* 0x001fec0003800000 */
.L_x_7232:
[----:B------:R-:W-:Y:S05]  /*3d20*/  BSYNC B1 ;  /* 0x0000000000017941 */ /* 0x000fea0003800000 */
.L_x_6851:
[----:B------:R-:W-:-:S13]  /*3d30*/  ISETP.GE.AND P1, PT, R153, R4, PT ;  /* 0x000000049900720c */ /* 0x000fda0003f26270 */
[----:B------:R-:W-:Y:S05]  /*3d40*/  @P1 BRA `(.L_x_6838) ;  /* 0x0000000000181947 */ /* 0x000fea0003800000 */
[----:B------:R-:W-:Y:S01]  /*3d50*/  @!P3 IMAD.IADD R31, R186, 0x1, R31 ;  /* 0x00000001ba1fb824 */ /* 0x000fe200078e021f */
[----:B------:R-:W1:Y:S03]  /*3d60*/  @!P4 LDS.128 R4, [R30+0x22400] ;  /* 0x022400001e04c984 */ /* 0x000e660000000c00 */
[----:B------:R-:W-:-:S06]  /*3d70*/  @!P3 IMAD R8, R31, 0x2, R2 ;  /* 0x000000021f08b824 */ /* 0x000fcc00078e0202 */
[----:B------:R-:W2:Y:S04]  /*3d80*/  @!P3 LDS.128 R8, [R8+0x22400] ;  /* 0x022400000808b984 */ /* 0x000ea80000000c00 */
[----:B-1----:R1:W-:Y:S04]  /*3d90*/  @!P4 STG.E.128 desc[UR44][R12.64], R4 ;  /* 0x000000040c00c986 */ /* 0x0023e8000c101d2c */
[----:B--2---:R1:W-:Y:S02]  /*3da0*/  @!P3 STG.E.128 desc[UR44][R12.64+0x40], R8 ;  /* 0x000040080c00b986 */ /* 0x0043e4000c101d2c */
.L_x_6838:
[----:B------:R-:W-:Y:S05]  /*3db0*/  BSYNC B0 ;  /* 0x0000000000007941 */ /* 0x000fea0003800000 */
.L_x_6830:
        /* <DEDUP_REMOVED lines=17> */
.L_x_6854:
[----:B------:R-:W-:Y:S05]  /*3ed0*/  BSYNC B0 ;  /* 0x0000000000007941 */ /* 0x000fea0003800000 */
.L_x_6853:
[----:B------:R-:W2:Y:S01]  /*3ee0*/  SYNCS.PHASECHK.TRANS64.TRYWAIT P0, [R60+URZ+0x388b0], R65 ;  /* 0x0388b0413c0075a7 */ /* 0x000ea2000800017f */
[----:B------:R-:W-:Y:S04]  /*3ef0*/  BSSY B0, `(.L_x_6855) ;  /* 0x0000002000007945 */ /* 0x000fe80003800000 */
[----:B--2---:R-:W-:Y:S05]  /*3f00*/  @!P0 BRA `(.L_x_6856) ;  /* 0x000003a800dc8947 */ /* 0x004fea0003800000 */
.L_x_7233:
[----:B------:R-:W-:Y:S05]  /*3f10*/  BSYNC B0 ;  /* 0x0000000000007941 */ /* 0x000fea0003800000 */
.L_x_6855:
[----:B------:R-:W-:Y:S04]  /*3f20*/  BSSY B0, `(.L_x_6857) ;  /* 0x0000050000007945 */ /* 0x000fe80003800000 */
[----:B------:R-:W-:Y:S05]  /*3f30*/  @P1 BRA `(.L_x_6858) ;  /* 0x0000000400381947 */ /* 0x000fea0003800000 */
[----:B-1----:R-:W-:Y:S01]  /*3f40*/  IMAD.WIDE R4, R43, 0x40, R40 ;  /* 0x000000402b047825 */ /* 0x002fe200078e0228 */
[----:B------:R-:W-:-:S03]  /*3f50*/  ULDC.64 UR4, c[0x0][0x328] ;  /* 0x0000ca0000047ab9 */ /* 0x000fc60000000a00 */
[----:B------:R-:W-:Y:S02]  /*3f60*/  IMAD R5, R5, UR4, RZ ;  /* 0x0000000405057c24 */ /* 0x000fe4000f8e02ff */
[----:B------:R-:W-:Y:S02]  /*3f70*/  IMAD.MOV.U32 R6, RZ, RZ, R20 ;  /* 0x000000ffff067224 */ /* 0x000fe400078e0014 */
[----:B------:R-:W-:Y:S02]  /*3f80*/  IMAD.MOV.U32 R7, RZ, RZ, R61 ;  /* 0x000000ffff077224 */ /* 0x000fe400078e003d */
[C---:B------:R-:W-:Y:S02]  /*3f90*/  IMAD R5, R4.reuse, UR5, R5 ;  /* 0x0000000504057c24 */ /* 0x040fe4000f8e0205 */
[----:B------:R-:W-:Y:S01]  /*3fa0*/  IMAD.WIDE.U32 R6, R4, UR4, R6 ;  /* 0x0000000404067c25 */ /* 0x000fe2000f8e0006 */
[----:B------:R-:W-:-:S03]  /*3fb0*/  ULDC.64 UR4, c[0x0][0x318] ;  /* 0x0000c60000047ab9 */ /* 0x000fc60000000a00 */
[----:B------:R-:W-:Y:S01]  /*3fc0*/  IMAD.IADD R5, R7, 0x1, R5 ;  /* 0x0000000107057824 */ /* 0x000fe200078e0205 */
[----:B------:R-:W-:Y:S01]  /*3fd0*/  LEA R8, P0, R6, UR4, 0x1 ;  /* 0x0000000406087c11 */ /* 0x000fe2000f8008ff */
[----:B------:R-:W-:Y:S01]  /*3fe0*/  ULDC UR4, c[0x0][0x320] ;  /* 0x0000c80000047ab9 */ /* 0x000fe20000000800 */
[----:B------:R-:W-:Y:S02]  /*3ff0*/  IMAD R11, R152, 0x8000, R157 ;  /* 0x00008000980b7824 */ /* 0x000fe400078e029d */
[----:B------:R-:W-:Y:S01]  /*4000*/  LEA.HI.X R9, R6, UR5, R5, 0x1, P0 ;  /* 0x0000000506097c11 */ /* 0x000fe200080f0c05 */
[C---:B------:R-:W-:Y:S01]  /*4010*/  VIADD R10, R22.reuse, 0x40 ;  /* 0x00000040160a7836 */ /* 0x040fe20000000000 */
[----:B------:R-:W-:Y:S01]  /*4020*/  ISETP.GE.AND P0, PT, R22, UR4, PT ;  /* 0x0000000416007c0c */ /* 0x000fe2000bf06270 */
[----:B---3--:R-:W-:Y:S02]  /*4030*/  IMAD R12, R11, 0x2, R2 ;  /* 0x000000020b0c7824 */ /* 0x008fe400078e0202 */
[----:B------:R-:W-:-:S04]  /*4040*/  IMAD.IADD R11, R160, 0x1, R11 ;  /* 0x00000001a00b7824 */ /* 0x000fc800078e020b */
[----:B------:R-:W-:-:S06]  /*4050*/  IMAD R11, R11, 0x2, R2 ;  /* 0x000000020b0b7824 */ /* 0x000fcc00078e0202 */
[----:B------:R-:W1:Y:S04]  /*4060*/  @!P0 LDS.128 R4, [R12+0x400] ;  /* 0x000400000c048984 */ /* 0x000e680000000c00 */
[----:B-1----:R-:W-:Y:S01]  /*4070*/  @!P0 STG.E.128 desc[UR44][R8.64], R4 ;  /* 0x0000000408008986 */ /* 0x002fe2000c101d2c */
[----:B------:R-:W-:Y:S01]  /*4080*/  ISETP.GE.AND P0, PT, R10, UR4, PT ;  /* 0x000000040a007c0c */ /* 0x000fe2000bf06270 */
[----:B------:R-:W-:-:S12]  /*4090*/  VIADD R10, R22, 0x80 ;  /* 0x00000080160a7836 */ /* 0x000fd80000000000 */
        /* <DEDUP_REMOVED lines=26> */
[----:B------:R-:W-:-:S13]  /*4240*/  ISETP.GE.AND P0, PT, R73, UR4, PT ;  /* 0x0000000449007c0c */ /* 0x000fda000bf06270 */
        /* <DEDUP_REMOVED lines=28> */
[----:B-1----:R1:W-:Y:S02]  /*4410*/  @!P0 STG.E.128 desc[UR44][R8.64+0x3c0], R4 ;  /* 0x0003c00408008986 */ /* 0x0023e4000c101d2c */
.L_x_6858:
[----:B------:R-:W-:Y:S05]  /*4420*/  BSYNC B0 ;  /* 0x0000000000007941 */ /* 0x000fea0003800000 */
.L_x_6857:
        /* <DEDUP_REMOVED lines=17> */
.L_x_6825:
[----:B------:R-:W1:Y:S01]  /*4540*/  LDC R0, c[0x0][0xa80] ;  /* 0x0002a000ff007b82 */ /* 0x000e620000000800 */
[----:B------:R2:W-:Y:S01]  /*4550*/  STL.128 [R1+0x200], RZ ;  /* 0x000200ff01007387 */ /* 0x0005e20000100c00 */
[----:B------:R-:W-:Y:S01]  /*4560*/  BSSY B0, `(.L_x_6860) ;  /* 0x0000027000007945 */ /* 0x000fe20003800000 */
[----:B------:R-:W-:Y:S02]  /*4570*/  IMAD.U32 R37, RZ, RZ, UR37 ;  /* 0x00000025ff257e24 */ /* 0x000fe4000f8e00ff */
[----:B------:R2:W-:Y:S04]  /*4580*/  STL.128 [R1+0x210], RZ ;  /* 0x000210ff01007387 */ /* 0x0005e80000100c00 */
[----:B------:R2:W-:Y:S04]  /*4590*/  STL.128 [R1+0x230], RZ ;  /* 0x000230ff01007387 */ /* 0x0005e80000100c00 */
[----:B------:R2:W-:Y:S04]  /*45a0*/  STL.128 [R1+0x240], RZ ;  /* 0x000240ff01007387 */ /* 0x0005e80000100c00 */
[----:B------:R2:W-:Y:S04]  /*45b0*/  STL.128 [R1+0x250], RZ ;  /* 0x000250ff01007387 */ /* 0x0005e80000100c00 */
[----:B------:R2:W-:Y:S04]  /*45c0*/  STL.128 [R1+0x260], RZ ;  /* 0x000260ff01007387 */ /* 0x0005e80000100c00 */
[----:B-1----:R2:W-:Y:S04]  /*45d0*/  STL [R1+0x220], R0 ;  /* 0x0002200001007387 */ /* 0x0025e80000100800 */
        /* <DEDUP_REMOVED lines=28> */
[----:B------:R-:W-:Y:S05]  /*47a0*/  @P0 BRA `(.L_x_6861) ;  /* 0x0000000000080947 */ /* 0x000fea0003800000 */
[----:B------:R-:W1:Y:S02]  /*47b0*/  FENCE.VIEW.ASYNC.G ;  /* 0x00000000000073c6 */ /* 0x000e640000000100 */
[----:B-1----:R-:W-:Y:S06]  /*47c0*/  BAR.ARV 0xc, 0x180 ;  /* 0x0306000000007b1d */ /* 0x002fec0000002000 */
.L_x_6861:
[----:B------:R-:W-:Y:S05]  /*47d0*/  BSYNC B0 ;  /* 0x0000000000007941 */ /* 0x000fea0003800000 */
.L_x_6860:
[----:B------:R-:W-:Y:S01]  /*47e0*/  UISETP.NE.AND UP0, UPT, UR40, 0x1, UPT ;  /* 0x000000012800788c */ /* 0x000fe2000bf05270 */
[----:B------:R-:W-:Y:S01]  /*47f0*/  IMAD.U32 R19, RZ, RZ, UR37 ;  /* 0x00000025ff137e24 */ /* 0x000fe2000f8e00ff */
[----:B------:R-:W-:Y:S01]  /*4800*/  IADD3 R37, P0, R37, 0x200, RZ ;  /* 0x0000020025257810 */ /* 0x000fe20007f1e0ff */
[----:B------:R-:W-:Y:S03]  /*4810*/  BSSY B7, `(.L_x_6862) ;  /* 0x0002ccd000077945 */ /* 0x000fe60003800000 */
[----:B------:R-:W-:Y:S01]  /*4820*/  PLOP3.LUT P2, PT, PT, PT, UP0, 0x80, 0x0 ;  /* 0x000000000000781c */ /* 0x000fe20003f4f008 */
[----:B------:R-:W-:Y:S01]  /*4830*/  IMAD.X R36, RZ, RZ, UR36, P0 ;  /* 0x00000024ff247e24 */ /* 0x000fe200080e06ff */
[----:B------:R-:W-:-:S05]  /*4840*/  IADD3 R19, P1, R19, 0x230, RZ ;  /* 0x0000023013137810 */ /* 0x000fca0007f3e0ff */
[----:B------:R-:W-:-:S06]  /*4850*/  IMAD.X R18, RZ, RZ, UR36, P1 ;  /* 0x00000024ff127e24 */ /* 0x000fcc00088e06ff */
[----:B------:R-:W-:Y:S05]  /*4860*/  @!P2 BRA `(.L_x_6863) ;  /* 0x000000800010a947 */ /* 0x000fea0003800000 */
[----:B--2---:R-:W1:Y:S01]  /*4870*/  LDC R0, c[0x0][0x448] ;  /* 0x00011200ff007b82 */ /* 0x004e620000000800 */
[----:B------:R-:W-:-:S07]  /*4880*/  VIADD R3, R185, 0x3f ;  /* 0x0000003fb9037836 */ /* 0x000fce0000000000 */
[----:B------:R-:W2:Y:S01]  /*4890*/  LDC.64 R6, c[0x0][0xad8] ;  /* 0x0002b600ff067b82 */ /* 0x000ea20000000a00 */
[----:B-1----:R-:W-:Y:S02]  /*48a0*/  ISETP.NE.AND P1, PT, R0, 0x1, PT ;  /* 0x000000010000780c */ /* 0x002fe40003f25270 */
        /* <DEDUP_REMOVED lines=19> */
.L_x_6866:
[----:B------:R-:W-:-:S13]  /*49e0*/  ISETP.NE.AND P0, PT, R7, 0x1, PT ;  /* 0x000000010700780c */ /* 0x000fda0003f05270 */
[----:B------:R-:W1:Y:S02]  /*49f0*/  @P0 LDC.64 R4, c[0x0][0xae0] ;  /* 0x0002b800ff040b82 */ /* 0x000e640000000a00 */
[----:B-1----:R-:W-:-:S05]  /*4a00*/  @P0 IMAD.HI.U32 R4, R3, R4, RZ ;  /* 0x0000000403040227 */ /* 0x002fca00078e00ff */
[----:B------:R-:W-:-:S07]  /*4a10*/  @P0 SHF.R.U32.HI R3, RZ, R5, R4 ;  /* 0x00000005ff030219 */ /* 0x000fce0000011604 */
.L_x_6867:
[----:B------:R-:W-:Y:S05]  /*4a20*/  BSYNC B0 ;  /* 0x0000000000007941 */ /* 0x000fea0003800000 */
.L_x_6865:
[----:B------:R-:W-:-:S05]  /*4a30*/  IMAD R3, R3, R7, R7 ;  /* 0x0000000703037224 */ /* 0x000fca00078e0207 */
[----:B------:R-:W-:-:S07]  /*4a40*/  VIMNMX R0, R0, R3, PT ;  /* 0x0000000300007248 */ /* 0x000fce0003fe0100 */
.L_x_6864:
[----:B------:R-:W1:Y:S01]  /*4a50*/  @P1 LDC R4, c[0x0][0x44c] ;  /* 0x00011300ff041b82 */ /* 0x000e620000000800 */
[----:B------:R-:W-:Y:S01]  /*4a60*/  VIADD R0, R0, 0x3f ;  /* 0x0000003f00007836 */ /* 0x000fe20000000000 */
[----:B------:R-:W-:-:S04]  /*4a70*/  ULDC UR4, c[0x0][0xad4] ;  /* 0x0002b50000047ab9 */ /* 0x000fc80000000800 */
[----:B------:R-:W-:Y:S02]  /*4a80*/  SHF.R.S32.HI R3, RZ, 0x1f, R0 ;  /* 0x0000001fff037819 */ /* 0x000fe40000011400 */
[----:B------:R-:W2:Y:S02]  /*4a90*/  @P1 LDC R6, c[0x0][0x450] ;  /* 0x00011400ff061b82 */ /* 0x000ea40000000800 */
[----:B------:R-:W-:-:S04]  /*4aa0*/  LEA.HI R3, R3, R0, RZ, 0x6 ;  /* 0x0000000003037211 */ /* 0x000fc800078f30ff */
[----:B------:R-:W-:-:S04]  /*4ab0*/  SHF.R.S32.HI R3, RZ, 0x6, R3 ;  /* 0x00000006ff037819 */ /* 0x000fc80000011403 */
[----:B------:R-:W-:Y:S01]  /*4ac0*/  VIMNMX R21, R200, R3, PT ;  /* 0x00000003c8157248 */ /* 0x000fe20003fe0100 */
[----:B-1----:R-:W-:-:S04]  /*4ad0*/  @P1 IMAD.HI.U32 R5, R185, R4, RZ ;  /* 0x00000004b9051227 */ /* 0x002fc800078e00ff */
[----:B------:R-:W-:Y:S01]  /*4ae0*/  IMAD.MOV.U32 R4, RZ, RZ, R185 ;  /* 0x000000ffff047224 */ /* 0x000fe200078e00b9 */
        /* <DEDUP_REMOVED lines=14> */
.L_x_6870:
[----:B------:R-:W-:-:S13]  /*4bd0*/  ISETP.NE.AND P0, PT, R7, 0x1, PT ;  /* 0x000000010700780c */ /* 0x000fda0003f05270 */
[----:B------:R-:W1:Y:S02]  /*4be0*/  @P0 LDC.64 R4, c[0x0][0xae0] ;  /* 0x0002b800ff040b82 */ /* 0x000e640000000a00 */
[----:B-1----:R-:W-:-:S05]  /*4bf0*/  @P0 IMAD.HI.U32 R4, R197, R4, RZ ;  /* 0x00000004c5040227 */ /* 0x002fca00078e00ff */
[----:B------:R-:W-:-:S07]  /*4c00*/  @P0 SHF.R.U32.HI R197, RZ, R5, R4 ;  /* 0x00000005ffc50219 */ /* 0x000fce0000011604 */
.L_x_6871:
[----:B------:R-:W-:Y:S05]  /*4c10*/  BSYNC B0 ;  /* 0x0000000000007941 */ /* 0x000fea0003800000 */
.L_x_6869:
[----:B------:R-:W-:-:S05]  /*4c20*/  IMAD R197, R197, R7, RZ ;  /* 0x00000007c5c57224 */ /* 0x000fca00078e02ff */
[----:B------:R-:W-:-:S07]  /*4c30*/  VIMNMX R0, R0, R197, !PT ;  /* 0x000000c500007248 */ /* 0x000fce0007fe0100 */
.L_x_6868:
[----:B------:R-:W-:-:S04]  /*4c40*/  SHF.R.S32.HI R3, RZ, 0x1f, R0 ;  /* 0x0000001fff037819 */ /* 0x000fc80000011400 */
[----:B------:R-:W-:-:S04]  /*4c50*/  LEA.HI R3, R3, R0, RZ, 0x6 ;  /* 0x0000000003037211 */ /* 0x000fc800078f30ff */
[--C-:B------:R-:W-:Y:S02]  /*4c60*/  SHF.R.S32.HI R0, RZ, 0x6, R3.reuse ;  /* 0x00000006ff007819 */ /* 0x100fe40000011403 */
[----:B------:R-:W-:Y:S02]  /*4c70*/  PRMT R3, RZ, 0x7610, R3 ;  /* 0x00007610ff037816 */ /* 0x000fe40000000003 */
[----:B------:R-:W-:-:S04]  /*4c80*/  VIMNMX R0, RZ, R0, !PT ;  /* 0x00000000ff007248 */ /* 0x000fc80007fe0100 */
[----:B------:R-:W-:-:S13]  /*4c90*/  ISETP.GT.AND P0, PT, R21, R0, PT ;  /* 0x000000001500720c */ /* 0x000fda0003f04270 */
[----:B------:R-:W-:Y:S05]  /*4ca0*/  @!P0 BRA `(.L_x_6872) ;  /* 0x000002c8000c8947 */ /* 0x000fea0003800000 */
        /* <DEDUP_REMOVED lines=67> */
[----:B-----5:R-:W4:Y:S04]  /*50e0*/  LDL R33, [R1+0x338] ;  /* 0x0003380001217983 */ /* 0x020f280000100800 */
[----:B------:R-:W4:Y:S04]  /*50f0*/  LDL R35, [R1+0x33c] ;  /* 0x00033c0001237983 */ /* 0x000f280000100800 */
[----:B------:R-:W4:Y:S04]  /*5100*/  LDL R58, [R1+0x340] ;  /* 0x00034000013a7983 */ /* 0x000f280000100800 */
[----:B------:R-:W4:Y:S04]  /*5110*/  LDL R37, [R1+0x344] ;  /* 0x0003440001257983 */ /* 0x000f280000100800 */
[----:B------:R-:W4:Y:S04]  /*5120*/  LDL R39, [R1+0x348] ;  /* 0x0003480001277983 */ /* 0x000f280000100800 */
[----:B------:R-:W4:Y:S04]  /*5130*/  LDL R41, [R1+0x34c] ;  /* 0x00034c0001297983 */ /* 0x000f280000100800 */
[----:B0-----:R-:W4:Y:S04]  /*5140*/  LDL R60, [R1+0x350] ;  /* 0x00035000013c7983 */ /* 0x001f280000100800 */
        /* <DEDUP_REMOVED lines=55> */
[----:B------:R-:W0:Y:S02]  /*54c0*/  SHFL.IDX PT, R3, R213, RZ, 0x1f ;  /* 0x00001fffd5037589 */ /* 0x000e2400000e0000 */
[----:B0-----:R-:W-:-:S04]  /*54d0*/  LEA.HI R4, R3, R3, RZ, 0x1 ;  /* 0x0000000303047211 */ /* 0x001fc800078f08ff */
[----:B------:R-:W-:-:S05]  /*54e0*/  LOP3.LUT R4, R4, 0x1fffe, RZ, 0xc0, !PT ;  /* 0x0001fffe04047812 */ /* 0x000fca00078ec0ff */
[----:B------:R-:W-:-:S04]  /*54f0*/  IMAD.IADD R3, R3, 0x1, -R4 ;  /* 0x0000000103037824 */ /* 0x000fc800078e0a04 */
[----:B------:R-:W-:-:S04]  /*5500*/  IMAD R3, R3, 0x8000, R2 ;  /* 0x0000800003037824 */ /* 0x000fc800078e0202 */
[----:B------:R-:W-:Y:S02]  /*5510*/  VIADD R3, R3, 0x400 ;  /* 0x0000040003037836 */ /* 0x000fe40000000000 */
[----:B------:R-:W-:-:S03]  /*5520*/  VIADD R4, R2, 0x36400 ;  /* 0x0003640002047836 */ /* 0x000fc60000000000 */
[----:B------:R-:W-:Y:S02]  /*5530*/  SHF.R.U32.HI R3, RZ, 0x4, R3 ;  /* 0x00000004ff037819 */ /* 0x000fe40000011603 */
[----:B------:R-:W-:Y:S02]  /*5540*/  SHF.R.U32.HI R4, RZ, 0x4, R4 ;  /* 0x00000004ff047819 */ /* 0x000fe40000011604 */
[----:B------:R-:W-:Y:S02]  /*5550*/  LOP3.LUT R3, R3, 0x3fff, RZ, 0xc0, !PT ;  /* 0x00003fff03037812 */ /* 0x000fe400078ec0ff */
[----:B------:R-:W-:Y:S02]  /*5560*/  LOP3.LUT R4, R4, 0x3fff, RZ, 0xc0, !PT ;  /* 0x00003fff04047812 */ /* 0x000fe400078ec0ff */
[----:B------:R-:W-:Y:S01]  /*5570*/  LOP3.LUT R3, R3, 0x2000000, RZ, 0xfc, !PT ;  /* 0x0200000003037812 */ /* 0x000fe200078efcff */
[----:B--2---:R0:W-:Y:S01]  /*5580*/  STL [R1+0x318], R5 ;  /* 0x0003180501007387 */ /* 0x0041e20000100800 */
[----:B------:R-:W-:-:S03]  /*5590*/  LOP3.LUT R4, R4, 0x10000, RZ, 0xfc, !PT ;  /* 0x0001000004047812 */ /* 0x000fc600078efcff */
[----:B---3--:R1:W-:Y:S01]  /*55a0*/  STL [R1+0x31c], R13 ;  /* 0x00031c0d01007387 */ /* 0x0083e20000100800 */
[----:B------:R-:W-:Y:S02]  /*55b0*/  IMAD R12, R12, 0x1000, R3 ;  /* 0x000010000c0c7824 */ /* 0x000fe400078e0203 */
[----:B0-----:R-:W-:Y:S02]  /*55c0*/  IMAD.MOV.U32 R5, RZ, RZ, 0x40000040 ;  /* 0x40000040ff057424 */ /* 0x001fe400078e00ff */
[----:B-1----:R-:W-:Y:S01]  /*55d0*/  IMAD.MOV.U32 R13, RZ, RZ, 0x40000040 ;  /* 0x40000040ff0d7424 */ /* 0x002fe200078e00ff */
[----:B------:R-:W-:Y:S02]  /*55e0*/  R2UR UR6, R12 ;  /* 0x000000000c0672ca */ /* 0x000fe400000e0000 */
[----:B------:R-:W-:Y:S02]  /*55f0*/  R2UR UR4, R4 ;  /* 0x00000000040472ca */ /* 0x000fe400000e0000 */
[----:B------:R-:W-:-:S02]  /*5600*/  R2UR UR7, R13 ;  /* 0x000000000d0772ca */ /* 0x000fc400000e0000 */
        /* <DEDUP_REMOVED lines=84> */
[----:B0-----:R-:W-:-:S06]  /*5b50*/  WARPGROUP.ARRIVE ;  /* 0x00000000000079c5 */ /* 0x001fcc0000000000 */
[----:B------:R-:W-:Y:S01]  /*5b60*/  HGMMA.64x256x16.F32 R24, gdesc[UR4].tnspB, RZ, !UPT, gsb0 ;  /* 0x43e00000041879f0 */ /* 0x000fe2000c0008ff */
[----:B------:R0:W-:Y:S04]  /*5b70*/  STL [R1+0x398], R6 ;  /* 0x0003980601007387 */ /* 0x0001e80000100800 */
[----:B------:R1:W-:Y:S04]  /*5b80*/  STL [R1+0x39c], R10 ;  /* 0x00039c0a01007387 */ /* 0x0003e80000100800 */
[----:B------:R2:W-:Y:S01]  /*5b90*/  STL [R1+0x3e8], R7 ;  /* 0x0003e80701007387 */ /* 0x0005e20000100800 */
[----:B0-----:R-:W-:-:S03]  /*5ba0*/  VIADD R6, R12, 0x80 ;  /* 0x000000800c067836 */ /* 0x001fc60000000000 */
[----:B------:R0:W-:Y:S01]  /*5bb0*/  STL [R1+0x3f0], R11 ;  /* 0x0003f00b01007387 */ /* 0x0001e20000100800 */
[----:B-1----:R-:W-:Y:S02]  /*5bc0*/  VIADD R10, R4, 0x2 ;  /* 0x00000002040a7836 */ /* 0x002fe40000000000 */
[----:B--2---:R-:W-:Y:S02]  /*5bd0*/  IMAD.MOV.U32 R7, RZ, RZ, 0x40000040 ;  /* 0x40000040ff077424 */ /* 0x004fe400078e00ff */
[----:B0-----:R-:W-:Y:S01]  /*5be0*/  IMAD.MOV.U32 R11, RZ, RZ, 0x40000040 ;  /* 0x40000040ff0b7424 */ /* 0x001fe200078e00ff */
        /* <DEDUP_REMOVED lines=80> */
[----:B------:R-:W-:Y:S02]  /*60f0*/  VIADD R6, R12, 0x100 ;  /* 0x000001000c067836 */ /* 0x000fe40000000000 */
[----:B------:R-:W-:Y:S02]  /*6100*/  IMAD.MOV.U32 R9, RZ, RZ, 0x40000040 ;  /* 0x40000040ff097424 */ /* 0x000fe400078e00ff */
[----:B------:R-:W-:Y:S01]  /*6110*/  IMAD.MOV.U32 R7, RZ, RZ, 0x40000040 ;  /* 0x40000040ff077424 */ /* 0x000fe200078e00ff */
[----:B------:R-:W-:Y:S02]  /*6120*/  R2UR UR4, R8 ;  /* 0x00000000080472ca */ /* 0x000fe400000e0000 */
[----:B------:R-:W-:-:S02]  /*6130*/  R2UR UR5, R9 ;  /* 0x00000000090572ca */ /* 0x000fc400000e0000 */
[----:B------:R-:W-:Y:S02]  /*6140*/  R2UR UR6, R6 ;  /* 0x00000000060672ca */ /* 0x000fe400000e0000 */
[----:B------:R-:W-:Y:S01]  /*6150*/  R2UR UR7, R7 ;  /* 0x00000000070772ca */ /* 0x000fe200000e0000 */
[----:B------:R-:W-:Y:S02]  /*6160*/  VIADD R6, R4, 0x6 ;  /* 0x0000000604067836 */ /* 0x000fe40000000000 */
[----:B------:R-:W-:Y:S02]  /*6170*/  VIADD R12, R12, 0x180 ;  /* 0x000001800c0c7836 */ /* 0x000fe40000000000 */
[----:B------:R-:W-:Y:S02]  /*6180*/  IMAD.MOV.U32 R7, RZ, RZ, 0x40000040 ;  /* 0x40000040ff077424 */ /* 0x000fe400078e00ff */
[----:B------:R-:W-:Y:S01]  /*6190*/  IMAD.MOV.U32 R13, RZ, RZ, 0x40000040 ;  /* 0x40000040ff0d7424 */ /* 0x000fe200078e00ff */
        /* <DEDUP_REMOVED lines=35> */
[----:B------:R-:W-:Y:S02]  /*63d0*/  R2UR UR4, R6 ;  /* 0x00000000060472ca */ /* 0x000fe400000e0000 */
[----:B------:R-:W-:Y:S02]  /*63e0*/  R2UR UR5, R7 ;  /* 0x00000000070572ca */ /* 0x000fe400000e0000 */
        /* <DEDUP_REMOVED lines=72> */
[----:B------:R-:W4:Y:S04]  /*6870*/  LDL R82, [R1+0x238] ;  /* 0x0002380001527983 */ /* 0x000f280000100800 */
[----:B-1----:R-:W4:Y:S04]  /*6880*/  LDL R84, [R1+0x23c] ;  /* 0x00023c0001547983 */ /* 0x002f280000100800 */
[----:B------:R-:W4:Y:S04]  /*6890*/  LDL R14, [R1+0x240] ;  /* 0x00024000010e7983 */ /* 0x000f280000100800 */
[----:B------:R-:W4:Y:S04]  /*68a0*/  LDL R86, [R1+0x244] ;  /* 0x0002440001567983 */ /* 0x000f280000100800 */
        /* <DEDUP_REMOVED lines=121> */
[----:B------:R-:W4:Y:S01]  /*7040*/  LDL R164, [R1+0x2f4] ;  /* 0x0002f40001a47983 */ /* 0x000f220000100800 */
[----:B------:R-:W0:Y:S03]  /*7050*/  S2R R231, SR_TID.X ;  /* 0x0000000000e77919 */ /* 0x000e260000002100 */
[----:B------:R-:W-:Y:S04]  /*7060*/  STL [R1+0x230], R12 ;  /* 0x0002300c01007387 */ /* 0x000fe80000100800 */
[----:B------:R-:W-:Y:S04]  /*7070*/  STL [R1+0x234], R80 ;  /* 0x0002345001007387 */ /* 0x000fe80000100800 */
[----:B------:R-:W-:Y:S04]  /*7080*/  STL [R1+0x238], R82 ;  /* 0x0002385201007387 */ /* 0x000fe80000100800 */
[----:B------:R-:W-:Y:S04]  /*7090*/  STL [R1+0x23c], R84 ;  /* 0x00023c5401007387 */ /* 0x000fe80000100800 */
[----:B------:R-:W-:Y:S04]  /*70a0*/  STL [R1+0x240], R14 ;  /* 0x0002400e01007387 */ /* 0x000fe80000100800 */
[----:B------:R-:W-:Y:S04]  /*70b0*/  STL [R1+0x244], R86 ;  /* 0x0002445601007387 */ /* 0x000fe80000100800 */
[----:B--2---:R-:W-:Y:S04]  /*70c0*/  STL [R1+0x248], R88 ;  /* 0x0002485801007387 */ /* 0x004fe80000100800 */
[----:B------:R-:W-:Y:S01]  /*70d0*/  STL [R1+0x24c], R90 ;  /* 0x00024c5a01007387 */ /* 0x000fe20000100800 */
[----:B0-----:R-:W-:-:S03]  /*70e0*/  LOP3.LUT R231, R231, 0x7f, RZ, 0xc0, !PT ;  /* 0x0000007fe7e77812 */ /* 0x001fc600078ec0ff */
[----:B------:R-:W-:Y:S04]  /*70f0*/  STL [R1+0x250], R18 ;  /* 0x0002501201007387 */ /* 0x000fe80000100800 */
[----:B---3--:R-:W-:Y:S04]  /*7100*/  STL [R1+0x254], R92 ;  /* 0x0002545c01007387 */ /* 0x008fe80000100800 */
        /* <DEDUP_REMOVED lines=117> */
[----:B------:R-:W-:Y:S06]  /*7860*/  BAR.ARV 0xf, 0x100 ;  /* 0x03c4000000007b1d */ /* 0x000fec0000002000 */
[----:B------:R-:W-:Y:S01]  /*7870*/  ISETP.NE.AND P1, PT, R231, RZ, PT ;  /* 0x000000ffe700720c */ /* 0x000fe20003f25270 */
[----:B------:R0:W-:Y:S01]  /*7880*/  STL [R1+0x2f4], R164 ;  /* 0x0002f4a401007387 */ /* 0x0001e20000100800 */
[----:B------:R-:W-:Y:S01]  /*7890*/  BSSY B0, `(.L_x_6873) ;  /* 0x0000009000007945 */ /* 0x000fe20003800000 */
[----:B0-----:R-:W-:-:S05]  /*78a0*/  VIADD R164, R21, 0xfffffffe ;  /* 0xfffffffe15a47836 */ /* 0x001fca0000000000 */
[----:B------:R-:W-:-:S05]  /*78b0*/  ISETP.GE.AND P0, PT, R164, R0, PT ;  /* 0x00000000a400720c */ /* 0x000fca0003f06270 */
[----:B------:R-:W-:Y:S08]  /*78c0*/  @P1 BRA `(.L_x_6874) ;  /* 0x0000000000141947 */ /* 0x000ff00003800000 */
[----:B------:R-:W2:Y:S02]  /*78d0*/  LDL R13, [R1+0x1e8] ;  /* 0x0001e800010d7983 */ /* 0x000ea40000100800 */
[----:B--2---:R-:W-:-:S04]  /*78e0*/  IMAD R12, R13, 0x8, R2 ;  /* 0x000000080d0c7824 */ /* 0x004fc800078e0202 */
[----:B------:R-:W-:-:S05]  /*78f0*/  VIADD R12, R12, 0x38860 ;  /* 0x000388600c0c7836 */ /* 0x000fca0000000000 */
[----:B------:R-:W-:-:S04]  /*7900*/  PRMT R12, RZ, 0x654, R12 ;  /* 0x00000654ff0c7816 */ /* 0x000fc8000000000c */
[----:B------:R0:W-:Y:S03]  /*7910*/  SYNCS.ARRIVE.TRANS64.RED.A1T0 RZ, [R12+URZ], RZ ;  /* 0x000000ff0cff79a7 */ /* 0x0001e6000810043f */
.L_x_6874:
[----:B------:R-:W-:Y:S05]  /*7920*/  BSYNC B0 ;  /* 0x0000000000007941 */ /* 0x000fea0003800000 */
.L_x_6873:
[----:B------:R-:W-:Y:S04]  /*7930*/  BSSY B0, `(.L_x_6875) ;  /* 0x00003e2000007945 */ /* 0x000fe80003800000 */
[----:B------:R-:W-:Y:S05]  /*7940*/  @!P0 BRA `(.L_x_6876) ;  /* 0x0000003c00808947 */ /* 0x000fea0003800000 */
.L_x_6879:
        /* <DEDUP_REMOVED lines=60> */
[----:B01----:R-:W5:Y:S04]  /*7d10*/  LDL.64 R12, [R1+0x3e8] ;  /* 0x0003e800010c7983 */ /* 0x003f680000100a00 */
[----:B------:R-:W5:Y:S04]  /*7d20*/  LDL.64 R24, [R1+0x3f8] ;  /* 0x0003f80001187983 */ /* 0x000f680000100a00 */
[----:B------:R-:W5:Y:S04]  /*7d30*/  LDL.64 R20, [R1+0x408] ;  /* 0x0004080001147983 */ /* 0x000f680000100a00 */
[----:B------:R-:W5:Y:S04]  /*7d40*/  LDL.64 R18, [R1+0x418] ;  /* 0x0004180001127983 */ /* 0x000f680000100a00 */
[----:B------:R-:W5:Y:S01]  /*7d50*/  LDL.64 R14, [R1+0x428] ;  /* 0x00042800010e7983 */ /* 0x000f620000100a00 */
[----:B--2---:R-:W-:-:S04]  /*7d60*/  IMAD R145, R168, 0x40, R162 ;  /* 0x00000040a8917824 */ /* 0x004fc800078e02a2 */
[----:B------:R-:W-:Y:S01]  /*7d70*/  IMAD R145, R145, 0x4, R2 ;  /* 0x0000000491917824 */ /* 0x000fe200078e0202 */
        /* <DEDUP_REMOVED lines=158> */
[C---:B------:R-:W-:Y:S02]  /*8760*/  FMUL.FTZ R18, R145.reuse, R18 ;  /* 0x0000001291127220 */ /* 0x040fe40000410000 */
[----:B------:R-:W-:Y:S01]  /*8770*/  STL.64 [R1+0x230], R86 ;  /* 0x0002305601007387 */ /* 0x000fe20000100a00 */
[C---:B------:R-:W-:Y:S01]  /*8780*/  FMUL.FTZ R15, R145.reuse, R15 ;  /* 0x0000000f910f7220 */ /* 0x040fe20000410000 */
[----:B------:R-:W-:-:S02]  /*8790*/  FMUL.FTZ R14, R145, R14 ;  /* 0x0000000e910e7220 */ /* 0x000fc40000410000 */
        /* <DEDUP_REMOVED lines=320> */
[----:B------:R-:W-:Y:S01]  /*9ba0*/  VIADD R168, R168, 0x1 ;  /* 0x00000001a8a87836 */ /* 0x000fe20000000000 */
[----:B------:R-:W-:Y:S01]  /*9bb0*/  R2UR UR4, R4 ;  /* 0x00000000040472ca */ /* 0x000fe200000e0000 */
[----:B------:R-:W-:Y:S01]  /*9bc0*/  IMAD.MOV.U32 R13, RZ, RZ, 0x40000040 ;  /* 0x40000040ff0d7424 */ /* 0x000fe200078e00ff */
[----:B------:R-:W-:Y:S01]  /*9bd0*/  R2UR UR5, R5 ;  /* 0x00000000050572ca */ /* 0x000fe200000e0000 */
[----:B------:R-:W-:Y:S01]  /*9be0*/  IMAD.MOV.U32 R15, RZ, RZ, 0x40000040 ;  /* 0x40000040ff0f7424 */ /* 0x000fe200078e00ff */
[----:B------:R-:W-:Y:S01]  /*9bf0*/  ISETP.NE.AND P0, PT, R168, 0x2, PT ;  /* 0x00000002a800780c */ /* 0x000fe20003f05270 */
[----:B------:R0:W-:Y:S01]  /*9c00*/  STL [R1+0x1e8], R168 ;  /* 0x0001e8a801007387 */ /* 0x0001e20000100800 */
[----:B------:R-:W-:Y:S01]  /*9c10*/  R2UR UR7, R13 ;  /* 0x000000000d0772ca */ /* 0x000fe200000e0000 */
[----:B------:R-:W-:-:S10]  /*9c20*/  IMAD.MOV.U32 R13, RZ, RZ, 0x40000040 ;  /* 0x40000040ff0d7424 */ /* 0x000fd400078e00ff */
[----:B0-----:R-:W-:-:S04]  /*9c30*/  @!P0 IMAD.MOV.U32 R168, RZ, RZ, RZ ;  /* 0x000000ffffa88224 */ /* 0x001fc800078e00ff */
[----:B------:R-:W-:-:S04]  /*9c40*/  IMAD R12, R168, 0x1000, R3 ;  /* 0x00001000a80c7824 */ /* 0x000fc800078e0203 */
[C---:B------:R-:W-:Y:S01]  /*9c50*/  VIADD R14, R12.reuse, 0x80 ;  /* 0x000000800c0e7836 */ /* 0x040fe20000000000 */
[----:B------:R-:W-:Y:S01]  /*9c60*/  R2UR UR6, R12 ;  /* 0x000000000c0672ca */ /* 0x000fe200000e0000 */
[----:B--2---:R-:W-:-:S12]  /*9c70*/  WARPGROUP.ARRIVE ;  /* 0x00000000000079c5 */ /* 0x004fd80000000000 */
        /* <DEDUP_REMOVED lines=87> */
[----:B------:R-:W3:Y:S01]  /*a1f0*/  LDL R12, [R1+0x1f0] ;  /* 0x0001f000010c7983 */ /* 0x000ee20000100800 */
        /* <DEDUP_REMOVED lines=68> */
[----:B------:R-:W3:Y:S04]  /*a640*/  LDL R18, [R1+0x230] ;  /* 0x0002300001127983 */ /* 0x000ee80000100800 */
[----:B0-----:R-:W3:Y:S04]  /*a650*/  LDL R84, [R1+0x234] ;  /* 0x0002340001547983 */ /* 0x001ee80000100800 */
[----:B------:R-:W3:Y:S04]  /*a660*/  LDL R86, [R1+0x238] ;  /* 0x0002380001567983 */ /* 0x000ee80000100800 */
[----:B-1----:R-:W3:Y:S04]  /*a670*/  LDL R88, [R1+0x23c] ;  /* 0x00023c0001587983 */ /* 0x002ee80000100800 */
[----:B------:R-:W3:Y:S04]  /*a680*/  LDL R20, [R1+0x240] ;  /* 0x0002400001147983 */ /* 0x000ee80000100800 */
[----:B------:R-:W3:Y:S04]  /*a690*/  LDL R90, [R1+0x244] ;  /* 0x00024400015a7983 */ /* 0x000ee80000100800 */
[----:B----4-:R-:W4:Y:S04]  /*a6a0*/  LDL R92, [R1+0x248] ;  /* 0x00024800015c7983 */ /* 0x010f280000100800 */
[----:B------:R-:W4:Y:S04]  /*a6b0*/  LDL R94, [R1+0x24c] ;  /* 0x00024c00015e7983 */ /* 0x000f280000100800 */
[----:B------:R-:W4:Y:S04]  /*a6c0*/  LDL R24, [R1+0x250] ;  /* 0x0002500001187983 */ /* 0x000f280000100800 */
[----:B-----5:R-:W5:Y:S04]  /*a6d0*/  LDL R96, [R1+0x254] ;  /* 0x0002540001607983 */ /* 0x020f680000100800 */
        /* <DEDUP_REMOVED lines=117> */
[----:B------:R-:W3:Y:S01]  /*ae30*/  LDL R107, [R1+0x42c] ;  /* 0x00042c00016b7983 */ /* 0x000ee20000100800 */
[----:B------:R-:W-:-:S03]  /*ae40*/  VIADD R12, R12, 0x1 ;  /* 0x000000010c0c7836 */ /* 0x000fc60000000000 */
[----:B------:R0:W-:Y:S04]  /*ae50*/  STL [R1+0x230], R18 ;  /* 0x0002301201007387 */ /* 0x0001e80000100800 */
[----:B------:R0:W-:Y:S04]  /*ae60*/  STL [R1+0x1f0], R12 ;  /* 0x0001f00c01007387 */ /* 0x0001e80000100800 */
[----:B------:R0:W-:Y:S04]  /*ae70*/  STL [R1+0x234], R84 ;  /* 0x0002345401007387 */ /* 0x0001e80000100800 */
[----:B------:R0:W-:Y:S04]  /*ae80*/  STL [R1+0x238], R86 ;  /* 0x0002385601007387 */ /* 0x0001e80000100800 */
[----:B------:R0:W-:Y:S04]  /*ae90*/  STL [R1+0x23c], R88 ;  /* 0x00023c5801007387 */ /* 0x0001e80000100800 */
[----:B------:R0:W-:Y:S04]  /*aea0*/  STL [R1+0x240], R20 ;  /* 0x0002401401007387 */ /* 0x0001e80000100800 */
[----:B------:R0:W-:Y:S04]  /*aeb0*/  STL [R1+0x244], R90 ;  /* 0x0002445a01007387 */ /* 0x0001e80000100800 */
[----:B----4-:R0:W-:Y:S04]  /*aec0*/  STL [R1+0x248], R92 ;  /* 0x0002485c01007387 */ /* 0x0101e80000100800 */
[----:B------:R0:W-:Y:S04]  /*aed0*/  STL [R1+0x24c], R94 ;  /* 0x00024c5e01007387 */ /* 0x0001e80000100800 */
[----:B------:R0:W-:Y:S04]  /*aee0*/  STL [R1+0x250], R24 ;  /* 0x0002501801007387 */ /* 0x0001e80000100800 */
[----:B-----5:R0:W-:Y:S04]  /*aef0*/  STL [R1+0x254], R96 ;  /* 0x0002546001007387 */ /* 0x0201e80000100800 */
[----:B------:R0:W-:Y:S04]  /*af00*/  STL [R1+0x258], R98 ;  /* 0x0002586201007387 */ /* 0x0001e80000100800 */
[----:B--2---:R0:W-:Y:S04]  /*af10*/  STL [R1+0x25c], R100 ;  /* 0x00025c6401007387 */ /* 0x0041e80000100800 */
        /* <DEDUP_REMOVED lines=13> */
[----:B---3--:R0:W-:Y:S04]  /*aff0*/  STL [R1+0x294], R120 ;  /* 0x0002947801007387 */ /* 0x0081e80000100800 */
        /* <DEDUP_REMOVED lines=102> */
[----:B------:R-:W-:Y:S01]  /*b660*/  @!P0 LOP3.LUT R14, R14, 0x1, RZ, 0x3c, !PT ;  /* 0x000000010e0e8812 */ /* 0x000fe200078e3cff */
[----:B------:R-:W-:Y:S02]  /*b670*/  BSSY B1, `(.L_x_6877) ;  /* 0x000000b000017945 */ /* 0x000fe40003800000 */
[----:B------:R0:W-:Y:S04]  /*b680*/  @!P0 STL [R1+0x1e8], RZ ;  /* 0x0001e8ff01008387 */ /* 0x0001e80000100800 */
[----:B------:R0:W-:Y:S01]  /*b690*/  @!P0 STL [R1+0x1ec], R14 ;  /* 0x0001ec0e01008387 */ /* 0x0001e20000100800 */
[----:B------:R-:W-:Y:S06]  /*b6a0*/  BAR.ARV 0xf, 0x100 ;  /* 0x03c4000000007b1d */ /* 0x000fec0000002000 */
[----:B------:R-:W-:Y:S01]  /*b6b0*/  ISETP.GT.AND P0, PT, R164, R0, PT ;  /* 0x00000000a400720c */ /* 0x000fe20003f04270 */
[----:B------:R-:W-:-:S12]  /*b6c0*/  @P1 BRA `(.L_x_6878) ;  /* 0x0000000000141947 */ /* 0x000fd80003800000 */
[----:B0-----:R-:W2:Y:S02]  /*b6d0*/  LDL R13, [R1+0x1e8] ;  /* 0x0001e800010d7983 */ /* 0x001ea40000100800 */
[----:B--2---:R-:W-:-:S04]  /*b6e0*/  IMAD R12, R13, 0x8, R2 ;  /* 0x000000080d0c7824 */ /* 0x004fc800078e0202 */
[----:B------:R-:W-:-:S05]  /*b6f0*/  VIADD R12, R12, 0x38860 ;  /* 0x000388600c0c7836 */ /* 0x000fca0000000000 */
[----:B------:R-:W-:-:S04]  /*b700*/  PRMT R12, RZ, 0x654, R12 ;  /* 0x00000654ff0c7816 */ /* 0x000fc8000000000c */
[----:B------:R1:W-:Y:S03]  /*b710*/  SYNCS.ARRIVE.TRANS64.RED.A1T0 RZ, [R12+URZ], RZ ;  /* 0x000000ff0cff79a7 */ /* 0x0003e6000810043f */
.L_x_6878:
[----:B------:R-:W-:Y:S05]  /*b720*/  BSYNC B1 ;  /* 0x0000000000017941 */ /* 0x000fea0003800000 */
.L_x_6877:
[----:B------:R-:W-:Y:S01]  /*b730*/  VIADD R164, R164, 0xffffffff ;  /* 0xffffffffa4a47836 */ /* 0x000fe20000000000 */
[----:B------:R-:W-:Y:S06]  /*b740*/  @P0 BRA `(.L_x_6879) ;  /* 0xffffffc000800947 */ /* 0x000fec000383ffff */
.L_x_6876:
[----:B------:R-:W-:Y:S05]  /*b750*/  BSYNC B0 ;  /* 0x0000000000007941 */ /* 0x000fea0003800000 */
.L_x_6875:
[----:B------:R-:W2:Y:S04]  /*b760*/  LDL R137, [R1+0x1e8] ;  /* 0x0001e80001897983 */ /* 0x000ea80000100800 */
[----:B------:R-:W3:Y:S04]  /*b770*/  LDL.64 R4, [R1+0x230] ;  /* 0x0002300001047983 */ /* 0x000ee80000100a00 */
[----:B------:R-:W4:Y:S04]  /*b780*/  LDL.64 R6, [R1+0x240] ;  /* 0x0002400001067983 */ /* 0x000f280000100a00 */
[----:B------:R-:W5:Y:S04]  /*b790*/  LDL.64 R8, [R1+0x250] ;  /* 0x0002500001087983 */ /* 0x000f680000100a00 */
[----:B------:R-:W5:Y:S04]  /*b7a0*/  LDL.64 R10, [R1+0x260] ;  /* 0x00026000010a7983 */ /* 0x000f680000100a00 */
[----:B01----:R-:W5:Y:S04]  /*b7b0*/  LDL.64 R12, [R1+0x270] ;  /* 0x00027000010c7983 */ /* 0x003f680000100a00 */
        /* <DEDUP_REMOVED lines=61> */
[----:B--2---:R-:W-:-:S04]  /*bb90*/  IMAD R137, R137, 0x40, R162 ;  /* 0x0000004089897824 */ /* 0x004fc800078e02a2 */
[----:B------:R-:W-:Y:S01]  /*bba0*/  IMAD R137, R137, 0x4, R2 ;  /* 0x0000000489897824 */ /* 0x000fe200078e0202 */
[----:B------:R-:W-:Y:S06]  /*bbb0*/  BAR.SYNC.DEFER_BLOCKING 0xe, 0x100 ;  /* 0x0384000000007b1d */ /* 0x000fec0000010000 */
[----:B------:R-:W3:Y:S02]  /*bbc0*/  LDS R2, [R137+0x38400] ;  /* 0x0384000089027984 */ /* 0x000ee40000000800 */
[C---:B---3--:R-:W-:Y:S01]  /*bbd0*/  FMUL.FTZ R5, R2.reuse, R5 ;  /* 0x0000000502057220 */ /* 0x048fe20000410000 */
[C---:B------:R-:W-:Y:S01]  /*bbe0*/  FMUL.FTZ R4, R2.reuse, R4 ;  /* 0x0000000402047220 */ /* 0x040fe20000410000 */
[C---:B----4-:R-:W-:Y:S01]  /*bbf0*/  FMUL.FTZ R7, R2.reuse, R7 ;  /* 0x0000000702077220 */ /* 0x050fe20000410000 */
[C---:B------:R-:W-:Y:S01]  /*bc00*/  FMUL.FTZ R6, R2.reuse, R6 ;  /* 0x0000000602067220 */ /* 0x040fe20000410000 */
[C---:B-----5:R-:W-:Y:S01]  /*bc10*/  FMUL.FTZ R9, R2.reuse, R9 ;  /* 0x0000000902097220 */ /* 0x060fe20000410000 */
[C---:B------:R-:W-:Y:S01]  /*bc20*/  FMUL.FTZ R8, R2.reuse, R8 ;  /* 0x0000000802087220 */ /* 0x040fe20000410000 */
[----:B------:R-:W-:Y:S01]  /*bc30*/  STL.64 [R1+0x230], R4 ;  /* 0x0002300401007387 */ /* 0x000fe20000100a00 */
[C---:B------:R-:W-:Y:S01]  /*bc40*/  FMUL.FTZ R11, R2.reuse, R11 ;  /* 0x0000000b020b7220 */ /* 0x040fe20000410000 */
[C---:B------:R-:W-:Y:S01]  /*bc50*/  FMUL.FTZ R10, R2.reuse, R10 ;  /* 0x0000000a020a7220 */ /* 0x040fe20000410000 */
[C---:B------:R-:W-:Y:S01]  /*bc60*/  FMUL.FTZ R13, R2.reuse, R13 ;  /* 0x0000000d020d7220 */ /* 0x040fe20000410000 */
[----:B------:R-:W0:Y:S01]  /*bc70*/  LDS R4, [R137+0x38420] ;  /* 0x0384200089047984 */ /* 0x000e220000000800 */
        /* <DEDUP_REMOVED lines=55> */
[C---:B0-----:R-:W-:Y:S01]  /*bff0*/  FMUL.FTZ R73, R4.reuse, R73 ;  /* 0x0000004904497220 */ /* 0x041fe20000410000 */
[C---:B------:R-:W-:Y:S01]  /*c000*/  FMUL.FTZ R72, R4.reuse, R72 ;  /* 0x0000004804487220 */ /* 0x040fe20000410000 */
[C---:B------:R-:W-:Y:S01]  /*c010*/  FMUL.FTZ R75, R4.reuse, R75 ;  /* 0x0000004b044b7220 */ /* 0x040fe20000410000 */
[C---:B------:R-:W-:Y:S01]  /*c020*/  FMUL.FTZ R74, R4.reuse, R74 ;  /* 0x0000004a044a7220 */ /* 0x040fe20000410000 */
[----:B------:R1:W-:Y:S01]  /*c030*/  STL.64 [R1+0x240], R6 ;  /* 0x0002400601007387 */ /* 0x0003e20000100a00 */
[C---:B------:R-:W-:Y:S01]  /*c040*/  FMUL.FTZ R77, R4.reuse, R77 ;  /* 0x0000004d044d7220 */ /* 0x040fe20000410000 */
[----:B------:R-:W-:-:S02]  /*c050*/  FMUL.FTZ R76, R4, R76 ;  /* 0x0000004c044c7220 */ /* 0x000fc40000410000 */
[----:B------:R1:W-:Y:S01]  /*c060*/  STL.64 [R1+0x250], R8 ;  /* 0x0002500801007387 */ /* 0x0003e20000100a00 */
[C---:B------:R-:W-:Y:S01]  /*c070*/  FMUL.FTZ R79, R4.reuse, R79 ;  /* 0x0000004f044f7220 */ /* 0x040fe20000410000 */
[C---:B------:R-:W-:Y:S02]  /*c080*/  FMUL.FTZ R78, R4.reuse, R78 ;  /* 0x0000004e044e7220 */ /* 0x040fe40000410000 */
[----:B------:R1:W-:Y:S01]  /*c090*/  STL.64 [R1+0x260], R10 ;  /* 0x0002600a01007387 */ /* 0x0003e20000100a00 */
[C---:B------:R-:W-:Y:S01]  /*c0a0*/  FMUL.FTZ R81, R4.reuse, R81 ;  /* 0x0000005104517220 */ /* 0x040fe20000410000 */
[C---:B------:R-:W-:Y:S02]  /*c0b0*/  FMUL.FTZ R80, R4.reuse, R80 ;  /* 0x0000005004507220 */ /* 0x040fe40000410000 */
        /* <DEDUP_REMOVED lines=80> */
[----:B------:R-:W-:Y:S02]  /*c5c0*/  FMUL.FTZ R134, R4, R134 ;  /* 0x0000008604867220 */ /* 0x000fe40000410000 */
[----:B------:R1:W-:Y:S01]  /*c5d0*/  STL.64 [R1+0x420], R70 ;  /* 0x0004204601007387 */ /* 0x0003e20000100a00 */
[----:B------:R-:W-:Y:S02]  /*c5e0*/  VIADD R2, R3, 0x1 ;  /* 0x0000000103027836 */ /* 0x000fe40000000000 */
[----:B------:R-:W-:Y:S01]  /*c5f0*/  IMAD.MOV.U32 R3, RZ, RZ, 0x1 ;  /* 0x00000001ff037424 */ /* 0x000fe200078e00ff */
[----:B------:R1:W-:Y:S01]  /*c600*/  STL.64 [R1+0x238], R72 ;  /* 0x0002384801007387 */ /* 0x0003e20000100a00 */
[----:B------:R-:W-:-:S03]  /*c610*/  VIADD R0, R0, 0x1 ;  /* 0x0000000100007836 */ /* 0x000fc60000000000 */
[----:B------:R1:W-:Y:S02]  /*c620*/  STL.64 [R1+0x248], R74 ;  /* 0x0002484a01007387 */ /* 0x0003e40000100a00 */
[----:B------:R-:W-:Y:S02]  /*c630*/  ISETP.NE.AND P0, PT, R0, 0x2, PT ;  /* 0x000000020000780c */ /* 0x000fe40003f05270 */
        /* <DEDUP_REMOVED lines=33> */
[----:B------:R-:W-:Y:S05]  /*c850*/  @P0 BRA `(.L_x_6872) ;  /* 0x0000024c00200947 */ /* 0x000fea0003800000 */
[----:B-1----:R-:W2:Y:S04]  /*c860*/  LDL R0, [R1+0x1ec] ;  /* 0x0001ec0001007983 */ /* 0x002ea80000100800 */
[----:B------:R0:W-:Y:S01]  /*c870*/  STL [R1+0x1e8], RZ ;  /* 0x0001e8ff01007387 */ /* 0x0001e20000100800 */
[----:B--2---:R-:W-:-:S05]  /*c880*/  LOP3.LUT R0, R0, 0x1, RZ, 0x3c, !PT ;  /* 0x0000000100007812 */ /* 0x004fca00078e3cff */
[----:B------:R0:W-:Y:S01]  /*c890*/  STL [R1+0x1ec], R0 ;  /* 0x0001ec0001007387 */ /* 0x0001e20000100800 */
[----:B------:R-:W-:Y:S05]  /*c8a0*/  BRA `(.L_x_6872) ;  /* 0x0000024c000c7947 */ /* 0x000fea0003800000 */
.L_x_6863:
[----:B------:R-:W1:Y:S01]  /*c8b0*/  S2R R4, SR_TID.X ;  /* 0x0000000000047919 */ /* 0x000e620000002100 */
[----:B--2---:R-:W2:Y:S01]  /*c8c0*/  LDC R0, c[0x0][0x448] ;  /* 0x00011200ff007b82 */ /* 0x004ea20000000800 */
[----:B------:R-:W-:Y:S01]  /*c8d0*/  UIADD3 UR4, UP2, UR42, 0x38850, URZ ;  /* 0x000388502a047890 */ /* 0x000fe2000ff5e03f */
[----:B------:R-:W-:Y:S01]  /*c8e0*/  IMAD.MOV.U32 R8, RZ, RZ, 0x2000 ;  /* 0x00002000ff087424 */ /* 0x000fe200078e00ff */
[----:B------:R-:W-:Y:S01]  /*c8f0*/  UIADD3 UR6, UP0, UR42, 0x38830, URZ ;  /* 0x000388302a067890 */ /* 0x000fe2000ff1e03f */
[----:B------:R-:W-:Y:S01]  /*c900*/  IMAD.U32 R9, RZ, RZ, UR38 ;  /* 0x00000026ff097e24 */ /* 0x000fe2000f8e00ff */
[----:B------:R-:W-:Y:S01]  /*c910*/  UIADD3 UR8, UP1, UR42, 0x38840, URZ ;  /* 0x000388402a087890 */ /* 0x000fe2000ff3e03f */
[----:B---3--:R-:W-:Y:S01]  /*c920*/  IMAD.MOV.U32 R12, RZ, RZ, 0x1 ;  /* 0x00000001ff0c7424 */ /* 0x008fe200078e00ff */
[----:B------:R-:W-:Y:S01]  /*c930*/  UIADD3 UR10, UP3, UR42, 0x38860, URZ ;  /* 0x000388602a0a7890 */ /* 0x000fe2000ff7e03f */
[----:B------:R-:W3:Y:S01]  /*c940*/  LDC.64 R20, c[0x0][0xad8] ;  /* 0x0002b600ff147b82 */ /* 0x000ee20000000a00 */
[----:B------:R-:W-:Y:S01]  /*c950*/  UIADD3.X UR5, URZ, UR43, URZ, UP2, !UPT ;  /* 0x0000002b3f057290 */ /* 0x000fe200097fe43f */
[----:B------:R0:W-:Y:S01]  /*c960*/  STL.64 [R1+0x18], R8 ;  /* 0x0000180801007387 */ /* 0x0001e20000100a00 */
[----:B------:R-:W-:Y:S01]  /*c970*/  IMAD.MOV.U32 R13, RZ, RZ, RZ ;  /* 0x000000ffff0d7224 */ /* 0x000fe200078e00ff */
[----:B------:R-:W-:Y:S01]  /*c980*/  UIADD3.X UR7, URZ, UR43, URZ, UP0, !UPT ;  /* 0x0000002b3f077290 */ /* 0x000fe200087fe43f */
[----:B------:R-:W-:Y:S01]  /*c990*/  IMAD.MOV.U32 R5, RZ, RZ, 0x80 ;  /* 0x00000080ff057424 */ /* 0x000fe200078e00ff */
[----:B------:R-:W-:Y:S01]  /*c9a0*/  UIADD3.X UR9, URZ, UR43, URZ, UP1, !UPT ;  /* 0x0000002b3f097290 */ /* 0x000fe20008ffe43f */
[----:B------:R-:W-:Y:S01]  /*c9b0*/  IMAD.MOV.U32 R6, RZ, RZ, 0x1 ;  /* 0x00000001ff067424 */ /* 0x000fe200078e00ff */
[----:B------:R-:W-:Y:S01]  /*c9c0*/  UIADD3.X UR11, URZ, UR43, URZ, UP3, !UPT ;  /* 0x0000002b3f0b7290 */ /* 0x000fe20009ffe43f */
[----:B------:R-:W-:Y:S01]  /*c9d0*/  IMAD.MOV.U32 R7, RZ, RZ, RZ ;  /* 0x000000ffff077224 */ /* 0x000fe200078e00ff */
[----:B------:R1:W-:Y:S01]  /*c9e0*/  STL.64 [R1+0x60], R12 ;  /* 0x0000600c01007387 */ /* 0x0003e20000100a00 */
[----:B------:R-:W-:-:S02]  /*c9f0*/  IMAD.MOV.U32 R11, RZ, RZ, 0x100 ;  /* 0x00000100ff0b7424 */ /* 0x000fc400078e00ff */
[----:B------:R-:W-:Y:S01]  /*ca00*/  IMAD.U32 R3, RZ, RZ, UR4 ;  /* 0x00000004ff037e24 */ /* 0x000fe2000f8e00ff */
[----:B------:R-:W-:Y:S01]  /*ca10*/  STL [R1+0x70], R117 ;  /* 0x0000707501007387 */ /* 0x000fe20000100800 */
[----:B0-----:R-:W-:Y:S01]  /*ca20*/  IMAD.MOV.U32 R8, RZ, RZ, 0x10000 ;  /* 0x00010000ff087424 */ /* 0x001fe200078e00ff */
[----:B--2---:R-:W-:Y:S01]  /*ca30*/  ISETP.NE.AND P0, PT, R0, 0x1, PT ;  /* 0x000000010000780c */ /* 0x004fe20003f05270 */
[----:B------:R-:W-:Y:S01]  /*ca40*/  IMAD.U32 R26, RZ, RZ, UR10 ;  /* 0x0000000aff1a7e24 */ /* 0x000fe2000f8e00ff */
[----:B------:R-:W-:Y:S01]  /*ca50*/  STL.64 [R1], RZ ;  /* 0x000000ff01007387 */ /* 0x000fe20000100a00 */
[----:B------:R-:W-:Y:S02]  /*ca60*/  IMAD.U32 R14, RZ, RZ, UR5 ;  /* 0x00000005ff0e7e24 */ /* 0x000fe4000f8e00ff */
[----:B----4-:R-:W-:Y:S01]  /*ca70*/  IMAD.U32 R31, RZ, RZ, UR37 ;  /* 0x00000025ff1f7e24 */ /* 0x010fe2000f8e00ff */
[----:B------:R-:W-:Y:S01]  /*ca80*/  STL.64 [R1+0x38], RZ ;  /* 0x000038ff01007387 */ /* 0x000fe20000100a00 */
[----:B-1----:R-:W-:Y:S01]  /*ca90*/  LOP3.LUT R4, R4, 0x7f, RZ, 0xc0, !PT ;  /* 0x0000007f04047812 */ /* 0x002fe200078ec0ff */
[----:B------:R-:W-:-:S02]  /*caa0*/  IMAD.U32 R12, RZ, RZ, UR6 ;  /* 0x00000006ff0c7e24 */ /* 0x000fc4000f8e00ff */
[----:B------:R-:W-:Y:S01]  /*cab0*/  IMAD.U32 R13, RZ, RZ, UR7 ;  /* 0x00000007ff0d7e24 */ /* 0x000fe2000f8e00ff */
[----:B------:R-:W-:Y:S01]  /*cac0*/  ISETP.NE.AND P1, PT, R4, RZ, PT ;  /* 0x000000ff0400720c */ /* 0x000fe20003f25270 */
[----:B------:R-:W-:Y:S01]  /*cad0*/  IMAD.U32 R56, RZ, RZ, UR37 ;  /* 0x00000025ff387e24 */ /* 0x000fe2000f8e00ff */
[----:B------:R-:W0:Y:S01]  /*cae0*/  @P0 LDC R0, c[0x0][0x44c] ;  /* 0x00011300ff000b82 */ /* 0x000e220000000800 */
[----:B------:R-:W-:Y:S01]  /*caf0*/  IADD3 R31, P2, R31, 0x38, RZ ;  /* 0x000000381f1f7810 */ /* 0x000fe20007f5e0ff */
[----:B------:R-:W-:Y:S01]  /*cb00*/  STL.64 [R1+0x8], R12 ;  /* 0x0000080c01007387 */ /* 0x000fe20000100a00 */
[----:B------:R-:W-:Y:S02]  /*cb10*/  SEL R4, RZ, 0x1, P1 ;  /* 0x00000001ff047807 */ /* 0x000fe40000800000 */
[----:B---3--:R-:W-:Y:S01]  /*cb20*/  ISETP.GE.AND P1, PT, R21, 0x1, PT ;  /* 0x000000011500780c */ /* 0x008fe20003f26270 */
[----:B------:R-:W-:Y:S01]  /*cb30*/  IMAD.X R30, RZ, RZ, UR36, P2 ;  /* 0x00000024ff1e7e24 */ /* 0x000fe200090e06ff */
[----:B------:R-:W-:Y:S01]  /*cb40*/  IADD3 R56, P3, R56, 0x70, RZ ;  /* 0x0000007038387810 */ /* 0x000fe20007f7e0ff */
[----:B------:R-:W1:Y:S01]  /*cb50*/  @P0 LDC R15, c[0x0][0x450] ;  /* 0x00011400ff0f0b82 */ /* 0x000e620000000800 */
[----:B------:R-:W-:Y:S01]  /*cb60*/  IMAD.MOV.U32 R10, RZ, RZ, R4 ;  /* 0x000000ffff0a7224 */ /* 0x000fe200078e0004 */
[----:B------:R2:W-:Y:S02]  /*cb70*/  STL.128 [R1+0x20], R4 ;  /* 0x0000200401007387 */ /* 0x0005e40000100c00 */
[----:B------:R-:W-:-:S02]  /*cb80*/  IMAD.X R57, RZ, RZ, UR36, P3 ;  /* 0x00000024ff397e24 */ /* 0x000fc400098e06ff */
[----:B------:R3:W-:Y:S01]  /*cb90*/  STL.128 [R1+0x50], R8 ;  /* 0x0000500801007387 */ /* 0x0007e20000100c00 */
[----:B--2---:R-:W-:Y:S02]  /*cba0*/  IMAD.U32 R7, RZ, RZ, UR11 ;  /* 0x0000000bff077e24 */ /* 0x004fe4000f8e00ff */
[----:B------:R-:W-:Y:S02]  /*cbb0*/  IMAD.MOV.U32 R4, RZ, RZ, R3 ;  /* 0x000000ffff047224 */ /* 0x000fe400078e0003 */
[----:B---3--:R-:W-:Y:S02]  /*cbc0*/  IMAD.U32 R8, RZ, RZ, UR8 ;  /* 0x00000008ff087e24 */ /* 0x008fe4000f8e00ff */
[----:B------:R-:W-:Y:S02]  /*cbd0*/  IMAD.U32 R9, RZ, RZ, UR9 ;  /* 0x00000009ff097e24 */ /* 0x000fe4000f8e00ff */
[----:B------:R-:W-:Y:S02]  /*cbe0*/  IMAD.MOV.U32 R5, RZ, RZ, R14 ;  /* 0x000000ffff057224 */ /* 0x000fe400078e000e */
[----:B------:R-:W-:Y:S01]  /*cbf0*/  IMAD.MOV.U32 R6, RZ, RZ, R26 ;  /* 0x000000ffff067224 */ /* 0x000fe200078e001a */
[----:B------:R2:W-:Y:S01]  /*cc00*/  STL.64 [R1+0x10], R8 ;  /* 0x0000100801007387 */ /* 0x0005e20000100a00 */
[----:B------:R-:W-:-:S03]  /*cc10*/  VIADD R3, R185, 0x3f ;  /* 0x0000003fb9037836 */ /* 0x000fc60000000000 */
[----:B------:R2:W-:Y:S01]  /*cc20*/  STL.128 [R1+0x40], R4 ;  /* 0x0000400401007387 */ /* 0x0005e20000100c00 */
[----:B0-----:R-:W-:-:S03]  /*cc30*/  @P0 IMAD.HI.U32 R0, R3, R0, RZ ;  /* 0x0000000003000227 */ /* 0x001fc600078e00ff */
[----:B------:R2:W-:Y:S02]  /*cc40*/  STL.64 [R1+0x68], R6 ;  /* 0x0000680601007387 */ /* 0x0005e40000100a00 */
[----:B-1----:R-:W-:Y:S02]  /*cc50*/  @P0 SHF.R.U32.HI R3, RZ, R15, R0 ;  /* 0x0000000fff030219 */ /* 0x002fe40000011600 */
[----:B------:R2:W-:Y:S03]  /*cc60*/  STL.64 [R1+0x30], R8 ;  /* 0x0000300801007387 */ /* 0x0005e60000100a00 */
        /* <DEDUP_REMOVED lines=9> */
[----:B--2---:R-:W0:Y:S02]  /*cd00*/  @P2 LDC.64 R4, c[0x0][0xae0] ;  /* 0x0002b800ff042b82 */ /* 0x004e240000000a00 */
[----:B0-----:R-:W-:-:S05]  /*cd10*/  @P2 IMAD.HI.U32 R0, R3, R4, RZ ;  /* 0x0000000403002227 */ /* 0x001fca00078e00ff */
[----:B------:R-:W-:-:S04]  /*cd20*/  @P2 SHF.R.U32.HI R3, RZ, R5, R0 ;  /* 0x00000005ff032219 */ /* 0x000fc80000011600 */
[----:B------:R-:W-:Y:S01]  /*cd30*/  LOP3.LUT R0, RZ, R3, RZ, 0x33, !PT ;  /* 0x00000003ff007212 */ /* 0x000fe200078e33ff */
[----:B------:R-:W-:Y:S06]  /*cd40*/  BRA `(.L_x_6883) ;  /* 0x0000000000107947 */ /* 0x000fec0003800000 */
.L_x_6882:
[----:B------:R-:W-:-:S13]  /*cd50*/  ISETP.NE.AND P2, PT, R21, 0x1, PT ;  /* 0x000000011500780c */ /* 0x000fda0003f45270 */
[----:B--2---:R-:W0:Y:S02]  /*cd60*/  @P2 LDC.64 R4, c[0x0][0xae0] ;  /* 0x0002b800ff042b82 */ /* 0x004e240000000a00 */
[----:B0-----:R-:W-:-:S05]  /*cd70*/  @P2 IMAD.HI.U32 R4, R0, R4, RZ ;  /* 0x0000000400042227 */ /* 0x001fca00078e00ff */
[----:B------:R-:W-:-:S07]  /*cd80*/  @P2 SHF.R.U32.HI R0, RZ, R5, R4 ;  /* 0x00000005ff002219 */ /* 0x000fce0000011604 */
.L_x_6883:
[----:B------:R-:W-:Y:S05]  /*cd90*/  BSYNC B0 ;  /* 0x0000000000007941 */ /* 0x000fea0003800000 */
.L_x_6881:
[----:B------:R-:W-:-:S05]  /*cda0*/  IMAD R3, R0, R21, R21 ;  /* 0x0000001500037224 */ /* 0x000fca00078e0215 */
[----:B------:R-:W-:-:S07]  /*cdb0*/  VIMNMX R20, R20, R3, PT ;  /* 0x0000000314147248 */ /* 0x000fce0003fe0100 */
.L_x_6880:
[----:B------:R-:W0:Y:S01]  /*cdc0*/  @P0 LDC R0, c[0x0][0x44c] ;  /* 0x00011300ff000b82 */ /* 0x000e220000000800 */
[----:B------:R-:W-:Y:S01]  /*cdd0*/  VIADD R20, R20, 0x3f ;  /* 0x0000003f14147836 */ /* 0x000fe20000000000 */
[----:B------:R-:W-:-:S04]  /*cde0*/  ULDC UR4, c[0x0][0xad4] ;  /* 0x0002b50000047ab9 */ /* 0x000fc80000000800 */
[----:B------:R-:W-:Y:S02]  /*cdf0*/  SHF.R.S32.HI R3, RZ, 0x1f, R20 ;  /* 0x0000001fff037819 */ /* 0x000fe40000011414 */
[----:B--2---:R-:W1:Y:S02]  /*ce00*/  @P0 LDC R5, c[0x0][0x450] ;  /* 0x00011400ff050b82 */ /* 0x004e640000000800 */
[----:B------:R-:W-:-:S04]  /*ce10*/  LEA.HI R3, R3, R20, RZ, 0x6 ;  /* 0x0000001403037211 */ /* 0x000fc800078f30ff */
[----:B------:R-:W-:-:S04]  /*ce20*/  SHF.R.S32.HI R3, RZ, 0x6, R3 ;  /* 0x00000006ff037819 */ /* 0x000fc80000011403 */
[----:B------:R-:W-:Y:S01]  /*ce30*/  VIMNMX R200, R200, R3, PT ;  /* 0x00000003c8c87248 */ /* 0x000fe20003fe0100 */
        /* <DEDUP_REMOVED lines=16> */
.L_x_6886:
[----:B------:R-:W-:-:S13]  /*cf40*/  ISETP.NE.AND P0, PT, R21, 0x1, PT ;  /* 0x000000011500780c */ /* 0x000fda0003f05270 */
[----:B------:R-:W0:Y:S02]  /*cf50*/  @P0 LDC.64 R4, c[0x0][0xae0] ;  /* 0x0002b800ff040b82 */ /* 0x000e240000000a00 */
[----:B0-----:R-:W-:-:S05]  /*cf60*/  @P0 IMAD.HI.U32 R4, R0, R4, RZ ;  /* 0x0000000400040227 */ /* 0x001fca00078e00ff */
[----:B------:R-:W-:-:S07]  /*cf70*/  @P0 SHF.R.U32.HI R0, RZ, R5, R4 ;  /* 0x00000005ff000219 */ /* 0x000fce0000011604 */
.L_x_6887:
[----:B------:R-:W-:Y:S05]  /*cf80*/  BSYNC B0 ;  /* 0x0000000000007941 */ /* 0x000fea0003800000 */
.L_x_6885:
[----:B------:R-:W-:-:S05]  /*cf90*/  IMAD R0, R0, R21, RZ ;  /* 0x0000001500007224 */ /* 0x000fca00078e02ff */
[----:B------:R-:W-:-:S07]  /*cfa0*/  VIMNMX R3, R3, R0, !PT ;  /* 0x0000000003037248 */ /* 0x000fce0007fe0100 */
.L_x_6884:
[----:B------:R-:W-:-:S04]  /*cfb0*/  SHF.R.S32.HI R0, RZ, 0x1f, R3 ;  /* 0x0000001fff007819 */ /* 0x000fc80000011403 */
[----:B------:R-:W-:Y:S02]  /*cfc0*/  LEA.HI R0, R0, R3, RZ, 0x6 ;  /* 0x0000000300007211 */ /* 0x000fe400078f30ff */
[----:B------:R-:W-:Y:S02]  /*cfd0*/  PRMT R3, RZ, 0x7610, R3 ;  /* 0x00007610ff037816 */ /* 0x000fe40000000003 */
[----:B------:R-:W-:-:S04]  /*cfe0*/  SHF.R.S32.HI R0, RZ, 0x6, R0 ;  /* 0x00000006ff007819 */ /* 0x000fc80000011400 */
[----:B------:R-:W-:-:S04]  /*cff0*/  VIMNMX R164, RZ, R0, !PT ;  /* 0x00000000ffa47248 */ /* 0x000fc80007fe0100 */
[----:B------:R-:W-:-:S13]  /*d000*/  ISETP.GT.AND P0, PT, R200, R164, PT ;  /* 0x000000a4c800720c */ /* 0x000fda0003f04270 */
[----:B------:R-:W-:Y:S05]  /*d010*/  @!P0 BRA `(.L_x_6872) ;  /* 0x0000024400308947 */ /* 0x000fea0003800000 */
[----:B------:R-:W0:Y:S01]  /*d020*/  SHFL.IDX PT, R0, R213, RZ, 0x1f ;  /* 0x00001fffd5007589 */ /* 0x000e2200000e0000 */
[----:B------:R-:W-:Y:S01]  /*d030*/  VIADD R8, R2, 0x36400 ;  /* 0x0003640002087836 */ /* 0x000fe20000000000 */
[----:B------:R-:W-:Y:S01]  /*d040*/  UIADD3 UR4, UP0, UR42, 0x38400, URZ ;  /* 0x000384002a047890 */ /* 0x000fe2000ff1e03f */
[----:B------:R-:W-:Y:S01]  /*d050*/  IMAD.MOV.U32 R4, RZ, RZ, 0x1 ;  /* 0x00000001ff047424 */ /* 0x000fe200078e00ff */
[----:B------:R-:W1:Y:S01]  /*d060*/  S2R R34, SR_TID.X ;  /* 0x0000000000227919 */ /* 0x000e620000002100 */
[----:B------:R-:W-:Y:S01]  /*d070*/  IMAD.MOV.U32 R5, RZ, RZ, RZ ;  /* 0x000000ffff057224 */ /* 0x000fe200078e00ff */
[----:B------:R-:W-:Y:S01]  /*d080*/  LOP3.LUT P0, RZ, R8, 0x3ff, RZ, 0xc0, !PT ;  /* 0x000003ff08ff7812 */ /* 0x000fe2000780c0ff */
[C---:B------:R-:W-:Y:S01]  /*d090*/  VIADD R8, R2.reuse, 0x26400 ;  /* 0x0002640002087836 */ /* 0x040fe20000000000 */
[----:B------:R-:W-:Y:S01]  /*d0a0*/  UIADD3.X UR5, URZ, UR43, URZ, UP0, !UPT ;  /* 0x0000002b3f057290 */ /* 0x000fe200087fe43f */
[----:B------:R-:W-:Y:S01]  /*d0b0*/  IMAD.MOV.U32 R6, RZ, RZ, 0x1 ;  /* 0x00000001ff067424 */ /* 0x000fe200078e00ff */
[----:B------:R-:W-:Y:S01]  /*d0c0*/  BSSY B6, `(.L_x_6888) ;  /* 0x0000062000067945 */ /* 0x000fe20003800000 */
[----:B------:R-:W-:Y:S01]  /*d0d0*/  IMAD.MOV.U32 R7, RZ, RZ, RZ ;  /* 0x000000ffff077224 */ /* 0x000fe200078e00ff */
[----:B------:R-:W-:Y:S01]  /*d0e0*/  SHF.R.U32.HI R8, RZ, 0x4, R8 ;  /* 0x00000004ff087819 */ /* 0x000fe20000011608 */
[----:B------:R-:W-:-:S02]  /*d0f0*/  VIADD R9, R2, 0x400 ;  /* 0x0000040002097836 */ /* 0x000fc40000000000 */
[----:B------:R-:W-:Y:S01]  /*d100*/  IMAD.U32 R10, RZ, RZ, UR4 ;  /* 0x00000004ff0a7e24 */ /* 0x000fe2000f8e00ff */
[----:B------:R2:W-:Y:S01]  /*d110*/  STL.128 [R1+0x80], R4 ;  /* 0x0000800401007387 */ /* 0x0005e20000100c00 */
[----:B------:R-:W-:Y:S01]  /*d120*/  IMAD.U32 R11, RZ, RZ, UR5 ;  /* 0x00000005ff0b7e24 */ /* 0x000fe2000f8e00ff */
[----:B------:R-:W-:Y:S01]  /*d130*/  LOP3.LUT R8, R8, 0x3fff, RZ, 0xc0, !PT ;  /* 0x00003fff08087812 */ /* 0x000fe200078ec0ff */
[----:B------:R-:W-:Y:S02]  /*d140*/  VIADD R46, R2, 0x20400 ;  /* 0x00020400022e7836 */ /* 0x000fe40000000000 */
[----:B------:R-:W-:Y:S01]  /*d150*/  IMAD.U32 R41, RZ, RZ, UR37 ;  /* 0x00000025ff297e24 */ /* 0x000fe2000f8e00ff */
[----:B------:R3:W-:Y:S01]  /*d160*/  STL.64 [R1+0x78], R10 ;  /* 0x0000780a01007387 */ /* 0x0007e20000100a00 */
[----:B------:R-:W-:Y:S01]  /*d170*/  IMAD.U32 R51, RZ, RZ, UR37 ;  /* 0x00000025ff337e24 */ /* 0x000fe2000f8e00ff */
[C---:B0-----:R-:W-:Y:S01]  /*d180*/  LEA.HI R3, R0.reuse, R0, RZ, 0x1 ;  /* 0x0000000000037211 */ /* 0x041fe200078f08ff */
[----:B------:R-:W-:Y:S01]  /*d190*/  IMAD.U32 R45, RZ, RZ, UR37 ;  /* 0x00000025ff2d7e24 */ /* 0x000fe2000f8e00ff */
[----:B------:R-:W-:Y:S01]  /*d1a0*/  IADD3 R41, P4, R41, 0xb8, RZ ;  /* 0x000000b829297810 */ /* 0x000fe20007f9e0ff */
[----:B------:R-:W-:Y:S01]  /*d1b0*/  IMAD.U32 R52, RZ, RZ, UR37 ;  /* 0x00000025ff347e24 */ /* 0x000fe2000f8e00ff */
[----:B------:R-:W-:Y:S01]  /*d1c0*/  LOP3.LUT R3, R3, 0x6, RZ, 0xc0, !PT ;  /* 0x0000000603037812 */ /* 0x000fe200078ec0ff */
[----:B------:R-:W-:Y:S01]  /*d1d0*/  IMAD.U32 R42, RZ, RZ, UR37 ;  /* 0x00000025ff2a7e24 */ /* 0x000fe2000f8e00ff */
[----:B------:R-:W-:Y:S01]  /*d1e0*/  IADD3 R51, P5, R51, 0xb0, RZ ;  /* 0x000000b033337810 */ /* 0x000fe20007fbe0ff */
[----:B------:R-:W-:Y:S01]  /*d1f0*/  IMAD.U32 R50, RZ, RZ, UR37 ;  /* 0x00000025ff327e24 */ /* 0x000fe2000f8e00ff */
[----:B--2---:R-:W-:Y:S01]  /*d200*/  SHF.R.U32.HI R5, RZ, 0x4, R9 ;  /* 0x00000004ff057819 */ /* 0x004fe20000011609 */
[----:B------:R-:W-:Y:S01]  /*d210*/  IMAD.IADD R0, R0, 0x1, -R3 ;  /* 0x0000000100007824 */ /* 0x000fe200078e0a03 */
[----:B------:R-:W-:Y:S01]  /*d220*/  LOP3.LUT R7, R8, 0x10000, RZ, 0xfc, !PT ;  /* 0x0001000008077812 */ /* 0x000fe200078efcff */
[----:B------:R-:W-:Y:S01]  /*d230*/  VIADD R3, R2, 0x22400 ;  /* 0x0002240002037836 */ /* 0x000fe20000000000 */
[----:B------:R-:W-:Y:S01]  /*d240*/  LOP3.LUT R5, R5, 0x3fff, RZ, 0xc0, !PT ;  /* 0x00003fff05057812 */ /* 0x000fe200078ec0ff */
[----:B------:R-:W-:Y:S01]  /*d250*/  IMAD R4, R0, 0x8000, R9 ;  /* 0x0000800000047824 */ /* 0x000fe200078e0209 */
[----:B------:R-:W-:Y:S01]  /*d260*/  SHF.R.U32.HI R0, RZ, 0x4, R46 ;  /* 0x00000004ff007819 */ /* 0x000fe2000001162e */
[----:B-1----:R-:W-:Y:S01]  /*d270*/  VIADD R12, R34, 0xffffff80 ;  /* 0xffffff80220c7836 */ /* 0x002fe20000000000 */
[----:B------:R-:W-:Y:S01]  /*d280*/  SHF.R.U32.HI R3, RZ, 0x4, R3 ;  /* 0x00000004ff037819 */ /* 0x000fe20000011603 */
[----:B------:R-:W-:Y:S01]  /*d290*/  IMAD.MOV.U32 R9, RZ, RZ, 0x40000040 ;  /* 0x40000040ff097424 */ /* 0x000fe200078e00ff */
[----:B------:R-:W-:Y:S01]  /*d2a0*/  SHF.R.U32.HI R4, RZ, 0x4, R4 ;  /* 0x00000004ff047819 */ /* 0x000fe20000011604 */
[----:B------:R-:W-:Y:S01]  /*d2b0*/  IMAD.U32 R59, RZ, RZ, UR37 ;  /* 0x00000025ff3b7e24 */ /* 0x000fe2000f8e00ff */
[----:B------:R-:W-:Y:S01]  /*d2c0*/  LOP3.LUT R3, R3, 0x3fff, RZ, 0xc0, !PT ;  /* 0x00003fff03037812 */ /* 0x000fe200078ec0ff */
[----:B------:R-:W-:Y:S01]  /*d2d0*/  STL [R1+0x94], R12 ;  /* 0x0000940c01007387 */ /* 0x000fe20000100800 */
[----:B------:R-:W-:Y:S01]  /*d2e0*/  LOP3.LUT R6, R5, 0x10000, RZ, 0xfc, !PT ;  /* 0x0001000005067812 */ /* 0x000fe200078efcff */
[----:B------:R-:W-:Y:S01]  /*d2f0*/  IMAD.MOV.U32 R5, RZ, RZ, 0x40000040 ;  /* 0x40000040ff057424 */ /* 0x000fe200078e00ff */
[----:B---3--:R-:W-:Y:S01]  /*d300*/  LOP3.LUT R10, R3, 0x10000, RZ, 0xfc, !PT ;  /* 0x00010000030a7812 */ /* 0x008fe200078efcff */
[----:B------:R-:W-:Y:S01]  /*d310*/  IMAD.U32 R26, RZ, RZ, UR37 ;  /* 0x00000025ff1a7e24 */ /* 0x000fe2000f8e00ff */
[----:B------:R-:W-:Y:S01]  /*d320*/  LOP3.LUT R3, R4, 0x3fff, RZ, 0xc0, !PT ;  /* 0x00003fff04037812 */ /* 0x000fe200078ec0ff */
[----:B------:R-:W-:Y:S01]  /*d330*/  IMAD.MOV.U32 R4, RZ, RZ, R7 ;  /* 0x000000ffff047224 */ /* 0x000fe200078e0007 */
[----:B------:R-:W-:Y:S01]  /*d340*/  LOP3.LUT R0, R0, 0x3fff, RZ, 0xc0, !PT ;  /* 0x00003fff00007812 */ /* 0x000fe200078ec0ff */
[----:B------:R-:W-:Y:S01]  /*d350*/  IMAD.MOV.U32 R7, RZ, RZ, 0x40000040 ;  /* 0x40000040ff077424 */ /* 0x000fe200078e00ff */
[----:B------:R-:W-:Y:S01]  /*d360*/  LOP3.LUT R3, R3, 0x2000000, RZ, 0xfc, !PT ;  /* 0x0200000003037812 */ /* 0x000fe200078efcff */
[----:B------:R-:W-:Y:S01]  /*d370*/  IMAD.X R40, RZ, RZ, UR36, P4 ;  /* 0x00000024ff287e24 */ /* 0x000fe2000a0e06ff */
[----:B------:R-:W-:Y:S01]  /*d380*/  LOP3.LUT R8, R0, 0x10000, RZ, 0xfc, !PT ;  /* 0x0001000000087812 */ /* 0x000fe200078efcff */
[----:B------:R-:W-:Y:S01]  /*d390*/  IMAD.X R48, RZ, RZ, UR36, P5 ;  /* 0x00000024ff307e24 */ /* 0x000fe2000a8e06ff */
[----:B------:R0:W-:Y:S01]  /*d3a0*/  STL.128 [R1+0xb0], R4 ;  /* 0x0000b00401007387 */ /* 0x0001e20000100c00 */
[----:B------:R-:W-:Y:S01]  /*d3b0*/  IADD3 R45, P1, R45, 0xa8, RZ ;  /* 0x000000a82d2d7810 */ /* 0x000fe20007f3e0ff */
[----:B------:R-:W-:Y:S01]  /*d3c0*/  IMAD.MOV.U32 R0, RZ, RZ, R220 ;  /* 0x000000ffff007224 */ /* 0x000fe200078e00dc */
[----:B------:R-:W-:Y:S01]  /*d3d0*/  IADD3 R52, P2, R52, 0xa0, RZ ;  /* 0x000000a034347810 */ /* 0x000fe20007f5e0ff */
[----:B------:R1:W-:Y:S01]  /*d3e0*/  STL.64 [R1+0x98], R8 ;  /* 0x0000980801007387 */ /* 0x0003e20000100a00 */
[----:B------:R-:W-:Y:S01]  /*d3f0*/  IADD3 R42, P3, R42, 0x98, RZ ;  /* 0x000000982a2a7810 */ /* 0x000fe20007f7e0ff */
[----:B------:R-:W-:Y:S01]  /*d400*/  IMAD.X R44, RZ, RZ, UR36, P1 ;  /* 0x00000024ff2c7e24 */ /* 0x000fe200088e06ff */
[----:B------:R-:W-:Y:S01]  /*d410*/  IADD3 R50, P5, R50, 0x88, RZ ;  /* 0x0000008832327810 */ /* 0x000fe20007fbe0ff */
[----:B------:R-:W-:Y:S01]  /*d420*/  IMAD.X R55, RZ, RZ, UR36, P2 ;  /* 0x00000024ff377e24 */ /* 0x000fe200090e06ff */
[----:B------:R-:W-:Y:S01]  /*d430*/  IADD3 R59, P1, R59, 0x80, RZ ;  /* 0x000000803b3b7810 */ /* 0x000fe20007f3e0ff */
[----:B------:R-:W-:Y:S01]  /*d440*/  IMAD.X R43, RZ, RZ, UR36, P3 ;  /* 0x00000024ff2b7e24 */ /* 0x000fe200098e06ff */
[----:B------:R-:W-:Y:S01]  /*d450*/  IADD3 R26, P2, R26, 0x78, RZ ;  /* 0x000000781a1a7810 */ /* 0x000fe20007f5e0ff */
[----:B------:R-:W-:-:S02]  /*d460*/  IMAD.X R53, RZ, RZ, UR36, P5 ;  /* 0x00000024ff357e24 */ /* 0x000fc4000a8e06ff */
[----:B------:R-:W-:Y:S02]  /*d470*/  IMAD.X R54, RZ, RZ, UR36, P1 ;  /* 0x00000024ff367e24 */ /* 0x000fe400088e06ff */
[----:B0-----:R-:W-:Y:S02]  /*d480*/  IMAD.MOV.U32 R4, RZ, RZ, R10 ;  /* 0x000000ffff047224 */ /* 0x001fe400078e000a */
[----:B------:R-:W-:Y:S02]  /*d490*/  IMAD.MOV.U32 R6, RZ, RZ, R3 ;  /* 0x000000ffff067224 */ /* 0x000fe400078e0003 */
[----:B------:R-:W-:Y:S02]  /*d4a0*/  IMAD.U32 R3, RZ, RZ, UR37 ;  /* 0x00000025ff037e24 */ /* 0x000fe4000f8e00ff */
[----:B------:R-:W-:Y:S01]  /*d4b0*/  IMAD.MOV.U32 R10, RZ, RZ, R227 ;  /* 0x000000ffff0a7224 */ /* 0x000fe200078e00e3 */
[----:B------:R1:W-:Y:S01]  /*d4c0*/  STL.128 [R1+0xa0], R4 ;  /* 0x0000a00401007387 */ /* 0x0003e20000100c00 */
[----:B------:R-:W-:Y:S01]  /*d4d0*/  IMAD.X R27, RZ, RZ, UR36, P2 ;  /* 0x00000024ff1b7e24 */ /* 0x000fe200090e06ff */
[----:B------:R-:W-:Y:S01]  /*d4e0*/  IADD3 R32, P4, R3, 0x94, RZ ;  /* 0x0000009403207810 */ /* 0x000fe20007f9e0ff */
[----:B------:R-:W-:-:S04]  /*d4f0*/  IMAD.MOV.U32 R3, RZ, RZ, R223 ;  /* 0x000000ffff037224 */ /* 0x000fc800078e00df */
[----:B------:R-:W-:Y:S01]  /*d500*/  IMAD.X R35, RZ, RZ, UR36, P4 ;  /* 0x00000024ff237e24 */ /* 0x000fe2000a0e06ff */
[----:B------:R-:W-:Y:S07]  /*d510*/  @!P0 BRA `(.L_x_6889) ;  /* 0x0000000000708947 */ /* 0x000fee0003800000 */
[----:B------:R-:W-:Y:S01]  /*d520*/  MOV R0, 0x0 ;  /* 0x0000000000007802 */ /* 0x000fe20000000f00 */
[----:B------:R-:W-:Y:S01]  /*d530*/  ULDC.64 UR4, c[0x4][0x118] ;  /* 0x0100460000047ab9 */ /* 0x000fe20000000a00 */
[----:B------:R-:W-:Y:S01]  /*d540*/  ULDC.64 UR6, c[0x4][0x120] ;  /* 0x0100480000067ab9 */ /* 0x000fe20000000a00 */
[----:B-1----:R-:W-:Y:S01]  /*d550*/  IMAD.U32 R4, RZ, RZ, UR4 ;  /* 0x00000004ff047e24 */ /* 0x002fe2000f8e00ff */
        /* <DEDUP_REMOVED lines=12> */
.L_x_6890:
        /* <DEDUP_REMOVED lines=12> */
.L_x_6889:
[----:B------:R-:W-:Y:S05]  /*d6e0*/  BSYNC B6 ;  /* 0x0000000000067941 */ /* 0x000fea0003800000 */
.L_x_6888:
[----:B-1----:R-:W-:Y:S01]  /*d6f0*/  SHF.R.S32.HI R4, RZ, 0x1f, R3 ;  /* 0x0000001fff047819 */ /* 0x002fe20000011403 */
[----:B------:R-:W-:Y:S01]  /*d700*/  UIADD3 UR6, UP0, UR37, 0x11c, URZ ;  /* 0x0000011c25067890 */ /* 0x000fe2000ff1e03f */
[----:B------:R-:W0:Y:S01]  /*d710*/  LDC.64 R28, c[0x0][0xad0] ;  /* 0x0002b400ff1c7b82 */ /* 0x000e220000000a00 */
[----:B------:R-:W-:Y:S01]  /*d720*/  UIADD3 UR4, UP1, UR37, 0x90, URZ ;  /* 0x0000009025047890 */ /* 0x000fe2000ff3e03f */
[----:B------:R-:W-:Y:S01]  /*d730*/  LEA.HI R4, R4, R3, RZ, 0x3 ;  /* 0x0000000304047211 */ /* 0x000fe200078f18ff */
[----:B------:R-:W-:Y:S01]  /*d740*/  UIADD3.X UR7, URZ, UR36, URZ, UP0, !UPT ;  /* 0x000000243f077290 */ /* 0x000fe200087fe43f */
[----:B------:R-:W-:Y:S01]  /*d750*/  IMAD.MOV.U32 R15, RZ, RZ, 0x2 ;  /* 0x00000002ff0f7424 */ /* 0x000fe200078e00ff */
[----:B------:R-:W-:Y:S01]  /*d760*/  UIADD3.X UR5, URZ, UR36, URZ, UP1, !UPT ;  /* 0x000000243f057290 */ /* 0x000fe20008ffe43f */
[C---:B------:R-:W-:Y:S01]  /*d770*/  LOP3.LUT R6, R4.reuse, 0xfffffff8, RZ, 0xc0, !PT ;  /* 0xfffffff804067812 */ /* 0x040fe200078ec0ff */
[----:B------:R-:W-:Y:S01]  /*d780*/  IMAD.SHL.U32 R4, R4, 0x40, RZ ;  /* 0x0000004004047824 */ /* 0x000fe200078e00ff */
[----:B------:R-:W1:Y:S01]  /*d790*/  LDC.64 R38, c[0x0][0xad8] ;  /* 0x0002b600ff267b82 */ /* 0x000e620000000a00 */
[----:B------:R-:W-:Y:S01]  /*d7a0*/  IMAD.U32 R8, RZ, RZ, UR4 ;  /* 0x00000004ff087e24 */ /* 0x000fe2000f8e00ff */
[----:B------:R-:W-:Y:S01]  /*d7b0*/  UIADD3 UR4, UP1, UR37, 0xc0, URZ ;  /* 0x000000c025047890 */ /* 0x000fe2000ff3e03f */
[----:B------:R-:W-:Y:S01]  /*d7c0*/  IMAD.IADD R11, R3, 0x1, -R6 ;  /* 0x00000001030b7824 */ /* 0x000fe200078e0a06 */
[----:B------:R-:W-:Y:S01]  /*d7d0*/  LOP3.LUT R9, R4, 0xfffffe00, RZ, 0xc0, !PT ;  /* 0xfffffe0004097812 */ /* 0x000fe200078ec0ff */
[----:B------:R-:W-:Y:S01]  /*d7e0*/  IMAD.U32 R6, RZ, RZ, UR6 ;  /* 0x00000006ff067e24 */ /* 0x000fe2000f8e00ff */
[----:B------:R-:W-:Y:S01]  /*d7f0*/  UIADD3 UR6, UP0, UR37, 0xd0, URZ ;  /* 0x000000d025067890 */ /* 0x000fe2000ff1e03f */
[C---:B------:R-:W-:Y:S01]  /*d800*/  IMAD.SHL.U32 R3, R11.reuse, 0x40, RZ ;  /* 0x000000400b037824 */ /* 0x040fe200078e00ff */
[----:B------:R-:W2:Y:S01]  /*d810*/  LDC.64 R60, c[0x0][0xae0] ;  /* 0x0002b800ff3c7b82 */ /* 0x000ea20000000a00 */
[----:B------:R-:W-:Y:S01]  /*d820*/  IMAD.MOV.U32 R4, RZ, RZ, R6 ;  /* 0x000000ffff047224 */ /* 0x000fe200078e0006 */
[----:B------:R-:W-:Y:S01]  /*d830*/  LOP3.LUT P0, RZ, R11, 0x2, RZ, 0xc0, !PT ;  /* 0x000000020bff7812 */ /* 0x000fe2000780c0ff */
[----:B------:R-:W-:Y:S01]  /*d840*/  IMAD.U32 R5, RZ, RZ, UR7 ;  /* 0x00000007ff057e24 */ /* 0x000fe2000f8e00ff */
[----:B------:R-:W-:Y:S01]  /*d850*/  LOP3.LUT R3, R3, 0x1c0, RZ, 0xc0, !PT ;  /* 0x000001c003037812 */ /* 0x000fe200078ec0ff */
[----:B------:R-:W-:Y:S01]  /*d860*/  IMAD.U32 R7, RZ, RZ, UR5 ;  /* 0x00000005ff077e24 */ /* 0x000fe2000f8e00ff */
[----:B------:R-:W-:Y:S01]  /*d870*/  UIADD3.X UR5, URZ, UR36, URZ, UP1, !UPT ;  /* 0x000000243f057290 */ /* 0x000fe20008ffe43f */
[----:B------:R-:W-:Y:S01]  /*d880*/  IMAD.MOV.U32 R6, RZ, RZ, R8 ;  /* 0x000000ffff067224 */ /* 0x000fe200078e0008 */
[----:B------:R-:W-:Y:S01]  /*d890*/  LOP3.LUT R10, R3, 0x8, R10, 0xf8, !PT ;  /* 0x00000008030a7812 */ /* 0x000fe200078ef80a */
[----:B------:R-:W-:Y:S01]  /*d8a0*/  IMAD R9, R0, 0x400, R9 ;  /* 0x0000040000097824 */ /* 0x000fe200078e0209 */
[----:B------:R-:W-:Y:S01]  /*d8b0*/  SHF.R.U32.HI R3, RZ, 0x3, R3 ;  /* 0x00000003ff037819 */ /* 0x000fe20000011603 */
[----:B------:R-:W-:Y:S01]  /*d8c0*/  IMAD.MOV.U32 R12, RZ, RZ, 0x10 ;  /* 0x00000010ff0c7424 */ /* 0x000fe200078e00ff */
[----:B------:R3:W-:Y:S01]  /*d8d0*/  STL.128 [R1+0x120], R4 ;  /* 0x0001200401007387 */ /* 0x0007e20000100c00 */
[----:B------:R-:W-:Y:S01]  /*d8e0*/  LOP3.LUT P1, RZ, R11, 0x4, RZ, 0xc0, !PT ;  /* 0x000000040bff7812 */ /* 0x000fe2000782c0ff */
[----:B------:R-:W-:Y:S01]  /*d8f0*/  IMAD.MOV.U32 R8, RZ, RZ, R32 ;  /* 0x000000ffff087224 */ /* 0x000fe200078e0020 */
[----:B------:R-:W-:Y:S01]  /*d900*/  LOP3.LUT R0, R10, R3, RZ, 0x3c, !PT ;  /* 0x000000030a007212 */ /* 0x000fe200078e3cff */
[----:B------:R-:W-:Y:S01]  /*d910*/  UIADD3.X UR7, URZ, UR36, URZ, UP0, !UPT ;  /* 0x000000243f077290 */ /* 0x000fe200087fe43f */
[----:B------:R-:W-:Y:S01]  /*d920*/  IMAD.U32 R10, RZ, RZ, UR4 ;  /* 0x00000004ff0a7e24 */ /* 0x000fe2000f8e00ff */
[----:B------:R-:W-:Y:S01]  /*d930*/  SEL R12, R12, 0xfffffff0, !P0 ;  /* 0xfffffff00c0c7807 */ /* 0x000fe20004000000 */
[----:B------:R-:W-:Y:S01]  /*d940*/  IMAD.U32 R11, RZ, RZ, UR5 ;  /* 0x00000005ff0b7e24 */ /* 0x000fe2000f8e00ff */
[----:B------:R4:W-:Y:S01]  /*d950*/  STL.64 [R1+0xe0], R26 ;  /* 0x0000e01a01007387 */ /* 0x0009e20000100a00 */
[----:B------:R-:W-:Y:S01]  /*d960*/  IMAD.IADD R0, R9, 0x1, R0 ;  /* 0x0000000109007824 */ /* 0x000fe200078e0200 */
[----:B------:R-:W-:Y:S01]  /*d970*/  ULDC UR4, c[0x0][0x3f4] ;  /* 0x0000fd0000047ab9 */ /* 0x000fe20000000800 */
[----:B------:R-:W-:Y:S01]  /*d980*/  IMAD.MOV.U32 R9, RZ, RZ, R35 ;  /* 0x000000ffff097224 */ /* 0x000fe200078e0023 */
[----:B------:R-:W-:Y:S01]  /*d990*/  STL.64 [R1+0xd0], R162 ;  /* 0x0000d0a201007387 */ /* 0x000fe20000100a00 */
[----:B------:R-:W-:Y:S01]  /*d9a0*/  IMAD.WIDE.U32 R14, R0, R15, UR42 ;  /* 0x0000002a000e7e25 */ /* 0x000fe2000f8e000f */
[----:B---3--:R-:W3:Y:S03]  /*d9b0*/  LDC R6, c[0x0][0x450] ;  /* 0x00011400ff067b82 */ /* 0x008ee60000000800 */
[----:B------:R-:W-:Y:S01]  /*d9c0*/  IMAD.MOV.U32 R13, RZ, RZ, 0x20 ;  /* 0x00000020ff0d7424 */ /* 0x000fe200078e00ff */
[----:B------:R-:W-:Y:S01]  /*d9d0*/  IADD3 R14, P0, R14, 0x36400, RZ ;  /* 0x000364000e0e7810 */ /* 0x000fe20007f1e0ff */
[----:B0-----:R-:W-:Y:S01]  /*d9e0*/  IMAD.MOV.U32 R7, RZ, RZ, R28 ;  /* 0x000000ffff077224 */ /* 0x001fe200078e001c */
[----:B------:R0:W-:Y:S01]  /*d9f0*/  STL.128 [R1+0x130], R8 ;  /* 0x0001300801007387 */ /* 0x0001e20000100c00 */
[----:B------:R-:W-:Y:S01]  /*da00*/  IMAD.U32 R28, RZ, RZ, UR37 ;  /* 0x00000025ff1c7e24 */ /* 0x000fe2000f8e00ff */
[----:B------:R-:W-:Y:S01]  /*da10*/  SEL R13, R13, 0xffffffe0, !P1 ;  /* 0xffffffe00d0d7807 */ /* 0x000fe20004800000 */
[----:B------:R-:W-:Y:S01]  /*da20*/  IMAD.U32 R20, RZ, RZ, UR6 ;  /* 0x00000006ff147e24 */ /* 0x000fe2000f8e00ff */
[----:B------:R-:W3:Y:S01]  /*da30*/  LDC.64 R4, c[0x0][0x448] ;  /* 0x00011200ff047b82 */ /* 0x000ee20000000a00 */
[----:B------:R-:W-:Y:S01]  /*da40*/  IMAD.U32 R21, RZ, RZ, UR7 ;  /* 0x00000007ff157e24 */ /* 0x000fe2000f8e00ff */
[----:B------:R-:W-:Y:S01]  /*da50*/  IADD3 R28, P5, R28, 0x140, RZ ;  /* 0x000001401c1c7810 */ /* 0x000fe20007fbe0ff */
[----:B------:R-:W-:Y:S01]  /*da60*/  IMAD.X R15, RZ, RZ, R15, P0 ;  /* 0x000000ffff0f7224 */ /* 0x000fe200000e060f */
[----:B------:R2:W-:Y:S01]  /*da70*/  STL.64 [R1+0xc0], R12 ;  /* 0x0000c00c01007387 */ /* 0x0005e20000100a00 */
[----:B----4-:R-:W-:-:S02]  /*da80*/  IMAD.MOV.U32 R26, RZ, RZ, R29 ;  /* 0x000000ffff1a7224 */ /* 0x010fc400078e001d */
[----:B-1----:R-:W-:Y:S01]  /*da90*/  IMAD.MOV.U32 R27, RZ, RZ, R38 ;  /* 0x000000ffff1b7224 */ /* 0x002fe200078e0026 */
[----:B------:R1:W-:Y:S01]  /*daa0*/  STL.64 [R1+0xd8], R20 ;  /* 0x0000d81401007387 */ /* 0x0003e20000100a00 */
[----:B------:R-:W-:Y:S02]  /*dab0*/  VIADD R212, R34, 0xffffff80 ;  /* 0xffffff8022d47836 */ /* 0x000fe40000000000 */
[----:B------:R-:W-:Y:S01]  /*dac0*/  IMAD.X R29, RZ, RZ, UR36, P5 ;  /* 0x00000024ff1d7e24 */ /* 0x000fe2000a8e06ff */
[----:B------:R1:W-:Y:S01]  /*dad0*/  STL.64 [R1+0xc8], R14 ;  /* 0x0000c80e01007387 */ /* 0x0003e20000100a00 */
[----:B0-----:R-:W-:Y:S01]  /*dae0*/  IMAD.MOV.U32 R8, RZ, RZ, RZ ;  /* 0x000000ffff087224 */ /* 0x001fe200078e00ff */
[----:B------:R-:W-:Y:S01]  /*daf0*/  ISETP.LT.AND P5, PT, RZ, UR4, PT ;  /* 0x00000004ff007c0c */ /* 0x000fe2000bfa1270 */
[----:B------:R-:W-:Y:S01]  /*db00*/  IMAD.MOV.U32 R9, RZ, RZ, R39 ;  /* 0x000000ffff097224 */ /* 0x000fe200078e0027 */
[----:B------:R1:W-:Y:S01]  /*db10*/  STL.128 [R1+0xf0], R24 ;  /* 0x0000f01801007387 */ /* 0x0003e20000100c00 */
[----:B--2---:R-:W-:-:S02]  /*db20*/  IMAD.MOV.U32 R10, RZ, RZ, R60 ;  /* 0x000000ffff0a7224 */ /* 0x004fc400078e003c */
[----:B------:R-:W-:Y:S01]  /*db30*/  IMAD.MOV.U32 R11, RZ, RZ, R61 ;  /* 0x000000ffff0b7224 */ /* 0x000fe200078e003d */
[----:B------:R1:W-:Y:S01]  /*db40*/  STL.U8 [R1+0xe8], RZ ;  /* 0x0000e8ff01007387 */ /* 0x0003e20000100000 */
[----:B------:R-:W-:Y:S02]  /*db50*/  IMAD.U32 R34, RZ, RZ, UR37 ;  /* 0x00000025ff227e24 */ /* 0x000fe4000f8e00ff */
[----:B------:R-:W-:Y:S01]  /*db60*/  IMAD.U32 R38, RZ, RZ, UR37 ;  /* 0x00000025ff267e24 */ /* 0x000fe2000f8e00ff */
[----:B------:R1:W-:Y:S01]  /*db70*/  STL.128 [R1+0x100], R8 ;  /* 0x0001000801007387 */ /* 0x0003e20000100c00 */
[----:B------:R-:W-:Y:S01]  /*db80*/  IMAD.U32 R32, RZ, RZ, UR37 ;  /* 0x00000025ff207e24 */ /* 0x000fe2000f8e00ff */
[----:B------:R-:W-:Y:S01]  /*db90*/  IADD3 R34, P0, R34, 0x128, RZ ;  /* 0x0000012822227810 */ /* 0x000fe20007f1e0ff */
[----:B------:R-:W-:Y:S01]  /*dba0*/  IMAD.U32 R39, RZ, RZ, UR37 ;  /* 0x00000025ff277e24 */ /* 0x000fe2000f8e00ff */
[----:B---3--:R1:W-:Y:S01]  /*dbb0*/  STL.128 [R1+0x110], R4 ;  /* 0x0001100401007387 */ /* 0x0083e20000100c00 */
[----:B------:R-:W-:Y:S01]  /*dbc0*/  IMAD.U32 R35, RZ, RZ, UR37 ;  /* 0x00000025ff237e24 */ /* 0x000fe2000f8e00ff */
[----:B------:R-:W-:Y:S01]  /*dbd0*/  IADD3 R38, P1, R38, 0x120, RZ ;  /* 0x0000012026267810 */ /* 0x000fe20007f3e0ff */
[----:B------:R-:W-:Y:S01]  /*dbe0*/  IMAD.X R61, RZ, RZ, UR36, P0 ;  /* 0x00000024ff3d7e24 */ /* 0x000fe200080e06ff */
[----:B------:R1:W-:Y:S01]  /*dbf0*/  STL.U8 [R1+0x140], RZ ;  /* 0x000140ff01007387 */ /* 0x0003e20000100000 */
[----:B------:R-:W-:-:S02]  /*dc00*/  IADD3 R32, P2, R32, 0xec, RZ ;  /* 0x000000ec20207810 */ /* 0x000fc40007f5e0ff */
[----:B------:R-:W-:Y:S01]  /*dc10*/  IADD3 R39, P3, R39, 0xe8, RZ ;  /* 0x000000e827277810 */ /* 0x000fe20007f7e0ff */
[----:B------:R1:W-:Y:S01]  /*dc20*/  STL [R1+0xec], R212 ;  /* 0x0000ecd401007387 */ /* 0x0003e20000100800 */
[----:B------:R-:W-:Y:S01]  /*dc30*/  IADD3 R35, P4, R35, 0xd8, RZ ;  /* 0x000000d823237810 */ /* 0x000fe20007f9e0ff */
[----:B------:R-:W-:Y:S02]  /*dc40*/  IMAD.X R63, RZ, RZ, UR36, P1 ;  /* 0x00000024ff3f7e24 */ /* 0x000fe400088e06ff */
[----:B------:R-:W-:Y:S02]  /*dc50*/  IMAD.X R49, RZ, RZ, UR36, P2 ;  /* 0x00000024ff317e24 */ /* 0x000fe400090e06ff */
[----:B------:R-:W-:Y:S02]  /*dc60*/  IMAD.X R60, RZ, RZ, UR36, P3 ;  /* 0x00000024ff3c7e24 */ /* 0x000fe400098e06ff */
[----:B------:R-:W-:Y:S01]  /*dc70*/  IMAD.X R58, RZ, RZ, UR36, P4 ;  /* 0x00000024ff3a7e24 */ /* 0x000fe2000a0e06ff */
[----:B------:R-:W-:Y:S06]  /*dc80*/  @P5 BRA `(.L_x_6891) ;  /* 0x0000000000405947 */ /* 0x000fec0003800000 */
[----:B------:R-:W2:Y:S02]  /*dc90*/  LDL R3, [R1+0x1f4] ;  /* 0x0001f40001037983 */ /* 0x000ea40000100800 */
[----:B--2---:R-:W-:-:S04]  /*dca0*/  LEA.HI R0, R3, R3, RZ, 0x1 ;  /* 0x0000000303007211 */ /* 0x004fc800078f08ff */
        /* <DEDUP_REMOVED lines=8> */
.L_x_6894:
[----:B--2---:R2:W3:Y:S02]  /*dd30*/  SYNCS.PHASECHK.TRANS64.TRYWAIT P0, [R2+URZ+0x38800], R3 ;  /* 0x03880003020075a7 */ /* 0x0044e4000800017f */
[----:B---3--:R-:W-:Y:S05]  /*dd40*/  @!P0 NANOSLEEP.SYNCS 0x989680 ;  /* 0x009896800000895d */ /* 0x008fea0003900000 */
[----:B------:R-:W3:Y:S02]  /*dd50*/  @!P0 SYNCS.PHASECHK.TRANS64 P0, [R2+URZ+0x38800], R3 ;  /* 0x03880003020085a7 */ /* 0x000ee4000800007f */
[----:B---3--:R-:W-:Y:S05]  /*dd60*/  @!P0 BRA `(.L_x_6894) ;  /* 0xfffffffc00f08947 */ /* 0x008fea000383ffff */
.L_x_6893:
[----:B------:R-:W-:Y:S05]  /*dd70*/  BSYNC B0 ;  /* 0x0000000000007941 */ /* 0x000fea0003800000 */
.L_x_6892:
[----:B------:R-:W-:Y:S05]  /*dd80*/  BRA `(.L_x_6895) ;  /* 0x0000002800e07947 */ /* 0x000fea0003800000 */
.L_x_6891:
[----:B------:R-:W-:Y:S01]  /*dd90*/  LOP3.LUT P0, RZ, R46, 0x3ff, RZ, 0xc0, !PT ;  /* 0x000003ff2eff7812 */ /* 0x000fe2000780c0ff */
[----:B------:R-:W-:Y:S01]  /*dda0*/  ULDC.64 UR4, c[0x0][0x3f8] ;  /* 0x0000fe0000047ab9 */ /* 0x000fe20000000a00 */
[----:B-----5:R-:W-:Y:S01]  /*ddb0*/  SHF.R.S32.HI R0, RZ, 0x1f, R33 ;  /* 0x0000001fff007819 */ /* 0x020fe20000011421 */
[----:B------:R-:W-:Y:S01]  /*ddc0*/  ULDC.64 UR6, c[0x0][0x408] ;  /* 0x0001020000067ab9 */ /* 0x000fe20000000a00 */
[----:B------:R-:W-:Y:S01]  /*ddd0*/  IMAD.WIDE.U32 R46, R33, UR4, RZ ;  /* 0x00000004212e7c25 */ /* 0x000fe2000f8e00ff */
[----:B------:R-:W-:Y:S03]  /*dde0*/  BSSY B6, `(.L_x_6896) ;  /* 0x0000019000067945 */ /* 0x000fe60003800000 */
[C---:B-1----:R-:W-:Y:S02]  /*ddf0*/  IMAD R4, R0.reuse, UR4, RZ ;  /* 0x0000000400047c24 */ /* 0x042fe4000f8e02ff */
        /* <DEDUP_REMOVED lines=23> */
.L_x_6897:
[----:B------:R-:W-:Y:S05]  /*df70*/  BSYNC B6 ;  /* 0x0000000000067941 */ /* 0x000fea0003800000 */
.L_x_6896:
[----:B------:R-:W2:Y:S01]  /*df80*/  LDL R0, [R1+0x70] ;  /* 0x0000700001007983 */ /* 0x000ea20000100800 */
[----:B------:R-:W-:Y:S01]  /*df90*/  ULDC.U8 UR4, c[0x0][0x410] ;  /* 0x0001040000047ab9 */ /* 0x000fe20000000000 */
[----:B------:R-:W-:Y:S01]  /*dfa0*/  BSSY B0, `(.L_x_6898) ;  /* 0x000028e000007945 */ /* 0x000fe20003800000 */
[----:B------:R-:W-:Y:S01]  /*dfb0*/  ISETP.NE.AND P0, PT, RZ, UR4, PT ;  /* 0x00000004ff007c0c */ /* 0x000fe2000bf05270 */
[----:B--2---:R-:W-:-:S12]  /*dfc0*/  IMAD R0, R0, 0x40, R153 ;  /* 0x0000004000007824 */ /* 0x004fd800078e0299 */
[----:B------:R-:W-:Y:S05]  /*dfd0*/  @!P0 BRA `(.L_x_6899) ;  /* 0x00000014004c8947 */ /* 0x000fea0003800000 */
[----:B------:R-:W0:Y:S01]  /*dfe0*/  LDC R21, c[0x0][0x448] ;  /* 0x00011200ff157b82 */ /* 0x000e220000000800 */
[----:B------:R-:W-:Y:S01]  /*dff0*/  IMAD R3, R215, 0x20, R0 ;  /* 0x00000020d7037824 */ /* 0x000fe200078e0200 */
[----:B------:R-:W-:Y:S01]  /*e000*/  ULDC.64 UR4, c[0x0][0x3f8] ;  /* 0x0000fe0000047ab9 */ /* 0x000fe20000000a00 */
[----:B------:R-:W-:Y:S01]  /*e010*/  ULDC.64 UR6, c[0x0][0x408] ;  /* 0x0001020000067ab9 */ /* 0x000fe20000000a00 */
[----:B------:R-:W-:Y:S02]  /*e020*/  IMAD.MOV.U32 R10, RZ, RZ, R26 ;  /* 0x000000ffff0a7224 */ /* 0x000fe400078e001a */
[----:B------:R-:W-:Y:S01]  /*e030*/  IMAD.MOV.U32 R11, RZ, RZ, R33 ;  /* 0x000000ffff0b7224 */ /* 0x000fe200078e0021 */
[----:B0-----:R-:W-:-:S13]  /*e040*/  ISETP.NE.AND P0, PT, R21, 0x1, PT ;  /* 0x000000011500780c */ /* 0x001fda0003f05270 */
[----:B------:R-:W0:Y:S08]  /*e050*/  @P0 LDC R4, c[0x0][0x44c] ;  /* 0x00011300ff040b82 */ /* 0x000e300000000800 */
[----:B------:R-:W1:Y:S01]  /*e060*/  @P0 LDC R5, c[0x0][0x450] ;  /* 0x00011400ff050b82 */ /* 0x000e620000000800 */
[----:B0-----:R-:W-:-:S05]  /*e070*/  @P0 IMAD.HI.U32 R4, R3, R4, RZ ;  /* 0x0000000403040227 */ /* 0x001fca00078e00ff */
[----:B-1----:R-:W-:Y:S01]  /*e080*/  @P0 SHF.R.U32.HI R3, RZ, R5, R4 ;  /* 0x00000005ff030219 */ /* 0x002fe20000011604 */
[----:B------:R-:W-:Y:S02]  /*e090*/  IMAD.MOV.U32 R4, RZ, RZ, R46 ;  /* 0x000000ffff047224 */ /* 0x000fe400078e002e */
[----:B------:R-:W-:Y:S01]  /*e0a0*/  IMAD.MOV.U32 R5, RZ, RZ, R25 ;  /* 0x000000ffff057224 */ /* 0x000fe200078e0019 */
[----:B------:R-:W-:Y:S01]  /*e0b0*/  SHF.R.S32.HI R6, RZ, 0x1f, R3 ;  /* 0x0000001fff067819 */ /* 0x000fe20000011403 */
[----:B------:R-:W-:-:S04]  /*e0c0*/  IMAD.WIDE.U32 R10, R3, UR6, R10 ;  /* 0x00000006030a7c25 */ /* 0x000fc8000f8e000a */
[C---:B------:R-:W-:Y:S02]  /*e0d0*/  IMAD R8, R6.reuse, UR4, RZ ;  /* 0x0000000406087c24 */ /* 0x040fe4000f8e02ff */
[----:B------:R-:W-:Y:S02]  /*e0e0*/  IMAD R6, R6, UR6, RZ ;  /* 0x0000000606067c24 */ /* 0x000fe4000f8e02ff */
[----:B------:R-:W-:-:S04]  /*e0f0*/  IMAD.WIDE.U32 R4, R3, UR4, R4 ;  /* 0x0000000403047c25 */ /* 0x000fc8000f8e0004 */
[C---:B------:R-:W-:Y:S01]  /*e100*/  IMAD R7, R3.reuse, UR5, R8 ;  /* 0x0000000503077c24 */ /* 0x040fe2000f8e0208 */
[----:B------:R-:W-:Y:S01]  /*e110*/  ULDC.64 UR4, c[0x0][0x3e8] ;  /* 0x0000fa0000047ab9 */ /* 0x000fe20000000a00 */
[----:B------:R-:W-:Y:S01]  /*e120*/  IMAD R9, R3, UR7, R6 ;  /* 0x0000000703097c24 */ /* 0x000fe2000f8e0206 */
[----:B------:R-:W-:Y:S01]  /*e130*/  ULDC.64 UR6, c[0x0][0x400] ;  /* 0x0001000000067ab9 */ /* 0x000fe20000000a00 */
[----:B------:R-:W-:Y:S01]  /*e140*/  IMAD.IADD R7, R5, 0x1, R7 ;  /* 0x0000000105077824 */ /* 0x000fe200078e0207 */
[----:B------:R-:W-:Y:S01]  /*e150*/  LEA R6, P0, R4, UR4, 0x1 ;  /* 0x0000000404067c11 */ /* 0x000fe2000f8008ff */
[----:B------:R-:W-:Y:S01]  /*e160*/  IMAD.IADD R9, R11, 0x1, R9 ;  /* 0x000000010b097824 */ /* 0x000fe200078e0209 */
[----:B------:R-:W-:Y:S01]  /*e170*/  LEA R8, P1, R10, UR6, 0x1 ;  /* 0x000000060a087c11 */ /* 0x000fe2000f8208ff */
[----:B------:R-:W-:Y:S01]  /*e180*/  UMOV UR4, 0xffffffff ;  /* 0xffffffff00047882 */ /* 0x000fe20000000000 */
[----:B------:R-:W-:Y:S02]  /*e190*/  LEA.HI.X R7, R4, UR5, R7, 0x1, P0 ;  /* 0x0000000504077c11 */ /* 0x000fe400080f0c07 */
[----:B------:R-:W-:Y:S01]  /*e1a0*/  LEA.HI.X R9, R10, UR7, R9, 0x1, P1 ;  /* 0x000000070a097c11 */ /* 0x000fe200088f0c09 */
[----:B------:R-:W-:Y:S08]  /*e1b0*/  BRA.DIV UR4, `(.L_x_6900) ;  /* 0x0000030a04447947 */ /* 0x000ff0000b800000 */
[----:B------:R0:W1:Y:S04]  /*e1c0*/  SHFL.IDX PT, R3, R7, RZ, 0x1c1f ;  /* 0x001c1fff07037589 */ /* 0x00006800000e0000 */
[----:B------:R0:W2:Y:S04]  /*e1d0*/  SHFL.IDX PT, R4, R6, RZ, 0x1c1f ;  /* 0x001c1fff06047589 */ /* 0x0000a800000e0000 */
[----:B------:R0:W3:Y:S04]  /*e1e0*/  SHFL.IDX PT, R5, R9, RZ, 0x1c1f ;  /* 0x001c1fff09057589 */ /* 0x0000e800000e0000 */
[----:B------:R0:W4:Y:S02]  /*e1f0*/  SHFL.IDX PT, R14, R8, RZ, 0x1c1f ;  /* 0x001c1fff080e7589 */ /* 0x00012400000e0000 */
.L_x_7239:
        /* <DEDUP_REMOVED lines=9> */
[----:B------:R-:W-:Y:S02]  /*e290*/  CS2R R24, SRZ ;  /* 0x0000000000187805 */ /* 0x000fe4000001ff00 */
[----:B------:R-:W-:Y:S02]  /*e2a0*/  ISETP.GE.AND P4, PT, R154, UR4, PT ;  /* 0x000000049a007c0c */ /* 0x000fe4000bf86270 */
[----:B------:R-:W-:Y:S02]  /*e2b0*/  CS2R R64, SRZ ;  /* 0x0000000000407805 */ /* 0x000fe4000001ff00 */
[----:B------:R-:W-:-:S09]  /*e2c0*/  ISETP.GE.AND P5, PT, R161, UR4, PT ;  /* 0x00000004a1007c0c */ /* 0x000fd2000bfa6270 */
[C---:B------:R-:W-:Y:S01]  /*e2d0*/  @!P4 IMAD.SHL.U32 R13, R154.reuse, 0x2, RZ ;  /* 0x000000029a0dc824 */ /* 0x040fe200078e00ff */
[----:B------:R-:W-:-:S03]  /*e2e0*/  @!P4 SHF.L.U64.HI R46, R154, 0x1, R155 ;  /* 0x000000019a2ec819 */ /* 0x000fc6000001029b */
[C---:B------:R-:W-:Y:S01]  /*e2f0*/  @!P5 IMAD.SHL.U32 R15, R161.reuse, 0x2, RZ ;  /* 0x00000002a10fd824 */ /* 0x040fe200078e00ff */
[----:B------:R-:W-:Y:S02]  /*e300*/  @!P5 SHF.L.U64.HI R26, R161, 0x1, R216 ;  /* 0x00000001a11ad819 */ /* 0x000fe400000102d8 */
[-C--:B----4-:R-:W-:Y:S02]  /*e310*/  @!P4 IADD3 R12, P1, R14, R13.reuse, RZ ;  /* 0x0000000d0e0cc210 */ /* 0x090fe40007f3e0ff */
[C---:B--2---:R-:W-:Y:S02]  /*e320*/  @!P4 IADD3 R10, P0, R4.reuse, R13, RZ ;  /* 0x0000000d040ac210 */ /* 0x044fe40007f1e0ff */
[-C--:B------:R-:W-:Y:S01]  /*e330*/  @!P5 IADD3 R20, P2, R4, R15.reuse, RZ ;  /* 0x0000000f0414d210 */ /* 0x080fe20007f5e0ff */
[--C-:B---3--:R-:W-:Y:S01]  /*e340*/  @!P4 IMAD.X R13, R5, 0x1, R46.reuse, P1 ;  /* 0x00000001050dc824 */ /* 0x108fe200008e062e */
[----:B------:R-:W-:Y:S01]  /*e350*/  @!P5 IADD3 R14, P3, R14, R15, RZ ;  /* 0x0000000f0e0ed210 */ /* 0x000fe20007f7e0ff */
[C---:B-1----:R-:W-:Y:S01]  /*e360*/  @!P4 IMAD.X R11, R3.reuse, 0x1, R46, P0 ;  /* 0x00000001030bc824 */ /* 0x042fe200000e062e */
[----:B------:R-:W-:Y:S01]  /*e370*/  CS2R R46, SRZ ;  /* 0x00000000002e7805 */ /* 0x000fe2000001ff00 */
[----:B------:R-:W-:-:S02]  /*e380*/  @!P5 IMAD.X R21, R3, 0x1, R26, P2 ;  /* 0x000000010315d824 */ /* 0x000fc400010e061a */
[----:B------:R-:W-:Y:S01]  /*e390*/  @!P5 IMAD.X R15, R5, 0x1, R26, P3 ;  /* 0x00000001050fd824 */ /* 0x000fe200018e061a */
[----:B------:R-:W-:Y:S01]  /*e3a0*/  CS2R R26, SRZ ;  /* 0x00000000001a7805 */ /* 0x000fe2000001ff00 */
[----:B------:R1:W5:Y:S04]  /*e3b0*/  @!P4 LD.E.64 R64, desc[UR44][R10.64] ;  /* 0x0000002c0a40c980 */ /* 0x000368000c101b00 */
[----:B------:R1:W5:Y:S04]  /*e3c0*/  @!P5 LD.E.64 R24, desc[UR44][R20.64] ;  /* 0x0000002c1418d980 */ /* 0x000368000c101b00 */
[----:B------:R1:W5:Y:S04]  /*e3d0*/  @!P4 LD.E.64 R46, desc[UR44][R12.64] ;  /* 0x0000002c0c2ec980 */ /* 0x000368000c101b00 */
[----:B------:R1:W5:Y:S02]  /*e3e0*/  @!P5 LD.E.64 R26, desc[UR44][R14.64] ;  /* 0x0000002c0e1ad980 */ /* 0x000364000c101b00 */
.L_x_6902:
[----:B------:R-:W-:Y:S05]  /*e3f0*/  BSYNC B1 ;  /* 0x0000000000017941 */ /* 0x000fea0003800000 */
.L_x_6901:
[----:B-1---5:R-:W-:Y:S01]  /*e400*/  IMAD.MOV.U32 R3, RZ, RZ, R24 ;  /* 0x000000ffff037224 */ /* 0x022fe200078e0018 */
[----:B------:R-:W-:Y:S01]  /*e410*/  UMOV UR4, 0xffffffff ;  /* 0xffffffff00047882 */ /* 0x000fe20000000000 */
[----:B--2---:R-:W-:Y:S01]  /*e420*/  IMAD.MOV.U32 R4, RZ, RZ, R25 ;  /* 0x000000ffff047224 */ /* 0x004fe200078e0019 */
[----:B------:R-:W-:Y:S01]  /*e430*/  CS2R R20, SRZ ;  /* 0x0000000000147805 */ /* 0x000fe2000001ff00 */
[----:B---3--:R-:W-:Y:S02]  /*e440*/  IMAD.MOV.U32 R5, RZ, RZ, R64 ;  /* 0x000000ffff057224 */ /* 0x008fe400078e0040 */
        /* <DEDUP_REMOVED lines=11> */
[----:B------:R-:W-:Y:S06]  /*e500*/  BRA.DIV UR4, `(.L_x_6903) ;  /* 0x0000030604e07947 */ /* 0x000fec000b800000 */
[----:B------:R1:W2:Y:S04]  /*e510*/  SHFL.IDX PT, R3, R7, 0x1, 0x1c1f ;  /* 0x003c1f0007037f89 */ /* 0x0002a800000e0000 */
[----:B------:R1:W3:Y:S04]  /*e520*/  SHFL.IDX PT, R4, R6, 0x1, 0x1c1f ;  /* 0x003c1f0006047f89 */ /* 0x0002e800000e0000 */
[----:B------:R1:W0:Y:S04]  /*e530*/  SHFL.IDX PT, R5, R9, 0x1, 0x1c1f ;  /* 0x003c1f0009057f89 */ /* 0x00022800000e0000 */
[----:B----4-:R1:W4:Y:S02]  /*e540*/  SHFL.IDX PT, R14, R8, 0x1, 0x1c1f ;  /* 0x003c1f00080e7f89 */ /* 0x01032400000e0000 */
.L_x_7245:
[----:B01----:R-:W5:Y:S01]  /*e550*/  LDL R7, [R1+0x1f4] ;  /* 0x0001f40001077983 */ /* 0x003f620000100800 */
[----:B------:R-:W-:Y:S01]  /*e560*/  VIADD R0, R0, 0x20 ;  /* 0x0000002000007836 */ /* 0x000fe20000000000 */
[----:B------:R-:W-:Y:S01]  /*e570*/  BSSY B1, `(.L_x_6904) ;  /* 0x0000021000017945 */ /* 0x000fe20003800000 */
[----:B------:R-:W-:Y:S02]  /*e580*/  CS2R R10, SRZ ;  /* 0x00000000000a7805 */ /* 0x000fe4000001ff00 */
[----:B------:R-:W-:Y:S02]  /*e590*/  CS2R R8, SRZ ;  /* 0x0000000000087805 */ /* 0x000fe4000001ff00 */
[----:B------:R-:W-:Y:S02]  /*e5a0*/  CS2R R12, SRZ ;  /* 0x00000000000c7805 */ /* 0x000fe4000001ff00 */
[----:B------:R-:W-:Y:S02]  /*e5b0*/  ISETP.GE.AND P0, PT, R0, R33, PT ;  /* 0x000000210000720c */ /* 0x000fe40003f06270 */
[----:B-----5:R-:W-:-:S04]  /*e5c0*/  LEA.HI R6, R7, R7, RZ, 0x1 ;  /* 0x0000000707067211 */ /* 0x020fc800078f08ff */
[----:B------:R-:W-:-:S05]  /*e5d0*/  LOP3.LUT R6, R6, 0xfffffffe, RZ, 0xc0, !PT ;  /* 0xfffffffe06067812 */ /* 0x000fca00078ec0ff */
[----:B------:R-:W-:-:S05]  /*e5e0*/  IMAD.IADD R6, R7, 0x1, -R6 ;  /* 0x0000000107067824 */ /* 0x000fca00078e0a06 */
[----:B------:R-:W-:Y:S01]  /*e5f0*/  SHF.L.U32 R7, R6, 0x1f, RZ ;  /* 0x0000001f06077819 */ /* 0x000fe200000006ff */
[----:B------:R-:W-:Y:S06]  /*e600*/  @P0 BRA `(.L_x_6905) ;  /* 0x00000000005c0947 */ /* 0x000fec0003800000 */
[----:B------:R-:W-:Y:S01]  /*e610*/  ULDC UR4, c[0x0][0x3f4] ;  /* 0x0000fd0000047ab9 */ /* 0x000fe20000000800 */
[----:B------:R-:W-:Y:S02]  /*e620*/  CS2R R20, SRZ ;  /* 0x0000000000147805 */ /* 0x000fe4000001ff00 */
[----:B------:R-:W-:Y:S02]  /*e630*/  ISETP.GE.AND P4, PT, R154, UR4, PT ;  /* 0x000000049a007c0c */ /* 0x000fe4000bf86270 */
[----:B------:R-:W-:Y:S02]  /*e640*/  CS2R R10, SRZ ;  /* 0x00000000000a7805 */ /* 0x000fe4000001ff00 */
[----:B------:R-:W-:Y:S02]  /*e650*/  ISETP.GE.AND P5, PT, R161, UR4, PT ;  /* 0x00000004a1007c0c */ /* 0x000fe4000bfa6270 */
[----:B------:R-:W-:-:S07]  /*e660*/  CS2R R12, SRZ ;  /* 0x00000000000c7805 */ /* 0x000fce000001ff00 */
[C---:B------:R-:W-:Y:S01]  /*e670*/  @!P4 IMAD.SHL.U32 R69, R154.reuse, 0x2, RZ ;  /* 0x000000029a45c824 */ /* 0x040fe200078e00ff */
[----:B------:R-:W-:-:S03]  /*e680*/  @!P4 SHF.L.U64.HI R0, R154, 0x1, R155 ;  /* 0x000000019a00c819 */ /* 0x000fc6000001029b */
[C---:B------:R-:W-:Y:S01]  /*e690*/  @!P5 IMAD.SHL.U32 R15, R161.reuse, 0x2, RZ ;  /* 0x00000002a10fd824 */ /* 0x040fe200078e00ff */
[----:B------:R-:W-:Y:S02]  /*e6a0*/  @!P5 SHF.L.U64.HI R6, R161, 0x1, R216 ;  /* 0x00000001a106d819 */ /* 0x000fe400000102d8 */
[-C--:B----4-:R-:W-:Y:S02]  /*e6b0*/  @!P4 IADD3 R68, P1, R14, R69.reuse, RZ ;  /* 0x000000450e44c210 */ /* 0x090fe40007f3e0ff */
[C---:B---3--:R-:W-:Y:S02]  /*e6c0*/  @!P4 IADD3 R66, P0, R4.reuse, R69, RZ ;  /* 0x000000450442c210 */ /* 0x048fe40007f1e0ff */
[-C--:B------:R-:W-:Y:S02]  /*e6d0*/  @!P5 IADD3 R70, P2, R4, R15.reuse, RZ ;  /* 0x0000000f0446d210 */ /* 0x080fe40007f5e0ff */
[----:B------:R-:W-:Y:S02]  /*e6e0*/  CS2R R8, SRZ ;  /* 0x0000000000087805 */ /* 0x000fe4000001ff00 */
[----:B------:R-:W-:Y:S01]  /*e6f0*/  @!P5 IADD3 R14, P3, R14, R15, RZ ;  /* 0x0000000f0e0ed210 */ /* 0x000fe20007f7e0ff */
[----:B--2---:R-:W-:-:S02]  /*e700*/  @!P4 IMAD.X R67, R3, 0x1, R0, P0 ;  /* 0x000000010343c824 */ /* 0x004fc400000e0600 */
[----:B------:R-:W-:Y:S02]  /*e710*/  @!P5 IMAD.X R71, R3, 0x1, R6, P2 ;  /* 0x000000010347d824 */ /* 0x000fe400010e0606 */
[C---:B------:R-:W-:Y:S01]  /*e720*/  @!P4 IMAD.X R69, R5.reuse, 0x1, R0, P1 ;  /* 0x000000010545c824 */ /* 0x040fe200008e0600 */
[----:B------:R0:W5:Y:S01]  /*e730*/  @!P4 LD.E.64 R10, desc[UR44][R66.64] ;  /* 0x0000002c420ac980 */ /* 0x000162000c101b00 */
[----:B------:R-:W-:-:S03]  /*e740*/  @!P5 IMAD.X R15, R5, 0x1, R6, P3 ;  /* 0x00000001050fd824 */ /* 0x000fc600018e0606 */
[----:B------:R0:W5:Y:S04]  /*e750*/  @!P5 LD.E.64 R20, desc[UR44][R70.64] ;  /* 0x0000002c4614d980 */ /* 0x000168000c101b00 */
[----:B------:R0:W5:Y:S04]  /*e760*/  @!P4 LD.E.64 R12, desc[UR44][R68.64] ;  /* 0x0000002c440cc980 */ /* 0x000168000c101b00 */
[----:B------:R0:W5:Y:S02]  /*e770*/  @!P5 LD.E.64 R8, desc[UR44][R14.64] ;  /* 0x0000002c0e08d980 */ /* 0x000164000c101b00 */
.L_x_6905:
[----:B------:R-:W-:Y:S05]  /*e780*/  BSYNC B1 ;  /* 0x0000000000017941 */ /* 0x000fea0003800000 */
.L_x_6904:
[----:B------:R-:W1:Y:S01]  /*e790*/  SYNCS.PHASECHK.TRANS64.TRYWAIT P0, [R2+URZ+0x38800], R7 ;  /* 0x03880007020075a7 */ /* 0x000e62000800017f */
[----:B------:R-:W-:Y:S04]  /*e7a0*/  BSSY B1, `(.L_x_6906) ;  /* 0x0000002000017945 */ /* 0x000fe80003800000 */
[----:B-1----:R-:W-:Y:S05]  /*e7b0*/  @!P0 BRA `(.L_x_6907) ;  /* 0x0000030400a48947 */ /* 0x002fea0003800000 */
.L_x_7246:
[----:B------:R-:W-:Y:S05]  /*e7c0*/  BSYNC B1 ;  /* 0x0000000000017941 */ /* 0x000fea0003800000 */
.L_x_6906:
[----:B------:R-:W4:Y:S04]  /*e7d0*/  LDL R0, [R1+0x44c] ;  /* 0x00044c0001007983 */ /* 0x000f280000100800 */
[----:B------:R-:W4:Y:S01]  /*e7e0*/  LDL R5, [R1+0x70] ;  /* 0x0000700001057983 */ /* 0x000f220000100800 */
[----:B-1----:R-:W-:-:S04]  /*e7f0*/  IMAD R2, R157, 0x2, R2 ;  /* 0x000000029d027824 */ /* 0x002fc800078e0202 */
[----:B--2---:R-:W-:Y:S02]  /*e800*/  VIADD R3, R2, 0x20400 ;  /* 0x0002040002037836 */ /* 0x004fe40000000000 */
[----:B---3-5:R-:W-:Y:S02]  /*e810*/  IMAD.MOV.U32 R4, RZ, RZ, R20 ;  /* 0x000000ffff047224 */ /* 0x028fe400078e0014 */
[----:B------:R-:W-:Y:S01]  /*e820*/  IMAD.MOV.U32 R6, RZ, RZ, R10 ;  /* 0x000000ffff067224 */ /* 0x000fe200078e000a */
[----:B------:R-:W-:Y:S04]  /*e830*/  BSSY B1, `(.L_x_6908) ;  /* 0x000006f000017945 */ /* 0x000fe80003800000 */
[----:B------:R-:W-:Y:S01]  /*e840*/  PRMT R76, R76, 0x5410, R6 ;  /* 0x000054104c4c7816 */ /* 0x000fe20000000006 */
[----:B------:R-:W-:-:S05]  /*e850*/  IMAD.MOV.U32 R6, RZ, RZ, R13 ;  /* 0x000000ffff067224 */ /* 0x000fca00078e000d */
[----:B------:R-:W-:Y:S02]  /*e860*/  PRMT R78, R6, 0x7610, R78 ;  /* 0x00007610064e7816 */ /* 0x000fe4000000004e */
[----:B----4-:R-:W-:Y:S01]  /*e870*/  LOP3.LUT P0, RZ, R0, 0x1000, RZ, 0xc0, !PT ;  /* 0x0000100000ff7812 */ /* 0x010fe2000780c0ff */
[----:B------:R-:W-:-:S12]  /*e880*/  VIADD R0, R2, 0x20440 ;  /* 0x0002044002007836 */ /* 0x000fd80000000000 */
[----:B------:R-:W-:Y:S02]  /*e890*/  @P0 VIADD R0, R3, 0xffffffc0 ;  /* 0xffffffc003000836 */ /* 0x000fe40000000000 */
[----:B------:R-:W-:Y:S02]  /*e8a0*/  IMAD R3, R5, -0x40, R33 ;  /* 0xffffffc005037824 */ /* 0x000fe400078e0221 */
[----:B------:R-:W-:-:S03]  /*e8b0*/  IMAD.MOV.U32 R5, RZ, RZ, R21 ;  /* 0x000000ffff057224 */ /* 0x000fc600078e0015 */
[----:B------:R-:W-:-:S04]  /*e8c0*/  VIMNMX R72, R3, 0x40, PT ;  /* 0x0000004003487848 */ /* 0x000fc80003fe0100 */
[----:B------:R-:W-:Y:S02]  /*e8d0*/  ISETP.GE.AND P0, PT, R153, R72, PT ;  /* 0x000000489900720c */ /* 0x000fe40003f06270 */
[----:B0-----:R-:W-:Y:S01]  /*e8e0*/  PRMT R14, R4, 0x5410, R5 ;  /* 0x00005410040e7816 */ /* 0x001fe20000000005 */
[----:B------:R-:W-:Y:S02]  /*e8f0*/  IMAD.MOV.U32 R4, RZ, RZ, R11 ;  /* 0x000000ffff047224 */ /* 0x000fe400078e000b */
[----:B------:R-:W-:Y:S02]  /*e900*/  IMAD.MOV.U32 R3, RZ, RZ, R8 ;  /* 0x000000ffff037224 */ /* 0x000fe400078e0008 */
[----:B------:R-:W-:Y:S01]  /*e910*/  IMAD.MOV.U32 R5, RZ, RZ, R12 ;  /* 0x000000ffff057224 */ /* 0x000fe200078e000c */
[----:B------:R-:W-:Y:S01]  /*e920*/  PRMT R77, R4, 0x7610, R77 ;  /* 0x00007610044d7816 */ /* 0x000fe2000000004d */
[----:B------:R-:W-:-:S03]  /*e930*/  IMAD.MOV.U32 R4, RZ, RZ, R9 ;  /* 0x000000ffff047224 */ /* 0x000fc600078e0009 */
[----:B------:R-:W-:Y:S02]  /*e940*/  PRMT R77, R77, 0x5410, R5 ;  /* 0x000054104d4d7816 */ /* 0x000fe40000000005 */
[----:B------:R-:W-:Y:S01]  /*e950*/  PRMT R3, R4, 0x5410, R3 ;  /* 0x0000541004037816 */ /* 0x000fe20000000003 */
[----:B------:R-:W-:Y:S06]  /*e960*/  @P0 BRA `(.L_x_6909) ;  /* 0x00000004006c0947 */ /* 0x000fec0003800000 */
[----:B------:R-:W0:Y:S01]  /*e970*/  LDC R4, c[0x0][0x3f4] ;  /* 0x0000fd00ff047b82 */ /* 0x000e220000000800 */
[----:B------:R-:W-:Y:S01]  /*e980*/  BSSY B2, `(.L_x_6910) ;  /* 0x000002e000027945 */ /* 0x000fe20003800000 */
[-C--:B0-----:R-:W-:Y:S02]  /*e990*/  ISETP.GE.AND P0, PT, R154, R4.reuse, PT ;  /* 0x000000049a00720c */ /* 0x081fe40003f06270 */
[----:B------:R-:W-:-:S11]  /*e9a0*/  ISETP.GE.AND P1, PT, R161, R4, PT ;  /* 0x00000004a100720c */ /* 0x000fd60003f26270 */
[----:B------:R-:W-:Y:S05]  /*e9b0*/  @P0 BRA `(.L_x_6911) ;  /* 0x0000000000a80947 */ /* 0x000fea0003800000 */
[----:B------:R-:W0:Y:S01]  /*e9c0*/  LDS.128 R4, [R2+0x20400] ;  /* 0x0204000002047984 */ /* 0x000e220000000c00 */
[----:B------:R-:W-:Y:S01]  /*e9d0*/  SHF.R.U32.HI R66, RZ, 0x10, R47 ;  /* 0x00000010ff427819 */ /* 0x000fe2000001162f */
[----:B------:R-:W-:Y:S01]  /*e9e0*/  HADD2.F32 R62, -RZ, R62.H0_H0 ;  /* 0x2000003eff3e7230 */ /* 0x000fe20000004100 */
[--C-:B------:R-:W-:Y:S02]  /*e9f0*/  SHF.R.U64 R71, R64, 0x10, R65.reuse ;  /* 0x0000001040477819 */ /* 0x100fe40000001241 */
[----:B------:R-:W-:Y:S01]  /*ea00*/  SHF.R.U32.HI R64, RZ, 0x10, R65 ;  /* 0x00000010ff407819 */ /* 0x000fe20000011641 */
[----:B------:R-:W-:Y:S01]  /*ea10*/  HADD2.F32 R66, -RZ, R66.H0_H0 ;  /* 0x20000042ff427230 */ /* 0x000fe20000004100 */
[----:B------:R-:W-:Y:S01]  /*ea20*/  SHF.R.U64 R69, R46, 0x10, R47 ;  /* 0x000000102e457819 */ /* 0x000fe2000000122f */
[----:B------:R-:W-:Y:S02]  /*ea30*/  HADD2.F32 R65, -RZ, R75.H1_H1 ;  /* 0x3000004bff417230 */ /* 0x000fe40000004100 */
[----:B------:R-:W-:-:S02]  /*ea40*/  HADD2.F32 R64, -RZ, R64.H0_H0 ;  /* 0x20000040ff407230 */ /* 0x000fc40000004100 */
[--C-:B0-----:R-:W-:Y:S02]  /*ea50*/  HADD2.F32 R46, -RZ, R7.reuse.H0_H0 ;  /* 0x20000007ff2e7230 */ /* 0x101fe40000004100 */
[----:B------:R-:W-:Y:S02]  /*ea60*/  HADD2.F32 R47, -RZ, R7.H1_H1 ;  /* 0x30000007ff2f7230 */ /* 0x000fe40000004100 */
[--C-:B------:R-:W-:Y:S02]  /*ea70*/  HADD2.F32 R7, -RZ, R4.reuse.H0_H0 ;  /* 0x20000004ff077230 */ /* 0x100fe40000004100 */
[----:B------:R-:W-:Y:S02]  /*ea80*/  HADD2.F32 R4, -RZ, R4.H1_H1 ;  /* 0x30000004ff047230 */ /* 0x000fe40000004100 */
[C---:B------:R-:W-:Y:S01]  /*ea90*/  FMUL.FTZ R67, R47.reuse, R66 ;  /* 0x000000422f437220 */ /* 0x040fe20000410000 */
[----:B------:R-:W-:Y:S01]  /*eaa0*/  FMUL.FTZ R47, R47, R64 ;  /* 0x000000402f2f7220 */ /* 0x000fe20000410000 */
[----:B------:R-:W-:-:S02]  /*eab0*/  HADD2.F32 R15, -RZ, R6.H0_H0 ;  /* 0x20000006ff0f7230 */ /* 0x000fc40000004100 */
[-C--:B------:R-:W-:Y:S01]  /*eac0*/  FMUL.FTZ R68, R4, R65.reuse ;  /* 0x0000004104447220 */ /* 0x080fe20000410000 */
[----:B------:R-:W-:Y:S01]  /*ead0*/  FFMA.FTZ R67, R46, R64, -R67 ;  /* 0x000000402e437223 */ /* 0x000fe20000010843 */
[----:B------:R-:W-:Y:S02]  /*eae0*/  HADD2.F32 R33, -RZ, R6.H1_H1 ;  /* 0x30000006ff217230 */ /* 0x000fe40000004100 */
[-C--:B------:R-:W-:Y:S01]  /*eaf0*/  FMUL.FTZ R64, R4, R62.reuse ;  /* 0x0000003e04407220 */ /* 0x080fe20000410000 */
[C---:B------:R-:W-:Y:S01]  /*eb00*/  FFMA.FTZ R68, R7.reuse, R62, -R68 ;  /* 0x0000003e07447223 */ /* 0x040fe20000010844 */
[--C-:B------:R-:W-:Y:S02]  /*eb10*/  HADD2.F32 R6, -RZ, R5.reuse.H0_H0 ;  /* 0x20000005ff067230 */ /* 0x100fe40000004100 */
[----:B------:R-:W-:Y:S01]  /*eb20*/  FFMA.FTZ R70, R46, R66, R47 ;  /* 0x000000422e467223 */ /* 0x000fe2000001002f */
[----:B------:R-:W-:Y:S02]  /*eb30*/  HADD2.F32 R62, -RZ, R76.H0_H0 ;  /* 0x2000004cff3e7230 */ /* 0x000fe40000004100 */
[----:B------:R-:W-:Y:S01]  /*eb40*/  FFMA.FTZ R65, R7, R65, R64 ;  /* 0x0000004107417223 */ /* 0x000fe20000010040 */
[----:B------:R-:W-:-:S02]  /*eb50*/  HADD2.F32 R5, -RZ, R5.H1_H1 ;  /* 0x30000005ff057230 */ /* 0x000fc40000004100 */
[----:B------:R-:W-:Y:S02]  /*eb60*/  HADD2.F32 R46, -RZ, R74.H0_H0 ;  /* 0x2000004aff2e7230 */ /* 0x000fe40000004100 */
        /* <DEDUP_REMOVED lines=8> */
[----:B------:R-:W-:Y:S01]  /*ebf0*/  FFMA.FTZ R5, R6, R4, -R7 ;  /* 0x0000000406057223 */ /* 0x000fe20000010807 */
[----:B------:R-:W-:Y:S01]  /*ec00*/  F2FP.F16.F32.PACK_AB R7, R70, R67 ;  /* 0x000000434607723e */ /* 0x000fe200000000ff */
[----:B------:R-:W-:Y:S01]  /*ec10*/  FFMA.FTZ R64, R6, R47, R64 ;  /* 0x0000002f06407223 */ /* 0x000fe20000010040 */
[----:B------:R-:W-:Y:S02]  /*ec20*/  F2FP.F16.F32.PACK_AB R4, R65, R68 ;  /* 0x000000444104723e */ /* 0x000fe400000000ff */
[----:B------:R-:W-:Y:S02]  /*ec30*/  F2FP.F16.F32.PACK_AB R6, R33, R66 ;  /* 0x000000422106723e */ /* 0x000fe400000000ff */
[----:B------:R-:W-:-:S05]  /*ec40*/  F2FP.F16.F32.PACK_AB R5, R64, R5 ;  /* 0x000000054005723e */ /* 0x000fca00000000ff */
[----:B------:R0:W-:Y:S02]  /*ec50*/  STS.128 [R2+0x20400], R4 ;  /* 0x0204000402007388 */ /* 0x0001e40000000c00 */
.L_x_6911:
[----:B------:R-:W-:Y:S05]  /*ec60*/  BSYNC B2 ;  /* 0x0000000000027941 */ /* 0x000fea0003800000 */
.L_x_6910:
[----:B------:R-:W-:Y:S05]  /*ec70*/  @P1 BRA `(.L_x_6909) ;  /* 0x0000000000a81947 */ /* 0x000fea0003800000 */
[----:B0-----:R-:W0:Y:S01]  /*ec80*/  LDS.128 R4, [R0] ;  /* 0x0000000000047984 */ /* 0x001e220000000c00 */
[----:B------:R-:W-:Y:S01]  /*ec90*/  SHF.R.U32.HI R33, RZ, 0x10, R25 ;  /* 0x00000010ff217819 */ /* 0x000fe20000011619 */
[----:B------:R-:W-:Y:S01]  /*eca0*/  HADD2.F32 R46, -RZ, R74.H1_H1 ;  /* 0x3000004aff2e7230 */ /* 0x000fe20000004100 */
[----:B------:R-:W-:Y:S02]  /*ecb0*/  SHF.R.U32.HI R47, RZ, 0x10, R27 ;  /* 0x00000010ff2f7819 */ /* 0x000fe4000001161b */
[----:B------:R-:W-:Y:S01]  /*ecc0*/  SHF.R.U64 R68, R24, 0x10, R25 ;  /* 0x0000001018447819 */ /* 0x000fe20000001219 */
[----:B------:R-:W-:Y:S01]  /*ecd0*/  HADD2.F32 R33, -RZ, R33.H0_H0 ;  /* 0x20000021ff217230 */ /* 0x000fe20000004100 */
[----:B------:R-:W-:Y:S01]  /*ece0*/  SHF.R.U64 R67, R26, 0x10, R27 ;  /* 0x000000101a437819 */ /* 0x000fe2000000121b */
[----:B------:R-:W-:Y:S02]  /*ecf0*/  HADD2.F32 R47, -RZ, R47.H0_H0 ;  /* 0x2000002fff2f7230 */ /* 0x000fe40000004100 */
        /* <DEDUP_REMOVED lines=8> */
[CC--:B------:R-:W-:Y:S01]  /*ed80*/  FMUL.FTZ R26, R4.reuse, R46.reuse ;  /* 0x0000002e041a7220 */ /* 0x0c0fe20000410000 */
[----:B------:R-:W-:Y:S01]  /*ed90*/  FFMA.FTZ R64, R25, R33, -R62 ;  /* 0x0000002119407223 */ /* 0x000fe2000001083e */
[----:B------:R-:W-:Y:S02]  /*eda0*/  HADD2.F32 R24, -RZ, R6.H1_H1 ;  /* 0x30000006ff187230 */ /* 0x000fe40000004100 */
[-C--:B------:R-:W-:Y:S01]  /*edb0*/  FMUL.FTZ R62, R4, R27.reuse ;  /* 0x0000001b043e7220 */ /* 0x080fe20000410000 */
[----:B------:R-:W-:Y:S01]  /*edc0*/  FFMA.FTZ R33, R7, R27, -R26 ;  /* 0x0000001b07217223 */ /* 0x000fe2000001081a */
[----:B------:R-:W-:Y:S02]  /*edd0*/  HADD2.F32 R6, -RZ, R5.H0_H0 ;  /* 0x20000005ff067230 */ /* 0x000fe40000004100 */
[----:B------:R-:W-:Y:S01]  /*ede0*/  FFMA.FTZ R65, R25, R47, R66 ;  /* 0x0000002f19417223 */ /* 0x000fe20000010042 */
        /* <DEDUP_REMOVED lines=19> */
.L_x_6909:
[----:B------:R-:W-:Y:S05]  /*ef20*/  BSYNC B1 ;  /* 0x0000000000017941 */ /* 0x000fea0003800000 */
.L_x_6908:
        /* <DEDUP_REMOVED lines=8> */
[----:B------:R-:W-:Y:S01]  /*efb0*/  SHF.R.U32.HI R26, RZ, 0x10, R13 ;  /* 0x00000010ff1a7819 */ /* 0x000fe2000001160d */
[----:B------:R-:W-:Y:S01]  /*efc0*/  HADD2.F32 R25, -RZ, R77.H1_H1 ;  /* 0x3000004dff197230 */ /* 0x000fe20000004100 */
[----:B------:R-:W-:Y:S01]  /*efd0*/  SHF.R.U32.HI R24, RZ, 0x10, R11 ;  /* 0x00000010ff187819 */ /* 0x000fe2000001160b */
[----:B------:R-:W-:Y:S01]  /*efe0*/  HADD2.F32 R15, -RZ, R76.H1_H1 ;  /* 0x3000004cff0f7230 */ /* 0x000fe20000004100 */
[----:B------:R-:W-:Y:S01]  /*eff0*/  SHF.R.U64 R47, R12, 0x10, R13 ;  /* 0x000000100c2f7819 */ /* 0x000fe2000000120d */
[----:B------:R-:W-:Y:S01]  /*f000*/  HADD2.F32 R26, -RZ, R26.H0_H0 ;  /* 0x2000001aff1a7230 */ /* 0x000fe20000004100 */
[----:B------:R-:W-:Y:S01]  /*f010*/  SHF.R.U64 R64, R10, 0x10, R11 ;  /* 0x000000100a407819 */ /* 0x000fe2000000120b */
[----:B------:R-:W-:Y:S02]  /*f020*/  HADD2.F32 R24, -RZ, R24.H0_H0 ;  /* 0x20000018ff187230 */ /* 0x000fe40000004100 */
[----:B0-----:R-:W-:-:S02]  /*f030*/  HADD2.F32 R12, -RZ, R7.H0_H0 ;  /* 0x20000007ff0c7230 */ /* 0x001fc40000004100 */
[----:B------:R-:W-:Y:S02]  /*f040*/  HADD2.F32 R13, -RZ, R7.H1_H1 ;  /* 0x30000007ff0d7230 */ /* 0x000fe40000004100 */
[--C-:B------:R-:W-:Y:S02]  /*f050*/  HADD2.F32 R7, -RZ, R4.reuse.H0_H0 ;  /* 0x20000004ff077230 */ /* 0x100fe40000004100 */
[----:B------:R-:W-:Y:S02]  /*f060*/  HADD2.F32 R4, -RZ, R4.H1_H1 ;  /* 0x30000004ff047230 */ /* 0x000fe40000004100 */
[C---:B------:R-:W-:Y:S01]  /*f070*/  FMUL.FTZ R27, R13.reuse, R26 ;  /* 0x0000001a0d1b7220 */ /* 0x040fe20000410000 */
[----:B------:R-:W-:Y:S01]  /*f080*/  FMUL.FTZ R13, R13, R24 ;  /* 0x000000180d0d7220 */ /* 0x000fe20000410000 */
[--C-:B------:R-:W-:Y:S02]  /*f090*/  HADD2.F32 R10, -RZ, R6.reuse.H0_H0 ;  /* 0x20000006ff0a7230 */ /* 0x100fe40000004100 */
[----:B------:R-:W-:Y:S01]  /*f0a0*/  FMUL.FTZ R46, R4, R25 ;  /* 0x00000019042e7220 */ /* 0x000fe20000410000 */
[----:B------:R-:W-:-:S02]  /*f0b0*/  HADD2.F32 R11, -RZ, R6.H1_H1 ;  /* 0x30000006ff0b7230 */ /* 0x000fc40000004100 */
[C---:B------:R-:W-:Y:S01]  /*f0c0*/  FFMA.FTZ R33, R12.reuse, R24, -R27 ;  /* 0x000000180c217223 */ /* 0x040fe2000001081b */
[--C-:B------:R-:W-:Y:S02]  /*f0d0*/  HADD2.F32 R6, -RZ, R5.reuse.H0_H0 ;  /* 0x20000005ff067230 */ /* 0x100fe40000004100 */
[----:B------:R-:W-:Y:S01]  /*f0e0*/  FFMA.FTZ R62, R12, R26, R13 ;  /* 0x0000001a0c3e7223 */ /* 0x000fe2000001000d */
[-C--:B------:R-:W-:Y:S01]  /*f0f0*/  FMUL.FTZ R24, R4, R15.reuse ;  /* 0x0000000f04187220 */ /* 0x080fe20000410000 */
[C---:B------:R-:W-:Y:S01]  /*f100*/  FFMA.FTZ R46, R7.reuse, R15, -R46 ;  /* 0x0000000f072e7223 */ /* 0x040fe2000001082e */
[----:B------:R-:W-:Y:S02]  /*f110*/  HADD2.F32 R5, -RZ, R5.H1_H1 ;  /* 0x30000005ff057230 */ /* 0x000fe40000004100 */
[----:B------:R-:W-:Y:S02]  /*f120*/  HADD2.F32 R15, -RZ, R78.H0_H0 ;  /* 0x2000004eff0f7230 */ /* 0x000fe40000004100 */
[----:B------:R-:W-:Y:S01]  /*f130*/  FFMA.FTZ R25, R7, R25, R24 ;  /* 0x0000001907197223 */ /* 0x000fe20000010018 */
[----:B------:R-:W-:-:S02]  /*f140*/  HADD2.F32 R12, -RZ, R77.H0_H0 ;  /* 0x2000004dff0c7230 */ /* 0x000fc40000004100 */
        /* <DEDUP_REMOVED lines=15> */
.L_x_6914:
[----:B------:R-:W-:Y:S05]  /*f240*/  BSYNC B1 ;  /* 0x0000000000017941 */ /* 0x000fea0003800000 */
.L_x_6913:
[----:B------:R-:W-:Y:S05]  /*f250*/  @P1 BRA `(.L_x_6912) ;  /* 0x0000001400881947 */ /* 0x000fea0003800000 */
[----:B0-----:R-:W0:Y:S01]  /*f260*/  LDS.128 R4, [R0+0x1000] ;  /* 0x0010000000047984 */ /* 0x001e220000000c00 */
[----:B------:R-:W-:Y:S01]  /*f270*/  SHF.R.U32.HI R15, RZ, 0x10, R9 ;  /* 0x00000010ff0f7819 */ /* 0x000fe20000011609 */
[----:B------:R-:W-:Y:S01]  /*f280*/  HADD2.F32 R11, -RZ, R14.H0_H0 ;  /* 0x2000000eff0b7230 */ /* 0x000fe20000004100 */
[--C-:B------:R-:W-:Y:S01]  /*f290*/  SHF.R.U32.HI R12, RZ, 0x10, R21.reuse ;  /* 0x00000010ff0c7819 */ /* 0x100fe20000011615 */
[----:B------:R-:W-:Y:S01]  /*f2a0*/  HADD2.F32 R13, -RZ, R3.H1_H1 ;  /* 0x30000003ff0d7230 */ /* 0x000fe20000004100 */
        /* <DEDUP_REMOVED lines=8> */
[CC--:B------:R-:W-:Y:S01]  /*f330*/  FMUL.FTZ R20, R10.reuse, R15.reuse ;  /* 0x0000000f0a147220 */ /* 0x0c0fe20000410000 */
[-C--:B------:R-:W-:Y:S01]  /*f340*/  FMUL.FTZ R10, R10, R12.reuse ;  /* 0x0000000c0a0a7220 */ /* 0x080fe20000410000 */
[----:B------:R-:W-:Y:S02]  /*f350*/  HADD2.F32 R4, -RZ, R4.H1_H1 ;  /* 0x30000004ff047230 */ /* 0x000fe40000004100 */
[C---:B------:R-:W-:Y:S01]  /*f360*/  FFMA.FTZ R20, R9.reuse, R12, -R20 ;  /* 0x0000000c09147223 */ /* 0x040fe20000010814 */
[----:B------:R-:W-:Y:S01]  /*f370*/  FFMA.FTZ R25, R9, R15, R10 ;  /* 0x0000000f09197223 */ /* 0x000fe2000001000a */
[----:B------:R-:W-:-:S02]  /*f380*/  HADD2.F32 R7, -RZ, R6.H0_H0 ;  /* 0x20000006ff077230 */ /* 0x000fc40000004100 */
[C---:B------:R-:W-:Y:S01]  /*f390*/  FMUL.FTZ R21, R4.reuse, R13 ;  /* 0x0000000d04157220 */ /* 0x040fe20000410000 */
[----:B------:R-:W-:Y:S02]  /*f3a0*/  HADD2.F32 R8, -RZ, R6.H1_H1 ;  /* 0x30000006ff087230 */ /* 0x000fe40000004100 */
[-C--:B------:R-:W-:Y:S01]  /*f3b0*/  FMUL.FTZ R15, R4, R11.reuse ;  /* 0x0000000b040f7220 */ /* 0x080fe20000410000 */
[----:B------:R-:W-:Y:S02]  /*f3c0*/  HADD2.F32 R9, -RZ, R3.H0_H0 ;  /* 0x20000003ff097230 */ /* 0x000fe40000004100 */
[C---:B------:R-:W-:Y:S01]  /*f3d0*/  FFMA.FTZ R21, R2.reuse, R11, -R21 ;  /* 0x0000000b02157223 */ /* 0x040fe20000010815 */
[--C-:B------:R-:W-:Y:S02]  /*f3e0*/  HADD2.F32 R6, -RZ, R5.reuse.H0_H0 ;  /* 0x20000005ff067230 */ /* 0x100fe40000004100 */
[----:B------:R-:W-:Y:S01]  /*f3f0*/  FFMA.FTZ R2, R2, R13, R15 ;  /* 0x0000000d02027223 */ /* 0x000fe2000001000f */
[----:B------:R-:W-:-:S02]  /*f400*/  HADD2.F32 R5, -RZ, R5.H1_H1 ;  /* 0x30000005ff057230 */ /* 0x000fc40000004100 */
[CC--:B------:R-:W-:Y:S01]  /*f410*/  FMUL.FTZ R10, R8.reuse, R9.reuse ;  /* 0x00000009080a7220 */ /* 0x0c0fe20000410000 */
[----:B------:R-:W-:Y:S02]  /*f420*/  HADD2.F32 R4, -RZ, R24.H0_H0 ;  /* 0x20000018ff047230 */ /* 0x000fe40000004100 */
[-C--:B------:R-:W-:Y:S01]  /*f430*/  FMUL.FTZ R8, R8, R14.reuse ;  /* 0x0000000e08087220 */ /* 0x080fe20000410000 */
[----:B------:R-:W-:Y:S02]  /*f440*/  HADD2.F32 R3, -RZ, R26.H0_H0 ;  /* 0x2000001aff037230 */ /* 0x000fe40000004100 */
[----:B------:R-:W-:Y:S01]  /*f450*/  FFMA.FTZ R10, R7, R14, -R10 ;  /* 0x0000000e070a7223 */ /* 0x000fe2000001080a */
[----:B------:R-:W-:Y:S01]  /*f460*/  FMUL.FTZ R11, R5, R4 ;  /* 0x00000004050b7220 */ /* 0x000fe20000410000 */
[----:B------:R-:W-:Y:S01]  /*f470*/  FFMA.FTZ R9, R7, R9, R8 ;  /* 0x0000000907097223 */ /* 0x000fe20000010008 */
[-C--:B------:R-:W-:Y:S01]  /*f480*/  FMUL.FTZ R13, R5, R3.reuse ;  /* 0x00000003050d7220 */ /* 0x080fe20000410000 */
[----:B------:R-:W-:Y:S01]  /*f490*/  F2FP.F16.F32.PACK_AB R7, R25, R20 ;  /* 0x000000141907723e */ /* 0x000fe200000000ff */
[----:B------:R-:W-:-:S02]  /*f4a0*/  FFMA.FTZ R5, R6, R3, -R11 ;  /* 0x0000000306057223 */ /* 0x000fc4000001080b */
[----:B------:R-:W-:Y:S01]  /*f4b0*/  FFMA.FTZ R8, R6, R4, R13 ;  /* 0x0000000406087223 */ /* 0x000fe2000001000d */
[----:B------:R-:W-:Y:S02]  /*f4c0*/  F2FP.F16.F32.PACK_AB R6, R9, R10 ;  /* 0x0000000a0906723e */ /* 0x000fe400000000ff */
[----:B------:R-:W-:Y:S02]  /*f4d0*/  F2FP.F16.F32.PACK_AB R4, R2, R21 ;  /* 0x000000150204723e */ /* 0x000fe400000000ff */
[----:B------:R-:W-:-:S05]  /*f4e0*/  F2FP.F16.F32.PACK_AB R5, R8, R5 ;  /* 0x000000050805723e */ /* 0x000fca00000000ff */
[----:B------:R2:W-:Y:S01]  /*f4f0*/  STS.128 [R0+0x1000], R4 ;  /* 0x0010000400007388 */ /* 0x0005e20000000c00 */
[----:B------:R-:W-:Y:S05]  /*f500*/  BRA `(.L_x_6912) ;  /* 0x0000001000dc7947 */ /* 0x000fea0003800000 */
.L_x_6899:
        /* <DEDUP_REMOVED lines=30> */
[----:B------:R-:W0:Y:S01]  /*f6f0*/  LDC R71, c[0x0][0x3f4] ;  /* 0x0000fd00ff477b82 */ /* 0x000e220000000800 */
[----:B------:R-:W1:Y:S01]  /*f700*/  SHFL.IDX PT, R4, R26, RZ, 0x1c1f ;  /* 0x001c1fff1a047589 */ /* 0x000e6200000e0000 */
[----:B------:R-:W-:-:S03]  /*f710*/  IMAD R69, R24, R69, RZ ;  /* 0x0000004518457224 */ /* 0x000fc600078e02ff */
[----:B------:R-:W2:Y:S04]  /*f720*/  SHFL.IDX PT, R3, R27, RZ, 0x1c1f ;  /* 0x001c1fff1b037589 */ /* 0x000ea800000e0000 */
[----:B------:R-:W3:Y:S04]  /*f730*/  SHFL.IDX PT, R14, R33, RZ, 0x1c1f ;  /* 0x001c1fff210e7589 */ /* 0x000ee800000e0000 */
[----:B------:R-:W4:Y:S01]  /*f740*/  SHFL.IDX PT, R5, R25, RZ, 0x1c1f ;  /* 0x001c1fff19057589 */ /* 0x000f2200000e0000 */
[----:B0-----:R-:W-:-:S04]  /*f750*/  ISETP.GE.AND P0, PT, R22, R71, PT ;  /* 0x000000471600720c */ /* 0x001fc80003f06270 */
[----:B------:R-:W-:-:S13]  /*f760*/  ISETP.GE.OR P1, PT, R0, R69, P0 ;  /* 0x000000450000720c */ /* 0x000fda0000726670 */
[C---:B------:R-:W-:Y:S01]  /*f770*/  @!P1 IMAD.SHL.U32 R7, R22.reuse, 0x2, RZ ;  /* 0x0000000216079824 */ /* 0x040fe200078e00ff */
[----:B------:R-:W-:-:S04]  /*f780*/  @!P1 SHF.L.U64.HI R6, R22, 0x1, R23 ;  /* 0x0000000116069819 */ /* 0x000fc80000010217 */
[----:B-1----:R-:W-:-:S05]  /*f790*/  @!P1 IADD3 R4, P2, R4, R7, RZ ;  /* 0x0000000704049210 */ /* 0x002fca0007f5e0ff */
[----:B--2---:R-:W-:Y:S02]  /*f7a0*/  @!P1 IMAD.X R3, R3, 0x1, R6, P2 ;  /* 0x0000000103039824 */ /* 0x004fe400010e0606 */
[----:B------:R-:W-:Y:S02]  /*f7b0*/  @!P1 IMAD.MOV.U32 R8, RZ, RZ, R4 ;  /* 0x000000ffff089224 */ /* 0x000fe400078e0004 */
[----:B------:R-:W-:-:S06]  /*f7c0*/  @!P1 IMAD.MOV.U32 R9, RZ, RZ, R3 ;  /* 0x000000ffff099224 */ /* 0x000fcc00078e0003 */
[----:B------:R-:W2:Y:S01]  /*f7d0*/  @!P1 LD.E.128 R8, desc[UR44][R8.64] ;  /* 0x0000002c08089980 */ /* 0x000ea2000c101d00 */
[----:B---3--:R-:W-:-:S05]  /*f7e0*/  @!P1 IADD3 R14, P2, R14, R7, RZ ;  /* 0x000000070e0e9210 */ /* 0x008fca0007f5e0ff */
[----:B----4-:R-:W-:Y:S02]  /*f7f0*/  @!P1 IMAD.X R5, R5, 0x1, R6, P2 ;  /* 0x0000000105059824 */ /* 0x010fe400010e0606 */
[----:B------:R-:W-:-:S06]  /*f800*/  @!P1 IMAD.MOV.U32 R4, RZ, RZ, R14 ;  /* 0x000000ffff049224 */ /* 0x000fcc00078e000e */
[----:B------:R-:W3:Y:S01]  /*f810*/  @!P1 LD.E.128 R4, desc[UR44][R4.64] ;  /* 0x0000002c04049980 */ /* 0x000ee2000c101d00 */
[----:B------:R-:W-:Y:S02]  /*f820*/  CS2R R64, SRZ ;  /* 0x0000000000407805 */ /* 0x000fe4000001ff00 */
[----:B------:R-:W-:Y:S02]  /*f830*/  CS2R R66, SRZ ;  /* 0x0000000000427805 */ /* 0x000fe4000001ff00 */
[----:B------:R-:W-:Y:S01]  /*f840*/  CS2R R20, SRZ ;  /* 0x0000000000147805 */ /* 0x000fe2000001ff00 */
[----:B------:R-:W0:Y:S01]  /*f850*/  SHFL.IDX PT, R24, R26, 0x1, 0x1c1f ;  /* 0x003c1f001a187f89 */ /* 0x000e2200000e0000 */
[----:B------:R-:W-:-:S03]  /*f860*/  CS2R R46, SRZ ;  /* 0x00000000002e7805 */ /* 0x000fc6000001ff00 */
[----:B------:R-:W1:Y:S04]  /*f870*/  SHFL.IDX PT, R25, R25, 0x1, 0x1c1f ;  /* 0x003c1f0019197f89 */ /* 0x000e6800000e0000 */
[----:B------:R4:W0:Y:S01]  /*f880*/  SHFL.IDX PT, R14, R33, 0x1, 0x1c1f ;  /* 0x003c1f00210e7f89 */ /* 0x00082200000e0000 */
[----:B--2---:R-:W-:Y:S02]  /*f890*/  @!P1 IMAD.MOV.U32 R64, RZ, RZ, R8 ;  /* 0x000000ffff409224 */ /* 0x004fe400078e0008 */
[----:B------:R-:W-:Y:S02]  /*f8a0*/  @!P1 IMAD.MOV.U32 R65, RZ, RZ, R9 ;  /* 0x000000ffff419224 */ /* 0x000fe400078e0009 */
[----:B------:R-:W-:Y:S02]  /*f8b0*/  IMAD.MOV.U32 R3, RZ, RZ, R64 ;  /* 0x000000ffff037224 */ /* 0x000fe400078e0040 */
[----:B------:R-:W-:-:S02]  /*f8c0*/  @!P1 IMAD.MOV.U32 R66, RZ, RZ, R10 ;  /* 0x000000ffff429224 */ /* 0x000fc400078e000a */
[----:B------:R-:W-:Y:S01]  /*f8d0*/  @!P1 IMAD.MOV.U32 R67, RZ, RZ, R11 ;  /* 0x000000ffff439224 */ /* 0x000fe200078e000b */
[----:B------:R-:W-:Y:S01]  /*f8e0*/  PRMT R76, R3, 0x7610, R76 ;  /* 0x00007610034c7816 */ /* 0x000fe2000000004c */
[----:B------:R-:W-:Y:S01]  /*f8f0*/  IMAD.MOV.U32 R12, RZ, RZ, R65 ;  /* 0x000000ffff0c7224 */ /* 0x000fe200078e0041 */
[----:B------:R2:W0:Y:S01]  /*f900*/  SHFL.IDX PT, R3, R27, 0x1, 0x1c1f ;  /* 0x003c1f001b037f89 */ /* 0x00042200000e0000 */
[----:B------:R-:W-:Y:S02]  /*f910*/  IMAD.MOV.U32 R8, RZ, RZ, R66 ;  /* 0x000000ffff087224 */ /* 0x000fe400078e0042 */
[----:B---3--:R-:W-:Y:S01]  /*f920*/  @!P1 IMAD.MOV.U32 R20, RZ, RZ, R4 ;  /* 0x000000ffff149224 */ /* 0x008fe200078e0004 */
[----:B------:R-:W-:Y:S01]  /*f930*/  PRMT R73, R73, 0x5410, R12 ;  /* 0x0000541049497816 */ /* 0x000fe2000000000c */
[----:B------:R-:W-:Y:S02]  /*f940*/  @!P1 IMAD.MOV.U32 R21, RZ, RZ, R5 ;  /* 0x000000ffff159224 */ /* 0x000fe400078e0005 */
[----:B------:R-:W-:-:S02]  /*f950*/  @!P1 IMAD.MOV.U32 R46, RZ, RZ, R6 ;  /* 0x000000ffff2e9224 */ /* 0x000fc400078e0006 */
[----:B------:R-:W-:Y:S02]  /*f960*/  @!P1 IMAD.MOV.U32 R47, RZ, RZ, R7 ;  /* 0x000000ffff2f9224 */ /* 0x000fe400078e0007 */
[----:B------:R-:W-:Y:S02]  /*f970*/  IMAD.MOV.U32 R9, RZ, RZ, R67 ;  /* 0x000000ffff097224 */ /* 0x000fe400078e0043 */
[----:B------:R-:W-:Y:S02]  /*f980*/  IMAD.MOV.U32 R4, RZ, RZ, R20 ;  /* 0x000000ffff047224 */ /* 0x000fe400078e0014 */
[----:B------:R-:W-:Y:S01]  /*f990*/  IMAD.MOV.U32 R5, RZ, RZ, R21 ;  /* 0x000000ffff057224 */ /* 0x000fe200078e0015 */
[----:B------:R-:W-:Y:S01]  /*f9a0*/  PRMT R62, R8, 0x5410, R9 ;  /* 0x00005410083e7816 */ /* 0x000fe20000000009 */
[----:B------:R-:W-:Y:S01]  /*f9b0*/  IMAD.MOV.U32 R6, RZ, RZ, R46 ;  /* 0x000000ffff067224 */ /* 0x000fe200078e002e */
[----:B----4-:R-:W-:Y:S01]  /*f9c0*/  PRMT R33, R33, 0x5410, R4 ;  /* 0x0000541021217816 */ /* 0x010fe20000000004 */
[----:B------:R-:W-:Y:S01]  /*f9d0*/  IMAD.MOV.U32 R7, RZ, RZ, R47 ;  /* 0x000000ffff077224 */ /* 0x000fe200078e002f */
[----:B------:R-:W-:-:S02]  /*f9e0*/  PRMT R73, R5, 0x7610, R73 ;  /* 0x0000761005497816 */ /* 0x000fc40000000049 */
[----:B------:R-:W-:Y:S02]  /*f9f0*/  CS2R R8, SRZ ;  /* 0x0000000000087805 */ /* 0x000fe4000001ff00 */
[----:B012---:R-:W-:-:S07]  /*fa00*/  PRMT R85, R6, 0x5410, R7 ;  /* 0x0000541006557816 */ /* 0x007fce0000000007 */
.L_x_7256:
[----:B------:R-:W2:Y:S01]  /*fa10*/  LDL R5, [R1+0x1f4] ;  /* 0x0001f40001057983 */ /* 0x000ea20000100800 */
[----:B------:R-:W-:Y:S01]  /*fa20*/  VIADD R0, R0, 0x20 ;  /* 0x0000002000007836 */ /* 0x000fe20000000000 */
[----:B------:R-:W-:Y:S01]  /*fa30*/  BSSY B1, `(.L_x_6916) ;  /* 0x0000016000017945 */ /* 0x000fe20003800000 */
[----:B------:R-:W-:Y:S02]  /*fa40*/  CS2R R10, SRZ ;  /* 0x00000000000a7805 */ /* 0x000fe4000001ff00 */
[----:B------:R-:W-:Y:S02]  /*fa50*/  CS2R R6, SRZ ;  /* 0x0000000000067805 */ /* 0x000fe4000001ff00 */
[----:B------:R-:W-:Y:S02]  /*fa60*/  ISETP.GE.AND P1, PT, R0, R69, PT ;  /* 0x000000450000720c */ /* 0x000fe40003f26270 */
[----:B--2---:R-:W-:-:S04]  /*fa70*/  LEA.HI R4, R5, R5, RZ, 0x1 ;  /* 0x0000000505047211 */ /* 0x004fc800078f08ff */
[----:B------:R-:W-:-:S05]  /*fa80*/  LOP3.LUT R4, R4, 0xfffffffe, RZ, 0xc0, !PT ;  /* 0xfffffffe04047812 */ /* 0x000fca00078ec0ff */
[----:B------:R-:W-:Y:S01]  /*fa90*/  IMAD.IADD R0, R5, 0x1, -R4 ;  /* 0x0000000105007824 */ /* 0x000fe200078e0a04 */
[----:B------:R-:W-:-:S04]  /*faa0*/  CS2R R4, SRZ ;  /* 0x0000000000047805 */ /* 0x000fc8000001ff00 */
[----:B------:R-:W-:Y:S01]  /*fab0*/  SHF.L.U32 R13, R0, 0x1f, RZ ;  /* 0x0000001f000d7819 */ /* 0x000fe200000006ff */
[----:B------:R-:W-:Y:S06]  /*fac0*/  @P1 BRA `(.L_x_6917) ;  /* 0x0000000000301947 */ /* 0x000fec0003800000 */
[----:B------:R-:W-:Y:S02]  /*fad0*/  CS2R R10, SRZ ;  /* 0x00000000000a7805 */ /* 0x000fe4000001ff00 */
[----:B------:R-:W-:Y:S02]  /*fae0*/  CS2R R4, SRZ ;  /* 0x0000000000047805 */ /* 0x000fe4000001ff00 */
[----:B------:R-:W-:Y:S01]  /*faf0*/  CS2R R6, SRZ ;  /* 0x0000000000067805 */ /* 0x000fe2000001ff00 */
[----:B------:R-:W-:Y:S06]  /*fb00*/  @P0 BRA `(.L_x_6917) ;  /* 0x0000000000200947 */ /* 0x000fec0003800000 */
[C---:B------:R-:W-:Y:S01]  /*fb10*/  IMAD.SHL.U32 R9, R22.reuse, 0x2, RZ ;  /* 0x0000000216097824 */ /* 0x040fe200078e00ff */
[----:B------:R-:W-:-:S04]  /*fb20*/  SHF.L.U64.HI R0, R22, 0x1, R23 ;  /* 0x0000000116007819 */ /* 0x000fc80000010217 */
[-C--:B------:R-:W-:Y:S02]  /*fb30*/  IADD3 R4, P1, R24, R9.reuse, RZ ;  /* 0x0000000918047210 */ /* 0x080fe40007f3e0ff */
[----:B------:R-:W-:-:S03]  /*fb40*/  IADD3 R8, P2, R14, R9, RZ ;  /* 0x000000090e087210 */ /* 0x000fc60007f5e0ff */
[--C-:B------:R-:W-:Y:S02]  /*fb50*/  IMAD.X R5, R3, 0x1, R0.reuse, P1 ;  /* 0x0000000103057824 */ /* 0x100fe400008e0600 */
[----:B------:R-:W-:-:S04]  /*fb60*/  IMAD.X R9, R25, 0x1, R0, P2 ;  /* 0x0000000119097824 */ /* 0x000fc800010e0600 */
[----:B------:R-:W5:Y:S04]  /*fb70*/  LD.E.128 R4, desc[UR44][R4.64] ;  /* 0x0000002c04047980 */ /* 0x000f68000c101d00 */
[----:B------:R-:W5:Y:S02]  /*fb80*/  LD.E.128 R8, desc[UR44][R8.64] ;  /* 0x0000002c08087980 */ /* 0x000f64000c101d00 */
.L_x_6917:
[----:B------:R-:W-:Y:S05]  /*fb90*/  BSYNC B1 ;  /* 0x0000000000017941 */ /* 0x000fea0003800000 */
.L_x_6916:
[----:B------:R-:W0:Y:S01]  /*fba0*/  SYNCS.PHASECHK.TRANS64.TRYWAIT P1, [R2+URZ+0x38800], R13 ;  /* 0x0388000d020075a7 */ /* 0x000e22000802017f */
[----:B------:R-:W-:Y:S04]  /*fbb0*/  BSSY B1, `(.L_x_6918) ;  /* 0x0000002000017945 */ /* 0x000fe80003800000 */
[----:B0-----:R-:W-:Y:S05]  /*fbc0*/  @!P1 BRA `(.L_x_6919) ;  /* 0x000002f800209947 */ /* 0x001fea0003800000 */
.L_x_7257:
[----:B------:R-:W-:Y:S05]  /*fbd0*/  BSYNC B1 ;  /* 0x0000000000017941 */ /* 0x000fea0003800000 */
.L_x_6918:
[----:B------:R-:W2:Y:S01]  /*fbe0*/  LDL R0, [R1+0x70] ;  /* 0x0000700001007983 */ /* 0x000ea20000100800 */
[----:B-----5:R-:W-:Y:S01]  /*fbf0*/  IMAD.MOV.U32 R3, RZ, RZ, R8 ;  /* 0x000000ffff037224 */ /* 0x020fe200078e0008 */
[----:B------:R-:W-:Y:S01]  /*fc00*/  BSSY B1, `(.L_x_6920) ;  /* 0x000006d000017945 */ /* 0x000fe20003800000 */
[----:B------:R-:W-:Y:S02]  /*fc10*/  IMAD.MOV.U32 R12, RZ, RZ, R9 ;  /* 0x000000ffff0c7224 */ /* 0x000fe400078e0009 */
[----:B0-----:R-:W-:Y:S02]  /*fc20*/  IMAD.MOV.U32 R13, RZ, RZ, R10 ;  /* 0x000000ffff0d7224 */ /* 0x001fe400078e000a */
[----:B------:R-:W-:Y:S01]  /*fc30*/  IMAD.MOV.U32 R14, RZ, RZ, R5 ;  /* 0x000000ffff0e7224 */ /* 0x000fe200078e0005 */
[----:B------:R-:W-:Y:S01]  /*fc40*/  PRMT R3, R3, 0x5410, R12 ;  /* 0x0000541003037816 */ /* 0x000fe2000000000c */
[----:B------:R-:W-:Y:S01]  /*fc50*/  IMAD.MOV.U32 R12, RZ, RZ, R11 ;  /* 0x000000ffff0c7224 */ /* 0x000fe200078e000b */
[----:B------:R-:W-:Y:S01]  /*fc60*/  PRMT R33, R13, 0x7610, R33 ;  /* 0x000076100d217816 */ /* 0x000fe20000000021 */
[----:B------:R-:W-:Y:S01]  /*fc70*/  IMAD.MOV.U32 R13, RZ, RZ, R4 ;  /* 0x000000ffff0d7224 */ /* 0x000fe200078e0004 */
[----:B------:R-:W-:Y:S01]  /*fc80*/  PRMT R86, R14, 0x7610, R86 ;  /* 0x000076100e567816 */ /* 0x000fe20000000056 */
[----:B------:R-:W-:-:S02]  /*fc90*/  IMAD.MOV.U32 R87, RZ, RZ, R6 ;  /* 0x000000ffff577224 */ /* 0x000fc400078e0006 */
[----:B------:R-:W-:Y:S02]  /*fca0*/  IMAD.MOV.U32 R88, RZ, RZ, R7 ;  /* 0x000000ffff587224 */ /* 0x000fe400078e0007 */
[----:B--2---:R-:W-:-:S05]  /*fcb0*/  IMAD R0, R0, -0x40, R69 ;  /* 0xffffffc000007824 */ /* 0x004fca00078e0245 */
[----:B------:R-:W-:-:S04]  /*fcc0*/  VIMNMX R0, R0, 0x40, PT ;  /* 0x0000004000007848 */ /* 0x000fc80003fe0100 */
[-C--:B------:R-:W-:Y:S02]  /*fcd0*/  ISETP.GE.OR P1, PT, R153, R0.reuse, P0 ;  /* 0x000000009900720c */ /* 0x080fe40000726670 */
[----:B------:R-:W-:Y:S02]  /*fce0*/  ISETP.GE.OR P0, PT, R217, R0, P0 ;  /* 0x00000000d900720c */ /* 0x000fe40000706670 */
[----:B------:R-:W-:Y:S01]  /*fcf0*/  PRMT R0, R12, 0x5410, R13 ;  /* 0x000054100c007816 */ /* 0x000fe2000000000d */
[----:B------:R-:W-:-:S05]  /*fd00*/  IMAD.IADD R12, R22, 0x1, R71 ;  /* 0x00000001160c7824 */ /* 0x000fca00078e0247 */
[----:B------:R-:W-:-:S03]  /*fd10*/  LOP3.LUT R68, R12, 0x38, RZ, 0xc0, !PT ;  /* 0x000000380c447812 */ /* 0x000fc600078ec0ff */
[----:B------:R-:W-:Y:S05]  /*fd20*/  @P1 BRA `(.L_x_6921) ;  /* 0x0000000400681947 */ /* 0x000fea0003800000 */
[----:B------:R-:W-:Y:S01]  /*fd30*/  LOP3.LUT R25, R167, R68, R165, 0x1e, !PT ;  /* 0x00000044a7197212 */ /* 0x000fe200078e1ea5 */
[--C-:B------:R-:W-:Y:S01]  /*fd40*/  HADD2.F32 R69, -RZ, R73.reuse.H1_H1 ;  /* 0x30000049ff457230 */ /* 0x100fe20000004100 */
[----:B------:R-:W-:Y:S01]  /*fd50*/  LOP3.LUT R12, R165, 0x38, R22, 0xf8, !PT ;  /* 0x00000038a50c7812 */ /* 0x000fe200078ef816 */
[----:B------:R-:W-:Y:S01]  /*fd60*/  HADD2.F32 R71, -RZ, R73.H0_H0 ;  /* 0x20000049ff477230 */ /* 0x000fe20000004100 */
[----:B------:R-:W-:Y:S02]  /*fd70*/  LOP3.LUT R25, R25, R184, RZ, 0xfc, !PT ;  /* 0x000000b819197212 */ /* 0x000fe400078efcff */
[----:B------:R-:W-:Y:S02]  /*fd80*/  LOP3.LUT R13, R184, R12, R167, 0xf6, !PT ;  /* 0x0000000cb80d7212 */ /* 0x000fe400078ef6a7 */
[----:B------:R-:W-:Y:S01]  /*fd90*/  SHF.R.U32.HI R72, RZ, 0x10, R21 ;  /* 0x00000010ff487819 */ /* 0x000fe20000011615 */
[--C-:B------:R-:W-:Y:S01]  /*fda0*/  IMAD R80, R25, 0x2, R2.reuse ;  /* 0x0000000219507824 */ /* 0x100fe200078e0202 */
[--C-:B------:R-:W-:Y:S01]  /*fdb0*/  SHF.R.U64 R84, R64, 0x10, R65.reuse ;  /* 0x0000001040547819 */ /* 0x100fe20000001241 */
[----:B------:R-:W-:Y:S01]  /*fdc0*/  IMAD R79, R13, 0x2, R2 ;  /* 0x000000020d4f7824 */ /* 0x000fe200078e0202 */
[----:B------:R-:W-:Y:S01]  /*fdd0*/  SHF.R.U32.HI R70, RZ, 0x10, R65 ;  /* 0x00000010ff467819 */ /* 0x000fe20000011641 */
[----:B------:R-:W-:Y:S01]  /*fde0*/  HADD2.F32 R72, -RZ, R72.H0_H0 ;  /* 0x20000048ff487230 */ /* 0x000fe20000004100 */
[----:B------:R-:W0:Y:S01]  /*fdf0*/  LDS.128 R24, [R80+0x20400] ;  /* 0x0204000050187984 */ /* 0x000e220000000c00 */
[----:B------:R-:W-:-:S02]  /*fe00*/  SHF.R.U64 R82, R20, 0x10, R21 ;  /* 0x0000001014527819 */ /* 0x000fc40000001215 */
[--C-:B------:R-:W-:Y:S01]  /*fe10*/  SHF.R.U64 R83, R66, 0x10, R67.reuse ;  /* 0x0000001042537819 */ /* 0x100fe20000001243 */
[----:B------:R-:W1:Y:S01]  /*fe20*/  LDS.128 R12, [R79+0x20400] ;  /* 0x020400004f0c7984 */ /* 0x000e620000000c00 */
[----:B------:R-:W-:Y:S02]  /*fe30*/  SHF.R.U32.HI R78, RZ, 0x10, R67 ;  /* 0x00000010ff4e7819 */ /* 0x000fe40000011643 */
[--C-:B------:R-:W-:Y:S02]  /*fe40*/  SHF.R.U32.HI R77, RZ, 0x10, R47.reuse ;  /* 0x00000010ff4d7819 */ /* 0x100fe4000001162f */
[----:B------:R-:W-:Y:S01]  /*fe50*/  SHF.R.U64 R81, R46, 0x10, R47 ;  /* 0x000000102e517819 */ /* 0x000fe2000000122f */
[--C-:B0-----:R-:W-:Y:S02]  /*fe60*/  HADD2.F32 R64, -RZ, R25.reuse.H0_H0 ;  /* 0x20000019ff407230 */ /* 0x101fe40000004100 */
[----:B------:R-:W-:Y:S02]  /*fe70*/  HADD2.F32 R65, -RZ, R25.H1_H1 ;  /* 0x30000019ff417230 */ /* 0x000fe40000004100 */
[----:B-1----:R-:W-:-:S02]  /*fe80*/  HADD2.F32 R20, -RZ, R13.H0_H0 ;  /* 0x2000000dff147230 */ /* 0x002fc40000004100 */
[C---:B------:R-:W-:Y:S01]  /*fe90*/  FMUL.FTZ R73, R64.reuse, R71 ;  /* 0x0000004740497220 */ /* 0x040fe20000410000 */
[-C--:B------:R-:W-:Y:S01]  /*fea0*/  FMUL.FTZ R75, R64, R69.reuse ;  /* 0x00000045404b7220 */ /* 0x080fe20000410000 */
[----:B------:R-:W-:Y:S02]  /*feb0*/  HADD2.F32 R21, -RZ, R13.H1_H1 ;  /* 0x3000000dff157230 */ /* 0x000fe40000004100 */
[----:B------:R-:W-:Y:S01]  /*fec0*/  FMUL.FTZ R74, R65, R72 ;  /* 0x00000048414a7220 */ /* 0x000fe20000410000 */
[----:B------:R-:W-:Y:S02]  /*fed0*/  HADD2.F32 R64, -RZ, R70.H0_H0 ;  /* 0x20000046ff407230 */ /* 0x000fe40000004100 */
[C---:B------:R-:W-:Y:S01]  /*fee0*/  FFMA.FTZ R73, R20.reuse, R69, -R73 ;  /* 0x0000004514497223 */ /* 0x040fe20000010849 */
[----:B------:R-:W-:Y:S02]  /*fef0*/  HADD2.F32 R25, -RZ, R24.H0_H0 ;  /* 0x20000018ff197230 */ /* 0x000fe40000004100 */
[----:B------:R-:W-:Y:S01]  /*ff00*/  FFMA.FTZ R75, R20, R71, R75 ;  /* 0x00000047144b7223 */ /* 0x000fe2000001004b */
[----:B------:R-:W-:-:S02]  /*ff10*/  HADD2.F32 R70, -RZ, R33.H1_H1 ;  /* 0x30000021ff467230 */ /* 0x000fc40000004100 */
[-C--:B------:R-:W-:Y:S01]  /*ff20*/  FFMA.FTZ R74, R21, R64.reuse, -R74 ;  /* 0x00000040154a7223 */ /* 0x080fe2000001084a */
[----:B------:R-:W-:Y:S02]  /*ff30*/  HADD2.F32 R20, -RZ, R76.H0_H0 ;  /* 0x2000004cff147230 */ /* 0x000fe40000004100 */
[----:B------:R-:W-:Y:S01]  /*ff40*/  FMUL.FTZ R76, R65, R64 ;  /* 0x00000040414c7220 */ /* 0x000fe20000410000 */
[----:B------:R-:W-:Y:S02]  /*ff50*/  HADD2.F32 R13, -RZ, R12.H0_H0 ;  /* 0x2000000cff0d7230 */ /* 0x000fe40000004100 */
[----:B------:R-:W-:Y:S01]  /*ff60*/  FMUL.FTZ R64, R25, R70 ;  /* 0x0000004619407220 */ /* 0x000fe20000410000 */
[----:B------:R-:W-:Y:S02]  /*ff70*/  HADD2.F32 R66, -RZ, R26.H0_H0 ;  /* 0x2000001aff427230 */ /* 0x000fe40000004100 */
[----:B------:R-:W-:Y:S01]  /*ff80*/  FFMA.FTZ R76, R21, R72, R76 ;  /* 0x00000048154c7223 */ /* 0x000fe2000001004c */
[----:B------:R-:W-:-:S02]  /*ff90*/  HADD2.F32 R65, -RZ, R85.H0_H0 ;  /* 0x20000055ff417230 */ /* 0x000fc40000004100 */
[-C--:B------:R-:W-:Y:S01]  /*ffa0*/  FMUL.FTZ R25, R25, R20.reuse ;  /* 0x0000001419197220 */ /* 0x080fe20000410000 */
[C---:B------:R-:W-:Y:S01]  /*ffb0*/  FFMA.FTZ R69, R13.reuse, R20, -R64 ;  /* 0x000000140d457223 */ /* 0x040fe20000010840 */
[----:B------:R-:W-:Y:S02]  /*ffc0*/  HADD2.F32 R21, -RZ, R62.H0_H0 ;  /* 0x2000003eff157230 */ /* 0x000fe40000004100 */
[----:B------:R-:W-:Y:S02]  /*ffd0*/  HADD2.F32 R67, -RZ, R27.H0_H0 ;  /* 0x2000001bff437230 */ /* 0x000fe40000004100 */
[----:B------:R-:W-:Y:S01]  /*ffe0*/  FFMA.FTZ R70, R13, R70, R25 ;  /* 0x000000460d467223 */ /* 0x000fe20000010019 */
[----:B------:R-:W-:Y:S02]  /*fff0*/  HADD2.F32 R64, -RZ, R85.H1_H1 ;  /* 0x30000055ff407230 */ /* 0x000fe40000004100 */
[----:B------:R-:W-:Y:S01]  /*10000*/  FMUL.FTZ R13, R66, R65 ;  /* 0x00000041420d7220 */ /* 0x000fe20000410000 */
[----:B------:R-:W-:-:S02]  /*10010*/  HADD2.F32 R46, -RZ, R14.H0_H0 ;  /* 0x2000000eff2e7230 */ /* 0x000fc40000004100 */
[-C--:B------:R-:W-:Y:S01]  /*10020*/  FMUL.FTZ R25, R66, R21.reuse ;  /* 0x0000001542197220 */ /* 0x080fe20000410000 */
[----:B------:R-:W-:Y:S02]  /*10030*/  HADD2.F32 R47, -RZ, R15.H0_H0 ;  /* 0x2000000fff2f7230 */ /* 0x000fe40000004100 */
[----:B------:R-:W-:Y:S01]  /*10040*/  FMUL.FTZ R72, R67, R64 ;  /* 0x0000004043487220 */ /* 0x000fe20000410000 */
[----:B------:R-:W-:Y:S02]  /*10050*/  HADD2.F32 R62, -RZ, R62.H1_H1 ;  /* 0x3000003eff3e7230 */ /* 0x000fe40000004100 */
[C---:B------:R-:W-:Y:S01]  /*10060*/  FFMA.FTZ R71, R46.reuse, R21, -R13 ;  /* 0x000000152e477223 */ /* 0x040fe2000001080d */
[----:B------:R-:W-:Y:S02]  /*10070*/  HADD2.F32 R27, -RZ, R27.H1_H1 ;  /* 0x3000001bff1b7230 */ /* 0x000fe40000004100 */
[----:B------:R-:W-:Y:S01]  /*10080*/  FFMA.FTZ R46, R46, R65, R25 ;  /* 0x000000412e2e7223 */ /* 0x000fe20000010019 */
[----:B------:R-:W-:-:S02]  /*10090*/  HADD2.F32 R66, -RZ, R77.H0_H0 ;  /* 0x2000004dff427230 */ /* 0x000fc40000004100 */
[-C--:B------:R-:W-:Y:S01]  /*100a0*/  FMUL.FTZ R67, R67, R62.reuse ;  /* 0x0000003e43437220 */ /* 0x080fe20000410000 */
[----:B------:R-:W-:Y:S02]  /*100b0*/  HADD2.F32 R20, -RZ, R78.H0_H0 ;  /* 0x2000004eff147230 */ /* 0x000fe40000004100 */
[----:B------:R-:W-:Y:S01]  /*100c0*/  FFMA.FTZ R72, R47, R62, -R72 ;  /* 0x0000003e2f487223 */ /* 0x000fe20000010848 */
[----:B------:R-:W-:Y:S02]  /*100d0*/  HADD2.F32 R15, -RZ, R15.H1_H1 ;  /* 0x3000000fff0f7230 */ /* 0x000fe40000004100 */
[C---:B------:R-:W-:Y:S01]  /*100e0*/  FMUL.FTZ R78, R27.reuse, R66 ;  /* 0x000000421b4e7220 */ /* 0x040fe20000410000 */
[----:B------:R-:W-:Y:S02]  /*100f0*/  HADD2.F32 R24, -RZ, R24.H1_H1 ;  /* 0x30000018ff187230 */ /* 0x000fe40000004100 */
[----:B------:R-:W-:Y:S01]  /*10100*/  FMUL.FTZ R62, R27, R20 ;  /* 0x000000141b3e7220 */ /* 0x000fe20000410000 */
[----:B------:R-:W-:-:S02]  /*10110*/  HADD2.F32 R26, -RZ, R26.H1_H1 ;  /* 0x3000001aff1a7230 */ /* 0x000fc40000004100 */
[C---:B------:R-:W-:Y:S01]  /*10120*/  FFMA.FTZ R77, R15.reuse, R20, -R78 ;  /* 0x000000140f4d7223 */ /* 0x040fe2000001084e */
[----:B------:R-:W-:Y:S02]  /*10130*/  HADD2.F32 R25, -RZ, R82.H0_H0 ;  /* 0x20000052ff197230 */ /* 0x000fe40000004100 */
        /* <DEDUP_REMOVED lines=25> */
.L_x_6921:
[----:B------:R-:W-:Y:S05]  /*102d0*/  BSYNC B1 ;  /* 0x0000000000017941 */ /* 0x000fea0003800000 */
.L_x_6920:
[----:B------:R-:W-:Y:S02]  /*102e0*/  PRMT R33, R33, 0x5410, R87 ;  /* 0x0000541021217816 */ /* 0x000fe40000000057 */
[----:B------:R-:W-:Y:S01]  /*102f0*/  PRMT R64, R88, 0x7610, R64 ;  /* 0x0000761058407816 */ /* 0x000fe20000000040 */
[----:B------:R-:W-:Y:S06]  /*10300*/  @P0 BRA `(.L_x_6912) ;  /* 0x00000004005c0947 */ /* 0x000fec0003800000 */
[----:B------:R-:W-:Y:S01]  /*10310*/  LOP3.LUT R68, R224, R68, R221, 0x1e, !PT ;  /* 0x00000044e0447212 */ /* 0x000fe200078e1edd */
[----:B0-----:R-:W0:Y:S01]  /*10320*/  LDS.128 R12, [R219+0x20400] ;  /* 0x02040000db0c7984 */ /* 0x001e220000000c00 */
[--C-:B------:R-:W-:Y:S01]  /*10330*/  SHF.R.U64 R69, R8, 0x10, R9.reuse ;  /* 0x0000001008457819 */ /* 0x100fe20000001209 */
[----:B------:R-:W-:Y:S01]  /*10340*/  HADD2.F32 R47, -RZ, R3.H1_H1 ;  /* 0x30000003ff2f7230 */ /* 0x000fe20000004100 */
[----:B------:R-:W-:Y:S01]  /*10350*/  SHF.R.U32.HI R20, RZ, 0x10, R9 ;  /* 0x00000010ff147819 */ /* 0x000fe20000011609 */
[----:B------:R-:W-:Y:S01]  /*10360*/  IMAD.IADD R21, R225, 0x1, R68 ;  /* 0x00000001e1157824 */ /* 0x000fe200078e0244 */
[----:B------:R-:W-:Y:S02]  /*10370*/  SHF.R.U64 R72, R4, 0x10, R5 ;  /* 0x0000001004487819 */ /* 0x000fe40000001205 */
[--C-:B------:R-:W-:Y:S01]  /*10380*/  SHF.R.U64 R68, R10, 0x10, R11.reuse ;  /* 0x000000100a447819 */ /* 0x100fe2000000120b */
[----:B------:R-:W-:Y:S01]  /*10390*/  IMAD R21, R21, 0x2, R2 ;  /* 0x0000000215157824 */ /* 0x000fe200078e0202 */
[----:B------:R-:W-:Y:S01]  /*103a0*/  SHF.R.U32.HI R66, RZ, 0x10, R11 ;  /* 0x00000010ff427819 */ /* 0x000fe2000001160b */
[----:B------:R-:W-:Y:S01]  /*103b0*/  HADD2.F32 R11, -RZ, R86.H0_H0 ;  /* 0x20000056ff0b7230 */ /* 0x000fe20000004100 */
[----:B------:R-:W-:Y:S01]  /*103c0*/  SHF.R.U32.HI R46, RZ, 0x10, R5 ;  /* 0x00000010ff2e7819 */ /* 0x000fe20000011605 */
[----:B------:R-:W-:Y:S01]  /*103d0*/  HADD2.F32 R20, -RZ, R20.H0_H0 ;  /* 0x20000014ff147230 */ /* 0x000fe20000004100 */
[----:B------:R-:W1:Y:S01]  /*103e0*/  LDS.128 R24, [R21+0x20400] ;  /* 0x0204000015187984 */ /* 0x000e620000000c00 */
[----:B------:R-:W-:-:S02]  /*103f0*/  SHF.R.U64 R71, R6, 0x10, R7 ;  /* 0x0000001006477819 */ /* 0x000fc40000001207 */
[----:B------:R-:W-:Y:S01]  /*10400*/  SHF.R.U32.HI R70, RZ, 0x10, R7 ;  /* 0x00000010ff467819 */ /* 0x000fe20000011607 */
[--C-:B0-----:R-:W-:Y:S02]  /*10410*/  HADD2.F32 R4, -RZ, R13.reuse.H0_H0 ;  /* 0x2000000dff047230 */ /* 0x101fe40000004100 */
[----:B------:R-:W-:Y:S02]  /*10420*/  HADD2.F32 R13, -RZ, R13.H1_H1 ;  /* 0x3000000dff0d7230 */ /* 0x000fe40000004100 */
[----:B------:R-:W-:Y:S02]  /*10430*/  HADD2.F32 R2, -RZ, R12.H0_H0 ;  /* 0x2000000cff027230 */ /* 0x000fe40000004100 */
        /* <DEDUP_REMOVED lines=10> */
[C---:B------:R-:W-:Y:S01]  /*104e0*/  FMUL.FTZ R46, R25.reuse, R20 ;  /* 0x00000014192e7220 */ /* 0x040fe20000410000 */
[C---:B------:R-:W-:Y:S01]  /*104f0*/  FFMA.FTZ R65, R4.reuse, R11, -R65 ;  /* 0x0000000b04417223 */ /* 0x040fe20000010841 */
[----:B------:R-:W-:Y:S02]  /*10500*/  HADD2.F32 R11, -RZ, R3.H0_H0 ;  /* 0x20000003ff0b7230 */ /* 0x000fe40000004100 */
[----:B------:R-:W-:Y:S01]  /*10510*/  FFMA.FTZ R67, R4, R47, R67 ;  /* 0x0000002f04437223 */ /* 0x000fe20000010043 */
[----:B------:R-:W-:Y:S02]  /*10520*/  HADD2.F32 R3, -RZ, R0.H1_H1 ;  /* 0x30000000ff037230 */ /* 0x000fe40000004100 */
[-C--:B------:R-:W-:Y:S01]  /*10530*/  FMUL.FTZ R4, R25, R8.reuse ;  /* 0x0000000819047220 */ /* 0x080fe20000410000 */
[----:B------:R-:W-:Y:S01]  /*10540*/  FFMA.FTZ R62, R13, R8, -R46 ;  /* 0x000000080d3e7223 */ /* 0x000fe2000001082e */
[----:B------:R-:W-:Y:S02]  /*10550*/  HADD2.F32 R9, -RZ, R26.H0_H0 ;  /* 0x2000001aff097230 */ /* 0x000fe40000004100 */
[----:B------:R-:W-:Y:S01]  /*10560*/  FMUL.FTZ R25, R7, R11 ;  /* 0x0000000b07197220 */ /* 0x000fe20000410000 */
[----:B------:R-:W-:-:S02]  /*10570*/  HADD2.F32 R8, -RZ, R33.H0_H0 ;  /* 0x20000021ff087230 */ /* 0x000fc40000004100 */
[-C--:B------:R-:W-:Y:S01]  /*10580*/  FMUL.FTZ R46, R7, R3.reuse ;  /* 0x00000003072e7220 */ /* 0x080fe20000410000 */
[----:B------:R-:W-:Y:S01]  /*10590*/  FFMA.FTZ R20, R13, R20, R4 ;  /* 0x000000140d147223 */ /* 0x000fe20000010004 */
[C---:B------:R-:W-:Y:S01]  /*105a0*/  FFMA.FTZ R25, R2.reuse, R3, -R25 ;  /* 0x0000000302197223 */ /* 0x040fe20000010819 */
[----:B------:R-:W-:Y:S02]  /*105b0*/  HADD2.F32 R4, -RZ, R33.H1_H1 ;  /* 0x30000021ff047230 */ /* 0x000fe40000004100 */
[----:B------:R-:W-:Y:S01]  /*105c0*/  FFMA.FTZ R46, R2, R11, R46 ;  /* 0x0000000b022e7223 */ /* 0x000fe2000001002e */
[----:B------:R-:W-:Y:S02]  /*105d0*/  HADD2.F32 R10, -RZ, R27.H0_H0 ;  /* 0x2000001bff0a7230 */ /* 0x000fe40000004100 */
[C---:B------:R-:W-:Y:S01]  /*105e0*/  FMUL.FTZ R2, R9.reuse, R8 ;  /* 0x0000000809027220 */ /* 0x040fe20000410000 */
[----:B------:R-:W-:Y:S02]  /*105f0*/  HADD2.F32 R3, -RZ, R64.H0_H0 ;  /* 0x20000040ff037230 */ /* 0x000fe40000004100 */
[----:B------:R-:W-:Y:S01]  /*10600*/  FMUL.FTZ R64, R9, R4 ;  /* 0x0000000409407220 */ /* 0x000fe20000410000 */
[----:B------:R-:W-:-:S02]  /*10610*/  HADD2.F32 R7, -RZ, R0.H0_H0 ;  /* 0x20000000ff077230 */ /* 0x000fc40000004100 */
[C---:B------:R-:W-:Y:S01]  /*10620*/  FFMA.FTZ R13, R5.reuse, R4, -R2 ;  /* 0x00000004050d7223 */ /* 0x040fe20000010802 */
[----:B------:R-:W-:Y:S02]  /*10630*/  HADD2.F32 R27, -RZ, R27.H1_H1 ;  /* 0x3000001bff1b7230 */ /* 0x000fe40000004100 */
[C---:B------:R-:W-:Y:S01]  /*10640*/  FMUL.FTZ R4, R10.reuse, R3 ;  /* 0x000000030a047220 */ /* 0x040fe20000410000 */
[----:B------:R-:W-:Y:S02]  /*10650*/  HADD2.F32 R2, -RZ, R66.H0_H0 ;  /* 0x20000042ff027230 */ /* 0x000fe40000004100 */
[-C--:B------:R-:W-:Y:S01]  /*10660*/  FMUL.FTZ R9, R10, R7.reuse ;  /* 0x000000070a097220 */ /* 0x080fe20000410000 */
[----:B------:R-:W-:Y:S02]  /*10670*/  HADD2.F32 R0, -RZ, R70.H0_H0 ;  /* 0x20000046ff007230 */ /* 0x000fe40000004100 */
[----:B------:R-:W-:Y:S01]  /*10680*/  FFMA.FTZ R10, R5, R8, R64 ;  /* 0x00000008050a7223 */ /* 0x000fe20000010040 */
[C---:B------:R-:W-:Y:S01]  /*10690*/  FFMA.FTZ R33, R6.reuse, R7, R4 ;  /* 0x0000000706217223 */ /* 0x040fe20000010004 */
[----:B------:R-:W-:Y:S01]  /*106a0*/  FFMA.FTZ R8, R6, R3, -R9 ;  /* 0x0000000306087223 */ /* 0x000fe20000010809 */
[----:B------:R-:W-:-:S02]  /*106b0*/  HADD2.F32 R24, -RZ, R24.H1_H1 ;  /* 0x30000018ff187230 */ /* 0x000fc40000004100 */
[C---:B------:R-:W-:Y:S01]  /*106c0*/  FMUL.FTZ R64, R27.reuse, R2 ;  /* 0x000000021b407220 */ /* 0x040fe20000410000 */
[----:B------:R-:W-:Y:S02]  /*106d0*/  HADD2.F32 R26, -RZ, R26.H1_H1 ;  /* 0x3000001aff1a7230 */ /* 0x000fe40000004100 */
        /* <DEDUP_REMOVED lines=10> */
[-C--:B------:R-:W-:Y:S01]  /*10780*/  FMUL.FTZ R24, R24, R3.reuse ;  /* 0x0000000318187220 */ /* 0x080fe20000410000 */
[----:B------:R-:W-:Y:S01]  /*10790*/  FFMA.FTZ R4, R12, R3, -R11 ;  /* 0x000000030c047223 */ /* 0x000fe2000001080b */
[----:B------:R-:W-:Y:S01]  /*107a0*/  FMUL.FTZ R26, R26, R5 ;  /* 0x000000051a1a7220 */ /* 0x000fe20000410000 */
        /* <DEDUP_REMOVED lines=13> */
.L_x_6912:
[----:B------:R-:W-:Y:S05]  /*10880*/  BSYNC B0 ;  /* 0x0000000000007941 */ /* 0x000fea0003800000 */
.L_x_6898:
        /* <DEDUP_REMOVED lines=8> */
.L_x_6895:
[----:B0123--:R-:W-:Y:S01]  /*10910*/  IMAD.U32 R6, RZ, RZ, UR42 ;  /* 0x0000002aff067e24 */ /* 0x00ffe2000f8e00ff */
[----:B------:R-:W-:Y:S01]  /*10920*/  UIADD3 UR4, UP0, UR37, 0x1f8, URZ ;  /* 0x000001f825047890 */ /* 0x000fe2000ff1e03f */
[----:B------:R-:W-:Y:S01]  /*10930*/  IMAD.U32 R7, RZ, RZ, UR43 ;  /* 0x0000002bff077e24 */ /* 0x000fe2000f8e00ff */
[----:B------:R-:W-:Y:S01]  /*10940*/  STL.64 [R1+0x1e0], R28 ;  /* 0x0001e01c01007387 */ /* 0x000fe20000100a00 */
[----:B------:R-:W-:Y:S01]  /*10950*/  IMAD.MOV.U32 R4, RZ, RZ, R52 ;  /* 0x000000ffff047224 */ /* 0x000fe200078e0034 */
[----:B------:R-:W-:Y:S01]  /*10960*/  UIADD3.X UR5, URZ, UR36, URZ, UP0, !UPT ;  /* 0x000000243f057290 */ /* 0x000fe200087fe43f */
[----:B------:R-:W-:Y:S01]  /*10970*/  IMAD.MOV.U32 R5, RZ, RZ, R55 ;  /* 0x000000ffff057224 */ /* 0x000fe200078e0037 */
[----:B------:R-:W-:Y:S01]  /*10980*/  BSSY B0, `(.L_x_6922) ;  /* 0x0000034000007945 */ /* 0x000fe20003800000 */
[----:B------:R-:W-:Y:S02]  /*10990*/  IMAD.MOV.U32 R8, RZ, RZ, R59 ;  /* 0x000000ffff087224 */ /* 0x000fe400078e003b */
[----:B------:R-:W-:Y:S01]  /*109a0*/  IMAD.MOV.U32 R9, RZ, RZ, R54 ;  /* 0x000000ffff097224 */ /* 0x000fe200078e0036 */
[----:B------:R0:W-:Y:S01]  /*109b0*/  STL.128 [R1+0x170], R4 ;  /* 0x0001700401007387 */ /* 0x0001e20000100c00 */
[----:B------:R-:W-:-:S02]  /*109c0*/  IMAD.MOV.U32 R10, RZ, RZ, R39 ;  /* 0x000000ffff0a7224 */ /* 0x000fc400078e0027 */
[----:B------:R-:W-:Y:S02]  /*109d0*/  IMAD.MOV.U32 R11, RZ, RZ, R60 ;  /* 0x000000ffff0b7224 */ /* 0x000fe400078e003c */
[----:B------:R-:W-:Y:S02]  /*109e0*/  IMAD.U32 R0, RZ, RZ, UR41 ;  /* 0x00000029ff007e24 */ /* 0x000fe4000f8e00ff */
[----:B------:R-:W-:Y:S01]  /*109f0*/  IMAD.U32 R2, RZ, RZ, UR39 ;  /* 0x00000027ff027e24 */ /* 0x000fe2000f8e00ff */
[----:B------:R1:W-:Y:S01]  /*10a00*/  STL.128 [R1+0x150], R8 ;  /* 0x0001500801007387 */ /* 0x0003e20000100c00 */
[----:B------:R-:W-:-:S05]  /*10a10*/  IMAD.U32 R3, RZ, RZ, UR47 ;  /* 0x0000002fff037e24 */ /* 0x000fca000f8e00ff */
[----:B------:R-:W-:Y:S01]  /*10a20*/  STL.64 [R1+0x148], R2 ;  /* 0x0001480201007387 */ /* 0x000fe20000100a00 */
[----:B0-----:R-:W-:Y:S02]  /*10a30*/  IMAD.MOV.U32 R4, RZ, RZ, R38 ;  /* 0x000000ffff047224 */ /* 0x001fe400078e0026 */
[----:B------:R-:W-:Y:S02]  /*10a40*/  IMAD.MOV.U32 R5, RZ, RZ, R63 ;  /* 0x000000ffff057224 */ /* 0x000fe400078e003f */
[----:B------:R-:W-:Y:S02]  /*10a50*/  IMAD.MOV.U32 R6, RZ, RZ, R37 ;  /* 0x000000ffff067224 */ /* 0x000fe400078e0025 */
[----:B------:R-:W-:Y:S02]  /*10a60*/  IMAD.MOV.U32 R7, RZ, RZ, R36 ;  /* 0x000000ffff077224 */ /* 0x000fe400078e0024 */
[----:B-1----:R-:W-:Y:S02]  /*10a70*/  IMAD.MOV.U32 R8, RZ, RZ, R50 ;  /* 0x000000ffff087224 */ /* 0x002fe400078e0032 */
[----:B------:R-:W-:Y:S01]  /*10a80*/  IMAD.MOV.U32 R9, RZ, RZ, R53 ;  /* 0x000000ffff097224 */ /* 0x000fe200078e0035 */
[----:B------:R0:W-:Y:S01]  /*10a90*/  STL.128 [R1+0x1b0], R4 ;  /* 0x0001b00401007387 */ /* 0x0001e20000100c00 */
[----:B------:R-:W-:-:S02]  /*10aa0*/  IMAD.MOV.U32 R10, RZ, RZ, R51 ;  /* 0x000000ffff0a7224 */ /* 0x000fc400078e0033 */
[----:B------:R-:W-:-:S05]  /*10ab0*/  IMAD.MOV.U32 R11, RZ, RZ, R48 ;  /* 0x000000ffff0b7224 */ /* 0x000fca00078e0030 */
[----:B------:R1:W-:Y:S01]  /*10ac0*/  STL.128 [R1+0x190], R8 ;  /* 0x0001900801007387 */ /* 0x0003e20000100c00 */
[----:B0-----:R-:W-:Y:S02]  /*10ad0*/  IMAD.MOV.U32 R4, RZ, RZ, R35 ;  /* 0x000000ffff047224 */ /* 0x001fe400078e0023 */
[----:B------:R-:W-:Y:S02]  /*10ae0*/  IMAD.MOV.U32 R5, RZ, RZ, R58 ;  /* 0x000000ffff057224 */ /* 0x000fe400078e003a */
[----:B------:R-:W-:Y:S02]  /*10af0*/  IMAD.MOV.U32 R6, RZ, RZ, R34 ;  /* 0x000000ffff067224 */ /* 0x000fe400078e0022 */
[----:B------:R-:W-:Y:S02]  /*10b00*/  IMAD.MOV.U32 R7, RZ, RZ, R61 ;  /* 0x000000ffff077224 */ /* 0x000fe400078e003d */
[----:B-1----:R-:W-:Y:S01]  /*10b10*/  IMAD.U32 R9, RZ, RZ, UR48 ;  /* 0x00000030ff097e24 */ /* 0x002fe2000f8e00ff */
[----:B------:R-:W-:Y:S01]  /*10b20*/  MOV R10, 0x10cc0 ;  /* 0x00010cc0000a7802 */ /* 0x000fe20000000f00 */
[----:B------:R-:W-:Y:S01]  /*10b30*/  IMAD.U32 R8, RZ, RZ, UR4 ;  /* 0x00000004ff087e24 */ /* 0x000fe2000f8e00ff */
[----:B------:R0:W-:Y:S02]  /*10b40*/  STL.128 [R1+0x1c0], R4 ;  /* 0x0001c00401007387 */ /* 0x0001e40000100c00 */
[----:B0-----:R-:W-:-:S02]  /*10b50*/  IMAD.MOV.U32 R4, RZ, RZ, R19 ;  /* 0x000000ffff047224 */ /* 0x001fc400078e0013 */
[----:B------:R-:W-:Y:S02]  /*10b60*/  IMAD.MOV.U32 R5, RZ, RZ, R18 ;  /* 0x000000ffff057224 */ /* 0x000fe400078e0012 */
[----:B------:R-:W-:Y:S02]  /*10b70*/  IMAD.MOV.U32 R6, RZ, RZ, R45 ;  /* 0x000000ffff067224 */ /* 0x000fe400078e002d */
[----:B------:R-:W-:Y:S02]  /*10b80*/  IMAD.MOV.U32 R7, RZ, RZ, R44 ;  /* 0x000000ffff077224 */ /* 0x000fe400078e002c */
[----:B------:R-:W-:Y:S02]  /*10b90*/  IMAD.MOV.U32 R18, RZ, RZ, R42 ;  /* 0x000000ffff127224 */ /* 0x000fe400078e002a */
[----:B------:R-:W-:Y:S01]  /*10ba0*/  IMAD.MOV.U32 R19, RZ, RZ, R43 ;  /* 0x000000ffff137224 */ /* 0x000fe200078e002b */
[----:B------:R0:W-:Y:S04]  /*10bb0*/  STL.128 [R1+0x1d0], R4 ;  /* 0x0001d00401007387 */ /* 0x0001e80000100c00 */
[----:B------:R-:W-:Y:S01]  /*10bc0*/  STL.128 [R1+0x160], R16 ;  /* 0x0001601001007387 */ /* 0x000fe20000100c00 */
[----:B0-----:R-:W-:-:S02]  /*10bd0*/  IMAD.MOV.U32 R6, RZ, RZ, R31 ;  /* 0x000000ffff067224 */ /* 0x001fc400078e001f */
[----:B------:R-:W-:Y:S02]  /*10be0*/  IMAD.MOV.U32 R7, RZ, RZ, R30 ;  /* 0x000000ffff077224 */ /* 0x000fe400078e001e */
[----:B------:R-:W-:Y:S02]  /*10bf0*/  IMAD.MOV.U32 R4, RZ, RZ, R0 ;  /* 0x000000ffff047224 */ /* 0x000fe400078e0000 */
[----:B------:R-:W-:Y:S02]  /*10c00*/  IMAD.MOV.U32 R5, RZ, RZ, R9 ;  /* 0x000000ffff057224 */ /* 0x000fe400078e0009 */
[----:B------:R-:W-:Y:S02]  /*10c10*/  IMAD.U32 R9, RZ, RZ, UR5 ;  /* 0x00000005ff097e24 */ /* 0x000fe4000f8e00ff */
[----:B------:R-:W-:Y:S01]  /*10c20*/  IMAD.U32 R0, RZ, RZ, UR37 ;  /* 0x00000025ff007e24 */ /* 0x000fe2000f8e00ff */
[----:B------:R0:W-:Y:S03]  /*10c30*/  STL.128 [R1+0x180], R4 ;  /* 0x0001800401007387 */ /* 0x0001e60000100c00 */
[----:B------:R-:W-:-:S02]  /*10c40*/  VIADD R0, R0, 0x148 ;  /* 0x0000014800007836 */ /* 0x000fc40000000000 */
[----:B0-----:R-:W-:Y:S02]  /*10c50*/  IMAD.MOV.U32 R4, RZ, RZ, R41 ;  /* 0x000000ffff047224 */ /* 0x001fe400078e0029 */
[----:B------:R-:W-:Y:S02]  /*10c60*/  IMAD.MOV.U32 R5, RZ, RZ, R40 ;  /* 0x000000ffff057224 */ /* 0x000fe400078e0028 */
[----:B------:R-:W-:Y:S02]  /*10c70*/  IMAD.MOV.U32 R6, RZ, RZ, R8 ;  /* 0x000000ffff067224 */ /* 0x000fe400078e0008 */
[----:B------:R-:W-:Y:S02]  /*10c80*/  IMAD.MOV.U32 R7, RZ, RZ, R9 ;  /* 0x000000ffff077224 */ /* 0x000fe400078e0009 */
[----:B------:R-:W-:-:S03]  /*10c90*/  VIADD R8, R200, 0xffffffff ;  /* 0xffffffffc8087836 */ /* 0x000fc60000000000 */
[----:B------:R0:W-:Y:S04]  /*10ca0*/  STL.128 [R1+0x1a0], R4 ;  /* 0x0001a00401007387 */ /* 0x0001e80000100c00 */
[----:B0----5:R-:W-:Y:S05]  /*10cb0*/  CALL.REL.NOINC `($_ZN7cutlass13device_kernelIN5flash11enable_sm90INS1_16FlashAttnFwdSm90INS1_25CollectiveMainloopFwdSm90ILi2EN4cute5tupleIJNS5_1CILi1EEES8_S8_EEENS6_IJNS7_ILi64EEESA_SA_EEELi512ENS_6half_tEfNS_4arch4Sm90ELb0ELb1ELb1ELb1ELb0ELb1ELb1ELb0ELb0ELb1ELb0ELb0EEENS1_21CollectiveEpilogueFwdINS6_IJSA_NS7_ILi512EEESA_EEES9_SC_SE_Li256ELb1ELb1ELb0ELb0EEENS1_36VarlenDynamicPersistentTileSchedulerILi64ELi64ELi256ELi128ELb0ELb1ELb1ELb1ELb0ELb1EEEEEEEEEvNT_6ParamsE$_ZZN5flash25CollectiveMainloopFwdSm90ILi2EN4cute5tupleIJNS1_1CILi1EEES4_S4_EEENS2_IJNS3_ILi64EEES6_S6_EEELi512EN7cutlass6half_tEfNS8_4arch4Sm90ELb0ELb1ELb1ELb1ELb0ELb1ELb1ELb0ELb0ELb1ELb0ELb0EE3mmaINS_16FlashAttnFwdSm90ISC_NS_21CollectiveEpilogueFwdINS2_IJS6_NS3_ILi512EEES6_EEES5_S9_SB_Li256ELb1ELb1ELb0ELb0EEENS_36VarlenDynamicPersistentTileSchedulerILi64ELi64ELi256ELi128ELb0ELb1ELb1ELb1ELb0ELb1EEEE13SharedStorageENS1_6TensorINS1_11ArrayEngineIfLm128EEENS1_6LayoutINS2_IJNS2_IJNS3_ILi2EEESR_NS3_ILi32EEEEEES4_S4_EEENS2_IJNS2_IJS4_SR_NS3_ILi4EEEEEENS3_ILi0EEESX_EEEEEEENS_7SoftmaxILi2ELi0EEEEEbRKNSC_6ParamsENS8_25PipelineTmaAsyncNoClusterILi2ENS8_16PipelineTmaAsyncILi2EEEEES19_RNS8_13PipelineStateILj2EEERT0_RT1_iRiRKNS_16SeqlenInfoQKNewKILb1ELb1EEENS2_IJiiiiEEERT_ENKUliT_T0_T1_E_clIZSD_ISM_S10_S12_EbS15_S19_S19_S1C_S1E_S1G_iS1H_S1L_S1M_S1O_EUlRS1P_iE0_NS3_ILb1EEES1W_EEDaiS1P_S1Q_S1R_) ;  /* 0x0000030c009c7944 */ /* 0x021fea0003c00000 */
[----:B------:R-:W-:Y:S05]  /*10cc0*/  BSYNC B0 ;  /* 0x0000000000007941 */ /* 0x000fea0003800000 */
.L_x_6922:
[----:B------:R-:W2:Y:S01]  /*10cd0*/  LDL R2, [R1+0x70] ;  /* 0x0000700001027983 */ /* 0x000ea20000100800 */
[----:B------:R-:W0:Y:S08]  /*10ce0*/  LDC R0, c[0x0][0x448] ;  /* 0x00011200ff007b82 */ /* 0x000e300000000800 */
[----:B------:R-:W1:Y:S01]  /*10cf0*/  LDC.64 R6, c[0x0][0xad8] ;  /* 0x0002b600ff067b82 */ /* 0x000e620000000a00 */
[----:B0-----:R-:W-:-:S13]  /*10d00*/  ISETP.NE.AND P0, PT, R0, 0x1, PT ;  /* 0x000000010000780c */ /* 0x001fda0003f05270 */
[----:B------:R-:W0:Y:S08]  /*10d10*/  @P0 LDC R3, c[0x0][0x44c] ;  /* 0x00011300ff030b82 */ /* 0x000e300000000800 */
[----:B------:R-:W3:Y:S01]  /*10d20*/  @P0 LDC R4, c[0x0][0x450] ;  /* 0x00011400ff040b82 */ /* 0x000ee20000000800 */
[----:B--2---:R-:W-:-:S04]  /*10d30*/  IMAD.SHL.U32 R2, R2, 0x40, RZ ;  /* 0x0000004002027824 */ /* 0x004fc800078e00ff */
[----:B0-----:R-:W-:-:S04]  /*10d40*/  @P0 IMAD.HI.U32 R3, R2, R3, RZ ;  /* 0x0000000302030227 */ /* 0x001fc800078e00ff */
[----:B------:R-:W-:Y:S01]  /*10d50*/  IMAD.MOV.U32 R0, RZ, RZ, R2 ;  /* 0x000000ffff007224 */ /* 0x000fe200078e0002 */
[----:B---3--:R-:W-:Y:S02]  /*10d60*/  @P0 SHF.R.U32.HI R0, RZ, R4, R3 ;  /* 0x00000004ff000219 */ /* 0x008fe40000011603 */
[----:B-1----:R-:W-:-:S03]  /*10d70*/  ISETP.GE.AND P0, PT, R7, 0x1, PT ;  /* 0x000000010700780c */ /* 0x002fc60003f06270 */
[----:B------:R-:W-:Y:S02]  /*10d80*/  IMAD.IADD R197, R197, 0x1, R0 ;  /* 0x00000001c5c57824 */ /* 0x000fe400078e0200 */
[----:B------:R-:W-:Y:S02]  /*10d90*/  VIADD R0, R200, 0xfffffffe ;  /* 0xfffffffec8007836 */ /* 0x000fe40000000000 */
[----:B------:R-:W-:-:S06]  /*10da0*/  IMAD.IADD R6, R197, 0x1, R6 ;  /* 0x00000001c5067824 */ /* 0x000fcc00078e0206 */
[----:B------:R-:W-:Y:S05]  /*10db0*/  @!P0 BRA `(.L_x_6923) ;  /* 0x0000000000488947 */ /* 0x000fea0003800000 */
        /* <DEDUP_REMOVED lines=11> */
.L_x_6925:
[----:B------:R-:W-:-:S13]  /*10e70*/  ISETP.NE.AND P0, PT, R7, 0x1, PT ;  /* 0x000000010700780c */ /* 0x000fda0003f05270 */
[----:B------:R-:W0:Y:S02]  /*10e80*/  @P0 LDC.64 R4, c[0x0][0xae0] ;  /* 0x0002b800ff040b82 */ /* 0x000e240000000a00 */
[----:B0-----:R-:W-:-:S05]  /*10e90*/  @P0 IMAD.HI.U32 R4, R3, R4, RZ ;  /* 0x0000000403040227 */ /* 0x001fca00078e00ff */
[----:B------:R-:W-:-:S07]  /*10ea0*/  @P0 SHF.R.U32.HI R3, RZ, R5, R4 ;  /* 0x00000005ff030219 */ /* 0x000fce0000011604 */
.L_x_6926:
[----:B------:R-:W-:Y:S05]  /*10eb0*/  BSYNC B0 ;  /* 0x0000000000007941 */ /* 0x000fea0003800000 */
.L_x_6924:
[----:B------:R-:W-:-:S05]  /*10ec0*/  IMAD R3, R3, R7, R7 ;  /* 0x0000000703037224 */ /* 0x000fca00078e0207 */
[----:B------:R-:W-:-:S07]  /*10ed0*/  VIMNMX R6, R6, R3, PT ;  /* 0x0000000306067248 */ /* 0x000fce0003fe0100 */
.L_x_6923:
[----:B------:R-:W-:-:S04]  /*10ee0*/  SHF.R.S32.HI R3, RZ, 0x1f, R6 ;  /* 0x0000001fff037819 */ /* 0x000fc80000011406 */
[----:B------:R-:W-:-:S04]  /*10ef0*/  LEA.HI R3, R3, R6, RZ, 0x6 ;  /* 0x0000000603037211 */ /* 0x000fc800078f30ff */
[----:B------:R-:W-:-:S04]  /*10f00*/  SHF.R.S32.HI R3, RZ, 0x6, R3 ;  /* 0x00000006ff037819 */ /* 0x000fc80000011403 */
[----:B------:R-:W-:-:S04]  /*10f10*/  VIMNMX R12, R164, R3, !PT ;  /* 0x00000003a40c7248 */ /* 0x000fc80007fe0100 */
[----:B------:R-:W-:-:S13]  /*10f20*/  ISETP.GE.AND P0, PT, R0, R12, PT ;  /* 0x0000000c0000720c */ /* 0x000fda0003f06270 */
[----:B------:R-:W-:Y:S05]  /*10f30*/  @!P0 BRA `(.L_x_6927) ;  /* 0x000000a800588947 */ /* 0x000fea0003800000 */
.L_x_6956:
[----:B0-----:R-:W2:Y:S04]  /*10f40*/  LD.E R20, desc[UR44][R16.64+0x1e8] ;  /* 0x0001e82c10147980 */ /* 0x001ea8000c101900 */
[----:B------:R-:W3:Y:S04]  /*10f50*/  LD.E R2, desc[UR44][R16.64+0x1f0] ;  /* 0x0001f02c10027980 */ /* 0x000ee8000c101900 */
[----:B------:R-:W4:Y:S01]  /*10f60*/  LD.E R6, desc[UR44][R16.64+0x1c] ;  /* 0x00001c2c10067980 */ /* 0x000f22000c101900 */
[----:B--2---:R-:W-:-:S05]  /*10f70*/  VIADD R5, R20, 0x1 ;  /* 0x0000000114057836 */ /* 0x004fca0000000000 */
[----:B------:R-:W-:-:S13]  /*10f80*/  ISETP.NE.AND P0, PT, R5, 0x2, PT ;  /* 0x000000020500780c */ /* 0x000fda0003f05270 */
[----:B------:R0:W5:Y:S04]  /*10f90*/  @P0 LD.E R7, desc[UR44][R16.64+0x1ec] ;  /* 0x0001ec2c10070980 */ /* 0x000168000c101900 */
[----:B-1----:R-:W2:Y:S01]  /*10fa0*/  @!P0 LD.E R4, desc[UR44][R16.64+0x1ec] ;  /* 0x0001ec2c10048980 */ /* 0x002ea2000c101900 */
[----:B---3--:R-:W-:Y:S01]  /*10fb0*/  VIADD R3, R2, 0x1 ;  /* 0x0000000102037836 */ /* 0x008fe20000000000 */
[----:B----4-:R-:W-:Y:S02]  /*10fc0*/  LOP3.LUT R6, R6, 0x1, RZ, 0xfc, !PT ;  /* 0x0000000106067812 */ /* 0x010fe400078efcff */
        /* <DEDUP_REMOVED lines=11> */
.L_x_6929:
[----:B------:R-:W-:Y:S05]  /*11080*/  BSYNC B0 ;  /* 0x0000000000007941 */ /* 0x000fea0003800000 */
.L_x_6928:
        /* <DEDUP_REMOVED lines=13> */
.L_x_6931:
[----:B------:R-:W-:Y:S05]  /*11160*/  BSYNC B0 ;  /* 0x0000000000007941 */ /* 0x000fea0003800000 */
.L_x_6930:
        /* <DEDUP_REMOVED lines=8> */
.L_x_6933:
[----:B------:R-:W-:Y:S05]  /*111f0*/  BSYNC B0 ;  /* 0x0000000000007941 */ /* 0x000fea0003800000 */
.L_x_6932:
[----:B------:R-:W2:Y:S04]  /*11200*/  LD.E R3, desc[UR44][R16.64+0x1e8] ;  /* 0x0001e82c10037980 */ /* 0x000ea8000c101900 */
[----:B-----5:R-:W2:Y:S01]  /*11210*/  LD.E.64 R6, desc[UR44][R16.64+0xa0] ;  /* 0x0000a02c10067980 */ /* 0x020ea2000c101b00 */
[----:B------:R-:W-:Y:S05]  /*11220*/  WARPSYNC.ALL ;  /* 0x0000000000007948 */ /* 0x000fea0003800000 */
[----:B------:R-:W3:Y:S04]  /*11230*/  LD.E.64 R14, desc[UR44][R16.64+0x98] ;  /* 0x0000982c100e7980 */ /* 0x000ee8000c101b00 */
[----:B0-----:R-:W4:Y:S04]  /*11240*/  LD.E.64 R4, desc[UR44][R16.64+0x98] ;  /* 0x0000982c10047980 */ /* 0x001f28000c101b00 */
[----:B------:R-:W4:Y:S04]  /*11250*/  LD.E.64 R8, desc[UR44][R16.64+0x98] ;  /* 0x0000982c10087980 */ /* 0x000f28000c101b00 */
[----:B------:R-:W4:Y:S01]  /*11260*/  LD.E.64 R10, desc[UR44][R16.64+0x98] ;  /* 0x0000982c100a7980 */ /* 0x000f22000c101b00 */
[----:B--2---:R-:W-:-:S02]  /*11270*/  IMAD R2, R3, 0x200, R6 ;  /* 0x0000020003027824 */ /* 0x004fc400078e0206 */
[----:B------:R-:W-:Y:S01]  /*11280*/  IMAD.MOV.U32 R3, RZ, RZ, R7 ;  /* 0x000000ffff037224 */ /* 0x000fe200078e0007 */
[----:B------:R-:W2:Y:S02]  /*11290*/  LD.E R18, desc[UR44][R16.64+0x54] ;  /* 0x0000542c10127980 */ /* 0x000ea4000c101900 */
[C---:B------:R-:W-:Y:S02]  /*112a0*/  R2UR UR6, R2.reuse ;  /* 0x00000000020672ca */ /* 0x040fe400000e0000 */
[----:B------:R-:W-:Y:S01]  /*112b0*/  R2UR UR7, R3 ;  /* 0x00000000030772ca */ /* 0x000fe200000e0000 */
[----:B------:R0:W-:Y:S01]  /*112c0*/  ST.E desc[UR44][R16.64+0x80], RZ ;  /* 0x000080ff10007985 */ /* 0x0001e2000c10192c */
[----:B------:R-:W-:Y:S01]  /*112d0*/  WARPGROUP.ARRIVE ;  /* 0x00000000000079c5 */ /* 0x000fe20000000000 */
[----:B------:R-:W-:Y:S02]  /*112e0*/  VIADD R6, R2, 0x2 ;  /* 0x0000000202067836 */ /* 0x000fe40000000000 */
[----:B------:R-:W-:Y:S01]  /*112f0*/  IMAD.MOV.U32 R13, RZ, RZ, 0x1 ;  /* 0x00000001ff0d7424 */ /* 0x000fe200078e00ff */
[----:B---3--:R-:W-:-:S02]  /*11300*/  R2UR UR4, R14 ;  /* 0x000000000e0472ca */ /* 0x008fc400000e0000 */
[----:B------:R-:W-:-:S13]  /*11310*/  R2UR UR5, R15 ;  /* 0x000000000f0572ca */ /* 0x000fda00000e0000 */
[----:B------:R-:W-:Y:S01]  /*11320*/  HGMMA.64x64x16.F32 R24, gdesc[UR4], RZ, !UPT, gsb0 ;  /* 0x00e00000041879f0 */ /* 0x000fe2000c0008ff */
[----:B----4-:R-:W-:Y:S01]  /*11330*/  VIADD R4, R4, 0x2 ;  /* 0x0000000204047836 */ /* 0x010fe20000000000 */
[----:B------:R-:W-:Y:S02]  /*11340*/  R2UR UR6, R6 ;  /* 0x00000000060672ca */ /* 0x000fe400000e0000 */
[----:B------:R-:W-:Y:S02]  /*11350*/  R2UR UR7, R7 ;  /* 0x00000000070772ca */ /* 0x000fe400000e0000 */
[----:B------:R-:W-:Y:S02]  /*11360*/  R2UR UR4, R4 ;  /* 0x00000000040472ca */ /* 0x000fe400000e0000 */
[----:B------:R-:W-:Y:S01]  /*11370*/  R2UR UR5, R5 ;  /* 0x00000000050572ca */ /* 0x000fe200000e0000 */
[----:B------:R-:W-:Y:S02]  /*11380*/  WARPGROUP.DEPBAR.LE gsb0, 0x0 ;  /* 0x00008000000079c5 */ /* 0x000fe40000010000 */
[----:B------:R0:W5:Y:S04]  /*11390*/  LD.E R14, desc[UR44][R16.64+0x1e8] ;  /* 0x0001e82c100e7980 */ /* 0x000168000c101900 */
[----:B------:R0:W5:Y:S04]  /*113a0*/  LD.E R15, desc[UR44][R16.64+0x1ec] ;  /* 0x0001ec2c100f7980 */ /* 0x000168000c101900 */
[----:B------:R0:W-:Y:S01]  /*113b0*/  ST.E desc[UR44][R16.64+0x80], R13 ;  /* 0x0000800d10007985 */ /* 0x0001e2000c10192c */
[----:B------:R-:W-:-:S06]  /*113c0*/  WARPGROUP.ARRIVE ;  /* 0x00000000000079c5 */ /* 0x000fcc0000000000 */
[----:B------:R-:W-:Y:S01]  /*113d0*/  HGMMA.64x64x16.F32 R24, gdesc[UR4], R24, gsb0 ;  /* 0x00e00000041879f0 */ /* 0x000fe20008000818 */
[----:B------:R-:W-:Y:S02]  /*113e0*/  VIADD R4, R8, 0x4 ;  /* 0x0000000408047836 */ /* 0x000fe40000000000 */
[----:B------:R-:W-:Y:S02]  /*113f0*/  VIADD R6, R2, 0x4 ;  /* 0x0000000402067836 */ /* 0x000fe40000000000 */
[----:B------:R-:W-:Y:S01]  /*11400*/  IMAD.MOV.U32 R5, RZ, RZ, R9 ;  /* 0x000000ffff057224 */ /* 0x000fe200078e0009 */
[----:B------:R-:W-:Y:S02]  /*11410*/  R2UR UR7, R7 ;  /* 0x00000000070772ca */ /* 0x000fe400000e0000 */
[----:B------:R-:W-:Y:S02]  /*11420*/  R2UR UR6, R6 ;  /* 0x00000000060672ca */ /* 0x000fe400000e0000 */
[----:B------:R-:W-:-:S02]  /*11430*/  R2UR UR4, R4 ;  /* 0x00000000040472ca */ /* 0x000fc400000e0000 */
[----:B------:R-:W-:Y:S01]  /*11440*/  R2UR UR5, R5 ;  /* 0x00000000050572ca */ /* 0x000fe200000e0000 */
[----:B------:R-:W-:Y:S02]  /*11450*/  WARPGROUP.DEPBAR.LE gsb0, 0x0 ;  /* 0x00008000000079c5 */ /* 0x000fe40000010000 */
[----:B------:R0:W-:Y:S01]  /*11460*/  ST.E desc[UR44][R16.64+0x80], R13 ;  /* 0x0000800d10007985 */ /* 0x0001e2000c10192c */
[----:B------:R-:W-:-:S09]  /*11470*/  WARPGROUP.ARRIVE ;  /* 0x00000000000079c5 */ /* 0x000fd20000000000 */
        /* <DEDUP_REMOVED lines=20> */
.L_x_6936:
[----:B------:R-:W-:Y:S05]  /*115c0*/  BSYNC B0 ;  /* 0x0000000000007941 */ /* 0x000fea0003800000 */
.L_x_6935:
        /* <DEDUP_REMOVED lines=13> */
.L_x_6938:
[----:B------:R-:W-:Y:S05]  /*116a0*/  BSYNC B0 ;  /* 0x0000000000007941 */ /* 0x000fea0003800000 */
.L_x_6937:
        /* <DEDUP_REMOVED lines=8> */
.L_x_6940:
[----:B------:R-:W-:Y:S05]  /*11730*/  BSYNC B0 ;  /* 0x0000000000007941 */ /* 0x000fea0003800000 */
.L_x_6939:
[----:B------:R-:W2:Y:S04]  /*11740*/  LD.E R6, desc[UR44][R16.64+0x88] ;  /* 0x0000882c10067980 */ /* 0x000ea8000c101900 */
[----:B------:R-:W3:Y:S04]  /*11750*/  LD.E R7, desc[UR44][R16.64+0x1e8] ;  /* 0x0001e82c10077980 */ /* 0x000ee8000c101900 */
[----:B------:R-:W3:Y:S04]  /*11760*/  LD.E.64 R2, desc[UR44][R16.64+0xb8] ;  /* 0x0000b82c10027980 */ /* 0x000ee8000c101b00 */
[----:B-1---5:R-:W4:Y:S04]  /*11770*/  LD.E.64 R4, desc[UR44][R16.64+0xb0] ;  /* 0x0000b02c10047980 */ /* 0x022f28000c101b00 */
        /* <DEDUP_REMOVED lines=212> */
[----:B------:R-:W-:Y:S02]  /*124c0*/  VIADD R10, R2, 0x800 ;  /* 0x00000800020a7836 */ /* 0x000fe40000000000 */
[----:B------:R-:W-:Y:S01]  /*124d0*/  IMAD.MOV.U32 R7, RZ, RZ, R3 ;  /* 0x000000ffff077224 */ /* 0x000fe200078e0003 */
[----:B------:R-:W-:Y:S02]  /*124e0*/  UMOV UR4, 0x1 ;  /* 0x0000000100047882 */ /* 0x000fe40000000000 */
[----:B------:R-:W-:Y:S02]  /*124f0*/  UISETP.NE.U32.AND UP0, UPT, UR4, URZ, UPT ;  /* 0x0000003f0400728c */ /* 0x000fe4000bf05070 */
[----:B------:R-:W-:Y:S02]  /*12500*/  R2UR UR11, R7 ;  /* 0x00000000070b72ca */ /* 0x000fe400000e0000 */
[----:B-1----:R-:W-:-:S04]  /*12510*/  ISETP.GT.AND P1, PT, R4, 0x7f, PT ;  /* 0x0000007f0400780c */ /* 0x002fc80003f24270 */
        /* <DEDUP_REMOVED lines=154> */
[----:B------:R-:W1:Y:S01]  /*12ec0*/  S2R R21, SR_TID.X ;  /* 0x0000000000157919 */ /* 0x000e620000002100 */
        /* <DEDUP_REMOVED lines=9> */
[----:B------:R-:W-:Y:S01]  /*12f60*/  IMAD.IADD R4, R4, 0x1, R5 ;  /* 0x0000000104047824 */ /* 0x000fe200078e0205 */
[----:B-1----:R-:W-:-:S04]  /*12f70*/  LOP3.LUT R14, R21, 0x7f, RZ, 0xc0, !PT ;  /* 0x0000007f150e7812 */ /* 0x002fc800078ec0ff */
[----:B------:R-:W-:Y:S02]  /*12f80*/  LOP3.LUT R7, R4, 0xe06, RZ, 0xc0, !PT ;  /* 0x00000e0604077812 */ /* 0x000fe400078ec0ff */
[----:B------:R-:W-:Y:S01]  /*12f90*/  ISETP.NE.AND P0, PT, R14, RZ, PT ;  /* 0x000000ff0e00720c */ /* 0x000fe20003f05270 */
[----:B----4-:R-:W-:Y:S02]  /*12fa0*/  IMAD.MOV.U32 R5, RZ, RZ, R59 ;  /* 0x000000ffff057224 */ /* 0x010fe400078e003b */
[----:B------:R-:W-:Y:S02]  /*12fb0*/  IMAD.IADD R4, R7, 0x1, R58 ;  /* 0x0000000107047824 */ /* 0x000fe400078e023a */
[----:B------:R-:W-:Y:S02]  /*12fc0*/  IMAD.IADD R6, R2, 0x1, R7 ;  /* 0x0000000102067824 */ /* 0x000fe400078e0207 */
[----:B------:R-:W-:Y:S01]  /*12fd0*/  IMAD.MOV.U32 R7, RZ, RZ, R3 ;  /* 0x000000ffff077224 */ /* 0x000fe200078e0003 */
[----:B------:R-:W-:-:S02]  /*12fe0*/  R2UR UR4, R4 ;  /* 0x00000000040472ca */ /* 0x000fc400000e0000 */
[----:B------:R-:W-:Y:S02]  /*12ff0*/  R2UR UR6, R6 ;  /* 0x00000000060672ca */ /* 0x000fe400000e0000 */
[----:B------:R-:W-:Y:S02]  /*13000*/  R2UR UR7, R7 ;  /* 0x00000000070772ca */ /* 0x000fe400000e0000 */
[----:B------:R-:W-:Y:S01]  /*13010*/  R2UR UR5, R5 ;  /* 0x00000000050572ca */ /* 0x000fe200000e0000 */
[----:B------:R-:W-:Y:S02]  /*13020*/  WARPGROUP.DEPBAR.LE gsb0, 0x0 ;  /* 0x00008000000079c5 */ /* 0x000fe40000010000 */
        /* <DEDUP_REMOVED lines=69> */
[----:B------:R-:W4:Y:S04]  /*13480*/  LDL.64 R2, [R1+0x110] ;  /* 0x0001100001027983 */ /* 0x000f280000100a00 */
[----:B------:R-:W3:Y:S04]  /*13490*/  LDL R18, [R1+0x70] ;  /* 0x0000700001127983 */ /* 0x000ee80000100800 */
[----:B------:R-:W3:Y:S04]  /*134a0*/  LDL R19, [R1+0x118] ;  /* 0x0001180001137983 */ /* 0x000ee80000100800 */
[----:B------:R-:W3:Y:S04]  /*134b0*/  LDL.128 R8, [R1+0x100] ;  /* 0x0001000001087983 */ /* 0x000ee80000100c00 */
[----:B------:R-:W3:Y:S04]  /*134c0*/  LDL.128 R4, [R1+0xf0] ;  /* 0x0000f00001047983 */ /* 0x000ee80000100c00 */
[----:B--2---:R-:W1:Y:S01]  /*134d0*/  LD.E R21, desc[UR44][R56.64] ;  /* 0x0000002c38157980 */ /* 0x004e62000c101900 */
[----:B----4-:R-:W-:-:S02]  /*134e0*/  ISETP.NE.AND P1, PT, R2, 0x1, PT ;  /* 0x000000010200780c */ /* 0x010fc40003f25270 */
[----:B---3--:R-:W-:Y:S01]  /*134f0*/  ISETP.GE.AND P2, PT, R9, 0x1, PT ;  /* 0x000000010900780c */ /* 0x008fe20003f46270 */
[----:B------:R-:W-:Y:S01]  /*13500*/  BSSY B0, `(.L_x_6942) ;  /* 0x0000079000007945 */ /* 0x000fe20003800000 */
[-C--:B-1----:R-:W-:Y:S01]  /*13510*/  FMUL.FTZ R14, R27, R21.reuse ;  /* 0x000000151b0e7220 */ /* 0x082fe20000410000 */
[----:B------:R-:W-:Y:S01]  /*13520*/  SHF.R.S32.HI R27, RZ, 0x1f, R58 ;  /* 0x0000001fff1b7819 */ /* 0x000fe2000001143a */
[-C--:B------:R-:W-:Y:S01]  /*13530*/  FMUL.FTZ R15, R24, R21.reuse ;  /* 0x00000015180f7220 */ /* 0x080fe20000410000 */
[----:B------:R-:W-:Y:S02]  /*13540*/  FMUL.FTZ R29, R29, R21 ;  /* 0x000000151d1d7220 */ /* 0x000fe40000410000 */
[----:B------:R-:W-:Y:S02]  /*13550*/  LEA.HI R24, R27, R58, RZ, 0x7 ;  /* 0x0000003a1b187211 */ /* 0x000fe400078f38ff */
[----:B------:R1:W2:Y:S02]  /*13560*/  MUFU.TANH R59, R29 ;  /* 0x0000001d003b7308 */ /* 0x0002a40000002400 */
[----:B-1----:R-:W-:-:S05]  /*13570*/  LOP3.LUT R29, R24, 0xffffff80, RZ, 0xc0, !PT ;  /* 0xffffff80181d7812 */ /* 0x002fca00078ec0ff */
[----:B------:R-:W-:Y:S02]  /*13580*/  IMAD.IADD R29, R58, 0x1, -R29 ;  /* 0x000000013a1d7824 */ /* 0x000fe400078e0a1d */
[-C--:B0-----:R-:W-:Y:S01]  /*13590*/  FMUL.FTZ R13, R26, R21.reuse ;  /* 0x000000151a0d7220 */ /* 0x081fe20000410000 */
[----:B------:R-:W-:Y:S02]  /*135a0*/  FMUL.FTZ R57, R31, R21 ;  /* 0x000000151f397220 */ /* 0x000fe40000410000 */
[----:B------:R-:W-:Y:S02]  /*135b0*/  SHF.R.S32.HI R24, RZ, 0x1f, R29 ;  /* 0x0000001fff187819 */ /* 0x000fe4000001141d */
[----:B------:R-:W-:Y:S02]  /*135c0*/  LEA.HI R31, R27, R58, RZ, 0x2 ;  /* 0x0000003a1b1f7211 */ /* 0x000fe400078f10ff */
[----:B------:R-:W-:Y:S01]  /*135d0*/  LEA.HI R26, R24, R29, RZ, 0x2 ;  /* 0x0000001d181a7211 */ /* 0x000fe200078f10ff */
[----:B------:R-:W-:Y:S01]  /*135e0*/  FMUL.FTZ R56, R30, R21 ;  /* 0x000000151e387220 */ /* 0x000fe20000410000 */
[----:B------:R-:W-:-:S02]  /*135f0*/  LOP3.LUT R31, R31, 0xfffffffc, RZ, 0xc0, !PT ;  /* 0xfffffffc1f1f7812 */ /* 0x000fc400078ec0ff */
[--C-:B------:R-:W-:Y:S02]  /*13600*/  SHF.R.S32.HI R27, RZ, 0x2, R26.reuse ;  /* 0x00000002ff1b7819 */ /* 0x100fe4000001141a */
[----:B------:R-:W-:Y:S01]  /*13610*/  SHF.R.S32.HI R30, RZ, 0x1f, R26 ;  /* 0x0000001fff1e7819 */ /* 0x000fe2000001141a */
[----:B------:R-:W-:Y:S01]  /*13620*/  FMUL.FTZ R32, R32, R21 ;  /* 0x0000001520207220 */ /* 0x000fe20000410000 */
[----:B------:R-:W-:Y:S02]  /*13630*/  IMAD.IADD R58, R58, 0x1, -R31 ;  /* 0x000000013a3a7824 */ /* 0x000fe400078e0a1f */
[----:B------:R-:W-:Y:S02]  /*13640*/  LEA.HI R30, R30, R27, RZ, 0x3 ;  /* 0x0000001b1e1e7211 */ /* 0x000fe400078f18ff */
[----:B------:R-:W-:Y:S01]  /*13650*/  LEA.HI R24, R24, R29, RZ, 0x5 ;  /* 0x0000001d18187211 */ /* 0x000fe200078f28ff */
[----:B------:R0:W1:Y:S01]  /*13660*/  MUFU.TANH R60, R32 ;  /* 0x00000020003c7308 */ /* 0x0000620000002400 */
[----:B------:R-:W-:-:S02]  /*13670*/  LOP3.LUT R30, R30, 0xfffffff8, RZ, 0xc0, !PT ;  /* 0xfffffff81e1e7812 */ /* 0x000fc400078ec0ff */
[----:B------:R-:W-:-:S03]  /*13680*/  SHF.R.S32.HI R31, RZ, 0x5, R24 ;  /* 0x00000005ff1f7819 */ /* 0x000fc60000011418 */
[----:B------:R-:W-:Y:S01]  /*13690*/  IMAD.IADD R30, R27, 0x1, -R30 ;  /* 0x000000011b1e7824 */ /* 0x000fe200078e0a1e */
[----:B0-----:R-:W-:Y:S01]  /*136a0*/  LEA.HI R32, R58, R58, RZ, 0x1 ;  /* 0x0000003a3a207211 */ /* 0x001fe200078f08ff */
[----:B------:R-:W-:-:S03]  /*136b0*/  IMAD R31, R18, 0x4, R31 ;  /* 0x00000004121f7824 */ /* 0x000fc600078e021f */
[----:B------:R-:W-:Y:S01]  /*136c0*/  LOP3.LUT R27, R32, 0x1ffffffe, RZ, 0xc0, !PT ;  /* 0x1ffffffe201b7812 */ /* 0x000fe200078ec0ff */
[----:B------:R-:W-:-:S04]  /*136d0*/  IMAD.U32 R30, R31, 0x10, R30 ;  /* 0x000000101f1e7824 */ /* 0x000fc800078e001e */
[----:B------:R-:W-:-:S04]  /*136e0*/  IMAD.IADD R27, R58, 0x1, -R27 ;  /* 0x000000013a1b7824 */ /* 0x000fc800078e0a1b */
[----:B------:R-:W-:-:S04]  /*136f0*/  IMAD R32, R27, 0x8, R30 ;  /* 0x000000081b207824 */ /* 0x000fc800078e021e */
[----:B------:R-:W-:-:S04]  /*13700*/  @P1 IMAD.HI.U32 R2, R32, R3, RZ ;  /* 0x0000000320021227 */ /* 0x000fc800078e00ff */
[----:B------:R-:W-:Y:S01]  /*13710*/  FMUL.FTZ R38, R38, R21 ;  /* 0x0000001526267220 */ /* 0x000fe20000410000 */
[----:B------:R-:W-:-:S03]  /*13720*/  @P1 SHF.R.U32.HI R32, RZ, R19, R2 ;  /* 0x00000013ff201219 */ /* 0x000fc60000011602 */
[----:B------:R0:W3:Y:S01]  /*13730*/  MUFU.TANH R64, R38 ;  /* 0x0000002600407308 */ /* 0x0000e20000002400 */
[----:B------:R-:W-:Y:S01]  /*13740*/  LOP3.LUT R26, R26, 0x7ffffffc, RZ, 0xc0, !PT ;  /* 0x7ffffffc1a1a7812 */ /* 0x000fe200078ec0ff */
[----:B------:R-:W-:Y:S01]  /*13750*/  FMUL.FTZ R36, R36, R21 ;  /* 0x0000001524247220 */ /* 0x000fe20000410000 */
[----:B------:R-:W4:Y:S01]  /*13760*/  SHFL.IDX PT, R24, R32, RZ, 0x1c1f ;  /* 0x001c1fff20187589 */ /* 0x000f2200000e0000 */
[----:B0-----:R-:W-:-:S04]  /*13770*/  IMAD.SHL.U32 R38, R0, 0x40, RZ ;  /* 0x0000004000267824 */ /* 0x001fc800078e00ff */
[----:B------:R0:W1:Y:S01]  /*13780*/  MUFU.TANH R63, R36 ;  /* 0x00000024003f7308 */ /* 0x0000620000002400 */
[----:B------:R-:W-:Y:S02]  /*13790*/  IMAD.IADD R2, R29, 0x1, -R26 ;  /* 0x000000011d027824 */ /* 0x000fe400078e0a1a */
[-C--:B------:R-:W-:Y:S01]  /*137a0*/  FMUL.FTZ R25, R25, R21.reuse ;  /* 0x0000001519197220 */ /* 0x080fe20000410000 */
[----:B------:R-:W-:Y:S01]  /*137b0*/  IADD3 R3, -R38, 0x1, RZ ;  /* 0x0000000126037810 */ /* 0x000fe20007ffe1ff */
        /* <DEDUP_REMOVED lines=22> */
[----:B------:R-:W-:Y:S01]  /*13920*/  IMAD R3, R2, -0x2, R3 ;  /* 0xfffffffe02037824 */ /* 0x000fe200078e0203 */
[----:B------:R-:W0:Y:S04]  /*13930*/  MUFU.TANH R15, R15 ;  /* 0x0000000f000f7308 */ /* 0x000e280000002400 */
[----:B------:R-:W-:-:S04]  /*13940*/  IADD3 R18, -R4, R3, R5 ;  /* 0x0000000304127210 */ /* 0x000fc80007ffe105 */
[----:B------:R-:W0:Y:S01]  /*13950*/  MUFU.TANH R25, R25 ;  /* 0x0000001900197308 */ /* 0x000e220000002400 */
[----:B------:R-:W-:-:S07]  /*13960*/  LOP3.LUT R3, RZ, R6, RZ, 0x33, !PT ;  /* 0x00000006ff037212 */ /* 0x000fce00078e33ff */
        /* <DEDUP_REMOVED lines=27> */
[----:B------:R2:W0:Y:S01]  /*13b20*/  MUFU.TANH R65, R39 ;  /* 0x0000002700417308 */ /* 0x0004220000002400 */
[----:B----4-:R-:W-:Y:S02]  /*13b30*/  IMAD.IADD R3, R55, 0x1, R24 ;  /* 0x0000000137037824 */ /* 0x010fe400078e0218 */
[----:B--2---:R-:W-:-:S04]  /*13b40*/  IMAD.IADD R39, R18, 0x1, R7 ;  /* 0x0000000112277824 */ /* 0x004fc800078e0207 */
[----:B------:R-:W-:Y:S01]  /*13b50*/  IMAD.IADD R6, R39, 0x1, R24 ;  /* 0x0000000127067824 */ /* 0x000fe200078e0218 */
[----:B-1-3--:R-:W-:Y:S06]  /*13b60*/  @!P2 BRA `(.L_x_6943) ;  /* 0x000000000048a947 */ /* 0x00afec0003800000 */
[----:B------:R-:W-:Y:S01]  /*13b70*/  IADD3 R7, -R4, R5, R24 ;  /* 0x0000000504077210 */ /* 0x000fe20007ffe118 */
[----:B------:R-:W-:Y:S03]  /*13b80*/  BSSY B1, `(.L_x_6944) ;  /* 0x000000c000017945 */ /* 0x000fe60003800000 */
[----:B------:R-:W-:-:S13]  /*13b90*/  ISETP.GT.AND P1, PT, R7, -0x1, PT ;  /* 0xffffffff0700780c */ /* 0x000fda0003f24270 */
[----:B------:R-:W-:Y:S05]  /*13ba0*/  @P1 BRA `(.L_x_6945) ;  /* 0x0000000000181947 */ /* 0x000fea0003800000 */
[----:B------:R-:W-:Y:S02]  /*13bb0*/  ISETP.NE.AND P1, PT, R9, 0x1, PT ;  /* 0x000000010900780c */ /* 0x000fe40003f25270 */
[----:B------:R-:W-:-:S11]  /*13bc0*/  LOP3.LUT R7, RZ, R7, RZ, 0x33, !PT ;  /* 0x00000007ff077212 */ /* 0x000fd600078e33ff */
[----:B------:R-:W-:-:S05]  /*13bd0*/  @P1 IMAD.HI.U32 R8, R7, R10, RZ ;  /* 0x0000000a07081227 */ /* 0x000fca00078e00ff */
[----:B------:R-:W-:-:S04]  /*13be0*/  @P1 SHF.R.U32.HI R7, RZ, R11, R8 ;  /* 0x0000000bff071219 */ /* 0x000fc80000011608 */
[----:B------:R-:W-:Y:S01]  /*13bf0*/  LOP3.LUT R7, RZ, R7, RZ, 0x33, !PT ;  /* 0x00000007ff077212 */ /* 0x000fe200078e33ff */
[----:B------:R-:W-:Y:S06]  /*13c00*/  BRA `(.L_x_6946) ;  /* 0x00000000000c7947 */ /* 0x000fec0003800000 */
.L_x_6945:
[----:B------:R-:W-:-:S13]  /*13c10*/  ISETP.NE.AND P1, PT, R9, 0x1, PT ;  /* 0x000000010900780c */ /* 0x000fda0003f25270 */
[----:B------:R-:W-:-:S05]  /*13c20*/  @P1 IMAD.HI.U32 R8, R7, R10, RZ ;  /* 0x0000000a07081227 */ /* 0x000fca00078e00ff */
[----:B------:R-:W-:-:S07]  /*13c30*/  @P1 SHF.R.U32.HI R7, RZ, R11, R8 ;  /* 0x0000000bff071219 */ /* 0x000fce0000011608 */
.L_x_6946:
[----:B------:R-:W-:Y:S05]  /*13c40*/  BSYNC B1 ;  /* 0x0000000000017941 */ /* 0x000fea0003800000 */
.L_x_6944:
[----:B------:R-:W-:-:S04]  /*13c50*/  IMAD R7, R7, R9, -R38 ;  /* 0x0000000907077224 */ /* 0x000fc800078e0a26 */
[----:B------:R-:W-:-:S05]  /*13c60*/  IMAD R8, R2, -0x2, R7 ;  /* 0xfffffffe02087824 */ /* 0x000fca00078e0207 */
[----:B------:R-:W-:Y:S02]  /*13c70*/  VIMNMX R3, R3, R8, !PT ;  /* 0x0000000803037248 */ /* 0x000fe40007fe0100 */
[----:B------:R-:W-:-:S07]  /*13c80*/  VIADDMNMX R6, R8, R9, R6, PT ;  /* 0x0000000908067246 */ /* 0x000fce0003800106 */
.L_x_6943:
[----:B------:R-:W-:Y:S05]  /*13c90*/  BSYNC B0 ;  /* 0x0000000000007941 */ /* 0x000fea0003800000 */
.L_x_6942:
[C---:B------:R-:W-:Y:S01]  /*13ca0*/  ISETP.GE.AND P1, PT, R58.reuse, 0x9, PT ;  /* 0x000000093a00780c */ /* 0x040fe20003f26270 */
[----:B------:R-:W1:Y:S01]  /*13cb0*/  SHFL.IDX PT, R32, R32, 0x1, 0x1c1f ;  /* 0x003c1f0020207f89 */ /* 0x000e6200000e0000 */
[----:B------:R-:W-:Y:S01]  /*13cc0*/  ISETP.GE.AND P2, PT, R58, 0x2, PT ;  /* 0x000000023a00780c */ /* 0x000fe20003f46270 */
[----:B------:R-:W-:Y:S01]  /*13cd0*/  BSSY B0, `(.L_x_6947) ;  /* 0x0000060000007945 */ /* 0x000fe20003800000 */
[----:B------:R-:W-:Y:S02]  /*13ce0*/  P2R R67, PR, RZ, 0x2 ;  /* 0x00000002ff437803 */ /* 0x000fe40000000000 */
[----:B------:R-:W-:Y:S02]  /*13cf0*/  ISETP.GT.AND P1, PT, R3, 0x8, !P1 ;  /* 0x000000080300780c */ /* 0x000fe40004f24270 */
[----:B------:R-:W-:Y:S02]  /*13d00*/  P2R R66, PR, RZ, 0x4 ;  /* 0x00000004ff427803 */ /* 0x000fe40000000000 */
[----:B------:R-:W-:-:S02]  /*13d10*/  ISETP.LT.OR P1, PT, R6, 0x9, P1 ;  /* 0x000000090600780c */ /* 0x000fc40000f21670 */
[C---:B------:R-:W-:Y:S02]  /*13d20*/  ISETP.GT.AND P2, PT, R3.reuse, 0x1, !P2 ;  /* 0x000000010300780c */ /* 0x040fe40005744270 */
[----:B------:R-:W-:Y:S02]  /*13d30*/  ISETP.GE.AND P3, PT, R58, 0xa, PT ;  /* 0x0000000a3a00780c */ /* 0x000fe40003f66270 */
[----:B0-----:R-:W-:Y:S02]  /*13d40*/  FSEL R33, R28, -INF , !P1 ;  /* 0xff8000001c217808 */ /* 0x001fe40004800000 */
[----:B------:R-:W-:Y:S02]  /*13d50*/  ISETP.LT.OR P2, PT, R6, 0x2, P2 ;  /* 0x000000020600780c */ /* 0x000fe40001741670 */
[----:B------:R-:W-:Y:S02]  /*13d60*/  ISETP.GT.AND P1, PT, R3, 0x9, !P3 ;  /* 0x000000090300780c */ /* 0x000fe40005f24270 */
[----:B------:R-:W-:-:S02]  /*13d70*/  FSEL R35, R25, -INF , !P2 ;  /* 0xff80000019237808 */ /* 0x000fc40005000000 */
[----:B------:R-:W-:Y:S01]  /*13d80*/  ISETP.LT.OR P1, PT, R6, 0xa, P1 ;  /* 0x0000000a0600780c */ /* 0x000fe20000f21670 */
[----:B-1----:R-:W-:Y:S01]  /*13d90*/  IMAD.IADD R8, R55, 0x1, R32 ;  /* 0x0000000137087824 */ /* 0x002fe200078e0220 */
        /* <DEDUP_REMOVED lines=75> */
.L_x_6950:
[----:B------:R-:W-:-:S13]  /*14250*/  ISETP.NE.AND P6, PT, R9, 0x1, PT ;  /* 0x000000010900780c */ /* 0x000fda0003fc5270 */
[----:B------:R-:W-:-:S05]  /*14260*/  @P6 IMAD.HI.U32 R10, R4, R10, RZ ;  /* 0x0000000a040a6227 */ /* 0x000fca00078e00ff */
[----:B------:R-:W-:-:S07]  /*14270*/  @P6 SHF.R.U32.HI R4, RZ, R11, R10 ;  /* 0x0000000bff046219 */ /* 0x000fce000001160a */
.L_x_6951:
[----:B------:R-:W-:Y:S05]  /*14280*/  BSYNC B1 ;  /* 0x0000000000017941 */ /* 0x000fea0003800000 */
.L_x_6949:
[----:B------:R-:W-:-:S04]  /*14290*/  IMAD R3, R4, R9, -R38 ;  /* 0x0000000904037224 */ /* 0x000fc800078e0a26 */
[----:B------:R-:W-:-:S05]  /*142a0*/  IMAD R3, R2, -0x2, R3 ;  /* 0xfffffffe02037824 */ /* 0x000fca00078e0203 */
[----:B------:R-:W-:Y:S02]  /*142b0*/  VIADDMNMX R6, R3, R9, R6, PT ;  /* 0x0000000903067246 */ /* 0x000fe40003800106 */
[----:B------:R-:W-:-:S07]  /*142c0*/  VIMNMX R8, R8, R3, !PT ;  /* 0x0000000308087248 */ /* 0x000fce0007fe0100 */
.L_x_6948:
[----:B------:R-:W-:Y:S05]  /*142d0*/  BSYNC B0 ;  /* 0x0000000000007941 */ /* 0x000fea0003800000 */
.L_x_6947:
        /* <DEDUP_REMOVED lines=41> */
[C---:B------:R-:W-:Y:S02]  /*14570*/  ISETP.GT.AND P5, PT, R8.reuse, 0x28, !P6 ;  /* 0x000000280800780c */ /* 0x040fe400077a4270 */
[----:B------:R-:W-:Y:S02]  /*14580*/  ISETP.GT.AND P1, PT, R8, 0x29, !P1 ;  /* 0x000000290800780c */ /* 0x000fe40004f24270 */
[----:B------:R-:W-:Y:S02]  /*14590*/  ISETP.LT.OR P5, PT, R6, 0x29, P5 ;  /* 0x000000290600780c */ /* 0x000fe40002fa1670 */
[----:B------:R-:W-:Y:S02]  /*145a0*/  ISETP.GT.AND P2, PT, R8, 0x30, !P2 ;  /* 0x000000300800780c */ /* 0x000fe40005744270 */
[----:B------:R-:W-:-:S02]  /*145b0*/  FSEL R9, R46, -INF , !P5 ;  /* 0xff8000002e097808 */ /* 0x000fc40006800000 */
[----:B------:R-:W-:Y:S02]  /*145c0*/  ISETP.LT.OR P1, PT, R6, 0x2a, P1 ;  /* 0x0000002a0600780c */ /* 0x000fe40000f21670 */
[----:B------:R-:W-:Y:S02]  /*145d0*/  ISETP.GT.AND P3, PT, R8, 0x31, !P3 ;  /* 0x000000310800780c */ /* 0x000fe40005f64270 */
[----:B------:R-:W-:Y:S02]  /*145e0*/  ISETP.LT.OR P2, PT, R6, 0x31, P2 ;  /* 0x000000310600780c */ /* 0x000fe40001741670 */
[----:B------:R-:W-:Y:S02]  /*145f0*/  FSEL R52, R36, -INF , !P1 ;  /* 0xff80000024347808 */ /* 0x000fe40004800000 */
[----:B------:R-:W-:Y:S02]  /*14600*/  ISETP.NE.AND P6, PT, R41, RZ, PT ;  /* 0x000000ff2900720c */ /* 0x000fe40003fc5270 */
[----:B------:R-:W-:-:S02]  /*14610*/  ISETP.GT.AND P4, PT, R8, 0x38, !P4 ;  /* 0x000000380800780c */ /* 0x000fc40006784270 */
[----:B------:R-:W-:Y:S02]  /*14620*/  ISETP.LT.OR P3, PT, R6, 0x32, P3 ;  /* 0x000000320600780c */ /* 0x000fe40001f61670 */
[----:B------:R-:W-:Y:S02]  /*14630*/  FSEL R50, R50, -INF , !P2 ;  /* 0xff80000032327808 */ /* 0x000fe40005000000 */
[----:B------:R-:W-:Y:S02]  /*14640*/  ISETP.GT.AND P1, PT, R8, 0x39, !P6 ;  /* 0x000000390800780c */ /* 0x000fe40007724270 */
[C---:B------:R-:W-:Y:S02]  /*14650*/  ISETP.LT.OR P4, PT, R6.reuse, 0x39, P4 ;  /* 0x000000390600780c */ /* 0x040fe40002781670 */
[----:B------:R-:W-:Y:S01]  /*14660*/  FSEL R56, R51, -INF , !P3 ;  /* 0xff80000033387808 */ /* 0x000fe20005800000 */
[----:B------:R-:W-:Y:S01]  /*14670*/  UIADD3 UR4, UP0, UR37, 0x200, URZ ;  /* 0x0000020025047890 */ /* 0x000fe2000ff1e03f */
[----:B------:R-:W-:-:S02]  /*14680*/  ISETP.LT.OR P1, PT, R6, 0x3a, P1 ;  /* 0x0000003a0600780c */ /* 0x000fc40000f21670 */
[----:B------:R-:W-:Y:S01]  /*14690*/  FSEL R54, R54, -INF , !P4 ;  /* 0xff80000036367808 */ /* 0x000fe20006000000 */
[----:B------:R-:W-:Y:S02]  /*146a0*/  ULOP3.LUT UR4, UR4, 0x4, URZ, 0xfc, !UPT ;  /* 0x0000000404047892 */ /* 0x000fe4000f8efc3f */
[----:B------:R-:W-:Y:S01]  /*146b0*/  UIADD3.X UR5, URZ, UR36, URZ, UP0, !UPT ;  /* 0x000000243f057290 */ /* 0x000fe200087fe43f */
        /* <DEDUP_REMOVED lines=31> */
[----:B------:R-:W-:-:S04]  /*148b0*/  FMNMX.FTZ R4, R52, R4, !PT ;  /* 0x0000000434047209 */ /* 0x000fc80007810000 */
[----:B------:R-:W-:-:S04]  /*148c0*/  FMNMX.FTZ R4, R50, R4, !PT ;  /* 0x0000000432047209 */ /* 0x000fc80007810000 */
[----:B------:R-:W-:-:S04]  /*148d0*/  FMNMX.FTZ R4, R56, R4, !PT ;  /* 0x0000000438047209 */ /* 0x000fc80007810000 */
[----:B------:R-:W-:Y:S01]  /*148e0*/  FMNMX.FTZ R41, R54, R4, !PT ;  /* 0x0000000436297209 */ /* 0x000fe20007810000 */
[----:B------:R-:W-:Y:S02]  /*148f0*/  IMAD.U32 R4, RZ, RZ, UR4 ;  /* 0x00000004ff047e24 */ /* 0x000fe4000f8e00ff */
[----:B------:R-:W-:Y:S01]  /*14900*/  IMAD.U32 R5, RZ, RZ, UR5 ;  /* 0x00000005ff057e24 */ /* 0x000fe2000f8e00ff */
        /* <DEDUP_REMOVED lines=43> */
.L_x_6953:
[----:B------:R-:W-:Y:S05]  /*14bc0*/  BSYNC B0 ;  /* 0x0000000000007941 */ /* 0x000fea0003800000 */
.L_x_6952:
        /* <DEDUP_REMOVED lines=8> */
[----:B------:R-:W3:Y:S04]  /*14c50*/  LD.E R46, desc[UR44][R16.64+0x220] ;  /* 0x0002202c102e7980 */ /* 0x000ee8000c101900 */
[----:B------:R-:W4:Y:S04]  /*14c60*/  LD.E R5, desc[UR44][R4.64] ;  /* 0x0000002c04057980 */ /* 0x000f28000c101900 */
[----:B------:R-:W5:Y:S04]  /*14c70*/  LD.E R47, desc[UR44][R16.64+0x210] ;  /* 0x0002102c102f7980 */ /* 0x000f68000c101900 */
[----:B------:R-:W5:Y:S01]  /*14c80*/  LD.E R49, desc[UR44][R16.64+0x214] ;  /* 0x0002142c10317980 */ /* 0x000f62000c101900 */
[C---:B--2---:R-:W-:Y:S01]  /*14c90*/  FSETP.NEU.FTZ.AND P1, PT, R20.reuse, -INF , PT ;  /* 0xff8000001400780b */ /* 0x044fe20003f3d000 */
[----:B---3--:R-:W-:-:S05]  /*14ca0*/  FMUL.FTZ R41, R20, R46 ;  /* 0x0000002e14297220 */ /* 0x008fca0000410000 */
[----:B------:R-:W-:Y:S02]  /*14cb0*/  FSEL R41, R41, RZ, P1 ;  /* 0x000000ff29297208 */ /* 0x000fe40000800000 */
[----:B----4-:R-:W-:-:S03]  /*14cc0*/  FSETP.NEU.FTZ.AND P1, PT, R5, -INF , PT ;  /* 0xff8000000500780b */ /* 0x010fc60003f3d000 */
[-CC-:B------:R-:W-:Y:S01]  /*14cd0*/  FFMA.FTZ R2, R48, R46.reuse, -R41.reuse ;  /* 0x0000002e30027223 */ /* 0x180fe20000010829 */
[-CC-:B------:R-:W-:Y:S01]  /*14ce0*/  FFMA.FTZ R35, R35, R46.reuse, -R41.reuse ;  /* 0x0000002e23237223 */ /* 0x180fe20000010829 */
[-CC-:B------:R-:W-:Y:S01]  /*14cf0*/  FFMA.FTZ R33, R33, R46.reuse, -R41.reuse ;  /* 0x0000002e21217223 */ /* 0x180fe20000010829 */
[-CC-:B------:R-:W-:Y:S01]  /*14d00*/  FFMA.FTZ R31, R31, R46.reuse, -R41.reuse ;  /* 0x0000002e1f1f7223 */ /* 0x180fe20000010829 */
[----:B------:R1:W5:Y:S01]  /*14d10*/  MUFU.EX2 R168, R2 ;  /* 0x0000000200a87308 */ /* 0x0003620000000800 */
[-CC-:B------:R-:W-:Y:S01]  /*14d20*/  FFMA.FTZ R30, R30, R46.reuse, -R41.reuse ;  /* 0x0000002e1e1e7223 */ /* 0x180fe20000010829 */
[-CC-:B------:R-:W-:Y:S01]  /*14d30*/  FFMA.FTZ R29, R29, R46.reuse, -R41.reuse ;  /* 0x0000002e1d1d7223 */ /* 0x180fe20000010829 */
[-CC-:B------:R-:W-:Y:S01]  /*14d40*/  FFMA.FTZ R28, R28, R46.reuse, -R41.reuse ;  /* 0x0000002e1c1c7223 */ /* 0x180fe20000010829 */
[-CC-:B------:R-:W-:Y:S01]  /*14d50*/  FFMA.FTZ R15, R15, R46.reuse, -R41.reuse ;  /* 0x0000002e0f0f7223 */ /* 0x180fe20000010829 */
[-CC-:B------:R-:W-:Y:S01]  /*14d60*/  FFMA.FTZ R27, R27, R46.reuse, -R41.reuse ;  /* 0x0000002e1b1b7223 */ /* 0x180fe20000010829 */
[-CC-:B------:R-:W-:Y:S01]  /*14d70*/  FFMA.FTZ R26, R26, R46.reuse, -R41.reuse ;  /* 0x0000002e1a1a7223 */ /* 0x180fe20000010829 */
[-CC-:B------:R-:W-:Y:S01]  /*14d80*/  FFMA.FTZ R25, R25, R46.reuse, -R41.reuse ;  /* 0x0000002e19197223 */ /* 0x180fe20000010829 */
[----:B------:R-:W2:Y:S01]  /*14d90*/  MUFU.EX2 R35, R35 ;  /* 0x0000002300237308 */ /* 0x000ea20000000800 */
[----:B-1----:R-:W-:Y:S01]  /*14da0*/  FMUL.FTZ R2, R46, R5 ;  /* 0x000000052e027220 */ /* 0x002fe20000410000 */
[-CC-:B------:R-:W-:Y:S01]  /*14db0*/  FFMA.FTZ R24, R24, R46.reuse, -R41.reuse ;  /* 0x0000002e18187223 */ /* 0x180fe20000010829 */
[-CC-:B------:R-:W-:Y:S01]  /*14dc0*/  FFMA.FTZ R21, R21, R46.reuse, -R41.reuse ;  /* 0x0000002e15157223 */ /* 0x180fe20000010829 */
[-CC-:B------:R-:W-:Y:S01]  /*14dd0*/  FFMA.FTZ R19, R19, R46.reuse, -R41.reuse ;  /* 0x0000002e13137223 */ /* 0x180fe20000010829 */
[-CC-:B------:R-:W-:Y:S01]  /*14de0*/  FFMA.FTZ R18, R18, R46.reuse, -R41.reuse ;  /* 0x0000002e12127223 */ /* 0x180fe20000010829 */
[----:B------:R-:W-:Y:S01]  /*14df0*/  FSEL R3, R2, RZ, P1 ;  /* 0x000000ff02037208 */ /* 0x000fe20000800000 */
[----:B------:R-:W-:Y:S01]  /*14e00*/  FFMA.FTZ R7, R7, R46, -R41 ;  /* 0x0000002e07077223 */ /* 0x000fe20000010829 */
[----:B------:R-:W-:Y:S01]  /*14e10*/  MUFU.EX2 R33, R33 ;  /* 0x0000002100217308 */ /* 0x000fe20000000800 */
[----:B-----5:R-:W-:-:S02]  /*14e20*/  FADD.FTZ R2, R168, R47 ;  /* 0x0000002fa8027221 */ /* 0x020fc40000010000 */
        /* <DEDUP_REMOVED lines=8> */
[----:B--2---:R-:W-:Y:S01]  /*14eb0*/  FADD.FTZ R20, R35, R2 ;  /* 0x0000000223147221 */ /* 0x004fe20000010000 */
[-CC-:B------:R-:W-:Y:S01]  /*14ec0*/  FFMA.FTZ R13, R13, R46.reuse, -R3.reuse ;  /* 0x0000002e0d0d7223 */ /* 0x180fe20000010803 */
[-CC-:B------:R-:W-:Y:S01]  /*14ed0*/  FFMA.FTZ R11, R11, R46.reuse, -R3.reuse ;  /* 0x0000002e0b0b7223 */ /* 0x180fe20000010803 */
[-CC-:B------:R-:W-:Y:S01]  /*14ee0*/  FFMA.FTZ R10, R10, R46.reuse, -R3.reuse ;  /* 0x0000002e0a0a7223 */ /* 0x180fe20000010803 */
[-CC-:B------:R-:W-:Y:S01]  /*14ef0*/  FFMA.FTZ R9, R9, R46.reuse, -R3.reuse ;  /* 0x0000002e09097223 */ /* 0x180fe20000010803 */
[----:B------:R-:W1:Y:S01]  /*14f00*/  MUFU.EX2 R40, R40 ;  /* 0x0000002800287308 */ /* 0x000e620000000800 */
[----:B------:R-:W-:-:S07]  /*14f10*/  FFMA.FTZ R2, R52, R46, -R3 ;  /* 0x0000002e34027223 */ /* 0x000fce0000010803 */
[----:B------:R-:W2:Y:S08]  /*14f20*/  MUFU.EX2 R39, R39 ;  /* 0x0000002700277308 */ /* 0x000eb00000000800 */
[----:B------:R-:W3:Y:S01]  /*14f30*/  MUFU.EX2 R38, R38 ;  /* 0x0000002600267308 */ /* 0x000ee20000000800 */
[----:B-1----:R-:W-:-:S07]  /*14f40*/  FADD.FTZ R4, R40, R49 ;  /* 0x0000003128047221 */ /* 0x002fce0000010000 */
[----:B------:R-:W1:Y:S01]  /*14f50*/  MUFU.EX2 R37, R37 ;  /* 0x0000002500257308 */ /* 0x000e620000000800 */
[----:B--2---:R-:W-:-:S07]  /*14f60*/  FADD.FTZ R5, R39, R4 ;  /* 0x0000000427057221 */ /* 0x004fce0000010000 */
[----:B------:R-:W-:Y:S01]  /*14f70*/  MUFU.EX2 R30, R30 ;  /* 0x0000001e001e7308 */ /* 0x000fe20000000800 */
[----:B---3--:R-:W-:-:S07]  /*14f80*/  FADD.FTZ R4, R38, R5 ;  /* 0x0000000526047221 */ /* 0x008fce0000010000 */
[----:B------:R-:W2:Y:S01]  /*14f90*/  MUFU.EX2 R34, R34 ;  /* 0x0000002200227308 */ /* 0x000ea20000000800 */
[----:B-1----:R-:W-:Y:S01]  /*14fa0*/  FADD.FTZ R5, R37, R4 ;  /* 0x0000000425057221 */ /* 0x002fe20000010000 */
[----:B------:R-:W-:-:S06]  /*14fb0*/  FFMA.FTZ R4, R50, R46, -R3 ;  /* 0x0000002e32047223 */ /* 0x000fcc0000010803 */
[----:B------:R-:W-:Y:S08]  /*14fc0*/  MUFU.EX2 R29, R29 ;  /* 0x0000001d001d7308 */ /* 0x000ff00000000800 */
[----:B------:R-:W1:Y:S01]  /*14fd0*/  MUFU.EX2 R173, R32 ;  /* 0x0000002000ad7308 */ /* 0x000e620000000800 */
[----:B--2---:R-:W-:Y:S01]  /*14fe0*/  FADD.FTZ R42, R34, R5 ;  /* 0x00000005222a7221 */ /* 0x004fe20000010000 */
[----:B------:R-:W-:-:S06]  /*14ff0*/  FFMA.FTZ R5, R56, R46, -R3 ;  /* 0x0000002e38057223 */ /* 0x000fcc0000010803 */
[----:B------:R-:W2:Y:S08]  /*15000*/  MUFU.EX2 R28, R28 ;  /* 0x0000001c001c7308 */ /* 0x000eb00000000800 */
[----:B------:R3:W-:Y:S01]  /*15010*/  MUFU.EX2 R182, R15 ;  /* 0x0000000f00b67308 */ /* 0x0007e20000000800 */
[----:B-1----:R-:W-:-:S07]  /*15020*/  FADD.FTZ R31, R173, R42 ;  /* 0x0000002aad1f7221 */ /* 0x002fce0000010000 */
[----:B------:R-:W-:Y:S01]  /*15030*/  MUFU.EX2 R14, R14 ;  /* 0x0000000e000e7308 */ /* 0x000fe20000000800 */
[----:B---3--:R-:W-:-:S04]  /*15040*/  FADD.FTZ R15, R33, R20 ;  /* 0x00000014210f7221 */ /* 0x008fc80000010000 */
[----:B------:R-:W-:-:S03]  /*15050*/  FADD.FTZ R15, R170, R15 ;  /* 0x0000000faa0f7221 */ /* 0x000fc60000010000 */
[----:B------:R-:W1:Y:S01]  /*15060*/  MUFU.EX2 R27, R27 ;  /* 0x0000001b001b7308 */ /* 0x000e620000000800 */
[----:B------:R-:W-:-:S04]  /*15070*/  FADD.FTZ R32, R30, R15 ;  /* 0x0000000f1e207221 */ /* 0x000fc80000010000 */
[----:B------:R-:W-:-:S03]  /*15080*/  FADD.FTZ R15, R29, R32 ;  /* 0x000000201d0f7221 */ /* 0x000fc60000010000 */
[----:B------:R-:W-:Y:S01]  /*15090*/  MUFU.EX2 R13, R13 ;  /* 0x0000000d000d7308 */ /* 0x000fe20000000800 */
[----:B--2---:R-:W-:-:S07]  /*150a0*/  FADD.FTZ R42, R28, R15 ;  /* 0x0000000f1c2a7221 */ /* 0x004fce0000010000 */
[----:B------:R-:W0:Y:S01]  /*150b0*/  MUFU.EX2 R26, R26 ;  /* 0x0000001a001a7308 */ /* 0x000e220000000800 */
[----:B-1----:R-:W-:-:S07]  /*150c0*/  FADD.FTZ R15, R27, R42 ;  /* 0x0000002a1b0f7221 */ /* 0x002fce0000010000 */
[----:B------:R-:W-:Y:S08]  /*150d0*/  MUFU.EX2 R11, R11 ;  /* 0x0000000b000b7308 */ /* 0x000ff00000000800 */
[----:B------:R-:W1:Y:S01]  /*150e0*/  MUFU.EX2 R25, R25 ;  /* 0x0000001900197308 */ /* 0x000e620000000800 */
[----:B0-----:R-:W-:-:S07]  /*150f0*/  FADD.FTZ R44, R26, R15 ;  /* 0x0000000f1a2c7221 */ /* 0x001fce0000010000 */
[----:B------:R-:W-:Y:S08]  /*15100*/  MUFU.EX2 R10, R10 ;  /* 0x0000000a000a7308 */ /* 0x000ff00000000800 */
[----:B------:R-:W0:Y:S08]  /*15110*/  MUFU.EX2 R24, R24 ;  /* 0x0000001800187308 */ /* 0x000e300000000800 */
[----:B------:R-:W-:Y:S08]  /*15120*/  MUFU.EX2 R9, R9 ;  /* 0x0000000900097308 */ /* 0x000ff00000000800 */
[----:B------:R2:W-:Y:S08]  /*15130*/  MUFU.EX2 R20, R2 ;  /* 0x0000000200147308 */ /* 0x0005f00000000800 */
[----:B------:R-:W3:Y:S01]  /*15140*/  MUFU.EX2 R21, R21 ;  /* 0x0000001500157308 */ /* 0x000ee20000000800 */
[----:B--2---:R-:W-:Y:S01]  /*15150*/  FADD.FTZ R2, R14, R31 ;  /* 0x0000001f0e027221 */ /* 0x004fe20000010000 */
[----:B-1----:R-:W-:-:S03]  /*15160*/  FADD.FTZ R31, R25, R44 ;  /* 0x0000002c191f7221 */ /* 0x002fc60000010000 */
[----:B------:R-:W-:Y:S01]  /*15170*/  FADD.FTZ R42, R13, R2 ;  /* 0x000000020d2a7221 */ /* 0x000fe20000010000 */
[-CC-:B------:R-:W-:Y:S01]  /*15180*/  FFMA.FTZ R2, R54, R46.reuse, -R3.reuse ;  /* 0x0000002e36027223 */ /* 0x180fe20000010803 */
[----:B------:R-:W-:Y:S01]  /*15190*/  FFMA.FTZ R3, R36, R46, -R3 ;  /* 0x0000002e24037223 */ /* 0x000fe20000010803 */
[----:B------:R-:W1:Y:S01]  /*151a0*/  MUFU.EX2 R19, R19 ;  /* 0x0000001300137308 */ /* 0x000e620000000800 */
[----:B------:R-:W-:Y:S01]  /*151b0*/  FADD.FTZ R15, R11, R42 ;  /* 0x0000002a0b0f7221 */ /* 0x000fe20000010000 */
[----:B0-----:R-:W-:-:S06]  /*151c0*/  FADD.FTZ R42, R24, R31 ;  /* 0x0000001f182a7221 */ /* 0x001fcc0000010000 */
[----:B------:R0:W2:Y:S01]  /*151d0*/  MUFU.EX2 R181, R4 ;  /* 0x0000000400b57308 */ /* 0x0000a20000000800 */
[----:B---3--:R-:W-:-:S07]  /*151e0*/  FADD.FTZ R42, R21, R42 ;  /* 0x0000002a152a7221 */ /* 0x008fce0000010000 */
[----:B------:R-:W-:Y:S01]  /*151f0*/  MUFU.EX2 R18, R18 ;  /* 0x0000001200127308 */ /* 0x000fe20000000800 */
[----:B0-----:R-:W-:-:S07]  /*15200*/  FADD.FTZ R4, R10, R15 ;  /* 0x0000000f0a047221 */ /* 0x001fce0000010000 */
[----:B------:R0:W3:Y:S08]  /*15210*/  MUFU.EX2 R32, R5 ;  /* 0x0000000500207308 */ /* 0x0000f00000000800 */
[----:B------:R-:W4:Y:S01]  /*15220*/  MUFU.EX2 R7, R7 ;  /* 0x0000000700077308 */ /* 0x000f220000000800 */
[----:B0-----:R-:W-:-:S04]  /*15230*/  FADD.FTZ R5, R9, R4 ;  /* 0x0000000409057221 */ /* 0x001fc80000010000 */
[----:B------:R-:W-:Y:S01]  /*15240*/  FADD.FTZ R4, R20, R5 ;  /* 0x0000000514047221 */ /* 0x000fe20000010000 */
[----:B-1----:R-:W-:Y:S02]  /*15250*/  FADD.FTZ R5, R19, R42 ;  /* 0x0000002a13057221 */ /* 0x002fe40000010000 */
[----:B------:R0:W1:Y:S01]  /*15260*/  MUFU.EX2 R183, R2 ;  /* 0x0000000200b77308 */ /* 0x0000620000000800 */
[----:B--2---:R-:W-:-:S04]  /*15270*/  FADD.FTZ R15, R181, R4 ;  /* 0x00000004b50f7221 */ /* 0x004fc80000010000 */
[----:B---3--:R-:W-:-:S03]  /*15280*/  FADD.FTZ R4, R32, R15 ;  /* 0x0000000f20047221 */ /* 0x008fc60000010000 */
[----:B------:R-:W2:Y:S01]  /*15290*/  MUFU.EX2 R36, R3 ;  /* 0x0000000300247308 */ /* 0x000ea20000000800 */
[----:B0-----:R-:W-:-:S04]  /*152a0*/  FADD.FTZ R2, R18, R5 ;  /* 0x0000000512027221 */ /* 0x001fc80000010000 */
[----:B----4-:R-:W-:Y:S01]  /*152b0*/  FADD.FTZ R5, R7, R2 ;  /* 0x0000000207057221 */ /* 0x010fe20000010000 */
[----:B-1----:R-:W-:-:S03]  /*152c0*/  FADD.FTZ R15, R183, R4 ;  /* 0x00000004b70f7221 */ /* 0x002fc60000010000 */
[----:B------:R-:W-:-:S05]  /*152d0*/  FADD.FTZ R31, R182, R5 ;  /* 0x00000005b61f7221 */ /* 0x000fca0000010000 */
[----:B------:R-:W-:Y:S01]  /*152e0*/  ST.E desc[UR44][R16.64+0x210], R31 ;  /* 0x0002101f10007985 */ /* 0x000fe2000c10192c */
[----:B--2---:R-:W-:-:S05]  /*152f0*/  FADD.FTZ R15, R36, R15 ;  /* 0x0000000f240f7221 */ /* 0x004fca0000010000 */
        /* <DEDUP_REMOVED lines=30> */
[----:B------:R-:W-:-:S04]  /*154e0*/  UIADD3 UR4, UP0, UR37, 0x230, URZ ;  /* 0x0000023025047890 */ /* 0x000fc8000ff1e03f */
[----:B------:R-:W-:Y:S02]  /*154f0*/  ULOP3.LUT UR5, UR4, 0x4, URZ, 0xfc, !UPT ;  /* 0x0000000404057892 */ /* 0x000fe4000f8efc3f */
[----:B------:R-:W-:-:S04]  /*15500*/  UIADD3.X UR6, URZ, UR36, URZ, UP0, !UPT ;  /* 0x000000243f067290 */ /* 0x000fc800087fe43f */
[----:B------:R-:W-:Y:S02]  /*15510*/  IMAD.U32 R2, RZ, RZ, UR5 ;  /* 0x00000005ff027e24 */ /* 0x000fe4000f8e00ff */
[----:B------:R-:W-:Y:S02]  /*15520*/  IMAD.U32 R3, RZ, RZ, UR6 ;  /* 0x00000006ff037e24 */ /* 0x000fe4000f8e00ff */
[----:B--2---:R-:W-:-:S05]  /*15530*/  FMUL.FTZ R5, R6, R5 ;  /* 0x0000000506057220 */ /* 0x004fca0000410000 */
        /* <DEDUP_REMOVED lines=66> */
[----:B------:R-:W-:-:S06]  /*15960*/  ULOP3.LUT UR5, UR4, 0x8, URZ, 0xfc, !UPT ;  /* 0x0000000804057892 */ /* 0x000fcc000f8efc3f */
[----:B------:R-:W-:Y:S02]  /*15970*/  IMAD.U32 R4, RZ, RZ, UR5 ;  /* 0x00000005ff047e24 */ /* 0x000fe4000f8e00ff */
[C---:B--2---:R-:W-:Y:S01]  /*15980*/  FMUL.FTZ R5, R6.reuse, R5 ;  /* 0x0000000506057220 */ /* 0x044fe20000410000 */
[----:B---3--:R-:W-:-:S04]  /*15990*/  FMUL.FTZ R131, R6, R131 ;  /* 0x0000008306837220 */ /* 0x008fc80000410000 */
[----:B------:R0:W-:Y:S01]  /*159a0*/  ST.E desc[UR44][R16.64+0x270], R5 ;  /* 0x0002700510007985 */ /* 0x0001e2000c10192c */
[C---:B----4-:R-:W-:Y:S01]  /*159b0*/  FMUL.FTZ R9, R6.reuse, R9 ;  /* 0x0000000906097220 */ /* 0x050fe20000410000 */
[C---:B-----5:R-:W-:Y:S01]  /*159c0*/  FMUL.FTZ R11, R6.reuse, R11 ;  /* 0x0000000b060b7220 */ /* 0x060fe20000410000 */
[C---:B------:R-:W-:Y:S01]  /*159d0*/  FMUL.FTZ R13, R6.reuse, R13 ;  /* 0x0000000d060d7220 */ /* 0x040fe20000410000 */
[----:B0-----:R-:W-:Y:S02]  /*159e0*/  IMAD.U32 R5, RZ, RZ, UR6 ;  /* 0x00000006ff057e24 */ /* 0x001fe4000f8e00ff */
        /* <DEDUP_REMOVED lines=119> */
[----:B------:R-:W-:Y:S01]  /*16160*/  ULOP3.LUT UR4, UR4, 0xc, URZ, 0xfc, !UPT ;  /* 0x0000000c04047892 */ /* 0x000fe2000f8efc3f */
[----:B-1----:R-:W-:-:S05]  /*16170*/  IMAD.U32 R7, RZ, RZ, UR6 ;  /* 0x00000006ff077e24 */ /* 0x002fca000f8e00ff */
[----:B------:R-:W-:Y:S02]  /*16180*/  IMAD.U32 R6, RZ, RZ, UR4 ;  /* 0x00000004ff067e24 */ /* 0x000fe4000f8e00ff */
        /* <DEDUP_REMOVED lines=1117> */
[----:B------:R-:W3:Y:S04]  /*1a760*/  LD.E R11, desc[UR44][R2.64] ;  /* 0x0000002c020b7980 */ /* 0x000ee8000c101900 */
[----:B---3--:R3:W-:Y:S04]  /*1a770*/  ST.E desc[UR44][R2.64], R11 ;  /* 0x0000000b02007985 */ /* 0x0087e8000c10192c */
[----:B------:R-:W4:Y:S04]  /*1a780*/  LD.E R13, desc[UR44][R4.64] ;  /* 0x0000002c040d7980 */ /* 0x000f28000c101900 */
[----:B----4-:R4:W-:Y:S04]  /*1a790*/  ST.E desc[UR44][R4.64], R13 ;  /* 0x0000000d04007985 */ /* 0x0109e8000c10192c */
[----:B------:R-:W5:Y:S04]  /*1a7a0*/  LD.E R15, desc[UR44][R6.64] ;  /* 0x0000002c060f7980 */ /* 0x000f68000c101900 */
[----:B-----5:R5:W-:Y:S04]  /*1a7b0*/  ST.E desc[UR44][R6.64], R15 ;  /* 0x0000000f06007985 */ /* 0x020be8000c10192c */
[----:B------:R-:W5:Y:S04]  /*1a7c0*/  LD.E R19, desc[UR44][R16.64+0x240] ;  /* 0x0002402c10137980 */ /* 0x000f68000c101900 */
[----:B------:R-:W5:Y:S04]  /*1a7d0*/  LD.E R21, desc[UR44][R16.64+0x244] ;  /* 0x0002442c10157980 */ /* 0x000f68000c101900 */
[----:B0-----:R-:W5:Y:S04]  /*1a7e0*/  LD.E R25, desc[UR44][R16.64+0x248] ;  /* 0x0002482c10197980 */ /* 0x001f68000c101900 */
[----:B-1----:R-:W5:Y:S04]  /*1a7f0*/  LD.E R27, desc[UR44][R16.64+0x24c] ;  /* 0x00024c2c101b7980 */ /* 0x002f68000c101900 */
[----:B--2---:R-:W2:Y:S04]  /*1a800*/  LD.E R9, desc[UR44][R16.64+0x250] ;  /* 0x0002502c10097980 */ /* 0x004ea8000c101900 */
[----:B------:R-:W2:Y:S04]  /*1a810*/  LD.E R29, desc[UR44][R16.64+0x254] ;  /* 0x0002542c101d7980 */ /* 0x000ea8000c101900 */
[----:B---3--:R-:W3:Y:S04]  /*1a820*/  LD.E R3, desc[UR44][R16.64+0x258] ;  /* 0x0002582c10037980 */ /* 0x008ee8000c101900 */
[----:B------:R-:W3:Y:S04]  /*1a830*/  LD.E R11, desc[UR44][R16.64+0x25c] ;  /* 0x00025c2c100b7980 */ /* 0x000ee8000c101900 */
[----:B----4-:R-:W4:Y:S04]  /*1a840*/  LD.E R5, desc[UR44][R16.64+0x260] ;  /* 0x0002602c10057980 */ /* 0x010f28000c101900 */
[----:B------:R-:W4:Y:S04]  /*1a850*/  LD.E R13, desc[UR44][R16.64+0x264] ;  /* 0x0002642c100d7980 */ /* 0x000f28000c101900 */
[----:B-----5:R-:W5:Y:S04]  /*1a860*/  LD.E R7, desc[UR44][R16.64+0x268] ;  /* 0x0002682c10077980 */ /* 0x020f68000c101900 */
        /* <DEDUP_REMOVED lines=113> */
[----:B------:R0:W-:Y:S04]  /*1af80*/  ST.E desc[UR44][R16.64+0x240], R19 ;  /* 0x0002401310007985 */ /* 0x0001e8000c10192c */
[----:B------:R0:W-:Y:S04]  /*1af90*/  ST.E desc[UR44][R16.64+0x244], R21 ;  /* 0x0002441510007985 */ /* 0x0001e8000c10192c */
[----:B------:R0:W-:Y:S04]  /*1afa0*/  ST.E desc[UR44][R16.64+0x248], R25 ;  /* 0x0002481910007985 */ /* 0x0001e8000c10192c */
[----:B------:R0:W-:Y:S04]  /*1afb0*/  ST.E desc[UR44][R16.64+0x24c], R27 ;  /* 0x00024c1b10007985 */ /* 0x0001e8000c10192c */
[----:B--2---:R0:W-:Y:S04]  /*1afc0*/  ST.E desc[UR44][R16.64+0x250], R9 ;  /* 0x0002500910007985 */ /* 0x0041e8000c10192c */
[----:B------:R0:W-:Y:S04]  /*1afd0*/  ST.E desc[UR44][R16.64+0x254], R29 ;  /* 0x0002541d10007985 */ /* 0x0001e8000c10192c */
[----:B---3--:R0:W-:Y:S04]  /*1afe0*/  ST.E desc[UR44][R16.64+0x258], R3 ;  /* 0x0002580310007985 */ /* 0x0081e8000c10192c */
[----:B------:R0:W-:Y:S04]  /*1aff0*/  ST.E desc[UR44][R16.64+0x25c], R11 ;  /* 0x00025c0b10007985 */ /* 0x0001e8000c10192c */
[----:B----4-:R0:W-:Y:S04]  /*1b000*/  ST.E desc[UR44][R16.64+0x260], R5 ;  /* 0x0002600510007985 */ /* 0x0101e8000c10192c */
[----:B------:R0:W-:Y:S04]  /*1b010*/  ST.E desc[UR44][R16.64+0x264], R13 ;  /* 0x0002640d10007985 */ /* 0x0001e8000c10192c */
[----:B-----5:R0:W-:Y:S04]  /*1b020*/  ST.E desc[UR44][R16.64+0x268], R7 ;  /* 0x0002680710007985 */ /* 0x0201e8000c10192c */
        /* <DEDUP_REMOVED lines=129> */
.L_x_6955:
[----:B------:R-:W-:Y:S05]  /*1b840*/  BSYNC B0 ;  /* 0x0000000000007941 */ /* 0x000fea0003800000 */
.L_x_6954:
[C---:B------:R-:W-:Y:S01]  /*1b850*/  ISETP.GT.AND P0, PT, R0.reuse, R12, PT ;  /* 0x0000000c0000720c */ /* 0x040fe20003f04270 */
[----:B------:R-:W-:-:S12]  /*1b860*/  VIADD R0, R0, 0xffffffff ;  /* 0xffffffff00007836 */ /* 0x000fd80000000000 */
[----:B------:R-:W-:Y:S05]  /*1b870*/  @P0 BRA `(.L_x_6956) ;  /* 0xffffff5400b00947 */ /* 0x000fea000383ffff */
[----:B0-----:R-:W2:Y:S02]  /*1b880*/  LDL R2, [R1+0x70] ;  /* 0x0000700001027983 */ /* 0x001ea40000100800 */
[----:B--2---:R-:W-:-:S07]  /*1b890*/  IMAD.SHL.U32 R2, R2, 0x40, RZ ;  /* 0x0000004002027824 */ /* 0x004fce00078e00ff */
.L_x_6927:
[----:B------:R-:W0:Y:S01]  /*1b8a0*/  LDC R3, c[0x0][0x448] ;  /* 0x00011200ff037b82 */ /* 0x000e220000000800 */
[----:B------:R-:W-:-:S07]  /*1b8b0*/  ULDC UR4, c[0x0][0xad4] ;  /* 0x0002b50000047ab9 */ /* 0x000fce0000000800 */
[----:B------:R-:W2:Y:S01]  /*1b8c0*/  LDC R6, c[0x0][0xadc] ;  /* 0x0002b700ff067b82 */ /* 0x000ea20000000800 */
[----:B0-----:R-:W-:Y:S01]  /*1b8d0*/  ISETP.NE.AND P0, PT, R3, 0x1, PT ;  /* 0x000000010300780c */ /* 0x001fe20003f05270 */
[----:B------:R-:W-:-:S12]  /*1b8e0*/  VIADD R3, R2, 0x3f ;  /* 0x0000003f02037836 */ /* 0x000fd80000000000 */
[----:B-1----:R-:W0:Y:S08]  /*1b8f0*/  @P0 LDC R4, c[0x0][0x44c] ;  /* 0x00011300ff040b82 */ /* 0x002e300000000800 */
[----:B------:R-:W1:Y:S01]  /*1b900*/  @P0 LDC R5, c[0x0][0x450] ;  /* 0x00011400ff050b82 */ /* 0x000e620000000800 */
[----:B0-----:R-:W-:-:S05]  /*1b910*/  @P0 IMAD.HI.U32 R2, R3, R4, RZ ;  /* 0x0000000403020227 */ /* 0x001fca00078e00ff */
[----:B-1----:R-:W-:Y:S02]  /*1b920*/  @P0 SHF.R.U32.HI R3, RZ, R5, R2 ;  /* 0x00000005ff030219 */ /* 0x002fe40000011602 */
[----:B--2---:R-:W-:-:S03]  /*1b930*/  ISETP.GE.AND P0, PT, R6, 0x1, PT ;  /* 0x000000010600780c */ /* 0x004fc60003f06270 */
        /* <DEDUP_REMOVED lines=13> */
.L_x_6959:
[----:B------:R-:W-:-:S13]  /*1ba10*/  ISETP.NE.AND P0, PT, R6, 0x1, PT ;  /* 0x000000010600780c */ /* 0x000fda0003f05270 */
[----:B------:R-:W0:Y:S02]  /*1ba20*/  @P0 LDC.64 R4, c[0x0][0xae0] ;  /* 0x0002b800ff040b82 */ /* 0x000e240000000a00 */
[----:B0-----:R-:W-:-:S05]  /*1ba30*/  @P0 IMAD.HI.U32 R4, R3, R4, RZ ;  /* 0x0000000403040227 */ /* 0x001fca00078e00ff */
[----:B------:R-:W-:-:S07]  /*1ba40*/  @P0 SHF.R.U32.HI R3, RZ, R5, R4 ;  /* 0x00000005ff030219 */ /* 0x000fce0000011604 */
.L_x_6960:
[----:B------:R-:W-:Y:S05]  /*1ba50*/  BSYNC B0 ;  /* 0x0000000000007941 */ /* 0x000fea0003800000 */
.L_x_6958:
[----:B------:R-:W-:-:S05]  /*1ba60*/  IMAD R3, R3, R6, RZ ;  /* 0x0000000603037224 */ /* 0x000fca00078e02ff */
[----:B------:R-:W-:-:S07]  /*1ba70*/  VIMNMX R2, R2, R3, !PT ;  /* 0x0000000302027248 */ /* 0x000fce0007fe0100 */
.L_x_6957:
[----:B------:R-:W-:-:S05]  /*1ba80*/  VIADD R2, R2, 0x3f ;  /* 0x0000003f02027836 */ /* 0x000fca0000000000 */
[----:B------:R-:W-:-:S04]  /*1ba90*/  SHF.R.S32.HI R3, RZ, 0x1f, R2 ;  /* 0x0000001fff037819 */ /* 0x000fc80000011402 */
[----:B------:R-:W-:-:S04]  /*1baa0*/  LEA.HI R3, R3, R2, RZ, 0x6 ;  /* 0x0000000203037211 */ /* 0x000fc800078f30ff */
[----:B------:R-:W-:-:S04]  /*1bab0*/  SHF.R.S32.HI R3, RZ, 0x6, R3 ;  /* 0x00000006ff037819 */ /* 0x000fc80000011403 */
[----:B------:R-:W-:-:S04]  /*1bac0*/  VIMNMX R10, R164, R3, !PT ;  /* 0x00000003a40a7248 */ /* 0x000fc80007fe0100 */
[----:B------:R-:W-:-:S13]  /*1bad0*/  ISETP.GE.AND P0, PT, R0, R10, PT ;  /* 0x0000000a0000720c */ /* 0x000fda0003f06270 */
[----:B------:R-:W-:Y:S05]  /*1bae0*/  @!P0 BRA `(.L_x_6961) ;  /* 0x0000009800b08947 */ /* 0x000fea0003800000 */
.L_x_6980:
        /* <DEDUP_REMOVED lines=23> */
.L_x_6963:
[----:B------:R-:W-:Y:S05]  /*1bc60*/  BSYNC B0 ;  /* 0x0000000000007941 */ /* 0x000fea0003800000 */
.L_x_6962:
        /* <DEDUP_REMOVED lines=13> */
.L_x_6965:
[----:B------:R-:W-:Y:S05]  /*1bd40*/  BSYNC B0 ;  /* 0x0000000000007941 */ /* 0x000fea0003800000 */
.L_x_6964:
        /* <DEDUP_REMOVED lines=8> */
.L_x_6967:
[----:B------:R-:W-:Y:S05]  /*1bdd0*/  BSYNC B0 ;  /* 0x0000000000007941 */ /* 0x000fea0003800000 */
.L_x_6966:
[----:B------:R-:W2:Y:S04]  /*1bde0*/  LD.E R3, desc[UR44][R16.64+0x1e8] ;  /* 0x0001e82c10037980 */ /* 0x000ea8000c101900 */
[----:B------:R-:W2:Y:S01]  /*1bdf0*/  LD.E.64 R8, desc[UR44][R16.64+0xa0] ;  /* 0x0000a02c10087980 */ /* 0x000ea2000c101b00 */
[----:B------:R-:W-:Y:S05]  /*1be00*/  WARPSYNC.ALL ;  /* 0x0000000000007948 */ /* 0x000fea0003800000 */
[----:B------:R-:W3:Y:S04]  /*1be10*/  LD.E.64 R18, desc[UR44][R16.64+0x98] ;  /* 0x0000982c10127980 */ /* 0x000ee8000c101b00 */
[----:B0----5:R-:W4:Y:S04]  /*1be20*/  LD.E.64 R6, desc[UR44][R16.64+0x98] ;  /* 0x0000982c10067980 */ /* 0x021f28000c101b00 */
[----:B------:R-:W4:Y:S04]  /*1be30*/  LD.E.64 R12, desc[UR44][R16.64+0x98] ;  /* 0x0000982c100c7980 */ /* 0x000f28000c101b00 */
[----:B------:R-:W4:Y:S01]  /*1be40*/  LD.E.64 R14, desc[UR44][R16.64+0x98] ;  /* 0x0000982c100e7980 */ /* 0x000f22000c101b00 */
[----:B--2---:R-:W-:-:S02]  /*1be50*/  IMAD R2, R3, 0x200, R8 ;  /* 0x0000020003027824 */ /* 0x004fc400078e0208 */
[----:B------:R-:W-:-:S03]  /*1be60*/  IMAD.MOV.U32 R3, RZ, RZ, R9 ;  /* 0x000000ffff037224 */ /* 0x000fc600078e0009 */
[C---:B------:R-:W-:Y:S02]  /*1be70*/  R2UR UR6, R2.reuse ;  /* 0x00000000020672ca */ /* 0x040fe400000e0000 */
[----:B------:R-:W-:Y:S01]  /*1be80*/  R2UR UR7, R3 ;  /* 0x00000000030772ca */ /* 0x000fe200000e0000 */
[----:B------:R0:W-:Y:S01]  /*1be90*/  ST.E desc[UR44][R16.64+0x80], RZ ;  /* 0x000080ff10007985 */ /* 0x0001e2000c10192c */
[----:B------:R-:W-:Y:S02]  /*1bea0*/  VIADD R8, R2, 0x2 ;  /* 0x0000000202087836 */ /* 0x000fe40000000000 */
[----:B------:R-:W-:Y:S01]  /*1beb0*/  IMAD.MOV.U32 R5, RZ, RZ, 0x1 ;  /* 0x00000001ff057424 */ /* 0x000fe200078e00ff */
[----:B---3--:R-:W-:Y:S02]  /*1bec0*/  R2UR UR4, R18 ;  /* 0x00000000120472ca */ /* 0x008fe400000e0000 */
[----:B------:R-:W-:Y:S02]  /*1bed0*/  R2UR UR5, R19 ;  /* 0x00000000130572ca */ /* 0x000fe400000e0000 */
[----:B------:R-:W2:Y:S01]  /*1bee0*/  LD.E R19, desc[UR44][R16.64+0x54] ;  /* 0x0000542c10137980 */ /* 0x000ea2000c101900 */
[----:B------:R-:W-:-:S10]  /*1bef0*/  WARPGROUP.ARRIVE ;  /* 0x00000000000079c5 */ /* 0x000fd40000000000 */
        /* <DEDUP_REMOVED lines=8> */
[----:B------:R0:W5:Y:S01]  /*1bf80*/  LD.E R18, desc[UR44][R16.64+0x1ec] ;  /* 0x0001ec2c10127980 */ /* 0x000162000c101900 */
[----:B------:R-:W-:Y:S01]  /*1bf90*/  VIADD R6, R12, 0x4 ;  /* 0x000000040c067836 */ /* 0x000fe20000000000 */
[----:B------:R-:W-:Y:S01]  /*1bfa0*/  BSSY B0, `(.L_x_6969) ;  /* 0x0000020000007945 */ /* 0x000fe20003800000 */
[----:B------:R-:W-:Y:S01]  /*1bfb0*/  VIADD R8, R2, 0x4 ;  /* 0x0000000402087836 */ /* 0x000fe20000000000 */
[----:B------:R0:W-:Y:S01]  /*1bfc0*/  ST.E desc[UR44][R16.64+0x80], R5 ;  /* 0x0000800510007985 */ /* 0x0001e2000c10192c */
[----:B------:R-:W-:Y:S01]  /*1bfd0*/  WARPGROUP.ARRIVE ;  /* 0x00000000000079c5 */ /* 0x000fe20000000000 */
[----:B------:R-:W-:-:S02]  /*1bfe0*/  IMAD.MOV.U32 R7, RZ, RZ, R13 ;  /* 0x000000ffff077224 */ /* 0x000fc400078e000d */
[----:B------:R-:W-:-:S03]  /*1bff0*/  IMAD.MOV.U32 R3, RZ, RZ, R15 ;  /* 0x000000ffff037224 */ /* 0x000fc600078e000f */
[----:B------:R-:W-:Y:S01]  /*1c000*/  HGMMA.64x64x16.F32 R24, gdesc[UR4], R24, gsb0 ;  /* 0x00e00000041879f0 */ /* 0x000fe20008000818 */
[----:B------:R-:W-:Y:S02]  /*1c010*/  R2UR UR6, R8 ;  /* 0x00000000080672ca */ /* 0x000fe400000e0000 */
[----:B------:R-:W-:Y:S02]  /*1c020*/  R2UR UR7, R9 ;  /* 0x00000000090772ca */ /* 0x000fe400000e0000 */
[----:B------:R-:W-:Y:S01]  /*1c030*/  R2UR UR4, R6 ;  /* 0x00000000060472ca */ /* 0x000fe200000e0000 */
[----:B------:R-:W-:Y:S01]  /*1c040*/  VIADD R6, R2, 0x6 ;  /* 0x0000000602067836 */ /* 0x000fe20000000000 */
[----:B------:R-:W-:Y:S01]  /*1c050*/  R2UR UR5, R7 ;  /* 0x00000000070572ca */ /* 0x000fe200000e0000 */
[----:B------:R-:W-:Y:S02]  /*1c060*/  VIADD R2, R14, 0x6 ;  /* 0x000000060e027836 */ /* 0x000fe40000000000 */
[----:B------:R-:W-:Y:S01]  /*1c070*/  IMAD.MOV.U32 R7, RZ, RZ, R9 ;  /* 0x000000ffff077224 */ /* 0x000fe200078e0009 */
[----:B------:R-:W-:-:S02]  /*1c080*/  WARPGROUP.DEPBAR.LE gsb0, 0x0 ;  /* 0x00008000000079c5 */ /* 0x000fc40000010000 */
[----:B------:R0:W-:Y:S01]  /*1c090*/  ST.E desc[UR44][R16.64+0x80], R5 ;  /* 0x0000800510007985 */ /* 0x0001e2000c10192c */
[----:B------:R-:W-:-:S06]  /*1c0a0*/  WARPGROUP.ARRIVE ;  /* 0x00000000000079c5 */ /* 0x000fcc0000000000 */
[----:B------:R-:W-:Y:S01]  /*1c0b0*/  HGMMA.64x64x16.F32 R24, gdesc[UR4], R24, gsb0 ;  /* 0x00e00000041879f0 */ /* 0x000fe20008000818 */
[----:B------:R-:W-:Y:S02]  /*1c0c0*/  R2UR UR6, R6 ;  /* 0x00000000060672ca */ /* 0x000fe400000e0000 */
[----:B------:R-:W-:Y:S02]  /*1c0d0*/  R2UR UR7, R7 ;  /* 0x00000000070772ca */ /* 0x000fe400000e0000 */
        /* <DEDUP_REMOVED lines=8> */
[----:B------:R-:W-:Y:S02]  /*1c160*/  WARPGROUP.DEPBAR.LE gsb0, 0x0 ;  /* 0x00008000000079c5 */ /* 0x000fe40000010000 */
[----:B------:R0:W-:Y:S10]  /*1c170*/  ST.E desc[UR44][R16.64+0x80], R5 ;  /* 0x0000800510007985 */ /* 0x0001f4000c10192c */
[----:B------:R-:W-:Y:S05]  /*1c180*/  @!P1 BRA `(.L_x_6970) ;  /* 0x0000000000049947 */ /* 0x000fea0003800000 */
[----:B------:R-:W-:Y:S01]  /*1c190*/  BPT.TRAP 0x1 ;  /* 0x000000040000795c */ /* 0x000fe20000300000 */
.L_x_6970:
[----:B------:R-:W-:Y:S05]  /*1c1a0*/  BSYNC B0 ;  /* 0x0000000000007941 */ /* 0x000fea0003800000 */
.L_x_6969:
        /* <DEDUP_REMOVED lines=13> */
.L_x_6972:
[----:B------:R-:W-:Y:S05]  /*1c280*/  BSYNC B0 ;  /* 0x0000000000007941 */ /* 0x000fea0003800000 */
.L_x_6971:
        /* <DEDUP_REMOVED lines=8> */
.L_x_6974:
[----:B------:R-:W-:Y:S05]  /*1c310*/  BSYNC B0 ;  /* 0x0000000000007941 */ /* 0x000fea0003800000 */
.L_x_6973:
[----:B------:R-:W2:Y:S01]  /*1c320*/  S2R R2, SR_TID.X ;  /* 0x0000000000027919 */ /* 0x000ea20000002100 */
[----:B------:R-:W3:Y:S01]  /*1c330*/  LD.E R9, desc[UR44][R16.64+0x1e8] ;  /* 0x0001e82c10097980 */ /* 0x000ee2000c101900 */
[----:B--2---:R-:W-:-:S03]  /*1c340*/  LOP3.LUT R8, R2, 0x7f, RZ, 0xc0, !PT ;  /* 0x0000007f02087812 */ /* 0x004fc600078ec0ff */
[----:B------:R-:W3:Y:S01]  /*1c350*/  LD.E.64 R2, desc[UR44][R16.64+0xb8] ;  /* 0x0000b82c10027980 */ /* 0x000ee2000c101b00 */
[----:B------:R-:W-:Y:S05]  /*1c360*/  WARPSYNC.ALL ;  /* 0x0000000000007948 */ /* 0x000fea0003800000 */
[----:B------:R-:W-:Y:S02]  /*1c370*/  ISETP.NE.AND P2, PT, R8, RZ, PT ;  /* 0x000000ff0800720c */ /* 0x000fe40003f45270 */
[----:B------:R-:W2:Y:S04]  /*1c380*/  LD.E R8, desc[UR44][R16.64+0x88] ;  /* 0x0000882c10087980 */ /* 0x000ea8000c101900 */
[----:B-1---5:R-:W4:Y:S04]  /*1c390*/  LD.E.64 R6, desc[UR44][R16.64+0xb0] ;  /* 0x0000b02c10067980 */ /* 0x022f28000c101b00 */
[----:B------:R-:W4:Y:S04]  /*1c3a0*/  LD.E.64 R12, desc[UR44][R16.64+0xb0] ;  /* 0x0000b02c100c7980 */ /* 0x000f28000c101b00 */
[----:B------:R-:W4:Y:S04]  /*1c3b0*/  LD.E.64 R14, desc[UR44][R16.64+0xb0] ;  /* 0x0000b02c100e7980 */ /* 0x000f28000c101b00 */
[----:B------:R-:W4:Y:S01]  /*1c3c0*/  LD.E.64 R18, desc[UR44][R16.64+0xb0] ;  /* 0x0000b02c10127980 */ /* 0x000f22000c101b00 */
[----:B---3--:R-:W-:Y:S01]  /*1c3d0*/  IMAD R2, R9, 0x1000, R2 ;  /* 0x0000100009027824 */ /* 0x008fe200078e0202 */
[----:B------:R-:W-:-:S02]  /*1c3e0*/  R2UR UR7, R3 ;  /* 0x00000000030772ca */ /* 0x000fc400000e0000 */
[----:B------:R-:W3:Y:S02]  /*1c3f0*/  LD.E.64 R20, desc[UR44][R16.64+0xb0] ;  /* 0x0000b02c10147980 */ /* 0x000ee4000c101b00 */
[----:B------:R-:W-:Y:S01]  /*1c400*/  R2UR UR6, R2 ;  /* 0x00000000020672ca */ /* 0x000fe200000e0000 */
[----:B------:R-:W-:Y:S01]  /*1c410*/  WARPGROUP.ARRIVE ;  /* 0x00000000000079c5 */ /* 0x000fe20000000000 */
[----:B------:R-:W-:Y:S01]  /*1c420*/  IMAD.MOV.U32 R9, RZ, RZ, R3 ;  /* 0x000000ffff097224 */ /* 0x000fe200078e0003 */
[----:B--2---:R-:W-:Y:S02]  /*1c430*/  ISETP.NE.U32.AND P1, PT, R8, RZ, PT ;  /* 0x000000ff0800720c */ /* 0x004fe40003f25070 */
[----:B----4-:R-:W-:Y:S02]  /*1c440*/  R2UR UR4, R6 ;  /* 0x00000000060472ca */ /* 0x010fe400000e0000 */
[----:B------:R-:W-:-:S09]  /*1c450*/  R2UR UR5, R7 ;  /* 0x00000000070572ca */ /* 0x000fd200000e0000 */
[----:B------:R-:W-:-:S05]  /*1c460*/  VOTEU.ANY UP0, P1 ;  /* 0x00000000003f7886 */ /* 0x000fca0000800100 */
[----:B------:R-:W-:Y:S01]  /*1c470*/  HGMMA.64x64x16.F32 R24, gdesc[UR4], R24, UP0, gsb0 ;  /* 0x00e00000041879f0 */ /* 0x000fe2000b800818 */
        /* <DEDUP_REMOVED lines=38> */
[----:B---3--:R-:W-:Y:S02]  /*1c6e0*/  VIADD R6, R20, 0x200 ;  /* 0x0000020014067836 */ /* 0x008fe40000000000 */
        /* <DEDUP_REMOVED lines=165> */
[----:B---3--:R-:W-:-:S03]  /*1d140*/  IMAD.MOV.U32 R7, RZ, RZ, R13 ;  /* 0x000000ffff077224 */ /* 0x008fc600078e000d */
[----:B------:R-:W-:Y:S01]  /*1d150*/  IADD3 R6, R12, 0x800, R11 ;  /* 0x000008000c067810 */ /* 0x000fe20007ffe00b */
[----:B------:R-:W-:Y:S01]  /*1d160*/  IMAD.IADD R8, R11, 0x1, R14 ;  /* 0x000000010b087824 */ /* 0x000fe200078e020e */
[----:B------:R-:W-:Y:S02]  /*1d170*/  R2UR UR9, R7 ;  /* 0x00000000070972ca */ /* 0x000fe400000e0000 */
[----:B------:R-:W-:Y:S02]  /*1d180*/  R2UR UR8, R6 ;  /* 0x00000000060872ca */ /* 0x000fe400000e0000 */
[----:B------:R-:W-:Y:S01]  /*1d190*/  R2UR UR10, R8 ;  /* 0x00000000080a72ca */ /* 0x000fe200000e0000 */
[----:B------:R-:W-:Y:S02]  /*1d1a0*/  WARPGROUP.DEPBAR.LE gsb0, 0x0 ;  /* 0x00008000000079c5 */ /* 0x000fe40000010000 */
[----:B------:R-:W3:Y:S04]  /*1d1b0*/  LD.E.64 R12, desc[UR44][R16.64+0xb0] ;  /* 0x0000b02c100c7980 */ /* 0x000ee8000c101b00 */
        /* <DEDUP_REMOVED lines=175> */
[----:B---3--:R-:W-:Y:S01]  /*1dcb0*/  IMAD.MOV.U32 R7, RZ, RZ, R61 ;  /* 0x000000ffff077224 */ /* 0x008fe200078e003d */
        /* <DEDUP_REMOVED lines=57> */
[----:B------:R-:W1:Y:S04]  /*1e050*/  LD.E.64 R2, desc[UR44][R16.64+0x200] ;  /* 0x0002002c10027980 */ /* 0x000e68000c101b00 */
[----:B--2---:R-:W2:Y:S01]  /*1e060*/  LD.E R15, desc[UR44][R8.64] ;  /* 0x0000002c080f7980 */ /* 0x004ea2000c101900 */
[----:B------:R-:W-:-:S04]  /*1e070*/  UIADD3 UR4, UP0, UR37, 0x200, URZ ;  /* 0x0000020025047890 */ /* 0x000fc8000ff1e03f */
[----:B------:R-:W-:Y:S02]  /*1e080*/  ULOP3.LUT UR4, UR4, 0x4, URZ, 0xfc, !UPT ;  /* 0x0000000404047892 */ /* 0x000fe4000f8efc3f */
[----:B------:R-:W-:Y:S01]  /*1e090*/  UIADD3.X UR5, URZ, UR36, URZ, UP0, !UPT ;  /* 0x000000243f057290 */ /* 0x000fe200087fe43f */
[-C--:B--2---:R-:W-:Y:S01]  /*1e0a0*/  FMUL.FTZ R57, R24, R15.reuse ;  /* 0x0000000f18397220 */ /* 0x084fe20000410000 */
[-C--:B------:R-:W-:Y:S01]  /*1e0b0*/  FMUL.FTZ R19, R25, R15.reuse ;  /* 0x0000000f19137220 */ /* 0x080fe20000410000 */
[----:B------:R-:W-:-:S04]  /*1e0c0*/  FMUL.FTZ R25, R28, R15 ;  /* 0x0000000f1c197220 */ /* 0x000fc80000410000 */
[----:B------:R-:W1:Y:S01]  /*1e0d0*/  MUFU.TANH R57, R57 ;  /* 0x0000003900397308 */ /* 0x000e620000002400 */
[----:B------:R-:W-:-:S07]  /*1e0e0*/  FMUL.FTZ R24, R29, R15 ;  /* 0x0000000f1d187220 */ /* 0x000fce0000410000 */
[----:B------:R-:W2:Y:S01]  /*1e0f0*/  MUFU.TANH R19, R19 ;  /* 0x0000001300137308 */ /* 0x000ea20000002400 */
[----:B------:R-:W-:-:S07]  /*1e100*/  FMUL.FTZ R32, R32, R15 ;  /* 0x0000000f20207220 */ /* 0x000fce0000410000 */
[----:B------:R-:W3:Y:S01]  /*1e110*/  MUFU.TANH R25, R25 ;  /* 0x0000001900197308 */ /* 0x000ee20000002400 */
[----:B------:R-:W-:Y:S01]  /*1e120*/  FMUL.FTZ R33, R33, R15 ;  /* 0x0000000f21217220 */ /* 0x000fe20000410000 */
[----:B-1----:R-:W-:-:S06]  /*1e130*/  FMNMX.FTZ R18, R57, R2, !PT ;  /* 0x0000000239127209 */ /* 0x002fcc0007810000 */
[----:B------:R-:W1:Y:S01]  /*1e140*/  MUFU.TANH R24, R24 ;  /* 0x0000001800187308 */ /* 0x000e620000002400 */
[----:B------:R-:W-:Y:S01]  /*1e150*/  FMUL.FTZ R36, R36, R15 ;  /* 0x0000000f24247220 */ /* 0x000fe20000410000 */
[----:B--2---:R-:W-:-:S06]  /*1e160*/  FMNMX.FTZ R18, R19, R18, !PT ;  /* 0x0000001213127209 */ /* 0x004fcc0007810000 */
[----:B------:R-:W2:Y:S01]  /*1e170*/  MUFU.TANH R56, R32 ;  /* 0x0000002000387308 */ /* 0x000ea20000002400 */
[----:B------:R-:W-:Y:S01]  /*1e180*/  FMUL.FTZ R37, R37, R15 ;  /* 0x0000000f25257220 */ /* 0x000fe20000410000 */
[----:B---3--:R-:W-:-:S06]  /*1e190*/  FMNMX.FTZ R21, R25, R18, !PT ;  /* 0x0000001219157209 */ /* 0x008fcc0007810000 */
[----:B------:R-:W3:Y:S01]  /*1e1a0*/  MUFU.TANH R58, R33 ;  /* 0x00000021003a7308 */ /* 0x000ee20000002400 */
        /* <DEDUP_REMOVED lines=8> */
[----:B---3--:R-:W-:-:S05]  /*1e230*/  FMNMX.FTZ R21, R58, R21, !PT ;  /* 0x000000153a157209 */ /* 0x008fca0007810000 */
        /* <DEDUP_REMOVED lines=10> */
[-C--:B------:R-:W-:Y:S01]  /*1e2e0*/  FMUL.FTZ R6, R26, R15.reuse ;  /* 0x0000000f1a067220 */ /* 0x080fe20000410000 */
[----:B------:R-:W-:Y:S01]  /*1e2f0*/  FMUL.FTZ R52, R52, R15 ;  /* 0x0000000f34347220 */ /* 0x000fe20000410000 */
[----:B-1----:R-:W-:-:S05]  /*1e300*/  FMNMX.FTZ R21, R38, R21, !PT ;  /* 0x0000001526157209 */ /* 0x002fca0007810000 */
[----:B------:R-:W1:Y:S01]  /*1e310*/  MUFU.TANH R66, R48 ;  /* 0x0000003000427308 */ /* 0x000e620000002400 */
[-C--:B0-----:R-:W-:Y:S01]  /*1e320*/  FMUL.FTZ R5, R27, R15.reuse ;  /* 0x0000000f1b057220 */ /* 0x081fe20000410000 */
[----:B------:R-:W-:Y:S01]  /*1e330*/  FMUL.FTZ R53, R53, R15 ;  /* 0x0000000f35357220 */ /* 0x000fe20000410000 */
[----:B--2---:R-:W-:-:S05]  /*1e340*/  FMNMX.FTZ R21, R44, R21, !PT ;  /* 0x000000152c157209 */ /* 0x004fca0007810000 */
[----:B------:R-:W0:Y:S01]  /*1e350*/  MUFU.TANH R68, R49 ;  /* 0x0000003100447308 */ /* 0x000e220000002400 */
[----:B------:R-:W-:Y:S01]  /*1e360*/  FMUL.FTZ R7, R30, R15 ;  /* 0x0000000f1e077220 */ /* 0x000fe20000410000 */
[----:B---3--:R-:W-:-:S06]  /*1e370*/  FMNMX.FTZ R21, R64, R21, !PT ;  /* 0x0000001540157209 */ /* 0x008fcc0007810000 */
[----:B------:R-:W2:Y:S01]  /*1e380*/  MUFU.TANH R70, R52 ;  /* 0x0000003400467308 */ /* 0x000ea20000002400 */
[----:B------:R-:W-:-:S07]  /*1e390*/  FMUL.FTZ R8, R31, R15 ;  /* 0x0000000f1f087220 */ /* 0x000fce0000410000 */
[----:B------:R-:W3:Y:S01]  /*1e3a0*/  MUFU.TANH R6, R6 ;  /* 0x0000000600067308 */ /* 0x000ee20000002400 */
[----:B-1----:R-:W-:-:S07]  /*1e3b0*/  FMNMX.FTZ R21, R66, R21, !PT ;  /* 0x0000001542157209 */ /* 0x002fce0007810000 */
[----:B------:R-:W1:Y:S01]  /*1e3c0*/  MUFU.TANH R72, R53 ;  /* 0x0000003500487308 */ /* 0x000e620000002400 */
[----:B------:R-:W-:-:S07]  /*1e3d0*/  FMUL.FTZ R9, R34, R15 ;  /* 0x0000000f22097220 */ /* 0x000fce0000410000 */
[----:B------:R-:W4:Y:S01]  /*1e3e0*/  MUFU.TANH R5, R5 ;  /* 0x0000000500057308 */ /* 0x000f220000002400 */
[----:B0-----:R-:W-:Y:S01]  /*1e3f0*/  FMNMX.FTZ R21, R68, R21, !PT ;  /* 0x0000001544157209 */ /* 0x001fe20007810000 */
[----:B------:R-:W-:-:S06]  /*1e400*/  FMUL.FTZ R11, R35, R15 ;  /* 0x0000000f230b7220 */ /* 0x000fcc0000410000 */
[----:B------:R-:W0:Y:S01]  /*1e410*/  MUFU.TANH R7, R7 ;  /* 0x0000000700077308 */ /* 0x000e220000002400 */
[----:B--2---:R-:W-:Y:S02]  /*1e420*/  FMNMX.FTZ R21, R70, R21, !PT ;  /* 0x0000001546157209 */ /* 0x004fe40007810000 */
[----:B---3--:R-:W-:-:S05]  /*1e430*/  FMNMX.FTZ R18, R6, R3, !PT ;  /* 0x0000000306127209 */ /* 0x008fca0007810000 */
[----:B------:R-:W2:Y:S01]  /*1e440*/  MUFU.TANH R8, R8 ;  /* 0x0000000800087308 */ /* 0x000ea20000002400 */
[----:B-1----:R-:W-:Y:S01]  /*1e450*/  FMNMX.FTZ R29, R72, R21, !PT ;  /* 0x00000015481d7209 */ /* 0x002fe20007810000 */
[----:B------:R-:W-:Y:S01]  /*1e460*/  FMUL.FTZ R13, R39, R15 ;  /* 0x0000000f270d7220 */ /* 0x000fe20000410000 */
[----:B----4-:R-:W-:-:S05]  /*1e470*/  FMNMX.FTZ R18, R5, R18, !PT ;  /* 0x0000001205127209 */ /* 0x010fca0007810000 */
[----:B------:R-:W1:Y:S01]  /*1e480*/  MUFU.TANH R9, R9 ;  /* 0x0000000900097308 */ /* 0x000e620000002400 */
[----:B0-----:R-:W-:Y:S01]  /*1e490*/  FMNMX.FTZ R21, R7, R18, !PT ;  /* 0x0000001207157209 */ /* 0x001fe20007810000 */
[----:B------:R-:W0:Y:S06]  /*1e4a0*/  SHFL.BFLY PT, R20, R29, 0x2, 0x1f ;  /* 0x0c401f001d147f89 */ /* 0x000e2c00000e0000 */
[----:B------:R-:W3:Y:S01]  /*1e4b0*/  MUFU.TANH R11, R11 ;  /* 0x0000000b000b7308 */ /* 0x000ee20000002400 */
[----:B------:R-:W-:Y:S01]  /*1e4c0*/  FMUL.FTZ R14, R42, R15 ;  /* 0x0000000f2a0e7220 */ /* 0x000fe20000410000 */
[----:B--2---:R-:W-:-:S06]  /*1e4d0*/  FMNMX.FTZ R18, R8, R21, !PT ;  /* 0x0000001508127209 */ /* 0x004fcc0007810000 */
[----:B------:R-:W2:Y:S01]  /*1e4e0*/  MUFU.TANH R12, R12 ;  /* 0x0000000c000c7308 */ /* 0x000ea20000002400 */
[----:B------:R-:W-:Y:S01]  /*1e4f0*/  FMUL.FTZ R43, R43, R15 ;  /* 0x0000000f2b2b7220 */ /* 0x000fe20000410000 */
[----:B-1----:R-:W-:-:S06]  /*1e500*/  FMNMX.FTZ R18, R9, R18, !PT ;  /* 0x0000001209127209 */ /* 0x002fcc0007810000 */
[----:B------:R-:W1:Y:S01]  /*1e510*/  MUFU.TANH R13, R13 ;  /* 0x0000000d000d7308 */ /* 0x000e620000002400 */
[----:B------:R-:W-:Y:S01]  /*1e520*/  FMUL.FTZ R46, R46, R15 ;  /* 0x0000000f2e2e7220 */ /* 0x000fe20000410000 */
[----:B---3--:R-:W-:-:S06]  /*1e530*/  FMNMX.FTZ R21, R11, R18, !PT ;  /* 0x000000120b157209 */ /* 0x008fcc0007810000 */
        /* <DEDUP_REMOVED lines=10> */
[----:B0-----:R-:W-:Y:S01]  /*1e5e0*/  FMNMX.FTZ R28, R29, R20, !PT ;  /* 0x000000141d1c7209 */ /* 0x001fe20007810000 */
[----:B------:R-:W-:Y:S01]  /*1e5f0*/  FMUL.FTZ R27, R54, R15 ;  /* 0x0000000f361b7220 */ /* 0x000fe20000410000 */
[----:B--2---:R-:W-:-:S05]  /*1e600*/  FMNMX.FTZ R21, R42, R21, !PT ;  /* 0x000000152a157209 */ /* 0x004fca0007810000 */
[----:B------:R-:W0:Y:S01]  /*1e610*/  MUFU.TANH R50, R50 ;  /* 0x0000003200327308 */ /* 0x000e220000002400 */
[----:B------:R-:W2:Y:S01]  /*1e620*/  SHFL.BFLY PT, R31, R28, 0x1, 0x1f ;  /* 0x0c201f001c1f7f89 */ /* 0x000ea200000e0000 */
[----:B------:R-:W-:Y:S01]  /*1e630*/  FMUL.FTZ R26, R55, R15 ;  /* 0x0000000f371a7220 */ /* 0x000fe20000410000 */
[----:B-1----:R-:W-:-:S05]  /*1e640*/  FMNMX.FTZ R21, R46, R21, !PT ;  /* 0x000000152e157209 */ /* 0x002fca0007810000 */
[----:B------:R-:W1:Y:S01]  /*1e650*/  MUFU.TANH R52, R51 ;  /* 0x0000003300347308 */ /* 0x000e620000002400 */
[----:B---3--:R-:W-:-:S07]  /*1e660*/  FMNMX.FTZ R21, R48, R21, !PT ;  /* 0x0000001530157209 */ /* 0x008fce0007810000 */
[----:B------:R-:W3:Y:S01]  /*1e670*/  MUFU.TANH R27, R27 ;  /* 0x0000001b001b7308 */ /* 0x000ee20000002400 */
[----:B0-----:R-:W-:-:S07]  /*1e680*/  FMNMX.FTZ R21, R50, R21, !PT ;  /* 0x0000001532157209 */ /* 0x001fce0007810000 */
[----:B------:R-:W0:Y:S01]  /*1e690*/  MUFU.TANH R26, R26 ;  /* 0x0000001a001a7308 */ /* 0x000e220000002400 */
[----:B-1----:R-:W-:Y:S01]  /*1e6a0*/  FMNMX.FTZ R18, R52, R21, !PT ;  /* 0x0000001534127209 */ /* 0x002fe20007810000 */
[----:B------:R-:W-:Y:S01]  /*1e6b0*/  IMAD.U32 R20, RZ, RZ, UR4 ;  /* 0x00000004ff147e24 */ /* 0x000fe2000f8e00ff */
[----:B--2---:R-:W-:Y:S01]  /*1e6c0*/  FMNMX.FTZ R31, R28, R31, !PT ;  /* 0x0000001f1c1f7209 */ /* 0x004fe20007810000 */
[----:B------:R-:W-:Y:S01]  /*1e6d0*/  IMAD.U32 R21, RZ, RZ, UR5 ;  /* 0x00000005ff157e24 */ /* 0x000fe2000f8e00ff */
[----:B---3--:R-:W-:Y:S01]  /*1e6e0*/  FMNMX.FTZ R15, R27, R18, !PT ;  /* 0x000000121b0f7209 */ /* 0x008fe20007810000 */
[----:B------:R-:W-:Y:S03]  /*1e6f0*/  ST.E desc[UR44][R16.64+0x200], R29 ;  /* 0x0002001d10007985 */ /* 0x000fe6000c10192c */
[----:B0-----:R-:W-:-:S05]  /*1e700*/  FMNMX.FTZ R15, R26, R15, !PT ;  /* 0x0000000f1a0f7209 */ /* 0x001fca0007810000 */
        /* <DEDUP_REMOVED lines=12> */
[----:B------:R-:W4:Y:S01]  /*1e7d0*/  LD.E.64 R28, desc[UR44][R16.64+0xd8] ;  /* 0x0000d82c101c7980 */ /* 0x000f22000c101b00 */
        /* <DEDUP_REMOVED lines=23> */
.L_x_6977:
[----:B------:R-:W-:Y:S05]  /*1e950*/  BSYNC B0 ;  /* 0x0000000000007941 */ /* 0x000fea0003800000 */
.L_x_6976:
        /* <DEDUP_REMOVED lines=14> */
[-CC-:B------:R-:W-:Y:S01]  /*1ea40*/  FFMA.FTZ R57, R57, R32.reuse, -R29.reuse ;  /* 0x0000002039397223 */ /* 0x180fe2000001081d */
[-CC-:B------:R-:W-:Y:S01]  /*1ea50*/  FFMA.FTZ R19, R19, R32.reuse, -R29.reuse ;  /* 0x0000002013137223 */ /* 0x180fe2000001081d */
[-C--:B------:R-:W-:Y:S01]  /*1ea60*/  FFMA.FTZ R25, R25, R32.reuse, -R29 ;  /* 0x0000002019197223 */ /* 0x080fe2000001081d */
[-CC-:B------:R-:W-:Y:S01]  /*1ea70*/  FFMA.FTZ R6, R6, R32.reuse, -R37.reuse ;  /* 0x0000002006067223 */ /* 0x180fe20000010825 */
[-CC-:B------:R-:W-:Y:S01]  /*1ea80*/  FFMA.FTZ R5, R5, R32.reuse, -R37.reuse ;  /* 0x0000002005057223 */ /* 0x180fe20000010825 */
[-C--:B------:R-:W-:Y:S01]  /*1ea90*/  FFMA.FTZ R7, R7, R32.reuse, -R37 ;  /* 0x0000002007077223 */ /* 0x080fe20000010825 */
[----:B------:R-:W4:Y:S01]  /*1eaa0*/  MUFU.EX2 R57, R57 ;  /* 0x0000003900397308 */ /* 0x000f220000000800 */
[-C--:B------:R-:W-:Y:S01]  /*1eab0*/  FFMA.FTZ R24, R24, R32.reuse, -R29 ;  /* 0x0000002018187223 */ /* 0x080fe2000001081d */
[-C--:B------:R-:W-:Y:S01]  /*1eac0*/  FFMA.FTZ R8, R8, R32.reuse, -R37 ;  /* 0x0000002008087223 */ /* 0x080fe20000010825 */
[-C--:B------:R-:W-:Y:S01]  /*1ead0*/  FFMA.FTZ R4, R60, R32.reuse, -R29 ;  /* 0x000000203c047223 */ /* 0x080fe2000001081d */
[-C--:B------:R-:W-:Y:S01]  /*1eae0*/  FFMA.FTZ R9, R9, R32.reuse, -R37 ;  /* 0x0000002009097223 */ /* 0x080fe20000010825 */
[-CC-:B------:R-:W-:Y:S01]  /*1eaf0*/  FFMA.FTZ R2, R56, R32.reuse, -R29.reuse ;  /* 0x0000002038027223 */ /* 0x180fe2000001081d */
[-CC-:B------:R-:W-:Y:S01]  /*1eb00*/  FFMA.FTZ R28, R38, R32.reuse, -R29.reuse ;  /* 0x00000020261c7223 */ /* 0x180fe2000001081d */
[-CC-:B------:R-:W-:Y:S01]  /*1eb10*/  FFMA.FTZ R3, R58, R32.reuse, -R29.reuse ;  /* 0x000000203a037223 */ /* 0x180fe2000001081d */
[----:B------:R-:W5:Y:S01]  /*1eb20*/  MUFU.EX2 R6, R6 ;  /* 0x0000000600067308 */ /* 0x000f620000000800 */
[-C--:B0-----:R-:W-:Y:S01]  /*1eb30*/  FFMA.FTZ R30, R68, R32.reuse, -R29 ;  /* 0x00000020441e7223 */ /* 0x081fe2000001081d */
[-CC-:B------:R-:W-:Y:S01]  /*1eb40*/  FFMA.FTZ R11, R11, R32.reuse, -R37.reuse ;  /* 0x000000200b0b7223 */ /* 0x180fe20000010825 */
[-CC-:B------:R-:W-:Y:S01]  /*1eb50*/  FFMA.FTZ R12, R12, R32.reuse, -R37.reuse ;  /* 0x000000200c0c7223 */ /* 0x180fe20000010825 */
[-C--:B------:R-:W-:Y:S01]  /*1eb60*/  FFMA.FTZ R13, R13, R32.reuse, -R37 ;  /* 0x000000200d0d7223 */ /* 0x080fe20000010825 */
[-C--:B------:R-:W-:Y:S01]  /*1eb70*/  FFMA.FTZ R20, R40, R32.reuse, -R29 ;  /* 0x0000002028147223 */ /* 0x080fe2000001081d */
[-C--:B------:R-:W-:Y:S01]  /*1eb80*/  FFMA.FTZ R14, R14, R32.reuse, -R37 ;  /* 0x000000200e0e7223 */ /* 0x080fe20000010825 */
[-C--:B------:R-:W-:Y:S01]  /*1eb90*/  FFMA.FTZ R34, R70, R32.reuse, -R29 ;  /* 0x0000002046227223 */ /* 0x080fe2000001081d */
[----:B------:R0:W-:Y:S01]  /*1eba0*/  MUFU.EX2 R168, R19 ;  /* 0x0000001300a87308 */ /* 0x0001e20000000800 */
[-CC-:B------:R-:W-:Y:S01]  /*1ebb0*/  FFMA.FTZ R27, R27, R32.reuse, -R37.reuse ;  /* 0x000000201b1b7223 */ /* 0x180fe20000010825 */
[----:B------:R-:W-:-:S06]  /*1ebc0*/  FFMA.FTZ R26, R26, R32, -R37 ;  /* 0x000000201a1a7223 */ /* 0x000fcc0000010825 */
[----:B------:R4:W1:Y:S01]  /*1ebd0*/  MUFU.EX2 R169, R5 ;  /* 0x0000000500a97308 */ /* 0x0008620000000800 */
[----:B0-----:R-:W-:-:S07]  /*1ebe0*/  FFMA.FTZ R19, R62, R32, -R29 ;  /* 0x000000203e137223 */ /* 0x001fce000001081d */
[----:B------:R-:W0:Y:S01]  /*1ebf0*/  MUFU.EX2 R25, R25 ;  /* 0x0000001900197308 */ /* 0x000e220000000800 */
[----:B----4-:R-:W-:-:S07]  /*1ec00*/  FADD.FTZ R5, R57, R36 ;  /* 0x0000002439057221 */ /* 0x010fce0000010000 */
[----:B------:R-:W2:Y:S08]  /*1ec10*/  MUFU.EX2 R7, R7 ;  /* 0x0000000700077308 */ /* 0x000eb00000000800 */
[----:B------:R3:W-:Y:S08]  /*1ec20*/  MUFU.EX2 R174, R4 ;  /* 0x0000000400ae7308 */ /* 0x0007f00000000800 */
[----:B------:R-:W4:Y:S01]  /*1ec30*/  MUFU.EX2 R24, R24 ;  /* 0x0000001800187308 */ /* 0x000f220000000800 */
[----:B---3--:R-:W-:-:S07]  /*1ec40*/  FFMA.FTZ R4, R66, R32, -R29 ;  /* 0x0000002042047223 */ /* 0x008fce000001081d */
[----:B------:R-:W3:Y:S08]  /*1ec50*/  MUFU.EX2 R8, R8 ;  /* 0x0000000800087308 */ /* 0x000ef00000000800 */
[----:B------:R5:W3:Y:S08]  /*1ec60*/  MUFU.EX2 R172, R2 ;  /* 0x0000000200ac7308 */ /* 0x000af00000000800 */
[----:B------:R1:W-:Y:S01]  /*1ec70*/  MUFU.EX2 R180, R4 ;  /* 0x0000000400b47308 */ /* 0x0003e20000000800 */
[----:B-----5:R-:W-:-:S07]  /*1ec80*/  FFMA.FTZ R2, R44, R32, -R29 ;  /* 0x000000202c027223 */ /* 0x020fce000001081d */
[----:B------:R-:W-:Y:S01]  /*1ec90*/  MUFU.EX2 R9, R9 ;  /* 0x0000000900097308 */ /* 0x000fe20000000800 */
[----:B-1----:R-:W-:-:S04]  /*1eca0*/  FADD.FTZ R4, R6, R39 ;  /* 0x0000002706047221 */ /* 0x002fc80000010000 */
[----:B------:R-:W-:Y:S01]  /*1ecb0*/  FADD.FTZ R36, R169, R4 ;  /* 0x00000004a9247221 */ /* 0x000fe20000010000 */
[-C--:B------:R-:W-:Y:S02]  /*1ecc0*/  FFMA.FTZ R4, R48, R32.reuse, -R37 ;  /* 0x0000002030047223 */ /* 0x080fe40000010825 */
[----:B------:R-:W-:Y:S08]  /*1ecd0*/  MUFU.EX2 R31, R28 ;  /* 0x0000001c001f7308 */ /* 0x000ff00000000800 */
[----:B------:R1:W5:Y:S08]  /*1ece0*/  MUFU.EX2 R21, R3 ;  /* 0x0000000300157308 */ /* 0x0003700000000800 */
[----:B------:R0:W-:Y:S01]  /*1ecf0*/  MUFU.EX2 R35, R30 ;  /* 0x0000001e00237308 */ /* 0x0001e20000000800 */
[-CC-:B-1----:R-:W-:Y:S01]  /*1ed00*/  FFMA.FTZ R3, R64, R32.reuse, -R29.reuse ;  /* 0x0000002040037223 */ /* 0x182fe2000001081d */
[----:B------:R-:W-:-:S06]  /*1ed10*/  FFMA.FTZ R29, R72, R32, -R29 ;  /* 0x00000020481d7223 */ /* 0x000fcc000001081d */
[----:B------:R2:W-:Y:S01]  /*1ed20*/  MUFU.EX2 R28, R11 ;  /* 0x0000000b001c7308 */ /* 0x0005e20000000800 */
[----:B0-----:R-:W-:-:S04]  /*1ed30*/  FADD.FTZ R30, R168, R5 ;  /* 0x00000005a81e7221 */ /* 0x001fc80000010000 */
[----:B------:R-:W-:-:S03]  /*1ed40*/  FADD.FTZ R5, R25, R30 ;  /* 0x0000001e19057221 */ /* 0x000fc60000010000 */
[----:B------:R-:W-:Y:S01]  /*1ed50*/  MUFU.EX2 R12, R12 ;  /* 0x0000000c000c7308 */ /* 0x000fe20000000800 */
[----:B--2---:R-:W-:Y:S01]  /*1ed60*/  FADD.FTZ R11, R7, R36 ;  /* 0x00000024070b7221 */ /* 0x004fe20000010000 */
[----:B----4-:R-:W-:-:S03]  /*1ed70*/  FADD.FTZ R5, R24, R5 ;  /* 0x0000000518057221 */ /* 0x010fc60000010000 */
[----:B---3--:R-:W-:Y:S01]  /*1ed80*/  FADD.FTZ R36, R8, R11 ;  /* 0x0000000b08247221 */ /* 0x008fe20000010000 */
[----:B------:R-:W-:Y:S02]  /*1ed90*/  FADD.FTZ R38, R172, R5 ;  /* 0x00000005ac267221 */ /* 0x000fe40000010000 */
[----:B------:R0:W-:Y:S02]  /*1eda0*/  MUFU.EX2 R33, R3 ;  /* 0x0000000300217308 */ /* 0x0001e40000000800 */
[----:B-----5:R-:W-:-:S04]  /*1edb0*/  FADD.FTZ R5, R21, R38 ;  /* 0x0000002615057221 */ /* 0x020fc80000010000 */
[----:B------:R-:W-:Y:S02]  /*1edc0*/  FADD.FTZ R38, R174, R5 ;  /* 0x00000005ae267221 */ /* 0x000fe40000010000 */
[----:B------:R-:W1:Y:S01]  /*1edd0*/  MUFU.EX2 R19, R19 ;  /* 0x0000001300137308 */ /* 0x000e620000000800 */
[----:B0-----:R-:W-:-:S07]  /*1ede0*/  FFMA.FTZ R3, R46, R32, -R37 ;  /* 0x000000202e037223 */ /* 0x001fce0000010825 */
[----:B------:R-:W0:Y:S08]  /*1edf0*/  MUFU.EX2 R13, R13 ;  /* 0x0000000d000d7308 */ /* 0x000e300000000800 */
[----:B------:R2:W-:Y:S01]  /*1ee00*/  MUFU.EX2 R178, R2 ;  /* 0x0000000200b27308 */ /* 0x0005e20000000800 */
[----:B-1----:R-:W-:-:S07]  /*1ee10*/  FADD.FTZ R5, R19, R38 ;  /* 0x0000002613057221 */ /* 0x002fce0000010000 */
[----:B------:R-:W1:Y:S01]  /*1ee20*/  MUFU.EX2 R20, R20 ;  /* 0x0000001400147308 */ /* 0x000e620000000800 */
[----:B--2---:R-:W-:-:S07]  /*1ee30*/  FFMA.FTZ R2, R42, R32, -R37 ;  /* 0x000000202a027223 */ /* 0x004fce0000010825 */
[----:B------:R-:W2:Y:S08]  /*1ee40*/  MUFU.EX2 R14, R14 ;  /* 0x0000000e000e7308 */ /* 0x000eb00000000800 */
[----:B------:R3:W-:Y:S08]  /*1ee50*/  MUFU.EX2 R179, R3 ;  /* 0x0000000300b37308 */ /* 0x0007f00000000800 */
[----:B------:R4:W5:Y:S01]  /*1ee60*/  MUFU.EX2 R177, R2 ;  /* 0x0000000200b17308 */ /* 0x0009620000000800 */
[----:B---3--:R-:W-:-:S04]  /*1ee70*/  FADD.FTZ R3, R9, R36 ;  /* 0x0000002409037221 */ /* 0x008fc80000010000 */
[----:B------:R-:W-:Y:S01]  /*1ee80*/  FADD.FTZ R11, R28, R3 ;  /* 0x000000031c0b7221 */ /* 0x000fe20000010000 */
[-CC-:B------:R-:W-:Y:S02]  /*1ee90*/  FFMA.FTZ R3, R52, R32.reuse, -R37.reuse ;  /* 0x0000002034037223 */ /* 0x180fe40000010825 */
[----:B------:R3:W5:Y:S01]  /*1eea0*/  MUFU.EX2 R30, R4 ;  /* 0x00000004001e7308 */ /* 0x0007620000000800 */
[----:B----4-:R-:W-:-:S07]  /*1eeb0*/  FFMA.FTZ R2, R50, R32, -R37 ;  /* 0x0000002032027223 */ /* 0x010fce0000010825 */
[----:B------:R2:W4:Y:S01]  /*1eec0*/  MUFU.EX2 R181, R2 ;  /* 0x0000000200b57308 */ /* 0x0005220000000800 */
[----:B---3--:R-:W-:-:S04]  /*1eed0*/  FADD.FTZ R4, R12, R11 ;  /* 0x0000000b0c047221 */ /* 0x008fc80000010000 */
[----:B0-----:R-:W-:Y:S01]  /*1eee0*/  FADD.FTZ R11, R13, R4 ;  /* 0x000000040d0b7221 */ /* 0x001fe20000010000 */
[----:B-1----:R-:W-:Y:S02]  /*1eef0*/  FADD.FTZ R4, R20, R5 ;  /* 0x0000000514047221 */ /* 0x002fe40000010000 */
[----:B------:R0:W1:Y:S01]  /*1ef00*/  MUFU.EX2 R36, R3 ;  /* 0x0000000300247308 */ /* 0x0000620000000800 */
[----:B--2---:R-:W-:Y:S01]  /*1ef10*/  FADD.FTZ R2, R14, R11 ;  /* 0x0000000b0e027221 */ /* 0x004fe20000010000 */
[----:B------:R-:W-:-:S03]  /*1ef20*/  FADD.FTZ R5, R31, R4 ;  /* 0x000000041f057221 */ /* 0x000fc60000010000 */
[----:B-----5:R-:W-:Y:S01]  /*1ef30*/  FADD.FTZ R2, R177, R2 ;  /* 0x00000002b1027221 */ /* 0x020fe20000010000 */
[----:B------:R-:W-:Y:S02]  /*1ef40*/  FADD.FTZ R4, R178, R5 ;  /* 0x00000005b2047221 */ /* 0x000fe40000010000 */
[----:B------:R-:W2:Y:S01]  /*1ef50*/  MUFU.EX2 R34, R34 ;  /* 0x0000002200227308 */ /* 0x000ea20000000800 */
[----:B0-----:R-:W-:Y:S01]  /*1ef60*/  FADD.FTZ R3, R179, R2 ;  /* 0x00000002b3037221 */ /* 0x001fe20000010000 */
[----:B------:R-:W-:-:S03]  /*1ef70*/  FADD.FTZ R5, R33, R4 ;  /* 0x0000000421057221 */ /* 0x000fc60000010000 */
[----:B------:R-:W-:Y:S01]  /*1ef80*/  FADD.FTZ R2, R30, R3 ;  /* 0x000000031e027221 */ /* 0x000fe20000010000 */
[----:B------:R-:W-:Y:S02]  /*1ef90*/  FADD.FTZ R4, R180, R5 ;  /* 0x00000005b4047221 */ /* 0x000fe40000010000 */
[----:B------:R-:W0:Y:S01]  /*1efa0*/  MUFU.EX2 R27, R27 ;  /* 0x0000001b001b7308 */ /* 0x000e220000000800 */
[----:B----4-:R-:W-:Y:S01]  /*1efb0*/  FADD.FTZ R3, R181, R2 ;  /* 0x00000002b5037221 */ /* 0x010fe20000010000 */
[----:B------:R-:W-:-:S03]  /*1efc0*/  FADD.FTZ R5, R35, R4 ;  /* 0x0000000423057221 */ /* 0x000fc60000010000 */
[----:B-1----:R-:W-:-:S03]  /*1efd0*/  FADD.FTZ R2, R36, R3 ;  /* 0x0000000324027221 */ /* 0x002fc60000010000 */
[----:B------:R-:W1:Y:S01]  /*1efe0*/  MUFU.EX2 R29, R29 ;  /* 0x0000001d001d7308 */ /* 0x000e620000000800 */
[----:B--2---:R-:W-:-:S07]  /*1eff0*/  FADD.FTZ R4, R34, R5 ;  /* 0x0000000522047221 */ /* 0x004fce0000010000 */
[----:B------:R-:W2:Y:S01]  /*1f000*/  MUFU.EX2 R26, R26 ;  /* 0x0000001a001a7308 */ /* 0x000ea20000000800 */
[----:B0-----:R-:W-:Y:S01]  /*1f010*/  FADD.FTZ R3, R27, R2 ;  /* 0x000000021b037221 */ /* 0x001fe20000010000 */
[----:B-1----:R-:W-:-:S05]  /*1f020*/  FADD.FTZ R11, R29, R4 ;  /* 0x000000041d0b7221 */ /* 0x002fca0000010000 */
        /* <DEDUP_REMOVED lines=232> */
[----:B------:R-:W-:Y:S01]  /*1feb0*/  ULOP3.LUT UR4, UR4, 0xc, URZ, 0xfc, !UPT ;  /* 0x0000000c04047892 */ /* 0x000fe2000f8efc3f */
[----:B0-----:R-:W-:-:S05]  /*1fec0*/  IMAD.U32 R7, RZ, RZ, UR5 ;  /* 0x00000005ff077e24 */ /* 0x001fca000f8e00ff */
[----:B------:R-:W-:Y:S02]  /*1fed0*/  IMAD.U32 R6, RZ, RZ, UR4 ;  /* 0x00000004ff067e24 */ /* 0x000fe4000f8e00ff */
        /* <DEDUP_REMOVED lines=1387> */
.L_x_6979:
[----:B------:R-:W-:Y:S05]  /*25590*/  BSYNC B0 ;  /* 0x0000000000007941 */ /* 0x000fea0003800000 */
.L_x_6978:
[----:B------:R-:W-:Y:S05]  /*255a0*/  @P0 BRA `(.L_x_6980) ;  /* 0xffffff6400500947 */ /* 0x000fea000383ffff */
.L_x_6961:
[----:B------:R-:W-:-:S13]  /*255b0*/  ISETP.GE.AND P0, PT, R0, R164, PT ;  /* 0x000000a40000720c */ /* 0x000fda0003f06270 */
[----:B------:R-:W-:Y:S05]  /*255c0*/  @!P0 BRA `(.L_x_6981) ;  /* 0x000000a8009c8947 */ /* 0x000fea0003800000 */
.L_x_7010:
        /* <DEDUP_REMOVED lines=20> */
.L_x_6983:
[----:B------:R-:W-:Y:S05]  /*25710*/  BSYNC B0 ;  /* 0x0000000000007941 */ /* 0x000fea0003800000 */
.L_x_6982:
        /* <DEDUP_REMOVED lines=13> */
.L_x_6985:
[----:B------:R-:W-:Y:S05]  /*257f0*/  BSYNC B0 ;  /* 0x0000000000007941 */ /* 0x000fea0003800000 */
.L_x_6984:
        /* <DEDUP_REMOVED lines=8> */
.L_x_6987:
[----:B------:R-:W-:Y:S05]  /*25880*/  BSYNC B0 ;  /* 0x0000000000007941 */ /* 0x000fea0003800000 */
.L_x_6986:
        /* <DEDUP_REMOVED lines=14> */
[----:B------:R-:W-:Y:S01]  /*25970*/  VIADD R6, R2, 0x2 ;  /* 0x0000000202067836 */ /* 0x000fe20000000000 */
[----:B---3--:R-:W-:Y:S02]  /*25980*/  R2UR UR4, R12 ;  /* 0x000000000c0472ca */ /* 0x008fe400000e0000 */
[----:B------:R-:W-:-:S13]  /*25990*/  R2UR UR5, R13 ;  /* 0x000000000d0572ca */ /* 0x000fda00000e0000 */
[----:B------:R-:W-:Y:S01]  /*259a0*/  HGMMA.64x64x16.F32 R24, gdesc[UR4], RZ, !UPT, gsb0 ;  /* 0x00e00000041879f0 */ /* 0x000fe2000c0008ff */
[----:B----4-:R-:W-:Y:S01]  /*259b0*/  VIADD R4, R4, 0x2 ;  /* 0x0000000204047836 */ /* 0x010fe20000000000 */
[----:B------:R-:W-:Y:S01]  /*259c0*/  R2UR UR6, R6 ;  /* 0x00000000060672ca */ /* 0x000fe200000e0000 */
[----:B------:R-:W-:Y:S01]  /*259d0*/  IMAD.MOV.U32 R13, RZ, RZ, 0x1 ;  /* 0x00000001ff0d7424 */ /* 0x000fe200078e00ff */
        /* <DEDUP_REMOVED lines=39> */
.L_x_6990:
[----:B------:R-:W-:Y:S05]  /*25c50*/  BSYNC B0 ;  /* 0x0000000000007941 */ /* 0x000fea0003800000 */
.L_x_6989:
        /* <DEDUP_REMOVED lines=13> */
.L_x_6992:
[----:B------:R-:W-:Y:S05]  /*25d30*/  BSYNC B0 ;  /* 0x0000000000007941 */ /* 0x000fea0003800000 */
.L_x_6991:
        /* <DEDUP_REMOVED lines=8> */
.L_x_6994:
[----:B------:R-:W-:Y:S05]  /*25dc0*/  BSYNC B0 ;  /* 0x0000000000007941 */ /* 0x000fea0003800000 */
.L_x_6993:
        /* <DEDUP_REMOVED lines=469> */
[----:B------:R-:W4:Y:S04]  /*27b20*/  LDL R15, [R1+0x70] ;  /* 0x00007000010f7983 */ /* 0x000f280000100800 */
[----:B------:R-:W4:Y:S04]  /*27b30*/  LDL R18, [R1+0x118] ;  /* 0x0001180001127983 */ /* 0x000f280000100800 */
[----:B------:R-:W4:Y:S04]  /*27b40*/  LDL.128 R8, [R1+0x100] ;  /* 0x0001000001087983 */ /* 0x000f280000100c00 */
[----:B------:R-:W4:Y:S04]  /*27b50*/  LDL.128 R4, [R1+0xf0] ;  /* 0x0000f00001047983 */ /* 0x000f280000100c00 */
[----:B--2---:R3:W2:Y:S02]  /*27b60*/  LD.E R20, desc[UR44][R20.64] ;  /* 0x0000002c14147980 */ /* 0x0046a4000c101900 */
[----:B---3--:R-:W-:-:S02]  /*27b70*/  SHF.R.S32.HI R21, RZ, 0x1f, R58 ;  /* 0x0000001fff157819 */ /* 0x008fc4000001143a */
[----:B----4-:R-:W-:Y:S02]  /*27b80*/  ISETP.NE.AND P1, PT, R2, 0x1, PT ;  /* 0x000000010200780c */ /* 0x010fe40003f25270 */
[----:B------:R-:W-:Y:S01]  /*27b90*/  ISETP.GE.AND P2, PT, R9, 0x1, PT ;  /* 0x000000010900780c */ /* 0x000fe20003f46270 */
[----:B------:R-:W-:Y:S01]  /*27ba0*/  BSSY B0, `(.L_x_6996) ;  /* 0x0000078000007945 */ /* 0x000fe20003800000 */
[----:B--2---:R-:W-:Y:S01]  /*27bb0*/  FMUL.FTZ R14, R24, R20 ;  /* 0x00000014180e7220 */ /* 0x004fe20000410000 */
[----:B------:R-:W-:Y:S01]  /*27bc0*/  LEA.HI R24, R21, R58, RZ, 0x7 ;  /* 0x0000003a15187211 */ /* 0x000fe200078f38ff */
[----:B0-----:R-:W-:-:S03]  /*27bd0*/  FMUL.FTZ R13, R27, R20 ;  /* 0x000000141b0d7220 */ /* 0x001fc60000410000 */
[----:B------:R-:W-:Y:S01]  /*27be0*/  LOP3.LUT R27, R24, 0xffffff80, RZ, 0xc0, !PT ;  /* 0xffffff80181b7812 */ /* 0x000fe200078ec0ff */
[----:B------:R-:W-:-:S04]  /*27bf0*/  FMUL.FTZ R29, R29, R20 ;  /* 0x000000141d1d7220 */ /* 0x000fc80000410000 */
[----:B------:R-:W-:Y:S01]  /*27c00*/  IMAD.IADD R27, R58, 0x1, -R27 ;  /* 0x000000013a1b7824 */ /* 0x000fe200078e0a1b */
[----:B------:R0:W2:Y:S01]  /*27c10*/  MUFU.TANH R59, R29 ;  /* 0x0000001d003b7308 */ /* 0x0000a20000002400 */
[----:B-1----:R-:W-:-:S03]  /*27c20*/  FMUL.FTZ R12, R26, R20 ;  /* 0x000000141a0c7220 */ /* 0x002fc60000410000 */
[----:B------:R-:W-:Y:S02]  /*27c30*/  SHF.R.S32.HI R24, RZ, 0x1f, R27 ;  /* 0x0000001fff187819 */ /* 0x000fe4000001141b */
[----:B0-----:R-:W-:Y:S02]  /*27c40*/  LEA.HI R29, R21, R58, RZ, 0x2 ;  /* 0x0000003a151d7211 */ /* 0x001fe400078f10ff */
[-C--:B------:R-:W-:Y:S01]  /*27c50*/  LEA.HI R26, R24, R27.reuse, RZ, 0x2 ;  /* 0x0000001b181a7211 */ /* 0x080fe200078f10ff */
[----:B------:R-:W-:Y:S01]  /*27c60*/  FMUL.FTZ R56, R30, R20 ;  /* 0x000000141e387220 */ /* 0x000fe20000410000 */
[----:B------:R-:W-:Y:S02]  /*27c70*/  LOP3.LUT R29, R29, 0xfffffffc, RZ, 0xc0, !PT ;  /* 0xfffffffc1d1d7812 */ /* 0x000fe400078ec0ff */
[--C-:B------:R-:W-:Y:S02]  /*27c80*/  SHF.R.S32.HI R21, RZ, 0x2, R26.reuse ;  /* 0x00000002ff157819 */ /* 0x100fe4000001141a */
[----:B------:R-:W-:Y:S01]  /*27c90*/  SHF.R.S32.HI R30, RZ, 0x1f, R26 ;  /* 0x0000001fff1e7819 */ /* 0x000fe2000001141a */
[----:B------:R-:W-:Y:S01]  /*27ca0*/  IMAD.IADD R29, R58, 0x1, -R29 ;  /* 0x000000013a1d7824 */ /* 0x000fe200078e0a1d */
[----:B------:R-:W-:-:S02]  /*27cb0*/  LEA.HI R24, R24, R27, RZ, 0x5 ;  /* 0x0000001b18187211 */ /* 0x000fc400078f28ff */
[----:B------:R-:W-:Y:S01]  /*27cc0*/  LEA.HI R30, R30, R21, RZ, 0x3 ;  /* 0x000000151e1e7211 */ /* 0x000fe200078f18ff */
[-C--:B------:R-:W-:Y:S01]  /*27cd0*/  FMUL.FTZ R57, R31, R20.reuse ;  /* 0x000000141f397220 */ /* 0x080fe20000410000 */
[----:B------:R-:W-:Y:S01]  /*27ce0*/  FMUL.FTZ R32, R32, R20 ;  /* 0x0000001420207220 */ /* 0x000fe20000410000 */
[----:B------:R-:W-:Y:S02]  /*27cf0*/  LEA.HI R31, R29, R29, RZ, 0x1 ;  /* 0x0000001d1d1f7211 */ /* 0x000fe400078f08ff */
[----:B------:R-:W-:Y:S02]  /*27d00*/  LOP3.LUT R30, R30, 0xfffffff8, RZ, 0xc0, !PT ;  /* 0xfffffff81e1e7812 */ /* 0x000fe400078ec0ff */
[----:B------:R-:W-:Y:S01]  /*27d10*/  SHF.R.S32.HI R24, RZ, 0x5, R24 ;  /* 0x00000005ff187819 */ /* 0x000fe20000011418 */
[----:B------:R0:W1:Y:S02]  /*27d20*/  MUFU.TANH R60, R32 ;  /* 0x00000020003c7308 */ /* 0x0000640000002400 */
[----:B------:R-:W-:-:S02]  /*27d30*/  IMAD.IADD R30, R21, 0x1, -R30 ;  /* 0x00000001151e7824 */ /* 0x000fc400078e0a1e */
[----:B------:R-:W-:Y:S01]  /*27d40*/  IMAD R15, R15, 0x4, R24 ;  /* 0x000000040f0f7824 */ /* 0x000fe200078e0218 */
[----:B0-----:R-:W-:-:S03]  /*27d50*/  LOP3.LUT R32, R31, 0x1ffffffe, RZ, 0xc0, !PT ;  /* 0x1ffffffe1f207812 */ /* 0x001fc600078ec0ff */
[----:B------:R-:W-:Y:S02]  /*27d60*/  IMAD.U32 R15, R15, 0x10, R30 ;  /* 0x000000100f0f7824 */ /* 0x000fe400078e001e */
        /* <DEDUP_REMOVED lines=65> */
[----:B------:R-:W-:-:S07]  /*28180*/  IMAD.IADD R55, R8, 0x1, -R38 ;  /* 0x0000000108377824 */ /* 0x000fce00078e0a26 */
[----:B------:R2:W0:Y:S08]  /*28190*/  MUFU.TANH R63, R35 ;  /* 0x00000023003f7308 */ /* 0x0004300000002400 */
[----:B------:R3:W0:Y:S01]  /*281a0*/  MUFU.TANH R65, R39 ;  /* 0x0000002700417308 */ /* 0x0006220000002400 */
[----:B--2---:R-:W-:-:S04]  /*281b0*/  IMAD.IADD R35, R18, 0x1, R7 ;  /* 0x0000000112237824 */ /* 0x004fc800078e0207 */
[----:B----4-:R-:W-:Y:S02]  /*281c0*/  IMAD.IADD R6, R35, 0x1, R24 ;  /* 0x0000000123067824 */ /* 0x010fe400078e0218 */
[----:B---3--:R-:W-:-:S04]  /*281d0*/  IMAD.IADD R39, R18, 0x1, R3 ;  /* 0x0000000112277824 */ /* 0x008fc800078e0203 */
[----:B------:R-:W-:Y:S01]  /*281e0*/  IMAD.IADD R3, R39, 0x1, R24 ;  /* 0x0000000127037824 */ /* 0x000fe200078e0218 */
[----:B-1----:R-:W-:Y:S06]  /*281f0*/  @!P2 BRA `(.L_x_6997) ;  /* 0x000000000048a947 */ /* 0x002fec0003800000 */
        /* <DEDUP_REMOVED lines=10> */
.L_x_6999:
[----:B------:R-:W-:-:S13]  /*282a0*/  ISETP.NE.AND P1, PT, R9, 0x1, PT ;  /* 0x000000010900780c */ /* 0x000fda0003f25270 */
[----:B------:R-:W-:-:S05]  /*282b0*/  @P1 IMAD.HI.U32 R8, R7, R10, RZ ;  /* 0x0000000a07081227 */ /* 0x000fca00078e00ff */
[----:B------:R-:W-:-:S07]  /*282c0*/  @P1 SHF.R.U32.HI R7, RZ, R11, R8 ;  /* 0x0000000bff071219 */ /* 0x000fce0000011608 */
.L_x_7000:
[----:B------:R-:W-:Y:S05]  /*282d0*/  BSYNC B1 ;  /* 0x0000000000017941 */ /* 0x000fea0003800000 */
.L_x_6998:
[----:B------:R-:W-:-:S04]  /*282e0*/  IMAD R7, R7, R9, -R38 ;  /* 0x0000000907077224 */ /* 0x000fc800078e0a26 */
[----:B------:R-:W-:-:S05]  /*282f0*/  IMAD R8, R2, -0x2, R7 ;  /* 0xfffffffe02087824 */ /* 0x000fca00078e0207 */
[----:B------:R-:W-:Y:S02]  /*28300*/  VIMNMX R3, R3, R8, !PT ;  /* 0x0000000803037248 */ /* 0x000fe40007fe0100 */
[----:B------:R-:W-:-:S07]  /*28310*/  VIADDMNMX R6, R8, R9, R6, PT ;  /* 0x0000000908067246 */ /* 0x000fce0003800106 */
.L_x_6997:
[----:B------:R-:W-:Y:S05]  /*28320*/  BSYNC B0 ;  /* 0x0000000000007941 */ /* 0x000fea0003800000 */
.L_x_6996:
        /* <DEDUP_REMOVED lines=8> */
[----:B------:R-:W-:Y:S02]  /*283b0*/  ISETP.GT.AND P2, PT, R3, 0x1, !P2 ;  /* 0x000000010300780c */ /* 0x000fe40005744270 */
[----:B------:R-:W-:Y:S02]  /*283c0*/  ISETP.GE.AND P3, PT, R55, 0xa, PT ;  /* 0x0000000a3700780c */ /* 0x000fe40003f66270 */
[----:B0-----:R-:W-:Y:S02]  /*283d0*/  FSEL R31, R28, -INF , !P1 ;  /* 0xff8000001c1f7808 */ /* 0x001fe40004800000 */
[----:B------:R-:W-:Y:S02]  /*283e0*/  ISETP.LT.OR P2, PT, R6, 0x2, P2 ;  /* 0x000000020600780c */ /* 0x000fe40001741670 */
[----:B------:R-:W-:Y:S02]  /*283f0*/  ISETP.GT.AND P1, PT, R3, 0x9, !P3 ;  /* 0x000000090300780c */ /* 0x000fe40005f24270 */
[----:B------:R-:W-:-:S02]  /*28400*/  FSEL R33, R25, -INF , !P2 ;  /* 0xff80000019217808 */ /* 0x000fc40005000000 */
[C---:B------:R-:W-:Y:S01]  /*28410*/  ISETP.LT.OR P1, PT, R6.reuse, 0xa, P1 ;  /* 0x0000000a0600780c */ /* 0x040fe20000f21670 */
        /* <DEDUP_REMOVED lines=30> */
[C---:B------:R-:W-:Y:S02]  /*28600*/  ISETP.LT.OR P1, PT, R6.reuse, 0x22, P1 ;  /* 0x000000220600780c */ /* 0x040fe40000f21670 */
        /* <DEDUP_REMOVED lines=45> */
.L_x_7004:
[----:B------:R-:W-:-:S13]  /*288e0*/  ISETP.NE.AND P6, PT, R9, 0x1, PT ;  /* 0x000000010900780c */ /* 0x000fda0003fc5270 */
[----:B------:R-:W-:-:S05]  /*288f0*/  @P6 IMAD.HI.U32 R10, R4, R10, RZ ;  /* 0x0000000a040a6227 */ /* 0x000fca00078e00ff */
[----:B------:R-:W-:-:S07]  /*28900*/  @P6 SHF.R.U32.HI R4, RZ, R11, R10 ;  /* 0x0000000bff046219 */ /* 0x000fce000001160a */
.L_x_7005:
[----:B------:R-:W-:Y:S05]  /*28910*/  BSYNC B1 ;  /* 0x0000000000017941 */ /* 0x000fea0003800000 */
.L_x_7003:
[----:B------:R-:W-:-:S04]  /*28920*/  IMAD R3, R4, R9, -R38 ;  /* 0x0000000904037224 */ /* 0x000fc800078e0a26 */
[----:B------:R-:W-:-:S05]  /*28930*/  IMAD R2, R2, -0x2, R3 ;  /* 0xfffffffe02027824 */ /* 0x000fca00078e0203 */
[----:B------:R-:W-:Y:S02]  /*28940*/  VIADDMNMX R6, R2, R9, R6, PT ;  /* 0x0000000902067246 */ /* 0x000fe40003800106 */
[----:B------:R-:W-:-:S07]  /*28950*/  VIMNMX R39, R39, R2, !PT ;  /* 0x0000000227277248 */ /* 0x000fce0007fe0100 */
.L_x_7002:
[----:B------:R-:W-:Y:S05]  /*28960*/  BSYNC B0 ;  /* 0x0000000000007941 */ /* 0x000fea0003800000 */
.L_x_7001:
        /* <DEDUP_REMOVED lines=43> */
[----:B------:R-:W-:Y:S02]  /*28c20*/  ISETP.LT.OR P5, PT, R6, 0x29, P5 ;  /* 0x000000290600780c */ /* 0x000fe40002fa1670 */
[----:B------:R-:W-:Y:S02]  /*28c30*/  ISETP.GT.AND P1, PT, R39, 0x29, !P1 ;  /* 0x000000292700780c */ /* 0x000fe40004f24270 */
[----:B------:R-:W-:-:S02]  /*28c40*/  FSEL R9, R46, -INF , !P5 ;  /* 0xff8000002e097808 */ /* 0x000fc40006800000 */
[C---:B------:R-:W-:Y:S02]  /*28c50*/  ISETP.GT.AND P2, PT, R39.reuse, 0x30, !P2 ;  /* 0x000000302700780c */ /* 0x040fe40005744270 */
[C---:B------:R-:W-:Y:S02]  /*28c60*/  ISETP.LT.OR P1, PT, R6.reuse, 0x2a, P1 ;  /* 0x0000002a0600780c */ /* 0x040fe40000f21670 */
[C---:B------:R-:W-:Y:S02]  /*28c70*/  ISETP.GT.AND P3, PT, R39.reuse, 0x31, !P3 ;  /* 0x000000312700780c */ /* 0x040fe40005f64270 */
[----:B------:R-:W-:Y:S02]  /*28c80*/  ISETP.LT.OR P2, PT, R6, 0x31, P2 ;  /* 0x000000310600780c */ /* 0x000fe40001741670 */
[----:B------:R-:W-:Y:S02]  /*28c90*/  FSEL R53, R34, -INF , !P1 ;  /* 0xff80000022357808 */ /* 0x000fe40004800000 */
        /* <DEDUP_REMOVED lines=91> */
.L_x_7007:
[----:B------:R-:W-:Y:S05]  /*29250*/  BSYNC B0 ;  /* 0x0000000000007941 */ /* 0x000fea0003800000 */
.L_x_7006:
        /* <DEDUP_REMOVED lines=29> */
[-CC-:B------:R-:W-:Y:S01]  /*29430*/  FFMA.FTZ R8, R8, R19.reuse, -R40.reuse ;  /* 0x0000001308087223 */ /* 0x180fe20000010828 */
[-C--:B------:R-:W-:Y:S01]  /*29440*/  FFMA.FTZ R28, R28, R19.reuse, -R40 ;  /* 0x000000131c1c7223 */ /* 0x080fe20000010828 */
[-C--:B------:R-:W-:Y:S01]  /*29450*/  FFMA.FTZ R14, R14, R19.reuse, -R4 ;  /* 0x000000130e0e7223 */ /* 0x080fe20000010804 */
[-C--:B------:R-:W-:Y:S01]  /*29460*/  FFMA.FTZ R27, R27, R19.reuse, -R40 ;  /* 0x000000131b1b7223 */ /* 0x080fe20000010828 */
[----:B------:R-:W1:Y:S01]  /*29470*/  MUFU.EX2 R38, R38 ;  /* 0x0000002600267308 */ /* 0x000e620000000800 */
[-C--:B------:R-:W-:Y:S01]  /*29480*/  FFMA.FTZ R13, R13, R19.reuse, -R4 ;  /* 0x000000130d0d7223 */ /* 0x080fe20000010804 */
[-C--:B------:R-:W-:Y:S01]  /*29490*/  FFMA.FTZ R26, R26, R19.reuse, -R40 ;  /* 0x000000131a1a7223 */ /* 0x080fe20000010828 */
[-C--:B------:R-:W-:Y:S01]  /*294a0*/  FFMA.FTZ R12, R12, R19.reuse, -R4 ;  /* 0x000000130c0c7223 */ /* 0x080fe20000010804 */
[-C--:B------:R-:W-:Y:S01]  /*294b0*/  FFMA.FTZ R25, R25, R19.reuse, -R40 ;  /* 0x0000001319197223 */ /* 0x080fe20000010828 */
[-C--:B------:R-:W-:Y:S01]  /*294c0*/  FFMA.FTZ R11, R11, R19.reuse, -R4 ;  /* 0x000000130b0b7223 */ /* 0x080fe20000010804 */
[-CC-:B------:R-:W-:Y:S01]  /*294d0*/  FFMA.FTZ R24, R24, R19.reuse, -R40.reuse ;  /* 0x0000001318187223 */ /* 0x180fe20000010828 */
[-C--:B------:R-:W-:Y:S01]  /*294e0*/  FFMA.FTZ R21, R21, R19.reuse, -R40 ;  /* 0x0000001315157223 */ /* 0x080fe20000010828 */
[----:B------:R-:W-:Y:S01]  /*294f0*/  MUFU.EX2 R168, R33 ;  /* 0x0000002100a87308 */ /* 0x000fe20000000800 */
[----:B-----5:R-:W-:Y:S01]  /*29500*/  FADD.FTZ R5, R3, R46 ;  /* 0x0000002e03057221 */ /* 0x020fe20000010000 */
[-CC-:B------:R-:W-:Y:S01]  /*29510*/  FFMA.FTZ R20, R20, R19.reuse, -R40.reuse ;  /* 0x0000001314147223 */ /* 0x180fe20000010828 */
[-CC-:B------:R-:W-:Y:S01]  /*29520*/  FFMA.FTZ R18, R18, R19.reuse, -R40.reuse ;  /* 0x0000001312127223 */ /* 0x180fe20000010828 */
[-CC-:B------:R-:W-:Y:S01]  /*29530*/  FFMA.FTZ R15, R15, R19.reuse, -R40.reuse ;  /* 0x000000130f0f7223 */ /* 0x180fe20000010828 */
[-C--:B------:R-:W-:Y:S01]  /*29540*/  FFMA.FTZ R7, R7, R19.reuse, -R40 ;  /* 0x0000001307077223 */ /* 0x080fe20000010828 */
[-CC-:B------:R-:W-:Y:S01]  /*29550*/  FFMA.FTZ R10, R10, R19.reuse, -R4.reuse ;  /* 0x000000130a0a7223 */ /* 0x180fe20000010804 */
[----:B------:R-:W-:Y:S01]  /*29560*/  FFMA.FTZ R9, R9, R19, -R4 ;  /* 0x0000001309097223 */ /* 0x000fe20000010804 */
[----:B------:R-:W2:Y:S08]  /*29570*/  MUFU.EX2 R37, R37 ;  /* 0x0000002500257308 */ /* 0x000eb00000000800 */
[----:B------:R-:W-:Y:S08]  /*29580*/  MUFU.EX2 R31, R31 ;  /* 0x0000001f001f7308 */ /* 0x000ff00000000800 */
[----:B------:R-:W3:Y:S08]  /*29590*/  MUFU.EX2 R36, R36 ;  /* 0x0000002400247308 */ /* 0x000ef00000000800 */
[----:B------:R-:W-:Y:S08]  /*295a0*/  MUFU.EX2 R30, R30 ;  /* 0x0000001e001e7308 */ /* 0x000ff00000000800 */
[----:B------:R-:W4:Y:S08]  /*295b0*/  MUFU.EX2 R35, R35 ;  /* 0x0000002300237308 */ /* 0x000f300000000800 */
[----:B------:R-:W5:Y:S08]  /*295c0*/  MUFU.EX2 R29, R29 ;  /* 0x0000001d001d7308 */ /* 0x000f700000000800 */
[----:B------:R1:W-:Y:S08]  /*295d0*/  MUFU.EX2 R182, R8 ;  /* 0x0000000800b67308 */ /* 0x0003f00000000800 */
[----:B------:R-:W0:Y:S01]  /*295e0*/  MUFU.EX2 R32, R32 ;  /* 0x0000002000207308 */ /* 0x000e220000000800 */
[----:B-1----:R-:W-:-:S04]  /*295f0*/  FADD.FTZ R8, R38, R47 ;  /* 0x0000002f26087221 */ /* 0x002fc80000010000 */
[----:B--2---:R-:W-:-:S03]  /*29600*/  FADD.FTZ R33, R37, R8 ;  /* 0x0000000825217221 */ /* 0x004fc60000010000 */
[----:B------:R1:W-:Y:S01]  /*29610*/  MUFU.EX2 R173, R14 ;  /* 0x0000000e00ad7308 */ /* 0x0003e20000000800 */
[----:B---3--:R-:W-:-:S04]  /*29620*/  FADD.FTZ R8, R36, R33 ;  /* 0x0000002124087221 */ /* 0x008fc80000010000 */
[----:B----4-:R-:W-:Y:S01]  /*29630*/  FADD.FTZ R33, R35, R8 ;  /* 0x0000000823217221 */ /* 0x010fe20000010000 */
[-CC-:B------:R-:W-:Y:S02]  /*29640*/  FFMA.FTZ R8, R55, R19.reuse, -R4.reuse ;  /* 0x0000001337087223 */ /* 0x180fe40000010804 */
[----:B------:R-:W2:Y:S01]  /*29650*/  MUFU.EX2 R28, R28 ;  /* 0x0000001c001c7308 */ /* 0x000ea20000000800 */
[----:B-1----:R-:W-:Y:S01]  /*29660*/  FADD.FTZ R14, R168, R5 ;  /* 0x00000005a80e7221 */ /* 0x002fe20000010000 */
[----:B------:R-:W-:-:S03]  /*29670*/  FFMA.FTZ R5, R53, R19, -R4 ;  /* 0x0000001335057223 */ /* 0x000fc60000010804 */
[----:B------:R-:W-:-:S03]  /*29680*/  FADD.FTZ R39, R31, R14 ;  /* 0x0000000e1f277221 */ /* 0x000fc60000010000 */
[----:B------:R-:W1:Y:S01]  /*29690*/  MUFU.EX2 R27, R27 ;  /* 0x0000001b001b7308 */ /* 0x000e620000000800 */
[----:B------:R-:W-:-:S04]  /*296a0*/  FADD.FTZ R40, R30, R39 ;  /* 0x000000271e287221 */ /* 0x000fc80000010000 */
[----:B-----5:R-:W-:Y:S01]  /*296b0*/  FADD.FTZ R39, R29, R40 ;  /* 0x000000281d277221 */ /* 0x020fe20000010000 */
[----:B0-----:R-:W-:Y:S02]  /*296c0*/  FADD.FTZ R40, R32, R33 ;  /* 0x0000002120287221 */ /* 0x001fe40000010000 */
[----:B------:R-:W-:Y:S01]  /*296d0*/  MUFU.EX2 R13, R13 ;  /* 0x0000000d000d7308 */ /* 0x000fe20000000800 */
[----:B--2---:R-:W-:Y:S01]  /*296e0*/  FADD.FTZ R42, R28, R39 ;  /* 0x000000271c2a7221 */ /* 0x004fe20000010000 */
[----:B------:R-:W-:-:S06]  /*296f0*/  FADD.FTZ R40, R173, R40 ;  /* 0x00000028ad287221 */ /* 0x000fcc0000010000 */
[----:B------:R-:W0:Y:S01]  /*29700*/  MUFU.EX2 R26, R26 ;  /* 0x0000001a001a7308 */ /* 0x000e220000000800 */
[----:B-1----:R-:W-:-:S07]  /*29710*/  FADD.FTZ R33, R27, R42 ;  /* 0x0000002a1b217221 */ /* 0x002fce0000010000 */
[----:B------:R-:W-:Y:S08]  /*29720*/  MUFU.EX2 R12, R12 ;  /* 0x0000000c000c7308 */ /* 0x000ff00000000800 */
[----:B------:R-:W1:Y:S01]  /*29730*/  MUFU.EX2 R25, R25 ;  /* 0x0000001900197308 */ /* 0x000e620000000800 */
[----:B0-----:R-:W-:-:S07]  /*29740*/  FADD.FTZ R42, R26, R33 ;  /* 0x000000211a2a7221 */ /* 0x001fce0000010000 */
[----:B------:R-:W0:Y:S08]  /*29750*/  MUFU.EX2 R11, R11 ;  /* 0x0000000b000b7308 */ /* 0x000e300000000800 */
[----:B------:R-:W-:Y:S01]  /*29760*/  MUFU.EX2 R24, R24 ;  /* 0x0000001800187308 */ /* 0x000fe20000000800 */
[----:B-1----:R-:W-:-:S07]  /*29770*/  FADD.FTZ R33, R25, R42 ;  /* 0x0000002a19217221 */ /* 0x002fce0000010000 */
[----:B------:R-:W1:Y:S08]  /*29780*/  MUFU.EX2 R10, R10 ;  /* 0x0000000a000a7308 */ /* 0x000e700000000800 */
[----:B------:R-:W2:Y:S08]  /*29790*/  MUFU.EX2 R21, R21 ;  /* 0x0000001500157308 */ /* 0x000eb00000000800 */
[----:B------:R3:W-:Y:S08]  /*297a0*/  MUFU.EX2 R179, R9 ;  /* 0x0000000900b37308 */ /* 0x0007f00000000800 */
[----:B------:R4:W-:Y:S01]  /*297b0*/  MUFU.EX2 R14, R5 ;  /* 0x00000005000e7308 */ /* 0x0009e20000000800 */
[----:B---3--:R-:W-:-:S07]  /*297c0*/  FFMA.FTZ R9, R51, R19, -R4 ;  /* 0x0000001333097223 */ /* 0x008fce0000010804 */
[----:B------:R-:W3:Y:S01]  /*297d0*/  MUFU.EX2 R20, R20 ;  /* 0x0000001400147308 */ /* 0x000ee20000000800 */
[----:B----4-:R-:W-:-:S04]  /*297e0*/  FADD.FTZ R5, R13, R40 ;  /* 0x000000280d057221 */ /* 0x010fc80000010000 */
[----:B------:R-:W-:Y:S01]  /*297f0*/  FADD.FTZ R44, R12, R5 ;  /* 0x000000050c2c7221 */ /* 0x000fe20000010000 */
[-CC-:B------:R-:W-:Y:S01]  /*29800*/  FFMA.FTZ R5, R57, R19.reuse, -R4.reuse ;  /* 0x0000001339057223 */ /* 0x180fe20000010804 */
[----:B------:R-:W-:Y:S01]  /*29810*/  FFMA.FTZ R4, R34, R19, -R4 ;  /* 0x0000001322047223 */ /* 0x000fe20000010804 */
[----:B------:R-:W4:Y:S01]  /*29820*/  MUFU.EX2 R18, R18 ;  /* 0x0000001200127308 */ /* 0x000f220000000800 */
[----:B0-----:R-:W-:-:S04]  /*29830*/  FADD.FTZ R39, R11, R44 ;  /* 0x0000002c0b277221 */ /* 0x001fc80000010000 */
[----:B-1----:R-:W-:-:S03]  /*29840*/  FADD.FTZ R42, R10, R39 ;  /* 0x000000270a2a7221 */ /* 0x002fc60000010000 */
[----:B------:R0:W-:Y:S08]  /*29850*/  MUFU.EX2 R181, R8 ;  /* 0x0000000800b57308 */ /* 0x0001f00000000800 */
[----:B------:R-:W1:Y:S01]  /*29860*/  MUFU.EX2 R15, R15 ;  /* 0x0000000f000f7308 */ /* 0x000e620000000800 */
[----:B0-----:R-:W-:-:S04]  /*29870*/  FADD.FTZ R8, R24, R33 ;  /* 0x0000002118087221 */ /* 0x001fc80000010000 */
[----:B--2---:R-:W-:-:S03]  /*29880*/  FADD.FTZ R19, R21, R8 ;  /* 0x0000000815137221 */ /* 0x004fc60000010000 */
[----:B------:R0:W2:Y:S01]  /*29890*/  MUFU.EX2 R40, R9 ;  /* 0x0000000900287308 */ /* 0x0000a20000000800 */
[----:B---3--:R-:W-:-:S07]  /*298a0*/  FADD.FTZ R19, R20, R19 ;  /* 0x0000001314137221 */ /* 0x008fce0000010000 */
[----:B------:R-:W3:Y:S01]  /*298b0*/  MUFU.EX2 R7, R7 ;  /* 0x0000000700077308 */ /* 0x000ee20000000800 */
[----:B0-----:R-:W-:Y:S01]  /*298c0*/  FADD.FTZ R9, R179, R42 ;  /* 0x0000002ab3097221 */ /* 0x001fe20000010000 */
[----:B----4-:R-:W-:-:S03]  /*298d0*/  FADD.FTZ R42, R18, R19 ;  /* 0x00000013122a7221 */ /* 0x010fc60000010000 */
[----:B------:R-:W-:Y:S01]  /*298e0*/  FADD.FTZ R8, R14, R9 ;  /* 0x000000090e087221 */ /* 0x000fe20000010000 */
[----:B-1----:R-:W-:Y:S02]  /*298f0*/  FADD.FTZ R42, R15, R42 ;  /* 0x0000002a0f2a7221 */ /* 0x002fe40000010000 */
[----:B------:R3:W0:Y:S01]  /*29900*/  MUFU.EX2 R183, R5 ;  /* 0x0000000500b77308 */ /* 0x0006220000000800 */
[----:B------:R-:W-:-:S04]  /*29910*/  FADD.FTZ R9, R181, R8 ;  /* 0x00000008b5097221 */ /* 0x000fc80000010000 */
[----:B--2---:R-:W-:-:S03]  /*29920*/  FADD.FTZ R8, R40, R9 ;  /* 0x0000000928087221 */ /* 0x004fc60000010000 */
[----:B------:R-:W1:Y:S01]  /*29930*/  MUFU.EX2 R34, R4 ;  /* 0x0000000400227308 */ /* 0x000e620000000800 */
[----:B---3--:R-:W-:-:S04]  /*29940*/  FADD.FTZ R5, R7, R42 ;  /* 0x0000002a07057221 */ /* 0x008fc80000010000 */
        /* <DEDUP_REMOVED lines=30> */
[----:B------:R0:W-:Y:S04]  /*29b30*/  STSM.16.M88.4 [R3], R172 ;  /* 0x000000ac03007844 */ /* 0x0001e80000000200 */
        /* <DEDUP_REMOVED lines=9> */
[----:B------:R-:W-:Y:S04]  /*29bd0*/  ST.E desc[UR44][R16.64+0x230], R7 ;  /* 0x0002300710007985 */ /* 0x000fe8000c10192c */
[----:B0-----:R-:W2:Y:S02]  /*29be0*/  LD.E R3, desc[UR44][R4.64] ;  /* 0x0000002c04037980 */ /* 0x001ea4000c101900 */
[----:B--2---:R-:W-:-:S05]  /*29bf0*/  FMUL.FTZ R3, R2, R3 ;  /* 0x0000000302037220 */ /* 0x004fca0000410000 */
[----:B------:R0:W-:Y:S04]  /*29c00*/  ST.E desc[UR44][R4.64], R3 ;  /* 0x0000000304007985 */ /* 0x0001e8000c10192c */
[----:B------:R-:W2:Y:S04]  /*29c10*/  LD.E R131, desc[UR44][R16.64+0x424] ;  /* 0x0004242c10837980 */ /* 0x000ea8000c101900 */
[----:B------:R-:W3:Y:S04]  /*29c20*/  LD.E R9, desc[UR44][R16.64+0x240] ;  /* 0x0002402c10097980 */ /* 0x000ee8000c101900 */
[----:B0-----:R-:W4:Y:S04]  /*29c30*/  LD.E R3, desc[UR44][R16.64+0x284] ;  /* 0x0002842c10037980 */ /* 0x001f28000c101900 */
        /* <DEDUP_REMOVED lines=59> */
[----:B------:R-:W-:Y:S01]  /*29ff0*/  ULOP3.LUT UR5, UR4, 0x8, URZ, 0xfc, !UPT ;  /* 0x0000000804057892 */ /* 0x000fe2000f8efc3f */
[C---:B--2---:R-:W-:Y:S01]  /*2a000*/  FMUL.FTZ R131, R2.reuse, R131 ;  /* 0x0000008302837220 */ /* 0x044fe20000410000 */
[C---:B----4-:R-:W-:Y:S01]  /*2a010*/  FMUL.FTZ R3, R2.reuse, R3 ;  /* 0x0000000302037220 */ /* 0x050fe20000410000 */
[C---:B---3--:R-:W-:Y:S01]  /*2a020*/  FMUL.FTZ R9, R2.reuse, R9 ;  /* 0x0000000902097220 */ /* 0x048fe20000410000 */
[----:B-----5:R-:W-:-:S03]  /*2a030*/  FMUL.FTZ R11, R2, R11 ;  /* 0x0000000b020b7220 */ /* 0x020fc60000410000 */
[----:B------:R0:W-:Y:S01]  /*2a040*/  ST.E desc[UR44][R16.64+0x284], R3 ;  /* 0x0002840310007985 */ /* 0x0001e2000c10192c */
[C---:B------:R-:W-:Y:S01]  /*2a050*/  FMUL.FTZ R13, R2.reuse, R13 ;  /* 0x0000000d020d7220 */ /* 0x040fe20000410000 */
[C---:B------:R-:W-:Y:S01]  /*2a060*/  FMUL.FTZ R15, R2.reuse, R15 ;  /* 0x0000000f020f7220 */ /* 0x040fe20000410000 */
        /* <DEDUP_REMOVED lines=57> */
[----:B------:R-:W-:Y:S01]  /*2a400*/  IMAD.U32 R2, RZ, RZ, UR5 ;  /* 0x00000005ff027e24 */ /* 0x000fe2000f8e00ff */
        /* <DEDUP_REMOVED lines=61> */
[----:B0-----:R-:W3:Y:S01]  /*2a7e0*/  LD.E R7, desc[UR44][R2.64] ;  /* 0x0000002c02077980 */ /* 0x001ee2000c101900 */
[----:B------:R-:W-:Y:S01]  /*2a7f0*/  ULOP3.LUT UR6, UR4, 0xc, URZ, 0xfc, !UPT ;  /* 0x0000000c04067892 */ /* 0x000fe2000f8efc3f */
[----:B------:R-:W-:-:S05]  /*2a800*/  IMAD.U32 R9, RZ, RZ, UR7 ;  /* 0x00000007ff097e24 */ /* 0x000fca000f8e00ff */
[----:B------:R-:W-:Y:S02]  /*2a810*/  IMAD.U32 R8, RZ, RZ, UR6 ;  /* 0x00000006ff087e24 */ /* 0x000fe4000f8e00ff */
[----:B---3--:R-:W-:-:S05]  /*2a820*/  FMUL.FTZ R7, R6, R7 ;  /* 0x0000000706077220 */ /* 0x008fca0000410000 */
[----:B------:R0:W-:Y:S04]  /*2a830*/  ST.E desc[UR44][R2.64], R7 ;  /* 0x0000000702007985 */ /* 0x0001e8000c10192c */
[----:B------:R-:W3:Y:S01]  /*2a840*/  LD.E R9, desc[UR44][R8.64] ;  /* 0x0000002c08097980 */ /* 0x000ee2000c101900 */
[----:B------:R-:W-:Y:S02]  /*2a850*/  IMAD.U32 R10, RZ, RZ, UR6 ;  /* 0x00000006ff0a7e24 */ /* 0x000fe4000f8e00ff */
[----:B------:R-:W-:Y:S02]  /*2a860*/  IMAD.U32 R11, RZ, RZ, UR7 ;  /* 0x00000007ff0b7e24 */ /* 0x000fe4000f8e00ff */
[----:B---3--:R-:W-:-:S05]  /*2a870*/  FMUL.FTZ R13, R6, R9 ;  /* 0x00000009060d7220 */ /* 0x008fca0000410000 */
[----:B------:R3:W-:Y:S04]  /*2a880*/  ST.E desc[UR44][R10.64], R13 ;  /* 0x0000000d0a007985 */ /* 0x0007e8000c10192c */
[----:B------:R-:W4:Y:S04]  /*2a890*/  LD.E R133, desc[UR44][R16.64+0x42c] ;  /* 0x00042c2c10857980 */ /* 0x000f28000c101900 */
[----:B------:R-:W5:Y:S04]  /*2a8a0*/  LD.E R15, desc[UR44][R16.64+0x248] ;  /* 0x0002482c100f7980 */ /* 0x000f68000c101900 */
[----:B------:R-:W5:Y:S04]  /*2a8b0*/  LD.E R19, desc[UR44][R16.64+0x24c] ;  /* 0x00024c2c10137980 */ /* 0x000f68000c101900 */
[----:B------:R-:W5:Y:S04]  /*2a8c0*/  LD.E R21, desc[UR44][R16.64+0x258] ;  /* 0x0002582c10157980 */ /* 0x000f68000c101900 */
[----:B-1----:R-:W5:Y:S04]  /*2a8d0*/  LD.E R25, desc[UR44][R16.64+0x25c] ;  /* 0x00025c2c10197980 */ /* 0x002f68000c101900 */
[----:B--2---:R-:W2:Y:S04]  /*2a8e0*/  LD.E R27, desc[UR44][R16.64+0x268] ;  /* 0x0002682c101b7980 */ /* 0x004ea8000c101900 */
[----:B0-----:R-:W2:Y:S04]  /*2a8f0*/  LD.E R7, desc[UR44][R16.64+0x26c] ;  /* 0x00026c2c10077980 */ /* 0x001ea8000c101900 */
[----:B------:R-:W2:Y:S04]  /*2a900*/  LD.E R9, desc[UR44][R16.64+0x278] ;  /* 0x0002782c10097980 */ /* 0x000ea8000c101900 */
[----:B------:R-:W2:Y:S04]  /*2a910*/  LD.E R29, desc[UR44][R16.64+0x27c] ;  /* 0x00027c2c101d7980 */ /* 0x000ea8000c101900 */
        /* <DEDUP_REMOVED lines=54> */
[C---:B----4-:R-:W-:Y:S01]  /*2ac80*/  FMUL.FTZ R133, R6.reuse, R133 ;  /* 0x0000008506857220 */ /* 0x050fe20000410000 */
[C---:B-----5:R-:W-:Y:S01]  /*2ac90*/  FMUL.FTZ R15, R6.reuse, R15 ;  /* 0x0000000f060f7220 */ /* 0x060fe20000410000 */
        /* <DEDUP_REMOVED lines=8> */
[C---:B---3--:R-:W-:Y:S01]  /*2ad20*/  FMUL.FTZ R11, R6.reuse, R11 ;  /* 0x0000000b060b7220 */ /* 0x048fe20000410000 */
        /* <DEDUP_REMOVED lines=116> */
[----:B------:R-:W5:Y:S04]  /*2b470*/  LD.E.64 R6, desc[UR44][R16.64+0xa8] ;  /* 0x0000a82c10067980 */ /* 0x000f68000c101b00 */
[----:B----4-:R-:W-:Y:S04]  /*2b480*/  ST.E desc[UR44][R4.64], R15 ;  /* 0x0000000f04007985 */ /* 0x010fe8000c10192c */
[----:B------:R-:W4:Y:S01]  /*2b490*/  LD.E R19, desc[UR44][R2.64] ;  /* 0x0000002c02137980 */ /* 0x000f22000c101900 */
[----:B--2---:R-:W-:-:S02]  /*2b4a0*/  IMAD.U32 R11, RZ, RZ, UR7 ;  /* 0x00000007ff0b7e24 */ /* 0x004fc4000f8e00ff */
[----:B------:R-:W-:Y:S01]  /*2b4b0*/  IMAD.U32 R12, RZ, RZ, UR6 ;  /* 0x00000006ff0c7e24 */ /* 0x000fe2000f8e00ff */
[----:B----4-:R-:W-:Y:S04]  /*2b4c0*/  ST.E desc[UR44][R2.64], R19 ;  /* 0x0000001302007985 */ /* 0x010fe8000c10192c */
[----:B------:R-:W2:Y:S01]  /*2b4d0*/  LD.E R11, desc[UR44][R10.64] ;  /* 0x0000002c0a0b7980 */ /* 0x000ea2000c101900 */
[----:B---3--:R-:W-:-:S05]  /*2b4e0*/  IMAD.U32 R13, RZ, RZ, UR7 ;  /* 0x00000007ff0d7e24 */ /* 0x008fca000f8e00ff */
[----:B--2---:R0:W-:Y:S04]  /*2b4f0*/  ST.E desc[UR44][R12.64], R11 ;  /* 0x0000000b0c007985 */ /* 0x0041e8000c10192c */
        /* <DEDUP_REMOVED lines=124> */
[----:B----4-:R0:W-:Y:S04]  /*2bcc0*/  ST.E desc[UR44][R16.64+0x268], R11 ;  /* 0x0002680b10007985 */ /* 0x0101e8000c10192c */
[----:B--2---:R1:W-:Y:S04]  /*2bcd0*/  ST.E desc[UR44][R16.64+0x378], R10 ;  /* 0x0003780a10007985 */ /* 0x0043e8000c10192c */
[----:B---3--:R-:W-:Y:S01]  /*2bce0*/  ST.E desc[UR44][R16.64+0x240], R21 ;  /* 0x0002401510007985 */ /* 0x008fe2000c10192c */
[----:B0-----:R-:W-:-:S03]  /*2bcf0*/  IMAD.U32 R11, RZ, RZ, UR7 ;  /* 0x00000007ff0b7e24 */ /* 0x001fc6000f8e00ff */
[----:B-----5:R-:W-:Y:S01]  /*2bd00*/  ST.E desc[UR44][R16.64+0x244], R25 ;  /* 0x0002441910007985 */ /* 0x020fe2000c10192c */
[----:B-1----:R-:W-:-:S03]  /*2bd10*/  IMAD.U32 R10, RZ, RZ, UR6 ;  /* 0x00000006ff0a7e24 */ /* 0x002fc6000f8e00ff */
        /* <DEDUP_REMOVED lines=121> */
[----:B------:R0:W5:Y:S04]  /*2c4b0*/  LD.E R27, desc[UR44][R10.64] ;  /* 0x0000002c0a1b7980 */ /* 0x000168000c101900 */
        /* <DEDUP_REMOVED lines=130> */
[----:B------:R-:W-:Y:S02]  /*2cce0*/  IMAD.MOV.U32 R9, RZ, RZ, R7 ;  /* 0x000000ffff097224 */ /* 0x000fe400078e0007 */
[----:B0-----:R-:W-:Y:S02]  /*2ccf0*/  IMAD.U32 R10, RZ, RZ, UR6 ;  /* 0x00000006ff0a7e24 */ /* 0x001fe4000f8e00ff */
[----:B------:R-:W-:Y:S01]  /*2cd00*/  IMAD.U32 R11, RZ, RZ, UR7 ;  /* 0x00000007ff0b7e24 */ /* 0x000fe2000f8e00ff */
[----:B--2---:R-:W-:-:S06]  /*2cd10*/  WARPGROUP.ARRIVE ;  /* 0x00000000000079c5 */ /* 0x004fcc0000000000 */
        /* <DEDUP_REMOVED lines=136> */
[----:B------:R-:W-:Y:S01]  /*2d5a0*/  IMAD.U32 R10, RZ, RZ, UR6 ;  /* 0x00000006ff0a7e24 */ /* 0x000fe2000f8e00ff */
[----:B------:R-:W-:Y:S01]  /*2d5b0*/  R2UR UR10, R8 ;  /* 0x00000000080a72ca */ /* 0x000fe200000e0000 */
[----:B------:R-:W-:Y:S01]  /*2d5c0*/  IMAD.U32 R11, RZ, RZ, UR7 ;  /* 0x00000007ff0b7e24 */ /* 0x000fe2000f8e00ff */
[----:B------:R-:W-:Y:S01]  /*2d5d0*/  R2UR UR11, R9 ;  /* 0x00000000090b72ca */ /* 0x000fe200000e0000 */
[----:B------:R-:W-:Y:S02]  /*2d5e0*/  VIADD R6, R6, 0x180 ;  /* 0x0000018006067836 */ /* 0x000fe40000000000 */
[----:B------:R-:W-:Y:S02]  /*2d5f0*/  IMAD.U32 R8, RZ, RZ, UR6 ;  /* 0x00000006ff087e24 */ /* 0x000fe4000f8e00ff */
[----:B------:R-:W-:Y:S01]  /*2d600*/  IMAD.U32 R9, RZ, RZ, UR7 ;  /* 0x00000007ff097e24 */ /* 0x000fe2000f8e00ff */
[----:B------:R-:W-:-:S02]  /*2d610*/  WARPGROUP.DEPBAR.LE gsb0, 0x0 ;  /* 0x00008000000079c5 */ /* 0x000fc40000010000 */
        /* <DEDUP_REMOVED lines=132> */
[----:B------:R-:W-:Y:S02]  /*2de60*/  IMAD.U32 R6, RZ, RZ, UR6 ;  /* 0x00000006ff067e24 */ /* 0x000fe4000f8e00ff */
[----:B------:R-:W-:Y:S01]  /*2de70*/  IMAD.U32 R7, RZ, RZ, UR7 ;  /* 0x00000007ff077e24 */ /* 0x000fe2000f8e00ff */
        /* <DEDUP_REMOVED lines=133> */
[----:B------:R-:W-:Y:S04]  /*2e6d0*/  ST.E desc[UR44][R4.64], R25 ;  /* 0x0000001904007985 */ /* 0x000fe8000c10192c */
        /* <DEDUP_REMOVED lines=128> */
[----:B------:R-:W2:Y:S01]  /*2eee0*/  LD.E R13, desc[UR44][R4.64] ;  /* 0x0000002c040d7980 */ /* 0x000ea2000c101900 */
[----:B0-----:R-:W-:-:S02]  /*2eef0*/  IMAD.U32 R7, RZ, RZ, UR7 ;  /* 0x00000007ff077e24 */ /* 0x001fc4000f8e00ff */
[----:B------:R-:W-:Y:S01]  /*2ef00*/  IMAD.U32 R6, RZ, RZ, UR6 ;  /* 0x00000006ff067e24 */ /* 0x000fe2000f8e00ff */
[----:B--2---:R0:W-:Y:S04]  /*2ef10*/  ST.E desc[UR44][R4.64], R13 ;  /* 0x0000000d04007985 */ /* 0x0041e8000c10192c */
[----:B------:R-:W2:Y:S01]  /*2ef20*/  LD.E R15, desc[UR44][R2.64] ;  /* 0x0000002c020f7980 */ /* 0x000ea2000c101900 */
[----:B------:R-:W-:Y:S02]  /*2ef30*/  IMAD.U32 R8, RZ, RZ, UR6 ;  /* 0x00000006ff087e24 */ /* 0x000fe4000f8e00ff */
[----:B------:R-:W-:Y:S01]  /*2ef40*/  IMAD.U32 R9, RZ, RZ, UR7 ;  /* 0x00000007ff097e24 */ /* 0x000fe2000f8e00ff */
[----:B--2---:R2:W-:Y:S04]  /*2ef50*/  ST.E desc[UR44][R2.64], R15 ;  /* 0x0000000f02007985 */ /* 0x0045e8000c10192c */
[----:B------:R-:W3:Y:S04]  /*2ef60*/  LD.E R7, desc[UR44][R6.64] ;  /* 0x0000002c06077980 */ /* 0x000ee8000c101900 */
[----:B---3--:R3:W-:Y:S04]  /*2ef70*/  ST.E desc[UR44][R8.64], R7 ;  /* 0x0000000708007985 */ /* 0x0087e8000c10192c */
[----:B------:R-:W4:Y:S04]  /*2ef80*/  LD.E R19, desc[UR44][R16.64+0x240] ;  /* 0x0002402c10137980 */ /* 0x000f28000c101900 */
[----:B------:R-:W5:Y:S04]  /*2ef90*/  LD.E R21, desc[UR44][R16.64+0x244] ;  /* 0x0002442c10157980 */ /* 0x000f68000c101900 */
[----:B-1----:R-:W5:Y:S04]  /*2efa0*/  LD.E R11, desc[UR44][R16.64+0x248] ;  /* 0x0002482c100b7980 */ /* 0x002f68000c101900 */
[----:B------:R-:W5:Y:S04]  /*2efb0*/  LD.E R25, desc[UR44][R16.64+0x24c] ;  /* 0x00024c2c10197980 */ /* 0x000f68000c101900 */
[----:B0-----:R-:W5:Y:S04]  /*2efc0*/  LD.E R5, desc[UR44][R16.64+0x250] ;  /* 0x0002502c10057980 */ /* 0x001f68000c101900 */
[----:B------:R-:W5:Y:S04]  /*2efd0*/  LD.E R13, desc[UR44][R16.64+0x254] ;  /* 0x0002542c100d7980 */ /* 0x000f68000c101900 */
[----:B------:R-:W5:Y:S04]  /*2efe0*/  LD.E R27, desc[UR44][R16.64+0x258] ;  /* 0x0002582c101b7980 */ /* 0x000f68000c101900 */
[----:B--2---:R-:W2:Y:S04]  /*2eff0*/  LD.E R3, desc[UR44][R16.64+0x25c] ;  /* 0x00025c2c10037980 */ /* 0x004ea8000c101900 */
        /* <DEDUP_REMOVED lines=116> */
[----:B----4-:R0:W-:Y:S04]  /*2f740*/  ST.E desc[UR44][R16.64+0x240], R19 ;  /* 0x0002401310007985 */ /* 0x0101e8000c10192c */
[----:B-----5:R0:W-:Y:S04]  /*2f750*/  ST.E desc[UR44][R16.64+0x244], R21 ;  /* 0x0002441510007985 */ /* 0x0201e8000c10192c */
[----:B------:R0:W-:Y:S04]  /*2f760*/  ST.E desc[UR44][R16.64+0x248], R11 ;  /* 0x0002480b10007985 */ /* 0x0001e8000c10192c */
[----:B------:R0:W-:Y:S04]  /*2f770*/  ST.E desc[UR44][R16.64+0x24c], R25 ;  /* 0x00024c1910007985 */ /* 0x0001e8000c10192c */
[----:B------:R0:W-:Y:S04]  /*2f780*/  ST.E desc[UR44][R16.64+0x250], R5 ;  /* 0x0002500510007985 */ /* 0x0001e8000c10192c */
[----:B------:R0:W-:Y:S04]  /*2f790*/  ST.E desc[UR44][R16.64+0x254], R13 ;  /* 0x0002540d10007985 */ /* 0x0001e8000c10192c */
[----:B------:R0:W-:Y:S04]  /*2f7a0*/  ST.E desc[UR44][R16.64+0x258], R27 ;  /* 0x0002581b10007985 */ /* 0x0001e8000c10192c */
[----:B--2---:R0:W-:Y:S04]  /*2f7b0*/  ST.E desc[UR44][R16.64+0x25c], R3 ;  /* 0x00025c0310007985 */ /* 0x0041e8000c10192c */
[----:B------:R0:W-:Y:S04]  /*2f7c0*/  ST.E desc[UR44][R16.64+0x260], R15 ;  /* 0x0002600f10007985 */ /* 0x0001e8000c10192c */
        /* <DEDUP_REMOVED lines=131> */
.L_x_7009:
[----:B------:R-:W-:Y:S05]  /*30000*/  BSYNC B0 ;  /* 0x0000000000007941 */ /* 0x000fea0003800000 */
.L_x_7008:
[C---:B------:R-:W-:Y:S01]  /*30010*/  ISETP.GT.AND P0, PT, R0.reuse, R164, PT ;  /* 0x000000a40000720c */ /* 0x040fe20003f04270 */
[----:B------:R-:W-:-:S12]  /*30020*/  VIADD R0, R0, 0xffffffff ;  /* 0xffffffff00007836 */ /* 0x000fd80000000000 */
[----:B------:R-:W-:Y:S05]  /*30030*/  @P0 BRA `(.L_x_7010) ;  /* 0xffffff5400640947 */ /* 0x000fea000383ffff */
.L_x_6981:
[----:B0-----:R-:W2:Y:S01]  /*30040*/  LDL R5, [R1+0x210] ;  /* 0x0002100001057983 */ /* 0x001ea20000100800 */
[----:B------:R-:W-:Y:S05]  /*30050*/  WARPSYNC.ALL ;  /* 0x0000000000007948 */ /* 0x000fea0003800000 */
        /* <DEDUP_REMOVED lines=12> */
[----:B-1----:R-:W0:Y:S02]  /*30120*/  SHFL.BFLY PT, R4, R3, 0x1, 0x1f ;  /* 0x0c201f0003047f89 */ /* 0x002e2400000e0000 */
        /* <DEDUP_REMOVED lines=16> */
[----:B------:R-:W-:Y:S01]  /*30230*/  STL [R1+0x214], R6 ;  /* 0x0002140601007387 */ /* 0x000fe20000100800 */
        /* <DEDUP_REMOVED lines=9> */
[----:B------:R-:W1:Y:S01]  /*302d0*/  @P1 MUFU.RCP R0, R13 ;  /* 0x0000000d00001308 */ /* 0x000e620000001000 */
[----:B---3--:R-:W3:Y:S01]  /*302e0*/  @!P0 LD.E.64 R10, desc[UR44][R10.64] ;  /* 0x0000002c0a0a8980 */ /* 0x008ee2000c101b00 */
[----:B--2---:R-:W-:-:S04]  /*302f0*/  @!P0 IMAD R4, R3, 0x40, R4 ;  /* 0x0000004003048824 */ /* 0x004fc800078e0204 */
[----:B---3--:R-:W-:-:S05]  /*30300*/  @!P0 IMAD.WIDE R4, R4, 0x4, R10 ;  /* 0x0000000404048825 */ /* 0x008fca00078e020a */
[----:B-1----:R1:W-:Y:S04]  /*30310*/  @!P0 ST.E desc[UR44][R4.64], R0 ;  /* 0x0000000004008985 */ /* 0x0023e8000c10192c */
[----:B------:R-:W0:Y:S04]  /*30320*/  @!P0 LDL.64 R14, [R1+0xd8] ;  /* 0x0000d800010e8983 */ /* 0x000e280000100a00 */
[----:B0-----:R-:W2:Y:S02]  /*30330*/  @!P0 LD.E R2, desc[UR44][R14.64+0x4] ;  /* 0x0000042c0e028980 */ /* 0x001ea4000c101900 */
[----:B--2---:R-:W-:-:S13]  /*30340*/  @!P0 ISETP.NE.AND P0, PT, R2, RZ, PT ;  /* 0x000000ff0200820c */ /* 0x004fda0003f05270 */
[----:B------:R-:W2:Y:S04]  /*30350*/  @!P0 LDL.64 R6, [R1+0xe0] ;  /* 0x0000e00001068983 */ /* 0x000ea80000100a00 */
[----:B------:R-:W3:Y:S01]  /*30360*/  @!P0 LD.E R2, desc[UR44][R14.64] ;  /* 0x0000002c0e028980 */ /* 0x000ee2000c101900 */
[----:B------:R-:W-:-:S06]  /*30370*/  IMAD.MOV.U32 R134, RZ, RZ, RZ ;  /* 0x000000ffff867224 */ /* 0x000fcc00078e00ff */
[----:B------:R-:W0:Y:S01]  /*30380*/  @P2 MUFU.RCP R134, R8 ;  /* 0x0000000800862308 */ /* 0x000e220000001000 */
[----:B--2---:R-:W2:Y:S01]  /*30390*/  @!P0 LD.E.64 R6, desc[UR44][R6.64] ;  /* 0x0000002c06068980 */ /* 0x004ea2000c101b00 */
[----:B---3--:R-:W-:-:S04]  /*303a0*/  @!P0 IMAD R2, R3, 0x40, R2 ;  /* 0x0000004003028824 */ /* 0x008fc800078e0202 */
[----:B------:R-:W-:-:S04]  /*303b0*/  @!P0 VIADD R2, R2, 0x8 ;  /* 0x0000000802028836 */ /* 0x000fc80000000000 */
[----:B--2---:R-:W-:-:S05]  /*303c0*/  @!P0 IMAD.WIDE R18, R2, 0x4, R6 ;  /* 0x0000000402128825 */ /* 0x004fca00078e0206 */
[----:B0-----:R0:W-:Y:S04]  /*303d0*/  @!P0 ST.E desc[UR44][R18.64], R134 ;  /* 0x0000008612008985 */ /* 0x0011e8000c10192c */
[----:B------:R-:W2:Y:S04]  /*303e0*/  LDL R138, [R1+0x1e8] ;  /* 0x0001e800018a7983 */ /* 0x000ea80000100800 */
[----:B------:R-:W3:Y:S04]  /*303f0*/  LDL.64 R2, [R1+0x230] ;  /* 0x0002300001027983 */ /* 0x000ee80000100a00 */
[----:B------:R-:W4:Y:S04]  /*30400*/  LDL.64 R130, [R1+0x420] ;  /* 0x0004200001827983 */ /* 0x000f280000100a00 */
[----:B-1----:R-:W5:Y:S04]  /*30410*/  LDL.64 R4, [R1+0x240] ;  /* 0x0002400001047983 */ /* 0x002f680000100a00 */
        /* <DEDUP_REMOVED lines=63> */
[----:B--2---:R-:W-:-:S05]  /*30810*/  VIADD R138, R138, 0x1 ;  /* 0x000000018a8a7836 */ /* 0x004fca0000000000 */
[----:B------:R-:W-:-:S13]  /*30820*/  ISETP.NE.AND P0, PT, R138, 0x2, PT ;  /* 0x000000028a00780c */ /* 0x000fda0003f05270 */
[----:B------:R-:W2:Y:S01]  /*30830*/  @!P0 LDL R136, [R1+0x1ec] ;  /* 0x0001ec0001888983 */ /* 0x000ea20000100800 */
[-C--:B---3--:R-:W-:Y:S01]  /*30840*/  FMUL.FTZ R3, R3, R0.reuse ;  /* 0x0000000003037220 */ /* 0x088fe20000410000 */
[-C--:B------:R-:W-:Y:S01]  /*30850*/  FMUL.FTZ R2, R2, R0.reuse ;  /* 0x0000000002027220 */ /* 0x080fe20000410000 */
[-C--:B----4-:R-:W-:Y:S01]  /*30860*/  FMUL.FTZ R131, R131, R0.reuse ;  /* 0x0000000083837220 */ /* 0x090fe20000410000 */
[-C--:B------:R-:W-:Y:S01]  /*30870*/  FMUL.FTZ R130, R130, R0.reuse ;  /* 0x0000000082827220 */ /* 0x080fe20000410000 */
[-C--:B-----5:R-:W-:Y:S01]  /*30880*/  FMUL.FTZ R5, R5, R0.reuse ;  /* 0x0000000005057220 */ /* 0x0a0fe20000410000 */
        /* <DEDUP_REMOVED lines=125> */
[----:B0-----:R-:W-:Y:S01]  /*31060*/  VIADD R2, R135, 0x1 ;  /* 0x0000000187027836 */ /* 0x001fe20000000000 */
        /* <DEDUP_REMOVED lines=13> */
[----:B--2---:R-:W-:-:S03]  /*31140*/  @!P0 LOP3.LUT R136, R136, 0x1, RZ, 0x3c, !PT ;  /* 0x0000000188888812 */ /* 0x004fc600078e3cff */
        /* <DEDUP_REMOVED lines=57> */
.L_x_6872:
[----:B------:R-:W-:Y:S05]  /*314e0*/  BSYNC B7 ;  /* 0x0000000000077941 */ /* 0x000fea0003800000 */
.L_x_6862:
[----:B------:R-:W2:Y:S08]  /*314f0*/  S2UR UR5, SR_CgaCtaId ;  /* 0x00000000000579c3 */ /* 0x000eb00000008800 */
[----:B------:R-:W-:Y:S01]  /*31500*/  BAR.SYNC.DEFER_BLOCKING 0x5, 0x180 ;  /* 0x0146000000007b1d */ /* 0x000fe20000010000 */
[----:B01----:R-:W-:-:S04]  /*31510*/  PRMT R0, R3, 0x9910, RZ ;  /* 0x0000991003007816 */ /* 0x003fc800000000ff */
[----:B------:R-:W-:Y:S01]  /*31520*/  ISETP.NE.AND P0, PT, R0, RZ, PT ;  /* 0x000000ff0000720c */ /* 0x000fe20003f05270 */
[----:B------:R-:W-:Y:S01]  /*31530*/  UMOV UR4, 0x400 ;  /* 0x0000040000047882 */ /* 0x000fe20000000000 */
[----:B------:R-:W-:Y:S01]  /*31540*/  BSSY B0, `(.L_x_7011) ;  /* 0x00002f4000007945 */ /* 0x000fe20003800000 */
[----:B--2---:R-:W-:-:S06]  /*31550*/  ULEA UR4, UR5, UR4, 0x18 ;  /* 0x0000000405047291 */ /* 0x004fcc000f8ec03f */
[----:B------:R-:W-:-:S05]  /*31560*/  IMAD.U32 R2, RZ, RZ, UR4 ;  /* 0x00000004ff027e24 */ /* 0x000fca000f8e00ff */
[----:B------:R0:W1:Y:S01]  /*31570*/  LDS.128 R116, [R2+0x388d0] ;  /* 0x0388d00002747984 */ /* 0x0000620000000c00 */
[----:B------:R-:W-:Y:S06]  /*31580*/  BAR.ARV 0x4, 0x180 ;  /* 0x0106000000007b1d */ /* 0x000fec0000002000 */
[----:B------:R-:W-:Y:S05]  /*31590*/  @!P0 BRA `(.L_x_7012) ;  /* 0x0000002000648947 */ /* 0x000fea0003800000 */
        /* <DEDUP_REMOVED lines=18> */
[----:B---3--:R-:W3:Y:S04]  /*316c0*/  LDL.128 R68, [R1+0x340] ;  /* 0x0003400001447983 */ /* 0x008ee80000100c00 */
[----:B------:R-:W3:Y:S04]  /*316d0*/  LDL.128 R56, [R1+0x370] ;  /* 0x0003700001387983 */ /* 0x000ee80000100c00 */
[----:B----4-:R-:W4:Y:S04]  /*316e0*/  LDL.128 R60, [R1+0x360] ;  /* 0x00036000013c7983 */ /* 0x010f280000100c00 */
[----:B------:R-:W4:Y:S04]  /*316f0*/  LDL.128 R48, [R1+0x390] ;  /* 0x0003900001307983 */ /* 0x000f280000100c00 */
[----:B------:R-:W4:Y:S04]  /*31700*/  LDL.128 R52, [R1+0x380] ;  /* 0x0003800001347983 */ /* 0x000f280000100c00 */
[----:B------:R-:W4:Y:S04]  /*31710*/  LDL.128 R40, [R1+0x3b0] ;  /* 0x0003b00001287983 */ /* 0x000f280000100c00 */
[----:B------:R-:W4:Y:S04]  /*31720*/  LDL.128 R44, [R1+0x3a0] ;  /* 0x0003a000012c7983 */ /* 0x000f280000100c00 */
[----:B-----5:R-:W4:Y:S04]  /*31730*/  LDL.128 R32, [R1+0x3d0] ;  /* 0x0003d00001207983 */ /* 0x020f280000100c00 */
[----:B------:R-:W4:Y:S04]  /*31740*/  LDL.128 R36, [R1+0x3c0] ;  /* 0x0003c00001247983 */ /* 0x000f280000100c00 */
[----:B------:R-:W4:Y:S04]  /*31750*/  LDL.128 R24, [R1+0x3f0] ;  /* 0x0003f00001187983 */ /* 0x000f280000100c00 */
[----:B------:R-:W4:Y:S04]  /*31760*/  LDL.128 R28, [R1+0x3e0] ;  /* 0x0003e000011c7983 */ /* 0x000f280000100c00 */
[----:B------:R-:W4:Y:S04]  /*31770*/  LDL.128 R8, [R1+0x410] ;  /* 0x0004100001087983 */ /* 0x000f280000100c00 */
[----:B------:R-:W4:Y:S04]  /*31780*/  LDL.128 R12, [R1+0x400] ;  /* 0x00040000010c7983 */ /* 0x000f280000100c00 */
[----:B------:R-:W4:Y:S01]  /*31790*/  LDL.128 R4, [R1+0x420] ;  /* 0x0004200001047983 */ /* 0x000f220000100c00 */
[C---:B------:R-:W-:Y:S01]  /*317a0*/  IADD3 R169, P0, R158.reuse, 0x2040, RZ ;  /* 0x000020409ea97810 */ /* 0x040fe20007f1e0ff */
[----:B------:R-:W-:Y:S01]  /*317b0*/  ULDC.64 UR4, c[0x0][0xd00] ;  /* 0x0003400000047ab9 */ /* 0x000fe20000000a00 */
[----:B------:R-:W-:-:S02]  /*317c0*/  IADD3 R21, P1, R158, 0x20, RZ ;  /* 0x000000209e157810 */ /* 0x000fc40007f3e0ff */
[C---:B------:R-:W-:Y:S02]  /*317d0*/  IADD3 R145, P2, R158.reuse, 0x40, RZ ;  /* 0x000000409e917810 */ /* 0x040fe40007f5e0ff */
[----:B------:R-:W-:Y:S02]  /*317e0*/  LOP3.LUT R168, R169, 0x380, RZ, 0xc0, !PT ;  /* 0x00000380a9a87812 */ /* 0x000fe400078ec0ff */
[----:B------:R-:W-:Y:S02]  /*317f0*/  IADD3 R146, P3, R158, 0x60, RZ ;  /* 0x000000609e927810 */ /* 0x000fe40007f7e0ff */
[----:B------:R-:W-:Y:S02]  /*31800*/  LOP3.LUT R20, R21, 0x380, RZ, 0xc0, !PT ;  /* 0x0000038015147812 */ /* 0x000fe400078ec0ff */
[----:B------:R-:W-:Y:S02]  /*31810*/  LOP3.LUT R144, R145, 0x380, RZ, 0xc0, !PT ;  /* 0x0000038091907812 */ /* 0x000fe400078ec0ff */
[----:B------:R-:W-:-:S02]  /*31820*/  SHF.R.U64 R168, R168, 0x3, RZ ;  /* 0x00000003a8a87819 */ /* 0x000fc400000012ff */
[----:B------:R-:W-:Y:S02]  /*31830*/  LOP3.LUT R0, R146, 0x380, RZ, 0xc0, !PT ;  /* 0x0000038092007812 */ /* 0x000fe400078ec0ff */
[----:B------:R-:W-:Y:S02]  /*31840*/  SHF.R.U64 R20, R20, 0x3, RZ ;  /* 0x0000000314147819 */ /* 0x000fe400000012ff */
[----:B------:R-:W-:Y:S02]  /*31850*/  SHF.R.U64 R144, R144, 0x3, RZ ;  /* 0x0000000390907819 */ /* 0x000fe400000012ff */
[----:B------:R-:W-:Y:S01]  /*31860*/  LOP3.LUT R168, R168, R169, RZ, 0x3c, !PT ;  /* 0x000000a9a8a87212 */ /* 0x000fe200078e3cff */
[----:B------:R-:W-:Y:S01]  /*31870*/  IMAD.X R169, RZ, RZ, R159, P0 ;  /* 0x000000ffffa97224 */ /* 0x000fe200000e069f */
[----:B------:R-:W-:Y:S02]  /*31880*/  SHF.R.U64 R147, R0, 0x3, RZ ;  /* 0x0000000300937819 */ /* 0x000fe400000012ff */
[----:B------:R-:W-:-:S02]  /*31890*/  IADD3 R181, P0, R158, 0x6000, RZ ;  /* 0x000060009eb57810 */ /* 0x000fc40007f1e0ff */
[----:B------:R-:W-:Y:S01]  /*318a0*/  LOP3.LUT R20, R20, R21, RZ, 0x3c, !PT ;  /* 0x0000001514147212 */ /* 0x000fe200078e3cff */
[--C-:B------:R-:W-:Y:S01]  /*318b0*/  IMAD.X R21, RZ, RZ, R159.reuse, P1 ;  /* 0x000000ffff157224 */ /* 0x100fe200008e069f */
[----:B------:R-:W-:Y:S02]  /*318c0*/  IADD3 R151, P5, R158, 0x2020, RZ ;  /* 0x000020209e977810 */ /* 0x000fe40007fbe0ff */
[----:B------:R-:W-:Y:S01]  /*318d0*/  LOP3.LUT R144, R144, R145, RZ, 0x3c, !PT ;  /* 0x0000009190907212 */ /* 0x000fe200078e3cff */
[--C-:B------:R-:W-:Y:S01]  /*318e0*/  IMAD.X R145, RZ, RZ, R159.reuse, P2 ;  /* 0x000000ffff917224 */ /* 0x100fe200010e069f */
[----:B------:R-:W-:Y:S01]  /*318f0*/  LOP3.LUT R146, R147, R146, RZ, 0x3c, !PT ;  /* 0x0000009293927212 */ /* 0x000fe200078e3cff */
[----:B------:R-:W-:Y:S01]  /*31900*/  IMAD.X R147, RZ, RZ, R159, P3 ;  /* 0x000000ffff937224 */ /* 0x000fe200018e069f */
[C---:B------:R-:W-:Y:S02]  /*31910*/  IADD3 R171, P1, R158.reuse, 0x2060, RZ ;  /* 0x000020609eab7810 */ /* 0x040fe40007f3e0ff */
[----:B------:R-:W-:-:S02]  /*31920*/  IADD3 R173, P2, R158, 0x4000, RZ ;  /* 0x000040009ead7810 */ /* 0x000fc40007f5e0ff */
[----:B------:R-:W-:Y:S02]  /*31930*/  LOP3.LUT R180, R181, 0x380, RZ, 0xc0, !PT ;  /* 0x00000380b5b47812 */ /* 0x000fe400078ec0ff */
[----:B------:R-:W-:Y:S02]  /*31940*/  LOP3.LUT R150, R151, 0x380, RZ, 0xc0, !PT ;  /* 0x0000038097967812 */ /* 0x000fe400078ec0ff */
[C---:B------:R-:W-:Y:S02]  /*31950*/  IADD3 R175, P3, R158.reuse, 0x4020, RZ ;  /* 0x000040209eaf7810 */ /* 0x040fe40007f7e0ff */
[----:B------:R-:W-:Y:S02]  /*31960*/  LOP3.LUT R170, R171, 0x380, RZ, 0xc0, !PT ;  /* 0x00000380abaa7812 */ /* 0x000fe400078ec0ff */
[----:B------:R-:W-:Y:S02]  /*31970*/  IADD3 R148, P4, R158, 0x2000, RZ ;  /* 0x000020009e947810 */ /* 0x000fe40007f9e0ff */
[----:B------:R-:W-:-:S02]  /*31980*/  LOP3.LUT R172, R173, 0x380, RZ, 0xc0, !PT ;  /* 0x00000380adac7812 */ /* 0x000fc400078ec0ff */
[----:B------:R-:W-:Y:S02]  /*31990*/  SHF.R.U64 R180, R180, 0x3, RZ ;  /* 0x00000003b4b47819 */ /* 0x000fe400000012ff */
[----:B------:R-:W-:Y:S02]  /*319a0*/  LOP3.LUT R183, R158, 0x380, RZ, 0xc0, !PT ;  /* 0x000003809eb77812 */ /* 0x000fe400078ec0ff */
[----:B------:R-:W-:Y:S02]  /*319b0*/  SHF.R.U64 R150, R150, 0x3, RZ ;  /* 0x0000000396967819 */ /* 0x000fe400000012ff */
[----:B------:R-:W-:Y:S02]  /*319c0*/  LOP3.LUT R174, R175, 0x380, RZ, 0xc0, !PT ;  /* 0x00000380afae7812 */ /* 0x000fe400078ec0ff */
[----:B------:R-:W-:Y:S01]  /*319d0*/  SHF.R.U64 R170, R170, 0x3, RZ ;  /* 0x00000003aaaa7819 */ /* 0x000fe200000012ff */
[----:B------:R-:W-:Y:S01]  /*319e0*/  IMAD.X R149, RZ, RZ, R159, P4 ;  /* 0x000000ffff957224 */ /* 0x000fe200020e069f */
[----:B------:R-:W-:-:S02]  /*319f0*/  SHF.R.U64 R172, R172, 0x3, RZ ;  /* 0x00000003acac7819 */ /* 0x000fc400000012ff */
[----:B------:R-:W-:Y:S01]  /*31a00*/  LOP3.LUT R180, R180, R181, RZ, 0x3c, !PT ;  /* 0x000000b5b4b47212 */ /* 0x000fe200078e3cff */
[--C-:B------:R-:W-:Y:S01]  /*31a10*/  IMAD.X R181, RZ, RZ, R159.reuse, P0 ;  /* 0x000000ffffb57224 */ /* 0x100fe200000e069f */
[----:B------:R-:W-:Y:S02]  /*31a20*/  SHF.R.U64 R183, R183, 0x3, RZ ;  /* 0x00000003b7b77819 */ /* 0x000fe400000012ff */
[----:B------:R-:W-:Y:S01]  /*31a30*/  LOP3.LUT R150, R150, R151, RZ, 0x3c, !PT ;  /* 0x0000009796967212 */ /* 0x000fe200078e3cff */
[----:B------:R-:W-:Y:S01]  /*31a40*/  IMAD.X R151, RZ, RZ, R159, P5 ;  /* 0x000000ffff977224 */ /* 0x000fe200028e069f */
[----:B------:R-:W-:Y:S02]  /*31a50*/  SHF.R.U64 R174, R174, 0x3, RZ ;  /* 0x00000003aeae7819 */ /* 0x000fe400000012ff */
[----:B------:R-:W-:Y:S02]  /*31a60*/  LOP3.LUT R3, R148, 0x380, RZ, 0xc0, !PT ;  /* 0x0000038094037812 */ /* 0x000fe400078ec0ff */
[----:B------:R-:W-:-:S02]  /*31a70*/  IADD3 R177, P4, R158, 0x4040, RZ ;  /* 0x000040409eb17810 */ /* 0x000fc40007f9e0ff */
[----:B------:R-:W-:Y:S02]  /*31a80*/  ISETP.NE.U32.AND P0, PT, RZ, UR4, PT ;  /* 0x00000004ff007c0c */ /* 0x000fe4000bf05070 */
[----:B------:R-:W-:Y:S01]  /*31a90*/  LOP3.LUT R170, R170, R171, RZ, 0x3c, !PT ;  /* 0x000000abaaaa7212 */ /* 0x000fe200078e3cff */
[--C-:B------:R-:W-:Y:S01]  /*31aa0*/  IMAD.X R171, RZ, RZ, R159.reuse, P1 ;  /* 0x000000ffffab7224 */ /* 0x100fe200008e069f */
[----:B------:R-:W-:Y:S02]  /*31ab0*/  IADD3 R179, P5, R158, 0x4060, RZ ;  /* 0x000040609eb37810 */ /* 0x000fe40007fbe0ff */
[----:B------:R-:W-:Y:S01]  /*31ac0*/  LOP3.LUT R172, R172, R173, RZ, 0x3c, !PT ;  /* 0x000000adacac7212 */ /* 0x000fe200078e3cff */
[--C-:B------:R-:W-:Y:S01]  /*31ad0*/  IMAD.X R173, RZ, RZ, R159.reuse, P2 ;  /* 0x000000ffffad7224 */ /* 0x100fe200010e069f */
[----:B------:R-:W-:Y:S01]  /*31ae0*/  LOP3.LUT R182, R183, R158, RZ, 0x3c, !PT ;  /* 0x0000009eb7b67212 */ /* 0x000fe200078e3cff */
[--C-:B------:R-:W-:Y:S01]  /*31af0*/  IMAD.MOV.U32 R183, RZ, RZ, R159.reuse ;  /* 0x000000ffffb77224 */ /* 0x100fe200078e009f */
[----:B------:R-:W-:Y:S01]  /*31b00*/  LOP3.LUT R174, R174, R175, RZ, 0x3c, !PT ;  /* 0x000000afaeae7212 */ /* 0x000fe200078e3cff */
[----:B------:R-:W-:Y:S01]  /*31b10*/  IMAD.X R175, RZ, RZ, R159, P3 ;  /* 0x000000ffffaf7224 */ /* 0x000fe200018e069f */
[----:B------:R-:W-:-:S02]  /*31b20*/  IADD3 R207, P1, R158, 0x6020, RZ ;  /* 0x000060209ecf7810 */ /* 0x000fc40007f3e0ff */
[----:B------:R-:W-:Y:S02]  /*31b30*/  SHF.R.U64 R3, R3, 0x3, RZ ;  /* 0x0000000303037819 */ /* 0x000fe400000012ff */
[----:B------:R-:W-:Y:S02]  /*31b40*/  LOP3.LUT R176, R177, 0x380, RZ, 0xc0, !PT ;  /* 0x00000380b1b07812 */ /* 0x000fe400078ec0ff */
[C---:B------:R-:W-:Y:S02]  /*31b50*/  IADD3 R209, P2, R158.reuse, 0x6040, RZ ;  /* 0x000060409ed17810 */ /* 0x040fe40007f5e0ff */
[----:B------:R-:W-:Y:S01]  /*31b60*/  ISETP.NE.AND.EX P0, PT, RZ, UR5, PT, P0 ;  /* 0x00000005ff007c0c */ /* 0x000fe2000bf05300 */
[----:B------:R-:W-:Y:S01]  /*31b70*/  ULDC.64 UR4, c[0x0][0xd08] ;  /* 0x0003420000047ab9 */ /* 0x000fe20000000a00 */
[----:B------:R-:W-:Y:S02]  /*31b80*/  LOP3.LUT R178, R179, 0x380, RZ, 0xc0, !PT ;  /* 0x00000380b3b27812 */ /* 0x000fe400078ec0ff */
[----:B------:R-:W-:-:S02]  /*31b90*/  IADD3 R19, P3, R158, 0x6060, RZ ;  /* 0x000060609e137810 */ /* 0x000fc40007f7e0ff */
[----:B------:R-:W-:Y:S02]  /*31ba0*/  LOP3.LUT R206, R207, 0x380, RZ, 0xc0, !PT ;  /* 0x00000380cfce7812 */ /* 0x000fe400078ec0ff */
[----:B------:R-:W-:Y:S02]  /*31bb0*/  ISETP.NE.U32.AND P6, PT, RZ, UR4, PT ;  /* 0x00000004ff007c0c */ /* 0x000fe4000bfc5070 */
[----:B------:R-:W-:Y:S02]  /*31bc0*/  LOP3.LUT R148, R3, R148, RZ, 0x3c, !PT ;  /* 0x0000009403947212 */ /* 0x000fe400078e3cff */
[----:B------:R-:W-:Y:S02]  /*31bd0*/  SHF.R.U64 R176, R176, 0x3, RZ ;  /* 0x00000003b0b07819 */ /* 0x000fe400000012ff */
[----:B------:R-:W-:Y:S02]  /*31be0*/  LOP3.LUT R208, R209, 0x380, RZ, 0xc0, !PT ;  /* 0x00000380d1d07812 */ /* 0x000fe400078ec0ff */
[----:B------:R-:W-:-:S02]  /*31bf0*/  MOV R182, R182 ;  /* 0x000000b600b67202 */ /* 0x000fc40000000f00 */
[----:B------:R-:W-:Y:S02]  /*31c00*/  SHF.R.U64 R178, R178, 0x3, RZ ;  /* 0x00000003b2b27819 */ /* 0x000fe400000012ff */
[----:B------:R-:W-:Y:S02]  /*31c10*/  LOP3.LUT R18, R19, 0x380, RZ, 0xc0, !PT ;  /* 0x0000038013127812 */ /* 0x000fe400078ec0ff */
[----:B------:R-:W-:Y:S02]  /*31c20*/  MOV R20, R20 ;  /* 0x0000001400147202 */ /* 0x000fe40000000f00 */
[----:B------:R-:W-:Y:S02]  /*31c30*/  MOV R144, R144 ;  /* 0x0000009000907202 */ /* 0x000fe40000000f00 */
[----:B------:R-:W-:Y:S02]  /*31c40*/  SHF.R.U64 R206, R206, 0x3, RZ ;  /* 0x00000003cece7819 */ /* 0x000fe400000012ff */
[----:B------:R-:W-:-:S02]  /*31c50*/  MOV R146, R146 ;  /* 0x0000009200927202 */ /* 0x000fc40000000f00 */
[----:B------:R-:W-:Y:S02]  /*31c60*/  ISETP.NE.AND.EX P6, PT, RZ, UR5, PT, P6 ;  /* 0x00000005ff007c0c */ /* 0x000fe4000bfc5360 */
[----:B------:R-:W-:Y:S01]  /*31c70*/  LOP3.LUT R176, R176, R177, RZ, 0x3c, !PT ;  /* 0x000000b1b0b07212 */ /* 0x000fe200078e3cff */
[--C-:B------:R-:W-:Y:S01]  /*31c80*/  IMAD.X R177, RZ, RZ, R159.reuse, P4 ;  /* 0x000000ffffb17224 */ /* 0x100fe200020e069f */
[----:B------:R-:W-:Y:S02]  /*31c90*/  SHF.R.U64 R208, R208, 0x3, RZ ;  /* 0x00000003d0d07819 */ /* 0x000fe400000012ff */
[----:B------:R-:W-:Y:S02]  /*31ca0*/  MOV R148, R148 ;  /* 0x0000009400947202 */ /* 0x000fe40000000f00 */
[----:B------:R-:W-:Y:S01]  /*31cb0*/  LOP3.LUT R178, R178, R179, RZ, 0x3c, !PT ;  /* 0x000000b3b2b27212 */ /* 0x000fe200078e3cff */
[----:B------:R-:W-:Y:S01]  /*31cc0*/  IMAD.X R179, RZ, RZ, R159, P5 ;  /* 0x000000ffffb37224 */ /* 0x000fe200028e069f */
[----:B------:R-:W-:-:S02]  /*31cd0*/  SHF.R.U64 R18, R18, 0x3, RZ ;  /* 0x0000000312127819 */ /* 0x000fc400000012ff */
[----:B------:R-:W-:Y:S02]  /*31ce0*/  MOV R150, R150 ;  /* 0x0000009600967202 */ /* 0x000fe40000000f00 */
[----:B------:R-:W-:Y:S02]  /*31cf0*/  MOV R168, R168 ;  /* 0x000000a800a87202 */ /* 0x000fe40000000f00 */
[----:B------:R-:W-:Y:S01]  /*31d00*/  LOP3.LUT R206, R206, R207, RZ, 0x3c, !PT ;  /* 0x000000cfcece7212 */ /* 0x000fe200078e3cff */
[--C-:B------:R-:W-:Y:S01]  /*31d10*/  IMAD.X R207, RZ, RZ, R159.reuse, P1 ;  /* 0x000000ffffcf7224 */ /* 0x100fe200008e069f */
[----:B------:R-:W-:Y:S02]  /*31d20*/  MOV R170, R170 ;  /* 0x000000aa00aa7202 */ /* 0x000fe40000000f00 */
[----:B------:R-:W-:Y:S01]  /*31d30*/  LOP3.LUT R208, R208, R209, RZ, 0x3c, !PT ;  /* 0x000000d1d0d07212 */ /* 0x000fe200078e3cff */
[----:B------:R-:W-:Y:S01]  /*31d40*/  IMAD.X R209, RZ, RZ, R159, P2 ;  /* 0x000000ffffd17224 */ /* 0x000fe200010e069f */
[----:B------:R-:W-:-:S02]  /*31d50*/  MOV R172, R172 ;  /* 0x000000ac00ac7202 */ /* 0x000fc40000000f00 */
[----:B------:R-:W-:Y:S01]  /*31d60*/  LOP3.LUT R18, R18, R19, RZ, 0x3c, !PT ;  /* 0x0000001312127212 */ /* 0x000fe200078e3cff */
[----:B------:R-:W-:Y:S01]  /*31d70*/  IMAD.X R19, RZ, RZ, R159, P3 ;  /* 0x000000ffff137224 */ /* 0x000fe200018e069f */
[----:B------:R-:W-:Y:S02]  /*31d80*/  MOV R174, R174 ;  /* 0x000000ae00ae7202 */ /* 0x000fe40000000f00 */
[----:B------:R-:W-:Y:S02]  /*31d90*/  MOV R176, R176 ;  /* 0x000000b000b07202 */ /* 0x000fe40000000f00 */
[----:B------:R-:W-:Y:S02]  /*31da0*/  MOV R178, R178 ;  /* 0x000000b200b27202 */ /* 0x000fe40000000f00 */
[----:B------:R-:W-:Y:S02]  /*31db0*/  MOV R180, R180 ;  /* 0x000000b400b47202 */ /* 0x000fe40000000f00 */
[----:B------:R-:W-:-:S02]  /*31dc0*/  MOV R206, R206 ;  /* 0x000000ce00ce7202 */ /* 0x000fc40000000f00 */
[----:B--2---:R-:W-:Y:S02]  /*31dd0*/  F2FP.F16.F32.PACK_AB R140, R141, R140 ;  /* 0x0000008c8d8c723e */ /* 0x004fe400000000ff */
[----:B------:R-:W-:Y:S02]  /*31de0*/  F2FP.F16.F32.PACK_AB R141, R143, R142 ;  /* 0x0000008e8f8d723e */ /* 0x000fe400000000ff */
[----:B------:R-:W-:Y:S02]  /*31df0*/  F2FP.F16.F32.PACK_AB R132, R133, R132 ;  /* 0x000000848584723e */ /* 0x000fe400000000ff */
[----:B------:R-:W-:Y:S02]  /*31e00*/  F2FP.F16.F32.PACK_AB R133, R135, R134 ;  /* 0x000000868785723e */ /* 0x000fe400000000ff */
[----:B------:R-:W-:Y:S02]  /*31e10*/  F2FP.F16.F32.PACK_AB R142, R137, R136 ;  /* 0x00000088898e723e */ /* 0x000fe400000000ff */
[----:B------:R-:W-:Y:S01]  /*31e20*/  F2FP.F16.F32.PACK_AB R143, R139, R138 ;  /* 0x0000008a8b8f723e */ /* 0x000fe200000000ff */
[----:B------:R-:W-:Y:S01]  /*31e30*/  BAR.SYNC.DEFER_BLOCKING 0x1, 0x100 ;  /* 0x0044000000007b1d */ /* 0x000fe20000010000 */
        /* <DEDUP_REMOVED lines=35> */
[----:B---3--:R-:W-:Y:S02]  /*32070*/  F2FP.F16.F32.PACK_AB R74, R69, R68 ;  /* 0x00000044454a723e */ /* 0x008fe400000000ff */
[----:B------:R-:W-:-:S02]  /*32080*/  F2FP.F16.F32.PACK_AB R75, R71, R70 ;  /* 0x00000046474b723e */ /* 0x000fc400000000ff */
[----:B------:R-:W-:Y:S01]  /*32090*/  F2FP.F16.F32.PACK_AB R56, R57, R56 ;  /* 0x000000383938723e */ /* 0x000fe200000000ff */
[----:B------:R-:W-:Y:S01]  /*320a0*/  STSM.16.M88.4 [R150], R96 ;  /* 0x0000006096007844 */ /* 0x000fe20000000200 */
[----:B------:R-:W-:Y:S02]  /*320b0*/  F2FP.F16.F32.PACK_AB R57, R59, R58 ;  /* 0x0000003a3b39723e */ /* 0x000fe400000000ff */
[----:B----4-:R-:W-:Y:S02]  /*320c0*/  F2FP.F16.F32.PACK_AB R66, R61, R60 ;  /* 0x0000003c3d42723e */ /* 0x010fe400000000ff */
        /* <DEDUP_REMOVED lines=13> */
[----:B------:R-:W-:Y:S01]  /*321a0*/  F2FP.F16.F32.PACK_AB R33, R35, R34 ;  /* 0x000000222321723e */ /* 0x000fe200000000ff */
[----:B------:R-:W3:Y:S01]  /*321b0*/  LDC.64 R44, c[0x0][0xd00] ;  /* 0x00034000ff2c7b82 */ /* 0x000ee20000000a00 */
        /* <DEDUP_REMOVED lines=12> */
[----:B------:R-:W-:Y:S01]  /*32280*/  F2FP.F16.F32.PACK_AB R9, R11, R10 ;  /* 0x0000000a0b09723e */ /* 0x000fe200000000ff */
[----:B------:R-:W-:Y:S01]  /*32290*/  STSM.16.M88.4 [R178], R48 ;  /* 0x00000030b2007844 */ /* 0x000fe20000000200 */
[----:B------:R-:W-:Y:S02]  /*322a0*/  MOV R18, R18 ;  /* 0x0000001200127202 */ /* 0x000fe40000000f00 */
[----:B------:R-:W-:Y:S02]  /*322b0*/  F2FP.F16.F32.PACK_AB R10, R5, R4 ;  /* 0x00000004050a723e */ /* 0x000fe400000000ff */
[----:B------:R-:W-:Y:S01]  /*322c0*/  F2FP.F16.F32.PACK_AB R11, R7, R6 ;  /* 0x00000006070b723e */ /* 0x000fe200000000ff */
[----:B------:R-:W-:Y:S01]  /*322d0*/  STSM.16.M88.4 [R180], R40 ;  /* 0x00000028b4007844 */ /* 0x000fe20000000200 */
[----:B------:R-:W4:Y:S03]  /*322e0*/  @P6 LDC.64 R6, c[0x0][0xd08] ;  /* 0x00034200ff066b82 */ /* 0x000f260000000a00 */
[----:B------:R-:W-:Y:S04]  /*322f0*/  STSM.16.M88.4 [R206], R32 ;  /* 0x00000020ce007844 */ /* 0x000fe80000000200 */
[----:B------:R-:W-:Y:S04]  /*32300*/  STSM.16.M88.4 [R208], R24 ;  /* 0x00000018d0007844 */ /* 0x000fe80000000200 */
[----:B------:R0:W-:Y:S01]  /*32310*/  STSM.16.M88.4 [R18], R8 ;  /* 0x0000000812007844 */ /* 0x0001e20000000200 */
[----:B------:R-:W-:Y:S01]  /*32320*/  ULDC UR4, c[0x0][0xb88] ;  /* 0x0002e20000047ab9 */ /* 0x000fe20000000800 */
[----:B--2---:R-:W-:-:S02]  /*32330*/  IMAD.MOV.U32 R20, RZ, RZ, RZ ;  /* 0x000000ffff147224 */ /* 0x004fc400078e00ff */
[C---:B---3--:R-:W-:Y:S01]  /*32340*/  IMAD.WIDE R14, R198.reuse, 0x4, R44 ;  /* 0x00000004c60e7825 */ /* 0x048fe200078e022c */
[----:B------:R-:W-:Y:S03]  /*32350*/  BAR.SYNC.DEFER_BLOCKING 0x1, 0x100 ;  /* 0x0044000000007b1d */ /* 0x000fe60000010000 */
[----:B----4-:R-:W-:-:S04]  /*32360*/  @P6 IMAD.WIDE R6, R198, 0x4, R6 ;  /* 0x00000004c6066825 */ /* 0x010fc800078e0206 */
[----:B0-----:R-:W-:Y:S01]  /*32370*/  IMAD.U32 R18, RZ, RZ, UR4 ;  /* 0x00000004ff127e24 */ /* 0x001fe2000f8e00ff */
[----:B------:R0:W5:Y:S05]  /*32380*/  @P0 LDG.E R20, desc[UR44][R14.64] ;  /* 0x0000002c0e140981 */ /* 0x00016a000c1e1900 */
[----:B------:R0:W5:Y:S01]  /*32390*/  @P6 LDG.E R18, desc[UR44][R6.64] ;  /* 0x0000002c06126981 */ /* 0x000162000c1e1900 */
[----:B------:R-:W-:Y:S02]  /*323a0*/  IMAD R4, R199, 0x40, R193 ;  /* 0x00000040c7047824 */ /* 0x000fe400078e02c1 */
[----:B------:R-:W-:-:S04]  /*323b0*/  IMAD.MOV.U32 R5, RZ, RZ, 0x2 ;  /* 0x00000002ff057424 */ /* 0x000fc800078e00ff */
[----:B------:R-:W-:-:S03]  /*323c0*/  IMAD.WIDE R4, R4, R5, UR42 ;  /* 0x0000002a04047e25 */ /* 0x000fc6000f8e0205 */
[C---:B------:R-:W-:Y:S02]  /*323d0*/  IADD3 R3, P4, R4.reuse, 0x1000, RZ ;  /* 0x0000100004037810 */ /* 0x040fe40007f9e0ff */
[C---:B------:R-:W-:Y:S02]  /*323e0*/  IADD3 R13, P1, R4.reuse, 0x2000, RZ ;  /* 0x00002000040d7810 */ /* 0x040fe40007f3e0ff */
[C---:B------:R-:W-:Y:S01]  /*323f0*/  IADD3 R25, P2, R4.reuse, 0x3000, RZ ;  /* 0x0000300004197810 */ /* 0x040fe20007f5e0ff */
[----:B------:R-:W-:Y:S01]  /*32400*/  IMAD.X R11, RZ, RZ, R5, P4 ;  /* 0x000000ffff0b7224 */ /* 0x000fe200020e0605 */
[C---:B------:R-:W-:Y:S02]  /*32410*/  IADD3 R29, P3, R4.reuse, 0x4000, RZ ;  /* 0x00004000041d7810 */ /* 0x040fe40007f7e0ff */
[----:B------:R-:W-:Y:S02]  /*32420*/  IADD3 R33, P4, R4, 0x5000, RZ ;  /* 0x0000500004217810 */ /* 0x000fe40007f9e0ff */
        /* <DEDUP_REMOVED lines=25> */
[----:B------:R-:W-:Y:S02]  /*325c0*/  LOP3.LUT R48, R49, 0x380, RZ, 0xc0, !PT ;  /* 0x0000038031307812 */ /* 0x000fe400078ec0ff */
        /* <DEDUP_REMOVED lines=18> */
.L_x_7013:
[----:B------:R-:W0:Y:S01]  /*326f0*/  SHFL.IDX PT, R6, R213, RZ, 0x1f ;  /* 0x00001fffd5067589 */ /* 0x000e2200000e0000 */
[--C-:B------:R-:W-:Y:S01]  /*32700*/  IMAD.X R37, RZ, RZ, R5.reuse, P1 ;  /* 0x000000ffff257224 */ /* 0x100fe200008e0605 */
[C---:B------:R-:W-:Y:S01]  /*32710*/  IADD3 R57, P1, R4.reuse, 0xb000, RZ ;  /* 0x0000b00004397810 */ /* 0x040fe20007f3e0ff */
[--C-:B------:R-:W-:Y:S01]  /*32720*/  IMAD.X R53, RZ, RZ, R5.reuse, P5 ;  /* 0x000000ffff357224 */ /* 0x100fe200028e0605 */
[C---:B------:R-:W-:Y:S01]  /*32730*/  IADD3 R3, P5, R4.reuse, 0xf000, RZ ;  /* 0x0000f00004037810 */ /* 0x040fe20007fbe0ff */
[--C-:B------:R-:W-:Y:S01]  /*32740*/  IMAD.X R41, RZ, RZ, R5.reuse, P2 ;  /* 0x000000ffff297224 */ /* 0x100fe200010e0605 */
[----:B------:R-:W-:Y:S01]  /*32750*/  LOP3.LUT R56, R57, 0x380, RZ, 0xc0, !PT ;  /* 0x0000038039387812 */ /* 0x000fe200078ec0ff */
[--C-:B------:R-:W-:Y:S01]  /*32760*/  IMAD.X R45, RZ, RZ, R5.reuse, P3 ;  /* 0x000000ffff2d7224 */ /* 0x100fe200018e0605 */
[----:B------:R-:W-:Y:S01]  /*32770*/  IADD3 R61, P2, R4, 0xc000, RZ ;  /* 0x0000c000043d7810 */ /* 0x000fe20007f5e0ff */
[--C-:B------:R-:W-:Y:S01]  /*32780*/  IMAD.X R49, RZ, RZ, R5.reuse, P4 ;  /* 0x000000ffff317224 */ /* 0x100fe200020e0605 */
[----:B------:R-:W-:Y:S01]  /*32790*/  SHF.R.U64 R56, R56, 0x3, RZ ;  /* 0x0000000338387819 */ /* 0x000fe200000012ff */
[----:B------:R-:W-:Y:S01]  /*327a0*/  IMAD.X R73, RZ, RZ, R5, P5 ;  /* 0x000000ffff497224 */ /* 0x000fe200028e0605 */
[----:B------:R-:W-:-:S02]  /*327b0*/  IADD3 R65, P3, R4, 0xd000, RZ ;  /* 0x0000d00004417810 */ /* 0x000fc40007f7e0ff */
[----:B------:R-:W-:Y:S01]  /*327c0*/  LOP3.LUT R56, R56, R57, RZ, 0x3c, !PT ;  /* 0x0000003938387212 */ /* 0x000fe200078e3cff */
[----:B------:R-:W-:Y:S01]  /*327d0*/  IMAD.X R57, RZ, RZ, R5, P1 ;  /* 0x000000ffff397224 */ /* 0x000fe200008e0605 */
[----:B------:R-:W-:Y:S02]  /*327e0*/  IADD3 R69, P4, R4, 0xe000, RZ ;  /* 0x0000e00004457810 */ /* 0x000fe40007f9e0ff */
[----:B------:R-:W-:Y:S02]  /*327f0*/  LOP3.LUT R0, R3, 0x380, RZ, 0xc0, !PT ;  /* 0x0000038003007812 */ /* 0x000fe400078ec0ff */
[----:B------:R-:W-:Y:S02]  /*32800*/  LOP3.LUT R60, R61, 0x380, RZ, 0xc0, !PT ;  /* 0x000003803d3c7812 */ /* 0x000fe400078ec0ff */
[----:B------:R-:W-:Y:S02]  /*32810*/  LOP3.LUT R64, R65, 0x380, RZ, 0xc0, !PT ;  /* 0x0000038041407812 */ /* 0x000fe400078ec0ff */
[----:B0-----:R-:W-:-:S02]  /*32820*/  ISETP.NE.AND P1, PT, R6, RZ, PT ;  /* 0x000000ff0600720c */ /* 0x001fc40003f25270 */
[----:B------:R-:W-:Y:S02]  /*32830*/  LOP3.LUT R68, R69, 0x380, RZ, 0xc0, !PT ;  /* 0x0000038045447812 */ /* 0x000fe400078ec0ff */
[----:B------:R-:W-:Y:S02]  /*32840*/  LOP3.LUT R59, R4, 0x380, RZ, 0xc0, !PT ;  /* 0x00000380043b7812 */ /* 0x000fe400078ec0ff */
[----:B------:R-:W-:Y:S02]  /*32850*/  SHF.R.U64 R0, R0, 0x3, RZ ;  /* 0x0000000300007819 */ /* 0x000fe400000012ff */
[----:B------:R-:W-:Y:S02]  /*32860*/  SHF.R.U64 R60, R60, 0x3, RZ ;  /* 0x000000033c3c7819 */ /* 0x000fe400000012ff */
[----:B------:R-:W-:Y:S02]  /*32870*/  SHF.R.U64 R64, R64, 0x3, RZ ;  /* 0x0000000340407819 */ /* 0x000fe400000012ff */
[----:B------:R-:W-:-:S02]  /*32880*/  SHF.R.U64 R68, R68, 0x3, RZ ;  /* 0x0000000344447819 */ /* 0x000fc400000012ff */
[----:B------:R-:W-:Y:S02]  /*32890*/  SHF.R.U64 R59, R59, 0x3, RZ ;  /* 0x000000033b3b7819 */ /* 0x000fe400000012ff */
[----:B------:R-:W-:Y:S02]  /*328a0*/  LOP3.LUT R72, R0, R3, RZ, 0x3c, !PT ;  /* 0x0000000300487212 */ /* 0x000fe400078e3cff */
[----:B------:R-:W-:Y:S02]  /*328b0*/  SHF.R.S32.HI R0, RZ, 0x1f, R198 ;  /* 0x0000001fff007819 */ /* 0x000fe400000114c6 */
        /* <DEDUP_REMOVED lines=8> */
[----:B------:R-:W-:-:S02]  /*32940*/  SHF.R.S32.HI R78, RZ, 0x1f, R194 ;  /* 0x0000001fff4e7819 */ /* 0x000fc400000114c2 */
[----:B------:R-:W-:Y:S02]  /*32950*/  SEL R77, R198, RZ, !P0 ;  /* 0x000000ffc64d7207 */ /* 0x000fe40004000000 */
[----:B------:R-:W-:Y:S02]  /*32960*/  SEL R76, R0, RZ, !P0 ;  /* 0x000000ff004c7207 */ /* 0x000fe40004000000 */
[----:B-----5:R-:W-:Y:S01]  /*32970*/  SHF.R.S32.HI R21, RZ, 0x1f, R20 ;  /* 0x0000001fff157819 */ /* 0x020fe20000011414 */
[----:B------:R-:W-:Y:S06]  /*32980*/  @P1 BRA `(.L_x_7014) ;  /* 0x0000000000b81947 */ /* 0x000fec0003800000 */
[----:B------:R-:W0:Y:S01]  /*32990*/  LDC R6, c[0x0][0xce8] ;  /* 0x00033a00ff067b82 */ /* 0x000e220000000800 */
[----:B------:R-:W-:Y:S01]  /*329a0*/  IMAD.MOV R3, RZ, RZ, -R222 ;  /* 0x000000ffff037224 */ /* 0x000fe200078e0ade */
[----:B------:R-:W-:Y:S01]  /*329b0*/  ULDC.64 UR4, c[0x0][0xc90] ;  /* 0x0003240000047ab9 */ /* 0x000fe20000000a00 */
[----:B------:R-:W-:-:S03]  /*329c0*/  IMAD.IADD R14, R162, 0x1, R185 ;  /* 0x00000001a20e7824 */ /* 0x000fc600078e02b9 */
[----:B------:R-:W-:Y:S01]  /*329d0*/  ISETP.NE.AND P0, PT, R226, R3, PT ;  /* 0x00000003e200720c */ /* 0x000fe20003f05270 */
[----:B0-----:R-:W-:-:S05]  /*329e0*/  IMAD R27, R18, R6, RZ ;  /* 0x00000006121b7224 */ /* 0x001fca00078e02ff */
[----:B------:R-:W-:-:S13]  /*329f0*/  ISETP.GE.OR P1, PT, R14, R27, P0 ;  /* 0x0000001b0e00720c */ /* 0x000fda0000726670 */
[----:B------:R-:W2:Y:S01]  /*32a00*/  @!P1 LDL R19, [R1+0x210] ;  /* 0x0002100001139983 */ /* 0x000ea20000100800 */
[----:B------:R-:W-:Y:S01]  /*32a10*/  ISETP.NE.AND P2, PT, R6, 0x1, PT ;  /* 0x000000010600780c */ /* 0x000fe20003f45270 */
[----:B------:R-:W-:Y:S02]  /*32a20*/  IMAD.IADD R9, R228, 0x1, R185 ;  /* 0x00000001e4097824 */ /* 0x000fe400078e02b9 */
[----:B------:R-:W-:Y:S02]  /*32a30*/  IMAD R3, R78, UR4, RZ ;  /* 0x000000044e037c24 */ /* 0x000fe4000f8e02ff */
[----:B------:R-:W-:Y:S02]  /*32a40*/  IMAD.MOV.U32 R15, RZ, RZ, R9 ;  /* 0x000000ffff0f7224 */ /* 0x000fe400078e0009 */
[----:B------:R-:W-:-:S04]  /*32a50*/  IMAD.WIDE.U32 R4, R194, UR4, R20 ;  /* 0x00000004c2047c25 */ /* 0x000fc8000f8e0014 */
[----:B------:R-:W-:Y:S01]  /*32a60*/  IMAD R3, R194, UR5, R3 ;  /* 0x00000005c2037c24 */ /* 0x000fe2000f8e0203 */
[----:B------:R-:W-:Y:S01]  /*32a70*/  ULDC.64 UR4, c[0x0][0xc98] ;  /* 0x0003260000047ab9 */ /* 0x000fe20000000a00 */
[----:B------:R-:W0:Y:S02]  /*32a80*/  @P2 LDC R0, c[0x0][0xcec] ;  /* 0x00033b00ff002b82 */ /* 0x000e240000000800 */
[----:B------:R-:W-:Y:S02]  /*32a90*/  IMAD.IADD R5, R5, 0x1, R3 ;  /* 0x0000000105057824 */ /* 0x000fe400078e0203 */
[----:B------:R-:W-:-:S04]  /*32aa0*/  IMAD.WIDE.U32 R4, R77, UR4, R4 ;  /* 0x000000044d047c25 */ /* 0x000fc8000f8e0004 */
        /* <DEDUP_REMOVED lines=9> */
[----:B------:R-:W-:Y:S02]  /*32b40*/  ULDC.64 UR4, c[0x0][0xc88] ;  /* 0x0003220000047ab9 */ /* 0x000fe40000000a00 */
        /* <DEDUP_REMOVED lines=18> */
.L_x_7014:
        /* <DEDUP_REMOVED lines=15> */
[----:B------:R-:W5:Y:S01]  /*32d60*/  LD.E.128 R40, desc[UR44][R40.64] ;  /* 0x0000002c28287980 */ /* 0x000f62000c101d00 */
[----:B------:R-:W-:-:S03]  /*32d70*/  IMAD R0, R218, 0x20, R199 ;  /* 0x00000020da007824 */ /* 0x000fc600078e02c7 */
[----:B------:R-:W5:Y:S02]  /*32d80*/  LD.E.128 R44, desc[UR44][R44.64] ;  /* 0x0000002c2c2c7980 */ /* 0x000f64000c101d00 */
[----:B------:R-:W2:Y:S01]  /*32d90*/  @P1 LDC R19, c[0x0][0xcec] ;  /* 0x00033b00ff131b82 */ /* 0x000ea20000000800 */
[----:B------:R-:W-:Y:S01]  /*32da0*/  IMAD.IADD R21, R21, 0x1, R3 ;  /* 0x0000000115157824 */ /* 0x000fe200078e0203 */
[----:B------:R-:W5:Y:S01]  /*32db0*/  LD.E.128 R48, desc[UR44][R48.64] ;  /* 0x0000002c30307980 */ /* 0x000f62000c101d00 */
[----:B------:R-:W-:-:S03]  /*32dc0*/  IMAD R3, R78, UR4, RZ ;  /* 0x000000044e037c24 */ /* 0x000fc6000f8e02ff */
[----:B------:R-:W5:Y:S02]  /*32dd0*/  LD.E.128 R52, desc[UR44][R52.64] ;  /* 0x0000002c34347980 */ /* 0x000f64000c101d00 */
[----:B------:R-:W4:Y:S01]  /*32de0*/  @P1 LDC R81, c[0x0][0xcf0] ;  /* 0x00033c00ff511b82 */ /* 0x000f220000000800 */
[C---:B------:R-:W-:Y:S01]  /*32df0*/  IMAD R3, R194.reuse, UR5, R3 ;  /* 0x00000005c2037c24 */ /* 0x040fe2000f8e0203 */
[----:B------:R-:W5:Y:S01]  /*32e00*/  LD.E.128 R56, desc[UR44][R56.64] ;  /* 0x0000002c38387980 */ /* 0x000f62000c101d00 */
[----:B------:R-:W-:Y:S01]  /*32e10*/  IMAD.WIDE.U32 R20, R194, UR4, R20 ;  /* 0x00000004c2147c25 */ /* 0x000fe2000f8e0014 */
[----:B------:R-:W-:Y:S02]  /*32e20*/  ULDC.64 UR4, c[0x0][0xbf0] ;  /* 0x0002fc0000047ab9 */ /* 0x000fe40000000a00 */
[----:B------:R-:W5:Y:S01]  /*32e30*/  LD.E.128 R60, desc[UR44][R60.64] ;  /* 0x0000002c3c3c7980 */ /* 0x000f62000c101d00 */
[----:B------:R-:W-:Y:S02]  /*32e40*/  IMAD.IADD R21, R21, 0x1, R3 ;  /* 0x0000000115157824 */ /* 0x000fe400078e0203 */
[----:B------:R-:W-:Y:S01]  /*32e50*/  IMAD R3, R76, UR4, RZ ;  /* 0x000000044c037c24 */ /* 0x000fe2000f8e02ff */
[----:B------:R-:W5:Y:S01]  /*32e60*/  LD.E.128 R64, desc[UR44][R64.64] ;  /* 0x0000002c40407980 */ /* 0x000f62000c101d00 */
[----:B------:R-:W-:Y:S01]  /*32e70*/  IMAD.IADD R78, R185, 0x1, R0 ;  /* 0x00000001b94e7824 */ /* 0x000fe200078e0200 */
[----:B---3--:R-:W-:Y:S01]  /*32e80*/  ISETP.GE.AND P0, PT, R191, R84, PT ;  /* 0x00000054bf00720c */ /* 0x008fe20003f06270 */
[C---:B------:R-:W-:Y:S01]  /*32e90*/  IMAD R3, R77.reuse, UR5, R3 ;  /* 0x000000054d037c24 */ /* 0x040fe2000f8e0203 */
[----:B------:R-:W5:Y:S01]  /*32ea0*/  LD.E.128 R68, desc[UR44][R68.64] ;  /* 0x0000002c44447980 */ /* 0x000f62000c101d00 */
[----:B------:R-:W-:Y:S01]  /*32eb0*/  IMAD.WIDE.U32 R20, R77, UR4, R20 ;  /* 0x000000044d147c25 */ /* 0x000fe2000f8e0014 */
[----:B------:R-:W-:-:S02]  /*32ec0*/  ULDC.64 UR4, c[0x0][0xbe0] ;  /* 0x0002f80000047ab9 */ /* 0x000fc40000000a00 */
[----:B------:R-:W5:Y:S01]  /*32ed0*/  LD.E.128 R72, desc[UR44][R72.64] ;  /* 0x0000002c48487980 */ /* 0x000f62000c101d00 */
[----:B--2---:R-:W-:Y:S01]  /*32ee0*/  @P1 IMAD.HI.U32 R0, R78, R19, RZ ;  /* 0x000000134e001227 */ /* 0x004fe200078e00ff */
[----:B------:R-:W-:Y:S01]  /*32ef0*/  SEL R19, RZ, 0xffffffff, P0 ;  /* 0xffffffffff137807 */ /* 0x000fe20000000000 */
[----:B------:R-:W-:Y:S01]  /*32f00*/  BSSY B1, `(.L_x_7015) ;  /* 0x000005c000017945 */ /* 0x000fe20003800000 */
[-C--:B------:R-:W-:Y:S01]  /*32f10*/  ISETP.GE.AND P0, PT, R190, R84.reuse, PT ;  /* 0x00000054be00720c */ /* 0x080fe20003f06270 */
[----:B------:R-:W-:Y:S01]  /*32f20*/  IMAD.IADD R21, R21, 0x1, R3 ;  /* 0x0000000115157824 */ /* 0x000fe200078e0203 */
[----:B------:R-:W-:Y:S01]  /*32f30*/  @!PT LDS RZ, [RZ] ;  /* 0x00000000fffff984 */ /* 0x000fe20000000800 */
[----:B------:R-:W-:Y:S01]  /*32f40*/  @!PT LDS RZ, [RZ] ;  /* 0x00000000fffff984 */ /* 0x000fe20000000800 */
[----:B------:R-:W-:Y:S01]  /*32f50*/  @!PT LDS RZ, [RZ] ;  /* 0x00000000fffff984 */ /* 0x000fe20000000800 */
[----:B------:R-:W-:Y:S01]  /*32f60*/  @!PT LDS RZ, [RZ] ;  /* 0x00000000fffff984 */ /* 0x000fe20000000800 */
[----:B------:R2:W-:Y:S06]  /*32f70*/  MEMBAR.ALL.CTA ;  /* 0x0000000000007992 */ /* 0x0005ec0000008000 */
[----:B--2---:R-:W2:Y:S01]  /*32f80*/  FENCE.VIEW.ASYNC.S ;  /* 0x00000000000073c6 */ /* 0x004ea20000000000 */
[----:B------:R-:W-:Y:S01]  /*32f90*/  IMAD.MOV.U32 R3, RZ, RZ, R78 ;  /* 0x000000ffff037224 */ /* 0x000fe200078e004e */
[----:B----4-:R-:W-:Y:S01]  /*32fa0*/  @P1 SHF.R.U32.HI R3, RZ, R81, R0 ;  /* 0x00000051ff031219 */ /* 0x010fe20000011600 */
[----:B------:R-:W-:Y:S01]  /*32fb0*/  IMAD.SHL.U32 R81, R19, 0x2, RZ ;  /* 0x0000000213517824 */ /* 0x000fe200078e00ff */
[-C--:B------:R-:W-:Y:S01]  /*32fc0*/  ISETP.GE.AND P1, PT, R193, R84.reuse, PT ;  /* 0x00000054c100720c */ /* 0x080fe20003f26270 */
[----:B------:R-:W-:Y:S01]  /*32fd0*/  IMAD R87, R18, R79, RZ ;  /* 0x0000004f12577224 */ /* 0x000fe200078e02ff */
[----:B------:R-:W-:Y:S01]  /*32fe0*/  SEL R76, RZ, 0xffffffff, P0 ;  /* 0xffffffffff4c7807 */ /* 0x000fe20000000000 */
[----:B------:R-:W-:Y:S01]  /*32ff0*/  IMAD.MOV R77, RZ, RZ, -R3 ;  /* 0x000000ffff4d7224 */ /* 0x000fe200078e0a03 */
[----:B------:R-:W-:Y:S01]  /*33000*/  SEL R0, RZ, 0x1, P1 ;  /* 0x00000001ff007807 */ /* 0x000fe20000800000 */
[----:B------:R-:W-:Y:S01]  /*33010*/  IMAD.WIDE.U32 R20, R3, UR4, R20 ;  /* 0x0000000403147c25 */ /* 0x000fe2000f8e0014 */
[----:B------:R-:W-:-:S02]  /*33020*/  ISETP.GE.AND P0, PT, R189, R84, PT ;  /* 0x00000054bd00720c */ /* 0x000fc40003f06270 */
[----:B------:R-:W-:Y:S01]  /*33030*/  LOP3.LUT R0, R81, 0x2, R0, 0xe2, !PT ;  /* 0x0000000251007812 */ /* 0x000fe200078ee200 */
[----:B------:R-:W-:Y:S01]  /*33040*/  IMAD.SHL.U32 R81, R76, 0x4, RZ ;  /* 0x000000044c517824 */ /* 0x000fe200078e00ff */
[----:B------:R-:W-:Y:S01]  /*33050*/  SEL R76, RZ, 0xffffffff, P0 ;  /* 0xffffffffff4c7807 */ /* 0x000fe20000000000 */
[----:B------:R-:W-:Y:S01]  /*33060*/  IMAD R19, R79, R77, R78 ;  /* 0x0000004d4f137224 */ /* 0x000fe200078e024e */
[----:B------:R-:W-:Y:S01]  /*33070*/  SHF.R.S32.HI R77, RZ, 0x1f, R3 ;  /* 0x0000001fff4d7819 */ /* 0x000fe20000011403 */
[----:B------:R-:W-:Y:S01]  /*33080*/  IMAD.IADD R185, R199, 0x1, R185 ;  /* 0x00000001c7b97824 */ /* 0x000fe200078e02b9 */
[-C--:B------:R-:W-:Y:S02]  /*33090*/  ISETP.GE.AND P0, PT, R188, R84.reuse, PT ;  /* 0x00000054bc00720c */ /* 0x080fe40003f06270 */
[----:B------:R-:W-:Y:S01]  /*330a0*/  LOP3.LUT R0, R81, 0x4, R0, 0xe2, !PT ;  /* 0x0000000451007812 */ /* 0x000fe200078ee200 */
[----:B------:R-:W-:Y:S01]  /*330b0*/  IMAD.SHL.U32 R81, R76, 0x8, RZ ;  /* 0x000000084c517824 */ /* 0x000fe200078e00ff */
[----:B------:R-:W-:Y:S01]  /*330c0*/  SEL R76, RZ, 0xffffffff, P0 ;  /* 0xffffffffff4c7807 */ /* 0x000fe20000000000 */
[----:B------:R-:W-:Y:S01]  /*330d0*/  IMAD R78, R77, UR4, RZ ;  /* 0x000000044d4e7c24 */ /* 0x000fe2000f8e02ff */
[----:B------:R-:W-:-:S02]  /*330e0*/  ISETP.GE.AND P0, PT, R187, R84, PT ;  /* 0x00000054bb00720c */ /* 0x000fc40003f06270 */
[----:B------:R-:W-:Y:S01]  /*330f0*/  LOP3.LUT R0, R81, 0x8, R0, 0xe2, !PT ;  /* 0x0000000851007812 */ /* 0x000fe200078ee200 */
[----:B------:R-:W-:Y:S01]  /*33100*/  IMAD R77, R3, UR5, R78 ;  /* 0x00000005034d7c24 */ /* 0x000fe2000f8e024e */
[----:B------:R-:W-:Y:S01]  /*33110*/  SEL R3, RZ, 0xffffffff, P0 ;  /* 0xffffffffff037807 */ /* 0x000fe20000000000 */
[----:B------:R-:W-:Y:S01]  /*33120*/  IMAD.SHL.U32 R81, R76, 0x10, RZ ;  /* 0x000000104c517824 */ /* 0x000fe200078e00ff */
[----:B------:R-:W-:Y:S01]  /*33130*/  SHF.R.S32.HI R76, RZ, 0x1f, R19 ;  /* 0x0000001fff4c7819 */ /* 0x000fe20000011413 */
[----:B------:R-:W-:Y:S01]  /*33140*/  ULDC.64 UR4, c[0x0][0xbd8] ;  /* 0x0002f60000047ab9 */ /* 0x000fe20000000a00 */
[-C--:B------:R-:W-:Y:S01]  /*33150*/  ISETP.GE.AND P0, PT, R196, R84.reuse, PT ;  /* 0x00000054c400720c */ /* 0x080fe20003f06270 */
[----:B------:R-:W-:Y:S01]  /*33160*/  IMAD.SHL.U32 R3, R3, 0x20, RZ ;  /* 0x0000002003037824 */ /* 0x000fe200078e00ff */
[----:B------:R-:W-:Y:S01]  /*33170*/  LOP3.LUT R0, R81, 0x10, R0, 0xe2, !PT ;  /* 0x0000001051007812 */ /* 0x000fe200078ee200 */
[----:B------:R-:W-:Y:S01]  /*33180*/  IMAD R76, R76, UR4, RZ ;  /* 0x000000044c4c7c24 */ /* 0x000fe2000f8e02ff */
[----:B------:R-:W-:Y:S01]  /*33190*/  ISETP.GE.AND P1, PT, R185, R87, PT ;  /* 0x00000057b900720c */ /* 0x000fe20003f26270 */
[----:B------:R-:W-:Y:S01]  /*331a0*/  IMAD.IADD R21, R21, 0x1, R77 ;  /* 0x0000000115157824 */ /* 0x000fe200078e024d */
[----:B------:R-:W-:Y:S01]  /*331b0*/  LOP3.LUT R0, R3, 0x20, R0, 0xe2, !PT ;  /* 0x0000002003007812 */ /* 0x000fe200078ee200 */
[C---:B------:R-:W-:Y:S01]  /*331c0*/  IMAD R77, R19.reuse, UR5, R76 ;  /* 0x00000005134d7c24 */ /* 0x040fe2000f8e024c */
[----:B------:R-:W-:Y:S01]  /*331d0*/  SEL R3, RZ, 0x40, P0 ;  /* 0x00000040ff037807 */ /* 0x000fe20000000000 */
[----:B------:R-:W-:Y:S01]  /*331e0*/  IMAD.WIDE.U32 R18, R19, UR4, R20 ;  /* 0x0000000413127c25 */ /* 0x000fe2000f8e0014 */
[----:B------:R-:W-:Y:S01]  /*331f0*/  ULDC.64 UR4, c[0x0][0xb80] ;  /* 0x0002e00000047ab9 */ /* 0x000fe20000000a00 */
[----:B------:R-:W-:-:S02]  /*33200*/  ISETP.GE.AND P0, PT, R195, R84, PT ;  /* 0x00000054c300720c */ /* 0x000fc40003f06270 */
[----:B------:R-:W-:Y:S01]  /*33210*/  LOP3.LUT R3, R0, R3, RZ, 0xfc, !PT ;  /* 0x0000000300037212 */ /* 0x000fe200078efcff */
[----:B------:R-:W-:Y:S01]  /*33220*/  VIADD R0, R2, 0x38820 ;  /* 0x0003882002007836 */ /* 0x000fe20000000000 */
[C---:B------:R-:W-:Y:S01]  /*33230*/  LEA R85, P2, R18.reuse, UR4, 0x1 ;  /* 0x0000000412557c11 */ /* 0x040fe2000f8408ff */
[----:B------:R-:W-:Y:S01]  /*33240*/  IMAD.IADD R19, R19, 0x1, R77 ;  /* 0x0000000113137824 */ /* 0x000fe200078e024d */
[----:B------:R-:W-:Y:S02]  /*33250*/  SEL R20, RZ, 0x80, P0 ;  /* 0x00000080ff147807 */ /* 0x000fe40000000000 */
[----:B------:R-:W-:Y:S02]  /*33260*/  PRMT R0, RZ, 0x654, R0 ;  /* 0x00000654ff007816 */ /* 0x000fe40000000000 */
[----:B------:R-:W-:Y:S02]  /*33270*/  LEA.HI.X R86, R18, UR5, R19, 0x1, P2 ;  /* 0x0000000512567c11 */ /* 0x000fe400090f0c13 */
[----:B--2---:R2:W-:Y:S03]  /*33280*/  SYNCS.ARRIVE.TRANS64.RED.A1T0 RZ, [R0+URZ], RZ ;  /* 0x000000ff00ff79a7 */ /* 0x0045e6000810043f */
[----:B------:R0:W3:Y:S01]  /*33290*/  SHFL.IDX PT, R21, R86, RZ, 0x181f ;  /* 0x00181fff56157589 */ /* 0x0000e200000e0000 */
[----:B--2---:R-:W-:-:S03]  /*332a0*/  LOP3.LUT R0, R3, R20, RZ, 0xfc, !PT ;  /* 0x0000001403007212 */ /* 0x004fc600078efcff */
[----:B------:R0:W2:Y:S01]  /*332b0*/  SHFL.IDX PT, R20, R85, RZ, 0x181f ;  /* 0x00181fff55147589 */ /* 0x0000a200000e0000 */
[----:B------:R-:W-:Y:S05]  /*332c0*/  @P1 BRA `(.L_x_7016) ;  /* 0x00000000007c1947 */ /* 0x000fea0003800000 */
[-C--:B------:R-:W-:Y:S02]  /*332d0*/  ISETP.GE.AND P3, PT, R193, R84.reuse, PT ;  /* 0x00000054c100720c */ /* 0x080fe40003f66270 */
[-C--:B------:R-:W-:Y:S02]  /*332e0*/  ISETP.GE.AND P1, PT, R191, R84.reuse, PT ;  /* 0x00000054bf00720c */ /* 0x080fe40003f26270 */
[-C--:B------:R-:W-:Y:S02]  /*332f0*/  ISETP.GE.AND P0, PT, R190, R84.reuse, PT ;  /* 0x00000054be00720c */ /* 0x080fe40003f06270 */
[----:B------:R-:W-:-:S07]  /*33300*/  ISETP.GE.AND P4, PT, R189, R84, PT ;  /* 0x00000054bd00720c */ /* 0x000fce0003f86270 */
[----:B--23--:R-:W-:Y:S02]  /*33310*/  @!P3 IMAD.WIDE R18, R193, 0x2, R20 ;  /* 0x00000002c112b825 */ /* 0x00cfe400078e0214 */
[CC--:B------:R-:W-:Y:S02]  /*33320*/  @!P1 LEA R76, P5, R191.reuse, R20.reuse, 0x1 ;  /* 0x00000014bf4c9211 */ /* 0x0c0fe400078a08ff */
[----:B------:R-:W-:Y:S01]  /*33330*/  @!P0 LEA R78, P2, R190, R20, 0x1 ;  /* 0x00000014be4e8211 */ /* 0x000fe200078408ff */
[----:B-----5:R2:W-:Y:S01]  /*33340*/  @!P3 ST.E.128 desc[UR44][R18.64], R4 ;  /* 0x000000041200b985 */ /* 0x0205e2000c101d2c */
[-C--:B------:R-:W-:Y:S02]  /*33350*/  @!P1 LEA.HI.X R77, R191, R21.reuse, R211, 0x1, P5 ;  /* 0x00000015bf4d9211 */ /* 0x080fe400028f0cd3 */
[-C--:B------:R-:W-:Y:S02]  /*33360*/  ISETP.GE.AND P3, PT, R188, R84.reuse, PT ;  /* 0x00000054bc00720c */ /* 0x080fe40003f66270 */
[----:B------:R-:W-:Y:S01]  /*33370*/  @!P0 LEA.HI.X R79, R190, R21, R210, 0x1, P2 ;  /* 0x00000015be4f8211 */ /* 0x000fe200010f0cd2 */
[----:B------:R3:W-:Y:S01]  /*33380*/  @!P1 ST.E.128 desc[UR44][R76.64], R12 ;  /* 0x0000000c4c009985 */ /* 0x0007e2000c101d2c */
[----:B------:R-:W-:-:S02]  /*33390*/  ISETP.GE.AND P2, PT, R187, R84, PT ;  /* 0x00000054bb00720c */ /* 0x000fc40003f46270 */
[-C--:B------:R-:W-:Y:S01]  /*333a0*/  @!P4 LEA R80, P5, R189, R20.reuse, 0x1 ;  /* 0x00000014bd50c211 */ /* 0x080fe200078a08ff */
[----:B------:R4:W-:Y:S01]  /*333b0*/  @!P0 ST.E.128 desc[UR44][R78.64], R28 ;  /* 0x0000001c4e008985 */ /* 0x0009e2000c101d2c */
[----:B------:R-:W-:Y:S02]  /*333c0*/  LOP3.LUT P1, RZ, R3, 0x40, RZ, 0xc0, !PT ;  /* 0x0000004003ff7812 */ /* 0x000fe4000782c0ff */
[----:B------:R-:W-:Y:S02]  /*333d0*/  LOP3.LUT P0, RZ, R0, 0x80, RZ, 0xc0, !PT ;  /* 0x0000008000ff7812 */ /* 0x000fe4000780c0ff */
[----:B------:R-:W-:Y:S02]  /*333e0*/  @!P4 LEA.HI.X R81, R189, R21, R205, 0x1, P5 ;  /* 0x00000015bd51c211 */ /* 0x000fe400028f0ccd */
[----:B------:R-:W-:-:S03]  /*333f0*/  @!P3 LEA R82, P5, R188, R20, 0x1 ;  /* 0x00000014bc52b211 */ /* 0x000fc600078a08ff */
[----:B------:R4:W-:Y:S01]  /*33400*/  @!P4 ST.E.128 desc[UR44][R80.64], R36 ;  /* 0x000000245000c985 */ /* 0x0009e2000c101d2c */
[CC--:B--2---:R-:W-:Y:S02]  /*33410*/  @!P2 LEA R4, P4, R187.reuse, R20.reuse, 0x1 ;  /* 0x00000014bb04a211 */ /* 0x0c4fe400078808ff */
[-C--:B------:R-:W-:Y:S02]  /*33420*/  @!P3 LEA.HI.X R83, R188, R21.reuse, R204, 0x1, P5 ;  /* 0x00000015bc53b211 */ /* 0x080fe400028f0ccc */
[CC--:B------:R-:W-:Y:S02]  /*33430*/  @P1 LEA R6, P5, R196.reuse, R20.reuse, 0x1 ;  /* 0x00000014c4061211 */ /* 0x0c0fe400078a08ff */
[-C--:B------:R-:W-:Y:S01]  /*33440*/  @!P2 LEA.HI.X R5, R187, R21.reuse, R203, 0x1, P4 ;  /* 0x00000015bb05a211 */ /* 0x080fe200020f0ccb */
[----:B------:R4:W-:Y:S01]  /*33450*/  @!P3 ST.E.128 desc[UR44][R82.64], R44 ;  /* 0x0000002c5200b985 */ /* 0x0009e2000c101d2c */
[C---:B---3--:R-:W-:Y:S02]  /*33460*/  @P0 LEA R12, P4, R195.reuse, R20, 0x1 ;  /* 0x00000014c30c0211 */ /* 0x048fe400078808ff */
[-C--:B------:R-:W-:Y:S01]  /*33470*/  @P1 LEA.HI.X R7, R196, R21.reuse, R202, 0x1, P5 ;  /* 0x00000015c4071211 */ /* 0x080fe200028f0cca */
[----:B------:R4:W-:Y:S01]  /*33480*/  @!P2 ST.E.128 desc[UR44][R4.64], R52 ;  /* 0x000000340400a985 */ /* 0x0009e2000c101d2c */
[----:B------:R-:W-:-:S03]  /*33490*/  @P0 LEA.HI.X R13, R195, R21, R201, 0x1, P4 ;  /* 0x00000015c30d0211 */ /* 0x000fc600020f0cc9 */
[----:B------:R4:W-:Y:S04]  /*334a0*/  @P1 ST.E.128 desc[UR44][R6.64], R60 ;  /* 0x0000003c06001985 */ /* 0x0009e8000c101d2c */
[----:B------:R4:W-:Y:S02]  /*334b0*/  @P0 ST.E.128 desc[UR44][R12.64], R68 ;  /* 0x000000440c000985 */ /* 0x0009e4000c101d2c */
.L_x_7016:
[----:B------:R-:W-:Y:S05]  /*334c0*/  BSYNC B1 ;  /* 0x0000000000017941 */ /* 0x000fea0003800000 */
.L_x_7015:
[----:B----45:R-:W-:Y:S01]  /*334d0*/  VIADD R4, R185, 0x20 ;  /* 0x00000020b9047836 */ /* 0x030fe20000000000 */
[----:B------:R4:W0:Y:S04]  /*334e0*/  SHFL.IDX PT, R7, R86, 0x1, 0x181f ;  /* 0x00381f0056077f89 */ /* 0x00082800000e0000 */
[----:B------:R-:W-:Y:S01]  /*334f0*/  ISETP.GE.AND P0, PT, R4, R87, PT ;  /* 0x000000570400720c */ /* 0x000fe20003f06270 */
[----:B------:R4:W0:-:S12]  /*33500*/  SHFL.IDX PT, R6, R85, 0x1, 0x181f ;  /* 0x00381f0055067f89 */ /* 0x00081800000e0000 */
[----:B----4-:R-:W-:Y:S05]  /*33510*/  @P0 BRA `(.L_x_7017) ;  /* 0x0000000c00d80947 */ /* 0x010fea0003800000 */
[-C--:B------:R-:W-:Y:S02]  /*33520*/  ISETP.GE.AND P1, PT, R193, R84.reuse, PT ;  /* 0x00000054c100720c */ /* 0x080fe40003f26270 */
[-C--:B------:R-:W-:Y:S02]  /*33530*/  ISETP.GE.AND P4, PT, R191, R84.reuse, PT ;  /* 0x00000054bf00720c */ /* 0x080fe40003f86270 */
[-C--:B------:R-:W-:Y:S02]  /*33540*/  ISETP.GE.AND P3, PT, R190, R84.reuse, PT ;  /* 0x00000054be00720c */ /* 0x080fe40003f66270 */
[----:B------:R-:W-:-:S07]  /*33550*/  ISETP.GE.AND P2, PT, R189, R84, PT ;  /* 0x00000054bd00720c */ /* 0x000fce0003f46270 */
[----:B0-----:R-:W-:Y:S02]  /*33560*/  @!P1 IMAD.WIDE R4, R193, 0x2, R6 ;  /* 0x00000002c1049825 */ /* 0x001fe400078e0206 */
[CC--:B------:R-:W-:Y:S02]  /*33570*/  @!P4 LEA R12, P0, R191.reuse, R6.reuse, 0x1 ;  /* 0x00000006bf0cc211 */ /* 0x0c0fe400078008ff */
[----:B------:R-:W-:Y:S01]  /*33580*/  @!P3 LEA R14, P5, R190, R6, 0x1 ;  /* 0x00000006be0eb211 */ /* 0x000fe200078a08ff */
[----:B------:R0:W-:Y:S01]  /*33590*/  @!P1 ST.E.128 desc[UR44][R4.64], R8 ;  /* 0x0000000804009985 */ /* 0x0001e2000c101d2c */
[----:B------:R-:W-:Y:S02]  /*335a0*/  @!P4 LEA.HI.X R13, R191, R7, R211, 0x1, P0 ;  /* 0x00000007bf0dc211 */ /* 0x000fe400000f0cd3 */
[-C--:B------:R-:W-:Y:S02]  /*335b0*/  ISETP.GE.AND P1, PT, R188, R84.reuse, PT ;  /* 0x00000054bc00720c */ /* 0x080fe40003f26270 */
[----:B------:R-:W-:Y:S01]  /*335c0*/  ISETP.GE.AND P0, PT, R187, R84, PT ;  /* 0x00000054bb00720c */ /* 0x000fe20003f06270 */
[----:B------:R4:W-:Y:S01]  /*335d0*/  @!P4 ST.E.128 desc[UR44][R12.64], R24 ;  /* 0x000000180c00c985 */ /* 0x0009e2000c101d2c */
[----:B------:R-:W-:-:S02]  /*335e0*/  LOP3.LUT P4, RZ, R3, 0x40, RZ, 0xc0, !PT ;  /* 0x0000004003ff7812 */ /* 0x000fc4000788c0ff */
[----:B------:R-:W-:Y:S02]  /*335f0*/  @!P3 LEA.HI.X R15, R190, R7, R210, 0x1, P5 ;  /* 0x00000007be0fb211 */ /* 0x000fe400028f0cd2 */
[----:B------:R-:W-:-:S03]  /*33600*/  @!P2 LEA R18, P5, R189, R6, 0x1 ;  /* 0x00000006bd12a211 */ /* 0x000fc600078a08ff */
[----:B------:R4:W-:Y:S01]  /*33610*/  @!P3 ST.E.128 desc[UR44][R14.64], R32 ;  /* 0x000000200e00b985 */ /* 0x0009e2000c101d2c */
[-C--:B------:R-:W-:Y:S02]  /*33620*/  @!P2 LEA.HI.X R19, R189, R7.reuse, R205, 0x1, P5 ;  /* 0x00000007bd13a211 */ /* 0x080fe400028f0ccd */
[CC--:B--2---:R-:W-:Y:S02]  /*33630*/  @!P1 LEA R20, P3, R188.reuse, R6.reuse, 0x1 ;  /* 0x00000006bc149211 */ /* 0x0c4fe400078608ff */
[CC--:B0-----:R-:W-:Y:S01]  /*33640*/  @!P0 LEA R4, P5, R187.reuse, R6.reuse, 0x1 ;  /* 0x00000006bb048211 */ /* 0x0c1fe200078a08ff */
[----:B------:R4:W-:Y:S01]  /*33650*/  @!P2 ST.E.128 desc[UR44][R18.64], R40 ;  /* 0x000000281200a985 */ /* 0x0009e2000c101d2c */
[-C--:B---3--:R-:W-:Y:S02]  /*33660*/  @!P1 LEA.HI.X R21, R188, R7.reuse, R204, 0x1, P3 ;  /* 0x00000007bc159211 */ /* 0x088fe400018f0ccc */
[C---:B------:R-:W-:Y:S02]  /*33670*/  @P4 LEA R8, P3, R196.reuse, R6, 0x1 ;  /* 0x00000006c4084211 */ /* 0x040fe400078608ff */
[-C--:B------:R-:W-:Y:S01]  /*33680*/  @!P0 LEA.HI.X R5, R187, R7.reuse, R203, 0x1, P5 ;  /* 0x00000007bb058211 */ /* 0x080fe200028f0ccb */
        /* <DEDUP_REMOVED lines=10> */
.L_x_7012:
[----:B------:R-:W-:Y:S01]  /*33730*/  ULDC.64 UR4, c[0x0][0xd00] ;  /* 0x0003400000047ab9 */ /* 0x000fe20000000a00 */
[----:B------:R-:W2:Y:S01]  /*33740*/  LDC.64 R4, c[0x0][0xd00] ;  /* 0x00034000ff047b82 */ /* 0x000ea20000000a00 */
[----:B------:R-:W-:Y:S01]  /*33750*/  ISETP.NE.U32.AND P0, PT, RZ, UR4, PT ;  /* 0x00000004ff007c0c */ /* 0x000fe2000bf05070 */
[----:B------:R-:W-:-:S03]  /*33760*/  IMAD.MOV.U32 R3, RZ, RZ, RZ ;  /* 0x000000ffff037224 */ /* 0x000fc600078e00ff */
[----:B------:R-:W-:Y:S01]  /*33770*/  ISETP.NE.AND.EX P0, PT, RZ, UR5, PT, P0 ;  /* 0x00000005ff007c0c */ /* 0x000fe2000bf05300 */
[----:B------:R-:W-:Y:S02]  /*33780*/  ULDC.64 UR4, c[0x0][0xd08] ;  /* 0x0003420000047ab9 */ /* 0x000fe40000000a00 */
[----:B------:R-:W-:Y:S01]  /*33790*/  ISETP.NE.U32.AND P1, PT, RZ, UR4, PT ;  /* 0x00000004ff007c0c */ /* 0x000fe2000bf25070 */
[----:B------:R-:W0:Y:S03]  /*337a0*/  LDC R21, c[0x0][0xce8] ;  /* 0x00033a00ff157b82 */ /* 0x000e260000000800 */
[----:B------:R-:W-:Y:S01]  /*337b0*/  ISETP.NE.AND.EX P1, PT, RZ, UR5, PT, P1 ;  /* 0x00000005ff007c0c */ /* 0x000fe2000bf25310 */
[----:B--2---:R-:W-:-:S12]  /*337c0*/  IMAD.WIDE R4, R198, 0x4, R4 ;  /* 0x00000004c6047825 */ /* 0x004fd800078e0204 */
[----:B------:R-:W2:Y:S01]  /*337d0*/  @P1 LDC.64 R6, c[0x0][0xd08] ;  /* 0x00034200ff061b82 */ /* 0x000ea20000000a00 */
[----:B------:R-:W-:Y:S02]  /*337e0*/  ULDC UR4, c[0x0][0xb88] ;  /* 0x0002e20000047ab9 */ /* 0x000fe40000000800 */
[----:B------:R-:W-:Y:S01]  /*337f0*/  IMAD.U32 R0, RZ, RZ, UR4 ;  /* 0x00000004ff007e24 */ /* 0x000fe2000f8e00ff */
[----:B------:R0:W5:Y:S01]  /*33800*/  @P0 LDG.E R3, desc[UR44][R4.64] ;  /* 0x0000002c04030981 */ /* 0x000162000c1e1900 */
[----:B--2---:R-:W-:-:S05]  /*33810*/  @P1 IMAD.WIDE R6, R198, 0x4, R6 ;  /* 0x00000004c6061825 */ /* 0x004fca00078e0206 */
[----:B------:R2:W5:Y:S01]  /*33820*/  @P1 LDG.E R0, desc[UR44][R6.64] ;  /* 0x0000002c06001981 */ /* 0x000562000c1e1900 */
[----:B------:R-:W-:Y:S02]  /*33830*/  ISETP.GE.AND P2, PT, R212, 0x40, PT ;  /* 0x00000040d400780c */ /* 0x000fe40003f46270 */
[----:B------:R-:W-:Y:S01]  /*33840*/  SHF.R.S32.HI R8, RZ, 0x1f, R198 ;  /* 0x0000001fff087819 */ /* 0x000fe200000114c6 */
[----:B0-----:R-:W-:Y:S10]  /*33850*/  @P1 BRA `(.L_x_7018) ;  /* 0x0000000000101947 */ /* 0x001ff40003800000 */
[----:B------:R-:W-:Y:S05]  /*33860*/  @!P0 BRA `(.L_x_7018) ;  /* 0x00000000000c8947 */ /* 0x000fea0003800000 */
[----:B--2---:R-:W2:Y:S04]  /*33870*/  LDG.E R7, desc[UR44][R4.64] ;  /* 0x0000002c04077981 */ /* 0x004ea8000c1e1900 */
[----:B-----5:R-:W2:Y:S02]  /*33880*/  LDG.E R0, desc[UR44][R4.64+0x4] ;  /* 0x0000042c04007981 */ /* 0x020ea4000c1e1900 */
[----:B--2---:R-:W-:-:S07]  /*33890*/  IMAD.IADD R0, R0, 0x1, -R7 ;  /* 0x0000000100007824 */ /* 0x004fce00078e0a07 */
.L_x_7018:
[----:B------:R-:W-:Y:S01]  /*338a0*/  BSSY B1, `(.L_x_7019) ;  /* 0x000002d000017945 */ /* 0x000fe20003800000 */
[----:B---3--:R-:W-:Y:S02]  /*338b0*/  SHF.R.S32.HI R12, RZ, 0x1f, R194 ;  /* 0x0000001fff0c7819 */ /* 0x008fe400000114c2 */
[----:B------:R-:W-:Y:S02]  /*338c0*/  SEL R13, R198, RZ, !P0 ;  /* 0x000000ffc60d7207 */ /* 0x000fe40004000000 */
[----:B------:R-:W-:Y:S02]  /*338d0*/  SEL R14, R8, RZ, !P0 ;  /* 0x000000ff080e7207 */ /* 0x000fe40004000000 */
[----:B-----5:R-:W-:Y:S01]  /*338e0*/  SHF.R.S32.HI R10, RZ, 0x1f, R3 ;  /* 0x0000001fff0a7819 */ /* 0x020fe20000011403 */
[----:B------:R-:W-:Y:S06]  /*338f0*/  @P2 BRA `(.L_x_7020) ;  /* 0x00000000009c2947 */ /* 0x000fec0003800000 */
[----:B------:R-:W0:Y:S01]  /*33900*/  S2R R5, SR_TID.X ;  /* 0x0000000000057919 */ /* 0x000e220000002100 */
[----:B------:R-:W3:Y:S02]  /*33910*/  LDC R11, c[0x0][0xce8] ;  /* 0x00033a00ff0b7b82 */ /* 0x000ee40000000800 */
[----:B---3--:R-:W-:Y:S01]  /*33920*/  IMAD R4, R0, R11, RZ ;  /* 0x0000000b00047224 */ /* 0x008fe200078e02ff */
        /* <DEDUP_REMOVED lines=8> */
[----:B--2---:R-:W-:Y:S02]  /*339b0*/  IMAD.MOV.U32 R7, RZ, RZ, R8 ;  /* 0x000000ffff077224 */ /* 0x004fe400078e0008 */
        /* <DEDUP_REMOVED lines=27> */
.L_x_7020:
[----:B------:R-:W-:Y:S05]  /*33b70*/  BSYNC B1 ;  /* 0x0000000000017941 */ /* 0x000fea0003800000 */
.L_x_7019:
[----:B------:R-:W-:Y:S01]  /*33b80*/  ISETP.NE.AND P0, PT, R21, 0x1, PT ;  /* 0x000000011500780c */ /* 0x000fe20003f05270 */
[----:B------:R-:W3:Y:S01]  /*33b90*/  LDC R20, c[0x0][0xbc8] ;  /* 0x0002f200ff147b82 */ /* 0x000ee20000000800 */
[----:B------:R-:W-:Y:S01]  /*33ba0*/  ULDC.64 UR4, c[0x0][0xba0] ;  /* 0x0002e80000047ab9 */ /* 0x000fe20000000a00 */
[----:B------:R-:W-:Y:S01]  /*33bb0*/  IMAD R25, R0, R21, RZ ;  /* 0x0000001500197224 */ /* 0x000fe200078e02ff */
[----:B------:R-:W-:Y:S01]  /*33bc0*/  BSSY B1, `(.L_x_7021) ;  /* 0x0000067000017945 */ /* 0x000fe20003800000 */
[----:B0-2---:R-:W-:Y:S02]  /*33bd0*/  IMAD R6, R10, UR4, RZ ;  /* 0x000000040a067c24 */ /* 0x005fe4000f8e02ff */
[----:B------:R-:W-:-:S04]  /*33be0*/  IMAD.WIDE.U32 R4, R3, UR4, RZ ;  /* 0x0000000403047c25 */ /* 0x000fc8000f8e00ff */
[----:B------:R-:W-:Y:S01]  /*33bf0*/  IMAD R3, R3, UR5, R6 ;  /* 0x0000000503037c24 */ /* 0x000fe2000f8e0206 */
[----:B------:R-:W-:Y:S01]  /*33c00*/  ULDC.64 UR4, c[0x0][0xbe8] ;  /* 0x0002fa0000047ab9 */ /* 0x000fe20000000a00 */
[----:B------:R-:W0:Y:S01]  /*33c10*/  @P0 LDC R7, c[0x0][0xcec] ;  /* 0x00033b00ff070b82 */ /* 0x000e220000000800 */
[----:B------:R-:W-:Y:S02]  /*33c20*/  IMAD R6, R218, 0x20, R199 ;  /* 0x00000020da067824 */ /* 0x000fe400078e02c7 */
[----:B------:R-:W-:Y:S02]  /*33c30*/  IMAD.IADD R5, R5, 0x1, R3 ;  /* 0x0000000105057824 */ /* 0x000fe400078e0203 */
[----:B------:R-:W-:Y:S02]  /*33c40*/  IMAD R3, R12, UR4, RZ ;  /* 0x000000040c037c24 */ /* 0x000fe4000f8e02ff */
[C---:B------:R-:W-:Y:S01]  /*33c50*/  IMAD.WIDE.U32 R4, R194.reuse, UR4, R4 ;  /* 0x00000004c2047c25 */ /* 0x040fe2000f8e0004 */
[----:B------:R-:W2:Y:S03]  /*33c60*/  @P0 LDC R9, c[0x0][0xcf0] ;  /* 0x00033c00ff090b82 */ /* 0x000ea60000000800 */
[----:B------:R-:W-:Y:S01]  /*33c70*/  IMAD R3, R194, UR5, R3 ;  /* 0x00000005c2037c24 */ /* 0x000fe2000f8e0203 */
[-C--:B---3--:R-:W-:Y:S01]  /*33c80*/  ISETP.GE.AND P1, PT, R191, R20.reuse, PT ;  /* 0x00000014bf00720c */ /* 0x088fe20003f26270 */
[----:B------:R-:W-:Y:S01]  /*33c90*/  ULDC.64 UR4, c[0x0][0xbf0] ;  /* 0x0002fc0000047ab9 */ /* 0x000fe20000000a00 */
[----:B------:R-:W-:Y:S01]  /*33ca0*/  IMAD.IADD R8, R185, 0x1, R6 ;  /* 0x00000001b9087824 */ /* 0x000fe200078e0206 */
[-C--:B------:R-:W-:Y:S01]  /*33cb0*/  ISETP.GE.AND P2, PT, R193, R20.reuse, PT ;  /* 0x00000014c100720c */ /* 0x080fe20003f46270 */
[----:B------:R-:W-:Y:S01]  /*33cc0*/  IMAD.IADD R5, R5, 0x1, R3 ;  /* 0x0000000105057824 */ /* 0x000fe200078e0203 */
[----:B------:R-:W-:Y:S01]  /*33cd0*/  SEL R10, RZ, 0xffffffff, P1 ;  /* 0xffffffffff0a7807 */ /* 0x000fe20000800000 */
[----:B------:R-:W-:Y:S01]  /*33ce0*/  IMAD R3, R14, UR4, RZ ;  /* 0x000000040e037c24 */ /* 0x000fe2000f8e02ff */
[----:B------:R-:W-:Y:S01]  /*33cf0*/  ISETP.GE.AND P1, PT, R189, R20, PT ;  /* 0x00000014bd00720c */ /* 0x000fe20003f26270 */
[----:B------:R-:W-:-:S03]  /*33d00*/  IMAD.WIDE.U32 R4, R13, UR4, R4 ;  /* 0x000000040d047c25 */ /* 0x000fc6000f8e0004 */
[----:B------:R-:W-:Y:S01]  /*33d10*/  SEL R11, RZ, 0xffffffff, P1 ;  /* 0xffffffffff0b7807 */ /* 0x000fe20000800000 */
[----:B------:R-:W-:Y:S01]  /*33d20*/  IMAD R3, R13, UR5, R3 ;  /* 0x000000050d037c24 */ /* 0x000fe2000f8e0203 */
[----:B------:R-:W-:Y:S01]  /*33d30*/  ULDC.64 UR4, c[0x0][0xbe0] ;  /* 0x0002f80000047ab9 */ /* 0x000fe20000000a00 */
[----:B0-----:R-:W-:Y:S01]  /*33d40*/  @P0 IMAD.HI.U32 R6, R8, R7, RZ ;  /* 0x0000000708060227 */ /* 0x001fe200078e00ff */
[----:B------:R-:W-:Y:S02]  /*33d50*/  SEL R7, RZ, 0x1, P2 ;  /* 0x00000001ff077807 */ /* 0x000fe40001000000 */
[-C--:B------:R-:W-:Y:S01]  /*33d60*/  ISETP.GE.AND P2, PT, R190, R20.reuse, PT ;  /* 0x00000014be00720c */ /* 0x080fe20003f46270 */
[----:B------:R-:W-:Y:S02]  /*33d70*/  IMAD.SHL.U32 R10, R10, 0x2, RZ ;  /* 0x000000020a0a7824 */ /* 0x000fe400078e00ff */
[----:B------:R-:W-:Y:S02]  /*33d80*/  IMAD.IADD R5, R5, 0x1, R3 ;  /* 0x0000000105057824 */ /* 0x000fe400078e0203 */
[----:B------:R-:W-:Y:S01]  /*33d90*/  IMAD.MOV.U32 R3, RZ, RZ, R8 ;  /* 0x000000ffff037224 */ /* 0x000fe200078e0008 */
[----:B--2---:R-:W-:Y:S01]  /*33da0*/  @P0 SHF.R.U32.HI R3, RZ, R9, R6 ;  /* 0x00000009ff030219 */ /* 0x004fe20000011606 */
[----:B------:R-:W-:Y:S01]  /*33db0*/  IMAD.SHL.U32 R11, R11, 0x8, RZ ;  /* 0x000000080b0b7824 */ /* 0x000fe200078e00ff */
[----:B------:R-:W-:Y:S01]  /*33dc0*/  LOP3.LUT R9, R10, 0x2, R7, 0xe2, !PT ;  /* 0x000000020a097812 */ /* 0x000fe200078ee207 */
[----:B------:R-:W-:Y:S01]  /*33dd0*/  IMAD.IADD R24, R199, 0x1, R185 ;  /* 0x00000001c7187824 */ /* 0x000fe200078e02b9 */
        /* <DEDUP_REMOVED lines=43> */
[----:B------:R-:W-:Y:S02]  /*34090*/  @!P4 LEA R10, P1, R190, R6, 0x1 ;  /* 0x00000006be0ac211 */ /* 0x000fe400078208ff */
[----:B---3--:R-:W-:Y:S01]  /*340a0*/  @!P5 IMAD.WIDE R4, R193, 0x2, R6 ;  /* 0x00000002c104d825 */ /* 0x008fe200078e0206 */
[-C--:B------:R-:W-:Y:S02]  /*340b0*/  @!P0 LEA.HI.X R9, R191, R7.reuse, R211, 0x1, P2 ;  /* 0x00000007bf098211 */ /* 0x080fe400010f0cd3 */
[-C--:B------:R-:W-:Y:S02]  /*340c0*/  ISETP.GE.AND P2, PT, R188, R20.reuse, PT ;  /* 0x00000014bc00720c */ /* 0x080fe40003f46270 */
[----:B------:R-:W-:Y:S01]  /*340d0*/  @!P4 LEA.HI.X R11, R190, R7, R210, 0x1, P1 ;  /* 0x00000007be0bc211 */ /* 0x000fe200008f0cd2 */
[----:B------:R2:W-:Y:S01]  /*340e0*/  @!P5 ST.E.128 desc[UR44][R4.64], RZ ;  /* 0x000000ff0400d985 */ /* 0x0005e2000c101d2c */
[----:B------:R-:W-:-:S02]  /*340f0*/  ISETP.GE.AND P1, PT, R187, R20, PT ;  /* 0x00000014bb00720c */ /* 0x000fc40003f26270 */
[-C--:B------:R-:W-:Y:S01]  /*34100*/  @!P3 LEA R12, P5, R189, R6.reuse, 0x1 ;  /* 0x00000006bd0cb211 */ /* 0x080fe200078a08ff */
[----:B------:R3:W-:Y:S01]  /*34110*/  @!P0 ST.E.128 desc[UR44][R8.64], RZ ;  /* 0x000000ff08008985 */ /* 0x0007e2000c101d2c */
[----:B------:R-:W-:Y:S02]  /*34120*/  LOP3.LUT P0, RZ, R19, 0x40, RZ, 0xc0, !PT ;  /* 0x0000004013ff7812 */ /* 0x000fe4000780c0ff */
[----:B------:R-:W-:Y:S01]  /*34130*/  @!P3 LEA.HI.X R13, R189, R7, R205, 0x1, P5 ;  /* 0x00000007bd0db211 */ /* 0x000fe200028f0ccd */
[----:B------:R0:W-:Y:S01]  /*34140*/  @!P4 ST.E.128 desc[UR44][R10.64], RZ ;  /* 0x000000ff0a00c985 */ /* 0x0001e2000c101d2c */
[----:B------:R-:W-:Y:S02]  /*34150*/  LOP3.LUT P4, RZ, R21, 0x80, RZ, 0xc0, !PT ;  /* 0x0000008015ff7812 */ /* 0x000fe4000788c0ff */
[-C--:B------:R-:W-:Y:S01]  /*34160*/  @!P2 LEA R14, P5, R188, R6.reuse, 0x1 ;  /* 0x00000006bc0ea211 */ /* 0x080fe200078a08ff */
[----:B------:R0:W-:Y:S02]  /*34170*/  @!P3 ST.E.128 desc[UR44][R12.64], RZ ;  /* 0x000000ff0c00b985 */ /* 0x0001e4000c101d2c */
[----:B--2---:R-:W-:-:S02]  /*34180*/  @!P1 LEA R4, P3, R187, R6, 0x1 ;  /* 0x00000006bb049211 */ /* 0x004fc400078608ff */
[-C--:B------:R-:W-:Y:S02]  /*34190*/  @!P2 LEA.HI.X R15, R188, R7.reuse, R204, 0x1, P5 ;  /* 0x00000007bc0fa211 */ /* 0x080fe400028f0ccc */
[CC--:B---3--:R-:W-:Y:S02]  /*341a0*/  @P0 LEA R8, P5, R196.reuse, R6.reuse, 0x1 ;  /* 0x00000006c4080211 */ /* 0x0c8fe400078a08ff */
[-C--:B------:R-:W-:Y:S01]  /*341b0*/  @!P1 LEA.HI.X R5, R187, R7.reuse, R203, 0x1, P3 ;  /* 0x00000007bb059211 */ /* 0x080fe200018f0ccb */
[----:B------:R0:W-:Y:S01]  /*341c0*/  @!P2 ST.E.128 desc[UR44][R14.64], RZ ;  /* 0x000000ff0e00a985 */ /* 0x0001e2000c101d2c */
[C---:B------:R-:W-:Y:S02]  /*341d0*/  @P4 LEA R6, P3, R195.reuse, R6, 0x1 ;  /* 0x00000006c3064211 */ /* 0x040fe400078608ff */
[-C--:B------:R-:W-:Y:S01]  /*341e0*/  @P0 LEA.HI.X R9, R196, R7.reuse, R202, 0x1, P5 ;  /* 0x00000007c4090211 */ /* 0x080fe200028f0cca */
[----:B------:R0:W-:Y:S01]  /*341f0*/  @!P1 ST.E.128 desc[UR44][R4.64], RZ ;  /* 0x000000ff04009985 */ /* 0x0001e2000c101d2c */
[----:B------:R-:W-:-:S03]  /*34200*/  @P4 LEA.HI.X R7, R195, R7, R201, 0x1, P3 ;  /* 0x00000007c3074211 */ /* 0x000fc600018f0cc9 */
[----:B------:R0:W-:Y:S04]  /*34210*/  @P0 ST.E.128 desc[UR44][R8.64], RZ ;  /* 0x000000ff08000985 */ /* 0x0001e8000c101d2c */
[----:B------:R0:W-:Y:S02]  /*34220*/  @P4 ST.E.128 desc[UR44][R6.64], RZ ;  /* 0x000000ff06004985 */ /* 0x0001e4000c101d2c */
.L_x_7022:
[----:B------:R-:W-:Y:S05]  /*34230*/  BSYNC B1 ;  /* 0x0000000000017941 */ /* 0x000fea0003800000 */
.L_x_7021:
[----:B------:R-:W-:Y:S01]  /*34240*/  VIADD R0, R24, 0x20 ;  /* 0x0000002018007836 */ /* 0x000fe20000000000 */
[----:B0--3--:R0:W3:Y:S04]  /*34250*/  SHFL.IDX PT, R7, R3, 0x1, 0x181f ;  /* 0x00381f0003077f89 */ /* 0x0090e800000e0000 */
[----:B------:R-:W-:Y:S01]  /*34260*/  ISETP.GE.AND P0, PT, R0, R25, PT ;  /* 0x000000190000720c */ /* 0x000fe20003f06270 */
[----:B--2---:R0:W2:-:S12]  /*34270*/  SHFL.IDX PT, R6, R18, 0x1, 0x181f ;  /* 0x00381f0012067f89 */ /* 0x00409800000e0000 */
[----:B0-----:R-:W-:Y:S05]  /*34280*/  @P0 BRA `(.L_x_7017) ;  /* 0x00000000007c0947 */ /* 0x001fea0003800000 */
[-C--:B------:R-:W-:Y:S02]  /*34290*/  ISETP.GE.AND P3, PT, R193, R20.reuse, PT ;  /* 0x00000014c100720c */ /* 0x080fe40003f66270 */
[-C--:B------:R-:W-:Y:S02]  /*342a0*/  ISETP.GE.AND P1, PT, R191, R20.reuse, PT ;  /* 0x00000014bf00720c */ /* 0x080fe40003f26270 */
[-C--:B------:R-:W-:Y:S02]  /*342b0*/  ISETP.GE.AND P0, PT, R190, R20.reuse, PT ;  /* 0x00000014be00720c */ /* 0x080fe40003f06270 */
[----:B------:R-:W-:-:S07]  /*342c0*/  ISETP.GE.AND P4, PT, R189, R20, PT ;  /* 0x00000014bd00720c */ /* 0x000fce0003f86270 */
[----:B--23--:R-:W-:Y:S02]  /*342d0*/  @!P3 IMAD.WIDE R4, R193, 0x2, R6 ;  /* 0x00000002c104b825 */ /* 0x00cfe400078e0206 */
[CC--:B------:R-:W-:Y:S02]  /*342e0*/  @!P1 LEA R8, P2, R191.reuse, R6.reuse, 0x1 ;  /* 0x00000006bf089211 */ /* 0x0c0fe400078408ff */
[----:B------:R-:W-:Y:S01]  /*342f0*/  @!P0 LEA R10, P5, R190, R6, 0x1 ;  /* 0x00000006be0a8211 */ /* 0x000fe200078a08ff */
[----:B------:R0:W-:Y:S01]  /*34300*/  @!P3 ST.E.128 desc[UR44][R4.64], RZ ;  /* 0x000000ff0400b985 */ /* 0x0001e2000c101d2c */
        /* <DEDUP_REMOVED lines=8> */
[----:B------:R-:W-:Y:S02]  /*34390*/  LOP3.LUT P0, RZ, R21, 0x80, RZ, 0xc0, !PT ;  /* 0x0000008015ff7812 */ /* 0x000fe4000780c0ff */
[----:B------:R-:W-:Y:S02]  /*343a0*/  @!P4 LEA.HI.X R13, R189, R7, R205, 0x1, P5 ;  /* 0x00000007bd0dc211 */ /* 0x000fe400028f0ccd */
[----:B------:R-:W-:-:S03]  /*343b0*/  @!P3 LEA R14, P5, R188, R6, 0x1 ;  /* 0x00000006bc0eb211 */ /* 0x000fc600078a08ff */
[----:B------:R2:W-:Y:S01]  /*343c0*/  @!P4 ST.E.128 desc[UR44][R12.64], RZ ;  /* 0x000000ff0c00c985 */ /* 0x0005e2000c101d2c */
[CC--:B0-----:R-:W-:Y:S02]  /*343d0*/  @!P2 LEA R4, P4, R187.reuse, R6.reuse, 0x1 ;  /* 0x00000006bb04a211 */ /* 0x0c1fe400078808ff */
[-C--:B------:R-:W-:Y:S02]  /*343e0*/  @!P3 LEA.HI.X R15, R188, R7.reuse, R204, 0x1, P5 ;  /* 0x00000007bc0fb211 */ /* 0x080fe400028f0ccc */
[CC--:B------:R-:W-:Y:S02]  /*343f0*/  @P1 LEA R18, P5, R196.reuse, R6.reuse, 0x1 ;  /* 0x00000006c4121211 */ /* 0x0c0fe400078a08ff */
        /* <DEDUP_REMOVED lines=8> */
.L_x_7017:
[----:B------:R-:W-:Y:S05]  /*34480*/  BSYNC B0 ;  /* 0x0000000000007941 */ /* 0x000fea0003800000 */
.L_x_7011:
[----:B------:R-:W-:Y:S02]  /*34490*/  ULDC UR4, c[0x0][0xd3c] ;  /* 0x00034f0000047ab9 */ /* 0x000fe40000000800 */
[----:B-1----:R-:W-:-:S13]  /*344a0*/  ISETP.GE.AND P0, PT, R119, UR4, PT ;  /* 0x0000000477007c0c */ /* 0x002fda000bf06270 */
[----:B------:R-:W-:Y:S05]  /*344b0*/  @!P0 BRA `(.L_x_7023) ;  /* 0xfffffccc00908947 */ /* 0x000fea000383ffff */
[----:B------:R-:W-:Y:S05]  /*344c0*/  BRA `(.L_x_6813) ;  /* 0x000000a400287947 */ /* 0x000fea0003800000 */
.L_x_6811:
        /* <DEDUP_REMOVED lines=18> */
.L_x_7024:
        /* <DEDUP_REMOVED lines=42> */
.L_x_7030:
        /* <DEDUP_REMOVED lines=12> */
.L_x_7029:
[----:B------:R-:W-:Y:S05]  /*34950*/  BSYNC B0 ;  /* 0x0000000000007941 */ /* 0x000fea0003800000 */
.L_x_7028:
        /* <DEDUP_REMOVED lines=21> */
.L_x_7026:
        /* <DEDUP_REMOVED lines=20> */
.L_x_7031:
        /* <DEDUP_REMOVED lines=56> */
.L_x_7027:
[----:B------:R-:W-:Y:S02]  /*34f70*/  IMAD.MOV.U32 R17, RZ, RZ, RZ ;  /* 0x000000ffff117224 */ /* 0x000fe400078e00ff */
[----:B------:R-:W-:Y:S02]  /*34f80*/  IMAD.U32 R16, RZ, RZ, UR6 ;  /* 0x00000006ff107e24 */ /* 0x000fe4000f8e00ff */
[----:B------:R-:W-:-:S07]  /*34f90*/  IMAD.MOV.U32 R18, RZ, RZ, RZ ;  /* 0x000000ffff127224 */ /* 0x000fce00078e00ff */
.L_x_7032:
[----:B------:R-:W-:-:S13]  /*34fa0*/  ISETP.NE.AND P0, PT, R0, RZ, PT ;  /* 0x000000ff0000720c */ /* 0x000fda0003f05270 */
[----:B------:R-:W1:Y:S01]  /*34fb0*/  @!P0 S2R R3, SR_CgaCtaId ;  /* 0x0000000000038919 */ /* 0x000e620000008800 */
[----:B------:R-:W-:-:S04]  /*34fc0*/  @!P0 MOV R0, 0x400 ;  /* 0x0000040000008802 */ /* 0x000fc80000000f00 */
[----:B-1----:R-:W-:-:S05]  /*34fd0*/  @!P0 LEA R0, R3, R0, 0x18 ;  /* 0x0000000003008211 */ /* 0x002fca00078ec0ff */
[----:B------:R1:W-:Y:S01]  /*34fe0*/  @!P0 STS.128 [R0+0x388d0], R16 ;  /* 0x0388d01000008388 */ /* 0x0003e20000000c00 */
[----:B------:R-:W-:Y:S06]  /*34ff0*/  BAR.ARV 0x5, 0x180 ;  /* 0x0146000000007b1d */ /* 0x000fec0000002000 */
.L_x_7025:
        /* <DEDUP_REMOVED lines=11> */
[----:B------:R-:W-:Y:S01]  /*350b0*/  STL [R1+0x498], RZ ;  /* 0x000498ff01007387 */ /* 0x000fe20000100800 */
[----:B------:R-:W-:Y:S01]  /*350c0*/  ULDC.64 UR42, c[0x0][0x198] ;  /* 0x00006600002a7ab9 */ /* 0x000fe20000000a00 */
[----:B------:R-:W-:Y:S02]  /*350d0*/  ULDC UR39, c[0x0][0xc] ;  /* 0x0000030000277ab9 */ /* 0x000fe40000000800 */
[----:B------:R-:W-:Y:S04]  /*350e0*/  STL [R1+0x438], RZ ;  /* 0x000438ff01007387 */ /* 0x000fe80000100800 */
        /* <DEDUP_REMOVED lines=17> */
[----:B------:R-:W-:Y:S01]  /*35200*/  STL [R1+0x448], R2 ;  /* 0x0004480201007387 */ /* 0x000fe20000100800 */
[----:B0-----:R-:W-:-:S03]  /*35210*/  LOP3.LUT R4, R0, 0x40, RZ, 0xfc, !PT ;  /* 0x0000004000047812 */ /* 0x001fc600078efcff */
[----:B------:R0:W-:Y:S01]  /*35220*/  STL [R1+0x444], R2 ;  /* 0x0004440201007387 */ /* 0x0001e20000100800 */
[C---:B------:R-:W-:Y:S02]  /*35230*/  LOP3.LUT R4, R0.reuse, 0x100, RZ, 0xfc, !PT ;  /* 0x0000010000047812 */ /* 0x040fe400078efcff */
[C---:B-1----:R-:W-:Y:S02]  /*35240*/  LOP3.LUT R3, R0.reuse, 0x80, RZ, 0xfc, !PT ;  /* 0x0000008000037812 */ /* 0x042fe400078efcff */
[C---:B------:R-:W-:Y:S02]  /*35250*/  LOP3.LUT R3, R0.reuse, 0x140, RZ, 0xfc, !PT ;  /* 0x0000014000037812 */ /* 0x040fe400078efcff */
[C---:B0-----:R-:W-:Y:S02]  /*35260*/  LOP3.LUT R2, R0.reuse, 0xc0, RZ, 0xfc, !PT ;  /* 0x000000c000027812 */ /* 0x041fe400078efcff */
[C---:B------:R-:W-:Y:S02]  /*35270*/  LOP3.LUT R2, R0.reuse, 0x180, RZ, 0xfc, !PT ;  /* 0x0000018000027812 */ /* 0x040fe400078efcff */
[----:B------:R-:W-:-:S07]  /*35280*/  LOP3.LUT R0, R0, 0x1c0, RZ, 0xfc, !PT ;  /* 0x000001c000007812 */ /* 0x000fce00078efcff */
.L_x_7219:
[----:B------:R-:W-:Y:S05]  /*35290*/  YIELD ;  /* 0x0000000000007946 */ /* 0x000fea0003800000 */
[----:B------:R-:W-:Y:S01]  /*352a0*/  ULDC.64 UR4, c[0x0][0xb20] ;  /* 0x0002c80000047ab9 */ /* 0x000fe20000000a00 */
[----:B------:R-:W-:Y:S02]  /*352b0*/  CS2R R6, SRZ ;  /* 0x0000000000067805 */ /* 0x000fe4000001ff00 */
[----:B------:R-:W-:Y:S01]  /*352c0*/  ISETP.NE.U32.AND P0, PT, RZ, UR4, PT ;  /* 0x00000004ff007c0c */ /* 0x000fe2000bf05070 */
[----:B0-----:R-:W0:Y:S01]  /*352d0*/  LDC.64 R12, c[0x0][0xaf8] ;  /* 0x0002be00ff0c7b82 */ /* 0x001e220000000a00 */
[----:B------:R-:W-:Y:S01]  /*352e0*/  ULDC.64 UR6, c[0x0][0xb00] ;  /* 0x0002c00000067ab9 */ /* 0x000fe20000000a00 */
[----:B------:R-:W-:Y:S01]  /*352f0*/  ULDC.64 UR8, c[0x0][0xb08] ;  /* 0x0002c20000087ab9 */ /* 0x000fe20000000a00 */
[----:B------:R-:W-:Y:S01]  /*35300*/  ISETP.NE.AND.EX P0, PT, RZ, UR5, PT, P0 ;  /* 0x00000005ff007c0c */ /* 0x000fe2000bf05300 */
[----:B------:R-:W-:-:S04]  /*35310*/  ULDC.64 UR4, c[0x0][0xb10] ;  /* 0x0002c40000047ab9 */ /* 0x000fc80000000a00 */
[----:B-1----:R-:W1:Y:S08]  /*35320*/  LDC.64 R4, c[0x0][0xb00] ;  /* 0x0002c000ff047b82 */ /* 0x002e700000000a00 */
[----:B--2---:R-:W2:Y:S02]  /*35330*/  @P0 LDC.64 R2, c[0x0][0xb20] ;  /* 0x0002c800ff020b82 */ /* 0x004ea40000000a00 */
[----:B--2---:R-:W-:-:S05]  /*35340*/  @P0 IMAD.WIDE R2, R19, 0x4, R2 ;  /* 0x0000000413020825 */ /* 0x004fca00078e0202 */
[----:B------:R2:W5:Y:S01]  /*35350*/  @P0 LDG.E R6, desc[UR44][R2.64] ;  /* 0x0000002c02060981 */ /* 0x000562000c1e1900 */
[----:B------:R-:W-:Y:S01]  /*35360*/  ISETP.NE.U32.AND P0, PT, RZ, UR4, PT ;  /* 0x00000004ff007c0c */ /* 0x000fe2000bf05070 */
[----:B0-----:R-:W-:Y:S01]  /*35370*/  IMAD.WIDE R12, R19, 0x4, R12 ;  /* 0x00000004130c7825 */ /* 0x001fe200078e020c */
[----:B------:R-:W-:Y:S02]  /*35380*/  ISETP.NE.U32.AND P2, PT, RZ, UR6, PT ;  /* 0x00000006ff007c0c */ /* 0x000fe4000bf45070 */
[----:B------:R-:W-:Y:S01]  /*35390*/  ISETP.NE.AND.EX P0, PT, RZ, UR5, PT, P0 ;  /* 0x00000005ff007c0c */ /* 0x000fe2000bf05300 */
[----:B------:R-:W-:Y:S01]  /*353a0*/  ULDC.64 UR4, c[0x0][0xaf8] ;  /* 0x0002be0000047ab9 */ /* 0x000fe20000000a00 */
[----:B------:R-:W-:Y:S01]  /*353b0*/  ISETP.NE.U32.AND P4, PT, RZ, UR8, PT ;  /* 0x00000008ff007c0c */ /* 0x000fe2000bf85070 */
[----:B------:R-:W-:Y:S01]  /*353c0*/  IMAD.MOV.U32 R8, RZ, RZ, RZ ;  /* 0x000000ffff087224 */ /* 0x000fe200078e00ff */
[----:B------:R-:W-:Y:S01]  /*353d0*/  ISETP.NE.U32.AND P1, PT, RZ, UR4, PT ;  /* 0x00000004ff007c0c */ /* 0x000fe2000bf25070 */
[----:B--2---:R-:W0:Y:S01]  /*353e0*/  LDC.64 R2, c[0x0][0xb08] ;  /* 0x0002c200ff027b82 */ /* 0x004e220000000a00 */
[----:B------:R-:W-:-:S02]  /*353f0*/  IMAD.MOV.U32 R0, RZ, RZ, RZ ;  /* 0x000000ffff007224 */ /* 0x000fc400078e00ff */
[----:B------:R-:W-:Y:S01]  /*35400*/  ISETP.NE.AND.EX P3, PT, RZ, UR5, PT, P1 ;  /* 0x00000005ff007c0c */ /* 0x000fe2000bf65310 */
[----:B-1----:R-:W-:-:S04]  /*35410*/  IMAD.WIDE R4, R19, 0x4, R4 ;  /* 0x0000000413047825 */ /* 0x002fc800078e0204 */
        /* <DEDUP_REMOVED lines=30> */
.L_x_7034:
[----:B-----5:R-:W-:Y:S01]  /*35600*/  IMAD.IADD R8, R8, 0x1, R6 ;  /* 0x0000000108087824 */ /* 0x020fe200078e0206 */
[----:B------:R-:W-:Y:S02]  /*35610*/  ULDC.64 UR4, c[0x0][0xb18] ;  /* 0x0002c60000047ab9 */ /* 0x000fe40000000a00 */
[----:B------:R-:W-:Y:S02]  /*35620*/  ISETP.NE.U32.AND P0, PT, RZ, UR4, PT ;  /* 0x00000004ff007c0c */ /* 0x000fe4000bf05070 */
[----:B------:R1:W-:Y:S02]  /*35630*/  STL [R1+0x454], R8 ;  /* 0x0004540801007387 */ /* 0x0003e40000100800 */
[----:B------:R-:W-:-:S13]  /*35640*/  ISETP.NE.AND.EX P0, PT, RZ, UR5, PT, P0 ;  /* 0x00000005ff007c0c */ /* 0x000fda000bf05300 */
[----:B-1----:R-:W-:Y:S05]  /*35650*/  @!P0 BRA `(.L_x_7035) ;  /* 0x0000000000108947 */ /* 0x002fea0003800000 */
[----:B------:R-:W1:Y:S02]  /*35660*/  LDC.64 R4, c[0x0][0xb18] ;  /* 0x0002c600ff047b82 */ /* 0x000e640000000a00 */
[----:B-1----:R-:W-:-:S05]  /*35670*/  IMAD.WIDE R4, R19, 0x4, R4 ;  /* 0x0000000413047825 */ /* 0x002fca00078e0204 */
[----:B------:R1:W5:Y:S01]  /*35680*/  LDG.E R7, desc[UR44][R4.64] ;  /* 0x0000002c04077981 */ /* 0x000362000c1e1900 */
[----:B------:R-:W-:Y:S05]  /*35690*/  BRA `(.L_x_7036) ;  /* 0x0000000000107947 */ /* 0x000fea0003800000 */
.L_x_7035:
[----:B------:R-:W-:Y:S05]  /*356a0*/  @!P1 BRA `(.L_x_7036) ;  /* 0x00000000000c9947 */ /* 0x000fea0003800000 */
[----:B------:R-:W2:Y:S04]  /*356b0*/  LDG.E R7, desc[UR44][R4.64] ;  /* 0x0000002c04077981 */ /* 0x000ea8000c1e1900 */
[----:B------:R-:W2:Y:S02]  /*356c0*/  LDG.E R4, desc[UR44][R4.64+0x4] ;  /* 0x0000042c04047981 */ /* 0x000ea4000c1e1900 */
[----:B--2---:R-:W-:-:S07]  /*356d0*/  IMAD.IADD R7, R4, 0x1, -R7 ;  /* 0x0000000104077824 */ /* 0x004fce00078e0a07 */
.L_x_7036:
[----:B-1----:R-:W2:Y:S04]  /*356e0*/  @P2 LDG.E R4, desc[UR44][R2.64] ;  /* 0x0000002c02042981 */ /* 0x002ea8000c1e1900 */
[----:B------:R1:W2:Y:S01]  /*356f0*/  @P2 LDG.E R2, desc[UR44][R2.64+0x4] ;  /* 0x0000042c02022981 */ /* 0x0002a2000c1e1900 */
[----:B------:R-:W-:Y:S02]  /*35700*/  IMAD.SHL.U32 R12, R17, 0x40, RZ ;  /* 0x00000040110c7824 */ /* 0x000fe400078e00ff */
[----:B-----5:R-:W-:Y:S02]  /*35710*/  IMAD.IADD R9, R7, 0x1, -R6 ;  /* 0x0000000107097824 */ /* 0x020fe400078e0a06 */
        /* <DEDUP_REMOVED lines=11> */
[----:B------:R-:W-:-:S04]  /*357d0*/  IADD3 R20, R7, 0x1, -R11 ;  /* 0x0000000107147810 */ /* 0x000fc80007ffe80b */
[----:B------:R-:W-:Y:S01]  /*357e0*/  SHF.R.S32.HI R3, RZ, 0x1f, R2 ;  /* 0x0000001fff037819 */ /* 0x000fe20000011402 */
[----:B------:R-:W-:-:S03]  /*357f0*/  IMAD.IADD R6, R20, 0x1, R6 ;  /* 0x0000000114067824 */ /* 0x000fc600078e0206 */
[----:B------:R-:W-:Y:S02]  /*35800*/  LEA.HI R21, R3, R2, RZ, 0x6 ;  /* 0x0000000203157211 */ /* 0x000fe400078f30ff */
[----:B------:R-:W1:Y:S02]  /*35810*/  LDC.64 R2, c[0x0][0xad8] ;  /* 0x0002b600ff027b82 */ /* 0x000e640000000a00 */
[----:B------:R-:W-:Y:S02]  /*35820*/  SHF.R.S32.HI R21, RZ, 0x6, R21 ;  /* 0x00000006ff157819 */ /* 0x000fe40000011415 */
[----:B-1----:R-:W-:Y:S01]  /*35830*/  ISETP.GE.AND P3, PT, R3, 0x1, PT ;  /* 0x000000010300780c */ /* 0x002fe20003f66270 */
        /* <DEDUP_REMOVED lines=13> */
.L_x_7039:
[----:B------:R-:W-:-:S13]  /*35910*/  ISETP.NE.AND P0, PT, R3, 0x1, PT ;  /* 0x000000010300780c */ /* 0x000fda0003f05270 */
[----:B------:R-:W1:Y:S02]  /*35920*/  @P0 LDC.64 R4, c[0x0][0xae0] ;  /* 0x0002b800ff040b82 */ /* 0x000e640000000a00 */
[----:B-1----:R-:W-:-:S05]  /*35930*/  @P0 IMAD.HI.U32 R4, R2, R4, RZ ;  /* 0x0000000402040227 */ /* 0x002fca00078e00ff */
[----:B------:R-:W-:-:S07]  /*35940*/  @P0 SHF.R.U32.HI R2, RZ, R5, R4 ;  /* 0x00000005ff020219 */ /* 0x000fce0000011604 */
.L_x_7040:
[----:B------:R-:W-:Y:S05]  /*35950*/  BSYNC B0 ;  /* 0x0000000000007941 */ /* 0x000fea0003800000 */
.L_x_7038:
[----:B------:R-:W-:-:S05]  /*35960*/  IMAD R2, R2, R3, R3 ;  /* 0x0000000302027224 */ /* 0x000fca00078e0203 */
[----:B------:R-:W-:-:S07]  /*35970*/  VIMNMX R8, R8, R2, PT ;  /* 0x0000000208087248 */ /* 0x000fce0003fe0100 */
.L_x_7037:
[----:B------:R-:W1:Y:S01]  /*35980*/  @P1 LDC R4, c[0x0][0x44c] ;  /* 0x00011300ff041b82 */ /* 0x000e620000000800 */
[----:B------:R-:W-:Y:S01]  /*35990*/  IMAD.MOV.U32 R2, RZ, RZ, R12 ;  /* 0x000000ffff027224 */ /* 0x000fe200078e000c */
[----:B------:R-:W-:Y:S01]  /*359a0*/  ULDC UR4, c[0x0][0xad4] ;  /* 0x0002b50000047ab9 */ /* 0x000fe20000000800 */
[----:B------:R-:W-:-:S05]  /*359b0*/  IMAD.IADD R17, R7, 0x1, -R11 ;  /* 0x0000000107117824 */ /* 0x000fca00078e0a0b */
        /* <DEDUP_REMOVED lines=16> */
.L_x_7043:
[----:B------:R-:W-:-:S13]  /*35ac0*/  ISETP.NE.AND P0, PT, R3, 0x1, PT ;  /* 0x000000010300780c */ /* 0x000fda0003f05270 */
[----:B------:R-:W1:Y:S02]  /*35ad0*/  @P0 LDC.64 R4, c[0x0][0xae0] ;  /* 0x0002b800ff040b82 */ /* 0x000e640000000a00 */
[----:B-1----:R-:W-:-:S05]  /*35ae0*/  @P0 IMAD.HI.U32 R4, R2, R4, RZ ;  /* 0x0000000402040227 */ /* 0x002fca00078e00ff */
[----:B------:R-:W-:-:S07]  /*35af0*/  @P0 SHF.R.U32.HI R2, RZ, R5, R4 ;  /* 0x00000005ff020219 */ /* 0x000fce0000011604 */
.L_x_7044:
[----:B------:R-:W-:Y:S05]  /*35b00*/  BSYNC B0 ;  /* 0x0000000000007941 */ /* 0x000fea0003800000 */
.L_x_7042:
[----:B------:R-:W-:-:S05]  /*35b10*/  IMAD R2, R2, R3, RZ ;  /* 0x0000000302027224 */ /* 0x000fca00078e02ff */
[----:B------:R-:W-:-:S07]  /*35b20*/  VIMNMX R6, R6, R2, !PT ;  /* 0x0000000206067248 */ /* 0x000fce0007fe0100 */
.L_x_7041:
        /* <DEDUP_REMOVED lines=9> */
[----:B------:R-:W-:-:S03]  /*35bc0*/  VIMNMX R2, R21, R4, PT ;  /* 0x0000000415027248 */ /* 0x000fc60003fe0100 */
[--C-:B------:R-:W-:Y:S02]  /*35bd0*/  IMAD R3, R3, 0x40, -R9.reuse ;  /* 0x0000004003037824 */ /* 0x100fe400078e0a09 */
[----:B------:R-:W-:-:S03]  /*35be0*/  IMAD R2, R2, 0x40, -R9 ;  /* 0x0000004002027824 */ /* 0x000fc600078e0a09 */
[----:B------:R-:W-:Y:S02]  /*35bf0*/  VIMNMX R3, RZ, R3, !PT ;  /* 0x00000003ff037248 */ /* 0x000fe40007fe0100 */
[----:B------:R-:W-:-:S04]  /*35c00*/  VIMNMX R2, R2, R10, PT ;  /* 0x0000000a02027248 */ /* 0x000fc80003fe0100 */
        /* <DEDUP_REMOVED lines=17> */
.L_x_7260:
[----:B--2---:R-:W-:Y:S02]  /*35d20*/  ISETP.NE.AND P0, PT, R14, RZ, PT ;  /* 0x000000ff0e00720c */ /* 0x004fe40003f05270 */
[----:B------:R-:W-:-:S11]  /*35d30*/  PLOP3.LUT P6, PT, PT, PT, PT, 0x8, 0x0 ;  /* 0x000000000000781c */ /* 0x000fd60003fce170 */
[----:B------:R-:W-:Y:S05]  /*35d40*/  @P0 BRA `(.L_x_7048) ;  /* 0x00000000000c0947 */ /* 0x000fea0003800000 */
[----:B------:R-:W-:-:S03]  /*35d50*/  UMOV UR4, 0xffffffff ;  /* 0xffffffff00047882 */ /* 0x000fc60000000000 */
[----:B------:R-:W-:Y:S05]  /*35d60*/  BRA.DIV UR4, `(.L_x_7049) ;  /* 0x0000009a04787947 */ /* 0x000fea000b800000 */
[----:B------:R-:W-:-:S13]  /*35d70*/  ELECT P6, URZ, PT ;  /* 0x00000000003f782f */ /* 0x000fda00038c0000 */
.L_x_7048:
        /* <DEDUP_REMOVED lines=10> */
.L_x_7263:
[----:B------:R-:W-:Y:S05]  /*35e20*/  BSYNC B1 ;  /* 0x0000000000017941 */ /* 0x000fea0003800000 */
.L_x_7050:
        /* <DEDUP_REMOVED lines=14> */
.L_x_7264:
[----:B------:R-:W-:Y:S05]  /*35f10*/  BSYNC B2 ;  /* 0x0000000000027941 */ /* 0x000fea0003800000 */
.L_x_7054:
        /* <DEDUP_REMOVED lines=9> */
.L_x_7057:
[----:B------:R-:W-:Y:S05]  /*35fb0*/  BSYNC B2 ;  /* 0x0000000000027941 */ /* 0x000fea0003800000 */
.L_x_7056:
        /* <DEDUP_REMOVED lines=14> */
.L_x_7058:
        /* <DEDUP_REMOVED lines=13> */
.L_x_7265:
[----:B------:R-:W-:Y:S05]  /*36170*/  BSYNC B2 ;  /* 0x0000000000027941 */ /* 0x000fea0003800000 */
.L_x_7059:
        /* <DEDUP_REMOVED lines=11> */
.L_x_7062:
[----:B------:R-:W-:Y:S05]  /*36230*/  BSYNC B2 ;  /* 0x0000000000027941 */ /* 0x000fea0003800000 */
.L_x_7061:
        /* <DEDUP_REMOVED lines=11> */
.L_x_7063:
        /* <DEDUP_REMOVED lines=15> */
.L_x_7064:
        /* <DEDUP_REMOVED lines=15> */
.L_x_7065:
        /* <DEDUP_REMOVED lines=15> */
.L_x_7066:
        /* <DEDUP_REMOVED lines=15> */
.L_x_7067:
        /* <DEDUP_REMOVED lines=15> */
.L_x_7068:
        /* <DEDUP_REMOVED lines=15> */
.L_x_7069:
        /* <DEDUP_REMOVED lines=15> */
.L_x_7070:
        /* <DEDUP_REMOVED lines=10> */
.L_x_7053:
[----:B------:R-:W-:Y:S05]  /*36a20*/  BSYNC B1 ;  /* 0x0000000000017941 */ /* 0x000fea0003800000 */
.L_x_7052:
        /* <DEDUP_REMOVED lines=13> */
.L_x_7090:
        /* <DEDUP_REMOVED lines=14> */
.L_x_7266:
[----:B------:R-:W-:Y:S05]  /*36be0*/  BSYNC B2 ;  /* 0x0000000000027941 */ /* 0x000fea0003800000 */
.L_x_7073:
        /* <DEDUP_REMOVED lines=9> */
.L_x_7076:
[----:B------:R-:W-:Y:S05]  /*36c80*/  BSYNC B2 ;  /* 0x0000000000027941 */ /* 0x000fea0003800000 */
.L_x_7075:
        /* <DEDUP_REMOVED lines=13> */
.L_x_7077:
        /* <DEDUP_REMOVED lines=13> */
.L_x_7267:
[----:B------:R-:W-:Y:S05]  /*36e30*/  BSYNC B2 ;  /* 0x0000000000027941 */ /* 0x000fea0003800000 */
.L_x_7078:
        /* <DEDUP_REMOVED lines=11> */
.L_x_7081:
[----:B------:R-:W-:Y:S05]  /*36ef0*/  BSYNC B2 ;  /* 0x0000000000027941 */ /* 0x000fea0003800000 */
.L_x_7080:
        /* <DEDUP_REMOVED lines=11> */
.L_x_7082:
        /* <DEDUP_REMOVED lines=15> */
.L_x_7083:
        /* <DEDUP_REMOVED lines=15> */
.L_x_7084:
        /* <DEDUP_REMOVED lines=15> */
.L_x_7085:
        /* <DEDUP_REMOVED lines=15> */
.L_x_7086:
        /* <DEDUP_REMOVED lines=15> */
.L_x_7087:
        /* <DEDUP_REMOVED lines=15> */
.L_x_7088:
        /* <DEDUP_REMOVED lines=15> */
.L_x_7089:
        /* <DEDUP_REMOVED lines=10> */
.L_x_7072:
[----:B------:R-:W-:Y:S05]  /*376e0*/  BSYNC B1 ;  /* 0x0000000000017941 */ /* 0x000fea0003800000 */
.L_x_7071:
        /* <DEDUP_REMOVED lines=8> */
[----:B---3--:R-:W-:-:S03]  /*37770*/  LOP3.LUT R7, R7, R6, RZ, 0x3c, !PT ;  /* 0x0000000607077212 */ /* 0x008fc600078e3cff */
[----:B------:R2:W-:Y:S04]  /*37780*/  STL [R1+0x438], R5 ;  /* 0x0004380501007387 */ /* 0x0005e80000100800 */
[----:B------:R2:W-:Y:S01]  /*37790*/  STL [R1+0x448], R7 ;  /* 0x0004480701007387 */ /* 0x0005e20000100800 */
[----:B------:R-:W-:Y:S05]  /*377a0*/  @P2 BRA `(.L_x_7090) ;  /* 0xfffffff000d42947 */ /* 0x000fea000383ffff */
.L_x_7046:
[----:B------:R-:W-:Y:S05]  /*377b0*/  BSYNC B0 ;  /* 0x0000000000007941 */ /* 0x000fea0003800000 */
.L_x_7045:
[----:B-12---:R-:W2:Y:S01]  /*377c0*/  LDL R7, [R1+0x45c] ;  /* 0x00045c0001077983 */ /* 0x006ea20000100800 */
        /* <DEDUP_REMOVED lines=25> */
.L_x_7093:
[----:B------:R-:W-:-:S13]  /*37960*/  ISETP.NE.AND P0, PT, R3, 0x1, PT ;  /* 0x000000010300780c */ /* 0x000fda0003f05270 */
[----:B------:R-:W1:Y:S02]  /*37970*/  @P0 LDC.64 R4, c[0x0][0xae0] ;  /* 0x0002b800ff040b82 */ /* 0x000e640000000a00 */
[----:B-1----:R-:W-:-:S05]  /*37980*/  @P0 IMAD.HI.U32 R4, R6, R4, RZ ;  /* 0x0000000406040227 */ /* 0x002fca00078e00ff */
[----:B------:R-:W-:-:S07]  /*37990*/  @P0 SHF.R.U32.HI R6, RZ, R5, R4 ;  /* 0x00000005ff060219 */ /* 0x000fce0000011604 */
.L_x_7094:
[----:B------:R-:W-:Y:S05]  /*379a0*/  BSYNC B0 ;  /* 0x0000000000007941 */ /* 0x000fea0003800000 */
.L_x_7092:
[----:B------:R-:W-:-:S05]  /*379b0*/  IMAD R6, R6, R3, R3 ;  /* 0x0000000306067224 */ /* 0x000fca00078e0203 */
[----:B------:R-:W-:-:S07]  /*379c0*/  VIMNMX R2, R2, R6, PT ;  /* 0x0000000602027248 */ /* 0x000fce0003fe0100 */
.L_x_7091:
        /* <DEDUP_REMOVED lines=25> */
.L_x_7097:
[----:B------:R-:W-:-:S13]  /*37b60*/  ISETP.NE.AND P0, PT, R3, 0x1, PT ;  /* 0x000000010300780c */ /* 0x000fda0003f05270 */
[----:B------:R-:W1:Y:S02]  /*37b70*/  @P0 LDC.64 R4, c[0x0][0xae0] ;  /* 0x0002b800ff040b82 */ /* 0x000e640000000a00 */
[----:B-1----:R-:W-:-:S05]  /*37b80*/  @P0 IMAD.HI.U32 R4, R0, R4, RZ ;  /* 0x0000000400040227 */ /* 0x002fca00078e00ff */
[----:B------:R-:W-:-:S07]  /*37b90*/  @P0 SHF.R.U32.HI R0, RZ, R5, R4 ;  /* 0x00000005ff000219 */ /* 0x000fce0000011604 */
.L_x_7098:
[----:B------:R-:W-:Y:S05]  /*37ba0*/  BSYNC B0 ;  /* 0x0000000000007941 */ /* 0x000fea0003800000 */
.L_x_7096:
[----:B------:R-:W-:-:S05]  /*37bb0*/  IMAD R0, R0, R3, RZ ;  /* 0x0000000300007224 */ /* 0x000fca00078e02ff */
[----:B------:R-:W-:-:S07]  /*37bc0*/  VIMNMX R2, R2, R0, !PT ;  /* 0x0000000002027248 */ /* 0x000fce0007fe0100 */
.L_x_7095:
        /* <DEDUP_REMOVED lines=14> */
[----:B------:R-:W2:Y:S01]  /*37cb0*/  LDC.64 R4, c[0x0][0xd60] ;  /* 0x00035800ff047b82 */ /* 0x000ea20000000a00 */
[----:B------:R-:W1:Y:S02]  /*37cc0*/  FLO.U32 R0, UR4 ;  /* 0x0000000400007d00 */ /* 0x000e6400080e0000 */
[----:B-1----:R-:W-:-:S06]  /*37cd0*/  ISETP.EQ.U32.AND P0, PT, R0, R2, PT ;  /* 0x000000020000720c */ /* 0x002fcc0003f02070 */
[----:B------:R-:W2:Y:S07]  /*37ce0*/  POPC R2, UR4 ;  /* 0x0000000400027d09 */ /* 0x000eae0008000000 */
[----:B--2---:R-:W2:Y:S04]  /*37cf0*/  @P0 ATOMG.E.ADD.STRONG.GPU PT, R2, desc[UR44][R4.64], R2 ;  /* 0x00000002040209a8 */ /* 0x004ea800081ee1ec */
[----:B--2---:R1:W2:Y:S02]  /*37d00*/  SHFL.IDX PT, R2, R2, R0, 0x1f ;  /* 0x00001f0002027589 */ /* 0x0042a400000e0000 */
[----:B-1----:R-:W1:Y:S02]  /*37d10*/  S2R R0, SR_LTMASK ;  /* 0x0000000000007919 */ /* 0x002e640000003900 */
[----:B-1----:R-:W-:-:S06]  /*37d20*/  LOP3.LUT R0, R0, UR4, RZ, 0xc0, !PT ;  /* 0x0000000400007c12 */ /* 0x002fcc000f8ec0ff */
[----:B------:R-:W2:Y:S02]  /*37d30*/  POPC R0, R0 ;  /* 0x0000000000007309 */ /* 0x000ea40000000000 */
[----:B--2---:R-:W-:Y:S01]  /*37d40*/  IADD3 R16, R2, UR39, R0 ;  /* 0x0000002702107c10 */ /* 0x004fe2000fffe000 */
[----:B------:R-:W-:Y:S06]  /*37d50*/  BRA `(.L_x_7101) ;  /* 0x0000005800fc7947 */ /* 0x000fec0003800000 */
.L_x_7100:
        /* <DEDUP_REMOVED lines=15> */
[----:B0-----:R-:W-:Y:S02]  /*37e50*/  IMAD.U32 R11, RZ, RZ, UR5 ;  /* 0x00000005ff0b7e24 */ /* 0x001fe4000f8e00ff */
[----:B------:R-:W-:Y:S02]  /*37e60*/  IMAD.MOV.U32 R8, RZ, RZ, 0x70 ;  /* 0x00000070ff087424 */ /* 0x000fe400078e00ff */
[----:B------:R-:W-:Y:S02]  /*37e70*/  IMAD.MOV.U32 R12, RZ, RZ, 0x1 ;  /* 0x00000001ff0c7424 */ /* 0x000fe400078e00ff */
[----:B------:R-:W-:-:S07]  /*37e80*/  IMAD.MOV.U32 R13, RZ, RZ, RZ ;  /* 0x000000ffff0d7224 */ /* 0x000fce00078e00ff */
[----:B------:R-:W-:-:S07]  /*37e90*/  LEPC R20, `(.L_x_7103) ;  /* 0x000000001014794e */ /* 0x000fce0000000000 */
[----:B-1----:R-:W-:Y:S05]  /*37ea0*/  CALL.ABS.NOINC R2 ;  /* 0x0000000002007343 */ /* 0x002fea0003c00000 */
.L_x_7103:
[----:B------:R-:W-:Y:S05]  /*37eb0*/  BSYNC B6 ;  /* 0x0000000000067941 */ /* 0x000fea0003800000 */
.L_x_7102:
        /* <DEDUP_REMOVED lines=20> */
.L_x_7106:
        /* <DEDUP_REMOVED lines=15> */
.L_x_7105:
[----:B------:R-:W-:Y:S05]  /*380f0*/  BSYNC B6 ;  /* 0x0000000000067941 */ /* 0x000fea0003800000 */
.L_x_7104:
        /* <DEDUP_REMOVED lines=23> */
.L_x_7270:
        /* <DEDUP_REMOVED lines=11> */
.L_x_7273:
[----:B------:R-:W-:Y:S05]  /*38320*/  @!P6 BRA `(.L_x_7108) ;  /* 0x00000004000ce947 */ /* 0x000fea0003800000 */
[----:B------:R-:W-:-:S04]  /*38330*/  ISETP.NE.U32.AND P0, PT, R2, RZ, PT ;  /* 0x000000ff0200720c */ /* 0x000fc80003f05070 */
[----:B------:R-:W-:-:S13]  /*38340*/  ISETP.NE.AND.EX P0, PT, R3, RZ, PT, P0 ;  /* 0x000000ff0300720c */ /* 0x000fda0003f05300 */
[----:B------:R-:W-:Y:S05]  /*38350*/  @!P0 BRA `(.L_x_7110) ;  /* 0x0000000000508947 */ /* 0x000fea0003800000 */
[----:B------:R-:W2:Y:S01]  /*38360*/  LDC R6, c[0x0][0x43c] ;  /* 0x00010f00ff067b82 */ /* 0x000ea20000000800 */
[----:B------:R-:W-:Y:S01]  /*38370*/  IMAD.MOV.U32 R9, RZ, RZ, R0 ;  /* 0x000000ffff097224 */ /* 0x000fe200078e0000 */
        /* <DEDUP_REMOVED lines=18> */
.L_x_7110:
[----:B-1----:R-:W4:Y:S04]  /*384a0*/  LDL R7, [R1+0x430] ;  /* 0x0004300001077983 */ /* 0x002f280000100800 */
[----:B---3--:R-:W4:Y:S04]  /*384b0*/  LDL R0, [R1+0x434] ;  /* 0x0004340001007983 */ /* 0x008f280000100800 */
[----:B--2---:R-:W2:Y:S01]  /*384c0*/  LDL R2, [R1+0x444] ;  /* 0x0004440001027983 */ /* 0x004ea20000100800 */
[----:B----4-:R-:W-:Y:S01]  /*384d0*/  IMAD R0, R0, 0x8, R7 ;  /* 0x0000000800007824 */ /* 0x010fe200078e0207 */
[----:B--2---:R-:W-:-:S04]  /*384e0*/  SHF.L.U32 R2, R2, 0x1f, RZ ;  /* 0x0000001f02027819 */ /* 0x004fc800000006ff */
[----:B------:R-:W1:Y:S02]  /*384f0*/  SYNCS.PHASECHK.TRANS64.TRYWAIT P0, [R0+URZ+0x38840], R2 ;  /* 0x03884002000075a7 */ /* 0x000e64000800017f */
[----:B-1----:R-:W-:Y:S05]  /*38500*/  @!P0 BRA `(.L_x_7111) ;  /* 0x00000074006c8947 */ /* 0x002fea0003800000 */
.L_x_7274:
        /* <DEDUP_REMOVED lines=11> */
.L_x_7112:
[----:B------:R-:W2:Y:S04]  /*385c0*/  LDL R5, [R1+0x430] ;  /* 0x0004300001057983 */ /* 0x000ea80000100800 */
[----:B------:R-:W2:Y:S04]  /*385d0*/  LDL R4, [R1+0x434] ;  /* 0x0004340001047983 */ /* 0x000ea80000100800 */
[----:B------:R-:W3:Y:S04]  /*385e0*/  LDL R6, [R1+0x468] ;  /* 0x0004680001067983 */ /* 0x000ee80000100800 */
[----:B------:R-:W4:Y:S04]  /*385f0*/  LDL R3, [R1+0x454] ;  /* 0x0004540001037983 */ /* 0x000f280000100800 */
[----:B-1----:R-:W4:Y:S01]  /*38600*/  LDL.LU R2, [R1+0x44c] ;  /* 0x00044c0001027983 */ /* 0x002f220000300800 */
        /* <DEDUP_REMOVED lines=21> */
.L_x_7108:
[----:B---3--:R-:W3:Y:S04]  /*38760*/  LDL R0, [R1+0x430] ;  /* 0x0004300001007983 */ /* 0x008ee80000100800 */
[----:B--2---:R-:W2:Y:S01]  /*38770*/  LDL R2, [R1+0x46c] ;  /* 0x00046c0001027983 */ /* 0x004ea20000100800 */
[----:B------:R-:W-:Y:S05]  /*38780*/  WARPSYNC.ALL ;  /* 0x0000000000007948 */ /* 0x000fea0003800000 */
        /* <DEDUP_REMOVED lines=8> */
[----:B------:R-:W-:Y:S01]  /*38810*/  SHF.R.S32.HI R0, RZ, 0x1f, R19 ;  /* 0x0000001fff007819 */ /* 0x000fe20000011413 */
[----:B------:R-:W-:Y:S01]  /*38820*/  STL [R1+0x480], R3 ;  /* 0x0004800301007387 */ /* 0x000fe20000100800 */
[----:B------:R-:W-:Y:S02]  /*38830*/  SHF.R.S32.HI R2, RZ, 0x1f, R18 ;  /* 0x0000001fff027819 */ /* 0x000fe40000011412 */
[----:B------:R-:W-:-:S03]  /*38840*/  SEL R0, R0, RZ, !P0 ;  /* 0x000000ff00007207 */ /* 0x000fc60004000000 */
[----:B------:R-:W-:Y:S04]  /*38850*/  STL [R1+0x488], R2 ;  /* 0x0004880201007387 */ /* 0x000fe80000100800 */
[----:B------:R2:W-:Y:S02]  /*38860*/  STL [R1+0x48c], R0 ;  /* 0x00048c0001007387 */ /* 0x0005e40000100800 */
[----:B--2---:R-:W-:-:S05]  /*38870*/  SEL R0, R19, RZ, !P0 ;  /* 0x000000ff13007207 */ /* 0x004fca0004000000 */
[----:B------:R2:W-:Y:S01]  /*38880*/  STL [R1+0x474], R0 ;  /* 0x0004740001007387 */ /* 0x0005e20000100800 */
        /* <DEDUP_REMOVED lines=9> */
[----:B-1----:R-:W-:-:S02]  /*38920*/  IMAD.U32 R7, RZ, RZ, UR7 ;  /* 0x00000007ff077e24 */ /* 0x002fc4000f8e00ff */
[----:B------:R-:W-:Y:S02]  /*38930*/  IMAD.U32 R10, RZ, RZ, UR8 ;  /* 0x00000008ff0a7e24 */ /* 0x000fe4000f8e00ff */
[----:B0-----:R-:W-:Y:S02]  /*38940*/  IMAD.U32 R11, RZ, RZ, UR9 ;  /* 0x00000009ff0b7e24 */ /* 0x001fe4000f8e00ff */
[----:B------:R-:W-:Y:S02]  /*38950*/  IMAD.MOV.U32 R8, RZ, RZ, 0x70 ;  /* 0x00000070ff087424 */ /* 0x000fe400078e00ff */
[----:B------:R-:W-:Y:S02]  /*38960*/  IMAD.MOV.U32 R12, RZ, RZ, 0x1 ;  /* 0x00000001ff0c7424 */ /* 0x000fe400078e00ff */
[----:B------:R-:W-:-:S07]  /*38970*/  IMAD.MOV.U32 R13, RZ, RZ, RZ ;  /* 0x000000ffff0d7224 */ /* 0x000fce00078e00ff */
[----:B------:R-:W-:-:S07]  /*38980*/  LEPC R20, `(.L_x_7114) ;  /* 0x000000001014794e */ /* 0x000fce0000000000 */
[----:B--23--:R-:W-:Y:S05]  /*38990*/  CALL.ABS.NOINC R2 ;  /* 0x0000000002007343 */ /* 0x00cfea0003c00000 */
.L_x_7114:
[----:B------:R-:W-:Y:S05]  /*389a0*/  BSYNC B6 ;  /* 0x0000000000067941 */ /* 0x000fea0003800000 */
.L_x_7113:
[----:B0-----:R-:W3:Y:S01]  /*389b0*/  LDL R11, [R1+0x45c] ;  /* 0x00045c00010b7983 */ /* 0x001ee20000100800 */
[----:B-1----:R-:W0:Y:S01]  /*389c0*/  LDC R7, c[0x0][0x448] ;  /* 0x00011200ff077b82 */ /* 0x002e220000000800 */
[----:B------:R-:W-:Y:S01]  /*389d0*/  ULDC.64 UR4, c[0x0][0x298] ;  /* 0x0000a60000047ab9 */ /* 0x000fe20000000a00 */
[----:B------:R-:W-:Y:S01]  /*389e0*/  ULDC.64 UR6, c[0x0][0x280] ;  /* 0x0000a00000067ab9 */ /* 0x000fe20000000a00 */
[----:B------:R-:W4:Y:S04]  /*389f0*/  LDL R4, [R1+0x480] ;  /* 0x0004800001047983 */ /* 0x000f280000100800 */
[----:B------:R-:W4:Y:S04]  /*38a00*/  LDL R10, [R1+0x46c] ;  /* 0x00046c00010a7983 */ /* 0x000f280000100800 */
[----:B------:R-:W4:Y:S01]  /*38a10*/  LDL R9, [R1+0x488] ;  /* 0x0004880001097983 */ /* 0x000f220000100800 */
[----:B------:R-:W1:Y:S01]  /*38a20*/  S2R R2, SR_TID.X ;  /* 0x0000000000027919 */ /* 0x000e620000002100 */
[----:B--2---:R-:W2:Y:S02]  /*38a30*/  S2R R0, SR_TID.X ;  /* 0x0000000000007919 */ /* 0x004ea40000002100 */
[----:B------:R-:W4:Y:S01]  /*38a40*/  LDL R8, [R1+0x48c] ;  /* 0x00048c0001087983 */ /* 0x000f220000100800 */
[----:B0-----:R-:W-:-:S03]  /*38a50*/  ISETP.NE.AND P0, PT, R7, 0x1, PT ;  /* 0x000000010700780c */ /* 0x001fc60003f05270 */
[----:B------:R-:W4:Y:S10]  /*38a60*/  LDL R6, [R1+0x474] ;  /* 0x0004740001067983 */ /* 0x000f340000100800 */
[----:B------:R-:W0:Y:S01]  /*38a70*/  @P0 LDC R3, c[0x0][0x450] ;  /* 0x00011400ff030b82 */ /* 0x000e220000000800 */
[----:B-1----:R-:W-:-:S04]  /*38a80*/  LOP3.LUT R2, R2, 0x7f, RZ, 0xc0, !PT ;  /* 0x0000007f02027812 */ /* 0x002fc800078ec0ff */
[----:B------:R-:W-:Y:S01]  /*38a90*/  SHF.R.U32.HI R2, RZ, 0x3, R2 ;  /* 0x00000003ff027819 */ /* 0x000fe20000011602 */
[----:B--2---:R-:W-:-:S05]  /*38aa0*/  IMAD.SHL.U32 R0, R0, 0x10, RZ ;  /* 0x0000001000007824 */ /* 0x004fca00078e00ff */
[----:B------:R-:W-:Y:S02]  /*38ab0*/  LOP3.LUT R0, R2, 0x70, R0, 0xf8, !PT ;  /* 0x0000007002007812 */ /* 0x000fe400078ef800 */
[----:B------:R-:W1:Y:S03]  /*38ac0*/  @P0 LDC R2, c[0x0][0x44c] ;  /* 0x00011300ff020b82 */ /* 0x000e660000000800 */
[----:B---3--:R-:W-:-:S04]  /*38ad0*/  IMAD.IADD R5, R0, 0x1, R11 ;  /* 0x0000000100057824 */ /* 0x008fc800078e020b */
[----:B-1----:R-:W-:-:S04]  /*38ae0*/  @P0 IMAD.HI.U32 R2, R5, R2, RZ ;  /* 0x0000000205020227 */ /* 0x002fc800078e00ff */
[----:B------:R-:W-:Y:S01]  /*38af0*/  IMAD.MOV.U32 R0, RZ, RZ, R5 ;  /* 0x000000ffff007224 */ /* 0x000fe200078e0005 */
[----:B0-----:R-:W-:Y:S01]  /*38b00*/  @P0 SHF.R.U32.HI R0, RZ, R3, R2 ;  /* 0x00000003ff000219 */ /* 0x001fe20000011602 */
[----:B----4-:R-:W-:-:S04]  /*38b10*/  IMAD R2, R4, UR4, RZ ;  /* 0x0000000404027c24 */ /* 0x010fc8000f8e02ff */
        /* <DEDUP_REMOVED lines=78> */
.L_x_7283:
        /* <DEDUP_REMOVED lines=13> */
.L_x_7116:
        /* <DEDUP_REMOVED lines=38> */
.L_x_7118:
[----:B------:R-:W-:Y:S05]  /*39330*/  BSYNC B6 ;  /* 0x0000000000067941 */ /* 0x000fea0003800000 */
.L_x_7117:
        /* <DEDUP_REMOVED lines=188> */
.L_x_7293:
        /* <DEDUP_REMOVED lines=31> */
.L_x_7121:
[----:B------:R-:W-:Y:S05]  /*3a0f0*/  BSYNC B0 ;  /* 0x0000000000007941 */ /* 0x000fea0003800000 */
.L_x_7120:
[----:B--2---:R2:W5:Y:S01]  /*3a100*/  LDL R0, [R1+0x430] ;  /* 0x0004300001007983 */ /* 0x0045620000100800 */
[----:B------:R-:W-:Y:S01]  /*3a110*/  PLOP3.LUT P0, PT, PT, PT, PT, 0x80, 0x0 ;  /* 0x000000000000781c */ /* 0x000fe20003f0f070 */
[----:B------:R-:W-:-:S12]  /*3a120*/  NOP ;  /* 0x0000000000007918 */ /* 0x000fd80000000000 */
.L_x_7122:
        /* <DEDUP_REMOVED lines=19> */
.L_x_7294:
[----:B------:R-:W-:Y:S05]  /*3a260*/  BSYNC B0 ;  /* 0x0000000000007941 */ /* 0x000fea0003800000 */
.L_x_7123:
        /* <DEDUP_REMOVED lines=16> */
.L_x_7295:
[----:B------:R-:W-:Y:S05]  /*3a370*/  BSYNC B1 ;  /* 0x0000000000017941 */ /* 0x000fea0003800000 */
.L_x_7127:
        /* <DEDUP_REMOVED lines=9> */
.L_x_7130:
[----:B------:R-:W-:Y:S05]  /*3a410*/  BSYNC B1 ;  /* 0x0000000000017941 */ /* 0x000fea0003800000 */
.L_x_7129:
        /* <DEDUP_REMOVED lines=14> */
.L_x_7131:
        /* <DEDUP_REMOVED lines=15> */
.L_x_7132:
        /* <DEDUP_REMOVED lines=15> */
.L_x_7133:
        /* <DEDUP_REMOVED lines=15> */
.L_x_7134:
        /* <DEDUP_REMOVED lines=15> */
.L_x_7135:
        /* <DEDUP_REMOVED lines=15> */
.L_x_7136:
        /* <DEDUP_REMOVED lines=15> */
.L_x_7137:
        /* <DEDUP_REMOVED lines=15> */
.L_x_7138:
        /* <DEDUP_REMOVED lines=10> */
.L_x_7126:
[----:B------:R-:W-:Y:S05]  /*3ac30*/  BSYNC B0 ;  /* 0x0000000000007941 */ /* 0x000fea0003800000 */
.L_x_7125:
        /* <DEDUP_REMOVED lines=50> */
.L_x_7145:
[----:B------:R-:W3:Y:S01]  /*3af60*/  LDL R2, [R1+0x430] ;  /* 0x0004300001027983 */ /* 0x000ee20000100800 */
[----:B0-----:R-:W-:Y:S01]  /*3af70*/  SHF.L.U32 R5, R7, 0x1f, RZ ;  /* 0x0000001f07057819 */ /* 0x001fe200000006ff */
[----:B------:R-:W0:Y:S01]  /*3af80*/  S2R R3, SR_TID.X ;  /* 0x0000000000037919 */ /* 0x000e220000002100 */
[----:B------:R-:W-:Y:S01]  /*3af90*/  BSSY B3, `(.L_x_7146) ;  /* 0x0000006000037945 */ /* 0x000fe20003800000 */
[----:B0-----:R-:W-:-:S04]  /*3afa0*/  LOP3.LUT R3, R3, 0x7f, RZ, 0xc0, !PT ;  /* 0x0000007f03037812 */ /* 0x001fc800078ec0ff */
[----:B------:R-:W-:Y:S01]  /*3afb0*/  ISETP.NE.AND P1, PT, R3, RZ, PT ;  /* 0x000000ff0300720c */ /* 0x000fe20003f25270 */
[----:B---3--:R-:W-:-:S04]  /*3afc0*/  IMAD R2, R8, 0x8, R2 ;  /* 0x0000000808027824 */ /* 0x008fc800078e0202 */
[----:B------:R-:W0:Y:S02]  /*3afd0*/  SYNCS.PHASECHK.TRANS64.TRYWAIT P0, [R2+URZ+0x38840], R5 ;  /* 0x03884005020075a7 */ /* 0x000e24000800017f */
[----:B0-----:R-:W-:Y:S06]  /*3afe0*/  @!P0 BRA `(.L_x_7147) ;  /* 0x0000005c00308947 */ /* 0x001fec0003800000 */
.L_x_7296:
[----:B------:R-:W-:Y:S05]  /*3aff0*/  BSYNC B3 ;  /* 0x0000000000037941 */ /* 0x000fea0003800000 */
.L_x_7146:
        /* <DEDUP_REMOVED lines=9> */
.L_x_7149:
[----:B------:R-:W-:Y:S05]  /*3b090*/  BSYNC B3 ;  /* 0x0000000000037941 */ /* 0x000fea0003800000 */
.L_x_7148:
        /* <DEDUP_REMOVED lines=14> */
.L_x_7150:
        /* <DEDUP_REMOVED lines=13> */
.L_x_7297:
[----:B------:R-:W-:Y:S05]  /*3b250*/  BSYNC B3 ;  /* 0x0000000000037941 */ /* 0x000fea0003800000 */
.L_x_7151:
        /* <DEDUP_REMOVED lines=11> */
.L_x_7154:
[----:B------:R-:W-:Y:S05]  /*3b310*/  BSYNC B3 ;  /* 0x0000000000037941 */ /* 0x000fea0003800000 */
.L_x_7153:
        /* <DEDUP_REMOVED lines=11> */
.L_x_7155:
        /* <DEDUP_REMOVED lines=15> */
.L_x_7156:
        /* <DEDUP_REMOVED lines=15> */
.L_x_7157:
        /* <DEDUP_REMOVED lines=15> */
.L_x_7158:
        /* <DEDUP_REMOVED lines=15> */
.L_x_7159:
        /* <DEDUP_REMOVED lines=15> */
.L_x_7160:
        /* <DEDUP_REMOVED lines=15> */
.L_x_7161:
        /* <DEDUP_REMOVED lines=15> */
.L_x_7162:
        /* <DEDUP_REMOVED lines=10> */
.L_x_7144:
[----:B------:R-:W-:Y:S05]  /*3bb00*/  BSYNC B1 ;  /* 0x0000000000017941 */ /* 0x000fea0003800000 */
.L_x_7143:
[----:B------:R-:W3:Y:S02]  /*3bb10*/  LDL R4, [R1+0x460] ;  /* 0x0004600001047983 */ /* 0x000ee40000100800 */
[----:B---3--:R-:W-:-:S07]  /*3bb20*/  VIADD R0, R4, 0xfffffffd ;  /* 0xfffffffd04007836 */ /* 0x008fce0000000000 */
.L_x_7142:
[----:B------:R-:W-:Y:S05]  /*3bb30*/  BSYNC B2 ;  /* 0x0000000000027941 */ /* 0x000fea0003800000 */
.L_x_7141:
[----:B------:R-:W3:Y:S01]  /*3bb40*/  LDL.LU R2, [R1+0x460] ;  /* 0x0004600001027983 */ /* 0x000ee20000300800 */
[----:B------:R-:W-:Y:S01]  /*3bb50*/  VIADD R6, R6, 0xfffffffe ;  /* 0xfffffffe06067836 */ /* 0x000fe20000000000 */
[----:B---3--:R-:W-:-:S04]  /*3bb60*/  LOP3.LUT R2, RZ, R2, RZ, 0x33, !PT ;  /* 0x00000002ff027212 */ /* 0x008fc800078e33ff */
[----:B------:R-:W-:-:S13]  /*3bb70*/  ISETP.NE.AND P0, PT, R6, R2, PT ;  /* 0x000000020600720c */ /* 0x000fda0003f05270 */
[----:B------:R-:W-:Y:S05]  /*3bb80*/  @!P0 BRA `(.L_x_7140) ;  /* 0x0000001c00008947 */ /* 0x000fea0003800000 */
.L_x_7203:
        /* <DEDUP_REMOVED lines=36> */
.L_x_7165:
        /* <DEDUP_REMOVED lines=9> */
.L_x_7298:
[----:B------:R-:W-:Y:S05]  /*3be60*/  BSYNC B2 ;  /* 0x0000000000027941 */ /* 0x000fea0003800000 */
.L_x_7166:
        /* <DEDUP_REMOVED lines=9> */
.L_x_7169:
[----:B------:R-:W-:Y:S05]  /*3bf00*/  BSYNC B2 ;  /* 0x0000000000027941 */ /* 0x000fea0003800000 */
.L_x_7168:
        /* <DEDUP_REMOVED lines=13> */
.L_x_7170:
        /* <DEDUP_REMOVED lines=13> */
.L_x_7299:
[----:B------:R-:W-:Y:S05]  /*3c0b0*/  BSYNC B2 ;  /* 0x0000000000027941 */ /* 0x000fea0003800000 */
.L_x_7171:
        /* <DEDUP_REMOVED lines=11> */
.L_x_7174:
[----:B------:R-:W-:Y:S05]  /*3c170*/  BSYNC B2 ;  /* 0x0000000000027941 */ /* 0x000fea0003800000 */
.L_x_7173:
        /* <DEDUP_REMOVED lines=10> */
.L_x_7175:
        /* <DEDUP_REMOVED lines=15> */
.L_x_7176:
        /* <DEDUP_REMOVED lines=15> */
.L_x_7177:
        /* <DEDUP_REMOVED lines=15> */
.L_x_7178:
        /* <DEDUP_REMOVED lines=15> */
.L_x_7179:
        /* <DEDUP_REMOVED lines=15> */
.L_x_7180:
        /* <DEDUP_REMOVED lines=15> */
.L_x_7181:
        /* <DEDUP_REMOVED lines=15> */
.L_x_7182:
        /* <DEDUP_REMOVED lines=10> */
.L_x_7164:
[----:B------:R-:W-:Y:S05]  /*3c950*/  BSYNC B1 ;  /* 0x0000000000017941 */ /* 0x000fea0003800000 */
.L_x_7163:
[----:B------:R-:W3:Y:S01]  /*3c960*/  LDL R5, [R1+0x44c] ;  /* 0x00044c0001057983 */ /* 0x000ee20000100800 */
[----:B------:R-:W-:Y:S01]  /*3c970*/  VIADD R7, R7, 0x1 ;  /* 0x0000000107077836 */ /* 0x000fe20000000000 */
[----:B------:R-:W-:Y:S04]  /*3c980*/  BSSY B1, `(.L_x_7183) ;  /* 0x00000dc000017945 */ /* 0x000fe80003800000 */
[----:B------:R-:W-:-:S04]  /*3c990*/  ISETP.NE.AND P0, PT, R7, 0x2, PT ;  /* 0x000000020700780c */ /* 0x000fc80003f05270 */
[----:B------:R-:W-:Y:S02]  /*3c9a0*/  SEL R2, RZ, 0x1, P0 ;  /* 0x00000001ff027807 */ /* 0x000fe40000000000 */
[----:B------:R-:W-:Y:S02]  /*3c9b0*/  SEL R9, R7, RZ, P0 ;  /* 0x000000ff07097207 */ /* 0x000fe40000000000 */
[----:B------:R-:W-:Y:S01]  /*3c9c0*/  LOP3.LUT R8, R6, R2, RZ, 0x3c, !PT ;  /* 0x0000000206087212 */ /* 0x000fe200078e3cff */
[----:B------:R-:W-:Y:S02]  /*3c9d0*/  VIADD R6, R0, 0xffffffff ;  /* 0xffffffff00067836 */ /* 0x000fe40000000000 */
[----:B------:R0:W-:Y:S04]  /*3c9e0*/  STL [R1+0x434], R9 ;  /* 0x0004340901007387 */ /* 0x0001e80000100800 */
[----:B------:R0:W-:Y:S01]  /*3c9f0*/  STL [R1+0x444], R8 ;  /* 0x0004440801007387 */ /* 0x0001e20000100800 */
[----:B---3--:R-:W-:-:S13]  /*3ca00*/  LOP3.LUT P2, RZ, R5, 0x1, RZ, 0xc0, !PT ;  /* 0x0000000105ff7812 */ /* 0x008fda000784c0ff */
[----:B0-----:R-:W-:Y:S05]  /*3ca10*/  @!P2 BRA `(.L_x_7184) ;  /* 0x0000000c0048a947 */ /* 0x001fea0003800000 */
        /* <DEDUP_REMOVED lines=24> */
.L_x_7185:
        /* <DEDUP_REMOVED lines=9> */
.L_x_7300:
[----:B------:R-:W-:Y:S05]  /*3cc30*/  BSYNC B2 ;  /* 0x0000000000027941 */ /* 0x000fea0003800000 */
.L_x_7186:
        /* <DEDUP_REMOVED lines=9> */
.L_x_7189:
[----:B------:R-:W-:Y:S05]  /*3ccd0*/  BSYNC B2 ;  /* 0x0000000000027941 */ /* 0x000fea0003800000 */
.L_x_7188:
        /* <DEDUP_REMOVED lines=14> */
.L_x_7190:
        /* <DEDUP_REMOVED lines=13> */
.L_x_7301:
[----:B------:R-:W-:Y:S05]  /*3ce90*/  BSYNC B2 ;  /* 0x0000000000027941 */ /* 0x000fea0003800000 */
.L_x_7191:
        /* <DEDUP_REMOVED lines=11> */
.L_x_7194:
[----:B------:R-:W-:Y:S05]  /*3cf50*/  BSYNC B2 ;  /* 0x0000000000027941 */ /* 0x000fea0003800000 */
.L_x_7193:
        /* <DEDUP_REMOVED lines=11> */
.L_x_7195:
        /* <DEDUP_REMOVED lines=15> */
.L_x_7196:
        /* <DEDUP_REMOVED lines=15> */
.L_x_7197:
        /* <DEDUP_REMOVED lines=15> */
.L_x_7198:
        /* <DEDUP_REMOVED lines=15> */
.L_x_7199:
        /* <DEDUP_REMOVED lines=15> */
.L_x_7200:
        /* <DEDUP_REMOVED lines=15> */
.L_x_7201:
        /* <DEDUP_REMOVED lines=15> */
.L_x_7202:
        /* <DEDUP_REMOVED lines=10> */
.L_x_7184:
[----:B------:R-:W-:Y:S05]  /*3d740*/  BSYNC B1 ;  /* 0x0000000000017941 */ /* 0x000fea0003800000 */
.L_x_7183:
[----:B------:R-:W3:Y:S01]  /*3d750*/  LDL R5, [R1+0x458] ;  /* 0x0004580001057983 */ /* 0x000ee20000100800 */
[----:B------:R-:W-:Y:S01]  /*3d760*/  VIADD R0, R0, 0xfffffffe ;  /* 0xfffffffe00007836 */ /* 0x000fe20000000000 */
[----:B---3--:R-:W-:-:S13]  /*3d770*/  ISETP.GT.AND P0, PT, R6, R5, PT ;  /* 0x000000050600720c */ /* 0x008fda0003f04270 */
[----:B------:R-:W-:Y:S05]  /*3d780*/  @P0 BRA `(.L_x_7203) ;  /* 0xffffffe400000947 */ /* 0x000fea000383ffff */
.L_x_7140:
[----:B------:R-:W-:Y:S05]  /*3d790*/  BSYNC B0 ;  /* 0x0000000000007941 */ /* 0x000fea0003800000 */
.L_x_7139:
[----:B------:R-:W3:Y:S04]  /*3d7a0*/  LDL.LU R4, [R1+0x434] ;  /* 0x0004340001047983 */ /* 0x000ee80000300800 */
[----:B------:R-:W4:Y:S01]  /*3d7b0*/  LDL.LU R3, [R1+0x444] ;  /* 0x0004440001037983 */ /* 0x000f220000300800 */
[----:B------:R-:W0:Y:S01]  /*3d7c0*/  S2R R2, SR_TID.X ;  /* 0x0000000000027919 */ /* 0x000e220000002100 */
[----:B------:R-:W-:Y:S01]  /*3d7d0*/  BSSY B0, `(.L_x_7204) ;  /* 0x0000015000007945 */ /* 0x000fe20003800000 */
[----:B0-----:R-:W-:-:S04]  /*3d7e0*/  LOP3.LUT R2, R2, 0x7f, RZ, 0xc0, !PT ;  /* 0x0000007f02027812 */ /* 0x001fc800078ec0ff */
[----:B------:R-:W-:Y:S01]  /*3d7f0*/  ISETP.NE.AND P1, PT, R2, RZ, PT ;  /* 0x000000ff0200720c */ /* 0x000fe20003f25270 */
[----:B---3--:R-:W-:-:S05]  /*3d800*/  VIADD R0, R4, 0x1 ;  /* 0x0000000104007836 */ /* 0x008fca0000000000 */
[----:B------:R-:W-:-:S04]  /*3d810*/  ISETP.NE.AND P0, PT, R0, 0x2, PT ;  /* 0x000000020000780c */ /* 0x000fc80003f05270 */
[----:B------:R-:W-:-:S04]  /*3d820*/  SEL R2, RZ, 0x1, P0 ;  /* 0x00000001ff027807 */ /* 0x000fc80000000000 */
[----:B----4-:R-:W-:-:S05]  /*3d830*/  LOP3.LUT R3, R3, R2, RZ, 0x3c, !PT ;  /* 0x0000000203037212 */ /* 0x010fca00078e3cff */
[----:B------:R0:W-:Y:S01]  /*3d840*/  STL [R1+0x444], R3 ;  /* 0x0004440301007387 */ /* 0x0001e20000100800 */
[----:B------:R-:W-:Y:S05]  /*3d850*/  @P1 BRA `(.L_x_7205) ;  /* 0x0000000000301947 */ /* 0x000fea0003800000 */
[----:B0-----:R-:W0:Y:S01]  /*3d860*/  S2R R3, SR_LANEID ;  /* 0x0000000000037919 */ /* 0x001e220000000000 */
[----:B------:R-:W-:Y:S01]  /*3d870*/  VOTEU.ANY UR4, UPT, PT ;  /* 0x0000000000047886 */ /* 0x000fe200038e0100 */
[----:B------:R-:W1:Y:S01]  /*3d880*/  LDC.64 R4, c[0x0][0xd60] ;  /* 0x00035800ff047b82 */ /* 0x000e620000000a00 */
[----:B------:R-:W0:Y:S02]  /*3d890*/  FLO.U32 R2, UR4 ;  /* 0x0000000400027d00 */ /* 0x000e2400080e0000 */
[----:B0-----:R-:W-:-:S06]  /*3d8a0*/  ISETP.EQ.U32.AND P1, PT, R2, R3, PT ;  /* 0x000000030200720c */ /* 0x001fcc0003f22070 */
[----:B------:R-:W1:Y:S07]  /*3d8b0*/  POPC R3, UR4 ;  /* 0x0000000400037d09 */ /* 0x000e6e0008000000 */
[----:B-1----:R-:W3:Y:S04]  /*3d8c0*/  @P1 ATOMG.E.ADD.STRONG.GPU PT, R3, desc[UR44][R4.64], R3 ;  /* 0x00000003040319a8 */ /* 0x002ee800081ee1ec */
[----:B---3--:R0:W1:Y:S02]  /*3d8d0*/  SHFL.IDX PT, R3, R3, R2, 0x1f ;  /* 0x00001f0203037589 */ /* 0x00806400000e0000 */
[----:B0-----:R-:W0:Y:S02]  /*3d8e0*/  S2R R2, SR_LTMASK ;  /* 0x0000000000027919 */ /* 0x001e240000003900 */
[----:B0-----:R-:W-:-:S06]  /*3d8f0*/  LOP3.LUT R2, R2, UR4, RZ, 0xc0, !PT ;  /* 0x0000000402027c12 */ /* 0x001fcc000f8ec0ff */
[----:B------:R-:W1:Y:S02]  /*3d900*/  POPC R2, R2 ;  /* 0x0000000200027309 */ /* 0x000e640000000000 */
[----:B-1----:R-:W-:-:S07]  /*3d910*/  IADD3 R16, R3, UR39, R2 ;  /* 0x0000002703107c10 */ /* 0x002fce000fffe002 */
.L_x_7205:
[----:B------:R-:W-:Y:S05]  /*3d920*/  BSYNC B0 ;  /* 0x0000000000007941 */ /* 0x000fea0003800000 */
.L_x_7204:
[----:B------:R-:W-:-:S05]  /*3d930*/  SEL R0, R0, RZ, P0 ;  /* 0x000000ff00007207 */ /* 0x000fca0000000000 */
[----:B------:R1:W-:Y:S02]  /*3d940*/  STL [R1+0x434], R0 ;  /* 0x0004340001007387 */ /* 0x0003e40000100800 */
.L_x_7101:
[----:B------:R-:W-:Y:S05]  /*3d950*/  BSYNC B7 ;  /* 0x0000000000077941 */ /* 0x000fea0003800000 */
.L_x_7099:
[----:B-1----:R-:W3:Y:S02]  /*3d960*/  LDL R0, [R1+0x44c] ;  /* 0x00044c0001007983 */ /* 0x002ee40000100800 */
[----:B---3--:R-:W-:-:S13]  /*3d970*/  LOP3.LUT P0, RZ, R0, 0x40, RZ, 0xc0, !PT ;  /* 0x0000004000ff7812 */ /* 0x008fda000780c0ff */
[----:B------:R-:W-:Y:S05]  /*3d980*/  @!P0 BRA `(.L_x_7206) ;  /* 0x0000000000288947 */ /* 0x000fea0003800000 */
[----:B------:R-:W-:Y:S05]  /*3d990*/  WARPSYNC.ALL ;  /* 0x0000000000007948 */ /* 0x000fea0003800000 */
[----:B------:R-:W1:Y:S08]  /*3d9a0*/  S2UR UR5, SR_CgaCtaId ;  /* 0x00000000000579c3 */ /* 0x000e700000008800 */
[----:B------:R-:W-:Y:S06]  /*3d9b0*/  BAR.SYNC.DEFER_BLOCKING 0x5, 0x180 ;  /* 0x0146000000007b1d */ /* 0x000fec0000010000 */
[----:B------:R-:W-:-:S02]  /*3d9c0*/  UMOV UR4, 0x400 ;  /* 0x0000040000047882 */ /* 0x000fc40000000000 */
[----:B-1----:R-:W-:-:S06]  /*3d9d0*/  ULEA UR4, UR5, UR4, 0x18 ;  /* 0x0000000405047291 */ /* 0x002fcc000f8ec03f */
[----:B------:R-:W-:-:S05]  /*3d9e0*/  IMAD.U32 R0, RZ, RZ, UR4 ;  /* 0x00000004ff007e24 */ /* 0x000fca000f8e00ff */
[----:B------:R1:W3:Y:S04]  /*3d9f0*/  LDS.128 R16, [R0+0x388d0] ;  /* 0x0388d00000107984 */ /* 0x0002e80000000c00 */
[----:B------:R1:W-:Y:S01]  /*3da00*/  STL [R1+0x430], R0 ;  /* 0x0004300001007387 */ /* 0x0003e20000100800 */
[----:B------:R-:W-:Y:S06]  /*3da10*/  BAR.ARV 0x4, 0x180 ;  /* 0x0106000000007b1d */ /* 0x000fec0000002000 */
[----:B------:R-:W-:Y:S05]  /*3da20*/  BRA `(.L_x_7207) ;  /* 0x0000000800d87947 */ /* 0x000fea0003800000 */
.L_x_7206:
[----:B------:R-:W1:Y:S01]  /*3da30*/  S2R R0, SR_TID.X ;  /* 0x0000000000007919 */ /* 0x000e620000002100 */
[----:B------:R-:W-:Y:S01]  /*3da40*/  UMOV UR4, 0xffffffff ;  /* 0xffffffff00047882 */ /* 0x000fe20000000000 */
[----:B-1----:R-:W-:-:S04]  /*3da50*/  LOP3.LUT R6, R0, 0x1f, RZ, 0xc0, !PT ;  /* 0x0000001f00067812 */ /* 0x002fc800078ec0ff */
[----:B------:R-:W-:Y:S01]  /*3da60*/  ISETP.NE.AND P0, PT, R6, 0x1f, PT ;  /* 0x0000001f0600780c */ /* 0x000fe20003f05270 */
[----:B------:R-:W-:-:S12]  /*3da70*/  BRA.DIV UR4, `(.L_x_7208) ;  /* 0x0000003604047947 */ /* 0x000fd8000b800000 */
[----:B------:R-:W-:Y:S01]  /*3da80*/  IMAD.IADD R0, R19, 0x1, R6 ;  /* 0x0000000113007824 */ /* 0x000fe200078e0206 */
[----:B------:R-:W-:-:S04]  /*3da90*/  ULDC UR4, c[0x0][0xd3c] ;  /* 0x00034f0000047ab9 */ /* 0x000fc80000000800 */
[----:B------:R-:W-:-:S13]  /*3daa0*/  ISETP.GE.OR P1, PT, R0, UR4, !P0 ;  /* 0x0000000400007c0c */ /* 0x000fda000c726670 */
[----:B0-----:R-:W0:Y:S02]  /*3dab0*/  @!P1 LDC.64 R2, c[0x0][0xd80] ;  /* 0x00036000ff029b82 */ /* 0x001e240000000a00 */
        /* <DEDUP_REMOVED lines=27> */
.L_x_7311:
[----:B------:R-:W-:Y:S02]  /*3dc70*/  ULDC UR4, c[0x0][0xd38] ;  /* 0x00034e0000047ab9 */ /* 0x000fe40000000800 */
[----:B------:R-:W-:-:S04]  /*3dc80*/  IMAD.U32 R4, RZ, RZ, UR4 ;  /* 0x00000004ff047e24 */ /* 0x000fc8000f8e00ff */
[----:B-1----:R-:W-:-:S04]  /*3dc90*/  IMAD R16, R16, R4, RZ ;  /* 0x0000000410107224 */ /* 0x002fc800078e02ff */
[----:B------:R-:W-:-:S05]  /*3dca0*/  IMAD.IADD R5, R5, 0x1, R16 ;  /* 0x0000000105057824 */ /* 0x000fca00078e0210 */
[----:B------:R-:W-:-:S13]  /*3dcb0*/  ISETP.GT.AND P6, PT, R5, R0, PT ;  /* 0x000000000500720c */ /* 0x000fda0003fc4270 */
[----:B------:R-:W-:Y:S05]  /*3dcc0*/  @P6 BRA `(.L_x_7209) ;  /* 0x00000000009c6947 */ /* 0x000fea0003800000 */
.L_x_7214:
[----:B0-----:R-:W0:Y:S01]  /*3dcd0*/  LDC R2, c[0x0][0xd3c] ;  /* 0x00034f00ff027b82 */ /* 0x001e220000000800 */
[----:B------:R-:W-:-:S05]  /*3dce0*/  VIADD R19, R19, 0x1f ;  /* 0x0000001f13137836 */ /* 0x000fca0000000000 */
[----:B0-----:R-:W-:-:S13]  /*3dcf0*/  ISETP.GE.AND P6, PT, R19, R2, PT ;  /* 0x000000021300720c */ /* 0x001fda0003fc6270 */
[----:B------:R-:W-:Y:S05]  /*3dd00*/  @P6 BRA `(.L_x_7210) ;  /* 0x0000000400d46947 */ /* 0x000fea0003800000 */
[----:B------:R-:W0:Y:S01]  /*3dd10*/  S2R R3, SR_TID.X ;  /* 0x0000000000037919 */ /* 0x000e220000002100 */
[----:B------:R-:W-:Y:S01]  /*3dd20*/  BSSY B0, `(.L_x_7211) ;  /* 0x0000009000007945 */ /* 0x000fe20003800000 */
[----:B0-----:R-:W-:-:S05]  /*3dd30*/  LOP3.LUT R3, R3, 0x1f, RZ, 0xc0, !PT ;  /* 0x0000001f03037812 */ /* 0x001fca00078ec0ff */
[----:B------:R-:W-:Y:S02]  /*3dd40*/  IMAD.IADD R4, R19, 0x1, R3 ;  /* 0x0000000113047824 */ /* 0x000fe400078e0203 */
[----:B------:R-:W-:-:S03]  /*3dd50*/  IMAD.MOV.U32 R3, RZ, RZ, RZ ;  /* 0x000000ffff037224 */ /* 0x000fc600078e00ff */
[----:B------:R-:W-:-:S13]  /*3dd60*/  ISETP.GE.OR P6, PT, R4, R2, !P0 ;  /* 0x000000020400720c */ /* 0x000fda00047c6670 */
[----:B------:R-:W-:Y:S05]  /*3dd70*/  @P6 BRA `(.L_x_7212) ;  /* 0x00000000000c6947 */ /* 0x000fea0003800000 */
[----:B------:R-:W0:Y:S02]  /*3dd80*/  LDC.64 R2, c[0x0][0xd80] ;  /* 0x00036000ff027b82 */ /* 0x000e240000000a00 */
[----:B0-----:R-:W-:-:S06]  /*3dd90*/  IMAD.WIDE R2, R4, 0x4, R2 ;  /* 0x0000000404027825 */ /* 0x001fcc00078e0202 */
[----:B------:R0:W5:Y:S02]  /*3dda0*/  LDG.E R3, desc[UR44][R2.64] ;  /* 0x0000002c02037981 */ /* 0x000164000c1e1900 */
.L_x_7212:
[----:B------:R-:W-:Y:S05]  /*3ddb0*/  BSYNC B0 ;  /* 0x0000000000007941 */ /* 0x000fea0003800000 */
.L_x_7211:
        /* <DEDUP_REMOVED lines=18> */
.L_x_7319:
[----:B------:R-:W-:Y:S02]  /*3dee0*/  ULDC UR4, c[0x0][0xd38] ;  /* 0x00034e0000047ab9 */ /* 0x000fe40000000800 */
[----:B------:R-:W-:-:S04]  /*3def0*/  IMAD.U32 R4, RZ, RZ, UR4 ;  /* 0x00000004ff047e24 */ /* 0x000fc8000f8e00ff */
[----:B-1----:R-:W-:-:S04]  /*3df00*/  IMAD R16, R16, R4, RZ ;  /* 0x0000000410107224 */ /* 0x002fc800078e02ff */
[----:B------:R-:W-:-:S05]  /*3df10*/  IMAD.IADD R5, R16, 0x1, R5 ;  /* 0x0000000110057824 */ /* 0x000fca00078e0205 */
[----:B------:R-:W-:-:S13]  /*3df20*/  ISETP.GT.AND P6, PT, R5, R0, PT ;  /* 0x000000000500720c */ /* 0x000fda0003fc4270 */
[----:B------:R-:W-:Y:S05]  /*3df30*/  @!P6 BRA `(.L_x_7214) ;  /* 0xfffffffc0064e947 */ /* 0x000fea000383ffff */
.L_x_7209:
        /* <DEDUP_REMOVED lines=8> */
.L_x_7323:
[----:B------:R-:W-:Y:S01]  /*3dfc0*/  ISETP.NE.AND P0, PT, R5, RZ, PT ;  /* 0x000000ff0500720c */ /* 0x000fe20003f05270 */
[----:B------:R-:W-:-:S12]  /*3dfd0*/  IMAD.MOV.U32 R5, RZ, RZ, RZ ;  /* 0x000000ffff057224 */ /* 0x000fd800078e00ff */
[----:B------:R-:W-:Y:S05]  /*3dfe0*/  @!P0 BRA `(.L_x_7216) ;  /* 0x0000000000148947 */ /* 0x000fea0003800000 */
[----:B------:R-:W-:Y:S01]  /*3dff0*/  UMOV UR4, 0xffffffff ;  /* 0xffffffff00047882 */ /* 0x000fe20000000000 */
[----:B------:R-:W-:Y:S02]  /*3e000*/  VIADD R12, R6, 0xffffffff ;  /* 0xffffffff060c7836 */ /* 0x000fe40000000000 */
[----:B------:R-:W-:Y:S05]  /*3e010*/  BRA.DIV UR4, `(.L_x_7217) ;  /* 0x0000003604f87947 */ /* 0x000fea000b800000 */
[----:B0-----:R0:W4:Y:S02]  /*3e020*/  SHFL.IDX PT, R2, R2, R12, 0x1f ;  /* 0x00001f0c02027589 */ /* 0x00112400000e0000 */
.L_x_7326:
[----:B----4-:R-:W-:-:S07]  /*3e030*/  IMAD.MOV.U32 R5, RZ, RZ, R2 ;  /* 0x000000ffff057224 */ /* 0x010fce00078e0002 */
.L_x_7216:
[----:B01----:R-:W0:Y:S01]  /*3e040*/  LDC.64 R2, c[0x0][0xd90] ;  /* 0x00036400ff027b82 */ /* 0x003e220000000a00 */
[----:B------:R-:W-:-:S04]  /*3e050*/  IMAD.IADD R19, R6, 0x1, R19 ;  /* 0x0000000106137824 */ /* 0x000fc800078e0213 */
[----:B0-----:R-:W-:-:S05]  /*3e060*/  IMAD.WIDE R2, R19, 0x4, R2 ;  /* 0x0000000413027825 */ /* 0x001fca00078e0202 */
[----:B------:R-:W3:Y:S01]  /*3e070*/  LDG.E R7, desc[UR44][R2.64] ;  /* 0x0000002c02077981 */ /* 0x000ee2000c1e1900 */
[----:B------:R-:W-:-:S04]  /*3e080*/  IMAD R16, R5, R4, R16 ;  /* 0x0000000405107224 */ /* 0x000fc800078e0210 */
[----:B------:R-:W-:Y:S02]  /*3e090*/  IMAD.IADD R0, R0, 0x1, -R16 ;  /* 0x0000000100007824 */ /* 0x000fe400078e0a10 */
[----:B---3--:R-:W-:-:S05]  /*3e0a0*/  IMAD R6, R17, R7, RZ ;  /* 0x0000000711067224 */ /* 0x008fca00078e02ff */
        /* <DEDUP_REMOVED lines=59> */
.L_x_7210:
[----:B------:R-:W-:Y:S01]  /*3e460*/  UMOV UR4, URZ ;  /* 0x0000003f00047c82 */ /* 0x000fe20008000000 */
[----:B------:R-:W-:Y:S01]  /*3e470*/  UMOV UR5, URZ ;  /* 0x0000003f00057c82 */ /* 0x000fe20008000000 */
[----:B------:R-:W-:Y:S01]  /*3e480*/  ULDC UR6, c[0x0][0xd3c] ;  /* 0x00034f0000067ab9 */ /* 0x000fe20000000800 */
[----:B------:R-:W-:Y:S02]  /*3e490*/  IMAD.MOV.U32 R16, RZ, RZ, R0 ;  /* 0x000000ffff107224 */ /* 0x000fe400078e0000 */
[----:B------:R-:W-:Y:S02]  /*3e4a0*/  IMAD.U32 R17, RZ, RZ, UR4 ;  /* 0x00000004ff117e24 */ /* 0x000fe4000f8e00ff */
[----:B------:R-:W-:Y:S02]  /*3e4b0*/  IMAD.U32 R18, RZ, RZ, UR5 ;  /* 0x00000005ff127e24 */ /* 0x000fe4000f8e00ff */
[----:B------:R-:W-:-:S07]  /*3e4c0*/  IMAD.U32 R19, RZ, RZ, UR6 ;  /* 0x00000006ff137e24 */ /* 0x000fce000f8e00ff */
.L_x_7218:
[----:B------:R0:W3:Y:S01]  /*3e4d0*/  LDL R3, [R1+0x430] ;  /* 0x0004300001037983 */ /* 0x0000e20000100800 */
        /* <DEDUP_REMOVED lines=11> */
.L_x_7207:
[----:B------:R-:W-:Y:S02]  /*3e590*/  ULDC UR4, c[0x0][0xd3c] ;  /* 0x00034f0000047ab9 */ /* 0x000fe40000000800 */
[----:B---3--:R-:W-:-:S13]  /*3e5a0*/  ISETP.GE.AND P0, PT, R19, UR4, PT ;  /* 0x0000000413007c0c */ /* 0x008fda000bf06270 */
[----:B------:R-:W-:Y:S05]  /*3e5b0*/  @!P0 BRA `(.L_x_7219) ;  /* 0xffffff6c00348947 */ /* 0x000fea000383ffff */
[----:B------:R-:W-:Y:S05]  /*3e5c0*/  BSYNC B8 ;  /* 0x0000000000087941 */ /* 0x000fea0003800000 */
.L_x_7033:
[----:B-1----:R-:W3:Y:S01]  /*3e5d0*/  LDL.LU R0, [R1+0x498] ;  /* 0x0004980001007983 */ /* 0x002ee20000300800 */
[----:B------:R-:W-:Y:S01]  /*3e5e0*/  BSSY B0, `(.L_x_7220) ;  /* 0x000000b000007945 */ /* 0x000fe20003800000 */
[----:B------:R-:W1:Y:S01]  /*3e5f0*/  S2R R5, SR_CgaCtaId ;  /* 0x0000000000057919 */ /* 0x000e620000008800 */
[----:B---3--:R-:W-:-:S05]  /*3e600*/  VIADD R0, R0, 0x1 ;  /* 0x0000000100007836 */ /* 0x008fca0000000000 */
[----:B0-----:R-:W-:-:S04]  /*3e610*/  LEA.HI R2, R0, R0, RZ, 0x1 ;  /* 0x0000000000027211 */ /* 0x001fc800078f08ff */
[----:B------:R-:W-:-:S05]  /*3e620*/  LOP3.LUT R3, R2, 0xfffffffe, RZ, 0xc0, !PT ;  /* 0xfffffffe02037812 */ /* 0x000fca00078ec0ff */
[----:B------:R-:W-:Y:S01]  /*3e630*/  IMAD.IADD R3, R0, 0x1, -R3 ;  /* 0x0000000100037824 */ /* 0x000fe200078e0a03 */
[----:B------:R-:W-:-:S04]  /*3e640*/  MOV R0, 0x400 ;  /* 0x0000040000007802 */ /* 0x000fc80000000f00 */
[----:B-1----:R-:W-:Y:S02]  /*3e650*/  LEA R0, R5, R0, 0x18 ;  /* 0x0000000005007211 */ /* 0x002fe400078ec0ff */
[----:B------:R-:W-:-:S04]  /*3e660*/  SHF.L.U32 R3, R3, 0x1f, RZ ;  /* 0x0000001f03037819 */ /* 0x000fc800000006ff */
[----:B------:R-:W0:Y:S02]  /*3e670*/  SYNCS.PHASECHK.TRANS64.TRYWAIT P0, [R0+URZ+0x38820], R3 ;  /* 0x03882003000075a7 */ /* 0x000e24000800017f */
[----:B0-----:R-:W-:Y:S05]  /*3e680*/  @!P0 BRA `(.L_x_7221) ;  /* 0x0000003000848947 */ /* 0x001fea0003800000 */
.L_x_7327:
[----:B------:R-:W-:Y:S05]  /*3e690*/  BSYNC B0 ;  /* 0x0000000000007941 */ /* 0x000fea0003800000 */
.L_x_7220:
[----:B------:R-:W-:-:S03]  /*3e6a0*/  UMOV UR4, 0xffffffff ;  /* 0xffffffff00047882 */ /* 0x000fc60000000000 */
[----:B------:R-:W-:Y:S05]  /*3e6b0*/  BRA.DIV UR4, `(.L_x_7222) ;  /* 0x00000032048c7947 */ /* 0x000fea000b800000 */
[----:B------:R-:W1:Y:S02]  /*3e6c0*/  S2R R2, SR_TID.X ;  /* 0x0000000000027919 */ /* 0x000e640000002100 */
[----:B-1----:R-:W-:-:S04]  /*3e6d0*/  SHF.R.U32.HI R2, RZ, 0x5, R2 ;  /* 0x00000005ff027819 */ /* 0x002fc80000011602 */
[----:B------:R-:W-:-:S05]  /*3e6e0*/  LOP3.LUT R2, R2, 0x3, RZ, 0xc0, !PT ;  /* 0x0000000302027812 */ /* 0x000fca00078ec0ff */
[----:B------:R1:W3:Y:S02]  /*3e6f0*/  SHFL.IDX PT, R14, R2, RZ, 0x1f ;  /* 0x00001fff020e7589 */ /* 0x0002e400000e0000 */
.L_x_7330:
[----:B---3--:R-:W-:-:S13]  /*3e700*/  ISETP.NE.AND P0, PT, R14, RZ, PT ;  /* 0x000000ff0e00720c */ /* 0x008fda0003f05270 */
[----:B------:R-:W-:Y:S05]  /*3e710*/  @P0 BRA `(.L_x_6813) ;  /* 0x0000000000940947 */ /* 0x000fea0003800000 */
[----:B------:R-:W-:-:S03]  /*3e720*/  UMOV UR4, 0xffffffff ;  /* 0xffffffff00047882 */ /* 0x000fc60000000000 */
[----:B------:R-:W-:Y:S05]  /*3e730*/  BRA.DIV UR4, `(.L_x_7223) ;  /* 0x0000003204a07947 */ /* 0x000fea000b800000 */
[----:B------:R-:W-:-:S13]  /*3e740*/  ELECT P6, URZ, PT ;  /* 0x00000000003f782f */ /* 0x000fda00038c0000 */
.L_x_7333:
[----:B------:R-:W-:Y:S05]  /*3e750*/  @!P6 BRA `(.L_x_6813) ;  /* 0x000000000084e947 */ /* 0x000fea0003800000 */
[----:B------:R-:W-:-:S06]  /*3e760*/  ULOP3.LUT UR4, UR38, 0x2, URZ, 0xfc, !UPT ;  /* 0x0000000226047892 */ /* 0x000fcc000f8efc3f */
[----:B-1----:R-:W-:-:S05]  /*3e770*/  IMAD.U32 R2, RZ, RZ, UR4 ;  /* 0x00000004ff027e24 */ /* 0x002fca000f8e00ff */
[----:B------:R-:W-:-:S13]  /*3e780*/  ISETP.NE.AND P2, PT, R2, 0x3, PT ;  /* 0x000000030200780c */ /* 0x000fda0003f45270 */
[----:B------:R-:W-:Y:S05]  /*3e790*/  @!P2 BRA `(.L_x_7224) ;  /* 0x000000000004a947 */ /* 0x000fea0003800000 */
[----:B------:R-:W-:Y:S01]  /*3e7a0*/  BPT.TRAP 0x1 ;  /* 0x000000040000795c */ /* 0x000fe20000300000 */
.L_x_7224:
        /* <DEDUP_REMOVED lines=14> */
.L_x_7334:
[----:B------:R-:W1:Y:S02]  /*3e890*/  SYNCS.PHASECHK.TRANS64.TRYWAIT P0, [R7+URZ], R2 ;  /* 0x00000002070075a7 */ /* 0x000e64000800017f */
[----:B-1----:R-:W-:Y:S05]  /*3e8a0*/  @!P0 BRA `(.L_x_7226) ;  /* 0x0000003000788947 */ /* 0x002fea0003800000 */
.L_x_7335:
[----:B------:R-:W-:Y:S05]  /*3e8b0*/  @!P2 BRA `(.L_x_7227) ;  /* 0x000000000004a947 */ /* 0x000fea0003800000 */
[----:B------:R-:W-:Y:S01]  /*3e8c0*/  BPT.TRAP 0x1 ;  /* 0x000000040000795c */ /* 0x000fe20000300000 */
.L_x_7227:
[----:B------:R-:W3:Y:S01]  /*3e8d0*/  LDL.LU R4, [R1+0x434] ;  /* 0x0004340001047983 */ /* 0x000ee20000300800 */
[----:B------:R-:W-:-:S04]  /*3e8e0*/  VIADD R0, R0, 0x38860 ;  /* 0x0003886000007836 */ /* 0x000fc80000000000 */
[----:B---3--:R-:W-:-:S04]  /*3e8f0*/  IMAD R4, R4, 0x8, R0 ;  /* 0x0000000804047824 */ /* 0x008fc800078e0200 */
[----:B------:R-:W3:Y:S02]  /*3e900*/  SYNCS.PHASECHK.TRANS64.TRYWAIT P0, [R4+URZ], R5 ;  /* 0x00000005040075a7 */ /* 0x000ee4000800017f */
[----:B---3--:R-:W-:Y:S05]  /*3e910*/  @!P0 BRA `(.L_x_7228) ;  /* 0x0000003000708947 */ /* 0x008fea0003800000 */
.L_x_7336:
[----:B------:R-:W-:-:S07]  /*3e920*/  IMAD R3, R3, 0x8, R0 ;  /* 0x0000000803037824 */ /* 0x000fce00078e0200 */
.L_x_7229:
[----:B----4-:R4:W0:Y:S02]  /*3e930*/  SYNCS.PHASECHK.TRANS64.TRYWAIT P0, [R3+URZ], R2 ;  /* 0x00000002030075a7 */ /* 0x010824000800017f */
[----:B0-----:R-:W-:Y:S05]  /*3e940*/  @!P0 NANOSLEEP.SYNCS 0x989680 ;  /* 0x009896800000895d */ /* 0x001fea0003900000 */
[----:B------:R-:W0:Y:S02]  /*3e950*/  @!P0 SYNCS.PHASECHK.TRANS64 P0, [R3+URZ], R2 ;  /* 0x00000002030085a7 */ /* 0x000e24000800007f */
[----:B0-----:R-:W-:Y:S05]  /*3e960*/  @!P0 BRA `(.L_x_7229) ;  /* 0xfffffffc00f08947 */ /* 0x001fea000383ffff */
.L_x_6813:
[----:B------:R-:W-:Y:S05]  /*3e970*/  BSYNC B9 ;  /* 0x0000000000097941 */ /* 0x000fea0003800000 */
.L_x_6810:
[----:B------:R-:W-:Y:S05]  /*3e980*/  EXIT ;  /* 0x000000000000794d */ /* 0x000fea0003800000 */
.L_x_6837:
[----:B0-----:R0:W1:Y:S02]  /*3e990*/  SYNCS.PHASECHK.TRANS64.TRYWAIT P5, [R60+URZ+0x38890], R65 ;  /* 0x038890413c0075a7 */ /* 0x00106400080a017f */
[----:B-1----:R-:W-:Y:S05]  /*3e9a0*/  @!P5 NANOSLEEP.SYNCS 0x989680 ;  /* 0x009896800000d95d */ /* 0x002fea0003900000 */
[----:B------:R-:W1:Y:S02]  /*3e9b0*/  @!P5 SYNCS.PHASECHK.TRANS64 P5, [R60+URZ+0x38890], R65 ;  /* 0x038890413c00d5a7 */ /* 0x000e6400080a007f */
[----:B-1----:R-:W-:Y:S05]  /*3e9c0*/  @!P5 BRA `(.L_x_6837) ;  /* 0xfffffffc00f0d947 */ /* 0x002fea000383ffff */
[----:B------:R-:W-:Y:S05]  /*3e9d0*/  BRA `(.L_x_7230) ;  /* 0xfffffc4000387947 */ /* 0x000fea000383ffff */
.L_x_6847:
[----:B-1----:R1:W2:Y:S02]  /*3e9e0*/  SYNCS.PHASECHK.TRANS64.TRYWAIT P5, [R60+URZ+0x38890], R65 ;  /* 0x038890413c0075a7 */ /* 0x0022a400080a017f */
[----:B--2---:R-:W-:Y:S05]  /*3e9f0*/  @!P5 NANOSLEEP.SYNCS 0x989680 ;  /* 0x009896800000d95d */ /* 0x004fea0003900000 */
[----:B------:R-:W2:Y:S02]  /*3ea00*/  @!P5 SYNCS.PHASECHK.TRANS64 P5, [R60+URZ+0x38890], R65 ;  /* 0x038890413c00d5a7 */ /* 0x000ea400080a007f */
[----:B--2---:R-:W-:Y:S05]  /*3ea10*/  @!P5 BRA `(.L_x_6847) ;  /* 0xfffffffc00f0d947 */ /* 0x004fea000383ffff */
[----:B------:R-:W-:Y:S05]  /*3ea20*/  BRA `(.L_x_7231) ;  /* 0xfffffc4800987947 */ /* 0x000fea000383ffff */
.L_x_6852:
[----:B0-----:R0:W1:Y:S02]  /*3ea30*/  SYNCS.PHASECHK.TRANS64.TRYWAIT P1, [R60+URZ+0x38890], R65 ;  /* 0x038890413c0075a7 */ /* 0x001064000802017f */
[----:B-1----:R-:W-:Y:S05]  /*3ea40*/  @!P1 NANOSLEEP.SYNCS 0x989680 ;  /* 0x009896800000995d */ /* 0x002fea0003900000 */
[----:B------:R-:W1:Y:S02]  /*3ea50*/  @!P1 SYNCS.PHASECHK.TRANS64 P1, [R60+URZ+0x38890], R65 ;  /* 0x038890413c0095a7 */ /* 0x000e64000802007f */
[----:B-1----:R-:W-:Y:S05]  /*3ea60*/  @!P1 BRA `(.L_x_6852) ;  /* 0xfffffffc00f09947 */ /* 0x002fea000383ffff */
[----:B------:R-:W-:Y:S05]  /*3ea70*/  BRA `(.L_x_7232) ;  /* 0xfffffc5000a87947 */ /* 0x000fea000383ffff */
.L_x_6856:
[----:B--2---:R2:W0:Y:S02]  /*3ea80*/  SYNCS.PHASECHK.TRANS64.TRYWAIT P0, [R60+URZ+0x388b0], R65 ;  /* 0x0388b0413c0075a7 */ /* 0x004424000800017f */
[----:B0-----:R-:W-:Y:S05]  /*3ea90*/  @!P0 NANOSLEEP.SYNCS 0x989680 ;  /* 0x009896800000895d */ /* 0x001fea0003900000 */
[----:B------:R-:W0:Y:S02]  /*3eaa0*/  @!P0 SYNCS.PHASECHK.TRANS64 P0, [R60+URZ+0x388b0], R65 ;  /* 0x0388b0413c0085a7 */ /* 0x000e24000800007f */
[----:B0-----:R-:W-:Y:S05]  /*3eab0*/  @!P0 BRA `(.L_x_6856) ;  /* 0xfffffffc00f08947 */ /* 0x001fea000383ffff */
[----:B------:R-:W-:Y:S05]  /*3eac0*/  BRA `(.L_x_7233) ;  /* 0xfffffc5400107947 */ /* 0x000fea000383ffff */
.L_x_6900:
        /* <DEDUP_REMOVED lines=8> */
.L_x_7235:
[----:B------:R-:W-:Y:S05]  /*3eb50*/  BSYNC B1 ;  /* 0x0000000000017941 */ /* 0x000fea0003800000 */
.L_x_7234:
        /* <DEDUP_REMOVED lines=8> */
.L_x_7236:
[----:B------:R-:W-:Y:S02]  /*3ebe0*/  IMAD.MOV.U32 R13, RZ, RZ, R9 ;  /* 0x000000ffff0d7224 */ /* 0x000fe400078e0009 */
[----:B------:R-:W-:-:S07]  /*3ebf0*/  IMAD.MOV.U32 R4, RZ, RZ, R14 ;  /* 0x000000ffff047224 */ /* 0x000fce00078e000e */
[----:B------:R-:W-:Y:S05]  /*3ec00*/  WARPSYNC.COLLECTIVE R15, `(.L_x_7237) ;  /* 0x000000000f087348 */ /* 0x000fea0003c00000 */
[----:B------:R0:W1:Y:S02]  /*3ec10*/  SHFL.IDX P6, R14, R13, R12, R11 ;  /* 0x0000000c0d0e7389 */ /* 0x00006400000c000b */
[----:B01----:R-:W-:Y:S01]  /*3ec20*/  ENDCOLLECTIVE ;  /* 0x000000000000791b */ /* 0x003fe20003800000 */
.L_x_7237:
[----:B------:R-:W-:Y:S02]  /*3ec30*/  IMAD.MOV.U32 R13, RZ, RZ, R8 ;  /* 0x000000ffff0d7224 */ /* 0x000fe400078e0008 */
[----:B------:R-:W-:-:S07]  /*3ec40*/  IMAD.MOV.U32 R5, RZ, RZ, R14 ;  /* 0x000000ffff057224 */ /* 0x000fce00078e000e */
[----:B------:R-:W-:Y:S05]  /*3ec50*/  WARPSYNC.COLLECTIVE R15, `(.L_x_7238) ;  /* 0x000000000f087348 */ /* 0x000fea0003c00000 */
[----:B------:R0:W1:Y:S02]  /*3ec60*/  SHFL.IDX P6, R14, R13, R12, R11 ;  /* 0x0000000c0d0e7389 */ /* 0x00006400000c000b */
[----:B01----:R-:W-:Y:S01]  /*3ec70*/  ENDCOLLECTIVE ;  /* 0x000000000000791b */ /* 0x003fe20003800000 */
.L_x_7238:
[----:B------:R-:W-:Y:S05]  /*3ec80*/  BRA `(.L_x_7239) ;  /* 0xfffffcf4005c7947 */ /* 0x000fea000383ffff */
.L_x_6903:
        /* <DEDUP_REMOVED lines=8> */
.L_x_7241:
[----:B------:R-:W-:Y:S05]  /*3ed10*/  BSYNC B1 ;  /* 0x0000000000017941 */ /* 0x000fea0003800000 */
.L_x_7240:
        /* <DEDUP_REMOVED lines=8> */
.L_x_7242:
[----:B------:R-:W-:Y:S02]  /*3eda0*/  IMAD.MOV.U32 R13, RZ, RZ, R9 ;  /* 0x000000ffff0d7224 */ /* 0x000fe400078e0009 */
[----:B------:R-:W-:-:S07]  /*3edb0*/  IMAD.MOV.U32 R4, RZ, RZ, R14 ;  /* 0x000000ffff047224 */ /* 0x000fce00078e000e */
[----:B------:R-:W-:Y:S05]  /*3edc0*/  WARPSYNC.COLLECTIVE R15, `(.L_x_7243) ;  /* 0x000000000f087348 */ /* 0x000fea0003c00000 */
[----:B------:R0:W1:Y:S02]  /*3edd0*/  SHFL.IDX P6, R14, R13, R12, R11 ;  /* 0x0000000c0d0e7389 */ /* 0x00006400000c000b */
[----:B01----:R-:W-:Y:S01]  /*3ede0*/  ENDCOLLECTIVE ;  /* 0x000000000000791b */ /* 0x003fe20003800000 */
.L_x_7243:
[----:B------:R-:W-:Y:S02]  /*3edf0*/  IMAD.MOV.U32 R13, RZ, RZ, R8 ;  /* 0x000000ffff0d7224 */ /* 0x000fe400078e0008 */
[----:B------:R-:W-:-:S07]  /*3ee00*/  IMAD.MOV.U32 R5, RZ, RZ, R14 ;  /* 0x000000ffff057224 */ /* 0x000fce00078e000e */
[----:B------:R-:W-:Y:S05]  /*3ee10*/  WARPSYNC.COLLECTIVE R15, `(.L_x_7244) ;  /* 0x000000000f087348 */ /* 0x000fea0003c00000 */
[----:B------:R0:W1:Y:S02]  /*3ee20*/  SHFL.IDX P6, R14, R13, R12, R11 ;  /* 0x0000000c0d0e7389 */ /* 0x00006400000c000b */
[----:B01----:R-:W-:Y:S01]  /*3ee30*/  ENDCOLLECTIVE ;  /* 0x000000000000791b */ /* 0x003fe20003800000 */
.L_x_7244:
[----:B------:R-:W-:Y:S05]  /*3ee40*/  BRA `(.L_x_7245) ;  /* 0xfffffcf400c07947 */ /* 0x000fea000383ffff */
.L_x_6907:
[----:B-1----:R1:W0:Y:S02]  /*3ee50*/  SYNCS.PHASECHK.TRANS64.TRYWAIT P0, [R2+URZ+0x38800], R7 ;  /* 0x03880007020075a7 */ /* 0x002224000800017f */
[----:B0-----:R-:W-:Y:S05]  /*3ee60*/  @!P0 NANOSLEEP.SYNCS 0x989680 ;  /* 0x009896800000895d */ /* 0x001fea0003900000 */
[----:B------:R-:W0:Y:S02]  /*3ee70*/  @!P0 SYNCS.PHASECHK.TRANS64 P0, [R2+URZ+0x38800], R7 ;  /* 0x03880007020085a7 */ /* 0x000e24000800007f */
[----:B0-----:R-:W-:Y:S05]  /*3ee80*/  @!P0 BRA `(.L_x_6907) ;  /* 0xfffffffc00f08947 */ /* 0x001fea000383ffff */
[----:B------:R-:W-:Y:S05]  /*3ee90*/  BRA `(.L_x_7246) ;  /* 0xfffffcf800487947 */ /* 0x000fea000383ffff */
.L_x_6915:
[----:B------:R-:W0:Y:S01]  /*3eea0*/  LDC R71, c[0x0][0x3f4] ;  /* 0x0000fd00ff477b82 */ /* 0x000e220000000800 */
        /* <DEDUP_REMOVED lines=8> */
.L_x_7248:
[----:B------:R-:W-:Y:S05]  /*3ef30*/  BSYNC B1 ;  /* 0x0000000000017941 */ /* 0x000fea0003800000 */
.L_x_7247:
[----:B------:R-:W-:Y:S01]  /*3ef40*/  IMAD.MOV.U32 R13, RZ, RZ, R26 ;  /* 0x000000ffff0d7224 */ /* 0x000fe200078e001a */
[----:B------:R-:W-:Y:S01]  /*3ef50*/  ISETP.GE.AND P0, PT, R22, R71, PT ;  /* 0x000000471600720c */ /* 0x000fe20003f06270 */
[----:B------:R-:W-:Y:S02]  /*3ef60*/  IMAD.MOV.U32 R12, RZ, RZ, RZ ;  /* 0x000000ffff0c7224 */ /* 0x000fe400078e00ff */
[----:B------:R-:W-:Y:S02]  /*3ef70*/  IMAD.MOV.U32 R11, RZ, RZ, 0x1c1f ;  /* 0x00001c1fff0b7424 */ /* 0x000fe400078e00ff */
[----:B------:R-:W-:Y:S02]  /*3ef80*/  IMAD.MOV.U32 R15, RZ, RZ, -0x1 ;  /* 0xffffffffff0f7424 */ /* 0x000fe400078e00ff */
[----:B------:R-:W-:Y:S02]  /*3ef90*/  IMAD.MOV.U32 R3, RZ, RZ, R14 ;  /* 0x000000ffff037224 */ /* 0x000fe400078e000e */
[----:B------:R-:W-:-:S07]  /*3efa0*/  IMAD R69, R24, R69, RZ ;  /* 0x0000004518457224 */ /* 0x000fce00078e02ff */
[----:B------:R-:W-:Y:S05]  /*3efb0*/  WARPSYNC.COLLECTIVE R15, `(.L_x_7249) ;  /* 0x000000000f087348 */ /* 0x000fea0003c00000 */
[----:B------:R0:W1:Y:S02]  /*3efc0*/  SHFL.IDX P6, R14, R13, R12, R11 ;  /* 0x0000000c0d0e7389 */ /* 0x00006400000c000b */
[----:B01----:R-:W-:Y:S01]  /*3efd0*/  ENDCOLLECTIVE ;  /* 0x000000000000791b */ /* 0x003fe20003800000 */
.L_x_7249:
[----:B------:R-:W-:Y:S01]  /*3efe0*/  ISETP.GE.OR P1, PT, R0, R69, P0 ;  /* 0x000000450000720c */ /* 0x000fe20000726670 */
[----:B------:R-:W-:-:S12]  /*3eff0*/  IMAD.MOV.U32 R13, RZ, RZ, R25 ;  /* 0x000000ffff0d7224 */ /* 0x000fd800078e0019 */
[C---:B------:R-:W-:Y:S01]  /*3f000*/  @!P1 IMAD.SHL.U32 R7, R22.reuse, 0x2, RZ ;  /* 0x0000000216079824 */ /* 0x040fe200078e00ff */
[----:B------:R-:W-:Y:S01]  /*3f010*/  @!P1 SHF.L.U64.HI R6, R22, 0x1, R23 ;  /* 0x0000000116069819 */ /* 0x000fe20000010217 */
[----:B------:R-:W-:-:S07]  /*3f020*/  IMAD.MOV.U32 R4, RZ, RZ, R14 ;  /* 0x000000ffff047224 */ /* 0x000fce00078e000e */
[----:B------:R-:W-:Y:S05]  /*3f030*/  WARPSYNC.COLLECTIVE R15, `(.L_x_7250) ;  /* 0x000000000f087348 */ /* 0x000fea0003c00000 */
[----:B------:R0:W1:Y:S02]  /*3f040*/  SHFL.IDX P6, R14, R13, R12, R11 ;  /* 0x0000000c0d0e7389 */ /* 0x00006400000c000b */
[----:B01----:R-:W-:Y:S01]  /*3f050*/  ENDCOLLECTIVE ;  /* 0x000000000000791b */ /* 0x003fe20003800000 */
.L_x_7250:
[----:B------:R-:W-:-:S05]  /*3f060*/  @!P1 IADD3 R4, P2, R4, R7, RZ ;  /* 0x0000000704049210 */ /* 0x000fca0007f5e0ff */
[----:B------:R-:W-:Y:S02]  /*3f070*/  @!P1 IMAD.X R3, R3, 0x1, R6, P2 ;  /* 0x0000000103039824 */ /* 0x000fe400010e0606 */
[----:B------:R-:W-:Y:S02]  /*3f080*/  @!P1 IMAD.MOV.U32 R8, RZ, RZ, R4 ;  /* 0x000000ffff089224 */ /* 0x000fe400078e0004 */
[----:B------:R-:W-:Y:S02]  /*3f090*/  @!P1 IMAD.MOV.U32 R9, RZ, RZ, R3 ;  /* 0x000000ffff099224 */ /* 0x000fe400078e0003 */
[----:B------:R-:W-:Y:S02]  /*3f0a0*/  IMAD.MOV.U32 R13, RZ, RZ, R33 ;  /* 0x000000ffff0d7224 */ /* 0x000fe400078e0021 */
[----:B------:R-:W-:-:S07]  /*3f0b0*/  IMAD.MOV.U32 R5, RZ, RZ, R14 ;  /* 0x000000ffff057224 */ /* 0x000fce00078e000e */
[----:B------:R-:W-:Y:S05]  /*3f0c0*/  WARPSYNC.COLLECTIVE R15, `(.L_x_7251) ;  /* 0x000000000f087348 */ /* 0x000fea0003c00000 */
[----:B------:R0:W1:Y:S02]  /*3f0d0*/  SHFL.IDX P6, R14, R13, R12, R11 ;  /* 0x0000000c0d0e7389 */ /* 0x00006400000c000b */
[----:B01----:R-:W-:Y:S01]  /*3f0e0*/  ENDCOLLECTIVE ;  /* 0x000000000000791b */ /* 0x003fe20003800000 */
.L_x_7251:
[----:B------:R-:W2:Y:S01]  /*3f0f0*/  @!P1 LD.E.128 R8, desc[UR44][R8.64] ;  /* 0x0000002c08089980 */ /* 0x000ea2000c101d00 */
[----:B------:R-:W-:-:S05]  /*3f100*/  @!P1 IADD3 R14, P2, R14, R7, RZ ;  /* 0x000000070e0e9210 */ /* 0x000fca0007f5e0ff */
[----:B------:R-:W-:Y:S02]  /*3f110*/  @!P1 IMAD.X R5, R5, 0x1, R6, P2 ;  /* 0x0000000105059824 */ /* 0x000fe400010e0606 */
[----:B------:R-:W-:-:S06]  /*3f120*/  @!P1 IMAD.MOV.U32 R4, RZ, RZ, R14 ;  /* 0x000000ffff049224 */ /* 0x000fcc00078e000e */
[----:B------:R-:W5:Y:S01]  /*3f130*/  @!P1 LD.E.128 R4, desc[UR44][R4.64] ;  /* 0x0000002c04049980 */ /* 0x000f62000c101d00 */
[----:B------:R-:W-:Y:S02]  /*3f140*/  CS2R R64, SRZ ;  /* 0x0000000000407805 */ /* 0x000fe4000001ff00 */
[----:B------:R-:W-:Y:S01]  /*3f150*/  CS2R R66, SRZ ;  /* 0x0000000000427805 */ /* 0x000fe2000001ff00 */
[----:B------:R-:W-:Y:S01]  /*3f160*/  IMAD.MOV.U32 R13, RZ, RZ, R27 ;  /* 0x000000ffff0d7224 */ /* 0x000fe200078e001b */
[----:B------:R-:W-:Y:S02]  /*3f170*/  CS2R R20, SRZ ;  /* 0x0000000000147805 */ /* 0x000fe4000001ff00 */
[----:B------:R-:W-:Y:S01]  /*3f180*/  CS2R R46, SRZ ;  /* 0x00000000002e7805 */ /* 0x000fe2000001ff00 */
[----:B--2---:R-:W-:Y:S02]  /*3f190*/  @!P1 IMAD.MOV.U32 R65, RZ, RZ, R9 ;  /* 0x000000ffff419224 */ /* 0x004fe400078e0009 */
[----:B------:R-:W-:-:S02]  /*3f1a0*/  @!P1 IMAD.MOV.U32 R67, RZ, RZ, R11 ;  /* 0x000000ffff439224 */ /* 0x000fc400078e000b */
[----:B------:R-:W-:Y:S02]  /*3f1b0*/  IMAD.MOV.U32 R12, RZ, RZ, R65 ;  /* 0x000000ffff0c7224 */ /* 0x000fe400078e0041 */
[----:B------:R-:W-:Y:S02]  /*3f1c0*/  IMAD.MOV.U32 R11, RZ, RZ, 0x1c1f ;  /* 0x00001c1fff0b7424 */ /* 0x000fe400078e00ff */
[----:B------:R-:W-:Y:S01]  /*3f1d0*/  @!P1 IMAD.MOV.U32 R64, RZ, RZ, R8 ;  /* 0x000000ffff409224 */ /* 0x000fe200078e0008 */
[----:B------:R-:W-:Y:S01]  /*3f1e0*/  PRMT R73, R73, 0x5410, R12 ;  /* 0x0000541049497816 */ /* 0x000fe2000000000c */
[----:B------:R-:W-:Y:S02]  /*3f1f0*/  IMAD.MOV.U32 R12, RZ, RZ, 0x1 ;  /* 0x00000001ff0c7424 */ /* 0x000fe400078e00ff */
[----:B------:R-:W-:Y:S02]  /*3f200*/  IMAD.MOV.U32 R3, RZ, RZ, R64 ;  /* 0x000000ffff037224 */ /* 0x000fe400078e0040 */
[----:B------:R-:W-:-:S07]  /*3f210*/  @!P1 IMAD.MOV.U32 R66, RZ, RZ, R10 ;  /* 0x000000ffff429224 */ /* 0x000fce00078e000a */
[----:B-----5:R-:W-:Y:S05]  /*3f220*/  WARPSYNC.COLLECTIVE R15, `(.L_x_7252) ;  /* 0x000000000f087348 */ /* 0x020fea0003c00000 */
[----:B------:R0:W1:Y:S02]  /*3f230*/  SHFL.IDX P6, R14, R13, R12, R11 ;  /* 0x0000000c0d0e7389 */ /* 0x00006400000c000b */
[----:B01---5:R-:W-:Y:S01]  /*3f240*/  ENDCOLLECTIVE ;  /* 0x000000000000791b */ /* 0x023fe20003800000 */
.L_x_7252:
[----:B------:R-:W-:Y:S01]  /*3f250*/  IMAD.MOV.U32 R9, RZ, RZ, R67 ;  /* 0x000000ffff097224 */ /* 0x000fe200078e0043 */
[----:B------:R-:W-:Y:S01]  /*3f260*/  PRMT R76, R3, 0x7610, R76 ;  /* 0x00007610034c7816 */ /* 0x000fe2000000004c */
[----:B------:R-:W-:Y:S02]  /*3f270*/  IMAD.MOV.U32 R8, RZ, RZ, R66 ;  /* 0x000000ffff087224 */ /* 0x000fe400078e0042 */
[----:B------:R-:W-:-:S03]  /*3f280*/  @!P1 IMAD.MOV.U32 R20, RZ, RZ, R4 ;  /* 0x000000ffff149224 */ /* 0x000fc600078e0004 */
[----:B------:R-:W-:Y:S01]  /*3f290*/  PRMT R62, R8, 0x5410, R9 ;  /* 0x00005410083e7816 */ /* 0x000fe20000000009 */
[----:B------:R-:W-:Y:S01]  /*3f2a0*/  @!P1 IMAD.MOV.U32 R21, RZ, RZ, R5 ;  /* 0x000000ffff159224 */ /* 0x000fe200078e0005 */
[----:B------:R-:W-:Y:S01]  /*3f2b0*/  CS2R R8, SRZ ;  /* 0x0000000000087805 */ /* 0x000fe2000001ff00 */
[----:B------:R-:W-:Y:S02]  /*3f2c0*/  @!P1 IMAD.MOV.U32 R46, RZ, RZ, R6 ;  /* 0x000000ffff2e9224 */ /* 0x000fe400078e0006 */
[----:B------:R-:W-:Y:S02]  /*3f2d0*/  IMAD.MOV.U32 R13, RZ, RZ, R26 ;  /* 0x000000ffff0d7224 */ /* 0x000fe400078e001a */
[----:B------:R-:W-:Y:S02]  /*3f2e0*/  @!P1 IMAD.MOV.U32 R47, RZ, RZ, R7 ;  /* 0x000000ffff2f9224 */ /* 0x000fe400078e0007 */
[----:B------:R-:W-:Y:S02]  /*3f2f0*/  IMAD.MOV.U32 R4, RZ, RZ, R20 ;  /* 0x000000ffff047224 */ /* 0x000fe400078e0014 */
[----:B------:R-:W-:-:S02]  /*3f300*/  IMAD.MOV.U32 R5, RZ, RZ, R21 ;  /* 0x000000ffff057224 */ /* 0x000fc400078e0015 */
[----:B------:R-:W-:Y:S02]  /*3f310*/  IMAD.MOV.U32 R6, RZ, RZ, R46 ;  /* 0x000000ffff067224 */ /* 0x000fe400078e002e */
[----:B------:R-:W-:Y:S01]  /*3f320*/  IMAD.MOV.U32 R3, RZ, RZ, R14 ;  /* 0x000000ffff037224 */ /* 0x000fe200078e000e */
[----:B------:R-:W-:-:S07]  /*3f330*/  PRMT R73, R5, 0x7610, R73 ;  /* 0x0000761005497816 */ /* 0x000fce0000000049 */
[----:B------:R-:W-:Y:S05]  /*3f340*/  WARPSYNC.COLLECTIVE R15, `(.L_x_7253) ;  /* 0x000000000f087348 */ /* 0x000fea0003c00000 */
[----:B------:R0:W1:Y:S02]  /*3f350*/  SHFL.IDX P6, R14, R13, R12, R11 ;  /* 0x0000000c0d0e7389 */ /* 0x00006400000c000b */
[----:B01----:R-:W-:Y:S01]  /*3f360*/  ENDCOLLECTIVE ;  /* 0x000000000000791b */ /* 0x003fe20003800000 */
.L_x_7253:
[----:B------:R-:W-:-:S05]  /*3f370*/  IMAD.MOV.U32 R7, RZ, RZ, R47 ;  /* 0x000000ffff077224 */ /* 0x000fca00078e002f */
[----:B------:R-:W-:Y:S01]  /*3f380*/  PRMT R85, R6, 0x5410, R7 ;  /* 0x0000541006557816 */ /* 0x000fe20000000007 */
[----:B------:R-:W-:Y:S02]  /*3f390*/  IMAD.MOV.U32 R13, RZ, RZ, R25 ;  /* 0x000000ffff0d7224 */ /* 0x000fe400078e0019 */
[----:B------:R-:W-:-:S07]  /*3f3a0*/  IMAD.MOV.U32 R24, RZ, RZ, R14 ;  /* 0x000000ffff187224 */ /* 0x000fce00078e000e */
[----:B------:R-:W-:Y:S05]  /*3f3b0*/  WARPSYNC.COLLECTIVE R15, `(.L_x_7254) ;  /* 0x000000000f087348 */ /* 0x000fea0003c00000 */
[----:B------:R0:W1:Y:S02]  /*3f3c0*/  SHFL.IDX P6, R14, R13, R12, R11 ;  /* 0x0000000c0d0e7389 */ /* 0x00006400000c000b */
[----:B01----:R-:W-:Y:S01]  /*3f3d0*/  ENDCOLLECTIVE ;  /* 0x000000000000791b */ /* 0x003fe20003800000 */
.L_x_7254:
[----:B------:R-:W-:Y:S01]  /*3f3e0*/  IMAD.MOV.U32 R13, RZ, RZ, R33 ;  /* 0x000000ffff0d7224 */ /* 0x000fe200078e0021 */
[----:B------:R-:W-:Y:S01]  /*3f3f0*/  PRMT R33, R33, 0x5410, R4 ;  /* 0x0000541021217816 */ /* 0x000fe20000000004 */
[----:B------:R-:W-:-:S07]  /*3f400*/  IMAD.MOV.U32 R25, RZ, RZ, R14 ;  /* 0x000000ffff197224 */ /* 0x000fce00078e000e */
[----:B------:R-:W-:Y:S05]  /*3f410*/  WARPSYNC.COLLECTIVE R15, `(.L_x_7255) ;  /* 0x000000000f087348 */ /* 0x000fea0003c00000 */
[----:B------:R0:W1:Y:S02]  /*3f420*/  SHFL.IDX P6, R14, R13, R12, R11 ;  /* 0x0000000c0d0e7389 */ /* 0x00006400000c000b */
[----:B01----:R-:W-:Y:S01]  /*3f430*/  ENDCOLLECTIVE ;  /* 0x000000000000791b */ /* 0x003fe20003800000 */
.L_x_7255:
[----:B------:R-:W-:Y:S05]  /*3f440*/  BRA `(.L_x_7256) ;  /* 0xfffffd0400707947 */ /* 0x000fea000383ffff */
.L_x_6919:
[----:B0-----:R0:W1:Y:S02]  /*3f450*/  SYNCS.PHASECHK.TRANS64.TRYWAIT P1, [R2+URZ+0x38800], R13 ;  /* 0x0388000d020075a7 */ /* 0x001064000802017f */
[----:B-1----:R-:W-:Y:S05]  /*3f460*/  @!P1 NANOSLEEP.SYNCS 0x989680 ;  /* 0x009896800000995d */ /* 0x002fea0003900000 */
[----:B------:R-:W1:Y:S02]  /*3f470*/  @!P1 SYNCS.PHASECHK.TRANS64 P1, [R2+URZ+0x38800], R13 ;  /* 0x0388000d020095a7 */ /* 0x000e64000802007f */
[----:B-1----:R-:W-:Y:S05]  /*3f480*/  @!P1 BRA `(.L_x_6919) ;  /* 0xfffffffc00f09947 */ /* 0x002fea000383ffff */
[----:B------:R-:W-:Y:S05]  /*3f490*/  BRA `(.L_x_7257) ;  /* 0xfffffd0400cc7947 */ /* 0x000fea000383ffff */
.L_x_6934:
[----:B0-----:R0:W1:Y:S02]  /*3f4a0*/  SYNCS.PHASECHK.TRANS64.TRYWAIT P0, [R4+URZ], R5 ;  /* 0x00000005040075a7 */ /* 0x001064000800017f */
[----:B-1----:R-:W-:Y:S05]  /*3f4b0*/  @!P0 NANOSLEEP.SYNCS 0x989680 ;  /* 0x009896800000895d */ /* 0x002fea0003900000 */
[----:B------:R-:W1:Y:S02]  /*3f4c0*/  @!P0 SYNCS.PHASECHK.TRANS64 P0, [R4+URZ], R5 ;  /* 0x00000005040085a7 */ /* 0x000e64000800007f */
[----:B-1----:R-:W-:Y:S05]  /*3f4d0*/  @!P0 BRA `(.L_x_6934) ;  /* 0xfffffffc00f08947 */ /* 0x002fea000383ffff */
[----:B------:R-:W-:Y:S05]  /*3f4e0*/  BRA `(.L_x_6933) ;  /* 0xfffffd1c00407947 */ /* 0x000fea000383ffff */
.L_x_6941:
[----:B-1----:R1:W2:Y:S02]  /*3f4f0*/  SYNCS.PHASECHK.TRANS64.TRYWAIT P0, [R4+URZ], R5 ;  /* 0x00000005040075a7 */ /* 0x0022a4000800017f */
[----:B--2---:R-:W-:Y:S05]  /*3f500*/  @!P0 NANOSLEEP.SYNCS 0x989680 ;  /* 0x009896800000895d */ /* 0x004fea0003900000 */
[----:B------:R-:W2:Y:S02]  /*3f510*/  @!P0 SYNCS.PHASECHK.TRANS64 P0, [R4+URZ], R5 ;  /* 0x00000005040085a7 */ /* 0x000ea4000800007f */
[----:B--2---:R-:W-:Y:S05]  /*3f520*/  @!P0 BRA `(.L_x_6941) ;  /* 0xfffffffc00f08947 */ /* 0x004fea000383ffff */
[----:B------:R-:W-:Y:S05]  /*3f530*/  BRA `(.L_x_6940) ;  /* 0xfffffd20007c7947 */ /* 0x000fea000383ffff */
.L_x_6968:
[----:B0-----:R0:W1:Y:S02]  /*3f540*/  SYNCS.PHASECHK.TRANS64.TRYWAIT P1, [R6+URZ], R7 ;  /* 0x00000007060075a7 */ /* 0x001064000802017f */
[----:B-1----:R-:W-:Y:S05]  /*3f550*/  @!P1 NANOSLEEP.SYNCS 0x989680 ;  /* 0x009896800000995d */ /* 0x002fea0003900000 */
[----:B------:R-:W1:Y:S02]  /*3f560*/  @!P1 SYNCS.PHASECHK.TRANS64 P1, [R6+URZ], R7 ;  /* 0x00000007060095a7 */ /* 0x000e64000802007f */
[----:B-1----:R-:W-:Y:S05]  /*3f570*/  @!P1 BRA `(.L_x_6968) ;  /* 0xfffffffc00f09947 */ /* 0x002fea000383ffff */
[----:B------:R-:W-:Y:S05]  /*3f580*/  BRA `(.L_x_6967) ;  /* 0xfffffdc800107947 */ /* 0x000fea000383ffff */
.L_x_6975:
[----:B-1----:R1:W2:Y:S02]  /*3f590*/  SYNCS.PHASECHK.TRANS64.TRYWAIT P1, [R6+URZ], R7 ;  /* 0x00000007060075a7 */ /* 0x0022a4000802017f */
[----:B--2---:R-:W-:Y:S05]  /*3f5a0*/  @!P1 NANOSLEEP.SYNCS 0x989680 ;  /* 0x009896800000995d */ /* 0x004fea0003900000 */
[----:B------:R-:W2:Y:S02]  /*3f5b0*/  @!P1 SYNCS.PHASECHK.TRANS64 P1, [R6+URZ], R7 ;  /* 0x00000007060095a7 */ /* 0x000ea4000802007f */
[----:B--2---:R-:W-:Y:S05]  /*3f5c0*/  @!P1 BRA `(.L_x_6975) ;  /* 0xfffffffc00f09947 */ /* 0x004fea000383ffff */
[----:B------:R-:W-:Y:S05]  /*3f5d0*/  BRA `(.L_x_6974) ;  /* 0xfffffdcc004c7947 */ /* 0x000fea000383ffff */
.L_x_6988:
[----:B0-----:R0:W1:Y:S02]  /*3f5e0*/  SYNCS.PHASECHK.TRANS64.TRYWAIT P0, [R4+URZ], R5 ;  /* 0x00000005040075a7 */ /* 0x001064000800017f */
[----:B-1----:R-:W-:Y:S05]  /*3f5f0*/  @!P0 NANOSLEEP.SYNCS 0x989680 ;  /* 0x009896800000895d */ /* 0x002fea0003900000 */
[----:B------:R-:W1:Y:S02]  /*3f600*/  @!P0 SYNCS.PHASECHK.TRANS64 P0, [R4+URZ], R5 ;  /* 0x00000005040085a7 */ /* 0x000e64000800007f */
[----:B-1----:R-:W-:Y:S05]  /*3f610*/  @!P0 BRA `(.L_x_6988) ;  /* 0xfffffffc00f08947 */ /* 0x002fea000383ffff */
[----:B------:R-:W-:Y:S05]  /*3f620*/  BRA `(.L_x_6987) ;  /* 0xfffffe6000947947 */ /* 0x000fea000383ffff */
.L_x_6995:
[----:B-1----:R1:W2:Y:S02]  /*3f630*/  SYNCS.PHASECHK.TRANS64.TRYWAIT P0, [R4+URZ], R5 ;  /* 0x00000005040075a7 */ /* 0x0022a4000800017f */
[----:B--2---:R-:W-:Y:S05]  /*3f640*/  @!P0 NANOSLEEP.SYNCS 0x989680 ;  /* 0x009896800000895d */ /* 0x004fea0003900000 */
[----:B------:R-:W2:Y:S02]  /*3f650*/  @!P0 SYNCS.PHASECHK.TRANS64 P0, [R4+URZ], R5 ;  /* 0x00000005040085a7 */ /* 0x000ea4000800007f */
[----:B--2---:R-:W-:Y:S05]  /*3f660*/  @!P0 BRA `(.L_x_6995) ;  /* 0xfffffffc00f08947 */ /* 0x004fea000383ffff */
[----:B------:R-:W-:Y:S05]  /*3f670*/  BRA `(.L_x_6994) ;  /* 0xfffffe6400d07947 */ /* 0x000fea000383ffff */
.L_x_7047:
        /* <DEDUP_REMOVED lines=11> */
.L_x_7259:
[----:B------:R-:W-:Y:S05]  /*3f730*/  BSYNC B1 ;  /* 0x0000000000017941 */ /* 0x000fea0003800000 */
.L_x_7258:
[----:B------:R-:W-:Y:S05]  /*3f740*/  BRA `(.L_x_7260) ;  /* 0xffffff6400747947 */ /* 0x000fea000383ffff */
.L_x_7049:
[----:B------:R-:W-:Y:S01]  /*3f750*/  BSSY B1, `(.L_x_7261) ;  /* 0x0000006000017945 */ /* 0x000fe20003800000 */
[----:B------:R-:W-:-:S07]  /*3f760*/  IMAD.MOV.U32 R15, RZ, RZ, -0x1 ;  /* 0xffffffffff0f7424 */ /* 0x000fce00078e00ff */
[----:B01----:R-:W-:Y:S05]  /*3f770*/  WARPSYNC.COLLECTIVE R15, `(.L_x_7262) ;  /* 0x000000000f0c7348 */ /* 0x003fea0003c00000 */
[----:B------:R-:W-:Y:S02]  /*3f780*/  ELECT P6, UR62, PT ;  /* 0x00000000003e782f */ /* 0x000fe400038c0000 */
[----:B------:R-:W-:Y:S01]  /*3f790*/  MOV R14, UR62 ;  /* 0x0000003e000e7c02 */ /* 0x000fe20008000f00 */
[----:B01----:R-:W-:Y:S10]  /*3f7a0*/  ENDCOLLECTIVE ;  /* 0x000000000000791b */ /* 0x003ff40003800000 */
.L_x_7262:
[----:B------:R-:W-:Y:S05]  /*3f7b0*/  BSYNC B1 ;  /* 0x0000000000017941 */ /* 0x000fea0003800000 */
.L_x_7261:
[----:B------:R-:W-:Y:S05]  /*3f7c0*/  BRA `(.L_x_7048) ;  /* 0xffffff64006c7947 */ /* 0x000fea000383ffff */
.L_x_7051:
[----:B-1----:R-:W2:Y:S02]  /*3f7d0*/  LDL R5, [R1+0x430] ;  /* 0x0004300001057983 */ /* 0x002ea40000100800 */
[----:B--2---:R1:W2:Y:S02]  /*3f7e0*/  SYNCS.PHASECHK.TRANS64.TRYWAIT P0, [R5+URZ+0x38820], R4 ;  /* 0x03882004050075a7 */ /* 0x0042a4000800017f */
[----:B--2---:R-:W-:Y:S05]  /*3f7f0*/  @!P0 NANOSLEEP.SYNCS 0x989680 ;  /* 0x009896800000895d */ /* 0x004fea0003900000 */
[----:B------:R-:W2:Y:S02]  /*3f800*/  @!P0 SYNCS.PHASECHK.TRANS64 P0, [R5+URZ+0x38820], R4 ;  /* 0x03882004050085a7 */ /* 0x000ea4000800007f */
[----:B--2---:R-:W-:Y:S05]  /*3f810*/  @!P0 BRA `(.L_x_7051) ;  /* 0xfffffffc00ec8947 */ /* 0x004fea000383ffff */
[----:B------:R-:W-:Y:S05]  /*3f820*/  BRA `(.L_x_7263) ;  /* 0xffffff64007c7947 */ /* 0x000fea000383ffff */
.L_x_7055:
[----:B-1----:R1:W2:Y:S02]  /*3f830*/  SYNCS.PHASECHK.TRANS64.TRYWAIT P0, [R5+URZ+0x388a0], R9 ;  /* 0x0388a009050075a7 */ /* 0x0022a4000800017f */
[----:B--2---:R-:W-:Y:S05]  /*3f840*/  @!P0 NANOSLEEP.SYNCS 0x989680 ;  /* 0x009896800000895d */ /* 0x004fea0003900000 */
[----:B------:R-:W2:Y:S02]  /*3f850*/  @!P0 SYNCS.PHASECHK.TRANS64 P0, [R5+URZ+0x388a0], R9 ;  /* 0x0388a009050085a7 */ /* 0x000ea4000800007f */
[----:B--2---:R-:W-:Y:S05]  /*3f860*/  @!P0 BRA `(.L_x_7055) ;  /* 0xfffffffc00f08947 */ /* 0x004fea000383ffff */
[----:B------:R-:W-:Y:S05]  /*3f870*/  BRA `(.L_x_7264) ;  /* 0xffffff6400a47947 */ /* 0x000fea000383ffff */
.L_x_7060:
[----:B--2---:R2:W3:Y:S02]  /*3f880*/  SYNCS.PHASECHK.TRANS64.TRYWAIT P0, [R5+URZ+0x388c0], R9 ;  /* 0x0388c009050075a7 */ /* 0x0044e4000800017f */
[----:B---3--:R-:W-:Y:S05]  /*3f890*/  @!P0 NANOSLEEP.SYNCS 0x989680 ;  /* 0x009896800000895d */ /* 0x008fea0003900000 */
[----:B------:R-:W3:Y:S02]  /*3f8a0*/  @!P0 SYNCS.PHASECHK.TRANS64 P0, [R5+URZ+0x388c0], R9 ;  /* 0x0388c009050085a7 */ /* 0x000ee4000800007f */
[----:B---3--:R-:W-:Y:S05]  /*3f8b0*/  @!P0 BRA `(.L_x_7060) ;  /* 0xfffffffc00f08947 */ /* 0x008fea000383ffff */
[----:B------:R-:W-:Y:S05]  /*3f8c0*/  BRA `(.L_x_7265) ;  /* 0xffffff6800287947 */ /* 0x000fea000383ffff */
.L_x_7074:
[----:B-1----:R1:W2:Y:S02]  /*3f8d0*/  SYNCS.PHASECHK.TRANS64.TRYWAIT P1, [R5+URZ+0x388a0], R6 ;  /* 0x0388a006050075a7 */ /* 0x0022a4000802017f */
[----:B--2---:R-:W-:Y:S05]  /*3f8e0*/  @!P1 NANOSLEEP.SYNCS 0x989680 ;  /* 0x009896800000995d */ /* 0x004fea0003900000 */
[----:B------:R-:W2:Y:S02]  /*3f8f0*/  @!P1 SYNCS.PHASECHK.TRANS64 P1, [R5+URZ+0x388a0], R6 ;  /* 0x0388a006050095a7 */ /* 0x000ea4000802007f */
[----:B--2---:R-:W-:Y:S05]  /*3f900*/  @!P1 BRA `(.L_x_7074) ;  /* 0xfffffffc00f09947 */ /* 0x004fea000383ffff */
[----:B------:R-:W-:Y:S05]  /*3f910*/  BRA `(.L_x_7266) ;  /* 0xffffff7000b07947 */ /* 0x000fea000383ffff */
.L_x_7079:
[----:B--2---:R2:W3:Y:S02]  /*3f920*/  SYNCS.PHASECHK.TRANS64.TRYWAIT P1, [R5+URZ+0x388c0], R6 ;  /* 0x0388c006050075a7 */ /* 0x0044e4000802017f */
[----:B---3--:R-:W-:Y:S05]  /*3f930*/  @!P1 NANOSLEEP.SYNCS 0x989680 ;  /* 0x009896800000995d */ /* 0x008fea0003900000 */
[----:B------:R-:W3:Y:S02]  /*3f940*/  @!P1 SYNCS.PHASECHK.TRANS64 P1, [R5+URZ+0x388c0], R6 ;  /* 0x0388c006050095a7 */ /* 0x000ee4000802007f */
[----:B---3--:R-:W-:Y:S05]  /*3f950*/  @!P1 BRA `(.L_x_7079) ;  /* 0xfffffffc00f09947 */ /* 0x008fea000383ffff */
[----:B------:R-:W-:Y:S05]  /*3f960*/  BRA `(.L_x_7267) ;  /* 0xffffff7400307947 */ /* 0x000fea000383ffff */
.L_x_7107:
[----:B------:R-:W2:Y:S01]  /*3f970*/  S2R R4, SR_TID.X ;  /* 0x0000000000047919 */ /* 0x000ea20000002100 */
[----:B------:R-:W-:Y:S01]  /*3f980*/  BSSY B0, `(.L_x_7268) ;  /* 0x000000a000007945 */ /* 0x000fe20003800000 */
[----:B------:R-:W-:Y:S02]  /*3f990*/  IMAD.MOV.U32 R12, RZ, RZ, RZ ;  /* 0x000000ffff0c7224 */ /* 0x000fe400078e00ff */
[----:B0-----:R-:W-:Y:S02]  /*3f9a0*/  IMAD.MOV.U32 R11, RZ, RZ, 0x1f ;  /* 0x0000001fff0b7424 */ /* 0x001fe400078e00ff */
[----:B------:R-:W-:Y:S01]  /*3f9b0*/  IMAD.MOV.U32 R15, RZ, RZ, -0x1 ;  /* 0xffffffffff0f7424 */ /* 0x000fe200078e00ff */
[----:B--2---:R-:W-:-:S04]  /*3f9c0*/  SHF.R.U32.HI R4, RZ, 0x5, R4 ;  /* 0x00000005ff047819 */ /* 0x004fc80000011604 */
[----:B------:R-:W-:-:S05]  /*3f9d0*/  LOP3.LUT R4, R4, 0x3, RZ, 0xc0, !PT ;  /* 0x0000000304047812 */ /* 0x000fca00078ec0ff */
[----:B------:R-:W-:-:S07]  /*3f9e0*/  IMAD.MOV.U32 R13, RZ, RZ, R4 ;  /* 0x000000ffff0d7224 */ /* 0x000fce00078e0004 */
[----:B-1----:R-:W-:Y:S05]  /*3f9f0*/  WARPSYNC.COLLECTIVE R15, `(.L_x_7269) ;  /* 0x000000000f087348 */ /* 0x002fea0003c00000 */
[----:B------:R0:W2:Y:S02]  /*3fa00*/  SHFL.IDX P6, R14, R13, R12, R11 ;  /* 0x0000000c0d0e7389 */ /* 0x0000a400000c000b */
[----:B012---:R-:W-:Y:S01]  /*3fa10*/  ENDCOLLECTIVE ;  /* 0x000000000000791b */ /* 0x007fe20003800000 */
.L_x_7269:
[----:B------:R-:W-:Y:S05]  /*3fa20*/  BSYNC B0 ;  /* 0x0000000000007941 */ /* 0x000fea0003800000 */
.L_x_7268:
[----:B------:R-:W-:Y:S05]  /*3fa30*/  BRA `(.L_x_7270) ;  /* 0xffffff88000c7947 */ /* 0x000fea000383ffff */
.L_x_7109:
[----:B------:R-:W-:Y:S01]  /*3fa40*/  BSSY B0, `(.L_x_7271) ;  /* 0x0000006000007945 */ /* 0x000fe20003800000 */
[----:B------:R-:W-:-:S07]  /*3fa50*/  IMAD.MOV.U32 R15, RZ, RZ, -0x1 ;  /* 0xffffffffff0f7424 */ /* 0x000fce00078e00ff */
[----:B01-3--:R-:W-:Y:S05]  /*3fa60*/  WARPSYNC.COLLECTIVE R15, `(.L_x_7272) ;  /* 0x000000000f0c7348 */ /* 0x00bfea0003c00000 */
[----:B------:R-:W-:Y:S02]  /*3fa70*/  ELECT P6, UR62, PT ;  /* 0x00000000003e782f */ /* 0x000fe400038c0000 */
[----:B------:R-:W-:Y:S01]  /*3fa80*/  MOV R14, UR62 ;  /* 0x0000003e000e7c02 */ /* 0x000fe20008000f00 */
[----:B01-3--:R-:W-:Y:S10]  /*3fa90*/  ENDCOLLECTIVE ;  /* 0x000000000000791b */ /* 0x00bff40003800000 */
.L_x_7272:
[----:B------:R-:W-:Y:S05]  /*3faa0*/  BSYNC B0 ;  /* 0x0000000000007941 */ /* 0x000fea0003800000 */
.L_x_7271:
[----:B------:R-:W-:Y:S05]  /*3fab0*/  BRA `(.L_x_7273) ;  /* 0xffffff8800187947 */ /* 0x000fea000383ffff */
.L_x_7111:
[----:B-1----:R1:W2:Y:S02]  /*3fac0*/  SYNCS.PHASECHK.TRANS64.TRYWAIT P0, [R0+URZ+0x38840], R2 ;  /* 0x03884002000075a7 */ /* 0x0022a4000800017f */
[----:B--2---:R-:W-:Y:S05]  /*3fad0*/  @!P0 NANOSLEEP.SYNCS 0x989680 ;  /* 0x009896800000895d */ /* 0x004fea0003900000 */
[----:B------:R-:W2:Y:S02]  /*3fae0*/  @!P0 SYNCS.PHASECHK.TRANS64 P0, [R0+URZ+0x38840], R2 ;  /* 0x03884002000085a7 */ /* 0x000ea4000800007f */
[----:B--2---:R-:W-:Y:S05]  /*3faf0*/  @!P0 BRA `(.L_x_7111) ;  /* 0xfffffffc00f08947 */ /* 0x004fea000383ffff */
[----:B------:R-:W-:Y:S05]  /*3fb00*/  BRA `(.L_x_7274) ;  /* 0xffffff8800807947 */ /* 0x000fea000383ffff */
.L_x_7115:
        /* <DEDUP_REMOVED lines=10> */
.L_x_7275:
[----:B------:R0:W-:Y:S01]  /*3fbb0*/  STL [R1+0x45c], R8 ;  /* 0x00045c0801007387 */ /* 0x0001e20000100800 */
[----:B------:R-:W-:Y:S02]  /*3fbc0*/  IMAD.MOV.U32 R13, RZ, RZ, R3 ;  /* 0x000000ffff0d7224 */ /* 0x000fe400078e0003 */
[----:B------:R-:W-:-:S07]  /*3fbd0*/  IMAD.MOV.U32 R4, RZ, RZ, R14 ;  /* 0x000000ffff047224 */ /* 0x000fce00078e000e */
[----:B0-----:R-:W-:Y:S05]  /*3fbe0*/  WARPSYNC.COLLECTIVE R15, `(.L_x_7276) ;  /* 0x000000000f087348 */ /* 0x001fea0003c00000 */
[----:B------:R1:W2:Y:S02]  /*3fbf0*/  SHFL.IDX P6, R14, R13, R12, R11 ;  /* 0x0000000c0d0e7389 */ /* 0x0002a400000c000b */
[----:B012---:R-:W-:Y:S01]  /*3fc00*/  ENDCOLLECTIVE ;  /* 0x000000000000791b */ /* 0x007fe20003800000 */
.L_x_7276:
[----:B------:R-:W-:Y:S02]  /*3fc10*/  IMAD.MOV.U32 R13, RZ, RZ, R2 ;  /* 0x000000ffff0d7224 */ /* 0x000fe400078e0002 */
[----:B------:R-:W-:Y:S02]  /*3fc20*/  IMAD.MOV.U32 R12, RZ, RZ, 0x1 ;  /* 0x00000001ff0c7424 */ /* 0x000fe400078e00ff */
[----:B------:R-:W-:-:S07]  /*3fc30*/  IMAD.MOV.U32 R5, RZ, RZ, R14 ;  /* 0x000000ffff057224 */ /* 0x000fce00078e000e */
[----:B------:R-:W-:Y:S05]  /*3fc40*/  WARPSYNC.COLLECTIVE R15, `(.L_x_7277) ;  /* 0x000000000f087348 */ /* 0x000fea0003c00000 */
[----:B------:R0:W1:Y:S02]  /*3fc50*/  SHFL.IDX P6, R14, R13, R12, R11 ;  /* 0x0000000c0d0e7389 */ /* 0x00006400000c000b */
[----:B01----:R-:W-:Y:S01]  /*3fc60*/  ENDCOLLECTIVE ;  /* 0x000000000000791b */ /* 0x003fe20003800000 */
.L_x_7277:
[----:B------:R-:W-:Y:S02]  /*3fc70*/  IMAD.MOV.U32 R13, RZ, RZ, R3 ;  /* 0x000000ffff0d7224 */ /* 0x000fe400078e0003 */
[----:B------:R-:W-:-:S07]  /*3fc80*/  IMAD.MOV.U32 R6, RZ, RZ, R14 ;  /* 0x000000ffff067224 */ /* 0x000fce00078e000e */
[----:B------:R-:W-:Y:S05]  /*3fc90*/  WARPSYNC.COLLECTIVE R15, `(.L_x_7278) ;  /* 0x000000000f087348 */ /* 0x000fea0003c00000 */
[----:B------:R0:W1:Y:S02]  /*3fca0*/  SHFL.IDX P6, R14, R13, R12, R11 ;  /* 0x0000000c0d0e7389 */ /* 0x00006400000c000b */
[----:B01----:R-:W-:Y:S01]  /*3fcb0*/  ENDCOLLECTIVE ;  /* 0x000000000000791b */ /* 0x003fe20003800000 */
.L_x_7278:
        /* <DEDUP_REMOVED lines=22> */
.L_x_7279:
        /* <DEDUP_REMOVED lines=10> */
.L_x_7280:
        /* <DEDUP_REMOVED lines=11> */
.L_x_7281:
        /* <DEDUP_REMOVED lines=14> */
.L_x_7282:
[----:B------:R-:W-:Y:S01]  /*40050*/  IMAD.MOV.U32 R3, RZ, RZ, R14 ;  /* 0x000000ffff037224 */ /* 0x000fe200078e000e */
[----:B------:R-:W-:Y:S06]  /*40060*/  BRA `(.L_x_7283) ;  /* 0xffffff8c00e47947 */ /* 0x000fec000383ffff */
.L_x_7119:
        /* <DEDUP_REMOVED lines=28> */
.L_x_7285:
[----:B------:R-:W-:Y:S05]  /*40230*/  BSYNC B0 ;  /* 0x0000000000007941 */ /* 0x000fea0003800000 */
.L_x_7284:
        /* <DEDUP_REMOVED lines=12> */
.L_x_7286:
        /* <DEDUP_REMOVED lines=43> */
.L_x_7287:
        /* <DEDUP_REMOVED lines=18> */
.L_x_7288:
        /* <DEDUP_REMOVED lines=29> */
.L_x_7289:
        /* <DEDUP_REMOVED lines=13> */
.L_x_7290:
        /* <DEDUP_REMOVED lines=34> */
.L_x_7291:
[----:B------:R-:W-:Y:S02]  /*40b90*/  IMAD.MOV.U32 R13, RZ, RZ, R0 ;  /* 0x000000ffff0d7224 */ /* 0x000fe400078e0000 */
[----:B------:R-:W-:-:S07]  /*40ba0*/  IMAD.MOV.U32 R4, RZ, RZ, R14 ;  /* 0x000000ffff047224 */ /* 0x000fce00078e000e */
[----:B------:R-:W-:Y:S05]  /*40bb0*/  WARPSYNC.COLLECTIVE R15, `(.L_x_7292) ;  /* 0x000000000f087348 */ /* 0x000fea0003c00000 */
[----:B------:R0:W1:Y:S02]  /*40bc0*/  SHFL.IDX P6, R14, R13, R12, R11 ;  /* 0x0000000c0d0e7389 */ /* 0x00006400000c000b */
[----:B01----:R-:W-:Y:S01]  /*40bd0*/  ENDCOLLECTIVE ;  /* 0x000000000000791b */ /* 0x003fe20003800000 */
.L_x_7292:
[----:B------:R-:W-:Y:S01]  /*40be0*/  IMAD.MOV.U32 R0, RZ, RZ, R14 ;  /* 0x000000ffff007224 */ /* 0x000fe200078e000e */
[----:B------:R-:W-:Y:S06]  /*40bf0*/  BRA `(.L_x_7293) ;  /* 0xffffff9000c07947 */ /* 0x000fec000383ffff */
.L_x_7124:
[----:B0-----:R-:W3:Y:S02]  /*40c00*/  LDL R2, [R1+0x430] ;  /* 0x0004300001027983 */ /* 0x001ee40000100800 */
[----:B---3--:R0:W3:Y:S02]  /*40c10*/  SYNCS.PHASECHK.TRANS64.TRYWAIT P0, [R2+URZ+0x38820], R0 ;  /* 0x03882000020075a7 */ /* 0x0080e4000800017f */
[----:B---3--:R-:W-:Y:S05]  /*40c20*/  @!P0 NANOSLEEP.SYNCS 0x989680 ;  /* 0x009896800000895d */ /* 0x008fea0003900000 */
[----:B------:R-:W3:Y:S02]  /*40c30*/  @!P0 SYNCS.PHASECHK.TRANS64 P0, [R2+URZ+0x38820], R0 ;  /* 0x03882000020085a7 */ /* 0x000ee4000800007f */
[----:B---3--:R-:W-:Y:S05]  /*40c40*/  @!P0 BRA `(.L_x_7124) ;  /* 0xfffffffc00ec8947 */ /* 0x008fea000383ffff */
[----:B------:R-:W-:Y:S05]  /*40c50*/  BRA `(.L_x_7294) ;  /* 0xffffff9400807947 */ /* 0x000fea000383ffff */
.L_x_7128:
[----:B0-----:R0:W1:Y:S02]  /*40c60*/  SYNCS.PHASECHK.TRANS64.TRYWAIT P0, [R0+URZ+0x38860], R2 ;  /* 0x03886002000075a7 */ /* 0x001064000800017f */
[----:B-1----:R-:W-:Y:S05]  /*40c70*/  @!P0 NANOSLEEP.SYNCS 0x989680 ;  /* 0x009896800000895d */ /* 0x002fea0003900000 */
[----:B------:R-:W1:Y:S02]  /*40c80*/  @!P0 SYNCS.PHASECHK.TRANS64 P0, [R0+URZ+0x38860], R2 ;  /* 0x03886002000085a7 */ /* 0x000e64000800007f */
[----:B-1----:R-:W-:Y:S05]  /*40c90*/  @!P0 BRA `(.L_x_7128) ;  /* 0xfffffffc00f08947 */ /* 0x002fea000383ffff */
[----:B------:R-:W-:Y:S05]  /*40ca0*/  BRA `(.L_x_7295) ;  /* 0xffffff9400b07947 */ /* 0x000fea000383ffff */
.L_x_7147:
[----:B0-----:R0:W1:Y:S02]  /*40cb0*/  SYNCS.PHASECHK.TRANS64.TRYWAIT P0, [R2+URZ+0x38840], R5 ;  /* 0x03884005020075a7 */ /* 0x001064000800017f */
[----:B-1----:R-:W-:Y:S05]  /*40cc0*/  @!P0 NANOSLEEP.SYNCS 0x989680 ;  /* 0x009896800000895d */ /* 0x002fea0003900000 */
[----:B------:R-:W1:Y:S02]  /*40cd0*/  @!P0 SYNCS.PHASECHK.TRANS64 P0, [R2+URZ+0x38840], R5 ;  /* 0x03884005020085a7 */ /* 0x000e64000800007f */
[----:B-1----:R-:W-:Y:S05]  /*40ce0*/  @!P0 BRA `(.L_x_7147) ;  /* 0xfffffffc00f08947 */ /* 0x002fea000383ffff */
[----:B------:R-:W-:Y:S05]  /*40cf0*/  BRA `(.L_x_7296) ;  /* 0xffffffa000bc7947 */ /* 0x000fea000383ffff */
.L_x_7152:
[----:B-1----:R1:W3:Y:S02]  /*40d00*/  SYNCS.PHASECHK.TRANS64.TRYWAIT P0, [R2+URZ+0x38860], R5 ;  /* 0x03886005020075a7 */ /* 0x0022e4000800017f */
[----:B---3--:R-:W-:Y:S05]  /*40d10*/  @!P0 NANOSLEEP.SYNCS 0x989680 ;  /* 0x009896800000895d */ /* 0x008fea0003900000 */
[----:B------:R-:W3:Y:S02]  /*40d20*/  @!P0 SYNCS.PHASECHK.TRANS64 P0, [R2+URZ+0x38860], R5 ;  /* 0x03886005020085a7 */ /* 0x000ee4000800007f */
[----:B---3--:R-:W-:Y:S05]  /*40d30*/  @!P0 BRA `(.L_x_7152) ;  /* 0xfffffffc00f08947 */ /* 0x008fea000383ffff */
[----:B------:R-:W-:Y:S05]  /*40d40*/  BRA `(.L_x_7297) ;  /* 0xffffffa400407947 */ /* 0x000fea000383ffff */
.L_x_7167:
[----:B0-----:R0:W1:Y:S02]  /*40d50*/  SYNCS.PHASECHK.TRANS64.TRYWAIT P0, [R3+URZ+0x38840], R2 ;  /* 0x03884002030075a7 */ /* 0x001064000800017f */
[----:B-1----:R-:W-:Y:S05]  /*40d60*/  @!P0 NANOSLEEP.SYNCS 0x989680 ;  /* 0x009896800000895d */ /* 0x002fea0003900000 */
[----:B------:R-:W1:Y:S02]  /*40d70*/  @!P0 SYNCS.PHASECHK.TRANS64 P0, [R3+URZ+0x38840], R2 ;  /* 0x03884002030085a7 */ /* 0x000e64000800007f */
[----:B-1----:R-:W-:Y:S05]  /*40d80*/  @!P0 BRA `(.L_x_7167) ;  /* 0xfffffffc00f08947 */ /* 0x002fea000383ffff */
[----:B------:R-:W-:Y:S05]  /*40d90*/  BRA `(.L_x_7298) ;  /* 0xffffffb000307947 */ /* 0x000fea000383ffff */
.L_x_7172:
[----:B-1----:R1:W3:Y:S02]  /*40da0*/  SYNCS.PHASECHK.TRANS64.TRYWAIT P0, [R3+URZ+0x38860], R2 ;  /* 0x03886002030075a7 */ /* 0x0022e4000800017f */
[----:B---3--:R-:W-:Y:S05]  /*40db0*/  @!P0 NANOSLEEP.SYNCS 0x989680 ;  /* 0x009896800000895d */ /* 0x008fea0003900000 */
[----:B------:R-:W3:Y:S02]  /*40dc0*/  @!P0 SYNCS.PHASECHK.TRANS64 P0, [R3+URZ+0x38860], R2 ;  /* 0x03886002030085a7 */ /* 0x000ee4000800007f */
[----:B---3--:R-:W-:Y:S05]  /*40dd0*/  @!P0 BRA `(.L_x_7172) ;  /* 0xfffffffc00f08947 */ /* 0x008fea000383ffff */
[----:B------:R-:W-:Y:S05]  /*40de0*/  BRA `(.L_x_7299) ;  /* 0xffffffb000b07947 */ /* 0x000fea000383ffff */
.L_x_7187:
[----:B0-----:R0:W1:Y:S02]  /*40df0*/  SYNCS.PHASECHK.TRANS64.TRYWAIT P0, [R3+URZ+0x38840], R2 ;  /* 0x03884002030075a7 */ /* 0x001064000800017f */
[----:B-1----:R-:W-:Y:S05]  /*40e00*/  @!P0 NANOSLEEP.SYNCS 0x989680 ;  /* 0x009896800000895d */ /* 0x002fea0003900000 */
[----:B------:R-:W1:Y:S02]  /*40e10*/  @!P0 SYNCS.PHASECHK.TRANS64 P0, [R3+URZ+0x38840], R2 ;  /* 0x03884002030085a7 */ /* 0x000e64000800007f */
[----:B-1----:R-:W-:Y:S05]  /*40e20*/  @!P0 BRA `(.L_x_7187) ;  /* 0xfffffffc00f08947 */ /* 0x002fea000383ffff */
[----:B------:R-:W-:Y:S05]  /*40e30*/  BRA `(.L_x_7300) ;  /* 0xffffffbc007c7947 */ /* 0x000fea000383ffff */
.L_x_7192:
[----:B-1----:R1:W3:Y:S02]  /*40e40*/  SYNCS.PHASECHK.TRANS64.TRYWAIT P0, [R3+URZ+0x38860], R2 ;  /* 0x03886002030075a7 */ /* 0x0022e4000800017f */
[----:B---3--:R-:W-:Y:S05]  /*40e50*/  @!P0 NANOSLEEP.SYNCS 0x989680 ;  /* 0x009896800000895d */ /* 0x008fea0003900000 */
[----:B------:R-:W3:Y:S02]  /*40e60*/  @!P0 SYNCS.PHASECHK.TRANS64 P0, [R3+URZ+0x38860], R2 ;  /* 0x03886002030085a7 */ /* 0x000ee4000800007f */
[----:B---3--:R-:W-:Y:S05]  /*40e70*/  @!P0 BRA `(.L_x_7192) ;  /* 0xfffffffc00f08947 */ /* 0x008fea000383ffff */
[----:B------:R-:W-:Y:S05]  /*40e80*/  BRA `(.L_x_7301) ;  /* 0xffffffc000007947 */ /* 0x000fea000383ffff */
.L_x_7208:
[----:B------:R-:W-:Y:S01]  /*40e90*/  BSSY B0, `(.L_x_7302) ;  /* 0x0000008000007945 */ /* 0x000fe20003800000 */
[----:B------:R-:W-:Y:S02]  /*40ea0*/  IMAD.MOV.U32 R13, RZ, RZ, R16 ;  /* 0x000000ffff0d7224 */ /* 0x000fe400078e0010 */
[----:B------:R-:W-:Y:S02]  /*40eb0*/  IMAD.MOV.U32 R12, RZ, RZ, RZ ;  /* 0x000000ffff0c7224 */ /* 0x000fe400078e00ff */
[----:B0-----:R-:W-:Y:S02]  /*40ec0*/  IMAD.MOV.U32 R11, RZ, RZ, 0x1f ;  /* 0x0000001fff0b7424 */ /* 0x001fe400078e00ff */
[----:B------:R-:W-:-:S07]  /*40ed0*/  IMAD.MOV.U32 R15, RZ, RZ, -0x1 ;  /* 0xffffffffff0f7424 */ /* 0x000fce00078e00ff */
[----:B--2---:R-:W-:Y:S05]  /*40ee0*/  WARPSYNC.COLLECTIVE R15, `(.L_x_7303) ;  /* 0x000000000f087348 */ /* 0x004fea0003c00000 */
[----:B------:R0:W1:Y:S02]  /*40ef0*/  SHFL.IDX P6, R14, R13, R12, R11 ;  /* 0x0000000c0d0e7389 */ /* 0x00006400000c000b */
[----:B012---:R-:W-:Y:S01]  /*40f00*/  ENDCOLLECTIVE ;  /* 0x000000000000791b */ /* 0x007fe20003800000 */
.L_x_7303:
[----:B------:R-:W-:Y:S05]  /*40f10*/  BSYNC B0 ;  /* 0x0000000000007941 */ /* 0x000fea0003800000 */
.L_x_7302:
        /* <DEDUP_REMOVED lines=9> */
.L_x_7304:
        /* <DEDUP_REMOVED lines=18> */
.L_x_7305:
        /* <DEDUP_REMOVED lines=8> */
.L_x_7306:
        /* <DEDUP_REMOVED lines=8> */
.L_x_7307:
        /* <DEDUP_REMOVED lines=8> */
.L_x_7308:
        /* <DEDUP_REMOVED lines=8> */
.L_x_7309:
        /* <DEDUP_REMOVED lines=9> */
.L_x_7310:
[----:B------:R-:W-:Y:S01]  /*41360*/  IMAD.MOV.U32 R16, RZ, RZ, R14 ;  /* 0x000000ffff107224 */ /* 0x000fe200078e000e */
[----:B------:R-:W-:Y:S06]  /*41370*/  BRA `(.L_x_7311) ;  /* 0xffffffc8003c7947 */ /* 0x000fec000383ffff */
.L_x_7213:
        /* <DEDUP_REMOVED lines=8> */
.L_x_7313:
[----:B------:R-:W-:Y:S05]  /*41400*/  BSYNC B0 ;  /* 0x0000000000007941 */ /* 0x000fea0003800000 */
.L_x_7312:
        /* <DEDUP_REMOVED lines=10> */
.L_x_7314:
        /* <DEDUP_REMOVED lines=8> */
.L_x_7315:
        /* <DEDUP_REMOVED lines=8> */
.L_x_7316:
        /* <DEDUP_REMOVED lines=8> */
.L_x_7317:
        /* <DEDUP_REMOVED lines=9> */
.L_x_7318:
[----:B------:R-:W-:Y:S01]  /*416c0*/  IMAD.MOV.U32 R16, RZ, RZ, R14 ;  /* 0x000000ffff107224 */ /* 0x000fe200078e000e */
[----:B------:R-:W-:Y:S06]  /*416d0*/  BRA `(.L_x_7319) ;  /* 0xffffffc800007947 */ /* 0x000fec000383ffff */
.L_x_7215:
[----:B------:R-:W-:Y:S01]  /*416e0*/  BSSY B0, `(.L_x_7320) ;  /* 0x0000006000007945 */ /* 0x000fe20003800000 */
[----:B------:R-:W-:Y:S01]  /*416f0*/  PLOP3.LUT P6, PT, P6, PT, PT, 0x8, 0x0 ;  /* 0x000000000000781c */ /* 0x000fe200037ce170 */
[----:B------:R-:W-:-:S12]  /*41700*/  IMAD.MOV.U32 R15, RZ, RZ, -0x1 ;  /* 0xffffffffff0f7424 */ /* 0x000fd800078e00ff */
[----:B0-2---:R-:W-:Y:S05]  /*41710*/  WARPSYNC.COLLECTIVE R15, `(.L_x_7321) ;  /* 0x000000000f087348 */ /* 0x005fea0003c00000 */
[----:B------:R-:W-:Y:S01]  /*41720*/  VOTE.ANY R14, PT, P6 ;  /* 0x00000000000e7806 */ /* 0x000fe200030e0100 */
[----:B0-2---:R-:W-:Y:S06]  /*41730*/  ENDCOLLECTIVE ;  /* 0x000000000000791b */ /* 0x005fec0003800000 */
.L_x_7321:
[----:B------:R-:W-:Y:S05]  /*41740*/  BSYNC B0 ;  /* 0x0000000000007941 */ /* 0x000fea0003800000 */
.L_x_7320:
        /* <DEDUP_REMOVED lines=9> */
.L_x_7322:
[----:B------:R-:W-:Y:S01]  /*417e0*/  IMAD.MOV.U32 R17, RZ, RZ, R14 ;  /* 0x000000ffff117224 */ /* 0x000fe200078e000e */
[----:B------:R-:W-:Y:S06]  /*417f0*/  BRA `(.L_x_7323) ;  /* 0xffffffc400f07947 */ /* 0x000fec000383ffff */
.L_x_7217:
[----:B------:R-:W-:Y:S01]  /*41800*/  BSSY B0, `(.L_x_7324) ;  /* 0x0000007000007945 */ /* 0x000fe20003800000 */
[----:B------:R-:W-:Y:S02]  /*41810*/  IMAD.MOV.U32 R13, RZ, RZ, R2 ;  /* 0x000000ffff0d7224 */ /* 0x000fe400078e0002 */
[----:B------:R-:W-:Y:S02]  /*41820*/  IMAD.MOV.U32 R11, RZ, RZ, 0x1f ;  /* 0x0000001fff0b7424 */ /* 0x000fe400078e00ff */
[----:B------:R-:W-:-:S07]  /*41830*/  IMAD.MOV.U32 R15, RZ, RZ, -0x1 ;  /* 0xffffffffff0f7424 */ /* 0x000fce00078e00ff */
[----:B0123--:R-:W-:Y:S05]  /*41840*/  WARPSYNC.COLLECTIVE R15, `(.L_x_7325) ;  /* 0x000000000f087348 */ /* 0x00ffea0003c00000 */
[----:B------:R4:W0:Y:S02]  /*41850*/  SHFL.IDX P6, R14, R13, R12, R11 ;  /* 0x0000000c0d0e7389 */ /* 0x00082400000c000b */
[----:B01234-:R-:W-:Y:S01]  /*41860*/  ENDCOLLECTIVE ;  /* 0x000000000000791b */ /* 0x01ffe20003800000 */
.L_x_7325:
[----:B------:R-:W-:Y:S05]  /*41870*/  BSYNC B0 ;  /* 0x0000000000007941 */ /* 0x000fea0003800000 */
.L_x_7324:
[----:B------:R-:W-:Y:S01]  /*41880*/  IMAD.MOV.U32 R2, RZ, RZ, R14 ;  /* 0x000000ffff027224 */ /* 0x000fe200078e000e */
[----:B------:R-:W-:Y:S06]  /*41890*/  BRA `(.L_x_7326) ;  /* 0xffffffc400e47947 */ /* 0x000fec000383ffff */
.L_x_7221:
[----:B0-----:R0:W1:Y:S02]  /*418a0*/  SYNCS.PHASECHK.TRANS64.TRYWAIT P0, [R0+URZ+0x38820], R3 ;  /* 0x03882003000075a7 */ /* 0x001064000800017f */
[----:B-1----:R-:W-:Y:S05]  /*418b0*/  @!P0 NANOSLEEP.SYNCS 0x989680 ;  /* 0x009896800000895d */ /* 0x002fea0003900000 */
[----:B------:R-:W1:Y:S02]  /*418c0*/  @!P0 SYNCS.PHASECHK.TRANS64 P0, [R0+URZ+0x38820], R3 ;  /* 0x03882003000085a7 */ /* 0x000e64000800007f */
[----:B-1----:R-:W-:Y:S05]  /*418d0*/  @!P0 BRA `(.L_x_7221) ;  /* 0xfffffffc00f08947 */ /* 0x002fea000383ffff */
[----:B------:R-:W-:Y:S05]  /*418e0*/  BRA `(.L_x_7327) ;  /* 0xffffffcc00687947 */ /* 0x000fea000383ffff */
.L_x_7222:
        /* <DEDUP_REMOVED lines=11> */
.L_x_7329:
[----:B------:R-:W-:Y:S05]  /*419a0*/  BSYNC B0 ;  /* 0x0000000000007941 */ /* 0x000fea0003800000 */
.L_x_7328:
[----:B------:R-:W-:Y:S05]  /*419b0*/  BRA `(.L_x_7330) ;  /* 0xffffffcc00507947 */ /* 0x000fea000383ffff */
.L_x_7223:
[----:B------:R-:W-:Y:S01]  /*419c0*/  BSSY B0, `(.L_x_7331) ;  /* 0x0000006000007945 */ /* 0x000fe20003800000 */
[----:B------:R-:W-:-:S07]  /*419d0*/  IMAD.MOV.U32 R15, RZ, RZ, -0x1 ;  /* 0xffffffffff0f7424 */ /* 0x000fce00078e00ff */
[----:B012---:R-:W-:Y:S05]  /*419e0*/  WARPSYNC.COLLECTIVE R15, `(.L_x_7332) ;  /* 0x000000000f0c7348 */ /* 0x007fea0003c00000 */
[----:B------:R-:W-:Y:S02]  /*419f0*/  ELECT P6, UR62, PT ;  /* 0x00000000003e782f */ /* 0x000fe400038c0000 */
[----:B------:R-:W-:Y:S01]  /*41a00*/  MOV R14, UR62 ;  /* 0x0000003e000e7c02 */ /* 0x000fe20008000f00 */
[----:B012---:R-:W-:Y:S10]  /*41a10*/  ENDCOLLECTIVE ;  /* 0x000000000000791b */ /* 0x007ff40003800000 */
.L_x_7332:
[----:B------:R-:W-:Y:S05]  /*41a20*/  BSYNC B0 ;  /* 0x0000000000007941 */ /* 0x000fea0003800000 */
.L_x_7331:
[----:B------:R-:W-:Y:S05]  /*41a30*/  BRA `(.L_x_7333) ;  /* 0xffffffcc00447947 */ /* 0x000fea000383ffff */
.L_x_7225:
[----:B0-----:R0:W1:Y:S02]  /*41a40*/  SYNCS.PHASECHK.TRANS64.TRYWAIT P0, [R6+URZ], R5 ;  /* 0x00000005060075a7 */ /* 0x001064000800017f */
[----:B-1----:R-:W-:Y:S05]  /*41a50*/  @!P0 NANOSLEEP.SYNCS 0x989680 ;  /* 0x009896800000895d */ /* 0x002fea0003900000 */
[----:B------:R-:W1:Y:S02]  /*41a60*/  @!P0 SYNCS.PHASECHK.TRANS64 P0, [R6+URZ], R5 ;  /* 0x00000005060085a7 */ /* 0x000e64000800007f */
[----:B-1----:R-:W-:Y:S05]  /*41a70*/  @!P0 BRA `(.L_x_7225) ;  /* 0xfffffffc00f08947 */ /* 0x002fea000383ffff */
[----:B------:R-:W-:Y:S05]  /*41a80*/  BRA `(.L_x_7334) ;  /* 0xffffffcc00807947 */ /* 0x000fea000383ffff */
.L_x_7226:
[----:B-1----:R1:W3:Y:S02]  /*41a90*/  SYNCS.PHASECHK.TRANS64.TRYWAIT P0, [R7+URZ], R2 ;  /* 0x00000002070075a7 */ /* 0x0022e4000800017f */
[----:B---3--:R-:W-:Y:S05]  /*41aa0*/  @!P0 NANOSLEEP.SYNCS 0x989680 ;  /* 0x009896800000895d */ /* 0x008fea0003900000 */
[----:B------:R-:W3:Y:S02]  /*41ab0*/  @!P0 SYNCS.PHASECHK.TRANS64 P0, [R7+URZ], R2 ;  /* 0x00000002070085a7 */ /* 0x000ee4000800007f */
[----:B---3--:R-:W-:Y:S05]  /*41ac0*/  @!P0 BRA `(.L_x_7226) ;  /* 0xfffffffc00f08947 */ /* 0x008fea000383ffff */
[----:B------:R-:W-:Y:S05]  /*41ad0*/  BRA `(.L_x_7335) ;  /* 0xffffffcc00747947 */ /* 0x000fea000383ffff */
.L_x_7228:
[----:B---3--:R3:W4:Y:S02]  /*41ae0*/  SYNCS.PHASECHK.TRANS64.TRYWAIT P0, [R4+URZ], R5 ;  /* 0x00000005040075a7 */ /* 0x008724000800017f */
[----:B----4-:R-:W-:Y:S05]  /*41af0*/  @!P0 NANOSLEEP.SYNCS 0x989680 ;  /* 0x009896800000895d */ /* 0x010fea0003900000 */
[----:B------:R-:W4:Y:S02]  /*41b00*/  @!P0 SYNCS.PHASECHK.TRANS64 P0, [R4+URZ], R5 ;  /* 0x00000005040085a7 */ /* 0x000f24000800007f */
[----:B----4-:R-:W-:Y:S05]  /*41b10*/  @!P0 BRA `(.L_x_7228) ;  /* 0xfffffffc00f08947 */ /* 0x010fea000383ffff */
[----:B------:R-:W-:Y:S05]  /*41b20*/  BRA `(.L_x_7336) ;  /* 0xffffffcc007c7947 */ /* 0x000fea000383ffff */
        .type           $_ZN7cutlass13device_kernelIN5flash11enable_sm90INS1_16FlashAttnFwdSm90INS1_25CollectiveMainloopFwdSm90ILi2EN4cute5tupleIJNS5_1CILi1EEES8_S8_EEENS6_IJNS7_ILi64EEESA_SA_EEELi512ENS_6half_tEfNS_4arch4Sm90ELb0ELb1ELb1ELb1ELb0ELb1ELb1ELb0ELb0ELb1ELb0ELb0EEENS1_21CollectiveEpilogueFwdINS6_IJSA_NS7_ILi512EEESA_EEES9_SC_SE_Li256ELb1ELb1ELb0ELb0EEENS1_36VarlenDynamicPersistentTileSchedulerILi64ELi64ELi256ELi128ELb0ELb1ELb1ELb1ELb0ELb1EEEEEEEEEvNT_6ParamsE$_ZZN5flash25CollectiveMainloopFwdSm90ILi2EN4cute5tupleIJNS1_1CILi1EEES4_S4_EEENS2_IJNS3_ILi64EEES6_S6_EEELi512EN7cutlass6half_tEfNS8_4arch4Sm90ELb0ELb1ELb1ELb1ELb0ELb1ELb1ELb0ELb0ELb1ELb0ELb0EE3mmaINS_16FlashAttnFwdSm90ISC_NS_21CollectiveEpilogueFwdINS2_IJS6_NS3_ILi512EEES6_EEES5_S9_SB_Li256ELb1ELb1ELb0ELb0EEENS_36VarlenDynamicPersistentTileSchedulerILi64ELi64ELi256ELi128ELb0ELb1ELb1ELb1ELb0ELb1EEEE13SharedStorageENS1_6TensorINS1_11ArrayEngineIfLm128EEENS1_6LayoutINS2_IJNS2_IJNS3_ILi2EEESR_NS3_ILi32EEEEEES4_S4_EEENS2_IJNS2_IJS4_SR_NS3_ILi4EEEEEENS3_ILi0EEESX_EEEEEEENS_7SoftmaxILi2ELi0EEEEEbRKNSC_6ParamsENS8_25PipelineTmaAsyncNoClusterILi2ENS8_16PipelineTmaAsyncILi2EEEEES19_RNS8_13PipelineStateILj2EEERT0_RT1_iRiRKNS_16SeqlenInfoQKNewKILb1ELb1EEENS2_IJiiiiEEERT_ENKUliT_T0_T1_E_clIZSD_ISM_S10_S12_EbS15_S19_S19_S1C_S1E_S1G_iS1H_S1L_S1M_S1O_EUlRS1P_iE0_NS3_ILb1EEES1W_EEDaiS1P_S1Q_S1R_,@function
        .size           $_ZN7cutlass13device_kernelIN5flash11enable_sm90INS1_16FlashAttnFwdSm90INS1_25CollectiveMainloopFwdSm90ILi2EN4cute5tupleIJNS5_1CILi1EEES8_S8_EEENS6_IJNS7_ILi64EEESA_SA_EEELi512ENS_6half_tEfNS_4arch4Sm90ELb0ELb1ELb1ELb1ELb0ELb1ELb1ELb0ELb0ELb1ELb0ELb0EEENS1_21CollectiveEpilogueFwdINS6_IJSA_NS7_ILi512EEESA_EEES9_SC_SE_Li256ELb1ELb1ELb0ELb0EEENS1_36VarlenDynamicPersistentTileSchedulerILi64ELi64ELi256ELi128ELb0ELb1ELb1ELb1ELb0ELb1EEEEEEEEEvNT_6ParamsE$_ZZN5flash25CollectiveMainloopFwdSm90ILi2EN4cute5tupleIJNS1_1CILi1EEES4_S4_EEENS2_IJNS3_ILi64EEES6_S6_EEELi512EN7cutlass6half_tEfNS8_4arch4Sm90ELb0ELb1ELb1ELb1ELb0ELb1ELb1ELb0ELb0ELb1ELb0ELb0EE3mmaINS_16FlashAttnFwdSm90ISC_NS_21CollectiveEpilogueFwdINS2_IJS6_NS3_ILi512EEES6_EEES5_S9_SB_Li256ELb1ELb1ELb0ELb0EEENS_36VarlenDynamicPersistentTileSchedulerILi64ELi64ELi256ELi128ELb0ELb1ELb1ELb1ELb0ELb1EEEE13SharedStorageENS1_6TensorINS1_11ArrayEngineIfLm128EEENS1_6LayoutINS2_IJNS2_IJNS3_ILi2EEESR_NS3_ILi32EEEEEES4_S4_EEENS2_IJNS2_IJS4_SR_NS3_ILi4EEEEEENS3_ILi0EEESX_EEEEEEENS_7SoftmaxILi2ELi0EEEEEbRKNSC_6ParamsENS8_25PipelineTmaAsyncNoClusterILi2ENS8_16PipelineTmaAsyncILi2EEEEES19_RNS8_13PipelineStateILj2EEERT0_RT1_iRiRKNS_16SeqlenInfoQKNewKILb1ELb1EEENS2_IJiiiiEEERT_ENKUliT_T0_T1_E_clIZSD_ISM_S10_S12_EbS15_S19_S19_S1C_S1E_S1G_iS1H_S1L_S1M_S1O_EUlRS1P_iE0_NS3_ILb1EEES1W_EEDaiS1P_S1Q_S1R_,(.L_x_15297 - $_ZN7cutlass13device_kernelIN5flash11enable_sm90INS1_16FlashAttnFwdSm90INS1_25CollectiveMainloopFwdSm90ILi2EN4cute5tupleIJNS5_1CILi1EEES8_S8_EEENS6_IJNS7_ILi64EEESA_SA_EEELi512ENS_6half_tEfNS_4arch4Sm90ELb0ELb1ELb1ELb1ELb0ELb1ELb1ELb0ELb0ELb1ELb0ELb0EEENS1_21CollectiveEpilogueFwdINS6_IJSA_NS7_ILi512EEESA_EEES9_SC_SE_Li256ELb1ELb1ELb0ELb0EEENS1_36VarlenDynamicPersistentTileSchedulerILi64ELi64ELi256ELi128ELb0ELb1ELb1ELb1ELb0ELb1EEEEEEEEEvNT_6ParamsE$_ZZN5flash25CollectiveMainloopFwdSm90ILi2EN4cute5tupleIJNS1_1CILi1EEES4_S4_EEENS2_IJNS3_ILi64EEES6_S6_EEELi512EN7cutlass6half_tEfNS8_4arch4Sm90ELb0ELb1ELb1ELb1ELb0ELb1ELb1ELb0ELb0ELb1ELb0ELb0EE3mmaINS_16FlashAttnFwdSm90ISC_NS_21CollectiveEpilogueFwdINS2_IJS6_NS3_ILi512EEES6_EEES5_S9_SB_Li256ELb1ELb1ELb0ELb0EEENS_36VarlenDynamicPersistentTileSchedulerILi64ELi64ELi256ELi128ELb0ELb1ELb1ELb1ELb0ELb1EEEE13SharedStorageENS1_6TensorINS1_11ArrayEngineIfLm128EEENS1_6LayoutINS2_IJNS2_IJNS3_ILi2EEESR_NS3_ILi32EEEEEES4_S4_EEENS2_IJNS2_IJS4_SR_NS3_ILi4EEEEEENS3_ILi0EEESX_EEEEEEENS_7SoftmaxILi2ELi0EEEEEbRKNSC_6ParamsENS8_25PipelineTmaAsyncNoClusterILi2ENS8_16PipelineTmaAsyncILi2EEEEES19_RNS8_13PipelineStateILj2EEERT0_RT1_iRiRKNS_16SeqlenInfoQKNewKILb1ELb1EEENS2_IJiiiiEEERT_ENKUliT_T0_T1_E_clIZSD_ISM_S10_S12_EbS15_S19_S19_S1C_S1E_S1G_iS1H_S1L_S1M_S1O_EUlRS1P_iE0_NS3_ILb1EEES1W_EEDaiS1P_S1Q_S1R_)
$_ZN7cutlass13device_kernelIN5flash11enable_sm90INS1_16FlashAttnFwdSm90INS1_25CollectiveMainloopFwdSm90ILi2EN4cute5tupleIJNS5_1CILi1EEES8_S8_EEENS6_IJNS7_ILi64EEESA_SA_EEELi512ENS_6half_tEfNS_4arch4Sm90ELb0ELb1ELb1ELb1ELb0ELb1ELb1ELb0ELb0ELb1ELb0ELb0EEENS1_21CollectiveEpilogueFwdINS6_IJSA_NS7_ILi512EEESA_EEES9_SC_SE_Li256ELb1ELb1ELb0ELb0EEENS1_36VarlenDynamicPersistentTileSchedulerILi64ELi64ELi256ELi128ELb0ELb1ELb1ELb1ELb0ELb1EEEEEEEEEvNT_6ParamsE$_ZZN5flash25CollectiveMainloopFwdSm90ILi2EN4cute5tupleIJNS1_1CILi1EEES4_S4_EEENS2_IJNS3_ILi64EEES6_S6_EEELi512EN7cutlass6half_tEfNS8_4arch4Sm90ELb0ELb1ELb1ELb1ELb0ELb1ELb1ELb0ELb0ELb1ELb0ELb0EE3mmaINS_16FlashAttnFwdSm90ISC_NS_21CollectiveEpilogueFwdINS2_IJS6_NS3_ILi512EEES6_EEES5_S9_SB_Li256ELb1ELb1ELb0ELb0EEENS_36VarlenDynamicPersistentTileSchedulerILi64ELi64ELi256ELi128ELb0ELb1ELb1ELb1ELb0ELb1EEEE13SharedStorageENS1_6TensorINS1_11ArrayEngineIfLm128EEENS1_6LayoutINS2_IJNS2_IJNS3_ILi2EEESR_NS3_ILi32EEEEEES4_S4_EEENS2_IJNS2_IJS4_SR_NS3_ILi4EEEEEENS3_ILi0EEESX_EEEEEEENS_7SoftmaxILi2ELi0EEEEEbRKNSC_6ParamsENS8_25PipelineTmaAsyncNoClusterILi2ENS8_16PipelineTmaAsyncILi2EEEEES19_RNS8_13PipelineStateILj2EEERT0_RT1_iRiRKNS_16SeqlenInfoQKNewKILb1ELb1EEENS2_IJiiiiEEERT_ENKUliT_T0_T1_E_clIZSD_ISM_S10_S12_EbS15_S19_S19_S1C_S1E_S1G_iS1H_S1L_S1M_S1O_EUlRS1P_iE0_NS3_ILb1EEES1W_EEDaiS1P_S1Q_S1R_:
[----:B------:R-:W-:Y:S05]  /*41b30*/  YIELD ;  /* 0x0000000000007946 */ /* 0x000fea0003800000 */
[----:B------:R-:W-:Y:S02]  /*41b40*/  ULDC UR4, c[0x0][0x20] ;  /* 0x0000080000047ab9 */ /* 0x000fe40000000800 */
[----:B------:R-:W-:-:S05]  /*41b50*/  VIADD R0, R0, -UR4 ;  /* 0x8000000400007c36 */ /* 0x000fca0008000000 */
[----:B------:R-:W2:Y:S01]  /*41b60*/  LDL.64 R12, [R0+0x18] ;  /* 0x00001800000c7983 */ /* 0x000ea20000100a00 */
[----:B------:R-:W0:Y:S03]  /*41b70*/  LDC.64 R2, c[0x0][0x208] ;  /* 0x00008200ff027b82 */ /* 0x000e260000000a00 */
[----:B------:R-:W3:Y:S01]  /*41b80*/  LDL.64 R6, [R0] ;  /* 0x0000000000067983 */ /* 0x000ee20000100a00 */
[----:B0-----:R-:W-:Y:S02]  /*41b90*/  R2UR UR4, R2 ;  /* 0x00000000020472ca */ /* 0x001fe400000e0000 */
[----:B------:R-:W-:-:S13]  /*41ba0*/  R2UR UR5, R3 ;  /* 0x00000000030572ca */ /* 0x000fda00000e0000 */
[----:B--2---:R-:W2:Y:S01]  /*41bb0*/  LD.E R4, desc[UR4][R12.64+0x1c] ;  /* 0x00001c040c047980 */ /* 0x004ea2000c101900 */
[C---:B------:R-:W-:Y:S02]  /*41bc0*/  R2UR UR4, R2.reuse ;  /* 0x00000000020472ca */ /* 0x040fe400000e0000 */
[C---:B------:R-:W-:Y:S02]  /*41bd0*/  R2UR UR5, R3.reuse ;  /* 0x00000000030572ca */ /* 0x040fe400000e0000 */
[----:B------:R-:W-:Y:S02]  /*41be0*/  R2UR UR6, R2 ;  /* 0x00000000020672ca */ /* 0x000fe400000e0000 */
[----:B------:R-:W-:Y:S01]  /*41bf0*/  R2UR UR7, R3 ;  /* 0x00000000030772ca */ /* 0x000fe200000e0000 */
[----:B------:R-:W-:Y:S01]  /*41c00*/  BSSY B1, `(.L_x_7337) ;  /* 0x0000009000017945 */ /* 0x000fe20003800000 */
[----:B------:R-:W-:-:S07]  /*41c10*/  IMAD.MOV.U32 R5, RZ, RZ, R49 ;  /* 0x000000ffff057224 */ /* 0x000fce00078e0031 */
[----:B---3--:R0:W5:Y:S04]  /*41c20*/  LD.E R9, desc[UR4][R6.64] ;  /* 0x0000000406097980 */ /* 0x008168000c101900 */
[----:B------:R0:W5:Y:S01]  /*41c30*/  LD.E R11, desc[UR6][R6.64+0x4] ;  /* 0x00000406060b7980 */ /* 0x000162000c101900 */
[----:B--2---:R-:W-:-:S04]  /*41c40*/  LOP3.LUT R4, R4, 0x1, RZ, 0xfc, !PT ;  /* 0x0000000104047812 */ /* 0x004fc800078efcff */
[----:B------:R-:W-:Y:S01]  /*41c50*/  ISETP.NE.AND P0, PT, R4, 0x3, PT ;  /* 0x000000030400780c */ /* 0x000fe20003f05270 */
[----:B------:R-:W-:-:S12]  /*41c60*/  IMAD.MOV.U32 R4, RZ, RZ, R32 ;  /* 0x000000ffff047224 */ /* 0x000fd800078e0020 */
[----:B0-----:R-:W-:Y:S05]  /*41c70*/  @!P0 BRA `(.L_x_7338) ;  /* 0x0000000000048947 */ /* 0x001fea0003800000 */
[----:B------:R-:W-:Y:S01]  /*41c80*/  BPT.TRAP 0x1 ;  /* 0x000000040000795c */ /* 0x000fe20000300000 */
.L_x_7338:
[----:B------:R-:W-:Y:S05]  /*41c90*/  BSYNC B1 ;  /* 0x0000000000017941 */ /* 0x000fea0003800000 */
.L_x_7337:
        /* <DEDUP_REMOVED lines=17> */
.L_x_7340:
[----:B------:R-:W-:Y:S05]  /*41db0*/  BSYNC B1 ;  /* 0x0000000000017941 */ /* 0x000fea0003800000 */
.L_x_7339:
        /* <DEDUP_REMOVED lines=10> */
.L_x_7342:
[----:B------:R-:W-:Y:S05]  /*41e60*/  BSYNC B1 ;  /* 0x0000000000017941 */ /* 0x000fea0003800000 */
.L_x_7341:
        /* <DEDUP_REMOVED lines=18> */
[----:B------:R-:W-:Y:S01]  /*41f90*/  WARPGROUP.ARRIVE ;  /* 0x00000000000079c5 */ /* 0x000fe20000000000 */
[----:B------:R-:W-:Y:S01]  /*41fa0*/  IMAD.MOV.U32 R15, RZ, RZ, R21 ;  /* 0x000000ffff0f7224 */ /* 0x000fe200078e0015 */
[----:B------:R-:W-:Y:S01]  /*41fb0*/  R2UR UR8, R2 ;  /* 0x00000000020872ca */ /* 0x000fe200000e0000 */
[----:B------:R-:W-:Y:S01]  /*41fc0*/  IMAD.MOV.U32 R9, RZ, RZ, 0x1 ;  /* 0x00000001ff097424 */ /* 0x000fe200078e00ff */
[----:B------:R-:W-:-:S02]  /*41fd0*/  R2UR UR6, R14 ;  /* 0x000000000e0672ca */ /* 0x000fc400000e0000 */
[----:B------:R-:W-:Y:S02]  /*41fe0*/  R2UR UR7, R15 ;  /* 0x000000000f0772ca */ /* 0x000fe400000e0000 */
        /* <DEDUP_REMOVED lines=55> */
[----:B------:R-:W3:-:S12]  /*42360*/  LDL.64 R6, [R0+0x30] ;  /* 0x0000300000067983 */ /* 0x000ed80000100a00 */
[----:B--2---:R-:W2:Y:S01]  /*42370*/  LD.E R12, desc[UR4][R12.64] ;  /* 0x000000040c0c7980 */ /* 0x004ea2000c101900 */
[----:B---3--:R-:W-:Y:S01]  /*42380*/  MOV R6, R6 ;  /* 0x0000000600067202 */ /* 0x008fe20000000f00 */
[----:B------:R-:W-:Y:S01]  /*42390*/  BSSY B1, `(.L_x_7344) ;  /* 0x0000007000017945 */ /* 0x000fe20003800000 */
[----:B--2---:R-:W-:-:S04]  /*423a0*/  LEA.HI R11, R12, R12, RZ, 0x1 ;  /* 0x0000000c0c0b7211 */ /* 0x004fc800078f08ff */
[----:B------:R-:W-:-:S05]  /*423b0*/  LOP3.LUT R11, R11, 0xfffffffe, RZ, 0xc0, !PT ;  /* 0xfffffffe0b0b7812 */ /* 0x000fca00078ec0ff */
[----:B------:R-:W-:-:S05]  /*423c0*/  IMAD.IADD R11, R12, 0x1, -R11 ;  /* 0x000000010c0b7824 */ /* 0x000fca00078e0a0b */
[----:B------:R-:W-:-:S04]  /*423d0*/  SHF.L.U32 R11, R11, 0x1f, RZ ;  /* 0x0000001f0b0b7819 */ /* 0x000fc800000006ff */
[----:B------:R-:W1:Y:S02]  /*423e0*/  SYNCS.PHASECHK.TRANS64.TRYWAIT P0, [R6+URZ+0x38810], R11 ;  /* 0x0388100b060075a7 */ /* 0x000e64000800017f */
[----:B01----:R-:W-:Y:S05]  /*423f0*/  @!P0 BRA `(.L_x_7345) ;  /* 0x000000ec007c8947 */ /* 0x003fea0003800000 */
.L_x_7368:
[----:B------:R-:W-:Y:S05]  /*42400*/  BSYNC B1 ;  /* 0x0000000000017941 */ /* 0x000fea0003800000 */
.L_x_7344:
[----:B------:R-:W2:Y:S01]  /*42410*/  LDL.64 R12, [R0+0x40] ;  /* 0x00004000000c7983 */ /* 0x000ea20000100a00 */
[----:B------:R-:W-:Y:S02]  /*42420*/  R2UR UR4, R2 ;  /* 0x00000000020472ca */ /* 0x000fe400000e0000 */
[----:B------:R-:W-:Y:S01]  /*42430*/  R2UR UR5, R3 ;  /* 0x00000000030572ca */ /* 0x000fe200000e0000 */
[----:B0-----:R-:W3:-:S12]  /*42440*/  LDL.64 R6, [R0] ;  /* 0x0000000000067983 */ /* 0x001ed80000100a00 */
[----:B--2---:R-:W2:Y:S01]  /*42450*/  LD.E R14, desc[UR4][R12.64+0x1c] ;  /* 0x00001c040c0e7980 */ /* 0x004ea2000c101900 */
[----:B------:R-:W-:Y:S02]  /*42460*/  R2UR UR6, R2 ;  /* 0x00000000020672ca */ /* 0x000fe400000e0000 */
[----:B------:R-:W-:Y:S01]  /*42470*/  R2UR UR7, R3 ;  /* 0x00000000030772ca */ /* 0x000fe200000e0000 */
[----:B---3--:R0:W5:Y:S01]  /*42480*/  LD.E R11, desc[UR4][R6.64] ;  /* 0x00000004060b7980 */ /* 0x008162000c101900 */
[----:B------:R-:W-:Y:S11]  /*42490*/  BSSY B1, `(.L_x_7346) ;  /* 0x0000006000017945 */ /* 0x000ff60003800000 */
[----:B------:R0:W5:Y:S01]  /*424a0*/  LD.E R18, desc[UR6][R6.64+0x4] ;  /* 0x0000040606127980 */ /* 0x000162000c101900 */
[----:B--2---:R-:W-:-:S04]  /*424b0*/  LOP3.LUT R14, R14, 0x1, RZ, 0xfc, !PT ;  /* 0x000000010e0e7812 */ /* 0x004fc800078efcff */
[----:B------:R-:W-:-:S13]  /*424c0*/  ISETP.NE.AND P0, PT, R14, 0x3, PT ;  /* 0x000000030e00780c */ /* 0x000fda0003f05270 */
[----:B0-----:R-:W-:Y:S05]  /*424d0*/  @!P0 BRA `(.L_x_7347) ;  /* 0x0000000000048947 */ /* 0x001fea0003800000 */
[----:B------:R-:W-:Y:S01]  /*424e0*/  BPT.TRAP 0x1 ;  /* 0x000000040000795c */ /* 0x000fe20000300000 */
.L_x_7347:
[----:B------:R-:W-:Y:S05]  /*424f0*/  BSYNC B1 ;  /* 0x0000000000017941 */ /* 0x000fea0003800000 */
.L_x_7346:
        /* <DEDUP_REMOVED lines=17> */
.L_x_7349:
[----:B------:R-:W-:Y:S05]  /*42610*/  BSYNC B1 ;  /* 0x0000000000017941 */ /* 0x000fea0003800000 */
.L_x_7348:
        /* <DEDUP_REMOVED lines=10> */
.L_x_7351:
[----:B------:R-:W-:Y:S05]  /*426c0*/  BSYNC B1 ;  /* 0x0000000000017941 */ /* 0x000fea0003800000 */
.L_x_7350:
        /* <DEDUP_REMOVED lines=551> */
[----:B------:R-:W-:-:S02]  /*44940*/  R2UR UR8, R2 ;  /* 0x00000000020872ca */ /* 0x000fc400000e0000 */
[----:B------:R-:W-:Y:S02]  /*44950*/  SEL R18, R18, 0x3e, P0 ;  /* 0x0000003e12127807 */ /* 0x000fe40000000000 */
[----:B------:R-:W-:Y:S02]  /*44960*/  SEL R19, R19, 0xf80, P0 ;  /* 0x00000f8013137807 */ /* 0x000fe40000000000 */
[----:B------:R-:W-:Y:S02]  /*44970*/  R2UR UR9, R3 ;  /* 0x00000000030972ca */ /* 0x000fe400000e0000 */
[----:B------:R-:W-:Y:S01]  /*44980*/  LOP3.LUT P0, RZ, R11, 0x7f, RZ, 0xc0, !PT ;  /* 0x0000007f0bff7812 */ /* 0x000fe2000780c0ff */
[----:B------:R-:W-:-:S05]  /*44990*/  IMAD.IADD R18, R18, 0x1, R19 ;  /* 0x0000000112127824 */ /* 0x000fca00078e0213 */
[----:B------:R-:W-:-:S05]  /*449a0*/  LOP3.LUT R19, R18, 0x1e06, RZ, 0xc0, !PT ;  /* 0x00001e0612137812 */ /* 0x000fca00078ec0ff */
[----:B------:R-:W-:-:S05]  /*449b0*/  IMAD.IADD R18, R14, 0x1, R19 ;  /* 0x000000010e127824 */ /* 0x000fca00078e0213 */
[----:B------:R-:W-:Y:S01]  /*449c0*/  R2UR UR6, R18 ;  /* 0x00000000120672ca */ /* 0x000fe200000e0000 */
[----:B--2---:R-:W-:Y:S02]  /*449d0*/  IMAD.IADD R14, R19, 0x1, R12 ;  /* 0x00000001130e7824 */ /* 0x004fe400078e020c */
[----:B------:R-:W-:Y:S02]  /*449e0*/  IMAD.MOV.U32 R19, RZ, RZ, R15 ;  /* 0x000000ffff137224 */ /* 0x000fe400078e000f */
[----:B------:R-:W-:Y:S01]  /*449f0*/  IMAD.MOV.U32 R15, RZ, RZ, R13 ;  /* 0x000000ffff0f7224 */ /* 0x000fe200078e000d */
[----:B------:R-:W-:Y:S02]  /*44a00*/  R2UR UR4, R14 ;  /* 0x000000000e0472ca */ /* 0x000fe400000e0000 */
        /* <DEDUP_REMOVED lines=30> */
[----:B------:R-:W-:Y:S02]  /*44bf0*/  R2UR UR10, R2 ;  /* 0x00000000020a72ca */ /* 0x000fe400000e0000 */
[----:B------:R-:W-:-:S09]  /*44c00*/  R2UR UR11, R3 ;  /* 0x00000000030b72ca */ /* 0x000fd200000e0000 */
[----:B------:R-:W4:Y:S04]  /*44c10*/  LD.E R62, desc[UR8][R4.64+0xc] ;  /* 0x00000c08043e7980 */ /* 0x000f28000c101900 */
[----:B------:R-:W4:Y:S04]  /*44c20*/  LD.E R63, desc[UR10][R4.64+0x14] ;  /* 0x0000140a043f7980 */ /* 0x000f28000c101900 */
[----:B--2---:R-:W2:Y:S01]  /*44c30*/  LD.E R58, desc[UR4][R6.64] ;  /* 0x00000004063a7980 */ /* 0x004ea2000c101900 */
[----:B------:R-:W-:Y:S02]  /*44c40*/  R2UR UR4, R2 ;  /* 0x00000000020472ca */ /* 0x000fe400000e0000 */
[----:B------:R-:W-:Y:S01]  /*44c50*/  R2UR UR5, R3 ;  /* 0x00000000030572ca */ /* 0x000fe200000e0000 */
[----:B------:R-:W4:-:S12]  /*44c60*/  LD.E R7, desc[UR12][R4.64+0x18] ;  /* 0x0000180c04077980 */ /* 0x000f18000c101900 */
[----:B------:R-:W4:Y:S01]  /*44c70*/  LD.E R59, desc[UR4][R4.64] ;  /* 0x00000004043b7980 */ /* 0x000f22000c101900 */
[----:B------:R-:W-:Y:S02]  /*44c80*/  R2UR UR4, R2 ;  /* 0x00000000020472ca */ /* 0x000fe400000e0000 */
[----:B------:R-:W-:Y:S02]  /*44c90*/  R2UR UR5, R3 ;  /* 0x00000000030572ca */ /* 0x000fe400000e0000 */
[----:B---3--:R-:W-:-:S11]  /*44ca0*/  ISETP.NE.AND P1, PT, R9, 0x1, PT ;  /* 0x000000010900780c */ /* 0x008fd60003f25270 */
[----:B------:R-:W3:Y:S02]  /*44cb0*/  LD.E R56, desc[UR4][R56.64] ;  /* 0x0000000438387980 */ /* 0x000ee4000c101900 */
[C---:B------:R-:W-:Y:S02]  /*44cc0*/  @P1 R2UR UR4, R2.reuse ;  /* 0x00000000020412ca */ /* 0x040fe400000e0000 */
[C---:B------:R-:W-:Y:S02]  /*44cd0*/  @P1 R2UR UR5, R3.reuse ;  /* 0x00000000030512ca */ /* 0x040fe400000e0000 */
[----:B------:R-:W-:Y:S02]  /*44ce0*/  @P1 R2UR UR6, R2 ;  /* 0x00000000020612ca */ /* 0x000fe400000e0000 */
[----:B------:R-:W-:-:S09]  /*44cf0*/  @P1 R2UR UR7, R3 ;  /* 0x00000000030712ca */ /* 0x000fd200000e0000 */
[----:B------:R-:W3:Y:S01]  /*44d00*/  @P1 LD.E R60, desc[UR4][R4.64+0x28] ;  /* 0x00002804043c1980 */ /* 0x000ee2000c101900 */
[C---:B------:R-:W-:Y:S02]  /*44d10*/  R2UR UR4, R2.reuse ;  /* 0x00000000020472ca */ /* 0x040fe400000e0000 */
[C---:B------:R-:W-:Y:S01]  /*44d20*/  R2UR UR5, R3.reuse ;  /* 0x00000000030572ca */ /* 0x040fe200000e0000 */
[----:B------:R-:W3:Y:S01]  /*44d30*/  @P1 LD.E R61, desc[UR6][R4.64+0x2c] ;  /* 0x00002c06043d1980 */ /* 0x000ee2000c101900 */
[----:B------:R-:W-:Y:S02]  /*44d40*/  R2UR UR6, R2 ;  /* 0x00000000020672ca */ /* 0x000fe400000e0000 */
[----:B------:R-:W-:-:S09]  /*44d50*/  R2UR UR7, R3 ;  /* 0x00000000030772ca */ /* 0x000fd200000e0000 */
[----:B------:R-:W3:Y:S01]  /*44d60*/  LD.E R12, desc[UR4][R4.64+0x8] ;  /* 0x00000804040c7980 */ /* 0x000ee2000c101900 */
[----:B------:R-:W-:Y:S02]  /*44d70*/  R2UR UR4, R2 ;  /* 0x00000000020472ca */ /* 0x000fe400000e0000 */
[----:B------:R-:W-:Y:S01]  /*44d80*/  R2UR UR5, R3 ;  /* 0x00000000030572ca */ /* 0x000fe200000e0000 */
[----:B------:R-:W3:-:S12]  /*44d90*/  LD.E R9, desc[UR6][R4.64+0x4] ;  /* 0x0000040604097980 */ /* 0x000ed8000c101900 */
[----:B------:R-:W3:Y:S01]  /*44da0*/  LD.E R57, desc[UR4][R4.64+0x10] ;  /* 0x0000100404397980 */ /* 0x000ee2000c101900 */
[----:B------:R-:W-:Y:S01]  /*44db0*/  BSSY B1, `(.L_x_7353) ;  /* 0x000008c000017945 */ /* 0x000fe20003800000 */
[-C--:B--2---:R-:W-:Y:S01]  /*44dc0*/  FMUL.FTZ R6, R26, R58.reuse ;  /* 0x0000003a1a067220 */ /* 0x084fe20000410000 */
[-C--:B------:R-:W-:Y:S01]  /*44dd0*/  FMUL.FTZ R13, R24, R58.reuse ;  /* 0x0000003a180d7220 */ /* 0x080fe20000410000 */
[----:B------:R-:W-:-:S04]  /*44de0*/  FMUL.FTZ R28, R28, R58 ;  /* 0x0000003a1c1c7220 */ /* 0x000fc80000410000 */
[----:B------:R0:W2:Y:S01]  /*44df0*/  MUFU.TANH R65, R28 ;  /* 0x0000001c00417308 */ /* 0x0000a20000002400 */
[----:B----4-:R-:W-:-:S04]  /*44e00*/  SHF.R.S32.HI R26, RZ, 0x1f, R59 ;  /* 0x0000001fff1a7819 */ /* 0x010fc8000001143b */
[----:B------:R-:W-:-:S04]  /*44e10*/  LEA.HI R24, R26, R59, RZ, 0x7 ;  /* 0x0000003b1a187211 */ /* 0x000fc800078f38ff */
[----:B0-----:R-:W-:Y:S01]  /*44e20*/  LOP3.LUT R28, R24, 0xffffff80, RZ, 0xc0, !PT ;  /* 0xffffff80181c7812 */ /* 0x001fe200078ec0ff */
[----:B------:R-:W-:-:S04]  /*44e30*/  FMUL.FTZ R25, R25, R58 ;  /* 0x0000003a19197220 */ /* 0x000fc80000410000 */
[----:B------:R-:W-:Y:S01]  /*44e40*/  IMAD.IADD R28, R59, 0x1, -R28 ;  /* 0x000000013b1c7824 */ /* 0x000fe200078e0a1c */
[----:B------:R0:W4:Y:S01]  /*44e50*/  MUFU.TANH R64, R25 ;  /* 0x0000001900407308 */ /* 0x0001220000002400 */
[-C--:B-1----:R-:W-:Y:S01]  /*44e60*/  FMUL.FTZ R11, R27, R58.reuse ;  /* 0x0000003a1b0b7220 */ /* 0x082fe20000410000 */
[-C--:B------:R-:W-:Y:S01]  /*44e70*/  FMUL.FTZ R32, R32, R58.reuse ;  /* 0x0000003a20207220 */ /* 0x080fe20000410000 */
[----:B------:R-:W-:Y:S01]  /*44e80*/  LEA.HI R27, R26, R59, RZ, 0x2 ;  /* 0x0000003b1a1b7211 */ /* 0x000fe200078f10ff */
[----:B------:R-:W-:Y:S01]  /*44e90*/  FMUL.FTZ R15, R31, R58 ;  /* 0x0000003a1f0f7220 */ /* 0x000fe20000410000 */
[----:B0-----:R-:W-:-:S03]  /*44ea0*/  SHF.R.S32.HI R25, RZ, 0x1f, R28 ;  /* 0x0000001fff197819 */ /* 0x001fc6000001141c */
[----:B------:R0:W1:Y:S01]  /*44eb0*/  MUFU.TANH R31, R32 ;  /* 0x00000020001f7308 */ /* 0x0000620000002400 */
[----:B------:R-:W-:Y:S01]  /*44ec0*/  LEA.HI R26, R25, R28, RZ, 0x2 ;  /* 0x0000001c191a7211 */ /* 0x000fe200078f10ff */
[----:B------:R-:W-:-:S03]  /*44ed0*/  FMUL.FTZ R14, R30, R58 ;  /* 0x0000003a1e0e7220 */ /* 0x000fc60000410000 */
[--C-:B------:R-:W-:Y:S02]  /*44ee0*/  SHF.R.S32.HI R30, RZ, 0x1f, R26.reuse ;  /* 0x0000001fff1e7819 */ /* 0x100fe4000001141a */
[----:B0-----:R-:W-:Y:S02]  /*44ef0*/  LOP3.LUT R32, R27, 0xfffffffc, RZ, 0xc0, !PT ;  /* 0xfffffffc1b207812 */ /* 0x001fe400078ec0ff */
[----:B------:R-:W-:Y:S01]  /*44f00*/  SHF.R.S32.HI R27, RZ, 0x2, R26 ;  /* 0x00000002ff1b7819 */ /* 0x000fe2000001141a */
[----:B------:R-:W-:Y:S01]  /*44f10*/  FMUL.FTZ R29, R29, R58 ;  /* 0x0000003a1d1d7220 */ /* 0x000fe20000410000 */
[----:B------:R-:W-:Y:S01]  /*44f20*/  LEA.HI R25, R25, R28, RZ, 0x5 ;  /* 0x0000001c19197211 */ /* 0x000fe200078f28ff */
[----:B------:R-:W-:Y:S01]  /*44f30*/  IMAD.IADD R32, R59, 0x1, -R32 ;  /* 0x000000013b207824 */ /* 0x000fe200078e0a20 */
[----:B------:R-:W-:Y:S01]  /*44f40*/  LEA.HI R30, R30, R27, RZ, 0x3 ;  /* 0x0000001b1e1e7211 */ /* 0x000fe200078f18ff */
[----:B------:R0:W1:Y:S01]  /*44f50*/  MUFU.TANH R66, R29 ;  /* 0x0000001d00427308 */ /* 0x0000620000002400 */
[----:B------:R-:W-:-:S02]  /*44f60*/  SHF.R.S32.HI R25, RZ, 0x5, R25 ;  /* 0x00000005ff197819 */ /* 0x000fc40000011419 */
[----:B------:R-:W-:Y:S02]  /*44f70*/  LOP3.LUT R30, R30, 0xfffffff8, RZ, 0xc0, !PT ;  /* 0xfffffff81e1e7812 */ /* 0x000fe400078ec0ff */
[----:B0-----:R-:W-:Y:S01]  /*44f80*/  LEA.HI R29, R32, R32, RZ, 0x1 ;  /* 0x00000020201d7211 */ /* 0x001fe200078f08ff */
[----:B---3--:R-:W-:Y:S02]  /*44f90*/  IMAD R25, R56, 0x4, R25 ;  /* 0x0000000438197824 */ /* 0x008fe400078e0219 */
[----:B------:R-:W-:Y:S01]  /*44fa0*/  IMAD.IADD R30, R27, 0x1, -R30 ;  /* 0x000000011b1e7824 */ /* 0x000fe200078e0a1e */
[----:B------:R-:W-:-:S03]  /*44fb0*/  LOP3.LUT R29, R29, 0x1ffffffe, RZ, 0xc0, !PT ;  /* 0x1ffffffe1d1d7812 */ /* 0x000fc600078ec0ff */
[----:B------:R-:W-:Y:S02]  /*44fc0*/  IMAD.U32 R30, R25, 0x10, R30 ;  /* 0x00000010191e7824 */ /* 0x000fe400078e001e */
[----:B------:R-:W-:-:S04]  /*44fd0*/  IMAD.IADD R29, R32, 0x1, -R29 ;  /* 0x00000001201d7824 */ /* 0x000fc800078e0a1d */
[----:B------:R-:W-:-:S04]  /*44fe0*/  IMAD R29, R29, 0x8, R30 ;  /* 0x000000081d1d7824 */ /* 0x000fc800078e021e */
[----:B------:R-:W-:-:S04]  /*44ff0*/  @P1 IMAD.HI.U32 R60, R29, R60, RZ ;  /* 0x0000003c1d3c1227 */ /* 0x000fc800078e00ff */
[-C--:B------:R-:W-:Y:S01]  /*45000*/  FMUL.FTZ R21, R39, R58.reuse ;  /* 0x0000003a27157220 */ /* 0x080fe20000410000 */
[----:B------:R-:W-:Y:S01]  /*45010*/  @P1 SHF.R.U32.HI R29, RZ, R61, R60 ;  /* 0x0000003dff1d1219 */ /* 0x000fe2000001163c */
[-C--:B------:R-:W-:Y:S01]  /*45020*/  FMUL.FTZ R19, R35, R58.reuse ;  /* 0x0000003a23137220 */ /* 0x080fe20000410000 */
[----:B------:R-:W-:Y:S01]  /*45030*/  IMAD.SHL.U32 R35, R8, 0x40, RZ ;  /* 0x0000004008237824 */ /* 0x000fe200078e00ff */
[----:B------:R-:W-:Y:S02]  /*45040*/  LOP3.LUT R25, R26, 0x7ffffffc, RZ, 0xc0, !PT ;  /* 0x7ffffffc1a197812 */ /* 0x000fe400078ec0ff */
[----:B------:R-:W0:Y:S01]  /*45050*/  SHFL.IDX PT, R39, R29, RZ, 0x1c1f ;  /* 0x001c1fff1d277589 */ /* 0x000e2200000e0000 */
        /* <DEDUP_REMOVED lines=20> */
[----:B------:R-:W-:Y:S01]  /*451a0*/  IADD3 R8, R12, 0x1, -R35 ;  /* 0x000000010c087810 */ /* 0x000fe20007ffe823 */
[----:B------:R-:W-:Y:S01]  /*451b0*/  FMUL.FTZ R55, R55, R58 ;  /* 0x0000003a37377220 */ /* 0x000fe20000410000 */
[----:B------:R-:W-:Y:S01]  /*451c0*/  IMAD.IADD R25, R28, 0x1, -R25 ;  /* 0x000000011c197824 */ /* 0x000fe200078e0a19 */
[----:B------:R-:W-:Y:S01]  /*451d0*/  ISETP.GE.AND P2, PT, R7, 0x1, PT ;  /* 0x000000010700780c */ /* 0x000fe20003f46270 */
[----:B------:R-:W3:Y:S02]  /*451e0*/  MUFU.TANH R13, R13 ;  /* 0x0000000d000d7308 */ /* 0x000ee40000002400 */
[----:B------:R-:W-:Y:S01]  /*451f0*/  IMAD R26, R25, -0x2, R8 ;  /* 0xfffffffe191a7824 */ /* 0x000fe200078e0208 */
[----:B------:R-:W-:Y:S01]  /*45200*/  LOP3.LUT R27, RZ, R62, RZ, 0x33, !PT ;  /* 0x0000003eff1b7212 */ /* 0x000fe200078e33ff */
[----:B------:R-:W-:-:S04]  /*45210*/  IMAD.IADD R8, R12, 0x1, -R35 ;  /* 0x000000010c087824 */ /* 0x000fc800078e0a23 */
[----:B------:R-:W0:Y:S01]  /*45220*/  MUFU.TANH R6, R6 ;  /* 0x0000000600067308 */ /* 0x000e220000002400 */
[----:B------:R-:W-:-:S07]  /*45230*/  IMAD.IADD R26, R26, 0x1, -R9 ;  /* 0x000000011a1a7824 */ /* 0x000fce00078e0a09 */
        /* <DEDUP_REMOVED lines=27> */
[----:B------:R-:W1:Y:S01]  /*453f0*/  MUFU.TANH R55, R55 ;  /* 0x0000003700377308 */ /* 0x000e620000002400 */
[----:B------:R-:W-:Y:S01]  /*45400*/  IMAD.IADD R34, R26, 0x1, R27 ;  /* 0x000000011a227824 */ /* 0x000fe200078e021b */
[----:B0-----:R-:W-:Y:S01]  /*45410*/  VIADDMNMX R8, R39, R57, R32, PT ;  /* 0x0000003927087246 */ /* 0x001fe20003800120 */
[----:B------:R-:W-:-:S02]  /*45420*/  IMAD.IADD R63, R63, 0x1, -R35 ;  /* 0x000000013f3f7824 */ /* 0x000fc400078e0a23 */
        /* <DEDUP_REMOVED lines=18> */
.L_x_7358:
[----:B------:R-:W-:Y:S05]  /*45550*/  BSYNC B3 ;  /* 0x0000000000037941 */ /* 0x000fea0003800000 */
.L_x_7357:
[----:B------:R-:W-:Y:S01]  /*45560*/  LOP3.LUT R28, RZ, R28, RZ, 0x33, !PT ;  /* 0x0000001cff1c7212 */ /* 0x000fe200078e33ff */
[----:B------:R-:W-:Y:S06]  /*45570*/  BRA `(.L_x_7359) ;  /* 0x0000000000287947 */ /* 0x000fec0003800000 */
.L_x_7356:
        /* <DEDUP_REMOVED lines=10> */
.L_x_7359:
[----:B------:R-:W-:Y:S05]  /*45620*/  BSYNC B2 ;  /* 0x0000000000027941 */ /* 0x000fea0003800000 */
.L_x_7355:
[----:B------:R-:W-:-:S04]  /*45630*/  IMAD R28, R7, R28, -R35 ;  /* 0x0000001c071c7224 */ /* 0x000fc800078e0a23 */
[----:B------:R-:W-:-:S05]  /*45640*/  IMAD R27, R25, -0x2, R28 ;  /* 0xfffffffe191b7824 */ /* 0x000fca00078e021c */
[----:B------:R-:W-:Y:S02]  /*45650*/  VIMNMX R26, R26, R27, !PT ;  /* 0x0000001b1a1a7248 */ /* 0x000fe40007fe0100 */
[----:B------:R-:W-:-:S07]  /*45660*/  VIADDMNMX R8, R27, R7, R8, PT ;  /* 0x000000071b087246 */ /* 0x000fce0003800108 */
.L_x_7354:
[----:B------:R-:W-:Y:S05]  /*45670*/  BSYNC B1 ;  /* 0x0000000000017941 */ /* 0x000fea0003800000 */
.L_x_7353:
[C---:B------:R-:W-:Y:S01]  /*45680*/  ISETP.GE.AND P2, PT, R63.reuse, 0x9, PT ;  /* 0x000000093f00780c */ /* 0x040fe20003f46270 */
[----:B------:R-:W0:Y:S01]  /*45690*/  SHFL.IDX PT, R29, R29, 0x1, 0x1c1f ;  /* 0x003c1f001d1d7f89 */ /* 0x000e2200000e0000 */
[C---:B------:R-:W-:Y:S01]  /*456a0*/  ISETP.GE.AND P1, PT, R63.reuse, 0x2, PT ;  /* 0x000000023f00780c */ /* 0x040fe20003f26270 */
[----:B------:R-:W-:Y:S01]  /*456b0*/  BSSY B1, `(.L_x_7360) ;  /* 0x0000070000017945 */ /* 0x000fe20003800000 */
[C---:B------:R-:W-:Y:S02]  /*456c0*/  ISETP.GT.AND P3, PT, R26.reuse, 0x8, !P2 ;  /* 0x000000081a00780c */ /* 0x040fe40005764270 */
[----:B------:R-:W-:Y:S02]  /*456d0*/  ISETP.GT.AND P4, PT, R26, 0x1, !P1 ;  /* 0x000000011a00780c */ /* 0x000fe40004f84270 */
[----:B------:R-:W-:Y:S02]  /*456e0*/  ISETP.LT.OR P3, PT, R8, 0x9, P3 ;  /* 0x000000090800780c */ /* 0x000fe40001f61670 */
[----:B------:R-:W-:-:S02]  /*456f0*/  ISETP.GE.AND P5, PT, R63, 0xa, PT ;  /* 0x0000000a3f00780c */ /* 0x000fc40003fa6270 */
[----:B------:R-:W-:Y:S02]  /*45700*/  FSEL R65, R65, -INF , !P3 ;  /* 0xff80000041417808 */ /* 0x000fe40005800000 */
[----:B------:R-:W-:Y:S02]  /*45710*/  ISETP.LT.OR P4, PT, R8, 0x2, P4 ;  /* 0x000000020800780c */ /* 0x000fe40002781670 */
        /* <DEDUP_REMOVED lines=62> */
[----:B0-----:R-:W-:Y:S01]  /*45b00*/  IMAD.IADD R13, R34, 0x1, R29 ;  /* 0x00000001220d7824 */ /* 0x001fe200078e021d */
[----:B------:R-:W-:-:S04]  /*45b10*/  ISETP.GE.AND P6, PT, R63, 0x3a, PT ;  /* 0x0000003a3f00780c */ /* 0x000fc80003fc6270 */
[----:B------:R-:W-:Y:S02]  /*45b20*/  P2R R48, PR, RZ, 0x40 ;  /* 0x00000040ff307803 */ /* 0x000fe40000000000 */
[----:B------:R-:W-:-:S04]  /*45b30*/  ISETP.GT.AND P6, PT, R26, 0x39, !P6 ;  /* 0x000000391a00780c */ /* 0x000fc800077c4270 */
[----:B------:R-:W-:Y:S02]  /*45b40*/  ISETP.LT.OR P6, PT, R8, 0x3a, P6 ;  /* 0x0000003a0800780c */ /* 0x000fe400037c1670 */
[----:B------:R-:W-:Y:S02]  /*45b50*/  VIADDMNMX R8, R29, R57, R32, PT ;  /* 0x000000391d087246 */ /* 0x000fe40003800120 */
        /* <DEDUP_REMOVED lines=19> */
.L_x_7365:
[----:B------:R-:W-:Y:S05]  /*45c90*/  BSYNC B3 ;  /* 0x0000000000037941 */ /* 0x000fea0003800000 */
.L_x_7364:
[----:B------:R-:W-:Y:S01]  /*45ca0*/  LOP3.LUT R12, RZ, R12, RZ, 0x33, !PT ;  /* 0x0000000cff0c7212 */ /* 0x000fe200078e33ff */
[----:B------:R-:W-:Y:S06]  /*45cb0*/  BRA `(.L_x_7366) ;  /* 0x0000000000287947 */ /* 0x000fec0003800000 */
.L_x_7363:
        /* <DEDUP_REMOVED lines=10> */
.L_x_7366:
[----:B------:R-:W-:Y:S05]  /*45d60*/  BSYNC B2 ;  /* 0x0000000000027941 */ /* 0x000fea0003800000 */
.L_x_7362:
[----:B------:R-:W-:-:S04]  /*45d70*/  IMAD R12, R7, R12, -R35 ;  /* 0x0000000c070c7224 */ /* 0x000fc800078e0a23 */
[----:B------:R-:W-:-:S05]  /*45d80*/  IMAD R12, R25, -0x2, R12 ;  /* 0xfffffffe190c7824 */ /* 0x000fca00078e020c */
[----:B------:R-:W-:Y:S02]  /*45d90*/  VIADDMNMX R8, R12, R7, R8, PT ;  /* 0x000000070c087246 */ /* 0x000fe40003800108 */
[----:B------:R-:W-:-:S07]  /*45da0*/  VIMNMX R13, R13, R12, !PT ;  /* 0x0000000c0d0d7248 */ /* 0x000fce0007fe0100 */
.L_x_7361:
[----:B------:R-:W-:Y:S05]  /*45db0*/  BSYNC B1 ;  /* 0x0000000000017941 */ /* 0x000fea0003800000 */
.L_x_7360:
        /* <DEDUP_REMOVED lines=30> */
[C---:B------:R-:W-:Y:S02]  /*45fa0*/  ISETP.GT.AND P3, PT, R13.reuse, 0x30, !P3 ;  /* 0x000000300d00780c */ /* 0x040fe40005f64270 */
[----:B------:R-:W-:Y:S02]  /*45fb0*/  ISETP.LT.OR P1, PT, R8, 0x21, P1 ;  /* 0x000000210800780c */ /* 0x000fe40000f21670 */
[----:B------:R-:W-:Y:S02]  /*45fc0*/  ISETP.GT.AND P4, PT, R13, 0x31, !P4 ;  /* 0x000000310d00780c */ /* 0x000fe40006784270 */
[----:B------:R-:W-:-:S02]  /*45fd0*/  FSEL R11, R42, -INF , !P1 ;  /* 0xff8000002a0b7808 */ /* 0x000fc40004800000 */
[----:B------:R-:W-:Y:S02]  /*45fe0*/  ISETP.NE.AND P1, PT, R40, RZ, PT ;  /* 0x000000ff2800720c */ /* 0x000fe40003f25270 */
[----:B------:R-:W-:Y:S02]  /*45ff0*/  ISETP.NE.AND P6, PT, R48, RZ, PT ;  /* 0x000000ff3000720c */ /* 0x000fe40003fc5270 */
        /* <DEDUP_REMOVED lines=10> */
[----:B------:R-:W-:-:S04]  /*460a0*/  FSEL R9, R6, -INF , !P1 ;  /* 0xff80000006097808 */ /* 0x000fc80004800000 */
[----:B------:R-:W-:-:S04]  /*460b0*/  FMNMX.FTZ R7, R9, R12, !PT ;  /* 0x0000000c09077209 */ /* 0x000fc80007810000 */
[----:B------:R-:W-:-:S04]  /*460c0*/  FMNMX.FTZ R6, R14, R7, !PT ;  /* 0x000000070e067209 */ /* 0x000fc80007810000 */
[----:B------:R-:W-:-:S04]  /*460d0*/  FMNMX.FTZ R7, R15, R6, !PT ;  /* 0x000000060f077209 */ /* 0x000fc80007810000 */
[----:B------:R-:W-:-:S04]  /*460e0*/  FMNMX.FTZ R6, R18, R7, !PT ;  /* 0x0000000712067209 */ /* 0x000fc80007810000 */
[----:B------:R-:W-:-:S04]  /*460f0*/  FMNMX.FTZ R7, R19, R6, !PT ;  /* 0x0000000613077209 */ /* 0x000fc80007810000 */
[----:B------:R-:W-:-:S04]  /*46100*/  FMNMX.FTZ R6, R20, R7, !PT ;  /* 0x0000000714067209 */ /* 0x000fc80007810000 */
[----:B------:R-:W-:Y:S02]  /*46110*/  FMNMX.FTZ R6, R21, R6, !PT ;  /* 0x0000000615067209 */ /* 0x000fe40007810000 */
[----:B------:R-:W-:Y:S02]  /*46120*/  ISETP.GT.AND P1, PT, R13, 0x29, !P2 ;  /* 0x000000290d00780c */ /* 0x000fe40005724270 */
[----:B------:R-:W-:Y:S02]  /*46130*/  FMNMX.FTZ R6, R11, R6, !PT ;  /* 0x000000060b067209 */ /* 0x000fe40007810000 */
[C---:B------:R-:W-:Y:S02]  /*46140*/  ISETP.LT.OR P1, PT, R8.reuse, 0x2a, P1 ;  /* 0x0000002a0800780c */ /* 0x040fe40000f21670 */
[----:B------:R-:W-:Y:S02]  /*46150*/  FMNMX.FTZ R7, R25, R6, !PT ;  /* 0x0000000619077209 */ /* 0x000fe40007810000 */
[----:B------:R-:W-:-:S02]  /*46160*/  ISETP.LT.OR P3, PT, R8, 0x31, P3 ;  /* 0x000000310800780c */ /* 0x000fc40001f61670 */
[----:B------:R-:W-:Y:S02]  /*46170*/  FSEL R24, R24, -INF , !P1 ;  /* 0xff80000018187808 */ /* 0x000fe40004800000 */
[----:B------:R-:W-:Y:S02]  /*46180*/  FMNMX.FTZ R7, R26, R7, !PT ;  /* 0x000000071a077209 */ /* 0x000fe40007810000 */
[----:B------:R-:W-:Y:S02]  /*46190*/  ISETP.GT.AND P5, PT, R13, 0x38, !P5 ;  /* 0x000000380d00780c */ /* 0x000fe40006fa4270 */
[----:B------:R-:W-:Y:S02]  /*461a0*/  ISETP.LT.OR P4, PT, R8, 0x32, P4 ;  /* 0x000000320800780c */ /* 0x000fe40002781670 */
[----:B------:R-:W-:Y:S02]  /*461b0*/  FSEL R27, R50, -INF , !P3 ;  /* 0xff800000321b7808 */ /* 0x000fe40005800000 */
[----:B------:R-:W-:-:S02]  /*461c0*/  FMNMX.FTZ R6, R24, R7, !PT ;  /* 0x0000000718067209 */ /* 0x000fc40007810000 */
[----:B------:R-:W-:Y:S02]  /*461d0*/  ISETP.GT.AND P1, PT, R13, 0x39, !P6 ;  /* 0x000000390d00780c */ /* 0x000fe40007724270 */
[C---:B------:R-:W-:Y:S02]  /*461e0*/  ISETP.LT.OR P5, PT, R8.reuse, 0x39, P5 ;  /* 0x000000390800780c */ /* 0x040fe40002fa1670 */
[----:B------:R-:W-:Y:S02]  /*461f0*/  FSEL R13, R51, -INF , !P4 ;  /* 0xff800000330d7808 */ /* 0x000fe40006000000 */
[----:B------:R-:W-:Y:S02]  /*46200*/  FMNMX.FTZ R6, R27, R6, !PT ;  /* 0x000000061b067209 */ /* 0x000fe40007810000 */
[----:B------:R-:W-:Y:S02]  /*46210*/  ISETP.LT.OR P1, PT, R8, 0x3a, P1 ;  /* 0x0000003a0800780c */ /* 0x000fe40000f21670 */
[----:B------:R-:W-:-:S02]  /*46220*/  R2UR UR4, R2 ;  /* 0x00000000020472ca */ /* 0x000fc400000e0000 */
[----:B------:R-:W-:Y:S02]  /*46230*/  R2UR UR5, R3 ;  /* 0x00000000030572ca */ /* 0x000fe400000e0000 */
[----:B------:R-:W-:Y:S02]  /*46240*/  FSEL R8, R54, -INF , !P5 ;  /* 0xff80000036087808 */ /* 0x000fe40006800000 */
[----:B------:R-:W-:Y:S02]  /*46250*/  FMNMX.FTZ R7, R13, R6, !PT ;  /* 0x000000060d077209 */ /* 0x000fe40007810000 */
[----:B------:R-:W-:Y:S02]  /*46260*/  R2UR UR6, R2 ;  /* 0x00000000020672ca */ /* 0x000fe400000e0000 */
[----:B------:R-:W-:Y:S02]  /*46270*/  R2UR UR7, R3 ;  /* 0x00000000030772ca */ /* 0x000fe400000e0000 */
[----:B------:R-:W-:-:S02]  /*46280*/  FSEL R28, R55, -INF , !P1 ;  /* 0xff800000371c7808 */ /* 0x000fc40004800000 */
[----:B------:R-:W-:-:S04]  /*46290*/  FMNMX.FTZ R7, R8, R7, !PT ;  /* 0x0000000708077209 */ /* 0x000fc80007810000 */
[----:B------:R-:W-:-:S05]  /*462a0*/  FMNMX.FTZ R7, R28, R7, !PT ;  /* 0x000000071c077209 */ /* 0x000fca0007810000 */
[----:B--2---:R-:W-:Y:S04]  /*462b0*/  ST.E desc[UR4][R4.64+0x4], R7 ;  /* 0x0000040704007985 */ /* 0x004fe8000c101904 */
[----:B------:R-:W2:Y:S01]  /*462c0*/  LD.E R32, desc[UR6][R4.64+0x4] ;  /* 0x0000040604207980 */ /* 0x000ea2000c101900 */
        /* <DEDUP_REMOVED lines=15> */
[----:B------:R-:W0:Y:S01]  /*463c0*/  SHFL.BFLY PT, R6, R29, 0x2, 0x1f ;  /* 0x0c401f001d067f89 */ /* 0x000e2200000e0000 */
[----:B------:R-:W-:Y:S02]  /*463d0*/  R2UR UR8, R2 ;  /* 0x00000000020872ca */ /* 0x000fe400000e0000 */
[----:B------:R-:W-:Y:S02]  /*463e0*/  R2UR UR9, R3 ;  /* 0x00000000030972ca */ /* 0x000fe400000e0000 */
[----:B0-----:R-:W-:Y:S01]  /*463f0*/  FMNMX.FTZ R30, R29, R6, !PT ;  /* 0x000000061d1e7209 */ /* 0x001fe20007810000 */
[----:B------:R-:W-:Y:S04]  /*46400*/  ST.E desc[UR4][R4.64], R29 ;  /* 0x0000001d04007985 */ /* 0x000fe8000c101904 */
[----:B--2---:R-:W0:Y:S02]  /*46410*/  SHFL.BFLY PT, R7, R32, 0x2, 0x1f ;  /* 0x0c401f0020077f89 */ /* 0x004e2400000e0000 */
[----:B0-----:R-:W-:-:S02]  /*46420*/  FMNMX.FTZ R33, R32, R7, !PT ;  /* 0x0000000720217209 */ /* 0x001fc40007810000 */
[----:B------:R-:W0:Y:S04]  /*46430*/  SHFL.BFLY PT, R7, R30, 0x1, 0x1f ;  /* 0x0c201f001e077f89 */ /* 0x000e2800000e0000 */
[----:B------:R-:W1:Y:S01]  /*46440*/  SHFL.BFLY PT, R6, R33, 0x1, 0x1f ;  /* 0x0c201f0021067f89 */ /* 0x000e6200000e0000 */
[----:B0-----:R-:W-:Y:S02]  /*46450*/  FMNMX.FTZ R31, R30, R7, !PT ;  /* 0x000000071e1f7209 */ /* 0x001fe40007810000 */
[----:B-1----:R-:W-:-:S03]  /*46460*/  FMNMX.FTZ R35, R33, R6, !PT ;  /* 0x0000000621237209 */ /* 0x002fc60007810000 */
[----:B------:R-:W-:Y:S04]  /*46470*/  ST.E desc[UR6][R4.64], R31 ;  /* 0x0000001f04007985 */ /* 0x000fe8000c101906 */
[----:B------:R0:W-:Y:S04]  /*46480*/  ST.E desc[UR8][R4.64+0x4], R35 ;  /* 0x0000042304007985 */ /* 0x0001e8000c101908 */
[----:B------:R-:W2:Y:S04]  /*46490*/  LDL.64 R6, [R0+0x70] ;  /* 0x0000700000067983 */ /* 0x000ea80000100a00 */
[----:B--2---:R-:W2:Y:S04]  /*464a0*/  LD.E R33, desc[UR6][R6.64+0x20] ;  /* 0x0000200606217980 */ /* 0x004ea8000c101900 */
[----:B------:R-:W2:Y:S04]  /*464b0*/  LD.E R30, desc[UR4][R6.64] ;  /* 0x00000004061e7980 */ /* 0x000ea8000c101900 */
[----:B------:R-:W3:Y:S01]  /*464c0*/  LD.E R44, desc[UR4][R6.64+0x4] ;  /* 0x00000404062c7980 */ /* 0x000ee2000c101900 */
[C---:B--2---:R-:W-:Y:S01]  /*464d0*/  FMUL.FTZ R32, R30.reuse, R33 ;  /* 0x000000211e207220 */ /* 0x044fe20000410000 */
[----:B------:R-:W-:-:S04]  /*464e0*/  FSETP.NEU.FTZ.AND P1, PT, R30, -INF , PT ;  /* 0xff8000001e00780b */ /* 0x000fc80003f3d000 */
[----:B------:R-:W-:Y:S02]  /*464f0*/  FSEL R32, R32, RZ, P1 ;  /* 0x000000ff20207208 */ /* 0x000fe40000800000 */
[----:B---3--:R-:W-:-:S03]  /*46500*/  FSETP.NEU.FTZ.AND P1, PT, R44, -INF , PT ;  /* 0xff8000002c00780b */ /* 0x008fc60003f3d000 */
[-CC-:B------:R-:W-:Y:S01]  /*46510*/  FFMA.FTZ R38, R41, R33.reuse, -R32.reuse ;  /* 0x0000002129267223 */ /* 0x180fe20000010820 */
[-CC-:B------:R-:W-:Y:S01]  /*46520*/  FFMA.FTZ R41, R45, R33.reuse, -R32.reuse ;  /* 0x000000212d297223 */ /* 0x180fe20000010820 */
[----:B------:R-:W-:Y:S01]  /*46530*/  FMUL.FTZ R45, R33, R44 ;  /* 0x0000002c212d7220 */ /* 0x000fe20000410000 */
[-CC-:B0-----:R-:W-:Y:S02]  /*46540*/  FFMA.FTZ R5, R39, R33.reuse, -R32.reuse ;  /* 0x0000002127057223 */ /* 0x181fe40000010820 */
[----:B------:R0:W-:Y:S01]  /*46550*/  MUFU.EX2 R39, R38 ;  /* 0x0000002600277308 */ /* 0x0001e20000000800 */
[-CC-:B------:R-:W-:Y:S01]  /*46560*/  FFMA.FTZ R4, R37, R33.reuse, -R32.reuse ;  /* 0x0000002125047223 */ /* 0x180fe20000010820 */
[----:B------:R-:W-:Y:S01]  /*46570*/  FFMA.FTZ R30, R65, R33, -R32 ;  /* 0x00000021411e7223 */ /* 0x000fe20000010820 */
[----:B0-----:R-:W-:-:S05]  /*46580*/  FSEL R38, R45, RZ, P1 ;  /* 0x000000ff2d267208 */ /* 0x001fca0000800000 */
[----:B------:R-:W-:Y:S01]  /*46590*/  MUFU.EX2 R168, R4 ;  /* 0x0000000400a87308 */ /* 0x000fe20000000800 */
[-CC-:B------:R-:W-:Y:S01]  /*465a0*/  FFMA.FTZ R9, R9, R33.reuse, -R38.reuse ;  /* 0x0000002109097223 */ /* 0x180fe20000010826 */
[-CC-:B------:R-:W-:Y:S01]  /*465b0*/  FFMA.FTZ R12, R12, R33.reuse, -R38.reuse ;  /* 0x000000210c0c7223 */ /* 0x180fe20000010826 */
[----:B------:R-:W-:-:S05]  /*465c0*/  FFMA.FTZ R14, R14, R33, -R38 ;  /* 0x000000210e0e7223 */ /* 0x000fca0000010826 */
[----:B------:R0:W-:Y:S01]  /*465d0*/  MUFU.EX2 R29, R5 ;  /* 0x00000005001d7308 */ /* 0x0001e20000000800 */
[-C--:B------:R-:W-:Y:S01]  /*465e0*/  FFMA.FTZ R31, R47, R33.reuse, -R32 ;  /* 0x000000212f1f7223 */ /* 0x080fe20000010820 */
[-C--:B------:R-:W-:Y:S01]  /*465f0*/  FFMA.FTZ R15, R15, R33.reuse, -R38 ;  /* 0x000000210f0f7223 */ /* 0x080fe20000010826 */
[----:B------:R-:W-:-:S05]  /*46600*/  FFMA.FTZ R34, R59, R33, -R32 ;  /* 0x000000213b227223 */ /* 0x000fca0000010820 */
[----:B------:R-:W-:Y:S01]  /*46610*/  MUFU.EX2 R169, R9 ;  /* 0x0000000900a97308 */ /* 0x000fe20000000800 */
[-C--:B0-----:R-:W-:Y:S01]  /*46620*/  FFMA.FTZ R5, R69, R33.reuse, -R32 ;  /* 0x0000002145057223 */ /* 0x081fe20000010820 */
[----:B------:R-:W-:-:S06]  /*46630*/  FFMA.FTZ R18, R18, R33, -R38 ;  /* 0x0000002112127223 */ /* 0x000fcc0000010826 */
[----:B------:R-:W0:Y:S01]  /*46640*/  MUFU.EX2 R44, R12 ;  /* 0x0000000c002c7308 */ /* 0x000e220000000800 */
[----:B------:R-:W-:-:S07]  /*46650*/  FFMA.FTZ R35, R61, R33, -R32 ;  /* 0x000000213d237223 */ /* 0x000fce0000010820 */
[----:B------:R-:W-:Y:S01]  /*46660*/  MUFU.EX2 R30, R30 ;  /* 0x0000001e001e7308 */ /* 0x000fe20000000800 */
[-C--:B------:R-:W-:Y:S01]  /*46670*/  FFMA.FTZ R4, R67, R33.reuse, -R32 ;  /* 0x0000002143047223 */ /* 0x080fe20000010820 */
[----:B------:R-:W-:-:S06]  /*46680*/  FFMA.FTZ R19, R19, R33, -R38 ;  /* 0x0000002113137223 */ /* 0x000fcc0000010826 */
[----:B------:R-:W1:Y:S01]  /*46690*/  MUFU.EX2 R14, R14 ;  /* 0x0000000e000e7308 */ /* 0x000e620000000800 */
[----:B------:R-:W-:-:S07]  /*466a0*/  FFMA.FTZ R20, R20, R33, -R38 ;  /* 0x0000002114147223 */ /* 0x000fce0000010826 */
[----:B------:R-:W-:Y:S08]  /*466b0*/  MUFU.EX2 R31, R31 ;  /* 0x0000001f001f7308 */ /* 0x000ff00000000800 */
[----:B------:R-:W2:Y:S01]  /*466c0*/  MUFU.EX2 R15, R15 ;  /* 0x0000000f000f7308 */ /* 0x000ea20000000800 */
[----:B0-----:R-:W-:-:S07]  /*466d0*/  FADD.FTZ R9, R169, R44 ;  /* 0x0000002ca9097221 */ /* 0x001fce0000010000 */
[----:B------:R0:W-:Y:S01]  /*466e0*/  MUFU.EX2 R37, R5 ;  /* 0x0000000500257308 */ /* 0x0001e20000000800 */
[----:B------:R-:W-:-:S07]  /*466f0*/  FFMA.FTZ R21, R21, R33, -R38 ;  /* 0x0000002115157223 */ /* 0x000fce0000010826 */
[----:B------:R-:W3:Y:S01]  /*46700*/  MUFU.EX2 R34, R34 ;  /* 0x0000002200227308 */ /* 0x000ee20000000800 */
[----:B0-----:R-:W-:-:S07]  /*46710*/  FFMA.FTZ R5, R49, R33, -R32 ;  /* 0x0000002131057223 */ /* 0x001fce0000010820 */
[----:B------:R-:W0:Y:S01]  /*46720*/  MUFU.EX2 R18, R18 ;  /* 0x0000001200127308 */ /* 0x000e220000000800 */
[----:B------:R-:W-:-:S07]  /*46730*/  FFMA.FTZ R36, R71, R33, -R32 ;  /* 0x0000002147247223 */ /* 0x000fce0000010820 */
[----:B------:R4:W-:Y:S01]  /*46740*/  MUFU.EX2 R174, R4 ;  /* 0x0000000400ae7308 */ /* 0x0009e20000000800 */
[----:B-1----:R-:W-:-:S07]  /*46750*/  FADD.FTZ R12, R14, R9 ;  /* 0x000000090e0c7221 */ /* 0x002fce0000010000 */
[----:B------:R-:W1:Y:S01]  /*46760*/  MUFU.EX2 R35, R35 ;  /* 0x0000002300237308 */ /* 0x000e620000000800 */
[----:B----4-:R-:W-:-:S07]  /*46770*/  FFMA.FTZ R4, R75, R33, -R32 ;  /* 0x000000214b047223 */ /* 0x010fce0000010820 */
[----:B------:R4:W-:Y:S01]  /*46780*/  MUFU.EX2 R43, R5 ;  /* 0x00000005002b7308 */ /* 0x0009e20000000800 */
[----:B------:R-:W-:-:S07]  /*46790*/  FFMA.FTZ R11, R11, R33, -R38 ;  /* 0x000000210b0b7223 */ /* 0x000fce0000010826 */
[----:B------:R-:W5:Y:S01]  /*467a0*/  MUFU.EX2 R19, R19 ;  /* 0x0000001300137308 */ /* 0x000f620000000800 */
[----:B----4-:R-:W-:Y:S01]  /*467b0*/  FADD.FTZ R5, R168, R29 ;  /* 0x0000001da8057221 */ /* 0x010fe20000010000 */
[----:B------:R-:W-:-:S06]  /*467c0*/  FFMA.FTZ R40, R73, R33, -R32 ;  /* 0x0000002149287223 */ /* 0x000fcc0000010820 */
[----:B------:R4:W-:Y:S01]  /*467d0*/  MUFU.EX2 R180, R4 ;  /* 0x0000000400b47308 */ /* 0x0009e20000000800 */
[----:B------:R-:W-:Y:S01]  /*467e0*/  FFMA.FTZ R42, R77, R33, -R32 ;  /* 0x000000214d2a7223 */ /* 0x000fe20000010820 */
[----:B--2---:R-:W-:-:S06]  /*467f0*/  FADD.FTZ R9, R15, R12 ;  /* 0x0000000c0f097221 */ /* 0x004fcc0000010000 */
[----:B------:R-:W2:Y:S01]  /*46800*/  MUFU.EX2 R20, R20 ;  /* 0x0000001400147308 */ /* 0x000ea20000000800 */
[----:B----4-:R-:W-:Y:S01]  /*46810*/  FADD.FTZ R4, R30, R5 ;  /* 0x000000051e047221 */ /* 0x010fe20000010000 */
[----:B------:R-:W-:-:S03]  /*46820*/  FFMA.FTZ R32, R53, R33, -R32 ;  /* 0x0000002135207223 */ /* 0x000fc60000010820 */
[----:B------:R-:W-:-:S03]  /*46830*/  FADD.FTZ R5, R31, R4 ;  /* 0x000000041f057221 */ /* 0x000fc60000010000 */
[----:B------:R-:W4:Y:S01]  /*46840*/  MUFU.EX2 R21, R21 ;  /* 0x0000001500157308 */ /* 0x000f220000000800 */
[-CC-:B------:R-:W-:Y:S01]  /*46850*/  FFMA.FTZ R25, R25, R33.reuse, -R38.reuse ;  /* 0x0000002119197223 */ /* 0x180fe20000010826 */
[----:B---3--:R-:W-:Y:S01]  /*46860*/  FADD.FTZ R4, R34, R5 ;  /* 0x0000000522047221 */ /* 0x008fe20000010000 */
[----:B0-----:R-:W-:Y:S01]  /*46870*/  FADD.FTZ R12, R18, R9 ;  /* 0x00000009120c7221 */ /* 0x001fe20000010000 */
[----:B------:R-:W-:-:S04]  /*46880*/  FFMA.FTZ R26, R26, R33, -R38 ;  /* 0x000000211a1a7223 */ /* 0x000fc80000010826 */
[----:B------:R-:W0:Y:S01]  /*46890*/  MUFU.EX2 R36, R36 ;  /* 0x0000002400247308 */ /* 0x000e220000000800 */
[----:B-1----:R-:W-:Y:S01]  /*468a0*/  FADD.FTZ R5, R35, R4 ;  /* 0x0000000423057221 */ /* 0x002fe20000010000 */
[----:B-----5:R-:W-:-:S06]  /*468b0*/  FADD.FTZ R9, R19, R12 ;  /* 0x0000000c13097221 */ /* 0x020fcc0000010000 */
[----:B------:R-:W1:Y:S01]  /*468c0*/  MUFU.EX2 R11, R11 ;  /* 0x0000000b000b7308 */ /* 0x000e620000000800 */
[----:B------:R-:W-:Y:S01]  /*468d0*/  FFMA.FTZ R24, R24, R33, -R38 ;  /* 0x0000002118187223 */ /* 0x000fe20000010826 */
[----:B------:R-:W-:-:S06]  /*468e0*/  FADD.FTZ R4, R174, R5 ;  /* 0x00000005ae047221 */ /* 0x000fcc0000010000 */
[----:B------:R-:W-:Y:S01]  /*468f0*/  MUFU.EX2 R45, R32 ;  /* 0x00000020002d7308 */ /* 0x000fe20000000800 */
[----:B--2---:R-:W-:Y:S01]  /*46900*/  FADD.FTZ R12, R20, R9 ;  /* 0x00000009140c7221 */ /* 0x004fe20000010000 */
[----:B------:R-:W-:-:S06]  /*46910*/  FFMA.FTZ R27, R27, R33, -R38 ;  /* 0x000000211b1b7223 */ /* 0x000fcc0000010826 */
[----:B------:R-:W2:Y:S01]  /*46920*/  MUFU.EX2 R32, R25 ;  /* 0x0000001900207308 */ /* 0x000ea20000000800 */
[----:B------:R-:W-:Y:S01]  /*46930*/  FADD.FTZ R5, R37, R4 ;  /* 0x0000000425057221 */ /* 0x000fe20000010000 */
[----:B----4-:R-:W-:-:S06]  /*46940*/  FADD.FTZ R12, R21, R12 ;  /* 0x0000000c150c7221 */ /* 0x010fcc0000010000 */
[----:B------:R-:W3:Y:S08]  /*46950*/  MUFU.EX2 R40, R40 ;  /* 0x0000002800287308 */ /* 0x000ef00000000800 */
[----:B------:R-:W4:Y:S01]  /*46960*/  MUFU.EX2 R26, R26 ;  /* 0x0000001a001a7308 */ /* 0x000f220000000800 */
[----:B------:R-:W-:Y:S01]  /*46970*/  FFMA.FTZ R13, R13, R33, -R38 ;  /* 0x000000210d0d7223 */ /* 0x000fe20000010826 */
[----:B0-----:R-:W-:-:S06]  /*46980*/  FADD.FTZ R4, R36, R5 ;  /* 0x0000000524047221 */ /* 0x001fcc0000010000 */
[----:B------:R-:W0:Y:S01]  /*46990*/  MUFU.EX2 R41, R41 ;  /* 0x0000002900297308 */ /* 0x000e220000000800 */
[----:B-1----:R-:W-:-:S07]  /*469a0*/  FADD.FTZ R5, R11, R12 ;  /* 0x0000000c0b057221 */ /* 0x002fce0000010000 */
[----:B------:R-:W1:Y:S01]  /*469b0*/  MUFU.EX2 R179, R24 ;  /* 0x0000001800b37308 */ /* 0x000e620000000800 */
[----:B------:R-:W-:Y:S01]  /*469c0*/  FFMA.FTZ R8, R8, R33, -R38 ;  /* 0x0000002108087223 */ /* 0x000fe20000010826 */
[----:B------:R-:W-:Y:S01]  /*469d0*/  FADD.FTZ R9, R39, R4 ;  /* 0x0000000427097221 */ /* 0x000fe20000010000 */
[----:B--2---:R-:W-:-:S05]  /*469e0*/  FADD.FTZ R5, R32, R5 ;  /* 0x0000000520057221 */ /* 0x004fca0000010000 */
[----:B------:R-:W2:Y:S01]  /*469f0*/  MUFU.EX2 R27, R27 ;  /* 0x0000001b001b7308 */ /* 0x000ea20000000800 */
[----:B------:R-:W-:Y:S01]  /*46a00*/  FFMA.FTZ R28, R28, R33, -R38 ;  /* 0x000000211c1c7223 */ /* 0x000fe20000010826 */
[----:B---3--:R-:W-:Y:S01]  /*46a10*/  FADD.FTZ R4, R40, R9 ;  /* 0x0000000928047221 */ /* 0x008fe20000010000 */
[----:B----4-:R-:W-:-:S05]  /*46a20*/  FADD.FTZ R12, R26, R5 ;  /* 0x000000051a0c7221 */ /* 0x010fca0000010000 */
[----:B------:R-:W3:Y:S01]  /*46a30*/  MUFU.EX2 R24, R13 ;  /* 0x0000000d00187308 */ /* 0x000ee20000000800 */
[----:B0-----:R-:W-:Y:S01]  /*46a40*/  FADD.FTZ R5, R41, R4 ;  /* 0x0000000429057221 */ /* 0x001fe20000010000 */
[----:B-1----:R-:W-:-:S06]  /*46a50*/  FADD.FTZ R12, R179, R12 ;  /* 0x0000000cb30c7221 */ /* 0x002fcc0000010000 */
[----:B------:R-:W0:Y:S08]  /*46a60*/  MUFU.EX2 R42, R42 ;  /* 0x0000002a002a7308 */ /* 0x000e300000000800 */
[----:B------:R0:W1:Y:S01]  /*46a70*/  MUFU.EX2 R183, R8 ;  /* 0x0000000800b77308 */ /* 0x0000620000000800 */
[----:B------:R-:W-:Y:S01]  /*46a80*/  FADD.FTZ R4, R180, R5 ;  /* 0x00000005b4047221 */ /* 0x000fe20000010000 */
[----:B--2---:R-:W-:-:S06]  /*46a90*/  FADD.FTZ R5, R27, R12 ;  /* 0x0000000c1b057221 */ /* 0x004fcc0000010000 */
[----:B------:R-:W2:Y:S01]  /*46aa0*/  MUFU.EX2 R28, R28 ;  /* 0x0000001c001c7308 */ /* 0x000ea20000000800 */
[----:B------:R-:W-:Y:S01]  /*46ab0*/  FADD.FTZ R9, R43, R4 ;  /* 0x000000042b097221 */ /* 0x000fe20000010000 */
[----:B---3--:R-:W-:-:S03]  /*46ac0*/  FADD.FTZ R4, R24, R5 ;  /* 0x0000000518047221 */ /* 0x008fc60000010000 */
[----:B0-----:R-:W-:Y:S01]  /*46ad0*/  FADD.FTZ R8, R42, R9 ;  /* 0x000000092a087221 */ /* 0x001fe20000010000 */
[----:B-1----:R-:W-:-:S03]  /*46ae0*/  FADD.FTZ R5, R183, R4 ;  /* 0x00000004b7057221 */ /* 0x002fc60000010000 */
[----:B------:R-:W-:Y:S01]  /*46af0*/  FADD.FTZ R25, R45, R8 ;  /* 0x000000082d197221 */ /* 0x000fe20000010000 */
[----:B--2---:R-:W-:-:S04]  /*46b00*/  FADD.FTZ R33, R28, R5 ;  /* 0x000000051c217221 */ /* 0x004fc80000010000 */
[----:B------:R-:W-:Y:S04]  /*46b10*/  ST.E desc[UR4][R6.64+0x10], R25 ;  /* 0x0000101906007985 */ /* 0x000fe8000c101904 */
[----:B------:R0:W-:Y:S04]  /*46b20*/  ST.E desc[UR6][R6.64+0x14], R33 ;  /* 0x0000142106007985 */ /* 0x0001e8000c101906 */
[----:B------:R-:W2:Y:S01]  /*46b30*/  LDL.64 R8, [R0+0x80] ;  /* 0x0000800000087983 */ /* 0x000ea20000100a00 */
[----:B------:R-:W-:Y:S06]  /*46b40*/  BAR.SYNC.DEFER_BLOCKING 0xf, 0x100 ;  /* 0x03c4000000007b1d */ /* 0x000fec0000010000 */
[----:B------:R-:W3:Y:S01]  /*46b50*/  LDL.64 R4, [R0+0x88] ;  /* 0x0000880000047983 */ /* 0x000ee20000100a00 */
[----:B------:R-:W-:-:S02]  /*46b60*/  F2FP.F16.F32.PACK_AB R168, R29, R168 ;  /* 0x000000a81da8723e */ /* 0x000fc400000000ff */
[----:B------:R-:W-:Y:S01]  /*46b70*/  F2FP.F16.F32.PACK_AB R170, R31, R30 ;  /* 0x0000001e1faa723e */ /* 0x000fe200000000ff */
[----:B0-----:R-:W4:Y:S04]  /*46b80*/  LDL.64 R6, [R0+0x90] ;  /* 0x0000900000067983 */ /* 0x001f280000100a00 */
[----:B--2---:R-:W2:Y:S04]  /*46b90*/  LD.E.64 R8, desc[UR4][R8.64+0x10] ;  /* 0x0000100408087980 */ /* 0x004ea8000c101b00 */
[----:B--2---:R-:W2:Y:S04]  /*46ba0*/  LD.E.64 R12, desc[UR6][R8.64+0x8] ;  /* 0x00000806080c7980 */ /* 0x004ea8000c101b00 */
[----:B------:R-:W5:Y:S01]  /*46bb0*/  LD.E.64 R46, desc[UR4][R8.64] ;  /* 0x00000004082e7980 */ /* 0x000f62000c101b00 */
[----:B------:R-:W-:-:S02]  /*46bc0*/  F2FP.F16.F32.PACK_AB R169, R44, R169 ;  /* 0x000000a92ca9723e */ /* 0x000fc400000000ff */
[----:B------:R-:W-:Y:S02]  /*46bd0*/  F2FP.F16.F32.PACK_AB R171, R15, R14 ;  /* 0x0000000e0fab723e */ /* 0x000fe400000000ff */
[----:B------:R-:W-:Y:S02]  /*46be0*/  F2FP.F16.F32.PACK_AB R172, R35, R34 ;  /* 0x0000002223ac723e */ /* 0x000fe400000000ff */
[----:B------:R-:W-:Y:S02]  /*46bf0*/  F2FP.F16.F32.PACK_AB R174, R37, R174 ;  /* 0x000000ae25ae723e */ /* 0x000fe400000000ff */
[----:B------:R-:W-:Y:S01]  /*46c00*/  F2FP.F16.F32.PACK_AB R173, R19, R18 ;  /* 0x0000001213ad723e */ /* 0x000fe200000000ff */
[----:B------:R-:W4:Y:S01]  /*46c10*/  LDL.64 R8, [R0] ;  /* 0x0000000000087983 */ /* 0x000f220000100a00 */
        /* <DEDUP_REMOVED lines=9> */
[----:B--2---:R-:W-:-:S05]  /*46cb0*/  MOV R25, R12 ;  /* 0x0000000c00197202 */ /* 0x004fca0000000f00 */
[--C-:B-----5:R-:W-:Y:S02]  /*46cc0*/  IMAD R47, R47, 0x2, R25.reuse ;  /* 0x000000022f2f7824 */ /* 0x120fe400078e0219 */
[C---:B------:R-:W-:Y:S02]  /*46cd0*/  IMAD R12, R46.reuse, 0x2, R25 ;  /* 0x000000022e0c7824 */ /* 0x040fe400078e0219 */
[----:B------:R-:W-:Y:S01]  /*46ce0*/  IMAD R46, R46, 0x2, R47 ;  /* 0x000000022e2e7824 */ /* 0x000fe200078e022f */
[----:B------:R0:W-:Y:S04]  /*46cf0*/  STSM.16.M88.4 [R25], R168 ;  /* 0x000000a819007844 */ /* 0x0001e80000000200 */
[----:B------:R-:W-:Y:S04]  /*46d00*/  STSM.16.M88.4 [R12], R172 ;  /* 0x000000ac0c007844 */ /* 0x000fe80000000200 */
[----:B------:R1:W-:Y:S04]  /*46d10*/  STSM.16.M88.4 [R47], R176 ;  /* 0x000000b02f007844 */ /* 0x0003e80000000200 */
[----:B------:R-:W-:Y:S04]  /*46d20*/  STSM.16.M88.4 [R46], R180 ;  /* 0x000000b42e007844 */ /* 0x000fe80000000200 */
[----:B---3--:R-:W2:Y:S01]  /*46d30*/  LD.E R11, desc[UR4][R4.64] ;  /* 0x00000004040b7980 */ /* 0x008ea2000c101900 */
[----:B------:R-:W-:-:S02]  /*46d40*/  R2UR UR10, R2 ;  /* 0x00000000020a72ca */ /* 0x000fc400000e0000 */
[C---:B------:R-:W-:Y:S01]  /*46d50*/  R2UR UR11, R3.reuse ;  /* 0x00000000030b72ca */ /* 0x040fe200000e0000 */
[----:B----4-:R-:W3:Y:S01]  /*46d60*/  LD.E R9, desc[UR6][R8.64] ;  /* 0x0000000608097980 */ /* 0x010ee2000c101900 */
[C---:B------:R-:W-:Y:S02]  /*46d70*/  R2UR UR28, R2.reuse ;  /* 0x00000000021c72ca */ /* 0x040fe400000e0000 */
[----:B------:R-:W-:Y:S01]  /*46d80*/  R2UR UR29, R3 ;  /* 0x00000000031d72ca */ /* 0x000fe200000e0000 */
[----:B------:R-:W3:Y:S04]  /*46d90*/  LD.E.64 R6, desc[UR4][R6.64] ;  /* 0x0000000406067980 */ /* 0x000ee8000c101b00 */
[----:B------:R-:W4:Y:S04]  /*46da0*/  LD.E R13, desc[UR6][R4.64+0x4] ;  /* 0x00000406040d7980 */ /* 0x000f28000c101900 */
[----:B------:R-:W5:Y:S04]  /*46db0*/  LD.E R15, desc[UR8][R4.64+0x8] ;  /* 0x00000808040f7980 */ /* 0x000f68000c101900 */
[----:B------:R-:W3:Y:S01]  /*46dc0*/  LD.E R19, desc[UR10][R4.64+0xc] ;  /* 0x00000c0a04137980 */ /* 0x000ee2000c101900 */
[----:B------:R-:W-:-:S02]  /*46dd0*/  R2UR UR12, R2 ;  /* 0x00000000020c72ca */ /* 0x000fc400000e0000 */
[C---:B------:R-:W-:Y:S01]  /*46de0*/  R2UR UR13, R3.reuse ;  /* 0x00000000030d72ca */ /* 0x040fe200000e0000 */
[----:B0-----:R-:W3:Y:S01]  /*46df0*/  LD.E R25, desc[UR4][R4.64+0x14] ;  /* 0x0000140404197980 */ /* 0x001ee2000c101900 */
[C---:B------:R-:W-:Y:S02]  /*46e00*/  R2UR UR14, R2.reuse ;  /* 0x00000000020e72ca */ /* 0x040fe400000e0000 */
[C---:B------:R-:W-:Y:S01]  /*46e10*/  R2UR UR15, R3.reuse ;  /* 0x00000000030f72ca */ /* 0x040fe200000e0000 */
[----:B------:R-:W3:Y:S01]  /*46e20*/  LD.E R27, desc[UR6][R4.64+0x18] ;  /* 0x00001806041b7980 */ /* 0x000ee2000c101900 */
[C---:B------:R-:W-:Y:S02]  /*46e30*/  R2UR UR16, R2.reuse ;  /* 0x00000000021072ca */ /* 0x040fe400000e0000 */
[----:B------:R-:W-:Y:S01]  /*46e40*/  R2UR UR17, R3 ;  /* 0x00000000031172ca */ /* 0x000fe200000e0000 */
[----:B------:R-:W3:Y:S01]  /*46e50*/  LD.E R29, desc[UR8][R4.64+0x1c] ;  /* 0x00001c08041d7980 */ /* 0x000ee2000c101900 */
[----:B------:R-:W-:-:S02]  /*46e60*/  R2UR UR18, R2 ;  /* 0x00000000021272ca */ /* 0x000fc400000e0000 */
[C---:B------:R-:W-:Y:S01]  /*46e70*/  R2UR UR19, R3.reuse ;  /* 0x00000000031372ca */ /* 0x040fe200000e0000 */
[----:B------:R-:W3:Y:S01]  /*46e80*/  LD.E R21, desc[UR12][R4.64+0x10] ;  /* 0x0000100c04157980 */ /* 0x000ee2000c101900 */
        /* <DEDUP_REMOVED lines=9> */
[----:B------:R-:W-:Y:S02]  /*46f20*/  R2UR UR26, R2 ;  /* 0x00000000021a72ca */ /* 0x000fe400000e0000 */
[----:B------:R-:W-:Y:S01]  /*46f30*/  R2UR UR27, R3 ;  /* 0x00000000031b72ca */ /* 0x000fe200000e0000 */
[----:B------:R-:W3:Y:S04]  /*46f40*/  LD.E R37, desc[UR16][R4.64+0x2c] ;  /* 0x00002c1004257980 */ /* 0x000ee8000c101900 */
[----:B------:R-:W3:Y:S04]  /*46f50*/  LD.E R39, desc[UR18][R4.64+0x30] ;  /* 0x0000301204277980 */ /* 0x000ee8000c101900 */
[----:B------:R-:W3:Y:S04]  /*46f60*/  LD.E R41, desc[UR20][R4.64+0x34] ;  /* 0x0000341404297980 */ /* 0x000ee8000c101900 */
[----:B------:R-:W3:Y:S04]  /*46f70*/  LD.E R43, desc[UR22][R4.64+0x38] ;  /* 0x00003816042b7980 */ /* 0x000ee8000c101900 */
[----:B------:R-:W3:Y:S04]  /*46f80*/  LD.E R45, desc[UR24][R4.64+0x3c] ;  /* 0x00003c18042d7980 */ /* 0x000ee8000c101900 */
[----:B-1----:R-:W3:Y:S04]  /*46f90*/  LD.E R47, desc[UR26][R4.64+0x40] ;  /* 0x0000401a042f7980 */ /* 0x002ee8000c101900 */
        /* <DEDUP_REMOVED lines=26> */
[----:B--2---:R0:W-:Y:S04]  /*47140*/  ST.E desc[UR8][R4.64], R11 ;  /* 0x0000000b04007985 */ /* 0x0041e8000c101908 */
[----:B0-----:R-:W2:Y:S04]  /*47150*/  LD.E R11, desc[UR28][R4.64+0xac] ;  /* 0x0000ac1c040b7980 */ /* 0x001ea8000c101900 */
[----:B----4-:R0:W-:Y:S04]  /*47160*/  ST.E desc[UR10][R4.64+0x4], R13 ;  /* 0x0000040d04007985 */ /* 0x0101e8000c10190a */
[----:B-----5:R1:W-:Y:S04]  /*47170*/  ST.E desc[UR12][R4.64+0x8], R15 ;  /* 0x0000080f04007985 */ /* 0x0203e8000c10190c */
[----:B---3--:R3:W-:Y:S04]  /*47180*/  ST.E desc[UR14][R4.64+0xc], R19 ;  /* 0x00000c1304007985 */ /* 0x0087e8000c10190e */
[----:B0-----:R-:W4:Y:S04]  /*47190*/  LD.E R13, desc[UR6][R4.64+0xb0] ;  /* 0x0000b006040d7980 */ /* 0x001f28000c101900 */
[----:B-1----:R-:W5:Y:S04]  /*471a0*/  LD.E R15, desc[UR6][R4.64+0xb4] ;  /* 0x0000b406040f7980 */ /* 0x002f68000c101900 */
[----:B---3--:R-:W3:Y:S04]  /*471b0*/  LD.E R19, desc[UR6][R4.64+0xb8] ;  /* 0x0000b80604137980 */ /* 0x008ee8000c101900 */
        /* <DEDUP_REMOVED lines=105> */
[----:B----4-:R0:W-:Y:S04]  /*47850*/  ST.E desc[UR4][R4.64+0x130], R13 ;  /* 0x0001300d04007985 */ /* 0x0101e8000c101904 */
[----:B-----5:R1:W-:Y:S04]  /*47860*/  ST.E desc[UR4][R4.64+0x134], R15 ;  /* 0x0001340f04007985 */ /* 0x0203e8000c101904 */
[----:B---3--:R3:W-:Y:S04]  /*47870*/  ST.E desc[UR4][R4.64+0x138], R19 ;  /* 0x0001381304007985 */ /* 0x0087e8000c101904 */
[----:B--2---:R2:W-:Y:S04]  /*47880*/  ST.E desc[UR4][R4.64+0x13c], R11 ;  /* 0x00013c0b04007985 */ /* 0x0045e8000c101904 */
[----:B0-----:R-:W4:Y:S04]  /*47890*/  LD.E R13, desc[UR6][R4.64+0x140] ;  /* 0x00014006040d7980 */ /* 0x001f28000c101900 */
[----:B----4-:R0:W-:Y:S04]  /*478a0*/  ST.E desc[UR4][R4.64+0x140], R13 ;  /* 0x0001400d04007985 */ /* 0x0101e8000c101904 */
[----:B-1----:R-:W4:Y:S04]  /*478b0*/  LD.E R15, desc[UR6][R4.64+0x144] ;  /* 0x00014406040f7980 */ /* 0x002f28000c101900 */
[----:B----4-:R1:W-:Y:S04]  /*478c0*/  ST.E desc[UR4][R4.64+0x144], R15 ;  /* 0x0001440f04007985 */ /* 0x0103e8000c101904 */
[----:B---3--:R-:W3:Y:S04]  /*478d0*/  LD.E R19, desc[UR6][R4.64+0x148] ;  /* 0x0001480604137980 */ /* 0x008ee8000c101900 */
[----:B---3--:R3:W-:Y:S04]  /*478e0*/  ST.E desc[UR4][R4.64+0x148], R19 ;  /* 0x0001481304007985 */ /* 0x0087e8000c101904 */
[----:B--2---:R-:W2:Y:S04]  /*478f0*/  LD.E R11, desc[UR6][R4.64+0x14c] ;  /* 0x00014c06040b7980 */ /* 0x004ea8000c101900 */
        /* <DEDUP_REMOVED lines=82> */
[----:B----4-:R-:W-:Y:S04]  /*47e20*/  ST.E desc[UR4][R4.64+0x1f0], R13 ;  /* 0x0001f00d04007985 */ /* 0x010fe8000c101904 */
[----:B-1----:R-:W4:Y:S04]  /*47e30*/  LD.E R15, desc[UR6][R4.64+0x1f4] ;  /* 0x0001f406040f7980 */ /* 0x002f28000c101900 */
[----:B----4-:R-:W-:Y:S04]  /*47e40*/  ST.E desc[UR4][R4.64+0x1f4], R15 ;  /* 0x0001f40f04007985 */ /* 0x010fe8000c101904 */
[----:B---3--:R-:W3:Y:S01]  /*47e50*/  LD.E R19, desc[UR6][R4.64+0x1f8] ;  /* 0x0001f80604137980 */ /* 0x008ee2000c101900 */
[----:B------:R-:W-:-:S03]  /*47e60*/  IMAD R6, R9, 0x1000, R6 ;  /* 0x0000100009067824 */ /* 0x000fc600078e0206 */
[----:B---3--:R-:W-:Y:S04]  /*47e70*/  ST.E desc[UR4][R4.64+0x1f8], R19 ;  /* 0x0001f81304007985 */ /* 0x008fe8000c101904 */
[----:B--2---:R-:W2:Y:S01]  /*47e80*/  LD.E R11, desc[UR6][R4.64+0x1fc] ;  /* 0x0001fc06040b7980 */ /* 0x004ea2000c101900 */
[----:B------:R-:W-:Y:S02]  /*47e90*/  R2UR UR6, R6 ;  /* 0x00000000060672ca */ /* 0x000fe400000e0000 */
[----:B------:R-:W-:Y:S02]  /*47ea0*/  R2UR UR7, R7 ;  /* 0x00000000070772ca */ /* 0x000fe400000e0000 */
        /* <DEDUP_REMOVED lines=40> */
[----:B--2---:R-:W-:Y:S01]  /*48130*/  ST.E desc[UR4][R4.64+0x1fc], R11 ;  /* 0x0001fc0b04007985 */ /* 0x004fe2000c101904 */
[----:B------:R-:W-:-:S06]  /*48140*/  WARPGROUP.ARRIVE ;  /* 0x00000000000079c5 */ /* 0x000fcc0000000000 */
[----:B------:R-:W-:Y:S01]  /*48150*/  HGMMA.64x256x16.F32 R24, R168, gdesc[UR4].tnspB, RZ, !UPT, gsb0 ;  /* 0x43e00004a8187df0 */ /* 0x000fe2000c0008ff */
        /* <DEDUP_REMOVED lines=392> */
[----:B------:R-:W-:Y:S01]  /*499e0*/  R2UR UR35, R3 ;  /* 0x00000000032372ca */ /* 0x000fe200000e0000 */
[----:B------:R-:W-:-:S02]  /*499f0*/  VIADD R8, R6, 0x100 ;  /* 0x0000010006087836 */ /* 0x000fc40000000000 */
        /* <DEDUP_REMOVED lines=1912> */
.L_x_7367:
[----:B0-----:R-:W-:-:S04]  /*51180*/  IMAD.MOV.U32 R11, RZ, RZ, 0x0 ;  /* 0x00000000ff0b7424 */ /* 0x001fc800078e00ff */
[----:B-1----:R-:W-:Y:S05]  /*51190*/  RET.REL.NODEC R10 `(_ZN7cutlass13device_kernelIN5flash11enable_sm90INS1_16FlashAttnFwdSm90INS1_25CollectiveMainloopFwdSm90ILi2EN4cute5tupleIJNS5_1CILi1EEES8_S8_EEENS6_IJNS7_ILi64EEESA_SA_EEELi512ENS_6half_tEfNS_4arch4Sm90ELb0ELb1ELb1ELb1ELb0ELb1ELb1ELb0ELb0ELb1ELb0ELb0EEENS1_21CollectiveEpilogueFwdINS6_IJSA_NS7_ILi512EEESA_EEES9_SC_SE_Li256ELb1ELb1ELb0ELb0EEENS1_36VarlenDynamicPersistentTileSchedulerILi64ELi64ELi256ELi128ELb0ELb1ELb1ELb1ELb0ELb1EEEEEEEEEvNT_6ParamsE) ;  /* 0xfffffaec0a987950 */ /* 0x002fea0003c3ffff */
.L_x_7343:
[----:B0-----:R0:W1:Y:S02]  /*511a0*/  SYNCS.PHASECHK.TRANS64.TRYWAIT P0, [R11+URZ], R14 ;  /* 0x0000000e0b0075a7 */ /* 0x001064000800017f */
[----:B-1----:R-:W-:Y:S05]  /*511b0*/  @!P0 NANOSLEEP.SYNCS 0x989680 ;  /* 0x009896800000895d */ /* 0x002fea0003900000 */
[----:B------:R-:W1:Y:S02]  /*511c0*/  @!P0 SYNCS.PHASECHK.TRANS64 P0, [R11+URZ], R14 ;  /* 0x0000000e0b0085a7 */ /* 0x000e64000800007f */
[----:B-1----:R-:W-:Y:S05]  /*511d0*/  @!P0 BRA `(.L_x_7343) ;  /* 0xfffffffc00f08947 */ /* 0x002fea000383ffff */
[----:B------:R-:W-:Y:S05]  /*511e0*/  BRA `(.L_x_7342) ;  /* 0xffffff0c001c7947 */ /* 0x000fea000383ffff */
.L_x_7345:
[----:B0-----:R0:W1:Y:S02]  /*511f0*/  SYNCS.PHASECHK.TRANS64.TRYWAIT P0, [R6+URZ+0x38810], R11 ;  /* 0x0388100b060075a7 */ /* 0x001064000800017f */
[----:B-1----:R-:W-:Y:S05]  /*51200*/  @!P0 NANOSLEEP.SYNCS 0x989680 ;  /* 0x009896800000895d */ /* 0x002fea0003900000 */
[----:B------:R-:W1:Y:S02]  /*51210*/  @!P0 SYNCS.PHASECHK.TRANS64 P0, [R6+URZ+0x38810], R11 ;  /* 0x0388100b060085a7 */ /* 0x000e64000800007f */
[----:B-1----:R-:W-:Y:S05]  /*51220*/  @!P0 BRA `(.L_x_7345) ;  /* 0xfffffffc00f08947 */ /* 0x002fea000383ffff */
[----:B------:R-:W-:Y:S05]  /*51230*/  BRA `(.L_x_7368) ;  /* 0xffffff1000707947 */ /* 0x000fea000383ffff */
.L_x_7352:
[----:B0-----:R0:W1:Y:S02]  /*51240*/  SYNCS.PHASECHK.TRANS64.TRYWAIT P0, [R14+URZ], R15 ;  /* 0x0000000f0e0075a7 */ /* 0x001064000800017f */
[----:B-1----:R-:W-:Y:S05]  /*51250*/  @!P0 NANOSLEEP.SYNCS 0x989680 ;  /* 0x009896800000895d */ /* 0x002fea0003900000 */
[----:B------:R-:W1:Y:S02]  /*51260*/  @!P0 SYNCS.PHASECHK.TRANS64 P0, [R14+URZ], R15 ;  /* 0x0000000f0e0085a7 */ /* 0x000e64000800007f */
[----:B-1----:R-:W-:Y:S05]  /*51270*/  @!P0 BRA `(.L_x_7352) ;  /* 0xfffffffc00f08947 */ /* 0x002fea000383ffff */
[----:B------:R-:W-:Y:S05]  /*51280*/  BRA `(.L_x_7351) ;  /* 0xffffff14000c7947 */ /* 0x000fea000383ffff */
.L_x_7369:
        /* <DEDUP_REMOVED lines=15> */
.L_x_15297:


//--------------------- .text._ZN7cutlass13device_kernelIN5flash11enable_sm90INS1_16FlashAttnFwdSm90INS1_25CollectiveMainloopFwdSm90ILi2EN4cute5tupleIJNS5_1CILi1EEES8_S8_EEENS6_IJNS7_ILi64EEESA_SA_EEELi512ENS_6half_tEfNS_4arch4Sm90ELb1ELb0ELb1ELb0ELb0ELb0ELb0ELb0ELb0ELb1ELb0ELb0EEENS1_21CollectiveEpilogueFwdINS6_IJSA_NS7_ILi512EEESA_EEES9_SC_SE_Li256ELb0ELb1ELb0ELb0EEENS1_30DynamicPersistentTileSchedulerILi256ELi128ELb0ELb1ELb1EEEEEEEEEvNT_6ParamsE --------------------------
	.section	.text._ZN7cutlass13device_kernelIN5flash11enable_sm90INS1_16FlashAttnFwdSm90INS1_25CollectiveMainloopFwdSm90ILi2EN4cute5tupleIJNS5_1CILi1EEES8_S8_EEENS6_IJNS7_ILi64EEESA_SA_EEELi512ENS_6half_tEfNS_4arch4Sm90ELb1ELb0ELb1ELb0ELb0ELb0ELb0ELb0ELb0ELb1ELb0ELb0EEENS1_21CollectiveEpilogueFwdINS6_IJSA_NS7_ILi512EEESA_EEES9_SC_SE_Li256ELb0ELb1ELb0ELb0EEENS1_30DynamicPersistentTileSchedulerILi256ELi128ELb0ELb1ELb1EEEEEEEEEvNT_6ParamsE,"ax",@progbits
	.align	128
.text._ZN7cutlass13device_kernelIN5flash11enable_sm90INS1_16FlashAttnFwdSm90INS1_25CollectiveMainloopFwdSm90ILi2EN4cute5tupleIJNS5_1CILi1EEES8_S8_EEENS6_IJNS7_ILi64EEESA_SA_EEELi512ENS_6half_tEfNS_4arch4Sm90ELb1ELb0ELb1ELb0ELb0ELb0ELb0ELb0ELb0ELb1ELb0ELb0EEENS1_21CollectiveEpilogueFwdINS6_IJSA_NS7_ILi512EEESA_EEES9_SC_SE_Li256ELb0ELb1ELb0ELb0EEENS1_30DynamicPersistentTileSchedulerILi256ELi128ELb0ELb1ELb1EEEEEEEEEvNT_6ParamsE:
        .type           _ZN7cutlass13device_kernelIN5flash11enable_sm90INS1_16FlashAttnFwdSm90INS1_25CollectiveMainloopFwdSm90ILi2EN4cute5tupleIJNS5_1CILi1EEES8_S8_EEENS6_IJNS7_ILi64EEESA_SA_EEELi512ENS_6half_tEfNS_4arch4Sm90ELb1ELb0ELb1ELb0ELb0ELb0ELb0ELb0ELb0ELb1ELb0ELb0EEENS1_21CollectiveEpilogueFwdINS6_IJSA_NS7_ILi512EEESA_EEES9_SC_SE_Li256ELb0ELb1ELb0ELb0EEENS1_30DynamicPersistentTileSchedulerILi256ELi128ELb0ELb1ELb1EEEEEEEEEvNT_6ParamsE,@function
        .size           _ZN7cutlass13device_kernelIN5flash11enable_sm90INS1_16FlashAttnFwdSm90INS1_25CollectiveMainloopFwdSm90ILi2EN4cute5tupleIJNS5_1CILi1EEES8_S8_EEENS6_IJNS7_ILi64EEESA_SA_EEELi512ENS_6half_tEfNS_4arch4Sm90ELb1ELb0ELb1ELb0ELb0ELb0ELb0ELb0ELb0ELb1ELb0ELb0EEENS1_21CollectiveEpilogueFwdINS6_IJSA_NS7_ILi512EEESA_EEES9_SC_SE_Li256ELb0ELb1ELb0ELb0EEENS1_30DynamicPersistentTileSchedulerILi256ELi128ELb0ELb1ELb1EEEEEEEEEvNT_6ParamsE,(.L_x_15299 - _ZN7cutlass13device_kernelIN5flash11enable_sm90INS1_16FlashAttnFwdSm90INS1_25CollectiveMainloopFwdSm90ILi2EN4cute5tupleIJNS5_1CILi1EEES8_S8_EEENS6_IJNS7_ILi64EEESA_SA_EEELi512ENS_6half_tEfNS_4arch4Sm90ELb1ELb0ELb1ELb0ELb0ELb0ELb0ELb0ELb0ELb1ELb0ELb0EEENS1_21CollectiveEpilogueFwdINS6_IJSA_NS7_ILi512EEESA_EEES9_SC_SE_Li256ELb0ELb1ELb0ELb0EEENS1_30DynamicPersistentTileSchedulerILi256ELi128ELb0ELb1ELb1EEEEEEEEEvNT_6ParamsE)
        .other          _ZN7cutlass13device_kernelIN5flash11enable_sm90INS1_16FlashAttnFwdSm90INS1_25CollectiveMainloopFwdSm90ILi2EN4cute5tupleIJNS5_1CILi1EEES8_S8_EEENS6_IJNS7_ILi64EEESA_SA_EEELi512ENS_6half_tEfNS_4arch4Sm90ELb1ELb0ELb1ELb0ELb0ELb0ELb0ELb0ELb0ELb1ELb0ELb0EEENS1_21CollectiveEpilogueFwdINS6_IJSA_NS7_ILi512EEESA_EEES9_SC_SE_Li256ELb0ELb1ELb0ELb0EEENS1_30DynamicPersistentTileSchedulerILi256ELi128ELb0ELb1ELb1EEEEEEEEEvNT_6ParamsE,@"STO_CUDA_ENTRY STV_DEFAULT"
_ZN7cutlass13device_kernelIN5flash11enable_sm90INS1_16FlashAttnFwdSm90INS1_25CollectiveMainloopFwdSm90ILi2EN4cute5tupleIJNS5_1CILi1EEES8_S8_EEENS6_IJNS7_ILi64EEESA_SA_EEELi512ENS_6half_tEfNS_4arch4Sm90ELb1ELb0ELb1ELb0ELb0ELb0ELb0ELb0ELb0ELb1ELb0ELb0EEENS1_21CollectiveEpilogueFwdINS6_IJSA_NS7_ILi512EEESA_EEES9_SC_SE_Li256ELb0ELb1ELb0ELb0EEENS1_30DynamicPersistentTileSchedulerILi256ELi128ELb0ELb1ELb1EEEEEEEEEvNT_6ParamsE:
        /* <DEDUP_REMOVED lines=18> */
.L_x_7371:
[----:B------:R-:W-:Y:S05]  /*0120*/  BSYNC B0 ;  /* 0x0000000000007941 */ /* 0x000fea0003800000 */
.L_x_7370:
        /* <DEDUP_REMOVED lines=37> */
.L_x_7372:
        /* <DEDUP_REMOVED lines=22> */
.L_x_7373:
        /* <DEDUP_REMOVED lines=18> */
.L_x_7374:
        /* <DEDUP_REMOVED lines=22> */
.L_x_7375:
        /* <DEDUP_REMOVED lines=22> */
.L_x_7376:
[----:B------:R-:W-:Y:S01]  /*08c0*/  PLOP3.LUT P0, PT, PT, PT, UP0, 0x80, 0x0 ;  /* 0x000000000000781c */ /* 0x000fe20003f0f008 */
[----:B------:R-:W-:Y:S01]  /*08d0*/  UMOV UR40, 0x1 ;  /* 0x0000000100287882 */ /* 0x000fe20000000000 */
[----:B------:R-:W-:Y:S01]  /*08e0*/  NOP ;  /* 0x0000000000007918 */ /* 0x000fe20000000000 */
[----:B------:R-:W-:Y:S01]  /*08f0*/  USEL UR40, UR40, 0x2, !UP0 ;  /* 0x0000000228287887 */ /* 0x000fe2000c000000 */
[----:B------:R-:W-:Y:S01]  /*0900*/  ULDC.64 UR46, c[0x0][0x208] ;  /* 0x00008200002e7ab9 */ /* 0x000fe20000000a00 */
[----:B012-4-:R-:W-:Y:S08]  /*0910*/  BAR.SYNC.DEFER_BLOCKING 0x0 ;  /* 0x0000000000007b1d */ /* 0x017ff00000010000 */
[----:B------:R-:W-:Y:S05]  /*0920*/  @!P0 BRA `(.L_x_7377) ;  /* 0x000000bc00d88947 */ /* 0x000fea0003800000 */
.L_x_7378:
[----:B------:R-:W-:-:S08]  /*0930*/  NOP ;  /* 0x0000000000007918 */ /* 0x000fd00000000000 */
[----:B------:R-:W0:Y:S02]  /*0940*/  USETMAXREG.TRY_ALLOC.CTAPOOL UP0, 0xf0 ;  /* 0x000000f0000079c8 */ /* 0x000e240008000600 */
[----:B0-----:R-:W-:-:S13]  /*0950*/  PLOP3.LUT P0, PT, PT, PT, UP0, 0x80, 0x0 ;  /* 0x000000000000781c */ /* 0x001fda0003f0f008 */
[----:B------:R-:W-:Y:S05]  /*0960*/  @!P0 BRA `(.L_x_7378) ;  /* 0xfffffffc00f08947 */ /* 0x000fea000383ffff */
[----:B------:R-:W0:Y:S01]  /*0970*/  S2R R2, SR_TID.X ;  /* 0x0000000000027919 */ /* 0x000e220000002100 */
[----:B------:R-:W1:Y:S08]  /*0980*/  S2UR UR4, SR_CTAID.X ;  /* 0x00000000000479c3 */ /* 0x000e700000002500 */
[----:B------:R-:W-:Y:S06]  /*0990*/  BAR.ARV 0x4, 0x180 ;  /* 0x0106000000007b1d */ /* 0x000fec0000002000 */
[----:B0-----:R-:W-:-:S04]  /*09a0*/  LOP3.LUT R0, R2, 0xffffff80, RZ, 0xc0, !PT ;  /* 0xffffff8002007812 */ /* 0x001fc800078ec0ff */
[----:B------:R-:W-:Y:S02]  /*09b0*/  ISETP.NE.AND P0, PT, R0, 0x80, PT ;  /* 0x000000800000780c */ /* 0x000fe40003f05270 */
[----:B------:R-:W1:Y:S11]  /*09c0*/  LDC R0, c[0x0][0xc38] ;  /* 0x00030e00ff007b82 */ /* 0x000e760000000800 */
[----:B------:R-:W-:Y:S06]  /*09d0*/  @!P0 BAR.ARV 0x8, 0x100 ;  /* 0x0204000000008b1d */ /* 0x000fec0000002000 */
[----:B------:R-:W-:-:S13]  /*09e0*/  ISETP.GE.U32.AND P0, PT, R2, 0x100, PT ;  /* 0x000001000200780c */ /* 0x000fda0003f06070 */
[----:B------:R-:W-:Y:S06]  /*09f0*/  @P0 BAR.ARV 0xf, 0x100 ;  /* 0x03c4000000000b1d */ /* 0x000fec0000002000 */
[----:B-1----:R-:W-:-:S13]  /*0a00*/  ISETP.LE.AND P0, PT, R0, UR4, PT ;  /* 0x0000000400007c0c */ /* 0x002fda000bf03270 */
        /* <DEDUP_REMOVED lines=13> */
[-C--:B------:R-:W-:Y:S02]  /*0ae0*/  LEA.HI R5, R3, R216.reuse, RZ, 0x7 ;  /* 0x000000d803057211 */ /* 0x080fe400078f38ff */
[C---:B------:R-:W-:Y:S02]  /*0af0*/  LEA.HI R2, R0.reuse, R7, RZ, 0x1 ;  /* 0x0000000700027211 */ /* 0x040fe400078f08ff */
[----:B------:R-:W-:Y:S02]  /*0b00*/  LOP3.LUT R9, R0, 0xfffffff0, RZ, 0xc0, !PT ;  /* 0xfffffff000097812 */ /* 0x000fe400078ec0ff */
[----:B------:R-:W-:Y:S02]  /*0b10*/  LOP3.LUT R2, R2, 0x1ffffffe, RZ, 0xc0, !PT ;  /* 0x1ffffffe02027812 */ /* 0x000fe400078ec0ff */
[--C-:B------:R-:W-:Y:S01]  /*0b20*/  SHF.R.S32.HI R13, RZ, 0x5, R4.reuse ;  /* 0x00000005ff0d7819 */ /* 0x100fe20000011404 */
[----:B------:R-:W-:Y:S01]  /*0b30*/  IMAD.IADD R9, R216, 0x1, -R9 ;  /* 0x00000001d8097824 */ /* 0x000fe200078e0a09 */
[----:B------:R-:W-:Y:S01]  /*0b40*/  SHF.R.S32.HI R4, RZ, 0x1f, R4 ;  /* 0x0000001fff047819 */ /* 0x000fe20000011404 */
[----:B------:R-:W-:Y:S01]  /*0b50*/  IMAD.IADD R8, R7, 0x1, -R2 ;  /* 0x0000000107087824 */ /* 0x000fe200078e0a02 */
[----:B------:R-:W-:Y:S01]  /*0b60*/  LOP3.LUT R7, R5, 0xffffff80, RZ, 0xc0, !PT ;  /* 0xffffff8005077812 */ /* 0x000fe200078ec0ff */
[----:B0-----:R-:W-:Y:S01]  /*0b70*/  ULEA UR43, UR5, UR43, 0x18 ;  /* 0x0000002b052b7291 */ /* 0x001fe2000f8ec03f */
[----:B------:R-:W-:-:S02]  /*0b80*/  LEA.HI R2, R3, R216, RZ, 0x2 ;  /* 0x000000d803027211 */ /* 0x000fc400078f10ff */
[----:B------:R-:W-:Y:S01]  /*0b90*/  LEA.HI R4, R4, R13, RZ, 0x2 ;  /* 0x0000000d04047211 */ /* 0x000fe200078f10ff */
[----:B------:R-:W-:Y:S01]  /*0ba0*/  IMAD.IADD R7, R216, 0x1, -R7 ;  /* 0x00000001d8077824 */ /* 0x000fe200078e0a07 */
[----:B------:R-:W-:Y:S02]  /*0bb0*/  LOP3.LUT R11, R2, 0xfffffffc, RZ, 0xc0, !PT ;  /* 0xfffffffc020b7812 */ /* 0x000fe400078ec0ff */
[----:B------:R-:W-:Y:S02]  /*0bc0*/  SHF.R.S32.HI R212, RZ, 0x7, R5 ;  /* 0x00000007ffd47819 */ /* 0x000fe40000011405 */
[----:B------:R-:W-:Y:S01]  /*0bd0*/  LOP3.LUT R4, R4, 0x3ffffc, RZ, 0xc0, !PT ;  /* 0x003ffffc04047812 */ /* 0x000fe200078ec0ff */
[----:B------:R-:W-:Y:S01]  /*0be0*/  IMAD.IADD R11, R216, 0x1, -R11 ;  /* 0x00000001d80b7824 */ /* 0x000fe200078e0a0b */
[--C-:B------:R-:W-:Y:S01]  /*0bf0*/  SHF.R.S32.HI R2, RZ, 0x1f, R9.reuse ;  /* 0x0000001fff027819 */ /* 0x100fe20000011409 */
[----:B------:R-:W-:Y:S01]  /*0c00*/  IMAD R15, R212, 0x100, R9 ;  /* 0x00000100d40f7824 */ /* 0x000fe200078e0209 */
[----:B------:R-:W-:Y:S01]  /*0c10*/  SHF.R.S32.HI R0, RZ, 0x1f, R7 ;  /* 0x0000001fff007819 */ /* 0x000fe20000011407 */
[----:B------:R-:W-:Y:S01]  /*0c20*/  IMAD.IADD R10, R13, 0x1, -R4 ;  /* 0x000000010d0a7824 */ /* 0x000fe200078e0a04 */
[----:B------:R-:W-:-:S02]  /*0c30*/  LEA.HI R6, R2, R9, RZ, 0x3 ;  /* 0x0000000902067211 */ /* 0x000fc400078f18ff */
[----:B------:R-:W-:Y:S01]  /*0c40*/  LEA.HI R2, R0, R7, RZ, 0x2 ;  /* 0x0000000700027211 */ /* 0x000fe200078f10ff */
[----:B------:R-:W-:Y:S01]  /*0c50*/  IMAD R14, R10, 0x10, R15 ;  /* 0x000000100a0e7824 */ /* 0x000fe200078e020f */
[C---:B------:R-:W-:Y:S01]  /*0c60*/  LOP3.LUT R4, R6.reuse, 0xfffffff8, RZ, 0xc0, !PT ;  /* 0xfffffff806047812 */ /* 0x040fe200078ec0ff */
[----:B------:R-:W-:Y:S01]  /*0c70*/  IMAD.SHL.U32 R6, R6, 0x40, RZ ;  /* 0x0000004006067824 */ /* 0x000fe200078e00ff */
[----:B------:R-:W-:Y:S02]  /*0c80*/  LOP3.LUT R10, R2, 0x7ffffffc, RZ, 0xc0, !PT ;  /* 0x7ffffffc020a7812 */ /* 0x000fe400078ec0ff */
[----:B------:R-:W-:Y:S01]  /*0c90*/  LEA.HI R12, R11, R11, RZ, 0x1 ;  /* 0x0000000b0b0c7211 */ /* 0x000fe200078f08ff */
[----:B------:R-:W-:Y:S01]  /*0ca0*/  IMAD.IADD R9, R9, 0x1, -R4 ;  /* 0x0000000109097824 */ /* 0x000fe200078e0a04 */
[----:B------:R-:W-:Y:S01]  /*0cb0*/  LEA.HI R4, R0, R7, RZ, 0x5 ;  /* 0x0000000700047211 */ /* 0x000fe200078f28ff */
[----:B------:R-:W-:Y:S01]  /*0cc0*/  IMAD.IADD R10, R7, 0x1, -R10 ;  /* 0x00000001070a7824 */ /* 0x000fe200078e0a0a */
[----:B------:R-:W-:-:S02]  /*0cd0*/  LOP3.LUT R12, R12, 0x1ffffffe, RZ, 0xc0, !PT ;  /* 0x1ffffffe0c0c7812 */ /* 0x000fc400078ec0ff */
[--C-:B------:R-:W-:Y:S02]  /*0ce0*/  SHF.R.S32.HI R0, RZ, 0x2, R2.reuse ;  /* 0x00000002ff007819 */ /* 0x100fe40000011402 */
[----:B------:R-:W-:Y:S01]  /*0cf0*/  SHF.R.S32.HI R7, RZ, 0x1f, R2 ;  /* 0x0000001fff077819 */ /* 0x000fe20000011402 */
[----:B------:R-:W-:Y:S01]  /*0d00*/  IMAD.SHL.U32 R2, R9, 0x40, RZ ;  /* 0x0000004009027824 */ /* 0x000fe200078e00ff */
[----:B------:R-:W-:Y:S01]  /*0d10*/  LOP3.LUT R6, R6, 0x7ffffe00, RZ, 0xc0, !PT ;  /* 0x7ffffe0006067812 */ /* 0x000fe200078ec0ff */
[----:B------:R-:W-:Y:S01]  /*0d20*/  IMAD.IADD R185, R11, 0x1, -R12 ;  /* 0x000000010bb97824 */ /* 0x000fe200078e0a0c */
[----:B------:R-:W-:Y:S01]  /*0d30*/  LEA.HI R7, R7, R0, RZ, 0x3 ;  /* 0x0000000007077211 */ /* 0x000fe200078f18ff */
[----:B------:R-:W-:Y:S01]  /*0d40*/  IMAD.SHL.U32 R11, R8, 0x8, RZ ;  /* 0x00000008080b7824 */ /* 0x000fe200078e00ff */
[----:B------:R-:W-:Y:S01]  /*0d50*/  LOP3.LUT R2, R2, 0x1c0, RZ, 0xc0, !PT ;  /* 0x000001c002027812 */ /* 0x000fe200078ec0ff */
[----:B------:R-:W-:Y:S01]  /*0d60*/  IMAD R6, R13, 0x400, R6 ;  /* 0x000004000d067824 */ /* 0x000fe200078e0206 */
[----:B------:R-:W-:Y:S01]  /*0d70*/  LOP3.LUT R7, R7, 0xfffffff8, RZ, 0xc0, !PT ;  /* 0xfffffff807077812 */ /* 0x000fe200078ec0ff */
[--C-:B------:R-:W-:Y:S01]  /*0d80*/  IMAD.U32 R215, R14, 0x40, R11.reuse ;  /* 0x000000400ed77824 */ /* 0x100fe200078e000b */
[----:B------:R-:W-:-:S02]  /*0d90*/  LOP3.LUT R11, R2, 0x8, R11, 0xf8, !PT ;  /* 0x00000008020b7812 */ /* 0x000fc400078ef80b */
[----:B------:R-:W-:Y:S01]  /*0da0*/  SHF.R.U32.HI R2, RZ, 0x3, R2 ;  /* 0x00000003ff027819 */ /* 0x000fe20000011602 */
[----:B------:R-:W-:Y:S01]  /*0db0*/  IMAD.IADD R7, R0, 0x1, -R7 ;  /* 0x0000000100077824 */ /* 0x000fe200078e0a07 */
[----:B------:R-:W-:Y:S02]  /*0dc0*/  SHF.R.S32.HI R4, RZ, 0x5, R4 ;  /* 0x00000005ff047819 */ /* 0x000fe40000011404 */
[----:B------:R-:W-:Y:S01]  /*0dd0*/  LOP3.LUT R11, R11, R2, RZ, 0x3c, !PT ;  /* 0x000000020b0b7212 */ /* 0x000fe200078e3cff */
[----:B------:R-:W-:Y:S01]  /*0de0*/  IMAD.SHL.U32 R2, R10, 0x2, RZ ;  /* 0x000000020a027824 */ /* 0x000fe200078e00ff */
[----:B------:R-:W-:Y:S01]  /*0df0*/  LEA.HI R3, R3, R216, RZ, 0x3 ;  /* 0x000000d803037211 */ /* 0x000fe200078f18ff */
[----:B------:R-:W-:Y:S01]  /*0e00*/  IMAD R16, R4, 0x10, R7 ;  /* 0x0000001004107824 */ /* 0x000fe200078e0207 */
[----:B------:R-:W-:Y:S01]  /*0e10*/  R2P PR, R9, 0x6 ;  /* 0x0000000609007804 */ /* 0x000fe20000000000 */
[----:B------:R-:W-:Y:S01]  /*0e20*/  IMAD.IADD R6, R6, 0x1, R11 ;  /* 0x0000000106067824 */ /* 0x000fe200078e020b */
[----:B------:R-:W-:Y:S01]  /*0e30*/  LOP3.LUT R7, R3, 0xfffffff8, RZ, 0xc0, !PT ;  /* 0xfffffff803077812 */ /* 0x000fe200078ec0ff */
[----:B------:R-:W-:Y:S01]  /*0e40*/  IMAD R185, R185, 0x8, R16 ;  /* 0x00000008b9b97824 */ /* 0x000fe200078e0210 */
[----:B------:R-:W-:-:S02]  /*0e50*/  LEA.HI R5, R5, R212, RZ, 0x1 ;  /* 0x000000d405057211 */ /* 0x000fc400078f08ff */
[----:B------:R-:W-:Y:S01]  /*0e60*/  LEA R19, R6, UR43, 0x1 ;  /* 0x0000002b06137c11 */ /* 0x000fe2000f8e08ff */
[----:B------:R-:W-:Y:S01]  /*0e70*/  IMAD.IADD R210, R216, 0x1, -R7 ;  /* 0x00000001d8d27824 */ /* 0x000fe200078e0a07 */
[----:B------:R-:W-:Y:S02]  /*0e80*/  LOP3.LUT R5, R5, 0xfffffe, RZ, 0xc0, !PT ;  /* 0x00fffffe05057812 */ /* 0x000fe400078ec0ff */
[----:B------:R-:W-:Y:S01]  /*0e90*/  SEL R23, R23, 0xffffffe0, !P1 ;  /* 0xffffffe017177807 */ /* 0x000fe20004800000 */
[----:B------:R-:W-:Y:S01]  /*0ea0*/  IMAD.SHL.U32 R17, R210, 0x8, RZ ;  /* 0x00000008d2117824 */ /* 0x000fe200078e00ff */
[----:B------:R-:W-:Y:S01]  /*0eb0*/  SHF.R.S32.HI R211, RZ, 0x3, R3 ;  /* 0x00000003ffd37819 */ /* 0x000fe20000011403 */
[----:B------:R-:W-:Y:S02]  /*0ec0*/  VIADD R184, R19, 0x26800 ;  /* 0x0002680013b87836 */ /* 0x000fe40000000000 */
[C---:B------:R-:W-:Y:S02]  /*0ed0*/  VIADD R190, R17.reuse, 0x40 ;  /* 0x0000004011be7836 */ /* 0x040fe40000000000 */
[----:B------:R-:W-:-:S02]  /*0ee0*/  VIADD R189, R17, 0x80 ;  /* 0x0000008011bd7836 */ /* 0x000fc40000000000 */
        /* <DEDUP_REMOVED lines=18> */
.L_x_7431:
        /* <DEDUP_REMOVED lines=21> */
.L_x_7379:
[----:B------:R-:W-:Y:S01]  /*1160*/  ULDC UR7, c[0x0][0xc54] ;  /* 0x0003150000077ab9 */ /* 0x000fe20000000800 */
[----:B------:R-:W-:Y:S01]  /*1170*/  UMOV UR6, UR9 ;  /* 0x0000000900067c82 */ /* 0x000fe20008000000 */
[----:B------:R-:W-:-:S11]  /*1180*/  UISETP.NE.AND UP0, UPT, UR7, 0x1, UPT ;  /* 0x000000010700788c */ /* 0x000fd6000bf05270 */
[----:B------:R-:W-:Y:S02]  /*1190*/  @UP0 ULDC.64 UR10, c[0x0][0xc58] ;  /* 0x00031600000a0ab9 */ /* 0x000fe40000000a00 */
[----:B------:R-:W-:-:S04]  /*11a0*/  UIMAD.WIDE.U32 UR4, UR9, UR10, URZ ;  /* 0x0000000a090472a5 */ /* 0x000fc8000f8e003f */
[----:B------:R-:W-:-:S04]  /*11b0*/  @UP0 USHF.R.U32.HI UR6, URZ, UR11, UR5 ;  /* 0x0000000b3f060299 */ /* 0x000fc80008011605 */
[----:B------:R-:W-:-:S12]  /*11c0*/  UIMAD UR4, UR6, UR7, URZ ;  /* 0x00000007060472a4 */ /* 0x000fd8000f8e023f */
.L_x_7380:
[----:B------:R-:W-:Y:S01]  /*11d0*/  ULDC UR39, c[0x0][0xc48] ;  /* 0x0003120000277ab9 */ /* 0x000fe20000000800 */
[----:B------:R-:W-:Y:S01]  /*11e0*/  ULDC.64 UR10, c[0x0][0x418] ;  /* 0x00010600000a7ab9 */ /* 0x000fe20000000a00 */
[----:B------:R-:W-:Y:S02]  /*11f0*/  UISETP.NE.AND UP1, UPT, UR39, 0x1, UPT ;  /* 0x000000012700788c */ /* 0x000fe4000bf25270 */
[----:B------:R-:W-:Y:S02]  /*1200*/  UISETP.NE.U32.AND UP0, UPT, UR10, URZ, UPT ;  /* 0x0000003f0a00728c */ /* 0x000fe4000bf05070 */
[----:B------:R-:W-:Y:S02]  /*1210*/  UIADD3 UR4, UR9, -UR4, URZ ;  /* 0x8000000409047290 */ /* 0x000fe4000fffe03f */
[----:B------:R-:W-:Y:S02]  /*1220*/  ULOP3.LUT UR6, URZ, UR6, URZ, 0x33, !UPT ;  /* 0x000000063f067292 */ /* 0x000fe4000f8e333f */
[----:B------:R-:W-:Y:S01]  /*1230*/  UISETP.NE.AND.EX UP0, UPT, UR11, URZ, UPT, UP0 ;  /* 0x0000003f0b00728c */ /* 0x000fe2000bf05300 */
[----:B------:R-:W-:Y:S01]  /*1240*/  ULDC UR5, c[0x0][0xc3c] ;  /* 0x00030f0000057ab9 */ /* 0x000fe20000000800 */
[----:B------:R-:W-:Y:S01]  /*1250*/  ULDC UR9, c[0x0][0xc54] ;  /* 0x0003150000097ab9 */ /* 0x000fe20000000800 */
[----:B------:R-:W-:Y:S01]  /*1260*/  ULDC UR49, c[0x0][0x424] ;  /* 0x0001090000317ab9 */ /* 0x000fe20000000800 */
[----:B------:R-:W-:-:S02]  /*1270*/  UISETP.NE.AND UP2, UPT, UR45, 0x1, UPT ;  /* 0x000000012d00788c */ /* 0x000fc4000bf45270 */
[----:B------:R-:W-:Y:S02]  /*1280*/  UIADD3 UR6, UR6, UR5, URZ ;  /* 0x0000000506067290 */ /* 0x000fe4000fffe03f */
[----:B------:R-:W-:Y:S02]  /*1290*/  UIMAD UR8, UR8, UR9, UR4 ;  /* 0x00000009080872a4 */ /* 0x000fe4000f8e0204 */
[----:B------:R-:W-:Y:S01]  /*12a0*/  USEL UR49, UR49, 0x1, UP0 ;  /* 0x0000000131317887 */ /* 0x000fe20008000000 */
[----:B------:R-:W-:Y:S01]  /*12b0*/  PLOP3.LUT P0, PT, PT, PT, UP2, 0x80, 0x0 ;  /* 0x000000000000781c */ /* 0x000fe20003f0f028 */
[----:B------:R-:W-:Y:S01]  /*12c0*/  ULDC UR7, c[0x0][0x2f0] ;  /* 0x0000bc0000077ab9 */ /* 0x000fe20000000800 */
[----:B------:R-:W-:Y:S01]  /*12d0*/  @UP1 ULDC UR4, c[0x0][0xc4c] ;  /* 0x0003130000041ab9 */ /* 0x000fe20000000800 */
[----:B------:R-:W-:Y:S02]  /*12e0*/  USHF.L.U32 UR41, UR6, 0x6, URZ ;  /* 0x0000000606297899 */ /* 0x000fe4000800063f */
        /* <DEDUP_REMOVED lines=8> */
[----:B------:R-:W-:-:S02]  /*1370*/  UIMAD UR39, UR39, UR5, UR8 ;  /* 0x00000005272772a4 */ /* 0x000fc4000f8e0208 */
[----:B------:R-:W-:Y:S01]  /*1380*/  USHF.R.S32.HI UR50, URZ, 0x6, UR4 ;  /* 0x000000063f327899 */ /* 0x000fe20008011404 */
[----:B------:R-:W-:Y:S11]  /*1390*/  @!P0 BRA `(.L_x_7381) ;  /* 0x0000001c006c8947 */ /* 0x000ff60003800000 */
[----:B------:R-:W0:Y:S01]  /*13a0*/  LDC R0, c[0x0][0x448] ;  /* 0x00011200ff007b82 */ /* 0x000e220000000800 */
[----:B------:R-:W-:Y:S01]  /*13b0*/  UIADD3 UR5, UR41, 0x3f, URZ ;  /* 0x0000003f29057890 */ /* 0x000fe2000fffe03f */
[----:B------:R-:W-:Y:S01]  /*13c0*/  CS2R R150, SRZ ;  /* 0x0000000000967805 */ /* 0x000fe2000001ff00 */
[----:B------:R-:W-:Y:S01]  /*13d0*/  ULDC UR4, c[0x0][0x288] ;  /* 0x0000a20000047ab9 */ /* 0x000fe20000000800 */
[----:B------:R-:W-:Y:S01]  /*13e0*/  CS2R R148, SRZ ;  /* 0x0000000000947805 */ /* 0x000fe2000001ff00 */
[----:B------:R-:W-:Y:S01]  /*13f0*/  UIADD3 UR4, -UR4, 0x40, URZ ;  /* 0x0000004004047890 */ /* 0x000fe2000fffe13f */
[----:B------:R-:W-:Y:S02]  /*1400*/  CS2R R146, SRZ ;  /* 0x0000000000927805 */ /* 0x000fe4000001ff00 */
[----:B------:R-:W-:Y:S02]  /*1410*/  CS2R R144, SRZ ;  /* 0x0000000000907805 */ /* 0x000fe4000001ff00 */
[----:B------:R-:W-:Y:S01]  /*1420*/  CS2R R168, SRZ ;  /* 0x0000000000a87805 */ /* 0x000fe2000001ff00 */
[----:B------:R-:W-:Y:S01]  /*1430*/  UIMAD UR4, UR49, UR7, UR4 ;  /* 0x00000007310472a4 */ /* 0x000fe2000f8e0204 */
        /* <DEDUP_REMOVED lines=14> */
[----:B0-----:R-:W-:Y:S01]  /*1520*/  ISETP.NE.AND P0, PT, R0, 0x1, PT ;  /* 0x000000010000780c */ /* 0x001fe20003f05270 */
[----:B------:R-:W-:Y:S01]  /*1530*/  IMAD.U32 R0, RZ, RZ, UR5 ;  /* 0x00000005ff007e24 */ /* 0x000fe2000f8e00ff */
        /* <DEDUP_REMOVED lines=11> */
[----:B------:R-:W0:Y:S01]  /*15f0*/  @P0 LDC R3, c[0x0][0x44c] ;  /* 0x00011300ff030b82 */ /* 0x000e220000000800 */
[----:B------:R-:W-:Y:S02]  /*1600*/  CS2R R170, SRZ ;  /* 0x0000000000aa7805 */ /* 0x000fe4000001ff00 */
[----:B------:R-:W-:Y:S02]  /*1610*/  CS2R R90, SRZ ;  /* 0x00000000005a7805 */ /* 0x000fe4000001ff00 */
[----:B------:R-:W-:Y:S02]  /*1620*/  CS2R R172, SRZ ;  /* 0x0000000000ac7805 */ /* 0x000fe4000001ff00 */
[----:B------:R-:W-:Y:S02]  /*1630*/  CS2R R86, SRZ ;  /* 0x0000000000567805 */ /* 0x000fe4000001ff00 */
[----:B------:R-:W-:-:S02]  /*1640*/  CS2R R174, SRZ ;  /* 0x0000000000ae7805 */ /* 0x000fc4000001ff00 */
[----:B------:R-:W-:Y:S02]  /*1650*/  CS2R R82, SRZ ;  /* 0x0000000000527805 */ /* 0x000fe4000001ff00 */
[----:B------:R-:W-:Y:S01]  /*1660*/  CS2R R176, SRZ ;  /* 0x0000000000b07805 */ /* 0x000fe2000001ff00 */
[----:B------:R-:W1:Y:S01]  /*1670*/  @P0 LDC R4, c[0x0][0x450] ;  /* 0x00011400ff040b82 */ /* 0x000e620000000800 */
        /* <DEDUP_REMOVED lines=11> */
[----:B------:R-:W-:Y:S02]  /*1730*/  CS2R R194, SRZ ;  /* 0x0000000000c27805 */ /* 0x000fe4000001ff00 */
[----:B------:R-:W-:Y:S02]  /*1740*/  CS2R R54, SRZ ;  /* 0x0000000000367805 */ /* 0x000fe4000001ff00 */
[----:B------:R-:W-:Y:S02]  /*1750*/  CS2R R196, SRZ ;  /* 0x0000000000c47805 */ /* 0x000fe4000001ff00 */
[----:B------:R-:W-:Y:S01]  /*1760*/  CS2R R50, SRZ ;  /* 0x0000000000327805 */ /* 0x000fe2000001ff00 */
[----:B0-----:R-:W-:Y:S01]  /*1770*/  @P0 IMAD.HI.U32 R3, R3, UR5, RZ ;  /* 0x0000000503030c27 */ /* 0x001fe2000f8e00ff */
[----:B------:R-:W-:Y:S02]  /*1780*/  CS2R R198, SRZ ;  /* 0x0000000000c67805 */ /* 0x000fe4000001ff00 */
[----:B------:R-:W-:-:S02]  /*1790*/  CS2R R46, SRZ ;  /* 0x00000000002e7805 */ /* 0x000fc4000001ff00 */
[----:B------:R-:W-:Y:S02]  /*17a0*/  CS2R R200, SRZ ;  /* 0x0000000000c87805 */ /* 0x000fe4000001ff00 */
[----:B------:R-:W-:Y:S02]  /*17b0*/  CS2R R42, SRZ ;  /* 0x00000000002a7805 */ /* 0x000fe4000001ff00 */
[----:B------:R-:W-:Y:S02]  /*17c0*/  CS2R R202, SRZ ;  /* 0x0000000000ca7805 */ /* 0x000fe4000001ff00 */
[----:B------:R-:W-:Y:S02]  /*17d0*/  CS2R R38, SRZ ;  /* 0x0000000000267805 */ /* 0x000fe4000001ff00 */
[----:B------:R-:W-:Y:S02]  /*17e0*/  CS2R R204, SRZ ;  /* 0x0000000000cc7805 */ /* 0x000fe4000001ff00 */
[----:B-1----:R-:W-:-:S02]  /*17f0*/  @P0 SHF.R.U32.HI R0, RZ, R4, R3 ;  /* 0x00000004ff000219 */ /* 0x002fc40000011603 */
[----:B------:R-:W-:Y:S02]  /*1800*/  CS2R R34, SRZ ;  /* 0x0000000000227805 */ /* 0x000fe4000001ff00 */
[----:B------:R-:W-:Y:S02]  /*1810*/  PLOP3.LUT P0, PT, PT, PT, PT, 0x80, 0x0 ;  /* 0x000000000000781c */ /* 0x000fe40003f0f070 */
[----:B------:R-:W-:Y:S02]  /*1820*/  CS2R R208, SRZ ;  /* 0x0000000000d07805 */ /* 0x000fe4000001ff00 */
[----:B------:R-:W-:Y:S01]  /*1830*/  CS2R R30, SRZ ;  /* 0x00000000001e7805 */ /* 0x000fe2000001ff00 */
[----:B------:R-:W-:Y:S01]  /*1840*/  VIADD R3, R0, UR4 ;  /* 0x0000000400037c36 */ /* 0x000fe20008000000 */
[----:B------:R-:W-:Y:S01]  /*1850*/  CS2R R206, SRZ ;  /* 0x0000000000ce7805 */ /* 0x000fe2000001ff00 */
[----:B------:R-:W-:Y:S01]  /*1860*/  IMAD.MOV.U32 R0, RZ, RZ, RZ ;  /* 0x000000ffff007224 */ /* 0x000fe200078e00ff */
[----:B------:R-:W-:Y:S01]  /*1870*/  CS2R R26, SRZ ;  /* 0x00000000001a7805 */ /* 0x000fe2000001ff00 */
[----:B------:R-:W-:Y:S01]  /*1880*/  IMAD.MOV.U32 R7, RZ, RZ, RZ ;  /* 0x000000ffff077224 */ /* 0x000fe200078e00ff */
[----:B------:R-:W-:-:S04]  /*1890*/  SHF.R.S32.HI R4, RZ, 0x1f, R3 ;  /* 0x0000001fff047819 */ /* 0x000fc80000011403 */
[----:B------:R-:W-:Y:S01]  /*18a0*/  LEA.HI R4, R4, R3, RZ, 0x6 ;  /* 0x0000000304047211 */ /* 0x000fe200078f30ff */
[----:B------:R-:W-:-:S03]  /*18b0*/  IMAD.MOV.U32 R3, RZ, RZ, RZ ;  /* 0x000000ffff037224 */ /* 0x000fc600078e00ff */
[----:B------:R-:W-:-:S04]  /*18c0*/  SHF.R.S32.HI R4, RZ, 0x6, R4 ;  /* 0x00000006ff047819 */ /* 0x000fc80000011404 */
[----:B------:R-:W-:-:S04]  /*18d0*/  VIMNMX R4, R4, UR50, PT ;  /* 0x0000003204047c48 */ /* 0x000fc8000bfe0100 */
[----:B------:R-:W-:-:S13]  /*18e0*/  ISETP.GE.AND P1, PT, R4, 0x1, PT ;  /* 0x000000010400780c */ /* 0x000fda0003f26270 */
        /* <DEDUP_REMOVED lines=15> */
.L_x_7383:
[----:B------:R-:W-:Y:S01]  /*19e0*/  ULEA UR21, UR36, UR43, 0x3 ;  /* 0x0000002b24157291 */ /* 0x000fe2000f8e183f */
[----:B------:R-:W-:-:S05]  /*19f0*/  IMAD.U32 R0, RZ, RZ, UR37 ;  /* 0x00000025ff007e24 */ /* 0x000fca000f8e00ff */
[----:B------:R-:W-:-:S04]  /*1a00*/  SHF.L.U32 R0, R0, 0x1f, RZ ;  /* 0x0000001f00007819 */ /* 0x000fc800000006ff */
[----:B------:R-:W0:Y:S02]  /*1a10*/  SYNCS.PHASECHK.TRANS64.TRYWAIT P1, [UR21+0x28c50], R0 ;  /* 0x028c5000ff0075a7 */ /* 0x000e240008020155 */
[----:B0-----:R-:W-:Y:S05]  /*1a20*/  @!P1 BRA `(.L_x_7384) ;  /* 0x0000010000b49947 */ /* 0x001fea0003800000 */
.L_x_7551:
[----:B------:R-:W-:Y:S01]  /*1a30*/  BAR.SYNC.DEFER_BLOCKING 0xe, 0x100 ;  /* 0x0384000000007b1d */ /* 0x000fe20000010000 */
[----:B------:R-:W-:Y:S01]  /*1a40*/  UIADD3 UR4, UR43, 0x26800, URZ ;  /* 0x000268002b047890 */ /* 0x000fe2000fffe03f */
[----:B0-----:R-:W-:Y:S01]  /*1a50*/  IMAD.U32 R0, RZ, RZ, UR21 ;  /* 0x00000015ff007e24 */ /* 0x001fe2000f8e00ff */
[----:B------:R-:W-:Y:S01]  /*1a60*/  ULEA UR18, UR36, UR20, 0xc ;  /* 0x0000001424127291 */ /* 0x000fe2000f8e603f */
[----:B------:R-:W-:Y:S01]  /*1a70*/  ISETP.GE.AND P1, PT, R4, 0x2, PT ;  /* 0x000000020400780c */ /* 0x000fe20003f26270 */
[----:B------:R-:W-:Y:S01]  /*1a80*/  USHF.R.U32.HI UR4, URZ, 0x4, UR4 ;  /* 0x000000043f047899 */ /* 0x000fe20008011604 */
[----:B------:R-:W-:Y:S01]  /*1a90*/  UMOV UR19, 0x40000040 ;  /* 0x4000004000137882 */ /* 0x000fe20000000000 */
[----:B------:R-:W-:Y:S02]  /*1aa0*/  UMOV UR17, 0x40000040 ;  /* 0x4000004000117882 */ /* 0x000fe40000000000 */
[----:B------:R-:W-:Y:S01]  /*1ab0*/  ULOP3.LUT UR4, UR4, 0x3fff, URZ, 0xc0, !UPT ;  /* 0x00003fff04047892 */ /* 0x000fe2000f8ec03f */
[----:B------:R-:W0:Y:S01]  /*1ac0*/  S2R R3, SR_TID.X ;  /* 0x0000000000037919 */ /* 0x000e220000002100 */
[----:B------:R-:W-:-:S02]  /*1ad0*/  UIADD3 UR6, UR18, 0x80, URZ ;  /* 0x0000008012067890 */ /* 0x000fc4000fffe03f */
[----:B------:R-:W-:Y:S01]  /*1ae0*/  ULOP3.LUT UR16, UR4, 0x10000, URZ, 0xfc, !UPT ;  /* 0x0001000004107892 */ /* 0x000fe2000f8efc3f */
[----:B------:R-:W-:Y:S01]  /*1af0*/  UMOV UR7, 0x40000040 ;  /* 0x4000004000077882 */ /* 0x000fe20000000000 */
[----:B------:R-:W-:Y:S02]  /*1b00*/  UMOV UR5, 0x40000040 ;  /* 0x4000004000057882 */ /* 0x000fe40000000000 */
[----:B------:R-:W-:Y:S02]  /*1b10*/  UIADD3 UR4, UR16, 0x2, URZ ;  /* 0x0000000210047890 */ /* 0x000fe4000fffe03f */
[----:B------:R-:W-:Y:S02]  /*1b20*/  UIADD3 UR10, UR18, 0x100, URZ ;  /* 0x00000100120a7890 */ /* 0x000fe4000fffe03f */
[----:B------:R-:W-:Y:S01]  /*1b30*/  UIADD3 UR8, UR16, 0x4, URZ ;  /* 0x0000000410087890 */ /* 0x000fe2000fffe03f */
[----:B------:R-:W-:Y:S01]  /*1b40*/  UMOV UR11, 0x40000040 ;  /* 0x40000040000b7882 */ /* 0x000fe20000000000 */
[----:B------:R-:W-:Y:S01]  /*1b50*/  WARPGROUP.ARRIVE ;  /* 0x00000000000079c5 */ /* 0x000fe20000000000 */
[----:B------:R-:W-:Y:S01]  /*1b60*/  UMOV UR9, 0x40000040 ;  /* 0x4000004000097882 */ /* 0x000fe20000000000 */
[----:B------:R-:W-:-:S02]  /*1b70*/  UIADD3 UR14, UR18, 0x180, URZ ;  /* 0x00000180120e7890 */ /* 0x000fc4000fffe03f */
[----:B------:R-:W-:Y:S02]  /*1b80*/  UIADD3 UR12, UR16, 0x6, URZ ;  /* 0x00000006100c7890 */ /* 0x000fe4000fffe03f */
        /* <DEDUP_REMOVED lines=23> */
.L_x_7390:
[----:B------:R-:W-:Y:S01]  /*1d00*/  BAR.SYNC.DEFER_BLOCKING 0xe, 0x100 ;  /* 0x0384000000007b1d */ /* 0x000fe20000010000 */
[----:B------:R-:W-:Y:S01]  /*1d10*/  IMAD.U32 R3, RZ, RZ, UR36 ;  /* 0x00000024ff037e24 */ /* 0x000fe2000f8e00ff */
[----:B------:R-:W-:Y:S01]  /*1d20*/  UIADD3 UR36, UR36, 0x1, URZ ;  /* 0x0000000124247890 */ /* 0x000fe2000fffe03f */
[C---:B------:R-:W-:Y:S01]  /*1d30*/  ISETP.GT.AND P3, PT, R4.reuse, RZ, PT ;  /* 0x000000ff0400720c */ /* 0x040fe20003f64270 */
        /* <DEDUP_REMOVED lines=139> */
.L_x_7386:
[----:B------:R-:W-:Y:S01]  /*25f0*/  ULEA UR21, UR36, UR43, 0x3 ;  /* 0x0000002b24157291 */ /* 0x000fe2000f8e183f */
[----:B------:R-:W-:-:S05]  /*2600*/  IMAD.U32 R0, RZ, RZ, UR37 ;  /* 0x00000025ff007e24 */ /* 0x000fca000f8e00ff */
[----:B------:R-:W-:-:S04]  /*2610*/  SHF.L.U32 R0, R0, 0x1f, RZ ;  /* 0x0000001f00007819 */ /* 0x000fc800000006ff */
[----:B------:R0:W1:Y:S01]  /*2620*/  SYNCS.PHASECHK.TRANS64.TRYWAIT P1, [UR21+0x28c50], R0 ;  /* 0x028c5000ff0075a7 */ /* 0x0000620008020155 */
[----:B------:R-:W-:Y:S05]  /*2630*/  @!P0 BRA `(.L_x_7387) ;  /* 0x0000000000048947 */ /* 0x000fea0003800000 */
[----:B------:R-:W-:Y:S01]  /*2640*/  BPT.TRAP 0x1 ;  /* 0x000000040000795c */ /* 0x000fe20000300000 */
.L_x_7387:
[----:B-1----:R-:W-:Y:S05]  /*2650*/  @P1 BRA `(.L_x_7388) ;  /* 0x0000000000081947 */ /* 0x002fea0003800000 */
[----:B------:R-:W1:Y:S02]  /*2660*/  SYNCS.PHASECHK.TRANS64.TRYWAIT P1, [UR21+0x28c50], R0 ;  /* 0x028c5000ff0075a7 */ /* 0x000e640008020155 */
[----:B-1----:R-:W-:Y:S05]  /*2670*/  @!P1 BRA `(.L_x_7389) ;  /* 0x000000f400b89947 */ /* 0x002fea0003800000 */
.L_x_7388:
        /* <DEDUP_REMOVED lines=29> */
.L_x_7385:
        /* <DEDUP_REMOVED lines=144> */
.L_x_7381:
[----:B------:R-:W-:Y:S01]  /*3150*/  ULDC UR4, c[0x0][0x448] ;  /* 0x0001120000047ab9 */ /* 0x000fe20000000800 */
[----:B------:R-:W-:Y:S01]  /*3160*/  UIADD3 UR6, UR41, 0x3f, URZ ;  /* 0x0000003f29067890 */ /* 0x000fe2000fffe03f */
[----:B------:R-:W-:Y:S01]  /*3170*/  PLOP3.LUT P0, PT, PT, PT, PT, 0x80, 0x0 ;  /* 0x000000000000781c */ /* 0x000fe20003f0f070 */
[----:B------:R-:W-:Y:S01]  /*3180*/  UISETP.NE.AND UP0, UPT, UR4, 0x1, UPT ;  /* 0x000000010400788c */ /* 0x000fe2000bf05270 */
[----:B------:R-:W-:Y:S01]  /*3190*/  IMAD.MOV.U32 R0, RZ, RZ, RZ ;  /* 0x000000ffff007224 */ /* 0x000fe200078e00ff */
[----:B------:R-:W-:Y:S01]  /*31a0*/  ULDC UR8, c[0x0][0x288] ;  /* 0x0000a20000087ab9 */ /* 0x000fe20000000800 */
[----:B------:R-:W-:Y:S01]  /*31b0*/  IMAD.MOV.U32 R3, RZ, RZ, RZ ;  /* 0x000000ffff037224 */ /* 0x000fe200078e00ff */
[----:B------:R-:W-:Y:S01]  /*31c0*/  UIADD3 UR8, -UR8, 0x40, URZ ;  /* 0x0000004008087890 */ /* 0x000fe2000fffe13f */
[----:B------:R-:W-:Y:S02]  /*31d0*/  CS2R R150, SRZ ;  /* 0x0000000000967805 */ /* 0x000fe4000001ff00 */
[----:B------:R-:W-:-:S02]  /*31e0*/  CS2R R148, SRZ ;  /* 0x0000000000947805 */ /* 0x000fc4000001ff00 */
[----:B------:R-:W-:Y:S01]  /*31f0*/  CS2R R146, SRZ ;  /* 0x0000000000927805 */ /* 0x000fe2000001ff00 */
[----:B------:R-:W-:Y:S01]  /*3200*/  UIMAD UR8, UR49, UR7, UR8 ;  /* 0x00000007310872a4 */ /* 0x000fe2000f8e0208 */
[----:B------:R-:W-:Y:S02]  /*3210*/  CS2R R144, SRZ ;  /* 0x0000000000907805 */ /* 0x000fe4000001ff00 */
[----:B------:R-:W-:Y:S01]  /*3220*/  CS2R R168, SRZ ;  /* 0x0000000000a87805 */ /* 0x000fe2000001ff00 */
[----:B------:R-:W-:Y:S01]  /*3230*/  @UP0 ULDC UR4, c[0x0][0x44c] ;  /* 0x0001130000040ab9 */ /* 0x000fe20000000800 */
[----:B------:R-:W-:Y:S01]  /*3240*/  @UP0 ULDC UR9, c[0x0][0x450] ;  /* 0x0001140000090ab9 */ /* 0x000fe20000000800 */
[----:B------:R-:W-:Y:S01]  /*3250*/  UIMAD.WIDE.U32 UR4, UR6, UR4, URZ ;  /* 0x00000004060472a5 */ /* 0x000fe2000f8e003f */
[----:B------:R-:W-:Y:S02]  /*3260*/  CS2R R140, SRZ ;  /* 0x00000000008c7805 */ /* 0x000fe4000001ff00 */
[----:B------:R-:W-:-:S02]  /*3270*/  CS2R R166, SRZ ;  /* 0x0000000000a67805 */ /* 0x000fc4000001ff00 */
[----:B------:R-:W-:Y:S01]  /*3280*/  CS2R R136, SRZ ;  /* 0x0000000000887805 */ /* 0x000fe2000001ff00 */
[----:B------:R-:W-:Y:S01]  /*3290*/  @UP0 USHF.R.U32.HI UR6, URZ, UR9, UR5 ;  /* 0x000000093f060299 */ /* 0x000fe20008011605 */
[----:B------:R-:W-:Y:S02]  /*32a0*/  CS2R R164, SRZ ;  /* 0x0000000000a47805 */ /* 0x000fe4000001ff00 */
[----:B------:R-:W-:Y:S02]  /*32b0*/  CS2R R132, SRZ ;  /* 0x0000000000847805 */ /* 0x000fe4000001ff00 */
[----:B------:R-:W-:Y:S01]  /*32c0*/  CS2R R162, SRZ ;  /* 0x0000000000a27805 */ /* 0x000fe2000001ff00 */
[----:B------:R-:W-:Y:S01]  /*32d0*/  UIADD3 UR6, UR8, UR6, URZ ;  /* 0x0000000608067290 */ /* 0x000fe2000fffe03f */
[----:B------:R-:W-:Y:S02]  /*32e0*/  CS2R R160, SRZ ;  /* 0x0000000000a07805 */ /* 0x000fe4000001ff00 */
[----:B------:R-:W-:-:S02]  /*32f0*/  CS2R R128, SRZ ;  /* 0x0000000000807805 */ /* 0x000fc4000001ff00 */
[----:B------:R-:W-:Y:S01]  /*3300*/  CS2R R158, SRZ ;  /* 0x00000000009e7805 */ /* 0x000fe2000001ff00 */
[----:B------:R-:W-:Y:S01]  /*3310*/  USHF.R.S32.HI UR4, URZ, 0x1f, UR6 ;  /* 0x0000001f3f047899 */ /* 0x000fe20008011406 */
[----:B------:R-:W-:Y:S02]  /*3320*/  CS2R R156, SRZ ;  /* 0x00000000009c7805 */ /* 0x000fe4000001ff00 */
[----:B------:R-:W-:Y:S02]  /*3330*/  CS2R R124, SRZ ;  /* 0x00000000007c7805 */ /* 0x000fe4000001ff00 */
[----:B------:R-:W-:Y:S01]  /*3340*/  CS2R R154, SRZ ;  /* 0x00000000009a7805 */ /* 0x000fe2000001ff00 */
[----:B------:R-:W-:Y:S01]  /*3350*/  ULEA.HI UR4, UR4, UR6, URZ, 0x6 ;  /* 0x0000000604047291 */ /* 0x000fe2000f8f303f */
[----:B------:R-:W-:Y:S02]  /*3360*/  CS2R R152, SRZ ;  /* 0x0000000000987805 */ /* 0x000fe4000001ff00 */
[----:B------:R-:W-:-:S02]  /*3370*/  CS2R R120, SRZ ;  /* 0x0000000000787805 */ /* 0x000fc4000001ff00 */
[----:B------:R-:W-:Y:S01]  /*3380*/  CS2R R104, SRZ ;  /* 0x0000000000687805 */ /* 0x000fe2000001ff00 */
[----:B------:R-:W-:Y:S01]  /*3390*/  USHF.R.S32.HI UR4, URZ, 0x6, UR4 ;  /* 0x000000063f047899 */ /* 0x000fe20008011404 */
[----:B------:R-:W-:Y:S02]  /*33a0*/  CS2R R100, SRZ ;  /* 0x0000000000647805 */ /* 0x000fe4000001ff00 */
[----:B------:R-:W-:Y:S02]  /*33b0*/  CS2R R116, SRZ ;  /* 0x0000000000747805 */ /* 0x000fe4000001ff00 */
[----:B------:R-:W-:Y:S01]  /*33c0*/  CS2R R114, SRZ ;  /* 0x0000000000727805 */ /* 0x000fe2000001ff00 */
[----:B------:R-:W-:Y:S01]  /*33d0*/  UISETP.LT.AND UP0, UPT, UR50, UR4, UPT ;  /* 0x000000043200728c */ /* 0x000fe2000bf01270 */
[----:B------:R-:W-:Y:S02]  /*33e0*/  CS2R R112, SRZ ;  /* 0x0000000000707805 */ /* 0x000fe4000001ff00 */
[----:B------:R-:W-:-:S02]  /*33f0*/  CS2R R110, SRZ ;  /* 0x00000000006e7805 */ /* 0x000fc4000001ff00 */
[----:B------:R-:W-:Y:S01]  /*3400*/  CS2R R108, SRZ ;  /* 0x00000000006c7805 */ /* 0x000fe2000001ff00 */
[----:B------:R-:W-:Y:S01]  /*3410*/  USEL UR50, UR50, UR4, UP0 ;  /* 0x0000000432327287 */ /* 0x000fe20008000000 */
[----:B------:R-:W-:Y:S02]  /*3420*/  CS2R R106, SRZ ;  /* 0x00000000006a7805 */ /* 0x000fe4000001ff00 */
[----:B------:R-:W-:Y:S02]  /*3430*/  CS2R R102, SRZ ;  /* 0x0000000000667805 */ /* 0x000fe4000001ff00 */
[----:B------:R-:W-:Y:S01]  /*3440*/  CS2R R98, SRZ ;  /* 0x0000000000627805 */ /* 0x000fe2000001ff00 */
[----:B------:R-:W-:Y:S01]  /*3450*/  UISETP.GE.AND UP0, UPT, UR50, 0x1, UPT ;  /* 0x000000013200788c */ /* 0x000fe2000bf06270 */
[----:B------:R-:W-:Y:S02]  /*3460*/  CS2R R94, SRZ ;  /* 0x00000000005e7805 */ /* 0x000fe4000001ff00 */
[----:B------:R-:W-:-:S02]  /*3470*/  CS2R R170, SRZ ;  /* 0x0000000000aa7805 */ /* 0x000fc4000001ff00 */
[----:B------:R-:W-:Y:S02]  /*3480*/  CS2R R90, SRZ ;  /* 0x00000000005a7805 */ /* 0x000fe4000001ff00 */
[----:B------:R-:W-:Y:S02]  /*3490*/  CS2R R172, SRZ ;  /* 0x0000000000ac7805 */ /* 0x000fe4000001ff00 */
[----:B------:R-:W-:Y:S02]  /*34a0*/  CS2R R86, SRZ ;  /* 0x0000000000567805 */ /* 0x000fe4000001ff00 */
[----:B------:R-:W-:Y:S02]  /*34b0*/  PLOP3.LUT P1, PT, PT, PT, UP0, 0x80, 0x0 ;  /* 0x000000000000781c */ /* 0x000fe40003f2f008 */
        /* <DEDUP_REMOVED lines=30> */
[----:B------:R-:W-:Y:S01]  /*36a0*/  CS2R R26, SRZ ;  /* 0x00000000001a7805 */ /* 0x000fe2000001ff00 */
        /* <DEDUP_REMOVED lines=31> */
.L_x_7391:
        /* <DEDUP_REMOVED lines=9> */
.L_x_7552:
[----:B------:R-:W-:Y:S05]  /*3930*/  @!P0 BRA `(.L_x_7393) ;  /* 0x0000000000048947 */ /* 0x000fea0003800000 */
[----:B------:R-:W-:Y:S01]  /*3940*/  BPT.TRAP 0x1 ;  /* 0x000000040000795c */ /* 0x000fe20000300000 */
.L_x_7393:
[----:B------:R-:W-:Y:S02]  /*3950*/  IMAD.U32 R7, RZ, RZ, UR36 ;  /* 0x00000024ff077e24 */ /* 0x000fe4000f8e00ff */
[----:B------:R-:W-:-:S03]  /*3960*/  IMAD.U32 R8, RZ, RZ, UR37 ;  /* 0x00000025ff087e24 */ /* 0x000fc6000f8e00ff */
[----:B------:R-:W-:Y:S02]  /*3970*/  LEA R7, R7, UR43, 0x3 ;  /* 0x0000002b07077c11 */ /* 0x000fe4000f8e18ff */
[----:B------:R-:W-:-:S04]  /*3980*/  SHF.L.U32 R8, R8, 0x1f, RZ ;  /* 0x0000001f08087819 */ /* 0x000fc800000006ff */
[----:B------:R1:W2:Y:S01]  /*3990*/  SYNCS.PHASECHK.TRANS64.TRYWAIT P1, [R7+URZ+0x28c30], R8 ;  /* 0x028c3008070075a7 */ /* 0x0002a2000802017f */
[----:B------:R-:W-:Y:S05]  /*39a0*/  @!P0 BRA `(.L_x_7394) ;  /* 0x0000000000048947 */ /* 0x000fea0003800000 */
[----:B------:R-:W-:Y:S01]  /*39b0*/  BPT.TRAP 0x1 ;  /* 0x000000040000795c */ /* 0x000fe20000300000 */
.L_x_7394:
[----:B--2---:R-:W-:Y:S05]  /*39c0*/  @P1 BRA `(.L_x_7395) ;  /* 0x0000000000081947 */ /* 0x004fea0003800000 */
[----:B------:R-:W2:Y:S02]  /*39d0*/  SYNCS.PHASECHK.TRANS64.TRYWAIT P1, [R7+URZ+0x28c30], R8 ;  /* 0x028c3008070075a7 */ /* 0x000ea4000802017f */
[----:B--2---:R-:W-:Y:S05]  /*39e0*/  @!P1 BRA `(.L_x_7396) ;  /* 0x000000e4000c9947 */ /* 0x004fea0003800000 */
.L_x_7395:
        /* <DEDUP_REMOVED lines=34> */
[----:B------:R-:W-:Y:S01]  /*3c10*/  HGMMA.64x64x16.F32 R24, gdesc[UR4], R24, gsb0 ;  /* 0x00e00000041879f0 */ /* 0x000fe20008000818 */
[----:B------:R-:W-:Y:S02]  /*3c20*/  ULDC UR6, c[0x0][0x448] ;  /* 0x0001120000067ab9 */ /* 0x000fe40000000800 */
[----:B------:R-:W-:-:S06]  /*3c30*/  UISETP.NE.AND UP0, UPT, UR6, 0x1, UPT ;  /* 0x000000010600788c */ /* 0x000fcc000bf05270 */
[----:B------:R-:W-:-:S05]  /*3c40*/  PLOP3.LUT P2, PT, PT, PT, UP0, 0x80, 0x0 ;  /* 0x000000000000781c */ /* 0x000fca0003f4f008 */
[----:B------:R-:W-:-:S08]  /*3c50*/  @UP0 ULDC UR6, c[0x0][0x44c] ;  /* 0x0001130000060ab9 */ /* 0x000fd00000000800 */
[----:B------:R-:W-:Y:S01]  /*3c60*/  @P2 IMAD.HI.U32 R4, R3, UR6, RZ ;  /* 0x0000000603042c27 */ /* 0x000fe2000f8e00ff */
[----:B------:R-:W-:-:S04]  /*3c70*/  @UP0 ULDC UR6, c[0x0][0x450] ;  /* 0x0001140000060ab9 */ /* 0x000fc80000000800 */
[----:B------:R-:W-:Y:S01]  /*3c80*/  @P2 SHF.R.U32.HI R3, RZ, UR6, R4 ;  /* 0x00000006ff032c19 */ /* 0x000fe20008011604 */
[----:B------:R-:W-:Y:S02]  /*3c90*/  UMOV UR6, 0xffffffc0 ;  /* 0xffffffc000067882 */ /* 0x000fe40000000000 */
[----:B------:R-:W-:Y:S02]  /*3ca0*/  UIMAD UR7, UR50, UR6, 0x41 ;  /* 0x00000041320774a4 */ /* 0x000fe4000f8e0206 */
[----:B------:R-:W0:Y:S01]  /*3cb0*/  SHFL.IDX PT, R6, R3, 0x1, 0x1c1f ;  /* 0x003c1f0003067f89 */ /* 0x000e2200000e0000 */
[----:B------:R-:W-:-:S03]  /*3cc0*/  UIMAD UR6, UR50, UR6, 0x40 ;  /* 0x00000040320674a4 */ /* 0x000fc6000f8e0206 */
[----:B------:R-:W3:Y:S01]  /*3cd0*/  SHFL.IDX PT, R3, R3, RZ, 0x1c1f ;  /* 0x001c1fff03037589 */ /* 0x000ee200000e0000 */
[----:B------:R-:W-:Y:S02]  /*3ce0*/  WARPGROUP.DEPBAR.LE gsb0, 0x0 ;  /* 0x00008000000079c5 */ /* 0x000fe40000010000 */
[----:B------:R-:W-:-:S06]  /*3cf0*/  WARPGROUP.ARRIVE ;  /* 0x00000000000079c5 */ /* 0x000fcc0000000000 */
[----:B------:R-:W-:Y:S01]  /*3d00*/  HGMMA.64x64x16.F32 R24, gdesc[UR8], R24, gsb0 ;  /* 0x00e00000081879f0 */ /* 0x000fe20008000818 */
[----:B------:R-:W-:Y:S02]  /*3d10*/  ULDC UR10, c[0x0][0x9d8] ;  /* 0x00027600000a7ab9 */ /* 0x000fe40000000800 */
[----:B------:R-:W-:Y:S02]  /*3d20*/  WARPGROUP.DEPBAR.LE gsb0, 0x0 ;  /* 0x00008000000079c5 */ /* 0x000fe40000010000 */
[----:B------:R-:W-:-:S06]  /*3d30*/  WARPGROUP.ARRIVE ;  /* 0x00000000000079c5 */ /* 0x000fcc0000000000 */
[----:B------:R-:W-:Y:S01]  /*3d40*/  HGMMA.64x64x16.F32 R24, gdesc[UR12], R24, gsb0 ;  /* 0x00e000000c1879f0 */ /* 0x000fe20008000818 */
[----:B------:R-:W-:Y:S01]  /*3d50*/  ULDC UR14, c[0x0][0x2f0] ;  /* 0x0000bc00000e7ab9 */ /* 0x000fe20000000800 */
[----:B------:R-:W-:Y:S01]  /*3d60*/  ULDC UR15, c[0x0][0x288] ;  /* 0x0000a200000f7ab9 */ /* 0x000fe20000000800 */
[----:B------:R-:W-:Y:S02]  /*3d70*/  UIMAD UR7, UR49, UR14, UR7 ;  /* 0x0000000e310772a4 */ /* 0x000fe4000f8e0207 */
[----:B------:R-:W-:-:S04]  /*3d80*/  UIMAD UR6, UR49, UR14, UR6 ;  /* 0x0000000e310672a4 */ /* 0x000fc8000f8e0206 */
[----:B------:R-:W-:Y:S02]  /*3d90*/  IMAD.U32 R5, RZ, RZ, UR7 ;  /* 0x00000007ff057e24 */ /* 0x000fe4000f8e00ff */
[----:B------:R-:W-:-:S03]  /*3da0*/  IADD3 R4, -R2, UR6, RZ ;  /* 0x0000000602047c10 */ /* 0x000fc6000fffe1ff */
[----:B------:R-:W-:-:S04]  /*3db0*/  IADD3 R5, R5, -UR15, -R2 ;  /* 0x8000000f05057c10 */ /* 0x000fc8000fffe802 */
[-CC-:B0-----:R-:W-:Y:S02]  /*3dc0*/  VIADDMNMX R6, R6, R5.reuse, R4.reuse, PT ;  /* 0x0000000506067246 */ /* 0x181fe40003800104 */
[----:B---3--:R-:W-:Y:S02]  /*3dd0*/  VIADDMNMX R4, R3, R5, R4, PT ;  /* 0x0000000503047246 */ /* 0x008fe40003800104 */
[C---:B------:R-:W-:Y:S02]  /*3de0*/  ISETP.GT.AND P3, PT, R6.reuse, RZ, PT ;  /* 0x000000ff0600720c */ /* 0x040fe40003f64270 */
[C---:B------:R-:W-:Y:S02]  /*3df0*/  ISETP.GT.AND P4, PT, R6.reuse, 0x1, PT ;  /* 0x000000010600780c */ /* 0x040fe40003f84270 */
[----:B------:R-:W-:Y:S02]  /*3e00*/  ISETP.GT.AND P5, PT, R6, 0x8, PT ;  /* 0x000000080600780c */ /* 0x000fe40003fa4270 */
[----:B------:R-:W-:Y:S01]  /*3e10*/  ISETP.GT.AND P6, PT, R4, 0x20, PT ;  /* 0x000000200400780c */ /* 0x000fe20003fc4270 */
[----:B------:R-:W-:-:S02]  /*3e20*/  WARPGROUP.DEPBAR.LE gsb0, 0x0 ;  /* 0x00008000000079c5 */ /* 0x000fc40000010000 */
        /* <DEDUP_REMOVED lines=21> */
[----:B------:R3:W4:Y:S01]  /*3f80*/  MUFU.TANH R10, R30 ;  /* 0x0000001e000a7308 */ /* 0x0007220000002400 */
[----:B------:R-:W-:Y:S01]  /*3f90*/  FMUL.FTZ R29, R29, UR10 ;  /* 0x0000000a1d1d7c20 */ /* 0x000fe20008410000 */
[----:B------:R-:W-:Y:S01]  /*3fa0*/  FMUL.FTZ R32, R32, UR10 ;  /* 0x0000000a20207c20 */ /* 0x000fe20008410000 */
[----:B------:R-:W-:Y:S01]  /*3fb0*/  FMUL.FTZ R33, R33, UR10 ;  /* 0x0000000a21217c20 */ /* 0x000fe20008410000 */
[----:B------:R-:W-:Y:S01]  /*3fc0*/  FMUL.FTZ R36, R36, UR10 ;  /* 0x0000000a24247c20 */ /* 0x000fe20008410000 */
[----:B------:R-:W-:Y:S01]  /*3fd0*/  FMUL.FTZ R37, R37, UR10 ;  /* 0x0000000a25257c20 */ /* 0x000fe20008410000 */
[----:B------:R-:W-:Y:S01]  /*3fe0*/  FMUL.FTZ R40, R40, UR10 ;  /* 0x0000000a28287c20 */ /* 0x000fe20008410000 */
[----:B------:R-:W-:Y:S01]  /*3ff0*/  FMUL.FTZ R41, R41, UR10 ;  /* 0x0000000a29297c20 */ /* 0x000fe20008410000 */
[----:B------:R4:W5:Y:S01]  /*4000*/  MUFU.TANH R11, R31 ;  /* 0x0000001f000b7308 */ /* 0x0009620000002400 */
[----:B0-----:R-:W-:Y:S01]  /*4010*/  FSEL R27, R26, -INF , P3 ;  /* 0xff8000001a1b7808 */ /* 0x001fe20001800000 */
[----:B------:R-:W-:Y:S01]  /*4020*/  FMUL.FTZ R44, R44, UR10 ;  /* 0x0000000a2c2c7c20 */ /* 0x000fe20008410000 */
[----:B---3--:R-:W-:Y:S01]  /*4030*/  FSEL R30, R9, -INF , P4 ;  /* 0xff800000091e7808 */ /* 0x008fe20002000000 */
[----:B------:R-:W-:Y:S01]  /*4040*/  FMUL.FTZ R45, R45, UR10 ;  /* 0x0000000a2d2d7c20 */ /* 0x000fe20008410000 */
[----:B------:R-:W-:Y:S01]  /*4050*/  ISETP.GT.AND P3, PT, R6, 0x9, PT ;  /* 0x000000090600780c */ /* 0x000fe20003f64270 */
[----:B------:R-:W-:Y:S01]  /*4060*/  FMUL.FTZ R48, R48, UR10 ;  /* 0x0000000a30307c20 */ /* 0x000fe20008410000 */
[----:B------:R-:W-:Y:S01]  /*4070*/  ISETP.GT.AND P4, PT, R6, 0x10, PT ;  /* 0x000000100600780c */ /* 0x000fe20003f84270 */
[----:B------:R5:W0:Y:S01]  /*4080*/  MUFU.TANH R12, R34 ;  /* 0x00000022000c7308 */ /* 0x000a220000002400 */
[----:B----4-:R-:W-:Y:S01]  /*4090*/  FSEL R31, R10, -INF , P5 ;  /* 0xff8000000a1f7808 */ /* 0x010fe20002800000 */
[----:B------:R-:W-:Y:S01]  /*40a0*/  FMUL.FTZ R49, R49, UR10 ;  /* 0x0000000a31317c20 */ /* 0x000fe20008410000 */
[----:B------:R-:W-:Y:S01]  /*40b0*/  FMNMX.FTZ R10, R27, R30, !PT ;  /* 0x0000001e1b0a7209 */ /* 0x000fe20007810000 */
[----:B------:R-:W-:Y:S01]  /*40c0*/  FMUL.FTZ R52, R52, UR10 ;  /* 0x0000000a34347c20 */ /* 0x000fe20008410000 */
[----:B------:R-:W-:Y:S01]  /*40d0*/  ISETP.GT.AND P5, PT, R4, 0x8, PT ;  /* 0x000000080400780c */ /* 0x000fe20003fa4270 */
[----:B------:R-:W-:Y:S01]  /*40e0*/  FMUL.FTZ R53, R53, UR10 ;  /* 0x0000000a35357c20 */ /* 0x000fe20008410000 */
[----:B------:R-:W-:Y:S01]  /*40f0*/  FMNMX.FTZ R9, R31, R10, !PT ;  /* 0x0000000a1f097209 */ /* 0x000fe20007810000 */
[----:B------:R0:W3:Y:S01]  /*4100*/  MUFU.TANH R13, R35 ;  /* 0x00000023000d7308 */ /* 0x0000e20000002400 */
[----:B-----5:R-:W-:Y:S01]  /*4110*/  FSEL R34, R11, -INF , P3 ;  /* 0xff8000000b227808 */ /* 0x020fe20001800000 */
[----:B------:R-:W-:Y:S01]  /*4120*/  ULDC UR10, c[0x0][0x988] ;  /* 0x00026200000a7ab9 */ /* 0x000fe20000000800 */
[----:B------:R-:W-:-:S02]  /*4130*/  ISETP.GT.AND P3, PT, R6, 0x11, PT ;  /* 0x000000110600780c */ /* 0x000fc40003f64270 */
[----:B------:R-:W-:-:S03]  /*4140*/  FMNMX.FTZ R10, R34, R9, !PT ;  /* 0x00000009220a7209 */ /* 0x000fc60007810000 */
[----:B------:R3:W4:Y:S01]  /*4150*/  MUFU.TANH R14, R38 ;  /* 0x00000026000e7308 */ /* 0x0007220000002400 */
[----:B0-----:R-:W-:Y:S02]  /*4160*/  FSEL R35, R12, -INF , P4 ;  /* 0xff8000000c237808 */ /* 0x001fe40002000000 */
[----:B------:R-:W-:Y:S02]  /*4170*/  ISETP.GT.AND P4, PT, R6, 0x18, PT ;  /* 0x000000180600780c */ /* 0x000fe40003f84270 */
[----:B------:R-:W-:-:S03]  /*4180*/  FMNMX.FTZ R9, R35, R10, !PT ;  /* 0x0000000a23097209 */ /* 0x000fc60007810000 */
[----:B------:R4:W0:Y:S01]  /*4190*/  MUFU.TANH R15, R39 ;  /* 0x00000027000f7308 */ /* 0x0008220000002400 */
[----:B---3--:R-:W-:Y:S02]  /*41a0*/  FSEL R38, R13, -INF , P3 ;  /* 0xff8000000d267808 */ /* 0x008fe40001800000 */
[----:B------:R-:W-:Y:S02]  /*41b0*/  ISETP.GT.AND P3, PT, R6, 0x19, PT ;  /* 0x000000190600780c */ /* 0x000fe40003f64270 */
[----:B------:R-:W-:-:S03]  /*41c0*/  FMNMX.FTZ R10, R38, R9, !PT ;  /* 0x00000009260a7209 */ /* 0x000fc60007810000 */
[----:B------:R0:W3:Y:S01]  /*41d0*/  MUFU.TANH R20, R42 ;  /* 0x0000002a00147308 */ /* 0x0000e20000002400 */
[----:B----4-:R-:W-:Y:S02]  /*41e0*/  FSEL R39, R14, -INF , P4 ;  /* 0xff8000000e277808 */ /* 0x010fe40002000000 */
[----:B------:R-:W-:Y:S02]  /*41f0*/  ISETP.GT.AND P4, PT, R6, 0x20, PT ;  /* 0x000000200600780c */ /* 0x000fe40003f84270 */
        /* <DEDUP_REMOVED lines=29> */
[----:B------:R-:W0:Y:S01]  /*43d0*/  MUFU.TANH R24, R24 ;  /* 0x0000001800187308 */ /* 0x000e220000002400 */
[----:B---3--:R-:W-:Y:S02]  /*43e0*/  FSEL R55, R13, -INF , P4 ;  /* 0xff8000000d377808 */ /* 0x008fe40002000000 */
[----:B------:R-:W-:Y:S02]  /*43f0*/  ISETP.GT.AND P4, PT, R4, 0x1, PT ;  /* 0x000000010400780c */ /* 0x000fe40003f84270 */
[----:B------:R-:W-:-:S03]  /*4400*/  FMNMX.FTZ R9, R55, R6, !PT ;  /* 0x0000000637097209 */ /* 0x000fc60007810000 */
[----:B------:R-:W3:Y:S01]  /*4410*/  MUFU.TANH R10, R25 ;  /* 0x00000019000a7308 */ /* 0x000ee20000002400 */
[----:B----4-:R-:W-:Y:S02]  /*4420*/  FSEL R56, R56, -INF , P3 ;  /* 0xff80000038387808 */ /* 0x010fe40001800000 */
[----:B------:R-:W-:Y:S02]  /*4430*/  ISETP.GT.AND P3, PT, R4, RZ, PT ;  /* 0x000000ff0400720c */ /* 0x000fe40003f64270 */
[----:B------:R-:W-:-:S03]  /*4440*/  FMNMX.FTZ R9, R56, R9, !PT ;  /* 0x0000000938097209 */ /* 0x000fc60007810000 */
[----:B------:R-:W-:Y:S01]  /*4450*/  MUFU.TANH R28, R28 ;  /* 0x0000001c001c7308 */ /* 0x000fe20000002400 */
[----:B0-----:R-:W-:Y:S01]  /*4460*/  FSEL R3, R24, -INF , P3 ;  /* 0xff80000018037808 */ /* 0x001fe20001800000 */
[----:B------:R-:W0:Y:S01]  /*4470*/  SHFL.BFLY PT, R6, R9, 0x2, 0x1f ;  /* 0x0c401f0009067f89 */ /* 0x000e2200000e0000 */
[----:B------:R-:W-:-:S05]  /*4480*/  ISETP.GT.AND P3, PT, R4, 0x9, PT ;  /* 0x000000090400780c */ /* 0x000fca0003f64270 */
[----:B------:R-:W4:Y:S01]  /*4490*/  MUFU.TANH R11, R29 ;  /* 0x0000001d000b7308 */ /* 0x000f220000002400 */
[----:B---3--:R-:W-:Y:S02]  /*44a0*/  FSEL R10, R10, -INF , P4 ;  /* 0xff8000000a0a7808 */ /* 0x008fe40002000000 */
[----:B------:R-:W-:-:S05]  /*44b0*/  ISETP.GT.AND P4, PT, R4, 0x10, PT ;  /* 0x000000100400780c */ /* 0x000fca0003f84270 */
[----:B------:R-:W3:Y:S08]  /*44c0*/  MUFU.TANH R12, R32 ;  /* 0x00000020000c7308 */ /* 0x000ef00000002400 */
[----:B------:R-:W5:Y:S01]  /*44d0*/  MUFU.TANH R13, R33 ;  /* 0x00000021000d7308 */ /* 0x000f620000002400 */
[----:B----4-:R-:W-:Y:S02]  /*44e0*/  FSEL R11, R11, -INF , P3 ;  /* 0xff8000000b0b7808 */ /* 0x010fe40001800000 */
[----:B0-----:R-:W-:-:S02]  /*44f0*/  FMNMX.FTZ R6, R9, R6, !PT ;  /* 0x0000000609067209 */ /* 0x001fc40007810000 */
[----:B------:R-:W-:-:S03]  /*4500*/  ISETP.GT.AND P3, PT, R4, 0x11, PT ;  /* 0x000000110400780c */ /* 0x000fc60003f64270 */
[----:B------:R-:W0:Y:S01]  /*4510*/  SHFL.BFLY PT, R9, R6, 0x1, 0x1f ;  /* 0x0c201f0006097f89 */ /* 0x000e2200000e0000 */
[----:B------:R-:W4:Y:S01]  /*4520*/  MUFU.TANH R14, R36 ;  /* 0x00000024000e7308 */ /* 0x000f220000002400 */
[----:B---3--:R-:W-:Y:S02]  /*4530*/  FSEL R12, R12, -INF , P4 ;  /* 0xff8000000c0c7808 */ /* 0x008fe40002000000 */
[----:B------:R-:W-:-:S05]  /*4540*/  ISETP.GT.AND P4, PT, R4, 0x18, PT ;  /* 0x000000180400780c */ /* 0x000fca0003f84270 */
[----:B------:R-:W-:Y:S01]  /*4550*/  MUFU.TANH R37, R37 ;  /* 0x0000002500257308 */ /* 0x000fe20000002400 */
[----:B-----5:R-:W-:Y:S02]  /*4560*/  FSEL R13, R13, -INF , P3 ;  /* 0xff8000000d0d7808 */ /* 0x020fe40001800000 */
[----:B------:R-:W-:-:S05]  /*4570*/  ISETP.GT.AND P3, PT, R4, 0x19, PT ;  /* 0x000000190400780c */ /* 0x000fca0003f64270 */
[----:B------:R-:W3:Y:S01]  /*4580*/  MUFU.TANH R20, R40 ;  /* 0x0000002800147308 */ /* 0x000ee20000002400 */
[----:B----4-:R-:W-:Y:S02]  /*4590*/  FSEL R14, R14, -INF , P4 ;  /* 0xff8000000e0e7808 */ /* 0x010fe40002000000 */
[----:B------:R-:W-:Y:S02]  /*45a0*/  ISETP.GT.AND P4, PT, R4, 0x28, PT ;  /* 0x000000280400780c */ /* 0x000fe40003f84270 */
[----:B0-----:R-:W-:-:S03]  /*45b0*/  FMNMX.FTZ R5, R6, R9, !PT ;  /* 0x0000000906057209 */ /* 0x001fc60007810000 */
[----:B------:R-:W0:Y:S01]  /*45c0*/  MUFU.TANH R41, R41 ;  /* 0x0000002900297308 */ /* 0x000e220000002400 */
[----:B------:R-:W-:Y:S02]  /*45d0*/  FSEL R9, R28, -INF , P5 ;  /* 0xff8000001c097808 */ /* 0x000fe40002800000 */
[----:B------:R-:W-:Y:S02]  /*45e0*/  FMNMX.FTZ R6, R3, R10, !PT ;  /* 0x0000000a03067209 */ /* 0x000fe40007810000 */
[----:B------:R-:W-:Y:S02]  /*45f0*/  ISETP.GT.AND P5, PT, R4, 0x21, PT ;  /* 0x000000210400780c */ /* 0x000fe40003fa4270 */
[----:B------:R-:W-:Y:S01]  /*4600*/  FMNMX.FTZ R6, R9, R6, !PT ;  /* 0x0000000609067209 */ /* 0x000fe20007810000 */
[----:B------:R-:W4:Y:S01]  /*4610*/  MUFU.TANH R44, R44 ;  /* 0x0000002c002c7308 */ /* 0x000f220000002400 */
[----:B---3--:R-:W-:Y:S02]  /*4620*/  FSEL R20, R20, -INF , P6 ;  /* 0xff80000014147808 */ /* 0x008fe40003000000 */
[----:B------:R-:W-:-:S02]  /*4630*/  FMNMX.FTZ R15, R11, R6, !PT ;  /* 0x000000060b0f7209 */ /* 0x000fc40007810000 */
[----:B------:R-:W-:Y:S02]  /*4640*/  ISETP.GT.AND P6, PT, R4, 0x30, PT ;  /* 0x000000300400780c */ /* 0x000fe40003fc4270 */
[----:B------:R-:W-:Y:S01]  /*4650*/  FMNMX.FTZ R6, R12, R15, !PT ;  /* 0x0000000f0c067209 */ /* 0x000fe20007810000 */
[----:B------:R-:W3:Y:S01]  /*4660*/  MUFU.TANH R45, R45 ;  /* 0x0000002d002d7308 */ /* 0x000ee20000002400 */
[----:B------:R-:W-:Y:S02]  /*4670*/  FSEL R15, R37, -INF , P3 ;  /* 0xff800000250f7808 */ /* 0x000fe40001800000 */
[----:B------:R-:W-:Y:S02]  /*4680*/  FMNMX.FTZ R21, R13, R6, !PT ;  /* 0x000000060d157209 */ /* 0x000fe40007810000 */
[----:B------:R-:W-:Y:S02]  /*4690*/  ISETP.GT.AND P3, PT, R4, 0x29, PT ;  /* 0x000000290400780c */ /* 0x000fe40003f64270 */
[----:B------:R-:W-:Y:S01]  /*46a0*/  FMNMX.FTZ R6, R14, R21, !PT ;  /* 0x000000150e067209 */ /* 0x000fe20007810000 */
[----:B------:R-:W5:Y:S01]  /*46b0*/  MUFU.TANH R26, R48 ;  /* 0x00000030001a7308 */ /* 0x000f620000002400 */
[----:B0-----:R-:W-:-:S02]  /*46c0*/  FSEL R21, R41, -INF , P5 ;  /* 0xff80000029157808 */ /* 0x001fc40002800000 */
[----:B------:R-:W-:Y:S02]  /*46d0*/  FMNMX.FTZ R25, R15, R6, !PT ;  /* 0x000000060f197209 */ /* 0x000fe40007810000 */
[C---:B------:R-:W-:Y:S02]  /*46e0*/  FSETP.NEU.FTZ.AND P5, PT, R5.reuse, -INF , PT ;  /* 0xff8000000500780b */ /* 0x040fe40003fbd000 */
[----:B------:R-:W-:Y:S01]  /*46f0*/  FMNMX.FTZ R6, R20, R25, !PT ;  /* 0x0000001914067209 */ /* 0x000fe20007810000 */
[----:B------:R-:W0:Y:S01]  /*4700*/  MUFU.TANH R49, R49 ;  /* 0x0000003100317308 */ /* 0x000e220000002400 */
[----:B------:R-:W-:Y:S01]  /*4710*/  FMUL.FTZ R25, R5, UR10 ;  /* 0x0000000a05197c20 */ /* 0x000fe20008410000 */
[----:B----4-:R-:W-:Y:S02]  /*4720*/  FSEL R24, R44, -INF , P4 ;  /* 0xff8000002c187808 */ /* 0x010fe40002000000 */
[----:B------:R-:W-:Y:S02]  /*4730*/  FMNMX.FTZ R29, R21, R6, !PT ;  /* 0x00000006151d7209 */ /* 0x000fe40007810000 */
[----:B------:R-:W-:-:S02]  /*4740*/  FSEL R32, R25, RZ, P5 ;  /* 0x000000ff19207208 */ /* 0x000fc40002800000 */
[----:B------:R-:W4:Y:S01]  /*4750*/  MUFU.TANH R52, R52 ;  /* 0x0000003400347308 */ /* 0x000f220000002400 */
[----:B---3--:R-:W-:Y:S02]  /*4760*/  FSEL R25, R45, -INF , P3 ;  /* 0xff8000002d197808 */ /* 0x008fe40001800000 */
[----:B------:R-:W-:Y:S01]  /*4770*/  FMNMX.FTZ R6, R24, R29, !PT ;  /* 0x0000001d18067209 */ /* 0x000fe20007810000 */
[--C-:B------:R-:W-:Y:S01]  /*4780*/  FFMA.FTZ R33, R27, UR10, -R32.reuse ;  /* 0x0000000a1b217c23 */ /* 0x100fe20008010820 */
[----:B------:R-:W-:Y:S01]  /*4790*/  ISETP.GT.AND P3, PT, R4, 0x31, PT ;  /* 0x000000310400780c */ /* 0x000fe20003f64270 */
[--C-:B------:R-:W-:Y:S01]  /*47a0*/  FFMA.FTZ R30, R30, UR10, -R32.reuse ;  /* 0x0000000a1e1e7c23 */ /* 0x100fe20008010820 */
[----:B-----5:R-:W-:Y:S01]  /*47b0*/  FSEL R26, R26, -INF , P6 ;  /* 0xff8000001a1a7808 */ /* 0x020fe20003000000 */
[----:B------:R-:W3:Y:S01]  /*47c0*/  MUFU.TANH R28, R53 ;  /* 0x00000035001c7308 */ /* 0x000ee20000002400 */
[----:B------:R-:W-:Y:S01]  /*47d0*/  FMNMX.FTZ R29, R25, R6, !PT ;  /* 0x00000006191d7209 */ /* 0x000fe20007810000 */
[--C-:B------:R-:W-:Y:S01]  /*47e0*/  FFMA.FTZ R31, R31, UR10, -R32.reuse ;  /* 0x0000000a1f1f7c23 */ /* 0x100fe20008010820 */
[----:B------:R-:W-:Y:S01]  /*47f0*/  ISETP.GT.AND P4, PT, R4, 0x38, PT ;  /* 0x000000380400780c */ /* 0x000fe20003f84270 */
[--C-:B------:R-:W-:Y:S01]  /*4800*/  FFMA.FTZ R34, R34, UR10, -R32.reuse ;  /* 0x0000000a22227c23 */ /* 0x100fe20008010820 */
[----:B0-----:R-:W-:Y:S01]  /*4810*/  FSEL R27, R49, -INF , P3 ;  /* 0xff800000311b7808 */ /* 0x001fe20001800000 */
[--C-:B------:R-:W-:Y:S01]  /*4820*/  FFMA.FTZ R35, R35, UR10, -R32.reuse ;  /* 0x0000000a23237c23 */ /* 0x100fe20008010820 */
[----:B------:R-:W-:Y:S01]  /*4830*/  FMNMX.FTZ R6, R26, R29, !PT ;  /* 0x0000001d1a067209 */ /* 0x000fe20007810000 */
[----:B------:R-:W-:Y:S01]  /*4840*/  MUFU.EX2 R36, R30 ;  /* 0x0000001e00247308 */ /* 0x000fe20000000800 */
[----:B------:R-:W-:Y:S01]  /*4850*/  ISETP.GT.AND P3, PT, R4, 0x39, PT ;  /* 0x000000390400780c */ /* 0x000fe20003f64270 */
[--C-:B------:R-:W-:Y:S01]  /*4860*/  FFMA.FTZ R38, R38, UR10, -R32.reuse ;  /* 0x0000000a26267c23 */ /* 0x100fe20008010820 */
[----:B----4-:R-:W-:Y:S01]  /*4870*/  FSEL R4, R52, -INF , P4 ;  /* 0xff80000034047808 */ /* 0x010fe20002000000 */
[--C-:B------:R-:W-:Y:S01]  /*4880*/  FFMA.FTZ R39, R39, UR10, -R32.reuse ;  /* 0x0000000a27277c23 */ /* 0x100fe20008010820 */
[----:B------:R-:W-:Y:S01]  /*4890*/  FMNMX.FTZ R29, R27, R6, !PT ;  /* 0x000000061b1d7209 */ /* 0x000fe20007810000 */
[--C-:B------:R-:W-:Y:S01]  /*48a0*/  FFMA.FTZ R42, R42, UR10, -R32.reuse ;  /* 0x0000000a2a2a7c23 */ /* 0x100fe20008010820 */
[--C-:B------:R-:W-:Y:S01]  /*48b0*/  FFMA.FTZ R43, R43, UR10, -R32.reuse ;  /* 0x0000000a2b2b7c23 */ /* 0x100fe20008010820 */
[----:B------:R-:W0:Y:S01]  /*48c0*/  MUFU.EX2 R33, R33 ;  /* 0x0000002100217308 */ /* 0x000e220000000800 */
[----:B---3--:R-:W-:Y:S01]  /*48d0*/  FSEL R28, R28, -INF , P3 ;  /* 0xff8000001c1c7808 */ /* 0x008fe20001800000 */
        /* <DEDUP_REMOVED lines=9> */
[----:B------:R-:W-:Y:S01]  /*4970*/  FFMA.FTZ R32, R56, UR10, -R32 ;  /* 0x0000000a38207c23 */ /* 0x000fe20008010820 */
[----:B------:R-:W3:Y:S04]  /*4980*/  SHFL.BFLY PT, R6, R29, 0x2, 0x1f ;  /* 0x0c401f001d067f89 */ /* 0x000ee800000e0000 */
[----:B------:R-:W-:Y:S01]  /*4990*/  MUFU.EX2 R34, R34 ;  /* 0x0000002200227308 */ /* 0x000fe20000000800 */
[----:B0-----:R-:W-:-:S07]  /*49a0*/  F2FP.F16.F32.PACK_AB R153, R36, R33 ;  /* 0x000000212499723e */ /* 0x001fce00000000ff */
[----:B------:R-:W-:Y:S08]  /*49b0*/  MUFU.EX2 R35, R35 ;  /* 0x0000002300237308 */ /* 0x000ff00000000800 */
[----:B------:R-:W0:Y:S01]  /*49c0*/  MUFU.EX2 R38, R38 ;  /* 0x0000002600267308 */ /* 0x000e220000000800 */
[----:B---3--:R-:W-:-:S07]  /*49d0*/  FMNMX.FTZ R30, R29, R6, !PT ;  /* 0x000000061d1e7209 */ /* 0x008fce0007810000 */
[----:B------:R-:W-:Y:S01]  /*49e0*/  MUFU.EX2 R39, R39 ;  /* 0x0000002700277308 */ /* 0x000fe20000000800 */
[----:B------:R-:W3:Y:S07]  /*49f0*/  SHFL.BFLY PT, R29, R30, 0x1, 0x1f ;  /* 0x0c201f001e1d7f89 */ /* 0x000eee00000e0000 */
[----:B------:R-:W4:Y:S01]  /*4a00*/  MUFU.EX2 R42, R42 ;  /* 0x0000002a002a7308 */ /* 0x000f220000000800 */
[----:B0-----:R-:W-:-:S07]  /*4a10*/  F2FP.F16.F32.PACK_AB R157, R38, R35 ;  /* 0x00000023269d723e */ /* 0x001fce00000000ff */
[----:B------:R-:W-:Y:S08]  /*4a20*/  MUFU.EX2 R43, R43 ;  /* 0x0000002b002b7308 */ /* 0x000ff00000000800 */
[----:B------:R-:W0:Y:S01]  /*4a30*/  MUFU.EX2 R46, R46 ;  /* 0x0000002e002e7308 */ /* 0x000e220000000800 */
[----:B---3--:R-:W-:Y:S02]  /*4a40*/  FMNMX.FTZ R6, R30, R29, !PT ;  /* 0x0000001d1e067209 */ /* 0x008fe40007810000 */
[----:B----4-:R-:W-:-:S02]  /*4a50*/  F2FP.F16.F32.PACK_AB R159, R42, R39 ;  /* 0x000000272a9f723e */ /* 0x010fc400000000ff */
        /* <DEDUP_REMOVED lines=8> */
[----:B------:R3:W-:Y:S01]  /*4ae0*/  MUFU.EX2 R152, R3 ;  /* 0x0000000300987308 */ /* 0x0007e20000000800 */
[--C-:B------:R-:W-:Y:S01]  /*4af0*/  FFMA.FTZ R12, R12, UR10, -R29.reuse ;  /* 0x0000000a0c0c7c23 */ /* 0x100fe2000801081d */
[--C-:B------:R-:W-:Y:S01]  /*4b00*/  FFMA.FTZ R13, R13, UR10, -R29.reuse ;  /* 0x0000000a0d0d7c23 */ /* 0x100fe2000801081d */
[--C-:B------:R-:W-:Y:S01]  /*4b10*/  FFMA.FTZ R14, R14, UR10, -R29.reuse ;  /* 0x0000000a0e0e7c23 */ /* 0x100fe2000801081d */
[--C-:B------:R-:W-:Y:S01]  /*4b20*/  FFMA.FTZ R15, R15, UR10, -R29.reuse ;  /* 0x0000000a0f0f7c23 */ /* 0x100fe2000801081d */
[--C-:B------:R-:W-:Y:S01]  /*4b30*/  FFMA.FTZ R20, R20, UR10, -R29.reuse ;  /* 0x0000000a14147c23 */ /* 0x100fe2000801081d */
[--C-:B------:R-:W-:Y:S01]  /*4b40*/  FFMA.FTZ R21, R21, UR10, -R29.reuse ;  /* 0x0000000a15157c23 */ /* 0x100fe2000801081d */
[----:B------:R-:W-:Y:S01]  /*4b50*/  FFMA.FTZ R24, R24, UR10, -R29 ;  /* 0x0000000a18187c23 */ /* 0x000fe2000801081d */
[----:B------:R4:W5:Y:S01]  /*4b60*/  MUFU.EX2 R31, R10 ;  /* 0x0000000a001f7308 */ /* 0x0009620000000800 */
[----:B---3--:R-:W-:-:S02]  /*4b70*/  @!P1 VIADD R3, R7, 0x28c40 ;  /* 0x00028c4007039836 */ /* 0x008fc40000000000 */
[--C-:B------:R-:W-:Y:S01]  /*4b80*/  FFMA.FTZ R25, R25, UR10, -R29.reuse ;  /* 0x0000000a19197c23 */ /* 0x100fe2000801081d */
[--C-:B------:R-:W-:Y:S01]  /*4b90*/  FFMA.FTZ R26, R26, UR10, -R29.reuse ;  /* 0x0000000a1a1a7c23 */ /* 0x100fe2000801081d */
[--C-:B------:R-:W-:Y:S01]  /*4ba0*/  FFMA.FTZ R27, R27, UR10, -R29.reuse ;  /* 0x0000000a1b1b7c23 */ /* 0x100fe2000801081d */
[----:B------:R-:W-:Y:S01]  /*4bb0*/  FFMA.FTZ R4, R4, UR10, -R29 ;  /* 0x0000000a04047c23 */ /* 0x000fe2000801081d */
[----:B------:R-:W-:Y:S01]  /*4bc0*/  @!P1 PRMT R3, RZ, 0x654, R3 ;  /* 0x00000654ff039816 */ /* 0x000fe20000000003 */
[----:B------:R-:W-:Y:S01]  /*4bd0*/  FFMA.FTZ R28, R28, UR10, -R29 ;  /* 0x0000000a1c1c7c23 */ /* 0x000fe2000801081d */
[----:B------:R-:W3:Y:S01]  /*4be0*/  MUFU.EX2 R9, R9 ;  /* 0x0000000900097308 */ /* 0x000ee20000000800 */
[----:B----4-:R-:W-:Y:S01]  /*4bf0*/  FADD.FTZ R10, R33, R36 ;  /* 0x00000024210a7221 */ /* 0x010fe20000010000 */
[----:B------:R4:W-:Y:S01]  /*4c00*/  @!P1 SYNCS.ARRIVE.TRANS64.RED.A1T0 RZ, [R3+URZ], RZ ;  /* 0x000000ff03ff99a7 */ /* 0x0009e2000810043f */
[----:B0-----:R-:W-:-:S05]  /*4c10*/  F2FP.F16.F32.PACK_AB R161, R46, R43 ;  /* 0x0000002b2ea1723e */ /* 0x001fca00000000ff */
[----:B------:R0:W1:Y:S08]  /*4c20*/  MUFU.EX2 R154, R11 ;  /* 0x0000000b009a7308 */ /* 0x0000700000000800 */
[----:B------:R-:W2:Y:S01]  /*4c30*/  MUFU.EX2 R12, R12 ;  /* 0x0000000c000c7308 */ /* 0x000ea20000000800 */
[----:B0-----:R-:W-:Y:S01]  /*4c40*/  FADD.FTZ R11, R155, R10 ;  /* 0x0000000a9b0b7221 */ /* 0x001fe20000010000 */
[----:B-----5:R-:W-:Y:S01]  /*4c50*/  FADD.FTZ R10, R152, R31 ;  /* 0x0000001f980a7221 */ /* 0x020fe20000010000 */
[----:B------:R-:W-:-:S02]  /*4c60*/  F2FP.F16.F32.PACK_AB R155, R34, R155 ;  /* 0x0000009b229b723e */ /* 0x000fc400000000ff */
[----:B------:R-:W-:Y:S01]  /*4c70*/  FADD.FTZ R30, R34, R11 ;  /* 0x0000000b221e7221 */ /* 0x000fe20000010000 */
[----:B---3--:R-:W-:Y:S01]  /*4c80*/  FADD.FTZ R11, R9, R10 ;  /* 0x0000000a090b7221 */ /* 0x008fe20000010000 */
[----:B------:R-:W-:Y:S01]  /*4c90*/  F2FP.F16.F32.PACK_AB R152, R31, R152 ;  /* 0x000000981f98723e */ /* 0x000fe200000000ff */
[----:B------:R-:W4:Y:S01]  /*4ca0*/  MUFU.EX2 R13, R13 ;  /* 0x0000000d000d7308 */ /* 0x000f220000000800 */
[----:B------:R-:W-:Y:S01]  /*4cb0*/  FADD.FTZ R37, R35, R30 ;  /* 0x0000001e23257221 */ /* 0x000fe20000010000 */
[C---:B-1----:R-:W-:Y:S01]  /*4cc0*/  FADD.FTZ R11, R154.reuse, R11 ;  /* 0x0000000b9a0b7221 */ /* 0x042fe20000010000 */
[----:B------:R-:W-:Y:S01]  /*4cd0*/  F2FP.F16.F32.PACK_AB R154, R154, R9 ;  /* 0x000000099a9a723e */ /* 0x000fe200000000ff */
[----:B------:R-:W-:Y:S01]  /*4ce0*/  BAR.SYNC.DEFER_BLOCKING 0xf, 0x100 ;  /* 0x03c4000000007b1d */ /* 0x000fe20000010000 */
[----:B------:R-:W-:Y:S01]  /*4cf0*/  FADD.FTZ R30, R38, R37 ;  /* 0x00000025261e7221 */ /* 0x000fe20000010000 */
[----:B--2---:R-:W-:-:S04]  /*4d00*/  FADD.FTZ R10, R12, R11 ;  /* 0x0000000b0c0a7221 */ /* 0x004fc80000010000 */
[----:B------:R-:W0:Y:S01]  /*4d10*/  MUFU.EX2 R14, R14 ;  /* 0x0000000e000e7308 */ /* 0x000e220000000800 */
[----:B------:R-:W-:-:S04]  /*4d20*/  FADD.FTZ R11, R39, R30 ;  /* 0x0000001e270b7221 */ /* 0x000fc80000010000 */
[----:B------:R-:W-:Y:S01]  /*4d30*/  FADD.FTZ R30, R42, R11 ;  /* 0x0000000b2a1e7221 */ /* 0x000fe20000010000 */
[----:B----4-:R-:W-:Y:S02]  /*4d40*/  FADD.FTZ R3, R13, R10 ;  /* 0x0000000a0d037221 */ /* 0x010fe40000010000 */
[----:B------:R-:W1:Y:S01]  /*4d50*/  MUFU.EX2 R15, R15 ;  /* 0x0000000f000f7308 */ /* 0x000e620000000800 */
[----:B------:R-:W-:Y:S01]  /*4d60*/  FADD.FTZ R29, R43, R30 ;  /* 0x0000001e2b1d7221 */ /* 0x000fe20000010000 */
[----:B------:R-:W-:-:S03]  /*4d70*/  F2FP.F16.F32.PACK_AB R156, R13, R12 ;  /* 0x0000000c0d9c723e */ /* 0x000fc600000000ff */
[----:B------:R-:W-:-:S03]  /*4d80*/  FADD.FTZ R30, R46, R29 ;  /* 0x0000001d2e1e7221 */ /* 0x000fc60000010000 */
[----:B------:R-:W2:Y:S01]  /*4d90*/  MUFU.EX2 R20, R20 ;  /* 0x0000001400147308 */ /* 0x000ea20000000800 */
[----:B0-----:R-:W-:Y:S01]  /*4da0*/  FADD.FTZ R10, R14, R3 ;  /* 0x000000030e0a7221 */ /* 0x001fe20000010000 */
[----:B------:R0:W-:Y:S06]  /*4db0*/  STSM.16.M88.4 [R19+0x26800], R152 ;  /* 0x0268009813007844 */ /* 0x0001ec0000000200 */
[----:B------:R-:W3:Y:S01]  /*4dc0*/  MUFU.EX2 R21, R21 ;  /* 0x0000001500157308 */ /* 0x000ee20000000800 */
[C---:B-1----:R-:W-:Y:S01]  /*4dd0*/  FADD.FTZ R11, R15.reuse, R10 ;  /* 0x0000000a0f0b7221 */ /* 0x042fe20000010000 */
[----:B------:R-:W-:-:S05]  /*4de0*/  F2FP.F16.F32.PACK_AB R158, R15, R14 ;  /* 0x0000000e0f9e723e */ /* 0x000fca00000000ff */
[----:B------:R0:W-:Y:S01]  /*4df0*/  STSM.16.M88.4 [R184], R156 ;  /* 0x0000009cb8007844 */ /* 0x0001e20000000200 */
[----:B------:R-:W1:Y:S01]  /*4e00*/  MUFU.EX2 R24, R24 ;  /* 0x0000001800187308 */ /* 0x000e620000000800 */
[----:B--2---:R-:W-:Y:S01]  /*4e10*/  FADD.FTZ R10, R20, R11 ;  /* 0x0000000b140a7221 */ /* 0x004fe20000010000 */
[----:B------:R-:W-:-:S06]  /*4e20*/  FADD.FTZ R11, R47, R30 ;  /* 0x0000001e2f0b7221 */ /* 0x000fcc0000010000 */
[----:B------:R-:W2:Y:S01]  /*4e30*/  MUFU.EX2 R50, R50 ;  /* 0x0000003200327308 */ /* 0x000ea20000000800 */
[C---:B---3--:R-:W-:Y:S01]  /*4e40*/  FADD.FTZ R9, R21.reuse, R10 ;  /* 0x0000000a15097221 */ /* 0x048fe20000010000 */
[----:B------:R-:W-:-:S06]  /*4e50*/  F2FP.F16.F32.PACK_AB R160, R21, R20 ;  /* 0x0000001415a0723e */ /* 0x000fcc00000000ff */
[----:B------:R-:W3:Y:S01]  /*4e60*/  MUFU.EX2 R25, R25 ;  /* 0x0000001900197308 */ /* 0x000ee20000000800 */
[----:B-1----:R-:W-:-:S07]  /*4e70*/  FADD.FTZ R10, R24, R9 ;  /* 0x00000009180a7221 */ /* 0x002fce0000010000 */
[----:B------:R-:W-:Y:S01]  /*4e80*/  MUFU.EX2 R51, R51 ;  /* 0x0000003300337308 */ /* 0x000fe20000000800 */
[C---:B--2---:R-:W-:Y:S01]  /*4e90*/  F2FP.F16.F32.PACK_AB R163, R50.reuse, R47 ;  /* 0x0000002f32a3723e */ /* 0x044fe200000000ff */
[----:B------:R-:W-:-:S06]  /*4ea0*/  FADD.FTZ R50, R50, R11 ;  /* 0x0000000b32327221 */ /* 0x000fcc0000010000 */
[----:B------:R-:W1:Y:S01]  /*4eb0*/  MUFU.EX2 R54, R54 ;  /* 0x0000003600367308 */ /* 0x000e620000000800 */
[C---:B---3--:R-:W-:Y:S01]  /*4ec0*/  F2FP.F16.F32.PACK_AB R162, R25.reuse, R24 ;  /* 0x0000001819a2723e */ /* 0x048fe200000000ff */
[----:B------:R-:W-:-:S04]  /*4ed0*/  FADD.FTZ R25, R25, R10 ;  /* 0x0000000a19197221 */ /* 0x000fc80000010000 */
[----:B------:R0:W-:Y:S02]  /*4ee0*/  STSM.16.M88.4 [R22], R160 ;  /* 0x000000a016007844 */ /* 0x0001e40000000200 */
        /* <DEDUP_REMOVED lines=13> */
[----:B------:R-:W-:Y:S01]  /*4fc0*/  FADD.FTZ R55, R55, R54 ;  /* 0x0000003637377221 */ /* 0x000fe20000010000 */
[----:B--2---:R-:W-:Y:S01]  /*4fd0*/  FADD.FTZ R10, R4, R27 ;  /* 0x0000001b040a7221 */ /* 0x004fe20000010000 */
[----:B---3--:R-:W-:-:S02]  /*4fe0*/  F2FP.F16.F32.PACK_AB R166, R3, R4 ;  /* 0x0000000403a6723e */ /* 0x008fc400000000ff */
[----:B------:R-:W-:Y:S01]  /*4ff0*/  FADD.FTZ R4, R32, R55 ;  /* 0x0000003720047221 */ /* 0x000fe20000010000 */
[----:B------:R-:W-:Y:S02]  /*5000*/  FADD.FTZ R3, R3, R10 ;  /* 0x0000000a03037221 */ /* 0x000fe40000010000 */
[----:B------:R0:W-:Y:S01]  /*5010*/  STSM.16.M88.4 [R23], R164 ;  /* 0x000000a417007844 */ /* 0x0001e20000000200 */
[----:B------:R-:W-:Y:S05]  /*5020*/  @!P0 BRA `(.L_x_7397) ;  /* 0x0000000000048947 */ /* 0x000fea0003800000 */
[----:B------:R-:W-:Y:S01]  /*5030*/  BPT.TRAP 0x1 ;  /* 0x000000040000795c */ /* 0x000fe20000300000 */
.L_x_7397:
[----:B------:R1:W2:Y:S01]  /*5040*/  SYNCS.PHASECHK.TRANS64.TRYWAIT P3, [R7+URZ+0x28c50], R8 ;  /* 0x028c5008070075a7 */ /* 0x0002a2000806017f */
[----:B------:R-:W-:Y:S05]  /*5050*/  @!P0 BRA `(.L_x_7398) ;  /* 0x0000000000048947 */ /* 0x000fea0003800000 */
[----:B------:R-:W-:Y:S01]  /*5060*/  BPT.TRAP 0x1 ;  /* 0x000000040000795c */ /* 0x000fe20000300000 */
.L_x_7398:
[----:B--2---:R-:W-:Y:S05]  /*5070*/  @P3 BRA `(.L_x_7399) ;  /* 0x0000000000083947 */ /* 0x004fea0003800000 */
[----:B------:R-:W2:Y:S02]  /*5080*/  SYNCS.PHASECHK.TRANS64.TRYWAIT P3, [R7+URZ+0x28c50], R8 ;  /* 0x028c5008070075a7 */ /* 0x000ea4000806017f */
[----:B--2---:R-:W-:Y:S05]  /*5090*/  @!P3 BRA `(.L_x_7400) ;  /* 0x000000cc0074b947 */ /* 0x004fea0003800000 */
.L_x_7399:
[----:B------:R-:W-:Y:S01]  /*50a0*/  ULEA UR11, UR36, UR48, 0xc ;  /* 0x00000030240b7291 */ /* 0x000fe2000f8e603f */
[----:B------:R-:W-:Y:S01]  /*50b0*/  WARPGROUP.ARRIVE ;  /* 0x00000000000079c5 */ /* 0x000fe20000000000 */
[----:B------:R-:W-:Y:S01]  /*50c0*/  UMOV UR7, 0x40000040 ;  /* 0x4000004000077882 */ /* 0x000fe20000000000 */
[----:B------:R-:W-:Y:S01]  /*50d0*/  @UP0 ULDC UR18, c[0x0][0x450] ;  /* 0x0001140000120ab9 */ /* 0x000fe20000000800 */
[----:B------:R-:W-:Y:S01]  /*50e0*/  UIMAD UR14, UR49, UR14, -UR15 ;  /* 0x0000000e310e72a4 */ /* 0x000fe2000f8e0a0f */
[----:B-12---:R-:W-:Y:S01]  /*50f0*/  @!P1 VIADD R7, R7, 0x28c60 ;  /* 0x00028c6007079836 */ /* 0x006fe20000000000 */
[----:B------:R-:W-:Y:S01]  /*5100*/  UIADD3 UR21, UR50, -0x2, URZ ;  /* 0xfffffffe32157890 */ /* 0x000fe2000fffe03f */
        /* <DEDUP_REMOVED lines=25> */
[----:B------:R-:W-:-:S04]  /*52a0*/  UIADD3 UR14, UR14, UR11, URZ ;  /* 0x0000000b0e0e7290 */ /* 0x000fc8000fffe03f */
[----:B------:R-:W-:-:S04]  /*52b0*/  USHF.R.S32.HI UR6, URZ, 0x1f, UR14 ;  /* 0x0000001f3f067899 */ /* 0x000fc8000801140e */
[----:B------:R-:W-:-:S04]  /*52c0*/  ULEA.HI UR6, UR6, UR14, URZ, 0x6 ;  /* 0x0000000e06067291 */ /* 0x000fc8000f8f303f */
[----:B------:R-:W-:-:S04]  /*52d0*/  USHF.R.S32.HI UR6, URZ, 0x6, UR6 ;  /* 0x000000063f067899 */ /* 0x000fc80008011406 */
[----:B------:R-:W-:-:S04]  /*52e0*/  UISETP.LT.AND UP1, UPT, URZ, UR6, UPT ;  /* 0x000000063f00728c */ /* 0x000fc8000bf21270 */
[----:B------:R-:W-:-:S04]  /*52f0*/  USEL UR20, URZ, UR6, !UP1 ;  /* 0x000000063f147287 */ /* 0x000fc8000c800000 */
[----:B------:R-:W-:-:S06]  /*5300*/  UISETP.GE.AND UP1, UPT, UR21, UR20, UPT ;  /* 0x000000141500728c */ /* 0x000fcc000bf26270 */
[----:B------:R-:W-:Y:S01]  /*5310*/  PLOP3.LUT P3, PT, PT, PT, UP1, 0x80, 0x0 ;  /* 0x000000000000781c */ /* 0x000fe20003f6f018 */
        /* <DEDUP_REMOVED lines=12> */
[----:B------:R-:W-:Y:S01]  /*53e0*/  UMOV UR23, UR36 ;  /* 0x0000002400177c82 */ /* 0x000fe20008000000 */
[----:B------:R-:W-:Y:S01]  /*53f0*/  IMAD.MOV.U32 R9, RZ, RZ, R6 ;  /* 0x000000ffff097224 */ /* 0x000fe200078e0006 */
[----:B------:R-:W-:Y:S01]  /*5400*/  ULDC UR24, c[0x0][0x288] ;  /* 0x0000a20000187ab9 */ /* 0x000fe20000000800 */
[----:B------:R-:W-:Y:S01]  /*5410*/  ULDC UR25, c[0x0][0x9d8] ;  /* 0x0002760000197ab9 */ /* 0x000fe20000000800 */
[----:B------:R-:W-:-:S05]  /*5420*/  ULDC UR22, c[0x0][0x988] ;  /* 0x0002620000167ab9 */ /* 0x000fca0000000800 */
.L_x_7410:
[----:B------:R-:W-:-:S04]  /*5430*/  UIADD3 UR36, UR23, 0x1, URZ ;  /* 0x0000000117247890 */ /* 0x000fc8000fffe03f */
[----:B------:R-:W-:-:S04]  /*5440*/  UISETP.NE.AND UP1, UPT, UR36, 0x2, UPT ;  /* 0x000000022400788c */ /* 0x000fc8000bf25270 */
[----:B------:R-:W-:Y:S02]  /*5450*/  USEL UR6, URZ, 0x1, UP1 ;  /* 0x000000013f067887 */ /* 0x000fe40008800000 */
[----:B------:R-:W-:Y:S02]  /*5460*/  USEL UR36, UR36, URZ, UP1 ;  /* 0x0000003f24247287 */ /* 0x000fe40008800000 */
[----:B------:R-:W-:Y:S01]  /*5470*/  ULOP3.LUT UR37, UR37, UR6, URZ, 0x3c, !UPT ;  /* 0x0000000625257292 */ /* 0x000fe2000f8e3c3f */
[----:B--2---:R-:W-:Y:S11]  /*5480*/  @!P0 BRA `(.L_x_7402) ;  /* 0x0000000000048947 */ /* 0x004ff60003800000 */
[----:B------:R-:W-:Y:S01]  /*5490*/  BPT.TRAP 0x1 ;  /* 0x000000040000795c */ /* 0x000fe20000300000 */
.L_x_7402:
[----:B------:R-:W-:Y:S01]  /*54a0*/  ULEA UR26, UR36, UR43, 0x3 ;  /* 0x0000002b241a7291 */ /* 0x000fe2000f8e183f */
[----:B-1----:R-:W-:-:S05]  /*54b0*/  IMAD.U32 R7, RZ, RZ, UR37 ;  /* 0x00000025ff077e24 */ /* 0x002fca000f8e00ff */
[----:B------:R-:W-:-:S04]  /*54c0*/  SHF.L.U32 R7, R7, 0x1f, RZ ;  /* 0x0000001f07077819 */ /* 0x000fc800000006ff */
[----:B------:R1:W2:Y:S01]  /*54d0*/  SYNCS.PHASECHK.TRANS64.TRYWAIT P3, [UR26+0x28c30], R7 ;  /* 0x028c3007ff0075a7 */ /* 0x0002a2000806015a */
[----:B------:R-:W-:Y:S05]  /*54e0*/  @!P0 BRA `(.L_x_7403) ;  /* 0x0000000000048947 */ /* 0x000fea0003800000 */
[----:B------:R-:W-:Y:S01]  /*54f0*/  BPT.TRAP 0x1 ;  /* 0x000000040000795c */ /* 0x000fe20000300000 */
.L_x_7403:
[----:B--2---:R-:W-:Y:S05]  /*5500*/  @P3 BRA `(.L_x_7404) ;  /* 0x0000000000083947 */ /* 0x004fea0003800000 */
[----:B------:R-:W2:Y:S02]  /*5510*/  SYNCS.PHASECHK.TRANS64.TRYWAIT P3, [UR26+0x28c30], R7 ;  /* 0x028c3007ff0075a7 */ /* 0x000ea4000806015a */
[----:B--2---:R-:W-:Y:S05]  /*5520*/  @!P3 BRA `(.L_x_7405) ;  /* 0x000000c80064b947 */ /* 0x004fea0003800000 */
.L_x_7404:
[----:B------:R-:W-:Y:S01]  /*5530*/  R2UR UR18, R0 ;  /* 0x00000000001272ca */ /* 0x000fe200000e0000 */
[----:B0-----:R-:W-:Y:S01]  /*5540*/  WARPGROUP.ARRIVE ;  /* 0x00000000000079c5 */ /* 0x001fe20000000000 */
[----:B------:R-:W-:Y:S01]  /*5550*/  UMOV UR19, 0x40000040 ;  /* 0x4000004000137882 */ /* 0x000fe20000000000 */
[----:B------:R-:W-:Y:S01]  /*5560*/  UMOV UR7, 0x40000040 ;  /* 0x4000004000077882 */ /* 0x000fe20000000000 */
[----:B------:R-:W-:Y:S01]  /*5570*/  UMOV UR11, 0x40000040 ;  /* 0x40000040000b7882 */ /* 0x000fe20000000000 */
[----:B------:R-:W-:Y:S01]  /*5580*/  UMOV UR15, 0x40000040 ;  /* 0x40000040000f7882 */ /* 0x000fe20000000000 */
[----:B--2---:R-:W-:Y:S01]  /*5590*/  VIADD R6, R185, UR41 ;  /* 0x00000029b9067c36 */ /* 0x004fe20008000000 */
[----:B------:R-:W0:Y:S06]  /*55a0*/  LDC R12, c[0x0][0x2f0] ;  /* 0x0000bc00ff0c7b82 */ /* 0x000e2c0000000800 */
        /* <DEDUP_REMOVED lines=9> */
[----:B------:R-:W-:Y:S01]  /*5640*/  @P2 IMAD.HI.U32 R5, R6, UR6, RZ ;  /* 0x0000000606052c27 */ /* 0x000fe2000f8e00ff */
[----:B------:R-:W-:-:S04]  /*5650*/  @UP0 ULDC UR6, c[0x0][0x450] ;  /* 0x0001140000060ab9 */ /* 0x000fc80000000800 */
[----:B------:R-:W-:Y:S01]  /*5660*/  @P2 SHF.R.U32.HI R6, RZ, UR6, R5 ;  /* 0x00000006ff062c19 */ /* 0x000fe20008011605 */
[----:B------:R-:W-:Y:S02]  /*5670*/  UMOV UR6, 0xffffffc0 ;  /* 0xffffffc000067882 */ /* 0x000fe40000000000 */
[----:B------:R-:W-:Y:S02]  /*5680*/  UIMAD UR6, UR21, UR6, 0x1 ;  /* 0x00000001150674a4 */ /* 0x000fe4000f8e0206 */
[----:B------:R-:W2:Y:S04]  /*5690*/  SHFL.IDX PT, R10, R6, RZ, 0x1c1f ;  /* 0x001c1fff060a7589 */ /* 0x000ea800000e0000 */
[----:B------:R-:W3:Y:S01]  /*56a0*/  SHFL.IDX PT, R6, R6, 0x1, 0x1c1f ;  /* 0x003c1f0006067f89 */ /* 0x000ee200000e0000 */
[----:B------:R-:W-:-:S02]  /*56b0*/  WARPGROUP.DEPBAR.LE gsb0, 0x0 ;  /* 0x00008000000079c5 */ /* 0x000fc40000010000 */
        /* <DEDUP_REMOVED lines=10> */
[----:B------:R-:W-:Y:S01]  /*5760*/  IADD3 R165, -R2, UR6, RZ ;  /* 0x0000000602a57c10 */ /* 0x000fe2000fffe1ff */
[----:B------:R-:W-:Y:S01]  /*5770*/  FMUL.FTZ R156, R156, UR25 ;  /* 0x000000199c9c7c20 */ /* 0x000fe20008410000 */
[----:B------:R-:W-:Y:S01]  /*5780*/  FMUL.FTZ R157, R157, UR25 ;  /* 0x000000199d9d7c20 */ /* 0x000fe20008410000 */
[----:B------:R-:W4:Y:S01]  /*5790*/  MUFU.TANH R152, R152 ;  /* 0x0000009800987308 */ /* 0x000f220000002400 */
[----:B------:R-:W-:Y:S01]  /*57a0*/  FMUL.FTZ R160, R160, UR25 ;  /* 0x00000019a0a07c20 */ /* 0x000fe20008410000 */
[----:B0-----:R-:W-:-:S02]  /*57b0*/  IMAD R165, R12, UR49, R165 ;  /* 0x000000310ca57c24 */ /* 0x001fc4000f8e02a5 */
[----:B------:R-:W-:Y:S01]  /*57c0*/  FMUL.FTZ R164, R164, UR25 ;  /* 0x00000019a4a47c20 */ /* 0x000fe20008410000 */
[----:B------:R-:W-:Y:S01]  /*57d0*/  FMUL.FTZ R161, R161, UR25 ;  /* 0x00000019a1a17c20 */ /* 0x000fe20008410000 */
[----:B------:R-:W-:Y:S01]  /*57e0*/  FMUL.FTZ R168, R168, UR25 ;  /* 0x00000019a8a87c20 */ /* 0x000fe20008410000 */
[----:B------:R-:W-:Y:S01]  /*57f0*/  FMUL.FTZ R169, R169, UR25 ;  /* 0x00000019a9a97c20 */ /* 0x000fe20008410000 */
[----:B--2---:R-:W-:Y:S01]  /*5800*/  IADD3 R10, R10, -UR24, R165 ;  /* 0x800000180a0a7c10 */ /* 0x004fe2000fffe0a5 */
[----:B------:R-:W-:Y:S01]  /*5810*/  MUFU.TANH R153, R153 ;  /* 0x0000009900997308 */ /* 0x000fe20000002400 */
[----:B------:R-:W-:Y:S01]  /*5820*/  FMUL.FTZ R172, R172, UR25 ;  /* 0x00000019acac7c20 */ /* 0x000fe20008410000 */
[----:B------:R-:W-:Y:S01]  /*5830*/  FMUL.FTZ R173, R173, UR25 ;  /* 0x00000019adad7c20 */ /* 0x000fe20008410000 */
[----:B------:R-:W-:Y:S01]  /*5840*/  ISETP.GT.AND P3, PT, R10, RZ, PT ;  /* 0x000000ff0a00720c */ /* 0x000fe20003f64270 */
[----:B------:R-:W-:Y:S01]  /*5850*/  FMUL.FTZ R176, R176, UR25 ;  /* 0x00000019b0b07c20 */ /* 0x000fe20008410000 */
[----:B------:R-:W-:Y:S01]  /*5860*/  ISETP.GT.AND P4, PT, R10, 0x1, PT ;  /* 0x000000010a00780c */ /* 0x000fe20003f84270 */
        /* <DEDUP_REMOVED lines=21> */
[----:B------:R-:W-:-:S05]  /*59c0*/  FMUL.FTZ R183, R183, UR25 ;  /* 0x00000019b7b77c20 */ /* 0x000fca0008410000 */
[----:B------:R4:W-:Y:S08]  /*59d0*/  MUFU.TANH R13, R164 ;  /* 0x000000a4000d7308 */ /* 0x0009f00000002400 */
[----:B------:R1:W3:Y:S01]  /*59e0*/  MUFU.TANH R11, R161 ;  /* 0x000000a1000b7308 */ /* 0x0002e20000002400 */
[----:B----4-:R-:W-:Y:S02]  /*59f0*/  FSEL R164, R152, -INF , P3 ;  /* 0xff80000098a47808 */ /* 0x010fe40001800000 */
[----:B------:R-:W-:-:S02]  /*5a00*/  ISETP.GT.AND P3, PT, R10, 0x8, PT ;  /* 0x000000080a00780c */ /* 0x000fc40003f64270 */
[----:B------:R-:W-:Y:S02]  /*5a10*/  FMNMX.FTZ R12, R164, R9, !PT ;  /* 0x00000009a40c7209 */ /* 0x000fe40007810000 */
[----:B0-----:R-:W-:Y:S01]  /*5a20*/  FSEL R156, R156, -INF , P3 ;  /* 0xff8000009c9c7808 */ /* 0x001fe20001800000 */
[----:B------:R0:W4:Y:S01]  /*5a30*/  MUFU.TANH R21, R5 ;  /* 0x0000000500157308 */ /* 0x0001220000002400 */
[----:B-1----:R-:W-:Y:S02]  /*5a40*/  FSEL R161, R153, -INF , P4 ;  /* 0xff80000099a17808 */ /* 0x002fe40002000000 */
[C---:B------:R-:W-:Y:S02]  /*5a50*/  ISETP.GT.AND P4, PT, R10.reuse, 0x9, PT ;  /* 0x000000090a00780c */ /* 0x040fe40003f84270 */
[----:B------:R-:W-:Y:S02]  /*5a60*/  ISETP.GT.AND P3, PT, R10, 0x10, PT ;  /* 0x000000100a00780c */ /* 0x000fe40003f64270 */
[----:B--2---:R-:W-:Y:S01]  /*5a70*/  FSEL R157, R157, -INF , P4 ;  /* 0xff8000009d9d7808 */ /* 0x004fe20002000000 */
[----:B------:R-:W1:Y:S01]  /*5a80*/  MUFU.TANH R20, R168 ;  /* 0x000000a800147308 */ /* 0x000e620000002400 */
[----:B0-----:R-:W-:-:S02]  /*5a90*/  FMNMX.FTZ R5, R161, R12, !PT ;  /* 0x0000000ca1057209 */ /* 0x001fc40007810000 */
[----:B------:R-:W-:Y:S02]  /*5aa0*/  ISETP.GT.AND P4, PT, R10, 0x11, PT ;  /* 0x000000110a00780c */ /* 0x000fe40003f84270 */
[----:B------:R-:W-:Y:S02]  /*5ab0*/  FMNMX.FTZ R12, R156, R5, !PT ;  /* 0x000000059c0c7209 */ /* 0x000fe40007810000 */
[----:B-----5:R-:W-:Y:S01]  /*5ac0*/  FSEL R160, R160, -INF , P3 ;  /* 0xff800000a0a07808 */ /* 0x020fe20001800000 */
[----:B------:R-:W0:Y:S01]  /*5ad0*/  MUFU.TANH R14, R169 ;  /* 0x000000a9000e7308 */ /* 0x000e220000002400 */
[----:B------:R-:W-:Y:S02]  /*5ae0*/  FMNMX.FTZ R5, R157, R12, !PT ;  /* 0x0000000c9d057209 */ /* 0x000fe40007810000 */
[----:B------:R-:W-:Y:S02]  /*5af0*/  ISETP.GT.AND P3, PT, R10, 0x18, PT ;  /* 0x000000180a00780c */ /* 0x000fe40003f64270 */
[----:B---3--:R-:W-:-:S02]  /*5b00*/  FSEL R153, R11, -INF , P4 ;  /* 0xff8000000b997808 */ /* 0x008fc40002000000 */
[----:B------:R-:W-:Y:S01]  /*5b10*/  FMNMX.FTZ R12, R160, R5, !PT ;  /* 0x00000005a00c7209 */ /* 0x000fe20007810000 */
[----:B------:R-:W2:Y:S01]  /*5b20*/  MUFU.TANH R15, R172 ;  /* 0x000000ac000f7308 */ /* 0x000ea20000002400 */
[C---:B------:R-:W-:Y:S02]  /*5b30*/  ISETP.GT.AND P4, PT, R10.reuse, 0x19, PT ;  /* 0x000000190a00780c */ /* 0x040fe40003f84270 */
[----:B------:R-:W-:Y:S02]  /*5b40*/  FSEL R152, R13, -INF , P3 ;  /* 0xff8000000d987808 */ /* 0x000fe40001800000 */
[----:B------:R-:W-:Y:S02]  /*5b50*/  FMNMX.FTZ R5, R153, R12, !PT ;  /* 0x0000000c99057209 */ /* 0x000fe40007810000 */
[----:B------:R-:W-:Y:S01]  /*5b60*/  ISETP.GT.AND P3, PT, R10, 0x20, PT ;  /* 0x000000200a00780c */ /* 0x000fe20003f64270 */
[----:B------:R-:W3:Y:S01]  /*5b70*/  MUFU.TANH R173, R173 ;  /* 0x000000ad00ad7308 */ /* 0x000ee20000002400 */
[----:B----4-:R-:W-:-:S02]  /*5b80*/  FSEL R21, R21, -INF , P4 ;  /* 0xff80000015157808 */ /* 0x010fc40002000000 */
[----:B------:R-:W-:Y:S02]  /*5b90*/  FMNMX.FTZ R12, R152, R5, !PT ;  /* 0x00000005980c7209 */ /* 0x000fe40007810000 */
[----:B------:R-:W-:Y:S02]  /*5ba0*/  ISETP.GT.AND P4, PT, R10, 0x21, PT ;  /* 0x000000210a00780c */ /* 0x000fe40003f84270 */
[----:B-1----:R-:W-:Y:S01]  /*5bb0*/  FSEL R20, R20, -INF , P3 ;  /* 0xff80000014147808 */ /* 0x002fe20001800000 */
[----:B------:R-:W1:Y:S01]  /*5bc0*/  MUFU.TANH R176, R176 ;  /* 0x000000b000b07308 */ /* 0x000e620000002400 */
[----:B------:R-:W-:Y:S02]  /*5bd0*/  FMNMX.FTZ R5, R21, R12, !PT ;  /* 0x0000000c15057209 */ /* 0x000fe40007810000 */
[----:B------:R-:W-:Y:S02]  /*5be0*/  ISETP.GT.AND P3, PT, R10, 0x28, PT ;  /* 0x000000280a00780c */ /* 0x000fe40003f64270 */
[----:B0-----:R-:W-:-:S02]  /*5bf0*/  FSEL R14, R14, -INF , P4 ;  /* 0xff8000000e0e7808 */ /* 0x001fc40002000000 */
[----:B------:R-:W-:Y:S01]  /*5c00*/  FMNMX.FTZ R5, R20, R5, !PT ;  /* 0x0000000514057209 */ /* 0x000fe20007810000 */
[----:B------:R-:W0:Y:S01]  /*5c10*/  MUFU.TANH R177, R177 ;  /* 0x000000b100b17308 */ /* 0x000e220000002400 */
[----:B------:R-:W-:Y:S02]  /*5c20*/  ISETP.GT.AND P4, PT, R10, 0x29, PT ;  /* 0x000000290a00780c */ /* 0x000fe40003f84270 */
[----:B--2---:R-:W-:Y:S02]  /*5c30*/  FSEL R15, R15, -INF , P3 ;  /* 0xff8000000f0f7808 */ /* 0x004fe40001800000 */
[----:B------:R-:W-:Y:S02]  /*5c40*/  FMNMX.FTZ R12, R14, R5, !PT ;  /* 0x000000050e0c7209 */ /* 0x000fe40007810000 */
[----:B------:R-:W-:Y:S01]  /*5c50*/  ISETP.GT.AND P3, PT, R10, 0x30, PT ;  /* 0x000000300a00780c */ /* 0x000fe20003f64270 */
[----:B------:R-:W2:Y:S01]  /*5c60*/  MUFU.TANH R180, R180 ;  /* 0x000000b400b47308 */ /* 0x000ea20000002400 */
[----:B---3--:R-:W-:-:S02]  /*5c70*/  FSEL R13, R173, -INF , P4 ;  /* 0xff800000ad0d7808 */ /* 0x008fc40002000000 */
        /* <DEDUP_REMOVED lines=8> */
[----:B------:R-:W-:Y:S01]  /*5d00*/  MUFU.TANH R172, R154 ;  /* 0x0000009a00ac7308 */ /* 0x000fe20000002400 */
[----:B------:R-:W-:Y:S02]  /*5d10*/  ISETP.GT.AND P4, PT, R10, 0x39, PT ;  /* 0x000000390a00780c */ /* 0x000fe40003f84270 */
[----:B--2---:R-:W-:Y:S02]  /*5d20*/  FSEL R10, R180, -INF , P3 ;  /* 0xff800000b40a7808 */ /* 0x004fe40001800000 */
[----:B------:R-:W-:Y:S02]  /*5d30*/  FMNMX.FTZ R169, R12, R11, !PT ;  /* 0x0000000b0ca97209 */ /* 0x000fe40007810000 */
[----:B------:R-:W-:Y:S01]  /*5d40*/  IADD3 R173, R6, -UR24, R165 ;  /* 0x8000001806ad7c10 */ /* 0x000fe2000fffe0a5 */
[----:B------:R-:W0:Y:S01]  /*5d50*/  MUFU.TANH R155, R155 ;  /* 0x0000009b009b7308 */ /* 0x000e220000002400 */
[----:B-1----:R-:W-:-:S02]  /*5d60*/  FSEL R11, R181, -INF , P4 ;  /* 0xff800000b50b7808 */ /* 0x002fc40002000000 */
[----:B------:R-:W-:Y:S02]  /*5d70*/  FMNMX.FTZ R168, R10, R169, !PT ;  /* 0x000000a90aa87209 */ /* 0x000fe40007810000 */
[----:B------:R-:W-:Y:S02]  /*5d80*/  ISETP.GT.AND P3, PT, R173, RZ, PT ;  /* 0x000000ffad00720c */ /* 0x000fe40003f64270 */
[----:B------:R-:W-:Y:S01]  /*5d90*/  FMNMX.FTZ R168, R11, R168, !PT ;  /* 0x000000a80ba87209 */ /* 0x000fe20007810000 */
[----:B------:R-:W1:Y:S01]  /*5da0*/  MUFU.TANH R158, R158 ;  /* 0x0000009e009e7308 */ /* 0x000e620000002400 */
[C---:B------:R-:W-:Y:S02]  /*5db0*/  ISETP.GT.AND P4, PT, R173.reuse, 0x1, PT ;  /* 0x00000001ad00780c */ /* 0x040fe40003f84270 */
[C---:B------:R-:W-:Y:S01]  /*5dc0*/  ISETP.GT.AND P6, PT, R173.reuse, 0x20, PT ;  /* 0x00000020ad00780c */ /* 0x040fe20003fc4270 */
[----:B------:R-:W2:Y:S01]  /*5dd0*/  SHFL.BFLY PT, R169, R168, 0x2, 0x1f ;  /* 0x0c401f00a8a97f89 */ /* 0x000ea200000e0000 */
[----:B------:R-:W-:-:S03]  /*5de0*/  ISETP.GT.AND P5, PT, R173, 0x29, PT ;  /* 0x00000029ad00780c */ /* 0x000fc60003fa4270 */
[----:B------:R-:W3:Y:S08]  /*5df0*/  MUFU.TANH R159, R159 ;  /* 0x0000009f009f7308 */ /* 0x000ef00000002400 */
[----:B------:R-:W4:Y:S08]  /*5e00*/  MUFU.TANH R162, R162 ;  /* 0x000000a200a27308 */ /* 0x000f300000002400 */
[----:B------:R5:W4:Y:S01]  /*5e10*/  MUFU.TANH R176, R163 ;  /* 0x000000a300b07308 */ /* 0x000b220000002400 */
[----:B--2---:R-:W-:-:S02]  /*5e20*/  FMNMX.FTZ R169, R168, R169, !PT ;  /* 0x000000a9a8a97209 */ /* 0x004fc40007810000 */
[----:B0-----:R-:W-:-:S05]  /*5e30*/  FSEL R168, R155, -INF , P4 ;  /* 0xff8000009ba87808 */ /* 0x001fca0002000000 */
[----:B------:R-:W0:Y:S01]  /*5e40*/  MUFU.TANH R177, R166 ;  /* 0x000000a600b17308 */ /* 0x000e220000002400 */
[----:B------:R-:W2:Y:S01]  /*5e50*/  SHFL.BFLY PT, R154, R169, 0x1, 0x1f ;  /* 0x0c201f00a99a7f89 */ /* 0x000ea200000e0000 */
[----:B-----5:R-:W-:Y:S02]  /*5e60*/  FSEL R163, R172, -INF , P3 ;  /* 0xff800000aca37808 */ /* 0x020fe40001800000 */
[----:B------:R-:W-:Y:S02]  /*5e70*/  ISETP.GT.AND P3, PT, R173, 0x8, PT ;  /* 0x00000008ad00780c */ /* 0x000fe40003f64270 */
[----:B------:R-:W-:Y:S02]  /*5e80*/  FMNMX.FTZ R155, R163, R8, !PT ;  /* 0x00000008a39b7209 */ /* 0x000fe40007810000 */
[----:B------:R-:W-:Y:S01]  /*5e90*/  ISETP.GT.AND P4, PT, R173, 0x9, PT ;  /* 0x00000009ad00780c */ /* 0x000fe20003f84270 */
[----:B------:R3:W5:Y:S01]  /*5ea0*/  MUFU.TANH R180, R167 ;  /* 0x000000a700b47308 */ /* 0x0007620000002400 */
[----:B-1----:R-:W-:-:S02]  /*5eb0*/  FSEL R158, R158, -INF , P3 ;  /* 0xff8000009e9e7808 */ /* 0x002fc40001800000 */
[----:B------:R-:W-:Y:S02]  /*5ec0*/  FMNMX.FTZ R155, R168, R155, !PT ;  /* 0x0000009ba89b7209 */ /* 0x000fe40007810000 */
[----:B------:R-:W-:-:S03]  /*5ed0*/  ISETP.GT.AND P3, PT, R173, 0x10, PT ;  /* 0x00000010ad00780c */ /* 0x000fc60003f64270 */
[----:B------:R1:W5:Y:S01]  /*5ee0*/  MUFU.TANH R181, R170 ;  /* 0x000000aa00b57308 */ /* 0x0003620000002400 */
[----:B---3--:R-:W-:Y:S02]  /*5ef0*/  FSEL R167, R159, -INF , P4 ;  /* 0xff8000009fa77808 */ /* 0x008fe40002000000 */
[C---:B------:R-:W-:Y:S02]  /*5f00*/  ISETP.GT.AND P4, PT, R173.reuse, 0x11, PT ;  /* 0x00000011ad00780c */ /* 0x040fe40003f84270 */
[----:B----4-:R-:W-:Y:S02]  /*5f10*/  FSEL R166, R162, -INF , P3 ;  /* 0xff800000a2a67808 */ /* 0x010fe40001800000 */
[----:B------:R-:W-:Y:S01]  /*5f20*/  ISETP.GT.AND P3, PT, R173, 0x18, PT ;  /* 0x00000018ad00780c */ /* 0x000fe20003f64270 */
[----:B------:R5:W3:Y:S01]  /*5f30*/  MUFU.TANH R165, R171 ;  /* 0x000000ab00a57308 */ /* 0x000ae20000002400 */
[----:B--2---:R-:W-:Y:S02]  /*5f40*/  FMNMX.FTZ R6, R169, R154, !PT ;  /* 0x0000009aa9067209 */ /* 0x004fe40007810000 */
[----:B------:R-:W-:-:S02]  /*5f50*/  FMNMX.FTZ R154, R158, R155, !PT ;  /* 0x0000009b9e9a7209 */ /* 0x000fc40007810000 */
[----:B-1----:R-:W-:Y:S02]  /*5f60*/  FSEL R170, R176, -INF , P4 ;  /* 0xff800000b0aa7808 */ /* 0x002fe40002000000 */
[----:B------:R-:W-:Y:S01]  /*5f70*/  FMNMX.FTZ R155, R167, R154, !PT ;  /* 0x0000009aa79b7209 */ /* 0x000fe20007810000 */
[----:B------:R-:W1:Y:S01]  /*5f80*/  MUFU.TANH R174, R174 ;  /* 0x000000ae00ae7308 */ /* 0x000e620000002400 */
[----:B------:R-:W-:Y:S02]  /*5f90*/  ISETP.GT.AND P4, PT, R173, 0x19, PT ;  /* 0x00000019ad00780c */ /* 0x000fe40003f84270 */
[----:B------:R-:W-:Y:S02]  /*5fa0*/  FMNMX.FTZ R155, R166, R155, !PT ;  /* 0x0000009ba69b7209 */ /* 0x000fe40007810000 */
[----:B0-----:R-:W-:Y:S02]  /*5fb0*/  FSEL R169, R177, -INF , P3 ;  /* 0xff800000b1a97808 */ /* 0x001fe40001800000 */
[----:B------:R-:W-:Y:S01]  /*5fc0*/  FMNMX.FTZ R154, R170, R155, !PT ;  /* 0x0000009baa9a7209 */ /* 0x000fe20007810000 */
[----:B------:R-:W0:Y:S01]  /*5fd0*/  MUFU.TANH R175, R175 ;  /* 0x000000af00af7308 */ /* 0x000e220000002400 */
[----:B-----5:R-:W-:-:S02]  /*5fe0*/  FSEL R171, R180, -INF , P4 ;  /* 0xff800000b4ab7808 */ /* 0x020fc40002000000 */
[----:B------:R-:W-:Y:S02]  /*5ff0*/  FMNMX.FTZ R154, R169, R154, !PT ;  /* 0x0000009aa99a7209 */ /* 0x000fe40007810000 */
[----:B------:R-:W-:Y:S02]  /*6000*/  ISETP.GT.AND P3, PT, R173, 0x21, PT ;  /* 0x00000021ad00780c */ /* 0x000fe40003f64270 */
[----:B------:R-:W-:Y:S01]  /*6010*/  FSEL R162, R181, -INF , P6 ;  /* 0xff800000b5a27808 */ /* 0x000fe20003000000 */
[----:B------:R2:W4:Y:S01]  /*6020*/  MUFU.TANH R191, R178 ;  /* 0x000000b200bf7308 */ /* 0x0005220000002400 */
[----:B------:R-:W-:Y:S02]  /*6030*/  FMNMX.FTZ R155, R171, R154, !PT ;  /* 0x0000009aab9b7209 */ /* 0x000fe40007810000 */
[----:B------:R-:W-:Y:S02]  /*6040*/  ISETP.GT.AND P4, PT, R173, 0x28, PT ;  /* 0x00000028ad00780c */ /* 0x000fe40003f84270 */
[----:B---3--:R-:W-:-:S02]  /*6050*/  FSEL R159, R165, -INF , P3 ;  /* 0xff800000a59f7808 */ /* 0x008fc40001800000 */
[----:B------:R-:W-:Y:S01]  /*6060*/  FMNMX.FTZ R172, R162, R155, !PT ;  /* 0x0000009ba2ac7209 */ /* 0x000fe20007810000 */
[----:B------:R3:W5:Y:S01]  /*6070*/  MUFU.TANH R176, R179 ;  /* 0x000000b300b07308 */ /* 0x0007620000002400 */
[----:B-1----:R-:W-:Y:S01]  /*6080*/  FSEL R154, R174, -INF , P4 ;  /* 0xff800000ae9a7808 */ /* 0x002fe20002000000 */
[C---:B--2---:R-:W-:Y:S01]  /*6090*/  FMUL.FTZ R178, R6.reuse, UR10 ;  /* 0x0000000a06b27c20 */ /* 0x044fe20008410000 */
[----:B------:R-:W-:Y:S02]  /*60a0*/  FMNMX.FTZ R165, R159, R172, !PT ;  /* 0x000000ac9fa57209 */ /* 0x000fe40007810000 */
[----:B------:R-:W-:Y:S02]  /*60b0*/  FSETP.NEU.FTZ.AND P3, PT, R6, -INF , PT ;  /* 0xff8000000600780b */ /* 0x000fe40003f7d000 */
[----:B------:R-:W-:Y:S01]  /*60c0*/  ISETP.GT.AND P6, PT, R173, 0x30, PT ;  /* 0x00000030ad00780c */ /* 0x000fe20003fc4270 */
[----:B------:R-:W1:Y:S01]  /*60d0*/  MUFU.TANH R182, R182 ;  /* 0x000000b600b67308 */ /* 0x000e620000002400 */
[----:B0-----:R-:W-:-:S02]  /*60e0*/  FSEL R155, R175, -INF , P5 ;  /* 0xff800000af9b7808 */ /* 0x001fc40002800000 */
[----:B------:R-:W-:Y:S02]  /*60f0*/  FMNMX.FTZ R172, R154, R165, !PT ;  /* 0x000000a59aac7209 */ /* 0x000fe40007810000 */
[----:B------:R-:W-:Y:S02]  /*6100*/  FSEL R178, R178, RZ, P3 ;  /* 0x000000ffb2b27208 */ /* 0x000fe40001800000 */
[----:B------:R-:W-:Y:S01]  /*6110*/  ISETP.GT.AND P4, PT, R173, 0x31, PT ;  /* 0x00000031ad00780c */ /* 0x000fe20003f84270 */
[----:B------:R-:W0:Y:S01]  /*6120*/  MUFU.TANH R183, R183 ;  /* 0x000000b700b77308 */ /* 0x000e220000002400 */
[----:B----4-:R-:W-:Y:S01]  /*6130*/  FSEL R165, R191, -INF , P6 ;  /* 0xff800000bfa57808 */ /* 0x010fe20003000000 */
[--C-:B---3--:R-:W-:Y:S01]  /*6140*/  FFMA.FTZ R179, R164, UR10, -R178.reuse ;  /* 0x0000000aa4b37c23 */ /* 0x108fe200080108b2 */
[----:B------:R-:W-:Y:S01]  /*6150*/  FMNMX.FTZ R174, R155, R172, !PT ;  /* 0x000000ac9bae7209 */ /* 0x000fe20007810000 */
[--C-:B------:R-:W-:Y:S01]  /*6160*/  FFMA.FTZ R181, R156, UR10, -R178.reuse ;  /* 0x0000000a9cb57c23 */ /* 0x100fe200080108b2 */
[----:B------:R-:W-:Y:S01]  /*6170*/  ISETP.GT.AND P5, PT, R173, 0x38, PT ;  /* 0x00000038ad00780c */ /* 0x000fe20003fa4270 */
[--C-:B------:R-:W-:Y:S01]  /*6180*/  FFMA.FTZ R156, R160, UR10, -R178.reuse ;  /* 0x0000000aa09c7c23 */ /* 0x100fe200080108b2 */
[----:B-----5:R-:W-:Y:S01]  /*6190*/  FSEL R164, R176, -INF , P4 ;  /* 0xff800000b0a47808 */ /* 0x020fe20002000000 */
[--C-:B------:R-:W-:Y:S01]  /*61a0*/  FFMA.FTZ R160, R152, UR10, -R178.reuse ;  /* 0x0000000a98a07c23 */ /* 0x100fe200080108b2 */
[----:B------:R-:W-:Y:S01]  /*61b0*/  FMNMX.FTZ R175, R165, R174, !PT ;  /* 0x000000aea5af7209 */ /* 0x000fe20007810000 */
[--C-:B------:R-:W-:Y:S01]  /*61c0*/  FFMA.FTZ R161, R161, UR10, -R178.reuse ;  /* 0x0000000aa1a17c23 */ /* 0x100fe200080108b2 */
[----:B------:R-:W-:Y:S01]  /*61d0*/  ISETP.GT.AND P4, PT, R173, 0x39, PT ;  /* 0x00000039ad00780c */ /* 0x000fe20003f84270 */
[--C-:B------:R-:W-:Y:S01]  /*61e0*/  FFMA.FTZ R21, R21, UR10, -R178.reuse ;  /* 0x0000000a15157c23 */ /* 0x100fe200080108b2 */
[----:B-1----:R-:W-:Y:S01]  /*61f0*/  FSEL R173, R182, -INF , P5 ;  /* 0xff800000b6ad7808 */ /* 0x002fe20002800000 */
[--C-:B------:R-:W-:Y:S01]  /*6200*/  FFMA.FTZ R20, R20, UR10, -R178.reuse ;  /* 0x0000000a14147c23 */ /* 0x100fe200080108b2 */
[----:B------:R-:W-:Y:S01]  /*6210*/  FMNMX.FTZ R176, R164, R175, !PT ;  /* 0x000000afa4b07209 */ /* 0x000fe20007810000 */
[--C-:B------:R-:W-:Y:S01]  /*6220*/  FFMA.FTZ R12, R12, UR10, -R178.reuse ;  /* 0x0000000a0c0c7c23 */ /* 0x100fe200080108b2 */
[----:B0-----:R-:W-:Y:S01]  /*6230*/  FSEL R174, R183, -INF , P4 ;  /* 0xff800000b7ae7808 */ /* 0x001fe20002000000 */
[--C-:B------:R-:W-:Y:S01]  /*6240*/  FFMA.FTZ R10, R10, UR10, -R178.reuse ;  /* 0x0000000a0a0a7c23 */ /* 0x100fe200080108b2 */
[----:B------:R-:W-:Y:S01]  /*6250*/  FMNMX.FTZ R175, R173, R176, !PT ;  /* 0x000000b0adaf7209 */ /* 0x000fe20007810000 */
[--C-:B------:R-:W-:Y:S01]  /*6260*/  FFMA.FTZ R176, R157, UR10, -R178.reuse ;  /* 0x0000000a9db07c23 */ /* 0x100fe200080108b2 */
[--C-:B------:R-:W-:Y:S01]  /*6270*/  FFMA.FTZ R157, R153, UR10, -R178.reuse ;  /* 0x0000000a999d7c23 */ /* 0x100fe200080108b2 */
[--C-:B------:R-:W-:Y:S01]  /*6280*/  FFMA.FTZ R11, R11, UR10, -R178.reuse ;  /* 0x0000000a0b0b7c23 */ /* 0x100fe200080108b2 */
[----:B------:R-:W-:Y:S01]  /*6290*/  FMNMX.FTZ R177, R174, R175, !PT ;  /* 0x000000afaeb17209 */ /* 0x000fe20007810000 */
[----:B------:R-:W-:Y:S04]  /*62a0*/  MUFU.EX2 R172, R179 ;  /* 0x000000b300ac7308 */ /* 0x000fe80000000800 */
[----:B------:R-:W0:Y:S04]  /*62b0*/  SHFL.BFLY PT, R180, R177, 0x2, 0x1f ;  /* 0x0c401f00b1b47f89 */ /* 0x000e2800000e0000 */
[----:B------:R-:W-:Y:S08]  /*62c0*/  MUFU.EX2 R161, R161 ;  /* 0x000000a100a17308 */ /* 0x000ff00000000800 */
[----:B------:R1:W-:Y:S08]  /*62d0*/  MUFU.EX2 R175, R181 ;  /* 0x000000b500af7308 */ /* 0x0003f00000000800 */
[----:B------:R-:W-:Y:S01]  /*62e0*/  MUFU.EX2 R176, R176 ;  /* 0x000000b000b07308 */ /* 0x000fe20000000800 */
[----:B-1----:R-:W-:Y:S01]  /*62f0*/  IMAD.U32 R181, RZ, RZ, UR23 ;  /* 0x00000017ffb57e24 */ /* 0x002fe2000f8e00ff */
[----:B0-----:R-:W-:Y:S01]  /*6300*/  FMNMX.FTZ R180, R177, R180, !PT ;  /* 0x000000b4b1b47209 */ /* 0x001fe20007810000 */
[--C-:B------:R-:W-:Y:S01]  /*6310*/  FFMA.FTZ R177, R14, UR10, -R178.reuse ;  /* 0x0000000a0eb17c23 */ /* 0x100fe200080108b2 */
[--C-:B------:R-:W-:Y:S01]  /*6320*/  FFMA.FTZ R14, R15, UR10, -R178.reuse ;  /* 0x0000000a0f0e7c23 */ /* 0x100fe200080108b2 */
[--C-:B------:R-:W-:Y:S01]  /*6330*/  FFMA.FTZ R15, R13, UR10, -R178.reuse ;  /* 0x0000000a0d0f7c23 */ /* 0x100fe200080108b2 */
[----:B------:R-:W-:Y:S01]  /*6340*/  FFMA.FTZ R13, R5, UR10, -R178 ;  /* 0x0000000a050d7c23 */ /* 0x000fe200080108b2 */
[----:B------:R-:W0:Y:S01]  /*6350*/  SHFL.BFLY PT, R153, R180, 0x1, 0x1f ;  /* 0x0c201f00b4997f89 */ /* 0x000e2200000e0000 */
[----:B------:R-:W-:Y:S01]  /*6360*/  FSEL R178, R6, RZ, P3 ;  /* 0x000000ff06b27208 */ /* 0x000fe20001800000 */
[----:B------:R-:W-:Y:S04]  /*6370*/  MUFU.EX2 R156, R156 ;  /* 0x0000009c009c7308 */ /* 0x000fe80000000800 */
[----:B------:R-:W-:-:S04]  /*6380*/  FADD.FTZ R178, -R178, R9 ;  /* 0x00000009b2b27221 */ /* 0x000fc80000010100 */
[----:B------:R-:W-:Y:S01]  /*6390*/  FMUL.FTZ R9, R178, UR10 ;  /* 0x0000000ab2097c20 */ /* 0x000fe20008410000 */
[----:B------:R-:W-:Y:S01]  /*63a0*/  IMAD.U32 R178, RZ, RZ, UR26 ;  /* 0x0000001affb27e24 */ /* 0x000fe2000f8e00ff */
[----:B------:R-:W-:Y:S08]  /*63b0*/  MUFU.EX2 R157, R157 ;  /* 0x0000009d009d7308 */ /* 0x000ff00000000800 */
[----:B------:R-:W1:Y:S01]  /*63c0*/  MUFU.EX2 R9, R9 ;  /* 0x0000000900097308 */ /* 0x000e620000000800 */
[----:B0-----:R-:W-:-:S04]  /*63d0*/  FMNMX.FTZ R5, R180, R153, !PT ;  /* 0x00000099b4057209 */ /* 0x001fc80007810000 */
[C---:B------:R-:W-:Y:S01]  /*63e0*/  FSETP.NEU.FTZ.AND P4, PT, R5.reuse, -INF , PT ;  /* 0xff8000000500780b */ /* 0x040fe20003f9d000 */
[----:B------:R-:W-:Y:S02]  /*63f0*/  FMUL.FTZ R152, R5, UR10 ;  /* 0x0000000a05987c20 */ /* 0x000fe40008410000 */
[----:B------:R-:W-:Y:S03]  /*6400*/  MUFU.EX2 R160, R160 ;  /* 0x000000a000a07308 */ /* 0x000fe60000000800 */
[----:B------:R-:W-:Y:S01]  /*6410*/  FSEL R152, R152, RZ, P4 ;  /* 0x000000ff98987208 */ /* 0x000fe20002000000 */
[----:B-1----:R-:W-:-:S04]  /*6420*/  FFMA.FTZ R180, R9, R3, R172 ;  /* 0x0000000309b47223 */ /* 0x002fc800000100ac */
[----:B------:R-:W-:Y:S01]  /*6430*/  MUFU.EX2 R21, R21 ;  /* 0x0000001500157308 */ /* 0x000fe20000000800 */
[--C-:B------:R-:W-:Y:S01]  /*6440*/  FFMA.FTZ R153, R163, UR10, -R152.reuse ;  /* 0x0000000aa3997c23 */ /* 0x100fe20008010898 */
[--C-:B------:R-:W-:Y:S01]  /*6450*/  FFMA.FTZ R163, R166, UR10, -R152.reuse ;  /* 0x0000000aa6a37c23 */ /* 0x100fe20008010898 */
[--C-:B------:R-:W-:Y:S01]  /*6460*/  FFMA.FTZ R166, R169, UR10, -R152.reuse ;  /* 0x0000000aa9a67c23 */ /* 0x100fe20008010898 */
[--C-:B------:R-:W-:Y:S01]  /*6470*/  FFMA.FTZ R169, R171, UR10, -R152.reuse ;  /* 0x0000000aaba97c23 */ /* 0x100fe20008010898 */
[----:B------:R-:W-:Y:S01]  /*6480*/  FSEL R171, R5, RZ, P4 ;  /* 0x000000ff05ab7208 */ /* 0x000fe20002000000 */
[--C-:B------:R-:W-:Y:S01]  /*6490*/  FFMA.FTZ R168, R168, UR10, -R152.reuse ;  /* 0x0000000aa8a87c23 */ /* 0x100fe20008010898 */
[--C-:B------:R-:W-:Y:S01]  /*64a0*/  FFMA.FTZ R158, R158, UR10, -R152.reuse ;  /* 0x0000000a9e9e7c23 */ /* 0x100fe20008010898 */
[----:B------:R-:W-:Y:S01]  /*64b0*/  MUFU.EX2 R153, R153 ;  /* 0x0000009900997308 */ /* 0x000fe20000000800 */
[----:B------:R-:W-:Y:S01]  /*64c0*/  FFMA.FTZ R167, R167, UR10, -R152 ;  /* 0x0000000aa7a77c23 */ /* 0x000fe20008010898 */
[----:B------:R-:W-:Y:S01]  /*64d0*/  FADD.FTZ R171, -R171, R8 ;  /* 0x00000008abab7221 */ /* 0x000fe20000010100 */
[--C-:B------:R-:W-:Y:S01]  /*64e0*/  FFMA.FTZ R179, R159, UR10, -R152.reuse ;  /* 0x0000000a9fb37c23 */ /* 0x100fe20008010898 */
[----:B------:R-:W-:Y:S01]  /*64f0*/  FFMA.FTZ R170, R170, UR10, -R152 ;  /* 0x0000000aaaaa7c23 */ /* 0x000fe20008010898 */
[----:B------:R-:W-:Y:S01]  /*6500*/  FADD.FTZ R180, R161, R180 ;  /* 0x000000b4a1b47221 */ /* 0x000fe20000010000 */
[----:B------:R-:W-:Y:S01]  /*6510*/  FMUL.FTZ R8, R171, UR10 ;  /* 0x0000000aab087c20 */ /* 0x000fe20008410000 */
[----:B------:R-:W-:Y:S01]  /*6520*/  IMAD.MOV R171, RZ, RZ, -R18 ;  /* 0x000000ffffab7224 */ /* 0x000fe200078e0a12 */
[----:B------:R-:W-:Y:S01]  /*6530*/  MUFU.EX2 R168, R168 ;  /* 0x000000a800a87308 */ /* 0x000fe20000000800 */
[--C-:B------:R-:W-:Y:S01]  /*6540*/  FFMA.FTZ R3, R154, UR10, -R152.reuse ;  /* 0x0000000a9a037c23 */ /* 0x100fe20008010898 */
[--C-:B------:R-:W-:Y:S01]  /*6550*/  FFMA.FTZ R162, R162, UR10, -R152.reuse ;  /* 0x0000000aa2a27c23 */ /* 0x100fe20008010898 */
[----:B------:R-:W-:Y:S01]  /*6560*/  FFMA.FTZ R165, R165, UR10, -R152 ;  /* 0x0000000aa5a57c23 */ /* 0x000fe20008010898 */
[----:B------:R-:W-:Y:S01]  /*6570*/  ISETP.NE.AND P3, PT, R2, R171, PT ;  /* 0x000000ab0200720c */ /* 0x000fe20003f65270 */
[----:B------:R-:W-:-:S02]  /*6580*/  @!P1 VIADD R171, R178, 0x28c40 ;  /* 0x00028c40b2ab9836 */ /* 0x000fc40000000000 */
[--C-:B------:R-:W-:Y:S01]  /*6590*/  FFMA.FTZ R164, R164, UR10, -R152.reuse ;  /* 0x0000000aa4a47c23 */ /* 0x100fe20008010898 */
[--C-:B------:R-:W-:Y:S01]  /*65a0*/  FFMA.FTZ R173, R173, UR10, -R152.reuse ;  /* 0x0000000aadad7c23 */ /* 0x100fe20008010898 */
[----:B------:R-:W0:Y:S01]  /*65b0*/  MUFU.EX2 R8, R8 ;  /* 0x0000000800087308 */ /* 0x000e220000000800 */
[----:B------:R-:W-:Y:S01]  /*65c0*/  FFMA.FTZ R174, R174, UR10, -R152 ;  /* 0x0000000aaeae7c23 */ /* 0x000fe20008010898 */
[----:B------:R-:W-:Y:S01]  /*65d0*/  @!P1 PRMT R159, RZ, 0x654, R171 ;  /* 0x00000654ff9f9816 */ /* 0x000fe200000000ab */
[-C--:B------:R-:W-:Y:S01]  /*65e0*/  FMUL.FTZ R24, R24, R9.reuse ;  /* 0x0000000918187220 */ /* 0x080fe20000410000 */
[-C--:B------:R-:W-:Y:S01]  /*65f0*/  FMUL.FTZ R25, R25, R9.reuse ;  /* 0x0000000919197220 */ /* 0x080fe20000410000 */
[-C--:B------:R-:W-:Y:S01]  /*6600*/  FMUL.FTZ R28, R28, R9.reuse ;  /* 0x000000091c1c7220 */ /* 0x080fe20000410000 */
[----:B------:R0:W-:Y:S01]  /*6610*/  @!P1 SYNCS.ARRIVE.TRANS64.RED.A1T0 RZ, [R159+URZ], RZ ;  /* 0x000000ff9fff99a7 */ /* 0x0001e2000810043f */
        /* <DEDUP_REMOVED lines=11> */
[----:B------:R-:W-:Y:S01]  /*66d0*/  @!P3 IMAD R4, R181, 0x40, R16 ;  /* 0x00000040b504b824 */ /* 0x000fe200078e0210 */
[C---:B------:R-:W-:Y:S01]  /*66e0*/  F2FP.F16.F32.PACK_AB R153, R168.reuse, R153 ;  /* 0x00000099a899723e */ /* 0x040fe200000000ff */
[-C--:B------:R-:W-:Y:S01]  /*66f0*/  FMUL.FTZ R45, R45, R9.reuse ;  /* 0x000000092d2d7220 */ /* 0x080fe20000410000 */
[----:B------:R-:W-:Y:S01]  /*6700*/  FADD.FTZ R181, R168, R159 ;  /* 0x0000009fa8b57221 */ /* 0x000fe20000010000 */
[-C--:B------:R-:W-:Y:S01]  /*6710*/  FMUL.FTZ R48, R48, R9.reuse ;  /* 0x0000000930307220 */ /* 0x080fe20000410000 */
[----:B------:R-:W-:Y:S01]  /*6720*/  @!P3 LEA R159, R4, UR43, 0x2 ;  /* 0x0000002b049fbc11 */ /* 0x000fe2000f8e10ff */
[----:B------:R-:W0:Y:S01]  /*6730*/  MUFU.EX2 R163, R163 ;  /* 0x000000a300a37308 */ /* 0x000e220000000800 */
[----:B-1----:R-:W-:Y:S01]  /*6740*/  FADD.FTZ R154, R158, R181 ;  /* 0x000000b59e9a7221 */ /* 0x002fe20000010000 */
[----:B------:R-:W-:Y:S01]  /*6750*/  FFMA.FTZ R4, R155, UR10, -R152 ;  /* 0x0000000a9b047c23 */ /* 0x000fe20008010898 */
[----:B------:R-:W-:Y:S01]  /*6760*/  F2FP.F16.F32.PACK_AB R152, R161, R172 ;  /* 0x000000aca198723e */ /* 0x000fe200000000ff */
[----:B------:R-:W-:Y:S01]  /*6770*/  @!P3 STS [R159+0x28800], R9 ;  /* 0x028800099f00b388 */ /* 0x000fe20000000800 */
[-C--:B------:R-:W-:Y:S01]  /*6780*/  FMUL.FTZ R49, R49, R9.reuse ;  /* 0x0000000931317220 */ /* 0x080fe20000410000 */
[-C--:B------:R-:W-:Y:S01]  /*6790*/  FMUL.FTZ R52, R52, R9.reuse ;  /* 0x0000000934347220 */ /* 0x080fe20000410000 */
[-C--:B------:R-:W-:Y:S01]  /*67a0*/  FMUL.FTZ R53, R53, R9.reuse ;  /* 0x0000000935357220 */ /* 0x080fe20000410000 */
[----:B------:R-:W1:Y:S01]  /*67b0*/  MUFU.EX2 R170, R170 ;  /* 0x000000aa00aa7308 */ /* 0x000e620000000800 */
[----:B--2---:R-:W-:Y:S01]  /*67c0*/  FADD.FTZ R154, R167, R154 ;  /* 0x0000009aa79a7221 */ /* 0x004fe20000010000 */
[----:B------:R2:W-:Y:S01]  /*67d0*/  @!P3 STS [R159+0x28820], R8 ;  /* 0x028820089f00b388 */ /* 0x0005e20000000800 */
[-C--:B------:R-:W-:Y:S01]  /*67e0*/  FMUL.FTZ R56, R56, R9.reuse ;  /* 0x0000000938387220 */ /* 0x080fe20000410000 */
[-C--:B------:R-:W-:Y:S01]  /*67f0*/  FMUL.FTZ R57, R57, R9.reuse ;  /* 0x0000000939397220 */ /* 0x080fe20000410000 */
[-C--:B------:R-:W-:Y:S01]  /*6800*/  FMUL.FTZ R60, R60, R9.reuse ;  /* 0x000000093c3c7220 */ /* 0x080fe20000410000 */
[-C--:B------:R-:W-:Y:S01]  /*6810*/  FMUL.FTZ R61, R61, R9.reuse ;  /* 0x000000093d3d7220 */ /* 0x080fe20000410000 */
[-C--:B------:R-:W-:Y:S01]  /*6820*/  FMUL.FTZ R64, R64, R9.reuse ;  /* 0x0000000940407220 */ /* 0x080fe20000410000 */
[----:B------:R3:W-:Y:S01]  /*6830*/  MUFU.EX2 R171, R179 ;  /* 0x000000b300ab7308 */ /* 0x0007e20000000800 */
        /* <DEDUP_REMOVED lines=9> */
[----:B-1----:R-:W-:Y:S01]  /*68d0*/  FADD.FTZ R155, R170, R155 ;  /* 0x0000009baa9b7221 */ /* 0x002fe20000010000 */
[-C--:B------:R-:W-:Y:S01]  /*68e0*/  FMUL.FTZ R77, R77, R9.reuse ;  /* 0x000000094d4d7220 */ /* 0x080fe20000410000 */
[-C--:B------:R-:W-:Y:S01]  /*68f0*/  FMUL.FTZ R80, R80, R9.reuse ;  /* 0x0000000950507220 */ /* 0x080fe20000410000 */
[----:B------:R-:W-:Y:S01]  /*6900*/  FADD.FTZ R179, R176, R179 ;  /* 0x000000b3b0b37221 */ /* 0x000fe20000010000 */
[-C--:B------:R-:W-:Y:S01]  /*6910*/  FMUL.FTZ R81, R81, R9.reuse ;  /* 0x0000000951517220 */ /* 0x080fe20000410000 */
[-C--:B------:R-:W-:Y:S01]  /*6920*/  FMUL.FTZ R84, R84, R9.reuse ;  /* 0x0000000954547220 */ /* 0x080fe20000410000 */
[----:B------:R-:W1:Y:S01]  /*6930*/  MUFU.EX2 R169, R169 ;  /* 0x000000a900a97308 */ /* 0x000e620000000800 */
[----:B------:R-:W-:Y:S01]  /*6940*/  FADD.FTZ R180, R156, R179 ;  /* 0x000000b39cb47221 */ /* 0x000fe20000010000 */
[----:B------:R-:W-:Y:S01]  /*6950*/  F2FP.F16.F32.PACK_AB R156, R157, R156 ;  /* 0x0000009c9d9c723e */ /* 0x000fe200000000ff */
[-C--:B------:R-:W-:Y:S01]  /*6960*/  FMUL.FTZ R85, R85, R9.reuse ;  /* 0x0000000955557220 */ /* 0x080fe20000410000 */
[----:B------:R-:W-:Y:S01]  /*6970*/  FMUL.FTZ R88, R88, R9 ;  /* 0x0000000958587220 */ /* 0x000fe20000410000 */
[----:B------:R-:W-:Y:S01]  /*6980*/  FADD.FTZ R179, R157, R180 ;  /* 0x000000b49db37221 */ /* 0x000fe20000010000 */
[----:B------:R-:W-:Y:S01]  /*6990*/  F2FP.F16.F32.PACK_AB R157, R170, R163 ;  /* 0x000000a3aa9d723e */ /* 0x000fe200000000ff */
[-C--:B------:R-:W-:Y:S01]  /*69a0*/  FMUL.FTZ R89, R89, R9.reuse ;  /* 0x0000000959597220 */ /* 0x080fe20000410000 */
[----:B------:R-:W3:Y:S01]  /*69b0*/  MUFU.EX2 R20, R20 ;  /* 0x0000001400147308 */ /* 0x000ee20000000800 */
[----:B------:R-:W-:Y:S01]  /*69c0*/  FADD.FTZ R154, R160, R179 ;  /* 0x000000b3a09a7221 */ /* 0x000fe20000010000 */
[----:B0-----:R-:W-:Y:S01]  /*69d0*/  FADD.FTZ R180, R166, R155 ;  /* 0x0000009ba6b47221 */ /* 0x001fe20000010000 */
[-C--:B------:R-:W-:Y:S01]  /*69e0*/  FMUL.FTZ R92, R92, R9.reuse ;  /* 0x000000095c5c7220 */ /* 0x080fe20000410000 */
[----:B------:R-:W-:Y:S01]  /*69f0*/  FMUL.FTZ R93, R93, R9 ;  /* 0x000000095d5d7220 */ /* 0x000fe20000410000 */
[----:B------:R-:W-:Y:S01]  /*6a00*/  FADD.FTZ R155, R21, R154 ;  /* 0x0000009a159b7221 */ /* 0x000fe20000010000 */
[----:B------:R-:W-:Y:S01]  /*6a10*/  F2FP.F16.F32.PACK_AB R154, R176, R175 ;  /* 0x000000afb09a723e */ /* 0x000fe200000000ff */
        /* <DEDUP_REMOVED lines=8> */
[-C--:B------:R-:W-:Y:S01]  /*6aa0*/  FMUL.FTZ R108, R108, R9.reuse ;  /* 0x000000096c6c7220 */ /* 0x080fe20000410000 */
[----:B------:R-:W2:Y:S01]  /*6ab0*/  MUFU.EX2 R177, R177 ;  /* 0x000000b100b17308 */ /* 0x000ea20000000800 */
[----:B---3--:R-:W-:Y:S01]  /*6ac0*/  FADD.FTZ R168, R20, R155 ;  /* 0x0000009b14a87221 */ /* 0x008fe20000010000 */
[----:B------:R-:W-:Y:S01]  /*6ad0*/  F2FP.F16.F32.PACK_AB R155, R167, R158 ;  /* 0x0000009ea79b723e */ /* 0x000fe200000000ff */
[----:B------:R-:W-:Y:S01]  /*6ae0*/  BAR.SYNC.DEFER_BLOCKING 0xf, 0x100 ;  /* 0x03c4000000007b1d */ /* 0x000fe20000010000 */
[----:B------:R-:W-:Y:S01]  /*6af0*/  F2FP.F16.F32.PACK_AB R158, R21, R160 ;  /* 0x000000a0159e723e */ /* 0x000fe200000000ff */
[-C--:B------:R-:W-:Y:S01]  /*6b00*/  FMUL.FTZ R109, R109, R9.reuse ;  /* 0x000000096d6d7220 */ /* 0x080fe20000410000 */
[-C--:B------:R-:W-:Y:S01]  /*6b10*/  FMUL.FTZ R112, R112, R9.reuse ;  /* 0x0000000970707220 */ /* 0x080fe20000410000 */
[-C--:B------:R-:W-:Y:S01]  /*6b20*/  FMUL.FTZ R113, R113, R9.reuse ;  /* 0x0000000971717220 */ /* 0x080fe20000410000 */
[-C--:B------:R-:W-:Y:S01]  /*6b30*/  FMUL.FTZ R116, R116, R9.reuse ;  /* 0x0000000974747220 */ /* 0x080fe20000410000 */
[----:B------:R-:W-:Y:S01]  /*6b40*/  MUFU.EX2 R14, R14 ;  /* 0x0000000e000e7308 */ /* 0x000fe20000000800 */
[----:B0-----:R-:W-:Y:S01]  /*6b50*/  FADD.FTZ R176, R162, R161 ;  /* 0x000000a1a2b07221 */ /* 0x001fe20000010000 */
[----:B------:R-:W-:Y:S01]  /*6b60*/  F2FP.F16.F32.PACK_AB R161, R171, R162 ;  /* 0x000000a2aba1723e */ /* 0x000fe200000000ff */
[-C--:B------:R-:W-:Y:S01]  /*6b70*/  FMUL.FTZ R117, R117, R9.reuse ;  /* 0x0000000975757220 */ /* 0x080fe20000410000 */
[-C--:B------:R-:W-:Y:S01]  /*6b80*/  FMUL.FTZ R120, R120, R9.reuse ;  /* 0x0000000978787220 */ /* 0x080fe20000410000 */
[----:B------:R-:W-:Y:S01]  /*6b90*/  FADD.FTZ R176, R171, R176 ;  /* 0x000000b0abb07221 */ /* 0x000fe20000010000 */
[-C--:B------:R-:W-:Y:S01]  /*6ba0*/  FMUL.FTZ R121, R121, R9.reuse ;  /* 0x0000000979797220 */ /* 0x080fe20000410000 */
[-C--:B------:R-:W-:Y:S01]  /*6bb0*/  FMUL.FTZ R124, R124, R9.reuse ;  /* 0x000000097c7c7220 */ /* 0x080fe20000410000 */
[----:B------:R-:W-:Y:S01]  /*6bc0*/  MUFU.EX2 R3, R3 ;  /* 0x0000000300037308 */ /* 0x000fe20000000800 */
[C---:B--2---:R-:W-:Y:S01]  /*6bd0*/  FADD.FTZ R159, R177.reuse, R168 ;  /* 0x000000a8b19f7221 */ /* 0x044fe20000010000 */
[----:B------:R-:W-:Y:S01]  /*6be0*/  F2FP.F16.F32.PACK_AB R160, R177, R20 ;  /* 0x00000014b1a0723e */ /* 0x000fe200000000ff */
[-C--:B------:R-:W-:Y:S01]  /*6bf0*/  FMUL.FTZ R125, R125, R9.reuse ;  /* 0x000000097d7d7220 */ /* 0x080fe20000410000 */
[-C--:B------:R-:W-:Y:S01]  /*6c00*/  FMUL.FTZ R128, R128, R9.reuse ;  /* 0x0000000980807220 */ /* 0x080fe20000410000 */
[-C--:B------:R-:W-:Y:S01]  /*6c10*/  FMUL.FTZ R129, R129, R9.reuse ;  /* 0x0000000981817220 */ /* 0x080fe20000410000 */
[-C--:B------:R-:W-:Y:S01]  /*6c20*/  FMUL.FTZ R132, R132, R9.reuse ;  /* 0x0000000984847220 */ /* 0x080fe20000410000 */
[-C--:B------:R-:W-:Y:S01]  /*6c30*/  FMUL.FTZ R133, R133, R9.reuse ;  /* 0x0000000985857220 */ /* 0x080fe20000410000 */
[----:B------:R-:W-:Y:S01]  /*6c40*/  MUFU.EX2 R4, R4 ;  /* 0x0000000400047308 */ /* 0x000fe20000000800 */
[-C--:B------:R-:W-:Y:S01]  /*6c50*/  FMUL.FTZ R136, R136, R9.reuse ;  /* 0x0000000988887220 */ /* 0x080fe20000410000 */
[----:B------:R0:W-:Y:S01]  /*6c60*/  STSM.16.M88.4 [R19+0x26800], R152 ;  /* 0x0268009813007844 */ /* 0x0001e20000000200 */
[-C--:B------:R-:W-:Y:S01]  /*6c70*/  FMUL.FTZ R137, R137, R9.reuse ;  /* 0x0000000989897220 */ /* 0x080fe20000410000 */
[-C--:B------:R-:W-:Y:S01]  /*6c80*/  FMUL.FTZ R140, R140, R9.reuse ;  /* 0x000000098c8c7220 */ /* 0x080fe20000410000 */
[-C--:B------:R-:W-:Y:S01]  /*6c90*/  FMUL.FTZ R141, R141, R9.reuse ;  /* 0x000000098d8d7220 */ /* 0x080fe20000410000 */
[-C--:B------:R-:W-:Y:S01]  /*6ca0*/  FMUL.FTZ R144, R144, R9.reuse ;  /* 0x0000000990907220 */ /* 0x080fe20000410000 */
[-C--:B------:R-:W-:Y:S01]  /*6cb0*/  FMUL.FTZ R145, R145, R9.reuse ;  /* 0x0000000991917220 */ /* 0x080fe20000410000 */
[----:B------:R-:W1:Y:S01]  /*6cc0*/  MUFU.EX2 R15, R15 ;  /* 0x0000000f000f7308 */ /* 0x000e620000000800 */
[-C--:B------:R-:W-:Y:S01]  /*6cd0*/  FMUL.FTZ R148, R148, R9.reuse ;  /* 0x0000000994947220 */ /* 0x080fe20000410000 */
[----:B------:R-:W-:Y:S01]  /*6ce0*/  FMUL.FTZ R149, R149, R9 ;  /* 0x0000000995957220 */ /* 0x000fe20000410000 */
        /* <DEDUP_REMOVED lines=14> */
[----:B-1----:R-:W-:Y:S01]  /*6dd0*/  F2FP.F16.F32.PACK_AB R162, R15, R14 ;  /* 0x0000000e0fa2723e */ /* 0x002fe200000000ff */
        /* <DEDUP_REMOVED lines=16> */
[----:B------:R-:W-:Y:S01]  /*6ee0*/  FADD.FTZ R159, R3, R176 ;  /* 0x000000b0039f7221 */ /* 0x000fe20000010000 */
[-C--:B------:R-:W-:Y:S01]  /*6ef0*/  FMUL.FTZ R75, R75, R8.reuse ;  /* 0x000000084b4b7220 */ /* 0x080fe20000410000 */
[----:B------:R-:W-:Y:S01]  /*6f00*/  FMUL.FTZ R78, R78, R8 ;  /* 0x000000084e4e7220 */ /* 0x000fe20000410000 */
[----:B------:R-:W-:Y:S01]  /*6f10*/  FADD.FTZ R164, R15, R164 ;  /* 0x000000a40fa47221 */ /* 0x000fe20000010000 */
[----:B------:R-:W-:Y:S01]  /*6f20*/  FADD.FTZ R168, R4, R159 ;  /* 0x0000009f04a87221 */ /* 0x000fe20000010000 */
[----:B------:R-:W-:Y:S01]  /*6f30*/  F2FP.F16.F32.PACK_AB R159, R169, R166 ;  /* 0x000000a6a99f723e */ /* 0x000fe200000000ff */
[----:B------:R-:W1:Y:S01]  /*6f40*/  MUFU.EX2 R167, R173 ;  /* 0x000000ad00a77308 */ /* 0x000e620000000800 */
[----:B--2---:R-:W-:Y:S01]  /*6f50*/  FADD.FTZ R21, R13, R164 ;  /* 0x000000a40d157221 */ /* 0x004fe20000010000 */
[----:B------:R-:W-:Y:S01]  /*6f60*/  FADD.FTZ R163, R165, R168 ;  /* 0x000000a8a5a37221 */ /* 0x000fe20000010000 */
[C---:B---3--:R-:W-:Y:S01]  /*6f70*/  F2FP.F16.F32.PACK_AB R165, R172.reuse, R165 ;  /* 0x000000a5aca5723e */ /* 0x048fe200000000ff */
[----:B------:R0:W-:Y:S01]  /*6f80*/  STSM.16.M88.4 [R184], R156 ;  /* 0x0000009cb8007844 */ /* 0x0001e20000000200 */
[-C--:B------:R-:W-:Y:S01]  /*6f90*/  FMUL.FTZ R79, R79, R8.reuse ;  /* 0x000000084f4f7220 */ /* 0x080fe20000410000 */
[----:B------:R-:W-:Y:S01]  /*6fa0*/  FADD.FTZ R14, R172, R163 ;  /* 0x000000a3ac0e7221 */ /* 0x000fe20000010000 */
[----:B------:R-:W-:Y:S01]  /*6fb0*/  F2FP.F16.F32.PACK_AB R163, R4, R3 ;  /* 0x0000000304a3723e */ /* 0x000fe200000000ff */
[----:B------:R-:W2:Y:S01]  /*6fc0*/  MUFU.EX2 R10, R10 ;  /* 0x0000000a000a7308 */ /* 0x000ea20000000800 */
[C---:B----4-:R-:W-:Y:S01]  /*6fd0*/  F2FP.F16.F32.PACK_AB R164, R12.reuse, R13 ;  /* 0x0000000d0ca4723e */ /* 0x050fe200000000ff */
[----:B------:R-:W-:Y:S01]  /*6fe0*/  FADD.FTZ R21, R12, R21 ;  /* 0x000000150c157221 */ /* 0x000fe20000010000 */
[-C--:B------:R-:W-:Y:S01]  /*6ff0*/  FMUL.FTZ R82, R82, R8.reuse ;  /* 0x0000000852527220 */ /* 0x080fe20000410000 */
[----:B------:R0:W-:Y:S01]  /*7000*/  STSM.16.M88.4 [R22], R160 ;  /* 0x000000a016007844 */ /* 0x0001e20000000200 */
        /* <DEDUP_REMOVED lines=18> */
[-C--:B------:R-:W-:Y:S01]  /*7130*/  FMUL.FTZ R111, R111, R8.reuse ;  /* 0x000000086f6f7220 */ /* 0x080fe20000410000 */
[----:B------:R-:W-:Y:S01]  /*7140*/  FMUL.FTZ R114, R114, R8 ;  /* 0x0000000872727220 */ /* 0x000fe20000410000 */
[C---:B---3--:R-:W-:Y:S01]  /*7150*/  F2FP.F16.F32.PACK_AB R166, R11.reuse, R10 ;  /* 0x0000000a0ba6723e */ /* 0x048fe200000000ff */
[----:B------:R-:W-:Y:S01]  /*7160*/  FADD.FTZ R3, R11, R4 ;  /* 0x000000040b037221 */ /* 0x000fe20000010000 */
[-C--:B------:R-:W-:Y:S01]  /*7170*/  FMUL.FTZ R115, R115, R8.reuse ;  /* 0x0000000873737220 */ /* 0x080fe20000410000 */
[-C--:B------:R-:W-:Y:S01]  /*7180*/  FMUL.FTZ R118, R118, R8.reuse ;  /* 0x0000000876767220 */ /* 0x080fe20000410000 */
[-C--:B------:R-:W-:Y:S01]  /*7190*/  FMUL.FTZ R119, R119, R8.reuse ;  /* 0x0000000877777220 */ /* 0x080fe20000410000 */
[-C--:B------:R-:W-:Y:S01]  /*71a0*/  FMUL.FTZ R122, R122, R8.reuse ;  /* 0x000000087a7a7220 */ /* 0x080fe20000410000 */
[-C--:B------:R-:W-:Y:S01]  /*71b0*/  FMUL.FTZ R123, R123, R8.reuse ;  /* 0x000000087b7b7220 */ /* 0x080fe20000410000 */
[-C--:B------:R-:W-:Y:S01]  /*71c0*/  FMUL.FTZ R126, R126, R8.reuse ;  /* 0x000000087e7e7220 */ /* 0x080fe20000410000 */
[C---:B-1----:R-:W-:Y:S01]  /*71d0*/  F2FP.F16.F32.PACK_AB R167, R174.reuse, R167 ;  /* 0x000000a7aea7723e */ /* 0x042fe200000000ff */
        /* <DEDUP_REMOVED lines=17> */
.L_x_7406:
[----:B------:R1:W2:Y:S01]  /*72f0*/  SYNCS.PHASECHK.TRANS64.TRYWAIT P3, [UR26+0x28c50], R7 ;  /* 0x028c5007ff0075a7 */ /* 0x0002a2000806015a */
[----:B------:R-:W-:Y:S05]  /*7300*/  @!P0 BRA `(.L_x_7407) ;  /* 0x0000000000048947 */ /* 0x000fea0003800000 */
[----:B------:R-:W-:Y:S01]  /*7310*/  BPT.TRAP 0x1 ;  /* 0x000000040000795c */ /* 0x000fe20000300000 */
.L_x_7407:
[----:B--2---:R-:W-:Y:S05]  /*7320*/  @P3 BRA `(.L_x_7408) ;  /* 0x0000000000083947 */ /* 0x004fea0003800000 */
[----:B------:R-:W2:Y:S02]  /*7330*/  SYNCS.PHASECHK.TRANS64.TRYWAIT P3, [UR26+0x28c50], R7 ;  /* 0x028c5007ff0075a7 */ /* 0x000ea4000806015a */
[----:B--2---:R-:W-:Y:S05]  /*7340*/  @!P3 BRA `(.L_x_7409) ;  /* 0x000000a800f4b947 */ /* 0x004fea0003800000 */
.L_x_7408:
[----:B------:R-:W-:Y:S01]  /*7350*/  ULEA UR11, UR36, UR48, 0xc ;  /* 0x00000030240b7291 */ /* 0x000fe2000f8e603f */
[----:B------:R-:W-:Y:S01]  /*7360*/  WARPGROUP.ARRIVE ;  /* 0x00000000000079c5 */ /* 0x000fe20000000000 */
[----:B------:R-:W-:Y:S01]  /*7370*/  UMOV UR7, 0x40000040 ;  /* 0x4000004000077882 */ /* 0x000fe20000000000 */
[----:B------:R-:W-:Y:S01]  /*7380*/  UISETP.GT.AND UP1, UPT, UR21, UR20, UPT ;  /* 0x000000141500728c */ /* 0x000fe2000bf24270 */
[----:B--2---:R-:W-:Y:S01]  /*7390*/  @!P1 VIADD R178, R178, 0x28c60 ;  /* 0x00028c60b2b29836 */ /* 0x004fe20000000000 */
[----:B------:R-:W-:Y:S01]  /*73a0*/  UIADD3 UR21, UR21, -0x1, URZ ;  /* 0xffffffff15157890 */ /* 0x000fe2000fffe03f */
[----:B------:R-:W-:Y:S01]  /*73b0*/  IMAD.MOV.U32 R8, RZ, RZ, R5 ;  /* 0x000000ffff087224 */ /* 0x000fe200078e0005 */
[----:B------:R-:W-:Y:S01]  /*73c0*/  UMOV UR6, UR11 ;  /* 0x0000000b00067c82 */ /* 0x000fe20008000000 */
[----:B------:R-:W-:Y:S01]  /*73d0*/  UMOV UR23, UR36 ;  /* 0x0000002400177c82 */ /* 0x000fe20008000000 */
[----:B------:R-:W-:Y:S01]  /*73e0*/  HGMMA.64x256x16.F32 R24, R152, gdesc[UR4].tnspB, R24, gsb0 ;  /* 0x43e0000498187df0 */ /* 0x000fe20008000818 */
[----:B------:R-:W-:Y:S01]  /*73f0*/  UIADD3 UR6, UR11, 0x80, URZ ;  /* 0x000000800b067890 */ /* 0x000fe2000fffe03f */
[----:B------:R-:W-:Y:S01]  /*7400*/  PLOP3.LUT P3, PT, PT, PT, UP1, 0x80, 0x0 ;  /* 0x000000000000781c */ /* 0x000fe20003f6f018 */
[----:B------:R-:W-:Y:S01]  /*7410*/  UMOV UR7, 0x40000040 ;  /* 0x4000004000077882 */ /* 0x000fe20000000000 */
[----:B------:R-:W-:Y:S01]  /*7420*/  @!P1 PRMT R178, RZ, 0x654, R178 ;  /* 0x00000654ffb29816 */ /* 0x000fe200000000b2 */
[----:B------:R-:W-:Y:S01]  /*7430*/  IMAD.MOV.U32 R9, RZ, RZ, R6 ;  /* 0x000000ffff097224 */ /* 0x000fe200078e0006 */
        /* <DEDUP_REMOVED lines=27> */
.L_x_7401:
[----:B------:R-:W-:-:S13]  /*75f0*/  ISETP.LE.AND P2, PT, RZ, UR21, PT ;  /* 0x00000015ff007c0c */ /* 0x000fda000bf43270 */
[----:B------:R-:W-:Y:S05]  /*7600*/  @!P2 BRA `(.L_x_7411) ;  /* 0x0000001c0030a947 */ /* 0x000fea0003800000 */
[----:B------:R-:W-:Y:S01]  /*7610*/  IMAD.MOV.U32 R8, RZ, RZ, R5 ;  /* 0x000000ffff087224 */ /* 0x000fe200078e0005 */
[----:B------:R-:W-:Y:S01]  /*7620*/  UMOV UR22, UR36 ;  /* 0x0000002400167c82 */ /* 0x000fe20008000000 */
[----:B------:R-:W-:Y:S01]  /*7630*/  IMAD.MOV.U32 R13, RZ, RZ, R6 ;  /* 0x000000ffff0d7224 */ /* 0x000fe200078e0006 */
[----:B------:R-:W-:Y:S01]  /*7640*/  ULDC UR23, c[0x0][0x9d8] ;  /* 0x0002760000177ab9 */ /* 0x000fe20000000800 */
[----:B------:R-:W-:-:S05]  /*7650*/  ULDC UR20, c[0x0][0x988] ;  /* 0x0002620000147ab9 */ /* 0x000fca0000000800 */
.L_x_7420:
[----:B------:R-:W-:-:S04]  /*7660*/  UIADD3 UR36, UR22, 0x1, URZ ;  /* 0x0000000116247890 */ /* 0x000fc8000fffe03f */
[----:B------:R-:W-:-:S04]  /*7670*/  UISETP.NE.AND UP0, UPT, UR36, 0x2, UPT ;  /* 0x000000022400788c */ /* 0x000fc8000bf05270 */
[----:B------:R-:W-:Y:S02]  /*7680*/  USEL UR6, URZ, 0x1, UP0 ;  /* 0x000000013f067887 */ /* 0x000fe40008000000 */
[----:B------:R-:W-:Y:S02]  /*7690*/  USEL UR36, UR36, URZ, UP0 ;  /* 0x0000003f24247287 */ /* 0x000fe40008000000 */
[----:B------:R-:W-:Y:S01]  /*76a0*/  ULOP3.LUT UR37, UR37, UR6, URZ, 0x3c, !UPT ;  /* 0x0000000625257292 */ /* 0x000fe2000f8e3c3f */
[----:B---3--:R-:W-:Y:S11]  /*76b0*/  @!P0 BRA `(.L_x_7412) ;  /* 0x0000000000048947 */ /* 0x008ff60003800000 */
[----:B------:R-:W-:Y:S01]  /*76c0*/  BPT.TRAP 0x1 ;  /* 0x000000040000795c */ /* 0x000fe20000300000 */
.L_x_7412:
[----:B------:R-:W-:Y:S01]  /*76d0*/  ULEA UR24, UR36, UR43, 0x3 ;  /* 0x0000002b24187291 */ /* 0x000fe2000f8e183f */
[----:B-1----:R-:W-:-:S05]  /*76e0*/  IMAD.U32 R7, RZ, RZ, UR37 ;  /* 0x00000025ff077e24 */ /* 0x002fca000f8e00ff */
[----:B------:R-:W-:-:S04]  /*76f0*/  SHF.L.U32 R7, R7, 0x1f, RZ ;  /* 0x0000001f07077819 */ /* 0x000fc800000006ff */
[----:B------:R1:W3:Y:S01]  /*7700*/  SYNCS.PHASECHK.TRANS64.TRYWAIT P2, [UR24+0x28c30], R7 ;  /* 0x028c3007ff0075a7 */ /* 0x0002e20008040158 */
[----:B------:R-:W-:Y:S05]  /*7710*/  @!P0 BRA `(.L_x_7413) ;  /* 0x0000000000048947 */ /* 0x000fea0003800000 */
[----:B------:R-:W-:Y:S01]  /*7720*/  BPT.TRAP 0x1 ;  /* 0x000000040000795c */ /* 0x000fe20000300000 */
.L_x_7413:
[----:B---3--:R-:W-:Y:S05]  /*7730*/  @P2 BRA `(.L_x_7414) ;  /* 0x0000000000082947 */ /* 0x008fea0003800000 */
[----:B------:R-:W3:Y:S02]  /*7740*/  SYNCS.PHASECHK.TRANS64.TRYWAIT P2, [UR24+0x28c30], R7 ;  /* 0x028c3007ff0075a7 */ /* 0x000ee40008040158 */
[----:B---3--:R-:W-:Y:S05]  /*7750*/  @!P2 BRA `(.L_x_7415) ;  /* 0x000000a80004a947 */ /* 0x008fea0003800000 */
.L_x_7414:
[----:B------:R-:W-:Y:S01]  /*7760*/  R2UR UR18, R0 ;  /* 0x00000000001272ca */ /* 0x000fe200000e0000 */
[----:B0-2---:R-:W-:Y:S01]  /*7770*/  WARPGROUP.ARRIVE ;  /* 0x00000000000079c5 */ /* 0x005fe20000000000 */
        /* <DEDUP_REMOVED lines=71> */
[----:B--2---:R-:W-:Y:S01]  /*7bf0*/  FMNMX.FTZ R6, R164, R155, !PT ;  /* 0x0000009ba4067209 */ /* 0x004fe20007810000 */
[----:B------:R-:W-:Y:S01]  /*7c00*/  FMUL.FTZ R155, R163, UR23 ;  /* 0x00000017a39b7c20 */ /* 0x000fe20008410000 */
[----:B------:R-:W-:Y:S01]  /*7c10*/  FMUL.FTZ R163, R171, UR23 ;  /* 0x00000017aba37c20 */ /* 0x000fe20008410000 */
[----:B------:R-:W-:-:S04]  /*7c20*/  FMUL.FTZ R171, R179, UR23 ;  /* 0x00000017b3ab7c20 */ /* 0x000fc80008410000 */
[----:B------:R-:W2:Y:S01]  /*7c30*/  MUFU.TANH R169, R169 ;  /* 0x000000a900a97308 */ /* 0x000ea20000002400 */
[----:B---3--:R-:W-:-:S07]  /*7c40*/  FMNMX.FTZ R161, R165, R6, !PT ;  /* 0x00000006a5a17209 */ /* 0x008fce0007810000 */
[----:B------:R-:W3:Y:S01]  /*7c50*/  MUFU.TANH R172, R172 ;  /* 0x000000ac00ac7308 */ /* 0x000ee20000002400 */
[----:B0-----:R-:W-:-:S07]  /*7c60*/  FMNMX.FTZ R6, R168, R161, !PT ;  /* 0x000000a1a8067209 */ /* 0x001fce0007810000 */
[----:B------:R-:W0:Y:S01]  /*7c70*/  MUFU.TANH R9, R9 ;  /* 0x0000000900097308 */ /* 0x000e220000002400 */
[----:B--2---:R-:W-:-:S07]  /*7c80*/  FMNMX.FTZ R161, R169, R6, !PT ;  /* 0x00000006a9a17209 */ /* 0x004fce0007810000 */
[----:B------:R-:W2:Y:S01]  /*7c90*/  MUFU.TANH R10, R10 ;  /* 0x0000000a000a7308 */ /* 0x000ea20000002400 */
[----:B---3--:R-:W-:Y:S01]  /*7ca0*/  FMNMX.FTZ R6, R172, R161, !PT ;  /* 0x000000a1ac067209 */ /* 0x008fe20007810000 */
[----:B------:R-:W-:Y:S01]  /*7cb0*/  FMUL.FTZ R161, R167, UR23 ;  /* 0x00000017a7a17c20 */ /* 0x000fe20008410000 */
[----:B------:R-:W-:-:S03]  /*7cc0*/  FMUL.FTZ R167, R178, UR23 ;  /* 0x00000017b2a77c20 */ /* 0x000fc60008410000 */
[----:B------:R-:W3:Y:S02]  /*7cd0*/  SHFL.BFLY PT, R173, R6, 0x2, 0x1f ;  /* 0x0c401f0006ad7f89 */ /* 0x000ee400000e0000 */
[----:B------:R-:W4:Y:S08]  /*7ce0*/  MUFU.TANH R11, R11 ;  /* 0x0000000b000b7308 */ /* 0x000f300000002400 */
[----:B------:R-:W5:Y:S08]  /*7cf0*/  MUFU.TANH R12, R12 ;  /* 0x0000000c000c7308 */ /* 0x000f700000002400 */
[----:B------:R-:W1:Y:S01]  /*7d00*/  MUFU.TANH R154, R154 ;  /* 0x0000009a009a7308 */ /* 0x000e620000002400 */
[----:B---3--:R-:W-:-:S02]  /*7d10*/  FMNMX.FTZ R177, R6, R173, !PT ;  /* 0x000000ad06b17209 */ /* 0x008fc40007810000 */
[----:B0-----:R-:W-:-:S05]  /*7d20*/  FMNMX.FTZ R173, R9, R8, !PT ;  /* 0x0000000809ad7209 */ /* 0x001fca0007810000 */
[----:B------:R-:W0:Y:S01]  /*7d30*/  MUFU.TANH R155, R155 ;  /* 0x0000009b009b7308 */ /* 0x000e220000002400 */
[----:B------:R-:W3:Y:S01]  /*7d40*/  SHFL.BFLY PT, R180, R177, 0x1, 0x1f ;  /* 0x0c201f00b1b47f89 */ /* 0x000ee200000e0000 */
[----:B--2---:R-:W-:Y:S01]  /*7d50*/  FMNMX.FTZ R6, R10, R173, !PT ;  /* 0x000000ad0a067209 */ /* 0x004fe20007810000 */
[----:B------:R-:W-:-:S03]  /*7d60*/  FMUL.FTZ R173, R182, UR23 ;  /* 0x00000017b6ad7c20 */ /* 0x000fc60008410000 */
[----:B----4-:R-:W-:Y:S02]  /*7d70*/  FMNMX.FTZ R175, R11, R6, !PT ;  /* 0x000000060baf7209 */ /* 0x010fe40007810000 */
[----:B------:R-:W2:Y:S02]  /*7d80*/  MUFU.TANH R160, R160 ;  /* 0x000000a000a07308 */ /* 0x000ea40000002400 */
[----:B-----5:R-:W-:-:S04]  /*7d90*/  FMNMX.FTZ R175, R12, R175, !PT ;  /* 0x000000af0caf7209 */ /* 0x020fc80007810000 */
[----:B-1----:R-:W-:Y:S02]  /*7da0*/  FMNMX.FTZ R176, R154, R175, !PT ;  /* 0x000000af9ab07209 */ /* 0x002fe40007810000 */
[----:B------:R-:W1:Y:S02]  /*7db0*/  MUFU.TANH R161, R161 ;  /* 0x000000a100a17308 */ /* 0x000e640000002400 */
[----:B0-----:R-:W-:-:S06]  /*7dc0*/  FMNMX.FTZ R175, R155, R176, !PT ;  /* 0x000000b09baf7209 */ /* 0x001fcc0007810000 */
[----:B------:R-:W0:Y:S01]  /*7dd0*/  MUFU.TANH R162, R162 ;  /* 0x000000a200a27308 */ /* 0x000e220000002400 */
[----:B--2---:R-:W-:Y:S02]  /*7de0*/  FMNMX.FTZ R176, R160, R175, !PT ;  /* 0x000000afa0b07209 */ /* 0x004fe40007810000 */
[----:B---3--:R-:W-:-:S05]  /*7df0*/  FMNMX.FTZ R6, R177, R180, !PT ;  /* 0x000000b4b1067209 */ /* 0x008fca0007810000 */
[----:B------:R-:W2:Y:S01]  /*7e00*/  MUFU.TANH R163, R163 ;  /* 0x000000a300a37308 */ /* 0x000ea20000002400 */
[C---:B------:R-:W-:Y:S01]  /*7e10*/  FADD.FTZ R13, -R6.reuse, R13 ;  /* 0x0000000d060d7221 */ /* 0x040fe20000010100 */
[----:B------:R-:W-:-:S03]  /*7e20*/  FMUL.FTZ R175, R6, UR10 ;  /* 0x0000000a06af7c20 */ /* 0x000fc60008410000 */
[----:B------:R-:W-:Y:S01]  /*7e30*/  FMUL.FTZ R179, R13, UR10 ;  /* 0x0000000a0db37c20 */ /* 0x000fe20008410000 */
[----:B-1----:R-:W-:Y:S01]  /*7e40*/  FMNMX.FTZ R13, R161, R176, !PT ;  /* 0x000000b0a10d7209 */ /* 0x002fe20007810000 */
[--C-:B------:R-:W-:Y:S01]  /*7e50*/  FFMA.FTZ R15, R15, UR10, -R175.reuse ;  /* 0x0000000a0f0f7c23 */ /* 0x100fe200080108af */
[----:B------:R-:W1:Y:S01]  /*7e60*/  MUFU.TANH R166, R166 ;  /* 0x000000a600a67308 */ /* 0x000e620000002400 */
[--C-:B------:R-:W-:Y:S01]  /*7e70*/  FFMA.FTZ R20, R20, UR10, -R175.reuse ;  /* 0x0000000a14147c23 */ /* 0x100fe200080108af */
[----:B0-----:R-:W-:Y:S01]  /*7e80*/  FMNMX.FTZ R178, R162, R13, !PT ;  /* 0x0000000da2b27209 */ /* 0x001fe20007810000 */
[--C-:B------:R-:W-:Y:S01]  /*7e90*/  FFMA.FTZ R13, R14, UR10, -R175.reuse ;  /* 0x0000000a0e0d7c23 */ /* 0x100fe200080108af */
[--C-:B------:R-:W-:Y:S01]  /*7ea0*/  FFMA.FTZ R14, R5, UR10, -R175.reuse ;  /* 0x0000000a050e7c23 */ /* 0x100fe200080108af */
[--C-:B------:R-:W-:Y:S01]  /*7eb0*/  FFMA.FTZ R21, R21, UR10, -R175.reuse ;  /* 0x0000000a15157c23 */ /* 0x100fe200080108af */
[--C-:B------:R-:W-:Y:S01]  /*7ec0*/  FFMA.FTZ R153, R153, UR10, -R175.reuse ;  /* 0x0000000a99997c23 */ /* 0x100fe200080108af */
[--C-:B------:R-:W-:Y:S01]  /*7ed0*/  FFMA.FTZ R180, R156, UR10, -R175.reuse ;  /* 0x0000000a9cb47c23 */ /* 0x100fe200080108af */
[----:B------:R-:W0:Y:S01]  /*7ee0*/  MUFU.TANH R170, R170 ;  /* 0x000000aa00aa7308 */ /* 0x000e220000002400 */
[----:B--2---:R-:W-:Y:S01]  /*7ef0*/  FMNMX.FTZ R177, R163, R178, !PT ;  /* 0x000000b2a3b17209 */ /* 0x004fe20007810000 */
[--C-:B------:R-:W-:Y:S01]  /*7f00*/  FFMA.FTZ R157, R157, UR10, -R175.reuse ;  /* 0x0000000a9d9d7c23 */ /* 0x100fe200080108af */
[--C-:B------:R-:W-:Y:S01]  /*7f10*/  FFMA.FTZ R159, R159, UR10, -R175.reuse ;  /* 0x0000000a9f9f7c23 */ /* 0x100fe200080108af */
[--C-:B------:R-:W-:Y:S01]  /*7f20*/  FFMA.FTZ R164, R164, UR10, -R175.reuse ;  /* 0x0000000aa4a47c23 */ /* 0x100fe200080108af */
[--C-:B------:R-:W-:Y:S01]  /*7f30*/  FFMA.FTZ R165, R165, UR10, -R175.reuse ;  /* 0x0000000aa5a57c23 */ /* 0x100fe200080108af */
[----:B------:R-:W-:-:S02]  /*7f40*/  FFMA.FTZ R168, R168, UR10, -R175 ;  /* 0x0000000aa8a87c23 */ /* 0x000fc400080108af */
[----:B------:R-:W2:Y:S01]  /*7f50*/  MUFU.TANH R167, R167 ;  /* 0x000000a700a77308 */ /* 0x000ea20000002400 */
[----:B-1----:R-:W-:-:S07]  /*7f60*/  FMNMX.FTZ R177, R166, R177, !PT ;  /* 0x000000b1a6b17209 */ /* 0x002fce0007810000 */
[----:B------:R-:W1:Y:S01]  /*7f70*/  MUFU.TANH R171, R171 ;  /* 0x000000ab00ab7308 */ /* 0x000e620000002400 */
[----:B0-----:R-:W-:Y:S01]  /*7f80*/  FMNMX.FTZ R178, R170, R177, !PT ;  /* 0x000000b1aab27209 */ /* 0x001fe20007810000 */
[----:B------:R-:W-:-:S06]  /*7f90*/  FFMA.FTZ R177, R169, UR10, -R175 ;  /* 0x0000000aa9b17c23 */ /* 0x000fcc00080108af */
        /* <DEDUP_REMOVED lines=10> */
[----:B------:R-:W-:Y:S01]  /*8040*/  MUFU.EX2 R14, R14 ;  /* 0x0000000e000e7308 */ /* 0x000fe20000000800 */
        /* <DEDUP_REMOVED lines=8> */
[----:B0-----:R-:W-:Y:S01]  /*80d0*/  FFMA.FTZ R3, R176, R3, R13 ;  /* 0x00000003b0037223 */ /* 0x001fe2000001000d */
        /* <DEDUP_REMOVED lines=12> */
[----:B--2---:R-:W-:Y:S01]  /*81a0*/  FMNMX.FTZ R152, R5, R182, !PT ;  /* 0x000000b605987209 */ /* 0x004fe20007810000 */
        /* <DEDUP_REMOVED lines=27> */
[----:B-1----:R-:W-:Y:S01]  /*8360*/  F2FP.F16.F32.PACK_AB R156, R178, R21 ;  /* 0x00000015b29c723e */ /* 0x002fe200000000ff */
[-C--:B------:R-:W-:Y:S01]  /*8370*/  FMUL.FTZ R100, R100, R176.reuse ;  /* 0x000000b064647220 */ /* 0x080fe20000410000 */
[----:B0-----:R-:W-:Y:S01]  /*8380*/  FMNMX.FTZ R5, R152, R5, !PT ;  /* 0x0000000598057209 */ /* 0x001fe20007810000 */
[-C--:B------:R-:W-:Y:S01]  /*8390*/  FMUL.FTZ R101, R101, R176.reuse ;  /* 0x000000b065657220 */ /* 0x080fe20000410000 */
[-C--:B------:R-:W-:Y:S01]  /*83a0*/  FMUL.FTZ R104, R104, R176.reuse ;  /* 0x000000b068687220 */ /* 0x080fe20000410000 */
[-C--:B------:R-:W-:Y:S01]  /*83b0*/  FMUL.FTZ R105, R105, R176.reuse ;  /* 0x000000b069697220 */ /* 0x080fe20000410000 */
[-C--:B------:R-:W-:Y:S01]  /*83c0*/  FMUL.FTZ R108, R108, R176.reuse ;  /* 0x000000b06c6c7220 */ /* 0x080fe20000410000 */
[C---:B------:R-:W-:Y:S01]  /*83d0*/  FADD.FTZ R152, -R5.reuse, R8 ;  /* 0x0000000805987221 */ /* 0x040fe20000010100 */
[----:B------:R-:W-:Y:S01]  /*83e0*/  FMUL.FTZ R181, R5, UR10 ;  /* 0x0000000a05b57c20 */ /* 0x000fe20008410000 */
[----:B------:R0:W-:Y:S01]  /*83f0*/  MUFU.EX2 R8, R175 ;  /* 0x000000af00087308 */ /* 0x0001e20000000800 */
[----:B------:R-:W-:Y:S01]  /*8400*/  FMUL.FTZ R109, R109, R176 ;  /* 0x000000b06d6d7220 */ /* 0x000fe20000410000 */
[----:B------:R-:W-:Y:S01]  /*8410*/  FMUL.FTZ R152, R152, UR10 ;  /* 0x0000000a98987c20 */ /* 0x000fe20008410000 */
[----:B------:R-:W-:Y:S01]  /*8420*/  FFMA.FTZ R196, R170, UR10, -R181 ;  /* 0x0000000aaac47c23 */ /* 0x000fe200080108b5 */
[----:B------:R-:W-:-:S02]  /*8430*/  IMAD.U32 R170, RZ, RZ, UR24 ;  /* 0x00000018ffaa7e24 */ /* 0x000fc4000f8e00ff */
[--C-:B------:R-:W-:Y:S01]  /*8440*/  FFMA.FTZ R172, R9, UR10, -R181.reuse ;  /* 0x0000000a09ac7c23 */ /* 0x100fe200080108b5 */
[--C-:B------:R-:W-:Y:S01]  /*8450*/  FFMA.FTZ R9, R10, UR10, -R181.reuse ;  /* 0x0000000a0a097c23 */ /* 0x100fe200080108b5 */
[--C-:B------:R-:W-:Y:S01]  /*8460*/  FFMA.FTZ R10, R11, UR10, -R181.reuse ;  /* 0x0000000a0b0a7c23 */ /* 0x100fe200080108b5 */
[----:B------:R1:W-:Y:S01]  /*8470*/  MUFU.EX2 R169, R152 ;  /* 0x0000009800a97308 */ /* 0x0003e20000000800 */
[--C-:B0-----:R-:W-:Y:S01]  /*8480*/  FFMA.FTZ R175, R155, UR10, -R181.reuse ;  /* 0x0000000a9baf7c23 */ /* 0x101fe200080108b5 */
[----:B------:R-:W-:Y:S02]  /*8490*/  IMAD.MOV R155, RZ, RZ, -R18 ;  /* 0x000000ffff9b7224 */ /* 0x000fe400078e0a12 */
[--C-:B------:R-:W-:Y:S01]  /*84a0*/  FFMA.FTZ R11, R12, UR10, -R181.reuse ;  /* 0x0000000a0c0b7c23 */ /* 0x100fe200080108b5 */
[--C-:B------:R-:W-:Y:S01]  /*84b0*/  FFMA.FTZ R12, R154, UR10, -R181.reuse ;  /* 0x0000000a9a0c7c23 */ /* 0x100fe200080108b5 */
[--C-:B------:R-:W-:Y:S01]  /*84c0*/  FFMA.FTZ R179, R160, UR10, -R181.reuse ;  /* 0x0000000aa0b37c23 */ /* 0x100fe200080108b5 */
[----:B------:R-:W-:Y:S01]  /*84d0*/  FFMA.FTZ R192, R161, UR10, -R181 ;  /* 0x0000000aa1c07c23 */ /* 0x000fe200080108b5 */
[----:B------:R-:W-:Y:S01]  /*84e0*/  ISETP.NE.AND P2, PT, R2, R155, PT ;  /* 0x0000009b0200720c */ /* 0x000fe20003f45270 */
[----:B------:R-:W0:Y:S01]  /*84f0*/  MUFU.EX2 R172, R172 ;  /* 0x000000ac00ac7308 */ /* 0x000e220000000800 */
[----:B-1----:R-:W-:-:S02]  /*8500*/  @!P1 VIADD R152, R170, 0x28c40 ;  /* 0x00028c40aa989836 */ /* 0x002fc40000000000 */
[--C-:B------:R-:W-:Y:S01]  /*8510*/  FFMA.FTZ R161, R162, UR10, -R181.reuse ;  /* 0x0000000aa2a17c23 */ /* 0x100fe200080108b5 */
[----:B------:R-:W-:Y:S02]  /*8520*/  IMAD.U32 R155, RZ, RZ, UR22 ;  /* 0x00000016ff9b7e24 */ /* 0x000fe4000f8e00ff */
[--C-:B------:R-:W-:Y:S01]  /*8530*/  FFMA.FTZ R194, R163, UR10, -R181.reuse ;  /* 0x0000000aa3c27c23 */ /* 0x100fe200080108b5 */
[--C-:B------:R-:W-:Y:S01]  /*8540*/  FFMA.FTZ R163, R166, UR10, -R181.reuse ;  /* 0x0000000aa6a37c23 */ /* 0x100fe200080108b5 */
[----:B------:R-:W-:Y:S01]  /*8550*/  @!P1 PRMT R152, RZ, 0x654, R152 ;  /* 0x00000654ff989816 */ /* 0x000fe20000000098 */
[--C-:B------:R-:W-:Y:S01]  /*8560*/  FFMA.FTZ R167, R167, UR10, -R181.reuse ;  /* 0x0000000aa7a77c23 */ /* 0x100fe200080108b5 */
[----:B------:R-:W1:Y:S01]  /*8570*/  MUFU.EX2 R9, R9 ;  /* 0x0000000900097308 */ /* 0x000e620000000800 */
[--C-:B------:R-:W-:Y:S01]  /*8580*/  FFMA.FTZ R173, R173, UR10, -R181.reuse ;  /* 0x0000000aadad7c23 */ /* 0x100fe200080108b5 */
[----:B------:R3:W-:Y:S01]  /*8590*/  @!P1 SYNCS.ARRIVE.TRANS64.RED.A1T0 RZ, [R152+URZ], RZ ;  /* 0x000000ff98ff99a7 */ /* 0x0007e2000810043f */
[----:B------:R-:W-:Y:S01]  /*85a0*/  FFMA.FTZ R171, R171, UR10, -R181 ;  /* 0x0000000aabab7c23 */ /* 0x000fe200080108b5 */
[----:B------:R-:W-:-:S02]  /*85b0*/  @!P2 IMAD R154, R155, 0x40, R16 ;  /* 0x000000409b9aa824 */ /* 0x000fc400078e0210 */
[----:B------:R-:W-:Y:S01]  /*85c0*/  FFMA.FTZ R181, R174, UR10, -R181 ;  /* 0x0000000aaeb57c23 */ /* 0x000fe200080108b5 */
[----:B--2---:R-:W-:Y:S01]  /*85d0*/  F2FP.F16.F32.PACK_AB R158, R180, R153 ;  /* 0x00000099b49e723e */ /* 0x004fe200000000ff */
[----:B------:R-:W-:Y:S01]  /*85e0*/  FMUL.FTZ R112, R112, R176 ;  /* 0x000000b070707220 */ /* 0x000fe20000410000 */
[----:B------:R-:W2:Y:S01]  /*85f0*/  MUFU.EX2 R10, R10 ;  /* 0x0000000a000a7308 */ /* 0x000ea20000000800 */
[----:B0-----:R-:W-:Y:S01]  /*8600*/  FFMA.FTZ R4, R169, R4, R172 ;  /* 0x00000004a9047223 */ /* 0x001fe200000100ac */
[----:B---3--:R-:W-:Y:S01]  /*8610*/  FADD.FTZ R152, R14, R3 ;  /* 0x000000030e987221 */ /* 0x008fe20000010000 */
[----:B------:R-:W-:Y:S01]  /*8620*/  @!P2 LEA R154, R154, UR43, 0x2 ;  /* 0x0000002b9a9aac11 */ /* 0x000fe2000f8e10ff */
[-C--:B------:R-:W-:Y:S01]  /*8630*/  FMUL.FTZ R113, R113, R176.reuse ;  /* 0x000000b071717220 */ /* 0x080fe20000410000 */
[-C--:B------:R-:W-:Y:S01]  /*8640*/  FMUL.FTZ R116, R116, R176.reuse ;  /* 0x000000b074747220 */ /* 0x080fe20000410000 */
[----:B------:R-:W-:Y:S01]  /*8650*/  FADD.FTZ R3, R15, R152 ;  /* 0x000000980f037221 */ /* 0x000fe20000010000 */
[-C--:B------:R-:W-:Y:S01]  /*8660*/  FMUL.FTZ R117, R117, R176.reuse ;  /* 0x000000b075757220 */ /* 0x080fe20000410000 */
[----:B------:R-:W0:Y:S01]  /*8670*/  MUFU.EX2 R11, R11 ;  /* 0x0000000b000b7308 */ /* 0x000e220000000800 */
[----:B------:R-:W-:Y:S01]  /*8680*/  @!P2 STS [R154+0x28800], R176 ;  /* 0x028800b09a00a388 */ /* 0x000fe20000000800 */
[----:B------:R-:W-:Y:S01]  /*8690*/  FADD.FTZ R152, R20, R3 ;  /* 0x0000000314987221 */ /* 0x000fe20000010000 */
[----:B-1----:R-:W-:Y:S01]  /*86a0*/  FADD.FTZ R3, R9, R4 ;  /* 0x0000000409037221 */ /* 0x002fe20000010000 */
[-C--:B------:R-:W-:Y:S01]  /*86b0*/  FMUL.FTZ R120, R120, R176.reuse ;  /* 0x000000b078787220 */ /* 0x080fe20000410000 */
[----:B------:R1:W-:Y:S01]  /*86c0*/  @!P2 STS [R154+0x28820], R169 ;  /* 0x028820a99a00a388 */ /* 0x0003e20000000800 */
[----:B------:R-:W-:Y:S01]  /*86d0*/  FADD.FTZ R155, R21, R152 ;  /* 0x00000098159b7221 */ /* 0x000fe20000010000 */
[-C--:B------:R-:W-:Y:S01]  /*86e0*/  FMUL.FTZ R121, R121, R176.reuse ;  /* 0x000000b079797220 */ /* 0x080fe20000410000 */
[----:B------:R-:W3:Y:S01]  /*86f0*/  MUFU.EX2 R12, R12 ;  /* 0x0000000c000c7308 */ /* 0x000ee20000000800 */
[----:B--2---:R-:W-:Y:S01]  /*8700*/  FADD.FTZ R4, R10, R3 ;  /* 0x000000030a047221 */ /* 0x004fe20000010000 */
[----:B------:R-:W-:Y:S01]  /*8710*/  FADD.FTZ R152, R178, R155 ;  /* 0x0000009bb2987221 */ /* 0x000fe20000010000 */
[-C--:B------:R-:W-:Y:S01]  /*8720*/  FMUL.FTZ R124, R124, R176.reuse ;  /* 0x000000b07c7c7220 */ /* 0x080fe20000410000 */
[-C--:B------:R-:W-:Y:S01]  /*8730*/  FMUL.FTZ R125, R125, R176.reuse ;  /* 0x000000b07d7d7220 */ /* 0x080fe20000410000 */
[----:B------:R-:W-:Y:S01]  /*8740*/  FMUL.FTZ R128, R128, R176 ;  /* 0x000000b080807220 */ /* 0x000fe20000410000 */
[----:B------:R-:W-:Y:S01]  /*8750*/  FADD.FTZ R155, R153, R152 ;  /* 0x00000098999b7221 */ /* 0x000fe20000010000 */
[----:B-1----:R-:W-:Y:S01]  /*8760*/  F2FP.F16.F32.PACK_AB R154, R20, R15 ;  /* 0x0000000f149a723e */ /* 0x002fe200000000ff */
[----:B------:R-:W1:Y:S01]  /*8770*/  MUFU.EX2 R157, R157 ;  /* 0x0000009d009d7308 */ /* 0x000e620000000800 */
[----:B0-----:R-:W-:Y:S01]  /*8780*/  FADD.FTZ R3, R11, R4 ;  /* 0x000000040b037221 */ /* 0x001fe20000010000 */
[----:B------:R-:W-:Y:S01]  /*8790*/  FADD.FTZ R152, R180, R155 ;  /* 0x0000009bb4987221 */ /* 0x000fe20000010000 */
[----:B------:R-:W-:Y:S01]  /*87a0*/  F2FP.F16.F32.PACK_AB R153, R9, R172 ;  /* 0x000000ac0999723e */ /* 0x000fe200000000ff */
        /* <DEDUP_REMOVED lines=14> */
[----:B------:R-:W-:Y:S01]  /*8890*/  FMUL.FTZ R149, R149, R176 ;  /* 0x000000b095957220 */ /* 0x000fe20000410000 */
        /* <DEDUP_REMOVED lines=30> */
[----:B0-----:R-:W-:Y:S01]  /*8a80*/  FADD.FTZ R155, R159, R152 ;  /* 0x000000989f9b7221 */ /* 0x001fe20000010000 */
[----:B------:R-:W-:Y:S01]  /*8a90*/  F2FP.F16.F32.PACK_AB R152, R14, R13 ;  /* 0x0000000d0e98723e */ /* 0x000fe200000000ff */
        /* <DEDUP_REMOVED lines=14> */
[C---:B-1----:R-:W-:Y:S01]  /*8b80*/  FADD.FTZ R14, R164.reuse, R155 ;  /* 0x0000009ba40e7221 */ /* 0x042fe20000010000 */
[----:B------:R-:W-:Y:S01]  /*8b90*/  F2FP.F16.F32.PACK_AB R162, R164, R159 ;  /* 0x0000009fa4a2723e */ /* 0x000fe200000000ff */
[----:B------:R-:W-:Y:S01]  /*8ba0*/  FMUL.FTZ R90, R90, R169 ;  /* 0x000000a95a5a7220 */ /* 0x000fe20000410000 */
[----:B------:R-:W-:Y:S01]  /*8bb0*/  F2FP.F16.F32.PACK_AB R155, R11, R10 ;  /* 0x0000000a0b9b723e */ /* 0x000fe200000000ff */
[----:B------:R-:W-:Y:S01]  /*8bc0*/  BAR.SYNC.DEFER_BLOCKING 0xf, 0x100 ;  /* 0x03c4000000007b1d */ /* 0x000fe20000010000 */
[----:B------:R-:W-:Y:S01]  /*8bd0*/  F2FP.F16.F32.PACK_AB R159, R192, R179 ;  /* 0x000000b3c09f723e */ /* 0x000fe200000000ff */
[-C--:B------:R-:W-:Y:S01]  /*8be0*/  FMUL.FTZ R91, R91, R169.reuse ;  /* 0x000000a95b5b7220 */ /* 0x080fe20000410000 */
[-C--:B------:R-:W-:Y:S01]  /*8bf0*/  FMUL.FTZ R94, R94, R169.reuse ;  /* 0x000000a95e5e7220 */ /* 0x080fe20000410000 */
[----:B0-----:R-:W-:Y:S01]  /*8c00*/  FADD.FTZ R3, R161, R4 ;  /* 0x00000004a1037221 */ /* 0x001fe20000010000 */
[-C--:B------:R-:W-:Y:S01]  /*8c10*/  FMUL.FTZ R95, R95, R169.reuse ;  /* 0x000000a95f5f7220 */ /* 0x080fe20000410000 */
[----:B------:R-:W0:Y:S01]  /*8c20*/  MUFU.EX2 R194, R194 ;  /* 0x000000c200c27308 */ /* 0x000e220000000800 */
[-C--:B------:R-:W-:Y:S01]  /*8c30*/  FMUL.FTZ R98, R98, R169.reuse ;  /* 0x000000a962627220 */ /* 0x080fe20000410000 */
[-C--:B------:R-:W-:Y:S01]  /*8c40*/  FMUL.FTZ R99, R99, R169.reuse ;  /* 0x000000a963637220 */ /* 0x080fe20000410000 */
[-C--:B------:R-:W-:Y:S01]  /*8c50*/  FMUL.FTZ R102, R102, R169.reuse ;  /* 0x000000a966667220 */ /* 0x080fe20000410000 */
[-C--:B------:R-:W-:Y:S01]  /*8c60*/  FMUL.FTZ R103, R103, R169.reuse ;  /* 0x000000a967677220 */ /* 0x080fe20000410000 */
[-C--:B------:R-:W-:Y:S01]  /*8c70*/  FMUL.FTZ R106, R106, R169.reuse ;  /* 0x000000a96a6a7220 */ /* 0x080fe20000410000 */
[----:B--2---:R-:W-:Y:S01]  /*8c80*/  FADD.FTZ R13, R165, R14 ;  /* 0x0000000ea50d7221 */ /* 0x004fe20000010000 */
        /* <DEDUP_REMOVED lines=12> */
[----:B------:R0:W-:Y:S01]  /*8d50*/  STSM.16.M88.4 [R19+0x26800], R152 ;  /* 0x0268009813007844 */ /* 0x0001e20000000200 */
[-C--:B------:R-:W-:Y:S01]  /*8d60*/  FMUL.FTZ R123, R123, R169.reuse ;  /* 0x000000a97b7b7220 */ /* 0x080fe20000410000 */
[-C--:B------:R-:W-:Y:S01]  /*8d70*/  FMUL.FTZ R126, R126, R169.reuse ;  /* 0x000000a97e7e7220 */ /* 0x080fe20000410000 */
[-C--:B------:R-:W-:Y:S01]  /*8d80*/  FMUL.FTZ R127, R127, R169.reuse ;  /* 0x000000a97f7f7220 */ /* 0x080fe20000410000 */
[----:B------:R0:W-:Y:S01]  /*8d90*/  STSM.16.M88.4 [R184], R156 ;  /* 0x0000009cb8007844 */ /* 0x0001e20000000200 */
[----:B------:R-:W3:Y:S01]  /*8da0*/  MUFU.EX2 R168, R168 ;  /* 0x000000a800a87308 */ /* 0x000ee20000000800 */
        /* <DEDUP_REMOVED lines=13> */
[----:B------:R-:W-:Y:S01]  /*8e80*/  FMUL.FTZ R147, R147, R169 ;  /* 0x000000a993937220 */ /* 0x000fe20000410000 */
[----:B------:R0:W-:Y:S01]  /*8e90*/  STSM.16.M88.4 [R22], R160 ;  /* 0x000000a016007844 */ /* 0x0001e20000000200 */
[----:B------:R-:W2:Y:S01]  /*8ea0*/  MUFU.EX2 R174, R171 ;  /* 0x000000ab00ae7308 */ /* 0x000ea20000000800 */
[C---:B---3--:R-:W-:Y:S01]  /*8eb0*/  FADD.FTZ R20, R168.reuse, R13 ;  /* 0x0000000da8147221 */ /* 0x048fe20000010000 */
[----:B------:R-:W-:Y:S01]  /*8ec0*/  F2FP.F16.F32.PACK_AB R164, R168, R165 ;  /* 0x000000a5a8a4723e */ /* 0x000fe200000000ff */
[-C--:B------:R-:W-:Y:S01]  /*8ed0*/  FMUL.FTZ R150, R150, R169.reuse ;  /* 0x000000a996967220 */ /* 0x080fe20000410000 */
[----:B------:R-:W-:-:S04]  /*8ee0*/  FMUL.FTZ R151, R151, R169 ;  /* 0x000000a997977220 */ /* 0x000fc80000410000 */
[----:B------:R-:W3:Y:S01]  /*8ef0*/  MUFU.EX2 R177, R177 ;  /* 0x000000b100b17308 */ /* 0x000ee20000000800 */
[----:B-1----:R-:W-:-:S07]  /*8f00*/  FADD.FTZ R13, R167, R4 ;  /* 0x00000004a70d7221 */ /* 0x002fce0000010000 */
[----:B------:R-:W1:Y:S01]  /*8f10*/  MUFU.EX2 R173, R173 ;  /* 0x000000ad00ad7308 */ /* 0x000e620000000800 */
[C---:B--2---:R-:W-:Y:S01]  /*8f20*/  F2FP.F16.F32.PACK_AB R165, R174.reuse, R167 ;  /* 0x000000a7aea5723e */ /* 0x044fe200000000ff */
[----:B------:R-:W-:-:S06]  /*8f30*/  FADD.FTZ R4, R174, R13 ;  /* 0x0000000dae047221 */ /* 0x000fcc0000010000 */
[----:B------:R-:W2:Y:S01]  /*8f40*/  MUFU.EX2 R14, R181 ;  /* 0x000000b5000e7308 */ /* 0x000ea20000000800 */
[----:B---3--:R-:W-:Y:S01]  /*8f50*/  F2FP.F16.F32.PACK_AB R166, R8, R177 ;  /* 0x000000b108a6723e */ /* 0x008fe200000000ff */
[----:B------:R-:W-:-:S04]  /*8f60*/  FADD.FTZ R3, R177, R20 ;  /* 0x00000014b1037221 */ /* 0x000fc80000010000 */
[----:B------:R-:W-:Y:S01]  /*8f70*/  FADD.FTZ R3, R8, R3 ;  /* 0x0000000308037221 */ /* 0x000fe20000010000 */
[----:B-1----:R-:W-:Y:S01]  /*8f80*/  FADD.FTZ R9, R173, R4 ;  /* 0x00000004ad097221 */ /* 0x002fe20000010000 */
[----:B--2---:R-:W-:-:S03]  /*8f90*/  F2FP.F16.F32.PACK_AB R167, R14, R173 ;  /* 0x000000ad0ea7723e */ /* 0x004fc600000000ff */
[----:B------:R-:W-:Y:S02]  /*8fa0*/  FADD.FTZ R4, R14, R9 ;  /* 0x000000090e047221 */ /* 0x000fe40000010000 */
[----:B------:R0:W-:Y:S01]  /*8fb0*/  STSM.16.M88.4 [R23], R164 ;  /* 0x000000a417007844 */ /* 0x0001e20000000200 */
[----:B------:R-:W-:Y:S05]  /*8fc0*/  @!P0 BRA `(.L_x_7416) ;  /* 0x0000000000048947 */ /* 0x000fea0003800000 */
[----:B------:R-:W-:Y:S01]  /*8fd0*/  BPT.TRAP 0x1 ;  /* 0x000000040000795c */ /* 0x000fe20000300000 */
.L_x_7416:
[----:B------:R1:W2:Y:S01]  /*8fe0*/  SYNCS.PHASECHK.TRANS64.TRYWAIT P2, [UR24+0x28c50], R7 ;  /* 0x028c5007ff0075a7 */ /* 0x0002a20008040158 */
[----:B------:R-:W-:Y:S05]  /*8ff0*/  @!P0 BRA `(.L_x_7417) ;  /* 0x0000000000048947 */ /* 0x000fea0003800000 */
[----:B------:R-:W-:Y:S01]  /*9000*/  BPT.TRAP 0x1 ;  /* 0x000000040000795c */ /* 0x000fe20000300000 */
.L_x_7417:
[----:B--2---:R-:W-:Y:S05]  /*9010*/  @P2 BRA `(.L_x_7418) ;  /* 0x0000000000082947 */ /* 0x004fea0003800000 */
[----:B------:R-:W2:Y:S02]  /*9020*/  SYNCS.PHASECHK.TRANS64.TRYWAIT P2, [UR24+0x28c50], R7 ;  /* 0x028c5007ff0075a7 */ /* 0x000ea40008040158 */
[----:B--2---:R-:W-:Y:S05]  /*9030*/  @!P2 BRA `(.L_x_7419) ;  /* 0x0000008c00e4a947 */ /* 0x004fea0003800000 */
.L_x_7418:
[----:B------:R-:W-:Y:S01]  /*9040*/  ULEA UR11, UR36, UR48, 0xc ;  /* 0x00000030240b7291 */ /* 0x000fe2000f8e603f */
[----:B------:R-:W-:Y:S01]  /*9050*/  WARPGROUP.ARRIVE ;  /* 0x00000000000079c5 */ /* 0x000fe20000000000 */
[----:B------:R-:W-:Y:S01]  /*9060*/  UMOV UR7, 0x40000040 ;  /* 0x4000004000077882 */ /* 0x000fe20000000000 */
[----:B------:R-:W-:Y:S01]  /*9070*/  ISETP.LT.AND P2, PT, RZ, UR21, PT ;  /* 0x00000015ff007c0c */ /* 0x000fe2000bf41270 */
        /* <DEDUP_REMOVED lines=37> */
.L_x_7411:
[----:B------:R-:W4:Y:S01]  /*92d0*/  SHFL.BFLY PT, R0, R3, 0x2, 0x1f ;  /* 0x0c401f0003007f89 */ /* 0x000f2200000e0000 */
[----:B------:R-:W-:Y:S01]  /*92e0*/  IMAD.MOV.U32 R10, RZ, RZ, RZ ;  /* 0x000000ffff0a7224 */ /* 0x000fe200078e00ff */
[----:B------:R-:W-:Y:S01]  /*92f0*/  UIADD3 UR38, UR38, 0x1, URZ ;  /* 0x0000000126267890 */ /* 0x000fe2000fffe03f */
[----:B------:R-:W-:Y:S01]  /*9300*/  IMAD.U32 R13, RZ, RZ, UR10 ;  /* 0x0000000aff0d7e24 */ /* 0x000fe2000f8e00ff */
[----:B------:R-:W5:Y:S01]  /*9310*/  SHFL.BFLY PT, R9, R4, 0x2, 0x1f ;  /* 0x0c401f0004097f89 */ /* 0x000f6200000e0000 */
[----:B------:R-:W-:Y:S01]  /*9320*/  IMAD.U32 R14, RZ, RZ, UR10 ;  /* 0x0000000aff0e7e24 */ /* 0x000fe2000f8e00ff */
[----:B------:R-:W-:Y:S08]  /*9330*/  BAR.ARV 0x8, 0x100 ;  /* 0x0204000000007b1d */ /* 0x000ff00000002000 */
[----:B------:R-:W-:Y:S01]  /*9340*/  BAR.SYNC.DEFER_BLOCKING 0xf, 0x100 ;  /* 0x03c4000000007b1d */ /* 0x000fe20000010000 */
[----:B----4-:R-:W-:Y:S01]  /*9350*/  FADD.FTZ R0, R0, R3 ;  /* 0x0000000300007221 */ /* 0x010fe20000010000 */
[----:B------:R-:W-:Y:S01]  /*9360*/  IMAD.U32 R3, RZ, RZ, UR36 ;  /* 0x00000024ff037e24 */ /* 0x000fe2000f8e00ff */
[----:B------:R-:W-:Y:S01]  /*9370*/  UIADD3 UR36, UR36, 0x1, URZ ;  /* 0x0000000124247890 */ /* 0x000fe2000fffe03f */
[----:B-----5:R-:W-:-:S02]  /*9380*/  FADD.FTZ R9, R9, R4 ;  /* 0x0000000409097221 */ /* 0x020fc40000010000 */
[----:B-1----:R-:W1:Y:S01]  /*9390*/  SHFL.BFLY PT, R7, R0, 0x1, 0x1f ;  /* 0x0c201f0000077f89 */ /* 0x002e6200000e0000 */
[----:B------:R-:W-:Y:S01]  /*93a0*/  IMAD.MOV.U32 R4, RZ, RZ, RZ ;  /* 0x000000ffff047224 */ /* 0x000fe200078e00ff */
[----:B------:R-:W-:Y:S02]  /*93b0*/  UISETP.NE.AND UP0, UPT, UR36, 0x2, UPT ;  /* 0x000000022400788c */ /* 0x000fe4000bf05270 */
[----:B------:R-:W4:Y:S02]  /*93c0*/  SHFL.BFLY PT, R8, R9, 0x1, 0x1f ;  /* 0x0c201f0009087f89 */ /* 0x000f2400000e0000 */
[----:B------:R-:W-:Y:S02]  /*93d0*/  USEL UR4, URZ, 0x1, UP0 ;  /* 0x000000013f047887 */ /* 0x000fe40008000000 */
[----:B------:R-:W-:Y:S02]  /*93e0*/  USEL UR36, UR36, URZ, UP0 ;  /* 0x0000003f24247287 */ /* 0x000fe40008000000 */
[----:B------:R-:W-:Y:S01]  /*93f0*/  ULOP3.LUT UR37, UR37, UR4, URZ, 0x3c, !UPT ;  /* 0x0000000425257292 */ /* 0x000fe2000f8e3c3f */
[----:B-1----:R-:W-:Y:S01]  /*9400*/  FADD.FTZ R11, R0, R7 ;  /* 0x00000007000b7221 */ /* 0x002fe20000010000 */
[----:B------:R-:W-:-:S02]  /*9410*/  IMAD.MOV R7, RZ, RZ, -R18 ;  /* 0x000000ffff077224 */ /* 0x000fc400078e0a12 */
[----:B----4-:R-:W-:Y:S02]  /*9420*/  FADD.FTZ R12, R9, R8 ;  /* 0x00000008090c7221 */ /* 0x010fe40000010000 */
[----:B------:R-:W-:Y:S02]  /*9430*/  FSETP.NE.FTZ.AND P1, PT, R11, RZ, PT ;  /* 0x000000ff0b00720b */ /* 0x000fe40003f35000 */
[----:B------:R-:W-:Y:S02]  /*9440*/  ISETP.NE.AND P0, PT, R2, R7, PT ;  /* 0x000000070200720c */ /* 0x000fe40003f05270 */
[----:B------:R-:W-:-:S09]  /*9450*/  FSETP.NE.FTZ.AND P2, PT, R12, RZ, PT ;  /* 0x000000ff0c00720b */ /* 0x000fd20003f55000 */
[----:B------:R-:W1:Y:S02]  /*9460*/  @P1 MUFU.RCP R10, R11 ;  /* 0x0000000b000a1308 */ /* 0x000e640000001000 */
[----:B------:R-:W-:Y:S02]  /*9470*/  @!P0 IMAD R0, R3, 0x40, R16 ;  /* 0x0000004003008824 */ /* 0x000fe400078e0210 */
[----:B------:R-:W-:-:S03]  /*9480*/  IMAD.MOV.U32 R3, RZ, RZ, -0x800000 ;  /* 0xff800000ff037424 */ /* 0x000fc600078e00ff */
[----:B------:R-:W-:Y:S01]  /*9490*/  @!P0 LEA R9, R0, UR43, 0x2 ;  /* 0x0000002b00098c11 */ /* 0x000fe2000f8e10ff */
[----:B------:R-:W-:Y:S01]  /*94a0*/  @P2 MUFU.RCP R4, R12 ;  /* 0x0000000c00042308 */ /* 0x000fe20000001000 */
[----:B------:R-:W-:-:S07]  /*94b0*/  IMAD.MOV.U32 R0, RZ, RZ, -0x800000 ;  /* 0xff800000ff007424 */ /* 0x000fce00078e00ff */
[----:B------:R-:W4:Y:S01]  /*94c0*/  @P1 MUFU.LG2 R8, R11 ;  /* 0x0000000b00081308 */ /* 0x000f220000000c00 */
        /* <DEDUP_REMOVED lines=33> */
[-C--:B0-----:R-:W-:Y:S01]  /*96e0*/  FMUL.FTZ R163, R89, R10.reuse ;  /* 0x0000000a59a37220 */ /* 0x081fe20000410000 */
        /* <DEDUP_REMOVED lines=31> */
[----:B----4-:R-:W-:Y:S01]  /*98e0*/  @P1 FMUL.FTZ R8, R8, 0.69314718246459960938 ;  /* 0x3f31721808081820 */ /* 0x010fe20000410000 */
        /* <DEDUP_REMOVED lines=13> */
[----:B------:R-:W-:Y:S01]  /*99c0*/  @P2 FMUL.FTZ R13, R14, 0.69314718246459960938 ;  /* 0x3f3172180e0d2820 */ /* 0x000fe20000410000 */
        /* <DEDUP_REMOVED lines=59> */
.L_x_7382:
        /* <DEDUP_REMOVED lines=29> */
[----:B------:R-:W-:Y:S02]  /*9f50*/  IMAD.U32 R96, RZ, RZ, UR6 ;  /* 0x00000006ff607e24 */ /* 0x000fe4000f8e00ff */
[----:B------:R-:W-:-:S02]  /*9f60*/  IMAD.U32 R97, RZ, RZ, UR7 ;  /* 0x00000007ff617e24 */ /* 0x000fc4000f8e00ff */
[----:B------:R-:W-:-:S04]  /*9f70*/  IMAD.WIDE R4, R215, 0x2, R96 ;  /* 0x00000002d7047825 */ /* 0x000fc800078e0260 */
[----:B------:R-:W-:Y:S01]  /*9f80*/  IMAD.WIDE R96, R9, 0x2, R96 ;  /* 0x0000000209607825 */ /* 0x000fe200078e0260 */
[C---:B------:R-:W-:Y:S02]  /*9f90*/  IADD3 R25, P2, R4.reuse, 0x60, RZ ;  /* 0x0000006004197810 */ /* 0x040fe40007f5e0ff */
[----:B------:R-:W-:Y:S02]  /*9fa0*/  IADD3 R29, P1, R4, 0x2000, RZ ;  /* 0x00002000041d7810 */ /* 0x000fe40007f3e0ff */
[----:B------:R-:W-:Y:S02]  /*9fb0*/  LOP3.LUT R24, R25, 0x380, RZ, 0xc0, !PT ;  /* 0x0000038019187812 */ /* 0x000fe400078ec0ff */
[----:B------:R-:W-:Y:S02]  /*9fc0*/  LOP3.LUT R28, R29, 0x380, RZ, 0xc0, !PT ;  /* 0x000003801d1c7812 */ /* 0x000fe400078ec0ff */
[----:B------:R-:W-:Y:S02]  /*9fd0*/  SHF.R.U64 R24, R24, 0x3, RZ ;  /* 0x0000000318187819 */ /* 0x000fe400000012ff */
[----:B------:R-:W-:-:S02]  /*9fe0*/  IADD3 R13, P4, R4, 0x20, RZ ;  /* 0x00000020040d7810 */ /* 0x000fc40007f9e0ff */
[----:B------:R-:W-:Y:S01]  /*9ff0*/  LOP3.LUT R24, R24, R25, RZ, 0x3c, !PT ;  /* 0x0000001918187212 */ /* 0x000fe200078e3cff */
[----:B------:R-:W-:Y:S01]  /*a000*/  IMAD.X R25, RZ, RZ, R5, P2 ;  /* 0x000000ffff197224 */ /* 0x000fe200010e0605 */
[C---:B------:R-:W-:Y:S02]  /*a010*/  IADD3 R131, P2, R4.reuse, 0x4040, RZ ;  /* 0x0000404004837810 */ /* 0x040fe40007f5e0ff */
[----:B------:R-:W-:Y:S02]  /*a020*/  IADD3 R15, P3, R4, 0x40, RZ ;  /* 0x00000040040f7810 */ /* 0x000fe40007f7e0ff */
[----:B------:R-:W-:Y:S02]  /*a030*/  LOP3.LUT R130, R131, 0x380, RZ, 0xc0, !PT ;  /* 0x0000038083827812 */ /* 0x000fe400078ec0ff */
[----:B------:R-:W-:Y:S02]  /*a040*/  SHF.R.U64 R28, R28, 0x3, RZ ;  /* 0x000000031c1c7819 */ /* 0x000fe400000012ff */
[----:B------:R-:W-:-:S02]  /*a050*/  SHF.R.U64 R130, R130, 0x3, RZ ;  /* 0x0000000382827819 */ /* 0x000fc400000012ff */
[----:B------:R-:W-:Y:S02]  /*a060*/  LOP3.LUT R12, R13, 0x380, RZ, 0xc0, !PT ;  /* 0x000003800d0c7812 */ /* 0x000fe400078ec0ff */
[----:B------:R-:W-:Y:S01]  /*a070*/  LOP3.LUT R130, R130, R131, RZ, 0x3c, !PT ;  /* 0x0000008382827212 */ /* 0x000fe200078e3cff */
[--C-:B------:R-:W-:Y:S01]  /*a080*/  IMAD.X R131, RZ, RZ, R5.reuse, P2 ;  /* 0x000000ffff837224 */ /* 0x100fe200010e0605 */
[----:B------:R-:W-:Y:S02]  /*a090*/  LOP3.LUT R14, R15, 0x380, RZ, 0xc0, !PT ;  /* 0x000003800f0e7812 */ /* 0x000fe400078ec0ff */
[----:B------:R-:W-:Y:S02]  /*a0a0*/  IADD3 R33, P2, R96, 0x2000, RZ ;  /* 0x0000200060217810 */ /* 0x000fe40007f5e0ff */
[----:B------:R-:W-:Y:S01]  /*a0b0*/  LOP3.LUT R28, R28, R29, RZ, 0x3c, !PT ;  /* 0x0000001d1c1c7212 */ /* 0x000fe200078e3cff */
[----:B------:R-:W-:Y:S01]  /*a0c0*/  IMAD.X R29, RZ, RZ, R5, P1 ;  /* 0x000000ffff1d7224 */ /* 0x000fe200008e0605 */
[----:B------:R-:W-:-:S02]  /*a0d0*/  SHF.R.U64 R12, R12, 0x3, RZ ;  /* 0x000000030c0c7819 */ /* 0x000fc400000012ff */
[----:B------:R-:W-:Y:S02]  /*a0e0*/  SHF.R.U64 R14, R14, 0x3, RZ ;  /* 0x000000030e0e7819 */ /* 0x000fe400000012ff */
[----:B------:R-:W-:Y:S02]  /*a0f0*/  IADD3 R135, P1, R4, 0x4060, RZ ;  /* 0x0000406004877810 */ /* 0x000fe40007f3e0ff */
[----:B------:R-:W-:Y:S02]  /*a100*/  LOP3.LUT R32, R33, 0x380, RZ, 0xc0, !PT ;  /* 0x0000038021207812 */ /* 0x000fe400078ec0ff */
[----:B------:R-:W-:Y:S01]  /*a110*/  LOP3.LUT R12, R12, R13, RZ, 0x3c, !PT ;  /* 0x0000000d0c0c7212 */ /* 0x000fe200078e3cff */
[--C-:B------:R-:W-:Y:S01]  /*a120*/  IMAD.X R13, RZ, RZ, R5.reuse, P4 ;  /* 0x000000ffff0d7224 */ /* 0x100fe200020e0605 */
[----:B------:R-:W-:Y:S01]  /*a130*/  LOP3.LUT R14, R14, R15, RZ, 0x3c, !PT ;  /* 0x0000000f0e0e7212 */ /* 0x000fe200078e3cff */
[----:B------:R-:W-:Y:S01]  /*a140*/  IMAD.X R15, RZ, RZ, R5, P3 ;  /* 0x000000ffff0f7224 */ /* 0x000fe200018e0605 */
[----:B------:R-:W-:-:S02]  /*a150*/  LOP3.LUT R134, R135, 0x380, RZ, 0xc0, !PT ;  /* 0x0000038087867812 */ /* 0x000fc400078ec0ff */
[----:B------:R-:W-:Y:S02]  /*a160*/  SHF.R.U64 R32, R32, 0x3, RZ ;  /* 0x0000000320207819 */ /* 0x000fe400000012ff */
[C---:B------:R-:W-:Y:S02]  /*a170*/  IADD3 R45, P0, R4.reuse, 0x2020, RZ ;  /* 0x00002020042d7810 */ /* 0x040fe40007f1e0ff */
[C---:B------:R-:W-:Y:S02]  /*a180*/  IADD3 R61, P6, R4.reuse, 0x2040, RZ ;  /* 0x00002040043d7810 */ /* 0x040fe40007fde0ff */
[C---:B------:R-:W-:Y:S02]  /*a190*/  IADD3 R119, P5, R4.reuse, 0x2060, RZ ;  /* 0x0000206004777810 */ /* 0x040fe40007fbe0ff */
[C---:B------:R-:W-:Y:S02]  /*a1a0*/  IADD3 R123, P4, R4.reuse, 0x4000, RZ ;  /* 0x00004000047b7810 */ /* 0x040fe40007f9e0ff */
[----:B------:R-:W-:-:S02]  /*a1b0*/  IADD3 R127, P3, R4, 0x4020, RZ ;  /* 0x00004020047f7810 */ /* 0x000fc40007f7e0ff */
[----:B------:R-:W-:Y:S02]  /*a1c0*/  SHF.R.U64 R134, R134, 0x3, RZ ;  /* 0x0000000386867819 */ /* 0x000fe400000012ff */
[----:B------:R-:W-:Y:S01]  /*a1d0*/  LOP3.LUT R32, R32, R33, RZ, 0x3c, !PT ;  /* 0x0000002120207212 */ /* 0x000fe200078e3cff */
[----:B------:R-:W-:Y:S01]  /*a1e0*/  IMAD.X R33, RZ, RZ, R97, P2 ;  /* 0x000000ffff217224 */ /* 0x000fe200010e0661 */
[----:B------:R-:W-:Y:S02]  /*a1f0*/  LOP3.LUT R44, R45, 0x380, RZ, 0xc0, !PT ;  /* 0x000003802d2c7812 */ /* 0x000fe400078ec0ff */
[----:B------:R-:W-:Y:S02]  /*a200*/  LOP3.LUT R60, R61, 0x380, RZ, 0xc0, !PT ;  /* 0x000003803d3c7812 */ /* 0x000fe400078ec0ff */
[----:B------:R-:W-:Y:S02]  /*a210*/  LOP3.LUT R118, R119, 0x380, RZ, 0xc0, !PT ;  /* 0x0000038077767812 */ /* 0x000fe400078ec0ff */
[----:B------:R-:W-:-:S02]  /*a220*/  LOP3.LUT R122, R123, 0x380, RZ, 0xc0, !PT ;  /* 0x000003807b7a7812 */ /* 0x000fc400078ec0ff */
[----:B------:R-:W-:Y:S02]  /*a230*/  LOP3.LUT R126, R127, 0x380, RZ, 0xc0, !PT ;  /* 0x000003807f7e7812 */ /* 0x000fe400078ec0ff */
[----:B------:R-:W-:Y:S02]  /*a240*/  IADD3 R69, P2, R96, 0x9000, RZ ;  /* 0x0000900060457810 */ /* 0x000fe40007f5e0ff */
[----:B------:R-:W-:Y:S01]  /*a250*/  LOP3.LUT R134, R134, R135, RZ, 0x3c, !PT ;  /* 0x0000008786867212 */ /* 0x000fe200078e3cff */
[----:B------:R-:W-:Y:S01]  /*a260*/  IMAD.X R135, RZ, RZ, R5, P1 ;  /* 0x000000ffff877224 */ /* 0x000fe200008e0605 */
[----:B------:R-:W-:Y:S02]  /*a270*/  SHF.R.U64 R44, R44, 0x3, RZ ;  /* 0x000000032c2c7819 */ /* 0x000fe400000012ff */
[----:B------:R-:W-:Y:S02]  /*a280*/  SHF.R.U64 R60, R60, 0x3, RZ ;  /* 0x000000033c3c7819 */ /* 0x000fe400000012ff */
[----:B------:R-:W-:-:S02]  /*a290*/  SHF.R.U64 R118, R118, 0x3, RZ ;  /* 0x0000000376767819 */ /* 0x000fc400000012ff */
[----:B------:R-:W-:Y:S02]  /*a2a0*/  SHF.R.U64 R122, R122, 0x3, RZ ;  /* 0x000000037a7a7819 */ /* 0x000fe400000012ff */
[----:B------:R-:W-:Y:S02]  /*a2b0*/  SHF.R.U64 R126, R126, 0x3, RZ ;  /* 0x000000037e7e7819 */ /* 0x000fe400000012ff */
[----:B------:R-:W-:Y:S02]  /*a2c0*/  IADD3 R37, P1, R96, 0x3000, RZ ;  /* 0x0000300060257810 */ /* 0x000fe40007f3e0ff */
[----:B------:R-:W-:Y:S02]  /*a2d0*/  LOP3.LUT R68, R69, 0x380, RZ, 0xc0, !PT ;  /* 0x0000038045447812 */ /* 0x000fe400078ec0ff */
        /* <DEDUP_REMOVED lines=15> */
[----:B------:R-:W-:Y:S02]  /*a3d0*/  IADD3 R11, P4, R4, 0x6060, RZ ;  /* 0x00006060040b7810 */ /* 0x000fe40007f9e0ff */
[----:B------:R-:W-:-:S02]  /*a3e0*/  IADD3 R21, P3, R96, 0x1000, RZ ;  /* 0x0000100060157810 */ /* 0x000fc40007f7e0ff */
[----:B------:R-:W-:Y:S02]  /*a3f0*/  SHF.R.U64 R36, R36, 0x3, RZ ;  /* 0x0000000324247819 */ /* 0x000fe400000012ff */
[----:B------:R-:W-:Y:S02]  /*a400*/  LOP3.LUT R68, R68, R69, RZ, 0x3c, !PT ;  /* 0x0000004544447212 */ /* 0x000fe400078e3cff */
[----:B------:R-:W-:Y:S02]  /*a410*/  LOP3.LUT R138, R139, 0x380, RZ, 0xc0, !PT ;  /* 0x000003808b8a7812 */ /* 0x000fe400078ec0ff */
[----:B------:R-:W-:Y:S02]  /*a420*/  LOP3.LUT R142, R143, 0x380, RZ, 0xc0, !PT ;  /* 0x000003808f8e7812 */ /* 0x000fe400078ec0ff */
        /* <DEDUP_REMOVED lines=22> */
[----:B------:R-:W-:Y:S01]  /*a590*/  IMAD.X R21, RZ, RZ, R97, P3 ;  /* 0x000000ffff157224 */ /* 0x000fe200018e0661 */
[----:B------:R-:W-:-:S02]  /*a5a0*/  LOP3.LUT R72, R73, 0x380, RZ, 0xc0, !PT ;  /* 0x0000038049487812 */ /* 0x000fc400078ec0ff */
[----:B------:R-:W-:Y:S01]  /*a5b0*/  LOP3.LUT R4, R69, R4, RZ, 0x3c, !PT ;  /* 0x0000000445047212 */ /* 0x000fe200078e3cff */
[----:B------:R-:W-:Y:S01]  /*a5c0*/  IMAD.X R69, RZ, RZ, R97, P2 ;  /* 0x000000ffff457224 */ /* 0x000fe200010e0661 */
[C---:B------:R-:W-:Y:S02]  /*a5d0*/  IADD3 R41, P0, R96.reuse, 0x4000, RZ ;  /* 0x0000400060297810 */ /* 0x040fe40007f1e0ff */
[C---:B------:R-:W-:Y:S02]  /*a5e0*/  IADD3 R49, P6, R96.reuse, 0x5000, RZ ;  /* 0x0000500060317810 */ /* 0x040fe40007fde0ff */
[C---:B------:R-:W-:Y:S02]  /*a5f0*/  IADD3 R53, P5, R96.reuse, 0x6000, RZ ;  /* 0x0000600060357810 */ /* 0x040fe40007fbe0ff */
[C---:B------:R-:W-:Y:S02]  /*a600*/  IADD3 R57, P4, R96.reuse, 0x7000, RZ ;  /* 0x0000700060397810 */ /* 0x040fe40007f9e0ff */
[----:B------:R-:W-:-:S02]  /*a610*/  IADD3 R65, P3, R96, 0x8000, RZ ;  /* 0x0000800060417810 */ /* 0x000fc40007f7e0ff */
[----:B-1----:R-:W-:Y:S02]  /*a620*/  ISETP.NE.AND P2, PT, R6, RZ, PT ;  /* 0x000000ff0600720c */ /* 0x002fe40003f45270 */
[----:B------:R-:W-:Y:S02]  /*a630*/  SHF.R.U64 R72, R72, 0x3, RZ ;  /* 0x0000000348487819 */ /* 0x000fe400000012ff */
[----:B------:R-:W-:Y:S02]  /*a640*/  MOV R224, R4 ;  /* 0x0000000400e07202 */ /* 0x000fe40000000f00 */
        /* <DEDUP_REMOVED lines=10> */
[----:B------:R-:W-:Y:S02]  /*a6f0*/  LOP3.LUT R72, R72, R73, RZ, 0x3c, !PT ;  /* 0x0000004948487212 */ /* 0x000fe400078e3cff */
[----:B------:R-:W-:Y:S02]  /*a700*/  LOP3.LUT R73, R96, 0x380, RZ, 0xc0, !PT ;  /* 0x0000038060497812 */ /* 0x000fe400078ec0ff */
[----:B------:R-:W-:Y:S02]  /*a710*/  SHF.R.U64 R40, R40, 0x3, RZ ;  /* 0x0000000328287819 */ /* 0x000fe400000012ff */
[----:B------:R-:W-:Y:S02]  /*a720*/  SHF.R.U64 R48, R48, 0x3, RZ ;  /* 0x0000000330307819 */ /* 0x000fe400000012ff */
[----:B------:R-:W-:Y:S02]  /*a730*/  SHF.R.U64 R52, R52, 0x3, RZ ;  /* 0x0000000334347819 */ /* 0x000fe400000012ff */
[----:B------:R-:W-:-:S02]  /*a740*/  SHF.R.U64 R56, R56, 0x3, RZ ;  /* 0x0000000338387819 */ /* 0x000fc400000012ff */
[----:B------:R-:W-:Y:S02]  /*a750*/  SHF.R.U64 R64, R64, 0x3, RZ ;  /* 0x0000000340407819 */ /* 0x000fe400000012ff */
[----:B------:R-:W-:Y:S02]  /*a760*/  MOV R26, R12 ;  /* 0x0000000c001a7202 */ /* 0x000fe40000000f00 */
[----:B0-----:R-:W-:Y:S02]  /*a770*/  F2FP.F16.F32.PACK_AB R4, R204, R208 ;  /* 0x000000d0cc04723e */ /* 0x001fe400000000ff */
[----:B------:R-:W-:Y:S02]  /*a780*/  F2FP.F16.F32.PACK_AB R5, R35, R34 ;  /* 0x000000222305723e */ /* 0x000fe400000000ff */
[----:B------:R-:W-:Y:S02]  /*a790*/  F2FP.F16.F32.PACK_AB R6, R202, R205 ;  /* 0x000000cdca06723e */ /* 0x000fe400000000ff */
[----:B------:R-:W-:-:S02]  /*a7a0*/  F2FP.F16.F32.PACK_AB R7, R39, R38 ;  /* 0x000000262707723e */ /* 0x000fc400000000ff */
[----:B------:R-:W-:Y:S01]  /*a7b0*/  SHF.R.U64 R27, R73, 0x3, RZ ;  /* 0x00000003491b7819 */ /* 0x000fe200000012ff */
        /* <DEDUP_REMOVED lines=11> */
[----:B------:R-:W-:Y:S01]  /*a870*/  MOV R34, R8 ;  /* 0x0000000800227202 */ /* 0x000fe20000000f00 */
[----:B------:R0:W-:Y:S01]  /*a880*/  STSM.16.M88.4 [R26], R4 ;  /* 0x000000041a007844 */ /* 0x0001e20000000200 */
[----:B------:R-:W-:-:S02]  /*a890*/  MOV R35, R10 ;  /* 0x0000000a00237202 */ /* 0x000fc40000000f00 */
[----:B------:R-:W-:Y:S02]  /*a8a0*/  MOV R206, R14 ;  /* 0x0000000e00ce7202 */ /* 0x000fe40000000f00 */
[----:B------:R-:W-:Y:S02]  /*a8b0*/  F2FP.F16.F32.PACK_AB R8, R200, R203 ;  /* 0x000000cbc808723e */ /* 0x000fe400000000ff */
[----:B------:R-:W-:Y:S02]  /*a8c0*/  F2FP.F16.F32.PACK_AB R9, R43, R42 ;  /* 0x0000002a2b09723e */ /* 0x000fe400000000ff */
[----:B------:R-:W-:Y:S02]  /*a8d0*/  F2FP.F16.F32.PACK_AB R10, R198, R201 ;  /* 0x000000c9c60a723e */ /* 0x000fe400000000ff */
[----:B------:R-:W-:Y:S02]  /*a8e0*/  F2FP.F16.F32.PACK_AB R11, R47, R46 ;  /* 0x0000002e2f0b723e */ /* 0x000fe400000000ff */
[----:B------:R-:W-:-:S02]  /*a8f0*/  IADD3 R77, P0, R96, 0xb000, RZ ;  /* 0x0000b000604d7810 */ /* 0x000fc40007f1e0ff */
[C---:B------:R-:W-:Y:S01]  /*a900*/  IADD3 R81, P6, R96.reuse, 0xc000, RZ ;  /* 0x0000c00060517810 */ /* 0x040fe20007fde0ff */
[----:B------:R-:W-:Y:S01]  /*a910*/  STSM.16.M88.4 [R206], R8 ;  /* 0x00000008ce007844 */ /* 0x000fe20000000200 */
[C---:B------:R-:W-:Y:S02]  /*a920*/  IADD3 R85, P5, R96.reuse, 0xd000, RZ ;  /* 0x0000d00060557810 */ /* 0x040fe40007fbe0ff */
[C---:B------:R-:W-:Y:S02]  /*a930*/  IADD3 R89, P4, R96.reuse, 0xe000, RZ ;  /* 0x0000e00060597810 */ /* 0x040fe40007f9e0ff */
[----:B------:R-:W-:Y:S02]  /*a940*/  IADD3 R93, P3, R96, 0xf000, RZ ;  /* 0x0000f000605d7810 */ /* 0x000fe40007f7e0ff */
[----:B------:R-:W-:Y:S02]  /*a950*/  MOV R207, R24 ;  /* 0x0000001800cf7202 */ /* 0x000fe40000000f00 */
[----:B------:R-:W-:-:S02]  /*a960*/  F2FP.F16.F32.PACK_AB R12, R196, R199 ;  /* 0x000000c7c40c723e */ /* 0x000fc400000000ff */
[----:B------:R-:W-:Y:S02]  /*a970*/  F2FP.F16.F32.PACK_AB R13, R51, R50 ;  /* 0x00000032330d723e */ /* 0x000fe400000000ff */
[----:B------:R-:W-:Y:S02]  /*a980*/  F2FP.F16.F32.PACK_AB R14, R194, R197 ;  /* 0x000000c5c20e723e */ /* 0x000fe400000000ff */
[----:B------:R-:W-:Y:S02]  /*a990*/  F2FP.F16.F32.PACK_AB R15, R55, R54 ;  /* 0x00000036370f723e */ /* 0x000fe400000000ff */
[----:B------:R-:W-:Y:S02]  /*a9a0*/  LOP3.LUT R96, R27, R96, RZ, 0x3c, !PT ;  /* 0x000000601b607212 */ /* 0x000fe400078e3cff */
[----:B------:R-:W-:Y:S01]  /*a9b0*/  MOV R209, R28 ;  /* 0x0000001c00d17202 */ /* 0x000fe20000000f00 */
[----:B------:R-:W-:Y:S01]  /*a9c0*/  STSM.16.M88.4 [R207], R12 ;  /* 0x0000000ccf007844 */ /* 0x000fe20000000200 */
[----:B0-----:R-:W-:-:S02]  /*a9d0*/  F2FP.F16.F32.PACK_AB R4, R192, R195 ;  /* 0x000000c3c004723e */ /* 0x001fc400000000ff */
[----:B------:R-:W-:Y:S02]  /*a9e0*/  F2FP.F16.F32.PACK_AB R5, R59, R58 ;  /* 0x0000003a3b05723e */ /* 0x000fe400000000ff */
[----:B------:R-:W-:Y:S02]  /*a9f0*/  F2FP.F16.F32.PACK_AB R6, R183, R193 ;  /* 0x000000c1b706723e */ /* 0x000fe400000000ff */
[----:B------:R-:W-:Y:S02]  /*aa00*/  F2FP.F16.F32.PACK_AB R7, R63, R62 ;  /* 0x0000003e3f07723e */ /* 0x000fe400000000ff */
[----:B------:R-:W-:Y:S02]  /*aa10*/  MOV R44, R44 ;  /* 0x0000002c002c7202 */ /* 0x000fe40000000f00 */
[----:B------:R-:W-:Y:S01]  /*aa20*/  F2FP.F16.F32.PACK_AB R24, R181, R191 ;  /* 0x000000bfb518723e */ /* 0x000fe200000000ff */
[----:B------:R-:W-:Y:S01]  /*aa30*/  STSM.16.M88.4 [R209], R4 ;  /* 0x00000004d1007844 */ /* 0x000fe20000000200 */
[----:B------:R-:W-:-:S02]  /*aa40*/  F2FP.F16.F32.PACK_AB R25, R67, R66 ;  /* 0x000000424319723e */ /* 0x000fc400000000ff */
[----:B------:R-:W-:Y:S02]  /*aa50*/  F2FP.F16.F32.PACK_AB R26, R179, R182 ;  /* 0x000000b6b31a723e */ /* 0x000fe400000000ff */
[----:B------:R-:W-:Y:S02]  /*aa60*/  F2FP.F16.F32.PACK_AB R27, R71, R70 ;  /* 0x00000046471b723e */ /* 0x000fe400000000ff */
[----:B------:R-:W-:Y:S02]  /*aa70*/  MOV R60, R60 ;  /* 0x0000003c003c7202 */ /* 0x000fe40000000f00 */
[----:B------:R-:W-:Y:S01]  /*aa80*/  F2FP.F16.F32.PACK_AB R28, R177, R180 ;  /* 0x000000b4b11c723e */ /* 0x000fe200000000ff */
        /* <DEDUP_REMOVED lines=9> */
[----:B------:R-:W-:-:S02]  /*ab20*/  MOV R122, R122 ;  /* 0x0000007a007a7202 */ /* 0x000fc40000000f00 */
[----:B0-----:R-:W-:Y:S02]  /*ab30*/  F2FP.F16.F32.PACK_AB R44, R173, R176 ;  /* 0x000000b0ad2c723e */ /* 0x001fe400000000ff */
[----:B------:R-:W-:Y:S02]  /*ab40*/  F2FP.F16.F32.PACK_AB R61, R91, R90 ;  /* 0x0000005a5b3d723e */ /* 0x000fe400000000ff */
[----:B------:R-:W-:Y:S01]  /*ab50*/  F2FP.F16.F32.PACK_AB R62, R159, R170 ;  /* 0x000000aa9f3e723e */ /* 0x000fe200000000ff */
[----:B------:R-:W-:Y:S01]  /*ab60*/  STSM.16.M88.4 [R118], R44 ;  /* 0x0000002c76007844 */ /* 0x000fe20000000200 */
[----:B------:R-:W-:Y:S02]  /*ab70*/  F2FP.F16.F32.PACK_AB R63, R95, R94 ;  /* 0x0000005e5f3f723e */ /* 0x000fe400000000ff */
[----:B------:R-:W-:Y:S02]  /*ab80*/  MOV R126, R126 ;  /* 0x0000007e007e7202 */ /* 0x000fe40000000f00 */
[----:B-1----:R-:W-:-:S02]  /*ab90*/  F2FP.F16.F32.PACK_AB R60, R163, R172 ;  /* 0x000000aca33c723e */ /* 0x002fc400000000ff */
[----:B------:R-:W-:Y:S02]  /*aba0*/  F2FP.F16.F32.PACK_AB R4, R155, R161 ;  /* 0x000000a19b04723e */ /* 0x000fe400000000ff */
[----:B------:R-:W-:Y:S01]  /*abb0*/  F2FP.F16.F32.PACK_AB R5, R99, R98 ;  /* 0x000000626305723e */ /* 0x000fe200000000ff */
[----:B------:R0:W-:Y:S01]  /*abc0*/  STSM.16.M88.4 [R122], R60 ;  /* 0x0000003c7a007844 */ /* 0x0001e20000000200 */
[----:B------:R-:W-:Y:S02]  /*abd0*/  F2FP.F16.F32.PACK_AB R6, R101, R157 ;  /* 0x0000009d6506723e */ /* 0x000fe400000000ff */
[----:B------:R-:W-:Y:S02]  /*abe0*/  F2FP.F16.F32.PACK_AB R7, R103, R102 ;  /* 0x000000666707723e */ /* 0x000fe400000000ff */
[----:B------:R-:W-:Y:S02]  /*abf0*/  MOV R130, R130 ;  /* 0x0000008200827202 */ /* 0x000fe40000000f00 */
[----:B------:R-:W-:Y:S01]  /*ac00*/  F2FP.F16.F32.PACK_AB R8, R105, R153 ;  /* 0x000000996908723e */ /* 0x000fe200000000ff */
[----:B------:R1:W-:Y:S01]  /*ac10*/  STSM.16.M88.4 [R126], R4 ;  /* 0x000000047e007844 */ /* 0x0003e20000000200 */
[----:B------:R-:W-:-:S02]  /*ac20*/  F2FP.F16.F32.PACK_AB R9, R107, R106 ;  /* 0x0000006a6b09723e */ /* 0x000fc400000000ff */
[----:B------:R-:W-:Y:S02]  /*ac30*/  F2FP.F16.F32.PACK_AB R10, R109, R108 ;  /* 0x0000006c6d0a723e */ /* 0x000fe400000000ff */
[----:B------:R-:W-:Y:S02]  /*ac40*/  F2FP.F16.F32.PACK_AB R11, R111, R110 ;  /* 0x0000006e6f0b723e */ /* 0x000fe400000000ff */
[----:B------:R-:W-:Y:S02]  /*ac50*/  MOV R134, R134 ;  /* 0x0000008600867202 */ /* 0x000fe40000000f00 */
[----:B------:R-:W-:Y:S01]  /*ac60*/  MOV R138, R138 ;  /* 0x0000008a008a7202 */ /* 0x000fe20000000f00 */
[----:B------:R2:W-:Y:S01]  /*ac70*/  STSM.16.M88.4 [R130], R8 ;  /* 0x0000000882007844 */ /* 0x0005e20000000200 */
[----:B0-----:R-:W-:Y:S02]  /*ac80*/  F2FP.F16.F32.PACK_AB R122, R125, R124 ;  /* 0x0000007c7d7a723e */ /* 0x001fe400000000ff */
[----:B------:R-:W-:Y:S01]  /*ac90*/  F2FP.F16.F32.PACK_AB R123, R158, R156 ;  /* 0x0000009c9e7b723e */ /* 0x000fe200000000ff */
[----:B------:R0:W-:Y:S01]  /*aca0*/  STSM.16.M88.4 [R134], R112 ;  /* 0x0000007086007844 */ /* 0x0001e20000000200 */
[----:B------:R-:W-:-:S02]  /*acb0*/  MOV R142, R142 ;  /* 0x0000008e008e7202 */ /* 0x000fc40000000f00 */
[----:B------:R-:W-:Y:S01]  /*acc0*/  F2FP.F16.F32.PACK_AB R131, R165, R164 ;  /* 0x000000a4a583723e */ /* 0x000fe200000000ff */
[----:B------:R0:W-:Y:S01]  /*acd0*/  STSM.16.M88.4 [R138], R120 ;  /* 0x000000788a007844 */ /* 0x0001e20000000200 */
[----:B-1----:R-:W-:Y:S02]  /*ace0*/  F2FP.F16.F32.PACK_AB R4, R137, R136 ;  /* 0x000000888904723e */ /* 0x002fe400000000ff */
[----:B------:R-:W-:Y:S02]  /*acf0*/  F2FP.F16.F32.PACK_AB R5, R167, R166 ;  /* 0x000000a6a705723e */ /* 0x000fe400000000ff */
[----:B------:R-:W-:Y:S02]  /*ad00*/  F2FP.F16.F32.PACK_AB R6, R141, R140 ;  /* 0x0000008c8d06723e */ /* 0x000fe400000000ff */
[----:B------:R-:W-:Y:S02]  /*ad10*/  F2FP.F16.F32.PACK_AB R7, R169, R168 ;  /* 0x000000a8a907723e */ /* 0x000fe400000000ff */
[----:B--2---:R-:W-:-:S02]  /*ad20*/  F2FP.F16.F32.PACK_AB R130, R133, R132 ;  /* 0x000000848582723e */ /* 0x004fc400000000ff */
[----:B------:R-:W-:Y:S02]  /*ad30*/  LOP3.LUT R76, R77, 0x380, RZ, 0xc0, !PT ;  /* 0x000003804d4c7812 */ /* 0x000fe400078ec0ff */
[----:B------:R-:W-:Y:S01]  /*ad40*/  LOP3.LUT R80, R81, 0x380, RZ, 0xc0, !PT ;  /* 0x0000038051507812 */ /* 0x000fe200078ec0ff */
[----:B------:R0:W-:Y:S01]  /*ad50*/  STSM.16.M88.4 [R142], R128 ;  /* 0x000000808e007844 */ /* 0x0001e20000000200 */
[----:B------:R-:W-:Y:S02]  /*ad60*/  LOP3.LUT R84, R85, 0x380, RZ, 0xc0, !PT ;  /* 0x0000038055547812 */ /* 0x000fe400078ec0ff */
[----:B------:R-:W-:Y:S01]  /*ad70*/  LOP3.LUT R88, R89, 0x380, RZ, 0xc0, !PT ;  /* 0x0000038059587812 */ /* 0x000fe200078ec0ff */
[----:B------:R0:W-:Y:S01]  /*ad80*/  STSM.16.M88.4 [R34], R4 ;  /* 0x0000000422007844 */ /* 0x0001e20000000200 */
[----:B------:R-:W-:Y:S02]  /*ad90*/  LOP3.LUT R92, R93, 0x380, RZ, 0xc0, !PT ;  /* 0x000003805d5c7812 */ /* 0x000fe400078ec0ff */
[----:B------:R-:W-:Y:S01]  /*ada0*/  SHF.R.U64 R76, R76, 0x3, RZ ;  /* 0x000000034c4c7819 */ /* 0x000fe200000012ff */
[----:B------:R0:W-:Y:S01]  /*adb0*/  STSM.16.M88.4 [R35], R144 ;  /* 0x0000009023007844 */ /* 0x0001e20000000200 */
        /* <DEDUP_REMOVED lines=62> */
.L_x_7423:
[----:B------:R-:W1:Y:S01]  /*b1a0*/  LDC R15, c[0x0][0xbe8] ;  /* 0x0002fa00ff0f7b82 */ /* 0x000e620000000800 */
[----:B------:R-:W-:Y:S01]  /*b1b0*/  ULDC UR10, c[0x0][0xac8] ;  /* 0x0002b200000a7ab9 */ /* 0x000fe20000000800 */
[----:B------:R-:W-:Y:S01]  /*b1c0*/  ULDC.64 UR8, c[0x0][0xae8] ;  /* 0x0002ba0000087ab9 */ /* 0x000fe20000000a00 */
[----:B------:R-:W-:Y:S01]  /*b1d0*/  ISETP.GE.AND P0, PT, R190, UR10, PT ;  /* 0x0000000abe007c0c */ /* 0x000fe2000bf06270 */
[----:B------:R-:W5:Y:S01]  /*b1e0*/  LD.E.128 R96, desc[UR46][R96.64] ;  /* 0x0000002e60607980 */ /* 0x000f62000c101d00 */
[----:B------:R-:W-:Y:S02]  /*b1f0*/  ISETP.GE.AND P1, PT, R17, UR10, PT ;  /* 0x0000000a11007c0c */ /* 0x000fe4000bf26270 */
[----:B0-----:R-:W-:Y:S01]  /*b200*/  SEL R3, RZ, 0xffffffff, P0 ;  /* 0xffffffffff037807 */ /* 0x001fe20000000000 */
[----:B------:R0:W5:Y:S01]  /*b210*/  LD.E.128 R4, desc[UR46][R20.64] ;  /* 0x0000002e14047980 */ /* 0x000162000c101d00 */
        /* <DEDUP_REMOVED lines=39> */
[----:B------:R-:W5:Y:S01]  /*b490*/  LD.E.128 R84, desc[UR46][R84.64] ;  /* 0x0000002e54547980 */ /* 0x000f62000c101d00 */
        /* <DEDUP_REMOVED lines=84> */
.L_x_7425:
[----:B------:R-:W-:Y:S05]  /*b9e0*/  BSYNC B1 ;  /* 0x0000000000017941 */ /* 0x000fea0003800000 */
.L_x_7424:
[----:B---3--:R-:W-:Y:S01]  /*b9f0*/  VIADD R8, R28, 0x20 ;  /* 0x000000201c087836 */ /* 0x008fe20000000000 */
[----:B--2---:R4:W2:Y:S04]  /*ba00*/  SHFL.IDX PT, R11, R27, 0x1, 0x181f ;  /* 0x00381f001b0b7f89 */ /* 0x0048a800000e0000 */
[----:B------:R-:W-:Y:S01]  /*ba10*/  ISETP.GE.AND P0, PT, R8, R29, PT ;  /* 0x0000001d0800720c */ /* 0x000fe20003f06270 */
[----:B-1----:R4:W1:-:S12]  /*ba20*/  SHFL.IDX PT, R10, R26, 0x1, 0x181f ;  /* 0x00381f001a0a7f89 */ /* 0x00285800000e0000 */
[----:B----4-:R-:W-:Y:S05]  /*ba30*/  @P0 BRA `(.L_x_7426) ;  /* 0x0000000c007c0947 */ /* 0x010fea0003800000 */
[----:B------:R-:W-:Y:S02]  /*ba40*/  ISETP.GE.AND P0, PT, R17, UR10, PT ;  /* 0x0000000a11007c0c */ /* 0x000fe4000bf06270 */
[----:B------:R-:W-:Y:S02]  /*ba50*/  ISETP.GE.AND P5, PT, R190, UR10, PT ;  /* 0x0000000abe007c0c */ /* 0x000fe4000bfa6270 */
[----:B------:R-:W-:Y:S02]  /*ba60*/  ISETP.GE.AND P3, PT, R189, UR10, PT ;  /* 0x0000000abd007c0c */ /* 0x000fe4000bf66270 */
[----:B------:R-:W-:Y:S02]  /*ba70*/  ISETP.GE.AND P2, PT, R188, UR10, PT ;  /* 0x0000000abc007c0c */ /* 0x000fe4000bf46270 */
[----:B------:R-:W-:-:S05]  /*ba80*/  ISETP.GE.AND P1, PT, R187, UR10, PT ;  /* 0x0000000abb007c0c */ /* 0x000fca000bf26270 */
[----:B-12---:R-:W-:Y:S02]  /*ba90*/  @!P0 IMAD.WIDE R8, R17, 0x2, R10 ;  /* 0x0000000211088825 */ /* 0x006fe400078e020a */
[-C--:B------:R-:W-:Y:S02]  /*baa0*/  @!P5 LEA R12, P4, R190, R10.reuse, 0x1 ;  /* 0x0000000abe0cd211 */ /* 0x080fe400078808ff */
[----:B------:R-:W-:Y:S01]  /*bab0*/  @!P3 LEA R14, P6, R189, R10, 0x1 ;  /* 0x0000000abd0eb211 */ /* 0x000fe200078c08ff */
[----:B-----5:R1:W-:Y:S01]  /*bac0*/  @!P0 ST.E.128 desc[UR46][R8.64], R4 ;  /* 0x0000000408008985 */ /* 0x0203e2000c101d2e */
        /* <DEDUP_REMOVED lines=8> */
[----:B-1----:R-:W-:-:S03]  /*bb50*/  @!P1 LEA R4, P6, R187, R10, 0x1 ;  /* 0x0000000abb049211 */ /* 0x002fc600078c08ff */
        /* <DEDUP_REMOVED lines=15> */
.L_x_7422:
        /* <DEDUP_REMOVED lines=57> */
.L_x_7428:
[----:B------:R-:W-:Y:S05]  /*bfe0*/  BSYNC B1 ;  /* 0x0000000000017941 */ /* 0x000fea0003800000 */
.L_x_7427:
        /* <DEDUP_REMOVED lines=95> */
.L_x_7430:
[----:B------:R-:W-:Y:S05]  /*c5e0*/  BSYNC B1 ;  /* 0x0000000000017941 */ /* 0x000fea0003800000 */
.L_x_7429:
        /* <DEDUP_REMOVED lines=36> */
.L_x_7426:
[----:B------:R-:W-:Y:S05]  /*c830*/  BSYNC B0 ;  /* 0x0000000000007941 */ /* 0x000fea0003800000 */
.L_x_7421:
[----:B------:R-:W-:Y:S02]  /*c840*/  ULDC UR5, c[0x0][0xc38] ;  /* 0x00030e0000057ab9 */ /* 0x000fe40000000800 */
[----:B------:R-:W-:-:S06]  /*c850*/  UISETP.GE.AND UP0, UPT, UR4, UR5, UPT ;  /* 0x000000050400728c */ /* 0x000fcc000bf06270 */
[----:B------:R-:W-:-:S13]  /*c860*/  PLOP3.LUT P0, PT, PT, PT, UP0, 0x80, 0x0 ;  /* 0x000000000000781c */ /* 0x000fda0003f0f008 */
[----:B------:R-:W-:Y:S05]  /*c870*/  @!P0 BRA `(.L_x_7431) ;  /* 0xffffff4400e48947 */ /* 0x000fea000383ffff */
[----:B------:R-:W-:Y:S05]  /*c880*/  EXIT ;  /* 0x000000000000794d */ /* 0x000fea0003800000 */
.L_x_7377:
        /* <DEDUP_REMOVED lines=26> */
[----:B------:R-:W-:-:S04]  /*ca30*/  LOP3.LUT R2, R0, 0x1f8, RZ, 0xc0, !PT ;  /* 0x000001f800027812 */ /* 0x000fc800078ec0ff */
        /* <DEDUP_REMOVED lines=11> */
[----:B------:R0:W-:Y:S04]  /*caf0*/  STL [R1], R0 ;  /* 0x0000000001007387 */ /* 0x0001e80000100800 */
[----:B------:R0:W-:Y:S02]  /*cb00*/  STL [R1+0x18], RZ ;  /* 0x000018ff01007387 */ /* 0x0001e40000100800 */
.L_x_7538:
        /* <DEDUP_REMOVED lines=23> */
.L_x_7433:
[----:B------:R-:W-:Y:S01]  /*cc80*/  ULDC UR8, c[0x0][0xc54] ;  /* 0x0003150000087ab9 */ /* 0x000fe20000000800 */
[----:B------:R-:W-:Y:S01]  /*cc90*/  UMOV UR7, UR9 ;  /* 0x0000000900077c82 */ /* 0x000fe20008000000 */
[----:B------:R-:W-:-:S11]  /*cca0*/  UISETP.NE.AND UP0, UPT, UR8, 0x1, UPT ;  /* 0x000000010800788c */ /* 0x000fd6000bf05270 */
[----:B------:R-:W-:Y:S02]  /*ccb0*/  @UP0 ULDC.64 UR10, c[0x0][0xc58] ;  /* 0x00031600000a0ab9 */ /* 0x000fe40000000a00 */
[----:B------:R-:W-:-:S04]  /*ccc0*/  UIMAD.WIDE.U32 UR4, UR9, UR10, URZ ;  /* 0x0000000a090472a5 */ /* 0x000fc8000f8e003f */
[----:B------:R-:W-:-:S04]  /*ccd0*/  @UP0 USHF.R.U32.HI UR7, URZ, UR11, UR5 ;  /* 0x0000000b3f070299 */ /* 0x000fc80008011605 */
[----:B------:R-:W-:-:S12]  /*cce0*/  UIMAD UR8, UR7, UR8, URZ ;  /* 0x00000008070872a4 */ /* 0x000fd8000f8e023f */
.L_x_7434:
        /* <DEDUP_REMOVED lines=63> */
.L_x_7436:
        /* <DEDUP_REMOVED lines=20> */
.L_x_7439:
[----:B------:R-:W-:Y:S05]  /*d220*/  BSYNC B6 ;  /* 0x0000000000067941 */ /* 0x000fea0003800000 */
.L_x_7438:
        /* <DEDUP_REMOVED lines=20> */
.L_x_7442:
        /* <DEDUP_REMOVED lines=15> */
.L_x_7441:
[----:B------:R-:W-:Y:S05]  /*d460*/  BSYNC B6 ;  /* 0x0000000000067941 */ /* 0x000fea0003800000 */
.L_x_7440:
        /* <DEDUP_REMOVED lines=26> */
.L_x_7554:
        /* <DEDUP_REMOVED lines=9> */
.L_x_7557:
        /* <DEDUP_REMOVED lines=22> */
.L_x_7446:
        /* <DEDUP_REMOVED lines=8> */
.L_x_7558:
        /* <DEDUP_REMOVED lines=8> */
.L_x_7448:
        /* <DEDUP_REMOVED lines=19> */
.L_x_7444:
        /* <DEDUP_REMOVED lines=22> */
.L_x_7450:
[----:B------:R-:W-:Y:S05]  /*db90*/  BSYNC B6 ;  /* 0x0000000000067941 */ /* 0x000fea0003800000 */
.L_x_7449:
[----:B------:R1:W5:Y:S01]  /*dba0*/  LDL R8, [R1+0x1c] ;  /* 0x00001c0001087983 */ /* 0x0003620000100800 */
[----:B0-----:R-:W0:Y:S01]  /*dbb0*/  LDC R7, c[0x0][0x448] ;  /* 0x00011200ff077b82 */ /* 0x001e220000000800 */
[----:B------:R-:W2:Y:S01]  /*dbc0*/  S2R R0, SR_TID.X ;  /* 0x0000000000007919 */ /* 0x000ea20000002100 */
[----:B------:R-:W3:Y:S01]  /*dbd0*/  S2R R2, SR_TID.X ;  /* 0x0000000000027919 */ /* 0x000ee20000002100 */
[----:B------:R-:W-:Y:S01]  /*dbe0*/  USHF.R.S32.HI UR4, URZ, 0x1f, UR36 ;  /* 0x0000001f3f047899 */ /* 0x000fe20008011424 */
[----:B------:R-:W-:Y:S01]  /*dbf0*/  ULDC.64 UR8, c[0x0][0x2d8] ;  /* 0x0000b60000087ab9 */ /* 0x000fe20000000a00 */
[----:B0-----:R-:W-:Y:S01]  /*dc00*/  ISETP.NE.AND P0, PT, R7, 0x1, PT ;  /* 0x000000010700780c */ /* 0x001fe20003f05270 */
[----:B--2---:R-:W-:-:S12]  /*dc10*/  IMAD.SHL.U32 R4, R0, 0x10, RZ ;  /* 0x0000001000047824 */ /* 0x004fd800078e00ff */
[----:B------:R-:W0:Y:S01]  /*dc20*/  @P0 LDC R3, c[0x0][0x44c] ;  /* 0x00011300ff030b82 */ /* 0x000e220000000800 */
[----:B---3--:R-:W-:-:S04]  /*dc30*/  LOP3.LUT R2, R2, 0x7f, RZ, 0xc0, !PT ;  /* 0x0000007f02027812 */ /* 0x008fc800078ec0ff */
[----:B------:R-:W-:-:S03]  /*dc40*/  SHF.R.U32.HI R2, RZ, 0x3, R2 ;  /* 0x00000003ff027819 */ /* 0x000fc60000011602 */
[----:B------:R-:W2:Y:S01]  /*dc50*/  @P0 LDC R0, c[0x0][0x450] ;  /* 0x00011400ff000b82 */ /* 0x000ea20000000800 */
[----:B------:R-:W-:Y:S01]  /*dc60*/  LOP3.LUT R4, R2, 0x70, R4, 0xf8, !PT ;  /* 0x0000007002047812 */ /* 0x000fe200078ef804 */
[----:B------:R-:W-:Y:S01]  /*dc70*/  IMAD.U32 R2, RZ, RZ, UR39 ;  /* 0x00000027ff027e24 */ /* 0x000fe2000f8e00ff */
[----:B------:R-:W-:Y:S02]  /*dc80*/  UIMAD UR6, UR4, UR8, URZ ;  /* 0x00000008040672a4 */ /* 0x000fe4000f8e023f */
[----:B------:R-:W-:Y:S01]  /*dc90*/  UIMAD.WIDE.U32 UR4, UR36, UR8, URZ ;  /* 0x00000008240472a5 */ /* 0x000fe2000f8e003f */
[----:B------:R-:W-:Y:S01]  /*dca0*/  IMAD R2, R2, 0x40, R4 ;  /* 0x0000004002027824 */ /* 0x000fe200078e0204 */
[----:B------:R-:W-:Y:S02]  /*dcb0*/  UIMAD UR6, UR36, UR9, UR6 ;  /* 0x00000009240672a4 */ /* 0x000fe4000f8e0206 */
[----:B------:R-:W-:Y:S02]  /*dcc0*/  USHF.R.S32.HI UR7, URZ, 0x1f, UR42 ;  /* 0x0000001f3f077899 */ /* 0x000fe4000801142a */
[----:B------:R-:W-:Y:S01]  /*dcd0*/  UIADD3 UR5, UR5, UR6, URZ ;  /* 0x0000000605057290 */ /* 0x000fe2000fffe03f */
[----:B------:R-:W-:Y:S01]  /*dce0*/  IMAD.MOV.U32 R6, RZ, RZ, R2 ;  /* 0x000000ffff067224 */ /* 0x000fe200078e0002 */
[----:B------:R-:W-:Y:S01]  /*dcf0*/  ULDC.64 UR8, c[0x0][0x2e0] ;  /* 0x0000b80000087ab9 */ /* 0x000fe20000000a00 */
[----:B0-----:R-:W-:Y:S01]  /*dd00*/  @P0 IMAD.HI.U32 R3, R2, R3, RZ ;  /* 0x0000000302030227 */ /* 0x001fe200078e00ff */
[----:B------:R-:W-:Y:S01]  /*dd10*/  UIMAD.WIDE.U32 UR4, UR42, UR8, UR4 ;  /* 0x000000082a0472a5 */ /* 0x000fe2000f8e0004 */
[----:B------:R-:W0:Y:S01]  /*dd20*/  S2R R10, SR_TID.X ;  /* 0x00000000000a7919 */ /* 0x000e220000002100 */
[----:B------:R-:W-:-:S02]  /*dd30*/  UIMAD UR6, UR7, UR8, URZ ;  /* 0x00000008070672a4 */ /* 0x000fc4000f8e023f */
[----:B--2---:R-:W-:Y:S02]  /*dd40*/  @P0 SHF.R.U32.HI R6, RZ, R0, R3 ;  /* 0x00000000ff060219 */ /* 0x004fe40000011603 */
[----:B------:R-:W-:Y:S01]  /*dd50*/  UIMAD UR6, UR42, UR9, UR6 ;  /* 0x000000092a0672a4 */ /* 0x000fe2000f8e0206 */
[----:B------:R-:W-:Y:S02]  /*dd60*/  IMAD.U32 R4, RZ, RZ, UR4 ;  /* 0x00000004ff047e24 */ /* 0x000fe4000f8e00ff */
        /* <DEDUP_REMOVED lines=24> */
[----:B------:R-:W-:Y:S02]  /*def0*/  LOP3.LUT R10, R10, 0x7f, RZ, 0xc0, !PT ;  /* 0x0000007f0a0a7812 */ /* 0x000fe400078ec0ff */
[----:B------:R-:W-:Y:S02]  /*df00*/  ISETP.GE.AND P0, PT, R9, UR6, PT ;  /* 0x0000000609007c0c */ /* 0x000fe4000bf06270 */
[----:B------:R-:W-:-:S02]  /*df10*/  LEA.HI.X R2, R2, UR5, R3, 0x1, P1 ;  /* 0x0000000502027c11 */ /* 0x000fc400088f0c03 */
[----:B------:R-:W-:Y:S01]  /*df20*/  SHF.R.U32.HI R10, RZ, 0x3, R10 ;  /* 0x00000003ff0a7819 */ /* 0x000fe2000001160a */
[----:B-1----:R-:W-:Y:S08]  /*df30*/  BRA.DIV UR4, `(.L_x_7451) ;  /* 0x00000042048c7947 */ /* 0x002ff0000b800000 */
[----:B------:R-:W0:Y:S01]  /*df40*/  SHFL.IDX PT, R6, R0, RZ, 0x181f ;  /* 0x00181fff00067589 */ /* 0x000e2200000e0000 */
[----:B------:R-:W-:Y:S01]  /*df50*/  IMAD.U32 R4, RZ, RZ, UR39 ;  /* 0x00000027ff047e24 */ /* 0x000fe2000f8e00ff */
[----:B------:R-:W-:Y:S02]  /*df60*/  ULDC UR4, c[0x0][0x288] ;  /* 0x0000a20000047ab9 */ /* 0x000fe40000000800 */
        /* <DEDUP_REMOVED lines=27> */
.L_x_7567:
        /* <DEDUP_REMOVED lines=10> */
.L_x_7452:
        /* <DEDUP_REMOVED lines=18> */
.L_x_7568:
[----:B------:R-:W-:Y:S05]  /*e2e0*/  BSYNC B0 ;  /* 0x0000000000007941 */ /* 0x000fea0003800000 */
.L_x_7453:
[----:B------:R-:W2:Y:S01]  /*e2f0*/  LDL R2, [R1+0x8] ;  /* 0x0000080001027983 */ /* 0x000ea20000100800 */
[----:B------:R-:W-:Y:S01]  /*e300*/  BSSY B0, `(.L_x_7455) ;  /* 0x0000095000007945 */ /* 0x000fe20003800000 */
[----:B--2---:R-:W-:-:S13]  /*e310*/  ISETP.NE.AND P0, PT, R2, RZ, PT ;  /* 0x000000ff0200720c */ /* 0x004fda0003f05270 */
[----:B------:R-:W-:Y:S05]  /*e320*/  @!P0 BRA `(.L_x_7456) ;  /* 0x0000000800488947 */ /* 0x000fea0003800000 */
[----:B------:R-:W2:Y:S01]  /*e330*/  LDL R3, [R1] ;  /* 0x0000000001037983 */ /* 0x000ea20000100800 */
        /* <DEDUP_REMOVED lines=8> */
.L_x_7569:
[----:B------:R-:W-:Y:S05]  /*e3c0*/  BSYNC B1 ;  /* 0x0000000000017941 */ /* 0x000fea0003800000 */
.L_x_7457:
        /* <DEDUP_REMOVED lines=9> */
.L_x_7460:
[----:B------:R-:W-:Y:S05]  /*e460*/  BSYNC B1 ;  /* 0x0000000000017941 */ /* 0x000fea0003800000 */
.L_x_7459:
        /* <DEDUP_REMOVED lines=11> */
.L_x_7461:
        /* <DEDUP_REMOVED lines=15> */
.L_x_7462:
        /* <DEDUP_REMOVED lines=15> */
.L_x_7463:
        /* <DEDUP_REMOVED lines=15> */
.L_x_7464:
        /* <DEDUP_REMOVED lines=15> */
.L_x_7465:
        /* <DEDUP_REMOVED lines=15> */
.L_x_7466:
        /* <DEDUP_REMOVED lines=15> */
.L_x_7467:
        /* <DEDUP_REMOVED lines=15> */
.L_x_7468:
        /* <DEDUP_REMOVED lines=10> */
.L_x_7456:
[----:B------:R-:W-:Y:S05]  /*ec50*/  BSYNC B0 ;  /* 0x0000000000007941 */ /* 0x000fea0003800000 */
.L_x_7455:
        /* <DEDUP_REMOVED lines=21> */
[----:B------:R-:W2:Y:S01]  /*edb0*/  LDL R4, [R1+0xc] ;  /* 0x00000c0001047983 */ /* 0x000ea20000100800 */
[----:B------:R-:W-:Y:S01]  /*edc0*/  IMAD.MOV.U32 R0, RZ, RZ, R6 ;  /* 0x000000ffff007224 */ /* 0x000fe200078e0006 */
        /* <DEDUP_REMOVED lines=9> */
[----:B------:R-:W-:Y:S02]  /*ee60*/  @P0 SHF.R.U32.HI R2, RZ, R3, R4 ;  /* 0x00000003ff020219 */ /* 0x000fe40000011604 */
[----:B------:R-:W1:Y:S03]  /*ee70*/  LDC.64 R4, c[0x0][0x418] ;  /* 0x00010600ff047b82 */ /* 0x000e660000000a00 */
[----:B------:R-:W-:-:S04]  /*ee80*/  IMAD.MOV R3, RZ, RZ, -R2 ;  /* 0x000000ffff037224 */ /* 0x000fc800078e0a02 */
[----:B------:R-:W-:Y:S01]  /*ee90*/  IMAD R0, R0, R3, R6 ;  /* 0x0000000300007224 */ /* 0x000fe200078e0206 */
[----:B------:R-:W-:-:S03]  /*eea0*/  SHF.R.S32.HI R3, RZ, 0x1f, R2 ;  /* 0x0000001fff037819 */ /* 0x000fc60000011402 */
[----:B------:R-:W-:-:S03]  /*eeb0*/  IMAD.WIDE.U32 R2, R19, UR4, R2 ;  /* 0x0000000413027c25 */ /* 0x000fc6000f8e0002 */
[----:B-1----:R-:W-:Y:S01]  /*eec0*/  LEA R4, P0, R2, R4, 0x2 ;  /* 0x0000000402047211 */ /* 0x002fe200078010ff */
[----:B--2---:R-:W-:-:S04]  /*eed0*/  IMAD R7, R7, UR4, RZ ;  /* 0x0000000407077c24 */ /* 0x004fc8000f8e02ff */
[----:B------:R-:W-:-:S04]  /*eee0*/  IMAD R7, R19, UR5, R7 ;  /* 0x0000000513077c24 */ /* 0x000fc8000f8e0207 */
[----:B------:R-:W-:-:S05]  /*eef0*/  IMAD.IADD R7, R7, 0x1, R3 ;  /* 0x0000000107077824 */ /* 0x000fca00078e0203 */
[----:B------:R-:W-:-:S05]  /*ef00*/  LEA.HI.X R5, R2, R5, R7, 0x2, P0 ;  /* 0x0000000502057211 */ /* 0x000fca00000f1407 */
[----:B------:R1:W5:Y:S02]  /*ef10*/  LDG.E R16, desc[UR46][R4.64] ;  /* 0x0000002e04107981 */ /* 0x000364000c1e1900 */
.L_x_7473:
[----:B------:R-:W2:Y:S01]  /*ef20*/  S2R R2, SR_TID.X ;  /* 0x0000000000027919 */ /* 0x000ea20000002100 */
[----:B-1----:R-:W-:Y:S01]  /*ef30*/  SHF.L.U32 R4, R8, 0x1f, RZ ;  /* 0x0000001f08047819 */ /* 0x002fe200000006ff */
[----:B------:R-:W-:Y:S01]  /*ef40*/  BSSY B1, `(.L_x_7474) ;  /* 0x0000006000017945 */ /* 0x000fe20003800000 */
[----:B--2---:R-:W-:Y:S01]  /*ef50*/  LOP3.LUT R3, R2, 0x7f, RZ, 0xc0, !PT ;  /* 0x0000007f02037812 */ /* 0x004fe200078ec0ff */
[----:B------:R-:W-:-:S03]  /*ef60*/  IMAD R2, R18, 0x8, R17 ;  /* 0x0000000812027824 */ /* 0x000fc600078e0211 */
[----:B------:R-:W-:Y:S01]  /*ef70*/  ISETP.NE.AND P1, PT, R3, RZ, PT ;  /* 0x000000ff0300720c */ /* 0x000fe20003f25270 */
[----:B------:R-:W1:Y:S02]  /*ef80*/  SYNCS.PHASECHK.TRANS64.TRYWAIT P0, [R2+URZ+0x28c40], R4 ;  /* 0x028c4004020075a7 */ /* 0x000e64000800017f */
[----:B-1----:R-:W-:Y:S10]  /*ef90*/  @!P0 BRA `(.L_x_7475) ;  /* 0x0000003400d08947 */ /* 0x002ff40003800000 */
.L_x_7570:
[----:B------:R-:W-:Y:S05]  /*efa0*/  BSYNC B1 ;  /* 0x0000000000017941 */ /* 0x000fea0003800000 */
.L_x_7474:
        /* <DEDUP_REMOVED lines=9> */
.L_x_7477:
[----:B------:R-:W-:Y:S05]  /*f040*/  BSYNC B1 ;  /* 0x0000000000017941 */ /* 0x000fea0003800000 */
.L_x_7476:
[----:B------:R-:W-:Y:S01]  /*f050*/  IMAD.SHL.U32 R3, R0, 0x40, RZ ;  /* 0x0000004000037824 */ /* 0x000fe200078e00ff */
[----:B------:R-:W-:Y:S01]  /*f060*/  UIADD3 UR4, UP0, UR44, 0x370, URZ ;  /* 0x000003702c047890 */ /* 0x000fe2000ff1e03f */
[----:B------:R-:W-:Y:S01]  /*f070*/  IMAD.MOV.U32 R7, RZ, RZ, RZ ;  /* 0x000000ffff077224 */ /* 0x000fe200078e00ff */
[----:B------:R-:W-:Y:S01]  /*f080*/  PLOP3.LUT P0, PT, PT, PT, PT, 0x80, 0x0 ;  /* 0x000000000000781c */ /* 0x000fe20003f0f070 */
[----:B------:R-:W-:Y:S01]  /*f090*/  IMAD R0, R18, 0x2000, R17 ;  /* 0x0000200012007824 */ /* 0x000fe200078e0211 */
[----:B------:R-:W-:Y:S01]  /*f0a0*/  R2UR UR11, R3 ;  /* 0x00000000030b72ca */ /* 0x000fe200000e0000 */
[----:B------:R-:W-:Y:S01]  /*f0b0*/  VIADD R5, R2, 0x28c30 ;  /* 0x00028c3002057836 */ /* 0x000fe20000000000 */
[----:B------:R-:W-:Y:S01]  /*f0c0*/  R2UR UR10, R7 ;  /* 0x00000000070a72ca */ /* 0x000fe200000e0000 */
[----:B------:R-:W-:Y:S01]  /*f0d0*/  VIADD R0, R0, 0x22400 ;  /* 0x0002240000007836 */ /* 0x000fe20000000000 */
[----:B------:R-:W-:Y:S01]  /*f0e0*/  UIADD3.X UR5, URZ, UR45, URZ, UP0, !UPT ;  /* 0x0000002d3f057290 */ /* 0x000fe200087fe43f */
[----:B------:R-:W-:Y:S01]  /*f0f0*/  UMOV UR6, 0x0 ;  /* 0x0000000000067882 */ /* 0x000fe20000000000 */
[----:B------:R-:W-:-:S11]  /*f100*/  UMOV UR7, 0x14f00000 ;  /* 0x14f0000000077882 */ /* 0x000fd60000000000 */
.L_x_7478:
        /* <DEDUP_REMOVED lines=12> */
.L_x_7571:
[----:B------:R-:W-:Y:S05]  /*f1d0*/  BSYNC B1 ;  /* 0x0000000000017941 */ /* 0x000fea0003800000 */
.L_x_7479:
[----:B------:R-:W-:Y:S01]  /*f1e0*/  BSSY B1, `(.L_x_7481) ;  /* 0x000000b000017945 */ /* 0x000fe20003800000 */
[----:B0-----:R-:W-:Y:S02]  /*f1f0*/  IMAD.MOV.U32 R8, RZ, RZ, 0x0 ;  /* 0x00000000ff087424 */ /* 0x001fe400078e00ff */
        /* <DEDUP_REMOVED lines=9> */
.L_x_7482:
[----:B------:R-:W-:Y:S05]  /*f290*/  BSYNC B1 ;  /* 0x0000000000017941 */ /* 0x000fea0003800000 */
.L_x_7481:
[----:B------:R-:W-:Y:S01]  /*f2a0*/  R2UR UR10, R7 ;  /* 0x00000000070a72ca */ /* 0x000fe200000e0000 */
[----:B------:R-:W-:Y:S01]  /*f2b0*/  IMAD R0, R18, 0x10000, R17 ;  /* 0x0001000012007824 */ /* 0x000fe200078e0211 */
[----:B------:R-:W-:Y:S01]  /*f2c0*/  R2UR UR6, R8 ;  /* 0x00000000080672ca */ /* 0x000fe200000e0000 */
[----:B------:R-:W-:Y:S01]  /*f2d0*/  UIADD3 UR4, UP0, UR44, 0x470, URZ ;  /* 0x000004702c047890 */ /* 0x000fe2000ff1e03f */
[----:B------:R-:W-:Y:S01]  /*f2e0*/  R2UR UR7, R9 ;  /* 0x00000000090772ca */ /* 0x000fe200000e0000 */
[----:B-12---:R-:W-:Y:S01]  /*f2f0*/  VIADD R2, R2, 0x28c50 ;  /* 0x00028c5002027836 */ /* 0x006fe20000000000 */
[----:B------:R-:W-:Y:S01]  /*f300*/  R2UR UR11, R3 ;  /* 0x00000000030b72ca */ /* 0x000fe200000e0000 */
[----:B------:R-:W-:Y:S01]  /*f310*/  VIADD R4, R0, 0x400 ;  /* 0x0000040000047836 */ /* 0x000fe20000000000 */
[----:B------:R-:W-:Y:S01]  /*f320*/  PLOP3.LUT P0, PT, PT, PT, PT, 0x80, 0x0 ;  /* 0x000000000000781c */ /* 0x000fe20003f0f070 */
[----:B------:R-:W-:-:S12]  /*f330*/  UIADD3.X UR5, URZ, UR45, URZ, UP0, !UPT ;  /* 0x0000002d3f057290 */ /* 0x000fd800087fe43f */
.L_x_7483:
        /* <DEDUP_REMOVED lines=13> */
[----:B------:R-:W-:Y:S02]  /*f410*/  R2UR UR11, R3 ;  /* 0x00000000030b72ca */ /* 0x000fe400000e0000 */
[----:B------:R-:W-:-:S13]  /*f420*/  PLOP3.LUT P0, PT, PT, PT, PT, 0x80, 0x0 ;  /* 0x000000000000781c */ /* 0x000fda0003f0f070 */
.L_x_7484:
        /* <DEDUP_REMOVED lines=15> */
.L_x_7485:
        /* <DEDUP_REMOVED lines=15> */
.L_x_7486:
        /* <DEDUP_REMOVED lines=15> */
.L_x_7487:
        /* <DEDUP_REMOVED lines=15> */
.L_x_7488:
        /* <DEDUP_REMOVED lines=15> */
.L_x_7489:
        /* <DEDUP_REMOVED lines=15> */
.L_x_7490:
        /* <DEDUP_REMOVED lines=8> */
[----:B-1----:R-:W-:Y:S05]  /*fa50*/  @P0 BRA.U.ANY `(.L_x_7490) ;  /* 0xfffffffd00dc0947 */ /* 0x002fea000393ffff */
.L_x_7472:
[----:B------:R-:W-:Y:S05]  /*fa60*/  BSYNC B0 ;  /* 0x0000000000007941 */ /* 0x000fea0003800000 */
.L_x_7471:
[----:B------:R-:W-:-:S06]  /*fa70*/  UIADD3 UR4, UR38, -0x3, URZ ;  /* 0xfffffffd26047890 */ /* 0x000fcc000fffe03f */
[----:B------:R-:W-:-:S07]  /*fa80*/  IMAD.U32 R0, RZ, RZ, UR4 ;  /* 0x00000004ff007e24 */ /* 0x000fce000f8e00ff */
.L_x_7470:
[----:B------:R-:W-:Y:S01]  /*fa90*/  ISETP.NE.AND P0, PT, R6, RZ, PT ;  /* 0x000000ff0600720c */ /* 0x000fe20003f05270 */
[----:B------:R-:W-:-:S12]  /*faa0*/  BSSY B0, `(.L_x_7469) ;  /* 0x00001b2000007945 */ /* 0x000fd80003800000 */
[----:B------:R-:W-:Y:S05]  /*fab0*/  @!P0 BRA `(.L_x_7491) ;  /* 0x0000001800c08947 */ /* 0x000fea0003800000 */
.L_x_7532:
        /* <DEDUP_REMOVED lines=34> */
.L_x_7494:
        /* <DEDUP_REMOVED lines=8> */
.L_x_7572:
[----:B------:R-:W-:Y:S05]  /*fd60*/  BSYNC B2 ;  /* 0x0000000000027941 */ /* 0x000fea0003800000 */
.L_x_7495:
        /* <DEDUP_REMOVED lines=9> */
.L_x_7498:
[----:B------:R-:W-:Y:S05]  /*fe00*/  BSYNC B2 ;  /* 0x0000000000027941 */ /* 0x000fea0003800000 */
.L_x_7497:
        /* <DEDUP_REMOVED lines=11> */
.L_x_7499:
        /* <DEDUP_REMOVED lines=13> */
.L_x_7573:
[----:B------:R-:W-:Y:S05]  /*ff90*/  BSYNC B2 ;  /* 0x0000000000027941 */ /* 0x000fea0003800000 */
.L_x_7500:
        /* <DEDUP_REMOVED lines=11> */
.L_x_7503:
[----:B------:R-:W-:Y:S05]  /*10050*/  BSYNC B2 ;  /* 0x0000000000027941 */ /* 0x000fea0003800000 */
.L_x_7502:
        /* <DEDUP_REMOVED lines=9> */
.L_x_7504:
        /* <DEDUP_REMOVED lines=15> */
.L_x_7505:
        /* <DEDUP_REMOVED lines=15> */
.L_x_7506:
        /* <DEDUP_REMOVED lines=15> */
.L_x_7507:
        /* <DEDUP_REMOVED lines=15> */
.L_x_7508:
        /* <DEDUP_REMOVED lines=15> */
.L_x_7509:
        /* <DEDUP_REMOVED lines=15> */
.L_x_7510:
        /* <DEDUP_REMOVED lines=15> */
.L_x_7511:
        /* <DEDUP_REMOVED lines=10> */
.L_x_7493:
[----:B------:R-:W-:Y:S05]  /*10820*/  BSYNC B1 ;  /* 0x0000000000017941 */ /* 0x000fea0003800000 */
.L_x_7492:
[----:B------:R-:W2:Y:S01]  /*10830*/  LDL R2, [R1+0x8] ;  /* 0x0000080001027983 */ /* 0x000ea20000100800 */
[----:B------:R-:W-:Y:S01]  /*10840*/  VIADD R7, R7, 0x1 ;  /* 0x0000000107077836 */ /* 0x000fe20000000000 */
[----:B------:R-:W-:Y:S04]  /*10850*/  BSSY B1, `(.L_x_7512) ;  /* 0x00000d3000017945 */ /* 0x000fe80003800000 */
[----:B------:R-:W-:-:S04]  /*10860*/  ISETP.NE.AND P0, PT, R7, 0x2, PT ;  /* 0x000000020700780c */ /* 0x000fc80003f05270 */
[----:B------:R-:W-:Y:S02]  /*10870*/  SEL R3, RZ, 0x1, P0 ;  /* 0x00000001ff037807 */ /* 0x000fe40000000000 */
[----:B------:R-:W-:Y:S02]  /*10880*/  SEL R18, R7, RZ, P0 ;  /* 0x000000ff07127207 */ /* 0x000fe40000000000 */
[----:B0-----:R-:W-:-:S05]  /*10890*/  LOP3.LUT R8, R6, R3, RZ, 0x3c, !PT ;  /* 0x0000000306087212 */ /* 0x001fca00078e3cff */
[----:B------:R0:W-:Y:S01]  /*108a0*/  STL [R1], R8 ;  /* 0x0000000801007387 */ /* 0x0001e20000100800 */
[----:B--2---:R-:W-:-:S13]  /*108b0*/  ISETP.NE.AND P2, PT, R2, RZ, PT ;  /* 0x000000ff0200720c */ /* 0x004fda0003f45270 */
[----:B0-----:R-:W-:Y:S05]  /*108c0*/  @!P2 BRA `(.L_x_7513) ;  /* 0x0000000c002ca947 */ /* 0x001fea0003800000 */
        /* <DEDUP_REMOVED lines=23> */
.L_x_7514:
        /* <DEDUP_REMOVED lines=8> */
.L_x_7574:
[----:B------:R-:W-:Y:S05]  /*10ac0*/  BSYNC B2 ;  /* 0x0000000000027941 */ /* 0x000fea0003800000 */
.L_x_7515:
        /* <DEDUP_REMOVED lines=9> */
.L_x_7518:
[----:B------:R-:W-:Y:S05]  /*10b60*/  BSYNC B2 ;  /* 0x0000000000027941 */ /* 0x000fea0003800000 */
.L_x_7517:
        /* <DEDUP_REMOVED lines=11> */
.L_x_7519:
        /* <DEDUP_REMOVED lines=13> */
.L_x_7575:
[----:B------:R-:W-:Y:S05]  /*10cf0*/  BSYNC B2 ;  /* 0x0000000000027941 */ /* 0x000fea0003800000 */
.L_x_7520:
        /* <DEDUP_REMOVED lines=11> */
.L_x_7523:
[----:B------:R-:W-:Y:S05]  /*10db0*/  BSYNC B2 ;  /* 0x0000000000027941 */ /* 0x000fea0003800000 */
.L_x_7522:
        /* <DEDUP_REMOVED lines=9> */
.L_x_7524:
        /* <DEDUP_REMOVED lines=15> */
.L_x_7525:
        /* <DEDUP_REMOVED lines=15> */
.L_x_7526:
        /* <DEDUP_REMOVED lines=15> */
.L_x_7527:
        /* <DEDUP_REMOVED lines=15> */
.L_x_7528:
        /* <DEDUP_REMOVED lines=15> */
.L_x_7529:
        /* <DEDUP_REMOVED lines=15> */
.L_x_7530:
        /* <DEDUP_REMOVED lines=15> */
.L_x_7531:
        /* <DEDUP_REMOVED lines=10> */
.L_x_7513:
[----:B------:R-:W-:Y:S05]  /*11580*/  BSYNC B1 ;  /* 0x0000000000017941 */ /* 0x000fea0003800000 */
.L_x_7512:
[C---:B------:R-:W-:Y:S01]  /*11590*/  ISETP.GT.AND P0, PT, R0.reuse, 0x1, PT ;  /* 0x000000010000780c */ /* 0x040fe20003f04270 */
[----:B------:R-:W-:-:S12]  /*115a0*/  VIADD R0, R0, 0xfffffffe ;  /* 0xfffffffe00007836 */ /* 0x000fd80000000000 */
[----:B------:R-:W-:Y:S05]  /*115b0*/  @P0 BRA `(.L_x_7532) ;  /* 0xffffffe400400947 */ /* 0x000fea000383ffff */
.L_x_7491:
[----:B------:R-:W-:Y:S05]  /*115c0*/  BSYNC B0 ;  /* 0x0000000000007941 */ /* 0x000fea0003800000 */
.L_x_7469:
        /* <DEDUP_REMOVED lines=24> */
.L_x_7534:
[----:B------:R-:W-:Y:S05]  /*11750*/  BSYNC B0 ;  /* 0x0000000000007941 */ /* 0x000fea0003800000 */
.L_x_7533:
[----:B------:R-:W-:-:S07]  /*11760*/  SEL R18, R18, RZ, P0 ;  /* 0x000000ff12127207 */ /* 0x000fce0000000000 */
.L_x_7437:
[----:B------:R-:W-:Y:S05]  /*11770*/  BSYNC B7 ;  /* 0x0000000000077941 */ /* 0x000fea0003800000 */
.L_x_7435:
[----:B-12---:R-:W2:Y:S04]  /*11780*/  LDL R0, [R1+0x20] ;  /* 0x0000200001007983 */ /* 0x006ea80000100800 */
[----:B0-----:R0:W5:Y:S01]  /*11790*/  LDL R2, [R1+0x10] ;  /* 0x0000100001027983 */ /* 0x0011620000100800 */
        /* <DEDUP_REMOVED lines=12> */
.L_x_7535:
[----:B------:R-:W-:-:S03]  /*11860*/  UMOV UR4, 0xffffffff ;  /* 0xffffffff00047882 */ /* 0x000fc60000000000 */
[----:B------:R-:W-:Y:S05]  /*11870*/  BRA.DIV UR4, `(.L_x_7537) ;  /* 0x0000001204107947 */ /* 0x000fea000b800000 */
[----:B-----5:R0:W1:Y:S02]  /*11880*/  SHFL.IDX PT, R14, R2, RZ, 0x1f ;  /* 0x00001fff020e7589 */ /* 0x02006400000e0000 */
.L_x_7578:
        /* <DEDUP_REMOVED lines=8> */
.L_x_7536:
[----:B------:R-:W3:Y:S01]  /*11910*/  LDL R0, [R1+0x10] ;  /* 0x0000100001007983 */ /* 0x000ee20000100800 */
[----:B------:R-:W-:Y:S02]  /*11920*/  ULDC UR4, c[0x0][0xc38] ;  /* 0x00030e0000047ab9 */ /* 0x000fe40000000800 */
[----:B---3--:R-:W-:-:S13]  /*11930*/  ISETP.GE.AND P0, PT, R0, UR4, PT ;  /* 0x0000000400007c0c */ /* 0x008fda000bf06270 */
[----:B------:R-:W-:Y:S05]  /*11940*/  @!P0 BRA `(.L_x_7538) ;  /* 0xffffffb000708947 */ /* 0x000fea000383ffff */
.L_x_7432:
[----:B-1----:R-:W3:Y:S01]  /*11950*/  LDL.LU R0, [R1+0x18] ;  /* 0x0000180001007983 */ /* 0x002ee20000300800 */
[----:B------:R-:W-:Y:S01]  /*11960*/  BSSY B0, `(.L_x_7539) ;  /* 0x000000b000007945 */ /* 0x000fe20003800000 */
[----:B------:R-:W1:Y:S01]  /*11970*/  S2R R5, SR_CgaCtaId ;  /* 0x0000000000057919 */ /* 0x000e620000008800 */
[----:B---3--:R-:W-:-:S05]  /*11980*/  VIADD R0, R0, 0x1 ;  /* 0x0000000100007836 */ /* 0x008fca0000000000 */
[----:B0-2---:R-:W-:-:S04]  /*11990*/  LEA.HI R2, R0, R0, RZ, 0x1 ;  /* 0x0000000000027211 */ /* 0x005fc800078f08ff */
[----:B------:R-:W-:-:S05]  /*119a0*/  LOP3.LUT R3, R2, 0xfffffffe, RZ, 0xc0, !PT ;  /* 0xfffffffe02037812 */ /* 0x000fca00078ec0ff */
[----:B------:R-:W-:Y:S01]  /*119b0*/  IMAD.IADD R3, R0, 0x1, -R3 ;  /* 0x0000000100037824 */ /* 0x000fe200078e0a03 */
[----:B------:R-:W-:-:S04]  /*119c0*/  MOV R0, 0x400 ;  /* 0x0000040000007802 */ /* 0x000fc80000000f00 */
[----:B-1----:R-:W-:Y:S02]  /*119d0*/  LEA R0, R5, R0, 0x18 ;  /* 0x0000000005007211 */ /* 0x002fe400078ec0ff */
[----:B------:R-:W-:-:S04]  /*119e0*/  SHF.L.U32 R3, R3, 0x1f, RZ ;  /* 0x0000001f03037819 */ /* 0x000fc800000006ff */
[----:B------:R-:W0:Y:S02]  /*119f0*/  SYNCS.PHASECHK.TRANS64.TRYWAIT P0, [R0+URZ+0x28c20], R3 ;  /* 0x028c2003000075a7 */ /* 0x000e24000800017f */
[----:B0-----:R-:W-:Y:S05]  /*11a00*/  @!P0 BRA `(.L_x_7540) ;  /* 0x0000000c00d48947 */ /* 0x001fea0003800000 */
.L_x_7579:
[----:B------:R-:W-:Y:S05]  /*11a10*/  BSYNC B0 ;  /* 0x0000000000007941 */ /* 0x000fea0003800000 */
.L_x_7539:
[----:B------:R-:W-:-:S03]  /*11a20*/  UMOV UR4, 0xffffffff ;  /* 0xffffffff00047882 */ /* 0x000fc60000000000 */
[----:B------:R-:W-:Y:S05]  /*11a30*/  BRA.DIV UR4, `(.L_x_7541) ;  /* 0x0000000e04dc7947 */ /* 0x000fea000b800000 */
[----:B------:R-:W1:Y:S02]  /*11a40*/  S2R R2, SR_TID.X ;  /* 0x0000000000027919 */ /* 0x000e640000002100 */
[----:B-1----:R-:W-:-:S04]  /*11a50*/  SHF.R.U32.HI R2, RZ, 0x5, R2 ;  /* 0x00000005ff027819 */ /* 0x002fc80000011602 */
[----:B------:R-:W-:-:S05]  /*11a60*/  LOP3.LUT R2, R2, 0x3, RZ, 0xc0, !PT ;  /* 0x0000000302027812 */ /* 0x000fca00078ec0ff */
[----:B------:R1:W2:Y:S02]  /*11a70*/  SHFL.IDX PT, R14, R2, RZ, 0x1f ;  /* 0x00001fff020e7589 */ /* 0x0002a400000e0000 */
.L_x_7582:
[----:B--2---:R-:W-:Y:S01]  /*11a80*/  ISETP.NE.AND P0, PT, R14, RZ, PT ;  /* 0x000000ff0e00720c */ /* 0x004fe20003f05270 */
[----:B------:R-:W-:-:S12]  /*11a90*/  BSSY B0, `(.L_x_7542) ;  /* 0x0000025000007945 */ /* 0x000fd80003800000 */
[----:B------:R-:W-:Y:S05]  /*11aa0*/  @P0 BRA `(.L_x_7543) ;  /* 0x00000000008c0947 */ /* 0x000fea0003800000 */
[----:B------:R-:W-:-:S03]  /*11ab0*/  UMOV UR4, 0xffffffff ;  /* 0xffffffff00047882 */ /* 0x000fc60000000000 */
[----:B------:R-:W-:Y:S05]  /*11ac0*/  BRA.DIV UR4, `(.L_x_7544) ;  /* 0x0000000e04ec7947 */ /* 0x000fea000b800000 */
[----:B------:R-:W-:-:S13]  /*11ad0*/  ELECT P6, URZ, PT ;  /* 0x00000000003f782f */ /* 0x000fda00038c0000 */
.L_x_7585:
[----:B------:R-:W-:Y:S05]  /*11ae0*/  @!P6 BRA `(.L_x_7543) ;  /* 0x00000000007ce947 */ /* 0x000fea0003800000 */
[----:B------:R-:W-:-:S06]  /*11af0*/  ULOP3.LUT UR4, UR40, 0x2, URZ, 0xfc, !UPT ;  /* 0x0000000228047892 */ /* 0x000fcc000f8efc3f */
[----:B-1----:R-:W-:-:S05]  /*11b00*/  IMAD.U32 R2, RZ, RZ, UR4 ;  /* 0x00000004ff027e24 */ /* 0x002fca000f8e00ff */
[----:B------:R-:W-:-:S13]  /*11b10*/  ISETP.NE.AND P2, PT, R2, 0x3, PT ;  /* 0x000000030200780c */ /* 0x000fda0003f45270 */
[----:B------:R-:W-:Y:S05]  /*11b20*/  @!P2 BRA `(.L_x_7545) ;  /* 0x000000000004a947 */ /* 0x000fea0003800000 */
[----:B------:R-:W-:Y:S01]  /*11b30*/  BPT.TRAP 0x1 ;  /* 0x000000040000795c */ /* 0x000fe20000300000 */
.L_x_7545:
        /* <DEDUP_REMOVED lines=13> */
.L_x_7586:
[----:B------:R-:W1:Y:S02]  /*11c10*/  SYNCS.PHASECHK.TRANS64.TRYWAIT P0, [R3+URZ], R2 ;  /* 0x00000002030075a7 */ /* 0x000e64000800017f */
[----:B-1----:R-:W-:Y:S05]  /*11c20*/  @!P0 BRA `(.L_x_7547) ;  /* 0x0000000c00c88947 */ /* 0x002fea0003800000 */
.L_x_7587:
[----:B------:R-:W-:Y:S05]  /*11c30*/  @!P2 BRA `(.L_x_7548) ;  /* 0x000000000004a947 */ /* 0x000fea0003800000 */
[----:B------:R-:W-:Y:S01]  /*11c40*/  BPT.TRAP 0x1 ;  /* 0x000000040000795c */ /* 0x000fe20000300000 */
.L_x_7548:
[----:B-1----:R-:W-:-:S04]  /*11c50*/  VIADD R3, R0, 0x28c60 ;  /* 0x00028c6000037836 */ /* 0x002fc80000000000 */
[----:B------:R-:W-:-:S04]  /*11c60*/  IMAD R18, R18, 0x8, R3 ;  /* 0x0000000812127824 */ /* 0x000fc800078e0203 */
[----:B------:R-:W1:Y:S02]  /*11c70*/  SYNCS.PHASECHK.TRANS64.TRYWAIT P0, [R18+URZ], R5 ;  /* 0x00000005120075a7 */ /* 0x000e64000800017f */
[----:B-1----:R-:W-:Y:S05]  /*11c80*/  @!P0 BRA `(.L_x_7549) ;  /* 0x0000000c00c48947 */ /* 0x002fea0003800000 */
.L_x_7588:
[----:B------:R-:W-:-:S07]  /*11c90*/  IMAD R3, R4, 0x8, R3 ;  /* 0x0000000804037824 */ /* 0x000fce00078e0203 */
.L_x_7550:
[----:B--2---:R2:W3:Y:S02]  /*11ca0*/  SYNCS.PHASECHK.TRANS64.TRYWAIT P0, [R3+URZ], R2 ;  /* 0x00000002030075a7 */ /* 0x0044e4000800017f */
[----:B---3--:R-:W-:Y:S05]  /*11cb0*/  @!P0 NANOSLEEP.SYNCS 0x989680 ;  /* 0x009896800000895d */ /* 0x008fea0003900000 */
[----:B------:R-:W3:Y:S02]  /*11cc0*/  @!P0 SYNCS.PHASECHK.TRANS64 P0, [R3+URZ], R2 ;  /* 0x00000002030085a7 */ /* 0x000ee4000800007f */
[----:B---3--:R-:W-:Y:S05]  /*11cd0*/  @!P0 BRA `(.L_x_7550) ;  /* 0xfffffffc00f08947 */ /* 0x008fea000383ffff */
.L_x_7543:
[----:B------:R-:W-:Y:S05]  /*11ce0*/  BSYNC B0 ;  /* 0x0000000000007941 */ /* 0x000fea0003800000 */
.L_x_7542:
[----:B------:R-:W-:Y:S05]  /*11cf0*/  EXIT ;  /* 0x000000000000794d */ /* 0x000fea0003800000 */
.L_x_7384:
[----:B0-----:R-:W-:-:S04]  /*11d00*/  IMAD.U32 R3, RZ, RZ, UR21 ;  /* 0x00000015ff037e24 */ /* 0x001fc8000f8e00ff */
[----:B------:R0:W1:Y:S03]  /*11d10*/  SYNCS.PHASECHK.TRANS64.TRYWAIT P1, [R3+URZ+0x28c50], R0 ;  /* 0x028c5000030075a7 */ /* 0x000066000802017f */
[----:B-1----:R-:W-:Y:S05]  /*11d20*/  @!P1 NANOSLEEP.SYNCS 0x989680 ;  /* 0x009896800000995d */ /* 0x002fea0003900000 */
[----:B------:R-:W1:Y:S02]  /*11d30*/  @!P1 SYNCS.PHASECHK.TRANS64 P1, [R3+URZ+0x28c50], R0 ;  /* 0x028c5000030095a7 */ /* 0x000e64000802007f */
[----:B-1----:R-:W-:Y:S05]  /*11d40*/  @!P1 BRA `(.L_x_7384) ;  /* 0xfffffffc00ec9947 */ /* 0x002fea000383ffff */
[----:B------:R-:W-:Y:S05]  /*11d50*/  BRA `(.L_x_7551) ;  /* 0xfffffefc00347947 */ /* 0x000fea000383ffff */
.L_x_7389:
[----:B-1----:R-:W-:-:S04]  /*11d60*/  IMAD.U32 R3, RZ, RZ, UR21 ;  /* 0x00000015ff037e24 */ /* 0x002fc8000f8e00ff */
[----:B------:R1:W2:Y:S03]  /*11d70*/  SYNCS.PHASECHK.TRANS64.TRYWAIT P1, [R3+URZ+0x28c50], R0 ;  /* 0x028c5000030075a7 */ /* 0x0002a6000802017f */
[----:B--2---:R-:W-:Y:S05]  /*11d80*/  @!P1 NANOSLEEP.SYNCS 0x989680 ;  /* 0x009896800000995d */ /* 0x004fea0003900000 */
[----:B------:R-:W2:Y:S02]  /*11d90*/  @!P1 SYNCS.PHASECHK.TRANS64 P1, [R3+URZ+0x28c50], R0 ;  /* 0x028c5000030095a7 */ /* 0x000ea4000802007f */
[----:B--2---:R-:W-:Y:S05]  /*11da0*/  @!P1 BRA `(.L_x_7389) ;  /* 0xfffffffc00ec9947 */ /* 0x004fea000383ffff */
[----:B------:R-:W-:Y:S05]  /*11db0*/  BRA `(.L_x_7388) ;  /* 0xffffff0800307947 */ /* 0x000fea000383ffff */
.L_x_7392:
[----:B0-----:R-:W-:-:S04]  /*11dc0*/  IMAD.U32 R3, RZ, RZ, UR43 ;  /* 0x0000002bff037e24 */ /* 0x001fc8000f8e00ff */
[----:B------:R0:W1:Y:S03]  /*11dd0*/  SYNCS.PHASECHK.TRANS64.TRYWAIT P1, [R3+URZ+0x28c00], R0 ;  /* 0x028c0000030075a7 */ /* 0x000066000802017f */
[----:B-1----:R-:W-:Y:S05]  /*11de0*/  @!P1 NANOSLEEP.SYNCS 0x989680 ;  /* 0x009896800000995d */ /* 0x002fea0003900000 */
[----:B------:R-:W1:Y:S02]  /*11df0*/  @!P1 SYNCS.PHASECHK.TRANS64 P1, [R3+URZ+0x28c00], R0 ;  /* 0x028c0000030095a7 */ /* 0x000e64000802007f */
[----:B-1----:R-:W-:Y:S05]  /*11e00*/  @!P1 BRA `(.L_x_7392) ;  /* 0xfffffffc00ec9947 */ /* 0x002fea000383ffff */
[----:B------:R-:W-:Y:S05]  /*11e10*/  BRA `(.L_x_7552) ;  /* 0xffffff1800c47947 */ /* 0x000fea000383ffff */
.L_x_7396:
[----:B--2---:R2:W3:Y:S02]  /*11e20*/  SYNCS.PHASECHK.TRANS64.TRYWAIT P1, [R7+URZ+0x28c30], R8 ;  /* 0x028c3008070075a7 */ /* 0x0044e4000802017f */
[----:B---3--:R-:W-:Y:S05]  /*11e30*/  @!P1 NANOSLEEP.SYNCS 0x989680 ;  /* 0x009896800000995d */ /* 0x008fea0003900000 */
[----:B------:R-:W3:Y:S02]  /*11e40*/  @!P1 SYNCS.PHASECHK.TRANS64 P1, [R7+URZ+0x28c30], R8 ;  /* 0x028c3008070095a7 */ /* 0x000ee4000802007f */
[----:B---3--:R-:W-:Y:S05]  /*11e50*/  @!P1 BRA `(.L_x_7396) ;  /* 0xfffffffc00f09947 */ /* 0x008fea000383ffff */
[----:B------:R-:W-:Y:S05]  /*11e60*/  BRA `(.L_x_7395) ;  /* 0xffffff1800e07947 */ /* 0x000fea000383ffff */
.L_x_7400:
[----:B--2---:R2:W3:Y:S02]  /*11e70*/  SYNCS.PHASECHK.TRANS64.TRYWAIT P3, [R7+URZ+0x28c50], R8 ;  /* 0x028c5008070075a7 */ /* 0x0044e4000806017f */
[----:B---3--:R-:W-:Y:S05]  /*11e80*/  @!P3 NANOSLEEP.SYNCS 0x989680 ;  /* 0x009896800000b95d */ /* 0x008fea0003900000 */
[----:B------:R-:W3:Y:S02]  /*11e90*/  @!P3 SYNCS.PHASECHK.TRANS64 P3, [R7+URZ+0x28c50], R8 ;  /* 0x028c50080700b5a7 */ /* 0x000ee4000806007f */
[----:B---3--:R-:W-:Y:S05]  /*11ea0*/  @!P3 BRA `(.L_x_7400) ;  /* 0xfffffffc00f0b947 */ /* 0x008fea000383ffff */
[----:B------:R-:W-:Y:S05]  /*11eb0*/  BRA `(.L_x_7399) ;  /* 0xffffff3000787947 */ /* 0x000fea000383ffff */
.L_x_7405:
[----:B--2---:R-:W-:-:S04]  /*11ec0*/  IMAD.U32 R6, RZ, RZ, UR26 ;  /* 0x0000001aff067e24 */ /* 0x004fc8000f8e00ff */
[----:B------:R2:W3:Y:S03]  /*11ed0*/  SYNCS.PHASECHK.TRANS64.TRYWAIT P3, [R6+URZ+0x28c30], R7 ;  /* 0x028c3007060075a7 */ /* 0x0004e6000806017f */
[----:B---3--:R-:W-:Y:S05]  /*11ee0*/  @!P3 NANOSLEEP.SYNCS 0x989680 ;  /* 0x009896800000b95d */ /* 0x008fea0003900000 */
[----:B------:R-:W3:Y:S02]  /*11ef0*/  @!P3 SYNCS.PHASECHK.TRANS64 P3, [R6+URZ+0x28c30], R7 ;  /* 0x028c30070600b5a7 */ /* 0x000ee4000806007f */
[----:B---3--:R-:W-:Y:S05]  /*11f00*/  @!P3 BRA `(.L_x_7405) ;  /* 0xfffffffc00ecb947 */ /* 0x008fea000383ffff */
[----:B------:R-:W-:Y:S05]  /*11f10*/  BRA `(.L_x_7404) ;  /* 0xffffff3400847947 */ /* 0x000fea000383ffff */
.L_x_7409:
[----:B--2---:R2:W3:Y:S02]  /*11f20*/  SYNCS.PHASECHK.TRANS64.TRYWAIT P3, [R178+URZ+0x28c50], R7 ;  /* 0x028c5007b20075a7 */ /* 0x0044e4000806017f */
[----:B---3--:R-:W-:Y:S05]  /*11f30*/  @!P3 NANOSLEEP.SYNCS 0x989680 ;  /* 0x009896800000b95d */ /* 0x008fea0003900000 */
[----:B------:R-:W3:Y:S02]  /*11f40*/  @!P3 SYNCS.PHASECHK.TRANS64 P3, [R178+URZ+0x28c50], R7 ;  /* 0x028c5007b200b5a7 */ /* 0x000ee4000806007f */
[----:B---3--:R-:W-:Y:S05]  /*11f50*/  @!P3 BRA `(.L_x_7409) ;  /* 0xfffffffc00f0b947 */ /* 0x008fea000383ffff */
[----:B------:R-:W-:Y:S05]  /*11f60*/  BRA `(.L_x_7408) ;  /* 0xffffff5000f87947 */ /* 0x000fea000383ffff */
.L_x_7415:
[----:B---3--:R-:W-:-:S04]  /*11f70*/  IMAD.U32 R6, RZ, RZ, UR24 ;  /* 0x00000018ff067e24 */ /* 0x008fc8000f8e00ff */
[----:B------:R3:W4:Y:S03]  /*11f80*/  SYNCS.PHASECHK.TRANS64.TRYWAIT P2, [R6+URZ+0x28c30], R7 ;  /* 0x028c3007060075a7 */ /* 0x000726000804017f */
[----:B----4-:R-:W-:Y:S05]  /*11f90*/  @!P2 NANOSLEEP.SYNCS 0x989680 ;  /* 0x009896800000a95d */ /* 0x010fea0003900000 */
[----:B------:R-:W4:Y:S02]  /*11fa0*/  @!P2 SYNCS.PHASECHK.TRANS64 P2, [R6+URZ+0x28c30], R7 ;  /* 0x028c30070600a5a7 */ /* 0x000f24000804007f */
[----:B----4-:R-:W-:Y:S05]  /*11fb0*/  @!P2 BRA `(.L_x_7415) ;  /* 0xfffffffc00eca947 */ /* 0x010fea000383ffff */
[----:B------:R-:W-:Y:S05]  /*11fc0*/  BRA `(.L_x_7414) ;  /* 0xffffff5400e47947 */ /* 0x000fea000383ffff */
.L_x_7419:
[----:B--2---:R2:W3:Y:S02]  /*11fd0*/  SYNCS.PHASECHK.TRANS64.TRYWAIT P2, [R170+URZ+0x28c50], R7 ;  /* 0x028c5007aa0075a7 */ /* 0x0044e4000804017f */
[----:B---3--:R-:W-:Y:S05]  /*11fe0*/  @!P2 NANOSLEEP.SYNCS 0x989680 ;  /* 0x009896800000a95d */ /* 0x008fea0003900000 */
[----:B------:R-:W3:Y:S02]  /*11ff0*/  @!P2 SYNCS.PHASECHK.TRANS64 P2, [R170+URZ+0x28c50], R7 ;  /* 0x028c5007aa00a5a7 */ /* 0x000ee4000804007f */
[----:B---3--:R-:W-:Y:S05]  /*12000*/  @!P2 BRA `(.L_x_7419) ;  /* 0xfffffffc00f0a947 */ /* 0x008fea000383ffff */
[----:B------:R-:W-:Y:S05]  /*12010*/  BRA `(.L_x_7418) ;  /* 0xffffff7000087947 */ /* 0x000fea000383ffff */
.L_x_7443:
[----:B------:R-:W-:Y:S02]  /*12020*/  IMAD.MOV.U32 R13, RZ, RZ, R4 ;  /* 0x000000ffff0d7224 */ /* 0x000fe400078e0004 */
[----:B------:R-:W-:Y:S02]  /*12030*/  IMAD.MOV.U32 R12, RZ, RZ, RZ ;  /* 0x000000ffff0c7224 */ /* 0x000fe400078e00ff */
[----:B------:R-:W-:Y:S02]  /*12040*/  IMAD.MOV.U32 R11, RZ, RZ, 0x1f ;  /* 0x0000001fff0b7424 */ /* 0x000fe400078e00ff */
[----:B------:R-:W-:-:S07]  /*12050*/  IMAD.MOV.U32 R15, RZ, RZ, -0x1 ;  /* 0xffffffffff0f7424 */ /* 0x000fce00078e00ff */
[----:B0-----:R-:W-:Y:S05]  /*12060*/  WARPSYNC.COLLECTIVE R15, `(.L_x_7553) ;  /* 0x000000000f087348 */ /* 0x001fea0003c00000 */
[----:B------:R1:W2:Y:S02]  /*12070*/  SHFL.IDX P6, R14, R13, R12, R11 ;  /* 0x0000000c0d0e7389 */ /* 0x0002a400000c000b */
[----:B012---:R-:W-:Y:S01]  /*12080*/  ENDCOLLECTIVE ;  /* 0x000000000000791b */ /* 0x007fe20003800000 */
.L_x_7553:
[----:B------:R-:W-:Y:S05]  /*12090*/  BRA `(.L_x_7554) ;  /* 0xffffffb4005c7947 */ /* 0x000fea000383ffff */
.L_x_7445:
[----:B------:R-:W-:Y:S01]  /*120a0*/  BSSY B0, `(.L_x_7555) ;  /* 0x0000006000007945 */ /* 0x000fe20003800000 */
[----:B------:R-:W-:-:S07]  /*120b0*/  IMAD.MOV.U32 R15, RZ, RZ, -0x1 ;  /* 0xffffffffff0f7424 */ /* 0x000fce00078e00ff */
[----:B0--3--:R-:W-:Y:S05]  /*120c0*/  WARPSYNC.COLLECTIVE R15, `(.L_x_7556) ;  /* 0x000000000f0c7348 */ /* 0x009fea0003c00000 */
[----:B------:R-:W-:Y:S02]  /*120d0*/  ELECT P6, UR62, PT ;  /* 0x00000000003e782f */ /* 0x000fe400038c0000 */
[----:B------:R-:W-:Y:S01]  /*120e0*/  MOV R14, UR62 ;  /* 0x0000003e000e7c02 */ /* 0x000fe20008000f00 */
[----:B0--3--:R-:W-:Y:S10]  /*120f0*/  ENDCOLLECTIVE ;  /* 0x000000000000791b */ /* 0x009ff40003800000 */
.L_x_7556:
[----:B------:R-:W-:Y:S05]  /*12100*/  BSYNC B0 ;  /* 0x0000000000007941 */ /* 0x000fea0003800000 */
.L_x_7555:
[----:B------:R-:W-:Y:S05]  /*12110*/  BRA `(.L_x_7557) ;  /* 0xffffffb400607947 */ /* 0x000fea000383ffff */
.L_x_7447:
[----:B0-----:R0:W1:Y:S02]  /*12120*/  SYNCS.PHASECHK.TRANS64.TRYWAIT P0, [R3+URZ+0x28c40], R0 ;  /* 0x028c4000030075a7 */ /* 0x001064000800017f */
[----:B-1----:R-:W-:Y:S05]  /*12130*/  @!P0 NANOSLEEP.SYNCS 0x989680 ;  /* 0x009896800000895d */ /* 0x002fea0003900000 */
[----:B------:R-:W1:Y:S02]  /*12140*/  @!P0 SYNCS.PHASECHK.TRANS64 P0, [R3+URZ+0x28c40], R0 ;  /* 0x028c4000030085a7 */ /* 0x000e64000800007f */
[----:B-1----:R-:W-:Y:S05]  /*12150*/  @!P0 BRA `(.L_x_7447) ;  /* 0xfffffffc00f08947 */ /* 0x002fea000383ffff */
[----:B------:R-:W-:Y:S05]  /*12160*/  BRA `(.L_x_7558) ;  /* 0xffffffb400c47947 */ /* 0x000fea000383ffff */
.L_x_7451:
        /* <DEDUP_REMOVED lines=8> */
.L_x_7559:
[----:B------:R-:W-:Y:S02]  /*121f0*/  IMAD R4, R4, 0x40, R10 ;  /* 0x0000004004047824 */ /* 0x000fe400078e020a */
[----:B------:R-:W-:Y:S02]  /*12200*/  IMAD.MOV.U32 R13, RZ, RZ, R0 ;  /* 0x000000ffff0d7224 */ /* 0x000fe400078e0000 */
[----:B------:R-:W-:-:S07]  /*12210*/  IMAD.MOV.U32 R5, RZ, RZ, R14 ;  /* 0x000000ffff057224 */ /* 0x000fce00078e000e */
[----:B------:R-:W-:Y:S05]  /*12220*/  WARPSYNC.COLLECTIVE R15, `(.L_x_7560) ;  /* 0x000000000f087348 */ /* 0x000fea0003c00000 */
[----:B------:R0:W1:Y:S02]  /*12230*/  SHFL.IDX P6, R14, R13, R12, R11 ;  /* 0x0000000c0d0e7389 */ /* 0x00006400000c000b */
[----:B01----:R-:W-:Y:S01]  /*12240*/  ENDCOLLECTIVE ;  /* 0x000000000000791b */ /* 0x003fe20003800000 */
.L_x_7560:
[----:B------:R-:W-:Y:S02]  /*12250*/  ULDC UR4, c[0x0][0x288] ;  /* 0x0000a20000047ab9 */ /* 0x000fe40000000800 */
[----:B------:R-:W-:-:S05]  /*12260*/  IMAD R3, R7, UR4, RZ ;  /* 0x0000000407037c24 */ /* 0x000fca000f8e02ff */
[----:B------:R-:W-:Y:S01]  /*12270*/  ISETP.GE.AND P1, PT, R4, R3, PT ;  /* 0x000000030400720c */ /* 0x000fe20003f26270 */
[----:B------:R-:W-:Y:S02]  /*12280*/  IMAD.MOV.U32 R13, RZ, RZ, R2 ;  /* 0x000000ffff0d7224 */ /* 0x000fe400078e0002 */
[----:B------:R-:W-:Y:S02]  /*12290*/  IMAD.MOV.U32 R12, RZ, RZ, 0x1 ;  /* 0x00000001ff0c7424 */ /* 0x000fe400078e00ff */
[----:B------:R-:W-:-:S08]  /*122a0*/  IMAD.MOV.U32 R6, RZ, RZ, R14 ;  /* 0x000000ffff067224 */ /* 0x000fd000078e000e */
[----:B------:R-:W-:Y:S05]  /*122b0*/  WARPSYNC.COLLECTIVE R15, `(.L_x_7561) ;  /* 0x000000000f087348 */ /* 0x000fea0003c00000 */
[----:B------:R0:W1:Y:S02]  /*122c0*/  SHFL.IDX P6, R14, R13, R12, R11 ;  /* 0x0000000c0d0e7389 */ /* 0x00006400000c000b */
[----:B01----:R-:W-:Y:S01]  /*122d0*/  ENDCOLLECTIVE ;  /* 0x000000000000791b */ /* 0x003fe20003800000 */
.L_x_7561:
        /* <DEDUP_REMOVED lines=14> */
.L_x_7562:
[----:B------:R-:W-:Y:S02]  /*123c0*/  IMAD.MOV.U32 R13, RZ, RZ, R2 ;  /* 0x000000ffff0d7224 */ /* 0x000fe400078e0002 */
[----:B------:R-:W-:Y:S02]  /*123d0*/  IMAD.MOV.U32 R12, RZ, RZ, 0x2 ;  /* 0x00000002ff0c7424 */ /* 0x000fe400078e00ff */
[----:B------:R-:W-:-:S07]  /*123e0*/  IMAD.MOV.U32 R6, RZ, RZ, R14 ;  /* 0x000000ffff067224 */ /* 0x000fce00078e000e */
[----:B------:R-:W-:Y:S05]  /*123f0*/  WARPSYNC.COLLECTIVE R15, `(.L_x_7563) ;  /* 0x000000000f087348 */ /* 0x000fea0003c00000 */
[----:B------:R0:W1:Y:S02]  /*12400*/  SHFL.IDX P6, R14, R13, R12, R11 ;  /* 0x0000000c0d0e7389 */ /* 0x00006400000c000b */
[----:B01----:R-:W-:Y:S01]  /*12410*/  ENDCOLLECTIVE ;  /* 0x000000000000791b */ /* 0x003fe20003800000 */
.L_x_7563:
        /* <DEDUP_REMOVED lines=14> */
.L_x_7564:
[----:B------:R-:W-:Y:S02]  /*12500*/  IMAD.MOV.U32 R13, RZ, RZ, R2 ;  /* 0x000000ffff0d7224 */ /* 0x000fe400078e0002 */
[----:B------:R-:W-:Y:S02]  /*12510*/  IMAD.MOV.U32 R12, RZ, RZ, 0x3 ;  /* 0x00000003ff0c7424 */ /* 0x000fe400078e00ff */
[----:B------:R-:W-:-:S07]  /*12520*/  IMAD.MOV.U32 R6, RZ, RZ, R14 ;  /* 0x000000ffff067224 */ /* 0x000fce00078e000e */
[----:B------:R-:W-:Y:S05]  /*12530*/  WARPSYNC.COLLECTIVE R15, `(.L_x_7565) ;  /* 0x000000000f087348 */ /* 0x000fea0003c00000 */
[----:B------:R0:W1:Y:S02]  /*12540*/  SHFL.IDX P6, R14, R13, R12, R11 ;  /* 0x0000000c0d0e7389 */ /* 0x00006400000c000b */
[----:B01----:R-:W-:Y:S01]  /*12550*/  ENDCOLLECTIVE ;  /* 0x000000000000791b */ /* 0x003fe20003800000 */
.L_x_7565:
        /* <DEDUP_REMOVED lines=12> */
.L_x_7566:
[----:B------:R-:W-:Y:S01]  /*12620*/  IMAD.MOV.U32 R0, RZ, RZ, R14 ;  /* 0x000000ffff007224 */ /* 0x000fe200078e000e */
[----:B------:R-:W-:Y:S06]  /*12630*/  BRA `(.L_x_7567) ;  /* 0xffffffb800b87947 */ /* 0x000fec000383ffff */
.L_x_7454:
[----:B0-----:R0:W1:Y:S02]  /*12640*/  SYNCS.PHASECHK.TRANS64.TRYWAIT P0, [R17+URZ+0x28c20], R0 ;  /* 0x028c2000110075a7 */ /* 0x001064000800017f */
[----:B-1----:R-:W-:Y:S05]  /*12650*/  @!P0 NANOSLEEP.SYNCS 0x989680 ;  /* 0x009896800000895d */ /* 0x002fea0003900000 */
[----:B------:R-:W1:Y:S02]  /*12660*/  @!P0 SYNCS.PHASECHK.TRANS64 P0, [R17+URZ+0x28c20], R0 ;  /* 0x028c2000110085a7 */ /* 0x000e64000800007f */
[----:B-1----:R-:W-:Y:S05]  /*12670*/  @!P0 BRA `(.L_x_7454) ;  /* 0xfffffffc00f08947 */ /* 0x002fea000383ffff */
[----:B------:R-:W-:Y:S05]  /*12680*/  BRA `(.L_x_7568) ;  /* 0xffffffbc00147947 */ /* 0x000fea000383ffff */
.L_x_7458:
[----:B0-----:R0:W1:Y:S02]  /*12690*/  SYNCS.PHASECHK.TRANS64.TRYWAIT P0, [R0+URZ+0x28c60], R3 ;  /* 0x028c6003000075a7 */ /* 0x001064000800017f */
[----:B-1----:R-:W-:Y:S05]  /*126a0*/  @!P0 NANOSLEEP.SYNCS 0x989680 ;  /* 0x009896800000895d */ /* 0x002fea0003900000 */
[----:B------:R-:W1:Y:S02]  /*126b0*/  @!P0 SYNCS.PHASECHK.TRANS64 P0, [R0+URZ+0x28c60], R3 ;  /* 0x028c6003000085a7 */ /* 0x000e64000800007f */
[----:B-1----:R-:W-:Y:S05]  /*126c0*/  @!P0 BRA `(.L_x_7458) ;  /* 0xfffffffc00f08947 */ /* 0x002fea000383ffff */
[----:B------:R-:W-:Y:S05]  /*126d0*/  BRA `(.L_x_7569) ;  /* 0xffffffbc00387947 */ /* 0x000fea000383ffff */
.L_x_7475:
[----:B-1----:R1:W2:Y:S02]  /*126e0*/  SYNCS.PHASECHK.TRANS64.TRYWAIT P0, [R2+URZ+0x28c40], R4 ;  /* 0x028c4004020075a7 */ /* 0x0022a4000800017f */
[----:B--2---:R-:W-:Y:S05]  /*126f0*/  @!P0 NANOSLEEP.SYNCS 0x989680 ;  /* 0x009896800000895d */ /* 0x004fea0003900000 */
[----:B------:R-:W2:Y:S02]  /*12700*/  @!P0 SYNCS.PHASECHK.TRANS64 P0, [R2+URZ+0x28c40], R4 ;  /* 0x028c4004020085a7 */ /* 0x000ea4000800007f */
[----:B--2---:R-:W-:Y:S05]  /*12710*/  @!P0 BRA `(.L_x_7475) ;  /* 0xfffffffc00f08947 */ /* 0x004fea000383ffff */
[----:B------:R-:W-:Y:S05]  /*12720*/  BRA `(.L_x_7570) ;  /* 0xffffffc8001c7947 */ /* 0x000fea000383ffff */
.L_x_7480:
[----:B--2---:R2:W3:Y:S02]  /*12730*/  SYNCS.PHASECHK.TRANS64.TRYWAIT P0, [R2+URZ+0x28c60], R4 ;  /* 0x028c6004020075a7 */ /* 0x0044e4000800017f */
[----:B---3--:R-:W-:Y:S05]  /*12740*/  @!P0 NANOSLEEP.SYNCS 0x989680 ;  /* 0x009896800000895d */ /* 0x008fea0003900000 */
[----:B------:R-:W3:Y:S02]  /*12750*/  @!P0 SYNCS.PHASECHK.TRANS64 P0, [R2+URZ+0x28c60], R4 ;  /* 0x028c6004020085a7 */ /* 0x000ee4000800007f */
[----:B---3--:R-:W-:Y:S05]  /*12760*/  @!P0 BRA `(.L_x_7480) ;  /* 0xfffffffc00f08947 */ /* 0x008fea000383ffff */
[----:B------:R-:W-:Y:S05]  /*12770*/  BRA `(.L_x_7571) ;  /* 0xffffffc800947947 */ /* 0x000fea000383ffff */
.L_x_7496:
[----:B0-----:R0:W1:Y:S02]  /*12780*/  SYNCS.PHASECHK.TRANS64.TRYWAIT P0, [R4+URZ+0x28c40], R2 ;  /* 0x028c4002040075a7 */ /* 0x001064000800017f */
[----:B-1----:R-:W-:Y:S05]  /*12790*/  @!P0 NANOSLEEP.SYNCS 0x989680 ;  /* 0x009896800000895d */ /* 0x002fea0003900000 */
[----:B------:R-:W1:Y:S02]  /*127a0*/  @!P0 SYNCS.PHASECHK.TRANS64 P0, [R4+URZ+0x28c40], R2 ;  /* 0x028c4002040085a7 */ /* 0x000e64000800007f */
[----:B-1----:R-:W-:Y:S05]  /*127b0*/  @!P0 BRA `(.L_x_7496) ;  /* 0xfffffffc00f08947 */ /* 0x002fea000383ffff */
[----:B------:R-:W-:Y:S05]  /*127c0*/  BRA `(.L_x_7572) ;  /* 0xffffffd400647947 */ /* 0x000fea000383ffff */
.L_x_7501:
[----:B-1----:R1:W2:Y:S02]  /*127d0*/  SYNCS.PHASECHK.TRANS64.TRYWAIT P0, [R4+URZ+0x28c60], R2 ;  /* 0x028c6002040075a7 */ /* 0x0022a4000800017f */
[----:B--2---:R-:W-:Y:S05]  /*127e0*/  @!P0 NANOSLEEP.SYNCS 0x989680 ;  /* 0x009896800000895d */ /* 0x004fea0003900000 */
[----:B------:R-:W2:Y:S02]  /*127f0*/  @!P0 SYNCS.PHASECHK.TRANS64 P0, [R4+URZ+0x28c60], R2 ;  /* 0x028c6002040085a7 */ /* 0x000ea4000800007f */
[----:B--2---:R-:W-:Y:S05]  /*12800*/  @!P0 BRA `(.L_x_7501) ;  /* 0xfffffffc00f08947 */ /* 0x004fea000383ffff */
[----:B------:R-:W-:Y:S05]  /*12810*/  BRA `(.L_x_7573) ;  /* 0xffffffd400dc7947 */ /* 0x000fea000383ffff */
.L_x_7516:
[----:B0-----:R0:W1:Y:S02]  /*12820*/  SYNCS.PHASECHK.TRANS64.TRYWAIT P0, [R4+URZ+0x28c40], R2 ;  /* 0x028c4002040075a7 */ /* 0x001064000800017f */
[----:B-1----:R-:W-:Y:S05]  /*12830*/  @!P0 NANOSLEEP.SYNCS 0x989680 ;  /* 0x009896800000895d */ /* 0x002fea0003900000 */
[----:B------:R-:W1:Y:S02]  /*12840*/  @!P0 SYNCS.PHASECHK.TRANS64 P0, [R4+URZ+0x28c40], R2 ;  /* 0x028c4002040085a7 */ /* 0x000e64000800007f */
[----:B-1----:R-:W-:Y:S05]  /*12850*/  @!P0 BRA `(.L_x_7516) ;  /* 0xfffffffc00f08947 */ /* 0x002fea000383ffff */
[----:B------:R-:W-:Y:S05]  /*12860*/  BRA `(.L_x_7574) ;  /* 0xffffffe000947947 */ /* 0x000fea000383ffff */
.L_x_7521:
[----:B-1----:R1:W2:Y:S02]  /*12870*/  SYNCS.PHASECHK.TRANS64.TRYWAIT P0, [R4+URZ+0x28c60], R2 ;  /* 0x028c6002040075a7 */ /* 0x0022a4000800017f */
[----:B--2---:R-:W-:Y:S05]  /*12880*/  @!P0 NANOSLEEP.SYNCS 0x989680 ;  /* 0x009896800000895d */ /* 0x004fea0003900000 */
[----:B------:R-:W2:Y:S02]  /*12890*/  @!P0 SYNCS.PHASECHK.TRANS64 P0, [R4+URZ+0x28c60], R2 ;  /* 0x028c6002040085a7 */ /* 0x000ea4000800007f */
[----:B--2---:R-:W-:Y:S05]  /*128a0*/  @!P0 BRA `(.L_x_7521) ;  /* 0xfffffffc00f08947 */ /* 0x004fea000383ffff */
[----:B------:R-:W-:Y:S05]  /*128b0*/  BRA `(.L_x_7575) ;  /* 0xffffffe4000c7947 */ /* 0x000fea000383ffff */
.L_x_7537:
        /* <DEDUP_REMOVED lines=8> */
.L_x_7577:
[----:B------:R-:W-:Y:S05]  /*12940*/  BSYNC B0 ;  /* 0x0000000000007941 */ /* 0x000fea0003800000 */
.L_x_7576:
[----:B------:R-:W-:Y:S05]  /*12950*/  BRA `(.L_x_7578) ;  /* 0xffffffec00cc7947 */ /* 0x000fea000383ffff */
.L_x_7540:
[----:B0-----:R0:W1:Y:S02]  /*12960*/  SYNCS.PHASECHK.TRANS64.TRYWAIT P0, [R0+URZ+0x28c20], R3 ;  /* 0x028c2003000075a7 */ /* 0x001064000800017f */
[----:B-1----:R-:W-:Y:S05]  /*12970*/  @!P0 NANOSLEEP.SYNCS 0x989680 ;  /* 0x009896800000895d */ /* 0x002fea0003900000 */
[----:B------:R-:W1:Y:S02]  /*12980*/  @!P0 SYNCS.PHASECHK.TRANS64 P0, [R0+URZ+0x28c20], R3 ;  /* 0x028c2003000085a7 */ /* 0x000e64000800007f */
[----:B-1----:R-:W-:Y:S05]  /*12990*/  @!P0 BRA `(.L_x_7540) ;  /* 0xfffffffc00f08947 */ /* 0x002fea000383ffff */
[----:B------:R-:W-:Y:S05]  /*129a0*/  BRA `(.L_x_7579) ;  /* 0xfffffff000187947 */ /* 0x000fea000383ffff */
.L_x_7541:
        /* <DEDUP_REMOVED lines=11> */
.L_x_7581:
[----:B------:R-:W-:Y:S05]  /*12a60*/  BSYNC B0 ;  /* 0x0000000000007941 */ /* 0x000fea0003800000 */
.L_x_7580:
[----:B------:R-:W-:Y:S05]  /*12a70*/  BRA `(.L_x_7582) ;  /* 0xfffffff000007947 */ /* 0x000fea000383ffff */
.L_x_7544:
[----:B------:R-:W-:Y:S01]  /*12a80*/  BSSY B1, `(.L_x_7583) ;  /* 0x0000006000017945 */ /* 0x000fe20003800000 */
[----:B------:R-:W-:-:S07]  /*12a90*/  IMAD.MOV.U32 R15, RZ, RZ, -0x1 ;  /* 0xffffffffff0f7424 */ /* 0x000fce00078e00ff */
[----:B01----:R-:W-:Y:S05]  /*12aa0*/  WARPSYNC.COLLECTIVE R15, `(.L_x_7584) ;  /* 0x000000000f0c7348 */ /* 0x003fea0003c00000 */
[----:B------:R-:W-:Y:S02]  /*12ab0*/  ELECT P6, UR62, PT ;  /* 0x00000000003e782f */ /* 0x000fe400038c0000 */
[----:B------:R-:W-:Y:S01]  /*12ac0*/  MOV R14, UR62 ;  /* 0x0000003e000e7c02 */ /* 0x000fe20008000f00 */
[----:B01----:R-:W-:Y:S10]  /*12ad0*/  ENDCOLLECTIVE ;  /* 0x000000000000791b */ /* 0x003ff40003800000 */
.L_x_7584:
[----:B------:R-:W-:Y:S05]  /*12ae0*/  BSYNC B1 ;  /* 0x0000000000017941 */ /* 0x000fea0003800000 */
.L_x_7583:
[----:B------:R-:W-:Y:S05]  /*12af0*/  BRA `(.L_x_7585) ;  /* 0xffffffec00f87947 */ /* 0x000fea000383ffff */
.L_x_7546:
[----:B0-----:R0:W1:Y:S02]  /*12b00*/  SYNCS.PHASECHK.TRANS64.TRYWAIT P0, [R6+URZ], R5 ;  /* 0x00000005060075a7 */ /* 0x001064000800017f */
[----:B-1----:R-:W-:Y:S05]  /*12b10*/  @!P0 NANOSLEEP.SYNCS 0x989680 ;  /* 0x009896800000895d */ /* 0x002fea0003900000 */
[----:B------:R-:W1:Y:S02]  /*12b20*/  @!P0 SYNCS.PHASECHK.TRANS64 P0, [R6+URZ], R5 ;  /* 0x00000005060085a7 */ /* 0x000e64000800007f */
[----:B-1----:R-:W-:Y:S05]  /*12b30*/  @!P0 BRA `(.L_x_7546) ;  /* 0xfffffffc00f08947 */ /* 0x002fea000383ffff */
[----:B------:R-:W-:Y:S05]  /*12b40*/  BRA `(.L_x_7586) ;  /* 0xfffffff000307947 */ /* 0x000fea000383ffff */
.L_x_7547:
[----:B-1----:R1:W2:Y:S02]  /*12b50*/  SYNCS.PHASECHK.TRANS64.TRYWAIT P0, [R3+URZ], R2 ;  /* 0x00000002030075a7 */ /* 0x0022a4000800017f */
[----:B--2---:R-:W-:Y:S05]  /*12b60*/  @!P0 NANOSLEEP.SYNCS 0x989680 ;  /* 0x009896800000895d */ /* 0x004fea0003900000 */
[----:B------:R-:W2:Y:S02]  /*12b70*/  @!P0 SYNCS.PHASECHK.TRANS64 P0, [R3+URZ], R2 ;  /* 0x00000002030085a7 */ /* 0x000ea4000800007f */
[----:B--2---:R-:W-:Y:S05]  /*12b80*/  @!P0 BRA `(.L_x_7547) ;  /* 0xfffffffc00f08947 */ /* 0x004fea000383ffff */
[----:B------:R-:W-:Y:S05]  /*12b90*/  BRA `(.L_x_7587) ;  /* 0xfffffff000247947 */ /* 0x000fea000383ffff */
.L_x_7549:
[----:B-1----:R1:W2:Y:S02]  /*12ba0*/  SYNCS.PHASECHK.TRANS64.TRYWAIT P0, [R18+URZ], R5 ;  /* 0x00000005120075a7 */ /* 0x0022a4000800017f */
[----:B--2---:R-:W-:Y:S05]  /*12bb0*/  @!P0 NANOSLEEP.SYNCS 0x989680 ;  /* 0x009896800000895d */ /* 0x004fea0003900000 */
[----:B------:R-:W2:Y:S02]  /*12bc0*/  @!P0 SYNCS.PHASECHK.TRANS64 P0, [R18+URZ], R5 ;  /* 0x00000005120085a7 */ /* 0x000ea4000800007f */
[----:B--2---:R-:W-:Y:S05]  /*12bd0*/  @!P0 BRA `(.L_x_7549) ;  /* 0xfffffffc00f08947 */ /* 0x004fea000383ffff */
[----:B------:R-:W-:Y:S05]  /*12be0*/  BRA `(.L_x_7588) ;  /* 0xfffffff000287947 */ /* 0x000fea000383ffff */
.L_x_7589:
        /* <DEDUP_REMOVED lines=9> */
.L_x_15299:


//--------------------- .text._ZN7cutlass13device_kernelIN5flash11enable_sm90INS1_16FlashAttnFwdSm90INS1_25CollectiveMainloopFwdSm90ILi2EN4cute5tupleIJNS5_1CILi1EEES8_S8_EEENS6_IJNS7_ILi64EEESA_SA_EEELi512ENS_6half_tEfNS_4arch4Sm90ELb1ELb0ELb1ELb0ELb0ELb0ELb1ELb0ELb0ELb1ELb0ELb0EEENS1_21CollectiveEpilogueFwdINS6_IJSA_NS7_ILi512EEESA_EEES9_SC_SE_Li256ELb0ELb1ELb0ELb0EEENS1_30DynamicPersistentTileSchedulerILi256ELi128ELb0ELb1ELb1EEEEEEEEEvNT_6ParamsE --------------------------
	.section	.text._ZN7cutlass13device_kernelIN5flash11enable_sm90INS1_16FlashAttnFwdSm90INS1_25CollectiveMainloopFwdSm90ILi2EN4cute5tupleIJNS5_1CILi1EEES8_S8_EEENS6_IJNS7_ILi64EEESA_SA_EEELi512ENS_6half_tEfNS_4arch4Sm90ELb1ELb0ELb1ELb0ELb0ELb0ELb1ELb0ELb0ELb1ELb0ELb0EEENS1_21CollectiveEpilogueFwdINS6_IJSA_NS7_ILi512EEESA_EEES9_SC_SE_Li256ELb0ELb1ELb0ELb0EEENS1_30DynamicPersistentTileSchedulerILi256ELi128ELb0ELb1ELb1EEEEEEEEEvNT_6ParamsE,"ax",@progbits
	.align	128
.text._ZN7cutlass13device_kernelIN5flash11enable_sm90INS1_16FlashAttnFwdSm90INS1_25CollectiveMainloopFwdSm90ILi2EN4cute5tupleIJNS5_1CILi1EEES8_S8_EEENS6_IJNS7_ILi64EEESA_SA_EEELi512ENS_6half_tEfNS_4arch4Sm90ELb1ELb0ELb1ELb0ELb0ELb0ELb1ELb0ELb0ELb1ELb0ELb0EEENS1_21CollectiveEpilogueFwdINS6_IJSA_NS7_ILi512EEESA_EEES9_SC_SE_Li256ELb0ELb1ELb0ELb0EEENS1_30DynamicPersistentTileSchedulerILi256ELi128ELb0ELb1ELb1EEEEEEEEEvNT_6ParamsE:
        .type           _ZN7cutlass13device_kernelIN5flash11enable_sm90INS1_16FlashAttnFwdSm90INS1_25CollectiveMainloopFwdSm90ILi2EN4cute5tupleIJNS5_1CILi1EEES8_S8_EEENS6_IJNS7_ILi64EEESA_SA_EEELi512ENS_6half_tEfNS_4arch4Sm90ELb1ELb0ELb1ELb0ELb0ELb0ELb1ELb0ELb0ELb1ELb0ELb0EEENS1_21CollectiveEpilogueFwdINS6_IJSA_NS7_ILi512EEESA_EEES9_SC_SE_Li256ELb0ELb1ELb0ELb0EEENS1_30DynamicPersistentTileSchedulerILi256ELi128ELb0ELb1ELb1EEEEEEEEEvNT_6ParamsE,@function
        .size           _ZN7cutlass13device_kernelIN5flash11enable_sm90INS1_16FlashAttnFwdSm90INS1_25CollectiveMainloopFwdSm90ILi2EN4cute5tupleIJNS5_1CILi1EEES8_S8_EEENS6_IJNS7_ILi64EEESA_SA_EEELi512ENS_6half_tEfNS_4arch4Sm90ELb1ELb0ELb1ELb0ELb0ELb0ELb1ELb0ELb0ELb1ELb0ELb0EEENS1_21CollectiveEpilogueFwdINS6_IJSA_NS7_ILi512EEESA_EEES9_SC_SE_Li256ELb0ELb1ELb0ELb0EEENS1_30DynamicPersistentTileSchedulerILi256ELi128ELb0ELb1ELb1EEEEEEEEEvNT_6ParamsE,(.L_x_15300 - _ZN7cutlass13device_kernelIN5flash11enable_sm90INS1_16FlashAttnFwdSm90INS1_25CollectiveMainloopFwdSm90ILi2EN4cute5tupleIJNS5_1CILi1EEES8_S8_EEENS6_IJNS7_ILi64EEESA_SA_EEELi512ENS_6half_tEfNS_4arch4Sm90ELb1ELb0ELb1ELb0ELb0ELb0ELb1ELb0ELb0ELb1ELb0ELb0EEENS1_21CollectiveEpilogueFwdINS6_IJSA_NS7_ILi512EEESA_EEES9_SC_SE_Li256ELb0ELb1ELb0ELb0EEENS1_30DynamicPersistentTileSchedulerILi256ELi128ELb0ELb1ELb1EEEEEEEEEvNT_6ParamsE)
        .other          _ZN7cutlass13device_kernelIN5flash11enable_sm90INS1_16FlashAttnFwdSm90INS1_25CollectiveMainloopFwdSm90ILi2EN4cute5tupleIJNS5_1CILi1EEES8_S8_EEENS6_IJNS7_ILi64EEESA_SA_EEELi512ENS_6half_tEfNS_4arch4Sm90ELb1ELb0ELb1ELb0ELb0ELb0ELb1ELb0ELb0ELb1ELb0ELb0EEENS1_21CollectiveEpilogueFwdINS6_IJSA_NS7_ILi512EEESA_EEES9_SC_SE_Li256ELb0ELb1ELb0ELb0EEENS1_30DynamicPersistentTileSchedulerILi256ELi128ELb0ELb1ELb1EEEEEEEEEvNT_6ParamsE,@"STO_CUDA_ENTRY STV_DEFAULT"
_ZN7cutlass13device_kernelIN5flash11enable_sm90INS1_16FlashAttnFwdSm90INS1_25CollectiveMainloopFwdSm90ILi2EN4cute5tupleIJNS5_1CILi1EEES8_S8_EEENS6_IJNS7_ILi64EEESA_SA_EEELi512ENS_6half_tEfNS_4arch4Sm90ELb1ELb0ELb1ELb0ELb0ELb0ELb1ELb0ELb0ELb1ELb0ELb0EEENS1_21CollectiveEpilogueFwdINS6_IJSA_NS7_ILi512EEESA_EEES9_SC_SE_Li256ELb0ELb1ELb0ELb0EEENS1_30DynamicPersistentTileSchedulerILi256ELi128ELb0ELb1ELb1EEEEEEEEEvNT_6ParamsE:
        /* <DEDUP_REMOVED lines=18> */
.L_x_7591:
[----:B------:R-:W-:Y:S05]  /*0120*/  BSYNC B0 ;  /* 0x0000000000007941 */ /* 0x000fea0003800000 */
.L_x_7590:
        /* <DEDUP_REMOVED lines=39> */
.L_x_7592:
        /* <DEDUP_REMOVED lines=22> */
.L_x_7593:
        /* <DEDUP_REMOVED lines=18> */
.L_x_7594:
        /* <DEDUP_REMOVED lines=22> */
.L_x_7595:
        /* <DEDUP_REMOVED lines=22> */
.L_x_7596:
[----:B------:R-:W-:Y:S01]  /*08e0*/  PLOP3.LUT P0, PT, PT, PT, UP0, 0x80, 0x0 ;  /* 0x000000000000781c */ /* 0x000fe20003f0f008 */
[----:B------:R-:W-:Y:S01]  /*08f0*/  UMOV UR40, 0x1 ;  /* 0x0000000100287882 */ /* 0x000fe20000000000 */
[----:B------:R-:W-:Y:S01]  /*0900*/  NOP ;  /* 0x0000000000007918 */ /* 0x000fe20000000000 */
[----:B------:R-:W-:Y:S01]  /*0910*/  USEL UR40, UR40, 0x2, !UP0 ;  /* 0x0000000228287887 */ /* 0x000fe2000c000000 */
[----:B------:R-:W-:Y:S01]  /*0920*/  ULDC.64 UR44, c[0x0][0x208] ;  /* 0x00008200002c7ab9 */ /* 0x000fe20000000a00 */
[----:B0123--:R-:W-:Y:S08]  /*0930*/  BAR.SYNC.DEFER_BLOCKING 0x0 ;  /* 0x0000000000007b1d */ /* 0x00fff00000010000 */
[----:B------:R-:W-:Y:S05]  /*0940*/  @!P0 BRA `(.L_x_7597) ;  /* 0x000000fc001c8947 */ /* 0x000fea0003800000 */
.L_x_7598:
        /* <DEDUP_REMOVED lines=21> */
[----:B------:R-:W-:Y:S01]  /*0aa0*/  IMAD.MOV.U32 R16, RZ, RZ, RZ ;  /* 0x000000ffff107224 */ /* 0x000fe200078e00ff */
[----:B------:R-:W-:Y:S02]  /*0ab0*/  UMOV UR36, URZ ;  /* 0x0000003f00247c82 */ /* 0x000fe40008000000 */
[CC--:B------:R-:W-:Y:S02]  /*0ac0*/  LEA.HI R0, R3.reuse, R220.reuse, RZ, 0x4 ;  /* 0x000000dc03007211 */ /* 0x0c0fe400078f20ff */
[----:B------:R-:W-:-:S02]  /*0ad0*/  LEA.HI R4, R3, R220, RZ, 0x5 ;  /* 0x000000dc03047211 */ /* 0x000fc400078f28ff */
[----:B------:R-:W-:Y:S02]  /*0ae0*/  SHF.R.S32.HI R7, RZ, 0x4, R0 ;  /* 0x00000004ff077819 */ /* 0x000fe40000011400 */
[C---:B------:R-:W-:Y:S02]  /*0af0*/  LOP3.LUT R9, R0.reuse, 0xfffffff0, RZ, 0xc0, !PT ;  /* 0xfffffff000097812 */ /* 0x040fe400078ec0ff */
[----:B------:R-:W-:Y:S02]  /*0b00*/  LEA.HI R2, R0, R7, RZ, 0x1 ;  /* 0x0000000700027211 */ /* 0x000fe400078f08ff */
[----:B------:R-:W-:Y:S01]  /*0b10*/  SHF.R.S32.HI R11, RZ, 0x5, R4 ;  /* 0x00000005ff0b7819 */ /* 0x000fe20000011404 */
[----:B------:R-:W-:Y:S01]  /*0b20*/  IMAD.IADD R9, R220, 0x1, -R9 ;  /* 0x00000001dc097824 */ /* 0x000fe200078e0a09 */
[----:B------:R-:W-:Y:S02]  /*0b30*/  LOP3.LUT R2, R2, 0x1ffffffe, RZ, 0xc0, !PT ;  /* 0x1ffffffe02027812 */ /* 0x000fe400078ec0ff */
[----:B------:R-:W-:-:S02]  /*0b40*/  LEA.HI R5, R3, R220, RZ, 0x7 ;  /* 0x000000dc03057211 */ /* 0x000fc400078f38ff */
[----:B------:R-:W-:Y:S01]  /*0b50*/  SHF.R.S32.HI R4, RZ, 0x1f, R4 ;  /* 0x0000001fff047819 */ /* 0x000fe20000011404 */
[----:B------:R-:W-:Y:S01]  /*0b60*/  IMAD.IADD R10, R7, 0x1, -R2 ;  /* 0x00000001070a7824 */ /* 0x000fe200078e0a02 */
[----:B------:R-:W-:Y:S01]  /*0b70*/  LEA.HI R2, R3, R220, RZ, 0x2 ;  /* 0x000000dc03027211 */ /* 0x000fe200078f10ff */
[----:B0-----:R-:W-:Y:S01]  /*0b80*/  ULEA UR5, UR6, UR5, 0x18 ;  /* 0x0000000506057291 */ /* 0x001fe2000f8ec03f */
[----:B------:R-:W-:Y:S02]  /*0b90*/  LOP3.LUT R7, R5, 0xffffff80, RZ, 0xc0, !PT ;  /* 0xffffff8005077812 */ /* 0x000fe400078ec0ff */
[----:B------:R-:W-:Y:S02]  /*0ba0*/  LOP3.LUT R13, R2, 0xfffffffc, RZ, 0xc0, !PT ;  /* 0xfffffffc020d7812 */ /* 0x000fe400078ec0ff */
[----:B------:R-:W-:Y:S01]  /*0bb0*/  LEA.HI R4, R4, R11, RZ, 0x2 ;  /* 0x0000000b04047211 */ /* 0x000fe200078f10ff */
[C---:B------:R-:W-:Y:S01]  /*0bc0*/  IMAD.IADD R7, R220.reuse, 0x1, -R7 ;  /* 0x00000001dc077824 */ /* 0x040fe200078e0a07 */
[----:B------:R-:W-:Y:S01]  /*0bd0*/  SHF.R.S32.HI R0, RZ, 0x1f, R9 ;  /* 0x0000001fff007819 */ /* 0x000fe20000011409 */
[----:B------:R-:W-:Y:S01]  /*0be0*/  IMAD.IADD R13, R220, 0x1, -R13 ;  /* 0x00000001dc0d7824 */ /* 0x000fe200078e0a0d */
[----:B------:R-:W-:Y:S01]  /*0bf0*/  SHF.R.S32.HI R216, RZ, 0x7, R5 ;  /* 0x00000007ffd87819 */ /* 0x000fe20000011405 */
[----:B------:R-:W-:Y:S01]  /*0c00*/  IMAD.U32 R17, RZ, RZ, UR5 ;  /* 0x00000005ff117e24 */ /* 0x000fe2000f8e00ff */
[----:B------:R-:W-:-:S02]  /*0c10*/  LOP3.LUT R4, R4, 0x3ffffc, RZ, 0xc0, !PT ;  /* 0x003ffffc04047812 */ /* 0x000fc400078ec0ff */
[----:B------:R-:W-:Y:S01]  /*0c20*/  LEA.HI R8, R13, R13, RZ, 0x1 ;  /* 0x0000000d0d087211 */ /* 0x000fe200078f08ff */
[----:B------:R-:W-:Y:S01]  /*0c30*/  IMAD R15, R216, 0x100, R9 ;  /* 0x00000100d80f7824 */ /* 0x000fe200078e0209 */
[----:B------:R-:W-:Y:S01]  /*0c40*/  LEA.HI R6, R0, R9, RZ, 0x3 ;  /* 0x0000000900067211 */ /* 0x000fe200078f18ff */
[----:B------:R-:W-:Y:S01]  /*0c50*/  IMAD.IADD R2, R11, 0x1, -R4 ;  /* 0x000000010b027824 */ /* 0x000fe200078e0a04 */
[----:B------:R-:W-:Y:S02]  /*0c60*/  SHF.R.S32.HI R0, RZ, 0x1f, R7 ;  /* 0x0000001fff007819 */ /* 0x000fe40000011407 */
[----:B------:R-:W-:Y:S01]  /*0c70*/  LOP3.LUT R8, R8, 0x1ffffffe, RZ, 0xc0, !PT ;  /* 0x1ffffffe08087812 */ /* 0x000fe200078ec0ff */
[----:B------:R-:W-:Y:S01]  /*0c80*/  IMAD R14, R2, 0x10, R15 ;  /* 0x00000010020e7824 */ /* 0x000fe200078e020f */
[C---:B------:R-:W-:Y:S01]  /*0c90*/  LOP3.LUT R4, R6.reuse, 0xfffffff8, RZ, 0xc0, !PT ;  /* 0xfffffff806047812 */ /* 0x040fe200078ec0ff */
[----:B------:R-:W-:Y:S01]  /*0ca0*/  IMAD.SHL.U32 R6, R6, 0x40, RZ ;  /* 0x0000004006067824 */ /* 0x000fe200078e00ff */
[----:B------:R-:W-:Y:S01]  /*0cb0*/  LEA.HI R2, R0, R7, RZ, 0x2 ;  /* 0x0000000700027211 */ /* 0x000fe200078f10ff */
[----:B------:R-:W-:Y:S01]  /*0cc0*/  IMAD.IADD R13, R13, 0x1, -R8 ;  /* 0x000000010d0d7824 */ /* 0x000fe200078e0a08 */
[----:B------:R-:W-:Y:S01]  /*0cd0*/  LEA.HI R3, R3, R220, RZ, 0x3 ;  /* 0x000000dc03037211 */ /* 0x000fe200078f18ff */
[----:B------:R-:W-:Y:S01]  /*0ce0*/  IMAD.IADD R8, R9, 0x1, -R4 ;  /* 0x0000000109087824 */ /* 0x000fe200078e0a04 */
[----:B------:R-:W-:-:S02]  /*0cf0*/  LOP3.LUT R12, R2, 0x7ffffffc, RZ, 0xc0, !PT ;  /* 0x7ffffffc020c7812 */ /* 0x000fc400078ec0ff */
[----:B------:R-:W-:Y:S02]  /*0d00*/  LEA.HI R4, R0, R7, RZ, 0x5 ;  /* 0x0000000700047211 */ /* 0x000fe400078f28ff */
[----:B------:R-:W-:Y:S01]  /*0d10*/  SHF.R.S32.HI R0, RZ, 0x2, R2 ;  /* 0x00000002ff007819 */ /* 0x000fe20000011402 */
[----:B------:R-:W-:Y:S01]  /*0d20*/  IMAD.IADD R12, R7, 0x1, -R12 ;  /* 0x00000001070c7824 */ /* 0x000fe200078e0a0c */
[----:B------:R-:W-:Y:S01]  /*0d30*/  SHF.R.S32.HI R9, RZ, 0x1f, R2 ;  /* 0x0000001fff097819 */ /* 0x000fe20000011402 */
[----:B------:R-:W-:Y:S01]  /*0d40*/  IMAD.SHL.U32 R2, R8, 0x40, RZ ;  /* 0x0000004008027824 */ /* 0x000fe200078e00ff */
[----:B------:R-:W-:Y:S01]  /*0d50*/  LOP3.LUT R6, R6, 0x7ffffe00, RZ, 0xc0, !PT ;  /* 0x7ffffe0006067812 */ /* 0x000fe200078ec0ff */
[----:B------:R-:W-:Y:S01]  /*0d60*/  IMAD.SHL.U32 R7, R10, 0x8, RZ ;  /* 0x000000080a077824 */ /* 0x000fe200078e00ff */
[----:B------:R-:W-:Y:S01]  /*0d70*/  LEA.HI R9, R9, R0, RZ, 0x3 ;  /* 0x0000000009097211 */ /* 0x000fe200078f18ff */
[----:B------:R-:W-:Y:S01]  /*0d80*/  IMAD.SHL.U32 R18, R12, 0x2, RZ ;  /* 0x000000020c127824 */ /* 0x000fe200078e00ff */
[----:B------:R-:W-:Y:S01]  /*0d90*/  LOP3.LUT R2, R2, 0x1c0, RZ, 0xc0, !PT ;  /* 0x000001c002027812 */ /* 0x000fe200078ec0ff */
[--C-:B------:R-:W-:Y:S01]  /*0da0*/  IMAD.U32 R219, R14, 0x40, R7.reuse ;  /* 0x000000400edb7824 */ /* 0x100fe200078e0007 */
[----:B------:R-:W-:Y:S01]  /*0db0*/  R2P PR, R8, 0x6 ;  /* 0x0000000608007804 */ /* 0x000fe20000000000 */
[----:B------:R-:W-:Y:S01]  /*0dc0*/  IMAD R6, R11, 0x400, R6 ;  /* 0x000004000b067824 */ /* 0x000fe200078e0206 */
[----:B------:R-:W-:-:S02]  /*0dd0*/  LOP3.LUT R7, R2, 0x8, R7, 0xf8, !PT ;  /* 0x0000000802077812 */ /* 0x000fc400078ef807 */
[----:B------:R-:W-:Y:S02]  /*0de0*/  SHF.R.U32.HI R2, RZ, 0x3, R2 ;  /* 0x00000003ff027819 */ /* 0x000fe40000011602 */
[----:B------:R-:W-:Y:S02]  /*0df0*/  LOP3.LUT R9, R9, 0xfffffff8, RZ, 0xc0, !PT ;  /* 0xfffffff809097812 */ /* 0x000fe400078ec0ff */
[----:B------:R-:W-:Y:S01]  /*0e00*/  LOP3.LUT R7, R7, R2, RZ, 0x3c, !PT ;  /* 0x0000000207077212 */ /* 0x000fe200078e3cff */
[----:B------:R-:W-:Y:S01]  /*0e10*/  IMAD.MOV.U32 R2, RZ, RZ, RZ ;  /* 0x000000ffff027224 */ /* 0x000fe200078e00ff */
[----:B------:R-:W-:Y:S01]  /*0e20*/  LEA.HI R5, R5, R216, RZ, 0x1 ;  /* 0x000000d805057211 */ /* 0x000fe200078f08ff */
[----:B------:R-:W-:Y:S01]  /*0e30*/  IMAD.IADD R9, R0, 0x1, -R9 ;  /* 0x0000000100097824 */ /* 0x000fe200078e0a09 */
[----:B------:R-:W-:Y:S01]  /*0e40*/  SHF.R.S32.HI R4, RZ, 0x5, R4 ;  /* 0x00000005ff047819 */ /* 0x000fe20000011404 */
[----:B------:R-:W-:Y:S01]  /*0e50*/  IMAD.IADD R6, R6, 0x1, R7 ;  /* 0x0000000106067824 */ /* 0x000fe200078e0207 */
[----:B------:R-:W-:-:S02]  /*0e60*/  LOP3.LUT R7, R3, 0xfffffff8, RZ, 0xc0, !PT ;  /* 0xfffffff803077812 */ /* 0x000fc400078ec0ff */
[----:B------:R-:W-:Y:S01]  /*0e70*/  LOP3.LUT R5, R5, 0xfffffe, RZ, 0xc0, !PT ;  /* 0x00fffffe05057812 */ /* 0x000fe200078ec0ff */
[----:B------:R-:W-:Y:S01]  /*0e80*/  IMAD R185, R6, 0x2, R17 ;  /* 0x0000000206b97824 */ /* 0x000fe200078e0211 */
[----:B------:R-:W-:Y:S01]  /*0e90*/  SEL R187, R187, 0xffffffe0, !P1 ;  /* 0xffffffe0bbbb7807 */ /* 0x000fe20004800000 */
[----:B------:R-:W-:Y:S01]  /*0ea0*/  IMAD.IADD R214, R220, 0x1, -R7 ;  /* 0x00000001dcd67824 */ /* 0x000fe200078e0a07 */
[----:B------:R-:W-:Y:S01]  /*0eb0*/  SHF.R.S32.HI R215, RZ, 0x3, R3 ;  /* 0x00000003ffd77819 */ /* 0x000fe20000011403 */
[C---:B------:R-:W-:Y:S02]  /*0ec0*/  VIADD R189, R185.reuse, 0x36400 ;  /* 0x00036400b9bd7836 */ /* 0x040fe40000000000 */
[----:B------:R-:W-:Y:S02]  /*0ed0*/  IMAD.SHL.U32 R23, R214, 0x8, RZ ;  /* 0x00000008d6177824 */ /* 0x000fe400078e00ff */
[----:B------:R-:W-:Y:S02]  /*0ee0*/  VIADD R186, R185, 0x36440 ;  /* 0x00036440b9ba7836 */ /* 0x000fe40000000000 */
        /* <DEDUP_REMOVED lines=21> */
.L_x_7646:
        /* <DEDUP_REMOVED lines=21> */
.L_x_7599:
[----:B------:R-:W-:Y:S01]  /*1190*/  ULDC UR7, c[0x0][0xd54] ;  /* 0x0003550000077ab9 */ /* 0x000fe20000000800 */
[----:B------:R-:W-:Y:S01]  /*11a0*/  UMOV UR6, UR9 ;  /* 0x0000000900067c82 */ /* 0x000fe20008000000 */
[----:B------:R-:W-:-:S11]  /*11b0*/  UISETP.NE.AND UP0, UPT, UR7, 0x1, UPT ;  /* 0x000000010700788c */ /* 0x000fd6000bf05270 */
[----:B------:R-:W-:Y:S02]  /*11c0*/  @UP0 ULDC.64 UR10, c[0x0][0xd58] ;  /* 0x00035600000a0ab9 */ /* 0x000fe40000000a00 */
[----:B------:R-:W-:-:S04]  /*11d0*/  UIMAD.WIDE.U32 UR4, UR9, UR10, URZ ;  /* 0x0000000a090472a5 */ /* 0x000fc8000f8e003f */
[----:B------:R-:W-:-:S04]  /*11e0*/  @UP0 USHF.R.U32.HI UR6, URZ, UR11, UR5 ;  /* 0x0000000b3f060299 */ /* 0x000fc80008011605 */
[----:B------:R-:W-:-:S12]  /*11f0*/  UIMAD UR4, UR6, UR7, URZ ;  /* 0x00000007060472a4 */ /* 0x000fd8000f8e023f */
.L_x_7600:
[----:B------:R-:W0:Y:S01]  /*1200*/  LDC.64 R4, c[0x0][0x418] ;  /* 0x00010600ff047b82 */ /* 0x000e220000000a00 */
[----:B------:R-:W-:Y:S01]  /*1210*/  ULDC UR42, c[0x0][0xd48] ;  /* 0x00035200002a7ab9 */ /* 0x000fe20000000800 */
[----:B------:R-:W-:Y:S02]  /*1220*/  UIADD3 UR4, UR9, -UR4, URZ ;  /* 0x8000000409047290 */ /* 0x000fe4000fffe03f */
[----:B------:R-:W-:Y:S01]  /*1230*/  UISETP.NE.AND UP0, UPT, UR42, 0x1, UPT ;  /* 0x000000012a00788c */ /* 0x000fe2000bf05270 */
[----:B------:R-:W-:Y:S01]  /*1240*/  ULDC UR5, c[0x0][0xd54] ;  /* 0x0003550000057ab9 */ /* 0x000fe20000000800 */
[----:B------:R-:W-:Y:S02]  /*1250*/  UISETP.NE.AND UP1, UPT, UR37, 0x1, UPT ;  /* 0x000000012500788c */ /* 0x000fe4000bf25270 */
[----:B------:R-:W1:Y:S01]  /*1260*/  LDC R188, c[0x0][0x424] ;  /* 0x00010900ffbc7b82 */ /* 0x000e620000000800 */
[----:B------:R-:W-:Y:S02]  /*1270*/  UIMAD UR8, UR8, UR5, UR4 ;  /* 0x00000005080872a4 */ /* 0x000fe4000f8e0204 */
[----:B------:R-:W-:Y:S01]  /*1280*/  ULOP3.LUT UR6, URZ, UR6, URZ, 0x33, !UPT ;  /* 0x000000063f067292 */ /* 0x000fe2000f8e333f */
[----:B------:R-:W-:-:S03]  /*1290*/  ULDC UR7, c[0x0][0xd3c] ;  /* 0x00034f0000077ab9 */ /* 0x000fc60000000800 */
[----:B------:R-:W-:Y:S01]  /*12a0*/  @UP0 ULDC UR4, c[0x0][0xd4c] ;  /* 0x0003530000040ab9 */ /* 0x000fe20000000800 */
[----:B------:R-:W2:Y:S01]  /*12b0*/  LDC R7, c[0x0][0x2f0] ;  /* 0x0000bc00ff077b82 */ /* 0x000ea20000000800 */
[----:B------:R-:W-:Y:S01]  /*12c0*/  UIMAD.WIDE.U32 UR4, UR8, UR4, URZ ;  /* 0x00000004080472a5 */ /* 0x000fe2000f8e003f */
[----:B------:R-:W-:Y:S01]  /*12d0*/  @UP0 ULDC UR9, c[0x0][0xd50] ;  /* 0x0003540000090ab9 */ /* 0x000fe20000000800 */
[----:B------:R-:W-:Y:S02]  /*12e0*/  UMOV UR39, UR8 ;  /* 0x0000000800277c82 */ /* 0x000fe40008000000 */
[----:B------:R-:W-:Y:S02]  /*12f0*/  @UP0 USHF.R.U32.HI UR39, URZ, UR9, UR5 ;  /* 0x000000093f270299 */ /* 0x000fe40008011605 */
[----:B------:R-:W-:Y:S01]  /*1300*/  UIADD3 UR6, UR6, UR7, URZ ;  /* 0x0000000706067290 */ /* 0x000fe2000fffe03f */
[----:B0-----:R-:W-:Y:S01]  /*1310*/  ISETP.NE.U32.AND P0, PT, R4, RZ, PT ;  /* 0x000000ff0400720c */ /* 0x001fe20003f05070 */
[----:B------:R-:W-:-:S02]  /*1320*/  UIADD3 UR4, -UR39, URZ, URZ ;  /* 0x0000003f27047290 */ /* 0x000fc4000fffe13f */
[----:B------:R-:W-:Y:S01]  /*1330*/  USHF.L.U32 UR41, UR6, 0x6, URZ ;  /* 0x0000000606297899 */ /* 0x000fe2000800063f */
[----:B------:R-:W-:Y:S01]  /*1340*/  ISETP.NE.AND.EX P0, PT, R5, RZ, PT, P0 ;  /* 0x000000ff0500720c */ /* 0x000fe20003f05300 */
[----:B------:R-:W-:-:S03]  /*1350*/  UIMAD UR42, UR42, UR4, UR8 ;  /* 0x000000042a2a72a4 */ /* 0x000fc6000f8e0208 */
[----:B-1----:R-:W-:Y:S02]  /*1360*/  SEL R188, R188, 0x1, P0 ;  /* 0x00000001bcbc7807 */ /* 0x002fe40000000000 */
[----:B------:R-:W-:-:S03]  /*1370*/  PLOP3.LUT P0, PT, PT, PT, UP1, 0x80, 0x0 ;  /* 0x000000000000781c */ /* 0x000fc60003f0f018 */
[----:B--2---:R-:W-:-:S05]  /*1380*/  IMAD R0, R188, R7, 0x3f ;  /* 0x0000003fbc007424 */ /* 0x004fca00078e0207 */
[----:B------:R-:W-:-:S04]  /*1390*/  SHF.R.S32.HI R3, RZ, 0x1f, R0 ;  /* 0x0000001fff037819 */ /* 0x000fc80000011400 */
[----:B------:R-:W-:-:S04]  /*13a0*/  LEA.HI R3, R3, R0, RZ, 0x6 ;  /* 0x0000000003037211 */ /* 0x000fc800078f30ff */
[----:B------:R-:W-:Y:S01]  /*13b0*/  SHF.R.S32.HI R3, RZ, 0x6, R3 ;  /* 0x00000006ff037819 */ /* 0x000fe20000011403 */
[----:B------:R-:W-:Y:S06]  /*13c0*/  @!P0 BRA `(.L_x_7601) ;  /* 0x0000001c00408947 */ /* 0x000fec0003800000 */
[----:B------:R-:W0:Y:S01]  /*13d0*/  LDC R0, c[0x0][0x448] ;  /* 0x00011200ff007b82 */ /* 0x000e220000000800 */
[----:B------:R-:W-:Y:S01]  /*13e0*/  UIADD3 UR4, UR41, 0x3f, URZ ;  /* 0x0000003f29047890 */ /* 0x000fe2000fffe03f */
[----:B------:R-:W-:Y:S02]  /*13f0*/  CS2R R150, SRZ ;  /* 0x0000000000967805 */ /* 0x000fe4000001ff00 */
[----:B------:R-:W-:Y:S02]  /*1400*/  CS2R R148, SRZ ;  /* 0x0000000000947805 */ /* 0x000fe4000001ff00 */
[----:B------:R-:W-:Y:S02]  /*1410*/  CS2R R146, SRZ ;  /* 0x0000000000927805 */ /* 0x000fe4000001ff00 */
[----:B------:R-:W-:Y:S02]  /*1420*/  CS2R R144, SRZ ;  /* 0x0000000000907805 */ /* 0x000fe4000001ff00 */
[----:B------:R-:W-:-:S02]  /*1430*/  CS2R R142, SRZ ;  /* 0x00000000008e7805 */ /* 0x000fc4000001ff00 */
[----:B------:R-:W-:Y:S01]  /*1440*/  CS2R R140, SRZ ;  /* 0x00000000008c7805 */ /* 0x000fe2000001ff00 */
[----:B------:R-:W1:Y:S01]  /*1450*/  LDC R5, c[0x0][0x288] ;  /* 0x0000a200ff057b82 */ /* 0x000e620000000800 */
        /* <DEDUP_REMOVED lines=15> */
[----:B0-----:R-:W-:Y:S01]  /*1550*/  ISETP.NE.AND P0, PT, R0, 0x1, PT ;  /* 0x000000010000780c */ /* 0x001fe20003f05270 */
[----:B------:R-:W-:Y:S01]  /*1560*/  IMAD.U32 R0, RZ, RZ, UR4 ;  /* 0x00000004ff007e24 */ /* 0x000fe2000f8e00ff */
[----:B------:R-:W-:Y:S02]  /*1570*/  CS2R R112, SRZ ;  /* 0x0000000000707805 */ /* 0x000fe4000001ff00 */
[----:B------:R-:W-:-:S02]  /*1580*/  CS2R R110, SRZ ;  /* 0x00000000006e7805 */ /* 0x000fc4000001ff00 */
[----:B------:R-:W-:Y:S02]  /*1590*/  CS2R R106, SRZ ;  /* 0x00000000006a7805 */ /* 0x000fe4000001ff00 */
[----:B------:R-:W-:Y:S02]  /*15a0*/  CS2R R162, SRZ ;  /* 0x0000000000a27805 */ /* 0x000fe4000001ff00 */
[----:B------:R-:W-:Y:S02]  /*15b0*/  CS2R R102, SRZ ;  /* 0x0000000000667805 */ /* 0x000fe4000001ff00 */
[----:B------:R-:W-:Y:S02]  /*15c0*/  CS2R R164, SRZ ;  /* 0x0000000000a47805 */ /* 0x000fe4000001ff00 */
[----:B-1----:R-:W-:Y:S02]  /*15d0*/  IADD3 R5, -R5, 0x40, RZ ;  /* 0x0000004005057810 */ /* 0x002fe40007ffe1ff */
[----:B------:R-:W-:-:S02]  /*15e0*/  CS2R R98, SRZ ;  /* 0x0000000000627805 */ /* 0x000fc4000001ff00 */
[----:B------:R-:W-:Y:S02]  /*15f0*/  CS2R R166, SRZ ;  /* 0x0000000000a67805 */ /* 0x000fe4000001ff00 */
[----:B------:R-:W-:Y:S02]  /*1600*/  CS2R R94, SRZ ;  /* 0x00000000005e7805 */ /* 0x000fe4000001ff00 */
[----:B------:R-:W-:Y:S01]  /*1610*/  CS2R R170, SRZ ;  /* 0x0000000000aa7805 */ /* 0x000fe2000001ff00 */
[----:B------:R-:W0:Y:S01]  /*1620*/  @P0 LDC R4, c[0x0][0x44c] ;  /* 0x00011300ff040b82 */ /* 0x000e220000000800 */
[----:B------:R-:W-:Y:S01]  /*1630*/  IMAD R5, R188, R7, R5 ;  /* 0x00000007bc057224 */ /* 0x000fe200078e0205 */
[----:B------:R-:W-:Y:S01]  /*1640*/  CS2R R90, SRZ ;  /* 0x00000000005a7805 */ /* 0x000fe2000001ff00 */
[----:B------:R-:W-:Y:S01]  /*1650*/  IMAD.MOV.U32 R169, RZ, RZ, RZ ;  /* 0x000000ffffa97224 */ /* 0x000fe200078e00ff */
        /* <DEDUP_REMOVED lines=20> */
[----:B0-----:R-:W-:Y:S01]  /*17a0*/  @P0 IMAD.HI.U32 R4, R4, UR4, RZ ;  /* 0x0000000404040c27 */ /* 0x001fe2000f8e00ff */
[----:B------:R-:W-:-:S02]  /*17b0*/  CS2R R50, SRZ ;  /* 0x0000000000327805 */ /* 0x000fc4000001ff00 */
[----:B------:R-:W-:Y:S02]  /*17c0*/  CS2R R204, SRZ ;  /* 0x0000000000cc7805 */ /* 0x000fe4000001ff00 */
[----:B------:R-:W-:Y:S02]  /*17d0*/  CS2R R46, SRZ ;  /* 0x00000000002e7805 */ /* 0x000fe4000001ff00 */
[----:B------:R-:W-:Y:S02]  /*17e0*/  CS2R R206, SRZ ;  /* 0x0000000000ce7805 */ /* 0x000fe4000001ff00 */
[----:B------:R-:W-:Y:S02]  /*17f0*/  CS2R R42, SRZ ;  /* 0x00000000002a7805 */ /* 0x000fe4000001ff00 */
[----:B------:R-:W-:Y:S02]  /*1800*/  CS2R R210, SRZ ;  /* 0x0000000000d27805 */ /* 0x000fe4000001ff00 */
[----:B------:R-:W-:-:S02]  /*1810*/  CS2R R38, SRZ ;  /* 0x0000000000267805 */ /* 0x000fc4000001ff00 */
[----:B-1----:R-:W-:Y:S02]  /*1820*/  @P0 SHF.R.U32.HI R0, RZ, R9, R4 ;  /* 0x00000009ff000219 */ /* 0x002fe40000011604 */
[----:B------:R-:W-:Y:S02]  /*1830*/  CS2R R208, SRZ ;  /* 0x0000000000d07805 */ /* 0x000fe4000001ff00 */
[----:B------:R-:W-:Y:S02]  /*1840*/  PLOP3.LUT P0, PT, PT, PT, PT, 0x80, 0x0 ;  /* 0x000000000000781c */ /* 0x000fe40003f0f070 */
[----:B------:R-:W-:Y:S02]  /*1850*/  CS2R R212, SRZ ;  /* 0x0000000000d47805 */ /* 0x000fe4000001ff00 */
[----:B------:R-:W-:Y:S01]  /*1860*/  CS2R R34, SRZ ;  /* 0x0000000000227805 */ /* 0x000fe2000001ff00 */
[----:B------:R-:W-:Y:S01]  /*1870*/  IMAD.IADD R0, R5, 0x1, R0 ;  /* 0x0000000105007824 */ /* 0x000fe200078e0200 */
        /* <DEDUP_REMOVED lines=8> */
[----:B------:R-:W-:Y:S01]  /*1900*/  VIMNMX R4, R3, R4, PT ;  /* 0x0000000403047248 */ /* 0x000fe20003fe0100 */
[----:B------:R-:W-:-:S03]  /*1910*/  IMAD.MOV.U32 R3, RZ, RZ, RZ ;  /* 0x000000ffff037224 */ /* 0x000fc600078e00ff */
[----:B------:R-:W-:-:S13]  /*1920*/  ISETP.GE.AND P1, PT, R4, 0x1, PT ;  /* 0x000000010400780c */ /* 0x000fda0003f26270 */
        /* <DEDUP_REMOVED lines=11> */
[----:B------:R-:W-:Y:S01]  /*19e0*/  UMOV UR7, 0x40000040 ;  /* 0x4000004000077882 */ /* 0x000fe20000000000 */
[----:B------:R-:W1:Y:S01]  /*19f0*/  S2R R8, SR_TID.X ;  /* 0x0000000000087919 */ /* 0x000e620000002100 */
[----:B0-----:R-:W-:-:S04]  /*1a00*/  LEA.HI R3, R0, R0, RZ, 0x1 ;  /* 0x0000000000037211 */ /* 0x001fc800078f08ff */
[----:B------:R-:W-:Y:S01]  /*1a10*/  LOP3.LUT R3, R3, 0x1fffe, RZ, 0xc0, !PT ;  /* 0x0001fffe03037812 */ /* 0x000fe200078ec0ff */
[----:B------:R-:W-:-:S04]  /*1a20*/  WARPGROUP.ARRIVE ;  /* 0x00000000000079c5 */ /* 0x000fc80000000000 */
        /* <DEDUP_REMOVED lines=12> */
[----:B-1----:R-:W-:Y:S02]  /*1af0*/  LOP3.LUT R8, R8, 0x7f, RZ, 0xc0, !PT ;  /* 0x0000007f08087812 */ /* 0x002fe400078ec0ff */
[----:B------:R-:W-:Y:S01]  /*1b00*/  R2UR UR12, R6 ;  /* 0x00000000060c72ca */ /* 0x000fe200000e0000 */
[----:B------:R-:W-:Y:S01]  /*1b10*/  IMAD R0, R2, 0x1000, R7 ;  /* 0x0000100002007824 */ /* 0x000fe200078e0207 */
[----:B------:R-:W-:Y:S01]  /*1b20*/  ISETP.NE.AND P1, PT, R8, RZ, PT ;  /* 0x000000ff0800720c */ /* 0x000fe20003f25270 */
[C---:B------:R-:W-:Y:S02]  /*1b30*/  VIADD R6, R3.reuse, 0x4 ;  /* 0x0000000403067836 */ /* 0x040fe40000000000 */
[C---:B------:R-:W-:Y:S01]  /*1b40*/  VIADD R5, R0.reuse, 0x80 ;  /* 0x0000008000057836 */ /* 0x040fe20000000000 */
[----:B------:R-:W-:Y:S01]  /*1b50*/  R2UR UR10, R0 ;  /* 0x00000000000a72ca */ /* 0x000fe200000e0000 */
[----:B------:R-:W-:Y:S01]  /*1b60*/  VIADD R3, R3, 0x6 ;  /* 0x0000000603037836 */ /* 0x000fe20000000000 */
[----:B------:R-:W-:-:S02]  /*1b70*/  R2UR UR16, R6 ;  /* 0x00000000061072ca */ /* 0x000fc400000e0000 */
[----:B------:R-:W-:Y:S01]  /*1b80*/  R2UR UR14, R5 ;  /* 0x00000000050e72ca */ /* 0x000fe200000e0000 */
[C---:B------:R-:W-:Y:S01]  /*1b90*/  VIADD R5, R0.reuse, 0x100 ;  /* 0x0000010000057836 */ /* 0x040fe20000000000 */
[----:B------:R-:W-:Y:S01]  /*1ba0*/  R2UR UR4, R3 ;  /* 0x00000000030472ca */ /* 0x000fe200000e0000 */
[----:B------:R-:W-:-:S03]  /*1bb0*/  VIADD R0, R0, 0x180 ;  /* 0x0000018000007836 */ /* 0x000fc60000000000 */
[----:B------:R-:W-:Y:S02]  /*1bc0*/  R2UR UR18, R5 ;  /* 0x00000000051272ca */ /* 0x000fe400000e0000 */
[----:B------:R-:W-:Y:S01]  /*1bd0*/  R2UR UR6, R0 ;  /* 0x00000000000672ca */ /* 0x000fe200000e0000 */
[----:B------:R-:W-:Y:S01]  /*1be0*/  HGMMA.64x256x16.F32 R24, gdesc[UR8].tnspB, RZ, !UPT, gsb0 ;  /* 0x43e00000081879f0 */ /* 0x000fe2000c0008ff */
[----:B------:R-:W-:-:S04]  /*1bf0*/  @!P1 IMAD R0, R2, 0x8, R17 ;  /* 0x0000000802009824 */ /* 0x000fc800078e0211 */
[----:B------:R-:W-:-:S05]  /*1c00*/  @!P1 VIADD R0, R0, 0x38860 ;  /* 0x0003886000009836 */ /* 0x000fca0000000000 */
[----:B------:R-:W-:Y:S01]  /*1c10*/  @!P1 PRMT R0, RZ, 0x654, R0 ;  /* 0x00000654ff009816 */ /* 0x000fe20000000000 */
[----:B------:R-:W-:Y:S02]  /*1c20*/  WARPGROUP.DEPBAR.LE gsb0, 0x0 ;  /* 0x00008000000079c5 */ /* 0x000fe40000010000 */
[----:B------:R-:W-:-:S15]  /*1c30*/  WARPGROUP.ARRIVE ;  /* 0x00000000000079c5 */ /* 0x000fde0000000000 */
        /* <DEDUP_REMOVED lines=14> */
.L_x_7604:
[----:B------:R-:W-:Y:S01]  /*1d20*/  BAR.SYNC.DEFER_BLOCKING 0xe, 0x100 ;  /* 0x0384000000007b1d */ /* 0x000fe20000010000 */
[----:B01----:R-:W-:Y:S01]  /*1d30*/  IMAD R0, R2, 0x40, R22 ;  /* 0x0000004002007824 */ /* 0x003fe200078e0216 */
[----:B------:R-:W-:Y:S01]  /*1d40*/  ISETP.GT.AND P2, PT, R4, RZ, PT ;  /* 0x000000ff0400720c */ /* 0x000fe20003f44270 */
[----:B------:R-:W-:Y:S02]  /*1d50*/  VIADD R2, R2, 0x1 ;  /* 0x0000000102027836 */ /* 0x000fe40000000000 */
[----:B------:R-:W-:Y:S01]  /*1d60*/  IMAD R0, R0, 0x4, R17 ;  /* 0x0000000400007824 */ /* 0x000fe200078e0211 */
[----:B------:R-:W-:Y:S01]  /*1d70*/  UMOV UR11, 0x40000040 ;  /* 0x40000040000b7882 */ /* 0x000fe20000000000 */
[----:B------:R-:W-:Y:S01]  /*1d80*/  UMOV UR15, 0x40000040 ;  /* 0x40000040000f7882 */ /* 0x000fe20000000000 */
[----:B------:R-:W-:Y:S01]  /*1d90*/  ISETP.NE.AND P0, PT, R2, 0x2, PT ;  /* 0x000000020200780c */ /* 0x000fe20003f05270 */
[----:B------:R-:W-:Y:S01]  /*1da0*/  UMOV UR19, 0x40000040 ;  /* 0x4000004000137882 */ /* 0x000fe20000000000 */
[----:B------:R-:W-:Y:S01]  /*1db0*/  UMOV UR7, 0x40000040 ;  /* 0x4000004000077882 */ /* 0x000fe20000000000 */
[----:B------:R-:W-:Y:S01]  /*1dc0*/  VIADD R4, R4, 0xffffffff ;  /* 0xffffffff04047836 */ /* 0x000fe20000000000 */
[----:B------:R-:W-:Y:S01]  /*1dd0*/  SEL R2, R2, RZ, P0 ;  /* 0x000000ff02027207 */ /* 0x000fe20000000000 */
[----:B------:R-:W0:Y:S04]  /*1de0*/  LDS R3, [R0+0x38400] ;  /* 0x0384000000037984 */ /* 0x000e280000000800 */
[----:B------:R1:W2:Y:S02]  /*1df0*/  LDS R5, [R0+0x38420] ;  /* 0x0384200000057984 */ /* 0x0002a40000000800 */
[----:B-1----:R-:W-:-:S05]  /*1e00*/  IMAD R0, R2, 0x1000, R7 ;  /* 0x0000100002007824 */ /* 0x002fca00078e0207 */
[----:B------:R-:W-:Y:S01]  /*1e10*/  R2UR UR10, R0 ;  /* 0x00000000000a72ca */ /* 0x000fe200000e0000 */
        /* <DEDUP_REMOVED lines=128> */
[----:B------:R-:W-:-:S05]  /*2620*/  VIADD R3, R0, 0x80 ;  /* 0x0000008000037836 */ /* 0x000fca0000000000 */
[----:B------:R-:W-:Y:S01]  /*2630*/  WARPGROUP.ARRIVE ;  /* 0x00000000000079c5 */ /* 0x000fe20000000000 */
[----:B------:R-:W-:Y:S01]  /*2640*/  R2UR UR14, R3 ;  /* 0x00000000030e72ca */ /* 0x000fe200000e0000 */
[C---:B------:R-:W-:Y:S02]  /*2650*/  VIADD R3, R0.reuse, 0x100 ;  /* 0x0000010000037836 */ /* 0x040fe40000000000 */
[----:B------:R-:W-:Y:S02]  /*2660*/  VIADD R0, R0, 0x180 ;  /* 0x0000018000007836 */ /* 0x000fe40000000000 */
[----:B------:R-:W-:Y:S01]  /*2670*/  HGMMA.64x256x16.F32 R24, gdesc[UR8].tnspB, R24, gsb0 ;  /* 0x43e00000081879f0 */ /* 0x000fe20008000818 */
[----:B------:R-:W-:Y:S02]  /*2680*/  R2UR UR18, R3 ;  /* 0x00000000031272ca */ /* 0x000fe400000e0000 */
[----:B------:R-:W-:Y:S01]  /*2690*/  R2UR UR6, R0 ;  /* 0x00000000000672ca */ /* 0x000fe200000e0000 */
[----:B------:R-:W-:Y:S01]  /*26a0*/  @!P1 IMAD R0, R2, 0x8, R17 ;  /* 0x0000000802009824 */ /* 0x000fe200078e0211 */
[----:B------:R-:W-:-:S03]  /*26b0*/  SEL R3, RZ, 0x1, P0 ;  /* 0x00000001ff037807 */ /* 0x000fc60000000000 */
[----:B------:R-:W-:Y:S01]  /*26c0*/  @!P1 VIADD R0, R0, 0x38860 ;  /* 0x0003886000009836 */ /* 0x000fe20000000000 */
[----:B------:R-:W-:-:S04]  /*26d0*/  LOP3.LUT R16, R16, R3, RZ, 0x3c, !PT ;  /* 0x0000000310107212 */ /* 0x000fc800078e3cff */
[----:B------:R-:W-:Y:S01]  /*26e0*/  @!P1 PRMT R0, RZ, 0x654, R0 ;  /* 0x00000654ff009816 */ /* 0x000fe20000000000 */
[----:B------:R-:W-:Y:S02]  /*26f0*/  WARPGROUP.DEPBAR.LE gsb0, 0x0 ;  /* 0x00008000000079c5 */ /* 0x000fe40000010000 */
[----:B------:R-:W-:-:S12]  /*2700*/  WARPGROUP.ARRIVE ;  /* 0x00000000000079c5 */ /* 0x000fd80000000000 */
        /* <DEDUP_REMOVED lines=13> */
.L_x_7603:
[----:B------:R-:W-:Y:S01]  /*27e0*/  BAR.SYNC.DEFER_BLOCKING 0xe, 0x100 ;  /* 0x0384000000007b1d */ /* 0x000fe20000010000 */
[C---:B01----:R-:W-:Y:S01]  /*27f0*/  IMAD R0, R2.reuse, 0x40, R22 ;  /* 0x0000004002007824 */ /* 0x043fe200078e0216 */
[----:B------:R-:W-:Y:S01]  /*2800*/  PLOP3.LUT P0, PT, PT, PT, PT, 0x8, 0x0 ;  /* 0x000000000000781c */ /* 0x000fe20003f0e170 */
[----:B------:R-:W-:Y:S02]  /*2810*/  VIADD R2, R2, 0x1 ;  /* 0x0000000102027836 */ /* 0x000fe40000000000 */
[----:B------:R-:W-:-:S03]  /*2820*/  IMAD R17, R0, 0x4, R17 ;  /* 0x0000000400117824 */ /* 0x000fc600078e0211 */
[----:B------:R-:W-:-:S04]  /*2830*/  ISETP.NE.AND P1, PT, R2, 0x2, PT ;  /* 0x000000020200780c */ /* 0x000fc80003f25270 */
[----:B------:R-:W-:Y:S02]  /*2840*/  SEL R5, RZ, 0x1, P1 ;  /* 0x00000001ff057807 */ /* 0x000fe40000800000 */
[----:B------:R-:W-:Y:S02]  /*2850*/  SEL R2, R2, RZ, P1 ;  /* 0x000000ff02027207 */ /* 0x000fe40000800000 */
[----:B------:R-:W-:Y:S01]  /*2860*/  LOP3.LUT R16, R16, R5, RZ, 0x3c, !PT ;  /* 0x0000000510107212 */ /* 0x000fe200078e3cff */
        /* <DEDUP_REMOVED lines=134> */
.L_x_7601:
        /* <DEDUP_REMOVED lines=24> */
[----:B0-----:R-:W-:Y:S02]  /*3250*/  ISETP.NE.AND P0, PT, R0, 0x1, PT ;  /* 0x000000010000780c */ /* 0x001fe40003f05270 */
[----:B------:R-:W-:Y:S02]  /*3260*/  CS2R R112, SRZ ;  /* 0x0000000000707805 */ /* 0x000fe4000001ff00 */
[----:B------:R-:W-:-:S02]  /*3270*/  CS2R R110, SRZ ;  /* 0x00000000006e7805 */ /* 0x000fc4000001ff00 */
[----:B------:R-:W-:Y:S02]  /*3280*/  CS2R R106, SRZ ;  /* 0x00000000006a7805 */ /* 0x000fe4000001ff00 */
[----:B------:R-:W-:Y:S02]  /*3290*/  CS2R R162, SRZ ;  /* 0x0000000000a27805 */ /* 0x000fe4000001ff00 */
[----:B------:R-:W-:Y:S02]  /*32a0*/  CS2R R102, SRZ ;  /* 0x0000000000667805 */ /* 0x000fe4000001ff00 */
[----:B------:R-:W-:Y:S02]  /*32b0*/  CS2R R164, SRZ ;  /* 0x0000000000a47805 */ /* 0x000fe4000001ff00 */
[----:B------:R-:W-:Y:S02]  /*32c0*/  CS2R R98, SRZ ;  /* 0x0000000000627805 */ /* 0x000fe4000001ff00 */
[----:B-1----:R-:W-:-:S02]  /*32d0*/  IADD3 R6, -R4, 0x40, RZ ;  /* 0x0000004004067810 */ /* 0x002fc40007ffe1ff */
[----:B------:R-:W-:Y:S02]  /*32e0*/  CS2R R166, SRZ ;  /* 0x0000000000a67805 */ /* 0x000fe4000001ff00 */
[----:B------:R-:W-:Y:S02]  /*32f0*/  CS2R R94, SRZ ;  /* 0x00000000005e7805 */ /* 0x000fe4000001ff00 */
[----:B------:R-:W-:Y:S02]  /*3300*/  CS2R R170, SRZ ;  /* 0x0000000000aa7805 */ /* 0x000fe4000001ff00 */
[----:B------:R-:W-:Y:S01]  /*3310*/  CS2R R90, SRZ ;  /* 0x00000000005a7805 */ /* 0x000fe2000001ff00 */
[----:B------:R-:W0:Y:S01]  /*3320*/  @P0 LDC R0, c[0x0][0x44c] ;  /* 0x00011300ff000b82 */ /* 0x000e220000000800 */
[----:B------:R-:W-:Y:S01]  /*3330*/  IMAD R7, R188, R7, R6 ;  /* 0x00000007bc077224 */ /* 0x000fe200078e0206 */
[----:B------:R-:W-:Y:S01]  /*3340*/  CS2R R172, SRZ ;  /* 0x0000000000ac7805 */ /* 0x000fe2000001ff00 */
[----:B------:R-:W-:Y:S01]  /*3350*/  IMAD.MOV.U32 R169, RZ, RZ, RZ ;  /* 0x000000ffffa97224 */ /* 0x000fe200078e00ff */
[----:B------:R-:W-:-:S02]  /*3360*/  CS2R R86, SRZ ;  /* 0x0000000000567805 */ /* 0x000fc4000001ff00 */
[----:B------:R-:W-:Y:S02]  /*3370*/  CS2R R174, SRZ ;  /* 0x0000000000ae7805 */ /* 0x000fe4000001ff00 */
[----:B------:R-:W-:Y:S02]  /*3380*/  CS2R R82, SRZ ;  /* 0x0000000000527805 */ /* 0x000fe4000001ff00 */
[----:B------:R-:W-:Y:S01]  /*3390*/  CS2R R176, SRZ ;  /* 0x0000000000b07805 */ /* 0x000fe2000001ff00 */
[----:B------:R-:W1:Y:S01]  /*33a0*/  @P0 LDC R5, c[0x0][0x450] ;  /* 0x00011400ff050b82 */ /* 0x000e620000000800 */
        /* <DEDUP_REMOVED lines=18> */
[----:B------:R-:W-:Y:S01]  /*34d0*/  CS2R R206, SRZ ;  /* 0x0000000000ce7805 */ /* 0x000fe2000001ff00 */
[----:B------:R-:W-:Y:S01]  /*34e0*/  IMAD.U32 R0, RZ, RZ, UR4 ;  /* 0x00000004ff007e24 */ /* 0x000fe2000f8e00ff */
        /* <DEDUP_REMOVED lines=21> */
[----:B------:R-:W0:Y:S02]  /*3640*/  SHFL.IDX PT, R0, R216, RZ, 0x1f ;  /* 0x00001fffd8007589 */ /* 0x000e2400000e0000 */
        /* <DEDUP_REMOVED lines=27> */
.L_x_7605:
[----:B------:R-:W-:Y:S01]  /*3800*/  ULEA.HI UR4, UR36, UR36, URZ, 0x1 ;  /* 0x0000002424047291 */ /* 0x000fe2000f8f083f */
[----:B------:R-:W-:-:S03]  /*3810*/  IMAD.U32 R0, RZ, RZ, UR38 ;  /* 0x00000026ff007e24 */ /* 0x000fc6000f8e00ff */
[----:B------:R-:W-:Y:S02]  /*3820*/  ULOP3.LUT UR4, UR4, 0xfffffffe, URZ, 0xc0, !UPT ;  /* 0xfffffffe04047892 */ /* 0x000fe4000f8ec03f */
[----:B------:R-:W-:Y:S02]  /*3830*/  ISETP.NE.AND P0, PT, R0, 0x3, PT ;  /* 0x000000030000780c */ /* 0x000fe40003f05270 */
[----:B------:R-:W-:-:S06]  /*3840*/  UIADD3 UR4, UR36, -UR4, URZ ;  /* 0x8000000424047290 */ /* 0x000fcc000fffe03f */
[----:B------:R-:W-:-:S05]  /*3850*/  IMAD.U32 R4, RZ, RZ, UR4 ;  /* 0x00000004ff047e24 */ /* 0x000fca000f8e00ff */
[----:B------:R-:W-:-:S04]  /*3860*/  SHF.L.U32 R4, R4, 0x1f, RZ ;  /* 0x0000001f04047819 */ /* 0x000fc800000006ff */
[----:B------:R-:W0:Y:S02]  /*3870*/  SYNCS.PHASECHK.TRANS64.TRYWAIT P1, [R17+URZ+0x38800], R4 ;  /* 0x03880004110075a7 */ /* 0x000e24000802017f */
[----:B0-----:R-:W-:Y:S05]  /*3880*/  @!P1 BRA `(.L_x_7606) ;  /* 0x00000130009c9947 */ /* 0x001fea0003800000 */
.L_x_7772:
[----:B------:R-:W-:Y:S05]  /*3890*/  @!P0 BRA `(.L_x_7607) ;  /* 0x0000000000048947 */ /* 0x000fea0003800000 */
[----:B------:R-:W-:Y:S01]  /*38a0*/  BPT.TRAP 0x1 ;  /* 0x000000040000795c */ /* 0x000fe20000300000 */
.L_x_7607:
[----:B------:R-:W-:Y:S01]  /*38b0*/  IMAD R5, R2, 0x8, R17 ;  /* 0x0000000802057824 */ /* 0x000fe200078e0211 */
[----:B------:R-:W-:-:S04]  /*38c0*/  SHF.L.U32 R8, R16, 0x1f, RZ ;  /* 0x0000001f10087819 */ /* 0x000fc800000006ff */
[----:B------:R1:W2:Y:S01]  /*38d0*/  SYNCS.PHASECHK.TRANS64.TRYWAIT P1, [R5+URZ+0x38830], R8 ;  /* 0x03883008050075a7 */ /* 0x0002a2000802017f */
[----:B------:R-:W-:Y:S05]  /*38e0*/  @!P0 BRA `(.L_x_7608) ;  /* 0x0000000000048947 */ /* 0x000fea0003800000 */
[----:B------:R-:W-:Y:S01]  /*38f0*/  BPT.TRAP 0x1 ;  /* 0x000000040000795c */ /* 0x000fe20000300000 */
.L_x_7608:
[----:B------:R-:W-:-:S05]  /*3900*/  VIADD R0, R17, 0x22400 ;  /* 0x0002240011007836 */ /* 0x000fca0000000000 */
[----:B------:R-:W-:-:S04]  /*3910*/  SHF.R.U32.HI R0, RZ, 0x4, R0 ;  /* 0x00000004ff007819 */ /* 0x000fc80000011600 */
[----:B------:R-:W-:Y:S01]  /*3920*/  LOP3.LUT R0, R0, 0x3fff, RZ, 0xc0, !PT ;  /* 0x00003fff00007812 */ /* 0x000fe200078ec0ff */
[----:B--2---:R-:W-:Y:S06]  /*3930*/  @P1 BRA `(.L_x_7609) ;  /* 0x0000000000081947 */ /* 0x004fec0003800000 */
[----:B------:R-:W2:Y:S02]  /*3940*/  SYNCS.PHASECHK.TRANS64.TRYWAIT P1, [R5+URZ+0x38830], R8 ;  /* 0x03883008050075a7 */ /* 0x000ea4000802017f */
[----:B--2---:R-:W-:Y:S05]  /*3950*/  @!P1 BRA `(.L_x_7610) ;  /* 0x00000130007c9947 */ /* 0x004fea0003800000 */
.L_x_7609:
[----:B------:R-:W-:Y:S05]  /*3960*/  WARPSYNC.ALL ;  /* 0x0000000000007948 */ /* 0x000fea0003800000 */
[----:B------:R-:W-:Y:S01]  /*3970*/  LOP3.LUT R0, R0, 0x10000, RZ, 0xfc, !PT ;  /* 0x0001000000007812 */ /* 0x000fe200078efcff */
[----:B------:R-:W-:Y:S01]  /*3980*/  VIADD R3, R17, 0x20400 ;  /* 0x0002040011037836 */ /* 0x000fe20000000000 */
[----:B------:R-:W-:-:S03]  /*3990*/  WARPGROUP.ARRIVE ;  /* 0x00000000000079c5 */ /* 0x000fc60000000000 */
[----:B------:R-:W-:Y:S01]  /*39a0*/  IMAD R6, R2, 0x200, R0 ;  /* 0x0000020002067824 */ /* 0x000fe200078e0200 */
[----:B------:R-:W-:Y:S01]  /*39b0*/  UMOV UR7, 0x40000040 ;  /* 0x4000004000077882 */ /* 0x000fe20000000000 */
[----:B------:R-:W-:Y:S01]  /*39c0*/  UMOV UR5, 0x40000040 ;  /* 0x4000004000057882 */ /* 0x000fe20000000000 */
[----:B------:R-:W-:Y:S01]  /*39d0*/  SHF.R.U32.HI R3, RZ, 0x4, R3 ;  /* 0x00000004ff037819 */ /* 0x000fe20000011603 */
[----:B------:R-:W-:Y:S01]  /*39e0*/  UMOV UR11, 0x40000040 ;  /* 0x40000040000b7882 */ /* 0x000fe20000000000 */
[----:B------:R-:W-:Y:S01]  /*39f0*/  R2UR UR6, R6 ;  /* 0x00000000060672ca */ /* 0x000fe200000e0000 */
[----:B------:R-:W-:Y:S01]  /*3a00*/  UMOV UR9, 0x40000040 ;  /* 0x4000004000097882 */ /* 0x000fe20000000000 */
[----:B------:R-:W-:Y:S01]  /*3a10*/  LOP3.LUT R3, R3, 0x3fff, RZ, 0xc0, !PT ;  /* 0x00003fff03037812 */ /* 0x000fe200078ec0ff */
[----:B------:R-:W-:Y:S01]  /*3a20*/  UMOV UR15, 0x40000040 ;  /* 0x40000040000f7882 */ /* 0x000fe20000000000 */
[----:B------:R-:W-:Y:S01]  /*3a30*/  UMOV UR13, 0x40000040 ;  /* 0x40000040000d7882 */ /* 0x000fe20000000000 */
[----:B------:R-:W-:Y:S01]  /*3a40*/  UMOV UR19, 0x40000040 ;  /* 0x4000004000137882 */ /* 0x000fe20000000000 */
[----:B------:R-:W-:Y:S01]  /*3a50*/  LOP3.LUT R3, R3, 0x10000, RZ, 0xfc, !PT ;  /* 0x0001000003037812 */ /* 0x000fe200078efcff */
[----:B------:R-:W-:-:S03]  /*3a60*/  UMOV UR17, 0x40000040 ;  /* 0x4000004000117882 */ /* 0x000fc60000000000 */
[C---:B------:R-:W-:Y:S01]  /*3a70*/  R2UR UR4, R3.reuse ;  /* 0x00000000030472ca */ /* 0x040fe200000e0000 */
[C---:B------:R-:W-:Y:S02]  /*3a80*/  VIADD R6, R3.reuse, 0x2 ;  /* 0x0000000203067836 */ /* 0x040fe40000000000 */
[----:B------:R-:W-:Y:S02]  /*3a90*/  UIADD3 UR10, UR6, 0x2, URZ ;  /* 0x00000002060a7890 */ /* 0x000fe4000fffe03f */
[----:B------:R-:W-:Y:S01]  /*3aa0*/  UIADD3 UR14, UR6, 0x4, URZ ;  /* 0x00000004060e7890 */ /* 0x000fe2000fffe03f */
[----:B------:R-:W-:Y:S01]  /*3ab0*/  R2UR UR8, R6 ;  /* 0x00000000060872ca */ /* 0x000fe200000e0000 */
[C---:B------:R-:W-:Y:S01]  /*3ac0*/  VIADD R6, R3.reuse, 0x4 ;  /* 0x0000000403067836 */ /* 0x040fe20000000000 */
[----:B------:R-:W-:Y:S01]  /*3ad0*/  UIADD3 UR18, UR6, 0x6, URZ ;  /* 0x0000000606127890 */ /* 0x000fe2000fffe03f */
[----:B------:R-:W-:-:S03]  /*3ae0*/  VIADD R3, R3, 0x6 ;  /* 0x0000000603037836 */ /* 0x000fc60000000000 */
[----:B------:R-:W-:Y:S01]  /*3af0*/  R2UR UR12, R6 ;  /* 0x00000000060c72ca */ /* 0x000fe200000e0000 */
[----:B------:R-:W-:Y:S01]  /*3b00*/  HGMMA.64x64x16.F32 R24, gdesc[UR4], RZ, !UPT, gsb0 ;  /* 0x00e00000041879f0 */ /* 0x000fe2000c0008ff */
[----:B------:R-:W-:Y:S02]  /*3b10*/  R2UR UR16, R3 ;  /* 0x00000000031072ca */ /* 0x000fe400000e0000 */
        /* <DEDUP_REMOVED lines=10> */
[----:B------:R-:W3:Y:S02]  /*3bc0*/  SYNCS.PHASECHK.TRANS64.TRYWAIT P1, [R17+URZ+0x38810], R4 ;  /* 0x03881004110075a7 */ /* 0x000ee4000802017f */
[----:B---3--:R-:W-:Y:S05]  /*3bd0*/  @!P1 BRA `(.L_x_7611) ;  /* 0x0000012c00f09947 */ /* 0x008fea0003800000 */
.L_x_7773:
[----:B------:R-:W-:Y:S05]  /*3be0*/  @!P0 BRA `(.L_x_7612) ;  /* 0x0000000000048947 */ /* 0x000fea0003800000 */
[----:B------:R-:W-:Y:S01]  /*3bf0*/  BPT.TRAP 0x1 ;  /* 0x000000040000795c */ /* 0x000fe20000300000 */
.L_x_7612:
[----:B------:R4:W0:Y:S01]  /*3c00*/  SYNCS.PHASECHK.TRANS64.TRYWAIT P1, [R5+URZ+0x38850], R8 ;  /* 0x03885008050075a7 */ /* 0x000822000802017f */
[----:B------:R-:W-:Y:S05]  /*3c10*/  @!P0 BRA `(.L_x_7613) ;  /* 0x0000000000048947 */ /* 0x000fea0003800000 */
[----:B------:R-:W-:Y:S01]  /*3c20*/  BPT.TRAP 0x1 ;  /* 0x000000040000795c */ /* 0x000fe20000300000 */
.L_x_7613:
[C---:B------:R-:W-:Y:S02]  /*3c30*/  VIADD R3, R17.reuse, 0x400 ;  /* 0x0000040011037836 */ /* 0x040fe40000000000 */
[----:B0--3--:R-:W-:-:S03]  /*3c40*/  VIADD R4, R17, 0x26400 ;  /* 0x0002640011047836 */ /* 0x009fc60000000000 */
[----:B------:R-:W-:Y:S02]  /*3c50*/  SHF.R.U32.HI R3, RZ, 0x4, R3 ;  /* 0x00000004ff037819 */ /* 0x000fe40000011603 */
[----:B------:R-:W-:Y:S02]  /*3c60*/  SHF.R.U32.HI R4, RZ, 0x4, R4 ;  /* 0x00000004ff047819 */ /* 0x000fe40000011604 */
[----:B------:R-:W-:Y:S02]  /*3c70*/  LOP3.LUT R3, R3, 0x3fff, RZ, 0xc0, !PT ;  /* 0x00003fff03037812 */ /* 0x000fe400078ec0ff */
[----:B------:R-:W-:Y:S02]  /*3c80*/  LOP3.LUT R4, R4, 0x3fff, RZ, 0xc0, !PT ;  /* 0x00003fff04047812 */ /* 0x000fe400078ec0ff */
[----:B------:R-:W-:Y:S02]  /*3c90*/  LOP3.LUT R3, R3, 0x10000, RZ, 0xfc, !PT ;  /* 0x0001000003037812 */ /* 0x000fe400078efcff */
[----:B------:R-:W-:-:S03]  /*3ca0*/  LOP3.LUT R4, R4, 0x10000, RZ, 0xfc, !PT ;  /* 0x0001000004047812 */ /* 0x000fc600078efcff */
[----:B------:R-:W-:Y:S01]  /*3cb0*/  IMAD R6, R2, 0x1000, R3 ;  /* 0x0000100002067824 */ /* 0x000fe200078e0203 */
[----:B------:R-:W-:Y:S06]  /*3cc0*/  @P1 BRA `(.L_x_7614) ;  /* 0x0000000000081947 */ /* 0x000fec0003800000 */
[----:B------:R-:W0:Y:S02]  /*3cd0*/  SYNCS.PHASECHK.TRANS64.TRYWAIT P1, [R5+URZ+0x38850], R8 ;  /* 0x03885008050075a7 */ /* 0x000e24000802017f */
[----:B0-----:R-:W-:Y:S05]  /*3ce0*/  @!P1 BRA `(.L_x_7615) ;  /* 0x0000012c00c09947 */ /* 0x001fea0003800000 */
.L_x_7614:
[----:B------:R-:W-:Y:S01]  /*3cf0*/  R2UR UR20, R4 ;  /* 0x00000000041472ca */ /* 0x000fe200000e0000 */
[----:B------:R-:W-:Y:S01]  /*3d00*/  WARPGROUP.ARRIVE ;  /* 0x00000000000079c5 */ /* 0x000fe20000000000 */
[----:B------:R-:W-:Y:S01]  /*3d10*/  R2UR UR22, R6 ;  /* 0x00000000061672ca */ /* 0x000fe200000e0000 */
[----:B------:R-:W-:Y:S01]  /*3d20*/  UMOV UR21, 0x40000040 ;  /* 0x4000004000157882 */ /* 0x000fe20000000000 */
[----:B------:R-:W-:Y:S01]  /*3d30*/  UMOV UR23, 0x40000040 ;  /* 0x4000004000177882 */ /* 0x000fe20000000000 */
[----:B012-4-:R-:W-:Y:S01]  /*3d40*/  VIADD R8, R4, 0x2 ;  /* 0x0000000204087836 */ /* 0x017fe20000000000 */
[----:B------:R-:W-:Y:S01]  /*3d50*/  UMOV UR25, 0x40000040 ;  /* 0x4000004000197882 */ /* 0x000fe20000000000 */
[----:B------:R-:W-:Y:S01]  /*3d60*/  VIADD R7, R6, 0x2 ;  /* 0x0000000206077836 */ /* 0x000fe20000000000 */
[----:B------:R-:W-:Y:S01]  /*3d70*/  UMOV UR27, 0x40000040 ;  /* 0x40000040001b7882 */ /* 0x000fe20000000000 */
[----:B------:R-:W0:Y:S01]  /*3d80*/  S2R R9, SR_TID.X ;  /* 0x0000000000097919 */ /* 0x000e220000002100 */
[----:B------:R-:W-:Y:S01]  /*3d90*/  R2UR UR24, R8 ;  /* 0x00000000081872ca */ /* 0x000fe200000e0000 */
[----:B------:R-:W-:Y:S01]  /*3da0*/  VIADD R8, R4, 0x4 ;  /* 0x0000000404087836 */ /* 0x000fe20000000000 */
[----:B------:R-:W-:Y:S01]  /*3db0*/  R2UR UR26, R7 ;  /* 0x00000000071a72ca */ /* 0x000fe200000e0000 */
[C---:B------:R-:W-:Y:S01]  /*3dc0*/  VIADD R7, R6.reuse, 0x4 ;  /* 0x0000000406077836 */ /* 0x040fe20000000000 */
[----:B------:R-:W-:Y:S01]  /*3dd0*/  ULDC UR7, c[0x0][0x448] ;  /* 0x0001120000077ab9 */ /* 0x000fe20000000800 */
[----:B------:R-:W-:Y:S01]  /*3de0*/  HGMMA.64x64x16.F32 R24, gdesc[UR20], R24, gsb0 ;  /* 0x00e00000141879f0 */ /* 0x000fe20008000818 */
[----:B------:R-:W-:Y:S01]  /*3df0*/  VIADD R10, R6, 0x800 ;  /* 0x00000800060a7836 */ /* 0x000fe20000000000 */
[----:B------:R-:W-:Y:S01]  /*3e00*/  UISETP.NE.AND UP1, UPT, UR7, 0x1, UPT ;  /* 0x000000010700788c */ /* 0x000fe2000bf25270 */
[----:B------:R-:W-:Y:S01]  /*3e10*/  IMAD.MOV.U32 R15, RZ, RZ, -0x40 ;  /* 0xffffffc0ff0f7424 */ /* 0x000fe200078e00ff */
[----:B------:R-:W-:Y:S01]  /*3e20*/  ULDC UR6, c[0x0][0xad0] ;  /* 0x0002b40000067ab9 */ /* 0x000fe20000000800 */
[----:B------:R-:W1:Y:S01]  /*3e30*/  S2R R56, SR_TID.X ;  /* 0x0000000000387919 */ /* 0x000e620000002100 */
[----:B------:R-:W-:Y:S01]  /*3e40*/  IMAD R204, R2, 0x1000, R19 ;  /* 0x0000100002cc7824 */ /* 0x000fe200078e0213 */
[----:B------:R-:W-:-:S03]  /*3e50*/  UMOV UR11, 0x40000040 ;  /* 0x40000040000b7882 */ /* 0x000fc60000000000 */
[C---:B------:R-:W-:Y:S01]  /*3e60*/  VIADD R206, R204.reuse, 0x80 ;  /* 0x00000080ccce7836 */ /* 0x040fe20000000000 */
[----:B------:R-:W-:Y:S02]  /*3e70*/  R2UR UR10, R204 ;  /* 0x00000000cc0a72ca */ /* 0x000fe400000e0000 */
[----:B------:R-:W-:Y:S01]  /*3e80*/  @UP1 ULDC UR7, c[0x0][0x44c] ;  /* 0x0001130000071ab9 */ /* 0x000fe20000000800 */
[----:B------:R-:W-:Y:S01]  /*3e90*/  @UP1 ULDC UR15, c[0x0][0x450] ;  /* 0x00011400000f1ab9 */ /* 0x000fe20000000800 */
[----:B0-----:R-:W-:Y:S02]  /*3ea0*/  SHF.R.U32.HI R9, RZ, 0x7, R9 ;  /* 0x00000007ff097819 */ /* 0x001fe40000011609 */
[----:B-1----:R-:W-:Y:S01]  /*3eb0*/  LOP3.LUT R56, R56, 0x7f, RZ, 0xc0, !PT ;  /* 0x0000007f38387812 */ /* 0x002fe200078ec0ff */
[----:B------:R-:W-:Y:S02]  /*3ec0*/  WARPGROUP.DEPBAR.LE gsb0, 0x0 ;  /* 0x00008000000079c5 */ /* 0x000fe40000010000 */
[----:B------:R-:W-:-:S06]  /*3ed0*/  WARPGROUP.ARRIVE ;  /* 0x00000000000079c5 */ /* 0x000fcc0000000000 */
[----:B------:R-:W-:Y:S01]  /*3ee0*/  HGMMA.64x64x16.F32 R24, gdesc[UR24], R24, gsb0 ;  /* 0x00e00000181879f0 */ /* 0x000fe20008000818 */
[----:B------:R-:W-:Y:S01]  /*3ef0*/  R2UR UR24, R8 ;  /* 0x00000000081872ca */ /* 0x000fe200000e0000 */
[----:B------:R-:W-:Y:S01]  /*3f00*/  UMOV UR25, 0x40000040 ;  /* 0x4000004000197882 */ /* 0x000fe20000000000 */
[----:B------:R-:W-:Y:S01]  /*3f10*/  R2UR UR26, R7 ;  /* 0x00000000071a72ca */ /* 0x000fe200000e0000 */
[----:B------:R-:W-:Y:S01]  /*3f20*/  UMOV UR27, 0x40000040 ;  /* 0x40000040001b7882 */ /* 0x000fe20000000000 */
[----:B------:R-:W-:Y:S02]  /*3f30*/  VIADD R8, R4, 0x6 ;  /* 0x0000000604087836 */ /* 0x000fe40000000000 */
[----:B------:R-:W-:Y:S01]  /*3f40*/  VIADD R7, R6, 0x6 ;  /* 0x0000000606077836 */ /* 0x000fe20000000000 */
        /* <DEDUP_REMOVED lines=115> */
[----:B------:R-:W0:Y:S01]  /*4680*/  SHFL.IDX PT, R7, R9, RZ, 0x1f ;  /* 0x00001fff09077589 */ /* 0x000e2200000e0000 */
[----:B------:R-:W-:Y:S01]  /*4690*/  VIADD R8, R4, 0x800 ;  /* 0x0000080004087836 */ /* 0x000fe20000000000 */
[----:B0-----:R-:W-:-:S04]  /*46a0*/  ISETP.GT.AND P1, PT, R7, 0x7f, PT ;  /* 0x0000007f0700780c */ /* 0x001fc80003f24270 */
[----:B------:R-:W-:-:S05]  /*46b0*/  SEL R7, RZ, 0x2, !P1 ;  /* 0x00000002ff077807 */ /* 0x000fca0004800000 */
[C---:B------:R-:W-:Y:S02]  /*46c0*/  IMAD.IADD R9, R7.reuse, 0x1, R8 ;  /* 0x0000000107097824 */ /* 0x040fe400078e0208 */
[----:B------:R-:W-:Y:S01]  /*46d0*/  IMAD.IADD R11, R7, 0x1, R10 ;  /* 0x00000001070b7824 */ /* 0x000fe200078e020a */
[----:B------:R-:W-:Y:S02]  /*46e0*/  WARPGROUP.DEPBAR.LE gsb0, 0x0 ;  /* 0x00008000000079c5 */ /* 0x000fe40000010000 */
[----:B------:R-:W-:-:S06]  /*46f0*/  WARPGROUP.ARRIVE ;  /* 0x00000000000079c5 */ /* 0x000fcc0000000000 */
[----:B------:R-:W-:Y:S01]  /*4700*/  HGMMA.64x64x16.F32 R24, gdesc[UR24], R24, gsb0 ;  /* 0x00e00000181879f0 */ /* 0x000fe20008000818 */
[----:B------:R-:W-:Y:S01]  /*4710*/  R2UR UR24, R9 ;  /* 0x00000000091872ca */ /* 0x000fe200000e0000 */
[----:B------:R-:W-:Y:S01]  /*4720*/  UMOV UR25, 0x40000040 ;  /* 0x4000004000197882 */ /* 0x000fe20000000000 */
[----:B------:R-:W-:Y:S01]  /*4730*/  R2UR UR26, R11 ;  /* 0x000000000b1a72ca */ /* 0x000fe200000e0000 */
[----:B------:R-:W-:Y:S01]  /*4740*/  UMOV UR27, 0x40000040 ;  /* 0x40000040001b7882 */ /* 0x000fe20000000000 */
[----:B------:R-:W-:-:S05]  /*4750*/  IMAD.MOV.U32 R11, RZ, RZ, 0x4 ;  /* 0x00000004ff0b7424 */ /* 0x000fca00078e00ff */
[C---:B------:R-:W-:Y:S02]  /*4760*/  SEL R9, R11.reuse, 0x2, P1 ;  /* 0x000000020b097807 */ /* 0x040fe40000800000 */
[----:B------:R-:W-:-:S03]  /*4770*/  SEL R11, R11, 0x6, !P1 ;  /* 0x000000060b0b7807 */ /* 0x000fc60004800000 */
[--C-:B------:R-:W-:Y:S02]  /*4780*/  IMAD.IADD R12, R8, 0x1, R9.reuse ;  /* 0x00000001080c7824 */ /* 0x100fe400078e0209 */
[----:B------:R-:W-:Y:S02]  /*4790*/  IMAD.IADD R13, R10, 0x1, R9 ;  /* 0x000000010a0d7824 */ /* 0x000fe400078e0209 */
[--C-:B------:R-:W-:Y:S02]  /*47a0*/  IMAD.IADD R8, R8, 0x1, R11.reuse ;  /* 0x0000000108087824 */ /* 0x100fe400078e020b */
        /* <DEDUP_REMOVED lines=8> */
[----:B------:R-:W-:Y:S02]  /*4830*/  WARPGROUP.DEPBAR.LE gsb0, 0x0 ;  /* 0x00008000000079c5 */ /* 0x000fe40000010000 */
[----:B------:R-:W-:-:S09]  /*4840*/  WARPGROUP.ARRIVE ;  /* 0x00000000000079c5 */ /* 0x000fd20000000000 */
[----:B------:R-:W-:Y:S01]  /*4850*/  HGMMA.64x64x16.F32 R24, gdesc[UR24], R24, gsb0 ;  /* 0x00e00000181879f0 */ /* 0x000fe20008000818 */
[----:B------:R-:W-:Y:S01]  /*4860*/  R2UR UR24, R8 ;  /* 0x00000000081872ca */ /* 0x000fe200000e0000 */
[----:B------:R-:W-:Y:S01]  /*4870*/  UMOV UR25, 0x40000040 ;  /* 0x4000004000197882 */ /* 0x000fe20000000000 */
[----:B------:R-:W-:Y:S01]  /*4880*/  R2UR UR26, R10 ;  /* 0x000000000a1a72ca */ /* 0x000fe200000e0000 */
[----:B------:R-:W-:Y:S01]  /*4890*/  UMOV UR27, 0x40000040 ;  /* 0x40000040001b7882 */ /* 0x000fe20000000000 */
[----:B------:R-:W-:Y:S02]  /*48a0*/  IMAD.MOV.U32 R8, RZ, RZ, 0x28 ;  /* 0x00000028ff087424 */ /* 0x000fe400078e00ff */
[----:B------:R-:W-:-:S03]  /*48b0*/  IMAD.MOV.U32 R10, RZ, RZ, 0xa00 ;  /* 0x00000a00ff0a7424 */ /* 0x000fc600078e00ff */
[----:B------:R-:W-:Y:S02]  /*48c0*/  SEL R8, R8, 0x26, P1 ;  /* 0x0000002608087807 */ /* 0x000fe40000800000 */
[----:B------:R-:W-:Y:S02]  /*48d0*/  SEL R10, R10, 0x980, P1 ;  /* 0x000009800a0a7807 */ /* 0x000fe40000800000 */
[----:B------:R-:W-:Y:S02]  /*48e0*/  LOP3.LUT R13, R8, 0x6, RZ, 0xc0, !PT ;  /* 0x00000006080d7812 */ /* 0x000fe400078ec0ff */
[----:B------:R-:W-:-:S04]  /*48f0*/  LOP3.LUT R10, R10, 0xa00, RZ, 0xc0, !PT ;  /* 0x00000a000a0a7812 */ /* 0x000fc800078ec0ff */
[CC--:B------:R-:W-:Y:S02]  /*4900*/  IADD3 R8, R13.reuse, R10.reuse, R4 ;  /* 0x0000000a0d087210 */ /* 0x0c0fe40007ffe004 */
[----:B------:R-:W-:Y:S01]  /*4910*/  IADD3 R10, R13, R10, R6 ;  /* 0x0000000a0d0a7210 */ /* 0x000fe20007ffe006 */
        /* <DEDUP_REMOVED lines=8> */
[----:B------:R-:W-:Y:S02]  /*49a0*/  VIADD R10, R6, 0xa00 ;  /* 0x00000a00060a7836 */ /* 0x000fe40000000000 */
[C---:B------:R-:W-:Y:S02]  /*49b0*/  IMAD.IADD R12, R7.reuse, 0x1, R8 ;  /* 0x00000001070c7824 */ /* 0x040fe400078e0208 */
[----:B------:R-:W-:Y:S01]  /*49c0*/  IMAD.IADD R13, R7, 0x1, R10 ;  /* 0x00000001070d7824 */ /* 0x000fe200078e020a */
[----:B------:R-:W-:-:S02]  /*49d0*/  WARPGROUP.DEPBAR.LE gsb0, 0x0 ;  /* 0x00008000000079c5 */ /* 0x000fc40000010000 */
[----:B------:R-:W-:-:S06]  /*49e0*/  WARPGROUP.ARRIVE ;  /* 0x00000000000079c5 */ /* 0x000fcc0000000000 */
[----:B------:R-:W-:Y:S01]  /*49f0*/  HGMMA.64x64x16.F32 R24, gdesc[UR24], R24, gsb0 ;  /* 0x00e00000181879f0 */ /* 0x000fe20008000818 */
[----:B------:R-:W-:Y:S01]  /*4a00*/  R2UR UR24, R12 ;  /* 0x000000000c1872ca */ /* 0x000fe200000e0000 */
[----:B------:R-:W-:Y:S01]  /*4a10*/  UMOV UR25, 0x40000040 ;  /* 0x4000004000197882 */ /* 0x000fe20000000000 */
[----:B------:R-:W-:Y:S01]  /*4a20*/  R2UR UR26, R13 ;  /* 0x000000000d1a72ca */ /* 0x000fe200000e0000 */
[----:B------:R-:W-:Y:S01]  /*4a30*/  UMOV UR27, 0x40000040 ;  /* 0x40000040001b7882 */ /* 0x000fe20000000000 */
[C---:B------:R-:W-:Y:S02]  /*4a40*/  IMAD.IADD R12, R9.reuse, 0x1, R8 ;  /* 0x00000001090c7824 */ /* 0x040fe400078e0208 */
[----:B------:R-:W-:Y:S02]  /*4a50*/  IMAD.IADD R13, R9, 0x1, R10 ;  /* 0x00000001090d7824 */ /* 0x000fe400078e020a */
        /* <DEDUP_REMOVED lines=90> */
[----:B------:R-:W-:-:S02]  /*5000*/  IMAD.IADD R10, R11, 0x1, R10 ;  /* 0x000000010b0a7824 */ /* 0x000fc400078e020a */
[----:B------:R-:W0:Y:S01]  /*5010*/  LDC R11, c[0x0][0x288] ;  /* 0x0000a200ff0b7b82 */ /* 0x000e220000000800 */
[----:B------:R-:W-:Y:S02]  /*5020*/  WARPGROUP.DEPBAR.LE gsb0, 0x0 ;  /* 0x00008000000079c5 */ /* 0x000fe40000010000 */
[----:B------:R-:W-:-:S06]  /*5030*/  WARPGROUP.ARRIVE ;  /* 0x00000000000079c5 */ /* 0x000fcc0000000000 */
[----:B------:R-:W-:Y:S01]  /*5040*/  HGMMA.64x64x16.F32 R24, gdesc[UR24], R24, gsb0 ;  /* 0x00e00000181879f0 */ /* 0x000fe20008000818 */
[----:B------:R-:W-:Y:S01]  /*5050*/  R2UR UR24, R7 ;  /* 0x00000000071872ca */ /* 0x000fe200000e0000 */
[----:B------:R-:W-:Y:S01]  /*5060*/  UMOV UR25, 0x40000040 ;  /* 0x4000004000197882 */ /* 0x000fe20000000000 */
[----:B------:R-:W-:Y:S01]  /*5070*/  R2UR UR26, R9 ;  /* 0x00000000091a72ca */ /* 0x000fe200000e0000 */
[----:B------:R-:W-:Y:S01]  /*5080*/  UMOV UR27, 0x40000040 ;  /* 0x40000040001b7882 */ /* 0x000fe20000000000 */
[----:B------:R-:W-:-:S04]  /*5090*/  SEL R7, R13, 0x3e, P1 ;  /* 0x0000003e0d077807 */ /* 0x000fc80000800000 */
[----:B------:R-:W-:Y:S01]  /*50a0*/  LOP3.LUT R7, R7, 0x6, RZ, 0xc0, !PT ;  /* 0x0000000607077812 */ /* 0x000fe200078ec0ff */
        /* <DEDUP_REMOVED lines=8> */
[----:B------:R-:W-:Y:S02]  /*5130*/  SEL R8, R8, 0xf80, P1 ;  /* 0x00000f8008087807 */ /* 0x000fe40000800000 */
[----:B------:R-:W-:Y:S02]  /*5140*/  PLOP3.LUT P1, PT, PT, PT, UP1, 0x80, 0x0 ;  /* 0x000000000000781c */ /* 0x000fe40003f2f018 */
[----:B------:R-:W-:-:S04]  /*5150*/  LOP3.LUT R8, R8, 0x1e00, RZ, 0xc0, !PT ;  /* 0x00001e0008087812 */ /* 0x000fc800078ec0ff */
[CC--:B------:R-:W-:Y:S02]  /*5160*/  IADD3 R9, R7.reuse, R8.reuse, R4 ;  /* 0x0000000807097210 */ /* 0x0c0fe40007ffe004 */
[----:B------:R-:W-:Y:S01]  /*5170*/  IADD3 R6, R7, R8, R6 ;  /* 0x0000000807067210 */ /* 0x000fe20007ffe006 */
[----:B------:R-:W-:Y:S02]  /*5180*/  VIADD R7, R190, UR41 ;  /* 0x00000029be077c36 */ /* 0x000fe40008000000 */
[----:B------:R-:W-:Y:S01]  /*5190*/  IMAD R8, R168, R15, 0x41 ;  /* 0x00000041a8087424 */ /* 0x000fe200078e020f */
[----:B------:R-:W-:Y:S02]  /*51a0*/  WARPGROUP.DEPBAR.LE gsb0, 0x0 ;  /* 0x00008000000079c5 */ /* 0x000fe40000010000 */
[----:B------:R-:W-:-:S06]  /*51b0*/  WARPGROUP.ARRIVE ;  /* 0x00000000000079c5 */ /* 0x000fcc0000000000 */
[----:B------:R-:W-:Y:S01]  /*51c0*/  HGMMA.64x64x16.F32 R24, gdesc[UR24], R24, gsb0 ;  /* 0x00e00000181879f0 */ /* 0x000fe20008000818 */
[----:B------:R-:W-:Y:S01]  /*51d0*/  R2UR UR24, R9 ;  /* 0x00000000091872ca */ /* 0x000fe200000e0000 */
[----:B------:R-:W-:Y:S01]  /*51e0*/  UMOV UR25, 0x40000040 ;  /* 0x4000004000197882 */ /* 0x000fe20000000000 */
[----:B------:R-:W-:Y:S01]  /*51f0*/  R2UR UR26, R6 ;  /* 0x00000000061a72ca */ /* 0x000fe200000e0000 */
[----:B------:R-:W-:Y:S01]  /*5200*/  UMOV UR27, 0x40000040 ;  /* 0x40000040001b7882 */ /* 0x000fe20000000000 */
[----:B------:R-:W-:Y:S01]  /*5210*/  @P1 IMAD.HI.U32 R6, R7, UR7, RZ ;  /* 0x0000000707061c27 */ /* 0x000fe2000f8e00ff */
[----:B------:R-:W1:Y:S01]  /*5220*/  LDC R9, c[0x0][0x2f0] ;  /* 0x0000bc00ff097b82 */ /* 0x000e620000000800 */
[----:B------:R-:W-:-:S03]  /*5230*/  @UP1 ULDC UR7, c[0x0][0x450] ;  /* 0x0001140000071ab9 */ /* 0x000fc60000000800 */
[----:B------:R-:W-:Y:S01]  /*5240*/  @P1 SHF.R.U32.HI R7, RZ, UR7, R6 ;  /* 0x00000007ff071c19 */ /* 0x000fe20008011606 */
[C---:B------:R-:W-:Y:S01]  /*5250*/  IMAD R6, R168.reuse, -0x40, R13 ;  /* 0xffffffc0a8067824 */ /* 0x040fe200078e020d */
[----:B------:R-:W-:Y:S01]  /*5260*/  UMOV UR7, UR41 ;  /* 0x0000002900077c82 */ /* 0x000fe20008000000 */
[----:B------:R-:W-:Y:S02]  /*5270*/  VIADD R168, R168, 0xfffffffe ;  /* 0xfffffffea8a87836 */ /* 0x000fe40000000000 */
[----:B------:R-:W2:Y:S03]  /*5280*/  SHFL.IDX PT, R10, R7, RZ, 0x1c1f ;  /* 0x001c1fff070a7589 */ /* 0x000ea600000e0000 */
[----:B------:R-:W-:Y:S01]  /*5290*/  R2UR UR31, R168 ;  /* 0x00000000a81f72ca */ /* 0x000fe200000e0000 */
[----:B------:R-:W3:Y:S01]  /*52a0*/  SHFL.IDX PT, R7, R7, 0x1, 0x1c1f ;  /* 0x003c1f0007077f89 */ /* 0x000ee200000e0000 */
[----:B-1----:R-:W-:-:S02]  /*52b0*/  IMAD R13, R188, R9, R6 ;  /* 0x00000009bc0d7224 */ /* 0x002fc400078e0206 */
[CC--:B------:R-:W-:Y:S02]  /*52c0*/  IMAD R8, R188.reuse, R9.reuse, R8 ;  /* 0x00000009bc087224 */ /* 0x0c0fe400078e0208 */
[--C-:B------:R-:W-:Y:S02]  /*52d0*/  IMAD.IADD R6, R13, 0x1, -R18.reuse ;  /* 0x000000010d067824 */ /* 0x100fe400078e0a12 */
[----:B0-----:R-:W-:Y:S01]  /*52e0*/  IMAD R9, R188, R9, -R11 ;  /* 0x00000009bc097224 */ /* 0x001fe200078e0a0b */
[----:B------:R-:W-:-:S04]  /*52f0*/  IADD3 R13, R8, -R11, -R18 ;  /* 0x8000000b080d7210 */ /* 0x000fc80007ffe812 */
[-CC-:B--2---:R-:W-:Y:S02]  /*5300*/  VIADDMNMX R10, R10, R13.reuse, R6.reuse, PT ;  /* 0x0000000d0a0a7246 */ /* 0x184fe40003800106 */
[----:B---3--:R-:W-:Y:S02]  /*5310*/  VIADDMNMX R13, R7, R13, R6, PT ;  /* 0x0000000d070d7246 */ /* 0x008fe40003800106 */
[C---:B------:R-:W-:Y:S02]  /*5320*/  ISETP.GT.AND P2, PT, R10.reuse, RZ, PT ;  /* 0x000000ff0a00720c */ /* 0x040fe40003f44270 */
[C---:B------:R-:W-:Y:S02]  /*5330*/  ISETP.GT.AND P3, PT, R10.reuse, 0x1, PT ;  /* 0x000000010a00780c */ /* 0x040fe40003f64270 */
[----:B------:R-:W-:Y:S02]  /*5340*/  ISETP.GT.AND P4, PT, R10, 0x8, PT ;  /* 0x000000080a00780c */ /* 0x000fe40003f84270 */
[----:B------:R-:W-:-:S02]  /*5350*/  ISETP.GT.AND P5, PT, R13, 0x28, PT ;  /* 0x000000280d00780c */ /* 0x000fc40003fa4270 */
[----:B------:R-:W-:Y:S01]  /*5360*/  R2UR UR14, R9 ;  /* 0x00000000090e72ca */ /* 0x000fe200000e0000 */
        /* <DEDUP_REMOVED lines=37> */
[----:B------:R-:W-:Y:S01]  /*55c0*/  ISETP.GT.AND P3, PT, R10, 0x10, PT ;  /* 0x000000100a00780c */ /* 0x000fe20003f64270 */
        /* <DEDUP_REMOVED lines=9> */
[----:B------:R-:W-:Y:S01]  /*5660*/  FMNMX.FTZ R21, R12, R21, !PT ;  /* 0x000000150c157209 */ /* 0x000fe20007810000 */
[----:B------:R-:W-:Y:S01]  /*5670*/  FMUL.FTZ R55, R55, UR6 ;  /* 0x0000000637377c20 */ /* 0x000fe20008410000 */
[----:B------:R-:W-:Y:S01]  /*5680*/  ULDC UR6, c[0x0][0xa80] ;  /* 0x0002a00000067ab9 */ /* 0x000fe20000000800 */
[----:B------:R-:W2:Y:S01]  /*5690*/  MUFU.TANH R33, R33 ;  /* 0x0000002100217308 */ /* 0x000ea20000002400 */
[----:B0-----:R-:W-:-:S02]  /*56a0*/  FSEL R14, R14, -INF , P2 ;  /* 0xff8000000e0e7808 */ /* 0x001fc40001000000 */
[----:B------:R-:W-:Y:S02]  /*56b0*/  ISETP.GT.AND P2, PT, R10, 0x11, PT ;  /* 0x000000110a00780c */ /* 0x000fe40003f44270 */
[----:B------:R-:W-:-:S03]  /*56c0*/  FMNMX.FTZ R25, R14, R21, !PT ;  /* 0x000000150e197209 */ /* 0x000fc60007810000 */
        /* <DEDUP_REMOVED lines=46> */
[----:B------:R-:W-:Y:S02]  /*59b0*/  ISETP.GT.AND P2, PT, R13, RZ, PT ;  /* 0x000000ff0d00720c */ /* 0x000fe40003f44270 */
[----:B------:R-:W-:-:S03]  /*59c0*/  FMNMX.FTZ R10, R41, R10, !PT ;  /* 0x0000000a290a7209 */ /* 0x000fc60007810000 */
[----:B------:R-:W0:Y:S01]  /*59d0*/  MUFU.TANH R30, R30 ;  /* 0x0000001e001e7308 */ /* 0x000e220000002400 */
[----:B-1----:R-:W-:Y:S01]  /*59e0*/  FSEL R26, R26, -INF , P2 ;  /* 0xff8000001a1a7808 */ /* 0x002fe20001000000 */
[----:B------:R-:W1:Y:S01]  /*59f0*/  SHFL.BFLY PT, R45, R10, 0x2, 0x1f ;  /* 0x0c401f000a2d7f89 */ /* 0x000e6200000e0000 */
[----:B------:R-:W-:-:S05]  /*5a00*/  ISETP.GT.AND P2, PT, R13, 0x9, PT ;  /* 0x000000090d00780c */ /* 0x000fca0003f44270 */
[----:B------:R-:W3:Y:S01]  /*5a10*/  MUFU.TANH R31, R31 ;  /* 0x0000001f001f7308 */ /* 0x000ee20000002400 */
[----:B--2---:R-:W-:Y:S02]  /*5a20*/  FSEL R27, R27, -INF , P3 ;  /* 0xff8000001b1b7808 */ /* 0x004fe40001800000 */
[----:B------:R-:W-:-:S05]  /*5a30*/  ISETP.GT.AND P3, PT, R13, 0x10, PT ;  /* 0x000000100d00780c */ /* 0x000fca0003f64270 */
[----:B------:R-:W2:Y:S01]  /*5a40*/  MUFU.TANH R34, R34 ;  /* 0x0000002200227308 */ /* 0x000ea20000002400 */
[----:B0-----:R-:W-:Y:S02]  /*5a50*/  FSEL R30, R30, -INF , P4 ;  /* 0xff8000001e1e7808 */ /* 0x001fe40002000000 */
[----:B------:R-:W-:-:S05]  /*5a60*/  ISETP.GT.AND P4, PT, R13, 0x19, PT ;  /* 0x000000190d00780c */ /* 0x000fca0003f84270 */
[----:B------:R0:W4:Y:S01]  /*5a70*/  MUFU.TANH R44, R35 ;  /* 0x00000023002c7308 */ /* 0x0001220000002400 */
[----:B---3--:R-:W-:Y:S02]  /*5a80*/  FSEL R31, R31, -INF , P2 ;  /* 0xff8000001f1f7808 */ /* 0x008fe40001000000 */
[----:B-1----:R-:W-:Y:S02]  /*5a90*/  FMNMX.FTZ R45, R10, R45, !PT ;  /* 0x0000002d0a2d7209 */ /* 0x002fe40007810000 */
[----:B------:R-:W-:-:S03]  /*5aa0*/  ISETP.GT.AND P2, PT, R13, 0x11, PT ;  /* 0x000000110d00780c */ /* 0x000fc60003f44270 */
[----:B------:R-:W1:Y:S01]  /*5ab0*/  MUFU.TANH R38, R38 ;  /* 0x0000002600267308 */ /* 0x000e620000002400 */
[----:B------:R-:W3:Y:S01]  /*5ac0*/  SHFL.BFLY PT, R10, R45, 0x1, 0x1f ;  /* 0x0c201f002d0a7f89 */ /* 0x000ee200000e0000 */
[----:B0-----:R-:W-:Y:S02]  /*5ad0*/  FMNMX.FTZ R35, R26, R27, !PT ;  /* 0x0000001b1a237209 */ /* 0x001fe40007810000 */
[----:B--2---:R-:W-:Y:S02]  /*5ae0*/  FSEL R34, R34, -INF , P3 ;  /* 0xff80000022227808 */ /* 0x004fe40001800000 */
[----:B------:R-:W-:Y:S02]  /*5af0*/  FMNMX.FTZ R6, R30, R35, !PT ;  /* 0x000000231e067209 */ /* 0x000fe40007810000 */
[----:B------:R0:W2:Y:S01]  /*5b00*/  MUFU.TANH R48, R39 ;  /* 0x0000002700307308 */ /* 0x0000a20000002400 */
[----:B------:R-:W-:Y:S02]  /*5b10*/  ISETP.GT.AND P3, PT, R13, 0x18, PT ;  /* 0x000000180d00780c */ /* 0x000fe40003f64270 */
[----:B----4-:R-:W-:-:S02]  /*5b20*/  FSEL R35, R44, -INF , P2 ;  /* 0xff8000002c237808 */ /* 0x010fc40001000000 */
[----:B------:R-:W-:-:S03]  /*5b30*/  ISETP.GT.AND P2, PT, R13, 0x20, PT ;  /* 0x000000200d00780c */ /* 0x000fc60003f44270 */
[----:B------:R-:W4:Y:S01]  /*5b40*/  MUFU.TANH R42, R42 ;  /* 0x0000002a002a7308 */ /* 0x000f220000002400 */
[----:B0-----:R-:W-:Y:S02]  /*5b50*/  FMNMX.FTZ R39, R31, R6, !PT ;  /* 0x000000061f277209 */ /* 0x001fe40007810000 */
[----:B-1----:R-:W-:Y:S02]  /*5b60*/  FSEL R38, R38, -INF , P3 ;  /* 0xff80000026267808 */ /* 0x002fe40001800000 */
[----:B------:R-:W-:Y:S02]  /*5b70*/  FMNMX.FTZ R6, R34, R39, !PT ;  /* 0x0000002722067209 */ /* 0x000fe40007810000 */
[----:B------:R-:W-:Y:S01]  /*5b80*/  ISETP.GT.AND P3, PT, R13, 0x21, PT ;  /* 0x000000210d00780c */ /* 0x000fe20003f64270 */
[----:B------:R0:W1:Y:S01]  /*5b90*/  MUFU.TANH R49, R43 ;  /* 0x0000002b00317308 */ /* 0x0000620000002400 */
[----:B--2---:R-:W-:Y:S02]  /*5ba0*/  FSEL R39, R48, -INF , P4 ;  /* 0xff80000030277808 */ /* 0x004fe40002000000 */
[----:B---3--:R-:W-:-:S02]  /*5bb0*/  FMNMX.FTZ R7, R45, R10, !PT ;  /* 0x0000000a2d077209 */ /* 0x008fc40007810000 */
[----:B------:R-:W-:-:S03]  /*5bc0*/  ISETP.GT.AND P4, PT, R13, 0x29, PT ;  /* 0x000000290d00780c */ /* 0x000fc60003f84270 */
[----:B------:R-:W2:Y:S01]  /*5bd0*/  MUFU.TANH R46, R46 ;  /* 0x0000002e002e7308 */ /* 0x000ea20000002400 */
[----:B0-----:R-:W-:Y:S01]  /*5be0*/  FMNMX.FTZ R43, R35, R6, !PT ;  /* 0x00000006232b7209 */ /* 0x001fe20007810000 */
[----:B------:R-:W-:Y:S01]  /*5bf0*/  FMUL.FTZ R10, R7, UR6 ;  /* 0x00000006070a7c20 */ /* 0x000fe20008410000 */
[----:B----4-:R-:W-:Y:S02]  /*5c00*/  FSEL R42, R42, -INF , P2 ;  /* 0xff8000002a2a7808 */ /* 0x010fe40001000000 */
[----:B------:R-:W-:Y:S02]  /*5c10*/  FMNMX.FTZ R6, R38, R43, !PT ;  /* 0x0000002b26067209 */ /* 0x000fe40007810000 */
[----:B------:R-:W-:Y:S01]  /*5c20*/  ISETP.GT.AND P2, PT, R13, 0x30, PT ;  /* 0x000000300d00780c */ /* 0x000fe20003f44270 */
[----:B------:R0:W3:Y:S01]  /*5c30*/  MUFU.TANH R52, R47 ;  /* 0x0000002f00347308 */ /* 0x0000e20000002400 */
[----:B------:R-:W-:Y:S02]  /*5c40*/  FMNMX.FTZ R45, R39, R6, !PT ;  /* 0x00000006272d7209 */ /* 0x000fe40007810000 */
[----:B-1----:R-:W-:-:S02]  /*5c50*/  FSEL R43, R49, -INF , P3 ;  /* 0xff800000312b7808 */ /* 0x002fc40001800000 */
[----:B------:R-:W-:Y:S02]  /*5c60*/  FMNMX.FTZ R6, R42, R45, !PT ;  /* 0x0000002d2a067209 */ /* 0x000fe40007810000 */
[----:B------:R-:W-:Y:S01]  /*5c70*/  FSETP.NEU.FTZ.AND P3, PT, R7, -INF , PT ;  /* 0xff8000000700780b */ /* 0x000fe20003f7d000 */
[----:B------:R-:W1:Y:S01]  /*5c80*/  MUFU.TANH R50, R50 ;  /* 0x0000003200327308 */ /* 0x000e620000002400 */
[----:B--2---:R-:W-:Y:S02]  /*5c90*/  FSEL R44, R46, -INF , P5 ;  /* 0xff8000002e2c7808 */ /* 0x004fe40002800000 */
[----:B0-----:R-:W-:Y:S02]  /*5ca0*/  FMNMX.FTZ R47, R43, R6, !PT ;  /* 0x000000062b2f7209 */ /* 0x001fe40007810000 */
[----:B------:R-:W-:Y:S02]  /*5cb0*/  FSEL R53, R10, RZ, P3 ;  /* 0x000000ff0a357208 */ /* 0x000fe40001800000 */
[----:B------:R-:W-:Y:S01]  /*5cc0*/  FMNMX.FTZ R6, R44, R47, !PT ;  /* 0x0000002f2c067209 */ /* 0x000fe20007810000 */
[----:B------:R-:W0:Y:S01]  /*5cd0*/  MUFU.TANH R51, R51 ;  /* 0x0000003300337308 */ /* 0x000e220000002400 */
[----:B---3--:R-:W-:Y:S01]  /*5ce0*/  FSEL R45, R52, -INF , P4 ;  /* 0xff800000342d7808 */ /* 0x008fe20002000000 */
[--C-:B------:R-:W-:Y:S01]  /*5cf0*/  FFMA.FTZ R10, R8, UR6, -R53.reuse ;  /* 0x00000006080a7c23 */ /* 0x100fe20008010835 */
[----:B------:R-:W-:Y:S01]  /*5d00*/  ISETP.GT.AND P3, PT, R13, 0x31, PT ;  /* 0x000000310d00780c */ /* 0x000fe20003f64270 */
[--C-:B------:R-:W-:Y:S01]  /*5d10*/  FFMA.FTZ R169, R25, UR6, -R53.reuse ;  /* 0x0000000619a97c23 */ /* 0x100fe20008010835 */
[----:B------:R-:W-:Y:S01]  /*5d20*/  FMNMX.FTZ R49, R45, R6, !PT ;  /* 0x000000062d317209 */ /* 0x000fe20007810000 */
[--C-:B------:R-:W-:Y:S01]  /*5d30*/  FFMA.FTZ R21, R21, UR6, -R53.reuse ;  /* 0x0000000615157c23 */ /* 0x100fe20008010835 */
[--C-:B------:R-:W-:Y:S01]  /*5d40*/  FFMA.FTZ R171, R29, UR6, -R53.reuse ;  /* 0x000000061dab7c23 */ /* 0x100fe20008010835 */
[----:B------:R-:W2:Y:S01]  /*5d50*/  MUFU.TANH R48, R54 ;  /* 0x0000003600307308 */ /* 0x000ea20000002400 */
[----:B-1----:R-:W-:Y:S01]  /*5d60*/  FSEL R46, R50, -INF , P2 ;  /* 0xff800000322e7808 */ /* 0x002fe20001000000 */
[--C-:B------:R-:W-:Y:S01]  /*5d70*/  FFMA.FTZ R50, R12, UR6, -R53.reuse ;  /* 0x000000060c327c23 */ /* 0x100fe20008010835 */
[----:B------:R-:W-:Y:S01]  /*5d80*/  ISETP.GT.AND P2, PT, R13, 0x38, PT ;  /* 0x000000380d00780c */ /* 0x000fe20003f44270 */
[--C-:B------:R-:W-:Y:S01]  /*5d90*/  FFMA.FTZ R12, R20, UR6, -R53.reuse ;  /* 0x00000006140c7c23 */ /* 0x100fe20008010835 */
[----:B------:R-:W-:Y:S01]  /*5da0*/  FMNMX.FTZ R8, R46, R49, !PT ;  /* 0x000000312e087209 */ /* 0x000fe20007810000 */
[--C-:B------:R-:W-:Y:S01]  /*5db0*/  FFMA.FTZ R20, R28, UR6, -R53.reuse ;  /* 0x000000061c147c23 */ /* 0x100fe20008010835 */
[--C-:B------:R-:W-:Y:S01]  /*5dc0*/  FFMA.FTZ R170, R32, UR6, -R53.reuse ;  /* 0x0000000620aa7c23 */ /* 0x100fe20008010835 */
[----:B------:R-:W1:Y:S01]  /*5dd0*/  MUFU.TANH R55, R55 ;  /* 0x0000003700377308 */ /* 0x000e620000002400 */
[----:B0-----:R-:W-:Y:S01]  /*5de0*/  FSEL R47, R51, -INF , P3 ;  /* 0xff800000332f7808 */ /* 0x001fe20001800000 */
[--C-:B------:R-:W-:Y:S01]  /*5df0*/  FFMA.FTZ R173, R33, UR6, -R53.reuse ;  /* 0x0000000621ad7c23 */ /* 0x100fe20008010835 */
[----:B------:R-:W-:Y:S01]  /*5e00*/  ISETP.GT.AND P3, PT, R13, 0x39, PT ;  /* 0x000000390d00780c */ /* 0x000fe20003f64270 */
[--C-:B------:R-:W-:Y:S01]  /*5e10*/  FFMA.FTZ R13, R15, UR6, -R53.reuse ;  /* 0x000000060f0d7c23 */ /* 0x100fe20008010835 */
[----:B------:R-:W-:Y:S01]  /*5e20*/  FMNMX.FTZ R15, R47, R8, !PT ;  /* 0x000000082f0f7209 */ /* 0x000fe20007810000 */
[--C-:B------:R-:W-:Y:S01]  /*5e30*/  FFMA.FTZ R172, R36, UR6, -R53.reuse ;  /* 0x0000000624ac7c23 */ /* 0x100fe20008010835 */
[--C-:B------:R-:W-:Y:S01]  /*5e40*/  FFMA.FTZ R175, R37, UR6, -R53.reuse ;  /* 0x0000000625af7c23 */ /* 0x100fe20008010835 */
[--C-:B------:R-:W-:Y:S01]  /*5e50*/  FFMA.FTZ R174, R40, UR6, -R53.reuse ;  /* 0x0000000628ae7c23 */ /* 0x100fe20008010835 */
[----:B--2---:R-:W-:Y:S01]  /*5e60*/  FSEL R48, R48, -INF , P2 ;  /* 0xff80000030307808 */ /* 0x004fe20001000000 */
[--C-:B------:R-:W-:Y:S01]  /*5e70*/  FFMA.FTZ R177, R41, UR6, -R53.reuse ;  /* 0x0000000629b17c23 */ /* 0x100fe20008010835 */
[----:B------:R-:W-:Y:S02]  /*5e80*/  MUFU.EX2 R6, R10 ;  /* 0x0000000a00067308 */ /* 0x000fe40000000800 */
[----:B------:R-:W-:Y:S01]  /*5e90*/  FMNMX.FTZ R8, R48, R15, !PT ;  /* 0x0000000f30087209 */ /* 0x000fe20007810000 */
[--C-:B------:R-:W-:Y:S01]  /*5ea0*/  FFMA.FTZ R15, R14, UR6, -R53.reuse ;  /* 0x000000060e0f7c23 */ /* 0x100fe20008010835 */
[----:B------:R-:W-:Y:S01]  /*5eb0*/  FFMA.FTZ R14, R24, UR6, -R53 ;  /* 0x00000006180e7c23 */ /* 0x000fe20008010835 */
[----:B-1----:R-:W-:-:S03]  /*5ec0*/  FSEL R49, R55, -INF , P3 ;  /* 0xff80000037317808 */ /* 0x002fc60001800000 */
[----:B------:R-:W0:Y:S01]  /*5ed0*/  MUFU.EX2 R13, R13 ;  /* 0x0000000d000d7308 */ /* 0x000e220000000800 */
[----:B------:R-:W-:-:S05]  /*5ee0*/  FMNMX.FTZ R8, R49, R8, !PT ;  /* 0x0000000831087209 */ /* 0x000fca0007810000 */
[----:B------:R-:W1:Y:S02]  /*5ef0*/  SHFL.BFLY PT, R51, R8, 0x2, 0x1f ;  /* 0x0c401f0008337f89 */ /* 0x000e6400000e0000 */
[----:B------:R-:W-:Y:S08]  /*5f00*/  MUFU.EX2 R10, R50 ;  /* 0x00000032000a7308 */ /* 0x000ff00000000800 */
[----:B------:R-:W2:Y:S01]  /*5f10*/  MUFU.EX2 R15, R15 ;  /* 0x0000000f000f7308 */ /* 0x000ea20000000800 */
[----:B0-----:R-:W-:Y:S01]  /*5f20*/  F2FP.F16.F32.PACK_AB R152, R13, R6 ;  /* 0x000000060d98723e */ /* 0x001fe200000000ff */
[----:B------:R-:W-:-:S06]  /*5f30*/  FADD.FTZ R13, R6, R13 ;  /* 0x0000000d060d7221 */ /* 0x000fcc0000010000 */
[----:B------:R-:W-:Y:S01]  /*5f40*/  MUFU.EX2 R12, R12 ;  /* 0x0000000c000c7308 */ /* 0x000fe20000000800 */
[----:B-1----:R-:W-:-:S07]  /*5f50*/  FMNMX.FTZ R51, R8, R51, !PT ;  /* 0x0000003308337209 */ /* 0x002fce0007810000 */
[----:B------:R-:W0:Y:S01]  /*5f60*/  MUFU.EX2 R21, R21 ;  /* 0x0000001500157308 */ /* 0x000e220000000800 */
[C---:B--2---:R-:W-:Y:S01]  /*5f70*/  F2FP.F16.F32.PACK_AB R154, R15.reuse, R10 ;  /* 0x0000000a0f9a723e */ /* 0x044fe200000000ff */
[----:B------:R-:W-:Y:S01]  /*5f80*/  FADD.FTZ R10, R10, R13 ;  /* 0x0000000d0a0a7221 */ /* 0x000fe20000010000 */
[----:B------:R-:W1:Y:S03]  /*5f90*/  SHFL.BFLY PT, R8, R51, 0x1, 0x1f ;  /* 0x0c201f0033087f89 */ /* 0x000e6600000e0000 */
[----:B------:R-:W-:Y:S02]  /*5fa0*/  FADD.FTZ R15, R15, R10 ;  /* 0x0000000a0f0f7221 */ /* 0x000fe40000010000 */
        /* <DEDUP_REMOVED lines=8> */
[----:B------:R-:W-:Y:S02]  /*6030*/  FMUL.FTZ R24, R8, UR6 ;  /* 0x0000000608187c20 */ /* 0x000fe40008410000 */
[----:B------:R-:W0:Y:S01]  /*6040*/  MUFU.EX2 R171, R171 ;  /* 0x000000ab00ab7308 */ /* 0x000e220000000800 */
[C---:B--2---:R-:W-:Y:S01]  /*6050*/  F2FP.F16.F32.PACK_AB R158, R169.reuse, R14 ;  /* 0x0000000ea99e723e */ /* 0x044fe200000000ff */
[----:B------:R-:W-:Y:S01]  /*6060*/  FADD.FTZ R14, R14, R21 ;  /* 0x000000150e0e7221 */ /* 0x000fe20000010000 */
[----:B------:R-:W-:Y:S02]  /*6070*/  FSEL R25, R24, RZ, P2 ;  /* 0x000000ff18197208 */ /* 0x000fe40001000000 */
[----:B------:R-:W-:Y:S01]  /*6080*/  ISETP.NE.AND P2, PT, R56, RZ, PT ;  /* 0x000000ff3800720c */ /* 0x000fe20003f45270 */
[----:B------:R-:W-:Y:S02]  /*6090*/  FADD.FTZ R169, R169, R14 ;  /* 0x0000000ea9a97221 */ /* 0x000fe40000010000 */
        /* <DEDUP_REMOVED lines=72> */
[----:B------:R-:W-:-:S06]  /*6520*/  FADD.FTZ R174, R174, R175 ;  /* 0x000000afaeae7221 */ /* 0x000fcc0000010000 */
[----:B------:R-:W0:Y:S08]  /*6530*/  MUFU.EX2 R202, R202 ;  /* 0x000000ca00ca7308 */ /* 0x000e300000000800 */
[----:B------:R-:W4:Y:S01]  /*6540*/  MUFU.EX2 R205, R205 ;  /* 0x000000cd00cd7308 */ /* 0x000f220000000800 */
[----:B--2---:R-:W-:Y:S01]  /*6550*/  F2FP.F16.F32.PACK_AB R165, R203, R200 ;  /* 0x000000c8cba5723e */ /* 0x004fe200000000ff */
[----:B------:R-:W-:-:S04]  /*6560*/  FADD.FTZ R200, R200, R201 ;  /* 0x000000c9c8c87221 */ /* 0x000fc80000010000 */
[----:B------:R-:W-:-:S04]  /*6570*/  FADD.FTZ R203, R203, R200 ;  /* 0x000000c8cbcb7221 */ /* 0x000fc80000010000 */
[----:B0-----:R-:W-:Y:S01]  /*6580*/  FADD.FTZ R6, R202, R203 ;  /* 0x000000cbca067221 */ /* 0x001fe20000010000 */
[----:B----4-:R-:W-:-:S03]  /*6590*/  F2FP.F16.F32.PACK_AB R167, R205, R202 ;  /* 0x000000cacda7723e */ /* 0x010fc600000000ff */
[----:B------:R-:W-:Y:S02]  /*65a0*/  FADD.FTZ R6, R205, R6 ;  /* 0x00000006cd067221 */ /* 0x000fe40000010000 */
[----:B------:R3:W-:Y:S01]  /*65b0*/  STSM.16.M88.4 [R187], R164 ;  /* 0x000000a4bb007844 */ /* 0x0007e20000000200 */
[----:B-1----:R-:W-:-:S06]  /*65c0*/  WARPGROUP.ARRIVE ;  /* 0x00000000000079c5 */ /* 0x002fcc0000000000 */
[----:B------:R-:W-:Y:S01]  /*65d0*/  HGMMA.64x256x16.F32 R24, R152, gdesc[UR8].tnspB, RZ, !UPT, gsb0 ;  /* 0x43e0000898187df0 */ /* 0x000fe2000c0008ff */
[----:B------:R-:W-:Y:S01]  /*65e0*/  R2UR UR10, R206 ;  /* 0x00000000ce0a72ca */ /* 0x000fe200000e0000 */
[----:B------:R-:W-:Y:S01]  /*65f0*/  UMOV UR11, 0x40000040 ;  /* 0x40000040000b7882 */ /* 0x000fe20000000000 */
[C---:B------:R-:W-:Y:S02]  /*6600*/  VIADD R206, R204.reuse, 0x100 ;  /* 0x00000100ccce7836 */ /* 0x040fe40000000000 */
[----:B------:R-:W-:Y:S01]  /*6610*/  VIADD R204, R204, 0x180 ;  /* 0x00000180cccc7836 */ /* 0x000fe20000000000 */
[----:B------:R-:W-:Y:S02]  /*6620*/  WARPGROUP.DEPBAR.LE gsb0, 0x0 ;  /* 0x00008000000079c5 */ /* 0x000fe40000010000 */
[----:B------:R-:W-:-:S15]  /*6630*/  WARPGROUP.ARRIVE ;  /* 0x00000000000079c5 */ /* 0x000fde0000000000 */
[----:B------:R-:W-:-:S05]  /*6640*/  NOP ;  /* 0x0000000000007918 */ /* 0x000fca0000000000 */
[----:B------:R-:W-:Y:S01]  /*6650*/  HGMMA.64x256x16.F32 R24, R156, gdesc[UR8].tnspB, R24, gsb0 ;  /* 0x43e000089c187df0 */ /* 0x000fe20008000818 */
[----:B------:R-:W-:Y:S01]  /*6660*/  R2UR UR10, R206 ;  /* 0x00000000ce0a72ca */ /* 0x000fe200000e0000 */
[----:B------:R-:W-:Y:S01]  /*6670*/  UMOV UR11, 0x40000040 ;  /* 0x40000040000b7882 */ /* 0x000fe20000000000 */
[----:B------:R-:W-:Y:S02]  /*6680*/  WARPGROUP.DEPBAR.LE gsb0, 0x0 ;  /* 0x00008000000079c5 */ /* 0x000fe40000010000 */
[----:B------:R-:W-:-:S15]  /*6690*/  WARPGROUP.ARRIVE ;  /* 0x00000000000079c5 */ /* 0x000fde0000000000 */
[----:B------:R-:W-:-:S08]  /*66a0*/  NOP ;  /* 0x0000000000007918 */ /* 0x000fd00000000000 */
[----:B------:R-:W-:Y:S01]  /*66b0*/  HGMMA.64x256x16.F32 R24, R160, gdesc[UR8].tnspB, R24, gsb0 ;  /* 0x43e00008a0187df0 */ /* 0x000fe20008000818 */
[----:B------:R-:W-:Y:S01]  /*66c0*/  R2UR UR10, R204 ;  /* 0x00000000cc0a72ca */ /* 0x000fe200000e0000 */
[----:B------:R-:W-:Y:S01]  /*66d0*/  UMOV UR11, 0x40000040 ;  /* 0x40000040000b7882 */ /* 0x000fe20000000000 */
[----:B------:R-:W-:Y:S02]  /*66e0*/  WARPGROUP.DEPBAR.LE gsb0, 0x0 ;  /* 0x00008000000079c5 */ /* 0x000fe40000010000 */
[----:B------:R-:W-:-:S15]  /*66f0*/  WARPGROUP.ARRIVE ;  /* 0x00000000000079c5 */ /* 0x000fde0000000000 */
[----:B------:R-:W-:-:S08]  /*6700*/  NOP ;  /* 0x0000000000007918 */ /* 0x000fd00000000000 */
        /* <DEDUP_REMOVED lines=24> */
[----:B------:R-:W-:Y:S01]  /*6890*/  IMAD.MOV.U32 R10, RZ, RZ, R8 ;  /* 0x000000ffff0a7224 */ /* 0x000fe200078e0008 */
[----:B------:R-:W-:Y:S01]  /*68a0*/  ULDC UR7, c[0x0][0x288] ;  /* 0x0000a20000077ab9 */ /* 0x000fe20000000800 */
[----:B------:R-:W-:Y:S01]  /*68b0*/  IMAD.MOV.U32 R11, RZ, RZ, R7 ;  /* 0x000000ffff0b7224 */ /* 0x000fe200078e0007 */
[----:B------:R-:W-:Y:S01]  /*68c0*/  ULDC UR28, c[0x0][0x2f0] ;  /* 0x0000bc00001c7ab9 */ /* 0x000fe20000000800 */
[----:B------:R-:W-:Y:S01]  /*68d0*/  IMAD.MOV.U32 R13, RZ, RZ, R2 ;  /* 0x000000ffff0d7224 */ /* 0x000fe200078e0002 */
[----:B------:R-:W-:Y:S01]  /*68e0*/  ULDC UR29, c[0x0][0xad0] ;  /* 0x0002b400001d7ab9 */ /* 0x000fe20000000800 */
[----:B------:R-:W-:-:S05]  /*68f0*/  ULDC UR6, c[0x0][0xa80] ;  /* 0x0002a00000067ab9 */ /* 0x000fca0000000800 */
.L_x_7625:
[----:B------:R-:W-:-:S05]  /*6900*/  VIADD R2, R13, 0x1 ;  /* 0x000000010d027836 */ /* 0x000fca0000000000 */
[----:B------:R-:W-:-:S04]  /*6910*/  ISETP.NE.AND P3, PT, R2, 0x2, PT ;  /* 0x000000020200780c */ /* 0x000fc80003f65270 */
[----:B------:R-:W-:Y:S02]  /*6920*/  SEL R7, RZ, 0x1, P3 ;  /* 0x00000001ff077807 */ /* 0x000fe40001800000 */
[----:B------:R-:W-:Y:S02]  /*6930*/  SEL R2, R2, RZ, P3 ;  /* 0x000000ff02027207 */ /* 0x000fe40001800000 */
[----:B------:R-:W-:Y:S01]  /*6940*/  LOP3.LUT R16, R16, R7, RZ, 0x3c, !PT ;  /* 0x0000000710107212 */ /* 0x000fe200078e3cff */
[----:B0-----:R-:W-:Y:S06]  /*6950*/  @!P0 BRA `(.L_x_7617) ;  /* 0x0000000000048947 */ /* 0x001fec0003800000 */
[----:B------:R-:W-:Y:S01]  /*6960*/  BPT.TRAP 0x1 ;  /* 0x000000040000795c */ /* 0x000fe20000300000 */
.L_x_7617:
[----:B------:R-:W-:Y:S01]  /*6970*/  IMAD R9, R2, 0x8, R17 ;  /* 0x0000000802097824 */ /* 0x000fe200078e0211 */
[----:B------:R-:W-:-:S04]  /*6980*/  SHF.L.U32 R8, R16, 0x1f, RZ ;  /* 0x0000001f10087819 */ /* 0x000fc800000006ff */
[----:B------:R0:W1:Y:S01]  /*6990*/  SYNCS.PHASECHK.TRANS64.TRYWAIT P3, [R9+URZ+0x38830], R8 ;  /* 0x03883008090075a7 */ /* 0x000062000806017f */
[----:B------:R-:W-:Y:S05]  /*69a0*/  @!P0 BRA `(.L_x_7618) ;  /* 0x0000000000048947 */ /* 0x000fea0003800000 */
[----:B------:R-:W-:Y:S01]  /*69b0*/  BPT.TRAP 0x1 ;  /* 0x000000040000795c */ /* 0x000fe20000300000 */
.L_x_7618:
[----:B------:R-:W-:Y:S01]  /*69c0*/  IMAD R7, R2, 0x200, R0 ;  /* 0x0000020002077824 */ /* 0x000fe200078e0200 */
[----:B-1----:R-:W-:Y:S06]  /*69d0*/  @P3 BRA `(.L_x_7619) ;  /* 0x0000000000083947 */ /* 0x002fec0003800000 */
[----:B------:R-:W1:Y:S02]  /*69e0*/  SYNCS.PHASECHK.TRANS64.TRYWAIT P3, [R9+URZ+0x38830], R8 ;  /* 0x03883008090075a7 */ /* 0x000e64000806017f */
[----:B-1----:R-:W-:Y:S05]  /*69f0*/  @!P3 BRA `(.L_x_7620) ;  /* 0x000001000090b947 */ /* 0x002fea0003800000 */
.L_x_7619:
[----:B------:R-:W-:Y:S01]  /*6a00*/  R2UR UR26, R7 ;  /* 0x00000000071a72ca */ /* 0x000fe200000e0000 */
[----:B------:R-:W-:Y:S01]  /*6a10*/  WARPGROUP.ARRIVE ;  /* 0x00000000000079c5 */ /* 0x000fe20000000000 */
[----:B------:R-:W-:Y:S01]  /*6a20*/  UMOV UR24, UR4 ;  /* 0x0000000400187c82 */ /* 0x000fe20008000000 */
[----:B------:R-:W-:Y:S01]  /*6a30*/  UMOV UR25, UR5 ;  /* 0x0000000500197c82 */ /* 0x000fe20008000000 */
[----:B------:R-:W-:Y:S01]  /*6a40*/  UMOV UR27, 0x40000040 ;  /* 0x40000040001b7882 */ /* 0x000fe20000000000 */
[----:B------:R-:W-:Y:S01]  /*6a50*/  UMOV UR11, 0x40000040 ;  /* 0x40000040000b7882 */ /* 0x000fe20000000000 */
[----:B------:R-:W-:Y:S01]  /*6a60*/  UMOV UR15, 0x40000040 ;  /* 0x40000040000f7882 */ /* 0x000fe20000000000 */
[----:B------:R-:W-:-:S06]  /*6a70*/  UMOV UR19, 0x40000040 ;  /* 0x4000004000137882 */ /* 0x000fcc0000000000 */
[----:B------:R-:W-:Y:S01]  /*6a80*/  HGMMA.64x64x16.F32 R152, gdesc[UR24], RZ, !UPT, gsb0 ;  /* 0x00e00000189879f0 */ /* 0x000fe2000c0008ff */
[----:B------:R-:W-:Y:S02]  /*6a90*/  UIADD3 UR10, UR26, 0x2, URZ ;  /* 0x000000021a0a7890 */ /* 0x000fe4000fffe03f */
[----:B------:R-:W-:Y:S02]  /*6aa0*/  UIADD3 UR14, UR26, 0x4, URZ ;  /* 0x000000041a0e7890 */ /* 0x000fe4000fffe03f */
[----:B------:R-:W-:Y:S01]  /*6ab0*/  UIADD3 UR18, UR26, 0x6, URZ ;  /* 0x000000061a127890 */ /* 0x000fe2000fffe03f */
        /* <DEDUP_REMOVED lines=12> */
.L_x_7621:
[----:B------:R2:W3:Y:S01]  /*6b80*/  SYNCS.PHASECHK.TRANS64.TRYWAIT P3, [R9+URZ+0x38850], R8 ;  /* 0x03885008090075a7 */ /* 0x0004e2000806017f */
[----:B------:R-:W-:Y:S05]  /*6b90*/  @!P0 BRA `(.L_x_7622) ;  /* 0x0000000000048947 */ /* 0x000fea0003800000 */
[----:B------:R-:W-:Y:S01]  /*6ba0*/  BPT.TRAP 0x1 ;  /* 0x000000040000795c */ /* 0x000fe20000300000 */
.L_x_7622:
[----:B---3--:R-:W-:Y:S05]  /*6bb0*/  @P3 BRA `(.L_x_7623) ;  /* 0x0000000000083947 */ /* 0x008fea0003800000 */
[----:B------:R-:W3:Y:S02]  /*6bc0*/  SYNCS.PHASECHK.TRANS64.TRYWAIT P3, [R9+URZ+0x38850], R8 ;  /* 0x03885008090075a7 */ /* 0x000ee4000806017f */
[----:B---3--:R-:W-:Y:S05]  /*6bd0*/  @!P3 BRA `(.L_x_7624) ;  /* 0x00000100002cb947 */ /* 0x008fea0003800000 */
.L_x_7623:
[----:B------:R-:W-:Y:S01]  /*6be0*/  IMAD R7, R2, 0x1000, R3 ;  /* 0x0000100002077824 */ /* 0x000fe200078e0203 */
[----:B------:R-:W-:Y:S01]  /*6bf0*/  WARPGROUP.ARRIVE ;  /* 0x00000000000079c5 */ /* 0x000fe20000000000 */
[----:B------:R-:W-:Y:S01]  /*6c00*/  UMOV UR23, 0x40000040 ;  /* 0x4000004000177882 */ /* 0x000fe20000000000 */
[----:B------:R-:W-:Y:S01]  /*6c10*/  VIADD R12, R4, 0x2 ;  /* 0x00000002040c7836 */ /* 0x000fe20000000000 */
[----:B------:R-:W-:Y:S01]  /*6c20*/  UMOV UR25, 0x40000040 ;  /* 0x4000004000197882 */ /* 0x000fe20000000000 */
[C---:B------:R-:W-:Y:S01]  /*6c30*/  R2UR UR22, R7.reuse ;  /* 0x00000000071672ca */ /* 0x040fe200000e0000 */
[C---:B0123--:R-:W-:Y:S01]  /*6c40*/  VIADD R8, R7.reuse, 0x2 ;  /* 0x0000000207087836 */ /* 0x04ffe20000000000 */
[----:B------:R-:W-:Y:S01]  /*6c50*/  UMOV UR27, 0x40000040 ;  /* 0x40000040001b7882 */ /* 0x000fe20000000000 */
[----:B------:R-:W-:Y:S01]  /*6c60*/  R2UR UR24, R12 ;  /* 0x000000000c1872ca */ /* 0x000fe200000e0000 */
[----:B------:R-:W-:Y:S01]  /*6c70*/  VIADD R12, R4, 0x4 ;  /* 0x00000004040c7836 */ /* 0x000fe20000000000 */
[----:B------:R-:W0:Y:S01]  /*6c80*/  S2R R14, SR_TID.X ;  /* 0x00000000000e7919 */ /* 0x000e220000002100 */
[----:B------:R-:W-:Y:S01]  /*6c90*/  R2UR UR26, R8 ;  /* 0x00000000081a72ca */ /* 0x000fe200000e0000 */
[C---:B------:R-:W-:Y:S01]  /*6ca0*/  VIADD R8, R7.reuse, 0x4 ;  /* 0x0000000407087836 */ /* 0x040fe20000000000 */
[----:B------:R-:W-:Y:S01]  /*6cb0*/  @UP1 ULDC UR10, c[0x0][0x44c] ;  /* 0x00011300000a1ab9 */ /* 0x000fe20000000800 */
[----:B------:R-:W-:Y:S01]  /*6cc0*/  VIADD R21, R4, 0x800 ;  /* 0x0000080004157836 */ /* 0x000fe20000000000 */
[----:B------:R-:W-:Y:S01]  /*6cd0*/  UMOV UR11, 0x40000040 ;  /* 0x40000040000b7882 */ /* 0x000fe20000000000 */
[----:B------:R-:W-:Y:S01]  /*6ce0*/  VIADD R15, R7, 0x800 ;  /* 0x00000800070f7836 */ /* 0x000fe20000000000 */
[----:B------:R-:W-:Y:S01]  /*6cf0*/  UISETP.GT.AND UP0, UPT, UR31, UR30, UPT ;  /* 0x0000001e1f00728c */ /* 0x000fe2000bf04270 */
[----:B------:R-:W-:Y:S01]  /*6d00*/  HGMMA.64x64x16.F32 R152, gdesc[UR20], R152, gsb0 ;  /* 0x00e00000149879f0 */ /* 0x000fe20008000898 */
[----:B------:R-:W-:-:S04]  /*6d10*/  IMAD R206, R2, 0x1000, R19 ;  /* 0x0000100002ce7824 */ /* 0x000fc800078e0213 */
[----:B------:R-:W-:Y:S01]  /*6d20*/  VIADD R207, R206, 0x80 ;  /* 0x00000080cecf7836 */ /* 0x000fe20000000000 */
[----:B0-----:R-:W-:Y:S01]  /*6d30*/  SHF.R.U32.HI R14, RZ, 0x7, R14 ;  /* 0x00000007ff0e7819 */ /* 0x001fe2000001160e */
        /* <DEDUP_REMOVED lines=124> */
[----:B------:R-:W0:Y:S02]  /*7500*/  SHFL.IDX PT, R8, R14, RZ, 0x1f ;  /* 0x00001fff0e087589 */ /* 0x000e2400000e0000 */
[----:B0-----:R-:W-:-:S04]  /*7510*/  ISETP.GT.AND P3, PT, R8, 0x7f, PT ;  /* 0x0000007f0800780c */ /* 0x001fc80003f64270 */
[----:B------:R-:W-:-:S05]  /*7520*/  SEL R12, RZ, 0x2, !P3 ;  /* 0x00000002ff0c7807 */ /* 0x000fca0005800000 */
[----:B------:R-:W-:Y:S02]  /*7530*/  IMAD.IADD R8, R21, 0x1, R12 ;  /* 0x0000000115087824 */ /* 0x000fe400078e020c */
        /* <DEDUP_REMOVED lines=21> */
[----:B------:R-:W-:Y:S01]  /*7690*/  IMAD.IADD R20, R21, 0x1, R8 ;  /* 0x0000000115147824 */ /* 0x000fe200078e0208 */
[----:B------:R-:W-:Y:S02]  /*76a0*/  WARPGROUP.DEPBAR.LE gsb0, 0x0 ;  /* 0x00008000000079c5 */ /* 0x000fe40000010000 */
[----:B------:R-:W-:-:S08]  /*76b0*/  WARPGROUP.ARRIVE ;  /* 0x00000000000079c5 */ /* 0x000fd00000000000 */
        /* <DEDUP_REMOVED lines=22> */
[----:B------:R-:W-:Y:S02]  /*7820*/  IMAD.IADD R20, R21, 0x1, R12 ;  /* 0x0000000115147824 */ /* 0x000fe400078e020c */
        /* <DEDUP_REMOVED lines=8> */
[----:B------:R-:W-:Y:S02]  /*78b0*/  IMAD.IADD R20, R21, 0x1, R14 ;  /* 0x0000000115147824 */ /* 0x000fe400078e020e */
[--C-:B------:R-:W-:Y:S02]  /*78c0*/  IMAD.IADD R196, R14, 0x1, R15.reuse ;  /* 0x000000010ec47824 */ /* 0x100fe400078e020f */
        /* <DEDUP_REMOVED lines=119> */
[----:B------:R-:W-:-:S04]  /*8040*/  VIADD R7, R190, UR41 ;  /* 0x00000029be077c36 */ /* 0x000fc80008000000 */
[----:B------:R-:W-:Y:S01]  /*8050*/  @P1 IMAD.HI.U32 R8, R7, UR10, RZ ;  /* 0x0000000a07081c27 */ /* 0x000fe2000f8e00ff */
[----:B------:R-:W-:-:S04]  /*8060*/  @UP1 ULDC UR10, c[0x0][0x450] ;  /* 0x00011400000a1ab9 */ /* 0x000fc80000000800 */
[----:B------:R-:W-:Y:S01]  /*8070*/  @P1 SHF.R.U32.HI R7, RZ, UR10, R8 ;  /* 0x0000000aff071c19 */ /* 0x000fe20008011608 */
[----:B------:R-:W-:Y:S02]  /*8080*/  UMOV UR10, 0xffffffc0 ;  /* 0xffffffc0000a7882 */ /* 0x000fe40000000000 */
[----:B------:R-:W-:Y:S02]  /*8090*/  UIMAD UR10, UR31, UR10, 0x1 ;  /* 0x000000011f0a74a4 */ /* 0x000fe4000f8e020a */
[----:B------:R-:W-:-:S04]  /*80a0*/  UIADD3 UR31, UR31, -0x1, URZ ;  /* 0xffffffff1f1f7890 */ /* 0x000fc8000fffe03f */
[----:B------:R-:W-:Y:S02]  /*80b0*/  IADD3 R21, -R18, UR10, RZ ;  /* 0x0000000a12157c10 */ /* 0x000fe4000fffe1ff */
[----:B------:R-:W-:-:S03]  /*80c0*/  R2UR UR10, R206 ;  /* 0x00000000ce0a72ca */ /* 0x000fc600000e0000 */
[----:B------:R-:W-:Y:S01]  /*80d0*/  IMAD R21, R188, UR28, R21 ;  /* 0x0000001cbc157c24 */ /* 0x000fe2000f8e0215 */
        /* <DEDUP_REMOVED lines=17> */
[----:B0-----:R-:W0:Y:S01]  /*81f0*/  SHFL.IDX PT, R152, R7, RZ, 0x1c1f ;  /* 0x001c1fff07987589 */ /* 0x001e2200000e0000 */
        /* <DEDUP_REMOVED lines=17> */
[----:B------:R-:W-:-:S05]  /*8310*/  FMUL.FTZ R183, R183, UR29 ;  /* 0x0000001db7b77c20 */ /* 0x000fca0008410000 */
[----:B------:R-:W-:Y:S01]  /*8320*/  MUFU.TANH R160, R160 ;  /* 0x000000a000a07308 */ /* 0x000fe20000002400 */
[----:B0-----:R-:W-:-:S04]  /*8330*/  IADD3 R152, R152, -UR7, R21 ;  /* 0x8000000798987c10 */ /* 0x001fc8000fffe015 */
[C---:B------:R-:W-:Y:S02]  /*8340*/  ISETP.GT.AND P3, PT, R152.reuse, RZ, PT ;  /* 0x000000ff9800720c */ /* 0x040fe40003f64270 */
[----:B------:R-:W-:Y:S01]  /*8350*/  ISETP.GT.AND P4, PT, R152, 0x1, PT ;  /* 0x000000019800780c */ /* 0x000fe20003f84270 */
[----:B------:R-:W0:Y:S01]  /*8360*/  MUFU.TANH R161, R161 ;  /* 0x000000a100a17308 */ /* 0x000e220000002400 */
[----:B-1----:R-:W-:Y:S02]  /*8370*/  FSEL R12, R12, -INF , P3 ;  /* 0xff8000000c0c7808 */ /* 0x002fe40001800000 */
[----:B------:R-:W-:Y:S02]  /*8380*/  ISETP.GT.AND P3, PT, R152, 0x8, PT ;  /* 0x000000089800780c */ /* 0x000fe40003f64270 */
[----:B--2---:R-:W-:Y:S02]  /*8390*/  FSEL R15, R15, -INF , P4 ;  /* 0xff8000000f0f7808 */ /* 0x004fe40002000000 */
[----:B------:R-:W-:Y:S01]  /*83a0*/  FMNMX.FTZ R8, R12, R11, !PT ;  /* 0x0000000b0c087209 */ /* 0x000fe20007810000 */
[----:B------:R-:W-:Y:S01]  /*83b0*/  MUFU.TANH R164, R164 ;  /* 0x000000a400a47308 */ /* 0x000fe20000002400 */
[----:B------:R-:W-:-:S02]  /*83c0*/  ISETP.GT.AND P4, PT, R152, 0x9, PT ;  /* 0x000000099800780c */ /* 0x000fc40003f84270 */
[----:B---3--:R-:W-:Y:S02]  /*83d0*/  FSEL R14, R14, -INF , P3 ;  /* 0xff8000000e0e7808 */ /* 0x008fe40001800000 */
[----:B------:R-:W-:Y:S02]  /*83e0*/  FMNMX.FTZ R153, R15, R8, !PT ;  /* 0x000000080f997209 */ /* 0x000fe40007810000 */
[----:B------:R-:W-:Y:S01]  /*83f0*/  ISETP.GT.AND P3, PT, R152, 0x10, PT ;  /* 0x000000109800780c */ /* 0x000fe20003f64270 */
[----:B------:R0:W1:Y:S01]  /*8400*/  MUFU.TANH R156, R165 ;  /* 0x000000a5009c7308 */ /* 0x0000620000002400 */
[----:B----4-:R-:W-:Y:S02]  /*8410*/  FSEL R20, R20, -INF , P4 ;  /* 0xff80000014147808 */ /* 0x010fe40002000000 */
[----:B------:R-:W-:Y:S02]  /*8420*/  FMNMX.FTZ R153, R14, R153, !PT ;  /* 0x000000990e997209 */ /* 0x000fe40007810000 */
[----:B------:R-:W-:-:S02]  /*8430*/  ISETP.GT.AND P4, PT, R152, 0x11, PT ;  /* 0x000000119800780c */ /* 0x000fc40003f84270 */
[----:B------:R-:W-:Y:S01]  /*8440*/  FMNMX.FTZ R8, R20, R153, !PT ;  /* 0x0000009914087209 */ /* 0x000fe20007810000 */
[----:B------:R-:W2:Y:S01]  /*8450*/  MUFU.TANH R157, R168 ;  /* 0x000000a8009d7308 */ /* 0x000ea20000002400 */
[----:B0-----:R-:W-:Y:S02]  /*8460*/  FSEL R165, R161, -INF , P4 ;  /* 0xff800000a1a57808 */ /* 0x001fe40002000000 */
[----:B------:R-:W-:-:S05]  /*8470*/  ISETP.GT.AND P4, PT, R152, 0x19, PT ;  /* 0x000000199800780c */ /* 0x000fca0003f84270 */
[----:B------:R0:W3:Y:S01]  /*8480*/  MUFU.TANH R196, R169 ;  /* 0x000000a900c47308 */ /* 0x0000e20000002400 */
[----:B-1----:R-:W-:Y:S02]  /*8490*/  FSEL R161, R156, -INF , P4 ;  /* 0xff8000009ca17808 */ /* 0x002fe40002000000 */
[----:B------:R-:W-:-:S05]  /*84a0*/  ISETP.GT.AND P4, PT, R152, 0x21, PT ;  /* 0x000000219800780c */ /* 0x000fca0003f84270 */
[----:B------:R-:W1:Y:S01]  /*84b0*/  MUFU.TANH R172, R172 ;  /* 0x000000ac00ac7308 */ /* 0x000e620000002400 */
[----:B0-----:R-:W-:Y:S02]  /*84c0*/  FSEL R169, R160, -INF , P3 ;  /* 0xff800000a0a97808 */ /* 0x001fe40001800000 */
[----:B------:R-:W-:Y:S02]  /*84d0*/  ISETP.GT.AND P3, PT, R152, 0x18, PT ;  /* 0x000000189800780c */ /* 0x000fe40003f64270 */
[----:B------:R-:W-:Y:S02]  /*84e0*/  FMNMX.FTZ R8, R169, R8, !PT ;  /* 0x00000008a9087209 */ /* 0x000fe40007810000 */
[----:B------:R-:W-:Y:S01]  /*84f0*/  FSEL R168, R164, -INF , P3 ;  /* 0xff800000a4a87808 */ /* 0x000fe20001800000 */
[----:B------:R-:W0:Y:S01]  /*8500*/  MUFU.TANH R173, R173 ;  /* 0x000000ad00ad7308 */ /* 0x000e220000002400 */
[----:B------:R-:W-:Y:S02]  /*8510*/  FMNMX.FTZ R153, R165, R8, !PT ;  /* 0x00000008a5997209 */ /* 0x000fe40007810000 */
[----:B------:R-:W-:-:S02]  /*8520*/  ISETP.GT.AND P3, PT, R152, 0x20, PT ;  /* 0x000000209800780c */ /* 0x000fc40003f64270 */
[----:B------:R-:W-:Y:S02]  /*8530*/  FMNMX.FTZ R8, R168, R153, !PT ;  /* 0x00000099a8087209 */ /* 0x000fe40007810000 */
[----:B--2---:R-:W-:Y:S01]  /*8540*/  FSEL R164, R157, -INF , P3 ;  /* 0xff8000009da47808 */ /* 0x004fe20001800000 */
[----:B------:R-:W2:Y:S01]  /*8550*/  MUFU.TANH R176, R176 ;  /* 0x000000b000b07308 */ /* 0x000ea20000002400 */
[----:B------:R-:W-:Y:S02]  /*8560*/  FMNMX.FTZ R153, R161, R8, !PT ;  /* 0x00000008a1997209 */ /* 0x000fe40007810000 */
[----:B------:R-:W-:Y:S02]  /*8570*/  ISETP.GT.AND P3, PT, R152, 0x28, PT ;  /* 0x000000289800780c */ /* 0x000fe40003f64270 */
[----:B---3--:R-:W-:Y:S01]  /*8580*/  FSEL R157, R196, -INF , P4 ;  /* 0xff800000c49d7808 */ /* 0x008fe20002000000 */
[----:B------:R-:W-:Y:S01]  /*8590*/  FMUL.FTZ R196, R162, UR29 ;  /* 0x0000001da2c47c20 */ /* 0x000fe20008410000 */
[----:B------:R-:W-:Y:S01]  /*85a0*/  FMNMX.FTZ R8, R164, R153, !PT ;  /* 0x00000099a4087209 */ /* 0x000fe20007810000 */
[----:B------:R-:W3:Y:S01]  /*85b0*/  MUFU.TANH R177, R177 ;  /* 0x000000b100b17308 */ /* 0x000ee20000002400 */
[----:B------:R-:W-:Y:S01]  /*85c0*/  ISETP.GT.AND P4, PT, R152, 0x29, PT ;  /* 0x000000299800780c */ /* 0x000fe20003f84270 */
[----:B------:R-:W4:Y:S01]  /*85d0*/  SHFL.IDX PT, R162, R7, 0x1, 0x1c1f ;  /* 0x003c1f0007a27f89 */ /* 0x000f2200000e0000 */
[----:B-1----:R-:W-:Y:S01]  /*85e0*/  FSEL R160, R172, -INF , P3 ;  /* 0xff800000aca07808 */ /* 0x002fe20001800000 */
[----:B------:R-:W-:Y:S01]  /*85f0*/  FMUL.FTZ R172, R154, UR29 ;  /* 0x0000001d9aac7c20 */ /* 0x000fe20008410000 */
[----:B------:R-:W-:-:S02]  /*8600*/  FMNMX.FTZ R153, R157, R8, !PT ;  /* 0x000000089d997209 */ /* 0x000fc40007810000 */
[----:B------:R-:W-:Y:S01]  /*8610*/  ISETP.GT.AND P3, PT, R152, 0x30, PT ;  /* 0x000000309800780c */ /* 0x000fe20003f64270 */
[----:B------:R-:W1:Y:S01]  /*8620*/  MUFU.TANH R180, R180 ;  /* 0x000000b400b47308 */ /* 0x000e620000002400 */
[----:B0-----:R-:W-:Y:S02]  /*8630*/  FSEL R156, R173, -INF , P4 ;  /* 0xff800000ad9c7808 */ /* 0x001fe40002000000 */
[----:B------:R-:W-:Y:S02]  /*8640*/  FMNMX.FTZ R153, R160, R153, !PT ;  /* 0x00000099a0997209 */ /* 0x000fe40007810000 */
[----:B------:R-:W-:Y:S02]  /*8650*/  ISETP.GT.AND P4, PT, R152, 0x31, PT ;  /* 0x000000319800780c */ /* 0x000fe40003f84270 */
[----:B--2---:R-:W-:Y:S01]  /*8660*/  FSEL R154, R176, -INF , P3 ;  /* 0xff800000b09a7808 */ /* 0x004fe20001800000 */
[----:B------:R-:W0:Y:S01]  /*8670*/  MUFU.TANH R181, R181 ;  /* 0x000000b500b57308 */ /* 0x000e220000002400 */
[----:B------:R-:W-:-:S02]  /*8680*/  FMNMX.FTZ R153, R156, R153, !PT ;  /* 0x000000999c997209 */ /* 0x000fc40007810000 */
[----:B------:R-:W-:Y:S02]  /*8690*/  ISETP.GT.AND P3, PT, R152, 0x38, PT ;  /* 0x000000389800780c */ /* 0x000fe40003f64270 */
[----:B---3--:R-:W-:Y:S02]  /*86a0*/  FSEL R8, R177, -INF , P4 ;  /* 0xff800000b1087808 */ /* 0x008fe40002000000 */
[----:B------:R-:W-:Y:S01]  /*86b0*/  FMNMX.FTZ R173, R154, R153, !PT ;  /* 0x000000999aad7209 */ /* 0x000fe20007810000 */
[----:B------:R-:W2:Y:S01]  /*86c0*/  MUFU.TANH R172, R172 ;  /* 0x000000ac00ac7308 */ /* 0x000ea20000002400 */
[----:B------:R-:W-:Y:S02]  /*86d0*/  ISETP.GT.AND P4, PT, R152, 0x39, PT ;  /* 0x000000399800780c */ /* 0x000fe40003f84270 */
[----:B-1----:R-:W-:Y:S01]  /*86e0*/  FSEL R153, R180, -INF , P3 ;  /* 0xff800000b4997808 */ /* 0x002fe20001800000 */
[----:B------:R-:W-:Y:S01]  /*86f0*/  FMUL.FTZ R180, R158, UR29 ;  /* 0x0000001d9eb47c20 */ /* 0x000fe20008410000 */
[----:B------:R-:W-:Y:S01]  /*8700*/  FMNMX.FTZ R176, R8, R173, !PT ;  /* 0x000000ad08b07209 */ /* 0x000fe20007810000 */
[----:B------:R-:W-:Y:S01]  /*8710*/  FMUL.FTZ R158, R159, UR29 ;  /* 0x0000001d9f9e7c20 */ /* 0x000fe20008410000 */
[----:B----4-:R-:W-:Y:S01]  /*8720*/  IADD3 R21, R162, -UR7, R21 ;  /* 0x80000007a2157c10 */ /* 0x010fe2000fffe015 */
[----:B------:R-:W1:Y:S01]  /*8730*/  MUFU.TANH R155, R155 ;  /* 0x0000009b009b7308 */ /* 0x000e620000002400 */
[----:B0-----:R-:W-:Y:S01]  /*8740*/  FSEL R152, R181, -INF , P4 ;  /* 0xff800000b5987808 */ /* 0x001fe20002000000 */
[----:B------:R-:W-:Y:S01]  /*8750*/  FMUL.FTZ R162, R182, UR29 ;  /* 0x0000001db6a27c20 */ /* 0x000fe20008410000 */
[----:B------:R-:W-:-:S02]  /*8760*/  FMNMX.FTZ R173, R153, R176, !PT ;  /* 0x000000b099ad7209 */ /* 0x000fc40007810000 */
[C---:B------:R-:W-:Y:S02]  /*8770*/  ISETP.GT.AND P3, PT, R21.reuse, RZ, PT ;  /* 0x000000ff1500720c */ /* 0x040fe40003f64270 */
[----:B------:R-:W-:Y:S01]  /*8780*/  FMNMX.FTZ R173, R152, R173, !PT ;  /* 0x000000ad98ad7209 */ /* 0x000fe20007810000 */
[----:B------:R-:W0:Y:S01]  /*8790*/  MUFU.TANH R180, R180 ;  /* 0x000000b400b47308 */ /* 0x000e220000002400 */
[C---:B------:R-:W-:Y:S02]  /*87a0*/  ISETP.GT.AND P4, PT, R21.reuse, 0x1, PT ;  /* 0x000000011500780c */ /* 0x040fe40003f84270 */
[----:B--2---:R-:W-:Y:S01]  /*87b0*/  FSEL R167, R172, -INF , P3 ;  /* 0xff800000aca77808 */ /* 0x004fe20001800000 */
[----:B------:R-:W2:Y:S01]  /*87c0*/  SHFL.BFLY PT, R176, R173, 0x2, 0x1f ;  /* 0x0c401f00adb07f89 */ /* 0x000ea200000e0000 */
[C---:B------:R-:W-:Y:S02]  /*87d0*/  ISETP.GT.AND P3, PT, R21.reuse, 0x8, PT ;  /* 0x000000081500780c */ /* 0x040fe40003f64270 */
[----:B------:R-:W-:Y:S01]  /*87e0*/  ISETP.GT.AND P6, PT, R21, 0x20, PT ;  /* 0x000000201500780c */ /* 0x000fe20003fc4270 */
[----:B------:R-:W3:Y:S01]  /*87f0*/  MUFU.TANH R158, R158 ;  /* 0x0000009e009e7308 */ /* 0x000ee20000002400 */
[----:B-1----:R-:W-:-:S02]  /*8800*/  FSEL R166, R155, -INF , P4 ;  /* 0xff8000009ba67808 */ /* 0x002fc40002000000 */
[----:B------:R-:W-:Y:S02]  /*8810*/  FMNMX.FTZ R155, R167, R10, !PT ;  /* 0x0000000aa79b7209 */ /* 0x000fe40007810000 */
[C---:B------:R-:W-:Y:S02]  /*8820*/  ISETP.GT.AND P4, PT, R21.reuse, 0x9, PT ;  /* 0x000000091500780c */ /* 0x040fe40003f84270 */
[----:B------:R-:W-:Y:S01]  /*8830*/  FMNMX.FTZ R155, R166, R155, !PT ;  /* 0x0000009ba69b7209 */ /* 0x000fe20007810000 */
[----:B------:R-:W1:Y:S01]  /*8840*/  MUFU.TANH R196, R196 ;  /* 0x000000c400c47308 */ /* 0x000e620000002400 */
[----:B0-----:R-:W-:Y:S02]  /*8850*/  FSEL R180, R180, -INF , P3 ;  /* 0xff800000b4b47808 */ /* 0x001fe40001800000 */
[----:B------:R-:W-:Y:S02]  /*8860*/  ISETP.GT.AND P3, PT, R21, 0x10, PT ;  /* 0x000000101500780c */ /* 0x000fe40003f64270 */
[----:B------:R-:W-:-:S02]  /*8870*/  FMNMX.FTZ R155, R180, R155, !PT ;  /* 0x0000009bb49b7209 */ /* 0x000fc40007810000 */
[C---:B------:R-:W-:Y:S01]  /*8880*/  ISETP.GT.AND P5, PT, R21.reuse, 0x29, PT ;  /* 0x000000291500780c */ /* 0x040fe20003fa4270 */
[----:B------:R-:W0:Y:S01]  /*8890*/  MUFU.TANH R197, R197 ;  /* 0x000000c500c57308 */ /* 0x000e220000002400 */
[----:B---3--:R-:W-:Y:S02]  /*88a0*/  FSEL R182, R158, -INF , P4 ;  /* 0xff8000009eb67808 */ /* 0x008fe40002000000 */
[----:B------:R-:W-:Y:S02]  /*88b0*/  ISETP.GT.AND P4, PT, R21, 0x11, PT ;  /* 0x000000111500780c */ /* 0x000fe40003f84270 */
[----:B--2---:R-:W-:Y:S02]  /*88c0*/  FMNMX.FTZ R176, R173, R176, !PT ;  /* 0x000000b0adb07209 */ /* 0x004fe40007810000 */
[----:B------:R-:W-:Y:S01]  /*88d0*/  FMNMX.FTZ R155, R182, R155, !PT ;  /* 0x0000009bb69b7209 */ /* 0x000fe20007810000 */
[----:B------:R-:W2:Y:S01]  /*88e0*/  MUFU.TANH R198, R198 ;  /* 0x000000c600c67308 */ /* 0x000ea20000002400 */
[----:B-1----:R-:W-:Y:S01]  /*88f0*/  FSEL R196, R196, -INF , P3 ;  /* 0xff800000c4c47808 */ /* 0x002fe20001800000 */
[----:B------:R-:W1:Y:S01]  /*8900*/  SHFL.BFLY PT, R159, R176, 0x1, 0x1f ;  /* 0x0c201f00b09f7f89 */ /* 0x000e6200000e0000 */
[----:B------:R-:W-:-:S02]  /*8910*/  ISETP.GT.AND P3, PT, R21, 0x18, PT ;  /* 0x000000181500780c */ /* 0x000fc40003f64270 */
[----:B------:R-:W-:-:S03]  /*8920*/  FMNMX.FTZ R158, R196, R155, !PT ;  /* 0x0000009bc49e7209 */ /* 0x000fc60007810000 */
[----:B------:R-:W3:Y:S01]  /*8930*/  MUFU.TANH R200, R200 ;  /* 0x000000c800c87308 */ /* 0x000ee20000002400 */
[----:B0-----:R-:W-:Y:S02]  /*8940*/  FSEL R197, R197, -INF , P4 ;  /* 0xff800000c5c57808 */ /* 0x001fe40002000000 */
[----:B------:R-:W-:Y:S02]  /*8950*/  ISETP.GT.AND P4, PT, R21, 0x19, PT ;  /* 0x000000191500780c */ /* 0x000fe40003f84270 */
[----:B------:R-:W-:-:S03]  /*8960*/  FMNMX.FTZ R155, R197, R158, !PT ;  /* 0x0000009ec59b7209 */ /* 0x000fc60007810000 */
[----:B------:R-:W0:Y:S01]  /*8970*/  MUFU.TANH R201, R201 ;  /* 0x000000c900c97308 */ /* 0x000e220000002400 */
[----:B--2---:R-:W-:Y:S02]  /*8980*/  FSEL R198, R198, -INF , P3 ;  /* 0xff800000c6c67808 */ /* 0x004fe40001800000 */
[----:B------:R-:W-:Y:S02]  /*8990*/  ISETP.GT.AND P3, PT, R21, 0x21, PT ;  /* 0x000000211500780c */ /* 0x000fe40003f64270 */
[----:B------:R-:W-:-:S03]  /*89a0*/  FMNMX.FTZ R155, R198, R155, !PT ;  /* 0x0000009bc69b7209 */ /* 0x000fc60007810000 */
[----:B------:R-:W2:Y:S01]  /*89b0*/  MUFU.TANH R171, R171 ;  /* 0x000000ab00ab7308 */ /* 0x000ea20000002400 */
[----:B---3--:R-:W-:Y:S02]  /*89c0*/  FSEL R200, R200, -INF , P4 ;  /* 0xff800000c8c87808 */ /* 0x008fe40002000000 */
[----:B-1----:R-:W-:Y:S02]  /*89d0*/  FMNMX.FTZ R7, R176, R159, !PT ;  /* 0x0000009fb0077209 */ /* 0x002fe40007810000 */
[----:B------:R-:W-:Y:S02]  /*89e0*/  FMNMX.FTZ R158, R200, R155, !PT ;  /* 0x0000009bc89e7209 */ /* 0x000fe40007810000 */
[----:B------:R-:W-:Y:S01]  /*89f0*/  ISETP.GT.AND P4, PT, R21, 0x28, PT ;  /* 0x000000281500780c */ /* 0x000fe20003f84270 */
[----:B------:R-:W1:Y:S01]  /*8a00*/  MUFU.TANH R174, R174 ;  /* 0x000000ae00ae7308 */ /* 0x000e620000002400 */
[----:B0-----:R-:W-:Y:S02]  /*8a10*/  FSEL R201, R201, -INF , P6 ;  /* 0xff800000c9c97808 */ /* 0x001fe40003000000 */
[----:B------:R-:W-:-:S02]  /*8a20*/  ISETP.GT.AND P6, PT, R21, 0x30, PT ;  /* 0x000000301500780c */ /* 0x000fc40003fc4270 */
[----:B------:R-:W-:-:S03]  /*8a30*/  FMNMX.FTZ R155, R201, R158, !PT ;  /* 0x0000009ec99b7209 */ /* 0x000fc60007810000 */
[----:B------:R-:W0:Y:S01]  /*8a40*/  MUFU.TANH R159, R175 ;  /* 0x000000af009f7308 */ /* 0x000e220000002400 */
[----:B--2---:R-:W-:Y:S02]  /*8a50*/  FSEL R202, R171, -INF , P3 ;  /* 0xff800000abca7808 */ /* 0x004fe40001800000 */
[----:B------:R-:W-:Y:S02]  /*8a60*/  FSETP.NEU.FTZ.AND P3, PT, R7, -INF , PT ;  /* 0xff8000000700780b */ /* 0x000fe40003f7d000 */
[----:B------:R-:W-:-:S03]  /*8a70*/  FMNMX.FTZ R158, R202, R155, !PT ;  /* 0x0000009bca9e7209 */ /* 0x000fc60007810000 */
[----:B------:R-:W2:Y:S01]  /*8a80*/  MUFU.TANH R178, R178 ;  /* 0x000000b200b27308 */ /* 0x000ea20000002400 */
[----:B-1----:R-:W-:Y:S02]  /*8a90*/  FSEL R199, R174, -INF , P4 ;  /* 0xff800000aec77808 */ /* 0x002fe40002000000 */
[----:B------:R-:W-:Y:S02]  /*8aa0*/  ISETP.GT.AND P4, PT, R21, 0x31, PT ;  /* 0x000000311500780c */ /* 0x000fe40003f84270 */
[----:B------:R-:W-:-:S03]  /*8ab0*/  FMNMX.FTZ R158, R199, R158, !PT ;  /* 0x0000009ec79e7209 */ /* 0x000fc60007810000 */
[----:B------:R1:W3:Y:S01]  /*8ac0*/  MUFU.TANH R163, R179 ;  /* 0x000000b300a37308 */ /* 0x0002e20000002400 */
[----:B0-----:R-:W-:Y:S02]  /*8ad0*/  FSEL R159, R159, -INF , P5 ;  /* 0xff8000009f9f7808 */ /* 0x001fe40002800000 */
[----:B------:R-:W-:-:S05]  /*8ae0*/  ISETP.GT.AND P5, PT, R21, 0x38, PT ;  /* 0x000000381500780c */ /* 0x000fca0003fa4270 */
[----:B------:R0:W4:Y:S01]  /*8af0*/  MUFU.TANH R170, R162 ;  /* 0x000000a200aa7308 */ /* 0x0001220000002400 */
[----:B--2---:R-:W-:Y:S01]  /*8b00*/  FSEL R155, R178, -INF , P6 ;  /* 0xff800000b29b7808 */ /* 0x004fe20003000000 */
[----:B-1----:R-:W-:-:S05]  /*8b10*/  FMUL.FTZ R179, R7, UR6 ;  /* 0x0000000607b37c20 */ /* 0x002fca0008410000 */
[----:B------:R-:W-:Y:S01]  /*8b20*/  FSEL R179, R179, RZ, P3 ;  /* 0x000000ffb3b37208 */ /* 0x000fe20001800000 */
[----:B------:R-:W1:Y:S01]  /*8b30*/  MUFU.TANH R183, R183 ;  /* 0x000000b700b77308 */ /* 0x000e620000002400 */
[----:B0-----:R-:W-:Y:S02]  /*8b40*/  FMNMX.FTZ R162, R159, R158, !PT ;  /* 0x0000009e9fa27209 */ /* 0x001fe40007810000 */
[----:B---3--:R-:W-:Y:S01]  /*8b50*/  FSEL R158, R163, -INF , P4 ;  /* 0xff800000a39e7808 */ /* 0x008fe20002000000 */
[--C-:B------:R-:W-:Y:S01]  /*8b60*/  FFMA.FTZ R171, R161, UR6, -R179.reuse ;  /* 0x00000006a1ab7c23 */ /* 0x100fe200080108b3 */
[----:B------:R-:W-:Y:S01]  /*8b70*/  FMNMX.FTZ R163, R155, R162, !PT ;  /* 0x000000a29ba37209 */ /* 0x000fe20007810000 */
[--C-:B------:R-:W-:Y:S01]  /*8b80*/  FFMA.FTZ R177, R8, UR6, -R179.reuse ;  /* 0x0000000608b17c23 */ /* 0x100fe200080108b3 */
[----:B------:R-:W-:Y:S01]  /*8b90*/  ISETP.GT.AND P4, PT, R21, 0x39, PT ;  /* 0x000000391500780c */ /* 0x000fe20003f84270 */
[--C-:B------:R-:W-:Y:S01]  /*8ba0*/  FFMA.FTZ R176, R153, UR6, -R179.reuse ;  /* 0x0000000699b07c23 */ /* 0x100fe200080108b3 */
[----:B----4-:R-:W-:Y:S01]  /*8bb0*/  FSEL R162, R170, -INF , P5 ;  /* 0xff800000aaa27808 */ /* 0x010fe20002800000 */
[--C-:B------:R-:W-:Y:S01]  /*8bc0*/  FFMA.FTZ R12, R12, UR6, -R179.reuse ;  /* 0x000000060c0c7c23 */ /* 0x100fe200080108b3 */
[----:B------:R-:W-:Y:S01]  /*8bd0*/  FMNMX.FTZ R21, R158, R163, !PT ;  /* 0x000000a39e157209 */ /* 0x000fe20007810000 */
[--C-:B------:R-:W-:Y:S01]  /*8be0*/  FFMA.FTZ R15, R15, UR6, -R179.reuse ;  /* 0x000000060f0f7c23 */ /* 0x100fe200080108b3 */
[--C-:B------:R-:W-:Y:S01]  /*8bf0*/  FFMA.FTZ R14, R14, UR6, -R179.reuse ;  /* 0x000000060e0e7c23 */ /* 0x100fe200080108b3 */
[--C-:B------:R-:W-:Y:S01]  /*8c00*/  FFMA.FTZ R168, R168, UR6, -R179.reuse ;  /* 0x00000006a8a87c23 */ /* 0x100fe200080108b3 */
[----:B------:R-:W-:Y:S01]  /*8c10*/  FMNMX.FTZ R170, R162, R21, !PT ;  /* 0x00000015a2aa7209 */ /* 0x000fe20007810000 */
[--C-:B------:R-:W-:Y:S01]  /*8c20*/  FFMA.FTZ R21, R20, UR6, -R179.reuse ;  /* 0x0000000614157c23 */ /* 0x100fe200080108b3 */
[----:B-1----:R-:W-:Y:S01]  /*8c30*/  FSEL R163, R183, -INF , P4 ;  /* 0xff800000b7a37808 */ /* 0x002fe20002000000 */
[--C-:B------:R-:W-:Y:S01]  /*8c40*/  FFMA.FTZ R20, R169, UR6, -R179.reuse ;  /* 0x00000006a9147c23 */ /* 0x100fe200080108b3 */
[--C-:B------:R-:W-:Y:S01]  /*8c50*/  FFMA.FTZ R169, R165, UR6, -R179.reuse ;  /* 0x00000006a5a97c23 */ /* 0x100fe200080108b3 */
[--C-:B------:R-:W-:Y:S01]  /*8c60*/  FFMA.FTZ R172, R160, UR6, -R179.reuse ;  /* 0x00000006a0ac7c23 */ /* 0x100fe200080108b3 */
[----:B------:R-:W-:Y:S01]  /*8c70*/  FMNMX.FTZ R170, R163, R170, !PT ;  /* 0x000000aaa3aa7209 */ /* 0x000fe20007810000 */
[--C-:B------:R-:W-:Y:S01]  /*8c80*/  FFMA.FTZ R175, R156, UR6, -R179.reuse ;  /* 0x000000069caf7c23 */ /* 0x100fe200080108b3 */
[--C-:B------:R-:W-:Y:S01]  /*8c90*/  FFMA.FTZ R174, R154, UR6, -R179.reuse ;  /* 0x000000069aae7c23 */ /* 0x100fe200080108b3 */
[----:B------:R-:W-:Y:S02]  /*8ca0*/  MUFU.EX2 R12, R12 ;  /* 0x0000000c000c7308 */ /* 0x000fe40000000800 */
[----:B------:R-:W0:Y:S06]  /*8cb0*/  SHFL.BFLY PT, R173, R170, 0x2, 0x1f ;  /* 0x0c401f00aaad7f89 */ /* 0x000e2c00000e0000 */
[----:B------:R-:W1:Y:S08]  /*8cc0*/  MUFU.EX2 R15, R15 ;  /* 0x0000000f000f7308 */ /* 0x000e700000000800 */
[----:B------:R-:W-:Y:S08]  /*8cd0*/  MUFU.EX2 R14, R14 ;  /* 0x0000000e000e7308 */ /* 0x000ff00000000800 */
[----:B------:R-:W-:Y:S01]  /*8ce0*/  MUFU.EX2 R21, R21 ;  /* 0x0000001500157308 */ /* 0x000fe20000000800 */
[----:B0-----:R-:W-:Y:S01]  /*8cf0*/  FMNMX.FTZ R161, R170, R173, !PT ;  /* 0x000000adaaa17209 */ /* 0x001fe20007810000 */
[--C-:B------:R-:W-:Y:S01]  /*8d00*/  FFMA.FTZ R170, R164, UR6, -R179.reuse ;  /* 0x00000006a4aa7c23 */ /* 0x100fe200080108b3 */
[--C-:B------:R-:W-:Y:S01]  /*8d10*/  FFMA.FTZ R173, R157, UR6, -R179.reuse ;  /* 0x000000069dad7c23 */ /* 0x100fe200080108b3 */
[----:B------:R-:W-:Y:S01]  /*8d20*/  FFMA.FTZ R179, R152, UR6, -R179 ;  /* 0x0000000698b37c23 */ /* 0x000fe200080108b3 */
[----:B------:R-:W-:Y:S01]  /*8d30*/  FSEL R152, R7, RZ, P3 ;  /* 0x000000ff07987208 */ /* 0x000fe20001800000 */
[----:B------:R-:W0:Y:S01]  /*8d40*/  SHFL.BFLY PT, R164, R161, 0x1, 0x1f ;  /* 0x0c201f00a1a47f89 */ /* 0x000e2200000e0000 */
[----:B------:R-:W-:Y:S01]  /*8d50*/  IMAD.MOV R157, RZ, RZ, -R184 ;  /* 0x000000ffff9d7224 */ /* 0x000fe200078e0ab8 */
[----:B------:R-:W-:Y:S02]  /*8d60*/  MUFU.EX2 R20, R20 ;  /* 0x0000001400147308 */ /* 0x000fe40000000800 */
[----:B------:R-:W-:-:S02]  /*8d70*/  FADD.FTZ R152, -R152, R11 ;  /* 0x0000000b98987221 */ /* 0x000fc40000010100 */
[----:B------:R-:W-:Y:S02]  /*8d80*/  ISETP.NE.AND P3, PT, R18, R157, PT ;  /* 0x0000009d1200720c */ /* 0x000fe40003f65270 */
[----:B------:R-:W-:Y:S01]  /*8d90*/  FMUL.FTZ R205, R152, UR6 ;  /* 0x0000000698cd7c20 */ /* 0x000fe20008410000 */
[C---:B------:R-:W-:Y:S01]  /*8da0*/  @!P2 VIADD R152, R9.reuse, 0x38840 ;  /* 0x000388400998a836 */ /* 0x040fe20000000000 */
[----:B------:R-:W2:Y:S01]  /*8db0*/  MUFU.EX2 R169, R169 ;  /* 0x000000a900a97308 */ /* 0x000ea20000000800 */
[----:B------:R-:W-:-:S03]  /*8dc0*/  @!P2 VIADD R9, R9, 0x38860 ;  /* 0x000388600909a836 */ /* 0x000fc60000000000 */
[----:B------:R-:W-:Y:S02]  /*8dd0*/  @!P2 PRMT R152, RZ, 0x654, R152 ;  /* 0x00000654ff98a816 */ /* 0x000fe40000000098 */
[----:B------:R-:W-:Y:S02]  /*8de0*/  @!P2 PRMT R9, RZ, 0x654, R9 ;  /* 0x00000654ff09a816 */ /* 0x000fe40000000009 */
[----:B------:R-:W3:Y:S01]  /*8df0*/  MUFU.EX2 R205, R205 ;  /* 0x000000cd00cd7308 */ /* 0x000ee20000000800 */
[----:B------:R1:W-:Y:S01]  /*8e00*/  @!P2 SYNCS.ARRIVE.TRANS64.RED.A1T0 RZ, [R152+URZ], RZ ;  /* 0x000000ff98ffa9a7 */ /* 0x0003e2000810043f */
[----:B0-----:R-:W-:-:S06]  /*8e10*/  FMNMX.FTZ R8, R161, R164, !PT ;  /* 0x000000a4a1087209 */ /* 0x001fcc0007810000 */
[----:B------:R-:W-:Y:S01]  /*8e20*/  MUFU.EX2 R168, R168 ;  /* 0x000000a800a87308 */ /* 0x000fe20000000800 */
[----:B-1----:R-:W-:Y:S01]  /*8e30*/  F2FP.F16.F32.PACK_AB R152, R15, R12 ;  /* 0x0000000c0f98723e */ /* 0x002fe200000000ff */
[C---:B------:R-:W-:Y:S01]  /*8e40*/  FMUL.FTZ R153, R8.reuse, UR6 ;  /* 0x0000000608997c20 */ /* 0x040fe20008410000 */
[----:B------:R-:W-:Y:S02]  /*8e50*/  FSETP.NEU.FTZ.AND P4, PT, R8, -INF , PT ;  /* 0xff8000000800780b */ /* 0x000fe40003f9d000 */
[----:B--2---:R-:W-:Y:S02]  /*8e60*/  F2FP.F16.F32.PACK_AB R156, R169, R20 ;  /* 0x00000014a99c723e */ /* 0x004fe400000000ff */
[----:B------:R-:W-:Y:S01]  /*8e70*/  FSEL R153, R153, RZ, P4 ;  /* 0x000000ff99997208 */ /* 0x000fe20002000000 */
[----:B------:R-:W0:Y:S01]  /*8e80*/  MUFU.EX2 R171, R171 ;  /* 0x000000ab00ab7308 */ /* 0x000e220000000800 */
[-C--:B---3--:R-:W-:Y:S01]  /*8e90*/  FMUL.FTZ R24, R24, R205.reuse ;  /* 0x000000cd18187220 */ /* 0x088fe20000410000 */
[-C--:B------:R-:W-:Y:S01]  /*8ea0*/  FMUL.FTZ R25, R25, R205.reuse ;  /* 0x000000cd19197220 */ /* 0x080fe20000410000 */
[----:B------:R-:W-:Y:S01]  /*8eb0*/  FMUL.FTZ R28, R28, R205 ;  /* 0x000000cd1c1c7220 */ /* 0x000fe20000410000 */
[--C-:B------:R-:W-:Y:S01]  /*8ec0*/  FFMA.FTZ R154, R155, UR6, -R153.reuse ;  /* 0x000000069b9a7c23 */ /* 0x100fe20008010899 */
[----:B------:R-:W-:Y:S01]  /*8ed0*/  FSEL R155, R8, RZ, P4 ;  /* 0x000000ff089b7208 */ /* 0x000fe20002000000 */
[--C-:B------:R-:W-:Y:S01]  /*8ee0*/  FFMA.FTZ R183, R182, UR6, -R153.reuse ;  /* 0x00000006b6b77c23 */ /* 0x100fe20008010899 */
[--C-:B------:R-:W-:Y:S01]  /*8ef0*/  FFMA.FTZ R182, R196, UR6, -R153.reuse ;  /* 0x00000006c4b67c23 */ /* 0x100fe20008010899 */
[----:B------:R1:W-:Y:S01]  /*8f00*/  MUFU.EX2 R11, R154 ;  /* 0x0000009a000b7308 */ /* 0x0003e20000000800 */
[--C-:B------:R-:W-:Y:S01]  /*8f10*/  FFMA.FTZ R181, R167, UR6, -R153.reuse ;  /* 0x00000006a7b57c23 */ /* 0x100fe20008010899 */
[----:B------:R-:W-:Y:S01]  /*8f20*/  FADD.FTZ R155, -R155, R10 ;  /* 0x0000000a9b9b7221 */ /* 0x000fe20000010100 */
[--C-:B------:R-:W-:Y:S01]  /*8f30*/  FFMA.FTZ R178, R166, UR6, -R153.reuse ;  /* 0x00000006a6b27c23 */ /* 0x100fe20008010899 */
[--C-:B------:R-:W-:Y:S01]  /*8f40*/  FFMA.FTZ R180, R180, UR6, -R153.reuse ;  /* 0x00000006b4b47c23 */ /* 0x100fe20008010899 */
[--C-:B------:R-:W-:Y:S01]  /*8f50*/  FFMA.FTZ R196, R198, UR6, -R153.reuse ;  /* 0x00000006c6c47c23 */ /* 0x100fe20008010899 */
[----:B------:R-:W-:Y:S01]  /*8f60*/  FMUL.FTZ R155, R155, UR6 ;  /* 0x000000069b9b7c20 */ /* 0x000fe20008410000 */
[--C-:B------:R-:W-:Y:S01]  /*8f70*/  FFMA.FTZ R197, R197, UR6, -R153.reuse ;  /* 0x00000006c5c57c23 */ /* 0x100fe20008010899 */
[--C-:B------:R-:W-:Y:S01]  /*8f80*/  FFMA.FTZ R203, R200, UR6, -R153.reuse ;  /* 0x00000006c8cb7c23 */ /* 0x100fe20008010899 */
[----:B-1----:R-:W-:Y:S01]  /*8f90*/  @!P3 IMAD R154, R13, 0x40, R22 ;  /* 0x000000400d9ab824 */ /* 0x002fe200078e0216 */
[----:B------:R-:W1:Y:S01]  /*8fa0*/  MUFU.EX2 R204, R155 ;  /* 0x0000009b00cc7308 */ /* 0x000e620000000800 */
[--C-:B------:R-:W-:Y:S01]  /*8fb0*/  FFMA.FTZ R198, R201, UR6, -R153.reuse ;  /* 0x00000006c9c67c23 */ /* 0x100fe20008010899 */
[----:B------:R-:W-:Y:S01]  /*8fc0*/  FFMA.FTZ R201, R202, UR6, -R153 ;  /* 0x00000006cac97c23 */ /* 0x000fe20008010899 */
[----:B------:R-:W-:-:S02]  /*8fd0*/  @!P3 IMAD R160, R154, 0x4, R17 ;  /* 0x000000049aa0b824 */ /* 0x000fc400078e0211 */
[--C-:B------:R-:W-:Y:S01]  /*8fe0*/  FFMA.FTZ R199, R199, UR6, -R153.reuse ;  /* 0x00000006c7c77c23 */ /* 0x100fe20008010899 */
[--C-:B------:R-:W-:Y:S01]  /*8ff0*/  FFMA.FTZ R200, R159, UR6, -R153.reuse ;  /* 0x000000069fc87c23 */ /* 0x100fe20008010899 */
[--C-:B------:R-:W-:Y:S01]  /*9000*/  FFMA.FTZ R10, R158, UR6, -R153.reuse ;  /* 0x000000069e0a7c23 */ /* 0x100fe20008010899 */
[--C-:B------:R-:W-:Y:S01]  /*9010*/  FFMA.FTZ R13, R162, UR6, -R153.reuse ;  /* 0x00000006a20d7c23 */ /* 0x100fe20008010899 */
[----:B------:R-:W-:Y:S01]  /*9020*/  FFMA.FTZ R202, R163, UR6, -R153 ;  /* 0x00000006a3ca7c23 */ /* 0x000fe20008010899 */
[----:B------:R-:W-:Y:S01]  /*9030*/  @!P3 STS [R160+0x38400], R205 ;  /* 0x038400cda000b388 */ /* 0x000fe20000000800 */
[----:B------:R-:W-:Y:S01]  /*9040*/  MUFU.EX2 R181, R181 ;  /* 0x000000b500b57308 */ /* 0x000fe20000000800 */
[----:B------:R-:W-:Y:S01]  /*9050*/  F2FP.F16.F32.PACK_AB R154, R21, R14 ;  /* 0x0000000e159a723e */ /* 0x000fe200000000ff */
[-C--:B------:R-:W-:Y:S01]  /*9060*/  FMUL.FTZ R29, R29, R205.reuse ;  /* 0x000000cd1d1d7220 */ /* 0x080fe20000410000 */
[----:B0-----:R-:W-:Y:S01]  /*9070*/  F2FP.F16.F32.PACK_AB R158, R171, R168 ;  /* 0x000000a8ab9e723e */ /* 0x001fe200000000ff */
[-C--:B------:R-:W-:Y:S01]  /*9080*/  FMUL.FTZ R32, R32, R205.reuse ;  /* 0x000000cd20207220 */ /* 0x080fe20000410000 */
[-C--:B------:R-:W-:Y:S01]  /*9090*/  FMUL.FTZ R33, R33, R205.reuse ;  /* 0x000000cd21217220 */ /* 0x080fe20000410000 */
[-C--:B------:R-:W-:Y:S01]  /*90a0*/  FMUL.FTZ R36, R36, R205.reuse ;  /* 0x000000cd24247220 */ /* 0x080fe20000410000 */
[----:B-1----:R0:W-:Y:S01]  /*90b0*/  @!P3 STS [R160+0x38420], R204 ;  /* 0x038420cca000b388 */ /* 0x0021e20000000800 */
        /* <DEDUP_REMOVED lines=32> */
[----:B------:R-:W1:Y:S01]  /*92c0*/  MUFU.EX2 R197, R197 ;  /* 0x000000c500c57308 */ /* 0x000e620000000800 */
[----:B--2---:R-:W-:Y:S01]  /*92d0*/  F2FP.F16.F32.PACK_AB R155, R183, R180 ;  /* 0x000000b4b79b723e */ /* 0x004fe200000000ff */
        /* <DEDUP_REMOVED lines=114> */
[----:B------:R-:W-:Y:S01]  /*9a00*/  FMUL.FTZ R151, R151, R204 ;  /* 0x000000cc97977220 */ /* 0x000fe20000410000 */
[----:B0-----:R-:W-:Y:S01]  /*9a10*/  F2FP.F16.F32.PACK_AB R164, R177, R174 ;  /* 0x000000aeb1a4723e */ /* 0x001fe200000000ff */
[----:B------:R0:W-:Y:S01]  /*9a20*/  STSM.16.M88.4 [R185+0x36400], R152 ;  /* 0x03640098b9007844 */ /* 0x0001e20000000200 */
[----:B------:R-:W-:Y:S01]  /*9a30*/  FFMA.FTZ R181, R204, R6, R181 ;  /* 0x00000006ccb57223 */ /* 0x000fe200000100b5 */
[----:B------:R-:W2:Y:S01]  /*9a40*/  MUFU.EX2 R10, R10 ;  /* 0x0000000a000a7308 */ /* 0x000ea20000000800 */
[----:B------:R-:W-:Y:S01]  /*9a50*/  FFMA.FTZ R12, R205, R5, R12 ;  /* 0x00000005cd0c7223 */ /* 0x000fe2000001000c */
[----:B------:R0:W-:Y:S01]  /*9a60*/  STSM.16.M88.4 [R189], R156 ;  /* 0x0000009cbd007844 */ /* 0x0001e20000000200 */
[----:B------:R-:W-:Y:S01]  /*9a70*/  FADD.FTZ R181, R178, R181 ;  /* 0x000000b5b2b57221 */ /* 0x000fe20000010000 */
[----:B------:R-:W-:Y:S01]  /*9a80*/  PLOP3.LUT P3, PT, PT, PT, UP0, 0x80, 0x0 ;  /* 0x000000000000781c */ /* 0x000fe20003f6f008 */
[----:B------:R-:W-:Y:S01]  /*9a90*/  FADD.FTZ R15, R15, R12 ;  /* 0x0000000c0f0f7221 */ /* 0x000fe20000010000 */
[----:B------:R0:W-:Y:S01]  /*9aa0*/  STSM.16.M88.4 [R186], R160 ;  /* 0x000000a0ba007844 */ /* 0x0001e20000000200 */
[----:B------:R-:W-:Y:S01]  /*9ab0*/  FADD.FTZ R180, R180, R181 ;  /* 0x000000b5b4b47221 */ /* 0x000fe20000010000 */
[----:B------:R-:W-:Y:S01]  /*9ac0*/  MUFU.EX2 R13, R13 ;  /* 0x0000000d000d7308 */ /* 0x000fe20000000800 */
[----:B-1----:R-:W-:Y:S01]  /*9ad0*/  F2FP.F16.F32.PACK_AB R166, R179, R176 ;  /* 0x000000b0b3a6723e */ /* 0x002fe200000000ff */
[----:B------:R-:W-:Y:S01]  /*9ae0*/  FADD.FTZ R14, R14, R15 ;  /* 0x0000000f0e0e7221 */ /* 0x000fe20000010000 */
[----:B------:R-:W-:-:S03]  /*9af0*/  FADD.FTZ R183, R183, R180 ;  /* 0x000000b4b7b77221 */ /* 0x000fc60000010000 */
[----:B------:R-:W-:Y:S01]  /*9b00*/  FADD.FTZ R21, R21, R14 ;  /* 0x0000000e15157221 */ /* 0x000fe20000010000 */
[----:B------:R-:W-:Y:S01]  /*9b10*/  FADD.FTZ R182, R182, R183 ;  /* 0x000000b7b6b67221 */ /* 0x000fe20000010000 */
[----:B------:R-:W1:Y:S01]  /*9b20*/  MUFU.EX2 R202, R202 ;  /* 0x000000ca00ca7308 */ /* 0x000e620000000800 */
[----:B--2---:R-:W-:Y:S01]  /*9b30*/  F2FP.F16.F32.PACK_AB R165, R10, R11 ;  /* 0x0000000b0aa5723e */ /* 0x004fe200000000ff */
        /* <DEDUP_REMOVED lines=8> */
[----:B-1----:R-:W-:Y:S02]  /*9bc0*/  F2FP.F16.F32.PACK_AB R167, R202, R13 ;  /* 0x0000000dcaa7723e */ /* 0x002fe400000000ff */
[----:B------:R-:W-:Y:S01]  /*9bd0*/  FADD.FTZ R170, R170, R171 ;  /* 0x000000abaaaa7221 */ /* 0x000fe20000010000 */
[----:B------:R-:W-:Y:S02]  /*9be0*/  FADD.FTZ R198, R201, R198 ;  /* 0x000000c6c9c67221 */ /* 0x000fe40000010000 */
[----:B------:R0:W-:Y:S01]  /*9bf0*/  STSM.16.M88.4 [R187], R164 ;  /* 0x000000a4bb007844 */ /* 0x0001e20000000200 */
[----:B------:R-:W-:Y:S01]  /*9c00*/  WARPGROUP.ARRIVE ;  /* 0x00000000000079c5 */ /* 0x000fe20000000000 */
[----:B------:R-:W-:Y:S01]  /*9c10*/  FADD.FTZ R173, R173, R170 ;  /* 0x000000aaadad7221 */ /* 0x000fe20000010000 */
[----:B------:R-:W-:-:S03]  /*9c20*/  FADD.FTZ R199, R199, R198 ;  /* 0x000000c6c7c77221 */ /* 0x000fc60000010000 */
[----:B------:R-:W-:Y:S01]  /*9c30*/  FADD.FTZ R172, R172, R173 ;  /* 0x000000adacac7221 */ /* 0x000fe20000010000 */
[----:B------:R-:W-:Y:S01]  /*9c40*/  HGMMA.64x256x16.F32 R24, R152, gdesc[UR8].tnspB, R24, gsb0 ;  /* 0x43e0000898187df0 */ /* 0x000fe20008000818 */
[----:B------:R-:W-:Y:S01]  /*9c50*/  R2UR UR10, R207 ;  /* 0x00000000cf0a72ca */ /* 0x000fe200000e0000 */
[----:B------:R-:W-:Y:S01]  /*9c60*/  UMOV UR11, 0x40000040 ;  /* 0x40000040000b7882 */ /* 0x000fe20000000000 */
[----:B------:R-:W-:Y:S02]  /*9c70*/  VIADD R207, R206, 0x100 ;  /* 0x00000100cecf7836 */ /* 0x000fe40000000000 */
[----:B------:R-:W-:Y:S01]  /*9c80*/  FADD.FTZ R200, R200, R199 ;  /* 0x000000c7c8c87221 */ /* 0x000fe20000010000 */
[----:B------:R-:W-:Y:S02]  /*9c90*/  VIADD R206, R206, 0x180 ;  /* 0x00000180cece7836 */ /* 0x000fe40000000000 */
[----:B------:R-:W-:Y:S01]  /*9ca0*/  FADD.FTZ R175, R175, R172 ;  /* 0x000000acafaf7221 */ /* 0x000fe20000010000 */
[----:B------:R-:W-:-:S03]  /*9cb0*/  FADD.FTZ R11, R11, R200 ;  /* 0x000000c80b0b7221 */ /* 0x000fc60000010000 */
[----:B------:R-:W-:Y:S01]  /*9cc0*/  FADD.FTZ R174, R174, R175 ;  /* 0x000000afaeae7221 */ /* 0x000fe20000010000 */
[----:B------:R-:W-:Y:S01]  /*9cd0*/  FADD.FTZ R10, R10, R11 ;  /* 0x0000000b0a0a7221 */ /* 0x000fe20000010000 */
[----:B------:R-:W-:Y:S02]  /*9ce0*/  IMAD.MOV.U32 R11, RZ, RZ, R7 ;  /* 0x000000ffff0b7224 */ /* 0x000fe400078e0007 */
[----:B------:R-:W-:Y:S01]  /*9cf0*/  FADD.FTZ R177, R177, R174 ;  /* 0x000000aeb1b17221 */ /* 0x000fe20000010000 */
[----:B------:R-:W-:Y:S01]  /*9d00*/  FADD.FTZ R13, R13, R10 ;  /* 0x0000000a0d0d7221 */ /* 0x000fe20000010000 */
[----:B------:R-:W-:Y:S02]  /*9d10*/  IMAD.MOV.U32 R10, RZ, RZ, R8 ;  /* 0x000000ffff0a7224 */ /* 0x000fe400078e0008 */
[----:B------:R-:W-:Y:S01]  /*9d20*/  FADD.FTZ R176, R176, R177 ;  /* 0x000000b1b0b07221 */ /* 0x000fe20000010000 */
[----:B------:R-:W-:Y:S01]  /*9d30*/  FADD.FTZ R6, R202, R13 ;  /* 0x0000000dca067221 */ /* 0x000fe20000010000 */
[----:B------:R-:W-:-:S02]  /*9d40*/  IMAD.MOV.U32 R13, RZ, RZ, R2 ;  /* 0x000000ffff0d7224 */ /* 0x000fc400078e0002 */
[----:B------:R-:W-:Y:S01]  /*9d50*/  FADD.FTZ R5, R179, R176 ;  /* 0x000000b0b3057221 */ /* 0x000fe20000010000 */
[----:B------:R-:W-:Y:S02]  /*9d60*/  WARPGROUP.DEPBAR.LE gsb0, 0x0 ;  /* 0x00008000000079c5 */ /* 0x000fe40000010000 */
[----:B------:R-:W-:-:S06]  /*9d70*/  WARPGROUP.ARRIVE ;  /* 0x00000000000079c5 */ /* 0x000fcc0000000000 */
        /* <DEDUP_REMOVED lines=24> */
.L_x_7616:
[----:B------:R-:W-:-:S13]  /*9f00*/  ISETP.LE.AND P1, PT, RZ, UR31, PT ;  /* 0x0000001fff007c0c */ /* 0x000fda000bf23270 */
[----:B------:R-:W-:Y:S05]  /*9f10*/  @!P1 BRA `(.L_x_7626) ;  /* 0x0000003000449947 */ /* 0x000fea0003800000 */
[----:B------:R-:W-:Y:S01]  /*9f20*/  IMAD.MOV.U32 R11, RZ, RZ, R8 ;  /* 0x000000ffff0b7224 */ /* 0x000fe200078e0008 */
[----:B------:R-:W-:Y:S01]  /*9f30*/  ULDC UR29, c[0x0][0xad0] ;  /* 0x0002b400001d7ab9 */ /* 0x000fe20000000800 */
[----:B------:R-:W-:Y:S01]  /*9f40*/  IMAD.MOV.U32 R20, RZ, RZ, R7 ;  /* 0x000000ffff147224 */ /* 0x000fe200078e0007 */
[----:B------:R-:W-:Y:S01]  /*9f50*/  ULDC UR28, c[0x0][0xa80] ;  /* 0x0002a000001c7ab9 */ /* 0x000fe20000000800 */
[----:B------:R-:W-:-:S07]  /*9f60*/  IMAD.MOV.U32 R13, RZ, RZ, R2 ;  /* 0x000000ffff0d7224 */ /* 0x000fce00078e0002 */
.L_x_7635:
[----:B------:R-:W-:-:S05]  /*9f70*/  VIADD R2, R13, 0x1 ;  /* 0x000000010d027836 */ /* 0x000fca0000000000 */
[----:B------:R-:W-:-:S04]  /*9f80*/  ISETP.NE.AND P1, PT, R2, 0x2, PT ;  /* 0x000000020200780c */ /* 0x000fc80003f25270 */
[----:B------:R-:W-:Y:S02]  /*9f90*/  SEL R7, RZ, 0x1, P1 ;  /* 0x00000001ff077807 */ /* 0x000fe40000800000 */
[----:B------:R-:W-:Y:S02]  /*9fa0*/  SEL R2, R2, RZ, P1 ;  /* 0x000000ff02027207 */ /* 0x000fe40000800000 */
[----:B------:R-:W-:Y:S01]  /*9fb0*/  LOP3.LUT R16, R16, R7, RZ, 0x3c, !PT ;  /* 0x0000000710107212 */ /* 0x000fe200078e3cff */
[----:B--2---:R-:W-:Y:S06]  /*9fc0*/  @!P0 BRA `(.L_x_7627) ;  /* 0x0000000000048947 */ /* 0x004fec0003800000 */
[----:B------:R-:W-:Y:S01]  /*9fd0*/  BPT.TRAP 0x1 ;  /* 0x000000040000795c */ /* 0x000fe20000300000 */
.L_x_7627:
[----:B0-----:R-:W-:Y:S01]  /*9fe0*/  IMAD R9, R2, 0x8, R17 ;  /* 0x0000000802097824 */ /* 0x001fe200078e0211 */
[----:B------:R-:W-:-:S04]  /*9ff0*/  SHF.L.U32 R8, R16, 0x1f, RZ ;  /* 0x0000001f10087819 */ /* 0x000fc800000006ff */
[----:B------:R0:W1:Y:S01]  /*a000*/  SYNCS.PHASECHK.TRANS64.TRYWAIT P1, [R9+URZ+0x38830], R8 ;  /* 0x03883008090075a7 */ /* 0x000062000802017f */
[----:B------:R-:W-:Y:S05]  /*a010*/  @!P0 BRA `(.L_x_7628) ;  /* 0x0000000000048947 */ /* 0x000fea0003800000 */
[----:B------:R-:W-:Y:S01]  /*a020*/  BPT.TRAP 0x1 ;  /* 0x000000040000795c */ /* 0x000fe20000300000 */
.L_x_7628:
[----:B------:R-:W-:Y:S01]  /*a030*/  IMAD R7, R2, 0x200, R0 ;  /* 0x0000020002077824 */ /* 0x000fe200078e0200 */
[----:B-1----:R-:W-:Y:S06]  /*a040*/  @P1 BRA `(.L_x_7629) ;  /* 0x0000000000081947 */ /* 0x002fec0003800000 */
[----:B------:R-:W1:Y:S02]  /*a050*/  SYNCS.PHASECHK.TRANS64.TRYWAIT P1, [R9+URZ+0x38830], R8 ;  /* 0x03883008090075a7 */ /* 0x000e64000802017f */
[----:B-1----:R-:W-:Y:S05]  /*a060*/  @!P1 BRA `(.L_x_7630) ;  /* 0x000000cc001c9947 */ /* 0x002fea0003800000 */
.L_x_7629:
[----:B------:R-:W-:Y:S01]  /*a070*/  R2UR UR6, R7 ;  /* 0x00000000070672ca */ /* 0x000fe200000e0000 */
[----:B------:R-:W-:Y:S01]  /*a080*/  WARPGROUP.ARRIVE ;  /* 0x00000000000079c5 */ /* 0x000fe20000000000 */
[----:B------:R-:W-:Y:S01]  /*a090*/  UMOV UR7, 0x40000040 ;  /* 0x4000004000077882 */ /* 0x000fe20000000000 */
[----:B------:R-:W-:Y:S01]  /*a0a0*/  UMOV UR11, 0x40000040 ;  /* 0x40000040000b7882 */ /* 0x000fe20000000000 */
[----:B------:R-:W-:Y:S01]  /*a0b0*/  UMOV UR15, 0x40000040 ;  /* 0x40000040000f7882 */ /* 0x000fe20000000000 */
[----:B------:R-:W-:-:S08]  /*a0c0*/  UMOV UR19, 0x40000040 ;  /* 0x4000004000137882 */ /* 0x000fd00000000000 */
        /* <DEDUP_REMOVED lines=16> */
.L_x_7631:
[----:B------:R2:W3:Y:S01]  /*a1d0*/  SYNCS.PHASECHK.TRANS64.TRYWAIT P1, [R9+URZ+0x38850], R8 ;  /* 0x03885008090075a7 */ /* 0x0004e2000802017f */
[----:B------:R-:W-:Y:S05]  /*a1e0*/  @!P0 BRA `(.L_x_7632) ;  /* 0x0000000000048947 */ /* 0x000fea0003800000 */
[----:B------:R-:W-:Y:S01]  /*a1f0*/  BPT.TRAP 0x1 ;  /* 0x000000040000795c */ /* 0x000fe20000300000 */
.L_x_7632:
[----:B---3--:R-:W-:Y:S05]  /*a200*/  @P1 BRA `(.L_x_7633) ;  /* 0x0000000000081947 */ /* 0x008fea0003800000 */
[----:B------:R-:W3:Y:S02]  /*a210*/  SYNCS.PHASECHK.TRANS64.TRYWAIT P1, [R9+URZ+0x38850], R8 ;  /* 0x03885008090075a7 */ /* 0x000ee4000802017f */
[----:B---3--:R-:W-:Y:S05]  /*a220*/  @!P1 BRA `(.L_x_7634) ;  /* 0x000000c800c09947 */ /* 0x008fea0003800000 */
.L_x_7633:
        /* <DEDUP_REMOVED lines=13> */
[----:B------:R-:W-:Y:S01]  /*a300*/  UMOV UR6, UR28 ;  /* 0x0000001c00067c82 */ /* 0x000fe20008000000 */
[----:B------:R-:W-:Y:S01]  /*a310*/  VIADD R21, R4, 0x800 ;  /* 0x0000080004157836 */ /* 0x000fe20000000000 */
[----:B------:R-:W-:Y:S01]  /*a320*/  UMOV UR11, 0x40000040 ;  /* 0x40000040000b7882 */ /* 0x000fe20000000000 */
[----:B------:R-:W-:-:S02]  /*a330*/  VIADD R15, R7, 0x800 ;  /* 0x00000800070f7836 */ /* 0x000fc40000000000 */
[----:B------:R-:W-:Y:S01]  /*a340*/  HGMMA.64x64x16.F32 R152, gdesc[UR20], R152, gsb0 ;  /* 0x00e00000149879f0 */ /* 0x000fe20008000898 */
[----:B0-----:R-:W-:Y:S02]  /*a350*/  SHF.R.U32.HI R12, RZ, 0x7, R12 ;  /* 0x00000007ff0c7819 */ /* 0x001fe4000001160c */
        /* <DEDUP_REMOVED lines=165> */
[----:B------:R-:W-:-:S04]  /*adb0*/  VIADD R15, R7, 0xa00 ;  /* 0x00000a00070f7836 */ /* 0x000fc80000000000 */
        /* <DEDUP_REMOVED lines=175> */
[----:B------:R-:W-:-:S05]  /*b8b0*/  FMUL.FTZ R163, R183, UR29 ;  /* 0x0000001db7a37c20 */ /* 0x000fca0008410000 */
        /* <DEDUP_REMOVED lines=25> */
[----:B-1----:R-:W-:Y:S01]  /*ba50*/  FMNMX.FTZ R7, R205, R154, !PT ;  /* 0x0000009acd077209 */ /* 0x002fe20007810000 */
[----:B------:R-:W-:-:S06]  /*ba60*/  FMUL.FTZ R154, R166, UR29 ;  /* 0x0000001da69a7c20 */ /* 0x000fcc0008410000 */
        /* <DEDUP_REMOVED lines=8> */
[----:B0-----:R-:W-:Y:S01]  /*baf0*/  FMNMX.FTZ R167, R7, R160, !PT ;  /* 0x000000a007a77209 */ /* 0x001fe20007810000 */
[----:B------:R-:W-:Y:S01]  /*bb00*/  FMUL.FTZ R160, R178, UR29 ;  /* 0x0000001db2a07c20 */ /* 0x000fe20008410000 */
        /* <DEDUP_REMOVED lines=8> */
[----:B------:R-:W3:Y:S08]  /*bb90*/  MUFU.TANH R155, R155 ;  /* 0x0000009b009b7308 */ /* 0x000ef00000002400 */
[----:B------:R-:W4:Y:S01]  /*bba0*/  MUFU.TANH R156, R156 ;  /* 0x0000009c009c7308 */ /* 0x000f220000002400 */
[----:B-1----:R-:W-:-:S02]  /*bbb0*/  FMNMX.FTZ R7, R167, R168, !PT ;  /* 0x000000a8a7077209 */ /* 0x002fc40007810000 */
[----:B0-----:R-:W-:-:S03]  /*bbc0*/  FMNMX.FTZ R167, R153, R166, !PT ;  /* 0x000000a699a77209 */ /* 0x001fc60007810000 */
[C---:B------:R-:W-:Y:S02]  /*bbd0*/  FADD.FTZ R166, -R7.reuse, R20 ;  /* 0x0000001407a67221 */ /* 0x040fe40000010100 */
        /* <DEDUP_REMOVED lines=20> */
[----:B------:R-:W-:Y:S01]  /*bd20*/  FFMA.FTZ R206, R206, UR6, -R167 ;  /* 0x00000006cece7c23 */ /* 0x000fe200080108a7 */
[----:B------:R-:W-:-:S02]  /*bd30*/  IMAD R204, R2, 0x1000, R19 ;  /* 0x0000100002cc7824 */ /* 0x000fc400078e0213 */
[----:B------:R-:W0:Y:S01]  /*bd40*/  MUFU.TANH R160, R160 ;  /* 0x000000a000a07308 */ /* 0x000e220000002400 */
[----:B-1----:R-:W-:Y:S02]  /*bd50*/  FMNMX.FTZ R166, R158, R169, !PT ;  /* 0x000000a99ea67209 */ /* 0x002fe40007810000 */
[----:B------:R-:W-:-:S05]  /*bd60*/  R2UR UR10, R204 ;  /* 0x00000000cc0a72ca */ /* 0x000fca00000e0000 */
[----:B------:R-:W1:Y:S01]  /*bd70*/  MUFU.TANH R161, R161 ;  /* 0x000000a100a17308 */ /* 0x000e620000002400 */
[----:B--2---:R-:W-:-:S07]  /*bd80*/  FMNMX.FTZ R169, R159, R166, !PT ;  /* 0x000000a69fa97209 */ /* 0x004fce0007810000 */
[----:B------:R-:W2:Y:S01]  /*bd90*/  MUFU.TANH R162, R162 ;  /* 0x000000a200a27308 */ /* 0x000ea20000002400 */
[----:B0-----:R-:W-:Y:S01]  /*bda0*/  FMNMX.FTZ R8, R160, R169, !PT ;  /* 0x000000a9a0087209 */ /* 0x001fe20007810000 */
[----:B------:R-:W-:-:S06]  /*bdb0*/  FFMA.FTZ R169, R188, UR6, -R167 ;  /* 0x00000006bca97c23 */ /* 0x000fcc00080108a7 */
[----:B------:R-:W0:Y:S01]  /*bdc0*/  MUFU.TANH R163, R163 ;  /* 0x000000a300a37308 */ /* 0x000e220000002400 */
[----:B-1----:R-:W-:-:S07]  /*bdd0*/  FMNMX.FTZ R171, R161, R8, !PT ;  /* 0x00000008a1ab7209 */ /* 0x002fce0007810000 */
[----:B------:R1:W3:Y:S01]  /*bde0*/  MUFU.EX2 R20, R170 ;  /* 0x000000aa00147308 */ /* 0x0002e20000000800 */
[----:B--2---:R-:W-:Y:S01]  /*bdf0*/  FMNMX.FTZ R8, R162, R171, !PT ;  /* 0x000000aba2087209 */ /* 0x004fe20007810000 */
[----:B------:R-:W-:-:S06]  /*be00*/  FFMA.FTZ R171, R197, UR6, -R167 ;  /* 0x00000006c5ab7c23 */ /* 0x000fcc00080108a7 */
[----:B------:R-:W-:Y:S01]  /*be10*/  MUFU.EX2 R21, R21 ;  /* 0x0000001500157308 */ /* 0x000fe20000000800 */
[----:B0-----:R-:W-:Y:S01]  /*be20*/  FMNMX.FTZ R8, R163, R8, !PT ;  /* 0x00000008a3087209 */ /* 0x001fe20007810000 */
[----:B-1----:R-:W-:-:S04]  /*be30*/  FFMA.FTZ R170, R196, UR6, -R167 ;  /* 0x00000006c4aa7c23 */ /* 0x002fc800080108a7 */
[----:B------:R-:W0:Y:S02]  /*be40*/  SHFL.BFLY PT, R177, R8, 0x2, 0x1f ;  /* 0x0c401f0008b17f89 */ /* 0x000e2400000e0000 */
[----:B------:R-:W1:Y:S01]  /*be50*/  MUFU.EX2 R168, R168 ;  /* 0x000000a800a87308 */ /* 0x000e620000000800 */
[-C--:B---3--:R-:W-:Y:S01]  /*be60*/  FMUL.FTZ R24, R24, R20.reuse ;  /* 0x0000001418187220 */ /* 0x088fe20000410000 */
        /* <DEDUP_REMOVED lines=20> */
[----:B0-----:R-:W-:Y:S01]  /*bfb0*/  FMNMX.FTZ R166, R8, R177, !PT ;  /* 0x000000b108a67209 */ /* 0x001fe20007810000 */
[----:B------:R-:W-:Y:S01]  /*bfc0*/  FFMA.FTZ R177, R165, UR6, -R167 ;  /* 0x00000006a5b17c23 */ /* 0x000fe200080108a7 */
        /* <DEDUP_REMOVED lines=36> */
[----:B------:R-:W-:Y:S01]  /*c210*/  FFMA.FTZ R197, R153, UR6, -R165 ;  /* 0x0000000699c57c23 */ /* 0x000fe200080108a5 */
[----:B------:R-:W-:-:S02]  /*c220*/  IMAD.MOV R153, RZ, RZ, -R184 ;  /* 0x000000ffff997224 */ /* 0x000fc400078e0ab8 */
[----:B------:R-:W-:Y:S01]  /*c230*/  FMUL.FTZ R11, R11, UR6 ;  /* 0x000000060b0b7c20 */ /* 0x000fe20008410000 */
[--C-:B------:R-:W-:Y:S01]  /*c240*/  FFMA.FTZ R183, R12, UR6, -R165.reuse ;  /* 0x000000060cb77c23 */ /* 0x100fe200080108a5 */
[--C-:B------:R-:W-:Y:S01]  /*c250*/  FFMA.FTZ R12, R14, UR6, -R165.reuse ;  /* 0x000000060e0c7c23 */ /* 0x100fe200080108a5 */
[--C-:B------:R-:W-:Y:S01]  /*c260*/  FFMA.FTZ R14, R152, UR6, -R165.reuse ;  /* 0x00000006980e7c23 */ /* 0x100fe200080108a5 */
[----:B------:R-:W-:Y:S01]  /*c270*/  ISETP.NE.AND P1, PT, R18, R153, PT ;  /* 0x000000991200720c */ /* 0x000fe20003f25270 */
[--C-:B------:R-:W-:Y:S01]  /*c280*/  FFMA.FTZ R188, R154, UR6, -R165.reuse ;  /* 0x000000069abc7c23 */ /* 0x100fe200080108a5 */
[----:B------:R-:W0:Y:S01]  /*c290*/  MUFU.EX2 R11, R11 ;  /* 0x0000000b000b7308 */ /* 0x000e220000000800 */
[----:B------:R-:W-:Y:S02]  /*c2a0*/  @!P2 VIADD R152, R9, 0x38840 ;  /* 0x000388400998a836 */ /* 0x000fe40000000000 */
[--C-:B------:R-:W-:Y:S01]  /*c2b0*/  FFMA.FTZ R10, R10, UR6, -R165.reuse ;  /* 0x000000060a0a7c23 */ /* 0x100fe200080108a5 */
[--C-:B------:R-:W-:Y:S01]  /*c2c0*/  FFMA.FTZ R15, R15, UR6, -R165.reuse ;  /* 0x000000060f0f7c23 */ /* 0x100fe200080108a5 */
[--C-:B------:R-:W-:Y:S01]  /*c2d0*/  FFMA.FTZ R199, R155, UR6, -R165.reuse ;  /* 0x000000069bc77c23 */ /* 0x100fe200080108a5 */
[--C-:B------:R-:W-:Y:S01]  /*c2e0*/  FFMA.FTZ R196, R156, UR6, -R165.reuse ;  /* 0x000000069cc47c23 */ /* 0x100fe200080108a5 */
[----:B------:R-:W-:Y:S01]  /*c2f0*/  @!P2 PRMT R152, RZ, 0x654, R152 ;  /* 0x00000654ff98a816 */ /* 0x000fe20000000098 */
[--C-:B------:R-:W-:Y:S01]  /*c300*/  FFMA.FTZ R201, R157, UR6, -R165.reuse ;  /* 0x000000069dc97c23 */ /* 0x100fe200080108a5 */
[--C-:B------:R-:W-:Y:S01]  /*c310*/  FFMA.FTZ R198, R158, UR6, -R165.reuse ;  /* 0x000000069ec67c23 */ /* 0x100fe200080108a5 */
[----:B------:R-:W-:Y:S01]  /*c320*/  FFMA.FTZ R203, R159, UR6, -R165 ;  /* 0x000000069fcb7c23 */ /* 0x000fe200080108a5 */
[----:B------:R1:W-:Y:S01]  /*c330*/  @!P2 SYNCS.ARRIVE.TRANS64.RED.A1T0 RZ, [R152+URZ], RZ ;  /* 0x000000ff98ffa9a7 */ /* 0x0003e2000810043f */
[----:B------:R-:W-:-:S02]  /*c340*/  @!P1 IMAD R154, R13, 0x40, R22 ;  /* 0x000000400d9a9824 */ /* 0x000fc400078e0216 */
[--C-:B------:R-:W-:Y:S01]  /*c350*/  FFMA.FTZ R200, R160, UR6, -R165.reuse ;  /* 0x00000006a0c87c23 */ /* 0x100fe200080108a5 */
[--C-:B------:R-:W-:Y:S01]  /*c360*/  FFMA.FTZ R205, R161, UR6, -R165.reuse ;  /* 0x00000006a1cd7c23 */ /* 0x100fe200080108a5 */
[----:B------:R-:W-:Y:S01]  /*c370*/  FFMA.FTZ R13, R162, UR6, -R165 ;  /* 0x00000006a20d7c23 */ /* 0x000fe200080108a5 */
[----:B------:R-:W-:Y:S02]  /*c380*/  @!P1 IMAD R154, R154, 0x4, R17 ;  /* 0x000000049a9a9824 */ /* 0x000fe400078e0211 */
[----:B------:R-:W-:Y:S01]  /*c390*/  FFMA.FTZ R202, R163, UR6, -R165 ;  /* 0x00000006a3ca7c23 */ /* 0x000fe200080108a5 */
[----:B------:R-:W-:Y:S01]  /*c3a0*/  MUFU.EX2 R10, R10 ;  /* 0x0000000a000a7308 */ /* 0x000fe20000000800 */
[----:B-1----:R-:W-:Y:S01]  /*c3b0*/  F2FP.F16.F32.PACK_AB R152, R168, R21 ;  /* 0x00000015a898723e */ /* 0x002fe200000000ff */
[----:B0-----:R-:W-:Y:S01]  /*c3c0*/  FMUL.FTZ R26, R26, R11 ;  /* 0x0000000b1a1a7220 */ /* 0x001fe20000410000 */
[----:B------:R-:W-:Y:S01]  /*c3d0*/  @!P1 STS [R154+0x38400], R20 ;  /* 0x038400149a009388 */ /* 0x000fe20000000800 */
[----:B------:R-:W-:Y:S01]  /*c3e0*/  F2FP.F16.F32.PACK_AB R156, R172, R171 ;  /* 0x000000abac9c723e */ /* 0x000fe200000000ff */
[----:B------:R-:W-:Y:S01]  /*c3f0*/  FMUL.FTZ R27, R27, R11 ;  /* 0x0000000b1b1b7220 */ /* 0x000fe20000410000 */
[----:B------:R-:W-:Y:S01]  /*c400*/  F2FP.F16.F32.PACK_AB R158, R174, R173 ;  /* 0x000000adae9e723e */ /* 0x000fe200000000ff */
[----:B------:R0:W-:Y:S01]  /*c410*/  @!P1 STS [R154+0x38420], R11 ;  /* 0x0384200b9a009388 */ /* 0x0001e20000000800 */
        /* <DEDUP_REMOVED lines=65> */
[----:B0-----:R-:W-:Y:S01]  /*c830*/  F2FP.F16.F32.PACK_AB R159, R199, R188 ;  /* 0x000000bcc79f723e */ /* 0x001fe200000000ff */
        /* <DEDUP_REMOVED lines=33> */
[-C--:B------:R-:W-:Y:S01]  /*ca50*/  FMUL.FTZ R150, R150, R11.reuse ;  /* 0x0000000b96967220 */ /* 0x080fe20000410000 */
[----:B------:R-:W-:Y:S01]  /*ca60*/  FMUL.FTZ R151, R151, R11 ;  /* 0x0000000b97977220 */ /* 0x000fe20000410000 */
[----:B------:R2:W-:Y:S01]  /*ca70*/  STSM.16.M88.4 [R185+0x36400], R152 ;  /* 0x03640098b9007844 */ /* 0x0005e20000000200 */
[----:B------:R-:W-:Y:S01]  /*ca80*/  FFMA.FTZ R6, R11, R6, R10 ;  /* 0x000000060b067223 */ /* 0x000fe2000001000a */
[----:B------:R-:W-:Y:S01]  /*ca90*/  FFMA.FTZ R5, R20, R5, R21 ;  /* 0x0000000514057223 */ /* 0x000fe20000010015 */
[----:B------:R-:W0:Y:S01]  /*caa0*/  MUFU.EX2 R203, R203 ;  /* 0x000000cb00cb7308 */ /* 0x000e220000000800 */
[----:B-1----:R-:W-:Y:S01]  /*cab0*/  F2FP.F16.F32.PACK_AB R161, R201, R196 ;  /* 0x000000c4c9a1723e */ /* 0x002fe200000000ff */
[----:B------:R2:W-:Y:S01]  /*cac0*/  STSM.16.M88.4 [R189], R156 ;  /* 0x0000009cbd007844 */ /* 0x0005e20000000200 */
[----:B------:R-:W-:Y:S01]  /*cad0*/  FADD.FTZ R183, R183, R6 ;  /* 0x00000006b7b77221 */ /* 0x000fe20000010000 */
[----:B------:R-:W-:Y:S01]  /*cae0*/  FADD.FTZ R168, R168, R5 ;  /* 0x00000005a8a87221 */ /* 0x000fe20000010000 */
[----:B------:R-:W-:Y:S01]  /*caf0*/  ISETP.LT.AND P1, PT, RZ, UR31, PT ;  /* 0x0000001fff007c0c */ /* 0x000fe2000bf21270 */
[----:B------:R-:W-:-:S02]  /*cb00*/  @!P2 VIADD R9, R9, 0x38860 ;  /* 0x000388600909a836 */ /* 0x000fc40000000000 */
[----:B------:R-:W-:Y:S01]  /*cb10*/  FADD.FTZ R12, R12, R183 ;  /* 0x000000b70c0c7221 */ /* 0x000fe20000010000 */
[----:B------:R-:W-:Y:S01]  /*cb20*/  MUFU.EX2 R179, R179 ;  /* 0x000000b300b37308 */ /* 0x000fe20000000800 */
[----:B------:R-:W-:Y:S01]  /*cb30*/  FADD.FTZ R169, R169, R168 ;  /* 0x000000a8a9a97221 */ /* 0x000fe20000010000 */
[----:B------:R-:W-:Y:S01]  /*cb40*/  UIADD3 UR31, UR31, -0x1, URZ ;  /* 0xffffffff1f1f7890 */ /* 0x000fe2000fffe03f */
[----:B------:R-:W-:Y:S01]  /*cb50*/  FADD.FTZ R15, R15, R12 ;  /* 0x0000000c0f0f7221 */ /* 0x000fe20000010000 */
[----:B------:R-:W-:Y:S01]  /*cb60*/  @!P2 PRMT R9, RZ, 0x654, R9 ;  /* 0x00000654ff09a816 */ /* 0x000fe20000000009 */
[----:B------:R-:W-:Y:S01]  /*cb70*/  FADD.FTZ R170, R170, R169 ;  /* 0x000000a9aaaa7221 */ /* 0x000fe20000010000 */
[----:B------:R-:W-:Y:S02]  /*cb80*/  IMAD.MOV.U32 R11, RZ, RZ, R8 ;  /* 0x000000ffff0b7224 */ /* 0x000fe400078e0008 */
[----:B------:R-:W-:Y:S01]  /*cb90*/  FADD.FTZ R14, R14, R15 ;  /* 0x0000000f0e0e7221 */ /* 0x000fe20000010000 */
[----:B------:R-:W1:Y:S01]  /*cba0*/  MUFU.EX2 R180, R180 ;  /* 0x000000b400b47308 */ /* 0x000e620000000800 */
[----:B0-----:R-:W-:Y:S01]  /*cbb0*/  F2FP.F16.F32.PACK_AB R163, R203, R198 ;  /* 0x000000c6cba3723e */ /* 0x001fe200000000ff */
[----:B------:R-:W-:Y:S01]  /*cbc0*/  FADD.FTZ R171, R171, R170 ;  /* 0x000000aaabab7221 */ /* 0x000fe20000010000 */
[----:B------:R-:W-:Y:S01]  /*cbd0*/  FADD.FTZ R197, R197, R14 ;  /* 0x0000000ec5c57221 */ /* 0x000fe20000010000 */
[----:B------:R-:W-:-:S02]  /*cbe0*/  IMAD.MOV.U32 R20, RZ, RZ, R7 ;  /* 0x000000ffff147224 */ /* 0x000fc400078e0007 */
[----:B------:R2:W-:Y:S01]  /*cbf0*/  STSM.16.M88.4 [R186], R160 ;  /* 0x000000a0ba007844 */ /* 0x0005e20000000200 */
[----:B------:R-:W-:Y:S01]  /*cc00*/  FADD.FTZ R172, R172, R171 ;  /* 0x000000abacac7221 */ /* 0x000fe20000010000 */
[----:B------:R0:W-:Y:S01]  /*cc10*/  MUFU.EX2 R181, R206 ;  /* 0x000000ce00b57308 */ /* 0x0001e20000000800 */
[----:B------:R-:W-:Y:S02]  /*cc20*/  FADD.FTZ R188, R188, R197 ;  /* 0x000000c5bcbc7221 */ /* 0x000fe40000010000 */
[----:B------:R-:W-:Y:S02]  /*cc30*/  FADD.FTZ R173, R173, R172 ;  /* 0x000000acadad7221 */ /* 0x000fe40000010000 */
[----:B------:R-:W-:Y:S02]  /*cc40*/  FADD.FTZ R199, R199, R188 ;  /* 0x000000bcc7c77221 */ /* 0x000fe40000010000 */
[----:B------:R-:W-:Y:S01]  /*cc50*/  FADD.FTZ R174, R174, R173 ;  /* 0x000000adaeae7221 */ /* 0x000fe20000010000 */
[----:B------:R-:W3:Y:S01]  /*cc60*/  MUFU.EX2 R182, R182 ;  /* 0x000000b600b67308 */ /* 0x000ee20000000800 */
[----:B-1----:R-:W-:Y:S01]  /*cc70*/  F2FP.F16.F32.PACK_AB R164, R180, R179 ;  /* 0x000000b3b4a4723e */ /* 0x002fe200000000ff */
[----:B0-----:R-:W-:-:S02]  /*cc80*/  VIADD R206, R204, 0x80 ;  /* 0x00000080ccce7836 */ /* 0x001fc40000000000 */
[----:B------:R-:W-:Y:S01]  /*cc90*/  FADD.FTZ R196, R196, R199 ;  /* 0x000000c7c4c47221 */ /* 0x000fe20000010000 */
[----:B------:R-:W-:-:S03]  /*cca0*/  FADD.FTZ R175, R175, R174 ;  /* 0x000000aeafaf7221 */ /* 0x000fc60000010000 */
[----:B------:R-:W-:Y:S01]  /*ccb0*/  FADD.FTZ R201, R201, R196 ;  /* 0x000000c4c9c97221 */ /* 0x000fe20000010000 */
[----:B------:R-:W-:Y:S01]  /*ccc0*/  MUFU.EX2 R200, R200 ;  /* 0x000000c800c87308 */ /* 0x000fe20000000800 */
[----:B------:R-:W-:Y:S02]  /*ccd0*/  FADD.FTZ R176, R176, R175 ;  /* 0x000000afb0b07221 */ /* 0x000fe40000010000 */
[----:B------:R-:W-:Y:S02]  /*cce0*/  FADD.FTZ R198, R198, R201 ;  /* 0x000000c9c6c67221 */ /* 0x000fe40000010000 */
[----:B------:R-:W-:Y:S02]  /*ccf0*/  FADD.FTZ R177, R177, R176 ;  /* 0x000000b0b1b17221 */ /* 0x000fe40000010000 */
[----:B------:R-:W-:Y:S01]  /*cd00*/  FADD.FTZ R203, R203, R198 ;  /* 0x000000c6cbcb7221 */ /* 0x000fe20000010000 */
[----:B------:R-:W0:Y:S01]  /*cd10*/  MUFU.EX2 R205, R205 ;  /* 0x000000cd00cd7308 */ /* 0x000e220000000800 */
[----:B---3--:R-:W-:Y:S01]  /*cd20*/  F2FP.F16.F32.PACK_AB R166, R182, R181 ;  /* 0x000000b5b6a6723e */ /* 0x008fe200000000ff */
[----:B------:R-:W-:-:S04]  /*cd30*/  FADD.FTZ R178, R178, R177 ;  /* 0x000000b1b2b27221 */ /* 0x000fc80000010000 */
[----:B------:R-:W-:Y:S02]  /*cd40*/  FADD.FTZ R179, R179, R178 ;  /* 0x000000b2b3b37221 */ /* 0x000fe40000010000 */
[----:B------:R-:W-:Y:S02]  /*cd50*/  MUFU.EX2 R13, R13 ;  /* 0x0000000d000d7308 */ /* 0x000fe40000000800 */
[----:B------:R-:W-:-:S04]  /*cd60*/  FADD.FTZ R180, R180, R179 ;  /* 0x000000b3b4b47221 */ /* 0x000fc80000010000 */
[----:B------:R-:W-:Y:S02]  /*cd70*/  FADD.FTZ R5, R181, R180 ;  /* 0x000000b4b5057221 */ /* 0x000fe40000010000 */
[----:B------:R-:W1:Y:S01]  /*cd80*/  MUFU.EX2 R202, R202 ;  /* 0x000000ca00ca7308 */ /* 0x000e620000000800 */
[----:B0-----:R-:W-:Y:S01]  /*cd90*/  F2FP.F16.F32.PACK_AB R165, R205, R200 ;  /* 0x000000c8cda5723e */ /* 0x001fe200000000ff */
[----:B------:R-:W-:Y:S01]  /*cda0*/  FADD.FTZ R200, R200, R203 ;  /* 0x000000cbc8c87221 */ /* 0x000fe20000010000 */
[----:B------:R-:W-:-:S03]  /*cdb0*/  FADD.FTZ R5, R182, R5 ;  /* 0x00000005b6057221 */ /* 0x000fc60000010000 */
[----:B------:R-:W-:Y:S01]  /*cdc0*/  FADD.FTZ R200, R205, R200 ;  /* 0x000000c8cdc87221 */ /* 0x000fe20000010000 */
[----:B-1----:R-:W-:-:S03]  /*cdd0*/  F2FP.F16.F32.PACK_AB R167, R202, R13 ;  /* 0x0000000dcaa7723e */ /* 0x002fc600000000ff */
[----:B------:R-:W-:Y:S02]  /*cde0*/  FADD.FTZ R13, R13, R200 ;  /* 0x000000c80d0d7221 */ /* 0x000fe40000010000 */
[----:B------:R2:W-:Y:S01]  /*cdf0*/  STSM.16.M88.4 [R187], R164 ;  /* 0x000000a4bb007844 */ /* 0x0005e20000000200 */
[----:B------:R-:W-:Y:S01]  /*ce00*/  WARPGROUP.ARRIVE ;  /* 0x00000000000079c5 */ /* 0x000fe20000000000 */
[----:B------:R-:W-:Y:S01]  /*ce10*/  FADD.FTZ R6, R202, R13 ;  /* 0x0000000dca067221 */ /* 0x000fe20000010000 */
[----:B------:R-:W-:-:S04]  /*ce20*/  IMAD.MOV.U32 R13, RZ, RZ, R2 ;  /* 0x000000ffff0d7224 */ /* 0x000fc800078e0002 */
[----:B------:R-:W-:Y:S01]  /*ce30*/  HGMMA.64x256x16.F32 R24, R152, gdesc[UR8].tnspB, R24, gsb0 ;  /* 0x43e0000898187df0 */ /* 0x000fe20008000818 */
        /* <DEDUP_REMOVED lines=31> */
.L_x_7626:
[----:B------:R-:W1:Y:S01]  /*d030*/  SHFL.BFLY PT, R0, R5, 0x2, 0x1f ;  /* 0x0c401f0005007f89 */ /* 0x000e6200000e0000 */
[----:B------:R-:W-:Y:S01]  /*d040*/  IMAD.U32 R12, RZ, RZ, UR6 ;  /* 0x00000006ff0c7e24 */ /* 0x000fe2000f8e00ff */
[----:B------:R-:W-:Y:S02]  /*d050*/  UIADD3 UR36, UR36, 0x1, URZ ;  /* 0x0000000124247890 */ /* 0x000fe4000fffe03f */
[----:B0-2---:R-:W0:Y:S01]  /*d060*/  SHFL.BFLY PT, R9, R6, 0x2, 0x1f ;  /* 0x0c401f0006097f89 */ /* 0x005e2200000e0000 */
[----:B------:R-:W-:Y:S08]  /*d070*/  BAR.ARV 0x8, 0x100 ;  /* 0x0204000000007b1d */ /* 0x000ff00000002000 */
[----:B------:R-:W-:Y:S01]  /*d080*/  BAR.SYNC.DEFER_BLOCKING 0xf, 0x100 ;  /* 0x03c4000000007b1d */ /* 0x000fe20000010000 */
[----:B-1----:R-:W-:Y:S01]  /*d090*/  FADD.FTZ R0, R0, R5 ;  /* 0x0000000500007221 */ /* 0x002fe20000010000 */
[----:B------:R-:W-:-:S02]  /*d0a0*/  VIADD R5, R2, 0x1 ;  /* 0x0000000102057836 */ /* 0x000fc40000000000 */
[----:B0-----:R-:W-:Y:S02]  /*d0b0*/  FADD.FTZ R11, R9, R6 ;  /* 0x00000006090b7221 */ /* 0x001fe40000010000 */
[----:B------:R-:W0:Y:S01]  /*d0c0*/  SHFL.BFLY PT, R3, R0, 0x1, 0x1f ;  /* 0x0c201f0000037f89 */ /* 0x000e2200000e0000 */
[----:B------:R-:W-:-:S03]  /*d0d0*/  ISETP.NE.AND P1, PT, R5, 0x2, PT ;  /* 0x000000020500780c */ /* 0x000fc60003f25270 */
[----:B------:R-:W1:Y:S01]  /*d0e0*/  SHFL.BFLY PT, R4, R11, 0x1, 0x1f ;  /* 0x0c201f000b047f89 */ /* 0x000e6200000e0000 */
[----:B0-----:R-:W-:Y:S01]  /*d0f0*/  FADD.FTZ R10, R0, R3 ;  /* 0x00000003000a7221 */ /* 0x001fe20000010000 */
[----:B------:R-:W-:Y:S02]  /*d100*/  IMAD.MOV R3, RZ, RZ, -R184 ;  /* 0x000000ffff037224 */ /* 0x000fe400078e0ab8 */
[----:B------:R-:W-:Y:S02]  /*d110*/  IMAD.MOV.U32 R0, RZ, RZ, -0x800000 ;  /* 0xff800000ff007424 */ /* 0x000fe400078e00ff */
[----:B-1----:R-:W-:Y:S01]  /*d120*/  FADD.FTZ R9, R11, R4 ;  /* 0x000000040b097221 */ /* 0x002fe20000010000 */
[----:B------:R-:W-:Y:S01]  /*d130*/  FSETP.NE.FTZ.AND P2, PT, R10, RZ, PT ;  /* 0x000000ff0a00720b */ /* 0x000fe20003f55000 */
[----:B------:R-:W-:Y:S01]  /*d140*/  IMAD.MOV.U32 R4, RZ, RZ, RZ ;  /* 0x000000ffff047224 */ /* 0x000fe200078e00ff */
[----:B------:R-:W-:Y:S01]  /*d150*/  ISETP.NE.AND P0, PT, R18, R3, PT ;  /* 0x000000031200720c */ /* 0x000fe20003f05270 */
[----:B------:R-:W-:Y:S01]  /*d160*/  IMAD.MOV.U32 R3, RZ, RZ, RZ ;  /* 0x000000ffff037224 */ /* 0x000fe200078e00ff */
[----:B------:R-:W-:-:S02]  /*d170*/  FSETP.NE.FTZ.AND P3, PT, R9, RZ, PT ;  /* 0x000000ff0900720b */ /* 0x000fc40003f75000 */
[----:B------:R-:W-:-:S04]  /*d180*/  SEL R11, RZ, 0x1, P1 ;  /* 0x00000001ff0b7807 */ /* 0x000fc80000800000 */
[----:B------:R-:W-:-:S03]  /*d190*/  LOP3.LUT R16, R16, R11, RZ, 0x3c, !PT ;  /* 0x0000000b10107212 */ /* 0x000fc600078e3cff */
[----:B------:R-:W0:Y:S02]  /*d1a0*/  @P2 MUFU.RCP R3, R10 ;  /* 0x0000000a00032308 */ /* 0x000e240000001000 */
[----:B------:R-:W-:Y:S02]  /*d1b0*/  @!P0 IMAD R2, R2, 0x40, R22 ;  /* 0x0000004002028824 */ /* 0x000fe400078e0216 */
[----:B------:R-:W-:Y:S02]  /*d1c0*/  @P3 FMUL.FTZ R12, R12, 0.69314718246459960938 ;  /* 0x3f3172180c0c3820 */ /* 0x000fe40000410000 */
[----:B------:R-:W-:Y:S02]  /*d1d0*/  @!P0 IMAD R2, R2, 0x4, R17 ;  /* 0x0000000402028824 */ /* 0x000fe400078e0211 */
[----:B------:R-:W1:Y:S08]  /*d1e0*/  @P3 MUFU.RCP R4, R9 ;  /* 0x0000000900043308 */ /* 0x000e700000001000 */
[----:B------:R-:W2:Y:S01]  /*d1f0*/  @P2 MUFU.LG2 R10, R10 ;  /* 0x0000000a000a2308 */ /* 0x000ea20000000c00 */
[----:B0-----:R-:W-:Y:S01]  /*d200*/  @!P0 STS [R2+0x38400], R3 ;  /* 0x0384000302008388 */ /* 0x001fe20000000800 */
[-C--:B------:R-:W-:Y:S01]  /*d210*/  FMUL.FTZ R208, R24, R3.reuse ;  /* 0x0000000318d07220 */ /* 0x080fe20000410000 */
[-C--:B------:R-:W-:Y:S01]  /*d220*/  FMUL.FTZ R21, R25, R3.reuse ;  /* 0x0000000319157220 */ /* 0x080fe20000410000 */
[-C--:B------:R-:W-:Y:S01]  /*d230*/  FMUL.FTZ R205, R28, R3.reuse ;  /* 0x000000031ccd7220 */ /* 0x080fe20000410000 */
[-C--:B------:R-:W-:Y:S01]  /*d240*/  FMUL.FTZ R6, R29, R3.reuse ;  /* 0x000000031d067220 */ /* 0x080fe20000410000 */
[-C--:B------:R-:W-:Y:S01]  /*d250*/  FMUL.FTZ R213, R32, R3.reuse ;  /* 0x0000000320d57220 */ /* 0x080fe20000410000 */
[-C--:B------:R-:W-:Y:S01]  /*d260*/  FMUL.FTZ R211, R33, R3.reuse ;  /* 0x0000000321d37220 */ /* 0x080fe20000410000 */
[----:B------:R2:W0:Y:S01]  /*d270*/  @P3 MUFU.LG2 R11, R9 ;  /* 0x00000009000b3308 */ /* 0x0004220000000c00 */
[----:B-1----:R1:W-:Y:S01]  /*d280*/  @!P0 STS [R2+0x38420], R4 ;  /* 0x0384200402008388 */ /* 0x0023e20000000800 */
[-C--:B------:R-:W-:Y:S01]  /*d290*/  FMUL.FTZ R212, R36, R3.reuse ;  /* 0x0000000324d47220 */ /* 0x080fe20000410000 */
[-C--:B------:R-:W-:Y:S01]  /*d2a0*/  FMUL.FTZ R209, R37, R3.reuse ;  /* 0x0000000325d17220 */ /* 0x080fe20000410000 */
[-C--:B------:R-:W-:Y:S01]  /*d2b0*/  FMUL.FTZ R210, R40, R3.reuse ;  /* 0x0000000328d27220 */ /* 0x080fe20000410000 */
[-C--:B------:R-:W-:Y:S01]  /*d2c0*/  FMUL.FTZ R206, R41, R3.reuse ;  /* 0x0000000329ce7220 */ /* 0x080fe20000410000 */
[-C--:B------:R-:W-:Y:S01]  /*d2d0*/  FMUL.FTZ R207, R44, R3.reuse ;  /* 0x000000032ccf7220 */ /* 0x080fe20000410000 */
[-C--:B------:R-:W-:Y:S01]  /*d2e0*/  FMUL.FTZ R203, R45, R3.reuse ;  /* 0x000000032dcb7220 */ /* 0x080fe20000410000 */
[-C--:B------:R-:W-:Y:S01]  /*d2f0*/  FMUL.FTZ R204, R48, R3.reuse ;  /* 0x0000000330cc7220 */ /* 0x080fe20000410000 */
[----:B--2---:R-:W-:Y:S01]  /*d300*/  @P2 FMUL.FTZ R9, R10, 0.69314718246459960938 ;  /* 0x3f3172180a092820 */ /* 0x004fe20000410000 */
[----:B------:R-:W-:Y:S01]  /*d310*/  FMUL.FTZ R201, R49, R3 ;  /* 0x0000000331c97220 */ /* 0x000fe20000410000 */
[----:B-1----:R-:W-:-:S02]  /*d320*/  IMAD.U32 R2, RZ, RZ, UR6 ;  /* 0x00000006ff027e24 */ /* 0x002fc4000f8e00ff */
[-C--:B------:R-:W-:Y:S01]  /*d330*/  FMUL.FTZ R202, R52, R3.reuse ;  /* 0x0000000334ca7220 */ /* 0x080fe20000410000 */
[-C--:B------:R-:W-:Y:S01]  /*d340*/  FMUL.FTZ R199, R53, R3.reuse ;  /* 0x0000000335c77220 */ /* 0x080fe20000410000 */
[-C--:B------:R-:W-:Y:S01]  /*d350*/  FMUL.FTZ R200, R56, R3.reuse ;  /* 0x0000000338c87220 */ /* 0x080fe20000410000 */
[----:B------:R-:W-:Y:S01]  /*d360*/  @P2 FMUL.FTZ R2, R2, 0.69314718246459960938 ;  /* 0x3f31721802022820 */ /* 0x000fe20000410000 */
        /* <DEDUP_REMOVED lines=50> */
[----:B------:R-:W-:Y:S01]  /*d690*/  @P2 FFMA.FTZ R3, R2, R7, R9 ;  /* 0x0000000702032223 */ /* 0x000fe20000010009 */
        /* <DEDUP_REMOVED lines=67> */
.L_x_7602:
        /* <DEDUP_REMOVED lines=10> */
[----:B------:R-:W-:Y:S01]  /*db70*/  IMAD R7, R215, 0x40, R23 ;  /* 0x00000040d7077824 */ /* 0x000fe200078e0217 */
[----:B------:R-:W-:Y:S01]  /*db80*/  F2FP.F16.F32.PACK_AB R6, R6, R205 ;  /* 0x000000cd0606723e */ /* 0x000fe200000000ff */
[----:B------:R-:W-:Y:S01]  /*db90*/  USHF.R.S32.HI UR12, URZ, 0x1f, UR42 ;  /* 0x0000001f3f0c7899 */ /* 0x000fe2000801142a */
[----:B------:R-:W-:Y:S01]  /*dba0*/  BAR.SYNC.DEFER_BLOCKING 0x1, 0x100 ;  /* 0x0044000000007b1d */ /* 0x000fe20000010000 */
[----:B------:R-:W-:Y:S01]  /*dbb0*/  F2FP.F16.F32.PACK_AB R112, R113, R112 ;  /* 0x000000707170723e */ /* 0x000fe200000000ff */
[----:B------:R-:W-:Y:S01]  /*dbc0*/  USHF.R.S32.HI UR13, URZ, 0x1f, UR39 ;  /* 0x0000001f3f0d7899 */ /* 0x000fe20008011427 */
[----:B------:R-:W-:Y:S02]  /*dbd0*/  F2FP.F16.F32.PACK_AB R113, R19, R114 ;  /* 0x000000721371723e */ /* 0x000fe400000000ff */
[----:B------:R-:W-:Y:S02]  /*dbe0*/  F2FP.F16.F32.PACK_AB R114, R117, R116 ;  /* 0x000000747572723e */ /* 0x000fe400000000ff */
[----:B------:R-:W-:Y:S01]  /*dbf0*/  F2FP.F16.F32.PACK_AB R115, R108, R115 ;  /* 0x000000736c73723e */ /* 0x000fe200000000ff */
[----:B------:R-:W1:Y:S01]  /*dc00*/  SHFL.IDX PT, R41, R216, RZ, 0x1f ;  /* 0x00001fffd8297589 */ /* 0x000e6200000e0000 */
        /* <DEDUP_REMOVED lines=10> */
[----:B------:R-:W-:Y:S02]  /*dcb0*/  MOV R92, R17 ;  /* 0x00000011005c7202 */ /* 0x000fe40000000f00 */
[----:B0-----:R-:W-:Y:S02]  /*dcc0*/  MOV R93, R4 ;  /* 0x00000004005d7202 */ /* 0x001fe40000000f00 */
[----:B------:R-:W-:-:S02]  /*dcd0*/  F2FP.F16.F32.PACK_AB R146, R149, R148 ;  /* 0x000000949592723e */ /* 0x000fc400000000ff */
[----:B------:R-:W-:Y:S01]  /*dce0*/  F2FP.F16.F32.PACK_AB R147, R151, R150 ;  /* 0x000000969793723e */ /* 0x000fe200000000ff */
[----:B------:R-:W-:-:S04]  /*dcf0*/  IMAD.WIDE R4, R219, 0x2, R92 ;  /* 0x00000002db047825 */ /* 0x000fc800078e025c */
[----:B------:R-:W-:Y:S01]  /*dd00*/  IMAD.WIDE R92, R7, 0x2, R92 ;  /* 0x00000002075c7825 */ /* 0x000fe200078e025c */
[C---:B------:R-:W-:Y:S02]  /*dd10*/  IADD3 R15, P3, R4.reuse, 0x40, RZ ;  /* 0x00000040040f7810 */ /* 0x040fe40007f7e0ff */
[----:B------:R-:W-:Y:S02]  /*dd20*/  IADD3 R25, P4, R4, 0x60, RZ ;  /* 0x0000006004197810 */ /* 0x000fe40007f9e0ff */
[----:B------:R-:W-:Y:S02]  /*dd30*/  LOP3.LUT R14, R15, 0x380, RZ, 0xc0, !PT ;  /* 0x000003800f0e7812 */ /* 0x000fe400078ec0ff */
[----:B------:R-:W-:Y:S02]  /*dd40*/  LOP3.LUT R24, R25, 0x380, RZ, 0xc0, !PT ;  /* 0x0000038019187812 */ /* 0x000fe400078ec0ff */
[----:B------:R-:W-:Y:S02]  /*dd50*/  SHF.R.U64 R14, R14, 0x3, RZ ;  /* 0x000000030e0e7819 */ /* 0x000fe400000012ff */
[----:B------:R-:W-:-:S02]  /*dd60*/  SHF.R.U64 R24, R24, 0x3, RZ ;  /* 0x0000000318187819 */ /* 0x000fc400000012ff */
[----:B------:R-:W-:Y:S01]  /*dd70*/  LOP3.LUT R14, R14, R15, RZ, 0x3c, !PT ;  /* 0x0000000f0e0e7212 */ /* 0x000fe200078e3cff */
[--C-:B------:R-:W-:Y:S01]  /*dd80*/  IMAD.X R15, RZ, RZ, R5.reuse, P3 ;  /* 0x000000ffff0f7224 */ /* 0x100fe200018e0605 */
[----:B------:R-:W-:Y:S01]  /*dd90*/  LOP3.LUT R24, R24, R25, RZ, 0x3c, !PT ;  /* 0x0000001918187212 */ /* 0x000fe200078e3cff */
[----:B------:R-:W-:Y:S01]  /*dda0*/  IMAD.X R25, RZ, RZ, R5, P4 ;  /* 0x000000ffff197224 */ /* 0x000fe200020e0605 */
[C---:B------:R-:W-:Y:S02]  /*ddb0*/  IADD3 R29, P5, R4.reuse, 0x2000, RZ ;  /* 0x00002000041d7810 */ /* 0x040fe40007fbe0ff */
[C---:B------:R-:W-:Y:S02]  /*ddc0*/  IADD3 R119, P3, R4.reuse, 0x4020, RZ ;  /* 0x0000402004777810 */ /* 0x040fe40007f7e0ff */
[----:B------:R-:W-:Y:S02]  /*ddd0*/  IADD3 R123, P4, R4, 0x4040, RZ ;  /* 0x00004040047b7810 */ /* 0x000fe40007f9e0ff */
[----:B------:R-:W-:-:S02]  /*dde0*/  LOP3.LUT R28, R29, 0x380, RZ, 0xc0, !PT ;  /* 0x000003801d1c7812 */ /* 0x000fc400078ec0ff */
[----:B------:R-:W-:Y:S02]  /*ddf0*/  LOP3.LUT R118, R119, 0x380, RZ, 0xc0, !PT ;  /* 0x0000038077767812 */ /* 0x000fe400078ec0ff */
[----:B------:R-:W-:Y:S02]  /*de00*/  LOP3.LUT R122, R123, 0x380, RZ, 0xc0, !PT ;  /* 0x000003807b7a7812 */ /* 0x000fe400078ec0ff */
[----:B------:R-:W-:Y:S02]  /*de10*/  SHF.R.U64 R28, R28, 0x3, RZ ;  /* 0x000000031c1c7819 */ /* 0x000fe400000012ff */
[----:B------:R-:W-:Y:S02]  /*de20*/  IADD3 R49, P0, R4, 0x2040, RZ ;  /* 0x0000204004317810 */ /* 0x000fe40007f1e0ff */
[----:B------:R-:W-:Y:S02]  /*de30*/  SHF.R.U64 R118, R118, 0x3, RZ ;  /* 0x0000000376767819 */ /* 0x000fe400000012ff */
[----:B------:R-:W-:-:S02]  /*de40*/  SHF.R.U64 R122, R122, 0x3, RZ ;  /* 0x000000037a7a7819 */ /* 0x000fc400000012ff */
[----:B------:R-:W-:Y:S01]  /*de50*/  LOP3.LUT R28, R28, R29, RZ, 0x3c, !PT ;  /* 0x0000001d1c1c7212 */ /* 0x000fe200078e3cff */
[--C-:B------:R-:W-:Y:S01]  /*de60*/  IMAD.X R29, RZ, RZ, R5.reuse, P5 ;  /* 0x000000ffff1d7224 */ /* 0x100fe200028e0605 */
[----:B------:R-:W-:Y:S02]  /*de70*/  LOP3.LUT R48, R49, 0x380, RZ, 0xc0, !PT ;  /* 0x0000038031307812 */ /* 0x000fe400078ec0ff */
[----:B------:R-:W-:Y:S02]  /*de80*/  IADD3 R13, P2, R4, 0x20, RZ ;  /* 0x00000020040d7810 */ /* 0x000fe40007f5e0ff */
[----:B------:R-:W-:Y:S01]  /*de90*/  LOP3.LUT R118, R118, R119, RZ, 0x3c, !PT ;  /* 0x0000007776767212 */ /* 0x000fe200078e3cff */
[--C-:B------:R-:W-:Y:S01]  /*dea0*/  IMAD.X R119, RZ, RZ, R5.reuse, P3 ;  /* 0x000000ffff777224 */ /* 0x100fe200018e0605 */
[----:B------:R-:W-:Y:S01]  /*deb0*/  LOP3.LUT R122, R122, R123, RZ, 0x3c, !PT ;  /* 0x0000007b7a7a7212 */ /* 0x000fe200078e3cff */
[----:B------:R-:W-:Y:S01]  /*dec0*/  IMAD.X R123, RZ, RZ, R5, P4 ;  /* 0x000000ffff7b7224 */ /* 0x000fe200020e0605 */
[----:B------:R-:W-:-:S02]  /*ded0*/  IADD3 R127, P5, R4, 0x4060, RZ ;  /* 0x00004060047f7810 */ /* 0x000fc40007fbe0ff */
[C---:B------:R-:W-:Y:S02]  /*dee0*/  IADD3 R81, P3, R92.reuse, 0x1000, RZ ;  /* 0x000010005c517810 */ /* 0x040fe40007f7e0ff */
[----:B------:R-:W-:Y:S02]  /*def0*/  IADD3 R77, P4, R92, 0x2000, RZ ;  /* 0x000020005c4d7810 */ /* 0x000fe40007f9e0ff */
[----:B------:R-:W-:Y:S02]  /*df00*/  SHF.R.U64 R48, R48, 0x3, RZ ;  /* 0x0000000330307819 */ /* 0x000fe400000012ff */
        /* <DEDUP_REMOVED lines=9> */
[----:B------:R-:W-:-:S02]  /*dfa0*/  IADD3 R135, P0, R4, 0x6020, RZ ;  /* 0x0000602004877810 */ /* 0x000fc40007f1e0ff */
[----:B------:R-:W-:Y:S02]  /*dfb0*/  SHF.R.U64 R80, R80, 0x3, RZ ;  /* 0x0000000350507819 */ /* 0x000fe400000012ff */
[----:B------:R-:W-:Y:S02]  /*dfc0*/  SHF.R.U64 R76, R76, 0x3, RZ ;  /* 0x000000034c4c7819 */ /* 0x000fe400000012ff */
[----:B------:R-:W-:Y:S02]  /*dfd0*/  LOP3.LUT R32, R33, 0x380, RZ, 0xc0, !PT ;  /* 0x0000038021207812 */ /* 0x000fe400078ec0ff */
[----:B------:R-:W-:Y:S01]  /*dfe0*/  LOP3.LUT R12, R12, R13, RZ, 0x3c, !PT ;  /* 0x0000000d0c0c7212 */ /* 0x000fe200078e3cff */
[--C-:B------:R-:W-:Y:S01]  /*dff0*/  IMAD.X R13, RZ, RZ, R5.reuse, P2 ;  /* 0x000000ffff0d7224 */ /* 0x100fe200010e0605 */
[----:B------:R-:W-:Y:S01]  /*e000*/  LOP3.LUT R126, R126, R127, RZ, 0x3c, !PT ;  /* 0x0000007f7e7e7212 */ /* 0x000fe200078e3cff */
[----:B------:R-:W-:Y:S01]  /*e010*/  IMAD.X R127, RZ, RZ, R5, P5 ;  /* 0x000000ffff7f7224 */ /* 0x000fe200028e0605 */
[----:B------:R-:W-:-:S02]  /*e020*/  LOP3.LUT R134, R135, 0x380, RZ, 0xc0, !PT ;  /* 0x0000038087867812 */ /* 0x000fc400078ec0ff */
[C---:B------:R-:W-:Y:S02]  /*e030*/  IADD3 R101, P1, R4.reuse, 0x2060, RZ ;  /* 0x0000206004657810 */ /* 0x040fe40007f3e0ff */
[----:B------:R-:W-:Y:S02]  /*e040*/  IADD3 R105, P2, R4, 0x4000, RZ ;  /* 0x0000400004697810 */ /* 0x000fe40007f5e0ff */
[----:B------:R-:W-:Y:S01]  /*e050*/  LOP3.LUT R80, R80, R81, RZ, 0x3c, !PT ;  /* 0x0000005150507212 */ /* 0x000fe200078e3cff */
[--C-:B------:R-:W-:Y:S01]  /*e060*/  IMAD.X R81, RZ, RZ, R93.reuse, P3 ;  /* 0x000000ffff517224 */ /* 0x100fe200018e065d */
[----:B------:R-:W-:Y:S01]  /*e070*/  LOP3.LUT R76, R76, R77, RZ, 0x3c, !PT ;  /* 0x0000004d4c4c7212 */ /* 0x000fe200078e3cff */
[----:B------:R-:W-:Y:S01]  /*e080*/  IMAD.X R77, RZ, RZ, R93, P4 ;  /* 0x000000ffff4d7224 */ /* 0x000fe200020e065d */
[----:B------:R-:W-:Y:S02]  /*e090*/  SHF.R.U64 R32, R32, 0x3, RZ ;  /* 0x0000000320207819 */ /* 0x000fe400000012ff */
[----:B------:R-:W-:-:S02]  /*e0a0*/  IADD3 R73, P5, R92, 0x3000, RZ ;  /* 0x000030005c497810 */ /* 0x000fc40007fbe0ff */
[C---:B------:R-:W-:Y:S02]  /*e0b0*/  IADD3 R53, P3, R92.reuse, 0x8000, RZ ;  /* 0x000080005c357810 */ /* 0x040fe40007f7e0ff */
[----:B------:R-:W-:Y:S02]  /*e0c0*/  IADD3 R45, P4, R92, 0x9000, RZ ;  /* 0x000090005c2d7810 */ /* 0x000fe40007f9e0ff */
[----:B------:R-:W-:Y:S02]  /*e0d0*/  SHF.R.U64 R134, R134, 0x3, RZ ;  /* 0x0000000386867819 */ /* 0x000fe400000012ff */
[----:B------:R-:W-:Y:S02]  /*e0e0*/  LOP3.LUT R100, R101, 0x380, RZ, 0xc0, !PT ;  /* 0x0000038065647812 */ /* 0x000fe400078ec0ff */
[----:B------:R-:W-:Y:S02]  /*e0f0*/  LOP3.LUT R104, R105, 0x380, RZ, 0xc0, !PT ;  /* 0x0000038069687812 */ /* 0x000fe400078ec0ff */
[----:B------:R-:W-:Y:S01]  /*e100*/  LOP3.LUT R32, R32, R33, RZ, 0x3c, !PT ;  /* 0x0000002120207212 */ /* 0x000fe200078e3cff */
[----:B------:R-:W-:Y:S01]  /*e110*/  IMAD.X R33, RZ, RZ, R5, P6 ;  /* 0x000000ffff217224 */ /* 0x000fe200030e0605 */
[----:B------:R-:W-:-:S02]  /*e120*/  LOP3.LUT R72, R73, 0x380, RZ, 0xc0, !PT ;  /* 0x0000038049487812 */ /* 0x000fc400078ec0ff */
[----:B------:R-:W-:Y:S02]  /*e130*/  LOP3.LUT R52, R53, 0x380, RZ, 0xc0, !PT ;  /* 0x0000038035347812 */ /* 0x000fe400078ec0ff */
[----:B------:R-:W-:Y:S02]  /*e140*/  LOP3.LUT R44, R45, 0x380, RZ, 0xc0, !PT ;  /* 0x000003802d2c7812 */ /* 0x000fe400078ec0ff */
[----:B------:R-:W-:Y:S02]  /*e150*/  IADD3 R131, P6, R4, 0x6000, RZ ;  /* 0x0000600004837810 */ /* 0x000fe40007fde0ff */
[----:B------:R-:W-:Y:S01]  /*e160*/  LOP3.LUT R134, R134, R135, RZ, 0x3c, !PT ;  /* 0x0000008786867212 */ /* 0x000fe200078e3cff */
[----:B------:R-:W-:Y:S01]  /*e170*/  IMAD.X R135, RZ, RZ, R5, P0 ;  /* 0x000000ffff877224 */ /* 0x000fe200000e0605 */
[----:B------:R-:W-:Y:S02]  /*e180*/  SHF.R.U64 R100, R100, 0x3, RZ ;  /* 0x0000000364647819 */ /* 0x000fe400000012ff */
[----:B------:R-:W-:-:S02]  /*e190*/  SHF.R.U64 R104, R104, 0x3, RZ ;  /* 0x0000000368687819 */ /* 0x000fc400000012ff */
[----:B------:R-:W-:Y:S02]  /*e1a0*/  IADD3 R65, P0, R92, 0x5000, RZ ;  /* 0x000050005c417810 */ /* 0x000fe40007f1e0ff */
[----:B------:R-:W-:Y:S02]  /*e1b0*/  SHF.R.U64 R72, R72, 0x3, RZ ;  /* 0x0000000348487819 */ /* 0x000fe400000012ff */
        /* <DEDUP_REMOVED lines=8> */
[----:B------:R-:W-:Y:S01]  /*e240*/  LOP3.LUT R72, R72, R73, RZ, 0x3c, !PT ;  /* 0x0000004948487212 */ /* 0x000fe200078e3cff */
[----:B------:R-:W-:Y:S01]  /*e250*/  IMAD.X R73, RZ, RZ, R93, P5 ;  /* 0x000000ffff497224 */ /* 0x000fe200028e065d */
[C---:B------:R-:W-:Y:S02]  /*e260*/  IADD3 R9, P1, R4.reuse, 0x6040, RZ ;  /* 0x0000604004097810 */ /* 0x040fe40007f3e0ff */
[----:B------:R-:W-:Y:S02]  /*e270*/  IADD3 R11, P2, R4, 0x6060, RZ ;  /* 0x00006060040b7810 */ /* 0x000fe40007f5e0ff */
[----:B------:R-:W-:Y:S02]  /*e280*/  LOP3.LUT R52, R52, R53, RZ, 0x3c, !PT ;  /* 0x0000003534347212 */ /* 0x000fe400078e3cff */
[----:B------:R-:W-:Y:S02]  /*e290*/  LOP3.LUT R44, R44, R45, RZ, 0x3c, !PT ;  /* 0x0000002d2c2c7212 */ /* 0x000fe400078e3cff */
[----:B------:R-:W-:-:S02]  /*e2a0*/  SHF.R.U64 R130, R130, 0x3, RZ ;  /* 0x0000000382827819 */ /* 0x000fc400000012ff */
[----:B------:R-:W-:Y:S02]  /*e2b0*/  LOP3.LUT R53, R4, 0x380, RZ, 0xc0, !PT ;  /* 0x0000038004357812 */ /* 0x000fe400078ec0ff */
[----:B------:R-:W-:Y:S02]  /*e2c0*/  IADD3 R45, P5, R92, 0xa000, RZ ;  /* 0x0000a0005c2d7810 */ /* 0x000fe40007fbe0ff */
[----:B------:R-:W-:Y:S02]  /*e2d0*/  SHF.R.U64 R64, R64, 0x3, RZ ;  /* 0x0000000340407819 */ /* 0x000fe400000012ff */
[----:B------:R-:W-:Y:S02]  /*e2e0*/  LOP3.LUT R8, R9, 0x380, RZ, 0xc0, !PT ;  /* 0x0000038009087812 */ /* 0x000fe400078ec0ff */
[----:B------:R-:W-:Y:S02]  /*e2f0*/  LOP3.LUT R10, R11, 0x380, RZ, 0xc0, !PT ;  /* 0x000003800b0a7812 */ /* 0x000fe400078ec0ff */
[----:B------:R-:W-:Y:S01]  /*e300*/  LOP3.LUT R130, R130, R131, RZ, 0x3c, !PT ;  /* 0x0000008382827212 */ /* 0x000fe200078e3cff */
[----:B------:R-:W-:Y:S01]  /*e310*/  IMAD.X R131, RZ, RZ, R5, P6 ;  /* 0x000000ffff837224 */ /* 0x000fe200030e0605 */
[----:B------:R-:W-:-:S02]  /*e320*/  SHF.R.U64 R53, R53, 0x3, RZ ;  /* 0x0000000335357819 */ /* 0x000fc400000012ff */
[----:B------:R-:W-:Y:S02]  /*e330*/  LOP3.LUT R40, R45, 0x380, RZ, 0xc0, !PT ;  /* 0x000003802d287812 */ /* 0x000fe400078ec0ff */
[----:B------:R-:W-:Y:S02]  /*e340*/  IADD3 R69, P6, R92, 0x4000, RZ ;  /* 0x000040005c457810 */ /* 0x000fe40007fde0ff */
[----:B------:R-:W-:Y:S01]  /*e350*/  LOP3.LUT R64, R64, R65, RZ, 0x3c, !PT ;  /* 0x0000004140407212 */ /* 0x000fe200078e3cff */
[----:B------:R-:W-:Y:S01]  /*e360*/  IMAD.X R65, RZ, RZ, R93, P0 ;  /* 0x000000ffff417224 */ /* 0x000fe200000e065d */
[----:B------:R-:W-:Y:S02]  /*e370*/  SHF.R.U64 R8, R8, 0x3, RZ ;  /* 0x0000000308087819 */ /* 0x000fe400000012ff */
[----:B------:R-:W-:Y:S02]  /*e380*/  SHF.R.U64 R10, R10, 0x3, RZ ;  /* 0x000000030a0a7819 */ /* 0x000fe400000012ff */
[----:B------:R-:W-:-:S02]  /*e390*/  IADD3 R7, P0, R92, 0xc000, RZ ;  /* 0x0000c0005c077810 */ /* 0x000fc40007f1e0ff */
[----:B------:R-:W-:Y:S01]  /*e3a0*/  LOP3.LUT R4, R53, R4, RZ, 0x3c, !PT ;  /* 0x0000000435047212 */ /* 0x000fe200078e3cff */
[----:B------:R-:W-:Y:S01]  /*e3b0*/  IMAD.X R53, RZ, RZ, R93, P3 ;  /* 0x000000ffff357224 */ /* 0x000fe200018e065d */
        /* <DEDUP_REMOVED lines=9> */
[----:B------:R-:W-:Y:S02]  /*e450*/  MOV R89, R4 ;  /* 0x0000000400597202 */ /* 0x000fe40000000f00 */
[----:B------:R-:W-:Y:S02]  /*e460*/  F2FP.F16.F32.PACK_AB R5, R27, R26 ;  /* 0x0000001a1b05723e */ /* 0x000fe400000000ff */
[----:B------:R-:W-:Y:S02]  /*e470*/  SHF.R.U64 R68, R68, 0x3, RZ ;  /* 0x0000000344447819 */ /* 0x000fe400000012ff */
[----:B------:R-:W-:Y:S02]  /*e480*/  IADD3 R27, P4, R92, 0xf000, RZ ;  /* 0x0000f0005c1b7810 */ /* 0x000fe40007f9e0ff */
[----:B------:R-:W-:-:S02]  /*e490*/  SHF.R.U64 R20, R20, 0x3, RZ ;  /* 0x0000000314147819 */ /* 0x000fc400000012ff */
[----:B------:R-:W-:Y:S01]  /*e4a0*/  LOP3.LUT R68, R68, R69, RZ, 0x3c, !PT ;  /* 0x0000004544447212 */ /* 0x000fe200078e3cff */
[--C-:B------:R-:W-:Y:S01]  /*e4b0*/  IMAD.X R69, RZ, RZ, R93.reuse, P6 ;  /* 0x000000ffff457224 */ /* 0x100fe200030e065d */
[----:B------:R-:W-:Y:S01]  /*e4c0*/  LOP3.LUT R26, R27, 0x380, RZ, 0xc0, !PT ;  /* 0x000003801b1a7812 */ /* 0x000fe200078ec0ff */
[----:B------:R-:W-:Y:S01]  /*e4d0*/  IMAD.X R97, RZ, RZ, R93, P4 ;  /* 0x000000ffff617224 */ /* 0x000fe200020e065d */
[C---:B------:R-:W-:Y:S02]  /*e4e0*/  IADD3 R61, P1, R92.reuse, 0x6000, RZ ;  /* 0x000060005c3d7810 */ /* 0x040fe40007f3e0ff */
[C---:B------:R-:W-:Y:S02]  /*e4f0*/  IADD3 R57, P2, R92.reuse, 0x7000, RZ ;  /* 0x000070005c397810 */ /* 0x040fe40007f5e0ff */
[----:B------:R-:W-:Y:S02]  /*e500*/  IADD3 R37, P6, R92, 0xb000, RZ ;  /* 0x0000b0005c257810 */ /* 0x000fe40007fde0ff */
[----:B------:R-:W-:-:S02]  /*e510*/  LOP3.LUT R20, R20, R7, RZ, 0x3c, !PT ;  /* 0x0000000714147212 */ /* 0x000fc400078e3cff */
[----:B------:R-:W-:Y:S01]  /*e520*/  F2FP.F16.F32.PACK_AB R4, R21, R208 ;  /* 0x000000d01504723e */ /* 0x000fe200000000ff */
[----:B------:R-:W-:Y:S01]  /*e530*/  IMAD.X R21, RZ, RZ, R93, P0 ;  /* 0x000000ffff157224 */ /* 0x000fe200000e065d */
[----:B------:R-:W-:Y:S02]  /*e540*/  F2FP.F16.F32.PACK_AB R7, R31, R30 ;  /* 0x0000001e1f07723e */ /* 0x000fe400000000ff */
[----:B------:R-:W-:Y:S02]  /*e550*/  SHF.R.U64 R26, R26, 0x3, RZ ;  /* 0x000000031a1a7819 */ /* 0x000fe400000012ff */
[----:B------:R-:W-:Y:S01]  /*e560*/  LOP3.LUT R60, R61, 0x380, RZ, 0xc0, !PT ;  /* 0x000003803d3c7812 */ /* 0x000fe200078ec0ff */
[----:B------:R0:W-:Y:S01]  /*e570*/  STSM.16.M88.4 [R89], R4 ;  /* 0x0000000459007844 */ /* 0x0001e20000000200 */
[----:B------:R-:W-:Y:S02]  /*e580*/  LOP3.LUT R56, R57, 0x380, RZ, 0xc0, !PT ;  /* 0x0000038039387812 */ /* 0x000fe400078ec0ff */
[----:B------:R-:W-:-:S02]  /*e590*/  LOP3.LUT R36, R37, 0x380, RZ, 0xc0, !PT ;  /* 0x0000038025247812 */ /* 0x000fc400078ec0ff */
[----:B------:R-:W-:Y:S02]  /*e5a0*/  LOP3.LUT R31, R92, 0x380, RZ, 0xc0, !PT ;  /* 0x000003805c1f7812 */ /* 0x000fe400078ec0ff */
[----:B------:R-:W-:Y:S02]  /*e5b0*/  LOP3.LUT R96, R26, R27, RZ, 0x3c, !PT ;  /* 0x0000001b1a607212 */ /* 0x000fe400078e3cff */
[----:B------:R-:W-:Y:S02]  /*e5c0*/  SHF.R.U64 R60, R60, 0x3, RZ ;  /* 0x000000033c3c7819 */ /* 0x000fe400000012ff */
[----:B------:R-:W-:Y:S02]  /*e5d0*/  SHF.R.U64 R56, R56, 0x3, RZ ;  /* 0x0000000338387819 */ /* 0x000fe400000012ff */
[----:B------:R-:W-:Y:S02]  /*e5e0*/  MOV R26, R12 ;  /* 0x0000000c001a7202 */ /* 0x000fe40000000f00 */
[----:B------:R-:W-:-:S02]  /*e5f0*/  SHF.R.U64 R36, R36, 0x3, RZ ;  /* 0x0000000324247819 */ /* 0x000fc400000012ff */
[----:B0-----:R-:W-:Y:S02]  /*e600*/  F2FP.F16.F32.PACK_AB R4, R211, R213 ;  /* 0x000000d5d304723e */ /* 0x001fe400000000ff */
[----:B------:R-:W-:Y:S02]  /*e610*/  F2FP.F16.F32.PACK_AB R5, R35, R34 ;  /* 0x000000222305723e */ /* 0x000fe400000000ff */
[----:B------:R-:W-:Y:S02]  /*e620*/  F2FP.F16.F32.PACK_AB R6, R209, R212 ;  /* 0x000000d4d106723e */ /* 0x000fe400000000ff */
[----:B------:R-:W-:Y:S02]  /*e630*/  F2FP.F16.F32.PACK_AB R7, R39, R38 ;  /* 0x000000262707723e */ /* 0x000fe400000000ff */
[----:B------:R-:W-:Y:S02]  /*e640*/  SHF.R.U64 R31, R31, 0x3, RZ ;  /* 0x000000031f1f7819 */ /* 0x000fe400000012ff */
[----:B------:R-:W-:Y:S01]  /*e650*/  MOV R38, R8 ;  /* 0x0000000800267202 */ /* 0x000fe20000000f00 */
[----:B------:R0:W-:Y:S01]  /*e660*/  STSM.16.M88.4 [R26], R4 ;  /* 0x000000041a007844 */ /* 0x0001e20000000200 */
[----:B------:R-:W-:-:S02]  /*e670*/  MOV R39, R10 ;  /* 0x0000000a00277202 */ /* 0x000fc40000000f00 */
[----:B------:R-:W-:Y:S01]  /*e680*/  LOP3.LUT R60, R60, R61, RZ, 0x3c, !PT ;  /* 0x0000003d3c3c7212 */ /* 0x000fe200078e3cff */
[--C-:B------:R-:W-:Y:S01]  /*e690*/  IMAD.X R61, RZ, RZ, R93.reuse, P1 ;  /* 0x000000ffff3d7224 */ /* 0x100fe200008e065d */
[----:B------:R-:W-:Y:S01]  /*e6a0*/  LOP3.LUT R56, R56, R57, RZ, 0x3c, !PT ;  /* 0x0000003938387212 */ /* 0x000fe200078e3cff */
[----:B------:R-:W-:Y:S01]  /*e6b0*/  IMAD.X R57, RZ, RZ, R93, P2 ;  /* 0x000000ffff397224 */ /* 0x000fe200010e065d */
[----:B------:R-:W-:Y:S02]  /*e6c0*/  MOV R168, R14 ;  /* 0x0000000e00a87202 */ /* 0x000fe40000000f00 */
[----:B------:R-:W-:Y:S02]  /*e6d0*/  F2FP.F16.F32.PACK_AB R8, R206, R210 ;  /* 0x000000d2ce08723e */ /* 0x000fe400000000ff */
[----:B------:R-:W-:Y:S02]  /*e6e0*/  F2FP.F16.F32.PACK_AB R9, R43, R42 ;  /* 0x0000002a2b09723e */ /* 0x000fe400000000ff */
[----:B------:R-:W-:-:S02]  /*e6f0*/  F2FP.F16.F32.PACK_AB R10, R203, R207 ;  /* 0x000000cfcb0a723e */ /* 0x000fc400000000ff */
[----:B------:R-:W-:Y:S02]  /*e700*/  F2FP.F16.F32.PACK_AB R11, R47, R46 ;  /* 0x0000002e2f0b723e */ /* 0x000fe400000000ff */
[----:B------:R-:W-:Y:S02]  /*e710*/  LOP3.LUT R36, R36, R37, RZ, 0x3c, !PT ;  /* 0x0000002524247212 */ /* 0x000fe400078e3cff */
[----:B------:R-:W-:Y:S01]  /*e720*/  MOV R188, R24 ;  /* 0x0000001800bc7202 */ /* 0x000fe20000000f00 */
[----:B------:R-:W-:Y:S01]  /*e730*/  STSM.16.M88.4 [R168], R8 ;  /* 0x00000008a8007844 */ /* 0x000fe20000000200 */
[----:B------:R-:W-:Y:S02]  /*e740*/  F2FP.F16.F32.PACK_AB R12, R201, R204 ;  /* 0x000000ccc90c723e */ /* 0x000fe400000000ff */
[----:B------:R-:W-:Y:S02]  /*e750*/  F2FP.F16.F32.PACK_AB R13, R51, R50 ;  /* 0x00000032330d723e */ /* 0x000fe400000000ff */
[----:B------:R-:W-:-:S02]  /*e760*/  F2FP.F16.F32.PACK_AB R14, R199, R202 ;  /* 0x000000cac70e723e */ /* 0x000fc400000000ff */
[----:B------:R-:W-:Y:S02]  /*e770*/  F2FP.F16.F32.PACK_AB R15, R55, R54 ;  /* 0x00000036370f723e */ /* 0x000fe400000000ff */
[C---:B------:R-:W-:Y:S02]  /*e780*/  IADD3 R85, P1, R92.reuse, 0xd000, RZ ;  /* 0x0000d0005c557810 */ /* 0x040fe40007f3e0ff */
[----:B------:R-:W-:Y:S01]  /*e790*/  IADD3 R37, P2, R92, 0xe000, RZ ;  /* 0x0000e0005c257810 */ /* 0x000fe20007f5e0ff */
[----:B------:R-:W-:Y:S01]  /*e7a0*/  STSM.16.M88.4 [R188], R12 ;  /* 0x0000000cbc007844 */ /* 0x000fe20000000200 */
[----:B------:R-:W-:Y:S02]  /*e7b0*/  MOV R205, R28 ;  /* 0x0000001c00cd7202 */ /* 0x000fe40000000f00 */
[----:B0-----:R-:W-:Y:S01]  /*e7c0*/  F2FP.F16.F32.PACK_AB R4, R197, R200 ;  /* 0x000000c8c504723e */ /* 0x001fe200000000ff */
[----:B------:R-:W-:Y:S01]  /*e7d0*/  IMAD.X R89, RZ, RZ, R93, P2 ;  /* 0x000000ffff597224 */ /* 0x000fe200010e065d */
[----:B------:R-:W-:-:S02]  /*e7e0*/  F2FP.F16.F32.PACK_AB R5, R59, R58 ;  /* 0x0000003a3b05723e */ /* 0x000fc400000000ff */
[----:B------:R-:W-:Y:S02]  /*e7f0*/  F2FP.F16.F32.PACK_AB R6, R183, R198 ;  /* 0x000000c6b706723e */ /* 0x000fe400000000ff */
[----:B------:R-:W-:Y:S02]  /*e800*/  F2FP.F16.F32.PACK_AB R7, R63, R62 ;  /* 0x0000003e3f07723e */ /* 0x000fe400000000ff */
[----:B------:R-:W-:Y:S02]  /*e810*/  LOP3.LUT R92, R31, R92, RZ, 0x3c, !PT ;  /* 0x0000005c1f5c7212 */ /* 0x000fe400078e3cff */
[----:B------:R-:W-:Y:S01]  /*e820*/  MOV R32, R32 ;  /* 0x0000002000207202 */ /* 0x000fe20000000f00 */
[----:B------:R-:W-:Y:S01]  /*e830*/  STSM.16.M88.4 [R205], R4 ;  /* 0x00000004cd007844 */ /* 0x000fe20000000200 */
[----:B------:R-:W-:Y:S02]  /*e840*/  F2FP.F16.F32.PACK_AB R24, R181, R196 ;  /* 0x000000c4b518723e */ /* 0x000fe400000000ff */
        /* <DEDUP_REMOVED lines=21> */
[----:B--2---:R-:W-:-:S02]  /*e9a0*/  F2FP.F16.F32.PACK_AB R48, R169, R172 ;  /* 0x000000aca930723e */ /* 0x004fc400000000ff */
[----:B------:R-:W-:Y:S02]  /*e9b0*/  F2FP.F16.F32.PACK_AB R4, R164, R167 ;  /* 0x000000a7a404723e */ /* 0x000fe400000000ff */
        /* <DEDUP_REMOVED lines=10> */
[----:B-1----:R-:W-:Y:S01]  /*ea60*/  ISETP.NE.AND P3, PT, R41, RZ, PT ;  /* 0x000000ff2900720c */ /* 0x002fe20003f65270 */
[----:B------:R-:W-:Y:S01]  /*ea70*/  IMAD.X R41, RZ, RZ, R93, P5 ;  /* 0x000000ffff297224 */ /* 0x000fe200028e065d */
[----:B------:R-:W-:Y:S01]  /*ea80*/  MOV R126, R126 ;  /* 0x0000007e007e7202 */ /* 0x000fe20000000f00 */
[----:B------:R0:W-:Y:S01]  /*ea90*/  STSM.16.M88.4 [R122], R8 ;  /* 0x000000087a007844 */ /* 0x0001e20000000200 */
[----:B------:R-:W-:Y:S02]  /*eaa0*/  MOV R101, R130 ;  /* 0x0000008200657202 */ /* 0x000fe40000000f00 */
[----:B------:R-:W-:Y:S01]  /*eab0*/  F2FP.F16.F32.PACK_AB R123, R156, R155 ;  /* 0x0000009b9c7b723e */ /* 0x000fe200000000ff */
[----:B------:R1:W-:Y:S01]  /*eac0*/  STSM.16.M88.4 [R126], R112 ;  /* 0x000000707e007844 */ /* 0x0003e20000000200 */
[----:B------:R-:W-:-:S02]  /*ead0*/  MOV R134, R134 ;  /* 0x0000008600867202 */ /* 0x000fc40000000f00 */
[----:B------:R-:W-:Y:S02]  /*eae0*/  F2FP.F16.F32.PACK_AB R130, R133, R132 ;  /* 0x000000848582723e */ /* 0x000fe400000000ff */
[----:B------:R-:W-:Y:S02]  /*eaf0*/  F2FP.F16.F32.PACK_AB R131, R161, R160 ;  /* 0x000000a0a183723e */ /* 0x000fe400000000ff */
[----:B------:R-:W-:Y:S02]  /*eb00*/  LOP3.LUT R84, R85, 0x380, RZ, 0xc0, !PT ;  /* 0x0000038055547812 */ /* 0x000fe400078ec0ff */
[----:B------:R-:W-:Y:S02]  /*eb10*/  LOP3.LUT R88, R37, 0x380, RZ, 0xc0, !PT ;  /* 0x0000038025587812 */ /* 0x000fe400078ec0ff */
[----:B------:R-:W-:Y:S02]  /*eb20*/  SHF.R.U64 R84, R84, 0x3, RZ ;  /* 0x0000000354547819 */ /* 0x000fe400000012ff */
[----:B0-----:R-:W-:-:S02]  /*eb30*/  F2FP.F16.F32.PACK_AB R122, R125, R124 ;  /* 0x0000007c7d7a723e */ /* 0x001fc400000000ff */
[----:B------:R-:W-:Y:S02]  /*eb40*/  SHF.R.U64 R88, R88, 0x3, RZ ;  /* 0x0000000358587819 */ /* 0x000fe400000012ff */
[----:B------:R-:W-:Y:S01]  /*eb50*/  LOP3.LUT R84, R84, R85, RZ, 0x3c, !PT ;  /* 0x0000005554547212 */ /* 0x000fe200078e3cff */
[----:B------:R1:W-:Y:S01]  /*eb60*/  STSM.16.M88.4 [R101], R120 ;  /* 0x0000007865007844 */ /* 0x0003e20000000200 */
[----:B------:R-:W-:Y:S01]  /*eb70*/  LOP3.LUT R88, R88, R37, RZ, 0x3c, !PT ;  /* 0x0000002558587212 */ /* 0x000fe200078e3cff */
[--C-:B------:R-:W-:Y:S02]  /*eb80*/  IMAD.X R37, RZ, RZ, R93.reuse, P6 ;  /* 0x000000ffff257224 */ /* 0x100fe400030e065d */
[----:B------:R1:W-:Y:S01]  /*eb90*/  STSM.16.M88.4 [R134], R128 ;  /* 0x0000008086007844 */ /* 0x0003e20000000200 */
[----:B------:R-:W-:-:S03]  /*eba0*/  IMAD.X R85, RZ, RZ, R93, P1 ;  /* 0x000000ffff557224 */ /* 0x000fc600008e065d */
[----:B------:R1:W-:Y:S04]  /*ebb0*/  STSM.16.M88.4 [R38], R136 ;  /* 0x0000008826007844 */ /* 0x0003e80000000200 */
[----:B------:R1:W-:Y:S01]  /*ebc0*/  STSM.16.M88.4 [R39], R144 ;  /* 0x0000009027007844 */ /* 0x0003e20000000200 */
[----:B------:R-:W-:Y:S06]  /*ebd0*/  BAR.SYNC.DEFER_BLOCKING 0x1, 0x100 ;  /* 0x0044000000007b1d */ /* 0x000fec0000010000 */
[----:B------:R-:W-:Y:S05]  /*ebe0*/  @P3 BRA `(.L_x_7638) ;  /* 0x0000000000b83947 */ /* 0x000fea0003800000 */
        /* <DEDUP_REMOVED lines=17> */
[----:B------:R-:W2:Y:S01]  /*ed00*/  @P0 LDC R6, c[0x0][0xcf0] ;  /* 0x00033c00ff060b82 */ /* 0x000ea20000000800 */
[----:B0-----:R-:W-:-:S05]  /*ed10*/  @P0 IMAD.HI.U32 R5, R10, R5, RZ ;  /* 0x000000050a050227 */ /* 0x001fca00078e00ff */
[----:B--2---:R-:W-:-:S04]  /*ed20*/  @P0 SHF.R.U32.HI R4, RZ, R6, R5 ;  /* 0x00000006ff040219 */ /* 0x004fc80000011605 */
        /* <DEDUP_REMOVED lines=23> */
[----:B------:R-:W2:Y:S08]  /*eea0*/  SHFL.IDX PT, R7, R11, 0x1, 0x1c1f ;  /* 0x003c1f000b077f89 */ /* 0x000eb000000e0000 */
[----:B0-----:R0:W-:Y:S04]  /*eeb0*/  @!P1 ST.E desc[UR44][R4.64], R3 ;  /* 0x0000000304009985 */ /* 0x0011e8000c10192c */
[----:B--2---:R0:W-:Y:S02]  /*eec0*/  @!P0 ST.E desc[UR44][R6.64], R0 ;  /* 0x0000000006008985 */ /* 0x0041e4000c10192c */
.L_x_7638:
[----:B------:R-:W2:Y:S01]  /*eed0*/  LDC R15, c[0x0][0xce8] ;  /* 0x00033a00ff0f7b82 */ /* 0x000ea20000000800 */
        /* <DEDUP_REMOVED lines=13> */
[----:B--2---:R-:W-:-:S03]  /*efb0*/  ISETP.NE.AND P2, PT, R15, 0x1, PT ;  /* 0x000000010f00780c */ /* 0x004fc60003f45270 */
        /* <DEDUP_REMOVED lines=18> */
[----:B-1----:R-:W5:Y:S01]  /*f0e0*/  LD.E.128 R36, desc[UR44][R36.64] ;  /* 0x0000002c24247980 */ /* 0x002f62000c101d00 */
[----:B------:R-:W-:Y:S01]  /*f0f0*/  SEL R0, RZ, 0xffffffff, P0 ;  /* 0xffffffffff007807 */ /* 0x000fe20000000000 */
[----:B------:R-:W-:Y:S01]  /*f100*/  UIMAD.WIDE.U32 UR6, UR42, UR8, URZ ;  /* 0x000000082a0672a5 */ /* 0x000fe2000f8e003f */
[----:B------:R-:W-:Y:S01]  /*f110*/  IMAD.SHL.U32 R8, R8, 0x8, RZ ;  /* 0x0000000808087824 */ /* 0x000fe200078e00ff */
[----:B------:R-:W-:Y:S01]  /*f120*/  UIMAD UR5, UR42, UR9, UR5 ;  /* 0x000000092a0572a4 */ /* 0x000fe2000f8e0205 */
[----:B------:R1:W5:Y:S01]  /*f130*/  LD.E.128 R4, desc[UR44][R20.64] ;  /* 0x0000002c14047980 */ /* 0x000362000c101d00 */
        /* <DEDUP_REMOVED lines=28> */
[----:B0-----:R-:W0:Y:S01]  /*f300*/  FENCE.VIEW.ASYNC.S ;  /* 0x00000000000073c6 */ /* 0x001e220000000000 */
[----:B------:R-:W-:Y:S01]  /*f310*/  IMAD R11, R15, R13, R14 ;  /* 0x0000000d0f0b7224 */ /* 0x000fe200078e020e */
[----:B------:R-:W-:Y:S01]  /*f320*/  ISETP.GE.AND P0, PT, R218, UR10, PT ;  /* 0x0000000ada007c0c */ /* 0x000fe2000bf06270 */
[----:B------:R-:W-:Y:S01]  /*f330*/  IMAD.U32 R9, RZ, RZ, UR5 ;  /* 0x00000005ff097e24 */ /* 0x000fe2000f8e00ff */
[----:B------:R-:W-:Y:S01]  /*f340*/  ULDC UR5, c[0x0][0xb88] ;  /* 0x0002e20000057ab9 */ /* 0x000fe20000000800 */
[----:B------:R-:W-:Y:S01]  /*f350*/  IMAD.SHL.U32 R19, R0, 0x20, RZ ;  /* 0x0000002000137824 */ /* 0x000fe200078e00ff */
[----:B------:R-:W-:Y:S01]  /*f360*/  SHF.R.S32.HI R0, RZ, 0x1f, R11 ;  /* 0x0000001fff007819 */ /* 0x000fe2000001140b */
[C---:B------:R-:W-:Y:S01]  /*f370*/  IMAD R13, R3.reuse, UR7, R12 ;  /* 0x00000007030d7c24 */ /* 0x040fe2000f8e020c */
[----:B------:R-:W-:Y:S01]  /*f380*/  BSSY B1, `(.L_x_7639) ;  /* 0x0000039000017945 */ /* 0x000fe20003800000 */
[----:B------:R-:W-:Y:S01]  /*f390*/  IMAD.WIDE.U32 R8, R3, UR6, R8 ;  /* 0x0000000603087c25 */ /* 0x000fe2000f8e0008 */
[----:B------:R-:W-:Y:S01]  /*f3a0*/  ULDC.64 UR6, c[0x0][0xbd8] ;  /* 0x0002f60000067ab9 */ /* 0x000fe20000000a00 */
[----:B------:R-:W-:-:S02]  /*f3b0*/  LOP3.LUT R10, R19, 0x20, R10, 0xe2, !PT ;  /* 0x00000020130a7812 */ /* 0x000fc400078ee20a */
[----:B------:R-:W-:Y:S01]  /*f3c0*/  IMAD.IADD R9, R9, 0x1, R13 ;  /* 0x0000000109097824 */ /* 0x000fe200078e020d */
[----:B------:R-:W-:Y:S01]  /*f3d0*/  SEL R3, RZ, 0x40, P0 ;  /* 0x00000040ff037807 */ /* 0x000fe20000000000 */
[----:B------:R-:W-:Y:S01]  /*f3e0*/  IMAD R0, R0, UR6, RZ ;  /* 0x0000000600007c24 */ /* 0x000fe2000f8e02ff */
[----:B------:R-:W-:Y:S01]  /*f3f0*/  ISETP.GE.AND P0, PT, R217, UR10, PT ;  /* 0x0000000ad9007c0c */ /* 0x000fe2000bf06270 */
[----:B------:R-:W-:Y:S01]  /*f400*/  VIADD R27, R215, UR41 ;  /* 0x00000029d71b7c36 */ /* 0x000fe20008000000 */
[----:B------:R-:W-:Y:S01]  /*f410*/  LOP3.LUT R3, R10, R3, RZ, 0xfc, !PT ;  /* 0x000000030a037212 */ /* 0x000fe200078efcff */
[----:B------:R-:W-:Y:S01]  /*f420*/  IMAD R28, R15, UR5, RZ ;  /* 0x000000050f1c7c24 */ /* 0x000fe2000f8e02ff */
[----:B------:R-:W-:Y:S01]  /*f430*/  SEL R10, RZ, 0x80, P0 ;  /* 0x00000080ff0a7807 */ /* 0x000fe20000000000 */
[C---:B------:R-:W-:Y:S02]  /*f440*/  IMAD R13, R11.reuse, UR7, R0 ;  /* 0x000000070b0d7c24 */ /* 0x040fe4000f8e0200 */
[----:B------:R-:W-:Y:S01]  /*f450*/  IMAD.WIDE.U32 R8, R11, UR6, R8 ;  /* 0x000000060b087c25 */ /* 0x000fe2000f8e0008 */
[----:B------:R-:W-:Y:S01]  /*f460*/  ISETP.GE.AND P1, PT, R27, R28, PT ;  /* 0x0000001c1b00720c */ /* 0x000fe20003f26270 */
[----:B------:R-:W-:-:S02]  /*f470*/  ULDC.64 UR6, c[0x0][0xb80] ;  /* 0x0002e00000067ab9 */ /* 0x000fc40000000a00 */
[----:B------:R-:W-:Y:S01]  /*f480*/  VIADD R0, R17, 0x38820 ;  /* 0x0003882011007836 */ /* 0x000fe20000000000 */
[----:B------:R-:W-:Y:S01]  /*f490*/  LEA R19, P2, R8, UR6, 0x1 ;  /* 0x0000000608137c11 */ /* 0x000fe2000f8408ff */
[----:B------:R-:W-:-:S03]  /*f4a0*/  IMAD.IADD R9, R9, 0x1, R13 ;  /* 0x0000000109097824 */ /* 0x000fc600078e020d */
[----:B------:R-:W-:Y:S02]  /*f4b0*/  PRMT R0, RZ, 0x654, R0 ;  /* 0x00000654ff007816 */ /* 0x000fe40000000000 */
[----:B------:R-:W-:Y:S02]  /*f4c0*/  LEA.HI.X R26, R8, UR7, R9, 0x1, P2 ;  /* 0x00000007081a7c11 */ /* 0x000fe400090f0c09 */
[----:B0-----:R0:W-:Y:S03]  /*f4d0*/  SYNCS.ARRIVE.TRANS64.RED.A1T0 RZ, [R0+URZ], RZ ;  /* 0x000000ff00ff79a7 */ /* 0x0011e6000810043f */
[----:B------:R1:W2:Y:S01]  /*f4e0*/  SHFL.IDX PT, R11, R26, RZ, 0x181f ;  /* 0x00181fff1a0b7589 */ /* 0x0002a200000e0000 */
[----:B0-----:R-:W-:-:S03]  /*f4f0*/  LOP3.LUT R0, R3, R10, RZ, 0xfc, !PT ;  /* 0x0000000a03007212 */ /* 0x001fc600078efcff */
[----:B------:R1:W0:Y:S01]  /*f500*/  SHFL.IDX PT, R10, R19, RZ, 0x181f ;  /* 0x00181fff130a7589 */ /* 0x00022200000e0000 */
[----:B------:R-:W-:Y:S05]  /*f510*/  @P1 BRA `(.L_x_7640) ;  /* 0x00000000007c1947 */ /* 0x000fea0003800000 */
[----:B------:R-:W-:Y:S02]  /*f520*/  ISETP.GE.AND P1, PT, R195, UR10, PT ;  /* 0x0000000ac3007c0c */ /* 0x000fe4000bf26270 */
[----:B------:R-:W-:Y:S02]  /*f530*/  ISETP.GE.AND P0, PT, R23, UR10, PT ;  /* 0x0000000a17007c0c */ /* 0x000fe4000bf06270 */
[----:B------:R-:W-:Y:S02]  /*f540*/  ISETP.GE.AND P5, PT, R194, UR10, PT ;  /* 0x0000000ac2007c0c */ /* 0x000fe4000bfa6270 */
[----:B------:R-:W-:-:S07]  /*f550*/  ISETP.GE.AND P3, PT, R193, UR10, PT ;  /* 0x0000000ac1007c0c */ /* 0x000fce000bf66270 */
[-C--:B0-----:R-:W-:Y:S02]  /*f560*/  @!P1 LEA R12, P2, R195, R10.reuse, 0x1 ;  /* 0x0000000ac30c9211 */ /* 0x081fe400078408ff */
        /* <DEDUP_REMOVED lines=10> */
[CC--:B-1----:R-:W-:Y:S01]  /*f610*/  @!P3 LEA R20, P6, R193.reuse, R10.reuse, 0x1 ;  /* 0x0000000ac114b211 */ /* 0x0c2fe200078c08ff */
[----:B------:R3:W-:Y:S03]  /*f620*/  @!P5 ST.E.128 desc[UR44][R14.64], R68 ;  /* 0x000000440e00d985 */ /* 0x0007e6000c101d2c */
[----:B------:R-:W-:Y:S02]  /*f630*/  @!P3 LEA.HI.X R21, R193, R11, R225, 0x1, P6 ;  /* 0x0000000bc115b211 */ /* 0x000fe400030f0ce1 */
[----:B0-----:R-:W-:-:S03]  /*f640*/  @!P2 LEA R8, P5, R192, R10, 0x1 ;  /* 0x0000000ac008a211 */ /* 0x001fc600078a08ff */
        /* <DEDUP_REMOVED lines=12> */
.L_x_7640:
[----:B------:R-:W-:Y:S05]  /*f710*/  BSYNC B1 ;  /* 0x0000000000017941 */ /* 0x000fea0003800000 */
.L_x_7639:
        /* <DEDUP_REMOVED lines=12> */
[----:B------:R-:W-:Y:S01]  /*f7e0*/  @!P3 LEA R10, P6, R194, R6, 0x1 ;  /* 0x00000006c20ab211 */ /* 0x000fe200078c08ff */
        /* <DEDUP_REMOVED lines=12> */
[----:B-1----:R-:W-:Y:S02]  /*f8b0*/  @P4 LEA R20, P5, R218, R6, 0x1 ;  /* 0x00000006da144211 */ /* 0x002fe400078a08ff */
        /* <DEDUP_REMOVED lines=12> */
.L_x_7637:
        /* <DEDUP_REMOVED lines=57> */
.L_x_7643:
[----:B------:R-:W-:Y:S05]  /*fd10*/  BSYNC B1 ;  /* 0x0000000000017941 */ /* 0x000fea0003800000 */
.L_x_7642:
        /* <DEDUP_REMOVED lines=48> */
[----:B------:R-:W-:Y:S02]  /*10020*/  IMAD R3, R7, UR7, R0 ;  /* 0x0000000707037c24 */ /* 0x000fe4000f8e0200 */
[----:B------:R-:W-:Y:S02]  /*10030*/  VIADD R0, R215, UR41 ;  /* 0x00000029d7007c36 */ /* 0x000fe40008000000 */
[----:B------:R-:W-:-:S02]  /*10040*/  IMAD R25, R10, UR5, RZ ;  /* 0x000000050a197c24 */ /* 0x000fc4000f8e02ff */
[----:B------:R-:W-:Y:S01]  /*10050*/  IMAD.WIDE.U32 R4, R7, UR6, R4 ;  /* 0x0000000607047c25 */ /* 0x000fe2000f8e0004 */
[----:B------:R-:W-:Y:S01]  /*10060*/  SEL R7, RZ, 0x40, P0 ;  /* 0x00000040ff077807 */ /* 0x000fe20000000000 */
[----:B------:R-:W-:Y:S01]  /*10070*/  ULDC.64 UR6, c[0x0][0xb80] ;  /* 0x0002e00000067ab9 */ /* 0x000fe20000000a00 */
[----:B------:R-:W-:Y:S01]  /*10080*/  ISETP.GE.AND P0, PT, R0, R25, PT ;  /* 0x000000190000720c */ /* 0x000fe20003f06270 */
[----:B------:R-:W-:Y:S01]  /*10090*/  IMAD.IADD R3, R5, 0x1, R3 ;  /* 0x0000000105037824 */ /* 0x000fe200078e0203 */
[----:B------:R-:W-:Y:S02]  /*100a0*/  LEA R19, P1, R4, UR6, 0x1 ;  /* 0x0000000604137c11 */ /* 0x000fe4000f8208ff */
[----:B------:R-:W-:Y:S02]  /*100b0*/  LOP3.LUT R20, R12, R7, RZ, 0xfc, !PT ;  /* 0x000000070c147212 */ /* 0x000fe400078efcff */
[----:B------:R-:W-:Y:S01]  /*100c0*/  LEA.HI.X R3, R4, UR7, R3, 0x1, P1 ;  /* 0x0000000704037c11 */ /* 0x000fe200088f0c03 */
[----:B------:R0:W1:Y:S01]  /*100d0*/  SHFL.IDX PT, R6, R19, RZ, 0x181f ;  /* 0x00181fff13067589 */ /* 0x00006200000e0000 */
[----:B------:R-:W-:-:S03]  /*100e0*/  SEL R5, RZ, 0x80, P2 ;  /* 0x00000080ff057807 */ /* 0x000fc60001000000 */
        /* <DEDUP_REMOVED lines=34> */
.L_x_7645:
[----:B------:R-:W-:Y:S05]  /*10310*/  BSYNC B1 ;  /* 0x0000000000017941 */ /* 0x000fea0003800000 */
.L_x_7644:
        /* <DEDUP_REMOVED lines=36> */
.L_x_7641:
[----:B------:R-:W-:Y:S05]  /*10560*/  BSYNC B0 ;  /* 0x0000000000007941 */ /* 0x000fea0003800000 */
.L_x_7636:
[----:B------:R-:W-:Y:S02]  /*10570*/  ULDC UR5, c[0x0][0xd38] ;  /* 0x00034e0000057ab9 */ /* 0x000fe40000000800 */
[----:B------:R-:W-:-:S06]  /*10580*/  UISETP.GE.AND UP0, UPT, UR4, UR5, UPT ;  /* 0x000000050400728c */ /* 0x000fcc000bf06270 */
[----:B------:R-:W-:-:S13]  /*10590*/  PLOP3.LUT P0, PT, PT, PT, UP0, 0x80, 0x0 ;  /* 0x000000000000781c */ /* 0x000fda0003f0f008 */
[----:B------:R-:W-:Y:S05]  /*105a0*/  @!P0 BRA `(.L_x_7646) ;  /* 0xffffff0800a48947 */ /* 0x000fea000383ffff */
[----:B------:R-:W-:Y:S05]  /*105b0*/  EXIT ;  /* 0x000000000000794d */ /* 0x000fea0003800000 */
.L_x_7597:
        /* <DEDUP_REMOVED lines=39> */
[----:B------:R-:W-:Y:S01]  /*10830*/  STL [R1+0x28], RZ ;  /* 0x000028ff01007387 */ /* 0x000fe20000100800 */
        /* <DEDUP_REMOVED lines=8> */
.L_x_7759:
        /* <DEDUP_REMOVED lines=23> */
.L_x_7648:
[----:B------:R-:W-:Y:S01]  /*10a30*/  ULDC UR8, c[0x0][0xd54] ;  /* 0x0003550000087ab9 */ /* 0x000fe20000000800 */
[----:B------:R-:W-:Y:S01]  /*10a40*/  UMOV UR5, UR9 ;  /* 0x0000000900057c82 */ /* 0x000fe20008000000 */
[----:B------:R-:W-:-:S11]  /*10a50*/  UISETP.NE.AND UP0, UPT, UR8, 0x1, UPT ;  /* 0x000000010800788c */ /* 0x000fd6000bf05270 */
[----:B------:R-:W-:Y:S02]  /*10a60*/  @UP0 ULDC.64 UR10, c[0x0][0xd58] ;  /* 0x00035600000a0ab9 */ /* 0x000fe40000000a00 */
[----:B------:R-:W-:-:S04]  /*10a70*/  UIMAD.WIDE.U32 UR6, UR9, UR10, URZ ;  /* 0x0000000a090672a5 */ /* 0x000fc8000f8e003f */
[----:B------:R-:W-:-:S04]  /*10a80*/  @UP0 USHF.R.U32.HI UR5, URZ, UR11, UR7 ;  /* 0x0000000b3f050299 */ /* 0x000fc80008011607 */
[----:B------:R-:W-:-:S12]  /*10a90*/  UIMAD UR8, UR5, UR8, URZ ;  /* 0x00000008050872a4 */ /* 0x000fd8000f8e023f */
.L_x_7649:
[----:B------:R-:W-:Y:S01]  /*10aa0*/  ULOP3.LUT UR39, URZ, UR5, URZ, 0x33, !UPT ;  /* 0x000000053f277292 */ /* 0x000fe2000f8e333f */
[----:B------:R-:W-:Y:S01]  /*10ab0*/  BSSY B7, `(.L_x_7650) ;  /* 0x00005ad000077945 */ /* 0x000fe20003800000 */
[----:B------:R-:W-:Y:S01]  /*10ac0*/  ULDC UR10, c[0x0][0x448] ;  /* 0x00011200000a7ab9 */ /* 0x000fe20000000800 */
[----:B------:R-:W-:Y:S01]  /*10ad0*/  ULDC UR5, c[0x0][0xd3c] ;  /* 0x00034f0000057ab9 */ /* 0x000fe20000000800 */
[----:B------:R-:W-:Y:S01]  /*10ae0*/  UISETP.NE.AND UP1, UPT, UR10, 0x1, UPT ;  /* 0x000000010a00788c */ /* 0x000fe2000bf25270 */
[----:B------:R-:W-:Y:S01]  /*10af0*/  ULDC.64 UR6, c[0x0][0x418] ;  /* 0x0001060000067ab9 */ /* 0x000fe20000000a00 */
[----:B------:R-:W-:Y:S02]  /*10b00*/  UIADD3 UR39, UR39, UR5, URZ ;  /* 0x0000000527277290 */ /* 0x000fe4000fffe03f */
[----:B------:R-:W-:Y:S02]  /*10b10*/  UISETP.NE.U32.AND UP0, UPT, UR6, URZ, UPT ;  /* 0x0000003f0600728c */ /* 0x000fe4000bf05070 */
[----:B------:R-:W-:-:S02]  /*10b20*/  USHF.L.U32 UR5, UR39, 0x6, URZ ;  /* 0x0000000627057899 */ /* 0x000fc4000800063f */
[----:B------:R-:W-:Y:S02]  /*10b30*/  UISETP.NE.AND.EX UP0, UPT, UR7, URZ, UPT, UP0 ;  /* 0x0000003f0700728c */ /* 0x000fe4000bf05300 */
[----:B------:R-:W-:Y:S01]  /*10b40*/  UIADD3 UR5, UR5, 0x3f, URZ ;  /* 0x0000003f05057890 */ /* 0x000fe2000fffe03f */
[----:B------:R-:W-:Y:S01]  /*10b50*/  ULDC UR7, c[0x0][0x288] ;  /* 0x0000a20000077ab9 */ /* 0x000fe20000000800 */
        /* <DEDUP_REMOVED lines=51> */
.L_x_7651:
        /* <DEDUP_REMOVED lines=20> */
.L_x_7654:
[----:B------:R-:W-:Y:S05]  /*10fd0*/  BSYNC B6 ;  /* 0x0000000000067941 */ /* 0x000fea0003800000 */
.L_x_7653:
        /* <DEDUP_REMOVED lines=20> */
.L_x_7657:
        /* <DEDUP_REMOVED lines=15> */
.L_x_7656:
[----:B------:R-:W-:Y:S05]  /*11210*/  BSYNC B6 ;  /* 0x0000000000067941 */ /* 0x000fea0003800000 */
.L_x_7655:
        /* <DEDUP_REMOVED lines=22> */
[----:B------:R0:W-:Y:S01]  /*11380*/  STL [R1], R7 ;  /* 0x0000000701007387 */ /* 0x0001e20000100800 */
[----:B------:R-:W-:-:S03]  /*11390*/  SEL R16, R7, RZ, !P1 ;  /* 0x000000ff07107207 */ /* 0x000fc60004800000 */
[----:B------:R0:W-:Y:S01]  /*113a0*/  STL [R1+0xc], R8 ;  /* 0x00000c0801007387 */ /* 0x0001e20000100800 */
[----:B------:R-:W-:Y:S05]  /*113b0*/  BRA.DIV UR4, `(.L_x_7658) ;  /* 0x0000005a04707947 */ /* 0x000fea000b800000 */
[----:B------:R1:W2:Y:S02]  /*113c0*/  SHFL.IDX PT, R14, R4, RZ, 0x1f ;  /* 0x00001fff040e7589 */ /* 0x0002a400000e0000 */
.L_x_7775:
        /* <DEDUP_REMOVED lines=9> */
.L_x_7778:
        /* <DEDUP_REMOVED lines=22> */
.L_x_7661:
[----:B--2---:R-:W2:Y:S01]  /*115c0*/  LDL R2, [R1+0x8] ;  /* 0x0000080001027983 */ /* 0x004ea20000100800 */
[----:B------:R-:W-:Y:S01]  /*115d0*/  IMAD R0, R19, 0x8, R17 ;  /* 0x0000000813007824 */ /* 0x000fe200078e0211 */
[----:B--2---:R-:W-:-:S04]  /*115e0*/  SHF.L.U32 R2, R2, 0x1f, RZ ;  /* 0x0000001f02027819 */ /* 0x004fc800000006ff */
[----:B------:R-:W2:Y:S02]  /*115f0*/  SYNCS.PHASECHK.TRANS64.TRYWAIT P0, [R0+URZ+0x38840], R2 ;  /* 0x03884002000075a7 */ /* 0x000ea4000800017f */
[----:B--2---:R-:W-:Y:S05]  /*11600*/  @!P0 BRA `(.L_x_7662) ;  /* 0x00000058001c8947 */ /* 0x004fea0003800000 */
.L_x_7779:
        /* <DEDUP_REMOVED lines=11> */
.L_x_7663:
        /* <DEDUP_REMOVED lines=19> */
.L_x_7659:
        /* <DEDUP_REMOVED lines=24> */
.L_x_7665:
[----:B------:R-:W-:Y:S05]  /*11970*/  BSYNC B6 ;  /* 0x0000000000067941 */ /* 0x000fea0003800000 */
.L_x_7664:
[----:B------:R-:W2:Y:S01]  /*11980*/  S2R R2, SR_TID.X ;  /* 0x0000000000027919 */ /* 0x000ea20000002100 */
[----:B0-----:R-:W0:Y:S01]  /*11990*/  LDC R7, c[0x0][0x448] ;  /* 0x00011200ff077b82 */ /* 0x001e220000000800 */
[----:B------:R-:W-:Y:S01]  /*119a0*/  ULDC.64 UR6, c[0x0][0x2d8] ;  /* 0x0000b60000067ab9 */ /* 0x000fe20000000a00 */
[----:B------:R-:W-:Y:S01]  /*119b0*/  ULDC.64 UR8, c[0x0][0x2e0] ;  /* 0x0000b80000087ab9 */ /* 0x000fe20000000a00 */
[----:B-1----:R-:W1:Y:S01]  /*119c0*/  S2R R4, SR_TID.X ;  /* 0x0000000000047919 */ /* 0x002e620000002100 */
[----:B------:R-:W-:Y:S02]  /*119d0*/  UIMAD.WIDE.U32 UR4, UR36, UR6, URZ ;  /* 0x00000006240472a5 */ /* 0x000fe4000f8e003f */
[----:B------:R-:W-:-:S04]  /*119e0*/  UIMAD UR6, UR43, UR6, URZ ;  /* 0x000000062b0672a4 */ /* 0x000fc8000f8e023f */
[----:B------:R-:W-:Y:S02]  /*119f0*/  UIMAD UR6, UR36, UR7, UR6 ;  /* 0x00000007240672a4 */ /* 0x000fe4000f8e0206 */
[----:B------:R-:W-:Y:S02]  /*11a00*/  UIMAD UR7, UR37, UR8, URZ ;  /* 0x00000008250772a4 */ /* 0x000fe4000f8e023f */
[----:B------:R-:W-:Y:S02]  /*11a10*/  UIADD3 UR5, UR5, UR6, URZ ;  /* 0x0000000605057290 */ /* 0x000fe4000fffe03f */
[----:B------:R-:W-:Y:S02]  /*11a20*/  UIMAD UR6, UR42, UR9, UR7 ;  /* 0x000000092a0672a4 */ /* 0x000fe4000f8e0207 */
[----:B------:R-:W-:-:S04]  /*11a30*/  UIMAD.WIDE.U32 UR4, UR42, UR8, UR4 ;  /* 0x000000082a0472a5 */ /* 0x000fc8000f8e0004 */
[----:B------:R-:W-:Y:S01]  /*11a40*/  UIADD3 UR6, UR5, UR6, URZ ;  /* 0x0000000605067290 */ /* 0x000fe2000fffe03f */
[----:B0-----:R-:W-:Y:S01]  /*11a50*/  ISETP.NE.AND P0, PT, R7, 0x1, PT ;  /* 0x000000010700780c */ /* 0x001fe20003f05270 */
[----:B------:R-:W-:Y:S01]  /*11a60*/  IMAD.U32 R5, RZ, RZ, UR5 ;  /* 0x00000005ff057e24 */ /* 0x000fe2000f8e00ff */
[----:B--2---:R-:W-:Y:S01]  /*11a70*/  LOP3.LUT R0, R2, 0x7f, RZ, 0xc0, !PT ;  /* 0x0000007f02007812 */ /* 0x004fe200078ec0ff */
[----:B-1----:R-:W-:-:S03]  /*11a80*/  IMAD.SHL.U32 R4, R4, 0x10, RZ ;  /* 0x0000001004047824 */ /* 0x002fc600078e00ff */
[----:B------:R-:W-:-:S07]  /*11a90*/  SHF.R.U32.HI R0, RZ, 0x3, R0 ;  /* 0x00000003ff007819 */ /* 0x000fce0000011600 */
[----:B------:R-:W0:Y:S01]  /*11aa0*/  @P0 LDC R3, c[0x0][0x44c] ;  /* 0x00011300ff030b82 */ /* 0x000e220000000800 */
[----:B------:R-:W-:Y:S01]  /*11ab0*/  LOP3.LUT R4, R0, 0x70, R4, 0xf8, !PT ;  /* 0x0000007000047812 */ /* 0x000fe200078ef804 */
[----:B------:R-:W-:-:S04]  /*11ac0*/  IMAD.U32 R0, RZ, RZ, UR39 ;  /* 0x00000027ff007e24 */ /* 0x000fc8000f8e00ff */
[----:B------:R-:W-:Y:S02]  /*11ad0*/  IMAD R6, R0, 0x40, R4 ;  /* 0x0000004000067824 */ /* 0x000fe400078e0204 */
[----:B------:R-:W1:Y:S01]  /*11ae0*/  @P0 LDC R2, c[0x0][0x450] ;  /* 0x00011400ff020b82 */ /* 0x000e620000000800 */
[----:B------:R-:W-:Y:S01]  /*11af0*/  IMAD.U32 R4, RZ, RZ, UR4 ;  /* 0x00000004ff047e24 */ /* 0x000fe2000f8e00ff */
[----:B------:R-:W-:Y:S01]  /*11b00*/  ULDC.64 UR4, c[0x0][0x2d0] ;  /* 0x0000b40000047ab9 */ /* 0x000fe20000000a00 */
[----:B------:R-:W-:Y:S01]  /*11b10*/  IMAD.MOV.U32 R0, RZ, RZ, R6 ;  /* 0x000000ffff007224 */ /* 0x000fe200078e0006 */
[----:B------:R2:W-:Y:S04]  /*11b20*/  STL [R1+0x18], R6 ;  /* 0x0000180601007387 */ /* 0x0005e80000100800 */
[----:B------:R3:W5:Y:S01]  /*11b30*/  LDL R8, [R1+0x4] ;  /* 0x0000040001087983 */ /* 0x0007620000100800 */
[----:B0-----:R-:W-:-:S05]  /*11b40*/  @P0 IMAD.HI.U32 R3, R6, R3, RZ ;  /* 0x0000000306030227 */ /* 0x001fca00078e00ff */
[----:B-1----:R-:W-:Y:S01]  /*11b50*/  @P0 SHF.R.U32.HI R0, RZ, R2, R3 ;  /* 0x00000002ff000219 */ /* 0x002fe20000011603 */
[----:B------:R-:W-:Y:S02]  /*11b60*/  IMAD.MOV.U32 R2, RZ, RZ, R4 ;  /* 0x000000ffff027224 */ /* 0x000fe400078e0004 */
[----:B------:R-:W-:Y:S01]  /*11b70*/  IMAD.U32 R3, RZ, RZ, UR6 ;  /* 0x00000006ff037e24 */ /* 0x000fe2000f8e00ff */
[----:B------:R-:W-:Y:S01]  /*11b80*/  SHF.R.S32.HI R4, RZ, 0x1f, R0 ;  /* 0x0000001fff047819 */ /* 0x000fe20000011400 */
        /* <DEDUP_REMOVED lines=8> */
[----:B--2---:R-:W0:Y:S03]  /*11c10*/  S2R R6, SR_TID.X ;  /* 0x0000000000067919 */ /* 0x004e260000002100 */
[----:B------:R-:W-:Y:S01]  /*11c20*/  SHF.R.S32.HI R4, RZ, 0x1f, R0 ;  /* 0x0000001fff047819 */ /* 0x000fe20000011400 */
[----:B------:R-:W-:-:S04]  /*11c30*/  IMAD.WIDE.U32 R2, R0, UR4, R2 ;  /* 0x0000000400027c25 */ /* 0x000fc8000f8e0002 */
[----:B------:R-:W-:Y:S01]  /*11c40*/  IMAD R4, R4, UR4, RZ ;  /* 0x0000000404047c24 */ /* 0x000fe2000f8e02ff */
[----:B------:R-:W-:-:S03]  /*11c50*/  ULDC UR4, c[0x0][0x2b8] ;  /* 0x0000ae0000047ab9 */ /* 0x000fc60000000800 */
[----:B------:R-:W-:Y:S01]  /*11c60*/  IMAD R4, R0, UR5, R4 ;  /* 0x0000000500047c24 */ /* 0x000fe2000f8e0204 */
[----:B------:R-:W-:-:S03]  /*11c70*/  LEA R0, P1, R2, UR6, 0x1 ;  /* 0x0000000602007c11 */ /* 0x000fc6000f8208ff */
[----:B------:R-:W-:Y:S02]  /*11c80*/  IMAD.IADD R3, R3, 0x1, R4 ;  /* 0x0000000103037824 */ /* 0x000fe400078e0204 */
[----:B0-----:R-:W-:-:S05]  /*11c90*/  IMAD.SHL.U32 R9, R6, 0x8, RZ ;  /* 0x0000000806097824 */ /* 0x001fca00078e00ff */
[----:B------:R-:W-:Y:S02]  /*11ca0*/  LOP3.LUT R9, R9, 0x38, RZ, 0xc0, !PT ;  /* 0x0000003809097812 */ /* 0x000fe400078ec0ff */
[----:B------:R-:W-:Y:S02]  /*11cb0*/  LOP3.LUT R6, R6, 0x7f, RZ, 0xc0, !PT ;  /* 0x0000007f06067812 */ /* 0x000fe400078ec0ff */
[----:B------:R-:W-:Y:S01]  /*11cc0*/  ISETP.GE.AND P0, PT, R9, UR4, PT ;  /* 0x0000000409007c0c */ /* 0x000fe2000bf06270 */
[----:B------:R-:W-:Y:S01]  /*11cd0*/  UMOV UR4, 0xffffffff ;  /* 0xffffffff00047882 */ /* 0x000fe20000000000 */
[----:B------:R-:W-:Y:S02]  /*11ce0*/  LEA.HI.X R3, R2, UR7, R3, 0x1, P1 ;  /* 0x0000000702037c11 */ /* 0x000fe400088f0c03 */
[----:B------:R-:W-:Y:S01]  /*11cf0*/  SHF.R.U32.HI R10, RZ, 0x3, R6 ;  /* 0x00000003ff0a7819 */ /* 0x000fe20000011606 */
[----:B---3--:R-:W-:Y:S08]  /*11d00*/  BRA.DIV UR4, `(.L_x_7666) ;  /* 0x0000005204707947 */ /* 0x008ff0000b800000 */
[----:B------:R-:W0:Y:S01]  /*11d10*/  SHFL.IDX PT, R5, R0, RZ, 0x181f ;  /* 0x00181fff00057589 */ /* 0x000e2200000e0000 */
[----:B------:R-:W-:Y:S01]  /*11d20*/  IMAD.U32 R6, RZ, RZ, UR39 ;  /* 0x00000027ff067e24 */ /* 0x000fe2000f8e00ff */
[----:B------:R-:W-:Y:S02]  /*11d30*/  ULDC UR4, c[0x0][0x288] ;  /* 0x0000a20000047ab9 */ /* 0x000fe40000000800 */
[----:B------:R-:W1:Y:S01]  /*11d40*/  SHFL.IDX PT, R4, R3, RZ, 0x181f ;  /* 0x00181fff03047589 */ /* 0x000e6200000e0000 */
[----:B------:R-:W-:Y:S02]  /*11d50*/  IMAD R2, R7, UR4, RZ ;  /* 0x0000000407027c24 */ /* 0x000fe4000f8e02ff */
[----:B------:R-:W-:-:S04]  /*11d60*/  IMAD R10, R6, 0x40, R10 ;  /* 0x00000040060a7824 */ /* 0x000fc800078e020a */
[C---:B------:R-:W-:Y:S01]  /*11d70*/  VIADD R7, R10.reuse, 0x10 ;  /* 0x000000100a077836 */ /* 0x040fe20000000000 */
[C---:B------:R-:W-:Y:S01]  /*11d80*/  ISETP.GE.AND P1, PT, R10.reuse, R2, PT ;  /* 0x000000020a00720c */ /* 0x040fe20003f26270 */
[----:B------:R-:W-:Y:S01]  /*11d90*/  VIADD R6, R10, 0x20 ;  /* 0x000000200a067836 */ /* 0x000fe20000000000 */
[----:B------:R-:W-:Y:S04]  /*11da0*/  STL [R1+0x14], R10 ;  /* 0x0000140a01007387 */ /* 0x000fe80000100800 */
[----:B------:R-:W-:Y:S04]  /*11db0*/  STL [R1+0x20], R7 ;  /* 0x0000200701007387 */ /* 0x000fe80000100800 */
[----:B------:R-:W-:Y:S03]  /*11dc0*/  STL [R1+0x24], R6 ;  /* 0x0000240601007387 */ /* 0x000fe60000100800 */
        /* <DEDUP_REMOVED lines=27> */
.L_x_7788:
        /* <DEDUP_REMOVED lines=12> */
.L_x_7667:
        /* <DEDUP_REMOVED lines=35> */
.L_x_7669:
[----:B------:R-:W-:Y:S05]  /*12270*/  BSYNC B6 ;  /* 0x0000000000067941 */ /* 0x000fea0003800000 */
.L_x_7668:
        /* <DEDUP_REMOVED lines=106> */
[----:B---3--:R-:W-:Y:S02]  /*12920*/  ISETP.GE.AND P3, PT, R2, R4, PT ;  /* 0x000000040200720c */ /* 0x008fe40003f66270 */
[----:B------:R-:W0:Y:S01]  /*12930*/  S2R R2, SR_TID.X ;  /* 0x0000000000027919 */ /* 0x000e220000002100 */
[----:B------:R-:W1:Y:S08]  /*12940*/  SHFL.IDX PT, R3, R0, RZ, 0x181f ;  /* 0x00181fff00037589 */ /* 0x000e7000000e0000 */
[----:B------:R-:W-:-:S02]  /*12950*/  @!P2 LOP3.LUT R8, R5, 0x40, RZ, 0xc0, !PT ;  /* 0x000000400508a812 */ /* 0x000fc400078ec0ff */
[----:B------:R-:W-:Y:S02]  /*12960*/  @P3 LOP3.LUT R18, R18, 0x100, RZ, 0xfc, !PT ;  /* 0x0000010012123812 */ /* 0x000fe400078efcff */
[----:B------:R-:W-:-:S04]  /*12970*/  @!P2 SHF.R.U32.HI R8, RZ, 0x2, R8 ;  /* 0x00000002ff08a819 */ /* 0x000fc80000011608 */
[----:B------:R-:W-:Y:S02]  /*12980*/  @!P2 ISETP.NE.U32.AND P3, PT, R8, RZ, PT ;  /* 0x000000ff0800a20c */ /* 0x000fe40003f65070 */
[----:B------:R-:W-:-:S04]  /*12990*/  @!P2 LOP3.LUT R8, R7, 0x80, RZ, 0xc0, !PT ;  /* 0x000000800708a812 */ /* 0x000fc800078ec0ff */
[----:B------:R-:W-:Y:S01]  /*129a0*/  @!P2 SHF.R.U32.HI R8, RZ, 0x3, R8 ;  /* 0x00000003ff08a819 */ /* 0x000fe20000011608 */
[----:B0-----:R-:W-:Y:S02]  /*129b0*/  IMAD.SHL.U32 R12, R2, 0x8, RZ ;  /* 0x00000008020c7824 */ /* 0x001fe400078e00ff */
[----:B------:R-:W0:Y:S03]  /*129c0*/  SHFL.IDX PT, R2, R6, RZ, 0x181f ;  /* 0x00181fff06027589 */ /* 0x000e2600000e0000 */
[----:B------:R-:W-:-:S04]  /*129d0*/  LOP3.LUT R12, R12, 0x38, RZ, 0xc0, !PT ;  /* 0x000000380c0c7812 */ /* 0x000fc800078ec0ff */
[----:B-1----:R-:W-:-:S05]  /*129e0*/  @!P2 LEA R3, P6, R12, R3, 0x1 ;  /* 0x000000030c03a211 */ /* 0x002fca00078c08ff */
[----:B0-----:R-:W-:-:S05]  /*129f0*/  @!P2 IMAD.X R2, RZ, RZ, R2, P6 ;  /* 0x000000ffff02a224 */ /* 0x001fca00030e0602 */
[----:B------:R-:W-:-:S04]  /*12a00*/  @!P2 LOP3.LUT R3, R3, R2, RZ, 0x3c, !PT ;  /* 0x000000020303a212 */ /* 0x000fc800078e3cff */
[----:B------:R-:W-:-:S04]  /*12a10*/  @!P2 LOP3.LUT R2, R3, R2, RZ, 0x3c, !PT ;  /* 0x000000020302a212 */ /* 0x000fc800078e3cff */
[----:B------:R-:W-:Y:S02]  /*12a20*/  @!P2 LOP3.LUT R3, R3, R2, RZ, 0x3c, !PT ;  /* 0x000000020303a212 */ /* 0x000fe400078e3cff */
[----:B------:R-:W-:-:S03]  /*12a30*/  LOP3.LUT P6, RZ, R18, 0x4, RZ, 0xc0, !PT ;  /* 0x0000000412ff7812 */ /* 0x000fc600078cc0ff */
[----:B----4-:R-:W-:Y:S01]  /*12a40*/  @!P2 LDGSTS.E.BYPASS.LTC128B.128 [R11+0x26400], desc[UR44][R2.64], !P0 ;  /* 0x26400000020bafae */ /* 0x010fe2000c101d6c */
[----:B------:R-:W-:-:S03]  /*12a50*/  LOP3.LUT P0, RZ, R18, 0x400, RZ, 0xc0, !PT ;  /* 0x0000040012ff7812 */ /* 0x000fc6000780c0ff */
[----:B------:R-:W-:Y:S01]  /*12a60*/  @!P2 LDGSTS.E.BYPASS.LTC128B.128 [R11+0x28400], desc[UR44][R2.64+0x80], !P1 ;  /* 0x28400080020bafae */ /* 0x000fe2000c901d6c */
[----:B------:R-:W-:Y:S02]  /*12a70*/  LOP3.LUT P1, RZ, R18, 0x200, RZ, 0xc0, !PT ;  /* 0x0000020012ff7812 */ /* 0x000fe4000782c0ff */
[----:B------:R-:W-:Y:S02]  /*12a80*/  @!P2 ISETP.NE.U32.AND P4, PT, R8, RZ, PT ;  /* 0x000000ff0800a20c */ /* 0x000fe40003f85070 */
[----:B------:R-:W0:Y:S04]  /*12a90*/  SHFL.IDX PT, R8, R6, 0x1, 0x181f ;  /* 0x00381f0006087f89 */ /* 0x000e2800000e0000 */
[----:B------:R-:W-:Y:S04]  /*12aa0*/  @!P2 LDGSTS.E.BYPASS.LTC128B.128 [R11+0x2a400], desc[UR44][R2.64+0x100], !P6 ;  /* 0x2a400100020bafae */ /* 0x000fe8000f101d6c */
        /* <DEDUP_REMOVED lines=52> */
.L_x_7798:
        /* <DEDUP_REMOVED lines=31> */
.L_x_7672:
[----:B------:R-:W-:Y:S05]  /*12fe0*/  BSYNC B0 ;  /* 0x0000000000007941 */ /* 0x000fea0003800000 */
.L_x_7671:
[----:B------:R-:W-:Y:S01]  /*12ff0*/  NOP ;  /* 0x0000000000007918 */ /* 0x000fe20000000000 */
[----:B------:R-:W-:-:S13]  /*13000*/  PLOP3.LUT P0, PT, PT, PT, PT, 0x80, 0x0 ;  /* 0x000000000000781c */ /* 0x000fda0003f0f070 */
.L_x_7673:
        /* <DEDUP_REMOVED lines=18> */
.L_x_7799:
[----:B------:R-:W-:Y:S05]  /*13130*/  BSYNC B0 ;  /* 0x0000000000007941 */ /* 0x000fea0003800000 */
.L_x_7674:
        /* <DEDUP_REMOVED lines=12> */
.L_x_7800:
[----:B------:R-:W-:Y:S05]  /*13200*/  BSYNC B1 ;  /* 0x0000000000017941 */ /* 0x000fea0003800000 */
.L_x_7678:
        /* <DEDUP_REMOVED lines=9> */
.L_x_7681:
[----:B------:R-:W-:Y:S05]  /*132a0*/  BSYNC B1 ;  /* 0x0000000000017941 */ /* 0x000fea0003800000 */
.L_x_7680:
        /* <DEDUP_REMOVED lines=11> */
.L_x_7682:
        /* <DEDUP_REMOVED lines=15> */
.L_x_7683:
        /* <DEDUP_REMOVED lines=15> */
.L_x_7684:
        /* <DEDUP_REMOVED lines=15> */
.L_x_7685:
        /* <DEDUP_REMOVED lines=15> */
.L_x_7686:
        /* <DEDUP_REMOVED lines=15> */
.L_x_7687:
        /* <DEDUP_REMOVED lines=15> */
.L_x_7688:
        /* <DEDUP_REMOVED lines=15> */
.L_x_7689:
        /* <DEDUP_REMOVED lines=10> */
.L_x_7677:
[----:B------:R-:W-:Y:S05]  /*13a90*/  BSYNC B0 ;  /* 0x0000000000007941 */ /* 0x000fea0003800000 */
.L_x_7676:
[----:B------:R-:W-:-:S06]  /*13aa0*/  UISETP.GE.AND UP0, UPT, UR38, 0x2, UPT ;  /* 0x000000022600788c */ /* 0x000fcc000bf06270 */
[----:B------:R-:W-:-:S13]  /*13ab0*/  PLOP3.LUT P0, PT, PT, PT, UP0, 0x80, 0x0 ;  /* 0x000000000000781c */ /* 0x000fda0003f0f008 */
[----:B------:R-:W-:Y:S05]  /*13ac0*/  @!P0 BRA `(.L_x_7690) ;  /* 0x0000002800448947 */ /* 0x000fea0003800000 */
[----:B------:R-:W-:Y:S02]  /*13ad0*/  ULOP3.LUT UR4, UR38, 0x1, URZ, 0xc0, !UPT ;  /* 0x0000000126047892 */ /* 0x000fe4000f8ec03f */
[----:B-1----:R-:W-:Y:S02]  /*13ae0*/  IMAD.U32 R6, RZ, RZ, UR38 ;  /* 0x00000026ff067e24 */ /* 0x002fe4000f8e00ff */
[----:B------:R-:W-:Y:S02]  /*13af0*/  UISETP.NE.U32.AND UP0, UPT, UR4, 0x1, UPT ;  /* 0x000000010400788c */ /* 0x000fe4000bf05070 */
[----:B------:R-:W-:-:S04]  /*13b00*/  VIADD R6, R6, 0xfffffffe ;  /* 0xfffffffe06067836 */ /* 0x000fc80000000000 */
[----:B0-----:R-:W-:Y:S01]  /*13b10*/  IMAD.MOV.U32 R0, RZ, RZ, R6 ;  /* 0x000000ffff007224 */ /* 0x001fe200078e0006 */
[----:B------:R-:W-:-:S13]  /*13b20*/  PLOP3.LUT P0, PT, PT, PT, UP0, 0x80, 0x0 ;  /* 0x000000000000781c */ /* 0x000fda0003f0f008 */
[----:B------:R-:W-:Y:S05]  /*13b30*/  @!P0 BRA `(.L_x_7691) ;  /* 0x0000000c00608947 */ /* 0x000fea0003800000 */
        /* <DEDUP_REMOVED lines=33> */
.L_x_7694:
[----:B------:R-:W1:Y:S01]  /*13d50*/  S2R R2, SR_TID.X ;  /* 0x0000000000027919 */ /* 0x000e620000002100 */
[----:B------:R-:W-:Y:S01]  /*13d60*/  IMAD R3, R19, 0x8, R17 ;  /* 0x0000000813037824 */ /* 0x000fe200078e0211 */
[----:B------:R-:W-:Y:S01]  /*13d70*/  BSSY B1, `(.L_x_7695) ;  /* 0x0000006000017945 */ /* 0x000fe20003800000 */
[----:B-1----:R-:W-:Y:S02]  /*13d80*/  LOP3.LUT R4, R2, 0x7f, RZ, 0xc0, !PT ;  /* 0x0000007f02047812 */ /* 0x002fe400078ec0ff */
[----:B------:R-:W-:Y:S02]  /*13d90*/  SHF.L.U32 R2, R8, 0x1f, RZ ;  /* 0x0000001f08027819 */ /* 0x000fe400000006ff */
[----:B------:R-:W-:Y:S02]  /*13da0*/  ISETP.NE.AND P1, PT, R4, RZ, PT ;  /* 0x000000ff0400720c */ /* 0x000fe40003f25270 */
[----:B------:R-:W1:Y:S02]  /*13db0*/  SYNCS.PHASECHK.TRANS64.TRYWAIT P0, [R3+URZ+0x38840], R2 ;  /* 0x03884002030075a7 */ /* 0x000e64000800017f */
[----:B-1----:R-:W-:Y:S09]  /*13dc0*/  @!P0 BRA `(.L_x_7696) ;  /* 0x0000004000148947 */ /* 0x002ff20003800000 */
.L_x_7801:
[----:B------:R-:W-:Y:S05]  /*13dd0*/  BSYNC B1 ;  /* 0x0000000000017941 */ /* 0x000fea0003800000 */
.L_x_7695:
        /* <DEDUP_REMOVED lines=9> */
.L_x_7698:
[----:B------:R-:W-:Y:S05]  /*13e70*/  BSYNC B1 ;  /* 0x0000000000017941 */ /* 0x000fea0003800000 */
.L_x_7697:
        /* <DEDUP_REMOVED lines=12> */
.L_x_7699:
        /* <DEDUP_REMOVED lines=12> */
.L_x_7802:
[----:B------:R-:W-:Y:S05]  /*14000*/  BSYNC B1 ;  /* 0x0000000000017941 */ /* 0x000fea0003800000 */
.L_x_7700:
        /* <DEDUP_REMOVED lines=11> */
.L_x_7703:
[----:B------:R-:W-:Y:S05]  /*140c0*/  BSYNC B1 ;  /* 0x0000000000017941 */ /* 0x000fea0003800000 */
.L_x_7702:
[----:B------:R-:W-:Y:S01]  /*140d0*/  R2UR UR10, R7 ;  /* 0x00000000070a72ca */ /* 0x000fe200000e0000 */
[----:B-12---:R-:W-:Y:S01]  /*140e0*/  IMAD R2, R19, 0x10000, R17 ;  /* 0x0001000013027824 */ /* 0x006fe200078e0211 */
[----:B------:R-:W-:Y:S01]  /*140f0*/  R2UR UR6, R8 ;  /* 0x00000000080672ca */ /* 0x000fe200000e0000 */
[----:B------:R-:W-:Y:S01]  /*14100*/  UIADD3 UR4, UP0, UR46, 0x470, URZ ;  /* 0x000004702e047890 */ /* 0x000fe2000ff1e03f */
[----:B------:R-:W-:Y:S01]  /*14110*/  R2UR UR7, R9 ;  /* 0x00000000090772ca */ /* 0x000fe200000e0000 */
[----:B------:R-:W-:Y:S01]  /*14120*/  VIADD R3, R3, 0x38850 ;  /* 0x0003885003037836 */ /* 0x000fe20000000000 */
[----:B------:R-:W-:Y:S01]  /*14130*/  R2UR UR11, R0 ;  /* 0x00000000000b72ca */ /* 0x000fe200000e0000 */
[----:B------:R-:W-:Y:S01]  /*14140*/  VIADD R4, R2, 0x400 ;  /* 0x0000040002047836 */ /* 0x000fe20000000000 */
[----:B------:R-:W-:Y:S01]  /*14150*/  PLOP3.LUT P0, PT, PT, PT, PT, 0x80, 0x0 ;  /* 0x000000000000781c */ /* 0x000fe20003f0f070 */
[----:B------:R-:W-:-:S12]  /*14160*/  UIADD3.X UR5, URZ, UR47, URZ, UP0, !UPT ;  /* 0x0000002f3f057290 */ /* 0x000fd800087fe43f */
.L_x_7704:
        /* <DEDUP_REMOVED lines=15> */
.L_x_7705:
        /* <DEDUP_REMOVED lines=15> */
.L_x_7706:
        /* <DEDUP_REMOVED lines=15> */
.L_x_7707:
        /* <DEDUP_REMOVED lines=15> */
.L_x_7708:
        /* <DEDUP_REMOVED lines=15> */
.L_x_7709:
        /* <DEDUP_REMOVED lines=15> */
.L_x_7710:
        /* <DEDUP_REMOVED lines=15> */
.L_x_7711:
        /* <DEDUP_REMOVED lines=9> */
.L_x_7693:
[----:B------:R-:W-:Y:S05]  /*14890*/  BSYNC B0 ;  /* 0x0000000000007941 */ /* 0x000fea0003800000 */
.L_x_7692:
[----:B------:R-:W-:-:S06]  /*148a0*/  UIADD3 UR4, UR38, -0x3, URZ ;  /* 0xfffffffd26047890 */ /* 0x000fcc000fffe03f */
[----:B------:R-:W-:-:S07]  /*148b0*/  IMAD.U32 R0, RZ, RZ, UR4 ;  /* 0x00000004ff007e24 */ /* 0x000fce000f8e00ff */
.L_x_7691:
[----:B------:R-:W-:Y:S01]  /*148c0*/  ISETP.NE.AND P0, PT, R6, RZ, PT ;  /* 0x000000ff0600720c */ /* 0x000fe20003f05270 */
[----:B------:R-:W-:-:S12]  /*148d0*/  BSSY B0, `(.L_x_7690) ;  /* 0x00001b0000007945 */ /* 0x000fd80003800000 */
[----:B------:R-:W-:Y:S05]  /*148e0*/  @!P0 BRA `(.L_x_7712) ;  /* 0x0000001800b88947 */ /* 0x000fea0003800000 */
.L_x_7753:
        /* <DEDUP_REMOVED lines=16> */
[----:B------:R-:W3:Y:S01]  /*149f0*/  LDL R5, [R1] ;  /* 0x0000000001057983 */ /* 0x000ee20000100800 */
        /* <DEDUP_REMOVED lines=16> */
.L_x_7715:
        /* <DEDUP_REMOVED lines=8> */
.L_x_7803:
[----:B------:R-:W-:Y:S05]  /*14b80*/  BSYNC B2 ;  /* 0x0000000000027941 */ /* 0x000fea0003800000 */
.L_x_7716:
        /* <DEDUP_REMOVED lines=9> */
.L_x_7719:
[----:B------:R-:W-:Y:S05]  /*14c20*/  BSYNC B2 ;  /* 0x0000000000027941 */ /* 0x000fea0003800000 */
.L_x_7718:
        /* <DEDUP_REMOVED lines=11> */
.L_x_7720:
        /* <DEDUP_REMOVED lines=13> */
.L_x_7804:
[----:B------:R-:W-:Y:S05]  /*14db0*/  BSYNC B2 ;  /* 0x0000000000027941 */ /* 0x000fea0003800000 */
.L_x_7721:
        /* <DEDUP_REMOVED lines=11> */
.L_x_7724:
[----:B------:R-:W-:Y:S05]  /*14e70*/  BSYNC B2 ;  /* 0x0000000000027941 */ /* 0x000fea0003800000 */
.L_x_7723:
        /* <DEDUP_REMOVED lines=9> */
.L_x_7725:
        /* <DEDUP_REMOVED lines=15> */
.L_x_7726:
        /* <DEDUP_REMOVED lines=15> */
.L_x_7727:
        /* <DEDUP_REMOVED lines=15> */
.L_x_7728:
        /* <DEDUP_REMOVED lines=15> */
.L_x_7729:
        /* <DEDUP_REMOVED lines=15> */
.L_x_7730:
        /* <DEDUP_REMOVED lines=15> */
.L_x_7731:
        /* <DEDUP_REMOVED lines=15> */
.L_x_7732:
        /* <DEDUP_REMOVED lines=10> */
.L_x_7714:
[----:B------:R-:W-:Y:S05]  /*15640*/  BSYNC B1 ;  /* 0x0000000000017941 */ /* 0x000fea0003800000 */
.L_x_7713:
[----:B------:R-:W-:Y:S01]  /*15650*/  VIADD R7, R7, 0x1 ;  /* 0x0000000107077836 */ /* 0x000fe20000000000 */
[----:B------:R-:W-:Y:S01]  /*15660*/  LOP3.LUT P2, RZ, R18, 0x2, RZ, 0xc0, !PT ;  /* 0x0000000212ff7812 */ /* 0x000fe2000784c0ff */
[----:B------:R-:W-:Y:S03]  /*15670*/  BSSY B1, `(.L_x_7733) ;  /* 0x00000d2000017945 */ /* 0x000fe60003800000 */
[----:B------:R-:W-:-:S04]  /*15680*/  ISETP.NE.AND P0, PT, R7, 0x2, PT ;  /* 0x000000020700780c */ /* 0x000fc80003f05270 */
[----:B------:R-:W-:Y:S02]  /*15690*/  SEL R2, RZ, 0x1, P0 ;  /* 0x00000001ff027807 */ /* 0x000fe40000000000 */
[----:B------:R-:W-:Y:S02]  /*156a0*/  SEL R19, R7, RZ, P0 ;  /* 0x000000ff07137207 */ /* 0x000fe40000000000 */
[----:B0-----:R-:W-:-:S05]  /*156b0*/  LOP3.LUT R8, R6, R2, RZ, 0x3c, !PT ;  /* 0x0000000206087212 */ /* 0x001fca00078e3cff */
[----:B------:R0:W-:Y:S01]  /*156c0*/  STL [R1+0x8], R8 ;  /* 0x0000080801007387 */ /* 0x0001e20000100800 */
[----:B------:R-:W-:Y:S05]  /*156d0*/  @!P2 BRA `(.L_x_7734) ;  /* 0x0000000c002ca947 */ /* 0x000fea0003800000 */
[----:B------:R-:W-:Y:S01]  /*156e0*/  LOP3.LUT P2, RZ, R18, 0x1, RZ, 0xc0, !PT ;  /* 0x0000000112ff7812 */ /* 0x000fe2000784c0ff */
[----:B------:R-:W-:-:S12]  /*156f0*/  VIADD R6, R0, 0xffffffff ;  /* 0xffffffff00067836 */ /* 0x000fd80000000000 */
        /* <DEDUP_REMOVED lines=21> */
.L_x_7735:
        /* <DEDUP_REMOVED lines=8> */
.L_x_7805:
[----:B------:R-:W-:Y:S05]  /*158d0*/  BSYNC B2 ;  /* 0x0000000000027941 */ /* 0x000fea0003800000 */
.L_x_7736:
        /* <DEDUP_REMOVED lines=9> */
.L_x_7739:
[----:B------:R-:W-:Y:S05]  /*15970*/  BSYNC B2 ;  /* 0x0000000000027941 */ /* 0x000fea0003800000 */
.L_x_7738:
        /* <DEDUP_REMOVED lines=11> */
.L_x_7740:
        /* <DEDUP_REMOVED lines=13> */
.L_x_7806:
[----:B------:R-:W-:Y:S05]  /*15b00*/  BSYNC B2 ;  /* 0x0000000000027941 */ /* 0x000fea0003800000 */
.L_x_7741:
[----:B------:R-:W-:Y:S01]  /*15b10*/  BSSY B2, `(.L_x_7743) ;  /* 0x000000b000027945 */ /* 0x000fe20003800000 */
[----:B-12---:R-:W-:Y:S02]  /*15b20*/  IMAD.MOV.U32 R2, RZ, RZ, 0x0 ;  /* 0x00000000ff027424 */ /* 0x006fe400078e00ff */
[----:B------:R-:W-:Y:S01]  /*15b30*/  IMAD.MOV.U32 R3, RZ, RZ, 0x14f00000 ;  /* 0x14f00000ff037424 */ /* 0x000fe200078e00ff */
[----:B------:R-:W-:Y:S06]  /*15b40*/  @P1 BRA `(.L_x_7744) ;  /* 0x00000000001c1947 */ /* 0x000fec0003800000 */
[----:B------:R-:W0:Y:S02]  /*15b50*/  S2R R7, SR_TID.X ;  /* 0x0000000000077919 */ /* 0x000e240000002100 */
[----:B0-----:R-:W-:Y:S01]  /*15b60*/  LOP3.LUT R8, R7, 0x1f, RZ, 0xc0, !PT ;  /* 0x0000001f07087812 */ /* 0x001fe200078ec0ff */
[----:B------:R-:W-:-:S03]  /*15b70*/  IMAD.MOV.U32 R7, RZ, RZ, 0x10000 ;  /* 0x00010000ff077424 */ /* 0x000fc600078e00ff */
[----:B------:R-:W-:Y:S01]  /*15b80*/  ISETP.NE.AND P0, PT, R8, RZ, PT ;  /* 0x000000ff0800720c */ /* 0x000fe20003f05270 */
[----:B------:R1:W-:-:S12]  /*15b90*/  SYNCS.ARRIVE.TRANS64 RZ, [R4+URZ+0x38850], R7 ;  /* 0x0388500704ff79a7 */ /* 0x0003d8000800003f */
[----:B-1----:R-:W-:Y:S05]  /*15ba0*/  @!P0 BRA `(.L_x_7744) ;  /* 0x0000000000048947 */ /* 0x002fea0003800000 */
[----:B------:R-:W-:Y:S01]  /*15bb0*/  BPT.TRAP 0x1 ;  /* 0x000000040000795c */ /* 0x000fe20000300000 */
.L_x_7744:
[----:B------:R-:W-:Y:S05]  /*15bc0*/  BSYNC B2 ;  /* 0x0000000000027941 */ /* 0x000fea0003800000 */
.L_x_7743:
        /* <DEDUP_REMOVED lines=9> */
.L_x_7745:
        /* <DEDUP_REMOVED lines=10> */
[----:B------:R-:W-:Y:S01]  /*15d00*/  R2UR UR6, R2 ;  /* 0x00000000020672ca */ /* 0x000fe200000e0000 */
[----:B------:R-:W-:Y:S01]  /*15d10*/  VIADD R7, R5, 0x2400 ;  /* 0x0000240005077836 */ /* 0x000fe20000000000 */
[----:B------:R-:W-:Y:S01]  /*15d20*/  R2UR UR7, R3 ;  /* 0x00000000030772ca */ /* 0x000fe200000e0000 */
[----:B------:R-:W-:Y:S01]  /*15d30*/  UMOV UR10, 0x40 ;  /* 0x00000040000a7882 */ /* 0x000fe20000000000 */
[----:B------:R-:W-:-:S13]  /*15d40*/  PLOP3.LUT P0, PT, PT, PT, PT, 0x80, 0x0 ;  /* 0x000000000000781c */ /* 0x000fda0003f0f070 */
.L_x_7746:
        /* <DEDUP_REMOVED lines=15> */
.L_x_7747:
        /* <DEDUP_REMOVED lines=15> */
.L_x_7748:
        /* <DEDUP_REMOVED lines=15> */
.L_x_7749:
        /* <DEDUP_REMOVED lines=15> */
.L_x_7750:
        /* <DEDUP_REMOVED lines=15> */
.L_x_7751:
        /* <DEDUP_REMOVED lines=15> */
.L_x_7752:
        /* <DEDUP_REMOVED lines=10> */
.L_x_7734:
[----:B------:R-:W-:Y:S05]  /*16390*/  BSYNC B1 ;  /* 0x0000000000017941 */ /* 0x000fea0003800000 */
.L_x_7733:
[C---:B------:R-:W-:Y:S01]  /*163a0*/  ISETP.GT.AND P0, PT, R0.reuse, 0x1, PT ;  /* 0x000000010000780c */ /* 0x040fe20003f04270 */
[----:B------:R-:W-:-:S12]  /*163b0*/  VIADD R0, R0, 0xfffffffe ;  /* 0xfffffffe00007836 */ /* 0x000fd80000000000 */
[----:B------:R-:W-:Y:S05]  /*163c0*/  @P0 BRA `(.L_x_7753) ;  /* 0xffffffe400480947 */ /* 0x000fea000383ffff */
.L_x_7712:
[----:B------:R-:W-:Y:S05]  /*163d0*/  BSYNC B0 ;  /* 0x0000000000007941 */ /* 0x000fea0003800000 */
.L_x_7690:
        /* <DEDUP_REMOVED lines=24> */
.L_x_7755:
[----:B------:R-:W-:Y:S05]  /*16560*/  BSYNC B0 ;  /* 0x0000000000007941 */ /* 0x000fea0003800000 */
.L_x_7754:
[----:B------:R-:W-:-:S07]  /*16570*/  SEL R19, R19, RZ, P0 ;  /* 0x000000ff13137207 */ /* 0x000fce0000000000 */
.L_x_7652:
[----:B------:R-:W-:Y:S05]  /*16580*/  BSYNC B7 ;  /* 0x0000000000077941 */ /* 0x000fea0003800000 */
.L_x_7650:
        /* <DEDUP_REMOVED lines=13> */
.L_x_7756:
[----:B------:R-:W-:-:S03]  /*16660*/  UMOV UR4, 0xffffffff ;  /* 0xffffffff00047882 */ /* 0x000fc60000000000 */
[----:B------:R-:W-:Y:S05]  /*16670*/  BRA.DIV UR4, `(.L_x_7758) ;  /* 0x0000001a04607947 */ /* 0x000fea000b800000 */
[----:B-----5:R4:W0:Y:S02]  /*16680*/  SHFL.IDX PT, R14, R3, RZ, 0x1f ;  /* 0x00001fff030e7589 */ /* 0x02082400000e0000 */
.L_x_7809:
        /* <DEDUP_REMOVED lines=8> */
.L_x_7757:
[----:B--23--:R-:W2:Y:S01]  /*16710*/  LDL R0, [R1+0x10] ;  /* 0x0000100001007983 */ /* 0x00cea20000100800 */
[----:B------:R-:W-:Y:S02]  /*16720*/  ULDC UR4, c[0x0][0xd38] ;  /* 0x00034e0000047ab9 */ /* 0x000fe40000000800 */
[----:B--2---:R-:W-:-:S13]  /*16730*/  ISETP.GE.AND P0, PT, R0, UR4, PT ;  /* 0x0000000400007c0c */ /* 0x004fda000bf06270 */
[----:B------:R-:W-:Y:S05]  /*16740*/  @!P0 BRA `(.L_x_7759) ;  /* 0xffffffa0005c8947 */ /* 0x000fea000383ffff */
.L_x_7647:
[----:B0-----:R-:W2:Y:S01]  /*16750*/  LDL.LU R0, [R1+0x28] ;  /* 0x0000280001007983 */ /* 0x001ea20000300800 */
[----:B------:R-:W-:Y:S01]  /*16760*/  BSSY B0, `(.L_x_7760) ;  /* 0x000000b000007945 */ /* 0x000fe20003800000 */
[----:B------:R-:W0:Y:S01]  /*16770*/  S2R R5, SR_CgaCtaId ;  /* 0x0000000000057919 */ /* 0x000e220000008800 */
[----:B--2---:R-:W-:-:S05]  /*16780*/  VIADD R0, R0, 0x1 ;  /* 0x0000000100007836 */ /* 0x004fca0000000000 */
[----:B------:R-:W-:-:S04]  /*16790*/  LEA.HI R2, R0, R0, RZ, 0x1 ;  /* 0x0000000000027211 */ /* 0x000fc800078f08ff */
[----:B----4-:R-:W-:-:S05]  /*167a0*/  LOP3.LUT R3, R2, 0xfffffffe, RZ, 0xc0, !PT ;  /* 0xfffffffe02037812 */ /* 0x010fca00078ec0ff */
[----:B------:R-:W-:Y:S01]  /*167b0*/  IMAD.IADD R3, R0, 0x1, -R3 ;  /* 0x0000000100037824 */ /* 0x000fe200078e0a03 */
[----:B------:R-:W-:-:S04]  /*167c0*/  MOV R0, 0x400 ;  /* 0x0000040000007802 */ /* 0x000fc80000000f00 */
[----:B0-----:R-:W-:Y:S02]  /*167d0*/  LEA R0, R5, R0, 0x18 ;  /* 0x0000000005007211 */ /* 0x001fe400078ec0ff */
[----:B------:R-:W-:-:S04]  /*167e0*/  SHF.L.U32 R3, R3, 0x1f, RZ ;  /* 0x0000001f03037819 */ /* 0x000fc800000006ff */
[----:B------:R-:W0:Y:S02]  /*167f0*/  SYNCS.PHASECHK.TRANS64.TRYWAIT P0, [R0+URZ+0x38820], R3 ;  /* 0x03882003000075a7 */ /* 0x000e24000800017f */
[----:B0-----:R-:W-:Y:S05]  /*16800*/  @!P0 BRA `(.L_x_7761) ;  /* 0x0000001800248947 */ /* 0x001fea0003800000 */
.L_x_7810:
[----:B------:R-:W-:Y:S05]  /*16810*/  BSYNC B0 ;  /* 0x0000000000007941 */ /* 0x000fea0003800000 */
.L_x_7760:
[----:B------:R-:W-:-:S03]  /*16820*/  UMOV UR4, 0xffffffff ;  /* 0xffffffff00047882 */ /* 0x000fc60000000000 */
[----:B------:R-:W-:Y:S05]  /*16830*/  BRA.DIV UR4, `(.L_x_7762) ;  /* 0x0000001a042c7947 */ /* 0x000fea000b800000 */
[----:B------:R-:W2:Y:S02]  /*16840*/  S2R R2, SR_TID.X ;  /* 0x0000000000027919 */ /* 0x000ea40000002100 */
[----:B--2---:R-:W-:-:S04]  /*16850*/  SHF.R.U32.HI R2, RZ, 0x5, R2 ;  /* 0x00000005ff027819 */ /* 0x004fc80000011602 */
[----:B------:R-:W-:-:S05]  /*16860*/  LOP3.LUT R2, R2, 0x3, RZ, 0xc0, !PT ;  /* 0x0000000302027812 */ /* 0x000fca00078ec0ff */
[----:B------:R2:W3:Y:S02]  /*16870*/  SHFL.IDX PT, R14, R2, RZ, 0x1f ;  /* 0x00001fff020e7589 */ /* 0x0004e400000e0000 */
.L_x_7813:
[----:B---3--:R-:W-:Y:S01]  /*16880*/  ISETP.NE.AND P0, PT, R14, RZ, PT ;  /* 0x000000ff0e00720c */ /* 0x008fe20003f05270 */
[----:B------:R-:W-:-:S12]  /*16890*/  BSSY B0, `(.L_x_7763) ;  /* 0x0000025000007945 */ /* 0x000fd80003800000 */
[----:B------:R-:W-:Y:S05]  /*168a0*/  @P0 BRA `(.L_x_7764) ;  /* 0x00000000008c0947 */ /* 0x000fea0003800000 */
[----:B------:R-:W-:-:S03]  /*168b0*/  UMOV UR4, 0xffffffff ;  /* 0xffffffff00047882 */ /* 0x000fc60000000000 */
[----:B------:R-:W-:Y:S05]  /*168c0*/  BRA.DIV UR4, `(.L_x_7765) ;  /* 0x0000001a043c7947 */ /* 0x000fea000b800000 */
[----:B------:R-:W-:-:S13]  /*168d0*/  ELECT P6, URZ, PT ;  /* 0x00000000003f782f */ /* 0x000fda00038c0000 */
.L_x_7816:
[----:B------:R-:W-:Y:S05]  /*168e0*/  @!P6 BRA `(.L_x_7764) ;  /* 0x00000000007ce947 */ /* 0x000fea0003800000 */
[----:B------:R-:W-:-:S06]  /*168f0*/  ULOP3.LUT UR4, UR40, 0x2, URZ, 0xfc, !UPT ;  /* 0x0000000228047892 */ /* 0x000fcc000f8efc3f */
[----:B--2---:R-:W-:-:S05]  /*16900*/  IMAD.U32 R2, RZ, RZ, UR4 ;  /* 0x00000004ff027e24 */ /* 0x004fca000f8e00ff */
[----:B------:R-:W-:-:S13]  /*16910*/  ISETP.NE.AND P2, PT, R2, 0x3, PT ;  /* 0x000000030200780c */ /* 0x000fda0003f45270 */
[----:B------:R-:W-:Y:S05]  /*16920*/  @!P2 BRA `(.L_x_7766) ;  /* 0x000000000004a947 */ /* 0x000fea0003800000 */
[----:B------:R-:W-:Y:S01]  /*16930*/  BPT.TRAP 0x1 ;  /* 0x000000040000795c */ /* 0x000fe20000300000 */
.L_x_7766:
[----:B------:R-:W2:Y:S01]  /*16940*/  LDL.LU R7, [R1+0x8] ;  /* 0x0000080001077983 */ /* 0x000ea20000300800 */
[----:B------:R-:W-:Y:S02]  /*16950*/  VIADD R2, R0, 0x38840 ;  /* 0x0003884000027836 */ /* 0x000fe40000000000 */
[C---:B0-----:R-:W-:Y:S02]  /*16960*/  VIADD R3, R19.reuse, 0x1 ;  /* 0x0000000113037836 */ /* 0x041fe40000000000 */
[----:B-1----:R-:W-:-:S03]  /*16970*/  IMAD R6, R19, 0x8, R2 ;  /* 0x0000000813067824 */ /* 0x002fc600078e0202 */
        /* <DEDUP_REMOVED lines=9> */
.L_x_7817:
[----:B------:R-:W1:Y:S02]  /*16a10*/  SYNCS.PHASECHK.TRANS64.TRYWAIT P0, [R7+URZ], R2 ;  /* 0x00000002070075a7 */ /* 0x000e64000800017f */
[----:B-1----:R-:W-:Y:S05]  /*16a20*/  @!P0 BRA `(.L_x_7768) ;  /* 0x0000001800188947 */ /* 0x002fea0003800000 */
.L_x_7818:
[----:B------:R-:W-:Y:S05]  /*16a30*/  @!P2 BRA `(.L_x_7769) ;  /* 0x000000000004a947 */ /* 0x000fea0003800000 */
[----:B------:R-:W-:Y:S01]  /*16a40*/  BPT.TRAP 0x1 ;  /* 0x000000040000795c */ /* 0x000fe20000300000 */
.L_x_7769:
[----:B------:R-:W-:-:S04]  /*16a50*/  VIADD R0, R0, 0x38860 ;  /* 0x0003886000007836 */ /* 0x000fc80000000000 */
[----:B------:R-:W-:-:S04]  /*16a60*/  IMAD R4, R19, 0x8, R0 ;  /* 0x0000000813047824 */ /* 0x000fc800078e0200 */
[----:B------:R-:W2:Y:S02]  /*16a70*/  SYNCS.PHASECHK.TRANS64.TRYWAIT P0, [R4+URZ], R5 ;  /* 0x00000005040075a7 */ /* 0x000ea4000800017f */
[----:B--2---:R-:W-:Y:S05]  /*16a80*/  @!P0 BRA `(.L_x_7770) ;  /* 0x0000001800148947 */ /* 0x004fea0003800000 */
.L_x_7819:
[----:B------:R-:W-:-:S07]  /*16a90*/  IMAD R3, R3, 0x8, R0 ;  /* 0x0000000803037824 */ /* 0x000fce00078e0200 */
.L_x_7771:
[----:B---3--:R3:W4:Y:S02]  /*16aa0*/  SYNCS.PHASECHK.TRANS64.TRYWAIT P0, [R3+URZ], R2 ;  /* 0x00000002030075a7 */ /* 0x008724000800017f */
[----:B----4-:R-:W-:Y:S05]  /*16ab0*/  @!P0 NANOSLEEP.SYNCS 0x989680 ;  /* 0x009896800000895d */ /* 0x010fea0003900000 */
[----:B------:R-:W4:Y:S02]  /*16ac0*/  @!P0 SYNCS.PHASECHK.TRANS64 P0, [R3+URZ], R2 ;  /* 0x00000002030085a7 */ /* 0x000f24000800007f */
[----:B----4-:R-:W-:Y:S05]  /*16ad0*/  @!P0 BRA `(.L_x_7771) ;  /* 0xfffffffc00f08947 */ /* 0x010fea000383ffff */
.L_x_7764:
[----:B------:R-:W-:Y:S05]  /*16ae0*/  BSYNC B0 ;  /* 0x0000000000007941 */ /* 0x000fea0003800000 */
.L_x_7763:
[----:B------:R-:W-:Y:S05]  /*16af0*/  EXIT ;  /* 0x000000000000794d */ /* 0x000fea0003800000 */
.L_x_7606:
[----:B0-----:R0:W1:Y:S02]  /*16b00*/  SYNCS.PHASECHK.TRANS64.TRYWAIT P1, [R17+URZ+0x38800], R4 ;  /* 0x03880004110075a7 */ /* 0x001064000802017f */
[----:B-1----:R-:W-:Y:S05]  /*16b10*/  @!P1 NANOSLEEP.SYNCS 0x989680 ;  /* 0x009896800000995d */ /* 0x002fea0003900000 */
[----:B------:R-:W1:Y:S02]  /*16b20*/  @!P1 SYNCS.PHASECHK.TRANS64 P1, [R17+URZ+0x38800], R4 ;  /* 0x03880004110095a7 */ /* 0x000e64000802007f */
[----:B-1----:R-:W-:Y:S05]  /*16b30*/  @!P1 BRA `(.L_x_7606) ;  /* 0xfffffffc00f09947 */ /* 0x002fea000383ffff */
[----:B------:R-:W-:Y:S05]  /*16b40*/  BRA `(.L_x_7772) ;  /* 0xfffffecc00507947 */ /* 0x000fea000383ffff */
.L_x_7610:
[----:B--2---:R2:W3:Y:S02]  /*16b50*/  SYNCS.PHASECHK.TRANS64.TRYWAIT P1, [R5+URZ+0x38830], R8 ;  /* 0x03883008050075a7 */ /* 0x0044e4000802017f */
[----:B---3--:R-:W-:Y:S05]  /*16b60*/  @!P1 NANOSLEEP.SYNCS 0x989680 ;  /* 0x009896800000995d */ /* 0x008fea0003900000 */
[----:B------:R-:W3:Y:S02]  /*16b70*/  @!P1 SYNCS.PHASECHK.TRANS64 P1, [R5+URZ+0x38830], R8 ;  /* 0x03883008050095a7 */ /* 0x000ee4000802007f */
[----:B---3--:R-:W-:Y:S05]  /*16b80*/  @!P1 BRA `(.L_x_7610) ;  /* 0xfffffffc00f09947 */ /* 0x008fea000383ffff */
[----:B------:R-:W-:Y:S05]  /*16b90*/  BRA `(.L_x_7609) ;  /* 0xfffffecc00707947 */ /* 0x000fea000383ffff */
.L_x_7611:
[----:B---3--:R3:W4:Y:S02]  /*16ba0*/  SYNCS.PHASECHK.TRANS64.TRYWAIT P1, [R17+URZ+0x38810], R4 ;  /* 0x03881004110075a7 */ /* 0x008724000802017f */
[----:B----4-:R-:W-:Y:S05]  /*16bb0*/  @!P1 NANOSLEEP.SYNCS 0x989680 ;  /* 0x009896800000995d */ /* 0x010fea0003900000 */
[----:B------:R-:W4:Y:S02]  /*16bc0*/  @!P1 SYNCS.PHASECHK.TRANS64 P1, [R17+URZ+0x38810], R4 ;  /* 0x03881004110095a7 */ /* 0x000f24000802007f */
[----:B----4-:R-:W-:Y:S05]  /*16bd0*/  @!P1 BRA `(.L_x_7611) ;  /* 0xfffffffc00f09947 */ /* 0x010fea000383ffff */
[----:B------:R-:W-:Y:S05]  /*16be0*/  BRA `(.L_x_7773) ;  /* 0xfffffecc00fc7947 */ /* 0x000fea000383ffff */
.L_x_7615:
[----:B0-----:R0:W3:Y:S02]  /*16bf0*/  SYNCS.PHASECHK.TRANS64.TRYWAIT P1, [R5+URZ+0x38850], R8 ;  /* 0x03885008050075a7 */ /* 0x0010e4000802017f */
[----:B---3--:R-:W-:Y:S05]  /*16c00*/  @!P1 NANOSLEEP.SYNCS 0x989680 ;  /* 0x009896800000995d */ /* 0x008fea0003900000 */
[----:B------:R-:W3:Y:S02]  /*16c10*/  @!P1 SYNCS.PHASECHK.TRANS64 P1, [R5+URZ+0x38850], R8 ;  /* 0x03885008050095a7 */ /* 0x000ee4000802007f */
[----:B---3--:R-:W-:Y:S05]  /*16c20*/  @!P1 BRA `(.L_x_7615) ;  /* 0xfffffffc00f09947 */ /* 0x008fea000383ffff */
[----:B------:R-:W-:Y:S05]  /*16c30*/  BRA `(.L_x_7614) ;  /* 0xfffffed0002c7947 */ /* 0x000fea000383ffff */
.L_x_7620:
[----:B-1----:R1:W2:Y:S02]  /*16c40*/  SYNCS.PHASECHK.TRANS64.TRYWAIT P3, [R9+URZ+0x38830], R8 ;  /* 0x03883008090075a7 */ /* 0x0022a4000806017f */
[----:B--2---:R-:W-:Y:S05]  /*16c50*/  @!P3 NANOSLEEP.SYNCS 0x989680 ;  /* 0x009896800000b95d */ /* 0x004fea0003900000 */
[----:B------:R-:W2:Y:S02]  /*16c60*/  @!P3 SYNCS.PHASECHK.TRANS64 P3, [R9+URZ+0x38830], R8 ;  /* 0x038830080900b5a7 */ /* 0x000ea4000806007f */
[----:B--2---:R-:W-:Y:S05]  /*16c70*/  @!P3 BRA `(.L_x_7620) ;  /* 0xfffffffc00f0b947 */ /* 0x004fea000383ffff */
[----:B------:R-:W-:Y:S05]  /*16c80*/  BRA `(.L_x_7619) ;  /* 0xfffffefc005c7947 */ /* 0x000fea000383ffff */
.L_x_7624:
[----:B---3--:R3:W4:Y:S02]  /*16c90*/  SYNCS.PHASECHK.TRANS64.TRYWAIT P3, [R9+URZ+0x38850], R8 ;  /* 0x03885008090075a7 */ /* 0x008724000806017f */
[----:B----4-:R-:W-:Y:S05]  /*16ca0*/  @!P3 NANOSLEEP.SYNCS 0x989680 ;  /* 0x009896800000b95d */ /* 0x010fea0003900000 */
[----:B------:R-:W4:Y:S02]  /*16cb0*/  @!P3 SYNCS.PHASECHK.TRANS64 P3, [R9+URZ+0x38850], R8 ;  /* 0x038850080900b5a7 */ /* 0x000f24000806007f */
[----:B----4-:R-:W-:Y:S05]  /*16cc0*/  @!P3 BRA `(.L_x_7624) ;  /* 0xfffffffc00f0b947 */ /* 0x010fea000383ffff */
[----:B------:R-:W-:Y:S05]  /*16cd0*/  BRA `(.L_x_7623) ;  /* 0xfffffefc00c07947 */ /* 0x000fea000383ffff */
.L_x_7630:
[----:B-1----:R1:W2:Y:S02]  /*16ce0*/  SYNCS.PHASECHK.TRANS64.TRYWAIT P1, [R9+URZ+0x38830], R8 ;  /* 0x03883008090075a7 */ /* 0x0022a4000802017f */
[----:B--2---:R-:W-:Y:S05]  /*16cf0*/  @!P1 NANOSLEEP.SYNCS 0x989680 ;  /* 0x009896800000995d */ /* 0x004fea0003900000 */
[----:B------:R-:W2:Y:S02]  /*16d00*/  @!P1 SYNCS.PHASECHK.TRANS64 P1, [R9+URZ+0x38830], R8 ;  /* 0x03883008090095a7 */ /* 0x000ea4000802007f */
[----:B--2---:R-:W-:Y:S05]  /*16d10*/  @!P1 BRA `(.L_x_7630) ;  /* 0xfffffffc00f09947 */ /* 0x004fea000383ffff */
[----:B------:R-:W-:Y:S05]  /*16d20*/  BRA `(.L_x_7629) ;  /* 0xffffff3000d07947 */ /* 0x000fea000383ffff */
.L_x_7634:
[----:B---3--:R3:W4:Y:S02]  /*16d30*/  SYNCS.PHASECHK.TRANS64.TRYWAIT P1, [R9+URZ+0x38850], R8 ;  /* 0x03885008090075a7 */ /* 0x008724000802017f */
[----:B----4-:R-:W-:Y:S05]  /*16d40*/  @!P1 NANOSLEEP.SYNCS 0x989680 ;  /* 0x009896800000995d */ /* 0x010fea0003900000 */
[----:B------:R-:W4:Y:S02]  /*16d50*/  @!P1 SYNCS.PHASECHK.TRANS64 P1, [R9+URZ+0x38850], R8 ;  /* 0x03885008090095a7 */ /* 0x000f24000802007f */
[----:B----4-:R-:W-:Y:S05]  /*16d60*/  @!P1 BRA `(.L_x_7634) ;  /* 0xfffffffc00f09947 */ /* 0x010fea000383ffff */
[----:B------:R-:W-:Y:S05]  /*16d70*/  BRA `(.L_x_7633) ;  /* 0xffffff34002c7947 */ /* 0x000fea000383ffff */
.L_x_7658:
[----:B------:R-:W-:Y:S02]  /*16d80*/  IMAD.MOV.U32 R13, RZ, RZ, R4 ;  /* 0x000000ffff0d7224 */ /* 0x000fe400078e0004 */
[----:B------:R-:W-:Y:S02]  /*16d90*/  IMAD.MOV.U32 R12, RZ, RZ, RZ ;  /* 0x000000ffff0c7224 */ /* 0x000fe400078e00ff */
[----:B------:R-:W-:Y:S02]  /*16da0*/  IMAD.MOV.U32 R11, RZ, RZ, 0x1f ;  /* 0x0000001fff0b7424 */ /* 0x000fe400078e00ff */
[----:B------:R-:W-:-:S07]  /*16db0*/  IMAD.MOV.U32 R15, RZ, RZ, -0x1 ;  /* 0xffffffffff0f7424 */ /* 0x000fce00078e00ff */
[----:B0-----:R-:W-:Y:S05]  /*16dc0*/  WARPSYNC.COLLECTIVE R15, `(.L_x_7774) ;  /* 0x000000000f087348 */ /* 0x001fea0003c00000 */
[----:B------:R1:W2:Y:S02]  /*16dd0*/  SHFL.IDX P6, R14, R13, R12, R11 ;  /* 0x0000000c0d0e7389 */ /* 0x0002a400000c000b */
[----:B012---:R-:W-:Y:S01]  /*16de0*/  ENDCOLLECTIVE ;  /* 0x000000000000791b */ /* 0x007fe20003800000 */
.L_x_7774:
[----:B------:R-:W-:Y:S05]  /*16df0*/  BRA `(.L_x_7775) ;  /* 0xffffffa400747947 */ /* 0x000fea000383ffff */
.L_x_7660:
[----:B------:R-:W-:Y:S01]  /*16e00*/  BSSY B0, `(.L_x_7776) ;  /* 0x0000006000007945 */ /* 0x000fe20003800000 */
[----:B------:R-:W-:-:S07]  /*16e10*/  IMAD.MOV.U32 R15, RZ, RZ, -0x1 ;  /* 0xffffffffff0f7424 */ /* 0x000fce00078e00ff */
[----:B01----:R-:W-:Y:S05]  /*16e20*/  WARPSYNC.COLLECTIVE R15, `(.L_x_7777) ;  /* 0x000000000f0c7348 */ /* 0x003fea0003c00000 */
[----:B------:R-:W-:Y:S02]  /*16e30*/  ELECT P6, UR62, PT ;  /* 0x00000000003e782f */ /* 0x000fe400038c0000 */
[----:B------:R-:W-:Y:S01]  /*16e40*/  MOV R14, UR62 ;  /* 0x0000003e000e7c02 */ /* 0x000fe20008000f00 */
[----:B01----:R-:W-:Y:S10]  /*16e50*/  ENDCOLLECTIVE ;  /* 0x000000000000791b */ /* 0x003ff40003800000 */
.L_x_7777:
[----:B------:R-:W-:Y:S05]  /*16e60*/  BSYNC B0 ;  /* 0x0000000000007941 */ /* 0x000fea0003800000 */
.L_x_7776:
[----:B------:R-:W-:Y:S05]  /*16e70*/  BRA `(.L_x_7778) ;  /* 0xffffffa400787947 */ /* 0x000fea000383ffff */
.L_x_7662:
[----:B--2---:R2:W3:Y:S02]  /*16e80*/  SYNCS.PHASECHK.TRANS64.TRYWAIT P0, [R0+URZ+0x38840], R2 ;  /* 0x03884002000075a7 */ /* 0x0044e4000800017f */
[----:B---3--:R-:W-:Y:S05]  /*16e90*/  @!P0 NANOSLEEP.SYNCS 0x989680 ;  /* 0x009896800000895d */ /* 0x008fea0003900000 */
[----:B------:R-:W3:Y:S02]  /*16ea0*/  @!P0 SYNCS.PHASECHK.TRANS64 P0, [R0+URZ+0x38840], R2 ;  /* 0x03884002000085a7 */ /* 0x000ee4000800007f */
[----:B---3--:R-:W-:Y:S05]  /*16eb0*/  @!P0 BRA `(.L_x_7662) ;  /* 0xfffffffc00f08947 */ /* 0x008fea000383ffff */
[----:B------:R-:W-:Y:S05]  /*16ec0*/  BRA `(.L_x_7779) ;  /* 0xffffffa400d07947 */ /* 0x000fea000383ffff */
.L_x_7666:
        /* <DEDUP_REMOVED lines=8> */
.L_x_7780:
[----:B------:R-:W-:-:S04]  /*16f50*/  IMAD R10, R6, 0x40, R10 ;  /* 0x00000040060a7824 */ /* 0x000fc800078e020a */
[----:B------:R-:W-:Y:S01]  /*16f60*/  VIADD R6, R10, 0x20 ;  /* 0x000000200a067836 */ /* 0x000fe20000000000 */
[----:B------:R0:W-:Y:S01]  /*16f70*/  STL [R1+0x14], R10 ;  /* 0x0000140a01007387 */ /* 0x0001e20000100800 */
[----:B------:R-:W-:Y:S02]  /*16f80*/  IMAD.MOV.U32 R13, RZ, RZ, R0 ;  /* 0x000000ffff0d7224 */ /* 0x000fe400078e0000 */
[----:B------:R-:W-:-:S07]  /*16f90*/  IMAD.MOV.U32 R4, RZ, RZ, R14 ;  /* 0x000000ffff047224 */ /* 0x000fce00078e000e */
[----:B0-----:R-:W-:Y:S05]  /*16fa0*/  WARPSYNC.COLLECTIVE R15, `(.L_x_7781) ;  /* 0x000000000f087348 */ /* 0x001fea0003c00000 */
[----:B------:R1:W2:Y:S02]  /*16fb0*/  SHFL.IDX P6, R14, R13, R12, R11 ;  /* 0x0000000c0d0e7389 */ /* 0x0002a400000c000b */
[----:B012---:R-:W-:Y:S01]  /*16fc0*/  ENDCOLLECTIVE ;  /* 0x000000000000791b */ /* 0x007fe20003800000 */
.L_x_7781:
[----:B------:R-:W-:Y:S02]  /*16fd0*/  ULDC UR4, c[0x0][0x288] ;  /* 0x0000a20000047ab9 */ /* 0x000fe40000000800 */
[----:B------:R-:W-:Y:S02]  /*16fe0*/  IMAD R2, R7, UR4, RZ ;  /* 0x0000000407027c24 */ /* 0x000fe4000f8e02ff */
[----:B------:R-:W-:-:S03]  /*16ff0*/  VIADD R7, R10, 0x10 ;  /* 0x000000100a077836 */ /* 0x000fc60000000000 */
[----:B------:R-:W-:Y:S02]  /*17000*/  ISETP.GE.AND P1, PT, R10, R2, PT ;  /* 0x000000020a00720c */ /* 0x000fe40003f26270 */
[----:B------:R0:W-:Y:S01]  /*17010*/  STL [R1+0x20], R7 ;  /* 0x0000200701007387 */ /* 0x0001e20000100800 */
[----:B------:R-:W-:-:S03]  /*17020*/  IMAD.MOV.U32 R13, RZ, RZ, R3 ;  /* 0x000000ffff0d7224 */ /* 0x000fc600078e0003 */
[----:B------:R0:W-:Y:S01]  /*17030*/  STL [R1+0x24], R6 ;  /* 0x0000240601007387 */ /* 0x0001e20000100800 */
[----:B------:R-:W-:Y:S02]  /*17040*/  IMAD.MOV.U32 R12, RZ, RZ, 0x1 ;  /* 0x00000001ff0c7424 */ /* 0x000fe400078e00ff */
[----:B------:R-:W-:-:S07]  /*17050*/  IMAD.MOV.U32 R5, RZ, RZ, R14 ;  /* 0x000000ffff057224 */ /* 0x000fce00078e000e */
[----:B0-----:R-:W-:Y:S05]  /*17060*/  WARPSYNC.COLLECTIVE R15, `(.L_x_7782) ;  /* 0x000000000f087348 */ /* 0x001fea0003c00000 */
[----:B------:R1:W2:Y:S02]  /*17070*/  SHFL.IDX P6, R14, R13, R12, R11 ;  /* 0x0000000c0d0e7389 */ /* 0x0002a400000c000b */
[----:B012---:R-:W-:Y:S01]  /*17080*/  ENDCOLLECTIVE ;  /* 0x000000000000791b */ /* 0x007fe20003800000 */
.L_x_7782:
        /* <DEDUP_REMOVED lines=15> */
.L_x_7783:
[----:B------:R-:W-:Y:S02]  /*17180*/  IMAD.MOV.U32 R13, RZ, RZ, R3 ;  /* 0x000000ffff0d7224 */ /* 0x000fe400078e0003 */
[----:B------:R-:W-:Y:S02]  /*17190*/  IMAD.MOV.U32 R12, RZ, RZ, 0x2 ;  /* 0x00000002ff0c7424 */ /* 0x000fe400078e00ff */
[----:B------:R-:W-:-:S07]  /*171a0*/  IMAD.MOV.U32 R5, RZ, RZ, R14 ;  /* 0x000000ffff057224 */ /* 0x000fce00078e000e */
[----:B------:R-:W-:Y:S05]  /*171b0*/  WARPSYNC.COLLECTIVE R15, `(.L_x_7784) ;  /* 0x000000000f087348 */ /* 0x000fea0003c00000 */
[----:B------:R0:W1:Y:S02]  /*171c0*/  SHFL.IDX P6, R14, R13, R12, R11 ;  /* 0x0000000c0d0e7389 */ /* 0x00006400000c000b */
[----:B01----:R-:W-:Y:S01]  /*171d0*/  ENDCOLLECTIVE ;  /* 0x000000000000791b */ /* 0x003fe20003800000 */
.L_x_7784:
        /* <DEDUP_REMOVED lines=15> */
.L_x_7785:
[----:B------:R-:W-:Y:S02]  /*172d0*/  IMAD.MOV.U32 R13, RZ, RZ, R3 ;  /* 0x000000ffff0d7224 */ /* 0x000fe400078e0003 */
[----:B------:R-:W-:Y:S02]  /*172e0*/  IMAD.MOV.U32 R12, RZ, RZ, 0x3 ;  /* 0x00000003ff0c7424 */ /* 0x000fe400078e00ff */
[----:B------:R-:W-:-:S07]  /*172f0*/  IMAD.MOV.U32 R5, RZ, RZ, R14 ;  /* 0x000000ffff057224 */ /* 0x000fce00078e000e */
[----:B------:R-:W-:Y:S05]  /*17300*/  WARPSYNC.COLLECTIVE R15, `(.L_x_7786) ;  /* 0x000000000f087348 */ /* 0x000fea0003c00000 */
[----:B------:R0:W1:Y:S02]  /*17310*/  SHFL.IDX P6, R14, R13, R12, R11 ;  /* 0x0000000c0d0e7389 */ /* 0x00006400000c000b */
[----:B01----:R-:W-:Y:S01]  /*17320*/  ENDCOLLECTIVE ;  /* 0x000000000000791b */ /* 0x003fe20003800000 */
.L_x_7786:
        /* <DEDUP_REMOVED lines=10> */
.L_x_7787:
[----:B------:R-:W-:Y:S01]  /*173d0*/  @!PT LDS RZ, [RZ] ;  /* 0x00000000fffff984 */ /* 0x000fe20000000800 */
[----:B------:R-:W-:Y:S01]  /*173e0*/  @!PT LDS RZ, [RZ] ;  /* 0x00000000fffff984 */ /* 0x000fe20000000800 */
[----:B------:R-:W-:Y:S01]  /*173f0*/  @!PT LDS RZ, [RZ] ;  /* 0x00000000fffff984 */ /* 0x000fe20000000800 */
[----:B------:R0:W-:Y:S01]  /*17400*/  @!P1 LDGSTS.E.BYPASS.LTC128B.128 [R8+0x21400], desc[UR44][R4.64], !P0 ;  /* 0x2140000004089fae */ /* 0x0001e2000c101d6c */
[----:B------:R-:W-:Y:S01]  /*17410*/  IMAD.MOV.U32 R0, RZ, RZ, R14 ;  /* 0x000000ffff007224 */ /* 0x000fe200078e000e */
[----:B------:R-:W-:Y:S06]  /*17420*/  BRA `(.L_x_7788) ;  /* 0xffffffa800d47947 */ /* 0x000fec000383ffff */
.L_x_7670:
        /* <DEDUP_REMOVED lines=8> */
.L_x_7790:
[----:B------:R-:W-:Y:S05]  /*174b0*/  BSYNC B0 ;  /* 0x0000000000007941 */ /* 0x000fea0003800000 */
.L_x_7789:
        /* <DEDUP_REMOVED lines=10> */
.L_x_7791:
        /* <DEDUP_REMOVED lines=46> */
.L_x_7792:
[----:B------:R-:W-:Y:S02]  /*17840*/  IMAD.MOV.U32 R13, RZ, RZ, R0 ;  /* 0x000000ffff0d7224 */ /* 0x000fe400078e0000 */
[----:B------:R-:W-:-:S07]  /*17850*/  IMAD.MOV.U32 R8, RZ, RZ, R14 ;  /* 0x000000ffff087224 */ /* 0x000fce00078e000e */
[----:B------:R-:W-:Y:S05]  /*17860*/  WARPSYNC.COLLECTIVE R15, `(.L_x_7793) ;  /* 0x000000000f087348 */ /* 0x000fea0003c00000 */
[----:B------:R0:W1:Y:S02]  /*17870*/  SHFL.IDX P6, R14, R13, R12, R11 ;  /* 0x0000000c0d0e7389 */ /* 0x00006400000c000b */
[----:B01----:R-:W-:Y:S01]  /*17880*/  ENDCOLLECTIVE ;  /* 0x000000000000791b */ /* 0x003fe20003800000 */
.L_x_7793:
        /* <DEDUP_REMOVED lines=22> */
.L_x_7794:
        /* <DEDUP_REMOVED lines=21> */
.L_x_7795:
        /* <DEDUP_REMOVED lines=29> */
.L_x_7796:
[----:B------:R-:W-:Y:S02]  /*17d10*/  IMAD.MOV.U32 R13, RZ, RZ, R0 ;  /* 0x000000ffff0d7224 */ /* 0x000fe400078e0000 */
[----:B------:R-:W-:-:S07]  /*17d20*/  IMAD.MOV.U32 R6, RZ, RZ, R14 ;  /* 0x000000ffff067224 */ /* 0x000fce00078e000e */
[----:B------:R-:W-:Y:S05]  /*17d30*/  WARPSYNC.COLLECTIVE R15, `(.L_x_7797) ;  /* 0x000000000f087348 */ /* 0x000fea0003c00000 */
[----:B------:R0:W1:Y:S02]  /*17d40*/  SHFL.IDX P6, R14, R13, R12, R11 ;  /* 0x0000000c0d0e7389 */ /* 0x00006400000c000b */
[----:B01----:R-:W-:Y:S01]  /*17d50*/  ENDCOLLECTIVE ;  /* 0x000000000000791b */ /* 0x003fe20003800000 */
.L_x_7797:
[----:B------:R-:W-:Y:S01]  /*17d60*/  IMAD.MOV.U32 R0, RZ, RZ, R14 ;  /* 0x000000ffff007224 */ /* 0x000fe200078e000e */
[----:B------:R-:W-:Y:S06]  /*17d70*/  BRA `(.L_x_7798) ;  /* 0xffffffb0001c7947 */ /* 0x000fec000383ffff */
.L_x_7675:
[----:B0-----:R0:W2:Y:S02]  /*17d80*/  SYNCS.PHASECHK.TRANS64.TRYWAIT P0, [R17+URZ+0x38820], R0 ;  /* 0x03882000110075a7 */ /* 0x0010a4000800017f */
[----:B--2---:R-:W-:Y:S05]  /*17d90*/  @!P0 NANOSLEEP.SYNCS 0x989680 ;  /* 0x009896800000895d */ /* 0x004fea0003900000 */
[----:B------:R-:W2:Y:S02]  /*17da0*/  @!P0 SYNCS.PHASECHK.TRANS64 P0, [R17+URZ+0x38820], R0 ;  /* 0x03882000110085a7 */ /* 0x000ea4000800007f */
[----:B--2---:R-:W-:Y:S05]  /*17db0*/  @!P0 BRA `(.L_x_7675) ;  /* 0xfffffffc00f08947 */ /* 0x004fea000383ffff */
[----:B------:R-:W-:Y:S05]  /*17dc0*/  BRA `(.L_x_7799) ;  /* 0xffffffb000d87947 */ /* 0x000fea000383ffff */
.L_x_7679:
[----:B0-----:R0:W2:Y:S02]  /*17dd0*/  SYNCS.PHASECHK.TRANS64.TRYWAIT P0, [R0+URZ+0x38860], R2 ;  /* 0x03886002000075a7 */ /* 0x0010a4000800017f */
[----:B--2---:R-:W-:Y:S05]  /*17de0*/  @!P0 NANOSLEEP.SYNCS 0x989680 ;  /* 0x009896800000895d */ /* 0x004fea0003900000 */
[----:B------:R-:W2:Y:S02]  /*17df0*/  @!P0 SYNCS.PHASECHK.TRANS64 P0, [R0+URZ+0x38860], R2 ;  /* 0x03886002000085a7 */ /* 0x000ea4000800007f */
[----:B--2---:R-:W-:Y:S05]  /*17e00*/  @!P0 BRA `(.L_x_7679) ;  /* 0xfffffffc00f08947 */ /* 0x004fea000383ffff */
[----:B------:R-:W-:Y:S05]  /*17e10*/  BRA `(.L_x_7800) ;  /* 0xffffffb000f87947 */ /* 0x000fea000383ffff */
.L_x_7696:
[----:B-1----:R1:W2:Y:S02]  /*17e20*/  SYNCS.PHASECHK.TRANS64.TRYWAIT P0, [R3+URZ+0x38840], R2 ;  /* 0x03884002030075a7 */ /* 0x0022a4000800017f */
[----:B--2---:R-:W-:Y:S05]  /*17e30*/  @!P0 NANOSLEEP.SYNCS 0x989680 ;  /* 0x009896800000895d */ /* 0x004fea0003900000 */
[----:B------:R-:W2:Y:S02]  /*17e40*/  @!P0 SYNCS.PHASECHK.TRANS64 P0, [R3+URZ+0x38840], R2 ;  /* 0x03884002030085a7 */ /* 0x000ea4000800007f */
[----:B--2---:R-:W-:Y:S05]  /*17e50*/  @!P0 BRA `(.L_x_7696) ;  /* 0xfffffffc00f08947 */ /* 0x004fea000383ffff */
[----:B------:R-:W-:Y:S05]  /*17e60*/  BRA `(.L_x_7801) ;  /* 0xffffffbc00d87947 */ /* 0x000fea000383ffff */
.L_x_7701:
[----:B--2---:R2:W3:Y:S02]  /*17e70*/  SYNCS.PHASECHK.TRANS64.TRYWAIT P0, [R3+URZ+0x38860], R2 ;  /* 0x03886002030075a7 */ /* 0x0044e4000800017f */
[----:B---3--:R-:W-:Y:S05]  /*17e80*/  @!P0 NANOSLEEP.SYNCS 0x989680 ;  /* 0x009896800000895d */ /* 0x008fea0003900000 */
[----:B------:R-:W3:Y:S02]  /*17e90*/  @!P0 SYNCS.PHASECHK.TRANS64 P0, [R3+URZ+0x38860], R2 ;  /* 0x03886002030085a7 */ /* 0x000ee4000800007f */
[----:B---3--:R-:W-:Y:S05]  /*17ea0*/  @!P0 BRA `(.L_x_7701) ;  /* 0xfffffffc00f08947 */ /* 0x008fea000383ffff */
[----:B------:R-:W-:Y:S05]  /*17eb0*/  BRA `(.L_x_7802) ;  /* 0xffffffc000507947 */ /* 0x000fea000383ffff */
.L_x_7717:
[----:B0-----:R0:W1:Y:S02]  /*17ec0*/  SYNCS.PHASECHK.TRANS64.TRYWAIT P0, [R4+URZ+0x38840], R2 ;  /* 0x03884002040075a7 */ /* 0x001064000800017f */
[----:B-1----:R-:W-:Y:S05]  /*17ed0*/  @!P0 NANOSLEEP.SYNCS 0x989680 ;  /* 0x009896800000895d */ /* 0x002fea0003900000 */
[----:B------:R-:W1:Y:S02]  /*17ee0*/  @!P0 SYNCS.PHASECHK.TRANS64 P0, [R4+URZ+0x38840], R2 ;  /* 0x03884002040085a7 */ /* 0x000e64000800007f */
[----:B-1----:R-:W-:Y:S05]  /*17ef0*/  @!P0 BRA `(.L_x_7717) ;  /* 0xfffffffc00f08947 */ /* 0x002fea000383ffff */
[----:B------:R-:W-:Y:S05]  /*17f00*/  BRA `(.L_x_7803) ;  /* 0xffffffcc001c7947 */ /* 0x000fea000383ffff */
.L_x_7722:
[----:B-1----:R1:W2:Y:S02]  /*17f10*/  SYNCS.PHASECHK.TRANS64.TRYWAIT P0, [R4+URZ+0x38860], R2 ;  /* 0x03886002040075a7 */ /* 0x0022a4000800017f */
[----:B--2---:R-:W-:Y:S05]  /*17f20*/  @!P0 NANOSLEEP.SYNCS 0x989680 ;  /* 0x009896800000895d */ /* 0x004fea0003900000 */
[----:B------:R-:W2:Y:S02]  /*17f30*/  @!P0 SYNCS.PHASECHK.TRANS64 P0, [R4+URZ+0x38860], R2 ;  /* 0x03886002040085a7 */ /* 0x000ea4000800007f */
[----:B--2---:R-:W-:Y:S05]  /*17f40*/  @!P0 BRA `(.L_x_7722) ;  /* 0xfffffffc00f08947 */ /* 0x004fea000383ffff */
[----:B------:R-:W-:Y:S05]  /*17f50*/  BRA `(.L_x_7804) ;  /* 0xffffffcc00947947 */ /* 0x000fea000383ffff */
.L_x_7737:
[----:B-1----:R1:W2:Y:S02]  /*17f60*/  SYNCS.PHASECHK.TRANS64.TRYWAIT P0, [R4+URZ+0x38840], R2 ;  /* 0x03884002040075a7 */ /* 0x0022a4000800017f */
[----:B--2---:R-:W-:Y:S05]  /*17f70*/  @!P0 NANOSLEEP.SYNCS 0x989680 ;  /* 0x009896800000895d */ /* 0x004fea0003900000 */
[----:B------:R-:W2:Y:S02]  /*17f80*/  @!P0 SYNCS.PHASECHK.TRANS64 P0, [R4+URZ+0x38840], R2 ;  /* 0x03884002040085a7 */ /* 0x000ea4000800007f */
[----:B--2---:R-:W-:Y:S05]  /*17f90*/  @!P0 BRA `(.L_x_7737) ;  /* 0xfffffffc00f08947 */ /* 0x004fea000383ffff */
[----:B------:R-:W-:Y:S05]  /*17fa0*/  BRA `(.L_x_7805) ;  /* 0xffffffd800487947 */ /* 0x000fea000383ffff */
.L_x_7742:
[----:B--2---:R2:W3:Y:S02]  /*17fb0*/  SYNCS.PHASECHK.TRANS64.TRYWAIT P0, [R4+URZ+0x38860], R2 ;  /* 0x03886002040075a7 */ /* 0x0044e4000800017f */
[----:B---3--:R-:W-:Y:S05]  /*17fc0*/  @!P0 NANOSLEEP.SYNCS 0x989680 ;  /* 0x009896800000895d */ /* 0x008fea0003900000 */
[----:B------:R-:W3:Y:S02]  /*17fd0*/  @!P0 SYNCS.PHASECHK.TRANS64 P0, [R4+URZ+0x38860], R2 ;  /* 0x03886002040085a7 */ /* 0x000ee4000800007f */
[----:B---3--:R-:W-:Y:S05]  /*17fe0*/  @!P0 BRA `(.L_x_7742) ;  /* 0xfffffffc00f08947 */ /* 0x008fea000383ffff */
[----:B------:R-:W-:Y:S05]  /*17ff0*/  BRA `(.L_x_7806) ;  /* 0xffffffd800c07947 */ /* 0x000fea000383ffff */
.L_x_7758:
        /* <DEDUP_REMOVED lines=8> */
.L_x_7808:
[----:B------:R-:W-:Y:S05]  /*18080*/  BSYNC B0 ;  /* 0x0000000000007941 */ /* 0x000fea0003800000 */
.L_x_7807:
[----:B------:R-:W-:Y:S05]  /*18090*/  BRA `(.L_x_7809) ;  /* 0xffffffe4007c7947 */ /* 0x000fea000383ffff */
.L_x_7761:
[----:B0-----:R0:W2:Y:S02]  /*180a0*/  SYNCS.PHASECHK.TRANS64.TRYWAIT P0, [R0+URZ+0x38820], R3 ;  /* 0x03882003000075a7 */ /* 0x0010a4000800017f */
[----:B--2---:R-:W-:Y:S05]  /*180b0*/  @!P0 NANOSLEEP.SYNCS 0x989680 ;  /* 0x009896800000895d */ /* 0x004fea0003900000 */
[----:B------:R-:W2:Y:S02]  /*180c0*/  @!P0 SYNCS.PHASECHK.TRANS64 P0, [R0+URZ+0x38820], R3 ;  /* 0x03882003000085a7 */ /* 0x000ea4000800007f */
[----:B--2---:R-:W-:Y:S05]  /*180d0*/  @!P0 BRA `(.L_x_7761) ;  /* 0xfffffffc00f08947 */ /* 0x004fea000383ffff */
[----:B------:R-:W-:Y:S05]  /*180e0*/  BRA `(.L_x_7810) ;  /* 0xffffffe400c87947 */ /* 0x000fea000383ffff */
.L_x_7762:
        /* <DEDUP_REMOVED lines=11> */
.L_x_7812:
[----:B------:R-:W-:Y:S05]  /*181a0*/  BSYNC B0 ;  /* 0x0000000000007941 */ /* 0x000fea0003800000 */
.L_x_7811:
[----:B------:R-:W-:Y:S05]  /*181b0*/  BRA `(.L_x_7813) ;  /* 0xffffffe400b07947 */ /* 0x000fea000383ffff */
.L_x_7765:
[----:B------:R-:W-:Y:S01]  /*181c0*/  BSSY B1, `(.L_x_7814) ;  /* 0x0000006000017945 */ /* 0x000fe20003800000 */
[----:B------:R-:W-:-:S07]  /*181d0*/  IMAD.MOV.U32 R15, RZ, RZ, -0x1 ;  /* 0xffffffffff0f7424 */ /* 0x000fce00078e00ff */
[----:B012---:R-:W-:Y:S05]  /*181e0*/  WARPSYNC.COLLECTIVE R15, `(.L_x_7815) ;  /* 0x000000000f0c7348 */ /* 0x007fea0003c00000 */
[----:B------:R-:W-:Y:S02]  /*181f0*/  ELECT P6, UR62, PT ;  /* 0x00000000003e782f */ /* 0x000fe400038c0000 */
[----:B------:R-:W-:Y:S01]  /*18200*/  MOV R14, UR62 ;  /* 0x0000003e000e7c02 */ /* 0x000fe20008000f00 */
[----:B012---:R-:W-:Y:S10]  /*18210*/  ENDCOLLECTIVE ;  /* 0x000000000000791b */ /* 0x007ff40003800000 */
.L_x_7815:
[----:B------:R-:W-:Y:S05]  /*18220*/  BSYNC B1 ;  /* 0x0000000000017941 */ /* 0x000fea0003800000 */
.L_x_7814:
[----:B------:R-:W-:Y:S05]  /*18230*/  BRA `(.L_x_7816) ;  /* 0xffffffe400a87947 */ /* 0x000fea000383ffff */
.L_x_7767:
[----:B0-----:R0:W1:Y:S02]  /*18240*/  SYNCS.PHASECHK.TRANS64.TRYWAIT P0, [R6+URZ], R5 ;  /* 0x00000005060075a7 */ /* 0x001064000800017f */
[----:B-1----:R-:W-:Y:S05]  /*18250*/  @!P0 NANOSLEEP.SYNCS 0x989680 ;  /* 0x009896800000895d */ /* 0x002fea0003900000 */
[----:B------:R-:W1:Y:S02]  /*18260*/  @!P0 SYNCS.PHASECHK.TRANS64 P0, [R6+URZ], R5 ;  /* 0x00000005060085a7 */ /* 0x000e64000800007f */
[----:B-1----:R-:W-:Y:S05]  /*18270*/  @!P0 BRA `(.L_x_7767) ;  /* 0xfffffffc00f08947 */ /* 0x002fea000383ffff */
[----:B------:R-:W-:Y:S05]  /*18280*/  BRA `(.L_x_7817) ;  /* 0xffffffe400e07947 */ /* 0x000fea000383ffff */
.L_x_7768:
[----:B-1----:R1:W2:Y:S02]  /*18290*/  SYNCS.PHASECHK.TRANS64.TRYWAIT P0, [R7+URZ], R2 ;  /* 0x00000002070075a7 */ /* 0x0022a4000800017f */
[----:B--2---:R-:W-:Y:S05]  /*182a0*/  @!P0 NANOSLEEP.SYNCS 0x989680 ;  /* 0x009896800000895d */ /* 0x004fea0003900000 */
[----:B------:R-:W2:Y:S02]  /*182b0*/  @!P0 SYNCS.PHASECHK.TRANS64 P0, [R7+URZ], R2 ;  /* 0x00000002070085a7 */ /* 0x000ea4000800007f */
[----:B--2---:R-:W-:Y:S05]  /*182c0*/  @!P0 BRA `(.L_x_7768) ;  /* 0xfffffffc00f08947 */ /* 0x004fea000383ffff */
[----:B------:R-:W-:Y:S05]  /*182d0*/  BRA `(.L_x_7818) ;  /* 0xffffffe400d47947 */ /* 0x000fea000383ffff */
.L_x_7770:
[----:B--2---:R2:W3:Y:S02]  /*182e0*/  SYNCS.PHASECHK.TRANS64.TRYWAIT P0, [R4+URZ], R5 ;  /* 0x00000005040075a7 */ /* 0x0044e4000800017f */
[----:B---3--:R-:W-:Y:S05]  /*182f0*/  @!P0 NANOSLEEP.SYNCS 0x989680 ;  /* 0x009896800000895d */ /* 0x008fea0003900000 */
[----:B------:R-:W3:Y:S02]  /*18300*/  @!P0 SYNCS.PHASECHK.TRANS64 P0, [R4+URZ], R5 ;  /* 0x00000005040085a7 */ /* 0x000ee4000800007f */
[----:B---3--:R-:W-:Y:S05]  /*18310*/  @!P0 BRA `(.L_x_7770) ;  /* 0xfffffffc00f08947 */ /* 0x008fea000383ffff */
[----:B------:R-:W-:Y:S05]  /*18320*/  BRA `(.L_x_7819) ;  /* 0xffffffe400d87947 */ /* 0x000fea000383ffff */
.L_x_7820:
        /* <DEDUP_REMOVED lines=13> */
.L_x_15300:


//--------------------- .text._ZN7cutlass13device_kernelIN5flash11enable_sm90INS1_16FlashAttnFwdSm90INS1_25CollectiveMainloopFwdSm90ILi2EN4cute5tupleIJNS5_1CILi1EEES8_S8_EEENS6_IJNS7_ILi64EEESA_SA_EEELi512ENS_6half_tEfNS_4arch4Sm90ELb1ELb0ELb1ELb1ELb0ELb0ELb0ELb0ELb0ELb1ELb0ELb0EEENS1_21CollectiveEpilogueFwdINS6_IJSA_NS7_ILi512EEESA_EEES9_SC_SE_Li256ELb1ELb1ELb0ELb0EEENS1_36VarlenDynamicPersistentTileSchedulerILi64ELi64ELi256ELi128ELb0ELb1ELb1ELb1ELb1ELb1EEEEEEEEEvNT_6ParamsE --------------------------
	.section	.text._ZN7cutlass13device_kernelIN5flash11enable_sm90INS1_16FlashAttnFwdSm90INS1_25CollectiveMainloopFwdSm90ILi2EN4cute5tupleIJNS5_1CILi1EEES8_S8_EEENS6_IJNS7_ILi64EEESA_SA_EEELi512ENS_6half_tEfNS_4arch4Sm90ELb1ELb0ELb1ELb1ELb0ELb0ELb0ELb0ELb0ELb1ELb0ELb0EEENS1_21CollectiveEpilogueFwdINS6_IJSA_NS7_ILi512EEESA_EEES9_SC_SE_Li256ELb1ELb1ELb0ELb0EEENS1_36VarlenDynamicPersistentTileSchedulerILi64ELi64ELi256ELi128ELb0ELb1ELb1ELb1ELb1ELb1EEEEEEEEEvNT_6ParamsE,"ax",@progbits
	.align	128
.text._ZN7cutlass13device_kernelIN5flash11enable_sm90INS1_16FlashAttnFwdSm90INS1_25CollectiveMainloopFwdSm90ILi2EN4cute5tupleIJNS5_1CILi1EEES8_S8_EEENS6_IJNS7_ILi64EEESA_SA_EEELi512ENS_6half_tEfNS_4arch4Sm90ELb1ELb0ELb1ELb1ELb0ELb0ELb0ELb0ELb0ELb1ELb0ELb0EEENS1_21CollectiveEpilogueFwdINS6_IJSA_NS7_ILi512EEESA_EEES9_SC_SE_Li256ELb1ELb1ELb0ELb0EEENS1_36VarlenDynamicPersistentTileSchedulerILi64ELi64ELi256ELi128ELb0ELb1ELb1ELb1ELb1ELb1EEEEEEEEEvNT_6ParamsE:
        .type           _ZN7cutlass13device_kernelIN5flash11enable_sm90INS1_16FlashAttnFwdSm90INS1_25CollectiveMainloopFwdSm90ILi2EN4cute5tupleIJNS5_1CILi1EEES8_S8_EEENS6_IJNS7_ILi64EEESA_SA_EEELi512ENS_6half_tEfNS_4arch4Sm90ELb1ELb0ELb1ELb1ELb0ELb0ELb0ELb0ELb0ELb1ELb0ELb0EEENS1_21CollectiveEpilogueFwdINS6_IJSA_NS7_ILi512EEESA_EEES9_SC_SE_Li256ELb1ELb1ELb0ELb0EEENS1_36VarlenDynamicPersistentTileSchedulerILi64ELi64ELi256ELi128ELb0ELb1ELb1ELb1ELb1ELb1EEEEEEEEEvNT_6ParamsE,@function
        .size           _ZN7cutlass13device_kernelIN5flash11enable_sm90INS1_16FlashAttnFwdSm90INS1_25CollectiveMainloopFwdSm90ILi2EN4cute5tupleIJNS5_1CILi1EEES8_S8_EEENS6_IJNS7_ILi64EEESA_SA_EEELi512ENS_6half_tEfNS_4arch4Sm90ELb1ELb0ELb1ELb1ELb0ELb0ELb0ELb0ELb0ELb1ELb0ELb0EEENS1_21CollectiveEpilogueFwdINS6_IJSA_NS7_ILi512EEESA_EEES9_SC_SE_Li256ELb1ELb1ELb0ELb0EEENS1_36VarlenDynamicPersistentTileSchedulerILi64ELi64ELi256ELi128ELb0ELb1ELb1ELb1ELb1ELb1EEEEEEEEEvNT_6ParamsE,(.L_x_15301 - _ZN7cutlass13device_kernelIN5flash11enable_sm90INS1_16FlashAttnFwdSm90INS1_25CollectiveMainloopFwdSm90ILi2EN4cute5tupleIJNS5_1CILi1EEES8_S8_EEENS6_IJNS7_ILi64EEESA_SA_EEELi512ENS_6half_tEfNS_4arch4Sm90ELb1ELb0ELb1ELb1ELb0ELb0ELb0ELb0ELb0ELb1ELb0ELb0EEENS1_21CollectiveEpilogueFwdINS6_IJSA_NS7_ILi512EEESA_EEES9_SC_SE_Li256ELb1ELb1ELb0ELb0EEENS1_36VarlenDynamicPersistentTileSchedulerILi64ELi64ELi256ELi128ELb0ELb1ELb1ELb1ELb1ELb1EEEEEEEEEvNT_6ParamsE)
        .other          _ZN7cutlass13device_kernelIN5flash11enable_sm90INS1_16FlashAttnFwdSm90INS1_25CollectiveMainloopFwdSm90ILi2EN4cute5tupleIJNS5_1CILi1EEES8_S8_EEENS6_IJNS7_ILi64EEESA_SA_EEELi512ENS_6half_tEfNS_4arch4Sm90ELb1ELb0ELb1ELb1ELb0ELb0ELb0ELb0ELb0ELb1ELb0ELb0EEENS1_21CollectiveEpilogueFwdINS6_IJSA_NS7_ILi512EEESA_EEES9_SC_SE_Li256ELb1ELb1ELb0ELb0EEENS1_36VarlenDynamicPersistentTileSchedulerILi64ELi64ELi256ELi128ELb0ELb1ELb1ELb1ELb1ELb1EEEEEEEEEvNT_6ParamsE,@"STO_CUDA_ENTRY STV_DEFAULT"
_ZN7cutlass13device_kernelIN5flash11enable_sm90INS1_16FlashAttnFwdSm90INS1_25CollectiveMainloopFwdSm90ILi2EN4cute5tupleIJNS5_1CILi1EEES8_S8_EEENS6_IJNS7_ILi64EEESA_SA_EEELi512ENS_6half_tEfNS_4arch4Sm90ELb1ELb0ELb1ELb1ELb0ELb0ELb0ELb0ELb0ELb1ELb0ELb0EEENS1_21CollectiveEpilogueFwdINS6_IJSA_NS7_ILi512EEESA_EEES9_SC_SE_Li256ELb1ELb1ELb0ELb0EEENS1_36VarlenDynamicPersistentTileSchedulerILi64ELi64ELi256ELi128ELb0ELb1ELb1ELb1ELb1ELb1EEEEEEEEEvNT_6ParamsE:
        /* <DEDUP_REMOVED lines=18> */
.L_x_7822:
[----:B------:R-:W-:Y:S05]  /*0120*/  BSYNC B0 ;  /* 0x0000000000007941 */ /* 0x000fea0003800000 */
.L_x_7821:
        /* <DEDUP_REMOVED lines=37> */
.L_x_7823:
        /* <DEDUP_REMOVED lines=22> */
.L_x_7824:
        /* <DEDUP_REMOVED lines=18> */
.L_x_7825:
        /* <DEDUP_REMOVED lines=22> */
.L_x_7826:
        /* <DEDUP_REMOVED lines=22> */
.L_x_7827:
[----:B------:R-:W-:Y:S01]  /*08c0*/  PLOP3.LUT P0, PT, PT, PT, UP0, 0x80, 0x0 ;  /* 0x000000000000781c */ /* 0x000fe20003f0f008 */
[----:B------:R-:W-:Y:S01]  /*08d0*/  UMOV UR36, 0x1 ;  /* 0x0000000100247882 */ /* 0x000fe20000000000 */
[----:B------:R-:W-:Y:S01]  /*08e0*/  NOP ;  /* 0x0000000000007918 */ /* 0x000fe20000000000 */
[----:B------:R-:W-:Y:S01]  /*08f0*/  USEL UR36, UR36, 0x2, !UP0 ;  /* 0x0000000224247887 */ /* 0x000fe2000c000000 */
[----:B------:R-:W-:Y:S01]  /*0900*/  ULDC.64 UR40, c[0x0][0x208] ;  /* 0x0000820000287ab9 */ /* 0x000fe20000000a00 */
[----:B012-4-:R-:W-:Y:S08]  /*0910*/  BAR.SYNC.DEFER_BLOCKING 0x0 ;  /* 0x0000000000007b1d */ /* 0x017ff00000010000 */
[----:B------:R-:W-:Y:S05]  /*0920*/  @!P0 BRA `(.L_x_7828) ;  /* 0x000000c400588947 */ /* 0x000fea0003800000 */
.L_x_7829:
        /* <DEDUP_REMOVED lines=28> */
[----:B------:R-:W-:Y:S01]  /*0af0*/  LEA.HI R3, R0, R197, RZ, 0x4 ;  /* 0x000000c500037211 */ /* 0x000fe200078f20ff */
[----:B------:R-:W-:-:S03]  /*0b00*/  UMOV UR37, URZ ;  /* 0x0000003f00257c82 */ /* 0x000fc60008000000 */
[----:B------:R-:W-:Y:S02]  /*0b10*/  SHF.R.S32.HI R2, RZ, 0x4, R3 ;  /* 0x00000004ff027819 */ /* 0x000fe40000011403 */
[C---:B------:R-:W-:Y:S02]  /*0b20*/  LOP3.LUT R6, R3.reuse, 0xfffffff0, RZ, 0xc0, !PT ;  /* 0xfffffff003067812 */ /* 0x040fe400078ec0ff */
[----:B------:R-:W-:-:S03]  /*0b30*/  LEA.HI R4, R3, R2, RZ, 0x1 ;  /* 0x0000000203047211 */ /* 0x000fc600078f08ff */
[----:B------:R-:W-:Y:S01]  /*0b40*/  IMAD.IADD R6, R197, 0x1, -R6 ;  /* 0x00000001c5067824 */ /* 0x000fe200078e0a06 */
[----:B------:R-:W-:Y:S02]  /*0b50*/  LOP3.LUT R5, R4, 0x1ffffffe, RZ, 0xc0, !PT ;  /* 0x1ffffffe04057812 */ /* 0x000fe400078ec0ff */
[----:B------:R-:W-:-:S03]  /*0b60*/  LEA.HI R4, R0, R197, RZ, 0x5 ;  /* 0x000000c500047211 */ /* 0x000fc600078f28ff */
[----:B------:R-:W-:Y:S01]  /*0b70*/  IMAD.IADD R10, R2, 0x1, -R5 ;  /* 0x00000001020a7824 */ /* 0x000fe200078e0a05 */
[CC--:B------:R-:W-:Y:S02]  /*0b80*/  LEA.HI R5, R0.reuse, R197.reuse, RZ, 0x2 ;  /* 0x000000c500057211 */ /* 0x0c0fe400078f10ff */
[----:B------:R-:W-:Y:S02]  /*0b90*/  LEA.HI R2, R0, R197, RZ, 0x7 ;  /* 0x000000c500027211 */ /* 0x000fe400078f38ff */
[--C-:B------:R-:W-:Y:S02]  /*0ba0*/  SHF.R.S32.HI R12, RZ, 0x5, R4.reuse ;  /* 0x00000005ff0c7819 */ /* 0x100fe40000011404 */
[----:B------:R-:W-:Y:S02]  /*0bb0*/  SHF.R.S32.HI R3, RZ, 0x1f, R4 ;  /* 0x0000001fff037819 */ /* 0x000fe40000011404 */
[----:B------:R-:W-:Y:S02]  /*0bc0*/  LOP3.LUT R8, R5, 0xfffffffc, RZ, 0xc0, !PT ;  /* 0xfffffffc05087812 */ /* 0x000fe400078ec0ff */
[----:B------:R-:W-:-:S02]  /*0bd0*/  LOP3.LUT R4, R2, 0xffffff80, RZ, 0xc0, !PT ;  /* 0xffffff8002047812 */ /* 0x000fc400078ec0ff */
[----:B------:R-:W-:Y:S01]  /*0be0*/  LEA.HI R5, R3, R12, RZ, 0x2 ;  /* 0x0000000c03057211 */ /* 0x000fe200078f10ff */
[C---:B------:R-:W-:Y:S01]  /*0bf0*/  IMAD.IADD R8, R197.reuse, 0x1, -R8 ;  /* 0x00000001c5087824 */ /* 0x040fe200078e0a08 */
        /* <DEDUP_REMOVED lines=11> */
[-C--:B------:R-:W-:Y:S02]  /*0cb0*/  LEA.HI R5, R3, R4.reuse, RZ, 0x2 ;  /* 0x0000000403057211 */ /* 0x080fe400078f10ff */
[----:B------:R-:W-:Y:S01]  /*0cc0*/  LOP3.LUT R9, R7, 0xfffffff8, RZ, 0xc0, !PT ;  /* 0xfffffff807097812 */ /* 0x000fe200078ec0ff */
[----:B------:R-:W-:Y:S01]  /*0cd0*/  IMAD.IADD R185, R8, 0x1, -R11 ;  /* 0x0000000108b97824 */ /* 0x000fe200078e0a0b */
[----:B------:R-:W-:Y:S01]  /*0ce0*/  LOP3.LUT R11, R5, 0x7ffffffc, RZ, 0xc0, !PT ;  /* 0x7ffffffc050b7812 */ /* 0x000fe200078ec0ff */
[----:B------:R-:W-:Y:S01]  /*0cf0*/  IMAD.SHL.U32 R7, R7, 0x40, RZ ;  /* 0x0000004007077824 */ /* 0x000fe200078e00ff */
[----:B------:R-:W-:Y:S01]  /*0d00*/  SHF.R.S32.HI R8, RZ, 0x1f, R5 ;  /* 0x0000001fff087819 */ /* 0x000fe20000011405 */
[----:B------:R-:W-:Y:S01]  /*0d10*/  IMAD.IADD R9, R6, 0x1, -R9 ;  /* 0x0000000106097824 */ /* 0x000fe200078e0a09 */
[----:B------:R-:W-:Y:S01]  /*0d20*/  LEA.HI R6, R3, R4, RZ, 0x5 ;  /* 0x0000000403067211 */ /* 0x000fe200078f28ff */
[----:B------:R-:W-:Y:S01]  /*0d30*/  IMAD.IADD R11, R4, 0x1, -R11 ;  /* 0x00000001040b7824 */ /* 0x000fe200078e0a0b */
[----:B------:R-:W-:Y:S01]  /*0d40*/  SHF.R.S32.HI R3, RZ, 0x2, R5 ;  /* 0x00000002ff037819 */ /* 0x000fe20000011405 */
[----:B------:R-:W-:Y:S01]  /*0d50*/  IMAD.SHL.U32 R4, R9, 0x40, RZ ;  /* 0x0000004009047824 */ /* 0x000fe200078e00ff */
[----:B------:R-:W-:Y:S01]  /*0d60*/  LOP3.LUT R7, R7, 0x7ffffe00, RZ, 0xc0, !PT ;  /* 0x7ffffe0007077812 */ /* 0x000fe200078ec0ff */
[----:B------:R-:W-:Y:S01]  /*0d70*/  IMAD.SHL.U32 R5, R10, 0x8, RZ ;  /* 0x000000080a057824 */ /* 0x000fe200078e00ff */
[----:B------:R-:W-:-:S02]  /*0d80*/  LEA.HI R8, R8, R3, RZ, 0x3 ;  /* 0x0000000308087211 */ /* 0x000fc400078f18ff */
[----:B------:R-:W-:Y:S01]  /*0d90*/  LOP3.LUT R4, R4, 0x1c0, RZ, 0xc0, !PT ;  /* 0x000001c004047812 */ /* 0x000fe200078ec0ff */
[----:B------:R-:W-:Y:S01]  /*0da0*/  IMAD.U32 R196, R14, 0x40, R5 ;  /* 0x000000400ec47824 */ /* 0x000fe200078e0005 */
[----:B------:R-:W-:Y:S01]  /*0db0*/  LOP3.LUT R8, R8, 0xfffffff8, RZ, 0xc0, !PT ;  /* 0xfffffff808087812 */ /* 0x000fe200078ec0ff */
[----:B------:R-:W-:Y:S01]  /*0dc0*/  IMAD R7, R12, 0x400, R7 ;  /* 0x000004000c077824 */ /* 0x000fe200078e0207 */
[----:B------:R-:W-:Y:S02]  /*0dd0*/  LOP3.LUT R5, R4, 0x8, R5, 0xf8, !PT ;  /* 0x0000000804057812 */ /* 0x000fe400078ef805 */
[----:B------:R-:W-:Y:S01]  /*0de0*/  SHF.R.U32.HI R4, RZ, 0x3, R4 ;  /* 0x00000003ff047819 */ /* 0x000fe20000011604 */
[----:B------:R-:W-:Y:S01]  /*0df0*/  IMAD.IADD R3, R3, 0x1, -R8 ;  /* 0x0000000103037824 */ /* 0x000fe200078e0a08 */
[----:B------:R-:W-:Y:S02]  /*0e00*/  LEA.HI R0, R0, R197, RZ, 0x3 ;  /* 0x000000c500007211 */ /* 0x000fe400078f18ff */
[----:B------:R-:W-:-:S02]  /*0e10*/  LOP3.LUT R4, R5, R4, RZ, 0x3c, !PT ;  /* 0x0000000405047212 */ /* 0x000fc400078e3cff */
[----:B------:R-:W-:Y:S02]  /*0e20*/  LOP3.LUT R8, R0, 0xfffffff8, RZ, 0xc0, !PT ;  /* 0xfffffff800087812 */ /* 0x000fe400078ec0ff */
[----:B------:R-:W-:Y:S01]  /*0e30*/  R2P PR, R9, 0x6 ;  /* 0x0000000609007804 */ /* 0x000fe20000000000 */
[----:B------:R-:W-:Y:S01]  /*0e40*/  IMAD.IADD R4, R7, 0x1, R4 ;  /* 0x0000000107047824 */ /* 0x000fe200078e0204 */
[----:B------:R-:W-:Y:S01]  /*0e50*/  LEA.HI R2, R2, R193, RZ, 0x1 ;  /* 0x000000c102027211 */ /* 0x000fe200078f08ff */
[----:B------:R-:W-:Y:S01]  /*0e60*/  IMAD.IADD R191, R197, 0x1, -R8 ;  /* 0x00000001c5bf7824 */ /* 0x000fe200078e0a08 */
[----:B------:R-:W-:Y:S02]  /*0e70*/  SHF.R.S32.HI R6, RZ, 0x5, R6 ;  /* 0x00000005ff067819 */ /* 0x000fe40000011406 */
[----:B------:R-:W-:Y:S01]  /*0e80*/  LEA R19, R4, UR46, 0x1 ;  /* 0x0000002e04137c11 */ /* 0x000fe2000f8e08ff */
[----:B------:R-:W-:Y:S01]  /*0e90*/  IMAD.SHL.U32 R17, R191, 0x8, RZ ;  /* 0x00000008bf117824 */ /* 0x000fe200078e00ff */
[----:B------:R-:W-:Y:S01]  /*0ea0*/  LOP3.LUT R2, R2, 0xfffffe, RZ, 0xc0, !PT ;  /* 0x00fffffe02027812 */ /* 0x000fe200078ec0ff */
[----:B------:R-:W-:Y:S01]  /*0eb0*/  IMAD R16, R6, 0x10, R3 ;  /* 0x0000001006107824 */ /* 0x000fe200078e0203 */
[----:B------:R-:W-:Y:S01]  /*0ec0*/  SEL R23, R23, 0xffffffe0, !P1 ;  /* 0xffffffe017177807 */ /* 0x000fe20004800000 */
[----:B------:R-:W-:Y:S01]  /*0ed0*/  VIADD R184, R19, 0x26800 ;  /* 0x0002680013b87836 */ /* 0x000fe20000000000 */
[----:B------:R-:W-:Y:S01]  /*0ee0*/  SHF.R.S32.HI R192, RZ, 0x3, R0 ;  /* 0x00000003ffc07819 */ /* 0x000fe20000011400 */
[----:B------:R-:W-:-:S02]  /*0ef0*/  IMAD.IADD R2, R193, 0x1, -R2 ;  /* 0x00000001c1027824 */ /* 0x000fc400078e0a02 */
        /* <DEDUP_REMOVED lines=14> */
[----:B------:R-:W-:Y:S01]  /*0fe0*/  @P2 VIADD R22, R184, 0xffffffc0 ;  /* 0xffffffc0b8162836 */ /* 0x000fe20000000000 */
[----:B------:R-:W-:Y:S01]  /*0ff0*/  SHF.R.S32.HI R198, RZ, 0x1f, R194 ;  /* 0x0000001fffc67819 */ /* 0x000fe200000114c2 */
[----:B------:R-:W-:-:S02]  /*1000*/  IMAD.SHL.U32 R18, R2, 0x100, RZ ;  /* 0x0000010002127824 */ /* 0x000fc400078e00ff */
[----:B------:R-:W-:Y:S02]  /*1010*/  IMAD.IADD R184, R184, 0x1, R23 ;  /* 0x00000001b8b87824 */ /* 0x000fe400078e0217 */
[----:B------:R-:W-:Y:S02]  /*1020*/  IMAD.SHL.U32 R2, R11, 0x2, RZ ;  /* 0x000000020b027824 */ /* 0x000fe400078e00ff */
[----:B------:R-:W-:Y:S02]  /*1030*/  IMAD R185, R185, 0x8, R16 ;  /* 0x00000008b9b97824 */ /* 0x000fe400078e0210 */
[----:B------:R-:W-:-:S07]  /*1040*/  IMAD.IADD R23, R23, 0x1, R22 ;  /* 0x0000000117177824 */ /* 0x000fce00078e0216 */
.L_x_7885:
[----:B------:R-:W-:Y:S01]  /*1050*/  ULDC.64 UR8, c[0x0][0xc88] ;  /* 0x0003220000087ab9 */ /* 0x000fe20000000a00 */
[----:B------:R-:W-:Y:S01]  /*1060*/  ULDC.64 UR10, c[0x0][0xa18] ;  /* 0x00028600000a7ab9 */ /* 0x000fe20000000a00 */
[----:B------:R-:W-:Y:S02]  /*1070*/  UIMAD.WIDE UR8, UR7, 0x4, UR8 ;  /* 0x00000004070878a5 */ /* 0x000fe4000f8e0208 */
[----:B------:R-:W-:Y:S01]  /*1080*/  UISETP.NE.U32.AND UP1, UPT, UR10, URZ, UPT ;  /* 0x0000003f0a00728c */ /* 0x000fe2000bf25070 */
[----:B------:R-:W-:Y:S01]  /*1090*/  ULDC UR4, c[0x0][0x424] ;  /* 0x0001090000047ab9 */ /* 0x000fe20000000800 */
[----:B------:R-:W-:Y:S02]  /*10a0*/  ULDC UR7, c[0x0][0x2f0] ;  /* 0x0000bc0000077ab9 */ /* 0x000fe40000000800 */
[----:B01--4-:R-:W-:Y:S02]  /*10b0*/  IMAD.U32 R4, RZ, RZ, UR8 ;  /* 0x00000008ff047e24 */ /* 0x013fe4000f8e00ff */
[----:B------:R-:W-:Y:S01]  /*10c0*/  IMAD.U32 R5, RZ, RZ, UR9 ;  /* 0x00000009ff057e24 */ /* 0x000fe2000f8e00ff */
[----:B------:R-:W-:-:S04]  /*10d0*/  ULDC.64 UR8, c[0x0][0xa28] ;  /* 0x00028a0000087ab9 */ /* 0x000fc80000000a00 */
[----:B--2---:R-:W2:Y:S01]  /*10e0*/  LDG.E R4, desc[UR40][R4.64] ;  /* 0x0000002804047981 */ /* 0x004ea2000c1e1900 */
[----:B------:R-:W-:Y:S02]  /*10f0*/  UISETP.NE.U32.AND UP0, UPT, UR8, URZ, UPT ;  /* 0x0000003f0800728c */ /* 0x000fe4000bf05070 */
[----:B------:R-:W-:Y:S02]  /*1100*/  UISETP.NE.AND.EX UP1, UPT, UR11, URZ, UPT, UP1 ;  /* 0x0000003f0b00728c */ /* 0x000fe4000bf25310 */
[----:B------:R-:W-:-:S04]  /*1110*/  UISETP.NE.AND.EX UP0, UPT, UR9, URZ, UPT, UP0 ;  /* 0x0000003f0900728c */ /* 0x000fc8000bf05300 */
[----:B------:R-:W-:Y:S02]  /*1120*/  PLOP3.LUT P2, PT, PT, PT, UP1, 0x80, 0x0 ;  /* 0x000000000000781c */ /* 0x000fe40003f4f018 */
[----:B------:R-:W-:Y:S02]  /*1130*/  PLOP3.LUT P0, PT, PT, PT, UP0, 0x80, 0x0 ;  /* 0x000000000000781c */ /* 0x000fe40003f0f008 */
[----:B--2---:R-:W-:-:S13]  /*1140*/  R2UR UR45, R4 ;  /* 0x00000000042d72ca */ /* 0x004fda00000e0000 */
[----:B------:R-:W-:Y:S02]  /*1150*/  USHF.R.S32.HI UR44, URZ, 0x1f, UR45 ;  /* 0x0000001f3f2c7899 */ /* 0x000fe4000801142d */
[----:B------:R-:W-:-:S04]  /*1160*/  @UP0 ULEA UR8, UP2, UR45, UR8, 0x2 ;  /* 0x000000082d080291 */ /* 0x000fc8000f84103f */
[----:B------:R-:W-:Y:S02]  /*1170*/  @UP0 ULEA.HI.X UR9, UR45, UR9, UR44, 0x2, UP2 ;  /* 0x000000092d090291 */ /* 0x000fe400090f142c */
[----:B------:R-:W-:Y:S01]  /*1180*/  @UP1 ULEA UR10, UP0, UR45, UR10, 0x2 ;  /* 0x0000000a2d0a1291 */ /* 0x000fe2000f80103f */
[----:B------:R-:W-:-:S03]  /*1190*/  IMAD.U32 R4, RZ, RZ, UR8 ;  /* 0x00000008ff047e24 */ /* 0x000fc6000f8e00ff */
[----:B------:R-:W-:Y:S01]  /*11a0*/  @UP1 ULEA.HI.X UR11, UR45, UR11, UR44, 0x2, UP0 ;  /* 0x0000000b2d0b1291 */ /* 0x000fe200080f142c */
[----:B------:R-:W-:Y:S01]  /*11b0*/  IMAD.U32 R5, RZ, RZ, UR9 ;  /* 0x00000009ff057e24 */ /* 0x000fe2000f8e00ff */
[----:B------:R-:W-:Y:S01]  /*11c0*/  ULDC.64 UR8, c[0x0][0x418] ;  /* 0x0001060000087ab9 */ /* 0x000fe20000000a00 */
[----:B------:R-:W-:-:S03]  /*11d0*/  IMAD.U32 R6, RZ, RZ, UR10 ;  /* 0x0000000aff067e24 */ /* 0x000fc6000f8e00ff */
[----:B------:R-:W-:Y:S01]  /*11e0*/  IMAD.U32 R7, RZ, RZ, UR11 ;  /* 0x0000000bff077e24 */ /* 0x000fe2000f8e00ff */
[----:B------:R-:W2:Y:S04]  /*11f0*/  @P0 LDG.E R4, desc[UR40][R4.64] ;  /* 0x0000002804040981 */ /* 0x000ea8000c1e1900 */
[----:B---3--:R-:W3:Y:S01]  /*1200*/  @P2 LDG.E R6, desc[UR40][R6.64] ;  /* 0x0000002806062981 */ /* 0x008ee2000c1e1900 */
[----:B------:R-:W-:Y:S01]  /*1210*/  UISETP.NE.U32.AND UP0, UPT, UR8, URZ, UPT ;  /* 0x0000003f0800728c */ /* 0x000fe2000bf05070 */
[----:B------:R-:W-:Y:S01]  /*1220*/  UMOV UR50, URZ ;  /* 0x0000003f00327c82 */ /* 0x000fe20008000000 */
[----:B------:R-:W-:Y:S02]  /*1230*/  ULDC UR51, c[0x0][0x288] ;  /* 0x0000a20000337ab9 */ /* 0x000fe40000000800 */
[----:B------:R-:W-:Y:S01]  /*1240*/  UISETP.NE.AND.EX UP0, UPT, UR9, URZ, UPT, UP0 ;  /* 0x0000003f0900728c */ /* 0x000fe2000bf05300 */
[----:B------:R-:W-:-:S02]  /*1250*/  UMOV UR43, UR6 ;  /* 0x00000006002b7c82 */ /* 0x000fc40008000000 */
[----:B------:R-:W-:Y:S01]  /*1260*/  ULDC.64 UR8, c[0x0][0xa20] ;  /* 0x0002880000087ab9 */ /* 0x000fe20000000a00 */
[----:B------:R-:W-:Y:S01]  /*1270*/  USEL UR4, UR4, 0x1, UP0 ;  /* 0x0000000104047887 */ /* 0x000fe20008000000 */
[----:B------:R-:W-:-:S03]  /*1280*/  ISETP.NE.U32.AND P1, PT, RZ, UR8, PT ;  /* 0x00000008ff007c0c */ /* 0x000fc6000bf25070 */
        /* <DEDUP_REMOVED lines=18> */
.L_x_7830:
[----:B------:R-:W-:Y:S05]  /*13b0*/  @!P1 BRA `(.L_x_7831) ;  /* 0x00000000001c9947 */ /* 0x000fea0003800000 */
[----:B------:R-:W-:-:S04]  /*13c0*/  ULEA UR4, UP0, UR45, UR8, 0x2 ;  /* 0x000000082d047291 */ /* 0x000fc8000f80103f */
[----:B------:R-:W-:Y:S02]  /*13d0*/  ULEA.HI.X UR6, UR45, UR9, UR44, 0x2, UP0 ;  /* 0x000000092d067291 */ /* 0x000fe400080f142c */
[----:B------:R-:W-:-:S04]  /*13e0*/  IMAD.U32 R4, RZ, RZ, UR4 ;  /* 0x00000004ff047e24 */ /* 0x000fc8000f8e00ff */
[----:B------:R-:W-:-:S05]  /*13f0*/  IMAD.U32 R5, RZ, RZ, UR6 ;  /* 0x00000006ff057e24 */ /* 0x000fca000f8e00ff */
[----:B------:R-:W2:Y:S02]  /*1400*/  LDG.E R4, desc[UR40][R4.64] ;  /* 0x0000002804047981 */ /* 0x000ea4000c1e1900 */
[----:B--2---:R-:W-:Y:S01]  /*1410*/  R2UR UR4, R4 ;  /* 0x00000000040472ca */ /* 0x004fe200000e0000 */
[----:B------:R-:W-:-:S14]  /*1420*/  BRA `(.L_x_7832) ;  /* 0x0000000000347947 */ /* 0x000fdc0003800000 */
.L_x_7831:
        /* <DEDUP_REMOVED lines=13> */
.L_x_7832:
        /* <DEDUP_REMOVED lines=9> */
[----:B------:R-:W0:Y:S01]  /*1590*/  LDC R0, c[0x0][0x448] ;  /* 0x00011200ff007b82 */ /* 0x000e220000000800 */
[----:B------:R-:W-:Y:S01]  /*15a0*/  UIADD3 UR4, UR42, 0x3f, URZ ;  /* 0x0000003f2a047890 */ /* 0x000fe2000fffe03f */
[----:B------:R-:W-:Y:S01]  /*15b0*/  CS2R R150, SRZ ;  /* 0x0000000000967805 */ /* 0x000fe2000001ff00 */
[----:B------:R-:W-:Y:S01]  /*15c0*/  UIADD3 UR50, UR50, 0x40, -UR51 ;  /* 0x0000004032327890 */ /* 0x000fe2000fffe833 */
        /* <DEDUP_REMOVED lines=20> */
[----:B0-----:R-:W-:Y:S01]  /*1710*/  ISETP.NE.AND P0, PT, R0, 0x1, PT ;  /* 0x000000010000780c */ /* 0x001fe20003f05270 */
[----:B------:R-:W-:Y:S01]  /*1720*/  IMAD.U32 R0, RZ, RZ, UR4 ;  /* 0x00000004ff007e24 */ /* 0x000fe2000f8e00ff */
        /* <DEDUP_REMOVED lines=11> */
[----:B------:R-:W0:Y:S01]  /*17e0*/  @P0 LDC R3, c[0x0][0x44c] ;  /* 0x00011300ff030b82 */ /* 0x000e220000000800 */
[----:B------:R-:W-:Y:S02]  /*17f0*/  CS2R R92, SRZ ;  /* 0x00000000005c7805 */ /* 0x000fe4000001ff00 */
[----:B------:R-:W-:-:S02]  /*1800*/  CS2R R42, SRZ ;  /* 0x00000000002a7805 */ /* 0x000fc4000001ff00 */
[----:B------:R-:W-:Y:S02]  /*1810*/  CS2R R40, SRZ ;  /* 0x0000000000287805 */ /* 0x000fe4000001ff00 */
[----:B------:R-:W-:Y:S02]  /*1820*/  CS2R R88, SRZ ;  /* 0x0000000000587805 */ /* 0x000fe4000001ff00 */
[----:B------:R-:W-:Y:S02]  /*1830*/  CS2R R86, SRZ ;  /* 0x0000000000567805 */ /* 0x000fe4000001ff00 */
[----:B------:R-:W-:Y:S02]  /*1840*/  CS2R R84, SRZ ;  /* 0x0000000000547805 */ /* 0x000fe4000001ff00 */
[----:B------:R-:W-:Y:S01]  /*1850*/  CS2R R82, SRZ ;  /* 0x0000000000527805 */ /* 0x000fe2000001ff00 */
[----:B------:R-:W1:Y:S01]  /*1860*/  @P0 LDC R4, c[0x0][0x450] ;  /* 0x00011400ff040b82 */ /* 0x000e620000000800 */
        /* <DEDUP_REMOVED lines=15> */
[----:B0-----:R-:W-:Y:S01]  /*1960*/  @P0 IMAD.HI.U32 R3, R3, UR4, RZ ;  /* 0x0000000403030c27 */ /* 0x001fe2000f8e00ff */
[----:B------:R-:W-:Y:S02]  /*1970*/  CS2R R50, SRZ ;  /* 0x0000000000327805 */ /* 0x000fe4000001ff00 */
[----:B------:R-:W-:Y:S02]  /*1980*/  CS2R R48, SRZ ;  /* 0x0000000000307805 */ /* 0x000fe4000001ff00 */
[----:B------:R-:W-:Y:S02]  /*1990*/  CS2R R10, SRZ ;  /* 0x00000000000a7805 */ /* 0x000fe4000001ff00 */
[----:B------:R-:W-:-:S02]  /*19a0*/  CS2R R8, SRZ ;  /* 0x0000000000087805 */ /* 0x000fc4000001ff00 */
[----:B------:R-:W-:Y:S02]  /*19b0*/  CS2R R38, SRZ ;  /* 0x0000000000267805 */ /* 0x000fe4000001ff00 */
[----:B------:R-:W-:Y:S02]  /*19c0*/  CS2R R34, SRZ ;  /* 0x0000000000227805 */ /* 0x000fe4000001ff00 */
[----:B------:R-:W-:Y:S02]  /*19d0*/  CS2R R30, SRZ ;  /* 0x00000000001e7805 */ /* 0x000fe4000001ff00 */
[----:B-1----:R-:W-:Y:S01]  /*19e0*/  @P0 SHF.R.U32.HI R0, RZ, R4, R3 ;  /* 0x00000004ff000219 */ /* 0x002fe20000011603 */
[----:B------:R-:W-:Y:S01]  /*19f0*/  IMAD.MOV.U32 R12, RZ, RZ, RZ ;  /* 0x000000ffff0c7224 */ /* 0x000fe200078e00ff */
[----:B------:R-:W-:Y:S02]  /*1a00*/  PLOP3.LUT P0, PT, PT, PT, PT, 0x80, 0x0 ;  /* 0x000000000000781c */ /* 0x000fe40003f0f070 */
[----:B------:R-:W-:-:S02]  /*1a10*/  CS2R R168, SRZ ;  /* 0x0000000000a87805 */ /* 0x000fc4000001ff00 */
[----:B------:R-:W-:Y:S01]  /*1a20*/  CS2R R26, SRZ ;  /* 0x00000000001a7805 */ /* 0x000fe2000001ff00 */
[----:B------:R-:W-:Y:S02]  /*1a30*/  VIADD R3, R0, UR50 ;  /* 0x0000003200037c36 */ /* 0x000fe40008000000 */
[----:B------:R-:W-:Y:S02]  /*1a40*/  IMAD.MOV.U32 R0, RZ, RZ, RZ ;  /* 0x000000ffff007224 */ /* 0x000fe400078e00ff */
        /* <DEDUP_REMOVED lines=22> */
.L_x_7835:
[----:B------:R-:W-:Y:S01]  /*1bb0*/  ULEA UR21, UR37, UR46, 0x3 ;  /* 0x0000002e25157291 */ /* 0x000fe2000f8e183f */
[----:B------:R-:W-:-:S05]  /*1bc0*/  IMAD.U32 R0, RZ, RZ, UR38 ;  /* 0x00000026ff007e24 */ /* 0x000fca000f8e00ff */
[----:B------:R-:W-:-:S04]  /*1bd0*/  SHF.L.U32 R0, R0, 0x1f, RZ ;  /* 0x0000001f00007819 */ /* 0x000fc800000006ff */
[----:B------:R-:W0:Y:S02]  /*1be0*/  SYNCS.PHASECHK.TRANS64.TRYWAIT P1, [UR21+0x28c50], R0 ;  /* 0x028c5000ff0075a7 */ /* 0x000e240008020155 */
[----:B0-----:R-:W-:Y:S05]  /*1bf0*/  @!P1 BRA `(.L_x_7836) ;  /* 0x00000124000c9947 */ /* 0x001fea0003800000 */
.L_x_8026:
        /* <DEDUP_REMOVED lines=45> */
.L_x_7842:
        /* <DEDUP_REMOVED lines=143> */
.L_x_7838:
[----:B------:R-:W-:Y:S01]  /*27c0*/  ULEA UR21, UR37, UR46, 0x3 ;  /* 0x0000002e25157291 */ /* 0x000fe2000f8e183f */
[----:B------:R-:W-:-:S05]  /*27d0*/  IMAD.U32 R0, RZ, RZ, UR38 ;  /* 0x00000026ff007e24 */ /* 0x000fca000f8e00ff */
[----:B------:R-:W-:-:S04]  /*27e0*/  SHF.L.U32 R0, R0, 0x1f, RZ ;  /* 0x0000001f00007819 */ /* 0x000fc800000006ff */
[----:B------:R0:W1:Y:S01]  /*27f0*/  SYNCS.PHASECHK.TRANS64.TRYWAIT P1, [UR21+0x28c50], R0 ;  /* 0x028c5000ff0075a7 */ /* 0x0000620008020155 */
[----:B------:R-:W-:Y:S05]  /*2800*/  @!P0 BRA `(.L_x_7839) ;  /* 0x0000000000048947 */ /* 0x000fea0003800000 */
[----:B------:R-:W-:Y:S01]  /*2810*/  BPT.TRAP 0x1 ;  /* 0x000000040000795c */ /* 0x000fe20000300000 */
.L_x_7839:
[----:B-1----:R-:W-:Y:S05]  /*2820*/  @P1 BRA `(.L_x_7840) ;  /* 0x0000000000081947 */ /* 0x002fea0003800000 */
[----:B------:R-:W1:Y:S02]  /*2830*/  SYNCS.PHASECHK.TRANS64.TRYWAIT P1, [UR21+0x28c50], R0 ;  /* 0x028c5000ff0075a7 */ /* 0x000e640008020155 */
[----:B-1----:R-:W-:Y:S05]  /*2840*/  @!P1 BRA `(.L_x_7841) ;  /* 0x0000011800109947 */ /* 0x002fea0003800000 */
.L_x_7840:
        /* <DEDUP_REMOVED lines=29> */
.L_x_7837:
        /* <DEDUP_REMOVED lines=144> */
.L_x_7833:
[----:B------:R-:W-:Y:S01]  /*3320*/  ULDC UR4, c[0x0][0x448] ;  /* 0x0001120000047ab9 */ /* 0x000fe20000000800 */
[----:B------:R-:W-:Y:S01]  /*3330*/  UIADD3 UR6, UR42, 0x3f, URZ ;  /* 0x0000003f2a067890 */ /* 0x000fe2000fffe03f */
[----:B------:R-:W-:Y:S01]  /*3340*/  PLOP3.LUT P0, PT, PT, PT, PT, 0x80, 0x0 ;  /* 0x000000000000781c */ /* 0x000fe20003f0f070 */
[----:B------:R-:W-:Y:S01]  /*3350*/  UISETP.NE.AND UP0, UPT, UR4, 0x1, UPT ;  /* 0x000000010400788c */ /* 0x000fe2000bf05270 */
[----:B------:R-:W-:Y:S01]  /*3360*/  IMAD.MOV.U32 R0, RZ, RZ, RZ ;  /* 0x000000ffff007224 */ /* 0x000fe200078e00ff */
[----:B------:R-:W-:Y:S01]  /*3370*/  UIADD3 UR7, UR50, 0x40, -UR51 ;  /* 0x0000004032077890 */ /* 0x000fe2000fffe833 */
        /* <DEDUP_REMOVED lines=8> */
[----:B------:R-:W-:Y:S01]  /*3400*/  @UP0 ULDC UR4, c[0x0][0x44c] ;  /* 0x0001130000040ab9 */ /* 0x000fe20000000800 */
[----:B------:R-:W-:Y:S01]  /*3410*/  @UP0 ULDC UR8, c[0x0][0x450] ;  /* 0x0001140000080ab9 */ /* 0x000fe20000000800 */
[----:B------:R-:W-:Y:S01]  /*3420*/  UIMAD.WIDE.U32 UR4, UR6, UR4, URZ ;  /* 0x00000004060472a5 */ /* 0x000fe2000f8e003f */
[----:B------:R-:W-:-:S02]  /*3430*/  CS2R R136, SRZ ;  /* 0x0000000000887805 */ /* 0x000fc4000001ff00 */
[----:B------:R-:W-:Y:S02]  /*3440*/  CS2R R134, SRZ ;  /* 0x0000000000867805 */ /* 0x000fe4000001ff00 */
[----:B------:R-:W-:Y:S01]  /*3450*/  CS2R R132, SRZ ;  /* 0x0000000000847805 */ /* 0x000fe2000001ff00 */
[----:B------:R-:W-:Y:S01]  /*3460*/  @UP0 USHF.R.U32.HI UR6, URZ, UR8, UR5 ;  /* 0x000000083f060299 */ /* 0x000fe20008011605 */
[----:B------:R-:W-:Y:S02]  /*3470*/  CS2R R130, SRZ ;  /* 0x0000000000827805 */ /* 0x000fe4000001ff00 */
[----:B------:R-:W-:Y:S02]  /*3480*/  CS2R R128, SRZ ;  /* 0x0000000000807805 */ /* 0x000fe4000001ff00 */
[----:B------:R-:W-:Y:S01]  /*3490*/  CS2R R126, SRZ ;  /* 0x00000000007e7805 */ /* 0x000fe2000001ff00 */
[----:B------:R-:W-:Y:S01]  /*34a0*/  UIADD3 UR6, UR7, UR6, URZ ;  /* 0x0000000607067290 */ /* 0x000fe2000fffe03f */
[----:B------:R-:W-:-:S02]  /*34b0*/  CS2R R124, SRZ ;  /* 0x00000000007c7805 */ /* 0x000fc4000001ff00 */
[----:B------:R-:W-:Y:S02]  /*34c0*/  CS2R R122, SRZ ;  /* 0x00000000007a7805 */ /* 0x000fe4000001ff00 */
[----:B------:R-:W-:Y:S01]  /*34d0*/  CS2R R120, SRZ ;  /* 0x0000000000787805 */ /* 0x000fe2000001ff00 */
[----:B------:R-:W-:Y:S01]  /*34e0*/  USHF.R.S32.HI UR4, URZ, 0x1f, UR6 ;  /* 0x0000001f3f047899 */ /* 0x000fe20008011406 */
[----:B------:R-:W-:Y:S02]  /*34f0*/  CS2R R166, SRZ ;  /* 0x0000000000a67805 */ /* 0x000fe4000001ff00 */
[----:B------:R-:W-:Y:S02]  /*3500*/  CS2R R116, SRZ ;  /* 0x0000000000747805 */ /* 0x000fe4000001ff00 */
[----:B------:R-:W-:Y:S01]  /*3510*/  CS2R R164, SRZ ;  /* 0x0000000000a47805 */ /* 0x000fe2000001ff00 */
[----:B------:R-:W-:Y:S01]  /*3520*/  ULEA.HI UR4, UR4, UR6, URZ, 0x6 ;  /* 0x0000000604047291 */ /* 0x000fe2000f8f303f */
[----:B------:R-:W-:-:S02]  /*3530*/  CS2R R162, SRZ ;  /* 0x0000000000a27805 */ /* 0x000fc4000001ff00 */
[----:B------:R-:W-:Y:S02]  /*3540*/  CS2R R112, SRZ ;  /* 0x0000000000707805 */ /* 0x000fe4000001ff00 */
[----:B------:R-:W-:Y:S01]  /*3550*/  CS2R R160, SRZ ;  /* 0x0000000000a07805 */ /* 0x000fe2000001ff00 */
[----:B------:R-:W-:Y:S01]  /*3560*/  USHF.R.S32.HI UR4, URZ, 0x6, UR4 ;  /* 0x000000063f047899 */ /* 0x000fe20008011404 */
[----:B------:R-:W-:Y:S02]  /*3570*/  CS2R R108, SRZ ;  /* 0x00000000006c7805 */ /* 0x000fe4000001ff00 */
[----:B------:R-:W-:Y:S02]  /*3580*/  CS2R R158, SRZ ;  /* 0x00000000009e7805 */ /* 0x000fe4000001ff00 */
[----:B------:R-:W-:Y:S01]  /*3590*/  CS2R R104, SRZ ;  /* 0x0000000000687805 */ /* 0x000fe2000001ff00 */
[----:B------:R-:W-:Y:S01]  /*35a0*/  UISETP.LT.AND UP0, UPT, UR52, UR4, UPT ;  /* 0x000000043400728c */ /* 0x000fe2000bf01270 */
[----:B------:R-:W-:-:S02]  /*35b0*/  CS2R R156, SRZ ;  /* 0x00000000009c7805 */ /* 0x000fc4000001ff00 */
[----:B------:R-:W-:Y:S02]  /*35c0*/  CS2R R154, SRZ ;  /* 0x00000000009a7805 */ /* 0x000fe4000001ff00 */
[----:B------:R-:W-:Y:S01]  /*35d0*/  CS2R R100, SRZ ;  /* 0x0000000000647805 */ /* 0x000fe2000001ff00 */
[----:B------:R-:W-:Y:S01]  /*35e0*/  USEL UR52, UR52, UR4, UP0 ;  /* 0x0000000434347287 */ /* 0x000fe20008000000 */
[----:B------:R-:W-:Y:S02]  /*35f0*/  CS2R R152, SRZ ;  /* 0x0000000000987805 */ /* 0x000fe4000001ff00 */
[----:B------:R-:W-:Y:S02]  /*3600*/  CS2R R96, SRZ ;  /* 0x0000000000607805 */ /* 0x000fe4000001ff00 */
[----:B------:R-:W-:Y:S01]  /*3610*/  CS2R R46, SRZ ;  /* 0x00000000002e7805 */ /* 0x000fe2000001ff00 */
[----:B------:R-:W-:Y:S01]  /*3620*/  UISETP.GE.AND UP0, UPT, UR52, 0x1, UPT ;  /* 0x000000013400788c */ /* 0x000fe2000bf06270 */
[----:B------:R-:W-:-:S02]  /*3630*/  CS2R R44, SRZ ;  /* 0x00000000002c7805 */ /* 0x000fc4000001ff00 */
[----:B------:R-:W-:Y:S02]  /*3640*/  CS2R R92, SRZ ;  /* 0x00000000005c7805 */ /* 0x000fe4000001ff00 */
[----:B------:R-:W-:Y:S02]  /*3650*/  CS2R R42, SRZ ;  /* 0x00000000002a7805 */ /* 0x000fe4000001ff00 */
[----:B------:R-:W-:Y:S02]  /*3660*/  CS2R R40, SRZ ;  /* 0x0000000000287805 */ /* 0x000fe4000001ff00 */
[----:B------:R-:W-:Y:S02]  /*3670*/  CS2R R88, SRZ ;  /* 0x0000000000587805 */ /* 0x000fe4000001ff00 */
[----:B------:R-:W-:Y:S02]  /*3680*/  PLOP3.LUT P1, PT, PT, PT, UP0, 0x80, 0x0 ;  /* 0x000000000000781c */ /* 0x000fe40003f2f008 */
        /* <DEDUP_REMOVED lines=60> */
.L_x_7843:
        /* <DEDUP_REMOVED lines=9> */
.L_x_8027:
[----:B------:R-:W-:Y:S05]  /*3ae0*/  @!P0 BRA `(.L_x_7845) ;  /* 0x0000000000048947 */ /* 0x000fea0003800000 */
[----:B------:R-:W-:Y:S01]  /*3af0*/  BPT.TRAP 0x1 ;  /* 0x000000040000795c */ /* 0x000fe20000300000 */
.L_x_7845:
[----:B------:R-:W-:Y:S02]  /*3b00*/  IMAD.U32 R7, RZ, RZ, UR37 ;  /* 0x00000025ff077e24 */ /* 0x000fe4000f8e00ff */
[----:B------:R-:W-:-:S03]  /*3b10*/  IMAD.U32 R8, RZ, RZ, UR38 ;  /* 0x00000026ff087e24 */ /* 0x000fc6000f8e00ff */
[----:B------:R-:W-:Y:S02]  /*3b20*/  LEA R7, R7, UR46, 0x3 ;  /* 0x0000002e07077c11 */ /* 0x000fe4000f8e18ff */
[----:B------:R-:W-:-:S04]  /*3b30*/  SHF.L.U32 R8, R8, 0x1f, RZ ;  /* 0x0000001f08087819 */ /* 0x000fc800000006ff */
[----:B------:R1:W2:Y:S01]  /*3b40*/  SYNCS.PHASECHK.TRANS64.TRYWAIT P1, [R7+URZ+0x28c30], R8 ;  /* 0x028c3008070075a7 */ /* 0x0002a2000802017f */
[----:B------:R-:W-:Y:S05]  /*3b50*/  @!P0 BRA `(.L_x_7846) ;  /* 0x0000000000048947 */ /* 0x000fea0003800000 */
[----:B------:R-:W-:Y:S01]  /*3b60*/  BPT.TRAP 0x1 ;  /* 0x000000040000795c */ /* 0x000fe20000300000 */
.L_x_7846:
[----:B--2---:R-:W-:Y:S05]  /*3b70*/  @P1 BRA `(.L_x_7847) ;  /* 0x0000000000081947 */ /* 0x004fea0003800000 */
[----:B------:R-:W2:Y:S02]  /*3b80*/  SYNCS.PHASECHK.TRANS64.TRYWAIT P1, [R7+URZ+0x28c30], R8 ;  /* 0x028c3008070075a7 */ /* 0x000ea4000802017f */
[----:B--2---:R-:W-:Y:S05]  /*3b90*/  @!P1 BRA `(.L_x_7848) ;  /* 0x00000104006c9947 */ /* 0x004fea0003800000 */
.L_x_7847:
        /* <DEDUP_REMOVED lines=44> */
[----:B------:R-:W0:Y:S02]  /*3e60*/  SHFL.IDX PT, R6, R3, 0x1, 0x1c1f ;  /* 0x003c1f0003067f89 */ /* 0x000e2400000e0000 */
[----:B------:R-:W-:Y:S02]  /*3e70*/  UIADD3 UR7, UR50, 0x1, UR6 ;  /* 0x0000000132077890 */ /* 0x000fe4000fffe006 */
[----:B------:R-:W-:Y:S01]  /*3e80*/  IMAD.U32 R5, RZ, RZ, UR6 ;  /* 0x00000006ff057e24 */ /* 0x000fe2000f8e00ff */
[----:B------:R-:W3:Y:S03]  /*3e90*/  SHFL.IDX PT, R3, R3, RZ, 0x1c1f ;  /* 0x001c1fff03037589 */ /* 0x000ee600000e0000 */
[----:B------:R-:W-:Y:S01]  /*3ea0*/  IMAD.U32 R21, RZ, RZ, UR7 ;  /* 0x00000007ff157e24 */ /* 0x000fe2000f8e00ff */
[----:B------:R-:W-:-:S04]  /*3eb0*/  IADD3 R4, -R2, UR50, R5 ;  /* 0x0000003202047c10 */ /* 0x000fc8000fffe105 */
[----:B------:R-:W-:-:S04]  /*3ec0*/  IADD3 R5, R21, -UR51, -R2 ;  /* 0x8000003315057c10 */ /* 0x000fc8000fffe802 */
[----:B0-----:R-:W-:-:S04]  /*3ed0*/  VIADDMNMX R6, R6, R5, R4, PT ;  /* 0x0000000506067246 */ /* 0x001fc80003800104 */
[C---:B------:R-:W-:Y:S02]  /*3ee0*/  ISETP.GT.AND P3, PT, R6.reuse, RZ, PT ;  /* 0x000000ff0600720c */ /* 0x040fe40003f64270 */
[C---:B------:R-:W-:Y:S02]  /*3ef0*/  ISETP.GT.AND P4, PT, R6.reuse, 0x1, PT ;  /* 0x000000010600780c */ /* 0x040fe40003f84270 */
[----:B------:R-:W-:Y:S02]  /*3f00*/  ISETP.GT.AND P5, PT, R6, 0x8, PT ;  /* 0x000000080600780c */ /* 0x000fe40003fa4270 */
[----:B---3--:R-:W-:-:S04]  /*3f10*/  VIADDMNMX R4, R3, R5, R4, PT ;  /* 0x0000000503047246 */ /* 0x008fc80003800104 */
[----:B------:R-:W-:Y:S01]  /*3f20*/  ISETP.GT.AND P6, PT, R4, 0x20, PT ;  /* 0x000000200400780c */ /* 0x000fe20003fc4270 */
        /* <DEDUP_REMOVED lines=297> */
.L_x_7849:
[----:B------:R1:W2:Y:S01]  /*51c0*/  SYNCS.PHASECHK.TRANS64.TRYWAIT P3, [R7+URZ+0x28c50], R8 ;  /* 0x028c5008070075a7 */ /* 0x0002a2000806017f */
[----:B------:R-:W-:Y:S05]  /*51d0*/  @!P0 BRA `(.L_x_7850) ;  /* 0x0000000000048947 */ /* 0x000fea0003800000 */
[----:B------:R-:W-:Y:S01]  /*51e0*/  BPT.TRAP 0x1 ;  /* 0x000000040000795c */ /* 0x000fe20000300000 */
.L_x_7850:
[----:B--2---:R-:W-:Y:S05]  /*51f0*/  @P3 BRA `(.L_x_7851) ;  /* 0x0000000000083947 */ /* 0x004fea0003800000 */
[----:B------:R-:W2:Y:S02]  /*5200*/  SYNCS.PHASECHK.TRANS64.TRYWAIT P3, [R7+URZ+0x28c50], R8 ;  /* 0x028c5008070075a7 */ /* 0x000ea4000806017f */
[----:B--2---:R-:W-:Y:S05]  /*5210*/  @!P3 BRA `(.L_x_7852) ;  /* 0x000000ec00e0b947 */ /* 0x004fea0003800000 */
.L_x_7851:
[----:B------:R-:W-:Y:S01]  /*5220*/  ULEA UR11, UR37, UR49, 0xc ;  /* 0x00000031250b7291 */ /* 0x000fe2000f8e603f */
[----:B------:R-:W-:Y:S01]  /*5230*/  WARPGROUP.ARRIVE ;  /* 0x00000000000079c5 */ /* 0x000fe20000000000 */
[----:B------:R-:W-:Y:S01]  /*5240*/  UMOV UR7, 0x40000040 ;  /* 0x4000004000077882 */ /* 0x000fe20000000000 */
[----:B------:R-:W-:Y:S01]  /*5250*/  @UP0 ULDC UR14, c[0x0][0x450] ;  /* 0x00011400000e0ab9 */ /* 0x000fe20000000800 */
[----:B------:R-:W-:Y:S01]  /*5260*/  UIADD3 UR21, UR52, -0x2, URZ ;  /* 0xfffffffe34157890 */ /* 0x000fe2000fffe03f */
[----:B-12---:R-:W-:Y:S02]  /*5270*/  @!P1 VIADD R7, R7, 0x28c60 ;  /* 0x00028c6007079836 */ /* 0x006fe40000000000 */
        /* <DEDUP_REMOVED lines=48> */
[----:B------:R-:W-:-:S05]  /*5580*/  ULDC UR22, c[0x0][0x988] ;  /* 0x0002620000167ab9 */ /* 0x000fca0000000800 */
.L_x_7862:
[----:B------:R-:W-:-:S04]  /*5590*/  UIADD3 UR37, UR23, 0x1, URZ ;  /* 0x0000000117257890 */ /* 0x000fc8000fffe03f */
[----:B------:R-:W-:-:S04]  /*55a0*/  UISETP.NE.AND UP1, UPT, UR37, 0x2, UPT ;  /* 0x000000022500788c */ /* 0x000fc8000bf25270 */
[----:B------:R-:W-:Y:S02]  /*55b0*/  USEL UR6, URZ, 0x1, UP1 ;  /* 0x000000013f067887 */ /* 0x000fe40008800000 */
[----:B------:R-:W-:Y:S02]  /*55c0*/  USEL UR37, UR37, URZ, UP1 ;  /* 0x0000003f25257287 */ /* 0x000fe40008800000 */
[----:B------:R-:W-:Y:S01]  /*55d0*/  ULOP3.LUT UR38, UR38, UR6, URZ, 0x3c, !UPT ;  /* 0x0000000626267292 */ /* 0x000fe2000f8e3c3f */
[----:B--2---:R-:W-:Y:S11]  /*55e0*/  @!P0 BRA `(.L_x_7854) ;  /* 0x0000000000048947 */ /* 0x004ff60003800000 */
[----:B------:R-:W-:Y:S01]  /*55f0*/  BPT.TRAP 0x1 ;  /* 0x000000040000795c */ /* 0x000fe20000300000 */
.L_x_7854:
[----:B------:R-:W-:Y:S01]  /*5600*/  ULEA UR25, UR37, UR46, 0x3 ;  /* 0x0000002e25197291 */ /* 0x000fe2000f8e183f */
[----:B-1----:R-:W-:-:S05]  /*5610*/  IMAD.U32 R7, RZ, RZ, UR38 ;  /* 0x00000026ff077e24 */ /* 0x002fca000f8e00ff */
[----:B------:R-:W-:-:S04]  /*5620*/  SHF.L.U32 R7, R7, 0x1f, RZ ;  /* 0x0000001f07077819 */ /* 0x000fc800000006ff */
[----:B------:R1:W2:Y:S01]  /*5630*/  SYNCS.PHASECHK.TRANS64.TRYWAIT P3, [UR25+0x28c30], R7 ;  /* 0x028c3007ff0075a7 */ /* 0x0002a20008060159 */
[----:B------:R-:W-:Y:S05]  /*5640*/  @!P0 BRA `(.L_x_7855) ;  /* 0x0000000000048947 */ /* 0x000fea0003800000 */
[----:B------:R-:W-:Y:S01]  /*5650*/  BPT.TRAP 0x1 ;  /* 0x000000040000795c */ /* 0x000fe20000300000 */
.L_x_7855:
[----:B--2---:R-:W-:Y:S05]  /*5660*/  @P3 BRA `(.L_x_7856) ;  /* 0x0000000000083947 */ /* 0x004fea0003800000 */
[----:B------:R-:W2:Y:S02]  /*5670*/  SYNCS.PHASECHK.TRANS64.TRYWAIT P3, [UR25+0x28c30], R7 ;  /* 0x028c3007ff0075a7 */ /* 0x000ea40008060159 */
[----:B--2---:R-:W-:Y:S05]  /*5680*/  @!P3 BRA `(.L_x_7857) ;  /* 0x000000e800d8b947 */ /* 0x004fea0003800000 */
.L_x_7856:
[----:B------:R-:W-:Y:S01]  /*5690*/  R2UR UR18, R0 ;  /* 0x00000000001272ca */ /* 0x000fe200000e0000 */
[----:B0-----:R-:W-:Y:S01]  /*56a0*/  WARPGROUP.ARRIVE ;  /* 0x00000000000079c5 */ /* 0x001fe20000000000 */
[----:B------:R-:W-:Y:S01]  /*56b0*/  UMOV UR19, 0x40000040 ;  /* 0x4000004000137882 */ /* 0x000fe20000000000 */
[----:B------:R-:W-:Y:S01]  /*56c0*/  UMOV UR7, 0x40000040 ;  /* 0x4000004000077882 */ /* 0x000fe20000000000 */
[----:B------:R-:W-:Y:S01]  /*56d0*/  UMOV UR11, 0x40000040 ;  /* 0x40000040000b7882 */ /* 0x000fe20000000000 */
[----:B------:R-:W-:Y:S01]  /*56e0*/  UMOV UR15, 0x40000040 ;  /* 0x40000040000f7882 */ /* 0x000fe20000000000 */
[----:B--2---:R-:W-:-:S07]  /*56f0*/  VIADD R6, R185, UR42 ;  /* 0x0000002ab9067c36 */ /* 0x004fce0008000000 */
        /* <DEDUP_REMOVED lines=14> */
[----:B------:R-:W0:Y:S04]  /*57e0*/  SHFL.IDX PT, R10, R6, RZ, 0x1c1f ;  /* 0x001c1fff060a7589 */ /* 0x000e2800000e0000 */
[----:B------:R-:W2:Y:S01]  /*57f0*/  SHFL.IDX PT, R6, R6, 0x1, 0x1c1f ;  /* 0x003c1f0006067f89 */ /* 0x000ea200000e0000 */
        /* <DEDUP_REMOVED lines=10> */
[----:B------:R-:W-:Y:S02]  /*58a0*/  IMAD.U32 R165, RZ, RZ, UR50 ;  /* 0x00000032ffa57e24 */ /* 0x000fe4000f8e00ff */
[----:B------:R-:W-:Y:S01]  /*58b0*/  FMUL.FTZ R153, R153, UR24 ;  /* 0x0000001899997c20 */ /* 0x000fe20008410000 */
[----:B------:R-:W-:Y:S01]  /*58c0*/  FMUL.FTZ R156, R156, UR24 ;  /* 0x000000189c9c7c20 */ /* 0x000fe20008410000 */
[----:B------:R-:W-:Y:S01]  /*58d0*/  FMUL.FTZ R157, R157, UR24 ;  /* 0x000000189d9d7c20 */ /* 0x000fe20008410000 */
[----:B------:R-:W-:Y:S01]  /*58e0*/  FMUL.FTZ R160, R160, UR24 ;  /* 0x00000018a0a07c20 */ /* 0x000fe20008410000 */
[----:B------:R-:W-:Y:S01]  /*58f0*/  IADD3 R165, R165, UR6, -R2 ;  /* 0x00000006a5a57c10 */ /* 0x000fe2000fffe802 */
[----:B------:R-:W3:Y:S01]  /*5900*/  MUFU.TANH R152, R152 ;  /* 0x0000009800987308 */ /* 0x000ee20000002400 */
[----:B------:R-:W-:Y:S01]  /*5910*/  FMUL.FTZ R164, R164, UR24 ;  /* 0x00000018a4a47c20 */ /* 0x000fe20008410000 */
[----:B------:R-:W-:Y:S01]  /*5920*/  FMUL.FTZ R161, R161, UR24 ;  /* 0x00000018a1a17c20 */ /* 0x000fe20008410000 */
[----:B------:R-:W-:Y:S01]  /*5930*/  FMUL.FTZ R168, R168, UR24 ;  /* 0x00000018a8a87c20 */ /* 0x000fe20008410000 */
[----:B------:R-:W-:-:S02]  /*5940*/  VIADD R165, R165, -UR51 ;  /* 0x80000033a5a57c36 */ /* 0x000fc40008000000 */
[----:B------:R-:W-:Y:S01]  /*5950*/  FMUL.FTZ R169, R169, UR24 ;  /* 0x00000018a9a97c20 */ /* 0x000fe20008410000 */
[----:B------:R-:W-:Y:S01]  /*5960*/  FMUL.FTZ R172, R172, UR24 ;  /* 0x00000018acac7c20 */ /* 0x000fe20008410000 */
[----:B------:R-:W-:Y:S01]  /*5970*/  FMUL.FTZ R173, R173, UR24 ;  /* 0x00000018adad7c20 */ /* 0x000fe20008410000 */
[----:B------:R-:W-:Y:S01]  /*5980*/  MUFU.TANH R153, R153 ;  /* 0x0000009900997308 */ /* 0x000fe20000002400 */
[----:B0-----:R-:W-:Y:S02]  /*5990*/  IMAD.IADD R10, R165, 0x1, R10 ;  /* 0x00000001a50a7824 */ /* 0x001fe400078e020a */
[----:B------:R-:W-:Y:S01]  /*59a0*/  FMUL.FTZ R176, R176, UR24 ;  /* 0x00000018b0b07c20 */ /* 0x000fe20008410000 */
[----:B------:R-:W-:Y:S01]  /*59b0*/  FMUL.FTZ R177, R177, UR24 ;  /* 0x00000018b1b17c20 */ /* 0x000fe20008410000 */
[----:B------:R-:W-:Y:S01]  /*59c0*/  FMUL.FTZ R180, R180, UR24 ;  /* 0x00000018b4b47c20 */ /* 0x000fe20008410000 */
[----:B------:R-:W-:Y:S01]  /*59d0*/  FMUL.FTZ R181, R181, UR24 ;  /* 0x00000018b5b57c20 */ /* 0x000fe20008410000 */
[----:B------:R-:W-:Y:S01]  /*59e0*/  ISETP.GT.AND P3, PT, R10, RZ, PT ;  /* 0x000000ff0a00720c */ /* 0x000fe20003f64270 */
[----:B------:R-:W-:Y:S01]  /*59f0*/  FMUL.FTZ R154, R154, UR24 ;  /* 0x000000189a9a7c20 */ /* 0x000fe20008410000 */
[----:B------:R-:W0:Y:S01]  /*5a00*/  MUFU.TANH R156, R156 ;  /* 0x0000009c009c7308 */ /* 0x000e220000002400 */
[----:B------:R-:W-:Y:S01]  /*5a10*/  ISETP.GT.AND P4, PT, R10, 0x1, PT ;  /* 0x000000010a00780c */ /* 0x000fe20003f84270 */
        /* <DEDUP_REMOVED lines=16> */
[----:B------:R-:W-:-:S06]  /*5b20*/  FMUL.FTZ R183, R183, UR24 ;  /* 0x00000018b7b77c20 */ /* 0x000fcc0008410000 */
[----:B------:R3:W-:Y:S08]  /*5b30*/  MUFU.TANH R13, R164 ;  /* 0x000000a4000d7308 */ /* 0x0007f00000002400 */
[----:B------:R1:W2:Y:S01]  /*5b40*/  MUFU.TANH R11, R161 ;  /* 0x000000a1000b7308 */ /* 0x0002a20000002400 */
[----:B---3--:R-:W-:Y:S02]  /*5b50*/  FSEL R164, R152, -INF , P3 ;  /* 0xff80000098a47808 */ /* 0x008fe40001800000 */
[----:B------:R-:W-:-:S02]  /*5b60*/  ISETP.GT.AND P3, PT, R10, 0x8, PT ;  /* 0x000000080a00780c */ /* 0x000fc40003f64270 */
[----:B------:R-:W-:Y:S02]  /*5b70*/  FMNMX.FTZ R12, R164, R9, !PT ;  /* 0x00000009a40c7209 */ /* 0x000fe40007810000 */
[----:B0-----:R-:W-:Y:S01]  /*5b80*/  FSEL R156, R156, -INF , P3 ;  /* 0xff8000009c9c7808 */ /* 0x001fe20001800000 */
[----:B------:R0:W3:Y:S01]  /*5b90*/  MUFU.TANH R21, R5 ;  /* 0x0000000500157308 */ /* 0x0000e20000002400 */
[----:B-1----:R-:W-:Y:S02]  /*5ba0*/  FSEL R161, R153, -INF , P4 ;  /* 0xff80000099a17808 */ /* 0x002fe40002000000 */
[C---:B------:R-:W-:Y:S02]  /*5bb0*/  ISETP.GT.AND P4, PT, R10.reuse, 0x9, PT ;  /* 0x000000090a00780c */ /* 0x040fe40003f84270 */
[----:B------:R-:W-:Y:S02]  /*5bc0*/  ISETP.GT.AND P3, PT, R10, 0x10, PT ;  /* 0x000000100a00780c */ /* 0x000fe40003f64270 */
[----:B----4-:R-:W-:Y:S01]  /*5bd0*/  FSEL R157, R157, -INF , P4 ;  /* 0xff8000009d9d7808 */ /* 0x010fe20002000000 */
        /* <DEDUP_REMOVED lines=8> */
[----:B--2---:R-:W-:-:S02]  /*5c60*/  FSEL R153, R11, -INF , P4 ;  /* 0xff8000000b997808 */ /* 0x004fc40002000000 */
[----:B------:R-:W-:Y:S01]  /*5c70*/  FMNMX.FTZ R12, R160, R5, !PT ;  /* 0x00000005a00c7209 */ /* 0x000fe20007810000 */
[----:B------:R-:W2:Y:S01]  /*5c80*/  MUFU.TANH R15, R172 ;  /* 0x000000ac000f7308 */ /* 0x000ea20000002400 */
[C---:B------:R-:W-:Y:S02]  /*5c90*/  ISETP.GT.AND P4, PT, R10.reuse, 0x19, PT ;  /* 0x000000190a00780c */ /* 0x040fe40003f84270 */
[----:B------:R-:W-:Y:S02]  /*5ca0*/  FSEL R152, R13, -INF , P3 ;  /* 0xff8000000d987808 */ /* 0x000fe40001800000 */
[----:B------:R-:W-:Y:S02]  /*5cb0*/  FMNMX.FTZ R5, R153, R12, !PT ;  /* 0x0000000c99057209 */ /* 0x000fe40007810000 */
[----:B------:R-:W-:Y:S01]  /*5cc0*/  ISETP.GT.AND P3, PT, R10, 0x20, PT ;  /* 0x000000200a00780c */ /* 0x000fe20003f64270 */
[----:B------:R-:W4:Y:S01]  /*5cd0*/  MUFU.TANH R173, R173 ;  /* 0x000000ad00ad7308 */ /* 0x000f220000002400 */
        /* <DEDUP_REMOVED lines=15> */
[----:B----4-:R-:W-:Y:S01]  /*5dd0*/  FSEL R13, R173, -INF , P4 ;  /* 0xff800000ad0d7808 */ /* 0x010fe20002000000 */
[----:B------:R-:W-:Y:S01]  /*5de0*/  IMAD.IADD R173, R165, 0x1, R6 ;  /* 0x00000001a5ad7824 */ /* 0x000fe200078e0206 */
[----:B------:R-:W-:-:S02]  /*5df0*/  FMNMX.FTZ R12, R15, R12, !PT ;  /* 0x0000000c0f0c7209 */ /* 0x000fc40007810000 */
[----:B------:R-:W-:Y:S02]  /*5e00*/  ISETP.GT.AND P4, PT, R10, 0x31, PT ;  /* 0x000000310a00780c */ /* 0x000fe40003f84270 */
[----:B-1----:R-:W-:Y:S01]  /*5e10*/  FSEL R5, R176, -INF , P3 ;  /* 0xff800000b0057808 */ /* 0x002fe20001800000 */
[----:B------:R-:W1:Y:S01]  /*5e20*/  MUFU.TANH R181, R181 ;  /* 0x000000b500b57308 */ /* 0x000e620000002400 */
[----:B------:R-:W-:Y:S02]  /*5e30*/  FMNMX.FTZ R168, R13, R12, !PT ;  /* 0x0000000c0da87209 */ /* 0x000fe40007810000 */
[C---:B------:R-:W-:Y:S02]  /*5e40*/  ISETP.GT.AND P3, PT, R10.reuse, 0x38, PT ;  /* 0x000000380a00780c */ /* 0x040fe40003f64270 */
[----:B0-----:R-:W-:Y:S02]  /*5e50*/  FSEL R12, R177, -INF , P4 ;  /* 0xff800000b10c7808 */ /* 0x001fe40002000000 */
[----:B------:R-:W-:Y:S01]  /*5e60*/  FMNMX.FTZ R11, R5, R168, !PT ;  /* 0x000000a8050b7209 */ /* 0x000fe20007810000 */
[----:B------:R-:W-:Y:S01]  /*5e70*/  MUFU.TANH R172, R154 ;  /* 0x0000009a00ac7308 */ /* 0x000fe20000002400 */
[----:B------:R-:W-:-:S02]  /*5e80*/  ISETP.GT.AND P4, PT, R10, 0x39, PT ;  /* 0x000000390a00780c */ /* 0x000fc40003f84270 */
[----:B--2---:R-:W-:Y:S02]  /*5e90*/  FSEL R10, R180, -INF , P3 ;  /* 0xff800000b40a7808 */ /* 0x004fe40001800000 */
[----:B------:R-:W-:Y:S02]  /*5ea0*/  FMNMX.FTZ R169, R12, R11, !PT ;  /* 0x0000000b0ca97209 */ /* 0x000fe40007810000 */
[----:B------:R-:W-:Y:S01]  /*5eb0*/  ISETP.GT.AND P3, PT, R173, RZ, PT ;  /* 0x000000ffad00720c */ /* 0x000fe20003f64270 */
[----:B------:R-:W0:Y:S01]  /*5ec0*/  MUFU.TANH R155, R155 ;  /* 0x0000009b009b7308 */ /* 0x000e220000002400 */
[----:B-1----:R-:W-:Y:S02]  /*5ed0*/  FSEL R11, R181, -INF , P4 ;  /* 0xff800000b50b7808 */ /* 0x002fe40002000000 */
[----:B------:R-:W-:Y:S02]  /*5ee0*/  FMNMX.FTZ R168, R10, R169, !PT ;  /* 0x000000a90aa87209 */ /* 0x000fe40007810000 */
[----:B------:R-:W-:-:S02]  /*5ef0*/  ISETP.GT.AND P4, PT, R173, 0x1, PT ;  /* 0x00000001ad00780c */ /* 0x000fc40003f84270 */
[----:B------:R-:W-:Y:S01]  /*5f00*/  FMNMX.FTZ R168, R11, R168, !PT ;  /* 0x000000a80ba87209 */ /* 0x000fe20007810000 */
[----:B------:R-:W1:Y:S01]  /*5f10*/  MUFU.TANH R158, R158 ;  /* 0x0000009e009e7308 */ /* 0x000e620000002400 */
[C---:B------:R-:W-:Y:S02]  /*5f20*/  ISETP.GT.AND P6, PT, R173.reuse, 0x20, PT ;  /* 0x00000020ad00780c */ /* 0x040fe40003fc4270 */
[----:B------:R-:W-:Y:S01]  /*5f30*/  ISETP.GT.AND P5, PT, R173, 0x29, PT ;  /* 0x00000029ad00780c */ /* 0x000fe20003fa4270 */
[----:B------:R-:W2:Y:S04]  /*5f40*/  SHFL.BFLY PT, R169, R168, 0x2, 0x1f ;  /* 0x0c401f00a8a97f89 */ /* 0x000ea800000e0000 */
        /* <DEDUP_REMOVED lines=336> */
.L_x_7858:
[----:B------:R1:W2:Y:S01]  /*7450*/  SYNCS.PHASECHK.TRANS64.TRYWAIT P3, [UR25+0x28c50], R7 ;  /* 0x028c5007ff0075a7 */ /* 0x0002a20008060159 */
[----:B------:R-:W-:Y:S05]  /*7460*/  @!P0 BRA `(.L_x_7859) ;  /* 0x0000000000048947 */ /* 0x000fea0003800000 */
[----:B------:R-:W-:Y:S01]  /*7470*/  BPT.TRAP 0x1 ;  /* 0x000000040000795c */ /* 0x000fe20000300000 */
.L_x_7859:
[----:B--2---:R-:W-:Y:S05]  /*7480*/  @P3 BRA `(.L_x_7860) ;  /* 0x0000000000083947 */ /* 0x004fea0003800000 */
[----:B------:R-:W2:Y:S02]  /*7490*/  SYNCS.PHASECHK.TRANS64.TRYWAIT P3, [UR25+0x28c50], R7 ;  /* 0x028c5007ff0075a7 */ /* 0x000ea40008060159 */
[----:B--2---:R-:W-:Y:S05]  /*74a0*/  @!P3 BRA `(.L_x_7861) ;  /* 0x000000cc0068b947 */ /* 0x004fea0003800000 */
.L_x_7860:
        /* <DEDUP_REMOVED lines=42> */
.L_x_7853:
[----:B------:R-:W-:-:S13]  /*7750*/  ISETP.LE.AND P2, PT, RZ, UR21, PT ;  /* 0x00000015ff007c0c */ /* 0x000fda000bf43270 */
[----:B------:R-:W-:Y:S05]  /*7760*/  @!P2 BRA `(.L_x_7863) ;  /* 0x0000001c0030a947 */ /* 0x000fea0003800000 */
[----:B------:R-:W-:Y:S01]  /*7770*/  IMAD.MOV.U32 R8, RZ, RZ, R5 ;  /* 0x000000ffff087224 */ /* 0x000fe200078e0005 */
[----:B------:R-:W-:Y:S01]  /*7780*/  UMOV UR22, UR37 ;  /* 0x0000002500167c82 */ /* 0x000fe20008000000 */
[----:B------:R-:W-:Y:S01]  /*7790*/  IMAD.MOV.U32 R13, RZ, RZ, R6 ;  /* 0x000000ffff0d7224 */ /* 0x000fe200078e0006 */
[----:B------:R-:W-:Y:S01]  /*77a0*/  ULDC UR23, c[0x0][0x9d8] ;  /* 0x0002760000177ab9 */ /* 0x000fe20000000800 */
[----:B------:R-:W-:-:S05]  /*77b0*/  ULDC UR20, c[0x0][0x988] ;  /* 0x0002620000147ab9 */ /* 0x000fca0000000800 */
.L_x_7872:
[----:B------:R-:W-:-:S04]  /*77c0*/  UIADD3 UR37, UR22, 0x1, URZ ;  /* 0x0000000116257890 */ /* 0x000fc8000fffe03f */
[----:B------:R-:W-:-:S04]  /*77d0*/  UISETP.NE.AND UP0, UPT, UR37, 0x2, UPT ;  /* 0x000000022500788c */ /* 0x000fc8000bf05270 */
[----:B------:R-:W-:Y:S02]  /*77e0*/  USEL UR6, URZ, 0x1, UP0 ;  /* 0x000000013f067887 */ /* 0x000fe40008000000 */
[----:B------:R-:W-:Y:S02]  /*77f0*/  USEL UR37, UR37, URZ, UP0 ;  /* 0x0000003f25257287 */ /* 0x000fe40008000000 */
[----:B------:R-:W-:Y:S01]  /*7800*/  ULOP3.LUT UR38, UR38, UR6, URZ, 0x3c, !UPT ;  /* 0x0000000626267292 */ /* 0x000fe2000f8e3c3f */
[----:B---3--:R-:W-:Y:S11]  /*7810*/  @!P0 BRA `(.L_x_7864) ;  /* 0x0000000000048947 */ /* 0x008ff60003800000 */
[----:B------:R-:W-:Y:S01]  /*7820*/  BPT.TRAP 0x1 ;  /* 0x000000040000795c */ /* 0x000fe20000300000 */
.L_x_7864:
[----:B------:R-:W-:Y:S01]  /*7830*/  ULEA UR24, UR37, UR46, 0x3 ;  /* 0x0000002e25187291 */ /* 0x000fe2000f8e183f */
[----:B-1----:R-:W-:-:S05]  /*7840*/  IMAD.U32 R7, RZ, RZ, UR38 ;  /* 0x00000026ff077e24 */ /* 0x002fca000f8e00ff */
[----:B------:R-:W-:-:S04]  /*7850*/  SHF.L.U32 R7, R7, 0x1f, RZ ;  /* 0x0000001f07077819 */ /* 0x000fc800000006ff */
[----:B------:R1:W3:Y:S01]  /*7860*/  SYNCS.PHASECHK.TRANS64.TRYWAIT P2, [UR24+0x28c30], R7 ;  /* 0x028c3007ff0075a7 */ /* 0x0002e20008040158 */
[----:B------:R-:W-:Y:S05]  /*7870*/  @!P0 BRA `(.L_x_7865) ;  /* 0x0000000000048947 */ /* 0x000fea0003800000 */
[----:B------:R-:W-:Y:S01]  /*7880*/  BPT.TRAP 0x1 ;  /* 0x000000040000795c */ /* 0x000fe20000300000 */
.L_x_7865:
[----:B---3--:R-:W-:Y:S05]  /*7890*/  @P2 BRA `(.L_x_7866) ;  /* 0x0000000000082947 */ /* 0x008fea0003800000 */
[----:B------:R-:W3:Y:S02]  /*78a0*/  SYNCS.PHASECHK.TRANS64.TRYWAIT P2, [UR24+0x28c30], R7 ;  /* 0x028c3007ff0075a7 */ /* 0x000ee40008040158 */
[----:B---3--:R-:W-:Y:S05]  /*78b0*/  @!P2 BRA `(.L_x_7867) ;  /* 0x000000c80078a947 */ /* 0x008fea0003800000 */
.L_x_7866:
        /* <DEDUP_REMOVED lines=392> */
.L_x_7868:
[----:B------:R1:W2:Y:S01]  /*9140*/  SYNCS.PHASECHK.TRANS64.TRYWAIT P2, [UR24+0x28c50], R7 ;  /* 0x028c5007ff0075a7 */ /* 0x0002a20008040158 */
[----:B------:R-:W-:Y:S05]  /*9150*/  @!P0 BRA `(.L_x_7869) ;  /* 0x0000000000048947 */ /* 0x000fea0003800000 */
[----:B------:R-:W-:Y:S01]  /*9160*/  BPT.TRAP 0x1 ;  /* 0x000000040000795c */ /* 0x000fe20000300000 */
.L_x_7869:
[----:B--2---:R-:W-:Y:S05]  /*9170*/  @P2 BRA `(.L_x_7870) ;  /* 0x0000000000082947 */ /* 0x004fea0003800000 */
[----:B------:R-:W2:Y:S02]  /*9180*/  SYNCS.PHASECHK.TRANS64.TRYWAIT P2, [UR24+0x28c50], R7 ;  /* 0x028c5007ff0075a7 */ /* 0x000ea40008040158 */
[----:B--2---:R-:W-:Y:S05]  /*9190*/  @!P2 BRA `(.L_x_7871) ;  /* 0x000000b00058a947 */ /* 0x004fea0003800000 */
.L_x_7870:
        /* <DEDUP_REMOVED lines=41> */
.L_x_7863:
[----:B------:R-:W4:Y:S01]  /*9430*/  SHFL.BFLY PT, R0, R3, 0x2, 0x1f ;  /* 0x0c401f0003007f89 */ /* 0x000f2200000e0000 */
[----:B------:R-:W-:Y:S01]  /*9440*/  IMAD.U32 R11, RZ, RZ, UR10 ;  /* 0x0000000aff0b7e24 */ /* 0x000fe2000f8e00ff */
[----:B------:R-:W-:Y:S01]  /*9450*/  UIADD3 UR39, UR39, 0x1, URZ ;  /* 0x0000000127277890 */ /* 0x000fe2000fffe03f */
[----:B------:R-:W-:Y:S01]  /*9460*/  IMAD.U32 R21, RZ, RZ, UR10 ;  /* 0x0000000aff157e24 */ /* 0x000fe2000f8e00ff */
[----:B------:R-:W5:Y:S01]  /*9470*/  SHFL.BFLY PT, R9, R4, 0x2, 0x1f ;  /* 0x0c401f0004097f89 */ /* 0x000f6200000e0000 */
        /* <DEDUP_REMOVED lines=17> */
[----:B------:R-:W-:Y:S01]  /*9590*/  ISETP.NE.AND P0, PT, R2, R7, PT ;  /* 0x000000070200720c */ /* 0x000fe20003f05270 */
[----:B------:R-:W-:Y:S01]  /*95a0*/  IMAD.MOV.U32 R7, RZ, RZ, RZ ;  /* 0x000000ffff077224 */ /* 0x000fe200078e00ff */
[----:B------:R-:W-:-:S09]  /*95b0*/  FSETP.NE.FTZ.AND P2, PT, R15, RZ, PT ;  /* 0x000000ff0f00720b */ /* 0x000fd20003f55000 */
[----:B------:R-:W1:Y:S02]  /*95c0*/  @P1 MUFU.RCP R7, R13 ;  /* 0x0000000d00071308 */ /* 0x000e640000001000 */
[----:B------:R-:W-:Y:S02]  /*95d0*/  @!P0 IMAD R0, R3, 0x40, R16 ;  /* 0x0000004003008824 */ /* 0x000fe400078e0210 */
[----:B------:R-:W-:Y:S01]  /*95e0*/  @P2 FMUL.FTZ R21, R21, 0.69314718246459960938 ;  /* 0x3f31721815152820 */ /* 0x000fe20000410000 */
[----:B------:R-:W-:Y:S02]  /*95f0*/  IMAD.MOV.U32 R3, RZ, RZ, -0x800000 ;  /* 0xff800000ff037424 */ /* 0x000fe400078e00ff */
[----:B------:R-:W-:Y:S01]  /*9600*/  @!P0 LEA R9, R0, UR46, 0x2 ;  /* 0x0000002e00098c11 */ /* 0x000fe2000f8e10ff */
[----:B------:R-:W4:Y:S01]  /*9610*/  @P2 MUFU.RCP R4, R15 ;  /* 0x0000000f00042308 */ /* 0x000f220000001000 */
[----:B------:R-:W-:-:S07]  /*9620*/  IMAD.MOV.U32 R0, RZ, RZ, -0x800000 ;  /* 0xff800000ff007424 */ /* 0x000fce00078e00ff */
[----:B------:R-:W5:Y:S01]  /*9630*/  @P1 MUFU.LG2 R13, R13 ;  /* 0x0000000d000d1308 */ /* 0x000f620000000c00 */
[----:B-1----:R1:W-:Y:S01]  /*9640*/  @!P0 STS [R9+0x28800], R7 ;  /* 0x0288000709008388 */ /* 0x0023e20000000800 */
[-C--:B------:R-:W-:Y:S01]  /*9650*/  FMUL.FTZ R169, R24, R7.reuse ;  /* 0x0000000718a97220 */ /* 0x080fe20000410000 */
[-C--:B------:R-:W-:Y:S01]  /*9660*/  FMUL.FTZ R14, R25, R7.reuse ;  /* 0x00000007190e7220 */ /* 0x080fe20000410000 */
[-C--:B------:R-:W-:Y:S01]  /*9670*/  FMUL.FTZ R168, R28, R7.reuse ;  /* 0x000000071ca87220 */ /* 0x080fe20000410000 */
[-C--:B------:R-:W-:Y:S01]  /*9680*/  FMUL.FTZ R12, R29, R7.reuse ;  /* 0x000000071d0c7220 */ /* 0x080fe20000410000 */
[-C--:B0-----:R-:W-:Y:S01]  /*9690*/  FMUL.FTZ R165, R32, R7.reuse ;  /* 0x0000000720a57220 */ /* 0x081fe20000410000 */
[-C--:B------:R-:W-:Y:S01]  /*96a0*/  FMUL.FTZ R156, R33, R7.reuse ;  /* 0x00000007219c7220 */ /* 0x080fe20000410000 */
[----:B------:R-:W0:Y:S01]  /*96b0*/  @P2 MUFU.LG2 R15, R15 ;  /* 0x0000000f000f2308 */ /* 0x000e220000000c00 */
        /* <DEDUP_REMOVED lines=59> */
[----:B-1----:R-:W-:Y:S01]  /*9a70*/  @P1 FMUL.FTZ R7, R11, 0.69314718246459960938 ;  /* 0x3f3172180b071820 */ /* 0x002fe20000410000 */
[----:B-----5:R-:W-:Y:S01]  /*9a80*/  @P1 FMUL.FTZ R20, R13, 0.69314718246459960938 ;  /* 0x3f3172180d141820 */ /* 0x020fe20000410000 */
[----:B0-----:R-:W-:Y:S01]  /*9a90*/  @P2 FMUL.FTZ R24, R15, 0.69314718246459960938 ;  /* 0x3f3172180f182820 */ /* 0x001fe20000410000 */
[-C--:B----4-:R-:W-:Y:S01]  /*9aa0*/  FMUL.FTZ R9, R42, R4.reuse ;  /* 0x000000042a097220 */ /* 0x090fe20000410000 */
        /* <DEDUP_REMOVED lines=67> */
.L_x_7834:
        /* <DEDUP_REMOVED lines=27> */
[----:B---3--:R-:W-:Y:S01]  /*a090*/  IMAD.U32 R170, RZ, RZ, UR8 ;  /* 0x00000008ffaa7e24 */ /* 0x008fe2000f8e00ff */
        /* <DEDUP_REMOVED lines=82> */
[----:B------:R-:W-:Y:S02]  /*a5c0*/  LOP3.LUT R110, R209, 0x380, RZ, 0xc0, !PT ;  /* 0x00000380d16e7812 */ /* 0x000fe400078ec0ff */
[----:B------:R-:W-:Y:S02]  /*a5d0*/  LOP3.LUT R32, R32, R179, RZ, 0x3c, !PT ;  /* 0x000000b320207212 */ /* 0x000fe400078e3cff */
[----:B------:R-:W-:-:S02]  /*a5e0*/  SHF.R.U64 R98, R98, 0x3, RZ ;  /* 0x0000000362627819 */ /* 0x000fc400000012ff */
[----:B------:R-:W-:Y:S02]  /*a5f0*/  LOP3.LUT R118, R27, R118, RZ, 0x3c, !PT ;  /* 0x000000761b767212 */ /* 0x000fe400078e3cff */
[----:B------:R-:W-:Y:S02]  /*a600*/  MOV R27, R20 ;  /* 0x00000014001b7202 */ /* 0x000fe40000000f00 */
[----:B0-----:R-:W-:Y:S02]  /*a610*/  F2FP.F16.F32.PACK_AB R4, R156, R165 ;  /* 0x000000a59c04723e */ /* 0x001fe400000000ff */
[----:B------:R-:W-:Y:S02]  /*a620*/  F2FP.F16.F32.PACK_AB R5, R35, R34 ;  /* 0x000000222305723e */ /* 0x000fe400000000ff */
[----:B------:R-:W-:Y:S02]  /*a630*/  F2FP.F16.F32.PACK_AB R6, R8, R162 ;  /* 0x000000a20806723e */ /* 0x000fe400000000ff */
[----:B------:R-:W-:-:S02]  /*a640*/  F2FP.F16.F32.PACK_AB R7, R39, R38 ;  /* 0x000000262707723e */ /* 0x000fc400000000ff */
[----:B------:R-:W-:Y:S02]  /*a650*/  SHF.R.U64 R114, R114, 0x3, RZ ;  /* 0x0000000372727819 */ /* 0x000fe400000012ff */
[----:B------:R-:W-:Y:S01]  /*a660*/  MOV R26, R24 ;  /* 0x00000018001a7202 */ /* 0x000fe20000000f00 */
[----:B------:R0:W-:Y:S01]  /*a670*/  STSM.16.M88.4 [R27], R4 ;  /* 0x000000041b007844 */ /* 0x0001e20000000200 */
[----:B------:R-:W-:Y:S02]  /*a680*/  F2FP.F16.F32.PACK_AB R8, R41, R154 ;  /* 0x0000009a2908723e */ /* 0x000fe400000000ff */
[----:B------:R-:W-:Y:S02]  /*a690*/  LOP3.LUT R94, R94, R183, RZ, 0x3c, !PT ;  /* 0x000000b75e5e7212 */ /* 0x000fe400078e3cff */
[----:B------:R-:W-:Y:S01]  /*a6a0*/  SHF.R.U64 R110, R110, 0x3, RZ ;  /* 0x000000036e6e7819 */ /* 0x000fe200000012ff */
[----:B------:R-:W-:Y:S01]  /*a6b0*/  STSM.16.M88.4 [R26], R8 ;  /* 0x000000081a007844 */ /* 0x000fe20000000200 */
[----:B------:R-:W-:-:S02]  /*a6c0*/  LOP3.LUT R169, R172, 0x380, RZ, 0xc0, !PT ;  /* 0x00000380aca97812 */ /* 0x000fc400078ec0ff */
[----:B------:R-:W-:Y:S02]  /*a6d0*/  MOV R28, R28 ;  /* 0x0000001c001c7202 */ /* 0x000fe40000000f00 */
[----:B------:R-:W-:Y:S02]  /*a6e0*/  LOP3.LUT R98, R98, R205, RZ, 0x3c, !PT ;  /* 0x000000cd62627212 */ /* 0x000fe400078e3cff */
[----:B------:R-:W-:Y:S01]  /*a6f0*/  MOV R32, R32 ;  /* 0x0000002000207202 */ /* 0x000fe20000000f00 */
[----:B------:R-:W-:Y:S01]  /*a700*/  STSM.16.M88.4 [R28], R48 ;  /* 0x000000301c007844 */ /* 0x000fe20000000200 */
[----:B------:R-:W-:Y:S01]  /*a710*/  MOV R36, R36 ;  /* 0x0000002400247202 */ /* 0x000fe20000000f00 */
[----:B0-----:R-:W-:Y:S01]  /*a720*/  IMAD.U32 R4, RZ, RZ, UR8 ;  /* 0x00000008ff047e24 */ /* 0x001fe2000f8e00ff */
[----:B------:R-:W-:Y:S01]  /*a730*/  F2FP.F16.F32.PACK_AB R80, R81, R80 ;  /* 0x000000505150723e */ /* 0x000fe200000000ff */
[----:B------:R-:W-:Y:S01]  /*a740*/  STSM.16.M88.4 [R32], R56 ;  /* 0x0000003820007844 */ /* 0x000fe20000000200 */
[----:B------:R-:W-:Y:S01]  /*a750*/  LOP3.LUT R114, R114, R211, RZ, 0x3c, !PT ;  /* 0x000000d372727212 */ /* 0x000fe200078e3cff */
[----:B------:R-:W-:Y:S01]  /*a760*/  IMAD.U32 R5, RZ, RZ, UR9 ;  /* 0x00000009ff057e24 */ /* 0x000fe2000f8e00ff */
[----:B------:R-:W-:Y:S01]  /*a770*/  MOV R25, R90 ;  /* 0x0000005a00197202 */ /* 0x000fe20000000f00 */
[----:B------:R-:W-:Y:S01]  /*a780*/  STSM.16.M88.4 [R36], R64 ;  /* 0x0000004024007844 */ /* 0x000fe20000000200 */
[----:B------:R-:W-:Y:S01]  /*a790*/  F2FP.F16.F32.PACK_AB R74, R77, R76 ;  /* 0x0000004c4d4a723e */ /* 0x000fe200000000ff */
[----:B------:R-:W-:Y:S01]  /*a7a0*/  ULDC.64 UR8, c[0x0][0xc08] ;  /* 0x0003020000087ab9 */ /* 0x000fe20000000a00 */
[----:B------:R-:W-:-:S02]  /*a7b0*/  F2FP.F16.F32.PACK_AB R75, R79, R78 ;  /* 0x0000004e4f4b723e */ /* 0x000fc400000000ff */
[----:B------:R-:W-:Y:S02]  /*a7c0*/  F2FP.F16.F32.PACK_AB R81, R83, R82 ;  /* 0x000000525351723e */ /* 0x000fe400000000ff */
[----:B------:R-:W-:Y:S01]  /*a7d0*/  LOP3.LUT R110, R110, R209, RZ, 0x3c, !PT ;  /* 0x000000d16e6e7212 */ /* 0x000fe200078e3cff */
[----:B------:R-:W-:Y:S01]  /*a7e0*/  STSM.16.M88.4 [R25], R72 ;  /* 0x0000004819007844 */ /* 0x000fe20000000200 */
[----:B------:R-:W-:Y:S02]  /*a7f0*/  SHF.R.U64 R169, R169, 0x3, RZ ;  /* 0x00000003a9a97819 */ /* 0x000fe400000012ff */
[----:B------:R-:W-:Y:S02]  /*a800*/  MOV R94, R94 ;  /* 0x0000005e005e7202 */ /* 0x000fe40000000f00 */
        /* <DEDUP_REMOVED lines=9> */
[----:B------:R-:W-:Y:S01]  /*a8a0*/  MOV R102, R102 ;  /* 0x0000006600667202 */ /* 0x000fe20000000f00 */
[----:B------:R-:W-:Y:S01]  /*a8b0*/  STSM.16.M88.4 [R24], R88 ;  /* 0x0000005818007844 */ /* 0x000fe20000000200 */
[----:B------:R-:W-:Y:S02]  /*a8c0*/  MOV R21, R106 ;  /* 0x0000006a00157202 */ /* 0x000fe40000000f00 */
[----:B------:R-:W-:Y:S02]  /*a8d0*/  F2FP.F16.F32.PACK_AB R97, R153, R152 ;  /* 0x000000989961723e */ /* 0x000fe400000000ff */
[----:B------:R-:W-:Y:S02]  /*a8e0*/  F2FP.F16.F32.PACK_AB R98, R101, R100 ;  /* 0x000000646562723e */ /* 0x000fe400000000ff */
[----:B------:R-:W-:Y:S02]  /*a8f0*/  F2FP.F16.F32.PACK_AB R99, R157, R155 ;  /* 0x0000009b9d63723e */ /* 0x000fe400000000ff */
[----:B------:R-:W-:-:S02]  /*a900*/  F2FP.F16.F32.PACK_AB R104, R105, R104 ;  /* 0x000000686968723e */ /* 0x000fc400000000ff */
[----:B------:R-:W-:Y:S01]  /*a910*/  LOP3.LUT R12, R12, R173, RZ, 0x3c, !PT ;  /* 0x000000ad0c0c7212 */ /* 0x000fe200078e3cff */
[----:B------:R-:W-:Y:S01]  /*a920*/  STSM.16.M88.4 [R102], R96 ;  /* 0x0000006066007844 */ /* 0x000fe20000000200 */
[----:B------:R-:W-:Y:S02]  /*a930*/  MOV R20, R114 ;  /* 0x0000007200147202 */ /* 0x000fe40000000f00 */
[----:B------:R-:W-:Y:S02]  /*a940*/  F2FP.F16.F32.PACK_AB R105, R159, R158 ;  /* 0x0000009e9f69723e */ /* 0x000fe400000000ff */
[----:B------:R-:W-:Y:S02]  /*a950*/  F2FP.F16.F32.PACK_AB R106, R109, R108 ;  /* 0x0000006c6d6a723e */ /* 0x000fe400000000ff */
[----:B------:R-:W-:Y:S02]  /*a960*/  F2FP.F16.F32.PACK_AB R107, R161, R160 ;  /* 0x000000a0a16b723e */ /* 0x000fe400000000ff */
[----:B------:R-:W-:-:S02]  /*a970*/  F2FP.F16.F32.PACK_AB R112, R113, R112 ;  /* 0x000000707170723e */ /* 0x000fc400000000ff */
[----:B------:R-:W-:Y:S01]  /*a980*/  F2FP.F16.F32.PACK_AB R120, R121, R120 ;  /* 0x000000787978723e */ /* 0x000fe200000000ff */
[----:B------:R-:W-:Y:S01]  /*a990*/  STSM.16.M88.4 [R21], R104 ;  /* 0x0000006815007844 */ /* 0x000fe20000000200 */
[----:B------:R-:W-:Y:S02]  /*a9a0*/  LOP3.LUT R14, R169, R172, RZ, 0x3c, !PT ;  /* 0x000000aca90e7212 */ /* 0x000fe400078e3cff */
        /* <DEDUP_REMOVED lines=32> */
[----:B------:R-:W-:-:S04]  /*abb0*/  @UP1 ULEA UR8, UP2, UR45, UR8, 0x2 ;  /* 0x000000082d081291 */ /* 0x000fc8000f84103f */
[----:B------:R-:W-:Y:S01]  /*abc0*/  @UP1 ULEA.HI.X UR9, UR45, UR9, UR44, 0x2, UP2 ;  /* 0x000000092d091291 */ /* 0x000fe200090f142c */
[----:B------:R-:W-:Y:S01]  /*abd0*/  ULDC UR4, c[0x0][0xa88] ;  /* 0x0002a20000047ab9 */ /* 0x000fe20000000800 */
[----:B0-----:R-:W-:Y:S02]  /*abe0*/  IMAD.U32 R14, RZ, RZ, UR8 ;  /* 0x00000008ff0e7e24 */ /* 0x001fe4000f8e00ff */
[----:B------:R-:W-:Y:S01]  /*abf0*/  IMAD.U32 R76, RZ, RZ, UR4 ;  /* 0x00000004ff4c7e24 */ /* 0x000fe2000f8e00ff */
[----:B------:R-:W3:Y:S01]  /*ac00*/  @P0 LDG.E R6, desc[UR40][R4.64] ;  /* 0x0000002804060981 */ /* 0x000ee2000c1e1900 */
[----:B------:R-:W-:Y:S02]  /*ac10*/  IMAD.U32 R15, RZ, RZ, UR9 ;  /* 0x00000009ff0f7e24 */ /* 0x000fe4000f8e00ff */
        /* <DEDUP_REMOVED lines=29> */
[----:B---3--:R-:W-:Y:S01]  /*adf0*/  @P0 R2UR UR4, R6 ;  /* 0x00000000060402ca */ /* 0x008fe200000e0000 */
[----:B0-----:R-:W-:-:S14]  /*ae00*/  @P6 BRA `(.L_x_7875) ;  /* 0x0000000000106947 */ /* 0x001fdc0003800000 */
[----:B------:R-:W-:Y:S05]  /*ae10*/  @!P0 BRA `(.L_x_7875) ;  /* 0x00000000000c8947 */ /* 0x000fea0003800000 */
[----:B------:R-:W3:Y:S04]  /*ae20*/  LDG.E R7, desc[UR40][R4.64] ;  /* 0x0000002804077981 */ /* 0x000ee8000c1e1900 */
[----:B-----5:R-:W3:Y:S02]  /*ae30*/  LDG.E R76, desc[UR40][R4.64+0x4] ;  /* 0x00000428044c7981 */ /* 0x020ee4000c1e1900 */
[----:B---3--:R-:W-:-:S07]  /*ae40*/  IMAD.IADD R76, R76, 0x1, -R7 ;  /* 0x000000014c4c7824 */ /* 0x008fce00078e0a07 */
.L_x_7875:
        /* <DEDUP_REMOVED lines=69> */
[----:B------:R-:W-:Y:S01]  /*b2a0*/  IMAD.MOV R21, RZ, RZ, -R18 ;  /* 0x000000ffff157224 */ /* 0x000fe200078e0a12 */
[----:B------:R-:W-:Y:S01]  /*b2b0*/  UIMAD.WIDE.U32 UR8, UR43, UR12, UR8 ;  /* 0x0000000c2b0872a5 */ /* 0x000fe2000f8e0008 */
[----:B------:R-:W-:Y:S01]  /*b2c0*/  VIADD R20, R16, UR42 ;  /* 0x0000002a10147c36 */ /* 0x000fe20008000000 */
[----:B------:R-:W-:-:S03]  /*b2d0*/  UIMAD UR10, UR43, UR13, UR10 ;  /* 0x0000000d2b0a72a4 */ /* 0x000fc6000f8e020a */
[----:B------:R-:W-:Y:S01]  /*b2e0*/  ULDC.64 UR12, c[0x0][0xb98] ;  /* 0x0002e600000c7ab9 */ /* 0x000fe20000000a00 */
[----:B------:R-:W-:Y:S02]  /*b2f0*/  UIADD3 UR9, UR9, UR10, URZ ;  /* 0x0000000a09097290 */ /* 0x000fe4000fffe03f */
[----:B------:R-:W-:Y:S02]  /*b300*/  UIMAD UR11, UR44, UR12, URZ ;  /* 0x0000000c2c0b72a4 */ /* 0x000fe4000f8e023f */
[----:B------:R-:W-:Y:S02]  /*b310*/  UIMAD.WIDE.U32 UR8, UR45, UR12, UR8 ;  /* 0x0000000c2d0872a5 */ /* 0x000fe4000f8e0008 */
[----:B------:R-:W-:Y:S01]  /*b320*/  UIMAD UR11, UR45, UR13, UR11 ;  /* 0x0000000d2d0b72a4 */ /* 0x000fe2000f8e020b */
        /* <DEDUP_REMOVED lines=31> */
.L_x_7876:
        /* <DEDUP_REMOVED lines=17> */
[----:B------:R-:W-:-:S03]  /*b630*/  SEL R3, RZ, 0xffffffff, P0 ;  /* 0xffffffffff037807 */ /* 0x000fc60000000000 */
[----:B------:R-:W5:Y:S04]  /*b640*/  LD.E.128 R36, desc[UR40][R36.64] ;  /* 0x0000002824247980 */ /* 0x000f68000c101d00 */
[----:B------:R-:W5:Y:S02]  /*b650*/  LD.E.128 R40, desc[UR40][R40.64] ;  /* 0x0000002828287980 */ /* 0x000f64000c101d00 */
[----:B------:R-:W1:Y:S01]  /*b660*/  @P2 LDC R21, c[0x0][0xbec] ;  /* 0x0002fb00ff152b82 */ /* 0x000e620000000800 */
[----:B------:R-:W-:Y:S01]  /*b670*/  IMAD.SHL.U32 R3, R3, 0x4, RZ ;  /* 0x0000000403037824 */ /* 0x000fe200078e00ff */
[----:B------:R-:W-:Y:S01]  /*b680*/  UIMAD UR10, UR14, UR12, URZ ;  /* 0x0000000c0e0a72a4 */ /* 0x000fe2000f8e023f */
[----:B------:R-:W-:Y:S01]  /*b690*/  ISETP.GE.AND P0, PT, R188, UR16, PT ;  /* 0x00000010bc007c0c */ /* 0x000fe2000bf06270 */
[----:B------:R-:W5:Y:S04]  /*b6a0*/  LD.E.128 R48, desc[UR40][R48.64] ;  /* 0x0000002830307980 */ /* 0x000f68000c101d00 */
[----:B------:R-:W3:Y:S01]  /*b6b0*/  @P2 LDC R77, c[0x0][0xbf0] ;  /* 0x0002fc00ff4d2b82 */ /* 0x000ee20000000800 */
[----:B------:R-:W-:Y:S01]  /*b6c0*/  LOP3.LUT R3, R3, 0x4, R0, 0xe2, !PT ;  /* 0x0000000403037812 */ /* 0x000fe200078ee200 */
[----:B------:R-:W-:Y:S01]  /*b6d0*/  UIMAD.WIDE.U32 UR8, UR4, UR12, URZ ;  /* 0x0000000c040872a5 */ /* 0x000fe2000f8e003f */
[----:B------:R-:W-:Y:S01]  /*b6e0*/  SEL R20, RZ, 0xffffffff, P0 ;  /* 0xffffffffff147807 */ /* 0x000fe20000000000 */
[----:B------:R-:W-:Y:S01]  /*b6f0*/  UIMAD UR10, UR4, UR13, UR10 ;  /* 0x0000000d040a72a4 */ /* 0x000fe2000f8e020a */
[----:B------:R-:W-:Y:S01]  /*b700*/  IMAD R0, R191, 0x20, R192 ;  /* 0x00000020bf007824 */ /* 0x000fe200078e02c0 */
[----:B------:R-:W-:Y:S01]  /*b710*/  ISETP.GE.AND P0, PT, R187, UR16, PT ;  /* 0x00000010bb007c0c */ /* 0x000fe2000bf06270 */
[----:B------:R-:W-:Y:S01]  /*b720*/  ULDC.64 UR12, c[0x0][0xae8] ;  /* 0x0002ba00000c7ab9 */ /* 0x000fe20000000a00 */
[----:B------:R-:W-:Y:S01]  /*b730*/  UIADD3 UR9, UR9, UR10, URZ ;  /* 0x0000000a09097290 */ /* 0x000fe2000fffe03f */
[----:B------:R-:W-:Y:S01]  /*b740*/  VIADD R82, R0, UR42 ;  /* 0x0000002a00527c36 */ /* 0x000fe20008000000 */
[----:B------:R-:W-:Y:S01]  /*b750*/  UIMAD UR4, UR15, UR12, URZ ;  /* 0x0000000c0f0472a4 */ /* 0x000fe2000f8e023f */
[----:B------:R-:W-:Y:S01]  /*b760*/  SEL R0, RZ, 0xffffffff, P0 ;  /* 0xffffffffff007807 */ /* 0x000fe20000000000 */
[----:B------:R-:W-:Y:S01]  /*b770*/  UIMAD.WIDE.U32 UR8, UR43, UR12, UR8 ;  /* 0x0000000c2b0872a5 */ /* 0x000fe2000f8e0008 */
        /* <DEDUP_REMOVED lines=11> */
[----:B---3--:R-:W-:Y:S01]  /*b830*/  @P2 SHF.R.U32.HI R3, RZ, R77, R0 ;  /* 0x0000004dff032219 */ /* 0x008fe20000011600 */
        /* <DEDUP_REMOVED lines=20> */
[----:B------:R-:W-:-:S03]  /*b980*/  ISETP.GE.AND P0, PT, R195, UR16, PT ;  /* 0x00000010c3007c0c */ /* 0x000fc6000bf06270 */
[----:B------:R-:W5:Y:S01]  /*b990*/  LD.E.128 R68, desc[UR40][R68.64] ;  /* 0x0000002844447980 */ /* 0x000f62000c101d00 */
[C---:B------:R-:W-:Y:S01]  /*b9a0*/  IMAD R79, R3.reuse, UR9, R80 ;  /* 0x00000009034f7c24 */ /* 0x040fe2000f8e0250 */
[----:B------:R-:W-:Y:S01]  /*b9b0*/  UIADD3 UR4, UR46, 0x28c20, URZ ;  /* 0x00028c202e047890 */ /* 0x000fe2000fffe03f */
[----:B------:R-:W-:Y:S01]  /*b9c0*/  IMAD.WIDE.U32 R20, R3, UR8, R20 ;  /* 0x0000000803147c25 */ /* 0x000fe2000f8e0014 */
[----:B------:R-:W-:Y:S01]  /*b9d0*/  @!PT LDS RZ, [RZ] ;  /* 0x00000000fffff984 */ /* 0x000fe20000000800 */
[----:B------:R-:W-:Y:S01]  /*b9e0*/  @!PT LDS RZ, [RZ] ;  /* 0x00000000fffff984 */ /* 0x000fe20000000800 */
[----:B------:R-:W-:Y:S01]  /*b9f0*/  @!PT LDS RZ, [RZ] ;  /* 0x00000000fffff984 */ /* 0x000fe20000000800 */
[----:B------:R-:W-:Y:S01]  /*ba00*/  @!PT LDS RZ, [RZ] ;  /* 0x00000000fffff984 */ /* 0x000fe20000000800 */
[----:B------:R1:W-:Y:S06]  /*ba10*/  MEMBAR.ALL.CTA ;  /* 0x0000000000007992 */ /* 0x0003ec0000008000 */
[----:B-1----:R-:W1:Y:S01]  /*ba20*/  FENCE.VIEW.ASYNC.S ;  /* 0x00000000000073c6 */ /* 0x002e620000000000 */
[----:B------:R-:W-:Y:S01]  /*ba30*/  ULDC.64 UR8, c[0x0][0xad8] ;  /* 0x0002b60000087ab9 */ /* 0x000fe20000000a00 */
[----:B------:R-:W-:Y:S01]  /*ba40*/  SEL R3, RZ, 0x40, P0 ;  /* 0x00000040ff037807 */ /* 0x000fe20000000000 */
[----:B------:R-:W-:Y:S01]  /*ba50*/  IMAD.IADD R21, R21, 0x1, R79 ;  /* 0x0000000115157824 */ /* 0x000fe200078e024f */
[----:B------:R-:W-:Y:S01]  /*ba60*/  ISETP.GE.AND P0, PT, R194, UR16, PT ;  /* 0x00000010c2007c0c */ /* 0x000fe2000bf06270 */
[----:B------:R-:W-:Y:S01]  /*ba70*/  IMAD R0, R0, UR8, RZ ;  /* 0x0000000800007c24 */ /* 0x000fe2000f8e02ff */
[----:B------:R-:W-:Y:S01]  /*ba80*/  UPRMT UR4, URZ, 0x654, UR4 ;  /* 0x000006543f047896 */ /* 0x000fe20008000004 */
[----:B-----5:R-:W-:Y:S01]  /*ba90*/  IMAD R87, R76, R81, RZ ;  /* 0x000000514c577224 */ /* 0x020fe200078e02ff */
[----:B------:R-:W-:Y:S01]  /*baa0*/  LOP3.LUT R78, R83, 0x20, R78, 0xe2, !PT ;  /* 0x00000020534e7812 */ /* 0x000fe200078ee24e */
[----:B------:R-:W-:Y:S01]  /*bab0*/  VIADD R86, R192, UR42 ;  /* 0x0000002ac0567c36 */ /* 0x000fe20008000000 */
[----:B------:R-:W-:Y:S01]  /*bac0*/  BSSY B1, `(.L_x_7877) ;  /* 0x000002e000017945 */ /* 0x000fe20003800000 */
[C---:B------:R-:W-:Y:S01]  /*bad0*/  IMAD R79, R77.reuse, UR9, R0 ;  /* 0x000000094d4f7c24 */ /* 0x040fe2000f8e0200 */
[----:B------:R-:W-:Y:S01]  /*bae0*/  SEL R0, RZ, 0x80, P0 ;  /* 0x00000080ff007807 */ /* 0x000fe20000000000 */
[----:B------:R-:W-:Y:S01]  /*baf0*/  IMAD.WIDE.U32 R20, R77, UR8, R20 ;  /* 0x000000084d147c25 */ /* 0x000fe2000f8e0014 */
[----:B------:R-:W-:Y:S01]  /*bb00*/  ISETP.GE.AND P0, PT, R86, R87, PT ;  /* 0x000000575600720c */ /* 0x000fe20003f06270 */
[----:B------:R-:W-:Y:S01]  /*bb10*/  ULDC.64 UR8, c[0x0][0xa80] ;  /* 0x0002a00000087ab9 */ /* 0x000fe20000000a00 */
[----:B------:R-:W-:Y:S01]  /*bb20*/  LOP3.LUT R3, R78, R3, RZ, 0xfc, !PT ;  /* 0x000000034e037212 */ /* 0x000fe200078efcff */
[----:B------:R-:W-:Y:S01]  /*bb30*/  IMAD.IADD R21, R21, 0x1, R79 ;  /* 0x0000000115157824 */ /* 0x000fe200078e024f */
[----:B------:R-:W-:-:S02]  /*bb40*/  LEA R84, P1, R20, UR8, 0x1 ;  /* 0x0000000814547c11 */ /* 0x000fc4000f8208ff */
[----:B------:R-:W-:Y:S02]  /*bb50*/  LOP3.LUT R0, R3, R0, RZ, 0xfc, !PT ;  /* 0x0000000003007212 */ /* 0x000fe400078efcff */
[----:B------:R-:W-:Y:S01]  /*bb60*/  LEA.HI.X R85, R20, UR9, R21, 0x1, P1 ;  /* 0x0000000914557c11 */ /* 0x000fe200088f0c15 */
[----:B-1----:R0:W1:Y:S01]  /*bb70*/  SHFL.IDX PT, R76, R84, RZ, 0x181f ;  /* 0x00181fff544c7589 */ /* 0x00206200000e0000 */
[----:B------:R-:W-:Y:S03]  /*bb80*/  SYNCS.ARRIVE.TRANS64.RED.A1T0 RZ, [UR4], RZ ;  /* 0x000000ffffff79a7 */ /* 0x000fe60008100404 */
[----:B------:R0:W3:Y:S01]  /*bb90*/  SHFL.IDX PT, R77, R85, RZ, 0x181f ;  /* 0x00181fff554d7589 */ /* 0x0000e200000e0000 */
[----:B------:R-:W-:Y:S05]  /*bba0*/  @P0 BRA `(.L_x_7878) ;  /* 0x00000000007c0947 */ /* 0x000fea0003800000 */
[----:B------:R-:W-:Y:S02]  /*bbb0*/  ISETP.GE.AND P1, PT, R190, UR16, PT ;  /* 0x00000010be007c0c */ /* 0x000fe4000bf26270 */
[----:B------:R-:W-:Y:S02]  /*bbc0*/  ISETP.GE.AND P0, PT, R17, UR16, PT ;  /* 0x0000001011007c0c */ /* 0x000fe4000bf06270 */
[----:B------:R-:W-:Y:S02]  /*bbd0*/  ISETP.GE.AND P5, PT, R189, UR16, PT ;  /* 0x00000010bd007c0c */ /* 0x000fe4000bfa6270 */
[----:B------:R-:W-:-:S07]  /*bbe0*/  ISETP.GE.AND P3, PT, R188, UR16, PT ;  /* 0x00000010bc007c0c */ /* 0x000fce000bf66270 */
[CC--:B-1----:R-:W-:Y:S02]  /*bbf0*/  @!P1 LEA R78, P2, R190.reuse, R76.reuse, 0x1 ;  /* 0x0000004cbe4e9211 */ /* 0x0c2fe400078408ff */
[----:B---3--:R-:W-:Y:S02]  /*bc00*/  @!P0 IMAD.WIDE R20, R17, 0x2, R76 ;  /* 0x0000000211148825 */ /* 0x008fe400078e024c */
        /* <DEDUP_REMOVED lines=25> */
.L_x_7878:
[----:B------:R-:W-:Y:S05]  /*bda0*/  BSYNC B1 ;  /* 0x0000000000017941 */ /* 0x000fea0003800000 */
.L_x_7877:
[----:B----4-:R-:W-:Y:S01]  /*bdb0*/  VIADD R4, R86, 0x20 ;  /* 0x0000002056047836 */ /* 0x010fe20000000000 */
[----:B------:R4:W0:Y:S04]  /*bdc0*/  SHFL.IDX PT, R7, R85, 0x1, 0x181f ;  /* 0x00381f0055077f89 */ /* 0x00082800000e0000 */
        /* <DEDUP_REMOVED lines=8> */
[----:B0-----:R-:W-:Y:S02]  /*be50*/  @!P0 IMAD.WIDE R4, R17, 0x2, R6 ;  /* 0x0000000211048825 */ /* 0x001fe400078e0206 */
        /* <DEDUP_REMOVED lines=27> */
.L_x_7874:
        /* <DEDUP_REMOVED lines=14> */
[----:B------:R-:W4:Y:S01]  /*c0f0*/  @P1 LDG.E R3, desc[UR40][R4.64] ;  /* 0x0000002804031981 */ /* 0x000f22000c1e1900 */
        /* <DEDUP_REMOVED lines=11> */
[----:B----4-:R-:W-:-:S13]  /*c1b0*/  @P1 R2UR UR4, R3 ;  /* 0x00000000030412ca */ /* 0x010fda00000e0000 */
[----:B------:R-:W-:Y:S01]  /*c1c0*/  USHF.R.S32.HI UR11, URZ, 0x1f, UR4 ;  /* 0x0000001f3f0b7899 */ /* 0x000fe20008011404 */
[----:B01----:R-:W-:Y:S11]  /*c1d0*/  @P2 BRA `(.L_x_7880) ;  /* 0x0000000000102947 */ /* 0x003ff60003800000 */
[----:B------:R-:W-:Y:S05]  /*c1e0*/  @!P1 BRA `(.L_x_7880) ;  /* 0x00000000000c9947 */ /* 0x000fea0003800000 */
[----:B------:R-:W4:Y:S04]  /*c1f0*/  LDG.E R3, desc[UR40][R4.64] ;  /* 0x0000002804037981 */ /* 0x000f28000c1e1900 */
[----:B-----5:R-:W4:Y:S02]  /*c200*/  LDG.E R0, desc[UR40][R4.64+0x4] ;  /* 0x0000042804007981 */ /* 0x020f24000c1e1900 */
[----:B----4-:R-:W-:-:S07]  /*c210*/  IMAD.IADD R0, R0, 0x1, -R3 ;  /* 0x0000000100007824 */ /* 0x010fce00078e0a03 */
.L_x_7880:
[----:B------:R-:W-:Y:S01]  /*c220*/  USEL UR45, UR45, URZ, !UP0 ;  /* 0x0000003f2d2d7287 */ /* 0x000fe2000c000000 */
[----:B------:R-:W-:Y:S01]  /*c230*/  BSSY B1, `(.L_x_7881) ;  /* 0x000002c000017945 */ /* 0x000fe20003800000 */
[----:B------:R-:W-:-:S03]  /*c240*/  USEL UR44, UR44, URZ, !UP0 ;  /* 0x0000003f2c2c7287 */ /* 0x000fc6000c000000 */
[----:B------:R-:W-:Y:S09]  /*c250*/  @P0 BRA `(.L_x_7882) ;  /* 0x0000000000a40947 */ /* 0x000ff20003800000 */
        /* <DEDUP_REMOVED lines=41> */
.L_x_7882:
[----:B------:R-:W-:Y:S05]  /*c4f0*/  BSYNC B1 ;  /* 0x0000000000017941 */ /* 0x000fea0003800000 */
.L_x_7881:
        /* <DEDUP_REMOVED lines=23> */
[----:B------:R-:W-:Y:S01]  /*c670*/  VIADD R8, R3, UR42 ;  /* 0x0000002a03087c36 */ /* 0x000fe20008000000 */
        /* <DEDUP_REMOVED lines=11> */
[----:B------:R-:W-:Y:S01]  /*c730*/  VIADD R26, R192, UR42 ;  /* 0x0000002ac01a7c36 */ /* 0x000fe20008000000 */
[----:B------:R-:W-:Y:S01]  /*c740*/  ISETP.GE.AND P2, PT, R194, UR13, PT ;  /* 0x0000000dc2007c0c */ /* 0x000fe2000bf46270 */
[----:B0-----:R-:W-:Y:S01]  /*c750*/  @P0 IMAD.HI.U32 R6, R8, R5, RZ ;  /* 0x0000000508060227 */ /* 0x001fe200078e00ff */
[----:B------:R-:W-:Y:S01]  /*c760*/  UIADD3 UR4, UR9, UR4, URZ ;  /* 0x0000000409047290 */ /* 0x000fe2000fffe03f */
[----:B------:R-:W-:Y:S01]  /*c770*/  LOP3.LUT R10, R10, 0x8, R9, 0xe2, !PT ;  /* 0x000000080a0a7812 */ /* 0x000fe200078ee209 */
[----:B------:R-:W-:Y:S01]  /*c780*/  BSSY B1, `(.L_x_7883) ;  /* 0x0000046000017945 */ /* 0x000fe20003800000 */
[----:B------:R-:W-:Y:S01]  /*c790*/  IMAD.U32 R4, RZ, RZ, UR8 ;  /* 0x00000008ff047e24 */ /* 0x000fe2000f8e00ff */
[----:B------:R-:W-:Y:S01]  /*c7a0*/  SEL R0, RZ, 0x80, P2 ;  /* 0x00000080ff007807 */ /* 0x000fe20001000000 */
[----:B------:R-:W-:Y:S01]  /*c7b0*/  IMAD.U32 R5, RZ, RZ, UR9 ;  /* 0x00000009ff057e24 */ /* 0x000fe2000f8e00ff */
[----:B------:R-:W-:Y:S01]  /*c7c0*/  ULDC.64 UR8, c[0x0][0xae0] ;  /* 0x0002b80000087ab9 */ /* 0x000fe20000000a00 */
[----:B-1----:R-:W-:Y:S01]  /*c7d0*/  @P0 SHF.R.U32.HI R3, RZ, R7, R6 ;  /* 0x00000007ff030219 */ /* 0x002fe20000011606 */
[----:B------:R-:W-:Y:S01]  /*c7e0*/  IMAD.U32 R5, RZ, RZ, UR4 ;  /* 0x00000004ff057e24 */ /* 0x000fe2000f8e00ff */
[----:B------:R-:W-:-:S02]  /*c7f0*/  ISETP.GE.AND P0, PT, R187, UR13, PT ;  /* 0x0000000dbb007c0c */ /* 0x000fc4000bf06270 */
        /* <DEDUP_REMOVED lines=27> */
[----:B------:R-:W-:-:S03]  /*c9b0*/  LOP3.LUT R21, R10, R7, RZ, 0xfc, !PT ;  /* 0x000000070a157212 */ /* 0x000fc600078efcff */
[----:B------:R0:W4:Y:S01]  /*c9c0*/  SHFL.IDX PT, R7, R3, RZ, 0x181f ;  /* 0x00181fff03077589 */ /* 0x00012200000e0000 */
[----:B------:R-:W-:Y:S01]  /*c9d0*/  LOP3.LUT R24, R21, R0, RZ, 0xfc, !PT ;  /* 0x0000000015187212 */ /* 0x000fe200078efcff */
[----:B------:R-:W-:Y:S06]  /*c9e0*/  @P0 BRA `(.L_x_7884) ;  /* 0x00000000007c0947 */ /* 0x000fec0003800000 */
[----:B------:R-:W-:Y:S02]  /*c9f0*/  ISETP.GE.AND P2, PT, R190, UR13, PT ;  /* 0x0000000dbe007c0c */ /* 0x000fe4000bf46270 */
[----:B------:R-:W-:Y:S02]  /*ca00*/  ISETP.GE.AND P1, PT, R17, UR13, PT ;  /* 0x0000000d11007c0c */ /* 0x000fe4000bf26270 */
[----:B------:R-:W-:Y:S02]  /*ca10*/  ISETP.GE.AND P5, PT, R189, UR13, PT ;  /* 0x0000000dbd007c0c */ /* 0x000fe4000bfa6270 */
[----:B------:R-:W-:-:S07]  /*ca20*/  ISETP.GE.AND P3, PT, R188, UR13, PT ;  /* 0x0000000dbc007c0c */ /* 0x000fce000bf66270 */
[CC--:B-1----:R-:W-:Y:S02]  /*ca30*/  @!P2 LEA R8, P0, R190.reuse, R6.reuse, 0x1 ;  /* 0x00000006be08a211 */ /* 0x0c2fe400078008ff */
[----:B----4-:R-:W-:Y:S02]  /*ca40*/  @!P1 IMAD.WIDE R4, R17, 0x2, R6 ;  /* 0x0000000211049825 */ /* 0x010fe400078e0206 */
        /* <DEDUP_REMOVED lines=25> */
.L_x_7884:
[----:B------:R-:W-:Y:S05]  /*cbe0*/  BSYNC B1 ;  /* 0x0000000000017941 */ /* 0x000fea0003800000 */
.L_x_7883:
[----:B------:R-:W-:Y:S01]  /*cbf0*/  VIADD R0, R26, 0x20 ;  /* 0x000000201a007836 */ /* 0x000fe20000000000 */
[----:B----4-:R4:W0:Y:S04]  /*cc00*/  SHFL.IDX PT, R7, R3, 0x1, 0x181f ;  /* 0x00381f0003077f89 */ /* 0x01082800000e0000 */
[----:B------:R-:W-:Y:S01]  /*cc10*/  ISETP.GE.AND P0, PT, R0, R25, PT ;  /* 0x000000190000720c */ /* 0x000fe20003f06270 */
[----:B-1----:R4:W1:-:S12]  /*cc20*/  SHFL.IDX PT, R6, R20, 0x1, 0x181f ;  /* 0x00381f0014067f89 */ /* 0x00285800000e0000 */
[----:B----4-:R-:W-:Y:S05]  /*cc30*/  @P0 BRA `(.L_x_7879) ;  /* 0x00000000007c0947 */ /* 0x010fea0003800000 */
[----:B------:R-:W-:Y:S02]  /*cc40*/  ISETP.GE.AND P2, PT, R190, UR13, PT ;  /* 0x0000000dbe007c0c */ /* 0x000fe4000bf46270 */
[----:B------:R-:W-:Y:S02]  /*cc50*/  ISETP.GE.AND P3, PT, R17, UR13, PT ;  /* 0x0000000d11007c0c */ /* 0x000fe4000bf66270 */
[----:B------:R-:W-:Y:S02]  /*cc60*/  ISETP.GE.AND P5, PT, R189, UR13, PT ;  /* 0x0000000dbd007c0c */ /* 0x000fe4000bfa6270 */
[----:B------:R-:W-:Y:S02]  /*cc70*/  ISETP.GE.AND P4, PT, R188, UR13, PT ;  /* 0x0000000dbc007c0c */ /* 0x000fe4000bf86270 */
[----:B------:R-:W-:-:S05]  /*cc80*/  LOP3.LUT P1, RZ, R21, 0x40, RZ, 0xc0, !PT ;  /* 0x0000004015ff7812 */ /* 0x000fca000782c0ff */
[CC--:B-1----:R-:W-:Y:S02]  /*cc90*/  @!P2 LEA R8, P0, R190.reuse, R6.reuse, 0x1 ;  /* 0x00000006be08a211 */ /* 0x0c2fe400078008ff */
[----:B0-----:R-:W-:Y:S02]  /*cca0*/  @!P3 IMAD.WIDE R4, R17, 0x2, R6 ;  /* 0x000000021104b825 */ /* 0x001fe400078e0206 */
        /* <DEDUP_REMOVED lines=13> */
[-C--:B0-----:R-:W-:Y:S02]  /*cd80*/  @!P2 LEA R4, P6, R186, R6.reuse, 0x1 ;  /* 0x00000006ba04a211 */ /* 0x081fe400078c08ff */
        /* <DEDUP_REMOVED lines=10> */
.L_x_7879:
[----:B------:R-:W-:Y:S05]  /*ce30*/  BSYNC B0 ;  /* 0x0000000000007941 */ /* 0x000fea0003800000 */
.L_x_7873:
[----:B------:R-:W-:Y:S02]  /*ce40*/  ULDC UR4, c[0x0][0xc3c] ;  /* 0x00030f0000047ab9 */ /* 0x000fe40000000800 */
[----:B------:R-:W-:-:S06]  /*ce50*/  UISETP.GE.AND UP0, UPT, UR7, UR4, UPT ;  /* 0x000000040700728c */ /* 0x000fcc000bf06270 */
[----:B------:R-:W-:-:S13]  /*ce60*/  PLOP3.LUT P0, PT, PT, PT, UP0, 0x80, 0x0 ;  /* 0x000000000000781c */ /* 0x000fda0003f0f008 */
[----:B------:R-:W-:Y:S05]  /*ce70*/  @!P0 BRA `(.L_x_7885) ;  /* 0xffffff4000748947 */ /* 0x000fea000383ffff */
[----:B------:R-:W-:Y:S05]  /*ce80*/  EXIT ;  /* 0x000000000000794d */ /* 0x000fea0003800000 */
.L_x_7828:
[----:B------:R-:W-:-:S08]  /*ce90*/  NOP ;  /* 0x0000000000007918 */ /* 0x000fd00000000000 */
[----:B------:R-:W0:-:S00]  /*cea0*/  USETMAXREG.DEALLOC.CTAPOOL 0x18 ;  /* 0x00000018000079c8 */ /* 0x000e0000080e0500 */
        /* <DEDUP_REMOVED lines=14> */
.L_x_7886:
        /* <DEDUP_REMOVED lines=42> */
.L_x_7892:
        /* <DEDUP_REMOVED lines=12> */
.L_x_7891:
[----:B------:R-:W-:Y:S05]  /*d2f0*/  BSYNC B0 ;  /* 0x0000000000007941 */ /* 0x000fea0003800000 */
.L_x_7890:
        /* <DEDUP_REMOVED lines=21> */
.L_x_7888:
        /* <DEDUP_REMOVED lines=20> */
.L_x_7893:
        /* <DEDUP_REMOVED lines=56> */
.L_x_7889:
[----:B------:R-:W-:Y:S02]  /*d910*/  IMAD.MOV.U32 R17, RZ, RZ, RZ ;  /* 0x000000ffff117224 */ /* 0x000fe400078e00ff */
[----:B------:R-:W-:Y:S02]  /*d920*/  IMAD.U32 R16, RZ, RZ, UR6 ;  /* 0x00000006ff107e24 */ /* 0x000fe4000f8e00ff */
[----:B------:R-:W-:-:S07]  /*d930*/  IMAD.MOV.U32 R18, RZ, RZ, RZ ;  /* 0x000000ffff127224 */ /* 0x000fce00078e00ff */
.L_x_7894:
[----:B------:R-:W-:-:S13]  /*d940*/  ISETP.NE.AND P0, PT, R0, RZ, PT ;  /* 0x000000ff0000720c */ /* 0x000fda0003f05270 */
[----:B------:R-:W1:Y:S01]  /*d950*/  @!P0 S2R R3, SR_CgaCtaId ;  /* 0x0000000000038919 */ /* 0x000e620000008800 */
[----:B------:R-:W-:-:S04]  /*d960*/  @!P0 MOV R0, 0x400 ;  /* 0x0000040000008802 */ /* 0x000fc80000000f00 */
[----:B-1----:R-:W-:-:S05]  /*d970*/  @!P0 LEA R0, R3, R0, 0x18 ;  /* 0x0000000003008211 */ /* 0x002fca00078ec0ff */
[----:B------:R2:W-:Y:S01]  /*d980*/  @!P0 STS.128 [R0+0x28cd0], R16 ;  /* 0x028cd01000008388 */ /* 0x0005e20000000c00 */
[----:B------:R-:W-:Y:S06]  /*d990*/  BAR.ARV 0x5, 0x180 ;  /* 0x0146000000007b1d */ /* 0x000fec0000002000 */
.L_x_7887:
[----:B0-2---:R-:W-:Y:S01]  /*d9a0*/  IMAD.MOV.U32 R0, RZ, RZ, 0x1 ;  /* 0x00000001ff007424 */ /* 0x005fe200078e00ff */
        /* <DEDUP_REMOVED lines=30> */
.L_x_8013:
        /* <DEDUP_REMOVED lines=56> */
.L_x_7896:
        /* <DEDUP_REMOVED lines=12> */
.L_x_7897:
[----:B------:R-:W-:Y:S05]  /*dfd0*/  @!P0 BRA `(.L_x_7898) ;  /* 0x00000000000c8947 */ /* 0x000fea0003800000 */
[----:B------:R-:W2:Y:S04]  /*dfe0*/  LDG.E R6, desc[UR40][R4.64] ;  /* 0x0000002804067981 */ /* 0x000ea8000c1e1900 */
[----:B------:R-:W2:Y:S02]  /*dff0*/  LDG.E R4, desc[UR40][R4.64+0x4] ;  /* 0x0000042804047981 */ /* 0x000ea4000c1e1900 */
[----:B--2---:R-:W-:-:S07]  /*e000*/  IMAD.IADD R6, R4, 0x1, -R6 ;  /* 0x0000000104067824 */ /* 0x004fce00078e0a06 */
.L_x_7898:
        /* <DEDUP_REMOVED lines=40> */
.L_x_7900:
        /* <DEDUP_REMOVED lines=21> */
.L_x_7903:
[----:B------:R-:W-:Y:S05]  /*e3e0*/  BSYNC B6 ;  /* 0x0000000000067941 */ /* 0x000fea0003800000 */
.L_x_7902:
        /* <DEDUP_REMOVED lines=21> */
.L_x_7906:
        /* <DEDUP_REMOVED lines=16> */
.L_x_7905:
[----:B------:R-:W-:Y:S05]  /*e640*/  BSYNC B6 ;  /* 0x0000000000067941 */ /* 0x000fea0003800000 */
.L_x_7904:
        /* <DEDUP_REMOVED lines=25> */
.L_x_8030:
        /* <DEDUP_REMOVED lines=10> */
.L_x_8033:
        /* <DEDUP_REMOVED lines=25> */
.L_x_7910:
[----:B------:R-:W5:Y:S04]  /*ea10*/  LDL R7, [R1+0x4] ;  /* 0x0000040001077983 */ /* 0x000f680000100800 */
[----:B---34-:R-:W5:Y:S04]  /*ea20*/  LDL R0, [R1+0x8] ;  /* 0x0000080001007983 */ /* 0x018f680000100800 */
[----:B------:R-:W3:Y:S01]  /*ea30*/  LDL R2, [R1+0x10] ;  /* 0x0000100001027983 */ /* 0x000ee20000100800 */
[----:B-----5:R-:W-:Y:S01]  /*ea40*/  IMAD R0, R0, 0x8, R7 ;  /* 0x0000000800007824 */ /* 0x020fe200078e0207 */
[----:B---3--:R-:W-:-:S04]  /*ea50*/  SHF.L.U32 R2, R2, 0x1f, RZ ;  /* 0x0000001f02027819 */ /* 0x008fc800000006ff */
[----:B------:R-:W3:Y:S02]  /*ea60*/  SYNCS.PHASECHK.TRANS64.TRYWAIT P0, [R0+URZ+0x28c40], R2 ;  /* 0x028c4002000075a7 */ /* 0x000ee4000800017f */
[----:B---3--:R-:W-:Y:S05]  /*ea70*/  @!P0 BRA `(.L_x_7911) ;  /* 0x0000005800888947 */ /* 0x008fea0003800000 */
.L_x_8034:
        /* <DEDUP_REMOVED lines=11> */
.L_x_7912:
[----:B--2---:R-:W2:Y:S04]  /*eb30*/  LDL R5, [R1+0x4] ;  /* 0x0000040001057983 */ /* 0x004ea80000100800 */
[----:B------:R-:W2:Y:S04]  /*eb40*/  LDL R4, [R1+0x8] ;  /* 0x0000080001047983 */ /* 0x000ea80000100800 */
[----:B------:R-:W4:Y:S04]  /*eb50*/  LDL R6, [R1+0x24] ;  /* 0x0000240001067983 */ /* 0x000f280000100800 */
[----:B------:R-:W5:Y:S04]  /*eb60*/  LDL R3, [R1+0x1c] ;  /* 0x00001c0001037983 */ /* 0x000f680000100800 */
[----:B---3--:R-:W3:Y:S01]  /*eb70*/  LDL R2, [R1] ;  /* 0x0000000001027983 */ /* 0x008ee20000100800 */
        /* <DEDUP_REMOVED lines=8> */
[----:B--2---:R-:W-:Y:S01]  /*ec00*/  IMAD R0, R4, 0x2000, R5 ;  /* 0x0000200004007824 */ /* 0x004fe200078e0205 */
[----:B----4-:R-:W-:-:S04]  /*ec10*/  R2UR UR11, R6 ;  /* 0x00000000060b72ca */ /* 0x010fc800000e0000 */
[----:B------:R-:W-:Y:S02]  /*ec20*/  R2UR UR8, R0 ;  /* 0x00000000000872ca */ /* 0x000fe400000e0000 */
[----:B-----5:R-:W-:Y:S02]  /*ec30*/  R2UR UR4, R3 ;  /* 0x00000000030472ca */ /* 0x020fe400000e0000 */
[----:B---3--:R-:W-:Y:S02]  /*ec40*/  R2UR UR13, R2 ;  /* 0x00000000020d72ca */ /* 0x008fe400000e0000 */
[----:B------:R-:W-:-:S07]  /*ec50*/  P2R R0, PR, RZ, 0x1 ;  /* 0x00000001ff007803 */ /* 0x000fce0000000000 */
[----:B------:R-:W-:Y:S02]  /*ec60*/  UIADD3 UR8, UR8, 0x22400, URZ ;  /* 0x0002240008087890 */ /* 0x000fe4000fffe03f */
[----:B------:R-:W-:Y:S01]  /*ec70*/  ULEA UR11, UR11, UR4, 0x6 ;  /* 0x000000040b0b7291 */ /* 0x000fe2000f8e303f */
[----:B------:R4:W-:Y:S02]  /*ec80*/  STL [R1+0x18], R0 ;  /* 0x0000180001007387 */ /* 0x0009e40000100800 */
[----:B------:R-:W-:-:S06]  /*ec90*/  UMOV UR4, 0x0 ;  /* 0x0000000000047882 */ /* 0x000fcc0000000000 */
[----:B------:R4:W-:Y:S01]  /*eca0*/  UTMALDG.4D [UR8], [UR6], desc[UR4] ;  /* 0x00000408060075b4 */ /* 0x0009e20008019000 */
[----:B------:R-:W-:Y:S02]  /*ecb0*/  NOP ;  /* 0x0000000000007918 */ /* 0x000fe40000000000 */
.L_x_7908:
[----:B------:R-:W5:Y:S04]  /*ecc0*/  LDL R2, [R1+0x4] ;  /* 0x0000040001027983 */ /* 0x000f680000100800 */
[----:B------:R-:W5:Y:S04]  /*ecd0*/  LDL.LU R3, [R1+0x2c] ;  /* 0x00002c0001037983 */ /* 0x000f680000300800 */
[----:B--2---:R-:W2:Y:S04]  /*ece0*/  LDL.LU R5, [R1+0x20] ;  /* 0x0000200001057983 */ /* 0x004ea80000300800 */
[----:B---3--:R-:W3:Y:S01]  /*ecf0*/  LDL.LU R4, [R1+0x34] ;  /* 0x0000340001047983 */ /* 0x008ee20000300800 */
[----:B------:R-:W-:Y:S05]  /*ed00*/  WARPSYNC.ALL ;  /* 0x0000000000007948 */ /* 0x000fea0003800000 */
[----:B----4-:R-:W-:Y:S01]  /*ed10*/  ULDC.64 UR4, c[0x0][0x298] ;  /* 0x0000a60000047ab9 */ /* 0x010fe20000000a00 */
[----:B------:R-:W-:Y:S01]  /*ed20*/  ULDC.64 UR6, c[0x0][0xa00] ;  /* 0x0002800000067ab9 */ /* 0x000fe20000000a00 */
[----:B------:R-:W-:Y:S01]  /*ed30*/  BSSY B6, `(.L_x_7913) ;  /* 0x0000024000067945 */ /* 0x000fe20003800000 */
[----:B------:R-:W-:Y:S01]  /*ed40*/  BAR.SYNC.DEFER_BLOCKING 0x8, 0x100 ;  /* 0x0204000000007b1d */ /* 0x000fe20000010000 */
[----:B------:R-:W-:-:S04]  /*ed50*/  ISETP.NE.U32.AND P0, PT, RZ, UR6, PT ;  /* 0x00000006ff007c0c */ /* 0x000fc8000bf05070 */
[----:B------:R-:W-:Y:S01]  /*ed60*/  ISETP.NE.AND.EX P0, PT, RZ, UR7, PT, P0 ;  /* 0x00000007ff007c0c */ /* 0x000fe2000bf05300 */
[----:B-----5:R-:W-:Y:S01]  /*ed70*/  VIADD R2, R2, 0x20400 ;  /* 0x0002040002027836 */ /* 0x020fe20000000000 */
[----:B------:R-:W-:-:S04]  /*ed80*/  SHF.R.S32.HI R0, RZ, 0x1f, R3 ;  /* 0x0000001fff007819 */ /* 0x000fc80000011403 */
        /* <DEDUP_REMOVED lines=18> */
[----:B------:R-:W-:Y:S02]  /*eeb0*/  IMAD.U32 R4, RZ, RZ, UR4 ;  /* 0x00000004ff047e24 */ /* 0x000fe4000f8e00ff */
[----:B------:R-:W2:Y:S01]  /*eec0*/  LDC.64 R2, c[0x4][R2] ;  /* 0x0100000002027b82 */ /* 0x000ea20000000a00 */
        /* <DEDUP_REMOVED lines=9> */
[----:B012---:R-:W-:Y:S05]  /*ef60*/  CALL.ABS.NOINC R2 ;  /* 0x0000000002007343 */ /* 0x007fea0003c00000 */
.L_x_7914:
[----:B------:R-:W-:Y:S05]  /*ef70*/  BSYNC B6 ;  /* 0x0000000000067941 */ /* 0x000fea0003800000 */
.L_x_7913:
[----:B---3--:R-:W2:Y:S01]  /*ef80*/  LDL.LU R5, [R1+0x2c] ;  /* 0x00002c0001057983 */ /* 0x008ea20000300800 */
[----:B------:R-:W-:Y:S01]  /*ef90*/  ULDC.64 UR4, c[0x0][0x2d8] ;  /* 0x0000b60000047ab9 */ /* 0x000fe20000000a00 */
[----:B------:R-:W3:Y:S01]  /*efa0*/  LDC R7, c[0x0][0x448] ;  /* 0x00011200ff077b82 */ /* 0x000ee20000000800 */
[----:B------:R-:W-:Y:S01]  /*efb0*/  ULDC UR6, c[0x0][0x2b8] ;  /* 0x0000ae0000067ab9 */ /* 0x000fe20000000800 */
[----:B------:R-:W2:Y:S04]  /*efc0*/  LDL.LU.64 R2, [R1+0x40] ;  /* 0x0000400001027983 */ /* 0x000ea80000300a00 */
[----:B------:R-:W4:Y:S04]  /*efd0*/  LDL.LU R0, [R1+0x34] ;  /* 0x0000340001007983 */ /* 0x000f280000300800 */
[----:B------:R-:W4:Y:S04]  /*efe0*/  LDL.LU R6, [R1+0x4c] ;  /* 0x00004c0001067983 */ /* 0x000f280000300800 */
[----:B------:R-:W4:Y:S04]  /*eff0*/  LDL.LU R4, [R1+0x20] ;  /* 0x0000200001047983 */ /* 0x000f280000300800 */
[----:B01----:R0:W5:Y:S01]  /*f000*/  LDL R9, [R1+0x48] ;  /* 0x0000480001097983 */ /* 0x0031620000100800 */
[----:B---3--:R-:W-:Y:S01]  /*f010*/  ISETP.NE.AND P0, PT, R7, 0x1, PT ;  /* 0x000000010700780c */ /* 0x008fe20003f05270 */
[----:B--2---:R-:W-:-:S02]  /*f020*/  IMAD.MOV.U32 R3, RZ, RZ, R5 ;  /* 0x000000ffff037224 */ /* 0x004fc400078e0005 */
[----:B------:R-:W1:Y:S01]  /*f030*/  S2R R5, SR_TID.X ;  /* 0x0000000000057919 */ /* 0x000e620000002100 */
[----:B----4-:R-:W-:Y:S02]  /*f040*/  IMAD R0, R0, UR4, RZ ;  /* 0x0000000400007c24 */ /* 0x010fe4000f8e02ff */
[----:B------:R-:W-:-:S04]  /*f050*/  IMAD.WIDE.U32 R2, R18, UR4, R2 ;  /* 0x0000000412027c25 */ /* 0x000fc8000f8e0002 */
[----:B------:R-:W-:Y:S01]  /*f060*/  IMAD R0, R18, UR5, R0 ;  /* 0x0000000512007c24 */ /* 0x000fe2000f8e0200 */
[----:B------:R-:W-:-:S03]  /*f070*/  ULDC.64 UR4, c[0x0][0x2e0] ;  /* 0x0000b80000047ab9 */ /* 0x000fc60000000a00 */
[----:B------:R-:W-:Y:S02]  /*f080*/  IMAD.IADD R3, R3, 0x1, R0 ;  /* 0x0000000103037824 */ /* 0x000fe400078e0200 */
[----:B------:R-:W-:Y:S02]  /*f090*/  IMAD R0, R6, UR4, RZ ;  /* 0x0000000406007c24 */ /* 0x000fe4000f8e02ff */
        /* <DEDUP_REMOVED lines=27> */
[----:B------:R-:W1:Y:S01]  /*f250*/  S2R R8, SR_TID.X ;  /* 0x0000000000087919 */ /* 0x000e620000002100 */
[----:B------:R-:W-:Y:S01]  /*f260*/  ULDC.64 UR4, c[0x0][0x280] ;  /* 0x0000a00000047ab9 */ /* 0x000fe20000000a00 */
[----:B------:R0:W5:Y:S01]  /*f270*/  LDL R6, [R1+0x30] ;  /* 0x0000300001067983 */ /* 0x0001620000100800 */
[----:B------:R-:W-:Y:S01]  /*f280*/  IMAD.IADD R0, R5, 0x1, R0 ;  /* 0x0000000105007824 */ /* 0x000fe200078e0200 */
[----:B------:R-:W-:Y:S01]  /*f290*/  LEA R3, P1, R4, UR4, 0x1 ;  /* 0x0000000404037c11 */ /* 0x000fe2000f8208ff */
[----:B------:R-:W-:-:S03]  /*f2a0*/  UMOV UR4, 0xffffffff ;  /* 0xffffffff00047882 */ /* 0x000fc60000000000 */
[----:B------:R-:W-:Y:S01]  /*f2b0*/  LEA.HI.X R2, R4, UR5, R0, 0x1, P1 ;  /* 0x0000000504027c11 */ /* 0x000fe200088f0c00 */
[C---:B-1----:R-:W-:Y:S01]  /*f2c0*/  IMAD.SHL.U32 R10, R8.reuse, 0x8, RZ ;  /* 0x00000008080a7824 */ /* 0x042fe200078e00ff */
[----:B------:R-:W-:-:S04]  /*f2d0*/  LOP3.LUT R8, R8, 0x7f, RZ, 0xc0, !PT ;  /* 0x0000007f08087812 */ /* 0x000fc800078ec0ff */
[----:B------:R-:W-:-:S04]  /*f2e0*/  LOP3.LUT R10, R10, 0x38, RZ, 0xc0, !PT ;  /* 0x000000380a0a7812 */ /* 0x000fc800078ec0ff */
[----:B------:R-:W-:Y:S02]  /*f2f0*/  ISETP.GE.AND P0, PT, R10, UR6, PT ;  /* 0x000000060a007c0c */ /* 0x000fe4000bf06270 */
[----:B------:R-:W-:Y:S01]  /*f300*/  SHF.R.U32.HI R8, RZ, 0x3, R8 ;  /* 0x00000003ff087819 */ /* 0x000fe20000011608 */
[----:B0-----:R-:W-:Y:S10]  /*f310*/  BRA.DIV UR4, `(.L_x_7915) ;  /* 0x0000005204747947 */ /* 0x001ff4000b800000 */
[----:B------:R-:W0:Y:S01]  /*f320*/  SHFL.IDX PT, R5, R3, RZ, 0x181f ;  /* 0x00181fff03057589 */ /* 0x000e2200000e0000 */
[----:B-----5:R-:W-:Y:S02]  /*f330*/  IMAD R0, R6, R7, RZ ;  /* 0x0000000706007224 */ /* 0x020fe400078e02ff */
[----:B------:R-:W-:Y:S01]  /*f340*/  IMAD R17, R17, 0x40, R8 ;  /* 0x0000004011117824 */ /* 0x000fe200078e0208 */
[----:B------:R-:W1:Y:S04]  /*f350*/  SHFL.IDX PT, R4, R2, RZ, 0x181f ;  /* 0x00181fff02047589 */ /* 0x000e6800000e0000 */
[----:B------:R-:W-:-:S13]  /*f360*/  ISETP.GE.AND P1, PT, R17, R0, PT ;  /* 0x000000001100720c */ /* 0x000fda0003f26270 */
[----:B0-----:R-:W-:-:S05]  /*f370*/  @!P1 LEA R5, P2, R10, R5, 0x1 ;  /* 0x000000050a059211 */ /* 0x001fca00078408ff */
[----:B-1----:R-:W-:-:S05]  /*f380*/  @!P1 IMAD.X R4, RZ, RZ, R4, P2 ;  /* 0x000000ffff049224 */ /* 0x002fca00010e0604 */
[----:B------:R-:W-:-:S04]  /*f390*/  @!P1 LOP3.LUT R5, R5, R4, RZ, 0x3c, !PT ;  /* 0x0000000405059212 */ /* 0x000fc800078e3cff */
[----:B------:R-:W-:-:S04]  /*f3a0*/  @!P1 LOP3.LUT R4, R5, R4, RZ, 0x3c, !PT ;  /* 0x0000000405049212 */ /* 0x000fc800078e3cff */
[----:B------:R-:W-:-:S05]  /*f3b0*/  @!P1 LOP3.LUT R5, R5, R4, RZ, 0x3c, !PT ;  /* 0x0000000405059212 */ /* 0x000fca00078e3cff */
[----:B------:R-:W-:Y:S01]  /*f3c0*/  @!PT LDS RZ, [RZ] ;  /* 0x00000000fffff984 */ /* 0x000fe20000000800 */
[----:B------:R0:W-:Y:S02]  /*f3d0*/  @!P1 LDGSTS.E.BYPASS.LTC128B.128 [R9+0x20400], desc[UR40][R4.64], !P0 ;  /* 0x2040000004099fae */ /* 0x0001e4000c101d68 */
[----:B0-----:R-:W-:Y:S02]  /*f3e0*/  VIADD R4, R17, 0x10 ;  /* 0x0000001011047836 */ /* 0x001fe40000000000 */
        /* <DEDUP_REMOVED lines=8> */
[----:B------:R0:W-:Y:S02]  /*f470*/  @!P1 LDGSTS.E.BYPASS.LTC128B.128 [R9+0x20c00], desc[UR40][R4.64], !P0 ;  /* 0x20c0000004099fae */ /* 0x0001e4000c101d68 */
[----:B0-----:R-:W-:Y:S02]  /*f480*/  VIADD R4, R17, 0x20 ;  /* 0x0000002011047836 */ /* 0x001fe40000000000 */
[----:B------:R-:W0:Y:S03]  /*f490*/  SHFL.IDX PT, R5, R3, 0x2, 0x181f ;  /* 0x00581f0003057f89 */ /* 0x000e2600000e0000 */
[----:B------:R-:W-:Y:S01]  /*f4a0*/  ISETP.GE.AND P1, PT, R4, R0, PT ;  /* 0x000000000400720c */ /* 0x000fe20003f26270 */
[----:B------:R-:W-:Y:S04]  /*f4b0*/  SHFL.IDX PT, R3, R3, 0x3, 0x181f ;  /* 0x00781f0003037f89 */ /* 0x000fe800000e0000 */
[----:B------:R-:W1:Y:S08]  /*f4c0*/  SHFL.IDX PT, R4, R2, 0x2, 0x181f ;  /* 0x00581f0002047f89 */ /* 0x000e7000000e0000 */
[----:B0-----:R-:W-:-:S05]  /*f4d0*/  @!P1 LEA R5, P2, R10, R5, 0x1 ;  /* 0x000000050a059211 */ /* 0x001fca00078408ff */
[----:B-1----:R-:W-:-:S05]  /*f4e0*/  @!P1 IMAD.X R4, RZ, RZ, R4, P2 ;  /* 0x000000ffff049224 */ /* 0x002fca00010e0604 */
[----:B------:R-:W-:-:S04]  /*f4f0*/  @!P1 LOP3.LUT R5, R5, R4, RZ, 0x3c, !PT ;  /* 0x0000000405059212 */ /* 0x000fc800078e3cff */
[----:B------:R-:W-:-:S04]  /*f500*/  @!P1 LOP3.LUT R4, R5, R4, RZ, 0x3c, !PT ;  /* 0x0000000405049212 */ /* 0x000fc800078e3cff */
[----:B------:R-:W-:-:S05]  /*f510*/  @!P1 LOP3.LUT R5, R5, R4, RZ, 0x3c, !PT ;  /* 0x0000000405059212 */ /* 0x000fca00078e3cff */
[----:B------:R0:W-:Y:S04]  /*f520*/  @!P1 LDGSTS.E.BYPASS.LTC128B.128 [R9+0x21400], desc[UR40][R4.64], !P0 ;  /* 0x2140000004099fae */ /* 0x0001e8000c101d68 */
[----:B0-----:R0:W1:Y:S02]  /*f530*/  SHFL.IDX PT, R4, R2, 0x3, 0x181f ;  /* 0x00781f0002047f89 */ /* 0x00106400000e0000 */
.L_x_8043:
[----:B------:R2:W5:Y:S01]  /*f540*/  LDL R8, [R1+0x4] ;  /* 0x0000040001087983 */ /* 0x0005620000100800 */
[----:B------:R-:W-:-:S05]  /*f550*/  VIADD R17, R17, 0x30 ;  /* 0x0000003011117836 */ /* 0x000fca0000000000 */
[----:B------:R-:W-:-:S13]  /*f560*/  ISETP.GE.AND P1, PT, R17, R0, PT ;  /* 0x000000001100720c */ /* 0x000fda0003f26270 */
[----:B0-----:R-:W-:-:S05]  /*f570*/  @!P1 LEA R2, P2, R10, R3, 0x1 ;  /* 0x000000030a029211 */ /* 0x001fca00078408ff */
[----:B-1----:R-:W-:-:S05]  /*f580*/  @!P1 IMAD.X R3, RZ, RZ, R4, P2 ;  /* 0x000000ffff039224 */ /* 0x002fca00010e0604 */
[----:B------:R-:W-:Y:S01]  /*f590*/  @!PT LDS RZ, [RZ] ;  /* 0x00000000fffff984 */ /* 0x000fe20000000800 */
[----:B------:R-:W-:Y:S01]  /*f5a0*/  @!PT LDS RZ, [RZ] ;  /* 0x00000000fffff984 */ /* 0x000fe20000000800 */
[----:B------:R-:W-:Y:S01]  /*f5b0*/  @!PT LDS RZ, [RZ] ;  /* 0x00000000fffff984 */ /* 0x000fe20000000800 */
[----:B------:R2:W-:Y:S01]  /*f5c0*/  @!P1 LDGSTS.E.BYPASS.LTC128B.128 [R9+0x21c00], desc[UR40][R2.64], !P0 ;  /* 0x21c0000002099fae */ /* 0x0005e2000c101d68 */
[----:B------:R-:W-:Y:S01]  /*f5d0*/  PLOP3.LUT P0, PT, PT, PT, PT, 0x80, 0x0 ;  /* 0x000000000000781c */ /* 0x000fe20003f0f070 */
[----:B------:R-:W-:-:S12]  /*f5e0*/  NOP ;  /* 0x0000000000007918 */ /* 0x000fd80000000000 */
.L_x_7916:
[----:B--2---:R-:W2:Y:S01]  /*f5f0*/  LDL R2, [R1+0x4] ;  /* 0x0000040001027983 */ /* 0x004ea20000100800 */
        /* <DEDUP_REMOVED lines=18> */
.L_x_8044:
[----:B------:R-:W-:Y:S05]  /*f720*/  BSYNC B0 ;  /* 0x0000000000007941 */ /* 0x000fea0003800000 */
.L_x_7917:
        /* <DEDUP_REMOVED lines=8> */
[----:B------:R-:W2:Y:S02]  /*f7b0*/  LDL R2, [R1+0x10] ;  /* 0x0000100001027983 */ /* 0x000ea40000100800 */
[----:B---3--:R-:W-:Y:S01]  /*f7c0*/  IMAD R0, R4, 0x8, R5 ;  /* 0x0000000804007824 */ /* 0x008fe200078e0205 */
[----:B0-----:R-:W-:Y:S01]  /*f7d0*/  LOP3.LUT R3, R3, 0x7f, RZ, 0xc0, !PT ;  /* 0x0000007f03037812 */ /* 0x001fe200078ec0ff */
[----:B------:R-:W-:Y:S03]  /*f7e0*/  BSSY B1, `(.L_x_7921) ;  /* 0x0000005000017945 */ /* 0x000fe60003800000 */
[----:B------:R-:W-:-:S02]  /*f7f0*/  ISETP.NE.AND P1, PT, R3, RZ, PT ;  /* 0x000000ff0300720c */ /* 0x000fc40003f25270 */
[----:B--2---:R-:W-:-:S04]  /*f800*/  SHF.L.U32 R2, R2, 0x1f, RZ ;  /* 0x0000001f02027819 */ /* 0x004fc800000006ff */
[----:B------:R-:W0:Y:S02]  /*f810*/  SYNCS.PHASECHK.TRANS64.TRYWAIT P0, [R0+URZ+0x28c60], R2 ;  /* 0x028c6002000075a7 */ /* 0x000e24000800017f */
[----:B0-----:R-:W-:Y:S05]  /*f820*/  @!P0 BRA `(.L_x_7922) ;  /* 0x00000050008c8947 */ /* 0x001fea0003800000 */
.L_x_8045:
[----:B------:R-:W-:Y:S05]  /*f830*/  BSYNC B1 ;  /* 0x0000000000017941 */ /* 0x000fea0003800000 */
.L_x_7921:
        /* <DEDUP_REMOVED lines=9> */
.L_x_7924:
[----:B------:R-:W-:Y:S05]  /*f8d0*/  BSYNC B1 ;  /* 0x0000000000017941 */ /* 0x000fea0003800000 */
.L_x_7923:
[----:B------:R-:W2:Y:S04]  /*f8e0*/  LDL R5, [R1+0x1c] ;  /* 0x00001c0001057983 */ /* 0x000ea80000100800 */
        /* <DEDUP_REMOVED lines=13> */
.L_x_7925:
        /* <DEDUP_REMOVED lines=16> */
.L_x_7926:
        /* <DEDUP_REMOVED lines=16> */
.L_x_7927:
        /* <DEDUP_REMOVED lines=16> */
.L_x_7928:
        /* <DEDUP_REMOVED lines=16> */
.L_x_7929:
        /* <DEDUP_REMOVED lines=16> */
.L_x_7930:
        /* <DEDUP_REMOVED lines=16> */
.L_x_7931:
        /* <DEDUP_REMOVED lines=16> */
.L_x_7932:
        /* <DEDUP_REMOVED lines=11> */
.L_x_7920:
[----:B------:R-:W-:Y:S05]  /*10170*/  BSYNC B0 ;  /* 0x0000000000007941 */ /* 0x000fea0003800000 */
.L_x_7919:
[----:B------:R-:W2:Y:S01]  /*10180*/  LDL R4, [R1+0x28] ;  /* 0x0000280001047983 */ /* 0x000ea20000100800 */
        /* <DEDUP_REMOVED lines=10> */
[----:B------:R-:W3:Y:S04]  /*10230*/  LDL.LU R5, [R1+0x8] ;  /* 0x0000080001057983 */ /* 0x000ee80000300800 */
[----:B-----5:R-:W4:Y:S01]  /*10240*/  LDL.LU R8, [R1+0x10] ;  /* 0x0000100001087983 */ /* 0x020f220000300800 */
[----:B------:R-:W-:Y:S01]  /*10250*/  BSSY B1, `(.L_x_7937) ;  /* 0x00000e6000017945 */ /* 0x000fe20003800000 */
[----:B--2---:R-:W-:Y:S01]  /*10260*/  ISETP.NE.AND P2, PT, R6, RZ, PT ;  /* 0x000000ff0600720c */ /* 0x004fe20003f45270 */
[----:B---3--:R-:W-:-:S05]  /*10270*/  VIADD R0, R5, 0x1 ;  /* 0x0000000105007836 */ /* 0x008fca0000000000 */
[----:B------:R-:W-:-:S04]  /*10280*/  ISETP.NE.AND P0, PT, R0, 0x2, PT ;  /* 0x000000020000780c */ /* 0x000fc80003f05270 */
[----:B------:R-:W-:Y:S02]  /*10290*/  SEL R2, RZ, 0x1, P0 ;  /* 0x00000001ff027807 */ /* 0x000fe40000000000 */
[----:B------:R-:W-:Y:S02]  /*102a0*/  SEL R9, R0, RZ, P0 ;  /* 0x000000ff00097207 */ /* 0x000fe40000000000 */
[----:B----4-:R-:W-:-:S05]  /*102b0*/  LOP3.LUT R8, R8, R2, RZ, 0x3c, !PT ;  /* 0x0000000208087212 */ /* 0x010fca00078e3cff */
        /* <DEDUP_REMOVED lines=28> */
.L_x_7939:
        /* <DEDUP_REMOVED lines=9> */
.L_x_8046:
[----:B------:R-:W-:Y:S05]  /*10510*/  BSYNC B3 ;  /* 0x0000000000037941 */ /* 0x000fea0003800000 */
.L_x_7940:
        /* <DEDUP_REMOVED lines=9> */
.L_x_7943:
[----:B------:R-:W-:Y:S05]  /*105b0*/  BSYNC B3 ;  /* 0x0000000000037941 */ /* 0x000fea0003800000 */
.L_x_7942:
[----:B------:R-:W2:Y:S04]  /*105c0*/  LDL R7, [R1+0x4] ;  /* 0x0000040001077983 */ /* 0x000ea80000100800 */
[----:B------:R-:W2:Y:S04]  /*105d0*/  LDL R5, [R1+0x8] ;  /* 0x0000080001057983 */ /* 0x000ea80000100800 */
[----:B------:R-:W3:Y:S01]  /*105e0*/  LDL R6, [R1+0x1c] ;  /* 0x00001c0001067983 */ /* 0x000ee20000100800 */
[----:B0-----:R-:W-:Y:S01]  /*105f0*/  IMAD.MOV.U32 R8, RZ, RZ, RZ ;  /* 0x000000ffff087224 */ /* 0x001fe200078e00ff */
        /* <DEDUP_REMOVED lines=10> */
.L_x_7944:
        /* <DEDUP_REMOVED lines=14> */
.L_x_8047:
[----:B------:R-:W-:Y:S05]  /*10780*/  BSYNC B3 ;  /* 0x0000000000037941 */ /* 0x000fea0003800000 */
.L_x_7945:
        /* <DEDUP_REMOVED lines=11> */
.L_x_7948:
[----:B------:R-:W-:Y:S05]  /*10840*/  BSYNC B3 ;  /* 0x0000000000037941 */ /* 0x000fea0003800000 */
.L_x_7947:
        /* <DEDUP_REMOVED lines=11> */
.L_x_7949:
        /* <DEDUP_REMOVED lines=16> */
.L_x_7950:
        /* <DEDUP_REMOVED lines=16> */
.L_x_7951:
        /* <DEDUP_REMOVED lines=16> */
.L_x_7952:
        /* <DEDUP_REMOVED lines=16> */
.L_x_7953:
        /* <DEDUP_REMOVED lines=16> */
.L_x_7954:
        /* <DEDUP_REMOVED lines=16> */
.L_x_7955:
        /* <DEDUP_REMOVED lines=16> */
.L_x_7956:
        /* <DEDUP_REMOVED lines=11> */
.L_x_7938:
[----:B------:R-:W-:Y:S05]  /*110b0*/  BSYNC B1 ;  /* 0x0000000000017941 */ /* 0x000fea0003800000 */
.L_x_7937:
[----:B------:R-:W2:Y:S02]  /*110c0*/  LDL.LU R5, [R1+0x28] ;  /* 0x0000280001057983 */ /* 0x000ea40000300800 */
[----:B--2---:R-:W-:-:S07]  /*110d0*/  VIADD R0, R5, 0xfffffffd ;  /* 0xfffffffd05007836 */ /* 0x004fce0000000000 */
.L_x_7936:
[----:B------:R-:W-:Y:S05]  /*110e0*/  BSYNC B2 ;  /* 0x0000000000027941 */ /* 0x000fea0003800000 */
.L_x_7935:
[----:B------:R-:W-:-:S13]  /*110f0*/  ISETP.NE.AND P0, PT, R4, RZ, PT ;  /* 0x000000ff0400720c */ /* 0x000fda0003f05270 */
[----:B------:R-:W-:Y:S05]  /*11100*/  @!P0 BRA `(.L_x_7934) ;  /* 0x0000001c00488947 */ /* 0x000fea0003800000 */
.L_x_7997:
        /* <DEDUP_REMOVED lines=13> */
[----:B0----5:R-:W-:Y:S01]  /*111e0*/  IMAD.MOV.U32 R8, RZ, RZ, R0 ;  /* 0x000000ffff087224 */ /* 0x021fe200078e0000 */
        /* <DEDUP_REMOVED lines=23> */
.L_x_7959:
        /* <DEDUP_REMOVED lines=9> */
.L_x_8048:
[----:B------:R-:W-:Y:S05]  /*113f0*/  BSYNC B2 ;  /* 0x0000000000027941 */ /* 0x000fea0003800000 */
.L_x_7960:
        /* <DEDUP_REMOVED lines=9> */
.L_x_7963:
[----:B------:R-:W-:Y:S05]  /*11490*/  BSYNC B2 ;  /* 0x0000000000027941 */ /* 0x000fea0003800000 */
.L_x_7962:
        /* <DEDUP_REMOVED lines=13> */
.L_x_7964:
        /* <DEDUP_REMOVED lines=14> */
.L_x_8049:
[----:B------:R-:W-:Y:S05]  /*11650*/  BSYNC B2 ;  /* 0x0000000000027941 */ /* 0x000fea0003800000 */
.L_x_7965:
        /* <DEDUP_REMOVED lines=11> */
.L_x_7968:
[----:B------:R-:W-:Y:S05]  /*11710*/  BSYNC B2 ;  /* 0x0000000000027941 */ /* 0x000fea0003800000 */
.L_x_7967:
        /* <DEDUP_REMOVED lines=10> */
.L_x_7969:
        /* <DEDUP_REMOVED lines=16> */
.L_x_7970:
        /* <DEDUP_REMOVED lines=16> */
.L_x_7971:
        /* <DEDUP_REMOVED lines=16> */
.L_x_7972:
        /* <DEDUP_REMOVED lines=16> */
.L_x_7973:
        /* <DEDUP_REMOVED lines=16> */
.L_x_7974:
        /* <DEDUP_REMOVED lines=16> */
.L_x_7975:
        /* <DEDUP_REMOVED lines=16> */
.L_x_7976:
        /* <DEDUP_REMOVED lines=11> */
.L_x_7958:
[----:B------:R-:W-:Y:S05]  /*11f70*/  BSYNC B1 ;  /* 0x0000000000017941 */ /* 0x000fea0003800000 */
.L_x_7957:
[----:B------:R-:W2:Y:S01]  /*11f80*/  LDL R2, [R1+0x18] ;  /* 0x0000180001027983 */ /* 0x000ea20000100800 */
[----:B------:R-:W-:Y:S01]  /*11f90*/  VIADD R6, R6, 0x1 ;  /* 0x0000000106067836 */ /* 0x000fe20000000000 */
[----:B------:R-:W-:Y:S04]  /*11fa0*/  BSSY B1, `(.L_x_7977) ;  /* 0x00000e5000017945 */ /* 0x000fe80003800000 */
[----:B------:R-:W-:-:S04]  /*11fb0*/  ISETP.NE.AND P0, PT, R6, 0x2, PT ;  /* 0x000000020600780c */ /* 0x000fc80003f05270 */
[----:B0----5:R-:W-:Y:S02]  /*11fc0*/  SEL R8, R6, RZ, P0 ;  /* 0x000000ff06087207 */ /* 0x021fe40000000000 */
        /* <DEDUP_REMOVED lines=31> */
.L_x_7979:
        /* <DEDUP_REMOVED lines=9> */
.L_x_8050:
[----:B------:R-:W-:Y:S05]  /*12250*/  BSYNC B2 ;  /* 0x0000000000027941 */ /* 0x000fea0003800000 */
.L_x_7980:
        /* <DEDUP_REMOVED lines=9> */
.L_x_7983:
[----:B------:R-:W-:Y:S05]  /*122f0*/  BSYNC B2 ;  /* 0x0000000000027941 */ /* 0x000fea0003800000 */
.L_x_7982:
        /* <DEDUP_REMOVED lines=14> */
.L_x_7984:
        /* <DEDUP_REMOVED lines=14> */
.L_x_8051:
[----:B------:R-:W-:Y:S05]  /*124c0*/  BSYNC B2 ;  /* 0x0000000000027941 */ /* 0x000fea0003800000 */
.L_x_7985:
        /* <DEDUP_REMOVED lines=11> */
.L_x_7988:
[----:B------:R-:W-:Y:S05]  /*12580*/  BSYNC B2 ;  /* 0x0000000000027941 */ /* 0x000fea0003800000 */
.L_x_7987:
        /* <DEDUP_REMOVED lines=11> */
.L_x_7989:
        /* <DEDUP_REMOVED lines=16> */
.L_x_7990:
        /* <DEDUP_REMOVED lines=16> */
.L_x_7991:
        /* <DEDUP_REMOVED lines=16> */
.L_x_7992:
        /* <DEDUP_REMOVED lines=16> */
.L_x_7993:
        /* <DEDUP_REMOVED lines=16> */
.L_x_7994:
        /* <DEDUP_REMOVED lines=16> */
.L_x_7995:
        /* <DEDUP_REMOVED lines=16> */
.L_x_7996:
        /* <DEDUP_REMOVED lines=11> */
.L_x_7978:
[----:B------:R-:W-:Y:S05]  /*12df0*/  BSYNC B1 ;  /* 0x0000000000017941 */ /* 0x000fea0003800000 */
.L_x_7977:
[C---:B------:R-:W-:Y:S01]  /*12e00*/  ISETP.GT.AND P0, PT, R0.reuse, 0x1, PT ;  /* 0x000000010000780c */ /* 0x040fe20003f04270 */
[----:B------:R-:W-:-:S12]  /*12e10*/  VIADD R0, R0, 0xfffffffe ;  /* 0xfffffffe00007836 */ /* 0x000fd80000000000 */
[----:B------:R-:W-:Y:S05]  /*12e20*/  @P0 BRA `(.L_x_7997) ;  /* 0xffffffe000b80947 */ /* 0x000fea000383ffff */
.L_x_7934:
[----:B------:R-:W-:Y:S05]  /*12e30*/  BSYNC B0 ;  /* 0x0000000000007941 */ /* 0x000fea0003800000 */
.L_x_7933:
        /* <DEDUP_REMOVED lines=24> */
.L_x_7999:
[----:B------:R-:W-:Y:S05]  /*12fc0*/  BSYNC B0 ;  /* 0x0000000000007941 */ /* 0x000fea0003800000 */
.L_x_7998:
[----:B------:R-:W-:-:S05]  /*12fd0*/  SEL R0, R0, RZ, P0 ;  /* 0x000000ff00007207 */ /* 0x000fca0000000000 */
[----:B------:R2:W-:Y:S02]  /*12fe0*/  STL [R1+0x8], R0 ;  /* 0x0000080001007387 */ /* 0x0005e40000100800 */
.L_x_7901:
[----:B------:R-:W-:Y:S05]  /*12ff0*/  BSYNC B7 ;  /* 0x0000000000077941 */ /* 0x000fea0003800000 */
.L_x_7899:
        /* <DEDUP_REMOVED lines=13> */
.L_x_8000:
        /* <DEDUP_REMOVED lines=36> */
.L_x_8061:
[----:B------:R-:W-:Y:S02]  /*13310*/  ULDC UR4, c[0x0][0xc38] ;  /* 0x00030e0000047ab9 */ /* 0x000fe40000000800 */
[----:B------:R-:W-:-:S04]  /*13320*/  IMAD.U32 R4, RZ, RZ, UR4 ;  /* 0x00000004ff047e24 */ /* 0x000fc8000f8e00ff */
[----:B--2---:R-:W-:-:S04]  /*13330*/  IMAD R5, R14, R4, RZ ;  /* 0x000000040e057224 */ /* 0x004fc800078e02ff */
[----:B------:R-:W-:-:S05]  /*13340*/  IMAD.IADD R16, R16, 0x1, R5 ;  /* 0x0000000110107824 */ /* 0x000fca00078e0205 */
[----:B------:R-:W-:-:S13]  /*13350*/  ISETP.GT.AND P6, PT, R16, R0, PT ;  /* 0x000000001000720c */ /* 0x000fda0003fc4270 */
[----:B------:R-:W-:Y:S05]  /*13360*/  @P6 BRA `(.L_x_8003) ;  /* 0x00000000009c6947 */ /* 0x000fea0003800000 */
.L_x_8008:
        /* <DEDUP_REMOVED lines=14> */
.L_x_8006:
[----:B------:R-:W-:Y:S05]  /*13450*/  BSYNC B0 ;  /* 0x0000000000007941 */ /* 0x000fea0003800000 */
.L_x_8005:
        /* <DEDUP_REMOVED lines=14> */
[----:B------:R-:W1:Y:S02]  /*13540*/  SHFL.UP PT, R14, R6, 0x10, RZ ;  /* 0x06000000060e7989 */ /* 0x000e6400000e00ff */
[----:B-12---:R-:W-:-:S05]  /*13550*/  SEL R3, R14, RZ, P5 ;  /* 0x000000ff0e037207 */ /* 0x006fca0002800000 */
[----:B------:R-:W-:-:S05]  /*13560*/  IMAD.IADD R3, R6, 0x1, R3 ;  /* 0x0000000106037824 */ /* 0x000fca00078e0203 */
[----:B------:R1:W2:Y:S02]  /*13570*/  SHFL.IDX PT, R14, R3, 0x1f, 0x1f ;  /* 0x03e01f00030e7f89 */ /* 0x0002a400000e0000 */
.L_x_8069:
[----:B------:R-:W-:Y:S02]  /*13580*/  ULDC UR4, c[0x0][0xc38] ;  /* 0x00030e0000047ab9 */ /* 0x000fe40000000800 */
[----:B------:R-:W-:-:S04]  /*13590*/  IMAD.U32 R4, RZ, RZ, UR4 ;  /* 0x00000004ff047e24 */ /* 0x000fc8000f8e00ff */
[----:B--2---:R-:W-:-:S04]  /*135a0*/  IMAD R5, R14, R4, RZ ;  /* 0x000000040e057224 */ /* 0x004fc800078e02ff */
[----:B------:R-:W-:-:S05]  /*135b0*/  IMAD.IADD R16, R5, 0x1, R16 ;  /* 0x0000000105107824 */ /* 0x000fca00078e0210 */
[----:B------:R-:W-:-:S13]  /*135c0*/  ISETP.GT.AND P6, PT, R16, R0, PT ;  /* 0x000000001000720c */ /* 0x000fda0003fc4270 */
[----:B------:R-:W-:Y:S05]  /*135d0*/  @!P6 BRA `(.L_x_8008) ;  /* 0xfffffffc0064e947 */ /* 0x000fea000383ffff */
.L_x_8003:
        /* <DEDUP_REMOVED lines=8> */
.L_x_8073:
[----:B------:R-:W-:Y:S01]  /*13660*/  ISETP.NE.AND P0, PT, R5, RZ, PT ;  /* 0x000000ff0500720c */ /* 0x000fe20003f05270 */
[----:B------:R-:W-:-:S12]  /*13670*/  IMAD.MOV.U32 R5, RZ, RZ, RZ ;  /* 0x000000ffff057224 */ /* 0x000fd800078e00ff */
[----:B------:R-:W-:Y:S05]  /*13680*/  @!P0 BRA `(.L_x_8010) ;  /* 0x0000000000108947 */ /* 0x000fea0003800000 */
[----:B------:R-:W-:Y:S01]  /*13690*/  UMOV UR4, 0xffffffff ;  /* 0xffffffff00047882 */ /* 0x000fe20000000000 */
[----:B------:R-:W-:Y:S02]  /*136a0*/  VIADD R12, R6, 0xffffffff ;  /* 0xffffffff060c7836 */ /* 0x000fe40000000000 */
[----:B------:R-:W-:Y:S05]  /*136b0*/  BRA.DIV UR4, `(.L_x_8011) ;  /* 0x0000001e049c7947 */ /* 0x000fea000b800000 */
[----:B------:R4:W0:Y:S02]  /*136c0*/  SHFL.IDX PT, R5, R3, R12, 0x1f ;  /* 0x00001f0c03057589 */ /* 0x00082400000e0000 */
.L_x_8010:
[----:B-12-4-:R-:W1:Y:S01]  /*136d0*/  LDC.64 R2, c[0x0][0xc90] ;  /* 0x00032400ff027b82 */ /* 0x016e620000000a00 */
[----:B------:R-:W-:-:S04]  /*136e0*/  IMAD.IADD R19, R6, 0x1, R19 ;  /* 0x0000000106137824 */ /* 0x000fc800078e0213 */
[----:B-1----:R-:W-:-:S05]  /*136f0*/  IMAD.WIDE R2, R19, 0x4, R2 ;  /* 0x0000000413027825 */ /* 0x002fca00078e0202 */
[----:B0-----:R-:W3:Y:S01]  /*13700*/  LDG.E R7, desc[UR40][R2.64] ;  /* 0x0000002802077981 */ /* 0x001ee2000c1e1900 */
[----:B------:R-:W-:-:S04]  /*13710*/  IMAD R16, R5, R4, R16 ;  /* 0x0000000405107224 */ /* 0x000fc800078e0210 */
[----:B------:R-:W-:Y:S02]  /*13720*/  IMAD.IADD R0, R0, 0x1, -R16 ;  /* 0x0000000100007824 */ /* 0x000fe400078e0a10 */
[----:B---3--:R-:W-:-:S05]  /*13730*/  IMAD R6, R17, R7, RZ ;  /* 0x0000000711067224 */ /* 0x008fca00078e02ff */
        /* <DEDUP_REMOVED lines=59> */
.L_x_8004:
[----:B------:R-:W-:Y:S01]  /*13af0*/  UMOV UR4, URZ ;  /* 0x0000003f00047c82 */ /* 0x000fe20008000000 */
[----:B------:R-:W-:Y:S01]  /*13b00*/  UMOV UR5, URZ ;  /* 0x0000003f00057c82 */ /* 0x000fe20008000000 */
[----:B------:R-:W-:Y:S01]  /*13b10*/  ULDC UR6, c[0x0][0xc3c] ;  /* 0x00030f0000067ab9 */ /* 0x000fe20000000800 */
[----:B------:R-:W-:Y:S02]  /*13b20*/  IMAD.MOV.U32 R16, RZ, RZ, R0 ;  /* 0x000000ffff107224 */ /* 0x000fe400078e0000 */
[----:B------:R-:W-:Y:S02]  /*13b30*/  IMAD.U32 R17, RZ, RZ, UR4 ;  /* 0x00000004ff117e24 */ /* 0x000fe4000f8e00ff */
[----:B------:R-:W-:Y:S02]  /*13b40*/  IMAD.U32 R18, RZ, RZ, UR5 ;  /* 0x00000005ff127e24 */ /* 0x000fe4000f8e00ff */
[----:B------:R-:W-:-:S07]  /*13b50*/  IMAD.U32 R19, RZ, RZ, UR6 ;  /* 0x00000006ff137e24 */ /* 0x000fce000f8e00ff */
.L_x_8012:
        /* <DEDUP_REMOVED lines=12> */
.L_x_8001:
[----:B------:R-:W-:Y:S02]  /*13c20*/  ULDC UR4, c[0x0][0xc3c] ;  /* 0x00030f0000047ab9 */ /* 0x000fe40000000800 */
[----:B----4-:R-:W-:-:S13]  /*13c30*/  ISETP.GE.AND P0, PT, R19, UR4, PT ;  /* 0x0000000413007c0c */ /* 0x010fda000bf06270 */
[----:B------:R-:W-:Y:S05]  /*13c40*/  @!P0 BRA `(.L_x_8013) ;  /* 0xffffff9c00d08947 */ /* 0x000fea000383ffff */
[----:B------:R-:W-:Y:S05]  /*13c50*/  BSYNC B8 ;  /* 0x0000000000087941 */ /* 0x000fea0003800000 */
.L_x_7895:
        /* <DEDUP_REMOVED lines=12> */
.L_x_8076:
[----:B------:R-:W-:Y:S05]  /*13d20*/  BSYNC B0 ;  /* 0x0000000000007941 */ /* 0x000fea0003800000 */
.L_x_8014:
[----:B------:R-:W-:-:S03]  /*13d30*/  UMOV UR4, 0xffffffff ;  /* 0xffffffff00047882 */ /* 0x000fc60000000000 */
[----:B------:R-:W-:Y:S05]  /*13d40*/  BRA.DIV UR4, `(.L_x_8016) ;  /* 0x0000001a04347947 */ /* 0x000fea000b800000 */
[----:B------:R-:W2:Y:S02]  /*13d50*/  S2R R2, SR_TID.X ;  /* 0x0000000000027919 */ /* 0x000ea40000002100 */
[----:B--2---:R-:W-:-:S04]  /*13d60*/  SHF.R.U32.HI R2, RZ, 0x5, R2 ;  /* 0x00000005ff027819 */ /* 0x004fc80000011602 */
[----:B------:R-:W-:-:S05]  /*13d70*/  LOP3.LUT R2, R2, 0x3, RZ, 0xc0, !PT ;  /* 0x0000000302027812 */ /* 0x000fca00078ec0ff */
[----:B------:R2:W3:Y:S02]  /*13d80*/  SHFL.IDX PT, R14, R2, RZ, 0x1f ;  /* 0x00001fff020e7589 */ /* 0x0004e400000e0000 */
.L_x_8079:
[----:B---3--:R-:W-:Y:S01]  /*13d90*/  ISETP.NE.AND P0, PT, R14, RZ, PT ;  /* 0x000000ff0e00720c */ /* 0x008fe20003f05270 */
[----:B------:R-:W-:-:S12]  /*13da0*/  BSSY B0, `(.L_x_8017) ;  /* 0x0000027000007945 */ /* 0x000fd80003800000 */
[----:B------:R-:W-:Y:S05]  /*13db0*/  @P0 BRA `(.L_x_8018) ;  /* 0x0000000000940947 */ /* 0x000fea0003800000 */
[----:B------:R-:W-:-:S03]  /*13dc0*/  UMOV UR4, 0xffffffff ;  /* 0xffffffff00047882 */ /* 0x000fc60000000000 */
[----:B------:R-:W-:Y:S05]  /*13dd0*/  BRA.DIV UR4, `(.L_x_8019) ;  /* 0x0000001a04447947 */ /* 0x000fea000b800000 */
[----:B------:R-:W-:-:S13]  /*13de0*/  ELECT P6, URZ, PT ;  /* 0x00000000003f782f */ /* 0x000fda00038c0000 */
.L_x_8082:
[----:B------:R-:W-:Y:S05]  /*13df0*/  @!P6 BRA `(.L_x_8018) ;  /* 0x000000000084e947 */ /* 0x000fea0003800000 */
[----:B------:R-:W-:-:S06]  /*13e00*/  ULOP3.LUT UR4, UR36, 0x2, URZ, 0xfc, !UPT ;  /* 0x0000000224047892 */ /* 0x000fcc000f8efc3f */
[----:B--2---:R-:W-:-:S05]  /*13e10*/  IMAD.U32 R2, RZ, RZ, UR4 ;  /* 0x00000004ff027e24 */ /* 0x004fca000f8e00ff */
[----:B------:R-:W-:-:S13]  /*13e20*/  ISETP.NE.AND P2, PT, R2, 0x3, PT ;  /* 0x000000030200780c */ /* 0x000fda0003f45270 */
[----:B------:R-:W-:Y:S05]  /*13e30*/  @!P2 BRA `(.L_x_8020) ;  /* 0x000000000004a947 */ /* 0x000fea0003800000 */
[----:B------:R-:W-:Y:S01]  /*13e40*/  BPT.TRAP 0x1 ;  /* 0x000000040000795c */ /* 0x000fe20000300000 */
.L_x_8020:
        /* <DEDUP_REMOVED lines=14> */
.L_x_8083:
[----:B------:R-:W1:Y:S02]  /*13f30*/  SYNCS.PHASECHK.TRANS64.TRYWAIT P0, [R7+URZ], R2 ;  /* 0x00000002070075a7 */ /* 0x000e64000800017f */
[----:B-1----:R-:W-:Y:S05]  /*13f40*/  @!P0 BRA `(.L_x_8022) ;  /* 0x00000018001c8947 */ /* 0x002fea0003800000 */
.L_x_8084:
[----:B------:R-:W-:Y:S05]  /*13f50*/  @!P2 BRA `(.L_x_8023) ;  /* 0x000000000004a947 */ /* 0x000fea0003800000 */
[----:B------:R-:W-:Y:S01]  /*13f60*/  BPT.TRAP 0x1 ;  /* 0x000000040000795c */ /* 0x000fe20000300000 */
.L_x_8023:
[----:B------:R-:W2:Y:S01]  /*13f70*/  LDL.LU R4, [R1+0x8] ;  /* 0x0000080001047983 */ /* 0x000ea20000300800 */
[----:B------:R-:W-:-:S04]  /*13f80*/  VIADD R0, R0, 0x28c60 ;  /* 0x00028c6000007836 */ /* 0x000fc80000000000 */
[----:B--2---:R-:W-:-:S04]  /*13f90*/  IMAD R4, R4, 0x8, R0 ;  /* 0x0000000804047824 */ /* 0x004fc800078e0200 */
[----:B------:R-:W2:Y:S02]  /*13fa0*/  SYNCS.PHASECHK.TRANS64.TRYWAIT P0, [R4+URZ], R5 ;  /* 0x00000005040075a7 */ /* 0x000ea4000800017f */
[----:B--2---:R-:W-:Y:S05]  /*13fb0*/  @!P0 BRA `(.L_x_8024) ;  /* 0x0000001800148947 */ /* 0x004fea0003800000 */
.L_x_8085:
[----:B------:R-:W-:-:S07]  /*13fc0*/  IMAD R3, R3, 0x8, R0 ;  /* 0x0000000803037824 */ /* 0x000fce00078e0200 */
.L_x_8025:
[----:B---3--:R3:W4:Y:S02]  /*13fd0*/  SYNCS.PHASECHK.TRANS64.TRYWAIT P0, [R3+URZ], R2 ;  /* 0x00000002030075a7 */ /* 0x008724000800017f */
[----:B----4-:R-:W-:Y:S05]  /*13fe0*/  @!P0 NANOSLEEP.SYNCS 0x989680 ;  /* 0x009896800000895d */ /* 0x010fea0003900000 */
[----:B------:R-:W4:Y:S02]  /*13ff0*/  @!P0 SYNCS.PHASECHK.TRANS64 P0, [R3+URZ], R2 ;  /* 0x00000002030085a7 */ /* 0x000f24000800007f */
[----:B----4-:R-:W-:Y:S05]  /*14000*/  @!P0 BRA `(.L_x_8025) ;  /* 0xfffffffc00f08947 */ /* 0x010fea000383ffff */
.L_x_8018:
[----:B------:R-:W-:Y:S05]  /*14010*/  BSYNC B0 ;  /* 0x0000000000007941 */ /* 0x000fea0003800000 */
.L_x_8017:
[----:B------:R-:W-:Y:S05]  /*14020*/  EXIT ;  /* 0x000000000000794d */ /* 0x000fea0003800000 */
.L_x_7836:
[----:B0-----:R-:W-:-:S04]  /*14030*/  IMAD.U32 R3, RZ, RZ, UR21 ;  /* 0x00000015ff037e24 */ /* 0x001fc8000f8e00ff */
[----:B------:R0:W1:Y:S03]  /*14040*/  SYNCS.PHASECHK.TRANS64.TRYWAIT P1, [R3+URZ+0x28c50], R0 ;  /* 0x028c5000030075a7 */ /* 0x000066000802017f */
[----:B-1----:R-:W-:Y:S05]  /*14050*/  @!P1 NANOSLEEP.SYNCS 0x989680 ;  /* 0x009896800000995d */ /* 0x002fea0003900000 */
[----:B------:R-:W1:Y:S02]  /*14060*/  @!P1 SYNCS.PHASECHK.TRANS64 P1, [R3+URZ+0x28c50], R0 ;  /* 0x028c5000030095a7 */ /* 0x000e64000802007f */
[----:B-1----:R-:W-:Y:S05]  /*14070*/  @!P1 BRA `(.L_x_7836) ;  /* 0xfffffffc00ec9947 */ /* 0x002fea000383ffff */
[----:B------:R-:W-:Y:S05]  /*14080*/  BRA `(.L_x_8026) ;  /* 0xfffffed800dc7947 */ /* 0x000fea000383ffff */
.L_x_7841:
[----:B-1----:R-:W-:-:S04]  /*14090*/  IMAD.U32 R3, RZ, RZ, UR21 ;  /* 0x00000015ff037e24 */ /* 0x002fc8000f8e00ff */
[----:B------:R1:W2:Y:S03]  /*140a0*/  SYNCS.PHASECHK.TRANS64.TRYWAIT P1, [R3+URZ+0x28c50], R0 ;  /* 0x028c5000030075a7 */ /* 0x0002a6000802017f */
[----:B--2---:R-:W-:Y:S05]  /*140b0*/  @!P1 NANOSLEEP.SYNCS 0x989680 ;  /* 0x009896800000995d */ /* 0x004fea0003900000 */
[----:B------:R-:W2:Y:S02]  /*140c0*/  @!P1 SYNCS.PHASECHK.TRANS64 P1, [R3+URZ+0x28c50], R0 ;  /* 0x028c5000030095a7 */ /* 0x000ea4000802007f */
[----:B--2---:R-:W-:Y:S05]  /*140d0*/  @!P1 BRA `(.L_x_7841) ;  /* 0xfffffffc00ec9947 */ /* 0x004fea000383ffff */
[----:B------:R-:W-:Y:S05]  /*140e0*/  BRA `(.L_x_7840) ;  /* 0xfffffee400d87947 */ /* 0x000fea000383ffff */
.L_x_7844:
[----:B0-----:R-:W-:-:S04]  /*140f0*/  IMAD.U32 R3, RZ, RZ, UR46 ;  /* 0x0000002eff037e24 */ /* 0x001fc8000f8e00ff */
[----:B------:R0:W1:Y:S03]  /*14100*/  SYNCS.PHASECHK.TRANS64.TRYWAIT P1, [R3+URZ+0x28c00], R0 ;  /* 0x028c0000030075a7 */ /* 0x000066000802017f */
[----:B-1----:R-:W-:Y:S05]  /*14110*/  @!P1 NANOSLEEP.SYNCS 0x989680 ;  /* 0x009896800000995d */ /* 0x002fea0003900000 */
[----:B------:R-:W1:Y:S02]  /*14120*/  @!P1 SYNCS.PHASECHK.TRANS64 P1, [R3+URZ+0x28c00], R0 ;  /* 0x028c0000030095a7 */ /* 0x000e64000802007f */
[----:B-1----:R-:W-:Y:S05]  /*14130*/  @!P1 BRA `(.L_x_7844) ;  /* 0xfffffffc00ec9947 */ /* 0x002fea000383ffff */
[----:B------:R-:W-:Y:S05]  /*14140*/  BRA `(.L_x_8027) ;  /* 0xfffffef800647947 */ /* 0x000fea000383ffff */
.L_x_7848:
[----:B--2---:R2:W3:Y:S02]  /*14150*/  SYNCS.PHASECHK.TRANS64.TRYWAIT P1, [R7+URZ+0x28c30], R8 ;  /* 0x028c3008070075a7 */ /* 0x0044e4000802017f */
[----:B---3--:R-:W-:Y:S05]  /*14160*/  @!P1 NANOSLEEP.SYNCS 0x989680 ;  /* 0x009896800000995d */ /* 0x008fea0003900000 */
[----:B------:R-:W3:Y:S02]  /*14170*/  @!P1 SYNCS.PHASECHK.TRANS64 P1, [R7+URZ+0x28c30], R8 ;  /* 0x028c3008070095a7 */ /* 0x000ee4000802007f */
[----:B---3--:R-:W-:Y:S05]  /*14180*/  @!P1 BRA `(.L_x_7848) ;  /* 0xfffffffc00f09947 */ /* 0x008fea000383ffff */
[----:B------:R-:W-:Y:S05]  /*14190*/  BRA `(.L_x_7847) ;  /* 0xfffffef800807947 */ /* 0x000fea000383ffff */
.L_x_7852:
[----:B--2---:R2:W3:Y:S02]  /*141a0*/  SYNCS.PHASECHK.TRANS64.TRYWAIT P3, [R7+URZ+0x28c50], R8 ;  /* 0x028c5008070075a7 */ /* 0x0044e4000806017f */
[----:B---3--:R-:W-:Y:S05]  /*141b0*/  @!P3 NANOSLEEP.SYNCS 0x989680 ;  /* 0x009896800000b95d */ /* 0x008fea0003900000 */
[----:B------:R-:W3:Y:S02]  /*141c0*/  @!P3 SYNCS.PHASECHK.TRANS64 P3, [R7+URZ+0x28c50], R8 ;  /* 0x028c50080700b5a7 */ /* 0x000ee4000806007f */
[----:B---3--:R-:W-:Y:S05]  /*141d0*/  @!P3 BRA `(.L_x_7852) ;  /* 0xfffffffc00f0b947 */ /* 0x008fea000383ffff */
[----:B------:R-:W-:Y:S05]  /*141e0*/  BRA `(.L_x_7851) ;  /* 0xffffff10000c7947 */ /* 0x000fea000383ffff */
.L_x_7857:
[----:B--2---:R-:W-:-:S04]  /*141f0*/  IMAD.U32 R6, RZ, RZ, UR25 ;  /* 0x00000019ff067e24 */ /* 0x004fc8000f8e00ff */
[----:B------:R2:W3:Y:S03]  /*14200*/  SYNCS.PHASECHK.TRANS64.TRYWAIT P3, [R6+URZ+0x28c30], R7 ;  /* 0x028c3007060075a7 */ /* 0x0004e6000806017f */
[----:B---3--:R-:W-:Y:S05]  /*14210*/  @!P3 NANOSLEEP.SYNCS 0x989680 ;  /* 0x009896800000b95d */ /* 0x008fea0003900000 */
[----:B------:R-:W3:Y:S02]  /*14220*/  @!P3 SYNCS.PHASECHK.TRANS64 P3, [R6+URZ+0x28c30], R7 ;  /* 0x028c30070600b5a7 */ /* 0x000ee4000806007f */
[----:B---3--:R-:W-:Y:S05]  /*14230*/  @!P3 BRA `(.L_x_7857) ;  /* 0xfffffffc00ecb947 */ /* 0x008fea000383ffff */
[----:B------:R-:W-:Y:S05]  /*14240*/  BRA `(.L_x_7856) ;  /* 0xffffff1400107947 */ /* 0x000fea000383ffff */
.L_x_7861:
[----:B--2---:R2:W3:Y:S02]  /*14250*/  SYNCS.PHASECHK.TRANS64.TRYWAIT P3, [R178+URZ+0x28c50], R7 ;  /* 0x028c5007b20075a7 */ /* 0x0044e4000806017f */
[----:B---3--:R-:W-:Y:S05]  /*14260*/  @!P3 NANOSLEEP.SYNCS 0x989680 ;  /* 0x009896800000b95d */ /* 0x008fea0003900000 */
[----:B------:R-:W3:Y:S02]  /*14270*/  @!P3 SYNCS.PHASECHK.TRANS64 P3, [R178+URZ+0x28c50], R7 ;  /* 0x028c5007b200b5a7 */ /* 0x000ee4000806007f */
[----:B---3--:R-:W-:Y:S05]  /*14280*/  @!P3 BRA `(.L_x_7861) ;  /* 0xfffffffc00f0b947 */ /* 0x008fea000383ffff */
[----:B------:R-:W-:Y:S05]  /*14290*/  BRA `(.L_x_7860) ;  /* 0xffffff3000847947 */ /* 0x000fea000383ffff */
.L_x_7867:
[----:B---3--:R-:W-:-:S04]  /*142a0*/  IMAD.U32 R6, RZ, RZ, UR24 ;  /* 0x00000018ff067e24 */ /* 0x008fc8000f8e00ff */
[----:B------:R3:W4:Y:S03]  /*142b0*/  SYNCS.PHASECHK.TRANS64.TRYWAIT P2, [R6+URZ+0x28c30], R7 ;  /* 0x028c3007060075a7 */ /* 0x000726000804017f */
[----:B----4-:R-:W-:Y:S05]  /*142c0*/  @!P2 NANOSLEEP.SYNCS 0x989680 ;  /* 0x009896800000a95d */ /* 0x010fea0003900000 */
[----:B------:R-:W4:Y:S02]  /*142d0*/  @!P2 SYNCS.PHASECHK.TRANS64 P2, [R6+URZ+0x28c30], R7 ;  /* 0x028c30070600a5a7 */ /* 0x000f24000804007f */
[----:B----4-:R-:W-:Y:S05]  /*142e0*/  @!P2 BRA `(.L_x_7867) ;  /* 0xfffffffc00eca947 */ /* 0x010fea000383ffff */
[----:B------:R-:W-:Y:S05]  /*142f0*/  BRA `(.L_x_7866) ;  /* 0xffffff3400707947 */ /* 0x000fea000383ffff */
.L_x_7871:
[----:B--2---:R2:W3:Y:S02]  /*14300*/  SYNCS.PHASECHK.TRANS64.TRYWAIT P2, [R170+URZ+0x28c50], R7 ;  /* 0x028c5007aa0075a7 */ /* 0x0044e4000804017f */
[----:B---3--:R-:W-:Y:S05]  /*14310*/  @!P2 NANOSLEEP.SYNCS 0x989680 ;  /* 0x009896800000a95d */ /* 0x008fea0003900000 */
[----:B------:R-:W3:Y:S02]  /*14320*/  @!P2 SYNCS.PHASECHK.TRANS64 P2, [R170+URZ+0x28c50], R7 ;  /* 0x028c5007aa00a5a7 */ /* 0x000ee4000804007f */
[----:B---3--:R-:W-:Y:S05]  /*14330*/  @!P2 BRA `(.L_x_7871) ;  /* 0xfffffffc00f0a947 */ /* 0x008fea000383ffff */
[----:B------:R-:W-:Y:S05]  /*14340*/  BRA `(.L_x_7870) ;  /* 0xffffff4c00947947 */ /* 0x000fea000383ffff */
.L_x_7907:
        /* <DEDUP_REMOVED lines=11> */
.L_x_8029:
[----:B------:R-:W-:Y:S05]  /*14400*/  BSYNC B0 ;  /* 0x0000000000007941 */ /* 0x000fea0003800000 */
.L_x_8028:
[----:B------:R-:W-:Y:S05]  /*14410*/  BRA `(.L_x_8030) ;  /* 0xffffffa000f07947 */ /* 0x000fea000383ffff */
.L_x_7909:
[----:B------:R-:W-:Y:S01]  /*14420*/  BSSY B0, `(.L_x_8031) ;  /* 0x0000006000007945 */ /* 0x000fe20003800000 */
[----:B------:R-:W-:-:S07]  /*14430*/  IMAD.MOV.U32 R15, RZ, RZ, -0x1 ;  /* 0xffffffffff0f7424 */ /* 0x000fce00078e00ff */
[----:B0123--:R-:W-:Y:S05]  /*14440*/  WARPSYNC.COLLECTIVE R15, `(.L_x_8032) ;  /* 0x000000000f0c7348 */ /* 0x00ffea0003c00000 */
[----:B------:R-:W-:Y:S02]  /*14450*/  ELECT P6, UR62, PT ;  /* 0x00000000003e782f */ /* 0x000fe400038c0000 */
[----:B------:R-:W-:Y:S01]  /*14460*/  MOV R14, UR62 ;  /* 0x0000003e000e7c02 */ /* 0x000fe20008000f00 */
[----:B0123--:R-:W-:Y:S10]  /*14470*/  ENDCOLLECTIVE ;  /* 0x000000000000791b */ /* 0x00fff40003800000 */
.L_x_8032:
[----:B------:R-:W-:Y:S05]  /*14480*/  BSYNC B0 ;  /* 0x0000000000007941 */ /* 0x000fea0003800000 */
.L_x_8031:
[----:B------:R-:W-:Y:S05]  /*14490*/  BRA `(.L_x_8033) ;  /* 0xffffffa000f87947 */ /* 0x000fea000383ffff */
.L_x_7911:
[----:B---3--:R3:W4:Y:S02]  /*144a0*/  SYNCS.PHASECHK.TRANS64.TRYWAIT P0, [R0+URZ+0x28c40], R2 ;  /* 0x028c4002000075a7 */ /* 0x008724000800017f */
[----:B----4-:R-:W-:Y:S05]  /*144b0*/  @!P0 NANOSLEEP.SYNCS 0x989680 ;  /* 0x009896800000895d */ /* 0x010fea0003900000 */
[----:B------:R-:W4:Y:S02]  /*144c0*/  @!P0 SYNCS.PHASECHK.TRANS64 P0, [R0+URZ+0x28c40], R2 ;  /* 0x028c4002000085a7 */ /* 0x000f24000800007f */
[----:B----4-:R-:W-:Y:S05]  /*144d0*/  @!P0 BRA `(.L_x_7911) ;  /* 0xfffffffc00f08947 */ /* 0x010fea000383ffff */
[----:B------:R-:W-:Y:S05]  /*144e0*/  BRA `(.L_x_8034) ;  /* 0xffffffa400647947 */ /* 0x000fea000383ffff */
.L_x_7915:
[----:B------:R-:W-:Y:S02]  /*144f0*/  IMAD.MOV.U32 R13, RZ, RZ, R2 ;  /* 0x000000ffff0d7224 */ /* 0x000fe400078e0002 */
[----:B------:R-:W-:Y:S02]  /*14500*/  IMAD.MOV.U32 R12, RZ, RZ, RZ ;  /* 0x000000ffff0c7224 */ /* 0x000fe400078e00ff */
[----:B------:R-:W-:Y:S02]  /*14510*/  IMAD.MOV.U32 R11, RZ, RZ, 0x181f ;  /* 0x0000181fff0b7424 */ /* 0x000fe400078e00ff */
[----:B------:R-:W-:Y:S02]  /*14520*/  IMAD.MOV.U32 R15, RZ, RZ, -0x1 ;  /* 0xffffffffff0f7424 */ /* 0x000fe400078e00ff */
[----:B-----5:R-:W-:Y:S02]  /*14530*/  IMAD R0, R6, R7, RZ ;  /* 0x0000000706007224 */ /* 0x020fe400078e02ff */
[----:B------:R-:W-:-:S07]  /*14540*/  IMAD R17, R17, 0x40, R8 ;  /* 0x0000004011117824 */ /* 0x000fce00078e0208 */
[----:B------:R-:W-:Y:S05]  /*14550*/  WARPSYNC.COLLECTIVE R15, `(.L_x_8035) ;  /* 0x000000000f087348 */ /* 0x000fea0003c00000 */
[----:B------:R0:W1:Y:S02]  /*14560*/  SHFL.IDX P6, R14, R13, R12, R11 ;  /* 0x0000000c0d0e7389 */ /* 0x00006400000c000b */
[----:B01----:R-:W-:Y:S01]  /*14570*/  ENDCOLLECTIVE ;  /* 0x000000000000791b */ /* 0x003fe20003800000 */
.L_x_8035:
[C---:B------:R-:W-:Y:S01]  /*14580*/  VIADD R7, R17.reuse, 0x10 ;  /* 0x0000001011077836 */ /* 0x040fe20000000000 */
[----:B------:R-:W-:Y:S01]  /*14590*/  ISETP.GE.AND P1, PT, R17, R0, PT ;  /* 0x000000001100720c */ /* 0x000fe20003f26270 */
[----:B------:R-:W-:Y:S02]  /*145a0*/  IMAD.MOV.U32 R13, RZ, RZ, R3 ;  /* 0x000000ffff0d7224 */ /* 0x000fe400078e0003 */
[----:B------:R-:W-:-:S10]  /*145b0*/  IMAD.MOV.U32 R4, RZ, RZ, R14 ;  /* 0x000000ffff047224 */ /* 0x000fd400078e000e */
[----:B------:R-:W-:Y:S05]  /*145c0*/  WARPSYNC.COLLECTIVE R15, `(.L_x_8036) ;  /* 0x000000000f087348 */ /* 0x000fea0003c00000 */
[----:B------:R0:W1:Y:S02]  /*145d0*/  SHFL.IDX P6, R14, R13, R12, R11 ;  /* 0x0000000c0d0e7389 */ /* 0x00006400000c000b */
[----:B01----:R-:W-:Y:S01]  /*145e0*/  ENDCOLLECTIVE ;  /* 0x000000000000791b */ /* 0x003fe20003800000 */
.L_x_8036:
[----:B------:R-:W-:Y:S02]  /*145f0*/  IMAD.MOV.U32 R13, RZ, RZ, R2 ;  /* 0x000000ffff0d7224 */ /* 0x000fe400078e0002 */
[----:B------:R-:W-:Y:S02]  /*14600*/  IMAD.MOV.U32 R12, RZ, RZ, 0x1 ;  /* 0x00000001ff0c7424 */ /* 0x000fe400078e00ff */
[----:B------:R-:W-:-:S07]  /*14610*/  IMAD.MOV.U32 R5, RZ, RZ, R14 ;  /* 0x000000ffff057224 */ /* 0x000fce00078e000e */
[----:B------:R-:W-:Y:S05]  /*14620*/  WARPSYNC.COLLECTIVE R15, `(.L_x_8037) ;  /* 0x000000000f087348 */ /* 0x000fea0003c00000 */
[----:B------:R0:W1:Y:S02]  /*14630*/  SHFL.IDX P6, R14, R13, R12, R11 ;  /* 0x0000000c0d0e7389 */ /* 0x00006400000c000b */
[----:B01----:R-:W-:Y:S01]  /*14640*/  ENDCOLLECTIVE ;  /* 0x000000000000791b */ /* 0x003fe20003800000 */
.L_x_8037:
        /* <DEDUP_REMOVED lines=15> */
.L_x_8038:
[----:B------:R-:W-:Y:S02]  /*14740*/  IMAD.MOV.U32 R13, RZ, RZ, R2 ;  /* 0x000000ffff0d7224 */ /* 0x000fe400078e0002 */
[----:B------:R-:W-:Y:S02]  /*14750*/  IMAD.MOV.U32 R12, RZ, RZ, 0x2 ;  /* 0x00000002ff0c7424 */ /* 0x000fe400078e00ff */
[----:B------:R-:W-:-:S07]  /*14760*/  IMAD.MOV.U32 R5, RZ, RZ, R14 ;  /* 0x000000ffff057224 */ /* 0x000fce00078e000e */
[----:B------:R-:W-:Y:S05]  /*14770*/  WARPSYNC.COLLECTIVE R15, `(.L_x_8039) ;  /* 0x000000000f087348 */ /* 0x000fea0003c00000 */
[----:B------:R0:W1:Y:S02]  /*14780*/  SHFL.IDX P6, R14, R13, R12, R11 ;  /* 0x0000000c0d0e7389 */ /* 0x00006400000c000b */
[----:B01----:R-:W-:Y:S01]  /*14790*/  ENDCOLLECTIVE ;  /* 0x000000000000791b */ /* 0x003fe20003800000 */
.L_x_8039:
        /* <DEDUP_REMOVED lines=10> */
[----:B0-----:R-:W-:-:S05]  /*14840*/  VIADD R4, R17, 0x20 ;  /* 0x0000002011047836 */ /* 0x001fca0000000000 */
[----:B------:R-:W-:Y:S01]  /*14850*/  ISETP.GE.AND P1, PT, R4, R0, PT ;  /* 0x000000000400720c */ /* 0x000fe20003f26270 */
[----:B------:R-:W-:-:S12]  /*14860*/  IMAD.MOV.U32 R4, RZ, RZ, R14 ;  /* 0x000000ffff047224 */ /* 0x000fd800078e000e */
[----:B------:R-:W-:Y:S05]  /*14870*/  WARPSYNC.COLLECTIVE R15, `(.L_x_8040) ;  /* 0x000000000f087348 */ /* 0x000fea0003c00000 */
[----:B------:R0:W1:Y:S02]  /*14880*/  SHFL.IDX P6, R14, R13, R12, R11 ;  /* 0x0000000c0d0e7389 */ /* 0x00006400000c000b */
[----:B01----:R-:W-:Y:S01]  /*14890*/  ENDCOLLECTIVE ;  /* 0x000000000000791b */ /* 0x003fe20003800000 */
.L_x_8040:
[----:B------:R-:W-:Y:S02]  /*148a0*/  IMAD.MOV.U32 R13, RZ, RZ, R2 ;  /* 0x000000ffff0d7224 */ /* 0x000fe400078e0002 */
[----:B------:R-:W-:Y:S02]  /*148b0*/  IMAD.MOV.U32 R12, RZ, RZ, 0x3 ;  /* 0x00000003ff0c7424 */ /* 0x000fe400078e00ff */
[----:B------:R-:W-:-:S07]  /*148c0*/  IMAD.MOV.U32 R5, RZ, RZ, R14 ;  /* 0x000000ffff057224 */ /* 0x000fce00078e000e */
[----:B------:R-:W-:Y:S05]  /*148d0*/  WARPSYNC.COLLECTIVE R15, `(.L_x_8041) ;  /* 0x000000000f087348 */ /* 0x000fea0003c00000 */
[----:B------:R0:W1:Y:S02]  /*148e0*/  SHFL.IDX P6, R14, R13, R12, R11 ;  /* 0x0000000c0d0e7389 */ /* 0x00006400000c000b */
[----:B01----:R-:W-:Y:S01]  /*148f0*/  ENDCOLLECTIVE ;  /* 0x000000000000791b */ /* 0x003fe20003800000 */
.L_x_8041:
        /* <DEDUP_REMOVED lines=14> */
.L_x_8042:
[----:B------:R-:W-:Y:S01]  /*149e0*/  IMAD.MOV.U32 R3, RZ, RZ, R14 ;  /* 0x000000ffff037224 */ /* 0x000fe200078e000e */
[----:B------:R-:W-:Y:S06]  /*149f0*/  BRA `(.L_x_8043) ;  /* 0xffffffa800d07947 */ /* 0x000fec000383ffff */
.L_x_7918:
[----:B0-----:R-:W2:Y:S02]  /*14a00*/  LDL R2, [R1+0x4] ;  /* 0x0000040001027983 */ /* 0x001ea40000100800 */
[----:B--2---:R0:W1:Y:S02]  /*14a10*/  SYNCS.PHASECHK.TRANS64.TRYWAIT P0, [R2+URZ+0x28c20], R0 ;  /* 0x028c2000020075a7 */ /* 0x004064000800017f */
[----:B-1----:R-:W-:Y:S05]  /*14a20*/  @!P0 NANOSLEEP.SYNCS 0x989680 ;  /* 0x009896800000895d */ /* 0x002fea0003900000 */
[----:B------:R-:W1:Y:S02]  /*14a30*/  @!P0 SYNCS.PHASECHK.TRANS64 P0, [R2+URZ+0x28c20], R0 ;  /* 0x028c2000020085a7 */ /* 0x000e64000800007f */
[----:B-1----:R-:W-:Y:S05]  /*14a40*/  @!P0 BRA `(.L_x_7918) ;  /* 0xfffffffc00ec8947 */ /* 0x002fea000383ffff */
[----:B------:R-:W-:Y:S05]  /*14a50*/  BRA `(.L_x_8044) ;  /* 0xffffffac00307947 */ /* 0x000fea000383ffff */
.L_x_7922:
[----:B0-----:R0:W1:Y:S02]  /*14a60*/  SYNCS.PHASECHK.TRANS64.TRYWAIT P0, [R0+URZ+0x28c60], R2 ;  /* 0x028c6002000075a7 */ /* 0x001064000800017f */
[----:B-1----:R-:W-:Y:S05]  /*14a70*/  @!P0 NANOSLEEP.SYNCS 0x989680 ;  /* 0x009896800000895d */ /* 0x002fea0003900000 */
[----:B------:R-:W1:Y:S02]  /*14a80*/  @!P0 SYNCS.PHASECHK.TRANS64 P0, [R0+URZ+0x28c60], R2 ;  /* 0x028c6002000085a7 */ /* 0x000e64000800007f */
[----:B-1----:R-:W-:Y:S05]  /*14a90*/  @!P0 BRA `(.L_x_7922) ;  /* 0xfffffffc00f08947 */ /* 0x002fea000383ffff */
[----:B------:R-:W-:Y:S05]  /*14aa0*/  BRA `(.L_x_8045) ;  /* 0xffffffac00607947 */ /* 0x000fea000383ffff */
.L_x_7941:
[----:B-1----:R1:W2:Y:S02]  /*14ab0*/  SYNCS.PHASECHK.TRANS64.TRYWAIT P0, [R3+URZ+0x28c40], R2 ;  /* 0x028c4002030075a7 */ /* 0x0022a4000800017f */
[----:B--2---:R-:W-:Y:S05]  /*14ac0*/  @!P0 NANOSLEEP.SYNCS 0x989680 ;  /* 0x009896800000895d */ /* 0x004fea0003900000 */
[----:B------:R-:W2:Y:S02]  /*14ad0*/  @!P0 SYNCS.PHASECHK.TRANS64 P0, [R3+URZ+0x28c40], R2 ;  /* 0x028c4002030085a7 */ /* 0x000ea4000800007f */
[----:B--2---:R-:W-:Y:S05]  /*14ae0*/  @!P0 BRA `(.L_x_7941) ;  /* 0xfffffffc00f08947 */ /* 0x004fea000383ffff */
[----:B------:R-:W-:Y:S05]  /*14af0*/  BRA `(.L_x_8046) ;  /* 0xffffffb800847947 */ /* 0x000fea000383ffff */
.L_x_7946:
[----:B0-----:R0:W2:Y:S02]  /*14b00*/  SYNCS.PHASECHK.TRANS64.TRYWAIT P0, [R3+URZ+0x28c60], R2 ;  /* 0x028c6002030075a7 */ /* 0x0010a4000800017f */
[----:B--2---:R-:W-:Y:S05]  /*14b10*/  @!P0 NANOSLEEP.SYNCS 0x989680 ;  /* 0x009896800000895d */ /* 0x004fea0003900000 */
[----:B------:R-:W2:Y:S02]  /*14b20*/  @!P0 SYNCS.PHASECHK.TRANS64 P0, [R3+URZ+0x28c60], R2 ;  /* 0x028c6002030085a7 */ /* 0x000ea4000800007f */
[----:B--2---:R-:W-:Y:S05]  /*14b30*/  @!P0 BRA `(.L_x_7946) ;  /* 0xfffffffc00f08947 */ /* 0x004fea000383ffff */
[----:B------:R-:W-:Y:S05]  /*14b40*/  BRA `(.L_x_8047) ;  /* 0xffffffbc000c7947 */ /* 0x000fea000383ffff */
.L_x_7961:
[----:B0-----:R0:W1:Y:S02]  /*14b50*/  SYNCS.PHASECHK.TRANS64.TRYWAIT P0, [R4+URZ+0x28c40], R2 ;  /* 0x028c4002040075a7 */ /* 0x001064000800017f */
[----:B-1----:R-:W-:Y:S05]  /*14b60*/  @!P0 NANOSLEEP.SYNCS 0x989680 ;  /* 0x009896800000895d */ /* 0x002fea0003900000 */
[----:B------:R-:W1:Y:S02]  /*14b70*/  @!P0 SYNCS.PHASECHK.TRANS64 P0, [R4+URZ+0x28c40], R2 ;  /* 0x028c4002040085a7 */ /* 0x000e64000800007f */
[----:B-1----:R-:W-:Y:S05]  /*14b80*/  @!P0 BRA `(.L_x_7961) ;  /* 0xfffffffc00f08947 */ /* 0x002fea000383ffff */
[----:B------:R-:W-:Y:S05]  /*14b90*/  BRA `(.L_x_8048) ;  /* 0xffffffc800147947 */ /* 0x000fea000383ffff */
.L_x_7966:
[----:B-1----:R1:W2:Y:S02]  /*14ba0*/  SYNCS.PHASECHK.TRANS64.TRYWAIT P0, [R4+URZ+0x28c60], R2 ;  /* 0x028c6002040075a7 */ /* 0x0022a4000800017f */
[----:B--2---:R-:W-:Y:S05]  /*14bb0*/  @!P0 NANOSLEEP.SYNCS 0x989680 ;  /* 0x009896800000895d */ /* 0x004fea0003900000 */
[----:B------:R-:W2:Y:S02]  /*14bc0*/  @!P0 SYNCS.PHASECHK.TRANS64 P0, [R4+URZ+0x28c60], R2 ;  /* 0x028c6002040085a7 */ /* 0x000ea4000800007f */
[----:B--2---:R-:W-:Y:S05]  /*14bd0*/  @!P0 BRA `(.L_x_7966) ;  /* 0xfffffffc00f08947 */ /* 0x004fea000383ffff */
[----:B------:R-:W-:Y:S05]  /*14be0*/  BRA `(.L_x_8049) ;  /* 0xffffffc800987947 */ /* 0x000fea000383ffff */
.L_x_7981:
[----:B-1----:R1:W2:Y:S02]  /*14bf0*/  SYNCS.PHASECHK.TRANS64.TRYWAIT P0, [R4+URZ+0x28c40], R2 ;  /* 0x028c4002040075a7 */ /* 0x0022a4000800017f */
[----:B--2---:R-:W-:Y:S05]  /*14c00*/  @!P0 NANOSLEEP.SYNCS 0x989680 ;  /* 0x009896800000895d */ /* 0x004fea0003900000 */
[----:B------:R-:W2:Y:S02]  /*14c10*/  @!P0 SYNCS.PHASECHK.TRANS64 P0, [R4+URZ+0x28c40], R2 ;  /* 0x028c4002040085a7 */ /* 0x000ea4000800007f */
[----:B--2---:R-:W-:Y:S05]  /*14c20*/  @!P0 BRA `(.L_x_7981) ;  /* 0xfffffffc00f08947 */ /* 0x004fea000383ffff */
[----:B------:R-:W-:Y:S05]  /*14c30*/  BRA `(.L_x_8050) ;  /* 0xffffffd400847947 */ /* 0x000fea000383ffff */
.L_x_7986:
[----:B0-----:R0:W2:Y:S02]  /*14c40*/  SYNCS.PHASECHK.TRANS64.TRYWAIT P0, [R4+URZ+0x28c60], R2 ;  /* 0x028c6002040075a7 */ /* 0x0010a4000800017f */
[----:B--2---:R-:W-:Y:S05]  /*14c50*/  @!P0 NANOSLEEP.SYNCS 0x989680 ;  /* 0x009896800000895d */ /* 0x004fea0003900000 */
[----:B------:R-:W2:Y:S02]  /*14c60*/  @!P0 SYNCS.PHASECHK.TRANS64 P0, [R4+URZ+0x28c60], R2 ;  /* 0x028c6002040085a7 */ /* 0x000ea4000800007f */
[----:B--2---:R-:W-:Y:S05]  /*14c70*/  @!P0 BRA `(.L_x_7986) ;  /* 0xfffffffc00f08947 */ /* 0x004fea000383ffff */
[----:B------:R-:W-:Y:S05]  /*14c80*/  BRA `(.L_x_8051) ;  /* 0xffffffd8000c7947 */ /* 0x000fea000383ffff */
.L_x_8002:
        /* <DEDUP_REMOVED lines=8> */
.L_x_8053:
[----:B------:R-:W-:Y:S05]  /*14d10*/  BSYNC B0 ;  /* 0x0000000000007941 */ /* 0x000fea0003800000 */
.L_x_8052:
        /* <DEDUP_REMOVED lines=9> */
.L_x_8054:
        /* <DEDUP_REMOVED lines=18> */
.L_x_8055:
[----:B------:R-:W-:Y:S01]  /*14ed0*/  IMAD.MOV.U32 R12, RZ, RZ, 0x2 ;  /* 0x00000002ff0c7424 */ /* 0x000fe200078e00ff */
[----:B------:R-:W-:-:S05]  /*14ee0*/  SEL R5, R14, RZ, P1 ;  /* 0x000000ff0e057207 */ /* 0x000fca0000800000 */
[----:B------:R-:W-:-:S04]  /*14ef0*/  IMAD.IADD R3, R2, 0x1, R5 ;  /* 0x0000000102037824 */ /* 0x000fc800078e0205 */
[----:B------:R-:W-:-:S07]  /*14f00*/  IMAD.MOV.U32 R13, RZ, RZ, R3 ;  /* 0x000000ffff0d7224 */ /* 0x000fce00078e0003 */
[----:B------:R-:W-:Y:S05]  /*14f10*/  WARPSYNC.COLLECTIVE R15, `(.L_x_8056) ;  /* 0x000000000f087348 */ /* 0x000fea0003c00000 */
[----:B------:R0:W1:Y:S02]  /*14f20*/  SHFL.UP P6, R14, R13, R12, R11 ;  /* 0x0400000c0d0e7389 */ /* 0x00006400000c000b */
[----:B01----:R-:W-:Y:S01]  /*14f30*/  ENDCOLLECTIVE ;  /* 0x000000000000791b */ /* 0x003fe20003800000 */
.L_x_8056:
[----:B------:R-:W-:Y:S01]  /*14f40*/  IMAD.MOV.U32 R12, RZ, RZ, 0x4 ;  /* 0x00000004ff0c7424 */ /* 0x000fe200078e00ff */
[----:B------:R-:W-:-:S05]  /*14f50*/  SEL R14, R14, RZ, P2 ;  /* 0x000000ff0e0e7207 */ /* 0x000fca0001000000 */
[----:B------:R-:W-:-:S04]  /*14f60*/  IMAD.IADD R3, R3, 0x1, R14 ;  /* 0x0000000103037824 */ /* 0x000fc800078e020e */
[----:B------:R-:W-:-:S07]  /*14f70*/  IMAD.MOV.U32 R13, RZ, RZ, R3 ;  /* 0x000000ffff0d7224 */ /* 0x000fce00078e0003 */
[----:B------:R-:W-:Y:S05]  /*14f80*/  WARPSYNC.COLLECTIVE R15, `(.L_x_8057) ;  /* 0x000000000f087348 */ /* 0x000fea0003c00000 */
[----:B------:R0:W1:Y:S02]  /*14f90*/  SHFL.UP P6, R14, R13, R12, R11 ;  /* 0x0400000c0d0e7389 */ /* 0x00006400000c000b */
[----:B01----:R-:W-:Y:S01]  /*14fa0*/  ENDCOLLECTIVE ;  /* 0x000000000000791b */ /* 0x003fe20003800000 */
.L_x_8057:
[----:B------:R-:W-:Y:S01]  /*14fb0*/  IMAD.MOV.U32 R12, RZ, RZ, 0x8 ;  /* 0x00000008ff0c7424 */ /* 0x000fe200078e00ff */
[----:B------:R-:W-:-:S05]  /*14fc0*/  SEL R14, R14, RZ, P3 ;  /* 0x000000ff0e0e7207 */ /* 0x000fca0001800000 */
[----:B------:R-:W-:-:S04]  /*14fd0*/  IMAD.IADD R3, R3, 0x1, R14 ;  /* 0x0000000103037824 */ /* 0x000fc800078e020e */
[----:B------:R-:W-:-:S07]  /*14fe0*/  IMAD.MOV.U32 R13, RZ, RZ, R3 ;  /* 0x000000ffff0d7224 */ /* 0x000fce00078e0003 */
[----:B------:R-:W-:Y:S05]  /*14ff0*/  WARPSYNC.COLLECTIVE R15, `(.L_x_8058) ;  /* 0x000000000f087348 */ /* 0x000fea0003c00000 */
[----:B------:R0:W1:Y:S02]  /*15000*/  SHFL.UP P6, R14, R13, R12, R11 ;  /* 0x0400000c0d0e7389 */ /* 0x00006400000c000b */
[----:B01----:R-:W-:Y:S01]  /*15010*/  ENDCOLLECTIVE ;  /* 0x000000000000791b */ /* 0x003fe20003800000 */
.L_x_8058:
[----:B------:R-:W-:Y:S01]  /*15020*/  IMAD.MOV.U32 R12, RZ, RZ, 0x10 ;  /* 0x00000010ff0c7424 */ /* 0x000fe200078e00ff */
[----:B------:R-:W-:-:S05]  /*15030*/  SEL R14, R14, RZ, P4 ;  /* 0x000000ff0e0e7207 */ /* 0x000fca0002000000 */
[----:B------:R-:W-:-:S04]  /*15040*/  IMAD.IADD R3, R3, 0x1, R14 ;  /* 0x0000000103037824 */ /* 0x000fc800078e020e */
[----:B------:R-:W-:-:S07]  /*15050*/  IMAD.MOV.U32 R13, RZ, RZ, R3 ;  /* 0x000000ffff0d7224 */ /* 0x000fce00078e0003 */
[----:B------:R-:W-:Y:S05]  /*15060*/  WARPSYNC.COLLECTIVE R15, `(.L_x_8059) ;  /* 0x000000000f087348 */ /* 0x000fea0003c00000 */
[----:B------:R0:W1:Y:S02]  /*15070*/  SHFL.UP P6, R14, R13, R12, R11 ;  /* 0x0400000c0d0e7389 */ /* 0x00006400000c000b */
[----:B01----:R-:W-:Y:S01]  /*15080*/  ENDCOLLECTIVE ;  /* 0x000000000000791b */ /* 0x003fe20003800000 */
.L_x_8059:
        /* <DEDUP_REMOVED lines=8> */
.L_x_8060:
[----:B------:R-:W-:Y:S05]  /*15110*/  BRA `(.L_x_8061) ;  /* 0xffffffe0007c7947 */ /* 0x000fea000383ffff */
.L_x_8007:
        /* <DEDUP_REMOVED lines=8> */
.L_x_8063:
[----:B------:R-:W-:Y:S05]  /*151a0*/  BSYNC B0 ;  /* 0x0000000000007941 */ /* 0x000fea0003800000 */
.L_x_8062:
        /* <DEDUP_REMOVED lines=8> */
.L_x_8064:
[----:B------:R-:W-:Y:S01]  /*15230*/  IMAD.MOV.U32 R12, RZ, RZ, 0x4 ;  /* 0x00000004ff0c7424 */ /* 0x000fe200078e00ff */
[----:B------:R-:W-:-:S05]  /*15240*/  SEL R4, R14, RZ, P2 ;  /* 0x000000ff0e047207 */ /* 0x000fca0001000000 */
[----:B------:R-:W-:-:S04]  /*15250*/  IMAD.IADD R4, R13, 0x1, R4 ;  /* 0x000000010d047824 */ /* 0x000fc800078e0204 */
[----:B------:R-:W-:-:S07]  /*15260*/  IMAD.MOV.U32 R13, RZ, RZ, R4 ;  /* 0x000000ffff0d7224 */ /* 0x000fce00078e0004 */
[----:B------:R-:W-:Y:S05]  /*15270*/  WARPSYNC.COLLECTIVE R15, `(.L_x_8065) ;  /* 0x000000000f087348 */ /* 0x000fea0003c00000 */
[----:B------:R0:W1:Y:S02]  /*15280*/  SHFL.UP P6, R14, R13, R12, R11 ;  /* 0x0400000c0d0e7389 */ /* 0x00006400000c000b */
[----:B01----:R-:W-:Y:S01]  /*15290*/  ENDCOLLECTIVE ;  /* 0x000000000000791b */ /* 0x003fe20003800000 */
.L_x_8065:
[----:B------:R-:W-:Y:S01]  /*152a0*/  IMAD.MOV.U32 R12, RZ, RZ, 0x8 ;  /* 0x00000008ff0c7424 */ /* 0x000fe200078e00ff */
[----:B------:R-:W-:-:S05]  /*152b0*/  SEL R5, R14, RZ, P3 ;  /* 0x000000ff0e057207 */ /* 0x000fca0001800000 */
[----:B------:R-:W-:-:S04]  /*152c0*/  IMAD.IADD R5, R4, 0x1, R5 ;  /* 0x0000000104057824 */ /* 0x000fc800078e0205 */
[----:B------:R-:W-:-:S07]  /*152d0*/  IMAD.MOV.U32 R13, RZ, RZ, R5 ;  /* 0x000000ffff0d7224 */ /* 0x000fce00078e0005 */
[----:B------:R-:W-:Y:S05]  /*152e0*/  WARPSYNC.COLLECTIVE R15, `(.L_x_8066) ;  /* 0x000000000f087348 */ /* 0x000fea0003c00000 */
[----:B------:R0:W1:Y:S02]  /*152f0*/  SHFL.UP P6, R14, R13, R12, R11 ;  /* 0x0400000c0d0e7389 */ /* 0x00006400000c000b */
[----:B01----:R-:W-:Y:S01]  /*15300*/  ENDCOLLECTIVE ;  /* 0x000000000000791b */ /* 0x003fe20003800000 */
.L_x_8066:
[----:B------:R-:W-:Y:S01]  /*15310*/  IMAD.MOV.U32 R12, RZ, RZ, 0x10 ;  /* 0x00000010ff0c7424 */ /* 0x000fe200078e00ff */
[----:B------:R-:W-:-:S05]  /*15320*/  SEL R6, R14, RZ, P4 ;  /* 0x000000ff0e067207 */ /* 0x000fca0002000000 */
[----:B------:R-:W-:-:S04]  /*15330*/  IMAD.IADD R6, R5, 0x1, R6 ;  /* 0x0000000105067824 */ /* 0x000fc800078e0206 */
[----:B------:R-:W-:-:S07]  /*15340*/  IMAD.MOV.U32 R13, RZ, RZ, R6 ;  /* 0x000000ffff0d7224 */ /* 0x000fce00078e0006 */
[----:B------:R-:W-:Y:S05]  /*15350*/  WARPSYNC.COLLECTIVE R15, `(.L_x_8067) ;  /* 0x000000000f087348 */ /* 0x000fea0003c00000 */
[----:B------:R0:W1:Y:S02]  /*15360*/  SHFL.UP P6, R14, R13, R12, R11 ;  /* 0x0400000c0d0e7389 */ /* 0x00006400000c000b */
[----:B01----:R-:W-:Y:S01]  /*15370*/  ENDCOLLECTIVE ;  /* 0x000000000000791b */ /* 0x003fe20003800000 */
.L_x_8067:
        /* <DEDUP_REMOVED lines=8> */
.L_x_8068:
[----:B------:R-:W-:Y:S05]  /*15400*/  BRA `(.L_x_8069) ;  /* 0xffffffe0005c7947 */ /* 0x000fea000383ffff */
.L_x_8009:
[----:B------:R-:W-:Y:S01]  /*15410*/  BSSY B0, `(.L_x_8070) ;  /* 0x0000006000007945 */ /* 0x000fe20003800000 */
[----:B------:R-:W-:Y:S01]  /*15420*/  PLOP3.LUT P6, PT, P6, PT, PT, 0x8, 0x0 ;  /* 0x000000000000781c */ /* 0x000fe200037ce170 */
[----:B------:R-:W-:-:S12]  /*15430*/  IMAD.MOV.U32 R15, RZ, RZ, -0x1 ;  /* 0xffffffffff0f7424 */ /* 0x000fd800078e00ff */
[----:B01---5:R-:W-:Y:S05]  /*15440*/  WARPSYNC.COLLECTIVE R15, `(.L_x_8071) ;  /* 0x000000000f087348 */ /* 0x023fea0003c00000 */
[----:B------:R-:W-:Y:S01]  /*15450*/  VOTE.ANY R14, PT, P6 ;  /* 0x00000000000e7806 */ /* 0x000fe200030e0100 */
[----:B01---5:R-:W-:Y:S06]  /*15460*/  ENDCOLLECTIVE ;  /* 0x000000000000791b */ /* 0x023fec0003800000 */
.L_x_8071:
[----:B------:R-:W-:Y:S05]  /*15470*/  BSYNC B0 ;  /* 0x0000000000007941 */ /* 0x000fea0003800000 */
.L_x_8070:
        /* <DEDUP_REMOVED lines=9> */
.L_x_8072:
[----:B------:R-:W-:Y:S01]  /*15510*/  IMAD.MOV.U32 R17, RZ, RZ, R14 ;  /* 0x000000ffff117224 */ /* 0x000fe200078e000e */
[----:B------:R-:W-:Y:S06]  /*15520*/  BRA `(.L_x_8073) ;  /* 0xffffffe0004c7947 */ /* 0x000fec000383ffff */
.L_x_8011:
[----:B------:R-:W-:Y:S01]  /*15530*/  BSSY B0, `(.L_x_8074) ;  /* 0x0000007000007945 */ /* 0x000fe20003800000 */
[----:B------:R-:W-:Y:S02]  /*15540*/  IMAD.MOV.U32 R13, RZ, RZ, R3 ;  /* 0x000000ffff0d7224 */ /* 0x000fe400078e0003 */
[----:B------:R-:W-:Y:S02]  /*15550*/  IMAD.MOV.U32 R11, RZ, RZ, 0x1f ;  /* 0x0000001fff0b7424 */ /* 0x000fe400078e00ff */
[----:B------:R-:W-:-:S07]  /*15560*/  IMAD.MOV.U32 R15, RZ, RZ, -0x1 ;  /* 0xffffffffff0f7424 */ /* 0x000fce00078e00ff */
[----:B0123-5:R-:W-:Y:S05]  /*15570*/  WARPSYNC.COLLECTIVE R15, `(.L_x_8075) ;  /* 0x000000000f087348 */ /* 0x02ffea0003c00000 */
[----:B------:R4:W0:Y:S02]  /*15580*/  SHFL.IDX P6, R14, R13, R12, R11 ;  /* 0x0000000c0d0e7389 */ /* 0x00082400000c000b */
[----:B012345:R-:W-:Y:S01]  /*15590*/  ENDCOLLECTIVE ;  /* 0x000000000000791b */ /* 0x03ffe20003800000 */
.L_x_8075:
[----:B------:R-:W-:Y:S05]  /*155a0*/  BSYNC B0 ;  /* 0x0000000000007941 */ /* 0x000fea0003800000 */
.L_x_8074:
[----:B------:R-:W-:Y:S01]  /*155b0*/  IMAD.MOV.U32 R5, RZ, RZ, R14 ;  /* 0x000000ffff057224 */ /* 0x000fe200078e000e */
[----:B------:R-:W-:Y:S06]  /*155c0*/  BRA `(.L_x_8010) ;  /* 0xffffffe000407947 */ /* 0x000fec000383ffff */
.L_x_8015:
[----:B-1----:R1:W2:Y:S02]  /*155d0*/  SYNCS.PHASECHK.TRANS64.TRYWAIT P0, [R0+URZ+0x28c20], R3 ;  /* 0x028c2003000075a7 */ /* 0x0022a4000800017f */
[----:B--2---:R-:W-:Y:S05]  /*155e0*/  @!P0 NANOSLEEP.SYNCS 0x989680 ;  /* 0x009896800000895d */ /* 0x004fea0003900000 */
[----:B------:R-:W2:Y:S02]  /*155f0*/  @!P0 SYNCS.PHASECHK.TRANS64 P0, [R0+URZ+0x28c20], R3 ;  /* 0x028c2003000085a7 */ /* 0x000ea4000800007f */
[----:B--2---:R-:W-:Y:S05]  /*15600*/  @!P0 BRA `(.L_x_8015) ;  /* 0xfffffffc00f08947 */ /* 0x004fea000383ffff */
[----:B------:R-:W-:Y:S05]  /*15610*/  BRA `(.L_x_8076) ;  /* 0xffffffe400c07947 */ /* 0x000fea000383ffff */
.L_x_8016:
        /* <DEDUP_REMOVED lines=8> */
[----:B01---5:R-:W-:Y:S05]  /*156a0*/  WARPSYNC.COLLECTIVE R15, `(.L_x_8078) ;  /* 0x000000000f087348 */ /* 0x023fea0003c00000 */
[----:B------:R2:W3:Y:S02]  /*156b0*/  SHFL.IDX P6, R14, R13, R12, R11 ;  /* 0x0000000c0d0e7389 */ /* 0x0004e400000c000b */
[----:B0123-5:R-:W-:Y:S01]  /*156c0*/  ENDCOLLECTIVE ;  /* 0x000000000000791b */ /* 0x02ffe20003800000 */
.L_x_8078:
[----:B------:R-:W-:Y:S05]  /*156d0*/  BSYNC B0 ;  /* 0x0000000000007941 */ /* 0x000fea0003800000 */
.L_x_8077:
[----:B------:R-:W-:Y:S05]  /*156e0*/  BRA `(.L_x_8079) ;  /* 0xffffffe400a87947 */ /* 0x000fea000383ffff */
.L_x_8019:
[----:B------:R-:W-:Y:S01]  /*156f0*/  BSSY B1, `(.L_x_8080) ;  /* 0x0000006000017945 */ /* 0x000fe20003800000 */
[----:B------:R-:W-:-:S07]  /*15700*/  IMAD.MOV.U32 R15, RZ, RZ, -0x1 ;  /* 0xffffffffff0f7424 */ /* 0x000fce00078e00ff */
[----:B012--5:R-:W-:Y:S05]  /*15710*/  WARPSYNC.COLLECTIVE R15, `(.L_x_8081) ;  /* 0x000000000f0c7348 */ /* 0x027fea0003c00000 */
[----:B------:R-:W-:Y:S02]  /*15720*/  ELECT P6, UR62, PT ;  /* 0x00000000003e782f */ /* 0x000fe400038c0000 */
[----:B------:R-:W-:Y:S01]  /*15730*/  MOV R14, UR62 ;  /* 0x0000003e000e7c02 */ /* 0x000fe20008000f00 */
[----:B012--5:R-:W-:Y:S10]  /*15740*/  ENDCOLLECTIVE ;  /* 0x000000000000791b */ /* 0x027ff40003800000 */
.L_x_8081:
[----:B------:R-:W-:Y:S05]  /*15750*/  BSYNC B1 ;  /* 0x0000000000017941 */ /* 0x000fea0003800000 */
.L_x_8080:
[----:B------:R-:W-:Y:S05]  /*15760*/  BRA `(.L_x_8082) ;  /* 0xffffffe400a07947 */ /* 0x000fea000383ffff */
.L_x_8021:
[----:B0-----:R0:W1:Y:S02]  /*15770*/  SYNCS.PHASECHK.TRANS64.TRYWAIT P0, [R6+URZ], R5 ;  /* 0x00000005060075a7 */ /* 0x001064000800017f */
[----:B-1----:R-:W-:Y:S05]  /*15780*/  @!P0 NANOSLEEP.SYNCS 0x989680 ;  /* 0x009896800000895d */ /* 0x002fea0003900000 */
[----:B------:R-:W1:Y:S02]  /*15790*/  @!P0 SYNCS.PHASECHK.TRANS64 P0, [R6+URZ], R5 ;  /* 0x00000005060085a7 */ /* 0x000e64000800007f */
[----:B-1----:R-:W-:Y:S05]  /*157a0*/  @!P0 BRA `(.L_x_8021) ;  /* 0xfffffffc00f08947 */ /* 0x002fea000383ffff */
[----:B------:R-:W-:Y:S05]  /*157b0*/  BRA `(.L_x_8083) ;  /* 0xffffffe400dc7947 */ /* 0x000fea000383ffff */
.L_x_8022:
[----:B-1----:R1:W2:Y:S02]  /*157c0*/  SYNCS.PHASECHK.TRANS64.TRYWAIT P0, [R7+URZ], R2 ;  /* 0x00000002070075a7 */ /* 0x0022a4000800017f */
[----:B--2---:R-:W-:Y:S05]  /*157d0*/  @!P0 NANOSLEEP.SYNCS 0x989680 ;  /* 0x009896800000895d */ /* 0x004fea0003900000 */
[----:B------:R-:W2:Y:S02]  /*157e0*/  @!P0 SYNCS.PHASECHK.TRANS64 P0, [R7+URZ], R2 ;  /* 0x00000002070085a7 */ /* 0x000ea4000800007f */
[----:B--2---:R-:W-:Y:S05]  /*157f0*/  @!P0 BRA `(.L_x_8022) ;  /* 0xfffffffc00f08947 */ /* 0x004fea000383ffff */
[----:B------:R-:W-:Y:S05]  /*15800*/  BRA `(.L_x_8084) ;  /* 0xffffffe400d07947 */ /* 0x000fea000383ffff */
.L_x_8024:
[----:B--2---:R2:W3:Y:S02]  /*15810*/  SYNCS.PHASECHK.TRANS64.TRYWAIT P0, [R4+URZ], R5 ;  /* 0x00000005040075a7 */ /* 0x0044e4000800017f */
[----:B---3--:R-:W-:Y:S05]  /*15820*/  @!P0 NANOSLEEP.SYNCS 0x989680 ;  /* 0x009896800000895d */ /* 0x008fea0003900000 */
[----:B------:R-:W3:Y:S02]  /*15830*/  @!P0 SYNCS.PHASECHK.TRANS64 P0, [R4+URZ], R5 ;  /* 0x00000005040085a7 */ /* 0x000ee4000800007f */
[----:B---3--:R-:W-:Y:S05]  /*15840*/  @!P0 BRA `(.L_x_8024) ;  /* 0xfffffffc00f08947 */ /* 0x008fea000383ffff */
[----:B------:R-:W-:Y:S05]  /*15850*/  BRA `(.L_x_8085) ;  /* 0xffffffe400d87947 */ /* 0x000fea000383ffff */
.L_x_8086:
        /* <DEDUP_REMOVED lines=10> */
.L_x_15301:


//--------------------- .text._ZN7cutlass13device_kernelIN5flash11enable_sm90INS1_16FlashAttnFwdSm90INS1_25CollectiveMainloopFwdSm90ILi2EN4cute5tupleIJNS5_1CILi1EEES8_S8_EEENS6_IJNS7_ILi64EEESA_SA_EEELi512ENS_6half_tEfNS_4arch4Sm90ELb1ELb0ELb1ELb1ELb0ELb1ELb0ELb0ELb0ELb1ELb0ELb0EEENS1_21CollectiveEpilogueFwdINS6_IJSA_NS7_ILi512EEESA_EEES9_SC_SE_Li256ELb1ELb1ELb0ELb0EEENS1_36VarlenDynamicPersistentTileSchedulerILi64ELi64ELi256ELi128ELb0ELb1ELb1ELb1ELb1ELb1EEEEEEEEEvNT_6ParamsE --------------------------
	.section	.text._ZN7cutlass13device_kernelIN5flash11enable_sm90INS1_16FlashAttnFwdSm90INS1_25CollectiveMainloopFwdSm90ILi2EN4cute5tupleIJNS5_1CILi1EEES8_S8_EEENS6_IJNS7_ILi64EEESA_SA_EEELi512ENS_6half_tEfNS_4arch4Sm90ELb1ELb0ELb1ELb1ELb0ELb1ELb0ELb0ELb0ELb1ELb0ELb0EEENS1_21CollectiveEpilogueFwdINS6_IJSA_NS7_ILi512EEESA_EEES9_SC_SE_Li256ELb1ELb1ELb0ELb0EEENS1_36VarlenDynamicPersistentTileSchedulerILi64ELi64ELi256ELi128ELb0ELb1ELb1ELb1ELb1ELb1EEEEEEEEEvNT_6ParamsE,"ax",@progbits
	.align	128
.text._ZN7cutlass13device_kernelIN5flash11enable_sm90INS1_16FlashAttnFwdSm90INS1_25CollectiveMainloopFwdSm90ILi2EN4cute5tupleIJNS5_1CILi1EEES8_S8_EEENS6_IJNS7_ILi64EEESA_SA_EEELi512ENS_6half_tEfNS_4arch4Sm90ELb1ELb0ELb1ELb1ELb0ELb1ELb0ELb0ELb0ELb1ELb0ELb0EEENS1_21CollectiveEpilogueFwdINS6_IJSA_NS7_ILi512EEESA_EEES9_SC_SE_Li256ELb1ELb1ELb0ELb0EEENS1_36VarlenDynamicPersistentTileSchedulerILi64ELi64ELi256ELi128ELb0ELb1ELb1ELb1ELb1ELb1EEEEEEEEEvNT_6ParamsE:
        .type           _ZN7cutlass13device_kernelIN5flash11enable_sm90INS1_16FlashAttnFwdSm90INS1_25CollectiveMainloopFwdSm90ILi2EN4cute5tupleIJNS5_1CILi1EEES8_S8_EEENS6_IJNS7_ILi64EEESA_SA_EEELi512ENS_6half_tEfNS_4arch4Sm90ELb1ELb0ELb1ELb1ELb0ELb1ELb0ELb0ELb0ELb1ELb0ELb0EEENS1_21CollectiveEpilogueFwdINS6_IJSA_NS7_ILi512EEESA_EEES9_SC_SE_Li256ELb1ELb1ELb0ELb0EEENS1_36VarlenDynamicPersistentTileSchedulerILi64ELi64ELi256ELi128ELb0ELb1ELb1ELb1ELb1ELb1EEEEEEEEEvNT_6ParamsE,@function
        .size           _ZN7cutlass13device_kernelIN5flash11enable_sm90INS1_16FlashAttnFwdSm90INS1_25CollectiveMainloopFwdSm90ILi2EN4cute5tupleIJNS5_1CILi1EEES8_S8_EEENS6_IJNS7_ILi64EEESA_SA_EEELi512ENS_6half_tEfNS_4arch4Sm90ELb1ELb0ELb1ELb1ELb0ELb1ELb0ELb0ELb0ELb1ELb0ELb0EEENS1_21CollectiveEpilogueFwdINS6_IJSA_NS7_ILi512EEESA_EEES9_SC_SE_Li256ELb1ELb1ELb0ELb0EEENS1_36VarlenDynamicPersistentTileSchedulerILi64ELi64ELi256ELi128ELb0ELb1ELb1ELb1ELb1ELb1EEEEEEEEEvNT_6ParamsE,(.L_x_15302 - _ZN7cutlass13device_kernelIN5flash11enable_sm90INS1_16FlashAttnFwdSm90INS1_25CollectiveMainloopFwdSm90ILi2EN4cute5tupleIJNS5_1CILi1EEES8_S8_EEENS6_IJNS7_ILi64EEESA_SA_EEELi512ENS_6half_tEfNS_4arch4Sm90ELb1ELb0ELb1ELb1ELb0ELb1ELb0ELb0ELb0ELb1ELb0ELb0EEENS1_21CollectiveEpilogueFwdINS6_IJSA_NS7_ILi512EEESA_EEES9_SC_SE_Li256ELb1ELb1ELb0ELb0EEENS1_36VarlenDynamicPersistentTileSchedulerILi64ELi64ELi256ELi128ELb0ELb1ELb1ELb1ELb1ELb1EEEEEEEEEvNT_6ParamsE)
        .other          _ZN7cutlass13device_kernelIN5flash11enable_sm90INS1_16FlashAttnFwdSm90INS1_25CollectiveMainloopFwdSm90ILi2EN4cute5tupleIJNS5_1CILi1EEES8_S8_EEENS6_IJNS7_ILi64EEESA_SA_EEELi512ENS_6half_tEfNS_4arch4Sm90ELb1ELb0ELb1ELb1ELb0ELb1ELb0ELb0ELb0ELb1ELb0ELb0EEENS1_21CollectiveEpilogueFwdINS6_IJSA_NS7_ILi512EEESA_EEES9_SC_SE_Li256ELb1ELb1ELb0ELb0EEENS1_36VarlenDynamicPersistentTileSchedulerILi64ELi64ELi256ELi128ELb0ELb1ELb1ELb1ELb1ELb1EEEEEEEEEvNT_6ParamsE,@"STO_CUDA_ENTRY STV_DEFAULT"
_ZN7cutlass13device_kernelIN5flash11enable_sm90INS1_16FlashAttnFwdSm90INS1_25CollectiveMainloopFwdSm90ILi2EN4cute5tupleIJNS5_1CILi1EEES8_S8_EEENS6_IJNS7_ILi64EEESA_SA_EEELi512ENS_6half_tEfNS_4arch4Sm90ELb1ELb0ELb1ELb1ELb0ELb1ELb0ELb0ELb0ELb1ELb0ELb0EEENS1_21CollectiveEpilogueFwdINS6_IJSA_NS7_ILi512EEESA_EEES9_SC_SE_Li256ELb1ELb1ELb0ELb0EEENS1_36VarlenDynamicPersistentTileSchedulerILi64ELi64ELi256ELi128ELb0ELb1ELb1ELb1ELb1ELb1EEEEEEEEEvNT_6ParamsE:
        /* <DEDUP_REMOVED lines=23> */
.L_x_8088:
[----:B------:R-:W-:Y:S05]  /*0170*/  BSYNC B0 ;  /* 0x0000000000007941 */ /* 0x000fea0003800000 */
.L_x_8087:
        /* <DEDUP_REMOVED lines=37> */
.L_x_8089:
        /* <DEDUP_REMOVED lines=22> */
.L_x_8090:
        /* <DEDUP_REMOVED lines=18> */
.L_x_8091:
        /* <DEDUP_REMOVED lines=22> */
.L_x_8092:
        /* <DEDUP_REMOVED lines=22> */
.L_x_8093:
        /* <DEDUP_REMOVED lines=9> */
.L_x_8096:
[----:B------:R-:W-:-:S08]  /*09a0*/  NOP ;  /* 0x0000000000007918 */ /* 0x000fd00000000000 */
[----:B------:R-:W0:Y:S02]  /*09b0*/  USETMAXREG.TRY_ALLOC.CTAPOOL UP0, 0xf0 ;  /* 0x000000f0000079c8 */ /* 0x000e240008000600 */
[----:B0-----:R-:W-:-:S13]  /*09c0*/  PLOP3.LUT P0, PT, PT, PT, UP0, 0x80, 0x0 ;  /* 0x000000000000781c */ /* 0x001fda0003f0f008 */
[----:B------:R-:W-:Y:S05]  /*09d0*/  @!P0 BRA `(.L_x_8096) ;  /* 0xfffffffc00f08947 */ /* 0x000fea000383ffff */
[----:B------:R-:W-:Y:S01]  /*09e0*/  SHF.R.U32.HI R0, RZ, 0x7, R4 ;  /* 0x00000007ff007819 */ /* 0x000fe20000011604 */
[----:B------:R-:W0:Y:S01]  /*09f0*/  S2UR UR5, SR_CgaCtaId ;  /* 0x00000000000579c3 */ /* 0x000e220000008800 */
[----:B------:R-:W-:Y:S02]  /*0a00*/  UMOV UR4, 0x400 ;  /* 0x0000040000047882 */ /* 0x000fe40000000000 */
[----:B------:R-:W-:-:S13]  /*0a10*/  ISETP.NE.AND P0, PT, R0, 0x1, PT ;  /* 0x000000010000780c */ /* 0x000fda0003f05270 */
[----:B------:R-:W-:Y:S06]  /*0a20*/  @!P0 BAR.ARV 0x8, 0x100 ;  /* 0x0204000000008b1d */ /* 0x000fec0000002000 */
[----:B------:R-:W-:Y:S01]  /*0a30*/  ISETP.GE.U32.AND P0, PT, R4, 0x100, PT ;  /* 0x000001000400780c */ /* 0x000fe20003f06070 */
[----:B0-----:R-:W-:-:S06]  /*0a40*/  ULEA UR4, UR5, UR4, 0x18 ;  /* 0x0000000405047291 */ /* 0x001fcc000f8ec03f */
[----:B------:R-:W-:Y:S01]  /*0a50*/  IMAD.U32 R2, RZ, RZ, UR4 ;  /* 0x00000004ff027e24 */ /* 0x000fe2000f8e00ff */
[----:B------:R-:W-:-:S05]  /*0a60*/  ULDC UR4, c[0x0][0xc3c] ;  /* 0x00030f0000047ab9 */ /* 0x000fca0000000800 */
[----:B------:R-:W-:Y:S08]  /*0a70*/  @P0 BAR.ARV 0xf, 0x100 ;  /* 0x03c4000000000b1d */ /* 0x000ff00000002000 */
[----:B------:R-:W-:Y:S06]  /*0a80*/  BAR.SYNC.DEFER_BLOCKING 0x5, 0x180 ;  /* 0x0146000000007b1d */ /* 0x000fec0000010000 */
[----:B------:R-:W0:Y:S02]  /*0a90*/  LDS.128 R24, [R2+0x28cd0] ;  /* 0x028cd00002187984 */ /* 0x000e240000000c00 */
[----:B------:R-:W-:Y:S06]  /*0aa0*/  BAR.ARV 0x4, 0x180 ;  /* 0x0106000000007b1d */ /* 0x000fec0000002000 */
[----:B0-----:R-:W-:-:S13]  /*0ab0*/  ISETP.GE.AND P0, PT, R27, UR4, PT ;  /* 0x000000041b007c0c */ /* 0x001fda000bf06270 */
[----:B------:R-:W-:Y:S05]  /*0ac0*/  @P0 BRA `(.L_x_8097) ;  /* 0x000001b0008c0947 */ /* 0x000fea0003800000 */
[----:B------:R-:W2:Y:S01]  /*0ad0*/  LDL.LU R18, [R1+0x58] ;  /* 0x0000580001127983 */ /* 0x000ea20000300800 */
[----:B------:R-:W-:Y:S02]  /*0ae0*/  VIADD R15, R4, 0xffffff80 ;  /* 0xffffff80040f7836 */ /* 0x000fe40000000000 */
[----:B------:R-:W-:Y:S02]  /*0af0*/  IMAD.MOV.U32 R199, RZ, RZ, 0x20 ;  /* 0x00000020ffc77424 */ /* 0x000fe400078e00ff */
[----:B------:R-:W-:Y:S01]  /*0b00*/  IMAD.MOV.U32 R212, RZ, RZ, RZ ;  /* 0x000000ffffd47224 */ /* 0x000fe200078e00ff */
[----:B------:R-:W-:Y:S01]  /*0b10*/  SHF.R.S32.HI R0, RZ, 0x1f, R15 ;  /* 0x0000001fff007819 */ /* 0x000fe2000001140f */
[----:B------:R-:W-:Y:S02]  /*0b20*/  IMAD.MOV.U32 R22, RZ, RZ, RZ ;  /* 0x000000ffff167224 */ /* 0x000fe400078e00ff */
[----:B------:R-:W-:Y:S01]  /*0b30*/  IMAD.MOV.U32 R187, RZ, RZ, RZ ;  /* 0x000000ffffbb7224 */ /* 0x000fe200078e00ff */
[----:B------:R-:W-:-:S02]  /*0b40*/  LEA.HI R3, R0, R15, RZ, 0x7 ;  /* 0x0000000f00037211 */ /* 0x000fc400078f38ff */
[-C--:B------:R-:W-:Y:S02]  /*0b50*/  LEA.HI R6, R0, R15.reuse, RZ, 0x4 ;  /* 0x0000000f00067211 */ /* 0x080fe400078f20ff */
        /* <DEDUP_REMOVED lines=15> */
[----:B------:R-:W-:Y:S01]  /*0c50*/  SHF.R.S32.HI R8, RZ, 0x1f, R6 ;  /* 0x0000001fff087819 */ /* 0x000fe20000011406 */
[----:B------:R-:W-:Y:S01]  /*0c60*/  IMAD.IADD R14, R11, 0x1, -R14 ;  /* 0x000000010b0e7824 */ /* 0x000fe200078e0a0e */
[----:B------:R-:W-:Y:S02]  /*0c70*/  LEA.HI R13, R12, R201, RZ, 0x2 ;  /* 0x000000c90c0d7211 */ /* 0x000fe400078f10ff */
[----:B------:R-:W-:Y:S01]  /*0c80*/  LEA.HI R8, R8, R7, RZ, 0x3 ;  /* 0x0000000708087211 */ /* 0x000fe200078f18ff */
[----:B------:R-:W-:Y:S01]  /*0c90*/  IMAD.SHL.U32 R14, R14, 0x8, RZ ;  /* 0x000000080e0e7824 */ /* 0x000fe200078e00ff */
[C---:B------:R-:W-:Y:S01]  /*0ca0*/  LOP3.LUT R12, R10.reuse, 0xfffffff8, RZ, 0xc0, !PT ;  /* 0xfffffff80a0c7812 */ /* 0x040fe200078ec0ff */
[----:B------:R-:W-:Y:S01]  /*0cb0*/  IMAD.SHL.U32 R10, R10, 0x40, RZ ;  /* 0x000000400a0a7824 */ /* 0x000fe200078e00ff */
[----:B------:R-:W-:-:S02]  /*0cc0*/  LOP3.LUT R8, R8, 0xfffffff8, RZ, 0xc0, !PT ;  /* 0xfffffff808087812 */ /* 0x000fc400078ec0ff */
[----:B------:R-:W-:Y:S01]  /*0cd0*/  SHF.R.S32.HI R218, RZ, 0x7, R3 ;  /* 0x00000007ffda7819 */ /* 0x000fe20000011403 */
[----:B------:R-:W-:Y:S01]  /*0ce0*/  IMAD.IADD R12, R9, 0x1, -R12 ;  /* 0x00000001090c7824 */ /* 0x000fe200078e0a0c */
[----:B------:R-:W-:Y:S01]  /*0cf0*/  LOP3.LUT R16, R13, 0x3ffffc, RZ, 0xc0, !PT ;  /* 0x003ffffc0d107812 */ /* 0x000fe200078ec0ff */
[----:B------:R-:W-:Y:S01]  /*0d00*/  IMAD.IADD R8, R7, 0x1, -R8 ;  /* 0x0000000107087824 */ /* 0x000fe200078e0a08 */
[----:B------:R-:W-:Y:S01]  /*0d10*/  LOP3.LUT R7, R6, 0x7ffffffc, RZ, 0xc0, !PT ;  /* 0x7ffffffc06077812 */ /* 0x000fe200078ec0ff */
[----:B------:R-:W-:Y:S01]  /*0d20*/  IMAD R13, R218, 0x100, R9 ;  /* 0x00000100da0d7824 */ /* 0x000fe200078e0209 */
[----:B------:R-:W-:Y:S01]  /*0d30*/  LEA.HI R5, R5, R4, RZ, 0x5 ;  /* 0x0000000405057211 */ /* 0x000fe200078f28ff */
[----:B------:R-:W-:Y:S01]  /*0d40*/  IMAD.IADD R16, R201, 0x1, -R16 ;  /* 0x00000001c9107824 */ /* 0x000fe200078e0a10 */
[----:B------:R-:W-:Y:S01]  /*0d50*/  LOP3.LUT R10, R10, 0x7ffffe00, RZ, 0xc0, !PT ;  /* 0x7ffffe000a0a7812 */ /* 0x000fe200078ec0ff */
[----:B------:R-:W-:Y:S01]  /*0d60*/  IMAD.IADD R7, R4, 0x1, -R7 ;  /* 0x0000000104077824 */ /* 0x000fe200078e0a07 */
[-C--:B------:R-:W-:Y:S01]  /*0d70*/  LEA.HI R4, R0, R15.reuse, RZ, 0x3 ;  /* 0x0000000f00047211 */ /* 0x080fe200078f18ff */
[----:B------:R-:W-:Y:S01]  /*0d80*/  IMAD.SHL.U32 R9, R12, 0x40, RZ ;  /* 0x000000400c097824 */ /* 0x000fe200078e00ff */
[----:B------:R-:W-:Y:S01]  /*0d90*/  LEA.HI R0, R0, R15, RZ, 0x2 ;  /* 0x0000000f00007211 */ /* 0x000fe200078f10ff */
[----:B------:R-:W-:Y:S01]  /*0da0*/  IMAD R13, R16, 0x10, R13 ;  /* 0x00000010100d7824 */ /* 0x000fe200078e020d */
[----:B------:R-:W-:Y:S01]  /*0db0*/  LEA.HI R3, R3, R218, RZ, 0x1 ;  /* 0x000000da03037211 */ /* 0x000fe200078f08ff */
[----:B------:R-:W-:Y:S01]  /*0dc0*/  IMAD R10, R201, 0x400, R10 ;  /* 0x00000400c90a7824 */ /* 0x000fe200078e020a */
[----:B------:R-:W-:Y:S01]  /*0dd0*/  SHF.R.S32.HI R23, RZ, 0x2, R0 ;  /* 0x00000002ff177819 */ /* 0x000fe20000011400 */
[--C-:B------:R-:W-:Y:S01]  /*0de0*/  IMAD.U32 R233, R13, 0x40, R14.reuse ;  /* 0x000000400de97824 */ /* 0x100fe200078e000e */
[----:B------:R-:W-:Y:S01]  /*0df0*/  LOP3.LUT R9, R9, 0x1c0, RZ, 0xc0, !PT ;  /* 0x000001c009097812 */ /* 0x000fe200078ec0ff */
[----:B------:R-:W-:Y:S01]  /*0e00*/  IMAD.SHL.U32 R189, R7, 0x2, RZ ;  /* 0x0000000207bd7824 */ /* 0x000fe200078e00ff */
[----:B------:R-:W-:Y:S01]  /*0e10*/  LOP3.LUT R222, R0, 0xfffffffc, RZ, 0xc0, !PT ;  /* 0xfffffffc00de7812 */ /* 0x000fe200078ec0ff */
[----:B------:R-:W-:Y:S01]  /*0e20*/  VIADD R234, R23, 0x20 ;  /* 0x0000002017ea7836 */ /* 0x000fe20000000000 */
[----:B------:R-:W-:-:S02]  /*0e30*/  LOP3.LUT R14, R9, 0x8, R14, 0xf8, !PT ;  /* 0x00000008090e7812 */ /* 0x000fc400078ef80e */
[----:B------:R-:W-:Y:S01]  /*0e40*/  SHF.R.U32.HI R9, RZ, 0x3, R9 ;  /* 0x00000003ff097819 */ /* 0x000fe20000011609 */
[----:B------:R-:W-:Y:S01]  /*0e50*/  IMAD.IADD R222, R15, 0x1, -R222 ;  /* 0x000000010fde7824 */ /* 0x000fe200078e0ade */
[----:B------:R-:W-:Y:S01]  /*0e60*/  SHF.R.S32.HI R11, RZ, 0x1f, R234 ;  /* 0x0000001fff0b7819 */ /* 0x000fe200000114ea */
[----:B------:R-:W-:Y:S01]  /*0e70*/  IMAD.SHL.U32 R229, R234, 0x40, RZ ;  /* 0x00000040eae57824 */ /* 0x000fe200078e00ff */
[----:B------:R-:W-:Y:S01]  /*0e80*/  LOP3.LUT R9, R14, R9, RZ, 0x3c, !PT ;  /* 0x000000090e097212 */ /* 0x000fe200078e3cff */
[----:B------:R-:W-:Y:S01]  /*0e90*/  IMAD.SHL.U32 R16, R222, 0x8, RZ ;  /* 0x00000008de107824 */ /* 0x000fe200078e00ff */
[----:B------:R-:W-:Y:S01]  /*0ea0*/  LOP3.LUT R215, R4, 0xfffffff8, RZ, 0xc0, !PT ;  /* 0xfffffff804d77812 */ /* 0x000fe200078ec0ff */
[----:B------:R-:W-:Y:S01]  /*0eb0*/  IMAD.SHL.U32 R184, R222, 0x4, RZ ;  /* 0x00000004deb87824 */ /* 0x000fe200078e00ff */
[----:B------:R-:W-:Y:S02]  /*0ec0*/  LOP3.LUT R3, R3, 0xfffffe, RZ, 0xc0, !PT ;  /* 0x00fffffe03037812 */ /* 0x000fe400078ec0ff */
[----:B------:R-:W-:Y:S01]  /*0ed0*/  LEA.HI R11, R11, R234, RZ, 0x3 ;  /* 0x000000ea0b0b7211 */ /* 0x000fe200078f18ff */
[----:B------:R-:W-:Y:S01]  /*0ee0*/  IMAD.IADD R215, R15, 0x1, -R215 ;  /* 0x000000010fd77824 */ /* 0x000fe200078e0ad7 */
[----:B------:R-:W-:Y:S01]  /*0ef0*/  R2P PR, R12, 0x6 ;  /* 0x000000060c007804 */ /* 0x000fe20000000000 */
[----:B------:R-:W-:Y:S01]  /*0f00*/  IMAD.IADD R3, R218, 0x1, -R3 ;  /* 0x00000001da037824 */ /* 0x000fe200078e0a03 */
[----:B------:R-:W-:Y:S01]  /*0f10*/  IADD3 R9, R10, R9, RZ ;  /* 0x000000090a097210 */ /* 0x000fe20007ffe0ff */
[----:B------:R-:W-:Y:S01]  /*0f20*/  IMAD.SHL.U32 R11, R11, 0x40, RZ ;  /* 0x000000400b0b7824 */ /* 0x000fe200078e00ff */
[----:B------:R-:W-:Y:S01]  /*0f30*/  SHF.R.S32.HI R216, RZ, 0x3, R4 ;  /* 0x00000003ffd87819 */ /* 0x000fe20000011404 */
[----:B------:R-:W-:Y:S01]  /*0f40*/  IMAD.SHL.U32 R192, R215, 0x8, RZ ;  /* 0x00000008d7c07824 */ /* 0x000fe200078e00ff */
[----:B------:R-:W-:Y:S01]  /*0f50*/  SHF.R.S32.HI R5, RZ, 0x5, R5 ;  /* 0x00000005ff057819 */ /* 0x000fe20000011405 */
[----:B------:R-:W-:Y:S01]  /*0f60*/  IMAD R197, R9, 0x2, R2 ;  /* 0x0000000209c57824 */ /* 0x000fe200078e0202 */
[----:B------:R-:W-:Y:S01]  /*0f70*/  SHF.R.S32.HI R4, RZ, 0x1f, R0 ;  /* 0x0000001fff047819 */ /* 0x000fe20000011400 */
[----:B------:R-:W-:Y:S01]  /*0f80*/  IMAD.SHL.U32 R196, R3, 0x100, RZ ;  /* 0x0000010003c47824 */ /* 0x000fe200078e00ff */
[----:B------:R-:W-:Y:S01]  /*0f90*/  LEA.HI R0, R222, R222, RZ, 0x1 ;  /* 0x000000dede007211 */ /* 0x000fe200078f08ff */
[----:B------:R-:W-:Y:S01]  /*0fa0*/  IMAD R190, R5, 0x10, R8 ;  /* 0x0000001005be7824 */ /* 0x000fe200078e0208 */
[----:B------:R-:W-:Y:S01]  /*0fb0*/  LOP3.LUT R229, R229, 0x1c0, RZ, 0xc0, !PT ;  /* 0x000001c0e5e57812 */ /* 0x000fe200078ec0ff */
[----:B------:R-:W-:Y:S01]  /*0fc0*/  VIADD R200, R197, 0x26800 ;  /* 0x00026800c5c87836 */ /* 0x000fe20000000000 */
[----:B------:R-:W-:Y:S01]  /*0fd0*/  LEA.HI R4, R4, R23, RZ, 0x3 ;  /* 0x0000001704047211 */ /* 0x000fe200078f18ff */
[----:B------:R-:W-:Y:S01]  /*0fe0*/  VIADD R211, R192, 0x40 ;  /* 0x00000040c0d37836 */ /* 0x000fe20000000000 */
[----:B------:R-:W-:Y:S01]  /*0ff0*/  LOP3.LUT R5, R0, 0x1ffffffe, RZ, 0xc0, !PT ;  /* 0x1ffffffe00057812 */ /* 0x000fe200078ec0ff */
[----:B------:R-:W-:Y:S01]  /*1000*/  VIADD R210, R192, 0x80 ;  /* 0x00000080c0d27836 */ /* 0x000fe20000000000 */
[----:B------:R-:W-:Y:S01]  /*1010*/  LOP3.LUT R3, R229, 0x38, R16, 0xf8, !PT ;  /* 0x00000038e5037812 */ /* 0x000fe200078ef810 */
[----:B------:R-:W-:Y:S01]  /*1020*/  VIADD R191, R184, 0x10 ;  /* 0x00000010b8bf7836 */ /* 0x000fe20000000000 */
[----:B------:R-:W-:Y:S01]  /*1030*/  SHF.R.U32.HI R6, RZ, 0x3, R229 ;  /* 0x00000003ff067819 */ /* 0x000fe200000116e5 */
[C---:B------:R-:W-:Y:S01]  /*1040*/  VIADD R209, R192.reuse, 0xc0 ;  /* 0x000000c0c0d17836 */ /* 0x040fe20000000000 */
[----:B------:R-:W-:Y:S01]  /*1050*/  LOP3.LUT R232, R11, 0xfffffe00, RZ, 0xc0, !PT ;  /* 0xfffffe000be87812 */ /* 0x000fe200078ec0ff */
[----:B------:R-:W-:Y:S01]  /*1060*/  VIADD R208, R192, 0x100 ;  /* 0x00000100c0d07836 */ /* 0x000fe20000000000 */
[----:B------:R-:W-:Y:S01]  /*1070*/  LOP3.LUT R4, R4, 0xfffffff8, RZ, 0xc0, !PT ;  /* 0xfffffff804047812 */ /* 0x000fe200078ec0ff */
[C---:B------:R-:W-:Y:S01]  /*1080*/  VIADD R207, R192.reuse, 0x140 ;  /* 0x00000140c0cf7836 */ /* 0x040fe20000000000 */
[----:B------:R-:W-:Y:S01]  /*1090*/  SEL R199, R199, 0xffffffe0, !P1 ;  /* 0xffffffe0c7c77807 */ /* 0x000fe20004800000 */
[----:B------:R-:W-:Y:S01]  /*10a0*/  VIADD R220, R192, 0x1c0 ;  /* 0x000001c0c0dc7836 */ /* 0x000fe20000000000 */
[----:B------:R-:W-:Y:S01]  /*10b0*/  LOP3.LUT R3, R232, R3, R6, 0xf6, !PT ;  /* 0x00000003e8037212 */ /* 0x000fe200078ef606 */
[----:B------:R-:W-:Y:S01]  /*10c0*/  VIADD R198, R197, 0x26840 ;  /* 0x00026840c5c67836 */ /* 0x000fe20000000000 */
[----:B------:R-:W-:Y:S01]  /*10d0*/  IADD3 R221, R192, 0x180, RZ ;  /* 0x00000180c0dd7810 */ /* 0x000fe20007ffe0ff */
[----:B------:R-:W-:Y:S01]  /*10e0*/  IMAD.IADD R5, R222, 0x1, -R5 ;  /* 0x00000001de057824 */ /* 0x000fe200078e0a05 */
[----:B------:R-:W-:Y:S01]  /*10f0*/  SHF.R.S32.HI R0, RZ, 0x1f, R210 ;  /* 0x0000001fff007819 */ /* 0x000fe200000114d2 */
[C---:B------:R-:W-:Y:S01]  /*1100*/  @P2 VIADD R198, R200.reuse, 0xffffffc0 ;  /* 0xffffffc0c8c62836 */ /* 0x040fe20000000000 */
[----:B------:R-:W-:Y:S01]  /*1110*/  SHF.R.S32.HI R227, RZ, 0x1f, R191 ;  /* 0x0000001fffe37819 */ /* 0x000fe200000114bf */
[----:B------:R-:W-:Y:S01]  /*1120*/  IMAD.IADD R188, R23, 0x1, -R4 ;  /* 0x0000000117bc7824 */ /* 0x000fe200078e0a04 */
[----:B------:R-:W-:Y:S01]  /*1130*/  SHF.R.S32.HI R4, RZ, 0x1f, R211 ;  /* 0x0000001fff047819 */ /* 0x000fe200000114d3 */
[----:B------:R-:W-:Y:S01]  /*1140*/  IMAD.IADD R200, R200, 0x1, R199 ;  /* 0x00000001c8c87824 */ /* 0x000fe200078e02c7 */
[----:B------:R-:W-:Y:S01]  /*1150*/  SHF.R.S32.HI R4, RZ, 0x1f, R209 ;  /* 0x0000001fff047819 */ /* 0x000fe200000114d1 */
[----:B------:R-:W-:Y:S01]  /*1160*/  IMAD R228, R3, 0x2, R2 ;  /* 0x0000000203e47824 */ /* 0x000fe200078e0202 */
[----:B------:R-:W-:Y:S01]  /*1170*/  SHF.R.S32.HI R0, RZ, 0x1f, R208 ;  /* 0x0000001fff007819 */ /* 0x000fe200000114d0 */
[----:B------:R-:W-:Y:S01]  /*1180*/  IMAD R202, R5, 0x8, R190 ;  /* 0x0000000805ca7824 */ /* 0x000fe200078e02be */
[----:B------:R-:W-:Y:S01]  /*1190*/  SHF.R.S32.HI R237, RZ, 0x1f, R207 ;  /* 0x0000001fffed7819 */ /* 0x000fe200000114cf */
[----:B------:R-:W-:Y:S01]  /*11a0*/  IMAD.IADD R199, R199, 0x1, R198 ;  /* 0x00000001c7c77824 */ /* 0x000fe200078e02c6 */
[----:B------:R-:W-:-:S02]  /*11b0*/  SHF.R.S32.HI R236, RZ, 0x1f, R221 ;  /* 0x0000001fffec7819 */ /* 0x000fc400000114dd */
[----:B------:R-:W-:Y:S02]  /*11c0*/  SHF.R.S32.HI R235, RZ, 0x1f, R220 ;  /* 0x0000001fffeb7819 */ /* 0x000fe400000114dc */
[----:B--2---:R-:W-:Y:S02]  /*11d0*/  LOP3.LUT R186, R18, 0x1, RZ, 0xfc, !PT ;  /* 0x0000000112ba7812 */ /* 0x004fe400078efcff */
[----:B------:R-:W-:-:S07]  /*11e0*/  CS2R R18, SRZ ;  /* 0x0000000000127805 */ /* 0x000fce000001ff00 */
.L_x_8235:
        /* <DEDUP_REMOVED lines=51> */
.L_x_8098:
[----:B------:R-:W-:Y:S02]  /*1520*/  IMAD.U32 R44, RZ, RZ, UR5 ;  /* 0x00000005ff2c7e24 */ /* 0x000fe4000f8e00ff */
[----:B------:R-:W-:Y:S01]  /*1530*/  IMAD.U32 R24, RZ, RZ, UR4 ;  /* 0x00000004ff187e24 */ /* 0x000fe2000f8e00ff */
[----:B------:R-:W-:Y:S06]  /*1540*/  @!P2 BRA `(.L_x_8099) ;  /* 0x000000000010a947 */ /* 0x000fec0003800000 */
[----:B------:R-:W-:-:S04]  /*1550*/  IADD3 R4, P0, R204, UR8, RZ ;  /* 0x00000008cc047c10 */ /* 0x000fc8000ff1e0ff */
[----:B------:R-:W-:-:S05]  /*1560*/  IADD3.X R5, R205, UR9, RZ, P0, !PT ;  /* 0x00000009cd057c10 */ /* 0x000fca00087fe4ff */
[----:B------:R0:W5:Y:S01]  /*1570*/  LDG.E R24, desc[UR40][R4.64] ;  /* 0x0000002804187981 */ /* 0x000162000c1e1900 */
[----:B------:R-:W-:Y:S05]  /*1580*/  BRA `(.L_x_8100) ;  /* 0x0000000000107947 */ /* 0x000fea0003800000 */
.L_x_8099:
[----:B------:R-:W-:Y:S05]  /*1590*/  @!P0 BRA `(.L_x_8100) ;  /* 0x00000000000c8947 */ /* 0x000fea0003800000 */
[----:B------:R-:W2:Y:S04]  /*15a0*/  LDG.E R5, desc[UR40][R8.64] ;  /* 0x0000002808057981 */ /* 0x000ea8000c1e1900 */
[----:B------:R-:W2:Y:S02]  /*15b0*/  LDG.E R24, desc[UR40][R8.64+0x4] ;  /* 0x0000042808187981 */ /* 0x000ea4000c1e1900 */
[----:B--2---:R-:W-:-:S07]  /*15c0*/  IMAD.IADD R24, R24, 0x1, -R5 ;  /* 0x0000000118187824 */ /* 0x004fce00078e0a05 */
.L_x_8100:
        /* <DEDUP_REMOVED lines=23> */
[----:B--2---:R-:W-:-:S02]  /*1740*/  @P0 IMAD.IADD R44, R9, 0x1, -R0 ;  /* 0x00000001092c0824 */ /* 0x004fc400078e0a00 */
[----:B0-----:R-:W-:-:S04]  /*1750*/  @P1 IMAD.HI.U32 R0, R4, R11, RZ ;  /* 0x0000000b04001227 */ /* 0x001fc800078e00ff */
[----:B------:R-:W-:Y:S01]  /*1760*/  IMAD.IADD R194, R8, 0x1, R44 ;  /* 0x0000000108c27824 */ /* 0x000fe200078e022c */
[----:B-1----:R-:W-:-:S03]  /*1770*/  @P1 SHF.R.U32.HI R4, RZ, R5, R0 ;  /* 0x00000005ff041219 */ /* 0x002fc60000011600 */
[C---:B------:R-:W-:Y:S01]  /*1780*/  VIADD R0, R194.reuse, 0x3f ;  /* 0x0000003fc2007836 */ /* 0x040fe20000000000 */
[----:B------:R-:W-:-:S04]  /*1790*/  IADD3 R43, R194, 0x40, -R193 ;  /* 0x00000040c22b7810 */ /* 0x000fc80007ffe8c1 */
[----:B------:R-:W-:Y:S01]  /*17a0*/  SHF.R.S32.HI R3, RZ, 0x1f, R0 ;  /* 0x0000001fff037819 */ /* 0x000fe20000011400 */
[----:B------:R-:W-:-:S03]  /*17b0*/  IMAD.IADD R4, R43, 0x1, R4 ;  /* 0x000000012b047824 */ /* 0x000fc600078e0204 */
[----:B------:R-:W-:Y:S02]  /*17c0*/  LEA.HI R3, R3, R0, RZ, 0x6 ;  /* 0x0000000003037211 */ /* 0x000fe400078f30ff */
[----:B------:R-:W-:Y:S02]  /*17d0*/  SHF.R.S32.HI R5, RZ, 0x1f, R4 ;  /* 0x0000001fff057819 */ /* 0x000fe40000011404 */
[----:B------:R-:W-:Y:S02]  /*17e0*/  SHF.R.S32.HI R180, RZ, 0x6, R3 ;  /* 0x00000006ffb47819 */ /* 0x000fe40000011403 */
[----:B------:R-:W-:-:S04]  /*17f0*/  LEA.HI R5, R5, R4, RZ, 0x6 ;  /* 0x0000000405057211 */ /* 0x000fc800078f30ff */
[----:B------:R-:W-:-:S04]  /*1800*/  SHF.R.S32.HI R5, RZ, 0x6, R5 ;  /* 0x00000006ff057819 */ /* 0x000fc80000011405 */
[----:B------:R-:W-:-:S05]  /*1810*/  VIMNMX R5, R180, R5, PT ;  /* 0x00000005b4057248 */ /* 0x000fca0003fe0100 */
[----:B------:R-:W-:-:S05]  /*1820*/  IMAD R5, R5, 0x40, -R8 ;  /* 0x0000004005057824 */ /* 0x000fca00078e0a08 */
        /* <DEDUP_REMOVED lines=10> */
[----:B---3--:R-:W-:Y:S05]  /*18d0*/  @!P1 BRA `(.L_x_8101) ;  /* 0x0000002800489947 */ /* 0x008fea0003800000 */
        /* <DEDUP_REMOVED lines=20> */
.L_x_8103:
[----:B------:R-:W-:Y:S05]  /*1a20*/  BSYNC B6 ;  /* 0x0000000000067941 */ /* 0x000fea0003800000 */
.L_x_8102:
        /* <DEDUP_REMOVED lines=20> */
.L_x_8105:
[----:B------:R-:W-:Y:S05]  /*1b70*/  BSYNC B6 ;  /* 0x0000000000067941 */ /* 0x000fea0003800000 */
.L_x_8104:
[----:B------:R-:W-:Y:S01]  /*1b80*/  ULDC.64 UR4, c[0x0][0x9f8] ;  /* 0x00027e0000047ab9 */ /* 0x000fe20000000a00 */
[----:B------:R-:W0:Y:S01]  /*1b90*/  LDC.64 R4, c[0x0][0x300] ;  /* 0x0000c000ff047b82 */ /* 0x000e220000000a00 */
[----:B------:R-:W-:Y:S01]  /*1ba0*/  ISETP.NE.U32.AND P0, PT, RZ, UR4, PT ;  /* 0x00000004ff007c0c */ /* 0x000fe2000bf05070 */
[----:B------:R-:W-:Y:S01]  /*1bb0*/  IMAD.IADD R40, R29, 0x1, R24 ;  /* 0x000000011d287824 */ /* 0x000fe200078e0218 */
[----:B------:R-:W-:Y:S02]  /*1bc0*/  ULDC.64 UR6, c[0x0][0x330] ;  /* 0x0000cc0000067ab9 */ /* 0x000fe40000000a00 */
[----:B------:R-:W-:Y:S02]  /*1bd0*/  ISETP.NE.AND.EX P0, PT, RZ, UR5, PT, P0 ;  /* 0x00000005ff007c0c */ /* 0x000fe4000bf05300 */
[----:B------:R-:W-:Y:S01]  /*1be0*/  SHF.R.S32.HI R17, RZ, 0x1f, R16 ;  /* 0x0000001fff117819 */ /* 0x000fe20000011410 */
[----:B------:R-:W1:Y:S08]  /*1bf0*/  LDC R59, c[0x0][0x3f4] ;  /* 0x0000fd00ff3b7b82 */ /* 0x000e700000000800 */
[----:B------:R-:W2:Y:S02]  /*1c00*/  LDC.64 R54, c[0x0][0x3f8] ;  /* 0x0000fe00ff367b82 */ /* 0x000ea40000000a00 */
[----:B------:R-:W-:-:S04]  /*1c10*/  @P0 IADD3 R6, P1, R204, UR4, RZ ;  /* 0x00000004cc060c10 */ /* 0x000fc8000ff3e0ff */
[----:B------:R-:W-:Y:S02]  /*1c20*/  @P0 IADD3.X R7, R205, UR5, RZ, P1, !PT ;  /* 0x00000005cd070c10 */ /* 0x000fe40008ffe4ff */
[----:B------:R-:W-:Y:S01]  /*1c30*/  SHF.R.S32.HI R24, RZ, 0x1f, R40 ;  /* 0x0000001fff187819 */ /* 0x000fe20000011428 */
[-C--:B0-----:R-:W-:Y:S01]  /*1c40*/  IMAD.WIDE.U32 R8, R40, R4.reuse, RZ ;  /* 0x0000000428087225 */ /* 0x081fe200078e00ff */
[----:B------:R-:W-:Y:S01]  /*1c50*/  ULDC.64 UR4, c[0x0][0x308] ;  /* 0x0000c20000047ab9 */ /* 0x000fe20000000a00 */
[----:B------:R0:W3:Y:S01]  /*1c60*/  @P0 LDG.E R27, desc[UR40][R6.64] ;  /* 0x00000028061b0981 */ /* 0x0000e2000c1e1900 */
[----:B------:R-:W4:Y:S01]  /*1c70*/  LDC.64 R56, c[0x0][0x408] ;  /* 0x00010200ff387b82 */ /* 0x000f220000000a00 */
[-C--:B------:R-:W-:Y:S01]  /*1c80*/  IMAD R0, R24, R4.reuse, RZ ;  /* 0x0000000418007224 */ /* 0x080fe200078e02ff */
[----:B------:R-:W-:Y:S01]  /*1c90*/  SHF.R.S32.HI R185, RZ, 0x1f, R184 ;  /* 0x0000001fffb97819 */ /* 0x000fe200000114b8 */
[----:B------:R-:W-:Y:S01]  /*1ca0*/  IMAD.WIDE.U32 R10, R26, UR6, R16 ;  /* 0x000000061a0a7c25 */ /* 0x000fe2000f8e0010 */
[----:B-1----:R-:W-:Y:S01]  /*1cb0*/  ISETP.GE.AND P2, PT, R16, R59, PT ;  /* 0x0000003b1000720c */ /* 0x002fe20003f46270 */
[----:B------:R-:W1:Y:S01]  /*1cc0*/  S2R R41, SR_TID.X ;  /* 0x0000000000297919 */ /* 0x000e620000002100 */
[----:B------:R-:W-:Y:S01]  /*1cd0*/  SHF.L.U64.HI R48, R4, 0x6, R5 ;  /* 0x0000000604307819 */ /* 0x000fe20000010205 */
[----:B------:R-:W-:Y:S01]  /*1ce0*/  IMAD R3, R40, R5, R0 ;  /* 0x0000000528037224 */ /* 0x000fe200078e0200 */
[----:B------:R-:W-:Y:S01]  /*1cf0*/  SHF.R.S32.HI R0, RZ, 0x1f, R26 ;  /* 0x0000001fff007819 */ /* 0x000fe2000001141a */
[----:B------:R-:W-:Y:S01]  /*1d00*/  IMAD.WIDE.U32 R46, R23, R4, R16 ;  /* 0x00000004172e7225 */ /* 0x000fe200078e0010 */
[----:B------:R-:W-:-:S02]  /*1d10*/  SEL R15, R59, RZ, P2 ;  /* 0x000000ff3b0f7207 */ /* 0x000fc40001000000 */
[----:B--2---:R-:W-:Y:S01]  /*1d20*/  SHF.L.U64.HI R52, R54, 0x6, R55 ;  /* 0x0000000636347819 */ /* 0x004fe20000010237 */
[----:B------:R-:W-:Y:S01]  /*1d30*/  IMAD.IADD R9, R9, 0x1, R3 ;  /* 0x0000000109097824 */ /* 0x000fe200078e0203 */
[----:B------:R-:W-:Y:S01]  /*1d40*/  P2R R77, PR, RZ, 0x4 ;  /* 0x00000004ff4d7803 */ /* 0x000fe20000000000 */
[----:B------:R-:W-:Y:S02]  /*1d50*/  IMAD R3, R0, UR6, RZ ;  /* 0x0000000600037c24 */ /* 0x000fe4000f8e02ff */
[----:B------:R-:W-:Y:S02]  /*1d60*/  IMAD.IADD R15, R16, 0x1, R15 ;  /* 0x00000001100f7824 */ /* 0x000fe400078e020f */
[----:B0-----:R-:W-:Y:S01]  /*1d70*/  IMAD R7, R26, UR7, R3 ;  /* 0x000000071a077c24 */ /* 0x001fe2000f8e0203 */
[----:B------:R-:W-:Y:S01]  /*1d80*/  ULDC.64 UR6, c[0x0][0xa08] ;  /* 0x0002820000067ab9 */ /* 0x000fe20000000a00 */
[----:B------:R-:W-:Y:S01]  /*1d90*/  IMAD R3, R0, UR4, RZ ;  /* 0x0000000400037c24 */ /* 0x000fe2000f8e02ff */
[----:B------:R-:W-:Y:S01]  /*1da0*/  ISETP.NE.U32.AND P0, PT, RZ, UR6, PT ;  /* 0x00000006ff007c0c */ /* 0x000fe2000bf05070 */
[----:B------:R-:W-:Y:S01]  /*1db0*/  IMAD.IADD R11, R11, 0x1, R7 ;  /* 0x000000010b0b7824 */ /* 0x000fe200078e0207 */
[----:B------:R-:W-:Y:S01]  /*1dc0*/  SHF.R.S32.HI R14, RZ, 0x1f, R15 ;  /* 0x0000001fff0e7819 */ /* 0x000fe2000001140f */
[C---:B------:R-:W-:Y:S01]  /*1dd0*/  IMAD R3, R26.reuse, UR5, R3 ;  /* 0x000000051a037c24 */ /* 0x040fe2000f8e0203 */
[----:B------:R-:W-:Y:S01]  /*1de0*/  ISETP.NE.AND.EX P0, PT, RZ, UR7, PT, P0 ;  /* 0x00000007ff007c0c */ /* 0x000fe2000bf05300 */
[----:B------:R-:W-:Y:S01]  /*1df0*/  IMAD.WIDE.U32 R6, R26, UR4, R8 ;  /* 0x000000041a067c25 */ /* 0x000fe2000f8e0008 */
[----:B------:R-:W-:Y:S01]  /*1e00*/  ULDC.64 UR4, c[0x0][0x310] ;  /* 0x0000c40000047ab9 */ /* 0x000fe20000000a00 */
[----:B------:R-:W-:-:S02]  /*1e10*/  ULDC.64 UR6, c[0x0][0x338] ;  /* 0x0000ce0000067ab9 */ /* 0x000fc40000000a00 */
[----:B------:R-:W-:Y:S01]  /*1e20*/  IMAD.IADD R7, R7, 0x1, R3 ;  /* 0x0000000107077824 */ /* 0x000fe200078e0203 */
[----:B------:R-:W-:Y:S01]  /*1e30*/  SHF.R.S32.HI R3, RZ, 0x1f, R23 ;  /* 0x0000001fff037819 */ /* 0x000fe20000011417 */
[----:B------:R-:W-:Y:S02]  /*1e40*/  IMAD.SHL.U32 R53, R188, 0x40, RZ ;  /* 0x00000040bc357824 */ /* 0x000fe400078e00ff */
[----:B------:R-:W-:Y:S02]  /*1e50*/  IMAD.SHL.U32 R49, R4, 0x40, RZ ;  /* 0x0000004004317824 */ /* 0x000fe400078e00ff */
[----:B----4-:R-:W-:Y:S01]  /*1e60*/  IMAD R12, R3, R56, RZ ;  /* 0x00000038030c7224 */ /* 0x010fe200078e02ff */
[----:B------:R-:W-:Y:S01]  /*1e70*/  LOP3.LUT R53, R53, 0x1c0, RZ, 0xc0, !PT ;  /* 0x000001c035357812 */ /* 0x000fe200078ec0ff */
[----:B------:R-:W-:Y:S01]  /*1e80*/  VIADD R78, R16, 0x20 ;  /* 0x00000020104e7836 */ /* 0x000fe20000000000 */
[----:B-1----:R-:W-:Y:S01]  /*1e90*/  SHF.R.U32.HI R41, RZ, 0x7, R41 ;  /* 0x00000007ff297819 */ /* 0x002fe20000011629 */
[----:B------:R-:W-:-:S04]  /*1ea0*/  IMAD.SHL.U32 R59, R59, 0x2, RZ ;  /* 0x000000023b3b7824 */ /* 0x000fc800078e00ff */
[----:B------:R-:W-:Y:S01]  /*1eb0*/  VIADD R58, R41, 0x8 ;  /* 0x00000008293a7836 */ /* 0x000fe20000000000 */
[----:B---3--:R-:W-:Y:S02]  /*1ec0*/  SHF.R.S32.HI R0, RZ, 0x1f, R27 ;  /* 0x0000001fff007819 */ /* 0x008fe4000001141b */
[----:B------:R-:W-:Y:S01]  /*1ed0*/  SEL R9, R27, RZ, !P0 ;  /* 0x000000ff1b097207 */ /* 0x000fe20004000000 */
[C---:B------:R-:W-:Y:S01]  /*1ee0*/  IMAD R27, R23.reuse, R57, R12 ;  /* 0x00000039171b7224 */ /* 0x040fe200078e020c */
[----:B------:R-:W-:Y:S01]  /*1ef0*/  SEL R0, R0, RZ, !P0 ;  /* 0x000000ff00007207 */ /* 0x000fe20004000000 */
[----:B------:R-:W-:-:S04]  /*1f00*/  IMAD.WIDE.U32 R12, R23, R56, R16 ;  /* 0x00000038170c7225 */ /* 0x000fc800078e0010 */
[----:B------:R-:W-:-:S04]  /*1f10*/  IMAD.WIDE.U32 R20, R9, UR4, R6 ;  /* 0x0000000409147c25 */ /* 0x000fc8000f8e0006 */
[C---:B------:R-:W-:Y:S02]  /*1f20*/  IMAD R6, R0.reuse, UR6, RZ ;  /* 0x0000000600067c24 */ /* 0x040fe4000f8e02ff */
[----:B------:R-:W-:Y:S01]  /*1f30*/  IMAD R8, R0, UR4, RZ ;  /* 0x0000000400087c24 */ /* 0x000fe2000f8e02ff */
[----:B------:R-:W-:Y:S01]  /*1f40*/  ULDC UR4, c[0x0][0x2f4] ;  /* 0x0000bd0000047ab9 */ /* 0x000fe20000000800 */
[----:B------:R-:W-:Y:S01]  /*1f50*/  IMAD R69, R9, UR7, R6 ;  /* 0x0000000709457c24 */ /* 0x000fe2000f8e0206 */
[----:B------:R-:W-:Y:S01]  /*1f60*/  ISETP.GE.AND P4, PT, R16, UR4, PT ;  /* 0x0000000410007c0c */ /* 0x000fe2000bf86270 */
[----:B------:R-:W-:Y:S01]  /*1f70*/  IMAD R6, R3, R54, RZ ;  /* 0x0000003603067224 */ /* 0x000fe200078e02ff */
[----:B------:R-:W-:Y:S01]  /*1f80*/  ISETP.GE.AND P3, PT, R78, UR4, PT ;  /* 0x000000044e007c0c */ /* 0x000fe2000bf66270 */
[----:B------:R-:W-:Y:S02]  /*1f90*/  IMAD R45, R9, UR5, R8 ;  /* 0x00000005092d7c24 */ /* 0x000fe4000f8e0208 */
[----:B------:R-:W-:Y:S01]  /*1fa0*/  IMAD R0, R3, R4, RZ ;  /* 0x0000000403007224 */ /* 0x000fe200078e02ff */
[----:B------:R-:W-:Y:S01]  /*1fb0*/  LOP3.LUT R4, R53, 0x18, R16, 0xf8, !PT ;  /* 0x0000001835047812 */ /* 0x000fe200078ef810 */
[----:B------:R-:W-:Y:S01]  /*1fc0*/  IMAD.WIDE.U32 R28, R9, UR6, R10 ;  /* 0x00000006091c7c25 */ /* 0x000fe2000f8e000a */
[----:B------:R-:W-:-:S03]  /*1fd0*/  IADD3 R45, R21, R45, RZ ;  /* 0x0000002d152d7210 */ /* 0x000fc60007ffe0ff */
[----:B------:R-:W-:Y:S01]  /*1fe0*/  IMAD R25, R23, R55, R6 ;  /* 0x0000003717197224 */ /* 0x000fe200078e0206 */
[----:B------:R-:W-:Y:S01]  /*1ff0*/  IADD3 R69, R29, R69, RZ ;  /* 0x000000451d457210 */ /* 0x000fe20007ffe0ff */
[----:B------:R-:W-:-:S04]  /*2000*/  IMAD.WIDE.U32 R6, R23, R54, R184 ;  /* 0x0000003617067225 */ /* 0x000fc800078e00b8 */
[----:B------:R-:W-:-:S04]  /*2010*/  IMAD.WIDE.U32 R10, R23, R54, R16 ;  /* 0x00000036170a7225 */ /* 0x000fc800078e0010 */
[----:B------:R-:W-:Y:S01]  /*2020*/  IMAD R8, R23, R5, R0 ;  /* 0x0000000517087224 */ /* 0x000fe200078e0200 */
[----:B------:R-:W-:Y:S01]  /*2030*/  IADD3 R0, P0, R20, R46, RZ ;  /* 0x0000002e14007210 */ /* 0x000fe20007f1e0ff */
[----:B------:R-:W-:Y:S02]  /*2040*/  IMAD.IADD R7, R7, 0x1, R25 ;  /* 0x0000000107077824 */ /* 0x000fe400078e0219 */
[----:B------:R-:W-:Y:S01]  /*2050*/  IMAD.IADD R11, R25, 0x1, R11 ;  /* 0x00000001190b7824 */ /* 0x000fe200078e020b */
[----:B-----5:R-:W-:Y:S01]  /*2060*/  SHF.R.S32.HI R25, RZ, 0x1f, R30 ;  /* 0x0000001fff197819 */ /* 0x020fe2000001141e */
[----:B------:R-:W-:Y:S01]  /*2070*/  IMAD.IADD R13, R27, 0x1, R13 ;  /* 0x000000011b0d7824 */ /* 0x000fe200078e020d */
[----:B------:R-:W-:Y:S01]  /*2080*/  IADD3.X R46, R45, R47, R8, P0, !PT ;  /* 0x0000002f2d2e7210 */ /* 0x000fe200007fe408 */
[C---:B------:R-:W-:Y:S01]  /*2090*/  IMAD.WIDE.U32 R8, R23.reuse, R56, R184 ;  /* 0x0000003817087225 */ /* 0x040fe200078e00b8 */
[----:B------:R-:W-:Y:S02]  /*20a0*/  LEA.HI R47, R14, R15, RZ, 0x3 ;  /* 0x0000000f0e2f7211 */ /* 0x000fe400078f18ff */
[----:B------:R-:W-:Y:S01]  /*20b0*/  IADD3 R40, P0, R23, R40, RZ ;  /* 0x0000002817287210 */ /* 0x000fe20007f1e0ff */
[----:B------:R-:W-:Y:S01]  /*20c0*/  IMAD R14, R25, R54, RZ ;  /* 0x00000036190e7224 */ /* 0x000fe200078e02ff */
[----:B------:R-:W-:Y:S01]  /*20d0*/  LOP3.LUT R63, R47, 0xfffffff8, RZ, 0xc0, !PT ;  /* 0xfffffff82f3f7812 */ /* 0x000fe200078ec0ff */
[----:B------:R-:W-:-:S02]  /*20e0*/  IMAD R25, R25, R56, RZ ;  /* 0x0000003819197224 */ /* 0x000fc400078e02ff */
[----:B------:R-:W-:Y:S01]  /*20f0*/  IMAD R5, R30, R55, R14 ;  /* 0x000000371e057224 */ /* 0x000fe200078e020e */
[----:B------:R-:W-:Y:S01]  /*2100*/  SHF.L.U64.HI R55, R56, 0x6, R57 ;  /* 0x0000000638377819 */ /* 0x000fe20000010239 */
[C---:B------:R-:W-:Y:S01]  /*2110*/  IMAD R25, R30.reuse, R57, R25 ;  /* 0x000000391e197224 */ /* 0x040fe200078e0219 */
[----:B------:R-:W-:Y:S01]  /*2120*/  SHF.R.U32.HI R57, RZ, 0x3, R53 ;  /* 0x00000003ff397819 */ /* 0x000fe20000011635 */
[----:B------:R-:W-:Y:S01]  /*2130*/  IMAD.IADD R9, R9, 0x1, R27 ;  /* 0x0000000109097824 */ /* 0x000fe200078e021b */
[----:B------:R-:W-:Y:S01]  /*2140*/  SHF.R.S32.HI R64, RZ, 0x1f, R63 ;  /* 0x0000001fff407819 */ /* 0x000fe2000001143f */
[----:B------:R-:W-:Y:S01]  /*2150*/  IMAD.WIDE.U32 R32, R30, R54, R6 ;  /* 0x000000361e207225 */ /* 0x000fe200078e0006 */
[----:B------:R-:W-:-:S03]  /*2160*/  LOP3.LUT R4, R4, R57, RZ, 0x3c, !PT ;  /* 0x0000003904047212 */ /* 0x000fc600078e3cff */
[----:B------:R-:W-:-:S04]  /*2170*/  IMAD.WIDE.U32 R34, R30, R54, R10 ;  /* 0x000000361e227225 */ /* 0x000fc800078e000a */
[----:B------:R-:W-:Y:S01]  /*2180*/  IMAD R61, R201, 0x200, R4 ;  /* 0x00000200c93d7824 */ /* 0x000fe200078e0204 */
[----:B------:R-:W-:Y:S01]  /*2190*/  LOP3.LUT R4, R53, 0x38, R47, 0xf8, !PT ;  /* 0x0000003835047812 */ /* 0x000fe200078ef82f */
[----:B------:R-:W-:-:S03]  /*21a0*/  IMAD.WIDE.U32 R36, R30, R56, R8 ;  /* 0x000000381e247225 */ /* 0x000fc600078e0008 */
[----:B------:R-:W-:Y:S01]  /*21b0*/  LOP3.LUT R4, R4, R57, RZ, 0x3c, !PT ;  /* 0x0000003904047212 */ /* 0x000fe200078e3cff */
[----:B------:R-:W-:-:S04]  /*21c0*/  IMAD.WIDE.U32 R38, R30, R56, R12 ;  /* 0x000000381e267225 */ /* 0x000fc800078e000c */
[----:B------:R-:W-:Y:S02]  /*21d0*/  IMAD.SHL.U32 R54, R54, 0x40, RZ ;  /* 0x0000004036367824 */ /* 0x000fe400078e00ff */
[----:B------:R-:W-:Y:S02]  /*21e0*/  IMAD.SHL.U32 R56, R56, 0x40, RZ ;  /* 0x0000004038387824 */ /* 0x000fe400078e00ff */
[----:B------:R-:W-:Y:S02]  /*21f0*/  IMAD.X R41, R24, 0x1, R3, P0 ;  /* 0x0000000118297824 */ /* 0x000fe400000e0603 */
[----:B------:R-:W-:Y:S02]  /*2200*/  IMAD.IADD R60, R33, 0x1, R5 ;  /* 0x00000001213c7824 */ /* 0x000fe400078e0205 */
[----:B------:R-:W-:Y:S02]  /*2210*/  IMAD.IADD R62, R5, 0x1, R35 ;  /* 0x00000001053e7824 */ /* 0x000fe400078e0223 */
[----:B------:R-:W-:-:S02]  /*2220*/  IMAD.IADD R65, R37, 0x1, R25 ;  /* 0x0000000125417824 */ /* 0x000fc400078e0219 */
[----:B------:R-:W-:Y:S02]  /*2230*/  IMAD.IADD R67, R25, 0x1, R39 ;  /* 0x0000000119437824 */ /* 0x000fe400078e0227 */
[----:B------:R-:W-:-:S07]  /*2240*/  IMAD R66, R201, 0x200, R4 ;  /* 0x00000200c9427824 */ /* 0x000fce00078e0204 */
.L_x_8135:
[----:B0-2-4-:R-:W0:Y:S01]  /*2250*/  LDC R27, c[0x0][0x3f4] ;  /* 0x0000fd00ff1b7b82 */ /* 0x015e220000000800 */
[----:B------:R-:W-:Y:S01]  /*2260*/  VIADD R31, R31, 0xffffffff ;  /* 0xffffffff1f1f7836 */ /* 0x000fe20000000000 */
[----:B------:R-:W-:Y:S05]  /*2270*/  YIELD ;  /* 0x0000000000007946 */ /* 0x000fea0003800000 */
[----:B------:R-:W-:Y:S01]  /*2280*/  SHF.R.S32.HI R71, RZ, 0x1f, R31 ;  /* 0x0000001fff477819 */ /* 0x000fe2000001141f */
[----:B------:R-:W1:Y:S01]  /*2290*/  LDC.64 R50, c[0x0][0x2e8] ;  /* 0x0000ba00ff327b82 */ /* 0x000e620000000a00 */
        /* <DEDUP_REMOVED lines=35> */
[----:B------:R-:W-:Y:S01]  /*24d0*/  IMAD.MOV.U32 R7, RZ, RZ, R65 ;  /* 0x000000ffff077224 */ /* 0x000fe200078e0041 */
[----:B------:R-:W-:Y:S01]  /*24e0*/  ULDC.64 UR4, c[0x0][0x3e8] ;  /* 0x0000fa0000047ab9 */ /* 0x000fe20000000a00 */
[-C--:B------:R-:W-:Y:S01]  /*24f0*/  IMAD R5, R71, R56.reuse, R5 ;  /* 0x0000003847057224 */ /* 0x080fe200078e0205 */
[----:B------:R-:W-:Y:S01]  /*2500*/  CS2R R10, SRZ ;  /* 0x00000000000a7805 */ /* 0x000fe2000001ff00 */
[----:B------:R-:W-:-:S04]  /*2510*/  IMAD.WIDE.U32 R6, R31, R56, R6 ;  /* 0x000000381f067225 */ /* 0x000fc800078e0006 */
        /* <DEDUP_REMOVED lines=13> */
.L_x_8110:
[----:B------:R-:W-:Y:S05]  /*25f0*/  BSYNC B1 ;  /* 0x0000000000017941 */ /* 0x000fea0003800000 */
.L_x_8109:
        /* <DEDUP_REMOVED lines=15> */
.L_x_8111:
[----:B------:R-:W-:Y:S01]  /*26f0*/  LEA R68, R22, R2, 0x3 ;  /* 0x0000000216447211 */ /* 0x000fe200078e18ff */
[----:B------:R-:W-:Y:S01]  /*2700*/  BSSY B1, `(.L_x_8112) ;  /* 0x0000004000017945 */ /* 0x000fe20003800000 */
[----:B------:R-:W-:-:S04]  /*2710*/  SHF.L.U32 R71, R187, 0x1f, RZ ;  /* 0x0000001fbb477819 */ /* 0x000fc800000006ff */
[----:B------:R-:W0:Y:S02]  /*2720*/  SYNCS.PHASECHK.TRANS64.TRYWAIT P5, [R68+URZ+0x28c90], R71 ;  /* 0x028c9047440075a7 */ /* 0x000e2400080a017f */
[----:B0-----:R-:W-:Y:S05]  /*2730*/  @!P5 BRA `(.L_x_8113) ;  /* 0x000001940078d947 */ /* 0x001fea0003800000 */
.L_x_8420:
[----:B------:R-:W-:Y:S05]  /*2740*/  BSYNC B1 ;  /* 0x0000000000017941 */ /* 0x000fea0003800000 */
.L_x_8112:
        /* <DEDUP_REMOVED lines=48> */
.L_x_8118:
[----:B------:R-:W-:Y:S05]  /*2a50*/  BSYNC B2 ;  /* 0x0000000000027941 */ /* 0x000fea0003800000 */
.L_x_8117:
[----:B--2---:R1:W-:Y:S02]  /*2a60*/  STG.E.128 desc[UR40][R12.64], R4 ;  /* 0x000000040c007986 */ /* 0x0043e4000c101d28 */
.L_x_8116:
[----:B------:R-:W-:Y:S05]  /*2a70*/  BSYNC B1 ;  /* 0x0000000000017941 */ /* 0x000fea0003800000 */
.L_x_8115:
        /* <DEDUP_REMOVED lines=51> */
.L_x_8120:
[----:B------:R-:W-:Y:S05]  /*2db0*/  BSYNC B1 ;  /* 0x0000000000017941 */ /* 0x000fea0003800000 */
.L_x_8119:
[----:B-1----:R1:W-:Y:S01]  /*2dc0*/  STG.E.128 desc[UR40][R12.64+0x40], R4 ;  /* 0x000040040c007986 */ /* 0x0023e2000c101d28 */
[----:B------:R-:W-:Y:S05]  /*2dd0*/  BRA `(.L_x_8114) ;  /* 0x0000000c001c7947 */ /* 0x000fea0003800000 */
.L_x_8108:
        /* <DEDUP_REMOVED lines=43> */
.L_x_8121:
[----:B------:R-:W-:Y:S01]  /*3090*/  IMAD R68, R22, 0x8, R2 ;  /* 0x0000000816447824 */ /* 0x000fe200078e0202 */
[----:B------:R-:W-:Y:S01]  /*30a0*/  SHF.L.U32 R71, R187, 0x1f, RZ ;  /* 0x0000001fbb477819 */ /* 0x000fe200000006ff */
[----:B------:R-:W0:Y:S01]  /*30b0*/  LDC R70, c[0x0][0x2f4] ;  /* 0x0000bd00ff467b82 */ /* 0x000e220000000800 */
[----:B------:R-:W-:Y:S02]  /*30c0*/  BSSY B1, `(.L_x_8122) ;  /* 0x0000003000017945 */ /* 0x000fe40003800000 */
[----:B------:R-:W1:Y:S02]  /*30d0*/  SYNCS.PHASECHK.TRANS64.TRYWAIT P5, [R68+URZ+0x28c90], R71 ;  /* 0x028c9047440075a7 */ /* 0x000e6400080a017f */
[----:B-1----:R-:W-:Y:S05]  /*30e0*/  @!P5 BRA `(.L_x_8123) ;  /* 0x0000018c0020d947 */ /* 0x002fea0003800000 */
.L_x_8421:
[----:B------:R-:W-:Y:S05]  /*30f0*/  BSYNC B1 ;  /* 0x0000000000017941 */ /* 0x000fea0003800000 */
.L_x_8122:
[----:B0-----:R-:W-:Y:S01]  /*3100*/  ISETP.GE.OR P5, PT, R16, R70, P1 ;  /* 0x000000461000720c */ /* 0x001fe20000fa6670 */
[----:B------:R-:W-:Y:S01]  /*3110*/  ULDC.64 UR4, c[0x0][0x300] ;  /* 0x0000c00000047ab9 */ /* 0x000fe20000000a00 */
[----:B------:R-:W-:Y:S02]  /*3120*/  IMAD.MOV.U32 R72, RZ, RZ, R14 ;  /* 0x000000ffff487224 */ /* 0x000fe400078e000e */
[----:B------:R-:W-:Y:S02]  /*3130*/  IMAD R12, R3, UR4, RZ ;  /* 0x00000004030c7c24 */ /* 0x000fe4000f8e02ff */
[----:B------:R-:W-:-:S04]  /*3140*/  IMAD.WIDE.U32 R72, R23, UR4, R72 ;  /* 0x0000000417487c25 */ /* 0x000fc8000f8e0048 */
[----:B------:R-:W-:-:S03]  /*3150*/  IMAD R13, R23, UR5, R12 ;  /* 0x00000005170d7c24 */ /* 0x000fc6000f8e020c */
[----:B------:R-:W-:Y:S05]  /*3160*/  @P5 BRA `(.L_x_8114) ;  /* 0x0000000800385947 */ /* 0x000fea0003800000 */
[----:B------:R-:W-:Y:S01]  /*3170*/  IMAD.IADD R76, R13, 0x1, R73 ;  /* 0x000000010d4c7824 */ /* 0x000fe200078e0249 */
[----:B------:R-:W-:Y:S01]  /*3180*/  IADD3 R12, P5, P6, R20, R72, R63 ;  /* 0x00000048140c7210 */ /* 0x000fe20007ebe03f */
[----:B------:R-:W-:Y:S03]  /*3190*/  BSSY B1, `(.L_x_8124) ;  /* 0x0000069000017945 */ /* 0x000fe60003800000 */
[----:B------:R-:W-:Y:S02]  /*31a0*/  IADD3.X R13, R45, R76, R64, P5, P6 ;  /* 0x0000004c2d0d7210 */ /* 0x000fe40002fec440 */
[----:B------:R-:W-:Y:S02]  /*31b0*/  ISETP.NE.AND P6, PT, R74, RZ, PT ;  /* 0x000000ff4a00720c */ /* 0x000fe40003fc5270 */
[----:B------:R-:W-:-:S04]  /*31c0*/  LEA R74, P5, R12, R50, 0x1 ;  /* 0x000000320c4a7211 */ /* 0x000fc800078a08ff */
[----:B------:R-:W-:Y:S02]  /*31d0*/  LEA.HI.X R75, R12, R51, R13, 0x1, P5 ;  /* 0x000000330c4b7211 */ /* 0x000fe400028f0c0d */
[----:B------:R-:W-:Y:S02]  /*31e0*/  ISETP.NE.AND P5, PT, R77, RZ, PT ;  /* 0x000000ff4d00720c */ /* 0x000fe40003fa5270 */
[----:B------:R-:W-:-:S04]  /*31f0*/  IADD3 R12, -R59, R70, RZ ;  /* 0x000000463b0c7210 */ /* 0x000fc80007ffe1ff */
[----:B------:R-:W-:-:S04]  /*3200*/  SEL R12, R59, R12, !P5 ;  /* 0x0000000c3b0c7207 */ /* 0x000fc80006800000 */
[----:B------:R-:W-:-:S04]  /*3210*/  SHF.R.S32.HI R13, RZ, 0x1f, R12 ;  /* 0x0000001fff0d7819 */ /* 0x000fc8000001140c */
[----:B------:R-:W-:-:S04]  /*3220*/  LEA.HI R13, R13, R12, RZ, 0x4 ;  /* 0x0000000c0d0d7211 */ /* 0x000fc800078f20ff */
[----:B------:R-:W-:Y:S01]  /*3230*/  SHF.R.S32.HI R12, RZ, 0x4, R13 ;  /* 0x00000004ff0c7819 */ /* 0x000fe2000001140d */
[----:B------:R-:W-:-:S03]  /*3240*/  IMAD.IADD R13, R66, 0x1, R26 ;  /* 0x00000001420d7824 */ /* 0x000fc600078e021a */
[----:B------:R-:W-:Y:S01]  /*3250*/  LEA.HI.SX32 R12, R47, R12, 0x1d ;  /* 0x0000000c2f0c7211 */ /* 0x000fe200078feaff */
[----:B------:R-:W-:-:S04]  /*3260*/  IMAD R13, R13, 0x2, R2 ;  /* 0x000000020d0d7824 */ /* 0x000fc800078e0202 */
[----:B------:R-:W-:-:S05]  /*3270*/  IMAD.SHL.U32 R79, R12, 0x8, RZ ;  /* 0x000000080c4f7824 */ /* 0x000fca00078e00ff */
[----:B------:R-:W-:-:S04]  /*3280*/  LOP3.LUT R12, R53, 0x38, R79, 0xf8, !PT ;  /* 0x00000038350c7812 */ /* 0x000fc800078ef84f */
[----:B------:R-:W-:-:S05]  /*3290*/  LOP3.LUT R12, R12, R57, RZ, 0x3c, !PT ;  /* 0x000000390c0c7212 */ /* 0x000fca00078e3cff */
[----:B------:R-:W-:-:S04]  /*32a0*/  IMAD R15, R201, 0x200, R12 ;  /* 0x00000200c90f7824 */ /* 0x000fc800078e020c */
[----:B------:R-:W-:-:S04]  /*32b0*/  IMAD.IADD R15, R26, 0x1, R15 ;  /* 0x000000011a0f7824 */ /* 0x000fc800078e020f */
[----:B------:R-:W-:Y:S02]  /*32c0*/  IMAD R24, R15, 0x2, R2 ;  /* 0x000000020f187824 */ /* 0x000fe400078e0202 */
        /* <DEDUP_REMOVED lines=85> */
.L_x_8125:
[----:B------:R-:W-:Y:S05]  /*3820*/  BSYNC B1 ;  /* 0x0000000000017941 */ /* 0x000fea0003800000 */
.L_x_8124:
        /* <DEDUP_REMOVED lines=10> */
.L_x_8107:
[----:B------:R-:W-:-:S13]  /*38d0*/  ISETP.NE.AND P0, PT, R186, 0x3, PT ;  /* 0x00000003ba00780c */ /* 0x000fda0003f05270 */
[----:B------:R-:W-:Y:S05]  /*38e0*/  @!P0 BRA `(.L_x_8126) ;  /* 0x0000000000048947 */ /* 0x000fea0003800000 */
[----:B------:R-:W-:Y:S01]  /*38f0*/  BPT.TRAP 0x1 ;  /* 0x000000040000795c */ /* 0x000fe20000300000 */
.L_x_8126:
        /* <DEDUP_REMOVED lines=8> */
.L_x_8422:
[----:B------:R-:W-:Y:S05]  /*3980*/  BSYNC B1 ;  /* 0x0000000000017941 */ /* 0x000fea0003800000 */
.L_x_8127:
[----:B------:R-:W-:Y:S05]  /*3990*/  @P1 BRA `(.L_x_8114) ;  /* 0x00000000002c1947 */ /* 0x000fea0003800000 */
[----:B------:R-:W-:Y:S01]  /*39a0*/  @!P3 LOP3.LUT P5, RZ, R188, 0x4, RZ, 0xc0, !PT ;  /* 0x00000004bcffb812 */ /* 0x000fe200078ac0ff */
[----:B------:R-:W-:Y:S01]  /*39b0*/  @!P3 VIADD R4, R61, 0x20 ;  /* 0x000000203d04b836 */ /* 0x000fe20000000000 */
[----:B------:R-:W-:Y:S02]  /*39c0*/  PLOP3.LUT P6, PT, PT, PT, PT, 0x8, 0x0 ;  /* 0x000000000000781c */ /* 0x000fe40003fce170 */
[----:B------:R-:W-:-:S13]  /*39d0*/  @!P3 PLOP3.LUT P6, PT, P5, PT, PT, 0x80, 0x0 ;  /* 0x000000000000b81c */ /* 0x000fda0002fcf070 */
[----:B------:R-:W-:-:S04]  /*39e0*/  @P6 VIADD R4, R61, 0xffffffe0 ;  /* 0xffffffe03d046836 */ /* 0x000fc80000000000 */
[----:B------:R-:W-:-:S04]  /*39f0*/  @!P3 IMAD.IADD R5, R26, 0x1, R4 ;  /* 0x000000011a05b824 */ /* 0x000fc800078e0204 */
[----:B------:R-:W-:Y:S02]  /*3a00*/  @!P3 IMAD R8, R5, 0x2, R2 ;  /* 0x000000020508b824 */ /* 0x000fe400078e0202 */
[----:B------:R-:W1:Y:S04]  /*3a10*/  @!P4 LDS.128 R4, [R70+0x22400] ;  /* 0x022400004604c984 */ /* 0x000e680000000c00 */
[----:B------:R-:W2:Y:S04]  /*3a20*/  @!P3 LDS.128 R8, [R8+0x22400] ;  /* 0x022400000808b984 */ /* 0x000ea80000000c00 */
[----:B-1----:R1:W-:Y:S04]  /*3a30*/  @!P4 STG.E.128 desc[UR40][R12.64], R4 ;  /* 0x000000040c00c986 */ /* 0x0023e8000c101d28 */
[----:B--2---:R1:W-:Y:S02]  /*3a40*/  @!P3 STG.E.128 desc[UR40][R12.64+0x40], R8 ;  /* 0x000040080c00b986 */ /* 0x0043e4000c101d28 */
.L_x_8114:
[----:B------:R-:W-:Y:S05]  /*3a50*/  BSYNC B0 ;  /* 0x0000000000007941 */ /* 0x000fea0003800000 */
.L_x_8106:
        /* <DEDUP_REMOVED lines=17> */
.L_x_8130:
[----:B------:R-:W-:Y:S05]  /*3b70*/  BSYNC B0 ;  /* 0x0000000000007941 */ /* 0x000fea0003800000 */
.L_x_8129:
[----:B------:R-:W5:Y:S01]  /*3b80*/  SYNCS.PHASECHK.TRANS64.TRYWAIT P0, [R68+URZ+0x28cb0], R71 ;  /* 0x028cb047440075a7 */ /* 0x000f62000800017f */
[----:B------:R-:W-:Y:S04]  /*3b90*/  BSSY B0, `(.L_x_8131) ;  /* 0x0000002000007945 */ /* 0x000fe80003800000 */
[----:B-----5:R-:W-:Y:S05]  /*3ba0*/  @!P0 BRA `(.L_x_8132) ;  /* 0x0000018000988947 */ /* 0x020fea0003800000 */
.L_x_8423:
[----:B------:R-:W-:Y:S05]  /*3bb0*/  BSYNC B0 ;  /* 0x0000000000007941 */ /* 0x000fea0003800000 */
.L_x_8131:
        /* <DEDUP_REMOVED lines=10> */
[----:B------:R-:W-:Y:S01]  /*3c60*/  ULDC.64 UR4, c[0x0][0x318] ;  /* 0x0000c60000047ab9 */ /* 0x000fe20000000a00 */
[----:B------:R-:W-:Y:S02]  /*3c70*/  IADD3 R4, R16, 0x40, RZ ;  /* 0x0000004010047810 */ /* 0x000fe40007ffe0ff */
[----:B------:R-:W-:Y:S01]  /*3c80*/  IMAD R9, R22, 0x8000, R61 ;  /* 0x0000800016097824 */ /* 0x000fe200078e023d */
[C---:B---3--:R-:W-:Y:S01]  /*3c90*/  LEA R12, P1, R6.reuse, UR4, 0x1 ;  /* 0x00000004060c7c11 */ /* 0x048fe2000f8208ff */
[----:B------:R-:W-:Y:S01]  /*3ca0*/  IMAD.IADD R5, R7, 0x1, R5 ;  /* 0x0000000107057824 */ /* 0x000fe200078e0205 */
[----:B------:R-:W-:Y:S01]  /*3cb0*/  ULDC UR4, c[0x0][0x320] ;  /* 0x0000c80000047ab9 */ /* 0x000fe20000000800 */
[C---:B------:R-:W-:Y:S02]  /*3cc0*/  VIADD R15, R9.reuse, 0x20 ;  /* 0x00000020090f7836 */ /* 0x040fe40000000000 */
[C---:B------:R-:W-:Y:S01]  /*3cd0*/  @P0 VIADD R15, R9.reuse, 0xffffffe0 ;  /* 0xffffffe0090f0836 */ /* 0x040fe20000000000 */
[----:B------:R-:W-:Y:S01]  /*3ce0*/  LEA.HI.X R13, R6, UR5, R5, 0x1, P1 ;  /* 0x00000005060d7c11 */ /* 0x000fe200088f0c05 */
[----:B--2-4-:R-:W-:Y:S01]  /*3cf0*/  IMAD R25, R9, 0x2, R2 ;  /* 0x0000000209197824 */ /* 0x014fe200078e0202 */
[C---:B------:R-:W-:Y:S01]  /*3d00*/  ISETP.GE.AND P1, PT, R16.reuse, UR4, PT ;  /* 0x0000000410007c0c */ /* 0x040fe2000bf26270 */
[----:B------:R-:W-:Y:S01]  /*3d10*/  VIADD R14, R16, 0x80 ;  /* 0x00000080100e7836 */ /* 0x000fe20000000000 */
[----:B------:R-:W-:Y:S01]  /*3d20*/  ISETP.GE.AND P0, PT, R4, UR4, PT ;  /* 0x0000000404007c0c */ /* 0x000fe2000bf06270 */
[----:B------:R-:W-:-:S10]  /*3d30*/  VIADD R24, R16, 0xc0 ;  /* 0x000000c010187836 */ /* 0x000fd40000000000 */
        /* <DEDUP_REMOVED lines=58> */
.L_x_8134:
[----:B------:R-:W-:Y:S05]  /*40e0*/  BSYNC B0 ;  /* 0x0000000000007941 */ /* 0x000fea0003800000 */
.L_x_8133:
        /* <DEDUP_REMOVED lines=17> */
.L_x_8101:
[----:B------:R-:W2:Y:S01]  /*4200*/  LDL R4, [R1] ;  /* 0x0000000001047983 */ /* 0x000ea20000100800 */
[----:B------:R-:W-:Y:S01]  /*4210*/  BSSY B0, `(.L_x_8136) ;  /* 0x0000005000007945 */ /* 0x000fe20003800000 */
[----:B--2---:R-:W-:-:S03]  /*4220*/  ISETP.NE.AND P1, PT, R4, 0x1, PT ;  /* 0x000000010400780c */ /* 0x004fc60003f25270 */
[----:B------:R-:W-:Y:S10]  /*4230*/  @P0 BRA `(.L_x_8137) ;  /* 0x0000000000080947 */ /* 0x000ff40003800000 */
[----:B------:R-:W1:Y:S02]  /*4240*/  FENCE.VIEW.ASYNC.G ;  /* 0x00000000000073c6 */ /* 0x000e640000000100 */
[----:B-1----:R-:W-:Y:S06]  /*4250*/  BAR.ARV 0xc, 0x180 ;  /* 0x0306000000007b1d */ /* 0x002fec0000002000 */
.L_x_8137:
[----:B------:R-:W-:Y:S05]  /*4260*/  BSYNC B0 ;  /* 0x0000000000007941 */ /* 0x000fea0003800000 */
.L_x_8136:
[----:B------:R-:W-:Y:S04]  /*4270*/  BSSY B7, `(.L_x_8138) ;  /* 0x0000bc7000077945 */ /* 0x000fe80003800000 */
[----:B------:R-:W-:Y:S05]  /*4280*/  @!P1 BRA `(.L_x_8139) ;  /* 0x0000001c00d89947 */ /* 0x000fea0003800000 */
[----:B------:R-:W1:Y:S01]  /*4290*/  LDC R0, c[0x0][0x448] ;  /* 0x00011200ff007b82 */ /* 0x000e620000000800 */
[----:B------:R-:W-:Y:S01]  /*42a0*/  IMAD.MOV.U32 R21, RZ, RZ, RZ ;  /* 0x000000ffff157224 */ /* 0x000fe200078e00ff */
        /* <DEDUP_REMOVED lines=35> */
[----:B------:R-:W1:Y:S01]  /*44e0*/  @P0 LDC R3, c[0x0][0x44c] ;  /* 0x00011300ff030b82 */ /* 0x000e620000000800 */
[----:B------:R-:W-:Y:S02]  /*44f0*/  CS2R R36, SRZ ;  /* 0x0000000000247805 */ /* 0x000fe4000001ff00 */
[----:B------:R-:W-:Y:S02]  /*4500*/  CS2R R154, SRZ ;  /* 0x00000000009a7805 */ /* 0x000fe4000001ff00 */
[----:B------:R-:W-:-:S02]  /*4510*/  CS2R R86, SRZ ;  /* 0x0000000000567805 */ /* 0x000fc4000001ff00 */
[----:B------:R-:W-:Y:S02]  /*4520*/  CS2R R156, SRZ ;  /* 0x00000000009c7805 */ /* 0x000fe4000001ff00 */
[----:B------:R-:W-:Y:S02]  /*4530*/  CS2R R82, SRZ ;  /* 0x0000000000527805 */ /* 0x000fe4000001ff00 */
[----:B------:R-:W-:Y:S02]  /*4540*/  CS2R R158, SRZ ;  /* 0x00000000009e7805 */ /* 0x000fe4000001ff00 */
[----:B------:R-:W-:Y:S01]  /*4550*/  CS2R R78, SRZ ;  /* 0x00000000004e7805 */ /* 0x000fe2000001ff00 */
[----:B------:R-:W2:Y:S01]  /*4560*/  @P0 LDC R4, c[0x0][0x450] ;  /* 0x00011400ff040b82 */ /* 0x000ea20000000800 */
[----:B------:R-:W-:Y:S02]  /*4570*/  CS2R R160, SRZ ;  /* 0x0000000000a07805 */ /* 0x000fe4000001ff00 */
[----:B---3--:R-:W-:-:S02]  /*4580*/  CS2R R74, SRZ ;  /* 0x00000000004a7805 */ /* 0x008fc4000001ff00 */
        /* <DEDUP_REMOVED lines=9> */
[----:B----4-:R-:W-:Y:S02]  /*4620*/  CS2R R50, SRZ ;  /* 0x0000000000327805 */ /* 0x010fe4000001ff00 */
[----:B------:R-:W-:Y:S02]  /*4630*/  CS2R R170, SRZ ;  /* 0x0000000000aa7805 */ /* 0x000fe4000001ff00 */
[----:B------:R-:W-:-:S02]  /*4640*/  CS2R R46, SRZ ;  /* 0x00000000002e7805 */ /* 0x000fc4000001ff00 */
[----:B------:R-:W-:Y:S01]  /*4650*/  CS2R R172, SRZ ;  /* 0x0000000000ac7805 */ /* 0x000fe2000001ff00 */
[----:B-1----:R-:W-:Y:S01]  /*4660*/  @P0 IMAD.HI.U32 R3, R0, R3, RZ ;  /* 0x0000000300030227 */ /* 0x002fe200078e00ff */
[----:B------:R-:W-:Y:S02]  /*4670*/  CS2R R32, SRZ ;  /* 0x0000000000207805 */ /* 0x000fe4000001ff00 */
[----:B------:R-:W-:Y:S02]  /*4680*/  CS2R R174, SRZ ;  /* 0x0000000000ae7805 */ /* 0x000fe4000001ff00 */
[----:B------:R-:W-:Y:S01]  /*4690*/  CS2R R38, SRZ ;  /* 0x0000000000267805 */ /* 0x000fe2000001ff00 */
[----:B------:R-:W-:Y:S01]  /*46a0*/  IMAD.MOV.U32 R35, RZ, RZ, RZ ;  /* 0x000000ffff237224 */ /* 0x000fe200078e00ff */
[----:B------:R-:W-:Y:S02]  /*46b0*/  CS2R R28, SRZ ;  /* 0x00000000001c7805 */ /* 0x000fe4000001ff00 */
[----:B------:R-:W-:Y:S01]  /*46c0*/  CS2R R176, SRZ ;  /* 0x0000000000b07805 */ /* 0x000fe2000001ff00 */
[----:B------:R-:W-:Y:S01]  /*46d0*/  IMAD.MOV.U32 R31, RZ, RZ, RZ ;  /* 0x000000ffff1f7224 */ /* 0x000fe200078e00ff */
[----:B--2---:R-:W-:-:S02]  /*46e0*/  @P0 SHF.R.U32.HI R0, RZ, R4, R3 ;  /* 0x00000004ff000219 */ /* 0x004fc40000011603 */
[----:B------:R-:W-:Y:S02]  /*46f0*/  CS2R R6, SRZ ;  /* 0x0000000000067805 */ /* 0x000fe4000001ff00 */
[----:B------:R-:W-:Y:S02]  /*4700*/  PLOP3.LUT P0, PT, PT, PT, PT, 0x80, 0x0 ;  /* 0x000000000000781c */ /* 0x000fe40003f0f070 */
[----:B------:R-:W-:Y:S02]  /*4710*/  CS2R R178, SRZ ;  /* 0x0000000000b27805 */ /* 0x000fe4000001ff00 */
[----:B------:R-:W-:Y:S02]  /*4720*/  IADD3 R0, R43, R0, RZ ;  /* 0x000000002b007210 */ /* 0x000fe40007ffe0ff */
[----:B------:R-:W-:Y:S02]  /*4730*/  CS2R R42, SRZ ;  /* 0x00000000002a7805 */ /* 0x000fe4000001ff00 */
[----:B------:R-:W-:-:S04]  /*4740*/  SHF.R.S32.HI R3, RZ, 0x1f, R0 ;  /* 0x0000001fff037819 */ /* 0x000fc80000011400 */
[----:B------:R-:W-:Y:S01]  /*4750*/  LEA.HI R3, R3, R0, RZ, 0x6 ;  /* 0x0000000003037211 */ /* 0x000fe200078f30ff */
[----:B------:R-:W-:-:S03]  /*4760*/  IMAD.MOV.U32 R0, RZ, RZ, RZ ;  /* 0x000000ffff007224 */ /* 0x000fc600078e00ff */
[----:B------:R-:W-:Y:S01]  /*4770*/  SHF.R.S32.HI R5, RZ, 0x6, R3 ;  /* 0x00000006ff057819 */ /* 0x000fe20000011403 */
[----:B------:R-:W-:-:S03]  /*4780*/  IMAD.MOV.U32 R3, RZ, RZ, RZ ;  /* 0x000000ffff037224 */ /* 0x000fc600078e00ff */
[----:B------:R-:W-:Y:S01]  /*4790*/  VIMNMX R4, R180, R5, PT ;  /* 0x00000005b4047248 */ /* 0x000fe20003fe0100 */
[----:B------:R-:W-:-:S03]  /*47a0*/  IMAD.MOV.U32 R5, RZ, RZ, RZ ;  /* 0x000000ffff057224 */ /* 0x000fc600078e00ff */
[----:B------:R-:W-:-:S13]  /*47b0*/  ISETP.GE.AND P1, PT, R4, 0x1, PT ;  /* 0x000000010400780c */ /* 0x000fda0003f26270 */
[----:B------:R-:W-:Y:S05]  /*47c0*/  @!P1 BRA `(.L_x_8140) ;  /* 0x000000b400c49947 */ /* 0x000fea0003800000 */
[----:B------:R-:W1:Y:S01]  /*47d0*/  SHFL.IDX PT, R0, R218, RZ, 0x1f ;  /* 0x00001fffda007589 */ /* 0x000e6200000e0000 */
[----:B------:R-:W-:Y:S02]  /*47e0*/  ISETP.NE.AND P0, PT, R186, 0x3, PT ;  /* 0x00000003ba00780c */ /* 0x000fe40003f05270 */
[----:B-1----:R-:W-:-:S04]  /*47f0*/  LEA.HI R3, R0, R0, RZ, 0x1 ;  /* 0x0000000000037211 */ /* 0x002fc800078f08ff */
        /* <DEDUP_REMOVED lines=9> */
.L_x_8141:
[----:B------:R-:W-:Y:S01]  /*4890*/  IMAD R20, R18, 0x8, R2 ;  /* 0x0000000812147824 */ /* 0x000fe200078e0202 */
[----:B------:R-:W-:Y:S01]  /*48a0*/  SHF.L.U32 R3, R19, 0x1f, RZ ;  /* 0x0000001f13037819 */ /* 0x000fe200000006ff */
[----:B------:R-:W-:Y:S01]  /*48b0*/  VIADD R0, R2, 0x26800 ;  /* 0x0002680002007836 */ /* 0x000fe20000000000 */
[----:B------:R-:W-:Y:S01]  /*48c0*/  BSSY B0, `(.L_x_8142) ;  /* 0x0000008000007945 */ /* 0x000fe20003800000 */
[----:B------:R-:W-:Y:S01]  /*48d0*/  IMAD R12, R18, 0x1000, R21 ;  /* 0x00001000120c7824 */ /* 0x000fe200078e0215 */
[----:B------:R-:W1:Y:S01]  /*48e0*/  SYNCS.PHASECHK.TRANS64.TRYWAIT P1, [R20+URZ+0x28c50], R3 ;  /* 0x028c5003140075a7 */ /* 0x000e62000802017f */
[----:B------:R-:W-:Y:S01]  /*48f0*/  IMAD.MOV.U32 R13, RZ, RZ, 0x40000040 ;  /* 0x40000040ff0d7424 */ /* 0x000fe200078e00ff */
[----:B------:R-:W-:-:S04]  /*4900*/  SHF.R.U32.HI R0, RZ, 0x4, R0 ;  /* 0x00000004ff007819 */ /* 0x000fc80000011600 */
[----:B------:R-:W-:-:S04]  /*4910*/  LOP3.LUT R0, R0, 0x3fff, RZ, 0xc0, !PT ;  /* 0x00003fff00007812 */ /* 0x000fc800078ec0ff */
[----:B------:R-:W-:Y:S01]  /*4920*/  LOP3.LUT R10, R0, 0x10000, RZ, 0xfc, !PT ;  /* 0x00010000000a7812 */ /* 0x000fe200078efcff */
[----:B-1----:R-:W-:Y:S06]  /*4930*/  @!P1 BRA `(.L_x_8143) ;  /* 0x0000017400489947 */ /* 0x002fec0003800000 */
.L_x_8424:
[----:B------:R-:W-:Y:S05]  /*4940*/  BSYNC B0 ;  /* 0x0000000000007941 */ /* 0x000fea0003800000 */
.L_x_8142:
        /* <DEDUP_REMOVED lines=9> */
[----:B------:R-:W-:Y:S01]  /*49e0*/  VIADD R14, R12, 0x100 ;  /* 0x000001000c0e7836 */ /* 0x000fe20000000000 */
[----:B------:R-:W-:Y:S01]  /*49f0*/  MOV R9, 0x40000040 ;  /* 0x4000004000097802 */ /* 0x000fe20000000f00 */
[----:B------:R-:W-:Y:S01]  /*4a00*/  IMAD.MOV.U32 R15, RZ, RZ, 0x40000040 ;  /* 0x40000040ff0f7424 */ /* 0x000fe200078e00ff */
[----:B------:R-:W2:Y:S01]  /*4a10*/  S2R R0, SR_TID.X ;  /* 0x0000000000007919 */ /* 0x000ea20000002100 */
[----:B------:R-:W-:Y:S01]  /*4a20*/  IMAD.MOV.U32 R13, RZ, RZ, 0x40000040 ;  /* 0x40000040ff0d7424 */ /* 0x000fe200078e00ff */
[----:B------:R-:W-:Y:S01]  /*4a30*/  ISETP.GE.AND P2, PT, R4, 0x2, PT ;  /* 0x000000020400780c */ /* 0x000fe20003f46270 */
[----:B------:R-:W-:Y:S01]  /*4a40*/  BSSY B0, `(.L_x_8144) ;  /* 0x00000eb000007945 */ /* 0x000fe20003800000 */
[----:B0----5:R-:W-:-:S06]  /*4a50*/  WARPGROUP.ARRIVE ;  /* 0x00000000000079c5 */ /* 0x021fcc0000000000 */
        /* <DEDUP_REMOVED lines=37> */
[----:B0-----:R-:W-:-:S07]  /*4cb0*/  VIADD R0, R4, 0xfffffffe ;  /* 0xfffffffe04007836 */ /* 0x001fce0000000000 */
.L_x_8151:
[----:B------:R-:W-:Y:S01]  /*4cc0*/  BAR.SYNC.DEFER_BLOCKING 0xe, 0x100 ;  /* 0x0384000000007b1d */ /* 0x000fe20000010000 */
[----:B-12---:R-:W-:Y:S01]  /*4cd0*/  IMAD R3, R18, 0x40, R190 ;  /* 0x0000004012037824 */ /* 0x006fe200078e02be */
[----:B------:R-:W-:Y:S01]  /*4ce0*/  ISETP.GT.AND P3, PT, R0, RZ, PT ;  /* 0x000000ff0000720c */ /* 0x000fe20003f64270 */
[----:B------:R-:W-:Y:S02]  /*4cf0*/  VIADD R18, R18, 0x1 ;  /* 0x0000000112127836 */ /* 0x000fe40000000000 */
[----:B------:R-:W-:Y:S02]  /*4d00*/  IMAD R3, R3, 0x4, R2 ;  /* 0x0000000403037824 */ /* 0x000fe400078e0202 */
[----:B------:R-:W-:Y:S01]  /*4d10*/  VIADD R0, R0, 0xffffffff ;  /* 0xffffffff00007836 */ /* 0x000fe20000000000 */
        /* <DEDUP_REMOVED lines=136> */
.L_x_8146:
[----:B------:R-:W-:Y:S01]  /*55a0*/  IMAD R3, R18, 0x8, R2 ;  /* 0x0000000812037824 */ /* 0x000fe200078e0202 */
[----:B------:R-:W-:-:S04]  /*55b0*/  SHF.L.U32 R4, R19, 0x1f, RZ ;  /* 0x0000001f13047819 */ /* 0x000fc800000006ff */
[----:B------:R0:W1:Y:S01]  /*55c0*/  SYNCS.PHASECHK.TRANS64.TRYWAIT P2, [R3+URZ+0x28c50], R4 ;  /* 0x028c5004030075a7 */ /* 0x000062000804017f */
[----:B------:R-:W-:Y:S05]  /*55d0*/  @!P0 BRA `(.L_x_8147) ;  /* 0x0000000000048947 */ /* 0x000fea0003800000 */
[----:B------:R-:W-:Y:S01]  /*55e0*/  BPT.TRAP 0x1 ;  /* 0x000000040000795c */ /* 0x000fe20000300000 */
.L_x_8147:
[----:B------:R-:W-:Y:S04]  /*55f0*/  BSSY B1, `(.L_x_8148) ;  /* 0x0000004000017945 */ /* 0x000fe80003800000 */
[----:B-1----:R-:W-:Y:S05]  /*5600*/  @P2 BRA `(.L_x_8149) ;  /* 0x0000000000082947 */ /* 0x002fea0003800000 */
[----:B------:R-:W1:Y:S02]  /*5610*/  SYNCS.PHASECHK.TRANS64.TRYWAIT P2, [R3+URZ+0x28c50], R4 ;  /* 0x028c5004030075a7 */ /* 0x000e64000804017f */
[----:B-1----:R-:W-:Y:S05]  /*5620*/  @!P2 BRA `(.L_x_8150) ;  /* 0x000001680020a947 */ /* 0x002fea0003800000 */
.L_x_8149:
[----:B------:R-:W-:Y:S05]  /*5630*/  BSYNC B1 ;  /* 0x0000000000017941 */ /* 0x000fea0003800000 */
.L_x_8148:
[----:B01----:R-:W-:Y:S01]  /*5640*/  IMAD R4, R18, 0x1000, R21 ;  /* 0x0000100012047824 */ /* 0x003fe200078e0215 */
[----:B------:R-:W-:Y:S01]  /*5650*/  R2UR UR4, R10 ;  /* 0x000000000a0472ca */ /* 0x000fe200000e0000 */
[----:B------:R-:W-:Y:S01]  /*5660*/  IMAD.MOV.U32 R5, RZ, RZ, 0x40000040 ;  /* 0x40000040ff057424 */ /* 0x000fe200078e00ff */
[----:B------:R-:W-:Y:S01]  /*5670*/  R2UR UR5, R11 ;  /* 0x000000000b0572ca */ /* 0x000fe200000e0000 */
[----:B------:R-:W-:Y:S01]  /*5680*/  WARPGROUP.ARRIVE ;  /* 0x00000000000079c5 */ /* 0x000fe20000000000 */
[C---:B------:R-:W-:Y:S01]  /*5690*/  R2UR UR6, R4.reuse ;  /* 0x00000000040672ca */ /* 0x040fe200000e0000 */
[----:B------:R-:W-:Y:S01]  /*56a0*/  VIADD R14, R4, 0x80 ;  /* 0x00000080040e7836 */ /* 0x000fe20000000000 */
[----:B------:R-:W-:Y:S01]  /*56b0*/  R2UR UR7, R5 ;  /* 0x00000000050772ca */ /* 0x000fe200000e0000 */
[----:B------:R-:W-:Y:S02]  /*56c0*/  IMAD.MOV.U32 R15, RZ, RZ, 0x40000040 ;  /* 0x40000040ff0f7424 */ /* 0x000fe400078e00ff */
[----:B------:R-:W-:-:S02]  /*56d0*/  IMAD.MOV.U32 R5, RZ, RZ, 0x40000040 ;  /* 0x40000040ff057424 */ /* 0x000fc400078e00ff */
[----:B------:R-:W-:-:S05]  /*56e0*/  @!P1 VIADD R3, R3, 0x28c60 ;  /* 0x00028c6003039836 */ /* 0x000fca0000000000 */
[----:B------:R-:W-:-:S03]  /*56f0*/  @!P1 PRMT R3, RZ, 0x654, R3 ;  /* 0x00000654ff039816 */ /* 0x000fc60000000003 */
[----:B------:R-:W-:Y:S01]  /*5700*/  HGMMA.64x256x16.F32 R24, gdesc[UR4].tnspB, R24, gsb0 ;  /* 0x43e00000041879f0 */ /* 0x000fe20008000818 */
[----:B------:R-:W-:Y:S02]  /*5710*/  R2UR UR4, R8 ;  /* 0x00000000080472ca */ /* 0x000fe400000e0000 */
[----:B------:R-:W-:Y:S02]  /*5720*/  R2UR UR5, R9 ;  /* 0x00000000090572ca */ /* 0x000fe400000e0000 */
[----:B------:R-:W-:Y:S02]  /*5730*/  R2UR UR6, R14 ;  /* 0x000000000e0672ca */ /* 0x000fe400000e0000 */
[----:B------:R-:W-:Y:S01]  /*5740*/  R2UR UR7, R15 ;  /* 0x000000000f0772ca */ /* 0x000fe200000e0000 */
[----:B------:R-:W-:Y:S01]  /*5750*/  IMAD.MOV.U32 R15, RZ, RZ, 0x40000040 ;  /* 0x40000040ff0f7424 */ /* 0x000fe200078e00ff */
[C---:B------:R-:W-:Y:S01]  /*5760*/  IADD3 R14, R4.reuse, 0x100, RZ ;  /* 0x00000100040e7810 */ /* 0x040fe20007ffe0ff */
        /* <DEDUP_REMOVED lines=24> */
.L_x_8145:
[----:B------:R-:W-:Y:S05]  /*58f0*/  BSYNC B0 ;  /* 0x0000000000007941 */ /* 0x000fea0003800000 */
.L_x_8144:
[----:B------:R-:W-:Y:S01]  /*5900*/  BAR.SYNC.DEFER_BLOCKING 0xe, 0x100 ;  /* 0x0384000000007b1d */ /* 0x000fe20000010000 */
[C---:B-12---:R-:W-:Y:S01]  /*5910*/  IMAD R3, R18.reuse, 0x40, R190 ;  /* 0x0000004012037824 */ /* 0x046fe200078e02be */
[----:B------:R-:W-:Y:S01]  /*5920*/  PLOP3.LUT P0, PT, PT, PT, PT, 0x8, 0x0 ;  /* 0x000000000000781c */ /* 0x000fe20003f0e170 */
[----:B------:R-:W-:Y:S02]  /*5930*/  VIADD R18, R18, 0x1 ;  /* 0x0000000112127836 */ /* 0x000fe40000000000 */
[----:B------:R-:W-:Y:S02]  /*5940*/  IMAD R3, R3, 0x4, R2 ;  /* 0x0000000403037824 */ /* 0x000fe400078e0202 */
[----:B------:R-:W-:Y:S01]  /*5950*/  IMAD.MOV.U32 R21, RZ, RZ, RZ ;  /* 0x000000ffff157224 */ /* 0x000fe200078e00ff */
[----:B------:R-:W-:-:S04]  /*5960*/  ISETP.NE.AND P1, PT, R18, 0x2, PT ;  /* 0x000000021200780c */ /* 0x000fc80003f25270 */
[----:B------:R-:W-:Y:S02]  /*5970*/  SEL R4, RZ, 0x1, P1 ;  /* 0x00000001ff047807 */ /* 0x000fe40000800000 */
[----:B------:R-:W-:Y:S02]  /*5980*/  SEL R18, R18, RZ, P1 ;  /* 0x000000ff12127207 */ /* 0x000fe40000800000 */
[----:B------:R-:W-:Y:S01]  /*5990*/  LOP3.LUT R19, R19, R4, RZ, 0x3c, !PT ;  /* 0x0000000413137212 */ /* 0x000fe200078e3cff */
[----:B0-----:R-:W0:Y:S04]  /*59a0*/  LDS R0, [R3+0x28800] ;  /* 0x0288000003007984 */ /* 0x001e280000000800 */
[----:B------:R1:W2:Y:S02]  /*59b0*/  LDS R2, [R3+0x28820] ;  /* 0x0288200003027984 */ /* 0x0002a40000000800 */
[----:B-1----:R-:W-:-:S02]  /*59c0*/  IMAD.MOV.U32 R3, RZ, RZ, RZ ;  /* 0x000000ffff037224 */ /* 0x002fc400078e00ff */
[-C--:B0-----:R-:W-:Y:S01]  /*59d0*/  FMUL.FTZ R178, R28, R0.reuse ;  /* 0x000000001cb27220 */ /* 0x081fe20000410000 */
[-C--:B------:R-:W-:Y:S01]  /*59e0*/  FMUL.FTZ R176, R32, R0.reuse ;  /* 0x0000000020b07220 */ /* 0x080fe20000410000 */
[-C--:B------:R-:W-:Y:S01]  /*59f0*/  FMUL.FTZ R28, R33, R0.reuse ;  /* 0x00000000211c7220 */ /* 0x080fe20000410000 */
[-C--:B------:R-:W-:Y:S01]  /*5a00*/  FMUL.FTZ R175, R36, R0.reuse ;  /* 0x0000000024af7220 */ /* 0x080fe20000410000 */
[----:B------:R-:W-:Y:S01]  /*5a10*/  FMUL.FTZ R174, R40, R0 ;  /* 0x0000000028ae7220 */ /* 0x000fe20000410000 */
[----:B--2---:R-:W-:Y:S01]  /*5a20*/  FMUL.FTZ R13, R66, R2 ;  /* 0x00000002420d7220 */ /* 0x004fe20000410000 */
        /* <DEDUP_REMOVED lines=124> */
.L_x_8139:
        /* <DEDUP_REMOVED lines=72> */
[----:B------:R-:W-:Y:S01]  /*6670*/  CS2R R178, SRZ ;  /* 0x0000000000b27805 */ /* 0x000fe2000001ff00 */
[----:B------:R-:W-:Y:S01]  /*6680*/  IMAD.IADD R0, R43, 0x1, R0 ;  /* 0x000000012b007824 */ /* 0x000fe200078e0200 */
[----:B------:R-:W-:-:S04]  /*6690*/  CS2R R42, SRZ ;  /* 0x00000000002a7805 */ /* 0x000fc8000001ff00 */
        /* <DEDUP_REMOVED lines=10> */
[----:B------:R-:W-:Y:S01]  /*6740*/  BSSY B6, `(.L_x_8152) ;  /* 0x000001b000067945 */ /* 0x000fe20003800000 */
[----:B-1----:R-:W-:-:S04]  /*6750*/  LEA.HI R3, R0, R0, RZ, 0x1 ;  /* 0x0000000000037211 */ /* 0x002fc800078f08ff */
[----:B------:R-:W-:-:S04]  /*6760*/  LOP3.LUT R3, R3, 0x1fffe, RZ, 0xc0, !PT ;  /* 0x0001fffe03037812 */ /* 0x000fc800078ec0ff */
[----:B------:R-:W-:Y:S01]  /*6770*/  IADD3 R3, R0, -R3, RZ ;  /* 0x8000000300037210 */ /* 0x000fe20007ffe0ff */
[----:B------:R-:W-:-:S04]  /*6780*/  VIADD R0, R2, 0x26800 ;  /* 0x0002680002007836 */ /* 0x000fc80000000000 */
[----:B------:R-:W-:Y:S01]  /*6790*/  IMAD R3, R3, 0x8000, R2 ;  /* 0x0000800003037824 */ /* 0x000fe200078e0202 */
[----:B------:R-:W-:-:S03]  /*67a0*/  LOP3.LUT P0, RZ, R0, 0x3ff, RZ, 0xc0, !PT ;  /* 0x000003ff00ff7812 */ /* 0x000fc6000780c0ff */
[----:B------:R-:W-:-:S05]  /*67b0*/  VIADD R3, R3, 0x400 ;  /* 0x0000040003037836 */ /* 0x000fca0000000000 */
[----:B------:R-:W-:-:S04]  /*67c0*/  SHF.R.U32.HI R3, RZ, 0x4, R3 ;  /* 0x00000004ff037819 */ /* 0x000fc80000011603 */
        /* <DEDUP_REMOVED lines=18> */
.L_x_8153:
[----:B------:R-:W-:Y:S05]  /*68f0*/  BSYNC B6 ;  /* 0x0000000000067941 */ /* 0x000fea0003800000 */
.L_x_8152:
        /* <DEDUP_REMOVED lines=12> */
.L_x_8157:
[----:B--2---:R2:W3:Y:S02]  /*69c0*/  SYNCS.PHASECHK.TRANS64.TRYWAIT P0, [R2+URZ+0x28c00], R3 ;  /* 0x028c0003020075a7 */ /* 0x0044e4000800017f */
[----:B---3--:R-:W-:Y:S05]  /*69d0*/  @!P0 NANOSLEEP.SYNCS 0x989680 ;  /* 0x009896800000895d */ /* 0x008fea0003900000 */
[----:B------:R-:W3:Y:S02]  /*69e0*/  @!P0 SYNCS.PHASECHK.TRANS64 P0, [R2+URZ+0x28c00], R3 ;  /* 0x028c0003020085a7 */ /* 0x000ee4000800007f */
[----:B---3--:R-:W-:Y:S05]  /*69f0*/  @!P0 BRA `(.L_x_8157) ;  /* 0xfffffffc00f08947 */ /* 0x008fea000383ffff */
.L_x_8156:
[----:B------:R-:W-:Y:S05]  /*6a00*/  BSYNC B0 ;  /* 0x0000000000007941 */ /* 0x000fea0003800000 */
.L_x_8155:
[----:B------:R-:W-:Y:S05]  /*6a10*/  BRA `(.L_x_8158) ;  /* 0x0000002800e07947 */ /* 0x000fea0003800000 */
.L_x_8154:
[----:B------:R-:W-:Y:S01]  /*6a20*/  VIADD R4, R2, 0x20400 ;  /* 0x0002040002047836 */ /* 0x000fe20000000000 */
[----:B-----5:R-:W-:Y:S01]  /*6a30*/  SHF.R.S32.HI R0, RZ, 0x1f, R30 ;  /* 0x0000001fff007819 */ /* 0x020fe2000001141e */
[----:B------:R-:W-:Y:S01]  /*6a40*/  ULDC.64 UR4, c[0x0][0x3f8] ;  /* 0x0000fe0000047ab9 */ /* 0x000fe20000000a00 */
[----:B------:R-:W-:Y:S01]  /*6a50*/  ULDC.64 UR6, c[0x0][0x408] ;  /* 0x0001020000067ab9 */ /* 0x000fe20000000a00 */
[----:B------:R-:W-:Y:S01]  /*6a60*/  IMAD.WIDE.U32 R24, R30, UR4, RZ ;  /* 0x000000041e187c25 */ /* 0x000fe2000f8e00ff */
        /* <DEDUP_REMOVED lines=23> */
[----:B-1----:R-:W-:-:S07]  /*6be0*/  IMAD.MOV.U32 R13, RZ, RZ, RZ ;  /* 0x000000ffff0d7224 */ /* 0x002fce00078e00ff */
[----:B------:R-:W-:-:S07]  /*6bf0*/  LEPC R20, `(.L_x_8160) ;  /* 0x000000001014794e */ /* 0x000fce0000000000 */
[----:B0-2---:R-:W-:Y:S05]  /*6c00*/  CALL.ABS.NOINC R14 ;  /* 0x000000000e007343 */ /* 0x005fea0003c00000 */
.L_x_8160:
[----:B------:R-:W-:Y:S05]  /*6c10*/  BSYNC B6 ;  /* 0x0000000000067941 */ /* 0x000fea0003800000 */
.L_x_8159:
        /* <DEDUP_REMOVED lines=8> */
[----:B------:R-:W-:Y:S01]  /*6ca0*/  ULDC.64 UR6, c[0x0][0x408] ;  /* 0x0001020000067ab9 */ /* 0x000fe20000000a00 */
[----:B------:R-:W-:Y:S02]  /*6cb0*/  IMAD.MOV.U32 R6, RZ, RZ, R24 ;  /* 0x000000ffff067224 */ /* 0x000fe400078e0018 */
        /* <DEDUP_REMOVED lines=29> */
.L_x_8430:
        /* <DEDUP_REMOVED lines=30> */
.L_x_8165:
[----:B------:R-:W-:Y:S05]  /*7070*/  BSYNC B1 ;  /* 0x0000000000017941 */ /* 0x000fea0003800000 */
.L_x_8164:
[----:B--2--5:R-:W-:Y:S01]  /*7080*/  IMAD.MOV.U32 R3, RZ, RZ, R31 ;  /* 0x000000ffff037224 */ /* 0x024fe200078e001f */
[----:B---3--:R-:W-:Y:S01]  /*7090*/  MOV R0, R30 ;  /* 0x0000001e00007202 */ /* 0x008fe20000000f00 */
[----:B----4-:R-:W-:Y:S01]  /*70a0*/  IMAD.MOV.U32 R5, RZ, RZ, R20 ;  /* 0x000000ffff057224 */ /* 0x010fe200078e0014 */
        /* <DEDUP_REMOVED lines=11> */
[----:B0-----:R-:W-:Y:S02]  /*7160*/  CS2R R26, SRZ ;  /* 0x00000000001a7805 */ /* 0x001fe4000001ff00 */
[----:B------:R-:W-:Y:S01]  /*7170*/  PRMT R43, R5, 0x5410, R9 ;  /* 0x00005410052b7816 */ /* 0x000fe20000000009 */
[----:B------:R-:W-:Y:S06]  /*7180*/  BRA.DIV UR4, `(.L_x_8166) ;  /* 0x0000014e04cc7947 */ /* 0x000fec000b800000 */
[----:B------:R0:W2:Y:S04]  /*7190*/  SHFL.IDX PT, R3, R6, 0x1, 0x1c1f ;  /* 0x003c1f0006037f89 */ /* 0x0000a800000e0000 */
[----:B------:R0:W3:Y:S04]  /*71a0*/  SHFL.IDX PT, R0, R4, 0x1, 0x1c1f ;  /* 0x003c1f0004007f89 */ /* 0x0000e800000e0000 */
[----:B------:R0:W4:Y:S04]  /*71b0*/  SHFL.IDX PT, R5, R8, 0x1, 0x1c1f ;  /* 0x003c1f0008057f89 */ /* 0x00012800000e0000 */
[----:B------:R0:W0:Y:S02]  /*71c0*/  SHFL.IDX PT, R14, R7, 0x1, 0x1c1f ;  /* 0x003c1f00070e7f89 */ /* 0x00002400000e0000 */
.L_x_8436:
        /* <DEDUP_REMOVED lines=34> */
.L_x_8168:
[----:B------:R-:W-:Y:S05]  /*73f0*/  BSYNC B1 ;  /* 0x0000000000017941 */ /* 0x000fea0003800000 */
.L_x_8167:
[----:B------:R-:W1:Y:S01]  /*7400*/  SYNCS.PHASECHK.TRANS64.TRYWAIT P0, [R2+URZ+0x28c00], R35 ;  /* 0x028c0023020075a7 */ /* 0x000e62000800017f */
[----:B--2---:R-:W-:Y:S01]  /*7410*/  LOP3.LUT R3, R36, 0x1c0, RZ, 0xc0, !PT ;  /* 0x000001c024037812 */ /* 0x004fe200078ec0ff */
[----:B0----5:R-:W-:Y:S01]  /*7420*/  IMAD.MOV.U32 R4, RZ, RZ, R26 ;  /* 0x000000ffff047224 */ /* 0x021fe200078e001a */
[----:B------:R-:W-:Y:S01]  /*7430*/  MOV R6, R9 ;  /* 0x0000000900067202 */ /* 0x000fe20000000f00 */
[----:B----4-:R-:W-:Y:S01]  /*7440*/  IMAD.MOV.U32 R5, RZ, RZ, R8 ;  /* 0x000000ffff057224 */ /* 0x010fe200078e0008 */
[----:B---3--:R-:W-:Y:S01]  /*7450*/  LOP3.LUT R0, R3, 0x18, R16, 0xf8, !PT ;  /* 0x0000001803007812 */ /* 0x008fe200078ef810 */
[----:B------:R-:W-:Y:S01]  /*7460*/  IMAD.MOV.U32 R7, RZ, RZ, R12 ;  /* 0x000000ffff077224 */ /* 0x000fe200078e000c */
[----:B------:R-:W-:Y:S01]  /*7470*/  SHF.R.U32.HI R3, RZ, 0x3, R3 ;  /* 0x00000003ff037819 */ /* 0x000fe20000011603 */
[----:B------:R-:W-:Y:S01]  /*7480*/  BSSY B1, `(.L_x_8169) ;  /* 0x0000014000017945 */ /* 0x000fe20003800000 */
[----:B------:R-:W-:Y:S02]  /*7490*/  VIADDMNMX R40, R34, -R195, 0x40, PT ;  /* 0x0000004022287446 */ /* 0x000fe400038009c3 */
[----:B------:R-:W-:-:S02]  /*74a0*/  LOP3.LUT R0, R0, R3, RZ, 0x3c, !PT ;  /* 0x0000000300007212 */ /* 0x000fc400078e3cff */
[----:B------:R-:W-:Y:S01]  /*74b0*/  PRMT R3, R3, 0x5410, R4 ;  /* 0x0000541003037816 */ /* 0x000fe20000000004 */
[----:B------:R-:W-:Y:S01]  /*74c0*/  IMAD.MOV.U32 R4, RZ, RZ, R27 ;  /* 0x000000ffff047224 */ /* 0x000fe200078e001b */
[----:B------:R-:W-:Y:S02]  /*74d0*/  PRMT R45, R7, 0x7610, R45 ;  /* 0x00007610072d7816 */ /* 0x000fe4000000002d */
[----:B------:R-:W-:Y:S02]  /*74e0*/  PRMT R3, R6, 0x7610, R3 ;  /* 0x0000761006037816 */ /* 0x000fe40000000003 */
[----:B------:R-:W-:Y:S01]  /*74f0*/  PRMT R44, R4, 0x5410, R5 ;  /* 0x00005410042c7816 */ /* 0x000fe20000000005 */
[----:B------:R-:W-:Y:S01]  /*7500*/  IMAD R5, R201, 0x200, R0 ;  /* 0x00000200c9057824 */ /* 0x000fe200078e0200 */
[----:B------:R-:W-:Y:S01]  /*7510*/  LOP3.LUT P2, RZ, R188, 0x4, RZ, 0xc0, !PT ;  /* 0x00000004bcff7812 */ /* 0x000fe2000784c0ff */
[----:B------:R-:W-:Y:S01]  /*7520*/  IMAD.MOV.U32 R0, RZ, RZ, R13 ;  /* 0x000000ffff007224 */ /* 0x000fe200078e000d */
[----:B------:R-:W-:Y:S01]  /*7530*/  ISETP.GE.AND P1, PT, R23, R40, PT ;  /* 0x000000281700720c */ /* 0x000fe20003f26270 */
[----:B------:R-:W-:-:S02]  /*7540*/  IMAD.MOV.U32 R4, RZ, RZ, R10 ;  /* 0x000000ffff047224 */ /* 0x000fc400078e000a */
[----:B------:R-:W-:Y:S01]  /*7550*/  IMAD R14, R5, 0x2, R2 ;  /* 0x00000002050e7824 */ /* 0x000fe200078e0202 */
[----:B------:R-:W-:Y:S01]  /*7560*/  PRMT R45, R45, 0x5410, R0 ;  /* 0x000054102d2d7816 */ /* 0x000fe20000000000 */
[----:B------:R-:W-:Y:S01]  /*7570*/  IMAD.MOV.U32 R5, RZ, RZ, R11 ;  /* 0x000000ffff057224 */ /* 0x000fe200078e000b */
[----:B------:R-:W-:Y:S01]  /*7580*/  PRMT R46, R4, 0x7610, R46 ;  /* 0x00007610042e7816 */ /* 0x000fe2000000002e */
[C---:B------:R-:W-:Y:S02]  /*7590*/  VIADD R4, R14.reuse, 0x20400 ;  /* 0x000204000e047836 */ /* 0x040fe40000000000 */
[----:B------:R-:W-:Y:S01]  /*75a0*/  VIADD R0, R14, 0x20440 ;  /* 0x000204400e007836 */ /* 0x000fe20000000000 */
[----:B-1----:R-:W-:Y:S06]  /*75b0*/  @!P0 BRA `(.L_x_8170) ;  /* 0x0000014c00308947 */ /* 0x002fec0003800000 */
.L_x_8437:
[----:B------:R-:W-:Y:S05]  /*75c0*/  BSYNC B1 ;  /* 0x0000000000017941 */ /* 0x000fea0003800000 */
.L_x_8169:
        /* <DEDUP_REMOVED lines=11> */
[--C-:B------:R-:W-:Y:S01]  /*7680*/  HADD2.F32 R33, -RZ, R37.reuse.H0_H0 ;  /* 0x20000025ff217230 */ /* 0x100fe20000004100 */
        /* <DEDUP_REMOVED lines=39> */
.L_x_8174:
[----:B------:R-:W-:Y:S05]  /*7900*/  BSYNC B2 ;  /* 0x0000000000027941 */ /* 0x000fea0003800000 */
.L_x_8173:
        /* <DEDUP_REMOVED lines=43> */
.L_x_8172:
[----:B------:R-:W-:Y:S05]  /*7bc0*/  BSYNC B1 ;  /* 0x0000000000017941 */ /* 0x000fea0003800000 */
.L_x_8171:
        /* <DEDUP_REMOVED lines=49> */
.L_x_8177:
[----:B------:R-:W-:Y:S05]  /*7ee0*/  BSYNC B1 ;  /* 0x0000000000017941 */ /* 0x000fea0003800000 */
.L_x_8176:
        /* <DEDUP_REMOVED lines=44> */
.L_x_8162:
        /* <DEDUP_REMOVED lines=36> */
.L_x_8443:
        /* <DEDUP_REMOVED lines=16> */
.L_x_8180:
[----:B------:R-:W-:Y:S05]  /*84f0*/  BSYNC B1 ;  /* 0x0000000000017941 */ /* 0x000fea0003800000 */
.L_x_8179:
        /* <DEDUP_REMOVED lines=25> */
.L_x_8449:
        /* <DEDUP_REMOVED lines=23> */
.L_x_8183:
[----:B------:R-:W-:Y:S05]  /*8800*/  BSYNC B1 ;  /* 0x0000000000017941 */ /* 0x000fea0003800000 */
.L_x_8182:
        /* <DEDUP_REMOVED lines=17> */
.L_x_8450:
[----:B------:R-:W-:Y:S05]  /*8920*/  BSYNC B1 ;  /* 0x0000000000017941 */ /* 0x000fea0003800000 */
.L_x_8184:
[----:B------:R-:W-:Y:S01]  /*8930*/  BSSY B1, `(.L_x_8186) ;  /* 0x0000063000017945 */ /* 0x000fe20003800000 */
[----:B------:R-:W-:Y:S01]  /*8940*/  MOV R54, R10 ;  /* 0x0000000a00367202 */ /* 0x000fe20000000f00 */
[----:B------:R-:W-:Y:S01]  /*8950*/  IMAD.MOV.U32 R55, RZ, RZ, R11 ;  /* 0x000000ffff377224 */ /* 0x000fe200078e000b */
[----:B------:R-:W-:Y:S01]  /*8960*/  LOP3.LUT R0, R0, 0x38, RZ, 0xc0, !PT ;  /* 0x0000003800007812 */ /* 0x000fe200078ec0ff */
[----:B------:R-:W-:Y:S06]  /*8970*/  @P2 BRA `(.L_x_8187) ;  /* 0x0000000400782947 */ /* 0x000fec0003800000 */
[----:B0-----:R-:W-:Y:S01]  /*8980*/  IMAD.SHL.U32 R3, R188, 0x40, RZ ;  /* 0x00000040bc037824 */ /* 0x001fe200078e00ff */
[----:B------:R-:W-:Y:S02]  /*8990*/  SHF.R.U64 R49, R26, 0x10, R27 ;  /* 0x000000101a317819 */ /* 0x000fe4000000121b */
[--C-:B------:R-:W-:Y:S02]  /*89a0*/  SHF.R.U64 R47, R30, 0x10, R31.reuse ;  /* 0x000000101e2f7819 */ /* 0x100fe4000000121f */
[----:B------:R-:W-:Y:S02]  /*89b0*/  LOP3.LUT R13, R3, 0x1c0, RZ, 0xc0, !PT ;  /* 0x000001c0030d7812 */ /* 0x000fe400078ec0ff */
[----:B------:R-:W-:Y:S01]  /*89c0*/  SHF.R.U32.HI R41, RZ, 0x10, R31 ;  /* 0x00000010ff297819 */ /* 0x000fe2000001161f */
[----:B------:R-:W-:Y:S01]  /*89d0*/  HADD2.F32 R31, -RZ, R37.H0_H0 ;  /* 0x20000025ff1f7230 */ /* 0x000fe20000004100 */
[----:B------:R-:W-:Y:S02]  /*89e0*/  LOP3.LUT R3, R13, 0x38, R16, 0xf8, !PT ;  /* 0x000000380d037812 */ /* 0x000fe400078ef810 */
[----:B------:R-:W-:-:S02]  /*89f0*/  SHF.R.U32.HI R20, RZ, 0x3, R13 ;  /* 0x00000003ff147819 */ /* 0x000fc4000001160d */
[----:B------:R-:W-:Y:S02]  /*8a00*/  SHF.R.U64 R48, R28, 0x10, R29 ;  /* 0x000000101c307819 */ /* 0x000fe4000000121d */
[----:B------:R-:W-:Y:S02]  /*8a10*/  LOP3.LUT R12, R3, R20, RZ, 0x3c, !PT ;  /* 0x00000014030c7212 */ /* 0x000fe400078e3cff */
[----:B------:R-:W-:Y:S02]  /*8a20*/  LOP3.LUT R20, R20, R0, R13, 0x1e, !PT ;  /* 0x0000000014147212 */ /* 0x000fe400078e1e0d */
[----:B------:R-:W-:Y:S01]  /*8a30*/  SHF.R.U32.HI R36, RZ, 0x10, R29 ;  /* 0x00000010ff247819 */ /* 0x000fe2000001161d */
[----:B------:R-:W-:Y:S01]  /*8a40*/  IMAD R3, R201, 0x200, R12 ;  /* 0x00000200c9037824 */ /* 0x000fe200078e020c */
[----:B------:R-:W-:Y:S01]  /*8a50*/  SHF.R.U32.HI R38, RZ, 0x10, R25 ;  /* 0x00000010ff267819 */ /* 0x000fe20000011619 */
[----:B------:R-:W-:Y:S01]  /*8a60*/  HADD2.F32 R29, -RZ, R37.H1_H1 ;  /* 0x30000025ff1d7230 */ /* 0x000fe20000004100 */
[----:B------:R-:W-:Y:S01]  /*8a70*/  SHF.R.U32.HI R42, RZ, 0x10, R27 ;  /* 0x00000010ff2a7819 */ /* 0x000fe2000001161b */
[----:B------:R-:W-:Y:S01]  /*8a80*/  IMAD R43, R3, 0x2, R2 ;  /* 0x00000002032b7824 */ /* 0x000fe200078e0202 */
[----:B------:R-:W-:Y:S01]  /*8a90*/  SHF.R.U64 R50, R24, 0x10, R25 ;  /* 0x0000001018327819 */ /* 0x000fe20000001219 */
[----:B------:R-:W-:-:S02]  /*8aa0*/  IMAD R3, R201, 0x200, R20 ;  /* 0x00000200c9037824 */ /* 0x000fc400078e0214 */
[----:B------:R-:W-:Y:S01]  /*8ab0*/  HADD2.F32 R30, -RZ, R36.H0_H0 ;  /* 0x20000024ff1e7230 */ /* 0x000fe20000004100 */
        /* <DEDUP_REMOVED lines=14> */
[--C-:B------:R-:W-:Y:S02]  /*8ba0*/  HADD2.F32 R29, -RZ, R40.reuse.H0_H0 ;  /* 0x20000028ff1d7230 */ /* 0x100fe40000004100 */
[----:B------:R-:W-:Y:S01]  /*8bb0*/  FFMA.FTZ R39, R20, R31, R39 ;  /* 0x0000001f14277223 */ /* 0x000fe20000010027 */
[----:B------:R-:W-:Y:S02]  /*8bc0*/  HADD2.F32 R20, -RZ, R40.H1_H1 ;  /* 0x30000028ff147230 */ /* 0x000fe40000004100 */
[-C--:B------:R-:W-:Y:S01]  /*8bd0*/  FMUL.FTZ R40, R33, R26.reuse ;  /* 0x0000001a21287220 */ /* 0x080fe20000410000 */
[----:B------:R-:W-:Y:S01]  /*8be0*/  FFMA.FTZ R38, R13, R26, -R36 ;  /* 0x0000001a0d267223 */ /* 0x000fe20000010824 */
[----:B------:R-:W-:Y:S01]  /*8bf0*/  FMUL.FTZ R26, R28, R29 ;  /* 0x0000001d1c1a7220 */ /* 0x000fe20000410000 */
[----:B------:R-:W-:-:S02]  /*8c00*/  HADD2.F32 R31, -RZ, R41.H0_H0 ;  /* 0x20000029ff1f7230 */ /* 0x000fc40000004100 */
[----:B------:R-:W-:Y:S01]  /*8c10*/  FMUL.FTZ R28, R28, R20 ;  /* 0x000000141c1c7220 */ /* 0x000fe20000410000 */
[----:B------:R-:W-:Y:S02]  /*8c20*/  HADD2.F32 R35, -RZ, R35.H1_H1 ;  /* 0x30000023ff237230 */ /* 0x000fe40000004100 */
[----:B------:R-:W-:Y:S01]  /*8c30*/  FFMA.FTZ R40, R13, R30, R40 ;  /* 0x0000001e0d287223 */ /* 0x000fe20000010028 */
[----:B------:R-:W-:Y:S02]  /*8c40*/  HADD2.F32 R25, -RZ, R32.H0_H0 ;  /* 0x20000020ff197230 */ /* 0x000fe40000004100 */
[C---:B------:R-:W-:Y:S01]  /*8c50*/  FFMA.FTZ R41, R21.reuse, R29, R28 ;  /* 0x0000001d15297223 */ /* 0x040fe2000001001c */
[----:B------:R-:W-:Y:S01]  /*8c60*/  FFMA.FTZ R33, R21, R20, -R26 ;  /* 0x0000001415217223 */ /* 0x000fe2000001081a */
[----:B------:R-:W-:Y:S02]  /*8c70*/  HADD2.F32 R13, -RZ, R42.H0_H0 ;  /* 0x2000002aff0d7230 */ /* 0x000fe40000004100 */
[----:B------:R-:W-:Y:S01]  /*8c80*/  FMUL.FTZ R21, R35, R31 ;  /* 0x0000001f23157220 */ /* 0x000fe20000410000 */
[----:B------:R-:W-:-:S02]  /*8c90*/  HADD2.F32 R28, -RZ, R44.H0_H0 ;  /* 0x2000002cff1c7230 */ /* 0x000fc40000004100 */
[----:B------:R-:W-:Y:S02]  /*8ca0*/  HADD2.F32 R20, -RZ, R44.H1_H1 ;  /* 0x3000002cff147230 */ /* 0x000fe40000004100 */
[-C--:B------:R-:W-:Y:S01]  /*8cb0*/  FMUL.FTZ R35, R35, R13.reuse ;  /* 0x0000000d23237220 */ /* 0x080fe20000410000 */
[----:B------:R-:W-:Y:S02]  /*8cc0*/  HADD2.F32 R24, -RZ, R15.H1_H1 ;  /* 0x3000000fff187230 */ /* 0x000fe40000004100 */
[C---:B------:R-:W-:Y:S01]  /*8cd0*/  FMUL.FTZ R36, R25.reuse, R28 ;  /* 0x0000001c19247220 */ /* 0x040fe20000410000 */
[----:B------:R-:W-:Y:S02]  /*8ce0*/  HADD2.F32 R3, -RZ, R12.H0_H0 ;  /* 0x2000000cff037230 */ /* 0x000fe40000004100 */
[----:B------:R-:W-:Y:S01]  /*8cf0*/  FMUL.FTZ R25, R25, R20 ;  /* 0x0000001419197220 */ /* 0x000fe20000410000 */
[----:B------:R-:W-:Y:S02]  /*8d00*/  HADD2.F32 R27, -RZ, R34.H0_H0 ;  /* 0x20000022ff1b7230 */ /* 0x000fe40000004100 */
[----:B------:R-:W-:Y:S01]  /*8d10*/  FFMA.FTZ R44, R24, R13, -R21 ;  /* 0x0000000d182c7223 */ /* 0x000fe20000010815 */
[----:B------:R-:W-:-:S02]  /*8d20*/  HADD2.F32 R30, -RZ, R46.H0_H0 ;  /* 0x2000002eff1e7230 */ /* 0x000fc40000004100 */
[C---:B------:R-:W-:Y:S01]  /*8d30*/  FFMA.FTZ R36, R3.reuse, R20, -R36 ;  /* 0x0000001403247223 */ /* 0x040fe20000010824 */
[----:B------:R-:W-:Y:S02]  /*8d40*/  HADD2.F32 R26, -RZ, R46.H1_H1 ;  /* 0x3000002eff1a7230 */ /* 0x000fe40000004100 */
[----:B------:R-:W-:Y:S01]  /*8d50*/  FFMA.FTZ R46, R24, R31, R35 ;  /* 0x0000001f182e7223 */ /* 0x000fe20000010023 */
[----:B------:R-:W-:Y:S02]  /*8d60*/  HADD2.F32 R15, -RZ, R14.H0_H0 ;  /* 0x2000000eff0f7230 */ /* 0x000fe40000004100 */
[----:B------:R-:W-:Y:S01]  /*8d70*/  FFMA.FTZ R24, R3, R28, R25 ;  /* 0x0000001c03187223 */ /* 0x000fe20000010019 */
        /* <DEDUP_REMOVED lines=30> */
.L_x_8187:
[----:B------:R-:W-:Y:S05]  /*8f60*/  BSYNC B1 ;  /* 0x0000000000017941 */ /* 0x000fea0003800000 */
.L_x_8186:
[----:B------:R-:W-:Y:S01]  /*8f70*/  PRMT R34, R54, 0x5410, R55 ;  /* 0x0000541036227816 */ /* 0x000fe20000000037 */
[----:B------:R-:W-:Y:S06]  /*8f80*/  @P0 BRA `(.L_x_8175) ;  /* 0x0000000400600947 */ /* 0x000fec0003800000 */
[----:B0-----:R-:W-:Y:S01]  /*8f90*/  SHF.R.U32.HI R3, RZ, 0x3, R229 ;  /* 0x00000003ff037819 */ /* 0x001fe200000116e5 */
[----:B-1----:R-:W0:Y:S01]  /*8fa0*/  LDS.128 R12, [R228+0x20400] ;  /* 0x02040000e40c7984 */ /* 0x002e220000000c00 */
        /* <DEDUP_REMOVED lines=86> */
.L_x_8175:
[----:B------:R-:W-:Y:S05]  /*9510*/  BSYNC B0 ;  /* 0x0000000000007941 */ /* 0x000fea0003800000 */
.L_x_8161:
        /* <DEDUP_REMOVED lines=8> */
.L_x_8158:
[----:B------:R-:W-:-:S13]  /*95a0*/  ISETP.NE.AND P0, PT, R186, 0x3, PT ;  /* 0x00000003ba00780c */ /* 0x000fda0003f05270 */
[----:B------:R-:W-:Y:S05]  /*95b0*/  @!P0 BRA `(.L_x_8188) ;  /* 0x0000000000048947 */ /* 0x000fea0003800000 */
[----:B------:R-:W-:Y:S01]  /*95c0*/  BPT.TRAP 0x1 ;  /* 0x000000040000795c */ /* 0x000fe20000300000 */
.L_x_8188:
[----:B------:R-:W-:Y:S01]  /*95d0*/  IMAD R21, R18, 0x8, R2 ;  /* 0x0000000812157824 */ /* 0x000fe200078e0202 */
[----:B------:R-:W-:-:S04]  /*95e0*/  SHF.L.U32 R58, R19, 0x1f, RZ ;  /* 0x0000001f133a7819 */ /* 0x000fc800000006ff */
[----:B------:R0:W0:Y:S01]  /*95f0*/  SYNCS.PHASECHK.TRANS64.TRYWAIT P2, [R21+URZ+0x28c30], R58 ;  /* 0x028c303a150075a7 */ /* 0x000022000804017f */
[----:B------:R-:W-:Y:S05]  /*9600*/  @!P0 BRA `(.L_x_8189) ;  /* 0x0000000000048947 */ /* 0x000fea0003800000 */
[----:B------:R-:W-:Y:S01]  /*9610*/  BPT.TRAP 0x1 ;  /* 0x000000040000795c */ /* 0x000fe20000300000 */
.L_x_8189:
[----:B012-4-:R-:W0:Y:S01]  /*9620*/  S2R R3, SR_TID.X ;  /* 0x0000000000037919 */ /* 0x017e220000002100 */
[----:B---3--:R-:W-:-:S05]  /*9630*/  VIADD R0, R2, 0x22400 ;  /* 0x0002240002007836 */ /* 0x008fca0000000000 */
[----:B------:R-:W-:-:S04]  /*9640*/  SHF.R.U32.HI R0, RZ, 0x4, R0 ;  /* 0x00000004ff007819 */ /* 0x000fc80000011600 */
[----:B------:R-:W-:Y:S02]  /*9650*/  LOP3.LUT R0, R0, 0x3fff, RZ, 0xc0, !PT ;  /* 0x00003fff00007812 */ /* 0x000fe400078ec0ff */
[----:B0-----:R-:W-:-:S04]  /*9660*/  LOP3.LUT R3, R3, 0x7f, RZ, 0xc0, !PT ;  /* 0x0000007f03037812 */ /* 0x001fc800078ec0ff */
[----:B------:R-:W-:Y:S01]  /*9670*/  ISETP.NE.AND P1, PT, R3, RZ, PT ;  /* 0x000000ff0300720c */ /* 0x000fe20003f25270 */
[----:B------:R-:W-:-:S12]  /*9680*/  @P2 BRA `(.L_x_8190) ;  /* 0x0000000000082947 */ /* 0x000fd80003800000 */
[----:B------:R-:W0:Y:S02]  /*9690*/  SYNCS.PHASECHK.TRANS64.TRYWAIT P2, [R21+URZ+0x28c30], R58 ;  /* 0x028c303a150075a7 */ /* 0x000e24000804017f */
[----:B0-----:R-:W-:Y:S05]  /*96a0*/  @!P2 BRA `(.L_x_8191) ;  /* 0x00000130000ca947 */ /* 0x001fea0003800000 */
.L_x_8190:
[----:B------:R-:W-:Y:S05]  /*96b0*/  WARPSYNC.ALL ;  /* 0x0000000000007948 */ /* 0x000fea0003800000 */
[----:B------:R-:W-:Y:S01]  /*96c0*/  LOP3.LUT R13, R0, 0x10000, RZ, 0xfc, !PT ;  /* 0x00010000000d7812 */ /* 0x000fe200078efcff */
[----:B------:R-:W-:Y:S01]  /*96d0*/  VIADD R0, R2, 0x20400 ;  /* 0x0002040002007836 */ /* 0x000fe20000000000 */
[----:B------:R-:W2:Y:S03]  /*96e0*/  LDL.LU R3, [R1+0x8] ;  /* 0x0000080001037983 */ /* 0x000ea60000300800 */
[----:B------:R-:W-:Y:S01]  /*96f0*/  IMAD R6, R18, 0x200, R13 ;  /* 0x0000020012067824 */ /* 0x000fe200078e020d */
[----:B-----5:R-:W-:Y:S01]  /*9700*/  WARPGROUP.ARRIVE ;  /* 0x00000000000079c5 */ /* 0x020fe20000000000 */
        /* <DEDUP_REMOVED lines=16> */
[----:B------:R-:W-:-:S02]  /*9810*/  IMAD.MOV.U32 R7, RZ, RZ, 0x40000040 ;  /* 0x40000040ff077424 */ /* 0x000fc400078e00ff */
[----:B------:R-:W-:-:S08]  /*9820*/  IMAD.IADD R0, R202, 0x1, R195 ;  /* 0x00000001ca007824 */ /* 0x000fd000078e02c3 */
[----:B------:R-:W-:Y:S01]  /*9830*/  HGMMA.64x64x16.F32 R24, gdesc[UR4], RZ, !UPT, gsb0 ;  /* 0x00e00000041879f0 */ /* 0x000fe2000c0008ff */
[----:B------:R-:W-:Y:S02]  /*9840*/  R2UR UR6, R8 ;  /* 0x00000000080672ca */ /* 0x000fe400000e0000 */
[----:B------:R-:W-:Y:S01]  /*9850*/  R2UR UR7, R9 ;  /* 0x00000000090772ca */ /* 0x000fe200000e0000 */
[----:B------:R-:W-:Y:S01]  /*9860*/  IMAD.MOV.U32 R9, RZ, RZ, 0x40000040 ;  /* 0x40000040ff097424 */ /* 0x000fe200078e00ff */
[----:B------:R-:W-:Y:S02]  /*9870*/  R2UR UR4, R10 ;  /* 0x000000000a0472ca */ /* 0x000fe400000e0000 */
[----:B------:R-:W-:Y:S02]  /*9880*/  R2UR UR5, R11 ;  /* 0x000000000b0572ca */ /* 0x000fe400000e0000 */
[----:B------:R-:W-:Y:S02]  /*9890*/  IADD3 R8, R4, 0x4, RZ ;  /* 0x0000000404087810 */ /* 0x000fe40007ffe0ff */
[----:B-1----:R-:W-:-:S13]  /*98a0*/  ISETP.NE.AND P2, PT, R230, 0x1, PT ;  /* 0x00000001e600780c */ /* 0x002fda0003f45270 */
        /* <DEDUP_REMOVED lines=21> */
[----:B------:R-:W-:Y:S01]  /*9a00*/  ULDC UR4, c[0x0][0x9d8] ;  /* 0x0002760000047ab9 */ /* 0x000fe20000000800 */
[----:B--2---:R-:W-:-:S04]  /*9a10*/  LOP3.LUT R3, R3, 0xf7ffffff, RZ, 0xc0, !PT ;  /* 0xf7ffffff03037812 */ /* 0x004fc800078ec0ff */
[----:B------:R-:W-:-:S05]  /*9a20*/  @P2 LOP3.LUT R3, R3, 0x8000000, RZ, 0xfc, !PT ;  /* 0x0800000003032812 */ /* 0x000fca00078efcff */
[----:B------:R2:W-:Y:S02]  /*9a30*/  STL [R1+0x8], R3 ;  /* 0x0000080301007387 */ /* 0x0005e40000100800 */
[----:B--2---:R-:W2:Y:S02]  /*9a40*/  @P2 LDC R3, c[0x0][0x44c] ;  /* 0x00011300ff032b82 */ /* 0x004ea40000000800 */
[----:B--2---:R-:W-:-:S05]  /*9a50*/  @P2 IMAD.HI.U32 R3, R0, R3, RZ ;  /* 0x0000000300032227 */ /* 0x004fca00078e00ff */
[----:B-1----:R-:W-:Y:S01]  /*9a60*/  @P2 SHF.R.U32.HI R0, RZ, R12, R3 ;  /* 0x0000000cff002219 */ /* 0x002fe20000011603 */
[----:B------:R-:W-:-:S04]  /*9a70*/  IMAD.MOV.U32 R3, RZ, RZ, -0x40 ;  /* 0xffffffc0ff037424 */ /* 0x000fc800078e00ff */
[----:B------:R-:W1:Y:S01]  /*9a80*/  SHFL.IDX PT, R14, R0, 0x1, 0x1c1f ;  /* 0x003c1f00000e7f89 */ /* 0x000e6200000e0000 */
[----:B------:R-:W-:Y:S01]  /*9a90*/  IMAD R3, R180, R3, 0x40 ;  /* 0x00000040b4037424 */ /* 0x000fe200078e0203 */
[----:B------:R-:W-:Y:S02]  /*9aa0*/  WARPGROUP.DEPBAR.LE gsb0, 0x0 ;  /* 0x00008000000079c5 */ /* 0x000fe40000010000 */
[----:B------:R-:W-:Y:S01]  /*9ab0*/  FMUL.FTZ R27, R27, UR4 ;  /* 0x000000041b1b7c20 */ /* 0x000fe20008410000 */
[----:B------:R-:W-:Y:S01]  /*9ac0*/  FMUL.FTZ R26, R26, UR4 ;  /* 0x000000041a1a7c20 */ /* 0x000fe20008410000 */
[----:B------:R-:W-:Y:S01]  /*9ad0*/  FMUL.FTZ R30, R30, UR4 ;  /* 0x000000041e1e7c20 */ /* 0x000fe20008410000 */
[----:B------:R-:W-:Y:S01]  /*9ae0*/  IADD3 R12, R194, 0x1, R3 ;  /* 0x00000001c20c7810 */ /* 0x000fe20007ffe003 */
[----:B------:R-:W-:Y:S01]  /*9af0*/  FMUL.FTZ R31, R31, UR4 ;  /* 0x000000041f1f7c20 */ /* 0x000fe20008410000 */
[----:B------:R-:W2:Y:S01]  /*9b00*/  MUFU.TANH R15, R26 ;  /* 0x0000001a000f7308 */ /* 0x000ea20000002400 */
[----:B------:R-:W-:Y:S01]  /*9b10*/  IADD3 R3, -R189, R3, R194 ;  /* 0x00000003bd037210 */ /* 0x000fe20007ffe1c2 */
[----:B------:R-:W-:Y:S01]  /*9b20*/  FMUL.FTZ R34, R34, UR4 ;  /* 0x0000000422227c20 */ /* 0x000fe20008410000 */
[----:B------:R-:W-:Y:S01]  /*9b30*/  IADD3 R12, -R193, R12, -R189 ;  /* 0x0000000cc10c7210 */ /* 0x000fe20007ffe9bd */
        /* <DEDUP_REMOVED lines=9> */
[--C-:B-1----:R-:W-:Y:S01]  /*9bd0*/  VIADDMNMX R14, R14, R12, R3.reuse, PT ;  /* 0x0000000c0e0e7246 */ /* 0x102fe20003800103 */
[----:B------:R-:W-:Y:S01]  /*9be0*/  FMUL.FTZ R51, R51, UR4 ;  /* 0x0000000433337c20 */ /* 0x000fe20008410000 */
[----:B------:R-:W-:Y:S01]  /*9bf0*/  FMUL.FTZ R54, R54, UR4 ;  /* 0x0000000436367c20 */ /* 0x000fe20008410000 */
[----:B------:R-:W1:Y:S01]  /*9c00*/  MUFU.TANH R30, R30 ;  /* 0x0000001e001e7308 */ /* 0x000e620000002400 */
[C---:B------:R-:W-:Y:S01]  /*9c10*/  ISETP.GT.AND P2, PT, R14.reuse, RZ, PT ;  /* 0x000000ff0e00720c */ /* 0x040fe20003f44270 */
[----:B------:R-:W-:Y:S01]  /*9c20*/  FMUL.FTZ R55, R55, UR4 ;  /* 0x0000000437377c20 */ /* 0x000fe20008410000 */
[C---:B------:R-:W-:Y:S01]  /*9c30*/  ISETP.GT.AND P3, PT, R14.reuse, 0x1, PT ;  /* 0x000000010e00780c */ /* 0x040fe20003f64270 */
[----:B------:R-:W4:Y:S01]  /*9c40*/  SHFL.IDX PT, R0, R0, RZ, 0x1c1f ;  /* 0x001c1fff00007589 */ /* 0x000f2200000e0000 */
[----:B------:R-:W-:Y:S01]  /*9c50*/  ISETP.GT.AND P4, PT, R14, 0x8, PT ;  /* 0x000000080e00780c */ /* 0x000fe20003f84270 */
[----:B------:R-:W-:Y:S01]  /*9c60*/  FMUL.FTZ R25, R25, UR4 ;  /* 0x0000000419197c20 */ /* 0x000fe20008410000 */
[----:B--2---:R-:W-:Y:S01]  /*9c70*/  FSEL R15, R15, -INF , P2 ;  /* 0xff8000000f0f7808 */ /* 0x004fe20001000000 */
[----:B------:R-:W2:Y:S01]  /*9c80*/  MUFU.TANH R31, R31 ;  /* 0x0000001f001f7308 */ /* 0x000ea20000002400 */
[----:B---3--:R-:W-:Y:S01]  /*9c90*/  FSEL R26, R27, -INF , P3 ;  /* 0xff8000001b1a7808 */ /* 0x008fe20001800000 */
[----:B------:R-:W-:Y:S01]  /*9ca0*/  FMUL.FTZ R24, R24, UR4 ;  /* 0x0000000418187c20 */ /* 0x000fe20008410000 */
[----:B------:R-:W-:Y:S01]  /*9cb0*/  ISETP.GT.AND P2, PT, R14, 0x9, PT ;  /* 0x000000090e00780c */ /* 0x000fe20003f44270 */
[----:B------:R-:W-:Y:S01]  /*9cc0*/  FMUL.FTZ R28, R28, UR4 ;  /* 0x000000041c1c7c20 */ /* 0x000fe20008410000 */
[----:B------:R-:W-:Y:S01]  /*9cd0*/  FMNMX.FTZ R20, R15, R26, !PT ;  /* 0x0000001a0f147209 */ /* 0x000fe20007810000 */
[----:B------:R-:W-:Y:S01]  /*9ce0*/  FMUL.FTZ R29, R29, UR4 ;  /* 0x000000041d1d7c20 */ /* 0x000fe20008410000 */
[----:B------:R-:W-:Y:S01]  /*9cf0*/  ISETP.GT.AND P3, PT, R14, 0x10, PT ;  /* 0x000000100e00780c */ /* 0x000fe20003f64270 */
[----:B------:R-:W3:Y:S01]  /*9d00*/  MUFU.TANH R34, R34 ;  /* 0x0000002200227308 */ /* 0x000ee20000002400 */
        /* <DEDUP_REMOVED lines=14> */
[----:B----4-:R-:W-:Y:S01]  /*9df0*/  VIADDMNMX R0, R0, R12, R3, PT ;  /* 0x0000000c00007246 */ /* 0x010fe20003800103 */
        /* <DEDUP_REMOVED lines=11> */
[----:B------:R-:W-:Y:S01]  /*9eb0*/  ISETP.GT.AND P2, PT, R14, 0x19, PT ;  /* 0x000000190e00780c */ /* 0x000fe20003f44270 */
[----:B------:R-:W-:Y:S01]  /*9ec0*/  ULDC UR4, c[0x0][0x988] ;  /* 0x0002620000047ab9 */ /* 0x000fe20000000800 */
[----:B------:R-:W-:-:S02]  /*9ed0*/  FMNMX.FTZ R20, R63, R20, !PT ;  /* 0x000000143f147209 */ /* 0x000fc40007810000 */
[----:B------:R-:W-:Y:S01]  /*9ee0*/  ISETP.GT.AND P5, PT, R0, 0x20, PT ;  /* 0x000000200000780c */ /* 0x000fe20003fa4270 */
[----:B------:R-:W1:Y:S01]  /*9ef0*/  MUFU.TANH R42, R42 ;  /* 0x0000002a002a7308 */ /* 0x000e620000002400 */
[----:B--2---:R-:W-:Y:S02]  /*9f00*/  FSEL R65, R38, -INF , P3 ;  /* 0xff80000026417808 */ /* 0x004fe40001800000 */
[----:B------:R-:W-:Y:S02]  /*9f10*/  ISETP.GT.AND P3, PT, R14, 0x20, PT ;  /* 0x000000200e00780c */ /* 0x000fe40003f64270 */
[----:B------:R-:W-:-:S03]  /*9f20*/  FMNMX.FTZ R20, R65, R20, !PT ;  /* 0x0000001441147209 */ /* 0x000fc60007810000 */
[----:B------:R-:W2:Y:S01]  /*9f30*/  MUFU.TANH R43, R43 ;  /* 0x0000002b002b7308 */ /* 0x000ea20000002400 */
[----:B---3--:R-:W-:Y:S02]  /*9f40*/  FSEL R67, R39, -INF , P2 ;  /* 0xff80000027437808 */ /* 0x008fe40001000000 */
[----:B------:R-:W-:Y:S02]  /*9f50*/  ISETP.GT.AND P2, PT, R14, 0x21, PT ;  /* 0x000000210e00780c */ /* 0x000fe40003f44270 */
[----:B------:R-:W-:-:S03]  /*9f60*/  FMNMX.FTZ R20, R67, R20, !PT ;  /* 0x0000001443147209 */ /* 0x000fc60007810000 */
[----:B------:R-:W3:Y:S01]  /*9f70*/  MUFU.TANH R46, R46 ;  /* 0x0000002e002e7308 */ /* 0x000ee20000002400 */
        /* <DEDUP_REMOVED lines=29> */
[----:B------:R-:W-:Y:S02]  /*a150*/  ISETP.GT.AND P2, PT, R0, RZ, PT ;  /* 0x000000ff0000720c */ /* 0x000fe40003f44270 */
[----:B------:R-:W-:-:S03]  /*a160*/  FMNMX.FTZ R20, R55, R20, !PT ;  /* 0x0000001437147209 */ /* 0x000fc60007810000 */
[----:B------:R-:W-:Y:S01]  /*a170*/  MUFU.TANH R28, R28 ;  /* 0x0000001c001c7308 */ /* 0x000fe20000002400 */
[----:B---3--:R-:W-:Y:S01]  /*a180*/  FSEL R12, R14, -INF , P3 ;  /* 0xff8000000e0c7808 */ /* 0x008fe20001800000 */
[----:B------:R-:W2:Y:S01]  /*a190*/  SHFL.BFLY PT, R27, R20, 0x2, 0x1f ;  /* 0x0c401f00141b7f89 */ /* 0x000ea200000e0000 */
[----:B------:R-:W-:-:S05]  /*a1a0*/  ISETP.GT.AND P3, PT, R0, 0x10, PT ;  /* 0x000000100000780c */ /* 0x000fca0003f64270 */
[----:B------:R-:W3:Y:S01]  /*a1b0*/  MUFU.TANH R29, R29 ;  /* 0x0000001d001d7308 */ /* 0x000ee20000002400 */
[----:B-1----:R-:W-:Y:S02]  /*a1c0*/  FSEL R3, R24, -INF , P2 ;  /* 0xff80000018037808 */ /* 0x002fe40001000000 */
[----:B------:R-:W-:Y:S02]  /*a1d0*/  ISETP.GT.AND P2, PT, R0, 0x9, PT ;  /* 0x000000090000780c */ /* 0x000fe40003f44270 */
[----:B------:R-:W-:-:S03]  /*a1e0*/  FMNMX.FTZ R14, R3, R12, !PT ;  /* 0x0000000c030e7209 */ /* 0x000fc60007810000 */
[----:B------:R-:W1:Y:S08]  /*a1f0*/  MUFU.TANH R32, R32 ;  /* 0x0000002000207308 */ /* 0x000e700000002400 */
[----:B------:R-:W4:Y:S01]  /*a200*/  MUFU.TANH R31, R33 ;  /* 0x00000021001f7308 */ /* 0x000f220000002400 */
[----:B--2---:R-:W-:Y:S02]  /*a210*/  FMNMX.FTZ R20, R20, R27, !PT ;  /* 0x0000001b14147209 */ /* 0x004fe40007810000 */
[----:B---3--:R-:W-:-:S02]  /*a220*/  FSEL R27, R29, -INF , P2 ;  /* 0xff8000001d1b7808 */ /* 0x008fc40001000000 */
[----:B------:R-:W-:Y:S01]  /*a230*/  ISETP.GT.AND P2, PT, R0, 0x11, PT ;  /* 0x000000110000780c */ /* 0x000fe20003f44270 */
[----:B------:R-:W2:Y:S02]  /*a240*/  SHFL.BFLY PT, R25, R20, 0x1, 0x1f ;  /* 0x0c201f0014197f89 */ /* 0x000ea400000e0000 */
[----:B------:R-:W3:Y:S01]  /*a250*/  MUFU.TANH R36, R36 ;  /* 0x0000002400247308 */ /* 0x000ee20000002400 */
[----:B-1----:R-:W-:Y:S02]  /*a260*/  FSEL R29, R32, -INF , P3 ;  /* 0xff800000201d7808 */ /* 0x002fe40001800000 */
[----:B------:R-:W-:-:S05]  /*a270*/  ISETP.GT.AND P3, PT, R0, 0x18, PT ;  /* 0x000000180000780c */ /* 0x000fca0003f64270 */
[----:B------:R-:W1:Y:S01]  /*a280*/  MUFU.TANH R35, R37 ;  /* 0x0000002500237308 */ /* 0x000e620000002400 */
[----:B----4-:R-:W-:Y:S02]  /*a290*/  FSEL R31, R31, -INF , P2 ;  /* 0xff8000001f1f7808 */ /* 0x010fe40001000000 */
[----:B------:R-:W-:-:S05]  /*a2a0*/  ISETP.GT.AND P2, PT, R0, 0x19, PT ;  /* 0x000000190000780c */ /* 0x000fca0003f44270 */
[----:B------:R-:W4:Y:S01]  /*a2b0*/  MUFU.TANH R40, R40 ;  /* 0x0000002800287308 */ /* 0x000f220000002400 */
[----:B---3--:R-:W-:Y:S02]  /*a2c0*/  FSEL R33, R36, -INF , P3 ;  /* 0xff80000024217808 */ /* 0x008fe40001800000 */
[----:B------:R-:W-:Y:S02]  /*a2d0*/  ISETP.GT.AND P3, PT, R0, 0x28, PT ;  /* 0x000000280000780c */ /* 0x000fe40003f64270 */
[----:B--2---:R-:W-:-:S03]  /*a2e0*/  FMNMX.FTZ R20, R20, R25, !PT ;  /* 0x0000001914147209 */ /* 0x004fc60007810000 */
[----:B------:R-:W2:Y:S01]  /*a2f0*/  MUFU.TANH R39, R41 ;  /* 0x0000002900277308 */ /* 0x000ea20000002400 */
[----:B------:R-:W-:Y:S02]  /*a300*/  FSEL R25, R28, -INF , P4 ;  /* 0xff8000001c197808 */ /* 0x000fe40002000000 */
[----:B-1----:R-:W-:Y:S02]  /*a310*/  FSEL R35, R35, -INF , P2 ;  /* 0xff80000023237808 */ /* 0x002fe40001000000 */
[----:B------:R-:W-:Y:S01]  /*a320*/  FMNMX.FTZ R24, R25, R14, !PT ;  /* 0x0000000e19187209 */ /* 0x000fe20007810000 */
[----:B------:R-:W-:Y:S01]  /*a330*/  IMAD.U32 R14, RZ, RZ, UR4 ;  /* 0x00000004ff0e7e24 */ /* 0x000fe2000f8e00ff */
[----:B------:R-:W-:Y:S01]  /*a340*/  ISETP.GT.AND P4, PT, R0, 0x21, PT ;  /* 0x000000210000780c */ /* 0x000fe20003f84270 */
[----:B------:R-:W1:Y:S01]  /*a350*/  MUFU.TANH R44, R44 ;  /* 0x0000002c002c7308 */ /* 0x000e620000002400 */
[----:B------:R-:W-:Y:S01]  /*a360*/  FMNMX.FTZ R24, R27, R24, !PT ;  /* 0x000000181b187209 */ /* 0x000fe20007810000 */
[----:B------:R-:W-:Y:S01]  /*a370*/  FMUL.FTZ R28, R20, R14 ;  /* 0x0000000e141c7220 */ /* 0x000fe20000410000 */
[----:B----4-:R-:W-:-:S02]  /*a380*/  FSEL R37, R40, -INF , P5 ;  /* 0xff80000028257808 */ /* 0x010fc40002800000 */
[----:B------:R-:W-:Y:S02]  /*a390*/  FMNMX.FTZ R24, R29, R24, !PT ;  /* 0x000000181d187209 */ /* 0x000fe40007810000 */
[C---:B------:R-:W-:Y:S01]  /*a3a0*/  ISETP.GT.AND P2, PT, R0.reuse, 0x29, PT ;  /* 0x000000290000780c */ /* 0x040fe20003f44270 */
[----:B------:R-:W3:Y:S01]  /*a3b0*/  MUFU.TANH R43, R45 ;  /* 0x0000002d002b7308 */ /* 0x000ee20000002400 */
[----:B------:R-:W-:Y:S02]  /*a3c0*/  FMNMX.FTZ R24, R31, R24, !PT ;  /* 0x000000181f187209 */ /* 0x000fe40007810000 */
[----:B--2---:R-:W-:Y:S02]  /*a3d0*/  FSEL R39, R39, -INF , P4 ;  /* 0xff80000027277808 */ /* 0x004fe40002000000 */
[----:B------:R-:W-:Y:S02]  /*a3e0*/  FMNMX.FTZ R24, R33, R24, !PT ;  /* 0x0000001821187209 */ /* 0x000fe40007810000 */
[----:B------:R-:W-:Y:S01]  /*a3f0*/  ISETP.GT.AND P5, PT, R0, 0x30, PT ;  /* 0x000000300000780c */ /* 0x000fe20003fa4270 */
[----:B------:R-:W2:Y:S01]  /*a400*/  MUFU.TANH R48, R48 ;  /* 0x0000003000307308 */ /* 0x000ea20000002400 */
[----:B------:R-:W-:-:S02]  /*a410*/  FMNMX.FTZ R24, R35, R24, !PT ;  /* 0x0000001823187209 */ /* 0x000fc40007810000 */
[----:B-1----:R-:W-:Y:S02]  /*a420*/  FSEL R41, R44, -INF , P3 ;  /* 0xff8000002c297808 */ /* 0x002fe40001800000 */
[----:B------:R-:W-:Y:S02]  /*a430*/  FMNMX.FTZ R24, R37, R24, !PT ;  /* 0x0000001825187209 */ /* 0x000fe40007810000 */
[----:B------:R-:W-:Y:S01]  /*a440*/  ISETP.GT.AND P3, PT, R0, 0x38, PT ;  /* 0x000000380000780c */ /* 0x000fe20003f64270 */
[----:B------:R-:W1:Y:S01]  /*a450*/  MUFU.TANH R47, R49 ;  /* 0x00000031002f7308 */ /* 0x000e620000002400 */
[----:B------:R-:W-:Y:S02]  /*a460*/  FMNMX.FTZ R24, R39, R24, !PT ;  /* 0x0000001827187209 */ /* 0x000fe40007810000 */
[----:B---3--:R-:W-:Y:S02]  /*a470*/  FSEL R43, R43, -INF , P2 ;  /* 0xff8000002b2b7808 */ /* 0x008fe40001000000 */
[----:B------:R-:W-:-:S02]  /*a480*/  FMNMX.FTZ R24, R41, R24, !PT ;  /* 0x0000001829187209 */ /* 0x000fc40007810000 */
[----:B------:R-:W-:Y:S01]  /*a490*/  ISETP.GT.AND P2, PT, R0, 0x31, PT ;  /* 0x000000310000780c */ /* 0x000fe20003f44270 */
[----:B------:R-:W3:Y:S01]  /*a4a0*/  MUFU.TANH R52, R52 ;  /* 0x0000003400347308 */ /* 0x000ee20000002400 */
[----:B--2---:R-:W-:Y:S02]  /*a4b0*/  FSEL R45, R48, -INF , P5 ;  /* 0xff800000302d7808 */ /* 0x004fe40002800000 */
[----:B------:R-:W-:Y:S02]  /*a4c0*/  FMNMX.FTZ R24, R43, R24, !PT ;  /* 0x000000182b187209 */ /* 0x000fe40007810000 */
[----:B------:R-:W-:Y:S02]  /*a4d0*/  FSETP.NEU.FTZ.AND P4, PT, R20, -INF , PT ;  /* 0xff8000001400780b */ /* 0x000fe40003f9d000 */
[----:B------:R-:W-:Y:S01]  /*a4e0*/  FMNMX.FTZ R24, R45, R24, !PT ;  /* 0x000000182d187209 */ /* 0x000fe20007810000 */
[----:B------:R-:W2:Y:S01]  /*a4f0*/  MUFU.TANH R51, R53 ;  /* 0x0000003500337308 */ /* 0x000ea20000002400 */
[----:B-1----:R-:W-:-:S02]  /*a500*/  FSEL R47, R47, -INF , P2 ;  /* 0xff8000002f2f7808 */ /* 0x002fc40001000000 */
[----:B------:R-:W-:Y:S02]  /*a510*/  ISETP.GT.AND P2, PT, R0, 0x39, PT ;  /* 0x000000390000780c */ /* 0x000fe40003f44270 */
[----:B------:R-:W-:Y:S02]  /*a520*/  FMNMX.FTZ R24, R47, R24, !PT ;  /* 0x000000182f187209 */ /* 0x000fe40007810000 */
[----:B------:R-:W-:Y:S02]  /*a530*/  FSEL R28, R28, RZ, P4 ;  /* 0x000000ff1c1c7208 */ /* 0x000fe40002000000 */
[----:B---3--:R-:W-:-:S03]  /*a540*/  FSEL R49, R52, -INF , P3 ;  /* 0xff80000034317808 */ /* 0x008fc60001800000 */
[--C-:B------:R-:W-:Y:S01]  /*a550*/  FFMA.FTZ R15, R15, R14, -R28.reuse ;  /* 0x0000000e0f0f7223 */ /* 0x100fe2000001081c */
[----:B------:R-:W-:Y:S01]  /*a560*/  FMNMX.FTZ R24, R49, R24, !PT ;  /* 0x0000001831187209 */ /* 0x000fe20007810000 */
[-CC-:B------:R-:W-:Y:S01]  /*a570*/  FFMA.FTZ R26, R26, R14.reuse, -R28.reuse ;  /* 0x0000000e1a1a7223 */ /* 0x180fe2000001081c */
[-CC-:B------:R-:W-:Y:S01]  /*a580*/  FFMA.FTZ R57, R57, R14.reuse, -R28.reuse ;  /* 0x0000000e39397223 */ /* 0x180fe2000001081c */
[----:B------:R1:W-:Y:S01]  /*a590*/  MUFU.EX2 R165, R15 ;  /* 0x0000000f00a57308 */ /* 0x0003e20000000800 */
[----:B--2---:R-:W-:Y:S01]  /*a5a0*/  FSEL R51, R51, -INF , P2 ;  /* 0xff80000033337808 */ /* 0x004fe20001000000 */
        /* <DEDUP_REMOVED lines=8> */
[----:B-1----:R-:W1:Y:S01]  /*a630*/  SHFL.BFLY PT, R15, R24, 0x2, 0x1f ;  /* 0x0c401f00180f7f89 */ /* 0x002e6200000e0000 */
        /* <DEDUP_REMOVED lines=8> */
[----:B------:R-:W2:Y:S08]  /*a6c0*/  MUFU.EX2 R32, R59 ;  /* 0x0000003b00207308 */ /* 0x000eb00000000800 */
[----:B------:R-:W-:Y:S01]  /*a6d0*/  MUFU.EX2 R61, R61 ;  /* 0x0000003d003d7308 */ /* 0x000fe20000000800 */
[----:B-1----:R-:W-:-:S05]  /*a6e0*/  FMNMX.FTZ R0, R24, R15, !PT ;  /* 0x0000000f18007209 */ /* 0x002fca0007810000 */
[----:B------:R-:W1:Y:S02]  /*a6f0*/  SHFL.BFLY PT, R15, R0, 0x1, 0x1f ;  /* 0x0c201f00000f7f89 */ /* 0x000e6400000e0000 */
[----:B------:R-:W3:Y:S01]  /*a700*/  MUFU.EX2 R34, R63 ;  /* 0x0000003f00227308 */ /* 0x000ee20000000800 */
[----:B--2---:R-:W-:-:S07]  /*a710*/  F2FP.F16.F32.PACK_AB R167, R32, R57 ;  /* 0x0000003920a7723e */ /* 0x004fce00000000ff */
[----:B------:R-:W-:Y:S08]  /*a720*/  MUFU.EX2 R65, R65 ;  /* 0x0000004100417308 */ /* 0x000ff00000000800 */
[----:B------:R-:W2:Y:S01]  /*a730*/  MUFU.EX2 R36, R67 ;  /* 0x0000004300247308 */ /* 0x000ea20000000800 */
[----:B---3--:R-:W-:Y:S02]  /*a740*/  F2FP.F16.F32.PACK_AB R161, R34, R61 ;  /* 0x0000003d22a1723e */ /* 0x008fe400000000ff */
[----:B-1----:R-:W-:-:S05]  /*a750*/  FMNMX.FTZ R15, R0, R15, !PT ;  /* 0x0000000f000f7209 */ /* 0x002fca0007810000 */
[----:B------:R-:W-:Y:S01]  /*a760*/  MUFU.EX2 R69, R69 ;  /* 0x0000004500457308 */ /* 0x000fe20000000800 */
[C---:B------:R-:W-:Y:S01]  /*a770*/  FSETP.NEU.FTZ.AND P2, PT, R15.reuse, -INF , PT ;  /* 0xff8000000f00780b */ /* 0x040fe20003f5d000 */
[----:B------:R-:W-:-:S06]  /*a780*/  FMUL.FTZ R0, R15, R14 ;  /* 0x0000000e0f007220 */ /* 0x000fcc0000410000 */
[----:B------:R-:W1:Y:S01]  /*a790*/  MUFU.EX2 R38, R71 ;  /* 0x0000004700267308 */ /* 0x000e620000000800 */
[----:B------:R-:W-:Y:S01]  /*a7a0*/  FSEL R24, R0, RZ, P2 ;  /* 0x000000ff00187208 */ /* 0x000fe20001000000 */
[----:B------:R-:W-:Y:S01]  /*a7b0*/  FADD.FTZ R0, R165, R30 ;  /* 0x0000001ea5007221 */ /* 0x000fe20000010000 */
[----:B------:R-:W-:Y:S02]  /*a7c0*/  F2FP.F16.F32.PACK_AB R165, R30, R165 ;  /* 0x000000a51ea5723e */ /* 0x000fe400000000ff */
[----:B--2---:R-:W-:Y:S01]  /*a7d0*/  F2FP.F16.F32.PACK_AB R163, R36, R65 ;  /* 0x0000004124a3723e */ /* 0x004fe200000000ff */
        /* <DEDUP_REMOVED lines=17> */
[----:B------:R-:W-:Y:S01]  /*a8f0*/  FFMA.FTZ R24, R51, R14, -R24 ;  /* 0x0000000e33187223 */ /* 0x000fe20000010818 */
[----:B-1----:R-:W-:-:S04]  /*a900*/  F2FP.F16.F32.PACK_AB R157, R38, R69 ;  /* 0x00000045269d723e */ /* 0x002fc800000000ff */
[----:B------:R-:W1:Y:S08]  /*a910*/  MUFU.EX2 R25, R25 ;  /* 0x0000001900197308 */ /* 0x000e700000000800 */
[----:B------:R3:W4:Y:S01]  /*a920*/  MUFU.EX2 R166, R27 ;  /* 0x0000001b00a67308 */ /* 0x0007220000000800 */
[----:B--2---:R-:W-:Y:S01]  /*a930*/  FADD.FTZ R44, R3, R12 ;  /* 0x0000000c032c7221 */ /* 0x004fe20000010000 */
[----:B------:R-:W-:-:S06]  /*a940*/  F2FP.F16.F32.PACK_AB R164, R12, R3 ;  /* 0x000000030ca4723e */ /* 0x000fcc00000000ff */
[----:B------:R-:W2:Y:S01]  /*a950*/  MUFU.EX2 R29, R29 ;  /* 0x0000001d001d7308 */ /* 0x000ea20000000800 */
[----:B---3--:R-:W-:Y:S01]  /*a960*/  FADD.FTZ R27, R57, R0 ;  /* 0x00000000391b7221 */ /* 0x008fe20000010000 */
[----:B------:R-:W-:-:S03]  /*a970*/  @!P1 VIADD R0, R21, 0x28c40 ;  /* 0x00028c4015009836 */ /* 0x000fc60000000000 */
[----:B------:R-:W-:Y:S01]  /*a980*/  FADD.FTZ R46, R32, R27 ;  /* 0x0000001b202e7221 */ /* 0x000fe20000010000 */
[----:B-1----:R-:W-:Y:S01]  /*a990*/  FADD.FTZ R27, R25, R44 ;  /* 0x0000002c191b7221 */ /* 0x002fe20000010000 */
[----:B------:R-:W-:Y:S01]  /*a9a0*/  @!P1 PRMT R0, RZ, 0x654, R0 ;  /* 0x00000654ff009816 */ /* 0x000fe20000000000 */
[----:B------:R1:W3:Y:S02]  /*a9b0*/  MUFU.EX2 R160, R31 ;  /* 0x0000001f00a07308 */ /* 0x0002e40000000800 */
[C---:B----4-:R-:W-:Y:S01]  /*a9c0*/  FADD.FTZ R44, R166.reuse, R27 ;  /* 0x0000001ba62c7221 */ /* 0x050fe20000010000 */
[----:B------:R4:W-:Y:S01]  /*a9d0*/  @!P1 SYNCS.ARRIVE.TRANS64.RED.A1T0 RZ, [R0+URZ], RZ ;  /* 0x000000ff00ff99a7 */ /* 0x0009e2000810043f */
[----:B------:R-:W-:Y:S01]  /*a9e0*/  F2FP.F16.F32.PACK_AB R166, R166, R25 ;  /* 0x00000019a6a6723e */ /* 0x000fe200000000ff */
[----:B------:R-:W-:Y:S01]  /*a9f0*/  BAR.SYNC.DEFER_BLOCKING 0xf, 0x100 ;  /* 0x03c4000000007b1d */ /* 0x000fe20000010000 */
[----:B-1----:R-:W-:Y:S01]  /*aa00*/  FADD.FTZ R31, R61, R46 ;  /* 0x0000002e3d1f7221 */ /* 0x002fe20000010000 */
[----:B--2---:R-:W-:-:S04]  /*aa10*/  FADD.FTZ R27, R29, R44 ;  /* 0x0000002c1d1b7221 */ /* 0x004fc80000010000 */
[----:B------:R-:W1:Y:S01]  /*aa20*/  MUFU.EX2 R33, R33 ;  /* 0x0000002100217308 */ /* 0x000e620000000800 */
[----:B------:R-:W-:Y:S01]  /*aa30*/  FADD.FTZ R46, R34, R31 ;  /* 0x0000001f222e7221 */ /* 0x000fe20000010000 */
[----:B---3--:R-:W-:-:S03]  /*aa40*/  FADD.FTZ R30, R160, R27 ;  /* 0x0000001ba01e7221 */ /* 0x008fc60000010000 */
[----:B------:R-:W-:-:S03]  /*aa50*/  FADD.FTZ R31, R65, R46 ;  /* 0x0000002e411f7221 */ /* 0x000fc60000010000 */
[----:B------:R-:W2:Y:S01]  /*aa60*/  MUFU.EX2 R162, R35 ;  /* 0x0000002300a27308 */ /* 0x000ea20000000800 */
[----:B------:R-:W-:Y:S01]  /*aa70*/  F2FP.F16.F32.PACK_AB R160, R160, R29 ;  /* 0x0000001da0a0723e */ /* 0x000fe200000000ff */
[----:B------:R-:W-:-:S04]  /*aa80*/  FADD.FTZ R44, R36, R31 ;  /* 0x0000001f242c7221 */ /* 0x000fc80000010000 */
[----:B------:R-:W-:Y:S02]  /*aa90*/  FADD.FTZ R31, R69, R44 ;  /* 0x0000002c451f7221 */ /* 0x000fe40000010000 */
[----:B------:R-:W3:Y:S01]  /*aaa0*/  MUFU.EX2 R37, R37 ;  /* 0x0000002500257308 */ /* 0x000ee20000000800 */
[----:B-1----:R-:W-:Y:S01]  /*aab0*/  FADD.FTZ R27, R33, R30 ;  /* 0x0000001e211b7221 */ /* 0x002fe20000010000 */
[----:B------:R1:W-:Y:S01]  /*aac0*/  STSM.16.M88.4 [R197+0x26800], R164 ;  /* 0x026800a4c5007844 */ /* 0x0003e20000000200 */
[----:B------:R-:W-:-:S05]  /*aad0*/  FADD.FTZ R32, R38, R31 ;  /* 0x0000001f26207221 */ /* 0x000fca0000010000 */
[----:B------:R-:W0:Y:S01]  /*aae0*/  MUFU.EX2 R156, R39 ;  /* 0x00000027009c7308 */ /* 0x000e220000000800 */
[C---:B--2---:R-:W-:Y:S01]  /*aaf0*/  FADD.FTZ R30, R162.reuse, R27 ;  /* 0x0000001ba21e7221 */ /* 0x044fe20000010000 */
[----:B------:R-:W-:-:S05]  /*ab00*/  F2FP.F16.F32.PACK_AB R162, R162, R33 ;  /* 0x00000021a2a2723e */ /* 0x000fca00000000ff */
[----:B------:R1:W-:Y:S01]  /*ab10*/  STSM.16.M88.4 [R200], R160 ;  /* 0x000000a0c8007844 */ /* 0x0003e20000000200 */
[----:B------:R-:W2:Y:S01]  /*ab20*/  MUFU.EX2 R73, R73 ;  /* 0x0000004900497308 */ /* 0x000ea20000000800 */
[----:B---3--:R-:W-:-:S07]  /*ab30*/  FADD.FTZ R3, R37, R30 ;  /* 0x0000001e25037221 */ /* 0x008fce0000010000 */
[----:B------:R-:W3:Y:S01]  /*ab40*/  MUFU.EX2 R41, R41 ;  /* 0x0000002900297308 */ /* 0x000ee20000000800 */
[C---:B0-----:R-:W-:Y:S01]  /*ab50*/  FADD.FTZ R12, R156.reuse, R3 ;  /* 0x000000039c0c7221 */ /* 0x041fe20000010000 */
[----:B------:R-:W-:-:S06]  /*ab60*/  F2FP.F16.F32.PACK_AB R156, R156, R37 ;  /* 0x000000259c9c723e */ /* 0x000fcc00000000ff */
[----:B------:R-:W0:Y:S01]  /*ab70*/  MUFU.EX2 R40, R75 ;  /* 0x0000004b00287308 */ /* 0x000e220000000800 */
[----:B--2---:R-:W-:-:S07]  /*ab80*/  FADD.FTZ R25, R73, R32 ;  /* 0x0000002049197221 */ /* 0x004fce0000010000 */
[----:B------:R-:W2:Y:S01]  /*ab90*/  MUFU.EX2 R26, R43 ;  /* 0x0000002b001a7308 */ /* 0x000ea20000000800 */
[----:B---3--:R-:W-:-:S07]  /*aba0*/  FADD.FTZ R3, R41, R12 ;  /* 0x0000000c29037221 */ /* 0x008fce0000010000 */
[----:B------:R-:W-:Y:S01]  /*abb0*/  MUFU.EX2 R77, R77 ;  /* 0x0000004d004d7308 */ /* 0x000fe20000000800 */
[C---:B0-----:R-:W-:Y:S01]  /*abc0*/  F2FP.F16.F32.PACK_AB R159, R40.reuse, R73 ;  /* 0x00000049289f723e */ /* 0x041fe200000000ff */
[----:B------:R-:W-:-:S06]  /*abd0*/  FADD.FTZ R40, R40, R25 ;  /* 0x0000001928287221 */ /* 0x000fcc0000010000 */
[----:B------:R-:W0:Y:S01]  /*abe0*/  MUFU.EX2 R42, R79 ;  /* 0x0000004f002a7308 */ /* 0x000e220000000800 */
[C---:B--2---:R-:W-:Y:S01]  /*abf0*/  F2FP.F16.F32.PACK_AB R158, R26.reuse, R41 ;  /* 0x000000291a9e723e */ /* 0x044fe200000000ff */
[----:B------:R-:W-:-:S04]  /*ac00*/  FADD.FTZ R26, R26, R3 ;  /* 0x000000031a1a7221 */ /* 0x000fc80000010000 */
[----:B------:R1:W-:Y:S02]  /*ac10*/  STSM.16.M88.4 [R198], R156 ;  /* 0x0000009cc6007844 */ /* 0x0003e40000000200 */
[----:B------:R-:W-:Y:S08]  /*ac20*/  MUFU.EX2 R45, R45 ;  /* 0x0000002d002d7308 */ /* 0x000ff00000000800 */
[----:B----4-:R-:W2:Y:S01]  /*ac30*/  MUFU.EX2 R0, R47 ;  /* 0x0000002f00007308 */ /* 0x010ea20000000800 */
        /* <DEDUP_REMOVED lines=8> */
[----:B------:R-:W-:Y:S01]  /*acc0*/  MUFU.EX2 R49, R49 ;  /* 0x0000003100317308 */ /* 0x000fe20000000800 */
[----:B0-----:R-:W-:-:S07]  /*acd0*/  FADD.FTZ R3, R81, R42 ;  /* 0x0000002a51037221 */ /* 0x001fce0000010000 */
[----:B------:R-:W0:Y:S01]  /*ace0*/  MUFU.EX2 R24, R24 ;  /* 0x0000001800187308 */ /* 0x000e220000000800 */
[C---:B---3--:R-:W-:Y:S01]  /*acf0*/  F2FP.F16.F32.PACK_AB R155, R28.reuse, R81 ;  /* 0x000000511c9b723e */ /* 0x048fe200000000ff */
[----:B------:R-:W-:Y:S01]  /*ad00*/  FADD.FTZ R3, R28, R3 ;  /* 0x000000031c037221 */ /* 0x000fe20000010000 */
[----:B0-----:R-:W-:Y:S01]  /*ad10*/  F2FP.F16.F32.PACK_AB R154, R24, R49 ;  /* 0x00000031189a723e */ /* 0x001fe200000000ff */
[----:B------:R-:W-:-:S04]  /*ad20*/  FADD.FTZ R49, R49, R0 ;  /* 0x0000000031317221 */ /* 0x000fc80000010000 */
[----:B------:R1:W-:Y:S01]  /*ad30*/  STSM.16.M88.4 [R199], R152 ;  /* 0x00000098c7007844 */ /* 0x0003e20000000200 */
[----:B------:R-:W-:Y:S01]  /*ad40*/  FADD.FTZ R0, R24, R49 ;  /* 0x0000003118007221 */ /* 0x000fe20000010000 */
[----:B------:R-:W-:Y:S06]  /*ad50*/  @!P0 BRA `(.L_x_8192) ;  /* 0x0000000000048947 */ /* 0x000fec0003800000 */
[----:B------:R-:W-:Y:S01]  /*ad60*/  BPT.TRAP 0x1 ;  /* 0x000000040000795c */ /* 0x000fe20000300000 */
.L_x_8192:
[----:B------:R0:W2:Y:S01]  /*ad70*/  SYNCS.PHASECHK.TRANS64.TRYWAIT P2, [R21+URZ+0x28c50], R58 ;  /* 0x028c503a150075a7 */ /* 0x0000a2000804017f */
[----:B------:R-:W-:Y:S05]  /*ad80*/  @!P0 BRA `(.L_x_8193) ;  /* 0x0000000000048947 */ /* 0x000fea0003800000 */
[----:B------:R-:W-:Y:S01]  /*ad90*/  BPT.TRAP 0x1 ;  /* 0x000000040000795c */ /* 0x000fe20000300000 */
.L_x_8193:
[----:B------:R-:W-:Y:S01]  /*ada0*/  LOP3.LUT R12, R56, 0x2000000, RZ, 0xfc, !PT ;  /* 0x02000000380c7812 */ /* 0x000fe200078efcff */
[----:B------:R-:W-:Y:S01]  /*adb0*/  ULDC UR38, c[0x0][0x9d8] ;  /* 0x0002760000267ab9 */ /* 0x000fe20000000800 */
[----:B------:R-:W-:Y:S01]  /*adc0*/  ULDC UR39, c[0x0][0x9d8] ;  /* 0x0002760000277ab9 */ /* 0x000fe20000000800 */
[----:B------:R-:W-:Y:S01]  /*add0*/  ULDC UR36, c[0x0][0x988] ;  /* 0x0002620000247ab9 */ /* 0x000fe20000000800 */
[----:B------:R-:W-:Y:S01]  /*ade0*/  ULDC UR37, c[0x0][0x988] ;  /* 0x0002620000257ab9 */ /* 0x000fe20000000800 */
[----:B------:R-:W-:Y:S01]  /*adf0*/  BSSY B0, `(.L_x_8194) ;  /* 0x0000006000007945 */ /* 0x000fe20003800000 */
[----:B------:R-:W-:Y:S02]  /*ae00*/  IMAD R168, R18, 0x1000, R12 ;  /* 0x0000100012a87824 */ /* 0x000fe400078e020c */
[----:B------:R-:W-:Y:S01]  /*ae10*/  IMAD.MOV.U32 R169, RZ, RZ, 0x40000040 ;  /* 0x40000040ffa97424 */ /* 0x000fe200078e00ff */
[----:B--2---:R-:W-:Y:S06]  /*ae20*/  @P2 BRA `(.L_x_8195) ;  /* 0x0000000000082947 */ /* 0x004fec0003800000 */
[----:B------:R-:W2:Y:S02]  /*ae30*/  SYNCS.PHASECHK.TRANS64.TRYWAIT P2, [R21+URZ+0x28c50], R58 ;  /* 0x028c503a150075a7 */ /* 0x000ea4000804017f */
[----:B--2---:R-:W-:Y:S05]  /*ae40*/  @!P2 BRA `(.L_x_8196) ;  /* 0x000001180038a947 */ /* 0x004fea0003800000 */
.L_x_8195:
[----:B------:R-:W-:Y:S05]  /*ae50*/  BSYNC B0 ;  /* 0x0000000000007941 */ /* 0x000fea0003800000 */
.L_x_8194:
[----:B------:R-:W-:Y:S01]  /*ae60*/  R2UR UR6, R168 ;  /* 0x00000000a80672ca */ /* 0x000fe200000e0000 */
[----:B0-2---:R-:W-:Y:S01]  /*ae70*/  WARPGROUP.ARRIVE ;  /* 0x00000000000079c5 */ /* 0x005fe20000000000 */
[----:B------:R-:W-:Y:S01]  /*ae80*/  R2UR UR7, R169 ;  /* 0x00000000a90772ca */ /* 0x000fe200000e0000 */
[----:B------:R-:W-:Y:S01]  /*ae90*/  IMAD.MOV.U32 R169, RZ, RZ, 0x40000040 ;  /* 0x40000040ffa97424 */ /* 0x000fe200078e00ff */
[----:B------:R-:W-:Y:S01]  /*aea0*/  ISETP.NE.AND P2, PT, R230, 0x1, PT ;  /* 0x00000001e600780c */ /* 0x000fe20003f45270 */
[----:B------:R-:W-:Y:S01]  /*aeb0*/  @!P1 VIADD R21, R21, 0x28c60 ;  /* 0x00028c6015159836 */ /* 0x000fe20000000000 */
[----:B------:R-:W-:Y:S01]  /*aec0*/  BSSY B0, `(.L_x_8197) ;  /* 0x0000275000007945 */ /* 0x000fe20003800000 */
[----:B------:R-:W-:-:S03]  /*aed0*/  VIADD R213, R180, 0xfffffffe ;  /* 0xfffffffeb4d57836 */ /* 0x000fc60000000000 */
[----:B------:R-:W-:-:S05]  /*aee0*/  @!P1 PRMT R21, RZ, 0x654, R21 ;  /* 0x00000654ff159816 */ /* 0x000fca0000000015 */
[----:B------:R-:W-:Y:S03]  /*aef0*/  HGMMA.64x256x16.F32 R24, R164, gdesc[UR4].tnspB, RZ, !UPT, gsb0 ;  /* 0x43e00004a4187df0 */ /* 0x000fe6000c0008ff */
[----:B------:R-:W-:Y:S02]  /*af00*/  WARPGROUP.DEPBAR.LE gsb0, 0x0 ;  /* 0x00008000000079c5 */ /* 0x000fe40000010000 */
[----:B-1----:R-:W-:Y:S01]  /*af10*/  VIADD R164, R168, 0x80 ;  /* 0x00000080a8a47836 */ /* 0x002fe20000000000 */
        /* <DEDUP_REMOVED lines=22> */
[----:B------:R-:W0:Y:S01]  /*b080*/  @P2 LDC R152, c[0x0][0x44c] ;  /* 0x00011300ff982b82 */ /* 0x000e220000000800 */
[----:B------:R-:W-:Y:S01]  /*b090*/  @!PT LDS RZ, [RZ] ;  /* 0x00000000fffff984 */ /* 0x000fe20000000800 */
[----:B------:R-:W-:Y:S01]  /*b0a0*/  @!PT LDS RZ, [RZ] ;  /* 0x00000000fffff984 */ /* 0x000fe20000000800 */
[----:B------:R-:W-:Y:S01]  /*b0b0*/  @!PT LDS RZ, [RZ] ;  /* 0x00000000fffff984 */ /* 0x000fe20000000800 */
[----:B------:R-:W-:Y:S01]  /*b0c0*/  @!PT LDS RZ, [RZ] ;  /* 0x00000000fffff984 */ /* 0x000fe20000000800 */
[----:B------:R1:W-:Y:S06]  /*b0d0*/  MEMBAR.ALL.CTA ;  /* 0x0000000000007992 */ /* 0x0003ec0000008000 */
[----:B-1----:R-:W1:Y:S01]  /*b0e0*/  FENCE.VIEW.ASYNC.S ;  /* 0x00000000000073c6 */ /* 0x002e620000000000 */
[----:B------:R-:W2:Y:S01]  /*b0f0*/  @P2 LDC R154, c[0x0][0x450] ;  /* 0x00011400ff9a2b82 */ /* 0x000ea20000000800 */
[----:B0-----:R-:W-:Y:S01]  /*b100*/  @P2 IMAD.HI.U32 R153, R195, R152, RZ ;  /* 0x00000098c3992227 */ /* 0x001fe200078e00ff */
[----:B------:R-:W-:-:S04]  /*b110*/  MOV R152, R195 ;  /* 0x000000c300987202 */ /* 0x000fc80000000f00 */
[----:B--2---:R-:W-:-:S04]  /*b120*/  @P2 SHF.R.U32.HI R152, RZ, R154, R153 ;  /* 0x0000009aff982219 */ /* 0x004fc80000011699 */
[----:B------:R-:W-:-:S04]  /*b130*/  IADD3 R152, R152, R194, -R193 ;  /* 0x000000c298987210 */ /* 0x000fc80007ffe8c1 */
[----:B------:R-:W-:-:S04]  /*b140*/  SHF.R.S32.HI R153, RZ, 0x1f, R152 ;  /* 0x0000001fff997819 */ /* 0x000fc80000011498 */
[----:B------:R-:W-:Y:S01]  /*b150*/  LEA.HI R153, R153, R152, RZ, 0x6 ;  /* 0x0000009899997211 */ /* 0x000fe200078f30ff */
[----:B-1----:R-:W-:Y:S01]  /*b160*/  NOP ;  /* 0x0000000000007918 */ /* 0x002fe20000000000 */
[----:B------:R-:W-:Y:S06]  /*b170*/  BAR.ARV 0xe, 0x100 ;  /* 0x0384000000007b1d */ /* 0x000fec0000002000 */
[----:B------:R0:W-:Y:S02]  /*b180*/  @!P1 SYNCS.ARRIVE.TRANS64.RED.A1T0 RZ, [R21+URZ], RZ ;  /* 0x000000ff15ff99a7 */ /* 0x0001e4000810043f */
[----:B0-----:R-:W-:-:S04]  /*b190*/  SHF.R.S32.HI R21, RZ, 0x6, R153 ;  /* 0x00000006ff157819 */ /* 0x001fc80000011499 */
[----:B------:R-:W-:-:S04]  /*b1a0*/  VIMNMX R21, RZ, R21, !PT ;  /* 0x00000015ff157248 */ /* 0x000fc80007fe0100 */
[----:B------:R-:W-:-:S13]  /*b1b0*/  ISETP.GE.AND P2, PT, R213, R21, PT ;  /* 0x00000015d500720c */ /* 0x000fda0003f46270 */
[----:B------:R-:W-:Y:S05]  /*b1c0*/  @!P2 BRA `(.L_x_8198) ;  /* 0x000000240010a947 */ /* 0x000fea0003800000 */
[----:B------:R-:W-:Y:S01]  /*b1d0*/  BSSY B1, `(.L_x_8198) ;  /* 0x0000243000017945 */ /* 0x000fe20003800000 */
[----:B------:R-:W-:Y:S02]  /*b1e0*/  IMAD.MOV.U32 R225, RZ, RZ, R20 ;  /* 0x000000ffffe17224 */ /* 0x000fe400078e0014 */
[----:B------:R-:W-:Y:S02]  /*b1f0*/  IMAD.MOV.U32 R223, RZ, RZ, R15 ;  /* 0x000000ffffdf7224 */ /* 0x000fe400078e000f */
[----:B------:R-:W-:-:S07]  /*b200*/  IMAD.MOV.U32 R224, RZ, RZ, R18 ;  /* 0x000000ffffe07224 */ /* 0x000fce00078e0012 */
.L_x_8209:
[----:B------:R-:W-:-:S05]  /*b210*/  VIADD R18, R224, 0x1 ;  /* 0x00000001e0127836 */ /* 0x000fca0000000000 */
[----:B------:R-:W-:-:S04]  /*b220*/  ISETP.NE.AND P2, PT, R18, 0x2, PT ;  /* 0x000000021200780c */ /* 0x000fc80003f45270 */
[----:B------:R-:W-:Y:S02]  /*b230*/  SEL R14, RZ, 0x1, P2 ;  /* 0x00000001ff0e7807 */ /* 0x000fe40001000000 */
[----:B------:R-:W-:Y:S02]  /*b240*/  SEL R18, R18, RZ, P2 ;  /* 0x000000ff12127207 */ /* 0x000fe40001000000 */
[----:B------:R-:W-:Y:S01]  /*b250*/  LOP3.LUT R19, R19, R14, RZ, 0x3c, !PT ;  /* 0x0000000e13137212 */ /* 0x000fe200078e3cff */
[----:B0-----:R-:W-:Y:S06]  /*b260*/  @!P0 BRA `(.L_x_8199) ;  /* 0x0000000000048947 */ /* 0x001fec0003800000 */
[----:B------:R-:W-:Y:S01]  /*b270*/  BPT.TRAP 0x1 ;  /* 0x000000040000795c */ /* 0x000fe20000300000 */
.L_x_8199:
[----:B------:R-:W-:Y:S01]  /*b280*/  IMAD R214, R18, 0x8, R2 ;  /* 0x0000000812d67824 */ /* 0x000fe200078e0202 */
[----:B------:R-:W-:-:S04]  /*b290*/  SHF.L.U32 R219, R19, 0x1f, RZ ;  /* 0x0000001f13db7819 */ /* 0x000fc800000006ff */
[----:B------:R0:W1:Y:S01]  /*b2a0*/  SYNCS.PHASECHK.TRANS64.TRYWAIT P2, [R214+URZ+0x28c30], R219 ;  /* 0x028c30dbd60075a7 */ /* 0x000062000804017f */
[----:B------:R-:W-:Y:S05]  /*b2b0*/  @!P0 BRA `(.L_x_8200) ;  /* 0x0000000000048947 */ /* 0x000fea0003800000 */
[----:B------:R-:W-:Y:S01]  /*b2c0*/  BPT.TRAP 0x1 ;  /* 0x000000040000795c */ /* 0x000fe20000300000 */
.L_x_8200:
[----:B------:R-:W-:Y:S01]  /*b2d0*/  ISETP.NE.AND P3, PT, R230, 0x1, PT ;  /* 0x00000001e600780c */ /* 0x000fe20003f65270 */
[----:B------:R-:W-:Y:S01]  /*b2e0*/  IMAD.IADD R20, R202, 0x1, R195 ;  /* 0x00000001ca147824 */ /* 0x000fe200078e02c3 */
[----:B------:R-:W-:Y:S11]  /*b2f0*/  BSSY B2, `(.L_x_8201) ;  /* 0x0000008000027945 */ /* 0x000ff60003800000 */
[----:B------:R-:W2:Y:S08]  /*b300*/  @P3 LDC R15, c[0x0][0x44c] ;  /* 0x00011300ff0f3b82 */ /* 0x000eb00000000800 */
[----:B------:R-:W3:Y:S01]  /*b310*/  @P3 LDC R14, c[0x0][0x450] ;  /* 0x00011400ff0e3b82 */ /* 0x000ee20000000800 */
[----:B--2---:R-:W-:-:S05]  /*b320*/  @P3 IMAD.HI.U32 R15, R20, R15, RZ ;  /* 0x0000000f140f3227 */ /* 0x004fca00078e00ff */
[----:B---3--:R-:W-:Y:S01]  /*b330*/  @P3 SHF.R.U32.HI R20, RZ, R14, R15 ;  /* 0x0000000eff143219 */ /* 0x008fe2000001160f */
[----:B-1----:R-:W-:Y:S06]  /*b340*/  @P2 BRA `(.L_x_8202) ;  /* 0x0000000000082947 */ /* 0x002fec0003800000 */
[----:B------:R-:W1:Y:S02]  /*b350*/  SYNCS.PHASECHK.TRANS64.TRYWAIT P2, [R214+URZ+0x28c30], R219 ;  /* 0x028c30dbd60075a7 */ /* 0x000e64000804017f */
[----:B-1----:R-:W-:Y:S05]  /*b360*/  @!P2 BRA `(.L_x_8203) ;  /* 0x000001140004a947 */ /* 0x002fea0003800000 */
.L_x_8202:
[----:B------:R-:W-:Y:S05]  /*b370*/  BSYNC B2 ;  /* 0x0000000000027941 */ /* 0x000fea0003800000 */
.L_x_8201:
[----:B------:R-:W2:Y:S01]  /*b380*/  SHFL.IDX PT, R156, R20, 0x1, 0x1c1f ;  /* 0x003c1f00149c7f89 */ /* 0x000ea200000e0000 */
[----:B------:R-:W-:-:S03]  /*b390*/  IMAD.MOV.U32 R14, RZ, RZ, -0x40 ;  /* 0xffffffc0ff0e7424 */ /* 0x000fc600078e00ff */
[----:B------:R-:W3:Y:S01]  /*b3a0*/  LDL.LU R230, [R1+0x8] ;  /* 0x0000080001e67983 */ /* 0x000ee20000300800 */
[----:B------:R-:W-:Y:S01]  /*b3b0*/  IMAD R14, R213, R14, 0x1 ;  /* 0x00000001d50e7424 */ /* 0x000fe200078e020e */
[----:B------:R-:W-:Y:S01]  /*b3c0*/  R2UR UR4, R4 ;  /* 0x00000000040472ca */ /* 0x000fe200000e0000 */
[----:B------:R-:W-:Y:S01]  /*b3d0*/  IMAD R154, R18, 0x200, R13 ;  /* 0x00000200129a7824 */ /* 0x000fe200078e020d */
[----:B------:R-:W-:Y:S01]  /*b3e0*/  R2UR UR5, R5 ;  /* 0x00000000050572ca */ /* 0x000fe200000e0000 */
[----:B------:R-:W-:Y:S01]  /*b3f0*/  IMAD.MOV.U32 R155, RZ, RZ, 0x40000040 ;  /* 0x40000040ff9b7424 */ /* 0x000fe200078e00ff */
[----:B------:R-:W-:Y:S01]  /*b400*/  IADD3 R14, R194, R14, -R189 ;  /* 0x0000000ec20e7210 */ /* 0x000fe20007ffe8bd */
[C---:B------:R-:W-:Y:S01]  /*b410*/  VIADD R152, R154.reuse, 0x2 ;  /* 0x000000029a987836 */ /* 0x040fe20000000000 */
[----:B------:R-:W-:Y:S01]  /*b420*/  R2UR UR6, R154 ;  /* 0x000000009a0672ca */ /* 0x000fe200000e0000 */
[----:B------:R-:W-:Y:S01]  /*b430*/  IMAD.MOV.U32 R153, RZ, RZ, 0x40000040 ;  /* 0x40000040ff997424 */ /* 0x000fe200078e00ff */
[----:B------:R-:W-:Y:S01]  /*b440*/  R2UR UR7, R155 ;  /* 0x000000009b0772ca */ /* 0x000fe200000e0000 */
[----:B------:R-:W-:Y:S01]  /*b450*/  IMAD.IADD R15, R14, 0x1, -R193 ;  /* 0x000000010e0f7824 */ /* 0x000fe200078e0ac1 */
[----:B------:R2:W4:Y:S01]  /*b460*/  SHFL.IDX PT, R226, R20, RZ, 0x1c1f ;  /* 0x001c1fff14e27589 */ /* 0x00052200000e0000 */
[----:B------:R-:W-:Y:S01]  /*b470*/  VIADD R14, R154, 0x4 ;  /* 0x000000049a0e7836 */ /* 0x000fe20000000000 */
[----:B------:R-:W-:Y:S01]  /*b480*/  R2UR UR10, R152 ;  /* 0x00000000980a72ca */ /* 0x000fe200000e0000 */
[----:B------:R-:W-:Y:S01]  /*b490*/  VIADD R154, R154, 0x6 ;  /* 0x000000069a9a7836 */ /* 0x000fe20000000000 */
[----:B------:R-:W-:-:S02]  /*b4a0*/  R2UR UR11, R153 ;  /* 0x00000000990b72ca */ /* 0x000fc400000e0000 */
[----:B------:R-:W-:Y:S01]  /*b4b0*/  R2UR UR19, R155 ;  /* 0x000000009b1372ca */ /* 0x000fe200000e0000 */
[----:B--2---:R-:W-:Y:S01]  /*b4c0*/  IMAD.IADD R20, R15, 0x1, R156 ;  /* 0x000000010f147824 */ /* 0x004fe200078e029c */
        /* <DEDUP_REMOVED lines=8> */
[----:B------:R-:W-:Y:S01]  /*b550*/  R2UR UR16, R6 ;  /* 0x00000000061072ca */ /* 0x000fe200000e0000 */
[----:B----4-:R-:W-:Y:S01]  /*b560*/  IMAD.IADD R226, R15, 0x1, R226 ;  /* 0x000000010fe27824 */ /* 0x010fe200078e02e2 */
[----:B------:R-:W-:Y:S02]  /*b570*/  MOV R15, 0x40000040 ;  /* 0x40000040000f7802 */ /* 0x000fe40000000f00 */
[----:B------:R-:W-:Y:S02]  /*b580*/  R2UR UR17, R7 ;  /* 0x00000000071172ca */ /* 0x000fe400000e0000 */
[----:B------:R-:W-:Y:S02]  /*b590*/  R2UR UR15, R15 ;  /* 0x000000000f0f72ca */ /* 0x000fe400000e0000 */
[----:B------:R-:W-:-:S02]  /*b5a0*/  ISETP.GT.AND P2, PT, R20, 0x29, PT ;  /* 0x000000291400780c */ /* 0x000fc40003f44270 */
        /* <DEDUP_REMOVED lines=12> */
[----:B------:R-:W-:Y:S01]  /*b670*/  HGMMA.64x64x16.F32 R152, gdesc[UR16], R152, gsb0 ;  /* 0x00e00000109879f0 */ /* 0x000fe20008000898 */
[----:B---3--:R-:W-:-:S04]  /*b680*/  LOP3.LUT R230, R230, 0xdfffffff, RZ, 0xc0, !PT ;  /* 0xdfffffffe6e67812 */ /* 0x008fc800078ec0ff */
[----:B------:R-:W-:Y:S02]  /*b690*/  @P1 LOP3.LUT R230, R230, 0x20000000, RZ, 0xfc, !PT ;  /* 0x20000000e6e61812 */ /* 0x000fe400078efcff */
[----:B------:R-:W-:Y:S02]  /*b6a0*/  ISETP.GT.AND P1, PT, R20, 0x21, PT ;  /* 0x000000211400780c */ /* 0x000fe40003f24270 */
[----:B------:R-:W-:-:S04]  /*b6b0*/  LOP3.LUT R230, R230, 0xefffffff, RZ, 0xc0, !PT ;  /* 0xefffffffe6e67812 */ /* 0x000fc800078ec0ff */
[----:B------:R-:W-:Y:S02]  /*b6c0*/  @P0 LOP3.LUT R230, R230, 0x10000000, RZ, 0xfc, !PT ;  /* 0x10000000e6e60812 */ /* 0x000fe400078efcff */
[----:B------:R-:W-:Y:S02]  /*b6d0*/  ISETP.GT.AND P0, PT, R20, 0x28, PT ;  /* 0x000000281400780c */ /* 0x000fe40003f04270 */
[----:B------:R-:W-:-:S04]  /*b6e0*/  LOP3.LUT R230, R230, 0xbfffffff, RZ, 0xc0, !PT ;  /* 0xbfffffffe6e67812 */ /* 0x000fc800078ec0ff */
[----:B------:R-:W-:Y:S02]  /*b6f0*/  @P1 LOP3.LUT R230, R230, 0x40000000, RZ, 0xfc, !PT ;  /* 0x40000000e6e61812 */ /* 0x000fe400078efcff */
[----:B------:R-:W-:Y:S02]  /*b700*/  ISETP.GT.AND P1, PT, R226, 0x1, PT ;  /* 0x00000001e200780c */ /* 0x000fe40003f24270 */
[----:B------:R-:W-:-:S04]  /*b710*/  LOP3.LUT R230, R230, 0x7fffffff, RZ, 0xc0, !PT ;  /* 0x7fffffffe6e67812 */ /* 0x000fc800078ec0ff */
[----:B------:R-:W-:Y:S02]  /*b720*/  @P0 LOP3.LUT R230, R230, 0x80000000, RZ, 0xfc, !PT ;  /* 0x80000000e6e60812 */ /* 0x000fe400078efcff */
[----:B------:R-:W-:-:S03]  /*b730*/  ISETP.GT.AND P0, PT, R226, RZ, PT ;  /* 0x000000ffe200720c */ /* 0x000fc60003f04270 */
[----:B------:R2:W-:Y:S01]  /*b740*/  STL [R1+0x8], R230 ;  /* 0x000008e601007387 */ /* 0x0005e20000100800 */
        /* <DEDUP_REMOVED lines=24> */
[----:B---3--:R-:W-:Y:S01]  /*b8d0*/  FSEL R152, R152, -INF , P0 ;  /* 0xff80000098987808 */ /* 0x008fe20000000000 */
[----:B------:R-:W-:Y:S01]  /*b8e0*/  FMUL.FTZ R171, R171, UR39 ;  /* 0x00000027abab7c20 */ /* 0x000fe20008410000 */
[----:B------:R-:W-:Y:S01]  /*b8f0*/  ISETP.GT.AND P0, PT, R226, 0x8, PT ;  /* 0x00000008e200780c */ /* 0x000fe20003f04270 */
[----:B------:R-:W-:Y:S01]  /*b900*/  FMUL.FTZ R174, R174, UR39 ;  /* 0x00000027aeae7c20 */ /* 0x000fe20008410000 */
[----:B------:R-:W-:Y:S01]  /*b910*/  FMUL.FTZ R175, R175, UR39 ;  /* 0x00000027afaf7c20 */ /* 0x000fe20008410000 */
[----:B------:R-:W-:Y:S01]  /*b920*/  FMUL.FTZ R178, R178, UR39 ;  /* 0x00000027b2b27c20 */ /* 0x000fe20008410000 */
[----:B------:R-:W-:Y:S01]  /*b930*/  FMUL.FTZ R179, R179, UR39 ;  /* 0x00000027b3b37c20 */ /* 0x000fe20008410000 */
[----:B------:R-:W3:Y:S01]  /*b940*/  MUFU.TANH R157, R157 ;  /* 0x0000009d009d7308 */ /* 0x000ee20000002400 */
[----:B----4-:R-:W-:Y:S01]  /*b950*/  FSEL R231, R153, -INF , P1 ;  /* 0xff80000099e77808 */ /* 0x010fe20000800000 */
[----:B------:R-:W-:Y:S01]  /*b960*/  FMUL.FTZ R182, R182, UR39 ;  /* 0x00000027b6b67c20 */ /* 0x000fe20008410000 */
[----:B------:R-:W-:Y:S01]  /*b970*/  ISETP.GT.AND P1, PT, R226, 0x9, PT ;  /* 0x00000009e200780c */ /* 0x000fe20003f24270 */
[----:B------:R-:W-:Y:S01]  /*b980*/  FMUL.FTZ R183, R183, UR39 ;  /* 0x00000027b7b77c20 */ /* 0x000fe20008410000 */
[----:B------:R-:W-:Y:S01]  /*b990*/  FMUL.FTZ R173, R173, UR39 ;  /* 0x00000027adad7c20 */ /* 0x000fe20008410000 */
[----:B------:R-:W-:Y:S01]  /*b9a0*/  FMUL.FTZ R177, R177, UR39 ;  /* 0x00000027b1b17c20 */ /* 0x000fe20008410000 */
[----:B------:R-:W-:Y:S01]  /*b9b0*/  FMUL.FTZ R180, R180, UR39 ;  /* 0x00000027b4b47c20 */ /* 0x000fe20008410000 */
[----:B------:R-:W4:Y:S01]  /*b9c0*/  MUFU.TANH R160, R160 ;  /* 0x000000a000a07308 */ /* 0x000f220000002400 */
[----:B-----5:R-:W-:Y:S01]  /*b9d0*/  FSEL R156, R156, -INF , P0 ;  /* 0xff8000009c9c7808 */ /* 0x020fe20000000000 */
[----:B------:R-:W-:Y:S01]  /*b9e0*/  FMUL.FTZ R181, R181, UR39 ;  /* 0x00000027b5b57c20 */ /* 0x000fe20008410000 */
[----:B------:R-:W-:-:S05]  /*b9f0*/  ISETP.GT.AND P0, PT, R226, 0x10, PT ;  /* 0x00000010e200780c */ /* 0x000fca0003f04270 */
[----:B------:R-:W5:Y:S01]  /*ba00*/  MUFU.TANH R161, R161 ;  /* 0x000000a100a17308 */ /* 0x000f620000002400 */
[----:B---3--:R-:W-:Y:S02]  /*ba10*/  FSEL R157, R157, -INF , P1 ;  /* 0xff8000009d9d7808 */ /* 0x008fe40000800000 */
[----:B------:R-:W-:-:S05]  /*ba20*/  ISETP.GT.AND P1, PT, R226, 0x11, PT ;  /* 0x00000011e200780c */ /* 0x000fca0003f24270 */
[----:B------:R-:W3:Y:S01]  /*ba30*/  MUFU.TANH R164, R164 ;  /* 0x000000a400a47308 */ /* 0x000ee20000002400 */
[----:B----4-:R-:W-:Y:S02]  /*ba40*/  FSEL R160, R160, -INF , P0 ;  /* 0xff800000a0a07808 */ /* 0x010fe40000000000 */
[----:B------:R-:W-:-:S05]  /*ba50*/  ISETP.GT.AND P0, PT, R226, 0x18, PT ;  /* 0x00000018e200780c */ /* 0x000fca0003f04270 */
[----:B------:R-:W4:Y:S01]  /*ba60*/  MUFU.TANH R165, R165 ;  /* 0x000000a500a57308 */ /* 0x000f220000002400 */
[----:B-----5:R-:W-:Y:S02]  /*ba70*/  FSEL R161, R161, -INF , P1 ;  /* 0xff800000a1a17808 */ /* 0x020fe40000800000 */
        /* <DEDUP_REMOVED lines=12> */
[----:B------:R-:W-:-:S05]  /*bb40*/  ISETP.GT.AND P1, PT, R20, RZ, PT ;  /* 0x000000ff1400720c */ /* 0x000fca0003f24270 */
[----:B------:R-:W3:Y:S01]  /*bb50*/  MUFU.TANH R153, R155 ;  /* 0x0000009b00997308 */ /* 0x000ee20000002400 */
[----:B----4-:R-:W-:Y:S02]  /*bb60*/  FSEL R172, R172, -INF , P0 ;  /* 0xff800000acac7808 */ /* 0x010fe40000000000 */
[----:B------:R-:W-:-:S05]  /*bb70*/  ISETP.GT.AND P0, PT, R20, 0x1, PT ;  /* 0x000000011400780c */ /* 0x000fca0003f04270 */
[----:B------:R-:W4:Y:S01]  /*bb80*/  MUFU.TANH R154, R158 ;  /* 0x0000009e009a7308 */ /* 0x000f220000002400 */
[----:B-----5:R-:W-:Y:S02]  /*bb90*/  FSEL R15, R15, -INF , P1 ;  /* 0xff8000000f0f7808 */ /* 0x020fe40000800000 */
[----:B------:R-:W-:Y:S02]  /*bba0*/  ISETP.GT.AND P1, PT, R20, 0x8, PT ;  /* 0x000000081400780c */ /* 0x000fe40003f24270 */
[----:B------:R-:W-:-:S03]  /*bbb0*/  FMNMX.FTZ R14, R15, R225, !PT ;  /* 0x000000e10f0e7209 */ /* 0x000fc60007810000 */
[----:B------:R-:W5:Y:S01]  /*bbc0*/  MUFU.TANH R155, R159 ;  /* 0x0000009f009b7308 */ /* 0x000f620000002400 */
[----:B---3--:R-:W-:Y:S02]  /*bbd0*/  FSEL R153, R153, -INF , P0 ;  /* 0xff80000099997808 */ /* 0x008fe40000000000 */
[----:B------:R-:W-:Y:S02]  /*bbe0*/  ISETP.GT.AND P0, PT, R20, 0x9, PT ;  /* 0x000000091400780c */ /* 0x000fe40003f04270 */
[----:B------:R-:W-:-:S03]  /*bbf0*/  FMNMX.FTZ R14, R153, R14, !PT ;  /* 0x0000000e990e7209 */ /* 0x000fc60007810000 */
[----:B------:R-:W3:Y:S01]  /*bc00*/  MUFU.TANH R158, R162 ;  /* 0x000000a2009e7308 */ /* 0x000ee20000002400 */
[----:B----4-:R-:W-:Y:S02]  /*bc10*/  FSEL R154, R154, -INF , P1 ;  /* 0xff8000009a9a7808 */ /* 0x010fe40000800000 */
[----:B------:R-:W-:Y:S02]  /*bc20*/  ISETP.GT.AND P1, PT, R20, 0x10, PT ;  /* 0x000000101400780c */ /* 0x000fe40003f24270 */
[----:B------:R-:W-:-:S03]  /*bc30*/  FMNMX.FTZ R14, R154, R14, !PT ;  /* 0x0000000e9a0e7209 */ /* 0x000fc60007810000 */
        /* <DEDUP_REMOVED lines=18> */
[----:B------:R-:W-:Y:S02]  /*bd60*/  LOP3.LUT P0, RZ, R230, 0x80000000, RZ, 0xc0, !PT ;  /* 0x80000000e6ff7812 */ /* 0x000fe4000780c0ff */
[----:B------:R-:W-:-:S03]  /*bd70*/  FMNMX.FTZ R14, R163, R14, !PT ;  /* 0x0000000ea30e7209 */ /* 0x000fc60007810000 */
[----:B------:R-:W3:Y:S01]  /*bd80*/  MUFU.TANH R170, R174 ;  /* 0x000000ae00aa7308 */ /* 0x000ee20000002400 */
[----:B----4-:R-:W-:Y:S02]  /*bd90*/  FSEL R166, R166, -INF , P1 ;  /* 0xff800000a6a67808 */ /* 0x010fe40000800000 */
[----:B------:R-:W-:Y:S02]  /*bda0*/  LOP3.LUT P1, RZ, R230, 0x40000000, RZ, 0xc0, !PT ;  /* 0x40000000e6ff7812 */ /* 0x000fe4000782c0ff */
[----:B------:R-:W-:-:S03]  /*bdb0*/  FMNMX.FTZ R14, R166, R14, !PT ;  /* 0x0000000ea60e7209 */ /* 0x000fc60007810000 */
[----:B------:R-:W4:Y:S01]  /*bdc0*/  MUFU.TANH R171, R175 ;  /* 0x000000af00ab7308 */ /* 0x000f220000002400 */
[----:B-----5:R-:W-:Y:S02]  /*bdd0*/  FSEL R167, R167, -INF , P1 ;  /* 0xff800000a7a77808 */ /* 0x020fe40000800000 */
[----:B------:R-:W-:Y:S02]  /*bde0*/  LOP3.LUT P1, RZ, R230, 0x20000000, RZ, 0xc0, !PT ;  /* 0x20000000e6ff7812 */ /* 0x000fe4000782c0ff */
[----:B------:R-:W-:-:S03]  /*bdf0*/  FMNMX.FTZ R14, R167, R14, !PT ;  /* 0x0000000ea70e7209 */ /* 0x000fc60007810000 */
[----:B------:R-:W5:Y:S01]  /*be00*/  MUFU.TANH R174, R178 ;  /* 0x000000b200ae7308 */ /* 0x000f620000002400 */
[----:B---3--:R-:W-:Y:S02]  /*be10*/  FSEL R170, R170, -INF , P0 ;  /* 0xff800000aaaa7808 */ /* 0x008fe40000000000 */
[----:B------:R-:W-:Y:S02]  /*be20*/  LOP3.LUT P0, RZ, R230, 0x10000000, RZ, 0xc0, !PT ;  /* 0x10000000e6ff7812 */ /* 0x000fe4000780c0ff */
[----:B------:R-:W-:Y:S01]  /*be30*/  FMNMX.FTZ R14, R170, R14, !PT ;  /* 0x0000000eaa0e7209 */ /* 0x000fe20007810000 */
[----:B--2---:R-:W2:Y:S02]  /*be40*/  LDC R230, c[0x0][0x448] ;  /* 0x00011200ffe67b82 */ /* 0x004ea40000000800 */
[----:B------:R-:W3:Y:S01]  /*be50*/  MUFU.TANH R175, R179 ;  /* 0x000000b300af7308 */ /* 0x000ee20000002400 */
[----:B----4-:R-:W-:-:S04]  /*be60*/  FSEL R171, R171, -INF , P2 ;  /* 0xff800000abab7808 */ /* 0x010fc80001000000 */
        /* <DEDUP_REMOVED lines=10> */
[----:B----4-:R-:W-:-:S04]  /*bf10*/  FSEL R178, R178, -INF , P5 ;  /* 0xff800000b2b27808 */ /* 0x010fc80002800000 */
[----:B------:R-:W-:-:S03]  /*bf20*/  FMNMX.FTZ R14, R178, R14, !PT ;  /* 0x0000000eb20e7209 */ /* 0x000fc60007810000 */
[----:B------:R-:W4:Y:S01]  /*bf30*/  MUFU.TANH R177, R177 ;  /* 0x000000b100b17308 */ /* 0x000f220000002400 */
[----:B-----5:R-:W-:-:S04]  /*bf40*/  FSEL R179, R179, -INF , P6 ;  /* 0xff800000b3b37808 */ /* 0x020fc80003000000 */
[----:B------:R-:W-:-:S03]  /*bf50*/  FMNMX.FTZ R14, R179, R14, !PT ;  /* 0x0000000eb30e7209 */ /* 0x000fc60007810000 */
[----:B------:R-:W-:Y:S01]  /*bf60*/  MUFU.TANH R180, R180 ;  /* 0x000000b400b47308 */ /* 0x000fe20000002400 */
[----:B---3--:R-:W-:Y:S01]  /*bf70*/  FSEL R173, R173, -INF , P3 ;  /* 0xff800000adad7808 */ /* 0x008fe20001800000 */
[----:B------:R-:W3:Y:S01]  /*bf80*/  SHFL.BFLY PT, R20, R14, 0x2, 0x1f ;  /* 0x0c401f000e147f89 */ /* 0x000ee200000e0000 */
[----:B------:R-:W-:-:S05]  /*bf90*/  ISETP.GT.AND P3, PT, R226, 0x31, PT ;  /* 0x00000031e200780c */ /* 0x000fca0003f64270 */
[----:B------:R-:W5:Y:S01]  /*bfa0*/  MUFU.TANH R181, R181 ;  /* 0x000000b500b57308 */ /* 0x000f620000002400 */
[----:B----4-:R-:W-:Y:S02]  /*bfb0*/  FSEL R177, R177, -INF , P3 ;  /* 0xff800000b1b17808 */ /* 0x010fe40001800000 */
[----:B------:R-:W-:-:S04]  /*bfc0*/  ISETP.GT.AND P3, PT, R226, 0x39, PT ;  /* 0x00000039e200780c */ /* 0x000fc80003f64270 */
[----:B-----5:R-:W-:Y:S02]  /*bfd0*/  FSEL R181, R181, -INF , P3 ;  /* 0xff800000b5b57808 */ /* 0x020fe40001800000 */
[----:B---3--:R-:W-:-:S05]  /*bfe0*/  FMNMX.FTZ R20, R14, R20, !PT ;  /* 0x000000140e147209 */ /* 0x008fca0007810000 */
[----:B------:R-:W3:Y:S02]  /*bff0*/  SHFL.BFLY PT, R14, R20, 0x1, 0x1f ;  /* 0x0c201f00140e7f89 */ /* 0x000ee400000e0000 */
[----:B---3--:R-:W-:Y:S01]  /*c000*/  FMNMX.FTZ R20, R20, R14, !PT ;  /* 0x0000000e14147209 */ /* 0x008fe20007810000 */
[----:B------:R-:W-:-:S03]  /*c010*/  IMAD.U32 R14, RZ, RZ, UR37 ;  /* 0x00000025ff0e7e24 */ /* 0x000fc6000f8e00ff */
        /* <DEDUP_REMOVED lines=23> */
[----:B------:R-:W-:-:S05]  /*c190*/  FFMA.FTZ R179, R179, R14, -R182 ;  /* 0x0000000eb3b37223 */ /* 0x000fca00000108b6 */
[----:B------:R-:W4:Y:S08]  /*c1a0*/  MUFU.EX2 R153, R153 ;  /* 0x0000009900997308 */ /* 0x000f300000000800 */
[----:B------:R-:W5:Y:S01]  /*c1b0*/  MUFU.EX2 R154, R154 ;  /* 0x0000009a009a7308 */ /* 0x000f620000000800 */
[----:B---3--:R-:W-:Y:S01]  /*c1c0*/  FFMA.FTZ R3, R170, R3, R15 ;  /* 0x00000003aa037223 */ /* 0x008fe2000001000f */
[-C--:B------:R-:W-:Y:S01]  /*c1d0*/  FMUL.FTZ R26, R26, R170.reuse ;  /* 0x000000aa1a1a7220 */ /* 0x080fe20000410000 */
[-C--:B------:R-:W-:Y:S01]  /*c1e0*/  FMUL.FTZ R27, R27, R170.reuse ;  /* 0x000000aa1b1b7220 */ /* 0x080fe20000410000 */
[-C--:B------:R-:W-:Y:S01]  /*c1f0*/  FMUL.FTZ R30, R30, R170.reuse ;  /* 0x000000aa1e1e7220 */ /* 0x080fe20000410000 */
[-C--:B------:R-:W-:Y:S01]  /*c200*/  FMUL.FTZ R31, R31, R170.reuse ;  /* 0x000000aa1f1f7220 */ /* 0x080fe20000410000 */
[-C--:B------:R-:W-:Y:S01]  /*c210*/  FMUL.FTZ R34, R34, R170.reuse ;  /* 0x000000aa22227220 */ /* 0x080fe20000410000 */
[----:B------:R-:W-:Y:S01]  /*c220*/  FMUL.FTZ R35, R35, R170 ;  /* 0x000000aa23237220 */ /* 0x000fe20000410000 */
[----:B------:R-:W3:Y:S01]  /*c230*/  MUFU.EX2 R155, R155 ;  /* 0x0000009b009b7308 */ /* 0x000ee20000000800 */
        /* <DEDUP_REMOVED lines=8> */
[----:B-----5:R-:W-:Y:S01]  /*c2c0*/  FADD.FTZ R3, R154, R3 ;  /* 0x000000039a037221 */ /* 0x020fe20000010000 */
[----:B------:R-:W-:Y:S01]  /*c2d0*/  MUFU.EX2 R182, R163 ;  /* 0x000000a300b67308 */ /* 0x000fe20000000800 */
[-C--:B------:R-:W-:Y:S01]  /*c2e0*/  FMUL.FTZ R46, R46, R170.reuse ;  /* 0x000000aa2e2e7220 */ /* 0x080fe20000410000 */
[----:B------:R4:W-:Y:S01]  /*c2f0*/  @!P1 SYNCS.ARRIVE.TRANS64.RED.A1T0 RZ, [R15+URZ], RZ ;  /* 0x000000ff0fff99a7 */ /* 0x0009e2000810043f */
[-C--:B------:R-:W-:Y:S01]  /*c300*/  FMUL.FTZ R47, R47, R170.reuse ;  /* 0x000000aa2f2f7220 */ /* 0x080fe20000410000 */
[-C--:B------:R-:W-:Y:S01]  /*c310*/  FMUL.FTZ R50, R50, R170.reuse ;  /* 0x000000aa32327220 */ /* 0x080fe20000410000 */
[-C--:B------:R-:W-:Y:S01]  /*c320*/  FMUL.FTZ R51, R51, R170.reuse ;  /* 0x000000aa33337220 */ /* 0x080fe20000410000 */
[----:B------:R-:W-:Y:S01]  /*c330*/  FMUL.FTZ R54, R54, R170 ;  /* 0x000000aa36367220 */ /* 0x000fe20000410000 */
[C---:B---3--:R-:W-:Y:S01]  /*c340*/  FADD.FTZ R3, R155.reuse, R3 ;  /* 0x000000039b037221 */ /* 0x048fe20000010000 */
[----:B------:R-:W-:Y:S01]  /*c350*/  F2FP.F16.F32.PACK_AB R155, R155, R154 ;  /* 0x0000009a9b9b723e */ /* 0x000fe200000000ff */
[----:B------:R-:W-:Y:S01]  /*c360*/  FMUL.FTZ R154, R176, UR39 ;  /* 0x00000027b09a7c20 */ /* 0x000fe20008410000 */
[----:B----4-:R-:W-:Y:S01]  /*c370*/  FMNMX.FTZ R15, R152, R223, !PT ;  /* 0x000000df980f7209 */ /* 0x010fe20007810000 */
[----:B------:R-:W3:Y:S01]  /*c380*/  MUFU.EX2 R158, R158 ;  /* 0x0000009e009e7308 */ /* 0x000ee20000000800 */
[-C--:B------:R-:W-:Y:S01]  /*c390*/  FMUL.FTZ R55, R55, R170.reuse ;  /* 0x000000aa37377220 */ /* 0x080fe20000410000 */
[-C--:B------:R-:W-:Y:S01]  /*c3a0*/  FMUL.FTZ R58, R58, R170.reuse ;  /* 0x000000aa3a3a7220 */ /* 0x080fe20000410000 */
[----:B------:R-:W-:Y:S01]  /*c3b0*/  FMNMX.FTZ R15, R231, R15, !PT ;  /* 0x0000000fe70f7209 */ /* 0x000fe20007810000 */
[-C--:B------:R-:W-:Y:S01]  /*c3c0*/  FMUL.FTZ R59, R59, R170.reuse ;  /* 0x000000aa3b3b7220 */ /* 0x080fe20000410000 */
[-C--:B------:R-:W-:Y:S01]  /*c3d0*/  FMUL.FTZ R62, R62, R170.reuse ;  /* 0x000000aa3e3e7220 */ /* 0x080fe20000410000 */
[-C--:B------:R-:W-:Y:S01]  /*c3e0*/  FMUL.FTZ R63, R63, R170.reuse ;  /* 0x000000aa3f3f7220 */ /* 0x080fe20000410000 */
[----:B------:R-:W-:Y:S01]  /*c3f0*/  FMNMX.FTZ R15, R156, R15, !PT ;  /* 0x0000000f9c0f7209 */ /* 0x000fe20007810000 */
[----:B------:R-:W4:Y:S01]  /*c400*/  MUFU.TANH R154, R154 ;  /* 0x0000009a009a7308 */ /* 0x000f220000002400 */
[-C--:B------:R-:W-:Y:S01]  /*c410*/  FMUL.FTZ R66, R66, R170.reuse ;  /* 0x000000aa42427220 */ /* 0x080fe20000410000 */
[-C--:B------:R-:W-:Y:S01]  /*c420*/  FMUL.FTZ R67, R67, R170.reuse ;  /* 0x000000aa43437220 */ /* 0x080fe20000410000 */
[----:B------:R-:W-:Y:S01]  /*c430*/  FMNMX.FTZ R15, R157, R15, !PT ;  /* 0x0000000f9d0f7209 */ /* 0x000fe20007810000 */
[-C--:B------:R-:W-:Y:S01]  /*c440*/  FMUL.FTZ R70, R70, R170.reuse ;  /* 0x000000aa46467220 */ /* 0x080fe20000410000 */
[-C--:B------:R-:W-:Y:S01]  /*c450*/  FMUL.FTZ R71, R71, R170.reuse ;  /* 0x000000aa47477220 */ /* 0x080fe20000410000 */
[-C--:B------:R-:W-:Y:S01]  /*c460*/  FMUL.FTZ R74, R74, R170.reuse ;  /* 0x000000aa4a4a7220 */ /* 0x080fe20000410000 */
[----:B------:R-:W-:Y:S01]  /*c470*/  FMNMX.FTZ R15, R160, R15, !PT ;  /* 0x0000000fa00f7209 */ /* 0x000fe20007810000 */
[----:B------:R-:W5:Y:S01]  /*c480*/  MUFU.EX2 R159, R159 ;  /* 0x0000009f009f7308 */ /* 0x000f620000000800 */
[----:B---3--:R-:W-:Y:S01]  /*c490*/  FADD.FTZ R3, R158, R3 ;  /* 0x000000039e037221 */ /* 0x008fe20000010000 */
[-C--:B------:R-:W-:Y:S01]  /*c4a0*/  FMUL.FTZ R75, R75, R170.reuse ;  /* 0x000000aa4b4b7220 */ /* 0x080fe20000410000 */
[----:B------:R-:W-:Y:S01]  /*c4b0*/  FMNMX.FTZ R15, R161, R15, !PT ;  /* 0x0000000fa10f7209 */ /* 0x000fe20007810000 */
[-C--:B------:R-:W-:Y:S01]  /*c4c0*/  FMUL.FTZ R78, R78, R170.reuse ;  /* 0x000000aa4e4e7220 */ /* 0x080fe20000410000 */
[-C--:B------:R-:W-:Y:S01]  /*c4d0*/  FMUL.FTZ R79, R79, R170.reuse ;  /* 0x000000aa4f4f7220 */ /* 0x080fe20000410000 */
[-C--:B------:R-:W-:Y:S01]  /*c4e0*/  FMUL.FTZ R82, R82, R170.reuse ;  /* 0x000000aa52527220 */ /* 0x080fe20000410000 */
[----:B------:R-:W-:Y:S01]  /*c4f0*/  FMNMX.FTZ R15, R164, R15, !PT ;  /* 0x0000000fa40f7209 */ /* 0x000fe20007810000 */
[----:B------:R-:W3:Y:S01]  /*c500*/  MUFU.EX2 R162, R162 ;  /* 0x000000a200a27308 */ /* 0x000ee20000000800 */
[----:B----4-:R-:W-:Y:S01]  /*c510*/  FSEL R154, R154, -INF , P4 ;  /* 0xff8000009a9a7808 */ /* 0x010fe20002000000 */
[-C--:B------:R-:W-:Y:S01]  /*c520*/  FMUL.FTZ R83, R83, R170.reuse ;  /* 0x000000aa53537220 */ /* 0x080fe20000410000 */
[----:B------:R-:W-:Y:S01]  /*c530*/  FMNMX.FTZ R15, R165, R15, !PT ;  /* 0x0000000fa50f7209 */ /* 0x000fe20007810000 */
[-C--:B------:R-:W-:Y:S01]  /*c540*/  FMUL.FTZ R86, R86, R170.reuse ;  /* 0x000000aa56567220 */ /* 0x080fe20000410000 */
[----:B------:R-:W-:Y:S01]  /*c550*/  ISETP.GT.AND P4, PT, R226, 0x38, PT ;  /* 0x00000038e200780c */ /* 0x000fe20003f84270 */
[-C--:B------:R-:W-:Y:S01]  /*c560*/  FMUL.FTZ R87, R87, R170.reuse ;  /* 0x000000aa57577220 */ /* 0x080fe20000410000 */
[----:B------:R-:W-:Y:S01]  /*c570*/  FMNMX.FTZ R15, R168, R15, !PT ;  /* 0x0000000fa80f7209 */ /* 0x000fe20007810000 */
[----:B------:R-:W-:Y:S01]  /*c580*/  MUFU.EX2 R166, R166 ;  /* 0x000000a600a67308 */ /* 0x000fe20000000800 */
[----:B------:R-:W-:Y:S01]  /*c590*/  FSEL R180, R180, -INF , P4 ;  /* 0xff800000b4b47808 */ /* 0x000fe20002000000 */
[----:B-----5:R-:W-:Y:S01]  /*c5a0*/  FADD.FTZ R3, R159, R3 ;  /* 0x000000039f037221 */ /* 0x020fe20000010000 */
[----:B------:R-:W-:Y:S01]  /*c5b0*/  FMNMX.FTZ R15, R169, R15, !PT ;  /* 0x0000000fa90f7209 */ /* 0x000fe20007810000 */
[-C--:B------:R-:W-:Y:S01]  /*c5c0*/  FMUL.FTZ R90, R90, R170.reuse ;  /* 0x000000aa5a5a7220 */ /* 0x080fe20000410000 */
[-C--:B------:R-:W-:Y:S01]  /*c5d0*/  FMUL.FTZ R91, R91, R170.reuse ;  /* 0x000000aa5b5b7220 */ /* 0x080fe20000410000 */
[-C--:B------:R-:W-:Y:S01]  /*c5e0*/  FMUL.FTZ R94, R94, R170.reuse ;  /* 0x000000aa5e5e7220 */ /* 0x080fe20000410000 */
[----:B------:R-:W-:Y:S01]  /*c5f0*/  FMNMX.FTZ R15, R172, R15, !PT ;  /* 0x0000000fac0f7209 */ /* 0x000fe20007810000 */
[----:B------:R-:W-:Y:S01]  /*c600*/  MUFU.EX2 R167, R167 ;  /* 0x000000a700a77308 */ /* 0x000fe20000000800 */
[----:B---3--:R-:W-:Y:S01]  /*c610*/  FADD.FTZ R3, R162, R3 ;  /* 0x00000003a2037221 */ /* 0x008fe20000010000 */
[-C--:B------:R-:W-:Y:S01]  /*c620*/  FMUL.FTZ R95, R95, R170.reuse ;  /* 0x000000aa5f5f7220 */ /* 0x080fe20000410000 */
[----:B------:R-:W-:Y:S01]  /*c630*/  FMNMX.FTZ R15, R173, R15, !PT ;  /* 0x0000000fad0f7209 */ /* 0x000fe20007810000 */
[-C--:B------:R-:W-:Y:S01]  /*c640*/  FMUL.FTZ R98, R98, R170.reuse ;  /* 0x000000aa62627220 */ /* 0x080fe20000410000 */
[-C--:B------:R-:W-:Y:S01]  /*c650*/  FMUL.FTZ R99, R99, R170.reuse ;  /* 0x000000aa63637220 */ /* 0x080fe20000410000 */
[-C--:B------:R-:W-:Y:S01]  /*c660*/  FMUL.FTZ R102, R102, R170.reuse ;  /* 0x000000aa66667220 */ /* 0x080fe20000410000 */
[----:B------:R-:W-:Y:S01]  /*c670*/  FMNMX.FTZ R15, R154, R15, !PT ;  /* 0x0000000f9a0f7209 */ /* 0x000fe20007810000 */
[----:B------:R-:W-:Y:S01]  /*c680*/  MUFU.EX2 R171, R171 ;  /* 0x000000ab00ab7308 */ /* 0x000fe20000000800 */
[-C--:B------:R-:W-:Y:S01]  /*c690*/  FMUL.FTZ R103, R103, R170.reuse ;  /* 0x000000aa67677220 */ /* 0x080fe20000410000 */
        /* <DEDUP_REMOVED lines=13> */
[-C--:B------:R-:W-:Y:S01]  /*c770*/  FMUL.FTZ R123, R123, R170.reuse ;  /* 0x000000aa7b7b7220 */ /* 0x080fe20000410000 */
[----:B------:R-:W3:Y:S01]  /*c780*/  SHFL.BFLY PT, R176, R15, 0x2, 0x1f ;  /* 0x0c401f000fb07f89 */ /* 0x000ee200000e0000 */
        /* <DEDUP_REMOVED lines=16> */
[----:B---3--:R-:W-:-:S05]  /*c890*/  FMNMX.FTZ R15, R15, R176, !PT ;  /* 0x000000b00f0f7209 */ /* 0x008fca0007810000 */
[----:B------:R-:W3:Y:S02]  /*c8a0*/  SHFL.BFLY PT, R176, R15, 0x1, 0x1f ;  /* 0x0c201f000fb07f89 */ /* 0x000ee400000e0000 */
[----:B---3--:R-:W-:Y:S01]  /*c8b0*/  FMNMX.FTZ R15, R15, R176, !PT ;  /* 0x000000b00f0f7209 */ /* 0x008fe20007810000 */
[----:B------:R-:W-:-:S03]  /*c8c0*/  IMAD.MOV R176, RZ, RZ, -R196 ;  /* 0x000000ffffb07224 */ /* 0x000fc600078e0ac4 */
[----:B------:R-:W-:Y:S02]  /*c8d0*/  FSETP.NEU.FTZ.AND P3, PT, R15, -INF , PT ;  /* 0xff8000000f00780b */ /* 0x000fe40003f7d000 */
[----:B------:R-:W-:Y:S02]  /*c8e0*/  ISETP.NE.AND P2, PT, R189, R176, PT ;  /* 0x000000b0bd00720c */ /* 0x000fe40003f45270 */
[----:B------:R-:W-:-:S05]  /*c8f0*/  FSEL R163, R15, RZ, P3 ;  /* 0x000000ff0fa37208 */ /* 0x000fca0001800000 */
[----:B------:R-:W-:-:S04]  /*c900*/  FADD.FTZ R163, -R163, R223 ;  /* 0x000000dfa3a37221 */ /* 0x000fc80000010100 */
[----:B------:R-:W-:Y:S02]  /*c910*/  FMUL.FTZ R163, R163, R14 ;  /* 0x0000000ea3a37220 */ /* 0x000fe40000410000 */
[----:B------:R-:W-:Y:S02]  /*c920*/  @!P2 IMAD R183, R224, 0x40, R190 ;  /* 0x00000040e0b7a824 */ /* 0x000fe400078e02be */
[----:B------:R-:W3:Y:S02]  /*c930*/  MUFU.EX2 R176, R163 ;  /* 0x000000a300b07308 */ /* 0x000ee40000000800 */
[----:B------:R-:W-:-:S05]  /*c940*/  @!P2 IMAD R183, R183, 0x4, R2 ;  /* 0x00000004b7b7a824 */ /* 0x000fca00078e0202 */
[----:B------:R-:W-:Y:S01]  /*c950*/  @!P2 STS [R183+0x28820], R170 ;  /* 0x028820aab700a388 */ /* 0x000fe20000000800 */
[----:B------:R-:W-:Y:S03]  /*c960*/  MUFU.EX2 R163, R225 ;  /* 0x000000e100a37308 */ /* 0x000fe60000000800 */
        /* <DEDUP_REMOVED lines=10> */
[----:B---3--:R-:W-:Y:S01]  /*ca10*/  FMUL.FTZ R183, R15, R14 ;  /* 0x0000000e0fb77220 */ /* 0x008fe20000410000 */
[-C--:B------:R-:W-:Y:S01]  /*ca20*/  FMUL.FTZ R41, R41, R176.reuse ;  /* 0x000000b029297220 */ /* 0x080fe20000410000 */
[-C--:B------:R-:W-:Y:S01]  /*ca30*/  FMUL.FTZ R44, R44, R176.reuse ;  /* 0x000000b02c2c7220 */ /* 0x080fe20000410000 */
[-C--:B------:R-:W-:Y:S01]  /*ca40*/  FMUL.FTZ R45, R45, R176.reuse ;  /* 0x000000b02d2d7220 */ /* 0x080fe20000410000 */
[-C--:B------:R-:W-:Y:S01]  /*ca50*/  FMUL.FTZ R48, R48, R176.reuse ;  /* 0x000000b030307220 */ /* 0x080fe20000410000 */
[----:B------:R-:W-:Y:S01]  /*ca60*/  FSEL R183, R183, RZ, P3 ;  /* 0x000000ffb7b77208 */ /* 0x000fe20001800000 */
[-C--:B------:R-:W-:Y:S01]  /*ca70*/  FMUL.FTZ R49, R49, R176.reuse ;  /* 0x000000b031317220 */ /* 0x080fe20000410000 */
[-C--:B------:R-:W-:Y:S01]  /*ca80*/  FMUL.FTZ R52, R52, R176.reuse ;  /* 0x000000b034347220 */ /* 0x080fe20000410000 */
[-C--:B------:R-:W-:Y:S01]  /*ca90*/  FMUL.FTZ R53, R53, R176.reuse ;  /* 0x000000b035357220 */ /* 0x080fe20000410000 */
[----:B------:R-:W-:Y:S01]  /*caa0*/  FMUL.FTZ R56, R56, R176 ;  /* 0x000000b038387220 */ /* 0x000fe20000410000 */
        /* <DEDUP_REMOVED lines=17> */
[----:B------:R-:W-:Y:S01]  /*cbc0*/  FFMA.FTZ R181, R181, R14, -R183 ;  /* 0x0000000eb5b57223 */ /* 0x000fe200000108b7 */
        /* <DEDUP_REMOVED lines=12> */
[----:B------:R0:W1:Y:S01]  /*cc90*/  MUFU.EX2 R183, R157 ;  /* 0x0000009d00b77308 */ /* 0x0000620000000800 */
        /* <DEDUP_REMOVED lines=8> */
[----:B0-----:R-:W-:Y:S01]  /*cd20*/  F2FP.F16.F32.PACK_AB R157, R159, R158 ;  /* 0x0000009e9f9d723e */ /* 0x001fe200000000ff */
[----:B---3--:R-:W-:Y:S01]  /*cd30*/  FFMA.FTZ R158, R176, R0, R152 ;  /* 0x00000000b09e7223 */ /* 0x008fe20000010098 */
[C---:B------:R-:W-:Y:S01]  /*cd40*/  FADD.FTZ R0, R182.reuse, R3 ;  /* 0x00000003b6007221 */ /* 0x040fe20000010000 */
[----:B------:R-:W-:Y:S01]  /*cd50*/  F2FP.F16.F32.PACK_AB R159, R182, R162 ;  /* 0x000000a2b69f723e */ /* 0x000fe200000000ff */
[----:B------:R-:W-:Y:S01]  /*cd60*/  FMUL.FTZ R93, R93, R176 ;  /* 0x000000b05d5d7220 */ /* 0x000fe20000410000 */
[C---:B----4-:R-:W-:Y:S01]  /*cd70*/  FADD.FTZ R158, R231.reuse, R158 ;  /* 0x0000009ee79e7221 */ /* 0x050fe20000010000 */
[----:B------:R-:W-:Y:S01]  /*cd80*/  F2FP.F16.F32.PACK_AB R152, R231, R152 ;  /* 0x00000098e798723e */ /* 0x000fe200000000ff */
[----:B------:R-:W0:Y:S01]  /*cd90*/  MUFU.EX2 R161, R161 ;  /* 0x000000a100a17308 */ /* 0x000e220000000800 */
[-C--:B------:R-:W-:Y:S01]  /*cda0*/  FMUL.FTZ R96, R96, R176.reuse ;  /* 0x000000b060607220 */ /* 0x080fe20000410000 */
[----:B-----5:R-:W-:Y:S01]  /*cdb0*/  FADD.FTZ R158, R156, R158 ;  /* 0x0000009e9c9e7221 */ /* 0x020fe20000010000 */
[-C--:B------:R-:W-:Y:S01]  /*cdc0*/  FMUL.FTZ R97, R97, R176.reuse ;  /* 0x000000b061617220 */ /* 0x080fe20000410000 */
[-C--:B------:R-:W-:Y:S01]  /*cdd0*/  FMUL.FTZ R100, R100, R176.reuse ;  /* 0x000000b064647220 */ /* 0x080fe20000410000 */
[-C--:B------:R-:W-:Y:S01]  /*cde0*/  FMUL.FTZ R101, R101, R176.reuse ;  /* 0x000000b065657220 */ /* 0x080fe20000410000 */
[----:B-1----:R-:W-:Y:S01]  /*cdf0*/  FADD.FTZ R158, R183, R158 ;  /* 0x0000009eb79e7221 */ /* 0x002fe20000010000 */
[-C--:B------:R-:W-:Y:S01]  /*ce00*/  FMUL.FTZ R104, R104, R176.reuse ;  /* 0x000000b068687220 */ /* 0x080fe20000410000 */
[----:B------:R-:W1:Y:S01]  /*ce10*/  MUFU.EX2 R164, R164 ;  /* 0x000000a400a47308 */ /* 0x000e620000000800 */
[-C--:B------:R-:W-:Y:S01]  /*ce20*/  FMUL.FTZ R105, R105, R176.reuse ;  /* 0x000000b069697220 */ /* 0x080fe20000410000 */
[----:B--2---:R-:W-:Y:S01]  /*ce30*/  FADD.FTZ R158, R160, R158 ;  /* 0x0000009ea09e7221 */ /* 0x004fe20000010000 */
        /* <DEDUP_REMOVED lines=26> */
[----:B------:R-:W-:-:S03]  /*cfe0*/  FMUL.FTZ R149, R149, R176 ;  /* 0x000000b095957220 */ /* 0x000fc60000410000 */
[----:B------:R-:W3:Y:S08]  /*cff0*/  MUFU.EX2 R172, R172 ;  /* 0x000000ac00ac7308 */ /* 0x000ef00000000800 */
[----:B------:R4:W-:Y:S08]  /*d000*/  MUFU.EX2 R3, R154 ;  /* 0x0000009a00037308 */ /* 0x0009f00000000800 */
[----:B------:R-:W5:Y:S01]  /*d010*/  MUFU.EX2 R162, R173 ;  /* 0x000000ad00a27308 */ /* 0x000f620000000800 */
[----:B----4-:R-:W-:Y:S01]  /*d020*/  F2FP.F16.F32.PACK_AB R154, R183, R156 ;  /* 0x0000009cb79a723e */ /* 0x010fe200000000ff */
[----:B------:R-:W-:Y:S01]  /*d030*/  BAR.SYNC.DEFER_BLOCKING 0xf, 0x100 ;  /* 0x03c4000000007b1d */ /* 0x000fe20000010000 */
[----:B------:R-:W-:Y:S01]  /*d040*/  F2FP.F16.F32.PACK_AB R156, R161, R160 ;  /* 0x000000a0a19c723e */ /* 0x000fe200000000ff */
[C---:B--2---:R-:W-:Y:S01]  /*d050*/  FADD.FTZ R160, R165.reuse, R158 ;  /* 0x0000009ea5a07221 */ /* 0x044fe20000010000 */
[----:B------:R-:W-:Y:S01]  /*d060*/  F2FP.F16.F32.PACK_AB R158, R165, R164 ;  /* 0x000000a4a59e723e */ /* 0x000fe200000000ff */
[----:B------:R-:W-:Y:S01]  /*d070*/  FADD.FTZ R164, R166, R0 ;  /* 0x00000000a6a47221 */ /* 0x000fe20000010000 */
[C---:B------:R-:W-:Y:S01]  /*d080*/  F2FP.F16.F32.PACK_AB R161, R167.reuse, R166 ;  /* 0x000000a6a7a1723e */ /* 0x040fe200000000ff */
[----:B0-----:R-:W-:Y:S01]  /*d090*/  FADD.FTZ R160, R168, R160 ;  /* 0x000000a0a8a07221 */ /* 0x001fe20000010000 */
[----:B------:R-:W0:Y:S01]  /*d0a0*/  MUFU.EX2 R177, R177 ;  /* 0x000000b100b17308 */ /* 0x000e220000000800 */
[----:B------:R-:W-:-:S02]  /*d0b0*/  FADD.FTZ R164, R167, R164 ;  /* 0x000000a4a7a47221 */ /* 0x000fc40000010000 */
[C---:B-1----:R-:W-:Y:S01]  /*d0c0*/  FADD.FTZ R0, R169.reuse, R160 ;  /* 0x000000a0a9007221 */ /* 0x042fe20000010000 */
[----:B------:R-:W-:Y:S01]  /*d0d0*/  F2FP.F16.F32.PACK_AB R160, R169, R168 ;  /* 0x000000a8a9a0723e */ /* 0x000fe200000000ff */
[----:B------:R-:W-:Y:S01]  /*d0e0*/  FADD.FTZ R164, R163, R164 ;  /* 0x000000a4a3a47221 */ /* 0x000fe20000010000 */
[C---:B------:R-:W-:Y:S01]  /*d0f0*/  F2FP.F16.F32.PACK_AB R163, R171.reuse, R163 ;  /* 0x000000a3aba3723e */ /* 0x040fe200000000ff */
[----:B---3--:R-:W-:Y:S01]  /*d100*/  FADD.FTZ R165, R172, R0 ;  /* 0x00000000aca57221 */ /* 0x008fe20000010000 */
[----:B------:R-:W1:Y:S03]  /*d110*/  MUFU.EX2 R180, R180 ;  /* 0x000000b400b47308 */ /* 0x000e660000000800 */
[C---:B-----5:R-:W-:Y:S01]  /*d120*/  FADD.FTZ R0, R162.reuse, R165 ;  /* 0x000000a5a2007221 */ /* 0x060fe20000010000 */
[----:B------:R-:W-:Y:S01]  /*d130*/  FADD.FTZ R165, R171, R164 ;  /* 0x000000a4aba57221 */ /* 0x000fe20000010000 */
[----:B------:R-:W-:-:S02]  /*d140*/  F2FP.F16.F32.PACK_AB R162, R162, R172 ;  /* 0x000000aca2a2723e */ /* 0x000fc400000000ff */
[----:B------:R-:W-:Y:S01]  /*d150*/  FADD.FTZ R0, R3, R0 ;  /* 0x0000000003007221 */ /* 0x000fe20000010000 */
[----:B------:R-:W2:Y:S01]  /*d160*/  MUFU.EX2 R166, R181 ;  /* 0x000000b500a67308 */ /* 0x000ea20000000800 */
[----:B------:R-:W-:Y:S01]  /*d170*/  FADD.FTZ R168, R174, R165 ;  /* 0x000000a5aea87221 */ /* 0x000fe20000010000 */
[C---:B0-----:R-:W-:Y:S01]  /*d180*/  F2FP.F16.F32.PACK_AB R164, R177.reuse, R3 ;  /* 0x00000003b1a4723e */ /* 0x041fe200000000ff */
[----:B------:R-:W-:Y:S01]  /*d190*/  FADD.FTZ R169, R177, R0 ;  /* 0x00000000b1a97221 */ /* 0x000fe20000010000 */
[C---:B------:R-:W-:Y:S01]  /*d1a0*/  F2FP.F16.F32.PACK_AB R165, R175.reuse, R174 ;  /* 0x000000aeafa5723e */ /* 0x040fe200000000ff */
[----:B------:R-:W-:Y:S01]  /*d1b0*/  FADD.FTZ R3, R175, R168 ;  /* 0x000000a8af037221 */ /* 0x000fe20000010000 */
[----:B------:R0:W-:Y:S02]  /*d1c0*/  STSM.16.M88.4 [R197+0x26800], R152 ;  /* 0x02680098c5007844 */ /* 0x0001e40000000200 */
[----:B------:R-:W3:Y:S01]  /*d1d0*/  MUFU.EX2 R167, R179 ;  /* 0x000000b300a77308 */ /* 0x000ee20000000800 */
[----:B-1----:R-:W-:Y:S01]  /*d1e0*/  FADD.FTZ R169, R180, R169 ;  /* 0x000000a9b4a97221 */ /* 0x002fe20000010000 */
[----:B------:R-:W-:Y:S01]  /*d1f0*/  FADD.FTZ R168, R178, R3 ;  /* 0x00000003b2a87221 */ /* 0x000fe20000010000 */
[----:B------:R0:W-:Y:S04]  /*d200*/  STSM.16.M88.4 [R200], R156 ;  /* 0x0000009cc8007844 */ /* 0x0001e80000000200 */
[----:B------:R0:W-:Y:S01]  /*d210*/  STSM.16.M88.4 [R198], R160 ;  /* 0x000000a0c6007844 */ /* 0x0001e20000000200 */
[C---:B--2---:R-:W-:Y:S01]  /*d220*/  FADD.FTZ R0, R166.reuse, R169 ;  /* 0x000000a9a6007221 */ /* 0x044fe20000010000 */
[----:B------:R-:W-:Y:S01]  /*d230*/  F2FP.F16.F32.PACK_AB R166, R166, R180 ;  /* 0x000000b4a6a6723e */ /* 0x000fe200000000ff */
[C---:B---3--:R-:W-:Y:S01]  /*d240*/  FADD.FTZ R3, R167.reuse, R168 ;  /* 0x000000a8a7037221 */ /* 0x048fe20000010000 */
[----:B------:R-:W-:-:S05]  /*d250*/  F2FP.F16.F32.PACK_AB R167, R167, R178 ;  /* 0x000000b2a7a7723e */ /* 0x000fca00000000ff */
[----:B------:R0:W-:Y:S01]  /*d260*/  STSM.16.M88.4 [R199], R164 ;  /* 0x000000a4c7007844 */ /* 0x0001e20000000200 */
[----:B------:R-:W-:Y:S05]  /*d270*/  @!P0 BRA `(.L_x_8204) ;  /* 0x0000000000048947 */ /* 0x000fea0003800000 */
[----:B------:R-:W-:Y:S01]  /*d280*/  BPT.TRAP 0x1 ;  /* 0x000000040000795c */ /* 0x000fe20000300000 */
.L_x_8204:
[----:B------:R1:W2:Y:S01]  /*d290*/  SYNCS.PHASECHK.TRANS64.TRYWAIT P2, [R214+URZ+0x28c50], R219 ;  /* 0x028c50dbd60075a7 */ /* 0x0002a2000804017f */
[----:B------:R-:W-:Y:S05]  /*d2a0*/  @!P0 BRA `(.L_x_8205) ;  /* 0x0000000000048947 */ /* 0x000fea0003800000 */
[----:B------:R-:W-:Y:S01]  /*d2b0*/  BPT.TRAP 0x1 ;  /* 0x000000040000795c */ /* 0x000fe20000300000 */
.L_x_8205:
[----:B------:R-:W-:Y:S04]  /*d2c0*/  BSSY B2, `(.L_x_8206) ;  /* 0x0000004000027945 */ /* 0x000fe80003800000 */
[----:B--2---:R-:W-:Y:S05]  /*d2d0*/  @P2 BRA `(.L_x_8207) ;  /* 0x0000000000082947 */ /* 0x004fea0003800000 */
[----:B------:R-:W2:Y:S02]  /*d2e0*/  SYNCS.PHASECHK.TRANS64.TRYWAIT P2, [R214+URZ+0x28c50], R219 ;  /* 0x028c50dbd60075a7 */ /* 0x000ea4000804017f */
[----:B--2---:R-:W-:Y:S05]  /*d2f0*/  @!P2 BRA `(.L_x_8208) ;  /* 0x000000f40034a947 */ /* 0x004fea0003800000 */
.L_x_8207:
[----:B------:R-:W-:Y:S05]  /*d300*/  BSYNC B2 ;  /* 0x0000000000027941 */ /* 0x000fea0003800000 */
.L_x_8206:
[----:B------:R-:W-:Y:S01]  /*d310*/  IMAD R168, R18, 0x1000, R12 ;  /* 0x0000100012a87824 */ /* 0x000fe200078e020c */
[----:B------:R-:W-:Y:S01]  /*d320*/  WARPGROUP.ARRIVE ;  /* 0x00000000000079c5 */ /* 0x000fe20000000000 */
[----:B------:R-:W-:Y:S01]  /*d330*/  IMAD.MOV.U32 R169, RZ, RZ, 0x40000040 ;  /* 0x40000040ffa97424 */ /* 0x000fe200078e00ff */
[C---:B------:R-:W-:Y:S01]  /*d340*/  ISETP.GT.AND P2, PT, R213.reuse, R21, PT ;  /* 0x00000015d500720c */ /* 0x040fe20003f44270 */
[----:B-12---:R-:W-:Y:S01]  /*d350*/  @!P1 VIADD R214, R214, 0x28c60 ;  /* 0x00028c60d6d69836 */ /* 0x006fe20000000000 */
[----:B------:R-:W-:Y:S01]  /*d360*/  R2UR UR6, R168 ;  /* 0x00000000a80672ca */ /* 0x000fe200000e0000 */
[----:B------:R-:W-:Y:S01]  /*d370*/  VIADD R213, R213, 0xffffffff ;  /* 0xffffffffd5d57836 */ /* 0x000fe20000000000 */
[----:B------:R-:W-:Y:S01]  /*d380*/  R2UR UR7, R169 ;  /* 0x00000000a90772ca */ /* 0x000fe200000e0000 */
[----:B------:R-:W-:Y:S01]  /*d390*/  IMAD.MOV.U32 R169, RZ, RZ, 0x40000040 ;  /* 0x40000040ffa97424 */ /* 0x000fe200078e00ff */
[----:B------:R-:W-:Y:S01]  /*d3a0*/  @!P1 PRMT R214, RZ, 0x654, R214 ;  /* 0x00000654ffd69816 */ /* 0x000fe200000000d6 */
[----:B------:R-:W-:-:S02]  /*d3b0*/  IMAD.MOV.U32 R225, RZ, RZ, R20 ;  /* 0x000000ffffe17224 */ /* 0x000fc400078e0014 */
[----:B------:R-:W-:Y:S02]  /*d3c0*/  IMAD.MOV.U32 R223, RZ, RZ, R15 ;  /* 0x000000ffffdf7224 */ /* 0x000fe400078e000f */
[----:B------:R-:W-:-:S06]  /*d3d0*/  IMAD.MOV.U32 R224, RZ, RZ, R18 ;  /* 0x000000ffffe07224 */ /* 0x000fcc00078e0012 */
        /* <DEDUP_REMOVED lines=35> */
.L_x_8198:
[----:B------:R-:W-:Y:S05]  /*d610*/  BSYNC B0 ;  /* 0x0000000000007941 */ /* 0x000fea0003800000 */
.L_x_8197:
[----:B------:R-:W-:Y:S01]  /*d620*/  ISETP.GE.AND P2, PT, R213, RZ, PT ;  /* 0x000000ffd500720c */ /* 0x000fe20003f46270 */
[----:B------:R-:W-:-:S12]  /*d630*/  BSSY B0, `(.L_x_8210) ;  /* 0x00001e2000007945 */ /* 0x000fd80003800000 */
[----:B------:R-:W-:Y:S05]  /*d640*/  @!P2 BRA `(.L_x_8211) ;  /* 0x0000001c0080a947 */ /* 0x000fea0003800000 */
[----:B------:R-:W-:Y:S01]  /*d650*/  MOV R194, R20 ;  /* 0x0000001400c27202 */ /* 0x000fe20000000f00 */
[----:B------:R-:W-:Y:S02]  /*d660*/  IMAD.MOV.U32 R219, RZ, RZ, R15 ;  /* 0x000000ffffdb7224 */ /* 0x000fe400078e000f */
[----:B0-----:R-:W-:-:S07]  /*d670*/  IMAD.MOV.U32 R214, RZ, RZ, R18 ;  /* 0x000000ffffd67224 */ /* 0x001fce00078e0012 */
.L_x_8222:
[----:B------:R-:W-:-:S05]  /*d680*/  VIADD R18, R214, 0x1 ;  /* 0x00000001d6127836 */ /* 0x000fca0000000000 */
[----:B------:R-:W-:-:S04]  /*d690*/  ISETP.NE.AND P2, PT, R18, 0x2, PT ;  /* 0x000000021200780c */ /* 0x000fc80003f45270 */
[----:B------:R-:W-:Y:S02]  /*d6a0*/  SEL R14, RZ, 0x1, P2 ;  /* 0x00000001ff0e7807 */ /* 0x000fe40001000000 */
[----:B------:R-:W-:Y:S02]  /*d6b0*/  SEL R18, R18, RZ, P2 ;  /* 0x000000ff12127207 */ /* 0x000fe40001000000 */
[----:B------:R-:W-:Y:S01]  /*d6c0*/  LOP3.LUT R19, R19, R14, RZ, 0x3c, !PT ;  /* 0x0000000e13137212 */ /* 0x000fe200078e3cff */
[----:B-1----:R-:W-:Y:S06]  /*d6d0*/  @!P0 BRA `(.L_x_8212) ;  /* 0x0000000000048947 */ /* 0x002fec0003800000 */
[----:B------:R-:W-:Y:S01]  /*d6e0*/  BPT.TRAP 0x1 ;  /* 0x000000040000795c */ /* 0x000fe20000300000 */
.L_x_8212:
[----:B------:R-:W-:Y:S01]  /*d6f0*/  IMAD R21, R18, 0x8, R2 ;  /* 0x0000000812157824 */ /* 0x000fe200078e0202 */
[----:B------:R-:W-:-:S04]  /*d700*/  SHF.L.U32 R193, R19, 0x1f, RZ ;  /* 0x0000001f13c17819 */ /* 0x000fc800000006ff */
[----:B------:R0:W1:Y:S01]  /*d710*/  SYNCS.PHASECHK.TRANS64.TRYWAIT P2, [R21+URZ+0x28c30], R193 ;  /* 0x028c30c1150075a7 */ /* 0x000062000804017f */
[----:B------:R-:W-:Y:S05]  /*d720*/  @!P0 BRA `(.L_x_8213) ;  /* 0x0000000000048947 */ /* 0x000fea0003800000 */
[----:B------:R-:W-:Y:S01]  /*d730*/  BPT.TRAP 0x1 ;  /* 0x000000040000795c */ /* 0x000fe20000300000 */
.L_x_8213:
[----:B------:R-:W-:Y:S01]  /*d740*/  BSSY B1, `(.L_x_8214) ;  /* 0x0000006000017945 */ /* 0x000fe20003800000 */
[----:B------:R-:W-:Y:S02]  /*d750*/  IMAD R154, R18, 0x200, R13 ;  /* 0x00000200129a7824 */ /* 0x000fe400078e020d */
[----:B------:R-:W-:Y:S01]  /*d760*/  IMAD.MOV.U32 R155, RZ, RZ, 0x40000040 ;  /* 0x40000040ff9b7424 */ /* 0x000fe200078e00ff */
[----:B-1----:R-:W-:Y:S06]  /*d770*/  @P2 BRA `(.L_x_8215) ;  /* 0x0000000000082947 */ /* 0x002fec0003800000 */
[----:B------:R-:W1:Y:S02]  /*d780*/  SYNCS.PHASECHK.TRANS64.TRYWAIT P2, [R21+URZ+0x28c30], R193 ;  /* 0x028c30c1150075a7 */ /* 0x000e64000804017f */
[----:B-1----:R-:W-:Y:S05]  /*d790*/  @!P2 BRA `(.L_x_8216) ;  /* 0x000000f00020a947 */ /* 0x002fea0003800000 */
.L_x_8215:
[----:B------:R-:W-:Y:S05]  /*d7a0*/  BSYNC B1 ;  /* 0x0000000000017941 */ /* 0x000fea0003800000 */
.L_x_8214:
        /* <DEDUP_REMOVED lines=8> */
[----:B------:R-:W-:Y:S01]  /*d830*/  R2UR UR10, R152 ;  /* 0x00000000980a72ca */ /* 0x000fe200000e0000 */
[----:B------:R-:W-:Y:S01]  /*d840*/  IMAD.MOV.U32 R155, RZ, RZ, 0x40000040 ;  /* 0x40000040ff9b7424 */ /* 0x000fe200078e00ff */
[----:B------:R-:W-:Y:S01]  /*d850*/  R2UR UR18, R154 ;  /* 0x000000009a1272ca */ /* 0x000fe200000e0000 */
[----:B------:R-:W-:Y:S01]  /*d860*/  IMAD.MOV.U32 R15, RZ, RZ, 0x40000040 ;  /* 0x40000040ff0f7424 */ /* 0x000fe200078e00ff */
[----:B------:R-:W-:-:S02]  /*d870*/  R2UR UR11, R153 ;  /* 0x00000000990b72ca */ /* 0x000fc400000e0000 */
[----:B------:R-:W-:Y:S02]  /*d880*/  R2UR UR19, R155 ;  /* 0x000000009b1372ca */ /* 0x000fe400000e0000 */
[----:B------:R-:W-:Y:S01]  /*d890*/  WARPGROUP.ARRIVE ;  /* 0x00000000000079c5 */ /* 0x000fe20000000000 */
[----:B------:R-:W-:Y:S02]  /*d8a0*/  R2UR UR8, R10 ;  /* 0x000000000a0872ca */ /* 0x000fe400000e0000 */
[----:B------:R-:W-:Y:S02]  /*d8b0*/  R2UR UR9, R11 ;  /* 0x000000000b0972ca */ /* 0x000fe400000e0000 */
[----:B------:R-:W-:Y:S01]  /*d8c0*/  R2UR UR14, R14 ;  /* 0x000000000e0e72ca */ /* 0x000fe200000e0000 */
[----:B------:R-:W-:Y:S01]  /*d8d0*/  HGMMA.64x64x16.F32 R152, gdesc[UR4], RZ, !UPT, gsb0 ;  /* 0x00e00000049879f0 */ /* 0x000fe2000c0008ff */
[----:B------:R-:W-:Y:S02]  /*d8e0*/  R2UR UR15, R15 ;  /* 0x000000000f0f72ca */ /* 0x000fe400000e0000 */
[----:B------:R-:W-:-:S02]  /*d8f0*/  R2UR UR12, R8 ;  /* 0x00000000080c72ca */ /* 0x000fc400000e0000 */
        /* <DEDUP_REMOVED lines=74> */
[----:B------:R-:W-:Y:S01]  /*dda0*/  MUFU.TANH R154, R154 ;  /* 0x0000009a009a7308 */ /* 0x000fe20000002400 */
        /* <DEDUP_REMOVED lines=36> */
[----:B------:R-:W-:Y:S01]  /*dff0*/  FFMA.FTZ R180, R180, R14, -R181 ;  /* 0x0000000eb4b47223 */ /* 0x000fe200000108b5 */
[----:B------:R-:W-:-:S03]  /*e000*/  FMUL.FTZ R181, R170, UR38 ;  /* 0x00000026aab57c20 */ /* 0x000fc60008410000 */
        /* <DEDUP_REMOVED lines=8> */
[----:B------:R-:W2:Y:S01]  /*e090*/  MUFU.TANH R181, R181 ;  /* 0x000000b500b57308 */ /* 0x000ea20000002400 */
[----:B---3--:R-:W-:Y:S01]  /*e0a0*/  FFMA.FTZ R0, R219, R0, R20 ;  /* 0x00000000db007223 */ /* 0x008fe20000010014 */
[-C--:B------:R-:W-:Y:S01]  /*e0b0*/  FMUL.FTZ R37, R37, R219.reuse ;  /* 0x000000db25257220 */ /* 0x080fe20000410000 */
[-C--:B------:R-:W-:Y:S01]  /*e0c0*/  FMUL.FTZ R40, R40, R219.reuse ;  /* 0x000000db28287220 */ /* 0x080fe20000410000 */
[-C--:B------:R-:W-:Y:S01]  /*e0d0*/  FMUL.FTZ R41, R41, R219.reuse ;  /* 0x000000db29297220 */ /* 0x080fe20000410000 */
[-C--:B------:R-:W-:Y:S01]  /*e0e0*/  FMUL.FTZ R44, R44, R219.reuse ;  /* 0x000000db2c2c7220 */ /* 0x080fe20000410000 */
[-C--:B------:R-:W-:Y:S01]  /*e0f0*/  FMUL.FTZ R45, R45, R219.reuse ;  /* 0x000000db2d2d7220 */ /* 0x080fe20000410000 */
[----:B------:R-:W-:Y:S01]  /*e100*/  FMUL.FTZ R48, R48, R219 ;  /* 0x000000db30307220 */ /* 0x000fe20000410000 */
[----:B------:R-:W-:Y:S01]  /*e110*/  MUFU.TANH R175, R175 ;  /* 0x000000af00af7308 */ /* 0x000fe20000002400 */
        /* <DEDUP_REMOVED lines=23> */
[-C--:B------:R-:W-:Y:S01]  /*e290*/  FMUL.FTZ R80, R80, R219.reuse ;  /* 0x000000db50507220 */ /* 0x080fe20000410000 */
        /* <DEDUP_REMOVED lines=24> */
[----:B------:R-:W-:Y:S01]  /*e420*/  @!P2 STS [R214+0x28800], R219 ;  /* 0x028800dbd600a388 */ /* 0x000fe20000000800 */
[----:B------:R-:W4:Y:S01]  /*e430*/  MUFU.EX2 R156, R156 ;  /* 0x0000009c009c7308 */ /* 0x000f220000000800 */
[----:B------:R-:W-:Y:S01]  /*e440*/  FMNMX.FTZ R20, R166, R20, !PT ;  /* 0x00000014a6147209 */ /* 0x000fe20007810000 */
[-C--:B------:R-:W-:Y:S01]  /*e450*/  FMUL.FTZ R105, R105, R219.reuse ;  /* 0x000000db69697220 */ /* 0x080fe20000410000 */
[-C--:B------:R-:W-:Y:S01]  /*e460*/  FMUL.FTZ R108, R108, R219.reuse ;  /* 0x000000db6c6c7220 */ /* 0x080fe20000410000 */
[-C--:B------:R-:W-:Y:S01]  /*e470*/  FMUL.FTZ R109, R109, R219.reuse ;  /* 0x000000db6d6d7220 */ /* 0x080fe20000410000 */
[----:B------:R-:W-:Y:S01]  /*e480*/  FMNMX.FTZ R20, R167, R20, !PT ;  /* 0x00000014a7147209 */ /* 0x000fe20007810000 */
[-C--:B------:R-:W-:Y:S01]  /*e490*/  FMUL.FTZ R112, R112, R219.reuse ;  /* 0x000000db70707220 */ /* 0x080fe20000410000 */
[-C--:B------:R-:W-:Y:S01]  /*e4a0*/  FMUL.FTZ R113, R113, R219.reuse ;  /* 0x000000db71717220 */ /* 0x080fe20000410000 */
[----:B------:R-:W5:Y:S01]  /*e4b0*/  MUFU.EX2 R157, R157 ;  /* 0x0000009d009d7308 */ /* 0x000f620000000800 */
[----:B--2---:R-:W-:Y:S01]  /*e4c0*/  FMNMX.FTZ R20, R181, R20, !PT ;  /* 0x00000014b5147209 */ /* 0x004fe20007810000 */
[----:B---3--:R-:W-:Y:S01]  /*e4d0*/  FADD.FTZ R0, R153, R0 ;  /* 0x0000000099007221 */ /* 0x008fe20000010000 */
[-C--:B------:R-:W-:Y:S01]  /*e4e0*/  FMUL.FTZ R116, R116, R219.reuse ;  /* 0x000000db74747220 */ /* 0x080fe20000410000 */
[-C--:B------:R-:W-:Y:S01]  /*e4f0*/  FMUL.FTZ R117, R117, R219.reuse ;  /* 0x000000db75757220 */ /* 0x080fe20000410000 */
[----:B------:R-:W-:Y:S01]  /*e500*/  FMNMX.FTZ R20, R171, R20, !PT ;  /* 0x00000014ab147209 */ /* 0x000fe20007810000 */
[-C--:B------:R-:W-:Y:S01]  /*e510*/  FMUL.FTZ R120, R120, R219.reuse ;  /* 0x000000db78787220 */ /* 0x080fe20000410000 */
[-C--:B------:R-:W-:Y:S01]  /*e520*/  FMUL.FTZ R121, R121, R219.reuse ;  /* 0x000000db79797220 */ /* 0x080fe20000410000 */
[----:B------:R-:W2:Y:S01]  /*e530*/  MUFU.EX2 R160, R160 ;  /* 0x000000a000a07308 */ /* 0x000ea20000000800 */
[----:B------:R-:W-:Y:S01]  /*e540*/  FMNMX.FTZ R20, R174, R20, !PT ;  /* 0x00000014ae147209 */ /* 0x000fe20007810000 */
[----:B----4-:R-:W-:Y:S01]  /*e550*/  FADD.FTZ R0, R156, R0 ;  /* 0x000000009c007221 */ /* 0x010fe20000010000 */
[-C--:B------:R-:W-:Y:S01]  /*e560*/  FMUL.FTZ R124, R124, R219.reuse ;  /* 0x000000db7c7c7220 */ /* 0x080fe20000410000 */
[-C--:B------:R-:W-:Y:S01]  /*e570*/  FMUL.FTZ R125, R125, R219.reuse ;  /* 0x000000db7d7d7220 */ /* 0x080fe20000410000 */
[----:B------:R-:W-:Y:S01]  /*e580*/  FMNMX.FTZ R20, R175, R20, !PT ;  /* 0x00000014af147209 */ /* 0x000fe20007810000 */
[-C--:B------:R-:W-:Y:S01]  /*e590*/  FMUL.FTZ R128, R128, R219.reuse ;  /* 0x000000db80807220 */ /* 0x080fe20000410000 */
[-C--:B------:R-:W-:Y:S01]  /*e5a0*/  FMUL.FTZ R129, R129, R219.reuse ;  /* 0x000000db81817220 */ /* 0x080fe20000410000 */
[----:B------:R-:W-:Y:S01]  /*e5b0*/  MUFU.EX2 R161, R161 ;  /* 0x000000a100a17308 */ /* 0x000fe20000000800 */
[----:B------:R-:W-:Y:S01]  /*e5c0*/  FMNMX.FTZ R20, R178, R20, !PT ;  /* 0x00000014b2147209 */ /* 0x000fe20007810000 */
[----:B-----5:R-:W-:Y:S01]  /*e5d0*/  FADD.FTZ R0, R157, R0 ;  /* 0x000000009d007221 */ /* 0x020fe20000010000 */
[-C--:B------:R-:W-:Y:S01]  /*e5e0*/  FMUL.FTZ R132, R132, R219.reuse ;  /* 0x000000db84847220 */ /* 0x080fe20000410000 */
[-C--:B------:R-:W-:Y:S01]  /*e5f0*/  FMUL.FTZ R133, R133, R219.reuse ;  /* 0x000000db85857220 */ /* 0x080fe20000410000 */
[----:B------:R-:W-:Y:S01]  /*e600*/  FMNMX.FTZ R20, R179, R20, !PT ;  /* 0x00000014b3147209 */ /* 0x000fe20007810000 */
[-C--:B------:R-:W-:Y:S01]  /*e610*/  FMUL.FTZ R136, R136, R219.reuse ;  /* 0x000000db88887220 */ /* 0x080fe20000410000 */
[-C--:B------:R-:W-:Y:S01]  /*e620*/  FMUL.FTZ R137, R137, R219.reuse ;  /* 0x000000db89897220 */ /* 0x080fe20000410000 */
[----:B------:R-:W-:Y:S01]  /*e630*/  MUFU.EX2 R164, R164 ;  /* 0x000000a400a47308 */ /* 0x000fe20000000800 */
[----:B------:R-:W-:Y:S01]  /*e640*/  FMNMX.FTZ R20, R182, R20, !PT ;  /* 0x00000014b6147209 */ /* 0x000fe20007810000 */
[----:B--2---:R-:W-:Y:S01]  /*e650*/  FADD.FTZ R0, R160, R0 ;  /* 0x00000000a0007221 */ /* 0x004fe20000010000 */
[-C--:B------:R-:W-:Y:S01]  /*e660*/  FMUL.FTZ R140, R140, R219.reuse ;  /* 0x000000db8c8c7220 */ /* 0x080fe20000410000 */
[-C--:B------:R-:W-:Y:S01]  /*e670*/  FMUL.FTZ R141, R141, R219.reuse ;  /* 0x000000db8d8d7220 */ /* 0x080fe20000410000 */
[----:B------:R-:W-:Y:S01]  /*e680*/  FMNMX.FTZ R20, R183, R20, !PT ;  /* 0x00000014b7147209 */ /* 0x000fe20007810000 */
[-C--:B------:R-:W-:Y:S01]  /*e690*/  FMUL.FTZ R144, R144, R219.reuse ;  /* 0x000000db90907220 */ /* 0x080fe20000410000 */
[-C--:B------:R-:W-:Y:S01]  /*e6a0*/  FMUL.FTZ R145, R145, R219.reuse ;  /* 0x000000db91917220 */ /* 0x080fe20000410000 */
[----:B------:R-:W-:Y:S01]  /*e6b0*/  MUFU.EX2 R165, R165 ;  /* 0x000000a500a57308 */ /* 0x000fe20000000800 */
[-C--:B------:R-:W-:Y:S01]  /*e6c0*/  FMUL.FTZ R148, R148, R219.reuse ;  /* 0x000000db94947220 */ /* 0x080fe20000410000 */
[----:B------:R-:W2:Y:S01]  /*e6d0*/  SHFL.BFLY PT, R170, R20, 0x2, 0x1f ;  /* 0x0c401f0014aa7f89 */ /* 0x000ea200000e0000 */
[----:B------:R-:W-:-:S05]  /*e6e0*/  FMUL.FTZ R149, R149, R219 ;  /* 0x000000db95957220 */ /* 0x000fca0000410000 */
[----:B------:R-:W-:Y:S08]  /*e6f0*/  MUFU.EX2 R168, R168 ;  /* 0x000000a800a87308 */ /* 0x000ff00000000800 */
[----:B------:R-:W-:Y:S08]  /*e700*/  MUFU.EX2 R169, R169 ;  /* 0x000000a900a97308 */ /* 0x000ff00000000800 */
[----:B------:R-:W-:Y:S01]  /*e710*/  MUFU.EX2 R172, R172 ;  /* 0x000000ac00ac7308 */ /* 0x000fe20000000800 */
[----:B--2---:R-:W-:-:S05]  /*e720*/  FMNMX.FTZ R20, R20, R170, !PT ;  /* 0x000000aa14147209 */ /* 0x004fca0007810000 */
[----:B------:R-:W2:Y:S02]  /*e730*/  SHFL.BFLY PT, R170, R20, 0x1, 0x1f ;  /* 0x0c201f0014aa7f89 */ /* 0x000ea400000e0000 */
[----:B------:R-:W-:Y:S08]  /*e740*/  MUFU.EX2 R173, R173 ;  /* 0x000000ad00ad7308 */ /* 0x000ff00000000800 */
[----:B------:R-:W-:Y:S08]  /*e750*/  MUFU.EX2 R176, R176 ;  /* 0x000000b000b07308 */ /* 0x000ff00000000800 */
[----:B------:R-:W-:Y:S01]  /*e760*/  MUFU.EX2 R177, R177 ;  /* 0x000000b100b17308 */ /* 0x000fe20000000800 */
[----:B--2---:R-:W-:-:S05]  /*e770*/  FMNMX.FTZ R20, R20, R170, !PT ;  /* 0x000000aa14147209 */ /* 0x004fca0007810000 */
[C---:B------:R-:W-:Y:S01]  /*e780*/  FADD.FTZ R170, -R20.reuse, R194 ;  /* 0x000000c214aa7221 */ /* 0x040fe20000010100 */
[----:B------:R-:W-:-:S03]  /*e790*/  FMUL.FTZ R194, R20, R14 ;  /* 0x0000000e14c27220 */ /* 0x000fc60000410000 */
        /* <DEDUP_REMOVED lines=17> */
[----:B------:R-:W-:-:S05]  /*e8b0*/  FFMA.FTZ R183, R183, R14, -R194 ;  /* 0x0000000eb7b77223 */ /* 0x000fca00000108c2 */
[----:B------:R-:W-:Y:S01]  /*e8c0*/  MUFU.EX2 R159, R159 ;  /* 0x0000009f009f7308 */ /* 0x000fe20000000800 */
[----:B--2---:R2:W-:Y:S01]  /*e8d0*/  @!P2 STS [R214+0x28820], R170 ;  /* 0x028820aad600a388 */ /* 0x0045e20000000800 */
[-C--:B------:R-:W-:Y:S01]  /*e8e0*/  FMUL.FTZ R26, R26, R170.reuse ;  /* 0x000000aa1a1a7220 */ /* 0x080fe20000410000 */
[-C--:B------:R-:W-:Y:S01]  /*e8f0*/  FMUL.FTZ R27, R27, R170.reuse ;  /* 0x000000aa1b1b7220 */ /* 0x080fe20000410000 */
[-C--:B------:R-:W-:Y:S01]  /*e900*/  FMUL.FTZ R30, R30, R170.reuse ;  /* 0x000000aa1e1e7220 */ /* 0x080fe20000410000 */
[-C--:B------:R-:W-:Y:S01]  /*e910*/  FMUL.FTZ R31, R31, R170.reuse ;  /* 0x000000aa1f1f7220 */ /* 0x080fe20000410000 */
[-C--:B------:R-:W-:Y:S01]  /*e920*/  FMUL.FTZ R34, R34, R170.reuse ;  /* 0x000000aa22227220 */ /* 0x080fe20000410000 */
[-C--:B------:R-:W-:Y:S01]  /*e930*/  FMUL.FTZ R35, R35, R170.reuse ;  /* 0x000000aa23237220 */ /* 0x080fe20000410000 */
[----:B------:R3:W-:Y:S01]  /*e940*/  MUFU.EX2 R219, R162 ;  /* 0x000000a200db7308 */ /* 0x0007e20000000800 */
[-C--:B------:R-:W-:Y:S01]  /*e950*/  FMUL.FTZ R38, R38, R170.reuse ;  /* 0x000000aa26267220 */ /* 0x080fe20000410000 */
[----:B------:R-:W-:Y:S01]  /*e960*/  FMUL.FTZ R39, R39, R170 ;  /* 0x000000aa27277220 */ /* 0x000fe20000410000 */
[----:B--2---:R-:W-:Y:S01]  /*e970*/  FFMA.FTZ R214, R166, R14, -R194 ;  /* 0x0000000ea6d67223 */ /* 0x004fe200000108c2 */
[-C--:B------:R-:W-:Y:S01]  /*e980*/  FMUL.FTZ R42, R42, R170.reuse ;  /* 0x000000aa2a2a7220 */ /* 0x080fe20000410000 */
[-C--:B------:R-:W-:Y:S01]  /*e990*/  FMUL.FTZ R43, R43, R170.reuse ;  /* 0x000000aa2b2b7220 */ /* 0x080fe20000410000 */
[-C--:B------:R-:W-:Y:S01]  /*e9a0*/  FMUL.FTZ R46, R46, R170.reuse ;  /* 0x000000aa2e2e7220 */ /* 0x080fe20000410000 */
[-C--:B------:R-:W-:Y:S01]  /*e9b0*/  FMUL.FTZ R47, R47, R170.reuse ;  /* 0x000000aa2f2f7220 */ /* 0x080fe20000410000 */
[----:B------:R-:W-:Y:S01]  /*e9c0*/  MUFU.EX2 R166, R180 ;  /* 0x000000b400a67308 */ /* 0x000fe20000000800 */
[----:B---3--:R-:W-:Y:S01]  /*e9d0*/  F2FP.F16.F32.PACK_AB R162, R172, R169 ;  /* 0x000000a9aca2723e */ /* 0x008fe200000000ff */
        /* <DEDUP_REMOVED lines=14> */
[----:B------:R4:W-:Y:S01]  /*eac0*/  MUFU.EX2 R194, R158 ;  /* 0x0000009e00c27308 */ /* 0x0009e20000000800 */
[----:B--2---:R-:W-:Y:S01]  /*ead0*/  F2FP.F16.F32.PACK_AB R154, R156, R153 ;  /* 0x000000999c9a723e */ /* 0x004fe200000000ff */
[----:B------:R-:W-:Y:S01]  /*eae0*/  FADD.FTZ R153, R161, R0 ;  /* 0x00000000a1997221 */ /* 0x000fe20000010000 */
[----:B------:R-:W-:Y:S01]  /*eaf0*/  F2FP.F16.F32.PACK_AB R156, R160, R157 ;  /* 0x0000009da09c723e */ /* 0x000fe200000000ff */
[-C--:B------:R-:W-:Y:S01]  /*eb00*/  FMUL.FTZ R75, R75, R170.reuse ;  /* 0x000000aa4b4b7220 */ /* 0x080fe20000410000 */
[----:B------:R-:W-:Y:S01]  /*eb10*/  F2FP.F16.F32.PACK_AB R160, R168, R165 ;  /* 0x000000a5a8a0723e */ /* 0x000fe200000000ff */
[----:B------:R-:W-:Y:S01]  /*eb20*/  FADD.FTZ R0, R164, R153 ;  /* 0x00000099a4007221 */ /* 0x000fe20000010000 */
[-C--:B------:R-:W-:Y:S01]  /*eb30*/  FMUL.FTZ R78, R78, R170.reuse ;  /* 0x000000aa4e4e7220 */ /* 0x080fe20000410000 */
[----:B------:R-:W2:Y:S01]  /*eb40*/  MUFU.EX2 R163, R163 ;  /* 0x000000a300a37308 */ /* 0x000ea20000000800 */
[----:B----4-:R-:W-:Y:S01]  /*eb50*/  F2FP.F16.F32.PACK_AB R158, R164, R161 ;  /* 0x000000a1a49e723e */ /* 0x010fe200000000ff */
[----:B------:R-:W-:Y:S01]  /*eb60*/  FADD.FTZ R153, R165, R0 ;  /* 0x00000000a5997221 */ /* 0x000fe20000010000 */
[-C--:B------:R-:W-:Y:S01]  /*eb70*/  FMUL.FTZ R79, R79, R170.reuse ;  /* 0x000000aa4f4f7220 */ /* 0x080fe20000410000 */
[-C--:B------:R-:W-:Y:S01]  /*eb80*/  FMUL.FTZ R82, R82, R170.reuse ;  /* 0x000000aa52527220 */ /* 0x080fe20000410000 */
[-C--:B------:R-:W-:Y:S01]  /*eb90*/  FMUL.FTZ R83, R83, R170.reuse ;  /* 0x000000aa53537220 */ /* 0x080fe20000410000 */
[----:B------:R-:W-:Y:S01]  /*eba0*/  FADD.FTZ R0, R168, R153 ;  /* 0x00000099a8007221 */ /* 0x000fe20000010000 */
[-C--:B------:R-:W-:Y:S01]  /*ebb0*/  FMUL.FTZ R86, R86, R170.reuse ;  /* 0x000000aa56567220 */ /* 0x080fe20000410000 */
[----:B------:R-:W-:Y:S01]  /*ebc0*/  MUFU.EX2 R214, R214 ;  /* 0x000000d600d67308 */ /* 0x000fe20000000800 */
[-C--:B------:R-:W-:Y:S01]  /*ebd0*/  FMUL.FTZ R87, R87, R170.reuse ;  /* 0x000000aa57577220 */ /* 0x080fe20000410000 */
[----:B------:R-:W-:Y:S01]  /*ebe0*/  FADD.FTZ R153, R169, R0 ;  /* 0x00000000a9997221 */ /* 0x000fe20000010000 */
[----:B---3--:R-:W-:Y:S01]  /*ebf0*/  FFMA.FTZ R0, R170, R3, R180 ;  /* 0x00000003aa007223 */ /* 0x008fe200000100b4 */
[-C--:B------:R-:W-:Y:S01]  /*ec00*/  FMUL.FTZ R90, R90, R170.reuse ;  /* 0x000000aa5a5a7220 */ /* 0x080fe20000410000 */
[-C--:B------:R-:W-:Y:S01]  /*ec10*/  FMUL.FTZ R91, R91, R170.reuse ;  /* 0x000000aa5b5b7220 */ /* 0x080fe20000410000 */
[----:B------:R-:W-:Y:S01]  /*ec20*/  FADD.FTZ R164, R172, R153 ;  /* 0x00000099aca47221 */ /* 0x000fe20000010000 */
[----:B------:R-:W-:Y:S01]  /*ec30*/  FADD.FTZ R3, R155, R0 ;  /* 0x000000009b037221 */ /* 0x000fe20000010000 */
[----:B------:R-:W3:Y:S01]  /*ec40*/  MUFU.EX2 R167, R167 ;  /* 0x000000a700a77308 */ /* 0x000ee20000000800 */
[----:B--2---:R-:W-:Y:S01]  /*ec50*/  F2FP.F16.F32.PACK_AB R157, R163, R219 ;  /* 0x000000dba39d723e */ /* 0x004fe200000000ff */
[----:B------:R-:W-:Y:S01]  /*ec60*/  FADD.FTZ R153, R173, R164 ;  /* 0x000000a4ad997221 */ /* 0x000fe20000010000 */
[----:B------:R-:W-:Y:S01]  /*ec70*/  FADD.FTZ R0, R194, R3 ;  /* 0x00000003c2007221 */ /* 0x000fe20000010000 */
[----:B------:R-:W-:Y:S01]  /*ec80*/  F2FP.F16.F32.PACK_AB R164, R176, R173 ;  /* 0x000000adb0a4723e */ /* 0x000fe200000000ff */
[----:B------:R-:W-:Y:S01]  /*ec90*/  FMUL.FTZ R94, R94, R170 ;  /* 0x000000aa5e5e7220 */ /* 0x000fe20000410000 */
[----:B------:R-:W-:Y:S01]  /*eca0*/  FADD.FTZ R168, R176, R153 ;  /* 0x00000099b0a87221 */ /* 0x000fe20000010000 */
[----:B------:R-:W-:Y:S01]  /*ecb0*/  F2FP.F16.F32.PACK_AB R153, R155, R180 ;  /* 0x000000b49b99723e */ /* 0x000fe200000000ff */
[----:B------:R-:W2:Y:S01]  /*ecc0*/  MUFU.EX2 R161, R181 ;  /* 0x000000b500a17308 */ /* 0x000ea20000000800 */
[----:B------:R-:W-:Y:S01]  /*ecd0*/  F2FP.F16.F32.PACK_AB R155, R159, R194 ;  /* 0x000000c29f9b723e */ /* 0x000fe200000000ff */
[----:B------:R-:W-:Y:S01]  /*ece0*/  FADD.FTZ R3, R177, R168 ;  /* 0x000000a8b1037221 */ /* 0x000fe20000010000 */
[----:B------:R-:W-:Y:S01]  /*ecf0*/  FADD.FTZ R168, R159, R0 ;  /* 0x000000009fa87221 */ /* 0x000fe20000010000 */
[----:B------:R-:W-:Y:S01]  /*ed00*/  BAR.SYNC.DEFER_BLOCKING 0xf, 0x100 ;  /* 0x03c4000000007b1d */ /* 0x000fe20000010000 */
[-C--:B------:R-:W-:Y:S01]  /*ed10*/  FMUL.FTZ R95, R95, R170.reuse ;  /* 0x000000aa5f5f7220 */ /* 0x080fe20000410000 */
[C---:B------:R-:W-:Y:S01]  /*ed20*/  FADD.FTZ R0, R166.reuse, R3 ;  /* 0x00000003a6007221 */ /* 0x040fe20000010000 */
[----:B------:R-:W-:Y:S01]  /*ed30*/  FADD.FTZ R168, R219, R168 ;  /* 0x000000a8dba87221 */ /* 0x000fe20000010000 */
[----:B------:R-:W-:Y:S01]  /*ed40*/  F2FP.F16.F32.PACK_AB R166, R166, R177 ;  /* 0x000000b1a6a6723e */ /* 0x000fe200000000ff */
[----:B------:R-:W-:Y:S01]  /*ed50*/  FMUL.FTZ R98, R98, R170 ;  /* 0x000000aa62627220 */ /* 0x000fe20000410000 */
[----:B------:R-:W4:Y:S01]  /*ed60*/  MUFU.EX2 R171, R171 ;  /* 0x000000ab00ab7308 */ /* 0x000f220000000800 */
[----:B------:R-:W-:Y:S01]  /*ed70*/  FADD.FTZ R3, R163, R168 ;  /* 0x000000a8a3037221 */ /* 0x000fe20000010000 */
[----:B---3--:R-:W-:Y:S01]  /*ed80*/  F2FP.F16.F32.PACK_AB R159, R167, R214 ;  /* 0x000000d6a79f723e */ /* 0x008fe200000000ff */
[-C--:B------:R-:W-:Y:S01]  /*ed90*/  FMUL.FTZ R99, R99, R170.reuse ;  /* 0x000000aa63637220 */ /* 0x080fe20000410000 */
[-C--:B------:R-:W-:Y:S01]  /*eda0*/  FMUL.FTZ R102, R102, R170.reuse ;  /* 0x000000aa66667220 */ /* 0x080fe20000410000 */
[----:B------:R-:W-:Y:S01]  /*edb0*/  FADD.FTZ R172, R214, R3 ;  /* 0x00000003d6ac7221 */ /* 0x000fe20000010000 */
[-C--:B------:R-:W-:Y:S01]  /*edc0*/  FMUL.FTZ R103, R103, R170.reuse ;  /* 0x000000aa67677220 */ /* 0x080fe20000410000 */
[-C--:B------:R-:W-:Y:S01]  /*edd0*/  FMUL.FTZ R106, R106, R170.reuse ;  /* 0x000000aa6a6a7220 */ /* 0x080fe20000410000 */
[----:B------:R-:W3:Y:S01]  /*ede0*/  MUFU.EX2 R174, R174 ;  /* 0x000000ae00ae7308 */ /* 0x000ee20000000800 */
[----:B------:R-:W-:Y:S01]  /*edf0*/  FADD.FTZ R172, R167, R172 ;  /* 0x000000aca7ac7221 */ /* 0x000fe20000010000 */
[-C--:B------:R-:W-:Y:S01]  /*ee00*/  FMUL.FTZ R107, R107, R170.reuse ;  /* 0x000000aa6b6b7220 */ /* 0x080fe20000410000 */
[-C--:B------:R-:W-:Y:S01]  /*ee10*/  FMUL.FTZ R110, R110, R170.reuse ;  /* 0x000000aa6e6e7220 */ /* 0x080fe20000410000 */
[-C--:B------:R-:W-:Y:S01]  /*ee20*/  FMUL.FTZ R111, R111, R170.reuse ;  /* 0x000000aa6f6f7220 */ /* 0x080fe20000410000 */
[----:B--2---:R-:W-:Y:S01]  /*ee30*/  FADD.FTZ R172, R161, R172 ;  /* 0x000000aca1ac7221 */ /* 0x004fe20000010000 */
[-C--:B------:R-:W-:Y:S01]  /*ee40*/  FMUL.FTZ R114, R114, R170.reuse ;  /* 0x000000aa72727220 */ /* 0x080fe20000410000 */
[-C--:B------:R-:W-:Y:S01]  /*ee50*/  FMUL.FTZ R115, R115, R170.reuse ;  /* 0x000000aa73737220 */ /* 0x080fe20000410000 */
[----:B------:R-:W2:Y:S01]  /*ee60*/  MUFU.EX2 R175, R175 ;  /* 0x000000af00af7308 */ /* 0x000ea20000000800 */
[C---:B----4-:R-:W-:Y:S01]  /*ee70*/  FADD.FTZ R3, R171.reuse, R172 ;  /* 0x000000acab037221 */ /* 0x050fe20000010000 */
[----:B------:R-:W-:Y:S01]  /*ee80*/  F2FP.F16.F32.PACK_AB R161, R171, R161 ;  /* 0x000000a1aba1723e */ /* 0x000fe200000000ff */
[----:B------:R4:W-:Y:S01]  /*ee90*/  STSM.16.M88.4 [R197+0x26800], R152 ;  /* 0x02680098c5007844 */ /* 0x0009e20000000200 */
[-C--:B------:R-:W-:Y:S01]  /*eea0*/  FMUL.FTZ R118, R118, R170.reuse ;  /* 0x000000aa76767220 */ /* 0x080fe20000410000 */
[-C--:B------:R-:W-:Y:S01]  /*eeb0*/  FMUL.FTZ R119, R119, R170.reuse ;  /* 0x000000aa77777220 */ /* 0x080fe20000410000 */
[-C--:B------:R-:W-:Y:S01]  /*eec0*/  FMUL.FTZ R122, R122, R170.reuse ;  /* 0x000000aa7a7a7220 */ /* 0x080fe20000410000 */
[----:B------:R4:W-:Y:S01]  /*eed0*/  STSM.16.M88.4 [R200], R156 ;  /* 0x0000009cc8007844 */ /* 0x0009e20000000200 */
[----:B------:R-:W5:Y:S01]  /*eee0*/  MUFU.EX2 R165, R178 ;  /* 0x000000b200a57308 */ /* 0x000f620000000800 */
        /* <DEDUP_REMOVED lines=16> */
[----:B-----5:R-:W-:Y:S01]  /*eff0*/  FADD.FTZ R3, R165, R172 ;  /* 0x000000aca5037221 */ /* 0x020fe20000010000 */
[-C--:B------:R-:W-:Y:S01]  /*f000*/  FMUL.FTZ R143, R143, R170.reuse ;  /* 0x000000aa8f8f7220 */ /* 0x080fe20000410000 */
[-C--:B------:R-:W-:Y:S01]  /*f010*/  FMUL.FTZ R146, R146, R170.reuse ;  /* 0x000000aa92927220 */ /* 0x080fe20000410000 */
[-C--:B------:R-:W-:Y:S01]  /*f020*/  FMUL.FTZ R147, R147, R170.reuse ;  /* 0x000000aa93937220 */ /* 0x080fe20000410000 */
[-C--:B------:R-:W-:Y:S01]  /*f030*/  FMUL.FTZ R150, R150, R170.reuse ;  /* 0x000000aa96967220 */ /* 0x080fe20000410000 */
[----:B------:R-:W-:-:S02]  /*f040*/  FMUL.FTZ R151, R151, R170 ;  /* 0x000000aa97977220 */ /* 0x000fc40000410000 */
[----:B------:R-:W5:Y:S01]  /*f050*/  MUFU.EX2 R183, R183 ;  /* 0x000000b700b77308 */ /* 0x000f620000000800 */
[C---:B---3--:R-:W-:Y:S01]  /*f060*/  FADD.FTZ R3, R168.reuse, R3 ;  /* 0x00000003a8037221 */ /* 0x048fe20000010000 */
[----:B------:R-:W-:-:S03]  /*f070*/  F2FP.F16.F32.PACK_AB R165, R168, R165 ;  /* 0x000000a5a8a5723e */ /* 0x000fc600000000ff */
[----:B--2---:R-:W-:Y:S01]  /*f080*/  FADD.FTZ R172, R182, R3 ;  /* 0x00000003b6ac7221 */ /* 0x004fe20000010000 */
[----:B-----5:R-:W-:-:S03]  /*f090*/  F2FP.F16.F32.PACK_AB R167, R183, R182 ;  /* 0x000000b6b7a7723e */ /* 0x020fc600000000ff */
[----:B------:R-:W-:Y:S02]  /*f0a0*/  FADD.FTZ R3, R183, R172 ;  /* 0x000000acb7037221 */ /* 0x000fe40000010000 */
[----:B------:R4:W-:Y:S01]  /*f0b0*/  STSM.16.M88.4 [R199], R164 ;  /* 0x000000a4c7007844 */ /* 0x0009e20000000200 */
[----:B------:R-:W-:Y:S05]  /*f0c0*/  @!P0 BRA `(.L_x_8217) ;  /* 0x0000000000048947 */ /* 0x000fea0003800000 */
[----:B------:R-:W-:Y:S01]  /*f0d0*/  BPT.TRAP 0x1 ;  /* 0x000000040000795c */ /* 0x000fe20000300000 */
.L_x_8217:
[----:B------:R2:W3:Y:S01]  /*f0e0*/  SYNCS.PHASECHK.TRANS64.TRYWAIT P2, [R21+URZ+0x28c50], R193 ;  /* 0x028c50c1150075a7 */ /* 0x0004e2000804017f */
[----:B------:R-:W-:Y:S05]  /*f0f0*/  @!P0 BRA `(.L_x_8218) ;  /* 0x0000000000048947 */ /* 0x000fea0003800000 */
[----:B------:R-:W-:Y:S01]  /*f100*/  BPT.TRAP 0x1 ;  /* 0x000000040000795c */ /* 0x000fe20000300000 */
.L_x_8218:
[----:B------:R-:W-:Y:S04]  /*f110*/  BSSY B1, `(.L_x_8219) ;  /* 0x0000004000017945 */ /* 0x000fe80003800000 */
[----:B---3--:R-:W-:Y:S05]  /*f120*/  @P2 BRA `(.L_x_8220) ;  /* 0x0000000000082947 */ /* 0x008fea0003800000 */
[----:B------:R-:W3:Y:S02]  /*f130*/  SYNCS.PHASECHK.TRANS64.TRYWAIT P2, [R21+URZ+0x28c50], R193 ;  /* 0x028c50c1150075a7 */ /* 0x000ee4000804017f */
[----:B---3--:R-:W-:Y:S05]  /*f140*/  @!P2 BRA `(.L_x_8221) ;  /* 0x000000d400c8a947 */ /* 0x008fea0003800000 */
.L_x_8220:
[----:B------:R-:W-:Y:S05]  /*f150*/  BSYNC B1 ;  /* 0x0000000000017941 */ /* 0x000fea0003800000 */
.L_x_8219:
[----:B------:R-:W-:Y:S01]  /*f160*/  IMAD R168, R18, 0x1000, R12 ;  /* 0x0000100012a87824 */ /* 0x000fe200078e020c */
[----:B------:R-:W-:Y:S01]  /*f170*/  MOV R169, 0x40000040 ;  /* 0x4000004000a97802 */ /* 0x000fe20000000f00 */
[----:B------:R-:W-:Y:S01]  /*f180*/  WARPGROUP.ARRIVE ;  /* 0x00000000000079c5 */ /* 0x000fe20000000000 */
[----:B------:R-:W-:Y:S01]  /*f190*/  ISETP.GT.AND P2, PT, R213, RZ, PT ;  /* 0x000000ffd500720c */ /* 0x000fe20003f44270 */
[----:B0123--:R-:W-:Y:S01]  /*f1a0*/  @!P1 VIADD R21, R21, 0x28c60 ;  /* 0x00028c6015159836 */ /* 0x00ffe20000000000 */
        /* <DEDUP_REMOVED lines=10> */
[----:B----4-:R-:W-:Y:S01]  /*f250*/  VIADD R152, R168, 0x80 ;  /* 0x00000080a8987836 */ /* 0x010fe20000000000 */
        /* <DEDUP_REMOVED lines=31> */
.L_x_8211:
[----:B------:R-:W-:Y:S05]  /*f450*/  BSYNC B0 ;  /* 0x0000000000007941 */ /* 0x000fea0003800000 */
.L_x_8210:
[----:B------:R-:W2:Y:S01]  /*f460*/  SHFL.BFLY PT, R5, R0, 0x2, 0x1f ;  /* 0x0c401f0000057f89 */ /* 0x000ea200000e0000 */
[----:B------:R-:W-:Y:S02]  /*f470*/  VIADD R180, R18, 0x1 ;  /* 0x0000000112b47836 */ /* 0x000fe40000000000 */
[----:B-1----:R-:W-:Y:S01]  /*f480*/  IMAD.MOV.U32 R21, RZ, RZ, -0x800000 ;  /* 0xff800000ff157424 */ /* 0x002fe200078e00ff */
[----:B------:R-:W1:Y:S01]  /*f490*/  SHFL.BFLY PT, R6, R3, 0x2, 0x1f ;  /* 0x0c401f0003067f89 */ /* 0x000e6200000e0000 */
[----:B------:R-:W-:Y:S01]  /*f4a0*/  VIADD R212, R212, 0x1 ;  /* 0x00000001d4d47836 */ /* 0x000fe20000000000 */
[----:B------:R-:W-:Y:S08]  /*f4b0*/  BAR.ARV 0x8, 0x100 ;  /* 0x0204000000007b1d */ /* 0x000ff00000002000 */
[----:B------:R-:W-:Y:S01]  /*f4c0*/  BAR.SYNC.DEFER_BLOCKING 0xf, 0x100 ;  /* 0x03c4000000007b1d */ /* 0x000fe20000010000 */
[----:B------:R-:W-:Y:S01]  /*f4d0*/  ISETP.NE.AND P1, PT, R180, 0x2, PT ;  /* 0x00000002b400780c */ /* 0x000fe20003f25270 */
[----:B--2---:R-:W-:Y:S01]  /*f4e0*/  FADD.FTZ R5, R5, R0 ;  /* 0x0000000005057221 */ /* 0x004fe20000010000 */
[----:B-1----:R-:W-:-:S04]  /*f4f0*/  FADD.FTZ R6, R6, R3 ;  /* 0x0000000306067221 */ /* 0x002fc80000010000 */
[----:B------:R-:W1:Y:S01]  /*f500*/  SHFL.BFLY PT, R4, R5, 0x1, 0x1f ;  /* 0x0c201f0005047f89 */ /* 0x000e6200000e0000 */
[----:B------:R-:W-:-:S03]  /*f510*/  IMAD.MOV.U32 R3, RZ, RZ, RZ ;  /* 0x000000ffff037224 */ /* 0x000fc600078e00ff */
[----:B------:R-:W2:Y:S01]  /*f520*/  SHFL.BFLY PT, R7, R6, 0x1, 0x1f ;  /* 0x0c201f0006077f89 */ /* 0x000ea200000e0000 */
[----:B-1----:R-:W-:Y:S01]  /*f530*/  FADD.FTZ R8, R5, R4 ;  /* 0x0000000405087221 */ /* 0x002fe20000010000 */
[----:B------:R-:W-:Y:S02]  /*f540*/  IMAD.MOV R4, RZ, RZ, -R196 ;  /* 0x000000ffff047224 */ /* 0x000fe400078e0ac4 */
[----:B--2---:R-:W-:Y:S02]  /*f550*/  FADD.FTZ R0, R6, R7 ;  /* 0x0000000706007221 */ /* 0x004fe40000010000 */
[----:B------:R-:W-:Y:S02]  /*f560*/  FSETP.NE.FTZ.AND P2, PT, R8, RZ, PT ;  /* 0x000000ff0800720b */ /* 0x000fe40003f55000 */
[----:B------:R-:W-:Y:S01]  /*f570*/  ISETP.NE.AND P0, PT, R189, R4, PT ;  /* 0x00000004bd00720c */ /* 0x000fe20003f05270 */
[----:B------:R-:W-:Y:S01]  /*f580*/  IMAD.MOV.U32 R4, RZ, RZ, RZ ;  /* 0x000000ffff047224 */ /* 0x000fe200078e00ff */
[----:B------:R-:W-:-:S02]  /*f590*/  FSETP.NE.FTZ.AND P3, PT, R0, RZ, PT ;  /* 0x000000ff0000720b */ /* 0x000fc40003f75000 */
[----:B------:R-:W-:-:S04]  /*f5a0*/  SEL R6, RZ, 0x1, P1 ;  /* 0x00000001ff067807 */ /* 0x000fc80000800000 */
[----:B------:R-:W-:-:S03]  /*f5b0*/  LOP3.LUT R19, R19, R6, RZ, 0x3c, !PT ;  /* 0x0000000613137212 */ /* 0x000fc600078e3cff */
[----:B------:R-:W1:Y:S02]  /*f5c0*/  @P2 MUFU.RCP R3, R8 ;  /* 0x0000000800032308 */ /* 0x000e640000001000 */
[----:B------:R-:W-:-:S04]  /*f5d0*/  @!P0 IMAD R5, R18, 0x40, R190 ;  /* 0x0000004012058824 */ /* 0x000fc800078e02be */
[----:B------:R-:W-:Y:S02]  /*f5e0*/  @!P0 IMAD R5, R5, 0x4, R2 ;  /* 0x0000000405058824 */ /* 0x000fe400078e0202 */
[C---:B------:R-:W-:Y:S01]  /*f5f0*/  @P2 FMUL.FTZ R2, R14.reuse, 0.69314718246459960938 ;  /* 0x3f3172180e022820 */ /* 0x040fe20000410000 */
[----:B------:R-:W2:Y:S01]  /*f600*/  @P3 MUFU.RCP R4, R0 ;  /* 0x0000000000043308 */ /* 0x000ea20000001000 */
[----:B------:R-:W-:-:S07]  /*f610*/  @P3 FMUL.FTZ R14, R14, 0.69314718246459960938 ;  /* 0x3f3172180e0e3820 */ /* 0x000fce0000410000 */
[----:B------:R-:W3:Y:S01]  /*f620*/  @P2 MUFU.LG2 R18, R8 ;  /* 0x0000000800122308 */ /* 0x000ee20000000c00 */
[-C--:B-1----:R-:W-:Y:S01]  /*f630*/  FMUL.FTZ R179, R24, R3.reuse ;  /* 0x0000000318b37220 */ /* 0x082fe20000410000 */
[----:B------:R1:W-:Y:S01]  /*f640*/  @!P0 STS [R5+0x28800], R3 ;  /* 0x0288000305008388 */ /* 0x0003e20000000800 */
[-C--:B------:R-:W-:Y:S01]  /*f650*/  FMUL.FTZ R177, R25, R3.reuse ;  /* 0x0000000319b17220 */ /* 0x080fe20000410000 */
[-C--:B------:R-:W-:Y:S01]  /*f660*/  FMUL.FTZ R178, R28, R3.reuse ;  /* 0x000000031cb27220 */ /* 0x080fe20000410000 */
[-C--:B------:R-:W-:Y:S01]  /*f670*/  FMUL.FTZ R176, R32, R3.reuse ;  /* 0x0000000320b07220 */ /* 0x080fe20000410000 */
[-C--:B------:R-:W-:Y:S01]  /*f680*/  FMUL.FTZ R175, R36, R3.reuse ;  /* 0x0000000324af7220 */ /* 0x080fe20000410000 */
[-C--:B------:R-:W-:Y:S01]  /*f690*/  FMUL.FTZ R174, R40, R3.reuse ;  /* 0x0000000328ae7220 */ /* 0x080fe20000410000 */
[----:B------:R4:W5:Y:S01]  /*f6a0*/  @P3 MUFU.LG2 R24, R0 ;  /* 0x0000000000183308 */ /* 0x0009620000000c00 */
        /* <DEDUP_REMOVED lines=9> */
[----:B---3--:R-:W-:Y:S01]  /*f740*/  @P2 FMUL.FTZ R25, R18, 0.69314718246459960938 ;  /* 0x3f31721812192820 */ /* 0x008fe20000410000 */
        /* <DEDUP_REMOVED lines=53> */
[----:B-1----:R-:W-:Y:S01]  /*faa0*/  MOV R3, 0xff800000 ;  /* 0xff80000000037802 */ /* 0x002fe20000000f00 */
[-C--:B------:R-:W-:Y:S01]  /*fab0*/  FMUL.FTZ R33, R42, R4.reuse ;  /* 0x000000042a217220 */ /* 0x080fe20000410000 */
[-C--:B------:R-:W-:Y:S01]  /*fac0*/  FMUL.FTZ R9, R58, R4.reuse ;  /* 0x000000043a097220 */ /* 0x080fe20000410000 */
[-C--:B------:R-:W-:Y:S01]  /*fad0*/  FMUL.FTZ R11, R62, R4.reuse ;  /* 0x000000043e0b7220 */ /* 0x080fe20000410000 */
[-C--:B------:R-:W-:Y:S01]  /*fae0*/  FMUL.FTZ R66, R115, R4.reuse ;  /* 0x0000000473427220 */ /* 0x080fe20000410000 */
[----:B------:R-:W-:Y:S01]  /*faf0*/  PLOP3.LUT P0, PT, PT, PT, PT, 0x8, 0x0 ;  /* 0x000000000000781c */ /* 0x000fe20003f0e170 */
        /* <DEDUP_REMOVED lines=60> */
[----:B------:R-:W-:Y:S01]  /*fec0*/  SEL R18, R180, RZ, P1 ;  /* 0x000000ffb4127207 */ /* 0x000fe20000800000 */
[----:B------:R-:W-:Y:S06]  /*fed0*/  BAR.ARV 0xe, 0x100 ;  /* 0x0384000000007b1d */ /* 0x000fec0000002000 */
.L_x_8140:
[----:B------:R-:W-:Y:S05]  /*fee0*/  BSYNC B7 ;  /* 0x0000000000077941 */ /* 0x000fea0003800000 */
.L_x_8138:
[----:B------:R-:W1:Y:S08]  /*fef0*/  S2UR UR5, SR_CgaCtaId ;  /* 0x00000000000579c3 */ /* 0x000e700000008800 */
[----:B------:R-:W-:Y:S06]  /*ff00*/  BAR.SYNC.DEFER_BLOCKING 0x5, 0x180 ;  /* 0x0146000000007b1d */ /* 0x000fec0000010000 */
[----:B------:R-:W-:Y:S01]  /*ff10*/  UMOV UR4, 0x400 ;  /* 0x0000040000047882 */ /* 0x000fe20000000000 */
[----:B------:R-:W-:Y:S01]  /*ff20*/  BSSY B0, `(.L_x_8223) ;  /* 0x00002e1000007945 */ /* 0x000fe20003800000 */
[----:B-1----:R-:W-:-:S06]  /*ff30*/  ULEA UR4, UR5, UR4, 0x18 ;  /* 0x0000000405047291 */ /* 0x002fcc000f8ec03f */
[----:B------:R-:W-:-:S05]  /*ff40*/  IMAD.U32 R2, RZ, RZ, UR4 ;  /* 0x00000004ff027e24 */ /* 0x000fca000f8e00ff */
[----:B------:R1:W2:Y:S01]  /*ff50*/  LDS.128 R24, [R2+0x28cd0] ;  /* 0x028cd00002187984 */ /* 0x0002a20000000c00 */
        /* <DEDUP_REMOVED lines=27> */
[C---:B------:R-:W-:Y:S02]  /*10110*/  IADD3 R57, P0, R48.reuse, 0x40, RZ ;  /* 0x0000004030397810 */ /* 0x040fe40007f1e0ff */
[----:B------:R-:W-:-:S02]  /*10120*/  IADD3 R53, P1, R48, 0x20, RZ ;  /* 0x0000002030357810 */ /* 0x000fc40007f3e0ff */
[----:B------:R-:W-:Y:S02]  /*10130*/  IADD3 R61, P4, R48, 0x60, RZ ;  /* 0x00000060303d7810 */ /* 0x000fe40007f9e0ff */
[----:B------:R-:W-:Y:S02]  /*10140*/  LOP3.LUT R56, R57, 0x380, RZ, 0xc0, !PT ;  /* 0x0000038039387812 */ /* 0x000fe400078ec0ff */
[----:B------:R-:W-:Y:S02]  /*10150*/  LOP3.LUT R52, R53, 0x380, RZ, 0xc0, !PT ;  /* 0x0000038035347812 */ /* 0x000fe400078ec0ff */
[----:B------:R-:W-:Y:S02]  /*10160*/  LOP3.LUT R60, R61, 0x380, RZ, 0xc0, !PT ;  /* 0x000003803d3c7812 */ /* 0x000fe400078ec0ff */
[----:B------:R-:W-:Y:S02]  /*10170*/  SHF.R.U64 R56, R56, 0x3, RZ ;  /* 0x0000000338387819 */ /* 0x000fe400000012ff */
[----:B------:R-:W-:-:S02]  /*10180*/  SHF.R.U64 R52, R52, 0x3, RZ ;  /* 0x0000000334347819 */ /* 0x000fc400000012ff */
[----:B------:R-:W-:Y:S02]  /*10190*/  SHF.R.U64 R60, R60, 0x3, RZ ;  /* 0x000000033c3c7819 */ /* 0x000fe400000012ff */
[----:B------:R-:W-:Y:S01]  /*101a0*/  LOP3.LUT R56, R56, R57, RZ, 0x3c, !PT ;  /* 0x0000003938387212 */ /* 0x000fe200078e3cff */
[--C-:B------:R-:W-:Y:S01]  /*101b0*/  IMAD.X R57, RZ, RZ, R49.reuse, P0 ;  /* 0x000000ffff397224 */ /* 0x100fe200000e0631 */
[----:B------:R-:W-:Y:S01]  /*101c0*/  LOP3.LUT R52, R52, R53, RZ, 0x3c, !PT ;  /* 0x0000003534347212 */ /* 0x000fe200078e3cff */
[--C-:B------:R-:W-:Y:S01]  /*101d0*/  IMAD.X R53, RZ, RZ, R49.reuse, P1 ;  /* 0x000000ffff357224 */ /* 0x100fe200008e0631 */
[----:B------:R-:W-:Y:S02]  /*101e0*/  IADD3 R77, P2, R48, 0x2060, RZ ;  /* 0x00002060304d7810 */ /* 0x000fe40007f5e0ff */
[----:B------:R-:W-:Y:S01]  /*101f0*/  LOP3.LUT R60, R60, R61, RZ, 0x3c, !PT ;  /* 0x0000003d3c3c7212 */ /* 0x000fe200078e3cff */
[----:B------:R-:W-:Y:S01]  /*10200*/  IMAD.X R61, RZ, RZ, R49, P4 ;  /* 0x000000ffff3d7224 */ /* 0x000fe200020e0631 */
[----:B------:R-:W-:-:S02]  /*10210*/  IADD3 R15, P0, R48, 0x4020, RZ ;  /* 0x00004020300f7810 */ /* 0x000fc40007f1e0ff */
[C---:B------:R-:W-:Y:S02]  /*10220*/  IADD3 R81, P1, R48.reuse, 0x4000, RZ ;  /* 0x0000400030517810 */ /* 0x040fe40007f3e0ff */
[C---:B------:R-:W-:Y:S01]  /*10230*/  IADD3 R85, P4, R48.reuse, 0x4040, RZ ;  /* 0x0000404030557810 */ /* 0x040fe20007f9e0ff */
[----:B------:R-:W-:Y:S01]  /*10240*/  IMAD.X R31, RZ, RZ, R49, P0 ;  /* 0x000000ffff1f7224 */ /* 0x000fe200000e0631 */
[----:B------:R-:W-:Y:S02]  /*10250*/  LOP3.LUT R76, R77, 0x380, RZ, 0xc0, !PT ;  /* 0x000003804d4c7812 */ /* 0x000fe400078ec0ff */
[----:B-----5:R-:W-:Y:S02]  /*10260*/  LOP3.LUT R30, R15, 0x380, RZ, 0xc0, !PT ;  /* 0x000003800f1e7812 */ /* 0x020fe400078ec0ff */
[----:B------:R-:W-:Y:S02]  /*10270*/  LOP3.LUT R80, R81, 0x380, RZ, 0xc0, !PT ;  /* 0x0000038051507812 */ /* 0x000fe400078ec0ff */
[----:B------:R-:W-:-:S02]  /*10280*/  IADD3 R65, P3, R48, 0x2000, RZ ;  /* 0x0000200030417810 */ /* 0x000fc40007f7e0ff */
[----:B------:R-:W-:Y:S02]  /*10290*/  LOP3.LUT R84, R85, 0x380, RZ, 0xc0, !PT ;  /* 0x0000038055547812 */ /* 0x000fe400078ec0ff */
[----:B------:R-:W-:Y:S02]  /*102a0*/  IADD3 R69, P6, R48, 0x2020, RZ ;  /* 0x0000202030457810 */ /* 0x000fe40007fde0ff */
[----:B------:R-:W-:Y:S02]  /*102b0*/  SHF.R.U64 R76, R76, 0x3, RZ ;  /* 0x000000034c4c7819 */ /* 0x000fe400000012ff */
[----:B------:R-:W-:Y:S02]  /*102c0*/  IADD3 R73, P5, R48, 0x2040, RZ ;  /* 0x0000204030497810 */ /* 0x000fe40007fbe0ff */
[----:B------:R-:W-:Y:S02]  /*102d0*/  SHF.R.U64 R30, R30, 0x3, RZ ;  /* 0x000000031e1e7819 */ /* 0x000fe400000012ff */
[----:B------:R-:W-:-:S02]  /*102e0*/  SHF.R.U64 R80, R80, 0x3, RZ ;  /* 0x0000000350507819 */ /* 0x000fc400000012ff */
[----:B------:R-:W-:Y:S02]  /*102f0*/  LOP3.LUT R64, R65, 0x380, RZ, 0xc0, !PT ;  /* 0x0000038041407812 */ /* 0x000fe400078ec0ff */
[----:B------:R-:W-:Y:S02]  /*10300*/  SHF.R.U64 R84, R84, 0x3, RZ ;  /* 0x0000000354547819 */ /* 0x000fe400000012ff */
[----:B------:R-:W-:Y:S02]  /*10310*/  LOP3.LUT R107, R48, 0x380, RZ, 0xc0, !PT ;  /* 0x00000380306b7812 */ /* 0x000fe400078ec0ff */
[----:B0-----:R-:W-:Y:S02]  /*10320*/  LOP3.LUT R68, R69, 0x380, RZ, 0xc0, !PT ;  /* 0x0000038045447812 */ /* 0x001fe400078ec0ff */
[----:B------:R-:W-:Y:S01]  /*10330*/  LOP3.LUT R76, R76, R77, RZ, 0x3c, !PT ;  /* 0x0000004d4c4c7212 */ /* 0x000fe200078e3cff */
[----:B------:R-:W-:Y:S01]  /*10340*/  IMAD.X R77, RZ, RZ, R49, P2 ;  /* 0x000000ffff4d7224 */ /* 0x000fe200010e0631 */
[----:B------:R-:W-:-:S02]  /*10350*/  LOP3.LUT R72, R73, 0x380, RZ, 0xc0, !PT ;  /* 0x0000038049487812 */ /* 0x000fc400078ec0ff */
[----:B------:R-:W-:Y:S02]  /*10360*/  LOP3.LUT R30, R30, R15, RZ, 0x3c, !PT ;  /* 0x0000000f1e1e7212 */ /* 0x000fe400078e3cff */
[----:B------:R-:W-:Y:S01]  /*10370*/  LOP3.LUT R80, R80, R81, RZ, 0x3c, !PT ;  /* 0x0000005150507212 */ /* 0x000fe200078e3cff */
[----:B------:R-:W-:Y:S01]  /*10380*/  IMAD.X R81, RZ, RZ, R49, P1 ;  /* 0x000000ffff517224 */ /* 0x000fe200008e0631 */
[----:B------:R-:W-:Y:S02]  /*10390*/  IADD3 R15, P2, R48, 0x6040, RZ ;  /* 0x00006040300f7810 */ /* 0x000fe40007f5e0ff */
[----:B------:R-:W-:Y:S02]  /*103a0*/  SHF.R.U64 R64, R64, 0x3, RZ ;  /* 0x0000000340407819 */ /* 0x000fe400000012ff */
[----:B------:R-:W-:Y:S02]  /*103b0*/  LOP3.LUT R84, R84, R85, RZ, 0x3c, !PT ;  /* 0x0000005554547212 */ /* 0x000fe400078e3cff */
[----:B------:R-:W-:-:S02]  /*103c0*/  SHF.R.U64 R107, R107, 0x3, RZ ;  /* 0x000000036b6b7819 */ /* 0x000fc400000012ff */
[----:B------:R-:W-:Y:S02]  /*103d0*/  SHF.R.U64 R68, R68, 0x3, RZ ;  /* 0x0000000344447819 */ /* 0x000fe400000012ff */
[----:B------:R-:W-:Y:S02]  /*103e0*/  IADD3 R85, P1, R48, 0x6060, RZ ;  /* 0x0000606030557810 */ /* 0x000fe40007f3e0ff */
[----:B------:R-:W-:Y:S02]  /*103f0*/  SHF.R.U64 R72, R72, 0x3, RZ ;  /* 0x0000000348487819 */ /* 0x000fe400000012ff */
[----:B------:R-:W-:Y:S02]  /*10400*/  LOP3.LUT R14, R15, 0x380, RZ, 0xc0, !PT ;  /* 0x000003800f0e7812 */ /* 0x000fe400078ec0ff */
[----:B------:R-:W-:Y:S01]  /*10410*/  LOP3.LUT R64, R64, R65, RZ, 0x3c, !PT ;  /* 0x0000004140407212 */ /* 0x000fe200078e3cff */
[--C-:B------:R-:W-:Y:S01]  /*10420*/  IMAD.X R65, RZ, RZ, R49.reuse, P3 ;  /* 0x000000ffff417224 */ /* 0x100fe200018e0631 */
[----:B------:R-:W-:Y:S01]  /*10430*/  LOP3.LUT R106, R107, R48, RZ, 0x3c, !PT ;  /* 0x000000306b6a7212 */ /* 0x000fe200078e3cff */
[--C-:B------:R-:W-:Y:S01]  /*10440*/  IMAD.MOV.U32 R107, RZ, RZ, R49.reuse ;  /* 0x000000ffff6b7224 */ /* 0x100fe200078e0031 */
[----:B------:R-:W-:Y:S01]  /*10450*/  LOP3.LUT R68, R68, R69, RZ, 0x3c, !PT ;  /* 0x0000004544447212 */ /* 0x000fe200078e3cff */
[----:B------:R-:W-:Y:S01]  /*10460*/  IMAD.X R69, RZ, RZ, R49, P6 ;  /* 0x000000ffff457224 */ /* 0x000fe200030e0631 */
[----:B------:R-:W-:-:S02]  /*10470*/  LOP3.LUT R4, R85, 0x380, RZ, 0xc0, !PT ;  /* 0x0000038055047812 */ /* 0x000fc400078ec0ff */
[----:B------:R-:W-:Y:S01]  /*10480*/  LOP3.LUT R72, R72, R73, RZ, 0x3c, !PT ;  /* 0x0000004948487212 */ /* 0x000fe200078e3cff */
[----:B------:R-:W-:Y:S01]  /*10490*/  IMAD.X R73, RZ, RZ, R49, P5 ;  /* 0x000000ffff497224 */ /* 0x000fe200028e0631 */
[C---:B------:R-:W-:Y:S02]  /*104a0*/  IADD3 R89, P3, R48.reuse, 0x4060, RZ ;  /* 0x0000406030597810 */ /* 0x040fe40007f7e0ff */
[----:B------:R-:W-:Y:S02]  /*104b0*/  IADD3 R93, P6, R48, 0x6000, RZ ;  /* 0x00006000305d7810 */ /* 0x000fe40007fde0ff */
[----:B------:R-:W-:Y:S02]  /*104c0*/  SHF.R.U64 R14, R14, 0x3, RZ ;  /* 0x000000030e0e7819 */ /* 0x000fe400000012ff */
[----:B------:R-:W-:Y:S02]  /*104d0*/  IADD3 R99, P5, R48, 0x6020, RZ ;  /* 0x0000602030637810 */ /* 0x000fe40007fbe0ff */
[----:B------:R-:W-:-:S02]  /*104e0*/  SHF.R.U64 R48, R4, 0x3, RZ ;  /* 0x0000000304307819 */ /* 0x000fc400000012ff */
[----:B------:R-:W-:Y:S02]  /*104f0*/  LOP3.LUT R88, R89, 0x380, RZ, 0xc0, !PT ;  /* 0x0000038059587812 */ /* 0x000fe400078ec0ff */
[----:B------:R-:W-:Y:S02]  /*10500*/  MOV R106, R106 ;  /* 0x0000006a006a7202 */ /* 0x000fe40000000f00 */
[----:B------:R-:W-:Y:S01]  /*10510*/  F2FP.F16.F32.PACK_AB R4, R177, R179 ;  /* 0x000000b3b104723e */ /* 0x000fe200000000ff */
[----:B------:R-:W-:Y:S01]  /*10520*/  BAR.SYNC.DEFER_BLOCKING 0x1, 0x100 ;  /* 0x0044000000007b1d */ /* 0x000fe20000010000 */
[----:B------:R-:W-:Y:S02]  /*10530*/  LOP3.LUT R92, R93, 0x380, RZ, 0xc0, !PT ;  /* 0x000003805d5c7812 */ /* 0x000fe400078ec0ff */
[----:B------:R-:W-:Y:S01]  /*10540*/  LOP3.LUT R14, R14, R15, RZ, 0x3c, !PT ;  /* 0x0000000f0e0e7212 */ /* 0x000fe200078e3cff */
[----:B------:R-:W-:Y:S01]  /*10550*/  IMAD.X R15, RZ, RZ, R49, P2 ;  /* 0x000000ffff0f7224 */ /* 0x000fe200010e0631 */
[----:B------:R-:W-:-:S02]  /*10560*/  LOP3.LUT R98, R99, 0x380, RZ, 0xc0, !PT ;  /* 0x0000038063627812 */ /* 0x000fc400078ec0ff */
[----:B------:R-:W-:Y:S02]  /*10570*/  MOV R0, R30 ;  /* 0x0000001e00007202 */ /* 0x000fe40000000f00 */
[----:B------:R-:W-:Y:S02]  /*10580*/  MOV R52, R52 ;  /* 0x0000003400347202 */ /* 0x000fe40000000f00 */
[----:B------:R-:W-:Y:S02]  /*10590*/  F2FP.F16.F32.PACK_AB R30, R173, R175 ;  /* 0x000000afad1e723e */ /* 0x000fe400000000ff */
[----:B------:R-:W-:Y:S02]  /*105a0*/  F2FP.F16.F32.PACK_AB R31, R39, R38 ;  /* 0x00000026271f723e */ /* 0x000fe400000000ff */
[----:B------:R-:W-:Y:S02]  /*105b0*/  SHF.R.U64 R88, R88, 0x3, RZ ;  /* 0x0000000358587819 */ /* 0x000fe400000012ff */
[----:B------:R-:W-:-:S02]  /*105c0*/  MOV R56, R56 ;  /* 0x0000003800387202 */ /* 0x000fc40000000f00 */
[----:B------:R-:W-:Y:S02]  /*105d0*/  SHF.R.U64 R92, R92, 0x3, RZ ;  /* 0x000000035c5c7819 */ /* 0x000fe400000012ff */
[----:B------:R-:W-:Y:S02]  /*105e0*/  SHF.R.U64 R98, R98, 0x3, RZ ;  /* 0x0000000362627819 */ /* 0x000fe400000012ff */
[----:B------:R-:W-:Y:S01]  /*105f0*/  MOV R60, R60 ;  /* 0x0000003c003c7202 */ /* 0x000fe20000000f00 */
[----:B------:R0:W-:Y:S01]  /*10600*/  STSM.16.M88.4 [R106], R4 ;  /* 0x000000046a007844 */ /* 0x0001e20000000200 */
[----:B------:R-:W-:Y:S01]  /*10610*/  LOP3.LUT R48, R48, R85, RZ, 0x3c, !PT ;  /* 0x0000005530307212 */ /* 0x000fe200078e3cff */
[----:B------:R-:W-:Y:S01]  /*10620*/  IMAD.X R85, RZ, RZ, R49, P4 ;  /* 0x000000ffff557224 */ /* 0x000fe200020e0631 */
[----:B------:R-:W-:Y:S01]  /*10630*/  MOV R64, R64 ;  /* 0x0000004000407202 */ /* 0x000fe20000000f00 */
[----:B------:R3:W-:Y:S01]  /*10640*/  STSM.16.M88.4 [R52], R28 ;  /* 0x0000001c34007844 */ /* 0x0007e20000000200 */
[----:B------:R-:W-:-:S02]  /*10650*/  MOV R20, R14 ;  /* 0x0000000e00147202 */ /* 0x000fc40000000f00 */
[----:B------:R-:W-:Y:S01]  /*10660*/  LOP3.LUT R88, R88, R89, RZ, 0x3c, !PT ;  /* 0x0000005958587212 */ /* 0x000fe200078e3cff */
[--C-:B------:R-:W-:Y:S01]  /*10670*/  IMAD.X R89, RZ, RZ, R49.reuse, P3 ;  /* 0x000000ffff597224 */ /* 0x100fe200018e0631 */
[----:B------:R-:W-:Y:S01]  /*10680*/  MOV R68, R68 ;  /* 0x0000004400447202 */ /* 0x000fe20000000f00 */
[----:B------:R4:W-:Y:S01]  /*10690*/  STSM.16.M88.4 [R56], R32 ;  /* 0x0000002038007844 */ /* 0x0009e20000000200 */
[----:B------:R-:W-:Y:S02]  /*106a0*/  F2FP.F16.F32.PACK_AB R14, R161, R163 ;  /* 0x000000a3a10e723e */ /* 0x000fe400000000ff */
[----:B------:R-:W-:Y:S02]  /*106b0*/  F2FP.F16.F32.PACK_AB R15, R71, R70 ;  /* 0x00000046470f723e */ /* 0x000fe400000000ff */
[----:B------:R-:W-:Y:S01]  /*106c0*/  LOP3.LUT R92, R92, R93, RZ, 0x3c, !PT ;  /* 0x0000005d5c5c7212 */ /* 0x000fe200078e3cff */
[----:B------:R-:W-:Y:S01]  /*106d0*/  IMAD.X R93, RZ, RZ, R49, P6 ;  /* 0x000000ffff5d7224 */ /* 0x000fe200030e0631 */
[----:B0-----:R-:W-:-:S02]  /*106e0*/  F2FP.F16.F32.PACK_AB R4, R168, R171 ;  /* 0x000000aba804723e */ /* 0x001fc400000000ff */
[----:B------:R-:W-:Y:S02]  /*106f0*/  F2FP.F16.F32.PACK_AB R5, R51, R50 ;  /* 0x000000323305723e */ /* 0x000fe400000000ff */
[----:B------:R-:W-:Y:S02]  /*10700*/  F2FP.F16.F32.PACK_AB R6, R166, R169 ;  /* 0x000000a9a606723e */ /* 0x000fe400000000ff */
[----:B------:R-:W-:Y:S02]  /*10710*/  F2FP.F16.F32.PACK_AB R7, R55, R54 ;  /* 0x000000363707723e */ /* 0x000fe400000000ff */
[----:B------:R-:W-:Y:S02]  /*10720*/  MOV R72, R72 ;  /* 0x0000004800487202 */ /* 0x000fe40000000f00 */
[----:B---3--:R-:W-:Y:S01]  /*10730*/  F2FP.F16.F32.PACK_AB R28, R159, R162 ;  /* 0x000000a29f1c723e */ /* 0x008fe200000000ff */
[----:B------:R0:W-:Y:S01]  /*10740*/  STSM.16.M88.4 [R60], R4 ;  /* 0x000000043c007844 */ /* 0x0001e20000000200 */
[----:B------:R-:W-:-:S02]  /*10750*/  F2FP.F16.F32.PACK_AB R29, R75, R74 ;  /* 0x0000004a4b1d723e */ /* 0x000fc400000000ff */
[----:B------:R-:W-:Y:S01]  /*10760*/  F2FP.F16.F32.PACK_AB R30, R157, R160 ;  /* 0x000000a09d1e723e */ /* 0x000fe200000000ff */
[----:B------:R-:W-:Y:S01]  /*10770*/  STSM.16.M88.4 [R64], R8 ;  /* 0x0000000840007844 */ /* 0x000fe20000000200 */
[----:B------:R-:W-:Y:S02]  /*10780*/  F2FP.F16.F32.PACK_AB R31, R79, R78 ;  /* 0x0000004e4f1f723e */ /* 0x000fe400000000ff */
[----:B------:R-:W-:Y:S01]  /*10790*/  LOP3.LUT R98, R98, R99, RZ, 0x3c, !PT ;  /* 0x0000006362627212 */ /* 0x000fe200078e3cff */
[--C-:B------:R-:W-:Y:S01]  /*107a0*/  IMAD.X R99, RZ, RZ, R49.reuse, P5 ;  /* 0x000000ffff637224 */ /* 0x100fe200028e0631 */
[----:B------:R-:W-:Y:S01]  /*107b0*/  MOV R76, R76 ;  /* 0x0000004c004c7202 */ /* 0x000fe20000000f00 */
[----:B------:R-:W-:Y:S01]  /*107c0*/  IMAD.X R49, RZ, RZ, R49, P1 ;  /* 0x000000ffff317224 */ /* 0x000fe200008e0631 */
[----:B----4-:R-:W-:Y:S01]  /*107d0*/  F2FP.F16.F32.PACK_AB R32, R155, R158 ;  /* 0x0000009e9b20723e */ /* 0x010fe200000000ff */
[----:B------:R-:W-:Y:S01]  /*107e0*/  STSM.16.M88.4 [R68], R12 ;  /* 0x0000000c44007844 */ /* 0x000fe20000000200 */
[----:B------:R-:W-:-:S02]  /*107f0*/  F2FP.F16.F32.PACK_AB R33, R83, R82 ;  /* 0x000000525321723e */ /* 0x000fc400000000ff */
[----:B------:R-:W-:Y:S01]  /*10800*/  F2FP.F16.F32.PACK_AB R34, R153, R156 ;  /* 0x0000009c9922723e */ /* 0x000fe200000000ff */
[----:B------:R-:W-:Y:S01]  /*10810*/  STSM.16.M88.4 [R72], R28 ;  /* 0x0000001c48007844 */ /* 0x000fe20000000200 */
[----:B------:R-:W-:Y:S02]  /*10820*/  F2FP.F16.F32.PACK_AB R35, R87, R86 ;  /* 0x000000565723723e */ /* 0x000fe400000000ff */
[----:B------:R-:W-:Y:S02]  /*10830*/  MOV R80, R80 ;  /* 0x0000005000507202 */ /* 0x000fe40000000f00 */
[----:B------:R-:W-:Y:S01]  /*10840*/  F2FP.F16.F32.PACK_AB R38, R40, R152 ;  /* 0x000000982826723e */ /* 0x000fe200000000ff */
[----:B------:R-:W-:Y:S01]  /*10850*/  STSM.16.M88.4 [R76], R32 ;  /* 0x000000204c007844 */ /* 0x000fe20000000200 */
[----:B------:R-:W-:Y:S02]  /*10860*/  F2FP.F16.F32.PACK_AB R39, R95, R94 ;  /* 0x0000005e5f27723e */ /* 0x000fe400000000ff */
[----:B------:R-:W-:-:S02]  /*10870*/  F2FP.F16.F32.PACK_AB R40, R97, R96 ;  /* 0x000000606128723e */ /* 0x000fc400000000ff */
[----:B------:R-:W-:Y:S01]  /*10880*/  F2FP.F16.F32.PACK_AB R104, R105, R104 ;  /* 0x000000686968723e */ /* 0x000fe200000000ff */
[----:B------:R-:W-:Y:S01]  /*10890*/  STSM.16.M88.4 [R80], R36 ;  /* 0x0000002450007844 */ /* 0x000fe20000000200 */
[----:B------:R-:W-:Y:S02]  /*108a0*/  F2FP.F16.F32.PACK_AB R112, R113, R112 ;  /* 0x000000707170723e */ /* 0x000fe400000000ff */
[----:B------:R-:W-:Y:S01]  /*108b0*/  MOV R84, R84 ;  /* 0x0000005400547202 */ /* 0x000fe20000000f00 */
[----:B------:R3:W-:Y:S01]  /*108c0*/  STSM.16.M88.4 [R0], R40 ;  /* 0x0000002800007844 */ /* 0x0007e20000000200 */
        /* <DEDUP_REMOVED lines=18> */
[----:B------:R-:W-:-:S02]  /*109f0*/  ISETP.NE.U32.AND P0, PT, RZ, UR4, PT ;  /* 0x00000004ff007c0c */ /* 0x000fc4000bf05070 */
[----:B0-----:R-:W-:Y:S02]  /*10a00*/  IADD3 R6, P1, R204, UR4, RZ ;  /* 0x00000004cc067c10 */ /* 0x001fe4000ff3e0ff */
        /* <DEDUP_REMOVED lines=10> */
[----:B------:R-:W-:Y:S01]  /*10ab0*/  STSM.16.M88.4 [R20], R136 ;  /* 0x0000008814007844 */ /* 0x000fe20000000200 */
[----:B------:R-:W-:Y:S02]  /*10ac0*/  F2FP.F16.F32.PACK_AB R146, R149, R148 ;  /* 0x000000949592723e */ /* 0x000fe400000000ff */
[----:B------:R-:W-:Y:S02]  /*10ad0*/  F2FP.F16.F32.PACK_AB R147, R151, R150 ;  /* 0x000000969793723e */ /* 0x000fe400000000ff */
[----:B------:R-:W-:-:S02]  /*10ae0*/  ISETP.NE.AND.EX P0, PT, RZ, UR5, PT, P0 ;  /* 0x00000005ff007c0c */ /* 0x000fc4000bf05300 */
[----:B------:R-:W-:Y:S01]  /*10af0*/  IADD3.X R7, R205, UR5, RZ, P1, !PT ;  /* 0x00000005cd077c10 */ /* 0x000fe20008ffe4ff */
[----:B------:R-:W-:Y:S01]  /*10b00*/  ULDC.64 UR4, c[0x0][0xc08] ;  /* 0x0003020000047ab9 */ /* 0x000fe20000000a00 */
[----:B------:R0:W-:Y:S01]  /*10b10*/  STSM.16.M88.4 [R48], R144 ;  /* 0x0000009030007844 */ /* 0x0001e20000000200 */
[----:B------:R-:W-:Y:S01]  /*10b20*/  BAR.SYNC.DEFER_BLOCKING 0x1, 0x100 ;  /* 0x0044000000007b1d */ /* 0x000fe20000010000 */
[----:B------:R-:W-:Y:S02]  /*10b30*/  ISETP.NE.U32.AND P6, PT, RZ, UR4, PT ;  /* 0x00000004ff007c0c */ /* 0x000fe4000bfc5070 */
[----:B--2---:R-:W-:Y:S02]  /*10b40*/  MOV R24, RZ ;  /* 0x000000ff00187202 */ /* 0x004fe40000000f00 */
[----:B------:R-:W-:-:S13]  /*10b50*/  ISETP.NE.AND.EX P6, PT, RZ, UR5, PT, P6 ;  /* 0x00000005ff007c0c */ /* 0x000fda000bfc5360 */
[----:B------:R-:W-:Y:S01]  /*10b60*/  @P6 IADD3 R204, P4, R204, UR4, RZ ;  /* 0x00000004cccc6c10 */ /* 0x000fe2000ff9e0ff */
[----:B------:R-:W-:Y:S02]  /*10b70*/  ULDC UR4, c[0x0][0xa88] ;  /* 0x0002a20000047ab9 */ /* 0x000fe40000000800 */
[----:B---3--:R-:W-:Y:S01]  /*10b80*/  IMAD.U32 R0, RZ, RZ, UR4 ;  /* 0x00000004ff007e24 */ /* 0x008fe2000f8e00ff */
        /* <DEDUP_REMOVED lines=35> */
[----:B0-----:R-:W-:Y:S02]  /*10dc0*/  LOP3.LUT R48, R49, 0x380, RZ, 0xc0, !PT ;  /* 0x0000038031307812 */ /* 0x001fe400078ec0ff */
        /* <DEDUP_REMOVED lines=14> */
[----:B--2---:R-:W-:Y:S06]  /*10eb0*/  @P6 BRA `(.L_x_8225) ;  /* 0x0000000000106947 */ /* 0x004fec0003800000 */
[----:B------:R-:W-:Y:S05]  /*10ec0*/  @!P0 BRA `(.L_x_8225) ;  /* 0x00000000000c8947 */ /* 0x000fea0003800000 */
[----:B------:R-:W2:Y:S04]  /*10ed0*/  LDG.E R11, desc[UR40][R6.64] ;  /* 0x00000028060b7981 */ /* 0x000ea8000c1e1900 */
[----:B-----5:R-:W2:Y:S02]  /*10ee0*/  LDG.E R0, desc[UR40][R6.64+0x4] ;  /* 0x0000042806007981 */ /* 0x020ea4000c1e1900 */
[----:B--2---:R-:W-:-:S07]  /*10ef0*/  IMAD.IADD R0, R0, 0x1, -R11 ;  /* 0x0000000100007824 */ /* 0x004fce00078e0a0b */
.L_x_8225:
        /* <DEDUP_REMOVED lines=26> */
[----:B------:R-:W-:-:S02]  /*110a0*/  LOP3.LUT R6, R15, R4, RZ, 0x3c, !PT ;  /* 0x000000040f067212 */ /* 0x000fc400078e3cff */
        /* <DEDUP_REMOVED lines=9> */
[----:B------:R-:W-:-:S02]  /*11140*/  MOV R7, R5 ;  /* 0x0000000500077202 */ /* 0x000fc40000000f00 */
[----:B------:R-:W-:Y:S02]  /*11150*/  LOP3.LUT R76, R4, R11, RZ, 0x3c, !PT ;  /* 0x0000000b044c7212 */ /* 0x000fe400078e3cff */
[----:B------:R-:W-:Y:S02]  /*11160*/  SHF.R.S32.HI R80, RZ, 0x1f, R203 ;  /* 0x0000001fff507819 */ /* 0x000fe400000114cb */
[----:B------:R-:W-:Y:S02]  /*11170*/  SEL R83, R206, RZ, !P0 ;  /* 0x000000ffce537207 */ /* 0x000fe40004000000 */
[----:B------:R-:W-:Y:S02]  /*11180*/  SEL R217, R217, RZ, !P0 ;  /* 0x000000ffd9d97207 */ /* 0x000fe40004000000 */
[----:B-----5:R-:W-:Y:S01]  /*11190*/  SHF.R.S32.HI R81, RZ, 0x1f, R24 ;  /* 0x0000001fff517819 */ /* 0x020fe20000011418 */
[----:B------:R-:W-:Y:S06]  /*111a0*/  @P5 BRA `(.L_x_8226) ;  /* 0x0000000000b85947 */ /* 0x000fec0003800000 */
[----:B------:R-:W0:Y:S01]  /*111b0*/  LDC R35, c[0x0][0xbe8] ;  /* 0x0002fa00ff237b82 */ /* 0x000e220000000800 */
[----:B------:R-:W-:Y:S01]  /*111c0*/  ULDC.64 UR4, c[0x0][0xb90] ;  /* 0x0002e40000047ab9 */ /* 0x000fe20000000a00 */
[----:B------:R-:W-:Y:S02]  /*111d0*/  IMAD.IADD R20, R202, 0x1, R195 ;  /* 0x00000001ca147824 */ /* 0x000fe400078e02c3 */
[----:B------:R-:W-:Y:S02]  /*111e0*/  IMAD R10, R80, UR4, RZ ;  /* 0x00000004500a7c24 */ /* 0x000fe4000f8e02ff */
[----:B------:R-:W-:Y:S02]  /*111f0*/  IMAD.MOV.U32 R4, RZ, RZ, R24 ;  /* 0x000000ffff047224 */ /* 0x000fe400078e0018 */
[----:B------:R-:W-:Y:S02]  /*11200*/  IMAD R15, R203, UR5, R10 ;  /* 0x00000005cb0f7c24 */ /* 0x000fe4000f8e020a */
[----:B------:R-:W-:-:S02]  /*11210*/  IMAD.MOV.U32 R5, RZ, RZ, R81 ;  /* 0x000000ffff057224 */ /* 0x000fc400078e0051 */
[----:B------:R-:W-:Y:S02]  /*11220*/  IMAD.IADD R30, R190, 0x1, R195 ;  /* 0x00000001be1e7824 */ /* 0x000fe400078e02c3 */
[----:B------:R-:W-:Y:S01]  /*11230*/  IMAD.WIDE.U32 R4, R203, UR4, R4 ;  /* 0x00000004cb047c25 */ /* 0x000fe2000f8e0004 */
[----:B------:R-:W-:-:S03]  /*11240*/  ULDC.64 UR4, c[0x0][0xb98] ;  /* 0x0002e60000047ab9 */ /* 0x000fc60000000a00 */
[----:B------:R-:W-:Y:S02]  /*11250*/  IMAD.IADD R5, R5, 0x1, R15 ;  /* 0x0000000105057824 */ /* 0x000fe400078e020f */
        /* <DEDUP_REMOVED lines=21> */
[----:B------:R-:W-:-:S03]  /*113b0*/  ULDC.64 UR4, c[0x0][0xb50] ;  /* 0x0002d40000047ab9 */ /* 0x000fc60000000a00 */
[----:B------:R-:W-:Y:S01]  /*113c0*/  IMAD.IADD R5, R5, 0x1, R15 ;  /* 0x0000000105057824 */ /* 0x000fe200078e020f */
[----:B------:R-:W-:-:S04]  /*113d0*/  LEA R15, P0, R4, UR4, 0x2 ;  /* 0x00000004040f7c11 */ /* 0x000fc8000f8010ff */
[----:B------:R-:W-:Y:S01]  /*113e0*/  LEA.HI.X R20, R4, UR5, R5, 0x2, P0 ;  /* 0x0000000504147c11 */ /* 0x000fe200080f1405 */
[----:B------:R-:W-:Y:S01]  /*113f0*/  SHFL.IDX PT, R10, R15, 0x1, 0x1c1f ;  /* 0x003c1f000f0a7f89 */ /* 0x000fe200000e0000 */
[----:B------:R-:W-:Y:S01]  /*11400*/  ISETP.NE.AND P0, PT, R189, R14, PT ;  /* 0x0000000ebd00720c */ /* 0x000fe20003f05270 */
[C---:B------:R-:W-:Y:S02]  /*11410*/  VIADD R14, R30.reuse, 0x8 ;  /* 0x000000081e0e7836 */ /* 0x040fe40000000000 */
[----:B------:R-:W-:Y:S01]  /*11420*/  SHFL.IDX PT, R4, R15, RZ, 0x1c1f ;  /* 0x001c1fff0f047589 */ /* 0x000fe200000e0000 */
[-C--:B------:R-:W-:Y:S02]  /*11430*/  ISETP.GE.OR P1, PT, R30, R35.reuse, P0 ;  /* 0x000000231e00720c */ /* 0x080fe40000726670 */
[----:B------:R-:W-:Y:S01]  /*11440*/  ISETP.GE.OR P0, PT, R14, R35, P0 ;  /* 0x000000230e00720c */ /* 0x000fe20000706670 */
[----:B------:R-:W0:Y:S04]  /*11450*/  SHFL.IDX PT, R5, R20, RZ, 0x1c1f ;  /* 0x001c1fff14057589 */ /* 0x000e2800000e0000 */
[----:B------:R-:W2:Y:S06]  /*11460*/  SHFL.IDX PT, R11, R20, 0x1, 0x1c1f ;  /* 0x003c1f00140b7f89 */ /* 0x000eac00000e0000 */
[----:B0-----:R0:W-:Y:S04]  /*11470*/  @!P1 ST.E desc[UR40][R4.64], R21 ;  /* 0x0000001504009985 */ /* 0x0011e8000c101928 */
[----:B--2---:R0:W-:Y:S02]  /*11480*/  @!P0 ST.E desc[UR40][R10.64], R3 ;  /* 0x000000030a008985 */ /* 0x0041e4000c101928 */
.L_x_8226:
[----:B------:R-:W2:Y:S01]  /*11490*/  LDC R85, c[0x0][0xbe8] ;  /* 0x0002fa00ff557b82 */ /* 0x000ea20000000800 */
[----:B------:R-:W-:Y:S01]  /*114a0*/  ULDC.64 UR4, c[0x0][0xaa0] ;  /* 0x0002a80000047ab9 */ /* 0x000fe20000000a00 */
[----:B0-----:R-:W5:Y:S01]  /*114b0*/  LD.E.128 R4, desc[UR40][R6.64] ;  /* 0x0000002806047980 */ /* 0x001f62000c101d00 */
[----:B------:R-:W-:-:S03]  /*114c0*/  IMAD R3, R81, UR4, RZ ;  /* 0x0000000451037c24 */ /* 0x000fc6000f8e02ff */
[----:B------:R-:W5:Y:S02]  /*114d0*/  LD.E.128 R8, desc[UR40][R8.64] ;  /* 0x0000002808087980 */ /* 0x000f64000c101d00 */
[----:B------:R-:W0:Y:S02]  /*114e0*/  LDC R88, c[0x0][0xac8] ;  /* 0x0002b200ff587b82 */ /* 0x000e240000000800 */
        /* <DEDUP_REMOVED lines=26> */
[----:B------:R-:W-:Y:S01]  /*11690*/  IMAD.IADD R82, R195, 0x1, R24 ;  /* 0x00000001c3527824 */ /* 0x000fe200078e0218 */
[----:B0-----:R-:W-:Y:S01]  /*116a0*/  ISETP.GE.AND P0, PT, R211, R88, PT ;  /* 0x00000058d300720c */ /* 0x001fe20003f06270 */
        /* <DEDUP_REMOVED lines=27> */
[----:B------:R-:W-:Y:S01]  /*11860*/  IMAD R81, R85, R81, R82 ;  /* 0x0000005155517224 */ /* 0x000fe200078e0252 */
[----:B------:R-:W-:Y:S01]  /*11870*/  SHF.L.U32 R83, R80, 0x2, RZ ;  /* 0x0000000250537819 */ /* 0x000fe200000006ff */
[----:B------:R-:W-:Y:S01]  /*11880*/  IMAD.IADD R195, R216, 0x1, R195 ;  /* 0x00000001d8c37824 */ /* 0x000fe200078e02c3 */
[----:B------:R-:W-:Y:S01]  /*11890*/  SEL R80, RZ, 0xffffffff, P0 ;  /* 0xffffffffff507807 */ /* 0x000fe20000000000 */
[----:B------:R-:W-:Y:S01]  /*118a0*/  VIADD R0, R2, 0x28c20 ;  /* 0x00028c2002007836 */ /* 0x000fe20000000000 */
[----:B------:R-:W-:-:S02]  /*118b0*/  ISETP.GE.AND P0, PT, R208, R88, PT ;  /* 0x00000058d000720c */ /* 0x000fc40003f06270 */
[----:B------:R-:W-:Y:S02]  /*118c0*/  SHF.R.S32.HI R82, RZ, 0x1f, R3 ;  /* 0x0000001fff527819 */ /* 0x000fe40000011403 */
[----:B------:R-:W-:Y:S01]  /*118d0*/  LOP3.LUT R24, R83, 0x4, R24, 0xe2, !PT ;  /* 0x0000000453187812 */ /* 0x000fe200078ee218 */
[----:B------:R-:W-:Y:S01]  /*118e0*/  IMAD.SHL.U32 R83, R80, 0x8, RZ ;  /* 0x0000000850537824 */ /* 0x000fe200078e00ff */
[----:B------:R-:W-:Y:S01]  /*118f0*/  SEL R80, RZ, 0xffffffff, P0 ;  /* 0xffffffffff507807 */ /* 0x000fe20000000000 */
[----:B------:R-:W-:Y:S01]  /*11900*/  IMAD R82, R82, UR4, RZ ;  /* 0x0000000452527c24 */ /* 0x000fe2000f8e02ff */
[----:B------:R-:W-:Y:S02]  /*11910*/  ISETP.GE.AND P0, PT, R207, R88, PT ;  /* 0x00000058cf00720c */ /* 0x000fe40003f06270 */
[----:B------:R-:W-:Y:S01]  /*11920*/  LOP3.LUT R24, R83, 0x8, R24, 0xe2, !PT ;  /* 0x0000000853187812 */ /* 0x000fe200078ee218 */
[----:B------:R-:W-:Y:S01]  /*11930*/  IMAD.SHL.U32 R87, R80, 0x10, RZ ;  /* 0x0000001050577824 */ /* 0x000fe200078e00ff */
[----:B------:R-:W-:Y:S01]  /*11940*/  SHF.R.S32.HI R80, RZ, 0x1f, R81 ;  /* 0x0000001fff507819 */ /* 0x000fe20000011451 */
[----:B------:R-:W-:Y:S01]  /*11950*/  IMAD R83, R3, UR5, R82 ;  /* 0x0000000503537c24 */ /* 0x000fe2000f8e0252 */
[----:B------:R-:W-:Y:S01]  /*11960*/  ULDC.64 UR4, c[0x0][0xad8] ;  /* 0x0002b60000047ab9 */ /* 0x000fe20000000a00 */
[----:B------:R-:W-:-:S02]  /*11970*/  SEL R3, RZ, 0xffffffff, P0 ;  /* 0xffffffffff037807 */ /* 0x000fc40000000000 */
[----:B------:R-:W-:Y:S01]  /*11980*/  IMAD.IADD R21, R21, 0x1, R83 ;  /* 0x0000000115157824 */ /* 0x000fe200078e0253 */
[----:B------:R-:W-:Y:S01]  /*11990*/  ISETP.GE.AND P1, PT, R195, R91, PT ;  /* 0x0000005bc300720c */ /* 0x000fe20003f26270 */
[----:B------:R-:W-:Y:S01]  /*119a0*/  IMAD R80, R80, UR4, RZ ;  /* 0x0000000450507c24 */ /* 0x000fe2000f8e02ff */
[----:B------:R-:W-:Y:S01]  /*119b0*/  LOP3.LUT R24, R87, 0x10, R24, 0xe2, !PT ;  /* 0x0000001057187812 */ /* 0x000fe200078ee218 */
[----:B------:R-:W-:Y:S01]  /*119c0*/  IMAD.WIDE.U32 R20, R81, UR4, R20 ;  /* 0x0000000451147c25 */ /* 0x000fe2000f8e0014 */
[----:B------:R-:W-:Y:S02]  /*119d0*/  ISETP.GE.AND P0, PT, R221, R88, PT ;  /* 0x00000058dd00720c */ /* 0x000fe40003f06270 */
[----:B------:R-:W-:Y:S01]  /*119e0*/  PRMT R0, RZ, 0x654, R0 ;  /* 0x00000654ff007816 */ /* 0x000fe20000000000 */
[----:B------:R-:W-:Y:S01]  /*119f0*/  IMAD R83, R81, UR5, R80 ;  /* 0x0000000551537c24 */ /* 0x000fe2000f8e0250 */
[----:B------:R-:W-:Y:S01]  /*11a00*/  ULDC.64 UR4, c[0x0][0xa80] ;  /* 0x0002a00000047ab9 */ /* 0x000fe20000000a00 */
[----:B------:R-:W-:Y:S01]  /*11a10*/  IMAD.SHL.U32 R3, R3, 0x20, RZ ;  /* 0x0000002003037824 */ /* 0x000fe200078e00ff */
[----:B------:R-:W-:Y:S01]  /*11a20*/  LEA R89, P2, R20, UR4, 0x1 ;  /* 0x0000000414597c11 */ /* 0x000fe2000f8408ff */
[----:B------:R-:W-:Y:S01]  /*11a30*/  IMAD.IADD R21, R21, 0x1, R83 ;  /* 0x0000000115157824 */ /* 0x000fe200078e0253 */
[----:B0-----:R0:W-:Y:S01]  /*11a40*/  SYNCS.ARRIVE.TRANS64.RED.A1T0 RZ, [R0+URZ], RZ ;  /* 0x000000ff00ff79a7 */ /* 0x0011e2000810043f */
[----:B------:R-:W-:-:S02]  /*11a50*/  SHF.R.S32.HI R92, RZ, 0x1f, R208 ;  /* 0x0000001fff5c7819 */ /* 0x000fc400000114d0 */
[----:B------:R-:W-:Y:S01]  /*11a60*/  LOP3.LUT R24, R3, 0x20, R24, 0xe2, !PT ;  /* 0x0000002003187812 */ /* 0x000fe200078ee218 */
[----:B------:R0:W2:Y:S01]  /*11a70*/  SHFL.IDX PT, R80, R89, RZ, 0x181f ;  /* 0x00181fff59507589 */ /* 0x0000a200000e0000 */
[----:B------:R-:W-:Y:S02]  /*11a80*/  SEL R3, RZ, 0x40, P0 ;  /* 0x00000040ff037807 */ /* 0x000fe40000000000 */
[----:B------:R-:W-:Y:S02]  /*11a90*/  ISETP.GE.AND P0, PT, R220, R88, PT ;  /* 0x00000058dc00720c */ /* 0x000fe40003f06270 */
[----:B------:R-:W-:Y:S02]  /*11aa0*/  LEA.HI.X R90, R20, UR5, R21, 0x1, P2 ;  /* 0x00000005145a7c11 */ /* 0x000fe400090f0c15 */
[----:B------:R-:W-:Y:S02]  /*11ab0*/  LOP3.LUT R3, R24, R3, RZ, 0xfc, !PT ;  /* 0x0000000318037212 */ /* 0x000fe400078efcff */
[----:B------:R-:W-:Y:S01]  /*11ac0*/  SEL R24, RZ, 0x80, P0 ;  /* 0x00000080ff187807 */ /* 0x000fe20000000000 */
[----:B------:R0:W3:Y:S01]  /*11ad0*/  SHFL.IDX PT, R81, R90, RZ, 0x181f ;  /* 0x00181fff5a517589 */ /* 0x0000e200000e0000 */
[----:B------:R-:W-:-:S02]  /*11ae0*/  SHF.R.S32.HI R93, RZ, 0x1f, R209 ;  /* 0x0000001fff5d7819 */ /* 0x000fc400000114d1 */
[----:B------:R-:W-:Y:S02]  /*11af0*/  LOP3.LUT R24, R3, R24, RZ, 0xfc, !PT ;  /* 0x0000001803187212 */ /* 0x000fe400078efcff */
[----:B------:R-:W-:Y:S02]  /*11b00*/  SHF.R.S32.HI R94, RZ, 0x1f, R210 ;  /* 0x0000001fff5e7819 */ /* 0x000fe400000114d2 */
[----:B------:R-:W-:Y:S01]  /*11b10*/  SHF.R.S32.HI R95, RZ, 0x1f, R211 ;  /* 0x0000001fff5f7819 */ /* 0x000fe200000114d3 */
[----:B0-----:R-:W-:Y:S06]  /*11b20*/  @P1 BRA `(.L_x_8228) ;  /* 0x00000000007c1947 */ /* 0x001fec0003800000 */
[-C--:B------:R-:W-:Y:S02]  /*11b30*/  ISETP.GE.AND P1, PT, R211, R88.reuse, PT ;  /* 0x00000058d300720c */ /* 0x080fe40003f26270 */
[-C--:B------:R-:W-:Y:S02]  /*11b40*/  ISETP.GE.AND P0, PT, R192, R88.reuse, PT ;  /* 0x00000058c000720c */ /* 0x080fe40003f06270 */
[-C--:B------:R-:W-:Y:S02]  /*11b50*/  ISETP.GE.AND P5, PT, R210, R88.reuse, PT ;  /* 0x00000058d200720c */ /* 0x080fe40003fa6270 */
[----:B------:R-:W-:-:S07]  /*11b60*/  ISETP.GE.AND P3, PT, R209, R88, PT ;  /* 0x00000058d100720c */ /* 0x000fce0003f66270 */
[C---:B--2---:R-:W-:Y:S02]  /*11b70*/  @!P1 LEA R82, P2, R211.reuse, R80, 0x1 ;  /* 0x00000050d3529211 */ /* 0x044fe400078408ff */
        /* <DEDUP_REMOVED lines=26> */
.L_x_8228:
[----:B------:R-:W-:Y:S05]  /*11d20*/  BSYNC B1 ;  /* 0x0000000000017941 */ /* 0x000fea0003800000 */
.L_x_8227:
        /* <DEDUP_REMOVED lines=11> */
[CC--:B0-----:R-:W-:Y:S02]  /*11de0*/  @!P5 LEA R12, P4, R211.reuse, R6.reuse, 0x1 ;  /* 0x00000006d30cd211 */ /* 0x0c1fe400078808ff */
        /* <DEDUP_REMOVED lines=26> */
.L_x_8224:
[----:B------:R-:W-:Y:S01]  /*11f90*/  ULDC.64 UR4, c[0x0][0xc00] ;  /* 0x0003000000047ab9 */ /* 0x000fe20000000a00 */
[----:B------:R-:W-:Y:S01]  /*11fa0*/  IMAD.MOV.U32 R3, RZ, RZ, RZ ;  /* 0x000000ffff037224 */ /* 0x000fe200078e00ff */
[----:B------:R-:W-:Y:S01]  /*11fb0*/  ISETP.NE.U32.AND P0, PT, RZ, UR4, PT ;  /* 0x00000004ff007c0c */ /* 0x000fe2000bf05070 */
[----:B------:R-:W3:Y:S01]  /*11fc0*/  S2R R6, SR_TID.X ;  /* 0x0000000000067919 */ /* 0x000ee20000002100 */
[----:B------:R-:W-:Y:S01]  /*11fd0*/  IADD3 R4, P1, R204, UR4, RZ ;  /* 0x00000004cc047c10 */ /* 0x000fe2000ff3e0ff */
[----:B------:R-:W4:Y:S01]  /*11fe0*/  LDC R21, c[0x0][0xbe8] ;  /* 0x0002fa00ff157b82 */ /* 0x000f220000000800 */
        /* <DEDUP_REMOVED lines=9> */
[----:B------:R-:W-:Y:S01]  /*12080*/  @P1 IADD3.X R205, R205, UR5, RZ, P2, !PT ;  /* 0x00000005cdcd1c10 */ /* 0x000fe200097fe4ff */
[----:B---3--:R-:W-:-:S04]  /*12090*/  VIADD R6, R6, 0xffffff80 ;  /* 0xffffff8006067836 */ /* 0x008fc80000000000 */
[----:B------:R0:W5:Y:S01]  /*120a0*/  @P1 LDG.E R0, desc[UR40][R204.64] ;  /* 0x00000028cc001981 */ /* 0x000162000c1e1900 */
[----:B------:R-:W-:Y:S01]  /*120b0*/  ISETP.GE.AND P2, PT, R6, 0x40, PT ;  /* 0x000000400600780c */ /* 0x000fe20003f46270 */
[----:B------:R-:W-:-:S12]  /*120c0*/  @P1 BRA `(.L_x_8230) ;  /* 0x0000000000101947 */ /* 0x000fd80003800000 */
[----:B------:R-:W-:Y:S05]  /*120d0*/  @!P0 BRA `(.L_x_8230) ;  /* 0x00000000000c8947 */ /* 0x000fea0003800000 */
[----:B------:R-:W3:Y:S04]  /*120e0*/  LDG.E R7, desc[UR40][R4.64] ;  /* 0x0000002804077981 */ /* 0x000ee8000c1e1900 */
[----:B-----5:R-:W3:Y:S02]  /*120f0*/  LDG.E R0, desc[UR40][R4.64+0x4] ;  /* 0x0000042804007981 */ /* 0x020ee4000c1e1900 */
[----:B---3--:R-:W-:-:S07]  /*12100*/  IMAD.IADD R0, R0, 0x1, -R7 ;  /* 0x0000000100007824 */ /* 0x008fce00078e0a07 */
.L_x_8230:
[----:B------:R-:W-:Y:S01]  /*12110*/  BSSY B1, `(.L_x_8231) ;  /* 0x000002d000017945 */ /* 0x000fe20003800000 */
[----:B------:R-:W-:Y:S02]  /*12120*/  SHF.R.S32.HI R12, RZ, 0x1f, R203 ;  /* 0x0000001fff0c7819 */ /* 0x000fe400000114cb */
[----:B------:R-:W-:Y:S02]  /*12130*/  SEL R13, R206, RZ, !P0 ;  /* 0x000000ffce0d7207 */ /* 0x000fe40004000000 */
[----:B------:R-:W-:Y:S02]  /*12140*/  SEL R217, R217, RZ, !P0 ;  /* 0x000000ffd9d97207 */ /* 0x000fe40004000000 */
[----:B-----5:R-:W-:Y:S01]  /*12150*/  SHF.R.S32.HI R10, RZ, 0x1f, R3 ;  /* 0x0000001fff0a7819 */ /* 0x020fe20000011403 */
[----:B------:R-:W-:Y:S06]  /*12160*/  @P2 BRA `(.L_x_8232) ;  /* 0x00000000009c2947 */ /* 0x000fec0003800000 */
[----:B------:R-:W3:Y:S01]  /*12170*/  S2R R6, SR_TID.X ;  /* 0x0000000000067919 */ /* 0x000ee20000002100 */
[----:B------:R-:W0:Y:S02]  /*12180*/  LDC R14, c[0x0][0xbe8] ;  /* 0x0002fa00ff0e7b82 */ /* 0x000e240000000800 */
[----:B0-----:R-:W-:Y:S01]  /*12190*/  IMAD R4, R0, R14, RZ ;  /* 0x0000000e00047224 */ /* 0x001fe200078e02ff */
[----:B---3--:R-:W-:-:S04]  /*121a0*/  IADD3 R11, R195, -0x80, R6 ;  /* 0xffffff80c30b7810 */ /* 0x008fc80007ffe006 */
        /* <DEDUP_REMOVED lines=13> */
[----:B------:R-:W3:Y:S01]  /*12280*/  @P0 LDC R15, c[0x0][0xbf0] ;  /* 0x0002fc00ff0f0b82 */ /* 0x000ee20000000800 */
[----:B------:R-:W-:-:S04]  /*12290*/  IMAD.WIDE.U32 R4, R13, UR4, R4 ;  /* 0x000000040d047c25 */ /* 0x000fc8000f8e0004 */
[----:B0-----:R-:W-:-:S05]  /*122a0*/  @P0 IMAD.HI.U32 R6, R11, R6, RZ ;  /* 0x000000060b060227 */ /* 0x001fca00078e00ff */
[----:B---3--:R-:W-:Y:S01]  /*122b0*/  @P0 SHF.R.U32.HI R7, RZ, R15, R6 ;  /* 0x0000000fff070219 */ /* 0x008fe20000011606 */
        /* <DEDUP_REMOVED lines=18> */
.L_x_8232:
[----:B------:R-:W-:Y:S05]  /*123e0*/  BSYNC B1 ;  /* 0x0000000000017941 */ /* 0x000fea0003800000 */
.L_x_8231:
        /* <DEDUP_REMOVED lines=26> */
[----:B------:R-:W-:Y:S01]  /*12590*/  IMAD.IADD R8, R195, 0x1, R6 ;  /* 0x00000001c3087824 */ /* 0x000fe200078e0206 */
        /* <DEDUP_REMOVED lines=14> */
[----:B------:R-:W-:Y:S01]  /*12680*/  IMAD.IADD R30, R216, 0x1, R195 ;  /* 0x00000001d81e7824 */ /* 0x000fe200078e02c3 */
        /* <DEDUP_REMOVED lines=42> */
[CC--:B--2---:R-:W-:Y:S02]  /*12930*/  @!P2 LEA R8, P0, R211.reuse, R6.reuse, 0x1 ;  /* 0x00000006d308a211 */ /* 0x0c4fe400078008ff */
        /* <DEDUP_REMOVED lines=26> */
.L_x_8234:
[----:B------:R-:W-:Y:S05]  /*12ae0*/  BSYNC B1 ;  /* 0x0000000000017941 */ /* 0x000fea0003800000 */
.L_x_8233:
        /* <DEDUP_REMOVED lines=36> */
.L_x_8229:
[----:B------:R-:W-:Y:S05]  /*12d30*/  BSYNC B0 ;  /* 0x0000000000007941 */ /* 0x000fea0003800000 */
.L_x_8223:
[----:B------:R-:W-:Y:S02]  /*12d40*/  ULDC UR4, c[0x0][0xc3c] ;  /* 0x00030f0000047ab9 */ /* 0x000fe40000000800 */
[----:B------:R-:W-:-:S13]  /*12d50*/  ISETP.GE.AND P0, PT, R27, UR4, PT ;  /* 0x000000041b007c0c */ /* 0x000fda000bf06270 */
[----:B------:R-:W-:Y:S05]  /*12d60*/  @!P0 BRA `(.L_x_8235) ;  /* 0xfffffee400208947 */ /* 0x000fea000383ffff */
[----:B------:R-:W-:Y:S05]  /*12d70*/  BRA `(.L_x_8097) ;  /* 0x0000008c00e07947 */ /* 0x000fea0003800000 */
.L_x_8095:
        /* <DEDUP_REMOVED lines=18> */
.L_x_8236:
        /* <DEDUP_REMOVED lines=41> */
.L_x_8242:
        /* <DEDUP_REMOVED lines=12> */
.L_x_8241:
[----:B------:R-:W-:Y:S05]  /*131f0*/  BSYNC B0 ;  /* 0x0000000000007941 */ /* 0x000fea0003800000 */
.L_x_8240:
        /* <DEDUP_REMOVED lines=21> */
.L_x_8238:
        /* <DEDUP_REMOVED lines=20> */
.L_x_8243:
[----:B-12---:R-:W-:Y:S01]  /*13490*/  IMAD.MOV R5, RZ, RZ, -R3 ;  /* 0x000000ffff057224 */ /* 0x006fe200078e0a03 */
[----:B------:R-:W-:Y:S01]  /*134a0*/  IABS R7, R9 ;  /* 0x0000000900077213 */ /* 0x000fe20000000000 */
        /* <DEDUP_REMOVED lines=23> */
[----:B------:R-:W-:Y:S02]  /*13620*/  VIADDMNMX R11, R10, UR5, R11, PT ;  /* 0x000000050a0b7c46 */ /* 0x000fe4000b80010b */
[----:B------:R-:W-:Y:S02]  /*13630*/  IADD3 R5, R8, R5, RZ ;  /* 0x0000000508057210 */ /* 0x000fe40007ffe0ff */
        /* <DEDUP_REMOVED lines=29> */
.L_x_8239:
[----:B------:R-:W-:Y:S02]  /*13810*/  IMAD.MOV.U32 R17, RZ, RZ, RZ ;  /* 0x000000ffff117224 */ /* 0x000fe400078e00ff */
[----:B------:R-:W-:Y:S02]  /*13820*/  IMAD.U32 R16, RZ, RZ, UR6 ;  /* 0x00000006ff107e24 */ /* 0x000fe4000f8e00ff */
[----:B------:R-:W-:-:S07]  /*13830*/  IMAD.MOV.U32 R18, RZ, RZ, RZ ;  /* 0x000000ffff127224 */ /* 0x000fce00078e00ff */
.L_x_8244:
[----:B------:R-:W-:-:S13]  /*13840*/  ISETP.NE.AND P0, PT, R0, RZ, PT ;  /* 0x000000ff0000720c */ /* 0x000fda0003f05270 */
[----:B------:R-:W1:Y:S01]  /*13850*/  @!P0 S2R R3, SR_CgaCtaId ;  /* 0x0000000000038919 */ /* 0x000e620000008800 */
[----:B------:R-:W-:-:S04]  /*13860*/  @!P0 MOV R0, 0x400 ;  /* 0x0000040000008802 */ /* 0x000fc80000000f00 */
[----:B-1----:R-:W-:-:S05]  /*13870*/  @!P0 LEA R0, R3, R0, 0x18 ;  /* 0x0000000003008211 */ /* 0x002fca00078ec0ff */
[----:B------:R1:W-:Y:S01]  /*13880*/  @!P0 STS.128 [R0+0x28cd0], R16 ;  /* 0x028cd01000008388 */ /* 0x0003e20000000c00 */
[----:B------:R-:W-:Y:S06]  /*13890*/  BAR.ARV 0x5, 0x180 ;  /* 0x0146000000007b1d */ /* 0x000fec0000002000 */
.L_x_8237:
        /* <DEDUP_REMOVED lines=25> */
[----:B------:R0:W-:Y:S04]  /*13a30*/  STL [R1+0x4], R3 ;  /* 0x0000040301007387 */ /* 0x0001e80000100800 */
[----:B------:R0:W-:Y:S04]  /*13a40*/  STL [R1+0x54], R2 ;  /* 0x0000540201007387 */ /* 0x0001e80000100800 */
[----:B------:R0:W-:Y:S04]  /*13a50*/  STL [R1+0x3c], RZ ;  /* 0x00003cff01007387 */ /* 0x0001e80000100800 */
[----:B------:R0:W-:Y:S04]  /*13a60*/  STL [R1+0x18], R0 ;  /* 0x0000180001007387 */ /* 0x0001e80000100800 */
[----:B------:R0:W-:Y:S04]  /*13a70*/  STL [R1+0x10], RZ ;  /* 0x000010ff01007387 */ /* 0x0001e80000100800 */
[----:B------:R0:W-:Y:S04]  /*13a80*/  STL [R1+0xc], RZ ;  /* 0x00000cff01007387 */ /* 0x0001e80000100800 */
[----:B------:R0:W-:Y:S02]  /*13a90*/  STL [R1+0x1c], R0 ;  /* 0x00001c0001007387 */ /* 0x0001e40000100800 */
.L_x_8409:
[----:B01----:R-:W0:Y:S02]  /*13aa0*/  LDC.64 R2, c[0x0][0xc88] ;  /* 0x00032200ff027b82 */ /* 0x003e240000000a00 */
[----:B0-----:R-:W-:-:S05]  /*13ab0*/  IMAD.WIDE R2, R19, 0x4, R2 ;  /* 0x0000000413027825 */ /* 0x001fca00078e0202 */
[----:B--2---:R0:W2:Y:S01]  /*13ac0*/  LDG.E R13, desc[UR40][R2.64] ;  /* 0x00000028020d7981 */ /* 0x0040a2000c1e1900 */
[----:B------:R-:W-:Y:S05]  /*13ad0*/  YIELD ;  /* 0x0000000000007946 */ /* 0x000fea0003800000 */
[----:B------:R-:W-:Y:S01]  /*13ae0*/  ULDC.64 UR4, c[0x0][0xa28] ;  /* 0x00028a0000047ab9 */ /* 0x000fe20000000a00 */
[----:B------:R-:W-:Y:S01]  /*13af0*/  IMAD.MOV.U32 R10, RZ, RZ, RZ ;  /* 0x000000ffff0a7224 */ /* 0x000fe200078e00ff */
[----:B------:R-:W-:Y:S01]  /*13b00*/  ISETP.NE.U32.AND P0, PT, RZ, UR4, PT ;  /* 0x00000004ff007c0c */ /* 0x000fe2000bf05070 */
[----:B------:R-:W-:Y:S01]  /*13b10*/  ULDC.64 UR10, c[0x0][0xa18] ;  /* 0x00028600000a7ab9 */ /* 0x000fe20000000a00 */
[----:B0-----:R-:W-:Y:S01]  /*13b20*/  CS2R R2, SRZ ;  /* 0x0000000000027805 */ /* 0x001fe2000001ff00 */
        /* <DEDUP_REMOVED lines=17> */
[C---:B------:R-:W-:Y:S02]  /*13c40*/  IADD3 R8, P5, R0.reuse, UR6, RZ ;  /* 0x0000000600087c10 */ /* 0x040fe4000ffbe0ff */
[----:B------:R-:W-:Y:S01]  /*13c50*/  ISETP.NE.AND.EX P3, PT, RZ, UR11, PT, P3 ;  /* 0x0000000bff007c0c */ /* 0x000fe2000bf65330 */
[----:B------:R-:W-:Y:S01]  /*13c60*/  STL [R1+0x20], R15 ;  /* 0x0000200f01007387 */ /* 0x000fe20000100800 */
[----:B------:R-:W-:Y:S02]  /*13c70*/  ISETP.NE.U32.AND P0, PT, RZ, UR6, PT ;  /* 0x00000006ff007c0c */ /* 0x000fe4000bf05070 */
[----:B-1----:R-:W-:-:S02]  /*13c80*/  IADD3 R4, P4, R0, UR4, RZ ;  /* 0x0000000400047c10 */ /* 0x002fc4000ff9e0ff */
[----:B------:R-:W-:Y:S02]  /*13c90*/  ISETP.NE.U32.AND P1, PT, RZ, UR8, PT ;  /* 0x00000008ff007c0c */ /* 0x000fe4000bf25070 */
[C---:B------:R-:W-:Y:S02]  /*13ca0*/  IADD3.X R5, R15.reuse, UR5, RZ, P4, !PT ;  /* 0x000000050f057c10 */ /* 0x040fe4000a7fe4ff */
[----:B0-----:R-:W-:Y:S01]  /*13cb0*/  IADD3 R6, P4, R0, UR8, RZ ;  /* 0x0000000800067c10 */ /* 0x001fe2000ff9e0ff */
[----:B------:R-:W-:Y:S01]  /*13cc0*/  ULDC UR4, c[0x0][0x288] ;  /* 0x0000a20000047ab9 */ /* 0x000fe20000000800 */
[----:B------:R-:W-:Y:S01]  /*13cd0*/  ISETP.NE.AND.EX P0, PT, RZ, UR7, PT, P0 ;  /* 0x00000007ff007c0c */ /* 0x000fe2000bf05300 */
[----:B------:R-:W2:Y:S01]  /*13ce0*/  @P2 LDG.E R10, desc[UR40][R4.64] ;  /* 0x00000028040a2981 */ /* 0x000ea2000c1e1900 */
[----:B------:R-:W-:Y:S02]  /*13cf0*/  IADD3.X R7, R15, UR9, RZ, P4, !PT ;  /* 0x000000090f077c10 */ /* 0x000fe4000a7fe4ff */
[----:B------:R-:W-:-:S02]  /*13d00*/  ISETP.NE.AND.EX P1, PT, RZ, UR9, PT, P1 ;  /* 0x00000009ff007c0c */ /* 0x000fc4000bf25310 */
[----:B------:R-:W-:-:S07]  /*13d10*/  IADD3.X R9, R15, UR7, RZ, P5, !PT ;  /* 0x000000070f097c10 */ /* 0x000fce000affe4ff */
[----:B------:R0:W5:Y:S04]  /*13d20*/  @P0 LDG.E R12, desc[UR40][R8.64] ;  /* 0x00000028080c0981 */ /* 0x000168000c1e1900 */
[----:B------:R0:W5:Y:S04]  /*13d30*/  @P1 LDG.E R3, desc[UR40][R6.64] ;  /* 0x0000002806031981 */ /* 0x000168000c1e1900 */
[----:B--2---:R1:W-:Y:S02]  /*13d40*/  STL [R1+0x34], R10 ;  /* 0x0000340a01007387 */ /* 0x0043e40000100800 */
[----:B-1----:R-:W-:Y:S01]  /*13d50*/  @P3 IADD3 R10, P4, R0, UR10, RZ ;  /* 0x0000000a000a3c10 */ /* 0x002fe2000ff9e0ff */
[----:B------:R-:W-:Y:S01]  /*13d60*/  IMAD.U32 R0, RZ, RZ, UR4 ;  /* 0x00000004ff007e24 */ /* 0x000fe2000f8e00ff */
[----:B------:R-:W-:-:S02]  /*13d70*/  ULDC.64 UR4, c[0x0][0x418] ;  /* 0x0001060000047ab9 */ /* 0x000fc40000000a00 */
[----:B------:R-:W-:-:S05]  /*13d80*/  @P3 IADD3.X R11, R15, UR11, RZ, P4, !PT ;  /* 0x0000000b0f0b3c10 */ /* 0x000fca000a7fe4ff */
        /* <DEDUP_REMOVED lines=10> */
[----:B-1----:R-:W-:Y:S02]  /*13e30*/  IMAD.U32 R0, RZ, RZ, UR5 ;  /* 0x00000005ff007e24 */ /* 0x002fe4000f8e00ff */
[----:B------:R-:W-:Y:S01]  /*13e40*/  IMAD.U32 R10, RZ, RZ, UR4 ;  /* 0x00000004ff0a7e24 */ /* 0x000fe2000f8e00ff */
[----:B0-----:R-:W-:Y:S06]  /*13e50*/  @P3 BRA `(.L_x_8246) ;  /* 0x0000000000143947 */ /* 0x001fec0003800000 */
[----:B------:R-:W-:Y:S05]  /*13e60*/  @!P2 BRA `(.L_x_8246) ;  /* 0x000000000010a947 */ /* 0x000fea0003800000 */
[----:B------:R-:W2:Y:S04]  /*13e70*/  LDG.E R11, desc[UR40][R4.64] ;  /* 0x00000028040b7981 */ /* 0x000ea8000c1e1900 */
[----:B------:R-:W2:Y:S02]  /*13e80*/  LDG.E R4, desc[UR40][R4.64+0x4] ;  /* 0x0000042804047981 */ /* 0x000ea4000c1e1900 */
[----:B--2--5:R-:W-:-:S05]  /*13e90*/  IADD3 R14, -R11, R4, RZ ;  /* 0x000000040b0e7210 */ /* 0x024fca0007ffe1ff */
[----:B------:R0:W-:Y:S02]  /*13ea0*/  STL [R1+0x38], R14 ;  /* 0x0000380e01007387 */ /* 0x0001e40000100800 */
.L_x_8246:
[----:B-----5:R-:W-:Y:S01]  /*13eb0*/  IMAD.IADD R4, R12, 0x1, R2 ;  /* 0x000000010c047824 */ /* 0x020fe200078e0202 */
[----:B------:R-:W-:Y:S01]  /*13ec0*/  ULDC.64 UR4, c[0x0][0xa20] ;  /* 0x0002880000047ab9 */ /* 0x000fe20000000a00 */
[----:B------:R1:W-:Y:S01]  /*13ed0*/  STL [R1+0x14], R13 ;  /* 0x0000140d01007387 */ /* 0x0003e20000100800 */
[----:B------:R-:W-:-:S03]  /*13ee0*/  ISETP.NE.U32.AND P2, PT, RZ, UR4, PT ;  /* 0x00000004ff007c0c */ /* 0x000fc6000bf45070 */
[----:B------:R1:W-:Y:S01]  /*13ef0*/  STL [R1+0x24], R4 ;  /* 0x0000240401007387 */ /* 0x0003e20000100800 */
[----:B------:R-:W-:-:S13]  /*13f00*/  ISETP.NE.AND.EX P2, PT, RZ, UR5, PT, P2 ;  /* 0x00000005ff007c0c */ /* 0x000fda000bf45320 */
[----:B-1----:R-:W-:Y:S05]  /*13f10*/  @!P2 BRA `(.L_x_8247) ;  /* 0x000000000014a947 */ /* 0x002fea0003800000 */
[----:B------:R-:W2:Y:S02]  /*13f20*/  LDL R4, [R1] ;  /* 0x0000000001047983 */ /* 0x000ea40000100800 */
[----:B--2---:R-:W-:-:S04]  /*13f30*/  IADD3 R10, P0, R4, UR4, RZ ;  /* 0x00000004040a7c10 */ /* 0x004fc8000ff1e0ff */
[----:B------:R-:W-:-:S05]  /*13f40*/  IADD3.X R11, R15, UR5, RZ, P0, !PT ;  /* 0x000000050f0b7c10 */ /* 0x000fca00087fe4ff */
[----:B------:R1:W5:Y:S01]  /*13f50*/  LDG.E R10, desc[UR40][R10.64] ;  /* 0x000000280a0a7981 */ /* 0x000362000c1e1900 */
[----:B------:R-:W-:Y:S05]  /*13f60*/  BRA `(.L_x_8248) ;  /* 0x0000000000107947 */ /* 0x000fea0003800000 */
.L_x_8247:
[----:B------:R-:W-:Y:S05]  /*13f70*/  @!P0 BRA `(.L_x_8248) ;  /* 0x00000000000c8947 */ /* 0x000fea0003800000 */
[----:B------:R-:W2:Y:S04]  /*13f80*/  LDG.E R10, desc[UR40][R8.64] ;  /* 0x00000028080a7981 */ /* 0x000ea8000c1e1900 */
[----:B------:R-:W2:Y:S02]  /*13f90*/  LDG.E R8, desc[UR40][R8.64+0x4] ;  /* 0x0000042808087981 */ /* 0x000ea4000c1e1900 */
[----:B--2---:R-:W-:-:S07]  /*13fa0*/  IMAD.IADD R10, R8, 0x1, -R10 ;  /* 0x00000001080a7824 */ /* 0x004fce00078e0a0a */
.L_x_8248:
[----:B-----5:R-:W-:Y:S01]  /*13fb0*/  IMAD.IADD R10, R10, 0x1, -R2 ;  /* 0x000000010a0a7824 */ /* 0x020fe200078e0a02 */
[----:B------:R-:W2:Y:S01]  /*13fc0*/  LDC R4, c[0x0][0x448] ;  /* 0x00011200ff047b82 */ /* 0x000ea20000000800 */
[----:B------:R-:W3:Y:S04]  /*13fd0*/  @P1 LDG.E R2, desc[UR40][R6.64] ;  /* 0x0000002806021981 */ /* 0x000ee8000c1e1900 */
[----:B------:R-:W3:Y:S01]  /*13fe0*/  @P1 LDG.E R6, desc[UR40][R6.64+0x4] ;  /* 0x0000042806061981 */ /* 0x000ee2000c1e1900 */
[----:B------:R-:W-:Y:S01]  /*13ff0*/  BSSY B0, `(.L_x_8249) ;  /* 0x00001d2000007945 */ /* 0x000fe20003800000 */
[----:B--2---:R-:W-:-:S13]  /*14000*/  ISETP.NE.AND P0, PT, R4, 0x1, PT ;  /* 0x000000010400780c */ /* 0x004fda0003f05270 */
[----:B------:R-:W2:Y:S01]  /*14010*/  @P0 LDC R5, c[0x0][0x44c] ;  /* 0x00011300ff050b82 */ /* 0x000ea20000000800 */
[----:B---3--:R-:W-:-:S07]  /*14020*/  @P1 IMAD.IADD R0, R6, 0x1, -R2 ;  /* 0x0000000106001824 */ /* 0x008fce00078e0a02 */
[----:B------:R-:W3:Y:S01]  /*14030*/  @P0 LDC R6, c[0x0][0x450] ;  /* 0x00011400ff060b82 */ /* 0x000ee20000000800 */
[----:B------:R-:W-:-:S04]  /*14040*/  IMAD.SHL.U32 R2, R17, 0x40, RZ ;  /* 0x0000004011027824 */ /* 0x000fc800078e00ff */
[----:B------:R-:W-:-:S04]  /*14050*/  VIADD R2, R2, 0x3f ;  /* 0x0000003f02027836 */ /* 0x000fc80000000000 */
[----:B--2---:R-:W-:-:S04]  /*14060*/  @P0 IMAD.HI.U32 R5, R2, R5, RZ ;  /* 0x0000000502050227 */ /* 0x004fc800078e00ff */
[----:B------:R-:W-:Y:S02]  /*14070*/  IMAD.MOV.U32 R4, RZ, RZ, R2 ;  /* 0x000000ffff047224 */ /* 0x000fe400078e0002 */
[----:B------:R-:W-:-:S05]  /*14080*/  IMAD.IADD R2, R10, 0x1, R0 ;  /* 0x000000010a027824 */ /* 0x000fca00078e0200 */
[C---:B------:R-:W-:Y:S02]  /*14090*/  IADD3 R21, R2.reuse, 0x40, -R14 ;  /* 0x0000004002157810 */ /* 0x040fe40007ffe80e */
[----:B---3--:R-:W-:Y:S01]  /*140a0*/  @P0 SHF.R.U32.HI R4, RZ, R6, R5 ;  /* 0x00000006ff040219 */ /* 0x008fe20000011605 */
[----:B------:R-:W-:-:S04]  /*140b0*/  VIADD R5, R2, 0x3f ;  /* 0x0000003f02057836 */ /* 0x000fc80000000000 */
[----:B------:R-:W-:Y:S01]  /*140c0*/  IMAD.IADD R2, R21, 0x1, R4 ;  /* 0x0000000115027824 */ /* 0x000fe200078e0204 */
[----:B------:R-:W-:-:S04]  /*140d0*/  SHF.R.S32.HI R4, RZ, 0x1f, R5 ;  /* 0x0000001fff047819 */ /* 0x000fc80000011405 */
[----:B------:R-:W-:Y:S02]  /*140e0*/  LEA.HI R20, R4, R5, RZ, 0x6 ;  /* 0x0000000504147211 */ /* 0x000fe400078f30ff */
[----:B------:R-:W-:Y:S02]  /*140f0*/  SHF.R.S32.HI R4, RZ, 0x1f, R2 ;  /* 0x0000001fff047819 */ /* 0x000fe40000011402 */
[----:B------:R-:W-:Y:S02]  /*14100*/  SHF.R.S32.HI R20, RZ, 0x6, R20 ;  /* 0x00000006ff147819 */ /* 0x000fe40000011414 */
[----:B------:R-:W-:-:S04]  /*14110*/  LEA.HI R2, R4, R2, RZ, 0x6 ;  /* 0x0000000204027211 */ /* 0x000fc800078f30ff */
[----:B------:R-:W-:-:S04]  /*14120*/  SHF.R.S32.HI R2, RZ, 0x6, R2 ;  /* 0x00000006ff027819 */ /* 0x000fc80000011402 */
[----:B------:R-:W-:-:S05]  /*14130*/  VIMNMX R2, R20, R2, PT ;  /* 0x0000000214027248 */ /* 0x000fca0003fe0100 */
[--C-:B------:R-:W-:Y:S02]  /*14140*/  IMAD R2, R2, 0x40, -R10.reuse ;  /* 0x0000004002027824 */ /* 0x100fe400078e0a0a */
[----:B------:R-:W-:-:S03]  /*14150*/  IMAD.MOV R10, RZ, RZ, -R10 ;  /* 0x000000ffff0a7224 */ /* 0x000fc600078e0a0a */
[----:B------:R-:W-:Y:S02]  /*14160*/  VIMNMX R0, R2, R0, PT ;  /* 0x0000000002007248 */ /* 0x000fe40003fe0100 */
[----:B------:R-:W-:-:S04]  /*14170*/  VIMNMX R2, RZ, R10, !PT ;  /* 0x0000000aff027248 */ /* 0x000fc80007fe0100 */
        /* <DEDUP_REMOVED lines=13> */
[----:B------:R-:W2:Y:S02]  /*14250*/  S2R R4, SR_TID.X ;  /* 0x0000000000047919 */ /* 0x000ea40000002100 */
[----:B--2---:R-:W-:-:S04]  /*14260*/  SHF.R.U32.HI R4, RZ, 0x5, R4 ;  /* 0x00000005ff047819 */ /* 0x004fc80000011604 */
[----:B------:R-:W-:-:S05]  /*14270*/  LOP3.LUT R4, R4, 0x3, RZ, 0xc0, !PT ;  /* 0x0000000304047812 */ /* 0x000fca00078ec0ff */
[----:B0-----:R0:W2:Y:S02]  /*14280*/  SHFL.IDX PT, R14, R4, RZ, 0x1f ;  /* 0x00001fff040e7589 */ /* 0x0010a400000e0000 */
.L_x_8453:
[----:B--2---:R-:W-:Y:S02]  /*14290*/  ISETP.NE.AND P0, PT, R14, RZ, PT ;  /* 0x000000ff0e00720c */ /* 0x004fe40003f05270 */
[----:B------:R-:W-:-:S11]  /*142a0*/  PLOP3.LUT P6, PT, PT, PT, PT, 0x8, 0x0 ;  /* 0x000000000000781c */ /* 0x000fd60003fce170 */
[----:B------:R-:W-:Y:S05]  /*142b0*/  @P0 BRA `(.L_x_8252) ;  /* 0x00000000000c0947 */ /* 0x000fea0003800000 */
[----:B------:R-:W-:-:S03]  /*142c0*/  UMOV UR4, 0xffffffff ;  /* 0xffffffff00047882 */ /* 0x000fc60000000000 */
[----:B------:R-:W-:Y:S05]  /*142d0*/  BRA.DIV UR4, `(.L_x_8253) ;  /* 0x0000008604ac7947 */ /* 0x000fea000b800000 */
[----:B------:R-:W-:-:S13]  /*142e0*/  ELECT P6, URZ, PT ;  /* 0x00000000003f782f */ /* 0x000fda00038c0000 */
.L_x_8252:
        /* <DEDUP_REMOVED lines=10> */
.L_x_8456:
[----:B------:R-:W-:Y:S05]  /*14390*/  BSYNC B1 ;  /* 0x0000000000017941 */ /* 0x000fea0003800000 */
.L_x_8254:
[----:B------:R-:W-:Y:S04]  /*143a0*/  BSSY B1, `(.L_x_8256) ;  /* 0x00000be000017945 */ /* 0x000fe80003800000 */
[----:B------:R-:W-:Y:S05]  /*143b0*/  @!P6 BRA `(.L_x_8257) ;  /* 0x0000000800f0e947 */ /* 0x000fea0003800000 */
[----:B------:R-:W2:Y:S04]  /*143c0*/  LDL R9, [R1+0x4] ;  /* 0x0000040001097983 */ /* 0x000ea80000100800 */
        /* <DEDUP_REMOVED lines=10> */
.L_x_8457:
[----:B------:R-:W-:Y:S05]  /*14470*/  BSYNC B2 ;  /* 0x0000000000027941 */ /* 0x000fea0003800000 */
.L_x_8258:
        /* <DEDUP_REMOVED lines=9> */
.L_x_8261:
[----:B------:R-:W-:Y:S05]  /*14510*/  BSYNC B2 ;  /* 0x0000000000027941 */ /* 0x000fea0003800000 */
.L_x_8260:
        /* <DEDUP_REMOVED lines=14> */
.L_x_8262:
        /* <DEDUP_REMOVED lines=13> */
.L_x_8458:
[----:B------:R-:W-:Y:S05]  /*146d0*/  BSYNC B2 ;  /* 0x0000000000027941 */ /* 0x000fea0003800000 */
.L_x_8263:
[----:B------:R-:W-:Y:S01]  /*146e0*/  BSSY B2, `(.L_x_8265) ;  /* 0x000000b000027945 */ /* 0x000fe20003800000 */
[----:B------:R-:W-:Y:S02]  /*146f0*/  IMAD.MOV.U32 R10, RZ, RZ, 0x0 ;  /* 0x00000000ff0a7424 */ /* 0x000fe400078e00ff */
[----:B-1----:R-:W-:Y:S01]  /*14700*/  IMAD.MOV.U32 R11, RZ, RZ, 0x12f00000 ;  /* 0x12f00000ff0b7424 */ /* 0x002fe200078e00ff */
[----:B------:R-:W-:Y:S06]  /*14710*/  @P1 BRA `(.L_x_8266) ;  /* 0x00000000001c1947 */ /* 0x000fec0003800000 */
[----:B------:R-:W1:Y:S01]  /*14720*/  S2R R7, SR_TID.X ;  /* 0x0000000000077919 */ /* 0x000e620000002100 */
[----:B------:R-:W-:-:S04]  /*14730*/  IMAD.MOV.U32 R6, RZ, RZ, 0x10000 ;  /* 0x00010000ff067424 */ /* 0x000fc800078e00ff */
[----:B------:R3:W-:Y:S01]  /*14740*/  SYNCS.ARRIVE.TRANS64 RZ, [R5+URZ+0x28cb0], R6 ;  /* 0x028cb00605ff79a7 */ /* 0x0007e2000800003f */
[----:B-1----:R-:W-:-:S04]  /*14750*/  LOP3.LUT R7, R7, 0x1f, RZ, 0xc0, !PT ;  /* 0x0000001f07077812 */ /* 0x002fc800078ec0ff */
[----:B------:R-:W-:-:S13]  /*14760*/  ISETP.NE.AND P0, PT, R7, RZ, PT ;  /* 0x000000ff0700720c */ /* 0x000fda0003f05270 */
[----:B---3--:R-:W-:Y:S05]  /*14770*/  @!P0 BRA `(.L_x_8266) ;  /* 0x0000000000048947 */ /* 0x008fea0003800000 */
[----:B------:R-:W-:Y:S01]  /*14780*/  BPT.TRAP 0x1 ;  /* 0x000000040000795c */ /* 0x000fe20000300000 */
.L_x_8266:
[----:B------:R-:W-:Y:S05]  /*14790*/  BSYNC B2 ;  /* 0x0000000000027941 */ /* 0x000fea0003800000 */
.L_x_8265:
[----:B------:R-:W3:Y:S04]  /*147a0*/  LDL R7, [R1+0x4] ;  /* 0x0000040001077983 */ /* 0x000ee80000100800 */
[----:B------:R-:W3:Y:S01]  /*147b0*/  LDL R6, [R1+0x10] ;  /* 0x0000100001067983 */ /* 0x000ee20000100800 */
[----:B------:R-:W-:Y:S01]  /*147c0*/  R2UR UR10, R12 ;  /* 0x000000000c0a72ca */ /* 0x000fe200000e0000 */
[----:B------:R-:W-:Y:S01]  /*147d0*/  UIADD3 UR4, UP0, UR38, 0x670, URZ ;  /* 0x0000067026047890 */ /* 0x000fe2000ff1e03f */
[----:B------:R-:W-:Y:S01]  /*147e0*/  R2UR UR6, R10 ;  /* 0x000000000a0672ca */ /* 0x000fe200000e0000 */
[----:B0-2---:R-:W-:Y:S01]  /*147f0*/  VIADD R5, R5, 0x28cb0 ;  /* 0x00028cb005057836 */ /* 0x005fe20000000000 */
[----:B------:R-:W-:Y:S01]  /*14800*/  R2UR UR7, R11 ;  /* 0x000000000b0772ca */ /* 0x000fe200000e0000 */
[----:B------:R-:W-:Y:S01]  /*14810*/  UIADD3.X UR5, URZ, UR39, URZ, UP0, !UPT ;  /* 0x000000273f057290 */ /* 0x000fe200087fe43f */
[----:B------:R-:W-:Y:S01]  /*14820*/  PLOP3.LUT P0, PT, PT, PT, PT, 0x80, 0x0 ;  /* 0x000000000000781c */ /* 0x000fe20003f0f070 */
[----:B---3--:R-:W-:-:S04]  /*14830*/  IMAD R6, R6, 0x10000, R7 ;  /* 0x0001000006067824 */ /* 0x008fc800078e0207 */
[----:B------:R-:W-:-:S08]  /*14840*/  VIADD R7, R6, 0x400 ;  /* 0x0000040006077836 */ /* 0x000fd00000000000 */
.L_x_8267:
        /* <DEDUP_REMOVED lines=15> */
.L_x_8268:
        /* <DEDUP_REMOVED lines=15> */
.L_x_8269:
        /* <DEDUP_REMOVED lines=15> */
.L_x_8270:
        /* <DEDUP_REMOVED lines=15> */
.L_x_8271:
        /* <DEDUP_REMOVED lines=15> */
.L_x_8272:
        /* <DEDUP_REMOVED lines=15> */
.L_x_8273:
        /* <DEDUP_REMOVED lines=15> */
.L_x_8274:
        /* <DEDUP_REMOVED lines=10> */
.L_x_8257:
[----:B------:R-:W-:Y:S05]  /*14f80*/  BSYNC B1 ;  /* 0x0000000000017941 */ /* 0x000fea0003800000 */
.L_x_8256:
[----:B------:R-:W2:Y:S04]  /*14f90*/  LDL.LU R9, [R1+0x10] ;  /* 0x0000100001097983 */ /* 0x000ea80000300800 */
[----:B------:R-:W3:Y:S01]  /*14fa0*/  LDL.LU R7, [R1+0x1c] ;  /* 0x00001c0001077983 */ /* 0x000ee20000300800 */
[----:B0-----:R-:W-:Y:S01]  /*14fb0*/  VIADD R4, R8, 0xfffffffe ;  /* 0xfffffffe08047836 */ /* 0x001fe20000000000 */
[----:B------:R-:W-:-:S04]  /*14fc0*/  PLOP3.LUT P0, PT, PT, PT, PT, 0x8, 0x0 ;  /* 0x000000000000781c */ /* 0x000fc80003f0e170 */
[----:B------:R-:W-:Y:S02]  /*14fd0*/  ISETP.GE.AND P2, PT, R4, R2, PT ;  /* 0x000000020400720c */ /* 0x000fe40003f46270 */
[----:B--2---:R-:W-:-:S04]  /*14fe0*/  IADD3 R5, R9, 0x1, RZ ;  /* 0x0000000109057810 */ /* 0x004fc80007ffe0ff */
[----:B------:R-:W-:-:S04]  /*14ff0*/  ISETP.NE.AND P1, PT, R5, 0x2, PT ;  /* 0x000000020500780c */ /* 0x000fc80003f25270 */
[----:B------:R-:W-:Y:S02]  /*15000*/  SEL R6, RZ, 0x1, P1 ;  /* 0x00000001ff067807 */ /* 0x000fe40000800000 */
[----:B------:R-:W-:Y:S02]  /*15010*/  SEL R5, R5, RZ, P1 ;  /* 0x000000ff05057207 */ /* 0x000fe40000800000 */
[----:B---3--:R-:W-:-:S03]  /*15020*/  LOP3.LUT R7, R7, R6, RZ, 0x3c, !PT ;  /* 0x0000000607077212 */ /* 0x008fc600078e3cff */
[----:B------:R2:W-:Y:S04]  /*15030*/  STL [R1+0x10], R5 ;  /* 0x0000100501007387 */ /* 0x0005e80000100800 */
[----:B------:R2:W-:Y:S01]  /*15040*/  STL [R1+0x1c], R7 ;  /* 0x00001c0701007387 */ /* 0x0005e20000100800 */
[----:B------:R-:W-:Y:S05]  /*15050*/  @!P2 BRA `(.L_x_8250) ;  /* 0x0000000c002ca947 */ /* 0x000fea0003800000 */
.L_x_8294:
[----:B------:R-:W-:Y:S05]  /*15060*/  YIELD ;  /* 0x0000000000007946 */ /* 0x000fea0003800000 */
[----:B------:R-:W-:Y:S04]  /*15070*/  BSSY B1, `(.L_x_8275) ;  /* 0x00000bd000017945 */ /* 0x000fe80003800000 */
[----:B---3--:R-:W-:Y:S05]  /*15080*/  @!P6 BRA `(.L_x_8276) ;  /* 0x0000000800ece947 */ /* 0x008fea0003800000 */
[----:B------:R-:W3:Y:S04]  /*15090*/  LDL R8, [R1+0x4] ;  /* 0x0000040001087983 */ /* 0x000ee80000100800 */
[----:B--2---:R-:W3:Y:S04]  /*150a0*/  LDL R5, [R1+0x10] ;  /* 0x0000100001057983 */ /* 0x004ee80000100800 */
[----:B------:R-:W2:Y:S01]  /*150b0*/  LDL R6, [R1+0x1c] ;  /* 0x00001c0001067983 */ /* 0x000ea20000100800 */
[----:B------:R-:W-:Y:S01]  /*150c0*/  BSSY B2, `(.L_x_8277) ;  /* 0x0000008000027945 */ /* 0x000fe20003800000 */
[----:B------:R-:W0:Y:S02]  /*150d0*/  S2R R7, SR_TID.X ;  /* 0x0000000000077919 */ /* 0x000e240000002100 */
[----:B0-----:R-:W-:-:S04]  /*150e0*/  LOP3.LUT R7, R7, 0x7f, RZ, 0xc0, !PT ;  /* 0x0000007f07077812 */ /* 0x001fc800078ec0ff */
[----:B------:R-:W-:Y:S01]  /*150f0*/  ISETP.NE.AND P2, PT, R7, RZ, PT ;  /* 0x000000ff0700720c */ /* 0x000fe20003f45270 */
[----:B---3--:R-:W-:Y:S01]  /*15100*/  IMAD R5, R5, 0x8, R8 ;  /* 0x0000000805057824 */ /* 0x008fe200078e0208 */
[----:B--2---:R-:W-:-:S04]  /*15110*/  SHF.L.U32 R6, R6, 0x1f, RZ ;  /* 0x0000001f06067819 */ /* 0x004fc800000006ff */
[----:B------:R-:W0:Y:S02]  /*15120*/  SYNCS.PHASECHK.TRANS64.TRYWAIT P1, [R5+URZ+0x28ca0], R6 ;  /* 0x028ca006050075a7 */ /* 0x000e24000802017f */
[----:B0-----:R-:W-:Y:S05]  /*15130*/  @!P1 BRA `(.L_x_8278) ;  /* 0x0000007800749947 */ /* 0x001fea0003800000 */
.L_x_8459:
[----:B------:R-:W-:Y:S05]  /*15140*/  BSYNC B2 ;  /* 0x0000000000027941 */ /* 0x000fea0003800000 */
.L_x_8277:
        /* <DEDUP_REMOVED lines=9> */
.L_x_8280:
[----:B------:R-:W-:Y:S05]  /*151e0*/  BSYNC B2 ;  /* 0x0000000000027941 */ /* 0x000fea0003800000 */
.L_x_8279:
        /* <DEDUP_REMOVED lines=13> */
.L_x_8281:
        /* <DEDUP_REMOVED lines=13> */
.L_x_8460:
[----:B------:R-:W-:Y:S05]  /*15390*/  BSYNC B2 ;  /* 0x0000000000027941 */ /* 0x000fea0003800000 */
.L_x_8282:
[----:B------:R-:W-:Y:S01]  /*153a0*/  BSSY B2, `(.L_x_8284) ;  /* 0x000000b000027945 */ /* 0x000fe20003800000 */
[----:B------:R-:W-:Y:S02]  /*153b0*/  IMAD.MOV.U32 R10, RZ, RZ, 0x0 ;  /* 0x00000000ff0a7424 */ /* 0x000fe400078e00ff */
[----:B-1----:R-:W-:Y:S01]  /*153c0*/  IMAD.MOV.U32 R11, RZ, RZ, 0x12f00000 ;  /* 0x12f00000ff0b7424 */ /* 0x002fe200078e00ff */
[----:B------:R-:W-:Y:S06]  /*153d0*/  @P2 BRA `(.L_x_8285) ;  /* 0x00000000001c2947 */ /* 0x000fec0003800000 */
[----:B------:R-:W1:Y:S01]  /*153e0*/  S2R R7, SR_TID.X ;  /* 0x0000000000077919 */ /* 0x000e620000002100 */
[----:B0-2---:R-:W-:-:S04]  /*153f0*/  IMAD.MOV.U32 R6, RZ, RZ, 0x10000 ;  /* 0x00010000ff067424 */ /* 0x005fc800078e00ff */
[----:B------:R3:W-:Y:S01]  /*15400*/  SYNCS.ARRIVE.TRANS64 RZ, [R5+URZ+0x28cb0], R6 ;  /* 0x028cb00605ff79a7 */ /* 0x0007e2000800003f */
[----:B-1----:R-:W-:-:S04]  /*15410*/  LOP3.LUT R7, R7, 0x1f, RZ, 0xc0, !PT ;  /* 0x0000001f07077812 */ /* 0x002fc800078ec0ff */
[----:B------:R-:W-:-:S13]  /*15420*/  ISETP.NE.AND P1, PT, R7, RZ, PT ;  /* 0x000000ff0700720c */ /* 0x000fda0003f25270 */
[----:B---3--:R-:W-:Y:S05]  /*15430*/  @!P1 BRA `(.L_x_8285) ;  /* 0x0000000000049947 */ /* 0x008fea0003800000 */
[----:B------:R-:W-:Y:S01]  /*15440*/  BPT.TRAP 0x1 ;  /* 0x000000040000795c */ /* 0x000fe20000300000 */
.L_x_8285:
[----:B------:R-:W-:Y:S05]  /*15450*/  BSYNC B2 ;  /* 0x0000000000027941 */ /* 0x000fea0003800000 */
.L_x_8284:
[----:B------:R-:W3:Y:S04]  /*15460*/  LDL R7, [R1+0x4] ;  /* 0x0000040001077983 */ /* 0x000ee80000100800 */
[----:B0-2---:R-:W3:Y:S01]  /*15470*/  LDL R6, [R1+0x10] ;  /* 0x0000100001067983 */ /* 0x005ee20000100800 */
        /* <DEDUP_REMOVED lines=9> */
.L_x_8286:
        /* <DEDUP_REMOVED lines=15> */
.L_x_8287:
        /* <DEDUP_REMOVED lines=15> */
.L_x_8288:
        /* <DEDUP_REMOVED lines=15> */
.L_x_8289:
        /* <DEDUP_REMOVED lines=15> */
.L_x_8290:
        /* <DEDUP_REMOVED lines=15> */
.L_x_8291:
        /* <DEDUP_REMOVED lines=15> */
.L_x_8292:
        /* <DEDUP_REMOVED lines=15> */
.L_x_8293:
        /* <DEDUP_REMOVED lines=10> */
.L_x_8276:
[----:B------:R-:W-:Y:S05]  /*15c40*/  BSYNC B1 ;  /* 0x0000000000017941 */ /* 0x000fea0003800000 */
.L_x_8275:
[----:B------:R-:W3:Y:S04]  /*15c50*/  LDL.LU R9, [R1+0x10] ;  /* 0x0000100001097983 */ /* 0x000ee80000300800 */
[----:B--2---:R-:W2:Y:S01]  /*15c60*/  LDL.LU R7, [R1+0x1c] ;  /* 0x00001c0001077983 */ /* 0x004ea20000300800 */
[C---:B------:R-:W-:Y:S01]  /*15c70*/  ISETP.GT.AND P2, PT, R4.reuse, R2, PT ;  /* 0x000000020400720c */ /* 0x040fe20003f44270 */
[----:B------:R-:W-:Y:S02]  /*15c80*/  VIADD R4, R4, 0xffffffff ;  /* 0xffffffff04047836 */ /* 0x000fe40000000000 */
[----:B---3--:R-:W-:-:S05]  /*15c90*/  VIADD R5, R9, 0x1 ;  /* 0x0000000109057836 */ /* 0x008fca0000000000 */
[----:B------:R-:W-:-:S04]  /*15ca0*/  ISETP.NE.AND P1, PT, R5, 0x2, PT ;  /* 0x000000020500780c */ /* 0x000fc80003f25270 */
[----:B------:R-:W-:Y:S02]  /*15cb0*/  SEL R6, RZ, 0x1, P1 ;  /* 0x00000001ff067807 */ /* 0x000fe40000800000 */
[----:B------:R-:W-:Y:S02]  /*15cc0*/  SEL R5, R5, RZ, P1 ;  /* 0x000000ff05057207 */ /* 0x000fe40000800000 */
[----:B--2---:R-:W-:-:S05]  /*15cd0*/  LOP3.LUT R7, R7, R6, RZ, 0x3c, !PT ;  /* 0x0000000607077212 */ /* 0x004fca00078e3cff */
[----:B------:R3:W-:Y:S04]  /*15ce0*/  STL [R1+0x1c], R7 ;  /* 0x00001c0701007387 */ /* 0x0007e80000100800 */
[----:B------:R3:W-:Y:S01]  /*15cf0*/  STL [R1+0x10], R5 ;  /* 0x0000100501007387 */ /* 0x0007e20000100800 */
[----:B------:R-:W-:Y:S05]  /*15d00*/  @P2 BRA `(.L_x_8294) ;  /* 0xfffffff000d42947 */ /* 0x000fea000383ffff */
.L_x_8250:
[----:B------:R-:W-:Y:S05]  /*15d10*/  BSYNC B0 ;  /* 0x0000000000007941 */ /* 0x000fea0003800000 */
.L_x_8249:
[----:B------:R-:W4:Y:S01]  /*15d20*/  LDC R0, c[0x0][0x448] ;  /* 0x00011200ff007b82 */ /* 0x000f220000000800 */
[----:B------:R-:W-:Y:S05]  /*15d30*/  @!P0 WARPSYNC.ALL ;  /* 0x0000000000008948 */ /* 0x000fea0003800000 */
[----:B------:R-:W-:Y:S02]  /*15d40*/  BSSY B7, `(.L_x_8295) ;  /* 0x00004fa000077945 */ /* 0x000fe40003800000 */
[----:B------:R-:W-:Y:S01]  /*15d50*/  @!P0 BAR.SYNC.DEFER_BLOCKING 0xc, 0x180 ;  /* 0x0306000000008b1d */ /* 0x000fe20000010000 */
[----:B----4-:R-:W-:Y:S02]  /*15d60*/  ISETP.NE.AND P1, PT, R0, 0x1, PT ;  /* 0x000000010000780c */ /* 0x010fe40003f25270 */
[----:B------:R-:W-:-:S11]  /*15d70*/  LEA R0, R17, 0x3f, 0x6 ;  /* 0x0000003f11007811 */ /* 0x000fd600078e30ff */
[----:B------:R-:W4:Y:S08]  /*15d80*/  @P1 LDC R2, c[0x0][0x44c] ;  /* 0x00011300ff021b82 */ /* 0x000f300000000800 */
[----:B------:R-:W5:Y:S01]  /*15d90*/  @P1 LDC R3, c[0x0][0x450] ;  /* 0x00011400ff031b82 */ /* 0x000f620000000800 */
[----:B----4-:R-:W-:-:S05]  /*15da0*/  @P1 IMAD.HI.U32 R2, R0, R2, RZ ;  /* 0x0000000200021227 */ /* 0x010fca00078e00ff */
[----:B-----5:R-:W-:-:S05]  /*15db0*/  @P1 SHF.R.U32.HI R0, RZ, R3, R2 ;  /* 0x00000003ff001219 */ /* 0x020fca0000011602 */
[----:B------:R-:W-:-:S05]  /*15dc0*/  IMAD.IADD R0, R21, 0x1, R0 ;  /* 0x0000000115007824 */ /* 0x000fca00078e0200 */
[----:B------:R-:W-:-:S04]  /*15dd0*/  SHF.R.S32.HI R2, RZ, 0x1f, R0 ;  /* 0x0000001fff027819 */ /* 0x000fc80000011400 */
[----:B------:R-:W-:-:S04]  /*15de0*/  LEA.HI R0, R2, R0, RZ, 0x6 ;  /* 0x0000000002007211 */ /* 0x000fc800078f30ff */
[----:B------:R-:W-:-:S04]  /*15df0*/  SHF.R.S32.HI R0, RZ, 0x6, R0 ;  /* 0x00000006ff007819 */ /* 0x000fc80000011400 */
[----:B------:R-:W-:-:S04]  /*15e00*/  VIMNMX R4, R20, R0, PT ;  /* 0x0000000014047248 */ /* 0x000fc80003fe0100 */
[----:B------:R-:W-:Y:S01]  /*15e10*/  ISETP.GT.AND P0, PT, R4, RZ, PT ;  /* 0x000000ff0400720c */ /* 0x000fe20003f04270 */
[----:B------:R4:W-:-:S12]  /*15e20*/  STL [R1+0x30], R4 ;  /* 0x0000300401007387 */ /* 0x0009d80000100800 */
[----:B----4-:R-:W-:Y:S05]  /*15e30*/  @P0 BRA `(.L_x_8296) ;  /* 0x0000000000440947 */ /* 0x010fea0003800000 */
[----:B--23--:R-:W2:Y:S02]  /*15e40*/  S2R R5, SR_TID.X ;  /* 0x0000000000057919 */ /* 0x00cea40000002100 */
[----:B--2---:R-:W-:-:S04]  /*15e50*/  LOP3.LUT R5, R5, 0x7f, RZ, 0xc0, !PT ;  /* 0x0000007f05057812 */ /* 0x004fc800078ec0ff */
[----:B------:R-:W-:-:S13]  /*15e60*/  ISETP.NE.AND P0, PT, R5, RZ, PT ;  /* 0x000000ff0500720c */ /* 0x000fda0003f05270 */
[----:B------:R-:W-:Y:S05]  /*15e70*/  @P0 BRA `(.L_x_8297) ;  /* 0x0000004c00980947 */ /* 0x000fea0003800000 */
[----:B------:R-:W2:Y:S01]  /*15e80*/  S2R R3, SR_LANEID ;  /* 0x0000000000037919 */ /* 0x000ea20000000000 */
[----:B------:R-:W-:Y:S02]  /*15e90*/  VOTEU.ANY UR4, UPT, PT ;  /* 0x0000000000047886 */ /* 0x000fe400038e0100 */
[----:B------:R-:W2:Y:S08]  /*15ea0*/  FLO.U32 R0, UR4 ;  /* 0x0000000400007d00 */ /* 0x000eb000080e0000 */
[----:B------:R-:W3:Y:S01]  /*15eb0*/  POPC R5, UR4 ;  /* 0x0000000400057d09 */ /* 0x000ee20008000000 */
[----:B--2---:R-:W-:-:S02]  /*15ec0*/  ISETP.EQ.U32.AND P0, PT, R0, R3, PT ;  /* 0x000000030000720c */ /* 0x004fc40003f02070 */
[----:B------:R-:W3:Y:S11]  /*15ed0*/  LDC.64 R2, c[0x0][0xc60] ;  /* 0x00031800ff027b82 */ /* 0x000ef60000000a00 */
[----:B---3--:R-:W2:Y:S01]  /*15ee0*/  @P0 ATOMG.E.ADD.STRONG.GPU PT, R3, desc[UR40][R2.64], R5 ;  /* 0x00000005020309a8 */ /* 0x008ea200081ee1e8 */
[----:B------:R-:W3:Y:S02]  /*15ef0*/  S2R R4, SR_LTMASK ;  /* 0x0000000000047919 */ /* 0x000ee40000003900 */
[----:B---3--:R-:W-:-:S04]  /*15f00*/  LOP3.LUT R4, R4, UR4, RZ, 0xc0, !PT ;  /* 0x0000000404047c12 */ /* 0x008fc8000f8ec0ff */
[----:B------:R-:W3:Y:S01]  /*15f10*/  POPC R7, R4 ;  /* 0x0000000400077309 */ /* 0x000ee20000000000 */
[----:B--2---:R-:W3:Y:S02]  /*15f20*/  SHFL.IDX PT, R0, R3, R0, 0x1f ;  /* 0x00001f0003007589 */ /* 0x004ee400000e0000 */
[----:B---3--:R-:W-:Y:S01]  /*15f30*/  IADD3 R16, R0, UR36, R7 ;  /* 0x0000002400107c10 */ /* 0x008fe2000fffe007 */
[----:B------:R-:W-:Y:S06]  /*15f40*/  BRA `(.L_x_8297) ;  /* 0x0000004c00647947 */ /* 0x000fec0003800000 */
.L_x_8296:
[----:B------:R-:W4:Y:S01]  /*15f50*/  LDL R0, [R1+0x4] ;  /* 0x0000040001007983 */ /* 0x000f220000100800 */
[----:B------:R-:W-:Y:S01]  /*15f60*/  BSSY B6, `(.L_x_8298) ;  /* 0x0000014000067945 */ /* 0x000fe20003800000 */
[----:B----4-:R-:W-:-:S05]  /*15f70*/  VIADD R0, R0, 0x22400 ;  /* 0x0002240000007836 */ /* 0x010fca0000000000 */
[----:B------:R-:W-:-:S13]  /*15f80*/  LOP3.LUT P0, RZ, R0, 0x3ff, RZ, 0xc0, !PT ;  /* 0x000003ff00ff7812 */ /* 0x000fda000780c0ff */
[----:B------:R-:W-:Y:S05]  /*15f90*/  @!P0 BRA `(.L_x_8299) ;  /* 0x0000000000408947 */ /* 0x000fea0003800000 */
[----:B------:R-:W-:Y:S01]  /*15fa0*/  MOV R2, 0x0 ;  /* 0x0000000000027802 */ /* 0x000fe20000000f00 */
[----:B------:R-:W-:Y:S01]  /*15fb0*/  ULDC.64 UR6, c[0x4][0x118] ;  /* 0x0100460000067ab9 */ /* 0x000fe20000000a00 */
[----:B------:R-:W-:Y:S01]  /*15fc0*/  ULDC.64 UR8, c[0x4][0x120] ;  /* 0x0100480000087ab9 */ /* 0x000fe20000000a00 */
[----:B------:R-:W-:Y:S01]  /*15fd0*/  ULDC.64 UR4, c[0x4][0x40] ;  /* 0x0100100000047ab9 */ /* 0x000fe20000000a00 */
[----:B------:R-:W-:Y:S02]  /*15fe0*/  IMAD.U32 R4, RZ, RZ, UR6 ;  /* 0x00000006ff047e24 */ /* 0x000fe4000f8e00ff */
[----:B------:R-:W4:Y:S01]  /*15ff0*/  LDC.64 R2, c[0x4][R2] ;  /* 0x0100000002027b82 */ /* 0x000f220000000a00 */
[----:B--23--:R-:W-:Y:S02]  /*16000*/  IMAD.U32 R5, RZ, RZ, UR7 ;  /* 0x00000007ff057e24 */ /* 0x00cfe4000f8e00ff */
[----:B------:R-:W-:Y:S02]  /*16010*/  IMAD.U32 R6, RZ, RZ, UR8 ;  /* 0x00000008ff067e24 */ /* 0x000fe4000f8e00ff */
[----:B------:R-:W-:-:S02]  /*16020*/  IMAD.U32 R7, RZ, RZ, UR9 ;  /* 0x00000009ff077e24 */ /* 0x000fc4000f8e00ff */
[----:B------:R-:W-:Y:S02]  /*16030*/  IMAD.U32 R10, RZ, RZ, UR4 ;  /* 0x00000004ff0a7e24 */ /* 0x000fe4000f8e00ff */
[----:B-1----:R-:W-:Y:S02]  /*16040*/  IMAD.U32 R11, RZ, RZ, UR5 ;  /* 0x00000005ff0b7e24 */ /* 0x002fe4000f8e00ff */
[----:B------:R-:W-:Y:S02]  /*16050*/  IMAD.MOV.U32 R8, RZ, RZ, 0x70 ;  /* 0x00000070ff087424 */ /* 0x000fe400078e00ff */
[----:B------:R-:W-:Y:S02]  /*16060*/  IMAD.MOV.U32 R12, RZ, RZ, 0x1 ;  /* 0x00000001ff0c7424 */ /* 0x000fe400078e00ff */
[----:B------:R-:W-:-:S07]  /*16070*/  IMAD.MOV.U32 R13, RZ, RZ, RZ ;  /* 0x000000ffff0d7224 */ /* 0x000fce00078e00ff */
[----:B------:R-:W-:-:S07]  /*16080*/  LEPC R20, `(.L_x_8299) ;  /* 0x000000001014794e */ /* 0x000fce0000000000 */
[----:B0---4-:R-:W-:Y:S05]  /*16090*/  CALL.ABS.NOINC R2 ;  /* 0x0000000002007343 */ /* 0x011fea0003c00000 */
.L_x_8299:
[----:B------:R-:W-:Y:S05]  /*160a0*/  BSYNC B6 ;  /* 0x0000000000067941 */ /* 0x000fea0003800000 */
.L_x_8298:
        /* <DEDUP_REMOVED lines=9> */
[----:B------:R4:W0:Y:S01]  /*16140*/  LDC.64 R2, c[0x4][R0] ;  /* 0x0100000000027b82 */ /* 0x0008220000000a00 */
[----:B------:R-:W-:Y:S01]  /*16150*/  IMAD.U32 R4, RZ, RZ, UR6 ;  /* 0x00000006ff047e24 */ /* 0x000fe2000f8e00ff */
[----:B------:R-:W-:Y:S01]  /*16160*/  MOV R6, UR8 ;  /* 0x0000000800067c02 */ /* 0x000fe20008000f00 */
[----:B--23--:R-:W-:Y:S02]  /*16170*/  IMAD.U32 R5, RZ, RZ, UR7 ;  /* 0x00000007ff057e24 */ /* 0x00cfe4000f8e00ff */
[----:B------:R-:W-:Y:S02]  /*16180*/  IMAD.U32 R7, RZ, RZ, UR9 ;  /* 0x00000009ff077e24 */ /* 0x000fe4000f8e00ff */
[----:B------:R-:W-:-:S02]  /*16190*/  IMAD.U32 R10, RZ, RZ, UR4 ;  /* 0x00000004ff0a7e24 */ /* 0x000fc4000f8e00ff */
[----:B-1----:R-:W-:Y:S02]  /*161a0*/  IMAD.U32 R11, RZ, RZ, UR5 ;  /* 0x00000005ff0b7e24 */ /* 0x002fe4000f8e00ff */
[----:B------:R-:W-:Y:S02]  /*161b0*/  IMAD.MOV.U32 R8, RZ, RZ, 0x70 ;  /* 0x00000070ff087424 */ /* 0x000fe400078e00ff */
[----:B------:R-:W-:Y:S02]  /*161c0*/  IMAD.MOV.U32 R12, RZ, RZ, 0x1 ;  /* 0x00000001ff0c7424 */ /* 0x000fe400078e00ff */
[----:B----4-:R-:W-:-:S07]  /*161d0*/  IMAD.MOV.U32 R13, RZ, RZ, RZ ;  /* 0x000000ffff0d7224 */ /* 0x010fce00078e00ff */
[----:B------:R-:W-:-:S07]  /*161e0*/  LEPC R20, `(.L_x_8302) ;  /* 0x000000001014794e */ /* 0x000fce0000000000 */
[----:B0-----:R-:W-:Y:S05]  /*161f0*/  CALL.ABS.NOINC R2 ;  /* 0x0000000002007343 */ /* 0x001fea0003c00000 */
.L_x_8302:
        /* <DEDUP_REMOVED lines=16> */
.L_x_8301:
[----:B------:R-:W-:Y:S05]  /*16300*/  BSYNC B6 ;  /* 0x0000000000067941 */ /* 0x000fea0003800000 */
.L_x_8300:
[----:B------:R-:W4:Y:S01]  /*16310*/  LDL.LU R2, [R1] ;  /* 0x0000000001027983 */ /* 0x000f220000300800 */
[----:B------:R-:W-:-:S03]  /*16320*/  ULDC.64 UR4, c[0x0][0x9f8] ;  /* 0x00027e0000047ab9 */ /* 0x000fc60000000a00 */
[----:B------:R-:W5:Y:S04]  /*16330*/  LDL.LU R4, [R1+0x20] ;  /* 0x0000200001047983 */ /* 0x000f680000300800 */
[----:B--23--:R-:W2:Y:S01]  /*16340*/  LDL R7, [R1+0x14] ;  /* 0x0000140001077983 */ /* 0x00cea20000100800 */
[----:B------:R-:W-:-:S03]  /*16350*/  ISETP.NE.U32.AND P0, PT, RZ, UR4, PT ;  /* 0x00000004ff007c0c */ /* 0x000fc6000bf05070 */
[----:B------:R-:W3:Y:S01]  /*16360*/  LDL R0, [R1+0x30] ;  /* 0x0000300001007983 */ /* 0x000ee20000100800 */
[----:B------:R-:W-:-:S13]  /*16370*/  ISETP.NE.AND.EX P0, PT, RZ, UR5, PT, P0 ;  /* 0x00000005ff007c0c */ /* 0x000fda000bf05300 */
[----:B----4-:R-:W-:-:S04]  /*16380*/  @P0 IADD3 R2, P1, R2, UR4, RZ ;  /* 0x0000000402020c10 */ /* 0x010fc8000ff3e0ff */
[----:B-----5:R-:W-:Y:S01]  /*16390*/  @P0 IADD3.X R3, R4, UR5, RZ, P1, !PT ;  /* 0x0000000504030c10 */ /* 0x020fe20008ffe4ff */
[----:B------:R-:W-:-:S04]  /*163a0*/  ULDC.64 UR4, c[0x0][0xa08] ;  /* 0x0002820000047ab9 */ /* 0x000fc80000000a00 */
[----:B--2---:R2:W4:Y:S02]  /*163b0*/  @P0 LDG.E R7, desc[UR40][R2.64] ;  /* 0x0000002802070981 */ /* 0x004524000c1e1900 */
[----:B--2---:R-:W2:Y:S01]  /*163c0*/  LDC.64 R2, c[0x0][0x418] ;  /* 0x00010600ff027b82 */ /* 0x004ea20000000a00 */
[----:B---3--:R-:W-:Y:S01]  /*163d0*/  VIADD R4, R0, 0xffffffff ;  /* 0xffffffff00047836 */ /* 0x008fe20000000000 */
[----:B----4-:R-:W-:Y:S01]  /*163e0*/  SHF.R.S32.HI R8, RZ, 0x1f, R7 ;  /* 0x0000001fff087819 */ /* 0x010fe20000011407 */
        /* <DEDUP_REMOVED lines=10> */
[----:B0-----:R0:W2:Y:S02]  /*16490*/  SHFL.IDX PT, R14, R5, RZ, 0x1f ;  /* 0x00001fff050e7589 */ /* 0x0010a400000e0000 */
.L_x_8463:
[----:B0-----:R-:W3:Y:S01]  /*164a0*/  LDL.LU R5, [R1+0x8] ;  /* 0x0000080001057983 */ /* 0x001ee20000300800 */
        /* <DEDUP_REMOVED lines=11> */
.L_x_8466:
[----:B------:R-:W-:Y:S05]  /*16560*/  @!P6 BRA `(.L_x_8304) ;  /* 0x000000040014e947 */ /* 0x000fea0003800000 */
[----:B------:R-:W-:-:S04]  /*16570*/  ISETP.NE.U32.AND P0, PT, R2, RZ, PT ;  /* 0x000000ff0200720c */ /* 0x000fc80003f05070 */
[----:B------:R-:W-:-:S13]  /*16580*/  ISETP.NE.AND.EX P0, PT, R3, RZ, PT, P0 ;  /* 0x000000ff0300720c */ /* 0x000fda0003f05300 */
[----:B------:R-:W-:Y:S05]  /*16590*/  @!P0 BRA `(.L_x_8306) ;  /* 0x0000000000548947 */ /* 0x000fea0003800000 */
[----:B------:R-:W2:Y:S01]  /*165a0*/  LDC R6, c[0x0][0x43c] ;  /* 0x00010f00ff067b82 */ /* 0x000ea20000000800 */
[----:B------:R-:W-:Y:S01]  /*165b0*/  IMAD.MOV.U32 R9, RZ, RZ, R4 ;  /* 0x000000ffff097224 */ /* 0x000fe200078e0004 */
[----:B------:R-:W-:-:S03]  /*165c0*/  ULDC.64 UR4, c[0x0][0x428] ;  /* 0x00010a0000047ab9 */ /* 0x000fc60000000a00 */
[----:B0-----:R-:W-:Y:S01]  /*165d0*/  IMAD.MOV.U32 R0, RZ, RZ, R9 ;  /* 0x000000ffff007224 */ /* 0x001fe200078e0009 */
[----:B--2---:R-:W-:-:S13]  /*165e0*/  ISETP.NE.AND P0, PT, R6, 0x1, PT ;  /* 0x000000010600780c */ /* 0x004fda0003f05270 */
[----:B------:R-:W0:Y:S02]  /*165f0*/  @P0 LDC.64 R4, c[0x0][0x440] ;  /* 0x00011000ff040b82 */ /* 0x000e240000000a00 */
[----:B0-----:R-:W-:-:S05]  /*16600*/  @P0 IMAD.HI.U32 R4, R9, R4, RZ ;  /* 0x0000000409040227 */ /* 0x001fca00078e00ff */
[----:B------:R-:W-:-:S04]  /*16610*/  @P0 SHF.R.U32.HI R0, RZ, R5, R4 ;  /* 0x00000005ff000219 */ /* 0x000fc80000011604 */
[----:B------:R-:W-:Y:S02]  /*16620*/  IADD3 R4, -R0, RZ, RZ ;  /* 0x000000ff00047210 */ /* 0x000fe40007ffe1ff */
[----:B------:R-:W-:-:S03]  /*16630*/  SHF.R.S32.HI R5, RZ, 0x1f, R0 ;  /* 0x0000001fff057819 */ /* 0x000fc60000011400 */
        /* <DEDUP_REMOVED lines=9> */
[----:B------:R-:W3:Y:S04]  /*166d0*/  LDG.E R0, desc[UR40][R2.64] ;  /* 0x0000002802007981 */ /* 0x000ee8000c1e1900 */
[----:B---3--:R2:W-:Y:S02]  /*166e0*/  STL [R1], R0 ;  /* 0x0000000001007387 */ /* 0x0085e40000100800 */
.L_x_8306:
[----:B------:R-:W3:Y:S04]  /*166f0*/  LDL R7, [R1+0x4] ;  /* 0x0000040001077983 */ /* 0x000ee80000100800 */
[----:B0-2---:R-:W3:Y:S04]  /*16700*/  LDL R0, [R1+0xc] ;  /* 0x00000c0001007983 */ /* 0x005ee80000100800 */
[----:B------:R-:W2:Y:S01]  /*16710*/  LDL R2, [R1+0x18] ;  /* 0x0000180001027983 */ /* 0x000ea20000100800 */
[----:B---3--:R-:W-:Y:S01]  /*16720*/  IMAD R0, R0, 0x8, R7 ;  /* 0x0000000800007824 */ /* 0x008fe200078e0207 */
[----:B--2---:R-:W-:-:S04]  /*16730*/  SHF.L.U32 R2, R2, 0x1f, RZ ;  /* 0x0000001f02027819 */ /* 0x004fc800000006ff */
[----:B------:R-:W0:Y:S02]  /*16740*/  SYNCS.PHASECHK.TRANS64.TRYWAIT P0, [R0+URZ+0x28c40], R2 ;  /* 0x028c4002000075a7 */ /* 0x000e24000800017f */
[----:B0-----:R-:W-:Y:S05]  /*16750*/  @!P0 BRA `(.L_x_8307) ;  /* 0x0000006400688947 */ /* 0x001fea0003800000 */
.L_x_8467:
        /* <DEDUP_REMOVED lines=11> */
.L_x_8308:
        /* <DEDUP_REMOVED lines=27> */
.L_x_8304:
[----:B--2---:R-:W2:Y:S04]  /*169c0*/  LDL R2, [R1+0x4] ;  /* 0x0000040001027983 */ /* 0x004ea80000100800 */
[----:B------:R-:W3:Y:S04]  /*169d0*/  LDL.LU R3, [R1+0x34] ;  /* 0x0000340001037983 */ /* 0x000ee80000300800 */
[----:B0-----:R-:W4:Y:S04]  /*169e0*/  LDL.LU R5, [R1+0x28] ;  /* 0x0000280001057983 */ /* 0x001f280000300800 */
[----:B------:R-:W5:Y:S01]  /*169f0*/  LDL.LU R4, [R1+0x40] ;  /* 0x0000400001047983 */ /* 0x000f620000300800 */
        /* <DEDUP_REMOVED lines=38> */
[----:B0-----:R-:W-:Y:S05]  /*16c60*/  CALL.ABS.NOINC R2 ;  /* 0x0000000002007343 */ /* 0x001fea0003c00000 */
.L_x_8310:
[----:B------:R-:W-:Y:S05]  /*16c70*/  BSYNC B6 ;  /* 0x0000000000067941 */ /* 0x000fea0003800000 */
.L_x_8309:
[----:B------:R-:W3:Y:S01]  /*16c80*/  LDL.LU R6, [R1+0x34] ;  /* 0x0000340001067983 */ /* 0x000ee20000300800 */
[----:B------:R-:W-:Y:S01]  /*16c90*/  ULDC.64 UR4, c[0x0][0x2d8] ;  /* 0x0000b60000047ab9 */ /* 0x000fe20000000a00 */
[----:B------:R-:W0:Y:S01]  /*16ca0*/  LDC R7, c[0x0][0x448] ;  /* 0x00011200ff077b82 */ /* 0x000e220000000800 */
[----:B------:R-:W-:Y:S01]  /*16cb0*/  ULDC UR6, c[0x0][0x2b8] ;  /* 0x0000ae0000067ab9 */ /* 0x000fe20000000800 */
[----:B--2---:R-:W3:Y:S04]  /*16cc0*/  LDL.LU.64 R2, [R1+0x48] ;  /* 0x0000480001027983 */ /* 0x004ee80000300a00 */
[----:B------:R-:W2:Y:S04]  /*16cd0*/  LDL.LU R0, [R1+0x40] ;  /* 0x0000400001007983 */ /* 0x000ea80000300800 */
[----:B------:R-:W4:Y:S04]  /*16ce0*/  LDL.LU R4, [R1+0x50] ;  /* 0x0000500001047983 */ /* 0x000f280000300800 */
[----:B------:R-:W4:Y:S04]  /*16cf0*/  LDL.LU R5, [R1+0x28] ;  /* 0x0000280001057983 */ /* 0x000f280000300800 */
[----:B------:R0:W5:Y:S02]  /*16d00*/  LDL R9, [R1+0x54] ;  /* 0x0000540001097983 */ /* 0x0001640000100800 */
[----:B0-----:R-:W-:Y:S01]  /*16d10*/  ISETP.NE.AND P0, PT, R7, 0x1, PT ;  /* 0x000000010700780c */ /* 0x001fe20003f05270 */
[----:B------:R-:W0:Y:S01]  /*16d20*/  S2R R10, SR_TID.X ;  /* 0x00000000000a7919 */ /* 0x000e220000002100 */
[----:B------:R-:W1:Y:S01]  /*16d30*/  S2R R8, SR_TID.X ;  /* 0x0000000000087919 */ /* 0x000e620000002100 */
[----:B0-----:R-:W-:-:S05]  /*16d40*/  IMAD.SHL.U32 R10, R10, 0x8, RZ ;  /* 0x000000080a0a7824 */ /* 0x001fca00078e00ff */
[----:B------:R-:W-:Y:S02]  /*16d50*/  LOP3.LUT R10, R10, 0x38, RZ, 0xc0, !PT ;  /* 0x000000380a0a7812 */ /* 0x000fe400078ec0ff */
[----:B-1----:R-:W-:-:S04]  /*16d60*/  LOP3.LUT R8, R8, 0x7f, RZ, 0xc0, !PT ;  /* 0x0000007f08087812 */ /* 0x002fc800078ec0ff */
[----:B------:R-:W-:Y:S01]  /*16d70*/  SHF.R.U32.HI R8, RZ, 0x3, R8 ;  /* 0x00000003ff087819 */ /* 0x000fe20000011608 */
[----:B---3--:R-:W-:Y:S02]  /*16d80*/  IMAD.MOV.U32 R3, RZ, RZ, R6 ;  /* 0x000000ffff037224 */ /* 0x008fe400078e0006 */
[----:B------:R-:W0:Y:S01]  /*16d90*/  @P0 LDC R6, c[0x0][0x450] ;  /* 0x00011400ff060b82 */ /* 0x000e220000000800 */
[----:B--2---:R-:W-:Y:S02]  /*16da0*/  IMAD R0, R0, UR4, RZ ;  /* 0x0000000400007c24 */ /* 0x004fe4000f8e02ff */
[----:B------:R-:W-:-:S04]  /*16db0*/  IMAD.WIDE.U32 R2, R18, UR4, R2 ;  /* 0x0000000412027c25 */ /* 0x000fc8000f8e0002 */
[----:B------:R-:W-:Y:S01]  /*16dc0*/  IMAD R0, R18, UR5, R0 ;  /* 0x0000000512007c24 */ /* 0x000fe2000f8e0200 */
[----:B------:R-:W-:-:S03]  /*16dd0*/  ULDC.64 UR4, c[0x0][0x2e0] ;  /* 0x0000b80000047ab9 */ /* 0x000fc60000000a00 */
[----:B------:R-:W-:Y:S02]  /*16de0*/  IMAD.IADD R3, R3, 0x1, R0 ;  /* 0x0000000103037824 */ /* 0x000fe400078e0200 */
[----:B----4-:R-:W-:Y:S02]  /*16df0*/  IMAD R0, R4, UR4, RZ ;  /* 0x0000000404007c24 */ /* 0x010fe4000f8e02ff */
[----:B------:R-:W1:Y:S01]  /*16e00*/  S2R R4, SR_TID.X ;  /* 0x0000000000047919 */ /* 0x000e620000002100 */
[----:B------:R-:W-:-:S04]  /*16e10*/  IMAD.WIDE.U32 R2, R5, UR4, R2 ;  /* 0x0000000405027c25 */ /* 0x000fc8000f8e0002 */
[----:B------:R-:W-:Y:S01]  /*16e20*/  IMAD R0, R5, UR5, R0 ;  /* 0x0000000505007c24 */ /* 0x000fe2000f8e0200 */
[----:B------:R-:W-:-:S04]  /*16e30*/  ULDC.64 UR4, c[0x0][0x2d0] ;  /* 0x0000b40000047ab9 */ /* 0x000fc80000000a00 */
[----:B------:R-:W-:Y:S02]  /*16e40*/  IADD3 R3, R3, R0, RZ ;  /* 0x0000000003037210 */ /* 0x000fe40007ffe0ff */
[----:B-1----:R-:W-:-:S04]  /*16e50*/  LOP3.LUT R4, R4, 0x7f, RZ, 0xc0, !PT ;  /* 0x0000007f04047812 */ /* 0x002fc800078ec0ff */
[----:B------:R-:W-:Y:S02]  /*16e60*/  SHF.R.U32.HI R5, RZ, 0x3, R4 ;  /* 0x00000003ff057819 */ /* 0x000fe40000011604 */
[----:B------:R-:W1:Y:S02]  /*16e70*/  S2R R4, SR_TID.X ;  /* 0x0000000000047919 */ /* 0x000e640000002100 */
[----:B-1----:R-:W-:-:S05]  /*16e80*/  IMAD.SHL.U32 R4, R4, 0x10, RZ ;  /* 0x0000001004047824 */ /* 0x002fca00078e00ff */
[----:B------:R-:W-:Y:S02]  /*16e90*/  LOP3.LUT R4, R5, 0x70, R4, 0xf8, !PT ;  /* 0x0000007005047812 */ /* 0x000fe400078ef804 */
[----:B------:R-:W1:Y:S03]  /*16ea0*/  @P0 LDC R5, c[0x0][0x44c] ;  /* 0x00011300ff050b82 */ /* 0x000e660000000800 */
[----:B------:R-:W-:-:S04]  /*16eb0*/  IMAD R0, R17, 0x40, R4 ;  /* 0x0000004011007824 */ /* 0x000fc800078e0204 */
[----:B------:R-:W-:Y:S02]  /*16ec0*/  IMAD.MOV.U32 R4, RZ, RZ, R0 ;  /* 0x000000ffff047224 */ /* 0x000fe400078e0000 */
[----:B-1----:R-:W-:-:S05]  /*16ed0*/  @P0 IMAD.HI.U32 R5, R0, R5, RZ ;  /* 0x0000000500050227 */ /* 0x002fca00078e00ff */
[----:B0-----:R-:W-:-:S05]  /*16ee0*/  @P0 SHF.R.U32.HI R4, RZ, R6, R5 ;  /* 0x00000006ff040219 */ /* 0x001fca0000011605 */
        /* <DEDUP_REMOVED lines=18> */
[----:B------:R-:W-:Y:S09]  /*17010*/  BRA.DIV UR4, `(.L_x_8311) ;  /* 0x0000005e044c7947 */ /* 0x000ff2000b800000 */
        /* <DEDUP_REMOVED lines=34> */
.L_x_8476:
        /* <DEDUP_REMOVED lines=11> */
.L_x_8312:
        /* <DEDUP_REMOVED lines=19> */
.L_x_8477:
[----:B------:R-:W-:Y:S05]  /*17420*/  BSYNC B0 ;  /* 0x0000000000007941 */ /* 0x000fea0003800000 */
.L_x_8313:
[----:B0-----:R-:W2:Y:S01]  /*17430*/  LDL R2, [R1+0x8] ;  /* 0x0000080001027983 */ /* 0x001ea20000100800 */
[----:B------:R-:W-:Y:S01]  /*17440*/  BSSY B0, `(.L_x_8315) ;  /* 0x00000a2000007945 */ /* 0x000fe20003800000 */
[----:B--2---:R-:W-:-:S13]  /*17450*/  LOP3.LUT P0, RZ, R2, 0x1, RZ, 0xc0, !PT ;  /* 0x0000000102ff7812 */ /* 0x004fda000780c0ff */
[----:B------:R-:W-:Y:S05]  /*17460*/  @!P0 BRA `(.L_x_8316) ;  /* 0x00000008007c8947 */ /* 0x000fea0003800000 */
[----:B------:R-:W2:Y:S04]  /*17470*/  LDL R5, [R1+0x4] ;  /* 0x0000040001057983 */ /* 0x000ea80000100800 */
        /* <DEDUP_REMOVED lines=10> */
.L_x_8478:
[----:B------:R-:W-:Y:S05]  /*17520*/  BSYNC B1 ;  /* 0x0000000000017941 */ /* 0x000fea0003800000 */
.L_x_8317:
        /* <DEDUP_REMOVED lines=9> */
.L_x_8320:
[----:B------:R-:W-:Y:S05]  /*175c0*/  BSYNC B1 ;  /* 0x0000000000017941 */ /* 0x000fea0003800000 */
.L_x_8319:
        /* <DEDUP_REMOVED lines=14> */
.L_x_8321:
        /* <DEDUP_REMOVED lines=16> */
.L_x_8322:
        /* <DEDUP_REMOVED lines=16> */
.L_x_8323:
        /* <DEDUP_REMOVED lines=16> */
.L_x_8324:
        /* <DEDUP_REMOVED lines=16> */
.L_x_8325:
        /* <DEDUP_REMOVED lines=16> */
.L_x_8326:
        /* <DEDUP_REMOVED lines=16> */
.L_x_8327:
        /* <DEDUP_REMOVED lines=16> */
.L_x_8328:
        /* <DEDUP_REMOVED lines=11> */
.L_x_8316:
[----:B------:R-:W-:Y:S05]  /*17e60*/  BSYNC B0 ;  /* 0x0000000000007941 */ /* 0x000fea0003800000 */
.L_x_8315:
        /* <DEDUP_REMOVED lines=14> */
[----:B--2---:R-:W-:Y:S01]  /*17f50*/  LOP3.LUT P2, RZ, R6, 0x1, RZ, 0xc0, !PT ;  /* 0x0000000106ff7812 */ /* 0x004fe2000784c0ff */
        /* <DEDUP_REMOVED lines=33> */
.L_x_8335:
[----:B-1----:R-:W2:Y:S01]  /*18170*/  LDL R2, [R1+0x4] ;  /* 0x0000040001027983 */ /* 0x002ea20000100800 */
[----:B------:R-:W-:Y:S01]  /*18180*/  BSSY B3, `(.L_x_8336) ;  /* 0x0000008000037945 */ /* 0x000fe20003800000 */
[----:B------:R-:W1:Y:S02]  /*18190*/  S2R R5, SR_TID.X ;  /* 0x0000000000057919 */ /* 0x000e640000002100 */
[----:B-1----:R-:W-:-:S04]  /*181a0*/  LOP3.LUT R5, R5, 0x7f, RZ, 0xc0, !PT ;  /* 0x0000007f05057812 */ /* 0x002fc800078ec0ff */
[----:B------:R-:W-:Y:S02]  /*181b0*/  ISETP.NE.AND P1, PT, R5, RZ, PT ;  /* 0x000000ff0500720c */ /* 0x000fe40003f25270 */
[----:B--2---:R-:W-:Y:S02]  /*181c0*/  LEA R3, R9, R2, 0x3 ;  /* 0x0000000209037211 */ /* 0x004fe400078e18ff */
[----:B------:R-:W-:-:S04]  /*181d0*/  SHF.L.U32 R2, R8, 0x1f, RZ ;  /* 0x0000001f08027819 */ /* 0x000fc800000006ff */
[----:B------:R-:W1:Y:S02]  /*181e0*/  SYNCS.PHASECHK.TRANS64.TRYWAIT P0, [R3+URZ+0x28c40], R2 ;  /* 0x028c4002030075a7 */ /* 0x000e64000800017f */
[----:B-1----:R-:W-:Y:S05]  /*181f0*/  @!P0 BRA `(.L_x_8337) ;  /* 0x0000005000488947 */ /* 0x002fea0003800000 */
.L_x_8479:
[----:B------:R-:W-:Y:S05]  /*18200*/  BSYNC B3 ;  /* 0x0000000000037941 */ /* 0x000fea0003800000 */
.L_x_8336:
        /* <DEDUP_REMOVED lines=9> */
.L_x_8339:
[----:B------:R-:W-:Y:S05]  /*182a0*/  BSYNC B3 ;  /* 0x0000000000037941 */ /* 0x000fea0003800000 */
.L_x_8338:
        /* <DEDUP_REMOVED lines=14> */
.L_x_8340:
        /* <DEDUP_REMOVED lines=14> */
.L_x_8480:
[----:B------:R-:W-:Y:S05]  /*18470*/  BSYNC B3 ;  /* 0x0000000000037941 */ /* 0x000fea0003800000 */
.L_x_8341:
        /* <DEDUP_REMOVED lines=11> */
.L_x_8344:
[----:B------:R-:W-:Y:S05]  /*18530*/  BSYNC B3 ;  /* 0x0000000000037941 */ /* 0x000fea0003800000 */
.L_x_8343:
        /* <DEDUP_REMOVED lines=11> */
.L_x_8345:
        /* <DEDUP_REMOVED lines=16> */
.L_x_8346:
        /* <DEDUP_REMOVED lines=16> */
.L_x_8347:
        /* <DEDUP_REMOVED lines=16> */
.L_x_8348:
        /* <DEDUP_REMOVED lines=16> */
.L_x_8349:
        /* <DEDUP_REMOVED lines=16> */
.L_x_8350:
        /* <DEDUP_REMOVED lines=16> */
.L_x_8351:
        /* <DEDUP_REMOVED lines=16> */
.L_x_8352:
        /* <DEDUP_REMOVED lines=11> */
.L_x_8334:
[----:B------:R-:W-:Y:S05]  /*18da0*/  BSYNC B1 ;  /* 0x0000000000017941 */ /* 0x000fea0003800000 */
.L_x_8333:
[----:B------:R-:W2:Y:S02]  /*18db0*/  LDL.LU R5, [R1+0x30] ;  /* 0x0000300001057983 */ /* 0x000ea40000300800 */
[----:B--2---:R-:W-:-:S07]  /*18dc0*/  VIADD R0, R5, 0xfffffffd ;  /* 0xfffffffd05007836 */ /* 0x004fce0000000000 */
.L_x_8332:
[----:B------:R-:W-:Y:S05]  /*18dd0*/  BSYNC B2 ;  /* 0x0000000000027941 */ /* 0x000fea0003800000 */
.L_x_8331:
[----:B------:R-:W-:-:S13]  /*18de0*/  ISETP.NE.AND P0, PT, R4, RZ, PT ;  /* 0x000000ff0400720c */ /* 0x000fda0003f05270 */
[----:B------:R-:W-:Y:S05]  /*18df0*/  @!P0 BRA `(.L_x_8330) ;  /* 0x0000001c00488947 */ /* 0x000fea0003800000 */
.L_x_8393:
[----:B------:R-:W2:Y:S04]  /*18e00*/  LDL R4, [R1+0x8] ;  /* 0x0000080001047983 */ /* 0x000ea80000100800 */
[----:B------:R-:W3:Y:S04]  /*18e10*/  LDL.LU R3, [R1+0xc] ;  /* 0x00000c0001037983 */ /* 0x000ee80000300800 */
[----:B------:R-:W4:Y:S01]  /*18e20*/  LDL.LU R2, [R1+0x18] ;  /* 0x0000180001027983 */ /* 0x000f220000300800 */
        /* <DEDUP_REMOVED lines=34> */
.L_x_8355:
[----:B0-----:R-:W2:Y:S01]  /*19050*/  LDL R2, [R1+0x4] ;  /* 0x0000040001027983 */ /* 0x001ea20000100800 */
[----:B------:R-:W-:Y:S01]  /*19060*/  BSSY B2, `(.L_x_8356) ;  /* 0x0000008000027945 */ /* 0x000fe20003800000 */
[----:B------:R-:W0:Y:S02]  /*19070*/  S2R R3, SR_TID.X ;  /* 0x0000000000037919 */ /* 0x000e240000002100 */
[----:B0-----:R-:W-:-:S04]  /*19080*/  LOP3.LUT R3, R3, 0x7f, RZ, 0xc0, !PT ;  /* 0x0000007f03037812 */ /* 0x001fc800078ec0ff */
[----:B------:R-:W-:Y:S01]  /*19090*/  ISETP.NE.AND P1, PT, R3, RZ, PT ;  /* 0x000000ff0300720c */ /* 0x000fe20003f25270 */
[----:B--2---:R-:W-:Y:S01]  /*190a0*/  IMAD R4, R7, 0x8, R2 ;  /* 0x0000000807047824 */ /* 0x004fe200078e0202 */
[----:B------:R-:W-:-:S04]  /*190b0*/  SHF.L.U32 R2, R6, 0x1f, RZ ;  /* 0x0000001f06027819 */ /* 0x000fc800000006ff */
[----:B------:R-:W0:Y:S02]  /*190c0*/  SYNCS.PHASECHK.TRANS64.TRYWAIT P0, [R4+URZ+0x28c40], R2 ;  /* 0x028c4002040075a7 */ /* 0x000e24000800017f */
[----:B0-----:R-:W-:Y:S05]  /*190d0*/  @!P0 BRA `(.L_x_8357) ;  /* 0x0000004000b88947 */ /* 0x001fea0003800000 */
.L_x_8481:
[----:B------:R-:W-:Y:S05]  /*190e0*/  BSYNC B2 ;  /* 0x0000000000027941 */ /* 0x000fea0003800000 */
.L_x_8356:
        /* <DEDUP_REMOVED lines=9> */
.L_x_8359:
[----:B------:R-:W-:Y:S05]  /*19180*/  BSYNC B2 ;  /* 0x0000000000027941 */ /* 0x000fea0003800000 */
.L_x_8358:
        /* <DEDUP_REMOVED lines=13> */
.L_x_8360:
        /* <DEDUP_REMOVED lines=14> */
.L_x_8482:
[----:B------:R-:W-:Y:S05]  /*19340*/  BSYNC B2 ;  /* 0x0000000000027941 */ /* 0x000fea0003800000 */
.L_x_8361:
        /* <DEDUP_REMOVED lines=11> */
.L_x_8364:
[----:B------:R-:W-:Y:S05]  /*19400*/  BSYNC B2 ;  /* 0x0000000000027941 */ /* 0x000fea0003800000 */
.L_x_8363:
        /* <DEDUP_REMOVED lines=10> */
.L_x_8365:
        /* <DEDUP_REMOVED lines=16> */
.L_x_8366:
        /* <DEDUP_REMOVED lines=16> */
.L_x_8367:
        /* <DEDUP_REMOVED lines=16> */
.L_x_8368:
        /* <DEDUP_REMOVED lines=16> */
.L_x_8369:
        /* <DEDUP_REMOVED lines=16> */
.L_x_8370:
        /* <DEDUP_REMOVED lines=16> */
.L_x_8371:
        /* <DEDUP_REMOVED lines=16> */
.L_x_8372:
        /* <DEDUP_REMOVED lines=11> */
.L_x_8354:
[----:B------:R-:W-:Y:S05]  /*19c60*/  BSYNC B1 ;  /* 0x0000000000017941 */ /* 0x000fea0003800000 */
.L_x_8353:
[----:B------:R-:W2:Y:S01]  /*19c70*/  LDL R2, [R1+0x8] ;  /* 0x0000080001027983 */ /* 0x000ea20000100800 */
[----:B------:R-:W-:Y:S01]  /*19c80*/  VIADD R7, R7, 0x1 ;  /* 0x0000000107077836 */ /* 0x000fe20000000000 */
[----:B------:R-:W-:Y:S04]  /*19c90*/  BSSY B1, `(.L_x_8373) ;  /* 0x00000e5000017945 */ /* 0x000fe80003800000 */
[----:B------:R-:W-:-:S04]  /*19ca0*/  ISETP.NE.AND P0, PT, R7, 0x2, PT ;  /* 0x000000020700780c */ /* 0x000fc80003f05270 */
[----:B0-----:R-:W-:Y:S02]  /*19cb0*/  SEL R9, R7, RZ, P0 ;  /* 0x000000ff07097207 */ /* 0x001fe40000000000 */
        /* <DEDUP_REMOVED lines=31> */
.L_x_8375:
[----:B-1----:R-:W2:Y:S01]  /*19eb0*/  LDL R2, [R1+0x4] ;  /* 0x0000040001027983 */ /* 0x002ea20000100800 */
[----:B------:R-:W-:Y:S01]  /*19ec0*/  BSSY B2, `(.L_x_8376) ;  /* 0x0000008000027945 */ /* 0x000fe20003800000 */
[----:B------:R-:W1:Y:S02]  /*19ed0*/  S2R R3, SR_TID.X ;  /* 0x0000000000037919 */ /* 0x000e640000002100 */
[----:B-1----:R-:W-:-:S04]  /*19ee0*/  LOP3.LUT R3, R3, 0x7f, RZ, 0xc0, !PT ;  /* 0x0000007f03037812 */ /* 0x002fc800078ec0ff */
[----:B------:R-:W-:Y:S01]  /*19ef0*/  ISETP.NE.AND P1, PT, R3, RZ, PT ;  /* 0x000000ff0300720c */ /* 0x000fe20003f25270 */
[----:B--2---:R-:W-:Y:S01]  /*19f00*/  IMAD R4, R9, 0x8, R2 ;  /* 0x0000000809047824 */ /* 0x004fe200078e0202 */
[----:B------:R-:W-:-:S04]  /*19f10*/  SHF.L.U32 R2, R8, 0x1f, RZ ;  /* 0x0000001f08027819 */ /* 0x000fc800000006ff */
[----:B------:R-:W1:Y:S02]  /*19f20*/  SYNCS.PHASECHK.TRANS64.TRYWAIT P0, [R4+URZ+0x28c40], R2 ;  /* 0x028c4002040075a7 */ /* 0x000e64000800017f */
[----:B-1----:R-:W-:Y:S05]  /*19f30*/  @!P0 BRA `(.L_x_8377) ;  /* 0x0000003400488947 */ /* 0x002fea0003800000 */
.L_x_8483:
[----:B------:R-:W-:Y:S05]  /*19f40*/  BSYNC B2 ;  /* 0x0000000000027941 */ /* 0x000fea0003800000 */
.L_x_8376:
        /* <DEDUP_REMOVED lines=9> */
.L_x_8379:
[----:B------:R-:W-:Y:S05]  /*19fe0*/  BSYNC B2 ;  /* 0x0000000000027941 */ /* 0x000fea0003800000 */
.L_x_8378:
        /* <DEDUP_REMOVED lines=11> */
[----:B---3--:R-:W-:Y:S01]  /*1a0a0*/  IMAD R6, R6, 0x40, R5 ;  /* 0x0000004006067824 */ /* 0x008fe200078e0205 */
[----:B------:R-:W-:Y:S01]  /*1a0b0*/  IADD3 R5, R4, 0x28c30, RZ ;  /* 0x00028c3004057810 */ /* 0x000fe20007ffe0ff */
[----:B------:R-:W-:-:S09]  /*1a0c0*/  VIADD R3, R3, 0x22400 ;  /* 0x0002240003037836 */ /* 0x000fd20000000000 */
.L_x_8380:
        /* <DEDUP_REMOVED lines=14> */
.L_x_8484:
[----:B------:R-:W-:Y:S05]  /*1a1b0*/  BSYNC B2 ;  /* 0x0000000000027941 */ /* 0x000fea0003800000 */
.L_x_8381:
        /* <DEDUP_REMOVED lines=11> */
.L_x_8384:
[----:B------:R-:W-:Y:S05]  /*1a270*/  BSYNC B2 ;  /* 0x0000000000027941 */ /* 0x000fea0003800000 */
.L_x_8383:
        /* <DEDUP_REMOVED lines=11> */
.L_x_8385:
        /* <DEDUP_REMOVED lines=16> */
.L_x_8386:
        /* <DEDUP_REMOVED lines=16> */
.L_x_8387:
        /* <DEDUP_REMOVED lines=16> */
.L_x_8388:
        /* <DEDUP_REMOVED lines=16> */
.L_x_8389:
        /* <DEDUP_REMOVED lines=16> */
.L_x_8390:
        /* <DEDUP_REMOVED lines=16> */
.L_x_8391:
        /* <DEDUP_REMOVED lines=16> */
.L_x_8392:
        /* <DEDUP_REMOVED lines=11> */
.L_x_8374:
[----:B------:R-:W-:Y:S05]  /*1aae0*/  BSYNC B1 ;  /* 0x0000000000017941 */ /* 0x000fea0003800000 */
.L_x_8373:
[C---:B------:R-:W-:Y:S01]  /*1aaf0*/  ISETP.GT.AND P0, PT, R0.reuse, 0x1, PT ;  /* 0x000000010000780c */ /* 0x040fe20003f04270 */
[----:B------:R-:W-:-:S12]  /*1ab00*/  VIADD R0, R0, 0xfffffffe ;  /* 0xfffffffe00007836 */ /* 0x000fd80000000000 */
[----:B------:R-:W-:Y:S05]  /*1ab10*/  @P0 BRA `(.L_x_8393) ;  /* 0xffffffe000b80947 */ /* 0x000fea000383ffff */
.L_x_8330:
[----:B------:R-:W-:Y:S05]  /*1ab20*/  BSYNC B0 ;  /* 0x0000000000007941 */ /* 0x000fea0003800000 */
.L_x_8329:
        /* <DEDUP_REMOVED lines=23> */
[----:B-1----:R-:W-:-:S07]  /*1aca0*/  IADD3 R16, R4, UR36, R7 ;  /* 0x0000002404107c10 */ /* 0x002fce000fffe007 */
.L_x_8395:
[----:B------:R-:W-:Y:S05]  /*1acb0*/  BSYNC B0 ;  /* 0x0000000000007941 */ /* 0x000fea0003800000 */
.L_x_8394:
[----:B------:R-:W-:-:S05]  /*1acc0*/  SEL R0, R0, RZ, P0 ;  /* 0x000000ff00007207 */ /* 0x000fca0000000000 */
[----:B------:R2:W-:Y:S02]  /*1acd0*/  STL [R1+0xc], R0 ;  /* 0x00000c0001007387 */ /* 0x0005e40000100800 */
.L_x_8297:
[----:B------:R-:W-:Y:S05]  /*1ace0*/  BSYNC B7 ;  /* 0x0000000000077941 */ /* 0x000fea0003800000 */
.L_x_8295:
        /* <DEDUP_REMOVED lines=13> */
.L_x_8396:
        /* <DEDUP_REMOVED lines=13> */
[----:B------:R-:W-:Y:S01]  /*1ae90*/  SHFL.IDX PT, R4, R16, 0x1, 0x1f ;  /* 0x00201f0010047f89 */ /* 0x000fe200000e0000 */
[C---:B------:R-:W-:Y:S02]  /*1aea0*/  ISETP.GE.U32.AND P4, PT, R7.reuse, 0x8, PT ;  /* 0x000000080700780c */ /* 0x040fe40003f86070 */
[C---:B------:R-:W-:Y:S01]  /*1aeb0*/  ISETP.GE.U32.AND P5, PT, R7.reuse, 0x10, PT ;  /* 0x000000100700780c */ /* 0x040fe20003fa6070 */
[----:B-1----:R-:W-:Y:S01]  /*1aec0*/  IMAD.MOV.U32 R2, RZ, RZ, RZ ;  /* 0x000000ffff027224 */ /* 0x002fe200078e00ff */
[----:B--2---:R-:W-:Y:S02]  /*1aed0*/  @!P1 MOV R2, R3 ;  /* 0x0000000300029202 */ /* 0x004fe40000000f00 */
[----:B------:R-:W-:-:S03]  /*1aee0*/  ISETP.NE.AND P1, PT, R7, RZ, PT ;  /* 0x000000ff0700720c */ /* 0x000fc60003f25270 */
[----:B0-----:R-:W0:Y:S02]  /*1aef0*/  SHFL.UP PT, R14, R2, 0x1, RZ ;  /* 0x04200000020e7989 */ /* 0x001e2400000e00ff */
        /* <DEDUP_REMOVED lines=13> */
[----:B------:R-:W-:Y:S02]  /*1afd0*/  IMAD.IADD R3, R3, 0x1, R0 ;  /* 0x0000000103037824 */ /* 0x000fe400078e0200 */
[----:B------:R0:W1:Y:S04]  /*1afe0*/  SHFL.IDX PT, R0, R16, RZ, 0x1f ;  /* 0x00001fff10007589 */ /* 0x00006800000e0000 */
[----:B------:R0:W2:Y:S02]  /*1aff0*/  SHFL.IDX PT, R16, R3, 0x1f, 0x1f ;  /* 0x03e01f0003107f89 */ /* 0x0000a400000e0000 */
.L_x_8494:
[----:B------:R-:W-:Y:S02]  /*1b000*/  ULDC UR4, c[0x0][0xc38] ;  /* 0x00030e0000047ab9 */ /* 0x000fe40000000800 */
[----:B------:R-:W-:-:S04]  /*1b010*/  IMAD.U32 R5, RZ, RZ, UR4 ;  /* 0x00000004ff057e24 */ /* 0x000fc8000f8e00ff */
[----:B0-2---:R-:W-:-:S04]  /*1b020*/  IMAD R16, R16, R5, RZ ;  /* 0x0000000510107224 */ /* 0x005fc800078e02ff */
[----:B------:R-:W-:-:S05]  /*1b030*/  IMAD.IADD R4, R4, 0x1, R16 ;  /* 0x0000000104047824 */ /* 0x000fca00078e0210 */
[----:B-1----:R-:W-:-:S13]  /*1b040*/  ISETP.GT.AND P6, PT, R4, R0, PT ;  /* 0x000000000400720c */ /* 0x002fda0003fc4270 */
[----:B------:R-:W-:Y:S05]  /*1b050*/  @P6 BRA `(.L_x_8399) ;  /* 0x00000000009c6947 */ /* 0x000fea0003800000 */
.L_x_8404:
        /* <DEDUP_REMOVED lines=14> */
.L_x_8402:
[----:B------:R-:W-:Y:S05]  /*1b140*/  BSYNC B0 ;  /* 0x0000000000007941 */ /* 0x000fea0003800000 */
.L_x_8401:
        /* <DEDUP_REMOVED lines=18> */
.L_x_8502:
[----:B------:R-:W-:Y:S02]  /*1b270*/  ULDC UR4, c[0x0][0xc38] ;  /* 0x00030e0000047ab9 */ /* 0x000fe40000000800 */
[----:B------:R-:W-:-:S04]  /*1b280*/  IMAD.U32 R5, RZ, RZ, UR4 ;  /* 0x00000004ff057e24 */ /* 0x000fc8000f8e00ff */
[----:B-1----:R-:W-:-:S04]  /*1b290*/  IMAD R16, R16, R5, RZ ;  /* 0x0000000510107224 */ /* 0x002fc800078e02ff */
[----:B------:R-:W-:-:S05]  /*1b2a0*/  IMAD.IADD R4, R16, 0x1, R4 ;  /* 0x0000000110047824 */ /* 0x000fca00078e0204 */
[----:B------:R-:W-:-:S13]  /*1b2b0*/  ISETP.GT.AND P6, PT, R4, R0, PT ;  /* 0x000000000400720c */ /* 0x000fda0003fc4270 */
[----:B------:R-:W-:Y:S05]  /*1b2c0*/  @!P6 BRA `(.L_x_8404) ;  /* 0xfffffffc0064e947 */ /* 0x000fea000383ffff */
.L_x_8399:
        /* <DEDUP_REMOVED lines=8> */
.L_x_8506:
[----:B------:R-:W-:Y:S02]  /*1b350*/  ISETP.NE.AND P0, PT, R4, RZ, PT ;  /* 0x000000ff0400720c */ /* 0x000fe40003f05270 */
[----:B------:R-:W-:-:S11]  /*1b360*/  MOV R4, RZ ;  /* 0x000000ff00047202 */ /* 0x000fd60000000f00 */
[----:B------:R-:W-:Y:S05]  /*1b370*/  @!P0 BRA `(.L_x_8406) ;  /* 0x0000000000148947 */ /* 0x000fea0003800000 */
[----:B------:R-:W-:Y:S01]  /*1b380*/  UMOV UR4, 0xffffffff ;  /* 0xffffffff00047882 */ /* 0x000fe20000000000 */
[----:B------:R-:W-:Y:S02]  /*1b390*/  VIADD R12, R6, 0xffffffff ;  /* 0xffffffff060c7836 */ /* 0x000fe40000000000 */
[----:B------:R-:W-:Y:S05]  /*1b3a0*/  BRA.DIV UR4, `(.L_x_8407) ;  /* 0x0000002a04987947 */ /* 0x000fea000b800000 */
[----:B0-----:R0:W3:Y:S02]  /*1b3b0*/  SHFL.IDX PT, R3, R3, R12, 0x1f ;  /* 0x00001f0c03037589 */ /* 0x0010e400000e0000 */
.L_x_8509:
[----:B---3--:R-:W-:-:S07]  /*1b3c0*/  IMAD.MOV.U32 R4, RZ, RZ, R3 ;  /* 0x000000ffff047224 */ /* 0x008fce00078e0003 */
.L_x_8406:
[----:B01----:R-:W0:Y:S01]  /*1b3d0*/  LDC.64 R2, c[0x0][0xc90] ;  /* 0x00032400ff027b82 */ /* 0x003e220000000a00 */
[----:B------:R-:W-:-:S04]  /*1b3e0*/  IMAD.IADD R19, R6, 0x1, R19 ;  /* 0x0000000106137824 */ /* 0x000fc800078e0213 */
[----:B0-----:R-:W-:-:S05]  /*1b3f0*/  IMAD.WIDE R2, R19, 0x4, R2 ;  /* 0x0000000413027825 */ /* 0x001fca00078e0202 */
[----:B------:R-:W2:Y:S01]  /*1b400*/  LDG.E R7, desc[UR40][R2.64] ;  /* 0x0000002802077981 */ /* 0x000ea2000c1e1900 */
        /* <DEDUP_REMOVED lines=62> */
.L_x_8400:
[----:B------:R-:W-:Y:S01]  /*1b7f0*/  UMOV UR4, URZ ;  /* 0x0000003f00047c82 */ /* 0x000fe20008000000 */
[----:B------:R-:W-:Y:S01]  /*1b800*/  UMOV UR5, URZ ;  /* 0x0000003f00057c82 */ /* 0x000fe20008000000 */
[----:B------:R-:W-:Y:S01]  /*1b810*/  ULDC UR6, c[0x0][0xc3c] ;  /* 0x00030f0000067ab9 */ /* 0x000fe20000000800 */
[----:B------:R-:W-:Y:S02]  /*1b820*/  IMAD.MOV.U32 R16, RZ, RZ, R0 ;  /* 0x000000ffff107224 */ /* 0x000fe400078e0000 */
[----:B------:R-:W-:Y:S02]  /*1b830*/  IMAD.U32 R17, RZ, RZ, UR4 ;  /* 0x00000004ff117e24 */ /* 0x000fe4000f8e00ff */
[----:B------:R-:W-:Y:S02]  /*1b840*/  IMAD.U32 R18, RZ, RZ, UR5 ;  /* 0x00000005ff127e24 */ /* 0x000fe4000f8e00ff */
[----:B------:R-:W-:-:S07]  /*1b850*/  IMAD.U32 R19, RZ, RZ, UR6 ;  /* 0x00000006ff137e24 */ /* 0x000fce000f8e00ff */
.L_x_8408:
        /* <DEDUP_REMOVED lines=12> */
.L_x_8397:
[----:B------:R-:W-:Y:S02]  /*1b920*/  ULDC UR4, c[0x0][0xc3c] ;  /* 0x00030f0000047ab9 */ /* 0x000fe40000000800 */
[----:B---3--:R-:W-:-:S13]  /*1b930*/  ISETP.GE.AND P0, PT, R19, UR4, PT ;  /* 0x0000000413007c0c */ /* 0x008fda000bf06270 */
[----:B------:R-:W-:Y:S05]  /*1b940*/  @!P0 BRA `(.L_x_8409) ;  /* 0xffffff8000548947 */ /* 0x000fea000383ffff */
[----:B------:R-:W-:Y:S05]  /*1b950*/  BSYNC B8 ;  /* 0x0000000000087941 */ /* 0x000fea0003800000 */
.L_x_8245:
        /* <DEDUP_REMOVED lines=12> */
.L_x_8510:
[----:B------:R-:W-:Y:S05]  /*1ba20*/  BSYNC B0 ;  /* 0x0000000000007941 */ /* 0x000fea0003800000 */
.L_x_8410:
[----:B------:R-:W-:-:S03]  /*1ba30*/  UMOV UR4, 0xffffffff ;  /* 0xffffffff00047882 */ /* 0x000fc60000000000 */
[----:B------:R-:W-:Y:S05]  /*1ba40*/  BRA.DIV UR4, `(.L_x_8412) ;  /* 0x00000026042c7947 */ /* 0x000fea000b800000 */
[----:B------:R-:W1:Y:S02]  /*1ba50*/  S2R R2, SR_TID.X ;  /* 0x0000000000027919 */ /* 0x000e640000002100 */
[----:B-1----:R-:W-:-:S04]  /*1ba60*/  SHF.R.U32.HI R2, RZ, 0x5, R2 ;  /* 0x00000005ff027819 */ /* 0x002fc80000011602 */
[----:B------:R-:W-:-:S05]  /*1ba70*/  LOP3.LUT R2, R2, 0x3, RZ, 0xc0, !PT ;  /* 0x0000000302027812 */ /* 0x000fca00078ec0ff */
[----:B------:R1:W2:Y:S02]  /*1ba80*/  SHFL.IDX PT, R14, R2, RZ, 0x1f ;  /* 0x00001fff020e7589 */ /* 0x0002a400000e0000 */
.L_x_8513:
[----:B--2---:R-:W-:-:S13]  /*1ba90*/  ISETP.NE.AND P0, PT, R14, RZ, PT ;  /* 0x000000ff0e00720c */ /* 0x004fda0003f05270 */
[----:B------:R-:W-:Y:S05]  /*1baa0*/  @P0 BRA `(.L_x_8097) ;  /* 0x0000000000940947 */ /* 0x000fea0003800000 */
[----:B------:R-:W-:-:S03]  /*1bab0*/  UMOV UR4, 0xffffffff ;  /* 0xffffffff00047882 */ /* 0x000fc60000000000 */
[----:B------:R-:W-:Y:S05]  /*1bac0*/  BRA.DIV UR4, `(.L_x_8413) ;  /* 0x0000002604407947 */ /* 0x000fea000b800000 */
[----:B------:R-:W-:-:S13]  /*1bad0*/  ELECT P6, URZ, PT ;  /* 0x00000000003f782f */ /* 0x000fda00038c0000 */
.L_x_8516:
[----:B------:R-:W-:Y:S05]  /*1bae0*/  @!P6 BRA `(.L_x_8097) ;  /* 0x000000000084e947 */ /* 0x000fea0003800000 */
[----:B-1----:R-:W2:Y:S02]  /*1baf0*/  LDL.LU R2, [R1+0x58] ;  /* 0x0000580001027983 */ /* 0x002ea40000300800 */
[----:B--2---:R-:W-:-:S04]  /*1bb00*/  LOP3.LUT R2, R2, 0x2, RZ, 0xfc, !PT ;  /* 0x0000000202027812 */ /* 0x004fc800078efcff */
[----:B------:R-:W-:-:S13]  /*1bb10*/  ISETP.NE.AND P2, PT, R2, 0x3, PT ;  /* 0x000000030200780c */ /* 0x000fda0003f45270 */
[----:B------:R-:W-:Y:S05]  /*1bb20*/  @!P2 BRA `(.L_x_8414) ;  /* 0x000000000004a947 */ /* 0x000fea0003800000 */
[----:B------:R-:W-:Y:S01]  /*1bb30*/  BPT.TRAP 0x1 ;  /* 0x000000040000795c */ /* 0x000fe20000300000 */
.L_x_8414:
        /* <DEDUP_REMOVED lines=14> */
.L_x_8517:
[----:B------:R-:W1:Y:S02]  /*1bc20*/  SYNCS.PHASECHK.TRANS64.TRYWAIT P0, [R7+URZ], R2 ;  /* 0x00000002070075a7 */ /* 0x000e64000800017f */
[----:B-1----:R-:W-:Y:S05]  /*1bc30*/  @!P0 BRA `(.L_x_8416) ;  /* 0x0000002400188947 */ /* 0x002fea0003800000 */
.L_x_8518:
[----:B------:R-:W-:Y:S05]  /*1bc40*/  @!P2 BRA `(.L_x_8417) ;  /* 0x000000000004a947 */ /* 0x000fea0003800000 */
[----:B------:R-:W-:Y:S01]  /*1bc50*/  BPT.TRAP 0x1 ;  /* 0x000000040000795c */ /* 0x000fe20000300000 */
.L_x_8417:
[----:B------:R-:W2:Y:S01]  /*1bc60*/  LDL.LU R4, [R1+0xc] ;  /* 0x00000c0001047983 */ /* 0x000ea20000300800 */
[----:B------:R-:W-:-:S04]  /*1bc70*/  VIADD R0, R0, 0x28c60 ;  /* 0x00028c6000007836 */ /* 0x000fc80000000000 */
[----:B--2---:R-:W-:-:S04]  /*1bc80*/  IMAD R4, R4, 0x8, R0 ;  /* 0x0000000804047824 */ /* 0x004fc800078e0200 */
[----:B------:R-:W2:Y:S02]  /*1bc90*/  SYNCS.PHASECHK.TRANS64.TRYWAIT P0, [R4+URZ], R5 ;  /* 0x00000005040075a7 */ /* 0x000ea4000800017f */
[----:B--2---:R-:W-:Y:S05]  /*1bca0*/  @!P0 BRA `(.L_x_8418) ;  /* 0x0000002400108947 */ /* 0x004fea0003800000 */
.L_x_8519:
[----:B------:R-:W-:-:S07]  /*1bcb0*/  LEA R3, R3, R0, 0x3 ;  /* 0x0000000003037211 */ /* 0x000fce00078e18ff */
.L_x_8419:
[----:B---3--:R3:W4:Y:S02]  /*1bcc0*/  SYNCS.PHASECHK.TRANS64.TRYWAIT P0, [R3+URZ], R2 ;  /* 0x00000002030075a7 */ /* 0x008724000800017f */
[----:B----4-:R-:W-:Y:S05]  /*1bcd0*/  @!P0 NANOSLEEP.SYNCS 0x989680 ;  /* 0x009896800000895d */ /* 0x010fea0003900000 */
[----:B------:R-:W4:Y:S02]  /*1bce0*/  @!P0 SYNCS.PHASECHK.TRANS64 P0, [R3+URZ], R2 ;  /* 0x00000002030085a7 */ /* 0x000f24000800007f */
[----:B----4-:R-:W-:Y:S05]  /*1bcf0*/  @!P0 BRA `(.L_x_8419) ;  /* 0xfffffffc00f08947 */ /* 0x010fea000383ffff */
.L_x_8097:
[----:B------:R-:W-:Y:S05]  /*1bd00*/  BSYNC B9 ;  /* 0x0000000000097941 */ /* 0x000fea0003800000 */
.L_x_8094:
[----:B------:R-:W-:Y:S05]  /*1bd10*/  EXIT ;  /* 0x000000000000794d */ /* 0x000fea0003800000 */
.L_x_8113:
[----:B0-----:R0:W1:Y:S02]  /*1bd20*/  SYNCS.PHASECHK.TRANS64.TRYWAIT P5, [R68+URZ+0x28c90], R71 ;  /* 0x028c9047440075a7 */ /* 0x00106400080a017f */
[----:B-1----:R-:W-:Y:S05]  /*1bd30*/  @!P5 NANOSLEEP.SYNCS 0x989680 ;  /* 0x009896800000d95d */ /* 0x002fea0003900000 */
[----:B------:R-:W1:Y:S02]  /*1bd40*/  @!P5 SYNCS.PHASECHK.TRANS64 P5, [R68+URZ+0x28c90], R71 ;  /* 0x028c90474400d5a7 */ /* 0x000e6400080a007f */
[----:B-1----:R-:W-:Y:S05]  /*1bd50*/  @!P5 BRA `(.L_x_8113) ;  /* 0xfffffffc00f0d947 */ /* 0x002fea000383ffff */
[----:B------:R-:W-:Y:S05]  /*1bd60*/  BRA `(.L_x_8420) ;  /* 0xfffffe6800747947 */ /* 0x000fea000383ffff */
.L_x_8123:
[----:B-1----:R1:W2:Y:S02]  /*1bd70*/  SYNCS.PHASECHK.TRANS64.TRYWAIT P5, [R68+URZ+0x28c90], R71 ;  /* 0x028c9047440075a7 */ /* 0x0022a400080a017f */
[----:B--2---:R-:W-:Y:S05]  /*1bd80*/  @!P5 NANOSLEEP.SYNCS 0x989680 ;  /* 0x009896800000d95d */ /* 0x004fea0003900000 */
[----:B------:R-:W2:Y:S02]  /*1bd90*/  @!P5 SYNCS.PHASECHK.TRANS64 P5, [R68+URZ+0x28c90], R71 ;  /* 0x028c90474400d5a7 */ /* 0x000ea400080a007f */
[----:B--2---:R-:W-:Y:S05]  /*1bda0*/  @!P5 BRA `(.L_x_8123) ;  /* 0xfffffffc00f0d947 */ /* 0x004fea000383ffff */
[----:B------:R-:W-:Y:S05]  /*1bdb0*/  BRA `(.L_x_8421) ;  /* 0xfffffe7000cc7947 */ /* 0x000fea000383ffff */
.L_x_8128:
[----:B0-----:R0:W1:Y:S02]  /*1bdc0*/  SYNCS.PHASECHK.TRANS64.TRYWAIT P5, [R68+URZ+0x28c90], R71 ;  /* 0x028c9047440075a7 */ /* 0x00106400080a017f */
[----:B-1----:R-:W-:Y:S05]  /*1bdd0*/  @!P5 NANOSLEEP.SYNCS 0x989680 ;  /* 0x009896800000d95d */ /* 0x002fea0003900000 */
[----:B------:R-:W1:Y:S02]  /*1bde0*/  @!P5 SYNCS.PHASECHK.TRANS64 P5, [R68+URZ+0x28c90], R71 ;  /* 0x028c90474400d5a7 */ /* 0x000e6400080a007f */
[----:B-1----:R-:W-:Y:S05]  /*1bdf0*/  @!P5 BRA `(.L_x_8128) ;  /* 0xfffffffc00f0d947 */ /* 0x002fea000383ffff */
[----:B------:R-:W-:Y:S05]  /*1be00*/  BRA `(.L_x_8422) ;  /* 0xfffffe7800dc7947 */ /* 0x000fea000383ffff */
.L_x_8132:
[----:B------:R0:W0:Y:S02]  /*1be10*/  SYNCS.PHASECHK.TRANS64.TRYWAIT P0, [R68+URZ+0x28cb0], R71 ;  /* 0x028cb047440075a7 */ /* 0x000024000800017f */
[----:B0-----:R-:W-:Y:S05]  /*1be20*/  @!P0 NANOSLEEP.SYNCS 0x989680 ;  /* 0x009896800000895d */ /* 0x001fea0003900000 */
[----:B------:R-:W0:Y:S02]  /*1be30*/  @!P0 SYNCS.PHASECHK.TRANS64 P0, [R68+URZ+0x28cb0], R71 ;  /* 0x028cb047440085a7 */ /* 0x000e24000800007f */
[----:B0-----:R-:W-:Y:S05]  /*1be40*/  @!P0 BRA `(.L_x_8132) ;  /* 0xfffffffc00f08947 */ /* 0x001fea000383ffff */
[----:B------:R-:W-:Y:S05]  /*1be50*/  BRA `(.L_x_8423) ;  /* 0xfffffe7c00547947 */ /* 0x000fea000383ffff */
.L_x_8143:
[----:B-1----:R1:W2:Y:S02]  /*1be60*/  SYNCS.PHASECHK.TRANS64.TRYWAIT P1, [R20+URZ+0x28c50], R3 ;  /* 0x028c5003140075a7 */ /* 0x0022a4000802017f */
[----:B--2---:R-:W-:Y:S05]  /*1be70*/  @!P1 NANOSLEEP.SYNCS 0x989680 ;  /* 0x009896800000995d */ /* 0x004fea0003900000 */
[----:B------:R-:W2:Y:S02]  /*1be80*/  @!P1 SYNCS.PHASECHK.TRANS64 P1, [R20+URZ+0x28c50], R3 ;  /* 0x028c5003140095a7 */ /* 0x000ea4000802007f */
[----:B--2---:R-:W-:Y:S05]  /*1be90*/  @!P1 BRA `(.L_x_8143) ;  /* 0xfffffffc00f09947 */ /* 0x004fea000383ffff */
[----:B------:R-:W-:Y:S05]  /*1bea0*/  BRA `(.L_x_8424) ;  /* 0xfffffe8800a47947 */ /* 0x000fea000383ffff */
.L_x_8150:
[----:B-1----:R1:W2:Y:S02]  /*1beb0*/  SYNCS.PHASECHK.TRANS64.TRYWAIT P2, [R3+URZ+0x28c50], R4 ;  /* 0x028c5004030075a7 */ /* 0x0022a4000804017f */
[----:B--2---:R-:W-:Y:S05]  /*1bec0*/  @!P2 NANOSLEEP.SYNCS 0x989680 ;  /* 0x009896800000a95d */ /* 0x004fea0003900000 */
[----:B------:R-:W2:Y:S02]  /*1bed0*/  @!P2 SYNCS.PHASECHK.TRANS64 P2, [R3+URZ+0x28c50], R4 ;  /* 0x028c50040300a5a7 */ /* 0x000ea4000804007f */
[----:B--2---:R-:W-:Y:S05]  /*1bee0*/  @!P2 BRA `(.L_x_8150) ;  /* 0xfffffffc00f0a947 */ /* 0x004fea000383ffff */
[----:B------:R-:W-:Y:S05]  /*1bef0*/  BRA `(.L_x_8149) ;  /* 0xfffffe9400cc7947 */ /* 0x000fea000383ffff */
.L_x_8163:
        /* <DEDUP_REMOVED lines=8> */
.L_x_8426:
[----:B------:R-:W-:Y:S05]  /*1bf80*/  BSYNC B1 ;  /* 0x0000000000017941 */ /* 0x000fea0003800000 */
.L_x_8425:
        /* <DEDUP_REMOVED lines=8> */
.L_x_8427:
[----:B------:R-:W-:Y:S02]  /*1c010*/  IMAD.MOV.U32 R13, RZ, RZ, R8 ;  /* 0x000000ffff0d7224 */ /* 0x000fe400078e0008 */
[----:B------:R-:W-:-:S07]  /*1c020*/  IMAD.MOV.U32 R0, RZ, RZ, R14 ;  /* 0x000000ffff007224 */ /* 0x000fce00078e000e */
[----:B------:R-:W-:Y:S05]  /*1c030*/  WARPSYNC.COLLECTIVE R15, `(.L_x_8428) ;  /* 0x000000000f087348 */ /* 0x000fea0003c00000 */
[----:B------:R0:W1:Y:S02]  /*1c040*/  SHFL.IDX P6, R14, R13, R12, R11 ;  /* 0x0000000c0d0e7389 */ /* 0x00006400000c000b */
[----:B01----:R-:W-:Y:S01]  /*1c050*/  ENDCOLLECTIVE ;  /* 0x000000000000791b */ /* 0x003fe20003800000 */
.L_x_8428:
[----:B------:R-:W-:Y:S02]  /*1c060*/  IMAD.MOV.U32 R13, RZ, RZ, R7 ;  /* 0x000000ffff0d7224 */ /* 0x000fe400078e0007 */
[----:B------:R-:W-:-:S07]  /*1c070*/  IMAD.MOV.U32 R5, RZ, RZ, R14 ;  /* 0x000000ffff057224 */ /* 0x000fce00078e000e */
[----:B------:R-:W-:Y:S05]  /*1c080*/  WARPSYNC.COLLECTIVE R15, `(.L_x_8429) ;  /* 0x000000000f087348 */ /* 0x000fea0003c00000 */
[----:B------:R0:W1:Y:S02]  /*1c090*/  SHFL.IDX P6, R14, R13, R12, R11 ;  /* 0x0000000c0d0e7389 */ /* 0x00006400000c000b */
[----:B01----:R-:W-:Y:S01]  /*1c0a0*/  ENDCOLLECTIVE ;  /* 0x000000000000791b */ /* 0x003fe20003800000 */
.L_x_8429:
[----:B------:R-:W-:Y:S05]  /*1c0b0*/  BRA `(.L_x_8430) ;  /* 0xfffffeac00747947 */ /* 0x000fea000383ffff */
.L_x_8166:
        /* <DEDUP_REMOVED lines=8> */
.L_x_8432:
[----:B------:R-:W-:Y:S05]  /*1c140*/  BSYNC B1 ;  /* 0x0000000000017941 */ /* 0x000fea0003800000 */
.L_x_8431:
        /* <DEDUP_REMOVED lines=8> */
.L_x_8433:
[----:B------:R-:W-:Y:S02]  /*1c1d0*/  IMAD.MOV.U32 R13, RZ, RZ, R8 ;  /* 0x000000ffff0d7224 */ /* 0x000fe400078e0008 */
[----:B------:R-:W-:-:S07]  /*1c1e0*/  IMAD.MOV.U32 R0, RZ, RZ, R14 ;  /* 0x000000ffff007224 */ /* 0x000fce00078e000e */
[----:B------:R-:W-:Y:S05]  /*1c1f0*/  WARPSYNC.COLLECTIVE R15, `(.L_x_8434) ;  /* 0x000000000f087348 */ /* 0x000fea0003c00000 */
[----:B------:R0:W1:Y:S02]  /*1c200*/  SHFL.IDX P6, R14, R13, R12, R11 ;  /* 0x0000000c0d0e7389 */ /* 0x00006400000c000b */
[----:B01----:R-:W-:Y:S01]  /*1c210*/  ENDCOLLECTIVE ;  /* 0x000000000000791b */ /* 0x003fe20003800000 */
.L_x_8434:
[----:B------:R-:W-:Y:S02]  /*1c220*/  IMAD.MOV.U32 R13, RZ, RZ, R7 ;  /* 0x000000ffff0d7224 */ /* 0x000fe400078e0007 */
[----:B------:R-:W-:-:S07]  /*1c230*/  IMAD.MOV.U32 R5, RZ, RZ, R14 ;  /* 0x000000ffff057224 */ /* 0x000fce00078e000e */
[----:B------:R-:W-:Y:S05]  /*1c240*/  WARPSYNC.COLLECTIVE R15, `(.L_x_8435) ;  /* 0x000000000f087348 */ /* 0x000fea0003c00000 */
[----:B------:R0:W1:Y:S02]  /*1c250*/  SHFL.IDX P6, R14, R13, R12, R11 ;  /* 0x0000000c0d0e7389 */ /* 0x00006400000c000b */
[----:B01----:R-:W-:Y:S01]  /*1c260*/  ENDCOLLECTIVE ;  /* 0x000000000000791b */ /* 0x003fe20003800000 */
.L_x_8435:
[----:B------:R-:W-:Y:S05]  /*1c270*/  BRA `(.L_x_8436) ;  /* 0xfffffeac00d47947 */ /* 0x000fea000383ffff */
.L_x_8170:
[----:B0-----:R0:W1:Y:S02]  /*1c280*/  SYNCS.PHASECHK.TRANS64.TRYWAIT P0, [R2+URZ+0x28c00], R35 ;  /* 0x028c0023020075a7 */ /* 0x001064000800017f */
[----:B-1----:R-:W-:Y:S05]  /*1c290*/  @!P0 NANOSLEEP.SYNCS 0x989680 ;  /* 0x009896800000895d */ /* 0x002fea0003900000 */
[----:B------:R-:W1:Y:S02]  /*1c2a0*/  @!P0 SYNCS.PHASECHK.TRANS64 P0, [R2+URZ+0x28c00], R35 ;  /* 0x028c0023020085a7 */ /* 0x000e64000800007f */
[----:B-1----:R-:W-:Y:S05]  /*1c2b0*/  @!P0 BRA `(.L_x_8170) ;  /* 0xfffffffc00f08947 */ /* 0x002fea000383ffff */
[----:B------:R-:W-:Y:S05]  /*1c2c0*/  BRA `(.L_x_8437) ;  /* 0xfffffeb000bc7947 */ /* 0x000fea000383ffff */
.L_x_8178:
        /* <DEDUP_REMOVED lines=8> */
.L_x_8439:
[----:B------:R-:W-:Y:S05]  /*1c350*/  BSYNC B1 ;  /* 0x0000000000017941 */ /* 0x000fea0003800000 */
.L_x_8438:
        /* <DEDUP_REMOVED lines=8> */
.L_x_8440:
[----:B------:R-:W-:Y:S02]  /*1c3e0*/  IMAD.MOV.U32 R13, RZ, RZ, R7 ;  /* 0x000000ffff0d7224 */ /* 0x000fe400078e0007 */
[----:B------:R-:W-:-:S07]  /*1c3f0*/  IMAD.MOV.U32 R0, RZ, RZ, R14 ;  /* 0x000000ffff007224 */ /* 0x000fce00078e000e */
[----:B------:R-:W-:Y:S05]  /*1c400*/  WARPSYNC.COLLECTIVE R15, `(.L_x_8441) ;  /* 0x000000000f087348 */ /* 0x000fea0003c00000 */
[----:B------:R0:W1:Y:S02]  /*1c410*/  SHFL.IDX P6, R14, R13, R12, R11 ;  /* 0x0000000c0d0e7389 */ /* 0x00006400000c000b */
[----:B01----:R-:W-:Y:S01]  /*1c420*/  ENDCOLLECTIVE ;  /* 0x000000000000791b */ /* 0x003fe20003800000 */
.L_x_8441:
[----:B------:R-:W-:Y:S02]  /*1c430*/  IMAD.MOV.U32 R10, RZ, RZ, R0 ;  /* 0x000000ffff0a7224 */ /* 0x000fe400078e0000 */
[----:B------:R-:W-:Y:S01]  /*1c440*/  IMAD.MOV.U32 R13, RZ, RZ, R9 ;  /* 0x000000ffff0d7224 */ /* 0x000fe200078e0009 */
[----:B------:R-:W-:-:S07]  /*1c450*/  MOV R5, R14 ;  /* 0x0000000e00057202 */ /* 0x000fce0000000f00 */
[----:B------:R-:W-:Y:S05]  /*1c460*/  WARPSYNC.COLLECTIVE R15, `(.L_x_8442) ;  /* 0x000000000f087348 */ /* 0x000fea0003c00000 */
[----:B------:R0:W1:Y:S02]  /*1c470*/  SHFL.IDX P6, R14, R13, R12, R11 ;  /* 0x0000000c0d0e7389 */ /* 0x00006400000c000b */
[----:B01----:R-:W-:Y:S01]  /*1c480*/  ENDCOLLECTIVE ;  /* 0x000000000000791b */ /* 0x003fe20003800000 */
.L_x_8442:
[----:B------:R-:W-:Y:S01]  /*1c490*/  IMAD.MOV.U32 R11, RZ, RZ, R3 ;  /* 0x000000ffff0b7224 */ /* 0x000fe200078e0003 */
[----:B------:R-:W-:Y:S06]  /*1c4a0*/  BRA `(.L_x_8443) ;  /* 0xfffffebc00d07947 */ /* 0x000fec000383ffff */
.L_x_8181:
        /* <DEDUP_REMOVED lines=8> */
.L_x_8445:
[----:B------:R-:W-:Y:S05]  /*1c530*/  BSYNC B1 ;  /* 0x0000000000017941 */ /* 0x000fea0003800000 */
.L_x_8444:
        /* <DEDUP_REMOVED lines=8> */
.L_x_8446:
[----:B------:R-:W-:Y:S02]  /*1c5c0*/  IMAD.MOV.U32 R13, RZ, RZ, R7 ;  /* 0x000000ffff0d7224 */ /* 0x000fe400078e0007 */
[----:B------:R-:W-:-:S07]  /*1c5d0*/  IMAD.MOV.U32 R0, RZ, RZ, R14 ;  /* 0x000000ffff007224 */ /* 0x000fce00078e000e */
[----:B------:R-:W-:Y:S05]  /*1c5e0*/  WARPSYNC.COLLECTIVE R15, `(.L_x_8447) ;  /* 0x000000000f087348 */ /* 0x000fea0003c00000 */
[----:B------:R0:W1:Y:S02]  /*1c5f0*/  SHFL.IDX P6, R14, R13, R12, R11 ;  /* 0x0000000c0d0e7389 */ /* 0x00006400000c000b */
[----:B01----:R-:W-:Y:S01]  /*1c600*/  ENDCOLLECTIVE ;  /* 0x000000000000791b */ /* 0x003fe20003800000 */
.L_x_8447:
[----:B------:R-:W-:Y:S02]  /*1c610*/  IMAD.MOV.U32 R13, RZ, RZ, R9 ;  /* 0x000000ffff0d7224 */ /* 0x000fe400078e0009 */
[----:B------:R-:W-:-:S07]  /*1c620*/  IMAD.MOV.U32 R7, RZ, RZ, R14 ;  /* 0x000000ffff077224 */ /* 0x000fce00078e000e */
[----:B------:R-:W-:Y:S05]  /*1c630*/  WARPSYNC.COLLECTIVE R15, `(.L_x_8448) ;  /* 0x000000000f087348 */ /* 0x000fea0003c00000 */
[----:B------:R0:W1:Y:S02]  /*1c640*/  SHFL.IDX P6, R14, R13, R12, R11 ;  /* 0x0000000c0d0e7389 */ /* 0x00006400000c000b */
[----:B01----:R-:W-:Y:S01]  /*1c650*/  ENDCOLLECTIVE ;  /* 0x000000000000791b */ /* 0x003fe20003800000 */
.L_x_8448:
[----:B------:R-:W-:Y:S02]  /*1c660*/  IMAD.MOV.U32 R12, RZ, RZ, R0 ;  /* 0x000000ffff0c7224 */ /* 0x000fe400078e0000 */
[----:B------:R-:W-:Y:S01]  /*1c670*/  IMAD.MOV.U32 R13, RZ, RZ, R3 ;  /* 0x000000ffff0d7224 */ /* 0x000fe200078e0003 */
[----:B------:R-:W-:Y:S06]  /*1c680*/  BRA `(.L_x_8449) ;  /* 0xfffffec000007947 */ /* 0x000fec000383ffff */
.L_x_8185:
[----:B0-----:R0:W1:Y:S02]  /*1c690*/  SYNCS.PHASECHK.TRANS64.TRYWAIT P1, [R2+URZ+0x28c00], R3 ;  /* 0x028c0003020075a7 */ /* 0x001064000802017f */
[----:B-1----:R-:W-:Y:S05]  /*1c6a0*/  @!P1 NANOSLEEP.SYNCS 0x989680 ;  /* 0x009896800000995d */ /* 0x002fea0003900000 */
[----:B------:R-:W1:Y:S02]  /*1c6b0*/  @!P1 SYNCS.PHASECHK.TRANS64 P1, [R2+URZ+0x28c00], R3 ;  /* 0x028c0003020095a7 */ /* 0x000e64000802007f */
[----:B-1----:R-:W-:Y:S05]  /*1c6c0*/  @!P1 BRA `(.L_x_8185) ;  /* 0xfffffffc00f09947 */ /* 0x002fea000383ffff */
[----:B------:R-:W-:Y:S05]  /*1c6d0*/  BRA `(.L_x_8450) ;  /* 0xfffffec000907947 */ /* 0x000fea000383ffff */
.L_x_8191:
[----:B0-----:R0:W1:Y:S02]  /*1c6e0*/  SYNCS.PHASECHK.TRANS64.TRYWAIT P2, [R21+URZ+0x28c30], R58 ;  /* 0x028c303a150075a7 */ /* 0x001064000804017f */
[----:B-1----:R-:W-:Y:S05]  /*1c6f0*/  @!P2 NANOSLEEP.SYNCS 0x989680 ;  /* 0x009896800000a95d */ /* 0x002fea0003900000 */
[----:B------:R-:W1:Y:S02]  /*1c700*/  @!P2 SYNCS.PHASECHK.TRANS64 P2, [R21+URZ+0x28c30], R58 ;  /* 0x028c303a1500a5a7 */ /* 0x000e64000804007f */
[----:B-1----:R-:W-:Y:S05]  /*1c710*/  @!P2 BRA `(.L_x_8191) ;  /* 0xfffffffc00f0a947 */ /* 0x002fea000383ffff */
[----:B------:R-:W-:Y:S05]  /*1c720*/  BRA `(.L_x_8190) ;  /* 0xfffffecc00e07947 */ /* 0x000fea000383ffff */
.L_x_8196:
[----:B--2---:R2:W3:Y:S02]  /*1c730*/  SYNCS.PHASECHK.TRANS64.TRYWAIT P2, [R21+URZ+0x28c50], R58 ;  /* 0x028c503a150075a7 */ /* 0x0044e4000804017f */
[----:B---3--:R-:W-:Y:S05]  /*1c740*/  @!P2 NANOSLEEP.SYNCS 0x989680 ;  /* 0x009896800000a95d */ /* 0x008fea0003900000 */
[----:B------:R-:W3:Y:S02]  /*1c750*/  @!P2 SYNCS.PHASECHK.TRANS64 P2, [R21+URZ+0x28c50], R58 ;  /* 0x028c503a1500a5a7 */ /* 0x000ee4000804007f */
[----:B---3--:R-:W-:Y:S05]  /*1c760*/  @!P2 BRA `(.L_x_8196) ;  /* 0xfffffffc00f0a947 */ /* 0x008fea000383ffff */
[----:B------:R-:W-:Y:S05]  /*1c770*/  BRA `(.L_x_8195) ;  /* 0xfffffee400b47947 */ /* 0x000fea000383ffff */
.L_x_8203:
[----:B-1----:R1:W2:Y:S02]  /*1c780*/  SYNCS.PHASECHK.TRANS64.TRYWAIT P2, [R214+URZ+0x28c30], R219 ;  /* 0x028c30dbd60075a7 */ /* 0x0022a4000804017f */
[----:B--2---:R-:W-:Y:S05]  /*1c790*/  @!P2 NANOSLEEP.SYNCS 0x989680 ;  /* 0x009896800000a95d */ /* 0x004fea0003900000 */
[----:B------:R-:W2:Y:S02]  /*1c7a0*/  @!P2 SYNCS.PHASECHK.TRANS64 P2, [R214+URZ+0x28c30], R219 ;  /* 0x028c30dbd600a5a7 */ /* 0x000ea4000804007f */
[----:B--2---:R-:W-:Y:S05]  /*1c7b0*/  @!P2 BRA `(.L_x_8203) ;  /* 0xfffffffc00f0a947 */ /* 0x004fea000383ffff */
[----:B------:R-:W-:Y:S05]  /*1c7c0*/  BRA `(.L_x_8202) ;  /* 0xfffffee800e87947 */ /* 0x000fea000383ffff */
.L_x_8208:
[----:B--2---:R2:W3:Y:S02]  /*1c7d0*/  SYNCS.PHASECHK.TRANS64.TRYWAIT P2, [R214+URZ+0x28c50], R219 ;  /* 0x028c50dbd60075a7 */ /* 0x0044e4000804017f */
[----:B---3--:R-:W-:Y:S05]  /*1c7e0*/  @!P2 NANOSLEEP.SYNCS 0x989680 ;  /* 0x009896800000a95d */ /* 0x008fea0003900000 */
[----:B------:R-:W3:Y:S02]  /*1c7f0*/  @!P2 SYNCS.PHASECHK.TRANS64 P2, [R214+URZ+0x28c50], R219 ;  /* 0x028c50dbd600a5a7 */ /* 0x000ee4000804007f */
[----:B---3--:R-:W-:Y:S05]  /*1c800*/  @!P2 BRA `(.L_x_8208) ;  /* 0xfffffffc00f0a947 */ /* 0x008fea000383ffff */
[----:B------:R-:W-:Y:S05]  /*1c810*/  BRA `(.L_x_8207) ;  /* 0xffffff0800b87947 */ /* 0x000fea000383ffff */
.L_x_8216:
[----:B-1----:R1:W2:Y:S02]  /*1c820*/  SYNCS.PHASECHK.TRANS64.TRYWAIT P2, [R21+URZ+0x28c30], R193 ;  /* 0x028c30c1150075a7 */ /* 0x0022a4000804017f */
[----:B--2---:R-:W-:Y:S05]  /*1c830*/  @!P2 NANOSLEEP.SYNCS 0x989680 ;  /* 0x009896800000a95d */ /* 0x004fea0003900000 */
[----:B------:R-:W2:Y:S02]  /*1c840*/  @!P2 SYNCS.PHASECHK.TRANS64 P2, [R21+URZ+0x28c30], R193 ;  /* 0x028c30c11500a5a7 */ /* 0x000ea4000804007f */
[----:B--2---:R-:W-:Y:S05]  /*1c850*/  @!P2 BRA `(.L_x_8216) ;  /* 0xfffffffc00f0a947 */ /* 0x004fea000383ffff */
[----:B------:R-:W-:Y:S05]  /*1c860*/  BRA `(.L_x_8215) ;  /* 0xffffff0c00cc7947 */ /* 0x000fea000383ffff */
.L_x_8221:
[----:B---3--:R3:W0:Y:S02]  /*1c870*/  SYNCS.PHASECHK.TRANS64.TRYWAIT P2, [R21+URZ+0x28c50], R193 ;  /* 0x028c50c1150075a7 */ /* 0x008624000804017f */
[----:B0-----:R-:W-:Y:S05]  /*1c880*/  @!P2 NANOSLEEP.SYNCS 0x989680 ;  /* 0x009896800000a95d */ /* 0x001fea0003900000 */
[----:B------:R-:W0:Y:S02]  /*1c890*/  @!P2 SYNCS.PHASECHK.TRANS64 P2, [R21+URZ+0x28c50], R193 ;  /* 0x028c50c11500a5a7 */ /* 0x000e24000804007f */
[----:B0-----:R-:W-:Y:S05]  /*1c8a0*/  @!P2 BRA `(.L_x_8221) ;  /* 0xfffffffc00f0a947 */ /* 0x001fea000383ffff */
[----:B------:R-:W-:Y:S05]  /*1c8b0*/  BRA `(.L_x_8220) ;  /* 0xffffff2800247947 */ /* 0x000fea000383ffff */
.L_x_8251:
[----:B------:R-:W2:Y:S01]  /*1c8c0*/  S2R R9, SR_TID.X ;  /* 0x0000000000097919 */ /* 0x000ea20000002100 */
[----:B------:R-:W-:Y:S01]  /*1c8d0*/  BSSY B1, `(.L_x_8451) ;  /* 0x000000a000017945 */ /* 0x000fe20003800000 */
[----:B------:R-:W-:Y:S02]  /*1c8e0*/  IMAD.MOV.U32 R12, RZ, RZ, RZ ;  /* 0x000000ffff0c7224 */ /* 0x000fe400078e00ff */
[----:B-1----:R-:W-:Y:S02]  /*1c8f0*/  IMAD.MOV.U32 R11, RZ, RZ, 0x1f ;  /* 0x0000001fff0b7424 */ /* 0x002fe400078e00ff */
[----:B------:R-:W-:Y:S01]  /*1c900*/  IMAD.MOV.U32 R15, RZ, RZ, -0x1 ;  /* 0xffffffffff0f7424 */ /* 0x000fe200078e00ff */
[----:B--2---:R-:W-:-:S04]  /*1c910*/  SHF.R.U32.HI R9, RZ, 0x5, R9 ;  /* 0x00000005ff097819 */ /* 0x004fc80000011609 */
[----:B------:R-:W-:-:S04]  /*1c920*/  LOP3.LUT R9, R9, 0x3, RZ, 0xc0, !PT ;  /* 0x0000000309097812 */ /* 0x000fc800078ec0ff */
[----:B------:R-:W-:-:S07]  /*1c930*/  MOV R13, R9 ;  /* 0x00000009000d7202 */ /* 0x000fce0000000f00 */
[----:B0-----:R-:W-:Y:S05]  /*1c940*/  WARPSYNC.COLLECTIVE R15, `(.L_x_8452) ;  /* 0x000000000f087348 */ /* 0x001fea0003c00000 */
[----:B0-----:R0:W1:Y:S02]  /*1c950*/  SHFL.IDX P6, R14, R13, R12, R11 ;  /* 0x0000000c0d0e7389 */ /* 0x00106400000c000b */
[----:B01----:R-:W-:Y:S01]  /*1c960*/  ENDCOLLECTIVE ;  /* 0x000000000000791b */ /* 0x003fe20003800000 */
.L_x_8452:
[----:B------:R-:W-:Y:S05]  /*1c970*/  BSYNC B1 ;  /* 0x0000000000017941 */ /* 0x000fea0003800000 */
.L_x_8451:
[----:B------:R-:W-:Y:S05]  /*1c980*/  BRA `(.L_x_8453) ;  /* 0xffffff7800407947 */ /* 0x000fea000383ffff */
.L_x_8253:
[----:B------:R-:W-:Y:S01]  /*1c990*/  BSSY B1, `(.L_x_8454) ;  /* 0x0000006000017945 */ /* 0x000fe20003800000 */
[----:B------:R-:W-:-:S07]  /*1c9a0*/  IMAD.MOV.U32 R15, RZ, RZ, -0x1 ;  /* 0xffffffffff0f7424 */ /* 0x000fce00078e00ff */
[----:B01----:R-:W-:Y:S05]  /*1c9b0*/  WARPSYNC.COLLECTIVE R15, `(.L_x_8455) ;  /* 0x000000000f0c7348 */ /* 0x003fea0003c00000 */
[----:B------:R-:W-:Y:S02]  /*1c9c0*/  ELECT P6, UR62, PT ;  /* 0x00000000003e782f */ /* 0x000fe400038c0000 */
[----:B------:R-:W-:Y:S01]  /*1c9d0*/  MOV R14, UR62 ;  /* 0x0000003e000e7c02 */ /* 0x000fe20008000f00 */
[----:B01----:R-:W-:Y:S10]  /*1c9e0*/  ENDCOLLECTIVE ;  /* 0x000000000000791b */ /* 0x003ff40003800000 */
.L_x_8455:
[----:B------:R-:W-:Y:S05]  /*1c9f0*/  BSYNC B1 ;  /* 0x0000000000017941 */ /* 0x000fea0003800000 */
.L_x_8454:
[----:B------:R-:W-:Y:S05]  /*1ca00*/  BRA `(.L_x_8252) ;  /* 0xffffff7800387947 */ /* 0x000fea000383ffff */
.L_x_8255:
[----:B0-----:R-:W2:Y:S02]  /*1ca10*/  LDL R5, [R1+0x4] ;  /* 0x0000040001057983 */ /* 0x001ea40000100800 */
[----:B--2---:R0:W2:Y:S02]  /*1ca20*/  SYNCS.PHASECHK.TRANS64.TRYWAIT P0, [R5+URZ+0x28c20], R4 ;  /* 0x028c2004050075a7 */ /* 0x0040a4000800017f */
[----:B--2---:R-:W-:Y:S05]  /*1ca30*/  @!P0 NANOSLEEP.SYNCS 0x989680 ;  /* 0x009896800000895d */ /* 0x004fea0003900000 */
[----:B------:R-:W2:Y:S02]  /*1ca40*/  @!P0 SYNCS.PHASECHK.TRANS64 P0, [R5+URZ+0x28c20], R4 ;  /* 0x028c2004050085a7 */ /* 0x000ea4000800007f */
[----:B--2---:R-:W-:Y:S05]  /*1ca50*/  @!P0 BRA `(.L_x_8255) ;  /* 0xfffffffc00ec8947 */ /* 0x004fea000383ffff */
[----:B------:R-:W-:Y:S05]  /*1ca60*/  BRA `(.L_x_8456) ;  /* 0xffffff7800487947 */ /* 0x000fea000383ffff */
.L_x_8259:
[----:B0-----:R0:W2:Y:S02]  /*1ca70*/  SYNCS.PHASECHK.TRANS64.TRYWAIT P0, [R5+URZ+0x28ca0], R9 ;  /* 0x028ca009050075a7 */ /* 0x0010a4000800017f */
[----:B--2---:R-:W-:Y:S05]  /*1ca80*/  @!P0 NANOSLEEP.SYNCS 0x989680 ;  /* 0x009896800000895d */ /* 0x004fea0003900000 */
[----:B------:R-:W2:Y:S02]  /*1ca90*/  @!P0 SYNCS.PHASECHK.TRANS64 P0, [R5+URZ+0x28ca0], R9 ;  /* 0x028ca009050085a7 */ /* 0x000ea4000800007f */
[----:B--2---:R-:W-:Y:S05]  /*1caa0*/  @!P0 BRA `(.L_x_8259) ;  /* 0xfffffffc00f08947 */ /* 0x004fea000383ffff */
[----:B------:R-:W-:Y:S05]  /*1cab0*/  BRA `(.L_x_8457) ;  /* 0xffffff78006c7947 */ /* 0x000fea000383ffff */
.L_x_8264:
[----:B--2---:R2:W3:Y:S02]  /*1cac0*/  SYNCS.PHASECHK.TRANS64.TRYWAIT P0, [R5+URZ+0x28cc0], R9 ;  /* 0x028cc009050075a7 */ /* 0x0044e4000800017f */
[----:B---3--:R-:W-:Y:S05]  /*1cad0*/  @!P0 NANOSLEEP.SYNCS 0x989680 ;  /* 0x009896800000895d */ /* 0x008fea0003900000 */
[----:B------:R-:W3:Y:S02]  /*1cae0*/  @!P0 SYNCS.PHASECHK.TRANS64 P0, [R5+URZ+0x28cc0], R9 ;  /* 0x028cc009050085a7 */ /* 0x000ee4000800007f */
[----:B---3--:R-:W-:Y:S05]  /*1caf0*/  @!P0 BRA `(.L_x_8264) ;  /* 0xfffffffc00f08947 */ /* 0x008fea000383ffff */
[----:B------:R-:W-:Y:S05]  /*1cb00*/  BRA `(.L_x_8458) ;  /* 0xffffff7800f07947 */ /* 0x000fea000383ffff */
.L_x_8278:
[----:B0-----:R0:W2:Y:S02]  /*1cb10*/  SYNCS.PHASECHK.TRANS64.TRYWAIT P1, [R5+URZ+0x28ca0], R6 ;  /* 0x028ca006050075a7 */ /* 0x0010a4000802017f */
[----:B--2---:R-:W-:Y:S05]  /*1cb20*/  @!P1 NANOSLEEP.SYNCS 0x989680 ;  /* 0x009896800000995d */ /* 0x004fea0003900000 */
[----:B------:R-:W2:Y:S02]  /*1cb30*/  @!P1 SYNCS.PHASECHK.TRANS64 P1, [R5+URZ+0x28ca0], R6 ;  /* 0x028ca006050095a7 */ /* 0x000ea4000802007f */
[----:B--2---:R-:W-:Y:S05]  /*1cb40*/  @!P1 BRA `(.L_x_8278) ;  /* 0xfffffffc00f09947 */ /* 0x004fea000383ffff */
[----:B------:R-:W-:Y:S05]  /*1cb50*/  BRA `(.L_x_8459) ;  /* 0xffffff8400787947 */ /* 0x000fea000383ffff */
.L_x_8283:
[----:B--2---:R2:W3:Y:S02]  /*1cb60*/  SYNCS.PHASECHK.TRANS64.TRYWAIT P1, [R5+URZ+0x28cc0], R6 ;  /* 0x028cc006050075a7 */ /* 0x0044e4000802017f */
[----:B---3--:R-:W-:Y:S05]  /*1cb70*/  @!P1 NANOSLEEP.SYNCS 0x989680 ;  /* 0x009896800000995d */ /* 0x008fea0003900000 */
[----:B------:R-:W3:Y:S02]  /*1cb80*/  @!P1 SYNCS.PHASECHK.TRANS64 P1, [R5+URZ+0x28cc0], R6 ;  /* 0x028cc006050095a7 */ /* 0x000ee4000802007f */
[----:B---3--:R-:W-:Y:S05]  /*1cb90*/  @!P1 BRA `(.L_x_8283) ;  /* 0xfffffffc00f09947 */ /* 0x008fea000383ffff */
[----:B------:R-:W-:Y:S05]  /*1cba0*/  BRA `(.L_x_8460) ;  /* 0xffffff8400f87947 */ /* 0x000fea000383ffff */
.L_x_8303:
[----:B------:R-:W2:Y:S01]  /*1cbb0*/  S2R R5, SR_TID.X ;  /* 0x0000000000057919 */ /* 0x000ea20000002100 */
[----:B------:R-:W-:Y:S01]  /*1cbc0*/  BSSY B0, `(.L_x_8461) ;  /* 0x000000a000007945 */ /* 0x000fe20003800000 */
[----:B------:R-:W-:Y:S02]  /*1cbd0*/  IMAD.MOV.U32 R12, RZ, RZ, RZ ;  /* 0x000000ffff0c7224 */ /* 0x000fe400078e00ff */
[----:B-1----:R-:W-:Y:S02]  /*1cbe0*/  IMAD.MOV.U32 R11, RZ, RZ, 0x1f ;  /* 0x0000001fff0b7424 */ /* 0x002fe400078e00ff */
[----:B------:R-:W-:Y:S01]  /*1cbf0*/  IMAD.MOV.U32 R15, RZ, RZ, -0x1 ;  /* 0xffffffffff0f7424 */ /* 0x000fe200078e00ff */
[----:B--2---:R-:W-:-:S04]  /*1cc00*/  SHF.R.U32.HI R5, RZ, 0x5, R5 ;  /* 0x00000005ff057819 */ /* 0x004fc80000011605 */
[----:B------:R-:W-:-:S05]  /*1cc10*/  LOP3.LUT R5, R5, 0x3, RZ, 0xc0, !PT ;  /* 0x0000000305057812 */ /* 0x000fca00078ec0ff */
[----:B------:R-:W-:-:S07]  /*1cc20*/  IMAD.MOV.U32 R13, RZ, RZ, R5 ;  /* 0x000000ffff0d7224 */ /* 0x000fce00078e0005 */
[----:B0-----:R-:W-:Y:S05]  /*1cc30*/  WARPSYNC.COLLECTIVE R15, `(.L_x_8462) ;  /* 0x000000000f087348 */ /* 0x001fea0003c00000 */
[----:B0-----:R0:W1:Y:S02]  /*1cc40*/  SHFL.IDX P6, R14, R13, R12, R11 ;  /* 0x0000000c0d0e7389 */ /* 0x00106400000c000b */
[----:B01----:R-:W-:Y:S01]  /*1cc50*/  ENDCOLLECTIVE ;  /* 0x000000000000791b */ /* 0x003fe20003800000 */
.L_x_8462:
[----:B------:R-:W-:Y:S05]  /*1cc60*/  BSYNC B0 ;  /* 0x0000000000007941 */ /* 0x000fea0003800000 */
.L_x_8461:
[----:B------:R-:W-:Y:S05]  /*1cc70*/  BRA `(.L_x_8463) ;  /* 0xffffff9800087947 */ /* 0x000fea000383ffff */
.L_x_8305:
[----:B------:R-:W-:Y:S01]  /*1cc80*/  BSSY B0, `(.L_x_8464) ;  /* 0x0000006000007945 */ /* 0x000fe20003800000 */
[----:B------:R-:W-:-:S07]  /*1cc90*/  IMAD.MOV.U32 R15, RZ, RZ, -0x1 ;  /* 0xffffffffff0f7424 */ /* 0x000fce00078e00ff */
[----:B01----:R-:W-:Y:S05]  /*1cca0*/  WARPSYNC.COLLECTIVE R15, `(.L_x_8465) ;  /* 0x000000000f0c7348 */ /* 0x003fea0003c00000 */
[----:B------:R-:W-:Y:S02]  /*1ccb0*/  ELECT P6, UR62, PT ;  /* 0x00000000003e782f */ /* 0x000fe400038c0000 */
[----:B------:R-:W-:Y:S01]  /*1ccc0*/  MOV R14, UR62 ;  /* 0x0000003e000e7c02 */ /* 0x000fe20008000f00 */
[----:B01----:R-:W-:Y:S10]  /*1ccd0*/  ENDCOLLECTIVE ;  /* 0x000000000000791b */ /* 0x003ff40003800000 */
.L_x_8465:
[----:B------:R-:W-:Y:S05]  /*1cce0*/  BSYNC B0 ;  /* 0x0000000000007941 */ /* 0x000fea0003800000 */
.L_x_8464:
[----:B------:R-:W-:Y:S05]  /*1ccf0*/  BRA `(.L_x_8466) ;  /* 0xffffff9800187947 */ /* 0x000fea000383ffff */
.L_x_8307:
[----:B0-----:R0:W2:Y:S02]  /*1cd00*/  SYNCS.PHASECHK.TRANS64.TRYWAIT P0, [R0+URZ+0x28c40], R2 ;  /* 0x028c4002000075a7 */ /* 0x0010a4000800017f */
[----:B--2---:R-:W-:Y:S05]  /*1cd10*/  @!P0 NANOSLEEP.SYNCS 0x989680 ;  /* 0x009896800000895d */ /* 0x004fea0003900000 */
[----:B------:R-:W2:Y:S02]  /*1cd20*/  @!P0 SYNCS.PHASECHK.TRANS64 P0, [R0+URZ+0x28c40], R2 ;  /* 0x028c4002000085a7 */ /* 0x000ea4000800007f */
[----:B--2---:R-:W-:Y:S05]  /*1cd30*/  @!P0 BRA `(.L_x_8307) ;  /* 0xfffffffc00f08947 */ /* 0x004fea000383ffff */
[----:B------:R-:W-:Y:S05]  /*1cd40*/  BRA `(.L_x_8467) ;  /* 0xffffff9800847947 */ /* 0x000fea000383ffff */
.L_x_8311:
[----:B------:R-:W2:Y:S01]  /*1cd50*/  LDL.LU R11, [R1+0x38] ;  /* 0x00003800010b7983 */ /* 0x000ea20000300800 */
[----:B------:R-:W-:Y:S02]  /*1cd60*/  IMAD.MOV.U32 R13, RZ, RZ, R2 ;  /* 0x000000ffff0d7224 */ /* 0x000fe400078e0002 */
[----:B------:R-:W-:Y:S02]  /*1cd70*/  IMAD.MOV.U32 R12, RZ, RZ, RZ ;  /* 0x000000ffff0c7224 */ /* 0x000fe400078e00ff */
[----:B------:R-:W-:Y:S02]  /*1cd80*/  IMAD.MOV.U32 R15, RZ, RZ, -0x1 ;  /* 0xffffffffff0f7424 */ /* 0x000fe400078e00ff */
[----:B------:R-:W-:Y:S02]  /*1cd90*/  IMAD R17, R17, 0x40, R8 ;  /* 0x0000004011117824 */ /* 0x000fe400078e0208 */
[----:B--2---:R-:W-:-:S03]  /*1cda0*/  IMAD R0, R11, R7, RZ ;  /* 0x000000070b007224 */ /* 0x004fc600078e02ff */
[C---:B------:R-:W-:Y:S01]  /*1cdb0*/  IADD3 R7, R17.reuse, 0x10, RZ ;  /* 0x0000001011077810 */ /* 0x040fe20007ffe0ff */
[----:B------:R-:W-:Y:S01]  /*1cdc0*/  IMAD.MOV.U32 R11, RZ, RZ, 0x181f ;  /* 0x0000181fff0b7424 */ /* 0x000fe200078e00ff */
[----:B------:R-:W-:-:S13]  /*1cdd0*/  ISETP.GE.AND P1, PT, R17, R0, PT ;  /* 0x000000001100720c */ /* 0x000fda0003f26270 */
[----:B-----5:R-:W-:Y:S05]  /*1cde0*/  WARPSYNC.COLLECTIVE R15, `(.L_x_8468) ;  /* 0x000000000f087348 */ /* 0x020fea0003c00000 */
[----:B------:R0:W1:Y:S02]  /*1cdf0*/  SHFL.IDX P6, R14, R13, R12, R11 ;  /* 0x0000000c0d0e7389 */ /* 0x00006400000c000b */
[----:B01---5:R-:W-:Y:S01]  /*1ce00*/  ENDCOLLECTIVE ;  /* 0x000000000000791b */ /* 0x023fe20003800000 */
.L_x_8468:
[----:B------:R-:W-:Y:S02]  /*1ce10*/  IMAD.MOV.U32 R13, RZ, RZ, R3 ;  /* 0x000000ffff0d7224 */ /* 0x000fe400078e0003 */
[----:B------:R-:W-:-:S07]  /*1ce20*/  IMAD.MOV.U32 R4, RZ, RZ, R14 ;  /* 0x000000ffff047224 */ /* 0x000fce00078e000e */
[----:B------:R-:W-:Y:S05]  /*1ce30*/  WARPSYNC.COLLECTIVE R15, `(.L_x_8469) ;  /* 0x000000000f087348 */ /* 0x000fea0003c00000 */
[----:B------:R0:W1:Y:S02]  /*1ce40*/  SHFL.IDX P6, R14, R13, R12, R11 ;  /* 0x0000000c0d0e7389 */ /* 0x00006400000c000b */
[----:B01----:R-:W-:Y:S01]  /*1ce50*/  ENDCOLLECTIVE ;  /* 0x000000000000791b */ /* 0x003fe20003800000 */
.L_x_8469:
[----:B------:R-:W-:Y:S02]  /*1ce60*/  IMAD.MOV.U32 R13, RZ, RZ, R2 ;  /* 0x000000ffff0d7224 */ /* 0x000fe400078e0002 */
[----:B------:R-:W-:Y:S02]  /*1ce70*/  IMAD.MOV.U32 R12, RZ, RZ, 0x1 ;  /* 0x00000001ff0c7424 */ /* 0x000fe400078e00ff */
[----:B------:R-:W-:-:S07]  /*1ce80*/  IMAD.MOV.U32 R5, RZ, RZ, R14 ;  /* 0x000000ffff057224 */ /* 0x000fce00078e000e */
[----:B------:R-:W-:Y:S05]  /*1ce90*/  WARPSYNC.COLLECTIVE R15, `(.L_x_8470) ;  /* 0x000000000f087348 */ /* 0x000fea0003c00000 */
[----:B------:R0:W1:Y:S02]  /*1cea0*/  SHFL.IDX P6, R14, R13, R12, R11 ;  /* 0x0000000c0d0e7389 */ /* 0x00006400000c000b */
[----:B01----:R-:W-:Y:S01]  /*1ceb0*/  ENDCOLLECTIVE ;  /* 0x000000000000791b */ /* 0x003fe20003800000 */
.L_x_8470:
        /* <DEDUP_REMOVED lines=10> */
.L_x_8471:
        /* <DEDUP_REMOVED lines=11> */
.L_x_8472:
        /* <DEDUP_REMOVED lines=10> */
.L_x_8473:
        /* <DEDUP_REMOVED lines=12> */
.L_x_8474:
        /* <DEDUP_REMOVED lines=14> */
.L_x_8475:
[----:B------:R-:W-:Y:S01]  /*1d250*/  IMAD.MOV.U32 R3, RZ, RZ, R14 ;  /* 0x000000ffff037224 */ /* 0x000fe200078e000e */
[----:B------:R-:W-:Y:S06]  /*1d260*/  BRA `(.L_x_8476) ;  /* 0xffffff9c00f47947 */ /* 0x000fec000383ffff */
.L_x_8314:
[----:B0-----:R-:W2:Y:S02]  /*1d270*/  LDL R2, [R1+0x4] ;  /* 0x0000040001027983 */ /* 0x001ea40000100800 */
[----:B--2---:R0:W1:Y:S02]  /*1d280*/  SYNCS.PHASECHK.TRANS64.TRYWAIT P0, [R2+URZ+0x28c20], R0 ;  /* 0x028c2000020075a7 */ /* 0x004064000800017f */
[----:B-1----:R-:W-:Y:S05]  /*1d290*/  @!P0 NANOSLEEP.SYNCS 0x989680 ;  /* 0x009896800000895d */ /* 0x002fea0003900000 */
[----:B------:R-:W1:Y:S02]  /*1d2a0*/  @!P0 SYNCS.PHASECHK.TRANS64 P0, [R2+URZ+0x28c20], R0 ;  /* 0x028c2000020085a7 */ /* 0x000e64000800007f */
[----:B-1----:R-:W-:Y:S05]  /*1d2b0*/  @!P0 BRA `(.L_x_8314) ;  /* 0xfffffffc00ec8947 */ /* 0x002fea000383ffff */
[----:B------:R-:W-:Y:S05]  /*1d2c0*/  BRA `(.L_x_8477) ;  /* 0xffffffa000547947 */ /* 0x000fea000383ffff */
.L_x_8318:
[----:B0-----:R0:W1:Y:S02]  /*1d2d0*/  SYNCS.PHASECHK.TRANS64.TRYWAIT P0, [R0+URZ+0x28c60], R2 ;  /* 0x028c6002000075a7 */ /* 0x001064000800017f */
[----:B-1----:R-:W-:Y:S05]  /*1d2e0*/  @!P0 NANOSLEEP.SYNCS 0x989680 ;  /* 0x009896800000895d */ /* 0x002fea0003900000 */
[----:B------:R-:W1:Y:S02]  /*1d2f0*/  @!P0 SYNCS.PHASECHK.TRANS64 P0, [R0+URZ+0x28c60], R2 ;  /* 0x028c6002000085a7 */ /* 0x000e64000800007f */
[----:B-1----:R-:W-:Y:S05]  /*1d300*/  @!P0 BRA `(.L_x_8318) ;  /* 0xfffffffc00f08947 */ /* 0x002fea000383ffff */
[----:B------:R-:W-:Y:S05]  /*1d310*/  BRA `(.L_x_8478) ;  /* 0xffffffa000807947 */ /* 0x000fea000383ffff */
.L_x_8337:
[----:B-1----:R1:W2:Y:S02]  /*1d320*/  SYNCS.PHASECHK.TRANS64.TRYWAIT P0, [R3+URZ+0x28c40], R2 ;  /* 0x028c4002030075a7 */ /* 0x0022a4000800017f */
[----:B--2---:R-:W-:Y:S05]  /*1d330*/  @!P0 NANOSLEEP.SYNCS 0x989680 ;  /* 0x009896800000895d */ /* 0x004fea0003900000 */
[----:B------:R-:W2:Y:S02]  /*1d340*/  @!P0 SYNCS.PHASECHK.TRANS64 P0, [R3+URZ+0x28c40], R2 ;  /* 0x028c4002030085a7 */ /* 0x000ea4000800007f */
[----:B--2---:R-:W-:Y:S05]  /*1d350*/  @!P0 BRA `(.L_x_8337) ;  /* 0xfffffffc00f08947 */ /* 0x004fea000383ffff */
[----:B------:R-:W-:Y:S05]  /*1d360*/  BRA `(.L_x_8479) ;  /* 0xffffffac00a47947 */ /* 0x000fea000383ffff */
.L_x_8342:
[----:B0-----:R0:W2:Y:S02]  /*1d370*/  SYNCS.PHASECHK.TRANS64.TRYWAIT P0, [R3+URZ+0x28c60], R2 ;  /* 0x028c6002030075a7 */ /* 0x0010a4000800017f */
[----:B--2---:R-:W-:Y:S05]  /*1d380*/  @!P0 NANOSLEEP.SYNCS 0x989680 ;  /* 0x009896800000895d */ /* 0x004fea0003900000 */
[----:B------:R-:W2:Y:S02]  /*1d390*/  @!P0 SYNCS.PHASECHK.TRANS64 P0, [R3+URZ+0x28c60], R2 ;  /* 0x028c6002030085a7 */ /* 0x000ea4000800007f */
[----:B--2---:R-:W-:Y:S05]  /*1d3a0*/  @!P0 BRA `(.L_x_8342) ;  /* 0xfffffffc00f08947 */ /* 0x004fea000383ffff */
[----:B------:R-:W-:Y:S05]  /*1d3b0*/  BRA `(.L_x_8480) ;  /* 0xffffffb0002c7947 */ /* 0x000fea000383ffff */
.L_x_8357:
[----:B0-----:R0:W1:Y:S02]  /*1d3c0*/  SYNCS.PHASECHK.TRANS64.TRYWAIT P0, [R4+URZ+0x28c40], R2 ;  /* 0x028c4002040075a7 */ /* 0x001064000800017f */
[----:B-1----:R-:W-:Y:S05]  /*1d3d0*/  @!P0 NANOSLEEP.SYNCS 0x989680 ;  /* 0x009896800000895d */ /* 0x002fea0003900000 */
[----:B------:R-:W1:Y:S02]  /*1d3e0*/  @!P0 SYNCS.PHASECHK.TRANS64 P0, [R4+URZ+0x28c40], R2 ;  /* 0x028c4002040085a7 */ /* 0x000e64000800007f */
[----:B-1----:R-:W-:Y:S05]  /*1d3f0*/  @!P0 BRA `(.L_x_8357) ;  /* 0xfffffffc00f08947 */ /* 0x002fea000383ffff */
[----:B------:R-:W-:Y:S05]  /*1d400*/  BRA `(.L_x_8481) ;  /* 0xffffffbc00347947 */ /* 0x000fea000383ffff */
.L_x_8362:
[----:B-1----:R1:W2:Y:S02]  /*1d410*/  SYNCS.PHASECHK.TRANS64.TRYWAIT P0, [R4+URZ+0x28c60], R2 ;  /* 0x028c6002040075a7 */ /* 0x0022a4000800017f */
[----:B--2---:R-:W-:Y:S05]  /*1d420*/  @!P0 NANOSLEEP.SYNCS 0x989680 ;  /* 0x009896800000895d */ /* 0x004fea0003900000 */
[----:B------:R-:W2:Y:S02]  /*1d430*/  @!P0 SYNCS.PHASECHK.TRANS64 P0, [R4+URZ+0x28c60], R2 ;  /* 0x028c6002040085a7 */ /* 0x000ea4000800007f */
[----:B--2---:R-:W-:Y:S05]  /*1d440*/  @!P0 BRA `(.L_x_8362) ;  /* 0xfffffffc00f08947 */ /* 0x004fea000383ffff */
[----:B------:R-:W-:Y:S05]  /*1d450*/  BRA `(.L_x_8482) ;  /* 0xffffffbc00b87947 */ /* 0x000fea000383ffff */
.L_x_8377:
[----:B-1----:R1:W2:Y:S02]  /*1d460*/  SYNCS.PHASECHK.TRANS64.TRYWAIT P0, [R4+URZ+0x28c40], R2 ;  /* 0x028c4002040075a7 */ /* 0x0022a4000800017f */
[----:B--2---:R-:W-:Y:S05]  /*1d470*/  @!P0 NANOSLEEP.SYNCS 0x989680 ;  /* 0x009896800000895d */ /* 0x004fea0003900000 */
[----:B------:R-:W2:Y:S02]  /*1d480*/  @!P0 SYNCS.PHASECHK.TRANS64 P0, [R4+URZ+0x28c40], R2 ;  /* 0x028c4002040085a7 */ /* 0x000ea4000800007f */
[----:B--2---:R-:W-:Y:S05]  /*1d490*/  @!P0 BRA `(.L_x_8377) ;  /* 0xfffffffc00f08947 */ /* 0x004fea000383ffff */
[----:B------:R-:W-:Y:S05]  /*1d4a0*/  BRA `(.L_x_8483) ;  /* 0xffffffc800a47947 */ /* 0x000fea000383ffff */
.L_x_8382:
[----:B0-----:R0:W2:Y:S02]  /*1d4b0*/  SYNCS.PHASECHK.TRANS64.TRYWAIT P0, [R4+URZ+0x28c60], R2 ;  /* 0x028c6002040075a7 */ /* 0x0010a4000800017f */
[----:B--2---:R-:W-:Y:S05]  /*1d4c0*/  @!P0 NANOSLEEP.SYNCS 0x989680 ;  /* 0x009896800000895d */ /* 0x004fea0003900000 */
[----:B------:R-:W2:Y:S02]  /*1d4d0*/  @!P0 SYNCS.PHASECHK.TRANS64 P0, [R4+URZ+0x28c60], R2 ;  /* 0x028c6002040085a7 */ /* 0x000ea4000800007f */
[----:B--2---:R-:W-:Y:S05]  /*1d4e0*/  @!P0 BRA `(.L_x_8382) ;  /* 0xfffffffc00f08947 */ /* 0x004fea000383ffff */
[----:B------:R-:W-:Y:S05]  /*1d4f0*/  BRA `(.L_x_8484) ;  /* 0xffffffcc002c7947 */ /* 0x000fea000383ffff */
.L_x_8398:
[----:B------:R-:W-:Y:S01]  /*1d500*/  BSSY B0, `(.L_x_8485) ;  /* 0x0000008000007945 */ /* 0x000fe20003800000 */
[----:B------:R-:W-:Y:S01]  /*1d510*/  MOV R13, R16 ;  /* 0x00000010000d7202 */ /* 0x000fe20000000f00 */
[----:B------:R-:W-:Y:S02]  /*1d520*/  IMAD.MOV.U32 R12, RZ, RZ, RZ ;  /* 0x000000ffff0c7224 */ /* 0x000fe400078e00ff */
[----:B-1----:R-:W-:Y:S02]  /*1d530*/  IMAD.MOV.U32 R11, RZ, RZ, 0x1f ;  /* 0x0000001fff0b7424 */ /* 0x002fe400078e00ff */
[----:B------:R-:W-:-:S07]  /*1d540*/  IMAD.MOV.U32 R15, RZ, RZ, -0x1 ;  /* 0xffffffffff0f7424 */ /* 0x000fce00078e00ff */
[----:B0----5:R-:W-:Y:S05]  /*1d550*/  WARPSYNC.COLLECTIVE R15, `(.L_x_8486) ;  /* 0x000000000f087348 */ /* 0x021fea0003c00000 */
[----:B0-----:R0:W1:Y:S02]  /*1d560*/  SHFL.IDX P6, R14, R13, R12, R11 ;  /* 0x0000000c0d0e7389 */ /* 0x00106400000c000b */
[----:B01---5:R-:W-:Y:S01]  /*1d570*/  ENDCOLLECTIVE ;  /* 0x000000000000791b */ /* 0x023fe20003800000 */
.L_x_8486:
[----:B------:R-:W-:Y:S05]  /*1d580*/  BSYNC B0 ;  /* 0x0000000000007941 */ /* 0x000fea0003800000 */
.L_x_8485:
        /* <DEDUP_REMOVED lines=9> */
.L_x_8487:
        /* <DEDUP_REMOVED lines=18> */
.L_x_8488:
[----:B------:R-:W-:Y:S01]  /*1d740*/  IMAD.MOV.U32 R12, RZ, RZ, 0x2 ;  /* 0x00000002ff0c7424 */ /* 0x000fe200078e00ff */
[----:B------:R-:W-:-:S05]  /*1d750*/  SEL R5, R14, RZ, P1 ;  /* 0x000000ff0e057207 */ /* 0x000fca0000800000 */
[----:B------:R-:W-:-:S04]  /*1d760*/  IMAD.IADD R3, R2, 0x1, R5 ;  /* 0x0000000102037824 */ /* 0x000fc800078e0205 */
[----:B------:R-:W-:-:S07]  /*1d770*/  IMAD.MOV.U32 R13, RZ, RZ, R3 ;  /* 0x000000ffff0d7224 */ /* 0x000fce00078e0003 */
[----:B------:R-:W-:Y:S05]  /*1d780*/  WARPSYNC.COLLECTIVE R15, `(.L_x_8489) ;  /* 0x000000000f087348 */ /* 0x000fea0003c00000 */
[----:B------:R0:W1:Y:S02]  /*1d790*/  SHFL.UP P6, R14, R13, R12, R11 ;  /* 0x0400000c0d0e7389 */ /* 0x00006400000c000b */
[----:B01----:R-:W-:Y:S01]  /*1d7a0*/  ENDCOLLECTIVE ;  /* 0x000000000000791b */ /* 0x003fe20003800000 */
.L_x_8489:
        /* <DEDUP_REMOVED lines=8> */
.L_x_8490:
        /* <DEDUP_REMOVED lines=8> */
.L_x_8491:
        /* <DEDUP_REMOVED lines=8> */
.L_x_8492:
        /* <DEDUP_REMOVED lines=9> */
.L_x_8493:
[----:B------:R-:W-:Y:S01]  /*1d9c0*/  IMAD.MOV.U32 R16, RZ, RZ, R14 ;  /* 0x000000ffff107224 */ /* 0x000fe200078e000e */
[----:B------:R-:W-:Y:S06]  /*1d9d0*/  BRA `(.L_x_8494) ;  /* 0xffffffd400887947 */ /* 0x000fec000383ffff */
.L_x_8403:
        /* <DEDUP_REMOVED lines=8> */
.L_x_8496:
[----:B------:R-:W-:Y:S05]  /*1da60*/  BSYNC B0 ;  /* 0x0000000000007941 */ /* 0x000fea0003800000 */
.L_x_8495:
        /* <DEDUP_REMOVED lines=9> */
.L_x_8497:
[----:B------:R-:W-:Y:S01]  /*1db00*/  IMAD.MOV.U32 R12, RZ, RZ, 0x4 ;  /* 0x00000004ff0c7424 */ /* 0x000fe200078e00ff */
[----:B------:R-:W-:-:S05]  /*1db10*/  SEL R14, R14, RZ, P2 ;  /* 0x000000ff0e0e7207 */ /* 0x000fca0001000000 */
[----:B------:R-:W-:-:S04]  /*1db20*/  IMAD.IADD R3, R3, 0x1, R14 ;  /* 0x0000000103037824 */ /* 0x000fc800078e020e */
[----:B------:R-:W-:-:S07]  /*1db30*/  IMAD.MOV.U32 R13, RZ, RZ, R3 ;  /* 0x000000ffff0d7224 */ /* 0x000fce00078e0003 */
[----:B------:R-:W-:Y:S05]  /*1db40*/  WARPSYNC.COLLECTIVE R15, `(.L_x_8498) ;  /* 0x000000000f087348 */ /* 0x000fea0003c00000 */
[----:B------:R0:W1:Y:S02]  /*1db50*/  SHFL.UP P6, R14, R13, R12, R11 ;  /* 0x0400000c0d0e7389 */ /* 0x00006400000c000b */
[----:B01----:R-:W-:Y:S01]  /*1db60*/  ENDCOLLECTIVE ;  /* 0x000000000000791b */ /* 0x003fe20003800000 */
.L_x_8498:
[----:B------:R-:W-:Y:S01]  /*1db70*/  IMAD.MOV.U32 R12, RZ, RZ, 0x8 ;  /* 0x00000008ff0c7424 */ /* 0x000fe200078e00ff */
[----:B------:R-:W-:-:S05]  /*1db80*/  SEL R14, R14, RZ, P3 ;  /* 0x000000ff0e0e7207 */ /* 0x000fca0001800000 */
[----:B------:R-:W-:-:S04]  /*1db90*/  IMAD.IADD R3, R3, 0x1, R14 ;  /* 0x0000000103037824 */ /* 0x000fc800078e020e */
[----:B------:R-:W-:-:S07]  /*1dba0*/  IMAD.MOV.U32 R13, RZ, RZ, R3 ;  /* 0x000000ffff0d7224 */ /* 0x000fce00078e0003 */
[----:B------:R-:W-:Y:S05]  /*1dbb0*/  WARPSYNC.COLLECTIVE R15, `(.L_x_8499) ;  /* 0x000000000f087348 */ /* 0x000fea0003c00000 */
[----:B------:R0:W1:Y:S02]  /*1dbc0*/  SHFL.UP P6, R14, R13, R12, R11 ;  /* 0x0400000c0d0e7389 */ /* 0x00006400000c000b */
[----:B01----:R-:W-:Y:S01]  /*1dbd0*/  ENDCOLLECTIVE ;  /* 0x000000000000791b */ /* 0x003fe20003800000 */
.L_x_8499:
[----:B------:R-:W-:Y:S01]  /*1dbe0*/  IMAD.MOV.U32 R12, RZ, RZ, 0x10 ;  /* 0x00000010ff0c7424 */ /* 0x000fe200078e00ff */
[----:B------:R-:W-:-:S05]  /*1dbf0*/  SEL R14, R14, RZ, P4 ;  /* 0x000000ff0e0e7207 */ /* 0x000fca0002000000 */
[----:B------:R-:W-:-:S04]  /*1dc00*/  IMAD.IADD R3, R3, 0x1, R14 ;  /* 0x0000000103037824 */ /* 0x000fc800078e020e */
[----:B------:R-:W-:-:S07]  /*1dc10*/  IMAD.MOV.U32 R13, RZ, RZ, R3 ;  /* 0x000000ffff0d7224 */ /* 0x000fce00078e0003 */
[----:B------:R-:W-:Y:S05]  /*1dc20*/  WARPSYNC.COLLECTIVE R15, `(.L_x_8500) ;  /* 0x000000000f087348 */ /* 0x000fea0003c00000 */
[----:B------:R0:W1:Y:S02]  /*1dc30*/  SHFL.UP P6, R14, R13, R12, R11 ;  /* 0x0400000c0d0e7389 */ /* 0x00006400000c000b */
[----:B01----:R-:W-:Y:S01]  /*1dc40*/  ENDCOLLECTIVE ;  /* 0x000000000000791b */ /* 0x003fe20003800000 */
.L_x_8500:
[----:B------:R-:W-:Y:S01]  /*1dc50*/  IMAD.MOV.U32 R12, RZ, RZ, 0x1f ;  /* 0x0000001fff0c7424 */ /* 0x000fe200078e00ff */
[----:B------:R-:W-:Y:S02]  /*1dc60*/  MOV R11, 0x1f ;  /* 0x0000001f000b7802 */ /* 0x000fe40000000f00 */
[----:B------:R-:W-:-:S05]  /*1dc70*/  SEL R14, R14, RZ, P5 ;  /* 0x000000ff0e0e7207 */ /* 0x000fca0002800000 */
[----:B------:R-:W-:-:S04]  /*1dc80*/  IMAD.IADD R3, R3, 0x1, R14 ;  /* 0x0000000103037824 */ /* 0x000fc800078e020e */
[----:B------:R-:W-:-:S07]  /*1dc90*/  IMAD.MOV.U32 R13, RZ, RZ, R3 ;  /* 0x000000ffff0d7224 */ /* 0x000fce00078e0003 */
[----:B------:R-:W-:Y:S05]  /*1dca0*/  WARPSYNC.COLLECTIVE R15, `(.L_x_8501) ;  /* 0x000000000f087348 */ /* 0x000fea0003c00000 */
[----:B------:R0:W1:Y:S02]  /*1dcb0*/  SHFL.IDX P6, R14, R13, R12, R11 ;  /* 0x0000000c0d0e7389 */ /* 0x00006400000c000b */
[----:B01----:R-:W-:Y:S01]  /*1dcc0*/  ENDCOLLECTIVE ;  /* 0x000000000000791b */ /* 0x003fe20003800000 */
.L_x_8501:
[----:B------:R-:W-:Y:S01]  /*1dcd0*/  IMAD.MOV.U32 R16, RZ, RZ, R14 ;  /* 0x000000ffff107224 */ /* 0x000fe200078e000e */
[----:B------:R-:W-:Y:S06]  /*1dce0*/  BRA `(.L_x_8502) ;  /* 0xffffffd400607947 */ /* 0x000fec000383ffff */
.L_x_8405:
[----:B------:R-:W-:Y:S01]  /*1dcf0*/  BSSY B0, `(.L_x_8503) ;  /* 0x0000006000007945 */ /* 0x000fe20003800000 */
[----:B------:R-:W-:Y:S01]  /*1dd00*/  PLOP3.LUT P6, PT, P6, PT, PT, 0x8, 0x0 ;  /* 0x000000000000781c */ /* 0x000fe200037ce170 */
[----:B------:R-:W-:-:S12]  /*1dd10*/  IMAD.MOV.U32 R15, RZ, RZ, -0x1 ;  /* 0xffffffffff0f7424 */ /* 0x000fd800078e00ff */
[----:B0----5:R-:W-:Y:S05]  /*1dd20*/  WARPSYNC.COLLECTIVE R15, `(.L_x_8504) ;  /* 0x000000000f087348 */ /* 0x021fea0003c00000 */
[----:B------:R-:W-:Y:S01]  /*1dd30*/  VOTE.ANY R14, PT, P6 ;  /* 0x00000000000e7806 */ /* 0x000fe200030e0100 */
[----:B0----5:R-:W-:Y:S06]  /*1dd40*/  ENDCOLLECTIVE ;  /* 0x000000000000791b */ /* 0x021fec0003800000 */
.L_x_8504:
[----:B------:R-:W-:Y:S05]  /*1dd50*/  BSYNC B0 ;  /* 0x0000000000007941 */ /* 0x000fea0003800000 */
.L_x_8503:
        /* <DEDUP_REMOVED lines=9> */
.L_x_8505:
[----:B------:R-:W-:Y:S01]  /*1ddf0*/  IMAD.MOV.U32 R17, RZ, RZ, R14 ;  /* 0x000000ffff117224 */ /* 0x000fe200078e000e */
[----:B------:R-:W-:Y:S06]  /*1de00*/  BRA `(.L_x_8506) ;  /* 0xffffffd400507947 */ /* 0x000fec000383ffff */
.L_x_8407:
[----:B------:R-:W-:Y:S01]  /*1de10*/  BSSY B0, `(.L_x_8507) ;  /* 0x0000007000007945 */ /* 0x000fe20003800000 */
[----:B------:R-:W-:Y:S02]  /*1de20*/  IMAD.MOV.U32 R13, RZ, RZ, R3 ;  /* 0x000000ffff0d7224 */ /* 0x000fe400078e0003 */
[----:B------:R-:W-:Y:S02]  /*1de30*/  IMAD.MOV.U32 R11, RZ, RZ, 0x1f ;  /* 0x0000001fff0b7424 */ /* 0x000fe400078e00ff */
[----:B------:R-:W-:-:S07]  /*1de40*/  IMAD.MOV.U32 R15, RZ, RZ, -0x1 ;  /* 0xffffffffff0f7424 */ /* 0x000fce00078e00ff */
[----:B012--5:R-:W-:Y:S05]  /*1de50*/  WARPSYNC.COLLECTIVE R15, `(.L_x_8508) ;  /* 0x000000000f087348 */ /* 0x027fea0003c00000 */
[----:B------:R3:W4:Y:S02]  /*1de60*/  SHFL.IDX P6, R14, R13, R12, R11 ;  /* 0x0000000c0d0e7389 */ /* 0x00072400000c000b */
[----:B012345:R-:W-:Y:S01]  /*1de70*/  ENDCOLLECTIVE ;  /* 0x000000000000791b */ /* 0x03ffe20003800000 */
.L_x_8508:
[----:B------:R-:W-:Y:S05]  /*1de80*/  BSYNC B0 ;  /* 0x0000000000007941 */ /* 0x000fea0003800000 */
.L_x_8507:
[----:B------:R-:W-:Y:S01]  /*1de90*/  IMAD.MOV.U32 R3, RZ, RZ, R14 ;  /* 0x000000ffff037224 */ /* 0x000fe200078e000e */
[----:B------:R-:W-:Y:S06]  /*1dea0*/  BRA `(.L_x_8509) ;  /* 0xffffffd400447947 */ /* 0x000fec000383ffff */
.L_x_8411:
[----:B0-----:R0:W1:Y:S02]  /*1deb0*/  SYNCS.PHASECHK.TRANS64.TRYWAIT P0, [R0+URZ+0x28c20], R3 ;  /* 0x028c2003000075a7 */ /* 0x001064000800017f */
[----:B-1----:R-:W-:Y:S05]  /*1dec0*/  @!P0 NANOSLEEP.SYNCS 0x989680 ;  /* 0x009896800000895d */ /* 0x002fea0003900000 */
[----:B------:R-:W1:Y:S02]  /*1ded0*/  @!P0 SYNCS.PHASECHK.TRANS64 P0, [R0+URZ+0x28c20], R3 ;  /* 0x028c2003000085a7 */ /* 0x000e64000800007f */
[----:B-1----:R-:W-:Y:S05]  /*1dee0*/  @!P0 BRA `(.L_x_8411) ;  /* 0xfffffffc00f08947 */ /* 0x002fea000383ffff */
[----:B------:R-:W-:Y:S05]  /*1def0*/  BRA `(.L_x_8510) ;  /* 0xffffffd800c87947 */ /* 0x000fea000383ffff */
.L_x_8412:
        /* <DEDUP_REMOVED lines=11> */
.L_x_8512:
[----:B------:R-:W-:Y:S05]  /*1dfb0*/  BSYNC B0 ;  /* 0x0000000000007941 */ /* 0x000fea0003800000 */
.L_x_8511:
[----:B------:R-:W-:Y:S05]  /*1dfc0*/  BRA `(.L_x_8513) ;  /* 0xffffffd800b07947 */ /* 0x000fea000383ffff */
.L_x_8413:
[----:B------:R-:W-:Y:S01]  /*1dfd0*/  BSSY B0, `(.L_x_8514) ;  /* 0x0000006000007945 */ /* 0x000fe20003800000 */
[----:B------:R-:W-:-:S07]  /*1dfe0*/  IMAD.MOV.U32 R15, RZ, RZ, -0x1 ;  /* 0xffffffffff0f7424 */ /* 0x000fce00078e00ff */
[----:B01---5:R-:W-:Y:S05]  /*1dff0*/  WARPSYNC.COLLECTIVE R15, `(.L_x_8515) ;  /* 0x000000000f0c7348 */ /* 0x023fea0003c00000 */
[----:B------:R-:W-:Y:S02]  /*1e000*/  ELECT P6, UR62, PT ;  /* 0x00000000003e782f */ /* 0x000fe400038c0000 */
[----:B------:R-:W-:Y:S01]  /*1e010*/  MOV R14, UR62 ;  /* 0x0000003e000e7c02 */ /* 0x000fe20008000f00 */
[----:B01---5:R-:W-:Y:S10]  /*1e020*/  ENDCOLLECTIVE ;  /* 0x000000000000791b */ /* 0x023ff40003800000 */
.L_x_8515:
[----:B------:R-:W-:Y:S05]  /*1e030*/  BSYNC B0 ;  /* 0x0000000000007941 */ /* 0x000fea0003800000 */
.L_x_8514:
[----:B------:R-:W-:Y:S05]  /*1e040*/  BRA `(.L_x_8516) ;  /* 0xffffffd800a47947 */ /* 0x000fea000383ffff */
.L_x_8415:
[----:B0-----:R0:W1:Y:S02]  /*1e050*/  SYNCS.PHASECHK.TRANS64.TRYWAIT P0, [R6+URZ], R5 ;  /* 0x00000005060075a7 */ /* 0x001064000800017f */
[----:B-1----:R-:W-:Y:S05]  /*1e060*/  @!P0 NANOSLEEP.SYNCS 0x989680 ;  /* 0x009896800000895d */ /* 0x002fea0003900000 */
[----:B------:R-:W1:Y:S02]  /*1e070*/  @!P0 SYNCS.PHASECHK.TRANS64 P0, [R6+URZ], R5 ;  /* 0x00000005060085a7 */ /* 0x000e64000800007f */
[----:B-1----:R-:W-:Y:S05]  /*1e080*/  @!P0 BRA `(.L_x_8415) ;  /* 0xfffffffc00f08947 */ /* 0x002fea000383ffff */
[----:B------:R-:W-:Y:S05]  /*1e090*/  BRA `(.L_x_8517) ;  /* 0xffffffd800e07947 */ /* 0x000fea000383ffff */
.L_x_8416:
[----:B-1----:R1:W2:Y:S02]  /*1e0a0*/  SYNCS.PHASECHK.TRANS64.TRYWAIT P0, [R7+URZ], R2 ;  /* 0x00000002070075a7 */ /* 0x0022a4000800017f */
[----:B--2---:R-:W-:Y:S05]  /*1e0b0*/  @!P0 NANOSLEEP.SYNCS 0x989680 ;  /* 0x009896800000895d */ /* 0x004fea0003900000 */
[----:B------:R-:W2:Y:S02]  /*1e0c0*/  @!P0 SYNCS.PHASECHK.TRANS64 P0, [R7+URZ], R2 ;  /* 0x00000002070085a7 */ /* 0x000ea4000800007f */
[----:B--2---:R-:W-:Y:S05]  /*1e0d0*/  @!P0 BRA `(.L_x_8416) ;  /* 0xfffffffc00f08947 */ /* 0x004fea000383ffff */
[----:B------:R-:W-:Y:S05]  /*1e0e0*/  BRA `(.L_x_8518) ;  /* 0xffffffd800d47947 */ /* 0x000fea000383ffff */
.L_x_8418:
[----:B--2---:R2:W3:Y:S02]  /*1e0f0*/  SYNCS.PHASECHK.TRANS64.TRYWAIT P0, [R4+URZ], R5 ;  /* 0x00000005040075a7 */ /* 0x0044e4000800017f */
[----:B---3--:R-:W-:Y:S05]  /*1e100*/  @!P0 NANOSLEEP.SYNCS 0x989680 ;  /* 0x009896800000895d */ /* 0x008fea0003900000 */
[----:B------:R-:W3:Y:S02]  /*1e110*/  @!P0 SYNCS.PHASECHK.TRANS64 P0, [R4+URZ], R5 ;  /* 0x00000005040085a7 */ /* 0x000ee4000800007f */
[----:B---3--:R-:W-:Y:S05]  /*1e120*/  @!P0 BRA `(.L_x_8418) ;  /* 0xfffffffc00f08947 */ /* 0x008fea000383ffff */
[----:B------:R-:W-:Y:S05]  /*1e130*/  BRA `(.L_x_8519) ;  /* 0xffffffd800dc7947 */ /* 0x000fea000383ffff */
.L_x_8520:
        /* <DEDUP_REMOVED lines=12> */
.L_x_15302:


//--------------------- .text._ZN7cutlass13device_kernelIN5flash11enable_sm90INS1_16FlashAttnFwdSm90INS1_25CollectiveMainloopFwdSm90ILi2EN4cute5tupleIJNS5_1CILi1EEES8_S8_EEENS6_IJNS7_ILi64EEESA_SA_EEELi512ENS_6half_tEfNS_4arch4Sm90ELb1ELb0ELb1ELb1ELb0ELb0ELb1ELb0ELb0ELb1ELb0ELb0EEENS1_21CollectiveEpilogueFwdINS6_IJSA_NS7_ILi512EEESA_EEES9_SC_SE_Li256ELb1ELb1ELb0ELb0EEENS1_36VarlenDynamicPersistentTileSchedulerILi64ELi64ELi256ELi128ELb0ELb1ELb1ELb1ELb1ELb1EEEEEEEEEvNT_6ParamsE --------------------------
	.section	.text._ZN7cutlass13device_kernelIN5flash11enable_sm90INS1_16FlashAttnFwdSm90INS1_25CollectiveMainloopFwdSm90ILi2EN4cute5tupleIJNS5_1CILi1EEES8_S8_EEENS6_IJNS7_ILi64EEESA_SA_EEELi512ENS_6half_tEfNS_4arch4Sm90ELb1ELb0ELb1ELb1ELb0ELb0ELb1ELb0ELb0ELb1ELb0ELb0EEENS1_21CollectiveEpilogueFwdINS6_IJSA_NS7_ILi512EEESA_EEES9_SC_SE_Li256ELb1ELb1ELb0ELb0EEENS1_36VarlenDynamicPersistentTileSchedulerILi64ELi64ELi256ELi128ELb0ELb1ELb1ELb1ELb1ELb1EEEEEEEEEvNT_6ParamsE,"ax",@progbits
	.align	128
.text._ZN7cutlass13device_kernelIN5flash11enable_sm90INS1_16FlashAttnFwdSm90INS1_25CollectiveMainloopFwdSm90ILi2EN4cute5tupleIJNS5_1CILi1EEES8_S8_EEENS6_IJNS7_ILi64EEESA_SA_EEELi512ENS_6half_tEfNS_4arch4Sm90ELb1ELb0ELb1ELb1ELb0ELb0ELb1ELb0ELb0ELb1ELb0ELb0EEENS1_21CollectiveEpilogueFwdINS6_IJSA_NS7_ILi512EEESA_EEES9_SC_SE_Li256ELb1ELb1ELb0ELb0EEENS1_36VarlenDynamicPersistentTileSchedulerILi64ELi64ELi256ELi128ELb0ELb1ELb1ELb1ELb1ELb1EEEEEEEEEvNT_6ParamsE:
        .type           _ZN7cutlass13device_kernelIN5flash11enable_sm90INS1_16FlashAttnFwdSm90INS1_25CollectiveMainloopFwdSm90ILi2EN4cute5tupleIJNS5_1CILi1EEES8_S8_EEENS6_IJNS7_ILi64EEESA_SA_EEELi512ENS_6half_tEfNS_4arch4Sm90ELb1ELb0ELb1ELb1ELb0ELb0ELb1ELb0ELb0ELb1ELb0ELb0EEENS1_21CollectiveEpilogueFwdINS6_IJSA_NS7_ILi512EEESA_EEES9_SC_SE_Li256ELb1ELb1ELb0ELb0EEENS1_36VarlenDynamicPersistentTileSchedulerILi64ELi64ELi256ELi128ELb0ELb1ELb1ELb1ELb1ELb1EEEEEEEEEvNT_6ParamsE,@function
        .size           _ZN7cutlass13device_kernelIN5flash11enable_sm90INS1_16FlashAttnFwdSm90INS1_25CollectiveMainloopFwdSm90ILi2EN4cute5tupleIJNS5_1CILi1EEES8_S8_EEENS6_IJNS7_ILi64EEESA_SA_EEELi512ENS_6half_tEfNS_4arch4Sm90ELb1ELb0ELb1ELb1ELb0ELb0ELb1ELb0ELb0ELb1ELb0ELb0EEENS1_21CollectiveEpilogueFwdINS6_IJSA_NS7_ILi512EEESA_EEES9_SC_SE_Li256ELb1ELb1ELb0ELb0EEENS1_36VarlenDynamicPersistentTileSchedulerILi64ELi64ELi256ELi128ELb0ELb1ELb1ELb1ELb1ELb1EEEEEEEEEvNT_6ParamsE,(.L_x_15303 - _ZN7cutlass13device_kernelIN5flash11enable_sm90INS1_16FlashAttnFwdSm90INS1_25CollectiveMainloopFwdSm90ILi2EN4cute5tupleIJNS5_1CILi1EEES8_S8_EEENS6_IJNS7_ILi64EEESA_SA_EEELi512ENS_6half_tEfNS_4arch4Sm90ELb1ELb0ELb1ELb1ELb0ELb0ELb1ELb0ELb0ELb1ELb0ELb0EEENS1_21CollectiveEpilogueFwdINS6_IJSA_NS7_ILi512EEESA_EEES9_SC_SE_Li256ELb1ELb1ELb0ELb0EEENS1_36VarlenDynamicPersistentTileSchedulerILi64ELi64ELi256ELi128ELb0ELb1ELb1ELb1ELb1ELb1EEEEEEEEEvNT_6ParamsE)
        .other          _ZN7cutlass13device_kernelIN5flash11enable_sm90INS1_16FlashAttnFwdSm90INS1_25CollectiveMainloopFwdSm90ILi2EN4cute5tupleIJNS5_1CILi1EEES8_S8_EEENS6_IJNS7_ILi64EEESA_SA_EEELi512ENS_6half_tEfNS_4arch4Sm90ELb1ELb0ELb1ELb1ELb0ELb0ELb1ELb0ELb0ELb1ELb0ELb0EEENS1_21CollectiveEpilogueFwdINS6_IJSA_NS7_ILi512EEESA_EEES9_SC_SE_Li256ELb1ELb1ELb0ELb0EEENS1_36VarlenDynamicPersistentTileSchedulerILi64ELi64ELi256ELi128ELb0ELb1ELb1ELb1ELb1ELb1EEEEEEEEEvNT_6ParamsE,@"STO_CUDA_ENTRY STV_DEFAULT"
_ZN7cutlass13device_kernelIN5flash11enable_sm90INS1_16FlashAttnFwdSm90INS1_25CollectiveMainloopFwdSm90ILi2EN4cute5tupleIJNS5_1CILi1EEES8_S8_EEENS6_IJNS7_ILi64EEESA_SA_EEELi512ENS_6half_tEfNS_4arch4Sm90ELb1ELb0ELb1ELb1ELb0ELb0ELb1ELb0ELb0ELb1ELb0ELb0EEENS1_21CollectiveEpilogueFwdINS6_IJSA_NS7_ILi512EEESA_EEES9_SC_SE_Li256ELb1ELb1ELb0ELb0EEENS1_36VarlenDynamicPersistentTileSchedulerILi64ELi64ELi256ELi128ELb0ELb1ELb1ELb1ELb1ELb1EEEEEEEEEvNT_6ParamsE:
        /* <DEDUP_REMOVED lines=18> */
.L_x_8522:
[----:B------:R-:W-:Y:S05]  /*0120*/  BSYNC B0 ;  /* 0x0000000000007941 */ /* 0x000fea0003800000 */
.L_x_8521:
        /* <DEDUP_REMOVED lines=39> */
.L_x_8523:
        /* <DEDUP_REMOVED lines=22> */
.L_x_8524:
        /* <DEDUP_REMOVED lines=18> */
.L_x_8525:
        /* <DEDUP_REMOVED lines=22> */
.L_x_8526:
        /* <DEDUP_REMOVED lines=22> */
.L_x_8527:
[----:B------:R-:W-:Y:S01]  /*08e0*/  PLOP3.LUT P0, PT, PT, PT, UP0, 0x80, 0x0 ;  /* 0x000000000000781c */ /* 0x000fe20003f0f008 */
[----:B------:R-:W-:Y:S01]  /*08f0*/  UMOV UR36, 0x1 ;  /* 0x0000000100247882 */ /* 0x000fe20000000000 */
[----:B------:R-:W-:Y:S01]  /*0900*/  NOP ;  /* 0x0000000000007918 */ /* 0x000fe20000000000 */
[----:B------:R-:W-:Y:S01]  /*0910*/  USEL UR36, UR36, 0x2, !UP0 ;  /* 0x0000000224247887 */ /* 0x000fe2000c000000 */
[----:B------:R-:W-:Y:S01]  /*0920*/  ULDC.64 UR44, c[0x0][0x208] ;  /* 0x00008200002c7ab9 */ /* 0x000fe20000000a00 */
[----:B0123--:R-:W-:Y:S08]  /*0930*/  BAR.SYNC.DEFER_BLOCKING 0x0 ;  /* 0x0000000000007b1d */ /* 0x00fff00000010000 */
[----:B------:R-:W-:Y:S05]  /*0940*/  @!P0 BRA `(.L_x_8528) ;  /* 0x00000100005c8947 */ /* 0x000fea0003800000 */
.L_x_8529:
        /* <DEDUP_REMOVED lines=9> */
[----:B0-----:R-:W-:Y:S01]  /*09e0*/  LOP3.LUT R0, R2, 0xffffff80, RZ, 0xc0, !PT ;  /* 0xffffff8002007812 */ /* 0x001fe200078ec0ff */
        /* <DEDUP_REMOVED lines=16> */
[----:B------:R-:W-:Y:S01]  /*0af0*/  ULOP3.LUT UR42, UR36, 0x1, URZ, 0xfc, !UPT ;  /* 0x00000001242a7892 */ /* 0x000fe2000f8efc3f */
[----:B------:R-:W-:Y:S02]  /*0b00*/  UMOV UR37, URZ ;  /* 0x0000003f00257c82 */ /* 0x000fe40008000000 */
[CC--:B------:R-:W-:Y:S02]  /*0b10*/  LEA.HI R3, R0.reuse, R203.reuse, RZ, 0x4 ;  /* 0x000000cb00037211 */ /* 0x0c0fe400078f20ff */
[----:B------:R-:W-:-:S02]  /*0b20*/  LEA.HI R198, R0, R203, RZ, 0x3 ;  /* 0x000000cb00c67211 */ /* 0x000fc400078f18ff */
[----:B------:R-:W-:Y:S02]  /*0b30*/  SHF.R.S32.HI R2, RZ, 0x4, R3 ;  /* 0x00000004ff027819 */ /* 0x000fe40000011403 */
[C---:B------:R-:W-:Y:S02]  /*0b40*/  LOP3.LUT R6, R3.reuse, 0xfffffff0, RZ, 0xc0, !PT ;  /* 0xfffffff003067812 */ /* 0x040fe400078ec0ff */
[----:B------:R-:W-:-:S03]  /*0b50*/  LEA.HI R4, R3, R2, RZ, 0x1 ;  /* 0x0000000203047211 */ /* 0x000fc600078f08ff */
[----:B------:R-:W-:Y:S01]  /*0b60*/  IMAD.IADD R6, R203, 0x1, -R6 ;  /* 0x00000001cb067824 */ /* 0x000fe200078e0a06 */
[----:B------:R-:W-:Y:S02]  /*0b70*/  LOP3.LUT R5, R4, 0x1ffffffe, RZ, 0xc0, !PT ;  /* 0x1ffffffe04057812 */ /* 0x000fe400078ec0ff */
[----:B------:R-:W-:-:S03]  /*0b80*/  LEA.HI R4, R0, R203, RZ, 0x5 ;  /* 0x000000cb00047211 */ /* 0x000fc600078f28ff */
[----:B------:R-:W-:Y:S01]  /*0b90*/  IMAD.IADD R8, R2, 0x1, -R5 ;  /* 0x0000000102087824 */ /* 0x000fe200078e0a05 */
[-C--:B------:R-:W-:Y:S02]  /*0ba0*/  LEA.HI R2, R0, R203.reuse, RZ, 0x7 ;  /* 0x000000cb00027211 */ /* 0x080fe400078f38ff */
[--C-:B------:R-:W-:Y:S01]  /*0bb0*/  SHF.R.S32.HI R10, RZ, 0x5, R4.reuse ;  /* 0x00000005ff0a7819 */ /* 0x100fe20000011404 */
[----:B------:R-:W-:Y:S01]  /*0bc0*/  IMAD.SHL.U32 R8, R8, 0x8, RZ ;  /* 0x0000000808087824 */ /* 0x000fe200078e00ff */
[----:B------:R-:W-:Y:S02]  /*0bd0*/  SHF.R.S32.HI R3, RZ, 0x1f, R4 ;  /* 0x0000001fff037819 */ /* 0x000fe40000011404 */
[----:B------:R-:W-:Y:S02]  /*0be0*/  LOP3.LUT R4, R2, 0xffffff80, RZ, 0xc0, !PT ;  /* 0xffffff8002047812 */ /* 0x000fe400078ec0ff */
[----:B------:R-:W-:Y:S02]  /*0bf0*/  LEA.HI R5, R0, R203, RZ, 0x2 ;  /* 0x000000cb00057211 */ /* 0x000fe400078f10ff */
[----:B------:R-:W-:Y:S01]  /*0c00*/  LEA.HI R3, R3, R10, RZ, 0x2 ;  /* 0x0000000a03037211 */ /* 0x000fe200078f10ff */
[----:B------:R-:W-:Y:S01]  /*0c10*/  IMAD.IADD R4, R203, 0x1, -R4 ;  /* 0x00000001cb047824 */ /* 0x000fe200078e0a04 */
[----:B------:R-:W-:-:S02]  /*0c20*/  LOP3.LUT R12, R5, 0xfffffffc, RZ, 0xc0, !PT ;  /* 0xfffffffc050c7812 */ /* 0x000fc400078ec0ff */
[----:B------:R-:W-:Y:S02]  /*0c30*/  SHF.R.S32.HI R199, RZ, 0x7, R2 ;  /* 0x00000007ffc77819 */ /* 0x000fe40000011402 */
[----:B------:R-:W-:Y:S01]  /*0c40*/  LOP3.LUT R9, R3, 0x3ffffc, RZ, 0xc0, !PT ;  /* 0x003ffffc03097812 */ /* 0x000fe200078ec0ff */
[----:B------:R-:W-:Y:S01]  /*0c50*/  IMAD.IADD R12, R203, 0x1, -R12 ;  /* 0x00000001cb0c7824 */ /* 0x000fe200078e0a0c */
[--C-:B------:R-:W-:Y:S01]  /*0c60*/  SHF.R.S32.HI R5, RZ, 0x1f, R6.reuse ;  /* 0x0000001fff057819 */ /* 0x100fe20000011406 */
[----:B------:R-:W-:Y:S01]  /*0c70*/  IMAD R14, R199, 0x100, R6 ;  /* 0x00000100c70e7824 */ /* 0x000fe200078e0206 */
[----:B------:R-:W-:Y:S01]  /*0c80*/  SHF.R.S32.HI R3, RZ, 0x1f, R4 ;  /* 0x0000001fff037819 */ /* 0x000fe20000011404 */
[----:B------:R-:W-:Y:S01]  /*0c90*/  IMAD.IADD R11, R10, 0x1, -R9 ;  /* 0x000000010a0b7824 */ /* 0x000fe200078e0a09 */
[----:B------:R-:W-:Y:S02]  /*0ca0*/  LEA.HI R7, R5, R6, RZ, 0x3 ;  /* 0x0000000605077211 */ /* 0x000fe400078f18ff */
[-C--:B------:R-:W-:Y:S01]  /*0cb0*/  LEA.HI R5, R3, R4.reuse, RZ, 0x2 ;  /* 0x0000000403057211 */ /* 0x080fe200078f10ff */
[----:B------:R-:W-:Y:S01]  /*0cc0*/  IMAD R19, R11, 0x10, R14 ;  /* 0x000000100b137824 */ /* 0x000fe200078e020e */
[C---:B------:R-:W-:Y:S01]  /*0cd0*/  LOP3.LUT R9, R7.reuse, 0xfffffff8, RZ, 0xc0, !PT ;  /* 0xfffffff807097812 */ /* 0x040fe200078ec0ff */
[----:B------:R-:W-:Y:S01]  /*0ce0*/  IMAD.SHL.U32 R7, R7, 0x40, RZ ;  /* 0x0000004007077824 */ /* 0x000fe200078e00ff */
[----:B------:R-:W-:Y:S01]  /*0cf0*/  LOP3.LUT R11, R5, 0x7ffffffc, RZ, 0xc0, !PT ;  /* 0x7ffffffc050b7812 */ /* 0x000fe200078ec0ff */
[----:B------:R-:W-:Y:S01]  /*0d00*/  IMAD.U32 R202, R19, 0x40, R8 ;  /* 0x0000004013ca7824 */ /* 0x000fe200078e0008 */
[----:B------:R-:W-:Y:S01]  /*0d10*/  LOP3.LUT R0, R198, 0xfffffff8, RZ, 0xc0, !PT ;  /* 0xfffffff8c6007812 */ /* 0x000fe200078ec0ff */
[----:B------:R-:W-:Y:S01]  /*0d20*/  IMAD.IADD R9, R6, 0x1, -R9 ;  /* 0x0000000106097824 */ /* 0x000fe200078e0a09 */
[----:B------:R-:W-:Y:S01]  /*0d30*/  LEA.HI R6, R3, R4, RZ, 0x5 ;  /* 0x0000000403067211 */ /* 0x000fe200078f28ff */
[----:B------:R-:W-:Y:S01]  /*0d40*/  IMAD.IADD R11, R4, 0x1, -R11 ;  /* 0x00000001040b7824 */ /* 0x000fe200078e0a0b */
[--C-:B------:R-:W-:Y:S01]  /*0d50*/  SHF.R.S32.HI R3, RZ, 0x2, R5.reuse ;  /* 0x00000002ff037819 */ /* 0x100fe20000011405 */
        /* <DEDUP_REMOVED lines=15> */
[----:B------:R-:W-:Y:S01]  /*0e50*/  LEA.HI R13, R12, R12, RZ, 0x1 ;  /* 0x0000000c0c0d7211 */ /* 0x000fe200078f08ff */
[C---:B------:R-:W-:Y:S01]  /*0e60*/  VIADD R193, R23.reuse, 0x100 ;  /* 0x0000010017c17836 */ /* 0x040fe20000000000 */
[----:B------:R-:W-:Y:S01]  /*0e70*/  LOP3.LUT R8, R8, R5, RZ, 0x3c, !PT ;  /* 0x0000000508087212 */ /* 0x000fe200078e3cff */
[C---:B------:R-:W-:Y:S01]  /*0e80*/  VIADD R192, R23.reuse, 0x140 ;  /* 0x0000014017c07836 */ /* 0x040fe20000000000 */
[----:B------:R-:W-:Y:S01]  /*0e90*/  LOP3.LUT R4, R4, 0xfffffff8, RZ, 0xc0, !PT ;  /* 0xfffffff804047812 */ /* 0x000fe200078ec0ff */
[----:B------:R-:W-:Y:S01]  /*0ea0*/  VIADD R201, R23, 0x180 ;  /* 0x0000018017c97836 */ /* 0x000fe20000000000 */
[----:B------:R-:W-:Y:S01]  /*0eb0*/  LEA.HI R2, R2, R199, RZ, 0x1 ;  /* 0x000000c702027211 */ /* 0x000fe200078f08ff */
[----:B------:R-:W-:Y:S01]  /*0ec0*/  IMAD.IADD R8, R7, 0x1, R8 ;  /* 0x0000000107087824 */ /* 0x000fe200078e0208 */
[----:B------:R-:W-:Y:S01]  /*0ed0*/  LOP3.LUT R13, R13, 0x1ffffffe, RZ, 0xc0, !PT ;  /* 0x1ffffffe0d0d7812 */ /* 0x000fe200078ec0ff */
[----:B------:R-:W-:Y:S01]  /*0ee0*/  IMAD.IADD R3, R3, 0x1, -R4 ;  /* 0x0000000103037824 */ /* 0x000fe200078e0a04 */
[----:B------:R-:W-:Y:S01]  /*0ef0*/  SHF.R.S32.HI R6, RZ, 0x5, R6 ;  /* 0x00000005ff067819 */ /* 0x000fe20000011406 */
[----:B------:R-:W-:Y:S01]  /*0f00*/  IMAD R185, R8, 0x2, R17 ;  /* 0x0000000208b97824 */ /* 0x000fe200078e0211 */
[----:B------:R-:W-:Y:S01]  /*0f10*/  LOP3.LUT R0, R2, 0xfffffe, RZ, 0xc0, !PT ;  /* 0x00fffffe02007812 */ /* 0x000fe200078ec0ff */
[----:B------:R-:W-:Y:S01]  /*0f20*/  VIADD R200, R23, 0x1c0 ;  /* 0x000001c017c87836 */ /* 0x000fe20000000000 */
[----:B------:R-:W-:Y:S01]  /*0f30*/  SEL R187, R187, 0xffffffe0, !P1 ;  /* 0xffffffe0bbbb7807 */ /* 0x000fe20004800000 */
[C---:B------:R-:W-:Y:S01]  /*0f40*/  VIADD R190, R185.reuse, 0x36400 ;  /* 0x00036400b9be7836 */ /* 0x040fe20000000000 */
[----:B------:R-:W-:Y:S01]  /*0f50*/  SHF.R.S32.HI R198, RZ, 0x3, R198 ;  /* 0x00000003ffc67819 */ /* 0x000fe200000114c6 */
[----:B------:R-:W-:Y:S01]  /*0f60*/  VIADD R186, R185, 0x36440 ;  /* 0x00036440b9ba7836 */ /* 0x000fe20000000000 */
[----:B------:R-:W-:Y:S01]  /*0f70*/  SHF.R.S32.HI R210, RZ, 0x1f, R196 ;  /* 0x0000001fffd27819 */ /* 0x000fe200000114c4 */
[----:B------:R-:W-:Y:S01]  /*0f80*/  IMAD.IADD R13, R12, 0x1, -R13 ;  /* 0x000000010c0d7824 */ /* 0x000fe200078e0a0d */
[----:B------:R-:W-:Y:S01]  /*0f90*/  SHF.R.S32.HI R209, RZ, 0x1f, R195 ;  /* 0x0000001fffd17819 */ /* 0x000fe200000114c3 */
[----:B------:R-:W-:Y:S01]  /*0fa0*/  IMAD R22, R6, 0x10, R3 ;  /* 0x0000001006167824 */ /* 0x000fe200078e0203 */
[----:B------:R-:W-:Y:S01]  /*0fb0*/  SHF.R.S32.HI R208, RZ, 0x1f, R194 ;  /* 0x0000001fffd07819 */ /* 0x000fe200000114c2 */
[----:B------:R-:W-:Y:S01]  /*0fc0*/  IMAD.IADD R0, R199, 0x1, -R0 ;  /* 0x00000001c7007824 */ /* 0x000fe200078e0a00 */
[----:B------:R-:W-:Y:S01]  /*0fd0*/  SHF.R.S32.HI R207, RZ, 0x1f, R193 ;  /* 0x0000001fffcf7819 */ /* 0x000fe200000114c1 */
[C---:B------:R-:W-:Y:S01]  /*0fe0*/  @P2 VIADD R186, R190.reuse, 0xffffffc0 ;  /* 0xffffffc0beba2836 */ /* 0x040fe20000000000 */
[----:B------:R-:W-:Y:S01]  /*0ff0*/  SHF.R.S32.HI R206, RZ, 0x1f, R192 ;  /* 0x0000001fffce7819 */ /* 0x000fe200000114c0 */
[----:B------:R-:W-:Y:S01]  /*1000*/  IMAD.IADD R190, R190, 0x1, R187 ;  /* 0x00000001bebe7824 */ /* 0x000fe200078e02bb */
[----:B------:R-:W-:Y:S01]  /*1010*/  SHF.R.S32.HI R205, RZ, 0x1f, R201 ;  /* 0x0000001fffcd7819 */ /* 0x000fe200000114c9 */
[----:B------:R-:W-:Y:S01]  /*1020*/  IMAD.MOV.U32 R7, RZ, RZ, R15 ;  /* 0x000000ffff077224 */ /* 0x000fe200078e000f */
[----:B------:R-:W-:Y:S01]  /*1030*/  SHF.R.S32.HI R204, RZ, 0x1f, R200 ;  /* 0x0000001fffcc7819 */ /* 0x000fe200000114c8 */
[----:B------:R-:W-:-:S02]  /*1040*/  IMAD.MOV.U32 R2, RZ, RZ, RZ ;  /* 0x000000ffff027224 */ /* 0x000fc400078e00ff */
[----:B------:R-:W-:Y:S02]  /*1050*/  IMAD.SHL.U32 R184, R0, 0x100, RZ ;  /* 0x0000010000b87824 */ /* 0x000fe400078e00ff */
[----:B------:R-:W-:Y:S02]  /*1060*/  IMAD R191, R13, 0x8, R22 ;  /* 0x000000080dbf7824 */ /* 0x000fe400078e0216 */
[----:B------:R-:W-:-:S07]  /*1070*/  IMAD.IADD R187, R187, 0x1, R186 ;  /* 0x00000001bbbb7824 */ /* 0x000fce00078e02ba */
.L_x_8580:
[----:B012---:R-:W0:Y:S01]  /*1080*/  LDC.64 R4, c[0x0][0xd88] ;  /* 0x00036200ff047b82 */ /* 0x007e220000000a00 */
[----:B------:R-:W-:Y:S01]  /*1090*/  ULDC.64 UR8, c[0x0][0xb20] ;  /* 0x0002c80000087ab9 */ /* 0x000fe20000000a00 */
[----:B------:R-:W-:-:S06]  /*10a0*/  ULDC.64 UR10, c[0x0][0xb10] ;  /* 0x0002c400000a7ab9 */ /* 0x000fcc0000000a00 */
[----:B------:R-:W1:Y:S08]  /*10b0*/  LDC R188, c[0x0][0x288] ;  /* 0x0000a200ffbc7b82 */ /* 0x000e700000000800 */
[----:B------:R-:W2:Y:S01]  /*10c0*/  LDC.64 R10, c[0x0][0x418] ;  /* 0x00010600ff0a7b82 */ /* 0x000ea20000000a00 */
[----:B0-----:R-:W-:-:S07]  /*10d0*/  IMAD.WIDE R4, R7, 0x4, R4 ;  /* 0x0000000407047825 */ /* 0x001fce00078e0204 */
[----:B------:R-:W0:Y:S01]  /*10e0*/  LDC R0, c[0x0][0x424] ;  /* 0x00010900ff007b82 */ /* 0x000e220000000800 */
[----:B---3--:R-:W3:Y:S01]  /*10f0*/  LDG.E R4, desc[UR44][R4.64] ;  /* 0x0000002c04047981 */ /* 0x008ee2000c1e1900 */
[----:B------:R-:W-:Y:S01]  /*1100*/  UISETP.NE.U32.AND UP0, UPT, UR8, URZ, UPT ;  /* 0x0000003f0800728c */ /* 0x000fe2000bf05070 */
[----:B----4-:R-:W-:Y:S01]  /*1110*/  IMAD.MOV.U32 R8, RZ, RZ, RZ ;  /* 0x000000ffff087224 */ /* 0x010fe200078e00ff */
[----:B------:R-:W-:-:S04]  /*1120*/  UISETP.NE.U32.AND UP1, UPT, UR10, URZ, UPT ;  /* 0x0000003f0a00728c */ /* 0x000fc8000bf25070 */
[----:B------:R-:W4:Y:S01]  /*1130*/  LDC R189, c[0x0][0x2f0] ;  /* 0x0000bc00ffbd7b82 */ /* 0x000f220000000800 */
[----:B------:R-:W-:Y:S02]  /*1140*/  UISETP.NE.AND.EX UP0, UPT, UR9, URZ, UPT, UP0 ;  /* 0x0000003f0900728c */ /* 0x000fe4000bf05300 */
[----:B------:R-:W-:-:S04]  /*1150*/  UISETP.NE.AND.EX UP1, UPT, UR11, URZ, UPT, UP1 ;  /* 0x0000003f0b00728c */ /* 0x000fc8000bf25310 */
[----:B------:R-:W-:Y:S02]  /*1160*/  PLOP3.LUT P0, PT, PT, PT, UP0, 0x80, 0x0 ;  /* 0x000000000000781c */ /* 0x000fe40003f0f008 */
[----:B------:R-:W-:Y:S02]  /*1170*/  PLOP3.LUT P2, PT, PT, PT, UP1, 0x80, 0x0 ;  /* 0x000000000000781c */ /* 0x000fe40003f4f018 */
[----:B---3--:R-:W-:-:S13]  /*1180*/  R2UR UR41, R4 ;  /* 0x00000000042972ca */ /* 0x008fda00000e0000 */
        /* <DEDUP_REMOVED lines=10> */
[----:B------:R3:W5:Y:S04]  /*1230*/  @P0 LDG.E R8, desc[UR44][R4.64] ;  /* 0x0000002c04080981 */ /* 0x000768000c1e1900 */
[----:B-1----:R3:W5:Y:S01]  /*1240*/  @P2 LDG.E R188, desc[UR44][R6.64] ;  /* 0x0000002c06bc2981 */ /* 0x002762000c1e1900 */
[----:B--2---:R-:W-:Y:S01]  /*1250*/  ISETP.NE.U32.AND P0, PT, R10, RZ, PT ;  /* 0x000000ff0a00720c */ /* 0x004fe20003f05070 */
[----:B------:R-:W-:Y:S01]  /*1260*/  UMOV UR39, UR6 ;  /* 0x0000000600277c82 */ /* 0x000fe20008000000 */
[----:B------:R-:W-:Y:S02]  /*1270*/  ISETP.NE.U32.AND P1, PT, RZ, UR8, PT ;  /* 0x00000008ff007c0c */ /* 0x000fe4000bf25070 */
[----:B------:R-:W-:-:S02]  /*1280*/  ISETP.NE.AND.EX P0, PT, R11, RZ, PT, P0 ;  /* 0x000000ff0b00720c */ /* 0x000fc40003f05300 */
[----:B------:R-:W-:Y:S02]  /*1290*/  ISETP.NE.AND.EX P1, PT, RZ, UR9, PT, P1 ;  /* 0x00000009ff007c0c */ /* 0x000fe4000bf25310 */
[----:B0-----:R-:W-:Y:S01]  /*12a0*/  SEL R0, R0, 0x1, P0 ;  /* 0x0000000100007807 */ /* 0x001fe20000000000 */
[----:B---34-:R-:W-:Y:S10]  /*12b0*/  @P2 BRA `(.L_x_8530) ;  /* 0x00000000002c2947 */ /* 0x018ff40003800000 */
        /* <DEDUP_REMOVED lines=8> */
[----:B-----5:R-:W2:Y:S04]  /*1340*/  LDG.E R188, desc[UR44][R4.64] ;  /* 0x0000002c04bc7981 */ /* 0x020ea8000c1e1900 */
[----:B------:R-:W2:Y:S02]  /*1350*/  LDG.E R3, desc[UR44][R4.64+0x4] ;  /* 0x0000042c04037981 */ /* 0x000ea4000c1e1900 */
[----:B--2---:R-:W-:-:S07]  /*1360*/  IMAD.IADD R188, R3, 0x1, -R188 ;  /* 0x0000000103bc7824 */ /* 0x004fce00078e0abc */
.L_x_8530:
[----:B------:R-:W-:Y:S01]  /*1370*/  IMAD R189, R0, R189, RZ ;  /* 0x000000bd00bd7224 */ /* 0x000fe200078e02ff */
[----:B------:R-:W-:Y:S06]  /*1380*/  @!P1 BRA `(.L_x_8531) ;  /* 0x0000000000189947 */ /* 0x000fec0003800000 */
[----:B------:R-:W-:-:S04]  /*1390*/  ULEA UR4, UP0, UR41, UR8, 0x2 ;  /* 0x0000000829047291 */ /* 0x000fc8000f80103f */
[----:B------:R-:W-:Y:S02]  /*13a0*/  ULEA.HI.X UR6, UR41, UR9, UR40, 0x2, UP0 ;  /* 0x0000000929067291 */ /* 0x000fe400080f1428 */
[----:B------:R-:W-:-:S04]  /*13b0*/  IMAD.U32 R4, RZ, RZ, UR4 ;  /* 0x00000004ff047e24 */ /* 0x000fc8000f8e00ff */
[----:B------:R-:W-:-:S05]  /*13c0*/  IMAD.U32 R5, RZ, RZ, UR6 ;  /* 0x00000006ff057e24 */ /* 0x000fca000f8e00ff */
[----:B------:R0:W5:Y:S01]  /*13d0*/  LDG.E R189, desc[UR44][R4.64] ;  /* 0x0000002c04bd7981 */ /* 0x000162000c1e1900 */
[----:B------:R-:W-:Y:S05]  /*13e0*/  BRA `(.L_x_8532) ;  /* 0x00000000002c7947 */ /* 0x000fea0003800000 */
.L_x_8531:
        /* <DEDUP_REMOVED lines=9> */
[----:B------:R-:W2:Y:S02]  /*1480*/  LDG.E R0, desc[UR44][R4.64+0x4] ;  /* 0x0000042c04007981 */ /* 0x000ea4000c1e1900 */
[----:B--2---:R-:W-:-:S07]  /*1490*/  IMAD.IADD R189, R0, 0x1, -R189 ;  /* 0x0000000100bd7824 */ /* 0x004fce00078e0abd */
.L_x_8532:
[----:B------:R-:W-:Y:S01]  /*14a0*/  UISETP.NE.AND UP0, UPT, UR43, 0x1, UPT ;  /* 0x000000012b00788c */ /* 0x000fe2000bf05270 */
[----:B-----5:R-:W-:Y:S01]  /*14b0*/  IMAD.IADD R189, R189, 0x1, -R8 ;  /* 0x00000001bdbd7824 */ /* 0x020fe200078e0a08 */
[----:B------:R-:W-:-:S03]  /*14c0*/  USHF.L.U32 UR38, UR5, 0x6, URZ ;  /* 0x0000000605267899 */ /* 0x000fc6000800063f */
[----:B------:R-:W-:Y:S01]  /*14d0*/  VIADD R0, R189, 0x3f ;  /* 0x0000003fbd007836 */ /* 0x000fe20000000000 */
[----:B------:R-:W-:-:S04]  /*14e0*/  PLOP3.LUT P0, PT, PT, PT, UP0, 0x80, 0x0 ;  /* 0x000000000000781c */ /* 0x000fc80003f0f008 */
[----:B------:R-:W-:-:S04]  /*14f0*/  SHF.R.S32.HI R3, RZ, 0x1f, R0 ;  /* 0x0000001fff037819 */ /* 0x000fc80000011400 */
[----:B------:R-:W-:-:S04]  /*1500*/  LEA.HI R3, R3, R0, RZ, 0x6 ;  /* 0x0000000003037211 */ /* 0x000fc800078f30ff */
[----:B0-----:R-:W-:Y:S01]  /*1510*/  SHF.R.S32.HI R5, RZ, 0x6, R3 ;  /* 0x00000006ff057819 */ /* 0x001fe20000011403 */
[----:B------:R-:W-:Y:S06]  /*1520*/  @!P0 BRA `(.L_x_8533) ;  /* 0x0000001c003c8947 */ /* 0x000fec0003800000 */
[----:B------:R-:W0:Y:S01]  /*1530*/  LDC R0, c[0x0][0x448] ;  /* 0x00011200ff007b82 */ /* 0x000e220000000800 */
[----:B------:R-:W-:Y:S01]  /*1540*/  UIADD3 UR4, UR38, 0x3f, URZ ;  /* 0x0000003f26047890 */ /* 0x000fe2000fffe03f */
[----:B------:R-:W-:Y:S01]  /*1550*/  IADD3 R189, R189, 0x40, -R188 ;  /* 0x00000040bdbd7810 */ /* 0x000fe20007ffe8bc */
        /* <DEDUP_REMOVED lines=62> */
[----:B------:R-:W-:Y:S01]  /*1940*/  CS2R R38, SRZ ;  /* 0x0000000000267805 */ /* 0x000fe2000001ff00 */
[----:B------:R-:W-:Y:S01]  /*1950*/  IMAD.MOV.U32 R169, RZ, RZ, RZ ;  /* 0x000000ffffa97224 */ /* 0x000fe200078e00ff */
[----:B------:R-:W-:-:S02]  /*1960*/  CS2R R172, SRZ ;  /* 0x0000000000ac7805 */ /* 0x000fc4000001ff00 */
[----:B------:R-:W-:Y:S02]  /*1970*/  CS2R R34, SRZ ;  /* 0x0000000000227805 */ /* 0x000fe4000001ff00 */
[----:B-1----:R-:W-:Y:S01]  /*1980*/  @P0 SHF.R.U32.HI R0, RZ, R4, R3 ;  /* 0x00000004ff000219 */ /* 0x002fe20000011603 */
[----:B------:R-:W-:Y:S01]  /*1990*/  IMAD.MOV.U32 R31, RZ, RZ, RZ ;  /* 0x000000ffff1f7224 */ /* 0x000fe200078e00ff */
[----:B------:R-:W-:Y:S02]  /*19a0*/  PLOP3.LUT P0, PT, PT, PT, PT, 0x80, 0x0 ;  /* 0x000000000000781c */ /* 0x000fe40003f0f070 */
[----:B------:R-:W-:Y:S02]  /*19b0*/  CS2R R10, SRZ ;  /* 0x00000000000a7805 */ /* 0x000fe4000001ff00 */
[----:B------:R-:W-:Y:S01]  /*19c0*/  CS2R R174, SRZ ;  /* 0x0000000000ae7805 */ /* 0x000fe2000001ff00 */
[----:B------:R-:W-:Y:S02]  /*19d0*/  IMAD.IADD R0, R189, 0x1, R0 ;  /* 0x00000001bd007824 */ /* 0x000fe400078e0200 */
[----:B------:R-:W-:-:S02]  /*19e0*/  IMAD.MOV.U32 R27, RZ, RZ, RZ ;  /* 0x000000ffff1b7224 */ /* 0x000fc400078e00ff */
[----:B------:R-:W-:Y:S01]  /*19f0*/  IMAD.MOV.U32 R9, RZ, RZ, RZ ;  /* 0x000000ffff097224 */ /* 0x000fe200078e00ff */
[----:B------:R-:W-:Y:S01]  /*1a00*/  SHF.R.S32.HI R3, RZ, 0x1f, R0 ;  /* 0x0000001fff037819 */ /* 0x000fe20000011400 */
[----:B------:R-:W-:-:S03]  /*1a10*/  IMAD.MOV.U32 R20, RZ, RZ, RZ ;  /* 0x000000ffff147224 */ /* 0x000fc600078e00ff */
[----:B------:R-:W-:Y:S01]  /*1a20*/  LEA.HI R3, R3, R0, RZ, 0x6 ;  /* 0x0000000003037211 */ /* 0x000fe200078f30ff */
[----:B------:R-:W-:-:S03]  /*1a30*/  IMAD.MOV.U32 R0, RZ, RZ, RZ ;  /* 0x000000ffff007224 */ /* 0x000fc600078e00ff */
[----:B------:R-:W-:Y:S01]  /*1a40*/  SHF.R.S32.HI R4, RZ, 0x6, R3 ;  /* 0x00000006ff047819 */ /* 0x000fe20000011403 */
[----:B------:R-:W-:-:S03]  /*1a50*/  IMAD.MOV.U32 R3, RZ, RZ, RZ ;  /* 0x000000ffff037224 */ /* 0x000fc600078e00ff */
[----:B------:R-:W-:-:S04]  /*1a60*/  VIMNMX R4, R5, R4, PT ;  /* 0x0000000405047248 */ /* 0x000fc80003fe0100 */
        /* <DEDUP_REMOVED lines=64> */
.L_x_8536:
        /* <DEDUP_REMOVED lines=172> */
.L_x_8535:
[----:B------:R-:W-:Y:S01]  /*2930*/  BAR.SYNC.DEFER_BLOCKING 0xe, 0x100 ;  /* 0x0384000000007b1d */ /* 0x000fe20000010000 */
[C---:B01----:R-:W-:Y:S01]  /*2940*/  IMAD R0, R2.reuse, 0x40, R22 ;  /* 0x0000004002007824 */ /* 0x043fe200078e0216 */
[----:B------:R-:W-:Y:S01]  /*2950*/  PLOP3.LUT P0, PT, PT, PT, PT, 0x8, 0x0 ;  /* 0x000000000000781c */ /* 0x000fe20003f0e170 */
[----:B------:R-:W-:Y:S02]  /*2960*/  VIADD R4, R2, 0x1 ;  /* 0x0000000102047836 */ /* 0x000fe40000000000 */
[----:B------:R-:W-:Y:S02]  /*2970*/  IMAD R17, R0, 0x4, R17 ;  /* 0x0000000400117824 */ /* 0x000fe400078e0211 */
[----:B------:R-:W-:Y:S01]  /*2980*/  IMAD.MOV.U32 R19, RZ, RZ, RZ ;  /* 0x000000ffff137224 */ /* 0x000fe200078e00ff */
[----:B------:R-:W-:-:S04]  /*2990*/  ISETP.NE.AND P1, PT, R4, 0x2, PT ;  /* 0x000000020400780c */ /* 0x000fc80003f25270 */
[----:B------:R-:W-:-:S04]  /*29a0*/  SEL R3, RZ, 0x1, P1 ;  /* 0x00000001ff037807 */ /* 0x000fc80000800000 */
[----:B------:R-:W-:Y:S01]  /*29b0*/  LOP3.LUT R16, R16, R3, RZ, 0x3c, !PT ;  /* 0x0000000310107212 */ /* 0x000fe200078e3cff */
[----:B------:R-:W-:Y:S01]  /*29c0*/  IMAD.MOV.U32 R3, RZ, RZ, RZ ;  /* 0x000000ffff037224 */ /* 0x000fe200078e00ff */
        /* <DEDUP_REMOVED lines=130> */
[----:B------:R-:W-:Y:S01]  /*31f0*/  SEL R2, R4, RZ, P1 ;  /* 0x000000ff04027207 */ /* 0x000fe20000800000 */
[----:B------:R-:W-:Y:S06]  /*3200*/  BAR.ARV 0xf, 0x100 ;  /* 0x03c4000000007b1d */ /* 0x000fec0000002000 */
[----:B------:R-:W-:Y:S05]  /*3210*/  BRA `(.L_x_8534) ;  /* 0x000000a800487947 */ /* 0x000fea0003800000 */
.L_x_8533:
        /* <DEDUP_REMOVED lines=24> */
[----:B0-----:R-:W-:Y:S02]  /*33a0*/  ISETP.NE.AND P0, PT, R0, 0x1, PT ;  /* 0x000000010000780c */ /* 0x001fe40003f05270 */
        /* <DEDUP_REMOVED lines=12> */
[----:B------:R-:W0:Y:S01]  /*3470*/  @P0 LDC R0, c[0x0][0x44c] ;  /* 0x00011300ff000b82 */ /* 0x000e220000000800 */
[----:B------:R-:W-:-:S02]  /*3480*/  CS2R R42, SRZ ;  /* 0x00000000002a7805 */ /* 0x000fc4000001ff00 */
[----:B------:R-:W-:Y:S02]  /*3490*/  CS2R R92, SRZ ;  /* 0x00000000005c7805 */ /* 0x000fe4000001ff00 */
        /* <DEDUP_REMOVED lines=24> */
[----:B------:R-:W-:Y:S01]  /*3620*/  CS2R R38, SRZ ;  /* 0x0000000000267805 */ /* 0x000fe2000001ff00 */
[----:B------:R-:W-:Y:S01]  /*3630*/  IMAD.U32 R0, RZ, RZ, UR4 ;  /* 0x00000004ff007e24 */ /* 0x000fe2000f8e00ff */
[----:B------:R-:W-:Y:S01]  /*3640*/  CS2R R172, SRZ ;  /* 0x0000000000ac7805 */ /* 0x000fe2000001ff00 */
[----:B------:R-:W-:Y:S01]  /*3650*/  IMAD.MOV.U32 R169, RZ, RZ, RZ ;  /* 0x000000ffffa97224 */ /* 0x000fe200078e00ff */
[----:B------:R-:W-:-:S02]  /*3660*/  CS2R R34, SRZ ;  /* 0x0000000000227805 */ /* 0x000fc4000001ff00 */
[----:B-1----:R-:W-:Y:S01]  /*3670*/  @P0 SHF.R.U32.HI R0, RZ, R4, R3 ;  /* 0x00000004ff000219 */ /* 0x002fe20000011603 */
[----:B------:R-:W-:Y:S01]  /*3680*/  IMAD.MOV.U32 R31, RZ, RZ, RZ ;  /* 0x000000ffff1f7224 */ /* 0x000fe200078e00ff */
[----:B------:R-:W-:Y:S02]  /*3690*/  PLOP3.LUT P0, PT, PT, PT, PT, 0x80, 0x0 ;  /* 0x000000000000781c */ /* 0x000fe40003f0f070 */
[----:B------:R-:W-:Y:S02]  /*36a0*/  CS2R R10, SRZ ;  /* 0x00000000000a7805 */ /* 0x000fe4000001ff00 */
[----:B------:R-:W-:Y:S01]  /*36b0*/  CS2R R174, SRZ ;  /* 0x0000000000ae7805 */ /* 0x000fe2000001ff00 */
[----:B------:R-:W-:Y:S02]  /*36c0*/  IMAD.IADD R0, R7, 0x1, R0 ;  /* 0x0000000107007824 */ /* 0x000fe400078e0200 */
[----:B------:R-:W-:Y:S02]  /*36d0*/  IMAD.MOV.U32 R27, RZ, RZ, RZ ;  /* 0x000000ffff1b7224 */ /* 0x000fe400078e00ff */
        /* <DEDUP_REMOVED lines=38> */
.L_x_8537:
        /* <DEDUP_REMOVED lines=9> */
.L_x_8727:
[----:B------:R-:W-:Y:S05]  /*39d0*/  @!P0 BRA `(.L_x_8539) ;  /* 0x0000000000048947 */ /* 0x000fea0003800000 */
[----:B------:R-:W-:Y:S01]  /*39e0*/  BPT.TRAP 0x1 ;  /* 0x000000040000795c */ /* 0x000fe20000300000 */
.L_x_8539:
[----:B------:R-:W-:Y:S01]  /*39f0*/  IMAD R5, R2, 0x8, R17 ;  /* 0x0000000802057824 */ /* 0x000fe200078e0211 */
[----:B------:R-:W-:-:S04]  /*3a00*/  SHF.L.U32 R8, R16, 0x1f, RZ ;  /* 0x0000001f10087819 */ /* 0x000fc800000006ff */
[----:B------:R1:W2:Y:S01]  /*3a10*/  SYNCS.PHASECHK.TRANS64.TRYWAIT P1, [R5+URZ+0x38830], R8 ;  /* 0x03883008050075a7 */ /* 0x0002a2000802017f */
[----:B------:R-:W-:Y:S05]  /*3a20*/  @!P0 BRA `(.L_x_8540) ;  /* 0x0000000000048947 */ /* 0x000fea0003800000 */
[----:B------:R-:W-:Y:S01]  /*3a30*/  BPT.TRAP 0x1 ;  /* 0x000000040000795c */ /* 0x000fe20000300000 */
.L_x_8540:
[----:B------:R-:W-:-:S05]  /*3a40*/  VIADD R0, R17, 0x22400 ;  /* 0x0002240011007836 */ /* 0x000fca0000000000 */
[----:B------:R-:W-:-:S04]  /*3a50*/  SHF.R.U32.HI R0, RZ, 0x4, R0 ;  /* 0x00000004ff007819 */ /* 0x000fc80000011600 */
[----:B------:R-:W-:Y:S01]  /*3a60*/  LOP3.LUT R0, R0, 0x3fff, RZ, 0xc0, !PT ;  /* 0x00003fff00007812 */ /* 0x000fe200078ec0ff */
[----:B--2---:R-:W-:Y:S06]  /*3a70*/  @P1 BRA `(.L_x_8541) ;  /* 0x0000000000081947 */ /* 0x004fec0003800000 */
[----:B------:R-:W2:Y:S02]  /*3a80*/  SYNCS.PHASECHK.TRANS64.TRYWAIT P1, [R5+URZ+0x38830], R8 ;  /* 0x03883008050075a7 */ /* 0x000ea4000802017f */
[----:B--2---:R-:W-:Y:S05]  /*3a90*/  @!P1 BRA `(.L_x_8542) ;  /* 0x0000015000dc9947 */ /* 0x004fea0003800000 */
.L_x_8541:
        /* <DEDUP_REMOVED lines=40> */
.L_x_8728:
[----:B------:R-:W-:Y:S05]  /*3d20*/  @!P0 BRA `(.L_x_8544) ;  /* 0x0000000000048947 */ /* 0x000fea0003800000 */
[----:B------:R-:W-:Y:S01]  /*3d30*/  BPT.TRAP 0x1 ;  /* 0x000000040000795c */ /* 0x000fe20000300000 */
.L_x_8544:
[----:B------:R4:W0:Y:S01]  /*3d40*/  SYNCS.PHASECHK.TRANS64.TRYWAIT P1, [R5+URZ+0x38850], R8 ;  /* 0x03885008050075a7 */ /* 0x000822000802017f */
[----:B------:R-:W-:Y:S05]  /*3d50*/  @!P0 BRA `(.L_x_8545) ;  /* 0x0000000000048947 */ /* 0x000fea0003800000 */
[----:B------:R-:W-:Y:S01]  /*3d60*/  BPT.TRAP 0x1 ;  /* 0x000000040000795c */ /* 0x000fe20000300000 */
.L_x_8545:
        /* <DEDUP_REMOVED lines=12> */
.L_x_8546:
        /* <DEDUP_REMOVED lines=17> */
[----:B------:R-:W-:Y:S01]  /*3f40*/  ULDC UR28, c[0x0][0xa80] ;  /* 0x0002a000001c7ab9 */ /* 0x000fe20000000800 */
[----:B------:R-:W1:Y:S01]  /*3f50*/  S2R R56, SR_TID.X ;  /* 0x0000000000387919 */ /* 0x000e620000002100 */
[----:B------:R-:W-:Y:S01]  /*3f60*/  IMAD R217, R2, 0x1000, R19 ;  /* 0x0000100002d97824 */ /* 0x000fe200078e0213 */
[----:B------:R-:W-:-:S03]  /*3f70*/  UMOV UR7, 0x40000040 ;  /* 0x4000004000077882 */ /* 0x000fc60000000000 */
[----:B------:R-:W-:Y:S01]  /*3f80*/  VIADD R219, R217, 0x80 ;  /* 0x00000080d9db7836 */ /* 0x000fe20000000000 */
        /* <DEDUP_REMOVED lines=296> */
[----:B------:R-:W-:-:S04]  /*5210*/  SEL R8, R8, 0xf80, P1 ;  /* 0x00000f8008087807 */ /* 0x000fc80000800000 */
        /* <DEDUP_REMOVED lines=10> */
[----:B------:R-:W0:Y:S02]  /*52c0*/  LDC R6, c[0x0][0x448] ;  /* 0x00011200ff067b82 */ /* 0x000e240000000800 */
[----:B0-----:R-:W-:Y:S01]  /*52d0*/  ISETP.NE.AND P1, PT, R6, 0x1, PT ;  /* 0x000000010600780c */ /* 0x001fe20003f25270 */
[----:B------:R-:W-:-:S12]  /*52e0*/  VIADD R6, R191, UR38 ;  /* 0x00000026bf067c36 */ /* 0x000fd80008000000 */
[----:B------:R-:W0:Y:S08]  /*52f0*/  @P1 LDC R7, c[0x0][0x44c] ;  /* 0x00011300ff071b82 */ /* 0x000e300000000800 */
[----:B------:R-:W1:Y:S01]  /*5300*/  @P1 LDC R8, c[0x0][0x450] ;  /* 0x00011400ff081b82 */ /* 0x000e620000000800 */
[----:B0-----:R-:W-:-:S05]  /*5310*/  @P1 IMAD.HI.U32 R7, R6, R7, RZ ;  /* 0x0000000706071227 */ /* 0x001fca00078e00ff */
[----:B-1----:R-:W-:Y:S01]  /*5320*/  @P1 SHF.R.U32.HI R6, RZ, R8, R7 ;  /* 0x00000008ff061219 */ /* 0x002fe20000011607 */
[C---:B------:R-:W-:Y:S01]  /*5330*/  IMAD R8, R168.reuse, -0x40, R11 ;  /* 0xffffffc0a8087824 */ /* 0x040fe200078e020b */
[----:B------:R-:W-:Y:S02]  /*5340*/  WARPGROUP.DEPBAR.LE gsb0, 0x0 ;  /* 0x00008000000079c5 */ /* 0x000fe40000010000 */
[----:B------:R-:W-:Y:S01]  /*5350*/  WARPGROUP.ARRIVE ;  /* 0x00000000000079c5 */ /* 0x000fe20000000000 */
[----:B------:R-:W0:Y:S01]  /*5360*/  SHFL.IDX PT, R9, R6, RZ, 0x1c1f ;  /* 0x001c1fff06097589 */ /* 0x000e2200000e0000 */
[----:B------:R-:W-:Y:S01]  /*5370*/  IADD3 R7, R189, 0x1, R8 ;  /* 0x00000001bd077810 */ /* 0x000fe20007ffe008 */
[----:B------:R-:W-:Y:S01]  /*5380*/  VIADD R168, R168, 0xfffffffe ;  /* 0xfffffffea8a87836 */ /* 0x000fe20000000000 */
[----:B------:R-:W-:Y:S01]  /*5390*/  IADD3 R8, -R18, R8, R189 ;  /* 0x0000000812087210 */ /* 0x000fe20007ffe1bd */
[----:B------:R-:W1:Y:S01]  /*53a0*/  SHFL.IDX PT, R6, R6, 0x1, 0x1c1f ;  /* 0x003c1f0006067f89 */ /* 0x000e6200000e0000 */
[----:B------:R-:W-:Y:S01]  /*53b0*/  HGMMA.64x64x16.F32 R24, gdesc[UR24], R24, gsb0 ;  /* 0x00e00000181879f0 */ /* 0x000fe20008000818 */
[----:B------:R-:W-:-:S02]  /*53c0*/  IADD3 R7, -R188, R7, -R18 ;  /* 0x00000007bc077210 */ /* 0x000fc40007ffe912 */
[----:B------:R-:W-:Y:S02]  /*53d0*/  R2UR UR31, R168 ;  /* 0x00000000a81f72ca */ /* 0x000fe400000e0000 */
[----:B0-----:R-:W-:-:S04]  /*53e0*/  VIADDMNMX R9, R9, R7, R8, PT ;  /* 0x0000000709097246 */ /* 0x001fc80003800108 */
[C---:B------:R-:W-:Y:S02]  /*53f0*/  ISETP.GT.AND P2, PT, R9.reuse, RZ, PT ;  /* 0x000000ff0900720c */ /* 0x040fe40003f44270 */
[C---:B------:R-:W-:Y:S02]  /*5400*/  ISETP.GT.AND P3, PT, R9.reuse, 0x1, PT ;  /* 0x000000010900780c */ /* 0x040fe40003f64270 */
[----:B------:R-:W-:Y:S02]  /*5410*/  ISETP.GT.AND P4, PT, R9, 0x8, PT ;  /* 0x000000080900780c */ /* 0x000fe40003f84270 */
[----:B-1----:R-:W-:-:S04]  /*5420*/  VIADDMNMX R8, R6, R7, R8, PT ;  /* 0x0000000706087246 */ /* 0x002fc80003800108 */
[----:B------:R-:W-:Y:S01]  /*5430*/  ISETP.GT.AND P5, PT, R8, 0x28, PT ;  /* 0x000000280800780c */ /* 0x000fe20003fa4270 */
[----:B------:R-:W-:Y:S02]  /*5440*/  WARPGROUP.DEPBAR.LE gsb0, 0x0 ;  /* 0x00008000000079c5 */ /* 0x000fe40000010000 */
        /* <DEDUP_REMOVED lines=44> */
[----:B------:R-:W-:Y:S01]  /*5710*/  FMUL.FTZ R55, R55, UR6 ;  /* 0x0000000637377c20 */ /* 0x000fe20008410000 */
[----:B------:R-:W2:Y:S01]  /*5720*/  MUFU.TANH R33, R33 ;  /* 0x0000002100217308 */ /* 0x000ea20000002400 */
[----:B0-----:R-:W-:-:S02]  /*5730*/  FSEL R13, R13, -INF , P2 ;  /* 0xff8000000d0d7808 */ /* 0x001fc40001000000 */
[----:B------:R-:W-:Y:S02]  /*5740*/  ISETP.GT.AND P2, PT, R9, 0x11, PT ;  /* 0x000000110900780c */ /* 0x000fe40003f44270 */
[----:B------:R-:W-:Y:S02]  /*5750*/  FMNMX.FTZ R21, R13, R20, !PT ;  /* 0x000000140d157209 */ /* 0x000fe40007810000 */
[----:B------:R-:W-:Y:S01]  /*5760*/  R2UR UR6, R217 ;  /* 0x00000000d90672ca */ /* 0x000fe200000e0000 */
        /* <DEDUP_REMOVED lines=40> */
[----:B------:R-:W-:Y:S01]  /*59f0*/  MUFU.TANH R41, R30 ;  /* 0x0000001e00297308 */ /* 0x000fe20000002400 */
[----:B--2---:R-:W-:Y:S02]  /*5a00*/  FSEL R36, R52, -INF , P3 ;  /* 0xff80000034247808 */ /* 0x004fe40001800000 */
[----:B------:R-:W-:Y:S02]  /*5a10*/  ISETP.GT.AND P3, PT, R8, 0x1, PT ;  /* 0x000000010800780c */ /* 0x000fe40003f64270 */
[----:B------:R-:W-:-:S03]  /*5a20*/  FMNMX.FTZ R40, R36, R9, !PT ;  /* 0x0000000924287209 */ /* 0x000fc60007810000 */
[----:B------:R-:W1:Y:S01]  /*5a30*/  MUFU.TANH R26, R26 ;  /* 0x0000001a001a7308 */ /* 0x000e620000002400 */
[----:B0-----:R-:W-:Y:S02]  /*5a40*/  FSEL R37, R53, -INF , P2 ;  /* 0xff80000035257808 */ /* 0x001fe40001000000 */
[----:B------:R-:W-:Y:S02]  /*5a50*/  ISETP.GT.AND P2, PT, R8, RZ, PT ;  /* 0x000000ff0800720c */ /* 0x000fe40003f44270 */
[----:B------:R-:W-:-:S03]  /*5a60*/  FMNMX.FTZ R40, R37, R40, !PT ;  /* 0x0000002825287209 */ /* 0x000fc60007810000 */
[----:B------:R-:W0:Y:S02]  /*5a70*/  MUFU.TANH R27, R27 ;  /* 0x0000001b001b7308 */ /* 0x000e240000002400 */
[----:B------:R-:W2:Y:S06]  /*5a80*/  SHFL.BFLY PT, R9, R40, 0x2, 0x1f ;  /* 0x0c401f0028097f89 */ /* 0x000eac00000e0000 */
[----:B------:R-:W3:Y:S01]  /*5a90*/  MUFU.TANH R31, R31 ;  /* 0x0000001f001f7308 */ /* 0x000ee20000002400 */
[----:B-1----:R-:W-:Y:S02]  /*5aa0*/  FSEL R26, R26, -INF , P2 ;  /* 0xff8000001a1a7808 */ /* 0x002fe40001000000 */
[----:B------:R-:W-:-:S05]  /*5ab0*/  ISETP.GT.AND P2, PT, R8, 0x9, PT ;  /* 0x000000090800780c */ /* 0x000fca0003f44270 */
[----:B------:R-:W1:Y:S01]  /*5ac0*/  MUFU.TANH R34, R34 ;  /* 0x0000002200227308 */ /* 0x000e620000002400 */
[----:B0-----:R-:W-:Y:S02]  /*5ad0*/  FSEL R27, R27, -INF , P3 ;  /* 0xff8000001b1b7808 */ /* 0x001fe40001800000 */
[----:B------:R-:W-:-:S05]  /*5ae0*/  ISETP.GT.AND P3, PT, R8, 0x10, PT ;  /* 0x000000100800780c */ /* 0x000fca0003f64270 */
[----:B------:R-:W0:Y:S01]  /*5af0*/  MUFU.TANH R35, R35 ;  /* 0x0000002300237308 */ /* 0x000e220000002400 */
[----:B---3--:R-:W-:Y:S02]  /*5b00*/  FSEL R31, R31, -INF , P2 ;  /* 0xff8000001f1f7808 */ /* 0x008fe40001000000 */
[----:B--2---:R-:W-:Y:S02]  /*5b10*/  FMNMX.FTZ R9, R40, R9, !PT ;  /* 0x0000000928097209 */ /* 0x004fe40007810000 */
[----:B------:R-:W-:-:S03]  /*5b20*/  ISETP.GT.AND P2, PT, R8, 0x11, PT ;  /* 0x000000110800780c */ /* 0x000fc60003f44270 */
[----:B------:R-:W2:Y:S01]  /*5b30*/  SHFL.BFLY PT, R30, R9, 0x1, 0x1f ;  /* 0x0c201f00091e7f89 */ /* 0x000ea200000e0000 */
        /* <DEDUP_REMOVED lines=8> */
[----:B------:R-:W-:Y:S02]  /*5bc0*/  ISETP.GT.AND P3, PT, R8, 0x21, PT ;  /* 0x000000210800780c */ /* 0x000fe40003f64270 */
[----:B--2---:R-:W-:-:S03]  /*5bd0*/  FMNMX.FTZ R7, R9, R30, !PT ;  /* 0x0000001e09077209 */ /* 0x004fc60007810000 */
[----:B------:R-:W2:Y:S01]  /*5be0*/  MUFU.TANH R43, R43 ;  /* 0x0000002b002b7308 */ /* 0x000ea20000002400 */
[----:B------:R-:W-:Y:S02]  /*5bf0*/  FSEL R30, R41, -INF , P4 ;  /* 0xff800000291e7808 */ /* 0x000fe40002000000 */
[----:B------:R-:W-:Y:S02]  /*5c00*/  FMNMX.FTZ R9, R26, R27, !PT ;  /* 0x0000001b1a097209 */ /* 0x000fe40007810000 */
[----:B------:R-:W-:Y:S02]  /*5c10*/  ISETP.GT.AND P4, PT, R8, 0x19, PT ;  /* 0x000000190800780c */ /* 0x000fe40003f84270 */
[----:B------:R-:W-:Y:S01]  /*5c20*/  FMNMX.FTZ R6, R30, R9, !PT ;  /* 0x000000091e067209 */ /* 0x000fe20007810000 */
[----:B------:R-:W3:Y:S01]  /*5c30*/  MUFU.TANH R42, R46 ;  /* 0x0000002e002a7308 */ /* 0x000ee20000002400 */
[----:B-1----:R-:W-:Y:S02]  /*5c40*/  FSEL R39, R39, -INF , P4 ;  /* 0xff80000027277808 */ /* 0x002fe40002000000 */
[----:B------:R-:W-:-:S02]  /*5c50*/  FMNMX.FTZ R9, R31, R6, !PT ;  /* 0x000000061f097209 */ /* 0x000fc40007810000 */
[----:B0-----:R-:W-:Y:S02]  /*5c60*/  FSEL R40, R40, -INF , P2 ;  /* 0xff80000028287808 */ /* 0x001fe40001000000 */
[----:B------:R-:W-:Y:S01]  /*5c70*/  FMNMX.FTZ R6, R34, R9, !PT ;  /* 0x0000000922067209 */ /* 0x000fe20007810000 */
[----:B------:R-:W0:Y:S01]  /*5c80*/  MUFU.TANH R47, R47 ;  /* 0x0000002f002f7308 */ /* 0x000e220000002400 */
[----:B--2---:R-:W-:Y:S01]  /*5c90*/  FSEL R41, R43, -INF , P3 ;  /* 0xff8000002b297808 */ /* 0x004fe20001800000 */
[----:B------:R-:W-:Y:S01]  /*5ca0*/  FMUL.FTZ R43, R7, UR28 ;  /* 0x0000001c072b7c20 */ /* 0x000fe20008410000 */
[----:B------:R-:W-:Y:S02]  /*5cb0*/  FMNMX.FTZ R9, R35, R6, !PT ;  /* 0x0000000623097209 */ /* 0x000fe40007810000 */
[----:B------:R-:W-:Y:S02]  /*5cc0*/  FSETP.NEU.FTZ.AND P3, PT, R7, -INF , PT ;  /* 0xff8000000700780b */ /* 0x000fe40003f7d000 */
[----:B------:R-:W-:Y:S01]  /*5cd0*/  FMNMX.FTZ R6, R38, R9, !PT ;  /* 0x0000000926067209 */ /* 0x000fe20007810000 */
[----:B------:R-:W1:Y:S01]  /*5ce0*/  MUFU.TANH R44, R50 ;  /* 0x00000032002c7308 */ /* 0x000e620000002400 */
[----:B------:R-:W-:-:S02]  /*5cf0*/  ISETP.GT.AND P4, PT, R8, 0x29, PT ;  /* 0x000000290800780c */ /* 0x000fc40003f84270 */
[----:B------:R-:W-:Y:S02]  /*5d00*/  FMNMX.FTZ R9, R39, R6, !PT ;  /* 0x0000000627097209 */ /* 0x000fe40007810000 */
[----:B---3--:R-:W-:Y:S02]  /*5d10*/  FSEL R42, R42, -INF , P5 ;  /* 0xff8000002a2a7808 */ /* 0x008fe40002800000 */
[----:B------:R-:W-:Y:S01]  /*5d20*/  FMNMX.FTZ R6, R40, R9, !PT ;  /* 0x0000000928067209 */ /* 0x000fe20007810000 */
[----:B------:R-:W2:Y:S01]  /*5d30*/  MUFU.TANH R45, R51 ;  /* 0x00000033002d7308 */ /* 0x000ea20000002400 */
[----:B------:R-:W-:Y:S02]  /*5d40*/  FSEL R48, R43, RZ, P3 ;  /* 0x000000ff2b307208 */ /* 0x000fe40001800000 */
[----:B------:R-:W-:Y:S02]  /*5d50*/  FMNMX.FTZ R9, R41, R6, !PT ;  /* 0x0000000629097209 */ /* 0x000fe40007810000 */
[----:B------:R-:W-:Y:S01]  /*5d60*/  ISETP.GT.AND P2, PT, R8, 0x30, PT ;  /* 0x000000300800780c */ /* 0x000fe20003f44270 */
[--C-:B------:R-:W-:Y:S01]  /*5d70*/  FFMA.FTZ R49, R10, UR28, -R48.reuse ;  /* 0x0000001c0a317c23 */ /* 0x100fe20008010830 */
[----:B0-----:R-:W-:Y:S01]  /*5d80*/  FSEL R43, R47, -INF , P4 ;  /* 0xff8000002f2b7808 */ /* 0x001fe20002000000 */
[----:B------:R-:W0:Y:S01]  /*5d90*/  MUFU.TANH R46, R54 ;  /* 0x00000036002e7308 */ /* 0x000e220000002400 */
[----:B------:R-:W-:Y:S01]  /*5da0*/  FMNMX.FTZ R6, R42, R9, !PT ;  /* 0x000000092a067209 */ /* 0x000fe20007810000 */
[--C-:B------:R-:W-:Y:S01]  /*5db0*/  FFMA.FTZ R169, R28, UR28, -R48.reuse ;  /* 0x0000001c1ca97c23 */ /* 0x100fe20008010830 */
[----:B------:R-:W-:Y:S01]  /*5dc0*/  ISETP.GT.AND P3, PT, R8, 0x31, PT ;  /* 0x000000310800780c */ /* 0x000fe20003f64270 */
[--C-:B------:R-:W-:Y:S01]  /*5dd0*/  FFMA.FTZ R170, R29, UR28, -R48.reuse ;  /* 0x0000001c1daa7c23 */ /* 0x100fe20008010830 */
[----:B-1----:R-:W-:Y:S01]  /*5de0*/  FSEL R44, R44, -INF , P2 ;  /* 0xff8000002c2c7808 */ /* 0x002fe20001000000 */
[--C-:B------:R-:W-:Y:S01]  /*5df0*/  FFMA.FTZ R171, R32, UR28, -R48.reuse ;  /* 0x0000001c20ab7c23 */ /* 0x100fe20008010830 */
[----:B------:R-:W-:Y:S01]  /*5e00*/  FMNMX.FTZ R9, R43, R6, !PT ;  /* 0x000000062b097209 */ /* 0x000fe20007810000 */
[----:B------:R-:W1:Y:S01]  /*5e10*/  MUFU.TANH R55, R55 ;  /* 0x0000003700377308 */ /* 0x000e620000002400 */
[----:B------:R-:W-:Y:S01]  /*5e20*/  ISETP.GT.AND P2, PT, R8, 0x38, PT ;  /* 0x000000380800780c */ /* 0x000fe20003f44270 */
[--C-:B------:R-:W-:Y:S01]  /*5e30*/  FFMA.FTZ R172, R33, UR28, -R48.reuse ;  /* 0x0000001c21ac7c23 */ /* 0x100fe20008010830 */
[----:B--2---:R-:W-:Y:S01]  /*5e40*/  FSEL R45, R45, -INF , P3 ;  /* 0xff8000002d2d7808 */ /* 0x004fe20001800000 */
[--C-:B------:R-:W-:Y:S01]  /*5e50*/  FFMA.FTZ R173, R36, UR28, -R48.reuse ;  /* 0x0000001c24ad7c23 */ /* 0x100fe20008010830 */
[----:B------:R-:W-:Y:S01]  /*5e60*/  FMNMX.FTZ R10, R44, R9, !PT ;  /* 0x000000092c0a7209 */ /* 0x000fe20007810000 */
[--C-:B------:R-:W-:Y:S01]  /*5e70*/  FFMA.FTZ R9, R11, UR28, -R48.reuse ;  /* 0x0000001c0b097c23 */ /* 0x100fe20008010830 */
[----:B------:R-:W-:Y:S01]  /*5e80*/  ISETP.GT.AND P3, PT, R8, 0x39, PT ;  /* 0x000000390800780c */ /* 0x000fe20003f64270 */
[----:B------:R2:W-:Y:S01]  /*5e90*/  MUFU.EX2 R6, R49 ;  /* 0x0000003100067308 */ /* 0x0005e20000000800 */
[----:B0-----:R-:W-:Y:S01]  /*5ea0*/  FSEL R46, R46, -INF , P2 ;  /* 0xff8000002e2e7808 */ /* 0x001fe20001000000 */
        /* <DEDUP_REMOVED lines=12> */
[----:B------:R-:W-:Y:S01]  /*5f70*/  FFMA.FTZ R21, R25, UR28, -R48 ;  /* 0x0000001c19157c23 */ /* 0x000fe20008010830 */
[----:B------:R-:W0:Y:S03]  /*5f80*/  MUFU.EX2 R9, R9 ;  /* 0x0000000900097308 */ /* 0x000e260000000800 */
[----:B--2---:R-:W1:Y:S05]  /*5f90*/  SHFL.BFLY PT, R49, R8, 0x2, 0x1f ;  /* 0x0c401f0008317f89 */ /* 0x004e6a00000e0000 */
[----:B------:R-:W-:Y:S08]  /*5fa0*/  MUFU.EX2 R10, R10 ;  /* 0x0000000a000a7308 */ /* 0x000ff00000000800 */
[----:B------:R-:W2:Y:S01]  /*5fb0*/  MUFU.EX2 R11, R11 ;  /* 0x0000000b000b7308 */ /* 0x000ea20000000800 */
[----:B0-----:R-:W-:Y:S01]  /*5fc0*/  F2FP.F16.F32.PACK_AB R152, R9, R6 ;  /* 0x000000060998723e */ /* 0x001fe200000000ff */
[----:B------:R-:W-:Y:S01]  /*5fd0*/  FADD.FTZ R9, R6, R9 ;  /* 0x0000000906097221 */ /* 0x000fe20000010000 */
[----:B------:R-:W-:-:S05]  /*5fe0*/  IMAD.U32 R6, RZ, RZ, UR38 ;  /* 0x00000026ff067e24 */ /* 0x000fca000f8e00ff */
[----:B------:R-:W-:Y:S01]  /*5ff0*/  MUFU.EX2 R12, R12 ;  /* 0x0000000c000c7308 */ /* 0x000fe20000000800 */
[----:B-1----:R-:W-:-:S05]  /*6000*/  FMNMX.FTZ R49, R8, R49, !PT ;  /* 0x0000003108317209 */ /* 0x002fca0007810000 */
[----:B------:R-:W0:Y:S02]  /*6010*/  SHFL.BFLY PT, R8, R49, 0x1, 0x1f ;  /* 0x0c201f0031087f89 */ /* 0x000e2400000e0000 */
[----:B------:R-:W1:Y:S01]  /*6020*/  MUFU.EX2 R13, R13 ;  /* 0x0000000d000d7308 */ /* 0x000e620000000800 */
[----:B--2---:R-:W-:Y:S01]  /*6030*/  F2FP.F16.F32.PACK_AB R154, R11, R10 ;  /* 0x0000000a0b9a723e */ /* 0x004fe200000000ff */
[----:B------:R-:W-:-:S04]  /*6040*/  FADD.FTZ R10, R10, R9 ;  /* 0x000000090a0a7221 */ /* 0x000fc80000010000 */
[----:B------:R-:W-:Y:S02]  /*6050*/  FADD.FTZ R11, R11, R10 ;  /* 0x0000000a0b0b7221 */ /* 0x000fe40000010000 */
[----:B------:R-:W-:Y:S08]  /*6060*/  MUFU.EX2 R14, R14 ;  /* 0x0000000e000e7308 */ /* 0x000ff00000000800 */
[----:B------:R-:W2:Y:S01]  /*6070*/  MUFU.EX2 R15, R15 ;  /* 0x0000000f000f7308 */ /* 0x000ea20000000800 */
[----:B-1----:R-:W-:Y:S01]  /*6080*/  F2FP.F16.F32.PACK_AB R156, R13, R12 ;  /* 0x0000000c0d9c723e */ /* 0x002fe200000000ff */
[----:B------:R-:W-:-:S04]  /*6090*/  FADD.FTZ R12, R12, R11 ;  /* 0x0000000b0c0c7221 */ /* 0x000fc80000010000 */
[----:B------:R-:W-:Y:S01]  /*60a0*/  FADD.FTZ R13, R13, R12 ;  /* 0x0000000c0d0d7221 */ /* 0x000fe20000010000 */
[----:B0-----:R-:W-:Y:S01]  /*60b0*/  FMNMX.FTZ R8, R49, R8, !PT ;  /* 0x0000000831087209 */ /* 0x001fe20007810000 */
[----:B------:R-:W-:Y:S03]  /*60c0*/  MUFU.EX2 R20, R20 ;  /* 0x0000001400147308 */ /* 0x000fe60000000800 */
[C---:B------:R-:W-:Y:S01]  /*60d0*/  FSETP.NEU.FTZ.AND P2, PT, R8.reuse, -INF , PT ;  /* 0xff8000000800780b */ /* 0x040fe20003f5d000 */
[----:B------:R-:W-:-:S04]  /*60e0*/  FMUL.FTZ R24, R8, UR28 ;  /* 0x0000001c08187c20 */ /* 0x000fc80008410000 */
[----:B------:R-:W0:Y:S01]  /*60f0*/  MUFU.EX2 R21, R21 ;  /* 0x0000001500157308 */ /* 0x000e220000000800 */
[----:B------:R-:W-:Y:S02]  /*6100*/  FSEL R25, R24, RZ, P2 ;  /* 0x000000ff18197208 */ /* 0x000fe40001000000 */
[----:B------:R-:W-:Y:S02]  /*6110*/  ISETP.NE.AND P2, PT, R56, RZ, PT ;  /* 0x000000ff3800720c */ /* 0x000fe40003f45270 */
[----:B--2---:R-:W-:Y:S01]  /*6120*/  F2FP.F16.F32.PACK_AB R158, R15, R14 ;  /* 0x0000000e0f9e723e */ /* 0x004fe200000000ff */
        /* <DEDUP_REMOVED lines=25> */
[----:B------:R-:W-:Y:S02]  /*62c0*/  @!P2 PRMT R5, RZ, 0x654, R5 ;  /* 0x00000654ff05a816 */ /* 0x000fe40000000005 */
        /* <DEDUP_REMOVED lines=25> */
[----:B------:R-:W4:Y:S01]  /*6460*/  MUFU.EX2 R212, R212 ;  /* 0x000000d400d47308 */ /* 0x000f220000000800 */
[----:B---3--:R-:W-:Y:S01]  /*6470*/  F2FP.F16.F32.PACK_AB R162, R170, R169 ;  /* 0x000000a9aaa2723e */ /* 0x008fe200000000ff */
[----:B------:R-:W-:-:S04]  /*6480*/  FADD.FTZ R169, R169, R20 ;  /* 0x00000014a9a97221 */ /* 0x000fc80000010000 */
[----:B------:R-:W-:Y:S02]  /*6490*/  FADD.FTZ R170, R170, R169 ;  /* 0x000000a9aaaa7221 */ /* 0x000fe40000010000 */
[----:B------:R-:W-:Y:S08]  /*64a0*/  MUFU.EX2 R211, R211 ;  /* 0x000000d300d37308 */ /* 0x000ff00000000800 */
[----:B------:R-:W3:Y:S01]  /*64b0*/  MUFU.EX2 R214, R214 ;  /* 0x000000d600d67308 */ /* 0x000ee20000000800 */
[----:B----4-:R-:W-:Y:S01]  /*64c0*/  F2FP.F16.F32.PACK_AB R161, R212, R183 ;  /* 0x000000b7d4a1723e */ /* 0x010fe200000000ff */
[----:B------:R-:W-:-:S04]  /*64d0*/  FADD.FTZ R183, R183, R182 ;  /* 0x000000b6b7b77221 */ /* 0x000fc80000010000 */
[----:B------:R-:W-:Y:S02]  /*64e0*/  FADD.FTZ R212, R212, R183 ;  /* 0x000000b7d4d47221 */ /* 0x000fe40000010000 */
[----:B------:R-:W-:Y:S08]  /*64f0*/  MUFU.EX2 R171, R171 ;  /* 0x000000ab00ab7308 */ /* 0x000ff00000000800 */
[----:B------:R-:W4:Y:S01]  /*6500*/  MUFU.EX2 R172, R172 ;  /* 0x000000ac00ac7308 */ /* 0x000f220000000800 */
[----:B---3--:R-:W-:Y:S01]  /*6510*/  F2FP.F16.F32.PACK_AB R163, R214, R211 ;  /* 0x000000d3d6a3723e */ /* 0x008fe200000000ff */
[----:B------:R-:W-:-:S04]  /*6520*/  FADD.FTZ R211, R211, R212 ;  /* 0x000000d4d3d37221 */ /* 0x000fc80000010000 */
[----:B------:R2:W-:Y:S01]  /*6530*/  STSM.16.M88.4 [R186], R160 ;  /* 0x000000a0ba007844 */ /* 0x0005e20000000200 */
[----:B------:R-:W-:Y:S01]  /*6540*/  FADD.FTZ R214, R214, R211 ;  /* 0x000000d3d6d67221 */ /* 0x000fe20000010000 */
[----:B------:R-:W-:Y:S08]  /*6550*/  MUFU.EX2 R173, R173 ;  /* 0x000000ad00ad7308 */ /* 0x000ff00000000800 */
[----:B------:R-:W3:Y:S01]  /*6560*/  MUFU.EX2 R174, R174 ;  /* 0x000000ae00ae7308 */ /* 0x000ee20000000800 */
[----:B----4-:R-:W-:Y:S01]  /*6570*/  F2FP.F16.F32.PACK_AB R164, R172, R171 ;  /* 0x000000abaca4723e */ /* 0x010fe200000000ff */
[----:B------:R-:W-:-:S04]  /*6580*/  FADD.FTZ R171, R171, R170 ;  /* 0x000000aaabab7221 */ /* 0x000fc80000010000 */
[----:B------:R-:W-:Y:S02]  /*6590*/  FADD.FTZ R172, R172, R171 ;  /* 0x000000abacac7221 */ /* 0x000fe40000010000 */
[----:B------:R-:W-:Y:S08]  /*65a0*/  MUFU.EX2 R213, R213 ;  /* 0x000000d500d57308 */ /* 0x000ff00000000800 */
[----:B------:R-:W4:Y:S01]  /*65b0*/  MUFU.EX2 R216, R216 ;  /* 0x000000d800d87308 */ /* 0x000f220000000800 */
[----:B---3--:R-:W-:-:S07]  /*65c0*/  F2FP.F16.F32.PACK_AB R166, R174, R173 ;  /* 0x000000adaea6723e */ /* 0x008fce00000000ff */
[----:B------:R-:W-:Y:S08]  /*65d0*/  MUFU.EX2 R215, R215 ;  /* 0x000000d700d77308 */ /* 0x000ff00000000800 */
[----:B------:R-:W3:Y:S01]  /*65e0*/  MUFU.EX2 R218, R218 ;  /* 0x000000da00da7308 */ /* 0x000ee20000000800 */
[----:B----4-:R-:W-:Y:S01]  /*65f0*/  F2FP.F16.F32.PACK_AB R165, R216, R213 ;  /* 0x000000d5d8a5723e */ /* 0x010fe200000000ff */
[----:B------:R-:W-:-:S04]  /*6600*/  FADD.FTZ R213, R213, R214 ;  /* 0x000000d6d5d57221 */ /* 0x000fc80000010000 */
[----:B------:R-:W-:Y:S01]  /*6610*/  FADD.FTZ R216, R216, R213 ;  /* 0x000000d5d8d87221 */ /* 0x000fe20000010000 */
[----:B---3--:R-:W-:-:S03]  /*6620*/  F2FP.F16.F32.PACK_AB R167, R218, R215 ;  /* 0x000000d7daa7723e */ /* 0x008fc600000000ff */
        /* <DEDUP_REMOVED lines=9> */
[----:B------:R-:W-:Y:S01]  /*66c0*/  WARPGROUP.ARRIVE ;  /* 0x00000000000079c5 */ /* 0x000fe20000000000 */
[----:B0-----:R-:W0:-:S15]  /*66d0*/  @P1 LDC R152, c[0x0][0x44c] ;  /* 0x00011300ff981b82 */ /* 0x001e1e0000000800 */
[----:B------:R-:W-:-:S04]  /*66e0*/  NOP ;  /* 0x0000000000007918 */ /* 0x000fc80000000000 */
[----:B------:R-:W-:Y:S01]  /*66f0*/  HGMMA.64x256x16.F32 R24, R156, gdesc[UR4].tnspB, R24, gsb0 ;  /* 0x43e000049c187df0 */ /* 0x000fe20008000818 */
[----:B------:R-:W-:Y:S01]  /*6700*/  R2UR UR6, R219 ;  /* 0x00000000db0672ca */ /* 0x000fe200000e0000 */
[----:B------:R-:W-:Y:S01]  /*6710*/  UMOV UR7, 0x40000040 ;  /* 0x4000004000077882 */ /* 0x000fe20000000000 */
[----:B------:R-:W1:Y:S01]  /*6720*/  @P1 LDC R154, c[0x0][0x450] ;  /* 0x00011400ff9a1b82 */ /* 0x000e620000000800 */
[----:B0-----:R-:W-:-:S05]  /*6730*/  @P1 IMAD.HI.U32 R9, R152, UR38, RZ ;  /* 0x0000002698091c27 */ /* 0x001fca000f8e00ff */
[----:B-1----:R-:W-:-:S04]  /*6740*/  @P1 SHF.R.U32.HI R6, RZ, R154, R9 ;  /* 0x0000009aff061219 */ /* 0x002fc80000011609 */
[----:B------:R-:W-:-:S04]  /*6750*/  IADD3 R6, R6, R189, -R188 ;  /* 0x000000bd06067210 */ /* 0x000fc80007ffe8bc */
[----:B------:R-:W-:-:S04]  /*6760*/  SHF.R.S32.HI R9, RZ, 0x1f, R6 ;  /* 0x0000001fff097819 */ /* 0x000fc80000011406 */
[----:B------:R-:W-:Y:S01]  /*6770*/  LEA.HI R9, R9, R6, RZ, 0x6 ;  /* 0x0000000609097211 */ /* 0x000fe200078f30ff */
[----:B------:R-:W-:-:S03]  /*6780*/  FADD.FTZ R6, R218, R215 ;  /* 0x000000d7da067221 */ /* 0x000fc60000010000 */
[----:B------:R-:W-:-:S04]  /*6790*/  SHF.R.S32.HI R9, RZ, 0x6, R9 ;  /* 0x00000006ff097819 */ /* 0x000fc80000011409 */
[----:B------:R-:W-:-:S13]  /*67a0*/  R2UR UR30, R9 ;  /* 0x00000000091e72ca */ /* 0x000fda00000e0000 */
[----:B------:R-:W-:-:S04]  /*67b0*/  UISETP.LT.AND UP0, UPT, URZ, UR30, UPT ;  /* 0x0000001e3f00728c */ /* 0x000fc8000bf01270 */
[----:B------:R-:W-:-:S04]  /*67c0*/  USEL UR30, URZ, UR30, !UP0 ;  /* 0x0000001e3f1e7287 */ /* 0x000fc8000c000000 */
[----:B------:R-:W-:-:S06]  /*67d0*/  UISETP.GE.AND UP0, UPT, UR31, UR30, UPT ;  /* 0x0000001e1f00728c */ /* 0x000fcc000bf06270 */
[----:B------:R-:W-:Y:S01]  /*67e0*/  PLOP3.LUT P3, PT, PT, PT, UP0, 0x80, 0x0 ;  /* 0x000000000000781c */ /* 0x000fe20003f6f008 */
        /* <DEDUP_REMOVED lines=19> */
[----:B0-----:R-:W-:-:S04]  /*6920*/  FADD.FTZ R5, R173, R172 ;  /* 0x000000acad057221 */ /* 0x001fc80000010000 */
[----:B------:R-:W-:Y:S01]  /*6930*/  FADD.FTZ R5, R174, R5 ;  /* 0x00000005ae057221 */ /* 0x000fe20000010000 */
[----:B--2---:R-:W-:Y:S06]  /*6940*/  @!P3 BRA `(.L_x_8548) ;  /* 0x00000034008cb947 */ /* 0x004fec0003800000 */
[----:B------:R-:W-:Y:S01]  /*6950*/  IMAD.MOV.U32 R10, RZ, RZ, R8 ;  /* 0x000000ffff0a7224 */ /* 0x000fe200078e0008 */
[----:B------:R-:W-:Y:S01]  /*6960*/  ULDC UR29, c[0x0][0xad0] ;  /* 0x0002b400001d7ab9 */ /* 0x000fe20000000800 */
[----:B------:R-:W-:Y:S01]  /*6970*/  IMAD.MOV.U32 R11, RZ, RZ, R7 ;  /* 0x000000ffff0b7224 */ /* 0x000fe200078e0007 */
[----:B------:R-:W-:Y:S01]  /*6980*/  ULDC UR28, c[0x0][0xa80] ;  /* 0x0002a000001c7ab9 */ /* 0x000fe20000000800 */
[----:B------:R-:W-:-:S07]  /*6990*/  IMAD.MOV.U32 R13, RZ, RZ, R2 ;  /* 0x000000ffff0d7224 */ /* 0x000fce00078e0002 */
.L_x_8557:
[----:B------:R-:W-:-:S05]  /*69a0*/  VIADD R2, R13, 0x1 ;  /* 0x000000010d027836 */ /* 0x000fca0000000000 */
[----:B------:R-:W-:-:S04]  /*69b0*/  ISETP.NE.AND P3, PT, R2, 0x2, PT ;  /* 0x000000020200780c */ /* 0x000fc80003f65270 */
[----:B------:R-:W-:Y:S02]  /*69c0*/  SEL R7, RZ, 0x1, P3 ;  /* 0x00000001ff077807 */ /* 0x000fe40001800000 */
[----:B------:R-:W-:Y:S02]  /*69d0*/  SEL R2, R2, RZ, P3 ;  /* 0x000000ff02027207 */ /* 0x000fe40001800000 */
[----:B------:R-:W-:Y:S01]  /*69e0*/  LOP3.LUT R16, R16, R7, RZ, 0x3c, !PT ;  /* 0x0000000710107212 */ /* 0x000fe200078e3cff */
[----:B-1----:R-:W-:Y:S06]  /*69f0*/  @!P0 BRA `(.L_x_8549) ;  /* 0x0000000000048947 */ /* 0x002fec0003800000 */
[----:B------:R-:W-:Y:S01]  /*6a00*/  BPT.TRAP 0x1 ;  /* 0x000000040000795c */ /* 0x000fe20000300000 */
.L_x_8549:
[----:B------:R-:W-:Y:S01]  /*6a10*/  IMAD R9, R2, 0x8, R17 ;  /* 0x0000000802097824 */ /* 0x000fe200078e0211 */
[----:B------:R-:W-:-:S04]  /*6a20*/  SHF.L.U32 R8, R16, 0x1f, RZ ;  /* 0x0000001f10087819 */ /* 0x000fc800000006ff */
[----:B------:R0:W1:Y:S01]  /*6a30*/  SYNCS.PHASECHK.TRANS64.TRYWAIT P3, [R9+URZ+0x38830], R8 ;  /* 0x03883008090075a7 */ /* 0x000062000806017f */
[----:B------:R-:W-:Y:S05]  /*6a40*/  @!P0 BRA `(.L_x_8550) ;  /* 0x0000000000048947 */ /* 0x000fea0003800000 */
[----:B------:R-:W-:Y:S01]  /*6a50*/  BPT.TRAP 0x1 ;  /* 0x000000040000795c */ /* 0x000fe20000300000 */
.L_x_8550:
[----:B------:R-:W-:Y:S01]  /*6a60*/  IMAD R7, R2, 0x200, R0 ;  /* 0x0000020002077824 */ /* 0x000fe200078e0200 */
[----:B-1----:R-:W-:Y:S06]  /*6a70*/  @P3 BRA `(.L_x_8551) ;  /* 0x0000000000083947 */ /* 0x002fec0003800000 */
[----:B------:R-:W1:Y:S02]  /*6a80*/  SYNCS.PHASECHK.TRANS64.TRYWAIT P3, [R9+URZ+0x38830], R8 ;  /* 0x03883008090075a7 */ /* 0x000e64000806017f */
[----:B-1----:R-:W-:Y:S05]  /*6a90*/  @!P3 BRA `(.L_x_8552) ;  /* 0x000001240018b947 */ /* 0x002fea0003800000 */
.L_x_8551:
        /* <DEDUP_REMOVED lines=22> */
.L_x_8553:
[----:B------:R2:W3:Y:S01]  /*6c00*/  SYNCS.PHASECHK.TRANS64.TRYWAIT P3, [R9+URZ+0x38850], R8 ;  /* 0x03885008090075a7 */ /* 0x0004e2000806017f */
[----:B------:R-:W-:Y:S05]  /*6c10*/  @!P0 BRA `(.L_x_8554) ;  /* 0x0000000000048947 */ /* 0x000fea0003800000 */
[----:B------:R-:W-:Y:S01]  /*6c20*/  BPT.TRAP 0x1 ;  /* 0x000000040000795c */ /* 0x000fe20000300000 */
.L_x_8554:
[----:B---3--:R-:W-:Y:S05]  /*6c30*/  @P3 BRA `(.L_x_8555) ;  /* 0x0000000000083947 */ /* 0x008fea0003800000 */
[----:B------:R-:W3:Y:S02]  /*6c40*/  SYNCS.PHASECHK.TRANS64.TRYWAIT P3, [R9+URZ+0x38850], R8 ;  /* 0x03885008090075a7 */ /* 0x000ee4000806017f */
[----:B---3--:R-:W-:Y:S05]  /*6c50*/  @!P3 BRA `(.L_x_8556) ;  /* 0x0000012000bcb947 */ /* 0x008fea0003800000 */
.L_x_8555:
        /* <DEDUP_REMOVED lines=13> */
[----:B------:R-:W-:Y:S01]  /*6d30*/  UMOV UR6, 0xffffffc0 ;  /* 0xffffffc000067882 */ /* 0x000fe20000000000 */
[----:B------:R-:W-:Y:S01]  /*6d40*/  VIADD R21, R4, 0x800 ;  /* 0x0000080004157836 */ /* 0x000fe20000000000 */
[----:B------:R-:W-:Y:S01]  /*6d50*/  UIMAD UR6, UR31, UR6, 0x1 ;  /* 0x000000011f0674a4 */ /* 0x000fe2000f8e0206 */
[----:B------:R-:W-:Y:S01]  /*6d60*/  VIADD R15, R7, 0x800 ;  /* 0x00000800070f7836 */ /* 0x000fe20000000000 */
[----:B------:R-:W-:Y:S01]  /*6d70*/  UMOV UR7, 0x40000040 ;  /* 0x4000004000077882 */ /* 0x000fe20000000000 */
[----:B------:R-:W-:Y:S01]  /*6d80*/  HGMMA.64x64x16.F32 R152, gdesc[UR20], R152, gsb0 ;  /* 0x00e00000149879f0 */ /* 0x000fe20008000898 */
[----:B------:R-:W-:Y:S01]  /*6d90*/  IMAD R221, R2, 0x1000, R19 ;  /* 0x0000100002dd7824 */ /* 0x000fe200078e0213 */
[----:B------:R-:W-:-:S02]  /*6da0*/  UISETP.GT.AND UP0, UPT, UR31, UR30, UPT ;  /* 0x0000001e1f00728c */ /* 0x000fc4000bf04270 */
[----:B------:R-:W-:Y:S01]  /*6db0*/  UIADD3 UR31, UR31, -0x1, URZ ;  /* 0xffffffff1f1f7890 */ /* 0x000fe2000fffe03f */
        /* <DEDUP_REMOVED lines=284> */
[----:B------:R-:W0:Y:S01]  /*7f80*/  @P1 LDC R21, c[0x0][0x450] ;  /* 0x00011400ff151b82 */ /* 0x000e220000000800 */
        /* <DEDUP_REMOVED lines=14> */
[----:B------:R-:W-:Y:S02]  /*8070*/  IADD3 R7, R8, R15, R7 ;  /* 0x0000000f08077210 */ /* 0x000fe40007ffe007 */
[----:B------:R-:W1:Y:S01]  /*8080*/  @P1 LDC R8, c[0x0][0x44c] ;  /* 0x00011300ff081b82 */ /* 0x000e620000000800 */
        /* <DEDUP_REMOVED lines=8> */
[----:B-1----:R-:W-:-:S05]  /*8110*/  @P1 IMAD.HI.U32 R8, R7, R8, RZ ;  /* 0x0000000807081227 */ /* 0x002fca00078e00ff */
[----:B0-----:R-:W-:Y:S02]  /*8120*/  @P1 SHF.R.U32.HI R7, RZ, R21, R8 ;  /* 0x00000015ff071219 */ /* 0x001fe40000011608 */
[----:B------:R-:W-:Y:S02]  /*8130*/  IADD3 R21, R189, UR6, -R18 ;  /* 0x00000006bd157c10 */ /* 0x000fe4000fffe812 */
[----:B------:R-:W-:-:S03]  /*8140*/  R2UR UR6, R221 ;  /* 0x00000000dd0672ca */ /* 0x000fc600000e0000 */
[----:B------:R-:W-:Y:S01]  /*8150*/  IMAD.IADD R21, R21, 0x1, -R188 ;  /* 0x0000000115157824 */ /* 0x000fe200078e0abc */
        /* <DEDUP_REMOVED lines=32> */
[----:B------:R-:W4:Y:S08]  /*8360*/  MUFU.TANH R20, R157 ;  /* 0x0000009d00147308 */ /* 0x000f300000002400 */
[----:B------:R-:W-:Y:S01]  /*8370*/  MUFU.TANH R160, R160 ;  /* 0x000000a000a07308 */ /* 0x000fe20000002400 */
[----:B0-----:R-:W-:-:S05]  /*8380*/  IMAD.IADD R152, R21, 0x1, R152 ;  /* 0x0000000115987824 */ /* 0x001fca00078e0298 */
[C---:B------:R-:W-:Y:S02]  /*8390*/  ISETP.GT.AND P3, PT, R152.reuse, RZ, PT ;  /* 0x000000ff9800720c */ /* 0x040fe40003f64270 */
[----:B------:R-:W-:Y:S01]  /*83a0*/  ISETP.GT.AND P4, PT, R152, 0x1, PT ;  /* 0x000000019800780c */ /* 0x000fe20003f84270 */
[----:B------:R-:W0:Y:S01]  /*83b0*/  MUFU.TANH R161, R161 ;  /* 0x000000a100a17308 */ /* 0x000e220000002400 */
[----:B-1----:R-:W-:Y:S02]  /*83c0*/  FSEL R12, R12, -INF , P3 ;  /* 0xff8000000c0c7808 */ /* 0x002fe40001800000 */
[C---:B------:R-:W-:Y:S02]  /*83d0*/  ISETP.GT.AND P3, PT, R152.reuse, 0x8, PT ;  /* 0x000000089800780c */ /* 0x040fe40003f64270 */
[----:B--2---:R-:W-:Y:S02]  /*83e0*/  FSEL R15, R15, -INF , P4 ;  /* 0xff8000000f0f7808 */ /* 0x004fe40002000000 */
[----:B------:R-:W-:Y:S01]  /*83f0*/  ISETP.GT.AND P4, PT, R152, 0x9, PT ;  /* 0x000000099800780c */ /* 0x000fe20003f84270 */
[----:B------:R1:W-:Y:S01]  /*8400*/  MUFU.TANH R156, R8 ;  /* 0x00000008009c7308 */ /* 0x0003e20000002400 */
[----:B---3--:R-:W-:-:S02]  /*8410*/  FSEL R14, R14, -INF , P3 ;  /* 0xff8000000e0e7808 */ /* 0x008fc40001800000 */
[----:B------:R-:W-:Y:S02]  /*8420*/  ISETP.GT.AND P3, PT, R152, 0x10, PT ;  /* 0x000000109800780c */ /* 0x000fe40003f64270 */
[----:B----4-:R-:W-:Y:S02]  /*8430*/  FSEL R20, R20, -INF , P4 ;  /* 0xff80000014147808 */ /* 0x010fe40002000000 */
[----:B------:R-:W-:Y:S01]  /*8440*/  ISETP.GT.AND P4, PT, R152, 0x11, PT ;  /* 0x000000119800780c */ /* 0x000fe20003f84270 */
[----:B------:R0:W2:Y:S01]  /*8450*/  MUFU.TANH R157, R165 ;  /* 0x000000a5009d7308 */ /* 0x0000a20000002400 */
[----:B-1----:R-:W-:-:S04]  /*8460*/  FMNMX.FTZ R8, R12, R11, !PT ;  /* 0x0000000b0c087209 */ /* 0x002fc80007810000 */
[----:B------:R-:W-:-:S03]  /*8470*/  FMNMX.FTZ R153, R15, R8, !PT ;  /* 0x000000080f997209 */ /* 0x000fc60007810000 */
[----:B------:R-:W1:Y:S01]  /*8480*/  MUFU.TANH R164, R164 ;  /* 0x000000a400a47308 */ /* 0x000e620000002400 */
[----:B------:R-:W-:Y:S02]  /*8490*/  FMNMX.FTZ R153, R14, R153, !PT ;  /* 0x000000990e997209 */ /* 0x000fe40007810000 */
[----:B0-----:R-:W-:Y:S02]  /*84a0*/  FSEL R165, R161, -INF , P4 ;  /* 0xff800000a1a57808 */ /* 0x001fe40002000000 */
[----:B------:R-:W-:Y:S02]  /*84b0*/  FMNMX.FTZ R8, R20, R153, !PT ;  /* 0x0000009914087209 */ /* 0x000fe40007810000 */
[----:B------:R-:W-:Y:S01]  /*84c0*/  ISETP.GT.AND P4, PT, R152, 0x19, PT ;  /* 0x000000199800780c */ /* 0x000fe20003f84270 */
[----:B------:R0:W3:Y:S03]  /*84d0*/  MUFU.TANH R211, R169 ;  /* 0x000000a900d37308 */ /* 0x0000e60000002400 */
[----:B--2---:R-:W-:-:S02]  /*84e0*/  FSEL R161, R157, -INF , P4 ;  /* 0xff8000009da17808 */ /* 0x004fc40002000000 */
[----:B------:R-:W-:-:S03]  /*84f0*/  ISETP.GT.AND P4, PT, R152, 0x21, PT ;  /* 0x000000219800780c */ /* 0x000fc60003f84270 */
[----:B------:R-:W2:Y:S01]  /*8500*/  MUFU.TANH R212, R173 ;  /* 0x000000ad00d47308 */ /* 0x000ea20000002400 */
        /* <DEDUP_REMOVED lines=8> */
[----:B-1----:R-:W-:Y:S01]  /*8590*/  FSEL R164, R164, -INF , P3 ;  /* 0xff800000a4a47808 */ /* 0x002fe20001800000 */
[----:B------:R-:W1:Y:S01]  /*85a0*/  MUFU.TANH R177, R177 ;  /* 0x000000b100b17308 */ /* 0x000e620000002400 */
[----:B------:R-:W-:Y:S02]  /*85b0*/  FMNMX.FTZ R153, R161, R8, !PT ;  /* 0x00000008a1997209 */ /* 0x000fe40007810000 */
[----:B---3--:R-:W-:Y:S02]  /*85c0*/  FSEL R157, R211, -INF , P4 ;  /* 0xff800000d39d7808 */ /* 0x008fe40002000000 */
[----:B------:R-:W-:Y:S01]  /*85d0*/  FMNMX.FTZ R8, R164, R153, !PT ;  /* 0x00000099a4087209 */ /* 0x000fe20007810000 */
[----:B------:R-:W-:Y:S01]  /*85e0*/  FMUL.FTZ R153, R181, UR29 ;  /* 0x0000001db5997c20 */ /* 0x000fe20008410000 */
[C---:B------:R-:W-:Y:S01]  /*85f0*/  ISETP.GT.AND P4, PT, R152.reuse, 0x29, PT ;  /* 0x000000299800780c */ /* 0x040fe20003f84270 */
[----:B------:R-:W3:Y:S01]  /*8600*/  MUFU.TANH R176, R176 ;  /* 0x000000b000b07308 */ /* 0x000ee20000002400 */
[----:B------:R-:W-:Y:S01]  /*8610*/  ISETP.GT.AND P3, PT, R152, 0x28, PT ;  /* 0x000000289800780c */ /* 0x000fe20003f64270 */
[----:B------:R-:W-:Y:S01]  /*8620*/  FMUL.FTZ R181, R154, UR29 ;  /* 0x0000001d9ab57c20 */ /* 0x000fe20008410000 */
[----:B--2---:R-:W-:Y:S01]  /*8630*/  FSEL R156, R212, -INF , P4 ;  /* 0xff800000d49c7808 */ /* 0x004fe20002000000 */
[----:B------:R-:W-:Y:S01]  /*8640*/  FMUL.FTZ R212, R163, UR29 ;  /* 0x0000001da3d47c20 */ /* 0x000fe20008410000 */
[----:B0-----:R-:W-:-:S02]  /*8650*/  FSEL R160, R172, -INF , P3 ;  /* 0xff800000aca07808 */ /* 0x001fc40001800000 */
[----:B------:R-:W-:Y:S01]  /*8660*/  FMNMX.FTZ R173, R157, R8, !PT ;  /* 0x000000089dad7209 */ /* 0x000fe20007810000 */
[----:B------:R-:W0:Y:S01]  /*8670*/  MUFU.TANH R211, R153 ;  /* 0x0000009900d37308 */ /* 0x000e220000002400 */
[C---:B------:R-:W-:Y:S02]  /*8680*/  ISETP.GT.AND P4, PT, R152.reuse, 0x31, PT ;  /* 0x000000319800780c */ /* 0x040fe40003f84270 */
[----:B------:R-:W-:Y:S02]  /*8690*/  ISETP.GT.AND P3, PT, R152, 0x30, PT ;  /* 0x000000309800780c */ /* 0x000fe40003f64270 */
[----:B------:R-:W-:Y:S02]  /*86a0*/  FMNMX.FTZ R173, R160, R173, !PT ;  /* 0x000000ada0ad7209 */ /* 0x000fe40007810000 */
[----:B-1----:R-:W-:Y:S01]  /*86b0*/  FSEL R8, R177, -INF , P4 ;  /* 0xff800000b1087808 */ /* 0x002fe20002000000 */
[----:B------:R-:W1:Y:S01]  /*86c0*/  MUFU.TANH R180, R180 ;  /* 0x000000b400b47308 */ /* 0x000e620000002400 */
[----:B------:R-:W-:-:S02]  /*86d0*/  ISETP.GT.AND P4, PT, R152, 0x39, PT ;  /* 0x000000399800780c */ /* 0x000fc40003f84270 */
[----:B---3--:R-:W-:Y:S02]  /*86e0*/  FSEL R154, R176, -INF , P3 ;  /* 0xff800000b09a7808 */ /* 0x008fe40001800000 */
[----:B------:R-:W-:Y:S02]  /*86f0*/  FMNMX.FTZ R173, R156, R173, !PT ;  /* 0x000000ad9cad7209 */ /* 0x000fe40007810000 */
[----:B------:R-:W-:Y:S01]  /*8700*/  ISETP.GT.AND P3, PT, R152, 0x38, PT ;  /* 0x000000389800780c */ /* 0x000fe20003f64270 */
[----:B------:R-:W2:Y:S01]  /*8710*/  MUFU.TANH R181, R181 ;  /* 0x000000b500b57308 */ /* 0x000ea20000002400 */
[----:B0-----:R-:W-:Y:S01]  /*8720*/  FSEL R152, R211, -INF , P4 ;  /* 0xff800000d3987808 */ /* 0x001fe20002000000 */
[----:B------:R-:W-:Y:S01]  /*8730*/  FMUL.FTZ R211, R162, UR29 ;  /* 0x0000001da2d37c20 */ /* 0x000fe20008410000 */
[----:B------:R-:W-:Y:S01]  /*8740*/  FMNMX.FTZ R173, R154, R173, !PT ;  /* 0x000000ad9aad7209 */ /* 0x000fe20007810000 */
[----:B------:R-:W0:Y:S03]  /*8750*/  SHFL.IDX PT, R162, R7, 0x1, 0x1c1f ;  /* 0x003c1f0007a27f89 */ /* 0x000e2600000e0000 */
[----:B------:R-:W-:Y:S01]  /*8760*/  FMNMX.FTZ R172, R8, R173, !PT ;  /* 0x000000ad08ac7209 */ /* 0x000fe20007810000 */
[----:B------:R-:W3:Y:S01]  /*8770*/  MUFU.TANH R155, R155 ;  /* 0x0000009b009b7308 */ /* 0x000ee20000002400 */
[----:B-1----:R-:W-:Y:S01]  /*8780*/  FSEL R153, R180, -INF , P3 ;  /* 0xff800000b4997808 */ /* 0x002fe20001800000 */
[----:B------:R-:W-:Y:S01]  /*8790*/  FMUL.FTZ R180, R158, UR29 ;  /* 0x0000001d9eb47c20 */ /* 0x000fe20008410000 */
[----:B------:R-:W-:Y:S01]  /*87a0*/  FMUL.FTZ R158, R159, UR29 ;  /* 0x0000001d9f9e7c20 */ /* 0x000fe20008410000 */
[----:B------:R-:W-:Y:S01]  /*87b0*/  FMUL.FTZ R159, R178, UR29 ;  /* 0x0000001db29f7c20 */ /* 0x000fe20008410000 */
[----:B------:R-:W-:-:S03]  /*87c0*/  FMNMX.FTZ R173, R153, R172, !PT ;  /* 0x000000ac99ad7209 */ /* 0x000fc60007810000 */
[----:B------:R-:W1:Y:S01]  /*87d0*/  MUFU.TANH R180, R180 ;  /* 0x000000b400b47308 */ /* 0x000e620000002400 */
[----:B------:R-:W-:-:S05]  /*87e0*/  FMNMX.FTZ R173, R152, R173, !PT ;  /* 0x000000ad98ad7209 */ /* 0x000fca0007810000 */
[----:B------:R-:W4:Y:S02]  /*87f0*/  SHFL.BFLY PT, R172, R173, 0x2, 0x1f ;  /* 0x0c401f00adac7f89 */ /* 0x000f2400000e0000 */
[----:B------:R-:W5:Y:S01]  /*8800*/  MUFU.TANH R158, R158 ;  /* 0x0000009e009e7308 */ /* 0x000f620000002400 */
[----:B0-----:R-:W-:Y:S02]  /*8810*/  IMAD.IADD R21, R21, 0x1, R162 ;  /* 0x0000000115157824 */ /* 0x001fe400078e02a2 */
[----:B------:R-:W-:-:S05]  /*8820*/  FMUL.FTZ R162, R182, UR29 ;  /* 0x0000001db6a27c20 */ /* 0x000fca0008410000 */
[----:B------:R-:W0:Y:S01]  /*8830*/  MUFU.TANH R211, R211 ;  /* 0x000000d300d37308 */ /* 0x000e220000002400 */
[C---:B------:R-:W-:Y:S02]  /*8840*/  ISETP.GT.AND P3, PT, R21.reuse, RZ, PT ;  /* 0x000000ff1500720c */ /* 0x040fe40003f64270 */
[----:B------:R-:W-:Y:S02]  /*8850*/  ISETP.GT.AND P4, PT, R21, 0x1, PT ;  /* 0x000000011500780c */ /* 0x000fe40003f84270 */
[----:B--2---:R-:W-:Y:S02]  /*8860*/  FSEL R181, R181, -INF , P3 ;  /* 0xff800000b5b57808 */ /* 0x004fe40001800000 */
[----:B---3--:R-:W-:Y:S01]  /*8870*/  FSEL R178, R155, -INF , P4 ;  /* 0xff8000009bb27808 */ /* 0x008fe20002000000 */
[----:B------:R-:W2:Y:S01]  /*8880*/  MUFU.TANH R212, R212 ;  /* 0x000000d400d47308 */ /* 0x000ea20000002400 */
[----:B------:R-:W-:Y:S02]  /*8890*/  ISETP.GT.AND P3, PT, R21, 0x8, PT ;  /* 0x000000081500780c */ /* 0x000fe40003f64270 */
[----:B------:R-:W-:-:S02]  /*88a0*/  FMNMX.FTZ R155, R181, R10, !PT ;  /* 0x0000000ab59b7209 */ /* 0x000fc40007810000 */
[----:B------:R-:W-:Y:S02]  /*88b0*/  ISETP.GT.AND P4, PT, R21, 0x9, PT ;  /* 0x000000091500780c */ /* 0x000fe40003f84270 */
[----:B-1----:R-:W-:Y:S01]  /*88c0*/  FSEL R180, R180, -INF , P3 ;  /* 0xff800000b4b47808 */ /* 0x002fe20001800000 */
[----:B------:R-:W1:Y:S01]  /*88d0*/  MUFU.TANH R213, R213 ;  /* 0x000000d500d57308 */ /* 0x000e620000002400 */
[----:B------:R-:W-:Y:S02]  /*88e0*/  FMNMX.FTZ R155, R178, R155, !PT ;  /* 0x0000009bb29b7209 */ /* 0x000fe40007810000 */
[----:B----4-:R-:W-:Y:S02]  /*88f0*/  FMNMX.FTZ R172, R173, R172, !PT ;  /* 0x000000acadac7209 */ /* 0x010fe40007810000 */
[C---:B------:R-:W-:Y:S02]  /*8900*/  ISETP.GT.AND P3, PT, R21.reuse, 0x10, PT ;  /* 0x000000101500780c */ /* 0x040fe40003f64270 */
[----:B-----5:R-:W-:Y:S01]  /*8910*/  FSEL R182, R158, -INF , P4 ;  /* 0xff8000009eb67808 */ /* 0x020fe20002000000 */
[----:B------:R-:W3:Y:S01]  /*8920*/  MUFU.TANH R214, R214 ;  /* 0x000000d600d67308 */ /* 0x000ee20000002400 */
[----:B------:R-:W-:Y:S01]  /*8930*/  FMNMX.FTZ R155, R180, R155, !PT ;  /* 0x0000009bb49b7209 */ /* 0x000fe20007810000 */
[----:B------:R-:W4:Y:S01]  /*8940*/  SHFL.BFLY PT, R163, R172, 0x1, 0x1f ;  /* 0x0c201f00aca37f89 */ /* 0x000f2200000e0000 */
[----:B------:R-:W-:-:S02]  /*8950*/  ISETP.GT.AND P4, PT, R21, 0x11, PT ;  /* 0x000000111500780c */ /* 0x000fc40003f84270 */
[----:B0-----:R-:W-:Y:S02]  /*8960*/  FSEL R211, R211, -INF , P3 ;  /* 0xff800000d3d37808 */ /* 0x001fe40001800000 */
[----:B------:R-:W-:Y:S01]  /*8970*/  FMNMX.FTZ R158, R182, R155, !PT ;  /* 0x0000009bb69e7209 */ /* 0x000fe20007810000 */
[----:B------:R-:W0:Y:S01]  /*8980*/  MUFU.TANH R215, R215 ;  /* 0x000000d700d77308 */ /* 0x000e220000002400 */
[----:B------:R-:W-:Y:S02]  /*8990*/  ISETP.GT.AND P3, PT, R21, 0x18, PT ;  /* 0x000000181500780c */ /* 0x000fe40003f64270 */
[----:B--2---:R-:W-:Y:S02]  /*89a0*/  FSEL R212, R212, -INF , P4 ;  /* 0xff800000d4d47808 */ /* 0x004fe40002000000 */
[----:B------:R-:W-:Y:S02]  /*89b0*/  FMNMX.FTZ R155, R211, R158, !PT ;  /* 0x0000009ed39b7209 */ /* 0x000fe40007810000 */
[----:B------:R-:W-:Y:S01]  /*89c0*/  ISETP.GT.AND P4, PT, R21, 0x19, PT ;  /* 0x000000191500780c */ /* 0x000fe20003f84270 */
[----:B------:R-:W2:Y:S01]  /*89d0*/  MUFU.TANH R167, R167 ;  /* 0x000000a700a77308 */ /* 0x000ea20000002400 */
[----:B-1----:R-:W-:-:S02]  /*89e0*/  FSEL R213, R213, -INF , P3 ;  /* 0xff800000d5d57808 */ /* 0x002fc40001800000 */
[----:B------:R-:W-:Y:S02]  /*89f0*/  FMNMX.FTZ R158, R212, R155, !PT ;  /* 0x0000009bd49e7209 */ /* 0x000fe40007810000 */
[----:B------:R-:W-:Y:S02]  /*8a00*/  ISETP.GT.AND P6, PT, R21, 0x20, PT ;  /* 0x000000201500780c */ /* 0x000fe40003fc4270 */
[----:B---3--:R-:W-:Y:S01]  /*8a10*/  FSEL R214, R214, -INF , P4 ;  /* 0xff800000d6d67808 */ /* 0x008fe20002000000 */
        /* <DEDUP_REMOVED lines=9> */
[----:B----4-:R-:W-:Y:S01]  /*8ab0*/  FMNMX.FTZ R7, R172, R163, !PT ;  /* 0x000000a3ac077209 */ /* 0x010fe20007810000 */
[----:B------:R0:W2:Y:S01]  /*8ac0*/  MUFU.TANH R166, R159 ;  /* 0x0000009f00a67308 */ /* 0x0000a20000002400 */
[----:B------:R-:W-:-:S02]  /*8ad0*/  ISETP.GT.AND P5, PT, R21, 0x29, PT ;  /* 0x000000291500780c */ /* 0x000fc40003fa4270 */
[----:B-1----:R-:W-:Y:S02]  /*8ae0*/  FSEL R163, R174, -INF , P4 ;  /* 0xff800000aea37808 */ /* 0x002fe40002000000 */
[----:B------:R-:W-:Y:S02]  /*8af0*/  FMNMX.FTZ R158, R167, R158, !PT ;  /* 0x0000009ea79e7209 */ /* 0x000fe40007810000 */
[----:B------:R-:W-:Y:S01]  /*8b00*/  ISETP.GT.AND P6, PT, R21, 0x30, PT ;  /* 0x000000301500780c */ /* 0x000fe20003fc4270 */
[----:B------:R1:W3:Y:S01]  /*8b10*/  MUFU.TANH R170, R179 ;  /* 0x000000b300aa7308 */ /* 0x0002e20000002400 */
[----:B0-----:R-:W-:Y:S02]  /*8b20*/  FSEL R159, R175, -INF , P5 ;  /* 0xff800000af9f7808 */ /* 0x001fe40002800000 */
[----:B------:R-:W-:Y:S02]  /*8b30*/  FMNMX.FTZ R158, R163, R158, !PT ;  /* 0x0000009ea39e7209 */ /* 0x000fe40007810000 */
[----:B------:R-:W-:-:S02]  /*8b40*/  ISETP.GT.AND P4, PT, R21, 0x31, PT ;  /* 0x000000311500780c */ /* 0x000fc40003f84270 */
[----:B------:R-:W-:Y:S01]  /*8b50*/  ISETP.GT.AND P5, PT, R21, 0x38, PT ;  /* 0x000000381500780c */ /* 0x000fe20003fa4270 */
[----:B------:R0:W4:Y:S01]  /*8b60*/  MUFU.TANH R172, R162 ;  /* 0x000000a200ac7308 */ /* 0x0001220000002400 */
[----:B--2---:R-:W-:Y:S01]  /*8b70*/  FSEL R155, R166, -INF , P6 ;  /* 0xff800000a69b7808 */ /* 0x004fe20003000000 */
[C---:B-1----:R-:W-:Y:S01]  /*8b80*/  FMUL.FTZ R179, R7.reuse, UR28 ;  /* 0x0000001c07b37c20 */ /* 0x042fe20008410000 */
[----:B------:R-:W-:-:S04]  /*8b90*/  FSETP.NEU.FTZ.AND P3, PT, R7, -INF , PT ;  /* 0xff8000000700780b */ /* 0x000fc80003f7d000 */
        /* <DEDUP_REMOVED lines=23> */
[----:B------:R-:W-:Y:S01]  /*8d10*/  FFMA.FTZ R174, R154, UR28, -R179 ;  /* 0x0000001c9aae7c23 */ /* 0x000fe200080108b3 */
[----:B------:R-:W-:Y:S01]  /*8d20*/  FSEL R154, R7, RZ, P3 ;  /* 0x000000ff079a7208 */ /* 0x000fe20001800000 */
[----:B------:R-:W-:Y:S01]  /*8d30*/  MUFU.EX2 R12, R12 ;  /* 0x0000000c000c7308 */ /* 0x000fe20000000800 */
[----:B------:R-:W0:Y:S03]  /*8d40*/  SHFL.BFLY PT, R173, R170, 0x2, 0x1f ;  /* 0x0c401f00aaad7f89 */ /* 0x000e2600000e0000 */
[----:B------:R-:W-:-:S04]  /*8d50*/  FADD.FTZ R154, -R154, R11 ;  /* 0x0000000b9a9a7221 */ /* 0x000fc80000010100 */
[----:B------:R-:W-:Y:S01]  /*8d60*/  FMUL.FTZ R154, R154, UR28 ;  /* 0x0000001c9a9a7c20 */ /* 0x000fe20008410000 */
[----:B------:R-:W-:Y:S08]  /*8d70*/  MUFU.EX2 R15, R15 ;  /* 0x0000000f000f7308 */ /* 0x000ff00000000800 */
[----:B------:R-:W1:Y:S01]  /*8d80*/  MUFU.EX2 R219, R154 ;  /* 0x0000009a00db7308 */ /* 0x000e620000000800 */
[----:B0-----:R-:W-:Y:S01]  /*8d90*/  FMNMX.FTZ R161, R170, R173, !PT ;  /* 0x000000adaaa17209 */ /* 0x001fe20007810000 */
[--C-:B------:R-:W-:Y:S01]  /*8da0*/  FFMA.FTZ R170, R164, UR28, -R179.reuse ;  /* 0x0000001ca4aa7c23 */ /* 0x100fe200080108b3 */
[--C-:B------:R-:W-:Y:S01]  /*8db0*/  FFMA.FTZ R173, R157, UR28, -R179.reuse ;  /* 0x0000001c9dad7c23 */ /* 0x100fe200080108b3 */
[----:B------:R-:W-:Y:S01]  /*8dc0*/  FFMA.FTZ R179, R152, UR28, -R179 ;  /* 0x0000001c98b37c23 */ /* 0x000fe200080108b3 */
[----:B------:R-:W-:Y:S01]  /*8dd0*/  IMAD.MOV R157, RZ, RZ, -R184 ;  /* 0x000000ffff9d7224 */ /* 0x000fe200078e0ab8 */
[----:B------:R-:W0:Y:S02]  /*8de0*/  SHFL.BFLY PT, R164, R161, 0x1, 0x1f ;  /* 0x0c201f00a1a47f89 */ /* 0x000e2400000e0000 */
[----:B------:R-:W-:Y:S02]  /*8df0*/  MUFU.EX2 R14, R14 ;  /* 0x0000000e000e7308 */ /* 0x000fe40000000800 */
[----:B------:R-:W-:Y:S01]  /*8e00*/  ISETP.NE.AND P3, PT, R18, R157, PT ;  /* 0x0000009d1200720c */ /* 0x000fe20003f65270 */
[-C--:B-1----:R-:W-:Y:S01]  /*8e10*/  FMUL.FTZ R24, R24, R219.reuse ;  /* 0x000000db18187220 */ /* 0x082fe20000410000 */
[-C--:B------:R-:W-:Y:S01]  /*8e20*/  FMUL.FTZ R25, R25, R219.reuse ;  /* 0x000000db19197220 */ /* 0x080fe20000410000 */
[-C--:B------:R-:W-:Y:S01]  /*8e30*/  FMUL.FTZ R28, R28, R219.reuse ;  /* 0x000000db1c1c7220 */ /* 0x080fe20000410000 */
[----:B------:R-:W-:-:S02]  /*8e40*/  FMUL.FTZ R29, R29, R219 ;  /* 0x000000db1d1d7220 */ /* 0x000fc40000410000 */
        /* <DEDUP_REMOVED lines=8> */
[----:B------:R-:W-:Y:S01]  /*8ed0*/  @!P3 IMAD R156, R13, 0x40, R22 ;  /* 0x000000400d9cb824 */ /* 0x000fe200078e0216 */
[----:B------:R-:W-:Y:S01]  /*8ee0*/  MUFU.EX2 R20, R20 ;  /* 0x0000001400147308 */ /* 0x000fe20000000800 */
[-C--:B------:R-:W-:Y:S01]  /*8ef0*/  FMUL.FTZ R45, R45, R219.reuse ;  /* 0x000000db2d2d7220 */ /* 0x080fe20000410000 */
[----:B------:R-:W-:Y:S01]  /*8f00*/  FMUL.FTZ R48, R48, R219 ;  /* 0x000000db30307220 */ /* 0x000fe20000410000 */
[----:B------:R-:W-:-:S02]  /*8f10*/  @!P3 IMAD R160, R156, 0x4, R17 ;  /* 0x000000049ca0b824 */ /* 0x000fc400078e0211 */
[-C--:B------:R-:W-:Y:S01]  /*8f20*/  FMUL.FTZ R49, R49, R219.reuse ;  /* 0x000000db31317220 */ /* 0x080fe20000410000 */
[-C--:B------:R-:W-:Y:S01]  /*8f30*/  FMUL.FTZ R52, R52, R219.reuse ;  /* 0x000000db34347220 */ /* 0x080fe20000410000 */
[----:B0-----:R-:W-:Y:S01]  /*8f40*/  FMNMX.FTZ R8, R161, R164, !PT ;  /* 0x000000a4a1087209 */ /* 0x001fe20007810000 */
[-C--:B------:R-:W-:Y:S01]  /*8f50*/  FMUL.FTZ R53, R53, R219.reuse ;  /* 0x000000db35357220 */ /* 0x080fe20000410000 */
[----:B------:R-:W0:Y:S01]  /*8f60*/  MUFU.EX2 R169, R169 ;  /* 0x000000a900a97308 */ /* 0x000e220000000800 */
[----:B-1----:R-:W-:Y:S01]  /*8f70*/  F2FP.F16.F32.PACK_AB R154, R21, R14 ;  /* 0x0000000e159a723e */ /* 0x002fe200000000ff */
[-C--:B------:R-:W-:Y:S01]  /*8f80*/  FMUL.FTZ R56, R56, R219.reuse ;  /* 0x000000db38387220 */ /* 0x080fe20000410000 */
[C---:B------:R-:W-:Y:S01]  /*8f90*/  FMUL.FTZ R153, R8.reuse, UR28 ;  /* 0x0000001c08997c20 */ /* 0x040fe20008410000 */
[----:B------:R-:W-:Y:S01]  /*8fa0*/  FSETP.NEU.FTZ.AND P4, PT, R8, -INF , PT ;  /* 0xff8000000800780b */ /* 0x000fe20003f9d000 */
[-C--:B------:R-:W-:Y:S01]  /*8fb0*/  FMUL.FTZ R57, R57, R219.reuse ;  /* 0x000000db39397220 */ /* 0x080fe20000410000 */
[-C--:B------:R-:W-:Y:S01]  /*8fc0*/  FMUL.FTZ R60, R60, R219.reuse ;  /* 0x000000db3c3c7220 */ /* 0x080fe20000410000 */
[-C--:B------:R-:W-:Y:S01]  /*8fd0*/  FMUL.FTZ R61, R61, R219.reuse ;  /* 0x000000db3d3d7220 */ /* 0x080fe20000410000 */
[----:B------:R-:W-:Y:S01]  /*8fe0*/  FSEL R152, R153, RZ, P4 ;  /* 0x000000ff99987208 */ /* 0x000fe20002000000 */
[----:B------:R-:W-:Y:S01]  /*8ff0*/  MUFU.EX2 R168, R168 ;  /* 0x000000a800a87308 */ /* 0x000fe20000000800 */
[----:B------:R-:W-:Y:S01]  /*9000*/  FSEL R153, R8, RZ, P4 ;  /* 0x000000ff08997208 */ /* 0x000fe20002000000 */
[-C--:B------:R-:W-:Y:S01]  /*9010*/  FMUL.FTZ R64, R64, R219.reuse ;  /* 0x000000db40407220 */ /* 0x080fe20000410000 */
[----:B------:R-:W-:Y:S01]  /*9020*/  FMUL.FTZ R65, R65, R219 ;  /* 0x000000db41417220 */ /* 0x000fe20000410000 */
[--C-:B------:R-:W-:Y:S01]  /*9030*/  FFMA.FTZ R183, R182, UR28, -R152.reuse ;  /* 0x0000001cb6b77c23 */ /* 0x100fe20008010898 */
[----:B------:R-:W-:Y:S01]  /*9040*/  FFMA.FTZ R182, R211, UR28, -R152 ;  /* 0x0000001cd3b67c23 */ /* 0x000fe20008010898 */
[----:B------:R-:W-:Y:S01]  /*9050*/  FADD.FTZ R153, -R153, R10 ;  /* 0x0000000a99997221 */ /* 0x000fe20000010100 */
[--C-:B------:R-:W-:Y:S01]  /*9060*/  FFMA.FTZ R211, R212, UR28, -R152.reuse ;  /* 0x0000001cd4d37c23 */ /* 0x100fe20008010898 */
[--C-:B------:R-:W-:Y:S01]  /*9070*/  FFMA.FTZ R212, R213, UR28, -R152.reuse ;  /* 0x0000001cd5d47c23 */ /* 0x100fe20008010898 */
[----:B------:R-:W-:Y:S01]  /*9080*/  FFMA.FTZ R181, R181, UR28, -R152 ;  /* 0x0000001cb5b57c23 */ /* 0x000fe20008010898 */
[----:B------:R-:W-:Y:S01]  /*9090*/  FMUL.FTZ R10, R153, UR28 ;  /* 0x0000001c990a7c20 */ /* 0x000fe20008410000 */
[----:B------:R-:W-:-:S02]  /*90a0*/  @!P2 VIADD R153, R9, 0x38840 ;  /* 0x000388400999a836 */ /* 0x000fc40000000000 */
[--C-:B------:R-:W-:Y:S01]  /*90b0*/  FFMA.FTZ R178, R178, UR28, -R152.reuse ;  /* 0x0000001cb2b27c23 */ /* 0x100fe20008010898 */
[--C-:B------:R-:W-:Y:S01]  /*90c0*/  FFMA.FTZ R180, R180, UR28, -R152.reuse ;  /* 0x0000001cb4b47c23 */ /* 0x100fe20008010898 */
[--C-:B------:R-:W-:Y:S01]  /*90d0*/  FFMA.FTZ R213, R214, UR28, -R152.reuse ;  /* 0x0000001cd6d57c23 */ /* 0x100fe20008010898 */
[--C-:B------:R-:W-:Y:S01]  /*90e0*/  FFMA.FTZ R214, R215, UR28, -R152.reuse ;  /* 0x0000001cd7d67c23 */ /* 0x100fe20008010898 */
[----:B------:R-:W1:Y:S01]  /*90f0*/  MUFU.EX2 R10, R10 ;  /* 0x0000000a000a7308 */ /* 0x000e620000000800 */
[----:B------:R-:W-:Y:S01]  /*9100*/  @!P2 PRMT R153, RZ, 0x654, R153 ;  /* 0x00000654ff99a816 */ /* 0x000fe20000000099 */
[--C-:B------:R-:W-:Y:S01]  /*9110*/  FFMA.FTZ R215, R167, UR28, -R152.reuse ;  /* 0x0000001ca7d77c23 */ /* 0x100fe20008010898 */
[--C-:B------:R-:W-:Y:S01]  /*9120*/  FFMA.FTZ R216, R163, UR28, -R152.reuse ;  /* 0x0000001ca3d87c23 */ /* 0x100fe20008010898 */
[--C-:B------:R-:W-:Y:S01]  /*9130*/  FFMA.FTZ R217, R159, UR28, -R152.reuse ;  /* 0x0000001c9fd97c23 */ /* 0x100fe20008010898 */
[----:B------:R2:W-:Y:S01]  /*9140*/  @!P2 SYNCS.ARRIVE.TRANS64.RED.A1T0 RZ, [R153+URZ], RZ ;  /* 0x000000ff99ffa9a7 */ /* 0x0005e2000810043f */
[--C-:B------:R-:W-:Y:S01]  /*9150*/  FFMA.FTZ R218, R158, UR28, -R152.reuse ;  /* 0x0000001c9eda7c23 */ /* 0x100fe20008010898 */
[--C-:B------:R-:W-:Y:S01]  /*9160*/  FFMA.FTZ R13, R162, UR28, -R152.reuse ;  /* 0x0000001ca20d7c23 */ /* 0x100fe20008010898 */
[--C-:B------:R-:W-:Y:S01]  /*9170*/  FFMA.FTZ R220, R166, UR28, -R152.reuse ;  /* 0x0000001ca6dc7c23 */ /* 0x100fe20008010898 */
[----:B------:R-:W-:Y:S01]  /*9180*/  @!P3 STS [R160+0x38400], R219 ;  /* 0x038400dba000b388 */ /* 0x000fe20000000800 */
[----:B------:R-:W-:Y:S01]  /*9190*/  FFMA.FTZ R155, R155, UR28, -R152 ;  /* 0x0000001c9b9b7c23 */ /* 0x000fe20008010898 */
[----:B------:R-:W-:Y:S01]  /*91a0*/  MUFU.EX2 R181, R181 ;  /* 0x000000b500b57308 */ /* 0x000fe20000000800 */
[----:B------:R-:W-:Y:S01]  /*91b0*/  F2FP.F16.F32.PACK_AB R152, R15, R12 ;  /* 0x0000000c0f98723e */ /* 0x000fe200000000ff */
[-C--:B------:R-:W-:Y:S01]  /*91c0*/  FMUL.FTZ R68, R68, R219.reuse ;  /* 0x000000db44447220 */ /* 0x080fe20000410000 */
[----:B0-----:R-:W-:Y:S01]  /*91d0*/  F2FP.F16.F32.PACK_AB R156, R169, R20 ;  /* 0x00000014a99c723e */ /* 0x001fe200000000ff */
[-C--:B------:R-:W-:Y:S01]  /*91e0*/  FMUL.FTZ R69, R69, R219.reuse ;  /* 0x000000db45457220 */ /* 0x080fe20000410000 */
[----:B------:R-:W-:Y:S01]  /*91f0*/  FMUL.FTZ R72, R72, R219 ;  /* 0x000000db48487220 */ /* 0x000fe20000410000 */
[----:B-1----:R0:W-:Y:S01]  /*9200*/  @!P3 STS [R160+0x38420], R10 ;  /* 0x0384200aa000b388 */ /* 0x0021e20000000800 */
[-C--:B------:R-:W-:Y:S01]  /*9210*/  FMUL.FTZ R26, R26, R10.reuse ;  /* 0x0000000a1a1a7220 */ /* 0x080fe20000410000 */
        /* <DEDUP_REMOVED lines=17> */
[----:B--2---:R-:W-:Y:S01]  /*9330*/  F2FP.F16.F32.PACK_AB R153, R178, R181 ;  /* 0x000000b5b299723e */ /* 0x004fe200000000ff */
        /* <DEDUP_REMOVED lines=105> */
[-C--:B------:R-:W-:Y:S01]  /*99d0*/  FMUL.FTZ R150, R150, R10.reuse ;  /* 0x0000000a96967220 */ /* 0x080fe20000410000 */
[----:B------:R-:W-:Y:S01]  /*99e0*/  FMUL.FTZ R151, R151, R10 ;  /* 0x0000000a97977220 */ /* 0x000fe20000410000 */
[----:B------:R-:W-:Y:S01]  /*99f0*/  FFMA.FTZ R181, R10, R6, R181 ;  /* 0x000000060ab57223 */ /* 0x000fe200000100b5 */
[----:B------:R-:W-:Y:S01]  /*9a00*/  FFMA.FTZ R12, R219, R5, R12 ;  /* 0x00000005db0c7223 */ /* 0x000fe2000001000c */
[----:B------:R-:W-:Y:S01]  /*9a10*/  PLOP3.LUT P3, PT, PT, PT, UP0, 0x80, 0x0 ;  /* 0x000000000000781c */ /* 0x000fe20003f6f008 */
[----:B------:R-:W-:Y:S01]  /*9a20*/  MUFU.EX2 R174, R174 ;  /* 0x000000ae00ae7308 */ /* 0x000fe20000000800 */
[----:B------:R-:W-:Y:S01]  /*9a30*/  FADD.FTZ R181, R178, R181 ;  /* 0x000000b5b2b57221 */ /* 0x000fe20000010000 */
[----:B------:R-:W-:Y:S01]  /*9a40*/  FADD.FTZ R15, R15, R12 ;  /* 0x0000000c0f0f7221 */ /* 0x000fe20000010000 */
[----:B------:R-:W-:-:S02]  /*9a50*/  @!P2 VIADD R9, R9, 0x38860 ;  /* 0x000388600909a836 */ /* 0x000fc40000000000 */
[----:B------:R-:W-:Y:S02]  /*9a60*/  IMAD.MOV.U32 R10, RZ, RZ, R8 ;  /* 0x000000ffff0a7224 */ /* 0x000fe400078e0008 */
[----:B------:R-:W-:Y:S01]  /*9a70*/  FADD.FTZ R14, R14, R15 ;  /* 0x0000000f0e0e7221 */ /* 0x000fe20000010000 */
[----:B------:R-:W0:Y:S01]  /*9a80*/  MUFU.EX2 R177, R177 ;  /* 0x000000b100b17308 */ /* 0x000e220000000800 */
[----:B-1----:R-:W-:Y:S02]  /*9a90*/  F2FP.F16.F32.PACK_AB R163, R217, R216 ;  /* 0x000000d8d9a3723e */ /* 0x002fe400000000ff */
[----:B------:R-:W-:Y:S01]  /*9aa0*/  FADD.FTZ R21, R21, R14 ;  /* 0x0000000e15157221 */ /* 0x000fe20000010000 */
[----:B------:R-:W-:-:S03]  /*9ab0*/  @!P2 PRMT R9, RZ, 0x654, R9 ;  /* 0x00000654ff09a816 */ /* 0x000fc60000000009 */
[----:B------:R-:W-:Y:S01]  /*9ac0*/  FADD.FTZ R20, R20, R21 ;  /* 0x0000001514147221 */ /* 0x000fe20000010000 */
[----:B------:R-:W-:Y:S03]  /*9ad0*/  MUFU.EX2 R176, R176 ;  /* 0x000000b000b07308 */ /* 0x000fe60000000800 */
[----:B------:R-:W-:-:S04]  /*9ae0*/  FADD.FTZ R169, R169, R20 ;  /* 0x00000014a9a97221 */ /* 0x000fc80000010000 */
[----:B------:R-:W-:Y:S01]  /*9af0*/  FADD.FTZ R168, R168, R169 ;  /* 0x000000a9a8a87221 */ /* 0x000fe20000010000 */
[----:B------:R-:W1:Y:S01]  /*9b00*/  MUFU.EX2 R179, R179 ;  /* 0x000000b300b37308 */ /* 0x000e620000000800 */
[----:B0-----:R-:W-:Y:S02]  /*9b10*/  F2FP.F16.F32.PACK_AB R164, R177, R174 ;  /* 0x000000aeb1a4723e */ /* 0x001fe400000000ff */
[----:B------:R-:W-:-:S04]  /*9b20*/  FADD.FTZ R171, R171, R168 ;  /* 0x000000a8abab7221 */ /* 0x000fc80000010000 */
[----:B------:R-:W-:Y:S01]  /*9b30*/  FADD.FTZ R170, R170, R171 ;  /* 0x000000abaaaa7221 */ /* 0x000fe20000010000 */
[----:B------:R0:W-:Y:S03]  /*9b40*/  MUFU.EX2 R11, R155 ;  /* 0x0000009b000b7308 */ /* 0x0001e60000000800 */
[----:B------:R-:W-:-:S04]  /*9b50*/  FADD.FTZ R173, R173, R170 ;  /* 0x000000aaadad7221 */ /* 0x000fc80000010000 */
[----:B------:R-:W-:Y:S01]  /*9b60*/  FADD.FTZ R172, R172, R173 ;  /* 0x000000adacac7221 */ /* 0x000fe20000010000 */
[----:B------:R-:W2:Y:S01]  /*9b70*/  MUFU.EX2 R218, R218 ;  /* 0x000000da00da7308 */ /* 0x000ea20000000800 */
[----:B0-----:R-:W-:Y:S01]  /*9b80*/  F2FP.F16.F32.PACK_AB R155, R183, R180 ;  /* 0x000000b4b79b723e */ /* 0x001fe200000000ff */
[----:B------:R-:W-:Y:S01]  /*9b90*/  BAR.SYNC.DEFER_BLOCKING 0xf, 0x100 ;  /* 0x03c4000000007b1d */ /* 0x000fe20000010000 */
[----:B-1----:R-:W-:Y:S01]  /*9ba0*/  F2FP.F16.F32.PACK_AB R166, R179, R176 ;  /* 0x000000b0b3a6723e */ /* 0x002fe200000000ff */
[----:B------:R-:W-:Y:S01]  /*9bb0*/  FADD.FTZ R180, R180, R181 ;  /* 0x000000b5b4b47221 */ /* 0x000fe20000010000 */
[----:B------:R-:W-:-:S03]  /*9bc0*/  FADD.FTZ R175, R175, R172 ;  /* 0x000000acafaf7221 */ /* 0x000fc60000010000 */
[----:B------:R-:W-:Y:S01]  /*9bd0*/  MUFU.EX2 R13, R13 ;  /* 0x0000000d000d7308 */ /* 0x000fe20000000800 */
[----:B------:R-:W-:Y:S01]  /*9be0*/  FADD.FTZ R183, R183, R180 ;  /* 0x000000b4b7b77221 */ /* 0x000fe20000010000 */
[----:B------:R-:W-:-:S03]  /*9bf0*/  FADD.FTZ R174, R174, R175 ;  /* 0x000000afaeae7221 */ /* 0x000fc60000010000 */
[----:B------:R-:W-:Y:S01]  /*9c00*/  FADD.FTZ R182, R182, R183 ;  /* 0x000000b7b6b67221 */ /* 0x000fe20000010000 */
[----:B------:R-:W-:Y:S02]  /*9c10*/  FADD.FTZ R177, R177, R174 ;  /* 0x000000aeb1b17221 */ /* 0x000fe40000010000 */
[----:B------:R-:W0:Y:S01]  /*9c20*/  MUFU.EX2 R220, R220 ;  /* 0x000000dc00dc7308 */ /* 0x000e220000000800 */
[----:B--2---:R-:W-:Y:S01]  /*9c30*/  F2FP.F16.F32.PACK_AB R165, R218, R11 ;  /* 0x0000000bdaa5723e */ /* 0x004fe200000000ff */
[----:B------:R-:W-:Y:S01]  /*9c40*/  FADD.FTZ R211, R211, R182 ;  /* 0x000000b6d3d37221 */ /* 0x000fe20000010000 */
[----:B------:R-:W-:-:S03]  /*9c50*/  FADD.FTZ R176, R176, R177 ;  /* 0x000000b1b0b07221 */ /* 0x000fc60000010000 */
[----:B------:R-:W-:Y:S01]  /*9c60*/  FADD.FTZ R212, R212, R211 ;  /* 0x000000d3d4d47221 */ /* 0x000fe20000010000 */
[----:B------:R-:W-:Y:S01]  /*9c70*/  FADD.FTZ R5, R179, R176 ;  /* 0x000000b0b3057221 */ /* 0x000fe20000010000 */
[----:B------:R1:W-:Y:S02]  /*9c80*/  STSM.16.M88.4 [R185+0x36400], R152 ;  /* 0x03640098b9007844 */ /* 0x0003e40000000200 */
[----:B------:R-:W-:Y:S02]  /*9c90*/  FADD.FTZ R213, R213, R212 ;  /* 0x000000d4d5d57221 */ /* 0x000fe40000010000 */
[----:B------:R1:W-:Y:S02]  /*9ca0*/  STSM.16.M88.4 [R190], R156 ;  /* 0x0000009cbe007844 */ /* 0x0003e40000000200 */
[----:B------:R-:W-:Y:S01]  /*9cb0*/  FADD.FTZ R214, R214, R213 ;  /* 0x000000d5d6d67221 */ /* 0x000fe20000010000 */
[----:B0-----:R-:W-:Y:S01]  /*9cc0*/  F2FP.F16.F32.PACK_AB R167, R220, R13 ;  /* 0x0000000ddca7723e */ /* 0x001fe200000000ff */
[----:B------:R1:W-:Y:S02]  /*9cd0*/  STSM.16.M88.4 [R186], R160 ;  /* 0x000000a0ba007844 */ /* 0x0003e40000000200 */
[----:B------:R-:W-:-:S02]  /*9ce0*/  FADD.FTZ R215, R215, R214 ;  /* 0x000000d6d7d77221 */ /* 0x000fc40000010000 */
[----:B------:R1:W-:Y:S01]  /*9cf0*/  STSM.16.M88.4 [R187], R164 ;  /* 0x000000a4bb007844 */ /* 0x0003e20000000200 */
[----:B------:R-:W-:Y:S01]  /*9d00*/  WARPGROUP.ARRIVE ;  /* 0x00000000000079c5 */ /* 0x000fe20000000000 */
[----:B------:R-:W-:-:S04]  /*9d10*/  FADD.FTZ R216, R216, R215 ;  /* 0x000000d7d8d87221 */ /* 0x000fc80000010000 */
[----:B------:R-:W-:Y:S01]  /*9d20*/  FADD.FTZ R216, R217, R216 ;  /* 0x000000d8d9d87221 */ /* 0x000fe20000010000 */
[----:B------:R-:W-:Y:S01]  /*9d30*/  HGMMA.64x256x16.F32 R24, R152, gdesc[UR4].tnspB, R24, gsb0 ;  /* 0x43e0000498187df0 */ /* 0x000fe20008000818 */
[----:B------:R-:W-:Y:S01]  /*9d40*/  R2UR UR6, R222 ;  /* 0x00000000de0672ca */ /* 0x000fe200000e0000 */
[----:B------:R-:W-:Y:S01]  /*9d50*/  UMOV UR7, 0x40000040 ;  /* 0x4000004000077882 */ /* 0x000fe20000000000 */
[----:B------:R-:W-:Y:S02]  /*9d60*/  VIADD R222, R221, 0x100 ;  /* 0x00000100ddde7836 */ /* 0x000fe40000000000 */
[----:B------:R-:W-:Y:S01]  /*9d70*/  FADD.FTZ R11, R11, R216 ;  /* 0x000000d80b0b7221 */ /* 0x000fe20000010000 */
[----:B------:R-:W-:-:S03]  /*9d80*/  VIADD R221, R221, 0x180 ;  /* 0x00000180dddd7836 */ /* 0x000fc60000000000 */
[----:B------:R-:W-:Y:S01]  /*9d90*/  FADD.FTZ R218, R218, R11 ;  /* 0x0000000bdada7221 */ /* 0x000fe20000010000 */
[----:B------:R-:W-:-:S03]  /*9da0*/  IMAD.MOV.U32 R11, RZ, RZ, R7 ;  /* 0x000000ffff0b7224 */ /* 0x000fc600078e0007 */
[----:B------:R-:W-:-:S04]  /*9db0*/  FADD.FTZ R13, R13, R218 ;  /* 0x000000da0d0d7221 */ /* 0x000fc80000010000 */
[----:B------:R-:W-:Y:S01]  /*9dc0*/  FADD.FTZ R6, R220, R13 ;  /* 0x0000000ddc067221 */ /* 0x000fe20000010000 */
[----:B------:R-:W-:Y:S01]  /*9dd0*/  IMAD.MOV.U32 R13, RZ, RZ, R2 ;  /* 0x000000ffff0d7224 */ /* 0x000fe200078e0002 */
[----:B------:R-:W-:Y:S02]  /*9de0*/  WARPGROUP.DEPBAR.LE gsb0, 0x0 ;  /* 0x00008000000079c5 */ /* 0x000fe40000010000 */
[----:B------:R-:W-:-:S07]  /*9df0*/  WARPGROUP.ARRIVE ;  /* 0x00000000000079c5 */ /* 0x000fce0000000000 */
        /* <DEDUP_REMOVED lines=24> */
.L_x_8548:
[----:B------:R-:W-:-:S13]  /*9f80*/  ISETP.LE.AND P1, PT, RZ, UR31, PT ;  /* 0x0000001fff007c0c */ /* 0x000fda000bf23270 */
[----:B------:R-:W-:Y:S05]  /*9f90*/  @!P1 BRA `(.L_x_8558) ;  /* 0x0000003000409947 */ /* 0x000fea0003800000 */
[----:B------:R-:W-:Y:S01]  /*9fa0*/  IMAD.MOV.U32 R11, RZ, RZ, R8 ;  /* 0x000000ffff0b7224 */ /* 0x000fe200078e0008 */
[----:B------:R-:W-:Y:S01]  /*9fb0*/  ULDC UR29, c[0x0][0xad0] ;  /* 0x0002b400001d7ab9 */ /* 0x000fe20000000800 */
[----:B------:R-:W-:Y:S01]  /*9fc0*/  IMAD.MOV.U32 R20, RZ, RZ, R7 ;  /* 0x000000ffff147224 */ /* 0x000fe200078e0007 */
[----:B------:R-:W-:Y:S01]  /*9fd0*/  ULDC UR28, c[0x0][0xa80] ;  /* 0x0002a000001c7ab9 */ /* 0x000fe20000000800 */
[----:B------:R-:W-:-:S07]  /*9fe0*/  IMAD.MOV.U32 R13, RZ, RZ, R2 ;  /* 0x000000ffff0d7224 */ /* 0x000fce00078e0002 */
.L_x_8567:
[----:B------:R-:W-:-:S05]  /*9ff0*/  VIADD R2, R13, 0x1 ;  /* 0x000000010d027836 */ /* 0x000fca0000000000 */
[----:B------:R-:W-:-:S04]  /*a000*/  ISETP.NE.AND P1, PT, R2, 0x2, PT ;  /* 0x000000020200780c */ /* 0x000fc80003f25270 */
[----:B------:R-:W-:Y:S02]  /*a010*/  SEL R7, RZ, 0x1, P1 ;  /* 0x00000001ff077807 */ /* 0x000fe40000800000 */
[----:B------:R-:W-:Y:S02]  /*a020*/  SEL R2, R2, RZ, P1 ;  /* 0x000000ff02027207 */ /* 0x000fe40000800000 */
[----:B------:R-:W-:Y:S01]  /*a030*/  LOP3.LUT R16, R16, R7, RZ, 0x3c, !PT ;  /* 0x0000000710107212 */ /* 0x000fe200078e3cff */
[----:B0-----:R-:W-:Y:S06]  /*a040*/  @!P0 BRA `(.L_x_8559) ;  /* 0x0000000000048947 */ /* 0x001fec0003800000 */
[----:B------:R-:W-:Y:S01]  /*a050*/  BPT.TRAP 0x1 ;  /* 0x000000040000795c */ /* 0x000fe20000300000 */
.L_x_8559:
[----:B-1----:R-:W-:Y:S01]  /*a060*/  IMAD R9, R2, 0x8, R17 ;  /* 0x0000000802097824 */ /* 0x002fe200078e0211 */
[----:B------:R-:W-:-:S04]  /*a070*/  SHF.L.U32 R8, R16, 0x1f, RZ ;  /* 0x0000001f10087819 */ /* 0x000fc800000006ff */
[----:B------:R0:W1:Y:S01]  /*a080*/  SYNCS.PHASECHK.TRANS64.TRYWAIT P1, [R9+URZ+0x38830], R8 ;  /* 0x03883008090075a7 */ /* 0x000062000802017f */
[----:B------:R-:W-:Y:S05]  /*a090*/  @!P0 BRA `(.L_x_8560) ;  /* 0x0000000000048947 */ /* 0x000fea0003800000 */
[----:B------:R-:W-:Y:S01]  /*a0a0*/  BPT.TRAP 0x1 ;  /* 0x000000040000795c */ /* 0x000fe20000300000 */
.L_x_8560:
[----:B------:R-:W-:Y:S01]  /*a0b0*/  IMAD R7, R2, 0x200, R0 ;  /* 0x0000020002077824 */ /* 0x000fe200078e0200 */
[----:B-1----:R-:W-:Y:S06]  /*a0c0*/  @P1 BRA `(.L_x_8561) ;  /* 0x0000000000081947 */ /* 0x002fec0003800000 */
[----:B------:R-:W1:Y:S02]  /*a0d0*/  SYNCS.PHASECHK.TRANS64.TRYWAIT P1, [R9+URZ+0x38830], R8 ;  /* 0x03883008090075a7 */ /* 0x000e64000802017f */
[----:B-1----:R-:W-:Y:S05]  /*a0e0*/  @!P1 BRA `(.L_x_8562) ;  /* 0x000000ec00ac9947 */ /* 0x002fea0003800000 */
.L_x_8561:
        /* <DEDUP_REMOVED lines=22> */
.L_x_8563:
[----:B------:R2:W3:Y:S01]  /*a250*/  SYNCS.PHASECHK.TRANS64.TRYWAIT P1, [R9+URZ+0x38850], R8 ;  /* 0x03885008090075a7 */ /* 0x0004e2000802017f */
[----:B------:R-:W-:Y:S05]  /*a260*/  @!P0 BRA `(.L_x_8564) ;  /* 0x0000000000048947 */ /* 0x000fea0003800000 */
[----:B------:R-:W-:Y:S01]  /*a270*/  BPT.TRAP 0x1 ;  /* 0x000000040000795c */ /* 0x000fe20000300000 */
.L_x_8564:
[----:B---3--:R-:W-:Y:S05]  /*a280*/  @P1 BRA `(.L_x_8565) ;  /* 0x0000000000081947 */ /* 0x008fea0003800000 */
[----:B------:R-:W3:Y:S02]  /*a290*/  SYNCS.PHASECHK.TRANS64.TRYWAIT P1, [R9+URZ+0x38850], R8 ;  /* 0x03885008090075a7 */ /* 0x000ee4000802017f */
[----:B---3--:R-:W-:Y:S05]  /*a2a0*/  @!P1 BRA `(.L_x_8566) ;  /* 0x000000ec00509947 */ /* 0x008fea0003800000 */
.L_x_8565:
        /* <DEDUP_REMOVED lines=12> */
[----:B------:R-:W-:Y:S01]  /*a370*/  VIADD R8, R7, 0x4 ;  /* 0x0000000407087836 */ /* 0x000fe20000000000 */
[----:B------:R-:W-:Y:S01]  /*a380*/  UMOV UR7, 0x40000040 ;  /* 0x4000004000077882 */ /* 0x000fe20000000000 */
[----:B------:R-:W-:-:S02]  /*a390*/  VIADD R21, R4, 0x800 ;  /* 0x0000080004157836 */ /* 0x000fc40000000000 */
[----:B------:R-:W-:Y:S02]  /*a3a0*/  VIADD R15, R7, 0x800 ;  /* 0x00000800070f7836 */ /* 0x000fe40000000000 */
        /* <DEDUP_REMOVED lines=398> */
[----:B---3--:R-:W-:-:S03]  /*bc90*/  FMNMX.FTZ R167, R155, R20, !PT ;  /* 0x000000149ba77209 */ /* 0x008fc60007810000 */
        /* <DEDUP_REMOVED lines=17> */
[----:B-1----:R-:W-:Y:S01]  /*bdb0*/  FMNMX.FTZ R168, R158, R167, !PT ;  /* 0x000000a79ea87209 */ /* 0x002fe20007810000 */
[--C-:B------:R-:W-:Y:S01]  /*bdc0*/  FFMA.FTZ R179, R218, UR28, -R166.reuse ;  /* 0x0000001cdab37c23 */ /* 0x100fe200080108a6 */
[--C-:B------:R-:W-:Y:S01]  /*bdd0*/  FFMA.FTZ R180, R219, UR28, -R166.reuse ;  /* 0x0000001cdbb47c23 */ /* 0x100fe200080108a6 */
[--C-:B------:R-:W-:Y:S01]  /*bde0*/  FFMA.FTZ R181, R220, UR28, -R166.reuse ;  /* 0x0000001cdcb57c23 */ /* 0x100fe200080108a6 */
[----:B------:R-:W-:Y:S01]  /*bdf0*/  FFMA.FTZ R182, R164, UR28, -R166 ;  /* 0x0000001ca4b67c23 */ /* 0x000fe200080108a6 */
[----:B------:R-:W-:-:S02]  /*be00*/  IMAD R219, R2, 0x1000, R19 ;  /* 0x0000100002db7824 */ /* 0x000fc400078e0213 */
[----:B------:R-:W1:Y:S01]  /*be10*/  MUFU.TANH R161, R161 ;  /* 0x000000a100a17308 */ /* 0x000e620000002400 */
[----:B--2---:R-:W-:Y:S01]  /*be20*/  FMNMX.FTZ R167, R159, R168, !PT ;  /* 0x000000a89fa77209 */ /* 0x004fe20007810000 */
[C---:B------:R-:W-:Y:S01]  /*be30*/  VIADD R220, R219.reuse, 0x80 ;  /* 0x00000080dbdc7836 */ /* 0x040fe20000000000 */
[----:B------:R-:W-:-:S05]  /*be40*/  R2UR UR6, R219 ;  /* 0x00000000db0672ca */ /* 0x000fca00000e0000 */
[----:B------:R-:W2:Y:S01]  /*be50*/  MUFU.TANH R162, R162 ;  /* 0x000000a200a27308 */ /* 0x000ea20000002400 */
[----:B0-----:R-:W-:-:S07]  /*be60*/  FMNMX.FTZ R8, R160, R167, !PT ;  /* 0x000000a7a0087209 */ /* 0x001fce0007810000 */
[----:B------:R-:W0:Y:S01]  /*be70*/  MUFU.TANH R163, R163 ;  /* 0x000000a300a37308 */ /* 0x000e220000002400 */
[----:B-1----:R-:W-:-:S07]  /*be80*/  FMNMX.FTZ R167, R161, R8, !PT ;  /* 0x00000008a1a77209 */ /* 0x002fce0007810000 */
[----:B------:R-:W1:Y:S01]  /*be90*/  MUFU.EX2 R20, R169 ;  /* 0x000000a900147308 */ /* 0x000e620000000800 */
[----:B--2---:R-:W-:-:S07]  /*bea0*/  FMNMX.FTZ R8, R162, R167, !PT ;  /* 0x000000a7a2087209 */ /* 0x004fce0007810000 */
[----:B------:R2:W-:Y:S01]  /*beb0*/  MUFU.EX2 R169, R188 ;  /* 0x000000bc00a97308 */ /* 0x0005e20000000800 */
[----:B0-----:R-:W-:-:S05]  /*bec0*/  FMNMX.FTZ R8, R163, R8, !PT ;  /* 0x00000008a3087209 */ /* 0x001fca0007810000 */
[----:B------:R-:W0:Y:S02]  /*bed0*/  SHFL.BFLY PT, R167, R8, 0x2, 0x1f ;  /* 0x0c401f0008a77f89 */ /* 0x000e2400000e0000 */
        /* <DEDUP_REMOVED lines=19> */
[-C--:B------:R-:W-:Y:S01]  /*c010*/  FMUL.FTZ R56, R56, R20.reuse ;  /* 0x0000001438387220 */ /* 0x080fe20000410000 */
[-C--:B------:R-:W-:Y:S01]  /*c020*/  FMUL.FTZ R57, R57, R20.reuse ;  /* 0x0000001439397220 */ /* 0x080fe20000410000 */
[-C--:B------:R-:W-:Y:S01]  /*c030*/  FMUL.FTZ R60, R60, R20.reuse ;  /* 0x000000143c3c7220 */ /* 0x080fe20000410000 */
        /* <DEDUP_REMOVED lines=45> */
[--C-:B--2---:R-:W-:Y:S01]  /*c310*/  FFMA.FTZ R188, R154, UR28, -R165.reuse ;  /* 0x0000001c9abc7c23 */ /* 0x104fe200080108a5 */
[----:B------:R-:W0:Y:S01]  /*c320*/  MUFU.EX2 R11, R11 ;  /* 0x0000000b000b7308 */ /* 0x000e220000000800 */
[----:B------:R-:W-:Y:S02]  /*c330*/  @!P2 VIADD R152, R9, 0x38840 ;  /* 0x000388400998a836 */ /* 0x000fe40000000000 */
[--C-:B------:R-:W-:Y:S01]  /*c340*/  FFMA.FTZ R10, R10, UR28, -R165.reuse ;  /* 0x0000001c0a0a7c23 */ /* 0x100fe200080108a5 */
[--C-:B------:R-:W-:Y:S01]  /*c350*/  FFMA.FTZ R15, R15, UR28, -R165.reuse ;  /* 0x0000001c0f0f7c23 */ /* 0x100fe200080108a5 */
[--C-:B-1----:R-:W-:Y:S01]  /*c360*/  FFMA.FTZ R211, R155, UR28, -R165.reuse ;  /* 0x0000001c9bd37c23 */ /* 0x102fe200080108a5 */
        /* <DEDUP_REMOVED lines=13> */
[----:B---3--:R-:W-:Y:S01]  /*c440*/  F2FP.F16.F32.PACK_AB R152, R168, R21 ;  /* 0x00000015a898723e */ /* 0x008fe200000000ff */
        /* <DEDUP_REMOVED lines=109> */
[----:B------:R-:W-:Y:S01]  /*cb20*/  ISETP.LT.AND P1, PT, RZ, UR31, PT ;  /* 0x0000001fff007c0c */ /* 0x000fe2000bf21270 */
[----:B------:R-:W2:Y:S01]  /*cb30*/  MUFU.EX2 R215, R215 ;  /* 0x000000d700d77308 */ /* 0x000ea20000000800 */
[----:B-1----:R-:W-:Y:S01]  /*cb40*/  F2FP.F16.F32.PACK_AB R161, R213, R212 ;  /* 0x000000d4d5a1723e */ /* 0x002fe200000000ff */
[----:B------:R0:W-:Y:S01]  /*cb50*/  STSM.16.M88.4 [R190], R156 ;  /* 0x0000009cbe007844 */ /* 0x0001e20000000200 */
[----:B------:R-:W-:Y:S01]  /*cb60*/  FADD.FTZ R183, R183, R6 ;  /* 0x00000006b7b77221 */ /* 0x000fe20000010000 */
[----:B------:R-:W-:Y:S01]  /*cb70*/  FADD.FTZ R168, R168, R5 ;  /* 0x00000005a8a87221 */ /* 0x000fe20000010000 */
[----:B------:R-:W-:Y:S01]  /*cb80*/  @!P2 VIADD R9, R9, 0x38860 ;  /* 0x000388600909a836 */ /* 0x000fe20000000000 */
[----:B------:R-:W-:Y:S01]  /*cb90*/  UIADD3 UR31, UR31, -0x1, URZ ;  /* 0xffffffff1f1f7890 */ /* 0x000fe2000fffe03f */
[----:B------:R-:W-:Y:S01]  /*cba0*/  FADD.FTZ R12, R12, R183 ;  /* 0x000000b70c0c7221 */ /* 0x000fe20000010000 */
[----:B------:R-:W-:Y:S01]  /*cbb0*/  MUFU.EX2 R179, R179 ;  /* 0x000000b300b37308 */ /* 0x000fe20000000800 */
[----:B------:R-:W-:Y:S01]  /*cbc0*/  FADD.FTZ R169, R169, R168 ;  /* 0x000000a8a9a97221 */ /* 0x000fe20000010000 */
[----:B------:R-:W-:Y:S01]  /*cbd0*/  @!P2 PRMT R9, RZ, 0x654, R9 ;  /* 0x00000654ff09a816 */ /* 0x000fe20000000009 */
[----:B------:R-:W-:Y:S01]  /*cbe0*/  FADD.FTZ R15, R15, R12 ;  /* 0x0000000c0f0f7221 */ /* 0x000fe20000010000 */
[----:B------:R-:W-:-:S02]  /*cbf0*/  IMAD.MOV.U32 R11, RZ, RZ, R8 ;  /* 0x000000ffff0b7224 */ /* 0x000fc400078e0008 */
[----:B------:R-:W-:Y:S01]  /*cc00*/  FADD.FTZ R170, R170, R169 ;  /* 0x000000a9aaaa7221 */ /* 0x000fe20000010000 */
[----:B------:R-:W-:Y:S02]  /*cc10*/  IMAD.MOV.U32 R20, RZ, RZ, R7 ;  /* 0x000000ffff147224 */ /* 0x000fe400078e0007 */
[----:B------:R-:W-:Y:S01]  /*cc20*/  FADD.FTZ R14, R14, R15 ;  /* 0x0000000f0e0e7221 */ /* 0x000fe20000010000 */
[----:B------:R-:W1:Y:S01]  /*cc30*/  MUFU.EX2 R180, R180 ;  /* 0x000000b400b47308 */ /* 0x000e620000000800 */
[----:B--2---:R-:W-:Y:S01]  /*cc40*/  F2FP.F16.F32.PACK_AB R163, R215, R214 ;  /* 0x000000d6d7a3723e */ /* 0x004fe200000000ff */
[----:B------:R-:W-:Y:S01]  /*cc50*/  FADD.FTZ R171, R171, R170 ;  /* 0x000000aaabab7221 */ /* 0x000fe20000010000 */
[----:B------:R-:W-:-:S03]  /*cc60*/  FADD.FTZ R189, R189, R14 ;  /* 0x0000000ebdbd7221 */ /* 0x000fc60000010000 */
[----:B------:R0:W-:Y:S01]  /*cc70*/  STSM.16.M88.4 [R186], R160 ;  /* 0x000000a0ba007844 */ /* 0x0001e20000000200 */
[----:B------:R-:W-:Y:S01]  /*cc80*/  FADD.FTZ R172, R172, R171 ;  /* 0x000000abacac7221 */ /* 0x000fe20000010000 */
[----:B------:R-:W-:Y:S01]  /*cc90*/  MUFU.EX2 R181, R181 ;  /* 0x000000b500b57308 */ /* 0x000fe20000000800 */
[----:B------:R-:W-:Y:S02]  /*cca0*/  FADD.FTZ R188, R188, R189 ;  /* 0x000000bdbcbc7221 */ /* 0x000fe40000010000 */
[----:B------:R-:W-:Y:S02]  /*ccb0*/  FADD.FTZ R173, R173, R172 ;  /* 0x000000acadad7221 */ /* 0x000fe40000010000 */
[----:B------:R-:W-:Y:S02]  /*ccc0*/  FADD.FTZ R211, R211, R188 ;  /* 0x000000bcd3d37221 */ /* 0x000fe40000010000 */
        /* <DEDUP_REMOVED lines=10> */
[----:B------:R-:W-:Y:S01]  /*cd70*/  FADD.FTZ R215, R215, R214 ;  /* 0x000000d6d7d77221 */ /* 0x000fe20000010000 */
[----:B------:R-:W-:Y:S01]  /*cd80*/  FADD.FTZ R178, R178, R177 ;  /* 0x000000b1b2b27221 */ /* 0x000fe20000010000 */
[----:B------:R-:W1:Y:S01]  /*cd90*/  MUFU.EX2 R217, R217 ;  /* 0x000000d900d97308 */ /* 0x000e620000000800 */
[----:B--2---:R-:W-:Y:S02]  /*cda0*/  F2FP.F16.F32.PACK_AB R166, R182, R181 ;  /* 0x000000b5b6a6723e */ /* 0x004fe400000000ff */
[----:B------:R-:W-:-:S04]  /*cdb0*/  FADD.FTZ R179, R179, R178 ;  /* 0x000000b2b3b37221 */ /* 0x000fc80000010000 */
[----:B------:R-:W-:Y:S01]  /*cdc0*/  FADD.FTZ R180, R180, R179 ;  /* 0x000000b3b4b47221 */ /* 0x000fe20000010000 */
[----:B------:R-:W-:Y:S03]  /*cdd0*/  MUFU.EX2 R13, R13 ;  /* 0x0000000d000d7308 */ /* 0x000fe60000000800 */
[----:B------:R-:W-:-:S04]  /*cde0*/  FADD.FTZ R5, R181, R180 ;  /* 0x000000b4b5057221 */ /* 0x000fc80000010000 */
[----:B------:R-:W-:Y:S01]  /*cdf0*/  FADD.FTZ R5, R182, R5 ;  /* 0x00000005b6057221 */ /* 0x000fe20000010000 */
        /* <DEDUP_REMOVED lines=42> */
.L_x_8558:
[----:B------:R-:W2:Y:S01]  /*d0a0*/  SHFL.BFLY PT, R0, R5, 0x2, 0x1f ;  /* 0x0c401f0005007f89 */ /* 0x000ea200000e0000 */
[----:B------:R-:W-:Y:S01]  /*d0b0*/  IMAD.MOV R13, RZ, RZ, -R184 ;  /* 0x000000ffff0d7224 */ /* 0x000fe200078e0ab8 */
[----:B------:R-:W-:Y:S01]  /*d0c0*/  UIADD3 UR37, UR37, 0x1, URZ ;  /* 0x0000000125257890 */ /* 0x000fe2000fffe03f */
[----:B------:R-:W-:Y:S01]  /*d0d0*/  IMAD.MOV.U32 R19, RZ, RZ, -0x800000 ;  /* 0xff800000ff137424 */ /* 0x000fe200078e00ff */
[----:B01----:R-:W0:Y:S01]  /*d0e0*/  SHFL.BFLY PT, R9, R6, 0x2, 0x1f ;  /* 0x0c401f0006097f89 */ /* 0x003e2200000e0000 */
[----:B------:R-:W-:Y:S08]  /*d0f0*/  BAR.ARV 0x8, 0x100 ;  /* 0x0204000000007b1d */ /* 0x000ff00000002000 */
[----:B------:R-:W-:Y:S01]  /*d100*/  BAR.SYNC.DEFER_BLOCKING 0xf, 0x100 ;  /* 0x03c4000000007b1d */ /* 0x000fe20000010000 */
[----:B------:R-:W-:Y:S01]  /*d110*/  ISETP.NE.AND P0, PT, R18, R13, PT ;  /* 0x0000000d1200720c */ /* 0x000fe20003f05270 */
[----:B--2---:R-:W-:Y:S01]  /*d120*/  FADD.FTZ R3, R0, R5 ;  /* 0x0000000500037221 */ /* 0x004fe20000010000 */
[----:B------:R-:W-:-:S02]  /*d130*/  VIADD R5, R2, 0x1 ;  /* 0x0000000102057836 */ /* 0x000fc40000000000 */
[----:B0-----:R-:W-:Y:S02]  /*d140*/  FADD.FTZ R9, R9, R6 ;  /* 0x0000000609097221 */ /* 0x001fe40000010000 */
[----:B------:R-:W0:Y:S01]  /*d150*/  SHFL.BFLY PT, R0, R3, 0x1, 0x1f ;  /* 0x0c201f0003007f89 */ /* 0x000e2200000e0000 */
[----:B------:R-:W-:Y:S01]  /*d160*/  IMAD.MOV.U32 R6, RZ, RZ, RZ ;  /* 0x000000ffff067224 */ /* 0x000fe200078e00ff */
[----:B------:R-:W-:-:S05]  /*d170*/  ISETP.NE.AND P1, PT, R5, 0x2, PT ;  /* 0x000000020500780c */ /* 0x000fca0003f25270 */
[----:B------:R-:W-:Y:S01]  /*d180*/  @!P0 IMAD R2, R2, 0x40, R22 ;  /* 0x0000004002028824 */ /* 0x000fe200078e0216 */
[----:B------:R-:W1:Y:S03]  /*d190*/  SHFL.BFLY PT, R4, R9, 0x1, 0x1f ;  /* 0x0c201f0009047f89 */ /* 0x000e6600000e0000 */
[----:B------:R-:W-:Y:S02]  /*d1a0*/  @!P0 IMAD R17, R2, 0x4, R17 ;  /* 0x0000000402118824 */ /* 0x000fe400078e0211 */
[----:B------:R-:W-:Y:S02]  /*d1b0*/  IMAD.U32 R2, RZ, RZ, UR28 ;  /* 0x0000001cff027e24 */ /* 0x000fe4000f8e00ff */
[----:B0-----:R-:W-:Y:S01]  /*d1c0*/  FADD.FTZ R11, R3, R0 ;  /* 0x00000000030b7221 */ /* 0x001fe20000010000 */
[----:B------:R-:W-:Y:S01]  /*d1d0*/  SEL R3, RZ, 0x1, P1 ;  /* 0x00000001ff037807 */ /* 0x000fe20000800000 */
[----:B-1----:R-:W-:-:S03]  /*d1e0*/  FADD.FTZ R0, R9, R4 ;  /* 0x0000000409007221 */ /* 0x002fc60000010000 */
[----:B------:R-:W-:Y:S01]  /*d1f0*/  FSETP.NE.FTZ.AND P2, PT, R11, RZ, PT ;  /* 0x000000ff0b00720b */ /* 0x000fe20003f55000 */
[----:B------:R-:W-:Y:S01]  /*d200*/  IMAD.MOV.U32 R4, RZ, RZ, RZ ;  /* 0x000000ffff047224 */ /* 0x000fe200078e00ff */
[----:B------:R-:W-:Y:S01]  /*d210*/  LOP3.LUT R16, R16, R3, RZ, 0x3c, !PT ;  /* 0x0000000310107212 */ /* 0x000fe200078e3cff */
[----:B------:R-:W-:Y:S01]  /*d220*/  IMAD.MOV.U32 R3, RZ, RZ, -0x800000 ;  /* 0xff800000ff037424 */ /* 0x000fe200078e00ff */
[----:B------:R-:W-:-:S09]  /*d230*/  FSETP.NE.FTZ.AND P3, PT, R0, RZ, PT ;  /* 0x000000ff0000720b */ /* 0x000fd20003f75000 */
[----:B------:R-:W0:Y:S01]  /*d240*/  @P2 MUFU.RCP R6, R11 ;  /* 0x0000000b00062308 */ /* 0x000e220000001000 */
[----:B------:R-:W-:-:S07]  /*d250*/  @P2 FMUL.FTZ R2, R2, 0.69314718246459960938 ;  /* 0x3f31721802022820 */ /* 0x000fce0000410000 */
[----:B------:R-:W1:Y:S08]  /*d260*/  @P3 MUFU.RCP R4, R0 ;  /* 0x0000000000043308 */ /* 0x000e700000001000 */
[----:B------:R-:W2:Y:S01]  /*d270*/  @P3 MUFU.LG2 R21, R0 ;  /* 0x0000000000153308 */ /* 0x000ea20000000c00 */
[-C--:B0-----:R-:W-:Y:S01]  /*d280*/  FMUL.FTZ R175, R24, R6.reuse ;  /* 0x0000000618af7220 */ /* 0x081fe20000410000 */
[-C--:B------:R-:W-:Y:S01]  /*d290*/  FMUL.FTZ R174, R28, R6.reuse ;  /* 0x000000061cae7220 */ /* 0x080fe20000410000 */
[----:B------:R0:W-:Y:S01]  /*d2a0*/  @!P0 STS [R17+0x38400], R6 ;  /* 0x0384000611008388 */ /* 0x0001e20000000800 */
        /* <DEDUP_REMOVED lines=62> */
[----:B-1----:R1:W-:Y:S01]  /*d690*/  @!P0 STS [R17+0x38420], R4 ;  /* 0x0384200411008388 */ /* 0x0023e20000000800 */
[----:B0-----:R0:W1:Y:S01]  /*d6a0*/  @P2 MUFU.LG2 R6, R11 ;  /* 0x0000000b00062308 */ /* 0x0010620000000c00 */
[----:B------:R-:W-:-:S02]  /*d6b0*/  IMAD.U32 R32, RZ, RZ, UR28 ;  /* 0x0000001cff207e24 */ /* 0x000fc4000f8e00ff */
[----:B--2---:R-:W-:Y:S01]  /*d6c0*/  @P3 FMUL.FTZ R21, R21, 0.69314718246459960938 ;  /* 0x3f31721815153820 */ /* 0x004fe20000410000 */
[-C--:B------:R-:W-:Y:S01]  /*d6d0*/  FMUL.FTZ R0, R83, R4.reuse ;  /* 0x0000000453007220 */ /* 0x080fe20000410000 */
[-C--:B------:R-:W-:Y:S01]  /*d6e0*/  FMUL.FTZ R13, R42, R4.reuse ;  /* 0x000000042a0d7220 */ /* 0x080fe20000410000 */
[----:B------:R-:W-:Y:S01]  /*d6f0*/  @P3 FMUL.FTZ R32, R32, 0.69314718246459960938 ;  /* 0x3f31721820203820 */ /* 0x000fe20000410000 */
[-C--:B------:R-:W-:Y:S01]  /*d700*/  FMUL.FTZ R15, R46, R4.reuse ;  /* 0x000000042e0f7220 */ /* 0x080fe20000410000 */
[-C--:B------:R-:W-:Y:S01]  /*d710*/  FMUL.FTZ R25, R50, R4.reuse ;  /* 0x0000000432197220 */ /* 0x080fe20000410000 */
[-C--:B------:R-:W-:Y:S01]  /*d720*/  FMUL.FTZ R29, R58, R4.reuse ;  /* 0x000000043a1d7220 */ /* 0x080fe20000410000 */
[-C--:B------:R-:W-:Y:S01]  /*d730*/  FMUL.FTZ R83, R86, R4.reuse ;  /* 0x0000000456537220 */ /* 0x080fe20000410000 */
[----:B------:R-:W-:Y:S01]  /*d740*/  PLOP3.LUT P0, PT, PT, PT, PT, 0x8, 0x0 ;  /* 0x000000000000781c */ /* 0x000fe20003f0e170 */
[-C--:B------:R-:W-:Y:S01]  /*d750*/  FMUL.FTZ R9, R26, R4.reuse ;  /* 0x000000041a097220 */ /* 0x080fe20000410000 */
[-C--:B------:R-:W-:Y:S01]  /*d760*/  FMUL.FTZ R27, R27, R4.reuse ;  /* 0x000000041b1b7220 */ /* 0x080fe20000410000 */
[-C--:B0-----:R-:W-:Y:S01]  /*d770*/  FMUL.FTZ R11, R30, R4.reuse ;  /* 0x000000041e0b7220 */ /* 0x081fe20000410000 */
[-C--:B------:R-:W-:Y:S01]  /*d780*/  FMUL.FTZ R31, R31, R4.reuse ;  /* 0x000000041f1f7220 */ /* 0x080fe20000410000 */
[-C--:B------:R-:W-:Y:S01]  /*d790*/  FMUL.FTZ R34, R34, R4.reuse ;  /* 0x0000000422227220 */ /* 0x080fe20000410000 */
[-C--:B------:R-:W-:Y:S01]  /*d7a0*/  FMUL.FTZ R35, R35, R4.reuse ;  /* 0x0000000423237220 */ /* 0x080fe20000410000 */
[----:B-1----:R-:W-:Y:S01]  /*d7b0*/  @P2 FMUL.FTZ R17, R6, 0.69314718246459960938 ;  /* 0x3f31721806112820 */ /* 0x002fe20000410000 */
[-C--:B------:R-:W-:Y:S01]  /*d7c0*/  FMUL.FTZ R38, R38, R4.reuse ;  /* 0x0000000426267220 */ /* 0x080fe20000410000 */
[-C--:B------:R-:W-:Y:S01]  /*d7d0*/  FMUL.FTZ R39, R39, R4.reuse ;  /* 0x0000000427277220 */ /* 0x080fe20000410000 */
[-C--:B------:R-:W-:Y:S01]  /*d7e0*/  FMUL.FTZ R43, R43, R4.reuse ;  /* 0x000000042b2b7220 */ /* 0x080fe20000410000 */
[----:B------:R-:W-:Y:S01]  /*d7f0*/  @P2 FFMA.FTZ R19, R2, R7, R17 ;  /* 0x0000000702132223 */ /* 0x000fe20000010011 */
        /* <DEDUP_REMOVED lines=52> */
.L_x_8534:
        /* <DEDUP_REMOVED lines=15> */
[----:B------:R-:W-:Y:S02]  /*dc30*/  F2FP.F16.F32.PACK_AB R11, R31, R11 ;  /* 0x0000000b1f0b723e */ /* 0x000fe400000000ff */
        /* <DEDUP_REMOVED lines=17> */
[----:B0-----:R-:W-:Y:S02]  /*dd50*/  MOV R5, R6 ;  /* 0x0000000600057202 */ /* 0x001fe40000000f00 */
[----:B------:R-:W-:Y:S02]  /*dd60*/  F2FP.F16.F32.PACK_AB R73, R75, R74 ;  /* 0x0000004a4b49723e */ /* 0x000fe400000000ff */
[----:B------:R-:W-:Y:S01]  /*dd70*/  F2FP.F16.F32.PACK_AB R80, R81, R80 ;  /* 0x000000505150723e */ /* 0x000fe200000000ff */
[----:B------:R-:W-:Y:S01]  /*dd80*/  IMAD.WIDE R126, R202, 0x2, R4 ;  /* 0x00000002ca7e7825 */ /* 0x000fe200078e0204 */
[----:B------:R-:W-:-:S02]  /*dd90*/  F2FP.F16.F32.PACK_AB R74, R77, R76 ;  /* 0x0000004c4d4a723e */ /* 0x000fc400000000ff */
[----:B------:R-:W-:Y:S02]  /*dda0*/  F2FP.F16.F32.PACK_AB R75, R79, R78 ;  /* 0x0000004e4f4b723e */ /* 0x000fe400000000ff */
[C---:B------:R-:W-:Y:S02]  /*ddb0*/  IADD3 R177, P1, R126.reuse, 0x20, RZ ;  /* 0x000000207eb17810 */ /* 0x040fe40007f3e0ff */
[C---:B------:R-:W-:Y:S02]  /*ddc0*/  IADD3 R179, P0, R126.reuse, 0x40, RZ ;  /* 0x000000407eb37810 */ /* 0x040fe40007f1e0ff */
[----:B------:R-:W-:Y:S01]  /*ddd0*/  LOP3.LUT R36, R177, 0x380, RZ, 0xc0, !PT ;  /* 0x00000380b1247812 */ /* 0x000fe200078ec0ff */
[--C-:B------:R-:W-:Y:S01]  /*dde0*/  IMAD.X R37, RZ, RZ, R127.reuse, P1 ;  /* 0x000000ffff257224 */ /* 0x100fe200008e067f */
[----:B------:R-:W-:Y:S01]  /*ddf0*/  IADD3 R183, P3, R126, 0x2000, RZ ;  /* 0x000020007eb77810 */ /* 0x000fe20007f7e0ff */
[----:B------:R-:W-:Y:S01]  /*de00*/  IMAD.X R41, RZ, RZ, R127, P0 ;  /* 0x000000ffff297224 */ /* 0x000fe200000e067f */
[----:B------:R-:W-:-:S02]  /*de10*/  SHF.R.U64 R36, R36, 0x3, RZ ;  /* 0x0000000324247819 */ /* 0x000fc400000012ff */
[C---:B------:R-:W-:Y:S01]  /*de20*/  IADD3 R8, P0, R126.reuse, 0x4020, RZ ;  /* 0x000040207e087810 */ /* 0x040fe20007f1e0ff */
[--C-:B------:R-:W-:Y:S01]  /*de30*/  IMAD.X R49, RZ, RZ, R127.reuse, P3 ;  /* 0x000000ffff317224 */ /* 0x100fe200018e067f */
[C---:B------:R-:W-:Y:S02]  /*de40*/  LOP3.LUT R21, R126.reuse, 0x380, RZ, 0xc0, !PT ;  /* 0x000003807e157812 */ /* 0x040fe400078ec0ff */
[C---:B------:R-:W-:Y:S01]  /*de50*/  IADD3 R181, P4, R126.reuse, 0x60, RZ ;  /* 0x000000607eb57810 */ /* 0x040fe20007f9e0ff */
[--C-:B------:R-:W-:Y:S01]  /*de60*/  IMAD.X R107, RZ, RZ, R127.reuse, P0 ;  /* 0x000000ffff6b7224 */ /* 0x100fe200000e067f */
[C---:B------:R-:W-:Y:S02]  /*de70*/  IADD3 R189, P6, R126.reuse, 0x2020, RZ ;  /* 0x000020207ebd7810 */ /* 0x040fe40007fde0ff */
        /* <DEDUP_REMOVED lines=24> */
[----:B------:R-:W-:Y:S01]  /*e000*/  LOP3.LUT R44, R181, 0x380, RZ, 0xc0, !PT ;  /* 0x00000380b52c7812 */ /* 0x000fe200078ec0ff */
[--C-:B------:R-:W-:Y:S01]  /*e010*/  IMAD.X R33, RZ, RZ, R127.reuse, P1 ;  /* 0x000000ffff217224 */ /* 0x100fe200008e067f */
[----:B------:R-:W-:Y:S02]  /*e020*/  SHF.R.U64 R177, R177, 0x3, RZ ;  /* 0x00000003b1b17819 */ /* 0x000fe400000012ff */
[----:B------:R-:W-:Y:S01]  /*e030*/  LOP3.LUT R126, R21, R126, RZ, 0x3c, !PT ;  /* 0x0000007e157e7212 */ /* 0x000fe200078e3cff */
[----:B------:R-:W-:Y:S01]  /*e040*/  IMAD.X R21, RZ, RZ, R127, P2 ;  /* 0x000000ffff157224 */ /* 0x000fe200010e067f */
[----:B------:R-:W-:Y:S02]  /*e050*/  LOP3.LUT R48, R48, R183, RZ, 0x3c, !PT ;  /* 0x000000b730307212 */ /* 0x000fe400078e3cff */
[----:B------:R-:W-:Y:S02]  /*e060*/  SHF.R.U64 R40, R40, 0x3, RZ ;  /* 0x0000000328287819 */ /* 0x000fe400000012ff */
[----:B------:R-:W-:-:S02]  /*e070*/  SHF.R.U64 R44, R44, 0x3, RZ ;  /* 0x000000032c2c7819 */ /* 0x000fc400000012ff */
[----:B------:R-:W-:Y:S02]  /*e080*/  LOP3.LUT R52, R189, 0x380, RZ, 0xc0, !PT ;  /* 0x00000380bd347812 */ /* 0x000fe400078ec0ff */
[----:B------:R-:W-:Y:S02]  /*e090*/  LOP3.LUT R183, R32, 0x380, RZ, 0xc0, !PT ;  /* 0x0000038020b77812 */ /* 0x000fe400078ec0ff */
[----:B------:R-:W-:Y:S02]  /*e0a0*/  LOP3.LUT R106, R177, R8, RZ, 0x3c, !PT ;  /* 0x00000008b16a7212 */ /* 0x000fe400078e3cff */
[----:B------:R-:W-:Y:S02]  /*e0b0*/  LOP3.LUT R94, R211, 0x380, RZ, 0xc0, !PT ;  /* 0x00000380d35e7812 */ /* 0x000fe400078ec0ff */
[----:B------:R-:W-:Y:S02]  /*e0c0*/  F2FP.F16.F32.PACK_AB R8, R20, R175 ;  /* 0x000000af1408723e */ /* 0x000fe400000000ff */
[----:B------:R-:W-:-:S02]  /*e0d0*/  LOP3.LUT R27, R6, 0x380, RZ, 0xc0, !PT ;  /* 0x00000380061b7812 */ /* 0x000fc400078ec0ff */
[----:B------:R-:W-:Y:S02]  /*e0e0*/  LOP3.LUT R177, R26, 0x380, RZ, 0xc0, !PT ;  /* 0x000003801ab17812 */ /* 0x000fe400078ec0ff */
[----:B------:R-:W-:Y:S02]  /*e0f0*/  LOP3.LUT R98, R213, 0x380, RZ, 0xc0, !PT ;  /* 0x00000380d5627812 */ /* 0x000fe400078ec0ff */
[----:B------:R-:W-:Y:S01]  /*e100*/  MOV R127, R126 ;  /* 0x0000007e007f7202 */ /* 0x000fe20000000f00 */
[----:B------:R-:W-:Y:S01]  /*e110*/  BAR.SYNC.DEFER_BLOCKING 0x1, 0x100 ;  /* 0x0044000000007b1d */ /* 0x000fe20000010000 */
[----:B------:R-:W-:Y:S02]  /*e120*/  LOP3.LUT R175, R30, 0x380, RZ, 0xc0, !PT ;  /* 0x000003801eaf7812 */ /* 0x000fe400078ec0ff */
[----:B------:R-:W-:Y:S02]  /*e130*/  LOP3.LUT R102, R215, 0x380, RZ, 0xc0, !PT ;  /* 0x00000380d7667812 */ /* 0x000fe400078ec0ff */
[----:B------:R-:W-:-:S02]  /*e140*/  LOP3.LUT R40, R40, R179, RZ, 0x3c, !PT ;  /* 0x000000b328287212 */ /* 0x000fc400078e3cff */
[----:B------:R-:W-:Y:S02]  /*e150*/  LOP3.LUT R44, R44, R181, RZ, 0x3c, !PT ;  /* 0x000000b52c2c7212 */ /* 0x000fe400078e3cff */
[----:B------:R-:W-:Y:S02]  /*e160*/  SHF.R.U64 R52, R52, 0x3, RZ ;  /* 0x0000000334347819 */ /* 0x000fe400000012ff */
[----:B------:R-:W-:Y:S02]  /*e170*/  SHF.R.U64 R183, R183, 0x3, RZ ;  /* 0x00000003b7b77819 */ /* 0x000fe400000012ff */
[----:B------:R-:W-:Y:S02]  /*e180*/  SHF.R.U64 R94, R94, 0x3, RZ ;  /* 0x000000035e5e7819 */ /* 0x000fe400000012ff */
[----:B------:R-:W-:Y:S02]  /*e190*/  LOP3.LUT R179, R110, 0x380, RZ, 0xc0, !PT ;  /* 0x000003806eb37812 */ /* 0x000fe400078ec0ff */
[----:B------:R-:W-:-:S02]  /*e1a0*/  LOP3.LUT R181, R114, 0x380, RZ, 0xc0, !PT ;  /* 0x0000038072b57812 */ /* 0x000fc400078ec0ff */
[----:B------:R-:W-:Y:S02]  /*e1b0*/  SHF.R.U64 R27, R27, 0x3, RZ ;  /* 0x000000031b1b7819 */ /* 0x000fe400000012ff */
[----:B------:R-:W-:Y:S02]  /*e1c0*/  SHF.R.U64 R177, R177, 0x3, RZ ;  /* 0x00000003b1b17819 */ /* 0x000fe400000012ff */
[----:B------:R-:W-:Y:S01]  /*e1d0*/  SHF.R.U64 R98, R98, 0x3, RZ ;  /* 0x0000000362627819 */ /* 0x000fe200000012ff */
[----:B------:R0:W-:Y:S01]  /*e1e0*/  STSM.16.M88.4 [R127], R8 ;  /* 0x000000087f007844 */ /* 0x0001e20000000200 */
[----:B------:R-:W-:Y:S02]  /*e1f0*/  SHF.R.U64 R175, R175, 0x3, RZ ;  /* 0x00000003afaf7819 */ /* 0x000fe400000012ff */
[----:B------:R-:W-:Y:S02]  /*e200*/  SHF.R.U64 R102, R102, 0x3, RZ ;  /* 0x0000000366667819 */ /* 0x000fe400000012ff */
[----:B------:R-:W-:-:S02]  /*e210*/  LOP3.LUT R52, R52, R189, RZ, 0x3c, !PT ;  /* 0x000000bd34347212 */ /* 0x000fc400078e3cff */
[----:B------:R-:W-:Y:S02]  /*e220*/  LOP3.LUT R118, R183, R32, RZ, 0x3c, !PT ;  /* 0x00000020b7767212 */ /* 0x000fe400078e3cff */
[----:B------:R-:W-:Y:S02]  /*e230*/  MOV R126, R36 ;  /* 0x00000024007e7202 */ /* 0x000fe40000000f00 */
[----:B------:R-:W-:Y:S02]  /*e240*/  LOP3.LUT R94, R94, R211, RZ, 0x3c, !PT ;  /* 0x000000d35e5e7212 */ /* 0x000fe400078e3cff */
[----:B------:R-:W-:Y:S02]  /*e250*/  SHF.R.U64 R179, R179, 0x3, RZ ;  /* 0x00000003b3b37819 */ /* 0x000fe400000012ff */
[----:B------:R-:W-:Y:S02]  /*e260*/  SHF.R.U64 R181, R181, 0x3, RZ ;  /* 0x00000003b5b57819 */ /* 0x000fe400000012ff */
[----:B0-----:R-:W-:-:S02]  /*e270*/  F2FP.F16.F32.PACK_AB R8, R171, R173 ;  /* 0x000000adab08723e */ /* 0x001fc400000000ff */
[----:B------:R-:W-:Y:S02]  /*e280*/  F2FP.F16.F32.PACK_AB R9, R35, R34 ;  /* 0x000000222309723e */ /* 0x000fe400000000ff */
[----:B------:R-:W-:Y:S02]  /*e290*/  F2FP.F16.F32.PACK_AB R10, R169, R172 ;  /* 0x000000aca90a723e */ /* 0x000fe400000000ff */
[----:B------:R-:W-:Y:S02]  /*e2a0*/  F2FP.F16.F32.PACK_AB R11, R39, R38 ;  /* 0x00000026270b723e */ /* 0x000fe400000000ff */
[----:B------:R-:W-:Y:S02]  /*e2b0*/  LOP3.LUT R122, R27, R6, RZ, 0x3c, !PT ;  /* 0x000000061b7a7212 */ /* 0x000fe400078e3cff */
[----:B------:R-:W-:Y:S01]  /*e2c0*/  LOP3.LUT R32, R177, R26, RZ, 0x3c, !PT ;  /* 0x0000001ab1207212 */ /* 0x000fe200078e3cff */
[----:B------:R0:W-:Y:S01]  /*e2d0*/  STSM.16.M88.4 [R126], R8 ;  /* 0x000000087e007844 */ /* 0x0001e20000000200 */
[----:B------:R-:W-:-:S02]  /*e2e0*/  MOV R41, R40 ;  /* 0x0000002800297202 */ /* 0x000fc40000000f00 */
[----:B------:R-:W-:Y:S02]  /*e2f0*/  LOP3.LUT R98, R98, R213, RZ, 0x3c, !PT ;  /* 0x000000d562627212 */ /* 0x000fe400078e3cff */
[----:B------:R-:W-:Y:S01]  /*e300*/  LOP3.LUT R20, R175, R30, RZ, 0x3c, !PT ;  /* 0x0000001eaf147212 */ /* 0x000fe200078e3cff */
[----:B------:R1:W-:Y:S01]  /*e310*/  STSM.16.M88.4 [R41], R12 ;  /* 0x0000000c29007844 */ /* 0x0003e20000000200 */
[----:B------:R-:W-:Y:S02]  /*e320*/  MOV R44, R44 ;  /* 0x0000002c002c7202 */ /* 0x000fe40000000f00 */
[----:B------:R-:W-:Y:S02]  /*e330*/  F2FP.F16.F32.PACK_AB R26, R28, R161 ;  /* 0x000000a11c1a723e */ /* 0x000fe400000000ff */
[----:B------:R-:W-:Y:S02]  /*e340*/  F2FP.F16.F32.PACK_AB R27, R55, R54 ;  /* 0x00000036371b723e */ /* 0x000fe400000000ff */
[----:B------:R-:W-:-:S02]  /*e350*/  LOP3.LUT R102, R102, R215, RZ, 0x3c, !PT ;  /* 0x000000d766667212 */ /* 0x000fc400078e3cff */
[----:B------:R-:W-:Y:S01]  /*e360*/  MOV R48, R48 ;  /* 0x0000003000307202 */ /* 0x000fe20000000f00 */
[----:B------:R2:W-:Y:S01]  /*e370*/  STSM.16.M88.4 [R44], R24 ;  /* 0x000000182c007844 */ /* 0x0005e20000000200 */
[----:B------:R-:W-:Y:S01]  /*e380*/  F2FP.F16.F32.PACK_AB R28, R57, R158 ;  /* 0x0000009e391c723e */ /* 0x000fe200000000ff */
[----:B0-----:R-:W-:Y:S01]  /*e390*/  IMAD.U32 R8, RZ, RZ, UR8 ;  /* 0x00000008ff087e24 */ /* 0x001fe2000f8e00ff */
[----:B------:R-:W-:Y:S01]  /*e3a0*/  F2FP.F16.F32.PACK_AB R30, R61, R60 ;  /* 0x0000003c3d1e723e */ /* 0x000fe200000000ff */
[----:B------:R-:W-:Y:S01]  /*e3b0*/  IMAD.U32 R9, RZ, RZ, UR9 ;  /* 0x00000009ff097e24 */ /* 0x000fe2000f8e00ff */
[----:B------:R-:W-:Y:S01]  /*e3c0*/  MOV R52, R52 ;  /* 0x0000003400347202 */ /* 0x000fe20000000f00 */
[----:B------:R-:W-:Y:S01]  /*e3d0*/  ULDC.64 UR8, c[0x0][0xd08] ;  /* 0x0003420000087ab9 */ /* 0x000fe20000000a00 */
[----:B------:R-:W-:Y:S01]  /*e3e0*/  LOP3.LUT R110, R179, R110, RZ, 0x3c, !PT ;  /* 0x0000006eb36e7212 */ /* 0x000fe200078e3cff */
[----:B------:R-:W-:Y:S01]  /*e3f0*/  STSM.16.M88.4 [R48], R28 ;  /* 0x0000001c30007844 */ /* 0x000fe20000000200 */
[----:B------:R-:W-:-:S02]  /*e400*/  LOP3.LUT R114, R181, R114, RZ, 0x3c, !PT ;  /* 0x00000072b5727212 */ /* 0x000fc400078e3cff */
[----:B------:R-:W-:Y:S01]  /*e410*/  MOV R94, R94 ;  /* 0x0000005e005e7202 */ /* 0x000fe20000000f00 */
[----:B------:R-:W-:Y:S01]  /*e420*/  STSM.16.M88.4 [R52], R64 ;  /* 0x0000004034007844 */ /* 0x000fe20000000200 */
[----:B------:R-:W-:Y:S02]  /*e430*/  F2FP.F16.F32.PACK_AB R81, R0, R82 ;  /* 0x000000520051723e */ /* 0x000fe400000000ff */
[----:B------:R-:W-:Y:S01]  /*e440*/  F2FP.F16.F32.PACK_AB R88, R89, R88 ;  /* 0x000000585958723e */ /* 0x000fe200000000ff */
[----:B------:R-:W-:Y:S01]  /*e450*/  STSM.16.M88.4 [R94], R72 ;  /* 0x000000485e007844 */ /* 0x000fe20000000200 */
        /* <DEDUP_REMOVED lines=17> */
[----:B------:R-:W-:Y:S02]  /*e570*/  MOV R36, R114 ;  /* 0x0000007200247202 */ /* 0x000fe40000000f00 */
        /* <DEDUP_REMOVED lines=28> */
[----:B------:R-:W-:Y:S01]  /*e740*/  MOV R32, R32 ;  /* 0x0000002000207202 */ /* 0x000fe20000000f00 */
[----:B------:R-:W-:Y:S01]  /*e750*/  STSM.16.M88.4 [R20], R136 ;  /* 0x0000008814007844 */ /* 0x000fe20000000200 */
[----:B------:R-:W-:-:S02]  /*e760*/  F2FP.F16.F32.PACK_AB R146, R149, R148 ;  /* 0x000000949592723e */ /* 0x000fc400000000ff */
        /* <DEDUP_REMOVED lines=10> */
[----:B-1----:R-:W-:Y:S02]  /*e810*/  IMAD.U32 R14, RZ, RZ, UR8 ;  /* 0x00000008ff0e7e24 */ /* 0x002fe4000f8e00ff */
[----:B------:R-:W-:Y:S01]  /*e820*/  IMAD.U32 R0, RZ, RZ, UR4 ;  /* 0x00000004ff007e24 */ /* 0x000fe2000f8e00ff */
[----:B------:R-:W4:Y:S01]  /*e830*/  @P0 LDG.E R10, desc[UR44][R8.64] ;  /* 0x0000002c080a0981 */ /* 0x000f22000c1e1900 */
[----:B------:R-:W-:Y:S02]  /*e840*/  IMAD.U32 R15, RZ, RZ, UR9 ;  /* 0x00000009ff0f7e24 */ /* 0x000fe4000f8e00ff */
[----:B------:R-:W-:-:S03]  /*e850*/  IMAD R11, R198, 0x40, R23 ;  /* 0x00000040c60b7824 */ /* 0x000fc600078e0217 */
[----:B------:R1:W5:Y:S01]  /*e860*/  @P6 LDG.E R0, desc[UR44][R14.64] ;  /* 0x0000002c0e006981 */ /* 0x000362000c1e1900 */
[----:B------:R-:W-:-:S03]  /*e870*/  IMAD.WIDE R4, R11, 0x2, R4 ;  /* 0x000000020b047825 */ /* 0x000fc600078e0204 */
[C---:B------:R-:W-:Y:S02]  /*e880*/  IADD3 R13, P2, R4.reuse, 0x1000, RZ ;  /* 0x00001000040d7810 */ /* 0x040fe40007f5e0ff */
[C---:B--2---:R-:W-:Y:S02]  /*e890*/  IADD3 R25, P1, R4.reuse, 0x2000, RZ ;  /* 0x0000200004197810 */ /* 0x044fe40007f3e0ff */
[----:B0-----:R-:W-:Y:S02]  /*e8a0*/  P2R R6, PR, RZ, 0x4 ;  /* 0x00000004ff067803 */ /* 0x001fe40000000000 */
[C---:B------:R-:W-:Y:S02]  /*e8b0*/  IADD3 R29, P2, R4.reuse, 0x3000, RZ ;  /* 0x00003000041d7810 */ /* 0x040fe40007f5e0ff */
[C---:B------:R-:W-:Y:S02]  /*e8c0*/  IADD3 R33, P3, R4.reuse, 0x4000, RZ ;  /* 0x0000400004217810 */ /* 0x040fe40007f7e0ff */
[----:B------:R-:W-:-:S02]  /*e8d0*/  IADD3 R37, P4, R4, 0x5000, RZ ;  /* 0x0000500004257810 */ /* 0x000fc40007f9e0ff */
[----:B------:R-:W-:Y:S02]  /*e8e0*/  IADD3 R41, P5, R4, 0x6000, RZ ;  /* 0x0000600004297810 */ /* 0x000fe40007fbe0ff */
[----:B------:R-:W-:Y:S02]  /*e8f0*/  LOP3.LUT R12, R13, 0x380, RZ, 0xc0, !PT ;  /* 0x000003800d0c7812 */ /* 0x000fe400078ec0ff */
[----:B------:R-:W-:Y:S02]  /*e900*/  LOP3.LUT R24, R25, 0x380, RZ, 0xc0, !PT ;  /* 0x0000038019187812 */ /* 0x000fe400078ec0ff */
[----:B------:R-:W-:Y:S02]  /*e910*/  LOP3.LUT R28, R29, 0x380, RZ, 0xc0, !PT ;  /* 0x000003801d1c7812 */ /* 0x000fe400078ec0ff */
[----:B---3--:R-:W-:Y:S02]  /*e920*/  LOP3.LUT R32, R33, 0x380, RZ, 0xc0, !PT ;  /* 0x0000038021207812 */ /* 0x008fe400078ec0ff */
        /* <DEDUP_REMOVED lines=15> */
[----:B----4-:R-:W-:Y:S01]  /*ea20*/  @P0 R2UR UR4, R10 ;  /* 0x000000000a0402ca */ /* 0x010fe200000e0000 */
[----:B-1----:R-:W-:-:S14]  /*ea30*/  @P6 BRA `(.L_x_8570) ;  /* 0x0000000000106947 */ /* 0x002fdc0003800000 */
[----:B------:R-:W-:Y:S05]  /*ea40*/  @!P0 BRA `(.L_x_8570) ;  /* 0x00000000000c8947 */ /* 0x000fea0003800000 */
[----:B------:R-:W2:Y:S04]  /*ea50*/  LDG.E R11, desc[UR44][R8.64] ;  /* 0x0000002c080b7981 */ /* 0x000ea8000c1e1900 */
[----:B-----5:R-:W2:Y:S02]  /*ea60*/  LDG.E R0, desc[UR44][R8.64+0x4] ;  /* 0x0000042c08007981 */ /* 0x020ea4000c1e1900 */
[----:B--2---:R-:W-:-:S07]  /*ea70*/  IMAD.IADD R0, R0, 0x1, -R11 ;  /* 0x0000000100007824 */ /* 0x004fce00078e0a0b */
.L_x_8570:
[----:B------:R-:W-:Y:S01]  /*ea80*/  ISETP.NE.AND P6, PT, R6, RZ, PT ;  /* 0x000000ff0600720c */ /* 0x000fe20003fc5270 */
[--C-:B------:R-:W-:Y:S01]  /*ea90*/  IMAD.X R25, RZ, RZ, R5.reuse, P1 ;  /* 0x000000ffff197224 */ /* 0x100fe200008e0605 */
[----:B------:R-:W0:Y:S01]  /*eaa0*/  SHFL.IDX PT, R6, R199, RZ, 0x1f ;  /* 0x00001fffc7067589 */ /* 0x000e2200000e0000 */
        /* <DEDUP_REMOVED lines=21> */
[--C-:B------:R-:W-:Y:S01]  /*ec00*/  IMAD.X R45, RZ, RZ, R5.reuse, P0 ;  /* 0x000000ffff2d7224 */ /* 0x100fe200000e0605 */
[----:B------:R-:W-:Y:S01]  /*ec10*/  LOP3.LUT R52, R52, R53, RZ, 0x3c, !PT ;  /* 0x0000003534347212 */ /* 0x000fe200078e3cff */
[----:B------:R-:W-:Y:S01]  /*ec20*/  IMAD.X R53, RZ, RZ, R5, P1 ;  /* 0x000000ffff357224 */ /* 0x000fe200008e0605 */
[----:B0-----:R-:W-:-:S02]  /*ec30*/  ISETP.NE.AND P6, PT, R6, RZ, PT ;  /* 0x000000ff0600720c */ /* 0x001fc40003fc5270 */
[C---:B------:R-:W-:Y:S02]  /*ec40*/  IADD3 R57, P2, R4.reuse, 0xa000, RZ ;  /* 0x0000a00004397810 */ /* 0x040fe40007f5e0ff */
[C---:B------:R-:W-:Y:S02]  /*ec50*/  IADD3 R61, P3, R4.reuse, 0xb000, RZ ;  /* 0x0000b000043d7810 */ /* 0x040fe40007f7e0ff */
[C---:B------:R-:W-:Y:S02]  /*ec60*/  IADD3 R65, P4, R4.reuse, 0xc000, RZ ;  /* 0x0000c00004417810 */ /* 0x040fe40007f9e0ff */
[C---:B------:R-:W-:Y:S02]  /*ec70*/  IADD3 R69, P5, R4.reuse, 0xd000, RZ ;  /* 0x0000d00004457810 */ /* 0x040fe40007fbe0ff */
[C---:B------:R-:W-:Y:S02]  /*ec80*/  IADD3 R77, P0, R4.reuse, 0xe000, RZ ;  /* 0x0000e000044d7810 */ /* 0x040fe40007f1e0ff */
[----:B------:R-:W-:-:S02]  /*ec90*/  LOP3.LUT R9, R4, 0x380, RZ, 0xc0, !PT ;  /* 0x0000038004097812 */ /* 0x000fc400078ec0ff */
[----:B------:R-:W-:Y:S02]  /*eca0*/  IADD3 R11, P1, R4, 0xf000, RZ ;  /* 0x0000f000040b7810 */ /* 0x000fe40007f3e0ff */
[----:B------:R-:W-:Y:S02]  /*ecb0*/  LOP3.LUT R56, R57, 0x380, RZ, 0xc0, !PT ;  /* 0x0000038039387812 */ /* 0x000fe400078ec0ff */
[----:B------:R-:W-:Y:S01]  /*ecc0*/  LOP3.LUT R60, R61, 0x380, RZ, 0xc0, !PT ;  /* 0x000003803d3c7812 */ /* 0x000fe200078ec0ff */
[----:B------:R-:W-:Y:S01]  /*ecd0*/  IMAD.X R73, RZ, RZ, R5, P1 ;  /* 0x000000ffff497224 */ /* 0x000fe200008e0605 */
[----:B------:R-:W-:Y:S02]  /*ece0*/  LOP3.LUT R64, R65, 0x380, RZ, 0xc0, !PT ;  /* 0x0000038041407812 */ /* 0x000fe400078ec0ff */
[----:B------:R-:W-:Y:S02]  /*ecf0*/  LOP3.LUT R68, R69, 0x380, RZ, 0xc0, !PT ;  /* 0x0000038045447812 */ /* 0x000fe400078ec0ff */
[----:B------:R-:W-:-:S02]  /*ed00*/  LOP3.LUT R76, R77, 0x380, RZ, 0xc0, !PT ;  /* 0x000003804d4c7812 */ /* 0x000fc400078ec0ff */
[----:B------:R-:W-:Y:S02]  /*ed10*/  SHF.R.U64 R9, R9, 0x3, RZ ;  /* 0x0000000309097819 */ /* 0x000fe400000012ff */
[----:B------:R-:W-:Y:S02]  /*ed20*/  LOP3.LUT R6, R11, 0x380, RZ, 0xc0, !PT ;  /* 0x000003800b067812 */ /* 0x000fe400078ec0ff */
[----:B------:R-:W-:Y:S02]  /*ed30*/  SHF.R.U64 R56, R56, 0x3, RZ ;  /* 0x0000000338387819 */ /* 0x000fe400000012ff */
[----:B------:R-:W-:Y:S02]  /*ed40*/  SHF.R.U64 R60, R60, 0x3, RZ ;  /* 0x000000033c3c7819 */ /* 0x000fe400000012ff */
[----:B------:R-:W-:Y:S02]  /*ed50*/  SHF.R.U64 R64, R64, 0x3, RZ ;  /* 0x0000000340407819 */ /* 0x000fe400000012ff */
[----:B------:R-:W-:-:S02]  /*ed60*/  SHF.R.U64 R68, R68, 0x3, RZ ;  /* 0x0000000344447819 */ /* 0x000fc400000012ff */
[----:B------:R-:W-:Y:S02]  /*ed70*/  SHF.R.U64 R76, R76, 0x3, RZ ;  /* 0x000000034c4c7819 */ /* 0x000fe400000012ff */
[----:B------:R-:W-:Y:S01]  /*ed80*/  LOP3.LUT R8, R9, R4, RZ, 0x3c, !PT ;  /* 0x0000000409087212 */ /* 0x000fe200078e3cff */
[--C-:B------:R-:W-:Y:S01]  /*ed90*/  IMAD.MOV.U32 R9, RZ, RZ, R5.reuse ;  /* 0x000000ffff097224 */ /* 0x100fe200078e0005 */
        /* <DEDUP_REMOVED lines=60> */
.L_x_8571:
        /* <DEDUP_REMOVED lines=10> */
[----:B------:R-:W5:Y:S04]  /*f200*/  LD.E.128 R24, desc[UR44][R24.64] ;  /* 0x0000002c18187980 */ /* 0x000f68000c101d00 */
[----:B------:R-:W5:Y:S04]  /*f210*/  LD.E.128 R28, desc[UR44][R28.64] ;  /* 0x0000002c1c1c7980 */ /* 0x000f68000c101d00 */
[----:B------:R-:W5:Y:S01]  /*f220*/  LD.E.128 R32, desc[UR44][R32.64] ;  /* 0x0000002c20207980 */ /* 0x000f62000c101d00 */
[----:B-1----:R-:W-:-:S03]  /*f230*/  ISETP.NE.AND P2, PT, R81, 0x1, PT ;  /* 0x000000015100780c */ /* 0x002fc60003f45270 */
[----:B------:R-:W5:Y:S01]  /*f240*/  LD.E.128 R36, desc[UR44][R36.64] ;  /* 0x0000002c24247980 */ /* 0x000f62000c101d00 */
[----:B------:R-:W-:Y:S02]  /*f250*/  ISETP.GE.AND P0, PT, R195, UR12, PT ;  /* 0x0000000cc3007c0c */ /* 0x000fe4000bf06270 */
[----:B------:R-:W-:Y:S01]  /*f260*/  LOP3.LUT R3, R4, 0x2, R3, 0xe2, !PT ;  /* 0x0000000204037812 */ /* 0x000fe200078ee203 */
[----:B------:R-:W5:Y:S01]  /*f270*/  LD.E.128 R40, desc[UR44][R40.64] ;  /* 0x0000002c28287980 */ /* 0x000f62000c101d00 */
[----:B------:R-:W-:-:S03]  /*f280*/  SEL R4, RZ, 0xffffffff, P0 ;  /* 0xffffffffff047807 */ /* 0x000fc60000000000 */
[----:B------:R-:W5:Y:S02]  /*f290*/  LD.E.128 R44, desc[UR44][R44.64] ;  /* 0x0000002c2c2c7980 */ /* 0x000f64000c101d00 */
[----:B------:R-:W0:Y:S01]  /*f2a0*/  @P2 LDC R19, c[0x0][0xcec] ;  /* 0x00033b00ff132b82 */ /* 0x000e220000000800 */
[----:B------:R-:W-:Y:S01]  /*f2b0*/  UIMAD UR7, UR14, UR10, URZ ;  /* 0x0000000a0e0772a4 */ /* 0x000fe2000f8e023f */
[----:B------:R-:W-:Y:S01]  /*f2c0*/  ISETP.GE.AND P0, PT, R194, UR12, PT ;  /* 0x0000000cc2007c0c */ /* 0x000fe2000bf06270 */
[----:B------:R-:W-:Y:S01]  /*f2d0*/  IMAD.SHL.U32 R4, R4, 0x4, RZ ;  /* 0x0000000404047824 */ /* 0x000fe200078e00ff */
[----:B------:R-:W5:Y:S04]  /*f2e0*/  LD.E.128 R48, desc[UR44][R48.64] ;  /* 0x0000002c30307980 */ /* 0x000f68000c101d00 */
[----:B------:R-:W1:Y:S01]  /*f2f0*/  @P2 LDC R21, c[0x0][0xcf0] ;  /* 0x00033c00ff152b82 */ /* 0x000e620000000800 */
[----:B------:R-:W-:Y:S01]  /*f300*/  UIMAD.WIDE.U32 UR8, UR4, UR10, URZ ;  /* 0x0000000a040872a5 */ /* 0x000fe2000f8e003f */
[----:B------:R-:W-:Y:S01]  /*f310*/  SEL R5, RZ, 0xffffffff, P0 ;  /* 0xffffffffff057807 */ /* 0x000fe20000000000 */
[----:B------:R-:W-:Y:S01]  /*f320*/  UIMAD UR7, UR4, UR11, UR7 ;  /* 0x0000000b040772a4 */ /* 0x000fe2000f8e0207 */
[----:B------:R-:W-:Y:S01]  /*f330*/  LOP3.LUT R4, R4, 0x4, R3, 0xe2, !PT ;  /* 0x0000000404047812 */ /* 0x000fe200078ee203 */
[----:B------:R-:W-:Y:S01]  /*f340*/  IMAD R3, R197, 0x20, R198 ;  /* 0x00000020c5037824 */ /* 0x000fe200078e02c6 */
[----:B------:R-:W-:Y:S01]  /*f350*/  ULDC.64 UR10, c[0x0][0xbe8] ;  /* 0x0002fa00000a7ab9 */ /* 0x000fe20000000a00 */
[----:B------:R-:W-:Y:S01]  /*f360*/  UIADD3 UR9, UR9, UR7, URZ ;  /* 0x0000000709097290 */ /* 0x000fe2000fffe03f */
[----:B------:R-:W-:Y:S01]  /*f370*/  IMAD.SHL.U32 R5, R5, 0x8, RZ ;  /* 0x0000000805057824 */ /* 0x000fe200078e00ff */
[----:B------:R-:W-:Y:S01]  /*f380*/  UIMAD UR4, UR15, UR10, URZ ;  /* 0x0000000a0f0472a4 */ /* 0x000fe2000f8e023f */
[----:B------:R-:W-:Y:S01]  /*f390*/  ISETP.GE.AND P0, PT, R193, UR12, PT ;  /* 0x0000000cc1007c0c */ /* 0x000fe2000bf06270 */
[----:B------:R-:W-:Y:S01]  /*f3a0*/  VIADD R82, R3, UR38 ;  /* 0x0000002603527c36 */ /* 0x000fe20008000000 */
[----:B------:R-:W-:Y:S01]  /*f3b0*/  UIMAD.WIDE.U32 UR8, UR39, UR10, UR8 ;  /* 0x0000000a270872a5 */ /* 0x000fe2000f8e0008 */
[----:B------:R-:W5:Y:S01]  /*f3c0*/  LD.E.128 R52, desc[UR44][R52.64] ;  /* 0x0000002c34347980 */ /* 0x000f62000c101d00 */
[----:B------:R-:W-:Y:S01]  /*f3d0*/  UIMAD UR4, UR39, UR11, UR4 ;  /* 0x0000000b270472a4 */ /* 0x000fe2000f8e0204 */
[----:B------:R-:W-:-:S02]  /*f3e0*/  SEL R3, RZ, 0xffffffff, P0 ;  /* 0xffffffffff037807 */ /* 0x000fc40000000000 */
[----:B------:R-:W-:Y:S01]  /*f3f0*/  LOP3.LUT R5, R5, 0x8, R4, 0xe2, !PT ;  /* 0x0000000805057812 */ /* 0x000fe200078ee204 */
[----:B0-----:R-:W-:Y:S01]  /*f400*/  @P2 IMAD.HI.U32 R4, R82, R19, RZ ;  /* 0x0000001352042227 */ /* 0x001fe200078e00ff */
[----:B------:R-:W-:Y:S01]  /*f410*/  ULDC.64 UR10, c[0x0][0xbf0] ;  /* 0x0002fc00000a7ab9 */ /* 0x000fe20000000a00 */
[----:B------:R-:W-:Y:S01]  /*f420*/  UIADD3 UR9, UR9, UR4, URZ ;  /* 0x0000000409097290 */ /* 0x000fe2000fffe03f */
[----:B------:R-:W5:Y:S01]  /*f430*/  LD.E.128 R56, desc[UR44][R56.64] ;  /* 0x0000002c38387980 */ /* 0x000f62000c101d00 */
[----:B------:R-:W-:Y:S01]  /*f440*/  UIMAD UR4, UR40, UR10, URZ ;  /* 0x0000000a280472a4 */ /* 0x000fe2000f8e023f */
[----:B------:R-:W-:Y:S01]  /*f450*/  IMAD.SHL.U32 R6, R3, 0x10, RZ ;  /* 0x0000001003067824 */ /* 0x000fe200078e00ff */
[----:B------:R-:W-:Y:S01]  /*f460*/  UIMAD.WIDE.U32 UR8, UR41, UR10, UR8 ;  /* 0x0000000a290872a5 */ /* 0x000fe2000f8e0008 */
[----:B------:R-:W-:Y:S01]  /*f470*/  IMAD.MOV.U32 R3, RZ, RZ, R82 ;  /* 0x000000ffff037224 */ /* 0x000fe200078e0052 */
[----:B-1----:R-:W-:Y:S01]  /*f480*/  @P2 SHF.R.U32.HI R3, RZ, R21, R4 ;  /* 0x00000015ff032219 */ /* 0x002fe20000011604 */
        /* <DEDUP_REMOVED lines=20> */
[----:B------:R-:W-:Y:S01]  /*f5d0*/  IMAD R21, R3, UR9, R80 ;  /* 0x0000000903157c24 */ /* 0x000fe2000f8e0250 */
[----:B------:R-:W-:Y:S01]  /*f5e0*/  ISETP.GE.AND P0, PT, R201, UR12, PT ;  /* 0x0000000cc9007c0c */ /* 0x000fe2000bf06270 */
[----:B------:R-:W-:Y:S01]  /*f5f0*/  IMAD.WIDE.U32 R4, R3, UR8, R4 ;  /* 0x0000000803047c25 */ /* 0x000fe2000f8e0004 */
[----:B------:R-:W-:Y:S01]  /*f600*/  @!PT LDS RZ, [RZ] ;  /* 0x00000000fffff984 */ /* 0x000fe20000000800 */
[----:B------:R-:W-:Y:S01]  /*f610*/  @!PT LDS RZ, [RZ] ;  /* 0x00000000fffff984 */ /* 0x000fe20000000800 */
[----:B------:R-:W-:Y:S01]  /*f620*/  @!PT LDS RZ, [RZ] ;  /* 0x00000000fffff984 */ /* 0x000fe20000000800 */
[----:B------:R-:W-:Y:S01]  /*f630*/  @!PT LDS RZ, [RZ] ;  /* 0x00000000fffff984 */ /* 0x000fe20000000800 */
[----:B------:R0:W-:Y:S06]  /*f640*/  MEMBAR.ALL.CTA ;  /* 0x0000000000007992 */ /* 0x0001ec0000008000 */
[----:B0-----:R-:W0:Y:S01]  /*f650*/  FENCE.VIEW.ASYNC.S ;  /* 0x00000000000073c6 */ /* 0x001e220000000000 */
[----:B------:R-:W-:Y:S01]  /*f660*/  ULDC.64 UR8, c[0x0][0xbd8] ;  /* 0x0002f60000087ab9 */ /* 0x000fe20000000a00 */
[----:B------:R-:W-:Y:S01]  /*f670*/  LOP3.LUT R6, R83, 0x20, R6, 0xe2, !PT ;  /* 0x0000002053067812 */ /* 0x000fe200078ee206 */
[----:B------:R-:W-:Y:S01]  /*f680*/  IMAD.IADD R5, R5, 0x1, R21 ;  /* 0x0000000105057824 */ /* 0x000fe200078e0215 */
[----:B------:R-:W-:Y:S01]  /*f690*/  SEL R3, RZ, 0x40, P0 ;  /* 0x00000040ff037807 */ /* 0x000fe20000000000 */
[----:B------:R-:W-:Y:S01]  /*f6a0*/  IMAD R20, R20, UR8, RZ ;  /* 0x0000000814147c24 */ /* 0x000fe2000f8e02ff */
[----:B------:R-:W-:Y:S01]  /*f6b0*/  ISETP.GE.AND P0, PT, R200, UR12, PT ;  /* 0x0000000cc8007c0c */ /* 0x000fe2000bf06270 */
[----:B-----5:R-:W-:Y:S01]  /*f6c0*/  IMAD R88, R0, R81, RZ ;  /* 0x0000005100587224 */ /* 0x020fe200078e02ff */
[----:B------:R-:W-:Y:S01]  /*f6d0*/  LOP3.LUT R3, R6, R3, RZ, 0xfc, !PT ;  /* 0x0000000306037212 */ /* 0x000fe200078efcff */
[----:B------:R-:W-:Y:S01]  /*f6e0*/  VIADD R87, R198, UR38 ;  /* 0x00000026c6577c36 */ /* 0x000fe20008000000 */
[----:B------:R-:W-:Y:S01]  /*f6f0*/  SEL R6, RZ, 0x80, P0 ;  /* 0x00000080ff067807 */ /* 0x000fe20000000000 */
[C---:B------:R-:W-:Y:S01]  /*f700*/  IMAD R21, R19.reuse, UR9, R20 ;  /* 0x0000000913157c24 */ /* 0x040fe2000f8e0214 */
[----:B------:R-:W-:Y:S01]  /*f710*/  BSSY B1, `(.L_x_8572) ;  /* 0x000002d000017945 */ /* 0x000fe20003800000 */
[----:B------:R-:W-:Y:S01]  /*f720*/  IMAD.WIDE.U32 R4, R19, UR8, R4 ;  /* 0x0000000813047c25 */ /* 0x000fe2000f8e0004 */
[----:B------:R-:W-:Y:S01]  /*f730*/  ISETP.GE.AND P1, PT, R87, R88, PT ;  /* 0x000000585700720c */ /* 0x000fe20003f26270 */
[----:B------:R-:W-:Y:S01]  /*f740*/  ULDC.64 UR8, c[0x0][0xb80] ;  /* 0x0002e00000087ab9 */ /* 0x000fe20000000a00 */
[----:B------:R-:W-:Y:S01]  /*f750*/  LOP3.LUT R6, R3, R6, RZ, 0xfc, !PT ;  /* 0x0000000603067212 */ /* 0x000fe200078efcff */
[----:B------:R-:W-:Y:S01]  /*f760*/  IMAD.IADD R5, R5, 0x1, R21 ;  /* 0x0000000105057824 */ /* 0x000fe200078e0215 */
[----:B------:R-:W-:Y:S01]  /*f770*/  LEA R19, P2, R4, UR8, 0x1 ;  /* 0x0000000804137c11 */ /* 0x000fe2000f8408ff */
[----:B------:R-:W-:-:S03]  /*f780*/  VIADD R0, R17, 0x38820 ;  /* 0x0003882011007836 */ /* 0x000fc60000000000 */
[----:B------:R-:W-:Y:S01]  /*f790*/  LEA.HI.X R86, R4, UR9, R5, 0x1, P2 ;  /* 0x0000000904567c11 */ /* 0x000fe200090f0c05 */
[----:B0-----:R0:W1:Y:S01]  /*f7a0*/  SHFL.IDX PT, R20, R19, RZ, 0x181f ;  /* 0x00181fff13147589 */ /* 0x00106200000e0000 */
[----:B------:R-:W-:-:S03]  /*f7b0*/  PRMT R0, RZ, 0x654, R0 ;  /* 0x00000654ff007816 */ /* 0x000fc60000000000 */
[----:B------:R0:W2:Y:S01]  /*f7c0*/  SHFL.IDX PT, R21, R86, RZ, 0x181f ;  /* 0x00181fff56157589 */ /* 0x0000a200000e0000 */
[----:B------:R0:W-:Y:S01]  /*f7d0*/  SYNCS.ARRIVE.TRANS64.RED.A1T0 RZ, [R0+URZ], RZ ;  /* 0x000000ff00ff79a7 */ /* 0x0001e2000810043f */
        /* <DEDUP_REMOVED lines=32> */
.L_x_8573:
[----:B------:R-:W-:Y:S05]  /*f9e0*/  BSYNC B1 ;  /* 0x0000000000017941 */ /* 0x000fea0003800000 */
.L_x_8572:
[----:B0-----:R-:W-:Y:S01]  /*f9f0*/  VIADD R0, R87, 0x20 ;  /* 0x0000002057007836 */ /* 0x001fe20000000000 */
[----:B---3--:R0:W3:Y:S04]  /*fa00*/  SHFL.IDX PT, R9, R86, 0x1, 0x181f ;  /* 0x00381f0056097f89 */ /* 0x0080e800000e0000 */
[----:B------:R-:W-:Y:S01]  /*fa10*/  ISETP.GE.AND P0, PT, R0, R88, PT ;  /* 0x000000580000720c */ /* 0x000fe20003f06270 */
[----:B------:R0:W4:-:S12]  /*fa20*/  SHFL.IDX PT, R8, R19, 0x1, 0x181f ;  /* 0x00381f0013087f89 */ /* 0x00011800000e0000 */
[----:B0-----:R-:W-:Y:S05]  /*fa30*/  @P0 BRA `(.L_x_8574) ;  /* 0x00000010000c0947 */ /* 0x001fea0003800000 */
[----:B------:R-:W-:Y:S02]  /*fa40*/  ISETP.GE.AND P0, PT, R23, UR12, PT ;  /* 0x0000000c17007c0c */ /* 0x000fe4000bf06270 */
[----:B------:R-:W-:Y:S02]  /*fa50*/  ISETP.GE.AND P5, PT, R196, UR12, PT ;  /* 0x0000000cc4007c0c */ /* 0x000fe4000bfa6270 */
[----:B------:R-:W-:Y:S02]  /*fa60*/  ISETP.GE.AND P3, PT, R195, UR12, PT ;  /* 0x0000000cc3007c0c */ /* 0x000fe4000bf66270 */
[----:B------:R-:W-:Y:S02]  /*fa70*/  ISETP.GE.AND P2, PT, R194, UR12, PT ;  /* 0x0000000cc2007c0c */ /* 0x000fe4000bf46270 */
[----:B------:R-:W-:-:S05]  /*fa80*/  ISETP.GE.AND P1, PT, R193, UR12, PT ;  /* 0x0000000cc1007c0c */ /* 0x000fca000bf26270 */
[----:B---34-:R-:W-:Y:S02]  /*fa90*/  @!P0 IMAD.WIDE R4, R23, 0x2, R8 ;  /* 0x0000000217048825 */ /* 0x018fe400078e0208 */
        /* <DEDUP_REMOVED lines=27> */
.L_x_8569:
        /* <DEDUP_REMOVED lines=33> */
.L_x_8575:
        /* <DEDUP_REMOVED lines=45> */
.L_x_8577:
[----:B------:R-:W-:Y:S05]  /*10130*/  BSYNC B1 ;  /* 0x0000000000017941 */ /* 0x000fea0003800000 */
.L_x_8576:
        /* <DEDUP_REMOVED lines=110> */
.L_x_8579:
[----:B------:R-:W-:Y:S05]  /*10820*/  BSYNC B1 ;  /* 0x0000000000017941 */ /* 0x000fea0003800000 */
.L_x_8578:
        /* <DEDUP_REMOVED lines=36> */
.L_x_8574:
[----:B------:R-:W-:Y:S05]  /*10a70*/  BSYNC B0 ;  /* 0x0000000000007941 */ /* 0x000fea0003800000 */
.L_x_8568:
[----:B------:R-:W-:Y:S02]  /*10a80*/  ULDC UR4, c[0x0][0xd3c] ;  /* 0x00034f0000047ab9 */ /* 0x000fe40000000800 */
[----:B------:R-:W-:-:S13]  /*10a90*/  ISETP.GE.AND P0, PT, R7, UR4, PT ;  /* 0x0000000407007c0c */ /* 0x000fda000bf06270 */
[----:B------:R-:W-:Y:S05]  /*10aa0*/  @!P0 BRA `(.L_x_8580) ;  /* 0xffffff0400748947 */ /* 0x000fea000383ffff */
[----:B------:R-:W-:Y:S05]  /*10ab0*/  EXIT ;  /* 0x000000000000794d */ /* 0x000fea0003800000 */
.L_x_8528:
        /* <DEDUP_REMOVED lines=18> */
.L_x_8581:
        /* <DEDUP_REMOVED lines=42> */
.L_x_8587:
        /* <DEDUP_REMOVED lines=12> */
.L_x_8586:
[----:B------:R-:W-:Y:S05]  /*10f40*/  BSYNC B0 ;  /* 0x0000000000007941 */ /* 0x000fea0003800000 */
.L_x_8585:
        /* <DEDUP_REMOVED lines=21> */
.L_x_8583:
        /* <DEDUP_REMOVED lines=20> */
.L_x_8588:
        /* <DEDUP_REMOVED lines=56> */
.L_x_8584:
[----:B------:R-:W-:Y:S02]  /*11560*/  IMAD.MOV.U32 R17, RZ, RZ, RZ ;  /* 0x000000ffff117224 */ /* 0x000fe400078e00ff */
[----:B------:R-:W-:Y:S02]  /*11570*/  IMAD.U32 R16, RZ, RZ, UR6 ;  /* 0x00000006ff107e24 */ /* 0x000fe4000f8e00ff */
[----:B------:R-:W-:-:S07]  /*11580*/  IMAD.MOV.U32 R18, RZ, RZ, RZ ;  /* 0x000000ffff127224 */ /* 0x000fce00078e00ff */
.L_x_8589:
[----:B------:R-:W-:-:S13]  /*11590*/  ISETP.NE.AND P0, PT, R0, RZ, PT ;  /* 0x000000ff0000720c */ /* 0x000fda0003f05270 */
[----:B------:R-:W1:Y:S01]  /*115a0*/  @!P0 S2R R3, SR_CgaCtaId ;  /* 0x0000000000038919 */ /* 0x000e620000008800 */
[----:B------:R-:W-:-:S04]  /*115b0*/  @!P0 MOV R0, 0x400 ;  /* 0x0000040000008802 */ /* 0x000fc80000000f00 */
[----:B-1----:R-:W-:-:S05]  /*115c0*/  @!P0 LEA R0, R3, R0, 0x18 ;  /* 0x0000000003008211 */ /* 0x002fca00078ec0ff */
[----:B------:R2:W-:Y:S01]  /*115d0*/  @!P0 STS.128 [R0+0x388d0], R16 ;  /* 0x0388d01000008388 */ /* 0x0005e20000000c00 */
[----:B------:R-:W-:Y:S06]  /*115e0*/  BAR.ARV 0x5, 0x180 ;  /* 0x0146000000007b1d */ /* 0x000fec0000002000 */
.L_x_8582:
        /* <DEDUP_REMOVED lines=39> */
.L_x_8714:
        /* <DEDUP_REMOVED lines=56> */
.L_x_8591:
        /* <DEDUP_REMOVED lines=12> */
.L_x_8592:
[----:B------:R-:W-:Y:S05]  /*11ca0*/  @!P0 BRA `(.L_x_8593) ;  /* 0x00000000000c8947 */ /* 0x000fea0003800000 */
[----:B------:R-:W2:Y:S04]  /*11cb0*/  LDG.E R6, desc[UR44][R4.64] ;  /* 0x0000002c04067981 */ /* 0x000ea8000c1e1900 */
[----:B------:R-:W2:Y:S02]  /*11cc0*/  LDG.E R4, desc[UR44][R4.64+0x4] ;  /* 0x0000042c04047981 */ /* 0x000ea4000c1e1900 */
[----:B--2---:R-:W-:-:S07]  /*11cd0*/  IMAD.IADD R6, R4, 0x1, -R6 ;  /* 0x0000000104067824 */ /* 0x004fce00078e0a06 */
.L_x_8593:
        /* <DEDUP_REMOVED lines=9> */
[----:B----4-:R-:W-:Y:S01]  /*11d70*/  @P0 SHF.R.U32.HI R0, RZ, R3, R2 ;  /* 0x00000003ff000219 */ /* 0x010fe20000011602 */
[C---:B------:R-:W-:Y:S01]  /*11d80*/  VIADD R3, R6.reuse, 0x3f ;  /* 0x0000003f06037836 */ /* 0x040fe20000000000 */
[----:B------:R-:W-:-:S05]  /*11d90*/  IADD3 R2, R6, 0x40, -R9 ;  /* 0x0000004006027810 */ /* 0x000fca0007ffe809 */
[----:B------:R-:W-:Y:S01]  /*11da0*/  IMAD.IADD R0, R2, 0x1, R0 ;  /* 0x0000000102007824 */ /* 0x000fe200078e0200 */
[----:B------:R-:W-:-:S04]  /*11db0*/  SHF.R.S32.HI R2, RZ, 0x1f, R3 ;  /* 0x0000001fff027819 */ /* 0x000fc80000011403 */
[----:B------:R-:W-:Y:S02]  /*11dc0*/  LEA.HI R3, R2, R3, RZ, 0x6 ;  /* 0x0000000302037211 */ /* 0x000fe400078f30ff */
[----:B------:R-:W-:Y:S02]  /*11dd0*/  SHF.R.S32.HI R2, RZ, 0x1f, R0 ;  /* 0x0000001fff027819 */ /* 0x000fe40000011400 */
[----:B------:R-:W-:Y:S02]  /*11de0*/  SHF.R.S32.HI R3, RZ, 0x6, R3 ;  /* 0x00000006ff037819 */ /* 0x000fe40000011403 */
[----:B------:R-:W-:-:S04]  /*11df0*/  LEA.HI R2, R2, R0, RZ, 0x6 ;  /* 0x0000000002027211 */ /* 0x000fc800078f30ff */
        /* <DEDUP_REMOVED lines=22> */
.L_x_8595:
        /* <DEDUP_REMOVED lines=21> */
.L_x_8598:
[----:B------:R-:W-:Y:S05]  /*120b0*/  BSYNC B6 ;  /* 0x0000000000067941 */ /* 0x000fea0003800000 */
.L_x_8597:
        /* <DEDUP_REMOVED lines=21> */
.L_x_8601:
        /* <DEDUP_REMOVED lines=16> */
.L_x_8600:
[----:B------:R-:W-:Y:S05]  /*12310*/  BSYNC B6 ;  /* 0x0000000000067941 */ /* 0x000fea0003800000 */
.L_x_8599:
        /* <DEDUP_REMOVED lines=25> */
.L_x_8731:
[----:B--2---:R-:W2:Y:S01]  /*124b0*/  LDL.LU R5, [R1+0x8] ;  /* 0x0000080001057983 */ /* 0x004ea20000300800 */
[----:B------:R-:W-:Y:S02]  /*124c0*/  PLOP3.LUT P1, PT, PT, PT, PT, 0x8, 0x0 ;  /* 0x000000000000781c */ /* 0x000fe40003f2e170 */
[----:B---3--:R-:W-:Y:S01]  /*124d0*/  ISETP.NE.AND P0, PT, R14, RZ, PT ;  /* 0x000000ff0e00720c */ /* 0x008fe20003f05270 */
[----:B------:R3:W-:Y:S04]  /*124e0*/  STL [R1], R0 ;  /* 0x0000000001007387 */ /* 0x0007e80000100800 */
[----:B------:R3:W-:Y:S01]  /*124f0*/  STL [R1+0x2c], R4 ;  /* 0x00002c0401007387 */ /* 0x0007e20000100800 */
[----:B--2---:R-:W-:-:S05]  /*12500*/  LOP3.LUT R5, R5, 0xfffffffe, RZ, 0xc0, !PT ;  /* 0xfffffffe05057812 */ /* 0x004fca00078ec0ff */
[----:B------:R-:W-:-:S05]  /*12510*/  @P1 LOP3.LUT R5, R5, 0x1, RZ, 0xfc, !PT ;  /* 0x0000000105051812 */ /* 0x000fca00078efcff */
[----:B------:R3:W-:Y:S01]  /*12520*/  STL [R1+0x8], R5 ;  /* 0x0000080501007387 */ /* 0x0007e20000100800 */
[----:B------:R-:W-:Y:S05]  /*12530*/  @P0 BRA `(.L_x_8603) ;  /* 0x0000000400240947 */ /* 0x000fea0003800000 */
[----:B------:R-:W-:-:S03]  /*12540*/  UMOV UR4, 0xffffffff ;  /* 0xffffffff00047882 */ /* 0x000fc60000000000 */
[----:B------:R-:W-:Y:S05]  /*12550*/  BRA.DIV UR4, `(.L_x_8604) ;  /* 0x0000006a04ec7947 */ /* 0x000fea000b800000 */
[----:B------:R-:W-:-:S13]  /*12560*/  ELECT P6, URZ, PT ;  /* 0x00000000003f782f */ /* 0x000fda00038c0000 */
.L_x_8734:
[----:B------:R-:W-:Y:S05]  /*12570*/  @!P6 BRA `(.L_x_8603) ;  /* 0x000000040014e947 */ /* 0x000fea0003800000 */
[----:B------:R-:W-:-:S04]  /*12580*/  ISETP.NE.U32.AND P0, PT, R2, RZ, PT ;  /* 0x000000ff0200720c */ /* 0x000fc80003f05070 */
[----:B------:R-:W-:-:S13]  /*12590*/  ISETP.NE.AND.EX P0, PT, R3, RZ, PT, P0 ;  /* 0x000000ff0300720c */ /* 0x000fda0003f05300 */
[----:B------:R-:W-:Y:S05]  /*125a0*/  @!P0 BRA `(.L_x_8605) ;  /* 0x0000000000548947 */ /* 0x000fea0003800000 */
[----:B------:R-:W2:Y:S01]  /*125b0*/  LDC R6, c[0x0][0x43c] ;  /* 0x00010f00ff067b82 */ /* 0x000ea20000000800 */
[----:B01----:R-:W-:Y:S01]  /*125c0*/  IMAD.MOV.U32 R9, RZ, RZ, R4 ;  /* 0x000000ffff097224 */ /* 0x003fe200078e0004 */
[----:B------:R-:W-:-:S03]  /*125d0*/  ULDC.64 UR4, c[0x0][0x428] ;  /* 0x00010a0000047ab9 */ /* 0x000fc60000000a00 */
[----:B---3--:R-:W-:Y:S01]  /*125e0*/  IMAD.MOV.U32 R0, RZ, RZ, R9 ;  /* 0x000000ffff007224 */ /* 0x008fe200078e0009 */
[----:B--2---:R-:W-:-:S13]  /*125f0*/  ISETP.NE.AND P0, PT, R6, 0x1, PT ;  /* 0x000000010600780c */ /* 0x004fda0003f05270 */
        /* <DEDUP_REMOVED lines=16> */
.L_x_8605:
[----:B------:R-:W4:Y:S04]  /*12700*/  LDL R7, [R1+0x4] ;  /* 0x0000040001077983 */ /* 0x000f280000100800 */
[----:B--23--:R-:W4:Y:S04]  /*12710*/  LDL R0, [R1+0xc] ;  /* 0x00000c0001007983 */ /* 0x00cf280000100800 */
[----:B------:R-:W2:Y:S01]  /*12720*/  LDL R2, [R1+0x18] ;  /* 0x0000180001027983 */ /* 0x000ea20000100800 */
[----:B----4-:R-:W-:Y:S01]  /*12730*/  IMAD R0, R0, 0x8, R7 ;  /* 0x0000000800007824 */ /* 0x010fe200078e0207 */
[----:B--2---:R-:W-:-:S04]  /*12740*/  SHF.L.U32 R2, R2, 0x1f, RZ ;  /* 0x0000001f02027819 */ /* 0x004fc800000006ff */
[----:B------:R-:W2:Y:S02]  /*12750*/  SYNCS.PHASECHK.TRANS64.TRYWAIT P0, [R0+URZ+0x38840], R2 ;  /* 0x03884002000075a7 */ /* 0x000ea4000800017f */
[----:B--2---:R-:W-:Y:S05]  /*12760*/  @!P0 BRA `(.L_x_8606) ;  /* 0x0000006800888947 */ /* 0x004fea0003800000 */
.L_x_8735:
        /* <DEDUP_REMOVED lines=11> */
.L_x_8607:
[----:B------:R-:W3:Y:S04]  /*12820*/  LDL R6, [R1+0x4] ;  /* 0x0000040001067983 */ /* 0x000ee80000100800 */
[----:B------:R-:W3:Y:S04]  /*12830*/  LDL R5, [R1+0xc] ;  /* 0x00000c0001057983 */ /* 0x000ee80000100800 */
[----:B------:R-:W4:Y:S04]  /*12840*/  LDL R7, [R1+0x2c] ;  /* 0x00002c0001077983 */ /* 0x000f280000100800 */
[----:B------:R-:W5:Y:S04]  /*12850*/  LDL R4, [R1+0x20] ;  /* 0x0000200001047983 */ /* 0x000f680000100800 */
[----:B------:R-:W5:Y:S04]  /*12860*/  LDL R3, [R1] ;  /* 0x0000000001037983 */ /* 0x000f680000100800 */
[----:B--2---:R-:W2:Y:S01]  /*12870*/  LDL.LU R2, [R1+0x8] ;  /* 0x0000080001027983 */ /* 0x004ea20000300800 */
        /* <DEDUP_REMOVED lines=8> */
[----:B---3--:R-:W-:Y:S01]  /*12900*/  IMAD R0, R5, 0x2000, R6 ;  /* 0x0000200005007824 */ /* 0x008fe200078e0206 */
[----:B----4-:R-:W-:-:S04]  /*12910*/  R2UR UR11, R7 ;  /* 0x00000000070b72ca */ /* 0x010fc800000e0000 */
[----:B------:R-:W-:Y:S02]  /*12920*/  R2UR UR8, R0 ;  /* 0x00000000000872ca */ /* 0x000fe400000e0000 */
[----:B-----5:R-:W-:Y:S02]  /*12930*/  R2UR UR4, R4 ;  /* 0x00000000040472ca */ /* 0x020fe400000e0000 */
[----:B------:R-:W-:Y:S02]  /*12940*/  R2UR UR13, R3 ;  /* 0x00000000030d72ca */ /* 0x000fe400000e0000 */
[----:B--2---:R-:W-:-:S07]  /*12950*/  LOP3.LUT R2, R2, 0xfffffffe, RZ, 0xc0, !PT ;  /* 0xfffffffe02027812 */ /* 0x004fce00078ec0ff */
[----:B------:R-:W-:Y:S02]  /*12960*/  UIADD3 UR8, UR8, 0x22400, URZ ;  /* 0x0002240008087890 */ /* 0x000fe4000fffe03f */
[----:B------:R-:W-:Y:S01]  /*12970*/  ULEA UR11, UR11, UR4, 0x6 ;  /* 0x000000040b0b7291 */ /* 0x000fe2000f8e303f */
[----:B------:R-:W-:Y:S02]  /*12980*/  @P0 LOP3.LUT R2, R2, 0x1, RZ, 0xfc, !PT ;  /* 0x0000000102020812 */ /* 0x000fe400078efcff */
[----:B------:R-:W-:-:S03]  /*12990*/  UMOV UR4, 0x0 ;  /* 0x0000000000047882 */ /* 0x000fc60000000000 */
[----:B------:R2:W-:Y:S03]  /*129a0*/  STL [R1+0x8], R2 ;  /* 0x0000080201007387 */ /* 0x0005e60000100800 */
[----:B------:R2:W-:Y:S01]  /*129b0*/  UTMALDG.4D [UR8], [UR6], desc[UR4] ;  /* 0x00000408060075b4 */ /* 0x0005e20008019000 */
[----:B------:R-:W-:Y:S02]  /*129c0*/  NOP ;  /* 0x0000000000007918 */ /* 0x000fe40000000000 */
.L_x_8603:
[----:B---3--:R-:W3:Y:S04]  /*129d0*/  LDL R0, [R1+0x4] ;  /* 0x0000040001007983 */ /* 0x008ee80000100800 */
        /* <DEDUP_REMOVED lines=16> */
[----:B---3--:R-:W-:-:S05]  /*12ae0*/  SHF.R.S32.HI R0, RZ, 0x1f, R18 ;  /* 0x0000001fff007819 */ /* 0x008fca0000011412 */
        /* <DEDUP_REMOVED lines=19> */
.L_x_8609:
[----:B------:R-:W-:Y:S05]  /*12c20*/  BSYNC B6 ;  /* 0x0000000000067941 */ /* 0x000fea0003800000 */
.L_x_8608:
[----:B------:R-:W3:Y:S01]  /*12c30*/  LDL R4, [R1+0x40] ;  /* 0x0000400001047983 */ /* 0x000ee20000100800 */
[----:B------:R-:W4:Y:S01]  /*12c40*/  LDC R7, c[0x0][0x448] ;  /* 0x00011200ff077b82 */ /* 0x000f220000000800 */
[----:B------:R-:W-:Y:S01]  /*12c50*/  ULDC.64 UR4, c[0x0][0x298] ;  /* 0x0000a60000047ab9 */ /* 0x000fe20000000a00 */
[----:B------:R-:W-:Y:S01]  /*12c60*/  ULDC.64 UR6, c[0x0][0x280] ;  /* 0x0000a00000067ab9 */ /* 0x000fe20000000a00 */
[----:B------:R-:W3:Y:S04]  /*12c70*/  LDL R10, [R1+0x28] ;  /* 0x00002800010a7983 */ /* 0x000ee80000100800 */
[----:B01----:R-:W3:Y:S01]  /*12c80*/  LDL R9, [R1+0x4c] ;  /* 0x00004c0001097983 */ /* 0x003ee20000100800 */
[----:B--2---:R-:W0:Y:S01]  /*12c90*/  S2R R2, SR_TID.X ;  /* 0x0000000000027919 */ /* 0x004e220000002100 */
[----:B------:R-:W1:Y:S02]  /*12ca0*/  S2R R0, SR_TID.X ;  /* 0x0000000000007919 */ /* 0x000e640000002100 */
[----:B------:R-:W2:Y:S04]  /*12cb0*/  LDL R8, [R1+0x50] ;  /* 0x0000500001087983 */ /* 0x000ea80000100800 */
[----:B------:R-:W2:Y:S01]  /*12cc0*/  LDL R6, [R1+0x38] ;  /* 0x0000380001067983 */ /* 0x000ea20000100800 */
[----:B----4-:R-:W-:-:S13]  /*12cd0*/  ISETP.NE.AND P0, PT, R7, 0x1, PT ;  /* 0x000000010700780c */ /* 0x010fda0003f05270 */
[----:B------:R-:W4:Y:S01]  /*12ce0*/  @P0 LDC R3, c[0x0][0x450] ;  /* 0x00011400ff030b82 */ /* 0x000f220000000800 */
[----:B0-----:R-:W-:-:S04]  /*12cf0*/  LOP3.LUT R2, R2, 0x7f, RZ, 0xc0, !PT ;  /* 0x0000007f02027812 */ /* 0x001fc800078ec0ff */
[----:B------:R-:W-:Y:S01]  /*12d00*/  SHF.R.U32.HI R2, RZ, 0x3, R2 ;  /* 0x00000003ff027819 */ /* 0x000fe20000011602 */
[----:B-1----:R-:W-:-:S05]  /*12d10*/  IMAD.SHL.U32 R0, R0, 0x10, RZ ;  /* 0x0000001000007824 */ /* 0x002fca00078e00ff */
[----:B------:R-:W-:Y:S02]  /*12d20*/  LOP3.LUT R0, R2, 0x70, R0, 0xf8, !PT ;  /* 0x0000007002007812 */ /* 0x000fe400078ef800 */
[----:B------:R-:W0:Y:S03]  /*12d30*/  @P0 LDC R2, c[0x0][0x44c] ;  /* 0x00011300ff020b82 */ /* 0x000e260000000800 */
[----:B------:R-:W-:-:S04]  /*12d40*/  IMAD R5, R17, 0x40, R0 ;  /* 0x0000004011057824 */ /* 0x000fc800078e0200 */
[----:B------:R-:W-:Y:S01]  /*12d50*/  IMAD.MOV.U32 R0, RZ, RZ, R5 ;  /* 0x000000ffff007224 */ /* 0x000fe200078e0005 */
[----:B------:R1:W-:Y:S01]  /*12d60*/  STL [R1+0x24], R5 ;  /* 0x0000240501007387 */ /* 0x0003e20000100800 */
[----:B0-----:R-:W-:-:S05]  /*12d70*/  @P0 IMAD.HI.U32 R2, R5, R2, RZ ;  /* 0x0000000205020227 */ /* 0x001fca00078e00ff */
[----:B----4-:R-:W-:Y:S01]  /*12d80*/  @P0 SHF.R.U32.HI R0, RZ, R3, R2 ;  /* 0x00000003ff000219 */ /* 0x010fe20000011602 */
[----:B---3--:R-:W-:-:S04]  /*12d90*/  IMAD R2, R4, UR4, RZ ;  /* 0x0000000404027c24 */ /* 0x008fc8000f8e02ff */
        /* <DEDUP_REMOVED lines=10> */
[----:B--2---:R-:W-:Y:S02]  /*12e40*/  IMAD R4, R8, UR4, RZ ;  /* 0x0000000408047c24 */ /* 0x004fe4000f8e02ff */
[----:B------:R-:W2:Y:S01]  /*12e50*/  S2R R8, SR_TID.X ;  /* 0x0000000000087919 */ /* 0x000ea20000002100 */
        /* <DEDUP_REMOVED lines=13> */
[----:B--2---:R-:W-:Y:S02]  /*12f30*/  IMAD.SHL.U32 R10, R8, 0x8, RZ ;  /* 0x00000008080a7824 */ /* 0x004fe400078e00ff */
[----:B------:R-:W-:Y:S02]  /*12f40*/  IMAD R6, R6, UR4, RZ ;  /* 0x0000000406067c24 */ /* 0x000fe4000f8e02ff */
[----:B-1----:R-:W-:Y:S01]  /*12f50*/  IMAD.WIDE.U32 R4, R0, UR4, R2 ;  /* 0x0000000400047c25 */ /* 0x002fe2000f8e0002 */
        /* <DEDUP_REMOVED lines=47> */
.L_x_8744:
        /* <DEDUP_REMOVED lines=12> */
.L_x_8611:
        /* <DEDUP_REMOVED lines=38> */
.L_x_8613:
[----:B------:R-:W-:Y:S05]  /*13570*/  BSYNC B6 ;  /* 0x0000000000067941 */ /* 0x000fea0003800000 */
.L_x_8612:
        /* <DEDUP_REMOVED lines=188> */
.L_x_8754:
        /* <DEDUP_REMOVED lines=31> */
.L_x_8616:
[----:B------:R-:W-:Y:S05]  /*14330*/  BSYNC B0 ;  /* 0x0000000000007941 */ /* 0x000fea0003800000 */
.L_x_8615:
[----:B--2---:R2:W5:Y:S01]  /*14340*/  LDL R0, [R1+0x4] ;  /* 0x0000040001007983 */ /* 0x0045620000100800 */
[----:B------:R-:W-:Y:S01]  /*14350*/  PLOP3.LUT P0, PT, PT, PT, PT, 0x80, 0x0 ;  /* 0x000000000000781c */ /* 0x000fe20003f0f070 */
[----:B------:R-:W-:-:S12]  /*14360*/  NOP ;  /* 0x0000000000007918 */ /* 0x000fd80000000000 */
.L_x_8617:
        /* <DEDUP_REMOVED lines=19> */
.L_x_8755:
[----:B------:R-:W-:Y:S05]  /*144a0*/  BSYNC B0 ;  /* 0x0000000000007941 */ /* 0x000fea0003800000 */
.L_x_8618:
        /* <DEDUP_REMOVED lines=16> */
.L_x_8756:
[----:B------:R-:W-:Y:S05]  /*145b0*/  BSYNC B1 ;  /* 0x0000000000017941 */ /* 0x000fea0003800000 */
.L_x_8622:
        /* <DEDUP_REMOVED lines=9> */
.L_x_8625:
[----:B------:R-:W-:Y:S05]  /*14650*/  BSYNC B1 ;  /* 0x0000000000017941 */ /* 0x000fea0003800000 */
.L_x_8624:
[----:B------:R-:W3:Y:S04]  /*14660*/  LDL R5, [R1+0x20] ;  /* 0x0000200001057983 */ /* 0x000ee80000100800 */
[----:B------:R-:W3:Y:S04]  /*14670*/  LDL.LU R3, [R1+0x2c] ;  /* 0x00002c0001037983 */ /* 0x000ee80000300800 */
[----:B------:R-:W4:Y:S04]  /*14680*/  LDL R4, [R1+0x4] ;  /* 0x0000040001047983 */ /* 0x000f280000100800 */
[----:B0-----:R-:W4:Y:S01]  /*14690*/  LDL R2, [R1+0xc] ;  /* 0x00000c0001027983 */ /* 0x001f220000100800 */
        /* <DEDUP_REMOVED lines=8> */
[----:B----4-:R-:W-:-:S04]  /*14720*/  IMAD R2, R2, 0x10000, R4 ;  /* 0x0001000002027824 */ /* 0x010fc800078e0204 */
[----:B------:R-:W-:-:S07]  /*14730*/  VIADD R4, R2, 0x400 ;  /* 0x0000040002047836 */ /* 0x000fce0000000000 */
.L_x_8626:
        /* <DEDUP_REMOVED lines=16> */
.L_x_8627:
        /* <DEDUP_REMOVED lines=16> */
.L_x_8628:
        /* <DEDUP_REMOVED lines=16> */
.L_x_8629:
        /* <DEDUP_REMOVED lines=16> */
.L_x_8630:
        /* <DEDUP_REMOVED lines=16> */
.L_x_8631:
        /* <DEDUP_REMOVED lines=16> */
.L_x_8632:
        /* <DEDUP_REMOVED lines=16> */
.L_x_8633:
        /* <DEDUP_REMOVED lines=11> */
.L_x_8621:
[----:B------:R-:W-:Y:S05]  /*14ef0*/  BSYNC B0 ;  /* 0x0000000000007941 */ /* 0x000fea0003800000 */
.L_x_8620:
[----:B-1----:R-:W3:Y:S01]  /*14f00*/  LDL R4, [R1+0x30] ;  /* 0x0000300001047983 */ /* 0x002ee20000100800 */
[----:B------:R-:W-:Y:S01]  /*14f10*/  BSSY B0, `(.L_x_8634) ;  /* 0x00002ca000007945 */ /* 0x000fe20003800000 */
[----:B---3--:R-:W-:-:S13]  /*14f20*/  ISETP.GE.AND P0, PT, R4, 0x2, PT ;  /* 0x000000020400780c */ /* 0x008fda0003f06270 */
[----:B------:R-:W-:Y:S05]  /*14f30*/  @!P0 BRA `(.L_x_8635) ;  /* 0x0000002c001c8947 */ /* 0x000fea0003800000 */
[C---:B------:R-:W-:Y:S01]  /*14f40*/  LOP3.LUT R0, R4.reuse, 0x1, RZ, 0xc0, !PT ;  /* 0x0000000104007812 */ /* 0x040fe200078ec0ff */
[----:B------:R-:W-:Y:S01]  /*14f50*/  VIADD R4, R4, 0xfffffffe ;  /* 0xfffffffe04047836 */ /* 0x000fe20000000000 */
[----:B------:R-:W-:Y:S02]  /*14f60*/  BSSY B2, `(.L_x_8636) ;  /* 0x00000f0000027945 */ /* 0x000fe40003800000 */
[----:B------:R-:W-:Y:S01]  /*14f70*/  ISETP.NE.U32.AND P0, PT, R0, 0x1, PT ;  /* 0x000000010000780c */ /* 0x000fe20003f05070 */
[----:B------:R-:W-:-:S12]  /*14f80*/  IMAD.MOV.U32 R0, RZ, RZ, R4 ;  /* 0x000000ffff007224 */ /* 0x000fd800078e0004 */
[----:B------:R-:W-:Y:S05]  /*14f90*/  @!P0 BRA `(.L_x_8637) ;  /* 0x0000000c00b08947 */ /* 0x000fea0003800000 */
        /* <DEDUP_REMOVED lines=38> */
.L_x_8640:
        /* <DEDUP_REMOVED lines=9> */
.L_x_8757:
[----:B------:R-:W-:Y:S05]  /*15290*/  BSYNC B3 ;  /* 0x0000000000037941 */ /* 0x000fea0003800000 */
.L_x_8641:
        /* <DEDUP_REMOVED lines=9> */
.L_x_8644:
[----:B------:R-:W-:Y:S05]  /*15330*/  BSYNC B3 ;  /* 0x0000000000037941 */ /* 0x000fea0003800000 */
.L_x_8643:
[----:B------:R-:W3:Y:S04]  /*15340*/  LDL R7, [R1+0x4] ;  /* 0x0000040001077983 */ /* 0x000ee80000100800 */
[----:B------:R-:W3:Y:S04]  /*15350*/  LDL R5, [R1+0xc] ;  /* 0x00000c0001057983 */ /* 0x000ee80000100800 */
[----:B------:R-:W4:Y:S01]  /*15360*/  LDL R6, [R1+0x20] ;  /* 0x0000200001067983 */ /* 0x000f220000100800 */
[----:B0-----:R-:W-:Y:S01]  /*15370*/  IMAD.MOV.U32 R8, RZ, RZ, RZ ;  /* 0x000000ffff087224 */ /* 0x001fe200078e00ff */
        /* <DEDUP_REMOVED lines=10> */
.L_x_8645:
        /* <DEDUP_REMOVED lines=14> */
.L_x_8758:
[----:B------:R-:W-:Y:S05]  /*15500*/  BSYNC B3 ;  /* 0x0000000000037941 */ /* 0x000fea0003800000 */
.L_x_8646:
        /* <DEDUP_REMOVED lines=11> */
.L_x_8649:
[----:B------:R-:W-:Y:S05]  /*155c0*/  BSYNC B3 ;  /* 0x0000000000037941 */ /* 0x000fea0003800000 */
.L_x_8648:
        /* <DEDUP_REMOVED lines=11> */
.L_x_8650:
        /* <DEDUP_REMOVED lines=16> */
.L_x_8651:
        /* <DEDUP_REMOVED lines=16> */
.L_x_8652:
        /* <DEDUP_REMOVED lines=16> */
.L_x_8653:
        /* <DEDUP_REMOVED lines=16> */
.L_x_8654:
        /* <DEDUP_REMOVED lines=16> */
.L_x_8655:
        /* <DEDUP_REMOVED lines=16> */
.L_x_8656:
        /* <DEDUP_REMOVED lines=16> */
.L_x_8657:
        /* <DEDUP_REMOVED lines=11> */
.L_x_8639:
[----:B------:R-:W-:Y:S05]  /*15e30*/  BSYNC B1 ;  /* 0x0000000000017941 */ /* 0x000fea0003800000 */
.L_x_8638:
[----:B------:R-:W3:Y:S02]  /*15e40*/  LDL.LU R5, [R1+0x30] ;  /* 0x0000300001057983 */ /* 0x000ee40000300800 */
[----:B---3--:R-:W-:-:S07]  /*15e50*/  VIADD R0, R5, 0xfffffffd ;  /* 0xfffffffd05007836 */ /* 0x008fce0000000000 */
.L_x_8637:
[----:B------:R-:W-:Y:S05]  /*15e60*/  BSYNC B2 ;  /* 0x0000000000027941 */ /* 0x000fea0003800000 */
.L_x_8636:
[----:B------:R-:W-:-:S13]  /*15e70*/  ISETP.NE.AND P0, PT, R4, RZ, PT ;  /* 0x000000ff0400720c */ /* 0x000fda0003f05270 */
[----:B------:R-:W-:Y:S05]  /*15e80*/  @!P0 BRA `(.L_x_8635) ;  /* 0x0000001c00488947 */ /* 0x000fea0003800000 */
.L_x_8698:
        /* <DEDUP_REMOVED lines=13> */
[----:B0-----:R-:W-:Y:S01]  /*15f60*/  IMAD.MOV.U32 R8, RZ, RZ, R0 ;  /* 0x000000ffff087224 */ /* 0x001fe200078e0000 */
        /* <DEDUP_REMOVED lines=23> */
.L_x_8660:
        /* <DEDUP_REMOVED lines=9> */
.L_x_8759:
[----:B------:R-:W-:Y:S05]  /*16170*/  BSYNC B2 ;  /* 0x0000000000027941 */ /* 0x000fea0003800000 */
.L_x_8661:
        /* <DEDUP_REMOVED lines=9> */
.L_x_8664:
[----:B------:R-:W-:Y:S05]  /*16210*/  BSYNC B2 ;  /* 0x0000000000027941 */ /* 0x000fea0003800000 */
.L_x_8663:
        /* <DEDUP_REMOVED lines=13> */
.L_x_8665:
        /* <DEDUP_REMOVED lines=14> */
.L_x_8760:
[----:B------:R-:W-:Y:S05]  /*163d0*/  BSYNC B2 ;  /* 0x0000000000027941 */ /* 0x000fea0003800000 */
.L_x_8666:
        /* <DEDUP_REMOVED lines=11> */
.L_x_8669:
[----:B------:R-:W-:Y:S05]  /*16490*/  BSYNC B2 ;  /* 0x0000000000027941 */ /* 0x000fea0003800000 */
.L_x_8668:
        /* <DEDUP_REMOVED lines=10> */
.L_x_8670:
        /* <DEDUP_REMOVED lines=16> */
.L_x_8671:
        /* <DEDUP_REMOVED lines=16> */
.L_x_8672:
        /* <DEDUP_REMOVED lines=16> */
.L_x_8673:
        /* <DEDUP_REMOVED lines=16> */
.L_x_8674:
        /* <DEDUP_REMOVED lines=16> */
.L_x_8675:
        /* <DEDUP_REMOVED lines=16> */
.L_x_8676:
        /* <DEDUP_REMOVED lines=16> */
.L_x_8677:
        /* <DEDUP_REMOVED lines=11> */
.L_x_8659:
[----:B------:R-:W-:Y:S05]  /*16cf0*/  BSYNC B1 ;  /* 0x0000000000017941 */ /* 0x000fea0003800000 */
.L_x_8658:
[----:B------:R-:W3:Y:S01]  /*16d00*/  LDL R2, [R1+0x8] ;  /* 0x0000080001027983 */ /* 0x000ee20000100800 */
[----:B------:R-:W-:Y:S01]  /*16d10*/  VIADD R7, R7, 0x1 ;  /* 0x0000000107077836 */ /* 0x000fe20000000000 */
[----:B------:R-:W-:Y:S04]  /*16d20*/  BSSY B1, `(.L_x_8678) ;  /* 0x00000e5000017945 */ /* 0x000fe80003800000 */
[----:B------:R-:W-:-:S04]  /*16d30*/  ISETP.NE.AND P0, PT, R7, 0x2, PT ;  /* 0x000000020700780c */ /* 0x000fc80003f05270 */
[----:B0-----:R-:W-:Y:S02]  /*16d40*/  SEL R9, R7, RZ, P0 ;  /* 0x000000ff07097207 */ /* 0x001fe40000000000 */
        /* <DEDUP_REMOVED lines=31> */
.L_x_8680:
        /* <DEDUP_REMOVED lines=9> */
.L_x_8761:
[----:B------:R-:W-:Y:S05]  /*16fd0*/  BSYNC B2 ;  /* 0x0000000000027941 */ /* 0x000fea0003800000 */
.L_x_8681:
        /* <DEDUP_REMOVED lines=9> */
.L_x_8684:
[----:B------:R-:W-:Y:S05]  /*17070*/  BSYNC B2 ;  /* 0x0000000000027941 */ /* 0x000fea0003800000 */
.L_x_8683:
        /* <DEDUP_REMOVED lines=14> */
.L_x_8685:
        /* <DEDUP_REMOVED lines=14> */
.L_x_8762:
[----:B------:R-:W-:Y:S05]  /*17240*/  BSYNC B2 ;  /* 0x0000000000027941 */ /* 0x000fea0003800000 */
.L_x_8686:
        /* <DEDUP_REMOVED lines=11> */
.L_x_8689:
[----:B------:R-:W-:Y:S05]  /*17300*/  BSYNC B2 ;  /* 0x0000000000027941 */ /* 0x000fea0003800000 */
.L_x_8688:
        /* <DEDUP_REMOVED lines=11> */
.L_x_8690:
        /* <DEDUP_REMOVED lines=16> */
.L_x_8691:
        /* <DEDUP_REMOVED lines=16> */
.L_x_8692:
        /* <DEDUP_REMOVED lines=16> */
.L_x_8693:
        /* <DEDUP_REMOVED lines=16> */
.L_x_8694:
        /* <DEDUP_REMOVED lines=16> */
.L_x_8695:
        /* <DEDUP_REMOVED lines=16> */
.L_x_8696:
        /* <DEDUP_REMOVED lines=16> */
.L_x_8697:
        /* <DEDUP_REMOVED lines=11> */
.L_x_8679:
[----:B------:R-:W-:Y:S05]  /*17b70*/  BSYNC B1 ;  /* 0x0000000000017941 */ /* 0x000fea0003800000 */
.L_x_8678:
[C---:B------:R-:W-:Y:S01]  /*17b80*/  ISETP.GT.AND P0, PT, R0.reuse, 0x1, PT ;  /* 0x000000010000780c */ /* 0x040fe20003f04270 */
[----:B------:R-:W-:-:S12]  /*17b90*/  VIADD R0, R0, 0xfffffffe ;  /* 0xfffffffe00007836 */ /* 0x000fd80000000000 */
[----:B------:R-:W-:Y:S05]  /*17ba0*/  @P0 BRA `(.L_x_8698) ;  /* 0xffffffe000b80947 */ /* 0x000fea000383ffff */
.L_x_8635:
[----:B------:R-:W-:Y:S05]  /*17bb0*/  BSYNC B0 ;  /* 0x0000000000007941 */ /* 0x000fea0003800000 */
.L_x_8634:
        /* <DEDUP_REMOVED lines=24> */
.L_x_8700:
[----:B------:R-:W-:Y:S05]  /*17d40*/  BSYNC B0 ;  /* 0x0000000000007941 */ /* 0x000fea0003800000 */
.L_x_8699:
[----:B------:R-:W-:-:S05]  /*17d50*/  SEL R0, R0, RZ, P0 ;  /* 0x000000ff00007207 */ /* 0x000fca0000000000 */
[----:B------:R3:W-:Y:S02]  /*17d60*/  STL [R1+0xc], R0 ;  /* 0x00000c0001007387 */ /* 0x0007e40000100800 */
.L_x_8596:
[----:B------:R-:W-:Y:S05]  /*17d70*/  BSYNC B7 ;  /* 0x0000000000077941 */ /* 0x000fea0003800000 */
.L_x_8594:
        /* <DEDUP_REMOVED lines=13> */
.L_x_8701:
        /* <DEDUP_REMOVED lines=36> */
.L_x_8772:
[----:B------:R-:W-:Y:S02]  /*18090*/  ULDC UR4, c[0x0][0xd38] ;  /* 0x00034e0000047ab9 */ /* 0x000fe40000000800 */
[----:B------:R-:W-:-:S04]  /*180a0*/  IMAD.U32 R4, RZ, RZ, UR4 ;  /* 0x00000004ff047e24 */ /* 0x000fc8000f8e00ff */
[----:B---3--:R-:W-:-:S04]  /*180b0*/  IMAD R16, R16, R4, RZ ;  /* 0x0000000410107224 */ /* 0x008fc800078e02ff */
[----:B------:R-:W-:-:S05]  /*180c0*/  IMAD.IADD R5, R5, 0x1, R16 ;  /* 0x0000000105057824 */ /* 0x000fca00078e0210 */
[----:B------:R-:W-:-:S13]  /*180d0*/  ISETP.GT.AND P6, PT, R5, R0, PT ;  /* 0x000000000500720c */ /* 0x000fda0003fc4270 */
[----:B------:R-:W-:Y:S05]  /*180e0*/  @P6 BRA `(.L_x_8704) ;  /* 0x00000000009c6947 */ /* 0x000fea0003800000 */
.L_x_8709:
        /* <DEDUP_REMOVED lines=14> */
.L_x_8707:
[----:B------:R-:W-:Y:S05]  /*181d0*/  BSYNC B0 ;  /* 0x0000000000007941 */ /* 0x000fea0003800000 */
.L_x_8706:
        /* <DEDUP_REMOVED lines=18> */
.L_x_8780:
[----:B------:R-:W-:Y:S02]  /*18300*/  ULDC UR4, c[0x0][0xd38] ;  /* 0x00034e0000047ab9 */ /* 0x000fe40000000800 */
[----:B------:R-:W-:-:S04]  /*18310*/  IMAD.U32 R4, RZ, RZ, UR4 ;  /* 0x00000004ff047e24 */ /* 0x000fc8000f8e00ff */
[----:B---3--:R-:W-:-:S04]  /*18320*/  IMAD R16, R16, R4, RZ ;  /* 0x0000000410107224 */ /* 0x008fc800078e02ff */
[----:B------:R-:W-:-:S05]  /*18330*/  IMAD.IADD R5, R16, 0x1, R5 ;  /* 0x0000000110057824 */ /* 0x000fca00078e0205 */
[----:B------:R-:W-:-:S13]  /*18340*/  ISETP.GT.AND P6, PT, R5, R0, PT ;  /* 0x000000000500720c */ /* 0x000fda0003fc4270 */
[----:B------:R-:W-:Y:S05]  /*18350*/  @!P6 BRA `(.L_x_8709) ;  /* 0xfffffffc0064e947 */ /* 0x000fea000383ffff */
.L_x_8704:
        /* <DEDUP_REMOVED lines=8> */
.L_x_8784:
[----:B------:R-:W-:Y:S01]  /*183e0*/  ISETP.NE.AND P0, PT, R5, RZ, PT ;  /* 0x000000ff0500720c */ /* 0x000fe20003f05270 */
[----:B------:R-:W-:-:S12]  /*183f0*/  IMAD.MOV.U32 R5, RZ, RZ, RZ ;  /* 0x000000ffff057224 */ /* 0x000fd800078e00ff */
[----:B------:R-:W-:Y:S05]  /*18400*/  @!P0 BRA `(.L_x_8711) ;  /* 0x0000000000148947 */ /* 0x000fea0003800000 */
[----:B------:R-:W-:Y:S01]  /*18410*/  UMOV UR4, 0xffffffff ;  /* 0xffffffff00047882 */ /* 0x000fe20000000000 */
[----:B------:R-:W-:Y:S02]  /*18420*/  VIADD R12, R6, 0xffffffff ;  /* 0xffffffff060c7836 */ /* 0x000fe40000000000 */
[----:B------:R-:W-:Y:S05]  /*18430*/  BRA.DIV UR4, `(.L_x_8712) ;  /* 0x0000002a049c7947 */ /* 0x000fea000b800000 */
[----:B-1----:R1:W0:Y:S02]  /*18440*/  SHFL.IDX PT, R3, R3, R12, 0x1f ;  /* 0x00001f0c03037589 */ /* 0x00222400000e0000 */
.L_x_8787:
[----:B0-----:R-:W-:-:S07]  /*18450*/  IMAD.MOV.U32 R5, RZ, RZ, R3 ;  /* 0x000000ffff057224 */ /* 0x001fce00078e0003 */
.L_x_8711:
        /* <DEDUP_REMOVED lines=66> */
.L_x_8705:
[----:B------:R-:W-:Y:S01]  /*18880*/  UMOV UR4, URZ ;  /* 0x0000003f00047c82 */ /* 0x000fe20008000000 */
[----:B------:R-:W-:Y:S01]  /*18890*/  UMOV UR5, URZ ;  /* 0x0000003f00057c82 */ /* 0x000fe20008000000 */
[----:B------:R-:W-:Y:S01]  /*188a0*/  ULDC UR6, c[0x0][0xd3c] ;  /* 0x00034f0000067ab9 */ /* 0x000fe20000000800 */
[----:B------:R-:W-:Y:S02]  /*188b0*/  IMAD.MOV.U32 R16, RZ, RZ, R0 ;  /* 0x000000ffff107224 */ /* 0x000fe400078e0000 */
[----:B------:R-:W-:Y:S02]  /*188c0*/  IMAD.U32 R17, RZ, RZ, UR4 ;  /* 0x00000004ff117e24 */ /* 0x000fe4000f8e00ff */
[----:B------:R-:W-:Y:S02]  /*188d0*/  IMAD.U32 R18, RZ, RZ, UR5 ;  /* 0x00000005ff127e24 */ /* 0x000fe4000f8e00ff */
[----:B------:R-:W-:-:S07]  /*188e0*/  IMAD.U32 R19, RZ, RZ, UR6 ;  /* 0x00000006ff137e24 */ /* 0x000fce000f8e00ff */
.L_x_8713:
        /* <DEDUP_REMOVED lines=12> */
.L_x_8702:
[----:B------:R-:W-:Y:S02]  /*189b0*/  ULDC UR4, c[0x0][0xd3c] ;  /* 0x00034f0000047ab9 */ /* 0x000fe40000000800 */
[----:B----4-:R-:W-:-:S13]  /*189c0*/  ISETP.GE.AND P0, PT, R19, UR4, PT ;  /* 0x0000000413007c0c */ /* 0x010fda000bf06270 */
[----:B------:R-:W-:Y:S05]  /*189d0*/  @!P0 BRA `(.L_x_8714) ;  /* 0xffffff8c00a08947 */ /* 0x000fea000383ffff */
[----:B------:R-:W-:Y:S05]  /*189e0*/  BSYNC B8 ;  /* 0x0000000000087941 */ /* 0x000fea0003800000 */
.L_x_8590:
        /* <DEDUP_REMOVED lines=12> */
.L_x_8788:
[----:B------:R-:W-:Y:S05]  /*18ab0*/  BSYNC B0 ;  /* 0x0000000000007941 */ /* 0x000fea0003800000 */
.L_x_8715:
[----:B------:R-:W-:-:S03]  /*18ac0*/  UMOV UR4, 0xffffffff ;  /* 0xffffffff00047882 */ /* 0x000fc60000000000 */
[----:B------:R-:W-:Y:S05]  /*18ad0*/  BRA.DIV UR4, `(.L_x_8717) ;  /* 0x0000002604307947 */ /* 0x000fea000b800000 */
[----:B------:R-:W1:Y:S02]  /*18ae0*/  S2R R2, SR_TID.X ;  /* 0x0000000000027919 */ /* 0x000e640000002100 */
[----:B-1----:R-:W-:-:S04]  /*18af0*/  SHF.R.U32.HI R2, RZ, 0x5, R2 ;  /* 0x00000005ff027819 */ /* 0x002fc80000011602 */
[----:B------:R-:W-:-:S05]  /*18b00*/  LOP3.LUT R2, R2, 0x3, RZ, 0xc0, !PT ;  /* 0x0000000302027812 */ /* 0x000fca00078ec0ff */
[----:B------:R1:W3:Y:S02]  /*18b10*/  SHFL.IDX PT, R14, R2, RZ, 0x1f ;  /* 0x00001fff020e7589 */ /* 0x0002e400000e0000 */
.L_x_8791:
[----:B---3--:R-:W-:Y:S01]  /*18b20*/  ISETP.NE.AND P0, PT, R14, RZ, PT ;  /* 0x000000ff0e00720c */ /* 0x008fe20003f05270 */
[----:B------:R-:W-:-:S12]  /*18b30*/  BSSY B0, `(.L_x_8718) ;  /* 0x0000027000007945 */ /* 0x000fd80003800000 */
[----:B------:R-:W-:Y:S05]  /*18b40*/  @P0 BRA `(.L_x_8719) ;  /* 0x0000000000940947 */ /* 0x000fea0003800000 */
[----:B------:R-:W-:-:S03]  /*18b50*/  UMOV UR4, 0xffffffff ;  /* 0xffffffff00047882 */ /* 0x000fc60000000000 */
[----:B------:R-:W-:Y:S05]  /*18b60*/  BRA.DIV UR4, `(.L_x_8720) ;  /* 0x0000002604407947 */ /* 0x000fea000b800000 */
[----:B------:R-:W-:-:S13]  /*18b70*/  ELECT P6, URZ, PT ;  /* 0x00000000003f782f */ /* 0x000fda00038c0000 */
.L_x_8794:
[----:B------:R-:W-:Y:S05]  /*18b80*/  @!P6 BRA `(.L_x_8719) ;  /* 0x000000000084e947 */ /* 0x000fea0003800000 */
[----:B------:R-:W-:-:S06]  /*18b90*/  ULOP3.LUT UR4, UR36, 0x2, URZ, 0xfc, !UPT ;  /* 0x0000000224047892 */ /* 0x000fcc000f8efc3f */
[----:B-1----:R-:W-:-:S05]  /*18ba0*/  IMAD.U32 R2, RZ, RZ, UR4 ;  /* 0x00000004ff027e24 */ /* 0x002fca000f8e00ff */
[----:B------:R-:W-:-:S13]  /*18bb0*/  ISETP.NE.AND P2, PT, R2, 0x3, PT ;  /* 0x000000030200780c */ /* 0x000fda0003f45270 */
[----:B------:R-:W-:Y:S05]  /*18bc0*/  @!P2 BRA `(.L_x_8721) ;  /* 0x000000000004a947 */ /* 0x000fea0003800000 */
[----:B------:R-:W-:Y:S01]  /*18bd0*/  BPT.TRAP 0x1 ;  /* 0x000000040000795c */ /* 0x000fe20000300000 */
.L_x_8721:
[----:B0-----:R-:W3:Y:S04]  /*18be0*/  LDL R3, [R1+0xc] ;  /* 0x00000c0001037983 */ /* 0x001ee80000100800 */
[----:B--2---:R-:W2:Y:S01]  /*18bf0*/  LDL.LU R7, [R1+0x18] ;  /* 0x0000180001077983 */ /* 0x004ea20000300800 */
        /* <DEDUP_REMOVED lines=12> */
.L_x_8795:
[----:B------:R-:W1:Y:S02]  /*18cc0*/  SYNCS.PHASECHK.TRANS64.TRYWAIT P0, [R7+URZ], R2 ;  /* 0x00000002070075a7 */ /* 0x000e64000800017f */
[----:B-1----:R-:W-:Y:S05]  /*18cd0*/  @!P0 BRA `(.L_x_8723) ;  /* 0x0000002400188947 */ /* 0x002fea0003800000 */
.L_x_8796:
[----:B------:R-:W-:Y:S05]  /*18ce0*/  @!P2 BRA `(.L_x_8724) ;  /* 0x000000000004a947 */ /* 0x000fea0003800000 */
[----:B------:R-:W-:Y:S01]  /*18cf0*/  BPT.TRAP 0x1 ;  /* 0x000000040000795c */ /* 0x000fe20000300000 */
.L_x_8724:
[----:B------:R-:W2:Y:S01]  /*18d00*/  LDL.LU R4, [R1+0xc] ;  /* 0x00000c0001047983 */ /* 0x000ea20000300800 */
[----:B------:R-:W-:-:S04]  /*18d10*/  VIADD R0, R0, 0x38860 ;  /* 0x0003886000007836 */ /* 0x000fc80000000000 */
[----:B--2---:R-:W-:-:S04]  /*18d20*/  IMAD R4, R4, 0x8, R0 ;  /* 0x0000000804047824 */ /* 0x004fc800078e0200 */
[----:B------:R-:W2:Y:S02]  /*18d30*/  SYNCS.PHASECHK.TRANS64.TRYWAIT P0, [R4+URZ], R5 ;  /* 0x00000005040075a7 */ /* 0x000ea4000800017f */
[----:B--2---:R-:W-:Y:S05]  /*18d40*/  @!P0 BRA `(.L_x_8725) ;  /* 0x0000002400108947 */ /* 0x004fea0003800000 */
.L_x_8797:
[----:B------:R-:W-:-:S07]  /*18d50*/  IMAD R3, R3, 0x8, R0 ;  /* 0x0000000803037824 */ /* 0x000fce00078e0200 */
.L_x_8726:
[----:B---3--:R3:W4:Y:S02]  /*18d60*/  SYNCS.PHASECHK.TRANS64.TRYWAIT P0, [R3+URZ], R2 ;  /* 0x00000002030075a7 */ /* 0x008724000800017f */
[----:B----4-:R-:W-:Y:S05]  /*18d70*/  @!P0 NANOSLEEP.SYNCS 0x989680 ;  /* 0x009896800000895d */ /* 0x010fea0003900000 */
[----:B------:R-:W4:Y:S02]  /*18d80*/  @!P0 SYNCS.PHASECHK.TRANS64 P0, [R3+URZ], R2 ;  /* 0x00000002030085a7 */ /* 0x000f24000800007f */
[----:B----4-:R-:W-:Y:S05]  /*18d90*/  @!P0 BRA `(.L_x_8726) ;  /* 0xfffffffc00f08947 */ /* 0x010fea000383ffff */
.L_x_8719:
[----:B------:R-:W-:Y:S05]  /*18da0*/  BSYNC B0 ;  /* 0x0000000000007941 */ /* 0x000fea0003800000 */
.L_x_8718:
[----:B------:R-:W-:Y:S05]  /*18db0*/  EXIT ;  /* 0x000000000000794d */ /* 0x000fea0003800000 */
.L_x_8538:
[----:B0-----:R0:W1:Y:S02]  /*18dc0*/  SYNCS.PHASECHK.TRANS64.TRYWAIT P1, [R17+URZ+0x38800], R4 ;  /* 0x03880004110075a7 */ /* 0x001064000802017f */
[----:B-1----:R-:W-:Y:S05]  /*18dd0*/  @!P1 NANOSLEEP.SYNCS 0x989680 ;  /* 0x009896800000995d */ /* 0x002fea0003900000 */
[----:B------:R-:W1:Y:S02]  /*18de0*/  @!P1 SYNCS.PHASECHK.TRANS64 P1, [R17+URZ+0x38800], R4 ;  /* 0x03880004110095a7 */ /* 0x000e64000802007f */
[----:B-1----:R-:W-:Y:S05]  /*18df0*/  @!P1 BRA `(.L_x_8538) ;  /* 0xfffffffc00f09947 */ /* 0x002fea000383ffff */
[----:B------:R-:W-:Y:S05]  /*18e00*/  BRA `(.L_x_8727) ;  /* 0xfffffea800f07947 */ /* 0x000fea000383ffff */
.L_x_8542:
[----:B--2---:R2:W3:Y:S02]  /*18e10*/  SYNCS.PHASECHK.TRANS64.TRYWAIT P1, [R5+URZ+0x38830], R8 ;  /* 0x03883008050075a7 */ /* 0x0044e4000802017f */
[----:B---3--:R-:W-:Y:S05]  /*18e20*/  @!P1 NANOSLEEP.SYNCS 0x989680 ;  /* 0x009896800000995d */ /* 0x008fea0003900000 */
[----:B------:R-:W3:Y:S02]  /*18e30*/  @!P1 SYNCS.PHASECHK.TRANS64 P1, [R5+URZ+0x38830], R8 ;  /* 0x03883008050095a7 */ /* 0x000ee4000802007f */
[----:B---3--:R-:W-:Y:S05]  /*18e40*/  @!P1 BRA `(.L_x_8542) ;  /* 0xfffffffc00f09947 */ /* 0x008fea000383ffff */
[----:B------:R-:W-:Y:S05]  /*18e50*/  BRA `(.L_x_8541) ;  /* 0xfffffeac00107947 */ /* 0x000fea000383ffff */
.L_x_8543:
[----:B---3--:R3:W4:Y:S02]  /*18e60*/  SYNCS.PHASECHK.TRANS64.TRYWAIT P1, [R17+URZ+0x38810], R4 ;  /* 0x03881004110075a7 */ /* 0x008724000802017f */
[----:B----4-:R-:W-:Y:S05]  /*18e70*/  @!P1 NANOSLEEP.SYNCS 0x989680 ;  /* 0x009896800000995d */ /* 0x010fea0003900000 */
[----:B------:R-:W4:Y:S02]  /*18e80*/  @!P1 SYNCS.PHASECHK.TRANS64 P1, [R17+URZ+0x38810], R4 ;  /* 0x03881004110095a7 */ /* 0x000f24000802007f */
[----:B----4-:R-:W-:Y:S05]  /*18e90*/  @!P1 BRA `(.L_x_8543) ;  /* 0xfffffffc00f09947 */ /* 0x010fea000383ffff */
[----:B------:R-:W-:Y:S05]  /*18ea0*/  BRA `(.L_x_8728) ;  /* 0xfffffeac009c7947 */ /* 0x000fea000383ffff */
.L_x_8547:
[----:B0-----:R0:W3:Y:S02]  /*18eb0*/  SYNCS.PHASECHK.TRANS64.TRYWAIT P1, [R5+URZ+0x38850], R8 ;  /* 0x03885008050075a7 */ /* 0x0010e4000802017f */
[----:B---3--:R-:W-:Y:S05]  /*18ec0*/  @!P1 NANOSLEEP.SYNCS 0x989680 ;  /* 0x009896800000995d */ /* 0x008fea0003900000 */
[----:B------:R-:W3:Y:S02]  /*18ed0*/  @!P1 SYNCS.PHASECHK.TRANS64 P1, [R5+URZ+0x38850], R8 ;  /* 0x03885008050095a7 */ /* 0x000ee4000802007f */
[----:B---3--:R-:W-:Y:S05]  /*18ee0*/  @!P1 BRA `(.L_x_8547) ;  /* 0xfffffffc00f09947 */ /* 0x008fea000383ffff */
[----:B------:R-:W-:Y:S05]  /*18ef0*/  BRA `(.L_x_8546) ;  /* 0xfffffeac00cc7947 */ /* 0x000fea000383ffff */
.L_x_8552:
[----:B-1----:R1:W2:Y:S02]  /*18f00*/  SYNCS.PHASECHK.TRANS64.TRYWAIT P3, [R9+URZ+0x38830], R8 ;  /* 0x03883008090075a7 */ /* 0x0022a4000806017f */
[----:B--2---:R-:W-:Y:S05]  /*18f10*/  @!P3 NANOSLEEP.SYNCS 0x989680 ;  /* 0x009896800000b95d */ /* 0x004fea0003900000 */
[----:B------:R-:W2:Y:S02]  /*18f20*/  @!P3 SYNCS.PHASECHK.TRANS64 P3, [R9+URZ+0x38830], R8 ;  /* 0x038830080900b5a7 */ /* 0x000ea4000806007f */
[----:B--2---:R-:W-:Y:S05]  /*18f30*/  @!P3 BRA `(.L_x_8552) ;  /* 0xfffffffc00f0b947 */ /* 0x004fea000383ffff */
[----:B------:R-:W-:Y:S05]  /*18f40*/  BRA `(.L_x_8551) ;  /* 0xfffffed800d47947 */ /* 0x000fea000383ffff */
.L_x_8556:
[----:B---3--:R3:W4:Y:S02]  /*18f50*/  SYNCS.PHASECHK.TRANS64.TRYWAIT P3, [R9+URZ+0x38850], R8 ;  /* 0x03885008090075a7 */ /* 0x008724000806017f */
[----:B----4-:R-:W-:Y:S05]  /*18f60*/  @!P3 NANOSLEEP.SYNCS 0x989680 ;  /* 0x009896800000b95d */ /* 0x010fea0003900000 */
[----:B------:R-:W4:Y:S02]  /*18f70*/  @!P3 SYNCS.PHASECHK.TRANS64 P3, [R9+URZ+0x38850], R8 ;  /* 0x038850080900b5a7 */ /* 0x000f24000806007f */
[----:B----4-:R-:W-:Y:S05]  /*18f80*/  @!P3 BRA `(.L_x_8556) ;  /* 0xfffffffc00f0b947 */ /* 0x010fea000383ffff */
[----:B------:R-:W-:Y:S05]  /*18f90*/  BRA `(.L_x_8555) ;  /* 0xfffffedc00307947 */ /* 0x000fea000383ffff */
.L_x_8562:
[----:B-1----:R1:W2:Y:S02]  /*18fa0*/  SYNCS.PHASECHK.TRANS64.TRYWAIT P1, [R9+URZ+0x38830], R8 ;  /* 0x03883008090075a7 */ /* 0x0022a4000802017f */
[----:B--2---:R-:W-:Y:S05]  /*18fb0*/  @!P1 NANOSLEEP.SYNCS 0x989680 ;  /* 0x009896800000995d */ /* 0x004fea0003900000 */
[----:B------:R-:W2:Y:S02]  /*18fc0*/  @!P1 SYNCS.PHASECHK.TRANS64 P1, [R9+URZ+0x38830], R8 ;  /* 0x03883008090095a7 */ /* 0x000ea4000802007f */
[----:B--2---:R-:W-:Y:S05]  /*18fd0*/  @!P1 BRA `(.L_x_8562) ;  /* 0xfffffffc00f09947 */ /* 0x004fea000383ffff */
[----:B------:R-:W-:Y:S05]  /*18fe0*/  BRA `(.L_x_8561) ;  /* 0xffffff1000407947 */ /* 0x000fea000383ffff */
.L_x_8566:
[----:B---3--:R3:W4:Y:S02]  /*18ff0*/  SYNCS.PHASECHK.TRANS64.TRYWAIT P1, [R9+URZ+0x38850], R8 ;  /* 0x03885008090075a7 */ /* 0x008724000802017f */
[----:B----4-:R-:W-:Y:S05]  /*19000*/  @!P1 NANOSLEEP.SYNCS 0x989680 ;  /* 0x009896800000995d */ /* 0x010fea0003900000 */
[----:B------:R-:W4:Y:S02]  /*19010*/  @!P1 SYNCS.PHASECHK.TRANS64 P1, [R9+URZ+0x38850], R8 ;  /* 0x03885008090095a7 */ /* 0x000f24000802007f */
[----:B----4-:R-:W-:Y:S05]  /*19020*/  @!P1 BRA `(.L_x_8566) ;  /* 0xfffffffc00f09947 */ /* 0x010fea000383ffff */
[----:B------:R-:W-:Y:S05]  /*19030*/  BRA `(.L_x_8565) ;  /* 0xffffff10009c7947 */ /* 0x000fea000383ffff */
.L_x_8602:
        /* <DEDUP_REMOVED lines=11> */
.L_x_8730:
[----:B------:R-:W-:Y:S05]  /*190f0*/  BSYNC B0 ;  /* 0x0000000000007941 */ /* 0x000fea0003800000 */
.L_x_8729:
[----:B------:R-:W-:Y:S05]  /*19100*/  BRA `(.L_x_8731) ;  /* 0xffffff9000e87947 */ /* 0x000fea000383ffff */
.L_x_8604:
[----:B------:R-:W-:Y:S01]  /*19110*/  BSSY B0, `(.L_x_8732) ;  /* 0x0000006000007945 */ /* 0x000fe20003800000 */
[----:B------:R-:W-:-:S07]  /*19120*/  IMAD.MOV.U32 R15, RZ, RZ, -0x1 ;  /* 0xffffffffff0f7424 */ /* 0x000fce00078e00ff */
[----:B01-3--:R-:W-:Y:S05]  /*19130*/  WARPSYNC.COLLECTIVE R15, `(.L_x_8733) ;  /* 0x000000000f0c7348 */ /* 0x00bfea0003c00000 */
[----:B------:R-:W-:Y:S02]  /*19140*/  ELECT P6, UR62, PT ;  /* 0x00000000003e782f */ /* 0x000fe400038c0000 */
[----:B------:R-:W-:Y:S01]  /*19150*/  MOV R14, UR62 ;  /* 0x0000003e000e7c02 */ /* 0x000fe20008000f00 */
[----:B01-3--:R-:W-:Y:S10]  /*19160*/  ENDCOLLECTIVE ;  /* 0x000000000000791b */ /* 0x00bff40003800000 */
.L_x_8733:
[----:B------:R-:W-:Y:S05]  /*19170*/  BSYNC B0 ;  /* 0x0000000000007941 */ /* 0x000fea0003800000 */
.L_x_8732:
[----:B------:R-:W-:Y:S05]  /*19180*/  BRA `(.L_x_8734) ;  /* 0xffffff9000f87947 */ /* 0x000fea000383ffff */
.L_x_8606:
[----:B--2---:R2:W3:Y:S02]  /*19190*/  SYNCS.PHASECHK.TRANS64.TRYWAIT P0, [R0+URZ+0x38840], R2 ;  /* 0x03884002000075a7 */ /* 0x0044e4000800017f */
[----:B---3--:R-:W-:Y:S05]  /*191a0*/  @!P0 NANOSLEEP.SYNCS 0x989680 ;  /* 0x009896800000895d */ /* 0x008fea0003900000 */
[----:B------:R-:W3:Y:S02]  /*191b0*/  @!P0 SYNCS.PHASECHK.TRANS64 P0, [R0+URZ+0x38840], R2 ;  /* 0x03884002000085a7 */ /* 0x000ee4000800007f */
[----:B---3--:R-:W-:Y:S05]  /*191c0*/  @!P0 BRA `(.L_x_8606) ;  /* 0xfffffffc00f08947 */ /* 0x008fea000383ffff */
[----:B------:R-:W-:Y:S05]  /*191d0*/  BRA `(.L_x_8735) ;  /* 0xffffff9400647947 */ /* 0x000fea000383ffff */
.L_x_8610:
        /* <DEDUP_REMOVED lines=9> */
.L_x_8736:
[----:B------:R-:W-:Y:S02]  /*19270*/  IMAD.MOV.U32 R13, RZ, RZ, R3 ;  /* 0x000000ffff0d7224 */ /* 0x000fe400078e0003 */
[----:B------:R-:W-:-:S07]  /*19280*/  IMAD.MOV.U32 R4, RZ, RZ, R14 ;  /* 0x000000ffff047224 */ /* 0x000fce00078e000e */
[----:B------:R-:W-:Y:S05]  /*19290*/  WARPSYNC.COLLECTIVE R15, `(.L_x_8737) ;  /* 0x000000000f087348 */ /* 0x000fea0003c00000 */
[----:B------:R0:W1:Y:S02]  /*192a0*/  SHFL.IDX P6, R14, R13, R12, R11 ;  /* 0x0000000c0d0e7389 */ /* 0x00006400000c000b */
[----:B01----:R-:W-:Y:S01]  /*192b0*/  ENDCOLLECTIVE ;  /* 0x000000000000791b */ /* 0x003fe20003800000 */
.L_x_8737:
[----:B------:R-:W-:Y:S02]  /*192c0*/  IMAD.MOV.U32 R13, RZ, RZ, R2 ;  /* 0x000000ffff0d7224 */ /* 0x000fe400078e0002 */
[----:B------:R-:W-:Y:S02]  /*192d0*/  IMAD.MOV.U32 R12, RZ, RZ, 0x1 ;  /* 0x00000001ff0c7424 */ /* 0x000fe400078e00ff */
[----:B------:R-:W-:-:S07]  /*192e0*/  IMAD.MOV.U32 R5, RZ, RZ, R14 ;  /* 0x000000ffff057224 */ /* 0x000fce00078e000e */
[----:B------:R-:W-:Y:S05]  /*192f0*/  WARPSYNC.COLLECTIVE R15, `(.L_x_8738) ;  /* 0x000000000f087348 */ /* 0x000fea0003c00000 */
[----:B------:R0:W1:Y:S02]  /*19300*/  SHFL.IDX P6, R14, R13, R12, R11 ;  /* 0x0000000c0d0e7389 */ /* 0x00006400000c000b */
[----:B01----:R-:W-:Y:S01]  /*19310*/  ENDCOLLECTIVE ;  /* 0x000000000000791b */ /* 0x003fe20003800000 */
.L_x_8738:
[----:B------:R-:W-:Y:S02]  /*19320*/  IMAD.MOV.U32 R13, RZ, RZ, R3 ;  /* 0x000000ffff0d7224 */ /* 0x000fe400078e0003 */
[----:B------:R-:W-:Y:S02]  /*19330*/  IMAD R0, R6, R7, RZ ;  /* 0x0000000706007224 */ /* 0x000fe400078e02ff */
[----:B------:R-:W-:-:S07]  /*19340*/  IMAD.MOV.U32 R6, RZ, RZ, R14 ;  /* 0x000000ffff067224 */ /* 0x000fce00078e000e */
[----:B------:R-:W-:Y:S05]  /*19350*/  WARPSYNC.COLLECTIVE R15, `(.L_x_8739) ;  /* 0x000000000f087348 */ /* 0x000fea0003c00000 */
[----:B------:R0:W1:Y:S02]  /*19360*/  SHFL.IDX P6, R14, R13, R12, R11 ;  /* 0x0000000c0d0e7389 */ /* 0x00006400000c000b */
[----:B01----:R-:W-:Y:S01]  /*19370*/  ENDCOLLECTIVE ;  /* 0x000000000000791b */ /* 0x003fe20003800000 */
.L_x_8739:
        /* <DEDUP_REMOVED lines=21> */
.L_x_8740:
        /* <DEDUP_REMOVED lines=10> */
.L_x_8741:
        /* <DEDUP_REMOVED lines=11> */
.L_x_8742:
        /* <DEDUP_REMOVED lines=14> */
.L_x_8743:
[----:B------:R-:W-:Y:S01]  /*19700*/  IMAD.MOV.U32 R3, RZ, RZ, R14 ;  /* 0x000000ffff037224 */ /* 0x000fe200078e000e */
[----:B------:R-:W-:Y:S06]  /*19710*/  BRA `(.L_x_8744) ;  /* 0xffffff9800cc7947 */ /* 0x000fec000383ffff */
.L_x_8614:
        /* <DEDUP_REMOVED lines=27> */
.L_x_8746:
[----:B------:R-:W-:Y:S05]  /*198d0*/  BSYNC B0 ;  /* 0x0000000000007941 */ /* 0x000fea0003800000 */
.L_x_8745:
        /* <DEDUP_REMOVED lines=11> */
.L_x_8747:
        /* <DEDUP_REMOVED lines=43> */
.L_x_8748:
        /* <DEDUP_REMOVED lines=18> */
.L_x_8749:
        /* <DEDUP_REMOVED lines=29> */
.L_x_8750:
        /* <DEDUP_REMOVED lines=13> */
.L_x_8751:
        /* <DEDUP_REMOVED lines=32> */
.L_x_8752:
        /* <DEDUP_REMOVED lines=9> */
.L_x_8753:
[----:B------:R-:W-:Y:S01]  /*1a290*/  IMAD.MOV.U32 R0, RZ, RZ, R14 ;  /* 0x000000ffff007224 */ /* 0x000fe200078e000e */
[----:B------:R-:W-:Y:S06]  /*1a2a0*/  BRA `(.L_x_8754) ;  /* 0xffffff9c00a47947 */ /* 0x000fec000383ffff */
.L_x_8619:
[----:B0-----:R-:W3:Y:S02]  /*1a2b0*/  LDL R2, [R1+0x4] ;  /* 0x0000040001027983 */ /* 0x001ee40000100800 */
[----:B---3--:R0:W3:Y:S02]  /*1a2c0*/  SYNCS.PHASECHK.TRANS64.TRYWAIT P0, [R2+URZ+0x38820], R0 ;  /* 0x03882000020075a7 */ /* 0x0080e4000800017f */
[----:B---3--:R-:W-:Y:S05]  /*1a2d0*/  @!P0 NANOSLEEP.SYNCS 0x989680 ;  /* 0x009896800000895d */ /* 0x008fea0003900000 */
[----:B------:R-:W3:Y:S02]  /*1a2e0*/  @!P0 SYNCS.PHASECHK.TRANS64 P0, [R2+URZ+0x38820], R0 ;  /* 0x03882000020085a7 */ /* 0x000ee4000800007f */
[----:B---3--:R-:W-:Y:S05]  /*1a2f0*/  @!P0 BRA `(.L_x_8619) ;  /* 0xfffffffc00ec8947 */ /* 0x008fea000383ffff */
[----:B------:R-:W-:Y:S05]  /*1a300*/  BRA `(.L_x_8755) ;  /* 0xffffffa000647947 */ /* 0x000fea000383ffff */
.L_x_8623:
[----:B0-----:R0:W1:Y:S02]  /*1a310*/  SYNCS.PHASECHK.TRANS64.TRYWAIT P0, [R0+URZ+0x38860], R2 ;  /* 0x03886002000075a7 */ /* 0x001064000800017f */
[----:B-1----:R-:W-:Y:S05]  /*1a320*/  @!P0 NANOSLEEP.SYNCS 0x989680 ;  /* 0x009896800000895d */ /* 0x002fea0003900000 */
[----:B------:R-:W1:Y:S02]  /*1a330*/  @!P0 SYNCS.PHASECHK.TRANS64 P0, [R0+URZ+0x38860], R2 ;  /* 0x03886002000085a7 */ /* 0x000e64000800007f */
[----:B-1----:R-:W-:Y:S05]  /*1a340*/  @!P0 BRA `(.L_x_8623) ;  /* 0xfffffffc00f08947 */ /* 0x002fea000383ffff */
[----:B------:R-:W-:Y:S05]  /*1a350*/  BRA `(.L_x_8756) ;  /* 0xffffffa000947947 */ /* 0x000fea000383ffff */
.L_x_8642:
[----:B-1----:R1:W3:Y:S02]  /*1a360*/  SYNCS.PHASECHK.TRANS64.TRYWAIT P0, [R3+URZ+0x38840], R2 ;  /* 0x03884002030075a7 */ /* 0x0022e4000800017f */
[----:B---3--:R-:W-:Y:S05]  /*1a370*/  @!P0 NANOSLEEP.SYNCS 0x989680 ;  /* 0x009896800000895d */ /* 0x008fea0003900000 */
[----:B------:R-:W3:Y:S02]  /*1a380*/  @!P0 SYNCS.PHASECHK.TRANS64 P0, [R3+URZ+0x38840], R2 ;  /* 0x03884002030085a7 */ /* 0x000ee4000800007f */
[----:B---3--:R-:W-:Y:S05]  /*1a390*/  @!P0 BRA `(.L_x_8642) ;  /* 0xfffffffc00f08947 */ /* 0x008fea000383ffff */
[----:B------:R-:W-:Y:S05]  /*1a3a0*/  BRA `(.L_x_8757) ;  /* 0xffffffac00b87947 */ /* 0x000fea000383ffff */
.L_x_8647:
[----:B0-----:R0:W3:Y:S02]  /*1a3b0*/  SYNCS.PHASECHK.TRANS64.TRYWAIT P0, [R3+URZ+0x38860], R2 ;  /* 0x03886002030075a7 */ /* 0x0010e4000800017f */
[----:B---3--:R-:W-:Y:S05]  /*1a3c0*/  @!P0 NANOSLEEP.SYNCS 0x989680 ;  /* 0x009896800000895d */ /* 0x008fea0003900000 */
[----:B------:R-:W3:Y:S02]  /*1a3d0*/  @!P0 SYNCS.PHASECHK.TRANS64 P0, [R3+URZ+0x38860], R2 ;  /* 0x03886002030085a7 */ /* 0x000ee4000800007f */
[----:B---3--:R-:W-:Y:S05]  /*1a3e0*/  @!P0 BRA `(.L_x_8647) ;  /* 0xfffffffc00f08947 */ /* 0x008fea000383ffff */
[----:B------:R-:W-:Y:S05]  /*1a3f0*/  BRA `(.L_x_8758) ;  /* 0xffffffb000407947 */ /* 0x000fea000383ffff */
.L_x_8662:
[----:B0-----:R0:W1:Y:S02]  /*1a400*/  SYNCS.PHASECHK.TRANS64.TRYWAIT P0, [R4+URZ+0x38840], R2 ;  /* 0x03884002040075a7 */ /* 0x001064000800017f */
[----:B-1----:R-:W-:Y:S05]  /*1a410*/  @!P0 NANOSLEEP.SYNCS 0x989680 ;  /* 0x009896800000895d */ /* 0x002fea0003900000 */
[----:B------:R-:W1:Y:S02]  /*1a420*/  @!P0 SYNCS.PHASECHK.TRANS64 P0, [R4+URZ+0x38840], R2 ;  /* 0x03884002040085a7 */ /* 0x000e64000800007f */
[----:B-1----:R-:W-:Y:S05]  /*1a430*/  @!P0 BRA `(.L_x_8662) ;  /* 0xfffffffc00f08947 */ /* 0x002fea000383ffff */
[----:B------:R-:W-:Y:S05]  /*1a440*/  BRA `(.L_x_8759) ;  /* 0xffffffbc00487947 */ /* 0x000fea000383ffff */
.L_x_8667:
[----:B-1----:R1:W3:Y:S02]  /*1a450*/  SYNCS.PHASECHK.TRANS64.TRYWAIT P0, [R4+URZ+0x38860], R2 ;  /* 0x03886002040075a7 */ /* 0x0022e4000800017f */
[----:B---3--:R-:W-:Y:S05]  /*1a460*/  @!P0 NANOSLEEP.SYNCS 0x989680 ;  /* 0x009896800000895d */ /* 0x008fea0003900000 */
[----:B------:R-:W3:Y:S02]  /*1a470*/  @!P0 SYNCS.PHASECHK.TRANS64 P0, [R4+URZ+0x38860], R2 ;  /* 0x03886002040085a7 */ /* 0x000ee4000800007f */
[----:B---3--:R-:W-:Y:S05]  /*1a480*/  @!P0 BRA `(.L_x_8667) ;  /* 0xfffffffc00f08947 */ /* 0x008fea000383ffff */
[----:B------:R-:W-:Y:S05]  /*1a490*/  BRA `(.L_x_8760) ;  /* 0xffffffbc00cc7947 */ /* 0x000fea000383ffff */
.L_x_8682:
[----:B-1----:R1:W3:Y:S02]  /*1a4a0*/  SYNCS.PHASECHK.TRANS64.TRYWAIT P0, [R4+URZ+0x38840], R2 ;  /* 0x03884002040075a7 */ /* 0x0022e4000800017f */
[----:B---3--:R-:W-:Y:S05]  /*1a4b0*/  @!P0 NANOSLEEP.SYNCS 0x989680 ;  /* 0x009896800000895d */ /* 0x008fea0003900000 */
[----:B------:R-:W3:Y:S02]  /*1a4c0*/  @!P0 SYNCS.PHASECHK.TRANS64 P0, [R4+URZ+0x38840], R2 ;  /* 0x03884002040085a7 */ /* 0x000ee4000800007f */
[----:B---3--:R-:W-:Y:S05]  /*1a4d0*/  @!P0 BRA `(.L_x_8682) ;  /* 0xfffffffc00f08947 */ /* 0x008fea000383ffff */
[----:B------:R-:W-:Y:S05]  /*1a4e0*/  BRA `(.L_x_8761) ;  /* 0xffffffc800b87947 */ /* 0x000fea000383ffff */
.L_x_8687:
[----:B0-----:R0:W3:Y:S02]  /*1a4f0*/  SYNCS.PHASECHK.TRANS64.TRYWAIT P0, [R4+URZ+0x38860], R2 ;  /* 0x03886002040075a7 */ /* 0x0010e4000800017f */
[----:B---3--:R-:W-:Y:S05]  /*1a500*/  @!P0 NANOSLEEP.SYNCS 0x989680 ;  /* 0x009896800000895d */ /* 0x008fea0003900000 */
[----:B------:R-:W3:Y:S02]  /*1a510*/  @!P0 SYNCS.PHASECHK.TRANS64 P0, [R4+URZ+0x38860], R2 ;  /* 0x03886002040085a7 */ /* 0x000ee4000800007f */
[----:B---3--:R-:W-:Y:S05]  /*1a520*/  @!P0 BRA `(.L_x_8687) ;  /* 0xfffffffc00f08947 */ /* 0x008fea000383ffff */
[----:B------:R-:W-:Y:S05]  /*1a530*/  BRA `(.L_x_8762) ;  /* 0xffffffcc00407947 */ /* 0x000fea000383ffff */
.L_x_8703:
        /* <DEDUP_REMOVED lines=8> */
.L_x_8764:
[----:B------:R-:W-:Y:S05]  /*1a5c0*/  BSYNC B0 ;  /* 0x0000000000007941 */ /* 0x000fea0003800000 */
.L_x_8763:
        /* <DEDUP_REMOVED lines=9> */
.L_x_8765:
        /* <DEDUP_REMOVED lines=18> */
.L_x_8766:
        /* <DEDUP_REMOVED lines=8> */
.L_x_8767:
        /* <DEDUP_REMOVED lines=8> */
.L_x_8768:
        /* <DEDUP_REMOVED lines=8> */
.L_x_8769:
        /* <DEDUP_REMOVED lines=8> */
.L_x_8770:
        /* <DEDUP_REMOVED lines=9> */
.L_x_8771:
[----:B------:R-:W-:Y:S01]  /*1aa10*/  IMAD.MOV.U32 R16, RZ, RZ, R14 ;  /* 0x000000ffff107224 */ /* 0x000fe200078e000e */
[----:B------:R-:W-:Y:S06]  /*1aa20*/  BRA `(.L_x_8772) ;  /* 0xffffffd400987947 */ /* 0x000fec000383ffff */
.L_x_8708:
        /* <DEDUP_REMOVED lines=8> */
.L_x_8774:
[----:B------:R-:W-:Y:S05]  /*1aab0*/  BSYNC B0 ;  /* 0x0000000000007941 */ /* 0x000fea0003800000 */
.L_x_8773:
        /* <DEDUP_REMOVED lines=10> */
.L_x_8775:
        /* <DEDUP_REMOVED lines=8> */
.L_x_8776:
        /* <DEDUP_REMOVED lines=8> */
.L_x_8777:
        /* <DEDUP_REMOVED lines=8> */
.L_x_8778:
        /* <DEDUP_REMOVED lines=9> */
.L_x_8779:
[----:B------:R-:W-:Y:S01]  /*1ad70*/  IMAD.MOV.U32 R16, RZ, RZ, R14 ;  /* 0x000000ffff107224 */ /* 0x000fe200078e000e */
[----:B------:R-:W-:Y:S06]  /*1ad80*/  BRA `(.L_x_8780) ;  /* 0xffffffd4005c7947 */ /* 0x000fec000383ffff */
.L_x_8710:
[----:B------:R-:W-:Y:S01]  /*1ad90*/  BSSY B0, `(.L_x_8781) ;  /* 0x0000006000007945 */ /* 0x000fe20003800000 */
[----:B------:R-:W-:Y:S01]  /*1ada0*/  PLOP3.LUT P6, PT, P6, PT, PT, 0x8, 0x0 ;  /* 0x000000000000781c */ /* 0x000fe200037ce170 */
[----:B------:R-:W-:-:S12]  /*1adb0*/  IMAD.MOV.U32 R15, RZ, RZ, -0x1 ;  /* 0xffffffffff0f7424 */ /* 0x000fd800078e00ff */
[----:B012---:R-:W-:Y:S05]  /*1adc0*/  WARPSYNC.COLLECTIVE R15, `(.L_x_8782) ;  /* 0x000000000f087348 */ /* 0x007fea0003c00000 */
[----:B------:R-:W-:Y:S01]  /*1add0*/  VOTE.ANY R14, PT, P6 ;  /* 0x00000000000e7806 */ /* 0x000fe200030e0100 */
[----:B012---:R-:W-:Y:S06]  /*1ade0*/  ENDCOLLECTIVE ;  /* 0x000000000000791b */ /* 0x007fec0003800000 */
.L_x_8782:
[----:B------:R-:W-:Y:S05]  /*1adf0*/  BSYNC B0 ;  /* 0x0000000000007941 */ /* 0x000fea0003800000 */
.L_x_8781:
        /* <DEDUP_REMOVED lines=9> */
.L_x_8783:
[----:B------:R-:W-:Y:S01]  /*1ae90*/  IMAD.MOV.U32 R17, RZ, RZ, R14 ;  /* 0x000000ffff117224 */ /* 0x000fe200078e000e */
[----:B------:R-:W-:Y:S06]  /*1aea0*/  BRA `(.L_x_8784) ;  /* 0xffffffd4004c7947 */ /* 0x000fec000383ffff */
.L_x_8712:
[----:B------:R-:W-:Y:S01]  /*1aeb0*/  BSSY B0, `(.L_x_8785) ;  /* 0x0000007000007945 */ /* 0x000fe20003800000 */
[----:B------:R-:W-:Y:S02]  /*1aec0*/  IMAD.MOV.U32 R13, RZ, RZ, R3 ;  /* 0x000000ffff0d7224 */ /* 0x000fe400078e0003 */
[----:B------:R-:W-:Y:S02]  /*1aed0*/  IMAD.MOV.U32 R11, RZ, RZ, 0x1f ;  /* 0x0000001fff0b7424 */ /* 0x000fe400078e00ff */
[----:B------:R-:W-:-:S07]  /*1aee0*/  IMAD.MOV.U32 R15, RZ, RZ, -0x1 ;  /* 0xffffffffff0f7424 */ /* 0x000fce00078e00ff */
[----:B01234-:R-:W-:Y:S05]  /*1aef0*/  WARPSYNC.COLLECTIVE R15, `(.L_x_8786) ;  /* 0x000000000f087348 */ /* 0x01ffea0003c00000 */
[----:B------:R0:W0:Y:S02]  /*1af00*/  SHFL.IDX P6, R14, R13, R12, R11 ;  /* 0x0000000c0d0e7389 */ /* 0x00002400000c000b */
[----:B01234-:R-:W-:Y:S01]  /*1af10*/  ENDCOLLECTIVE ;  /* 0x000000000000791b */ /* 0x01ffe20003800000 */
.L_x_8786:
[----:B------:R-:W-:Y:S05]  /*1af20*/  BSYNC B0 ;  /* 0x0000000000007941 */ /* 0x000fea0003800000 */
.L_x_8785:
[----:B------:R-:W-:Y:S01]  /*1af30*/  IMAD.MOV.U32 R3, RZ, RZ, R14 ;  /* 0x000000ffff037224 */ /* 0x000fe200078e000e */
[----:B------:R-:W-:Y:S06]  /*1af40*/  BRA `(.L_x_8787) ;  /* 0xffffffd400407947 */ /* 0x000fec000383ffff */
.L_x_8716:
[----:B0-----:R0:W1:Y:S02]  /*1af50*/  SYNCS.PHASECHK.TRANS64.TRYWAIT P0, [R0+URZ+0x38820], R3 ;  /* 0x03882003000075a7 */ /* 0x001064000800017f */
[----:B-1----:R-:W-:Y:S05]  /*1af60*/  @!P0 NANOSLEEP.SYNCS 0x989680 ;  /* 0x009896800000895d */ /* 0x002fea0003900000 */
[----:B------:R-:W1:Y:S02]  /*1af70*/  @!P0 SYNCS.PHASECHK.TRANS64 P0, [R0+URZ+0x38820], R3 ;  /* 0x03882003000085a7 */ /* 0x000e64000800007f */
[----:B-1----:R-:W-:Y:S05]  /*1af80*/  @!P0 BRA `(.L_x_8716) ;  /* 0xfffffffc00f08947 */ /* 0x002fea000383ffff */
[----:B------:R-:W-:Y:S05]  /*1af90*/  BRA `(.L_x_8788) ;  /* 0xffffffd800c47947 */ /* 0x000fea000383ffff */
.L_x_8717:
        /* <DEDUP_REMOVED lines=11> */
.L_x_8790:
[----:B------:R-:W-:Y:S05]  /*1b050*/  BSYNC B0 ;  /* 0x0000000000007941 */ /* 0x000fea0003800000 */
.L_x_8789:
[----:B------:R-:W-:Y:S05]  /*1b060*/  BRA `(.L_x_8791) ;  /* 0xffffffd800ac7947 */ /* 0x000fea000383ffff */
.L_x_8720:
[----:B------:R-:W-:Y:S01]  /*1b070*/  BSSY B1, `(.L_x_8792) ;  /* 0x0000006000017945 */ /* 0x000fe20003800000 */
[----:B------:R-:W-:-:S07]  /*1b080*/  IMAD.MOV.U32 R15, RZ, RZ, -0x1 ;  /* 0xffffffffff0f7424 */ /* 0x000fce00078e00ff */
[----:B012---:R-:W-:Y:S05]  /*1b090*/  WARPSYNC.COLLECTIVE R15, `(.L_x_8793) ;  /* 0x000000000f0c7348 */ /* 0x007fea0003c00000 */
[----:B------:R-:W-:Y:S02]  /*1b0a0*/  ELECT P6, UR62, PT ;  /* 0x00000000003e782f */ /* 0x000fe400038c0000 */
[----:B------:R-:W-:Y:S01]  /*1b0b0*/  MOV R14, UR62 ;  /* 0x0000003e000e7c02 */ /* 0x000fe20008000f00 */
[----:B012---:R-:W-:Y:S10]  /*1b0c0*/  ENDCOLLECTIVE ;  /* 0x000000000000791b */ /* 0x007ff40003800000 */
.L_x_8793:
[----:B------:R-:W-:Y:S05]  /*1b0d0*/  BSYNC B1 ;  /* 0x0000000000017941 */ /* 0x000fea0003800000 */
.L_x_8792:
[----:B------:R-:W-:Y:S05]  /*1b0e0*/  BRA `(.L_x_8794) ;  /* 0xffffffd800a47947 */ /* 0x000fea000383ffff */
.L_x_8722:
[----:B0-----:R0:W1:Y:S02]  /*1b0f0*/  SYNCS.PHASECHK.TRANS64.TRYWAIT P0, [R6+URZ], R5 ;  /* 0x00000005060075a7 */ /* 0x001064000800017f */
[----:B-1----:R-:W-:Y:S05]  /*1b100*/  @!P0 NANOSLEEP.SYNCS 0x989680 ;  /* 0x009896800000895d */ /* 0x002fea0003900000 */
[----:B------:R-:W1:Y:S02]  /*1b110*/  @!P0 SYNCS.PHASECHK.TRANS64 P0, [R6+URZ], R5 ;  /* 0x00000005060085a7 */ /* 0x000e64000800007f */
[----:B-1----:R-:W-:Y:S05]  /*1b120*/  @!P0 BRA `(.L_x_8722) ;  /* 0xfffffffc00f08947 */ /* 0x002fea000383ffff */
[----:B------:R-:W-:Y:S05]  /*1b130*/  BRA `(.L_x_8795) ;  /* 0xffffffd800e07947 */ /* 0x000fea000383ffff */
.L_x_8723:
[----:B-1----:R1:W2:Y:S02]  /*1b140*/  SYNCS.PHASECHK.TRANS64.TRYWAIT P0, [R7+URZ], R2 ;  /* 0x00000002070075a7 */ /* 0x0022a4000800017f */
[----:B--2---:R-:W-:Y:S05]  /*1b150*/  @!P0 NANOSLEEP.SYNCS 0x989680 ;  /* 0x009896800000895d */ /* 0x004fea0003900000 */
[----:B------:R-:W2:Y:S02]  /*1b160*/  @!P0 SYNCS.PHASECHK.TRANS64 P0, [R7+URZ], R2 ;  /* 0x00000002070085a7 */ /* 0x000ea4000800007f */
[----:B--2---:R-:W-:Y:S05]  /*1b170*/  @!P0 BRA `(.L_x_8723) ;  /* 0xfffffffc00f08947 */ /* 0x004fea000383ffff */
[----:B------:R-:W-:Y:S05]  /*1b180*/  BRA `(.L_x_8796) ;  /* 0xffffffd800d47947 */ /* 0x000fea000383ffff */
.L_x_8725:
[----:B--2---:R2:W3:Y:S02]  /*1b190*/  SYNCS.PHASECHK.TRANS64.TRYWAIT P0, [R4+URZ], R5 ;  /* 0x00000005040075a7 */ /* 0x0044e4000800017f */
[----:B---3--:R-:W-:Y:S05]  /*1b1a0*/  @!P0 NANOSLEEP.SYNCS 0x989680 ;  /* 0x009896800000895d */ /* 0x008fea0003900000 */
[----:B------:R-:W3:Y:S02]  /*1b1b0*/  @!P0 SYNCS.PHASECHK.TRANS64 P0, [R4+URZ], R5 ;  /* 0x00000005040085a7 */ /* 0x000ee4000800007f */
[----:B---3--:R-:W-:Y:S05]  /*1b1c0*/  @!P0 BRA `(.L_x_8725) ;  /* 0xfffffffc00f08947 */ /* 0x008fea000383ffff */
[----:B------:R-:W-:Y:S05]  /*1b1d0*/  BRA `(.L_x_8797) ;  /* 0xffffffd800dc7947 */ /* 0x000fea000383ffff */
.L_x_8798:
        /* <DEDUP_REMOVED lines=10> */
.L_x_15303:


//--------------------- .text._ZN7cutlass13device_kernelIN5flash11enable_sm90INS1_16FlashAttnFwdSm90INS1_25CollectiveMainloopFwdSm90ILi2EN4cute5tupleIJNS5_1CILi1EEES8_S8_EEENS6_IJNS7_ILi64EEESA_SA_EEELi512ENS_6half_tEfNS_4arch4Sm90ELb1ELb0ELb1ELb1ELb0ELb1ELb1ELb0ELb0ELb1ELb0ELb0EEENS1_21CollectiveEpilogueFwdINS6_IJSA_NS7_ILi512EEESA_EEES9_SC_SE_Li256ELb1ELb1ELb0ELb0EEENS1_36VarlenDynamicPersistentTileSchedulerILi64ELi64ELi256ELi128ELb0ELb1ELb1ELb1ELb1ELb1EEEEEEEEEvNT_6ParamsE --------------------------
	.section	.text._ZN7cutlass13device_kernelIN5flash11enable_sm90INS1_16FlashAttnFwdSm90INS1_25CollectiveMainloopFwdSm90ILi2EN4cute5tupleIJNS5_1CILi1EEES8_S8_EEENS6_IJNS7_ILi64EEESA_SA_EEELi512ENS_6half_tEfNS_4arch4Sm90ELb1ELb0ELb1ELb1ELb0ELb1ELb1ELb0ELb0ELb1ELb0ELb0EEENS1_21CollectiveEpilogueFwdINS6_IJSA_NS7_ILi512EEESA_EEES9_SC_SE_Li256ELb1ELb1ELb0ELb0EEENS1_36VarlenDynamicPersistentTileSchedulerILi64ELi64ELi256ELi128ELb0ELb1ELb1ELb1ELb1ELb1EEEEEEEEEvNT_6ParamsE,"ax",@progbits
	.align	128
.text._ZN7cutlass13device_kernelIN5flash11enable_sm90INS1_16FlashAttnFwdSm90INS1_25CollectiveMainloopFwdSm90ILi2EN4cute5tupleIJNS5_1CILi1EEES8_S8_EEENS6_IJNS7_ILi64EEESA_SA_EEELi512ENS_6half_tEfNS_4arch4Sm90ELb1ELb0ELb1ELb1ELb0ELb1ELb1ELb0ELb0ELb1ELb0ELb0EEENS1_21CollectiveEpilogueFwdINS6_IJSA_NS7_ILi512EEESA_EEES9_SC_SE_Li256ELb1ELb1ELb0ELb0EEENS1_36VarlenDynamicPersistentTileSchedulerILi64ELi64ELi256ELi128ELb0ELb1ELb1ELb1ELb1ELb1EEEEEEEEEvNT_6ParamsE:
        .type           _ZN7cutlass13device_kernelIN5flash11enable_sm90INS1_16FlashAttnFwdSm90INS1_25CollectiveMainloopFwdSm90ILi2EN4cute5tupleIJNS5_1CILi1EEES8_S8_EEENS6_IJNS7_ILi64EEESA_SA_EEELi512ENS_6half_tEfNS_4arch4Sm90ELb1ELb0ELb1ELb1ELb0ELb1ELb1ELb0ELb0ELb1ELb0ELb0EEENS1_21CollectiveEpilogueFwdINS6_IJSA_NS7_ILi512EEESA_EEES9_SC_SE_Li256ELb1ELb1ELb0ELb0EEENS1_36VarlenDynamicPersistentTileSchedulerILi64ELi64ELi256ELi128ELb0ELb1ELb1ELb1ELb1ELb1EEEEEEEEEvNT_6ParamsE,@function
        .size           _ZN7cutlass13device_kernelIN5flash11enable_sm90INS1_16FlashAttnFwdSm90INS1_25CollectiveMainloopFwdSm90ILi2EN4cute5tupleIJNS5_1CILi1EEES8_S8_EEENS6_IJNS7_ILi64EEESA_SA_EEELi512ENS_6half_tEfNS_4arch4Sm90ELb1ELb0ELb1ELb1ELb0ELb1ELb1ELb0ELb0ELb1ELb0ELb0EEENS1_21CollectiveEpilogueFwdINS6_IJSA_NS7_ILi512EEESA_EEES9_SC_SE_Li256ELb1ELb1ELb0ELb0EEENS1_36VarlenDynamicPersistentTileSchedulerILi64ELi64ELi256ELi128ELb0ELb1ELb1ELb1ELb1ELb1EEEEEEEEEvNT_6ParamsE,(.L_x_15304 - _ZN7cutlass13device_kernelIN5flash11enable_sm90INS1_16FlashAttnFwdSm90INS1_25CollectiveMainloopFwdSm90ILi2EN4cute5tupleIJNS5_1CILi1EEES8_S8_EEENS6_IJNS7_ILi64EEESA_SA_EEELi512ENS_6half_tEfNS_4arch4Sm90ELb1ELb0ELb1ELb1ELb0ELb1ELb1ELb0ELb0ELb1ELb0ELb0EEENS1_21CollectiveEpilogueFwdINS6_IJSA_NS7_ILi512EEESA_EEES9_SC_SE_Li256ELb1ELb1ELb0ELb0EEENS1_36VarlenDynamicPersistentTileSchedulerILi64ELi64ELi256ELi128ELb0ELb1ELb1ELb1ELb1ELb1EEEEEEEEEvNT_6ParamsE)
        .other          _ZN7cutlass13device_kernelIN5flash11enable_sm90INS1_16FlashAttnFwdSm90INS1_25CollectiveMainloopFwdSm90ILi2EN4cute5tupleIJNS5_1CILi1EEES8_S8_EEENS6_IJNS7_ILi64EEESA_SA_EEELi512ENS_6half_tEfNS_4arch4Sm90ELb1ELb0ELb1ELb1ELb0ELb1ELb1ELb0ELb0ELb1ELb0ELb0EEENS1_21CollectiveEpilogueFwdINS6_IJSA_NS7_ILi512EEESA_EEES9_SC_SE_Li256ELb1ELb1ELb0ELb0EEENS1_36VarlenDynamicPersistentTileSchedulerILi64ELi64ELi256ELi128ELb0ELb1ELb1ELb1ELb1ELb1EEEEEEEEEvNT_6ParamsE,@"STO_CUDA_ENTRY STV_DEFAULT"
_ZN7cutlass13device_kernelIN5flash11enable_sm90INS1_16FlashAttnFwdSm90INS1_25CollectiveMainloopFwdSm90ILi2EN4cute5tupleIJNS5_1CILi1EEES8_S8_EEENS6_IJNS7_ILi64EEESA_SA_EEELi512ENS_6half_tEfNS_4arch4Sm90ELb1ELb0ELb1ELb1ELb0ELb1ELb1ELb0ELb0ELb1ELb0ELb0EEENS1_21CollectiveEpilogueFwdINS6_IJSA_NS7_ILi512EEESA_EEES9_SC_SE_Li256ELb1ELb1ELb0ELb0EEENS1_36VarlenDynamicPersistentTileSchedulerILi64ELi64ELi256ELi128ELb0ELb1ELb1ELb1ELb1ELb1EEEEEEEEEvNT_6ParamsE:
        /* <DEDUP_REMOVED lines=23> */
.L_x_8800:
[----:B------:R-:W-:Y:S05]  /*0170*/  BSYNC B0 ;  /* 0x0000000000007941 */ /* 0x000fea0003800000 */
.L_x_8799:
        /* <DEDUP_REMOVED lines=39> */
.L_x_8801:
        /* <DEDUP_REMOVED lines=22> */
.L_x_8802:
        /* <DEDUP_REMOVED lines=18> */
.L_x_8803:
        /* <DEDUP_REMOVED lines=22> */
.L_x_8804:
        /* <DEDUP_REMOVED lines=22> */
.L_x_8805:
        /* <DEDUP_REMOVED lines=9> */
.L_x_8808:
        /* <DEDUP_REMOVED lines=25> */
[-C--:B------:R-:W-:Y:S02]  /*0b50*/  LEA.HI R5, R0, R16.reuse, RZ, 0x4 ;  /* 0x0000001000057211 */ /* 0x080fe400078f20ff */
[----:B------:R-:W-:Y:S02]  /*0b60*/  LOP3.LUT R3, R4, 0xffffff80, RZ, 0xc0, !PT ;  /* 0xffffff8004037812 */ /* 0x000fe400078ec0ff */
[C---:B------:R-:W-:Y:S02]  /*0b70*/  LOP3.LUT R6, R5.reuse, 0xfffffff0, RZ, 0xc0, !PT ;  /* 0xfffffff005067812 */ /* 0x040fe400078ec0ff */
[----:B------:R-:W-:Y:S01]  /*0b80*/  SHF.R.S32.HI R12, RZ, 0x4, R5 ;  /* 0x00000004ff0c7819 */ /* 0x000fe20000011405 */
[----:B------:R-:W-:Y:S01]  /*0b90*/  IMAD.IADD R3, R16, 0x1, -R3 ;  /* 0x0000000110037824 */ /* 0x000fe200078e0a03 */
[----:B------:R-:W-:Y:S01]  /*0ba0*/  LEA.HI R7, R0, R16, RZ, 0x5 ;  /* 0x0000001000077211 */ /* 0x000fe200078f28ff */
[----:B------:R-:W-:Y:S01]  /*0bb0*/  IMAD.IADD R10, R16, 0x1, -R6 ;  /* 0x00000001100a7824 */ /* 0x000fe200078e0a06 */
[----:B------:R-:W-:-:S02]  /*0bc0*/  LEA.HI R8, R5, R12, RZ, 0x1 ;  /* 0x0000000c05087211 */ /* 0x000fc400078f08ff */
[----:B------:R-:W-:Y:S02]  /*0bd0*/  SHF.R.S32.HI R6, RZ, 0x1f, R3 ;  /* 0x0000001fff067819 */ /* 0x000fe40000011403 */
[--C-:B------:R-:W-:Y:S02]  /*0be0*/  SHF.R.S32.HI R215, RZ, 0x5, R7.reuse ;  /* 0x00000005ffd77819 */ /* 0x100fe40000011407 */
[----:B------:R-:W-:Y:S02]  /*0bf0*/  SHF.R.S32.HI R14, RZ, 0x1f, R7 ;  /* 0x0000001fff0e7819 */ /* 0x000fe40000011407 */
[----:B------:R-:W-:Y:S02]  /*0c00*/  SHF.R.S32.HI R7, RZ, 0x1f, R10 ;  /* 0x0000001fff077819 */ /* 0x000fe4000001140a */
[----:B------:R-:W-:Y:S02]  /*0c10*/  LEA.HI R5, R6, R3, RZ, 0x2 ;  /* 0x0000000306057211 */ /* 0x000fe400078f10ff */
[----:B------:R-:W-:-:S02]  /*0c20*/  LOP3.LUT R13, R8, 0x1ffffffe, RZ, 0xc0, !PT ;  /* 0x1ffffffe080d7812 */ /* 0x000fc400078ec0ff */
[----:B------:R-:W-:Y:S02]  /*0c30*/  LEA.HI R9, R7, R10, RZ, 0x3 ;  /* 0x0000000a07097211 */ /* 0x000fe400078f18ff */
[----:B------:R-:W-:Y:S01]  /*0c40*/  SHF.R.S32.HI R7, RZ, 0x2, R5 ;  /* 0x00000002ff077819 */ /* 0x000fe20000011405 */
[----:B------:R-:W-:Y:S01]  /*0c50*/  IMAD.IADD R13, R12, 0x1, -R13 ;  /* 0x000000010c0d7824 */ /* 0x000fe200078e0a0d */
[----:B------:R-:W-:Y:S02]  /*0c60*/  SHF.R.S32.HI R8, RZ, 0x1f, R5 ;  /* 0x0000001fff087819 */ /* 0x000fe40000011405 */
[----:B------:R-:W-:Y:S02]  /*0c70*/  LOP3.LUT R12, R5, 0x7ffffffc, RZ, 0xc0, !PT ;  /* 0x7ffffffc050c7812 */ /* 0x000fe400078ec0ff */
[----:B------:R-:W-:Y:S02]  /*0c80*/  LEA.HI R8, R8, R7, RZ, 0x3 ;  /* 0x0000000708087211 */ /* 0x000fe400078f18ff */
[----:B------:R-:W-:Y:S01]  /*0c90*/  LEA.HI R6, R6, R3, RZ, 0x5 ;  /* 0x0000000306067211 */ /* 0x000fe200078f28ff */
[----:B------:R-:W-:Y:S01]  /*0ca0*/  IMAD.IADD R12, R3, 0x1, -R12 ;  /* 0x00000001030c7824 */ /* 0x000fe200078e0a0c */
[----:B------:R-:W-:-:S02]  /*0cb0*/  LOP3.LUT R8, R8, 0xfffffff8, RZ, 0xc0, !PT ;  /* 0xfffffff808087812 */ /* 0x000fc400078ec0ff */
[CC--:B------:R-:W-:Y:S02]  /*0cc0*/  LEA.HI R3, R0.reuse, R16.reuse, RZ, 0x3 ;  /* 0x0000001000037211 */ /* 0x0c0fe400078f18ff */
[----:B------:R-:W-:Y:S01]  /*0cd0*/  LEA.HI R0, R0, R16, RZ, 0x2 ;  /* 0x0000001000007211 */ /* 0x000fe200078f10ff */
[----:B------:R-:W-:Y:S01]  /*0ce0*/  IMAD.IADD R7, R7, 0x1, -R8 ;  /* 0x0000000107077824 */ /* 0x000fe200078e0a08 */
[----:B------:R-:W-:Y:S02]  /*0cf0*/  SHF.R.S32.HI R6, RZ, 0x5, R6 ;  /* 0x00000005ff067819 */ /* 0x000fe40000011406 */
[----:B------:R-:W-:Y:S02]  /*0d00*/  SHF.R.S32.HI R23, RZ, 0x2, R0 ;  /* 0x00000002ff177819 */ /* 0x000fe40000011400 */
[----:B------:R-:W-:Y:S01]  /*0d10*/  LEA.HI R14, R14, R215, RZ, 0x2 ;  /* 0x000000d70e0e7211 */ /* 0x000fe200078f10ff */
[----:B------:R-:W-:Y:S01]  /*0d20*/  IMAD R190, R6, 0x10, R7 ;  /* 0x0000001006be7824 */ /* 0x000fe200078e0207 */
[----:B------:R-:W-:Y:S01]  /*0d30*/  SHF.R.S32.HI R231, RZ, 0x7, R4 ;  /* 0x00000007ffe77819 */ /* 0x000fe20000011404 */
[----:B------:R-:W-:Y:S01]  /*0d40*/  VIADD R7, R23, 0x20 ;  /* 0x0000002017077836 */ /* 0x000fe20000000000 */
[----:B------:R-:W-:-:S02]  /*0d50*/  LOP3.LUT R228, R3, 0xfffffff8, RZ, 0xc0, !PT ;  /* 0xfffffff803e47812 */ /* 0x000fc400078ec0ff */
[----:B------:R-:W-:Y:S02]  /*0d60*/  LOP3.LUT R11, R9, 0xfffffff8, RZ, 0xc0, !PT ;  /* 0xfffffff8090b7812 */ /* 0x000fe400078ec0ff */
[----:B------:R-:W-:Y:S01]  /*0d70*/  LOP3.LUT R14, R14, 0x3ffffc, RZ, 0xc0, !PT ;  /* 0x003ffffc0e0e7812 */ /* 0x000fe200078ec0ff */
[----:B------:R-:W-:Y:S01]  /*0d80*/  IMAD.IADD R228, R16, 0x1, -R228 ;  /* 0x0000000110e47824 */ /* 0x000fe200078e0ae4 */
[----:B------:R-:W-:Y:S01]  /*0d90*/  LEA.HI R4, R4, R231, RZ, 0x1 ;  /* 0x000000e704047211 */ /* 0x000fe200078f08ff */
[----:B------:R-:W-:Y:S01]  /*0da0*/  IMAD.IADD R11, R10, 0x1, -R11 ;  /* 0x000000010a0b7824 */ /* 0x000fe200078e0a0b */
[----:B------:R-:W-:Y:S01]  /*0db0*/  SHF.R.S32.HI R5, RZ, 0x1f, R7 ;  /* 0x0000001fff057819 */ /* 0x000fe20000011407 */
[----:B------:R-:W-:Y:S02]  /*0dc0*/  IMAD R15, R231, 0x100, R10 ;  /* 0x00000100e70f7824 */ /* 0x000fe400078e020a */
[----:B------:R-:W-:Y:S01]  /*0dd0*/  IMAD.IADD R14, R215, 0x1, -R14 ;  /* 0x00000001d70e7824 */ /* 0x000fe200078e0a0e */
[----:B------:R-:W-:Y:S01]  /*0de0*/  LOP3.LUT R4, R4, 0xfffffe, RZ, 0xc0, !PT ;  /* 0x00fffffe04047812 */ /* 0x000fe200078ec0ff */
[----:B------:R-:W-:Y:S01]  /*0df0*/  IMAD.SHL.U32 R192, R228, 0x8, RZ ;  /* 0x00000008e4c07824 */ /* 0x000fe200078e00ff */
[----:B------:R-:W-:Y:S01]  /*0e00*/  LEA.HI R5, R5, R7, RZ, 0x3 ;  /* 0x0000000705057211 */ /* 0x000fe200078f18ff */
[----:B------:R-:W-:-:S02]  /*0e10*/  IMAD.SHL.U32 R10, R11, 0x40, RZ ;  /* 0x000000400b0a7824 */ /* 0x000fc400078e00ff */
[----:B------:R-:W-:Y:S02]  /*0e20*/  IMAD R14, R14, 0x10, R15 ;  /* 0x000000100e0e7824 */ /* 0x000fe400078e020f */
[----:B------:R-:W-:Y:S02]  /*0e30*/  IMAD.SHL.U32 R13, R13, 0x8, RZ ;  /* 0x000000080d0d7824 */ /* 0x000fe400078e00ff */
[----:B------:R-:W-:Y:S02]  /*0e40*/  IMAD.IADD R4, R231, 0x1, -R4 ;  /* 0x00000001e7047824 */ /* 0x000fe400078e0a04 */
[----:B------:R-:W-:Y:S01]  /*0e50*/  VIADD R224, R192, 0x80 ;  /* 0x00000080c0e07836 */ /* 0x000fe20000000000 */
[----:B------:R-:W-:Y:S01]  /*0e60*/  LOP3.LUT R10, R10, 0x1c0, RZ, 0xc0, !PT ;  /* 0x000001c00a0a7812 */ /* 0x000fe200078ec0ff */
[----:B------:R-:W-:Y:S02]  /*0e70*/  IMAD.U32 R8, R14, 0x40, R13 ;  /* 0x000000400e087824 */ /* 0x000fe400078e000d */
[----:B------:R-:W-:-:S02]  /*0e80*/  VIADD R221, R192, 0x140 ;  /* 0x00000140c0dd7836 */ /* 0x000fc40000000000 */
[----:B------:R-:W-:Y:S02]  /*0e90*/  IMAD.SHL.U32 R9, R9, 0x40, RZ ;  /* 0x0000004009097824 */ /* 0x000fe400078e00ff */
[----:B------:R-:W-:Y:S02]  /*0ea0*/  IMAD.SHL.U32 R5, R5, 0x40, RZ ;  /* 0x0000004005057824 */ /* 0x000fe400078e00ff */
[----:B------:R-:W-:Y:S01]  /*0eb0*/  IMAD.SHL.U32 R203, R4, 0x100, RZ ;  /* 0x0000010004cb7824 */ /* 0x000fe200078e00ff */
[----:B------:R-:W-:Y:S01]  /*0ec0*/  SHF.R.S32.HI R4, RZ, 0x1f, R224 ;  /* 0x0000001fff047819 */ /* 0x000fe200000114e0 */
[----:B------:R0:W-:Y:S01]  /*0ed0*/  STL [R1+0xc], R8 ;  /* 0x00000c0801007387 */ /* 0x0001e20000100800 */
[----:B------:R-:W-:Y:S02]  /*0ee0*/  LOP3.LUT R13, R10, 0x8, R13, 0xf8, !PT ;  /* 0x000000080a0d7812 */ /* 0x000fe400078ef80d */
[----:B------:R-:W-:Y:S02]  /*0ef0*/  SHF.R.S32.HI R4, RZ, 0x1f, R221 ;  /* 0x0000001fff047819 */ /* 0x000fe400000114dd */
[----:B------:R-:W-:-:S02]  /*0f00*/  SHF.R.U32.HI R10, RZ, 0x3, R10 ;  /* 0x00000003ff0a7819 */ /* 0x000fc4000001160a */
[----:B------:R-:W-:Y:S02]  /*0f10*/  LOP3.LUT R4, R5, 0xfffffe00, RZ, 0xc0, !PT ;  /* 0xfffffe0005047812 */ /* 0x000fe400078ec0ff */
[----:B------:R-:W-:Y:S02]  /*0f20*/  LOP3.LUT R234, R0, 0xfffffffc, RZ, 0xc0, !PT ;  /* 0xfffffffc00ea7812 */ /* 0x000fe400078ec0ff */
[----:B0-----:R-:W-:Y:S02]  /*0f30*/  LOP3.LUT R8, R9, 0x7ffffe00, RZ, 0xc0, !PT ;  /* 0x7ffffe0009087812 */ /* 0x001fe400078ec0ff */
[----:B------:R-:W-:Y:S01]  /*0f40*/  SHF.R.S32.HI R6, RZ, 0x1f, R0 ;  /* 0x0000001fff067819 */ /* 0x000fe20000011400 */
[----:B------:R0:W-:Y:S01]  /*0f50*/  STL [R1+0x8], R4 ;  /* 0x0000080401007387 */ /* 0x0001e20000100800 */
[----:B------:R-:W-:Y:S01]  /*0f60*/  LOP3.LUT R13, R13, R10, RZ, 0x3c, !PT ;  /* 0x0000000a0d0d7212 */ /* 0x000fe200078e3cff */
[----:B------:R-:W-:Y:S01]  /*0f70*/  IMAD R8, R215, 0x400, R8 ;  /* 0x00000400d7087824 */ /* 0x000fe200078e0208 */
[----:B------:R-:W-:Y:S01]  /*0f80*/  LEA.HI R6, R6, R23, RZ, 0x3 ;  /* 0x0000001706067211 */ /* 0x000fe200078f18ff */
[----:B------:R-:W-:Y:S01]  /*0f90*/  IMAD.IADD R234, R16, 0x1, -R234 ;  /* 0x0000000110ea7824 */ /* 0x000fe200078e0aea */
[----:B------:R-:W-:Y:S01]  /*0fa0*/  R2P PR, R11, 0x6 ;  /* 0x000000060b007804 */ /* 0x000fe20000000000 */
[----:B------:R-:W-:Y:S01]  /*0fb0*/  IMAD.SHL.U32 R237, R7, 0x40, RZ ;  /* 0x0000004007ed7824 */ /* 0x000fe200078e00ff */
[----:B------:R-:W-:Y:S01]  /*0fc0*/  LOP3.LUT R6, R6, 0xfffffff8, RZ, 0xc0, !PT ;  /* 0xfffffff806067812 */ /* 0x000fe200078ec0ff */
[----:B------:R-:W-:Y:S01]  /*0fd0*/  IMAD.IADD R13, R8, 0x1, R13 ;  /* 0x00000001080d7824 */ /* 0x000fe200078e020d */
[C---:B------:R-:W-:Y:S01]  /*0fe0*/  LEA.HI R0, R234.reuse, R234, RZ, 0x1 ;  /* 0x000000eaea007211 */ /* 0x040fe200078f08ff */
[----:B------:R-:W-:Y:S01]  /*0ff0*/  IMAD.SHL.U32 R16, R234, 0x8, RZ ;  /* 0x00000008ea107824 */ /* 0x000fe200078e00ff */
[----:B------:R-:W-:Y:S01]  /*1000*/  LOP3.LUT R237, R237, 0x1c0, RZ, 0xc0, !PT ;  /* 0x000001c0eded7812 */ /* 0x000fe200078ec0ff */
[----:B------:R-:W-:Y:S01]  /*1010*/  IMAD R210, R13, 0x2, R2 ;  /* 0x000000020dd27824 */ /* 0x000fe200078e0202 */
[----:B------:R-:W-:Y:S01]  /*1020*/  SHF.R.S32.HI R229, RZ, 0x3, R3 ;  /* 0x00000003ffe57819 */ /* 0x000fe20000011403 */
[----:B------:R-:W-:Y:S01]  /*1030*/  IMAD.MOV.U32 R213, RZ, RZ, 0x20 ;  /* 0x00000020ffd57424 */ /* 0x000fe200078e00ff */
[----:B------:R-:W-:Y:S01]  /*1040*/  LOP3.LUT R3, R0, 0x1ffffffe, RZ, 0xc0, !PT ;  /* 0x1ffffffe00037812 */ /* 0x000fe200078ec0ff */
[----:B------:R-:W-:Y:S01]  /*1050*/  VIADD R232, R192, 0x1c0 ;  /* 0x000001c0c0e87836 */ /* 0x000fe20000000000 */
[----:B------:R-:W-:Y:S01]  /*1060*/  LOP3.LUT R0, R237, 0x38, R16, 0xf8, !PT ;  /* 0x00000038ed007812 */ /* 0x000fe200078ef810 */
[----:B------:R-:W-:Y:S01]  /*1070*/  IMAD.IADD R188, R23, 0x1, -R6 ;  /* 0x0000000117bc7824 */ /* 0x000fe200078e0a06 */
[----:B------:R-:W-:Y:S01]  /*1080*/  SHF.R.U32.HI R6, RZ, 0x3, R237 ;  /* 0x00000003ff067819 */ /* 0x000fe200000116ed */
[----:B------:R-:W-:-:S02]  /*1090*/  IMAD.SHL.U32 R184, R234, 0x4, RZ ;  /* 0x00000004eab87824 */ /* 0x000fc400078e00ff */
[----:B------:R-:W-:Y:S01]  /*10a0*/  VIADD R214, R210, 0x36400 ;  /* 0x00036400d2d67836 */ /* 0x000fe20000000000 */
[----:B------:R-:W-:Y:S01]  /*10b0*/  SHF.R.S32.HI R5, RZ, 0x1f, R232 ;  /* 0x0000001fff057819 */ /* 0x000fe200000114e8 */
[C---:B------:R-:W-:Y:S01]  /*10c0*/  VIADD R225, R192.reuse, 0x40 ;  /* 0x00000040c0e17836 */ /* 0x040fe20000000000 */
[----:B------:R-:W-:Y:S01]  /*10d0*/  SEL R213, R213, 0xffffffe0, !P1 ;  /* 0xffffffe0d5d57807 */ /* 0x000fe20004800000 */
[----:B------:R-:W-:Y:S01]  /*10e0*/  VIADD R222, R192, 0x100 ;  /* 0x00000100c0de7836 */ /* 0x000fe20000000000 */
[----:B------:R-:W-:Y:S01]  /*10f0*/  LOP3.LUT R5, R4, R0, R6, 0xf6, !PT ;  /* 0x0000000004057212 */ /* 0x000fe200078ef606 */
[----:B------:R-:W-:Y:S02]  /*1100*/  VIADD R191, R184, 0x10 ;  /* 0x00000010b8bf7836 */ /* 0x000fe40000000000 */
[C---:B------:R-:W-:Y:S02]  /*1110*/  VIADD R223, R192.reuse, 0xc0 ;  /* 0x000000c0c0df7836 */ /* 0x040fe40000000000 */
[----:B------:R-:W-:-:S02]  /*1120*/  VIADD R233, R192, 0x180 ;  /* 0x00000180c0e97836 */ /* 0x000fc40000000000 */
[----:B------:R-:W-:Y:S02]  /*1130*/  VIADD R212, R210, 0x36440 ;  /* 0x00036440d2d47836 */ /* 0x000fe40000000000 */
[----:B------:R-:W-:Y:S02]  /*1140*/  IMAD.IADD R3, R234, 0x1, -R3 ;  /* 0x00000001ea037824 */ /* 0x000fe400078e0a03 */
        /* <DEDUP_REMOVED lines=10> */
[----:B------:R-:W-:-:S02]  /*11f0*/  IMAD.SHL.U32 R189, R12, 0x2, RZ ;  /* 0x000000020cbd7824 */ /* 0x000fc400078e00ff */
[----:B------:R-:W-:Y:S02]  /*1200*/  IMAD R236, R5, 0x2, R2 ;  /* 0x0000000205ec7824 */ /* 0x000fe400078e0202 */
[----:B------:R-:W-:Y:S02]  /*1210*/  IMAD R216, R3, 0x8, R190 ;  /* 0x0000000803d87824 */ /* 0x000fe400078e02be */
[----:B------:R-:W-:Y:S01]  /*1220*/  IMAD.IADD R213, R213, 0x1, R212 ;  /* 0x00000001d5d57824 */ /* 0x000fe200078e02d4 */
[----:B--2---:R-:W-:Y:S02]  /*1230*/  LOP3.LUT R187, R18, 0x1, RZ, 0xfc, !PT ;  /* 0x0000000112bb7812 */ /* 0x004fe400078efcff */
[----:B0-----:R-:W-:-:S07]  /*1240*/  CS2R R18, SRZ ;  /* 0x0000000000127805 */ /* 0x001fce000001ff00 */
.L_x_8942:
        /* <DEDUP_REMOVED lines=51> */
.L_x_8810:
[----:B------:R-:W-:Y:S02]  /*1580*/  IMAD.U32 R44, RZ, RZ, UR5 ;  /* 0x00000005ff2c7e24 */ /* 0x000fe4000f8e00ff */
[----:B------:R-:W-:Y:S01]  /*1590*/  IMAD.U32 R24, RZ, RZ, UR4 ;  /* 0x00000004ff187e24 */ /* 0x000fe2000f8e00ff */
[----:B------:R-:W-:Y:S06]  /*15a0*/  @!P2 BRA `(.L_x_8811) ;  /* 0x000000000010a947 */ /* 0x000fec0003800000 */
[----:B------:R-:W-:-:S04]  /*15b0*/  IADD3 R4, P0, R218, UR8, RZ ;  /* 0x00000008da047c10 */ /* 0x000fc8000ff1e0ff */
[----:B------:R-:W-:-:S05]  /*15c0*/  IADD3.X R5, R219, UR9, RZ, P0, !PT ;  /* 0x00000009db057c10 */ /* 0x000fca00087fe4ff */
[----:B------:R0:W5:Y:S01]  /*15d0*/  LDG.E R24, desc[UR40][R4.64] ;  /* 0x0000002804187981 */ /* 0x000162000c1e1900 */
[----:B------:R-:W-:Y:S05]  /*15e0*/  BRA `(.L_x_8812) ;  /* 0x0000000000107947 */ /* 0x000fea0003800000 */
.L_x_8811:
[----:B------:R-:W-:Y:S05]  /*15f0*/  @!P0 BRA `(.L_x_8812) ;  /* 0x00000000000c8947 */ /* 0x000fea0003800000 */
[----:B------:R-:W2:Y:S04]  /*1600*/  LDG.E R5, desc[UR40][R8.64] ;  /* 0x0000002808057981 */ /* 0x000ea8000c1e1900 */
[----:B------:R-:W2:Y:S02]  /*1610*/  LDG.E R24, desc[UR40][R8.64+0x4] ;  /* 0x0000042808187981 */ /* 0x000ea4000c1e1900 */
[----:B--2---:R-:W-:-:S07]  /*1620*/  IMAD.IADD R24, R24, 0x1, -R5 ;  /* 0x0000000118187824 */ /* 0x004fce00078e0a05 */
.L_x_8812:
        /* <DEDUP_REMOVED lines=16> */
[----:B------:R-:W-:-:S04]  /*1730*/  IMAD.SHL.U32 R194, R33, 0x40, RZ ;  /* 0x0000004021c27824 */ /* 0x000fc800078e00ff */
[----:B0-----:R-:W-:-:S08]  /*1740*/  VIADD R4, R194, 0x3f ;  /* 0x0000003fc2047836 */ /* 0x001fd00000000000 */
[----:B------:R-:W0:Y:S08]  /*1750*/  @P1 LDC R11, c[0x0][0x44c] ;  /* 0x00011300ff0b1b82 */ /* 0x000e300000000800 */
[----:B------:R-:W1:Y:S01]  /*1760*/  @P1 LDC R5, c[0x0][0x450] ;  /* 0x00011400ff051b82 */ /* 0x000e620000000800 */
[----:B--2---:R-:W-:Y:S02]  /*1770*/  @P0 IMAD.IADD R44, R9, 0x1, -R0 ;  /* 0x00000001092c0824 */ /* 0x004fe400078e0a00 */
[----:B------:R-:W-:-:S02]  /*1780*/  IMAD.IADD R9, R24, 0x1, -R3 ;  /* 0x0000000118097824 */ /* 0x000fc400078e0a03 */
[----:B0-----:R-:W-:-:S04]  /*1790*/  @P1 IMAD.HI.U32 R0, R4, R11, RZ ;  /* 0x0000000b04001227 */ /* 0x001fc800078e00ff */
[----:B------:R-:W-:Y:S01]  /*17a0*/  IMAD.IADD R211, R9, 0x1, R44 ;  /* 0x0000000109d37824 */ /* 0x000fe200078e022c */
[----:B-1----:R-:W-:Y:S01]  /*17b0*/  @P1 SHF.R.U32.HI R4, RZ, R5, R0 ;  /* 0x00000005ff041219 */ /* 0x002fe20000011600 */
[----:B------:R-:W-:Y:S02]  /*17c0*/  IMAD.MOV R42, RZ, RZ, -R9 ;  /* 0x000000ffff2a7224 */ /* 0x000fe400078e0a09 */
[C---:B------:R-:W-:Y:S01]  /*17d0*/  VIADD R0, R211.reuse, 0x3f ;  /* 0x0000003fd3007836 */ /* 0x040fe20000000000 */
[----:B------:R-:W-:Y:S02]  /*17e0*/  IADD3 R43, R211, 0x40, -R193 ;  /* 0x00000040d32b7810 */ /* 0x000fe40007ffe8c1 */
[----:B------:R-:W-:Y:S02]  /*17f0*/  VIMNMX R42, RZ, R42, !PT ;  /* 0x0000002aff2a7248 */ /* 0x000fe40007fe0100 */
        /* <DEDUP_REMOVED lines=40> */
.L_x_8815:
[----:B------:R-:W-:Y:S05]  /*1a80*/  BSYNC B6 ;  /* 0x0000000000067941 */ /* 0x000fea0003800000 */
.L_x_8814:
        /* <DEDUP_REMOVED lines=20> */
.L_x_8817:
[----:B------:R-:W-:Y:S05]  /*1bd0*/  BSYNC B6 ;  /* 0x0000000000067941 */ /* 0x000fea0003800000 */
.L_x_8816:
        /* <DEDUP_REMOVED lines=50> */
[----:B------:R-:W-:-:S02]  /*1f00*/  IMAD R27, R23, R57, R12 ;  /* 0x00000039171b7224 */ /* 0x000fc400078e020c */
[----:B------:R-:W-:-:S04]  /*1f10*/  IMAD.WIDE.U32 R12, R23, R56, R16 ;  /* 0x00000038170c7225 */ /* 0x000fc800078e0010 */
[----:B------:R-:W-:Y:S02]  /*1f20*/  IMAD.IADD R13, R27, 0x1, R13 ;  /* 0x000000011b0d7824 */ /* 0x000fe400078e020d */
[----:B------:R-:W-:Y:S02]  /*1f30*/  VIADD R58, R26, 0x8 ;  /* 0x000000081a3a7836 */ /* 0x000fe40000000000 */
[----:B-----5:R-:W-:-:S04]  /*1f40*/  IMAD.WIDE.U32 R38, R30, R56, R12 ;  /* 0x000000381e267225 */ /* 0x020fc800078e000c */
[----:B------:R-:W-:Y:S01]  /*1f50*/  IMAD.SHL.U32 R59, R59, 0x2, RZ ;  /* 0x000000023b3b7824 */ /* 0x000fe200078e00ff */
[----:B---3--:R-:W-:Y:S02]  /*1f60*/  SHF.R.S32.HI R0, RZ, 0x1f, R25 ;  /* 0x0000001fff007819 */ /* 0x008fe40000011419 */
        /* <DEDUP_REMOVED lines=13> */
[----:B------:R-:W-:-:S04]  /*2040*/  IMAD.WIDE.U32 R28, R9, UR6, R10 ;  /* 0x00000006091c7c25 */ /* 0x000fc8000f8e000a */
[C---:B------:R-:W-:Y:S02]  /*2050*/  IMAD R25, R23.reuse, R55, R6 ;  /* 0x0000003717197224 */ /* 0x040fe400078e0206 */
[----:B------:R-:W-:-:S04]  /*2060*/  IMAD.WIDE.U32 R6, R23, R54, R184 ;  /* 0x0000003617067225 */ /* 0x000fc800078e00b8 */
[----:B------:R-:W-:-:S04]  /*2070*/  IMAD.WIDE.U32 R10, R23, R54, R16 ;  /* 0x00000036170a7225 */ /* 0x000fc800078e0010 */
[----:B------:R-:W-:Y:S01]  /*2080*/  IMAD R8, R23, R5, R0 ;  /* 0x0000000517087224 */ /* 0x000fe200078e0200 */
[----:B------:R-:W-:Y:S01]  /*2090*/  IADD3 R0, P0, R20, R46, RZ ;  /* 0x0000002e14007210 */ /* 0x000fe20007f1e0ff */
[----:B------:R-:W-:Y:S02]  /*20a0*/  IMAD.IADD R45, R21, 0x1, R45 ;  /* 0x00000001152d7824 */ /* 0x000fe400078e022d */
[----:B------:R-:W-:Y:S02]  /*20b0*/  IMAD.IADD R7, R7, 0x1, R25 ;  /* 0x0000000107077824 */ /* 0x000fe400078e0219 */
[----:B------:R-:W-:Y:S01]  /*20c0*/  IMAD.IADD R11, R25, 0x1, R11 ;  /* 0x00000001190b7824 */ /* 0x000fe200078e020b */
[----:B------:R-:W-:Y:S01]  /*20d0*/  SHF.R.S32.HI R25, RZ, 0x1f, R30 ;  /* 0x0000001fff197819 */ /* 0x000fe2000001141e */
[-C--:B------:R-:W-:Y:S01]  /*20e0*/  IMAD.WIDE.U32 R32, R30, R54.reuse, R6 ;  /* 0x000000361e207225 */ /* 0x080fe200078e0006 */
[----:B------:R-:W-:Y:S02]  /*20f0*/  IADD3.X R46, R45, R47, R8, P0, !PT ;  /* 0x0000002f2d2e7210 */ /* 0x000fe400007fe408 */
[----:B------:R-:W-:Y:S01]  /*2100*/  LEA.HI R47, R14, R15, RZ, 0x3 ;  /* 0x0000000f0e2f7211 */ /* 0x000fe200078f18ff */
[----:B------:R-:W-:Y:S01]  /*2110*/  IMAD R14, R25, R54, RZ ;  /* 0x00000036190e7224 */ /* 0x000fe200078e02ff */
[----:B------:R-:W-:Y:S01]  /*2120*/  IADD3 R40, P0, R23, R40, RZ ;  /* 0x0000002817287210 */ /* 0x000fe20007f1e0ff */
[-C--:B------:R-:W-:Y:S01]  /*2130*/  IMAD R25, R25, R56.reuse, RZ ;  /* 0x0000003819197224 */ /* 0x080fe200078e02ff */
[----:B------:R-:W-:Y:S01]  /*2140*/  LOP3.LUT R63, R47, 0xfffffff8, RZ, 0xc0, !PT ;  /* 0xfffffff82f3f7812 */ /* 0x000fe200078ec0ff */
[----:B------:R-:W-:Y:S01]  /*2150*/  IMAD R5, R30, R55, R14 ;  /* 0x000000371e057224 */ /* 0x000fe200078e020e */
[----:B------:R-:W-:Y:S01]  /*2160*/  SHF.L.U64.HI R55, R56, 0x6, R57 ;  /* 0x0000000638377819 */ /* 0x000fe20000010239 */
[----:B------:R-:W-:Y:S01]  /*2170*/  IMAD R25, R30, R57, R25 ;  /* 0x000000391e197224 */ /* 0x000fe200078e0219 */
[----:B------:R-:W-:Y:S01]  /*2180*/  SHF.R.U32.HI R57, RZ, 0x3, R53 ;  /* 0x00000003ff397819 */ /* 0x000fe20000011635 */
[----:B------:R-:W-:Y:S01]  /*2190*/  IMAD.WIDE.U32 R8, R23, R56, R184 ;  /* 0x0000003817087225 */ /* 0x000fe200078e00b8 */
[----:B------:R-:W-:-:S02]  /*21a0*/  SHF.R.S32.HI R64, RZ, 0x1f, R63 ;  /* 0x0000001fff407819 */ /* 0x000fc4000001143f */
[----:B------:R-:W-:Y:S01]  /*21b0*/  LOP3.LUT R4, R4, R57, RZ, 0x3c, !PT ;  /* 0x0000003904047212 */ /* 0x000fe200078e3cff */
[----:B------:R-:W-:Y:S02]  /*21c0*/  IMAD.IADD R9, R9, 0x1, R27 ;  /* 0x0000000109097824 */ /* 0x000fe400078e021b */
[----:B------:R-:W-:-:S04]  /*21d0*/  IMAD.WIDE.U32 R34, R30, R54, R10 ;  /* 0x000000361e227225 */ /* 0x000fc800078e000a */
[----:B------:R-:W-:Y:S01]  /*21e0*/  IMAD R61, R215, 0x200, R4 ;  /* 0x00000200d73d7824 */ /* 0x000fe200078e0204 */
[----:B------:R-:W-:Y:S01]  /*21f0*/  LOP3.LUT R4, R53, 0x38, R47, 0xf8, !PT ;  /* 0x0000003835047812 */ /* 0x000fe200078ef82f */
[----:B------:R-:W-:-:S03]  /*2200*/  IMAD.WIDE.U32 R36, R30, R56, R8 ;  /* 0x000000381e247225 */ /* 0x000fc600078e0008 */
[----:B------:R-:W-:Y:S01]  /*2210*/  LOP3.LUT R4, R4, R57, RZ, 0x3c, !PT ;  /* 0x0000003904047212 */ /* 0x000fe200078e3cff */
[----:B------:R-:W-:Y:S02]  /*2220*/  IMAD.SHL.U32 R54, R54, 0x40, RZ ;  /* 0x0000004036367824 */ /* 0x000fe400078e00ff */
[----:B------:R-:W-:Y:S02]  /*2230*/  IMAD.SHL.U32 R56, R56, 0x40, RZ ;  /* 0x0000004038387824 */ /* 0x000fe400078e00ff */
[----:B------:R-:W-:Y:S02]  /*2240*/  IMAD.X R41, R24, 0x1, R3, P0 ;  /* 0x0000000118297824 */ /* 0x000fe400000e0603 */
[----:B------:R-:W-:Y:S02]  /*2250*/  IMAD.IADD R60, R33, 0x1, R5 ;  /* 0x00000001213c7824 */ /* 0x000fe400078e0205 */
[----:B------:R-:W-:Y:S02]  /*2260*/  IMAD.IADD R62, R5, 0x1, R35 ;  /* 0x00000001053e7824 */ /* 0x000fe400078e0223 */
[----:B------:R-:W-:-:S02]  /*2270*/  IMAD.IADD R65, R37, 0x1, R25 ;  /* 0x0000000125417824 */ /* 0x000fc400078e0219 */
[----:B------:R-:W-:Y:S02]  /*2280*/  IMAD.IADD R67, R25, 0x1, R39 ;  /* 0x0000000119437824 */ /* 0x000fe400078e0227 */
[----:B------:R-:W-:Y:S02]  /*2290*/  IMAD R66, R215, 0x200, R4 ;  /* 0x00000200d7427824 */ /* 0x000fe400078e0204 */
[----:B------:R-:W-:-:S07]  /*22a0*/  IMAD.IADD R69, R29, 0x1, R69 ;  /* 0x000000011d457824 */ /* 0x000fce00078e0245 */
.L_x_8847:
        /* <DEDUP_REMOVED lines=58> */
.L_x_8822:
[----:B------:R-:W-:Y:S05]  /*2650*/  BSYNC B1 ;  /* 0x0000000000017941 */ /* 0x000fea0003800000 */
.L_x_8821:
        /* <DEDUP_REMOVED lines=15> */
.L_x_8823:
[----:B------:R-:W-:Y:S01]  /*2750*/  IMAD R68, R22, 0x8, R2 ;  /* 0x0000000816447824 */ /* 0x000fe200078e0202 */
[----:B------:R-:W-:Y:S01]  /*2760*/  SHF.L.U32 R71, R186, 0x1f, RZ ;  /* 0x0000001fba477819 */ /* 0x000fe200000006ff */
[----:B------:R-:W-:Y:S03]  /*2770*/  BSSY B1, `(.L_x_8824) ;  /* 0x0000003000017945 */ /* 0x000fe60003800000 */
[----:B------:R-:W0:Y:S02]  /*2780*/  SYNCS.PHASECHK.TRANS64.TRYWAIT P5, [R68+URZ+0x38890], R71 ;  /* 0x03889047440075a7 */ /* 0x000e2400080a017f */
[----:B0-----:R-:W-:Y:S05]  /*2790*/  @!P5 BRA `(.L_x_8825) ;  /* 0x000001ec00c4d947 */ /* 0x001fea0003800000 */
.L_x_9133:
[----:B------:R-:W-:Y:S05]  /*27a0*/  BSYNC B1 ;  /* 0x0000000000017941 */ /* 0x000fea0003800000 */
.L_x_8824:
        /* <DEDUP_REMOVED lines=48> */
.L_x_8830:
[----:B------:R-:W-:Y:S05]  /*2ab0*/  BSYNC B2 ;  /* 0x0000000000027941 */ /* 0x000fea0003800000 */
.L_x_8829:
[----:B--2---:R1:W-:Y:S02]  /*2ac0*/  STG.E.128 desc[UR40][R12.64], R4 ;  /* 0x000000040c007986 */ /* 0x0043e4000c101d28 */
.L_x_8828:
[----:B------:R-:W-:Y:S05]  /*2ad0*/  BSYNC B1 ;  /* 0x0000000000017941 */ /* 0x000fea0003800000 */
.L_x_8827:
        /* <DEDUP_REMOVED lines=51> */
.L_x_8832:
[----:B------:R-:W-:Y:S05]  /*2e10*/  BSYNC B1 ;  /* 0x0000000000017941 */ /* 0x000fea0003800000 */
.L_x_8831:
[----:B-1----:R1:W-:Y:S01]  /*2e20*/  STG.E.128 desc[UR40][R12.64+0x40], R4 ;  /* 0x000040040c007986 */ /* 0x0023e2000c101d28 */
[----:B------:R-:W-:Y:S05]  /*2e30*/  BRA `(.L_x_8826) ;  /* 0x0000000c001c7947 */ /* 0x000fea0003800000 */
.L_x_8820:
        /* <DEDUP_REMOVED lines=43> */
.L_x_8833:
[----:B------:R-:W-:Y:S01]  /*30f0*/  IMAD R68, R22, 0x8, R2 ;  /* 0x0000000816447824 */ /* 0x000fe200078e0202 */
[----:B------:R-:W-:Y:S01]  /*3100*/  SHF.L.U32 R71, R186, 0x1f, RZ ;  /* 0x0000001fba477819 */ /* 0x000fe200000006ff */
[----:B------:R-:W0:Y:S01]  /*3110*/  LDC R70, c[0x0][0x2f4] ;  /* 0x0000bd00ff467b82 */ /* 0x000e220000000800 */
[----:B------:R-:W-:Y:S02]  /*3120*/  BSSY B1, `(.L_x_8834) ;  /* 0x0000003000017945 */ /* 0x000fe40003800000 */
[----:B------:R-:W1:Y:S02]  /*3130*/  SYNCS.PHASECHK.TRANS64.TRYWAIT P5, [R68+URZ+0x38890], R71 ;  /* 0x03889047440075a7 */ /* 0x000e6400080a017f */
[----:B-1----:R-:W-:Y:S05]  /*3140*/  @!P5 BRA `(.L_x_8835) ;  /* 0x000001e4006cd947 */ /* 0x002fea0003800000 */
.L_x_9134:
[----:B------:R-:W-:Y:S05]  /*3150*/  BSYNC B1 ;  /* 0x0000000000017941 */ /* 0x000fea0003800000 */
.L_x_8834:
        /* <DEDUP_REMOVED lines=114> */
.L_x_8837:
[----:B------:R-:W-:Y:S05]  /*3880*/  BSYNC B1 ;  /* 0x0000000000017941 */ /* 0x000fea0003800000 */
.L_x_8836:
        /* <DEDUP_REMOVED lines=10> */
.L_x_8819:
[----:B------:R-:W-:-:S13]  /*3930*/  ISETP.NE.AND P0, PT, R187, 0x3, PT ;  /* 0x00000003bb00780c */ /* 0x000fda0003f05270 */
[----:B------:R-:W-:Y:S05]  /*3940*/  @!P0 BRA `(.L_x_8838) ;  /* 0x0000000000048947 */ /* 0x000fea0003800000 */
[----:B------:R-:W-:Y:S01]  /*3950*/  BPT.TRAP 0x1 ;  /* 0x000000040000795c */ /* 0x000fe20000300000 */
.L_x_8838:
        /* <DEDUP_REMOVED lines=8> */
.L_x_9135:
[----:B------:R-:W-:Y:S05]  /*39e0*/  BSYNC B1 ;  /* 0x0000000000017941 */ /* 0x000fea0003800000 */
.L_x_8839:
        /* <DEDUP_REMOVED lines=12> */
.L_x_8826:
[----:B------:R-:W-:Y:S05]  /*3ab0*/  BSYNC B0 ;  /* 0x0000000000007941 */ /* 0x000fea0003800000 */
.L_x_8818:
        /* <DEDUP_REMOVED lines=17> */
.L_x_8842:
[----:B------:R-:W-:Y:S05]  /*3bd0*/  BSYNC B0 ;  /* 0x0000000000007941 */ /* 0x000fea0003800000 */
.L_x_8841:
[----:B------:R-:W5:Y:S01]  /*3be0*/  SYNCS.PHASECHK.TRANS64.TRYWAIT P0, [R68+URZ+0x388b0], R71 ;  /* 0x0388b047440075a7 */ /* 0x000f62000800017f */
[----:B------:R-:W-:Y:S04]  /*3bf0*/  BSSY B0, `(.L_x_8843) ;  /* 0x0000002000007945 */ /* 0x000fe80003800000 */
[----:B-----5:R-:W-:Y:S05]  /*3c00*/  @!P0 BRA `(.L_x_8844) ;  /* 0x000001d800e48947 */ /* 0x020fea0003800000 */
.L_x_9136:
[----:B------:R-:W-:Y:S05]  /*3c10*/  BSYNC B0 ;  /* 0x0000000000007941 */ /* 0x000fea0003800000 */
.L_x_8843:
        /* <DEDUP_REMOVED lines=82> */
.L_x_8846:
[----:B------:R-:W-:Y:S05]  /*4140*/  BSYNC B0 ;  /* 0x0000000000007941 */ /* 0x000fea0003800000 */
.L_x_8845:
        /* <DEDUP_REMOVED lines=17> */
.L_x_8813:
[----:B------:R-:W2:Y:S01]  /*4260*/  LDL R4, [R1+0x4] ;  /* 0x0000040001047983 */ /* 0x000ea20000100800 */
[----:B------:R-:W-:Y:S01]  /*4270*/  BSSY B0, `(.L_x_8848) ;  /* 0x0000005000007945 */ /* 0x000fe20003800000 */
[----:B--2---:R-:W-:-:S03]  /*4280*/  ISETP.NE.AND P1, PT, R4, 0x1, PT ;  /* 0x000000010400780c */ /* 0x004fc60003f25270 */
[----:B------:R-:W-:Y:S10]  /*4290*/  @P0 BRA `(.L_x_8849) ;  /* 0x0000000000080947 */ /* 0x000ff40003800000 */
[----:B------:R-:W1:Y:S02]  /*42a0*/  FENCE.VIEW.ASYNC.G ;  /* 0x00000000000073c6 */ /* 0x000e640000000100 */
[----:B-1----:R-:W-:Y:S06]  /*42b0*/  BAR.ARV 0xc, 0x180 ;  /* 0x0306000000007b1d */ /* 0x002fec0000002000 */
.L_x_8849:
[----:B------:R-:W-:Y:S05]  /*42c0*/  BSYNC B0 ;  /* 0x0000000000007941 */ /* 0x000fea0003800000 */
.L_x_8848:
[----:B------:R-:W-:Y:S04]  /*42d0*/  BSSY B7, `(.L_x_8850) ;  /* 0x000103d000077945 */ /* 0x000fe80003800000 */
[----:B------:R-:W-:Y:S05]  /*42e0*/  @!P1 BRA `(.L_x_8851) ;  /* 0x0000001c00809947 */ /* 0x000fea0003800000 */
[----:B------:R-:W1:Y:S01]  /*42f0*/  LDC R0, c[0x0][0x448] ;  /* 0x00011200ff007b82 */ /* 0x000e620000000800 */
        /* <DEDUP_REMOVED lines=36> */
[----:B------:R-:W1:Y:S01]  /*4540*/  @P0 LDC R3, c[0x0][0x44c] ;  /* 0x00011300ff030b82 */ /* 0x000e620000000800 */
[----:B------:R-:W-:Y:S02]  /*4550*/  CS2R R88, SRZ ;  /* 0x0000000000587805 */ /* 0x000fe4000001ff00 */
[----:B------:R-:W-:-:S02]  /*4560*/  CS2R R86, SRZ ;  /* 0x0000000000567805 */ /* 0x000fc4000001ff00 */
[----:B------:R-:W-:Y:S02]  /*4570*/  CS2R R84, SRZ ;  /* 0x0000000000547805 */ /* 0x000fe4000001ff00 */
[----:B------:R-:W-:Y:S02]  /*4580*/  CS2R R82, SRZ ;  /* 0x0000000000527805 */ /* 0x000fe4000001ff00 */
[----:B------:R-:W-:Y:S02]  /*4590*/  CS2R R80, SRZ ;  /* 0x0000000000507805 */ /* 0x000fe4000001ff00 */
[----:B------:R-:W-:Y:S02]  /*45a0*/  CS2R R78, SRZ ;  /* 0x00000000004e7805 */ /* 0x000fe4000001ff00 */
[----:B------:R-:W-:Y:S01]  /*45b0*/  CS2R R76, SRZ ;  /* 0x00000000004c7805 */ /* 0x000fe2000001ff00 */
[----:B------:R-:W2:Y:S01]  /*45c0*/  @P0 LDC R4, c[0x0][0x450] ;  /* 0x00011400ff040b82 */ /* 0x000ea20000000800 */
[----:B---3--:R-:W-:-:S02]  /*45d0*/  CS2R R74, SRZ ;  /* 0x00000000004a7805 */ /* 0x008fc4000001ff00 */
        /* <DEDUP_REMOVED lines=19> */
[----:B------:R-:W-:Y:S01]  /*4710*/  CS2R R26, SRZ ;  /* 0x00000000001a7805 */ /* 0x000fe2000001ff00 */
[----:B------:R-:W-:Y:S01]  /*4720*/  IMAD.MOV.U32 R171, RZ, RZ, RZ ;  /* 0x000000ffffab7224 */ /* 0x000fe200078e00ff */
[----:B------:R-:W-:-:S02]  /*4730*/  CS2R R28, SRZ ;  /* 0x00000000001c7805 */ /* 0x000fc4000001ff00 */
[----:B--2---:R-:W-:Y:S01]  /*4740*/  @P0 SHF.R.U32.HI R0, RZ, R4, R3 ;  /* 0x00000004ff000219 */ /* 0x004fe20000011603 */
[----:B------:R-:W-:Y:S01]  /*4750*/  IMAD.MOV.U32 R31, RZ, RZ, RZ ;  /* 0x000000ffff1f7224 */ /* 0x000fe200078e00ff */
        /* <DEDUP_REMOVED lines=9> */
[----:B------:R-:W-:-:S04]  /*47f0*/  VIMNMX R4, R195, R4, PT ;  /* 0x00000004c3047248 */ /* 0x000fc80003fe0100 */
[----:B------:R-:W-:-:S13]  /*4800*/  ISETP.GE.AND P1, PT, R4, 0x1, PT ;  /* 0x000000010400780c */ /* 0x000fda0003f26270 */
        /* <DEDUP_REMOVED lines=72> */
.L_x_8855:
[----:B------:R-:W-:Y:S01]  /*4c90*/  BAR.SYNC.DEFER_BLOCKING 0xe, 0x100 ;  /* 0x0384000000007b1d */ /* 0x000fe20000010000 */
[----:B-1----:R-:W-:Y:S01]  /*4ca0*/  IMAD R3, R18, 0x40, R190 ;  /* 0x0000004012037824 */ /* 0x002fe200078e02be */
[----:B------:R-:W-:Y:S01]  /*4cb0*/  R2UR UR4, R10 ;  /* 0x000000000a0472ca */ /* 0x000fe200000e0000 */
[----:B------:R-:W-:Y:S01]  /*4cc0*/  VIADD R18, R18, 0x1 ;  /* 0x0000000112127836 */ /* 0x000fe20000000000 */
[----:B------:R-:W-:Y:S01]  /*4cd0*/  R2UR UR5, R11 ;  /* 0x000000000b0572ca */ /* 0x000fe200000e0000 */
[----:B------:R-:W-:Y:S01]  /*4ce0*/  IMAD R3, R3, 0x4, R2 ;  /* 0x0000000403037824 */ /* 0x000fe200078e0202 */
[----:B------:R-:W-:Y:S01]  /*4cf0*/  ISETP.GT.AND P1, PT, R0, RZ, PT ;  /* 0x000000ff0000720c */ /* 0x000fe20003f24270 */
[----:B------:R-:W-:Y:S01]  /*4d00*/  IMAD.MOV.U32 R5, RZ, RZ, 0x40000040 ;  /* 0x40000040ff057424 */ /* 0x000fe200078e00ff */
[----:B------:R-:W-:Y:S01]  /*4d10*/  ISETP.NE.AND P0, PT, R18, 0x2, PT ;  /* 0x000000021200780c */ /* 0x000fe20003f05270 */
[----:B------:R-:W-:-:S03]  /*4d20*/  VIADD R0, R0, 0xffffffff ;  /* 0xffffffff00007836 */ /* 0x000fc60000000000 */
[----:B------:R-:W-:Y:S02]  /*4d30*/  SEL R18, R18, RZ, P0 ;  /* 0x000000ff12127207 */ /* 0x000fe40000000000 */
[----:B------:R-:W-:Y:S01]  /*4d40*/  R2UR UR7, R5 ;  /* 0x00000000050772ca */ /* 0x000fe200000e0000 */
[----:B------:R-:W-:Y:S02]  /*4d50*/  IMAD.MOV.U32 R5, RZ, RZ, 0x40000040 ;  /* 0x40000040ff057424 */ /* 0x000fe400078e00ff */
[----:B------:R-:W-:-:S05]  /*4d60*/  IMAD R4, R18, 0x1000, R21 ;  /* 0x0000100012047824 */ /* 0x000fca00078e0215 */
[----:B------:R-:W-:Y:S01]  /*4d70*/  R2UR UR6, R4 ;  /* 0x00000000040672ca */ /* 0x000fe200000e0000 */
[----:B------:R-:W0:Y:S04]  /*4d80*/  LDS R14, [R3+0x38400] ;  /* 0x03840000030e7984 */ /* 0x000e280000000800 */
[----:B------:R1:W2:Y:S02]  /*4d90*/  LDS R15, [R3+0x38420] ;  /* 0x03842000030f7984 */ /* 0x0002a40000000800 */
[----:B-1----:R-:W-:-:S04]  /*4da0*/  @!P2 IMAD R3, R18, 0x8, R2 ;  /* 0x000000081203a824 */ /* 0x002fc800078e0202 */
        /* <DEDUP_REMOVED lines=131> */
[----:B------:R-:W-:-:S03]  /*55e0*/  IMAD.MOV.U32 R15, RZ, RZ, 0x40000040 ;  /* 0x40000040ff0f7424 */ /* 0x000fc600078e00ff */
[----:B------:R-:W-:-:S06]  /*55f0*/  WARPGROUP.ARRIVE ;  /* 0x00000000000079c5 */ /* 0x000fcc0000000000 */
        /* <DEDUP_REMOVED lines=22> */
[----:B------:R-:W-:Y:S02]  /*5760*/  R2UR UR7, R5 ;  /* 0x00000000050772ca */ /* 0x000fe400000e0000 */
[----:B------:R-:W-:-:S04]  /*5770*/  SEL R4, RZ, 0x1, P0 ;  /* 0x00000001ff047807 */ /* 0x000fc80000000000 */
[----:B------:R-:W-:Y:S01]  /*5780*/  LOP3.LUT R19, R19, R4, RZ, 0x3c, !PT ;  /* 0x0000000413137212 */ /* 0x000fe200078e3cff */
[----:B------:R-:W-:Y:S02]  /*5790*/  WARPGROUP.DEPBAR.LE gsb0, 0x0 ;  /* 0x00008000000079c5 */ /* 0x000fe40000010000 */
[----:B------:R-:W-:-:S12]  /*57a0*/  WARPGROUP.ARRIVE ;  /* 0x00000000000079c5 */ /* 0x000fd80000000000 */
[----:B------:R-:W-:Y:S03]  /*57b0*/  HGMMA.64x256x16.F32 R24, gdesc[UR4].tnspB, R24, gsb0 ;  /* 0x43e00000041879f0 */ /* 0x000fe60008000818 */
[----:B------:R-:W-:Y:S02]  /*57c0*/  WARPGROUP.DEPBAR.LE gsb0, 0x0 ;  /* 0x00008000000079c5 */ /* 0x000fe40000010000 */
[----:B------:R-:W-:Y:S06]  /*57d0*/  BAR.ARV 0xf, 0x100 ;  /* 0x03c4000000007b1d */ /* 0x000fec0000002000 */
[----:B------:R1:W-:Y:S01]  /*57e0*/  @!P2 SYNCS.ARRIVE.TRANS64.RED.A1T0 RZ, [R3+URZ], RZ ;  /* 0x000000ff03ffa9a7 */ /* 0x0003e2000810043f */
[----:B------:R-:W-:Y:S05]  /*57f0*/  @P1 BRA `(.L_x_8855) ;  /* 0xfffffff400241947 */ /* 0x000fea000383ffff */
.L_x_8854:
[----:B------:R-:W-:Y:S05]  /*5800*/  BSYNC B0 ;  /* 0x0000000000007941 */ /* 0x000fea0003800000 */
.L_x_8853:
[----:B------:R-:W-:Y:S01]  /*5810*/  BAR.SYNC.DEFER_BLOCKING 0xe, 0x100 ;  /* 0x0384000000007b1d */ /* 0x000fe20000010000 */
[C---:B-1----:R-:W-:Y:S01]  /*5820*/  IMAD R3, R18.reuse, 0x40, R190 ;  /* 0x0000004012037824 */ /* 0x042fe200078e02be */
        /* <DEDUP_REMOVED lines=140> */
.L_x_8851:
        /* <DEDUP_REMOVED lines=76> */
[----:B------:R-:W-:-:S04]  /*65b0*/  LEA.HI R3, R3, R0, RZ, 0x6 ;  /* 0x0000000003037211 */ /* 0x000fc800078f30ff */
        /* <DEDUP_REMOVED lines=34> */
.L_x_8857:
[----:B------:R-:W-:Y:S05]  /*67e0*/  BSYNC B6 ;  /* 0x0000000000067941 */ /* 0x000fea0003800000 */
.L_x_8856:
        /* <DEDUP_REMOVED lines=12> */
.L_x_8861:
[----:B--2---:R2:W3:Y:S02]  /*68b0*/  SYNCS.PHASECHK.TRANS64.TRYWAIT P0, [R2+URZ+0x38800], R3 ;  /* 0x03880003020075a7 */ /* 0x0044e4000800017f */
[----:B---3--:R-:W-:Y:S05]  /*68c0*/  @!P0 NANOSLEEP.SYNCS 0x989680 ;  /* 0x009896800000895d */ /* 0x008fea0003900000 */
[----:B------:R-:W3:Y:S02]  /*68d0*/  @!P0 SYNCS.PHASECHK.TRANS64 P0, [R2+URZ+0x38800], R3 ;  /* 0x03880003020085a7 */ /* 0x000ee4000800007f */
[----:B---3--:R-:W-:Y:S05]  /*68e0*/  @!P0 BRA `(.L_x_8861) ;  /* 0xfffffffc00f08947 */ /* 0x008fea000383ffff */
.L_x_8860:
[----:B------:R-:W-:Y:S05]  /*68f0*/  BSYNC B0 ;  /* 0x0000000000007941 */ /* 0x000fea0003800000 */
.L_x_8859:
[----:B------:R-:W-:Y:S05]  /*6900*/  BRA `(.L_x_8862) ;  /* 0x0000002800dc7947 */ /* 0x000fea0003800000 */
.L_x_8858:
        /* <DEDUP_REMOVED lines=31> */
.L_x_8864:
[----:B------:R-:W-:Y:S05]  /*6b00*/  BSYNC B6 ;  /* 0x0000000000067941 */ /* 0x000fea0003800000 */
.L_x_8863:
        /* <DEDUP_REMOVED lines=39> */
.L_x_9142:
        /* <DEDUP_REMOVED lines=30> */
.L_x_8869:
[----:B------:R-:W-:Y:S05]  /*6f60*/  BSYNC B1 ;  /* 0x0000000000017941 */ /* 0x000fea0003800000 */
.L_x_8868:
[----:B---3-5:R-:W-:Y:S01]  /*6f70*/  IMAD.MOV.U32 R0, RZ, RZ, R32 ;  /* 0x000000ffff007224 */ /* 0x028fe200078e0020 */
[----:B------:R-:W-:Y:S01]  /*6f80*/  UMOV UR4, 0xffffffff ;  /* 0xffffffff00047882 */ /* 0x000fe20000000000 */
[----:B--2---:R-:W-:Y:S01]  /*6f90*/  IMAD.MOV.U32 R3, RZ, RZ, R33 ;  /* 0x000000ffff037224 */ /* 0x004fe200078e0021 */
[----:B0-----:R-:W-:Y:S01]  /*6fa0*/  CS2R R28, SRZ ;  /* 0x00000000001c7805 */ /* 0x001fe2000001ff00 */
[----:B----4-:R-:W-:Y:S02]  /*6fb0*/  IMAD.MOV.U32 R5, RZ, RZ, R24 ;  /* 0x000000ffff057224 */ /* 0x010fe400078e0018 */
        /* <DEDUP_REMOVED lines=14> */
.L_x_9148:
        /* <DEDUP_REMOVED lines=34> */
.L_x_8872:
[----:B------:R-:W-:Y:S05]  /*72c0*/  BSYNC B1 ;  /* 0x0000000000017941 */ /* 0x000fea0003800000 */
.L_x_8871:
        /* <DEDUP_REMOVED lines=8> */
[----:B------:R-:W-:Y:S01]  /*7350*/  BSSY B1, `(.L_x_8873) ;  /* 0x0000014000017945 */ /* 0x000fe20003800000 */
[----:B------:R-:W-:Y:S01]  /*7360*/  PRMT R45, R4, 0x7610, R45 ;  /* 0x00007610042d7816 */ /* 0x000fe2000000002d */
[----:B------:R-:W-:Y:S01]  /*7370*/  IMAD.MOV.U32 R4, RZ, RZ, R8 ;  /* 0x000000ffff047224 */ /* 0x000fe200078e0008 */
[----:B------:R-:W-:Y:S01]  /*7380*/  LOP3.LUT R0, R0, R3, RZ, 0x3c, !PT ;  /* 0x0000000300007212 */ /* 0x000fe200078e3cff */
[----:B------:R-:W-:Y:S01]  /*7390*/  IMAD.MOV.U32 R3, RZ, RZ, R29 ;  /* 0x000000ffff037224 */ /* 0x000fe200078e001d */
[----:B------:R-:W-:-:S02]  /*73a0*/  PRMT R47, R6, 0x7610, R47 ;  /* 0x00007610062f7816 */ /* 0x000fc4000000002f */
[----:B------:R-:W-:Y:S01]  /*73b0*/  PRMT R46, R4, 0x5410, R5 ;  /* 0x00005410042e7816 */ /* 0x000fe20000000005 */
[----:B------:R-:W-:Y:S01]  /*73c0*/  IMAD.MOV.U32 R4, RZ, RZ, R10 ;  /* 0x000000ffff047224 */ /* 0x000fe200078e000a */
[----:B------:R-:W-:Y:S01]  /*73d0*/  PRMT R45, R45, 0x5410, R3 ;  /* 0x000054102d2d7816 */ /* 0x000fe20000000003 */
[----:B------:R-:W-:Y:S01]  /*73e0*/  IMAD R3, R215, 0x200, R0 ;  /* 0x00000200d7037824 */ /* 0x000fe200078e0200 */
[----:B------:R-:W-:Y:S01]  /*73f0*/  LOP3.LUT P2, RZ, R188, 0x4, RZ, 0xc0, !PT ;  /* 0x00000004bcff7812 */ /* 0x000fe2000784c0ff */
[----:B------:R-:W-:Y:S01]  /*7400*/  IMAD.MOV.U32 R0, RZ, RZ, R13 ;  /* 0x000000ffff007224 */ /* 0x000fe200078e000d */
[----:B------:R-:W-:Y:S01]  /*7410*/  PRMT R48, R4, 0x7610, R48 ;  /* 0x0000761004307816 */ /* 0x000fe20000000030 */
[----:B------:R-:W-:Y:S01]  /*7420*/  IMAD R3, R3, 0x2, R2 ;  /* 0x0000000203037824 */ /* 0x000fe200078e0202 */
[----:B------:R-:W-:Y:S01]  /*7430*/  ISETP.GE.AND P1, PT, R23, R40, PT ;  /* 0x000000281700720c */ /* 0x000fe20003f26270 */
[----:B------:R-:W-:Y:S01]  /*7440*/  IMAD.MOV.U32 R5, RZ, RZ, R11 ;  /* 0x000000ffff057224 */ /* 0x000fe200078e000b */
[----:B------:R-:W-:Y:S01]  /*7450*/  PRMT R47, R47, 0x5410, R0 ;  /* 0x000054102f2f7816 */ /* 0x000fe20000000000 */
[----:B------:R-:W-:-:S02]  /*7460*/  VIADD R4, R3, 0x20400 ;  /* 0x0002040003047836 */ /* 0x000fc40000000000 */
[----:B------:R-:W-:Y:S01]  /*7470*/  VIADD R0, R3, 0x20440 ;  /* 0x0002044003007836 */ /* 0x000fe20000000000 */
[----:B-1----:R-:W-:Y:S07]  /*7480*/  @!P0 BRA `(.L_x_8874) ;  /* 0x000001a400b88947 */ /* 0x002fee0003800000 */
.L_x_9149:
[----:B------:R-:W-:Y:S05]  /*7490*/  BSYNC B1 ;  /* 0x0000000000017941 */ /* 0x000fea0003800000 */
.L_x_8873:
        /* <DEDUP_REMOVED lines=9> */
[----:B------:R-:W0:Y:S01]  /*7530*/  LDS.128 R4, [R3+0x20400] ;  /* 0x0204000003047984 */ /* 0x000e220000000c00 */
[----:B------:R-:W-:Y:S02]  /*7540*/  SHF.R.U32.HI R14, RZ, 0x10, R31 ;  /* 0x00000010ff0e7819 */ /* 0x000fe4000001161f */
[----:B------:R-:W-:Y:S02]  /*7550*/  SHF.R.U32.HI R34, RZ, 0x10, R33 ;  /* 0x00000010ff227819 */ /* 0x000fe40000011621 */
[----:B------:R-:W-:Y:S01]  /*7560*/  SHF.R.U64 R39, R30, 0x10, R31 ;  /* 0x000000101e277819 */ /* 0x000fe2000000121f */
[----:B------:R-:W-:Y:S01]  /*7570*/  HADD2.F32 R31, -RZ, R43.H0_H0 ;  /* 0x2000002bff1f7230 */ /* 0x000fe20000004100 */
[----:B------:R-:W-:Y:S01]  /*7580*/  SHF.R.U64 R38, R32, 0x10, R33 ;  /* 0x0000001020267819 */ /* 0x000fe20000001221 */
[----:B------:R-:W-:Y:S02]  /*7590*/  HADD2.F32 R34, -RZ, R34.H0_H0 ;  /* 0x20000022ff227230 */ /* 0x000fe40000004100 */
[----:B------:R-:W-:-:S02]  /*75a0*/  HADD2.F32 R32, -RZ, R14.H0_H0 ;  /* 0x2000000eff207230 */ /* 0x000fc40000004100 */
[----:B------:R-:W-:Y:S02]  /*75b0*/  HADD2.F32 R33, -RZ, R41.H0_H0 ;  /* 0x20000029ff217230 */ /* 0x000fe40000004100 */
[--C-:B0-----:R-:W-:Y:S02]  /*75c0*/  HADD2.F32 R21, -RZ, R7.reuse.H0_H0 ;  /* 0x20000007ff157230 */ /* 0x101fe40000004100 */
        /* <DEDUP_REMOVED lines=13> */
[----:B------:R-:W-:Y:S02]  /*76a0*/  HADD2.F32 R31, -RZ, R41.H1_H1 ;  /* 0x30000029ff1f7230 */ /* 0x000fe40000004100 */
        /* <DEDUP_REMOVED lines=18> */
.L_x_8878:
[----:B------:R-:W-:Y:S05]  /*77d0*/  BSYNC B2 ;  /* 0x0000000000027941 */ /* 0x000fea0003800000 */
.L_x_8877:
[----:B------:R-:W-:Y:S05]  /*77e0*/  @P1 BRA `(.L_x_8876) ;  /* 0x0000000000a81947 */ /* 0x000fea0003800000 */
[----:B-1----:R-:W0:Y:S01]  /*77f0*/  LDS.128 R4, [R0] ;  /* 0x0000000000047984 */ /* 0x002e220000000c00 */
[--C-:B------:R-:W-:Y:S02]  /*7800*/  SHF.R.U64 R35, R26, 0x10, R27.reuse ;  /* 0x000000101a237819 */ /* 0x100fe4000000121b */
[----:B------:R-:W-:Y:S01]  /*7810*/  SHF.R.U32.HI R26, RZ, 0x10, R27 ;  /* 0x00000010ff1a7819 */ /* 0x000fe2000001161b */
[----:B------:R-:W-:Y:S01]  /*7820*/  HADD2.F32 R27, -RZ, R42.H0_H0 ;  /* 0x2000002aff1b7230 */ /* 0x000fe20000004100 */
[--C-:B------:R-:W-:Y:S02]  /*7830*/  SHF.R.U32.HI R30, RZ, 0x10, R25.reuse ;  /* 0x00000010ff1e7819 */ /* 0x100fe40000011619 */
        /* <DEDUP_REMOVED lines=36> */
[----:B------:R2:W-:Y:S02]  /*7a80*/  STS.128 [R0], R4 ;  /* 0x0000000400007388 */ /* 0x0005e40000000c00 */
.L_x_8876:
[----:B------:R-:W-:Y:S05]  /*7a90*/  BSYNC B1 ;  /* 0x0000000000017941 */ /* 0x000fea0003800000 */
.L_x_8875:
[----:B-12---:R-:W-:-:S05]  /*7aa0*/  VIADD R4, R23, 0x20 ;  /* 0x0000002017047836 */ /* 0x006fca0000000000 */
[----:B------:R-:W-:-:S13]  /*7ab0*/  ISETP.GE.AND P0, PT, R4, R40, PT ;  /* 0x000000280400720c */ /* 0x000fda0003f06270 */
        /* <DEDUP_REMOVED lines=9> */
[----:B------:R-:W-:Y:S01]  /*7b50*/  SHF.R.U32.HI R24, RZ, 0x10, R13 ;  /* 0x00000010ff187819 */ /* 0x000fe2000001160d */
[----:B0-----:R-:W-:Y:S01]  /*7b60*/  HADD2.F32 R21, -RZ, R47.H0_H0 ;  /* 0x2000002fff157230 */ /* 0x001fe20000004100 */
[----:B------:R-:W-:Y:S01]  /*7b70*/  SHF.R.U64 R31, R28, 0x10, R29 ;  /* 0x000000101c1f7819 */ /* 0x000fe2000000121d */
[----:B------:R-:W-:Y:S01]  /*7b80*/  HADD2.F32 R26, -RZ, R26.H0_H0 ;  /* 0x2000001aff1a7230 */ /* 0x000fe20000004100 */
[----:B------:R-:W-:Y:S01]  /*7b90*/  SHF.R.U64 R32, R12, 0x10, R13 ;  /* 0x000000100c207819 */ /* 0x000fe2000000120d */
[----:B------:R-:W-:Y:S02]  /*7ba0*/  HADD2.F32 R24, -RZ, R24.H0_H0 ;  /* 0x20000018ff187230 */ /* 0x000fe40000004100 */
[----:B-1----:R-:W-:-:S02]  /*7bb0*/  HADD2.F32 R14, -RZ, R7.H0_H0 ;  /* 0x20000007ff0e7230 */ /* 0x002fc40000004100 */
        /* <DEDUP_REMOVED lines=14> */
[----:B------:R-:W-:Y:S02]  /*7ca0*/  HADD2.F32 R21, -RZ, R45.H1_H1 ;  /* 0x3000002dff157230 */ /* 0x000fe40000004100 */
[----:B------:R-:W-:Y:S01]  /*7cb0*/  FFMA.FTZ R25, R7, R25, R24 ;  /* 0x0000001907197223 */ /* 0x000fe20000010018 */
[----:B------:R-:W-:-:S02]  /*7cc0*/  HADD2.F32 R14, -RZ, R47.H1_H1 ;  /* 0x3000002fff0e7230 */ /* 0x000fc40000004100 */
        /* <DEDUP_REMOVED lines=15> */
.L_x_8881:
[----:B------:R-:W-:Y:S05]  /*7dc0*/  BSYNC B1 ;  /* 0x0000000000017941 */ /* 0x000fea0003800000 */
.L_x_8880:
[----:B------:R-:W-:Y:S05]  /*7dd0*/  @P1 BRA `(.L_x_8879) ;  /* 0x0000001400841947 */ /* 0x000fea0003800000 */
[----:B-1----:R-:W1:Y:S01]  /*7de0*/  LDS.128 R4, [R0+0x1000] ;  /* 0x0010000000047984 */ /* 0x002e620000000c00 */
[----:B------:R-:W-:Y:S01]  /*7df0*/  SHF.R.U32.HI R12, RZ, 0x10, R11 ;  /* 0x00000010ff0c7819 */ /* 0x000fe2000001160b */
[----:B------:R-:W-:Y:S01]  /*7e00*/  HADD2.F32 R13, -RZ, R46.H0_H0 ;  /* 0x2000002eff0d7230 */ /* 0x000fe20000004100 */
[----:B------:R-:W-:Y:S02]  /*7e10*/  SHF.R.U32.HI R14, RZ, 0x10, R9 ;  /* 0x00000010ff0e7819 */ /* 0x000fe40000011609 */
[----:B------:R-:W-:Y:S01]  /*7e20*/  SHF.R.U64 R26, R10, 0x10, R11 ;  /* 0x000000100a1a7819 */ /* 0x000fe2000000120b */
[----:B------:R-:W-:Y:S01]  /*7e30*/  HADD2.F32 R12, -RZ, R12.H0_H0 ;  /* 0x2000000cff0c7230 */ /* 0x000fe20000004100 */
[----:B------:R-:W-:Y:S01]  /*7e40*/  SHF.R.U64 R25, R8, 0x10, R9 ;  /* 0x0000001008197819 */ /* 0x000fe20000001209 */
[----:B------:R-:W-:Y:S02]  /*7e50*/  HADD2.F32 R14, -RZ, R14.H0_H0 ;  /* 0x2000000eff0e7230 */ /* 0x000fe40000004100 */
[----:B------:R-:W-:-:S02]  /*7e60*/  HADD2.F32 R11, -RZ, R48.H0_H0 ;  /* 0x20000030ff0b7230 */ /* 0x000fc40000004100 */
[--C-:B-1----:R-:W-:Y:S02]  /*7e70*/  HADD2.F32 R10, -RZ, R7.reuse.H1_H1 ;  /* 0x30000007ff0a7230 */ /* 0x102fe40000004100 */
[--C-:B------:R-:W-:Y:S02]  /*7e80*/  HADD2.F32 R3, -RZ, R4.reuse.H0_H0 ;  /* 0x20000004ff037230 */ /* 0x100fe40000004100 */
[----:B------:R-:W-:Y:S02]  /*7e90*/  HADD2.F32 R4, -RZ, R4.H1_H1 ;  /* 0x30000004ff047230 */ /* 0x000fe40000004100 */
[C---:B------:R-:W-:Y:S01]  /*7ea0*/  FMUL.FTZ R24, R10.reuse, R14 ;  /* 0x0000000e0a187220 */ /* 0x040fe20000410000 */
[----:B------:R-:W-:Y:S02]  /*7eb0*/  HADD2.F32 R9, -RZ, R7.H0_H0 ;  /* 0x20000007ff097230 */ /* 0x000fe40000004100 */
[----:B------:R-:W-:Y:S01]  /*7ec0*/  FMUL.FTZ R15, R10, R12 ;  /* 0x0000000c0a0f7220 */ /* 0x000fe20000410000 */
[----:B------:R-:W-:-:S02]  /*7ed0*/  HADD2.F32 R7, -RZ, R6.H0_H0 ;  /* 0x20000006ff077230 */ /* 0x000fc40000004100 */
[C---:B------:R-:W-:Y:S01]  /*7ee0*/  FMUL.FTZ R10, R4.reuse, R13 ;  /* 0x0000000d040a7220 */ /* 0x040fe20000410000 */
[----:B------:R-:W-:Y:S02]  /*7ef0*/  HADD2.F32 R8, -RZ, R6.H1_H1 ;  /* 0x30000006ff087230 */ /* 0x000fe40000004100 */
[C---:B------:R-:W-:Y:S01]  /*7f00*/  FFMA.FTZ R24, R9.reuse, R12, -R24 ;  /* 0x0000000c09187223 */ /* 0x040fe20000010818 */
[----:B0-----:R-:W-:Y:S01]  /*7f10*/  FFMA.FTZ R21, R9, R14, R15 ;  /* 0x0000000e09157223 */ /* 0x001fe2000001000f */
[-C--:B------:R-:W-:Y:S01]  /*7f20*/  FMUL.FTZ R14, R4, R11.reuse ;  /* 0x0000000b040e7220 */ /* 0x080fe20000410000 */
[C---:B------:R-:W-:Y:S01]  /*7f30*/  FFMA.FTZ R12, R3.reuse, R11, -R10 ;  /* 0x0000000b030c7223 */ /* 0x040fe2000001080a */
[--C-:B------:R-:W-:Y:S02]  /*7f40*/  HADD2.F32 R6, -RZ, R5.reuse.H0_H0 ;  /* 0x20000005ff067230 */ /* 0x100fe40000004100 */
[----:B------:R-:W-:Y:S02]  /*7f50*/  HADD2.F32 R11, -RZ, R46.H1_H1 ;  /* 0x3000002eff0b7230 */ /* 0x000fe40000004100 */
        /* <DEDUP_REMOVED lines=17> */
[----:B------:R2:W-:Y:S01]  /*8070*/  STS.128 [R0+0x1000], R4 ;  /* 0x0010000400007388 */ /* 0x0005e20000000c00 */
[----:B------:R-:W-:Y:S05]  /*8080*/  BRA `(.L_x_8879) ;  /* 0x0000001000d87947 */ /* 0x000fea0003800000 */
.L_x_8866:
        /* <DEDUP_REMOVED lines=36> */
.L_x_9155:
        /* <DEDUP_REMOVED lines=16> */
.L_x_8884:
[----:B------:R-:W-:Y:S05]  /*83d0*/  BSYNC B1 ;  /* 0x0000000000017941 */ /* 0x000fea0003800000 */
.L_x_8883:
[----:B-----5:R-:W-:Y:S01]  /*83e0*/  IMAD.MOV.U32 R0, RZ, RZ, R28 ;  /* 0x000000ffff007224 */ /* 0x020fe200078e001c */
[----:B------:R-:W-:Y:S01]  /*83f0*/  UMOV UR4, 0xffffffff ;  /* 0xffffffff00047882 */ /* 0x000fe20000000000 */
[----:B------:R-:W-:Y:S02]  /*8400*/  IMAD.MOV.U32 R4, RZ, RZ, R30 ;  /* 0x000000ffff047224 */ /* 0x000fe400078e001e */
[----:B------:R-:W-:Y:S02]  /*8410*/  IMAD.MOV.U32 R5, RZ, RZ, R31 ;  /* 0x000000ffff057224 */ /* 0x000fe400078e001f */
        /* <DEDUP_REMOVED lines=10> */
[----:B------:R-:W-:Y:S02]  /*84c0*/  CS2R R4, SRZ ;  /* 0x0000000000047805 */ /* 0x000fe4000001ff00 */
        /* <DEDUP_REMOVED lines=8> */
.L_x_9161:
        /* <DEDUP_REMOVED lines=23> */
.L_x_8887:
[----:B------:R-:W-:Y:S05]  /*86c0*/  BSYNC B1 ;  /* 0x0000000000017941 */ /* 0x000fea0003800000 */
.L_x_8886:
[----:B------:R-:W3:Y:S01]  /*86d0*/  SYNCS.PHASECHK.TRANS64.TRYWAIT P1, [R2+URZ+0x38800], R3 ;  /* 0x03880003020075a7 */ /* 0x000ee2000802017f */
[----:B------:R-:W-:Y:S01]  /*86e0*/  VIADDMNMX R0, R21, -R194, 0x40, PT ;  /* 0x0000004015007446 */ /* 0x000fe200038009c2 */
[----:B--2--5:R-:W-:Y:S01]  /*86f0*/  IMAD.MOV.U32 R12, RZ, RZ, R4 ;  /* 0x000000ffff0c7224 */ /* 0x024fe200078e0004 */
[----:B0-----:R-:W-:Y:S01]  /*8700*/  ISETP.GE.AND P0, PT, R16, R33, PT ;  /* 0x000000211000720c */ /* 0x001fe20003f06270 */
[----:B------:R-:W-:Y:S01]  /*8710*/  IMAD.MOV.U32 R13, RZ, RZ, R5 ;  /* 0x000000ffff0d7224 */ /* 0x000fe200078e0005 */
[----:B------:R-:W-:Y:S01]  /*8720*/  BSSY B1, `(.L_x_8888) ;  /* 0x000000d000017945 */ /* 0x000fe20003800000 */
[C---:B-1----:R-:W-:Y:S01]  /*8730*/  VIADD R14, R23.reuse, 0x20 ;  /* 0x00000020170e7836 */ /* 0x042fe20000000000 */
[-C--:B------:R-:W-:Y:S02]  /*8740*/  ISETP.GE.OR P2, PT, R23, R0.reuse, P0 ;  /* 0x000000001700720c */ /* 0x080fe40000746670 */
[----:B------:R-:W-:Y:S01]  /*8750*/  PRMT R53, R12, 0x5410, R13 ;  /* 0x000054100c357816 */ /* 0x000fe2000000000d */
[----:B------:R-:W-:Y:S01]  /*8760*/  IMAD.MOV.U32 R12, RZ, RZ, R7 ;  /* 0x000000ffff0c7224 */ /* 0x000fe200078e0007 */
[----:B------:R-:W-:Y:S01]  /*8770*/  ISETP.GE.OR P0, PT, R14, R0, P0 ;  /* 0x000000000e00720c */ /* 0x000fe20000706670 */
[----:B------:R-:W-:-:S02]  /*8780*/  IMAD.MOV.U32 R0, RZ, RZ, R6 ;  /* 0x000000ffff007224 */ /* 0x000fc400078e0006 */
[----:B------:R-:W-:Y:S02]  /*8790*/  IMAD.MOV.U32 R13, RZ, RZ, R8 ;  /* 0x000000ffff0d7224 */ /* 0x000fe400078e0008 */
[----:B------:R-:W-:Y:S01]  /*87a0*/  IMAD.MOV.U32 R14, RZ, RZ, R9 ;  /* 0x000000ffff0e7224 */ /* 0x000fe200078e0009 */
[----:B------:R-:W-:Y:S01]  /*87b0*/  PRMT R54, R0, 0x5410, R12 ;  /* 0x0000541000367816 */ /* 0x000fe2000000000c */
[----:B------:R-:W-:-:S03]  /*87c0*/  IMAD.IADD R0, R16, 0x1, R33 ;  /* 0x0000000110007824 */ /* 0x000fc600078e0221 */
[----:B------:R-:W-:Y:S01]  /*87d0*/  PRMT R55, R13, 0x5410, R14 ;  /* 0x000054100d377816 */ /* 0x000fe2000000000e */
[----:B---3--:R-:W-:Y:S06]  /*87e0*/  @!P1 BRA `(.L_x_8889) ;  /* 0x0000019400e49947 */ /* 0x008fec0003800000 */
.L_x_9162:
[----:B------:R-:W-:Y:S05]  /*87f0*/  BSYNC B1 ;  /* 0x0000000000017941 */ /* 0x000fea0003800000 */
.L_x_8888:
[----:B------:R-:W-:Y:S01]  /*8800*/  BSSY B1, `(.L_x_8890) ;  /* 0x0000063000017945 */ /* 0x000fe20003800000 */
[----:B------:R-:W-:Y:S01]  /*8810*/  IMAD.MOV.U32 R57, RZ, RZ, R10 ;  /* 0x000000ffff397224 */ /* 0x000fe200078e000a */
[----:B------:R-:W-:Y:S01]  /*8820*/  LOP3.LUT R0, R0, 0x38, RZ, 0xc0, !PT ;  /* 0x0000003800007812 */ /* 0x000fe200078ec0ff */
[----:B------:R-:W-:Y:S01]  /*8830*/  IMAD.MOV.U32 R58, RZ, RZ, R11 ;  /* 0x000000ffff3a7224 */ /* 0x000fe200078e000b */
[----:B------:R-:W-:Y:S06]  /*8840*/  @P2 BRA `(.L_x_8891) ;  /* 0x0000000400782947 */ /* 0x000fec0003800000 */
[----:B0-----:R-:W-:Y:S01]  /*8850*/  IMAD.SHL.U32 R3, R188, 0x40, RZ ;  /* 0x00000040bc037824 */ /* 0x001fe200078e00ff */
[----:B------:R-:W-:Y:S01]  /*8860*/  SHF.R.U64 R45, R30, 0x10, R31 ;  /* 0x000000101e2d7819 */ /* 0x000fe2000000121f */
[--C-:B------:R-:W-:Y:S01]  /*8870*/  HADD2.F32 R30, -RZ, R36.reuse.H1_H1 ;  /* 0x30000024ff1e7230 */ /* 0x100fe20000004100 */
[--C-:B------:R-:W-:Y:S01]  /*8880*/  SHF.R.U64 R49, R26, 0x10, R27.reuse ;  /* 0x000000101a317819 */ /* 0x100fe2000000121b */
[----:B------:R-:W-:Y:S01]  /*8890*/  HADD2.F32 R36, -RZ, R36.H0_H0 ;  /* 0x20000024ff247230 */ /* 0x000fe20000004100 */
[----:B------:R-:W-:Y:S02]  /*88a0*/  LOP3.LUT R13, R3, 0x1c0, RZ, 0xc0, !PT ;  /* 0x000001c0030d7812 */ /* 0x000fe400078ec0ff */
[----:B------:R-:W-:Y:S02]  /*88b0*/  SHF.R.U32.HI R48, RZ, 0x10, R27 ;  /* 0x00000010ff307819 */ /* 0x000fe4000001161b */
[----:B------:R-:W-:Y:S02]  /*88c0*/  LOP3.LUT R3, R13, 0x38, R16, 0xf8, !PT ;  /* 0x000000380d037812 */ /* 0x000fe400078ef810 */
[----:B------:R-:W-:-:S02]  /*88d0*/  SHF.R.U32.HI R32, RZ, 0x3, R13 ;  /* 0x00000003ff207819 */ /* 0x000fc4000001160d */
[----:B------:R-:W-:Y:S02]  /*88e0*/  SHF.R.U32.HI R38, RZ, 0x10, R29 ;  /* 0x00000010ff267819 */ /* 0x000fe4000001161d */
[----:B------:R-:W-:Y:S02]  /*88f0*/  LOP3.LUT R12, R3, R32, RZ, 0x3c, !PT ;  /* 0x00000020030c7212 */ /* 0x000fe400078e3cff */
[----:B------:R-:W-:Y:S01]  /*8900*/  LOP3.LUT R32, R32, R0, R13, 0x1e, !PT ;  /* 0x0000000020207212 */ /* 0x000fe200078e1e0d */
[----:B------:R-:W-:Y:S01]  /*8910*/  HADD2.F32 R38, -RZ, R38.H0_H0 ;  /* 0x20000026ff267230 */ /* 0x000fe20000004100 */
[----:B------:R-:W-:Y:S01]  /*8920*/  SHF.R.U32.HI R37, RZ, 0x10, R25 ;  /* 0x00000010ff257819 */ /* 0x000fe20000011619 */
[----:B------:R-:W-:Y:S01]  /*8930*/  IMAD R3, R215, 0x200, R12 ;  /* 0x00000200d7037824 */ /* 0x000fe200078e020c */
[----:B------:R-:W-:Y:S02]  /*8940*/  SHF.R.U64 R47, R28, 0x10, R29 ;  /* 0x000000101c2f7819 */ /* 0x000fe4000000121d */
        /* <DEDUP_REMOVED lines=14> */
[----:B------:R-:W-:Y:S01]  /*8a30*/  FMUL.FTZ R42, R27, R30 ;  /* 0x0000001e1b2a7220 */ /* 0x000fe20000410000 */
[----:B------:R-:W-:Y:S02]  /*8a40*/  HADD2.F32 R27, -RZ, R44.H0_H0 ;  /* 0x2000002cff1b7230 */ /* 0x000fe40000004100 */
[----:B------:R-:W-:Y:S01]  /*8a50*/  FMUL.FTZ R44, R33, R38 ;  /* 0x00000026212c7220 */ /* 0x000fe20000410000 */
[C---:B------:R-:W-:Y:S01]  /*8a60*/  FFMA.FTZ R40, R21.reuse, R30, -R40 ;  /* 0x0000001e15287223 */ /* 0x040fe20000010828 */
[----:B------:R-:W-:Y:S02]  /*8a70*/  HADD2.F32 R30, -RZ, R37.H0_H0 ;  /* 0x20000025ff1e7230 */ /* 0x000fe40000004100 */
[----:B------:R-:W-:Y:S01]  /*8a80*/  FFMA.FTZ R42, R21, R36, R42 ;  /* 0x00000024152a7223 */ /* 0x000fe2000001002a */
[----:B------:R-:W-:Y:S02]  /*8a90*/  HADD2.F32 R21, -RZ, R46.H0_H0 ;  /* 0x2000002eff157230 */ /* 0x000fe40000004100 */
[----:B------:R-:W-:Y:S01]  /*8aa0*/  FMUL.FTZ R37, R29, R27 ;  /* 0x0000001b1d257220 */ /* 0x000fe20000410000 */
[----:B------:R-:W-:-:S02]  /*8ab0*/  HADD2.F32 R35, -RZ, R35.H1_H1 ;  /* 0x30000023ff237230 */ /* 0x000fc40000004100 */
[-C--:B------:R-:W-:Y:S01]  /*8ac0*/  FFMA.FTZ R31, R13, R30.reuse, -R44 ;  /* 0x0000001e0d1f7223 */ /* 0x080fe2000001082c */
[----:B------:R-:W-:Y:S01]  /*8ad0*/  FMUL.FTZ R46, R33, R30 ;  /* 0x0000001e212e7220 */ /* 0x000fe20000410000 */
[----:B------:R-:W-:Y:S02]  /*8ae0*/  HADD2.F32 R36, -RZ, R39.H0_H0 ;  /* 0x20000027ff247230 */ /* 0x000fe40000004100 */
[-C--:B------:R-:W-:Y:S01]  /*8af0*/  FMUL.FTZ R44, R29, R21.reuse ;  /* 0x000000151d2c7220 */ /* 0x080fe20000410000 */
[----:B------:R-:W-:Y:S02]  /*8b00*/  HADD2.F32 R25, -RZ, R15.H1_H1 ;  /* 0x3000000fff197230 */ /* 0x000fe40000004100 */
[----:B------:R-:W-:Y:S01]  /*8b10*/  FFMA.FTZ R33, R13, R38, R46 ;  /* 0x000000260d217223 */ /* 0x000fe2000001002e */
[C---:B------:R-:W-:Y:S01]  /*8b20*/  FFMA.FTZ R37, R24.reuse, R21, -R37 ;  /* 0x0000001518257223 */ /* 0x040fe20000010825 */
[----:B------:R-:W-:Y:S02]  /*8b30*/  HADD2.F32 R30, -RZ, R48.H0_H0 ;  /* 0x20000030ff1e7230 */ /* 0x000fe40000004100 */
[----:B------:R-:W-:Y:S01]  /*8b40*/  FFMA.FTZ R44, R24, R27, R44 ;  /* 0x0000001b182c7223 */ /* 0x000fe2000001002c */
[----:B------:R-:W-:-:S02]  /*8b50*/  HADD2.F32 R26, -RZ, R32.H0_H0 ;  /* 0x20000020ff1a7230 */ /* 0x000fc40000004100 */
[C---:B------:R-:W-:Y:S01]  /*8b60*/  FMUL.FTZ R38, R35.reuse, R36 ;  /* 0x0000002423267220 */ /* 0x040fe20000410000 */
[----:B------:R-:W-:Y:S02]  /*8b70*/  HADD2.F32 R13, -RZ, R52.H0_H0 ;  /* 0x20000034ff0d7230 */ /* 0x000fe40000004100 */
[-C--:B------:R-:W-:Y:S01]  /*8b80*/  FMUL.FTZ R46, R35, R30.reuse ;  /* 0x0000001e232e7220 */ /* 0x080fe20000410000 */
[--C-:B------:R-:W-:Y:S02]  /*8b90*/  HADD2.F32 R24, -RZ, R51.reuse.H0_H0 ;  /* 0x20000033ff187230 */ /* 0x100fe40000004100 */
[----:B------:R-:W-:Y:S01]  /*8ba0*/  FFMA.FTZ R38, R25, R30, -R38 ;  /* 0x0000001e19267223 */ /* 0x000fe20000010826 */
[----:B------:R-:W-:Y:S02]  /*8bb0*/  HADD2.F32 R28, -RZ, R34.H0_H0 ;  /* 0x20000022ff1c7230 */ /* 0x000fe40000004100 */
[----:B------:R-:W-:Y:S01]  /*8bc0*/  FMUL.FTZ R29, R26, R13 ;  /* 0x0000000d1a1d7220 */ /* 0x000fe20000410000 */
[----:B------:R-:W-:-:S02]  /*8bd0*/  HADD2.F32 R27, -RZ, R51.H1_H1 ;  /* 0x30000033ff1b7230 */ /* 0x000fc40000004100 */
[----:B------:R-:W-:Y:S01]  /*8be0*/  FMUL.FTZ R30, R26, R24 ;  /* 0x000000181a1e7220 */ /* 0x000fe20000410000 */
[----:B------:R-:W-:Y:S02]  /*8bf0*/  HADD2.F32 R15, -RZ, R14.H0_H0 ;  /* 0x2000000eff0f7230 */ /* 0x000fe40000004100 */
[----:B------:R-:W-:Y:S01]  /*8c00*/  FFMA.FTZ R39, R25, R36, R46 ;  /* 0x0000002419277223 */ /* 0x000fe2000001002e */
[----:B------:R-:W-:Y:S02]  /*8c10*/  HADD2.F32 R21, -RZ, R52.H1_H1 ;  /* 0x30000034ff157230 */ /* 0x000fe40000004100 */
[C---:B------:R-:W-:Y:S01]  /*8c20*/  FMUL.FTZ R26, R28.reuse, R27 ;  /* 0x0000001b1c1a7220 */ /* 0x040fe20000410000 */
[----:B------:R-:W-:Y:S02]  /*8c30*/  HADD2.F32 R3, -RZ, R12.H0_H0 ;  /* 0x2000000cff037230 */ /* 0x000fe40000004100 */
[----:B------:R-:W-:Y:S02]  /*8c40*/  HADD2.F32 R32, -RZ, R32.H1_H1 ;  /* 0x30000020ff207230 */ /* 0x000fe40000004100 */
[-C--:B------:R-:W-:Y:S01]  /*8c50*/  FMUL.FTZ R28, R28, R21.reuse ;  /* 0x000000151c1c7220 */ /* 0x080fe20000410000 */
[----:B------:R-:W-:Y:S01]  /*8c60*/  FFMA.FTZ R26, R15, R21, -R26 ;  /* 0x000000150f1a7223 */ /* 0x000fe2000001081a */
[----:B------:R-:W-:-:S02]  /*8c70*/  HADD2.F32 R34, -RZ, R34.H1_H1 ;  /* 0x30000022ff227230 */ /* 0x000fc40000004100 */
[C---:B------:R-:W-:Y:S01]  /*8c80*/  FFMA.FTZ R30, R3.reuse, R13, -R30 ;  /* 0x0000000d031e7223 */ /* 0x040fe2000001081e */
[----:B------:R-:W-:Y:S01]  /*8c90*/  FFMA.FTZ R24, R3, R24, R29 ;  /* 0x0000001803187223 */ /* 0x000fe2000001001d */
        /* <DEDUP_REMOVED lines=25> */
.L_x_8891:
[----:B------:R-:W-:Y:S05]  /*8e30*/  BSYNC B1 ;  /* 0x0000000000017941 */ /* 0x000fea0003800000 */
.L_x_8890:
[----:B------:R-:W-:Y:S01]  /*8e40*/  PRMT R40, R57, 0x5410, R58 ;  /* 0x0000541039287816 */ /* 0x000fe2000000003a */
[----:B------:R-:W-:Y:S06]  /*8e50*/  @P0 BRA `(.L_x_8879) ;  /* 0x0000000400640947 */ /* 0x000fec0003800000 */
[----:B0-----:R-:W2:Y:S01]  /*8e60*/  LDL R3, [R1+0x8] ;  /* 0x0000080001037983 */ /* 0x001ea20000100800 */
[----:B-1----:R-:W-:-:S04]  /*8e70*/  SHF.R.U32.HI R12, RZ, 0x3, R237 ;  /* 0x00000003ff0c7819 */ /* 0x002fc800000116ed */
[----:B------:R-:W-:Y:S02]  /*8e80*/  LOP3.LUT R0, R12, R0, R237, 0x1e, !PT ;  /* 0x000000000c007212 */ /* 0x000fe400078e1eed */
[----:B------:R-:W0:Y:S01]  /*8e90*/  LDS.128 R12, [R236+0x20400] ;  /* 0x02040000ec0c7984 */ /* 0x000e220000000c00 */
[----:B------:R-:W-:Y:S01]  /*8ea0*/  SHF.R.U64 R39, R8, 0x10, R9 ;  /* 0x0000001008277819 */ /* 0x000fe20000001209 */
[----:B------:R-:W-:Y:S01]  /*8eb0*/  HADD2.F32 R21, -RZ, R53.H1_H1 ;  /* 0x30000035ff157230 */ /* 0x000fe20000004100 */
[--C-:B------:R-:W-:Y:S02]  /*8ec0*/  SHF.R.U64 R38, R10, 0x10, R11.reuse ;  /* 0x000000100a267819 */ /* 0x100fe4000000120b */
[----:B------:R-:W-:Y:S01]  /*8ed0*/  SHF.R.U32.HI R36, RZ, 0x10, R11 ;  /* 0x00000010ff247819 */ /* 0x000fe2000001160b */
[----:B------:R-:W-:Y:S01]  /*8ee0*/  HADD2.F32 R11, -RZ, R55.H1_H1 ;  /* 0x30000037ff0b7230 */ /* 0x000fe20000004100 */
[--C-:B------:R-:W-:Y:S02]  /*8ef0*/  SHF.R.U32.HI R28, RZ, 0x10, R5.reuse ;  /* 0x00000010ff1c7819 */ /* 0x100fe40000011605 */
[----:B------:R-:W-:-:S02]  /*8f00*/  SHF.R.U64 R37, R4, 0x10, R5 ;  /* 0x0000001004257819 */ /* 0x000fc40000001205 */
[----:B------:R-:W-:Y:S01]  /*8f10*/  SHF.R.U32.HI R30, RZ, 0x10, R9 ;  /* 0x00000010ff1e7819 */ /* 0x000fe20000011609 */
[----:B------:R-:W-:Y:S01]  /*8f20*/  HADD2.F32 R28, -RZ, R28.H0_H0 ;  /* 0x2000001cff1c7230 */ /* 0x000fe20000004100 */
[--C-:B------:R-:W-:Y:S02]  /*8f30*/  SHF.R.U64 R35, R6, 0x10, R7.reuse ;  /* 0x0000001006237819 */ /* 0x100fe40000001207 */
[----:B------:R-:W-:Y:S01]  /*8f40*/  SHF.R.U32.HI R33, RZ, 0x10, R7 ;  /* 0x00000010ff217819 */ /* 0x000fe20000011607 */
[--C-:B0-----:R-:W-:Y:S02]  /*8f50*/  HADD2.F32 R4, -RZ, R13.reuse.H0_H0 ;  /* 0x2000000dff047230 */ /* 0x101fe40000004100 */
[----:B------:R-:W-:Y:S02]  /*8f60*/  HADD2.F32 R13, -RZ, R13.H1_H1 ;  /* 0x3000000dff0d7230 */ /* 0x000fe40000004100 */
[----:B------:R-:W-:Y:S02]  /*8f70*/  HADD2.F32 R5, -RZ, R14.H0_H0 ;  /* 0x2000000eff057230 */ /* 0x000fe40000004100 */
[----:B------:R-:W-:-:S02]  /*8f80*/  HADD2.F32 R6, -RZ, R15.H0_H0 ;  /* 0x2000000fff067230 */ /* 0x000fc40000004100 */
[----:B------:R-:W-:Y:S02]  /*8f90*/  HADD2.F32 R15, -RZ, R15.H1_H1 ;  /* 0x3000000fff0f7230 */ /* 0x000fe40000004100 */
[----:B------:R-:W-:Y:S02]  /*8fa0*/  HADD2.F32 R14, -RZ, R14.H1_H1 ;  /* 0x3000000eff0e7230 */ /* 0x000fe40000004100 */
[----:B--2---:R-:W-:-:S04]  /*8fb0*/  IMAD.IADD R3, R3, 0x1, R0 ;  /* 0x0000000103037824 */ /* 0x004fc800078e0200 */
[----:B------:R-:W-:-:S05]  /*8fc0*/  IMAD R3, R3, 0x2, R2 ;  /* 0x0000000203037824 */ /* 0x000fca00078e0202 */
[----:B------:R-:W0:Y:S01]  /*8fd0*/  LDS.128 R24, [R3+0x20400] ;  /* 0x0204000003187984 */ /* 0x000e220000000c00 */
[--C-:B------:R-:W-:Y:S02]  /*8fe0*/  HADD2.F32 R0, -RZ, R12.reuse.H0_H0 ;  /* 0x2000000cff007230 */ /* 0x100fe40000004100 */
[----:B------:R-:W-:Y:S02]  /*8ff0*/  HADD2.F32 R12, -RZ, R12.H1_H1 ;  /* 0x3000000cff0c7230 */ /* 0x000fe40000004100 */
[--C-:B0-----:R-:W-:Y:S02]  /*9000*/  HADD2.F32 R8, -RZ, R25.reuse.H0_H0 ;  /* 0x20000019ff087230 */ /* 0x101fe40000004100 */
[----:B------:R-:W-:-:S03]  /*9010*/  HADD2.F32 R25, -RZ, R25.H1_H1 ;  /* 0x30000019ff197230 */ /* 0x000fc60000004100 */
[C---:B------:R-:W-:Y:S01]  /*9020*/  FMUL.FTZ R29, R8.reuse, R21 ;  /* 0x00000015081d7220 */ /* 0x040fe20000410000 */
        /* <DEDUP_REMOVED lines=8> */
[-C--:B------:R-:W-:Y:S01]  /*90b0*/  FMUL.FTZ R34, R25, R8.reuse ;  /* 0x0000000819227220 */ /* 0x080fe20000410000 */
[----:B------:R-:W-:Y:S02]  /*90c0*/  HADD2.F32 R9, -RZ, R26.H0_H0 ;  /* 0x2000001aff097230 */ /* 0x000fe40000004100 */
[----:B------:R-:W-:Y:S01]  /*90d0*/  FFMA.FTZ R32, R13, R8, -R30 ;  /* 0x000000080d207223 */ /* 0x000fe2000001081e */
[CC--:B------:R-:W-:Y:S01]  /*90e0*/  FMUL.FTZ R21, R7.reuse, R11.reuse ;  /* 0x0000000b07157220 */ /* 0x0c0fe20000410000 */
[----:B------:R-:W-:Y:S02]  /*90f0*/  HADD2.F32 R8, -RZ, R54.H0_H0 ;  /* 0x20000036ff087230 */ /* 0x000fe40000004100 */
[-C--:B------:R-:W-:Y:S01]  /*9100*/  FMUL.FTZ R30, R7, R4.reuse ;  /* 0x00000004071e7220 */ /* 0x080fe20000410000 */
[C---:B------:R-:W-:Y:S01]  /*9110*/  FFMA.FTZ R21, R0.reuse, R4, -R21 ;  /* 0x0000000400157223 */ /* 0x040fe20000010815 */
[----:B------:R-:W-:Y:S02]  /*9120*/  HADD2.F32 R4, -RZ, R40.H0_H0 ;  /* 0x20000028ff047230 */ /* 0x000fe40000004100 */
[----:B------:R-:W-:Y:S01]  /*9130*/  FFMA.FTZ R30, R0, R11, R30 ;  /* 0x0000000b001e7223 */ /* 0x000fe2000001001e */
[----:B------:R-:W-:Y:S01]  /*9140*/  FMUL.FTZ R0, R9, R8 ;  /* 0x0000000809007220 */ /* 0x000fe20000410000 */
[----:B------:R-:W-:-:S02]  /*9150*/  HADD2.F32 R10, -RZ, R27.H0_H0 ;  /* 0x2000001bff0a7230 */ /* 0x000fc40000004100 */
[----:B------:R-:W-:Y:S02]  /*9160*/  HADD2.F32 R7, -RZ, R40.H1_H1 ;  /* 0x30000028ff077230 */ /* 0x000fe40000004100 */
[----:B------:R-:W-:Y:S02]  /*9170*/  HADD2.F32 R11, -RZ, R54.H1_H1 ;  /* 0x30000036ff0b7230 */ /* 0x000fe40000004100 */
[----:B------:R-:W-:Y:S01]  /*9180*/  FFMA.FTZ R34, R13, R28, R34 ;  /* 0x0000001c0d227223 */ /* 0x000fe20000010022 */
[-C--:B------:R-:W-:Y:S01]  /*9190*/  FFMA.FTZ R25, R5, R4.reuse, -R0 ;  /* 0x0000000405197223 */ /* 0x080fe20000010800 */
[----:B------:R-:W-:Y:S01]  /*91a0*/  FMUL.FTZ R28, R9, R4 ;  /* 0x00000004091c7220 */ /* 0x000fe20000410000 */
[----:B------:R-:W-:Y:S02]  /*91b0*/  HADD2.F32 R0, -RZ, R36.H0_H0 ;  /* 0x20000024ff007230 */ /* 0x000fe40000004100 */
[----:B------:R-:W-:Y:S01]  /*91c0*/  FMUL.FTZ R9, R10, R11 ;  /* 0x0000000b0a097220 */ /* 0x000fe20000410000 */
[----:B------:R-:W-:-:S02]  /*91d0*/  HADD2.F32 R27, -RZ, R27.H1_H1 ;  /* 0x3000001bff1b7230 */ /* 0x000fc40000004100 */
[-C--:B------:R-:W-:Y:S01]  /*91e0*/  FMUL.FTZ R36, R10, R7.reuse ;  /* 0x000000070a247220 */ /* 0x080fe20000410000 */
[----:B------:R-:W-:Y:S02]  /*91f0*/  HADD2.F32 R4, -RZ, R33.H0_H0 ;  /* 0x20000021ff047230 */ /* 0x000fe40000004100 */
[----:B------:R-:W-:Y:S01]  /*9200*/  FFMA.FTZ R10, R5, R8, R28 ;  /* 0x00000008050a7223 */ /* 0x000fe2000001001c */
[C---:B------:R-:W-:Y:S01]  /*9210*/  FFMA.FTZ R8, R6.reuse, R7, -R9 ;  /* 0x0000000706087223 */ /* 0x040fe20000010809 */
[----:B------:R-:W-:Y:S01]  /*9220*/  FFMA.FTZ R36, R6, R11, R36 ;  /* 0x0000000b06247223 */ /* 0x000fe20000010024 */
[----:B------:R-:W-:Y:S02]  /*9230*/  HADD2.F32 R24, -RZ, R24.H1_H1 ;  /* 0x30000018ff187230 */ /* 0x000fe40000004100 */
[C---:B------:R-:W-:Y:S01]  /*9240*/  FMUL.FTZ R28, R27.reuse, R4 ;  /* 0x000000041b1c7220 */ /* 0x040fe20000410000 */
[----:B------:R-:W-:Y:S02]  /*9250*/  HADD2.F32 R26, -RZ, R26.H1_H1 ;  /* 0x3000001aff1a7230 */ /* 0x000fe40000004100 */
[----:B------:R-:W-:Y:S01]  /*9260*/  FMUL.FTZ R6, R27, R0 ;  /* 0x000000001b067220 */ /* 0x000fe20000410000 */
[----:B------:R-:W-:-:S02]  /*9270*/  HADD2.F32 R9, -RZ, R37.H0_H0 ;  /* 0x20000025ff097230 */ /* 0x000fc40000004100 */
[----:B------:R-:W-:Y:S02]  /*9280*/  HADD2.F32 R11, -RZ, R35.H0_H0 ;  /* 0x20000023ff0b7230 */ /* 0x000fe40000004100 */
[----:B------:R-:W-:Y:S02]  /*9290*/  HADD2.F32 R5, -RZ, R39.H0_H0 ;  /* 0x20000027ff057230 */ /* 0x000fe40000004100 */
[----:B------:R-:W-:Y:S02]  /*92a0*/  HADD2.F32 R7, -RZ, R38.H0_H0 ;  /* 0x20000026ff077230 */ /* 0x000fe40000004100 */
[C---:B------:R-:W-:Y:S01]  /*92b0*/  FFMA.FTZ R27, R15.reuse, R0, -R28 ;  /* 0x000000000f1b7223 */ /* 0x040fe2000001081c */
[----:B------:R-:W-:Y:S01]  /*92c0*/  FFMA.FTZ R33, R15, R4, R6 ;  /* 0x000000040f217223 */ /* 0x000fe20000010006 */
        /* <DEDUP_REMOVED lines=16> */
[----:B------:R3:W-:Y:S04]  /*93d0*/  STS.128 [R236+0x20400], R4 ;  /* 0x02040004ec007388 */ /* 0x0007e80000000c00 */
[----:B------:R3:W-:Y:S02]  /*93e0*/  STS.128 [R3+0x20400], R8 ;  /* 0x0204000803007388 */ /* 0x0007e40000000c00 */
.L_x_8879:
[----:B------:R-:W-:Y:S05]  /*93f0*/  BSYNC B0 ;  /* 0x0000000000007941 */ /* 0x000fea0003800000 */
.L_x_8865:
        /* <DEDUP_REMOVED lines=8> */
.L_x_8862:
[----:B------:R-:W-:-:S13]  /*9480*/  ISETP.NE.AND P0, PT, R187, 0x3, PT ;  /* 0x00000003bb00780c */ /* 0x000fda0003f05270 */
[----:B------:R-:W-:Y:S05]  /*9490*/  @!P0 BRA `(.L_x_8892) ;  /* 0x0000000000048947 */ /* 0x000fea0003800000 */
[----:B------:R-:W-:Y:S01]  /*94a0*/  BPT.TRAP 0x1 ;  /* 0x000000040000795c */ /* 0x000fe20000300000 */
.L_x_8892:
[----:B-1----:R-:W-:Y:S01]  /*94b0*/  IMAD R15, R18, 0x8, R2 ;  /* 0x00000008120f7824 */ /* 0x002fe200078e0202 */
[----:B------:R-:W-:-:S04]  /*94c0*/  SHF.L.U32 R14, R19, 0x1f, RZ ;  /* 0x0000001f130e7819 */ /* 0x000fc800000006ff */
[----:B------:R1:W4:Y:S01]  /*94d0*/  SYNCS.PHASECHK.TRANS64.TRYWAIT P1, [R15+URZ+0x38830], R14 ;  /* 0x0388300e0f0075a7 */ /* 0x000322000802017f */
[----:B------:R-:W-:Y:S05]  /*94e0*/  @!P0 BRA `(.L_x_8893) ;  /* 0x0000000000048947 */ /* 0x000fea0003800000 */
[----:B------:R-:W-:Y:S01]  /*94f0*/  BPT.TRAP 0x1 ;  /* 0x000000040000795c */ /* 0x000fe20000300000 */
.L_x_8893:
[C---:B--2---:R-:W-:Y:S02]  /*9500*/  VIADD R0, R2.reuse, 0x22400 ;  /* 0x0002240002007836 */ /* 0x044fe40000000000 */
[----:B0--3--:R-:W-:-:S03]  /*9510*/  VIADD R3, R2, 0x20400 ;  /* 0x0002040002037836 */ /* 0x009fc60000000000 */
[----:B------:R-:W-:Y:S02]  /*9520*/  SHF.R.U32.HI R0, RZ, 0x4, R0 ;  /* 0x00000004ff007819 */ /* 0x000fe40000011600 */
[----:B------:R-:W-:Y:S02]  /*9530*/  SHF.R.U32.HI R3, RZ, 0x4, R3 ;  /* 0x00000004ff037819 */ /* 0x000fe40000011603 */
[----:B------:R-:W-:Y:S02]  /*9540*/  LOP3.LUT R0, R0, 0x3fff, RZ, 0xc0, !PT ;  /* 0x00003fff00007812 */ /* 0x000fe400078ec0ff */
[----:B------:R-:W-:Y:S02]  /*9550*/  LOP3.LUT R4, R3, 0x3fff, RZ, 0xc0, !PT ;  /* 0x00003fff03047812 */ /* 0x000fe400078ec0ff */
[----:B------:R-:W-:Y:S01]  /*9560*/  LOP3.LUT R3, R0, 0x10000, RZ, 0xfc, !PT ;  /* 0x0001000000037812 */ /* 0x000fe200078efcff */
[----:B----4-:R-:W-:Y:S06]  /*9570*/  @P1 BRA `(.L_x_8894) ;  /* 0x0000000000081947 */ /* 0x010fec0003800000 */
[----:B------:R-:W0:Y:S02]  /*9580*/  SYNCS.PHASECHK.TRANS64.TRYWAIT P1, [R15+URZ+0x38830], R14 ;  /* 0x0388300e0f0075a7 */ /* 0x000e24000802017f */
[----:B0-----:R-:W-:Y:S05]  /*9590*/  @!P1 BRA `(.L_x_8895) ;  /* 0x00000188008c9947 */ /* 0x001fea0003800000 */
.L_x_8894:
        /* <DEDUP_REMOVED lines=15> */
[----:B------:R-:W-:Y:S02]  /*9690*/  VIADD R10, R4, 0x4 ;  /* 0x00000004040a7836 */ /* 0x000fe40000000000 */
[----:B------:R-:W-:Y:S02]  /*96a0*/  IMAD.MOV.U32 R11, RZ, RZ, 0x40000040 ;  /* 0x40000040ff0b7424 */ /* 0x000fe400078e00ff */
[----:B------:R-:W-:-:S04]  /*96b0*/  IMAD.MOV.U32 R7, RZ, RZ, 0x40000040 ;  /* 0x40000040ff077424 */ /* 0x000fc800078e00ff */
[----:B------:R-:W-:Y:S01]  /*96c0*/  HGMMA.64x64x16.F32 R24, gdesc[UR4], RZ, !UPT, gsb0 ;  /* 0x00e00000041879f0 */ /* 0x000fe2000c0008ff */
        /* <DEDUP_REMOVED lines=8> */
[----:B------:R-:W-:-:S07]  /*9750*/  WARPGROUP.ARRIVE ;  /* 0x00000000000079c5 */ /* 0x000fce0000000000 */
[----:B------:R-:W-:Y:S01]  /*9760*/  HGMMA.64x64x16.F32 R24, gdesc[UR4], R24, gsb0 ;  /* 0x00e00000041879f0 */ /* 0x000fe20008000818 */
[----:B------:R-:W-:Y:S02]  /*9770*/  R2UR UR4, R10 ;  /* 0x000000000a0472ca */ /* 0x000fe400000e0000 */
[----:B------:R-:W-:Y:S02]  /*9780*/  R2UR UR5, R11 ;  /* 0x000000000b0572ca */ /* 0x000fe400000e0000 */
[----:B------:R-:W-:Y:S01]  /*9790*/  R2UR UR6, R8 ;  /* 0x00000000080672ca */ /* 0x000fe200000e0000 */
[----:B------:R-:W-:Y:S01]  /*97a0*/  VIADD R8, R4, 0x6 ;  /* 0x0000000604087836 */ /* 0x000fe20000000000 */
[----:B------:R-:W-:Y:S01]  /*97b0*/  R2UR UR7, R9 ;  /* 0x00000000090772ca */ /* 0x000fe200000e0000 */
[----:B------:R-:W-:Y:S01]  /*97c0*/  IMAD.MOV.U32 R9, RZ, RZ, 0x40000040 ;  /* 0x40000040ff097424 */ /* 0x000fe200078e00ff */
[----:B------:R-:W-:Y:S02]  /*97d0*/  WARPGROUP.DEPBAR.LE gsb0, 0x0 ;  /* 0x00008000000079c5 */ /* 0x000fe40000010000 */
[----:B------:R-:W-:-:S09]  /*97e0*/  WARPGROUP.ARRIVE ;  /* 0x00000000000079c5 */ /* 0x000fd20000000000 */
        /* <DEDUP_REMOVED lines=10> */
[----:B------:R-:W2:Y:S02]  /*9890*/  SYNCS.PHASECHK.TRANS64.TRYWAIT P1, [R2+URZ+0x38810], R7 ;  /* 0x03881007020075a7 */ /* 0x000ea4000802017f */
[----:B--2---:R-:W-:Y:S05]  /*98a0*/  @!P1 BRA `(.L_x_8897) ;  /* 0x0000018400dc9947 */ /* 0x004fea0003800000 */
.L_x_9163:
[----:B------:R-:W-:Y:S05]  /*98b0*/  BSYNC B0 ;  /* 0x0000000000007941 */ /* 0x000fea0003800000 */
.L_x_8896:
[----:B------:R-:W-:Y:S05]  /*98c0*/  @!P0 BRA `(.L_x_8898) ;  /* 0x0000000000048947 */ /* 0x000fea0003800000 */
[----:B------:R-:W-:Y:S01]  /*98d0*/  BPT.TRAP 0x1 ;  /* 0x000000040000795c */ /* 0x000fe20000300000 */
.L_x_8898:
[----:B------:R3:W4:Y:S01]  /*98e0*/  SYNCS.PHASECHK.TRANS64.TRYWAIT P2, [R15+URZ+0x38850], R14 ;  /* 0x0388500e0f0075a7 */ /* 0x000722000804017f */
[----:B------:R-:W-:Y:S05]  /*98f0*/  @!P0 BRA `(.L_x_8899) ;  /* 0x0000000000048947 */ /* 0x000fea0003800000 */
[----:B------:R-:W-:Y:S01]  /*9900*/  BPT.TRAP 0x1 ;  /* 0x000000040000795c */ /* 0x000fe20000300000 */
.L_x_8899:
[----:B------:R-:W5:Y:S01]  /*9910*/  S2R R0, SR_TID.X ;  /* 0x0000000000007919 */ /* 0x000f620000002100 */
[----:B------:R-:W-:Y:S01]  /*9920*/  BSSY B0, `(.L_x_8900) ;  /* 0x0000009000007945 */ /* 0x000fe20003800000 */
[----:B-----5:R-:W-:Y:S01]  /*9930*/  LOP3.LUT R6, R0, 0x7f, RZ, 0xc0, !PT ;  /* 0x0000007f00067812 */ /* 0x020fe200078ec0ff */
[----:B------:R-:W-:-:S03]  /*9940*/  VIADD R0, R2, 0x400 ;  /* 0x0000040002007836 */ /* 0x000fc60000000000 */
[----:B------:R-:W-:Y:S02]  /*9950*/  ISETP.NE.AND P1, PT, R6, RZ, PT ;  /* 0x000000ff0600720c */ /* 0x000fe40003f25270 */
[----:B------:R-:W-:-:S04]  /*9960*/  SHF.R.U32.HI R0, RZ, 0x4, R0 ;  /* 0x00000004ff007819 */ /* 0x000fc80000011600 */
[----:B------:R-:W-:Y:S01]  /*9970*/  LOP3.LUT R0, R0, 0x3fff, RZ, 0xc0, !PT ;  /* 0x00003fff00007812 */ /* 0x000fe200078ec0ff */
[----:B----4-:R-:W-:Y:S06]  /*9980*/  @P2 BRA `(.L_x_8901) ;  /* 0x0000000000082947 */ /* 0x010fec0003800000 */
[----:B------:R-:W4:Y:S02]  /*9990*/  SYNCS.PHASECHK.TRANS64.TRYWAIT P2, [R15+URZ+0x38850], R14 ;  /* 0x0388500e0f0075a7 */ /* 0x000f24000804017f */
[----:B----4-:R-:W-:Y:S05]  /*99a0*/  @!P2 BRA `(.L_x_8902) ;  /* 0x0000018400b0a947 */ /* 0x010fea0003800000 */
.L_x_8901:
[----:B------:R-:W-:Y:S05]  /*99b0*/  BSYNC B0 ;  /* 0x0000000000007941 */ /* 0x000fea0003800000 */
.L_x_8900:
[----:B------:R-:W-:Y:S05]  /*99c0*/  WARPSYNC.ALL ;  /* 0x0000000000007948 */ /* 0x000fea0003800000 */
[----:B01-34-:R-:W-:Y:S01]  /*99d0*/  LOP3.LUT R14, R0, 0x10000, RZ, 0xfc, !PT ;  /* 0x00010000000e7812 */ /* 0x01bfe200078efcff */
[----:B------:R-:W-:Y:S01]  /*99e0*/  VIADD R0, R2, 0x26400 ;  /* 0x0002640002007836 */ /* 0x000fe20000000000 */
[----:B------:R-:W-:-:S03]  /*99f0*/  WARPGROUP.ARRIVE ;  /* 0x00000000000079c5 */ /* 0x000fc60000000000 */
[----:B------:R-:W-:-:S03]  /*9a00*/  IMAD R20, R18, 0x1000, R14 ;  /* 0x0000100012147824 */ /* 0x000fc600078e020e */
[----:B------:R-:W0:Y:S01]  /*9a10*/  S2R R57, SR_TID.X ;  /* 0x0000000000397919 */ /* 0x000e220000002100 */
[----:B------:R-:W-:Y:S01]  /*9a20*/  IMAD.MOV.U32 R21, RZ, RZ, 0x40000040 ;  /* 0x40000040ff157424 */ /* 0x000fe200078e00ff */
[----:B------:R-:W-:Y:S01]  /*9a30*/  SHF.R.U32.HI R0, RZ, 0x4, R0 ;  /* 0x00000004ff007819 */ /* 0x000fe20000011600 */
[----:B--2---:R-:W-:Y:S01]  /*9a40*/  IMAD.MOV.U32 R7, RZ, RZ, 0x40000040 ;  /* 0x40000040ff077424 */ /* 0x004fe200078e00ff */
[C---:B------:R-:W-:Y:S01]  /*9a50*/  R2UR UR6, R20.reuse ;  /* 0x00000000140672ca */ /* 0x040fe200000e0000 */
[----:B------:R-:W-:Y:S01]  /*9a60*/  VIADD R58, R20, 0x2 ;  /* 0x00000002143a7836 */ /* 0x000fe20000000000 */
[----:B------:R-:W-:Y:S01]  /*9a70*/  LOP3.LUT R0, R0, 0x3fff, RZ, 0xc0, !PT ;  /* 0x00003fff00007812 */ /* 0x000fe200078ec0ff */
[----:B------:R-:W-:Y:S01]  /*9a80*/  IMAD.MOV.U32 R59, RZ, RZ, 0x40000040 ;  /* 0x40000040ff3b7424 */ /* 0x000fe200078e00ff */
[----:B------:R-:W-:Y:S01]  /*9a90*/  R2UR UR7, R21 ;  /* 0x00000000150772ca */ /* 0x000fe200000e0000 */
[----:B------:R-:W-:Y:S01]  /*9aa0*/  IMAD.MOV.U32 R61, RZ, RZ, 0x40000040 ;  /* 0x40000040ff3d7424 */ /* 0x000fe200078e00ff */
[----:B------:R-:W-:Y:S01]  /*9ab0*/  LOP3.LUT R6, R0, 0x10000, RZ, 0xfc, !PT ;  /* 0x0001000000067812 */ /* 0x000fe200078efcff */
[----:B------:R-:W-:Y:S01]  /*9ac0*/  IMAD.MOV.U32 R64, RZ, RZ, 0x4 ;  /* 0x00000004ff407424 */ /* 0x000fe200078e00ff */
[----:B------:R-:W-:Y:S01]  /*9ad0*/  R2UR UR5, R7 ;  /* 0x00000000070572ca */ /* 0x000fe200000e0000 */
[----:B------:R-:W-:Y:S01]  /*9ae0*/  IMAD.MOV.U32 R69, RZ, RZ, 0x40000040 ;  /* 0x40000040ff457424 */ /* 0x000fe200078e00ff */
[C---:B------:R-:W-:Y:S01]  /*9af0*/  R2UR UR4, R6.reuse ;  /* 0x00000000060472ca */ /* 0x040fe200000e0000 */
[C---:B------:R-:W-:Y:S01]  /*9b00*/  VIADD R60, R6.reuse, 0x2 ;  /* 0x00000002063c7836 */ /* 0x040fe20000000000 */
[----:B------:R-:W-:Y:S01]  /*9b10*/  ULDC UR38, c[0x0][0xad0] ;  /* 0x0002b40000267ab9 */ /* 0x000fe20000000800 */
[----:B------:R-:W-:Y:S01]  /*9b20*/  VIADD R21, R6, 0x800 ;  /* 0x0000080006157836 */ /* 0x000fe20000000000 */
[----:B------:R-:W-:Y:S01]  /*9b30*/  ULDC UR39, c[0x0][0xad0] ;  /* 0x0002b40000277ab9 */ /* 0x000fe20000000800 */
[----:B------:R-:W-:Y:S01]  /*9b40*/  IMAD.MOV.U32 R67, RZ, RZ, 0x40000040 ;  /* 0x40000040ff437424 */ /* 0x000fe200078e00ff */
[----:B------:R-:W-:Y:S01]  /*9b50*/  ULDC UR36, c[0x0][0xa80] ;  /* 0x0002a00000247ab9 */ /* 0x000fe20000000800 */
[----:B------:R-:W-:Y:S01]  /*9b60*/  ULDC UR37, c[0x0][0xa80] ;  /* 0x0002a00000257ab9 */ /* 0x000fe20000000800 */
[----:B------:R-:W-:Y:S05]  /*9b70*/  BSSY B0, `(.L_x_8903) ;  /* 0x00006a0000007945 */ /* 0x000fea0003800000 */
        /* <DEDUP_REMOVED lines=9> */
[----:B0-----:R-:W-:-:S05]  /*9c10*/  SHF.R.U32.HI R57, RZ, 0x7, R57 ;  /* 0x00000007ff397819 */ /* 0x001fca0000011639 */
[----:B------:R0:W1:Y:S02]  /*9c20*/  SHFL.IDX PT, R0, R57, RZ, 0x1f ;  /* 0x00001fff39007589 */ /* 0x00006400000e0000 */
[----:B0-----:R-:W-:Y:S01]  /*9c30*/  VIADD R57, R20, 0x800 ;  /* 0x0000080014397836 */ /* 0x001fe20000000000 */
[----:B-1----:R-:W-:-:S04]  /*9c40*/  ISETP.GT.AND P2, PT, R0, 0x7f, PT ;  /* 0x0000007f0000780c */ /* 0x002fc80003f44270 */
[----:B------:R-:W-:Y:S02]  /*9c50*/  SEL R0, RZ, 0x2, !P2 ;  /* 0x00000002ff007807 */ /* 0x000fe40005000000 */
[C---:B------:R-:W-:Y:S02]  /*9c60*/  SEL R62, R64.reuse, 0x2, P2 ;  /* 0x00000002403e7807 */ /* 0x040fe40001000000 */
[----:B------:R-:W-:Y:S01]  /*9c70*/  SEL R64, R64, 0x6, !P2 ;  /* 0x0000000640407807 */ /* 0x000fe20005000000 */
        /* <DEDUP_REMOVED lines=175> */
[----:B------:R-:W-:Y:S02]  /*a770*/  IMAD.MOV.U32 R59, RZ, RZ, 0x40000040 ;  /* 0x40000040ff3b7424 */ /* 0x000fe400078e00ff */
[----:B------:R-:W-:-:S02]  /*a780*/  IMAD.MOV.U32 R21, RZ, RZ, 0x28 ;  /* 0x00000028ff157424 */ /* 0x000fc400078e00ff */
[----:B------:R-:W-:-:S03]  /*a790*/  IMAD.MOV.U32 R57, RZ, RZ, 0xa00 ;  /* 0x00000a00ff397424 */ /* 0x000fc600078e00ff */
[----:B------:R-:W-:Y:S02]  /*a7a0*/  SEL R21, R21, 0x26, P2 ;  /* 0x0000002615157807 */ /* 0x000fe40001000000 */
[----:B------:R-:W-:Y:S02]  /*a7b0*/  SEL R57, R57, 0x980, P2 ;  /* 0x0000098039397807 */ /* 0x000fe40001000000 */
[----:B------:R-:W-:Y:S02]  /*a7c0*/  LOP3.LUT R21, R21, 0x6, RZ, 0xc0, !PT ;  /* 0x0000000615157812 */ /* 0x000fe400078ec0ff */
        /* <DEDUP_REMOVED lines=10> */
[CC--:B------:R-:W-:Y:S02]  /*a870*/  IADD3 R60, R21.reuse, R57.reuse, R6 ;  /* 0x00000039153c7210 */ /* 0x0c0fe40007ffe006 */
[----:B------:R-:W-:Y:S01]  /*a880*/  IADD3 R58, R21, R57, R20 ;  /* 0x00000039153a7210 */ /* 0x000fe20007ffe014 */
        /* <DEDUP_REMOVED lines=11> */
[----:B------:R-:W-:Y:S01]  /*a940*/  VIADD R61, R20, 0xa00 ;  /* 0x00000a00143d7836 */ /* 0x000fe20000000000 */
[----:B------:R-:W-:Y:S02]  /*a950*/  R2UR UR6, R58 ;  /* 0x000000003a0672ca */ /* 0x000fe400000e0000 */
[----:B------:R-:W-:Y:S01]  /*a960*/  R2UR UR7, R59 ;  /* 0x000000003b0772ca */ /* 0x000fe200000e0000 */
[----:B------:R-:W-:Y:S02]  /*a970*/  VIADD R59, R6, 0xa00 ;  /* 0x00000a00063b7836 */ /* 0x000fe40000000000 */
[----:B------:R-:W-:-:S02]  /*a980*/  IMAD.IADD R68, R0, 0x1, R61 ;  /* 0x0000000100447824 */ /* 0x000fc400078e023d */
[----:B------:R-:W-:Y:S02]  /*a990*/  IMAD.IADD R66, R0, 0x1, R59 ;  /* 0x0000000100427824 */ /* 0x000fe400078e023b */
[C---:B------:R-:W-:Y:S02]  /*a9a0*/  IMAD.IADD R60, R64.reuse, 0x1, R61 ;  /* 0x00000001403c7824 */ /* 0x040fe400078e023d */
[----:B------:R-:W-:Y:S01]  /*a9b0*/  IMAD.IADD R58, R64, 0x1, R59 ;  /* 0x00000001403a7824 */ /* 0x000fe200078e023b */
        /* <DEDUP_REMOVED lines=11> */
[----:B------:R-:W-:-:S02]  /*aa70*/  IMAD.MOV.U32 R61, RZ, RZ, 0x40000040 ;  /* 0x40000040ff3d7424 */ /* 0x000fc400078e00ff */
[----:B------:R-:W-:Y:S01]  /*aa80*/  IMAD.MOV.U32 R59, RZ, RZ, 0x40000040 ;  /* 0x40000040ff3b7424 */ /* 0x000fe200078e00ff */
        /* <DEDUP_REMOVED lines=56> */
[----:B------:R-:W-:Y:S02]  /*ae10*/  R2UR UR7, R69 ;  /* 0x00000000450772ca */ /* 0x000fe400000e0000 */
        /* <DEDUP_REMOVED lines=14> */
[----:B------:R-:W-:-:S02]  /*af00*/  VIADD R21, R6, 0xe00 ;  /* 0x00000e0006157836 */ /* 0x000fc40000000000 */
        /* <DEDUP_REMOVED lines=8> */
[----:B------:R-:W-:Y:S01]  /*af90*/  VIADD R61, R20, 0xe00 ;  /* 0x00000e00143d7836 */ /* 0x000fe20000000000 */
[----:B------:R-:W-:Y:S01]  /*afa0*/  R2UR UR6, R58 ;  /* 0x000000003a0672ca */ /* 0x000fe200000e0000 */
[C---:B------:R-:W-:Y:S01]  /*afb0*/  IMAD.IADD R58, R0.reuse, 0x1, R21 ;  /* 0x00000001003a7824 */ /* 0x040fe200078e0215 */
[----:B------:R-:W-:Y:S01]  /*afc0*/  R2UR UR7, R59 ;  /* 0x000000003b0772ca */ /* 0x000fe200000e0000 */
[----:B------:R-:W-:Y:S02]  /*afd0*/  IMAD.IADD R66, R0, 0x1, R61 ;  /* 0x0000000100427824 */ /* 0x000fe400078e023d */
[----:B------:R-:W-:-:S02]  /*afe0*/  IMAD.MOV.U32 R59, RZ, RZ, 0x40000040 ;  /* 0x40000040ff3b7424 */ /* 0x000fc400078e00ff */
        /* <DEDUP_REMOVED lines=12> */
[----:B------:R-:W-:Y:S01]  /*b0b0*/  IMAD.MOV.U32 R61, RZ, RZ, 0x40000040 ;  /* 0x40000040ff3d7424 */ /* 0x000fe200078e00ff */
[----:B------:R-:W-:-:S02]  /*b0c0*/  WARPGROUP.DEPBAR.LE gsb0, 0x0 ;  /* 0x00008000000079c5 */ /* 0x000fc40000010000 */
[----:B------:R-:W-:-:S07]  /*b0d0*/  WARPGROUP.ARRIVE ;  /* 0x00000000000079c5 */ /* 0x000fce0000000000 */
[----:B------:R-:W-:Y:S01]  /*b0e0*/  HGMMA.64x64x16.F32 R24, gdesc[UR4], R24, gsb0 ;  /* 0x00e00000041879f0 */ /* 0x000fe20008000818 */
[----:B------:R-:W-:Y:S02]  /*b0f0*/  R2UR UR6, R66 ;  /* 0x00000000420672ca */ /* 0x000fe400000e0000 */
        /* <DEDUP_REMOVED lines=11> */
[----:B------:R-:W-:Y:S01]  /*b1b0*/  R2UR UR4, R58 ;  /* 0x000000003a0472ca */ /* 0x000fe200000e0000 */
[----:B------:R-:W-:Y:S01]  /*b1c0*/  IMAD.MOV.U32 R58, RZ, RZ, 0x40 ;  /* 0x00000040ff3a7424 */ /* 0x000fe200078e00ff */
[----:B------:R-:W-:-:S04]  /*b1d0*/  R2UR UR5, R59 ;  /* 0x000000003b0572ca */ /* 0x000fc800000e0000 */
[----:B------:R-:W-:-:S04]  /*b1e0*/  SEL R0, R58, 0x3e, P2 ;  /* 0x0000003e3a007807 */ /* 0x000fc80001000000 */
[----:B------:R-:W-:Y:S02]  /*b1f0*/  LOP3.LUT R21, R0, 0x6, RZ, 0xc0, !PT ;  /* 0x0000000600157812 */ /* 0x000fe400078ec0ff */
[----:B------:R-:W0:Y:S02]  /*b200*/  LDC R0, c[0x0][0x448] ;  /* 0x00011200ff007b82 */ /* 0x000e240000000800 */
[CC--:B------:R-:W-:Y:S02]  /*b210*/  IADD3 R60, R21.reuse, R57.reuse, R6 ;  /* 0x00000039153c7210 */ /* 0x0c0fe40007ffe006 */
[----:B------:R-:W-:Y:S01]  /*b220*/  IADD3 R20, R21, R57, R20 ;  /* 0x0000003915147210 */ /* 0x000fe20007ffe014 */
[----:B------:R-:W-:Y:S01]  /*b230*/  IMAD.MOV.U32 R21, RZ, RZ, 0x40000040 ;  /* 0x40000040ff157424 */ /* 0x000fe200078e00ff */
[----:B0-----:R-:W-:Y:S01]  /*b240*/  ISETP.NE.AND P2, PT, R0, 0x1, PT ;  /* 0x000000010000780c */ /* 0x001fe20003f45270 */
[----:B------:R-:W-:-:S12]  /*b250*/  IMAD.IADD R0, R216, 0x1, R194 ;  /* 0x00000001d8007824 */ /* 0x000fd800078e02c2 */
[----:B------:R-:W0:Y:S08]  /*b260*/  @P2 LDC R63, c[0x0][0x450] ;  /* 0x00011400ff3f2b82 */ /* 0x000e300000000800 */
[----:B------:R-:W1:Y:S01]  /*b270*/  @P2 LDC R199, c[0x0][0x44c] ;  /* 0x00011300ffc72b82 */ /* 0x000e620000000800 */
[----:B------:R-:W-:Y:S02]  /*b280*/  WARPGROUP.DEPBAR.LE gsb0, 0x0 ;  /* 0x00008000000079c5 */ /* 0x000fe40000010000 */
[----:B------:R-:W-:-:S06]  /*b290*/  WARPGROUP.ARRIVE ;  /* 0x00000000000079c5 */ /* 0x000fcc0000000000 */
[----:B------:R-:W-:Y:S01]  /*b2a0*/  HGMMA.64x64x16.F32 R24, gdesc[UR4], R24, gsb0 ;  /* 0x00e00000041879f0 */ /* 0x000fe20008000818 */
[----:B------:R-:W-:Y:S02]  /*b2b0*/  R2UR UR4, R60 ;  /* 0x000000003c0472ca */ /* 0x000fe400000e0000 */
[----:B------:R-:W-:Y:S02]  /*b2c0*/  R2UR UR5, R61 ;  /* 0x000000003d0572ca */ /* 0x000fe400000e0000 */
[----:B------:R-:W-:Y:S02]  /*b2d0*/  R2UR UR6, R20 ;  /* 0x00000000140672ca */ /* 0x000fe400000e0000 */
[----:B------:R-:W-:Y:S02]  /*b2e0*/  R2UR UR7, R21 ;  /* 0x00000000150772ca */ /* 0x000fe400000e0000 */
[----:B------:R-:W2:Y:S02]  /*b2f0*/  @P2 LDC R21, c[0x0][0x44c] ;  /* 0x00011300ff152b82 */ /* 0x000ea40000000800 */
[----:B--2---:R-:W-:-:S05]  /*b300*/  @P2 IMAD.HI.U32 R20, R0, R21, RZ ;  /* 0x0000001500142227 */ /* 0x004fca00078e00ff */
[----:B0-----:R-:W-:Y:S01]  /*b310*/  @P2 SHF.R.U32.HI R0, RZ, R63, R20 ;  /* 0x0000003fff002219 */ /* 0x001fe20000011614 */
[C---:B------:R-:W-:Y:S02]  /*b320*/  IMAD R20, R195.reuse, -0x40, R58 ;  /* 0xffffffc0c3147824 */ /* 0x040fe400078e023a */
[----:B------:R-:W-:Y:S01]  /*b330*/  VIADD R195, R195, 0xfffffffe ;  /* 0xfffffffec3c37836 */ /* 0x000fe20000000000 */
        /* <DEDUP_REMOVED lines=17> */
[----:B------:R2:W3:Y:S01]  /*b450*/  MUFU.TANH R57, R24 ;  /* 0x0000001800397308 */ /* 0x0004e20000002400 */
[----:B0-----:R-:W0:Y:S01]  /*b460*/  SHFL.IDX PT, R25, R0, RZ, 0x1c1f ;  /* 0x001c1fff00197589 */ /* 0x001e2200000e0000 */
[----:B------:R-:W-:Y:S01]  /*b470*/  FMUL.FTZ R45, R45, UR4 ;  /* 0x000000042d2d7c20 */ /* 0x000fe20008410000 */
[----:B------:R-:W-:Y:S01]  /*b480*/  FMUL.FTZ R48, R48, UR4 ;  /* 0x0000000430307c20 */ /* 0x000fe20008410000 */
[----:B------:R-:W-:Y:S01]  /*b490*/  FMUL.FTZ R49, R49, UR4 ;  /* 0x0000000431317c20 */ /* 0x000fe20008410000 */
[----:B------:R-:W-:Y:S01]  /*b4a0*/  FMUL.FTZ R52, R52, UR4 ;  /* 0x0000000434347c20 */ /* 0x000fe20008410000 */
[----:B------:R-:W-:Y:S01]  /*b4b0*/  FMUL.FTZ R53, R53, UR4 ;  /* 0x0000000435357c20 */ /* 0x000fe20008410000 */
[----:B------:R-:W4:Y:S01]  /*b4c0*/  SHFL.IDX PT, R0, R0, 0x1, 0x1c1f ;  /* 0x003c1f0000007f89 */ /* 0x000f2200000e0000 */
[----:B------:R5:W1:Y:S01]  /*b4d0*/  MUFU.TANH R60, R28 ;  /* 0x0000001c003c7308 */ /* 0x000a620000002400 */
[----:B--2---:R-:W-:Y:S01]  /*b4e0*/  IADD3 R24, R211, 0x1, R20 ;  /* 0x00000001d3187810 */ /* 0x004fe20007ffe014 */
[----:B------:R-:W-:Y:S01]  /*b4f0*/  FMUL.FTZ R26, R26, UR4 ;  /* 0x000000041a1a7c20 */ /* 0x000fe20008410000 */
[----:B------:R-:W-:Y:S01]  /*b500*/  IADD3 R20, -R189, R20, R211 ;  /* 0x00000014bd147210 */ /* 0x000fe20007ffe1d3 */
[----:B------:R-:W-:Y:S01]  /*b510*/  FMUL.FTZ R27, R27, UR4 ;  /* 0x000000041b1b7c20 */ /* 0x000fe20008410000 */
[----:B------:R-:W-:Y:S01]  /*b520*/  IADD3 R21, -R193, R24, -R189 ;  /* 0x00000018c1157210 */ /* 0x000fe20007ffe9bd */
        /* <DEDUP_REMOVED lines=11> */
[----:B0-----:R-:W-:Y:S01]  /*b5e0*/  VIADDMNMX R25, R25, R21, R20, PT ;  /* 0x0000001519197246 */ /* 0x001fe20003800114 */
[----:B------:R-:W-:Y:S01]  /*b5f0*/  FMUL.FTZ R47, R47, UR4 ;  /* 0x000000042f2f7c20 */ /* 0x000fe20008410000 */
[----:B------:R-:W-:Y:S01]  /*b600*/  FMUL.FTZ R50, R50, UR4 ;  /* 0x0000000432327c20 */ /* 0x000fe20008410000 */
[----:B------:R-:W-:Y:S01]  /*b610*/  FMUL.FTZ R51, R51, UR4 ;  /* 0x0000000433337c20 */ /* 0x000fe20008410000 */
[C---:B------:R-:W-:Y:S01]  /*b620*/  ISETP.GT.AND P3, PT, R25.reuse, RZ, PT ;  /* 0x000000ff1900720c */ /* 0x040fe20003f64270 */
[----:B------:R-:W-:Y:S01]  /*b630*/  FMUL.FTZ R54, R54, UR4 ;  /* 0x0000000436367c20 */ /* 0x000fe20008410000 */
[C---:B------:R-:W-:Y:S01]  /*b640*/  ISETP.GT.AND P4, PT, R25.reuse, 0x1, PT ;  /* 0x000000011900780c */ /* 0x040fe20003f84270 */
[----:B------:R-:W-:Y:S01]  /*b650*/  MUFU.TANH R33, R33 ;  /* 0x0000002100217308 */ /* 0x000fe20000002400 */
[----:B------:R-:W-:Y:S01]  /*b660*/  ISETP.GT.AND P5, PT, R25, 0x8, PT ;  /* 0x000000081900780c */ /* 0x000fe20003fa4270 */
[----:B------:R-:W-:Y:S01]  /*b670*/  FMUL.FTZ R55, R55, UR4 ;  /* 0x0000000437377c20 */ /* 0x000fe20008410000 */
[----:B---3--:R-:W-:Y:S01]  /*b680*/  FSEL R24, R57, -INF , P3 ;  /* 0xff80000039187808 */ /* 0x008fe20001800000 */
[----:B------:R-:W-:Y:S01]  /*b690*/  ULDC UR4, c[0x0][0xa80] ;  /* 0x0002a00000047ab9 */ /* 0x000fe20000000800 */
[----:B-----5:R-:W-:Y:S01]  /*b6a0*/  FSEL R28, R59, -INF , P4 ;  /* 0xff8000003b1c7808 */ /* 0x020fe20002000000 */
[----:B------:R-:W-:Y:S01]  /*b6b0*/  IMAD.U32 R169, RZ, RZ, UR4 ;  /* 0x00000004ffa97e24 */ /* 0x000fe2000f8e00ff */
[----:B------:R-:W-:Y:S01]  /*b6c0*/  ISETP.GT.AND P3, PT, R25, 0x9, PT ;  /* 0x000000091900780c */ /* 0x000fe20003f64270 */
[----:B------:R2:W0:Y:S01]  /*b6d0*/  MUFU.TANH R63, R36 ;  /* 0x00000024003f7308 */ /* 0x0004220000002400 */
[----:B-1----:R-:W-:-:S02]  /*b6e0*/  FSEL R32, R60, -INF , P5 ;  /* 0xff8000003c207808 */ /* 0x002fc40002800000 */
[----:B------:R-:W-:Y:S02]  /*b6f0*/  FMNMX.FTZ R29, R24, R28, !PT ;  /* 0x0000001c181d7209 */ /* 0x000fe40007810000 */
[----:B------:R-:W-:Y:S02]  /*b700*/  ISETP.GT.AND P4, PT, R25, 0x10, PT ;  /* 0x000000101900780c */ /* 0x000fe40003f84270 */
[----:B------:R-:W-:Y:S01]  /*b710*/  FMNMX.FTZ R29, R32, R29, !PT ;  /* 0x0000001d201d7209 */ /* 0x000fe20007810000 */
[----:B------:R-:W1:Y:S01]  /*b720*/  MUFU.TANH R37, R37 ;  /* 0x0000002500257308 */ /* 0x000e620000002400 */
[----:B--2---:R-:W-:Y:S02]  /*b730*/  FSEL R36, R61, -INF , P3 ;  /* 0xff8000003d247808 */ /* 0x004fe40001800000 */
[----:B------:R-:W-:Y:S02]  /*b740*/  ISETP.GT.AND P3, PT, R25, 0x11, PT ;  /* 0x000000111900780c */ /* 0x000fe40003f64270 */
[----:B------:R-:W-:-:S02]  /*b750*/  FMNMX.FTZ R29, R36, R29, !PT ;  /* 0x0000001d241d7209 */ /* 0x000fc40007810000 */
[----:B----4-:R-:W-:Y:S01]  /*b760*/  VIADDMNMX R0, R0, R21, R20, PT ;  /* 0x0000001500007246 */ /* 0x010fe20003800114 */
[----:B------:R2:W-:Y:S03]  /*b770*/  MUFU.TANH R64, R40 ;  /* 0x0000002800407308 */ /* 0x0005e60000002400 */
[C---:B------:R-:W-:Y:S02]  /*b780*/  ISETP.GT.AND P5, PT, R0.reuse, 0x8, PT ;  /* 0x000000080000780c */ /* 0x040fe40003fa4270 */
[----:B------:R-:W-:-:S03]  /*b790*/  ISETP.GT.AND P6, PT, R0, 0x20, PT ;  /* 0x000000200000780c */ /* 0x000fc60003fc4270 */
[----:B------:R-:W3:Y:S01]  /*b7a0*/  MUFU.TANH R41, R41 ;  /* 0x0000002900297308 */ /* 0x000ee20000002400 */
[----:B--2---:R-:W-:Y:S02]  /*b7b0*/  FSEL R40, R62, -INF , P4 ;  /* 0xff8000003e287808 */ /* 0x004fe40002000000 */
[----:B------:R-:W-:Y:S02]  /*b7c0*/  ISETP.GT.AND P4, PT, R25, 0x18, PT ;  /* 0x000000181900780c */ /* 0x000fe40003f84270 */
[----:B------:R-:W-:Y:S02]  /*b7d0*/  FMNMX.FTZ R29, R40, R29, !PT ;  /* 0x0000001d281d7209 */ /* 0x000fe40007810000 */
[----:B0-----:R-:W-:Y:S01]  /*b7e0*/  FSEL R58, R63, -INF , P4 ;  /* 0xff8000003f3a7808 */ /* 0x001fe20002000000 */
[----:B------:R0:W2:Y:S01]  /*b7f0*/  MUFU.TANH R65, R44 ;  /* 0x0000002c00417308 */ /* 0x0000a20000002400 */
[----:B------:R-:W-:-:S07]  /*b800*/  ISETP.GT.AND P4, PT, R25, 0x20, PT ;  /* 0x000000201900780c */ /* 0x000fce0003f84270 */
[----:B------:R-:W4:Y:S01]  /*b810*/  MUFU.TANH R45, R45 ;  /* 0x0000002d002d7308 */ /* 0x000f220000002400 */
[----:B0-----:R-:W-:Y:S02]  /*b820*/  FSEL R44, R33, -INF , P3 ;  /* 0xff800000212c7808 */ /* 0x001fe40001800000 */
[----:B------:R-:W-:Y:S02]  /*b830*/  ISETP.GT.AND P3, PT, R25, 0x19, PT ;  /* 0x000000191900780c */ /* 0x000fe40003f64270 */
[----:B------:R-:W-:Y:S02]  /*b840*/  FMNMX.FTZ R29, R44, R29, !PT ;  /* 0x0000001d2c1d7209 */ /* 0x000fe40007810000 */
[----:B-1----:R-:W-:Y:S01]  /*b850*/  FSEL R60, R37, -INF , P3 ;  /* 0xff800000253c7808 */ /* 0x002fe20001800000 */
[----:B------:R0:W1:Y:S01]  /*b860*/  MUFU.TANH R57, R48 ;  /* 0x0000003000397308 */ /* 0x0000620000002400 */
[----:B------:R-:W-:Y:S02]  /*b870*/  FMNMX.FTZ R29, R58, R29, !PT ;  /* 0x0000001d3a1d7209 */ /* 0x000fe40007810000 */
[----:B------:R-:W-:-:S02]  /*b880*/  ISETP.GT.AND P3, PT, R25, 0x21, PT ;  /* 0x000000211900780c */ /* 0x000fc40003f64270 */
[----:B------:R-:W-:Y:S02]  /*b890*/  FMNMX.FTZ R29, R60, R29, !PT ;  /* 0x0000001d3c1d7209 */ /* 0x000fe40007810000 */
[----:B---3--:R-:W-:Y:S01]  /*b8a0*/  FSEL R62, R41, -INF , P3 ;  /* 0xff800000293e7808 */ /* 0x008fe20001800000 */
[----:B------:R-:W3:Y:S01]  /*b8b0*/  MUFU.TANH R49, R49 ;  /* 0x0000003100317308 */ /* 0x000ee20000002400 */
[----:B0-----:R-:W-:Y:S02]  /*b8c0*/  FSEL R48, R64, -INF , P4 ;  /* 0xff80000040307808 */ /* 0x001fe40002000000 */
[C---:B------:R-:W-:Y:S02]  /*b8d0*/  ISETP.GT.AND P4, PT, R25.reuse, 0x28, PT ;  /* 0x000000281900780c */ /* 0x040fe40003f84270 */
[----:B------:R-:W-:Y:S02]  /*b8e0*/  FMNMX.FTZ R29, R48, R29, !PT ;  /* 0x0000001d301d7209 */ /* 0x000fe40007810000 */
[----:B------:R-:W-:Y:S01]  /*b8f0*/  ISETP.GT.AND P3, PT, R25, 0x29, PT ;  /* 0x000000291900780c */ /* 0x000fe20003f64270 */
[----:B------:R1:W0:Y:S01]  /*b900*/  MUFU.TANH R70, R52 ;  /* 0x0000003400467308 */ /* 0x0002220000002400 */
[----:B--2---:R-:W-:-:S02]  /*b910*/  FSEL R64, R65, -INF , P4 ;  /* 0xff80000041407808 */ /* 0x004fc40002000000 */
[----:B------:R-:W-:Y:S02]  /*b920*/  FMNMX.FTZ R29, R62, R29, !PT ;  /* 0x0000001d3e1d7209 */ /* 0x000fe40007810000 */
[----:B------:R-:W-:Y:S02]  /*b930*/  ISETP.GT.AND P4, PT, R25, 0x30, PT ;  /* 0x000000301900780c */ /* 0x000fe40003f84270 */
[----:B----4-:R-:W-:Y:S01]  /*b940*/  FSEL R66, R45, -INF , P3 ;  /* 0xff8000002d427808 */ /* 0x010fe20001800000 */
[----:B------:R-:W2:Y:S01]  /*b950*/  MUFU.TANH R53, R53 ;  /* 0x0000003500357308 */ /* 0x000ea20000002400 */
[----:B------:R-:W-:Y:S02]  /*b960*/  FMNMX.FTZ R29, R64, R29, !PT ;  /* 0x0000001d401d7209 */ /* 0x000fe40007810000 */
[----:B------:R-:W-:Y:S02]  /*b970*/  ISETP.GT.AND P3, PT, R25, 0x31, PT ;  /* 0x000000311900780c */ /* 0x000fe40003f64270 */
[----:B-1----:R-:W-:-:S02]  /*b980*/  FSEL R52, R57, -INF , P4 ;  /* 0xff80000039347808 */ /* 0x002fc40002000000 */
[----:B------:R-:W-:Y:S01]  /*b990*/  FMNMX.FTZ R29, R66, R29, !PT ;  /* 0x0000001d421d7209 */ /* 0x000fe20007810000 */
[----:B------:R-:W1:Y:S01]  /*b9a0*/  MUFU.TANH R26, R26 ;  /* 0x0000001a001a7308 */ /* 0x000e620000002400 */
[----:B------:R-:W-:Y:S02]  /*b9b0*/  ISETP.GT.AND P4, PT, R25, 0x38, PT ;  /* 0x000000381900780c */ /* 0x000fe40003f84270 */
[----:B---3--:R-:W-:Y:S02]  /*b9c0*/  FSEL R68, R49, -INF , P3 ;  /* 0xff80000031447808 */ /* 0x008fe40001800000 */
[----:B------:R-:W-:Y:S02]  /*b9d0*/  FMNMX.FTZ R29, R52, R29, !PT ;  /* 0x0000001d341d7209 */ /* 0x000fe40007810000 */
[----:B------:R-:W-:Y:S01]  /*b9e0*/  ISETP.GT.AND P3, PT, R25, 0x39, PT ;  /* 0x000000391900780c */ /* 0x000fe20003f64270 */
[----:B------:R-:W3:Y:S01]  /*b9f0*/  MUFU.TANH R27, R27 ;  /* 0x0000001b001b7308 */ /* 0x000ee20000002400 */
[----:B0-----:R-:W-:-:S02]  /*ba00*/  FSEL R70, R70, -INF , P4 ;  /* 0xff80000046467808 */ /* 0x001fc40002000000 */
[----:B------:R-:W-:Y:S02]  /*ba10*/  FMNMX.FTZ R29, R68, R29, !PT ;  /* 0x0000001d441d7209 */ /* 0x000fe40007810000 */
[----:B--2---:R-:W-:Y:S02]  /*ba20*/  FSEL R72, R53, -INF , P3 ;  /* 0xff80000035487808 */ /* 0x004fe40001800000 */
[----:B------:R-:W-:Y:S01]  /*ba30*/  FMNMX.FTZ R29, R70, R29, !PT ;  /* 0x0000001d461d7209 */ /* 0x000fe20007810000 */
[----:B------:R-:W0:Y:S01]  /*ba40*/  MUFU.TANH R30, R30 ;  /* 0x0000001e001e7308 */ /* 0x000e220000002400 */
[----:B------:R-:W-:Y:S02]  /*ba50*/  ISETP.GT.AND P3, PT, R0, RZ, PT ;  /* 0x000000ff0000720c */ /* 0x000fe40003f64270 */
[----:B------:R-:W-:Y:S02]  /*ba60*/  FMNMX.FTZ R29, R72, R29, !PT ;  /* 0x0000001d481d7209 */ /* 0x000fe40007810000 */
[----:B------:R-:W-:-:S02]  /*ba70*/  ISETP.GT.AND P4, PT, R0, 0x1, PT ;  /* 0x000000010000780c */ /* 0x000fc40003f84270 */
[----:B-1----:R-:W-:Y:S01]  /*ba80*/  FSEL R20, R26, -INF , P3 ;  /* 0xff8000001a147808 */ /* 0x002fe20001800000 */
[----:B------:R-:W1:Y:S01]  /*ba90*/  SHFL.BFLY PT, R74, R29, 0x2, 0x1f ;  /* 0x0c401f001d4a7f89 */ /* 0x000e6200000e0000 */
[----:B------:R-:W2:Y:S01]  /*baa0*/  MUFU.TANH R31, R31 ;  /* 0x0000001f001f7308 */ /* 0x000ea20000002400 */
[----:B---3--:R-:W-:Y:S02]  /*bab0*/  FSEL R21, R27, -INF , P4 ;  /* 0xff8000001b157808 */ /* 0x008fe40002000000 */
[C---:B------:R-:W-:Y:S02]  /*bac0*/  ISETP.GT.AND P3, PT, R0.reuse, 0x9, PT ;  /* 0x000000090000780c */ /* 0x040fe40003f64270 */
[----:B------:R-:W-:-:S03]  /*bad0*/  ISETP.GT.AND P4, PT, R0, 0x10, PT ;  /* 0x000000100000780c */ /* 0x000fc60003f84270 */
[----:B------:R-:W3:Y:S01]  /*bae0*/  MUFU.TANH R34, R34 ;  /* 0x0000002200227308 */ /* 0x000ee20000002400 */
[----:B0-----:R-:W-:Y:S02]  /*baf0*/  FSEL R26, R30, -INF , P5 ;  /* 0xff8000001e1a7808 */ /* 0x001fe40002800000 */
[----:B------:R-:W-:-:S05]  /*bb00*/  ISETP.GT.AND P5, PT, R0, 0x21, PT ;  /* 0x000000210000780c */ /* 0x000fca0003fa4270 */
[----:B------:R-:W0:Y:S01]  /*bb10*/  MUFU.TANH R35, R35 ;  /* 0x0000002300237308 */ /* 0x000e220000002400 */
[----:B--2---:R-:W-:Y:S02]  /*bb20*/  FSEL R30, R31, -INF , P3 ;  /* 0xff8000001f1e7808 */ /* 0x004fe40001800000 */
[----:B------:R-:W-:Y:S02]  /*bb30*/  ISETP.GT.AND P3, PT, R0, 0x11, PT ;  /* 0x000000110000780c */ /* 0x000fe40003f64270 */
[----:B-1----:R-:W-:-:S03]  /*bb40*/  FMNMX.FTZ R74, R29, R74, !PT ;  /* 0x0000004a1d4a7209 */ /* 0x002fc60007810000 */
[----:B------:R-:W-:Y:S01]  /*bb50*/  MUFU.TANH R39, R39 ;  /* 0x0000002700277308 */ /* 0x000fe20000002400 */
[----:B---3--:R-:W-:Y:S02]  /*bb60*/  FSEL R34, R34, -INF , P4 ;  /* 0xff80000022227808 */ /* 0x008fe40002000000 */
[----:B------:R-:W-:Y:S01]  /*bb70*/  ISETP.GT.AND P4, PT, R0, 0x18, PT ;  /* 0x000000180000780c */ /* 0x000fe20003f84270 */
[----:B------:R-:W1:Y:S04]  /*bb80*/  SHFL.BFLY PT, R25, R74, 0x1, 0x1f ;  /* 0x0c201f004a197f89 */ /* 0x000e6800000e0000 */
[----:B------:R0:W2:Y:S08]  /*bb90*/  MUFU.TANH R29, R38 ;  /* 0x00000026001d7308 */ /* 0x0000b00000002400 */
[----:B------:R2:W-:Y:S01]  /*bba0*/  MUFU.TANH R33, R42 ;  /* 0x0000002a00217308 */ /* 0x0005e20000002400 */
[----:B0-----:R-:W-:-:S02]  /*bbb0*/  FSEL R38, R35, -INF , P3 ;  /* 0xff80000023267808 */ /* 0x001fc40001800000 */
[----:B------:R-:W-:-:S05]  /*bbc0*/  ISETP.GT.AND P3, PT, R0, 0x19, PT ;  /* 0x000000190000780c */ /* 0x000fca0003f64270 */
[----:B------:R-:W0:Y:S01]  /*bbd0*/  MUFU.TANH R43, R43 ;  /* 0x0000002b002b7308 */ /* 0x000e220000002400 */
[----:B--2---:R-:W-:Y:S02]  /*bbe0*/  FSEL R42, R29, -INF , P4 ;  /* 0xff8000001d2a7808 */ /* 0x004fe40002000000 */
[----:B------:R-:W-:Y:S02]  /*bbf0*/  ISETP.GT.AND P4, PT, R0, 0x28, PT ;  /* 0x000000280000780c */ /* 0x000fe40003f84270 */
[----:B-1----:R-:W-:Y:S02]  /*bc00*/  FMNMX.FTZ R168, R74, R25, !PT ;  /* 0x000000194aa87209 */ /* 0x002fe40007810000 */
[----:B------:R-:W-:Y:S01]  /*bc10*/  FMNMX.FTZ R25, R20, R21, !PT ;  /* 0x0000001514197209 */ /* 0x000fe20007810000 */
[----:B------:R1:W2:Y:S02]  /*bc20*/  MUFU.TANH R76, R46 ;  /* 0x0000002e004c7308 */ /* 0x0002a40000002400 */
[----:B------:R-:W-:Y:S01]  /*bc30*/  FMUL.FTZ R27, R168, R169 ;  /* 0x000000a9a81b7220 */ /* 0x000fe20000410000 */
[----:B------:R-:W-:-:S04]  /*bc40*/  FMNMX.FTZ R25, R26, R25, !PT ;  /* 0x000000191a197209 */ /* 0x000fc80007810000 */
[----:B------:R-:W-:Y:S01]  /*bc50*/  FMNMX.FTZ R25, R30, R25, !PT ;  /* 0x000000191e197209 */ /* 0x000fe20007810000 */
[----:B------:R-:W3:Y:S01]  /*bc60*/  MUFU.TANH R47, R47 ;  /* 0x0000002f002f7308 */ /* 0x000ee20000002400 */
[----:B-1----:R-:W-:Y:S02]  /*bc70*/  FSEL R46, R39, -INF , P3 ;  /* 0xff800000272e7808 */ /* 0x002fe40001800000 */
[----:B------:R-:W-:Y:S02]  /*bc80*/  FMNMX.FTZ R25, R34, R25, !PT ;  /* 0x0000001922197209 */ /* 0x000fe40007810000 */
[----:B0-----:R-:W-:Y:S02]  /*bc90*/  FSEL R74, R43, -INF , P5 ;  /* 0xff8000002b4a7808 */ /* 0x001fe40002800000 */
[----:B------:R-:W-:Y:S01]  /*bca0*/  FMNMX.FTZ R25, R38, R25, !PT ;  /* 0x0000001926197209 */ /* 0x000fe20007810000 */
[----:B------:R0:W1:Y:S01]  /*bcb0*/  MUFU.TANH R31, R50 ;  /* 0x00000032001f7308 */ /* 0x0000620000002400 */
[----:B------:R-:W-:-:S02]  /*bcc0*/  ISETP.GT.AND P3, PT, R0, 0x29, PT ;  /* 0x000000290000780c */ /* 0x000fc40003f64270 */
[----:B------:R-:W-:Y:S02]  /*bcd0*/  FMNMX.FTZ R25, R42, R25, !PT ;  /* 0x000000192a197209 */ /* 0x000fe40007810000 */
[----:B--2---:R-:W-:Y:S02]  /*bce0*/  FSEL R76, R76, -INF , P4 ;  /* 0xff8000004c4c7808 */ /* 0x004fe40002000000 */
[----:B------:R-:W-:Y:S01]  /*bcf0*/  FMNMX.FTZ R25, R46, R25, !PT ;  /* 0x000000192e197209 */ /* 0x000fe20007810000 */
[----:B------:R-:W2:Y:S01]  /*bd00*/  MUFU.TANH R51, R51 ;  /* 0x0000003300337308 */ /* 0x000ea20000002400 */
[----:B0-----:R-:W-:Y:S02]  /*bd10*/  FSEL R50, R33, -INF , P6 ;  /* 0xff80000021327808 */ /* 0x001fe40003000000 */
[----:B------:R-:W-:Y:S02]  /*bd20*/  FSETP.NEU.FTZ.AND P5, PT, R168, -INF , PT ;  /* 0xff800000a800780b */ /* 0x000fe40003fbd000 */
[----:B------:R-:W-:-:S02]  /*bd30*/  FMNMX.FTZ R25, R50, R25, !PT ;  /* 0x0000001932197209 */ /* 0x000fc40007810000 */
[----:B------:R-:W-:Y:S01]  /*bd40*/  ISETP.GT.AND P6, PT, R0, 0x30, PT ;  /* 0x000000300000780c */ /* 0x000fe20003fc4270 */
[----:B------:R1:W0:Y:S01]  /*bd50*/  MUFU.TANH R80, R54 ;  /* 0x0000003600507308 */ /* 0x0002220000002400 */
[----:B------:R-:W-:Y:S02]  /*bd60*/  FMNMX.FTZ R25, R74, R25, !PT ;  /* 0x000000194a197209 */ /* 0x000fe40007810000 */
[----:B---3--:R-:W-:Y:S02]  /*bd70*/  FSEL R78, R47, -INF , P3 ;  /* 0xff8000002f4e7808 */ /* 0x008fe40001800000 */
[----:B------:R-:W-:Y:S02]  /*bd80*/  FMNMX.FTZ R25, R76, R25, !PT ;  /* 0x000000194c197209 */ /* 0x000fe40007810000 */
[----:B------:R-:W-:Y:S01]  /*bd90*/  FSEL R27, R27, RZ, P5 ;  /* 0x000000ff1b1b7208 */ /* 0x000fe20002800000 */
[----:B------:R-:W3:Y:S01]  /*bda0*/  MUFU.TANH R55, R55 ;  /* 0x0000003700377308 */ /* 0x000ee20000002400 */
[----:B------:R-:W-:-:S02]  /*bdb0*/  ISETP.GT.AND P3, PT, R0, 0x31, PT ;  /* 0x000000310000780c */ /* 0x000fc40003f64270 */
[----:B-1----:R-:W-:Y:S01]  /*bdc0*/  FSEL R54, R31, -INF , P6 ;  /* 0xff8000001f367808 */ /* 0x002fe20003000000 */
[--C-:B------:R-:W-:Y:S01]  /*bdd0*/  FFMA.FTZ R29, R24, R169, -R27.reuse ;  /* 0x000000a9181d7223 */ /* 0x100fe2000001081b */
[----:B------:R-:W-:Y:S01]  /*bde0*/  FMNMX.FTZ R25, R78, R25, !PT ;  /* 0x000000194e197209 */ /* 0x000fe20007810000 */
[-CC-:B------:R-:W-:Y:S01]  /*bdf0*/  FFMA.FTZ R31, R28, R169.reuse, -R27.reuse ;  /* 0x000000a91c1f7223 */ /* 0x180fe2000001081b */
[----:B------:R-:W-:Y:S01]  /*be00*/  ISETP.GT.AND P4, PT, R0, 0x38, PT ;  /* 0x000000380000780c */ /* 0x000fe20003f84270 */
[-CC-:B------:R-:W-:Y:S01]  /*be10*/  FFMA.FTZ R36, R36, R169.reuse, -R27.reuse ;  /* 0x000000a924247223 */ /* 0x180fe2000001081b */
[----:B--2---:R-:W-:Y:S01]  /*be20*/  FSEL R24, R51, -INF , P3 ;  /* 0xff80000033187808 */ /* 0x004fe20001800000 */
[--C-:B------:R-:W-:Y:S01]  /*be30*/  FFMA.FTZ R32, R32, R169, -R27.reuse ;  /* 0x000000a920207223 */ /* 0x100fe2000001081b */
[----:B------:R-:W-:Y:S01]  /*be40*/  FMNMX.FTZ R25, R54, R25, !PT ;  /* 0x0000001936197209 */ /* 0x000fe20007810000 */
[----:B------:R-:W-:Y:S01]  /*be50*/  MUFU.EX2 R29, R29 ;  /* 0x0000001d001d7308 */ /* 0x000fe20000000800 */
[----:B------:R-:W-:Y:S01]  /*be60*/  ISETP.GT.AND P3, PT, R0, 0x39, PT ;  /* 0x000000390000780c */ /* 0x000fe20003f64270 */
[-CC-:B------:R-:W-:Y:S01]  /*be70*/  FFMA.FTZ R40, R40, R169.reuse, -R27.reuse ;  /* 0x000000a928287223 */ /* 0x180fe2000001081b */
[----:B0-----:R-:W-:Y:S01]  /*be80*/  FSEL R80, R80, -INF , P4 ;  /* 0xff80000050507808 */ /* 0x001fe20002000000 */
[--C-:B------:R-:W-:Y:S01]  /*be90*/  FFMA.FTZ R44, R44, R169, -R27.reuse ;  /* 0x000000a92c2c7223 */ /* 0x100fe2000001081b */
[----:B------:R-:W-:Y:S01]  /*bea0*/  FMNMX.FTZ R25, R24, R25, !PT ;  /* 0x0000001918197209 */ /* 0x000fe20007810000 */
[--C-:B------:R-:W-:Y:S01]  /*beb0*/  FFMA.FTZ R58, R58, R169, -R27.reuse ;  /* 0x000000a93a3a7223 */ /* 0x100fe2000001081b */
[----:B---3--:R-:W-:Y:S01]  /*bec0*/  FSEL R28, R55, -INF , P3 ;  /* 0xff800000371c7808 */ /* 0x008fe20001800000 */
        /* <DEDUP_REMOVED lines=11> */
[-CC-:B------:R-:W-:Y:S01]  /*bf80*/  FFMA.FTZ R177, R68, R169.reuse, -R27.reuse ;  /* 0x000000a944b17223 */ /* 0x180fe2000001081b */
[-CC-:B------:R-:W-:Y:S01]  /*bf90*/  FFMA.FTZ R172, R70, R169.reuse, -R27.reuse ;  /* 0x000000a946ac7223 */ /* 0x180fe2000001081b */
[----:B------:R-:W-:-:S03]  /*bfa0*/  FFMA.FTZ R173, R72, R169, -R27 ;  /* 0x000000a948ad7223 */ /* 0x000fc6000001081b */
[----:B------:R-:W1:Y:S08]  /*bfb0*/  MUFU.EX2 R32, R32 ;  /* 0x0000002000207308 */ /* 0x000e700000000800 */
[----:B------:R-:W-:Y:S08]  /*bfc0*/  MUFU.EX2 R40, R40 ;  /* 0x0000002800287308 */ /* 0x000ff00000000800 */
[----:B------:R-:W2:Y:S01]  /*bfd0*/  MUFU.EX2 R31, R44 ;  /* 0x0000002c001f7308 */ /* 0x000ea20000000800 */
[----:B-1----:R-:W-:-:S02]  /*bfe0*/  F2FP.F16.F32.PACK_AB R154, R33, R32 ;  /* 0x00000020219a723e */ /* 0x002fc400000000ff */
[----:B0-----:R-:W-:-:S05]  /*bff0*/  FMNMX.FTZ R0, R25, R0, !PT ;  /* 0x0000000019007209 */ /* 0x001fca0007810000 */
[----:B------:R-:W0:Y:S01]  /*c000*/  SHFL.BFLY PT, R25, R0, 0x1, 0x1f ;  /* 0x0c201f0000197f89 */ /* 0x000e2200000e0000 */
[----:B------:R-:W-:Y:S08]  /*c010*/  MUFU.EX2 R58, R58 ;  /* 0x0000003a003a7308 */ /* 0x000ff00000000800 */
[----:B------:R-:W1:Y:S01]  /*c020*/  MUFU.EX2 R35, R60 ;  /* 0x0000003c00237308 */ /* 0x000e620000000800 */
[----:B--2---:R-:W-:-:S07]  /*c030*/  F2FP.F16.F32.PACK_AB R156, R31, R40 ;  /* 0x000000281f9c723e */ /* 0x004fce00000000ff */
[----:B------:R-:W-:Y:S01]  /*c040*/  MUFU.EX2 R37, R48 ;  /* 0x0000003000257308 */ /* 0x000fe20000000800 */
[----:B0-----:R-:W-:-:S07]  /*c050*/  FMNMX.FTZ R170, R0, R25, !PT ;  /* 0x0000001900aa7209 */ /* 0x001fce0007810000 */
[----:B------:R-:W-:Y:S01]  /*c060*/  MUFU.EX2 R182, R182 ;  /* 0x000000b600b67308 */ /* 0x000fe20000000800 */
[----:B-1----:R-:W-:Y:S02]  /*c070*/  F2FP.F16.F32.PACK_AB R158, R35, R58 ;  /* 0x0000003a239e723e */ /* 0x002fe400000000ff */
[C---:B------:R-:W-:Y:S01]  /*c080*/  FSETP.NEU.FTZ.AND P3, PT, R170.reuse, -INF , PT ;  /* 0xff800000aa00780b */ /* 0x040fe20003f7d000 */
[----:B------:R-:W-:-:S04]  /*c090*/  FMUL.FTZ R0, R170, R169 ;  /* 0x000000a9aa007220 */ /* 0x000fc80000410000 */
[----:B------:R-:W-:Y:S01]  /*c0a0*/  MUFU.EX2 R183, R183 ;  /* 0x000000b700b77308 */ /* 0x000fe20000000800 */
[----:B------:R-:W-:Y:S01]  /*c0b0*/  FSEL R25, R0, RZ, P3 ;  /* 0x000000ff00197208 */ /* 0x000fe20001800000 */
[C---:B------:R-:W-:Y:S02]  /*c0c0*/  @!P1 VIADD R0, R15.reuse, 0x38840 ;  /* 0x000388400f009836 */ /* 0x040fe40000000000 */
[----:B------:R-:W-:Y:S02]  /*c0d0*/  @!P1 VIADD R15, R15, 0x38860 ;  /* 0x000388600f0f9836 */ /* 0x000fe40000000000 */
        /* <DEDUP_REMOVED lines=12> */
[----:B------:R1:W2:Y:S01]  /*c1a0*/  MUFU.EX2 R36, R21 ;  /* 0x0000001500247308 */ /* 0x0002a20000000800 */
[-CC-:B------:R-:W-:Y:S01]  /*c1b0*/  FFMA.FTZ R179, R78, R169.reuse, -R25.reuse ;  /* 0x000000a94eb37223 */ /* 0x180fe20000010819 */
[-CC-:B------:R-:W-:Y:S01]  /*c1c0*/  FFMA.FTZ R180, R54, R169.reuse, -R25.reuse ;  /* 0x000000a936b47223 */ /* 0x180fe20000010819 */
[-CC-:B------:R-:W-:Y:S01]  /*c1d0*/  FFMA.FTZ R181, R24, R169.reuse, -R25.reuse ;  /* 0x000000a918b57223 */ /* 0x180fe20000010819 */
[-CC-:B------:R-:W-:Y:S01]  /*c1e0*/  FFMA.FTZ R174, R80, R169.reuse, -R25.reuse ;  /* 0x000000a950ae7223 */ /* 0x180fe20000010819 */
[----:B------:R-:W-:Y:S01]  /*c1f0*/  FFMA.FTZ R171, R28, R169, -R25 ;  /* 0x000000a91cab7223 */ /* 0x000fe20000010819 */
[----:B------:R-:W-:Y:S01]  /*c200*/  FADD.FTZ R25, R29, R152 ;  /* 0x000000981d197221 */ /* 0x000fe20000010000 */
[----:B0-----:R-:W-:Y:S01]  /*c210*/  @!P1 PRMT R20, RZ, 0x654, R0 ;  /* 0x00000654ff149816 */ /* 0x001fe20000000000 */
[----:B------:R-:W0:Y:S01]  /*c220*/  MUFU.EX2 R26, R26 ;  /* 0x0000001a001a7308 */ /* 0x000e220000000800 */
[----:B------:R-:W-:Y:S01]  /*c230*/  LOP3.LUT R0, R56, 0x2000000, RZ, 0xfc, !PT ;  /* 0x0200000038007812 */ /* 0x000fe200078efcff */
[----:B------:R-:W-:Y:S01]  /*c240*/  FADD.FTZ R28, R32, R25 ;  /* 0x00000019201c7221 */ /* 0x000fe20000010000 */
[----:B------:R-:W-:Y:S01]  /*c250*/  IMAD.MOV.U32 R25, RZ, RZ, 0x40000040 ;  /* 0x40000040ff197424 */ /* 0x000fe200078e00ff */
[----:B------:R3:W-:Y:S01]  /*c260*/  @!P1 SYNCS.ARRIVE.TRANS64.RED.A1T0 RZ, [R20+URZ], RZ ;  /* 0x000000ff14ff99a7 */ /* 0x0007e2000810043f */
[----:B-1----:R-:W-:Y:S01]  /*c270*/  IMAD.MOV.U32 R21, RZ, RZ, 0x40000040 ;  /* 0x40000040ff157424 */ /* 0x002fe200078e00ff */
[----:B------:R-:W-:-:S02]  /*c280*/  F2FP.F16.F32.PACK_AB R152, R152, R29 ;  /* 0x0000001d9898723e */ /* 0x000fc400000000ff */
[----:B------:R0:W1:Y:S01]  /*c290*/  MUFU.EX2 R155, R30 ;  /* 0x0000001e009b7308 */ /* 0x0000620000000800 */
[----:B--2---:R-:W-:Y:S01]  /*c2a0*/  FADD.FTZ R27, R153, R36 ;  /* 0x00000024991b7221 */ /* 0x004fe20000010000 */
[----:B------:R-:W-:Y:S01]  /*c2b0*/  R2UR UR11, R25 ;  /* 0x00000000190b72ca */ /* 0x000fe200000e0000 */
[----:B---3--:R-:W-:Y:S01]  /*c2c0*/  IMAD R20, R18, 0x1000, R0 ;  /* 0x0000100012147824 */ /* 0x008fe200078e0200 */
[----:B------:R-:W-:Y:S01]  /*c2d0*/  R2UR UR7, R21 ;  /* 0x00000000150772ca */ /* 0x000fe200000e0000 */
[----:B------:R-:W-:Y:S01]  /*c2e0*/  FADD.FTZ R21, R33, R28 ;  /* 0x0000001c21157221 */ /* 0x000fe20000010000 */
[----:B------:R-:W-:Y:S02]  /*c2f0*/  F2FP.F16.F32.PACK_AB R153, R36, R153 ;  /* 0x000000992499723e */ /* 0x000fe400000000ff */
[----:B------:R-:W2:Y:S01]  /*c300*/  MUFU.EX2 R34, R34 ;  /* 0x0000002200227308 */ /* 0x000ea20000000800 */
[----:B0-----:R-:W-:Y:S01]  /*c310*/  FADD.FTZ R30, R26, R27 ;  /* 0x0000001b1a1e7221 */ /* 0x001fe20000010000 */
[C---:B------:R-:W-:Y:S01]  /*c320*/  VIADD R24, R20.reuse, 0x80 ;  /* 0x0000008014187836 */ /* 0x040fe20000000000 */
[----:B------:R-:W-:-:S02]  /*c330*/  R2UR UR6, R20 ;  /* 0x00000000140672ca */ /* 0x000fc400000e0000 */
[----:B------:R-:W-:Y:S02]  /*c340*/  F2FP.F16.F32.PACK_AB R160, R182, R37 ;  /* 0x00000025b6a0723e */ /* 0x000fe400000000ff */
[----:B------:R-:W-:Y:S01]  /*c350*/  R2UR UR10, R24 ;  /* 0x00000000180a72ca */ /* 0x000fe200000e0000 */
[----:B------:R-:W0:Y:S01]  /*c360*/  MUFU.EX2 R157, R38 ;  /* 0x00000026009d7308 */ /* 0x000e220000000800 */
[C---:B-1----:R-:W-:Y:S01]  /*c370*/  FADD.FTZ R25, R155.reuse, R30 ;  /* 0x0000001e9b197221 */ /* 0x042fe20000010000 */
[----:B------:R-:W-:Y:S01]  /*c380*/  FADD.FTZ R24, R40, R21 ;  /* 0x0000001528187221 */ /* 0x000fe20000010000 */
[----:B------:R-:W-:Y:S01]  /*c390*/  F2FP.F16.F32.PACK_AB R155, R155, R26 ;  /* 0x0000001a9b9b723e */ /* 0x000fe200000000ff */
[----:B------:R-:W-:Y:S01]  /*c3a0*/  BAR.SYNC.DEFER_BLOCKING 0xf, 0x100 ;  /* 0x03c4000000007b1d */ /* 0x000fe20000010000 */
[----:B------:R-:W-:Y:S01]  /*c3b0*/  @!P1 PRMT R15, RZ, 0x654, R15 ;  /* 0x00000654ff0f9816 */ /* 0x000fe2000000000f */
[----:B------:R-:W-:Y:S01]  /*c3c0*/  FADD.FTZ R21, R31, R24 ;  /* 0x000000181f157221 */ /* 0x000fe20000010000 */
[----:B--2---:R-:W-:-:S03]  /*c3d0*/  FADD.FTZ R28, R34, R25 ;  /* 0x00000019221c7221 */ /* 0x004fc60000010000 */
[----:B------:R-:W1:Y:S01]  /*c3e0*/  MUFU.EX2 R42, R42 ;  /* 0x0000002a002a7308 */ /* 0x000e620000000800 */
[----:B------:R-:W-:-:S04]  /*c3f0*/  FADD.FTZ R24, R58, R21 ;  /* 0x000000153a187221 */ /* 0x000fc80000010000 */
[----:B------:R-:W-:Y:S01]  /*c400*/  FADD.FTZ R24, R35, R24 ;  /* 0x0000001823187221 */ /* 0x000fe20000010000 */
[C---:B0-----:R-:W-:Y:S02]  /*c410*/  FADD.FTZ R25, R157.reuse, R28 ;  /* 0x0000001c9d197221 */ /* 0x041fe40000010000 */
[----:B------:R-:W0:Y:S01]  /*c420*/  MUFU.EX2 R159, R46 ;  /* 0x0000002e009f7308 */ /* 0x000e220000000800 */
[----:B------:R-:W-:Y:S01]  /*c430*/  F2FP.F16.F32.PACK_AB R157, R157, R34 ;  /* 0x000000229d9d723e */ /* 0x000fe200000000ff */
[----:B------:R-:W-:-:S04]  /*c440*/  FADD.FTZ R198, R37, R24 ;  /* 0x0000001825c67221 */ /* 0x000fc80000010000 */
[----:B------:R-:W-:Y:S02]  /*c450*/  FADD.FTZ R198, R182, R198 ;  /* 0x000000c6b6c67221 */ /* 0x000fe40000010000 */
[----:B------:R-:W2:Y:S01]  /*c460*/  MUFU.EX2 R175, R175 ;  /* 0x000000af00af7308 */ /* 0x000ea20000000800 */
[----:B-1----:R-:W-:Y:S01]  /*c470*/  FADD.FTZ R26, R42, R25 ;  /* 0x000000192a1a7221 */ /* 0x002fe20000010000 */
[----:B------:R1:W-:Y:S06]  /*c480*/  STSM.16.M88.4 [R210+0x36400], R152 ;  /* 0x03640098d2007844 */ /* 0x0003ec0000000200 */
[----:B------:R-:W3:Y:S01]  /*c490*/  MUFU.EX2 R196, R196 ;  /* 0x000000c400c47308 */ /* 0x000ee20000000800 */
[C---:B0-----:R-:W-:Y:S01]  /*c4a0*/  FADD.FTZ R21, R159.reuse, R26 ;  /* 0x0000001a9f157221 */ /* 0x041fe20000010000 */
[----:B------:R-:W-:-:S05]  /*c4b0*/  F2FP.F16.F32.PACK_AB R159, R159, R42 ;  /* 0x0000002a9f9f723e */ /* 0x000fca00000000ff */
[----:B------:R0:W-:Y:S01]  /*c4c0*/  STSM.16.M88.4 [R214], R156 ;  /* 0x0000009cd6007844 */ /* 0x0001e20000000200 */
[----:B------:R-:W4:Y:S01]  /*c4d0*/  MUFU.EX2 R197, R197 ;  /* 0x000000c500c57308 */ /* 0x000f220000000800 */
[----:B--2---:R-:W-:Y:S01]  /*c4e0*/  F2FP.F16.F32.PACK_AB R162, R175, R183 ;  /* 0x000000b7afa2723e */ /* 0x004fe200000000ff */
[----:B------:R-:W-:-:S04]  /*c4f0*/  FADD.FTZ R183, R183, R198 ;  /* 0x000000c6b7b77221 */ /* 0x000fc80000010000 */
[----:B------:R-:W-:Y:S02]  /*c500*/  FADD.FTZ R183, R175, R183 ;  /* 0x000000b7afb77221 */ /* 0x000fe40000010000 */
[----:B------:R-:W-:Y:S01]  /*c510*/  MUFU.EX2 R178, R178 ;  /* 0x000000b200b27308 */ /* 0x000fe20000000800 */
[----:B---3--:R-:W-:-:S07]  /*c520*/  FADD.FTZ R21, R196, R21 ;  /* 0x00000015c4157221 */ /* 0x008fce0000010000 */
[----:B------:R-:W2:Y:S01]  /*c530*/  MUFU.EX2 R179, R179 ;  /* 0x000000b300b37308 */ /* 0x000ea20000000800 */
[C---:B----4-:R-:W-:Y:S01]  /*c540*/  F2FP.F16.F32.PACK_AB R161, R197.reuse, R196 ;  /* 0x000000c4c5a1723e */ /* 0x050fe200000000ff */
[----:B------:R-:W-:Y:S02]  /*c550*/  FADD.FTZ R197, R197, R21 ;  /* 0x00000015c5c57221 */ /* 0x000fe40000010000 */
[----:B------:R-:W3:Y:S04]  /*c560*/  @P2 LDC R21, c[0x0][0x450] ;  /* 0x00011400ff152b82 */ /* 0x000ee80000000800 */
[----:B------:R-:W-:Y:S08]  /*c570*/  MUFU.EX2 R176, R176 ;  /* 0x000000b000b07308 */ /* 0x000ff00000000800 */
[----:B------:R-:W4:Y:S01]  /*c580*/  MUFU.EX2 R177, R177 ;  /* 0x000000b100b17308 */ /* 0x000f220000000800 */
[----:B--2---:R-:W-:Y:S01]  /*c590*/  F2FP.F16.F32.PACK_AB R163, R179, R178 ;  /* 0x000000b2b3a3723e */ /* 0x004fe200000000ff */
[----:B------:R-:W-:-:S04]  /*c5a0*/  FADD.FTZ R178, R178, R197 ;  /* 0x000000c5b2b27221 */ /* 0x000fc80000010000 */
[----:B------:R0:W-:Y:S01]  /*c5b0*/  STSM.16.M88.4 [R212], R160 ;  /* 0x000000a0d4007844 */ /* 0x0001e20000000200 */
[----:B------:R-:W-:Y:S01]  /*c5c0*/  FADD.FTZ R179, R179, R178 ;  /* 0x000000b2b3b37221 */ /* 0x000fe20000010000 */
[----:B------:R-:W-:Y:S08]  /*c5d0*/  MUFU.EX2 R172, R172 ;  /* 0x000000ac00ac7308 */ /* 0x000ff00000000800 */
[----:B------:R-:W2:Y:S01]  /*c5e0*/  MUFU.EX2 R173, R173 ;  /* 0x000000ad00ad7308 */ /* 0x000ea20000000800 */
[----:B----4-:R-:W-:Y:S01]  /*c5f0*/  F2FP.F16.F32.PACK_AB R164, R177, R176 ;  /* 0x000000b0b1a4723e */ /* 0x010fe200000000ff */
[----:B------:R-:W-:-:S04]  /*c600*/  FADD.FTZ R176, R176, R183 ;  /* 0x000000b7b0b07221 */ /* 0x000fc80000010000 */
[----:B------:R-:W-:Y:S02]  /*c610*/  FADD.FTZ R177, R177, R176 ;  /* 0x000000b0b1b17221 */ /* 0x000fe40000010000 */
[----:B------:R-:W-:Y:S08]  /*c620*/  MUFU.EX2 R180, R180 ;  /* 0x000000b400b47308 */ /* 0x000ff00000000800 */
[----:B------:R-:W4:Y:S01]  /*c630*/  MUFU.EX2 R181, R181 ;  /* 0x000000b500b57308 */ /* 0x000f220000000800 */
[----:B--2---:R-:W-:Y:S01]  /*c640*/  F2FP.F16.F32.PACK_AB R166, R173, R172 ;  /* 0x000000acada6723e */ /* 0x004fe200000000ff */
[----:B------:R-:W-:-:S06]  /*c650*/  FADD.FTZ R172, R172, R177 ;  /* 0x000000b1acac7221 */ /* 0x000fcc0000010000 */
[----:B------:R-:W-:Y:S08]  /*c660*/  MUFU.EX2 R174, R174 ;  /* 0x000000ae00ae7308 */ /* 0x000ff00000000800 */
[----:B------:R-:W2:Y:S01]  /*c670*/  MUFU.EX2 R171, R171 ;  /* 0x000000ab00ab7308 */ /* 0x000ea20000000800 */
[----:B----4-:R-:W-:Y:S01]  /*c680*/  F2FP.F16.F32.PACK_AB R165, R181, R180 ;  /* 0x000000b4b5a5723e */ /* 0x010fe200000000ff */
[----:B------:R-:W-:-:S04]  /*c690*/  FADD.FTZ R180, R180, R179 ;  /* 0x000000b3b4b47221 */ /* 0x000fc80000010000 */
[----:B------:R-:W-:Y:S01]  /*c6a0*/  FADD.FTZ R181, R181, R180 ;  /* 0x000000b4b5b57221 */ /* 0x000fe20000010000 */
[----:B--2---:R-:W-:-:S05]  /*c6b0*/  F2FP.F16.F32.PACK_AB R167, R171, R174 ;  /* 0x000000aeaba7723e */ /* 0x004fca00000000ff */
[----:B------:R0:W-:Y:S01]  /*c6c0*/  STSM.16.M88.4 [R213], R164 ;  /* 0x000000a4d5007844 */ /* 0x0001e20000000200 */
[----:B------:R-:W-:-:S06]  /*c6d0*/  WARPGROUP.ARRIVE ;  /* 0x00000000000079c5 */ /* 0x000fcc0000000000 */
[----:B------:R-:W-:Y:S03]  /*c6e0*/  HGMMA.64x256x16.F32 R24, R152, gdesc[UR4].tnspB, RZ, !UPT, gsb0 ;  /* 0x43e0000498187df0 */ /* 0x000fe6000c0008ff */
[----:B------:R-:W-:Y:S02]  /*c6f0*/  WARPGROUP.DEPBAR.LE gsb0, 0x0 ;  /* 0x00008000000079c5 */ /* 0x000fe40000010000 */
[----:B------:R-:W-:Y:S01]  /*c700*/  WARPGROUP.ARRIVE ;  /* 0x00000000000079c5 */ /* 0x000fe20000000000 */
[----:B-1----:R-:W-:-:S04]  /*c710*/  @P2 IMAD.HI.U32 R152, R194, R199, RZ ;  /* 0x000000c7c2982227 */ /* 0x002fc800078e00ff */
[----:B------:R-:W-:-:S15]  /*c720*/  IMAD.MOV.U32 R154, RZ, RZ, R194 ;  /* 0x000000ffff9a7224 */ /* 0x000fde00078e00c2 */
[----:B------:R-:W-:-:S03]  /*c730*/  NOP ;  /* 0x0000000000007918 */ /* 0x000fc60000000000 */
[----:B------:R-:W-:Y:S01]  /*c740*/  HGMMA.64x256x16.F32 R24, R156, gdesc[UR8].tnspB, R24, gsb0 ;  /* 0x43e000089c187df0 */ /* 0x000fe20008000818 */
[----:B---3--:R-:W-:Y:S01]  /*c750*/  @P2 SHF.R.U32.HI R154, RZ, R21, R152 ;  /* 0x00000015ff9a2219 */ /* 0x008fe20000011698 */
[C---:B------:R-:W-:Y:S02]  /*c760*/  VIADD R152, R20.reuse, 0x100 ;  /* 0x0000010014987836 */ /* 0x040fe40000000000 */
[----:B------:R-:W-:Y:S02]  /*c770*/  IMAD.MOV.U32 R153, RZ, RZ, 0x40000040 ;  /* 0x40000040ff997424 */ /* 0x000fe400078e00ff */
[----:B------:R-:W-:Y:S01]  /*c780*/  VIADD R20, R20, 0x180 ;  /* 0x0000018014147836 */ /* 0x000fe20000000000 */
[----:B------:R-:W-:Y:S01]  /*c790*/  R2UR UR6, R152 ;  /* 0x00000000980672ca */ /* 0x000fe200000e0000 */
[----:B------:R-:W-:Y:S01]  /*c7a0*/  IMAD.MOV.U32 R21, RZ, RZ, 0x40000040 ;  /* 0x40000040ff157424 */ /* 0x000fe200078e00ff */
[----:B------:R-:W-:Y:S01]  /*c7b0*/  R2UR UR7, R153 ;  /* 0x00000000990772ca */ /* 0x000fe200000e0000 */
[----:B------:R-:W-:-:S02]  /*c7c0*/  WARPGROUP.DEPBAR.LE gsb0, 0x0 ;  /* 0x00008000000079c5 */ /* 0x000fc40000010000 */
[----:B------:R-:W-:-:S15]  /*c7d0*/  WARPGROUP.ARRIVE ;  /* 0x00000000000079c5 */ /* 0x000fde0000000000 */
[----:B------:R-:W-:-:S01]  /*c7e0*/  NOP ;  /* 0x0000000000007918 */ /* 0x000fc20000000000 */
[----:B------:R-:W-:Y:S01]  /*c7f0*/  HGMMA.64x256x16.F32 R24, R160, gdesc[UR4].tnspB, R24, gsb0 ;  /* 0x43e00004a0187df0 */ /* 0x000fe20008000818 */
[----:B------:R-:W-:Y:S02]  /*c800*/  R2UR UR6, R20 ;  /* 0x00000000140672ca */ /* 0x000fe400000e0000 */
[----:B------:R-:W-:Y:S02]  /*c810*/  R2UR UR7, R21 ;  /* 0x00000000150772ca */ /* 0x000fe400000e0000 */
[----:B------:R-:W-:-:S04]  /*c820*/  IADD3 R20, R154, R211, -R193 ;  /* 0x000000d39a147210 */ /* 0x000fc80007ffe8c1 */
[----:B------:R-:W-:-:S04]  /*c830*/  SHF.R.S32.HI R21, RZ, 0x1f, R20 ;  /* 0x0000001fff157819 */ /* 0x000fc80000011414 */
[----:B------:R-:W-:Y:S01]  /*c840*/  LEA.HI R21, R21, R20, RZ, 0x6 ;  /* 0x0000001415157211 */ /* 0x000fe200078f30ff */
[----:B------:R-:W-:-:S03]  /*c850*/  FADD.FTZ R20, R174, R181 ;  /* 0x000000b5ae147221 */ /* 0x000fc60000010000 */
[----:B------:R-:W-:Y:S01]  /*c860*/  SHF.R.S32.HI R21, RZ, 0x6, R21 ;  /* 0x00000006ff157819 */ /* 0x000fe20000011415 */
[----:B------:R-:W-:-:S03]  /*c870*/  FADD.FTZ R20, R171, R20 ;  /* 0x00000014ab147221 */ /* 0x000fc60000010000 */
[----:B------:R-:W-:-:S04]  /*c880*/  VIMNMX R196, RZ, R21, !PT ;  /* 0x00000015ffc47248 */ /* 0x000fc80007fe0100 */
[----:B------:R-:W-:Y:S01]  /*c890*/  ISETP.GE.AND P3, PT, R195, R196, PT ;  /* 0x000000c4c300720c */ /* 0x000fe20003f66270 */
[----:B------:R-:W-:Y:S02]  /*c8a0*/  WARPGROUP.DEPBAR.LE gsb0, 0x0 ;  /* 0x00008000000079c5 */ /* 0x000fe40000010000 */
[----:B------:R-:W-:-:S06]  /*c8b0*/  WARPGROUP.ARRIVE ;  /* 0x00000000000079c5 */ /* 0x000fcc0000000000 */
        /* <DEDUP_REMOVED lines=11> */
[----:B-1----:R-:W-:Y:S01]  /*c970*/  FADD.FTZ R15, R173, R172 ;  /* 0x000000acad0f7221 */ /* 0x002fe20000010000 */
[----:B0-----:R-:W-:Y:S06]  /*c980*/  @!P3 BRA `(.L_x_8904) ;  /* 0x0000003800f8b947 */ /* 0x001fec0003800000 */
[----:B------:R-:W-:Y:S01]  /*c990*/  BSSY B1, `(.L_x_8905) ;  /* 0x00003bc000017945 */ /* 0x000fe20003800000 */
[----:B------:R-:W-:Y:S02]  /*c9a0*/  IMAD.MOV.U32 R201, RZ, RZ, R170 ;  /* 0x000000ffffc97224 */ /* 0x000fe400078e00aa */
[----:B------:R-:W-:Y:S02]  /*c9b0*/  IMAD.MOV.U32 R197, RZ, RZ, R168 ;  /* 0x000000ffffc57224 */ /* 0x000fe400078e00a8 */
[----:B------:R-:W-:-:S07]  /*c9c0*/  IMAD.MOV.U32 R200, RZ, RZ, R18 ;  /* 0x000000ffffc87224 */ /* 0x000fce00078e0012 */
.L_x_8916:
[----:B------:R-:W-:-:S05]  /*c9d0*/  VIADD R18, R200, 0x1 ;  /* 0x00000001c8127836 */ /* 0x000fca0000000000 */
[----:B------:R-:W-:-:S04]  /*c9e0*/  ISETP.NE.AND P3, PT, R18, 0x2, PT ;  /* 0x000000021200780c */ /* 0x000fc80003f65270 */
[----:B------:R-:W-:Y:S02]  /*c9f0*/  SEL R152, RZ, 0x1, P3 ;  /* 0x00000001ff987807 */ /* 0x000fe40001800000 */
[----:B------:R-:W-:Y:S02]  /*ca00*/  SEL R18, R18, RZ, P3 ;  /* 0x000000ff12127207 */ /* 0x000fe40001800000 */
[----:B------:R-:W-:Y:S01]  /*ca10*/  LOP3.LUT R19, R19, R152, RZ, 0x3c, !PT ;  /* 0x0000009813137212 */ /* 0x000fe200078e3cff */
[----:B------:R-:W-:Y:S06]  /*ca20*/  @!P0 BRA `(.L_x_8906) ;  /* 0x0000000000048947 */ /* 0x000fec0003800000 */
[----:B------:R-:W-:Y:S01]  /*ca30*/  BPT.TRAP 0x1 ;  /* 0x000000040000795c */ /* 0x000fe20000300000 */
.L_x_8906:
[----:B------:R-:W-:Y:S01]  /*ca40*/  IMAD R21, R18, 0x8, R2 ;  /* 0x0000000812157824 */ /* 0x000fe200078e0202 */
[----:B------:R-:W-:-:S04]  /*ca50*/  SHF.L.U32 R198, R19, 0x1f, RZ ;  /* 0x0000001f13c67819 */ /* 0x000fc800000006ff */
[----:B------:R0:W1:Y:S01]  /*ca60*/  SYNCS.PHASECHK.TRANS64.TRYWAIT P3, [R21+URZ+0x38830], R198 ;  /* 0x038830c6150075a7 */ /* 0x000062000806017f */
[----:B------:R-:W-:Y:S05]  /*ca70*/  @!P0 BRA `(.L_x_8907) ;  /* 0x0000000000048947 */ /* 0x000fea0003800000 */
[----:B------:R-:W-:Y:S01]  /*ca80*/  BPT.TRAP 0x1 ;  /* 0x000000040000795c */ /* 0x000fe20000300000 */
.L_x_8907:
[----:B------:R-:W-:Y:S01]  /*ca90*/  BSSY B2, `(.L_x_8908) ;  /* 0x0000006000027945 */ /* 0x000fe20003800000 */
[----:B------:R-:W-:Y:S02]  /*caa0*/  IMAD R156, R18, 0x200, R3 ;  /* 0x00000200129c7824 */ /* 0x000fe400078e0203 */
[----:B------:R-:W-:Y:S01]  /*cab0*/  IMAD.MOV.U32 R157, RZ, RZ, 0x40000040 ;  /* 0x40000040ff9d7424 */ /* 0x000fe200078e00ff */
[----:B-1----:R-:W-:Y:S06]  /*cac0*/  @P3 BRA `(.L_x_8909) ;  /* 0x0000000000083947 */ /* 0x002fec0003800000 */
[----:B------:R-:W1:Y:S02]  /*cad0*/  SYNCS.PHASECHK.TRANS64.TRYWAIT P3, [R21+URZ+0x38830], R198 ;  /* 0x038830c6150075a7 */ /* 0x000e64000806017f */
[----:B-1----:R-:W-:Y:S05]  /*cae0*/  @!P3 BRA `(.L_x_8910) ;  /* 0x000001540074b947 */ /* 0x002fea0003800000 */
.L_x_8909:
[----:B------:R-:W-:Y:S05]  /*caf0*/  BSYNC B2 ;  /* 0x0000000000027941 */ /* 0x000fea0003800000 */
.L_x_8908:
        /* <DEDUP_REMOVED lines=36> */
.L_x_8911:
[----:B------:R2:W3:Y:S01]  /*cd40*/  SYNCS.PHASECHK.TRANS64.TRYWAIT P3, [R21+URZ+0x38850], R198 ;  /* 0x038850c6150075a7 */ /* 0x0004e2000806017f */
[----:B------:R-:W-:Y:S05]  /*cd50*/  @!P0 BRA `(.L_x_8912) ;  /* 0x0000000000048947 */ /* 0x000fea0003800000 */
[----:B------:R-:W-:Y:S01]  /*cd60*/  BPT.TRAP 0x1 ;  /* 0x000000040000795c */ /* 0x000fe20000300000 */
.L_x_8912:
[----:B------:R-:W-:Y:S04]  /*cd70*/  BSSY B2, `(.L_x_8913) ;  /* 0x0000004000027945 */ /* 0x000fe80003800000 */
[----:B---3--:R-:W-:Y:S05]  /*cd80*/  @P3 BRA `(.L_x_8914) ;  /* 0x0000000000083947 */ /* 0x008fea0003800000 */
[----:B------:R-:W3:Y:S02]  /*cd90*/  SYNCS.PHASECHK.TRANS64.TRYWAIT P3, [R21+URZ+0x38850], R198 ;  /* 0x038850c6150075a7 */ /* 0x000ee4000806017f */
[----:B---3--:R-:W-:Y:S05]  /*cda0*/  @!P3 BRA `(.L_x_8915) ;  /* 0x0000015000d8b947 */ /* 0x008fea0003800000 */
.L_x_8914:
[----:B------:R-:W-:Y:S05]  /*cdb0*/  BSYNC B2 ;  /* 0x0000000000027941 */ /* 0x000fea0003800000 */
.L_x_8913:
[----:B------:R-:W-:Y:S01]  /*cdc0*/  IMAD R204, R18, 0x1000, R14 ;  /* 0x0000100012cc7824 */ /* 0x000fe200078e020e */
[----:B------:R-:W-:Y:S01]  /*cdd0*/  R2UR UR4, R6 ;  /* 0x00000000060472ca */ /* 0x000fe200000e0000 */
[----:B------:R-:W-:Y:S01]  /*cde0*/  IMAD.MOV.U32 R205, RZ, RZ, 0x40000040 ;  /* 0x40000040ffcd7424 */ /* 0x000fe200078e00ff */
[----:B------:R-:W-:Y:S01]  /*cdf0*/  R2UR UR5, R7 ;  /* 0x00000000070572ca */ /* 0x000fe200000e0000 */
[----:B------:R-:W-:Y:S01]  /*ce00*/  WARPGROUP.ARRIVE ;  /* 0x00000000000079c5 */ /* 0x000fe20000000000 */
[----:B------:R-:W-:Y:S01]  /*ce10*/  R2UR UR6, R204 ;  /* 0x00000000cc0672ca */ /* 0x000fe200000e0000 */
[----:B0123--:R-:W-:Y:S01]  /*ce20*/  VIADD R198, R6, 0x2 ;  /* 0x0000000206c67836 */ /* 0x00ffe20000000000 */
[----:B------:R-:W-:Y:S01]  /*ce30*/  R2UR UR7, R205 ;  /* 0x00000000cd0772ca */ /* 0x000fe200000e0000 */
[----:B------:R-:W-:Y:S02]  /*ce40*/  IMAD.MOV.U32 R199, RZ, RZ, 0x40000040 ;  /* 0x40000040ffc77424 */ /* 0x000fe400078e00ff */
[----:B------:R-:W0:Y:S01]  /*ce50*/  S2R R202, SR_TID.X ;  /* 0x0000000000ca7919 */ /* 0x000e220000002100 */
[----:B------:R-:W-:-:S02]  /*ce60*/  VIADD R205, R204, 0x800 ;  /* 0x00000800cccd7836 */ /* 0x000fc40000000000 */
[----:B------:R-:W-:Y:S02]  /*ce70*/  IMAD.MOV.U32 R207, RZ, RZ, 0x40000040 ;  /* 0x40000040ffcf7424 */ /* 0x000fe400078e00ff */
[----:B------:R-:W-:Y:S02]  /*ce80*/  VIADD R208, R6, 0x800 ;  /* 0x0000080006d07836 */ /* 0x000fe40000000000 */
[----:B------:R-:W-:-:S03]  /*ce90*/  IMAD.MOV.U32 R209, RZ, RZ, 0xa00 ;  /* 0x00000a00ffd17424 */ /* 0x000fc600078e00ff */
        /* <DEDUP_REMOVED lines=9> */
[----:B0-----:R-:W-:Y:S01]  /*cf30*/  SHF.R.U32.HI R202, RZ, 0x7, R202 ;  /* 0x00000007ffca7819 */ /* 0x001fe200000116ca */
[----:B------:R-:W-:Y:S02]  /*cf40*/  WARPGROUP.DEPBAR.LE gsb0, 0x0 ;  /* 0x00008000000079c5 */ /* 0x000fe40000010000 */
[----:B------:R-:W-:-:S08]  /*cf50*/  WARPGROUP.ARRIVE ;  /* 0x00000000000079c5 */ /* 0x000fd00000000000 */
        /* <DEDUP_REMOVED lines=150> */
[----:B------:R-:W0:Y:S01]  /*d8c0*/  SHFL.IDX PT, R198, R202, RZ, 0x1f ;  /* 0x00001fffcac67589 */ /* 0x000e2200000e0000 */
[----:B------:R-:W-:Y:S01]  /*d8d0*/  IMAD.MOV.U32 R199, RZ, RZ, 0x4 ;  /* 0x00000004ffc77424 */ /* 0x000fe200078e00ff */
        /* <DEDUP_REMOVED lines=164> */
[C---:B------:R-:W-:Y:S01]  /*e320*/  IMAD.IADD R206, R208.reuse, 0x1, R198 ;  /* 0x00000001d0ce7824 */ /* 0x040fe200078e02c6 */
[----:B------:R-:W-:Y:S01]  /*e330*/  R2UR UR7, R207 ;  /* 0x00000000cf0772ca */ /* 0x000fe200000e0000 */
[----:B------:R-:W-:Y:S02]  /*e340*/  IMAD.MOV.U32 R207, RZ, RZ, 0x40000040 ;  /* 0x40000040ffcf7424 */ /* 0x000fe400078e00ff */
[----:B------:R-:W-:Y:S01]  /*e350*/  IMAD.IADD R198, R208, 0x1, R199 ;  /* 0x00000001d0c67824 */ /* 0x000fe200078e02c7 */
[----:B------:R-:W-:Y:S01]  /*e360*/  R2UR UR4, R206 ;  /* 0x00000000ce0472ca */ /* 0x000fe200000e0000 */
[----:B------:R-:W-:Y:S01]  /*e370*/  IMAD.IADD R206, R208, 0x1, R202 ;  /* 0x00000001d0ce7824 */ /* 0x000fe200078e02ca */
[----:B------:R-:W-:Y:S01]  /*e380*/  R2UR UR5, R207 ;  /* 0x00000000cf0572ca */ /* 0x000fe200000e0000 */
[----:B------:R-:W-:Y:S01]  /*e390*/  IMAD.MOV.U32 R207, RZ, RZ, 0x40000040 ;  /* 0x40000040ffcf7424 */ /* 0x000fe200078e00ff */
[----:B------:R-:W-:-:S02]  /*e3a0*/  WARPGROUP.DEPBAR.LE gsb0, 0x0 ;  /* 0x00008000000079c5 */ /* 0x000fc40000010000 */
[----:B------:R-:W-:-:S09]  /*e3b0*/  WARPGROUP.ARRIVE ;  /* 0x00000000000079c5 */ /* 0x000fd20000000000 */
[----:B------:R-:W-:Y:S01]  /*e3c0*/  HGMMA.64x64x16.F32 R152, gdesc[UR4], R152, gsb0 ;  /* 0x00e00000049879f0 */ /* 0x000fe20008000898 */
[----:B------:R-:W-:Y:S01]  /*e3d0*/  R2UR UR4, R206 ;  /* 0x00000000ce0472ca */ /* 0x000fe200000e0000 */
[--C-:B------:R-:W-:Y:S01]  /*e3e0*/  IMAD.IADD R206, R202, 0x1, R205.reuse ;  /* 0x00000001cace7824 */ /* 0x100fe200078e02cd */
[----:B------:R-:W-:Y:S01]  /*e3f0*/  R2UR UR5, R207 ;  /* 0x00000000cf0572ca */ /* 0x000fe200000e0000 */
[----:B------:R-:W-:Y:S01]  /*e400*/  IMAD.MOV.U32 R207, RZ, RZ, 0x40000040 ;  /* 0x40000040ffcf7424 */ /* 0x000fe200078e00ff */
[----:B------:R-:W0:Y:S02]  /*e410*/  @P2 LDC R202, c[0x0][0x44c] ;  /* 0x00011300ffca2b82 */ /* 0x000e240000000800 */
[----:B------:R-:W-:Y:S01]  /*e420*/  R2UR UR6, R206 ;  /* 0x00000000ce0672ca */ /* 0x000fe200000e0000 */
[----:B------:R-:W-:Y:S01]  /*e430*/  IMAD.IADD R206, R199, 0x1, R205 ;  /* 0x00000001c7ce7824 */ /* 0x000fe200078e02cd */
[----:B------:R-:W-:Y:S01]  /*e440*/  R2UR UR7, R207 ;  /* 0x00000000cf0772ca */ /* 0x000fe200000e0000 */
[----:B------:R-:W-:-:S02]  /*e450*/  IMAD.MOV.U32 R199, RZ, RZ, 0x40000040 ;  /* 0x40000040ffc77424 */ /* 0x000fc400078e00ff */
        /* <DEDUP_REMOVED lines=8> */
[----:B------:R-:W-:Y:S01]  /*e4e0*/  IMAD.MOV.U32 R198, RZ, RZ, 0x40 ;  /* 0x00000040ffc67424 */ /* 0x000fe200078e00ff */
[----:B------:R-:W-:Y:S02]  /*e4f0*/  R2UR UR5, R199 ;  /* 0x00000000c70572ca */ /* 0x000fe400000e0000 */
[----:B------:R-:W-:Y:S01]  /*e500*/  R2UR UR6, R206 ;  /* 0x00000000ce0672ca */ /* 0x000fe200000e0000 */
[----:B------:R-:W1:Y:S01]  /*e510*/  @P2 LDC R199, c[0x0][0x450] ;  /* 0x00011400ffc72b82 */ /* 0x000e620000000800 */
[----:B------:R-:W-:Y:S02]  /*e520*/  R2UR UR7, R207 ;  /* 0x00000000cf0772ca */ /* 0x000fe400000e0000 */
[----:B------:R-:W-:-:S04]  /*e530*/  SEL R198, R198, 0x3e, P3 ;  /* 0x0000003ec6c67807 */ /* 0x000fc80001800000 */
[----:B------:R-:W-:-:S04]  /*e540*/  LOP3.LUT R198, R198, 0x6, RZ, 0xc0, !PT ;  /* 0x00000006c6c67812 */ /* 0x000fc800078ec0ff */
[CC--:B------:R-:W-:Y:S02]  /*e550*/  IADD3 R204, R198.reuse, R205.reuse, R204 ;  /* 0x000000cdc6cc7210 */ /* 0x0c0fe40007ffe0cc */
[----:B------:R-:W-:Y:S01]  /*e560*/  IADD3 R198, R198, R205, R6 ;  /* 0x000000cdc6c67210 */ /* 0x000fe20007ffe006 */
[----:B------:R-:W-:-:S04]  /*e570*/  IMAD.IADD R205, R216, 0x1, R194 ;  /* 0x00000001d8cd7824 */ /* 0x000fc800078e02c2 */
[----:B0-----:R-:W-:-:S04]  /*e580*/  @P2 IMAD.HI.U32 R206, R205, R202, RZ ;  /* 0x000000cacdce2227 */ /* 0x001fc800078e00ff */
[----:B------:R-:W-:Y:S01]  /*e590*/  IMAD.MOV.U32 R202, RZ, RZ, R205 ;  /* 0x000000ffffca7224 */ /* 0x000fe200078e00cd */
[----:B-1----:R-:W-:Y:S01]  /*e5a0*/  @P2 SHF.R.U32.HI R202, RZ, R199, R206 ;  /* 0x000000c7ffca2219 */ /* 0x002fe200000116ce */
        /* <DEDUP_REMOVED lines=14> */
[----:B------:R-:W-:Y:S02]  /*e690*/  R2UR UR7, R199 ;  /* 0x00000000c70772ca */ /* 0x000fe400000e0000 */
[----:B------:R-:W-:Y:S01]  /*e6a0*/  R2UR UR6, R198 ;  /* 0x00000000c60672ca */ /* 0x000fe200000e0000 */
[----:B------:R-:W-:Y:S02]  /*e6b0*/  WARPGROUP.DEPBAR.LE gsb0, 0x0 ;  /* 0x00008000000079c5 */ /* 0x000fe40000010000 */
[----:B------:R-:W-:Y:S01]  /*e6c0*/  FMUL.FTZ R207, R152, UR39 ;  /* 0x0000002798cf7c20 */ /* 0x000fe20008410000 */
[----:B------:R-:W-:Y:S01]  /*e6d0*/  FMUL.FTZ R152, R153, UR39 ;  /* 0x0000002799987c20 */ /* 0x000fe20008410000 */
[----:B------:R-:W-:Y:S01]  /*e6e0*/  FMUL.FTZ R206, R161, UR39 ;  /* 0x00000027a1ce7c20 */ /* 0x000fe20008410000 */
[----:B------:R-:W0:Y:S01]  /*e6f0*/  SHFL.IDX PT, R153, R202, RZ, 0x1c1f ;  /* 0x001c1fffca997589 */ /* 0x000e2200000e0000 */
[----:B------:R-:W-:-:S02]  /*e700*/  IMAD.MOV.U32 R161, RZ, RZ, -0x40 ;  /* 0xffffffc0ffa17424 */ /* 0x000fc400078e00ff */
[----:B------:R-:W-:Y:S01]  /*e710*/  FMUL.FTZ R199, R156, UR39 ;  /* 0x000000279cc77c20 */ /* 0x000fe20008410000 */
[----:B------:R-:W1:Y:S01]  /*e720*/  MUFU.TANH R207, R207 ;  /* 0x000000cf00cf7308 */ /* 0x000e620000002400 */
[----:B------:R-:W-:Y:S01]  /*e730*/  FMUL.FTZ R157, R157, UR39 ;  /* 0x000000279d9d7c20 */ /* 0x000fe20008410000 */
[----:B------:R-:W-:Y:S02]  /*e740*/  IMAD R161, R195, R161, 0x1 ;  /* 0x00000001c3a17424 */ /* 0x000fe400078e02a1 */
[----:B------:R-:W-:Y:S01]  /*e750*/  FMUL.FTZ R156, R160, UR39 ;  /* 0x00000027a09c7c20 */ /* 0x000fe20008410000 */
[----:B------:R-:W-:Y:S01]  /*e760*/  FMUL.FTZ R205, R168, UR39 ;  /* 0x00000027a8cd7c20 */ /* 0x000fe20008410000 */
[----:B------:R-:W-:Y:S01]  /*e770*/  FMUL.FTZ R160, R164, UR39 ;  /* 0x00000027a4a07c20 */ /* 0x000fe20008410000 */
[----:B------:R-:W-:Y:S01]  /*e780*/  FMUL.FTZ R165, R165, UR39 ;  /* 0x00000027a5a57c20 */ /* 0x000fe20008410000 */
[----:B------:R-:W-:Y:S01]  /*e790*/  IADD3 R161, R211, R161, -R189 ;  /* 0x000000a1d3a17210 */ /* 0x000fe20007ffe8bd */
[----:B------:R-:W2:Y:S01]  /*e7a0*/  MUFU.TANH R152, R152 ;  /* 0x0000009800987308 */ /* 0x000ea20000002400 */
[----:B------:R-:W-:Y:S01]  /*e7b0*/  FMUL.FTZ R204, R169, UR39 ;  /* 0x00000027a9cc7c20 */ /* 0x000fe20008410000 */
[----:B------:R-:W-:Y:S01]  /*e7c0*/  FMUL.FTZ R208, R173, UR39 ;  /* 0x00000027add07c20 */ /* 0x000fe20008410000 */
[----:B------:R-:W-:Y:S01]  /*e7d0*/  FMUL.FTZ R172, R172, UR39 ;  /* 0x00000027acac7c20 */ /* 0x000fe20008410000 */
[----:B------:R-:W-:-:S02]  /*e7e0*/  IMAD.IADD R168, R161, 0x1, -R193 ;  /* 0x00000001a1a87824 */ /* 0x000fc400078e0ac1 */
[----:B------:R-:W-:Y:S01]  /*e7f0*/  FMUL.FTZ R158, R158, UR39 ;  /* 0x000000279e9e7c20 */ /* 0x000fe20008410000 */
[----:B------:R-:W-:Y:S01]  /*e800*/  FMUL.FTZ R176, R176, UR39 ;  /* 0x00000027b0b07c20 */ /* 0x000fe20008410000 */
[----:B------:R-:W-:Y:S01]  /*e810*/  FMUL.FTZ R180, R180, UR39 ;  /* 0x00000027b4b47c20 */ /* 0x000fe20008410000 */
[----:B------:R-:W3:Y:S01]  /*e820*/  MUFU.TANH R199, R199 ;  /* 0x000000c700c77308 */ /* 0x000ee20000002400 */
[----:B------:R-:W-:Y:S01]  /*e830*/  FMUL.FTZ R181, R181, UR39 ;  /* 0x00000027b5b57c20 */ /* 0x000fe20008410000 */
[----:B------:R-:W-:Y:S01]  /*e840*/  FMUL.FTZ R159, R159, UR39 ;  /* 0x000000279f9f7c20 */ /* 0x000fe20008410000 */
[----:B------:R-:W-:Y:S01]  /*e850*/  FMUL.FTZ R162, R162, UR39 ;  /* 0x00000027a2a27c20 */ /* 0x000fe20008410000 */
[----:B------:R-:W4:Y:S01]  /*e860*/  SHFL.IDX PT, R202, R202, 0x1, 0x1c1f ;  /* 0x003c1f00caca7f89 */ /* 0x000f2200000e0000 */
[----:B0-----:R-:W-:Y:S02]  /*e870*/  IMAD.IADD R169, R168, 0x1, R153 ;  /* 0x00000001a8a97824 */ /* 0x001fe400078e0299 */
[----:B------:R-:W-:Y:S01]  /*e880*/  FMUL.FTZ R171, R171, UR39 ;  /* 0x00000027abab7c20 */ /* 0x000fe20008410000 */
[----:B------:R-:W-:Y:S01]  /*e890*/  FMUL.FTZ R209, R182, UR39 ;  /* 0x00000027b6d17c20 */ /* 0x000fe20008410000 */
[----:B------:R-:W0:Y:S01]  /*e8a0*/  MUFU.TANH R157, R157 ;  /* 0x0000009d009d7308 */ /* 0x000e220000002400 */
[----:B------:R-:W-:Y:S01]  /*e8b0*/  FMUL.FTZ R227, R183, UR39 ;  /* 0x00000027b7e37c20 */ /* 0x000fe20008410000 */
[----:B------:R-:W-:-:S02]  /*e8c0*/  ISETP.GT.AND P5, PT, R169, RZ, PT ;  /* 0x000000ffa900720c */ /* 0x000fc40003fa4270 */
[----:B------:R-:W-:Y:S02]  /*e8d0*/  ISETP.GT.AND P6, PT, R169, 0x1, PT ;  /* 0x00000001a900780c */ /* 0x000fe40003fc4270 */
[----:B-1----:R-:W-:Y:S02]  /*e8e0*/  FSEL R153, R207, -INF , P5 ;  /* 0xff800000cf997808 */ /* 0x002fe40002800000 */
[----:B------:R-:W1:Y:S01]  /*e8f0*/  MUFU.TANH R156, R156 ;  /* 0x0000009c009c7308 */ /* 0x000e620000002400 */
[C---:B------:R-:W-:Y:S02]  /*e900*/  ISETP.GT.AND P3, PT, R169.reuse, 0x8, PT ;  /* 0x00000008a900780c */ /* 0x040fe40003f64270 */
[C---:B------:R-:W-:Y:S02]  /*e910*/  ISETP.GT.AND P4, PT, R169.reuse, 0x9, PT ;  /* 0x00000009a900780c */ /* 0x040fe40003f84270 */
[C---:B------:R-:W-:Y:S02]  /*e920*/  ISETP.GT.AND P5, PT, R169.reuse, 0x10, PT ;  /* 0x00000010a900780c */ /* 0x040fe40003fa4270 */
[----:B--2---:R-:W-:Y:S01]  /*e930*/  FSEL R152, R152, -INF , P6 ;  /* 0xff80000098987808 */ /* 0x004fe20003000000 */
[----:B------:R-:W2:Y:S01]  /*e940*/  MUFU.TANH R206, R206 ;  /* 0x000000ce00ce7308 */ /* 0x000ea20000002400 */
[----:B------:R-:W-:-:S02]  /*e950*/  ISETP.GT.AND P6, PT, R169, 0x11, PT ;  /* 0x00000011a900780c */ /* 0x000fc40003fc4270 */
[----:B---3--:R-:W-:Y:S01]  /*e960*/  FSEL R161, R199, -INF , P3 ;  /* 0xff800000c7a17808 */ /* 0x008fe20001800000 */
[----:B------:R-:W-:Y:S01]  /*e970*/  FMUL.FTZ R199, R154, UR39 ;  /* 0x000000279ac77c20 */ /* 0x000fe20008410000 */
[----:B0-----:R-:W-:Y:S01]  /*e980*/  FSEL R157, R157, -INF , P4 ;  /* 0xff8000009d9d7808 */ /* 0x001fe20002000000 */
[----:B----4-:R-:W-:Y:S01]  /*e990*/  IMAD.IADD R168, R168, 0x1, R202 ;  /* 0x00000001a8a87824 */ /* 0x010fe200078e02ca */
[C---:B------:R-:W-:Y:S01]  /*e9a0*/  ISETP.GT.AND P3, PT, R169.reuse, 0x18, PT ;  /* 0x00000018a900780c */ /* 0x040fe20003f64270 */
[----:B------:R-:W0:Y:S01]  /*e9b0*/  MUFU.TANH R160, R160 ;  /* 0x000000a000a07308 */ /* 0x000e220000002400 */
[C---:B------:R-:W-:Y:S02]  /*e9c0*/  ISETP.GT.AND P4, PT, R169.reuse, 0x19, PT ;  /* 0x00000019a900780c */ /* 0x040fe40003f84270 */
[----:B-1----:R-:W-:Y:S02]  /*e9d0*/  FSEL R164, R156, -INF , P5 ;  /* 0xff8000009ca47808 */ /* 0x002fe40002800000 */
[----:B------:R-:W-:-:S03]  /*e9e0*/  ISETP.GT.AND P5, PT, R169, 0x20, PT ;  /* 0x00000020a900780c */ /* 0x000fc60003fa4270 */
[----:B------:R-:W-:Y:S01]  /*e9f0*/  MUFU.TANH R165, R165 ;  /* 0x000000a500a57308 */ /* 0x000fe20000002400 */
[----:B--2---:R-:W-:Y:S02]  /*ea00*/  FSEL R156, R206, -INF , P6 ;  /* 0xff800000ce9c7808 */ /* 0x004fe40003000000 */
[----:B------:R-:W-:-:S05]  /*ea10*/  ISETP.GT.AND P6, PT, R169, 0x21, PT ;  /* 0x00000021a900780c */ /* 0x000fca0003fc4270 */
[----:B------:R-:W1:Y:S01]  /*ea20*/  MUFU.TANH R204, R204 ;  /* 0x000000cc00cc7308 */ /* 0x000e620000002400 */
[----:B0-----:R-:W-:Y:S02]  /*ea30*/  FSEL R160, R160, -INF , P3 ;  /* 0xff800000a0a07808 */ /* 0x001fe40001800000 */
[----:B------:R-:W-:-:S05]  /*ea40*/  ISETP.GT.AND P3, PT, R169, 0x28, PT ;  /* 0x00000028a900780c */ /* 0x000fca0003f64270 */
[----:B------:R-:W0:Y:S08]  /*ea50*/  MUFU.TANH R205, R205 ;  /* 0x000000cd00cd7308 */ /* 0x000e300000002400 */
[----:B------:R2:W3:Y:S01]  /*ea60*/  MUFU.TANH R207, R172 ;  /* 0x000000ac00cf7308 */ /* 0x0004e20000002400 */
[----:B-1----:R-:W-:Y:S01]  /*ea70*/  FSEL R154, R204, -INF , P6 ;  /* 0xff800000cc9a7808 */ /* 0x002fe20003000000 */
[----:B------:R-:W-:Y:S01]  /*ea80*/  FMUL.FTZ R204, R155, UR39 ;  /* 0x000000279bcc7c20 */ /* 0x000fe20008410000 */
[----:B------:R-:W-:-:S05]  /*ea90*/  ISETP.GT.AND P6, PT, R169, 0x31, PT ;  /* 0x00000031a900780c */ /* 0x000fca0003fc4270 */
[----:B------:R-:W1:Y:S01]  /*eaa0*/  MUFU.TANH R208, R208 ;  /* 0x000000d000d07308 */ /* 0x000e620000002400 */
[----:B--2---:R-:W-:Y:S02]  /*eab0*/  FSEL R172, R165, -INF , P4 ;  /* 0xff800000a5ac7808 */ /* 0x004fe40002000000 */
[----:B------:R-:W-:Y:S02]  /*eac0*/  ISETP.GT.AND P4, PT, R169, 0x29, PT ;  /* 0x00000029a900780c */ /* 0x000fe40003f84270 */
[----:B0-----:R-:W-:Y:S02]  /*ead0*/  FSEL R165, R205, -INF , P5 ;  /* 0xff800000cda57808 */ /* 0x001fe40002800000 */
[----:B------:R-:W-:Y:S01]  /*eae0*/  ISETP.GT.AND P5, PT, R169, 0x30, PT ;  /* 0x00000030a900780c */ /* 0x000fe20003fa4270 */
[----:B------:R-:W-:Y:S01]  /*eaf0*/  MUFU.TANH R181, R181 ;  /* 0x000000b500b57308 */ /* 0x000fe20000002400 */
[----:B---3--:R-:W-:Y:S01]  /*eb00*/  FSEL R173, R207, -INF , P3 ;  /* 0xff800000cfad7808 */ /* 0x008fe20001800000 */
[----:B------:R-:W-:Y:S01]  /*eb10*/  FMUL.FTZ R207, R174, UR39 ;  /* 0x00000027aecf7c20 */ /* 0x000fe20008410000 */
[----:B------:R-:W-:-:S05]  /*eb20*/  ISETP.GT.AND P3, PT, R169, 0x38, PT ;  /* 0x00000038a900780c */ /* 0x000fca0003f64270 */
[----:B------:R-:W-:Y:S01]  /*eb30*/  MUFU.TANH R199, R199 ;  /* 0x000000c700c77308 */ /* 0x000fe20000002400 */
[----:B-1----:R-:W-:Y:S02]  /*eb40*/  FSEL R155, R208, -INF , P4 ;  /* 0xff800000d09b7808 */ /* 0x002fe40002000000 */
[----:B------:R-:W-:-:S05]  /*eb50*/  ISETP.GT.AND P4, PT, R169, 0x39, PT ;  /* 0x00000039a900780c */ /* 0x000fca0003f84270 */
[----:B------:R0:W-:Y:S08]  /*eb60*/  MUFU.TANH R169, R204 ;  /* 0x000000cc00a97308 */ /* 0x0001f00000002400 */
[----:B------:R-:W-:Y:S01]  /*eb70*/  MUFU.TANH R171, R171 ;  /* 0x000000ab00ab7308 */ /* 0x000fe20000002400 */
[----:B0-----:R-:W-:-:S04]  /*eb80*/  FMNMX.FTZ R204, R153, R197, !PT ;  /* 0x000000c599cc7209 */ /* 0x001fc80007810000 */
[----:B------:R-:W-:-:S03]  /*eb90*/  FMNMX.FTZ R205, R152, R204, !PT ;  /* 0x000000cc98cd7209 */ /* 0x000fc60007810000 */
[----:B------:R0:W-:Y:S01]  /*eba0*/  MUFU.TANH R204, R158 ;  /* 0x0000009e00cc7308 */ /* 0x0001e20000002400 */
[----:B------:R-:W-:-:S07]  /*ebb0*/  FMNMX.FTZ R205, R161, R205, !PT ;  /* 0x000000cda1cd7209 */ /* 0x000fce0007810000 */
[----:B------:R-:W-:Y:S01]  /*ebc0*/  MUFU.TANH R207, R207 ;  /* 0x000000cf00cf7308 */ /* 0x000fe20000002400 */
[----:B0-----:R-:W-:-:S04]  /*ebd0*/  FMNMX.FTZ R158, R157, R205, !PT ;  /* 0x000000cd9d9e7209 */ /* 0x001fc80007810000 */
[----:B------:R-:W-:-:S03]  /*ebe0*/  FMNMX.FTZ R158, R164, R158, !PT ;  /* 0x0000009ea49e7209 */ /* 0x000fc60007810000 */
[----:B------:R0:W1:Y:S01]  /*ebf0*/  MUFU.TANH R205, R176 ;  /* 0x000000b000cd7308 */ /* 0x0000620000002400 */
[----:B------:R-:W-:-:S04]  /*ec00*/  FMNMX.FTZ R158, R156, R158, !PT ;  /* 0x0000009e9c9e7209 */ /* 0x000fc80007810000 */
[----:B------:R-:W-:-:S03]  /*ec10*/  FMNMX.FTZ R158, R160, R158, !PT ;  /* 0x0000009ea09e7209 */ /* 0x000fc60007810000 */
[----:B------:R-:W-:Y:S01]  /*ec20*/  MUFU.TANH R209, R209 ;  /* 0x000000d100d17308 */ /* 0x000fe20000002400 */
[----:B0-----:R-:W-:Y:S01]  /*ec30*/  FMUL.FTZ R176, R177, UR39 ;  /* 0x00000027b1b07c20 */ /* 0x001fe20008410000 */
[----:B------:R-:W-:-:S04]  /*ec40*/  FMNMX.FTZ R177, R172, R158, !PT ;  /* 0x0000009eacb17209 */ /* 0x000fc80007810000 */
[----:B------:R-:W-:Y:S02]  /*ec50*/  FMNMX.FTZ R177, R165, R177, !PT ;  /* 0x000000b1a5b17209 */ /* 0x000fe40007810000 */
[----:B------:R-:W0:Y:S02]  /*ec60*/  MUFU.TANH R176, R176 ;  /* 0x000000b000b07308 */ /* 0x000e240000002400 */
[----:B------:R-:W-:-:S06]  /*ec70*/  FMNMX.FTZ R177, R154, R177, !PT ;  /* 0x000000b19ab17209 */ /* 0x000fcc0007810000 */
[----:B------:R2:W3:Y:S08]  /*ec80*/  MUFU.TANH R158, R180 ;  /* 0x000000b4009e7308 */ /* 0x0004f00000002400 */
[----:B------:R-:W-:Y:S01]  /*ec90*/  MUFU.TANH R227, R227 ;  /* 0x000000e300e37308 */ /* 0x000fe20000002400 */
[----:B--2---:R-:W-:Y:S02]  /*eca0*/  FMNMX.FTZ R180, R173, R177, !PT ;  /* 0x000000b1adb47209 */ /* 0x004fe40007810000 */
[----:B-1----:R-:W-:-:S02]  /*ecb0*/  FSEL R177, R205, -INF , P5 ;  /* 0xff800000cdb17808 */ /* 0x002fc40002800000 */
[----:B------:R-:W-:Y:S02]  /*ecc0*/  FMNMX.FTZ R180, R155, R180, !PT ;  /* 0x000000b49bb47209 */ /* 0x000fe40007810000 */
[----:B0-----:R-:W-:Y:S01]  /*ecd0*/  FSEL R176, R176, -INF , P6 ;  /* 0xff800000b0b07808 */ /* 0x001fe20003000000 */
[----:B------:R0:W1:Y:S01]  /*ece0*/  MUFU.TANH R205, R159 ;  /* 0x0000009f00cd7308 */ /* 0x0000620000002400 */
[----:B------:R-:W-:Y:S02]  /*ecf0*/  FMNMX.FTZ R180, R177, R180, !PT ;  /* 0x000000b4b1b47209 */ /* 0x000fe40007810000 */
[----:B---3--:R-:W-:Y:S02]  /*ed00*/  FSEL R158, R158, -INF , P3 ;  /* 0xff8000009e9e7808 */ /* 0x008fe40001800000 */
[----:B------:R-:W-:Y:S02]  /*ed10*/  FMNMX.FTZ R206, R176, R180, !PT ;  /* 0x000000b4b0ce7209 */ /* 0x000fe40007810000 */
[C---:B------:R-:W-:Y:S01]  /*ed20*/  ISETP.GT.AND P5, PT, R168.reuse, 0x1, PT ;  /* 0x00000001a800780c */ /* 0x040fe20003fa4270 */
[----:B------:R2:W-:Y:S01]  /*ed30*/  MUFU.TANH R180, R162 ;  /* 0x000000a200b47308 */ /* 0x0005e20000002400 */
[----:B0-----:R-:W-:Y:S01]  /*ed40*/  FSEL R159, R181, -INF , P4 ;  /* 0xff800000b59f7808 */ /* 0x001fe20002000000 */
[----:B------:R-:W-:Y:S01]  /*ed50*/  FMUL.FTZ R181, R163, UR39 ;  /* 0x00000027a3b57c20 */ /* 0x000fe20008410000 */
[----:B------:R-:W-:-:S02]  /*ed60*/  ISETP.GT.AND P4, PT, R168, RZ, PT ;  /* 0x000000ffa800720c */ /* 0x000fc40003f84270 */
[C---:B------:R-:W-:Y:S02]  /*ed70*/  ISETP.GT.AND P6, PT, R168.reuse, 0x8, PT ;  /* 0x00000008a800780c */ /* 0x040fe40003fc4270 */
[----:B------:R-:W-:Y:S01]  /*ed80*/  ISETP.GT.AND P3, PT, R168, 0x9, PT ;  /* 0x00000009a800780c */ /* 0x000fe20003f64270 */
[----:B------:R-:W-:Y:S01]  /*ed90*/  MUFU.TANH R181, R181 ;  /* 0x000000b500b57308 */ /* 0x000fe20000002400 */
[----:B--2---:R-:W-:Y:S01]  /*eda0*/  FMNMX.FTZ R162, R158, R206, !PT ;  /* 0x000000ce9ea27209 */ /* 0x004fe20007810000 */
[----:B------:R-:W-:Y:S01]  /*edb0*/  FMUL.FTZ R206, R166, UR39 ;  /* 0x00000027a6ce7c20 */ /* 0x000fe20008410000 */
[----:B------:R-:W-:Y:S01]  /*edc0*/  FMUL.FTZ R166, R167, UR39 ;  /* 0x00000027a7a67c20 */ /* 0x000fe20008410000 */
[----:B------:R-:W-:Y:S01]  /*edd0*/  FMUL.FTZ R167, R170, UR39 ;  /* 0x00000027aaa77c20 */ /* 0x000fe20008410000 */
[----:B------:R-:W-:Y:S02]  /*ede0*/  FMNMX.FTZ R162, R159, R162, !PT ;  /* 0x000000a29fa27209 */ /* 0x000fe40007810000 */
[----:B------:R-:W-:Y:S01]  /*edf0*/  FSEL R202, R204, -INF , P6 ;  /* 0xff800000ccca7808 */ /* 0x000fe20003000000 */
[----:B------:R-:W-:Y:S01]  /*ee00*/  MUFU.TANH R206, R206 ;  /* 0x000000ce00ce7308 */ /* 0x000fe20000002400 */
[----:B-1----:R-:W-:Y:S01]  /*ee10*/  FSEL R205, R205, -INF , P3 ;  /* 0xff800000cdcd7808 */ /* 0x002fe20001800000 */
[----:B------:R-:W0:Y:S01]  /*ee20*/  SHFL.BFLY PT, R163, R162, 0x2, 0x1f ;  /* 0x0c401f00a2a37f89 */ /* 0x000e2200000e0000 */
[----:B------:R-:W-:-:S02]  /*ee30*/  ISETP.GT.AND P6, PT, R168, 0x18, PT ;  /* 0x00000018a800780c */ /* 0x000fc40003fc4270 */
[----:B------:R-:W-:-:S03]  /*ee40*/  ISETP.GT.AND P3, PT, R168, 0x19, PT ;  /* 0x00000019a800780c */ /* 0x000fc60003f64270 */
[----:B------:R-:W1:Y:S08]  /*ee50*/  MUFU.TANH R166, R166 ;  /* 0x000000a600a67308 */ /* 0x000e700000002400 */
[----:B------:R-:W2:Y:S01]  /*ee60*/  MUFU.TANH R167, R167 ;  /* 0x000000a700a77308 */ /* 0x000ea20000002400 */
[----:B-1----:R-:W-:Y:S02]  /*ee70*/  FSEL R166, R166, -INF , P3 ;  /* 0xff800000a6a67808 */ /* 0x002fe40001800000 */
[----:B0-----:R-:W-:-:S02]  /*ee80*/  FMNMX.FTZ R170, R162, R163, !PT ;  /* 0x000000a3a2aa7209 */ /* 0x001fc40007810000 */
[----:B------:R-:W-:Y:S01]  /*ee90*/  FSEL R163, R169, -INF , P5 ;  /* 0xff800000a9a37808 */ /* 0x000fe20002800000 */
[----:B------:R-:W-:Y:S01]  /*eea0*/  FMUL.FTZ R169, R175, UR39 ;  /* 0x00000027afa97c20 */ /* 0x000fe20008410000 */
[----:B------:R-:W-:Y:S01]  /*eeb0*/  FSEL R162, R199, -INF , P4 ;  /* 0xff800000c7a27808 */ /* 0x000fe20002000000 */
[----:B------:R-:W0:Y:S01]  /*eec0*/  SHFL.BFLY PT, R174, R170, 0x1, 0x1f ;  /* 0x0c201f00aaae7f89 */ /* 0x000e2200000e0000 */
[----:B------:R-:W-:Y:S01]  /*eed0*/  ISETP.GT.AND P5, PT, R168, 0x11, PT ;  /* 0x00000011a800780c */ /* 0x000fe20003fa4270 */
[----:B------:R-:W-:Y:S01]  /*eee0*/  FMUL.FTZ R175, R178, UR39 ;  /* 0x00000027b2af7c20 */ /* 0x000fe20008410000 */
[----:B------:R-:W-:Y:S01]  /*eef0*/  ISETP.GT.AND P4, PT, R168, 0x10, PT ;  /* 0x00000010a800780c */ /* 0x000fe20003f84270 */
[----:B------:R-:W1:Y:S01]  /*ef00*/  MUFU.TANH R169, R169 ;  /* 0x000000a900a97308 */ /* 0x000e620000002400 */
[----:B------:R-:W-:Y:S02]  /*ef10*/  FSEL R204, R181, -INF , P5 ;  /* 0xff800000b5cc7808 */ /* 0x000fe40002800000 */
[----:B------:R-:W-:-:S02]  /*ef20*/  FSEL R199, R180, -INF , P4 ;  /* 0xff800000b4c77808 */ /* 0x000fc40002000000 */
[----:B------:R-:W-:Y:S02]  /*ef30*/  FSEL R181, R206, -INF , P6 ;  /* 0xff800000ceb57808 */ /* 0x000fe40003000000 */
[C---:B------:R-:W-:Y:S01]  /*ef40*/  ISETP.GT.AND P4, PT, R168.reuse, 0x20, PT ;  /* 0x00000020a800780c */ /* 0x040fe20003f84270 */
[----:B------:R-:W3:Y:S01]  /*ef50*/  MUFU.TANH R175, R175 ;  /* 0x000000af00af7308 */ /* 0x000ee20000002400 */
[C---:B------:R-:W-:Y:S02]  /*ef60*/  ISETP.GT.AND P5, PT, R168.reuse, 0x21, PT ;  /* 0x00000021a800780c */ /* 0x040fe40003fa4270 */
[C---:B------:R-:W-:Y:S02]  /*ef70*/  ISETP.GT.AND P6, PT, R168.reuse, 0x28, PT ;  /* 0x00000028a800780c */ /* 0x040fe40003fc4270 */
[----:B------:R-:W-:Y:S02]  /*ef80*/  ISETP.GT.AND P3, PT, R168, 0x29, PT ;  /* 0x00000029a800780c */ /* 0x000fe40003f64270 */
[----:B--2---:R-:W-:-:S02]  /*ef90*/  FSEL R167, R167, -INF , P4 ;  /* 0xff800000a7a77808 */ /* 0x004fc40002000000 */
[----:B------:R-:W-:Y:S01]  /*efa0*/  FSEL R180, R171, -INF , P5 ;  /* 0xff800000abb47808 */ /* 0x000fe20002800000 */
[----:B------:R-:W-:Y:S01]  /*efb0*/  FMUL.FTZ R171, R179, UR39 ;  /* 0x00000027b3ab7c20 */ /* 0x000fe20008410000 */
[----:B------:R-:W-:Y:S02]  /*efc0*/  FSEL R207, R207, -INF , P6 ;  /* 0xff800000cfcf7808 */ /* 0x000fe40003000000 */
[----:B-1----:R-:W-:Y:S02]  /*efd0*/  FSEL R206, R169, -INF , P3 ;  /* 0xff800000a9ce7808 */ /* 0x002fe40001800000 */
[C---:B------:R-:W-:Y:S01]  /*efe0*/  ISETP.GT.AND P4, PT, R168.reuse, 0x30, PT ;  /* 0x00000030a800780c */ /* 0x040fe20003f84270 */
[----:B------:R-:W1:Y:S01]  /*eff0*/  MUFU.TANH R171, R171 ;  /* 0x000000ab00ab7308 */ /* 0x000e620000002400 */
[C---:B------:R-:W-:Y:S02]  /*f000*/  ISETP.GT.AND P5, PT, R168.reuse, 0x31, PT ;  /* 0x00000031a800780c */ /* 0x040fe40003fa4270 */
[----:B------:R-:W-:-:S02]  /*f010*/  ISETP.GT.AND P6, PT, R168, 0x38, PT ;  /* 0x00000038a800780c */ /* 0x000fc40003fc4270 */
[----:B------:R-:W-:Y:S02]  /*f020*/  ISETP.GT.AND P3, PT, R168, 0x39, PT ;  /* 0x00000039a800780c */ /* 0x000fe40003f64270 */
[----:B------:R-:W-:Y:S02]  /*f030*/  FMNMX.FTZ R168, R162, R201, !PT ;  /* 0x000000c9a2a87209 */ /* 0x000fe40007810000 */
[----:B---3--:R-:W-:Y:S02]  /*f040*/  FSEL R182, R175, -INF , P4 ;  /* 0xff800000afb67808 */ /* 0x008fe40002000000 */
[----:B------:R-:W-:Y:S02]  /*f050*/  FMNMX.FTZ R168, R163, R168, !PT ;  /* 0x000000a8a3a87209 */ /* 0x000fe40007810000 */
[----:B------:R-:W-:Y:S02]  /*f060*/  FSEL R209, R209, -INF , P6 ;  /* 0xff800000d1d17808 */ /* 0x000fe40003000000 */
[----:B------:R-:W-:-:S02]  /*f070*/  FMNMX.FTZ R168, R202, R168, !PT ;  /* 0x000000a8caa87209 */ /* 0x000fc40007810000 */
[----:B-1----:R-:W-:Y:S02]  /*f080*/  FSEL R183, R171, -INF , P5 ;  /* 0xff800000abb77808 */ /* 0x002fe40002800000 */
[----:B------:R-:W-:Y:S02]  /*f090*/  FMNMX.FTZ R169, R205, R168, !PT ;  /* 0x000000a8cda97209 */ /* 0x000fe40007810000 */
[----:B0-----:R-:W-:Y:S02]  /*f0a0*/  FMNMX.FTZ R168, R170, R174, !PT ;  /* 0x000000aeaaa87209 */ /* 0x001fe40007810000 */
[----:B------:R-:W-:Y:S01]  /*f0b0*/  FMNMX.FTZ R170, R199, R169, !PT ;  /* 0x000000a9c7aa7209 */ /* 0x000fe20007810000 */
[----:B------:R-:W-:Y:S01]  /*f0c0*/  IMAD.U32 R169, RZ, RZ, UR37 ;  /* 0x00000025ffa97e24 */ /* 0x000fe2000f8e00ff */
[----:B------:R-:W-:Y:S02]  /*f0d0*/  FSETP.NEU.FTZ.AND P4, PT, R168, -INF , PT ;  /* 0xff800000a800780b */ /* 0x000fe40003f9d000 */
[----:B------:R-:W-:Y:S01]  /*f0e0*/  FMNMX.FTZ R170, R204, R170, !PT ;  /* 0x000000aaccaa7209 */ /* 0x000fe20007810000 */
[----:B------:R-:W-:Y:S01]  /*f0f0*/  FMUL.FTZ R178, R168, R169 ;  /* 0x000000a9a8b27220 */ /* 0x000fe20000410000 */
[----:B------:R-:W-:-:S02]  /*f100*/  FSEL R227, R227, -INF , P3 ;  /* 0xff800000e3e37808 */ /* 0x000fc40001800000 */
[----:B------:R-:W-:Y:S02]  /*f110*/  FMNMX.FTZ R170, R181, R170, !PT ;  /* 0x000000aab5aa7209 */ /* 0x000fe40007810000 */
[----:B------:R-:W-:Y:S02]  /*f120*/  FSEL R178, R178, RZ, P4 ;  /* 0x000000ffb2b27208 */ /* 0x000fe40002000000 */
[----:B------:R-:W-:-:S03]  /*f130*/  FMNMX.FTZ R170, R166, R170, !PT ;  /* 0x000000aaa6aa7209 */ /* 0x000fc60007810000 */
[-CC-:B------:R-:W-:Y:S01]  /*f140*/  FFMA.FTZ R208, R157, R169.reuse, -R178.reuse ;  /* 0x000000a99dd07223 */ /* 0x180fe200000108b2 */
[----:B------:R-:W-:Y:S01]  /*f150*/  FMNMX.FTZ R170, R167, R170, !PT ;  /* 0x000000aaa7aa7209 */ /* 0x000fe20007810000 */
[-CC-:B------:R-:W-:Y:S01]  /*f160*/  FFMA.FTZ R157, R164, R169.reuse, -R178.reuse ;  /* 0x000000a9a49d7223 */ /* 0x180fe200000108b2 */
[-CC-:B------:R-:W-:Y:S01]  /*f170*/  FFMA.FTZ R174, R154, R169.reuse, -R178.reuse ;  /* 0x000000a99aae7223 */ /* 0x180fe200000108b2 */
[-CC-:B------:R-:W-:Y:S01]  /*f180*/  FFMA.FTZ R179, R159, R169.reuse, -R178.reuse ;  /* 0x000000a99fb37223 */ /* 0x180fe200000108b2 */
[----:B------:R-:W-:Y:S01]  /*f190*/  FMNMX.FTZ R170, R180, R170, !PT ;  /* 0x000000aab4aa7209 */ /* 0x000fe20007810000 */
[-CC-:B------:R-:W-:Y:S01]  /*f1a0*/  FFMA.FTZ R171, R172, R169.reuse, -R178.reuse ;  /* 0x000000a9acab7223 */ /* 0x180fe200000108b2 */
[-CC-:B------:R-:W-:Y:S01]  /*f1b0*/  FFMA.FTZ R175, R155, R169.reuse, -R178.reuse ;  /* 0x000000a99baf7223 */ /* 0x180fe200000108b2 */
[-CC-:B------:R-:W-:Y:S01]  /*f1c0*/  FFMA.FTZ R172, R165, R169.reuse, -R178.reuse ;  /* 0x000000a9a5ac7223 */ /* 0x180fe200000108b2 */
[----:B------:R-:W-:Y:S01]  /*f1d0*/  FMNMX.FTZ R170, R207, R170, !PT ;  /* 0x000000aacfaa7209 */ /* 0x000fe20007810000 */
[-CC-:B------:R-:W-:Y:S01]  /*f1e0*/  FFMA.FTZ R153, R153, R169.reuse, -R178.reuse ;  /* 0x000000a999997223 */ /* 0x180fe200000108b2 */
[----:B------:R-:W-:Y:S01]  /*f1f0*/  FSEL R165, R168, RZ, P4 ;  /* 0x000000ffa8a57208 */ /* 0x000fe20002000000 */
[-CC-:B------:R-:W-:Y:S01]  /*f200*/  FFMA.FTZ R152, R152, R169.reuse, -R178.reuse ;  /* 0x000000a998987223 */ /* 0x180fe200000108b2 */
[----:B------:R-:W-:Y:S01]  /*f210*/  FMNMX.FTZ R170, R206, R170, !PT ;  /* 0x000000aaceaa7209 */ /* 0x000fe20007810000 */
[-CC-:B------:R-:W-:Y:S01]  /*f220*/  FFMA.FTZ R161, R161, R169.reuse, -R178.reuse ;  /* 0x000000a9a1a17223 */ /* 0x180fe200000108b2 */
[-CC-:B------:R-:W-:Y:S01]  /*f230*/  FFMA.FTZ R158, R158, R169.reuse, -R178.reuse ;  /* 0x000000a99e9e7223 */ /* 0x180fe200000108b2 */
[----:B------:R-:W-:Y:S01]  /*f240*/  FADD.FTZ R165, -R165, R197 ;  /* 0x000000c5a5a57221 */ /* 0x000fe20000010100 */
[----:B------:R-:W-:Y:S01]  /*f250*/  FMNMX.FTZ R170, R182, R170, !PT ;  /* 0x000000aab6aa7209 */ /* 0x000fe20007810000 */
[----:B------:R-:W-:Y:S01]  /*f260*/  MUFU.EX2 R153, R153 ;  /* 0x0000009900997308 */ /* 0x000fe20000000800 */
[-CC-:B------:R-:W-:Y:S01]  /*f270*/  FFMA.FTZ R156, R156, R169.reuse, -R178.reuse ;  /* 0x000000a99c9c7223 */ /* 0x180fe200000108b2 */
[-C--:B------:R-:W-:Y:S01]  /*f280*/  FMUL.FTZ R165, R165, R169.reuse ;  /* 0x000000a9a5a57220 */ /* 0x080fe20000410000 */
[----:B------:R-:W-:Y:S01]  /*f290*/  FMNMX.FTZ R170, R183, R170, !PT ;  /* 0x000000aab7aa7209 */ /* 0x000fe20007810000 */
[-CC-:B------:R-:W-:Y:S01]  /*f2a0*/  FFMA.FTZ R160, R160, R169.reuse, -R178.reuse ;  /* 0x000000a9a0a07223 */ /* 0x180fe200000108b2 */
[-CC-:B------:R-:W-:Y:S01]  /*f2b0*/  FFMA.FTZ R173, R173, R169.reuse, -R178.reuse ;  /* 0x000000a9adad7223 */ /* 0x180fe200000108b2 */
[-CC-:B------:R-:W-:Y:S01]  /*f2c0*/  FFMA.FTZ R177, R177, R169.reuse, -R178.reuse ;  /* 0x000000a9b1b17223 */ /* 0x180fe200000108b2 */
[----:B------:R-:W-:Y:S01]  /*f2d0*/  FMNMX.FTZ R170, R209, R170, !PT ;  /* 0x000000aad1aa7209 */ /* 0x000fe20007810000 */
[----:B------:R-:W0:Y:S01]  /*f2e0*/  MUFU.EX2 R165, R165 ;  /* 0x000000a500a57308 */ /* 0x000e220000000800 */
[----:B------:R-:W-:-:S02]  /*f2f0*/  FFMA.FTZ R176, R176, R169, -R178 ;  /* 0x000000a9b0b07223 */ /* 0x000fc400000108b2 */
[----:B------:R-:W-:-:S05]  /*f300*/  FMNMX.FTZ R170, R227, R170, !PT ;  /* 0x000000aae3aa7209 */ /* 0x000fca0007810000 */
[----:B------:R-:W1:Y:S01]  /*f310*/  SHFL.BFLY PT, R164, R170, 0x2, 0x1f ;  /* 0x0c401f00aaa47f89 */ /* 0x000e6200000e0000 */
[----:B------:R-:W-:Y:S08]  /*f320*/  MUFU.EX2 R152, R152 ;  /* 0x0000009800987308 */ /* 0x000ff00000000800 */
[----:B------:R-:W-:Y:S01]  /*f330*/  MUFU.EX2 R161, R161 ;  /* 0x000000a100a17308 */ /* 0x000fe20000000800 */
        /* <DEDUP_REMOVED lines=14> */
[----:B-1----:R-:W-:Y:S01]  /*f420*/  FMNMX.FTZ R170, R170, R164, !PT ;  /* 0x000000a4aaaa7209 */ /* 0x002fe20007810000 */
[----:B------:R0:W-:Y:S01]  /*f430*/  MUFU.EX2 R178, R158 ;  /* 0x0000009e00b27308 */ /* 0x0001e20000000800 */
[-C--:B------:R-:W-:Y:S01]  /*f440*/  FMUL.FTZ R49, R49, R165.reuse ;  /* 0x000000a531317220 */ /* 0x080fe20000410000 */
[-C--:B------:R-:W-:Y:S01]  /*f450*/  FMUL.FTZ R52, R52, R165.reuse ;  /* 0x000000a534347220 */ /* 0x080fe20000410000 */
[-C--:B------:R-:W-:Y:S01]  /*f460*/  FMUL.FTZ R53, R53, R165.reuse ;  /* 0x000000a535357220 */ /* 0x080fe20000410000 */
[----:B------:R-:W1:Y:S01]  /*f470*/  SHFL.BFLY PT, R154, R170, 0x1, 0x1f ;  /* 0x0c201f00aa9a7f89 */ /* 0x000e6200000e0000 */
        /* <DEDUP_REMOVED lines=23> */
[----:B-1----:R-:W-:Y:S01]  /*f5f0*/  FMNMX.FTZ R170, R170, R154, !PT ;  /* 0x0000009aaaaa7209 */ /* 0x002fe20007810000 */
[-C--:B------:R-:W-:Y:S01]  /*f600*/  FMUL.FTZ R96, R96, R165.reuse ;  /* 0x000000a560607220 */ /* 0x080fe20000410000 */
[-C--:B------:R-:W-:Y:S01]  /*f610*/  FMUL.FTZ R97, R97, R165.reuse ;  /* 0x000000a561617220 */ /* 0x080fe20000410000 */
[----:B------:R-:W-:Y:S01]  /*f620*/  FMUL.FTZ R100, R100, R165 ;  /* 0x000000a564647220 */ /* 0x000fe20000410000 */
[C---:B------:R-:W-:Y:S01]  /*f630*/  FSETP.NEU.FTZ.AND P3, PT, R170.reuse, -INF , PT ;  /* 0xff800000aa00780b */ /* 0x040fe20003f7d000 */
[----:B------:R-:W-:Y:S01]  /*f640*/  FMUL.FTZ R159, R170, R169 ;  /* 0x000000a9aa9f7220 */ /* 0x000fe20000410000 */
[----:B------:R-:W-:Y:S01]  /*f650*/  MUFU.EX2 R171, R171 ;  /* 0x000000ab00ab7308 */ /* 0x000fe20000000800 */
[-C--:B------:R-:W-:Y:S01]  /*f660*/  FMUL.FTZ R101, R101, R165.reuse ;  /* 0x000000a565657220 */ /* 0x080fe20000410000 */
[-C--:B------:R-:W-:Y:S01]  /*f670*/  FMUL.FTZ R104, R104, R165.reuse ;  /* 0x000000a568687220 */ /* 0x080fe20000410000 */
[-C--:B------:R-:W-:Y:S01]  /*f680*/  FMUL.FTZ R105, R105, R165.reuse ;  /* 0x000000a569697220 */ /* 0x080fe20000410000 */
[----:B------:R-:W-:Y:S01]  /*f690*/  FSEL R159, R159, RZ, P3 ;  /* 0x000000ff9f9f7208 */ /* 0x000fe20001800000 */
[-C--:B------:R-:W-:Y:S01]  /*f6a0*/  FMUL.FTZ R108, R108, R165.reuse ;  /* 0x000000a56c6c7220 */ /* 0x080fe20000410000 */
[-C--:B------:R-:W-:Y:S01]  /*f6b0*/  FMUL.FTZ R109, R109, R165.reuse ;  /* 0x000000a56d6d7220 */ /* 0x080fe20000410000 */
[----:B------:R-:W-:Y:S01]  /*f6c0*/  FMUL.FTZ R112, R112, R165 ;  /* 0x000000a570707220 */ /* 0x000fe20000410000 */
[----:B------:R-:W-:Y:S01]  /*f6d0*/  MUFU.EX2 R172, R172 ;  /* 0x000000ac00ac7308 */ /* 0x000fe20000000800 */
[-CC-:B------:R-:W-:Y:S01]  /*f6e0*/  FFMA.FTZ R155, R202, R169.reuse, -R159.reuse ;  /* 0x000000a9ca9b7223 */ /* 0x180fe2000001089f */
[-CC-:B------:R-:W-:Y:S01]  /*f6f0*/  FFMA.FTZ R202, R166, R169.reuse, -R159.reuse ;  /* 0x000000a9a6ca7223 */ /* 0x180fe2000001089f */
[----:B------:R-:W-:Y:S01]  /*f700*/  FSEL R166, R170, RZ, P3 ;  /* 0x000000ffaaa67208 */ /* 0x000fe20001800000 */
[-CC-:B------:R-:W-:Y:S01]  /*f710*/  FFMA.FTZ R167, R167, R169.reuse, -R159.reuse ;  /* 0x000000a9a7a77223 */ /* 0x180fe2000001089f */
[-CC-:B------:R-:W-:Y:S01]  /*f720*/  FFMA.FTZ R154, R162, R169.reuse, -R159.reuse ;  /* 0x000000a9a29a7223 */ /* 0x180fe2000001089f */
[-CC-:B------:R-:W-:Y:S01]  /*f730*/  FFMA.FTZ R162, R163, R169.reuse, -R159.reuse ;  /* 0x000000a9a3a27223 */ /* 0x180fe2000001089f */
[-C--:B------:R-:W-:Y:S01]  /*f740*/  FFMA.FTZ R163, R205, R169.reuse, -R159 ;  /* 0x000000a9cda37223 */ /* 0x080fe2000001089f */
[----:B------:R-:W-:Y:S01]  /*f750*/  FADD.FTZ R166, -R166, R201 ;  /* 0x000000c9a6a67221 */ /* 0x000fe20000010100 */
[----:B------:R1:W-:Y:S01]  /*f760*/  MUFU.EX2 R197, R167 ;  /* 0x000000a700c57308 */ /* 0x0003e20000000800 */
[-CC-:B0-----:R-:W-:Y:S01]  /*f770*/  FFMA.FTZ R158, R199, R169.reuse, -R159.reuse ;  /* 0x000000a9c79e7223 */ /* 0x181fe2000001089f */
[-CC-:B------:R-:W-:Y:S01]  /*f780*/  FFMA.FTZ R164, R204, R169.reuse, -R159.reuse ;  /* 0x000000a9cca47223 */ /* 0x180fe2000001089f */
[-C--:B------:R-:W-:Y:S01]  /*f790*/  FMUL.FTZ R166, R166, R169.reuse ;  /* 0x000000a9a6a67220 */ /* 0x080fe20000410000 */
[-CC-:B------:R-:W-:Y:S01]  /*f7a0*/  FFMA.FTZ R181, R181, R169.reuse, -R159.reuse ;  /* 0x000000a9b5b57223 */ /* 0x180fe2000001089f */
[-CC-:B------:R-:W-:Y:S01]  /*f7b0*/  FFMA.FTZ R180, R180, R169.reuse, -R159.reuse ;  /* 0x000000a9b4b47223 */ /* 0x180fe2000001089f */
[-CC-:B------:R-:W-:Y:S01]  /*f7c0*/  FFMA.FTZ R206, R206, R169.reuse, -R159.reuse ;  /* 0x000000a9cece7223 */ /* 0x180fe2000001089f */
[----:B------:R-:W-:Y:S01]  /*f7d0*/  FFMA.FTZ R183, R183, R169, -R159 ;  /* 0x000000a9b7b77223 */ /* 0x000fe2000001089f */
[----:B------:R-:W-:Y:S01]  /*f7e0*/  MUFU.EX2 R154, R154 ;  /* 0x0000009a009a7308 */ /* 0x000fe20000000800 */
[----:B-1----:R-:W-:-:S02]  /*f7f0*/  IMAD.MOV R167, RZ, RZ, -R203 ;  /* 0x000000ffffa77224 */ /* 0x002fc400078e0acb */
[-CC-:B------:R-:W-:Y:S01]  /*f800*/  FFMA.FTZ R201, R209, R169.reuse, -R159.reuse ;  /* 0x000000a9d1c97223 */ /* 0x180fe2000001089f */
[----:B------:R-:W-:Y:S01]  /*f810*/  FFMA.FTZ R204, R227, R169, -R159 ;  /* 0x000000a9e3cc7223 */ /* 0x000fe2000001089f */
[-C--:B------:R-:W-:Y:S01]  /*f820*/  FMUL.FTZ R113, R113, R165.reuse ;  /* 0x000000a571717220 */ /* 0x080fe20000410000 */
[----:B------:R-:W-:Y:S01]  /*f830*/  FMUL.FTZ R116, R116, R165 ;  /* 0x000000a574747220 */ /* 0x000fe20000410000 */
[----:B------:R-:W-:Y:S01]  /*f840*/  ISETP.NE.AND P3, PT, R189, R167, PT ;  /* 0x000000a7bd00720c */ /* 0x000fe20003f65270 */
[----:B------:R-:W-:Y:S01]  /*f850*/  @!P1 VIADD R167, R21, 0x38840 ;  /* 0x0003884015a79836 */ /* 0x000fe20000000000 */
[----:B------:R-:W0:Y:S01]  /*f860*/  MUFU.EX2 R166, R166 ;  /* 0x000000a600a67308 */ /* 0x000e220000000800 */
[-C--:B------:R-:W-:Y:S01]  /*f870*/  FMUL.FTZ R117, R117, R165.reuse ;  /* 0x000000a575757220 */ /* 0x080fe20000410000 */
[-C--:B------:R-:W-:Y:S01]  /*f880*/  FMUL.FTZ R120, R120, R165.reuse ;  /* 0x000000a578787220 */ /* 0x080fe20000410000 */
[-C--:B------:R-:W-:Y:S01]  /*f890*/  FMUL.FTZ R121, R121, R165.reuse ;  /* 0x000000a579797220 */ /* 0x080fe20000410000 */
[----:B------:R-:W-:Y:S01]  /*f8a0*/  @!P1 PRMT R167, RZ, 0x654, R167 ;  /* 0x00000654ffa79816 */ /* 0x000fe200000000a7 */
[-C--:B------:R-:W-:Y:S01]  /*f8b0*/  FMUL.FTZ R124, R124, R165.reuse ;  /* 0x000000a57c7c7220 */ /* 0x080fe20000410000 */
[-C--:B------:R-:W-:Y:S01]  /*f8c0*/  FMUL.FTZ R125, R125, R165.reuse ;  /* 0x000000a57d7d7220 */ /* 0x080fe20000410000 */
[-C--:B------:R-:W-:Y:S01]  /*f8d0*/  FMUL.FTZ R128, R128, R165.reuse ;  /* 0x000000a580807220 */ /* 0x080fe20000410000 */
[----:B------:R-:W1:Y:S01]  /*f8e0*/  MUFU.EX2 R162, R162 ;  /* 0x000000a200a27308 */ /* 0x000e620000000800 */
[----:B------:R2:W-:Y:S01]  /*f8f0*/  @!P1 SYNCS.ARRIVE.TRANS64.RED.A1T0 RZ, [R167+URZ], RZ ;  /* 0x000000ffa7ff99a7 */ /* 0x0005e2000810043f */
[----:B------:R-:W-:Y:S01]  /*f900*/  FMUL.FTZ R129, R129, R165 ;  /* 0x000000a581817220 */ /* 0x000fe20000410000 */
[----:B------:R-:W-:-:S02]  /*f910*/  @!P3 IMAD R199, R200, 0x40, R190 ;  /* 0x00000040c8c7b824 */ /* 0x000fc400078e02be */
[--C-:B------:R-:W-:Y:S01]  /*f920*/  FFMA.FTZ R200, R207, R169, -R159.reuse ;  /* 0x000000a9cfc87223 */ /* 0x100fe2000001089f */
[-C--:B------:R-:W-:Y:S01]  /*f930*/  FMUL.FTZ R132, R132, R165.reuse ;  /* 0x000000a584847220 */ /* 0x080fe20000410000 */
[----:B------:R-:W-:Y:S01]  /*f940*/  FMUL.FTZ R133, R133, R165 ;  /* 0x000000a585857220 */ /* 0x000fe20000410000 */
[----:B------:R-:W-:Y:S01]  /*f950*/  @!P3 IMAD R199, R199, 0x4, R2 ;  /* 0x00000004c7c7b824 */ /* 0x000fe200078e0202 */
[----:B------:R-:W3:Y:S01]  /*f960*/  MUFU.EX2 R155, R155 ;  /* 0x0000009b009b7308 */ /* 0x000ee20000000800 */
[----:B--2---:R-:W-:Y:S01]  /*f970*/  FFMA.FTZ R167, R182, R169, -R159 ;  /* 0x000000a9b6a77223 */ /* 0x004fe2000001089f */
[----:B------:R-:W-:Y:S01]  /*f980*/  FFMA.FTZ R159, R165, R15, R153 ;  /* 0x0000000fa59f7223 */ /* 0x000fe20000010099 */
[----:B0-----:R-:W-:Y:S01]  /*f990*/  FFMA.FTZ R15, R166, R20, R154 ;  /* 0x00000014a60f7223 */ /* 0x001fe2000001009a */
[----:B------:R-:W-:Y:S01]  /*f9a0*/  @!P3 STS [R199+0x38400], R165 ;  /* 0x038400a5c700b388 */ /* 0x000fe20000000800 */
[----:B------:R-:W-:Y:S01]  /*f9b0*/  FMUL.FTZ R136, R136, R165 ;  /* 0x000000a588887220 */ /* 0x000fe20000410000 */
[C---:B------:R-:W-:Y:S01]  /*f9c0*/  FADD.FTZ R20, R152.reuse, R159 ;  /* 0x0000009f98147221 */ /* 0x040fe20000010000 */
[----:B------:R-:W-:Y:S01]  /*f9d0*/  F2FP.F16.F32.PACK_AB R152, R152, R153 ;  /* 0x000000999898723e */ /* 0x000fe200000000ff */
[----:B------:R-:W0:Y:S01]  /*f9e0*/  MUFU.EX2 R163, R163 ;  /* 0x000000a300a37308 */ /* 0x000e220000000800 */
[C---:B-1----:R-:W-:Y:S01]  /*f9f0*/  FADD.FTZ R159, R162.reuse, R15 ;  /* 0x0000000fa29f7221 */ /* 0x042fe20000010000 */
[----:B------:R-:W-:Y:S01]  /*fa00*/  F2FP.F16.F32.PACK_AB R153, R162, R154 ;  /* 0x0000009aa299723e */ /* 0x000fe200000000ff */
[----:B------:R-:W-:Y:S01]  /*fa10*/  FADD.FTZ R154, R161, R20 ;  /* 0x00000014a19a7221 */ /* 0x000fe20000010000 */
[----:B------:R1:W-:Y:S01]  /*fa20*/  @!P3 STS [R199+0x38420], R166 ;  /* 0x038420a6c700b388 */ /* 0x0003e20000000800 */
[-C--:B------:R-:W-:Y:S01]  /*fa30*/  FMUL.FTZ R137, R137, R165.reuse ;  /* 0x000000a589897220 */ /* 0x080fe20000410000 */
[-C--:B------:R-:W-:Y:S01]  /*fa40*/  FMUL.FTZ R140, R140, R165.reuse ;  /* 0x000000a58c8c7220 */ /* 0x080fe20000410000 */
[----:B------:R-:W-:Y:S01]  /*fa50*/  FMUL.FTZ R141, R141, R165 ;  /* 0x000000a58d8d7220 */ /* 0x000fe20000410000 */
[----:B------:R-:W2:Y:S01]  /*fa60*/  MUFU.EX2 R158, R158 ;  /* 0x0000009e009e7308 */ /* 0x000ea20000000800 */
[----:B---3--:R-:W-:Y:S01]  /*fa70*/  FADD.FTZ R20, R155, R159 ;  /* 0x0000009f9b147221 */ /* 0x008fe20000010000 */
[C---:B------:R-:W-:Y:S01]  /*fa80*/  FADD.FTZ R159, R208.reuse, R154 ;  /* 0x0000009ad09f7221 */ /* 0x040fe20000010000 */
[----:B------:R-:W-:Y:S01]  /*fa90*/  F2FP.F16.F32.PACK_AB R154, R208, R161 ;  /* 0x000000a1d09a723e */ /* 0x000fe200000000ff */
[-C--:B------:R-:W-:Y:S01]  /*faa0*/  FMUL.FTZ R144, R144, R165.reuse ;  /* 0x000000a590907220 */ /* 0x080fe20000410000 */
[-C--:B------:R-:W-:Y:S01]  /*fab0*/  FMUL.FTZ R145, R145, R165.reuse ;  /* 0x000000a591917220 */ /* 0x080fe20000410000 */
[----:B------:R-:W-:Y:S01]  /*fac0*/  FADD.FTZ R159, R157, R159 ;  /* 0x0000009f9d9f7221 */ /* 0x000fe20000010000 */
[----:B------:R-:W-:Y:S01]  /*fad0*/  FMUL.FTZ R148, R148, R165 ;  /* 0x000000a594947220 */ /* 0x000fe20000410000 */
[----:B------:R-:W3:Y:S01]  /*fae0*/  MUFU.EX2 R164, R164 ;  /* 0x000000a400a47308 */ /* 0x000ee20000000800 */
[----:B0-----:R-:W-:Y:S01]  /*faf0*/  FADD.FTZ R161, R163, R20 ;  /* 0x00000014a3a17221 */ /* 0x001fe20000010000 */
[C---:B------:R-:W-:Y:S01]  /*fb00*/  FADD.FTZ R205, R156.reuse, R159 ;  /* 0x0000009f9ccd7221 */ /* 0x040fe20000010000 */
        /* <DEDUP_REMOVED lines=8> */
[-C--:B------:R-:W-:Y:S01]  /*fb90*/  FMUL.FTZ R30, R30, R166.reuse ;  /* 0x000000a61e1e7220 */ /* 0x080fe20000410000 */
[----:B------:R-:W-:Y:S01]  /*fba0*/  MUFU.EX2 R181, R181 ;  /* 0x000000b500b57308 */ /* 0x000fe20000000800 */
[-C--:B------:R-:W-:Y:S01]  /*fbb0*/  FMUL.FTZ R31, R31, R166.reuse ;  /* 0x000000a61f1f7220 */ /* 0x080fe20000410000 */
[-C--:B------:R-:W-:Y:S01]  /*fbc0*/  FMUL.FTZ R34, R34, R166.reuse ;  /* 0x000000a622227220 */ /* 0x080fe20000410000 */
[-C--:B------:R-:W-:Y:S01]  /*fbd0*/  FMUL.FTZ R35, R35, R166.reuse ;  /* 0x000000a623237220 */ /* 0x080fe20000410000 */
[----:B------:R-:W-:Y:S01]  /*fbe0*/  FMUL.FTZ R38, R38, R166 ;  /* 0x000000a626267220 */ /* 0x000fe20000410000 */
[----:B---3--:R-:W-:Y:S01]  /*fbf0*/  F2FP.F16.F32.PACK_AB R157, R164, R158 ;  /* 0x0000009ea49d723e */ /* 0x008fe200000000ff */
[----:B------:R-:W-:Y:S01]  /*fc00*/  FMUL.FTZ R39, R39, R166 ;  /* 0x000000a627277220 */ /* 0x000fe20000410000 */
[----:B------:R-:W-:Y:S01]  /*fc10*/  F2FP.F16.F32.PACK_AB R158, R171, R160 ;  /* 0x000000a0ab9e723e */ /* 0x000fe200000000ff */
        /* <DEDUP_REMOVED lines=66> */
[----:B--2---:R-:W-:Y:S01]  /*10040*/  F2FP.F16.F32.PACK_AB R160, R174, R172 ;  /* 0x000000acaea0723e */ /* 0x004fe200000000ff */
[----:B------:R2:W-:Y:S01]  /*10050*/  STSM.16.M88.4 [R210+0x36400], R152 ;  /* 0x03640098d2007844 */ /* 0x0005e20000000200 */
[----:B0-----:R-:W-:Y:S01]  /*10060*/  F2FP.F16.F32.PACK_AB R162, R175, R173 ;  /* 0x000000adafa2723e */ /* 0x001fe200000000ff */
[----:B-1----:R-:W-:Y:S01]  /*10070*/  IMAD.MOV.U32 R199, RZ, RZ, 0x40000040 ;  /* 0x40000040ffc77424 */ /* 0x002fe200078e00ff */
[----:B---3--:R-:W-:Y:S01]  /*10080*/  F2FP.F16.F32.PACK_AB R163, R182, R200 ;  /* 0x000000c8b6a3723e */ /* 0x008fe200000000ff */
[----:B------:R0:W-:Y:S01]  /*10090*/  STSM.16.M88.4 [R214], R156 ;  /* 0x0000009cd6007844 */ /* 0x0001e20000000200 */
[----:B------:R-:W1:Y:S01]  /*100a0*/  MUFU.EX2 R179, R179 ;  /* 0x000000b300b37308 */ /* 0x000e620000000800 */
[----:B------:R-:W-:Y:S01]  /*100b0*/  FADD.FTZ R205, R171, R205 ;  /* 0x000000cdabcd7221 */ /* 0x000fe20000010000 */
[----:B------:R-:W-:Y:S01]  /*100c0*/  ISETP.GT.AND P3, PT, R195, R196, PT ;  /* 0x000000c4c300720c */ /* 0x000fe20003f64270 */
[----:B------:R-:W-:-:S02]  /*100d0*/  @!P1 VIADD R21, R21, 0x38860 ;  /* 0x0003886015159836 */ /* 0x000fc40000000000 */
[----:B------:R-:W-:-:S03]  /*100e0*/  FADD.FTZ R205, R172, R205 ;  /* 0x000000cdaccd7221 */ /* 0x000fc60000010000 */
[----:B------:R-:W-:Y:S01]  /*100f0*/  MUFU.EX2 R15, R167 ;  /* 0x000000a7000f7308 */ /* 0x000fe20000000800 */
[----:B------:R-:W-:Y:S01]  /*10100*/  FADD.FTZ R174, R174, R205 ;  /* 0x000000cdaeae7221 */ /* 0x000fe20000010000 */
[----:B------:R-:W-:-:S03]  /*10110*/  @!P1 PRMT R21, RZ, 0x654, R21 ;  /* 0x00000654ff159816 */ /* 0x000fc60000000015 */
[----:B------:R-:W-:-:S03]  /*10120*/  FADD.FTZ R174, R173, R174 ;  /* 0x000000aeadae7221 */ /* 0x000fc60000010000 */
[----:B------:R3:W4:Y:S01]  /*10130*/  MUFU.EX2 R20, R183 ;  /* 0x000000b700147308 */ /* 0x0007220000000800 */
[----:B-1----:R-:W-:Y:S01]  /*10140*/  F2FP.F16.F32.PACK_AB R166, R179, R178 ;  /* 0x000000b2b3a6723e */ /* 0x002fe200000000ff */
[----:B------:R-:W-:-:S06]  /*10150*/  FADD.FTZ R174, R175, R174 ;  /* 0x000000aeafae7221 */ /* 0x000fcc0000010000 */
[----:B------:R-:W-:Y:S01]  /*10160*/  MUFU.EX2 R201, R201 ;  /* 0x000000c900c97308 */ /* 0x000fe20000000800 */
[----:B---3--:R-:W-:Y:S01]  /*10170*/  FADD.FTZ R183, R164, R161 ;  /* 0x000000a1a4b77221 */ /* 0x008fe20000010000 */
[----:B------:R-:W-:Y:S02]  /*10180*/  F2FP.F16.F32.PACK_AB R161, R180, R197 ;  /* 0x000000c5b4a1723e */ /* 0x000fe400000000ff */
[----:B------:R-:W-:Y:S01]  /*10190*/  F2FP.F16.F32.PACK_AB R164, R176, R177 ;  /* 0x000000b1b0a4723e */ /* 0x000fe200000000ff */
[----:B------:R-:W-:Y:S01]  /*101a0*/  FADD.FTZ R183, R181, R183 ;  /* 0x000000b7b5b77221 */ /* 0x000fe20000010000 */
[----:B------:R-:W-:Y:S01]  /*101b0*/  FADD.FTZ R177, R177, R174 ;  /* 0x000000aeb1b17221 */ /* 0x000fe20000010000 */
[----:B------:R0:W-:Y:S01]  /*101c0*/  STSM.16.M88.4 [R212], R160 ;  /* 0x000000a0d4007844 */ /* 0x0001e20000000200 */
[----:B------:R-:W1:Y:S01]  /*101d0*/  MUFU.EX2 R204, R204 ;  /* 0x000000cc00cc7308 */ /* 0x000e620000000800 */
[----:B----4-:R-:W-:Y:S01]  /*101e0*/  F2FP.F16.F32.PACK_AB R165, R20, R15 ;  /* 0x0000000f14a5723e */ /* 0x010fe200000000ff */
[----:B------:R-:W-:Y:S01]  /*101f0*/  FADD.FTZ R202, R202, R183 ;  /* 0x000000b7caca7221 */ /* 0x000fe20000010000 */
[----:B------:R-:W-:-:S03]  /*10200*/  FADD.FTZ R177, R176, R177 ;  /* 0x000000b1b0b17221 */ /* 0x000fc60000010000 */
[----:B------:R-:W-:Y:S01]  /*10210*/  FADD.FTZ R197, R197, R202 ;  /* 0x000000cac5c57221 */ /* 0x000fe20000010000 */
[----:B------:R-:W-:-:S03]  /*10220*/  FADD.FTZ R178, R178, R177 ;  /* 0x000000b1b2b27221 */ /* 0x000fc60000010000 */
[----:B------:R-:W-:-:S04]  /*10230*/  FADD.FTZ R197, R180, R197 ;  /* 0x000000c5b4c57221 */ /* 0x000fc80000010000 */
[----:B------:R-:W-:Y:S01]  /*10240*/  FADD.FTZ R197, R200, R197 ;  /* 0x000000c5c8c57221 */ /* 0x000fe20000010000 */
[----:B------:R-:W-:Y:S01]  /*10250*/  IMAD.MOV.U32 R200, RZ, RZ, R18 ;  /* 0x000000ffffc87224 */ /* 0x000fe200078e0012 */
[----:B-1----:R-:W-:Y:S02]  /*10260*/  F2FP.F16.F32.PACK_AB R167, R204, R201 ;  /* 0x000000c9cca7723e */ /* 0x002fe400000000ff */
[----:B------:R-:W-:Y:S01]  /*10270*/  FADD.FTZ R182, R182, R197 ;  /* 0x000000c5b6b67221 */ /* 0x000fe20000010000 */
[----:B------:R-:W-:Y:S02]  /*10280*/  IMAD.MOV.U32 R197, RZ, RZ, R168 ;  /* 0x000000ffffc57224 */ /* 0x000fe400078e00a8 */
[----:B------:R0:W-:Y:S01]  /*10290*/  STSM.16.M88.4 [R213], R164 ;  /* 0x000000a4d5007844 */ /* 0x0001e20000000200 */
[----:B------:R-:W-:Y:S01]  /*102a0*/  WARPGROUP.ARRIVE ;  /* 0x00000000000079c5 */ /* 0x000fe20000000000 */
[----:B------:R-:W-:-:S04]  /*102b0*/  FADD.FTZ R15, R15, R182 ;  /* 0x000000b60f0f7221 */ /* 0x000fc80000010000 */
[----:B------:R-:W-:Y:S01]  /*102c0*/  FADD.FTZ R20, R20, R15 ;  /* 0x0000000f14147221 */ /* 0x000fe20000010000 */
[----:B------:R-:W-:Y:S01]  /*102d0*/  HGMMA.64x256x16.F32 R24, R152, gdesc[UR4].tnspB, R24, gsb0 ;  /* 0x43e0000498187df0 */ /* 0x000fe20008000818 */
[----:B------:R-:W-:Y:S02]  /*102e0*/  FADD.FTZ R15, R179, R178 ;  /* 0x000000b2b30f7221 */ /* 0x000fe40000010000 */
[----:B------:R-:W-:-:S04]  /*102f0*/  FADD.FTZ R201, R201, R20 ;  /* 0x00000014c9c97221 */ /* 0x000fc80000010000 */
[----:B------:R-:W-:Y:S01]  /*10300*/  FADD.FTZ R20, R204, R201 ;  /* 0x000000c9cc147221 */ /* 0x000fe20000010000 */
[----:B------:R-:W-:Y:S01]  /*10310*/  IMAD.MOV.U32 R201, RZ, RZ, R170 ;  /* 0x000000ffffc97224 */ /* 0x000fe200078e00aa */
[----:B------:R-:W-:Y:S02]  /*10320*/  WARPGROUP.DEPBAR.LE gsb0, 0x0 ;  /* 0x00008000000079c5 */ /* 0x000fe40000010000 */
[----:B--2---:R-:W-:Y:S01]  /*10330*/  VIADD R152, R198, 0x80 ;  /* 0x00000080c6987836 */ /* 0x004fe20000000000 */
[----:B------:R-:W-:Y:S01]  /*10340*/  WARPGROUP.ARRIVE ;  /* 0x00000000000079c5 */ /* 0x000fe20000000000 */
[----:B------:R-:W-:-:S03]  /*10350*/  IMAD.MOV.U32 R153, RZ, RZ, 0x40000040 ;  /* 0x40000040ff997424 */ /* 0x000fc600078e00ff */
[----:B------:R-:W-:Y:S01]  /*10360*/  R2UR UR6, R152 ;  /* 0x00000000980672ca */ /* 0x000fe200000e0000 */
[C---:B------:R-:W-:Y:S01]  /*10370*/  VIADD R152, R198.reuse, 0x100 ;  /* 0x00000100c6987836 */ /* 0x040fe20000000000 */
[----:B------:R-:W-:Y:S01]  /*10380*/  R2UR UR7, R153 ;  /* 0x00000000990772ca */ /* 0x000fe200000e0000 */
[----:B------:R-:W-:Y:S02]  /*10390*/  IMAD.MOV.U32 R153, RZ, RZ, 0x40000040 ;  /* 0x40000040ff997424 */ /* 0x000fe400078e00ff */
[----:B------:R-:W-:-:S10]  /*103a0*/  VIADD R198, R198, 0x180 ;  /* 0x00000180c6c67836 */ /* 0x000fd40000000000 */
        /* <DEDUP_REMOVED lines=23> */
[----:B-1----:R-:W-:-:S04]  /*10520*/  VIADD R21, R195, 0xffffffff ;  /* 0xffffffffc3157836 */ /* 0x002fc80000000000 */
[----:B------:R-:W-:Y:S01]  /*10530*/  IMAD.MOV.U32 R195, RZ, RZ, R21 ;  /* 0x000000ffffc37224 */ /* 0x000fe200078e0015 */
[----:B0-----:R-:W-:Y:S06]  /*10540*/  @P3 BRA `(.L_x_8916) ;  /* 0xffffffc400203947 */ /* 0x001fec000383ffff */
[----:B------:R-:W-:Y:S05]  /*10550*/  BSYNC B1 ;  /* 0x0000000000017941 */ /* 0x000fea0003800000 */
.L_x_8905:
[----:B------:R-:W-:-:S07]  /*10560*/  IMAD.MOV.U32 R195, RZ, RZ, R21 ;  /* 0x000000ffffc37224 */ /* 0x000fce00078e0015 */
.L_x_8904:
[----:B------:R-:W-:Y:S05]  /*10570*/  BSYNC B0 ;  /* 0x0000000000007941 */ /* 0x000fea0003800000 */
.L_x_8903:
[----:B------:R-:W-:Y:S01]  /*10580*/  ISETP.GE.AND P2, PT, R195, RZ, PT ;  /* 0x000000ffc300720c */ /* 0x000fe20003f46270 */
[----:B------:R-:W-:-:S12]  /*10590*/  BSSY B0, `(.L_x_8917) ;  /* 0x0000368000007945 */ /* 0x000fd80003800000 */
[----:B------:R-:W-:Y:S05]  /*105a0*/  @!P2 BRA `(.L_x_8918) ;  /* 0x000000340098a947 */ /* 0x000fea0003800000 */
[----:B------:R-:W-:Y:S02]  /*105b0*/  IMAD.MOV.U32 R199, RZ, RZ, R170 ;  /* 0x000000ffffc77224 */ /* 0x000fe400078e00aa */
[----:B------:R-:W-:Y:S02]  /*105c0*/  IMAD.MOV.U32 R193, RZ, RZ, R168 ;  /* 0x000000ffffc17224 */ /* 0x000fe400078e00a8 */
[----:B------:R-:W-:-:S07]  /*105d0*/  IMAD.MOV.U32 R198, RZ, RZ, R18 ;  /* 0x000000ffffc67224 */ /* 0x000fce00078e0012 */
.L_x_8929:
[----:B------:R-:W-:-:S05]  /*105e0*/  VIADD R18, R198, 0x1 ;  /* 0x00000001c6127836 */ /* 0x000fca0000000000 */
[----:B------:R-:W-:-:S04]  /*105f0*/  ISETP.NE.AND P2, PT, R18, 0x2, PT ;  /* 0x000000021200780c */ /* 0x000fc80003f45270 */
[----:B------:R-:W-:Y:S02]  /*10600*/  SEL R152, RZ, 0x1, P2 ;  /* 0x00000001ff987807 */ /* 0x000fe40001000000 */
[----:B------:R-:W-:Y:S02]  /*10610*/  SEL R18, R18, RZ, P2 ;  /* 0x000000ff12127207 */ /* 0x000fe40001000000 */
[----:B------:R-:W-:Y:S01]  /*10620*/  LOP3.LUT R19, R19, R152, RZ, 0x3c, !PT ;  /* 0x0000009813137212 */ /* 0x000fe200078e3cff */
[----:B------:R-:W-:Y:S06]  /*10630*/  @!P0 BRA `(.L_x_8919) ;  /* 0x0000000000048947 */ /* 0x000fec0003800000 */
[----:B------:R-:W-:Y:S01]  /*10640*/  BPT.TRAP 0x1 ;  /* 0x000000040000795c */ /* 0x000fe20000300000 */
.L_x_8919:
[----:B------:R-:W-:Y:S01]  /*10650*/  IMAD R21, R18, 0x8, R2 ;  /* 0x0000000812157824 */ /* 0x000fe200078e0202 */
[----:B------:R-:W-:-:S04]  /*10660*/  SHF.L.U32 R196, R19, 0x1f, RZ ;  /* 0x0000001f13c47819 */ /* 0x000fc800000006ff */
[----:B------:R0:W1:Y:S01]  /*10670*/  SYNCS.PHASECHK.TRANS64.TRYWAIT P2, [R21+URZ+0x38830], R196 ;  /* 0x038830c4150075a7 */ /* 0x000062000804017f */
[----:B------:R-:W-:Y:S05]  /*10680*/  @!P0 BRA `(.L_x_8920) ;  /* 0x0000000000048947 */ /* 0x000fea0003800000 */
[----:B------:R-:W-:Y:S01]  /*10690*/  BPT.TRAP 0x1 ;  /* 0x000000040000795c */ /* 0x000fe20000300000 */
.L_x_8920:
[----:B------:R-:W-:Y:S01]  /*106a0*/  BSSY B1, `(.L_x_8921) ;  /* 0x0000006000017945 */ /* 0x000fe20003800000 */
[----:B------:R-:W-:Y:S02]  /*106b0*/  IMAD R156, R18, 0x200, R3 ;  /* 0x00000200129c7824 */ /* 0x000fe400078e0203 */
[----:B------:R-:W-:Y:S01]  /*106c0*/  IMAD.MOV.U32 R157, RZ, RZ, 0x40000040 ;  /* 0x40000040ff9d7424 */ /* 0x000fe200078e00ff */
[----:B-1----:R-:W-:Y:S06]  /*106d0*/  @P2 BRA `(.L_x_8922) ;  /* 0x0000000000082947 */ /* 0x002fec0003800000 */
[----:B------:R-:W1:Y:S02]  /*106e0*/  SYNCS.PHASECHK.TRANS64.TRYWAIT P2, [R21+URZ+0x38830], R196 ;  /* 0x038830c4150075a7 */ /* 0x000e64000804017f */
[----:B-1----:R-:W-:Y:S05]  /*106f0*/  @!P2 BRA `(.L_x_8923) ;  /* 0x000001180098a947 */ /* 0x002fea0003800000 */
.L_x_8922:
[----:B------:R-:W-:Y:S05]  /*10700*/  BSYNC B1 ;  /* 0x0000000000017941 */ /* 0x000fea0003800000 */
.L_x_8921:
        /* <DEDUP_REMOVED lines=36> */
.L_x_8924:
[----:B------:R2:W3:Y:S01]  /*10950*/  SYNCS.PHASECHK.TRANS64.TRYWAIT P2, [R21+URZ+0x38850], R196 ;  /* 0x038850c4150075a7 */ /* 0x0004e2000804017f */
[----:B------:R-:W-:Y:S05]  /*10960*/  @!P0 BRA `(.L_x_8925) ;  /* 0x0000000000048947 */ /* 0x000fea0003800000 */
[----:B------:R-:W-:Y:S01]  /*10970*/  BPT.TRAP 0x1 ;  /* 0x000000040000795c */ /* 0x000fe20000300000 */
.L_x_8925:
[----:B------:R-:W-:Y:S04]  /*10980*/  BSSY B1, `(.L_x_8926) ;  /* 0x0000004000017945 */ /* 0x000fe80003800000 */
[----:B---3--:R-:W-:Y:S05]  /*10990*/  @P2 BRA `(.L_x_8927) ;  /* 0x0000000000082947 */ /* 0x008fea0003800000 */
[----:B------:R-:W3:Y:S02]  /*109a0*/  SYNCS.PHASECHK.TRANS64.TRYWAIT P2, [R21+URZ+0x38850], R196 ;  /* 0x038850c4150075a7 */ /* 0x000ee4000804017f */
[----:B---3--:R-:W-:Y:S05]  /*109b0*/  @!P2 BRA `(.L_x_8928) ;  /* 0x0000011400fca947 */ /* 0x008fea0003800000 */
.L_x_8927:
[----:B------:R-:W-:Y:S05]  /*109c0*/  BSYNC B1 ;  /* 0x0000000000017941 */ /* 0x000fea0003800000 */
.L_x_8926:
        /* <DEDUP_REMOVED lines=13> */
[----:B------:R-:W-:Y:S02]  /*10aa0*/  IMAD.MOV.U32 R207, RZ, RZ, 0x40000040 ;  /* 0x40000040ffcf7424 */ /* 0x000fe400078e00ff */
[----:B------:R-:W-:Y:S01]  /*10ab0*/  IMAD.MOV.U32 R208, RZ, RZ, 0x28 ;  /* 0x00000028ffd07424 */ /* 0x000fe200078e00ff */
[----:B------:R-:W-:Y:S01]  /*10ac0*/  HGMMA.64x64x16.F32 R152, gdesc[UR4], R152, gsb0 ;  /* 0x00e00000049879f0 */ /* 0x000fe20008000898 */
[----:B------:R-:W-:Y:S01]  /*10ad0*/  R2UR UR4, R196 ;  /* 0x00000000c40472ca */ /* 0x000fe200000e0000 */
[----:B------:R-:W-:Y:S01]  /*10ae0*/  VIADD R196, R204, 0x2 ;  /* 0x00000002ccc47836 */ /* 0x000fe20000000000 */
[----:B------:R-:W-:Y:S01]  /*10af0*/  R2UR UR5, R197 ;  /* 0x00000000c50572ca */ /* 0x000fe200000e0000 */
[----:B------:R-:W-:-:S02]  /*10b00*/  IMAD.MOV.U32 R197, RZ, RZ, 0x40000040 ;  /* 0x40000040ffc57424 */ /* 0x000fc400078e00ff */
[----:B------:R-:W-:Y:S01]  /*10b10*/  IMAD.MOV.U32 R209, RZ, RZ, 0xa00 ;  /* 0x00000a00ffd17424 */ /* 0x000fe200078e00ff */
        /* <DEDUP_REMOVED lines=161> */
[----:B------:R-:W-:Y:S02]  /*11530*/  SEL R208, R208, 0x26, P2 ;  /* 0x00000026d0d07807 */ /* 0x000fe40001000000 */
[----:B------:R-:W-:Y:S01]  /*11540*/  SEL R209, R209, 0x980, P2 ;  /* 0x00000980d1d17807 */ /* 0x000fe20001000000 */
[----:B------:R-:W-:Y:S01]  /*11550*/  IMAD.IADD R200, R196, 0x1, R202 ;  /* 0x00000001c4c87824 */ /* 0x000fe200078e02ca */
[----:B------:R-:W-:Y:S02]  /*11560*/  LOP3.LUT R208, R208, 0x6, RZ, 0xc0, !PT ;  /* 0x00000006d0d07812 */ /* 0x000fe400078ec0ff */
        /* <DEDUP_REMOVED lines=8> */
[----:B------:R-:W-:Y:S02]  /*115f0*/  R2UR UR4, R200 ;  /* 0x00000000c80472ca */ /* 0x000fe400000e0000 */
[----:B------:R-:W-:Y:S01]  /*11600*/  R2UR UR5, R201 ;  /* 0x00000000c90572ca */ /* 0x000fe200000e0000 */
[----:B------:R-:W-:Y:S01]  /*11610*/  VIADD R201, R6, 0xa00 ;  /* 0x00000a0006c97836 */ /* 0x000fe20000000000 */
[C---:B------:R-:W-:Y:S02]  /*11620*/  SEL R200, R197.reuse, 0x2, P2 ;  /* 0x00000002c5c87807 */ /* 0x040fe40001000000 */
[----:B------:R-:W-:-:S03]  /*11630*/  SEL R197, R197, 0x6, !P2 ;  /* 0x00000006c5c57807 */ /* 0x000fc60005000000 */
[----:B------:R-:W-:Y:S01]  /*11640*/  IMAD.IADD R206, R202, 0x1, R200 ;  /* 0x00000001cace7824 */ /* 0x000fe200078e02c8 */
        /* <DEDUP_REMOVED lines=34> */
[----:B------:R-:W-:Y:S01]  /*11870*/  IMAD.MOV.U32 R208, RZ, RZ, 0x30 ;  /* 0x00000030ffd07424 */ /* 0x000fe200078e00ff */
[----:B------:R-:W-:Y:S01]  /*11880*/  R2UR UR7, R209 ;  /* 0x00000000d10772ca */ /* 0x000fe200000e0000 */
        /* <DEDUP_REMOVED lines=79> */
[----:B------:R-:W-:Y:S01]  /*11d80*/  IMAD.MOV.U32 R201, RZ, RZ, 0x40000040 ;  /* 0x40000040ffc97424 */ /* 0x000fe200078e00ff */
        /* <DEDUP_REMOVED lines=21> */
[----:B------:R-:W-:Y:S02]  /*11ee0*/  R2UR UR6, R208 ;  /* 0x00000000d00672ca */ /* 0x000fe400000e0000 */
        /* <DEDUP_REMOVED lines=8> */
[C---:B------:R-:W-:Y:S01]  /*11f70*/  IMAD.IADD R196, R205.reuse, 0x1, R197 ;  /* 0x00000001cdc47824 */ /* 0x040fe200078e02c5 */
[----:B------:R-:W-:Y:S01]  /*11f80*/  R2UR UR4, R206 ;  /* 0x00000000ce0472ca */ /* 0x000fe200000e0000 */
[----:B------:R-:W-:Y:S01]  /*11f90*/  IMAD.IADD R206, R205, 0x1, R200 ;  /* 0x00000001cdce7824 */ /* 0x000fe200078e02c8 */
[----:B------:R-:W-:Y:S01]  /*11fa0*/  R2UR UR5, R207 ;  /* 0x00000000cf0572ca */ /* 0x000fe200000e0000 */
[----:B------:R-:W-:-:S02]  /*11fb0*/  IMAD.MOV.U32 R207, RZ, RZ, 0x40000040 ;  /* 0x40000040ffcf7424 */ /* 0x000fc400078e00ff */
[----:B------:R-:W-:Y:S02]  /*11fc0*/  IMAD.IADD R200, R200, 0x1, R202 ;  /* 0x00000001c8c87824 */ /* 0x000fe400078e02ca */
[----:B------:R-:W-:-:S05]  /*11fd0*/  IMAD.MOV.U32 R205, RZ, RZ, 0x40 ;  /* 0x00000040ffcd7424 */ /* 0x000fca00078e00ff */
[----:B------:R-:W-:-:S04]  /*11fe0*/  SEL R205, R205, 0x3e, P2 ;  /* 0x0000003ecdcd7807 */ /* 0x000fc80001000000 */
[----:B------:R-:W-:Y:S01]  /*11ff0*/  LOP3.LUT R205, R205, 0x6, RZ, 0xc0, !PT ;  /* 0x00000006cdcd7812 */ /* 0x000fe200078ec0ff */
        /* <DEDUP_REMOVED lines=138> */
[C---:B------:R-:W-:Y:S01]  /*128a0*/  FADD.FTZ R171, -R168.reuse, R193 ;  /* 0x000000c1a8ab7221 */ /* 0x040fe20000010100 */
[----:B------:R-:W-:-:S03]  /*128b0*/  FMUL.FTZ R193, R168, R169 ;  /* 0x000000a9a8c17220 */ /* 0x000fc60000410000 */
[-C--:B------:R-:W-:Y:S01]  /*128c0*/  FMUL.FTZ R171, R171, R169.reuse ;  /* 0x000000a9abab7220 */ /* 0x080fe20000410000 */
[-CC-:B------:R-:W-:Y:S01]  /*128d0*/  FFMA.FTZ R208, R156, R169.reuse, -R193.reuse ;  /* 0x000000a99cd07223 */ /* 0x180fe200000108c1 */
[-CC-:B------:R-:W-:Y:S01]  /*128e0*/  FFMA.FTZ R156, R159, R169.reuse, -R193.reuse ;  /* 0x000000a99f9c7223 */ /* 0x180fe200000108c1 */
[----:B0-----:R-:W-:Y:S01]  /*128f0*/  FMNMX.FTZ R170, R182, R170, !PT ;  /* 0x000000aab6aa7209 */ /* 0x001fe20007810000 */
[-CC-:B------:R-:W-:Y:S01]  /*12900*/  FFMA.FTZ R159, R161, R169.reuse, -R193.reuse ;  /* 0x000000a9a19f7223 */ /* 0x180fe200000108c1 */
[-CC-:B------:R-:W-:Y:S01]  /*12910*/  FFMA.FTZ R174, R165, R169.reuse, -R193.reuse ;  /* 0x000000a9a5ae7223 */ /* 0x180fe200000108c1 */
[-CC-:B------:R-:W-:Y:S01]  /*12920*/  FFMA.FTZ R178, R201, R169.reuse, -R193.reuse ;  /* 0x000000a9c9b27223 */ /* 0x180fe200000108c1 */
[-CC-:B------:R-:W-:Y:S01]  /*12930*/  FFMA.FTZ R152, R152, R169.reuse, -R193.reuse ;  /* 0x000000a998987223 */ /* 0x180fe200000108c1 */
[-CC-:B------:R-:W-:Y:S01]  /*12940*/  FFMA.FTZ R153, R153, R169.reuse, -R193.reuse ;  /* 0x000000a999997223 */ /* 0x180fe200000108c1 */
[----:B------:R0:W2:Y:S01]  /*12950*/  MUFU.EX2 R179, R171 ;  /* 0x000000ab00b37308 */ /* 0x0000a20000000800 */
[-CC-:B------:R-:W-:Y:S01]  /*12960*/  FFMA.FTZ R197, R197, R169.reuse, -R193.reuse ;  /* 0x000000a9c5c57223 */ /* 0x180fe200000108c1 */
[----:B-1----:R-:W-:Y:S01]  /*12970*/  FMNMX.FTZ R170, R183, R170, !PT ;  /* 0x000000aab7aa7209 */ /* 0x002fe20007810000 */
[-CC-:B------:R-:W-:Y:S01]  /*12980*/  FFMA.FTZ R160, R160, R169.reuse, -R193.reuse ;  /* 0x000000a9a0a07223 */ /* 0x180fe200000108c1 */
[-CC-:B------:R-:W-:Y:S01]  /*12990*/  FFMA.FTZ R172, R172, R169.reuse, -R193.reuse ;  /* 0x000000a9acac7223 */ /* 0x180fe200000108c1 */
[-CC-:B------:R-:W-:Y:S01]  /*129a0*/  FFMA.FTZ R173, R173, R169.reuse, -R193.reuse ;  /* 0x000000a9adad7223 */ /* 0x180fe200000108c1 */
[-CC-:B------:R-:W-:Y:S01]  /*129b0*/  FFMA.FTZ R176, R176, R169.reuse, -R193.reuse ;  /* 0x000000a9b0b07223 */ /* 0x180fe200000108c1 */
[----:B------:R-:W1:Y:S01]  /*129c0*/  SHFL.BFLY PT, R175, R170, 0x2, 0x1f ;  /* 0x0c401f00aaaf7f89 */ /* 0x000e6200000e0000 */
[----:B------:R-:W-:Y:S01]  /*129d0*/  MUFU.EX2 R152, R152 ;  /* 0x0000009800987308 */ /* 0x000fe20000000800 */
[-CC-:B0-----:R-:W-:Y:S01]  /*129e0*/  FFMA.FTZ R171, R164, R169.reuse, -R193.reuse ;  /* 0x000000a9a4ab7223 */ /* 0x181fe200000108c1 */
[-CC-:B------:R-:W-:Y:S01]  /*129f0*/  FFMA.FTZ R177, R177, R169.reuse, -R193.reuse ;  /* 0x000000a9b1b17223 */ /* 0x180fe200000108c1 */
[----:B------:R-:W-:-:S05]  /*12a00*/  FFMA.FTZ R180, R180, R169, -R193 ;  /* 0x000000a9b4b47223 */ /* 0x000fca00000108c1 */
        /* <DEDUP_REMOVED lines=15> */
[----:B-1----:R-:W-:Y:S01]  /*12b00*/  FMNMX.FTZ R170, R170, R175, !PT ;  /* 0x000000afaaaa7209 */ /* 0x002fe20007810000 */
[----:B------:R-:W-:Y:S01]  /*12b10*/  MUFU.EX2 R197, R197 ;  /* 0x000000c500c57308 */ /* 0x000fe20000000800 */
[----:B------:R-:W-:Y:S01]  /*12b20*/  FFMA.FTZ R175, R200, R169, -R193 ;  /* 0x000000a9c8af7223 */ /* 0x000fe200000108c1 */
[-C--:B------:R-:W-:Y:S01]  /*12b30*/  FMUL.FTZ R49, R49, R179.reuse ;  /* 0x000000b331317220 */ /* 0x080fe20000410000 */
[-C--:B------:R-:W-:Y:S01]  /*12b40*/  FMUL.FTZ R52, R52, R179.reuse ;  /* 0x000000b334347220 */ /* 0x080fe20000410000 */
[----:B------:R-:W0:Y:S01]  /*12b50*/  SHFL.BFLY PT, R161, R170, 0x1, 0x1f ;  /* 0x0c201f00aaa17f89 */ /* 0x000e2200000e0000 */
        /* <DEDUP_REMOVED lines=22> */
[----:B------:R-:W-:Y:S01]  /*12cc0*/  FMUL.FTZ R92, R92, R179 ;  /* 0x000000b35c5c7220 */ /* 0x000fe20000410000 */
[----:B0-----:R-:W-:Y:S01]  /*12cd0*/  FMNMX.FTZ R170, R170, R161, !PT ;  /* 0x000000a1aaaa7209 */ /* 0x001fe20007810000 */
[-C--:B------:R-:W-:Y:S01]  /*12ce0*/  FMUL.FTZ R93, R93, R179.reuse ;  /* 0x000000b35d5d7220 */ /* 0x080fe20000410000 */
[-C--:B------:R-:W-:Y:S01]  /*12cf0*/  FMUL.FTZ R96, R96, R179.reuse ;  /* 0x000000b360607220 */ /* 0x080fe20000410000 */
[----:B------:R-:W-:Y:S01]  /*12d00*/  FMUL.FTZ R97, R97, R179 ;  /* 0x000000b361617220 */ /* 0x000fe20000410000 */
[----:B------:R-:W-:Y:S01]  /*12d10*/  MUFU.EX2 R171, R171 ;  /* 0x000000ab00ab7308 */ /* 0x000fe20000000800 */
[C---:B------:R-:W-:Y:S01]  /*12d20*/  FMUL.FTZ R165, R170.reuse, R169 ;  /* 0x000000a9aaa57220 */ /* 0x040fe20000410000 */
[----:B------:R-:W-:Y:S01]  /*12d30*/  FADD.FTZ R161, -R170, R199 ;  /* 0x000000c7aaa17221 */ /* 0x000fe20000010100 */
[-C--:B------:R-:W-:Y:S01]  /*12d40*/  FMUL.FTZ R100, R100, R179.reuse ;  /* 0x000000b364647220 */ /* 0x080fe20000410000 */
[----:B------:R-:W-:Y:S01]  /*12d50*/  FMUL.FTZ R101, R101, R179 ;  /* 0x000000b365657220 */ /* 0x000fe20000410000 */
[-CC-:B------:R-:W-:Y:S01]  /*12d60*/  FFMA.FTZ R201, R155, R169.reuse, -R165.reuse ;  /* 0x000000a99bc97223 */ /* 0x180fe200000108a5 */
[-CC-:B------:R-:W-:Y:S01]  /*12d70*/  FFMA.FTZ R155, R157, R169.reuse, -R165.reuse ;  /* 0x000000a99d9b7223 */ /* 0x180fe200000108a5 */
[----:B------:R-:W-:Y:S01]  /*12d80*/  FFMA.FTZ R157, R162, R169, -R165 ;  /* 0x000000a9a29d7223 */ /* 0x000fe200000108a5 */
[----:B------:R-:W-:-:S02]  /*12d90*/  IMAD.MOV R162, RZ, RZ, -R203 ;  /* 0x000000ffffa27224 */ /* 0x000fc400078e0acb */
[-C--:B------:R-:W-:Y:S01]  /*12da0*/  FMUL.FTZ R161, R161, R169.reuse ;  /* 0x000000a9a1a17220 */ /* 0x080fe20000410000 */
[-CC-:B------:R-:W-:Y:S01]  /*12db0*/  FFMA.FTZ R154, R154, R169.reuse, -R165.reuse ;  /* 0x000000a99a9a7223 */ /* 0x180fe200000108a5 */
[----:B------:R-:W-:Y:S01]  /*12dc0*/  MUFU.EX2 R201, R201 ;  /* 0x000000c900c97308 */ /* 0x000fe20000000800 */
[-CC-:B------:R-:W-:Y:S01]  /*12dd0*/  FFMA.FTZ R164, R158, R169.reuse, -R165.reuse ;  /* 0x000000a99ea47223 */ /* 0x180fe200000108a5 */
[----:B------:R-:W-:Y:S01]  /*12de0*/  ISETP.NE.AND P2, PT, R189, R162, PT ;  /* 0x000000a2bd00720c */ /* 0x000fe20003f45270 */
[-CC-:B------:R-:W-:Y:S01]  /*12df0*/  FFMA.FTZ R158, R163, R169.reuse, -R165.reuse ;  /* 0x000000a9a39e7223 */ /* 0x180fe200000108a5 */
[----:B------:R-:W-:Y:S02]  /*12e00*/  @!P1 VIADD R162, R21, 0x38840 ;  /* 0x0003884015a29836 */ /* 0x000fe40000000000 */
[-CC-:B------:R-:W-:Y:S01]  /*12e10*/  FFMA.FTZ R193, R166, R169.reuse, -R165.reuse ;  /* 0x000000a9a6c17223 */ /* 0x180fe200000108a5 */
[-CC-:B------:R-:W-:Y:S01]  /*12e20*/  FFMA.FTZ R199, R167, R169.reuse, -R165.reuse ;  /* 0x000000a9a7c77223 */ /* 0x180fe200000108a5 */
[-CC-:B------:R-:W-:Y:S01]  /*12e30*/  FFMA.FTZ R181, R181, R169.reuse, -R165.reuse ;  /* 0x000000a9b5b57223 */ /* 0x180fe200000108a5 */
[----:B------:R-:W0:Y:S01]  /*12e40*/  MUFU.EX2 R161, R161 ;  /* 0x000000a100a17308 */ /* 0x000e220000000800 */
[----:B------:R-:W-:Y:S01]  /*12e50*/  @!P1 PRMT R162, RZ, 0x654, R162 ;  /* 0x00000654ffa29816 */ /* 0x000fe200000000a2 */
[-CC-:B------:R-:W-:Y:S01]  /*12e60*/  FFMA.FTZ R200, R202, R169.reuse, -R165.reuse ;  /* 0x000000a9cac87223 */ /* 0x180fe200000108a5 */
[-CC-:B------:R-:W-:Y:S01]  /*12e70*/  FFMA.FTZ R205, R205, R169.reuse, -R165.reuse ;  /* 0x000000a9cdcd7223 */ /* 0x180fe200000108a5 */
[-CC-:B------:R-:W-:Y:S01]  /*12e80*/  FFMA.FTZ R206, R206, R169.reuse, -R165.reuse ;  /* 0x000000a9cece7223 */ /* 0x180fe200000108a5 */
[----:B------:R1:W-:Y:S01]  /*12e90*/  @!P1 SYNCS.ARRIVE.TRANS64.RED.A1T0 RZ, [R162+URZ], RZ ;  /* 0x000000ffa2ff99a7 */ /* 0x0003e2000810043f */
[-CC-:B------:R-:W-:Y:S01]  /*12ea0*/  FFMA.FTZ R207, R207, R169.reuse, -R165.reuse ;  /* 0x000000a9cfcf7223 */ /* 0x180fe200000108a5 */
[----:B------:R-:W-:Y:S01]  /*12eb0*/  @!P2 IMAD R163, R198, 0x40, R190 ;  /* 0x00000040c6a3a824 */ /* 0x000fe200078e02be */
[----:B------:R-:W2:Y:S01]  /*12ec0*/  MUFU.EX2 R154, R154 ;  /* 0x0000009a009a7308 */ /* 0x000ea20000000800 */
[----:B------:R-:W-:Y:S01]  /*12ed0*/  FFMA.FTZ R198, R204, R169, -R165 ;  /* 0x000000a9ccc67223 */ /* 0x000fe200000108a5 */
[----:B------:R-:W-:Y:S01]  /*12ee0*/  FMUL.FTZ R104, R104, R179 ;  /* 0x000000b368687220 */ /* 0x000fe20000410000 */
[----:B------:R-:W-:-:S02]  /*12ef0*/  @!P2 IMAD R163, R163, 0x4, R2 ;  /* 0x00000004a3a3a824 */ /* 0x000fc400078e0202 */
[----:B------:R-:W-:Y:S01]  /*12f00*/  FMUL.FTZ R105, R105, R179 ;  /* 0x000000b369697220 */ /* 0x000fe20000410000 */
[-CC-:B-1----:R-:W-:Y:S01]  /*12f10*/  FFMA.FTZ R162, R182, R169.reuse, -R165.reuse ;  /* 0x000000a9b6a27223 */ /* 0x182fe200000108a5 */
[----:B------:R-:W-:Y:S01]  /*12f20*/  FFMA.FTZ R165, R183, R169, -R165 ;  /* 0x000000a9b7a57223 */ /* 0x000fe200000108a5 */
[-C--:B------:R-:W-:Y:S01]  /*12f30*/  FMUL.FTZ R108, R108, R179.reuse ;  /* 0x000000b36c6c7220 */ /* 0x080fe20000410000 */
[----:B------:R-:W1:Y:S01]  /*12f40*/  MUFU.EX2 R155, R155 ;  /* 0x0000009b009b7308 */ /* 0x000e620000000800 */
[----:B------:R-:W-:Y:S01]  /*12f50*/  @!P2 STS [R163+0x38400], R179 ;  /* 0x038400b3a300a388 */ /* 0x000fe20000000800 */
[-C--:B------:R-:W-:Y:S01]  /*12f60*/  FMUL.FTZ R109, R109, R179.reuse ;  /* 0x000000b36d6d7220 */ /* 0x080fe20000410000 */
[-C--:B------:R-:W-:Y:S01]  /*12f70*/  FMUL.FTZ R112, R112, R179.reuse ;  /* 0x000000b370707220 */ /* 0x080fe20000410000 */
[-C--:B------:R-:W-:Y:S01]  /*12f80*/  FMUL.FTZ R113, R113, R179.reuse ;  /* 0x000000b371717220 */ /* 0x080fe20000410000 */
[----:B0-----:R0:W-:Y:S01]  /*12f90*/  @!P2 STS [R163+0x38420], R161 ;  /* 0x038420a1a300a388 */ /* 0x0011e20000000800 */
        /* <DEDUP_REMOVED lines=8> */
[----:B------:R-:W-:Y:S01]  /*13020*/  FMUL.FTZ R129, R129, R179 ;  /* 0x000000b381817220 */ /* 0x000fe20000410000 */
[----:B0-----:R-:W-:Y:S01]  /*13030*/  FFMA.FTZ R163, R179, R15, R152 ;  /* 0x0000000fb3a37223 */ /* 0x001fe20000010098 */
[----:B--2---:R-:W-:Y:S01]  /*13040*/  FFMA.FTZ R15, R161, R20, R154 ;  /* 0x00000014a10f7223 */ /* 0x004fe2000001009a */
[C---:B------:R-:W-:Y:S01]  /*13050*/  F2FP.F16.F32.PACK_AB R152, R153.reuse, R152 ;  /* 0x000000989998723e */ /* 0x040fe200000000ff */
[----:B------:R-:W0:Y:S01]  /*13060*/  MUFU.EX2 R157, R157 ;  /* 0x0000009d009d7308 */ /* 0x000e220000000800 */
[----:B------:R-:W-:Y:S01]  /*13070*/  FADD.FTZ R20, R153, R163 ;  /* 0x000000a399147221 */ /* 0x000fe20000010000 */
[C---:B------:R-:W-:Y:S01]  /*13080*/  FADD.FTZ R163, R201.reuse, R15 ;  /* 0x0000000fc9a37221 */ /* 0x040fe20000010000 */
[----:B------:R-:W-:Y:S01]  /*13090*/  F2FP.F16.F32.PACK_AB R153, R201, R154 ;  /* 0x0000009ac999723e */ /* 0x000fe200000000ff */
[-C--:B------:R-:W-:Y:S01]  /*130a0*/  FMUL.FTZ R132, R132, R179.reuse ;  /* 0x000000b384847220 */ /* 0x080fe20000410000 */
[----:B------:R-:W-:Y:S01]  /*130b0*/  FADD.FTZ R154, R208, R20 ;  /* 0x00000014d09a7221 */ /* 0x000fe20000010000 */
[----:B-1----:R-:W-:Y:S01]  /*130c0*/  FADD.FTZ R20, R155, R163 ;  /* 0x000000a39b147221 */ /* 0x002fe20000010000 */
[-C--:B------:R-:W-:Y:S01]  /*130d0*/  FMUL.FTZ R133, R133, R179.reuse ;  /* 0x000000b385857220 */ /* 0x080fe20000410000 */
[----:B------:R-:W1:Y:S01]  /*130e0*/  MUFU.EX2 R158, R158 ;  /* 0x0000009e009e7308 */ /* 0x000e620000000800 */
[-C--:B------:R-:W-:Y:S01]  /*130f0*/  FMUL.FTZ R136, R136, R179.reuse ;  /* 0x000000b388887220 */ /* 0x080fe20000410000 */
[----:B---3--:R-:W-:Y:S01]  /*13100*/  FADD.FTZ R166, R164, R20 ;  /* 0x00000014a4a67221 */ /* 0x008fe20000010000 */
        /* <DEDUP_REMOVED lines=8> */
[----:B------:R-:W-:Y:S01]  /*13190*/  FADD.FTZ R163, R197, R154 ;  /* 0x0000009ac5a37221 */ /* 0x000fe20000010000 */
[----:B0-----:R-:W-:Y:S01]  /*131a0*/  FADD.FTZ R166, R157, R166 ;  /* 0x000000a69da67221 */ /* 0x001fe20000010000 */
[----:B------:R-:W-:Y:S01]  /*131b0*/  F2FP.F16.F32.PACK_AB R154, R197, R208 ;  /* 0x000000d0c59a723e */ /* 0x000fe200000000ff */
[----:B------:R-:W-:Y:S01]  /*131c0*/  FMUL.FTZ R26, R26, R161 ;  /* 0x000000a11a1a7220 */ /* 0x000fe20000410000 */
[----:B------:R-:W-:Y:S01]  /*131d0*/  FADD.FTZ R163, R156, R163 ;  /* 0x000000a39ca37221 */ /* 0x000fe20000010000 */
[----:B------:R-:W0:Y:S01]  /*131e0*/  MUFU.EX2 R199, R199 ;  /* 0x000000c700c77308 */ /* 0x000e220000000800 */
[C---:B-1----:R-:W-:Y:S01]  /*131f0*/  FADD.FTZ R183, R158.reuse, R166 ;  /* 0x000000a69eb77221 */ /* 0x042fe20000010000 */
[----:B------:R-:W-:Y:S01]  /*13200*/  F2FP.F16.F32.PACK_AB R157, R158, R157 ;  /* 0x0000009d9e9d723e */ /* 0x000fe200000000ff */
[----:B------:R-:W-:Y:S01]  /*13210*/  FADD.FTZ R202, R160, R163 ;  /* 0x000000a3a0ca7221 */ /* 0x000fe20000010000 */
[----:B------:R-:W-:Y:S01]  /*13220*/  F2FP.F16.F32.PACK_AB R155, R164, R155 ;  /* 0x0000009ba49b723e */ /* 0x000fe200000000ff */
[----:B------:R-:W-:Y:S01]  /*13230*/  BAR.SYNC.DEFER_BLOCKING 0xf, 0x100 ;  /* 0x03c4000000007b1d */ /* 0x000fe20000010000 */
[----:B------:R-:W-:Y:S01]  /*13240*/  F2FP.F16.F32.PACK_AB R158, R171, R159 ;  /* 0x0000009fab9e723e */ /* 0x000fe200000000ff */
[----:B------:R-:W-:Y:S01]  /*13250*/  FADD.FTZ R202, R159, R202 ;  /* 0x000000ca9fca7221 */ /* 0x000fe20000010000 */
[----:B------:R-:W-:Y:S01]  /*13260*/  F2FP.F16.F32.PACK_AB R156, R160, R156 ;  /* 0x0000009ca09c723e */ /* 0x000fe200000000ff */
        /* <DEDUP_REMOVED lines=72> */
[----:B0-----:R-:W-:Y:S01]  /*136f0*/  F2FP.F16.F32.PACK_AB R159, R199, R193 ;  /* 0x000000c1c79f723e */ /* 0x001fe200000000ff */
[----:B------:R0:W-:Y:S01]  /*13700*/  STSM.16.M88.4 [R210+0x36400], R152 ;  /* 0x03640098d2007844 */ /* 0x0001e20000000200 */
[----:B------:R-:W4:Y:S01]  /*13710*/  MUFU.EX2 R178, R178 ;  /* 0x000000b200b27308 */ /* 0x000f220000000800 */
[----:B-1----:R-:W-:Y:S01]  /*13720*/  F2FP.F16.F32.PACK_AB R160, R175, R174 ;  /* 0x000000aeafa0723e */ /* 0x002fe200000000ff */
[----:B------:R-:W-:Y:S01]  /*13730*/  IMAD.MOV.U32 R197, RZ, RZ, 0x40000040 ;  /* 0x40000040ffc57424 */ /* 0x000fe200078e00ff */
[----:B--2---:R-:W-:Y:S01]  /*13740*/  F2FP.F16.F32.PACK_AB R161, R200, R181 ;  /* 0x000000b5c8a1723e */ /* 0x004fe200000000ff */
[----:B------:R1:W-:Y:S01]  /*13750*/  STSM.16.M88.4 [R214], R156 ;  /* 0x0000009cd6007844 */ /* 0x0003e20000000200 */
[----:B---3--:R-:W-:Y:S01]  /*13760*/  F2FP.F16.F32.PACK_AB R163, R182, R198 ;  /* 0x000000c6b6a3723e */ /* 0x008fe200000000ff */
[----:B------:R-:W-:Y:S01]  /*13770*/  FADD.FTZ R171, R171, R202 ;  /* 0x000000caabab7221 */ /* 0x000fe20000010000 */
[----:B------:R-:W-:Y:S01]  /*13780*/  ISETP.GT.AND P2, PT, R195, RZ, PT ;  /* 0x000000ffc300720c */ /* 0x000fe20003f44270 */
[----:B------:R-:W-:Y:S01]  /*13790*/  MUFU.EX2 R177, R177 ;  /* 0x000000b100b17308 */ /* 0x000fe20000000800 */
[----:B------:R-:W-:-:S02]  /*137a0*/  @!P1 VIADD R21, R21, 0x38860 ;  /* 0x0003886015159836 */ /* 0x000fc40000000000 */
[----:B------:R-:W-:-:S04]  /*137b0*/  FADD.FTZ R174, R174, R171 ;  /* 0x000000abaeae7221 */ /* 0x000fc80000010000 */
[----:B------:R-:W-:Y:S01]  /*137c0*/  FADD.FTZ R175, R175, R174 ;  /* 0x000000aeafaf7221 */ /* 0x000fe20000010000 */
[----:B------:R-:W-:Y:S01]  /*137d0*/  @!P1 PRMT R21, RZ, 0x654, R21 ;  /* 0x00000654ff159816 */ /* 0x000fe20000000015 */
[----:B------:R-:W2:Y:S01]  /*137e0*/  MUFU.EX2 R180, R180 ;  /* 0x000000b400b47308 */ /* 0x000ea20000000800 */
[----:B----4-:R-:W-:-:S07]  /*137f0*/  F2FP.F16.F32.PACK_AB R164, R178, R176 ;  /* 0x000000b0b2a4723e */ /* 0x010fce00000000ff */
[----:B------:R-:W-:Y:S08]  /*13800*/  MUFU.EX2 R15, R206 ;  /* 0x000000ce000f7308 */ /* 0x000ff00000000800 */
[----:B------:R-:W3:Y:S01]  /*13810*/  MUFU.EX2 R20, R207 ;  /* 0x000000cf00147308 */ /* 0x000ee20000000800 */
[----:B--2---:R-:W-:-:S07]  /*13820*/  F2FP.F16.F32.PACK_AB R166, R180, R177 ;  /* 0x000000b1b4a6723e */ /* 0x004fce00000000ff */
[----:B------:R2:W-:Y:S08]  /*13830*/  MUFU.EX2 R201, R162 ;  /* 0x000000a200c97308 */ /* 0x0005f00000000800 */
[----:B------:R3:W4:Y:S01]  /*13840*/  MUFU.EX2 R179, R165 ;  /* 0x000000a500b37308 */ /* 0x0007220000000800 */
[----:B--2---:R-:W-:Y:S01]  /*13850*/  F2FP.F16.F32.PACK_AB R162, R173, R172 ;  /* 0x000000acada2723e */ /* 0x004fe200000000ff */
[----:B------:R-:W-:-:S04]  /*13860*/  FADD.FTZ R172, R172, R175 ;  /* 0x000000afacac7221 */ /* 0x000fc80000010000 */
[----:B------:R1:W-:Y:S01]  /*13870*/  STSM.16.M88.4 [R212], R160 ;  /* 0x000000a0d4007844 */ /* 0x0003e20000000200 */
[----:B------:R-:W-:Y:S01]  /*13880*/  FADD.FTZ R173, R173, R172 ;  /* 0x000000acadad7221 */ /* 0x000fe20000010000 */
[----:B---3--:R-:W-:-:S03]  /*13890*/  F2FP.F16.F32.PACK_AB R165, R20, R15 ;  /* 0x0000000f14a5723e */ /* 0x008fc600000000ff */
[----:B------:R-:W-:-:S04]  /*138a0*/  FADD.FTZ R173, R176, R173 ;  /* 0x000000adb0ad7221 */ /* 0x000fc80000010000 */
[----:B------:R-:W-:Y:S01]  /*138b0*/  FADD.FTZ R178, R178, R173 ;  /* 0x000000adb2b27221 */ /* 0x000fe20000010000 */
[----:B----4-:R-:W-:-:S05]  /*138c0*/  F2FP.F16.F32.PACK_AB R167, R179, R201 ;  /* 0x000000c9b3a7723e */ /* 0x010fca00000000ff */
[----:B------:R1:W-:Y:S01]  /*138d0*/  STSM.16.M88.4 [R213], R164 ;  /* 0x000000a4d5007844 */ /* 0x0003e20000000200 */
[----:B------:R-:W-:-:S06]  /*138e0*/  WARPGROUP.ARRIVE ;  /* 0x00000000000079c5 */ /* 0x000fcc0000000000 */
        /* <DEDUP_REMOVED lines=11> */
[----:B------:R-:W-:Y:S01]  /*139a0*/  R2UR UR6, R152 ;  /* 0x00000000980672ca */ /* 0x000fe200000e0000 */
[----:B------:R-:W-:Y:S01]  /*139b0*/  FADD.FTZ R152, R193, R183 ;  /* 0x000000b7c1987221 */ /* 0x000fe20000010000 */
[----:B------:R-:W-:Y:S01]  /*139c0*/  R2UR UR7, R153 ;  /* 0x00000000990772ca */ /* 0x000fe200000e0000 */
[----:B------:R-:W-:Y:S02]  /*139d0*/  IMAD.MOV.U32 R193, RZ, RZ, R168 ;  /* 0x000000ffffc17224 */ /* 0x000fe400078e00a8 */
[----:B------:R-:W-:Y:S01]  /*139e0*/  FADD.FTZ R152, R199, R152 ;  /* 0x00000098c7987221 */ /* 0x000fe20000010000 */
[----:B------:R-:W-:-:S03]  /*139f0*/  IMAD.MOV.U32 R199, RZ, RZ, R170 ;  /* 0x000000ffffc77224 */ /* 0x000fc600078e00aa */
[----:B------:R-:W-:-:S04]  /*13a00*/  FADD.FTZ R181, R181, R152 ;  /* 0x00000098b5b57221 */ /* 0x000fc80000010000 */
[----:B------:R-:W-:-:S04]  /*13a10*/  FADD.FTZ R181, R200, R181 ;  /* 0x000000b5c8b57221 */ /* 0x000fc80000010000 */
[----:B------:R-:W-:Y:S01]  /*13a20*/  FADD.FTZ R181, R198, R181 ;  /* 0x000000b5c6b57221 */ /* 0x000fe20000010000 */
[----:B------:R-:W-:-:S03]  /*13a30*/  IMAD.MOV.U32 R198, RZ, RZ, R18 ;  /* 0x000000ffffc67224 */ /* 0x000fc600078e0012 */
[----:B------:R-:W-:-:S04]  /*13a40*/  FADD.FTZ R182, R182, R181 ;  /* 0x000000b5b6b67221 */ /* 0x000fc80000010000 */
[----:B------:R-:W-:-:S04]  /*13a50*/  FADD.FTZ R15, R15, R182 ;  /* 0x000000b60f0f7221 */ /* 0x000fc80000010000 */
[----:B------:R-:W-:Y:S01]  /*13a60*/  FADD.FTZ R20, R20, R15 ;  /* 0x0000000f14147221 */ /* 0x000fe20000010000 */
[----:B------:R-:W-:-:S03]  /*13a70*/  FADD.FTZ R15, R177, R178 ;  /* 0x000000b2b10f7221 */ /* 0x000fc60000010000 */
[----:B------:R-:W-:Y:S01]  /*13a80*/  FADD.FTZ R20, R201, R20 ;  /* 0x00000014c9147221 */ /* 0x000fe20000010000 */
[----:B------:R-:W-:-:S03]  /*13a90*/  FADD.FTZ R15, R180, R15 ;  /* 0x0000000fb40f7221 */ /* 0x000fc60000010000 */
[----:B------:R-:W-:Y:S01]  /*13aa0*/  FADD.FTZ R20, R179, R20 ;  /* 0x00000014b3147221 */ /* 0x000fe20000010000 */
[----:B------:R-:W-:Y:S02]  /*13ab0*/  WARPGROUP.DEPBAR.LE gsb0, 0x0 ;  /* 0x00008000000079c5 */ /* 0x000fe40000010000 */
[----:B------:R-:W-:-:S06]  /*13ac0*/  WARPGROUP.ARRIVE ;  /* 0x00000000000079c5 */ /* 0x000fcc0000000000 */
        /* <DEDUP_REMOVED lines=17> */
[----:B0-----:R-:W-:-:S04]  /*13be0*/  VIADD R21, R195, 0xffffffff ;  /* 0xffffffffc3157836 */ /* 0x001fc80000000000 */
[----:B------:R-:W-:Y:S01]  /*13bf0*/  IMAD.MOV.U32 R195, RZ, RZ, R21 ;  /* 0x000000ffffc37224 */ /* 0x000fe200078e0015 */
[----:B-1----:R-:W-:Y:S06]  /*13c00*/  @P2 BRA `(.L_x_8929) ;  /* 0xffffffc800742947 */ /* 0x002fec000383ffff */
.L_x_8918:
[----:B------:R-:W-:Y:S05]  /*13c10*/  BSYNC B0 ;  /* 0x0000000000007941 */ /* 0x000fea0003800000 */
.L_x_8917:
[----:B------:R-:W0:Y:S01]  /*13c20*/  SHFL.BFLY PT, R0, R15, 0x2, 0x1f ;  /* 0x0c401f000f007f89 */ /* 0x000e2200000e0000 */
[----:B------:R-:W-:Y:S02]  /*13c30*/  IMAD.MOV R6, RZ, RZ, -R203 ;  /* 0x000000ffff067224 */ /* 0x000fe400078e0acb */
[----:B------:R-:W-:Y:S01]  /*13c40*/  VIADD R172, R18, 0x1 ;  /* 0x0000000112ac7836 */ /* 0x000fe20000000000 */
[----:B------:R-:W1:Y:S01]  /*13c50*/  SHFL.BFLY PT, R5, R20, 0x2, 0x1f ;  /* 0x0c401f0014057f89 */ /* 0x000e6200000e0000 */
[----:B------:R-:W-:Y:S01]  /*13c60*/  IMAD.MOV.U32 R21, RZ, RZ, -0x800000 ;  /* 0xff800000ff157424 */ /* 0x000fe200078e00ff */
[----:B------:R-:W-:Y:S08]  /*13c70*/  BAR.ARV 0x8, 0x100 ;  /* 0x0204000000007b1d */ /* 0x000ff00000002000 */
[----:B------:R-:W-:Y:S01]  /*13c80*/  BAR.SYNC.DEFER_BLOCKING 0xf, 0x100 ;  /* 0x03c4000000007b1d */ /* 0x000fe20000010000 */
[----:B------:R-:W-:Y:S01]  /*13c90*/  ISETP.NE.AND P0, PT, R189, R6, PT ;  /* 0x00000006bd00720c */ /* 0x000fe20003f05270 */
[----:B------:R-:W-:Y:S01]  /*13ca0*/  VIADD R226, R226, 0x1 ;  /* 0x00000001e2e27836 */ /* 0x000fe20000000000 */
[----:B------:R-:W-:-:S04]  /*13cb0*/  ISETP.NE.AND P1, PT, R172, 0x2, PT ;  /* 0x00000002ac00780c */ /* 0x000fc80003f25270 */
[----:B------:R-:W-:Y:S01]  /*13cc0*/  SEL R6, RZ, 0x1, P1 ;  /* 0x00000001ff067807 */ /* 0x000fe20000800000 */
[----:B0-----:R-:W-:-:S03]  /*13cd0*/  FADD.FTZ R4, R0, R15 ;  /* 0x0000000f00047221 */ /* 0x001fc60000010000 */
[----:B------:R-:W-:Y:S01]  /*13ce0*/  LOP3.LUT R19, R19, R6, RZ, 0x3c, !PT ;  /* 0x0000000613137212 */ /* 0x000fe200078e3cff */
[----:B-1----:R-:W-:Y:S01]  /*13cf0*/  FADD.FTZ R5, R5, R20 ;  /* 0x0000001405057221 */ /* 0x002fe20000010000 */
[----:B------:R-:W0:Y:S01]  /*13d00*/  SHFL.BFLY PT, R3, R4, 0x1, 0x1f ;  /* 0x0c201f0004037f89 */ /* 0x000e2200000e0000 */
[----:B------:R-:W-:-:S03]  /*13d10*/  IMAD.MOV.U32 R20, RZ, RZ, -0x800000 ;  /* 0xff800000ff147424 */ /* 0x000fc600078e00ff */
[----:B------:R-:W1:Y:S01]  /*13d20*/  SHFL.BFLY PT, R0, R5, 0x1, 0x1f ;  /* 0x0c201f0005007f89 */ /* 0x000e6200000e0000 */
[----:B0-----:R-:W-:Y:S01]  /*13d30*/  FADD.FTZ R7, R4, R3 ;  /* 0x0000000304077221 */ /* 0x001fe20000010000 */
[----:B------:R-:W-:Y:S02]  /*13d40*/  IMAD.MOV.U32 R3, RZ, RZ, RZ ;  /* 0x000000ffff037224 */ /* 0x000fe400078e00ff */
[----:B------:R-:W-:Y:S02]  /*13d50*/  IMAD.MOV.U32 R4, RZ, RZ, RZ ;  /* 0x000000ffff047224 */ /* 0x000fe400078e00ff */
[----:B-1----:R-:W-:Y:S01]  /*13d60*/  FADD.FTZ R0, R5, R0 ;  /* 0x0000000005007221 */ /* 0x002fe20000010000 */
[----:B------:R-:W-:Y:S01]  /*13d70*/  FSETP.NE.FTZ.AND P2, PT, R7, RZ, PT ;  /* 0x000000ff0700720b */ /* 0x000fe20003f55000 */
[----:B------:R-:W-:-:S03]  /*13d80*/  @!P0 IMAD R5, R18, 0x40, R190 ;  /* 0x0000004012058824 */ /* 0x000fc600078e02be */
[----:B------:R-:W-:Y:S01]  /*13d90*/  FSETP.NE.FTZ.AND P3, PT, R0, RZ, PT ;  /* 0x000000ff0000720b */ /* 0x000fe20003f75000 */
[----:B------:R-:W-:-:S08]  /*13da0*/  @!P0 IMAD R5, R5, 0x4, R2 ;  /* 0x0000000405058824 */ /* 0x000fd000078e0202 */
[----:B------:R-:W0:Y:S01]  /*13db0*/  @P2 MUFU.RCP R3, R7 ;  /* 0x0000000700032308 */ /* 0x000e220000001000 */
[----:B------:R-:W-:-:S03]  /*13dc0*/  @P2 FMUL.FTZ R18, R169, 0.69314718246459960938 ;  /* 0x3f317218a9122820 */ /* 0x000fc60000410000 */
[----:B------:R-:W-:-:S04]  /*13dd0*/  @P3 FMUL.FTZ R169, R169, 0.69314718246459960938 ;  /* 0x3f317218a9a93820 */ /* 0x000fc80000410000 */
[----:B------:R-:W1:Y:S08]  /*13de0*/  @P3 MUFU.RCP R4, R0 ;  /* 0x0000000000043308 */ /* 0x000e700000001000 */
[----:B------:R-:W2:Y:S01]  /*13df0*/  @P2 MUFU.LG2 R2, R7 ;  /* 0x0000000700022308 */ /* 0x000ea20000000c00 */
[-C--:B0-----:R-:W-:Y:S01]  /*13e00*/  FMUL.FTZ R171, R32, R3.reuse ;  /* 0x0000000320ab7220 */ /* 0x081fe20000410000 */
[----:B------:R0:W-:Y:S01]  /*13e10*/  @!P0 STS [R5+0x38400], R3 ;  /* 0x0384000305008388 */ /* 0x0001e20000000800 */
[-C--:B------:R-:W-:Y:S01]  /*13e20*/  FMUL.FTZ R166, R33, R3.reuse ;  /* 0x0000000321a67220 */ /* 0x080fe20000410000 */
[-C--:B------:R-:W-:Y:S01]  /*13e30*/  FMUL.FTZ R24, R24, R3.reuse ;  /* 0x0000000318187220 */ /* 0x080fe20000410000 */
[-C--:B------:R-:W-:Y:S01]  /*13e40*/  FMUL.FTZ R25, R25, R3.reuse ;  /* 0x0000000319197220 */ /* 0x080fe20000410000 */
[-C--:B------:R-:W-:Y:S01]  /*13e50*/  FMUL.FTZ R28, R28, R3.reuse ;  /* 0x000000031c1c7220 */ /* 0x080fe20000410000 */
[-C--:B------:R-:W-:Y:S01]  /*13e60*/  FMUL.FTZ R29, R29, R3.reuse ;  /* 0x000000031d1d7220 */ /* 0x080fe20000410000 */
[----:B------:R-:W3:Y:S01]  /*13e70*/  @P3 MUFU.LG2 R32, R0 ;  /* 0x0000000000203308 */ /* 0x000ee20000000c00 */
        /* <DEDUP_REMOVED lines=65> */
[----:B------:R-:W-:Y:S01]  /*14290*/  FMUL.FTZ R13, R66, R4 ;  /* 0x00000004420d7220 */ /* 0x000fe20000410000 */
[----:B------:R-:W-:Y:S01]  /*142a0*/  @P2 FFMA.FTZ R21, R18, R168, R33 ;  /* 0x000000a812152223 */ /* 0x000fe20000010021 */
[----:B------:R-:W-:Y:S01]  /*142b0*/  PLOP3.LUT P0, PT, PT, PT, PT, 0x8, 0x0 ;  /* 0x000000000000781c */ /* 0x000fe20003f0e170 */
[-C--:B------:R-:W-:Y:S01]  /*142c0*/  FMUL.FTZ R26, R26, R4.reuse ;  /* 0x000000041a1a7220 */ /* 0x080fe20000410000 */
[-C--:B------:R-:W-:Y:S01]  /*142d0*/  FMUL.FTZ R27, R30, R4.reuse ;  /* 0x000000041e1b7220 */ /* 0x080fe20000410000 */
[-C--:B------:R-:W-:Y:S01]  /*142e0*/  FMUL.FTZ R31, R31, R4.reuse ;  /* 0x000000041f1f7220 */ /* 0x080fe20000410000 */
[-C--:B0-----:R-:W-:Y:S01]  /*142f0*/  FMUL.FTZ R3, R34, R4.reuse ;  /* 0x0000000422037220 */ /* 0x081fe20000410000 */
        /* <DEDUP_REMOVED lines=58> */
.L_x_8852:
[----:B------:R-:W-:Y:S05]  /*146a0*/  BSYNC B7 ;  /* 0x0000000000077941 */ /* 0x000fea0003800000 */
.L_x_8850:
        /* <DEDUP_REMOVED lines=9> */
[----:B------:R-:W3:Y:S01]  /*14740*/  LDL R4, [R1+0xc] ;  /* 0x00000c0001047983 */ /* 0x000ee20000100800 */
[----:B------:R-:W-:Y:S01]  /*14750*/  F2FP.F16.F32.PACK_AB R24, R25, R24 ;  /* 0x000000181918723e */ /* 0x000fe200000000ff */
[----:B------:R-:W-:Y:S01]  /*14760*/  ULDC.64 UR4, c[0x0][0xd00] ;  /* 0x0003400000047ab9 */ /* 0x000fe20000000a00 */
[----:B------:R-:W-:Y:S01]  /*14770*/  F2FP.F16.F32.PACK_AB R25, R0, R26 ;  /* 0x0000001a0019723e */ /* 0x000fe200000000ff */
[----:B------:R-:W4:Y:S01]  /*14780*/  S2R R41, SR_SWINHI ;  /* 0x0000000000297919 */ /* 0x000f220000002f00 */
        /* <DEDUP_REMOVED lines=17> */
[----:B----4-:R-:W-:Y:S02]  /*148a0*/  MOV R37, R41 ;  /* 0x0000002900257202 */ /* 0x010fe40000000f00 */
        /* <DEDUP_REMOVED lines=25> */
[----:B------:R-:W-:Y:S01]  /*14a40*/  F2FP.F16.F32.PACK_AB R147, R151, R150 ;  /* 0x000000969793723e */ /* 0x000fe200000000ff */
[----:B------:R-:W-:Y:S01]  /*14a50*/  BAR.SYNC.DEFER_BLOCKING 0x1, 0x100 ;  /* 0x0044000000007b1d */ /* 0x000fe20000010000 */
[----:B---3--:R-:W-:-:S03]  /*14a60*/  IMAD.WIDE R40, R4, 0x2, R36 ;  /* 0x0000000204287825 */ /* 0x008fc600078e0224 */
[C---:B------:R-:W-:Y:S02]  /*14a70*/  LOP3.LUT R45, R40.reuse, 0x380, RZ, 0xc0, !PT ;  /* 0x00000380282d7812 */ /* 0x040fe400078ec0ff */
[C---:B------:R-:W-:Y:S02]  /*14a80*/  IADD3 R0, P1, R40.reuse, 0x20, RZ ;  /* 0x0000002028007810 */ /* 0x040fe40007f3e0ff */
[----:B------:R-:W-:Y:S02]  /*14a90*/  SHF.R.U64 R45, R45, 0x3, RZ ;  /* 0x000000032d2d7819 */ /* 0x000fe400000012ff */
[C---:B------:R-:W-:Y:S02]  /*14aa0*/  IADD3 R28, P4, R40.reuse, 0x60, RZ ;  /* 0x00000060281c7810 */ /* 0x040fe40007f9e0ff */
[----:B------:R-:W-:Y:S01]  /*14ab0*/  LOP3.LUT R44, R45, R40, RZ, 0x3c, !PT ;  /* 0x000000282d2c7212 */ /* 0x000fe200078e3cff */
[--C-:B------:R-:W-:Y:S01]  /*14ac0*/  IMAD.MOV.U32 R45, RZ, RZ, R41.reuse ;  /* 0x000000ffff2d7224 */ /* 0x100fe200078e0029 */
[----:B------:R-:W-:Y:S01]  /*14ad0*/  IADD3 R4, P0, R40, 0x40, RZ ;  /* 0x0000004028047810 */ /* 0x000fe20007f1e0ff */
[----:B------:R-:W-:Y:S01]  /*14ae0*/  IMAD.X R29, RZ, RZ, R41, P4 ;  /* 0x000000ffff1d7224 */ /* 0x000fe200020e0629 */
[----:B------:R-:W-:-:S02]  /*14af0*/  LOP3.LUT R169, R0, 0x380, RZ, 0xc0, !PT ;  /* 0x0000038000a97812 */ /* 0x000fc400078ec0ff */
[----:B------:R-:W-:Y:S02]  /*14b00*/  LOP3.LUT R175, R28, 0x380, RZ, 0xc0, !PT ;  /* 0x000003801caf7812 */ /* 0x000fe400078ec0ff */
[----:B------:R-:W-:Y:S02]  /*14b10*/  MOV R44, R44 ;  /* 0x0000002c002c7202 */ /* 0x000fe40000000f00 */
[----:B------:R-:W-:Y:S02]  /*14b20*/  LOP3.LUT R173, R4, 0x380, RZ, 0xc0, !PT ;  /* 0x0000038004ad7812 */ /* 0x000fe400078ec0ff */
[----:B------:R-:W-:Y:S01]  /*14b30*/  SHF.R.U64 R169, R169, 0x3, RZ ;  /* 0x00000003a9a97819 */ /* 0x000fe200000012ff */
[----:B------:R3:W-:Y:S01]  /*14b40*/  STSM.16.M88.4 [R44], R24 ;  /* 0x000000182c007844 */ /* 0x0007e20000000200 */
[----:B-----5:R-:W-:Y:S02]  /*14b50*/  IADD3 R30, P3, R40, 0x2000, RZ ;  /* 0x00002000281e7810 */ /* 0x020fe40007f7e0ff */
[----:B------:R-:W-:-:S02]  /*14b60*/  SHF.R.U64 R175, R175, 0x3, RZ ;  /* 0x00000003afaf7819 */ /* 0x000fc400000012ff */
[C---:B--2---:R-:W-:Y:S01]  /*14b70*/  IADD3 R32, P5, R40.reuse, 0x2040, RZ ;  /* 0x0000204028207810 */ /* 0x044fe20007fbe0ff */
[--C-:B------:R-:W-:Y:S01]  /*14b80*/  IMAD.X R31, RZ, RZ, R41.reuse, P3 ;  /* 0x000000ffff1f7224 */ /* 0x100fe200018e0629 */
[----:B------:R-:W-:Y:S02]  /*14b90*/  SHF.R.U64 R173, R173, 0x3, RZ ;  /* 0x00000003adad7819 */ /* 0x000fe400000012ff */
[----:B------:R-:W-:Y:S01]  /*14ba0*/  IADD3 R48, P6, R40, 0x2020, RZ ;  /* 0x0000202028307810 */ /* 0x000fe20007fde0ff */
[--C-:B------:R-:W-:Y:S01]  /*14bb0*/  IMAD.X R53, RZ, RZ, R41.reuse, P5 ;  /* 0x000000ffff357224 */ /* 0x100fe200028e0629 */
[----:B------:R-:W-:Y:S02]  /*14bc0*/  LOP3.LUT R28, R175, R28, RZ, 0x3c, !PT ;  /* 0x0000001caf1c7212 */ /* 0x000fe400078e3cff */
[----:B------:R-:W-:Y:S01]  /*14bd0*/  LOP3.LUT R175, R32, 0x380, RZ, 0xc0, !PT ;  /* 0x0000038020af7812 */ /* 0x000fe200078ec0ff */
[--C-:B------:R-:W-:Y:S01]  /*14be0*/  IMAD.X R49, RZ, RZ, R41.reuse, P6 ;  /* 0x000000ffff317224 */ /* 0x100fe200030e0629 */
[----:B0-----:R-:W-:Y:S01]  /*14bf0*/  IADD3 R68, P4, R40, 0x4040, RZ ;  /* 0x0000404028447810 */ /* 0x001fe20007f9e0ff */
[--C-:B---3--:R-:W-:Y:S01]  /*14c00*/  IMAD.X R25, RZ, RZ, R41.reuse, P1 ;  /* 0x000000ffff197224 */ /* 0x108fe200008e0629 */
[----:B------:R-:W-:Y:S01]  /*14c10*/  LOP3.LUT R24, R169, R0, RZ, 0x3c, !PT ;  /* 0x00000000a9187212 */ /* 0x000fe200078e3cff */
[--C-:B------:R-:W-:Y:S01]  /*14c20*/  IMAD.X R27, RZ, RZ, R41.reuse, P0 ;  /* 0x000000ffff1b7224 */ /* 0x100fe200000e0629 */
[----:B------:R-:W-:Y:S01]  /*14c30*/  LOP3.LUT R169, R30, 0x380, RZ, 0xc0, !PT ;  /* 0x000003801ea97812 */ /* 0x000fe200078ec0ff */
[----:B------:R-:W-:Y:S01]  /*14c40*/  IMAD.X R69, RZ, RZ, R41, P4 ;  /* 0x000000ffff457224 */ /* 0x000fe200020e0629 */
[----:B------:R-:W-:-:S02]  /*14c50*/  LOP3.LUT R26, R173, R4, RZ, 0x3c, !PT ;  /* 0x00000004ad1a7212 */ /* 0x000fc400078e3cff */
[----:B------:R-:W-:Y:S02]  /*14c60*/  LOP3.LUT R173, R48, 0x380, RZ, 0xc0, !PT ;  /* 0x0000038030ad7812 */ /* 0x000fe400078ec0ff */
[----:B------:R-:W-:Y:S02]  /*14c70*/  SHF.R.U64 R169, R169, 0x3, RZ ;  /* 0x00000003a9a97819 */ /* 0x000fe400000012ff */
[C---:B------:R-:W-:Y:S02]  /*14c80*/  IADD3 R60, P1, R40.reuse, 0x4000, RZ ;  /* 0x00004000283c7810 */ /* 0x040fe40007f3e0ff */
[----:B------:R-:W-:Y:S02]  /*14c90*/  SHF.R.U64 R175, R175, 0x3, RZ ;  /* 0x00000003afaf7819 */ /* 0x000fe400000012ff */
[----:B------:R-:W-:Y:S01]  /*14ca0*/  SHF.R.U64 R173, R173, 0x3, RZ ;  /* 0x00000003adad7819 */ /* 0x000fe200000012ff */
[----:B------:R-:W-:Y:S01]  /*14cb0*/  IMAD.X R61, RZ, RZ, R41, P1 ;  /* 0x000000ffff3d7224 */ /* 0x000fe200008e0629 */
[----:B------:R-:W-:-:S02]  /*14cc0*/  IADD3 R64, P0, R40, 0x4020, RZ ;  /* 0x0000402028407810 */ /* 0x000fc40007f1e0ff */
[----:B------:R-:W-:Y:S02]  /*14cd0*/  LOP3.LUT R30, R169, R30, RZ, 0x3c, !PT ;  /* 0x0000001ea91e7212 */ /* 0x000fe400078e3cff */
[----:B------:R-:W-:Y:S01]  /*14ce0*/  IADD3 R56, P2, R40, 0x2060, RZ ;  /* 0x0000206028387810 */ /* 0x000fe20007f5e0ff */
[--C-:B------:R-:W-:Y:S01]  /*14cf0*/  IMAD.X R65, RZ, RZ, R41.reuse, P0 ;  /* 0x000000ffff417224 */ /* 0x100fe200000e0629 */
[----:B------:R-:W-:Y:S02]  /*14d00*/  LOP3.LUT R52, R175, R32, RZ, 0x3c, !PT ;  /* 0x00000020af347212 */ /* 0x000fe400078e3cff */
[----:B------:R-:W-:Y:S01]  /*14d10*/  LOP3.LUT R169, R60, 0x380, RZ, 0xc0, !PT ;  /* 0x000003803ca97812 */ /* 0x000fe200078ec0ff */
[----:B------:R-:W-:Y:S01]  /*14d20*/  IMAD.X R57, RZ, RZ, R41, P2 ;  /* 0x000000ffff397224 */ /* 0x000fe200010e0629 */
[----:B------:R-:W-:Y:S02]  /*14d30*/  LOP3.LUT R48, R173, R48, RZ, 0x3c, !PT ;  /* 0x00000030ad307212 */ /* 0x000fe400078e3cff */
[----:B------:R-:W-:-:S02]  /*14d40*/  LOP3.LUT R175, R68, 0x380, RZ, 0xc0, !PT ;  /* 0x0000038044af7812 */ /* 0x000fc400078ec0ff */
[----:B------:R-:W-:Y:S02]  /*14d50*/  LOP3.LUT R173, R64, 0x380, RZ, 0xc0, !PT ;  /* 0x0000038040ad7812 */ /* 0x000fe400078ec0ff */
[----:B------:R-:W-:Y:S02]  /*14d60*/  SHF.R.U64 R169, R169, 0x3, RZ ;  /* 0x00000003a9a97819 */ /* 0x000fe400000012ff */
[----:B------:R-:W-:Y:S02]  /*14d70*/  IADD3 R44, P6, R40, 0x6000, RZ ;  /* 0x00006000282c7810 */ /* 0x000fe40007fde0ff */
[----:B------:R-:W-:Y:S02]  /*14d80*/  LOP3.LUT R177, R56, 0x380, RZ, 0xc0, !PT ;  /* 0x0000038038b17812 */ /* 0x000fe400078ec0ff */
[----:B------:R-:W-:Y:S01]  /*14d90*/  SHF.R.U64 R175, R175, 0x3, RZ ;  /* 0x00000003afaf7819 */ /* 0x000fe200000012ff */
[----:B------:R-:W-:Y:S01]  /*14da0*/  IMAD.X R115, RZ, RZ, R41, P6 ;  /* 0x000000ffff737224 */ /* 0x000fe200030e0629 */
[----:B------:R-:W-:-:S02]  /*14db0*/  IADD3 R168, P2, R40, 0x6040, RZ ;  /* 0x0000604028a87810 */ /* 0x000fc40007f5e0ff */
[----:B------:R-:W-:Y:S02]  /*14dc0*/  SHF.R.U64 R173, R173, 0x3, RZ ;  /* 0x00000003adad7819 */ /* 0x000fe400000012ff */
[----:B------:R-:W-:Y:S01]  /*14dd0*/  IADD3 R70, P5, R40, 0x6020, RZ ;  /* 0x0000602028467810 */ /* 0x000fe20007fbe0ff */
[--C-:B------:R-:W-:Y:S01]  /*14de0*/  IMAD.X R45, RZ, RZ, R41.reuse, P2 ;  /* 0x000000ffff2d7224 */ /* 0x100fe200010e0629 */
[----:B------:R-:W-:Y:S02]  /*14df0*/  LOP3.LUT R60, R169, R60, RZ, 0x3c, !PT ;  /* 0x0000003ca93c7212 */ /* 0x000fe400078e3cff */
[----:B------:R-:W-:Y:S01]  /*14e00*/  SHF.R.U64 R177, R177, 0x3, RZ ;  /* 0x00000003b1b17819 */ /* 0x000fe200000012ff */
[----:B------:R-:W-:Y:S01]  /*14e10*/  IMAD.X R119, RZ, RZ, R41, P5 ;  /* 0x000000ffff777224 */ /* 0x000fe200028e0629 */
[----:B------:R-:W-:Y:S02]  /*14e20*/  LOP3.LUT R68, R175, R68, RZ, 0x3c, !PT ;  /* 0x00000044af447212 */ /* 0x000fe400078e3cff */
[----:B------:R-:W-:-:S02]  /*14e30*/  LOP3.LUT R169, R44, 0x380, RZ, 0xc0, !PT ;  /* 0x000003802ca97812 */ /* 0x000fc400078ec0ff */
[----:B------:R-:W-:Y:S02]  /*14e40*/  IADD3 R72, P3, R40, 0x4060, RZ ;  /* 0x0000406028487810 */ /* 0x000fe40007f7e0ff */
[----:B------:R-:W-:Y:S02]  /*14e50*/  LOP3.LUT R64, R173, R64, RZ, 0x3c, !PT ;  /* 0x00000040ad407212 */ /* 0x000fe400078e3cff */
[----:B------:R-:W-:Y:S01]  /*14e60*/  LOP3.LUT R175, R168, 0x380, RZ, 0xc0, !PT ;  /* 0x00000380a8af7812 */ /* 0x000fe200078ec0ff */
[----:B------:R-:W-:Y:S01]  /*14e70*/  IMAD.X R73, RZ, RZ, R41, P3 ;  /* 0x000000ffff497224 */ /* 0x000fe200018e0629 */
[----:B------:R-:W-:Y:S02]  /*14e80*/  LOP3.LUT R173, R70, 0x380, RZ, 0xc0, !PT ;  /* 0x0000038046ad7812 */ /* 0x000fe400078ec0ff */
[----:B------:R-:W-:Y:S02]  /*14e90*/  LOP3.LUT R56, R177, R56, RZ, 0x3c, !PT ;  /* 0x00000038b1387212 */ /* 0x000fe400078e3cff */
[----:B------:R-:W-:-:S02]  /*14ea0*/  SHF.R.U64 R169, R169, 0x3, RZ ;  /* 0x00000003a9a97819 */ /* 0x000fc400000012ff */
[----:B------:R-:W-:Y:S02]  /*14eb0*/  LOP3.LUT R177, R72, 0x380, RZ, 0xc0, !PT ;  /* 0x0000038048b17812 */ /* 0x000fe400078ec0ff */
[----:B------:R-:W-:Y:S02]  /*14ec0*/  SHF.R.U64 R175, R175, 0x3, RZ ;  /* 0x00000003afaf7819 */ /* 0x000fe400000012ff */
[----:B------:R-:W-:Y:S02]  /*14ed0*/  SHF.R.U64 R173, R173, 0x3, RZ ;  /* 0x00000003adad7819 */ /* 0x000fe400000012ff */
[----:B------:R-:W-:Y:S02]  /*14ee0*/  LOP3.LUT R114, R169, R44, RZ, 0x3c, !PT ;  /* 0x0000002ca9727212 */ /* 0x000fe400078e3cff */
[----:B------:R-:W-:Y:S02]  /*14ef0*/  SHF.R.U64 R177, R177, 0x3, RZ ;  /* 0x00000003b1b17819 */ /* 0x000fe400000012ff */
[----:B------:R-:W-:-:S02]  /*14f00*/  LOP3.LUT R44, R175, R168, RZ, 0x3c, !PT ;  /* 0x000000a8af2c7212 */ /* 0x000fc400078e3cff */
[----:B------:R-:W-:Y:S02]  /*14f10*/  IADD3 R40, P1, R40, 0x6060, RZ ;  /* 0x0000606028287810 */ /* 0x000fe40007f3e0ff */
[----:B------:R-:W-:Y:S02]  /*14f20*/  LOP3.LUT R118, R173, R70, RZ, 0x3c, !PT ;  /* 0x00000046ad767212 */ /* 0x000fe400078e3cff */
[----:B------:R-:W-:Y:S01]  /*14f30*/  MOV R168, R24 ;  /* 0x0000001800a87202 */ /* 0x000fe20000000f00 */
[----:B------:R-:W-:Y:S01]  /*14f40*/  IMAD.X R41, RZ, RZ, R41, P1 ;  /* 0x000000ffff297224 */ /* 0x000fe200008e0629 */
[----:B------:R-:W-:Y:S02]  /*14f50*/  MOV R169, R26 ;  /* 0x0000001a00a97202 */ /* 0x000fe40000000f00 */
[----:B------:R-:W-:Y:S02]  /*14f60*/  MOV R32, R28 ;  /* 0x0000001c00207202 */ /* 0x000fe40000000f00 */
[----:B------:R-:W-:-:S02]  /*14f70*/  MOV R70, R30 ;  /* 0x0000001e00467202 */ /* 0x000fc40000000f00 */
[----:B------:R-:W-:Y:S02]  /*14f80*/  F2FP.F16.F32.PACK_AB R24, R166, R171 ;  /* 0x000000aba618723e */ /* 0x000fe400000000ff */
[----:B------:R-:W-:Y:S02]  /*14f90*/  F2FP.F16.F32.PACK_AB R25, R5, R3 ;  /* 0x000000030519723e */ /* 0x000fe400000000ff */
[----:B------:R-:W-:Y:S02]  /*14fa0*/  F2FP.F16.F32.PACK_AB R26, R164, R167 ;  /* 0x000000a7a41a723e */ /* 0x000fe400000000ff */
[----:B------:R-:W-:Y:S02]  /*14fb0*/  F2FP.F16.F32.PACK_AB R27, R39, R38 ;  /* 0x00000026271b723e */ /* 0x000fe400000000ff */
[----:B------:R-:W-:Y:S02]  /*14fc0*/  F2FP.F16.F32.PACK_AB R28, R162, R165 ;  /* 0x000000a5a21c723e */ /* 0x000fe400000000ff */
[----:B------:R-:W-:Y:S01]  /*14fd0*/  F2FP.F16.F32.PACK_AB R29, R43, R42 ;  /* 0x0000002a2b1d723e */ /* 0x000fe200000000ff */
[----:B------:R0:W-:Y:S01]  /*14fe0*/  STSM.16.M88.4 [R168], R24 ;  /* 0x00000018a8007844 */ /* 0x0001e20000000200 */
[----:B------:R-:W-:-:S02]  /*14ff0*/  F2FP.F16.F32.PACK_AB R30, R160, R163 ;  /* 0x000000a3a01e723e */ /* 0x000fc400000000ff */
[----:B------:R-:W-:Y:S02]  /*15000*/  F2FP.F16.F32.PACK_AB R31, R47, R46 ;  /* 0x0000002e2f1f723e */ /* 0x000fe400000000ff */
[----:B------:R-:W-:Y:S02]  /*15010*/  LOP3.LUT R72, R177, R72, RZ, 0x3c, !PT ;  /* 0x00000048b1487212 */ /* 0x000fe400078e3cff */
[----:B------:R-:W-:Y:S01]  /*15020*/  LOP3.LUT R177, R40, 0x380, RZ, 0xc0, !PT ;  /* 0x0000038028b17812 */ /* 0x000fe200078ec0ff */
[----:B------:R2:W-:Y:S01]  /*15030*/  STSM.16.M88.4 [R169], R28 ;  /* 0x0000001ca9007844 */ /* 0x0005e20000000200 */
[----:B------:R-:W-:Y:S02]  /*15040*/  F2FP.F16.F32.PACK_AB R4, R158, R161 ;  /* 0x000000a19e04723e */ /* 0x000fe400000000ff */
[----:B------:R-:W-:Y:S02]  /*15050*/  F2FP.F16.F32.PACK_AB R5, R51, R50 ;  /* 0x000000323305723e */ /* 0x000fe400000000ff */
[----:B------:R-:W-:-:S02]  /*15060*/  MOV R48, R48 ;  /* 0x0000003000307202 */ /* 0x000fc40000000f00 */
[----:B------:R-:W-:Y:S01]  /*15070*/  MOV R52, R52 ;  /* 0x0000003400347202 */ /* 0x000fe20000000f00 */
[----:B------:R3:W-:Y:S01]  /*15080*/  STSM.16.M88.4 [R32], R4 ;  /* 0x0000000420007844 */ /* 0x0007e20000000200 */
[----:B0-----:R-:W-:Y:S02]  /*15090*/  F2FP.F16.F32.PACK_AB R24, R152, R153 ;  /* 0x000000999818723e */ /* 0x001fe400000000ff */
[----:B------:R-:W-:Y:S01]  /*150a0*/  F2FP.F16.F32.PACK_AB R25, R75, R74 ;  /* 0x0000004a4b19723e */ /* 0x000fe200000000ff */
[----:B------:R-:W-:Y:S01]  /*150b0*/  STSM.16.M88.4 [R70], R8 ;  /* 0x0000000846007844 */ /* 0x000fe20000000200 */
[----:B------:R-:W-:Y:S02]  /*150c0*/  F2FP.F16.F32.PACK_AB R26, R77, R76 ;  /* 0x0000004c4d1a723e */ /* 0x000fe400000000ff */
[----:B------:R-:W-:Y:S01]  /*150d0*/  F2FP.F16.F32.PACK_AB R27, R79, R78 ;  /* 0x0000004e4f1b723e */ /* 0x000fe200000000ff */
[----:B------:R-:W-:Y:S01]  /*150e0*/  STSM.16.M88.4 [R48], R12 ;  /* 0x0000000c30007844 */ /* 0x000fe20000000200 */
[----:B------:R-:W-:-:S02]  /*150f0*/  SHF.R.U64 R177, R177, 0x3, RZ ;  /* 0x00000003b1b17819 */ /* 0x000fc400000012ff */
[----:B------:R-:W-:Y:S01]  /*15100*/  MOV R56, R56 ;  /* 0x0000003800387202 */ /* 0x000fe20000000f00 */
[----:B------:R-:W-:Y:S01]  /*15110*/  STSM.16.M88.4 [R52], R24 ;  /* 0x0000001834007844 */ /* 0x000fe20000000200 */
[----:B--2---:R-:W-:Y:S02]  /*15120*/  F2FP.F16.F32.PACK_AB R28, R81, R80 ;  /* 0x00000050511c723e */ /* 0x004fe400000000ff */
[----:B------:R-:W-:Y:S01]  /*15130*/  F2FP.F16.F32.PACK_AB R29, R83, R82 ;  /* 0x00000052531d723e */ /* 0x000fe200000000ff */
[----:B---3--:R-:W-:Y:S01]  /*15140*/  IMAD.MOV.U32 R32, RZ, RZ, RZ ;  /* 0x000000ffff207224 */ /* 0x008fe200078e00ff */
[----:B------:R-:W-:Y:S02]  /*15150*/  F2FP.F16.F32.PACK_AB R30, R85, R84 ;  /* 0x00000054551e723e */ /* 0x000fe400000000ff */
[----:B------:R-:W-:Y:S02]  /*15160*/  F2FP.F16.F32.PACK_AB R31, R87, R86 ;  /* 0x00000056571f723e */ /* 0x000fe400000000ff */
[----:B------:R-:W-:-:S02]  /*15170*/  MOV R60, R60 ;  /* 0x0000003c003c7202 */ /* 0x000fc40000000f00 */
[----:B------:R-:W-:Y:S01]  /*15180*/  MOV R64, R64 ;  /* 0x0000004000407202 */ /* 0x000fe20000000f00 */
[----:B------:R-:W-:Y:S01]  /*15190*/  STSM.16.M88.4 [R56], R28 ;  /* 0x0000001c38007844 */ /* 0x000fe20000000200 */
[----:B------:R-:W-:Y:S02]  /*151a0*/  MOV R68, R68 ;  /* 0x0000004400447202 */ /* 0x000fe40000000f00 */
[----:B------:R-:W-:Y:S01]  /*151b0*/  MOV R0, R114 ;  /* 0x0000007200007202 */ /* 0x000fe20000000f00 */
[----:B------:R-:W-:Y:S01]  /*151c0*/  STSM.16.M88.4 [R60], R88 ;  /* 0x000000583c007844 */ /* 0x000fe20000000200 */
[----:B------:R-:W-:Y:S02]  /*151d0*/  LOP3.LUT R40, R177, R40, RZ, 0x3c, !PT ;  /* 0x00000028b1287212 */ /* 0x000fe400078e3cff */
[----:B------:R-:W-:Y:S01]  /*151e0*/  MOV R72, R72 ;  /* 0x0000004800487202 */ /* 0x000fe20000000f00 */
[----:B------:R-:W-:Y:S01]  /*151f0*/  STSM.16.M88.4 [R64], R96 ;  /* 0x0000006040007844 */ /* 0x000fe20000000200 */
[----:B------:R-:W-:-:S02]  /*15200*/  F2FP.F16.F32.PACK_AB R114, R117, R116 ;  /* 0x000000747572723e */ /* 0x000fc400000000ff */
[----:B------:R-:W-:Y:S01]  /*15210*/  F2FP.F16.F32.PACK_AB R115, R66, R62 ;  /* 0x0000003e4273723e */ /* 0x000fe200000000ff */
[----:B------:R-:W-:Y:S01]  /*15220*/  STSM.16.M88.4 [R68], R104 ;  /* 0x0000006844007844 */ /* 0x000fe20000000200 */
[----:B------:R-:W-:Y:S02]  /*15230*/  ISETP.NE.U32.AND P0, PT, RZ, UR4, PT ;  /* 0x00000004ff007c0c */ /* 0x000fe4000bf05070 */
[----:B------:R-:W-:Y:S01]  /*15240*/  IADD3 R6, P1, R218, UR4, RZ ;  /* 0x00000004da067c10 */ /* 0x000fe2000ff3e0ff */
[----:B------:R-:W-:Y:S01]  /*15250*/  STSM.16.M88.4 [R72], R112 ;  /* 0x0000007048007844 */ /* 0x000fe20000000200 */
[----:B------:R-:W-:Y:S02]  /*15260*/  MOV R118, R118 ;  /* 0x0000007600767202 */ /* 0x000fe40000000f00 */
[----:B------:R-:W-:Y:S01]  /*15270*/  MOV R44, R44 ;  /* 0x0000002c002c7202 */ /* 0x000fe20000000f00 */
[----:B------:R0:W-:Y:S01]  /*15280*/  STSM.16.M88.4 [R0], R120 ;  /* 0x0000007800007844 */ /* 0x0001e20000000200 */
[----:B------:R-:W-:-:S02]  /*15290*/  MOV R40, R40 ;  /* 0x0000002800287202 */ /* 0x000fc40000000f00 */
[----:B------:R-:W-:Y:S01]  /*152a0*/  ISETP.NE.AND.EX P0, PT, RZ, UR5, PT, P0 ;  /* 0x00000005ff007c0c */ /* 0x000fe2000bf05300 */
[----:B------:R-:W-:Y:S01]  /*152b0*/  STSM.16.M88.4 [R118], R128 ;  /* 0x0000008076007844 */ /* 0x000fe20000000200 */
[----:B------:R-:W-:Y:S01]  /*152c0*/  IADD3.X R7, R219, UR5, RZ, P1, !PT ;  /* 0x00000005db077c10 */ /* 0x000fe20008ffe4ff */
[----:B------:R-:W-:Y:S02]  /*152d0*/  ULDC.64 UR4, c[0x0][0xd08] ;  /* 0x0003420000047ab9 */ /* 0x000fe40000000a00 */
[----:B------:R-:W-:Y:S01]  /*152e0*/  STSM.16.M88.4 [R44], R136 ;  /* 0x000000882c007844 */ /* 0x000fe20000000200 */
[----:B------:R-:W-:-:S03]  /*152f0*/  ISETP.NE.U32.AND P6, PT, RZ, UR4, PT ;  /* 0x00000004ff007c0c */ /* 0x000fc6000bfc5070 */
[----:B------:R2:W-:Y:S01]  /*15300*/  STSM.16.M88.4 [R40], R144 ;  /* 0x0000009028007844 */ /* 0x0005e20000000200 */
[----:B------:R-:W-:Y:S01]  /*15310*/  BAR.SYNC.DEFER_BLOCKING 0x1, 0x100 ;  /* 0x0044000000007b1d */ /* 0x000fe20000010000 */
        /* <DEDUP_REMOVED lines=59> */
.L_x_8932:
        /* <DEDUP_REMOVED lines=89> */
.L_x_8933:
[----:B------:R-:W2:Y:S01]  /*15c60*/  LDC R85, c[0x0][0xce8] ;  /* 0x00033a00ff557b82 */ /* 0x000ea20000000800 */
[----:B------:R-:W-:Y:S01]  /*15c70*/  ULDC.64 UR4, c[0x0][0xba0] ;  /* 0x0002e80000047ab9 */ /* 0x000fe20000000a00 */
[----:B0-----:R-:W5:Y:S01]  /*15c80*/  LD.E.128 R4, desc[UR40][R6.64] ;  /* 0x0000002806047980 */ /* 0x001f62000c101d00 */
[----:B------:R-:W-:Y:S02]  /*15c90*/  IMAD R3, R81, UR4, RZ ;  /* 0x0000000451037c24 */ /* 0x000fe4000f8e02ff */
[C---:B------:R-:W-:Y:S01]  /*15ca0*/  IMAD.WIDE.U32 R20, R32.reuse, UR4, RZ ;  /* 0x0000000420147c25 */ /* 0x040fe2000f8e00ff */
[----:B------:R-:W5:Y:S02]  /*15cb0*/  LD.E.128 R8, desc[UR40][R8.64] ;  /* 0x0000002808087980 */ /* 0x000f64000c101d00 */
[----:B------:R-:W0:Y:S02]  /*15cc0*/  LDC R88, c[0x0][0xbc8] ;  /* 0x0002f200ff587b82 */ /* 0x000e240000000800 */
[----:B------:R-:W5:Y:S04]  /*15cd0*/  LD.E.128 R12, desc[UR40][R12.64] ;  /* 0x000000280c0c7980 */ /* 0x000f68000c101d00 */
[----:B------:R-:W5:Y:S04]  /*15ce0*/  LD.E.128 R24, desc[UR40][R24.64] ;  /* 0x0000002818187980 */ /* 0x000f68000c101d00 */
[----:B------:R-:W5:Y:S04]  /*15cf0*/  LD.E.128 R28, desc[UR40][R28.64] ;  /* 0x000000281c1c7980 */ /* 0x000f68000c101d00 */
[----:B------:R-:W5:Y:S01]  /*15d00*/  LD.E.128 R36, desc[UR40][R36.64] ;  /* 0x0000002824247980 */ /* 0x000f62000c101d00 */
[----:B--2---:R-:W-:Y:S01]  /*15d10*/  ISETP.NE.AND P1, PT, R85, 0x1, PT ;  /* 0x000000015500780c */ /* 0x004fe20003f25270 */
[----:B------:R-:W-:Y:S01]  /*15d20*/  IMAD R3, R32, UR5, R3 ;  /* 0x0000000520037c24 */ /* 0x000fe2000f8e0203 */
[----:B------:R-:W-:Y:S01]  /*15d30*/  ULDC.64 UR4, c[0x0][0xbe8] ;  /* 0x0002fa0000047ab9 */ /* 0x000fe20000000a00 */
[----:B------:R-:W5:Y:S01]  /*15d40*/  LD.E.128 R40, desc[UR40][R40.64] ;  /* 0x0000002828287980 */ /* 0x000f62000c101d00 */
[----:B------:R-:W-:-:S02]  /*15d50*/  IMAD R32, R80, UR4, RZ ;  /* 0x0000000450207c24 */ /* 0x000fc4000f8e02ff */
[----:B------:R-:W-:Y:S01]  /*15d60*/  IMAD.IADD R21, R21, 0x1, R3 ;  /* 0x0000000115157824 */ /* 0x000fe200078e0203 */
[----:B------:R-:W5:Y:S04]  /*15d70*/  LD.E.128 R44, desc[UR40][R44.64] ;  /* 0x000000282c2c7980 */ /* 0x000f68000c101d00 */
[----:B------:R-:W5:Y:S02]  /*15d80*/  LD.E.128 R48, desc[UR40][R48.64] ;  /* 0x0000002830307980 */ /* 0x000f64000c101d00 */
[----:B------:R-:W2:Y:S01]  /*15d90*/  @P1 LDC R87, c[0x0][0xcec] ;  /* 0x00033b00ff571b82 */ /* 0x000ea20000000800 */
[C---:B------:R-:W-:Y:S01]  /*15da0*/  IMAD R3, R217.reuse, UR5, R32 ;  /* 0x00000005d9037c24 */ /* 0x040fe2000f8e0220 */
[----:B------:R-:W5:Y:S04]  /*15db0*/  LD.E.128 R52, desc[UR40][R52.64] ;  /* 0x0000002834347980 */ /* 0x000f68000c101d00 */
[----:B------:R-:W5:Y:S02]  /*15dc0*/  LD.E.128 R56, desc[UR40][R56.64] ;  /* 0x0000002838387980 */ /* 0x000f64000c101d00 */
[----:B------:R-:W3:Y:S01]  /*15dd0*/  @P1 LDC R89, c[0x0][0xcf0] ;  /* 0x00033c00ff591b82 */ /* 0x000ee20000000800 */
        /* <DEDUP_REMOVED lines=8> */
[-C--:B0-----:R-:W-:Y:S01]  /*15e60*/  ISETP.GE.AND P0, PT, R225, R88.reuse, PT ;  /* 0x00000058e100720c */ /* 0x081fe20003f06270 */
[----:B------:R-:W-:Y:S01]  /*15e70*/  IMAD R81, R83, UR5, R32 ;  /* 0x0000000553517c24 */ /* 0x000fe2000f8e0220 */
[----:B------:R-:W5:Y:S01]  /*15e80*/  LD.E.128 R68, desc[UR40][R68.64] ;  /* 0x0000002844447980 */ /* 0x000f62000c101d00 */
[----:B--2---:R-:W-:Y:S01]  /*15e90*/  @P1 IMAD.HI.U32 R32, R82, R87, RZ ;  /* 0x0000005752201227 */ /* 0x004fe200078e00ff */
[----:B------:R-:W-:Y:S02]  /*15ea0*/  SEL R80, RZ, 0xffffffff, P0 ;  /* 0xffffffffff507807 */ /* 0x000fe40000000000 */
[----:B------:R-:W5:Y:S01]  /*15eb0*/  LD.E.128 R72, desc[UR40][R72.64] ;  /* 0x0000002848487980 */ /* 0x000f62000c101d00 */
[----:B------:R-:W-:Y:S01]  /*15ec0*/  IMAD.MOV.U32 R3, RZ, RZ, R82 ;  /* 0x000000ffff037224 */ /* 0x000fe200078e0052 */
[----:B------:R-:W-:-:S02]  /*15ed0*/  ISETP.GE.AND P0, PT, R224, R88, PT ;  /* 0x00000058e000720c */ /* 0x000fc40003f06270 */
[----:B------:R-:W5:Y:S01]  /*15ee0*/  LD.E.128 R76, desc[UR40][R76.64] ;  /* 0x000000284c4c7980 */ /* 0x000f62000c101d00 */
[----:B------:R-:W-:Y:S01]  /*15ef0*/  IMAD.WIDE.U32 R20, R83, UR4, R20 ;  /* 0x0000000453147c25 */ /* 0x000fe2000f8e0014 */
[----:B---3--:R-:W-:Y:S01]  /*15f00*/  @P1 SHF.R.U32.HI R3, RZ, R89, R32 ;  /* 0x00000059ff031219 */ /* 0x008fe20000011620 */
[----:B------:R-:W-:Y:S01]  /*15f10*/  ULDC.64 UR4, c[0x0][0xbe0] ;  /* 0x0002f80000047ab9 */ /* 0x000fe20000000a00 */
[-C--:B------:R-:W-:Y:S01]  /*15f20*/  ISETP.GE.AND P1, PT, R192, R88.reuse, PT ;  /* 0x00000058c000720c */ /* 0x080fe20003f26270 */
[----:B------:R-:W-:Y:S01]  /*15f30*/  IMAD.SHL.U32 R83, R80, 0x2, RZ ;  /* 0x0000000250537824 */ /* 0x000fe200078e00ff */
[----:B------:R-:W-:Y:S01]  /*15f40*/  SEL R80, RZ, 0xffffffff, P0 ;  /* 0xffffffffff507807 */ /* 0x000fe20000000000 */
[----:B------:R-:W-:Y:S01]  /*15f50*/  IMAD.IADD R21, R21, 0x1, R81 ;  /* 0x0000000115157824 */ /* 0x000fe200078e0251 */
[----:B------:R-:W-:Y:S01]  /*15f60*/  SEL R32, RZ, 0x1, P1 ;  /* 0x00000001ff207807 */ /* 0x000fe20000800000 */
[----:B------:R-:W-:Y:S01]  /*15f70*/  IMAD.MOV R81, RZ, RZ, -R3 ;  /* 0x000000ffff517224 */ /* 0x000fe200078e0a03 */
[-C--:B------:R-:W-:Y:S01]  /*15f80*/  ISETP.GE.AND P0, PT, R223, R88.reuse, PT ;  /* 0x00000058df00720c */ /* 0x080fe20003f06270 */
        /* <DEDUP_REMOVED lines=18> */
[-C--:B------:R-:W-:Y:S01]  /*160b0*/  ISETP.GE.AND P0, PT, R221, R88.reuse, PT ;  /* 0x00000058dd00720c */ /* 0x080fe20003f06270 */
        /* <DEDUP_REMOVED lines=14> */
[----:B------:R-:W-:-:S02]  /*161a0*/  SHF.R.S32.HI R92, RZ, 0x1f, R232 ;  /* 0x0000001fff5c7819 */ /* 0x000fc400000114e8 */
[----:B------:R-:W-:Y:S01]  /*161b0*/  SHF.R.S32.HI R93, RZ, 0x1f, R233 ;  /* 0x0000001fff5d7819 */ /* 0x000fe200000114e9 */
[----:B------:R-:W-:Y:S01]  /*161c0*/  IMAD R83, R81, UR5, R80 ;  /* 0x0000000551537c24 */ /* 0x000fe2000f8e0250 */
[----:B------:R-:W-:Y:S01]  /*161d0*/  ULDC.64 UR4, c[0x0][0xb80] ;  /* 0x0002e00000047ab9 */ /* 0x000fe20000000a00 */
[----:B------:R-:W-:Y:S01]  /*161e0*/  IMAD.SHL.U32 R3, R3, 0x20, RZ ;  /* 0x0000002003037824 */ /* 0x000fe200078e00ff */
[----:B------:R-:W-:Y:S01]  /*161f0*/  LEA R89, P2, R20, UR4, 0x1 ;  /* 0x0000000414597c11 */ /* 0x000fe2000f8408ff */
[----:B------:R-:W-:Y:S01]  /*16200*/  IMAD.IADD R21, R21, 0x1, R83 ;  /* 0x0000000115157824 */ /* 0x000fe200078e0253 */
[----:B------:R-:W-:Y:S01]  /*16210*/  SHF.R.S32.HI R94, RZ, 0x1f, R221 ;  /* 0x0000001fff5e7819 */ /* 0x000fe200000114dd */
[----:B------:R-:W-:Y:S01]  /*16220*/  VIADD R0, R2, 0x38820 ;  /* 0x0003882002007836 */ /* 0x000fe20000000000 */
[----:B------:R-:W-:Y:S01]  /*16230*/  LOP3.LUT R32, R3, 0x20, R32, 0xe2, !PT ;  /* 0x0000002003207812 */ /* 0x000fe200078ee220 */
[----:B0-----:R0:W2:Y:S01]  /*16240*/  SHFL.IDX PT, R80, R89, RZ, 0x181f ;  /* 0x00181fff59507589 */ /* 0x0010a200000e0000 */
[----:B------:R-:W-:-:S02]  /*16250*/  SEL R3, RZ, 0x40, P0 ;  /* 0x00000040ff037807 */ /* 0x000fc40000000000 */
[----:B------:R-:W-:Y:S02]  /*16260*/  ISETP.GE.AND P0, PT, R232, R88, PT ;  /* 0x00000058e800720c */ /* 0x000fe40003f06270 */
[----:B------:R-:W-:Y:S02]  /*16270*/  LEA.HI.X R90, R20, UR5, R21, 0x1, P2 ;  /* 0x00000005145a7c11 */ /* 0x000fe400090f0c15 */
[----:B------:R-:W-:Y:S02]  /*16280*/  PRMT R0, RZ, 0x654, R0 ;  /* 0x00000654ff007816 */ /* 0x000fe40000000000 */
[----:B------:R-:W-:Y:S01]  /*16290*/  LOP3.LUT R3, R32, R3, RZ, 0xfc, !PT ;  /* 0x0000000320037212 */ /* 0x000fe200078efcff */
[----:B------:R0:W3:Y:S01]  /*162a0*/  SHFL.IDX PT, R81, R90, RZ, 0x181f ;  /* 0x00181fff5a517589 */ /* 0x0000e200000e0000 */
[----:B------:R-:W-:Y:S01]  /*162b0*/  SEL R32, RZ, 0x80, P0 ;  /* 0x00000080ff207807 */ /* 0x000fe20000000000 */
[----:B------:R0:W-:Y:S01]  /*162c0*/  SYNCS.ARRIVE.TRANS64.RED.A1T0 RZ, [R0+URZ], RZ ;  /* 0x000000ff00ff79a7 */ /* 0x0001e2000810043f */
[----:B------:R-:W-:-:S02]  /*162d0*/  SHF.R.S32.HI R95, RZ, 0x1f, R222 ;  /* 0x0000001fff5f7819 */ /* 0x000fc400000114de */
[----:B------:R-:W-:Y:S02]  /*162e0*/  LOP3.LUT R32, R3, R32, RZ, 0xfc, !PT ;  /* 0x0000002003207212 */ /* 0x000fe400078efcff */
[----:B------:R-:W-:Y:S02]  /*162f0*/  SHF.R.S32.HI R96, RZ, 0x1f, R223 ;  /* 0x0000001fff607819 */ /* 0x000fe400000114df */
        /* <DEDUP_REMOVED lines=34> */
.L_x_8935:
[----:B------:R-:W-:Y:S05]  /*16520*/  BSYNC B1 ;  /* 0x0000000000017941 */ /* 0x000fea0003800000 */
.L_x_8934:
        /* <DEDUP_REMOVED lines=38> */
.L_x_8931:
        /* <DEDUP_REMOVED lines=24> */
.L_x_8937:
        /* <DEDUP_REMOVED lines=45> */
.L_x_8939:
[----:B------:R-:W-:Y:S05]  /*16be0*/  BSYNC B1 ;  /* 0x0000000000017941 */ /* 0x000fea0003800000 */
.L_x_8938:
[----:B----4-:R-:W-:Y:S01]  /*16bf0*/  ISETP.NE.AND P0, PT, R21, 0x1, PT ;  /* 0x000000011500780c */ /* 0x010fe20003f05270 */
[----:B------:R-:W4:Y:S01]  /*16c00*/  LDC R24, c[0x0][0xbc8] ;  /* 0x0002f200ff187b82 */ /* 0x000f220000000800 */
[----:B------:R-:W-:Y:S01]  /*16c10*/  ULDC.64 UR4, c[0x0][0xba0] ;  /* 0x0002e80000047ab9 */ /* 0x000fe20000000a00 */
[----:B---3--:R-:W-:Y:S01]  /*16c20*/  IMAD R7, R228, 0x20, R229 ;  /* 0x00000020e4077824 */ /* 0x008fe200078e02e5 */
[----:B------:R-:W-:Y:S01]  /*16c30*/  BSSY B1, `(.L_x_8940) ;  /* 0x000006e000017945 */ /* 0x000fe20003800000 */
[----:B------:R-:W-:Y:S01]  /*16c40*/  IMAD R6, R10, UR4, RZ ;  /* 0x000000040a067c24 */ /* 0x000fe2000f8e02ff */
        /* <DEDUP_REMOVED lines=9> */
[----:B------:R-:W-:Y:S01]  /*16ce0*/  IMAD.IADD R5, R5, 0x1, R3 ;  /* 0x0000000105057824 */ /* 0x000fe200078e0203 */
[----:B------:R-:W-:Y:S01]  /*16cf0*/  SHF.R.S32.HI R31, RZ, 0x1f, R223 ;  /* 0x0000001fff1f7819 */ /* 0x000fe200000114df */
[C---:B------:R-:W-:Y:S01]  /*16d00*/  IMAD R3, R217.reuse, UR5, R6 ;  /* 0x00000005d9037c24 */ /* 0x040fe2000f8e0206 */
[----:B--2---:R-:W-:Y:S01]  /*16d10*/  SHF.R.S32.HI R32, RZ, 0x1f, R224 ;  /* 0x0000001fff207819 */ /* 0x004fe200000114e0 */
[----:B------:R-:W-:Y:S01]  /*16d20*/  IMAD.WIDE.U32 R4, R217, UR4, R4 ;  /* 0x00000004d9047c25 */ /* 0x000fe2000f8e0004 */
[----:B------:R-:W2:Y:S01]  /*16d30*/  @P0 LDC R11, c[0x0][0xcf0] ;  /* 0x00033c00ff0b0b82 */ /* 0x000ea20000000800 */
[----:B------:R-:W-:Y:S01]  /*16d40*/  ULDC.64 UR4, c[0x0][0xbf0] ;  /* 0x0002fc0000047ab9 */ /* 0x000fe20000000a00 */
[----:B------:R-:W-:Y:S01]  /*16d50*/  SHF.R.S32.HI R36, RZ, 0x1f, R225 ;  /* 0x0000001fff247819 */ /* 0x000fe200000114e1 */
[----:B------:R-:W-:Y:S01]  /*16d60*/  IMAD.IADD R5, R5, 0x1, R3 ;  /* 0x0000000105057824 */ /* 0x000fe200078e0203 */
[-C--:B----4-:R-:W-:Y:S01]  /*16d70*/  ISETP.GE.AND P1, PT, R225, R24.reuse, PT ;  /* 0x00000018e100720c */ /* 0x090fe20003f26270 */
[----:B------:R-:W-:Y:S01]  /*16d80*/  IMAD R3, R230, UR4, RZ ;  /* 0x00000004e6037c24 */ /* 0x000fe2000f8e02ff */
[-C--:B------:R-:W-:Y:S01]  /*16d90*/  ISETP.GE.AND P2, PT, R192, R24.reuse, PT ;  /* 0x00000018c000720c */ /* 0x080fe20003f46270 */
[----:B------:R-:W-:Y:S01]  /*16da0*/  IMAD.IADD R8, R194, 0x1, R7 ;  /* 0x00000001c2087824 */ /* 0x000fe200078e0207 */
[----:B------:R-:W-:Y:S01]  /*16db0*/  SEL R10, RZ, 0xffffffff, P1 ;  /* 0xffffffffff0a7807 */ /* 0x000fe20000800000 */
[C---:B------:R-:W-:Y:S01]  /*16dc0*/  IMAD R3, R13.reuse, UR5, R3 ;  /* 0x000000050d037c24 */ /* 0x040fe2000f8e0203 */
[----:B------:R-:W-:Y:S01]  /*16dd0*/  SEL R7, RZ, 0x1, P2 ;  /* 0x00000001ff077807 */ /* 0x000fe20001000000 */
[----:B------:R-:W-:Y:S01]  /*16de0*/  IMAD.WIDE.U32 R4, R13, UR4, R4 ;  /* 0x000000040d047c25 */ /* 0x000fe2000f8e0004 */
[-C--:B------:R-:W-:Y:S01]  /*16df0*/  ISETP.GE.AND P2, PT, R224, R24.reuse, PT ;  /* 0x00000018e000720c */ /* 0x080fe20003f46270 */
[----:B------:R-:W-:Y:S01]  /*16e00*/  ULDC.64 UR4, c[0x0][0xbe0] ;  /* 0x0002f80000047ab9 */ /* 0x000fe20000000a00 */
[----:B------:R-:W-:Y:S01]  /*16e10*/  ISETP.GE.AND P1, PT, R223, R24, PT ;  /* 0x00000018df00720c */ /* 0x000fe20003f26270 */
[----:B------:R-:W-:-:S02]  /*16e20*/  IMAD.SHL.U32 R10, R10, 0x2, RZ ;  /* 0x000000020a0a7824 */ /* 0x000fc400078e00ff */
[----:B0-----:R-:W-:-:S03]  /*16e30*/  @P0 IMAD.HI.U32 R6, R8, R9, RZ ;  /* 0x0000000908060227 */ /* 0x001fc600078e00ff */
[----:B------:R-:W-:Y:S01]  /*16e40*/  LOP3.LUT R9, R10, 0x2, R7, 0xe2, !PT ;  /* 0x000000020a097812 */ /* 0x000fe200078ee207 */
[----:B------:R-:W-:Y:S01]  /*16e50*/  IMAD.IADD R5, R5, 0x1, R3 ;  /* 0x0000000105057824 */ /* 0x000fe200078e0203 */
[----:B------:R-:W-:Y:S01]  /*16e60*/  SEL R10, RZ, 0xffffffff, P2 ;  /* 0xffffffffff0a7807 */ /* 0x000fe20001000000 */
[----:B------:R-:W-:Y:S01]  /*16e70*/  IMAD.MOV.U32 R3, RZ, RZ, R8 ;  /* 0x000000ffff037224 */ /* 0x000fe200078e0008 */
[----:B--2---:R-:W-:Y:S01]  /*16e80*/  @P0 SHF.R.U32.HI R3, RZ, R11, R6 ;  /* 0x0000000bff030219 */ /* 0x004fe20000011606 */
[----:B------:R-:W-:Y:S01]  /*16e90*/  IMAD R27, R0, R21, RZ ;  /* 0x00000015001b7224 */ /* 0x000fe200078e02ff */
[----:B------:R-:W-:Y:S01]  /*16ea0*/  SEL R11, RZ, 0xffffffff, P1 ;  /* 0xffffffffff0b7807 */ /* 0x000fe20000800000 */
[----:B------:R-:W-:Y:S01]  /*16eb0*/  IMAD.SHL.U32 R10, R10, 0x4, RZ ;  /* 0x000000040a0a7824 */ /* 0x000fe200078e00ff */
[--C-:B------:R-:W-:Y:S01]  /*16ec0*/  SHF.R.S32.HI R6, RZ, 0x1f, R3.reuse ;  /* 0x0000001fff067819 */ /* 0x100fe20000011403 */
[----:B------:R-:W-:Y:S01]  /*16ed0*/  IMAD.MOV R7, RZ, RZ, -R3 ;  /* 0x000000ffff077224 */ /* 0x000fe200078e0a03 */
[-C--:B------:R-:W-:Y:S01]  /*16ee0*/  ISETP.GE.AND P0, PT, R222, R24.reuse, PT ;  /* 0x00000018de00720c */ /* 0x080fe20003f06270 */
[----:B------:R-:W-:Y:S01]  /*16ef0*/  IMAD.SHL.U32 R11, R11, 0x8, RZ ;  /* 0x000000080b0b7824 */ /* 0x000fe200078e00ff */
[----:B------:R-:W-:Y:S01]  /*16f00*/  LOP3.LUT R0, R10, 0x4, R9, 0xe2, !PT ;  /* 0x000000040a007812 */ /* 0x000fe200078ee209 */
[----:B------:R-:W-:Y:S01]  /*16f10*/  IMAD R6, R6, UR4, RZ ;  /* 0x0000000406067c24 */ /* 0x000fe2000f8e02ff */
[----:B------:R-:W-:Y:S01]  /*16f20*/  ISETP.GE.AND P2, PT, R232, R24, PT ;  /* 0x00000018e800720c */ /* 0x000fe20003f46270 */
[----:B------:R-:W-:-:S02]  /*16f30*/  IMAD R7, R21, R7, R8 ;  /* 0x0000000715077224 */ /* 0x000fc400078e0208 */
[C---:B------:R-:W-:Y:S01]  /*16f40*/  IMAD R9, R3.reuse, UR5, R6 ;  /* 0x0000000503097c24 */ /* 0x040fe2000f8e0206 */
[----:B------:R-:W-:Y:S01]  /*16f50*/  SEL R6, RZ, 0xffffffff, P0 ;  /* 0xffffffffff067807 */ /* 0x000fe20000000000 */
[----:B------:R-:W-:Y:S01]  /*16f60*/  IMAD.WIDE.U32 R4, R3, UR4, R4 ;  /* 0x0000000403047c25 */ /* 0x000fe2000f8e0004 */
[----:B------:R-:W-:Y:S01]  /*16f70*/  LOP3.LUT R3, R11, 0x8, R0, 0xe2, !PT ;  /* 0x000000080b037812 */ /* 0x000fe200078ee200 */
[----:B------:R-:W-:Y:S01]  /*16f80*/  ULDC.64 UR4, c[0x0][0xbd8] ;  /* 0x0002f60000047ab9 */ /* 0x000fe20000000a00 */
[----:B------:R-:W-:Y:S01]  /*16f90*/  SHF.R.S32.HI R0, RZ, 0x1f, R7 ;  /* 0x0000001fff007819 */ /* 0x000fe20000011407 */
[----:B------:R-:W-:Y:S01]  /*16fa0*/  IMAD.SHL.U32 R6, R6, 0x10, RZ ;  /* 0x0000001006067824 */ /* 0x000fe200078e00ff */
[-C--:B------:R-:W-:Y:S01]  /*16fb0*/  ISETP.GE.AND P0, PT, R221, R24.reuse, PT ;  /* 0x00000018dd00720c */ /* 0x080fe20003f06270 */
[----:B------:R-:W-:Y:S02]  /*16fc0*/  IMAD.IADD R5, R5, 0x1, R9 ;  /* 0x0000000105057824 */ /* 0x000fe400078e0209 */
[----:B------:R-:W-:Y:S01]  /*16fd0*/  IMAD R0, R0, UR4, RZ ;  /* 0x0000000400007c24 */ /* 0x000fe2000f8e02ff */
[----:B------:R-:W-:Y:S01]  /*16fe0*/  SEL R8, RZ, 0xffffffff, P0 ;  /* 0xffffffffff087807 */ /* 0x000fe20000000000 */
[----:B------:R-:W-:Y:S01]  /*16ff0*/  IMAD.IADD R194, R229, 0x1, R194 ;  /* 0x00000001e5c27824 */ /* 0x000fe200078e02c2 */
[----:B------:R-:W-:Y:S01]  /*17000*/  ISETP.GE.AND P0, PT, R233, R24, PT ;  /* 0x00000018e900720c */ /* 0x000fe20003f06270 */
[----:B------:R-:W-:Y:S01]  /*17010*/  IMAD.WIDE.U32 R4, R7, UR4, R4 ;  /* 0x0000000407047c25 */ /* 0x000fe2000f8e0004 */
[----:B------:R-:W-:-:S03]  /*17020*/  LOP3.LUT R6, R6, 0x10, R3, 0xe2, !PT ;  /* 0x0000001006067812 */ /* 0x000fc600078ee203 */
[----:B------:R-:W-:Y:S01]  /*17030*/  IMAD R3, R7, UR5, R0 ;  /* 0x0000000507037c24 */ /* 0x000fe2000f8e0200 */
[----:B------:R-:W-:Y:S01]  /*17040*/  SEL R7, RZ, 0x40, P0 ;  /* 0x00000040ff077807 */ /* 0x000fe20000000000 */
[----:B------:R-:W-:Y:S01]  /*17050*/  IMAD.SHL.U32 R9, R8, 0x20, RZ ;  /* 0x0000002008097824 */ /* 0x000fe200078e00ff */
[----:B------:R-:W-:Y:S01]  /*17060*/  ISETP.GE.AND P0, PT, R194, R27, PT ;  /* 0x0000001bc200720c */ /* 0x000fe20003f06270 */
[----:B------:R-:W-:Y:S01]  /*17070*/  ULDC.64 UR4, c[0x0][0xb80] ;  /* 0x0002e00000047ab9 */ /* 0x000fe20000000a00 */
[----:B------:R-:W-:Y:S01]  /*17080*/  IMAD.IADD R3, R5, 0x1, R3 ;  /* 0x0000000105037824 */ /* 0x000fe200078e0203 */
[C---:B------:R-:W-:Y:S02]  /*17090*/  LEA R20, P1, R4.reuse, UR4, 0x1 ;  /* 0x0000000404147c11 */ /* 0x040fe4000f8208ff */
[----:B------:R-:W-:Y:S02]  /*170a0*/  LOP3.LUT R6, R9, 0x20, R6, 0xe2, !PT ;  /* 0x0000002009067812 */ /* 0x000fe400078ee206 */
[----:B------:R-:W-:-:S02]  /*170b0*/  LEA.HI.X R3, R4, UR5, R3, 0x1, P1 ;  /* 0x0000000504037c11 */ /* 0x000fc400088f0c03 */
        /* <DEDUP_REMOVED lines=37> */
.L_x_8941:
[----:B------:R-:W-:Y:S05]  /*17310*/  BSYNC B1 ;  /* 0x0000000000017941 */ /* 0x000fea0003800000 */
.L_x_8940:
        /* <DEDUP_REMOVED lines=36> */
.L_x_8936:
[----:B------:R-:W-:Y:S05]  /*17560*/  BSYNC B0 ;  /* 0x0000000000007941 */ /* 0x000fea0003800000 */
.L_x_8930:
[----:B------:R-:W-:Y:S02]  /*17570*/  ULDC UR4, c[0x0][0xd3c] ;  /* 0x00034f0000047ab9 */ /* 0x000fe40000000800 */
[----:B------:R-:W-:-:S13]  /*17580*/  ISETP.GE.AND P0, PT, R35, UR4, PT ;  /* 0x0000000423007c0c */ /* 0x000fda000bf06270 */
[----:B------:R-:W-:Y:S05]  /*17590*/  @!P0 BRA `(.L_x_8942) ;  /* 0xfffffe9c002c8947 */ /* 0x000fea000383ffff */
[----:B------:R-:W-:Y:S05]  /*175a0*/  BRA `(.L_x_8809) ;  /* 0x000000a000387947 */ /* 0x000fea0003800000 */
.L_x_8807:
        /* <DEDUP_REMOVED lines=18> */
.L_x_8943:
        /* <DEDUP_REMOVED lines=42> */
.L_x_8949:
        /* <DEDUP_REMOVED lines=12> */
.L_x_8948:
[----:B------:R-:W-:Y:S05]  /*17a30*/  BSYNC B0 ;  /* 0x0000000000007941 */ /* 0x000fea0003800000 */
.L_x_8947:
        /* <DEDUP_REMOVED lines=21> */
.L_x_8945:
        /* <DEDUP_REMOVED lines=20> */
.L_x_8950:
        /* <DEDUP_REMOVED lines=57> */
.L_x_8946:
[----:B------:R-:W-:Y:S02]  /*18060*/  IMAD.MOV.U32 R17, RZ, RZ, RZ ;  /* 0x000000ffff117224 */ /* 0x000fe400078e00ff */
[----:B------:R-:W-:Y:S02]  /*18070*/  IMAD.U32 R16, RZ, RZ, UR6 ;  /* 0x00000006ff107e24 */ /* 0x000fe4000f8e00ff */
[----:B------:R-:W-:-:S07]  /*18080*/  IMAD.MOV.U32 R18, RZ, RZ, RZ ;  /* 0x000000ffff127224 */ /* 0x000fce00078e00ff */
.L_x_8951:
[----:B------:R-:W-:-:S13]  /*18090*/  ISETP.NE.AND P0, PT, R0, RZ, PT ;  /* 0x000000ff0000720c */ /* 0x000fda0003f05270 */
[----:B------:R-:W1:Y:S01]  /*180a0*/  @!P0 S2R R3, SR_CgaCtaId ;  /* 0x0000000000038919 */ /* 0x000e620000008800 */
[----:B------:R-:W-:-:S04]  /*180b0*/  @!P0 MOV R0, 0x400 ;  /* 0x0000040000008802 */ /* 0x000fc80000000f00 */
[----:B-1----:R-:W-:-:S05]  /*180c0*/  @!P0 LEA R0, R3, R0, 0x18 ;  /* 0x0000000003008211 */ /* 0x002fca00078ec0ff */
[----:B------:R1:W-:Y:S01]  /*180d0*/  @!P0 STS.128 [R0+0x388d0], R16 ;  /* 0x0388d01000008388 */ /* 0x0003e20000000c00 */
[----:B------:R-:W-:Y:S06]  /*180e0*/  BAR.ARV 0x5, 0x180 ;  /* 0x0146000000007b1d */ /* 0x000fec0000002000 */
.L_x_8944:
        /* <DEDUP_REMOVED lines=41> */
.L_x_9122:
        /* <DEDUP_REMOVED lines=26> */
[C---:B------:R-:W-:Y:S01]  /*18520*/  IADD3 R6, P5, R8.reuse, UR6, RZ ;  /* 0x0000000608067c10 */ /* 0x040fe2000ffbe0ff */
[----:B------:R-:W-:Y:S01]  /*18530*/  IMAD.MOV.U32 R9, RZ, RZ, RZ ;  /* 0x000000ffff097224 */ /* 0x000fe200078e00ff */
        /* <DEDUP_REMOVED lines=36> */
[----:B--2--5:R-:W-:-:S05]  /*18780*/  IMAD.IADD R14, R2, 0x1, -R11 ;  /* 0x00000001020e7824 */ /* 0x024fca00078e0a0b */
[----:B------:R0:W-:Y:S02]  /*18790*/  STL [R1+0x40], R14 ;  /* 0x0000400e01007387 */ /* 0x0001e40000100800 */
.L_x_8953:
        /* <DEDUP_REMOVED lines=12> */
.L_x_8954:
[----:B------:R-:W-:Y:S05]  /*18860*/  @!P0 BRA `(.L_x_8955) ;  /* 0x00000000000c8947 */ /* 0x000fea0003800000 */
[----:B------:R-:W2:Y:S04]  /*18870*/  LDG.E R10, desc[UR40][R6.64] ;  /* 0x00000028060a7981 */ /* 0x000ea8000c1e1900 */
[----:B------:R-:W2:Y:S02]  /*18880*/  LDG.E R6, desc[UR40][R6.64+0x4] ;  /* 0x0000042806067981 */ /* 0x000ea4000c1e1900 */
[----:B--2---:R-:W-:-:S07]  /*18890*/  IMAD.IADD R10, R6, 0x1, -R10 ;  /* 0x00000001060a7824 */ /* 0x004fce00078e0a0a */
.L_x_8955:
[----:B------:R-:W2:Y:S01]  /*188a0*/  @P1 LDG.E R2, desc[UR40][R4.64] ;  /* 0x0000002804021981 */ /* 0x000ea2000c1e1900 */
[----:B------:R-:W3:Y:S01]  /*188b0*/  LDC R3, c[0x0][0x448] ;  /* 0x00011200ff037b82 */ /* 0x000ee20000000800 */
[----:B-----5:R-:W-:Y:S02]  /*188c0*/  IMAD.IADD R0, R10, 0x1, -R0 ;  /* 0x000000010a007824 */ /* 0x020fe400078e0a00 */
[----:B------:R4:W2:Y:S01]  /*188d0*/  @P1 LDG.E R4, desc[UR40][R4.64+0x4] ;  /* 0x0000042804041981 */ /* 0x0008a2000c1e1900 */
[----:B---3--:R-:W-:-:S13]  /*188e0*/  ISETP.NE.AND P0, PT, R3, 0x1, PT ;  /* 0x000000010300780c */ /* 0x008fda0003f05270 */
[----:B----4-:R-:W3:Y:S01]  /*188f0*/  @P0 LDC R5, c[0x0][0x450] ;  /* 0x00011400ff050b82 */ /* 0x010ee20000000800 */
[----:B------:R-:W-:Y:S01]  /*18900*/  BSSY B0, `(.L_x_8956) ;  /* 0x00001d1000007945 */ /* 0x000fe20003800000 */
[----:B--2---:R-:W-:-:S06]  /*18910*/  @P1 IMAD.IADD R8, R4, 0x1, -R2 ;  /* 0x0000000104081824 */ /* 0x004fcc00078e0a02 */
[----:B------:R-:W2:Y:S01]  /*18920*/  @P0 LDC R4, c[0x0][0x44c] ;  /* 0x00011300ff040b82 */ /* 0x000ea20000000800 */
[----:B------:R-:W-:-:S04]  /*18930*/  IMAD.SHL.U32 R2, R17, 0x40, RZ ;  /* 0x0000004011027824 */ /* 0x000fc800078e00ff */
[----:B------:R-:W-:-:S04]  /*18940*/  VIADD R2, R2, 0x3f ;  /* 0x0000003f02027836 */ /* 0x000fc80000000000 */
[----:B------:R-:W-:Y:S02]  /*18950*/  IMAD.MOV.U32 R3, RZ, RZ, R2 ;  /* 0x000000ffff037224 */ /* 0x000fe400078e0002 */
[----:B--2---:R-:W-:-:S04]  /*18960*/  @P0 IMAD.HI.U32 R4, R2, R4, RZ ;  /* 0x0000000402040227 */ /* 0x004fc800078e00ff */
[----:B------:R-:W-:Y:S01]  /*18970*/  IMAD.IADD R2, R0, 0x1, R8 ;  /* 0x0000000100027824 */ /* 0x000fe200078e0208 */
[----:B---3--:R-:W-:-:S03]  /*18980*/  @P0 SHF.R.U32.HI R3, RZ, R5, R4 ;  /* 0x00000005ff030219 */ /* 0x008fc60000011604 */
[C---:B------:R-:W-:Y:S01]  /*18990*/  VIADD R4, R2.reuse, 0x3f ;  /* 0x0000003f02047836 */ /* 0x040fe20000000000 */
[----:B------:R-:W-:-:S05]  /*189a0*/  IADD3 R21, R2, 0x40, -R14 ;  /* 0x0000004002157810 */ /* 0x000fca0007ffe80e */
[----:B------:R-:W-:Y:S01]  /*189b0*/  IMAD.IADD R2, R21, 0x1, R3 ;  /* 0x0000000115027824 */ /* 0x000fe200078e0203 */
[----:B------:R-:W-:-:S04]  /*189c0*/  SHF.R.S32.HI R3, RZ, 0x1f, R4 ;  /* 0x0000001fff037819 */ /* 0x000fc80000011404 */
[----:B------:R-:W-:Y:S02]  /*189d0*/  LEA.HI R20, R3, R4, RZ, 0x6 ;  /* 0x0000000403147211 */ /* 0x000fe400078f30ff */
[----:B------:R-:W-:-:S04]  /*189e0*/  SHF.R.S32.HI R3, RZ, 0x1f, R2 ;  /* 0x0000001fff037819 */ /* 0x000fc80000011402 */
[----:B------:R-:W-:Y:S02]  /*189f0*/  LEA.HI R2, R3, R2, RZ, 0x6 ;  /* 0x0000000203027211 */ /* 0x000fe400078f30ff */
[----:B------:R-:W-:Y:S02]  /*18a00*/  SHF.R.S32.HI R20, RZ, 0x6, R20 ;  /* 0x00000006ff147819 */ /* 0x000fe40000011414 */
[----:B------:R-:W-:-:S04]  /*18a10*/  SHF.R.S32.HI R2, RZ, 0x6, R2 ;  /* 0x00000006ff027819 */ /* 0x000fc80000011402 */
[----:B------:R-:W-:Y:S01]  /*18a20*/  VIMNMX R2, R20, R2, PT ;  /* 0x0000000214027248 */ /* 0x000fe20003fe0100 */
[----:B------:R-:W-:-:S04]  /*18a30*/  IMAD.MOV R3, RZ, RZ, -R0 ;  /* 0x000000ffff037224 */ /* 0x000fc800078e0a00 */
[----:B------:R-:W-:-:S05]  /*18a40*/  IMAD R2, R2, 0x40, -R0 ;  /* 0x0000004002027824 */ /* 0x000fca00078e0a00 */
[----:B------:R-:W-:Y:S02]  /*18a50*/  VIMNMX R0, R2, R8, PT ;  /* 0x0000000802007248 */ /* 0x000fe40003fe0100 */
[----:B------:R-:W-:-:S04]  /*18a60*/  VIMNMX R2, RZ, R3, !PT ;  /* 0x00000003ff027248 */ /* 0x000fc80007fe0100 */
[----:B------:R-:W-:Y:S02]  /*18a70*/  ISETP.GT.AND P0, PT, R0, R2, PT ;  /* 0x000000020000720c */ /* 0x000fe40003f04270 */
[----:B------:R-:W-:-:S11]  /*18a80*/  SHF.R.U32.HI R2, RZ, 0x6, R2 ;  /* 0x00000006ff027819 */ /* 0x000fd60000011602 */
[----:B------:R-:W-:-:S05]  /*18a90*/  @P0 VIADD R0, R0, 0x3f ;  /* 0x0000003f00000836 */ /* 0x000fca0000000000 */
[----:B------:R-:W-:Y:S01]  /*18aa0*/  @P0 SHF.R.S32.HI R3, RZ, 0x1f, R0 ;  /* 0x0000001fff030819 */ /* 0x000fe20000011400 */
[----:B------:R-:W-:-:S03]  /*18ab0*/  IMAD.MOV.U32 R7, RZ, RZ, R2 ;  /* 0x000000ffff077224 */ /* 0x000fc600078e0002 */
[----:B------:R-:W-:-:S04]  /*18ac0*/  @P0 LEA.HI R0, R3, R0, RZ, 0x6 ;  /* 0x0000000003000211 */ /* 0x000fc800078f30ff */
[----:B------:R-:W-:-:S04]  /*18ad0*/  @P0 SHF.R.S32.HI R7, RZ, 0x6, R0 ;  /* 0x00000006ff070819 */ /* 0x000fc80000011400 */
[----:B------:R-:W-:Y:S02]  /*18ae0*/  ISETP.GT.AND P2, PT, R7, R2, PT ;  /* 0x000000020700720c */ /* 0x000fe40003f44270 */
[----:B------:R-:W-:-:S11]  /*18af0*/  PLOP3.LUT P0, PT, PT, PT, PT, 0x80, 0x0 ;  /* 0x000000000000781c */ /* 0x000fd60003f0f070 */
        /* <DEDUP_REMOVED lines=8> */
.L_x_9166:
[----:B--2---:R-:W-:Y:S02]  /*18b80*/  ISETP.NE.AND P0, PT, R14, RZ, PT ;  /* 0x000000ff0e00720c */ /* 0x004fe40003f05270 */
[----:B------:R-:W-:-:S11]  /*18b90*/  PLOP3.LUT P6, PT, PT, PT, PT, 0x8, 0x0 ;  /* 0x000000000000781c */ /* 0x000fd60003fce170 */
[----:B------:R-:W-:Y:S05]  /*18ba0*/  @P0 BRA `(.L_x_8959) ;  /* 0x00000000000c0947 */ /* 0x000fea0003800000 */
[----:B------:R-:W-:-:S03]  /*18bb0*/  UMOV UR4, 0xffffffff ;  /* 0xffffffff00047882 */ /* 0x000fc60000000000 */
[----:B------:R-:W-:Y:S05]  /*18bc0*/  BRA.DIV UR4, `(.L_x_8960) ;  /* 0x0000009604c07947 */ /* 0x000fea000b800000 */
[----:B------:R-:W-:-:S13]  /*18bd0*/  ELECT P6, URZ, PT ;  /* 0x00000000003f782f */ /* 0x000fda00038c0000 */
.L_x_8959:
        /* <DEDUP_REMOVED lines=10> */
.L_x_9169:
[----:B------:R-:W-:Y:S05]  /*18c80*/  BSYNC B1 ;  /* 0x0000000000017941 */ /* 0x000fea0003800000 */
.L_x_8961:
        /* <DEDUP_REMOVED lines=14> */
.L_x_9170:
[----:B------:R-:W-:Y:S05]  /*18d70*/  BSYNC B2 ;  /* 0x0000000000027941 */ /* 0x000fea0003800000 */
.L_x_8965:
        /* <DEDUP_REMOVED lines=9> */
.L_x_8968:
[----:B------:R-:W-:Y:S05]  /*18e10*/  BSYNC B2 ;  /* 0x0000000000027941 */ /* 0x000fea0003800000 */
.L_x_8967:
        /* <DEDUP_REMOVED lines=14> */
.L_x_8969:
        /* <DEDUP_REMOVED lines=13> */
.L_x_9171:
[----:B------:R-:W-:Y:S05]  /*18fd0*/  BSYNC B2 ;  /* 0x0000000000027941 */ /* 0x000fea0003800000 */
.L_x_8970:
[----:B------:R-:W-:Y:S01]  /*18fe0*/  BSSY B2, `(.L_x_8972) ;  /* 0x000000b000027945 */ /* 0x000fe20003800000 */
[----:B------:R-:W-:Y:S02]  /*18ff0*/  IMAD.MOV.U32 R10, RZ, RZ, 0x0 ;  /* 0x00000000ff0a7424 */ /* 0x000fe400078e00ff */
[----:B-1----:R-:W-:Y:S01]  /*19000*/  IMAD.MOV.U32 R11, RZ, RZ, 0x12f00000 ;  /* 0x12f00000ff0b7424 */ /* 0x002fe200078e00ff */
        /* <DEDUP_REMOVED lines=8> */
.L_x_8973:
[----:B------:R-:W-:Y:S05]  /*19090*/  BSYNC B2 ;  /* 0x0000000000027941 */ /* 0x000fea0003800000 */
.L_x_8972:
        /* <DEDUP_REMOVED lines=11> */
.L_x_8974:
        /* <DEDUP_REMOVED lines=15> */
.L_x_8975:
        /* <DEDUP_REMOVED lines=15> */
.L_x_8976:
        /* <DEDUP_REMOVED lines=15> */
.L_x_8977:
        /* <DEDUP_REMOVED lines=15> */
.L_x_8978:
        /* <DEDUP_REMOVED lines=15> */
.L_x_8979:
        /* <DEDUP_REMOVED lines=15> */
.L_x_8980:
        /* <DEDUP_REMOVED lines=15> */
.L_x_8981:
        /* <DEDUP_REMOVED lines=10> */
.L_x_8964:
[----:B------:R-:W-:Y:S05]  /*19880*/  BSYNC B1 ;  /* 0x0000000000017941 */ /* 0x000fea0003800000 */
.L_x_8963:
        /* <DEDUP_REMOVED lines=13> */
.L_x_9001:
[----:B------:R-:W-:Y:S05]  /*19960*/  YIELD ;  /* 0x0000000000007946 */ /* 0x000fea0003800000 */
[----:B------:R-:W-:Y:S04]  /*19970*/  BSSY B1, `(.L_x_8982) ;  /* 0x00000bd000017945 */ /* 0x000fe80003800000 */
[----:B---3--:R-:W-:Y:S05]  /*19980*/  @!P6 BRA `(.L_x_8983) ;  /* 0x0000000800ece947 */ /* 0x008fea0003800000 */
[----:B------:R-:W3:Y:S04]  /*19990*/  LDL R7, [R1+0x4] ;  /* 0x0000040001077983 */ /* 0x000ee80000100800 */
[----:B--2---:R-:W3:Y:S04]  /*199a0*/  LDL R4, [R1+0x10] ;  /* 0x0000100001047983 */ /* 0x004ee80000100800 */
[----:B------:R-:W2:Y:S01]  /*199b0*/  LDL R5, [R1+0x20] ;  /* 0x0000200001057983 */ /* 0x000ea20000100800 */
[----:B------:R-:W0:Y:S01]  /*199c0*/  S2R R6, SR_TID.X ;  /* 0x0000000000067919 */ /* 0x000e220000002100 */
[----:B------:R-:W-:Y:S01]  /*199d0*/  BSSY B2, `(.L_x_8984) ;  /* 0x0000007000027945 */ /* 0x000fe20003800000 */
[----:B0-----:R-:W-:-:S04]  /*199e0*/  LOP3.LUT R6, R6, 0x7f, RZ, 0xc0, !PT ;  /* 0x0000007f06067812 */ /* 0x001fc800078ec0ff */
[----:B------:R-:W-:Y:S01]  /*199f0*/  ISETP.NE.AND P2, PT, R6, RZ, PT ;  /* 0x000000ff0600720c */ /* 0x000fe20003f45270 */
[----:B---3--:R-:W-:Y:S01]  /*19a00*/  IMAD R4, R4, 0x8, R7 ;  /* 0x0000000804047824 */ /* 0x008fe200078e0207 */
[----:B--2---:R-:W-:-:S04]  /*19a10*/  SHF.L.U32 R5, R5, 0x1f, RZ ;  /* 0x0000001f05057819 */ /* 0x004fc800000006ff */
[----:B------:R-:W0:Y:S02]  /*19a20*/  SYNCS.PHASECHK.TRANS64.TRYWAIT P1, [R4+URZ+0x388a0], R5 ;  /* 0x0388a005040075a7 */ /* 0x000e24000802017f */
[----:B0-----:R-:W-:Y:S05]  /*19a30*/  @!P1 BRA `(.L_x_8985) ;  /* 0x0000008800849947 */ /* 0x001fea0003800000 */
.L_x_9172:
[----:B------:R-:W-:Y:S05]  /*19a40*/  BSYNC B2 ;  /* 0x0000000000027941 */ /* 0x000fea0003800000 */
.L_x_8984:
        /* <DEDUP_REMOVED lines=9> */
.L_x_8987:
[----:B------:R-:W-:Y:S05]  /*19ae0*/  BSYNC B2 ;  /* 0x0000000000027941 */ /* 0x000fea0003800000 */
.L_x_8986:
        /* <DEDUP_REMOVED lines=13> */
.L_x_8988:
        /* <DEDUP_REMOVED lines=13> */
.L_x_9173:
[----:B------:R-:W-:Y:S05]  /*19c90*/  BSYNC B2 ;  /* 0x0000000000027941 */ /* 0x000fea0003800000 */
.L_x_8989:
        /* <DEDUP_REMOVED lines=11> */
.L_x_8992:
[----:B------:R-:W-:Y:S05]  /*19d50*/  BSYNC B2 ;  /* 0x0000000000027941 */ /* 0x000fea0003800000 */
.L_x_8991:
        /* <DEDUP_REMOVED lines=11> */
.L_x_8993:
        /* <DEDUP_REMOVED lines=15> */
.L_x_8994:
        /* <DEDUP_REMOVED lines=15> */
.L_x_8995:
        /* <DEDUP_REMOVED lines=15> */
.L_x_8996:
        /* <DEDUP_REMOVED lines=15> */
.L_x_8997:
        /* <DEDUP_REMOVED lines=15> */
.L_x_8998:
        /* <DEDUP_REMOVED lines=15> */
.L_x_8999:
        /* <DEDUP_REMOVED lines=15> */
.L_x_9000:
        /* <DEDUP_REMOVED lines=10> */
.L_x_8983:
[----:B------:R-:W-:Y:S05]  /*1a540*/  BSYNC B1 ;  /* 0x0000000000017941 */ /* 0x000fea0003800000 */
.L_x_8982:
        /* <DEDUP_REMOVED lines=12> */
.L_x_8957:
[----:B------:R-:W-:Y:S05]  /*1a610*/  BSYNC B0 ;  /* 0x0000000000007941 */ /* 0x000fea0003800000 */
.L_x_8956:
        /* <DEDUP_REMOVED lines=14> */
[----:B--23--:R-:W-:-:S04]  /*1a700*/  VIMNMX R4, R20, R0, PT ;  /* 0x0000000014047248 */ /* 0x00cfc80003fe0100 */
[----:B------:R-:W-:Y:S01]  /*1a710*/  ISETP.GT.AND P0, PT, R4, RZ, PT ;  /* 0x000000ff0400720c */ /* 0x000fe20003f04270 */
[----:B------:R2:W-:-:S12]  /*1a720*/  STL [R1+0x34], R4 ;  /* 0x0000340401007387 */ /* 0x0005d80000100800 */
[----:B--2---:R-:W-:Y:S05]  /*1a730*/  @P0 BRA `(.L_x_9003) ;  /* 0x0000000000440947 */ /* 0x004fea0003800000 */
[----:B------:R-:W2:Y:S02]  /*1a740*/  S2R R4, SR_TID.X ;  /* 0x0000000000047919 */ /* 0x000ea40000002100 */
        /* <DEDUP_REMOVED lines=16> */
.L_x_9003:
        /* <DEDUP_REMOVED lines=20> */
[----:B0-2---:R-:W-:Y:S05]  /*1a990*/  CALL.ABS.NOINC R2 ;  /* 0x0000000002007343 */ /* 0x005fea0003c00000 */
.L_x_9006:
[----:B------:R-:W-:Y:S05]  /*1a9a0*/  BSYNC B6 ;  /* 0x0000000000067941 */ /* 0x000fea0003800000 */
.L_x_9005:
        /* <DEDUP_REMOVED lines=13> */
[----:B------:R-:W-:-:S02]  /*1aa80*/  IMAD.U32 R7, RZ, RZ, UR9 ;  /* 0x00000009ff077e24 */ /* 0x000fc4000f8e00ff */
[----:B------:R-:W-:Y:S02]  /*1aa90*/  IMAD.U32 R10, RZ, RZ, UR4 ;  /* 0x00000004ff0a7e24 */ /* 0x000fe4000f8e00ff */
[----:B-1----:R-:W-:Y:S02]  /*1aaa0*/  IMAD.U32 R11, RZ, RZ, UR5 ;  /* 0x00000005ff0b7e24 */ /* 0x002fe4000f8e00ff */
[----:B------:R-:W-:Y:S02]  /*1aab0*/  IMAD.MOV.U32 R8, RZ, RZ, 0x70 ;  /* 0x00000070ff087424 */ /* 0x000fe400078e00ff */
[----:B------:R-:W-:Y:S02]  /*1aac0*/  IMAD.MOV.U32 R12, RZ, RZ, 0x1 ;  /* 0x00000001ff0c7424 */ /* 0x000fe400078e00ff */
[----:B--2---:R-:W-:-:S07]  /*1aad0*/  IMAD.MOV.U32 R13, RZ, RZ, RZ ;  /* 0x000000ffff0d7224 */ /* 0x004fce00078e00ff */
[----:B------:R-:W-:-:S07]  /*1aae0*/  LEPC R20, `(.L_x_9009) ;  /* 0x000000001014794e */ /* 0x000fce0000000000 */
[----:B0--3--:R-:W-:Y:S05]  /*1aaf0*/  CALL.ABS.NOINC R2 ;  /* 0x0000000002007343 */ /* 0x009fea0003c00000 */
.L_x_9009:
        /* <DEDUP_REMOVED lines=16> */
.L_x_9008:
[----:B------:R-:W-:Y:S05]  /*1ac00*/  BSYNC B6 ;  /* 0x0000000000067941 */ /* 0x000fea0003800000 */
.L_x_9007:
        /* <DEDUP_REMOVED lines=10> */
[----:B----4-:R2:W3:Y:S02]  /*1acb0*/  @P0 LDG.E R7, desc[UR40][R2.64] ;  /* 0x0000002802070981 */ /* 0x0104e4000c1e1900 */
        /* <DEDUP_REMOVED lines=14> */
.L_x_9176:
        /* <DEDUP_REMOVED lines=12> */
.L_x_9179:
        /* <DEDUP_REMOVED lines=25> */
.L_x_9013:
[----:B------:R-:W3:Y:S04]  /*1aff0*/  LDL R7, [R1+0x4] ;  /* 0x0000040001077983 */ /* 0x000ee80000100800 */
[----:B0-2---:R-:W3:Y:S04]  /*1b000*/  LDL R0, [R1+0xc] ;  /* 0x00000c0001007983 */ /* 0x005ee80000100800 */
[----:B------:R-:W2:Y:S01]  /*1b010*/  LDL R2, [R1+0x1c] ;  /* 0x00001c0001027983 */ /* 0x000ea20000100800 */
[----:B---3--:R-:W-:Y:S01]  /*1b020*/  IMAD R0, R0, 0x8, R7 ;  /* 0x0000000800007824 */ /* 0x008fe200078e0207 */
[----:B--2---:R-:W-:-:S04]  /*1b030*/  SHF.L.U32 R2, R2, 0x1f, RZ ;  /* 0x0000001f02027819 */ /* 0x004fc800000006ff */
[----:B------:R-:W0:Y:S02]  /*1b040*/  SYNCS.PHASECHK.TRANS64.TRYWAIT P0, [R0+URZ+0x38840], R2 ;  /* 0x03884002000075a7 */ /* 0x000e24000800017f */
[----:B0-----:R-:W-:Y:S05]  /*1b050*/  @!P0 BRA `(.L_x_9014) ;  /* 0x0000007400788947 */ /* 0x001fea0003800000 */
.L_x_9180:
        /* <DEDUP_REMOVED lines=11> */
.L_x_9015:
        /* <DEDUP_REMOVED lines=27> */
.L_x_9011:
[----:B0-----:R-:W3:Y:S04]  /*1b2c0*/  LDL R0, [R1+0x4] ;  /* 0x0000040001007983 */ /* 0x001ee80000100800 */
        /* <DEDUP_REMOVED lines=16> */
[----:B0-----:R-:W-:-:S05]  /*1b3d0*/  SHF.R.S32.HI R0, RZ, 0x1f, R18 ;  /* 0x0000001fff007819 */ /* 0x001fca0000011412 */
        /* <DEDUP_REMOVED lines=19> */
.L_x_9017:
[----:B------:R-:W-:Y:S05]  /*1b510*/  BSYNC B6 ;  /* 0x0000000000067941 */ /* 0x000fea0003800000 */
.L_x_9016:
[----:B------:R-:W3:Y:S01]  /*1b520*/  LDL R4, [R1+0x48] ;  /* 0x0000480001047983 */ /* 0x000ee20000100800 */
[----:B------:R-:W0:Y:S01]  /*1b530*/  LDC R7, c[0x0][0x448] ;  /* 0x00011200ff077b82 */ /* 0x000e220000000800 */
[----:B------:R-:W-:Y:S01]  /*1b540*/  ULDC.64 UR4, c[0x0][0x298] ;  /* 0x0000a60000047ab9 */ /* 0x000fe20000000a00 */
[----:B------:R-:W-:Y:S01]  /*1b550*/  ULDC.64 UR6, c[0x0][0x280] ;  /* 0x0000a00000067ab9 */ /* 0x000fe20000000a00 */
[----:B------:R-:W4:Y:S04]  /*1b560*/  LDL R10, [R1+0x38] ;  /* 0x00003800010a7983 */ /* 0x000f280000100800 */
[----:B------:R-:W4:Y:S01]  /*1b570*/  LDL R9, [R1+0x54] ;  /* 0x0000540001097983 */ /* 0x000f220000100800 */
[----:B--2---:R-:W2:Y:S01]  /*1b580*/  S2R R2, SR_TID.X ;  /* 0x0000000000027919 */ /* 0x004ea20000002100 */
[----:B------:R-:W1:Y:S02]  /*1b590*/  S2R R0, SR_TID.X ;  /* 0x0000000000007919 */ /* 0x000e640000002100 */
[----:B------:R-:W4:Y:S04]  /*1b5a0*/  LDL R8, [R1+0x58] ;  /* 0x0000580001087983 */ /* 0x000f280000100800 */
[----:B------:R-:W4:Y:S01]  /*1b5b0*/  LDL R6, [R1+0x3c] ;  /* 0x00003c0001067983 */ /* 0x000f220000100800 */
[----:B0-----:R-:W-:-:S13]  /*1b5c0*/  ISETP.NE.AND P0, PT, R7, 0x1, PT ;  /* 0x000000010700780c */ /* 0x001fda0003f05270 */
[----:B------:R-:W0:Y:S01]  /*1b5d0*/  @P0 LDC R3, c[0x0][0x450] ;  /* 0x00011400ff030b82 */ /* 0x000e220000000800 */
[----:B--2---:R-:W-:-:S04]  /*1b5e0*/  LOP3.LUT R2, R2, 0x7f, RZ, 0xc0, !PT ;  /* 0x0000007f02027812 */ /* 0x004fc800078ec0ff */
[----:B------:R-:W-:Y:S01]  /*1b5f0*/  SHF.R.U32.HI R2, RZ, 0x3, R2 ;  /* 0x00000003ff027819 */ /* 0x000fe20000011602 */
[----:B-1----:R-:W-:-:S05]  /*1b600*/  IMAD.SHL.U32 R0, R0, 0x10, RZ ;  /* 0x0000001000007824 */ /* 0x002fca00078e00ff */
[----:B------:R-:W-:Y:S02]  /*1b610*/  LOP3.LUT R0, R2, 0x70, R0, 0xf8, !PT ;  /* 0x0000007002007812 */ /* 0x000fe400078ef800 */
[----:B------:R-:W1:Y:S03]  /*1b620*/  @P0 LDC R2, c[0x0][0x44c] ;  /* 0x00011300ff020b82 */ /* 0x000e660000000800 */
[----:B------:R-:W-:-:S04]  /*1b630*/  IMAD R5, R17, 0x40, R0 ;  /* 0x0000004011057824 */ /* 0x000fc800078e0200 */
[----:B------:R-:W-:Y:S01]  /*1b640*/  IMAD.MOV.U32 R0, RZ, RZ, R5 ;  /* 0x000000ffff007224 */ /* 0x000fe200078e0005 */
[----:B------:R2:W-:Y:S01]  /*1b650*/  STL [R1+0x2c], R5 ;  /* 0x00002c0501007387 */ /* 0x0005e20000100800 */
[----:B-1----:R-:W-:-:S05]  /*1b660*/  @P0 IMAD.HI.U32 R2, R5, R2, RZ ;  /* 0x0000000205020227 */ /* 0x002fca00078e00ff */
[----:B0-----:R-:W-:Y:S01]  /*1b670*/  @P0 SHF.R.U32.HI R0, RZ, R3, R2 ;  /* 0x00000003ff000219 */ /* 0x001fe20000011602 */
        /* <DEDUP_REMOVED lines=76> */
.L_x_9189:
        /* <DEDUP_REMOVED lines=12> */
.L_x_9019:
        /* <DEDUP_REMOVED lines=38> */
.L_x_9021:
[----:B------:R-:W-:Y:S05]  /*1be60*/  BSYNC B6 ;  /* 0x0000000000067941 */ /* 0x000fea0003800000 */
.L_x_9020:
        /* <DEDUP_REMOVED lines=188> */
.L_x_9199:
        /* <DEDUP_REMOVED lines=31> */
.L_x_9024:
[----:B------:R-:W-:Y:S05]  /*1cc20*/  BSYNC B0 ;  /* 0x0000000000007941 */ /* 0x000fea0003800000 */
.L_x_9023:
[----:B--2---:R2:W5:Y:S01]  /*1cc30*/  LDL R0, [R1+0x4] ;  /* 0x0000040001007983 */ /* 0x0045620000100800 */
[----:B------:R-:W-:Y:S01]  /*1cc40*/  PLOP3.LUT P0, PT, PT, PT, PT, 0x80, 0x0 ;  /* 0x000000000000781c */ /* 0x000fe20003f0f070 */
[----:B------:R-:W-:-:S12]  /*1cc50*/  NOP ;  /* 0x0000000000007918 */ /* 0x000fd80000000000 */
.L_x_9025:
        /* <DEDUP_REMOVED lines=19> */
.L_x_9200:
[----:B------:R-:W-:Y:S05]  /*1cd90*/  BSYNC B0 ;  /* 0x0000000000007941 */ /* 0x000fea0003800000 */
.L_x_9026:
        /* <DEDUP_REMOVED lines=16> */
.L_x_9201:
[----:B------:R-:W-:Y:S05]  /*1cea0*/  BSYNC B1 ;  /* 0x0000000000017941 */ /* 0x000fea0003800000 */
.L_x_9030:
        /* <DEDUP_REMOVED lines=9> */
.L_x_9033:
[----:B------:R-:W-:Y:S05]  /*1cf40*/  BSYNC B1 ;  /* 0x0000000000017941 */ /* 0x000fea0003800000 */
.L_x_9032:
        /* <DEDUP_REMOVED lines=14> */
.L_x_9034:
        /* <DEDUP_REMOVED lines=16> */
.L_x_9035:
        /* <DEDUP_REMOVED lines=16> */
.L_x_9036:
        /* <DEDUP_REMOVED lines=16> */
.L_x_9037:
        /* <DEDUP_REMOVED lines=16> */
.L_x_9038:
        /* <DEDUP_REMOVED lines=16> */
.L_x_9039:
        /* <DEDUP_REMOVED lines=16> */
.L_x_9040:
        /* <DEDUP_REMOVED lines=16> */
.L_x_9041:
        /* <DEDUP_REMOVED lines=11> */
.L_x_9029:
[----:B------:R-:W-:Y:S05]  /*1d7e0*/  BSYNC B0 ;  /* 0x0000000000007941 */ /* 0x000fea0003800000 */
.L_x_9028:
        /* <DEDUP_REMOVED lines=29> */
[----:B------:R-:W1:Y:S03]  /*1d9c0*/  LDC R6, c[0x0][0x43c] ;  /* 0x00010f00ff067b82 */ /* 0x000e660000000800 */
[----:B------:R-:W4:Y:S01]  /*1d9d0*/  LDL R7, [R1+0x14] ;  /* 0x0000140001077983 */ /* 0x000f220000100800 */
[----:B------:R-:W-:Y:S01]  /*1d9e0*/  IMAD.MOV.U32 R0, RZ, RZ, R4 ;  /* 0x000000ffff007224 */ /* 0x000fe200078e0004 */
[----:B------:R-:W-:Y:S01]  /*1d9f0*/  ULDC.64 UR6, c[0x0][0x428] ;  /* 0x00010a0000067ab9 */ /* 0x000fe20000000a00 */
[----:B-1----:R-:W-:-:S13]  /*1da00*/  ISETP.NE.AND P0, PT, R6, 0x1, PT ;  /* 0x000000010600780c */ /* 0x002fda0003f05270 */
[----:B------:R-:W1:Y:S02]  /*1da10*/  @P0 LDC.64 R2, c[0x0][0x440] ;  /* 0x00011000ff020b82 */ /* 0x000e640000000a00 */
[----:B-1----:R-:W-:-:S05]  /*1da20*/  @P0 IMAD.HI.U32 R2, R4, R2, RZ ;  /* 0x0000000204020227 */ /* 0x002fca00078e00ff */
[----:B------:R-:W-:-:S04]  /*1da30*/  @P0 SHF.R.U32.HI R0, RZ, R3, R2 ;  /* 0x00000003ff000219 */ /* 0x000fc80000011602 */
[--C-:B------:R-:W-:Y:S01]  /*1da40*/  SHF.R.S32.HI R3, RZ, 0x1f, R0.reuse ;  /* 0x0000001fff037819 */ /* 0x100fe20000011400 */
[----:B------:R-:W-:-:S04]  /*1da50*/  IMAD.MOV R5, RZ, RZ, -R0 ;  /* 0x000000ffff057224 */ /* 0x000fc800078e0a00 */
[----:B------:R-:W-:Y:S02]  /*1da60*/  IMAD R5, R6, R5, R4 ;  /* 0x0000000506057224 */ /* 0x000fe400078e0204 */
[----:B---3--:R-:W-:-:S04]  /*1da70*/  IMAD R2, R10, UR6, RZ ;  /* 0x000000060a027c24 */ /* 0x008fc8000f8e02ff */
[----:B----4-:R-:W-:Y:S02]  /*1da80*/  IMAD R6, R7, UR7, R2 ;  /* 0x0000000707067c24 */ /* 0x010fe4000f8e0202 */
[----:B------:R-:W-:-:S04]  /*1da90*/  IMAD.MOV.U32 R2, RZ, RZ, R0 ;  /* 0x000000ffff027224 */ /* 0x000fc800078e0000 */
[----:B------:R-:W-:-:S04]  /*1daa0*/  IMAD.WIDE.U32 R2, R7, UR6, R2 ;  /* 0x0000000607027c25 */ /* 0x000fc8000f8e0002 */
[----:B------:R-:W-:Y:S01]  /*1dab0*/  IMAD.IADD R0, R6, 0x1, R3 ;  /* 0x0000000106007824 */ /* 0x000fe200078e0203 */
[----:B------:R-:W-:-:S04]  /*1dac0*/  LEA R6, P0, R2, UR4, 0x2 ;  /* 0x0000000402067c11 */ /* 0x000fc8000f8010ff */
[----:B------:R-:W-:-:S05]  /*1dad0*/  LEA.HI.X R7, R2, UR5, R0, 0x2, P0 ;  /* 0x0000000502077c11 */ /* 0x000fca00080f1400 */
[----:B------:R-:W3:Y:S04]  /*1dae0*/  LDG.E R0, desc[UR40][R6.64] ;  /* 0x0000002806007981 */ /* 0x000ee8000c1e1900 */
[----:B---3--:R1:W-:Y:S02]  /*1daf0*/  STL [R1], R0 ;  /* 0x0000000001007387 */ /* 0x0083e40000100800 */
.L_x_9048:
        /* <DEDUP_REMOVED lines=9> */
.L_x_9202:
[----:B------:R-:W-:Y:S05]  /*1db90*/  BSYNC B3 ;  /* 0x0000000000037941 */ /* 0x000fea0003800000 */
.L_x_9049:
        /* <DEDUP_REMOVED lines=9> */
.L_x_9052:
[----:B------:R-:W-:Y:S05]  /*1dc30*/  BSYNC B3 ;  /* 0x0000000000037941 */ /* 0x000fea0003800000 */
.L_x_9051:
        /* <DEDUP_REMOVED lines=14> */
.L_x_9053:
        /* <DEDUP_REMOVED lines=14> */
.L_x_9203:
[----:B------:R-:W-:Y:S05]  /*1de00*/  BSYNC B3 ;  /* 0x0000000000037941 */ /* 0x000fea0003800000 */
.L_x_9054:
        /* <DEDUP_REMOVED lines=11> */
.L_x_9057:
[----:B------:R-:W-:Y:S05]  /*1dec0*/  BSYNC B3 ;  /* 0x0000000000037941 */ /* 0x000fea0003800000 */
.L_x_9056:
        /* <DEDUP_REMOVED lines=11> */
.L_x_9058:
        /* <DEDUP_REMOVED lines=16> */
.L_x_9059:
        /* <DEDUP_REMOVED lines=16> */
.L_x_9060:
        /* <DEDUP_REMOVED lines=16> */
.L_x_9061:
        /* <DEDUP_REMOVED lines=16> */
.L_x_9062:
        /* <DEDUP_REMOVED lines=16> */
.L_x_9063:
        /* <DEDUP_REMOVED lines=16> */
.L_x_9064:
        /* <DEDUP_REMOVED lines=16> */
.L_x_9065:
        /* <DEDUP_REMOVED lines=11> */
.L_x_9047:
[----:B------:R-:W-:Y:S05]  /*1e730*/  BSYNC B1 ;  /* 0x0000000000017941 */ /* 0x000fea0003800000 */
.L_x_9046:
[----:B------:R-:W3:Y:S02]  /*1e740*/  LDL.LU R5, [R1+0x34] ;  /* 0x0000340001057983 */ /* 0x000ee40000300800 */
[----:B---3--:R-:W-:-:S07]  /*1e750*/  VIADD R0, R5, 0xfffffffd ;  /* 0xfffffffd05007836 */ /* 0x008fce0000000000 */
.L_x_9045:
[----:B------:R-:W-:Y:S05]  /*1e760*/  BSYNC B2 ;  /* 0x0000000000027941 */ /* 0x000fea0003800000 */
.L_x_9044:
[----:B------:R-:W-:-:S13]  /*1e770*/  ISETP.NE.AND P0, PT, R4, RZ, PT ;  /* 0x000000ff0400720c */ /* 0x000fda0003f05270 */
[----:B------:R-:W-:Y:S05]  /*1e780*/  @!P0 BRA `(.L_x_9043) ;  /* 0x0000001c00488947 */ /* 0x000fea0003800000 */
.L_x_9106:
        /* <DEDUP_REMOVED lines=37> */
.L_x_9068:
        /* <DEDUP_REMOVED lines=9> */
.L_x_9204:
[----:B------:R-:W-:Y:S05]  /*1ea70*/  BSYNC B2 ;  /* 0x0000000000027941 */ /* 0x000fea0003800000 */
.L_x_9069:
        /* <DEDUP_REMOVED lines=9> */
.L_x_9072:
[----:B------:R-:W-:Y:S05]  /*1eb10*/  BSYNC B2 ;  /* 0x0000000000027941 */ /* 0x000fea0003800000 */
.L_x_9071:
        /* <DEDUP_REMOVED lines=13> */
.L_x_9073:
        /* <DEDUP_REMOVED lines=14> */
.L_x_9205:
[----:B------:R-:W-:Y:S05]  /*1ecd0*/  BSYNC B2 ;  /* 0x0000000000027941 */ /* 0x000fea0003800000 */
.L_x_9074:
        /* <DEDUP_REMOVED lines=11> */
.L_x_9077:
[----:B------:R-:W-:Y:S05]  /*1ed90*/  BSYNC B2 ;  /* 0x0000000000027941 */ /* 0x000fea0003800000 */
.L_x_9076:
        /* <DEDUP_REMOVED lines=10> */
.L_x_9078:
        /* <DEDUP_REMOVED lines=16> */
.L_x_9079:
        /* <DEDUP_REMOVED lines=16> */
.L_x_9080:
        /* <DEDUP_REMOVED lines=16> */
.L_x_9081:
        /* <DEDUP_REMOVED lines=16> */
.L_x_9082:
        /* <DEDUP_REMOVED lines=16> */
.L_x_9083:
        /* <DEDUP_REMOVED lines=16> */
.L_x_9084:
        /* <DEDUP_REMOVED lines=16> */
.L_x_9085:
        /* <DEDUP_REMOVED lines=11> */
.L_x_9067:
[----:B------:R-:W-:Y:S05]  /*1f5f0*/  BSYNC B1 ;  /* 0x0000000000017941 */ /* 0x000fea0003800000 */
.L_x_9066:
[----:B------:R-:W3:Y:S01]  /*1f600*/  LDL R5, [R1+0x8] ;  /* 0x0000080001057983 */ /* 0x000ee20000100800 */
[----:B------:R-:W-:Y:S01]  /*1f610*/  VIADD R7, R7, 0x1 ;  /* 0x0000000107077836 */ /* 0x000fe20000000000 */
[----:B------:R-:W-:Y:S04]  /*1f620*/  BSSY B1, `(.L_x_9086) ;  /* 0x00000e5000017945 */ /* 0x000fe80003800000 */
[----:B------:R-:W-:-:S04]  /*1f630*/  ISETP.NE.AND P0, PT, R7, 0x2, PT ;  /* 0x000000020700780c */ /* 0x000fc80003f05270 */
[----:B------:R-:W-:Y:S02]  /*1f640*/  SEL R2, RZ, 0x1, P0 ;  /* 0x00000001ff027807 */ /* 0x000fe40000000000 */
[----:B0-----:R-:W-:Y:S02]  /*1f650*/  SEL R9, R7, RZ, P0 ;  /* 0x000000ff07097207 */ /* 0x001fe40000000000 */
        /* <DEDUP_REMOVED lines=30> */
.L_x_9088:
        /* <DEDUP_REMOVED lines=9> */
.L_x_9206:
[----:B------:R-:W-:Y:S05]  /*1f8d0*/  BSYNC B2 ;  /* 0x0000000000027941 */ /* 0x000fea0003800000 */
.L_x_9089:
        /* <DEDUP_REMOVED lines=9> */
.L_x_9092:
[----:B------:R-:W-:Y:S05]  /*1f970*/  BSYNC B2 ;  /* 0x0000000000027941 */ /* 0x000fea0003800000 */
.L_x_9091:
        /* <DEDUP_REMOVED lines=14> */
.L_x_9093:
        /* <DEDUP_REMOVED lines=14> */
.L_x_9207:
[----:B------:R-:W-:Y:S05]  /*1fb40*/  BSYNC B2 ;  /* 0x0000000000027941 */ /* 0x000fea0003800000 */
.L_x_9094:
        /* <DEDUP_REMOVED lines=11> */
.L_x_9097:
[----:B------:R-:W-:Y:S05]  /*1fc00*/  BSYNC B2 ;  /* 0x0000000000027941 */ /* 0x000fea0003800000 */
.L_x_9096:
        /* <DEDUP_REMOVED lines=11> */
.L_x_9098:
        /* <DEDUP_REMOVED lines=16> */
.L_x_9099:
        /* <DEDUP_REMOVED lines=16> */
.L_x_9100:
        /* <DEDUP_REMOVED lines=16> */
.L_x_9101:
        /* <DEDUP_REMOVED lines=16> */
.L_x_9102:
        /* <DEDUP_REMOVED lines=16> */
.L_x_9103:
        /* <DEDUP_REMOVED lines=16> */
.L_x_9104:
        /* <DEDUP_REMOVED lines=16> */
.L_x_9105:
        /* <DEDUP_REMOVED lines=11> */
.L_x_9087:
[----:B------:R-:W-:Y:S05]  /*20470*/  BSYNC B1 ;  /* 0x0000000000017941 */ /* 0x000fea0003800000 */
.L_x_9086:
[C---:B------:R-:W-:Y:S01]  /*20480*/  ISETP.GT.AND P0, PT, R0.reuse, 0x1, PT ;  /* 0x000000010000780c */ /* 0x040fe20003f04270 */
[----:B------:R-:W-:-:S12]  /*20490*/  VIADD R0, R0, 0xfffffffe ;  /* 0xfffffffe00007836 */ /* 0x000fd80000000000 */
[----:B------:R-:W-:Y:S05]  /*204a0*/  @P0 BRA `(.L_x_9106) ;  /* 0xffffffe000b80947 */ /* 0x000fea000383ffff */
.L_x_9043:
[----:B------:R-:W-:Y:S05]  /*204b0*/  BSYNC B0 ;  /* 0x0000000000007941 */ /* 0x000fea0003800000 */
.L_x_9042:
        /* <DEDUP_REMOVED lines=24> */
.L_x_9108:
[----:B------:R-:W-:Y:S05]  /*20640*/  BSYNC B0 ;  /* 0x0000000000007941 */ /* 0x000fea0003800000 */
.L_x_9107:
[----:B------:R-:W-:-:S05]  /*20650*/  SEL R0, R0, RZ, P0 ;  /* 0x000000ff00007207 */ /* 0x000fca0000000000 */
[----:B------:R3:W-:Y:S02]  /*20660*/  STL [R1+0xc], R0 ;  /* 0x00000c0001007387 */ /* 0x0007e40000100800 */
.L_x_9004:
[----:B------:R-:W-:Y:S05]  /*20670*/  BSYNC B7 ;  /* 0x0000000000077941 */ /* 0x000fea0003800000 */
.L_x_9002:
        /* <DEDUP_REMOVED lines=13> */
.L_x_9109:
        /* <DEDUP_REMOVED lines=36> */
.L_x_9217:
[----:B------:R-:W-:Y:S02]  /*20990*/  ULDC UR4, c[0x0][0xd38] ;  /* 0x00034e0000047ab9 */ /* 0x000fe40000000800 */
[----:B------:R-:W-:-:S04]  /*209a0*/  IMAD.U32 R4, RZ, RZ, UR4 ;  /* 0x00000004ff047e24 */ /* 0x000fc8000f8e00ff */
[----:B---3--:R-:W-:-:S04]  /*209b0*/  IMAD R16, R16, R4, RZ ;  /* 0x0000000410107224 */ /* 0x008fc800078e02ff */
[----:B------:R-:W-:-:S05]  /*209c0*/  IMAD.IADD R5, R5, 0x1, R16 ;  /* 0x0000000105057824 */ /* 0x000fca00078e0210 */
[----:B------:R-:W-:-:S13]  /*209d0*/  ISETP.GT.AND P6, PT, R5, R0, PT ;  /* 0x000000000500720c */ /* 0x000fda0003fc4270 */
[----:B------:R-:W-:Y:S05]  /*209e0*/  @P6 BRA `(.L_x_9112) ;  /* 0x00000000009c6947 */ /* 0x000fea0003800000 */
.L_x_9117:
[----:B-1----:R-:W1:Y:S01]  /*209f0*/  LDC R2, c[0x0][0xd3c] ;  /* 0x00034f00ff027b82 */ /* 0x002e620000000800 */
[----:B------:R-:W-:-:S05]  /*20a00*/  VIADD R19, R19, 0x1f ;  /* 0x0000001f13137836 */ /* 0x000fca0000000000 */
[----:B-1----:R-:W-:-:S13]  /*20a10*/  ISETP.GE.AND P6, PT, R19, R2, PT ;  /* 0x000000021300720c */ /* 0x002fda0003fc6270 */
[----:B------:R-:W-:Y:S05]  /*20a20*/  @P6 BRA `(.L_x_9113) ;  /* 0x0000000400d46947 */ /* 0x000fea0003800000 */
[----:B------:R-:W1:Y:S01]  /*20a30*/  S2R R3, SR_TID.X ;  /* 0x0000000000037919 */ /* 0x000e620000002100 */
[----:B------:R-:W-:Y:S01]  /*20a40*/  BSSY B0, `(.L_x_9114) ;  /* 0x0000009000007945 */ /* 0x000fe20003800000 */
[----:B-1----:R-:W-:-:S05]  /*20a50*/  LOP3.LUT R3, R3, 0x1f, RZ, 0xc0, !PT ;  /* 0x0000001f03037812 */ /* 0x002fca00078ec0ff */
[----:B------:R-:W-:Y:S02]  /*20a60*/  IMAD.IADD R4, R19, 0x1, R3 ;  /* 0x0000000113047824 */ /* 0x000fe400078e0203 */
[----:B------:R-:W-:-:S03]  /*20a70*/  IMAD.MOV.U32 R3, RZ, RZ, RZ ;  /* 0x000000ffff037224 */ /* 0x000fc600078e00ff */
[----:B------:R-:W-:-:S13]  /*20a80*/  ISETP.GE.OR P6, PT, R4, R2, !P0 ;  /* 0x000000020400720c */ /* 0x000fda00047c6670 */
[----:B------:R-:W-:Y:S05]  /*20a90*/  @P6 BRA `(.L_x_9115) ;  /* 0x00000000000c6947 */ /* 0x000fea0003800000 */
[----:B------:R-:W1:Y:S02]  /*20aa0*/  LDC.64 R2, c[0x0][0xd80] ;  /* 0x00036000ff027b82 */ /* 0x000e640000000a00 */
[----:B-1----:R-:W-:-:S06]  /*20ab0*/  IMAD.WIDE R2, R4, 0x4, R2 ;  /* 0x0000000404027825 */ /* 0x002fcc00078e0202 */
[----:B------:R1:W5:Y:S02]  /*20ac0*/  LDG.E R3, desc[UR40][R2.64] ;  /* 0x0000002802037981 */ /* 0x000364000c1e1900 */
.L_x_9115:
[----:B------:R-:W-:Y:S05]  /*20ad0*/  BSYNC B0 ;  /* 0x0000000000007941 */ /* 0x000fea0003800000 */
.L_x_9114:
        /* <DEDUP_REMOVED lines=18> */
.L_x_9225:
[----:B------:R-:W-:Y:S02]  /*20c00*/  ULDC UR4, c[0x0][0xd38] ;  /* 0x00034e0000047ab9 */ /* 0x000fe40000000800 */
[----:B------:R-:W-:-:S04]  /*20c10*/  IMAD.U32 R4, RZ, RZ, UR4 ;  /* 0x00000004ff047e24 */ /* 0x000fc8000f8e00ff */
[----:B---3--:R-:W-:-:S04]  /*20c20*/  IMAD R16, R16, R4, RZ ;  /* 0x0000000410107224 */ /* 0x008fc800078e02ff */
[----:B------:R-:W-:-:S05]  /*20c30*/  IMAD.IADD R5, R16, 0x1, R5 ;  /* 0x0000000110057824 */ /* 0x000fca00078e0205 */
[----:B------:R-:W-:-:S13]  /*20c40*/  ISETP.GT.AND P6, PT, R5, R0, PT ;  /* 0x000000000500720c */ /* 0x000fda0003fc4270 */
[----:B------:R-:W-:Y:S05]  /*20c50*/  @!P6 BRA `(.L_x_9117) ;  /* 0xfffffffc0064e947 */ /* 0x000fea000383ffff */
.L_x_9112:
        /* <DEDUP_REMOVED lines=8> */
.L_x_9229:
[----:B------:R-:W-:Y:S01]  /*20ce0*/  ISETP.NE.AND P0, PT, R5, RZ, PT ;  /* 0x000000ff0500720c */ /* 0x000fe20003f05270 */
[----:B------:R-:W-:-:S12]  /*20cf0*/  IMAD.MOV.U32 R5, RZ, RZ, RZ ;  /* 0x000000ffff057224 */ /* 0x000fd800078e00ff */
[----:B------:R-:W-:Y:S05]  /*20d00*/  @!P0 BRA `(.L_x_9119) ;  /* 0x0000000000148947 */ /* 0x000fea0003800000 */
[----:B------:R-:W-:Y:S01]  /*20d10*/  UMOV UR4, 0xffffffff ;  /* 0xffffffff00047882 */ /* 0x000fe20000000000 */
[----:B------:R-:W-:Y:S02]  /*20d20*/  VIADD R12, R6, 0xffffffff ;  /* 0xffffffff060c7836 */ /* 0x000fe40000000000 */
[----:B------:R-:W-:Y:S05]  /*20d30*/  BRA.DIV UR4, `(.L_x_9120) ;  /* 0x0000003604887947 */ /* 0x000fea000b800000 */
[----:B-1----:R1:W0:Y:S02]  /*20d40*/  SHFL.IDX PT, R2, R2, R12, 0x1f ;  /* 0x00001f0c02027589 */ /* 0x00222400000e0000 */
.L_x_9232:
[----:B0-----:R-:W-:-:S07]  /*20d50*/  IMAD.MOV.U32 R5, RZ, RZ, R2 ;  /* 0x000000ffff057224 */ /* 0x001fce00078e0002 */
.L_x_9119:
[----:B-1-3--:R-:W1:Y:S01]  /*20d60*/  LDC.64 R2, c[0x0][0xd90] ;  /* 0x00036400ff027b82 */ /* 0x00ae620000000a00 */
[----:B------:R-:W-:-:S04]  /*20d70*/  IMAD.IADD R19, R6, 0x1, R19 ;  /* 0x0000000106137824 */ /* 0x000fc800078e0213 */
[----:B-1----:R-:W-:-:S05]  /*20d80*/  IMAD.WIDE R2, R19, 0x4, R2 ;  /* 0x0000000413027825 */ /* 0x002fca00078e0202 */
[----:B------:R-:W4:Y:S01]  /*20d90*/  LDG.E R7, desc[UR40][R2.64] ;  /* 0x0000002802077981 */ /* 0x000f22000c1e1900 */
        /* <DEDUP_REMOVED lines=62> */
.L_x_9113:
[----:B------:R-:W-:Y:S01]  /*21180*/  UMOV UR4, URZ ;  /* 0x0000003f00047c82 */ /* 0x000fe20008000000 */
[----:B------:R-:W-:Y:S01]  /*21190*/  UMOV UR5, URZ ;  /* 0x0000003f00057c82 */ /* 0x000fe20008000000 */
[----:B------:R-:W-:Y:S01]  /*211a0*/  ULDC UR6, c[0x0][0xd3c] ;  /* 0x00034f0000067ab9 */ /* 0x000fe20000000800 */
[----:B------:R-:W-:Y:S02]  /*211b0*/  IMAD.MOV.U32 R16, RZ, RZ, R0 ;  /* 0x000000ffff107224 */ /* 0x000fe400078e0000 */
[----:B------:R-:W-:Y:S02]  /*211c0*/  IMAD.U32 R17, RZ, RZ, UR4 ;  /* 0x00000004ff117e24 */ /* 0x000fe4000f8e00ff */
[----:B------:R-:W-:Y:S02]  /*211d0*/  IMAD.U32 R18, RZ, RZ, UR5 ;  /* 0x00000005ff127e24 */ /* 0x000fe4000f8e00ff */
[----:B------:R-:W-:-:S07]  /*211e0*/  IMAD.U32 R19, RZ, RZ, UR6 ;  /* 0x00000006ff137e24 */ /* 0x000fce000f8e00ff */
.L_x_9121:
[----:B------:R1:W3:Y:S01]  /*211f0*/  LDL R3, [R1+0x4] ;  /* 0x0000040001037983 */ /* 0x0002e20000100800 */
        /* <DEDUP_REMOVED lines=11> */
.L_x_9110:
[----:B------:R-:W-:Y:S02]  /*212b0*/  ULDC UR4, c[0x0][0xd3c] ;  /* 0x00034f0000047ab9 */ /* 0x000fe40000000800 */
[----:B----4-:R-:W-:-:S13]  /*212c0*/  ISETP.GE.AND P0, PT, R19, UR4, PT ;  /* 0x0000000413007c0c */ /* 0x010fda000bf06270 */
[----:B------:R-:W-:Y:S05]  /*212d0*/  @!P0 BRA `(.L_x_9122) ;  /* 0xffffff7000288947 */ /* 0x000fea000383ffff */
[----:B------:R-:W-:Y:S05]  /*212e0*/  BSYNC B8 ;  /* 0x0000000000087941 */ /* 0x000fea0003800000 */
.L_x_8952:
        /* <DEDUP_REMOVED lines=12> */
.L_x_9233:
[----:B------:R-:W-:Y:S05]  /*213b0*/  BSYNC B0 ;  /* 0x0000000000007941 */ /* 0x000fea0003800000 */
.L_x_9123:
[----:B------:R-:W-:-:S03]  /*213c0*/  UMOV UR4, 0xffffffff ;  /* 0xffffffff00047882 */ /* 0x000fc60000000000 */
[----:B------:R-:W-:Y:S05]  /*213d0*/  BRA.DIV UR4, `(.L_x_9125) ;  /* 0x00000032041c7947 */ /* 0x000fea000b800000 */
[----:B------:R-:W1:Y:S02]  /*213e0*/  S2R R2, SR_TID.X ;  /* 0x0000000000027919 */ /* 0x000e640000002100 */
[----:B-1----:R-:W-:-:S04]  /*213f0*/  SHF.R.U32.HI R2, RZ, 0x5, R2 ;  /* 0x00000005ff027819 */ /* 0x002fc80000011602 */
[----:B------:R-:W-:-:S05]  /*21400*/  LOP3.LUT R2, R2, 0x3, RZ, 0xc0, !PT ;  /* 0x0000000302027812 */ /* 0x000fca00078ec0ff */
[----:B------:R1:W3:Y:S02]  /*21410*/  SHFL.IDX PT, R14, R2, RZ, 0x1f ;  /* 0x00001fff020e7589 */ /* 0x0002e400000e0000 */
.L_x_9236:
[----:B---3--:R-:W-:-:S13]  /*21420*/  ISETP.NE.AND P0, PT, R14, RZ, PT ;  /* 0x000000ff0e00720c */ /* 0x008fda0003f05270 */
[----:B------:R-:W-:Y:S05]  /*21430*/  @P0 BRA `(.L_x_8809) ;  /* 0x0000000000940947 */ /* 0x000fea0003800000 */
[----:B------:R-:W-:-:S03]  /*21440*/  UMOV UR4, 0xffffffff ;  /* 0xffffffff00047882 */ /* 0x000fc60000000000 */
[----:B------:R-:W-:Y:S05]  /*21450*/  BRA.DIV UR4, `(.L_x_9126) ;  /* 0x0000003204307947 */ /* 0x000fea000b800000 */
[----:B------:R-:W-:-:S13]  /*21460*/  ELECT P6, URZ, PT ;  /* 0x00000000003f782f */ /* 0x000fda00038c0000 */
.L_x_9239:
[----:B------:R-:W-:Y:S05]  /*21470*/  @!P6 BRA `(.L_x_8809) ;  /* 0x000000000084e947 */ /* 0x000fea0003800000 */
[----:B-1----:R-:W3:Y:S02]  /*21480*/  LDL.LU R2, [R1+0x68] ;  /* 0x0000680001027983 */ /* 0x002ee40000300800 */
[----:B---3--:R-:W-:-:S04]  /*21490*/  LOP3.LUT R2, R2, 0x2, RZ, 0xfc, !PT ;  /* 0x0000000202027812 */ /* 0x008fc800078efcff */
[----:B------:R-:W-:-:S13]  /*214a0*/  ISETP.NE.AND P2, PT, R2, 0x3, PT ;  /* 0x000000030200780c */ /* 0x000fda0003f45270 */
[----:B------:R-:W-:Y:S05]  /*214b0*/  @!P2 BRA `(.L_x_9127) ;  /* 0x000000000004a947 */ /* 0x000fea0003800000 */
[----:B------:R-:W-:Y:S01]  /*214c0*/  BPT.TRAP 0x1 ;  /* 0x000000040000795c */ /* 0x000fe20000300000 */
.L_x_9127:
        /* <DEDUP_REMOVED lines=14> */
.L_x_9240:
[----:B------:R-:W1:Y:S02]  /*215b0*/  SYNCS.PHASECHK.TRANS64.TRYWAIT P0, [R7+URZ], R2 ;  /* 0x00000002070075a7 */ /* 0x000e64000800017f */
[----:B-1----:R-:W-:Y:S05]  /*215c0*/  @!P0 BRA `(.L_x_9129) ;  /* 0x0000003000088947 */ /* 0x002fea0003800000 */
.L_x_9241:
[----:B------:R-:W-:Y:S05]  /*215d0*/  @!P2 BRA `(.L_x_9130) ;  /* 0x000000000004a947 */ /* 0x000fea0003800000 */
[----:B------:R-:W-:Y:S01]  /*215e0*/  BPT.TRAP 0x1 ;  /* 0x000000040000795c */ /* 0x000fe20000300000 */
.L_x_9130:
[----:B------:R-:W3:Y:S01]  /*215f0*/  LDL.LU R4, [R1+0xc] ;  /* 0x00000c0001047983 */ /* 0x000ee20000300800 */
[----:B------:R-:W-:-:S04]  /*21600*/  VIADD R0, R0, 0x38860 ;  /* 0x0003886000007836 */ /* 0x000fc80000000000 */
[----:B---3--:R-:W-:-:S04]  /*21610*/  IMAD R4, R4, 0x8, R0 ;  /* 0x0000000804047824 */ /* 0x008fc800078e0200 */
[----:B------:R-:W3:Y:S02]  /*21620*/  SYNCS.PHASECHK.TRANS64.TRYWAIT P0, [R4+URZ], R5 ;  /* 0x00000005040075a7 */ /* 0x000ee4000800017f */
[----:B---3--:R-:W-:Y:S05]  /*21630*/  @!P0 BRA `(.L_x_9131) ;  /* 0x0000003000008947 */ /* 0x008fea0003800000 */
.L_x_9242:
[----:B------:R-:W-:-:S07]  /*21640*/  IMAD R3, R3, 0x8, R0 ;  /* 0x0000000803037824 */ /* 0x000fce00078e0200 */
.L_x_9132:
[----:B----4-:R4:W0:Y:S02]  /*21650*/  SYNCS.PHASECHK.TRANS64.TRYWAIT P0, [R3+URZ], R2 ;  /* 0x00000002030075a7 */ /* 0x010824000800017f */
[----:B0-----:R-:W-:Y:S05]  /*21660*/  @!P0 NANOSLEEP.SYNCS 0x989680 ;  /* 0x009896800000895d */ /* 0x001fea0003900000 */
[----:B------:R-:W0:Y:S02]  /*21670*/  @!P0 SYNCS.PHASECHK.TRANS64 P0, [R3+URZ], R2 ;  /* 0x00000002030085a7 */ /* 0x000e24000800007f */
[----:B0-----:R-:W-:Y:S05]  /*21680*/  @!P0 BRA `(.L_x_9132) ;  /* 0xfffffffc00f08947 */ /* 0x001fea000383ffff */
.L_x_8809:
[----:B------:R-:W-:Y:S05]  /*21690*/  BSYNC B9 ;  /* 0x0000000000097941 */ /* 0x000fea0003800000 */
.L_x_8806:
[----:B------:R-:W-:Y:S05]  /*216a0*/  EXIT ;  /* 0x000000000000794d */ /* 0x000fea0003800000 */
.L_x_8825:
[----:B0-----:R0:W1:Y:S02]  /*216b0*/  SYNCS.PHASECHK.TRANS64.TRYWAIT P5, [R68+URZ+0x38890], R71 ;  /* 0x03889047440075a7 */ /* 0x00106400080a017f */
[----:B-1----:R-:W-:Y:S05]  /*216c0*/  @!P5 NANOSLEEP.SYNCS 0x989680 ;  /* 0x009896800000d95d */ /* 0x002fea0003900000 */
[----:B------:R-:W1:Y:S02]  /*216d0*/  @!P5 SYNCS.PHASECHK.TRANS64 P5, [R68+URZ+0x38890], R71 ;  /* 0x038890474400d5a7 */ /* 0x000e6400080a007f */
[----:B-1----:R-:W-:Y:S05]  /*216e0*/  @!P5 BRA `(.L_x_8825) ;  /* 0xfffffffc00f0d947 */ /* 0x002fea000383ffff */
[----:B------:R-:W-:Y:S05]  /*216f0*/  BRA `(.L_x_9133) ;  /* 0xfffffe1000287947 */ /* 0x000fea000383ffff */
.L_x_8835:
[----:B-1----:R1:W2:Y:S02]  /*21700*/  SYNCS.PHASECHK.TRANS64.TRYWAIT P5, [R68+URZ+0x38890], R71 ;  /* 0x03889047440075a7 */ /* 0x0022a400080a017f */
[----:B--2---:R-:W-:Y:S05]  /*21710*/  @!P5 NANOSLEEP.SYNCS 0x989680 ;  /* 0x009896800000d95d */ /* 0x004fea0003900000 */
[----:B------:R-:W2:Y:S02]  /*21720*/  @!P5 SYNCS.PHASECHK.TRANS64 P5, [R68+URZ+0x38890], R71 ;  /* 0x038890474400d5a7 */ /* 0x000ea400080a007f */
[----:B--2---:R-:W-:Y:S05]  /*21730*/  @!P5 BRA `(.L_x_8835) ;  /* 0xfffffffc00f0d947 */ /* 0x004fea000383ffff */
[----:B------:R-:W-:Y:S05]  /*21740*/  BRA `(.L_x_9134) ;  /* 0xfffffe1800807947 */ /* 0x000fea000383ffff */
.L_x_8840:
[----:B0-----:R0:W1:Y:S02]  /*21750*/  SYNCS.PHASECHK.TRANS64.TRYWAIT P5, [R68+URZ+0x38890], R71 ;  /* 0x03889047440075a7 */ /* 0x00106400080a017f */
[----:B-1----:R-:W-:Y:S05]  /*21760*/  @!P5 NANOSLEEP.SYNCS 0x989680 ;  /* 0x009896800000d95d */ /* 0x002fea0003900000 */
[----:B------:R-:W1:Y:S02]  /*21770*/  @!P5 SYNCS.PHASECHK.TRANS64 P5, [R68+URZ+0x38890], R71 ;  /* 0x038890474400d5a7 */ /* 0x000e6400080a007f */
[----:B-1----:R-:W-:Y:S05]  /*21780*/  @!P5 BRA `(.L_x_8840) ;  /* 0xfffffffc00f0d947 */ /* 0x002fea000383ffff */
[----:B------:R-:W-:Y:S05]  /*21790*/  BRA `(.L_x_9135) ;  /* 0xfffffe2000907947 */ /* 0x000fea000383ffff */
.L_x_8844:
[----:B------:R0:W0:Y:S02]  /*217a0*/  SYNCS.PHASECHK.TRANS64.TRYWAIT P0, [R68+URZ+0x388b0], R71 ;  /* 0x0388b047440075a7 */ /* 0x000024000800017f */
[----:B0-----:R-:W-:Y:S05]  /*217b0*/  @!P0 NANOSLEEP.SYNCS 0x989680 ;  /* 0x009896800000895d */ /* 0x001fea0003900000 */
[----:B------:R-:W0:Y:S02]  /*217c0*/  @!P0 SYNCS.PHASECHK.TRANS64 P0, [R68+URZ+0x388b0], R71 ;  /* 0x0388b047440085a7 */ /* 0x000e24000800007f */
[----:B0-----:R-:W-:Y:S05]  /*217d0*/  @!P0 BRA `(.L_x_8844) ;  /* 0xfffffffc00f08947 */ /* 0x001fea000383ffff */
[----:B------:R-:W-:Y:S05]  /*217e0*/  BRA `(.L_x_9136) ;  /* 0xfffffe2400087947 */ /* 0x000fea000383ffff */
.L_x_8867:
        /* <DEDUP_REMOVED lines=8> */
.L_x_9138:
[----:B------:R-:W-:Y:S05]  /*21870*/  BSYNC B1 ;  /* 0x0000000000017941 */ /* 0x000fea0003800000 */
.L_x_9137:
        /* <DEDUP_REMOVED lines=8> */
.L_x_9139:
[----:B------:R-:W-:Y:S02]  /*21900*/  IMAD.MOV.U32 R13, RZ, RZ, R8 ;  /* 0x000000ffff0d7224 */ /* 0x000fe400078e0008 */
[----:B------:R-:W-:-:S07]  /*21910*/  IMAD.MOV.U32 R0, RZ, RZ, R14 ;  /* 0x000000ffff007224 */ /* 0x000fce00078e000e */
[----:B------:R-:W-:Y:S05]  /*21920*/  WARPSYNC.COLLECTIVE R15, `(.L_x_9140) ;  /* 0x000000000f087348 */ /* 0x000fea0003c00000 */
[----:B------:R0:W1:Y:S02]  /*21930*/  SHFL.IDX P6, R14, R13, R12, R11 ;  /* 0x0000000c0d0e7389 */ /* 0x00006400000c000b */
[----:B01----:R-:W-:Y:S01]  /*21940*/  ENDCOLLECTIVE ;  /* 0x000000000000791b */ /* 0x003fe20003800000 */
.L_x_9140:
[----:B------:R-:W-:Y:S02]  /*21950*/  IMAD.MOV.U32 R13, RZ, RZ, R7 ;  /* 0x000000ffff0d7224 */ /* 0x000fe400078e0007 */
[----:B------:R-:W-:-:S07]  /*21960*/  IMAD.MOV.U32 R5, RZ, RZ, R14 ;  /* 0x000000ffff057224 */ /* 0x000fce00078e000e */
[----:B------:R-:W-:Y:S05]  /*21970*/  WARPSYNC.COLLECTIVE R15, `(.L_x_9141) ;  /* 0x000000000f087348 */ /* 0x000fea0003c00000 */
[----:B------:R0:W1:Y:S02]  /*21980*/  SHFL.IDX P6, R14, R13, R12, R11 ;  /* 0x0000000c0d0e7389 */ /* 0x00006400000c000b */
[----:B01----:R-:W-:Y:S01]  /*21990*/  ENDCOLLECTIVE ;  /* 0x000000000000791b */ /* 0x003fe20003800000 */
.L_x_9141:
[----:B------:R-:W-:Y:S05]  /*219a0*/  BRA `(.L_x_9142) ;  /* 0xfffffe5000f47947 */ /* 0x000fea000383ffff */
.L_x_8870:
        /* <DEDUP_REMOVED lines=8> */
.L_x_9144:
[----:B------:R-:W-:Y:S05]  /*21a30*/  BSYNC B1 ;  /* 0x0000000000017941 */ /* 0x000fea0003800000 */
.L_x_9143:
        /* <DEDUP_REMOVED lines=8> */
.L_x_9145:
[----:B------:R-:W-:Y:S02]  /*21ac0*/  IMAD.MOV.U32 R13, RZ, RZ, R8 ;  /* 0x000000ffff0d7224 */ /* 0x000fe400078e0008 */
[----:B------:R-:W-:-:S07]  /*21ad0*/  IMAD.MOV.U32 R0, RZ, RZ, R14 ;  /* 0x000000ffff007224 */ /* 0x000fce00078e000e */
[----:B------:R-:W-:Y:S05]  /*21ae0*/  WARPSYNC.COLLECTIVE R15, `(.L_x_9146) ;  /* 0x000000000f087348 */ /* 0x000fea0003c00000 */
[----:B------:R0:W1:Y:S02]  /*21af0*/  SHFL.IDX P6, R14, R13, R12, R11 ;  /* 0x0000000c0d0e7389 */ /* 0x00006400000c000b */
[----:B01----:R-:W-:Y:S01]  /*21b00*/  ENDCOLLECTIVE ;  /* 0x000000000000791b */ /* 0x003fe20003800000 */
.L_x_9146:
[----:B------:R-:W-:Y:S02]  /*21b10*/  IMAD.MOV.U32 R13, RZ, RZ, R7 ;  /* 0x000000ffff0d7224 */ /* 0x000fe400078e0007 */
[----:B------:R-:W-:-:S07]  /*21b20*/  IMAD.MOV.U32 R5, RZ, RZ, R14 ;  /* 0x000000ffff057224 */ /* 0x000fce00078e000e */
[----:B------:R-:W-:Y:S05]  /*21b30*/  WARPSYNC.COLLECTIVE R15, `(.L_x_9147) ;  /* 0x000000000f087348 */ /* 0x000fea0003c00000 */
[----:B------:R0:W1:Y:S02]  /*21b40*/  SHFL.IDX P6, R14, R13, R12, R11 ;  /* 0x0000000c0d0e7389 */ /* 0x00006400000c000b */
[----:B01----:R-:W-:Y:S01]  /*21b50*/  ENDCOLLECTIVE ;  /* 0x000000000000791b */ /* 0x003fe20003800000 */
.L_x_9147:
[----:B------:R-:W-:Y:S05]  /*21b60*/  BRA `(.L_x_9148) ;  /* 0xfffffe54004c7947 */ /* 0x000fea000383ffff */
.L_x_8874:
[----:B0-----:R0:W1:Y:S02]  /*21b70*/  SYNCS.PHASECHK.TRANS64.TRYWAIT P0, [R2+URZ+0x38800], R21 ;  /* 0x03880015020075a7 */ /* 0x001064000800017f */
[----:B-1----:R-:W-:Y:S05]  /*21b80*/  @!P0 NANOSLEEP.SYNCS 0x989680 ;  /* 0x009896800000895d */ /* 0x002fea0003900000 */
[----:B------:R-:W1:Y:S02]  /*21b90*/  @!P0 SYNCS.PHASECHK.TRANS64 P0, [R2+URZ+0x38800], R21 ;  /* 0x03880015020085a7 */ /* 0x000e64000800007f */
[----:B-1----:R-:W-:Y:S05]  /*21ba0*/  @!P0 BRA `(.L_x_8874) ;  /* 0xfffffffc00f08947 */ /* 0x002fea000383ffff */
[----:B------:R-:W-:Y:S05]  /*21bb0*/  BRA `(.L_x_9149) ;  /* 0xfffffe5800347947 */ /* 0x000fea000383ffff */
.L_x_8882:
        /* <DEDUP_REMOVED lines=8> */
.L_x_9151:
[----:B------:R-:W-:Y:S05]  /*21c40*/  BSYNC B1 ;  /* 0x0000000000017941 */ /* 0x000fea0003800000 */
.L_x_9150:
        /* <DEDUP_REMOVED lines=8> */
.L_x_9152:
[----:B------:R-:W-:Y:S02]  /*21cd0*/  IMAD.MOV.U32 R13, RZ, RZ, R7 ;  /* 0x000000ffff0d7224 */ /* 0x000fe400078e0007 */
[----:B------:R-:W-:-:S07]  /*21ce0*/  IMAD.MOV.U32 R0, RZ, RZ, R14 ;  /* 0x000000ffff007224 */ /* 0x000fce00078e000e */
[----:B------:R-:W-:Y:S05]  /*21cf0*/  WARPSYNC.COLLECTIVE R15, `(.L_x_9153) ;  /* 0x000000000f087348 */ /* 0x000fea0003c00000 */
[----:B------:R0:W1:Y:S02]  /*21d00*/  SHFL.IDX P6, R14, R13, R12, R11 ;  /* 0x0000000c0d0e7389 */ /* 0x00006400000c000b */
[----:B01----:R-:W-:Y:S01]  /*21d10*/  ENDCOLLECTIVE ;  /* 0x000000000000791b */ /* 0x003fe20003800000 */
.L_x_9153:
[----:B------:R-:W-:Y:S02]  /*21d20*/  IMAD.MOV.U32 R10, RZ, RZ, R0 ;  /* 0x000000ffff0a7224 */ /* 0x000fe400078e0000 */
[----:B------:R-:W-:Y:S02]  /*21d30*/  IMAD.MOV.U32 R13, RZ, RZ, R9 ;  /* 0x000000ffff0d7224 */ /* 0x000fe400078e0009 */
[----:B------:R-:W-:-:S07]  /*21d40*/  IMAD.MOV.U32 R5, RZ, RZ, R14 ;  /* 0x000000ffff057224 */ /* 0x000fce00078e000e */
[----:B------:R-:W-:Y:S05]  /*21d50*/  WARPSYNC.COLLECTIVE R15, `(.L_x_9154) ;  /* 0x000000000f087348 */ /* 0x000fea0003c00000 */
[----:B------:R0:W1:Y:S02]  /*21d60*/  SHFL.IDX P6, R14, R13, R12, R11 ;  /* 0x0000000c0d0e7389 */ /* 0x00006400000c000b */
[----:B01----:R-:W-:Y:S01]  /*21d70*/  ENDCOLLECTIVE ;  /* 0x000000000000791b */ /* 0x003fe20003800000 */
.L_x_9154:
[----:B------:R-:W-:Y:S01]  /*21d80*/  IMAD.MOV.U32 R11, RZ, RZ, R3 ;  /* 0x000000ffff0b7224 */ /* 0x000fe200078e0003 */
[----:B------:R-:W-:Y:S06]  /*21d90*/  BRA `(.L_x_9155) ;  /* 0xfffffe64004c7947 */ /* 0x000fec000383ffff */
.L_x_8885:
        /* <DEDUP_REMOVED lines=8> */
.L_x_9157:
[----:B------:R-:W-:Y:S05]  /*21e20*/  BSYNC B1 ;  /* 0x0000000000017941 */ /* 0x000fea0003800000 */
.L_x_9156:
        /* <DEDUP_REMOVED lines=8> */
.L_x_9158:
[----:B------:R-:W-:Y:S02]  /*21eb0*/  IMAD.MOV.U32 R13, RZ, RZ, R7 ;  /* 0x000000ffff0d7224 */ /* 0x000fe400078e0007 */
[----:B------:R-:W-:-:S07]  /*21ec0*/  IMAD.MOV.U32 R0, RZ, RZ, R14 ;  /* 0x000000ffff007224 */ /* 0x000fce00078e000e */
[----:B------:R-:W-:Y:S05]  /*21ed0*/  WARPSYNC.COLLECTIVE R15, `(.L_x_9159) ;  /* 0x000000000f087348 */ /* 0x000fea0003c00000 */
[----:B------:R0:W1:Y:S02]  /*21ee0*/  SHFL.IDX P6, R14, R13, R12, R11 ;  /* 0x0000000c0d0e7389 */ /* 0x00006400000c000b */
[----:B01----:R-:W-:Y:S01]  /*21ef0*/  ENDCOLLECTIVE ;  /* 0x000000000000791b */ /* 0x003fe20003800000 */
.L_x_9159:
[----:B------:R-:W-:Y:S02]  /*21f00*/  IMAD.MOV.U32 R13, RZ, RZ, R9 ;  /* 0x000000ffff0d7224 */ /* 0x000fe400078e0009 */
[----:B------:R-:W-:-:S07]  /*21f10*/  IMAD.MOV.U32 R7, RZ, RZ, R14 ;  /* 0x000000ffff077224 */ /* 0x000fce00078e000e */
[----:B------:R-:W-:Y:S05]  /*21f20*/  WARPSYNC.COLLECTIVE R15, `(.L_x_9160) ;  /* 0x000000000f087348 */ /* 0x000fea0003c00000 */
[----:B------:R0:W1:Y:S02]  /*21f30*/  SHFL.IDX P6, R14, R13, R12, R11 ;  /* 0x0000000c0d0e7389 */ /* 0x00006400000c000b */
[----:B01----:R-:W-:Y:S01]  /*21f40*/  ENDCOLLECTIVE ;  /* 0x000000000000791b */ /* 0x003fe20003800000 */
.L_x_9160:
[----:B------:R-:W-:Y:S02]  /*21f50*/  IMAD.MOV.U32 R12, RZ, RZ, R0 ;  /* 0x000000ffff0c7224 */ /* 0x000fe400078e0000 */
[----:B------:R-:W-:Y:S01]  /*21f60*/  IMAD.MOV.U32 R13, RZ, RZ, R3 ;  /* 0x000000ffff0d7224 */ /* 0x000fe200078e0003 */
[----:B------:R-:W-:Y:S06]  /*21f70*/  BRA `(.L_x_9161) ;  /* 0xfffffe6400747947 */ /* 0x000fec000383ffff */
.L_x_8889:
[----:B0-----:R0:W1:Y:S02]  /*21f80*/  SYNCS.PHASECHK.TRANS64.TRYWAIT P1, [R2+URZ+0x38800], R3 ;  /* 0x03880003020075a7 */ /* 0x001064000802017f */
[----:B-1----:R-:W-:Y:S05]  /*21f90*/  @!P1 NANOSLEEP.SYNCS 0x989680 ;  /* 0x009896800000995d */ /* 0x002fea0003900000 */
[----:B------:R-:W1:Y:S02]  /*21fa0*/  @!P1 SYNCS.PHASECHK.TRANS64 P1, [R2+URZ+0x38800], R3 ;  /* 0x03880003020095a7 */ /* 0x000e64000802007f */
[----:B-1----:R-:W-:Y:S05]  /*21fb0*/  @!P1 BRA `(.L_x_8889) ;  /* 0xfffffffc00f09947 */ /* 0x002fea000383ffff */
[----:B------:R-:W-:Y:S05]  /*21fc0*/  BRA `(.L_x_9162) ;  /* 0xfffffe6800087947 */ /* 0x000fea000383ffff */
.L_x_8895:
[----:B0-----:R0:W2:Y:S02]  /*21fd0*/  SYNCS.PHASECHK.TRANS64.TRYWAIT P1, [R15+URZ+0x38830], R14 ;  /* 0x0388300e0f0075a7 */ /* 0x0010a4000802017f */
[----:B--2---:R-:W-:Y:S05]  /*21fe0*/  @!P1 NANOSLEEP.SYNCS 0x989680 ;  /* 0x009896800000995d */ /* 0x004fea0003900000 */
[----:B------:R-:W2:Y:S02]  /*21ff0*/  @!P1 SYNCS.PHASECHK.TRANS64 P1, [R15+URZ+0x38830], R14 ;  /* 0x0388300e0f0095a7 */ /* 0x000ea4000802007f */
[----:B--2---:R-:W-:Y:S05]  /*22000*/  @!P1 BRA `(.L_x_8895) ;  /* 0xfffffffc00f09947 */ /* 0x004fea000383ffff */
[----:B------:R-:W-:Y:S05]  /*22010*/  BRA `(.L_x_8894) ;  /* 0xfffffe7400607947 */ /* 0x000fea000383ffff */
.L_x_8897:
[----:B--2---:R2:W3:Y:S02]  /*22020*/  SYNCS.PHASECHK.TRANS64.TRYWAIT P1, [R2+URZ+0x38810], R7 ;  /* 0x03881007020075a7 */ /* 0x0044e4000802017f */
[----:B---3--:R-:W-:Y:S05]  /*22030*/  @!P1 NANOSLEEP.SYNCS 0x989680 ;  /* 0x009896800000995d */ /* 0x008fea0003900000 */
[----:B------:R-:W3:Y:S02]  /*22040*/  @!P1 SYNCS.PHASECHK.TRANS64 P1, [R2+URZ+0x38810], R7 ;  /* 0x03881007020095a7 */ /* 0x000ee4000802007f */
[----:B---3--:R-:W-:Y:S05]  /*22050*/  @!P1 BRA `(.L_x_8897) ;  /* 0xfffffffc00f09947 */ /* 0x008fea000383ffff */
[----:B------:R-:W-:Y:S05]  /*22060*/  BRA `(.L_x_9163) ;  /* 0xfffffe7800107947 */ /* 0x000fea000383ffff */
.L_x_8902:
[----:B----4-:R4:W0:Y:S02]  /*22070*/  SYNCS.PHASECHK.TRANS64.TRYWAIT P2, [R15+URZ+0x38850], R14 ;  /* 0x0388500e0f0075a7 */ /* 0x010824000804017f */
[----:B0-----:R-:W-:Y:S05]  /*22080*/  @!P2 NANOSLEEP.SYNCS 0x989680 ;  /* 0x009896800000a95d */ /* 0x001fea0003900000 */
[----:B------:R-:W0:Y:S02]  /*22090*/  @!P2 SYNCS.PHASECHK.TRANS64 P2, [R15+URZ+0x38850], R14 ;  /* 0x0388500e0f00a5a7 */ /* 0x000e24000804007f */
[----:B0-----:R-:W-:Y:S05]  /*220a0*/  @!P2 BRA `(.L_x_8902) ;  /* 0xfffffffc00f0a947 */ /* 0x001fea000383ffff */
[----:B------:R-:W-:Y:S05]  /*220b0*/  BRA `(.L_x_8901) ;  /* 0xfffffe78003c7947 */ /* 0x000fea000383ffff */
.L_x_8910:
[----:B-1----:R1:W2:Y:S02]  /*220c0*/  SYNCS.PHASECHK.TRANS64.TRYWAIT P3, [R21+URZ+0x38830], R198 ;  /* 0x038830c6150075a7 */ /* 0x0022a4000806017f */
[----:B--2---:R-:W-:Y:S05]  /*220d0*/  @!P3 NANOSLEEP.SYNCS 0x989680 ;  /* 0x009896800000b95d */ /* 0x004fea0003900000 */
[----:B------:R-:W2:Y:S02]  /*220e0*/  @!P3 SYNCS.PHASECHK.TRANS64 P3, [R21+URZ+0x38830], R198 ;  /* 0x038830c61500b5a7 */ /* 0x000ea4000806007f */
[----:B--2---:R-:W-:Y:S05]  /*220f0*/  @!P3 BRA `(.L_x_8910) ;  /* 0xfffffffc00f0b947 */ /* 0x004fea000383ffff */
[----:B------:R-:W-:Y:S05]  /*22100*/  BRA `(.L_x_8909) ;  /* 0xfffffea800787947 */ /* 0x000fea000383ffff */
.L_x_8915:
[----:B---3--:R3:W4:Y:S02]  /*22110*/  SYNCS.PHASECHK.TRANS64.TRYWAIT P3, [R21+URZ+0x38850], R198 ;  /* 0x038850c6150075a7 */ /* 0x008724000806017f */
[----:B----4-:R-:W-:Y:S05]  /*22120*/  @!P3 NANOSLEEP.SYNCS 0x989680 ;  /* 0x009896800000b95d */ /* 0x010fea0003900000 */
[----:B------:R-:W4:Y:S02]  /*22130*/  @!P3 SYNCS.PHASECHK.TRANS64 P3, [R21+URZ+0x38850], R198 ;  /* 0x038850c61500b5a7 */ /* 0x000f24000806007f */
[----:B----4-:R-:W-:Y:S05]  /*22140*/  @!P3 BRA `(.L_x_8915) ;  /* 0xfffffffc00f0b947 */ /* 0x010fea000383ffff */
[----:B------:R-:W-:Y:S05]  /*22150*/  BRA `(.L_x_8914) ;  /* 0xfffffeac00147947 */ /* 0x000fea000383ffff */
.L_x_8923:
[----:B-1----:R1:W2:Y:S02]  /*22160*/  SYNCS.PHASECHK.TRANS64.TRYWAIT P2, [R21+URZ+0x38830], R196 ;  /* 0x038830c4150075a7 */ /* 0x0022a4000804017f */
[----:B--2---:R-:W-:Y:S05]  /*22170*/  @!P2 NANOSLEEP.SYNCS 0x989680 ;  /* 0x009896800000a95d */ /* 0x004fea0003900000 */
[----:B------:R-:W2:Y:S02]  /*22180*/  @!P2 SYNCS.PHASECHK.TRANS64 P2, [R21+URZ+0x38830], R196 ;  /* 0x038830c41500a5a7 */ /* 0x000ea4000804007f */
[----:B--2---:R-:W-:Y:S05]  /*22190*/  @!P2 BRA `(.L_x_8923) ;  /* 0xfffffffc00f0a947 */ /* 0x004fea000383ffff */
[----:B------:R-:W-:Y:S05]  /*221a0*/  BRA `(.L_x_8922) ;  /* 0xfffffee400547947 */ /* 0x000fea000383ffff */
.L_x_8928:
[----:B---3--:R3:W4:Y:S02]  /*221b0*/  SYNCS.PHASECHK.TRANS64.TRYWAIT P2, [R21+URZ+0x38850], R196 ;  /* 0x038850c4150075a7 */ /* 0x008724000804017f */
[----:B----4-:R-:W-:Y:S05]  /*221c0*/  @!P2 NANOSLEEP.SYNCS 0x989680 ;  /* 0x009896800000a95d */ /* 0x010fea0003900000 */
[----:B------:R-:W4:Y:S02]  /*221d0*/  @!P2 SYNCS.PHASECHK.TRANS64 P2, [R21+URZ+0x38850], R196 ;  /* 0x038850c41500a5a7 */ /* 0x000f24000804007f */
[----:B----4-:R-:W-:Y:S05]  /*221e0*/  @!P2 BRA `(.L_x_8928) ;  /* 0xfffffffc00f0a947 */ /* 0x010fea000383ffff */
[----:B------:R-:W-:Y:S05]  /*221f0*/  BRA `(.L_x_8927) ;  /* 0xfffffee400f07947 */ /* 0x000fea000383ffff */
.L_x_8958:
        /* <DEDUP_REMOVED lines=11> */
.L_x_9165:
[----:B------:R-:W-:Y:S05]  /*222b0*/  BSYNC B1 ;  /* 0x0000000000017941 */ /* 0x000fea0003800000 */
.L_x_9164:
[----:B------:R-:W-:Y:S05]  /*222c0*/  BRA `(.L_x_9166) ;  /* 0xffffff68002c7947 */ /* 0x000fea000383ffff */
.L_x_8960:
[----:B------:R-:W-:Y:S01]  /*222d0*/  BSSY B1, `(.L_x_9167) ;  /* 0x0000006000017945 */ /* 0x000fe20003800000 */
[----:B------:R-:W-:-:S07]  /*222e0*/  IMAD.MOV.U32 R15, RZ, RZ, -0x1 ;  /* 0xffffffffff0f7424 */ /* 0x000fce00078e00ff */
[----:B01----:R-:W-:Y:S05]  /*222f0*/  WARPSYNC.COLLECTIVE R15, `(.L_x_9168) ;  /* 0x000000000f0c7348 */ /* 0x003fea0003c00000 */
[----:B------:R-:W-:Y:S02]  /*22300*/  ELECT P6, UR62, PT ;  /* 0x00000000003e782f */ /* 0x000fe400038c0000 */
[----:B------:R-:W-:Y:S01]  /*22310*/  MOV R14, UR62 ;  /* 0x0000003e000e7c02 */ /* 0x000fe20008000f00 */
[----:B01----:R-:W-:Y:S10]  /*22320*/  ENDCOLLECTIVE ;  /* 0x000000000000791b */ /* 0x003ff40003800000 */
.L_x_9168:
[----:B------:R-:W-:Y:S05]  /*22330*/  BSYNC B1 ;  /* 0x0000000000017941 */ /* 0x000fea0003800000 */
.L_x_9167:
[----:B------:R-:W-:Y:S05]  /*22340*/  BRA `(.L_x_8959) ;  /* 0xffffff6800247947 */ /* 0x000fea000383ffff */
.L_x_8962:
[----:B0-----:R-:W2:Y:S02]  /*22350*/  LDL R4, [R1+0x4] ;  /* 0x0000040001047983 */ /* 0x001ea40000100800 */
[----:B--2---:R0:W2:Y:S02]  /*22360*/  SYNCS.PHASECHK.TRANS64.TRYWAIT P0, [R4+URZ+0x38820], R3 ;  /* 0x03882003040075a7 */ /* 0x0040a4000800017f */
[----:B--2---:R-:W-:Y:S05]  /*22370*/  @!P0 NANOSLEEP.SYNCS 0x989680 ;  /* 0x009896800000895d */ /* 0x004fea0003900000 */
[----:B------:R-:W2:Y:S02]  /*22380*/  @!P0 SYNCS.PHASECHK.TRANS64 P0, [R4+URZ+0x38820], R3 ;  /* 0x03882003040085a7 */ /* 0x000ea4000800007f */
[----:B--2---:R-:W-:Y:S05]  /*22390*/  @!P0 BRA `(.L_x_8962) ;  /* 0xfffffffc00ec8947 */ /* 0x004fea000383ffff */
[----:B------:R-:W-:Y:S05]  /*223a0*/  BRA `(.L_x_9169) ;  /* 0xffffff6800347947 */ /* 0x000fea000383ffff */
.L_x_8966:
[----:B0-----:R0:W2:Y:S02]  /*223b0*/  SYNCS.PHASECHK.TRANS64.TRYWAIT P0, [R4+URZ+0x388a0], R8 ;  /* 0x0388a008040075a7 */ /* 0x0010a4000800017f */
[----:B--2---:R-:W-:Y:S05]  /*223c0*/  @!P0 NANOSLEEP.SYNCS 0x989680 ;  /* 0x009896800000895d */ /* 0x004fea0003900000 */
[----:B------:R-:W2:Y:S02]  /*223d0*/  @!P0 SYNCS.PHASECHK.TRANS64 P0, [R4+URZ+0x388a0], R8 ;  /* 0x0388a008040085a7 */ /* 0x000ea4000800007f */
[----:B--2---:R-:W-:Y:S05]  /*223e0*/  @!P0 BRA `(.L_x_8966) ;  /* 0xfffffffc00f08947 */ /* 0x004fea000383ffff */
[----:B------:R-:W-:Y:S05]  /*223f0*/  BRA `(.L_x_9170) ;  /* 0xffffff68005c7947 */ /* 0x000fea000383ffff */
.L_x_8971:
[----:B--2---:R2:W3:Y:S02]  /*22400*/  SYNCS.PHASECHK.TRANS64.TRYWAIT P0, [R4+URZ+0x388c0], R8 ;  /* 0x0388c008040075a7 */ /* 0x0044e4000800017f */
[----:B---3--:R-:W-:Y:S05]  /*22410*/  @!P0 NANOSLEEP.SYNCS 0x989680 ;  /* 0x009896800000895d */ /* 0x008fea0003900000 */
[----:B------:R-:W3:Y:S02]  /*22420*/  @!P0 SYNCS.PHASECHK.TRANS64 P0, [R4+URZ+0x388c0], R8 ;  /* 0x0388c008040085a7 */ /* 0x000ee4000800007f */
[----:B---3--:R-:W-:Y:S05]  /*22430*/  @!P0 BRA `(.L_x_8971) ;  /* 0xfffffffc00f08947 */ /* 0x008fea000383ffff */
[----:B------:R-:W-:Y:S05]  /*22440*/  BRA `(.L_x_9171) ;  /* 0xffffff6800e07947 */ /* 0x000fea000383ffff */
.L_x_8985:
[----:B0-----:R0:W2:Y:S02]  /*22450*/  SYNCS.PHASECHK.TRANS64.TRYWAIT P1, [R4+URZ+0x388a0], R5 ;  /* 0x0388a005040075a7 */ /* 0x0010a4000802017f */
[----:B--2---:R-:W-:Y:S05]  /*22460*/  @!P1 NANOSLEEP.SYNCS 0x989680 ;  /* 0x009896800000995d */ /* 0x004fea0003900000 */
[----:B------:R-:W2:Y:S02]  /*22470*/  @!P1 SYNCS.PHASECHK.TRANS64 P1, [R4+URZ+0x388a0], R5 ;  /* 0x0388a005040095a7 */ /* 0x000ea4000802007f */
[----:B--2---:R-:W-:Y:S05]  /*22480*/  @!P1 BRA `(.L_x_8985) ;  /* 0xfffffffc00f09947 */ /* 0x004fea000383ffff */
[----:B------:R-:W-:Y:S05]  /*22490*/  BRA `(.L_x_9172) ;  /* 0xffffff7400687947 */ /* 0x000fea000383ffff */
.L_x_8990:
[----:B--2---:R2:W3:Y:S02]  /*224a0*/  SYNCS.PHASECHK.TRANS64.TRYWAIT P1, [R4+URZ+0x388c0], R5 ;  /* 0x0388c005040075a7 */ /* 0x0044e4000802017f */
[----:B---3--:R-:W-:Y:S05]  /*224b0*/  @!P1 NANOSLEEP.SYNCS 0x989680 ;  /* 0x009896800000995d */ /* 0x008fea0003900000 */
[----:B------:R-:W3:Y:S02]  /*224c0*/  @!P1 SYNCS.PHASECHK.TRANS64 P1, [R4+URZ+0x388c0], R5 ;  /* 0x0388c005040095a7 */ /* 0x000ee4000802007f */
[----:B---3--:R-:W-:Y:S05]  /*224d0*/  @!P1 BRA `(.L_x_8990) ;  /* 0xfffffffc00f09947 */ /* 0x008fea000383ffff */
[----:B------:R-:W-:Y:S05]  /*224e0*/  BRA `(.L_x_9173) ;  /* 0xffffff7400e87947 */ /* 0x000fea000383ffff */
.L_x_9010:
        /* <DEDUP_REMOVED lines=11> */
.L_x_9175:
[----:B------:R-:W-:Y:S05]  /*225a0*/  BSYNC B0 ;  /* 0x0000000000007941 */ /* 0x000fea0003800000 */
.L_x_9174:
[----:B------:R-:W-:Y:S05]  /*225b0*/  BRA `(.L_x_9176) ;  /* 0xffffff8400f87947 */ /* 0x000fea000383ffff */
.L_x_9012:
[----:B------:R-:W-:Y:S01]  /*225c0*/  BSSY B0, `(.L_x_9177) ;  /* 0x0000006000007945 */ /* 0x000fe20003800000 */
[----:B------:R-:W-:-:S07]  /*225d0*/  IMAD.MOV.U32 R15, RZ, RZ, -0x1 ;  /* 0xffffffffff0f7424 */ /* 0x000fce00078e00ff */
[----:B01----:R-:W-:Y:S05]  /*225e0*/  WARPSYNC.COLLECTIVE R15, `(.L_x_9178) ;  /* 0x000000000f0c7348 */ /* 0x003fea0003c00000 */
[----:B------:R-:W-:Y:S02]  /*225f0*/  ELECT P6, UR62, PT ;  /* 0x00000000003e782f */ /* 0x000fe400038c0000 */
[----:B------:R-:W-:Y:S01]  /*22600*/  MOV R14, UR62 ;  /* 0x0000003e000e7c02 */ /* 0x000fe20008000f00 */
[----:B01----:R-:W-:Y:S10]  /*22610*/  ENDCOLLECTIVE ;  /* 0x000000000000791b */ /* 0x003ff40003800000 */
.L_x_9178:
[----:B------:R-:W-:Y:S05]  /*22620*/  BSYNC B0 ;  /* 0x0000000000007941 */ /* 0x000fea0003800000 */
.L_x_9177:
[----:B------:R-:W-:Y:S05]  /*22630*/  BRA `(.L_x_9179) ;  /* 0xffffff8800087947 */ /* 0x000fea000383ffff */
.L_x_9014:
[----:B0-----:R0:W2:Y:S02]  /*22640*/  SYNCS.PHASECHK.TRANS64.TRYWAIT P0, [R0+URZ+0x38840], R2 ;  /* 0x03884002000075a7 */ /* 0x0010a4000800017f */
[----:B--2---:R-:W-:Y:S05]  /*22650*/  @!P0 NANOSLEEP.SYNCS 0x989680 ;  /* 0x009896800000895d */ /* 0x004fea0003900000 */
[----:B------:R-:W2:Y:S02]  /*22660*/  @!P0 SYNCS.PHASECHK.TRANS64 P0, [R0+URZ+0x38840], R2 ;  /* 0x03884002000085a7 */ /* 0x000ea4000800007f */
[----:B--2---:R-:W-:Y:S05]  /*22670*/  @!P0 BRA `(.L_x_9014) ;  /* 0xfffffffc00f08947 */ /* 0x004fea000383ffff */
[----:B------:R-:W-:Y:S05]  /*22680*/  BRA `(.L_x_9180) ;  /* 0xffffff8800747947 */ /* 0x000fea000383ffff */
.L_x_9018:
        /* <DEDUP_REMOVED lines=9> */
.L_x_9181:
[----:B------:R-:W-:Y:S02]  /*22720*/  IMAD.MOV.U32 R13, RZ, RZ, R3 ;  /* 0x000000ffff0d7224 */ /* 0x000fe400078e0003 */
[----:B------:R-:W-:-:S07]  /*22730*/  IMAD.MOV.U32 R4, RZ, RZ, R14 ;  /* 0x000000ffff047224 */ /* 0x000fce00078e000e */
[----:B------:R-:W-:Y:S05]  /*22740*/  WARPSYNC.COLLECTIVE R15, `(.L_x_9182) ;  /* 0x000000000f087348 */ /* 0x000fea0003c00000 */
[----:B------:R0:W1:Y:S02]  /*22750*/  SHFL.IDX P6, R14, R13, R12, R11 ;  /* 0x0000000c0d0e7389 */ /* 0x00006400000c000b */
[----:B01----:R-:W-:Y:S01]  /*22760*/  ENDCOLLECTIVE ;  /* 0x000000000000791b */ /* 0x003fe20003800000 */
.L_x_9182:
[----:B------:R-:W-:Y:S02]  /*22770*/  IMAD.MOV.U32 R13, RZ, RZ, R2 ;  /* 0x000000ffff0d7224 */ /* 0x000fe400078e0002 */
[----:B------:R-:W-:Y:S02]  /*22780*/  IMAD.MOV.U32 R12, RZ, RZ, 0x1 ;  /* 0x00000001ff0c7424 */ /* 0x000fe400078e00ff */
[----:B------:R-:W-:-:S07]  /*22790*/  IMAD.MOV.U32 R5, RZ, RZ, R14 ;  /* 0x000000ffff057224 */ /* 0x000fce00078e000e */
[----:B------:R-:W-:Y:S05]  /*227a0*/  WARPSYNC.COLLECTIVE R15, `(.L_x_9183) ;  /* 0x000000000f087348 */ /* 0x000fea0003c00000 */
[----:B------:R0:W1:Y:S02]  /*227b0*/  SHFL.IDX P6, R14, R13, R12, R11 ;  /* 0x0000000c0d0e7389 */ /* 0x00006400000c000b */
[----:B01----:R-:W-:Y:S01]  /*227c0*/  ENDCOLLECTIVE ;  /* 0x000000000000791b */ /* 0x003fe20003800000 */
.L_x_9183:
[----:B------:R-:W-:Y:S02]  /*227d0*/  IMAD.MOV.U32 R13, RZ, RZ, R3 ;  /* 0x000000ffff0d7224 */ /* 0x000fe400078e0003 */
[----:B------:R-:W-:Y:S02]  /*227e0*/  IMAD R0, R6, R7, RZ ;  /* 0x0000000706007224 */ /* 0x000fe400078e02ff */
[----:B------:R-:W-:-:S07]  /*227f0*/  IMAD.MOV.U32 R6, RZ, RZ, R14 ;  /* 0x000000ffff067224 */ /* 0x000fce00078e000e */
[----:B------:R-:W-:Y:S05]  /*22800*/  WARPSYNC.COLLECTIVE R15, `(.L_x_9184) ;  /* 0x000000000f087348 */ /* 0x000fea0003c00000 */
[----:B------:R0:W1:Y:S02]  /*22810*/  SHFL.IDX P6, R14, R13, R12, R11 ;  /* 0x0000000c0d0e7389 */ /* 0x00006400000c000b */
[----:B01----:R-:W-:Y:S01]  /*22820*/  ENDCOLLECTIVE ;  /* 0x000000000000791b */ /* 0x003fe20003800000 */
.L_x_9184:
        /* <DEDUP_REMOVED lines=21> */
.L_x_9185:
        /* <DEDUP_REMOVED lines=10> */
.L_x_9186:
        /* <DEDUP_REMOVED lines=11> */
.L_x_9187:
        /* <DEDUP_REMOVED lines=14> */
.L_x_9188:
[----:B------:R-:W-:Y:S01]  /*22bb0*/  IMAD.MOV.U32 R3, RZ, RZ, R14 ;  /* 0x000000ffff037224 */ /* 0x000fe200078e000e */
[----:B------:R-:W-:Y:S06]  /*22bc0*/  BRA `(.L_x_9189) ;  /* 0xffffff8c00dc7947 */ /* 0x000fec000383ffff */
.L_x_9022:
        /* <DEDUP_REMOVED lines=27> */
.L_x_9191:
[----:B------:R-:W-:Y:S05]  /*22d80*/  BSYNC B0 ;  /* 0x0000000000007941 */ /* 0x000fea0003800000 */
.L_x_9190:
        /* <DEDUP_REMOVED lines=11> */
.L_x_9192:
        /* <DEDUP_REMOVED lines=43> */
.L_x_9193:
        /* <DEDUP_REMOVED lines=18> */
.L_x_9194:
        /* <DEDUP_REMOVED lines=29> */
.L_x_9195:
        /* <DEDUP_REMOVED lines=13> */
.L_x_9196:
        /* <DEDUP_REMOVED lines=32> */
.L_x_9197:
        /* <DEDUP_REMOVED lines=9> */
.L_x_9198:
[----:B------:R-:W-:Y:S01]  /*23740*/  IMAD.MOV.U32 R0, RZ, RZ, R14 ;  /* 0x000000ffff007224 */ /* 0x000fe200078e000e */
[----:B------:R-:W-:Y:S06]  /*23750*/  BRA `(.L_x_9199) ;  /* 0xffffff9000b47947 */ /* 0x000fec000383ffff */
.L_x_9027:
[----:B0-----:R-:W3:Y:S02]  /*23760*/  LDL R2, [R1+0x4] ;  /* 0x0000040001027983 */ /* 0x001ee40000100800 */
[----:B---3--:R0:W3:Y:S02]  /*23770*/  SYNCS.PHASECHK.TRANS64.TRYWAIT P0, [R2+URZ+0x38820], R0 ;  /* 0x03882000020075a7 */ /* 0x0080e4000800017f */
[----:B---3--:R-:W-:Y:S05]  /*23780*/  @!P0 NANOSLEEP.SYNCS 0x989680 ;  /* 0x009896800000895d */ /* 0x008fea0003900000 */
[----:B------:R-:W3:Y:S02]  /*23790*/  @!P0 SYNCS.PHASECHK.TRANS64 P0, [R2+URZ+0x38820], R0 ;  /* 0x03882000020085a7 */ /* 0x000ee4000800007f */
[----:B---3--:R-:W-:Y:S05]  /*237a0*/  @!P0 BRA `(.L_x_9027) ;  /* 0xfffffffc00ec8947 */ /* 0x008fea000383ffff */
[----:B------:R-:W-:Y:S05]  /*237b0*/  BRA `(.L_x_9200) ;  /* 0xffffff9400747947 */ /* 0x000fea000383ffff */
.L_x_9031:
[----:B0-----:R0:W1:Y:S02]  /*237c0*/  SYNCS.PHASECHK.TRANS64.TRYWAIT P0, [R0+URZ+0x38860], R2 ;  /* 0x03886002000075a7 */ /* 0x001064000800017f */
[----:B-1----:R-:W-:Y:S05]  /*237d0*/  @!P0 NANOSLEEP.SYNCS 0x989680 ;  /* 0x009896800000895d */ /* 0x002fea0003900000 */
[----:B------:R-:W1:Y:S02]  /*237e0*/  @!P0 SYNCS.PHASECHK.TRANS64 P0, [R0+URZ+0x38860], R2 ;  /* 0x03886002000085a7 */ /* 0x000e64000800007f */
[----:B-1----:R-:W-:Y:S05]  /*237f0*/  @!P0 BRA `(.L_x_9031) ;  /* 0xfffffffc00f08947 */ /* 0x002fea000383ffff */
[----:B------:R-:W-:Y:S05]  /*23800*/  BRA `(.L_x_9201) ;  /* 0xffffff9400a47947 */ /* 0x000fea000383ffff */
.L_x_9050:
[----:B-1----:R1:W3:Y:S02]  /*23810*/  SYNCS.PHASECHK.TRANS64.TRYWAIT P0, [R0+URZ+0x38840], R6 ;  /* 0x03884006000075a7 */ /* 0x0022e4000800017f */
[----:B---3--:R-:W-:Y:S05]  /*23820*/  @!P0 NANOSLEEP.SYNCS 0x989680 ;  /* 0x009896800000895d */ /* 0x008fea0003900000 */
[----:B------:R-:W3:Y:S02]  /*23830*/  @!P0 SYNCS.PHASECHK.TRANS64 P0, [R0+URZ+0x38840], R6 ;  /* 0x03884006000085a7 */ /* 0x000ee4000800007f */
[----:B---3--:R-:W-:Y:S05]  /*23840*/  @!P0 BRA `(.L_x_9050) ;  /* 0xfffffffc00f08947 */ /* 0x008fea000383ffff */
[----:B------:R-:W-:Y:S05]  /*23850*/  BRA `(.L_x_9202) ;  /* 0xffffffa000cc7947 */ /* 0x000fea000383ffff */
.L_x_9055:
[----:B0-----:R0:W3:Y:S02]  /*23860*/  SYNCS.PHASECHK.TRANS64.TRYWAIT P0, [R0+URZ+0x38860], R6 ;  /* 0x03886006000075a7 */ /* 0x0010e4000800017f */
[----:B---3--:R-:W-:Y:S05]  /*23870*/  @!P0 NANOSLEEP.SYNCS 0x989680 ;  /* 0x009896800000895d */ /* 0x008fea0003900000 */
[----:B------:R-:W3:Y:S02]  /*23880*/  @!P0 SYNCS.PHASECHK.TRANS64 P0, [R0+URZ+0x38860], R6 ;  /* 0x03886006000085a7 */ /* 0x000ee4000800007f */
[----:B---3--:R-:W-:Y:S05]  /*23890*/  @!P0 BRA `(.L_x_9055) ;  /* 0xfffffffc00f08947 */ /* 0x008fea000383ffff */
[----:B------:R-:W-:Y:S05]  /*238a0*/  BRA `(.L_x_9203) ;  /* 0xffffffa400547947 */ /* 0x000fea000383ffff */
.L_x_9070:
[----:B0-----:R0:W1:Y:S02]  /*238b0*/  SYNCS.PHASECHK.TRANS64.TRYWAIT P0, [R2+URZ+0x38840], R3 ;  /* 0x03884003020075a7 */ /* 0x001064000800017f */
[----:B-1----:R-:W-:Y:S05]  /*238c0*/  @!P0 NANOSLEEP.SYNCS 0x989680 ;  /* 0x009896800000895d */ /* 0x002fea0003900000 */
[----:B------:R-:W1:Y:S02]  /*238d0*/  @!P0 SYNCS.PHASECHK.TRANS64 P0, [R2+URZ+0x38840], R3 ;  /* 0x03884003020085a7 */ /* 0x000e64000800007f */
[----:B-1----:R-:W-:Y:S05]  /*238e0*/  @!P0 BRA `(.L_x_9070) ;  /* 0xfffffffc00f08947 */ /* 0x002fea000383ffff */
[----:B------:R-:W-:Y:S05]  /*238f0*/  BRA `(.L_x_9204) ;  /* 0xffffffb0005c7947 */ /* 0x000fea000383ffff */
.L_x_9075:
[----:B-1----:R1:W3:Y:S02]  /*23900*/  SYNCS.PHASECHK.TRANS64.TRYWAIT P0, [R2+URZ+0x38860], R3 ;  /* 0x03886003020075a7 */ /* 0x0022e4000800017f */
[----:B---3--:R-:W-:Y:S05]  /*23910*/  @!P0 NANOSLEEP.SYNCS 0x989680 ;  /* 0x009896800000895d */ /* 0x008fea0003900000 */
[----:B------:R-:W3:Y:S02]  /*23920*/  @!P0 SYNCS.PHASECHK.TRANS64 P0, [R2+URZ+0x38860], R3 ;  /* 0x03886003020085a7 */ /* 0x000ee4000800007f */
[----:B---3--:R-:W-:Y:S05]  /*23930*/  @!P0 BRA `(.L_x_9075) ;  /* 0xfffffffc00f08947 */ /* 0x008fea000383ffff */
[----:B------:R-:W-:Y:S05]  /*23940*/  BRA `(.L_x_9205) ;  /* 0xffffffb000e07947 */ /* 0x000fea000383ffff */
.L_x_9090:
[----:B0-----:R0:W1:Y:S02]  /*23950*/  SYNCS.PHASECHK.TRANS64.TRYWAIT P0, [R2+URZ+0x38840], R3 ;  /* 0x03884003020075a7 */ /* 0x001064000800017f */
[----:B-1----:R-:W-:Y:S05]  /*23960*/  @!P0 NANOSLEEP.SYNCS 0x989680 ;  /* 0x009896800000895d */ /* 0x002fea0003900000 */
[----:B------:R-:W1:Y:S02]  /*23970*/  @!P0 SYNCS.PHASECHK.TRANS64 P0, [R2+URZ+0x38840], R3 ;  /* 0x03884003020085a7 */ /* 0x000e64000800007f */
[----:B-1----:R-:W-:Y:S05]  /*23980*/  @!P0 BRA `(.L_x_9090) ;  /* 0xfffffffc00f08947 */ /* 0x002fea000383ffff */
[----:B------:R-:W-:Y:S05]  /*23990*/  BRA `(.L_x_9206) ;  /* 0xffffffbc00cc7947 */ /* 0x000fea000383ffff */
.L_x_9095:
[----:B-1----:R1:W3:Y:S02]  /*239a0*/  SYNCS.PHASECHK.TRANS64.TRYWAIT P0, [R2+URZ+0x38860], R3 ;  /* 0x03886003020075a7 */ /* 0x0022e4000800017f */
[----:B---3--:R-:W-:Y:S05]  /*239b0*/  @!P0 NANOSLEEP.SYNCS 0x989680 ;  /* 0x009896800000895d */ /* 0x008fea0003900000 */
[----:B------:R-:W3:Y:S02]  /*239c0*/  @!P0 SYNCS.PHASECHK.TRANS64 P0, [R2+URZ+0x38860], R3 ;  /* 0x03886003020085a7 */ /* 0x000ee4000800007f */
[----:B---3--:R-:W-:Y:S05]  /*239d0*/  @!P0 BRA `(.L_x_9095) ;  /* 0xfffffffc00f08947 */ /* 0x008fea000383ffff */
[----:B------:R-:W-:Y:S05]  /*239e0*/  BRA `(.L_x_9207) ;  /* 0xffffffc000547947 */ /* 0x000fea000383ffff */
.L_x_9111:
[----:B------:R-:W-:Y:S01]  /*239f0*/  BSSY B0, `(.L_x_9208) ;  /* 0x0000008000007945 */ /* 0x000fe20003800000 */
[----:B------:R-:W-:Y:S02]  /*23a00*/  IMAD.MOV.U32 R13, RZ, RZ, R16 ;  /* 0x000000ffff0d7224 */ /* 0x000fe400078e0010 */
[----:B------:R-:W-:Y:S02]  /*23a10*/  IMAD.MOV.U32 R12, RZ, RZ, RZ ;  /* 0x000000ffff0c7224 */ /* 0x000fe400078e00ff */
[----:B-1----:R-:W-:Y:S02]  /*23a20*/  IMAD.MOV.U32 R11, RZ, RZ, 0x1f ;  /* 0x0000001fff0b7424 */ /* 0x002fe400078e00ff */
[----:B------:R-:W-:-:S07]  /*23a30*/  IMAD.MOV.U32 R15, RZ, RZ, -0x1 ;  /* 0xffffffffff0f7424 */ /* 0x000fce00078e00ff */
[----:B0-2---:R-:W-:Y:S05]  /*23a40*/  WARPSYNC.COLLECTIVE R15, `(.L_x_9209) ;  /* 0x000000000f087348 */ /* 0x005fea0003c00000 */
[----:B0-----:R0:W1:Y:S02]  /*23a50*/  SHFL.IDX P6, R14, R13, R12, R11 ;  /* 0x0000000c0d0e7389 */ /* 0x00106400000c000b */
[----:B012---:R-:W-:Y:S01]  /*23a60*/  ENDCOLLECTIVE ;  /* 0x000000000000791b */ /* 0x007fe20003800000 */
.L_x_9209:
[----:B------:R-:W-:Y:S05]  /*23a70*/  BSYNC B0 ;  /* 0x0000000000007941 */ /* 0x000fea0003800000 */
.L_x_9208:
        /* <DEDUP_REMOVED lines=9> */
.L_x_9210:
        /* <DEDUP_REMOVED lines=18> */
.L_x_9211:
        /* <DEDUP_REMOVED lines=8> */
.L_x_9212:
        /* <DEDUP_REMOVED lines=8> */
.L_x_9213:
        /* <DEDUP_REMOVED lines=8> */
.L_x_9214:
        /* <DEDUP_REMOVED lines=8> */
.L_x_9215:
        /* <DEDUP_REMOVED lines=9> */
.L_x_9216:
[----:B------:R-:W-:Y:S01]  /*23ec0*/  IMAD.MOV.U32 R16, RZ, RZ, R14 ;  /* 0x000000ffff107224 */ /* 0x000fe200078e000e */
[----:B------:R-:W-:Y:S06]  /*23ed0*/  BRA `(.L_x_9217) ;  /* 0xffffffc800ac7947 */ /* 0x000fec000383ffff */
.L_x_9116:
[----:B------:R-:W-:Y:S01]  /*23ee0*/  BSSY B0, `(.L_x_9218) ;  /* 0x0000008000007945 */ /* 0x000fe20003800000 */
[----:B-----5:R-:W-:Y:S02]  /*23ef0*/  IMAD.MOV.U32 R13, RZ, RZ, R3 ;  /* 0x000000ffff0d7224 */ /* 0x020fe400078e0003 */
[----:B------:R-:W-:Y:S02]  /*23f00*/  IMAD.MOV.U32 R12, RZ, RZ, 0x1 ;  /* 0x00000001ff0c7424 */ /* 0x000fe400078e00ff */
[----:B------:R-:W-:Y:S02]  /*23f10*/  IMAD.MOV.U32 R11, RZ, RZ, RZ ;  /* 0x000000ffff0b7224 */ /* 0x000fe400078e00ff */
[----:B------:R-:W-:-:S07]  /*23f20*/  IMAD.MOV.U32 R15, RZ, RZ, -0x1 ;  /* 0xffffffffff0f7424 */ /* 0x000fce00078e00ff */
[----:B012---:R-:W-:Y:S05]  /*23f30*/  WARPSYNC.COLLECTIVE R15, `(.L_x_9219) ;  /* 0x000000000f087348 */ /* 0x007fea0003c00000 */
[----:B0-----:R0:W3:Y:S02]  /*23f40*/  SHFL.UP P6, R14, R13, R12, R11 ;  /* 0x0400000c0d0e7389 */ /* 0x0010e400000c000b */
[----:B0123--:R-:W-:Y:S01]  /*23f50*/  ENDCOLLECTIVE ;  /* 0x000000000000791b */ /* 0x00ffe20003800000 */
.L_x_9219:
[----:B------:R-:W-:Y:S05]  /*23f60*/  BSYNC B0 ;  /* 0x0000000000007941 */ /* 0x000fea0003800000 */
.L_x_9218:
        /* <DEDUP_REMOVED lines=10> */
.L_x_9220:
        /* <DEDUP_REMOVED lines=8> */
.L_x_9221:
        /* <DEDUP_REMOVED lines=8> */
.L_x_9222:
        /* <DEDUP_REMOVED lines=8> */
.L_x_9223:
        /* <DEDUP_REMOVED lines=9> */
.L_x_9224:
[----:B------:R-:W-:Y:S01]  /*24220*/  IMAD.MOV.U32 R16, RZ, RZ, R14 ;  /* 0x000000ffff107224 */ /* 0x000fe200078e000e */
[----:B------:R-:W-:Y:S06]  /*24230*/  BRA `(.L_x_9225) ;  /* 0xffffffc800707947 */ /* 0x000fec000383ffff */
.L_x_9118:
[----:B------:R-:W-:Y:S01]  /*24240*/  BSSY B0, `(.L_x_9226) ;  /* 0x0000006000007945 */ /* 0x000fe20003800000 */
[----:B------:R-:W-:Y:S01]  /*24250*/  PLOP3.LUT P6, PT, P6, PT, PT, 0x8, 0x0 ;  /* 0x000000000000781c */ /* 0x000fe200037ce170 */
[----:B------:R-:W-:-:S12]  /*24260*/  IMAD.MOV.U32 R15, RZ, RZ, -0x1 ;  /* 0xffffffffff0f7424 */ /* 0x000fd800078e00ff */
[----:B012---:R-:W-:Y:S05]  /*24270*/  WARPSYNC.COLLECTIVE R15, `(.L_x_9227) ;  /* 0x000000000f087348 */ /* 0x007fea0003c00000 */
[----:B0-----:R-:W-:Y:S01]  /*24280*/  VOTE.ANY R14, PT, P6 ;  /* 0x00000000000e7806 */ /* 0x001fe200030e0100 */
[----:B-12---:R-:W-:Y:S06]  /*24290*/  ENDCOLLECTIVE ;  /* 0x000000000000791b */ /* 0x006fec0003800000 */
.L_x_9227:
[----:B------:R-:W-:Y:S05]  /*242a0*/  BSYNC B0 ;  /* 0x0000000000007941 */ /* 0x000fea0003800000 */
.L_x_9226:
        /* <DEDUP_REMOVED lines=9> */
.L_x_9228:
[----:B------:R-:W-:Y:S01]  /*24340*/  IMAD.MOV.U32 R17, RZ, RZ, R14 ;  /* 0x000000ffff117224 */ /* 0x000fe200078e000e */
[----:B------:R-:W-:Y:S06]  /*24350*/  BRA `(.L_x_9229) ;  /* 0xffffffc800607947 */ /* 0x000fec000383ffff */
.L_x_9120:
[----:B------:R-:W-:Y:S01]  /*24360*/  BSSY B0, `(.L_x_9230) ;  /* 0x0000007000007945 */ /* 0x000fe20003800000 */
[----:B------:R-:W-:Y:S02]  /*24370*/  IMAD.MOV.U32 R13, RZ, RZ, R2 ;  /* 0x000000ffff0d7224 */ /* 0x000fe400078e0002 */
[----:B------:R-:W-:Y:S02]  /*24380*/  IMAD.MOV.U32 R11, RZ, RZ, 0x1f ;  /* 0x0000001fff0b7424 */ /* 0x000fe400078e00ff */
[----:B------:R-:W-:-:S07]  /*24390*/  IMAD.MOV.U32 R15, RZ, RZ, -0x1 ;  /* 0xffffffffff0f7424 */ /* 0x000fce00078e00ff */
[----:B01234-:R-:W-:Y:S05]  /*243a0*/  WARPSYNC.COLLECTIVE R15, `(.L_x_9231) ;  /* 0x000000000f087348 */ /* 0x01ffea0003c00000 */
[----:B0-----:R0:W0:Y:S02]  /*243b0*/  SHFL.IDX P6, R14, R13, R12, R11 ;  /* 0x0000000c0d0e7389 */ /* 0x00102400000c000b */
[----:B01234-:R-:W-:Y:S01]  /*243c0*/  ENDCOLLECTIVE ;  /* 0x000000000000791b */ /* 0x01ffe20003800000 */
.L_x_9231:
[----:B------:R-:W-:Y:S05]  /*243d0*/  BSYNC B0 ;  /* 0x0000000000007941 */ /* 0x000fea0003800000 */
.L_x_9230:
[----:B------:R-:W-:Y:S01]  /*243e0*/  IMAD.MOV.U32 R2, RZ, RZ, R14 ;  /* 0x000000ffff027224 */ /* 0x000fe200078e000e */
[----:B------:R-:W-:Y:S06]  /*243f0*/  BRA `(.L_x_9232) ;  /* 0xffffffc800547947 */ /* 0x000fec000383ffff */
.L_x_9124:
[----:B0-----:R0:W1:Y:S02]  /*24400*/  SYNCS.PHASECHK.TRANS64.TRYWAIT P0, [R0+URZ+0x38820], R3 ;  /* 0x03882003000075a7 */ /* 0x001064000800017f */
[----:B-1----:R-:W-:Y:S05]  /*24410*/  @!P0 NANOSLEEP.SYNCS 0x989680 ;  /* 0x009896800000895d */ /* 0x002fea0003900000 */
[----:B------:R-:W1:Y:S02]  /*24420*/  @!P0 SYNCS.PHASECHK.TRANS64 P0, [R0+URZ+0x38820], R3 ;  /* 0x03882003000085a7 */ /* 0x000e64000800007f */
[----:B-1----:R-:W-:Y:S05]  /*24430*/  @!P0 BRA `(.L_x_9124) ;  /* 0xfffffffc00f08947 */ /* 0x002fea000383ffff */
[----:B------:R-:W-:Y:S05]  /*24440*/  BRA `(.L_x_9233) ;  /* 0xffffffcc00d87947 */ /* 0x000fea000383ffff */
.L_x_9125:
        /* <DEDUP_REMOVED lines=11> */
.L_x_9235:
[----:B------:R-:W-:Y:S05]  /*24500*/  BSYNC B0 ;  /* 0x0000000000007941 */ /* 0x000fea0003800000 */
.L_x_9234:
[----:B------:R-:W-:Y:S05]  /*24510*/  BRA `(.L_x_9236) ;  /* 0xffffffcc00c07947 */ /* 0x000fea000383ffff */
.L_x_9126:
[----:B------:R-:W-:Y:S01]  /*24520*/  BSSY B0, `(.L_x_9237) ;  /* 0x0000006000007945 */ /* 0x000fe20003800000 */
[----:B------:R-:W-:-:S07]  /*24530*/  IMAD.MOV.U32 R15, RZ, RZ, -0x1 ;  /* 0xffffffffff0f7424 */ /* 0x000fce00078e00ff */
[----:B012---:R-:W-:Y:S05]  /*24540*/  WARPSYNC.COLLECTIVE R15, `(.L_x_9238) ;  /* 0x000000000f0c7348 */ /* 0x007fea0003c00000 */
[----:B------:R-:W-:Y:S02]  /*24550*/  ELECT P6, UR62, PT ;  /* 0x00000000003e782f */ /* 0x000fe400038c0000 */
[----:B------:R-:W-:Y:S01]  /*24560*/  MOV R14, UR62 ;  /* 0x0000003e000e7c02 */ /* 0x000fe20008000f00 */
[----:B012---:R-:W-:Y:S10]  /*24570*/  ENDCOLLECTIVE ;  /* 0x000000000000791b */ /* 0x007ff40003800000 */
.L_x_9238:
[----:B------:R-:W-:Y:S05]  /*24580*/  BSYNC B0 ;  /* 0x0000000000007941 */ /* 0x000fea0003800000 */
.L_x_9237:
[----:B------:R-:W-:Y:S05]  /*24590*/  BRA `(.L_x_9239) ;  /* 0xffffffcc00b47947 */ /* 0x000fea000383ffff */
.L_x_9128:
[----:B0-----:R0:W1:Y:S02]  /*245a0*/  SYNCS.PHASECHK.TRANS64.TRYWAIT P0, [R6+URZ], R5 ;  /* 0x00000005060075a7 */ /* 0x001064000800017f */
[----:B-1----:R-:W-:Y:S05]  /*245b0*/  @!P0 NANOSLEEP.SYNCS 0x989680 ;  /* 0x009896800000895d */ /* 0x002fea0003900000 */
[----:B------:R-:W1:Y:S02]  /*245c0*/  @!P0 SYNCS.PHASECHK.TRANS64 P0, [R6+URZ], R5 ;  /* 0x00000005060085a7 */ /* 0x000e64000800007f */
[----:B-1----:R-:W-:Y:S05]  /*245d0*/  @!P0 BRA `(.L_x_9128) ;  /* 0xfffffffc00f08947 */ /* 0x002fea000383ffff */
[----:B------:R-:W-:Y:S05]  /*245e0*/  BRA `(.L_x_9240) ;  /* 0xffffffcc00f07947 */ /* 0x000fea000383ffff */
.L_x_9129:
[----:B-1----:R1:W3:Y:S02]  /*245f0*/  SYNCS.PHASECHK.TRANS64.TRYWAIT P0, [R7+URZ], R2 ;  /* 0x00000002070075a7 */ /* 0x0022e4000800017f */
[----:B---3--:R-:W-:Y:S05]  /*24600*/  @!P0 NANOSLEEP.SYNCS 0x989680 ;  /* 0x009896800000895d */ /* 0x008fea0003900000 */
[----:B------:R-:W3:Y:S02]  /*24610*/  @!P0 SYNCS.PHASECHK.TRANS64 P0, [R7+URZ], R2 ;  /* 0x00000002070085a7 */ /* 0x000ee4000800007f */
[----:B---3--:R-:W-:Y:S05]  /*24620*/  @!P0 BRA `(.L_x_9129) ;  /* 0xfffffffc00f08947 */ /* 0x008fea000383ffff */
[----:B------:R-:W-:Y:S05]  /*24630*/  BRA `(.L_x_9241) ;  /* 0xffffffcc00e47947 */ /* 0x000fea000383ffff */
.L_x_9131:
[----:B---3--:R3:W4:Y:S02]  /*24640*/  SYNCS.PHASECHK.TRANS64.TRYWAIT P0, [R4+URZ], R5 ;  /* 0x00000005040075a7 */ /* 0x008724000800017f */
[----:B----4-:R-:W-:Y:S05]  /*24650*/  @!P0 NANOSLEEP.SYNCS 0x989680 ;  /* 0x009896800000895d */ /* 0x010fea0003900000 */
[----:B------:R-:W4:Y:S02]  /*24660*/  @!P0 SYNCS.PHASECHK.TRANS64 P0, [R4+URZ], R5 ;  /* 0x00000005040085a7 */ /* 0x000f24000800007f */
[----:B----4-:R-:W-:Y:S05]  /*24670*/  @!P0 BRA `(.L_x_9131) ;  /* 0xfffffffc00f08947 */ /* 0x010fea000383ffff */
[----:B------:R-:W-:Y:S05]  /*24680*/  BRA `(.L_x_9242) ;  /* 0xffffffcc00ec7947 */ /* 0x000fea000383ffff */
.L_x_9243:
        /* <DEDUP_REMOVED lines=15> */
.L_x_15304:


//--------------------- .text._ZN7cutlass13device_kernelIN5flash11enable_sm90INS1_16FlashAttnFwdSm90INS1_25CollectiveMainloopFwdSm90ILi2EN4cute5tupleIJNS5_1CILi1EEES8_S8_EEENS6_IJNS7_ILi128EEENS7_ILi96EEENS7_ILi64EEEEEELi256ENS_6half_tEfNS_4arch4Sm90ELb0ELb0ELb1ELb0ELb0ELb0ELb0ELb1ELb0ELb1ELb0ELb0EEENS1_21CollectiveEpilogueFwdINS6_IJSA_NS7_ILi256EEESB_EEES9_SE_SG_Li256ELb0ELb1ELb0ELb0EEENS1_29StaticPersistentTileSchedulerILb0EEEEEEEEEvNT_6ParamsE --------------------------
	.section	.text._ZN7cutlass13device_kernelIN5flash11enable_sm90INS1_16FlashAttnFwdSm90INS1_25CollectiveMainloopFwdSm90ILi2EN4cute5tupleIJNS5_1CILi1EEES8_S8_EEENS6_IJNS7_ILi128EEENS7_ILi96EEENS7_ILi64EEEEEELi256ENS_6half_tEfNS_4arch4Sm90ELb0ELb0ELb1ELb0ELb0ELb0ELb0ELb1ELb0ELb1ELb0ELb0EEENS1_21CollectiveEpilogueFwdINS6_IJSA_NS7_ILi256EEESB_EEES9_SE_SG_Li256ELb0ELb1ELb0ELb0EEENS1_29StaticPersistentTileSchedulerILb0EEEEEEEEEvNT_6ParamsE,"ax",@progbits
	.align	128
.text._ZN7cutlass13device_kernelIN5flash11enable_sm90INS1_16FlashAttnFwdSm90INS1_25CollectiveMainloopFwdSm90ILi2EN4cute5tupleIJNS5_1CILi1EEES8_S8_EEENS6_IJNS7_ILi128EEENS7_ILi96EEENS7_ILi64EEEEEELi256ENS_6half_tEfNS_4arch4Sm90ELb0ELb0ELb1ELb0ELb0ELb0ELb0ELb1ELb0ELb1ELb0ELb0EEENS1_21CollectiveEpilogueFwdINS6_IJSA_NS7_ILi256EEESB_EEES9_SE_SG_Li256ELb0ELb1ELb0ELb0EEENS1_29StaticPersistentTileSchedulerILb0EEEEEEEEEvNT_6ParamsE:
        .type           _ZN7cutlass13device_kernelIN5flash11enable_sm90INS1_16FlashAttnFwdSm90INS1_25CollectiveMainloopFwdSm90ILi2EN4cute5tupleIJNS5_1CILi1EEES8_S8_EEENS6_IJNS7_ILi128EEENS7_ILi96EEENS7_ILi64EEEEEELi256ENS_6half_tEfNS_4arch4Sm90ELb0ELb0ELb1ELb0ELb0ELb0ELb0ELb1ELb0ELb1ELb0ELb0EEENS1_21CollectiveEpilogueFwdINS6_IJSA_NS7_ILi256EEESB_EEES9_SE_SG_Li256ELb0ELb1ELb0ELb0EEENS1_29StaticPersistentTileSchedulerILb0EEEEEEEEEvNT_6ParamsE,@function
        .size           _ZN7cutlass13device_kernelIN5flash11enable_sm90INS1_16FlashAttnFwdSm90INS1_25CollectiveMainloopFwdSm90ILi2EN4cute5tupleIJNS5_1CILi1EEES8_S8_EEENS6_IJNS7_ILi128EEENS7_ILi96EEENS7_ILi64EEEEEELi256ENS_6half_tEfNS_4arch4Sm90ELb0ELb0ELb1ELb0ELb0ELb0ELb0ELb1ELb0ELb1ELb0ELb0EEENS1_21CollectiveEpilogueFwdINS6_IJSA_NS7_ILi256EEESB_EEES9_SE_SG_Li256ELb0ELb1ELb0ELb0EEENS1_29StaticPersistentTileSchedulerILb0EEEEEEEEEvNT_6ParamsE,(.L_x_15305 - _ZN7cutlass13device_kernelIN5flash11enable_sm90INS1_16FlashAttnFwdSm90INS1_25CollectiveMainloopFwdSm90ILi2EN4cute5tupleIJNS5_1CILi1EEES8_S8_EEENS6_IJNS7_ILi128EEENS7_ILi96EEENS7_ILi64EEEEEELi256ENS_6half_tEfNS_4arch4Sm90ELb0ELb0ELb1ELb0ELb0ELb0ELb0ELb1ELb0ELb1ELb0ELb0EEENS1_21CollectiveEpilogueFwdINS6_IJSA_NS7_ILi256EEESB_EEES9_SE_SG_Li256ELb0ELb1ELb0ELb0EEENS1_29StaticPersistentTileSchedulerILb0EEEEEEEEEvNT_6ParamsE)
        .other          _ZN7cutlass13device_kernelIN5flash11enable_sm90INS1_16FlashAttnFwdSm90INS1_25CollectiveMainloopFwdSm90ILi2EN4cute5tupleIJNS5_1CILi1EEES8_S8_EEENS6_IJNS7_ILi128EEENS7_ILi96EEENS7_ILi64EEEEEELi256ENS_6half_tEfNS_4arch4Sm90ELb0ELb0ELb1ELb0ELb0ELb0ELb0ELb1ELb0ELb1ELb0ELb0EEENS1_21CollectiveEpilogueFwdINS6_IJSA_NS7_ILi256EEESB_EEES9_SE_SG_Li256ELb0ELb1ELb0ELb0EEENS1_29StaticPersistentTileSchedulerILb0EEEEEEEEEvNT_6ParamsE,@"STO_CUDA_ENTRY STV_DEFAULT"
_ZN7cutlass13device_kernelIN5flash11enable_sm90INS1_16FlashAttnFwdSm90INS1_25CollectiveMainloopFwdSm90ILi2EN4cute5tupleIJNS5_1CILi1EEES8_S8_EEENS6_IJNS7_ILi128EEENS7_ILi96EEENS7_ILi64EEEEEELi256ENS_6half_tEfNS_4arch4Sm90ELb0ELb0ELb1ELb0ELb0ELb0ELb0ELb1ELb0ELb1ELb0ELb0EEENS1_21CollectiveEpilogueFwdINS6_IJSA_NS7_ILi256EEESB_EEES9_SE_SG_Li256ELb0ELb1ELb0ELb0EEENS1_29StaticPersistentTileSchedulerILb0EEEEEEEEEvNT_6ParamsE:
        /* <DEDUP_REMOVED lines=18> */
.L_x_9245:
[----:B------:R-:W-:Y:S05]  /*0120*/  BSYNC B0 ;  /* 0x0000000000007941 */ /* 0x000fea0003800000 */
.L_x_9244:
        /* <DEDUP_REMOVED lines=41> */
.L_x_9246:
        /* <DEDUP_REMOVED lines=22> */
.L_x_9247:
        /* <DEDUP_REMOVED lines=18> */
.L_x_9248:
        /* <DEDUP_REMOVED lines=22> */
.L_x_9249:
        /* <DEDUP_REMOVED lines=22> */
.L_x_9250:
[----:B------:R-:W-:Y:S01]  /*0900*/  PLOP3.LUT P0, PT, PT, PT, UP0, 0x80, 0x0 ;  /* 0x000000000000781c */ /* 0x000fe20003f0f008 */
[----:B------:R-:W-:Y:S01]  /*0910*/  UMOV UR37, 0x1 ;  /* 0x0000000100257882 */ /* 0x000fe20000000000 */
[----:B------:R-:W-:Y:S01]  /*0920*/  NOP ;  /* 0x0000000000007918 */ /* 0x000fe20000000000 */
[----:B------:R-:W-:Y:S01]  /*0930*/  USEL UR37, UR37, 0x2, !UP0 ;  /* 0x0000000225257887 */ /* 0x000fe2000c000000 */
[----:B------:R-:W-:Y:S01]  /*0940*/  ULDC.64 UR42, c[0x0][0x208] ;  /* 0x00008200002a7ab9 */ /* 0x000fe20000000a00 */
[----:B012-4-:R-:W-:Y:S08]  /*0950*/  BAR.SYNC.DEFER_BLOCKING 0x0 ;  /* 0x0000000000007b1d */ /* 0x017ff00000010000 */
[----:B------:R-:W-:Y:S05]  /*0960*/  @!P0 BRA `(.L_x_9251) ;  /* 0x0000007000fc8947 */ /* 0x000fea0003800000 */
.L_x_9252:
[----:B------:R-:W-:-:S08]  /*0970*/  NOP ;  /* 0x0000000000007918 */ /* 0x000fd00000000000 */
[----:B------:R-:W0:Y:S02]  /*0980*/  USETMAXREG.TRY_ALLOC.CTAPOOL UP0, 0xf0 ;  /* 0x000000f0000079c8 */ /* 0x000e240008000600 */
[----:B0-----:R-:W-:-:S13]  /*0990*/  PLOP3.LUT P0, PT, PT, PT, UP0, 0x80, 0x0 ;  /* 0x000000000000781c */ /* 0x001fda0003f0f008 */
[----:B------:R-:W-:Y:S05]  /*09a0*/  @!P0 BRA `(.L_x_9252) ;  /* 0xfffffffc00f08947 */ /* 0x000fea000383ffff */
[----:B------:R-:W-:Y:S01]  /*09b0*/  SHF.R.U32.HI R2, RZ, 0x7, R0 ;  /* 0x00000007ff027819 */ /* 0x000fe20000011600 */
[----:B------:R-:W0:Y:S08]  /*09c0*/  S2UR UR39, SR_CTAID.X ;  /* 0x00000000002779c3 */ /* 0x000e300000002500 */
[----:B------:R-:W-:Y:S06]  /*09d0*/  BAR.ARV 0x8, 0x180 ;  /* 0x0206000000007b1d */ /* 0x000fec0000002000 */
[----:B------:R-:W-:-:S02]  /*09e0*/  ISETP.NE.AND P0, PT, R2, 0x1, PT ;  /* 0x000000010200780c */ /* 0x000fc40003f05270 */
[----:B------:R-:W0:Y:S11]  /*09f0*/  LDC R2, c[0x0][0xc34] ;  /* 0x00030d00ff027b82 */ /* 0x000e360000000800 */
[----:B------:R-:W-:Y:S06]  /*0a00*/  @!P0 BAR.ARV 0x9, 0x100 ;  /* 0x0244000000008b1d */ /* 0x000fec0000002000 */
[----:B0-----:R-:W-:-:S13]  /*0a10*/  ISETP.LE.AND P0, PT, R2, UR39, PT ;  /* 0x0000002702007c0c */ /* 0x001fda000bf03270 */
[----:B------:R-:W-:Y:S05]  /*0a20*/  @P0 EXIT ;  /* 0x000000000000094d */ /* 0x000fea0003800000 */
[----:B------:R-:W-:Y:S01]  /*0a30*/  VIADD R0, R0, 0xffffff80 ;  /* 0xffffff8000007836 */ /* 0x000fe20000000000 */
[----:B------:R-:W-:Y:S01]  /*0a40*/  ULOP3.LUT UR48, UR37, 0x1, URZ, 0xfc, !UPT ;  /* 0x0000000125307892 */ /* 0x000fe2000f8efc3f */
[----:B------:R-:W-:Y:S01]  /*0a50*/  UMOV UR47, URZ ;  /* 0x0000003f002f7c82 */ /* 0x000fe20008000000 */
[----:B------:R-:W-:Y:S02]  /*0a60*/  UMOV UR38, URZ ;  /* 0x0000003f00267c82 */ /* 0x000fe40008000000 */
[----:B------:R-:W-:Y:S01]  /*0a70*/  SHF.R.S32.HI R3, RZ, 0x1f, R0 ;  /* 0x0000001fff037819 */ /* 0x000fe20000011400 */
[----:B------:R-:W-:-:S03]  /*0a80*/  UMOV UR36, URZ ;  /* 0x0000003f00247c82 */ /* 0x000fc60008000000 */
[CC--:B------:R-:W-:Y:S02]  /*0a90*/  LEA.HI R2, R3.reuse, R0.reuse, RZ, 0x7 ;  /* 0x0000000003027211 */ /* 0x0c0fe400078f38ff */
[CC--:B------:R-:W-:Y:S02]  /*0aa0*/  LEA.HI R4, R3.reuse, R0.reuse, RZ, 0x4 ;  /* 0x0000000003047211 */ /* 0x0c0fe400078f20ff */
[----:B------:R-:W-:Y:S02]  /*0ab0*/  LOP3.LUT R205, R2, 0xffffff80, RZ, 0xc0, !PT ;  /* 0xffffff8002cd7812 */ /* 0x000fe400078ec0ff */
[CC--:B------:R-:W-:Y:S02]  /*0ac0*/  LEA.HI R5, R3.reuse, R0.reuse, RZ, 0x5 ;  /* 0x0000000003057211 */ /* 0x0c0fe400078f28ff */
[----:B------:R-:W-:Y:S01]  /*0ad0*/  SHF.R.S32.HI R7, RZ, 0x4, R4 ;  /* 0x00000004ff077819 */ /* 0x000fe20000011404 */
[----:B------:R-:W-:Y:S01]  /*0ae0*/  IMAD.IADD R205, R0, 0x1, -R205 ;  /* 0x0000000100cd7824 */ /* 0x000fe200078e0acd */
[----:B------:R-:W-:Y:S01]  /*0af0*/  LEA.HI R12, R3, R0, RZ, 0x2 ;  /* 0x00000000030c7211 */ /* 0x000fe200078f10ff */
[----:B------:R-:W-:Y:S01]  /*0b00*/  IMAD.SHL.U32 R6, R5, 0x20, RZ ;  /* 0x0000002005067824 */ /* 0x000fe200078e00ff */
[----:B------:R-:W-:-:S02]  /*0b10*/  LOP3.LUT R5, R4, 0x3fffff0, RZ, 0xc0, !PT ;  /* 0x03fffff004057812 */ /* 0x000fc400078ec0ff */
[----:B------:R-:W-:Y:S02]  /*0b20*/  SHF.R.S32.HI R8, RZ, 0x1f, R205 ;  /* 0x0000001fff087819 */ /* 0x000fe400000114cd */
[----:B------:R-:W-:Y:S01]  /*0b30*/  LEA.HI R4, R4, R7, RZ, 0x1 ;  /* 0x0000000704047211 */ /* 0x000fe200078f08ff */
[----:B------:R-:W-:Y:S01]  /*0b40*/  IMAD.IADD R5, R0, 0x1, -R5 ;  /* 0x0000000100057824 */ /* 0x000fe200078e0a05 */
[----:B------:R-:W-:Y:S02]  /*0b50*/  LEA.HI R9, R8, R205, RZ, 0x2 ;  /* 0x000000cd08097211 */ /* 0x000fe400078f10ff */
[----:B------:R-:W-:Y:S02]  /*0b60*/  LOP3.LUT R4, R4, 0x1ffffffe, RZ, 0xc0, !PT ;  /* 0x1ffffffe04047812 */ /* 0x000fe400078ec0ff */
[--C-:B------:R-:W-:Y:S02]  /*0b70*/  SHF.R.S32.HI R10, RZ, 0x2, R9.reuse ;  /* 0x00000002ff0a7819 */ /* 0x100fe40000011409 */
[----:B------:R-:W-:Y:S01]  /*0b80*/  SHF.R.S32.HI R11, RZ, 0x1f, R9 ;  /* 0x0000001fff0b7819 */ /* 0x000fe20000011409 */
[----:B------:R-:W-:Y:S01]  /*0b90*/  IMAD.IADD R4, R7, 0x1, -R4 ;  /* 0x0000000107047824 */ /* 0x000fe200078e0a04 */
[----:B------:R-:W-:-:S02]  /*0ba0*/  SHF.R.S32.HI R207, RZ, 0x7, R2 ;  /* 0x00000007ffcf7819 */ /* 0x000fc40000011402 */
[----:B------:R-:W-:Y:S02]  /*0bb0*/  LEA.HI R11, R11, R10, RZ, 0x3 ;  /* 0x0000000a0b0b7211 */ /* 0x000fe400078f18ff */
[----:B------:R-:W-:Y:S02]  /*0bc0*/  LOP3.LUT R7, R12, 0xfffffffc, RZ, 0xc0, !PT ;  /* 0xfffffffc0c077812 */ /* 0x000fe400078ec0ff */
[----:B------:R-:W-:Y:S02]  /*0bd0*/  LOP3.LUT R11, R11, 0xfffffff8, RZ, 0xc0, !PT ;  /* 0xfffffff80b0b7812 */ /* 0x000fe400078ec0ff */
[----:B------:R-:W-:Y:S01]  /*0be0*/  LEA.HI R8, R8, R205, RZ, 0x5 ;  /* 0x000000cd08087211 */ /* 0x000fe200078f28ff */
[----:B------:R-:W-:Y:S01]  /*0bf0*/  IMAD.IADD R7, R0, 0x1, -R7 ;  /* 0x0000000100077824 */ /* 0x000fe200078e0a07 */
[----:B------:R-:W-:Y:S01]  /*0c00*/  LEA.HI R2, R2, R207, RZ, 0x1 ;  /* 0x000000cf02027211 */ /* 0x000fe200078f08ff */
[----:B------:R-:W-:Y:S01]  /*0c10*/  IMAD.IADD R11, R10, 0x1, -R11 ;  /* 0x000000010a0b7824 */ /* 0x000fe200078e0a0b */
[----:B------:R-:W-:-:S02]  /*0c20*/  LEA.HI R22, R3, R0, RZ, 0x3 ;  /* 0x0000000003167211 */ /* 0x000fc400078f18ff */
[----:B------:R-:W-:Y:S02]  /*0c30*/  SHF.R.S32.HI R8, RZ, 0x5, R8 ;  /* 0x00000005ff087819 */ /* 0x000fe40000011408 */
[----:B------:R-:W-:Y:S02]  /*0c40*/  LOP3.LUT R2, R2, 0x3fffffe, RZ, 0xc0, !PT ;  /* 0x03fffffe02027812 */ /* 0x000fe400078ec0ff */
[----:B------:R-:W-:Y:S01]  /*0c50*/  LOP3.LUT R19, R22, 0xfffffff8, RZ, 0xc0, !PT ;  /* 0xfffffff816137812 */ /* 0x000fe200078ec0ff */
[----:B------:R-:W-:Y:S01]  /*0c60*/  IMAD R11, R8, 0x10, R11 ;  /* 0x00000010080b7824 */ /* 0x000fe200078e020b */
[----:B------:R-:W-:Y:S01]  /*0c70*/  LOP3.LUT R6, R6, 0xfffffc00, RZ, 0xc0, !PT ;  /* 0xfffffc0006067812 */ /* 0x000fe200078ec0ff */
[----:B------:R-:W-:Y:S01]  /*0c80*/  IMAD.IADD R2, R207, 0x1, -R2 ;  /* 0x00000001cf027824 */ /* 0x000fe200078e0a02 */
[----:B------:R-:W-:Y:S01]  /*0c90*/  LEA.HI R3, R7, R7, RZ, 0x1 ;  /* 0x0000000707037211 */ /* 0x000fe200078f08ff */
[----:B------:R-:W-:Y:S01]  /*0ca0*/  IMAD.IADD R19, R0, 0x1, -R19 ;  /* 0x0000000100137824 */ /* 0x000fe200078e0a13 */
[----:B------:R-:W-:Y:S01]  /*0cb0*/  LOP3.LUT R0, R9, 0x7ffffffc, RZ, 0xc0, !PT ;  /* 0x7ffffffc09007812 */ /* 0x000fe200078ec0ff */
[----:B------:R-:W-:Y:S01]  /*0cc0*/  IMAD R5, R5, 0x40, R6 ;  /* 0x0000004005057824 */ /* 0x000fe200078e0206 */
[----:B------:R-:W-:Y:S01]  /*0cd0*/  LOP3.LUT R6, R3, 0x1ffffffe, RZ, 0xc0, !PT ;  /* 0x1ffffffe03067812 */ /* 0x000fe200078ec0ff */
[----:B------:R-:W-:Y:S01]  /*0ce0*/  IMAD R208, R2, 0x40, R11 ;  /* 0x0000004002d07824 */ /* 0x000fe200078e020b */
[----:B------:R-:W-:Y:S01]  /*0cf0*/  SHF.R.S32.HI R22, RZ, 0x3, R22 ;  /* 0x00000003ff167819 */ /* 0x000fe20000011416 */
[----:B------:R-:W-:-:S02]  /*0d00*/  IMAD.SHL.U32 R2, R19, 0x8, RZ ;  /* 0x0000000813027824 */ /* 0x000fc400078e00ff */
[----:B------:R-:W-:Y:S02]  /*0d10*/  IMAD.IADD R7, R7, 0x1, -R6 ;  /* 0x0000000107077824 */ /* 0x000fe400078e0a06 */
[C---:B------:R-:W-:Y:S02]  /*0d20*/  VIADD R18, R2.reuse, 0x40 ;  /* 0x0000004002127836 */ /* 0x040fe40000000000 */
[C---:B------:R-:W-:Y:S02]  /*0d30*/  VIADD R17, R2.reuse, 0x80 ;  /* 0x0000008002117836 */ /* 0x040fe40000000000 */
[----:B------:R-:W-:Y:S01]  /*0d40*/  VIADD R16, R2, 0xc0 ;  /* 0x000000c002107836 */ /* 0x000fe20000000000 */
[----:B------:R-:W-:Y:S01]  /*0d50*/  SHF.R.S32.HI R214, RZ, 0x1f, R18 ;  /* 0x0000001fffd67819 */ /* 0x000fe20000011412 */
[----:B------:R-:W-:Y:S01]  /*0d60*/  IMAD R211, R4, 0x8, R5 ;  /* 0x0000000804d37824 */ /* 0x000fe200078e0205 */
[----:B------:R-:W-:Y:S01]  /*0d70*/  SHF.R.S32.HI R213, RZ, 0x1f, R17 ;  /* 0x0000001fffd57819 */ /* 0x000fe20000011411 */
[----:B------:R-:W-:Y:S01]  /*0d80*/  IMAD.IADD R209, R205, 0x1, -R0 ;  /* 0x00000001cdd17824 */ /* 0x000fe200078e0a00 */
[----:B------:R-:W-:Y:S01]  /*0d90*/  SHF.R.S32.HI R212, RZ, 0x1f, R16 ;  /* 0x0000001fffd47819 */ /* 0x000fe20000011410 */
[----:B------:R-:W-:-:S07]  /*0da0*/  IMAD R210, R7, 0x8, R208 ;  /* 0x0000000807d27824 */ /* 0x000fce00078e02d0 */
.L_x_9281:
[----:B0-----:R-:W0:Y:S01]  /*0db0*/  SHFL.IDX PT, R0, R207, RZ, 0x1f ;  /* 0x00001fffcf007589 */ /* 0x001e2200000e0000 */
[----:B-1----:R-:W1:Y:S01]  /*0dc0*/  S2UR UR4, SR_CgaCtaId ;  /* 0x00000000000479c3 */ /* 0x002e620000008800 */
[----:B------:R-:W-:Y:S01]  /*0dd0*/  ULDC.64 UR6, c[0x0][0x418] ;  /* 0x0001060000067ab9 */ /* 0x000fe20000000a00 */
[----:B------:R-:W-:Y:S01]  /*0de0*/  ULDC UR5, c[0x0][0xc38] ;  /* 0x00030e0000057ab9 */ /* 0x000fe20000000800 */
[----:B------:R-:W-:Y:S02]  /*0df0*/  UISETP.NE.U32.AND UP0, UPT, UR6, URZ, UPT ;  /* 0x0000003f0600728c */ /* 0x000fe4000bf05070 */
[----:B------:R-:W-:Y:S01]  /*0e00*/  UISETP.NE.AND UP1, UPT, UR5, 0x1, UPT ;  /* 0x000000010500788c */ /* 0x000fe2000bf25270 */
[----:B------:R-:W-:Y:S02]  /*0e10*/  UMOV UR45, 0x400 ;  /* 0x00000400002d7882 */ /* 0x000fe40000000000 */
[----:B------:R-:W-:Y:S01]  /*0e20*/  ULDC UR5, c[0x0][0xc44] ;  /* 0x0003110000057ab9 */ /* 0x000fe20000000800 */
[----:B------:R-:W-:-:S02]  /*0e30*/  UISETP.NE.AND.EX UP0, UPT, UR7, URZ, UPT, UP0 ;  /* 0x0000003f0700728c */ /* 0x000fc4000bf05300 */
[----:B------:R-:W-:Y:S01]  /*0e40*/  UISETP.NE.AND UP2, UPT, UR5, 0x1, UPT ;  /* 0x000000010500788c */ /* 0x000fe2000bf45270 */
[----:B------:R-:W-:Y:S01]  /*0e50*/  ULDC UR44, c[0x0][0x424] ;  /* 0x00010900002c7ab9 */ /* 0x000fe20000000800 */
[----:B------:R-:W-:Y:S01]  /*0e60*/  ULDC UR10, c[0x0][0x2f0] ;  /* 0x0000bc00000a7ab9 */ /* 0x000fe20000000800 */
[----:B------:R-:W-:Y:S02]  /*0e70*/  USEL UR44, UR44, 0x1, UP0 ;  /* 0x000000012c2c7887 */ /* 0x000fe40008000000 */
[----:B------:R-:W-:Y:S01]  /*0e80*/  @UP1 ULDC UR12, c[0x0][0xc40] ;  /* 0x00031000000c1ab9 */ /* 0x000fe20000000800 */
[----:B------:R-:W-:Y:S01]  /*0e90*/  UMOV UR46, UR39 ;  /* 0x00000027002e7c82 */ /* 0x000fe20008000000 */
[----:B------:R-:W-:-:S04]  /*0ea0*/  UIMAD UR44, UR44, UR10, URZ ;  /* 0x0000000a2c2c72a4 */ /* 0x000fc8000f8e023f */
[----:B------:R-:W-:Y:S01]  /*0eb0*/  @UP2 ULDC.64 UR8, c[0x0][0xc48] ;  /* 0x0003120000082ab9 */ /* 0x000fe20000000a00 */
[----:B0-----:R-:W-:Y:S01]  /*0ec0*/  R2UR UR6, R0 ;  /* 0x00000000000672ca */ /* 0x001fe200000e0000 */
[----:B-1----:R-:W-:-:S03]  /*0ed0*/  ULEA UR45, UR4, UR45, 0x18 ;  /* 0x0000002d042d7291 */ /* 0x002fc6000f8ec03f */
[----:B------:R-:W-:Y:S01]  /*0ee0*/  @UP1 ULDC UR4, c[0x0][0xc3c] ;  /* 0x00030f0000041ab9 */ /* 0x000fe20000000800 */
[----:B------:R-:W-:Y:S02]  /*0ef0*/  UIADD3 UR11, UR45, 0x18400, URZ ;  /* 0x000184002d0b7890 */ /* 0x000fe4000fffe03f */
[----:B------:R-:W-:Y:S02]  /*0f00*/  UIMAD.WIDE.U32 UR4, UR39, UR4, URZ ;  /* 0x00000004270472a5 */ /* 0x000fe4000f8e003f */
[----:B------:R-:W-:Y:S02]  /*0f10*/  ULOP3.LUT UP0, URZ, UR11, 0x1bf, URZ, 0xc0, !UPT ;  /* 0x000001bf0b3f7892 */ /* 0x000fe4000f80c03f */
[----:B------:R-:W-:Y:S02]  /*0f20*/  @UP1 USHF.R.U32.HI UR46, URZ, UR12, UR5 ;  /* 0x0000000c3f2e1299 */ /* 0x000fe40008011605 */
[----:B------:R-:W-:Y:S02]  /*0f30*/  ULEA.HI UR7, UR6, UR6, URZ, 0x1 ;  /* 0x0000000606077291 */ /* 0x000fe4000f8f083f */
[----:B------:R-:W-:Y:S01]  /*0f40*/  PLOP3.LUT P0, PT, PT, PT, UP0, 0x80, 0x0 ;  /* 0x000000000000781c */ /* 0x000fe20003f0f008 */
[----:B------:R-:W-:-:S02]  /*0f50*/  UIMAD.WIDE.U32 UR4, UR46, UR8, URZ ;  /* 0x000000082e0472a5 */ /* 0x000fc4000f8e003f */
[----:B------:R-:W-:Y:S01]  /*0f60*/  ULOP3.LUT UR7, UR7, 0x1e, URZ, 0xc0, !UPT ;  /* 0x0000001e07077892 */ /* 0x000fe2000f8ec03f */
[----:B------:R-:W-:Y:S01]  /*0f70*/  UMOV UR41, UR46 ;  /* 0x0000002e00297c82 */ /* 0x000fe20008000000 */
[----:B------:R-:W-:Y:S02]  /*0f80*/  @UP2 USHF.R.U32.HI UR41, URZ, UR9, UR5 ;  /* 0x000000093f292299 */ /* 0x000fe40008011605 */
[----:B------:R-:W-:Y:S02]  /*0f90*/  UIADD3 UR7, UR6, -UR7, URZ ;  /* 0x8000000706077290 */ /* 0x000fe4000fffe03f */
[----:B------:R-:W-:Y:S02]  /*0fa0*/  UIADD3 UR6, UR44, 0x5f, URZ ;  /* 0x0000005f2c067890 */ /* 0x000fe4000fffe03f */
[----:B------:R-:W-:Y:S02]  /*0fb0*/  ULEA UR8, UR7, UR11, 0xd ;  /* 0x0000000b07087291 */ /* 0x000fe4000f8e683f */
[----:B------:R-:W-:-:S02]  /*0fc0*/  UIMAD.WIDE UR6, UR6, 0x2aaaaaab, URZ ;  /* 0x2aaaaaab060678a5 */ /* 0x000fc4000f8e023f */
[----:B------:R-:W-:Y:S02]  /*0fd0*/  USHF.R.U32.HI UR8, URZ, 0x4, UR8 ;  /* 0x000000043f087899 */ /* 0x000fe40008011608 */
[----:B------:R-:W-:Y:S02]  /*0fe0*/  USHF.R.U32.HI UR40, URZ, 0x1f, UR7 ;  /* 0x0000001f3f287899 */ /* 0x000fe40008011607 */
[----:B------:R-:W-:Y:S02]  /*0ff0*/  ULOP3.LUT UR49, UR8, 0x3fff, URZ, 0xc0, !UPT ;  /* 0x00003fff08317892 */ /* 0x000fe4000f8ec03f */
[----:B------:R-:W-:Y:S01]  /*1000*/  ULEA.HI.SX32 UR40, UR7, UR40, 0x1c ;  /* 0x0000002807287291 */ /* 0x000fe2000f8fe23f */
[----:B--234-:R-:W-:Y:S11]  /*1010*/  @!P0 BRA `(.L_x_9253) ;  /* 0x0000000000408947 */ /* 0x01cff60003800000 */
        /* <DEDUP_REMOVED lines=16> */
.L_x_9253:
[----:B------:R-:W-:Y:S01]  /*1120*/  ULOP3.LUT UR4, UR47, 0x1, URZ, 0xc0, !UPT ;  /* 0x000000012f047892 */ /* 0x000fe2000f8ec03f */
[----:B------:R-:W0:Y:S05]  /*1130*/  S2R R20, SR_TID.X ;  /* 0x0000000000147919 */ /* 0x000e2a0000002100 */
[----:B------:R-:W-:-:S05]  /*1140*/  IMAD.U32 R0, RZ, RZ, UR4 ;  /* 0x00000004ff007e24 */ /* 0x000fca000f8e00ff */
[----:B------:R-:W-:-:S04]  /*1150*/  SHF.L.U32 R0, R0, 0x1f, RZ ;  /* 0x0000001f00007819 */ /* 0x000fc800000006ff */
[----:B------:R-:W1:Y:S01]  /*1160*/  SYNCS.PHASECHK.TRANS64.TRYWAIT P0, [UR45+0x22800], R0 ;  /* 0x02280000ff0075a7 */ /* 0x000e62000800016d */
[----:B0-----:R-:W-:-:S05]  /*1170*/  SHF.R.U32.HI R20, RZ, 0x7, R20 ;  /* 0x00000007ff147819 */ /* 0x001fca0000011614 */
[----:B------:R-:W-:Y:S01]  /*1180*/  VIADD R7, R20, 0x8 ;  /* 0x0000000814077836 */ /* 0x000fe20000000000 */
[----:B-1----:R-:W-:Y:S06]  /*1190*/  @!P0 BRA `(.L_x_9254) ;  /* 0x000000ac00248947 */ /* 0x002fec0003800000 */
.L_x_9371:
[----:B0-----:R-:W-:Y:S01]  /*11a0*/  IMAD.U32 R0, RZ, RZ, UR48 ;  /* 0x00000030ff007e24 */ /* 0x001fe2000f8e00ff */
[----:B------:R-:W-:Y:S05]  /*11b0*/  WARPSYNC.ALL ;  /* 0x0000000000007948 */ /* 0x000fea0003800000 */
[----:B------:R0:W-:Y:S01]  /*11c0*/  BAR.SYNC.DEFER_BLOCKING R7, 0x100 ;  /* 0x000400070000751d */ /* 0x0001e20000010000 */
[----:B------:R-:W-:-:S13]  /*11d0*/  ISETP.NE.AND P0, PT, R0, 0x3, PT ;  /* 0x000000030000780c */ /* 0x000fda0003f05270 */
[----:B0-----:R-:W-:Y:S05]  /*11e0*/  @!P0 BRA `(.L_x_9255) ;  /* 0x0000000000048947 */ /* 0x001fea0003800000 */
[----:B------:R-:W-:Y:S01]  /*11f0*/  BPT.TRAP 0x1 ;  /* 0x000000040000795c */ /* 0x000fe20000300000 */
.L_x_9255:
[----:B------:R-:W-:Y:S01]  /*1200*/  ULEA UR21, UR36, UR45, 0x3 ;  /* 0x0000002d24157291 */ /* 0x000fe2000f8e183f */
[----:B------:R-:W-:-:S05]  /*1210*/  IMAD.U32 R8, RZ, RZ, UR38 ;  /* 0x00000026ff087e24 */ /* 0x000fca000f8e00ff */
[----:B------:R-:W-:-:S04]  /*1220*/  SHF.L.U32 R8, R8, 0x1f, RZ ;  /* 0x0000001f08087819 */ /* 0x000fc800000006ff */
[----:B------:R0:W1:Y:S01]  /*1230*/  SYNCS.PHASECHK.TRANS64.TRYWAIT P1, [UR21+0x22830], R8 ;  /* 0x02283008ff0075a7 */ /* 0x0000620008020155 */
[----:B------:R-:W-:Y:S05]  /*1240*/  @!P0 BRA `(.L_x_9256) ;  /* 0x0000000000048947 */ /* 0x000fea0003800000 */
[----:B------:R-:W-:Y:S01]  /*1250*/  BPT.TRAP 0x1 ;  /* 0x000000040000795c */ /* 0x000fe20000300000 */
.L_x_9256:
[----:B-1----:R-:W-:Y:S05]  /*1260*/  @P1 BRA `(.L_x_9257) ;  /* 0x0000000000081947 */ /* 0x002fea0003800000 */
[----:B------:R-:W1:Y:S02]  /*1270*/  SYNCS.PHASECHK.TRANS64.TRYWAIT P1, [UR21+0x22830], R8 ;  /* 0x02283008ff0075a7 */ /* 0x000e640008020155 */
[----:B-1----:R-:W-:Y:S05]  /*1280*/  @!P1 BRA `(.L_x_9258) ;  /* 0x000000ac00009947 */ /* 0x002fea0003800000 */
.L_x_9257:
[----:B------:R-:W-:Y:S01]  /*1290*/  UIADD3 UR4, UR45, 0x1c400, URZ ;  /* 0x0001c4002d047890 */ /* 0x000fe2000fffe03f */
[----:B------:R-:W-:Y:S01]  /*12a0*/  WARPGROUP.ARRIVE ;  /* 0x00000000000079c5 */ /* 0x000fe20000000000 */
[----:B------:R-:W-:Y:S01]  /*12b0*/  UMOV UR5, 0x40000040 ;  /* 0x4000004000057882 */ /* 0x000fe20000000000 */
[----:B------:R-:W-:Y:S01]  /*12c0*/  UMOV UR7, 0x40000040 ;  /* 0x4000004000077882 */ /* 0x000fe20000000000 */
[----:B------:R-:W-:-:S03]  /*12d0*/  USHF.R.U32.HI UR4, URZ, 0x4, UR4 ;  /* 0x000000043f047899 */ /* 0x000fc60008011604 */
[----:B------:R-:W2:Y:S01]  /*12e0*/  S2R R72, SR_TID.X ;  /* 0x0000000000487919 */ /* 0x000ea20000002100 */
[----:B------:R-:W-:Y:S01]  /*12f0*/  UMOV UR9, 0x40000040 ;  /* 0x4000004000097882 */ /* 0x000fe20000000000 */
[----:B------:R-:W-:Y:S01]  /*1300*/  UMOV UR11, 0x40000040 ;  /* 0x40000040000b7882 */ /* 0x000fe20000000000 */
[----:B------:R-:W-:Y:S01]  /*1310*/  ULOP3.LUT UR4, UR4, 0x3fff, URZ, 0xc0, !UPT ;  /* 0x00003fff04047892 */ /* 0x000fe2000f8ec03f */
[----:B------:R-:W-:Y:S01]  /*1320*/  P2R R23, PR, RZ, 0x1 ;  /* 0x00000001ff177803 */ /* 0x000fe20000000000 */
[----:B------:R-:W-:Y:S01]  /*1330*/  UMOV UR13, 0x40000040 ;  /* 0x40000040000d7882 */ /* 0x000fe20000000000 */
[----:B------:R-:W-:Y:S01]  /*1340*/  UMOV UR15, 0x40000040 ;  /* 0x40000040000f7882 */ /* 0x000fe20000000000 */
[----:B------:R-:W-:Y:S02]  /*1350*/  ULOP3.LUT UR20, UR4, 0x10000, URZ, 0xfc, !UPT ;  /* 0x0001000004147892 */ /* 0x000fe4000f8efc3f */
[----:B------:R-:W-:Y:S02]  /*1360*/  ULOP3.LUT UR4, UR49, 0x10000, URZ, 0xfc, !UPT ;  /* 0x0001000031047892 */ /* 0x000fe4000f8efc3f */
[----:B------:R-:W-:-:S02]  /*1370*/  UIMAD UR6, UR36, 0x300, UR20 ;  /* 0x00000300240678a4 */ /* 0x000fc4000f8e0214 */
[----:B------:R-:W-:Y:S02]  /*1380*/  UIADD3 UR8, UR4, 0x2, URZ ;  /* 0x0000000204087890 */ /* 0x000fe4000fffe03f */
[----:B------:R-:W-:Y:S02]  /*1390*/  UIADD3 UR10, UR6, 0x2, URZ ;  /* 0x00000002060a7890 */ /* 0x000fe4000fffe03f */
[----:B------:R-:W-:Y:S02]  /*13a0*/  UIADD3 UR12, UR4, 0x4, URZ ;  /* 0x00000004040c7890 */ /* 0x000fe4000fffe03f */
[----:B------:R-:W-:Y:S02]  /*13b0*/  UIADD3 UR14, UR6, 0x4, URZ ;  /* 0x00000004060e7890 */ /* 0x000fe4000fffe03f */
[----:B------:R-:W-:Y:S01]  /*13c0*/  HGMMA.64x96x16.F32 R24, gdesc[UR4], RZ, !UPT, gsb0 ;  /* 0x01600000041879f0 */ /* 0x000fe2000c0008ff */
[----:B------:R-:W-:Y:S02]  /*13d0*/  UIADD3 UR16, UR4, 0x6, URZ ;  /* 0x0000000604107890 */ /* 0x000fe4000fffe03f */
[----:B------:R-:W-:Y:S01]  /*13e0*/  UIADD3 UR18, UR6, 0x6, URZ ;  /* 0x0000000606127890 */ /* 0x000fe2000fffe03f */
[----:B------:R-:W-:Y:S01]  /*13f0*/  UMOV UR17, 0x40000040 ;  /* 0x4000004000117882 */ /* 0x000fe20000000000 */
[----:B------:R-:W-:Y:S01]  /*1400*/  UMOV UR19, 0x40000040 ;  /* 0x4000004000137882 */ /* 0x000fe20000000000 */
[----:B------:R-:W-:Y:S01]  /*1410*/  ULDC UR7, c[0x0][0x9d8] ;  /* 0x0002760000077ab9 */ /* 0x000fe20000000800 */
[----:B------:R-:W-:-:S04]  /*1420*/  UIMAD UR6, UR40, -0x60, UR44 ;  /* 0xffffffa0280678a4 */ /* 0x000fc8000f8e022c */
[----:B------:R-:W-:Y:S01]  /*1430*/  UIADD3 UR6, UR6, 0x60, URZ ;  /* 0x0000006006067890 */ /* 0x000fe2000fffe03f */
[----:B--2---:R-:W-:-:S05]  /*1440*/  LOP3.LUT R72, R72, 0x7f, RZ, 0xc0, !PT ;  /* 0x0000007f48487812 */ /* 0x004fca00078ec0ff */
[----:B------:R-:W-:-:S04]  /*1450*/  IMAD.U32 R0, RZ, RZ, UR6 ;  /* 0x00000006ff007e24 */ /* 0x000fc8000f8e00ff */
[----:B------:R-:W-:-:S05]  /*1460*/  IMAD R0, R209, -0x2, R0 ;  /* 0xfffffffed1007824 */ /* 0x000fca00078e0200 */
        /* <DEDUP_REMOVED lines=8> */
[----:B------:R-:W-:Y:S01]  /*14f0*/  HGMMA.64x96x16.F32 R24, gdesc[UR8], R24, gsb0 ;  /* 0x01600000081879f0 */ /* 0x000fe20008000818 */
[----:B------:R-:W-:Y:S02]  /*1500*/  ULDC UR10, c[0x0][0x988] ;  /* 0x00026200000a7ab9 */ /* 0x000fe40000000800 */
[----:B------:R-:W-:Y:S02]  /*1510*/  WARPGROUP.DEPBAR.LE gsb0, 0x0 ;  /* 0x00008000000079c5 */ /* 0x000fe40000010000 */
[----:B------:R-:W-:-:S06]  /*1520*/  WARPGROUP.ARRIVE ;  /* 0x00000000000079c5 */ /* 0x000fcc0000000000 */
[----:B------:R-:W-:Y:S03]  /*1530*/  HGMMA.64x96x16.F32 R24, gdesc[UR12], R24, gsb0 ;  /* 0x016000000c1879f0 */ /* 0x000fe60008000818 */
[----:B------:R-:W-:Y:S02]  /*1540*/  WARPGROUP.DEPBAR.LE gsb0, 0x0 ;  /* 0x00008000000079c5 */ /* 0x000fe40000010000 */
[----:B------:R-:W-:-:S06]  /*1550*/  WARPGROUP.ARRIVE ;  /* 0x00000000000079c5 */ /* 0x000fcc0000000000 */
[----:B------:R-:W-:Y:S03]  /*1560*/  HGMMA.64x96x16.F32 R24, gdesc[UR16], R24, gsb0 ;  /* 0x01600000101879f0 */ /* 0x000fe60008000818 */
        /* <DEDUP_REMOVED lines=47> */
[----:B-1----:R-:W1:Y:S01]  /*1860*/  MUFU.TANH R3, R26 ;  /* 0x0000001a00037308 */ /* 0x002e620000002400 */
        /* <DEDUP_REMOVED lines=16> */
[----:B-1----:R-:W-:Y:S01]  /*1970*/  FSEL R3, R3, -INF , P6 ;  /* 0xff80000003037808 */ /* 0x002fe20003000000 */
[----:B------:R-:W-:Y:S01]  /*1980*/  FMUL.FTZ R70, R70, UR7 ;  /* 0x0000000746467c20 */ /* 0x000fe20008410000 */
[----:B------:R-:W-:Y:S01]  /*1990*/  ISETP.GT.AND P6, PT, R0, 0x18, PT ;  /* 0x000000180000780c */ /* 0x000fe20003fc4270 */
[----:B------:R-:W-:-:S04]  /*19a0*/  FMUL.FTZ R71, R71, UR7 ;  /* 0x0000000747477c20 */ /* 0x000fc80008410000 */
        /* <DEDUP_REMOVED lines=106> */
[----:B-1----:R-:W-:-:S04]  /*2050*/  FSEL R69, R69, -INF , P1 ;  /* 0xff80000045457808 */ /* 0x002fc80000800000 */
[----:B------:R-:W-:-:S03]  /*2060*/  FMNMX.FTZ R4, R69, R0, !PT ;  /* 0x0000000045047209 */ /* 0x000fc60007810000 */
[----:B------:R-:W1:Y:S01]  /*2070*/  MUFU.TANH R66, R66 ;  /* 0x0000004200427308 */ /* 0x000e620000002400 */
[----:B--2---:R-:W-:Y:S01]  /*2080*/  FSEL R62, R62, -INF , P6 ;  /* 0xff8000003e3e7808 */ /* 0x004fe20003000000 */
[----:B------:R-:W2:Y:S06]  /*2090*/  SHFL.BFLY PT, R21, R4, 0x2, 0x1f ;  /* 0x0c401f0004157f89 */ /* 0x000eac00000e0000 */
[----:B------:R-:W4:Y:S01]  /*20a0*/  MUFU.TANH R67, R67 ;  /* 0x0000004300437308 */ /* 0x000f220000002400 */
[----:B---3--:R-:W-:-:S07]  /*20b0*/  FSEL R63, R63, -INF , P5 ;  /* 0xff8000003f3f7808 */ /* 0x008fce0002800000 */
[----:B------:R-:W3:Y:S01]  /*20c0*/  MUFU.TANH R70, R70 ;  /* 0x0000004600467308 */ /* 0x000ee20000002400 */
[----:B-1----:R-:W-:-:S07]  /*20d0*/  FSEL R66, R66, -INF , P4 ;  /* 0xff80000042427808 */ /* 0x002fce0002000000 */
[----:B------:R-:W1:Y:S01]  /*20e0*/  MUFU.TANH R71, R71 ;  /* 0x0000004700477308 */ /* 0x000e620000002400 */
[----:B----4-:R-:W-:Y:S02]  /*20f0*/  FSEL R67, R67, -INF , P3 ;  /* 0xff80000043437808 */ /* 0x010fe40001800000 */
[----:B--2---:R-:W-:Y:S02]  /*2100*/  FMNMX.FTZ R21, R4, R21, !PT ;  /* 0x0000001504157209 */ /* 0x004fe40007810000 */
[----:B------:R-:W-:-:S03]  /*2110*/  FMNMX.FTZ R4, R3, R6, !PT ;  /* 0x0000000603047209 */ /* 0x000fc60007810000 */
[----:B------:R-:W2:Y:S01]  /*2120*/  SHFL.BFLY PT, R0, R21, 0x1, 0x1f ;  /* 0x0c201f0015007f89 */ /* 0x000ea200000e0000 */
[----:B------:R-:W-:Y:S02]  /*2130*/  FMNMX.FTZ R4, R5, R4, !PT ;  /* 0x0000000405047209 */ /* 0x000fe40007810000 */
[----:B---3--:R-:W-:Y:S02]  /*2140*/  FSEL R70, R70, -INF , P2 ;  /* 0xff80000046467808 */ /* 0x008fe40001000000 */
[----:B-1----:R-:W-:Y:S02]  /*2150*/  FSEL R71, R71, -INF , P1 ;  /* 0xff80000047477808 */ /* 0x002fe40000800000 */
[----:B--2---:R-:W-:Y:S02]  /*2160*/  FMNMX.FTZ R0, R21, R0, !PT ;  /* 0x0000000015007209 */ /* 0x004fe40007810000 */
[----:B------:R-:W-:Y:S02]  /*2170*/  FMNMX.FTZ R21, R9, R4, !PT ;  /* 0x0000000409157209 */ /* 0x000fe40007810000 */
[C---:B------:R-:W-:Y:S01]  /*2180*/  FSETP.NEU.FTZ.AND P0, PT, R0.reuse, -INF , PT ;  /* 0xff8000000000780b */ /* 0x040fe20003f1d000 */
[----:B------:R-:W-:Y:S01]  /*2190*/  FMUL.FTZ R20, R0, UR10 ;  /* 0x0000000a00147c20 */ /* 0x000fe20008410000 */
[----:B------:R-:W-:-:S04]  /*21a0*/  FMNMX.FTZ R4, R10, R21, !PT ;  /* 0x000000150a047209 */ /* 0x000fc80007810000 */
[----:B------:R-:W-:Y:S02]  /*21b0*/  FMNMX.FTZ R21, R11, R4, !PT ;  /* 0x000000040b157209 */ /* 0x000fe40007810000 */
[----:B------:R-:W-:Y:S02]  /*21c0*/  FSEL R20, R20, RZ, P0 ;  /* 0x000000ff14147208 */ /* 0x000fe40000000000 */
[----:B------:R-:W-:Y:S02]  /*21d0*/  FMNMX.FTZ R4, R12, R21, !PT ;  /* 0x000000150c047209 */ /* 0x000fe40007810000 */
[----:B------:R-:W-:Y:S01]  /*21e0*/  ISETP.NE.AND P0, PT, R23, RZ, PT ;  /* 0x000000ff1700720c */ /* 0x000fe20003f05270 */
        /* <DEDUP_REMOVED lines=14> */
[----:B------:R-:W1:Y:S01]  /*22d0*/  MUFU.EX2 R25, R25 ;  /* 0x0000001900197308 */ /* 0x000e620000000800 */
        /* <DEDUP_REMOVED lines=15> */
[----:B------:R-:W2:Y:S01]  /*23d0*/  MUFU.EX2 R29, R29 ;  /* 0x0000001d001d7308 */ /* 0x000ea20000000800 */
[--C-:B------:R-:W-:Y:S01]  /*23e0*/  FFMA.FTZ R61, R61, UR10, -R20.reuse ;  /* 0x0000000a3d3d7c23 */ /* 0x100fe20008010814 */
[--C-:B------:R-:W-:Y:S01]  /*23f0*/  FFMA.FTZ R64, R64, UR10, -R20.reuse ;  /* 0x0000000a40407c23 */ /* 0x100fe20008010814 */
[----:B------:R-:W-:Y:S01]  /*2400*/  FMNMX.FTZ R21, R55, R4, !PT ;  /* 0x0000000437157209 */ /* 0x000fe20007810000 */
[--C-:B------:R-:W-:Y:S01]  /*2410*/  FFMA.FTZ R65, R65, UR10, -R20.reuse ;  /* 0x0000000a41417c23 */ /* 0x100fe20008010814 */
[--C-:B------:R-:W-:Y:S01]  /*2420*/  FFMA.FTZ R68, R68, UR10, -R20.reuse ;  /* 0x0000000a44447c23 */ /* 0x100fe20008010814 */
[----:B------:R-:W-:Y:S01]  /*2430*/  FFMA.FTZ R20, R69, UR10, -R20 ;  /* 0x0000000a45147c23 */ /* 0x000fe20008010814 */
[----:B------:R-:W-:Y:S01]  /*2440*/  FMNMX.FTZ R4, R58, R21, !PT ;  /* 0x000000153a047209 */ /* 0x000fe20007810000 */
[----:B------:R-:W-:Y:S01]  /*2450*/  MUFU.EX2 R32, R32 ;  /* 0x0000002000207308 */ /* 0x000fe20000000800 */
[----:B-1----:R-:W-:-:S02]  /*2460*/  F2FP.F16.F32.PACK_AB R152, R25, R24 ;  /* 0x000000181998723e */ /* 0x002fc400000000ff */
[----:B------:R-:W-:-:S04]  /*2470*/  FMNMX.FTZ R21, R59, R4, !PT ;  /* 0x000000043b157209 */ /* 0x000fc80007810000 */
[----:B------:R-:W-:Y:S01]  /*2480*/  FMNMX.FTZ R4, R62, R21, !PT ;  /* 0x000000153e047209 */ /* 0x000fe20007810000 */
[----:B------:R-:W1:Y:S01]  /*2490*/  MUFU.EX2 R33, R33 ;  /* 0x0000002100217308 */ /* 0x000e620000000800 */
[----:B--2---:R-:W-:Y:S02]  /*24a0*/  F2FP.F16.F32.PACK_AB R154, R29, R28 ;  /* 0x0000001c1d9a723e */ /* 0x004fe400000000ff */
[----:B------:R-:W-:-:S04]  /*24b0*/  FMNMX.FTZ R21, R63, R4, !PT ;  /* 0x000000043f157209 */ /* 0x000fc80007810000 */
[----:B------:R-:W-:Y:S01]  /*24c0*/  FMNMX.FTZ R4, R66, R21, !PT ;  /* 0x0000001542047209 */ /* 0x000fe20007810000 */
[----:B------:R-:W-:Y:S03]  /*24d0*/  MUFU.EX2 R36, R36 ;  /* 0x0000002400247308 */ /* 0x000fe60000000800 */
[----:B------:R-:W-:-:S04]  /*24e0*/  FMNMX.FTZ R21, R67, R4, !PT ;  /* 0x0000000443157209 */ /* 0x000fc80007810000 */
[----:B------:R-:W-:Y:S01]  /*24f0*/  FMNMX.FTZ R4, R70, R21, !PT ;  /* 0x0000001546047209 */ /* 0x000fe20007810000 */
[----:B------:R-:W2:Y:S01]  /*2500*/  MUFU.EX2 R37, R37 ;  /* 0x0000002500257308 */ /* 0x000ea20000000800 */
[----:B-1----:R-:W-:Y:S02]  /*2510*/  F2FP.F16.F32.PACK_AB R156, R33, R32 ;  /* 0x00000020219c723e */ /* 0x002fe400000000ff */
[----:B------:R-:W-:-:S05]  /*2520*/  FMNMX.FTZ R4, R71, R4, !PT ;  /* 0x0000000447047209 */ /* 0x000fca0007810000 */
[----:B------:R-:W1:Y:S01]  /*2530*/  SHFL.BFLY PT, R21, R4, 0x2, 0x1f ;  /* 0x0c401f0004157f89 */ /* 0x000e6200000e0000 */
[----:B------:R-:W-:Y:S08]  /*2540*/  MUFU.EX2 R40, R40 ;  /* 0x0000002800287308 */ /* 0x000ff00000000800 */
[----:B------:R-:W3:Y:S01]  /*2550*/  MUFU.EX2 R41, R41 ;  /* 0x0000002900297308 */ /* 0x000ee20000000800 */
[----:B--2---:R-:W-:-:S07]  /*2560*/  F2FP.F16.F32.PACK_AB R158, R37, R36 ;  /* 0x00000024259e723e */ /* 0x004fce00000000ff */
[----:B------:R-:W-:Y:S01]  /*2570*/  MUFU.EX2 R44, R44 ;  /* 0x0000002c002c7308 */ /* 0x000fe20000000800 */
[----:B-1----:R-:W-:-:S07]  /*2580*/  FMNMX.FTZ R21, R4, R21, !PT ;  /* 0x0000001504157209 */ /* 0x002fce0007810000 */
[----:B------:R-:W1:Y:S01]  /*2590*/  MUFU.EX2 R45, R45 ;  /* 0x0000002d002d7308 */ /* 0x000e620000000800 */
[----:B---3--:R-:W-:Y:S01]  /*25a0*/  F2FP.F16.F32.PACK_AB R160, R41, R40 ;  /* 0x0000002829a0723e */ /* 0x008fe200000000ff */
[----:B------:R-:W2:Y:S06]  /*25b0*/  SHFL.BFLY PT, R4, R21, 0x1, 0x1f ;  /* 0x0c201f0015047f89 */ /* 0x000eac00000e0000 */
[----:B------:R-:W-:Y:S08]  /*25c0*/  MUFU.EX2 R48, R48 ;  /* 0x0000003000307308 */ /* 0x000ff00000000800 */
[----:B------:R-:W3:Y:S01]  /*25d0*/  MUFU.EX2 R49, R49 ;  /* 0x0000003100317308 */ /* 0x000ee20000000800 */
[----:B-1----:R-:W-:-:S07]  /*25e0*/  F2FP.F16.F32.PACK_AB R162, R45, R44 ;  /* 0x0000002c2da2723e */ /* 0x002fce00000000ff */
[----:B------:R-:W-:Y:S01]  /*25f0*/  MUFU.EX2 R52, R52 ;  /* 0x0000003400347308 */ /* 0x000fe20000000800 */
[----:B--2---:R-:W-:-:S04]  /*2600*/  FMNMX.FTZ R4, R21, R4, !PT ;  /* 0x0000000415047209 */ /* 0x004fc80007810000 */
[C---:B------:R-:W-:Y:S01]  /*2610*/  FSETP.NEU.FTZ.AND P1, PT, R4.reuse, -INF , PT ;  /* 0xff8000000400780b */ /* 0x040fe20003f3d000 */
[----:B------:R-:W-:Y:S02]  /*2620*/  FMUL.FTZ R21, R4, UR10 ;  /* 0x0000000a04157c20 */ /* 0x000fe40008410000 */
[----:B------:R-:W1:Y:S01]  /*2630*/  MUFU.EX2 R53, R53 ;  /* 0x0000003500357308 */ /* 0x000e620000000800 */
[----:B---3--:R-:W-:Y:S02]  /*2640*/  F2FP.F16.F32.PACK_AB R164, R49, R48 ;  /* 0x0000003031a4723e */ /* 0x008fe400000000ff */
[----:B------:R-:W-:Y:S02]  /*2650*/  FSEL R26, R21, RZ, P1 ;  /* 0x000000ff151a7208 */ /* 0x000fe40000800000 */
[----:B------:R-:W-:Y:S02]  /*2660*/  ISETP.NE.AND P1, PT, R72, RZ, PT ;  /* 0x000000ff4800720c */ /* 0x000fe40003f25270 */
[----:B------:R-:W2:Y:S01]  /*2670*/  S2R R72, SR_TID.X ;  /* 0x0000000000487919 */ /* 0x000ea20000002100 */
        /* <DEDUP_REMOVED lines=11> */
[--C-:B------:R-:W-:Y:S01]  /*2730*/  FFMA.FTZ R46, R46, UR10, -R26.reuse ;  /* 0x0000000a2e2e7c23 */ /* 0x100fe2000801081a */
[----:B------:R4:W5:Y:S01]  /*2740*/  MUFU.EX2 R30, R6 ;  /* 0x00000006001e7308 */ /* 0x0009620000000800 */
[----:B---3--:R-:W-:Y:S01]  /*2750*/  FADD.FTZ R3, R24, R25 ;  /* 0x0000001918037221 */ /* 0x008fe20000010000 */
[--C-:B------:R-:W-:Y:S01]  /*2760*/  FFMA.FTZ R47, R47, UR10, -R26.reuse ;  /* 0x0000000a2f2f7c23 */ /* 0x100fe2000801081a */
[--C-:B------:R-:W-:Y:S01]  /*2770*/  FFMA.FTZ R50, R50, UR10, -R26.reuse ;  /* 0x0000000a32327c23 */ /* 0x100fe2000801081a */
[--C-:B------:R-:W-:Y:S01]  /*2780*/  FFMA.FTZ R51, R51, UR10, -R26.reuse ;  /* 0x0000000a33337c23 */ /* 0x100fe2000801081a */
[--C-:B------:R-:W-:Y:S01]  /*2790*/  FFMA.FTZ R54, R54, UR10, -R26.reuse ;  /* 0x0000000a36367c23 */ /* 0x100fe2000801081a */
[--C-:B------:R-:W-:Y:S01]  /*27a0*/  FFMA.FTZ R55, R55, UR10, -R26.reuse ;  /* 0x0000000a37377c23 */ /* 0x100fe2000801081a */
[--C-:B------:R-:W-:Y:S01]  /*27b0*/  FFMA.FTZ R58, R58, UR10, -R26.reuse ;  /* 0x0000000a3a3a7c23 */ /* 0x100fe2000801081a */
[----:B------:R3:W0:Y:S01]  /*27c0*/  MUFU.EX2 R155, R5 ;  /* 0x00000005009b7308 */ /* 0x0006220000000800 */
[----:B----4-:R-:W-:Y:S01]  /*27d0*/  FADD.FTZ R6, R28, R3 ;  /* 0x000000031c067221 */ /* 0x010fe20000010000 */
[--C-:B------:R-:W-:Y:S01]  /*27e0*/  FFMA.FTZ R59, R59, UR10, -R26.reuse ;  /* 0x0000000a3b3b7c23 */ /* 0x100fe2000801081a */
[--C-:B------:R-:W-:Y:S01]  /*27f0*/  FFMA.FTZ R62, R62, UR10, -R26.reuse ;  /* 0x0000000a3e3e7c23 */ /* 0x100fe2000801081a */
[----:B------:R-:W-:Y:S01]  /*2800*/  FFMA.FTZ R63, R63, UR10, -R26 ;  /* 0x0000000a3f3f7c23 */ /* 0x000fe2000801081a */
[----:B------:R-:W-:Y:S01]  /*2810*/  FADD.FTZ R3, R29, R6 ;  /* 0x000000061d037221 */ /* 0x000fe20000010000 */
[--C-:B------:R-:W-:Y:S01]  /*2820*/  FFMA.FTZ R66, R66, UR10, -R26.reuse ;  /* 0x0000000a42427c23 */ /* 0x100fe2000801081a */
[--C-:B------:R-:W-:Y:S01]  /*2830*/  FFMA.FTZ R67, R67, UR10, -R26.reuse ;  /* 0x0000000a43437c23 */ /* 0x100fe2000801081a */
[----:B------:R4:W0:Y:S01]  /*2840*/  MUFU.EX2 R34, R9 ;  /* 0x0000000900227308 */ /* 0x0008220000000800 */
[----:B------:R-:W-:Y:S01]  /*2850*/  FADD.FTZ R6, R32, R3 ;  /* 0x0000000320067221 */ /* 0x000fe20000010000 */
[----:B------:R-:W-:Y:S01]  /*2860*/  FFMA.FTZ R70, R70, UR10, -R26 ;  /* 0x0000000a46467c23 */ /* 0x000fe2000801081a */
[----:B--2---:R-:W-:Y:S01]  /*2870*/  SHF.R.U32.HI R72, RZ, 0x7, R72 ;  /* 0x00000007ff487819 */ /* 0x004fe20000011648 */
[----:B------:R-:W-:Y:S01]  /*2880*/  FFMA.FTZ R26, R71, UR10, -R26 ;  /* 0x0000000a471a7c23 */ /* 0x000fe2000801081a */
[----:B---3--:R-:W-:Y:S01]  /*2890*/  FADD.FTZ R5, R33, R6 ;  /* 0x0000000621057221 */ /* 0x008fe20000010000 */
[----:B-1----:R-:W-:-:S02]  /*28a0*/  F2FP.F16.F32.PACK_AB R166, R53, R52 ;  /* 0x0000003435a6723e */ /* 0x002fc400000000ff */
[----:B------:R-:W1:Y:S01]  /*28b0*/  MUFU.EX2 R10, R10 ;  /* 0x0000000a000a7308 */ /* 0x000e620000000800 */
[----:B----4-:R-:W-:Y:S01]  /*28c0*/  IMAD.U32 R9, RZ, RZ, UR21 ;  /* 0x00000015ff097e24 */ /* 0x010fe2000f8e00ff */
[----:B------:R-:W-:-:S06]  /*28d0*/  IADD3 R6, -R72, 0xb, RZ ;  /* 0x0000000b48067810 */ /* 0x000fcc0007ffe1ff */
[----:B------:R5:W-:Y:S08]  /*28e0*/  MUFU.EX2 R21, R20 ;  /* 0x0000001400157308 */ /* 0x000bf00000000800 */
[----:B------:R-:W2:Y:S01]  /*28f0*/  MUFU.EX2 R11, R11 ;  /* 0x0000000b000b7308 */ /* 0x000ea20000000800 */
[----:B-----5:R-:W-:Y:S01]  /*2900*/  FADD.FTZ R20, R153, R30 ;  /* 0x0000001e99147221 */ /* 0x020fe20000010000 */
[----:B------:R-:W-:-:S03]  /*2910*/  F2FP.F16.F32.PACK_AB R153, R30, R153 ;  /* 0x000000991e99723e */ /* 0x000fc600000000ff */
[----:B0-----:R-:W-:Y:S01]  /*2920*/  FADD.FTZ R3, R155, R20 ;  /* 0x000000149b037221 */ /* 0x001fe20000010000 */
[----:B------:R-:W-:Y:S01]  /*2930*/  FADD.FTZ R20, R36, R5 ;  /* 0x0000000524147221 */ /* 0x000fe20000010000 */
[C---:B------:R-:W-:Y:S01]  /*2940*/  F2FP.F16.F32.PACK_AB R155, R34.reuse, R155 ;  /* 0x0000009b229b723e */ /* 0x040fe200000000ff */
[----:B------:R-:W0:Y:S01]  /*2950*/  MUFU.EX2 R12, R12 ;  /* 0x0000000c000c7308 */ /* 0x000e220000000800 */
[----:B------:R-:W-:Y:S01]  /*2960*/  FADD.FTZ R5, R34, R3 ;  /* 0x0000000322057221 */ /* 0x000fe20000010000 */
[----:B------:R-:W-:Y:S01]  /*2970*/  FADD.FTZ R23, R37, R20 ;  /* 0x0000001425177221 */ /* 0x000fe20000010000 */
[----:B------:R-:W-:Y:S02]  /*2980*/  @!P1 VIADD R3, R9, 0x22840 ;  /* 0x0002284009039836 */ /* 0x000fe40000000000 */
[----:B-1----:R-:W-:Y:S01]  /*2990*/  FADD.FTZ R20, R10, R5 ;  /* 0x000000050a147221 */ /* 0x002fe20000010000 */
[----:B------:R-:W-:Y:S02]  /*29a0*/  FADD.FTZ R38, R40, R23 ;  /* 0x0000001728267221 */ /* 0x000fe40000010000 */
[----:B------:R-:W1:Y:S01]  /*29b0*/  MUFU.EX2 R13, R13 ;  /* 0x0000000d000d7308 */ /* 0x000e620000000800 */
[----:B--2---:R-:W-:Y:S01]  /*29c0*/  FADD.FTZ R5, R11, R20 ;  /* 0x000000140b057221 */ /* 0x004fe20000010000 */
[----:B------:R-:W-:Y:S01]  /*29d0*/  @!P1 PRMT R3, RZ, 0x654, R3 ;  /* 0x00000654ff039816 */ /* 0x000fe20000000003 */
[----:B------:R2:W-:Y:S06]  /*29e0*/  BAR.ARV R6, 0x100 ;  /* 0x000400060000751d */ /* 0x0005ec0000002000 */
[----:B------:R-:W3:Y:S01]  /*29f0*/  MUFU.EX2 R14, R14 ;  /* 0x0000000e000e7308 */ /* 0x000ee20000000800 */
[----:B0-----:R-:W-:Y:S01]  /*2a00*/  FADD.FTZ R20, R12, R5 ;  /* 0x000000050c147221 */ /* 0x001fe20000010000 */
[----:B------:R0:W-:Y:S01]  /*2a10*/  @!P1 SYNCS.ARRIVE.TRANS64.RED.A1T0 RZ, [R3+URZ], RZ ;  /* 0x000000ff03ff99a7 */ /* 0x0001e2000810043f */
[----:B------:R-:W-:Y:S01]  /*2a20*/  FADD.FTZ R23, R41, R38 ;  /* 0x0000002629177221 */ /* 0x000fe20000010000 */
[----:B------:R-:W-:-:S03]  /*2a30*/  F2FP.F16.F32.PACK_AB R157, R11, R10 ;  /* 0x0000000a0b9d723e */ /* 0x000fc600000000ff */
[----:B------:R-:W-:Y:S01]  /*2a40*/  FADD.FTZ R38, R44, R23 ;  /* 0x000000172c267221 */ /* 0x000fe20000010000 */
[----:B------:R-:W0:Y:S01]  /*2a50*/  MUFU.EX2 R15, R15 ;  /* 0x0000000f000f7308 */ /* 0x000e220000000800 */
[C---:B-1----:R-:W-:Y:S01]  /*2a60*/  FADD.FTZ R5, R13.reuse, R20 ;  /* 0x000000140d057221 */ /* 0x042fe20000010000 */
[----:B------:R-:W-:Y:S01]  /*2a70*/  F2FP.F16.F32.PACK_AB R159, R13, R12 ;  /* 0x0000000c0d9f723e */ /* 0x000fe200000000ff */
[----:B------:R-:W-:-:S04]  /*2a80*/  FADD.FTZ R23, R45, R38 ;  /* 0x000000262d177221 */ /* 0x000fc80000010000 */
[----:B------:R-:W-:Y:S01]  /*2a90*/  FADD.FTZ R38, R48, R23 ;  /* 0x0000001730267221 */ /* 0x000fe20000010000 */
[----:B------:R-:W1:Y:S01]  /*2aa0*/  MUFU.EX2 R46, R46 ;  /* 0x0000002e002e7308 */ /* 0x000e620000000800 */
[----:B---3--:R-:W-:Y:S02]  /*2ab0*/  FADD.FTZ R20, R14, R5 ;  /* 0x000000050e147221 */ /* 0x008fe40000010000 */
[----:B------:R-:W-:-:S04]  /*2ac0*/  FADD.FTZ R5, R49, R38 ;  /* 0x0000002631057221 */ /* 0x000fc80000010000 */
[----:B------:R-:W-:Y:S01]  /*2ad0*/  FADD.FTZ R38, R52, R5 ;  /* 0x0000000534267221 */ /* 0x000fe20000010000 */
[----:B------:R-:W3:Y:S01]  /*2ae0*/  MUFU.EX2 R47, R47 ;  /* 0x0000002f002f7308 */ /* 0x000ee20000000800 */
[C---:B0-----:R-:W-:Y:S01]  /*2af0*/  FADD.FTZ R3, R15.reuse, R20 ;  /* 0x000000140f037221 */ /* 0x041fe20000010000 */
[----:B------:R-:W-:Y:S01]  /*2b00*/  F2FP.F16.F32.PACK_AB R161, R15, R14 ;  /* 0x0000000e0fa1723e */ /* 0x000fe200000000ff */
[----:B------:R-:W-:-:S05]  /*2b10*/  FADD.FTZ R5, R53, R38 ;  /* 0x0000002635057221 */ /* 0x000fca0000010000 */
[----:B------:R-:W0:Y:S01]  /*2b20*/  MUFU.EX2 R50, R50 ;  /* 0x0000003200327308 */ /* 0x000e220000000800 */
[----:B-1----:R-:W-:-:S07]  /*2b30*/  FADD.FTZ R20, R46, R3 ;  /* 0x000000032e147221 */ /* 0x002fce0000010000 */
[----:B------:R-:W1:Y:S01]  /*2b40*/  MUFU.EX2 R51, R51 ;  /* 0x0000003300337308 */ /* 0x000e620000000800 */
[C---:B---3--:R-:W-:Y:S01]  /*2b50*/  FADD.FTZ R3, R47.reuse, R20 ;  /* 0x000000142f037221 */ /* 0x048fe20000010000 */
[----:B------:R-:W-:-:S06]  /*2b60*/  F2FP.F16.F32.PACK_AB R163, R47, R46 ;  /* 0x0000002e2fa3723e */ /* 0x000fcc00000000ff */
[----:B------:R-:W3:Y:S01]  /*2b70*/  MUFU.EX2 R54, R54 ;  /* 0x0000003600367308 */ /* 0x000ee20000000800 */
[----:B0-----:R-:W-:-:S07]  /*2b80*/  FADD.FTZ R20, R50, R3 ;  /* 0x0000000332147221 */ /* 0x001fce0000010000 */
        /* <DEDUP_REMOVED lines=13> */
[C---:B0-----:R-:W-:Y:S01]  /*2c60*/  FADD.FTZ R3, R59.reuse, R20 ;  /* 0x000000143b037221 */ /* 0x041fe20000010000 */
[----:B------:R-:W-:-:S06]  /*2c70*/  F2FP.F16.F32.PACK_AB R169, R59, R58 ;  /* 0x0000003a3ba9723e */ /* 0x000fcc00000000ff */
[----:B------:R-:W0:Y:S01]  /*2c80*/  MUFU.EX2 R60, R60 ;  /* 0x0000003c003c7308 */ /* 0x000e220000000800 */
[C---:B-1----:R-:W-:Y:S01]  /*2c90*/  FADD.FTZ R5, R57.reuse, R24 ;  /* 0x0000001839057221 */ /* 0x042fe20000010000 */
[----:B------:R-:W-:-:S06]  /*2ca0*/  F2FP.F16.F32.PACK_AB R168, R57, R56 ;  /* 0x0000003839a8723e */ /* 0x000fcc00000000ff */
[----:B------:R-:W1:Y:S01]  /*2cb0*/  MUFU.EX2 R63, R63 ;  /* 0x0000003f003f7308 */ /* 0x000e620000000800 */
[----:B---3--:R-:W-:-:S07]  /*2cc0*/  FADD.FTZ R20, R62, R3 ;  /* 0x000000033e147221 */ /* 0x008fce0000010000 */
[----:B------:R-:W3:Y:S01]  /*2cd0*/  MUFU.EX2 R61, R61 ;  /* 0x0000003d003d7308 */ /* 0x000ee20000000800 */
[----:B0-----:R-:W-:-:S07]  /*2ce0*/  FADD.FTZ R24, R60, R5 ;  /* 0x000000053c187221 */ /* 0x001fce0000010000 */
[----:B------:R-:W0:Y:S01]  /*2cf0*/  MUFU.EX2 R66, R66 ;  /* 0x0000004200427308 */ /* 0x000e220000000800 */
[C---:B-1----:R-:W-:Y:S01]  /*2d00*/  FADD.FTZ R3, R63.reuse, R20 ;  /* 0x000000143f037221 */ /* 0x042fe20000010000 */
[----:B------:R-:W-:-:S06]  /*2d10*/  F2FP.F16.F32.PACK_AB R171, R63, R62 ;  /* 0x0000003e3fab723e */ /* 0x000fcc00000000ff */
[----:B------:R-:W1:Y:S01]  /*2d20*/  MUFU.EX2 R64, R64 ;  /* 0x0000004000407308 */ /* 0x000e620000000800 */
[C---:B---3--:R-:W-:Y:S01]  /*2d30*/  FADD.FTZ R5, R61.reuse, R24 ;  /* 0x000000183d057221 */ /* 0x048fe20000010000 */
[----:B------:R-:W-:-:S06]  /*2d40*/  F2FP.F16.F32.PACK_AB R170, R61, R60 ;  /* 0x0000003c3daa723e */ /* 0x000fcc00000000ff */
[----:B------:R-:W3:Y:S01]  /*2d50*/  MUFU.EX2 R67, R67 ;  /* 0x0000004300437308 */ /* 0x000ee20000000800 */
[----:B0-----:R-:W-:-:S07]  /*2d60*/  FADD.FTZ R20, R66, R3 ;  /* 0x0000000342147221 */ /* 0x001fce0000010000 */
[----:B------:R-:W0:Y:S01]  /*2d70*/  MUFU.EX2 R65, R65 ;  /* 0x0000004100417308 */ /* 0x000e220000000800 */
[----:B-1----:R-:W-:-:S07]  /*2d80*/  FADD.FTZ R24, R64, R5 ;  /* 0x0000000540187221 */ /* 0x002fce0000010000 */
[----:B------:R-:W1:Y:S01]  /*2d90*/  MUFU.EX2 R70, R70 ;  /* 0x0000004600467308 */ /* 0x000e620000000800 */
[C---:B---3--:R-:W-:Y:S01]  /*2da0*/  FADD.FTZ R3, R67.reuse, R20 ;  /* 0x0000001443037221 */ /* 0x048fe20000010000 */
[----:B------:R-:W-:-:S06]  /*2db0*/  F2FP.F16.F32.PACK_AB R173, R67, R66 ;  /* 0x0000004243ad723e */ /* 0x000fcc00000000ff */
[----:B------:R-:W3:Y:S01]  /*2dc0*/  MUFU.EX2 R68, R68 ;  /* 0x0000004400447308 */ /* 0x000ee20000000800 */
[C---:B0-----:R-:W-:Y:S01]  /*2dd0*/  FADD.FTZ R5, R65.reuse, R24 ;  /* 0x0000001841057221 */ /* 0x041fe20000010000 */
[----:B------:R-:W-:-:S06]  /*2de0*/  F2FP.F16.F32.PACK_AB R172, R65, R64 ;  /* 0x0000004041ac723e */ /* 0x000fcc00000000ff */
[----:B------:R-:W0:Y:S01]  /*2df0*/  MUFU.EX2 R175, R26 ;  /* 0x0000001a00af7308 */ /* 0x000e220000000800 */
[----:B-1----:R-:W-:Y:S01]  /*2e00*/  FADD.FTZ R10, R70, R3 ;  /* 0x00000003460a7221 */ /* 0x002fe20000010000 */
[----:B---3--:R-:W-:Y:S01]  /*2e10*/  FADD.FTZ R24, R68, R5 ;  /* 0x0000000544187221 */ /* 0x008fe20000010000 */
[----:B------:R-:W-:-:S03]  /*2e20*/  F2FP.F16.F32.PACK_AB R174, R21, R68 ;  /* 0x0000004415ae723e */ /* 0x000fc600000000ff */
[----:B------:R-:W-:Y:S01]  /*2e30*/  FADD.FTZ R5, R21, R24 ;  /* 0x0000001815057221 */ /* 0x000fe20000010000 */
[C---:B0-----:R-:W-:Y:S01]  /*2e40*/  FADD.FTZ R3, R175.reuse, R10 ;  /* 0x0000000aaf037221 */ /* 0x041fe20000010000 */
[----:B------:R-:W-:Y:S01]  /*2e50*/  F2FP.F16.F32.PACK_AB R175, R175, R70 ;  /* 0x00000046afaf723e */ /* 0x000fe200000000ff */
[----:B--2---:R-:W-:Y:S06]  /*2e60*/  @!P0 BRA `(.L_x_9259) ;  /* 0x0000000000048947 */ /* 0x004fec0003800000 */
[----:B------:R-:W-:Y:S01]  /*2e70*/  BPT.TRAP 0x1 ;  /* 0x000000040000795c */ /* 0x000fe20000300000 */
.L_x_9259:
[----:B------:R0:W1:Y:S01]  /*2e80*/  SYNCS.PHASECHK.TRANS64.TRYWAIT P2, [UR21+0x22850], R8 ;  /* 0x02285008ff0075a7 */ /* 0x0000620008040155 */
[----:B------:R-:W-:Y:S05]  /*2e90*/  @!P0 BRA `(.L_x_9260) ;  /* 0x0000000000048947 */ /* 0x000fea0003800000 */
[----:B------:R-:W-:Y:S01]  /*2ea0*/  BPT.TRAP 0x1 ;  /* 0x000000040000795c */ /* 0x000fe20000300000 */
.L_x_9260:
[----:B-1----:R-:W-:Y:S05]  /*2eb0*/  @P2 BRA `(.L_x_9261) ;  /* 0x0000000000082947 */ /* 0x002fea0003800000 */
[----:B------:R-:W1:Y:S02]  /*2ec0*/  SYNCS.PHASECHK.TRANS64.TRYWAIT P2, [UR21+0x22850], R8 ;  /* 0x02285008ff0075a7 */ /* 0x000e640008040155 */
[----:B-1----:R-:W-:Y:S05]  /*2ed0*/  @!P2 BRA `(.L_x_9262) ;  /* 0x000000900004a947 */ /* 0x002fea0003800000 */
.L_x_9261:
[----:B------:R2:W-:Y:S01]  /*2ee0*/  BAR.SYNC.DEFER_BLOCKING R7, 0x100 ;  /* 0x000400070000751d */ /* 0x0005e20000010000 */
[----:B------:R-:W-:Y:S01]  /*2ef0*/  UIADD3 UR45, UR45, 0x400, URZ ;  /* 0x000004002d2d7890 */ /* 0x000fe2000fffe03f */
[----:B-1----:R-:W-:Y:S01]  /*2f00*/  @!P1 VIADD R9, R9, 0x22860 ;  /* 0x0002286009099836 */ /* 0x002fe20000000000 */
[----:B------:R-:W-:Y:S02]  /*2f10*/  UISETP.GE.AND UP0, UPT, UR44, 0x61, UPT ;  /* 0x000000612c00788c */ /* 0x000fe4000bf06270 */
[----:B------:R-:W-:Y:S01]  /*2f20*/  USHF.R.U32.HI UR45, URZ, 0x4, UR45 ;  /* 0x000000043f2d7899 */ /* 0x000fe2000801162d */
[----:B------:R-:W-:Y:S01]  /*2f30*/  UMOV UR7, 0x40000040 ;  /* 0x4000004000077882 */ /* 0x000fe20000000000 */
[----:B------:R-:W-:Y:S02]  /*2f40*/  @!P1 PRMT R9, RZ, 0x654, R9 ;  /* 0x00000654ff099816 */ /* 0x000fe40000000009 */
[----:B------:R-:W-:Y:S01]  /*2f50*/  ULOP3.LUT UR21, UR45, 0x3fff, URZ, 0xc0, !UPT ;  /* 0x00003fff2d157892 */ /* 0x000fe2000f8ec03f */
[----:B------:R-:W-:-:S03]  /*2f60*/  PLOP3.LUT P2, PT, PT, PT, UP0, 0x80, 0x0 ;  /* 0x000000000000781c */ /* 0x000fc60003f4f008 */
[----:B------:R-:W-:-:S04]  /*2f70*/  ULOP3.LUT UR21, UR21, 0x3000000, URZ, 0xfc, !UPT ;  /* 0x0300000015157892 */ /* 0x000fc8000f8efc3f */
[----:B------:R-:W-:Y:S01]  /*2f80*/  UIMAD UR11, UR36, 0xc00, UR21 ;  /* 0x00000c00240b78a4 */ /* 0x000fe2000f8e0215 */
[----:B------:R-:W-:-:S06]  /*2f90*/  WARPGROUP.ARRIVE ;  /* 0x00000000000079c5 */ /* 0x000fcc0000000000 */
[----:B------:R-:W-:Y:S02]  /*2fa0*/  UMOV UR6, UR11 ;  /* 0x0000000b00067c82 */ /* 0x000fe40008000000 */
        /* <DEDUP_REMOVED lines=32> */
[----:B------:R2:W-:Y:S01]  /*31b0*/  @!P1 SYNCS.ARRIVE.TRANS64.RED.A1T0 RZ, [R9+URZ], RZ ;  /* 0x000000ff09ff99a7 */ /* 0x0005e2000810043f */
[----:B------:R-:W-:Y:S05]  /*31c0*/  @!P2 BRA `(.L_x_9263) ;  /* 0x0000002000eca947 */ /* 0x000fea0003800000 */
[----:B--2---:R-:W-:Y:S01]  /*31d0*/  IMAD.MOV.U32 R7, RZ, RZ, R4 ;  /* 0x000000ffff077224 */ /* 0x004fe200078e0004 */
[----:B------:R-:W-:Y:S01]  /*31e0*/  UIADD3 UR40, UR40, -0x2, URZ ;  /* 0xfffffffe28287890 */ /* 0x000fe2000fffe03f */
[----:B------:R-:W-:Y:S01]  /*31f0*/  IMAD.MOV.U32 R23, RZ, RZ, R0 ;  /* 0x000000ffff177224 */ /* 0x000fe200078e0000 */
[----:B------:R-:W-:Y:S01]  /*3200*/  ULDC UR24, c[0x0][0x9d8] ;  /* 0x0002760000187ab9 */ /* 0x000fe20000000800 */
[----:B------:R-:W-:-:S09]  /*3210*/  ULDC UR22, c[0x0][0x988] ;  /* 0x0002620000167ab9 */ /* 0x000fd20000000800 */
.L_x_9272:
        /* <DEDUP_REMOVED lines=8> */
[----:B-1----:R-:W-:Y:S11]  /*32a0*/  @!P0 BRA `(.L_x_9264) ;  /* 0x0000000000048947 */ /* 0x002ff60003800000 */
[----:B------:R-:W-:Y:S01]  /*32b0*/  BPT.TRAP 0x1 ;  /* 0x000000040000795c */ /* 0x000fe20000300000 */
.L_x_9264:
[----:B------:R-:W1:Y:S01]  /*32c0*/  S2UR UR7, SR_CgaCtaId ;  /* 0x00000000000779c3 */ /* 0x000e620000008800 */
[----:B------:R-:W-:Y:S01]  /*32d0*/  IMAD.U32 R0, RZ, RZ, UR38 ;  /* 0x00000026ff007e24 */ /* 0x000fe2000f8e00ff */
[----:B------:R-:W-:-:S04]  /*32e0*/  UMOV UR6, 0x400 ;  /* 0x0000040000067882 */ /* 0x000fc80000000000 */
[----:B------:R-:W-:-:S04]  /*32f0*/  SHF.L.U32 R0, R0, 0x1f, RZ ;  /* 0x0000001f00007819 */ /* 0x000fc800000006ff */
[----:B------:R-:W-:-:S13]  /*3300*/  R2UR UR25, R0 ;  /* 0x00000000001972ca */ /* 0x000fda00000e0000 */
[----:B------:R-:W-:Y:S01]  /*3310*/  IMAD.U32 R0, RZ, RZ, UR25 ;  /* 0x00000019ff007e24 */ /* 0x000fe2000f8e00ff */
[----:B-1----:R-:W-:-:S04]  /*3320*/  ULEA UR6, UR7, UR6, 0x18 ;  /* 0x0000000607067291 */ /* 0x002fc8000f8ec03f */
[----:B------:R-:W-:-:S09]  /*3330*/  ULEA UR23, UR36, UR6, 0x3 ;  /* 0x0000000624177291 */ /* 0x000fd2000f8e183f */
[----:B------:R1:W2:Y:S01]  /*3340*/  SYNCS.PHASECHK.TRANS64.TRYWAIT P3, [UR23+0x22830], R0 ;  /* 0x02283000ff0075a7 */ /* 0x0002a20008060157 */
[----:B------:R-:W-:Y:S05]  /*3350*/  @!P0 BRA `(.L_x_9265) ;  /* 0x0000000000048947 */ /* 0x000fea0003800000 */
[----:B------:R-:W-:Y:S01]  /*3360*/  BPT.TRAP 0x1 ;  /* 0x000000040000795c */ /* 0x000fe20000300000 */
.L_x_9265:
[----:B--2---:R-:W-:Y:S05]  /*3370*/  @P3 BRA `(.L_x_9266) ;  /* 0x00000000000c3947 */ /* 0x004fea0003800000 */
[----:B-1----:R-:W-:-:S04]  /*3380*/  IMAD.U32 R0, RZ, RZ, UR25 ;  /* 0x00000019ff007e24 */ /* 0x002fc8000f8e00ff */
[----:B------:R-:W1:Y:S02]  /*3390*/  SYNCS.PHASECHK.TRANS64.TRYWAIT P3, [UR23+0x22830], R0 ;  /* 0x02283000ff0075a7 */ /* 0x000e640008060157 */
[----:B-1----:R-:W-:Y:S05]  /*33a0*/  @!P3 BRA `(.L_x_9267) ;  /* 0x0000008800e4b947 */ /* 0x002fea0003800000 */
.L_x_9266:
[----:B------:R-:W-:Y:S01]  /*33b0*/  UIMAD UR6, UR36, 0x300, UR20 ;  /* 0x00000300240678a4 */ /* 0x000fe2000f8e0214 */
[----:B------:R-:W-:Y:S01]  /*33c0*/  WARPGROUP.ARRIVE ;  /* 0x00000000000079c5 */ /* 0x000fe20000000000 */
[----:B------:R-:W-:Y:S01]  /*33d0*/  UMOV UR7, 0x40000040 ;  /* 0x4000004000077882 */ /* 0x000fe20000000000 */
[----:B------:R-:W-:Y:S01]  /*33e0*/  UMOV UR11, 0x40000040 ;  /* 0x40000040000b7882 */ /* 0x000fe20000000000 */
[----:B------:R-:W-:-:S03]  /*33f0*/  UIADD3 UR10, UR6, 0x2, URZ ;  /* 0x00000002060a7890 */ /* 0x000fc6000fffe03f */
[----:B------:R-:W2:Y:S01]  /*3400*/  S2R R216, SR_TID.X ;  /* 0x0000000000d87919 */ /* 0x000ea20000002100 */
[----:B------:R-:W-:Y:S01]  /*3410*/  UIADD3 UR14, UR6, 0x4, URZ ;  /* 0x00000004060e7890 */ /* 0x000fe2000fffe03f */
[----:B------:R-:W-:Y:S01]  /*3420*/  UMOV UR15, 0x40000040 ;  /* 0x40000040000f7882 */ /* 0x000fe20000000000 */
[----:B------:R-:W-:Y:S01]  /*3430*/  HGMMA.64x96x16.F32 R152, gdesc[UR4], RZ, !UPT, gsb0 ;  /* 0x01600000049879f0 */ /* 0x000fe2000c0008ff */
[----:B------:R-:W-:Y:S01]  /*3440*/  UIADD3 UR18, UR6, 0x6, URZ ;  /* 0x0000000606127890 */ /* 0x000fe2000fffe03f */
[----:B------:R-:W-:Y:S01]  /*3450*/  UMOV UR19, 0x40000040 ;  /* 0x4000004000137882 */ /* 0x000fe20000000000 */
[----:B--2---:R-:W-:Y:S01]  /*3460*/  SHF.R.U32.HI R216, RZ, 0x7, R216 ;  /* 0x00000007ffd87819 */ /* 0x004fe200000116d8 */
[----:B------:R-:W-:Y:S02]  /*3470*/  WARPGROUP.DEPBAR.LE gsb0, 0x0 ;  /* 0x00008000000079c5 */ /* 0x000fe40000010000 */
[----:B------:R-:W-:-:S06]  /*3480*/  WARPGROUP.ARRIVE ;  /* 0x00000000000079c5 */ /* 0x000fcc0000000000 */
[----:B------:R-:W-:Y:S01]  /*3490*/  HGMMA.64x96x16.F32 R152, gdesc[UR8], R152, gsb0 ;  /* 0x01600000089879f0 */ /* 0x000fe20008000898 */
[----:B------:R-:W-:Y:S02]  /*34a0*/  UMOV UR10, UR22 ;  /* 0x00000016000a7c82 */ /* 0x000fe40008000000 */
        /* <DEDUP_REMOVED lines=14> */
[----:B0-----:R-:W-:Y:S01]  /*3590*/  FMUL.FTZ R8, R155, UR24 ;  /* 0x000000189b087c20 */ /* 0x001fe20008410000 */
[----:B------:R-:W-:Y:S01]  /*35a0*/  FMUL.FTZ R155, R161, UR24 ;  /* 0x00000018a19b7c20 */ /* 0x000fe20008410000 */
[----:B-1----:R-:W-:Y:S01]  /*35b0*/  FMUL.FTZ R9, R158, UR24 ;  /* 0x000000189e097c20 */ /* 0x002fe20008410000 */
        /* <DEDUP_REMOVED lines=46> */
[----:B------:R-:W-:-:S06]  /*38a0*/  IMAD.U32 R195, RZ, RZ, UR23 ;  /* 0x00000017ffc37e24 */ /* 0x000fcc000f8e00ff */
        /* <DEDUP_REMOVED lines=27> */
[----:B--2---:R-:W-:Y:S01]  /*3a60*/  FMNMX.FTZ R163, R184, R161, !PT ;  /* 0x000000a1b8a37209 */ /* 0x004fe20007810000 */
[----:B------:R-:W-:-:S06]  /*3a70*/  FMUL.FTZ R161, R175, UR24 ;  /* 0x00000018afa17c20 */ /* 0x000fcc0008410000 */
        /* <DEDUP_REMOVED lines=10> */
[----:B-1----:R-:W-:Y:S01]  /*3b20*/  FMNMX.FTZ R0, R188, R165, !PT ;  /* 0x000000a5bc007209 */ /* 0x002fe20007810000 */
[----:B------:R-:W-:-:S04]  /*3b30*/  FMUL.FTZ R165, R183, UR24 ;  /* 0x00000018b7a57c20 */ /* 0x000fc80008410000 */
[----:B------:R-:W1:Y:S02]  /*3b40*/  SHFL.BFLY PT, R169, R0, 0x2, 0x1f ;  /* 0x0c401f0000a97f89 */ /* 0x000e6400000e0000 */
[----:B------:R-:W3:Y:S08]  /*3b50*/  MUFU.TANH R9, R9 ;  /* 0x0000000900097308 */ /* 0x000ef00000002400 */
[----:B------:R-:W4:Y:S08]  /*3b60*/  MUFU.TANH R10, R10 ;  /* 0x0000000a000a7308 */ /* 0x000f300000002400 */
[----:B------:R-:W5:Y:S01]  /*3b70*/  MUFU.TANH R11, R11 ;  /* 0x0000000b000b7308 */ /* 0x000f620000002400 */
[----:B-1----:R-:W-:Y:S01]  /*3b80*/  FMNMX.FTZ R174, R0, R169, !PT ;  /* 0x000000a900ae7209 */ /* 0x002fe20007810000 */
[----:B------:R-:W-:-:S06]  /*3b90*/  FMUL.FTZ R169, R191, UR24 ;  /* 0x00000018bfa97c20 */ /* 0x000fcc0008410000 */
[----:B------:R-:W1:Y:S01]  /*3ba0*/  MUFU.TANH R12, R12 ;  /* 0x0000000c000c7308 */ /* 0x000e620000002400 */
[----:B------:R-:W2:Y:S07]  /*3bb0*/  SHFL.BFLY PT, R175, R174, 0x1, 0x1f ;  /* 0x0c201f00aeaf7f89 */ /* 0x000eae00000e0000 */
[----:B------:R-:W1:Y:S08]  /*3bc0*/  MUFU.TANH R13, R13 ;  /* 0x0000000d000d7308 */ /* 0x000e700000002400 */
[----:B------:R-:W1:Y:S08]  /*3bd0*/  MUFU.TANH R14, R14 ;  /* 0x0000000e000e7308 */ /* 0x000e700000002400 */
[----:B------:R-:W1:Y:S01]  /*3be0*/  MUFU.TANH R15, R15 ;  /* 0x0000000f000f7308 */ /* 0x000e620000002400 */
[----:B--2---:R-:W-:-:S05]  /*3bf0*/  FMNMX.FTZ R0, R174, R175, !PT ;  /* 0x000000afae007209 */ /* 0x004fca0007810000 */
[C---:B------:R-:W-:Y:S01]  /*3c00*/  FADD.FTZ R23, -R0.reuse, R23 ;  /* 0x0000001700177221 */ /* 0x040fe20000010100 */
[----:B------:R-:W-:Y:S01]  /*3c10*/  FMUL.FTZ R191, R0, UR10 ;  /* 0x0000000a00bf7c20 */ /* 0x000fe20008410000 */
[----:B------:R-:W2:Y:S02]  /*3c20*/  MUFU.TANH R20, R20 ;  /* 0x0000001400147308 */ /* 0x000ea40000002400 */
[----:B------:R-:W-:Y:S01]  /*3c30*/  FMUL.FTZ R174, R23, UR10 ;  /* 0x0000000a17ae7c20 */ /* 0x000fe20008410000 */
[----:B------:R-:W-:Y:S01]  /*3c40*/  FMNMX.FTZ R23, R6, R7, !PT ;  /* 0x0000000706177209 */ /* 0x000fe20007810000 */
[--C-:B------:R-:W-:Y:S01]  /*3c50*/  FFMA.FTZ R176, R4, UR10, -R191.reuse ;  /* 0x0000000a04b07c23 */ /* 0x100fe200080108bf */
[--C-:B------:R-:W-:Y:S01]  /*3c60*/  FFMA.FTZ R152, R152, UR10, -R191.reuse ;  /* 0x0000000a98987c23 */ /* 0x100fe200080108bf */
[--C-:B------:R-:W-:Y:S01]  /*3c70*/  FFMA.FTZ R154, R154, UR10, -R191.reuse ;  /* 0x0000000a9a9a7c23 */ /* 0x100fe200080108bf */
[----:B0-----:R-:W-:Y:S01]  /*3c80*/  FMNMX.FTZ R4, R8, R23, !PT ;  /* 0x0000001708047209 */ /* 0x001fe20007810000 */
[----:B------:R-:W0:Y:S01]  /*3c90*/  MUFU.TANH R21, R21 ;  /* 0x0000001500157308 */ /* 0x000e220000002400 */
[--C-:B------:R-:W-:Y:S01]  /*3ca0*/  FFMA.FTZ R153, R153, UR10, -R191.reuse ;  /* 0x0000000a99997c23 */ /* 0x100fe200080108bf */
[--C-:B------:R-:W-:Y:S01]  /*3cb0*/  FFMA.FTZ R156, R156, UR10, -R191.reuse ;  /* 0x0000000a9c9c7c23 */ /* 0x100fe200080108bf */
[----:B---3--:R-:W-:Y:S01]  /*3cc0*/  FMNMX.FTZ R175, R9, R4, !PT ;  /* 0x0000000409af7209 */ /* 0x008fe20007810000 */
[--C-:B------:R-:W-:Y:S01]  /*3cd0*/  FFMA.FTZ R155, R155, UR10, -R191.reuse ;  /* 0x0000000a9b9b7c23 */ /* 0x100fe200080108bf */
[--C-:B------:R-:W-:Y:S01]  /*3ce0*/  FFMA.FTZ R158, R158, UR10, -R191.reuse ;  /* 0x0000000a9e9e7c23 */ /* 0x100fe200080108bf */
[--C-:B------:R-:W-:Y:S01]  /*3cf0*/  FFMA.FTZ R186, R192, UR10, -R191.reuse ;  /* 0x0000000ac0ba7c23 */ /* 0x100fe200080108bf */
[----:B----4-:R-:W-:Y:S01]  /*3d00*/  FMNMX.FTZ R4, R10, R175, !PT ;  /* 0x000000af0a047209 */ /* 0x010fe20007810000 */
[----:B------:R-:W3:Y:S01]  /*3d10*/  MUFU.TANH R161, R161 ;  /* 0x000000a100a17308 */ /* 0x000ee20000002400 */
[--C-:B------:R-:W-:Y:S01]  /*3d20*/  FFMA.FTZ R192, R189, UR10, -R191.reuse ;  /* 0x0000000abdc07c23 */ /* 0x100fe200080108bf */
[--C-:B------:R-:W-:Y:S01]  /*3d30*/  FFMA.FTZ R157, R157, UR10, -R191.reuse ;  /* 0x0000000a9d9d7c23 */ /* 0x100fe200080108bf */
[----:B-----5:R-:W-:Y:S01]  /*3d40*/  FMNMX.FTZ R175, R11, R4, !PT ;  /* 0x000000040baf7209 */ /* 0x020fe20007810000 */
[--C-:B------:R-:W-:Y:S01]  /*3d50*/  FFMA.FTZ R179, R180, UR10, -R191.reuse ;  /* 0x0000000ab4b37c23 */ /* 0x100fe200080108bf */
[--C-:B------:R-:W-:Y:S01]  /*3d60*/  FFMA.FTZ R160, R160, UR10, -R191.reuse ;  /* 0x0000000aa0a07c23 */ /* 0x100fe200080108bf */
[--C-:B------:R-:W-:Y:S01]  /*3d70*/  FFMA.FTZ R159, R159, UR10, -R191.reuse ;  /* 0x0000000a9f9f7c23 */ /* 0x100fe200080108bf */
[----:B-1----:R-:W-:Y:S01]  /*3d80*/  FMNMX.FTZ R4, R12, R175, !PT ;  /* 0x000000af0c047209 */ /* 0x002fe20007810000 */
[----:B------:R-:W1:Y:S01]  /*3d90*/  MUFU.TANH R162, R162 ;  /* 0x000000a200a27308 */ /* 0x000e620000002400 */
[--C-:B------:R-:W-:Y:S01]  /*3da0*/  FFMA.FTZ R178, R215, UR10, -R191.reuse ;  /* 0x0000000ad7b27c23 */ /* 0x100fe200080108bf */
[--C-:B------:R-:W-:Y:S01]  /*3db0*/  FFMA.FTZ R180, R206, UR10, -R191.reuse ;  /* 0x0000000aceb47c23 */ /* 0x100fe200080108bf */
[----:B------:R-:W-:Y:S01]  /*3dc0*/  FMNMX.FTZ R175, R13, R4, !PT ;  /* 0x000000040daf7209 */ /* 0x000fe20007810000 */
[--C-:B------:R-:W-:Y:S01]  /*3dd0*/  FFMA.FTZ R181, R181, UR10, -R191.reuse ;  /* 0x0000000ab5b57c23 */ /* 0x100fe200080108bf */
[--C-:B------:R-:W-:Y:S01]  /*3de0*/  FFMA.FTZ R182, R203, UR10, -R191.reuse ;  /* 0x0000000acbb67c23 */ /* 0x100fe200080108bf */
[--C-:B------:R-:W-:Y:S01]  /*3df0*/  FFMA.FTZ R185, R185, UR10, -R191.reuse ;  /* 0x0000000ab9b97c23 */ /* 0x100fe200080108bf */
[----:B------:R-:W-:Y:S01]  /*3e00*/  FMNMX.FTZ R4, R14, R175, !PT ;  /* 0x000000af0e047209 */ /* 0x000fe20007810000 */
[----:B------:R-:W4:Y:S01]  /*3e10*/  MUFU.TANH R163, R163 ;  /* 0x000000a300a37308 */ /* 0x000f220000002400 */
[----:B------:R-:W-:-:S02]  /*3e20*/  FFMA.FTZ R190, R188, UR10, -R191 ;  /* 0x0000000abcbe7c23 */ /* 0x000fc400080108bf */
[----:B------:R-:W-:-:S04]  /*3e30*/  FMNMX.FTZ R175, R15, R4, !PT ;  /* 0x000000040faf7209 */ /* 0x000fc80007810000 */
[----:B--2---:R-:W-:Y:S01]  /*3e40*/  FMNMX.FTZ R4, R20, R175, !PT ;  /* 0x000000af14047209 */ /* 0x004fe20007810000 */
[----:B------:R-:W2:Y:S03]  /*3e50*/  MUFU.TANH R164, R164 ;  /* 0x000000a400a47308 */ /* 0x000ea60000002400 */
[----:B0-----:R-:W-:-:S04]  /*3e60*/  FMNMX.FTZ R4, R21, R4, !PT ;  /* 0x0000000415047209 */ /* 0x001fc80007810000 */
[----:B---3--:R-:W-:Y:S01]  /*3e70*/  FMNMX.FTZ R175, R161, R4, !PT ;  /* 0x00000004a1af7209 */ /* 0x008fe20007810000 */
[----:B------:R-:W0:Y:S03]  /*3e80*/  MUFU.TANH R165, R165 ;  /* 0x000000a500a57308 */ /* 0x000e260000002400 */
[----:B-1----:R-:W-:-:S04]  /*3e90*/  FMNMX.FTZ R4, R162, R175, !PT ;  /* 0x000000afa2047209 */ /* 0x002fc80007810000 */
[----:B----4-:R-:W-:Y:S01]  /*3ea0*/  FMNMX.FTZ R175, R163, R4, !PT ;  /* 0x00000004a3af7209 */ /* 0x010fe20007810000 */
[----:B------:R-:W1:Y:S03]  /*3eb0*/  MUFU.TANH R166, R166 ;  /* 0x000000a600a67308 */ /* 0x000e660000002400 */
[----:B--2---:R-:W-:-:S05]  /*3ec0*/  FMNMX.FTZ R4, R164, R175, !PT ;  /* 0x000000afa4047209 */ /* 0x004fca0007810000 */
        /* <DEDUP_REMOVED lines=12> */
[----:B------:R-:W-:-:S06]  /*3f90*/  FFMA.FTZ R175, R200, UR10, -R191 ;  /* 0x0000000ac8af7c23 */ /* 0x000fcc00080108bf */
[----:B------:R-:W2:Y:S01]  /*3fa0*/  MUFU.TANH R173, R173 ;  /* 0x000000ad00ad7308 */ /* 0x000ea20000002400 */
[----:B0-----:R-:W-:-:S07]  /*3fb0*/  FMNMX.FTZ R177, R171, R4, !PT ;  /* 0x00000004abb17209 */ /* 0x001fce0007810000 */
[----:B------:R-:W0:Y:S01]  /*3fc0*/  MUFU.EX2 R174, R174 ;  /* 0x000000ae00ae7308 */ /* 0x000e220000000800 */
[----:B-1----:R-:W-:Y:S01]  /*3fd0*/  FMNMX.FTZ R4, R172, R177, !PT ;  /* 0x000000b1ac047209 */ /* 0x002fe20007810000 */
[----:B------:R-:W-:-:S06]  /*3fe0*/  FFMA.FTZ R177, R202, UR10, -R191 ;  /* 0x0000000acab17c23 */ /* 0x000fcc00080108bf */
[----:B------:R1:W3:Y:S01]  /*3ff0*/  MUFU.EX2 R23, R176 ;  /* 0x000000b000177308 */ /* 0x0002e20000000800 */
[----:B--2---:R-:W-:-:S05]  /*4000*/  FMNMX.FTZ R4, R173, R4, !PT ;  /* 0x00000004ad047209 */ /* 0x004fca0007810000 */
[----:B------:R-:W2:Y:S02]  /*4010*/  SHFL.BFLY PT, R183, R4, 0x2, 0x1f ;  /* 0x0c401f0004b77f89 */ /* 0x000ea400000e0000 */
[----:B------:R-:W4:Y:S01]  /*4020*/  MUFU.EX2 R152, R152 ;  /* 0x0000009800987308 */ /* 0x000f220000000800 */
[----:B-1----:R-:W-:Y:S01]  /*4030*/  FFMA.FTZ R176, R201, UR10, -R191 ;  /* 0x0000000ac9b07c23 */ /* 0x002fe200080108bf */
[-C--:B0-----:R-:W-:Y:S01]  /*4040*/  FMUL.FTZ R24, R24, R174.reuse ;  /* 0x000000ae18187220 */ /* 0x081fe20000410000 */
[-C--:B------:R-:W-:Y:S01]  /*4050*/  FMUL.FTZ R25, R25, R174.reuse ;  /* 0x000000ae19197220 */ /* 0x080fe20000410000 */
[-C--:B------:R-:W-:Y:S01]  /*4060*/  FMUL.FTZ R28, R28, R174.reuse ;  /* 0x000000ae1c1c7220 */ /* 0x080fe20000410000 */
[-C--:B------:R-:W-:Y:S01]  /*4070*/  FMUL.FTZ R29, R29, R174.reuse ;  /* 0x000000ae1d1d7220 */ /* 0x080fe20000410000 */
[-C--:B------:R-:W-:Y:S01]  /*4080*/  FMUL.FTZ R32, R32, R174.reuse ;  /* 0x000000ae20207220 */ /* 0x080fe20000410000 */
[-C--:B------:R-:W-:Y:S01]  /*4090*/  FMUL.FTZ R33, R33, R174.reuse ;  /* 0x000000ae21217220 */ /* 0x080fe20000410000 */
[----:B------:R-:W0:Y:S01]  /*40a0*/  MUFU.EX2 R154, R154 ;  /* 0x0000009a009a7308 */ /* 0x000e220000000800 */
[----:B---3--:R-:W-:Y:S01]  /*40b0*/  FFMA.FTZ R5, R174, R5, R23 ;  /* 0x00000005ae057223 */ /* 0x008fe20000010017 */
[-C--:B------:R-:W-:Y:S01]  /*40c0*/  FMUL.FTZ R36, R36, R174.reuse ;  /* 0x000000ae24247220 */ /* 0x080fe20000410000 */
[-C--:B------:R-:W-:Y:S01]  /*40d0*/  FMUL.FTZ R37, R37, R174.reuse ;  /* 0x000000ae25257220 */ /* 0x080fe20000410000 */
[-C--:B------:R-:W-:Y:S01]  /*40e0*/  FMUL.FTZ R40, R40, R174.reuse ;  /* 0x000000ae28287220 */ /* 0x080fe20000410000 */
[-C--:B------:R-:W-:Y:S01]  /*40f0*/  FMUL.FTZ R41, R41, R174.reuse ;  /* 0x000000ae29297220 */ /* 0x080fe20000410000 */
[-C--:B------:R-:W-:Y:S01]  /*4100*/  FMUL.FTZ R44, R44, R174.reuse ;  /* 0x000000ae2c2c7220 */ /* 0x080fe20000410000 */
[-C--:B------:R-:W-:Y:S01]  /*4110*/  FMUL.FTZ R45, R45, R174.reuse ;  /* 0x000000ae2d2d7220 */ /* 0x080fe20000410000 */
[----:B------:R-:W1:Y:S01]  /*4120*/  MUFU.EX2 R153, R153 ;  /* 0x0000009900997308 */ /* 0x000e620000000800 */
[----:B----4-:R-:W-:Y:S01]  /*4130*/  FADD.FTZ R5, R152, R5 ;  /* 0x0000000598057221 */ /* 0x010fe20000010000 */
[-C--:B------:R-:W-:Y:S01]  /*4140*/  FMUL.FTZ R48, R48, R174.reuse ;  /* 0x000000ae30307220 */ /* 0x080fe20000410000 */
[-C--:B------:R-:W-:Y:S01]  /*4150*/  FMUL.FTZ R49, R49, R174.reuse ;  /* 0x000000ae31317220 */ /* 0x080fe20000410000 */
[-C--:B------:R-:W-:Y:S01]  /*4160*/  FMUL.FTZ R52, R52, R174.reuse ;  /* 0x000000ae34347220 */ /* 0x080fe20000410000 */
[-C--:B------:R-:W-:Y:S01]  /*4170*/  FMUL.FTZ R53, R53, R174.reuse ;  /* 0x000000ae35357220 */ /* 0x080fe20000410000 */
[----:B--2---:R-:W-:Y:S01]  /*4180*/  FMNMX.FTZ R187, R4, R183, !PT ;  /* 0x000000b704bb7209 */ /* 0x004fe20007810000 */
[--C-:B------:R-:W-:Y:S01]  /*4190*/  FFMA.FTZ R183, R184, UR10, -R191.reuse ;  /* 0x0000000ab8b77c23 */ /* 0x100fe200080108bf */
[----:B------:R-:W2:Y:S01]  /*41a0*/  MUFU.EX2 R156, R156 ;  /* 0x0000009c009c7308 */ /* 0x000ea20000000800 */
[----:B------:R-:W-:Y:S01]  /*41b0*/  FFMA.FTZ R184, R204, UR10, -R191 ;  /* 0x0000000accb87c23 */ /* 0x000fe200080108bf */
[-C--:B------:R-:W-:Y:S01]  /*41c0*/  FMUL.FTZ R56, R56, R174.reuse ;  /* 0x000000ae38387220 */ /* 0x080fe20000410000 */
[----:B------:R-:W3:Y:S01]  /*41d0*/  SHFL.BFLY PT, R4, R187, 0x1, 0x1f ;  /* 0x0c201f00bb047f89 */ /* 0x000ee200000e0000 */
        /* <DEDUP_REMOVED lines=22> */
[----:B------:R-:W-:Y:S01]  /*4340*/  FMUL.FTZ R96, R96, R174 ;  /* 0x000000ae60607220 */ /* 0x000fe20000410000 */
[----:B---3--:R-:W-:Y:S01]  /*4350*/  FMNMX.FTZ R4, R187, R4, !PT ;  /* 0x00000004bb047209 */ /* 0x008fe20007810000 */
[-C--:B------:R-:W-:Y:S01]  /*4360*/  FMUL.FTZ R97, R97, R174.reuse ;  /* 0x000000ae61617220 */ /* 0x080fe20000410000 */
[-C--:B------:R-:W-:Y:S01]  /*4370*/  FMUL.FTZ R100, R100, R174.reuse ;  /* 0x000000ae64647220 */ /* 0x080fe20000410000 */
[-C--:B------:R-:W-:Y:S01]  /*4380*/  FMUL.FTZ R101, R101, R174.reuse ;  /* 0x000000ae65657220 */ /* 0x080fe20000410000 */
[-C--:B------:R-:W-:Y:S01]  /*4390*/  FMUL.FTZ R104, R104, R174.reuse ;  /* 0x000000ae68687220 */ /* 0x080fe20000410000 */
[C---:B------:R-:W-:Y:S01]  /*43a0*/  FMUL.FTZ R189, R4.reuse, UR10 ;  /* 0x0000000a04bd7c20 */ /* 0x040fe20008410000 */
[----:B------:R-:W3:Y:S01]  /*43b0*/  MUFU.EX2 R160, R160 ;  /* 0x000000a000a07308 */ /* 0x000ee20000000800 */
[----:B------:R-:W-:Y:S01]  /*43c0*/  FADD.FTZ R7, -R4, R7 ;  /* 0x0000000704077221 */ /* 0x000fe20000010100 */
[----:B------:R-:W-:Y:S01]  /*43d0*/  FMUL.FTZ R105, R105, R174 ;  /* 0x000000ae69697220 */ /* 0x000fe20000410000 */
[----:B------:R-:W-:Y:S01]  /*43e0*/  FFMA.FTZ R191, R162, UR10, -R189 ;  /* 0x0000000aa2bf7c23 */ /* 0x000fe200080108bd */
[----:B0-----:R-:W-:Y:S01]  /*43f0*/  FADD.FTZ R162, R154, R5 ;  /* 0x000000059aa27221 */ /* 0x001fe20000010000 */
[----:B------:R-:W-:Y:S01]  /*4400*/  FMUL.FTZ R188, R7, UR10 ;  /* 0x0000000a07bc7c20 */ /* 0x000fe20008410000 */
        /* <DEDUP_REMOVED lines=8> */
[--C-:B------:R-:W-:Y:S01]  /*4490*/  FFMA.FTZ R12, R12, UR10, -R189.reuse ;  /* 0x0000000a0c0c7c23 */ /* 0x100fe200080108bd */
[--C-:B------:R-:W-:Y:S01]  /*44a0*/  FFMA.FTZ R13, R13, UR10, -R189.reuse ;  /* 0x0000000a0d0d7c23 */ /* 0x100fe200080108bd */
[----:B----4-:R-:W-:Y:S01]  /*44b0*/  FADD.FTZ R5, R155, R162 ;  /* 0x000000a29b057221 */ /* 0x010fe20000010000 */
[----:B------:R-:W1:Y:S01]  /*44c0*/  MUFU.EX2 R175, R175 ;  /* 0x000000af00af7308 */ /* 0x000e620000000800 */
[--C-:B------:R-:W-:Y:S01]  /*44d0*/  FFMA.FTZ R193, R164, UR10, -R189.reuse ;  /* 0x0000000aa4c17c23 */ /* 0x100fe200080108bd */
[----:B------:R-:W-:Y:S01]  /*44e0*/  FFMA.FTZ R14, R14, UR10, -R189 ;  /* 0x0000000a0e0e7c23 */ /* 0x000fe200080108bd */
[----:B-----5:R-:W-:Y:S01]  /*44f0*/  FADD.FTZ R162, R158, R5 ;  /* 0x000000059ea27221 */ /* 0x020fe20000010000 */
[--C-:B------:R-:W-:Y:S01]  /*4500*/  FFMA.FTZ R15, R15, UR10, -R189.reuse ;  /* 0x0000000a0f0f7c23 */ /* 0x100fe200080108bd */
[--C-:B------:R-:W-:Y:S01]  /*4510*/  FFMA.FTZ R20, R20, UR10, -R189.reuse ;  /* 0x0000000a14147c23 */ /* 0x100fe200080108bd */
[--C-:B------:R-:W-:Y:S01]  /*4520*/  FFMA.FTZ R21, R21, UR10, -R189.reuse ;  /* 0x0000000a15157c23 */ /* 0x100fe200080108bd */
[----:B------:R-:W-:Y:S01]  /*4530*/  FADD.FTZ R5, R157, R162 ;  /* 0x000000a29d057221 */ /* 0x000fe20000010000 */
[----:B------:R-:W2:Y:S01]  /*4540*/  MUFU.EX2 R176, R176 ;  /* 0x000000b000b07308 */ /* 0x000ea20000000800 */
[--C-:B------:R-:W-:Y:S01]  /*4550*/  FFMA.FTZ R194, R163, UR10, -R189.reuse ;  /* 0x0000000aa3c27c23 */ /* 0x100fe200080108bd */
[----:B------:R-:W-:Y:S01]  /*4560*/  FFMA.FTZ R196, R165, UR10, -R189 ;  /* 0x0000000aa5c47c23 */ /* 0x000fe200080108bd */
[----:B---3--:R-:W-:Y:S01]  /*4570*/  FADD.FTZ R162, R160, R5 ;  /* 0x00000005a0a27221 */ /* 0x008fe20000010000 */
[--C-:B------:R-:W-:Y:S01]  /*4580*/  FFMA.FTZ R197, R166, UR10, -R189.reuse ;  /* 0x0000000aa6c57c23 */ /* 0x100fe200080108bd */
[--C-:B------:R-:W-:Y:S01]  /*4590*/  FFMA.FTZ R198, R167, UR10, -R189.reuse ;  /* 0x0000000aa7c67c23 */ /* 0x100fe200080108bd */
[--C-:B------:R-:W-:Y:S01]  /*45a0*/  FFMA.FTZ R199, R168, UR10, -R189.reuse ;  /* 0x0000000aa8c77c23 */ /* 0x100fe200080108bd */
[----:B0-----:R-:W-:Y:S01]  /*45b0*/  FADD.FTZ R162, R159, R162 ;  /* 0x000000a29fa27221 */ /* 0x001fe20000010000 */
[----:B------:R-:W0:Y:S01]  /*45c0*/  MUFU.EX2 R177, R177 ;  /* 0x000000b100b17308 */ /* 0x000e220000000800 */
[--C-:B------:R-:W-:Y:S01]  /*45d0*/  FFMA.FTZ R200, R169, UR10, -R189.reuse ;  /* 0x0000000aa9c87c23 */ /* 0x100fe200080108bd */
[----:B------:R-:W-:Y:S01]  /*45e0*/  IADD3 R6, -R216, 0xb, RZ ;  /* 0x0000000bd8067810 */ /* 0x000fe20007ffe1ff */
[----:B-1----:R-:W-:Y:S01]  /*45f0*/  FADD.FTZ R5, R175, R162 ;  /* 0x000000a2af057221 */ /* 0x002fe20000010000 */
[--C-:B------:R-:W-:Y:S01]  /*4600*/  FFMA.FTZ R170, R170, UR10, -R189.reuse ;  /* 0x0000000aaaaa7c23 */ /* 0x100fe200080108bd */
[----:B------:R-:W-:Y:S01]  /*4610*/  FFMA.FTZ R202, R171, UR10, -R189 ;  /* 0x0000000aabca7c23 */ /* 0x000fe200080108bd */
[----:B------:R-:W-:Y:S01]  /*4620*/  F2FP.F16.F32.PACK_AB R154, R153, R154 ;  /* 0x0000009a999a723e */ /* 0x000fe200000000ff */
[-C--:B------:R-:W-:Y:S01]  /*4630*/  FMUL.FTZ R108, R108, R174.reuse ;  /* 0x000000ae6c6c7220 */ /* 0x080fe20000410000 */
[----:B------:R-:W-:Y:S01]  /*4640*/  MUFU.EX2 R188, R188 ;  /* 0x000000bc00bc7308 */ /* 0x000fe20000000800 */
[----:B--2---:R-:W-:Y:S01]  /*4650*/  FADD.FTZ R162, R176, R5 ;  /* 0x00000005b0a27221 */ /* 0x004fe20000010000 */
[-C--:B------:R-:W-:Y:S01]  /*4660*/  FMUL.FTZ R109, R109, R174.reuse ;  /* 0x000000ae6d6d7220 */ /* 0x080fe20000410000 */
        /* <DEDUP_REMOVED lines=22> */
[----:B-1----:R-:W-:Y:S01]  /*47d0*/  FFMA.FTZ R3, R188, R3, R7 ;  /* 0x00000003bc037223 */ /* 0x002fe20000010007 */
[-C--:B------:R-:W-:Y:S01]  /*47e0*/  FMUL.FTZ R148, R148, R174.reuse ;  /* 0x000000ae94947220 */ /* 0x080fe20000410000 */
[----:B------:R-:W-:Y:S01]  /*47f0*/  FMUL.FTZ R149, R149, R174 ;  /* 0x000000ae95957220 */ /* 0x000fe20000410000 */
[----:B------:R-:W-:Y:S01]  /*4800*/  F2FP.F16.F32.PACK_AB R156, R155, R156 ;  /* 0x0000009c9b9c723e */ /* 0x000fe200000000ff */
[----:B------:R-:W-:Y:S01]  /*4810*/  FMUL.FTZ R26, R26, R188 ;  /* 0x000000bc1a1a7220 */ /* 0x000fe20000410000 */
[----:B------:R-:W-:Y:S01]  /*4820*/  F2FP.F16.F32.PACK_AB R158, R157, R158 ;  /* 0x0000009e9d9e723e */ /* 0x000fe200000000ff */
[-C--:B------:R-:W-:Y:S01]  /*4830*/  FMUL.FTZ R27, R27, R188.reuse ;  /* 0x000000bc1b1b7220 */ /* 0x080fe20000410000 */
[----:B------:R-:W1:Y:S01]  /*4840*/  MUFU.EX2 R9, R9 ;  /* 0x0000000900097308 */ /* 0x000e620000000800 */
[C---:B0-----:R-:W-:Y:S01]  /*4850*/  FADD.FTZ R162, R178.reuse, R5 ;  /* 0x00000005b2a27221 */ /* 0x041fe20000010000 */
[----:B------:R-:W-:Y:S01]  /*4860*/  F2FP.F16.F32.PACK_AB R164, R178, R177 ;  /* 0x000000b1b2a4723e */ /* 0x000fe200000000ff */
[----:B------:R-:W-:Y:S01]  /*4870*/  FMUL.FTZ R30, R30, R188 ;  /* 0x000000bc1e1e7220 */ /* 0x000fe20000410000 */
[----:B------:R-:W-:Y:S01]  /*4880*/  F2FP.F16.F32.PACK_AB R160, R159, R160 ;  /* 0x000000a09fa0723e */ /* 0x000fe200000000ff */
[-C--:B------:R-:W-:Y:S01]  /*4890*/  FMUL.FTZ R31, R31, R188.reuse ;  /* 0x000000bc1f1f7220 */ /* 0x080fe20000410000 */
[----:B------:R-:W-:Y:S01]  /*48a0*/  F2FP.F16.F32.PACK_AB R152, R152, R23 ;  /* 0x000000179898723e */ /* 0x000fe200000000ff */
[-C--:B------:R-:W-:Y:S01]  /*48b0*/  FMUL.FTZ R34, R34, R188.reuse ;  /* 0x000000bc22227220 */ /* 0x080fe20000410000 */
[----:B------:R-:W0:Y:S01]  /*48c0*/  MUFU.EX2 R10, R10 ;  /* 0x0000000a000a7308 */ /* 0x000e220000000800 */
        /* <DEDUP_REMOVED lines=55> */
[----:B------:R2:W-:Y:S01]  /*4c40*/  MUFU.EX2 R187, R192 ;  /* 0x000000c000bb7308 */ /* 0x0005e20000000800 */
        /* <DEDUP_REMOVED lines=8> */
[----:B--2---:R-:W-:Y:S01]  /*4cd0*/  FFMA.FTZ R192, R161, UR10, -R189 ;  /* 0x0000000aa1c07c23 */ /* 0x004fe200080108bd */
[----:B0-----:R-:W-:Y:S01]  /*4ce0*/  FADD.FTZ R178, R20, R3 ;  /* 0x0000000314b27221 */ /* 0x001fe20000010000 */
[----:B------:R-:W-:-:S02]  /*4cf0*/  @!P1 VIADD R161, R195, 0x22840 ;  /* 0x00022840c3a19836 */ /* 0x000fc40000000000 */
[-C--:B------:R-:W-:Y:S01]  /*4d00*/  FMUL.FTZ R130, R130, R188.reuse ;  /* 0x000000bc82827220 */ /* 0x080fe20000410000 */
[-C--:B------:R-:W-:Y:S01]  /*4d10*/  FMUL.FTZ R131, R131, R188.reuse ;  /* 0x000000bc83837220 */ /* 0x080fe20000410000 */
[-C--:B------:R-:W-:Y:S01]  /*4d20*/  FMUL.FTZ R134, R134, R188.reuse ;  /* 0x000000bc86867220 */ /* 0x080fe20000410000 */
[-C--:B------:R-:W-:Y:S01]  /*4d30*/  FMUL.FTZ R135, R135, R188.reuse ;  /* 0x000000bc87877220 */ /* 0x080fe20000410000 */
[----:B------:R-:W0:Y:S01]  /*4d40*/  MUFU.EX2 R192, R192 ;  /* 0x000000c000c07308 */ /* 0x000e220000000800 */
[----:B------:R-:W-:Y:S01]  /*4d50*/  @!P1 PRMT R161, RZ, 0x654, R161 ;  /* 0x00000654ffa19816 */ /* 0x000fe200000000a1 */
[----:B------:R2:W-:Y:S06]  /*4d60*/  BAR.ARV R6, 0x100 ;  /* 0x000400060000751d */ /* 0x0005ec0000002000 */
[----:B------:R-:W3:Y:S01]  /*4d70*/  MUFU.EX2 R179, R179 ;  /* 0x000000b300b37308 */ /* 0x000ee20000000800 */
[----:B-1----:R-:W-:Y:S01]  /*4d80*/  FADD.FTZ R3, R21, R178 ;  /* 0x000000b215037221 */ /* 0x002fe20000010000 */
[----:B------:R1:W-:Y:S01]  /*4d90*/  @!P1 SYNCS.ARRIVE.TRANS64.RED.A1T0 RZ, [R161+URZ], RZ ;  /* 0x000000ffa1ff99a7 */ /* 0x0003e2000810043f */
[-C--:B------:R-:W-:Y:S01]  /*4da0*/  FMUL.FTZ R138, R138, R188.reuse ;  /* 0x000000bc8a8a7220 */ /* 0x080fe20000410000 */
[-C--:B------:R-:W-:Y:S01]  /*4db0*/  FMUL.FTZ R139, R139, R188.reuse ;  /* 0x000000bc8b8b7220 */ /* 0x080fe20000410000 */
[-C--:B------:R-:W-:Y:S01]  /*4dc0*/  FMUL.FTZ R142, R142, R188.reuse ;  /* 0x000000bc8e8e7220 */ /* 0x080fe20000410000 */
[-C--:B------:R-:W-:Y:S01]  /*4dd0*/  FMUL.FTZ R143, R143, R188.reuse ;  /* 0x000000bc8f8f7220 */ /* 0x080fe20000410000 */
[-C--:B------:R-:W-:Y:S01]  /*4de0*/  FMUL.FTZ R146, R146, R188.reuse ;  /* 0x000000bc92927220 */ /* 0x080fe20000410000 */
[----:B------:R-:W4:Y:S01]  /*4df0*/  MUFU.EX2 R191, R191 ;  /* 0x000000bf00bf7308 */ /* 0x000f220000000800 */
[----:B0-----:R-:W-:Y:S01]  /*4e00*/  FADD.FTZ R178, R192, R3 ;  /* 0x00000003c0b27221 */ /* 0x001fe20000010000 */
[--C-:B-1----:R-:W-:Y:S01]  /*4e10*/  FFMA.FTZ R161, R172, UR10, -R189.reuse ;  /* 0x0000000aaca17c23 */ /* 0x102fe200080108bd */
[----:B------:R-:W-:Y:S01]  /*4e20*/  FFMA.FTZ R189, R173, UR10, -R189 ;  /* 0x0000000aadbd7c23 */ /* 0x000fe200080108bd */
[-C--:B------:R-:W-:Y:S01]  /*4e30*/  FMUL.FTZ R147, R147, R188.reuse ;  /* 0x000000bc93937220 */ /* 0x080fe20000410000 */
[-C--:B------:R-:W-:Y:S01]  /*4e40*/  FMUL.FTZ R150, R150, R188.reuse ;  /* 0x000000bc96967220 */ /* 0x080fe20000410000 */
[----:B------:R-:W-:Y:S01]  /*4e50*/  FMUL.FTZ R151, R151, R188 ;  /* 0x000000bc97977220 */ /* 0x000fe20000410000 */
[----:B------:R-:W-:Y:S01]  /*4e60*/  F2FP.F16.F32.PACK_AB R155, R10, R9 ;  /* 0x000000090a9b723e */ /* 0x000fe200000000ff */
[----:B------:R-:W0:Y:S01]  /*4e70*/  MUFU.EX2 R180, R180 ;  /* 0x000000b400b47308 */ /* 0x000e220000000800 */
[----:B---3--:R-:W-:Y:S01]  /*4e80*/  FADD.FTZ R5, R179, R162 ;  /* 0x000000a2b3057221 */ /* 0x008fe20000010000 */
[----:B------:R-:W-:-:S02]  /*4e90*/  F2FP.F16.F32.PACK_AB R157, R12, R11 ;  /* 0x0000000b0c9d723e */ /* 0x000fc400000000ff */
[----:B------:R-:W-:Y:S02]  /*4ea0*/  F2FP.F16.F32.PACK_AB R159, R14, R13 ;  /* 0x0000000d0e9f723e */ /* 0x000fe400000000ff */
[----:B------:R-:W-:Y:S02]  /*4eb0*/  F2FP.F16.F32.PACK_AB R163, R192, R21 ;  /* 0x00000015c0a3723e */ /* 0x000fe400000000ff */
[----:B------:R-:W1:Y:S01]  /*4ec0*/  MUFU.EX2 R194, R194 ;  /* 0x000000c200c27308 */ /* 0x000e620000000800 */
[----:B----4-:R-:W-:-:S07]  /*4ed0*/  FADD.FTZ R3, R191, R178 ;  /* 0x000000b2bf037221 */ /* 0x010fce0000010000 */
        /* <DEDUP_REMOVED lines=25> */
[----:B-1----:R-:W-:Y:S01]  /*5070*/  FADD.FTZ R5, R185, R162 ;  /* 0x000000a2b9057221 */ /* 0x002fe20000010000 */
[----:B------:R-:W-:-:S06]  /*5080*/  F2FP.F16.F32.PACK_AB R162, R176, R175 ;  /* 0x000000afb0a2723e */ /* 0x000fcc00000000ff */
[----:B------:R1:W4:Y:S01]  /*5090*/  MUFU.EX2 R173, R170 ;  /* 0x000000aa00ad7308 */ /* 0x0003220000000800 */
[----:B---3--:R-:W-:-:S07]  /*50a0*/  FADD.FTZ R3, R199, R178 ;  /* 0x000000b2c7037221 */ /* 0x008fce0000010000 */
[----:B------:R-:W3:Y:S01]  /*50b0*/  MUFU.EX2 R186, R186 ;  /* 0x000000ba00ba7308 */ /* 0x000ee20000000800 */
[----:B0-----:R-:W-:Y:S01]  /*50c0*/  FADD.FTZ R178, R200, R3 ;  /* 0x00000003c8b27221 */ /* 0x001fe20000010000 */
[----:B-1----:R-:W-:Y:S02]  /*50d0*/  F2FP.F16.F32.PACK_AB R170, R184, R183 ;  /* 0x000000b7b8aa723e */ /* 0x002fe400000000ff */
[----:B------:R-:W-:-:S04]  /*50e0*/  F2FP.F16.F32.PACK_AB R171, R200, R199 ;  /* 0x000000c7c8ab723e */ /* 0x000fc800000000ff */
[----:B------:R-:W0:Y:S01]  /*50f0*/  MUFU.EX2 R202, R202 ;  /* 0x000000ca00ca7308 */ /* 0x000e220000000800 */
[----:B----4-:R-:W-:-:S07]  /*5100*/  FADD.FTZ R3, R173, R178 ;  /* 0x000000b2ad037221 */ /* 0x010fce0000010000 */
[----:B------:R1:W4:Y:S01]  /*5110*/  MUFU.EX2 R175, R161 ;  /* 0x000000a100af7308 */ /* 0x0003220000000800 */
[C---:B---3--:R-:W-:Y:S01]  /*5120*/  FADD.FTZ R168, R186.reuse, R5 ;  /* 0x00000005baa87221 */ /* 0x048fe20000010000 */
[----:B------:R-:W-:-:S03]  /*5130*/  F2FP.F16.F32.PACK_AB R172, R186, R185 ;  /* 0x000000b9baac723e */ /* 0x000fc600000000ff */
[----:B------:R-:W-:Y:S01]  /*5140*/  FADD.FTZ R5, R187, R168 ;  /* 0x000000a8bb057221 */ /* 0x000fe20000010000 */
[----:B------:R-:W-:Y:S02]  /*5150*/  F2FP.F16.F32.PACK_AB R168, R182, R181 ;  /* 0x000000b5b6a8723e */ /* 0x000fe400000000ff */
[----:B------:R-:W3:Y:S01]  /*5160*/  MUFU.EX2 R190, R190 ;  /* 0x000000be00be7308 */ /* 0x000ee20000000800 */
[----:B0-----:R-:W-:Y:S01]  /*5170*/  FADD.FTZ R8, R202, R3 ;  /* 0x00000003ca087221 */ /* 0x001fe20000010000 */
[----:B-1----:R-:W-:Y:S02]  /*5180*/  F2FP.F16.F32.PACK_AB R161, R20, R15 ;  /* 0x0000000f14a1723e */ /* 0x002fe400000000ff */
[----:B------:R-:W-:-:S04]  /*5190*/  F2FP.F16.F32.PACK_AB R173, R202, R173 ;  /* 0x000000adcaad723e */ /* 0x000fc800000000ff */
[----:B------:R-:W0:Y:S01]  /*51a0*/  MUFU.EX2 R176, R189 ;  /* 0x000000bd00b07308 */ /* 0x000e220000000800 */
[----:B----4-:R-:W-:Y:S01]  /*51b0*/  FADD.FTZ R3, R175, R8 ;  /* 0x00000008af037221 */ /* 0x010fe20000010000 */
[C---:B---3--:R-:W-:Y:S01]  /*51c0*/  FADD.FTZ R5, R190.reuse, R5 ;  /* 0x00000005be057221 */ /* 0x048fe20000010000 */
[----:B------:R-:W-:Y:S02]  /*51d0*/  F2FP.F16.F32.PACK_AB R174, R190, R187 ;  /* 0x000000bbbeae723e */ /* 0x000fe400000000ff */
[C---:B0-----:R-:W-:Y:S01]  /*51e0*/  FADD.FTZ R3, R176.reuse, R3 ;  /* 0x00000003b0037221 */ /* 0x041fe20000010000 */
[----:B------:R-:W-:Y:S01]  /*51f0*/  F2FP.F16.F32.PACK_AB R175, R176, R175 ;  /* 0x000000afb0af723e */ /* 0x000fe200000000ff */
[----:B--2---:R-:W-:Y:S06]  /*5200*/  @!P0 BRA `(.L_x_9268) ;  /* 0x0000000000048947 */ /* 0x004fec0003800000 */
[----:B------:R-:W-:Y:S01]  /*5210*/  BPT.TRAP 0x1 ;  /* 0x000000040000795c */ /* 0x000fe20000300000 */
.L_x_9268:
[----:B------:R-:W-:-:S04]  /*5220*/  IMAD.U32 R7, RZ, RZ, UR25 ;  /* 0x00000019ff077e24 */ /* 0x000fc8000f8e00ff */
[----:B------:R0:W1:Y:S01]  /*5230*/  SYNCS.PHASECHK.TRANS64.TRYWAIT P3, [UR23+0x22850], R7 ;  /* 0x02285007ff0075a7 */ /* 0x0000620008060157 */
[----:B------:R-:W-:Y:S05]  /*5240*/  @!P0 BRA `(.L_x_9269) ;  /* 0x0000000000048947 */ /* 0x000fea0003800000 */
[----:B------:R-:W-:Y:S01]  /*5250*/  BPT.TRAP 0x1 ;  /* 0x000000040000795c */ /* 0x000fe20000300000 */
.L_x_9269:
[----:B-1----:R-:W-:Y:S05]  /*5260*/  @P3 BRA `(.L_x_9270) ;  /* 0x00000000000c3947 */ /* 0x002fea0003800000 */
[----:B0-----:R-:W-:-:S04]  /*5270*/  IMAD.U32 R7, RZ, RZ, UR25 ;  /* 0x00000019ff077e24 */ /* 0x001fc8000f8e00ff */
[----:B------:R-:W0:Y:S02]  /*5280*/  SYNCS.PHASECHK.TRANS64.TRYWAIT P3, [UR23+0x22850], R7 ;  /* 0x02285007ff0075a7 */ /* 0x000e240008060157 */
[----:B0-----:R-:W-:Y:S05]  /*5290*/  @!P3 BRA `(.L_x_9271) ;  /* 0x0000006c0044b947 */ /* 0x001fea0003800000 */
.L_x_9270:
[----:B0-----:R-:W0:Y:S01]  /*52a0*/  S2R R7, SR_TID.X ;  /* 0x0000000000077919 */ /* 0x001e220000002100 */
[----:B------:R-:W-:Y:S01]  /*52b0*/  UIMAD UR11, UR36, 0xc00, UR21 ;  /* 0x00000c00240b78a4 */ /* 0x000fe2000f8e0215 */
[----:B------:R-:W-:Y:S01]  /*52c0*/  @!P1 VIADD R195, R195, 0x22860 ;  /* 0x00022860c3c39836 */ /* 0x000fe20000000000 */
[----:B------:R-:W-:Y:S01]  /*52d0*/  UMOV UR7, 0x40000040 ;  /* 0x4000004000077882 */ /* 0x000fe20000000000 */
[----:B------:R-:W-:-:S03]  /*52e0*/  IMAD.MOV.U32 R23, RZ, RZ, R0 ;  /* 0x000000ffff177224 */ /* 0x000fc600078e0000 */
[----:B------:R-:W-:Y:S01]  /*52f0*/  @!P1 PRMT R195, RZ, 0x654, R195 ;  /* 0x00000654ffc39816 */ /* 0x000fe200000000c3 */
[----:B------:R-:W-:Y:S01]  /*5300*/  UMOV UR6, UR11 ;  /* 0x0000000b00067c82 */ /* 0x000fe20008000000 */
[----:B0-----:R-:W-:-:S05]  /*5310*/  SHF.R.U32.HI R7, RZ, 0x7, R7 ;  /* 0x00000007ff077819 */ /* 0x001fca0000011607 */
[----:B------:R-:W-:-:S05]  /*5320*/  VIADD R7, R7, 0x8 ;  /* 0x0000000807077836 */ /* 0x000fca0000000000 */
[----:B------:R0:W-:Y:S02]  /*5330*/  BAR.SYNC.DEFER_BLOCKING R7, 0x100 ;  /* 0x000400070000751d */ /* 0x0001e40000010000 */
[----:B0-----:R-:W-:-:S04]  /*5340*/  IMAD.MOV.U32 R7, RZ, RZ, R4 ;  /* 0x000000ffff077224 */ /* 0x001fc800078e0004 */
        /* <DEDUP_REMOVED lines=34> */
[----:B------:R-:W-:Y:S05]  /*5570*/  @P2 BRA `(.L_x_9272) ;  /* 0xffffffdc00282947 */ /* 0x000fea000383ffff */
.L_x_9263:
[----:B0-----:R-:W0:Y:S01]  /*5580*/  SHFL.BFLY PT, R8, R5, 0x2, 0x1f ;  /* 0x0c401f0005087f89 */ /* 0x001e2200000e0000 */
[----:B------:R-:W-:Y:S01]  /*5590*/  MOV R206, 0x400 ;  /* 0x0000040000ce7802 */ /* 0x000fe20000000f00 */
[----:B------:R-:W-:Y:S02]  /*55a0*/  UIADD3 UR4, -UR41, URZ, URZ ;  /* 0x0000003f29047290 */ /* 0x000fe4000fffe13f */
[----:B------:R-:W3:Y:S01]  /*55b0*/  SHFL.BFLY PT, R10, R3, 0x2, 0x1f ;  /* 0x0c401f00030a7f89 */ /* 0x000ee200000e0000 */
[----:B------:R-:W-:Y:S01]  /*55c0*/  ULDC.64 UR6, c[0x0][0xb90] ;  /* 0x0002e40000067ab9 */ /* 0x000fe20000000a00 */
[----:B------:R-:W-:Y:S01]  /*55d0*/  ULDC.64 UR8, c[0x0][0xae8] ;  /* 0x0002ba0000087ab9 */ /* 0x000fe20000000a00 */
[----:B------:R-:W4:Y:S01]  /*55e0*/  S2R R11, SR_CgaCtaId ;  /* 0x00000000000b7919 */ /* 0x000f220000008800 */
[----:B------:R-:W1:Y:S01]  /*55f0*/  S2R R13, SR_SWINHI ;  /* 0x00000000000d7919 */ /* 0x000e620000002f00 */
[----:B------:R2:W-:Y:S06]  /*5600*/  BAR.ARV R6, 0x100 ;  /* 0x000400060000751d */ /* 0x0005ec0000002000 */
[----:B0-----:R-:W-:Y:S01]  /*5610*/  FADD.FTZ R8, R8, R5 ;  /* 0x0000000508087221 */ /* 0x001fe20000010000 */
[----:B--2---:R-:W-:Y:S01]  /*5620*/  IMAD.MOV.U32 R6, RZ, RZ, -0x800000 ;  /* 0xff800000ff067424 */ /* 0x004fe200078e00ff */
[----:B------:R-:W-:Y:S06]  /*5630*/  BAR.ARV 0x8, 0x180 ;  /* 0x0206000000007b1d */ /* 0x000fec0000002000 */
[----:B---3--:R-:W-:Y:S01]  /*5640*/  FADD.FTZ R10, R10, R3 ;  /* 0x000000030a0a7221 */ /* 0x008fe20000010000 */
[----:B------:R-:W-:Y:S01]  /*5650*/  IMAD.MOV.U32 R3, RZ, RZ, RZ ;  /* 0x000000ffff037224 */ /* 0x000fe200078e00ff */
[----:B------:R-:W0:Y:S01]  /*5660*/  SHFL.BFLY PT, R7, R8, 0x1, 0x1f ;  /* 0x0c201f0008077f89 */ /* 0x000e2200000e0000 */
[----:B------:R-:W-:-:S03]  /*5670*/  IMAD.MOV.U32 R5, RZ, RZ, -0x800000 ;  /* 0xff800000ff057424 */ /* 0x000fc600078e00ff */
[----:B------:R-:W2:Y:S01]  /*5680*/  SHFL.BFLY PT, R9, R10, 0x1, 0x1f ;  /* 0x0c201f000a097f89 */ /* 0x000ea200000e0000 */
[----:B----4-:R-:W-:Y:S01]  /*5690*/  LEA R206, R11, R206, 0x18 ;  /* 0x000000ce0bce7211 */ /* 0x010fe200078ec0ff */
[----:B------:R-:W-:Y:S01]  /*56a0*/  BAR.SYNC.DEFER_BLOCKING 0x1, 0x100 ;  /* 0x0044000000007b1d */ /* 0x000fe20000010000 */
[----:B0-----:R-:W-:Y:S01]  /*56b0*/  FADD.FTZ R12, R8, R7 ;  /* 0x00000007080c7221 */ /* 0x001fe20000010000 */
[----:B------:R-:W-:Y:S02]  /*56c0*/  IMAD.MOV.U32 R7, RZ, RZ, RZ ;  /* 0x000000ffff077224 */ /* 0x000fe400078e00ff */
[----:B--2---:R-:W-:Y:S02]  /*56d0*/  FADD.FTZ R14, R10, R9 ;  /* 0x000000090a0e7221 */ /* 0x004fe40000010000 */
[----:B------:R-:W-:Y:S01]  /*56e0*/  FSETP.NE.FTZ.AND P0, PT, R12, RZ, PT ;  /* 0x000000ff0c00720b */ /* 0x000fe20003f15000 */
[----:B------:R-:W-:Y:S01]  /*56f0*/  IMAD R9, R22, 0x40, R2 ;  /* 0x0000004016097824 */ /* 0x000fe200078e0202 */
[----:B------:R-:W-:-:S02]  /*5700*/  MOV R10, R206 ;  /* 0x000000ce000a7202 */ /* 0x000fc40000000f00 */
[----:B-1----:R-:W-:Y:S01]  /*5710*/  MOV R11, R13 ;  /* 0x0000000d000b7202 */ /* 0x002fe20000000f00 */
[----:B------:R-:W-:Y:S01]  /*5720*/  IMAD.U32 R13, RZ, RZ, UR10 ;  /* 0x0000000aff0d7e24 */ /* 0x000fe2000f8e00ff */
[----:B------:R-:W-:Y:S01]  /*5730*/  FSETP.NE.FTZ.AND P1, PT, R14, RZ, PT ;  /* 0x000000ff0e00720b */ /* 0x000fe20003f35000 */
[----:B------:R-:W-:-:S04]  /*5740*/  IMAD.WIDE R8, R9, 0x2, R10 ;  /* 0x0000000209087825 */ /* 0x000fc800078e020a */
[----:B------:R-:W-:Y:S02]  /*5750*/  IMAD.WIDE R10, R211, 0x2, R10 ;  /* 0x00000002d30a7825 */ /* 0x000fe400078e020a */
[----:B------:R-:W0:Y:S02]  /*5760*/  @P0 MUFU.RCP R7, R12 ;  /* 0x0000000c00070308 */ /* 0x000e240000001000 */
[----:B------:R-:W-:Y:S01]  /*5770*/  @P0 FMUL.FTZ R13, R13, 0.69314718246459960938 ;  /* 0x3f3172180d0d0820 */ /* 0x000fe20000410000 */
[C---:B------:R-:W-:Y:S02]  /*5780*/  IADD3 R21, P3, R10.reuse, 0xc060, RZ ;  /* 0x0000c0600a157810 */ /* 0x040fe40007f7e0ff */
[----:B------:R-:W-:Y:S02]  /*5790*/  LOP3.LUT R171, R10, 0x380, RZ, 0xc0, !PT ;  /* 0x000003800aab7812 */ /* 0x000fe400078ec0ff */
[----:B------:R-:W-:Y:S01]  /*57a0*/  LOP3.LUT R20, R21, 0x380, RZ, 0xc0, !PT ;  /* 0x0000038015147812 */ /* 0x000fe200078ec0ff */
[----:B------:R-:W1:Y:S01]  /*57b0*/  @P1 MUFU.RCP R3, R14 ;  /* 0x0000000e00031308 */ /* 0x000e620000001000 */
[----:B------:R-:W-:-:S04]  /*57c0*/  SHF.R.U64 R171, R171, 0x3, RZ ;  /* 0x00000003abab7819 */ /* 0x000fc800000012ff */
[----:B------:R-:W-:Y:S01]  /*57d0*/  LOP3.LUT R170, R171, R10, RZ, 0x3c, !PT ;  /* 0x0000000aabaa7212 */ /* 0x000fe200078e3cff */
[--C-:B------:R-:W-:Y:S02]  /*57e0*/  IMAD.MOV.U32 R171, RZ, RZ, R11.reuse ;  /* 0x000000ffffab7224 */ /* 0x100fe400078e000b */
[----:B------:R-:W2:Y:S01]  /*57f0*/  @P0 MUFU.LG2 R12, R12 ;  /* 0x0000000c000c0308 */ /* 0x000ea20000000c00 */
[-C--:B0-----:R-:W-:Y:S01]  /*5800*/  FMUL.FTZ R189, R52, R7.reuse ;  /* 0x0000000734bd7220 */ /* 0x081fe20000410000 */
[----:B------:R-:W-:Y:S02]  /*5810*/  IMAD.U32 R52, RZ, RZ, UR10 ;  /* 0x0000000aff347e24 */ /* 0x000fe4000f8e00ff */
[-C--:B------:R-:W-:Y:S01]  /*5820*/  FMUL.FTZ R187, R29, R7.reuse ;  /* 0x000000071dbb7220 */ /* 0x080fe20000410000 */
[-C--:B------:R-:W-:Y:S01]  /*5830*/  FMUL.FTZ R201, R69, R7.reuse ;  /* 0x0000000745c97220 */ /* 0x080fe20000410000 */
[-C--:B------:R-:W-:Y:S01]  /*5840*/  FMUL.FTZ R199, R85, R7.reuse ;  /* 0x0000000755c77220 */ /* 0x080fe20000410000 */
[----:B------:R-:W-:Y:S01]  /*5850*/  @P1 FMUL.FTZ R52, R52, 0.69314718246459960938 ;  /* 0x3f31721834341820 */ /* 0x000fe20000410000 */
[-C--:B------:R-:W-:Y:S01]  /*5860*/  FMUL.FTZ R197, R93, R7.reuse ;  /* 0x000000075dc57220 */ /* 0x080fe20000410000 */
[----:B------:R-:W0:Y:S01]  /*5870*/  @P1 MUFU.LG2 R14, R14 ;  /* 0x0000000e000e1308 */ /* 0x000e220000000c00 */
[----:B------:R-:W-:Y:S01]  /*5880*/  FMUL.FTZ R195, R101, R7 ;  /* 0x0000000765c37220 */ /* 0x000fe20000410000 */
[-C--:B-1----:R-:W-:Y:S01]  /*5890*/  FMUL.FTZ R176, R131, R3.reuse ;  /* 0x0000000383b07220 */ /* 0x082fe20000410000 */
[-C--:B------:R-:W-:Y:S01]  /*58a0*/  FMUL.FTZ R29, R95, R3.reuse ;  /* 0x000000035f1d7220 */ /* 0x080fe20000410000 */
[-C--:B------:R-:W-:Y:S01]  /*58b0*/  FMUL.FTZ R69, R99, R3.reuse ;  /* 0x0000000363457220 */ /* 0x080fe20000410000 */
[-C--:B------:R-:W-:Y:S01]  /*58c0*/  FMUL.FTZ R85, R103, R3.reuse ;  /* 0x0000000367557220 */ /* 0x080fe20000410000 */
[-C--:B------:R-:W-:Y:S01]  /*58d0*/  FMUL.FTZ R93, R107, R3.reuse ;  /* 0x000000036b5d7220 */ /* 0x080fe20000410000 */
[----:B------:R-:W-:Y:S01]  /*58e0*/  FMUL.FTZ R101, R111, R3 ;  /* 0x000000036f657220 */ /* 0x000fe20000410000 */
[----:B------:R-:W-:-:S02]  /*58f0*/  IMAD.X R131, RZ, RZ, R11, P3 ;  /* 0x000000ffff837224 */ /* 0x000fc400018e060b */
[----:B--2---:R-:W-:Y:S01]  /*5900*/  @P0 FMUL.FTZ R12, R12, 0.69314718246459960938 ;  /* 0x3f3172180c0c0820 */ /* 0x004fe20000410000 */
[----:B------:R-:W-:Y:S01]  /*5910*/  FMUL.FTZ R177, R130, R3 ;  /* 0x0000000382b17220 */ /* 0x000fe20000410000 */
[C---:B------:R-:W-:Y:S01]  /*5920*/  IADD3 R111, P4, R10.reuse, 0xc040, RZ ;  /* 0x0000c0400a6f7810 */ /* 0x040fe20007f9e0ff */
[-C--:B------:R-:W-:Y:S01]  /*5930*/  FMUL.FTZ R25, R25, R7.reuse ;  /* 0x0000000719197220 */ /* 0x080fe20000410000 */
[----:B------:R-:W-:Y:S01]  /*5940*/  @P0 FFMA.FTZ R6, R13, R0, R12 ;  /* 0x000000000d060223 */ /* 0x000fe2000001000c */
[----:B------:R-:W-:Y:S01]  /*5950*/  IADD3 R107, P5, R10, 0xc020, RZ ;  /* 0x0000c0200a6b7810 */ /* 0x000fe20007fbe0ff */
[-C--:B------:R-:W-:Y:S01]  /*5960*/  FMUL.FTZ R24, R24, R7.reuse ;  /* 0x0000000718187220 */ /* 0x080fe20000410000 */
[----:B------:R-:W-:Y:S01]  /*5970*/  IADD3 R103, P6, R10, 0xc000, RZ ;  /* 0x0000c0000a677810 */ /* 0x000fe20007fde0ff */
[----:B0-----:R-:W-:Y:S01]  /*5980*/  @P1 FMUL.FTZ R15, R14, 0.69314718246459960938 ;  /* 0x3f3172180e0f1820 */ /* 0x001fe20000410000 */
[----:B------:R-:W-:Y:S01]  /*5990*/  IADD3 R99, P0, R10, 0x8060, RZ ;  /* 0x000080600a637810 */ /* 0x000fe20007f1e0ff */
[-C--:B------:R-:W-:Y:S01]  /*59a0*/  FMUL.FTZ R28, R28, R7.reuse ;  /* 0x000000071c1c7220 */ /* 0x080fe20000410000 */
[----:B------:R-:W-:Y:S01]  /*59b0*/  IADD3 R95, P2, R10, 0x8040, RZ ;  /* 0x000080400a5f7810 */ /* 0x000fe20007f5e0ff */
[----:B------:R-:W-:Y:S01]  /*59c0*/  @P1 FFMA.FTZ R5, R52, R4, R15 ;  /* 0x0000000434051223 */ /* 0x000fe2000001000f */
[C---:B------:R-:W-:Y:S01]  /*59d0*/  IADD3 R13, P1, R10.reuse, 0x20, RZ ;  /* 0x000000200a0d7810 */ /* 0x040fe20007f3e0ff */
[-C--:B------:R-:W-:Y:S01]  /*59e0*/  FMUL.FTZ R33, R33, R7.reuse ;  /* 0x0000000721217220 */ /* 0x080fe20000410000 */
[----:B------:R-:W-:Y:S01]  /*59f0*/  IADD3 R14, P3, R10, 0x8020, RZ ;  /* 0x000080200a0e7810 */ /* 0x000fe20007f7e0ff */
        /* <DEDUP_REMOVED lines=60> */
[----:B------:R-:W-:Y:S01]  /*5dc0*/  FMUL.FTZ R7, R91, R3 ;  /* 0x000000035b077220 */ /* 0x000fe20000410000 */
        /* <DEDUP_REMOVED lines=20> */
[----:B------:R-:W-:Y:S01]  /*5f10*/  SHF.R.U64 R4, R4, 0x3, RZ ;  /* 0x0000000304047819 */ /* 0x000fe200000012ff */
[----:B------:R-:W-:-:S02]  /*5f20*/  IMAD.X R163, RZ, RZ, R11, P0 ;  /* 0x000000ffffa37224 */ /* 0x000fc400000e060b */
[----:B------:R-:W-:Y:S01]  /*5f30*/  FMUL.FTZ R183, R142, R3 ;  /* 0x000000038eb77220 */ /* 0x000fe20000410000 */
[--C-:B------:R-:W-:Y:S01]  /*5f40*/  IMAD.X R165, RZ, RZ, R11.reuse, P1 ;  /* 0x000000ffffa57224 */ /* 0x100fe200008e060b */
[----:B------:R-:W-:Y:S01]  /*5f50*/  LOP3.LUT R142, R4, R103, RZ, 0x3c, !PT ;  /* 0x00000067048e7212 */ /* 0x000fe200078e3cff */
[--C-:B------:R-:W-:Y:S01]  /*5f60*/  IMAD.X R167, RZ, RZ, R11.reuse, P2 ;  /* 0x000000ffffa77224 */ /* 0x100fe200010e060b */
[----:B------:R-:W-:Y:S01]  /*5f70*/  SHF.R.U64 R10, R20, 0x3, RZ ;  /* 0x00000003140a7819 */ /* 0x000fe200000012ff */
[----:B------:R-:W-:Y:S01]  /*5f80*/  IMAD.X R169, RZ, RZ, R11, P3 ;  /* 0x000000ffffa97224 */ /* 0x000fe200018e060b */
[----:B------:R-:W-:Y:S01]  /*5f90*/  LOP3.LUT R11, R14, 0x380, RZ, 0xc0, !PT ;  /* 0x000003800e0b7812 */ /* 0x000fe200078ec0ff */
[-C--:B------:R-:W-:Y:S01]  /*5fa0*/  FMUL.FTZ R181, R138, R3.reuse ;  /* 0x000000038ab57220 */ /* 0x080fe20000410000 */
[----:B------:R-:W-:Y:S01]  /*5fb0*/  LOP3.LUT R4, R13, 0x380, RZ, 0xc0, !PT ;  /* 0x000003800d047812 */ /* 0x000fe200078ec0ff */
[-C--:B------:R-:W-:Y:S01]  /*5fc0*/  FMUL.FTZ R27, R27, R3.reuse ;  /* 0x000000031b1b7220 */ /* 0x080fe20000410000 */
[----:B------:R-:W-:Y:S01]  /*5fd0*/  SHF.R.U64 R11, R11, 0x3, RZ ;  /* 0x000000030b0b7819 */ /* 0x000fe200000012ff */
[----:B------:R-:W-:Y:S01]  /*5fe0*/  FMUL.FTZ R26, R26, R3 ;  /* 0x000000031a1a7220 */ /* 0x000fe20000410000 */
[----:B------:R-:W-:Y:S01]  /*5ff0*/  LOP3.LUT R138, R10, R107, RZ, 0x3c, !PT ;  /* 0x0000006b0a8a7212 */ /* 0x000fe200078e3cff */
[-C--:B------:R-:W-:Y:S01]  /*6000*/  FMUL.FTZ R31, R31, R3.reuse ;  /* 0x000000031f1f7220 */ /* 0x080fe20000410000 */
[----:B------:R-:W-:Y:S01]  /*6010*/  LOP3.LUT R154, R11, R14, RZ, 0x3c, !PT ;  /* 0x0000000e0b9a7212 */ /* 0x000fe200078e3cff */
[-C--:B------:R-:W-:Y:S01]  /*6020*/  FMUL.FTZ R30, R30, R3.reuse ;  /* 0x000000031e1e7220 */ /* 0x080fe20000410000 */
[----:B------:R-:W-:Y:S01]  /*6030*/  SHF.R.U64 R4, R4, 0x3, RZ ;  /* 0x0000000304047819 */ /* 0x000fe200000012ff */
[-C--:B------:R-:W-:Y:S01]  /*6040*/  FMUL.FTZ R35, R35, R3.reuse ;  /* 0x0000000323237220 */ /* 0x080fe20000410000 */
[----:B------:R-:W-:Y:S01]  /*6050*/  LOP3.LUT R11, R12, 0x380, RZ, 0xc0, !PT ;  /* 0x000003800c0b7812 */ /* 0x000fe200078ec0ff */
[-C--:B------:R-:W-:Y:S01]  /*6060*/  FMUL.FTZ R34, R34, R3.reuse ;  /* 0x0000000322227220 */ /* 0x080fe20000410000 */
[----:B------:R-:W-:Y:S01]  /*6070*/  LOP3.LUT R10, R95, 0x380, RZ, 0xc0, !PT ;  /* 0x000003805f0a7812 */ /* 0x000fe200078ec0ff */
        /* <DEDUP_REMOVED lines=43> */
[----:B------:R-:W-:Y:S01]  /*6330*/  LOP3.LUT R150, R4, R13, RZ, 0x3c, !PT ;  /* 0x0000000d04967212 */ /* 0x000fe200078e3cff */
[----:B------:R-:W-:Y:S01]  /*6340*/  ULDC UR10, c[0x0][0xc44] ;  /* 0x00031100000a7ab9 */ /* 0x000fe20000000800 */
[----:B------:R-:W-:Y:S01]  /*6350*/  SHF.R.U64 R11, R11, 0x3, RZ ;  /* 0x000000030b0b7819 */ /* 0x000fe200000012ff */
[----:B------:R-:W-:Y:S01]  /*6360*/  UIMAD UR10, UR10, UR4, UR46 ;  /* 0x000000040a0a72a4 */ /* 0x000fe2000f8e022e */
[----:B------:R-:W-:-:S02]  /*6370*/  SHF.R.U64 R10, R10, 0x3, RZ ;  /* 0x000000030a0a7819 */ /* 0x000fc400000012ff */
[----:B------:R-:W-:Y:S01]  /*6380*/  IADD3 R13, P3, R8, 0x1000, RZ ;  /* 0x00001000080d7810 */ /* 0x000fe20007f7e0ff */
[----:B------:R-:W-:Y:S01]  /*6390*/  USHF.R.S32.HI UR11, URZ, 0x1f, UR10 ;  /* 0x0000001f3f0b7899 */ /* 0x000fe2000801140a */
[----:B------:R-:W-:Y:S01]  /*63a0*/  LOP3.LUT R162, R11, R12, RZ, 0x3c, !PT ;  /* 0x0000000c0ba27212 */ /* 0x000fe200078e3cff */
[----:B------:R-:W-:Y:S01]  /*63b0*/  UIMAD.WIDE.U32 UR4, UR10, UR6, URZ ;  /* 0x000000060a0472a5 */ /* 0x000fe2000f8e003f */
[----:B------:R-:W-:Y:S01]  /*63c0*/  LOP3.LUT R152, R10, R95, RZ, 0x3c, !PT ;  /* 0x0000005f0a987212 */ /* 0x000fe200078e3cff */
[----:B------:R-:W-:Y:S01]  /*63d0*/  UIMAD UR6, UR11, UR6, URZ ;  /* 0x000000060b0672a4 */ /* 0x000fe2000f8e023f */
[----:B------:R-:W-:Y:S02]  /*63e0*/  LOP3.LUT R12, R13, 0x380, RZ, 0xc0, !PT ;  /* 0x000003800d0c7812 */ /* 0x000fe400078ec0ff */
[----:B------:R-:W-:Y:S01]  /*63f0*/  LOP3.LUT R20, R99, 0x380, RZ, 0xc0, !PT ;  /* 0x0000038063147812 */ /* 0x000fe200078ec0ff */
[----:B------:R-:W-:Y:S01]  /*6400*/  UIMAD UR6, UR10, UR7, UR6 ;  /* 0x000000070a0672a4 */ /* 0x000fe2000f8e0206 */
[----:B------:R-:W-:Y:S01]  /*6410*/  LOP3.LUT R10, R91, 0x380, RZ, 0xc0, !PT ;  /* 0x000003805b0a7812 */ /* 0x000fe200078ec0ff */
[----:B------:R-:W-:Y:S01]  /*6420*/  USHF.R.S32.HI UR7, URZ, 0x1f, UR41 ;  /* 0x0000001f3f077899 */ /* 0x000fe20008011429 */
[----:B------:R-:W-:Y:S01]  /*6430*/  SHF.R.U64 R12, R12, 0x3, RZ ;  /* 0x000000030c0c7819 */ /* 0x000fe200000012ff */
[----:B------:R-:W-:Y:S01]  /*6440*/  IMAD.U32 R11, RZ, RZ, UR5 ;  /* 0x00000005ff0b7e24 */ /* 0x000fe2000f8e00ff */
[----:B------:R-:W-:-:S02]  /*6450*/  SHF.R.U64 R20, R20, 0x3, RZ ;  /* 0x0000000314147819 */ /* 0x000fc400000012ff */
[----:B------:R-:W-:Y:S02]  /*6460*/  SHF.R.U64 R10, R10, 0x3, RZ ;  /* 0x000000030a0a7819 */ /* 0x000fe400000012ff */
[----:B------:R-:W-:Y:S01]  /*6470*/  LOP3.LUT R12, R12, R13, RZ, 0x3c, !PT ;  /* 0x0000000d0c0c7212 */ /* 0x000fe200078e3cff */
[----:B------:R-:W-:Y:S01]  /*6480*/  IMAD.X R13, RZ, RZ, R9, P3 ;  /* 0x000000ffff0d7224 */ /* 0x000fe200018e0609 */
[----:B------:R-:W-:Y:S02]  /*6490*/  LOP3.LUT R146, R20, R99, RZ, 0x3c, !PT ;  /* 0x0000006314927212 */ /* 0x000fe400078e3cff */
[----:B------:R-:W-:Y:S02]  /*64a0*/  LOP3.LUT R156, R10, R91, RZ, 0x3c, !PT ;  /* 0x0000005b0a9c7212 */ /* 0x000fe400078e3cff */
[----:B------:R-:W-:Y:S02]  /*64b0*/  LOP3.LUT R10, R21, 0x380, RZ, 0xc0, !PT ;  /* 0x00000380150a7812 */ /* 0x000fe400078ec0ff */
[----:B------:R-:W-:-:S02]  /*64c0*/  IADD3 R99, P3, R8, 0x8000, RZ ;  /* 0x0000800008637810 */ /* 0x000fc40007f7e0ff */
[----:B------:R-:W-:Y:S02]  /*64d0*/  SHF.R.U64 R10, R10, 0x3, RZ ;  /* 0x000000030a0a7819 */ /* 0x000fe400000012ff */
[----:B------:R-:W-:Y:S02]  /*64e0*/  LOP3.LUT R98, R99, 0x380, RZ, 0xc0, !PT ;  /* 0x0000038063627812 */ /* 0x000fe400078ec0ff */
[----:B------:R-:W-:Y:S01]  /*64f0*/  LOP3.LUT R164, R10, R21, RZ, 0x3c, !PT ;  /* 0x000000150aa47212 */ /* 0x000fe200078e3cff */
[----:B------:R-:W-:Y:S01]  /*6500*/  IMAD.U32 R10, RZ, RZ, UR4 ;  /* 0x00000004ff0a7e24 */ /* 0x000fe2000f8e00ff */
[----:B------:R-:W-:Y:S01]  /*6510*/  SHF.R.U64 R98, R98, 0x3, RZ ;  /* 0x0000000362627819 */ /* 0x000fe200000012ff */
[----:B------:R-:W-:Y:S01]  /*6520*/  UIADD3 UR4, UR5, UR6, URZ ;  /* 0x0000000605047290 */ /* 0x000fe2000fffe03f */
[----:B------:R-:W-:Y:S02]  /*6530*/  LOP3.LUT R21, R0, 0x380, RZ, 0xc0, !PT ;  /* 0x0000038000157812 */ /* 0x000fe400078ec0ff */
[----:B------:R-:W-:Y:S01]  /*6540*/  LOP3.LUT R98, R98, R99, RZ, 0x3c, !PT ;  /* 0x0000006362627212 */ /* 0x000fe200078e3cff */
[--C-:B------:R-:W-:Y:S01]  /*6550*/  IMAD.X R99, RZ, RZ, R9.reuse, P3 ;  /* 0x000000ffff637224 */ /* 0x100fe200018e0609 */
[----:B------:R-:W-:Y:S01]  /*6560*/  SHF.R.U64 R21, R21, 0x3, RZ ;  /* 0x0000000315157819 */ /* 0x000fe200000012ff */
[----:B------:R-:W-:Y:S01]  /*6570*/  IMAD.U32 R11, RZ, RZ, UR4 ;  /* 0x00000004ff0b7e24 */ /* 0x000fe2000f8e00ff */
[C---:B------:R-:W-:Y:S01]  /*6580*/  IADD3 R215, P3, R8.reuse, 0xf000, RZ ;  /* 0x0000f00008d77810 */ /* 0x040fe20007f7e0ff */
[----:B------:R-:W-:Y:S01]  /*6590*/  ULDC.64 UR4, c[0x0][0xb88] ;  /* 0x0002e20000047ab9 */ /* 0x000fe20000000a00 */
[----:B------:R-:W-:Y:S01]  /*65a0*/  LOP3.LUT R168, R21, R0, RZ, 0x3c, !PT ;  /* 0x0000000015a87212 */ /* 0x000fe200078e3cff */
[----:B------:R-:W-:Y:S01]  /*65b0*/  ULDC UR6, c[0x0][0xa88] ;  /* 0x0002a20000067ab9 */ /* 0x000fe20000000800 */
[----:B------:R-:W-:Y:S01]  /*65c0*/  LOP3.LUT R0, R215, 0x380, RZ, 0xc0, !PT ;  /* 0x00000380d7007812 */ /* 0x000fe200078ec0ff */
[----:B------:R-:W-:Y:S01]  /*65d0*/  IMAD.X R127, RZ, RZ, R9, P3 ;  /* 0x000000ffff7f7224 */ /* 0x000fe200018e0609 */
[----:B------:R-:W-:-:S02]  /*65e0*/  IADD3 R95, P2, R8, 0x7000, RZ ;  /* 0x00007000085f7810 */ /* 0x000fc40007f5e0ff */
[----:B------:R-:W-:Y:S02]  /*65f0*/  SHF.R.U64 R0, R0, 0x3, RZ ;  /* 0x0000000300007819 */ /* 0x000fe400000012ff */
[----:B------:R-:W-:Y:S02]  /*6600*/  LOP3.LUT R94, R95, 0x380, RZ, 0xc0, !PT ;  /* 0x000003805f5e7812 */ /* 0x000fe400078ec0ff */
[----:B------:R-:W-:Y:S02]  /*6610*/  LOP3.LUT R126, R0, R215, RZ, 0x3c, !PT ;  /* 0x000000d7007e7212 */ /* 0x000fe400078e3cff */
[----:B------:R-:W0:Y:S01]  /*6620*/  LDC R0, c[0x0][0xbe8] ;  /* 0x0002fa00ff007b82 */ /* 0x000e220000000800 */
[----:B------:R-:W-:Y:S02]  /*6630*/  SHF.R.U64 R94, R94, 0x3, RZ ;  /* 0x000000035e5e7819 */ /* 0x000fe400000012ff */
[----:B------:R-:W-:Y:S02]  /*6640*/  LOP3.LUT R4, R57, 0x380, RZ, 0xc0, !PT ;  /* 0x0000038039047812 */ /* 0x000fe400078ec0ff */
[----:B------:R-:W-:Y:S01]  /*6650*/  LOP3.LUT R94, R94, R95, RZ, 0x3c, !PT ;  /* 0x0000005f5e5e7212 */ /* 0x000fe200078e3cff */
[----:B------:R-:W-:Y:S01]  /*6660*/  IMAD.X R95, RZ, RZ, R9, P2 ;  /* 0x000000ffff5f7224 */ /* 0x000fe200010e0609 */
[----:B------:R-:W-:-:S02]  /*6670*/  IADD3 R123, P2, R8, 0xe000, RZ ;  /* 0x0000e000087b7810 */ /* 0x000fc40007f5e0ff */
[----:B------:R-:W-:Y:S02]  /*6680*/  SHF.R.U64 R4, R4, 0x3, RZ ;  /* 0x0000000304047819 */ /* 0x000fe400000012ff */
[----:B------:R-:W-:Y:S02]  /*6690*/  LOP3.LUT R122, R123, 0x380, RZ, 0xc0, !PT ;  /* 0x000003807b7a7812 */ /* 0x000fe400078ec0ff */
[----:B------:R-:W-:Y:S02]  /*66a0*/  F2FP.F16.F32.PACK_AB R24, R25, R24 ;  /* 0x000000181918723e */ /* 0x000fe400000000ff */
[----:B------:R-:W-:Y:S02]  /*66b0*/  SHF.R.U64 R122, R122, 0x3, RZ ;  /* 0x000000037a7a7819 */ /* 0x000fe400000012ff */
[----:B------:R-:W-:Y:S02]  /*66c0*/  F2FP.F16.F32.PACK_AB R25, R27, R26 ;  /* 0x0000001a1b19723e */ /* 0x000fe400000000ff */
[----:B------:R-:W-:Y:S01]  /*66d0*/  LOP3.LUT R122, R122, R123, RZ, 0x3c, !PT ;  /* 0x0000007b7a7a7212 */ /* 0x000fe200078e3cff */
[----:B------:R-:W-:Y:S01]  /*66e0*/  IMAD.X R123, RZ, RZ, R9, P2 ;  /* 0x000000ffff7b7224 */ /* 0x000fe200010e0609 */
[----:B------:R-:W-:-:S02]  /*66f0*/  F2FP.F16.F32.PACK_AB R27, R31, R30 ;  /* 0x0000001e1f1b723e */ /* 0x000fc400000000ff */
[----:B------:R-:W1:Y:S01]  /*6700*/  LDC R31, c[0x0][0xc38] ;  /* 0x00030e00ff1f7b82 */ /* 0x000e620000000800 */
[----:B0-----:R-:W-:Y:S02]  /*6710*/  ISETP.NE.AND P2, PT, R0, 0x1, PT ;  /* 0x000000010000780c */ /* 0x001fe40003f45270 */
[----:B------:R-:W-:Y:S02]  /*6720*/  LOP3.LUT R158, R4, R57, RZ, 0x3c, !PT ;  /* 0x00000039049e7212 */ /* 0x000fe400078e3cff */
[----:B------:R-:W-:Y:S02]  /*6730*/  LOP3.LUT R4, R15, 0x380, RZ, 0xc0, !PT ;  /* 0x000003800f047812 */ /* 0x000fe400078ec0ff */
[----:B------:R-:W-:Y:S02]  /*6740*/  MOV R170, R170 ;  /* 0x000000aa00aa7202 */ /* 0x000fe40000000f00 */
[----:B------:R-:W-:Y:S02]  /*6750*/  F2FP.F16.F32.PACK_AB R26, R187, R28 ;  /* 0x0000001cbb1a723e */ /* 0x000fe400000000ff */
[----:B------:R-:W-:-:S02]  /*6760*/  SHF.R.U64 R4, R4, 0x3, RZ ;  /* 0x0000000304047819 */ /* 0x000fc400000012ff */
[----:B------:R-:W-:Y:S01]  /*6770*/  IADD3 R57, P0, R8, 0x5000, RZ ;  /* 0x0000500008397810 */ /* 0x000fe20007f1e0ff */
[----:B------:R0:W-:Y:S01]  /*6780*/  STSM.16.M88.4 [R170], R24 ;  /* 0x00000018aa007844 */ /* 0x0001e20000000200 */
[----:B------:R-:W-:Y:S02]  /*6790*/  LOP3.LUT R160, R4, R15, RZ, 0x3c, !PT ;  /* 0x0000000f04a07212 */ /* 0x000fe400078e3cff */
[----:B------:R-:W-:Y:S02]  /*67a0*/  LOP3.LUT R4, R53, 0x380, RZ, 0xc0, !PT ;  /* 0x0000038035047812 */ /* 0x000fe400078ec0ff */
[----:B------:R-:W-:Y:S02]  /*67b0*/  F2FP.F16.F32.PACK_AB R32, R33, R32 ;  /* 0x000000202120723e */ /* 0x000fe400000000ff */
[----:B------:R-:W-:Y:S02]  /*67c0*/  SHF.R.U64 R4, R4, 0x3, RZ ;  /* 0x0000000304047819 */ /* 0x000fe400000012ff */
[----:B------:R-:W-:-:S02]  /*67d0*/  F2FP.F16.F32.PACK_AB R33, R35, R34 ;  /* 0x000000222321723e */ /* 0x000fc400000000ff */
[----:B------:R-:W-:Y:S01]  /*67e0*/  LOP3.LUT R166, R4, R53, RZ, 0x3c, !PT ;  /* 0x0000003504a67212 */ /* 0x000fe200078e3cff */
[----:B------:R-:W-:Y:S01]  /*67f0*/  IMAD R4, RZ, RZ, -UR46 ;  /* 0x8000002eff047e24 */ /* 0x000fe2000f8e02ff */
[----:B------:R-:W-:Y:S02]  /*6800*/  IADD3 R91, P1, R8, 0x6000, RZ ;  /* 0x00006000085b7810 */ /* 0x000fe40007f3e0ff */
[----:B------:R-:W-:Y:S01]  /*6810*/  LOP3.LUT R56, R57, 0x380, RZ, 0xc0, !PT ;  /* 0x0000038039387812 */ /* 0x000fe200078ec0ff */
[----:B0-----:R-:W0:Y:S01]  /*6820*/  @P2 LDC R24, c[0x0][0xbec] ;  /* 0x0002fb00ff182b82 */ /* 0x001e220000000800 */
[----:B-1----:R-:W-:Y:S01]  /*6830*/  IMAD R4, R31, R4, UR39 ;  /* 0x000000271f047e24 */ /* 0x002fe2000f8e0204 */
[----:B------:R-:W-:Y:S02]  /*6840*/  F2FP.F16.F32.PACK_AB R35, R39, R38 ;  /* 0x000000262723723e */ /* 0x000fe400000000ff */
[----:B------:R-:W-:Y:S01]  /*6850*/  LOP3.LUT R90, R91, 0x380, RZ, 0xc0, !PT ;  /* 0x000003805b5a7812 */ /* 0x000fe200078ec0ff */
[----:B------:R-:W-:Y:S01]  /*6860*/  IMAD R39, R4, 0x80, R210 ;  /* 0x0000008004277824 */ /* 0x000fe200078e02d2 */
[----:B------:R-:W-:-:S02]  /*6870*/  SHF.R.U64 R56, R56, 0x3, RZ ;  /* 0x0000000338387819 */ /* 0x000fc400000012ff */
[----:B------:R-:W1:Y:S01]  /*6880*/  @P2 LDC R25, c[0x0][0xbf0] ;  /* 0x0002fc00ff192b82 */ /* 0x000e620000000800 */
[----:B------:R-:W-:Y:S02]  /*6890*/  SHF.R.U64 R90, R90, 0x3, RZ ;  /* 0x000000035a5a7819 */ /* 0x000fe400000012ff */
[----:B------:R-:W-:Y:S01]  /*68a0*/  LOP3.LUT R56, R56, R57, RZ, 0x3c, !PT ;  /* 0x0000003938387212 */ /* 0x000fe200078e3cff */
[----:B------:R-:W-:Y:S01]  /*68b0*/  IMAD.X R57, RZ, RZ, R9, P0 ;  /* 0x000000ffff397224 */ /* 0x000fe200000e0609 */
[----:B------:R-:W-:Y:S01]  /*68c0*/  F2FP.F16.F32.PACK_AB R34, R37, R36 ;  /* 0x000000242522723e */ /* 0x000fe200000000ff */
[----:B------:R-:W-:Y:S01]  /*68d0*/  IMAD.MOV.U32 R37, RZ, RZ, R39 ;  /* 0x000000ffff257224 */ /* 0x000fe200078e0027 */
[----:B------:R-:W-:Y:S01]  /*68e0*/  MOV R150, R150 ;  /* 0x0000009600967202 */ /* 0x000fe20000000f00 */
[----:B------:R-:W2:Y:S01]  /*68f0*/  LDC.64 R30, c[0x0][0xb98] ;  /* 0x0002e600ff1e7b82 */ /* 0x000ea20000000a00 */
[----:B------:R-:W-:Y:S02]  /*6900*/  IADD3 R115, P0, R8, 0xc000, RZ ;  /* 0x0000c00008737810 */ /* 0x000fe40007f1e0ff */
[----:B------:R-:W-:Y:S01]  /*6910*/  LOP3.LUT R90, R90, R91, RZ, 0x3c, !PT ;  /* 0x0000005b5a5a7212 */ /* 0x000fe200078e3cff */
[----:B------:R-:W-:Y:S01]  /*6920*/  IMAD.X R91, RZ, RZ, R9, P1 ;  /* 0x000000ffff5b7224 */ /* 0x000fe200008e0609 */
[----:B------:R-:W-:Y:S01]  /*6930*/  F2FP.F16.F32.PACK_AB R40, R41, R40 ;  /* 0x000000282928723e */ /* 0x000fe200000000ff */
[----:B------:R3:W-:Y:S01]  /*6940*/  STSM.16.M88.4 [R150], R32 ;  /* 0x0000002096007844 */ /* 0x0007e20000000200 */
[----:B------:R-:W-:Y:S01]  /*6950*/  IADD3 R119, P1, R8, 0xd000, RZ ;  /* 0x0000d00008777810 */ /* 0x000fe20007f3e0ff */
[----:B0-----:R-:W-:Y:S01]  /*6960*/  @P2 IMAD.HI.U32 R24, R39, R24, RZ ;  /* 0x0000001827182227 */ /* 0x001fe200078e00ff */
[----:B------:R-:W-:-:S02]  /*6970*/  LOP3.LUT R114, R115, 0x380, RZ, 0xc0, !PT ;  /* 0x0000038073727812 */ /* 0x000fc400078ec0ff */
[----:B------:R-:W-:Y:S02]  /*6980*/  F2FP.F16.F32.PACK_AB R41, R43, R42 ;  /* 0x0000002a2b29723e */ /* 0x000fe400000000ff */
[----:B------:R-:W-:Y:S02]  /*6990*/  F2FP.F16.F32.PACK_AB R48, R49, R48 ;  /* 0x000000303130723e */ /* 0x000fe400000000ff */
[----:B------:R-:W-:Y:S02]  /*69a0*/  LOP3.LUT R52, R111, 0x380, RZ, 0xc0, !PT ;  /* 0x000003806f347812 */ /* 0x000fe400078ec0ff */
[----:B-1----:R-:W-:Y:S02]  /*69b0*/  @P2 SHF.R.U32.HI R37, RZ, R25, R24 ;  /* 0x00000019ff252219 */ /* 0x002fe40000011618 */
[----:B------:R-:W-:Y:S02]  /*69c0*/  MOV R160, R160 ;  /* 0x000000a000a07202 */ /* 0x000fe40000000f00 */
[----:B------:R-:W-:Y:S01]  /*69d0*/  F2FP.F16.F32.PACK_AB R42, R45, R44 ;  /* 0x0000002c2d2a723e */ /* 0x000fe200000000ff */
[----:B---3--:R-:W-:Y:S01]  /*69e0*/  IMAD.MOV R33, RZ, RZ, -R37 ;  /* 0x000000ffff217224 */ /* 0x008fe200078e0a25 */
[----:B------:R-:W-:Y:S01]  /*69f0*/  F2FP.F16.F32.PACK_AB R43, R47, R46 ;  /* 0x0000002e2f2b723e */ /* 0x000fe200000000ff */
[----:B--2---:R-:W-:Y:S01]  /*6a00*/  IMAD R28, R30, UR7, RZ ;  /* 0x000000071e1c7c24 */ /* 0x004fe2000f8e02ff */
[----:B------:R-:W-:Y:S01]  /*6a10*/  F2FP.F16.F32.PACK_AB R49, R51, R50 ;  /* 0x000000323331723e */ /* 0x000fe200000000ff */
[----:B------:R-:W-:Y:S01]  /*6a20*/  IMAD R33, R0, R33, R39 ;  /* 0x0000002100217224 */ /* 0x000fe200078e0227 */
[----:B------:R-:W-:Y:S01]  /*6a30*/  MOV R168, R168 ;  /* 0x000000a800a87202 */ /* 0x000fe20000000f00 */
[----:B------:R-:W-:Y:S01]  /*6a40*/  IMAD.WIDE.U32 R10, R30, UR41, R10 ;  /* 0x000000291e0a7c25 */ /* 0x000fe2000f8e000a */
[----:B------:R-:W-:Y:S01]  /*6a50*/  F2FP.F16.F32.PACK_AB R50, R204, R189 ;  /* 0x000000bdcc32723e */ /* 0x000fe200000000ff */
[----:B------:R-:W-:Y:S01]  /*6a60*/  STSM.16.M88.4 [R160], R40 ;  /* 0x00000028a0007844 */ /* 0x000fe20000000200 */
[----:B------:R-:W-:Y:S01]  /*6a70*/  F2FP.F16.F32.PACK_AB R51, R55, R54 ;  /* 0x000000363733723e */ /* 0x000fe200000000ff */
[----:B------:R-:W-:Y:S01]  /*6a80*/  IMAD R28, R31, UR41, R28 ;  /* 0x000000291f1c7c24 */ /* 0x000fe2000f8e021c */
[----:B------:R-:W-:Y:S01]  /*6a90*/  MOV R166, R166 ;  /* 0x000000a600a67202 */ /* 0x000fe20000000f00 */
[----:B------:R-:W-:Y:S01]  /*6aa0*/  IMAD R32, R4, 0x80, R208 ;  /* 0x0000008004207824 */ /* 0x000fe200078e02d0 */
[----:B------:R-:W-:Y:S01]  /*6ab0*/  F2FP.F16.F32.PACK_AB R24, R203, R188 ;  /* 0x000000bccb18723e */ /* 0x000fe200000000ff */
[----:B------:R-:W-:Y:S01]  /*6ac0*/  STSM.16.M88.4 [R168], R48 ;  /* 0x00000030a8007844 */ /* 0x000fe20000000200 */
[----:B------:R-:W-:-:S02]  /*6ad0*/  F2FP.F16.F32.PACK_AB R25, R59, R58 ;  /* 0x0000003a3b19723e */ /* 0x000fc400000000ff */
[----:B------:R-:W-:Y:S02]  /*6ae0*/  F2FP.F16.F32.PACK_AB R26, R202, R60 ;  /* 0x0000003cca1a723e */ /* 0x000fe400000000ff */
[----:B------:R-:W-:Y:S02]  /*6af0*/  F2FP.F16.F32.PACK_AB R27, R63, R62 ;  /* 0x0000003e3f1b723e */ /* 0x000fe400000000ff */
[----:B------:R-:W-:Y:S02]  /*6b00*/  LOP3.LUT R118, R119, 0x380, RZ, 0xc0, !PT ;  /* 0x0000038077767812 */ /* 0x000fe400078ec0ff */
[----:B------:R-:W-:Y:S01]  /*6b10*/  SHF.R.U64 R114, R114, 0x3, RZ ;  /* 0x0000000372727819 */ /* 0x000fe200000012ff */
[----:B------:R0:W-:Y:S01]  /*6b20*/  STSM.16.M88.4 [R166], R24 ;  /* 0x00000018a6007844 */ /* 0x0001e20000000200 */
[----:B------:R-:W-:Y:S02]  /*6b30*/  SHF.R.U64 R52, R52, 0x3, RZ ;  /* 0x0000000334347819 */ /* 0x000fe400000012ff */
[----:B------:R-:W-:-:S02]  /*6b40*/  IADD3 R15, P4, R8, 0x2000, RZ ;  /* 0x00002000080f7810 */ /* 0x000fc40007f9e0ff */
[C---:B------:R-:W-:Y:S02]  /*6b50*/  IADD3 R21, P5, R8.reuse, 0x3000, RZ ;  /* 0x0000300008157810 */ /* 0x040fe40007fbe0ff */
[----:B------:R-:W-:Y:S02]  /*6b60*/  IADD3 R53, P6, R8, 0x4000, RZ ;  /* 0x0000400008357810 */ /* 0x000fe40007fde0ff */
[----:B------:R-:W-:Y:S02]  /*6b70*/  SHF.R.U64 R118, R118, 0x3, RZ ;  /* 0x0000000376767819 */ /* 0x000fe400000012ff */
[----:B------:R-:W-:Y:S01]  /*6b80*/  LOP3.LUT R114, R114, R115, RZ, 0x3c, !PT ;  /* 0x0000007372727212 */ /* 0x000fe200078e3cff */
[----:B------:R-:W-:Y:S01]  /*6b90*/  IMAD.X R115, RZ, RZ, R9, P0 ;  /* 0x000000ffff737224 */ /* 0x000fe200000e0609 */
[----:B------:R-:W-:Y:S02]  /*6ba0*/  F2FP.F16.F32.PACK_AB R64, R65, R64 ;  /* 0x000000404140723e */ /* 0x000fe400000000ff */
[----:B------:R-:W-:-:S02]  /*6bb0*/  LOP3.LUT R134, R52, R111, RZ, 0x3c, !PT ;  /* 0x0000006f34867212 */ /* 0x000fc400078e3cff */
[----:B------:R-:W-:Y:S02]  /*6bc0*/  F2FP.F16.F32.PACK_AB R65, R67, R66 ;  /* 0x000000424341723e */ /* 0x000fe400000000ff */
[----:B------:R-:W-:Y:S02]  /*6bd0*/  F2FP.F16.F32.PACK_AB R72, R73, R72 ;  /* 0x000000484948723e */ /* 0x000fe400000000ff */
[----:B0-----:R-:W-:Y:S02]  /*6be0*/  F2FP.F16.F32.PACK_AB R25, R7, R23 ;  /* 0x000000170719723e */ /* 0x001fe400000000ff */
[----:B------:R-:W-:Y:S02]  /*6bf0*/  LOP3.LUT R14, R15, 0x380, RZ, 0xc0, !PT ;  /* 0x000003800f0e7812 */ /* 0x000fe400078ec0ff */
[----:B------:R-:W-:Y:S02]  /*6c00*/  LOP3.LUT R20, R21, 0x380, RZ, 0xc0, !PT ;  /* 0x0000038015147812 */ /* 0x000fe400078ec0ff */
[----:B------:R-:W-:-:S02]  /*6c10*/  LOP3.LUT R52, R53, 0x380, RZ, 0xc0, !PT ;  /* 0x0000038035347812 */ /* 0x000fc400078ec0ff */
[----:B------:R-:W-:Y:S02]  /*6c20*/  MOV R164, R164 ;  /* 0x000000a400a47202 */ /* 0x000fe40000000f00 */
[----:B------:R-:W-:Y:S02]  /*6c30*/  F2FP.F16.F32.PACK_AB R66, R201, R68 ;  /* 0x00000044c942723e */ /* 0x000fe400000000ff */
[----:B------:R-:W-:Y:S02]  /*6c40*/  F2FP.F16.F32.PACK_AB R67, R71, R70 ;  /* 0x000000464743723e */ /* 0x000fe400000000ff */
[----:B------:R-:W-:Y:S02]  /*6c50*/  F2FP.F16.F32.PACK_AB R73, R75, R74 ;  /* 0x0000004a4b49723e */ /* 0x000fe400000000ff */
[----:B------:R-:W-:Y:S01]  /*6c60*/  F2FP.F16.F32.PACK_AB R80, R81, R80 ;  /* 0x000000505150723e */ /* 0x000fe200000000ff */
[----:B------:R-:W-:Y:S01]  /*6c70*/  STSM.16.M88.4 [R164], R64 ;  /* 0x00000040a4007844 */ /* 0x000fe20000000200 */
[----:B------:R-:W-:-:S02]  /*6c80*/  SHF.R.S32.HI R23, RZ, 0x1f, R37 ;  /* 0x0000001fff177819 */ /* 0x000fc40000011425 */
[----:B------:R-:W-:Y:S02]  /*6c90*/  SHF.R.S32.HI R7, RZ, 0x1f, R33 ;  /* 0x0000001fff077819 */ /* 0x000fe40000011421 */
[----:B------:R-:W-:Y:S02]  /*6ca0*/  IADD3 R10, P0, R37, R10, RZ ;  /* 0x0000000a250a7210 */ /* 0x000fe40007f1e0ff */
[----:B------:R-:W-:Y:S02]  /*6cb0*/  MOV R162, R162 ;  /* 0x000000a200a27202 */ /* 0x000fe40000000f00 */
        /* <DEDUP_REMOVED lines=8> */
[----:B------:R-:W-:Y:S02]  /*6d40*/  LOP3.LUT R119, R8, 0x380, RZ, 0xc0, !PT ;  /* 0x0000038008777812 */ /* 0x000fe400078ec0ff */
[----:B------:R-:W-:Y:S01]  /*6d50*/  MOV R156, R156 ;  /* 0x0000009c009c7202 */ /* 0x000fe20000000f00 */
[----:B------:R-:W-:Y:S01]  /*6d60*/  STSM.16.M88.4 [R158], R80 ;  /* 0x000000509e007844 */ /* 0x000fe20000000200 */
[----:B------:R-:W-:-:S02]  /*6d70*/  F2FP.F16.F32.PACK_AB R24, R198, R88 ;  /* 0x00000058c618723e */ /* 0x000fc400000000ff */
[----:B------:R-:W-:Y:S02]  /*6d80*/  F2FP.F16.F32.PACK_AB R26, R197, R92 ;  /* 0x0000005cc51a723e */ /* 0x000fe400000000ff */
[----:B------:R-:W-:Y:S02]  /*6d90*/  F2FP.F16.F32.PACK_AB R27, R29, R61 ;  /* 0x0000003d1d1b723e */ /* 0x000fe400000000ff */
[----:B------:R-:W-:Y:S02]  /*6da0*/  SHF.R.U64 R14, R14, 0x3, RZ ;  /* 0x000000030e0e7819 */ /* 0x000fe400000012ff */
[----:B------:R-:W-:Y:S01]  /*6db0*/  SHF.R.U64 R20, R20, 0x3, RZ ;  /* 0x0000000314147819 */ /* 0x000fe200000012ff */
[----:B------:R0:W-:Y:S01]  /*6dc0*/  STSM.16.M88.4 [R156], R24 ;  /* 0x000000189c007844 */ /* 0x0001e20000000200 */
[----:B------:R-:W-:Y:S02]  /*6dd0*/  SHF.R.U64 R52, R52, 0x3, RZ ;  /* 0x0000000334347819 */ /* 0x000fe400000012ff */
[----:B------:R-:W-:Y:S01]  /*6de0*/  IADD3.X R11, R23, R11, R28, P0, !PT ;  /* 0x0000000b170b7210 */ /* 0x000fe200007fe41c */
[----:B------:R-:W-:Y:S01]  /*6df0*/  IMAD R28, R7, UR4, RZ ;  /* 0x00000004071c7c24 */ /* 0x000fe2000f8e02ff */
[----:B------:R-:W-:Y:S01]  /*6e00*/  SHF.R.U64 R119, R119, 0x3, RZ ;  /* 0x0000000377777819 */ /* 0x000fe200000012ff */
[----:B------:R-:W-:Y:S01]  /*6e10*/  IMAD R7, R0, UR6, RZ ;  /* 0x0000000600077c24 */ /* 0x000fe2000f8e02ff */
[----:B------:R-:W-:Y:S01]  /*6e20*/  LOP3.LUT R14, R14, R15, RZ, 0x3c, !PT ;  /* 0x0000000f0e0e7212 */ /* 0x000fe200078e3cff */
[--C-:B------:R-:W-:Y:S01]  /*6e30*/  IMAD.X R15, RZ, RZ, R9.reuse, P4 ;  /* 0x000000ffff0f7224 */ /* 0x100fe200020e0609 */
[----:B------:R-:W-:Y:S01]  /*6e40*/  LOP3.LUT R20, R20, R21, RZ, 0x3c, !PT ;  /* 0x0000001514147212 */ /* 0x000fe200078e3cff */
[--C-:B------:R-:W-:Y:S01]  /*6e50*/  IMAD.X R21, RZ, RZ, R9.reuse, P5 ;  /* 0x000000ffff157224 */ /* 0x100fe200028e0609 */
[----:B------:R-:W-:Y:S01]  /*6e60*/  LOP3.LUT R52, R52, R53, RZ, 0x3c, !PT ;  /* 0x0000003534347212 */ /* 0x000fe200078e3cff */
[----:B------:R-:W-:Y:S01]  /*6e70*/  IMAD.X R53, RZ, RZ, R9, P6 ;  /* 0x000000ffff357224 */ /* 0x000fe200030e0609 */
[----:B------:R-:W-:Y:S01]  /*6e80*/  MOV R154, R154 ;  /* 0x0000009a009a7202 */ /* 0x000fe20000000f00 */
[----:B------:R-:W-:Y:S01]  /*6e90*/  IMAD R23, R33, UR5, R28 ;  /* 0x0000000521177c24 */ /* 0x000fe2000f8e021c */
[----:B------:R-:W-:Y:S01]  /*6ea0*/  F2FP.F16.F32.PACK_AB R68, R196, R96 ;  /* 0x00000060c444723e */ /* 0x000fe200000000ff */
[----:B0-----:R-:W-:Y:S01]  /*6eb0*/  VIADD R24, R32, 0x8 ;  /* 0x0000000820187836 */ /* 0x001fe20000000000 */
[----:B------:R-:W-:Y:S01]  /*6ec0*/  F2FP.F16.F32.PACK_AB R69, R69, R77 ;  /* 0x0000004d4545723e */ /* 0x000fe200000000ff */
[----:B------:R-:W-:Y:S01]  /*6ed0*/  IMAD.WIDE.U32 R10, R33, UR4, R10 ;  /* 0x00000004210a7c25 */ /* 0x000fe2000f8e000a */
[----:B------:R-:W-:Y:S01]  /*6ee0*/  F2FP.F16.F32.PACK_AB R70, R195, R100 ;  /* 0x00000064c346723e */ /* 0x000fe200000000ff */
[----:B------:R-:W-:Y:S01]  /*6ef0*/  ULDC.64 UR4, c[0x0][0xb50] ;  /* 0x0002d40000047ab9 */ /* 0x000fe20000000a00 */
[----:B------:R-:W-:Y:S01]  /*6f00*/  F2FP.F16.F32.PACK_AB R71, R85, R89 ;  /* 0x000000595547723e */ /* 0x000fe200000000ff */
[----:B------:R-:W-:Y:S01]  /*6f10*/  IMAD.IADD R11, R11, 0x1, R23 ;  /* 0x000000010b0b7824 */ /* 0x000fe200078e0217 */
[----:B------:R-:W-:-:S02]  /*6f20*/  LOP3.LUT P0, RZ, R205, 0x3, RZ, 0xc0, !PT ;  /* 0x00000003cdff7812 */ /* 0x000fc4000780c0ff */
[C---:B------:R-:W-:Y:S01]  /*6f30*/  IADD3 R103, P4, R8.reuse, 0x9000, RZ ;  /* 0x0000900008677810 */ /* 0x040fe20007f9e0ff */
[----:B------:R-:W-:Y:S01]  /*6f40*/  STSM.16.M88.4 [R154], R68 ;  /* 0x000000449a007844 */ /* 0x000fe20000000200 */
[C---:B------:R-:W-:Y:S02]  /*6f50*/  IADD3 R107, P5, R8.reuse, 0xa000, RZ ;  /* 0x0000a000086b7810 */ /* 0x040fe40007fbe0ff */
[----:B------:R-:W-:Y:S02]  /*6f60*/  IADD3 R111, P6, R8, 0xb000, RZ ;  /* 0x0000b000086f7810 */ /* 0x000fe40007fde0ff */
[----:B------:R-:W-:Y:S02]  /*6f70*/  MOV R152, R152 ;  /* 0x0000009800987202 */ /* 0x000fe40000000f00 */
[----:B------:R-:W-:Y:S02]  /*6f80*/  F2FP.F16.F32.PACK_AB R28, R194, R104 ;  /* 0x00000068c21c723e */ /* 0x000fe400000000ff */
[----:B------:R-:W-:-:S02]  /*6f90*/  F2FP.F16.F32.PACK_AB R29, R93, R97 ;  /* 0x000000615d1d723e */ /* 0x000fc400000000ff */
[----:B------:R-:W-:Y:S02]  /*6fa0*/  F2FP.F16.F32.PACK_AB R30, R193, R108 ;  /* 0x0000006cc11e723e */ /* 0x000fe400000000ff */
[----:B------:R-:W-:Y:S02]  /*6fb0*/  F2FP.F16.F32.PACK_AB R31, R101, R105 ;  /* 0x00000069651f723e */ /* 0x000fe400000000ff */
[----:B------:R-:W-:Y:S01]  /*6fc0*/  LOP3.LUT R8, R119, R8, RZ, 0x3c, !PT ;  /* 0x0000000877087212 */ /* 0x000fe200078e3cff */
[----:B------:R-:W-:Y:S01]  /*6fd0*/  IMAD.X R119, RZ, RZ, R9, P1 ;  /* 0x000000ffff777224 */ /* 0x000fe200008e0609 */
[-C--:B------:R-:W-:Y:S01]  /*6fe0*/  ISETP.GE.OR P1, PT, R32, R7.reuse, P0 ;  /* 0x000000072000720c */ /* 0x080fe20000726670 */
[----:B------:R0:W-:Y:S01]  /*6ff0*/  STSM.16.M88.4 [R152], R28 ;  /* 0x0000001c98007844 */ /* 0x0001e20000000200 */
[----:B------:R-:W-:Y:S02]  /*7000*/  ISETP.GE.OR P0, PT, R24, R7, P0 ;  /* 0x000000071800720c */ /* 0x000fe40000706670 */
[----:B------:R-:W-:-:S02]  /*7010*/  MOV R146, R146 ;  /* 0x0000009200927202 */ /* 0x000fc40000000f00 */
[----:B------:R-:W-:Y:S02]  /*7020*/  F2FP.F16.F32.PACK_AB R24, R192, R112 ;  /* 0x00000070c018723e */ /* 0x000fe400000000ff */
[----:B------:R-:W-:Y:S02]  /*7030*/  F2FP.F16.F32.PACK_AB R25, R109, R113 ;  /* 0x000000716d19723e */ /* 0x000fe400000000ff */
[----:B------:R-:W-:Y:S02]  /*7040*/  F2FP.F16.F32.PACK_AB R26, R191, R116 ;  /* 0x00000074bf1a723e */ /* 0x000fe400000000ff */
[----:B------:R-:W-:Y:S02]  /*7050*/  F2FP.F16.F32.PACK_AB R27, R117, R121 ;  /* 0x00000079751b723e */ /* 0x000fe400000000ff */
[----:B------:R-:W-:Y:S02]  /*7060*/  MOV R142, R142 ;  /* 0x0000008e008e7202 */ /* 0x000fe40000000f00 */
[----:B------:R-:W-:Y:S01]  /*7070*/  LEA R23, P3, R10, UR4, 0x2 ;  /* 0x000000040a177c11 */ /* 0x000fe2000f8610ff */
[----:B------:R-:W-:Y:S01]  /*7080*/  STSM.16.M88.4 [R146], R24 ;  /* 0x0000001892007844 */ /* 0x000fe20000000200 */
[----:B0-----:R-:W-:-:S02]  /*7090*/  F2FP.F16.F32.PACK_AB R28, R190, R120 ;  /* 0x00000078be1c723e */ /* 0x001fc400000000ff */
[----:B------:R-:W-:Y:S01]  /*70a0*/  F2FP.F16.F32.PACK_AB R29, R172, R173 ;  /* 0x000000adac1d723e */ /* 0x000fe200000000ff */
[----:B------:R-:W-:Y:S01]  /*70b0*/  SHFL.IDX PT, R48, R23, RZ, 0x1c1f ;  /* 0x001c1fff17307589 */ /* 0x000fe200000e0000 */
[----:B------:R-:W-:Y:S02]  /*70c0*/  F2FP.F16.F32.PACK_AB R30, R125, R124 ;  /* 0x0000007c7d1e723e */ /* 0x000fe400000000ff */
[----:B------:R-:W-:Y:S01]  /*70d0*/  F2FP.F16.F32.PACK_AB R31, R174, R175 ;  /* 0x000000afae1f723e */ /* 0x000fe200000000ff */
[----:B------:R-:W-:Y:S01]  /*70e0*/  SHFL.IDX PT, R50, R23, 0x1, 0x1c1f ;  /* 0x003c1f0017327f89 */ /* 0x000fe200000e0000 */
        /* <DEDUP_REMOVED lines=8> */
[----:B------:R-:W-:Y:S01]  /*7170*/  STSM.16.M88.4 [R138], R32 ;  /* 0x000000208a007844 */ /* 0x000fe20000000200 */
[----:B------:R-:W-:Y:S02]  /*7180*/  F2FP.F16.F32.PACK_AB R37, R180, R181 ;  /* 0x000000b5b425723e */ /* 0x000fe400000000ff */
        /* <DEDUP_REMOVED lines=8> */
[----:B------:R-:W-:Y:S01]  /*7210*/  LEA.HI.X R11, R10, UR5, R11, 0x2, P3 ;  /* 0x000000050a0b7c11 */ /* 0x000fe200098f140b */
[----:B------:R-:W-:Y:S01]  /*7220*/  UIMAD UR6, UR11, UR8, URZ ;  /* 0x000000080b0672a4 */ /* 0x000fe2000f8e023f */
[----:B------:R-:W-:Y:S01]  /*7230*/  LOP3.LUT R102, R103, 0x380, RZ, 0xc0, !PT ;  /* 0x0000038067667812 */ /* 0x000fe200078ec0ff */
[----:B------:R-:W-:Y:S01]  /*7240*/  STSM.16.M88.4 [R130], R60 ;  /* 0x0000003c82007844 */ /* 0x000fe20000000200 */
[----:B------:R-:W-:Y:S02]  /*7250*/  LOP3.LUT R106, R107, 0x380, RZ, 0xc0, !PT ;  /* 0x000003806b6a7812 */ /* 0x000fe400078ec0ff */
[----:B------:R-:W-:Y:S01]  /*7260*/  LOP3.LUT R110, R111, 0x380, RZ, 0xc0, !PT ;  /* 0x000003806f6e7812 */ /* 0x000fe200078ec0ff */
[----:B------:R-:W0:Y:S04]  /*7270*/  SHFL.IDX PT, R49, R11, RZ, 0x1c1f ;  /* 0x001c1fff0b317589 */ /* 0x000e2800000e0000 */
[----:B------:R-:W1:Y:S01]  /*7280*/  SHFL.IDX PT, R51, R11, 0x1, 0x1c1f ;  /* 0x003c1f000b337f89 */ /* 0x000e6200000e0000 */
[----:B------:R-:W-:Y:S01]  /*7290*/  IMAD R3, R19, 0x20, R22 ;  /* 0x0000002013037824 */ /* 0x000fe200078e0216 */
[----:B------:R-:W-:Y:S01]  /*72a0*/  UIMAD.WIDE.U32 UR4, UR10, UR8, URZ ;  /* 0x000000080a0472a5 */ /* 0x000fe2000f8e003f */
[----:B------:R-:W-:Y:S01]  /*72b0*/  SHF.R.U64 R102, R102, 0x3, RZ ;  /* 0x0000000366667819 */ /* 0x000fe200000012ff */
[----:B------:R-:W-:Y:S01]  /*72c0*/  BAR.SYNC.DEFER_BLOCKING 0x1, 0x100 ;  /* 0x0044000000007b1d */ /* 0x000fe20000010000 */
[----:B------:R-:W-:Y:S01]  /*72d0*/  UIMAD UR6, UR10, UR9, UR6 ;  /* 0x000000090a0672a4 */ /* 0x000fe2000f8e0206 */
[----:B------:R-:W-:-:S02]  /*72e0*/  SHF.R.U64 R106, R106, 0x3, RZ ;  /* 0x000000036a6a7819 */ /* 0x000fc400000012ff */
[----:B------:R-:W-:Y:S02]  /*72f0*/  SHF.R.U64 R110, R110, 0x3, RZ ;  /* 0x000000036e6e7819 */ /* 0x000fe400000012ff */
[----:B------:R-:W-:Y:S01]  /*7300*/  ULDC.64 UR8, c[0x0][0xaf0] ;  /* 0x0002bc0000087ab9 */ /* 0x000fe20000000a00 */
[----:B------:R-:W-:Y:S01]  /*7310*/  LOP3.LUT R102, R102, R103, RZ, 0x3c, !PT ;  /* 0x0000006766667212 */ /* 0x000fe200078e3cff */
[----:B0-----:R0:W-:Y:S01]  /*7320*/  @!P1 ST.E desc[UR42][R48.64], R6 ;  /* 0x0000000630009985 */ /* 0x0011e2000c10192a */
[----:B------:R-:W-:Y:S01]  /*7330*/  UIMAD UR7, UR7, UR8, URZ ;  /* 0x00000008070772a4 */ /* 0x000fe2000f8e023f */
[----:B------:R-:W-:Y:S01]  /*7340*/  LOP3.LUT R106, R106, R107, RZ, 0x3c, !PT ;  /* 0x0000006b6a6a7212 */ /* 0x000fe200078e3cff */
[----:B------:R-:W-:Y:S01]  /*7350*/  UIADD3 UR5, UR5, UR6, URZ ;  /* 0x0000000605057290 */ /* 0x000fe2000fffe03f */
[----:B-1----:R1:W-:Y:S01]  /*7360*/  @!P0 ST.E desc[UR42][R50.64], R5 ;  /* 0x0000000532008985 */ /* 0x0023e2000c10192a */
[----:B------:R-:W-:Y:S01]  /*7370*/  LOP3.LUT R110, R110, R111, RZ, 0x3c, !PT ;  /* 0x0000006f6e6e7212 */ /* 0x000fe200078e3cff */
[----:B------:R-:W-:-:S02]  /*7380*/  IMAD.X R103, RZ, RZ, R9, P4 ;  /* 0x000000ffff677224 */ /* 0x000fc400020e0609 */
[----:B------:R2:W5:Y:S01]  /*7390*/  LD.E.128 R44, desc[UR42][R14.64] ;  /* 0x0000002a0e2c7980 */ /* 0x000562000c101d00 */
[----:B0-----:R-:W0:Y:S03]  /*73a0*/  @P2 LDC R6, c[0x0][0xbf0] ;  /* 0x0002fc00ff062b82 */ /* 0x001e260000000800 */
[----:B------:R3:W5:Y:S01]  /*73b0*/  LD.E.128 R24, desc[UR42][R20.64] ;  /* 0x0000002a14187980 */ /* 0x000762000c101d00 */
[----:B------:R-:W-:Y:S01]  /*73c0*/  UIMAD UR7, UR41, UR9, UR7 ;  /* 0x00000009290772a4 */ /* 0x000fe2000f8e0207 */
[--C-:B------:R-:W-:Y:S01]  /*73d0*/  IMAD.X R107, RZ, RZ, R9.reuse, P5 ;  /* 0x000000ffff6b7224 */ /* 0x100fe200028e0609 */
[----:B------:R-:W-:Y:S01]  /*73e0*/  UIMAD.WIDE.U32 UR4, UR41, UR8, UR4 ;  /* 0x00000008290472a5 */ /* 0x000fe2000f8e0004 */
[----:B------:R-:W-:Y:S01]  /*73f0*/  IMAD.X R111, RZ, RZ, R9, P6 ;  /* 0x000000ffff6f7224 */ /* 0x000fe200030e0609 */
[----:B------:R4:W5:Y:S01]  /*7400*/  LD.E.128 R40, desc[UR42][R12.64] ;  /* 0x0000002a0c287980 */ /* 0x000962000c101d00 */
[C---:B------:R-:W-:Y:S01]  /*7410*/  IMAD R30, R4.reuse, 0x80, R22 ;  /* 0x00000080041e7824 */ /* 0x040fe200078e0216 */
[----:B-1----:R-:W1:Y:S02]  /*7420*/  @P2 LDC R5, c[0x0][0xbec] ;  /* 0x0002fb00ff052b82 */ /* 0x002e640000000800 */
[----:B------:R-:W5:Y:S04]  /*7430*/  LD.E.128 R52, desc[UR42][R52.64] ;  /* 0x0000002a34347980 */ /* 0x000f68000c101d00 */
[----:B------:R-:W5:Y:S02]  /*7440*/  LD.E.128 R56, desc[UR42][R56.64] ;  /* 0x0000002a38387980 */ /* 0x000f64000c101d00 */
[----:B--2---:R-:W2:Y:S01]  /*7450*/  LDC.64 R14, c[0x0][0xae0] ;  /* 0x0002b800ff0e7b82 */ /* 0x004ea20000000a00 */
[----:B---3--:R-:W-:Y:S01]  /*7460*/  IMAD R20, R4, 0x80, R3 ;  /* 0x0000008004147824 */ /* 0x008fe200078e0203 */
[----:B------:R-:W-:Y:S01]  /*7470*/  UIADD3 UR5, UR5, UR7, URZ ;  /* 0x0000000705057290 */ /* 0x000fe2000fffe03f */
[----:B------:R-:W5:Y:S01]  /*7480*/  LD.E.128 R8, desc[UR42][R8.64] ;  /* 0x0000002a08087980 */ /* 0x000f62000c101d00 */
[----:B------:R-:W-:Y:S01]  /*7490*/  UIADD3 UR36, UR36, 0x1, URZ ;  /* 0x0000000124247890 */ /* 0x000fe2000fffe03f */
[----:B------:R-:W-:Y:S01]  /*74a0*/  IMAD.MOV.U32 R3, RZ, RZ, R20 ;  /* 0x000000ffff037224 */ /* 0x000fe200078e0014 */
[----:B------:R-:W-:Y:S01]  /*74b0*/  ULDC.64 UR6, c[0x0][0xad8] ;  /* 0x0002b60000067ab9 */ /* 0x000fe20000000a00 */
[----:B------:R-:W5:Y:S01]  /*74c0*/  LD.E.128 R88, desc[UR42][R90.64] ;  /* 0x0000002a5a587980 */ /* 0x000f62000c101d00 */
[----:B------:R-:W-:-:S03]  /*74d0*/  ULDC.64 UR8, c[0x0][0xa80] ;  /* 0x0002a00000087ab9 */ /* 0x000fc60000000a00 */
[----:B------:R-:W5:Y:S04]  /*74e0*/  LD.E.128 R92, desc[UR42][R94.64] ;  /* 0x0000002a5e5c7980 */ /* 0x000f68000c101d00 */
[----:B------:R-:W5:Y:S01]  /*74f0*/  LD.E.128 R96, desc[UR42][R98.64] ;  /* 0x0000002a62607980 */ /* 0x000f62000c101d00 */
[----:B-1----:R-:W-:-:S03]  /*7500*/  @P2 IMAD.HI.U32 R5, R20, R5, RZ ;  /* 0x0000000514052227 */ /* 0x002fc600078e00ff */
[----:B------:R-:W5:Y:S02]  /*7510*/  LD.E.128 R100, desc[UR42][R102.64] ;  /* 0x0000002a66647980 */ /* 0x000f64000c101d00 */
[----:B0-----:R-:W-:Y:S02]  /*7520*/  @P2 SHF.R.U32.HI R3, RZ, R6, R5 ;  /* 0x00000006ff032219 */ /* 0x001fe40000011605 */
[----:B------:R-:W5:Y:S02]  /*7530*/  LD.E.128 R104, desc[UR42][R106.64] ;  /* 0x0000002a6a687980 */ /* 0x000f64000c101d00 */
[--C-:B------:R-:W-:Y:S02]  /*7540*/  SHF.R.S32.HI R5, RZ, 0x1f, R3.reuse ;  /* 0x0000001fff057819 */ /* 0x100fe40000011403 */
[----:B------:R-:W5:Y:S03]  /*7550*/  LD.E.128 R108, desc[UR42][R110.64] ;  /* 0x0000002a6e6c7980 */ /* 0x000f66000c101d00 */
[----:B--2---:R-:W-:Y:S01]  /*7560*/  IMAD R6, R5, R14, RZ ;  /* 0x0000000e05067224 */ /* 0x004fe200078e02ff */
[----:B------:R-:W5:Y:S01]  /*7570*/  LD.E.128 R112, desc[UR42][R114.64] ;  /* 0x0000002a72707980 */ /* 0x000f62000c101d00 */
[----:B------:R-:W-:-:S03]  /*7580*/  IMAD.MOV R5, RZ, RZ, -R3 ;  /* 0x000000ffff057224 */ /* 0x000fc600078e0a03 */
[----:B------:R-:W5:Y:S01]  /*7590*/  LD.E.128 R116, desc[UR42][R118.64] ;  /* 0x0000002a76747980 */ /* 0x000f62000c101d00 */
[----:B------:R-:W-:Y:S02]  /*75a0*/  IMAD R5, R0, R5, R20 ;  /* 0x0000000500057224 */ /* 0x000fe400078e0214 */
[C---:B------:R-:W-:Y:S01]  /*75b0*/  IMAD R15, R3.reuse, R15, R6 ;  /* 0x0000000f030f7224 */ /* 0x040fe200078e0206 */
[----:B------:R-:W5:Y:S01]  /*75c0*/  LD.E.128 R120, desc[UR42][R122.64] ;  /* 0x0000002a7a787980 */ /* 0x000f62000c101d00 */
[----:B----4-:R-:W-:Y:S01]  /*75d0*/  IMAD.WIDE.U32 R12, R3, R14, UR4 ;  /* 0x00000004030c7e25 */ /* 0x010fe2000f8e000e */
[----:B------:R-:W-:Y:S02]  /*75e0*/  SHF.R.S32.HI R3, RZ, 0x1f, R5 ;  /* 0x0000001fff037819 */ /* 0x000fe40000011405 */
[----:B------:R-:W5:Y:S01]  /*75f0*/  LD.E.128 R124, desc[UR42][R126.64] ;  /* 0x0000002a7e7c7980 */ /* 0x000f62000c101d00 */
[----:B------:R-:W-:Y:S01]  /*7600*/  @!PT LDS RZ, [RZ] ;  /* 0x00000000fffff984 */ /* 0x000fe20000000800 */
[----:B------:R-:W-:Y:S01]  /*7610*/  @!PT LDS RZ, [RZ] ;  /* 0x00000000fffff984 */ /* 0x000fe20000000800 */
[----:B------:R-:W-:Y:S01]  /*7620*/  @!PT LDS RZ, [RZ] ;  /* 0x00000000fffff984 */ /* 0x000fe20000000800 */
[----:B------:R-:W-:Y:S01]  /*7630*/  @!PT LDS RZ, [RZ] ;  /* 0x00000000fffff984 */ /* 0x000fe20000000800 */
[----:B------:R0:W-:Y:S06]  /*7640*/  MEMBAR.ALL.CTA ;  /* 0x0000000000007992 */ /* 0x0001ec0000008000 */
[----:B0-----:R-:W0:Y:S01]  /*7650*/  FENCE.VIEW.ASYNC.S ;  /* 0x00000000000073c6 */ /* 0x001e220000000000 */
[----:B------:R-:W-:-:S02]  /*7660*/  IMAD R4, R3, UR6, RZ ;  /* 0x0000000603047c24 */ /* 0x000fc4000f8e02ff */
[----:B------:R-:W-:Y:S02]  /*7670*/  IMAD.IADD R13, R13, 0x1, R15 ;  /* 0x000000010d0d7824 */ /* 0x000fe400078e020f */
[C---:B------:R-:W-:Y:S02]  /*7680*/  IMAD R3, R5.reuse, UR7, R4 ;  /* 0x0000000705037c24 */ /* 0x040fe4000f8e0204 */
[----:B------:R-:W-:Y:S01]  /*7690*/  IMAD.WIDE.U32 R4, R5, UR6, R12 ;  /* 0x0000000605047c25 */ /* 0x000fe2000f8e000c */
[----:B------:R-:W-:Y:S01]  /*76a0*/  ISETP.GE.AND P2, PT, R30, R7, PT ;  /* 0x000000071e00720c */ /* 0x000fe20003f46270 */
[----:B------:R-:W-:Y:S02]  /*76b0*/  UISETP.NE.AND UP0, UPT, UR36, 0x2, UPT ;  /* 0x000000022400788c */ /* 0x000fe4000bf05270 */
[----:B------:R-:W-:Y:S01]  /*76c0*/  IMAD.IADD R3, R5, 0x1, R3 ;  /* 0x0000000105037824 */ /* 0x000fe200078e0203 */
[----:B------:R-:W-:Y:S01]  /*76d0*/  LEA R6, P3, R4, UR8, 0x1 ;  /* 0x0000000804067c11 */ /* 0x000fe2000f8608ff */
[----:B------:R-:W-:Y:S01]  /*76e0*/  VIADD R206, R206, 0x22820 ;  /* 0x00022820cece7836 */ /* 0x000fe20000000000 */
[----:B------:R-:W-:Y:S01]  /*76f0*/  ULDC UR4, c[0x0][0xc] ;  /* 0x0000030000047ab9 */ /* 0x000fe20000000800 */
[----:B------:R-:W-:Y:S01]  /*7700*/  VIADD R0, R30, 0x20 ;  /* 0x000000201e007836 */ /* 0x000fe20000000000 */
[----:B------:R-:W-:Y:S01]  /*7710*/  UIADD3 UR39, UR4, UR39, URZ ;  /* 0x0000002704277290 */ /* 0x000fe2000fffe03f */
[----:B------:R-:W-:Y:S01]  /*7720*/  LEA.HI.X R3, R4, UR9, R3, 0x1, P3 ;  /* 0x0000000904037c11 */ /* 0x000fe200098f0c03 */
[----:B------:R-:W-:Y:S01]  /*7730*/  USEL UR4, URZ, 0x1, UP0 ;  /* 0x000000013f047887 */ /* 0x000fe20008000000 */
[----:B------:R-:W-:-:S02]  /*7740*/  PRMT R206, RZ, 0x654, R206 ;  /* 0x00000654ffce7816 */ /* 0x000fc400000000ce */
[-C--:B------:R-:W-:Y:S01]  /*7750*/  ISETP.GE.AND P1, PT, R0, R7.reuse, PT ;  /* 0x000000070000720c */ /* 0x080fe20003f26270 */
[----:B------:R-:W-:Y:S01]  /*7760*/  VIADD R0, R30, 0x40 ;  /* 0x000000401e007836 */ /* 0x000fe20000000000 */
[----:B------:R-:W-:Y:S01]  /*7770*/  USEL UR36, UR36, URZ, UP0 ;  /* 0x0000003f24247287 */ /* 0x000fe20008000000 */
[----:B0-----:R0:W-:Y:S01]  /*7780*/  SYNCS.ARRIVE.TRANS64.RED.A1T0 RZ, [R206+URZ], RZ ;  /* 0x000000ffceff79a7 */ /* 0x0011e2000810043f */
[----:B------:R-:W-:Y:S01]  /*7790*/  ULOP3.LUT UR38, UR38, UR4, URZ, 0x3c, !UPT ;  /* 0x0000000426267292 */ /* 0x000fe2000f8e3c3f */
[----:B------:R0:W1:Y:S01]  /*77a0*/  SHFL.IDX PT, R12, R6, RZ, 0x181f ;  /* 0x00181fff060c7589 */ /* 0x00006200000e0000 */
[----:B------:R-:W-:Y:S03]  /*77b0*/  BSSY B0, `(.L_x_9273) ;  /* 0x0000014000007945 */ /* 0x000fe60003800000 */
[----:B------:R0:W2:Y:S01]  /*77c0*/  SHFL.IDX PT, R13, R3, RZ, 0x181f ;  /* 0x00181fff030d7589 */ /* 0x0000a200000e0000 */
[----:B------:R-:W-:Y:S01]  /*77d0*/  ISETP.GE.AND P0, PT, R0, R7, PT ;  /* 0x000000070000720c */ /* 0x000fe20003f06270 */
[----:B------:R-:W-:-:S12]  /*77e0*/  @P2 BRA `(.L_x_9274) ;  /* 0x0000000000402947 */ /* 0x000fd80003800000 */
[----:B------:R-:W-:Y:S02]  /*77f0*/  ULDC UR4, c[0x0][0xac8] ;  /* 0x0002b20000047ab9 */ /* 0x000fe40000000800 */
[----:B------:R-:W-:Y:S02]  /*7800*/  ISETP.GE.AND P4, PT, R18, UR4, PT ;  /* 0x0000000412007c0c */ /* 0x000fe4000bf86270 */
[----:B------:R-:W-:Y:S02]  /*7810*/  ISETP.GE.AND P3, PT, R17, UR4, PT ;  /* 0x0000000411007c0c */ /* 0x000fe4000bf66270 */
[----:B------:R-:W-:Y:S02]  /*7820*/  ISETP.GE.AND P2, PT, R16, UR4, PT ;  /* 0x0000000410007c0c */ /* 0x000fe4000bf46270 */
[----:B------:R-:W-:-:S07]  /*7830*/  ISETP.GE.AND P5, PT, R2, UR4, PT ;  /* 0x0000000402007c0c */ /* 0x000fce000bfa6270 */
[----:B-1----:R-:W-:-:S04]  /*7840*/  @!P4 LEA R14, P6, R18, R12, 0x1 ;  /* 0x0000000c120ec211 */ /* 0x002fc800078c08ff */
[----:B--2---:R-:W-:Y:S02]  /*7850*/  @!P4 LEA.HI.X R15, R18, R13, R214, 0x1, P6 ;  /* 0x0000000d120fc211 */ /* 0x004fe400030f0cd6 */
[----:B------:R-:W-:Y:S01]  /*7860*/  @!P3 LEA R20, P6, R17, R12, 0x1 ;  /* 0x0000000c1114b211 */ /* 0x000fe200078c08ff */
[----:B------:R-:W-:-:S03]  /*7870*/  @!P5 IMAD.WIDE R4, R2, 0x2, R12 ;  /* 0x000000020204d825 */ /* 0x000fc600078e020c */
[-C--:B------:R-:W-:Y:S02]  /*7880*/  @!P3 LEA.HI.X R21, R17, R13.reuse, R213, 0x1, P6 ;  /* 0x0000000d1115b211 */ /* 0x080fe400030f0cd5 */
[C---:B------:R-:W-:Y:S01]  /*7890*/  @!P2 LEA R28, P6, R16.reuse, R12, 0x1 ;  /* 0x0000000c101ca211 */ /* 0x040fe200078c08ff */
[----:B-----5:R3:W-:Y:S03]  /*78a0*/  @!P5 ST.E.128 desc[UR42][R4.64], R8 ;  /* 0x000000080400d985 */ /* 0x0207e6000c101d2a */
[----:B------:R-:W-:Y:S01]  /*78b0*/  @!P2 LEA.HI.X R29, R16, R13, R212, 0x1, P6 ;  /* 0x0000000d101da211 */ /* 0x000fe200030f0cd4 */
[----:B------:R3:W-:Y:S04]  /*78c0*/  @!P4 ST.E.128 desc[UR42][R14.64], R52 ;  /* 0x000000340e00c985 */ /* 0x0007e8000c101d2a */
[----:B------:R3:W-:Y:S04]  /*78d0*/  @!P3 ST.E.128 desc[UR42][R20.64], R96 ;  /* 0x000000601400b985 */ /* 0x0007e8000c101d2a */
[----:B------:R3:W-:Y:S02]  /*78e0*/  @!P2 ST.E.128 desc[UR42][R28.64], R112 ;  /* 0x000000701c00a985 */ /* 0x0007e4000c101d2a */
.L_x_9274:
[----:B------:R-:W-:Y:S05]  /*78f0*/  BSYNC B0 ;  /* 0x0000000000007941 */ /* 0x000fea0003800000 */
.L_x_9273:
[----:B---3-5:R3:W4:Y:S01]  /*7900*/  SHFL.IDX PT, R9, R3, 0x1, 0x181f ;  /* 0x00381f0003097f89 */ /* 0x02872200000e0000 */
[----:B------:R-:W-:Y:S03]  /*7910*/  BSSY B0, `(.L_x_9275) ;  /* 0x0000013000007945 */ /* 0x000fe60003800000 */
[----:B------:R3:W0:Y:S01]  /*7920*/  SHFL.IDX PT, R8, R6, 0x1, 0x181f ;  /* 0x00381f0006087f89 */ /* 0x00062200000e0000 */
[----:B------:R-:W-:Y:S05]  /*7930*/  @P1 BRA `(.L_x_9276) ;  /* 0x0000000000401947 */ /* 0x000fea0003800000 */
[----:B------:R-:W-:Y:S02]  /*7940*/  ULDC UR4, c[0x0][0xac8] ;  /* 0x0002b20000047ab9 */ /* 0x000fe40000000800 */
[----:B------:R-:W-:Y:S02]  /*7950*/  ISETP.GE.AND P3, PT, R18, UR4, PT ;  /* 0x0000000412007c0c */ /* 0x000fe4000bf66270 */
[----:B------:R-:W-:Y:S02]  /*7960*/  ISETP.GE.AND P2, PT, R17, UR4, PT ;  /* 0x0000000411007c0c */ /* 0x000fe4000bf46270 */
[----:B------:R-:W-:Y:S02]  /*7970*/  ISETP.GE.AND P1, PT, R16, UR4, PT ;  /* 0x0000000410007c0c */ /* 0x000fe4000bf26270 */
[----:B------:R-:W-:-:S07]  /*7980*/  ISETP.GE.AND P4, PT, R2, UR4, PT ;  /* 0x0000000402007c0c */ /* 0x000fce000bf86270 */
[CC--:B0-----:R-:W-:Y:S02]  /*7990*/  @!P3 LEA R10, P6, R18.reuse, R8.reuse, 0x1 ;  /* 0x00000008120ab211 */ /* 0x0c1fe400078c08ff */
[CC--:B-1----:R-:W-:Y:S02]  /*79a0*/  @!P2 LEA R12, P5, R17.reuse, R8.reuse, 0x1 ;  /* 0x00000008110ca211 */ /* 0x0c2fe400078a08ff */
[-C--:B----4-:R-:W-:Y:S02]  /*79b0*/  @!P3 LEA.HI.X R11, R18, R9.reuse, R214, 0x1, P6 ;  /* 0x00000009120bb211 */ /* 0x090fe400030f0cd6 */
[----:B------:R-:W-:Y:S01]  /*79c0*/  @!P1 LEA R14, P6, R16, R8, 0x1 ;  /* 0x00000008100e9211 */ /* 0x000fe200078c08ff */
[----:B------:R-:W-:Y:S01]  /*79d0*/  @!P4 IMAD.WIDE R4, R2, 0x2, R8 ;  /* 0x000000020204c825 */ /* 0x000fe200078e0208 */
[-C--:B--2---:R-:W-:Y:S02]  /*79e0*/  @!P2 LEA.HI.X R13, R17, R9.reuse, R213, 0x1, P5 ;  /* 0x00000009110da211 */ /* 0x084fe400028f0cd5 */
[----:B------:R-:W-:-:S02]  /*79f0*/  @!P1 LEA.HI.X R15, R16, R9, R212, 0x1, P6 ;  /* 0x00000009100f9211 */ /* 0x000fc400030f0cd4 */
[----:B------:R0:W-:Y:S04]  /*7a00*/  @!P4 ST.E.128 desc[UR42][R4.64], R40 ;  /* 0x000000280400c985 */ /* 0x0001e8000c101d2a */
[----:B------:R0:W-:Y:S04]  /*7a10*/  @!P3 ST.E.128 desc[UR42][R10.64], R56 ;  /* 0x000000380a00b985 */ /* 0x0001e8000c101d2a */
[----:B------:R0:W-:Y:S04]  /*7a20*/  @!P2 ST.E.128 desc[UR42][R12.64], R100 ;  /* 0x000000640c00a985 */ /* 0x0001e8000c101d2a */
[----:B------:R0:W-:Y:S02]  /*7a30*/  @!P1 ST.E.128 desc[UR42][R14.64], R116 ;  /* 0x000000740e009985 */ /* 0x0001e4000c101d2a */
.L_x_9276:
[----:B------:R-:W-:Y:S05]  /*7a40*/  BSYNC B0 ;  /* 0x0000000000007941 */ /* 0x000fea0003800000 */
.L_x_9275:
[----:B----4-:R4:W1:Y:S01]  /*7a50*/  SHFL.IDX PT, R9, R3, 0x2, 0x181f ;  /* 0x00581f0003097f89 */ /* 0x01086200000e0000 */
[----:B------:R-:W-:Y:S03]  /*7a60*/  BSSY B0, `(.L_x_9277) ;  /* 0x0000013000007945 */ /* 0x000fe60003800000 */
[----:B0-----:R4:W0:Y:S01]  /*7a70*/  SHFL.IDX PT, R8, R6, 0x2, 0x181f ;  /* 0x00581f0006087f89 */ /* 0x00182200000e0000 */
[----:B------:R-:W-:Y:S05]  /*7a80*/  @P0 BRA `(.L_x_9278) ;  /* 0x0000000000400947 */ /* 0x000fea0003800000 */
[----:B------:R-:W-:Y:S02]  /*7a90*/  ULDC UR4, c[0x0][0xac8] ;  /* 0x0002b20000047ab9 */ /* 0x000fe40000000800 */
[----:B------:R-:W-:Y:S02]  /*7aa0*/  ISETP.GE.AND P4, PT, R18, UR4, PT ;  /* 0x0000000412007c0c */ /* 0x000fe4000bf86270 */
[----:B------:R-:W-:Y:S02]  /*7ab0*/  ISETP.GE.AND P5, PT, R17, UR4, PT ;  /* 0x0000000411007c0c */ /* 0x000fe4000bfa6270 */
[----:B------:R-:W-:Y:S02]  /*7ac0*/  ISETP.GE.AND P6, PT, R16, UR4, PT ;  /* 0x0000000410007c0c */ /* 0x000fe4000bfc6270 */
[----:B------:R-:W-:-:S07]  /*7ad0*/  ISETP.GE.AND P3, PT, R2, UR4, PT ;  /* 0x0000000402007c0c */ /* 0x000fce000bf66270 */
[-C--:B0-----:R-:W-:Y:S02]  /*7ae0*/  @!P4 LEA R10, P0, R18, R8.reuse, 0x1 ;  /* 0x00000008120ac211 */ /* 0x081fe400078008ff */
[CC--:B-1----:R-:W-:Y:S02]  /*7af0*/  @!P5 LEA R12, P1, R17.reuse, R8.reuse, 0x1 ;  /* 0x00000008110cd211 */ /* 0x0c2fe400078208ff */
[----:B------:R-:W-:Y:S02]  /*7b00*/  @!P6 LEA R14, P2, R16, R8, 0x1 ;  /* 0x00000008100ee211 */ /* 0x000fe400078408ff */
[----:B------:R-:W-:Y:S01]  /*7b10*/  @!P3 IMAD.WIDE R4, R2, 0x2, R8 ;  /* 0x000000020204b825 */ /* 0x000fe200078e0208 */
[-C--:B------:R-:W-:Y:S02]  /*7b20*/  @!P4 LEA.HI.X R11, R18, R9.reuse, R214, 0x1, P0 ;  /* 0x00000009120bc211 */ /* 0x080fe400000f0cd6 */
[-C--:B--2---:R-:W-:Y:S02]  /*7b30*/  @!P5 LEA.HI.X R13, R17, R9.reuse, R213, 0x1, P1 ;  /* 0x00000009110dd211 */ /* 0x084fe400008f0cd5 */
[----:B------:R-:W-:Y:S01]  /*7b40*/  @!P6 LEA.HI.X R15, R16, R9, R212, 0x1, P2 ;  /* 0x00000009100fe211 */ /* 0x000fe200010f0cd4 */
[----:B------:R0:W-:Y:S04]  /*7b50*/  @!P3 ST.E.128 desc[UR42][R4.64], R44 ;  /* 0x0000002c0400b985 */ /* 0x0001e8000c101d2a */
[----:B------:R0:W-:Y:S04]  /*7b60*/  @!P4 ST.E.128 desc[UR42][R10.64], R88 ;  /* 0x000000580a00c985 */ /* 0x0001e8000c101d2a */
[----:B------:R0:W-:Y:S04]  /*7b70*/  @!P5 ST.E.128 desc[UR42][R12.64], R104 ;  /* 0x000000680c00d985 */ /* 0x0001e8000c101d2a */
[----:B------:R0:W-:Y:S02]  /*7b80*/  @!P6 ST.E.128 desc[UR42][R14.64], R120 ;  /* 0x000000780e00e985 */ /* 0x0001e4000c101d2a */
.L_x_9278:
[----:B------:R-:W-:Y:S05]  /*7b90*/  BSYNC B0 ;  /* 0x0000000000007941 */ /* 0x000fea0003800000 */
.L_x_9277:
[----:B------:R-:W-:Y:S01]  /*7ba0*/  VIADD R0, R30, 0x60 ;  /* 0x000000601e007836 */ /* 0x000fe20000000000 */
[----:B-1----:R1:W1:Y:S01]  /*7bb0*/  SHFL.IDX PT, R9, R3, 0x3, 0x181f ;  /* 0x00781f0003097f89 */ /* 0x00226200000e0000 */
[----:B------:R-:W-:Y:S01]  /*7bc0*/  UIADD3 UR47, UR47, 0x1, URZ ;  /* 0x000000012f2f7890 */ /* 0x000fe2000fffe03f */
[----:B------:R-:W-:Y:S02]  /*7bd0*/  BSSY B0, `(.L_x_9279) ;  /* 0x0000014000007945 */ /* 0x000fe40003800000 */
[----:B------:R-:W-:Y:S01]  /*7be0*/  ISETP.GE.AND P0, PT, R0, R7, PT ;  /* 0x000000070000720c */ /* 0x000fe20003f06270 */
[----:B0-----:R0:W0:-:S12]  /*7bf0*/  SHFL.IDX PT, R8, R6, 0x3, 0x181f ;  /* 0x00781f0006087f89 */ /* 0x00101800000e0000 */
[----:B------:R-:W-:Y:S05]  /*7c00*/  @P0 BRA `(.L_x_9280) ;  /* 0x0000000000400947 */ /* 0x000fea0003800000 */
[----:B------:R-:W-:Y:S02]  /*7c10*/  ULDC UR4, c[0x0][0xac8] ;  /* 0x0002b20000047ab9 */ /* 0x000fe40000000800 */
[----:B------:R-:W-:Y:S02]  /*7c20*/  ISETP.GE.AND P4, PT, R18, UR4, PT ;  /* 0x0000000412007c0c */ /* 0x000fe4000bf86270 */
[----:B------:R-:W-:Y:S02]  /*7c30*/  ISETP.GE.AND P5, PT, R17, UR4, PT ;  /* 0x0000000411007c0c */ /* 0x000fe4000bfa6270 */
[----:B------:R-:W-:Y:S02]  /*7c40*/  ISETP.GE.AND P6, PT, R16, UR4, PT ;  /* 0x0000000410007c0c */ /* 0x000fe4000bfc6270 */
[----:B------:R-:W-:-:S07]  /*7c50*/  ISETP.GE.AND P3, PT, R2, UR4, PT ;  /* 0x0000000402007c0c */ /* 0x000fce000bf66270 */
[-C--:B0--34-:R-:W-:Y:S02]  /*7c60*/  @!P4 LEA R6, P0, R18, R8.reuse, 0x1 ;  /* 0x000000081206c211 */ /* 0x099fe400078008ff */
[CC--:B------:R-:W-:Y:S02]  /*7c70*/  @!P5 LEA R10, P1, R17.reuse, R8.reuse, 0x1 ;  /* 0x00000008110ad211 */ /* 0x0c0fe400078208ff */
[----:B------:R-:W-:Y:S02]  /*7c80*/  @!P6 LEA R12, P2, R16, R8, 0x1 ;  /* 0x00000008100ce211 */ /* 0x000fe400078408ff */
[----:B-1----:R-:W-:Y:S01]  /*7c90*/  @!P3 IMAD.WIDE R4, R2, 0x2, R8 ;  /* 0x000000020204b825 */ /* 0x002fe200078e0208 */
[-C--:B------:R-:W-:Y:S02]  /*7ca0*/  @!P4 LEA.HI.X R7, R18, R9.reuse, R214, 0x1, P0 ;  /* 0x000000091207c211 */ /* 0x080fe400000f0cd6 */
[-C--:B------:R-:W-:Y:S02]  /*7cb0*/  @!P5 LEA.HI.X R11, R17, R9.reuse, R213, 0x1, P1 ;  /* 0x00000009110bd211 */ /* 0x080fe400008f0cd5 */
[----:B--2---:R-:W-:Y:S01]  /*7cc0*/  @!P6 LEA.HI.X R13, R16, R9, R212, 0x1, P2 ;  /* 0x00000009100de211 */ /* 0x004fe200010f0cd4 */
[----:B------:R0:W-:Y:S04]  /*7cd0*/  @!P3 ST.E.128 desc[UR42][R4.64], R24 ;  /* 0x000000180400b985 */ /* 0x0001e8000c101d2a */
[----:B------:R0:W-:Y:S04]  /*7ce0*/  @!P4 ST.E.128 desc[UR42][R6.64], R92 ;  /* 0x0000005c0600c985 */ /* 0x0001e8000c101d2a */
[----:B------:R0:W-:Y:S04]  /*7cf0*/  @!P5 ST.E.128 desc[UR42][R10.64], R108 ;  /* 0x0000006c0a00d985 */ /* 0x0001e8000c101d2a */
[----:B------:R0:W-:Y:S02]  /*7d00*/  @!P6 ST.E.128 desc[UR42][R12.64], R124 ;  /* 0x0000007c0c00e985 */ /* 0x0001e4000c101d2a */
.L_x_9280:
[----:B------:R-:W-:Y:S05]  /*7d10*/  BSYNC B0 ;  /* 0x0000000000007941 */ /* 0x000fea0003800000 */
.L_x_9279:
[----:B------:R-:W5:Y:S02]  /*7d20*/  LDC R0, c[0x0][0xc34] ;  /* 0x00030d00ff007b82 */ /* 0x000f640000000800 */
[----:B-----5:R-:W-:-:S13]  /*7d30*/  ISETP.LE.AND P0, PT, R0, UR39, PT ;  /* 0x0000002700007c0c */ /* 0x020fda000bf03270 */
[----:B------:R-:W-:Y:S05]  /*7d40*/  @!P0 BRA `(.L_x_9281) ;  /* 0xffffff9000188947 */ /* 0x000fea000383ffff */
[----:B------:R-:W-:Y:S05]  /*7d50*/  EXIT ;  /* 0x000000000000794d */ /* 0x000fea0003800000 */
.L_x_9251:
        /* <DEDUP_REMOVED lines=32> */
.L_x_9358:
        /* <DEDUP_REMOVED lines=21> */
[----:B------:R1:W-:Y:S03]  /*80b0*/  STL [R1+0x1c], R4 ;  /* 0x00001c0401007387 */ /* 0x0003e60000100800 */
[----:B------:R-:W-:Y:S01]  /*80c0*/  IMAD.MOV.U32 R19, RZ, RZ, R4 ;  /* 0x000000ffff137224 */ /* 0x000fe200078e0004 */
[----:B------:R-:W-:-:S05]  /*80d0*/  @P1 SHF.R.U32.HI R19, RZ, R3, R2 ;  /* 0x00000003ff131219 */ /* 0x000fca0000011602 */
[----:B------:R1:W-:Y:S01]  /*80e0*/  STL [R1+0x10], R19 ;  /* 0x0000101301007387 */ /* 0x0003e20000100800 */
[----:B0-----:R-:W-:Y:S02]  /*80f0*/  IMAD R6, R0, UR4, RZ ;  /* 0x0000000400067c24 */ /* 0x001fe4000f8e02ff */
[----:B------:R-:W-:Y:S02]  /*8100*/  IMAD.MOV R0, RZ, RZ, -R19 ;  /* 0x000000ffff007224 */ /* 0x000fe400078e0a13 */
[----:B------:R-:W-:Y:S01]  /*8110*/  VIADD R2, R6, 0x5f ;  /* 0x0000005f06027836 */ /* 0x000fe20000000000 */
[----:B------:R1:W-:Y:S01]  /*8120*/  STL [R1+0x2c], R6 ;  /* 0x00002c0601007387 */ /* 0x0003e20000100800 */
[----:B------:R-:W-:Y:S02]  /*8130*/  IMAD R17, R17, R0, R4 ;  /* 0x0000000011117224 */ /* 0x000fe400078e0204 */
[----:B------:R-:W-:-:S05]  /*8140*/  IMAD.HI R2, R2, 0x2aaaaaab, RZ ;  /* 0x2aaaaaab02027827 */ /* 0x000fca00078e02ff */
[----:B------:R-:W-:-:S04]  /*8150*/  SHF.R.U32.HI R3, RZ, 0x1f, R2 ;  /* 0x0000001fff037819 */ /* 0x000fc80000011602 */
[----:B------:R-:W-:-:S05]  /*8160*/  LEA.HI.SX32 R0, R2, R3, 0x1c ;  /* 0x0000000302007211 */ /* 0x000fca00078fe2ff */
[----:B------:R1:W-:Y:S01]  /*8170*/  STL [R1+0x20], R0 ;  /* 0x0000200001007387 */ /* 0x0003e20000100800 */
[----:B------:R-:W-:Y:S05]  /*8180*/  @!P0 BRA `(.L_x_9283) ;  /* 0x0000000000408947 */ /* 0x000fea0003800000 */
[----:B------:R-:W-:Y:S01]  /*8190*/  MOV R2, 0x0 ;  /* 0x0000000000027802 */ /* 0x000fe20000000f00 */
        /* <DEDUP_REMOVED lines=15> */
.L_x_9283:
        /* <DEDUP_REMOVED lines=9> */
[----:B-1----:R-:W-:Y:S02]  /*8320*/  IMAD.U32 R4, RZ, RZ, UR6 ;  /* 0x00000006ff047e24 */ /* 0x002fe4000f8e00ff */
        /* <DEDUP_REMOVED lines=9> */
[----:B--2---:R-:W-:Y:S05]  /*83c0*/  CALL.ABS.NOINC R2 ;  /* 0x0000000002007343 */ /* 0x004fea0003c00000 */
.L_x_9285:
        /* <DEDUP_REMOVED lines=15> */
.L_x_9284:
[----:B------:R-:W-:Y:S01]  /*84c0*/  ULDC.64 UR4, c[0x0][0x9f8] ;  /* 0x00027e0000047ab9 */ /* 0x000fe20000000a00 */
[----:B------:R-:W2:Y:S01]  /*84d0*/  LDL R16, [R1+0x20] ;  /* 0x0000200001107983 */ /* 0x000ea20000100800 */
[----:B------:R-:W-:-:S04]  /*84e0*/  ISETP.NE.U32.AND P0, PT, RZ, UR4, PT ;  /* 0x00000004ff007c0c */ /* 0x000fc8000bf05070 */
[----:B------:R-:W-:-:S13]  /*84f0*/  ISETP.NE.AND.EX P0, PT, RZ, UR5, PT, P0 ;  /* 0x00000005ff007c0c */ /* 0x000fda000bf05300 */
[----:B------:R-:W0:Y:S02]  /*8500*/  @P0 LDC.64 R2, c[0x0][0x9f8] ;  /* 0x00027e00ff020b82 */ /* 0x000e240000000a00 */
[----:B0-----:R-:W-:-:S05]  /*8510*/  @P0 IMAD.WIDE R2, R19, 0x4, R2 ;  /* 0x0000000413020825 */ /* 0x001fca00078e0202 */
[----:B-1----:R0:W3:Y:S01]  /*8520*/  @P0 LDG.E R19, desc[UR42][R2.64] ;  /* 0x0000002a02130981 */ /* 0x0020e2000c1e1900 */
        /* <DEDUP_REMOVED lines=16> */
.L_x_9374:
        /* <DEDUP_REMOVED lines=8> */
.L_x_9377:
        /* <DEDUP_REMOVED lines=23> */
.L_x_9289:
[----:B--2---:R-:W2:Y:S01]  /*8820*/  LDL R2, [R1] ;  /* 0x0000000001027983 */ /* 0x004ea20000100800 */
[----:B0-----:R-:W-:Y:S02]  /*8830*/  LEA R0, R18, UR36, 0x3 ;  /* 0x0000002412007c11 */ /* 0x001fe4000f8e18ff */
[----:B--2---:R-:W-:-:S04]  /*8840*/  SHF.L.U32 R2, R2, 0x1f, RZ ;  /* 0x0000001f02027819 */ /* 0x004fc800000006ff */
[----:B------:R-:W0:Y:S02]  /*8850*/  SYNCS.PHASECHK.TRANS64.TRYWAIT P0, [R0+URZ+0x22840], R2 ;  /* 0x02284002000075a7 */ /* 0x000e24000800017f */
[----:B0-----:R-:W-:Y:S05]  /*8860*/  @!P0 BRA `(.L_x_9290) ;  /* 0x00000038003c8947 */ /* 0x001fea0003800000 */
.L_x_9378:
        /* <DEDUP_REMOVED lines=11> */
.L_x_9291:
        /* <DEDUP_REMOVED lines=12> */
[----:B------:R-:W-:Y:S02]  /*89e0*/  UIMAD UR8, UR8, 0x3000, UR36 ;  /* 0x00003000080878a4 */ /* 0x000fe4000f8e0224 */
[----:B------:R-:W-:Y:S02]  /*89f0*/  UIADD3 UR9, UR9, 0x22830, URZ ;  /* 0x0002283009097890 */ /* 0x000fe4000fffe03f */
[----:B------:R-:W-:Y:S01]  /*8a00*/  UIADD3 UR8, UR8, 0x1c400, URZ ;  /* 0x0001c40008087890 */ /* 0x000fe2000fffe03f */
[----:B------:R3:W-:Y:S01]  /*8a10*/  STL [R1+0x8], R0 ;  /* 0x0000080001007387 */ /* 0x0007e20000100800 */
[----:B--2---:R-:W-:-:S13]  /*8a20*/  R2UR UR11, R2 ;  /* 0x00000000020b72ca */ /* 0x004fda00000e0000 */
[----:B------:R-:W-:-:S09]  /*8a30*/  UIMAD UR11, UR11, 0x60, URZ ;  /* 0x000000600b0b78a4 */ /* 0x000fd2000f8e023f */
[----:B------:R3:W-:Y:S02]  /*8a40*/  UTMALDG.4D [UR8], [UR4], desc[UR6] ;  /* 0x00000608040075b4 */ /* 0x0007e40008019000 */
[----:B---3--:R-:W-:Y:S01]  /*8a50*/  NOP ;  /* 0x0000000000007918 */ /* 0x008fe20000000000 */
.L_x_9287:
        /* <DEDUP_REMOVED lines=22> */
.L_x_9292:
[----:B------:R-:W2:Y:S01]  /*8bc0*/  LDL.LU R5, [R1+0x10] ;  /* 0x0000100001057983 */ /* 0x000ea20000300800 */
[----:B0-----:R-:W-:Y:S01]  /*8bd0*/  SHF.R.S32.HI R0, RZ, 0x1f, R17 ;  /* 0x0000001fff007819 */ /* 0x001fe20000011411 */
[----:B------:R-:W-:Y:S01]  /*8be0*/  ULDC.64 UR4, c[0x0][0x2d8] ;  /* 0x0000b60000047ab9 */ /* 0x000fe20000000a00 */
[----:B-1----:R-:W0:Y:S01]  /*8bf0*/  LDC R8, c[0x0][0x448] ;  /* 0x00011200ff087b82 */ /* 0x002e220000000800 */
[----:B------:R-:W3:Y:S01]  /*8c00*/  LDL.LU R7, [R1+0x1c] ;  /* 0x00001c0001077983 */ /* 0x000ee20000300800 */
[----:B------:R-:W-:Y:S01]  /*8c10*/  ULDC UR6, c[0x0][0x2b8] ;  /* 0x0000ae0000067ab9 */ /* 0x000fe20000000800 */
[----:B------:R-:W-:Y:S02]  /*8c20*/  IMAD R0, R0, UR4, RZ ;  /* 0x0000000400007c24 */ /* 0x000fe4000f8e02ff */
[C---:B------:R-:W-:Y:S01]  /*8c30*/  IMAD.WIDE.U32 R2, R17.reuse, UR4, RZ ;  /* 0x0000000411027c25 */ /* 0x040fe2000f8e00ff */
[----:B------:R-:W4:Y:S03]  /*8c40*/  LDL R4, [R1+0x24] ;  /* 0x0000240001047983 */ /* 0x000f260000100800 */
[----:B------:R-:W-:Y:S01]  /*8c50*/  IMAD R0, R17, UR5, R0 ;  /* 0x0000000511007c24 */ /* 0x000fe2000f8e0200 */
[----:B------:R-:W-:-:S03]  /*8c60*/  ULDC.64 UR4, c[0x0][0x2e0] ;  /* 0x0000b80000047ab9 */ /* 0x000fc60000000a00 */
[----:B------:R-:W-:Y:S01]  /*8c70*/  IMAD.IADD R3, R3, 0x1, R0 ;  /* 0x0000000103037824 */ /* 0x000fe200078e0200 */
[----:B0-----:R-:W-:-:S13]  /*8c80*/  ISETP.NE.AND P0, PT, R8, 0x1, PT ;  /* 0x000000010800780c */ /* 0x001fda0003f05270 */
[----:B------:R-:W0:Y:S01]  /*8c90*/  @P0 LDC R6, c[0x0][0x44c] ;  /* 0x00011300ff060b82 */ /* 0x000e220000000800 */
[----:B--2---:R-:W-:Y:S01]  /*8ca0*/  SHF.R.S32.HI R0, RZ, 0x1f, R5 ;  /* 0x0000001fff007819 */ /* 0x004fe20000011405 */
[----:B------:R-:W-:-:S04]  /*8cb0*/  IMAD.WIDE.U32 R2, R5, UR4, R2 ;  /* 0x0000000405027c25 */ /* 0x000fc8000f8e0002 */
[----:B------:R-:W-:Y:S01]  /*8cc0*/  IMAD R0, R0, UR4, RZ ;  /* 0x0000000400007c24 */ /* 0x000fe2000f8e02ff */
[----:B------:R-:W-:-:S03]  /*8cd0*/  ULDC UR4, c[0x0][0xc38] ;  /* 0x00030e0000047ab9 */ /* 0x000fc60000000800 */
[----:B------:R-:W-:Y:S02]  /*8ce0*/  IMAD R0, R5, UR5, R0 ;  /* 0x0000000505007c24 */ /* 0x000fe4000f8e0200 */
[----:B------:R-:W1:Y:S02]  /*8cf0*/  S2R R5, SR_TID.X ;  /* 0x0000000000057919 */ /* 0x000e640000002100 */
[----:B------:R-:W-:Y:S02]  /*8d00*/  IMAD.IADD R3, R3, 0x1, R0 ;  /* 0x0000000103037824 */ /* 0x000fe400078e0200 */
[----:B---3--:R-:W-:Y:S02]  /*8d10*/  IMAD.MOV R0, RZ, RZ, -R7 ;  /* 0x000000ffff007224 */ /* 0x008fe400078e0a07 */
[----:B------:R-:W2:Y:S02]  /*8d20*/  @P0 LDC R7, c[0x0][0x450] ;  /* 0x00011400ff070b82 */ /* 0x000ea40000000800 */
[----:B----4-:R-:W-:Y:S01]  /*8d30*/  IMAD R0, R0, UR4, R4 ;  /* 0x0000000400007c24 */ /* 0x010fe2000f8e0204 */
[----:B------:R-:W3:Y:S01]  /*8d40*/  S2R R10, SR_TID.X ;  /* 0x00000000000a7919 */ /* 0x000ee20000002100 */
[----:B------:R-:W-:-:S02]  /*8d50*/  ULDC.64 UR4, c[0x0][0x2d0] ;  /* 0x0000b40000047ab9 */ /* 0x000fc40000000a00 */
[----:B------:R-:W-:Y:S01]  /*8d60*/  IMAD.SHL.U32 R4, R0, 0x80, RZ ;  /* 0x0000008000047824 */ /* 0x000fe200078e00ff */
[----:B-1----:R-:W-:-:S04]  /*8d70*/  LOP3.LUT R5, R5, 0x7f, RZ, 0xc0, !PT ;  /* 0x0000007f05057812 */ /* 0x002fc800078ec0ff */
[----:B------:R-:W-:Y:S02]  /*8d80*/  SHF.R.U32.HI R9, RZ, 0x3, R5 ;  /* 0x00000003ff097819 */ /* 0x000fe40000011605 */
[----:B------:R-:W1:Y:S02]  /*8d90*/  S2R R5, SR_TID.X ;  /* 0x0000000000057919 */ /* 0x000e640000002100 */
[----:B-1----:R-:W-:-:S05]  /*8da0*/  IMAD.SHL.U32 R5, R5, 0x10, RZ ;  /* 0x0000001005057824 */ /* 0x002fca00078e00ff */
[----:B------:R-:W-:Y:S02]  /*8db0*/  LOP3.LUT R5, R9, 0x70, R5, 0xf8, !PT ;  /* 0x0000007009057812 */ /* 0x000fe400078ef805 */
[----:B------:R1:W5:Y:S02]  /*8dc0*/  LDL R9, [R1+0x14] ;  /* 0x0000140001097983 */ /* 0x0003640000100800 */
[----:B------:R-:W-:-:S05]  /*8dd0*/  LOP3.LUT R0, R5, R4, RZ, 0xfc, !PT ;  /* 0x0000000405007212 */ /* 0x000fca00078efcff */
[----:B0-----:R-:W-:-:S04]  /*8de0*/  @P0 IMAD.HI.U32 R6, R0, R6, RZ ;  /* 0x0000000600060227 */ /* 0x001fc800078e00ff */
[----:B------:R-:W-:Y:S01]  /*8df0*/  IMAD.MOV.U32 R5, RZ, RZ, R0 ;  /* 0x000000ffff057224 */ /* 0x000fe200078e0000 */
[----:B--2---:R-:W-:-:S05]  /*8e00*/  @P0 SHF.R.U32.HI R5, RZ, R7, R6 ;  /* 0x00000007ff050219 */ /* 0x004fca0000011606 */
        /* <DEDUP_REMOVED lines=25> */
[----:B------:R-:W-:Y:S01]  /*8fa0*/  SHFL.IDX PT, R8, R2, 0x1, 0x181f ;  /* 0x00381f0002087f89 */ /* 0x000fe200000e0000 */
[----:B0-----:R-:W-:-:S04]  /*8fb0*/  LOP3.LUT R6, R6, 0x7f, RZ, 0xc0, !PT ;  /* 0x0000007f06067812 */ /* 0x001fc800078ec0ff */
[----:B------:R-:W-:-:S05]  /*8fc0*/  SHF.R.U32.HI R6, RZ, 0x3, R6 ;  /* 0x00000003ff067819 */ /* 0x000fca0000011606 */
[----:B------:R-:W-:Y:S02]  /*8fd0*/  IMAD.IADD R4, R6, 0x1, R4 ;  /* 0x0000000106047824 */ /* 0x000fe400078e0204 */
[----:B------:R-:W0:Y:S02]  /*8fe0*/  SHFL.IDX PT, R6, R2, RZ, 0x181f ;  /* 0x00181fff02067589 */ /* 0x000e2400000e0000 */
[C---:B------:R-:W-:Y:S01]  /*8ff0*/  VIADD R5, R4.reuse, 0x10 ;  /* 0x0000001004057836 */ /* 0x040fe20000000000 */
[----:B------:R-:W-:-:S04]  /*9000*/  ISETP.GE.AND P1, PT, R4, R3, PT ;  /* 0x000000030400720c */ /* 0x000fc80003f26270 */
[----:B------:R-:W-:Y:S02]  /*9010*/  ISETP.GE.AND P2, PT, R5, R3, PT ;  /* 0x000000030500720c */ /* 0x000fe40003f46270 */
[----:B------:R-:W2:Y:S07]  /*9020*/  SHFL.IDX PT, R5, R0, 0x1, 0x181f ;  /* 0x00381f0000057f89 */ /* 0x000eae00000e0000 */
[----:B-1----:R-:W-:-:S05]  /*9030*/  @!P1 LEA R7, P3, R10, R7, 0x1 ;  /* 0x000000070a079211 */ /* 0x002fca00078608ff */
[----:B0-----:R-:W-:-:S05]  /*9040*/  @!P1 IMAD.X R6, RZ, RZ, R6, P3 ;  /* 0x000000ffff069224 */ /* 0x001fca00018e0606 */
[----:B------:R-:W-:-:S04]  /*9050*/  @!P1 LOP3.LUT R7, R7, R6, RZ, 0x3c, !PT ;  /* 0x0000000607079212 */ /* 0x000fc800078e3cff */
[----:B------:R-:W-:-:S04]  /*9060*/  @!P1 LOP3.LUT R6, R7, R6, RZ, 0x3c, !PT ;  /* 0x0000000607069212 */ /* 0x000fc800078e3cff */
[----:B------:R-:W-:-:S05]  /*9070*/  @!P1 LOP3.LUT R7, R7, R6, RZ, 0x3c, !PT ;  /* 0x0000000607079212 */ /* 0x000fca00078e3cff */
[----:B-----5:R2:W-:Y:S02]  /*9080*/  @!P1 LDGSTS.E.BYPASS.LTC128B.128 [R9+0x18400], desc[UR42][R6.64], !P0 ;  /* 0x1840000006099fae */ /* 0x0205e4000c101d6a */
[----:B--2---:R-:W-:Y:S01]  /*9090*/  @!P2 LEA R7, P1, R10, R5, 0x1 ;  /* 0x000000050a07a211 */ /* 0x004fe200078208ff */
[----:B------:R-:W-:-:S04]  /*90a0*/  VIADD R5, R4, 0x20 ;  /* 0x0000002004057836 */ /* 0x000fc80000000000 */
[----:B------:R-:W-:Y:S01]  /*90b0*/  @!P2 IMAD.X R6, RZ, RZ, R8, P1 ;  /* 0x000000ffff06a224 */ /* 0x000fe200008e0608 */
[----:B------:R-:W-:Y:S01]  /*90c0*/  ISETP.GE.AND P1, PT, R5, R3, PT ;  /* 0x000000030500720c */ /* 0x000fe20003f26270 */
[----:B------:R-:W-:-:S03]  /*90d0*/  VIADD R5, R4, 0x30 ;  /* 0x0000003004057836 */ /* 0x000fc60000000000 */
[----:B------:R-:W-:-:S04]  /*90e0*/  @!P2 LOP3.LUT R7, R7, R6, RZ, 0x3c, !PT ;  /* 0x000000060707a212 */ /* 0x000fc800078e3cff */
[----:B------:R-:W-:-:S04]  /*90f0*/  @!P2 LOP3.LUT R6, R7, R6, RZ, 0x3c, !PT ;  /* 0x000000060706a212 */ /* 0x000fc800078e3cff */
[----:B------:R-:W-:-:S05]  /*9100*/  @!P2 LOP3.LUT R7, R7, R6, RZ, 0x3c, !PT ;  /* 0x000000060707a212 */ /* 0x000fca00078e3cff */
[----:B------:R0:W-:Y:S04]  /*9110*/  @!P2 LDGSTS.E.BYPASS.LTC128B.128 [R9+0x18c00], desc[UR42][R6.64], !P0 ;  /* 0x18c000000609afae */ /* 0x0001e8000c101d6a */
        /* <DEDUP_REMOVED lines=49> */
.L_x_9395:
        /* <DEDUP_REMOVED lines=19> */
.L_x_9396:
[----:B------:R-:W-:Y:S05]  /*9560*/  BSYNC B0 ;  /* 0x0000000000007941 */ /* 0x000fea0003800000 */
.L_x_9294:
[----:B------:R-:W2:Y:S01]  /*9570*/  LDL R2, [R1+0x8] ;  /* 0x0000080001027983 */ /* 0x000ea20000100800 */
[----:B------:R-:W-:Y:S01]  /*9580*/  BSSY B0, `(.L_x_9296) ;  /* 0x000005a000007945 */ /* 0x000fe20003800000 */
[----:B--2---:R-:W-:-:S13]  /*9590*/  ISETP.NE.AND P0, PT, R2, RZ, PT ;  /* 0x000000ff0200720c */ /* 0x004fda0003f05270 */
[----:B------:R-:W-:Y:S05]  /*95a0*/  @!P0 BRA `(.L_x_9297) ;  /* 0x00000004005c8947 */ /* 0x000fea0003800000 */
[----:B------:R-:W2:Y:S01]  /*95b0*/  LDL R4, [R1] ;  /* 0x0000000001047983 */ /* 0x000ea20000100800 */
[----:B------:R-:W-:Y:S01]  /*95c0*/  LEA R2, R18, UR36, 0x3 ;  /* 0x0000002412027c11 */ /* 0x000fe2000f8e18ff */
[----:B------:R-:W-:Y:S01]  /*95d0*/  BSSY B1, `(.L_x_9298) ;  /* 0x0000007000017945 */ /* 0x000fe20003800000 */
[----:B0-----:R-:W0:Y:S02]  /*95e0*/  S2R R3, SR_TID.X ;  /* 0x0000000000037919 */ /* 0x001e240000002100 */
[----:B0-----:R-:W-:-:S04]  /*95f0*/  LOP3.LUT R3, R3, 0x7f, RZ, 0xc0, !PT ;  /* 0x0000007f03037812 */ /* 0x001fc800078ec0ff */
[----:B------:R-:W-:Y:S02]  /*9600*/  ISETP.NE.AND P1, PT, R3, RZ, PT ;  /* 0x000000ff0300720c */ /* 0x000fe40003f25270 */
[----:B--2---:R-:W-:-:S04]  /*9610*/  SHF.L.U32 R0, R4, 0x1f, RZ ;  /* 0x0000001f04007819 */ /* 0x004fc800000006ff */
[----:B------:R-:W0:Y:S02]  /*9620*/  SYNCS.PHASECHK.TRANS64.TRYWAIT P0, [R2+URZ+0x22860], R0 ;  /* 0x02286000020075a7 */ /* 0x000e24000800017f */
[----:B0-----:R-:W-:Y:S05]  /*9630*/  @!P0 BRA `(.L_x_9299) ;  /* 0x0000003400a88947 */ /* 0x001fea0003800000 */
.L_x_9397:
[----:B------:R-:W-:Y:S05]  /*9640*/  BSYNC B1 ;  /* 0x0000000000017941 */ /* 0x000fea0003800000 */
.L_x_9298:
        /* <DEDUP_REMOVED lines=9> */
.L_x_9301:
[----:B------:R-:W-:Y:S05]  /*96e0*/  BSYNC B1 ;  /* 0x0000000000017941 */ /* 0x000fea0003800000 */
.L_x_9300:
[----:B0-----:R-:W2:Y:S01]  /*96f0*/  LDL R0, [R1+0x28] ;  /* 0x0000280001007983 */ /* 0x001ea20000100800 */
[----:B------:R-:W-:Y:S01]  /*9700*/  IMAD.U32 R3, RZ, RZ, UR36 ;  /* 0x00000024ff037e24 */ /* 0x000fe2000f8e00ff */
[----:B------:R-:W-:Y:S01]  /*9710*/  UIADD3 UR4, UP0, UR40, 0x470, URZ ;  /* 0x0000047028047890 */ /* 0x000fe2000ff1e03f */
[----:B------:R-:W-:Y:S01]  /*9720*/  PLOP3.LUT P0, PT, PT, PT, PT, 0x80, 0x0 ;  /* 0x000000000000781c */ /* 0x000fe20003f0f070 */
[----:B------:R-:W-:Y:S01]  /*9730*/  VIADD R2, R2, 0x22850 ;  /* 0x0002285002027836 */ /* 0x000fe20000000000 */
[----:B------:R-:W-:Y:S01]  /*9740*/  UMOV UR6, 0x0 ;  /* 0x0000000000067882 */ /* 0x000fe20000000000 */
[----:B------:R-:W-:Y:S01]  /*9750*/  IMAD R3, R18, 0xc000, R3 ;  /* 0x0000c00012037824 */ /* 0x000fe200078e0203 */
[----:B------:R-:W-:Y:S01]  /*9760*/  UIADD3.X UR5, URZ, UR41, URZ, UP0, !UPT ;  /* 0x000000293f057290 */ /* 0x000fe200087fe43f */
[----:B------:R-:W-:Y:S02]  /*9770*/  UMOV UR7, 0x14f00000 ;  /* 0x14f0000000077882 */ /* 0x000fe40000000000 */
[----:B------:R-:W-:Y:S01]  /*9780*/  VIADD R4, R3, 0x400 ;  /* 0x0000040003047836 */ /* 0x000fe20000000000 */
[----:B------:R-:W-:Y:S01]  /*9790*/  UMOV UR10, URZ ;  /* 0x0000003f000a7c82 */ /* 0x000fe20008000000 */
[----:B--2---:R-:W-:-:S07]  /*97a0*/  IMAD R0, R0, 0x60, RZ ;  /* 0x0000006000007824 */ /* 0x004fce00078e02ff */
.L_x_9302:
        /* <DEDUP_REMOVED lines=15> */
.L_x_9303:
        /* <DEDUP_REMOVED lines=15> */
.L_x_9304:
        /* <DEDUP_REMOVED lines=15> */
.L_x_9305:
        /* <DEDUP_REMOVED lines=10> */
.L_x_9297:
[----:B------:R-:W-:Y:S05]  /*9b20*/  BSYNC B0 ;  /* 0x0000000000007941 */ /* 0x000fea0003800000 */
.L_x_9296:
        /* <DEDUP_REMOVED lines=45> */
.L_x_9310:
        /* <DEDUP_REMOVED lines=8> */
.L_x_9398:
[----:B------:R-:W-:Y:S05]  /*9e80*/  BSYNC B1 ;  /* 0x0000000000017941 */ /* 0x000fea0003800000 */
.L_x_9311:
        /* <DEDUP_REMOVED lines=9> */
.L_x_9314:
[----:B------:R-:W-:Y:S05]  /*9f20*/  BSYNC B1 ;  /* 0x0000000000017941 */ /* 0x000fea0003800000 */
.L_x_9313:
[----:B------:R-:W-:Y:S01]  /*9f30*/  IMAD.MOV.U32 R10, RZ, RZ, RZ ;  /* 0x000000ffff0a7224 */ /* 0x000fe200078e00ff */
[----:B------:R-:W-:Y:S01]  /*9f40*/  UIADD3 UR4, UP0, UR40, 0x370, URZ ;  /* 0x0000037028047890 */ /* 0x000fe2000ff1e03f */
[----:B0-----:R-:W-:Y:S01]  /*9f50*/  IMAD.U32 R7, RZ, RZ, UR36 ;  /* 0x00000024ff077e24 */ /* 0x001fe2000f8e00ff */
[----:B------:R-:W-:Y:S01]  /*9f60*/  PLOP3.LUT P0, PT, PT, PT, PT, 0x80, 0x0 ;  /* 0x000000000000781c */ /* 0x000fe20003f0f070 */
[----:B------:R-:W-:Y:S01]  /*9f70*/  IMAD R0, R0, 0x60, RZ ;  /* 0x0000006000007824 */ /* 0x000fe200078e02ff */
[----:B------:R-:W-:Y:S01]  /*9f80*/  R2UR UR10, R10 ;  /* 0x000000000a0a72ca */ /* 0x000fe200000e0000 */
[----:B------:R-:W-:Y:S01]  /*9f90*/  IMAD R4, R18, 0x3000, R7 ;  /* 0x0000300012047824 */ /* 0x000fe200078e0207 */
[----:B------:R-:W-:Y:S01]  /*9fa0*/  UIADD3.X UR5, URZ, UR41, URZ, UP0, !UPT ;  /* 0x000000293f057290 */ /* 0x000fe200087fe43f */
[----:B------:R-:W-:Y:S01]  /*9fb0*/  VIADD R5, R3, 0x22830 ;  /* 0x0002283003057836 */ /* 0x000fe20000000000 */
[----:B------:R-:W-:Y:S01]  /*9fc0*/  UMOV UR6, 0x0 ;  /* 0x0000000000067882 */ /* 0x000fe20000000000 */
[----:B------:R-:W-:Y:S01]  /*9fd0*/  VIADD R4, R4, 0x1c400 ;  /* 0x0001c40004047836 */ /* 0x000fe20000000000 */
[----:B------:R-:W-:-:S09]  /*9fe0*/  UMOV UR7, 0x14f00000 ;  /* 0x14f0000000077882 */ /* 0x000fd20000000000 */
.L_x_9315:
        /* <DEDUP_REMOVED lines=13> */
.L_x_9399:
[----:B------:R-:W-:Y:S05]  /*a0c0*/  BSYNC B1 ;  /* 0x0000000000017941 */ /* 0x000fea0003800000 */
.L_x_9316:
        /* <DEDUP_REMOVED lines=11> */
.L_x_9319:
[----:B------:R-:W-:Y:S05]  /*a180*/  BSYNC B1 ;  /* 0x0000000000017941 */ /* 0x000fea0003800000 */
.L_x_9318:
[----:B------:R-:W-:Y:S01]  /*a190*/  R2UR UR10, R10 ;  /* 0x000000000a0a72ca */ /* 0x000fe200000e0000 */
[----:B01----:R-:W-:Y:S01]  /*a1a0*/  IMAD R2, R18, 0xc000, R7 ;  /* 0x0000c00012027824 */ /* 0x003fe200078e0207 */
[----:B------:R-:W-:Y:S01]  /*a1b0*/  R2UR UR6, R8 ;  /* 0x00000000080672ca */ /* 0x000fe200000e0000 */
[----:B------:R-:W-:Y:S01]  /*a1c0*/  UIADD3 UR4, UP0, UR40, 0x470, URZ ;  /* 0x0000047028047890 */ /* 0x000fe2000ff1e03f */
[----:B------:R-:W-:Y:S01]  /*a1d0*/  R2UR UR7, R9 ;  /* 0x00000000090772ca */ /* 0x000fe200000e0000 */
[----:B------:R-:W-:Y:S01]  /*a1e0*/  VIADD R3, R3, 0x22850 ;  /* 0x0002285003037836 */ /* 0x000fe20000000000 */
[----:B------:R-:W-:Y:S01]  /*a1f0*/  PLOP3.LUT P0, PT, PT, PT, PT, 0x80, 0x0 ;  /* 0x000000000000781c */ /* 0x000fe20003f0f070 */
[----:B------:R-:W-:Y:S01]  /*a200*/  VIADD R4, R2, 0x400 ;  /* 0x0000040002047836 */ /* 0x000fe20000000000 */
[----:B------:R-:W-:-:S12]  /*a210*/  UIADD3.X UR5, URZ, UR41, URZ, UP0, !UPT ;  /* 0x000000293f057290 */ /* 0x000fd800087fe43f */
.L_x_9320:
        /* <DEDUP_REMOVED lines=15> */
.L_x_9321:
        /* <DEDUP_REMOVED lines=15> */
.L_x_9322:
        /* <DEDUP_REMOVED lines=15> */
.L_x_9323:
        /* <DEDUP_REMOVED lines=10> */
.L_x_9309:
[----:B------:R-:W-:Y:S05]  /*a590*/  BSYNC B0 ;  /* 0x0000000000007941 */ /* 0x000fea0003800000 */
.L_x_9308:
        /* <DEDUP_REMOVED lines=9> */
.L_x_9307:
[----:B------:R-:W2:Y:S01]  /*a630*/  LDL.LU R2, [R1+0x18] ;  /* 0x0000180001027983 */ /* 0x000ea20000300800 */
[----:B------:R-:W-:Y:S01]  /*a640*/  IMAD.MOV R6, RZ, RZ, -R6 ;  /* 0x000000ffff067224 */ /* 0x000fe200078e0a06 */
[----:B------:R-:W-:Y:S04]  /*a650*/  BSSY B0, `(.L_x_9306) ;  /* 0x000013d000007945 */ /* 0x000fe80003800000 */
[----:B--2---:R-:W-:-:S13]  /*a660*/  ISETP.NE.AND P0, PT, R2, R6, PT ;  /* 0x000000060200720c */ /* 0x004fda0003f05270 */
[----:B------:R-:W-:Y:S05]  /*a670*/  @!P0 BRA `(.L_x_9324) ;  /* 0x0000001000e88947 */ /* 0x000fea0003800000 */
.L_x_9357:
        /* <DEDUP_REMOVED lines=27> */
.L_x_9327:
        /* <DEDUP_REMOVED lines=9> */
.L_x_9400:
[----:B------:R-:W-:Y:S05]  /*a8c0*/  BSYNC B2 ;  /* 0x0000000000027941 */ /* 0x000fea0003800000 */
.L_x_9328:
        /* <DEDUP_REMOVED lines=9> */
.L_x_9331:
[----:B------:R-:W-:Y:S05]  /*a960*/  BSYNC B2 ;  /* 0x0000000000027941 */ /* 0x000fea0003800000 */
.L_x_9330:
[----:B------:R-:W-:Y:S01]  /*a970*/  IMAD.MOV.U32 R8, RZ, RZ, RZ ;  /* 0x000000ffff087224 */ /* 0x000fe200078e00ff */
[----:B------:R-:W-:Y:S01]  /*a980*/  UIADD3 UR4, UP0, UR40, 0x370, URZ ;  /* 0x0000037028047890 */ /* 0x000fe2000ff1e03f */
[----:B-1----:R-:W-:Y:S01]  /*a990*/  IMAD.U32 R5, RZ, RZ, UR36 ;  /* 0x00000024ff057e24 */ /* 0x002fe2000f8e00ff */
[----:B------:R-:W-:Y:S01]  /*a9a0*/  PLOP3.LUT P0, PT, PT, PT, PT, 0x80, 0x0 ;  /* 0x000000000000781c */ /* 0x000fe20003f0f070 */
[----:B------:R-:W-:Y:S01]  /*a9b0*/  IMAD R6, R6, 0x60, RZ ;  /* 0x0000006006067824 */ /* 0x000fe200078e02ff */
[----:B------:R-:W-:Y:S01]  /*a9c0*/  R2UR UR10, R8 ;  /* 0x00000000080a72ca */ /* 0x000fe200000e0000 */
[----:B------:R-:W-:Y:S01]  /*a9d0*/  IMAD R3, R18, 0x3000, R5 ;  /* 0x0000300012037824 */ /* 0x000fe200078e0205 */
[----:B------:R-:W-:Y:S01]  /*a9e0*/  UIADD3.X UR5, URZ, UR41, URZ, UP0, !UPT ;  /* 0x000000293f057290 */ /* 0x000fe200087fe43f */
[----:B0-----:R-:W-:Y:S01]  /*a9f0*/  VIADD R7, R4, 0x22830 ;  /* 0x0002283004077836 */ /* 0x001fe20000000000 */
[----:B------:R-:W-:Y:S01]  /*aa00*/  UMOV UR6, 0x0 ;  /* 0x0000000000067882 */ /* 0x000fe20000000000 */
[----:B------:R-:W-:Y:S01]  /*aa10*/  VIADD R3, R3, 0x1c400 ;  /* 0x0001c40003037836 */ /* 0x000fe20000000000 */
[----:B------:R-:W-:-:S09]  /*aa20*/  UMOV UR7, 0x14f00000 ;  /* 0x14f0000000077882 */ /* 0x000fd20000000000 */
.L_x_9332:
        /* <DEDUP_REMOVED lines=13> */
.L_x_9401:
[----:B------:R-:W-:Y:S05]  /*ab00*/  BSYNC B2 ;  /* 0x0000000000027941 */ /* 0x000fea0003800000 */
.L_x_9333:
        /* <DEDUP_REMOVED lines=11> */
.L_x_9336:
[----:B------:R-:W-:Y:S05]  /*abc0*/  BSYNC B2 ;  /* 0x0000000000027941 */ /* 0x000fea0003800000 */
.L_x_9335:
[----:B------:R-:W-:Y:S01]  /*abd0*/  R2UR UR10, R8 ;  /* 0x00000000080a72ca */ /* 0x000fe200000e0000 */
[----:B------:R-:W-:Y:S01]  /*abe0*/  IMAD R5, R18, 0xc000, R5 ;  /* 0x0000c00012057824 */ /* 0x000fe200078e0205 */
[----:B------:R-:W-:Y:S01]  /*abf0*/  R2UR UR6, R2 ;  /* 0x00000000020672ca */ /* 0x000fe200000e0000 */
[----:B------:R-:W-:Y:S01]  /*ac00*/  UIADD3 UR4, UP0, UR40, 0x470, URZ ;  /* 0x0000047028047890 */ /* 0x000fe2000ff1e03f */
[----:B------:R-:W-:Y:S01]  /*ac10*/  R2UR UR7, R3 ;  /* 0x00000000030772ca */ /* 0x000fe200000e0000 */
[----:B------:R-:W-:Y:S01]  /*ac20*/  VIADD R4, R4, 0x22850 ;  /* 0x0002285004047836 */ /* 0x000fe20000000000 */
[----:B------:R-:W-:Y:S01]  /*ac30*/  PLOP3.LUT P0, PT, PT, PT, PT, 0x80, 0x0 ;  /* 0x000000000000781c */ /* 0x000fe20003f0f070 */
[----:B------:R-:W-:Y:S01]  /*ac40*/  VIADD R7, R5, 0x400 ;  /* 0x0000040005077836 */ /* 0x000fe20000000000 */
[----:B------:R-:W-:-:S12]  /*ac50*/  UIADD3.X UR5, URZ, UR41, URZ, UP0, !UPT ;  /* 0x000000293f057290 */ /* 0x000fd800087fe43f */
.L_x_9337:
        /* <DEDUP_REMOVED lines=15> */
.L_x_9338:
        /* <DEDUP_REMOVED lines=15> */
.L_x_9339:
        /* <DEDUP_REMOVED lines=15> */
.L_x_9340:
        /* <DEDUP_REMOVED lines=10> */
.L_x_9326:
[----:B------:R-:W-:Y:S05]  /*afd0*/  BSYNC B1 ;  /* 0x0000000000017941 */ /* 0x000fea0003800000 */
.L_x_9325:
        /* <DEDUP_REMOVED lines=33> */
.L_x_9343:
        /* <DEDUP_REMOVED lines=8> */
.L_x_9402:
[----:B------:R-:W-:Y:S05]  /*b270*/  BSYNC B2 ;  /* 0x0000000000027941 */ /* 0x000fea0003800000 */
.L_x_9344:
        /* <DEDUP_REMOVED lines=9> */
.L_x_9347:
[----:B------:R-:W-:Y:S05]  /*b310*/  BSYNC B2 ;  /* 0x0000000000027941 */ /* 0x000fea0003800000 */
.L_x_9346:
        /* <DEDUP_REMOVED lines=12> */
.L_x_9348:
        /* <DEDUP_REMOVED lines=13> */
.L_x_9403:
[----:B------:R-:W-:Y:S05]  /*b4b0*/  BSYNC B2 ;  /* 0x0000000000027941 */ /* 0x000fea0003800000 */
.L_x_9349:
        /* <DEDUP_REMOVED lines=11> */
.L_x_9352:
[----:B------:R-:W-:Y:S05]  /*b570*/  BSYNC B2 ;  /* 0x0000000000027941 */ /* 0x000fea0003800000 */
.L_x_9351:
        /* <DEDUP_REMOVED lines=9> */
.L_x_9353:
        /* <DEDUP_REMOVED lines=15> */
.L_x_9354:
        /* <DEDUP_REMOVED lines=15> */
.L_x_9355:
        /* <DEDUP_REMOVED lines=15> */
.L_x_9356:
        /* <DEDUP_REMOVED lines=10> */
.L_x_9342:
[----:B------:R-:W-:Y:S05]  /*b980*/  BSYNC B1 ;  /* 0x0000000000017941 */ /* 0x000fea0003800000 */
.L_x_9341:
        /* <DEDUP_REMOVED lines=9> */
.L_x_9324:
[----:B------:R-:W-:Y:S05]  /*ba20*/  BSYNC B0 ;  /* 0x0000000000007941 */ /* 0x000fea0003800000 */
.L_x_9306:
        /* <DEDUP_REMOVED lines=10> */
.L_x_9282:
[----:B0-----:R-:W0:Y:S01]  /*bad0*/  S2R R3, SR_CgaCtaId ;  /* 0x0000000000037919 */ /* 0x001e220000008800 */
[----:B------:R-:W-:Y:S01]  /*bae0*/  MOV R0, 0x400 ;  /* 0x0000040000007802 */ /* 0x000fe20000000f00 */
[----:B------:R-:W-:Y:S03]  /*baf0*/  BSSY B0, `(.L_x_9359) ;  /* 0x0000005000007945 */ /* 0x000fe60003800000 */
[----:B0-----:R-:W-:Y:S02]  /*bb00*/  LEA R0, R3, R0, 0x18 ;  /* 0x0000000003007211 */ /* 0x001fe400078ec0ff */
[----:B------:R-:W-:-:S04]  /*bb10*/  SHF.L.U32 R3, R2, 0x1f, RZ ;  /* 0x0000001f02037819 */ /* 0x000fc800000006ff */
[----:B------:R-:W0:Y:S02]  /*bb20*/  SYNCS.PHASECHK.TRANS64.TRYWAIT P0, [R0+URZ+0x22820], R3 ;  /* 0x02282003000075a7 */ /* 0x000e24000800017f */
[----:B0-----:R-:W-:Y:S05]  /*bb30*/  @!P0 BRA `(.L_x_9360) ;  /* 0x0000001000f48947 */ /* 0x001fea0003800000 */
.L_x_9404:
[----:B------:R-:W-:Y:S05]  /*bb40*/  BSYNC B0 ;  /* 0x0000000000007941 */ /* 0x000fea0003800000 */
.L_x_9359:
[----:B------:R-:W-:-:S03]  /*bb50*/  UMOV UR4, 0xffffffff ;  /* 0xffffffff00047882 */ /* 0x000fc60000000000 */
[----:B------:R-:W-:Y:S05]  /*bb60*/  BRA.DIV UR4, `(.L_x_9361) ;  /* 0x0000001204fc7947 */ /* 0x000fea000b800000 */
[----:B------:R-:W2:Y:S02]  /*bb70*/  S2R R2, SR_TID.X ;  /* 0x0000000000027919 */ /* 0x000ea40000002100 */
[----:B--2---:R-:W-:-:S04]  /*bb80*/  SHF.R.U32.HI R2, RZ, 0x5, R2 ;  /* 0x00000005ff027819 */ /* 0x004fc80000011602 */
[----:B------:R-:W-:-:S05]  /*bb90*/  LOP3.LUT R2, R2, 0x3, RZ, 0xc0, !PT ;  /* 0x0000000302027812 */ /* 0x000fca00078ec0ff */
[----:B------:R2:W3:Y:S02]  /*bba0*/  SHFL.IDX PT, R14, R2, RZ, 0x1f ;  /* 0x00001fff020e7589 */ /* 0x0004e400000e0000 */
.L_x_9407:
[----:B---3--:R-:W-:Y:S01]  /*bbb0*/  ISETP.NE.AND P0, PT, R14, RZ, PT ;  /* 0x000000ff0e00720c */ /* 0x008fe20003f05270 */
[----:B------:R-:W-:-:S12]  /*bbc0*/  BSSY B0, `(.L_x_9362) ;  /* 0x0000025000007945 */ /* 0x000fd80003800000 */
[----:B------:R-:W-:Y:S05]  /*bbd0*/  @P0 BRA `(.L_x_9363) ;  /* 0x00000000008c0947 */ /* 0x000fea0003800000 */
[----:B------:R-:W-:-:S03]  /*bbe0*/  UMOV UR4, 0xffffffff ;  /* 0xffffffff00047882 */ /* 0x000fc60000000000 */
[----:B------:R-:W-:Y:S05]  /*bbf0*/  BRA.DIV UR4, `(.L_x_9364) ;  /* 0x00000016040c7947 */ /* 0x000fea000b800000 */
[----:B------:R-:W-:-:S13]  /*bc00*/  ELECT P6, URZ, PT ;  /* 0x00000000003f782f */ /* 0x000fda00038c0000 */
.L_x_9410:
[----:B------:R-:W-:Y:S05]  /*bc10*/  @!P6 BRA `(.L_x_9363) ;  /* 0x00000000007ce947 */ /* 0x000fea0003800000 */
[----:B------:R-:W-:-:S06]  /*bc20*/  ULOP3.LUT UR4, UR37, 0x2, URZ, 0xfc, !UPT ;  /* 0x0000000225047892 */ /* 0x000fcc000f8efc3f */
[----:B--2---:R-:W-:-:S05]  /*bc30*/  IMAD.U32 R2, RZ, RZ, UR4 ;  /* 0x00000004ff027e24 */ /* 0x004fca000f8e00ff */
[----:B------:R-:W-:-:S13]  /*bc40*/  ISETP.NE.AND P2, PT, R2, 0x3, PT ;  /* 0x000000030200780c */ /* 0x000fda0003f45270 */
[----:B------:R-:W-:Y:S05]  /*bc50*/  @!P2 BRA `(.L_x_9365) ;  /* 0x000000000004a947 */ /* 0x000fea0003800000 */
[----:B------:R-:W-:Y:S01]  /*bc60*/  BPT.TRAP 0x1 ;  /* 0x000000040000795c */ /* 0x000fe20000300000 */
.L_x_9365:
        /* <DEDUP_REMOVED lines=13> */
.L_x_9411:
[----:B------:R-:W1:Y:S02]  /*bd40*/  SYNCS.PHASECHK.TRANS64.TRYWAIT P0, [R3+URZ], R2 ;  /* 0x00000002030075a7 */ /* 0x000e64000800017f */
[----:B-1----:R-:W-:Y:S05]  /*bd50*/  @!P0 BRA `(.L_x_9367) ;  /* 0x0000001000e88947 */ /* 0x002fea0003800000 */
.L_x_9412:
[----:B------:R-:W-:Y:S05]  /*bd60*/  @!P2 BRA `(.L_x_9368) ;  /* 0x000000000004a947 */ /* 0x000fea0003800000 */
[----:B------:R-:W-:Y:S01]  /*bd70*/  BPT.TRAP 0x1 ;  /* 0x000000040000795c */ /* 0x000fe20000300000 */
.L_x_9368:
[----:B-1----:R-:W-:-:S04]  /*bd80*/  VIADD R3, R0, 0x22860 ;  /* 0x0002286000037836 */ /* 0x002fc80000000000 */
[----:B------:R-:W-:-:S04]  /*bd90*/  IMAD R18, R18, 0x8, R3 ;  /* 0x0000000812127824 */ /* 0x000fc800078e0203 */
[----:B------:R-:W1:Y:S02]  /*bda0*/  SYNCS.PHASECHK.TRANS64.TRYWAIT P0, [R18+URZ], R5 ;  /* 0x00000005120075a7 */ /* 0x000e64000800017f */
[----:B-1----:R-:W-:Y:S05]  /*bdb0*/  @!P0 BRA `(.L_x_9369) ;  /* 0x0000001000e48947 */ /* 0x002fea0003800000 */
.L_x_9413:
[----:B------:R-:W-:-:S07]  /*bdc0*/  IMAD R3, R4, 0x8, R3 ;  /* 0x0000000804037824 */ /* 0x000fce00078e0203 */
.L_x_9370:
[----:B--2---:R2:W3:Y:S02]  /*bdd0*/  SYNCS.PHASECHK.TRANS64.TRYWAIT P0, [R3+URZ], R2 ;  /* 0x00000002030075a7 */ /* 0x0044e4000800017f */
[----:B---3--:R-:W-:Y:S05]  /*bde0*/  @!P0 NANOSLEEP.SYNCS 0x989680 ;  /* 0x009896800000895d */ /* 0x008fea0003900000 */
[----:B------:R-:W3:Y:S02]  /*bdf0*/  @!P0 SYNCS.PHASECHK.TRANS64 P0, [R3+URZ], R2 ;  /* 0x00000002030085a7 */ /* 0x000ee4000800007f */
[----:B---3--:R-:W-:Y:S05]  /*be00*/  @!P0 BRA `(.L_x_9370) ;  /* 0xfffffffc00f08947 */ /* 0x008fea000383ffff */
.L_x_9363:
[----:B------:R-:W-:Y:S05]  /*be10*/  BSYNC B0 ;  /* 0x0000000000007941 */ /* 0x000fea0003800000 */
.L_x_9362:
[----:B------:R-:W-:Y:S05]  /*be20*/  EXIT ;  /* 0x000000000000794d */ /* 0x000fea0003800000 */
.L_x_9254:
[----:B0-----:R-:W-:-:S04]  /*be30*/  IMAD.U32 R3, RZ, RZ, UR45 ;  /* 0x0000002dff037e24 */ /* 0x001fc8000f8e00ff */
[----:B------:R0:W1:Y:S03]  /*be40*/  SYNCS.PHASECHK.TRANS64.TRYWAIT P0, [R3+URZ+0x22800], R0 ;  /* 0x02280000030075a7 */ /* 0x000066000800017f */
[----:B-1----:R-:W-:Y:S05]  /*be50*/  @!P0 NANOSLEEP.SYNCS 0x989680 ;  /* 0x009896800000895d */ /* 0x002fea0003900000 */
[----:B------:R-:W1:Y:S02]  /*be60*/  @!P0 SYNCS.PHASECHK.TRANS64 P0, [R3+URZ+0x22800], R0 ;  /* 0x02280000030085a7 */ /* 0x000e64000800007f */
[----:B-1----:R-:W-:Y:S05]  /*be70*/  @!P0 BRA `(.L_x_9254) ;  /* 0xfffffffc00ec8947 */ /* 0x002fea000383ffff */
[----:B------:R-:W-:Y:S05]  /*be80*/  BRA `(.L_x_9371) ;  /* 0xffffff5000c47947 */ /* 0x000fea000383ffff */
.L_x_9258:
[----:B-1----:R-:W-:-:S04]  /*be90*/  IMAD.U32 R3, RZ, RZ, UR21 ;  /* 0x00000015ff037e24 */ /* 0x002fc8000f8e00ff */
[----:B------:R1:W2:Y:S03]  /*bea0*/  SYNCS.PHASECHK.TRANS64.TRYWAIT P1, [R3+URZ+0x22830], R8 ;  /* 0x02283008030075a7 */ /* 0x0002a6000802017f */
[----:B--2---:R-:W-:Y:S05]  /*beb0*/  @!P1 NANOSLEEP.SYNCS 0x989680 ;  /* 0x009896800000995d */ /* 0x004fea0003900000 */
[----:B------:R-:W2:Y:S02]  /*bec0*/  @!P1 SYNCS.PHASECHK.TRANS64 P1, [R3+URZ+0x22830], R8 ;  /* 0x02283008030095a7 */ /* 0x000ea4000802007f */
[----:B--2---:R-:W-:Y:S05]  /*bed0*/  @!P1 BRA `(.L_x_9258) ;  /* 0xfffffffc00ec9947 */ /* 0x004fea000383ffff */
[----:B------:R-:W-:Y:S05]  /*bee0*/  BRA `(.L_x_9257) ;  /* 0xffffff5000e87947 */ /* 0x000fea000383ffff */
.L_x_9262:
[----:B-1----:R1:W2:Y:S02]  /*bef0*/  SYNCS.PHASECHK.TRANS64.TRYWAIT P2, [R9+URZ+0x22850], R8 ;  /* 0x02285008090075a7 */ /* 0x0022a4000804017f */
[----:B--2---:R-:W-:Y:S05]  /*bf00*/  @!P2 NANOSLEEP.SYNCS 0x989680 ;  /* 0x009896800000a95d */ /* 0x004fea0003900000 */
[----:B------:R-:W2:Y:S02]  /*bf10*/  @!P2 SYNCS.PHASECHK.TRANS64 P2, [R9+URZ+0x22850], R8 ;  /* 0x022850080900a5a7 */ /* 0x000ea4000804007f */
[----:B--2---:R-:W-:Y:S05]  /*bf20*/  @!P2 BRA `(.L_x_9262) ;  /* 0xfffffffc00f0a947 */ /* 0x004fea000383ffff */
[----:B------:R-:W-:Y:S05]  /*bf30*/  BRA `(.L_x_9261) ;  /* 0xffffff6c00e87947 */ /* 0x000fea000383ffff */
.L_x_9267:
[----:B-1----:R-:W-:Y:S02]  /*bf40*/  IMAD.U32 R0, RZ, RZ, UR23 ;  /* 0x00000017ff007e24 */ /* 0x002fe4000f8e00ff */
[----:B------:R-:W-:-:S04]  /*bf50*/  IMAD.U32 R9, RZ, RZ, UR25 ;  /* 0x00000019ff097e24 */ /* 0x000fc8000f8e00ff */
[----:B------:R1:W2:Y:S03]  /*bf60*/  SYNCS.PHASECHK.TRANS64.TRYWAIT P3, [R0+URZ+0x22830], R9 ;  /* 0x02283009000075a7 */ /* 0x0002a6000806017f */
[----:B--2---:R-:W-:Y:S05]  /*bf70*/  @!P3 NANOSLEEP.SYNCS 0x989680 ;  /* 0x009896800000b95d */ /* 0x004fea0003900000 */
[----:B------:R-:W2:Y:S02]  /*bf80*/  @!P3 SYNCS.PHASECHK.TRANS64 P3, [R0+URZ+0x22830], R9 ;  /* 0x022830090000b5a7 */ /* 0x000ea4000806007f */
[----:B--2---:R-:W-:Y:S05]  /*bf90*/  @!P3 BRA `(.L_x_9267) ;  /* 0xfffffffc00e8b947 */ /* 0x004fea000383ffff */
[----:B------:R-:W-:Y:S05]  /*bfa0*/  BRA `(.L_x_9266) ;  /* 0xffffff7400007947 */ /* 0x000fea000383ffff */
.L_x_9271:
[----:B0-----:R-:W-:-:S04]  /*bfb0*/  IMAD.U32 R8, RZ, RZ, UR25 ;  /* 0x00000019ff087e24 */ /* 0x001fc8000f8e00ff */
[----:B------:R0:W1:Y:S03]  /*bfc0*/  SYNCS.PHASECHK.TRANS64.TRYWAIT P3, [R195+URZ+0x22850], R8 ;  /* 0x02285008c30075a7 */ /* 0x000066000806017f */
[----:B-1----:R-:W-:Y:S05]  /*bfd0*/  @!P3 NANOSLEEP.SYNCS 0x989680 ;  /* 0x009896800000b95d */ /* 0x002fea0003900000 */
[----:B------:R-:W1:Y:S02]  /*bfe0*/  @!P3 SYNCS.PHASECHK.TRANS64 P3, [R195+URZ+0x22850], R8 ;  /* 0x02285008c300b5a7 */ /* 0x000e64000806007f */
[----:B-1----:R-:W-:Y:S05]  /*bff0*/  @!P3 BRA `(.L_x_9271) ;  /* 0xfffffffc00ecb947 */ /* 0x002fea000383ffff */
[----:B------:R-:W-:Y:S05]  /*c000*/  BRA `(.L_x_9270) ;  /* 0xffffff9000a47947 */ /* 0x000fea000383ffff */
.L_x_9286:
        /* <DEDUP_REMOVED lines=11> */
.L_x_9373:
[----:B------:R-:W-:Y:S05]  /*c0c0*/  BSYNC B0 ;  /* 0x0000000000007941 */ /* 0x000fea0003800000 */
.L_x_9372:
[----:B------:R-:W-:Y:S05]  /*c0d0*/  BRA `(.L_x_9374) ;  /* 0xffffffc400547947 */ /* 0x000fea000383ffff */
.L_x_9288:
[----:B------:R-:W-:Y:S01]  /*c0e0*/  BSSY B0, `(.L_x_9375) ;  /* 0x0000006000007945 */ /* 0x000fe20003800000 */
[----:B------:R-:W-:-:S07]  /*c0f0*/  IMAD.MOV.U32 R15, RZ, RZ, -0x1 ;  /* 0xffffffffff0f7424 */ /* 0x000fce00078e00ff */
[----:B0-----:R-:W-:Y:S05]  /*c100*/  WARPSYNC.COLLECTIVE R15, `(.L_x_9376) ;  /* 0x000000000f0c7348 */ /* 0x001fea0003c00000 */
[----:B------:R-:W-:Y:S02]  /*c110*/  ELECT P6, UR62, PT ;  /* 0x00000000003e782f */ /* 0x000fe400038c0000 */
[----:B------:R-:W-:Y:S01]  /*c120*/  MOV R14, UR62 ;  /* 0x0000003e000e7c02 */ /* 0x000fe20008000f00 */
[----:B0-----:R-:W-:Y:S10]  /*c130*/  ENDCOLLECTIVE ;  /* 0x000000000000791b */ /* 0x001ff40003800000 */
.L_x_9376:
[----:B------:R-:W-:Y:S05]  /*c140*/  BSYNC B0 ;  /* 0x0000000000007941 */ /* 0x000fea0003800000 */
.L_x_9375:
[----:B------:R-:W-:Y:S05]  /*c150*/  BRA `(.L_x_9377) ;  /* 0xffffffc400547947 */ /* 0x000fea000383ffff */
.L_x_9290:
[----:B0-----:R0:W2:Y:S02]  /*c160*/  SYNCS.PHASECHK.TRANS64.TRYWAIT P0, [R0+URZ+0x22840], R2 ;  /* 0x02284002000075a7 */ /* 0x0010a4000800017f */
[----:B--2---:R-:W-:Y:S05]  /*c170*/  @!P0 NANOSLEEP.SYNCS 0x989680 ;  /* 0x009896800000895d */ /* 0x004fea0003900000 */
[----:B------:R-:W2:Y:S02]  /*c180*/  @!P0 SYNCS.PHASECHK.TRANS64 P0, [R0+URZ+0x22840], R2 ;  /* 0x02284002000085a7 */ /* 0x000ea4000800007f */
[----:B--2---:R-:W-:Y:S05]  /*c190*/  @!P0 BRA `(.L_x_9290) ;  /* 0xfffffffc00f08947 */ /* 0x004fea000383ffff */
[----:B------:R-:W-:Y:S05]  /*c1a0*/  BRA `(.L_x_9378) ;  /* 0xffffffc400b07947 */ /* 0x000fea000383ffff */
.L_x_9293:
        /* <DEDUP_REMOVED lines=8> */
.L_x_9379:
[----:B------:R-:W-:Y:S01]  /*c230*/  IMAD.MOV.U32 R13, RZ, RZ, R0 ;  /* 0x000000ffff0d7224 */ /* 0x000fe200078e0000 */
[----:B------:R-:W-:Y:S01]  /*c240*/  LOP3.LUT R7, R7, 0x7f, RZ, 0xc0, !PT ;  /* 0x0000007f07077812 */ /* 0x000fe200078ec0ff */
[----:B------:R-:W-:-:S07]  /*c250*/  IMAD.MOV.U32 R6, RZ, RZ, R14 ;  /* 0x000000ffff067224 */ /* 0x000fce00078e000e */
[----:B------:R-:W-:Y:S05]  /*c260*/  WARPSYNC.COLLECTIVE R15, `(.L_x_9380) ;  /* 0x000000000f087348 */ /* 0x000fea0003c00000 */
[----:B------:R0:W1:Y:S02]  /*c270*/  SHFL.IDX P6, R14, R13, R12, R11 ;  /* 0x0000000c0d0e7389 */ /* 0x00006400000c000b */
[----:B01----:R-:W-:Y:S01]  /*c280*/  ENDCOLLECTIVE ;  /* 0x000000000000791b */ /* 0x003fe20003800000 */
.L_x_9380:
[----:B------:R-:W-:Y:S01]  /*c290*/  ULDC UR4, c[0x0][0x288] ;  /* 0x0000a20000047ab9 */ /* 0x000fe20000000800 */
[----:B------:R-:W-:Y:S01]  /*c2a0*/  SHF.R.U32.HI R5, RZ, 0x3, R7 ;  /* 0x00000003ff057819 */ /* 0x000fe20000011607 */
[----:B------:R-:W-:-:S04]  /*c2b0*/  IMAD R3, R8, UR4, RZ ;  /* 0x0000000408037c24 */ /* 0x000fc8000f8e02ff */
[----:B------:R-:W-:-:S04]  /*c2c0*/  IMAD.IADD R4, R5, 0x1, R4 ;  /* 0x0000000105047824 */ /* 0x000fc800078e0204 */
[C---:B------:R-:W-:Y:S01]  /*c2d0*/  VIADD R5, R4.reuse, 0x10 ;  /* 0x0000001004057836 */ /* 0x040fe20000000000 */
[-C--:B------:R-:W-:Y:S01]  /*c2e0*/  ISETP.GE.AND P1, PT, R4, R3.reuse, PT ;  /* 0x000000030400720c */ /* 0x080fe20003f26270 */
[----:B------:R-:W-:Y:S02]  /*c2f0*/  IMAD.MOV.U32 R13, RZ, RZ, R2 ;  /* 0x000000ffff0d7224 */ /* 0x000fe400078e0002 */
[----:B------:R-:W-:Y:S01]  /*c300*/  IMAD.MOV.U32 R12, RZ, RZ, 0x1 ;  /* 0x00000001ff0c7424 */ /* 0x000fe200078e00ff */
[----:B------:R-:W-:Y:S01]  /*c310*/  ISETP.GE.AND P2, PT, R5, R3, PT ;  /* 0x000000030500720c */ /* 0x000fe20003f46270 */
[----:B------:R-:W-:-:S12]  /*c320*/  IMAD.MOV.U32 R7, RZ, RZ, R14 ;  /* 0x000000ffff077224 */ /* 0x000fd800078e000e */
[----:B------:R-:W-:Y:S05]  /*c330*/  WARPSYNC.COLLECTIVE R15, `(.L_x_9381) ;  /* 0x000000000f087348 */ /* 0x000fea0003c00000 */
[----:B------:R0:W1:Y:S02]  /*c340*/  SHFL.IDX P6, R14, R13, R12, R11 ;  /* 0x0000000c0d0e7389 */ /* 0x00006400000c000b */
[----:B01----:R-:W-:Y:S01]  /*c350*/  ENDCOLLECTIVE ;  /* 0x000000000000791b */ /* 0x003fe20003800000 */
.L_x_9381:
        /* <DEDUP_REMOVED lines=10> */
.L_x_9382:
[----:B------:R-:W-:Y:S01]  /*c400*/  @!PT LDS RZ, [RZ] ;  /* 0x00000000fffff984 */ /* 0x000fe20000000800 */
[----:B------:R-:W-:Y:S01]  /*c410*/  @!PT LDS RZ, [RZ] ;  /* 0x00000000fffff984 */ /* 0x000fe20000000800 */
[----:B------:R-:W-:Y:S01]  /*c420*/  @!PT LDS RZ, [RZ] ;  /* 0x00000000fffff984 */ /* 0x000fe20000000800 */
[----:B------:R0:W-:Y:S01]  /*c430*/  @!P1 LDGSTS.E.BYPASS.LTC128B.128 [R9+0x18400], desc[UR42][R6.64], !P0 ;  /* 0x1840000006099fae */ /* 0x0001e2000c101d6a */
[----:B------:R-:W-:Y:S02]  /*c440*/  IMAD.MOV.U32 R13, RZ, RZ, R2 ;  /* 0x000000ffff0d7224 */ /* 0x000fe400078e0002 */
[----:B------:R-:W-:Y:S02]  /*c450*/  IMAD.MOV.U32 R12, RZ, RZ, 0x2 ;  /* 0x00000002ff0c7424 */ /* 0x000fe400078e00ff */
[----:B------:R-:W-:-:S07]  /*c460*/  IMAD.MOV.U32 R5, RZ, RZ, R14 ;  /* 0x000000ffff057224 */ /* 0x000fce00078e000e */
[----:B0-----:R-:W-:Y:S05]  /*c470*/  WARPSYNC.COLLECTIVE R15, `(.L_x_9383) ;  /* 0x000000000f087348 */ /* 0x001fea0003c00000 */
[----:B------:R1:W2:Y:S02]  /*c480*/  SHFL.IDX P6, R14, R13, R12, R11 ;  /* 0x0000000c0d0e7389 */ /* 0x0002a400000c000b */
[----:B012---:R-:W-:Y:S01]  /*c490*/  ENDCOLLECTIVE ;  /* 0x000000000000791b */ /* 0x007fe20003800000 */
.L_x_9383:
[----:B------:R-:W-:Y:S01]  /*c4a0*/  @!P2 LEA R7, P1, R10, R5, 0x1 ;  /* 0x000000050a07a211 */ /* 0x000fe200078208ff */
[----:B------:R-:W-:-:S04]  /*c4b0*/  VIADD R5, R4, 0x20 ;  /* 0x0000002004057836 */ /* 0x000fc80000000000 */
[----:B------:R-:W-:Y:S01]  /*c4c0*/  @!P2 IMAD.X R6, RZ, RZ, R8, P1 ;  /* 0x000000ffff06a224 */ /* 0x000fe200008e0608 */
[----:B------:R-:W-:Y:S01]  /*c4d0*/  ISETP.GE.AND P1, PT, R5, R3, PT ;  /* 0x000000030500720c */ /* 0x000fe20003f26270 */
[----:B------:R-:W-:-:S03]  /*c4e0*/  VIADD R5, R4, 0x30 ;  /* 0x0000003004057836 */ /* 0x000fc60000000000 */
        /* <DEDUP_REMOVED lines=12> */
.L_x_9384:
[----:B------:R-:W-:Y:S02]  /*c5b0*/  IMAD.MOV.U32 R13, RZ, RZ, R2 ;  /* 0x000000ffff0d7224 */ /* 0x000fe400078e0002 */
[----:B------:R-:W-:Y:S02]  /*c5c0*/  IMAD.MOV.U32 R12, RZ, RZ, 0x3 ;  /* 0x00000003ff0c7424 */ /* 0x000fe400078e00ff */
[----:B------:R-:W-:-:S07]  /*c5d0*/  IMAD.MOV.U32 R7, RZ, RZ, R14 ;  /* 0x000000ffff077224 */ /* 0x000fce00078e000e */
[----:B------:R-:W-:Y:S05]  /*c5e0*/  WARPSYNC.COLLECTIVE R15, `(.L_x_9385) ;  /* 0x000000000f087348 */ /* 0x000fea0003c00000 */
[----:B------:R0:W1:Y:S02]  /*c5f0*/  SHFL.IDX P6, R14, R13, R12, R11 ;  /* 0x0000000c0d0e7389 */ /* 0x00006400000c000b */
[----:B01----:R-:W-:Y:S01]  /*c600*/  ENDCOLLECTIVE ;  /* 0x000000000000791b */ /* 0x003fe20003800000 */
.L_x_9385:
        /* <DEDUP_REMOVED lines=16> */
.L_x_9386:
[----:B------:R-:W-:Y:S02]  /*c710*/  IMAD.MOV.U32 R13, RZ, RZ, R2 ;  /* 0x000000ffff0d7224 */ /* 0x000fe400078e0002 */
[----:B------:R-:W-:Y:S02]  /*c720*/  IMAD.MOV.U32 R12, RZ, RZ, 0x4 ;  /* 0x00000004ff0c7424 */ /* 0x000fe400078e00ff */
[----:B------:R-:W-:-:S07]  /*c730*/  IMAD.MOV.U32 R7, RZ, RZ, R14 ;  /* 0x000000ffff077224 */ /* 0x000fce00078e000e */
[----:B------:R-:W-:Y:S05]  /*c740*/  WARPSYNC.COLLECTIVE R15, `(.L_x_9387) ;  /* 0x000000000f087348 */ /* 0x000fea0003c00000 */
[----:B------:R0:W1:Y:S02]  /*c750*/  SHFL.IDX P6, R14, R13, R12, R11 ;  /* 0x0000000c0d0e7389 */ /* 0x00006400000c000b */
[----:B01----:R-:W-:Y:S01]  /*c760*/  ENDCOLLECTIVE ;  /* 0x000000000000791b */ /* 0x003fe20003800000 */
.L_x_9387:
        /* <DEDUP_REMOVED lines=16> */
.L_x_9388:
[----:B------:R-:W-:Y:S02]  /*c870*/  IMAD.MOV.U32 R13, RZ, RZ, R2 ;  /* 0x000000ffff0d7224 */ /* 0x000fe400078e0002 */
[----:B------:R-:W-:Y:S02]  /*c880*/  IMAD.MOV.U32 R12, RZ, RZ, 0x5 ;  /* 0x00000005ff0c7424 */ /* 0x000fe400078e00ff */
[----:B------:R-:W-:-:S07]  /*c890*/  IMAD.MOV.U32 R7, RZ, RZ, R14 ;  /* 0x000000ffff077224 */ /* 0x000fce00078e000e */
[----:B------:R-:W-:Y:S05]  /*c8a0*/  WARPSYNC.COLLECTIVE R15, `(.L_x_9389) ;  /* 0x000000000f087348 */ /* 0x000fea0003c00000 */
[----:B------:R0:W1:Y:S02]  /*c8b0*/  SHFL.IDX P6, R14, R13, R12, R11 ;  /* 0x0000000c0d0e7389 */ /* 0x00006400000c000b */
[----:B01----:R-:W-:Y:S01]  /*c8c0*/  ENDCOLLECTIVE ;  /* 0x000000000000791b */ /* 0x003fe20003800000 */
.L_x_9389:
        /* <DEDUP_REMOVED lines=16> */
.L_x_9390:
[----:B------:R-:W-:Y:S02]  /*c9d0*/  IMAD.MOV.U32 R13, RZ, RZ, R2 ;  /* 0x000000ffff0d7224 */ /* 0x000fe400078e0002 */
[----:B------:R-:W-:Y:S02]  /*c9e0*/  IMAD.MOV.U32 R12, RZ, RZ, 0x6 ;  /* 0x00000006ff0c7424 */ /* 0x000fe400078e00ff */
[----:B------:R-:W-:-:S07]  /*c9f0*/  IMAD.MOV.U32 R7, RZ, RZ, R14 ;  /* 0x000000ffff077224 */ /* 0x000fce00078e000e */
[----:B------:R-:W-:Y:S05]  /*ca00*/  WARPSYNC.COLLECTIVE R15, `(.L_x_9391) ;  /* 0x000000000f087348 */ /* 0x000fea0003c00000 */
[----:B------:R0:W1:Y:S02]  /*ca10*/  SHFL.IDX P6, R14, R13, R12, R11 ;  /* 0x0000000c0d0e7389 */ /* 0x00006400000c000b */
[----:B01----:R-:W-:Y:S01]  /*ca20*/  ENDCOLLECTIVE ;  /* 0x000000000000791b */ /* 0x003fe20003800000 */
.L_x_9391:
        /* <DEDUP_REMOVED lines=15> */
.L_x_9392:
[----:B------:R-:W-:Y:S02]  /*cb20*/  IMAD.MOV.U32 R13, RZ, RZ, R2 ;  /* 0x000000ffff0d7224 */ /* 0x000fe400078e0002 */
[----:B------:R-:W-:Y:S02]  /*cb30*/  IMAD.MOV.U32 R12, RZ, RZ, 0x7 ;  /* 0x00000007ff0c7424 */ /* 0x000fe400078e00ff */
[----:B------:R-:W-:-:S07]  /*cb40*/  IMAD.MOV.U32 R7, RZ, RZ, R14 ;  /* 0x000000ffff077224 */ /* 0x000fce00078e000e */
[----:B------:R-:W-:Y:S05]  /*cb50*/  WARPSYNC.COLLECTIVE R15, `(.L_x_9393) ;  /* 0x000000000f087348 */ /* 0x000fea0003c00000 */
[----:B------:R0:W1:Y:S02]  /*cb60*/  SHFL.IDX P6, R14, R13, R12, R11 ;  /* 0x0000000c0d0e7389 */ /* 0x00006400000c000b */
[----:B01----:R-:W-:Y:S01]  /*cb70*/  ENDCOLLECTIVE ;  /* 0x000000000000791b */ /* 0x003fe20003800000 */
.L_x_9393:
        /* <DEDUP_REMOVED lines=10> */
.L_x_9394:
[----:B------:R-:W-:Y:S01]  /*cc20*/  @!PT LDS RZ, [RZ] ;  /* 0x00000000fffff984 */ /* 0x000fe20000000800 */
[----:B------:R-:W-:Y:S01]  /*cc30*/  @!PT LDS RZ, [RZ] ;  /* 0x00000000fffff984 */ /* 0x000fe20000000800 */
[----:B------:R-:W-:Y:S01]  /*cc40*/  @!PT LDS RZ, [RZ] ;  /* 0x00000000fffff984 */ /* 0x000fe20000000800 */
[----:B------:R1:W-:Y:S01]  /*cc50*/  @!P1 LDGSTS.E.BYPASS.LTC128B.128 [R9+0x1b400], desc[UR42][R6.64], !P0 ;  /* 0x1b40000006099fae */ /* 0x0003e2000c101d6a */
[----:B------:R-:W-:Y:S01]  /*cc60*/  IMAD.MOV.U32 R0, RZ, RZ, R14 ;  /* 0x000000ffff007224 */ /* 0x000fe200078e000e */
[----:B------:R-:W-:Y:S06]  /*cc70*/  BRA `(.L_x_9395) ;  /* 0xffffffc400ec7947 */ /* 0x000fec000383ffff */
.L_x_9295:
[----:B0-----:R-:W-:-:S04]  /*cc80*/  IMAD.U32 R3, RZ, RZ, UR36 ;  /* 0x00000024ff037e24 */ /* 0x001fc8000f8e00ff */
[----:B------:R0:W1:Y:S03]  /*cc90*/  SYNCS.PHASECHK.TRANS64.TRYWAIT P0, [R3+URZ+0x22820], R0 ;  /* 0x02282000030075a7 */ /* 0x000066000800017f */
[----:B-1----:R-:W-:Y:S05]  /*cca0*/  @!P0 NANOSLEEP.SYNCS 0x989680 ;  /* 0x009896800000895d */ /* 0x002fea0003900000 */
[----:B------:R-:W1:Y:S02]  /*ccb0*/  @!P0 SYNCS.PHASECHK.TRANS64 P0, [R3+URZ+0x22820], R0 ;  /* 0x02282000030085a7 */ /* 0x000e64000800007f */
[----:B-1----:R-:W-:Y:S05]  /*ccc0*/  @!P0 BRA `(.L_x_9295) ;  /* 0xfffffffc00ec8947 */ /* 0x002fea000383ffff */
[----:B------:R-:W-:Y:S05]  /*ccd0*/  BRA `(.L_x_9396) ;  /* 0xffffffc800207947 */ /* 0x000fea000383ffff */
.L_x_9299:
[----:B0-----:R0:W1:Y:S02]  /*cce0*/  SYNCS.PHASECHK.TRANS64.TRYWAIT P0, [R2+URZ+0x22860], R0 ;  /* 0x02286000020075a7 */ /* 0x001064000800017f */
[----:B-1----:R-:W-:Y:S05]  /*ccf0*/  @!P0 NANOSLEEP.SYNCS 0x989680 ;  /* 0x009896800000895d */ /* 0x002fea0003900000 */
[----:B------:R-:W1:Y:S02]  /*cd00*/  @!P0 SYNCS.PHASECHK.TRANS64 P0, [R2+URZ+0x22860], R0 ;  /* 0x02286000020085a7 */ /* 0x000e64000800007f */
[----:B-1----:R-:W-:Y:S05]  /*cd10*/  @!P0 BRA `(.L_x_9299) ;  /* 0xfffffffc00f08947 */ /* 0x002fea000383ffff */
[----:B------:R-:W-:Y:S05]  /*cd20*/  BRA `(.L_x_9397) ;  /* 0xffffffc800447947 */ /* 0x000fea000383ffff */
.L_x_9312:
[----:B-1----:R1:W2:Y:S02]  /*cd30*/  SYNCS.PHASECHK.TRANS64.TRYWAIT P0, [R3+URZ+0x22840], R2 ;  /* 0x02284002030075a7 */ /* 0x0022a4000800017f */
[----:B--2---:R-:W-:Y:S05]  /*cd40*/  @!P0 NANOSLEEP.SYNCS 0x989680 ;  /* 0x009896800000895d */ /* 0x004fea0003900000 */
[----:B------:R-:W2:Y:S02]  /*cd50*/  @!P0 SYNCS.PHASECHK.TRANS64 P0, [R3+URZ+0x22840], R2 ;  /* 0x02284002030085a7 */ /* 0x000ea4000800007f */
[----:B--2---:R-:W-:Y:S05]  /*cd60*/  @!P0 BRA `(.L_x_9312) ;  /* 0xfffffffc00f08947 */ /* 0x004fea000383ffff */
[----:B------:R-:W-:Y:S05]  /*cd70*/  BRA `(.L_x_9398) ;  /* 0xffffffd000407947 */ /* 0x000fea000383ffff */
.L_x_9317:
[----:B0-----:R0:W2:Y:S02]  /*cd80*/  SYNCS.PHASECHK.TRANS64.TRYWAIT P0, [R3+URZ+0x22860], R2 ;  /* 0x02286002030075a7 */ /* 0x0010a4000800017f */
[----:B--2---:R-:W-:Y:S05]  /*cd90*/  @!P0 NANOSLEEP.SYNCS 0x989680 ;  /* 0x009896800000895d */ /* 0x004fea0003900000 */
[----:B------:R-:W2:Y:S02]  /*cda0*/  @!P0 SYNCS.PHASECHK.TRANS64 P0, [R3+URZ+0x22860], R2 ;  /* 0x02286002030085a7 */ /* 0x000ea4000800007f */
[----:B--2---:R-:W-:Y:S05]  /*cdb0*/  @!P0 BRA `(.L_x_9317) ;  /* 0xfffffffc00f08947 */ /* 0x004fea000383ffff */
[----:B------:R-:W-:Y:S05]  /*cdc0*/  BRA `(.L_x_9399) ;  /* 0xffffffd000bc7947 */ /* 0x000fea000383ffff */
.L_x_9329:
[----:B--2---:R2:W3:Y:S02]  /*cdd0*/  SYNCS.PHASECHK.TRANS64.TRYWAIT P0, [R4+URZ+0x22840], R2 ;  /* 0x02284002040075a7 */ /* 0x0044e4000800017f */
[----:B---3--:R-:W-:Y:S05]  /*cde0*/  @!P0 NANOSLEEP.SYNCS 0x989680 ;  /* 0x009896800000895d */ /* 0x008fea0003900000 */
[----:B------:R-:W3:Y:S02]  /*cdf0*/  @!P0 SYNCS.PHASECHK.TRANS64 P0, [R4+URZ+0x22840], R2 ;  /* 0x02284002040085a7 */ /* 0x000ee4000800007f */
[----:B---3--:R-:W-:Y:S05]  /*ce00*/  @!P0 BRA `(.L_x_9329) ;  /* 0xfffffffc00f08947 */ /* 0x008fea000383ffff */
[----:B------:R-:W-:Y:S05]  /*ce10*/  BRA `(.L_x_9400) ;  /* 0xffffffd800a87947 */ /* 0x000fea000383ffff */
.L_x_9334:
[----:B0-----:R0:W1:Y:S02]  /*ce20*/  SYNCS.PHASECHK.TRANS64.TRYWAIT P0, [R4+URZ+0x22860], R2 ;  /* 0x02286002040075a7 */ /* 0x001064000800017f */
[----:B-1----:R-:W-:Y:S05]  /*ce30*/  @!P0 NANOSLEEP.SYNCS 0x989680 ;  /* 0x009896800000895d */ /* 0x002fea0003900000 */
[----:B------:R-:W1:Y:S02]  /*ce40*/  @!P0 SYNCS.PHASECHK.TRANS64 P0, [R4+URZ+0x22860], R2 ;  /* 0x02286002040085a7 */ /* 0x000e64000800007f */
[----:B-1----:R-:W-:Y:S05]  /*ce50*/  @!P0 BRA `(.L_x_9334) ;  /* 0xfffffffc00f08947 */ /* 0x002fea000383ffff */
[----:B------:R-:W-:Y:S05]  /*ce60*/  BRA `(.L_x_9401) ;  /* 0xffffffdc00247947 */ /* 0x000fea000383ffff */
.L_x_9345:
[----:B0-----:R0:W2:Y:S02]  /*ce70*/  SYNCS.PHASECHK.TRANS64.TRYWAIT P0, [R4+URZ+0x22840], R2 ;  /* 0x02284002040075a7 */ /* 0x0010a4000800017f */
[----:B--2---:R-:W-:Y:S05]  /*ce80*/  @!P0 NANOSLEEP.SYNCS 0x989680 ;  /* 0x009896800000895d */ /* 0x004fea0003900000 */
[----:B------:R-:W2:Y:S02]  /*ce90*/  @!P0 SYNCS.PHASECHK.TRANS64 P0, [R4+URZ+0x22840], R2 ;  /* 0x02284002040085a7 */ /* 0x000ea4000800007f */
[----:B--2---:R-:W-:Y:S05]  /*cea0*/  @!P0 BRA `(.L_x_9345) ;  /* 0xfffffffc00f08947 */ /* 0x004fea000383ffff */
[----:B------:R-:W-:Y:S05]  /*ceb0*/  BRA `(.L_x_9402) ;  /* 0xffffffe000ec7947 */ /* 0x000fea000383ffff */
.L_x_9350:
[----:B-1----:R1:W2:Y:S02]  /*cec0*/  SYNCS.PHASECHK.TRANS64.TRYWAIT P0, [R4+URZ+0x22860], R2 ;  /* 0x02286002040075a7 */ /* 0x0022a4000800017f */
[----:B--2---:R-:W-:Y:S05]  /*ced0*/  @!P0 NANOSLEEP.SYNCS 0x989680 ;  /* 0x009896800000895d */ /* 0x004fea0003900000 */
[----:B------:R-:W2:Y:S02]  /*cee0*/  @!P0 SYNCS.PHASECHK.TRANS64 P0, [R4+URZ+0x22860], R2 ;  /* 0x02286002040085a7 */ /* 0x000ea4000800007f */
[----:B--2---:R-:W-:Y:S05]  /*cef0*/  @!P0 BRA `(.L_x_9350) ;  /* 0xfffffffc00f08947 */ /* 0x004fea000383ffff */
[----:B------:R-:W-:Y:S05]  /*cf00*/  BRA `(.L_x_9403) ;  /* 0xffffffe400687947 */ /* 0x000fea000383ffff */
.L_x_9360:
[----:B0-----:R0:W2:Y:S02]  /*cf10*/  SYNCS.PHASECHK.TRANS64.TRYWAIT P0, [R0+URZ+0x22820], R3 ;  /* 0x02282003000075a7 */ /* 0x0010a4000800017f */
[----:B--2---:R-:W-:Y:S05]  /*cf20*/  @!P0 NANOSLEEP.SYNCS 0x989680 ;  /* 0x009896800000895d */ /* 0x004fea0003900000 */
[----:B------:R-:W2:Y:S02]  /*cf30*/  @!P0 SYNCS.PHASECHK.TRANS64 P0, [R0+URZ+0x22820], R3 ;  /* 0x02282003000085a7 */ /* 0x000ea4000800007f */
[----:B--2---:R-:W-:Y:S05]  /*cf40*/  @!P0 BRA `(.L_x_9360) ;  /* 0xfffffffc00f08947 */ /* 0x004fea000383ffff */
[----:B------:R-:W-:Y:S05]  /*cf50*/  BRA `(.L_x_9404) ;  /* 0xffffffe800f87947 */ /* 0x000fea000383ffff */
.L_x_9361:
        /* <DEDUP_REMOVED lines=11> */
.L_x_9406:
[----:B------:R-:W-:Y:S05]  /*d010*/  BSYNC B0 ;  /* 0x0000000000007941 */ /* 0x000fea0003800000 */
.L_x_9405:
[----:B------:R-:W-:Y:S05]  /*d020*/  BRA `(.L_x_9407) ;  /* 0xffffffe800e07947 */ /* 0x000fea000383ffff */
.L_x_9364:
[----:B------:R-:W-:Y:S01]  /*d030*/  BSSY B1, `(.L_x_9408) ;  /* 0x0000006000017945 */ /* 0x000fe20003800000 */
[----:B------:R-:W-:-:S07]  /*d040*/  IMAD.MOV.U32 R15, RZ, RZ, -0x1 ;  /* 0xffffffffff0f7424 */ /* 0x000fce00078e00ff */
[----:B012---:R-:W-:Y:S05]  /*d050*/  WARPSYNC.COLLECTIVE R15, `(.L_x_9409) ;  /* 0x000000000f0c7348 */ /* 0x007fea0003c00000 */
[----:B------:R-:W-:Y:S02]  /*d060*/  ELECT P6, UR62, PT ;  /* 0x00000000003e782f */ /* 0x000fe400038c0000 */
[----:B------:R-:W-:Y:S01]  /*d070*/  MOV R14, UR62 ;  /* 0x0000003e000e7c02 */ /* 0x000fe20008000f00 */
[----:B012---:R-:W-:Y:S10]  /*d080*/  ENDCOLLECTIVE ;  /* 0x000000000000791b */ /* 0x007ff40003800000 */
.L_x_9409:
[----:B------:R-:W-:Y:S05]  /*d090*/  BSYNC B1 ;  /* 0x0000000000017941 */ /* 0x000fea0003800000 */
.L_x_9408:
[----:B------:R-:W-:Y:S05]  /*d0a0*/  BRA `(.L_x_9410) ;  /* 0xffffffe800d87947 */ /* 0x000fea000383ffff */
.L_x_9366:
[----:B0-----:R0:W1:Y:S02]  /*d0b0*/  SYNCS.PHASECHK.TRANS64.TRYWAIT P0, [R6+URZ], R5 ;  /* 0x00000005060075a7 */ /* 0x001064000800017f */
[----:B-1----:R-:W-:Y:S05]  /*d0c0*/  @!P0 NANOSLEEP.SYNCS 0x989680 ;  /* 0x009896800000895d */ /* 0x002fea0003900000 */
[----:B------:R-:W1:Y:S02]  /*d0d0*/  @!P0 SYNCS.PHASECHK.TRANS64 P0, [R6+URZ], R5 ;  /* 0x00000005060085a7 */ /* 0x000e64000800007f */
[----:B-1----:R-:W-:Y:S05]  /*d0e0*/  @!P0 BRA `(.L_x_9366) ;  /* 0xfffffffc00f08947 */ /* 0x002fea000383ffff */
[----:B------:R-:W-:Y:S05]  /*d0f0*/  BRA `(.L_x_9411) ;  /* 0xffffffec00107947 */ /* 0x000fea000383ffff */
.L_x_9367:
[----:B-1----:R1:W2:Y:S02]  /*d100*/  SYNCS.PHASECHK.TRANS64.TRYWAIT P0, [R3+URZ], R2 ;  /* 0x00000002030075a7 */ /* 0x0022a4000800017f */
[----:B--2---:R-:W-:Y:S05]  /*d110*/  @!P0 NANOSLEEP.SYNCS 0x989680 ;  /* 0x009896800000895d */ /* 0x004fea0003900000 */
[----:B------:R-:W2:Y:S02]  /*d120*/  @!P0 SYNCS.PHASECHK.TRANS64 P0, [R3+URZ], R2 ;  /* 0x00000002030085a7 */ /* 0x000ea4000800007f */
[----:B--2---:R-:W-:Y:S05]  /*d130*/  @!P0 BRA `(.L_x_9367) ;  /* 0xfffffffc00f08947 */ /* 0x004fea000383ffff */
[----:B------:R-:W-:Y:S05]  /*d140*/  BRA `(.L_x_9412) ;  /* 0xffffffec00047947 */ /* 0x000fea000383ffff */
.L_x_9369:
[----:B-1----:R1:W2:Y:S02]  /*d150*/  SYNCS.PHASECHK.TRANS64.TRYWAIT P0, [R18+URZ], R5 ;  /* 0x00000005120075a7 */ /* 0x0022a4000800017f */
[----:B--2---:R-:W-:Y:S05]  /*d160*/  @!P0 NANOSLEEP.SYNCS 0x989680 ;  /* 0x009896800000895d */ /* 0x004fea0003900000 */
[----:B------:R-:W2:Y:S02]  /*d170*/  @!P0 SYNCS.PHASECHK.TRANS64 P0, [R18+URZ], R5 ;  /* 0x00000005120085a7 */ /* 0x000ea4000800007f */
[----:B--2---:R-:W-:Y:S05]  /*d180*/  @!P0 BRA `(.L_x_9369) ;  /* 0xfffffffc00f08947 */ /* 0x004fea000383ffff */
[----:B------:R-:W-:Y:S05]  /*d190*/  BRA `(.L_x_9413) ;  /* 0xffffffec00087947 */ /* 0x000fea000383ffff */
.L_x_9414:
        /* <DEDUP_REMOVED lines=14> */
.L_x_15305:


//--------------------- .text._ZN7cutlass13device_kernelIN5flash11enable_sm90INS1_16FlashAttnFwdSm90INS1_25CollectiveMainloopFwdSm90ILi2EN4cute5tupleIJNS5_1CILi1EEES8_S8_EEENS6_IJNS7_ILi128EEENS7_ILi96EEENS7_ILi64EEEEEELi256ENS_6half_tEfNS_4arch4Sm90ELb0ELb0ELb1ELb0ELb0ELb0ELb1ELb1ELb0ELb1ELb0ELb0EEENS1_21CollectiveEpilogueFwdINS6_IJSA_NS7_ILi256EEESB_EEES9_SE_SG_Li256ELb0ELb1ELb0ELb0EEENS1_29StaticPersistentTileSchedulerILb0EEEEEEEEEvNT_6ParamsE --------------------------
	.section	.text._ZN7cutlass13device_kernelIN5flash11enable_sm90INS1_16FlashAttnFwdSm90INS1_25CollectiveMainloopFwdSm90ILi2EN4cute5tupleIJNS5_1CILi1EEES8_S8_EEENS6_IJNS7_ILi128EEENS7_ILi96EEENS7_ILi64EEEEEELi256ENS_6half_tEfNS_4arch4Sm90ELb0ELb0ELb1ELb0ELb0ELb0ELb1ELb1ELb0ELb1ELb0ELb0EEENS1_21CollectiveEpilogueFwdINS6_IJSA_NS7_ILi256EEESB_EEES9_SE_SG_Li256ELb0ELb1ELb0ELb0EEENS1_29StaticPersistentTileSchedulerILb0EEEEEEEEEvNT_6ParamsE,"ax",@progbits
	.align	128
.text._ZN7cutlass13device_kernelIN5flash11enable_sm90INS1_16FlashAttnFwdSm90INS1_25CollectiveMainloopFwdSm90ILi2EN4cute5tupleIJNS5_1CILi1EEES8_S8_EEENS6_IJNS7_ILi128EEENS7_ILi96EEENS7_ILi64EEEEEELi256ENS_6half_tEfNS_4arch4Sm90ELb0ELb0ELb1ELb0ELb0ELb0ELb1ELb1ELb0ELb1ELb0ELb0EEENS1_21CollectiveEpilogueFwdINS6_IJSA_NS7_ILi256EEESB_EEES9_SE_SG_Li256ELb0ELb1ELb0ELb0EEENS1_29StaticPersistentTileSchedulerILb0EEEEEEEEEvNT_6ParamsE:
        .type           _ZN7cutlass13device_kernelIN5flash11enable_sm90INS1_16FlashAttnFwdSm90INS1_25CollectiveMainloopFwdSm90ILi2EN4cute5tupleIJNS5_1CILi1EEES8_S8_EEENS6_IJNS7_ILi128EEENS7_ILi96EEENS7_ILi64EEEEEELi256ENS_6half_tEfNS_4arch4Sm90ELb0ELb0ELb1ELb0ELb0ELb0ELb1ELb1ELb0ELb1ELb0ELb0EEENS1_21CollectiveEpilogueFwdINS6_IJSA_NS7_ILi256EEESB_EEES9_SE_SG_Li256ELb0ELb1ELb0ELb0EEENS1_29StaticPersistentTileSchedulerILb0EEEEEEEEEvNT_6ParamsE,@function
        .size           _ZN7cutlass13device_kernelIN5flash11enable_sm90INS1_16FlashAttnFwdSm90INS1_25CollectiveMainloopFwdSm90ILi2EN4cute5tupleIJNS5_1CILi1EEES8_S8_EEENS6_IJNS7_ILi128EEENS7_ILi96EEENS7_ILi64EEEEEELi256ENS_6half_tEfNS_4arch4Sm90ELb0ELb0ELb1ELb0ELb0ELb0ELb1ELb1ELb0ELb1ELb0ELb0EEENS1_21CollectiveEpilogueFwdINS6_IJSA_NS7_ILi256EEESB_EEES9_SE_SG_Li256ELb0ELb1ELb0ELb0EEENS1_29StaticPersistentTileSchedulerILb0EEEEEEEEEvNT_6ParamsE,(.L_x_15306 - _ZN7cutlass13device_kernelIN5flash11enable_sm90INS1_16FlashAttnFwdSm90INS1_25CollectiveMainloopFwdSm90ILi2EN4cute5tupleIJNS5_1CILi1EEES8_S8_EEENS6_IJNS7_ILi128EEENS7_ILi96EEENS7_ILi64EEEEEELi256ENS_6half_tEfNS_4arch4Sm90ELb0ELb0ELb1ELb0ELb0ELb0ELb1ELb1ELb0ELb1ELb0ELb0EEENS1_21CollectiveEpilogueFwdINS6_IJSA_NS7_ILi256EEESB_EEES9_SE_SG_Li256ELb0ELb1ELb0ELb0EEENS1_29StaticPersistentTileSchedulerILb0EEEEEEEEEvNT_6ParamsE)
        .other          _ZN7cutlass13device_kernelIN5flash11enable_sm90INS1_16FlashAttnFwdSm90INS1_25CollectiveMainloopFwdSm90ILi2EN4cute5tupleIJNS5_1CILi1EEES8_S8_EEENS6_IJNS7_ILi128EEENS7_ILi96EEENS7_ILi64EEEEEELi256ENS_6half_tEfNS_4arch4Sm90ELb0ELb0ELb1ELb0ELb0ELb0ELb1ELb1ELb0ELb1ELb0ELb0EEENS1_21CollectiveEpilogueFwdINS6_IJSA_NS7_ILi256EEESB_EEES9_SE_SG_Li256ELb0ELb1ELb0ELb0EEENS1_29StaticPersistentTileSchedulerILb0EEEEEEEEEvNT_6ParamsE,@"STO_CUDA_ENTRY STV_DEFAULT"
_ZN7cutlass13device_kernelIN5flash11enable_sm90INS1_16FlashAttnFwdSm90INS1_25CollectiveMainloopFwdSm90ILi2EN4cute5tupleIJNS5_1CILi1EEES8_S8_EEENS6_IJNS7_ILi128EEENS7_ILi96EEENS7_ILi64EEEEEELi256ENS_6half_tEfNS_4arch4Sm90ELb0ELb0ELb1ELb0ELb0ELb0ELb1ELb1ELb0ELb1ELb0ELb0EEENS1_21CollectiveEpilogueFwdINS6_IJSA_NS7_ILi256EEESB_EEES9_SE_SG_Li256ELb0ELb1ELb0ELb0EEENS1_29StaticPersistentTileSchedulerILb0EEEEEEEEEvNT_6ParamsE:
        /* <DEDUP_REMOVED lines=18> */
.L_x_9416:
[----:B------:R-:W-:Y:S05]  /*0120*/  BSYNC B0 ;  /* 0x0000000000007941 */ /* 0x000fea0003800000 */
.L_x_9415:
        /* <DEDUP_REMOVED lines=43> */
.L_x_9417:
        /* <DEDUP_REMOVED lines=22> */
.L_x_9418:
        /* <DEDUP_REMOVED lines=18> */
.L_x_9419:
        /* <DEDUP_REMOVED lines=22> */
.L_x_9420:
        /* <DEDUP_REMOVED lines=22> */
.L_x_9421:
[----:B------:R-:W-:Y:S01]  /*0920*/  PLOP3.LUT P0, PT, PT, PT, UP0, 0x80, 0x0 ;  /* 0x000000000000781c */ /* 0x000fe20003f0f008 */
[----:B------:R-:W-:Y:S01]  /*0930*/  UMOV UR36, 0x1 ;  /* 0x0000000100247882 */ /* 0x000fe20000000000 */
[----:B------:R-:W-:Y:S01]  /*0940*/  NOP ;  /* 0x0000000000007918 */ /* 0x000fe20000000000 */
[----:B------:R-:W-:Y:S01]  /*0950*/  USEL UR36, UR36, 0x2, !UP0 ;  /* 0x0000000224247887 */ /* 0x000fe2000c000000 */
[----:B------:R-:W-:Y:S01]  /*0960*/  ULDC.64 UR46, c[0x0][0x208] ;  /* 0x00008200002e7ab9 */ /* 0x000fe20000000a00 */
[----:B0123--:R-:W-:Y:S08]  /*0970*/  BAR.SYNC.DEFER_BLOCKING 0x0 ;  /* 0x0000000000007b1d */ /* 0x00fff00000010000 */
[----:B------:R-:W-:Y:S05]  /*0980*/  @!P0 BRA `(.L_x_9422) ;  /* 0x00000080006c8947 */ /* 0x000fea0003800000 */
.L_x_9423:
        /* <DEDUP_REMOVED lines=68> */
.L_x_9453:
[----:B0-----:R-:W0:Y:S01]  /*0dd0*/  SHFL.IDX PT, R0, R207, RZ, 0x1f ;  /* 0x00001fffcf007589 */ /* 0x001e2200000e0000 */
[----:B-1----:R-:W1:Y:S01]  /*0de0*/  S2UR UR4, SR_CgaCtaId ;  /* 0x00000000000479c3 */ /* 0x002e620000008800 */
[----:B------:R-:W-:Y:S01]  /*0df0*/  ULDC UR5, c[0x0][0xd38] ;  /* 0x00034e0000057ab9 */ /* 0x000fe20000000800 */
[----:B------:R-:W-:Y:S01]  /*0e00*/  ULDC.64 UR6, c[0x0][0x418] ;  /* 0x0001060000067ab9 */ /* 0x000fe20000000a00 */
[----:B------:R-:W-:Y:S02]  /*0e10*/  UISETP.NE.AND UP1, UPT, UR5, 0x1, UPT ;  /* 0x000000010500788c */ /* 0x000fe4000bf25270 */
[----:B------:R-:W-:Y:S01]  /*0e20*/  UISETP.NE.U32.AND UP0, UPT, UR6, URZ, UPT ;  /* 0x0000003f0600728c */ /* 0x000fe2000bf05070 */
[----:B------:R-:W-:Y:S01]  /*0e30*/  UMOV UR50, 0x400 ;  /* 0x0000040000327882 */ /* 0x000fe20000000000 */
[----:B------:R-:W-:Y:S02]  /*0e40*/  ULDC UR48, c[0x0][0x424] ;  /* 0x0001090000307ab9 */ /* 0x000fe40000000800 */
[----:B------:R-:W-:Y:S01]  /*0e50*/  UISETP.NE.AND.EX UP0, UPT, UR7, URZ, UPT, UP0 ;  /* 0x0000003f0700728c */ /* 0x000fe2000bf05300 */
[----:B------:R-:W-:-:S02]  /*0e60*/  ULDC UR5, c[0x0][0xd44] ;  /* 0x0003510000057ab9 */ /* 0x000fc40000000800 */
[----:B------:R-:W-:Y:S01]  /*0e70*/  ULDC UR7, c[0x0][0x2f0] ;  /* 0x0000bc0000077ab9 */ /* 0x000fe20000000800 */
[----:B------:R-:W-:Y:S02]  /*0e80*/  USEL UR48, UR48, 0x1, UP0 ;  /* 0x0000000130307887 */ /* 0x000fe40008000000 */
[----:B------:R-:W-:Y:S02]  /*0e90*/  UISETP.NE.AND UP2, UPT, UR5, 0x1, UPT ;  /* 0x000000010500788c */ /* 0x000fe4000bf45270 */
[----:B------:R-:W-:Y:S01]  /*0ea0*/  UIMAD UR48, UR48, UR7, URZ ;  /* 0x00000007303072a4 */ /* 0x000fe2000f8e023f */
[----:B------:R-:W-:Y:S01]  /*0eb0*/  @UP1 ULDC UR8, c[0x0][0xd40] ;  /* 0x0003500000081ab9 */ /* 0x000fe20000000800 */
[----:B------:R-:W-:Y:S01]  /*0ec0*/  UMOV UR41, UR44 ;  /* 0x0000002c00297c82 */ /* 0x000fe20008000000 */
[----:B0-----:R-:W-:Y:S01]  /*0ed0*/  R2UR UR42, R0 ;  /* 0x00000000002a72ca */ /* 0x001fe200000e0000 */
[----:B-1----:R-:W-:-:S05]  /*0ee0*/  ULEA UR50, UR4, UR50, 0x18 ;  /* 0x0000003204327291 */ /* 0x002fca000f8ec03f */
[----:B------:R-:W-:Y:S01]  /*0ef0*/  @UP2 ULDC.64 UR10, c[0x0][0xd48] ;  /* 0x00035200000a2ab9 */ /* 0x000fe20000000a00 */
[----:B------:R-:W-:Y:S01]  /*0f00*/  @UP1 ULDC UR4, c[0x0][0xd3c] ;  /* 0x00034f0000041ab9 */ /* 0x000fe20000000800 */
[----:B------:R-:W-:Y:S02]  /*0f10*/  UIADD3 UR9, UR50, 0x18400, URZ ;  /* 0x0001840032097890 */ /* 0x000fe4000fffe03f */
[----:B------:R-:W-:Y:S02]  /*0f20*/  UIMAD.WIDE.U32 UR4, UR44, UR4, URZ ;  /* 0x000000042c0472a5 */ /* 0x000fe4000f8e003f */
[----:B------:R-:W-:Y:S02]  /*0f30*/  ULOP3.LUT UP0, URZ, UR9, 0x1bf, URZ, 0xc0, !UPT ;  /* 0x000001bf093f7892 */ /* 0x000fe4000f80c03f */
[----:B------:R-:W-:Y:S02]  /*0f40*/  @UP1 USHF.R.U32.HI UR41, URZ, UR8, UR5 ;  /* 0x000000083f291299 */ /* 0x000fe40008011605 */
[----:B------:R-:W-:-:S02]  /*0f50*/  ULEA.HI UR6, UR42, UR42, URZ, 0x1 ;  /* 0x0000002a2a067291 */ /* 0x000fc4000f8f083f */
[----:B------:R-:W-:Y:S01]  /*0f60*/  PLOP3.LUT P0, PT, PT, PT, UP0, 0x80, 0x0 ;  /* 0x000000000000781c */ /* 0x000fe20003f0f008 */
[----:B------:R-:W-:Y:S02]  /*0f70*/  UIMAD.WIDE.U32 UR4, UR41, UR10, URZ ;  /* 0x0000000a290472a5 */ /* 0x000fe4000f8e003f */
[----:B------:R-:W-:Y:S01]  /*0f80*/  ULOP3.LUT UR6, UR6, 0xfffffffe, URZ, 0xc0, !UPT ;  /* 0xfffffffe06067892 */ /* 0x000fe2000f8ec03f */
[----:B------:R-:W-:Y:S01]  /*0f90*/  UMOV UR43, UR41 ;  /* 0x00000029002b7c82 */ /* 0x000fe20008000000 */
[----:B------:R-:W-:Y:S02]  /*0fa0*/  @UP2 USHF.R.U32.HI UR43, URZ, UR11, UR5 ;  /* 0x0000000b3f2b2299 */ /* 0x000fe40008011605 */
[----:B------:R-:W-:Y:S02]  /*0fb0*/  UIADD3 UR42, UR42, -UR6, URZ ;  /* 0x800000062a2a7290 */ /* 0x000fe4000fffe03f */
[----:B------:R-:W-:Y:S02]  /*0fc0*/  UIADD3 UR6, UR48, 0x5f, URZ ;  /* 0x0000005f30067890 */ /* 0x000fe4000fffe03f */
[----:B------:R-:W-:-:S02]  /*0fd0*/  ULEA UR8, UR42, UR50, 0xd ;  /* 0x000000322a087291 */ /* 0x000fc4000f8e683f */
[----:B------:R-:W-:Y:S02]  /*0fe0*/  UIMAD.WIDE UR6, UR6, 0x2aaaaaab, URZ ;  /* 0x2aaaaaab060678a5 */ /* 0x000fe4000f8e023f */
[----:B------:R-:W-:Y:S02]  /*0ff0*/  UIADD3 UR8, UR8, 0x22400, URZ ;  /* 0x0002240008087890 */ /* 0x000fe4000fffe03f */
[----:B------:R-:W-:Y:S02]  /*1000*/  USHF.R.U32.HI UR45, URZ, 0x1f, UR7 ;  /* 0x0000001f3f2d7899 */ /* 0x000fe40008011607 */
[----:B------:R-:W-:Y:S02]  /*1010*/  USHF.R.U32.HI UR8, URZ, 0x4, UR8 ;  /* 0x000000043f087899 */ /* 0x000fe40008011608 */
[----:B------:R-:W-:Y:S02]  /*1020*/  ULEA.HI.SX32 UR45, UR7, UR45, 0x1c ;  /* 0x0000002d072d7291 */ /* 0x000fe4000f8fe23f */
[----:B------:R-:W-:Y:S01]  /*1030*/  ULOP3.LUT UR49, UR8, 0x3fff, URZ, 0xc0, !UPT ;  /* 0x00003fff08317892 */ /* 0x000fe2000f8ec03f */
        /* <DEDUP_REMOVED lines=17> */
.L_x_9424:
        /* <DEDUP_REMOVED lines=8> */
.L_x_9547:
[----:B0-----:R-:W-:Y:S01]  /*11d0*/  IMAD.U32 R3, RZ, RZ, UR40 ;  /* 0x00000028ff037e24 */ /* 0x001fe2000f8e00ff */
[----:B------:R-:W-:Y:S05]  /*11e0*/  WARPSYNC.ALL ;  /* 0x0000000000007948 */ /* 0x000fea0003800000 */
[----:B------:R0:W-:Y:S01]  /*11f0*/  BAR.SYNC.DEFER_BLOCKING R168, 0x100 ;  /* 0x000400a80000751d */ /* 0x0001e20000010000 */
[----:B------:R-:W-:-:S13]  /*1200*/  ISETP.NE.AND P0, PT, R3, 0x3, PT ;  /* 0x000000030300780c */ /* 0x000fda0003f05270 */
[----:B0-----:R-:W-:Y:S05]  /*1210*/  @!P0 BRA `(.L_x_9426) ;  /* 0x0000000000048947 */ /* 0x001fea0003800000 */
[----:B------:R-:W-:Y:S01]  /*1220*/  BPT.TRAP 0x1 ;  /* 0x000000040000795c */ /* 0x000fe20000300000 */
.L_x_9426:
[----:B------:R-:W-:Y:S01]  /*1230*/  ULEA UR26, UR38, UR50, 0x3 ;  /* 0x00000032261a7291 */ /* 0x000fe2000f8e183f */
[----:B------:R-:W-:-:S05]  /*1240*/  IMAD.U32 R3, RZ, RZ, UR37 ;  /* 0x00000025ff037e24 */ /* 0x000fca000f8e00ff */
[----:B------:R-:W-:-:S04]  /*1250*/  SHF.L.U32 R3, R3, 0x1f, RZ ;  /* 0x0000001f03037819 */ /* 0x000fc800000006ff */
[----:B------:R0:W1:Y:S01]  /*1260*/  SYNCS.PHASECHK.TRANS64.TRYWAIT P1, [UR26+0x32430], R3 ;  /* 0x03243003ff0075a7 */ /* 0x000062000802015a */
[----:B------:R-:W-:Y:S05]  /*1270*/  @!P0 BRA `(.L_x_9427) ;  /* 0x0000000000048947 */ /* 0x000fea0003800000 */
[----:B------:R-:W-:Y:S01]  /*1280*/  BPT.TRAP 0x1 ;  /* 0x000000040000795c */ /* 0x000fe20000300000 */
.L_x_9427:
[----:B-1----:R-:W-:Y:S05]  /*1290*/  @P1 BRA `(.L_x_9428) ;  /* 0x0000000000081947 */ /* 0x002fea0003800000 */
[----:B------:R-:W1:Y:S02]  /*12a0*/  SYNCS.PHASECHK.TRANS64.TRYWAIT P1, [UR26+0x32430], R3 ;  /* 0x03243003ff0075a7 */ /* 0x000e64000802015a */
[----:B-1----:R-:W-:Y:S05]  /*12b0*/  @!P1 BRA `(.L_x_9429) ;  /* 0x000000c400989947 */ /* 0x002fea0003800000 */
.L_x_9428:
[----:B------:R-:W-:Y:S01]  /*12c0*/  ULEA UR4, UR42, UR50, 0xd ;  /* 0x000000322a047291 */ /* 0x000fe2000f8e683f */
[----:B------:R-:W-:Y:S01]  /*12d0*/  WARPGROUP.ARRIVE ;  /* 0x00000000000079c5 */ /* 0x000fe20000000000 */
[----:B------:R-:W-:Y:S02]  /*12e0*/  UIADD3 UR5, UR50, 0x1c400, URZ ;  /* 0x0001c40032057890 */ /* 0x000fe4000fffe03f */
[----:B------:R-:W-:Y:S02]  /*12f0*/  UIADD3 UR4, UR4, 0x18400, URZ ;  /* 0x0001840004047890 */ /* 0x000fe4000fffe03f */
[----:B------:R-:W-:Y:S02]  /*1300*/  USHF.R.U32.HI UR5, URZ, 0x4, UR5 ;  /* 0x000000043f057899 */ /* 0x000fe40008011605 */
[----:B------:R-:W-:Y:S02]  /*1310*/  USHF.R.U32.HI UR4, URZ, 0x4, UR4 ;  /* 0x000000043f047899 */ /* 0x000fe40008011604 */
[----:B------:R-:W-:-:S02]  /*1320*/  ULOP3.LUT UR5, UR5, 0x3fff, URZ, 0xc0, !UPT ;  /* 0x00003fff05057892 */ /* 0x000fc4000f8ec03f */
[----:B------:R-:W-:Y:S02]  /*1330*/  ULOP3.LUT UR4, UR4, 0x3fff, URZ, 0xc0, !UPT ;  /* 0x00003fff04047892 */ /* 0x000fe4000f8ec03f */
[----:B------:R-:W-:Y:S02]  /*1340*/  ULOP3.LUT UR24, UR5, 0x10000, URZ, 0xfc, !UPT ;  /* 0x0001000005187892 */ /* 0x000fe4000f8efc3f */
[----:B------:R-:W-:Y:S02]  /*1350*/  ULOP3.LUT UR4, UR4, 0x10000, URZ, 0xfc, !UPT ;  /* 0x0001000004047892 */ /* 0x000fe4000f8efc3f */
[----:B------:R-:W-:Y:S01]  /*1360*/  UIMAD UR6, UR38, 0x300, UR24 ;  /* 0x00000300260678a4 */ /* 0x000fe2000f8e0218 */
[----:B------:R-:W-:Y:S01]  /*1370*/  UMOV UR5, 0x40000040 ;  /* 0x4000004000057882 */ /* 0x000fe20000000000 */
[----:B------:R-:W-:Y:S01]  /*1380*/  UMOV UR7, 0x40000040 ;  /* 0x4000004000077882 */ /* 0x000fe20000000000 */
[----:B------:R-:W-:Y:S02]  /*1390*/  UIADD3 UR8, UR4, 0x2, URZ ;  /* 0x0000000204087890 */ /* 0x000fe4000fffe03f */
[----:B------:R-:W-:Y:S01]  /*13a0*/  UIADD3 UR10, UR6, 0x2, URZ ;  /* 0x00000002060a7890 */ /* 0x000fe2000fffe03f */
[----:B------:R-:W-:-:S03]  /*13b0*/  UMOV UR9, 0x40000040 ;  /* 0x4000004000097882 */ /* 0x000fc60000000000 */
[----:B------:R-:W-:Y:S01]  /*13c0*/  HGMMA.64x96x16.F32 R24, gdesc[UR4], RZ, !UPT, gsb0 ;  /* 0x01600000041879f0 */ /* 0x000fe2000c0008ff */
        /* <DEDUP_REMOVED lines=19> */
[----:B------:R-:W2:Y:S02]  /*1500*/  SYNCS.PHASECHK.TRANS64.TRYWAIT P1, [UR50+0x32410], R0 ;  /* 0x03241000ff0075a7 */ /* 0x000ea40008020172 */
[----:B--2---:R-:W-:Y:S05]  /*1510*/  @!P1 BRA `(.L_x_9430) ;  /* 0x000000c400189947 */ /* 0x004fea0003800000 */
.L_x_9548:
[----:B------:R-:W-:Y:S05]  /*1520*/  @!P0 BRA `(.L_x_9431) ;  /* 0x0000000000048947 */ /* 0x000fea0003800000 */
[----:B------:R-:W-:Y:S01]  /*1530*/  BPT.TRAP 0x1 ;  /* 0x000000040000795c */ /* 0x000fe20000300000 */
.L_x_9431:
[----:B------:R3:W4:Y:S01]  /*1540*/  SYNCS.PHASECHK.TRANS64.TRYWAIT P1, [UR26+0x32450], R3 ;  /* 0x03245003ff0075a7 */ /* 0x000722000802015a */
[----:B------:R-:W-:Y:S05]  /*1550*/  @!P0 BRA `(.L_x_9432) ;  /* 0x0000000000048947 */ /* 0x000fea0003800000 */
[----:B------:R-:W-:Y:S01]  /*1560*/  BPT.TRAP 0x1 ;  /* 0x000000040000795c */ /* 0x000fe20000300000 */
.L_x_9432:
[----:B----4-:R-:W-:Y:S05]  /*1570*/  @P1 BRA `(.L_x_9433) ;  /* 0x0000000000081947 */ /* 0x010fea0003800000 */
[----:B------:R-:W4:Y:S02]  /*1580*/  SYNCS.PHASECHK.TRANS64.TRYWAIT P1, [UR26+0x32450], R3 ;  /* 0x03245003ff0075a7 */ /* 0x000f24000802015a */
[----:B----4-:R-:W-:Y:S05]  /*1590*/  @!P1 BRA `(.L_x_9434) ;  /* 0x000000c400109947 */ /* 0x010fea0003800000 */
.L_x_9433:
[----:B------:R-:W-:Y:S01]  /*15a0*/  UIADD3 UR50, UR50, 0x400, URZ ;  /* 0x0000040032327890 */ /* 0x000fe2000fffe03f */
[----:B------:R-:W-:Y:S01]  /*15b0*/  WARPGROUP.ARRIVE ;  /* 0x00000000000079c5 */ /* 0x000fe20000000000 */
[----:B------:R-:W-:-:S05]  /*15c0*/  ULOP3.LUT UR7, UR49, 0x10000, URZ, 0xfc, !UPT ;  /* 0x0001000031077892 */ /* 0x000fca000f8efc3f */
[----:B------:R-:W4:Y:S01]  /*15d0*/  S2R R12, SR_TID.X ;  /* 0x00000000000c7919 */ /* 0x000f220000002100 */
[----:B------:R-:W-:Y:S01]  /*15e0*/  USHF.R.U32.HI UR6, URZ, 0x4, UR50 ;  /* 0x000000043f067899 */ /* 0x000fe20008011632 */
[----:B------:R-:W-:Y:S01]  /*15f0*/  UMOV UR21, 0x40000040 ;  /* 0x4000004000157882 */ /* 0x000fe20000000000 */
[----:B------:R-:W-:Y:S02]  /*1600*/  UMOV UR23, 0x40000040 ;  /* 0x4000004000177882 */ /* 0x000fe40000000000 */
[----:B------:R-:W-:Y:S01]  /*1610*/  ULOP3.LUT UR6, UR6, 0x3fff, URZ, 0xc0, !UPT ;  /* 0x00003fff06067892 */ /* 0x000fe2000f8ec03f */
[----:B------:R-:W5:Y:S01]  /*1620*/  S2R R72, SR_TID.X ;  /* 0x0000000000487919 */ /* 0x000f620000002100 */
[----:B------:R-:W-:Y:S01]  /*1630*/  UMOV UR20, UR7 ;  /* 0x0000000700147c82 */ /* 0x000fe20008000000 */
[----:B------:R-:W-:Y:S01]  /*1640*/  ULDC UR27, c[0x0][0xa80] ;  /* 0x0002a000001b7ab9 */ /* 0x000fe20000000800 */
[----:B------:R-:W-:Y:S02]  /*1650*/  ULOP3.LUT UR25, UR6, 0x10000, URZ, 0xfc, !UPT ;  /* 0x0001000006197892 */ /* 0x000fe4000f8efc3f */
[----:B------:R-:W-:-:S02]  /*1660*/  UISETP.GE.AND UP0, UPT, UR48, 0x61, UPT ;  /* 0x000000613000788c */ /* 0x000fc4000bf06270 */
[----:B------:R-:W-:-:S07]  /*1670*/  UIMAD UR10, UR38, 0xc00, UR25 ;  /* 0x00000c00260a78a4 */ /* 0x000fce000f8e0219 */
[----:B------:R-:W-:Y:S02]  /*1680*/  UMOV UR22, UR10 ;  /* 0x0000000a00167c82 */ /* 0x000fe40008000000 */
[----:B------:R-:W-:Y:S01]  /*1690*/  HGMMA.64x96x16.F32 R24, gdesc[UR20], R24, gsb0 ;  /* 0x01600000141879f0 */ /* 0x000fe20008000818 */
[----:B------:R-:W-:Y:S02]  /*16a0*/  UIADD3 UR20, UR7, 0x2, URZ ;  /* 0x0000000207147890 */ /* 0x000fe4000fffe03f */
[----:B------:R-:W-:Y:S01]  /*16b0*/  UIADD3 UR22, UR10, 0x2, URZ ;  /* 0x000000020a167890 */ /* 0x000fe2000fffe03f */
[----:B------:R-:W-:Y:S01]  /*16c0*/  UMOV UR21, 0x40000040 ;  /* 0x4000004000157882 */ /* 0x000fe20000000000 */
[----:B------:R-:W-:Y:S01]  /*16d0*/  UMOV UR23, 0x40000040 ;  /* 0x4000004000177882 */ /* 0x000fe20000000000 */
[----:B----4-:R-:W-:Y:S02]  /*16e0*/  LOP3.LUT R12, R12, 0x7f, RZ, 0xc0, !PT ;  /* 0x0000007f0c0c7812 */ /* 0x010fe400078ec0ff */
[----:B-----5:R-:W-:Y:S01]  /*16f0*/  SHF.R.U32.HI R72, RZ, 0x7, R72 ;  /* 0x00000007ff487819 */ /* 0x020fe20000011648 */
[----:B------:R-:W-:-:S02]  /*1700*/  WARPGROUP.DEPBAR.LE gsb0, 0x0 ;  /* 0x00008000000079c5 */ /* 0x000fc40000010000 */
[----:B------:R-:W-:-:S06]  /*1710*/  WARPGROUP.ARRIVE ;  /* 0x00000000000079c5 */ /* 0x000fcc0000000000 */
[----:B------:R-:W-:Y:S01]  /*1720*/  HGMMA.64x96x16.F32 R24, gdesc[UR20], R24, gsb0 ;  /* 0x01600000141879f0 */ /* 0x000fe20008000818 */
[----:B------:R-:W-:Y:S02]  /*1730*/  UIADD3 UR20, UR7, 0x4, URZ ;  /* 0x0000000407147890 */ /* 0x000fe4000fffe03f */
[----:B------:R-:W-:Y:S01]  /*1740*/  UIADD3 UR22, UR10, 0x4, URZ ;  /* 0x000000040a167890 */ /* 0x000fe2000fffe03f */
[----:B------:R-:W-:Y:S01]  /*1750*/  UMOV UR21, 0x40000040 ;  /* 0x4000004000157882 */ /* 0x000fe20000000000 */
[----:B------:R-:W-:Y:S01]  /*1760*/  UMOV UR23, 0x40000040 ;  /* 0x4000004000177882 */ /* 0x000fe20000000000 */
[----:B------:R-:W-:Y:S02]  /*1770*/  WARPGROUP.DEPBAR.LE gsb0, 0x0 ;  /* 0x00008000000079c5 */ /* 0x000fe40000010000 */
        /* <DEDUP_REMOVED lines=90> */
[----:B------:R-:W-:Y:S01]  /*1d20*/  ULDC UR10, c[0x0][0xad0] ;  /* 0x0002b400000a7ab9 */ /* 0x000fe20000000800 */
[----:B------:R-:W-:-:S04]  /*1d30*/  UIMAD UR7, UR45, -0x60, UR48 ;  /* 0xffffffa02d0778a4 */ /* 0x000fc8000f8e0230 */
[----:B------:R-:W-:-:S06]  /*1d40*/  UIADD3 UR7, UR7, 0x60, URZ ;  /* 0x0000006007077890 */ /* 0x000fcc000fffe03f */
[----:B--2---:R-:W-:Y:S01]  /*1d50*/  IMAD.U32 R0, RZ, RZ, UR7 ;  /* 0x00000007ff007e24 */ /* 0x004fe2000f8e00ff */
[----:B------:R-:W-:-:S03]  /*1d60*/  UMOV UR7, 0x40000040 ;  /* 0x4000004000077882 */ /* 0x000fc60000000000 */
        /* <DEDUP_REMOVED lines=34> */
[----:B01-3--:R-:W-:Y:S01]  /*1f90*/  FSEL R3, R24, -INF , P4 ;  /* 0xff80000018037808 */ /* 0x00bfe20002000000 */
        /* <DEDUP_REMOVED lines=11> */
[----:B------:R-:W-:Y:S01]  /*2050*/  FMNMX.FTZ R4, R3, R25, !PT ;  /* 0x0000001903047209 */ /* 0x000fe20007810000 */
[----:B------:R-:W-:Y:S01]  /*2060*/  FMUL.FTZ R50, R50, UR10 ;  /* 0x0000000a32327c20 */ /* 0x000fe20008410000 */
[----:B------:R-:W-:Y:S01]  /*2070*/  FMUL.FTZ R54, R54, UR10 ;  /* 0x0000000a36367c20 */ /* 0x000fe20008410000 */
[----:B------:R-:W1:Y:S01]  /*2080*/  MUFU.TANH R32, R32 ;  /* 0x0000002000207308 */ /* 0x000e620000002400 */
[----:B----4-:R-:W-:Y:S01]  /*2090*/  FSEL R7, R28, -INF , P6 ;  /* 0xff8000001c077808 */ /* 0x010fe20003000000 */
        /* <DEDUP_REMOVED lines=26> */
[----:B------:R-:W-:-:S04]  /*2240*/  FMUL.FTZ R71, R71, UR10 ;  /* 0x0000000a47477c20 */ /* 0x000fc80008410000 */
[----:B------:R-:W2:Y:S01]  /*2250*/  MUFU.TANH R30, R30 ;  /* 0x0000001e001e7308 */ /* 0x000ea20000002400 */
[----:B0-----:R-:W-:-:S04]  /*2260*/  FSEL R183, R33, -INF , P3 ;  /* 0xff80000021b77808 */ /* 0x001fc80001800000 */
        /* <DEDUP_REMOVED lines=20> */
[----:B0-----:R-:W-:Y:S02]  /*23b0*/  FSEL R185, R34, -INF , P2 ;  /* 0xff80000022b97808 */ /* 0x001fe40001000000 */
[----:B------:R-:W-:Y:S02]  /*23c0*/  ISETP.GT.AND P2, PT, R0, 0x28, PT ;  /* 0x000000280000780c */ /* 0x000fe40003f44270 */
[----:B------:R-:W-:-:S03]  /*23d0*/  FMNMX.FTZ R4, R185, R4, !PT ;  /* 0x00000004b9047209 */ /* 0x000fc60007810000 */
[----:B------:R-:W0:Y:S01]  /*23e0*/  MUFU.TANH R41, R41 ;  /* 0x0000002900297308 */ /* 0x000e220000002400 */
[----:B-1----:R-:W-:-:S04]  /*23f0*/  FSEL R191, R40, -INF , P6 ;  /* 0xff80000028bf7808 */ /* 0x002fc80003000000 */
        /* <DEDUP_REMOVED lines=60> */
[----:B-1----:R-:W-:Y:S02]  /*27c0*/  FSEL R169, R54, -INF , P6 ;  /* 0xff80000036a97808 */ /* 0x002fe40003000000 */
[----:B------:R-:W-:-:S05]  /*27d0*/  ISETP.GT.AND P6, PT, R0, 0x50, PT ;  /* 0x000000500000780c */ /* 0x000fca0003fc4270 */
        /* <DEDUP_REMOVED lines=10> */
[----:B--2---:R-:W-:Y:S02]  /*2880*/  FSEL R23, R23, -INF , P3 ;  /* 0xff80000017177808 */ /* 0x004fe40001800000 */
[----:B------:R-:W-:Y:S02]  /*2890*/  ISETP.GT.AND P3, PT, R0, 0x59, PT ;  /* 0x000000590000780c */ /* 0x000fe40003f64270 */
[----:B------:R-:W-:-:S03]  /*28a0*/  FMNMX.FTZ R0, R20, R5, !PT ;  /* 0x0000000514007209 */ /* 0x000fc60007810000 */
[----:B------:R-:W2:Y:S01]  /*28b0*/  MUFU.TANH R13, R64 ;  /* 0x00000040000d7308 */ /* 0x000ea20000002400 */
[----:B0-----:R-:W-:Y:S02]  /*28c0*/  FSEL R173, R60, -INF , P4 ;  /* 0xff8000003cad7808 */ /* 0x001fe40002000000 */
[----:B------:R-:W-:Y:S02]  /*28d0*/  FMNMX.FTZ R0, R15, R0, !PT ;  /* 0x000000000f007209 */ /* 0x000fe40007810000 */
[----:B------:R-:W-:Y:S02]  /*28e0*/  FMNMX.FTZ R6, R173, R6, !PT ;  /* 0x00000006ad067209 */ /* 0x000fe40007810000 */
[----:B------:R-:W-:Y:S01]  /*28f0*/  FMNMX.FTZ R0, R169, R0, !PT ;  /* 0x00000000a9007209 */ /* 0x000fe20007810000 */
[----:B------:R-:W0:Y:S01]  /*2900*/  MUFU.TANH R65, R65 ;  /* 0x0000004100417308 */ /* 0x000e220000002400 */
[----:B-1----:R-:W-:Y:S02]  /*2910*/  FSEL R177, R61, -INF , P5 ;  /* 0xff8000003db17808 */ /* 0x002fe40002800000 */
[----:B------:R-:W-:-:S02]  /*2920*/  FMNMX.FTZ R5, R171, R0, !PT ;  /* 0x00000000ab057209 */ /* 0x000fc40007810000 */
[----:B------:R-:W-:Y:S02]  /*2930*/  FMNMX.FTZ R6, R177, R6, !PT ;  /* 0x00000006b1067209 */ /* 0x000fe40007810000 */
[----:B------:R-:W-:Y:S01]  /*2940*/  FMNMX.FTZ R0, R156, R5, !PT ;  /* 0x000000059c007209 */ /* 0x000fe20007810000 */
[----:B------:R-:W1:Y:S01]  /*2950*/  MUFU.TANH R62, R62 ;  /* 0x0000003e003e7308 */ /* 0x000e620000002400 */
[----:B--2---:R-:W-:Y:S02]  /*2960*/  FSEL R13, R13, -INF , P6 ;  /* 0xff8000000d0d7808 */ /* 0x004fe40003000000 */
[----:B------:R-:W-:Y:S02]  /*2970*/  FMNMX.FTZ R0, R23, R0, !PT ;  /* 0x0000000017007209 */ /* 0x000fe40007810000 */
        /* <DEDUP_REMOVED lines=8> */
[----:B--2---:R-:W-:-:S04]  /*2a00*/  FSEL R160, R68, -INF , P2 ;  /* 0xff80000044a07808 */ /* 0x004fc80001000000 */
        /* <DEDUP_REMOVED lines=8> */
[----:B--2---:R-:W-:Y:S01]  /*2a90*/  FSEL R163, R66, -INF , P6 ;  /* 0xff80000042a37808 */ /* 0x004fe20003000000 */
[----:B------:R-:W2:Y:S03]  /*2aa0*/  SHFL.BFLY PT, R5, R4, 0x2, 0x1f ;  /* 0x0c401f0004057f89 */ /* 0x000ea600000e0000 */
[----:B------:R-:W-:-:S03]  /*2ab0*/  FMNMX.FTZ R0, R163, R0, !PT ;  /* 0x00000000a3007209 */ /* 0x000fc60007810000 */
[----:B------:R-:W3:Y:S01]  /*2ac0*/  MUFU.TANH R71, R71 ;  /* 0x0000004700477308 */ /* 0x000ee20000002400 */
[----:B0-----:R-:W-:-:S04]  /*2ad0*/  FSEL R159, R67, -INF , P1 ;  /* 0xff800000439f7808 */ /* 0x001fc80000800000 */
[----:B------:R-:W-:Y:S02]  /*2ae0*/  FMNMX.FTZ R0, R159, R0, !PT ;  /* 0x000000009f007209 */ /* 0x000fe40007810000 */
[----:B-1----:R-:W-:Y:S02]  /*2af0*/  FSEL R161, R70, -INF , P2 ;  /* 0xff80000046a17808 */ /* 0x002fe40001000000 */
[----:B------:R-:W-:Y:S02]  /*2b00*/  PLOP3.LUT P2, PT, PT, PT, UP0, 0x80, 0x0 ;  /* 0x000000000000781c */ /* 0x000fe40003f4f008 */
[----:B------:R-:W-:Y:S02]  /*2b10*/  FMNMX.FTZ R0, R161, R0, !PT ;  /* 0x00000000a1007209 */ /* 0x000fe40007810000 */
[----:B---3--:R-:W-:Y:S02]  /*2b20*/  FSEL R165, R71, -INF , P3 ;  /* 0xff80000047a57808 */ /* 0x008fe40001800000 */
[----:B--2---:R-:W-:-:S02]  /*2b30*/  FMNMX.FTZ R5, R4, R5, !PT ;  /* 0x0000000504057209 */ /* 0x004fc40007810000 */
[----:B------:R-:W-:-:S03]  /*2b40*/  FMNMX.FTZ R0, R165, R0, !PT ;  /* 0x00000000a5007209 */ /* 0x000fc60007810000 */
[----:B------:R-:W0:Y:S04]  /*2b50*/  SHFL.BFLY PT, R6, R5, 0x1, 0x1f ;  /* 0x0c201f0005067f89 */ /* 0x000e2800000e0000 */
[----:B------:R-:W1:Y:S01]  /*2b60*/  SHFL.BFLY PT, R33, R0, 0x2, 0x1f ;  /* 0x0c401f0000217f89 */ /* 0x000e6200000e0000 */
[----:B0-----:R-:W-:Y:S02]  /*2b70*/  FMNMX.FTZ R4, R5, R6, !PT ;  /* 0x0000000605047209 */ /* 0x001fe40007810000 */
[----:B-1----:R-:W-:-:S03]  /*2b80*/  FMNMX.FTZ R33, R0, R33, !PT ;  /* 0x0000002100217209 */ /* 0x002fc60007810000 */
[C---:B------:R-:W-:Y:S01]  /*2b90*/  FMUL.FTZ R162, R4.reuse, UR27 ;  /* 0x0000001b04a27c20 */ /* 0x040fe20008410000 */
[----:B------:R-:W-:Y:S01]  /*2ba0*/  FSETP.NEU.FTZ.AND P1, PT, R4, -INF , PT ;  /* 0xff8000000400780b */ /* 0x000fe20003f3d000 */
[----:B------:R-:W0:Y:S03]  /*2bb0*/  SHFL.BFLY PT, R8, R33, 0x1, 0x1f ;  /* 0x0c201f0021087f89 */ /* 0x000e2600000e0000 */
        /* <DEDUP_REMOVED lines=16> */
[--C-:B------:R-:W-:Y:S01]  /*2cc0*/  FFMA.FTZ R199, R199, UR27, -R162.reuse ;  /* 0x0000001bc7c77c23 */ /* 0x100fe200080108a2 */
[--C-:B------:R-:W-:Y:S01]  /*2cd0*/  FFMA.FTZ R188, R21, UR27, -R162.reuse ;  /* 0x0000001b15bc7c23 */ /* 0x100fe200080108a2 */
[--C-:B------:R-:W-:Y:S01]  /*2ce0*/  FFMA.FTZ R157, R157, UR27, -R162.reuse ;  /* 0x0000001b9d9d7c23 */ /* 0x100fe200080108a2 */
[----:B0-----:R-:W-:Y:S01]  /*2cf0*/  FMNMX.FTZ R3, R33, R8, !PT ;  /* 0x0000000821037209 */ /* 0x001fe20007810000 */
[--C-:B------:R-:W-:Y:S01]  /*2d00*/  FFMA.FTZ R21, R173, UR27, -R162.reuse ;  /* 0x0000001bad157c23 */ /* 0x100fe200080108a2 */
[----:B------:R-:W-:Y:S01]  /*2d10*/  IADD3 R8, -R72, 0xb, RZ ;  /* 0x0000000b48087810 */ /* 0x000fe20007ffe1ff */
[----:B------:R-:W-:Y:S01]  /*2d20*/  MUFU.EX2 R6, R6 ;  /* 0x0000000600067308 */ /* 0x000fe20000000800 */
[C---:B------:R-:W-:Y:S01]  /*2d30*/  FSETP.NEU.FTZ.AND P1, PT, R3.reuse, -INF , PT ;  /* 0xff8000000300780b */ /* 0x040fe20003f3d000 */
[----:B------:R-:W-:Y:S01]  /*2d40*/  FMUL.FTZ R164, R3, UR27 ;  /* 0x0000001b03a47c20 */ /* 0x000fe20008410000 */
[--C-:B------:R-:W-:Y:S01]  /*2d50*/  FFMA.FTZ R190, R177, UR27, -R162.reuse ;  /* 0x0000001bb1be7c23 */ /* 0x100fe200080108a2 */
[--C-:B------:R-:W-:Y:S01]  /*2d60*/  FFMA.FTZ R13, R13, UR27, -R162.reuse ;  /* 0x0000001b0d0d7c23 */ /* 0x100fe200080108a2 */
[--C-:B------:R-:W-:Y:S01]  /*2d70*/  FFMA.FTZ R158, R158, UR27, -R162.reuse ;  /* 0x0000001b9e9e7c23 */ /* 0x100fe200080108a2 */
[----:B------:R-:W-:Y:S01]  /*2d80*/  FFMA.FTZ R160, R160, UR27, -R162 ;  /* 0x0000001ba0a07c23 */ /* 0x000fe200080108a2 */
[----:B------:R-:W-:Y:S01]  /*2d90*/  FSEL R164, R164, RZ, P1 ;  /* 0x000000ffa4a47208 */ /* 0x000fe20000800000 */
[----:B------:R-:W0:Y:S01]  /*2da0*/  MUFU.EX2 R7, R7 ;  /* 0x0000000700077308 */ /* 0x000e220000000800 */
[----:B------:R-:W-:Y:S01]  /*2db0*/  ISETP.NE.AND P1, PT, R12, RZ, PT ;  /* 0x000000ff0c00720c */ /* 0x000fe20003f25270 */
[----:B------:R-:W-:Y:S01]  /*2dc0*/  IMAD.U32 R12, RZ, RZ, UR26 ;  /* 0x0000001aff0c7e24 */ /* 0x000fe2000f8e00ff */
[----:B------:R-:W-:Y:S01]  /*2dd0*/  ULOP3.LUT UR26, UR6, 0x3000000, URZ, 0xfc, !UPT ;  /* 0x03000000061a7892 */ /* 0x000fe2000f8efc3f */
[--C-:B------:R-:W-:Y:S01]  /*2de0*/  FFMA.FTZ R9, R9, UR27, -R164.reuse ;  /* 0x0000001b09097c23 */ /* 0x100fe200080108a4 */
[--C-:B-1----:R-:W-:Y:S01]  /*2df0*/  FFMA.FTZ R10, R27, UR27, -R164.reuse ;  /* 0x0000001b1b0a7c23 */ /* 0x102fe200080108a4 */
[--C-:B------:R-:W-:Y:S01]  /*2e00*/  FFMA.FTZ R11, R11, UR27, -R164.reuse ;  /* 0x0000001b0b0b7c23 */ /* 0x100fe200080108a4 */
[--C-:B------:R-:W-:Y:S01]  /*2e10*/  FFMA.FTZ R14, R31, UR27, -R164.reuse ;  /* 0x0000001b1f0e7c23 */ /* 0x100fe200080108a4 */
[----:B--2---:R-:W-:Y:S01]  /*2e20*/  F2FP.F16.F32.PACK_AB R152, R5, R0 ;  /* 0x000000000598723e */ /* 0x004fe200000000ff */
[----:B------:R-:W-:Y:S01]  /*2e30*/  UIMAD UR10, UR38, 0xc00, UR26 ;  /* 0x00000c00260a78a4 */ /* 0x000fe2000f8e021a */
[----:B------:R-:W-:Y:S01]  /*2e40*/  MUFU.EX2 R9, R9 ;  /* 0x0000000900097308 */ /* 0x000fe20000000800 */
[--C-:B------:R-:W-:Y:S01]  /*2e50*/  FFMA.FTZ R170, R185, UR27, -R164.reuse ;  /* 0x0000001bb9aa7c23 */ /* 0x100fe200080108a4 */
[--C-:B------:R-:W-:Y:S01]  /*2e60*/  FFMA.FTZ R185, R187, UR27, -R164.reuse ;  /* 0x0000001bbbb97c23 */ /* 0x100fe200080108a4 */
[----:B------:R-:W-:Y:S01]  /*2e70*/  FFMA.FTZ R172, R189, UR27, -R164 ;  /* 0x0000001bbdac7c23 */ /* 0x000fe200080108a4 */
[----:B------:R-:W-:-:S02]  /*2e80*/  @!P1 VIADD R24, R12, 0x32440 ;  /* 0x000324400c189836 */ /* 0x000fc40000000000 */
[----:B------:R-:W-:Y:S01]  /*2e90*/  FFMA.FTZ R187, R219, UR27, -R164 ;  /* 0x0000001bdbbb7c23 */ /* 0x000fe200080108a4 */
[----:B------:R-:W-:Y:S01]  /*2ea0*/  UMOV UR6, UR10 ;  /* 0x0000000a00067c82 */ /* 0x000fe20008000000 */
[----:B0-----:R-:W-:Y:S01]  /*2eb0*/  F2FP.F16.F32.PACK_AB R154, R7, R6 ;  /* 0x00000006079a723e */ /* 0x001fe200000000ff */
[----:B------:R-:W0:Y:S01]  /*2ec0*/  MUFU.EX2 R10, R10 ;  /* 0x0000000a000a7308 */ /* 0x000e220000000800 */
[----:B------:R-:W-:Y:S01]  /*2ed0*/  @!P1 PRMT R24, RZ, 0x654, R24 ;  /* 0x00000654ff189816 */ /* 0x000fe20000000018 */
[----:B------:R1:W-:Y:S06]  /*2ee0*/  BAR.ARV R8, 0x100 ;  /* 0x000400080000751d */ /* 0x0003ec0000002000 */
[----:B------:R2:W-:Y:S01]  /*2ef0*/  @!P1 SYNCS.ARRIVE.TRANS64.RED.A1T0 RZ, [R24+URZ], RZ ;  /* 0x000000ff18ff99a7 */ /* 0x0005e2000810043f */
[----:B------:R-:W-:Y:S01]  /*2f00*/  MUFU.EX2 R11, R11 ;  /* 0x0000000b000b7308 */ /* 0x000fe20000000800 */
[----:B------:R3:W-:Y:S01]  /*2f10*/  BAR.SYNC.DEFER_BLOCKING R168, 0x100 ;  /* 0x000400a80000751d */ /* 0x0007e20000010000 */
[--C-:B------:R-:W-:Y:S01]  /*2f20*/  FFMA.FTZ R178, R193, UR27, -R164.reuse ;  /* 0x0000001bc1b27c23 */ /* 0x100fe200080108a4 */
[----:B------:R-:W-:Y:S01]  /*2f30*/  FFMA.FTZ R193, R195, UR27, -R164 ;  /* 0x0000001bc3c17c23 */ /* 0x000fe200080108a4 */
[----:B------:R-:W-:Y:S01]  /*2f40*/  FFMA.FTZ R189, R221, UR27, -R162 ;  /* 0x0000001bddbd7c23 */ /* 0x000fe200080108a2 */
[--C-:B------:R-:W-:Y:S01]  /*2f50*/  FFMA.FTZ R180, R215, UR27, -R164.reuse ;  /* 0x0000001bd7b47c23 */ /* 0x100fe200080108a4 */
[--C-:B------:R-:W-:Y:S01]  /*2f60*/  FFMA.FTZ R195, R217, UR27, -R164.reuse ;  /* 0x0000001bd9c37c23 */ /* 0x100fe200080108a4 */
[----:B------:R-:W-:Y:S01]  /*2f70*/  FFMA.FTZ R20, R20, UR27, -R164 ;  /* 0x0000001b14147c23 */ /* 0x000fe200080108a4 */
[----:B------:R-:W4:Y:S01]  /*2f80*/  MUFU.EX2 R14, R14 ;  /* 0x0000000e000e7308 */ /* 0x000f220000000800 */
[----:B0-----:R-:W-:Y:S01]  /*2f90*/  F2FP.F16.F32.PACK_AB R153, R10, R9 ;  /* 0x000000090a99723e */ /* 0x001fe200000000ff */
[----:B---3--:R-:W-:Y:S01]  /*2fa0*/  FFMA.FTZ R168, R227, UR27, -R162 ;  /* 0x0000001be3a87c23 */ /* 0x008fe200080108a2 */
[--C-:B------:R-:W-:Y:S01]  /*2fb0*/  FFMA.FTZ R15, R15, UR27, -R164.reuse ;  /* 0x0000001b0f0f7c23 */ /* 0x100fe200080108a4 */
[--C-:B------:R-:W-:Y:S01]  /*2fc0*/  FFMA.FTZ R169, R169, UR27, -R164.reuse ;  /* 0x0000001ba9a97c23 */ /* 0x100fe200080108a4 */
[--C-:B------:R-:W-:Y:S01]  /*2fd0*/  FFMA.FTZ R186, R171, UR27, -R164.reuse ;  /* 0x0000001babba7c23 */ /* 0x100fe200080108a4 */
[--C-:B------:R-:W-:Y:S01]  /*2fe0*/  FFMA.FTZ R156, R156, UR27, -R164.reuse ;  /* 0x0000001b9c9c7c23 */ /* 0x100fe200080108a4 */
[--C-:B------:R-:W-:Y:S01]  /*2ff0*/  FFMA.FTZ R23, R23, UR27, -R164.reuse ;  /* 0x0000001b17177c23 */ /* 0x100fe200080108a4 */
[----:B------:R-:W-:Y:S01]  /*3000*/  MUFU.EX2 R166, R166 ;  /* 0x000000a600a67308 */ /* 0x000fe20000000800 */
[--C-:B------:R-:W-:Y:S01]  /*3010*/  FFMA.FTZ R171, R179, UR27, -R164.reuse ;  /* 0x0000001bb3ab7c23 */ /* 0x100fe200080108a4 */
[----:B------:R-:W-:Y:S01]  /*3020*/  FFMA.FTZ R192, R181, UR27, -R164 ;  /* 0x0000001bb5c07c23 */ /* 0x000fe200080108a4 */
[----:B------:R-:W-:Y:S01]  /*3030*/  FFMA.FTZ R167, R167, UR27, -R162 ;  /* 0x0000001ba7a77c23 */ /* 0x000fe200080108a2 */
[--C-:B------:R-:W-:Y:S01]  /*3040*/  FFMA.FTZ R162, R163, UR27, -R164.reuse ;  /* 0x0000001ba3a27c23 */ /* 0x100fe200080108a4 */
[--C-:B------:R-:W-:Y:S01]  /*3050*/  FFMA.FTZ R159, R159, UR27, -R164.reuse ;  /* 0x0000001b9f9f7c23 */ /* 0x100fe200080108a4 */
[--C-:B------:R-:W-:Y:S01]  /*3060*/  FFMA.FTZ R161, R161, UR27, -R164.reuse ;  /* 0x0000001ba1a17c23 */ /* 0x100fe200080108a4 */
[----:B------:R-:W-:Y:S01]  /*3070*/  FFMA.FTZ R164, R165, UR27, -R164 ;  /* 0x0000001ba5a47c23 */ /* 0x000fe200080108a4 */
[----:B------:R-:W0:Y:S01]  /*3080*/  MUFU.EX2 R175, R175 ;  /* 0x000000af00af7308 */ /* 0x000e220000000800 */
[----:B----4-:R-:W-:Y:S01]  /*3090*/  F2FP.F16.F32.PACK_AB R155, R14, R11 ;  /* 0x0000000b0e9b723e */ /* 0x010fe200000000ff */
[----:B------:R-:W-:Y:S01]  /*30a0*/  FADD.FTZ R5, R0, R5 ;  /* 0x0000000500057221 */ /* 0x000fe20000010000 */
[----:B------:R-:W-:Y:S01]  /*30b0*/  FADD.FTZ R10, R9, R10 ;  /* 0x0000000a090a7221 */ /* 0x000fe20000010000 */
[----:B------:R-:W-:Y:S01]  /*30c0*/  @!P1 VIADD R12, R12, 0x32460 ;  /* 0x000324600c0c9836 */ /* 0x000fe20000000000 */
[----:B--2---:R-:W-:Y:S01]  /*30d0*/  WARPGROUP.ARRIVE ;  /* 0x00000000000079c5 */ /* 0x004fe20000000000 */
[----:B------:R-:W-:Y:S01]  /*30e0*/  FADD.FTZ R6, R6, R5 ;  /* 0x0000000506067221 */ /* 0x000fe20000010000 */
[----:B------:R-:W-:Y:S01]  /*30f0*/  FADD.FTZ R11, R11, R10 ;  /* 0x0000000a0b0b7221 */ /* 0x000fe20000010000 */
[----:B------:R-:W-:Y:S01]  /*3100*/  MUFU.EX2 R168, R168 ;  /* 0x000000a800a87308 */ /* 0x000fe20000000800 */
[----:B------:R-:W-:Y:S01]  /*3110*/  @!P1 PRMT R12, RZ, 0x654, R12 ;  /* 0x00000654ff0c9816 */ /* 0x000fe2000000000c */
[----:B------:R-:W-:Y:S01]  /*3120*/  FADD.FTZ R7, R7, R6 ;  /* 0x0000000607077221 */ /* 0x000fe20000010000 */
[----:B------:R-:W-:Y:S01]  /*3130*/  HGMMA.64x256x16.F32 R24, R152, gdesc[UR4].tnspB, RZ, !UPT, gsb0 ;  /* 0x43e0000498187df0 */ /* 0x000fe2000c0008ff */
[----:B------:R-:W-:Y:S01]  /*3140*/  UIADD3 UR6, UR10, 0x80, URZ ;  /* 0x000000800a067890 */ /* 0x000fe2000fffe03f */
[----:B------:R-:W-:Y:S01]  /*3150*/  FADD.FTZ R11, R14, R11 ;  /* 0x0000000b0e0b7221 */ /* 0x000fe20000010000 */
[----:B------:R-:W-:-:S02]  /*3160*/  UMOV UR7, 0x40000040 ;  /* 0x4000004000077882 */ /* 0x000fc40000000000 */
[----:B------:R-:W-:Y:S08]  /*3170*/  MUFU.EX2 R183, R183 ;  /* 0x000000b700b77308 */ /* 0x000ff00000000800 */
[----:B------:R-:W-:Y:S08]  /*3180*/  MUFU.EX2 R170, R170 ;  /* 0x000000aa00aa7308 */ /* 0x000ff00000000800 */
[----:B------:R-:W2:Y:S08]  /*3190*/  MUFU.EX2 R185, R185 ;  /* 0x000000b900b97308 */ /* 0x000eb00000000800 */
[----:B------:R-:W-:Y:S08]  /*31a0*/  MUFU.EX2 R172, R172 ;  /* 0x000000ac00ac7308 */ /* 0x000ff00000000800 */
[----:B------:R-:W3:Y:S08]  /*31b0*/  MUFU.EX2 R187, R187 ;  /* 0x000000bb00bb7308 */ /* 0x000ef00000000800 */
[----:B------:R-:W-:Y:S08]  /*31c0*/  MUFU.EX2 R174, R174 ;  /* 0x000000ae00ae7308 */ /* 0x000ff00000000800 */
[----:B------:R-:W4:Y:S08]  /*31d0*/  MUFU.EX2 R189, R189 ;  /* 0x000000bd00bd7308 */ /* 0x000f300000000800 */
[----:B------:R-:W-:Y:S08]  /*31e0*/  MUFU.EX2 R176, R176 ;  /* 0x000000b000b07308 */ /* 0x000ff00000000800 */
[----:B------:R-:W-:Y:S08]  /*31f0*/  MUFU.EX2 R191, R191 ;  /* 0x000000bf00bf7308 */ /* 0x000ff00000000800 */
[----:B------:R-:W-:Y:S08]  /*3200*/  MUFU.EX2 R178, R178 ;  /* 0x000000b200b27308 */ /* 0x000ff00000000800 */
[----:B------:R-:W5:Y:S08]  /*3210*/  MUFU.EX2 R193, R193 ;  /* 0x000000c100c17308 */ /* 0x000f700000000800 */
[----:B------:R-:W-:Y:S08]  /*3220*/  MUFU.EX2 R180, R180 ;  /* 0x000000b400b47308 */ /* 0x000ff00000000800 */
[----:B------:R-:W1:Y:S08]  /*3230*/  MUFU.EX2 R195, R195 ;  /* 0x000000c300c37308 */ /* 0x000e700000000800 */
[----:B------:R-:W-:Y:S08]  /*3240*/  MUFU.EX2 R182, R182 ;  /* 0x000000b600b67308 */ /* 0x000ff00000000800 */
[----:B------:R-:W1:Y:S08]  /*3250*/  MUFU.EX2 R197, R197 ;  /* 0x000000c500c57308 */ /* 0x000e700000000800 */
[----:B------:R-:W-:Y:S08]  /*3260*/  MUFU.EX2 R184, R184 ;  /* 0x000000b800b87308 */ /* 0x000ff00000000800 */
[----:B------:R-:W-:Y:S08]  /*3270*/  MUFU.EX2 R199, R199 ;  /* 0x000000c700c77308 */ /* 0x000ff00000000800 */
[----:B------:R-:W-:Y:S08]  /*3280*/  MUFU.EX2 R20, R20 ;  /* 0x0000001400147308 */ /* 0x000ff00000000800 */
[----:B------:R-:W1:Y:S08]  /*3290*/  MUFU.EX2 R15, R15 ;  /* 0x0000000f000f7308 */ /* 0x000e700000000800 */
        /* <DEDUP_REMOVED lines=14> */
[----:B------:R-:W-:Y:S01]  /*3380*/  MUFU.EX2 R162, R162 ;  /* 0x000000a200a27308 */ /* 0x000fe20000000800 */
[----:B------:R-:W-:-:S02]  /*3390*/  WARPGROUP.DEPBAR.LE gsb0, 0x0 ;  /* 0x00008000000079c5 */ /* 0x000fc40000010000 */
[----:B0-----:R-:W-:Y:S01]  /*33a0*/  F2FP.F16.F32.PACK_AB R152, R175, R166 ;  /* 0x000000a6af98723e */ /* 0x001fe200000000ff */
[----:B------:R-:W-:Y:S01]  /*33b0*/  FADD.FTZ R166, R166, R7 ;  /* 0x00000007a6a67221 */ /* 0x000fe20000010000 */
[----:B--2---:R-:W-:Y:S01]  /*33c0*/  F2FP.F16.F32.PACK_AB R153, R185, R170 ;  /* 0x000000aab999723e */ /* 0x004fe200000000ff */
[----:B------:R-:W-:Y:S01]  /*33d0*/  FADD.FTZ R170, R170, R11 ;  /* 0x0000000baaaa7221 */ /* 0x000fe20000010000 */
[----:B------:R-:W-:Y:S01]  /*33e0*/  F2FP.F16.F32.PACK_AB R154, R183, R168 ;  /* 0x000000a8b79a723e */ /* 0x000fe200000000ff */
[----:B------:R-:W0:Y:S01]  /*33f0*/  MUFU.EX2 R159, R159 ;  /* 0x0000009f009f7308 */ /* 0x000e220000000800 */
[----:B---3--:R-:W-:Y:S01]  /*3400*/  F2FP.F16.F32.PACK_AB R155, R187, R172 ;  /* 0x000000acbb9b723e */ /* 0x008fe200000000ff */
[----:B------:R-:W-:Y:S01]  /*3410*/  FADD.FTZ R175, R175, R166 ;  /* 0x000000a6afaf7221 */ /* 0x000fe20000010000 */
[----:B------:R-:W-:Y:S02]  /*3420*/  FADD.FTZ R185, R185, R170 ;  /* 0x000000aab9b97221 */ /* 0x000fe40000010000 */
[----:B------:R-:W-:Y:S01]  /*3430*/  WARPGROUP.ARRIVE ;  /* 0x00000000000079c5 */ /* 0x000fe20000000000 */
[----:B------:R-:W-:Y:S01]  /*3440*/  FADD.FTZ R168, R168, R175 ;  /* 0x000000afa8a87221 */ /* 0x000fe20000010000 */
[----:B------:R-:W-:Y:S01]  /*3450*/  FADD.FTZ R172, R172, R185 ;  /* 0x000000b9acac7221 */ /* 0x000fe20000010000 */
[----:B------:R-:W-:Y:S02]  /*3460*/  MUFU.EX2 R161, R161 ;  /* 0x000000a100a17308 */ /* 0x000fe40000000800 */
[----:B------:R-:W-:Y:S01]  /*3470*/  FADD.FTZ R183, R183, R168 ;  /* 0x000000a8b7b77221 */ /* 0x000fe20000010000 */
[----:B------:R-:W-:Y:S01]  /*3480*/  HGMMA.64x256x16.F32 R24, R152, gdesc[UR4].tnspB, R24, gsb0 ;  /* 0x43e0000498187df0 */ /* 0x000fe20008000818 */
[----:B------:R-:W-:Y:S01]  /*3490*/  UIADD3 UR6, UR10, 0x100, URZ ;  /* 0x000001000a067890 */ /* 0x000fe2000fffe03f */
[----:B------:R-:W-:Y:S01]  /*34a0*/  FADD.FTZ R187, R187, R172 ;  /* 0x000000acbbbb7221 */ /* 0x000fe20000010000 */
[----:B------:R-:W-:-:S02]  /*34b0*/  UMOV UR7, 0x40000040 ;  /* 0x4000004000077882 */ /* 0x000fc40000000000 */
[----:B------:R-:W2:Y:S01]  /*34c0*/  MUFU.EX2 R164, R164 ;  /* 0x000000a400a47308 */ /* 0x000ea20000000800 */
[----:B------:R-:W-:Y:S02]  /*34d0*/  WARPGROUP.DEPBAR.LE gsb0, 0x0 ;  /* 0x00008000000079c5 */ /* 0x000fe40000010000 */
[----:B----4-:R-:W-:Y:S01]  /*34e0*/  F2FP.F16.F32.PACK_AB R152, R189, R174 ;  /* 0x000000aebd98723e */ /* 0x010fe200000000ff */
[----:B------:R-:W-:Y:S01]  /*34f0*/  FADD.FTZ R174, R174, R183 ;  /* 0x000000b7aeae7221 */ /* 0x000fe20000010000 */
[----:B-----5:R-:W-:Y:S01]  /*3500*/  F2FP.F16.F32.PACK_AB R153, R193, R178 ;  /* 0x000000b2c199723e */ /* 0x020fe200000000ff */
[----:B------:R-:W-:Y:S01]  /*3510*/  FADD.FTZ R178, R178, R187 ;  /* 0x000000bbb2b27221 */ /* 0x000fe20000010000 */
[----:B------:R-:W-:Y:S01]  /*3520*/  F2FP.F16.F32.PACK_AB R154, R191, R176 ;  /* 0x000000b0bf9a723e */ /* 0x000fe200000000ff */
[----:B------:R-:W-:Y:S01]  /*3530*/  FADD.FTZ R189, R189, R174 ;  /* 0x000000aebdbd7221 */ /* 0x000fe20000010000 */
[----:B-1----:R-:W-:Y:S01]  /*3540*/  F2FP.F16.F32.PACK_AB R155, R195, R180 ;  /* 0x000000b4c39b723e */ /* 0x002fe200000000ff */
[----:B------:R-:W-:-:S02]  /*3550*/  FADD.FTZ R193, R193, R178 ;  /* 0x000000b2c1c17221 */ /* 0x000fc40000010000 */
[----:B------:R-:W-:Y:S01]  /*3560*/  FADD.FTZ R176, R176, R189 ;  /* 0x000000bdb0b07221 */ /* 0x000fe20000010000 */
[----:B------:R-:W-:Y:S01]  /*3570*/  WARPGROUP.ARRIVE ;  /* 0x00000000000079c5 */ /* 0x000fe20000000000 */
[----:B------:R-:W-:Y:S02]  /*3580*/  FADD.FTZ R180, R180, R193 ;  /* 0x000000c1b4b47221 */ /* 0x000fe40000010000 */
[----:B------:R-:W-:Y:S02]  /*3590*/  FADD.FTZ R191, R191, R176 ;  /* 0x000000b0bfbf7221 */ /* 0x000fe40000010000 */
[----:B------:R-:W-:-:S05]  /*35a0*/  FADD.FTZ R195, R195, R180 ;  /* 0x000000b4c3c37221 */ /* 0x000fca0000010000 */
[----:B------:R-:W-:Y:S01]  /*35b0*/  HGMMA.64x256x16.F32 R24, R152, gdesc[UR4].tnspB, R24, gsb0 ;  /* 0x43e0000498187df0 */ /* 0x000fe20008000818 */
[----:B------:R-:W-:Y:S01]  /*35c0*/  UIADD3 UR6, UR10, 0x180, URZ ;  /* 0x000001800a067890 */ /* 0x000fe2000fffe03f */
[----:B------:R-:W-:Y:S01]  /*35d0*/  UMOV UR7, 0x40000040 ;  /* 0x4000004000077882 */ /* 0x000fe20000000000 */
[----:B------:R-:W-:Y:S02]  /*35e0*/  WARPGROUP.DEPBAR.LE gsb0, 0x0 ;  /* 0x00008000000079c5 */ /* 0x000fe40000010000 */
[----:B------:R-:W-:Y:S01]  /*35f0*/  F2FP.F16.F32.PACK_AB R152, R197, R182 ;  /* 0x000000b6c598723e */ /* 0x000fe200000000ff */
[----:B------:R-:W-:Y:S01]  /*3600*/  FADD.FTZ R182, R182, R191 ;  /* 0x000000bfb6b67221 */ /* 0x000fe20000010000 */
[----:B------:R-:W-:Y:S01]  /*3610*/  F2FP.F16.F32.PACK_AB R153, R15, R20 ;  /* 0x000000140f99723e */ /* 0x000fe200000000ff */
[----:B------:R-:W-:Y:S01]  /*3620*/  FADD.FTZ R20, R20, R195 ;  /* 0x000000c314147221 */ /* 0x000fe20000010000 */
[----:B------:R-:W-:Y:S01]  /*3630*/  F2FP.F16.F32.PACK_AB R154, R199, R184 ;  /* 0x000000b8c79a723e */ /* 0x000fe200000000ff */
[----:B------:R-:W-:Y:S01]  /*3640*/  FADD.FTZ R197, R197, R182 ;  /* 0x000000b6c5c57221 */ /* 0x000fe20000010000 */
[----:B------:R-:W-:Y:S01]  /*3650*/  F2FP.F16.F32.PACK_AB R155, R186, R169 ;  /* 0x000000a9ba9b723e */ /* 0x000fe200000000ff */
[----:B------:R-:W-:-:S02]  /*3660*/  FADD.FTZ R20, R15, R20 ;  /* 0x000000140f147221 */ /* 0x000fc40000010000 */
[----:B------:R-:W-:Y:S01]  /*3670*/  FADD.FTZ R184, R184, R197 ;  /* 0x000000c5b8b87221 */ /* 0x000fe20000010000 */
[----:B------:R-:W-:Y:S01]  /*3680*/  WARPGROUP.ARRIVE ;  /* 0x00000000000079c5 */ /* 0x000fe20000000000 */
[----:B------:R-:W-:Y:S02]  /*3690*/  FADD.FTZ R169, R169, R20 ;  /* 0x00000014a9a97221 */ /* 0x000fe40000010000 */
[----:B------:R-:W-:Y:S02]  /*36a0*/  FADD.FTZ R184, R199, R184 ;  /* 0x000000b8c7b87221 */ /* 0x000fe40000010000 */
[----:B------:R-:W-:-:S08]  /*36b0*/  FADD.FTZ R169, R186, R169 ;  /* 0x000000a9baa97221 */ /* 0x000fd00000010000 */
[----:B------:R-:W-:Y:S01]  /*36c0*/  HGMMA.64x256x16.F32 R24, R152, gdesc[UR4].tnspB, R24, gsb0 ;  /* 0x43e0000498187df0 */ /* 0x000fe20008000818 */
[----:B------:R-:W-:Y:S01]  /*36d0*/  UIADD3 UR6, UR10, 0x200, URZ ;  /* 0x000002000a067890 */ /* 0x000fe2000fffe03f */
[----:B------:R-:W-:Y:S01]  /*36e0*/  UMOV UR7, 0x40000040 ;  /* 0x4000004000077882 */ /* 0x000fe20000000000 */
[----:B------:R-:W-:Y:S02]  /*36f0*/  WARPGROUP.DEPBAR.LE gsb0, 0x0 ;  /* 0x00008000000079c5 */ /* 0x000fe40000010000 */
[----:B------:R-:W-:Y:S01]  /*3700*/  F2FP.F16.F32.PACK_AB R152, R188, R157 ;  /* 0x0000009dbc98723e */ /* 0x000fe200000000ff */
[----:B------:R-:W-:Y:S01]  /*3710*/  FADD.FTZ R157, R157, R184 ;  /* 0x000000b89d9d7221 */ /* 0x000fe20000010000 */
[C---:B------:R-:W-:Y:S01]  /*3720*/  F2FP.F16.F32.PACK_AB R153, R23.reuse, R156 ;  /* 0x0000009c1799723e */ /* 0x040fe200000000ff */
        /* <DEDUP_REMOVED lines=16> */
[----:B0-----:R-:W-:Y:S01]  /*3830*/  F2FP.F16.F32.PACK_AB R153, R159, R162 ;  /* 0x000000a29f99723e */ /* 0x001fe200000000ff */
[----:B------:R-:W-:Y:S01]  /*3840*/  FADD.FTZ R162, R162, R171 ;  /* 0x000000aba2a27221 */ /* 0x000fe20000010000 */
[----:B------:R-:W-:Y:S01]  /*3850*/  F2FP.F16.F32.PACK_AB R154, R167, R160 ;  /* 0x000000a0a79a723e */ /* 0x000fe200000000ff */
[----:B------:R-:W-:Y:S01]  /*3860*/  FADD.FTZ R13, R158, R13 ;  /* 0x0000000d9e0d7221 */ /* 0x000fe20000010000 */
[----:B--2---:R-:W-:Y:S01]  /*3870*/  F2FP.F16.F32.PACK_AB R155, R164, R161 ;  /* 0x000000a1a49b723e */ /* 0x004fe200000000ff */
[----:B------:R-:W-:-:S02]  /*3880*/  FADD.FTZ R162, R159, R162 ;  /* 0x000000a29fa27221 */ /* 0x000fc40000010000 */
[----:B------:R-:W-:Y:S01]  /*3890*/  FADD.FTZ R0, R160, R13 ;  /* 0x0000000da0007221 */ /* 0x000fe20000010000 */
[----:B------:R-:W-:Y:S01]  /*38a0*/  WARPGROUP.ARRIVE ;  /* 0x00000000000079c5 */ /* 0x000fe20000000000 */
[----:B------:R-:W-:Y:S02]  /*38b0*/  FADD.FTZ R5, R161, R162 ;  /* 0x000000a2a1057221 */ /* 0x000fe40000010000 */
[----:B------:R-:W-:Y:S02]  /*38c0*/  FADD.FTZ R0, R167, R0 ;  /* 0x00000000a7007221 */ /* 0x000fe40000010000 */
[----:B------:R-:W-:-:S08]  /*38d0*/  FADD.FTZ R5, R164, R5 ;  /* 0x00000005a4057221 */ /* 0x000fd00000010000 */
[----:B------:R-:W-:Y:S03]  /*38e0*/  HGMMA.64x256x16.F32 R24, R152, gdesc[UR4].tnspB, R24, gsb0 ;  /* 0x43e0000498187df0 */ /* 0x000fe60008000818 */
[----:B------:R-:W-:Y:S02]  /*38f0*/  WARPGROUP.DEPBAR.LE gsb0, 0x0 ;  /* 0x00008000000079c5 */ /* 0x000fe40000010000 */
[----:B------:R0:W-:Y:S01]  /*3900*/  @!P1 SYNCS.ARRIVE.TRANS64.RED.A1T0 RZ, [R12+URZ], RZ ;  /* 0x000000ff0cff99a7 */ /* 0x0001e2000810043f */
[----:B------:R-:W-:Y:S05]  /*3910*/  @!P2 BRA `(.L_x_9435) ;  /* 0x000000280090a947 */ /* 0x000fea0003800000 */
[----:B------:R-:W-:Y:S01]  /*3920*/  IMAD.MOV.U32 R6, RZ, RZ, R3 ;  /* 0x000000ffff067224 */ /* 0x000fe200078e0003 */
[----:B------:R-:W-:Y:S01]  /*3930*/  UIADD3 UR45, UR45, -0x2, URZ ;  /* 0xfffffffe2d2d7890 */ /* 0x000fe2000fffe03f */
[----:B------:R-:W-:Y:S01]  /*3940*/  IMAD.MOV.U32 R7, RZ, RZ, R4 ;  /* 0x000000ffff077224 */ /* 0x000fe200078e0004 */
[----:B------:R-:W-:Y:S01]  /*3950*/  ULDC UR28, c[0x0][0xad0] ;  /* 0x0002b400001c7ab9 */ /* 0x000fe20000000800 */
[----:B------:R-:W-:-:S09]  /*3960*/  ULDC UR27, c[0x0][0xa80] ;  /* 0x0002a000001b7ab9 */ /* 0x000fd20000000800 */
.L_x_9444:
        /* <DEDUP_REMOVED lines=10> */
.L_x_9436:
[----:B------:R-:W1:Y:S01]  /*3a10*/  S2UR UR7, SR_CgaCtaId ;  /* 0x00000000000779c3 */ /* 0x000e620000008800 */
[----:B------:R-:W-:Y:S01]  /*3a20*/  UMOV UR6, 0x400 ;  /* 0x0000040000067882 */ /* 0x000fe20000000000 */
[----:B------:R-:W-:-:S05]  /*3a30*/  IMAD.U32 R3, RZ, RZ, UR37 ;  /* 0x00000025ff037e24 */ /* 0x000fca000f8e00ff */
[----:B------:R-:W-:Y:S01]  /*3a40*/  SHF.L.U32 R3, R3, 0x1f, RZ ;  /* 0x0000001f03037819 */ /* 0x000fe200000006ff */
[----:B-1----:R-:W-:-:S04]  /*3a50*/  ULEA UR20, UR7, UR6, 0x18 ;  /* 0x0000000607147291 */ /* 0x002fc8000f8ec03f */
[----:B------:R-:W-:-:S09]  /*3a60*/  ULEA UR29, UR38, UR20, 0x3 ;  /* 0x00000014261d7291 */ /* 0x000fd2000f8e183f */
[----:B------:R1:W2:Y:S01]  /*3a70*/  SYNCS.PHASECHK.TRANS64.TRYWAIT P3, [UR29+0x32430], R3 ;  /* 0x03243003ff0075a7 */ /* 0x0002a2000806015d */
[----:B------:R-:W-:Y:S05]  /*3a80*/  @!P0 BRA `(.L_x_9437) ;  /* 0x0000000000048947 */ /* 0x000fea0003800000 */
[----:B------:R-:W-:Y:S01]  /*3a90*/  BPT.TRAP 0x1 ;  /* 0x000000040000795c */ /* 0x000fe20000300000 */
.L_x_9437:
[----:B--2---:R-:W-:Y:S05]  /*3aa0*/  @P3 BRA `(.L_x_9438) ;  /* 0x0000000000083947 */ /* 0x004fea0003800000 */
[----:B------:R-:W2:Y:S02]  /*3ab0*/  SYNCS.PHASECHK.TRANS64.TRYWAIT P3, [UR29+0x32430], R3 ;  /* 0x03243003ff0075a7 */ /* 0x000ea4000806015d */
[----:B--2---:R-:W-:Y:S05]  /*3ac0*/  @!P3 BRA `(.L_x_9439) ;  /* 0x0000009c00dcb947 */ /* 0x004fea0003800000 */
.L_x_9438:
[----:B------:R-:W-:Y:S01]  /*3ad0*/  UIMAD UR6, UR38, 0x300, UR24 ;  /* 0x00000300260678a4 */ /* 0x000fe2000f8e0218 */
[----:B------:R-:W-:Y:S01]  /*3ae0*/  WARPGROUP.ARRIVE ;  /* 0x00000000000079c5 */ /* 0x000fe20000000000 */
[----:B------:R-:W-:Y:S01]  /*3af0*/  UMOV UR7, 0x40000040 ;  /* 0x4000004000077882 */ /* 0x000fe20000000000 */
[----:B------:R-:W-:Y:S01]  /*3b00*/  UMOV UR11, 0x40000040 ;  /* 0x40000040000b7882 */ /* 0x000fe20000000000 */
[----:B------:R-:W-:Y:S02]  /*3b10*/  UIADD3 UR10, UR6, 0x2, URZ ;  /* 0x00000002060a7890 */ /* 0x000fe4000fffe03f */
[----:B------:R-:W-:Y:S01]  /*3b20*/  UIADD3 UR14, UR6, 0x4, URZ ;  /* 0x00000004060e7890 */ /* 0x000fe2000fffe03f */
[----:B------:R-:W-:Y:S02]  /*3b30*/  UMOV UR15, 0x40000040 ;  /* 0x40000040000f7882 */ /* 0x000fe40000000000 */
[----:B------:R-:W-:Y:S01]  /*3b40*/  HGMMA.64x96x16.F32 R152, gdesc[UR4], RZ, !UPT, gsb0 ;  /* 0x01600000049879f0 */ /* 0x000fe2000c0008ff */
[----:B------:R-:W-:Y:S01]  /*3b50*/  UIADD3 UR18, UR6, 0x6, URZ ;  /* 0x0000000606127890 */ /* 0x000fe2000fffe03f */
        /* <DEDUP_REMOVED lines=13> */
.L_x_9440:
[----:B------:R3:W4:Y:S01]  /*3c30*/  SYNCS.PHASECHK.TRANS64.TRYWAIT P3, [UR29+0x32450], R3 ;  /* 0x03245003ff0075a7 */ /* 0x000722000806015d */
[----:B------:R-:W-:Y:S05]  /*3c40*/  @!P0 BRA `(.L_x_9441) ;  /* 0x0000000000048947 */ /* 0x000fea0003800000 */
[----:B------:R-:W-:Y:S01]  /*3c50*/  BPT.TRAP 0x1 ;  /* 0x000000040000795c */ /* 0x000fe20000300000 */
.L_x_9441:
[----:B----4-:R-:W-:Y:S05]  /*3c60*/  @P3 BRA `(.L_x_9442) ;  /* 0x0000000000083947 */ /* 0x010fea0003800000 */
[----:B------:R-:W4:Y:S02]  /*3c70*/  SYNCS.PHASECHK.TRANS64.TRYWAIT P3, [UR29+0x32450], R3 ;  /* 0x03245003ff0075a7 */ /* 0x000f24000806015d */
[----:B----4-:R-:W-:Y:S05]  /*3c80*/  @!P3 BRA `(.L_x_9443) ;  /* 0x0000009c0084b947 */ /* 0x010fea0003800000 */
.L_x_9442:
[----:B------:R-:W-:Y:S01]  /*3c90*/  ULEA UR20, UR42, UR20, 0xd ;  /* 0x000000142a147291 */ /* 0x000fe2000f8e683f */
[----:B------:R-:W-:Y:S01]  /*3ca0*/  WARPGROUP.ARRIVE ;  /* 0x00000000000079c5 */ /* 0x000fe20000000000 */
[----:B------:R-:W-:-:S05]  /*3cb0*/  UIMAD UR7, UR38, 0xc00, UR25 ;  /* 0x00000c00260778a4 */ /* 0x000fca000f8e0219 */
[----:B------:R-:W4:Y:S01]  /*3cc0*/  S2R R200, SR_TID.X ;  /* 0x0000000000c87919 */ /* 0x000f220000002100 */
[----:B------:R-:W-:Y:S01]  /*3cd0*/  UIADD3 UR20, UR20, 0x22400, URZ ;  /* 0x0002240014147890 */ /* 0x000fe2000fffe03f */
[----:B------:R-:W-:Y:S01]  /*3ce0*/  UMOV UR23, 0x40000040 ;  /* 0x4000004000177882 */ /* 0x000fe20000000000 */
[----:B------:R-:W-:Y:S02]  /*3cf0*/  UMOV UR21, 0x40000040 ;  /* 0x4000004000157882 */ /* 0x000fe40000000000 */
[----:B------:R-:W-:Y:S01]  /*3d00*/  USHF.R.U32.HI UR20, URZ, 0x4, UR20 ;  /* 0x000000043f147899 */ /* 0x000fe20008011614 */
[----:B------:R-:W-:Y:S01]  /*3d10*/  UMOV UR22, UR7 ;  /* 0x0000000700167c82 */ /* 0x000fe20008000000 */
[----:B------:R-:W-:Y:S02]  /*3d20*/  UIMAD UR10, UR38, 0xc00, UR26 ;  /* 0x00000c00260a78a4 */ /* 0x000fe4000f8e021a */
[----:B------:R-:W-:-:S04]  /*3d30*/  ULOP3.LUT UR6, UR20, 0x3fff, URZ, 0xc0, !UPT ;  /* 0x00003fff14067892 */ /* 0x000fc8000f8ec03f */
[----:B------:R-:W-:-:S07]  /*3d40*/  ULOP3.LUT UR6, UR6, 0x10000, URZ, 0xfc, !UPT ;  /* 0x0001000006067892 */ /* 0x000fce000f8efc3f */
[----:B------:R-:W-:Y:S02]  /*3d50*/  UMOV UR20, UR6 ;  /* 0x0000000600147c82 */ /* 0x000fe40008000000 */
[----:B------:R-:W-:Y:S01]  /*3d60*/  HGMMA.64x96x16.F32 R152, gdesc[UR20], R152, gsb0 ;  /* 0x01600000149879f0 */ /* 0x000fe20008000898 */
[----:B------:R-:W-:Y:S02]  /*3d70*/  UIADD3 UR22, UR7, 0x2, URZ ;  /* 0x0000000207167890 */ /* 0x000fe4000fffe03f */
[----:B------:R-:W-:Y:S01]  /*3d80*/  UIADD3 UR20, UR6, 0x2, URZ ;  /* 0x0000000206147890 */ /* 0x000fe2000fffe03f */
[----:B------:R-:W-:Y:S01]  /*3d90*/  UMOV UR23, 0x40000040 ;  /* 0x4000004000177882 */ /* 0x000fe20000000000 */
[----:B------:R-:W-:Y:S01]  /*3da0*/  UMOV UR21, 0x40000040 ;  /* 0x4000004000157882 */ /* 0x000fe20000000000 */
[----:B----4-:R-:W-:Y:S01]  /*3db0*/  SHF.R.U32.HI R200, RZ, 0x7, R200 ;  /* 0x00000007ffc87819 */ /* 0x010fe200000116c8 */
        /* <DEDUP_REMOVED lines=98> */
[----:B------:R-:W-:Y:S01]  /*43e0*/  UMOV UR6, UR10 ;  /* 0x0000000a00067c82 */ /* 0x000fe20008000000 */
[----:B------:R-:W-:Y:S01]  /*43f0*/  UMOV UR7, 0x40000040 ;  /* 0x4000004000077882 */ /* 0x000fe20000000000 */
[----:B------:R-:W-:Y:S02]  /*4400*/  WARPGROUP.DEPBAR.LE gsb0, 0x0 ;  /* 0x00008000000079c5 */ /* 0x000fe40000010000 */
[----:B------:R-:W-:-:S06]  /*4410*/  WARPGROUP.ARRIVE ;  /* 0x00000000000079c5 */ /* 0x000fcc0000000000 */
[----:B------:R-:W-:Y:S03]  /*4420*/  HGMMA.64x96x16.F32 R152, gdesc[UR20], R152, gsb0 ;  /* 0x01600000149879f0 */ /* 0x000fe60008000898 */
[----:B------:R-:W-:Y:S02]  /*4430*/  WARPGROUP.DEPBAR.LE gsb0, 0x0 ;  /* 0x00008000000079c5 */ /* 0x000fe40000010000 */
[----:B------:R-:W-:Y:S01]  /*4440*/  FMUL.FTZ R8, R152, UR28 ;  /* 0x0000001c98087c20 */ /* 0x000fe20008410000 */
[----:B-123--:R-:W-:Y:S01]  /*4450*/  FMUL.FTZ R3, R153, UR28 ;  /* 0x0000001c99037c20 */ /* 0x00efe20008410000 */
[----:B0-----:R-:W-:Y:S01]  /*4460*/  FMUL.FTZ R12, R156, UR28 ;  /* 0x0000001c9c0c7c20 */ /* 0x001fe20008410000 */
        /* <DEDUP_REMOVED lines=56> */
[----:B------:R-:W-:-:S03]  /*47f0*/  FMUL.FTZ R193, R199, UR28 ;  /* 0x0000001cc7c17c20 */ /* 0x000fc60008410000 */
        /* <DEDUP_REMOVED lines=79> */
[----:B--2---:R-:W-:-:S05]  /*4cf0*/  FMNMX.FTZ R155, R188, R155, !PT ;  /* 0x0000009bbc9b7209 */ /* 0x004fca0007810000 */
[----:B------:R-:W2:Y:S02]  /*4d00*/  SHFL.BFLY PT, R154, R155, 0x2, 0x1f ;  /* 0x0c401f009b9a7f89 */ /* 0x000ea400000e0000 */
[----:B------:R-:W3:Y:S01]  /*4d10*/  MUFU.TANH R193, R193 ;  /* 0x000000c100c17308 */ /* 0x000ee20000002400 */
[----:B0-----:R-:W-:-:S04]  /*4d20*/  FMNMX.FTZ R153, R189, R4, !PT ;  /* 0x00000004bd997209 */ /* 0x001fc80007810000 */
[----:B-1----:R-:W-:-:S04]  /*4d30*/  FMNMX.FTZ R4, R192, R153, !PT ;  /* 0x00000099c0047209 */ /* 0x002fc80007810000 */
[----:B---3--:R-:W-:-:S05]  /*4d40*/  FMNMX.FTZ R152, R193, R4, !PT ;  /* 0x00000004c1987209 */ /* 0x008fca0007810000 */
[----:B------:R-:W0:Y:S01]  /*4d50*/  SHFL.BFLY PT, R191, R152, 0x2, 0x1f ;  /* 0x0c401f0098bf7f89 */ /* 0x000e2200000e0000 */
[----:B--2---:R-:W-:-:S05]  /*4d60*/  FMNMX.FTZ R154, R155, R154, !PT ;  /* 0x0000009a9b9a7209 */ /* 0x004fca0007810000 */
[----:B------:R-:W1:Y:S01]  /*4d70*/  SHFL.BFLY PT, R153, R154, 0x1, 0x1f ;  /* 0x0c201f009a997f89 */ /* 0x000e6200000e0000 */
[----:B0-----:R-:W-:-:S05]  /*4d80*/  FMNMX.FTZ R195, R152, R191, !PT ;  /* 0x000000bf98c37209 */ /* 0x001fca0007810000 */
[----:B------:R-:W0:Y:S01]  /*4d90*/  SHFL.BFLY PT, R196, R195, 0x1, 0x1f ;  /* 0x0c201f00c3c47f89 */ /* 0x000e2200000e0000 */
[----:B-1----:R-:W-:Y:S01]  /*4da0*/  FMNMX.FTZ R4, R154, R153, !PT ;  /* 0x000000999a047209 */ /* 0x002fe20007810000 */
[----:B------:R-:W-:-:S04]  /*4db0*/  VIADD R153, R200, 0x8 ;  /* 0x00000008c8997836 */ /* 0x000fc80000000000 */
[C---:B------:R-:W-:Y:S01]  /*4dc0*/  FMUL.FTZ R194, R4.reuse, UR27 ;  /* 0x0000001b04c27c20 */ /* 0x040fe20008410000 */
[----:B------:R-:W-:-:S03]  /*4dd0*/  FADD.FTZ R7, -R4, R7 ;  /* 0x0000000704077221 */ /* 0x000fc60000010100 */
[--C-:B------:R-:W-:Y:S01]  /*4de0*/  FFMA.FTZ R191, R3, UR27, -R194.reuse ;  /* 0x0000001b03bf7c23 */ /* 0x100fe200080108c2 */
[--C-:B------:R-:W-:Y:S01]  /*4df0*/  FFMA.FTZ R190, R8, UR27, -R194.reuse ;  /* 0x0000001b08be7c23 */ /* 0x100fe200080108c2 */
[----:B------:R-:W-:Y:S01]  /*4e00*/  IADD3 R8, -R200, 0xb, RZ ;  /* 0x0000000bc8087810 */ /* 0x000fe20007ffe1ff */
[----:B------:R-:W-:Y:S01]  /*4e10*/  FMUL.FTZ R7, R7, UR27 ;  /* 0x0000001b07077c20 */ /* 0x000fe20008410000 */
        /* <DEDUP_REMOVED lines=8> */
[----:B------:R-:W-:Y:S01]  /*4ea0*/  FFMA.FTZ R181, R181, UR27, -R194 ;  /* 0x0000001bb5b57c23 */ /* 0x000fe200080108c2 */
[----:B0-----:R-:W-:Y:S01]  /*4eb0*/  FMNMX.FTZ R3, R195, R196, !PT ;  /* 0x000000c4c3037209 */ /* 0x001fe20007810000 */
[----:B------:R-:W-:Y:S01]  /*4ec0*/  IMAD.U32 R195, RZ, RZ, UR29 ;  /* 0x0000001dffc37e24 */ /* 0x000fe2000f8e00ff */
[----:B------:R-:W0:Y:S03]  /*4ed0*/  MUFU.EX2 R7, R7 ;  /* 0x0000000700077308 */ /* 0x000e260000000800 */
[----:B------:R-:W-:-:S02]  /*4ee0*/  @!P1 VIADD R152, R195, 0x32440 ;  /* 0x00032440c3989836 */ /* 0x000fc40000000000 */
[C---:B------:R-:W-:Y:S01]  /*4ef0*/  FADD.FTZ R6, -R3.reuse, R6 ;  /* 0x0000000603067221 */ /* 0x040fe20000010100 */
[----:B------:R-:W-:Y:S01]  /*4f00*/  FMUL.FTZ R198, R3, UR27 ;  /* 0x0000001b03c67c20 */ /* 0x000fe20008410000 */
[----:B------:R-:W-:Y:S02]  /*4f10*/  @!P1 VIADD R195, R195, 0x32460 ;  /* 0x00032460c3c39836 */ /* 0x000fe40000000000 */
[----:B------:R-:W-:Y:S01]  /*4f20*/  FMUL.FTZ R6, R6, UR27 ;  /* 0x0000001b06067c20 */ /* 0x000fe20008410000 */
[----:B------:R-:W-:Y:S01]  /*4f30*/  @!P1 PRMT R152, RZ, 0x654, R152 ;  /* 0x00000654ff989816 */ /* 0x000fe20000000098 */
[--C-:B------:R-:W-:Y:S01]  /*4f40*/  FFMA.FTZ R9, R9, UR27, -R198.reuse ;  /* 0x0000001b09097c23 */ /* 0x100fe200080108c6 */
[--C-:B------:R-:W-:Y:S01]  /*4f50*/  FFMA.FTZ R10, R10, UR27, -R198.reuse ;  /* 0x0000001b0a0a7c23 */ /* 0x100fe200080108c6 */
[--C-:B------:R-:W-:Y:S01]  /*4f60*/  FFMA.FTZ R15, R15, UR27, -R198.reuse ;  /* 0x0000001b0f0f7c23 */ /* 0x100fe200080108c6 */
[----:B------:R-:W-:Y:S01]  /*4f70*/  FFMA.FTZ R196, R21, UR27, -R198 ;  /* 0x0000001b15c47c23 */ /* 0x000fe200080108c6 */
[----:B------:R1:W-:Y:S06]  /*4f80*/  BAR.ARV R8, 0x100 ;  /* 0x000400080000751d */ /* 0x0003ec0000002000 */
[----:B------:R2:W-:Y:S01]  /*4f90*/  @!P1 SYNCS.ARRIVE.TRANS64.RED.A1T0 RZ, [R152+URZ], RZ ;  /* 0x000000ff98ff99a7 */ /* 0x0005e2000810043f */
[----:B------:R-:W3:Y:S01]  /*4fa0*/  MUFU.EX2 R6, R6 ;  /* 0x0000000600067308 */ /* 0x000ee20000000800 */
[-C--:B0-----:R-:W-:Y:S01]  /*4fb0*/  FMUL.FTZ R24, R24, R7.reuse ;  /* 0x0000000718187220 */ /* 0x081fe20000410000 */
        /* <DEDUP_REMOVED lines=39> */
[----:B------:R4:W-:Y:S01]  /*5230*/  BAR.SYNC.DEFER_BLOCKING R153, 0x100 ;  /* 0x000400990000751d */ /* 0x0009e20000010000 */
        /* <DEDUP_REMOVED lines=95> */
[----:B--2---:R-:W-:Y:S01]  /*5830*/  F2FP.F16.F32.PACK_AB R152, R191, R190 ;  /* 0x000000bebf98723e */ /* 0x004fe200000000ff */
[--C-:B------:R-:W-:Y:S01]  /*5840*/  FFMA.FTZ R21, R156, UR27, -R194.reuse ;  /* 0x0000001b9c157c23 */ /* 0x100fe200080108c2 */
[----:B0-----:R-:W-:Y:S01]  /*5850*/  F2FP.F16.F32.PACK_AB R154, R13, R12 ;  /* 0x0000000c0d9a723e */ /* 0x001fe200000000ff */
[----:B------:R-:W-:Y:S01]  /*5860*/  FFMA.FTZ R156, R158, UR27, -R194 ;  /* 0x0000001b9e9c7c23 */ /* 0x000fe200080108c2 */
[----:B----4-:R-:W-:Y:S01]  /*5870*/  F2FP.F16.F32.PACK_AB R153, R10, R9 ;  /* 0x000000090a99723e */ /* 0x010fe200000000ff */
[--C-:B------:R-:W-:Y:S01]  /*5880*/  FFMA.FTZ R20, R20, UR27, -R198.reuse ;  /* 0x0000001b14147c23 */ /* 0x100fe200080108c6 */
[----:B-----5:R-:W-:Y:S01]  /*5890*/  F2FP.F16.F32.PACK_AB R155, R196, R15 ;  /* 0x0000000fc49b723e */ /* 0x020fe200000000ff */
[--C-:B------:R-:W-:Y:S01]  /*58a0*/  FFMA.FTZ R23, R23, UR27, -R198.reuse ;  /* 0x0000001b17177c23 */ /* 0x100fe200080108c6 */
[--C-:B------:R-:W-:Y:S01]  /*58b0*/  FFMA.FTZ R158, R160, UR27, -R198.reuse ;  /* 0x0000001ba09e7c23 */ /* 0x100fe200080108c6 */
[----:B------:R-:W-:Y:S01]  /*58c0*/  FFMA.FTZ R197, R162, UR27, -R198 ;  /* 0x0000001ba2c57c23 */ /* 0x000fe200080108c6 */
[----:B------:R-:W-:Y:S01]  /*58d0*/  WARPGROUP.ARRIVE ;  /* 0x00000000000079c5 */ /* 0x000fe20000000000 */
[----:B------:R-:W-:Y:S01]  /*58e0*/  MUFU.EX2 R11, R11 ;  /* 0x0000000b000b7308 */ /* 0x000fe20000000800 */
[--C-:B------:R-:W-:Y:S01]  /*58f0*/  FFMA.FTZ R160, R159, UR27, -R194.reuse ;  /* 0x0000001b9fa07c23 */ /* 0x100fe200080108c2 */
[--C-:B------:R-:W-:Y:S01]  /*5900*/  FFMA.FTZ R159, R164, UR27, -R194.reuse ;  /* 0x0000001ba49f7c23 */ /* 0x100fe200080108c2 */
[----:B------:R-:W-:Y:S01]  /*5910*/  FFMA.FTZ R162, R166, UR27, -R194 ;  /* 0x0000001ba6a27c23 */ /* 0x000fe200080108c2 */
[--C-:B------:R-:W-:Y:S01]  /*5920*/  FFMA.FTZ R164, R163, UR27, -R198.reuse ;  /* 0x0000001ba3a47c23 */ /* 0x100fe200080108c6 */
[----:B------:R-:W-:Y:S01]  /*5930*/  HGMMA.64x256x16.F32 R24, R152, gdesc[UR4].tnspB, R24, gsb0 ;  /* 0x43e0000498187df0 */ /* 0x000fe20008000818 */
[----:B------:R-:W-:Y:S01]  /*5940*/  UIADD3 UR6, UR10, 0x80, URZ ;  /* 0x000000800a067890 */ /* 0x000fe2000fffe03f */
[--C-:B------:R-:W-:Y:S01]  /*5950*/  FFMA.FTZ R161, R161, UR27, -R198.reuse ;  /* 0x0000001ba1a17c23 */ /* 0x100fe200080108c6 */
[----:B------:R-:W0:Y:S01]  /*5960*/  MUFU.EX2 R14, R14 ;  /* 0x0000000e000e7308 */ /* 0x000e220000000800 */
[----:B------:R-:W-:Y:S01]  /*5970*/  UMOV UR7, 0x40000040 ;  /* 0x4000004000077882 */ /* 0x000fe20000000000 */
[--C-:B------:R-:W-:Y:S01]  /*5980*/  FFMA.FTZ R163, R168, UR27, -R198.reuse ;  /* 0x0000001ba8a37c23 */ /* 0x100fe200080108c6 */
[----:B------:R-:W-:Y:S01]  /*5990*/  FFMA.FTZ R166, R170, UR27, -R198 ;  /* 0x0000001baaa67c23 */ /* 0x000fe200080108c6 */
[--C-:B------:R-:W-:Y:S01]  /*59a0*/  FFMA.FTZ R168, R167, UR27, -R194.reuse ;  /* 0x0000001ba7a87c23 */ /* 0x100fe200080108c2 */
[--C-:B------:R-:W-:Y:S01]  /*59b0*/  FFMA.FTZ R167, R172, UR27, -R194.reuse ;  /* 0x0000001baca77c23 */ /* 0x100fe200080108c2 */
[----:B------:R-:W-:Y:S01]  /*59c0*/  FFMA.FTZ R170, R174, UR27, -R194 ;  /* 0x0000001baeaa7c23 */ /* 0x000fe200080108c2 */
[--C-:B------:R-:W-:Y:S01]  /*59d0*/  FFMA.FTZ R172, R171, UR27, -R198.reuse ;  /* 0x0000001babac7c23 */ /* 0x100fe200080108c6 */
[----:B------:R-:W-:Y:S01]  /*59e0*/  MUFU.EX2 R21, R21 ;  /* 0x0000001500157308 */ /* 0x000fe20000000800 */
[--C-:B------:R-:W-:Y:S01]  /*59f0*/  FFMA.FTZ R169, R169, UR27, -R198.reuse ;  /* 0x0000001ba9a97c23 */ /* 0x100fe200080108c6 */
        /* <DEDUP_REMOVED lines=18> */
[----:B------:R-:W-:Y:S01]  /*5b20*/  FFMA.FTZ R0, R7, R0, R190 ;  /* 0x0000000007007223 */ /* 0x000fe200000100be */
[----:B------:R-:W-:Y:S01]  /*5b30*/  FFMA.FTZ R5, R6, R5, R9 ;  /* 0x0000000506057223 */ /* 0x000fe20000010009 */
[----:B------:R-:W-:Y:S01]  /*5b40*/  @!P1 PRMT R195, RZ, 0x654, R195 ;  /* 0x00000654ffc39816 */ /* 0x000fe200000000c3 */
[----:B------:R-:W-:Y:S01]  /*5b50*/  IMAD.MOV.U32 R6, RZ, RZ, R3 ;  /* 0x000000ffff067224 */ /* 0x000fe200078e0003 */
[----:B------:R-:W2:Y:S01]  /*5b60*/  MUFU.EX2 R23, R23 ;  /* 0x0000001700177308 */ /* 0x000ea20000000800 */
[----:B------:R-:W-:Y:S01]  /*5b70*/  FADD.FTZ R191, R191, R0 ;  /* 0x00000000bfbf7221 */ /* 0x000fe20000010000 */
[----:B------:R-:W-:Y:S01]  /*5b80*/  FADD.FTZ R10, R10, R5 ;  /* 0x000000050a0a7221 */ /* 0x000fe20000010000 */
[----:B------:R-:W-:-:S02]  /*5b90*/  IMAD.MOV.U32 R7, RZ, RZ, R4 ;  /* 0x000000ffff077224 */ /* 0x000fc400078e0004 */
[----:B------:R-:W-:Y:S01]  /*5ba0*/  FADD.FTZ R12, R12, R191 ;  /* 0x000000bf0c0c7221 */ /* 0x000fe20000010000 */
[----:B------:R-:W-:Y:S02]  /*5bb0*/  FADD.FTZ R15, R15, R10 ;  /* 0x0000000a0f0f7221 */ /* 0x000fe40000010000 */
[----:B------:R-:W-:Y:S01]  /*5bc0*/  MUFU.EX2 R158, R158 ;  /* 0x0000009e009e7308 */ /* 0x000fe20000000800 */
[----:B------:R-:W-:Y:S01]  /*5bd0*/  FADD.FTZ R12, R13, R12 ;  /* 0x0000000c0d0c7221 */ /* 0x000fe20000010000 */
[----:B------:R-:W-:-:S06]  /*5be0*/  FADD.FTZ R15, R196, R15 ;  /* 0x0000000fc40f7221 */ /* 0x000fcc0000010000 */
        /* <DEDUP_REMOVED lines=27> */
[----:B------:R-:W-:Y:S01]  /*5da0*/  MUFU.EX2 R183, R183 ;  /* 0x000000b700b77308 */ /* 0x000fe20000000800 */
[----:B------:R-:W-:-:S02]  /*5db0*/  WARPGROUP.DEPBAR.LE gsb0, 0x0 ;  /* 0x00008000000079c5 */ /* 0x000fc40000010000 */
[----:B0-----:R-:W-:Y:S01]  /*5dc0*/  F2FP.F16.F32.PACK_AB R152, R14, R11 ;  /* 0x0000000b0e98723e */ /* 0x001fe200000000ff */
[----:B------:R-:W-:Y:S01]  /*5dd0*/  FADD.FTZ R11, R11, R12 ;  /* 0x0000000c0b0b7221 */ /* 0x000fe20000010000 */
[----:B--2---:R-:W-:-:S03]  /*5de0*/  F2FP.F16.F32.PACK_AB R153, R23, R20 ;  /* 0x000000141799723e */ /* 0x004fc600000000ff */
[----:B------:R-:W-:Y:S01]  /*5df0*/  MUFU.EX2 R186, R186 ;  /* 0x000000ba00ba7308 */ /* 0x000fe20000000800 */
[----:B------:R-:W-:Y:S01]  /*5e00*/  F2FP.F16.F32.PACK_AB R154, R156, R21 ;  /* 0x000000159c9a723e */ /* 0x000fe200000000ff */
[----:B------:R-:W-:Y:S01]  /*5e10*/  FADD.FTZ R20, R20, R15 ;  /* 0x0000000f14147221 */ /* 0x000fe20000010000 */
[----:B---3--:R-:W-:Y:S01]  /*5e20*/  F2FP.F16.F32.PACK_AB R155, R197, R158 ;  /* 0x0000009ec59b723e */ /* 0x008fe200000000ff */
[----:B------:R-:W-:Y:S02]  /*5e30*/  FADD.FTZ R14, R14, R11 ;  /* 0x0000000b0e0e7221 */ /* 0x000fe40000010000 */
[----:B------:R-:W-:Y:S01]  /*5e40*/  FADD.FTZ R23, R23, R20 ;  /* 0x0000001417177221 */ /* 0x000fe20000010000 */
[----:B------:R-:W-:Y:S01]  /*5e50*/  WARPGROUP.ARRIVE ;  /* 0x00000000000079c5 */ /* 0x000fe20000000000 */
[----:B------:R-:W-:Y:S01]  /*5e60*/  MUFU.EX2 R185, R185 ;  /* 0x000000b900b97308 */ /* 0x000fe20000000800 */
[----:B------:R-:W-:Y:S01]  /*5e70*/  FADD.FTZ R21, R21, R14 ;  /* 0x0000000e15157221 */ /* 0x000fe20000010000 */
[----:B------:R-:W-:-:S03]  /*5e80*/  FADD.FTZ R158, R158, R23 ;  /* 0x000000179e9e7221 */ /* 0x000fc60000010000 */
[----:B------:R-:W-:Y:S01]  /*5e90*/  HGMMA.64x256x16.F32 R24, R152, gdesc[UR4].tnspB, R24, gsb0 ;  /* 0x43e0000498187df0 */ /* 0x000fe20008000818 */
[----:B------:R-:W-:Y:S01]  /*5ea0*/  UIADD3 UR6, UR10, 0x100, URZ ;  /* 0x000001000a067890 */ /* 0x000fe2000fffe03f */
[----:B------:R-:W-:Y:S01]  /*5eb0*/  FADD.FTZ R156, R156, R21 ;  /* 0x000000159c9c7221 */ /* 0x000fe20000010000 */
[----:B------:R-:W-:Y:S01]  /*5ec0*/  UMOV UR7, 0x40000040 ;  /* 0x4000004000077882 */ /* 0x000fe20000000000 */
[----:B------:R-:W0:Y:S01]  /*5ed0*/  MUFU.EX2 R188, R188 ;  /* 0x000000bc00bc7308 */ /* 0x000e220000000800 */
[----:B------:R-:W-:-:S07]  /*5ee0*/  FADD.FTZ R158, R197, R158 ;  /* 0x0000009ec59e7221 */ /* 0x000fce0000010000 */
[----:B------:R-:W-:Y:S08]  /*5ef0*/  MUFU.EX2 R187, R187 ;  /* 0x000000bb00bb7308 */ /* 0x000ff00000000800 */
        /* <DEDUP_REMOVED lines=14> */
[----:B------:R-:W-:Y:S01]  /*5fe0*/  FADD.FTZ R166, R166, R163 ;  /* 0x000000a3a6a67221 */ /* 0x000fe20000010000 */
[----:B------:R-:W-:Y:S01]  /*5ff0*/  HGMMA.64x256x16.F32 R24, R152, gdesc[UR4].tnspB, R24, gsb0 ;  /* 0x43e0000498187df0 */ /* 0x000fe20008000818 */
[----:B------:R-:W-:Y:S01]  /*6000*/  UIADD3 UR6, UR10, 0x180, URZ ;  /* 0x000001800a067890 */ /* 0x000fe2000fffe03f */
[----:B------:R-:W-:Y:S01]  /*6010*/  UMOV UR7, 0x40000040 ;  /* 0x4000004000077882 */ /* 0x000fe20000000000 */
[----:B------:R-:W-:-:S02]  /*6020*/  WARPGROUP.DEPBAR.LE gsb0, 0x0 ;  /* 0x00008000000079c5 */ /* 0x000fc40000010000 */
[----:B------:R-:W-:Y:S01]  /*6030*/  F2FP.F16.F32.PACK_AB R152, R168, R165 ;  /* 0x000000a5a898723e */ /* 0x000fe200000000ff */
[----:B------:R-:W-:Y:S01]  /*6040*/  FADD.FTZ R165, R165, R162 ;  /* 0x000000a2a5a57221 */ /* 0x000fe20000010000 */
[----:B------:R-:W-:Y:S01]  /*6050*/  F2FP.F16.F32.PACK_AB R153, R172, R169 ;  /* 0x000000a9ac99723e */ /* 0x000fe200000000ff */
[----:B------:R-:W-:Y:S01]  /*6060*/  FADD.FTZ R169, R169, R166 ;  /* 0x000000a6a9a97221 */ /* 0x000fe20000010000 */
[----:B------:R-:W-:Y:S01]  /*6070*/  F2FP.F16.F32.PACK_AB R154, R170, R167 ;  /* 0x000000a7aa9a723e */ /* 0x000fe200000000ff */
[----:B------:R-:W-:Y:S01]  /*6080*/  FADD.FTZ R168, R168, R165 ;  /* 0x000000a5a8a87221 */ /* 0x000fe20000010000 */
[----:B------:R-:W-:Y:S01]  /*6090*/  F2FP.F16.F32.PACK_AB R155, R174, R171 ;  /* 0x000000abae9b723e */ /* 0x000fe200000000ff */
[----:B------:R-:W-:Y:S02]  /*60a0*/  FADD.FTZ R172, R172, R169 ;  /* 0x000000a9acac7221 */ /* 0x000fe40000010000 */
[----:B------:R-:W-:Y:S01]  /*60b0*/  FADD.FTZ R167, R167, R168 ;  /* 0x000000a8a7a77221 */ /* 0x000fe20000010000 */
[----:B------:R-:W-:Y:S01]  /*60c0*/  WARPGROUP.ARRIVE ;  /* 0x00000000000079c5 */ /* 0x000fe20000000000 */
[----:B------:R-:W-:-:S02]  /*60d0*/  FADD.FTZ R171, R171, R172 ;  /* 0x000000acabab7221 */ /* 0x000fc40000010000 */
        /* <DEDUP_REMOVED lines=39> */
[----:B------:R-:W-:Y:S05]  /*6350*/  @P2 BRA `(.L_x_9444) ;  /* 0xffffffd400842947 */ /* 0x000fea000383ffff */
.L_x_9435:
[----:B------:R-:W2:Y:S01]  /*6360*/  SHFL.BFLY PT, R7, R0, 0x2, 0x1f ;  /* 0x0c401f0000077f89 */ /* 0x000ea200000e0000 */
[----:B------:R-:W-:Y:S01]  /*6370*/  MOV R206, 0x400 ;  /* 0x0000040000ce7802 */ /* 0x000fe20000000f00 */
[----:B------:R-:W-:Y:S02]  /*6380*/  UIADD3 UR4, -UR43, URZ, URZ ;  /* 0x0000003f2b047290 */ /* 0x000fe4000fffe13f */
[----:B------:R-:W3:Y:S01]  /*6390*/  SHFL.BFLY PT, R10, R5, 0x2, 0x1f ;  /* 0x0c401f00050a7f89 */ /* 0x000ee200000e0000 */
[----:B------:R-:W-:Y:S01]  /*63a0*/  ULDC UR10, c[0x0][0xd44] ;  /* 0x00035100000a7ab9 */ /* 0x000fe20000000800 */
[----:B------:R-:W-:Y:S01]  /*63b0*/  ULDC.64 UR6, c[0x0][0xc90] ;  /* 0x0003240000067ab9 */ /* 0x000fe20000000a00 */
[----:B------:R-:W-:Y:S01]  /*63c0*/  UIMAD UR10, UR10, UR4, UR41 ;  /* 0x000000040a0a72a4 */ /* 0x000fe2000f8e0229 */
[----:B------:R-:W4:Y:S01]  /*63d0*/  S2R R11, SR_CgaCtaId ;  /* 0x00000000000b7919 */ /* 0x000f220000008800 */
[----:B------:R-:W-:Y:S02]  /*63e0*/  ULDC.64 UR8, c[0x0][0xbe8] ;  /* 0x0002fa0000087ab9 */ /* 0x000fe40000000a00 */
[----:B------:R-:W-:Y:S01]  /*63f0*/  USHF.R.S32.HI UR11, URZ, 0x1f, UR10 ;  /* 0x0000001f3f0b7899 */ /* 0x000fe2000801140a */
[----:B------:R-:W1:Y:S01]  /*6400*/  S2R R13, SR_SWINHI ;  /* 0x00000000000d7919 */ /* 0x000e620000002f00 */
[----:B------:R-:W-:-:S02]  /*6410*/  UIMAD.WIDE.U32 UR4, UR10, UR6, URZ ;  /* 0x000000060a0472a5 */ /* 0x000fc4000f8e003f */
[----:B------:R-:W-:-:S04]  /*6420*/  UIMAD UR6, UR11, UR6, URZ ;  /* 0x000000060b0672a4 */ /* 0x000fc8000f8e023f */
[----:B------:R-:W-:Y:S02]  /*6430*/  UIMAD UR6, UR10, UR7, UR6 ;  /* 0x000000070a0672a4 */ /* 0x000fe4000f8e0206 */
[----:B------:R-:W-:Y:S01]  /*6440*/  USHF.R.S32.HI UR7, URZ, 0x1f, UR43 ;  /* 0x0000001f3f077899 */ /* 0x000fe2000801142b */
[----:B--2---:R-:W-:Y:S01]  /*6450*/  FADD.FTZ R7, R7, R0 ;  /* 0x0000000007077221 */ /* 0x004fe20000010000 */
[----:B------:R-:W-:Y:S02]  /*6460*/  IMAD.MOV.U32 R0, RZ, RZ, RZ ;  /* 0x000000ffff007224 */ /* 0x000fe400078e00ff */
[----:B---3--:R-:W-:Y:S02]  /*6470*/  FADD.FTZ R10, R10, R5 ;  /* 0x000000050a0a7221 */ /* 0x008fe40000010000 */
[----:B------:R-:W0:Y:S01]  /*6480*/  SHFL.BFLY PT, R6, R7, 0x1, 0x1f ;  /* 0x0c201f0007067f89 */ /* 0x000e2200000e0000 */
[----:B------:R-:W-:-:S03]  /*6490*/  IMAD.MOV.U32 R5, RZ, RZ, -0x800000 ;  /* 0xff800000ff057424 */ /* 0x000fc600078e00ff */
[----:B------:R-:W2:Y:S01]  /*64a0*/  SHFL.BFLY PT, R9, R10, 0x1, 0x1f ;  /* 0x0c201f000a097f89 */ /* 0x000ea200000e0000 */
[----:B----4-:R-:W-:Y:S01]  /*64b0*/  LEA R206, R11, R206, 0x18 ;  /* 0x000000ce0bce7211 */ /* 0x010fe200078ec0ff */
[----:B0-----:R-:W-:Y:S01]  /*64c0*/  FADD.FTZ R12, R7, R6 ;  /* 0x00000006070c7221 */ /* 0x001fe20000010000 */
[----:B------:R-:W-:Y:S02]  /*64d0*/  IMAD.MOV.U32 R6, RZ, RZ, RZ ;  /* 0x000000ffff067224 */ /* 0x000fe400078e00ff */
[----:B--2---:R-:W-:Y:S01]  /*64e0*/  FADD.FTZ R14, R10, R9 ;  /* 0x000000090a0e7221 */ /* 0x004fe20000010000 */
[----:B------:R0:W-:Y:S08]  /*64f0*/  BAR.ARV R8, 0x100 ;  /* 0x000400080000751d */ /* 0x0001f00000002000 */
[----:B------:R-:W-:Y:S08]  /*6500*/  BAR.ARV 0x8, 0x180 ;  /* 0x0206000000007b1d */ /* 0x000ff00000002000 */
[----:B------:R-:W-:Y:S01]  /*6510*/  BAR.SYNC.DEFER_BLOCKING 0x1, 0x100 ;  /* 0x0044000000007b1d */ /* 0x000fe20000010000 */
[----:B------:R-:W-:Y:S01]  /*6520*/  FSETP.NE.FTZ.AND P0, PT, R12, RZ, PT ;  /* 0x000000ff0c00720b */ /* 0x000fe20003f15000 */
[----:B------:R-:W-:Y:S01]  /*6530*/  IMAD R9, R22, 0x40, R2 ;  /* 0x0000004016097824 */ /* 0x000fe200078e0202 */
[----:B------:R-:W-:-:S02]  /*6540*/  FSETP.NE.FTZ.AND P1, PT, R14, RZ, PT ;  /* 0x000000ff0e00720b */ /* 0x000fc40003f35000 */
[----:B------:R-:W-:Y:S02]  /*6550*/  MOV R10, R206 ;  /* 0x000000ce000a7202 */ /* 0x000fe40000000f00 */
[----:B-1----:R-:W-:Y:S01]  /*6560*/  MOV R11, R13 ;  /* 0x0000000d000b7202 */ /* 0x002fe20000000f00 */
[----:B------:R-:W-:Y:S02]  /*6570*/  IMAD.U32 R13, RZ, RZ, UR27 ;  /* 0x0000001bff0d7e24 */ /* 0x000fe4000f8e00ff */
[----:B0-----:R-:W-:-:S04]  /*6580*/  IMAD.WIDE R8, R9, 0x2, R10 ;  /* 0x0000000209087825 */ /* 0x001fc800078e020a */
[----:B------:R-:W0:Y:S01]  /*6590*/  @P0 MUFU.RCP R6, R12 ;  /* 0x0000000c00060308 */ /* 0x000e220000001000 */
[----:B------:R-:W-:-:S04]  /*65a0*/  IMAD.WIDE R10, R211, 0x2, R10 ;  /* 0x00000002d30a7825 */ /* 0x000fc800078e020a */
[----:B------:R-:W-:Y:S01]  /*65b0*/  @P0 FMUL.FTZ R13, R13, 0.69314718246459960938 ;  /* 0x3f3172180d0d0820 */ /* 0x000fe20000410000 */
[C---:B------:R-:W-:Y:S02]  /*65c0*/  IADD3 R21, P3, R10.reuse, 0xc060, RZ ;  /* 0x0000c0600a157810 */ /* 0x040fe40007f7e0ff */
[----:B------:R-:W-:Y:S01]  /*65d0*/  @P1 MUFU.RCP R0, R14 ;  /* 0x0000000e00001308 */ /* 0x000fe20000001000 */
[----:B------:R-:W-:Y:S02]  /*65e0*/  LOP3.LUT R171, R10, 0x380, RZ, 0xc0, !PT ;  /* 0x000003800aab7812 */ /* 0x000fe400078ec0ff */
[----:B------:R-:W-:Y:S02]  /*65f0*/  LOP3.LUT R15, R21, 0x380, RZ, 0xc0, !PT ;  /* 0x00000380150f7812 */ /* 0x000fe400078ec0ff */
[----:B------:R-:W-:-:S03]  /*6600*/  SHF.R.U64 R171, R171, 0x3, RZ ;  /* 0x00000003abab7819 */ /* 0x000fc600000012ff */
[----:B------:R-:W1:Y:S01]  /*6610*/  @P0 MUFU.LG2 R12, R12 ;  /* 0x0000000c000c0308 */ /* 0x000e620000000c00 */
        /* <DEDUP_REMOVED lines=78> */
[--C-:B------:R-:W-:Y:S02]  /*6b00*/  IMAD.X R131, RZ, RZ, R11.reuse, P3 ;  /* 0x000000ffff837224 */ /* 0x100fe400018e060b */
[-C--:B------:R-:W-:Y:S01]  /*6b10*/  FMUL.FTZ R177, R130, R0.reuse ;  /* 0x0000000082b17220 */ /* 0x080fe20000410000 */
[C---:B------:R-:W-:Y:S01]  /*6b20*/  IADD3 R111, P4, R10.reuse, 0xc040, RZ ;  /* 0x0000c0400a6f7810 */ /* 0x040fe20007f9e0ff */
        /* <DEDUP_REMOVED lines=10> */
[----:B------:R-:W-:Y:S01]  /*6bd0*/  FMUL.FTZ R7, R91, R0 ;  /* 0x000000005b077220 */ /* 0x000fe20000410000 */
[C---:B------:R-:W-:Y:S01]  /*6be0*/  IADD3 R14, P3, R10.reuse, 0x8020, RZ ;  /* 0x000080200a0e7810 */ /* 0x040fe20007f7e0ff */
[--C-:B------:R-:W-:Y:S01]  /*6bf0*/  IMAD.X R135, RZ, RZ, R11.reuse, P4 ;  /* 0x000000ffff877224 */ /* 0x100fe200020e060b */
[----:B------:R-:W-:Y:S01]  /*6c00*/  SHF.R.U64 R130, R15, 0x3, RZ ;  /* 0x000000030f827819 */ /* 0x000fe200000012ff */
[--C-:B------:R-:W-:Y:S01]  /*6c10*/  IMAD.X R139, RZ, RZ, R11.reuse, P5 ;  /* 0x000000ffff8b7224 */ /* 0x100fe200028e060b */
[----:B------:R-:W-:Y:S01]  /*6c20*/  IADD3 R91, P4, R10, 0x8000, RZ ;  /* 0x000080000a5b7810 */ /* 0x000fe20007f9e0ff */
        /* <DEDUP_REMOVED lines=18> */
[--C-:B------:R-:W-:Y:S01]  /*6d50*/  IMAD.X R165, RZ, RZ, R11.reuse, P1 ;  /* 0x000000ffffa57224 */ /* 0x100fe200008e060b */
[----:B------:R-:W-:Y:S01]  /*6d60*/  SHF.R.U64 R4, R4, 0x3, RZ ;  /* 0x0000000304047819 */ /* 0x000fe200000012ff */
[----:B------:R-:W-:-:S02]  /*6d70*/  IMAD.X R167, RZ, RZ, R11, P2 ;  /* 0x000000ffffa77224 */ /* 0x000fc400010e060b */
[-C--:B------:R-:W-:Y:S01]  /*6d80*/  FMUL.FTZ R183, R142, R0.reuse ;  /* 0x000000008eb77220 */ /* 0x080fe20000410000 */
[--C-:B------:R-:W-:Y:S01]  /*6d90*/  IMAD.X R169, RZ, RZ, R11.reuse, P3 ;  /* 0x000000ffffa97224 */ /* 0x100fe200018e060b */
[----:B------:R-:W-:Y:S01]  /*6da0*/  LOP3.LUT R142, R4, R103, RZ, 0x3c, !PT ;  /* 0x00000067048e7212 */ /* 0x000fe200078e3cff */
[----:B------:R-:W-:Y:S01]  /*6db0*/  IMAD.MOV.U32 R171, RZ, RZ, R11 ;  /* 0x000000ffffab7224 */ /* 0x000fe200078e000b */
[----:B------:R-:W-:Y:S01]  /*6dc0*/  LOP3.LUT R11, R14, 0x380, RZ, 0xc0, !PT ;  /* 0x000003800e0b7812 */ /* 0x000fe200078ec0ff */
[-C--:B------:R-:W-:Y:S01]  /*6dd0*/  FMUL.FTZ R27, R27, R0.reuse ;  /* 0x000000001b1b7220 */ /* 0x080fe20000410000 */
[----:B------:R-:W-:Y:S01]  /*6de0*/  LOP3.LUT R4, R13, 0x380, RZ, 0xc0, !PT ;  /* 0x000003800d047812 */ /* 0x000fe200078ec0ff */
[-C--:B------:R-:W-:Y:S01]  /*6df0*/  FMUL.FTZ R26, R26, R0.reuse ;  /* 0x000000001a1a7220 */ /* 0x080fe20000410000 */
[----:B------:R-:W-:Y:S01]  /*6e00*/  SHF.R.U64 R11, R11, 0x3, RZ ;  /* 0x000000030b0b7819 */ /* 0x000fe200000012ff */
[-C--:B------:R-:W-:Y:S01]  /*6e10*/  FMUL.FTZ R31, R31, R0.reuse ;  /* 0x000000001f1f7220 */ /* 0x080fe20000410000 */
[----:B------:R-:W-:Y:S01]  /*6e20*/  SHF.R.U64 R4, R4, 0x3, RZ ;  /* 0x0000000304047819 */ /* 0x000fe200000012ff */
[----:B------:R-:W-:Y:S01]  /*6e30*/  FMUL.FTZ R30, R30, R0 ;  /* 0x000000001e1e7220 */ /* 0x000fe20000410000 */
[----:B------:R-:W-:Y:S01]  /*6e40*/  LOP3.LUT R154, R11, R14, RZ, 0x3c, !PT ;  /* 0x0000000e0b9a7212 */ /* 0x000fe200078e3cff */
        /* <DEDUP_REMOVED lines=47> */
[----:B------:R-:W-:-:S02]  /*7140*/  LOP3.LUT R150, R4, R13, RZ, 0x3c, !PT ;  /* 0x0000000d04967212 */ /* 0x000fc400078e3cff */
[----:B------:R-:W-:Y:S02]  /*7150*/  SHF.R.U64 R11, R11, 0x3, RZ ;  /* 0x000000030b0b7819 */ /* 0x000fe400000012ff */
[----:B------:R-:W-:Y:S02]  /*7160*/  LOP3.LUT R20, R107, 0x380, RZ, 0xc0, !PT ;  /* 0x000003806b147812 */ /* 0x000fe400078ec0ff */
[----:B------:R-:W-:Y:S02]  /*7170*/  IADD3 R13, P3, R8, 0x1000, RZ ;  /* 0x00001000080d7810 */ /* 0x000fe40007f7e0ff */
[----:B------:R-:W-:Y:S02]  /*7180*/  LOP3.LUT R4, R57, 0x380, RZ, 0xc0, !PT ;  /* 0x0000038039047812 */ /* 0x000fe400078ec0ff */
[----:B------:R-:W-:Y:S01]  /*7190*/  LOP3.LUT R162, R11, R12, RZ, 0x3c, !PT ;  /* 0x0000000c0ba27212 */ /* 0x000fe200078e3cff */
[----:B------:R-:W-:Y:S01]  /*71a0*/  IMAD.U32 R11, RZ, RZ, UR5 ;  /* 0x00000005ff0b7e24 */ /* 0x000fe2000f8e00ff */
[----:B------:R-:W-:-:S02]  /*71b0*/  SHF.R.U64 R10, R20, 0x3, RZ ;  /* 0x00000003140a7819 */ /* 0x000fc400000012ff */
[----:B------:R-:W-:Y:S02]  /*71c0*/  LOP3.LUT R12, R13, 0x380, RZ, 0xc0, !PT ;  /* 0x000003800d0c7812 */ /* 0x000fe400078ec0ff */
[----:B------:R-:W-:Y:S02]  /*71d0*/  LOP3.LUT R20, R99, 0x380, RZ, 0xc0, !PT ;  /* 0x0000038063147812 */ /* 0x000fe400078ec0ff */
[----:B------:R-:W-:Y:S02]  /*71e0*/  SHF.R.U64 R4, R4, 0x3, RZ ;  /* 0x0000000304047819 */ /* 0x000fe400000012ff */
[----:B------:R-:W-:Y:S02]  /*71f0*/  SHF.R.U64 R12, R12, 0x3, RZ ;  /* 0x000000030c0c7819 */ /* 0x000fe400000012ff */
[----:B------:R-:W-:Y:S02]  /*7200*/  SHF.R.U64 R20, R20, 0x3, RZ ;  /* 0x0000000314147819 */ /* 0x000fe400000012ff */
[----:B------:R-:W-:-:S02]  /*7210*/  LOP3.LUT R158, R4, R57, RZ, 0x3c, !PT ;  /* 0x00000039049e7212 */ /* 0x000fc400078e3cff */
[----:B------:R-:W-:Y:S02]  /*7220*/  LOP3.LUT R4, R15, 0x380, RZ, 0xc0, !PT ;  /* 0x000003800f047812 */ /* 0x000fe400078ec0ff */
[----:B------:R-:W-:Y:S01]  /*7230*/  LOP3.LUT R12, R12, R13, RZ, 0x3c, !PT ;  /* 0x0000000d0c0c7212 */ /* 0x000fe200078e3cff */
[----:B------:R-:W-:Y:S01]  /*7240*/  IMAD.X R13, RZ, RZ, R9, P3 ;  /* 0x000000ffff0d7224 */ /* 0x000fe200018e0609 */
[----:B------:R-:W-:Y:S02]  /*7250*/  LOP3.LUT R146, R20, R99, RZ, 0x3c, !PT ;  /* 0x0000006314927212 */ /* 0x000fe400078e3cff */
[----:B------:R-:W-:Y:S02]  /*7260*/  SHF.R.U64 R4, R4, 0x3, RZ ;  /* 0x0000000304047819 */ /* 0x000fe400000012ff */
[----:B------:R-:W-:Y:S02]  /*7270*/  IADD3 R99, P3, R8, 0x8000, RZ ;  /* 0x0000800008637810 */ /* 0x000fe40007f7e0ff */
[----:B------:R-:W-:-:S02]  /*7280*/  LOP3.LUT R160, R4, R15, RZ, 0x3c, !PT ;  /* 0x0000000f04a07212 */ /* 0x000fc400078e3cff */
[----:B------:R-:W-:Y:S02]  /*7290*/  LOP3.LUT R98, R99, 0x380, RZ, 0xc0, !PT ;  /* 0x0000038063627812 */ /* 0x000fe400078ec0ff */
[----:B------:R-:W-:Y:S02]  /*72a0*/  LOP3.LUT R4, R3, 0x380, RZ, 0xc0, !PT ;  /* 0x0000038003047812 */ /* 0x000fe400078ec0ff */
[----:B------:R-:W-:Y:S02]  /*72b0*/  SHF.R.U64 R98, R98, 0x3, RZ ;  /* 0x0000000362627819 */ /* 0x000fe400000012ff */
[----:B------:R-:W-:Y:S02]  /*72c0*/  SHF.R.U64 R4, R4, 0x3, RZ ;  /* 0x0000000304047819 */ /* 0x000fe400000012ff */
[----:B------:R-:W-:Y:S01]  /*72d0*/  LOP3.LUT R98, R98, R99, RZ, 0x3c, !PT ;  /* 0x0000006362627212 */ /* 0x000fe200078e3cff */
[----:B------:R-:W-:Y:S01]  /*72e0*/  IMAD.X R99, RZ, RZ, R9, P3 ;  /* 0x000000ffff637224 */ /* 0x000fe200018e0609 */
[----:B------:R-:W-:-:S02]  /*72f0*/  LOP3.LUT R168, R4, R3, RZ, 0x3c, !PT ;  /* 0x0000000304a87212 */ /* 0x000fc400078e3cff */
[----:B------:R-:W-:Y:S02]  /*7300*/  LOP3.LUT R138, R10, R107, RZ, 0x3c, !PT ;  /* 0x0000006b0a8a7212 */ /* 0x000fe400078e3cff */
[----:B------:R-:W-:Y:S02]  /*7310*/  IADD3 R4, P3, R8, 0xf000, RZ ;  /* 0x0000f00008047810 */ /* 0x000fe40007f7e0ff */
[----:B------:R-:W-:Y:S02]  /*7320*/  LOP3.LUT R10, R95, 0x380, RZ, 0xc0, !PT ;  /* 0x000003805f0a7812 */ /* 0x000fe400078ec0ff */
[----:B------:R-:W-:Y:S01]  /*7330*/  LOP3.LUT R3, R4, 0x380, RZ, 0xc0, !PT ;  /* 0x0000038004037812 */ /* 0x000fe200078ec0ff */
[----:B------:R-:W-:Y:S01]  /*7340*/  IMAD.X R127, RZ, RZ, R9, P3 ;  /* 0x000000ffff7f7224 */ /* 0x000fe200018e0609 */
[----:B------:R-:W-:Y:S02]  /*7350*/  SHF.R.U64 R10, R10, 0x3, RZ ;  /* 0x000000030a0a7819 */ /* 0x000fe400000012ff */
[----:B------:R-:W-:-:S02]  /*7360*/  SHF.R.U64 R3, R3, 0x3, RZ ;  /* 0x0000000303037819 */ /* 0x000fc400000012ff */
[----:B------:R-:W-:Y:S02]  /*7370*/  LOP3.LUT R152, R10, R95, RZ, 0x3c, !PT ;  /* 0x0000005f0a987212 */ /* 0x000fe400078e3cff */
[----:B------:R-:W-:Y:S02]  /*7380*/  IADD3 R95, P2, R8, 0x7000, RZ ;  /* 0x00007000085f7810 */ /* 0x000fe40007f5e0ff */
[----:B------:R-:W-:Y:S01]  /*7390*/  LOP3.LUT R126, R3, R4, RZ, 0x3c, !PT ;  /* 0x00000004037e7212 */ /* 0x000fe200078e3cff */
[----:B------:R-:W-:Y:S01]  /*73a0*/  IMAD R4, RZ, RZ, -UR41 ;  /* 0x80000029ff047e24 */ /* 0x000fe2000f8e02ff */
[----:B------:R-:W-:Y:S01]  /*73b0*/  LOP3.LUT R94, R95, 0x380, RZ, 0xc0, !PT ;  /* 0x000003805f5e7812 */ /* 0x000fe200078ec0ff */
[----:B------:R-:W0:Y:S01]  /*73c0*/  LDC R3, c[0x0][0xce8] ;  /* 0x00033a00ff037b82 */ /* 0x000e220000000800 */
[----:B------:R-:W-:Y:S02]  /*73d0*/  F2FP.F16.F32.PACK_AB R24, R25, R24 ;  /* 0x000000181918723e */ /* 0x000fe400000000ff */
[----:B------:R-:W-:-:S02]  /*73e0*/  SHF.R.U64 R94, R94, 0x3, RZ ;  /* 0x000000035e5e7819 */ /* 0x000fc400000012ff */
[----:B------:R-:W-:Y:S02]  /*73f0*/  F2FP.F16.F32.PACK_AB R25, R27, R26 ;  /* 0x0000001a1b19723e */ /* 0x000fe400000000ff */
[----:B------:R-:W-:Y:S01]  /*7400*/  LOP3.LUT R94, R94, R95, RZ, 0x3c, !PT ;  /* 0x0000005f5e5e7212 */ /* 0x000fe200078e3cff */
[----:B------:R-:W-:Y:S01]  /*7410*/  IMAD.X R95, RZ, RZ, R9, P2 ;  /* 0x000000ffff5f7224 */ /* 0x000fe200010e0609 */
[----:B------:R-:W-:Y:S02]  /*7420*/  IADD3 R123, P2, R8, 0xe000, RZ ;  /* 0x0000e000087b7810 */ /* 0x000fe40007f5e0ff */
[----:B------:R-:W-:Y:S02]  /*7430*/  F2FP.F16.F32.PACK_AB R27, R31, R30 ;  /* 0x0000001e1f1b723e */ /* 0x000fe400000000ff */
[----:B------:R-:W-:Y:S01]  /*7440*/  LOP3.LUT R122, R123, 0x380, RZ, 0xc0, !PT ;  /* 0x000003807b7a7812 */ /* 0x000fe200078ec0ff */
[----:B------:R-:W1:Y:S01]  /*7450*/  LDC R31, c[0x0][0xd38] ;  /* 0x00034e00ff1f7b82 */ /* 0x000e620000000800 */
[----:B------:R-:W-:-:S02]  /*7460*/  MOV R170, R170 ;  /* 0x000000aa00aa7202 */ /* 0x000fc40000000f00 */
[----:B------:R-:W-:Y:S02]  /*7470*/  SHF.R.U64 R122, R122, 0x3, RZ ;  /* 0x000000037a7a7819 */ /* 0x000fe400000012ff */
[----:B------:R-:W-:Y:S02]  /*7480*/  F2FP.F16.F32.PACK_AB R26, R187, R28 ;  /* 0x0000001cbb1a723e */ /* 0x000fe400000000ff */
[----:B------:R-:W-:Y:S01]  /*7490*/  LOP3.LUT R122, R122, R123, RZ, 0x3c, !PT ;  /* 0x0000007b7a7a7212 */ /* 0x000fe200078e3cff */
[----:B------:R-:W-:Y:S01]  /*74a0*/  IMAD.X R123, RZ, RZ, R9, P2 ;  /* 0x000000ffff7b7224 */ /* 0x000fe200010e0609 */
[----:B------:R-:W-:Y:S01]  /*74b0*/  LOP3.LUT R10, R91, 0x380, RZ, 0xc0, !PT ;  /* 0x000003805b0a7812 */ /* 0x000fe200078ec0ff */
[----:B------:R2:W-:Y:S01]  /*74c0*/  STSM.16.M88.4 [R170], R24 ;  /* 0x00000018aa007844 */ /* 0x0005e20000000200 */
[----:B0-----:R-:W-:Y:S02]  /*74d0*/  ISETP.NE.AND P2, PT, R3, 0x1, PT ;  /* 0x000000010300780c */ /* 0x001fe40003f45270 */
[----:B------:R-:W-:-:S02]  /*74e0*/  SHF.R.U64 R10, R10, 0x3, RZ ;  /* 0x000000030a0a7819 */ /* 0x000fc400000012ff */
[----:B------:R-:W-:Y:S02]  /*74f0*/  IADD3 R57, P0, R8, 0x5000, RZ ;  /* 0x0000500008397810 */ /* 0x000fe40007f1e0ff */
[----:B------:R-:W-:Y:S02]  /*7500*/  LOP3.LUT R156, R10, R91, RZ, 0x3c, !PT ;  /* 0x0000005b0a9c7212 */ /* 0x000fe400078e3cff */
[----:B------:R-:W-:Y:S02]  /*7510*/  F2FP.F16.F32.PACK_AB R32, R33, R32 ;  /* 0x000000202120723e */ /* 0x000fe400000000ff */
[----:B------:R-:W-:Y:S02]  /*7520*/  LOP3.LUT R10, R53, 0x380, RZ, 0xc0, !PT ;  /* 0x00000380350a7812 */ /* 0x000fe400078ec0ff */
[----:B------:R-:W-:Y:S01]  /*7530*/  F2FP.F16.F32.PACK_AB R33, R35, R34 ;  /* 0x000000222321723e */ /* 0x000fe200000000ff */
[----:B-1----:R-:W-:Y:S01]  /*7540*/  IMAD R4, R31, R4, UR44 ;  /* 0x0000002c1f047e24 */ /* 0x002fe2000f8e0204 */
[----:B------:R-:W-:Y:S01]  /*7550*/  IADD3 R91, P1, R8, 0x6000, RZ ;  /* 0x00006000085b7810 */ /* 0x000fe20007f3e0ff */
[----:B--2---:R-:W0:Y:S01]  /*7560*/  @P2 LDC R24, c[0x0][0xcec] ;  /* 0x00033b00ff182b82 */ /* 0x004e220000000800 */
[----:B------:R-:W-:-:S02]  /*7570*/  LOP3.LUT R56, R57, 0x380, RZ, 0xc0, !PT ;  /* 0x0000038039387812 */ /* 0x000fc400078ec0ff */
[----:B------:R-:W-:Y:S01]  /*7580*/  F2FP.F16.F32.PACK_AB R35, R39, R38 ;  /* 0x000000262723723e */ /* 0x000fe200000000ff */
[----:B------:R-:W-:Y:S01]  /*7590*/  IMAD R39, R4, 0x80, R210 ;  /* 0x0000008004277824 */ /* 0x000fe200078e02d2 */
[----:B------:R-:W-:Y:S02]  /*75a0*/  SHF.R.U64 R10, R10, 0x3, RZ ;  /* 0x000000030a0a7819 */ /* 0x000fe400000012ff */
[----:B------:R-:W-:Y:S01]  /*75b0*/  LOP3.LUT R90, R91, 0x380, RZ, 0xc0, !PT ;  /* 0x000003805b5a7812 */ /* 0x000fe200078ec0ff */
[----:B------:R-:W1:Y:S01]  /*75c0*/  @P2 LDC R25, c[0x0][0xcf0] ;  /* 0x00033c00ff192b82 */ /* 0x000e620000000800 */
[----:B------:R-:W-:Y:S02]  /*75d0*/  SHF.R.U64 R56, R56, 0x3, RZ ;  /* 0x0000000338387819 */ /* 0x000fe400000012ff */
[----:B------:R-:W-:Y:S02]  /*75e0*/  LOP3.LUT R20, R21, 0x380, RZ, 0xc0, !PT ;  /* 0x0000038015147812 */ /* 0x000fe400078ec0ff */
[----:B------:R-:W-:Y:S01]  /*75f0*/  LOP3.LUT R164, R10, R53, RZ, 0x3c, !PT ;  /* 0x000000350aa47212 */ /* 0x000fe200078e3cff */
[----:B------:R-:W-:Y:S01]  /*7600*/  IMAD.U32 R10, RZ, RZ, UR4 ;  /* 0x00000004ff0a7e24 */ /* 0x000fe2000f8e00ff */
[----:B------:R-:W-:Y:S01]  /*7610*/  SHF.R.U64 R90, R90, 0x3, RZ ;  /* 0x000000035a5a7819 */ /* 0x000fe200000012ff */
[----:B------:R-:W2:Y:S01]  /*7620*/  LDC.64 R30, c[0x0][0xc98] ;  /* 0x00032600ff1e7b82 */ /* 0x000ea20000000a00 */
[----:B------:R-:W-:Y:S01]  /*7630*/  LOP3.LUT R56, R56, R57, RZ, 0x3c, !PT ;  /* 0x0000003938387212 */ /* 0x000fe200078e3cff */
[----:B------:R-:W-:Y:S01]  /*7640*/  UIADD3 UR4, UR5, UR6, URZ ;  /* 0x0000000605047290 */ /* 0x000fe2000fffe03f */
[----:B------:R-:W-:Y:S01]  /*7650*/  F2FP.F16.F32.PACK_AB R34, R37, R36 ;  /* 0x000000242522723e */ /* 0x000fe200000000ff */
[----:B------:R-:W-:Y:S01]  /*7660*/  IMAD.X R57, RZ, RZ, R9, P0 ;  /* 0x000000ffff397224 */ /* 0x000fe200000e0609 */
[----:B------:R-:W-:Y:S01]  /*7670*/  SHF.R.U64 R20, R20, 0x3, RZ ;  /* 0x0000000314147819 */ /* 0x000fe200000012ff */
[----:B------:R-:W-:Y:S01]  /*7680*/  IMAD.MOV.U32 R37, RZ, RZ, R39 ;  /* 0x000000ffff257224 */ /* 0x000fe200078e0027 */
[----:B------:R-:W-:Y:S01]  /*7690*/  MOV R150, R150 ;  /* 0x0000009600967202 */ /* 0x000fe20000000f00 */
[----:B0-----:R-:W-:Y:S01]  /*76a0*/  @P2 IMAD.HI.U32 R24, R39, R24, RZ ;  /* 0x0000001827182227 */ /* 0x001fe200078e00ff */
[----:B------:R-:W-:Y:S01]  /*76b0*/  IADD3 R115, P0, R8, 0xc000, RZ ;  /* 0x0000c00008737810 */ /* 0x000fe20007f1e0ff */
[----:B------:R-:W-:Y:S01]  /*76c0*/  ULDC UR6, c[0x0][0xb88] ;  /* 0x0002e20000067ab9 */ /* 0x000fe20000000800 */
[----:B------:R-:W-:Y:S01]  /*76d0*/  LOP3.LUT R90, R90, R91, RZ, 0x3c, !PT ;  /* 0x0000005b5a5a7212 */ /* 0x000fe200078e3cff */
[----:B------:R-:W-:Y:S01]  /*76e0*/  IMAD.X R91, RZ, RZ, R9, P1 ;  /* 0x000000ffff5b7224 */ /* 0x000fe200008e0609 */
[----:B------:R-:W-:Y:S01]  /*76f0*/  LOP3.LUT R166, R20, R21, RZ, 0x3c, !PT ;  /* 0x0000001514a67212 */ /* 0x000fe200078e3cff */
[----:B------:R0:W-:Y:S01]  /*7700*/  STSM.16.M88.4 [R150], R32 ;  /* 0x0000002096007844 */ /* 0x0001e20000000200 */
[----:B------:R-:W-:Y:S01]  /*7710*/  F2FP.F16.F32.PACK_AB R40, R41, R40 ;  /* 0x000000282928723e */ /* 0x000fe200000000ff */
[----:B------:R-:W-:Y:S01]  /*7720*/  IMAD.U32 R11, RZ, RZ, UR4 ;  /* 0x00000004ff0b7e24 */ /* 0x000fe2000f8e00ff */
[----:B-1----:R-:W-:Y:S01]  /*7730*/  @P2 SHF.R.U32.HI R37, RZ, R25, R24 ;  /* 0x00000019ff252219 */ /* 0x002fe20000011618 */
[----:B------:R-:W-:Y:S01]  /*7740*/  ULDC.64 UR4, c[0x0][0xc88] ;  /* 0x0003220000047ab9 */ /* 0x000fe20000000a00 */
[----:B------:R-:W-:-:S02]  /*7750*/  IADD3 R119, P1, R8, 0xd000, RZ ;  /* 0x0000d00008777810 */ /* 0x000fc40007f3e0ff */
[----:B------:R-:W-:Y:S02]  /*7760*/  LOP3.LUT R114, R115, 0x380, RZ, 0xc0, !PT ;  /* 0x0000038073727812 */ /* 0x000fe400078ec0ff */
[----:B------:R-:W-:Y:S01]  /*7770*/  F2FP.F16.F32.PACK_AB R41, R43, R42 ;  /* 0x0000002a2b29723e */ /* 0x000fe200000000ff */
[C---:B--2---:R-:W-:Y:S01]  /*7780*/  IMAD R28, R30.reuse, UR7, RZ ;  /* 0x000000071e1c7c24 */ /* 0x044fe2000f8e02ff */
[----:B------:R-:W-:Y:S01]  /*7790*/  F2FP.F16.F32.PACK_AB R48, R49, R48 ;  /* 0x000000303130723e */ /* 0x000fe200000000ff */
[----:B------:R-:W-:Y:S01]  /*77a0*/  IMAD.WIDE.U32 R10, R30, UR43, R10 ;  /* 0x0000002b1e0a7c25 */ /* 0x000fe2000f8e000a */
[----:B------:R-:W-:Y:S02]  /*77b0*/  LOP3.LUT R52, R111, 0x380, RZ, 0xc0, !PT ;  /* 0x000003806f347812 */ /* 0x000fe400078ec0ff */
[----:B------:R-:W-:Y:S01]  /*77c0*/  MOV R160, R160 ;  /* 0x000000a000a07202 */ /* 0x000fe20000000f00 */
[----:B0-----:R-:W-:Y:S01]  /*77d0*/  IMAD.MOV R32, RZ, RZ, -R37 ;  /* 0x000000ffff207224 */ /* 0x001fe200078e0a25 */
[----:B------:R-:W-:Y:S01]  /*77e0*/  F2FP.F16.F32.PACK_AB R42, R45, R44 ;  /* 0x0000002c2d2a723e */ /* 0x000fe200000000ff */
[----:B------:R-:W-:Y:S01]  /*77f0*/  IMAD R28, R31, UR43, R28 ;  /* 0x0000002b1f1c7c24 */ /* 0x000fe2000f8e021c */
[----:B------:R-:W-:Y:S01]  /*7800*/  F2FP.F16.F32.PACK_AB R43, R47, R46 ;  /* 0x0000002e2f2b723e */ /* 0x000fe200000000ff */
[----:B------:R-:W-:Y:S01]  /*7810*/  IMAD R33, R3, R32, R39 ;  /* 0x0000002003217224 */ /* 0x000fe200078e0227 */
[----:B------:R-:W-:Y:S01]  /*7820*/  F2FP.F16.F32.PACK_AB R49, R51, R50 ;  /* 0x000000323331723e */ /* 0x000fe200000000ff */
[----:B------:R-:W-:Y:S01]  /*7830*/  IMAD R32, R4, 0x80, R208 ;  /* 0x0000008004207824 */ /* 0x000fe200078e02d0 */
[----:B------:R-:W-:Y:S01]  /*7840*/  MOV R168, R168 ;  /* 0x000000a800a87202 */ /* 0x000fe20000000f00 */
        /* <DEDUP_REMOVED lines=9> */
[----:B------:R-:W-:Y:S02]  /*78e0*/  LOP3.LUT R118, R119, 0x380, RZ, 0xc0, !PT ;  /* 0x0000038077767812 */ /* 0x000fe400078ec0ff */
[----:B------:R-:W-:Y:S01]  /*78f0*/  SHF.R.U64 R114, R114, 0x3, RZ ;  /* 0x0000000372727819 */ /* 0x000fe200000012ff */
[----:B------:R0:W-:Y:S01]  /*7900*/  STSM.16.M88.4 [R166], R24 ;  /* 0x00000018a6007844 */ /* 0x0001e20000000200 */
[----:B------:R-:W-:Y:S02]  /*7910*/  SHF.R.U64 R52, R52, 0x3, RZ ;  /* 0x0000000334347819 */ /* 0x000fe400000012ff */
[C---:B------:R-:W-:Y:S02]  /*7920*/  IADD3 R15, P4, R8.reuse, 0x2000, RZ ;  /* 0x00002000080f7810 */ /* 0x040fe40007f9e0ff */
[C---:B------:R-:W-:Y:S02]  /*7930*/  IADD3 R21, P5, R8.reuse, 0x3000, RZ ;  /* 0x0000300008157810 */ /* 0x040fe40007fbe0ff */
[----:B------:R-:W-:-:S02]  /*7940*/  IADD3 R53, P6, R8, 0x4000, RZ ;  /* 0x0000400008357810 */ /* 0x000fc40007fde0ff */
[----:B------:R-:W-:Y:S02]  /*7950*/  SHF.R.U64 R118, R118, 0x3, RZ ;  /* 0x0000000376767819 */ /* 0x000fe400000012ff */
[----:B------:R-:W-:Y:S01]  /*7960*/  LOP3.LUT R114, R114, R115, RZ, 0x3c, !PT ;  /* 0x0000007372727212 */ /* 0x000fe200078e3cff */
[----:B------:R-:W-:Y:S01]  /*7970*/  IMAD.X R115, RZ, RZ, R9, P0 ;  /* 0x000000ffff737224 */ /* 0x000fe200000e0609 */
[----:B------:R-:W-:Y:S02]  /*7980*/  F2FP.F16.F32.PACK_AB R64, R65, R64 ;  /* 0x000000404140723e */ /* 0x000fe400000000ff */
[----:B------:R-:W-:Y:S02]  /*7990*/  LOP3.LUT R134, R52, R111, RZ, 0x3c, !PT ;  /* 0x0000006f34867212 */ /* 0x000fe400078e3cff */
[----:B------:R-:W-:Y:S02]  /*79a0*/  F2FP.F16.F32.PACK_AB R65, R67, R66 ;  /* 0x000000424341723e */ /* 0x000fe400000000ff */
[----:B------:R-:W-:-:S02]  /*79b0*/  F2FP.F16.F32.PACK_AB R72, R73, R72 ;  /* 0x000000484948723e */ /* 0x000fc400000000ff */
[----:B0-----:R-:W-:Y:S02]  /*79c0*/  F2FP.F16.F32.PACK_AB R25, R7, R23 ;  /* 0x000000170719723e */ /* 0x001fe400000000ff */
[----:B------:R-:W-:Y:S02]  /*79d0*/  LOP3.LUT R14, R15, 0x380, RZ, 0xc0, !PT ;  /* 0x000003800f0e7812 */ /* 0x000fe400078ec0ff */
[----:B------:R-:W-:Y:S02]  /*79e0*/  LOP3.LUT R20, R21, 0x380, RZ, 0xc0, !PT ;  /* 0x0000038015147812 */ /* 0x000fe400078ec0ff */
[----:B------:R-:W-:Y:S02]  /*79f0*/  LOP3.LUT R52, R53, 0x380, RZ, 0xc0, !PT ;  /* 0x0000038035347812 */ /* 0x000fe400078ec0ff */
[----:B------:R-:W-:Y:S02]  /*7a00*/  MOV R164, R164 ;  /* 0x000000a400a47202 */ /* 0x000fe40000000f00 */
[----:B------:R-:W-:-:S02]  /*7a10*/  F2FP.F16.F32.PACK_AB R66, R201, R68 ;  /* 0x00000044c942723e */ /* 0x000fc400000000ff */
[----:B------:R-:W-:Y:S02]  /*7a20*/  F2FP.F16.F32.PACK_AB R67, R71, R70 ;  /* 0x000000464743723e */ /* 0x000fe400000000ff */
[----:B------:R-:W-:Y:S02]  /*7a30*/  F2FP.F16.F32.PACK_AB R73, R75, R74 ;  /* 0x0000004a4b49723e */ /* 0x000fe400000000ff */
[----:B------:R-:W-:Y:S01]  /*7a40*/  F2FP.F16.F32.PACK_AB R80, R81, R80 ;  /* 0x000000505150723e */ /* 0x000fe200000000ff */
[----:B------:R-:W-:Y:S01]  /*7a50*/  STSM.16.M88.4 [R164], R64 ;  /* 0x00000040a4007844 */ /* 0x000fe20000000200 */
[----:B------:R-:W-:Y:S02]  /*7a60*/  SHF.R.S32.HI R23, RZ, 0x1f, R37 ;  /* 0x0000001fff177819 */ /* 0x000fe40000011425 */
[----:B------:R-:W-:Y:S02]  /*7a70*/  SHF.R.S32.HI R7, RZ, 0x1f, R33 ;  /* 0x0000001fff077819 */ /* 0x000fe40000011421 */
[----:B------:R-:W-:-:S02]  /*7a80*/  IADD3 R10, P0, R37, R10, RZ ;  /* 0x0000000a250a7210 */ /* 0x000fc40007f1e0ff */
[----:B------:R-:W-:Y:S02]  /*7a90*/  MOV R162, R162 ;  /* 0x000000a200a27202 */ /* 0x000fe40000000f00 */
[----:B------:R-:W-:Y:S02]  /*7aa0*/  F2FP.F16.F32.PACK_AB R74, R200, R76 ;  /* 0x0000004cc84a723e */ /* 0x000fe400000000ff */
[----:B------:R-:W-:Y:S02]  /*7ab0*/  F2FP.F16.F32.PACK_AB R75, R79, R78 ;  /* 0x0000004e4f4b723e */ /* 0x000fe400000000ff */
[----:B------:R-:W-:Y:S02]  /*7ac0*/  F2FP.F16.F32.PACK_AB R81, R83, R82 ;  /* 0x000000525351723e */ /* 0x000fe400000000ff */
[----:B------:R-:W-:Y:S01]  /*7ad0*/  LOP3.LUT R118, R118, R119, RZ, 0x3c, !PT ;  /* 0x0000007776767212 */ /* 0x000fe200078e3cff */
[----:B------:R-:W-:Y:S01]  /*7ae0*/  STSM.16.M88.4 [R162], R72 ;  /* 0x00000048a2007844 */ /* 0x000fe20000000200 */
[----:B------:R-:W-:-:S02]  /*7af0*/  MOV R158, R158 ;  /* 0x0000009e009e7202 */ /* 0x000fc40000000f00 */
[----:B------:R-:W-:Y:S02]  /*7b00*/  F2FP.F16.F32.PACK_AB R82, R199, R84 ;  /* 0x00000054c752723e */ /* 0x000fe400000000ff */
[----:B------:R-:W-:Y:S02]  /*7b10*/  F2FP.F16.F32.PACK_AB R83, R87, R86 ;  /* 0x000000565753723e */ /* 0x000fe400000000ff */
[----:B------:R-:W-:Y:S02]  /*7b20*/  LOP3.LUT R119, R8, 0x380, RZ, 0xc0, !PT ;  /* 0x0000038008777812 */ /* 0x000fe400078ec0ff */
[----:B------:R-:W-:Y:S01]  /*7b30*/  MOV R156, R156 ;  /* 0x0000009c009c7202 */ /* 0x000fe20000000f00 */
[----:B------:R-:W-:Y:S01]  /*7b40*/  STSM.16.M88.4 [R158], R80 ;  /* 0x000000509e007844 */ /* 0x000fe20000000200 */
[----:B------:R-:W-:Y:S02]  /*7b50*/  F2FP.F16.F32.PACK_AB R24, R198, R88 ;  /* 0x00000058c618723e */ /* 0x000fe400000000ff */
[----:B------:R-:W-:-:S02]  /*7b60*/  F2FP.F16.F32.PACK_AB R26, R197, R92 ;  /* 0x0000005cc51a723e */ /* 0x000fc400000000ff */
        /* <DEDUP_REMOVED lines=99> */
[--C-:B------:R-:W-:Y:S02]  /*81a0*/  IMAD.X R107, RZ, RZ, R9.reuse, P5 ;  /* 0x000000ffff6b7224 */ /* 0x100fe400028e0609 */
[--C-:B-1----:R-:W-:Y:S01]  /*81b0*/  IMAD R5, R19, 0x20, R22.reuse ;  /* 0x0000002013057824 */ /* 0x102fe200078e0216 */
[----:B------:R-:W-:Y:S01]  /*81c0*/  UIMAD.WIDE.U32 UR4, UR43, UR8, UR4 ;  /* 0x000000082b0472a5 */ /* 0x000fe2000f8e0004 */
[----:B------:R-:W-:Y:S01]  /*81d0*/  IMAD.X R111, RZ, RZ, R9, P6 ;  /* 0x000000ffff6f7224 */ /* 0x000fe200030e0609 */
[----:B--2---:R-:W1:Y:S01]  /*81e0*/  @P2 LDC R15, c[0x0][0xcec] ;  /* 0x00033b00ff0f2b82 */ /* 0x004e620000000800 */
[C---:B------:R-:W-:Y:S01]  /*81f0*/  IMAD R14, R4.reuse, 0x80, R5 ;  /* 0x00000080040e7824 */ /* 0x040fe200078e0205 */
[----:B------:R2:W5:Y:S01]  /*8200*/  LD.E.128 R24, desc[UR46][R20.64] ;  /* 0x0000002e14187980 */ /* 0x000562000c101d00 */
[----:B------:R-:W-:Y:S01]  /*8210*/  IMAD R30, R4, 0x80, R22 ;  /* 0x00000080041e7824 */ /* 0x000fe200078e0216 */
[----:B------:R-:W-:-:S02]  /*8220*/  UIADD3 UR38, UR38, 0x1, URZ ;  /* 0x0000000126267890 */ /* 0x000fc4000fffe03f */
[----:B------:R-:W5:Y:S02]  /*8230*/  LD.E.128 R52, desc[UR46][R52.64] ;  /* 0x0000002e34347980 */ /* 0x000f64000c101d00 */
[----:B---3--:R-:W3:Y:S01]  /*8240*/  LDC.64 R12, c[0x0][0xbe0] ;  /* 0x0002f800ff0c7b82 */ /* 0x008ee20000000a00 */
[----:B------:R-:W-:Y:S01]  /*8250*/  IMAD.MOV.U32 R0, RZ, RZ, R14 ;  /* 0x000000ffff007224 */ /* 0x000fe200078e000e */
[----:B------:R-:W-:Y:S01]  /*8260*/  UIADD3 UR5, UR5, UR7, URZ ;  /* 0x0000000705057290 */ /* 0x000fe2000fffe03f */
[----:B------:R-:W5:Y:S01]  /*8270*/  LD.E.128 R8, desc[UR46][R8.64] ;  /* 0x0000002e08087980 */ /* 0x000f62000c101d00 */
[----:B------:R-:W-:Y:S01]  /*8280*/  ULDC.64 UR8, c[0x0][0xb80] ;  /* 0x0002e00000087ab9 */ /* 0x000fe20000000a00 */
[----:B------:R-:W-:Y:S02]  /*8290*/  ULDC.64 UR6, c[0x0][0xbd8] ;  /* 0x0002f60000067ab9 */ /* 0x000fe40000000a00 */
[----:B------:R-:W5:Y:S04]  /*82a0*/  LD.E.128 R56, desc[UR46][R56.64] ;  /* 0x0000002e38387980 */ /* 0x000f68000c101d00 */
[----:B------:R-:W5:Y:S04]  /*82b0*/  LD.E.128 R88, desc[UR46][R90.64] ;  /* 0x0000002e5a587980 */ /* 0x000f68000c101d00 */
[----:B------:R-:W5:Y:S01]  /*82c0*/  LD.E.128 R92, desc[UR46][R94.64] ;  /* 0x0000002e5e5c7980 */ /* 0x000f62000c101d00 */
[----:B-1----:R-:W-:-:S03]  /*82d0*/  @P2 IMAD.HI.U32 R5, R14, R15, RZ ;  /* 0x0000000f0e052227 */ /* 0x002fc600078e00ff */
[----:B------:R-:W5:Y:S02]  /*82e0*/  LD.E.128 R96, desc[UR46][R98.64] ;  /* 0x0000002e62607980 */ /* 0x000f64000c101d00 */
[----:B0-----:R-:W-:Y:S02]  /*82f0*/  @P2 SHF.R.U32.HI R0, RZ, R6, R5 ;  /* 0x00000006ff002219 */ /* 0x001fe40000011605 */
[----:B------:R-:W5:Y:S02]  /*8300*/  LD.E.128 R100, desc[UR46][R102.64] ;  /* 0x0000002e66647980 */ /* 0x000f64000c101d00 */
[--C-:B------:R-:W-:Y:S01]  /*8310*/  SHF.R.S32.HI R5, RZ, 0x1f, R0.reuse ;  /* 0x0000001fff057819 */ /* 0x100fe20000011400 */
[----:B------:R-:W-:Y:S01]  /*8320*/  IMAD.MOV R6, RZ, RZ, -R0 ;  /* 0x000000ffff067224 */ /* 0x000fe200078e0a00 */
[----:B------:R-:W5:Y:S03]  /*8330*/  LD.E.128 R104, desc[UR46][R106.64] ;  /* 0x0000002e6a687980 */ /* 0x000f66000c101d00 */
[----:B------:R-:W-:Y:S01]  /*8340*/  IMAD R3, R3, R6, R14 ;  /* 0x0000000603037224 */ /* 0x000fe200078e020e */
[----:B------:R-:W5:Y:S01]  /*8350*/  LD.E.128 R108, desc[UR46][R110.64] ;  /* 0x0000002e6e6c7980 */ /* 0x000f62000c101d00 */
[----:B---3--:R-:W-:-:S03]  /*8360*/  IMAD R5, R5, R12, RZ ;  /* 0x0000000c05057224 */ /* 0x008fc600078e02ff */
[----:B------:R-:W5:Y:S01]  /*8370*/  LD.E.128 R112, desc[UR46][R114.64] ;  /* 0x0000002e72707980 */ /* 0x000f62000c101d00 */
[----:B------:R-:W-:Y:S01]  /*8380*/  SHF.R.S32.HI R4, RZ, 0x1f, R3 ;  /* 0x0000001fff047819 */ /* 0x000fe20000011403 */
[C---:B------:R-:W-:Y:S02]  /*8390*/  IMAD R5, R0.reuse, R13, R5 ;  /* 0x0000000d00057224 */ /* 0x040fe400078e0205 */
[----:B------:R-:W5:Y:S01]  /*83a0*/  LD.E.128 R116, desc[UR46][R118.64] ;  /* 0x0000002e76747980 */ /* 0x000f62000c101d00 */
[----:B------:R-:W-:-:S03]  /*83b0*/  IMAD.WIDE.U32 R12, R0, R12, UR4 ;  /* 0x00000004000c7e25 */ /* 0x000fc6000f8e000c */
[----:B------:R-:W5:Y:S04]  /*83c0*/  LD.E.128 R120, desc[UR46][R122.64] ;  /* 0x0000002e7a787980 */ /* 0x000f68000c101d00 */
        /* <DEDUP_REMOVED lines=27> */
[----:B------:R2:W0:Y:S01]  /*8580*/  SHFL.IDX PT, R12, R6, RZ, 0x181f ;  /* 0x00181fff060c7589 */ /* 0x00042200000e0000 */
[----:B------:R-:W-:Y:S03]  /*8590*/  BSSY B0, `(.L_x_9445) ;  /* 0x0000014000007945 */ /* 0x000fe60003800000 */
[----:B------:R2:W1:Y:S01]  /*85a0*/  SHFL.IDX PT, R13, R3, RZ, 0x181f ;  /* 0x00181fff030d7589 */ /* 0x00046200000e0000 */
[----:B------:R-:W-:Y:S01]  /*85b0*/  ISETP.GE.AND P0, PT, R0, R7, PT ;  /* 0x000000070000720c */ /* 0x000fe20003f06270 */
[----:B------:R-:W-:-:S12]  /*85c0*/  @P2 BRA `(.L_x_9446) ;  /* 0x0000000000402947 */ /* 0x000fd80003800000 */
[----:B------:R-:W-:Y:S02]  /*85d0*/  ULDC UR4, c[0x0][0xbc8] ;  /* 0x0002f20000047ab9 */ /* 0x000fe40000000800 */
[----:B------:R-:W-:Y:S02]  /*85e0*/  ISETP.GE.AND P4, PT, R18, UR4, PT ;  /* 0x0000000412007c0c */ /* 0x000fe4000bf86270 */
[----:B------:R-:W-:Y:S02]  /*85f0*/  ISETP.GE.AND P3, PT, R17, UR4, PT ;  /* 0x0000000411007c0c */ /* 0x000fe4000bf66270 */
[----:B------:R-:W-:Y:S02]  /*8600*/  ISETP.GE.AND P2, PT, R16, UR4, PT ;  /* 0x0000000410007c0c */ /* 0x000fe4000bf46270 */
[----:B------:R-:W-:-:S07]  /*8610*/  ISETP.GE.AND P5, PT, R2, UR4, PT ;  /* 0x0000000402007c0c */ /* 0x000fce000bfa6270 */
[----:B0-----:R-:W-:-:S04]  /*8620*/  @!P4 LEA R14, P6, R18, R12, 0x1 ;  /* 0x0000000c120ec211 */ /* 0x001fc800078c08ff */
[----:B-1----:R-:W-:Y:S02]  /*8630*/  @!P4 LEA.HI.X R15, R18, R13, R214, 0x1, P6 ;  /* 0x0000000d120fc211 */ /* 0x002fe400030f0cd6 */
[----:B--2---:R-:W-:Y:S01]  /*8640*/  @!P3 LEA R20, P6, R17, R12, 0x1 ;  /* 0x0000000c1114b211 */ /* 0x004fe200078c08ff */
        /* <DEDUP_REMOVED lines=8> */
.L_x_9446:
[----:B------:R-:W-:Y:S05]  /*86d0*/  BSYNC B0 ;  /* 0x0000000000007941 */ /* 0x000fea0003800000 */
.L_x_9445:
        /* <DEDUP_REMOVED lines=10> */
[CC--:B------:R-:W-:Y:S02]  /*8780*/  @!P2 LEA R12, P5, R17.reuse, R8.reuse, 0x1 ;  /* 0x00000008110ca211 */ /* 0x0c0fe400078a08ff */
[-C--:B----4-:R-:W-:Y:S02]  /*8790*/  @!P3 LEA.HI.X R11, R18, R9.reuse, R214, 0x1, P6 ;  /* 0x00000009120bb211 */ /* 0x090fe400030f0cd6 */
[----:B------:R-:W-:Y:S01]  /*87a0*/  @!P1 LEA R14, P6, R16, R8, 0x1 ;  /* 0x00000008100e9211 */ /* 0x000fe200078c08ff */
[----:B------:R-:W-:Y:S01]  /*87b0*/  @!P4 IMAD.WIDE R4, R2, 0x2, R8 ;  /* 0x000000020204c825 */ /* 0x000fe200078e0208 */
[-C--:B-1----:R-:W-:Y:S02]  /*87c0*/  @!P2 LEA.HI.X R13, R17, R9.reuse, R213, 0x1, P5 ;  /* 0x00000009110da211 */ /* 0x082fe400028f0cd5 */
[----:B------:R-:W-:-:S02]  /*87d0*/  @!P1 LEA.HI.X R15, R16, R9, R212, 0x1, P6 ;  /* 0x00000009100f9211 */ /* 0x000fc400030f0cd4 */
[----:B------:R0:W-:Y:S04]  /*87e0*/  @!P4 ST.E.128 desc[UR46][R4.64], R40 ;  /* 0x000000280400c985 */ /* 0x0001e8000c101d2e */
[----:B------:R0:W-:Y:S04]  /*87f0*/  @!P3 ST.E.128 desc[UR46][R10.64], R56 ;  /* 0x000000380a00b985 */ /* 0x0001e8000c101d2e */
[----:B------:R0:W-:Y:S04]  /*8800*/  @!P2 ST.E.128 desc[UR46][R12.64], R100 ;  /* 0x000000640c00a985 */ /* 0x0001e8000c101d2e */
[----:B------:R0:W-:Y:S02]  /*8810*/  @!P1 ST.E.128 desc[UR46][R14.64], R116 ;  /* 0x000000740e009985 */ /* 0x0001e4000c101d2e */
.L_x_9448:
[----:B------:R-:W-:Y:S05]  /*8820*/  BSYNC B0 ;  /* 0x0000000000007941 */ /* 0x000fea0003800000 */
.L_x_9447:
        /* <DEDUP_REMOVED lines=10> */
[CC--:B------:R-:W-:Y:S02]  /*88d0*/  @!P5 LEA R12, P1, R17.reuse, R8.reuse, 0x1 ;  /* 0x00000008110cd211 */ /* 0x0c0fe400078208ff */
[----:B------:R-:W-:Y:S02]  /*88e0*/  @!P6 LEA R14, P2, R16, R8, 0x1 ;  /* 0x00000008100ee211 */ /* 0x000fe400078408ff */
[----:B-1----:R-:W-:Y:S01]  /*88f0*/  @!P3 IMAD.WIDE R4, R2, 0x2, R8 ;  /* 0x000000020204b825 */ /* 0x002fe200078e0208 */
[-C--:B------:R-:W-:Y:S02]  /*8900*/  @!P4 LEA.HI.X R11, R18, R9.reuse, R214, 0x1, P0 ;  /* 0x00000009120bc211 */ /* 0x080fe400000f0cd6 */
[-C--:B------:R-:W-:Y:S02]  /*8910*/  @!P5 LEA.HI.X R13, R17, R9.reuse, R213, 0x1, P1 ;  /* 0x00000009110dd211 */ /* 0x080fe400008f0cd5 */
[----:B------:R-:W-:Y:S01]  /*8920*/  @!P6 LEA.HI.X R15, R16, R9, R212, 0x1, P2 ;  /* 0x00000009100fe211 */ /* 0x000fe200010f0cd4 */
[----:B------:R0:W-:Y:S04]  /*8930*/  @!P3 ST.E.128 desc[UR46][R4.64], R44 ;  /* 0x0000002c0400b985 */ /* 0x0001e8000c101d2e */
[----:B------:R0:W-:Y:S04]  /*8940*/  @!P4 ST.E.128 desc[UR46][R10.64], R88 ;  /* 0x000000580a00c985 */ /* 0x0001e8000c101d2e */
[----:B------:R0:W-:Y:S04]  /*8950*/  @!P5 ST.E.128 desc[UR46][R12.64], R104 ;  /* 0x000000680c00d985 */ /* 0x0001e8000c101d2e */
[----:B------:R0:W-:Y:S02]  /*8960*/  @!P6 ST.E.128 desc[UR46][R14.64], R120 ;  /* 0x000000780e00e985 */ /* 0x0001e4000c101d2e */
.L_x_9450:
[----:B------:R-:W-:Y:S05]  /*8970*/  BSYNC B0 ;  /* 0x0000000000007941 */ /* 0x000fea0003800000 */
.L_x_9449:
        /* <DEDUP_REMOVED lines=12> */
[-C--:B0-234-:R-:W-:Y:S02]  /*8a40*/  @!P4 LEA R6, P0, R18, R8.reuse, 0x1 ;  /* 0x000000081206c211 */ /* 0x09dfe400078008ff */
        /* <DEDUP_REMOVED lines=10> */
.L_x_9452:
[----:B------:R-:W-:Y:S05]  /*8af0*/  BSYNC B0 ;  /* 0x0000000000007941 */ /* 0x000fea0003800000 */
.L_x_9451:
[----:B------:R-:W5:Y:S02]  /*8b00*/  LDC R0, c[0x0][0xd34] ;  /* 0x00034d00ff007b82 */ /* 0x000f640000000800 */
[----:B-----5:R-:W-:-:S13]  /*8b10*/  ISETP.LE.AND P0, PT, R0, UR44, PT ;  /* 0x0000002c00007c0c */ /* 0x020fda000bf03270 */
[----:B------:R-:W-:Y:S05]  /*8b20*/  @!P0 BRA `(.L_x_9453) ;  /* 0xffffff8000a88947 */ /* 0x000fea000383ffff */
[----:B------:R-:W-:Y:S05]  /*8b30*/  EXIT ;  /* 0x000000000000794d */ /* 0x000fea0003800000 */
.L_x_9422:
        /* <DEDUP_REMOVED lines=34> */
[C---:B-1----:R-:W-:Y:S02]  /*8d60*/  LOP3.LUT R3, R2.reuse, 0x80, RZ, 0xfc, !PT ;  /* 0x0000008002037812 */ /* 0x042fe400078efcff */
[----:B--2---:R-:W-:-:S07]  /*8d70*/  LOP3.LUT R0, R2, 0xc0, RZ, 0xfc, !PT ;  /* 0x000000c002007812 */ /* 0x004fce00078efcff */
.L_x_9534:
[----:B------:R-:W2:Y:S01]  /*8d80*/  LDL R2, [R1+0x24] ;  /* 0x0000240001027983 */ /* 0x000ea20000100800 */
[----:B-1----:R-:W1:Y:S01]  /*8d90*/  LDC R0, c[0x0][0xd38] ;  /* 0x00034e00ff007b82 */ /* 0x002e620000000800 */
[----:B------:R-:W-:Y:S05]  /*8da0*/  YIELD ;  /* 0x0000000000007946 */ /* 0x000fea0003800000 */
[----:B------:R-:W-:Y:S02]  /*8db0*/  ULDC.64 UR4, c[0x0][0x418] ;  /* 0x0001060000047ab9 */ /* 0x000fe40000000a00 */
[----:B------:R-:W3:Y:S01]  /*8dc0*/  LDC R17, c[0x0][0xd44] ;  /* 0x00035100ff117b82 */ /* 0x000ee20000000800 */
[----:B------:R-:W-:-:S03]  /*8dd0*/  UISETP.NE.U32.AND UP0, UPT, UR4, URZ, UPT ;  /* 0x0000003f0400728c */ /* 0x000fc6000bf05070 */
[----:B------:R-:W-:Y:S01]  /*8de0*/  ULDC UR4, c[0x0][0x424] ;  /* 0x0001090000047ab9 */ /* 0x000fe20000000800 */
[----:B------:R-:W-:-:S04]  /*8df0*/  UISETP.NE.AND.EX UP0, UPT, UR5, URZ, UPT, UP0 ;  /* 0x0000003f0500728c */ /* 0x000fc8000bf05300 */
[----:B------:R-:W-:Y:S01]  /*8e00*/  USEL UR4, UR4, 0x1, UP0 ;  /* 0x0000000104047887 */ /* 0x000fe20008000000 */
[----:B-1----:R-:W-:-:S13]  /*8e10*/  ISETP.NE.AND P0, PT, R0, 0x1, PT ;  /* 0x000000010000780c */ /* 0x002fda0003f05270 */
[----:B------:R-:W2:Y:S08]  /*8e20*/  @P0 LDC R0, c[0x0][0xd3c] ;  /* 0x00034f00ff000b82 */ /* 0x000eb00000000800 */
[----:B------:R-:W1:Y:S01]  /*8e30*/  @P0 LDC R3, c[0x0][0xd40] ;  /* 0x00035000ff030b82 */ /* 0x000e620000000800 */
[----:B--2---:R-:W-:-:S04]  /*8e40*/  @P0 IMAD.HI.U32 R0, R2, R0, RZ ;  /* 0x0000000002000227 */ /* 0x004fc800078e00ff */
[----:B------:R-:W-:Y:S01]  /*8e50*/  IMAD.MOV.U32 R4, RZ, RZ, R2 ;  /* 0x000000ffff047224 */ /* 0x000fe200078e0002 */
[----:B-1----:R-:W-:Y:S02]  /*8e60*/  @P0 SHF.R.U32.HI R4, RZ, R3, R0 ;  /* 0x00000003ff040219 */ /* 0x002fe40000011600 */
[----:B---3--:R-:W-:-:S03]  /*8e70*/  ISETP.NE.AND P0, PT, R17, 0x1, PT ;  /* 0x000000011100780c */ /* 0x008fc60003f05270 */
[----:B------:R-:W-:Y:S01]  /*8e80*/  IMAD.MOV.U32 R5, RZ, RZ, R4 ;  /* 0x000000ffff057224 */ /* 0x000fe200078e0004 */
[----:B------:R-:W-:Y:S09]  /*8e90*/  STL [R1+0x10], R4 ;  /* 0x0000100401007387 */ /* 0x000ff20000100800 */
[----:B------:R-:W1:Y:S02]  /*8ea0*/  @P0 LDC.64 R2, c[0x0][0xd48] ;  /* 0x00035200ff020b82 */ /* 0x000e640000000a00 */
[----:B-1----:R-:W-:-:S05]  /*8eb0*/  @P0 IMAD.HI.U32 R2, R4, R2, RZ ;  /* 0x0000000204020227 */ /* 0x002fca00078e00ff */
[----:B------:R-:W-:-:S05]  /*8ec0*/  @P0 SHF.R.U32.HI R5, RZ, R3, R2 ;  /* 0x00000003ff050219 */ /* 0x000fca0000011602 */
[----:B------:R-:W-:Y:S01]  /*8ed0*/  IMAD.MOV R0, RZ, RZ, -R5 ;  /* 0x000000ffff007224 */ /* 0x000fe200078e0a05 */
[----:B------:R-:W-:Y:S03]  /*8ee0*/  STL [R1+0x14], R5 ;  /* 0x0000140501007387 */ /* 0x000fe60000100800 */
[----:B------:R-:W-:Y:S02]  /*8ef0*/  IMAD R17, R17, R0, R4 ;  /* 0x0000000011117224 */ /* 0x000fe400078e0204 */
[----:B------:R-:W1:Y:S02]  /*8f00*/  LDC R0, c[0x0][0x2f0] ;  /* 0x0000bc00ff007b82 */ /* 0x000e640000000800 */
[----:B-1----:R-:W-:Y:S01]  /*8f10*/  IMAD R2, R0, UR4, RZ ;  /* 0x0000000400027c24 */ /* 0x002fe2000f8e02ff */
[----:B------:R-:W-:-:S03]  /*8f20*/  UIADD3 UR4, UR37, 0x1c400, URZ ;  /* 0x0001c40025047890 */ /* 0x000fc6000fffe03f */
[----:B------:R-:W-:Y:S01]  /*8f30*/  VIADD R0, R2, 0x5f ;  /* 0x0000005f02007836 */ /* 0x000fe20000000000 */
[----:B------:R1:W-:Y:S01]  /*8f40*/  STL [R1+0x58], R2 ;  /* 0x0000580201007387 */ /* 0x0003e20000100800 */
[----:B------:R-:W-:Y:S02]  /*8f50*/  ULOP3.LUT UP0, URZ, UR4, 0x3ff, URZ, 0xc0, !UPT ;  /* 0x000003ff043f7892 */ /* 0x000fe4000f80c03f */
[----:B------:R-:W-:-:S04]  /*8f60*/  IMAD.HI R0, R0, 0x2aaaaaab, RZ ;  /* 0x2aaaaaab00007827 */ /* 0x000fc800078e02ff */
[----:B------:R-:W-:Y:S02]  /*8f70*/  PLOP3.LUT P0, PT, PT, PT, UP0, 0x80, 0x0 ;  /* 0x000000000000781c */ /* 0x000fe40003f0f008 */
[----:B-1----:R-:W-:-:S04]  /*8f80*/  SHF.R.U32.HI R2, RZ, 0x1f, R0 ;  /* 0x0000001fff027819 */ /* 0x002fc80000011600 */
[----:B------:R-:W-:-:S05]  /*8f90*/  LEA.HI.SX32 R0, R0, R2, 0x1c ;  /* 0x0000000200007211 */ /* 0x000fca00078fe2ff */
[----:B------:R1:W-:Y:S02]  /*8fa0*/  STL [R1+0x20], R0 ;  /* 0x0000200001007387 */ /* 0x0003e40000100800 */
[----:B0-----:R-:W-:Y:S05]  /*8fb0*/  @!P0 BRA `(.L_x_9455) ;  /* 0x0000000000408947 */ /* 0x001fea0003800000 */
        /* <DEDUP_REMOVED lines=16> */
.L_x_9455:
        /* <DEDUP_REMOVED lines=17> */
[----:B--2---:R-:W-:-:S07]  /*91d0*/  IMAD.MOV.U32 R13, RZ, RZ, RZ ;  /* 0x000000ffff0d7224 */ /* 0x004fce00078e00ff */
[----:B------:R-:W-:-:S07]  /*91e0*/  LEPC R20, `(.L_x_9457) ;  /* 0x000000001014794e */ /* 0x000fce0000000000 */
[----:B01-3--:R-:W-:Y:S05]  /*91f0*/  CALL.ABS.NOINC R2 ;  /* 0x0000000002007343 */ /* 0x00bfea0003c00000 */
.L_x_9457:
        /* <DEDUP_REMOVED lines=15> */
.L_x_9456:
[----:B------:R-:W2:Y:S01]  /*92f0*/  LDL R2, [R1+0x20] ;  /* 0x0000200001027983 */ /* 0x000ea20000100800 */
[----:B------:R-:W-:-:S03]  /*9300*/  ULDC.64 UR4, c[0x0][0xaf0] ;  /* 0x0002bc0000047ab9 */ /* 0x000fc60000000a00 */
[----:B-1----:R-:W3:Y:S01]  /*9310*/  LDL R0, [R1+0x14] ;  /* 0x0000140001007983 */ /* 0x002ee20000100800 */
[----:B------:R-:W-:-:S04]  /*9320*/  ISETP.NE.U32.AND P0, PT, RZ, UR4, PT ;  /* 0x00000004ff007c0c */ /* 0x000fc8000bf05070 */
[----:B------:R-:W-:Y:S01]  /*9330*/  ISETP.NE.AND.EX P0, PT, RZ, UR5, PT, P0 ;  /* 0x00000005ff007c0c */ /* 0x000fe2000bf05300 */
[----:B--2---:R-:W-:-:S12]  /*9340*/  IMAD.MOV.U32 R16, RZ, RZ, R2 ;  /* 0x000000ffff107224 */ /* 0x004fd800078e0002 */
[----:B------:R-:W1:Y:S01]  /*9350*/  @P0 LDC.64 R2, c[0x0][0xaf0] ;  /* 0x0002bc00ff020b82 */ /* 0x000e620000000a00 */
[----:B---3--:R-:W-:Y:S02]  /*9360*/  IMAD.MOV.U32 R7, RZ, RZ, R0 ;  /* 0x000000ffff077224 */ /* 0x008fe400078e0000 */
[----:B-1----:R-:W-:-:S05]  /*9370*/  @P0 IMAD.WIDE R2, R0, 0x4, R2 ;  /* 0x0000000400020825 */ /* 0x002fca00078e0202 */
[----:B------:R1:W2:Y:S01]  /*9380*/  @P0 LDG.E R7, desc[UR46][R2.64] ;  /* 0x0000002e02070981 */ /* 0x0002a2000c1e1900 */
[----:B------:R-:W-:Y:S01]  /*9390*/  VIADD R9, R16, 0xffffffff ;  /* 0xffffffff10097836 */ /* 0x000fe20000000000 */
[----:B------:R-:W-:Y:S01]  /*93a0*/  UMOV UR4, 0xffffffff ;  /* 0xffffffff00047882 */ /* 0x000fe20000000000 */
[----:B------:R-:W-:Y:S01]  /*93b0*/  LOP3.LUT R18, R18, 0xfffffffe, RZ, 0xc0, !PT ;  /* 0xfffffffe12127812 */ /* 0x000fe200078ec0ff */
[----:B-1----:R-:W1:Y:S02]  /*93c0*/  LDC.64 R2, c[0x0][0x418] ;  /* 0x00010600ff027b82 */ /* 0x002e640000000a00 */
[----:B-1----:R-:W-:-:S04]  /*93d0*/  ISETP.NE.U32.AND P0, PT, R2, RZ, PT ;  /* 0x000000ff0200720c */ /* 0x002fc80003f05070 */
        /* <DEDUP_REMOVED lines=8> */
[----:B------:R-:W2:Y:S02]  /*9460*/  S2R R0, SR_TID.X ;  /* 0x0000000000007919 */ /* 0x000ea40000002100 */
[----:B--2---:R-:W-:-:S04]  /*9470*/  SHF.R.U32.HI R0, RZ, 0x5, R0 ;  /* 0x00000005ff007819 */ /* 0x004fc80000011600 */
[----:B------:R-:W-:-:S05]  /*9480*/  LOP3.LUT R0, R0, 0x3, RZ, 0xc0, !PT ;  /* 0x0000000300007812 */ /* 0x000fca00078ec0ff */
[----:B------:R2:W3:Y:S02]  /*9490*/  SHFL.IDX PT, R14, R0, RZ, 0x1f ;  /* 0x00001fff000e7589 */ /* 0x0004e400000e0000 */
.L_x_9551:
[----:B---3--:R-:W-:Y:S02]  /*94a0*/  ISETP.NE.AND P0, PT, R14, RZ, PT ;  /* 0x000000ff0e00720c */ /* 0x008fe40003f05270 */
[----:B------:R-:W-:Y:S02]  /*94b0*/  PLOP3.LUT P2, PT, PT, PT, PT, 0x8, 0x0 ;  /* 0x000000000000781c */ /* 0x000fe40003f4e170 */
[----:B------:R-:W-:-:S11]  /*94c0*/  LOP3.LUT R18, R18, 0xfffffffd, RZ, 0xc0, !PT ;  /* 0xfffffffd12127812 */ /* 0x000fd600078ec0ff */
[----:B------:R-:W-:Y:S01]  /*94d0*/  @P2 LOP3.LUT R18, R18, 0x2, RZ, 0xfc, !PT ;  /* 0x0000000212122812 */ /* 0x000fe200078efcff */
[----:B------:R-:W-:Y:S06]  /*94e0*/  @P0 BRA `(.L_x_9459) ;  /* 0x0000000000f80947 */ /* 0x000fec0003800000 */
[----:B------:R-:W-:-:S03]  /*94f0*/  UMOV UR4, 0xffffffff ;  /* 0xffffffff00047882 */ /* 0x000fc60000000000 */
[----:B------:R-:W-:Y:S05]  /*9500*/  BRA.DIV UR4, `(.L_x_9460) ;  /* 0x0000004604b07947 */ /* 0x000fea000b800000 */
[----:B------:R-:W-:-:S13]  /*9510*/  ELECT P6, URZ, PT ;  /* 0x00000000003f782f */ /* 0x000fda00038c0000 */
.L_x_9554:
[----:B------:R-:W-:Y:S05]  /*9520*/  @!P6 BRA `(.L_x_9459) ;  /* 0x0000000000e8e947 */ /* 0x000fea0003800000 */
[----:B------:R3:W-:Y:S01]  /*9530*/  STL [R1+0x4c], R9 ;  /* 0x00004c0901007387 */ /* 0x0007e20000100800 */
[----:B------:R-:W-:Y:S01]  /*9540*/  IMAD.MOV.U32 R16, RZ, RZ, R7 ;  /* 0x000000ffff107224 */ /* 0x000fe200078e0007 */
[----:B------:R-:W-:Y:S06]  /*9550*/  @!P1 BRA `(.L_x_9461) ;  /* 0x00000000004c9947 */ /* 0x000fec0003800000 */
[----:B------:R-:W4:Y:S01]  /*9560*/  LDC R6, c[0x0][0x43c] ;  /* 0x00010f00ff067b82 */ /* 0x000f220000000800 */
[----:B--2---:R-:W-:Y:S01]  /*9570*/  IMAD.MOV.U32 R0, RZ, RZ, R9 ;  /* 0x000000ffff007224 */ /* 0x004fe200078e0009 */
[----:B------:R-:W-:Y:S01]  /*9580*/  ULDC.64 UR4, c[0x0][0x428] ;  /* 0x00010a0000047ab9 */ /* 0x000fe20000000a00 */
[----:B----4-:R-:W-:-:S13]  /*9590*/  ISETP.NE.AND P0, PT, R6, 0x1, PT ;  /* 0x000000010600780c */ /* 0x010fda0003f05270 */
[----:B------:R-:W2:Y:S02]  /*95a0*/  @P0 LDC.64 R4, c[0x0][0x440] ;  /* 0x00011000ff040b82 */ /* 0x000ea40000000a00 */
[----:B--2---:R-:W-:-:S05]  /*95b0*/  @P0 IMAD.HI.U32 R4, R9, R4, RZ ;  /* 0x0000000409040227 */ /* 0x004fca00078e00ff */
        /* <DEDUP_REMOVED lines=8> */
[----:B--2---:R-:W-:-:S04]  /*9640*/  IMAD R6, R8, UR4, RZ ;  /* 0x0000000408067c24 */ /* 0x004fc8000f8e02ff */
[----:B------:R-:W-:-:S04]  /*9650*/  IMAD R0, R7, UR5, R6 ;  /* 0x0000000507007c24 */ /* 0x000fc8000f8e0206 */
[----:B------:R-:W-:-:S05]  /*9660*/  IMAD.IADD R0, R5, 0x1, R0 ;  /* 0x0000000105007824 */ /* 0x000fca00078e0200 */
[----:B------:R-:W-:-:S05]  /*9670*/  LEA.HI.X R3, R4, R3, R0, 0x2, P0 ;  /* 0x0000000304037211 */ /* 0x000fca00000f1400 */
[----:B------:R4:W5:Y:S02]  /*9680*/  LDG.E R16, desc[UR46][R2.64] ;  /* 0x0000002e02107981 */ /* 0x000964000c1e1900 */
.L_x_9461:
[----:B----4-:R-:W4:Y:S01]  /*9690*/  LDL R2, [R1+0x8] ;  /* 0x0000080001027983 */ /* 0x010f220000100800 */
[----:B--2---:R-:W-:Y:S02]  /*96a0*/  LEA R0, R19, UR37, 0x3 ;  /* 0x0000002513007c11 */ /* 0x004fe4000f8e18ff */
[----:B----4-:R-:W-:-:S04]  /*96b0*/  SHF.L.U32 R2, R2, 0x1f, RZ ;  /* 0x0000001f02027819 */ /* 0x010fc800000006ff */
[----:B------:R-:W2:Y:S02]  /*96c0*/  SYNCS.PHASECHK.TRANS64.TRYWAIT P0, [R0+URZ+0x32440], R2 ;  /* 0x03244002000075a7 */ /* 0x000ea4000800017f */
[----:B--2---:R-:W-:Y:S05]  /*96d0*/  @!P0 BRA `(.L_x_9462) ;  /* 0x00000044005c8947 */ /* 0x004fea0003800000 */
.L_x_9555:
[----:B------:R-:W4:Y:S02]  /*96e0*/  S2R R3, SR_TID.X ;  /* 0x0000000000037919 */ /* 0x000f240000002100 */
[----:B----4-:R-:W-:-:S04]  /*96f0*/  LOP3.LUT R3, R3, 0x7f, RZ, 0xc0, !PT ;  /* 0x0000007f03037812 */ /* 0x010fc800078ec0ff */
[----:B------:R-:W-:-:S13]  /*9700*/  ISETP.NE.AND P0, PT, R3, RZ, PT ;  /* 0x000000ff0300720c */ /* 0x000fda0003f05270 */
[----:B------:R-:W-:Y:S05]  /*9710*/  @P0 BRA `(.L_x_9463) ;  /* 0x00000000001c0947 */ /* 0x000fea0003800000 */
[----:B------:R-:W4:Y:S01]  /*9720*/  S2R R3, SR_TID.X ;  /* 0x0000000000037919 */ /* 0x000f220000002100 */
[----:B--2---:R-:W-:-:S04]  /*9730*/  IMAD.MOV.U32 R2, RZ, RZ, 0x3000 ;  /* 0x00003000ff027424 */ /* 0x004fc800078e00ff */
[----:B------:R2:W-:Y:S01]  /*9740*/  SYNCS.ARRIVE.TRANS64 RZ, [R0+URZ+0x32430], R2 ;  /* 0x0324300200ff79a7 */ /* 0x0005e2000800003f */
[----:B----4-:R-:W-:-:S04]  /*9750*/  LOP3.LUT R3, R3, 0x1f, RZ, 0xc0, !PT ;  /* 0x0000001f03037812 */ /* 0x010fc800078ec0ff */
[----:B------:R-:W-:-:S13]  /*9760*/  ISETP.NE.AND P0, PT, R3, RZ, PT ;  /* 0x000000ff0300720c */ /* 0x000fda0003f05270 */
[----:B--2---:R-:W-:Y:S05]  /*9770*/  @!P0 BRA `(.L_x_9463) ;  /* 0x0000000000048947 */ /* 0x004fea0003800000 */
[----:B------:R-:W-:Y:S01]  /*9780*/  BPT.TRAP 0x1 ;  /* 0x000000040000795c */ /* 0x000fe20000300000 */
.L_x_9463:
[----:B--2---:R-:W2:Y:S01]  /*9790*/  LDL R2, [R1+0x4c] ;  /* 0x00004c0001027983 */ /* 0x004ea20000100800 */
        /* <DEDUP_REMOVED lines=11> */
[----:B------:R-:W-:Y:S02]  /*9850*/  UIMAD UR8, UR8, 0x3000, UR37 ;  /* 0x00003000080878a4 */ /* 0x000fe4000f8e0225 */
[----:B------:R-:W-:Y:S02]  /*9860*/  UIADD3 UR9, UR9, 0x32430, URZ ;  /* 0x0003243009097890 */ /* 0x000fe4000fffe03f */
[----:B------:R-:W-:-:S05]  /*9870*/  UIADD3 UR8, UR8, 0x1c400, URZ ;  /* 0x0001c40008087890 */ /* 0x000fca000fffe03f */
[----:B------:R-:W-:Y:S02]  /*9880*/  @P0 LOP3.LUT R18, R18, 0x2, RZ, 0xfc, !PT ;  /* 0x0000000212120812 */ /* 0x000fe400078efcff */
[----:B--2---:R-:W-:-:S13]  /*9890*/  R2UR UR11, R2 ;  /* 0x00000000020b72ca */ /* 0x004fda00000e0000 */
[----:B------:R-:W-:-:S09]  /*98a0*/  UIMAD UR11, UR11, 0x60, URZ ;  /* 0x000000600b0b78a4 */ /* 0x000fd2000f8e023f */
[----:B------:R4:W-:Y:S02]  /*98b0*/  UTMALDG.4D [UR8], [UR4], desc[UR6] ;  /* 0x00000608040075b4 */ /* 0x0009e40008019000 */
[----:B----4-:R-:W-:Y:S01]  /*98c0*/  NOP ;  /* 0x0000000000007918 */ /* 0x010fe20000000000 */
.L_x_9459:
[----:B--2---:R-:W2:Y:S01]  /*98d0*/  LDL R0, [R1+0x14] ;  /* 0x0000140001007983 */ /* 0x004ea20000100800 */
[----:B------:R-:W-:Y:S05]  /*98e0*/  WARPSYNC.ALL ;  /* 0x0000000000007948 */ /* 0x000fea0003800000 */
[----:B------:R-:W-:Y:S01]  /*98f0*/  UIADD3 UR4, UR37, 0x18400, URZ ;  /* 0x0001840025047890 */ /* 0x000fe2000fffe03f */
[----:B------:R-:W-:-:S03]  /*9900*/  SHF.R.S32.HI R2, RZ, 0x1f, R17 ;  /* 0x0000001fff027819 */ /* 0x000fc60000011411 */
[----:B------:R-:W-:Y:S01]  /*9910*/  ULOP3.LUT UP0, URZ, UR4, 0x3ff, URZ, 0xc0, !UPT ;  /* 0x000003ff043f7892 */ /* 0x000fe2000f80c03f */
[----:B------:R-:W-:Y:S05]  /*9920*/  BAR.SYNC.DEFER_BLOCKING 0x8, 0x180 ;  /* 0x0206000000007b1d */ /* 0x000fea0000010000 */
[----:B------:R-:W-:Y:S02]  /*9930*/  PLOP3.LUT P0, PT, PT, PT, UP0, 0x80, 0x0 ;  /* 0x000000000000781c */ /* 0x000fe40003f0f008 */
[----:B--2---:R-:W-:-:S05]  /*9940*/  SHF.R.S32.HI R0, RZ, 0x1f, R0 ;  /* 0x0000001fff007819 */ /* 0x004fca0000011400 */
[----:B------:R2:W-:Y:S04]  /*9950*/  STL [R1+0x48], R0 ;  /* 0x0000480001007387 */ /* 0x0005e80000100800 */
[----:B------:R2:W-:Y:S02]  /*9960*/  STL [R1+0x40], R2 ;  /* 0x0000400201007387 */ /* 0x0005e40000100800 */
        /* <DEDUP_REMOVED lines=13> */
[----:B------:R-:W-:Y:S02]  /*9a40*/  IMAD.MOV.U32 R12, RZ, RZ, 0x1 ;  /* 0x00000001ff0c7424 */ /* 0x000fe400078e00ff */
[----:B------:R-:W-:-:S07]  /*9a50*/  IMAD.MOV.U32 R13, RZ, RZ, RZ ;  /* 0x000000ffff0d7224 */ /* 0x000fce00078e00ff */
[----:B------:R-:W-:-:S07]  /*9a60*/  LEPC R20, `(.L_x_9464) ;  /* 0x000000001014794e */ /* 0x000fce0000000000 */
[----:B0-23--:R-:W-:Y:S05]  /*9a70*/  CALL.ABS.NOINC R2 ;  /* 0x0000000002007343 */ /* 0x00dfea0003c00000 */
.L_x_9464:
[----:B--2---:R-:W3:Y:S01]  /*9a80*/  LDL R2, [R1+0x40] ;  /* 0x0000400001027983 */ /* 0x004ee20000100800 */
[----:B------:R-:W2:Y:S01]  /*9a90*/  LDC R6, c[0x0][0x448] ;  /* 0x00011200ff067b82 */ /* 0x000ea20000000800 */
[----:B------:R-:W-:Y:S01]  /*9aa0*/  ULDC UR4, c[0x0][0xd38] ;  /* 0x00034e0000047ab9 */ /* 0x000fe20000000800 */
[----:B------:R-:W-:Y:S01]  /*9ab0*/  ULDC.64 UR6, c[0x0][0x280] ;  /* 0x0000a00000067ab9 */ /* 0x000fe20000000a00 */
[----:B------:R-:W4:Y:S04]  /*9ac0*/  LDL.LU R0, [R1+0x10] ;  /* 0x0000100001007983 */ /* 0x000f280000300800 */
[----:B------:R-:W4:Y:S04]  /*9ad0*/  LDL R4, [R1+0x24] ;  /* 0x0000240001047983 */ /* 0x000f280000100800 */
[----:B------:R-:W4:Y:S01]  /*9ae0*/  LDL R10, [R1+0x48] ;  /* 0x00004800010a7983 */ /* 0x000f220000100800 */
[----:B------:R-:W0:Y:S01]  /*9af0*/  S2R R3, SR_TID.X ;  /* 0x0000000000037919 */ /* 0x000e220000002100 */
[----:B------:R-:W0:Y:S02]  /*9b00*/  S2R R5, SR_TID.X ;  /* 0x0000000000057919 */ /* 0x000e240000002100 */
[----:B-1----:R-:W4:Y:S01]  /*9b10*/  LDL R8, [R1+0x14] ;  /* 0x0000140001087983 */ /* 0x002f220000100800 */
[----:B--2---:R-:W-:-:S02]  /*9b20*/  ISETP.NE.AND P0, PT, R6, 0x1, PT ;  /* 0x000000010600780c */ /* 0x004fc40003f05270 */
[----:B0-----:R-:W-:-:S04]  /*9b30*/  LOP3.LUT R3, R3, 0x7f, RZ, 0xc0, !PT ;  /* 0x0000007f03037812 */ /* 0x001fc800078ec0ff */
[----:B------:R-:W-:Y:S01]  /*9b40*/  SHF.R.U32.HI R7, RZ, 0x3, R3 ;  /* 0x00000003ff077819 */ /* 0x000fe20000011603 */
[----:B------:R-:W-:-:S06]  /*9b50*/  IMAD.SHL.U32 R5, R5, 0x10, RZ ;  /* 0x0000001005057824 */ /* 0x000fcc00078e00ff */
[----:B------:R-:W0:Y:S01]  /*9b60*/  @P0 LDC R3, c[0x0][0x450] ;  /* 0x00011400ff030b82 */ /* 0x000e220000000800 */
[----:B------:R-:W-:Y:S01]  /*9b70*/  LOP3.LUT R5, R7, 0x70, R5, 0xf8, !PT ;  /* 0x0000007007057812 */ /* 0x000fe200078ef805 */
[----:B---3--:R-:W-:-:S06]  /*9b80*/  IMAD.MOV.U32 R9, RZ, RZ, R2 ;  /* 0x000000ffff097224 */ /* 0x008fcc00078e0002 */
[----:B------:R-:W1:Y:S01]  /*9b90*/  @P0 LDC R2, c[0x0][0x44c] ;  /* 0x00011300ff020b82 */ /* 0x000e620000000800 */
[----:B----4-:R-:W-:-:S04]  /*9ba0*/  IMAD.MOV R0, RZ, RZ, -R0 ;  /* 0x000000ffff007224 */ /* 0x010fc800078e0a00 */
[----:B------:R-:W-:Y:S01]  /*9bb0*/  IMAD R0, R0, UR4, R4 ;  /* 0x0000000400007c24 */ /* 0x000fe2000f8e0204 */
[----:B------:R-:W-:-:S03]  /*9bc0*/  ULDC.64 UR4, c[0x0][0x2d8] ;  /* 0x0000b60000047ab9 */ /* 0x000fc60000000a00 */
[----:B------:R-:W-:-:S05]  /*9bd0*/  IMAD.SHL.U32 R4, R0, 0x80, RZ ;  /* 0x0000008000047824 */ /* 0x000fca00078e00ff */
[----:B------:R-:W-:Y:S01]  /*9be0*/  LOP3.LUT R7, R5, R4, RZ, 0xfc, !PT ;  /* 0x0000000405077212 */ /* 0x000fe200078efcff */
[----:B------:R-:W-:-:S04]  /*9bf0*/  IMAD R5, R9, UR4, RZ ;  /* 0x0000000409057c24 */ /* 0x000fc8000f8e02ff */
[----:B------:R-:W-:Y:S01]  /*9c00*/  IMAD.MOV.U32 R0, RZ, RZ, R7 ;  /* 0x000000ffff007224 */ /* 0x000fe200078e0007 */
[----:B------:R2:W-:Y:S01]  /*9c10*/  STL [R1+0x18], R7 ;  /* 0x0000180701007387 */ /* 0x0005e20000100800 */
[----:B------:R-:W-:Y:S02]  /*9c20*/  IMAD R5, R17, UR5, R5 ;  /* 0x0000000511057c24 */ /* 0x000fe4000f8e0205 */
[----:B-1----:R-:W-:-:S05]  /*9c30*/  @P0 IMAD.HI.U32 R2, R7, R2, RZ ;  /* 0x0000000207020227 */ /* 0x002fca00078e00ff */
[----:B0-----:R-:W-:Y:S01]  /*9c40*/  @P0 SHF.R.U32.HI R0, RZ, R3, R2 ;  /* 0x00000003ff000219 */ /* 0x001fe20000011602 */
[----:B------:R-:W-:Y:S01]  /*9c50*/  IMAD.WIDE.U32 R2, R17, UR4, RZ ;  /* 0x0000000411027c25 */ /* 0x000fe2000f8e00ff */
[----:B------:R-:W-:-:S03]  /*9c60*/  ULDC.64 UR4, c[0x0][0x2e0] ;  /* 0x0000b80000047ab9 */ /* 0x000fc60000000a00 */
[----:B------:R-:W-:Y:S02]  /*9c70*/  IMAD.IADD R3, R3, 0x1, R5 ;  /* 0x0000000103037824 */ /* 0x000fe400078e0205 */
[----:B------:R-:W-:Y:S02]  /*9c80*/  IMAD R5, R10, UR4, RZ ;  /* 0x000000040a057c24 */ /* 0x000fe4000f8e02ff */
[----:B------:R2:W5:Y:S01]  /*9c90*/  LDL R10, [R1+0x4] ;  /* 0x00000400010a7983 */ /* 0x0005620000100800 */
[----:B------:R-:W-:-:S04]  /*9ca0*/  IMAD.WIDE.U32 R2, R8, UR4, R2 ;  /* 0x0000000408027c25 */ /* 0x000fc8000f8e0002 */
[----:B------:R-:W-:Y:S01]  /*9cb0*/  IMAD R5, R8, UR5, R5 ;  /* 0x0000000508057c24 */ /* 0x000fe2000f8e0205 */
[----:B------:R-:W-:Y:S01]  /*9cc0*/  ULDC.64 UR4, c[0x0][0x2d0] ;  /* 0x0000b40000047ab9 */ /* 0x000fe20000000a00 */
[----:B------:R-:W0:Y:S02]  /*9cd0*/  S2R R8, SR_TID.X ;  /* 0x0000000000087919 */ /* 0x000e240000002100 */
[----:B------:R-:W-:Y:S01]  /*9ce0*/  IMAD.IADD R3, R3, 0x1, R5 ;  /* 0x0000000103037824 */ /* 0x000fe200078e0205 */
[----:B------:R-:W-:Y:S01]  /*9cf0*/  SHF.R.S32.HI R5, RZ, 0x1f, R0 ;  /* 0x0000001fff057819 */ /* 0x000fe20000011400 */
[----:B------:R-:W-:-:S04]  /*9d00*/  IMAD.WIDE.U32 R2, R0, UR4, R2 ;  /* 0x0000000400027c25 */ /* 0x000fc8000f8e0002 */
[----:B------:R-:W-:-:S04]  /*9d10*/  IMAD R5, R5, UR4, RZ ;  /* 0x0000000405057c24 */ /* 0x000fc8000f8e02ff */
[----:B------:R-:W-:Y:S01]  /*9d20*/  IMAD R5, R0, UR5, R5 ;  /* 0x0000000500057c24 */ /* 0x000fe2000f8e0205 */
[----:B------:R-:W-:Y:S01]  /*9d30*/  ULDC.64 UR4, c[0x0][0x2c8] ;  /* 0x0000b20000047ab9 */ /* 0x000fe20000000a00 */
[----:B------:R-:W-:Y:S02]  /*9d40*/  IMAD.MOV R0, RZ, RZ, -R0 ;  /* 0x000000ffff007224 */ /* 0x000fe400078e0a00 */
[----:B------:R-:W-:Y:S02]  /*9d50*/  IMAD.IADD R3, R3, 0x1, R5 ;  /* 0x0000000103037824 */ /* 0x000fe400078e0205 */
[----:B------:R-:W-:-:S05]  /*9d60*/  IMAD R0, R6, R0, R7 ;  /* 0x0000000006007224 */ /* 0x000fca00078e0207 */
[----:B------:R-:W-:Y:S01]  /*9d70*/  SHF.R.S32.HI R5, RZ, 0x1f, R0 ;  /* 0x0000001fff057819 */ /* 0x000fe20000011400 */
[----:B------:R-:W-:-:S04]  /*9d80*/  IMAD.WIDE.U32 R2, R0, UR4, R2 ;  /* 0x0000000400027c25 */ /* 0x000fc8000f8e0002 */
[----:B------:R-:W-:Y:S01]  /*9d90*/  IMAD R5, R5, UR4, RZ ;  /* 0x0000000405057c24 */ /* 0x000fe2000f8e02ff */
[----:B------:R-:W-:Y:S01]  /*9da0*/  ULDC UR4, c[0x0][0x2b8] ;  /* 0x0000ae0000047ab9 */ /* 0x000fe20000000800 */
[----:B0-----:R-:W-:Y:S02]  /*9db0*/  IMAD.SHL.U32 R8, R8, 0x8, RZ ;  /* 0x0000000808087824 */ /* 0x001fe400078e00ff */
[----:B------:R-:W-:-:S03]  /*9dc0*/  IMAD R5, R0, UR5, R5 ;  /* 0x0000000500057c24 */ /* 0x000fc6000f8e0205 */
[----:B------:R-:W-:Y:S01]  /*9dd0*/  LOP3.LUT R8, R8, 0x38, RZ, 0xc0, !PT ;  /* 0x0000003808087812 */ /* 0x000fe200078ec0ff */
[----:B------:R-:W-:Y:S01]  /*9de0*/  IMAD.IADD R5, R3, 0x1, R5 ;  /* 0x0000000103057824 */ /* 0x000fe200078e0205 */
[----:B------:R-:W-:Y:S02]  /*9df0*/  LEA R0, P1, R2, UR6, 0x1 ;  /* 0x0000000602007c11 */ /* 0x000fe4000f8208ff */
[----:B------:R-:W-:Y:S01]  /*9e00*/  ISETP.GE.AND P0, PT, R8, UR4, PT ;  /* 0x0000000408007c0c */ /* 0x000fe2000bf06270 */
[----:B------:R-:W-:Y:S01]  /*9e10*/  UMOV UR4, 0xffffffff ;  /* 0xffffffff00047882 */ /* 0x000fe20000000000 */
[----:B------:R-:W-:Y:S02]  /*9e20*/  LEA.HI.X R2, R2, UR7, R5, 0x1, P1 ;  /* 0x0000000702027c11 */ /* 0x000fe400088f0c05 */
[----:B--2---:R-:W-:Y:S09]  /*9e30*/  BRA.DIV UR4, `(.L_x_9465) ;  /* 0x0000003e04987947 */ /* 0x004ff2000b800000 */
[----:B------:R-:W0:Y:S01]  /*9e40*/  S2R R5, SR_TID.X ;  /* 0x0000000000057919 */ /* 0x000e220000002100 */
[----:B------:R-:W-:Y:S02]  /*9e50*/  ULDC UR4, c[0x0][0x288] ;  /* 0x0000a20000047ab9 */ /* 0x000fe40000000800 */
[----:B------:R-:W-:Y:S01]  /*9e60*/  IMAD R3, R6, UR4, RZ ;  /* 0x0000000406037c24 */ /* 0x000fe2000f8e02ff */
[----:B------:R-:W1:Y:S01]  /*9e70*/  S2R R11, SR_TID.X ;  /* 0x00000000000b7919 */ /* 0x000e620000002100 */
[----:B------:R-:W-:Y:S04]  /*9e80*/  SHFL.IDX PT, R7, R2, RZ, 0x181f ;  /* 0x00181fff02077589 */ /* 0x000fe800000e0000 */
[----:B------:R-:W-:Y:S01]  /*9e90*/  SHFL.IDX PT, R6, R0, 0x1, 0x181f ;  /* 0x00381f0000067f89 */ /* 0x000fe200000e0000 */
[----:B0-----:R-:W-:-:S04]  /*9ea0*/  LOP3.LUT R5, R5, 0x7f, RZ, 0xc0, !PT ;  /* 0x0000007f05057812 */ /* 0x001fc800078ec0ff */
[----:B------:R-:W-:Y:S01]  /*9eb0*/  SHF.R.U32.HI R8, RZ, 0x3, R5 ;  /* 0x00000003ff087819 */ /* 0x000fe20000011605 */
[----:B-1----:R-:W-:Y:S01]  /*9ec0*/  IMAD.SHL.U32 R11, R11, 0x8, RZ ;  /* 0x000000080b0b7824 */ /* 0x002fe200078e00ff */
[----:B------:R-:W0:Y:S03]  /*9ed0*/  SHFL.IDX PT, R5, R0, RZ, 0x181f ;  /* 0x00181fff00057589 */ /* 0x000e2600000e0000 */
[----:B------:R-:W-:Y:S01]  /*9ee0*/  IMAD.IADD R12, R8, 0x1, R4 ;  /* 0x00000001080c7824 */ /* 0x000fe200078e0204 */
[----:B------:R-:W-:Y:S01]  /*9ef0*/  LOP3.LUT R11, R11, 0x38, RZ, 0xc0, !PT ;  /* 0x000000380b0b7812 */ /* 0x000fe200078ec0ff */
[----:B------:R-:W1:Y:S02]  /*9f00*/  SHFL.IDX PT, R8, R2, 0x1, 0x181f ;  /* 0x00381f0002087f89 */ /* 0x000e6400000e0000 */
[C---:B------:R-:W-:Y:S01]  /*9f10*/  VIADD R13, R12.reuse, 0x10 ;  /* 0x000000100c0d7836 */ /* 0x040fe20000000000 */
[CC--:B------:R-:W-:Y:S01]  /*9f20*/  ISETP.GE.AND P1, PT, R12.reuse, R3.reuse, PT ;  /* 0x000000030c00720c */ /* 0x0c0fe20003f26270 */
[----:B------:R-:W-:Y:S03]  /*9f30*/  STL [R1+0x10], R12 ;  /* 0x0000100c01007387 */ /* 0x000fe60000100800 */
[----:B------:R-:W-:Y:S01]  /*9f40*/  ISETP.GE.AND P2, PT, R13, R3, PT ;  /* 0x000000030d00720c */ /* 0x000fe20003f46270 */
[----:B------:R2:W-:Y:S02]  /*9f50*/  STL [R1+0x28], R13 ;  /* 0x0000280d01007387 */ /* 0x0005e40000100800 */
[----:B--2---:R-:W-:-:S06]  /*9f60*/  VIADD R13, R12, 0x20 ;  /* 0x000000200c0d7836 */ /* 0x004fcc0000000000 */
[----:B0-----:R-:W-:Y:S01]  /*9f70*/  @!P1 LEA R5, P3, R11, R5, 0x1 ;  /* 0x000000050b059211 */ /* 0x001fe200078608ff */
[----:B------:R-:W-:Y:S04]  /*9f80*/  STL [R1+0x2c], R13 ;  /* 0x00002c0d01007387 */ /* 0x000fe80000100800 */
[----:B------:R-:W-:Y:S02]  /*9f90*/  @!P1 IMAD.X R4, RZ, RZ, R7, P3 ;  /* 0x000000ffff049224 */ /* 0x000fe400018e0607 */
[----:B------:R-:W-:-:S03]  /*9fa0*/  VIADD R7, R12, 0x30 ;  /* 0x000000300c077836 */ /* 0x000fc60000000000 */
[-C--:B------:R-:W-:Y:S02]  /*9fb0*/  @!P1 LOP3.LUT R5, R5, R4.reuse, RZ, 0x3c, !PT ;  /* 0x0000000405059212 */ /* 0x080fe400078e3cff */
[----:B------:R-:W-:Y:S02]  /*9fc0*/  STL [R1+0x30], R7 ;  /* 0x0000300701007387 */ /* 0x000fe40000100800 */
[----:B------:R-:W-:-:S04]  /*9fd0*/  @!P1 LOP3.LUT R4, R5, R4, RZ, 0x3c, !PT ;  /* 0x0000000405049212 */ /* 0x000fc800078e3cff */
[----:B------:R-:W-:-:S05]  /*9fe0*/  @!P1 LOP3.LUT R5, R5, R4, RZ, 0x3c, !PT ;  /* 0x0000000405059212 */ /* 0x000fca00078e3cff */
[----:B-----5:R0:W-:Y:S02]  /*9ff0*/  @!P1 LDGSTS.E.BYPASS.LTC128B.128 [R10+0x18400], desc[UR46][R4.64], !P0 ;  /* 0x18400000040a9fae */ /* 0x0201e4000c101d6e */
[----:B0-----:R-:W-:Y:S02]  /*a000*/  @!P2 LEA R5, P1, R11, R6, 0x1 ;  /* 0x000000060b05a211 */ /* 0x001fe400078208ff */
[----:B------:R-:W-:Y:S03]  /*a010*/  SHFL.IDX PT, R6, R2, 0x2, 0x181f ;  /* 0x00581f0002067f89 */ /* 0x000fe600000e0000 */
[----:B-1----:R-:W-:Y:S01]  /*a020*/  @!P2 IMAD.X R4, RZ, RZ, R8, P1 ;  /* 0x000000ffff04a224 */ /* 0x002fe200008e0608 */
[----:B------:R-:W-:-:S04]  /*a030*/  ISETP.GE.AND P1, PT, R13, R3, PT ;  /* 0x000000030d00720c */ /* 0x000fc80003f26270 */
[----:B------:R-:W-:-:S04]  /*a040*/  @!P2 LOP3.LUT R5, R5, R4, RZ, 0x3c, !PT ;  /* 0x000000040505a212 */ /* 0x000fc800078e3cff */
[----:B------:R-:W-:-:S04]  /*a050*/  @!P2 LOP3.LUT R4, R5, R4, RZ, 0x3c, !PT ;  /* 0x000000040504a212 */ /* 0x000fc800078e3cff */
[----:B------:R-:W-:-:S05]  /*a060*/  @!P2 LOP3.LUT R5, R5, R4, RZ, 0x3c, !PT ;  /* 0x000000040505a212 */ /* 0x000fca00078e3cff */
[----:B------:R0:W-:Y:S04]  /*a070*/  @!P2 LDGSTS.E.BYPASS.LTC128B.128 [R10+0x18c00], desc[UR46][R4.64], !P0 ;  /* 0x18c00000040aafae */ /* 0x0001e8000c101d6e */
[----:B0-----:R-:W0:Y:S02]  /*a080*/  SHFL.IDX PT, R4, R0, 0x2, 0x181f ;  /* 0x00581f0000047f89 */ /* 0x001e2400000e0000 */
[----:B0-----:R-:W-:-:S05]  /*a090*/  @!P1 LEA R5, P2, R11, R4, 0x1 ;  /* 0x000000040b059211 */ /* 0x001fca00078408ff */
[----:B------:R-:W-:Y:S02]  /*a0a0*/  @!P1 IMAD.X R4, RZ, RZ, R6, P2 ;  /* 0x000000ffff049224 */ /* 0x000fe400010e0606 */
[----:B------:R-:W-:Y:S03]  /*a0b0*/  SHFL.IDX PT, R6, R2, 0x3, 0x181f ;  /* 0x00781f0002067f89 */ /* 0x000fe600000e0000 */
[----:B------:R-:W-:-:S04]  /*a0c0*/  @!P1 LOP3.LUT R5, R5, R4, RZ, 0x3c, !PT ;  /* 0x0000000405059212 */ /* 0x000fc800078e3cff */
[----:B------:R-:W-:-:S04]  /*a0d0*/  @!P1 LOP3.LUT R4, R5, R4, RZ, 0x3c, !PT ;  /* 0x0000000405049212 */ /* 0x000fc800078e3cff */
[----:B------:R-:W-:-:S05]  /*a0e0*/  @!P1 LOP3.LUT R5, R5, R4, RZ, 0x3c, !PT ;  /* 0x0000000405059212 */ /* 0x000fca00078e3cff */
[----:B------:R0:W-:Y:S01]  /*a0f0*/  @!P1 LDGSTS.E.BYPASS.LTC128B.128 [R10+0x19400], desc[UR46][R4.64], !P0 ;  /* 0x19400000040a9fae */ /* 0x0001e2000c101d6e */
[----:B------:R-:W-:Y:S01]  /*a100*/  ISETP.GE.AND P1, PT, R7, R3, PT ;  /* 0x000000030700720c */ /* 0x000fe20003f26270 */
[----:B------:R-:W-:-:S05]  /*a110*/  VIADD R7, R12, 0x40 ;  /* 0x000000400c077836 */ /* 0x000fca0000000000 */
        /* <DEDUP_REMOVED lines=41> */
.L_x_9572:
[----:B------:R-:W3:Y:S01]  /*a3b0*/  LDL R5, [R1+0x10] ;  /* 0x0000100001057983 */ /* 0x000ee20000100800 */
[----:B0-----:R-:W0:Y:S02]  /*a3c0*/  S2R R2, SR_TID.X ;  /* 0x0000000000027919 */ /* 0x001e240000002100 */
[----:B0-----:R-:W-:-:S05]  /*a3d0*/  IMAD.SHL.U32 R2, R2, 0x8, RZ ;  /* 0x0000000802027824 */ /* 0x001fca00078e00ff */
[----:B------:R-:W-:Y:S01]  /*a3e0*/  LOP3.LUT R2, R2, 0x38, RZ, 0xc0, !PT ;  /* 0x0000003802027812 */ /* 0x000fe200078ec0ff */
[----:B---3--:R-:W-:-:S05]  /*a3f0*/  VIADD R5, R5, 0x70 ;  /* 0x0000007005057836 */ /* 0x008fca0000000000 */
[----:B------:R-:W-:Y:S01]  /*a400*/  ISETP.GE.AND P1, PT, R5, R3, PT ;  /* 0x000000030500720c */ /* 0x000fe20003f26270 */
[----:B------:R0:W-:-:S12]  /*a410*/  STL [R1+0x50], R5 ;  /* 0x0000500501007387 */ /* 0x0001d80000100800 */
[----:B------:R-:W-:-:S05]  /*a420*/  @!P1 LEA R2, P2, R2, R0, 0x1 ;  /* 0x0000000002029211 */ /* 0x000fca00078408ff */
        /* <DEDUP_REMOVED lines=13> */
[----:B-1----:R-:W-:Y:S01]  /*a500*/  IMAD.WIDE.U32 R2, R17, UR6, RZ ;  /* 0x0000000611027c25 */ /* 0x002fe2000f8e00ff */
        /* <DEDUP_REMOVED lines=23> */
.L_x_9466:
[----:B0-----:R-:W2:Y:S01]  /*a680*/  LDL.LU R5, [R1+0x54] ;  /* 0x0000540001057983 */ /* 0x001ea20000300800 */
[----:B------:R-:W0:Y:S01]  /*a690*/  LDC R6, c[0x0][0x448] ;  /* 0x00011200ff067b82 */ /* 0x000e220000000800 */
[----:B------:R-:W-:Y:S01]  /*a6a0*/  ULDC.64 UR4, c[0x0][0x3e0] ;  /* 0x0000f80000047ab9 */ /* 0x000fe20000000a00 */
[----:B------:R-:W-:Y:S01]  /*a6b0*/  ULDC.64 UR6, c[0x0][0x390] ;  /* 0x0000e40000067ab9 */ /* 0x000fe20000000a00 */
[----:B------:R-:W2:Y:S04]  /*a6c0*/  LDL.LU.64 R2, [R1+0x40] ;  /* 0x0000400001027983 */ /* 0x000ea80000300a00 */
[----:B------:R-:W3:Y:S04]  /*a6d0*/  LDL.LU R0, [R1+0x48] ;  /* 0x0000480001007983 */ /* 0x000ee80000300800 */
[----:B------:R-:W4:Y:S04]  /*a6e0*/  LDL.LU R4, [R1+0x14] ;  /* 0x0000140001047983 */ /* 0x000f280000300800 */
[----:B------:R-:W5:Y:S01]  /*a6f0*/  LDL.LU R7, [R1+0x18] ;  /* 0x0000180001077983 */ /* 0x000f620000300800 */
[----:B------:R-:W1:Y:S01]  /*a700*/  S2R R8, SR_TID.X ;  /* 0x0000000000087919 */ /* 0x000e620000002100 */
[----:B0-----:R-:W-:Y:S01]  /*a710*/  ISETP.NE.AND P0, PT, R6, 0x1, PT ;  /* 0x000000010600780c */ /* 0x001fe20003f05270 */
[----:B-1----:R-:W-:-:S05]  /*a720*/  IMAD.SHL.U32 R8, R8, 0x8, RZ ;  /* 0x0000000808087824 */ /* 0x002fca00078e00ff */
[----:B------:R-:W-:Y:S01]  /*a730*/  LOP3.LUT R8, R8, 0x38, RZ, 0xc0, !PT ;  /* 0x0000003808087812 */ /* 0x000fe200078ec0ff */
[----:B--2---:R-:W-:-:S06]  /*a740*/  IMAD.MOV.U32 R3, RZ, RZ, R5 ;  /* 0x000000ffff037224 */ /* 0x004fcc00078e0005 */
        /* <DEDUP_REMOVED lines=14> */
[----:B------:R-:W0:Y:S01]  /*a830*/  S2R R7, SR_TID.X ;  /* 0x0000000000077919 */ /* 0x000e220000002100 */
[----:B------:R-:W-:-:S04]  /*a840*/  IMAD R5, R5, UR4, RZ ;  /* 0x0000000405057c24 */ /* 0x000fc8000f8e02ff */
[----:B------:R-:W-:Y:S01]  /*a850*/  IMAD R4, R4, UR5, R5 ;  /* 0x0000000504047c24 */ /* 0x000fe2000f8e0205 */
[----:B------:R-:W-:-:S03]  /*a860*/  ULDC.64 UR4, c[0x0][0x3c8] ;  /* 0x0000f20000047ab9 */ /* 0x000fc60000000a00 */
[----:B------:R-:W-:Y:S01]  /*a870*/  IMAD.IADD R3, R3, 0x1, R4 ;  /* 0x0000000103037824 */ /* 0x000fe200078e0204 */
[----:B------:R-:W-:Y:S01]  /*a880*/  SHF.R.S32.HI R4, RZ, 0x1f, R0 ;  /* 0x0000001fff047819 */ /* 0x000fe20000011400 */
[----:B------:R-:W-:-:S04]  /*a890*/  IMAD.WIDE.U32 R2, R0, UR4, R2 ;  /* 0x0000000400027c25 */ /* 0x000fc8000f8e0002 */
[----:B------:R-:W-:Y:S01]  /*a8a0*/  IMAD R4, R4, UR4, RZ ;  /* 0x0000000404047c24 */ /* 0x000fe2000f8e02ff */
[----:B------:R-:W-:Y:S01]  /*a8b0*/  ULDC UR4, c[0x0][0x3b8] ;  /* 0x0000ee0000047ab9 */ /* 0x000fe20000000800 */
[----:B------:R-:W-:Y:S02]  /*a8c0*/  LEA R5, P4, R2, UR6, 0x1 ;  /* 0x0000000602057c11 */ /* 0x000fe4000f8808ff */
[----:B------:R-:W-:Y:S01]  /*a8d0*/  IMAD R0, R0, UR5, R4 ;  /* 0x0000000500007c24 */ /* 0x000fe2000f8e0204 */
[----:B------:R-:W-:-:S03]  /*a8e0*/  ISETP.GE.AND P0, PT, R8, UR4, PT ;  /* 0x0000000408007c0c */ /* 0x000fc6000bf06270 */
[----:B------:R-:W-:-:S05]  /*a8f0*/  IMAD.IADD R0, R3, 0x1, R0 ;  /* 0x0000000103007824 */ /* 0x000fca00078e0200 */
[----:B------:R-:W-:Y:S01]  /*a900*/  LEA.HI.X R4, R2, UR7, R0, 0x1, P4 ;  /* 0x0000000702047c11 */ /* 0x000fe2000a0f0c00 */
[----:B0-----:R-:W-:-:S05]  /*a910*/  IMAD.SHL.U32 R7, R7, 0x8, RZ ;  /* 0x0000000807077824 */ /* 0x001fca00078e00ff */
[----:B------:R-:W-:-:S04]  /*a920*/  LOP3.LUT R7, R7, 0x38, RZ, 0xc0, !PT ;  /* 0x0000003807077812 */ /* 0x000fc800078ec0ff */
[C---:B------:R-:W-:Y:S02]  /*a930*/  LOP3.LUT R10, R7.reuse, 0x40, RZ, 0xfc, !PT ;  /* 0x00000040070a7812 */ /* 0x040fe400078efcff */
[C---:B------:R-:W-:Y:S02]  /*a940*/  LOP3.LUT R9, R7.reuse, 0x80, RZ, 0xfc, !PT ;  /* 0x0000008007097812 */ /* 0x040fe400078efcff */
[----:B------:R-:W-:Y:S02]  /*a950*/  LOP3.LUT R7, R7, 0xc0, RZ, 0xfc, !PT ;  /* 0x000000c007077812 */ /* 0x000fe400078efcff */
[----:B------:R-:W-:Y:S02]  /*a960*/  ISETP.GE.AND P1, PT, R10, UR4, PT ;  /* 0x000000040a007c0c */ /* 0x000fe4000bf26270 */
[----:B------:R-:W-:Y:S02]  /*a970*/  ISETP.GE.AND P2, PT, R9, UR4, PT ;  /* 0x0000000409007c0c */ /* 0x000fe4000bf46270 */
[----:B------:R-:W-:Y:S01]  /*a980*/  ISETP.GE.AND P3, PT, R7, UR4, PT ;  /* 0x0000000407007c0c */ /* 0x000fe2000bf66270 */
[----:B------:R-:W-:-:S03]  /*a990*/  UMOV UR4, 0xffffffff ;  /* 0xffffffff00047882 */ /* 0x000fc60000000000 */
[----:B------:R-:W-:Y:S09]  /*a9a0*/  BRA.DIV UR4, `(.L_x_9467) ;  /* 0x0000003e04a07947 */ /* 0x000ff2000b800000 */
[----:B------:R-:W2:Y:S01]  /*a9b0*/  LDL.LU R3, [R1+0x10] ;  /* 0x0000100001037983 */ /* 0x000ea20000300800 */
[----:B------:R-:W-:-:S03]  /*a9c0*/  ULDC UR4, c[0x0][0x288] ;  /* 0x0000a20000047ab9 */ /* 0x000fc60000000800 */
[----:B------:R-:W3:Y:S04]  /*a9d0*/  LDL.LU R9, [R1+0x28] ;  /* 0x0000280001097983 */ /* 0x000ee80000300800 */
[----:B------:R-:W4:Y:S04]  /*a9e0*/  LDL.LU R10, [R1+0x2c] ;  /* 0x00002c00010a7983 */ /* 0x000f280000300800 */
[----:B------:R-:W5:Y:S01]  /*a9f0*/  LDL R7, [R1+0x4] ;  /* 0x0000040001077983 */ /* 0x000f620000100800 */
[----:B------:R-:W-:-:S03]  /*aa00*/  IMAD R0, R6, UR4, RZ ;  /* 0x0000000406007c24 */ /* 0x000fc6000f8e02ff */
[----:B------:R-:W-:Y:S04]  /*aa10*/  SHFL.IDX PT, R2, R4, RZ, 0x181f ;  /* 0x00181fff04027589 */ /* 0x000fe800000e0000 */
[----:B------:R-:W-:Y:S01]  /*aa20*/  SHFL.IDX PT, R6, R4, 0x1, 0x181f ;  /* 0x00381f0004067f89 */ /* 0x000fe200000e0000 */
[-C--:B--2---:R-:W-:Y:S02]  /*aa30*/  ISETP.GE.AND P5, PT, R3, R0.reuse, PT ;  /* 0x000000000300720c */ /* 0x084fe40003fa6270 */
[----:B---3--:R-:W-:Y:S02]  /*aa40*/  ISETP.GE.AND P4, PT, R9, R0, PT ;  /* 0x000000000900720c */ /* 0x008fe40003f86270 */
[----:B------:R-:W2:Y:S04]  /*aa50*/  LDL.LU R9, [R1+0x30] ;  /* 0x0000300001097983 */ /* 0x000ea80000300800 */
[----:B------:R-:W0:Y:S04]  /*aa60*/  SHFL.IDX PT, R3, R5, RZ, 0x181f ;  /* 0x00181fff05037589 */ /* 0x000e2800000e0000 */
[----:B------:R-:W3:Y:S01]  /*aa70*/  LDL.LU R11, [R1+0x34] ;  /* 0x00003400010b7983 */ /* 0x000ee20000300800 */
[----:B0-----:R-:W-:-:S05]  /*aa80*/  @!P5 LEA R3, P6, R8, R3, 0x1 ;  /* 0x000000030803d211 */ /* 0x001fca00078c08ff */
[----:B------:R-:W-:-:S05]  /*aa90*/  @!P5 IMAD.X R2, RZ, RZ, R2, P6 ;  /* 0x000000ffff02d224 */ /* 0x000fca00030e0602 */
[----:B------:R-:W-:-:S04]  /*aaa0*/  @!P5 LOP3.LUT R3, R3, R2, RZ, 0x3c, !PT ;  /* 0x000000020303d212 */ /* 0x000fc800078e3cff */
[----:B------:R-:W-:-:S04]  /*aab0*/  @!P5 LOP3.LUT R2, R3, R2, RZ, 0x3c, !PT ;  /* 0x000000020302d212 */ /* 0x000fc800078e3cff */
[----:B------:R-:W-:-:S05]  /*aac0*/  @!P5 LOP3.LUT R3, R3, R2, RZ, 0x3c, !PT ;  /* 0x000000020303d212 */ /* 0x000fca00078e3cff */
[----:B-----5:R-:W-:Y:S04]  /*aad0*/  @!P5 LDGSTS.E.BYPASS.LTC128B.128 [R7+0x22400], desc[UR46][R2.64], !P0 ;  /* 0x224000000207dfae */ /* 0x020fe8000c101d6e */
[----:B------:R-:W-:Y:S04]  /*aae0*/  @!P5 LDGSTS.E.BYPASS.LTC128B.128 [R7+0x26400], desc[UR46][R2.64+0x80], !P1 ;  /* 0x264000800207dfae */ /* 0x000fe8000c901d6e */
[----:B------:R-:W-:Y:S04]  /*aaf0*/  @!P5 LDGSTS.E.BYPASS.LTC128B.128 [R7+0x2a400], desc[UR46][R2.64+0x100], !P2 ;  /* 0x2a4001000207dfae */ /* 0x000fe8000d101d6e */
[----:B------:R0:W-:Y:S04]  /*ab00*/  @!P5 LDGSTS.E.BYPASS.LTC128B.128 [R7+0x2e400], desc[UR46][R2.64+0x180], !P3 ;  /* 0x2e4001800207dfae */ /* 0x0001e8000d901d6e */
[----:B0-----:R-:W0:Y:S02]  /*ab10*/  SHFL.IDX PT, R2, R5, 0x1, 0x181f ;  /* 0x00381f0005027f89 */ /* 0x001e2400000e0000 */
[----:B0-----:R-:W-:-:S05]  /*ab20*/  @!P4 LEA R2, P6, R8, R2, 0x1 ;  /* 0x000000020802c211 */ /* 0x001fca00078c08ff */
[----:B------:R-:W-:-:S05]  /*ab30*/  @!P4 IMAD.X R3, RZ, RZ, R6, P6 ;  /* 0x000000ffff03c224 */ /* 0x000fca00030e0606 */
[----:B------:R-:W-:Y:S04]  /*ab40*/  @!P4 LDGSTS.E.BYPASS.LTC128B.128 [R7+0x22c00], desc[UR46][R2.64], !P0 ;  /* 0x22c000000207cfae */ /* 0x000fe8000c101d6e */
[----:B------:R-:W-:Y:S04]  /*ab50*/  @!P4 LDGSTS.E.BYPASS.LTC128B.128 [R7+0x26c00], desc[UR46][R2.64+0x80], !P1 ;  /* 0x26c000800207cfae */ /* 0x000fe8000c901d6e */
[----:B------:R-:W-:Y:S04]  /*ab60*/  @!P4 LDGSTS.E.BYPASS.LTC128B.128 [R7+0x2ac00], desc[UR46][R2.64+0x100], !P2 ;  /* 0x2ac001000207cfae */ /* 0x000fe8000d101d6e */
[----:B------:R0:W-:Y:S01]  /*ab70*/  @!P4 LDGSTS.E.BYPASS.LTC128B.128 [R7+0x2ec00], desc[UR46][R2.64+0x180], !P3 ;  /* 0x2ec001800207cfae */ /* 0x0001e2000d901d6e */
[----:B----4-:R-:W-:-:S03]  /*ab80*/  ISETP.GE.AND P4, PT, R10, R0, PT ;  /* 0x000000000a00720c */ /* 0x010fc60003f86270 */
[----:B------:R-:W4:Y:S04]  /*ab90*/  LDL.LU R10, [R1+0x38] ;  /* 0x00003800010a7983 */ /* 0x000f280000300800 */
[----:B------:R-:W-:Y:S04]  /*aba0*/  SHFL.IDX PT, R6, R4, 0x2, 0x181f ;  /* 0x00581f0004067f89 */ /* 0x000fe800000e0000 */
[----:B0-----:R-:W0:Y:S02]  /*abb0*/  SHFL.IDX PT, R2, R5, 0x2, 0x181f ;  /* 0x00581f0005027f89 */ /* 0x001e2400000e0000 */
[----:B0-----:R-:W-:-:S05]  /*abc0*/  @!P4 LEA R2, P6, R8, R2, 0x1 ;  /* 0x000000020802c211 */ /* 0x001fca00078c08ff */
[----:B------:R-:W-:-:S05]  /*abd0*/  @!P4 IMAD.X R3, RZ, RZ, R6, P6 ;  /* 0x000000ffff03c224 */ /* 0x000fca00030e0606 */
[----:B------:R-:W-:Y:S04]  /*abe0*/  @!P4 LDGSTS.E.BYPASS.LTC128B.128 [R7+0x23400], desc[UR46][R2.64], !P0 ;  /* 0x234000000207cfae */ /* 0x000fe8000c101d6e */
[----:B------:R-:W-:Y:S04]  /*abf0*/  @!P4 LDGSTS.E.BYPASS.LTC128B.128 [R7+0x27400], desc[UR46][R2.64+0x80], !P1 ;  /* 0x274000800207cfae */ /* 0x000fe8000c901d6e */
[----:B------:R-:W-:Y:S04]  /*ac00*/  @!P4 LDGSTS.E.BYPASS.LTC128B.128 [R7+0x2b400], desc[UR46][R2.64+0x100], !P2 ;  /* 0x2b4001000207cfae */ /* 0x000fe8000d101d6e */
[----:B------:R0:W-:Y:S01]  /*ac10*/  @!P4 LDGSTS.E.BYPASS.LTC128B.128 [R7+0x2f400], desc[UR46][R2.64+0x180], !P3 ;  /* 0x2f4001800207cfae */ /* 0x0001e2000d901d6e */
[----:B--2---:R-:W-:-:S03]  /*ac20*/  ISETP.GE.AND P4, PT, R9, R0, PT ;  /* 0x000000000900720c */ /* 0x004fc60003f86270 */
[----:B------:R-:W2:Y:S04]  /*ac30*/  LDL.LU R9, [R1+0x3c] ;  /* 0x00003c0001097983 */ /* 0x000ea80000300800 */
[----:B0-----:R-:W0:Y:S04]  /*ac40*/  SHFL.IDX PT, R2, R5, 0x3, 0x181f ;  /* 0x00781f0005027f89 */ /* 0x001e2800000e0000 */
[----:B------:R-:W1:Y:S02]  /*ac50*/  SHFL.IDX PT, R6, R4, 0x3, 0x181f ;  /* 0x00781f0004067f89 */ /* 0x000e6400000e0000 */
[----:B0-----:R-:W-:-:S05]  /*ac60*/  @!P4 LEA R2, P6, R8, R2, 0x1 ;  /* 0x000000020802c211 */ /* 0x001fca00078c08ff */
[----:B-1----:R-:W-:Y:S02]  /*ac70*/  @!P4 IMAD.X R3, RZ, RZ, R6, P6 ;  /* 0x000000ffff03c224 */ /* 0x002fe400030e0606 */
[----:B------:R-:W-:Y:S04]  /*ac80*/  SHFL.IDX PT, R6, R4, 0x4, 0x181f ;  /* 0x00981f0004067f89 */ /* 0x000fe800000e0000 */
[----:B------:R-:W-:Y:S04]  /*ac90*/  @!P4 LDGSTS.E.BYPASS.LTC128B.128 [R7+0x23c00], desc[UR46][R2.64], !P0 ;  /* 0x23c000000207cfae */ /* 0x000fe8000c101d6e */
[----:B------:R-:W-:Y:S04]  /*aca0*/  @!P4 LDGSTS.E.BYPASS.LTC128B.128 [R7+0x27c00], desc[UR46][R2.64+0x80], !P1 ;  /* 0x27c000800207cfae */ /* 0x000fe8000c901d6e */
[----:B------:R-:W-:Y:S04]  /*acb0*/  @!P4 LDGSTS.E.BYPASS.LTC128B.128 [R7+0x2bc00], desc[UR46][R2.64+0x100], !P2 ;  /* 0x2bc001000207cfae */ /* 0x000fe8000d101d6e */
[----:B------:R0:W-:Y:S01]  /*acc0*/  @!P4 LDGSTS.E.BYPASS.LTC128B.128 [R7+0x2fc00], desc[UR46][R2.64+0x180], !P3 ;  /* 0x2fc001800207cfae */ /* 0x0001e2000d901d6e */
[----:B---3--:R-:W-:-:S03]  /*acd0*/  ISETP.GE.AND P4, PT, R11, R0, PT ;  /* 0x000000000b00720c */ /* 0x008fc60003f86270 */
[----:B0-----:R-:W0:Y:S10]  /*ace0*/  SHFL.IDX PT, R2, R5, 0x4, 0x181f ;  /* 0x00981f0005027f89 */ /* 0x001e3400000e0000 */
[----:B0-----:R-:W-:-:S05]  /*acf0*/  @!P4 LEA R2, P6, R8, R2, 0x1 ;  /* 0x000000020802c211 */ /* 0x001fca00078c08ff */
[----:B------:R-:W-:Y:S02]  /*ad00*/  @!P4 IMAD.X R3, RZ, RZ, R6, P6 ;  /* 0x000000ffff03c224 */ /* 0x000fe400030e0606 */
[----:B------:R-:W-:Y:S04]  /*ad10*/  SHFL.IDX PT, R6, R4, 0x5, 0x181f ;  /* 0x00b81f0004067f89 */ /* 0x000fe800000e0000 */
[----:B------:R-:W-:Y:S04]  /*ad20*/  @!P4 LDGSTS.E.BYPASS.LTC128B.128 [R7+0x24400], desc[UR46][R2.64], !P0 ;  /* 0x244000000207cfae */ /* 0x000fe8000c101d6e */
[----:B------:R-:W-:Y:S04]  /*ad30*/  @!P4 LDGSTS.E.BYPASS.LTC128B.128 [R7+0x28400], desc[UR46][R2.64+0x80], !P1 ;  /* 0x284000800207cfae */ /* 0x000fe8000c901d6e */
[----:B------:R-:W-:Y:S04]  /*ad40*/  @!P4 LDGSTS.E.BYPASS.LTC128B.128 [R7+0x2c400], desc[UR46][R2.64+0x100], !P2 ;  /* 0x2c4001000207cfae */ /* 0x000fe8000d101d6e */
[----:B------:R0:W-:Y:S04]  /*ad50*/  @!P4 LDGSTS.E.BYPASS.LTC128B.128 [R7+0x30400], desc[UR46][R2.64+0x180], !P3 ;  /* 0x304001800207cfae */ /* 0x0001e8000d901d6e */
[----:B0-----:R-:W0:Y:S01]  /*ad60*/  SHFL.IDX PT, R2, R5, 0x5, 0x181f ;  /* 0x00b81f0005027f89 */ /* 0x001e2200000e0000 */
[----:B----4-:R-:W-:-:S13]  /*ad70*/  ISETP.GE.AND P4, PT, R10, R0, PT ;  /* 0x000000000a00720c */ /* 0x010fda0003f86270 */
        /* <DEDUP_REMOVED lines=8> */
[----:B--2---:R-:W-:-:S13]  /*ae00*/  ISETP.GE.AND P4, PT, R9, R0, PT ;  /* 0x000000000900720c */ /* 0x004fda0003f86270 */
[----:B0-----:R-:W-:-:S05]  /*ae10*/  @!P4 LEA R2, P6, R8, R2, 0x1 ;  /* 0x000000020802c211 */ /* 0x001fca00078c08ff */
[----:B------:R-:W-:Y:S02]  /*ae20*/  @!P4 IMAD.X R3, RZ, RZ, R6, P6 ;  /* 0x000000ffff03c224 */ /* 0x000fe400030e0606 */
[----:B------:R0:W1:Y:S04]  /*ae30*/  SHFL.IDX PT, R6, R4, 0x7, 0x181f ;  /* 0x00f81f0004067f89 */ /* 0x00006800000e0000 */
[----:B------:R-:W-:Y:S04]  /*ae40*/  @!P4 LDGSTS.E.BYPASS.LTC128B.128 [R7+0x25400], desc[UR46][R2.64], !P0 ;  /* 0x254000000207cfae */ /* 0x000fe8000c101d6e */
[----:B------:R-:W-:Y:S04]  /*ae50*/  @!P4 LDGSTS.E.BYPASS.LTC128B.128 [R7+0x29400], desc[UR46][R2.64+0x80], !P1 ;  /* 0x294000800207cfae */ /* 0x000fe8000c901d6e */
[----:B------:R-:W-:Y:S04]  /*ae60*/  @!P4 LDGSTS.E.BYPASS.LTC128B.128 [R7+0x2d400], desc[UR46][R2.64+0x100], !P2 ;  /* 0x2d4001000207cfae */ /* 0x000fe8000d101d6e */
[----:B------:R2:W-:Y:S04]  /*ae70*/  @!P4 LDGSTS.E.BYPASS.LTC128B.128 [R7+0x31400], desc[UR46][R2.64+0x180], !P3 ;  /* 0x314001800207cfae */ /* 0x0005e8000d901d6e */
[----:B-12---:R0:W2:Y:S02]  /*ae80*/  SHFL.IDX PT, R2, R5, 0x7, 0x181f ;  /* 0x00f81f0005027f89 */ /* 0x0060a400000e0000 */
.L_x_9590:
[----:B------:R-:W3:Y:S01]  /*ae90*/  LDL.LU R7, [R1+0x50] ;  /* 0x0000500001077983 */ /* 0x000ee20000300800 */
[----:B------:R-:W-:Y:S01]  /*aea0*/  BSSY B0, `(.L_x_9468) ;  /* 0x000000d000007945 */ /* 0x000fe20003800000 */
[----:B---3--:R-:W-:-:S13]  /*aeb0*/  ISETP.GE.AND P4, PT, R7, R0, PT ;  /* 0x000000000700720c */ /* 0x008fda0003f86270 */
[----:B------:R-:W-:Y:S05]  /*aec0*/  @P4 BRA `(.L_x_9469) ;  /* 0x0000000000284947 */ /* 0x000fea0003800000 */
[----:B------:R-:W3:Y:S01]  /*aed0*/  LDL R7, [R1+0x4] ;  /* 0x0000040001077983 */ /* 0x000ee20000100800 */
[----:B--2---:R-:W-:-:S05]  /*aee0*/  LEA R2, P4, R8, R2, 0x1 ;  /* 0x0000000208027211 */ /* 0x004fca00078808ff */
[----:B------:R-:W-:-:S05]  /*aef0*/  IMAD.X R3, RZ, RZ, R6, P4 ;  /* 0x000000ffff037224 */ /* 0x000fca00020e0606 */
[----:B------:R-:W-:Y:S01]  /*af00*/  @!PT LDS RZ, [RZ] ;  /* 0x00000000fffff984 */ /* 0x000fe20000000800 */
[----:B------:R-:W-:Y:S01]  /*af10*/  @!PT LDS RZ, [RZ] ;  /* 0x00000000fffff984 */ /* 0x000fe20000000800 */
[----:B------:R-:W-:Y:S01]  /*af20*/  @!PT LDS RZ, [RZ] ;  /* 0x00000000fffff984 */ /* 0x000fe20000000800 */
[----:B---3--:R1:W-:Y:S04]  /*af30*/  LDGSTS.E.BYPASS.LTC128B.128 [R7+0x25c00], desc[UR46][R2.64], !P0 ;  /* 0x25c0000002077fae */ /* 0x0083e8000c101d6e */
[----:B------:R1:W-:Y:S04]  /*af40*/  LDGSTS.E.BYPASS.LTC128B.128 [R7+0x29c00], desc[UR46][R2.64+0x80], !P1 ;  /* 0x29c0008002077fae */ /* 0x0003e8000c901d6e */
[----:B------:R1:W-:Y:S04]  /*af50*/  LDGSTS.E.BYPASS.LTC128B.128 [R7+0x2dc00], desc[UR46][R2.64+0x100], !P2 ;  /* 0x2dc0010002077fae */ /* 0x0003e8000d101d6e */
[----:B------:R1:W-:Y:S02]  /*af60*/  LDGSTS.E.BYPASS.LTC128B.128 [R7+0x31c00], desc[UR46][R2.64+0x180], !P3 ;  /* 0x31c0018002077fae */ /* 0x0003e4000d901d6e */
.L_x_9469:
[----:B------:R-:W-:Y:S05]  /*af70*/  BSYNC B0 ;  /* 0x0000000000007941 */ /* 0x000fea0003800000 */
.L_x_9468:
[----:B-12---:R-:W2:Y:S01]  /*af80*/  LDL R2, [R1+0x5c] ;  /* 0x00005c0001027983 */ /* 0x006ea20000100800 */
        /* <DEDUP_REMOVED lines=9> */
[----:B-1----:R-:W-:Y:S05]  /*b020*/  @!P0 BRA `(.L_x_9471) ;  /* 0x00000044005c8947 */ /* 0x002fea0003800000 */
.L_x_9591:
[----:B------:R-:W-:Y:S05]  /*b030*/  BSYNC B0 ;  /* 0x0000000000007941 */ /* 0x000fea0003800000 */
.L_x_9470:
[----:B------:R-:W-:Y:S01]  /*b040*/  LOP3.LUT P0, RZ, R18, 0x2, RZ, 0xc0, !PT ;  /* 0x0000000212ff7812 */ /* 0x000fe2000780c0ff */
[----:B------:R-:W-:-:S12]  /*b050*/  BSSY B0, `(.L_x_9472) ;  /* 0x0000059000007945 */ /* 0x000fd80003800000 */
[----:B------:R-:W-:Y:S05]  /*b060*/  @!P0 BRA `(.L_x_9473) ;  /* 0x00000004005c8947 */ /* 0x000fea0003800000 */
[----:B0-----:R-:W2:Y:S01]  /*b070*/  LDL R4, [R1+0x8] ;  /* 0x0000080001047983 */ /* 0x001ea20000100800 */
[----:B------:R-:W-:Y:S01]  /*b080*/  LEA R2, R19, UR37, 0x3 ;  /* 0x0000002513027c11 */ /* 0x000fe2000f8e18ff */
[----:B------:R-:W-:Y:S01]  /*b090*/  BSSY B1, `(.L_x_9474) ;  /* 0x0000007000017945 */ /* 0x000fe20003800000 */
[----:B-1----:R-:W0:Y:S02]  /*b0a0*/  S2R R3, SR_TID.X ;  /* 0x0000000000037919 */ /* 0x002e240000002100 */
[----:B0-----:R-:W-:-:S04]  /*b0b0*/  LOP3.LUT R3, R3, 0x7f, RZ, 0xc0, !PT ;  /* 0x0000007f03037812 */ /* 0x001fc800078ec0ff */
[----:B------:R-:W-:Y:S02]  /*b0c0*/  ISETP.NE.AND P1, PT, R3, RZ, PT ;  /* 0x000000ff0300720c */ /* 0x000fe40003f25270 */
[----:B--2---:R-:W-:-:S04]  /*b0d0*/  SHF.L.U32 R0, R4, 0x1f, RZ ;  /* 0x0000001f04007819 */ /* 0x004fc800000006ff */
[----:B------:R-:W0:Y:S02]  /*b0e0*/  SYNCS.PHASECHK.TRANS64.TRYWAIT P0, [R2+URZ+0x32460], R0 ;  /* 0x03246000020075a7 */ /* 0x000e24000800017f */
[----:B0-----:R-:W-:Y:S05]  /*b0f0*/  @!P0 BRA `(.L_x_9475) ;  /* 0x0000004400408947 */ /* 0x001fea0003800000 */
.L_x_9592:
[----:B------:R-:W-:Y:S05]  /*b100*/  BSYNC B1 ;  /* 0x0000000000017941 */ /* 0x000fea0003800000 */
.L_x_9474:
        /* <DEDUP_REMOVED lines=9> */
.L_x_9477:
[----:B------:R-:W-:Y:S05]  /*b1a0*/  BSYNC B1 ;  /* 0x0000000000017941 */ /* 0x000fea0003800000 */
.L_x_9476:
        /* <DEDUP_REMOVED lines=12> */
.L_x_9478:
        /* <DEDUP_REMOVED lines=15> */
.L_x_9479:
        /* <DEDUP_REMOVED lines=15> */
.L_x_9480:
        /* <DEDUP_REMOVED lines=15> */
.L_x_9481:
        /* <DEDUP_REMOVED lines=10> */
.L_x_9473:
[----:B------:R-:W-:Y:S05]  /*b5e0*/  BSYNC B0 ;  /* 0x0000000000007941 */ /* 0x000fea0003800000 */
.L_x_9472:
[----:B0-----:R-:W2:Y:S04]  /*b5f0*/  LDL.LU R4, [R1+0x58] ;  /* 0x0000580001047983 */ /* 0x001ea80000300800 */
[----:B------:R-:W3:Y:S01]  /*b600*/  LDL.LU R7, [R1+0x8] ;  /* 0x0000080001077983 */ /* 0x000ee20000300800 */
[----:B------:R-:W-:-:S05]  /*b610*/  VIADD R19, R19, 0x1 ;  /* 0x0000000113137836 */ /* 0x000fca0000000000 */
[----:B------:R-:W-:-:S04]  /*b620*/  ISETP.NE.AND P0, PT, R19, 0x2, PT ;  /* 0x000000021300780c */ /* 0x000fc80003f05270 */
[----:B-1----:R-:W-:Y:S02]  /*b630*/  SEL R0, RZ, 0x1, P0 ;  /* 0x00000001ff007807 */ /* 0x002fe40000000000 */
[----:B------:R-:W-:Y:S02]  /*b640*/  SEL R19, R19, RZ, P0 ;  /* 0x000000ff13137207 */ /* 0x000fe40000000000 */
[----:B--2---:R-:W-:Y:S02]  /*b650*/  ISETP.GE.AND P1, PT, R4, 0x61, PT ;  /* 0x000000610400780c */ /* 0x004fe40003f26270 */
[----:B---3--:R-:W-:-:S05]  /*b660*/  LOP3.LUT R7, R7, R0, RZ, 0x3c, !PT ;  /* 0x0000000007077212 */ /* 0x008fca00078e3cff */
[----:B------:R0:W-:Y:S06]  /*b670*/  STL [R1+0x8], R7 ;  /* 0x0000080701007387 */ /* 0x0001ec0000100800 */
        /* <DEDUP_REMOVED lines=35> */
.L_x_9486:
        /* <DEDUP_REMOVED lines=8> */
.L_x_9593:
[----:B------:R-:W-:Y:S05]  /*b930*/  BSYNC B1 ;  /* 0x0000000000017941 */ /* 0x000fea0003800000 */
.L_x_9487:
        /* <DEDUP_REMOVED lines=9> */
.L_x_9490:
[----:B------:R-:W-:Y:S05]  /*b9d0*/  BSYNC B1 ;  /* 0x0000000000017941 */ /* 0x000fea0003800000 */
.L_x_9489:
        /* <DEDUP_REMOVED lines=12> */
.L_x_9491:
        /* <DEDUP_REMOVED lines=13> */
.L_x_9594:
[----:B------:R-:W-:Y:S05]  /*bb70*/  BSYNC B1 ;  /* 0x0000000000017941 */ /* 0x000fea0003800000 */
.L_x_9492:
        /* <DEDUP_REMOVED lines=11> */
.L_x_9495:
[----:B------:R-:W-:Y:S05]  /*bc30*/  BSYNC B1 ;  /* 0x0000000000017941 */ /* 0x000fea0003800000 */
.L_x_9494:
        /* <DEDUP_REMOVED lines=9> */
.L_x_9496:
        /* <DEDUP_REMOVED lines=15> */
.L_x_9497:
        /* <DEDUP_REMOVED lines=15> */
.L_x_9498:
        /* <DEDUP_REMOVED lines=15> */
.L_x_9499:
        /* <DEDUP_REMOVED lines=10> */
.L_x_9485:
[----:B------:R-:W-:Y:S05]  /*c040*/  BSYNC B0 ;  /* 0x0000000000007941 */ /* 0x000fea0003800000 */
.L_x_9484:
        /* <DEDUP_REMOVED lines=9> */
.L_x_9483:
[----:B------:R-:W2:Y:S01]  /*c0e0*/  LDL.LU R2, [R1+0x1c] ;  /* 0x00001c0001027983 */ /* 0x000ea20000300800 */
[----:B------:R-:W-:Y:S01]  /*c0f0*/  IMAD.MOV R6, RZ, RZ, -R6 ;  /* 0x000000ffff067224 */ /* 0x000fe200078e0a06 */
[----:B------:R-:W-:Y:S04]  /*c100*/  BSSY B0, `(.L_x_9482) ;  /* 0x000013b000007945 */ /* 0x000fe80003800000 */
[----:B--2---:R-:W-:-:S13]  /*c110*/  ISETP.NE.AND P0, PT, R2, R6, PT ;  /* 0x000000060200720c */ /* 0x004fda0003f05270 */
[----:B------:R-:W-:Y:S05]  /*c120*/  @!P0 BRA `(.L_x_9500) ;  /* 0x0000001000e08947 */ /* 0x000fea0003800000 */
.L_x_9533:
        /* <DEDUP_REMOVED lines=26> */
.L_x_9503:
        /* <DEDUP_REMOVED lines=9> */
.L_x_9595:
[----:B------:R-:W-:Y:S05]  /*c360*/  BSYNC B2 ;  /* 0x0000000000027941 */ /* 0x000fea0003800000 */
.L_x_9504:
        /* <DEDUP_REMOVED lines=9> */
.L_x_9507:
[----:B------:R-:W-:Y:S05]  /*c400*/  BSYNC B2 ;  /* 0x0000000000027941 */ /* 0x000fea0003800000 */
.L_x_9506:
        /* <DEDUP_REMOVED lines=8> */
[----:B-1----:R-:W-:Y:S01]  /*c490*/  VIADD R5, R4, 0x32430 ;  /* 0x0003243004057836 */ /* 0x002fe20000000000 */
[----:B------:R-:W-:Y:S01]  /*c4a0*/  UMOV UR6, 0x0 ;  /* 0x0000000000067882 */ /* 0x000fe20000000000 */
[----:B------:R-:W-:Y:S01]  /*c4b0*/  VIADD R3, R3, 0x1c400 ;  /* 0x0001c40003037836 */ /* 0x000fe20000000000 */
[----:B------:R-:W-:-:S09]  /*c4c0*/  UMOV UR7, 0x14f00000 ;  /* 0x14f0000000077882 */ /* 0x000fd20000000000 */
.L_x_9508:
        /* <DEDUP_REMOVED lines=13> */
.L_x_9596:
[----:B------:R-:W-:Y:S05]  /*c5a0*/  BSYNC B2 ;  /* 0x0000000000027941 */ /* 0x000fea0003800000 */
.L_x_9509:
        /* <DEDUP_REMOVED lines=11> */
.L_x_9512:
[----:B------:R-:W-:Y:S05]  /*c660*/  BSYNC B2 ;  /* 0x0000000000027941 */ /* 0x000fea0003800000 */
.L_x_9511:
        /* <DEDUP_REMOVED lines=9> */
.L_x_9513:
        /* <DEDUP_REMOVED lines=15> */
.L_x_9514:
        /* <DEDUP_REMOVED lines=15> */
.L_x_9515:
        /* <DEDUP_REMOVED lines=15> */
.L_x_9516:
        /* <DEDUP_REMOVED lines=10> */
.L_x_9502:
[----:B------:R-:W-:Y:S05]  /*ca70*/  BSYNC B1 ;  /* 0x0000000000017941 */ /* 0x000fea0003800000 */
.L_x_9501:
        /* <DEDUP_REMOVED lines=32> */
.L_x_9519:
        /* <DEDUP_REMOVED lines=8> */
.L_x_9597:
[----:B------:R-:W-:Y:S05]  /*cd00*/  BSYNC B2 ;  /* 0x0000000000027941 */ /* 0x000fea0003800000 */
.L_x_9520:
        /* <DEDUP_REMOVED lines=9> */
.L_x_9523:
[----:B------:R-:W-:Y:S05]  /*cda0*/  BSYNC B2 ;  /* 0x0000000000027941 */ /* 0x000fea0003800000 */
.L_x_9522:
[----:B------:R-:W-:Y:S01]  /*cdb0*/  IMAD.MOV.U32 R10, RZ, RZ, RZ ;  /* 0x000000ffff0a7224 */ /* 0x000fe200078e00ff */
[----:B------:R-:W-:Y:S01]  /*cdc0*/  UIADD3 UR4, UP0, UR40, 0x370, URZ ;  /* 0x0000037028047890 */ /* 0x000fe2000ff1e03f */
[----:B------:R-:W-:Y:S01]  /*cdd0*/  IMAD.U32 R9, RZ, RZ, UR37 ;  /* 0x00000025ff097e24 */ /* 0x000fe2000f8e00ff */
        /* <DEDUP_REMOVED lines=9> */
.L_x_9524:
        /* <DEDUP_REMOVED lines=13> */
.L_x_9598:
[----:B------:R-:W-:Y:S05]  /*cf40*/  BSYNC B2 ;  /* 0x0000000000027941 */ /* 0x000fea0003800000 */
.L_x_9525:
        /* <DEDUP_REMOVED lines=11> */
.L_x_9528:
[----:B------:R-:W-:Y:S05]  /*d000*/  BSYNC B2 ;  /* 0x0000000000027941 */ /* 0x000fea0003800000 */
.L_x_9527:
        /* <DEDUP_REMOVED lines=9> */
.L_x_9529:
        /* <DEDUP_REMOVED lines=15> */
.L_x_9530:
        /* <DEDUP_REMOVED lines=15> */
.L_x_9531:
        /* <DEDUP_REMOVED lines=15> */
.L_x_9532:
        /* <DEDUP_REMOVED lines=10> */
.L_x_9518:
[----:B------:R-:W-:Y:S05]  /*d410*/  BSYNC B1 ;  /* 0x0000000000017941 */ /* 0x000fea0003800000 */
.L_x_9517:
        /* <DEDUP_REMOVED lines=9> */
.L_x_9500:
[----:B------:R-:W-:Y:S05]  /*d4b0*/  BSYNC B0 ;  /* 0x0000000000007941 */ /* 0x000fea0003800000 */
.L_x_9482:
        /* <DEDUP_REMOVED lines=10> */
.L_x_9454:
[----:B0-----:R-:W0:Y:S01]  /*d560*/  S2R R3, SR_CgaCtaId ;  /* 0x0000000000037919 */ /* 0x001e220000008800 */
[----:B------:R-:W-:Y:S01]  /*d570*/  MOV R0, 0x400 ;  /* 0x0000040000007802 */ /* 0x000fe20000000f00 */
[----:B------:R-:W-:Y:S03]  /*d580*/  BSSY B0, `(.L_x_9535) ;  /* 0x0000005000007945 */ /* 0x000fe60003800000 */
[----:B0-----:R-:W-:Y:S02]  /*d590*/  LEA R0, R3, R0, 0x18 ;  /* 0x0000000003007211 */ /* 0x001fe400078ec0ff */
[----:B------:R-:W-:-:S04]  /*d5a0*/  SHF.L.U32 R3, R2, 0x1f, RZ ;  /* 0x0000001f02037819 */ /* 0x000fc800000006ff */
[----:B------:R-:W0:Y:S02]  /*d5b0*/  SYNCS.PHASECHK.TRANS64.TRYWAIT P0, [R0+URZ+0x32420], R3 ;  /* 0x03242003000075a7 */ /* 0x000e24000800017f */
[----:B0-----:R-:W-:Y:S05]  /*d5c0*/  @!P0 BRA `(.L_x_9536) ;  /* 0x0000002000988947 */ /* 0x001fea0003800000 */
.L_x_9599:
[----:B------:R-:W-:Y:S05]  /*d5d0*/  BSYNC B0 ;  /* 0x0000000000007941 */ /* 0x000fea0003800000 */
.L_x_9535:
[----:B------:R-:W-:-:S03]  /*d5e0*/  UMOV UR4, 0xffffffff ;  /* 0xffffffff00047882 */ /* 0x000fc60000000000 */
[----:B------:R-:W-:Y:S05]  /*d5f0*/  BRA.DIV UR4, `(.L_x_9537) ;  /* 0x0000002204a07947 */ /* 0x000fea000b800000 */
[----:B------:R-:W2:Y:S02]  /*d600*/  S2R R2, SR_TID.X ;  /* 0x0000000000027919 */ /* 0x000ea40000002100 */
[----:B--2---:R-:W-:-:S04]  /*d610*/  SHF.R.U32.HI R2, RZ, 0x5, R2 ;  /* 0x00000005ff027819 */ /* 0x004fc80000011602 */
[----:B------:R-:W-:-:S05]  /*d620*/  LOP3.LUT R2, R2, 0x3, RZ, 0xc0, !PT ;  /* 0x0000000302027812 */ /* 0x000fca00078ec0ff */
[----:B------:R2:W3:Y:S02]  /*d630*/  SHFL.IDX PT, R14, R2, RZ, 0x1f ;  /* 0x00001fff020e7589 */ /* 0x0004e400000e0000 */
.L_x_9602:
[----:B---3--:R-:W-:Y:S01]  /*d640*/  ISETP.NE.AND P0, PT, R14, RZ, PT ;  /* 0x000000ff0e00720c */ /* 0x008fe20003f05270 */
[----:B------:R-:W-:-:S12]  /*d650*/  BSSY B0, `(.L_x_9538) ;  /* 0x0000025000007945 */ /* 0x000fd80003800000 */
[----:B------:R-:W-:Y:S05]  /*d660*/  @P0 BRA `(.L_x_9539) ;  /* 0x00000000008c0947 */ /* 0x000fea0003800000 */
[----:B------:R-:W-:-:S03]  /*d670*/  UMOV UR4, 0xffffffff ;  /* 0xffffffff00047882 */ /* 0x000fc60000000000 */
[----:B------:R-:W-:Y:S05]  /*d680*/  BRA.DIV UR4, `(.L_x_9540) ;  /* 0x0000002204b07947 */ /* 0x000fea000b800000 */
[----:B------:R-:W-:-:S13]  /*d690*/  ELECT P6, URZ, PT ;  /* 0x00000000003f782f */ /* 0x000fda00038c0000 */
.L_x_9605:
[----:B------:R-:W-:Y:S05]  /*d6a0*/  @!P6 BRA `(.L_x_9539) ;  /* 0x00000000007ce947 */ /* 0x000fea0003800000 */
[----:B------:R-:W-:-:S06]  /*d6b0*/  ULOP3.LUT UR4, UR36, 0x2, URZ, 0xfc, !UPT ;  /* 0x0000000224047892 */ /* 0x000fcc000f8efc3f */
[----:B--2---:R-:W-:-:S05]  /*d6c0*/  IMAD.U32 R2, RZ, RZ, UR4 ;  /* 0x00000004ff027e24 */ /* 0x004fca000f8e00ff */
[----:B------:R-:W-:-:S13]  /*d6d0*/  ISETP.NE.AND P2, PT, R2, 0x3, PT ;  /* 0x000000030200780c */ /* 0x000fda0003f45270 */
[----:B------:R-:W-:Y:S05]  /*d6e0*/  @!P2 BRA `(.L_x_9541) ;  /* 0x000000000004a947 */ /* 0x000fea0003800000 */
[----:B------:R-:W-:Y:S01]  /*d6f0*/  BPT.TRAP 0x1 ;  /* 0x000000040000795c */ /* 0x000fe20000300000 */
.L_x_9541:
[----:B------:R-:W1:Y:S01]  /*d700*/  LDL.LU R7, [R1+0x8] ;  /* 0x0000080001077983 */ /* 0x000e620000300800 */
[----:B------:R-:W-:Y:S02]  /*d710*/  VIADD R2, R0, 0x32440 ;  /* 0x0003244000027836 */ /* 0x000fe40000000000 */
[C---:B0-----:R-:W-:Y:S02]  /*d720*/  VIADD R3, R19.reuse, 0x1 ;  /* 0x0000000113037836 */ /* 0x041fe40000000000 */
[----:B------:R-:W-:-:S03]  /*d730*/  IMAD R6, R19, 0x8, R2 ;  /* 0x0000000813067824 */ /* 0x000fc600078e0202 */
[----:B------:R-:W-:-:S04]  /*d740*/  ISETP.NE.AND P1, PT, R3, 0x2, PT ;  /* 0x000000020300780c */ /* 0x000fc80003f25270 */
[----:B------:R-:W-:Y:S02]  /*d750*/  SEL R4, RZ, 0x1, P1 ;  /* 0x00000001ff047807 */ /* 0x000fe40000800000 */
[----:B------:R-:W-:Y:S02]  /*d760*/  SEL R3, R3, RZ, P1 ;  /* 0x000000ff03037207 */ /* 0x000fe40000800000 */
[C---:B-1----:R-:W-:Y:S02]  /*d770*/  SHF.L.U32 R5, R7.reuse, 0x1f, RZ ;  /* 0x0000001f07057819 */ /* 0x042fe400000006ff */
[----:B------:R-:W-:Y:S01]  /*d780*/  LOP3.LUT R4, R7, R4, RZ, 0x3c, !PT ;  /* 0x0000000407047212 */ /* 0x000fe200078e3cff */
[----:B------:R-:W-:Y:S01]  /*d790*/  IMAD R7, R3, 0x8, R2 ;  /* 0x0000000803077824 */ /* 0x000fe200078e0202 */
[----:B------:R-:W0:Y:S02]  /*d7a0*/  SYNCS.PHASECHK.TRANS64.TRYWAIT P0, [R6+URZ], R5 ;  /* 0x00000005060075a7 */ /* 0x000e24000800017f */
[----:B------:R-:W-:Y:S01]  /*d7b0*/  SHF.L.U32 R2, R4, 0x1f, RZ ;  /* 0x0000001f04027819 */ /* 0x000fe200000006ff */
[----:B0-----:R-:W-:Y:S06]  /*d7c0*/  @!P0 BRA `(.L_x_9542) ;  /* 0x0000002000808947 */ /* 0x001fec0003800000 */
.L_x_9606:
[----:B------:R-:W1:Y:S02]  /*d7d0*/  SYNCS.PHASECHK.TRANS64.TRYWAIT P0, [R7+URZ], R2 ;  /* 0x00000002070075a7 */ /* 0x000e64000800017f */
[----:B-1----:R-:W-:Y:S05]  /*d7e0*/  @!P0 BRA `(.L_x_9543) ;  /* 0x00000020008c8947 */ /* 0x002fea0003800000 */
.L_x_9607:
[----:B------:R-:W-:Y:S05]  /*d7f0*/  @!P2 BRA `(.L_x_9544) ;  /* 0x000000000004a947 */ /* 0x000fea0003800000 */
[----:B------:R-:W-:Y:S01]  /*d800*/  BPT.TRAP 0x1 ;  /* 0x000000040000795c */ /* 0x000fe20000300000 */
.L_x_9544:
[----:B------:R-:W-:-:S04]  /*d810*/  VIADD R0, R0, 0x32460 ;  /* 0x0003246000007836 */ /* 0x000fc80000000000 */
[----:B------:R-:W-:-:S04]  /*d820*/  IMAD R4, R19, 0x8, R0 ;  /* 0x0000000813047824 */ /* 0x000fc800078e0200 */
[----:B------:R-:W2:Y:S02]  /*d830*/  SYNCS.PHASECHK.TRANS64.TRYWAIT P0, [R4+URZ], R5 ;  /* 0x00000005040075a7 */ /* 0x000ea4000800017f */
[----:B--2---:R-:W-:Y:S05]  /*d840*/  @!P0 BRA `(.L_x_9545) ;  /* 0x0000002000888947 */ /* 0x004fea0003800000 */
.L_x_9608:
[----:B------:R-:W-:-:S07]  /*d850*/  IMAD R3, R3, 0x8, R0 ;  /* 0x0000000803037824 */ /* 0x000fce00078e0200 */
.L_x_9546:
[----:B---3--:R3:W4:Y:S02]  /*d860*/  SYNCS.PHASECHK.TRANS64.TRYWAIT P0, [R3+URZ], R2 ;  /* 0x00000002030075a7 */ /* 0x008724000800017f */
[----:B----4-:R-:W-:Y:S05]  /*d870*/  @!P0 NANOSLEEP.SYNCS 0x989680 ;  /* 0x009896800000895d */ /* 0x010fea0003900000 */
[----:B------:R-:W4:Y:S02]  /*d880*/  @!P0 SYNCS.PHASECHK.TRANS64 P0, [R3+URZ], R2 ;  /* 0x00000002030085a7 */ /* 0x000f24000800007f */
[----:B----4-:R-:W-:Y:S05]  /*d890*/  @!P0 BRA `(.L_x_9546) ;  /* 0xfffffffc00f08947 */ /* 0x010fea000383ffff */
.L_x_9539:
[----:B------:R-:W-:Y:S05]  /*d8a0*/  BSYNC B0 ;  /* 0x0000000000007941 */ /* 0x000fea0003800000 */
.L_x_9538:
[----:B------:R-:W-:Y:S05]  /*d8b0*/  EXIT ;  /* 0x000000000000794d */ /* 0x000fea0003800000 */
.L_x_9425:
[----:B0-----:R-:W-:-:S04]  /*d8c0*/  IMAD.U32 R3, RZ, RZ, UR50 ;  /* 0x00000032ff037e24 */ /* 0x001fc8000f8e00ff */
[----:B------:R0:W1:Y:S03]  /*d8d0*/  SYNCS.PHASECHK.TRANS64.TRYWAIT P0, [R3+URZ+0x32400], R0 ;  /* 0x03240000030075a7 */ /* 0x000066000800017f */
[----:B-1----:R-:W-:Y:S05]  /*d8e0*/  @!P0 NANOSLEEP.SYNCS 0x989680 ;  /* 0x009896800000895d */ /* 0x002fea0003900000 */
[----:B------:R-:W1:Y:S02]  /*d8f0*/  @!P0 SYNCS.PHASECHK.TRANS64 P0, [R3+URZ+0x32400], R0 ;  /* 0x03240000030085a7 */ /* 0x000e64000800007f */
[----:B-1----:R-:W-:Y:S05]  /*d900*/  @!P0 BRA `(.L_x_9425) ;  /* 0xfffffffc00ec8947 */ /* 0x002fea000383ffff */
[----:B------:R-:W-:Y:S05]  /*d910*/  BRA `(.L_x_9547) ;  /* 0xffffff38002c7947 */ /* 0x000fea000383ffff */
.L_x_9429:
[----:B-1----:R-:W-:-:S04]  /*d920*/  IMAD.U32 R4, RZ, RZ, UR26 ;  /* 0x0000001aff047e24 */ /* 0x002fc8000f8e00ff */
[----:B------:R1:W2:Y:S03]  /*d930*/  SYNCS.PHASECHK.TRANS64.TRYWAIT P1, [R4+URZ+0x32430], R3 ;  /* 0x03243003040075a7 */ /* 0x0002a6000802017f */
[----:B--2---:R-:W-:Y:S05]  /*d940*/  @!P1 NANOSLEEP.SYNCS 0x989680 ;  /* 0x009896800000995d */ /* 0x004fea0003900000 */
[----:B------:R-:W2:Y:S02]  /*d950*/  @!P1 SYNCS.PHASECHK.TRANS64 P1, [R4+URZ+0x32430], R3 ;  /* 0x03243003040095a7 */ /* 0x000ea4000802007f */
[----:B--2---:R-:W-:Y:S05]  /*d960*/  @!P1 BRA `(.L_x_9429) ;  /* 0xfffffffc00ec9947 */ /* 0x004fea000383ffff */
[----:B------:R-:W-:Y:S05]  /*d970*/  BRA `(.L_x_9428) ;  /* 0xffffff3800507947 */ /* 0x000fea000383ffff */
.L_x_9430:
[----:B--2---:R-:W-:-:S04]  /*d980*/  IMAD.U32 R5, RZ, RZ, UR50 ;  /* 0x00000032ff057e24 */ /* 0x004fc8000f8e00ff */
[----:B------:R2:W3:Y:S03]  /*d990*/  SYNCS.PHASECHK.TRANS64.TRYWAIT P1, [R5+URZ+0x32410], R0 ;  /* 0x03241000050075a7 */ /* 0x0004e6000802017f */
[----:B---3--:R-:W-:Y:S05]  /*d9a0*/  @!P1 NANOSLEEP.SYNCS 0x989680 ;  /* 0x009896800000995d */ /* 0x008fea0003900000 */
[----:B------:R-:W3:Y:S02]  /*d9b0*/  @!P1 SYNCS.PHASECHK.TRANS64 P1, [R5+URZ+0x32410], R0 ;  /* 0x03241000050095a7 */ /* 0x000ee4000802007f */
[----:B---3--:R-:W-:Y:S05]  /*d9c0*/  @!P1 BRA `(.L_x_9430) ;  /* 0xfffffffc00ec9947 */ /* 0x008fea000383ffff */
[----:B------:R-:W-:Y:S05]  /*d9d0*/  BRA `(.L_x_9548) ;  /* 0xffffff3800d07947 */ /* 0x000fea000383ffff */
.L_x_9434:
[----:B--2---:R-:W-:-:S04]  /*d9e0*/  IMAD.U32 R0, RZ, RZ, UR26 ;  /* 0x0000001aff007e24 */ /* 0x004fc8000f8e00ff */
[----:B------:R2:W4:Y:S03]  /*d9f0*/  SYNCS.PHASECHK.TRANS64.TRYWAIT P1, [R0+URZ+0x32450], R3 ;  /* 0x03245003000075a7 */ /* 0x000526000802017f */
[----:B----4-:R-:W-:Y:S05]  /*da00*/  @!P1 NANOSLEEP.SYNCS 0x989680 ;  /* 0x009896800000995d */ /* 0x010fea0003900000 */
[----:B------:R-:W4:Y:S02]  /*da10*/  @!P1 SYNCS.PHASECHK.TRANS64 P1, [R0+URZ+0x32450], R3 ;  /* 0x03245003000095a7 */ /* 0x000f24000802007f */
[----:B----4-:R-:W-:Y:S05]  /*da20*/  @!P1 BRA `(.L_x_9434) ;  /* 0xfffffffc00ec9947 */ /* 0x010fea000383ffff */
[----:B------:R-:W-:Y:S05]  /*da30*/  BRA `(.L_x_9433) ;  /* 0xffffff3800d87947 */ /* 0x000fea000383ffff */
.L_x_9439:
[----:B--2---:R-:W-:-:S04]  /*da40*/  IMAD.U32 R4, RZ, RZ, UR29 ;  /* 0x0000001dff047e24 */ /* 0x004fc8000f8e00ff */
[----:B------:R2:W3:Y:S03]  /*da50*/  SYNCS.PHASECHK.TRANS64.TRYWAIT P3, [R4+URZ+0x32430], R3 ;  /* 0x03243003040075a7 */ /* 0x0004e6000806017f */
[----:B---3--:R-:W-:Y:S05]  /*da60*/  @!P3 NANOSLEEP.SYNCS 0x989680 ;  /* 0x009896800000b95d */ /* 0x008fea0003900000 */
[----:B------:R-:W3:Y:S02]  /*da70*/  @!P3 SYNCS.PHASECHK.TRANS64 P3, [R4+URZ+0x32430], R3 ;  /* 0x032430030400b5a7 */ /* 0x000ee4000806007f */
[----:B---3--:R-:W-:Y:S05]  /*da80*/  @!P3 BRA `(.L_x_9439) ;  /* 0xfffffffc00ecb947 */ /* 0x008fea000383ffff */
[----:B------:R-:W-:Y:S05]  /*da90*/  BRA `(.L_x_9438) ;  /* 0xffffff60000c7947 */ /* 0x000fea000383ffff */
.L_x_9443:
[----:B--2---:R-:W-:-:S04]  /*daa0*/  IMAD.U32 R4, RZ, RZ, UR29 ;  /* 0x0000001dff047e24 */ /* 0x004fc8000f8e00ff */
[----:B------:R2:W4:Y:S03]  /*dab0*/  SYNCS.PHASECHK.TRANS64.TRYWAIT P3, [R4+URZ+0x32450], R3 ;  /* 0x03245003040075a7 */ /* 0x000526000806017f */
[----:B----4-:R-:W-:Y:S05]  /*dac0*/  @!P3 NANOSLEEP.SYNCS 0x989680 ;  /* 0x009896800000b95d */ /* 0x010fea0003900000 */
[----:B------:R-:W4:Y:S02]  /*dad0*/  @!P3 SYNCS.PHASECHK.TRANS64 P3, [R4+URZ+0x32450], R3 ;  /* 0x032450030400b5a7 */ /* 0x000f24000806007f */
[----:B----4-:R-:W-:Y:S05]  /*dae0*/  @!P3 BRA `(.L_x_9443) ;  /* 0xfffffffc00ecb947 */ /* 0x010fea000383ffff */
[----:B------:R-:W-:Y:S05]  /*daf0*/  BRA `(.L_x_9442) ;  /* 0xffffff6000647947 */ /* 0x000fea000383ffff */
.L_x_9458:
        /* <DEDUP_REMOVED lines=11> */
.L_x_9550:
[----:B------:R-:W-:Y:S05]  /*dbb0*/  BSYNC B0 ;  /* 0x0000000000007941 */ /* 0x000fea0003800000 */
.L_x_9549:
[----:B------:R-:W-:Y:S05]  /*dbc0*/  BRA `(.L_x_9551) ;  /* 0xffffffb800347947 */ /* 0x000fea000383ffff */
.L_x_9460:
[----:B------:R-:W-:Y:S01]  /*dbd0*/  BSSY B0, `(.L_x_9552) ;  /* 0x0000006000007945 */ /* 0x000fe20003800000 */
[----:B------:R-:W-:-:S07]  /*dbe0*/  IMAD.MOV.U32 R15, RZ, RZ, -0x1 ;  /* 0xffffffffff0f7424 */ /* 0x000fce00078e00ff */
[----:B012---:R-:W-:Y:S05]  /*dbf0*/  WARPSYNC.COLLECTIVE R15, `(.L_x_9553) ;  /* 0x000000000f0c7348 */ /* 0x007fea0003c00000 */
[----:B------:R-:W-:Y:S02]  /*dc00*/  ELECT P6, UR62, PT ;  /* 0x00000000003e782f */ /* 0x000fe400038c0000 */
[----:B------:R-:W-:Y:S01]  /*dc10*/  MOV R14, UR62 ;  /* 0x0000003e000e7c02 */ /* 0x000fe20008000f00 */
[----:B012---:R-:W-:Y:S10]  /*dc20*/  ENDCOLLECTIVE ;  /* 0x000000000000791b */ /* 0x007ff40003800000 */
.L_x_9553:
[----:B------:R-:W-:Y:S05]  /*dc30*/  BSYNC B0 ;  /* 0x0000000000007941 */ /* 0x000fea0003800000 */
.L_x_9552:
[----:B------:R-:W-:Y:S05]  /*dc40*/  BRA `(.L_x_9554) ;  /* 0xffffffb800347947 */ /* 0x000fea000383ffff */
.L_x_9462:
[----:B--2---:R2:W4:Y:S02]  /*dc50*/  SYNCS.PHASECHK.TRANS64.TRYWAIT P0, [R0+URZ+0x32440], R2 ;  /* 0x03244002000075a7 */ /* 0x004524000800017f */
[----:B----4-:R-:W-:Y:S05]  /*dc60*/  @!P0 NANOSLEEP.SYNCS 0x989680 ;  /* 0x009896800000895d */ /* 0x010fea0003900000 */
[----:B------:R-:W4:Y:S02]  /*dc70*/  @!P0 SYNCS.PHASECHK.TRANS64 P0, [R0+URZ+0x32440], R2 ;  /* 0x03244002000085a7 */ /* 0x000f24000800007f */
[----:B----4-:R-:W-:Y:S05]  /*dc80*/  @!P0 BRA `(.L_x_9462) ;  /* 0xfffffffc00f08947 */ /* 0x010fea000383ffff */
[----:B------:R-:W-:Y:S05]  /*dc90*/  BRA `(.L_x_9555) ;  /* 0xffffffb800907947 */ /* 0x000fea000383ffff */
.L_x_9465:
[----:B------:R-:W-:Y:S01]  /*dca0*/  IMAD.MOV.U32 R13, RZ, RZ, R2 ;  /* 0x000000ffff0d7224 */ /* 0x000fe200078e0002 */
[----:B------:R-:W0:Y:S01]  /*dcb0*/  S2R R5, SR_TID.X ;  /* 0x0000000000057919 */ /* 0x000e220000002100 */
[----:B------:R-:W-:Y:S02]  /*dcc0*/  IMAD.MOV.U32 R12, RZ, RZ, RZ ;  /* 0x000000ffff0c7224 */ /* 0x000fe400078e00ff */
[----:B------:R-:W-:Y:S01]  /*dcd0*/  IMAD.MOV.U32 R11, RZ, RZ, 0x181f ;  /* 0x0000181fff0b7424 */ /* 0x000fe200078e00ff */
[----:B------:R1:W-:Y:S01]  /*dce0*/  STL [R1+0x60], R9 ;  /* 0x0000600901007387 */ /* 0x0003e20000100800 */
[----:B------:R-:W-:-:S07]  /*dcf0*/  IMAD.MOV.U32 R15, RZ, RZ, -0x1 ;  /* 0xffffffffff0f7424 */ /* 0x000fce00078e00ff */
[----:B01---5:R-:W-:Y:S05]  /*dd00*/  WARPSYNC.COLLECTIVE R15, `(.L_x_9556) ;  /* 0x000000000f087348 */ /* 0x023fea0003c00000 */
[----:B------:R2:W3:Y:S02]  /*dd10*/  SHFL.IDX P6, R14, R13, R12, R11 ;  /* 0x0000000c0d0e7389 */ /* 0x0004e400000c000b */
[----:B0123-5:R-:W-:Y:S01]  /*dd20*/  ENDCOLLECTIVE ;  /* 0x000000000000791b */ /* 0x02ffe20003800000 */
.L_x_9556:
[----:B------:R-:W-:Y:S01]  /*dd30*/  IMAD.MOV.U32 R13, RZ, RZ, R0 ;  /* 0x000000ffff0d7224 */ /* 0x000fe200078e0000 */
[----:B------:R-:W-:Y:S01]  /*dd40*/  LOP3.LUT R5, R5, 0x7f, RZ, 0xc0, !PT ;  /* 0x0000007f05057812 */ /* 0x000fe200078ec0ff */
[----:B------:R-:W-:-:S07]  /*dd50*/  IMAD.MOV.U32 R7, RZ, RZ, R14 ;  /* 0x000000ffff077224 */ /* 0x000fce00078e000e */
[----:B------:R-:W-:Y:S05]  /*dd60*/  WARPSYNC.COLLECTIVE R15, `(.L_x_9557) ;  /* 0x000000000f087348 */ /* 0x000fea0003c00000 */
[----:B------:R0:W1:Y:S02]  /*dd70*/  SHFL.IDX P6, R14, R13, R12, R11 ;  /* 0x0000000c0d0e7389 */ /* 0x00006400000c000b */
[----:B01----:R-:W-:Y:S01]  /*dd80*/  ENDCOLLECTIVE ;  /* 0x000000000000791b */ /* 0x003fe20003800000 */
.L_x_9557:
[----:B------:R-:W-:Y:S01]  /*dd90*/  ULDC UR4, c[0x0][0x288] ;  /* 0x0000a20000047ab9 */ /* 0x000fe20000000800 */
[----:B------:R-:W-:Y:S01]  /*dda0*/  SHF.R.U32.HI R9, RZ, 0x3, R5 ;  /* 0x00000003ff097819 */ /* 0x000fe20000011605 */
[----:B------:R-:W-:-:S04]  /*ddb0*/  IMAD R3, R6, UR4, RZ ;  /* 0x0000000406037c24 */ /* 0x000fc8000f8e02ff */
[----:B------:R-:W-:-:S05]  /*ddc0*/  IMAD.IADD R9, R9, 0x1, R4 ;  /* 0x0000000109097824 */ /* 0x000fca00078e0204 */
[----:B------:R-:W-:Y:S01]  /*ddd0*/  ISETP.GE.AND P1, PT, R9, R3, PT ;  /* 0x000000030900720c */ /* 0x000fe20003f26270 */
[----:B------:R0:W-:Y:S01]  /*dde0*/  STL [R1+0x10], R9 ;  /* 0x0000100901007387 */ /* 0x0001e20000100800 */
[----:B------:R-:W-:Y:S02]  /*ddf0*/  IMAD.MOV.U32 R13, RZ, RZ, R2 ;  /* 0x000000ffff0d7224 */ /* 0x000fe400078e0002 */
[----:B------:R-:W-:Y:S02]  /*de00*/  IMAD.MOV.U32 R12, RZ, RZ, 0x1 ;  /* 0x00000001ff0c7424 */ /* 0x000fe400078e00ff */
[----:B------:R-:W-:-:S07]  /*de10*/  IMAD.MOV.U32 R5, RZ, RZ, R14 ;  /* 0x000000ffff057224 */ /* 0x000fce00078e000e */
[----:B0-----:R-:W-:Y:S05]  /*de20*/  WARPSYNC.COLLECTIVE R15, `(.L_x_9558) ;  /* 0x000000000f087348 */ /* 0x001fea0003c00000 */
[----:B------:R1:W2:Y:S02]  /*de30*/  SHFL.IDX P6, R14, R13, R12, R11 ;  /* 0x0000000c0d0e7389 */ /* 0x0002a400000c000b */
[----:B012---:R-:W-:Y:S01]  /*de40*/  ENDCOLLECTIVE ;  /* 0x000000000000791b */ /* 0x007fe20003800000 */
.L_x_9558:
[----:B------:R-:W-:-:S05]  /*de50*/  @!P1 LEA R5, P3, R8, R5, 0x1 ;  /* 0x0000000508059211 */ /* 0x000fca00078608ff */
[----:B------:R-:W-:Y:S02]  /*de60*/  @!P1 IMAD.X R4, RZ, RZ, R7, P3 ;  /* 0x000000ffff049224 */ /* 0x000fe400018e0607 */
[----:B------:R-:W0:Y:S03]  /*de70*/  S2R R7, SR_TID.X ;  /* 0x0000000000077919 */ /* 0x000e260000002100 */
[----:B------:R-:W-:Y:S01]  /*de80*/  @!P1 LOP3.LUT R5, R5, R4, RZ, 0x3c, !PT ;  /* 0x0000000405059212 */ /* 0x000fe200078e3cff */
[----:B------:R-:W-:-:S03]  /*de90*/  IMAD.MOV.U32 R13, RZ, RZ, R0 ;  /* 0x000000ffff0d7224 */ /* 0x000fc600078e0000 */
[----:B------:R-:W-:-:S04]  /*dea0*/  @!P1 LOP3.LUT R4, R5, R4, RZ, 0x3c, !PT ;  /* 0x0000000405049212 */ /* 0x000fc800078e3cff */
[----:B------:R-:W-:Y:S01]  /*deb0*/  @!P1 LOP3.LUT R5, R5, R4, RZ, 0x3c, !PT ;  /* 0x0000000405059212 */ /* 0x000fe200078e3cff */
[----:B------:R-:W-:-:S07]  /*dec0*/  IMAD.MOV.U32 R8, RZ, RZ, R14 ;  /* 0x000000ffff087224 */ /* 0x000fce00078e000e */
[----:B0-----:R-:W-:Y:S05]  /*ded0*/  WARPSYNC.COLLECTIVE R15, `(.L_x_9559) ;  /* 0x000000000f087348 */ /* 0x001fea0003c00000 */
[----:B------:R1:W2:Y:S02]  /*dee0*/  SHFL.IDX P6, R14, R13, R12, R11 ;  /* 0x0000000c0d0e7389 */ /* 0x0002a400000c000b */
[----:B012---:R-:W-:Y:S01]  /*def0*/  ENDCOLLECTIVE ;  /* 0x000000000000791b */ /* 0x007fe20003800000 */
.L_x_9559:
[----:B------:R-:W-:Y:S01]  /*df00*/  @!PT LDS RZ, [RZ] ;  /* 0x00000000fffff984 */ /* 0x000fe20000000800 */
[----:B------:R-:W-:Y:S01]  /*df10*/  @!PT LDS RZ, [RZ] ;  /* 0x00000000fffff984 */ /* 0x000fe20000000800 */
[----:B------:R-:W-:Y:S01]  /*df20*/  @!PT LDS RZ, [RZ] ;  /* 0x00000000fffff984 */ /* 0x000fe20000000800 */
[----:B------:R0:W-:Y:S01]  /*df30*/  @!P1 LDGSTS.E.BYPASS.LTC128B.128 [R10+0x18400], desc[UR46][R4.64], !P0 ;  /* 0x18400000040a9fae */ /* 0x0001e2000c101d6e */
[----:B------:R-:W-:Y:S02]  /*df40*/  IMAD.MOV.U32 R13, RZ, RZ, R2 ;  /* 0x000000ffff0d7224 */ /* 0x000fe400078e0002 */
[----:B------:R-:W-:Y:S02]  /*df50*/  IMAD.MOV.U32 R12, RZ, RZ, 0x2 ;  /* 0x00000002ff0c7424 */ /* 0x000fe400078e00ff */
[----:B0-----:R-:W-:Y:S02]  /*df60*/  VIADD R5, R9, 0x10 ;  /* 0x0000001009057836 */ /* 0x001fe40000000000 */
[----:B------:R-:W-:-:S03]  /*df70*/  IMAD.SHL.U32 R7, R7, 0x8, RZ ;  /* 0x0000000807077824 */ /* 0x000fc600078e00ff */
[----:B------:R-:W-:Y:S01]  /*df80*/  ISETP.GE.AND P2, PT, R5, R3, PT ;  /* 0x000000030500720c */ /* 0x000fe20003f46270 */
[----:B------:R-:W-:Y:S01]  /*df90*/  IMAD.MOV.U32 R6, RZ, RZ, R14 ;  /* 0x000000ffff067224 */ /* 0x000fe200078e000e */
[----:B------:R-:W-:-:S11]  /*dfa0*/  LOP3.LUT R7, R7, 0x38, RZ, 0xc0, !PT ;  /* 0x0000003807077812 */ /* 0x000fd600078ec0ff */
[----:B------:R-:W-:Y:S05]  /*dfb0*/  WARPSYNC.COLLECTIVE R15, `(.L_x_9560) ;  /* 0x000000000f087348 */ /* 0x000fea0003c00000 */
[----:B------:R0:W1:Y:S02]  /*dfc0*/  SHFL.IDX P6, R14, R13, R12, R11 ;  /* 0x0000000c0d0e7389 */ /* 0x00006400000c000b */
[----:B01----:R-:W-:Y:S01]  /*dfd0*/  ENDCOLLECTIVE ;  /* 0x000000000000791b */ /* 0x003fe20003800000 */
.L_x_9560:
[----:B------:R0:W-:Y:S01]  /*dfe0*/  STL [R1+0x28], R5 ;  /* 0x0000280501007387 */ /* 0x0001e20000100800 */
[----:B------:R-:W-:Y:S01]  /*dff0*/  IMAD.MOV.U32 R13, RZ, RZ, R0 ;  /* 0x000000ffff0d7224 */ /* 0x000fe200078e0000 */
[----:B0-----:R-:W-:-:S05]  /*e000*/  @!P2 LEA R5, P1, R7, R6, 0x1 ;  /* 0x000000060705a211 */ /* 0x001fca00078208ff */
[----:B------:R-:W-:Y:S02]  /*e010*/  @!P2 IMAD.X R4, RZ, RZ, R8, P1 ;  /* 0x000000ffff04a224 */ /* 0x000fe400008e0608 */
[----:B------:R-:W-:Y:S02]  /*e020*/  VIADD R8, R9, 0x20 ;  /* 0x0000002009087836 */ /* 0x000fe40000000000 */
[----:B------:R-:W-:Y:S01]  /*e030*/  IMAD.MOV.U32 R6, RZ, RZ, R14 ;  /* 0x000000ffff067224 */ /* 0x000fe200078e000e */
[----:B------:R-:W-:-:S07]  /*e040*/  @!P2 LOP3.LUT R5, R5, R4, RZ, 0x3c, !PT ;  /* 0x000000040505a212 */ /* 0x000fce00078e3cff */
[----:B------:R-:W-:Y:S05]  /*e050*/  WARPSYNC.COLLECTIVE R15, `(.L_x_9561) ;  /* 0x000000000f087348 */ /* 0x000fea0003c00000 */
[----:B------:R0:W1:Y:S02]  /*e060*/  SHFL.IDX P6, R14, R13, R12, R11 ;  /* 0x0000000c0d0e7389 */ /* 0x00006400000c000b */
[----:B01----:R-:W-:Y:S01]  /*e070*/  ENDCOLLECTIVE ;  /* 0x000000000000791b */ /* 0x003fe20003800000 */
.L_x_9561:
[----:B------:R-:W-:Y:S02]  /*e080*/  ISETP.GE.AND P1, PT, R8, R3, PT ;  /* 0x000000030800720c */ /* 0x000fe40003f26270 */
[C---:B------:R-:W-:Y:S01]  /*e090*/  @!P2 LOP3.LUT R4, R5.reuse, R4, RZ, 0x3c, !PT ;  /* 0x000000040504a212 */ /* 0x040fe200078e3cff */
[----:B------:R0:W-:Y:S03]  /*e0a0*/  STL [R1+0x2c], R8 ;  /* 0x00002c0801007387 */ /* 0x0001e60000100800 */
[----:B------:R-:W-:-:S05]  /*e0b0*/  @!P2 LOP3.LUT R5, R5, R4, RZ, 0x3c, !PT ;  /* 0x000000040505a212 */ /* 0x000fca00078e3cff */
[----:B------:R-:W-:Y:S01]  /*e0c0*/  @!PT LDS RZ, [RZ] ;  /* 0x00000000fffff984 */ /* 0x000fe20000000800 */
[----:B------:R-:W-:Y:S01]  /*e0d0*/  @!PT LDS RZ, [RZ] ;  /* 0x00000000fffff984 */ /* 0x000fe20000000800 */
[----:B------:R-:W-:Y:S01]  /*e0e0*/  @!PT LDS RZ, [RZ] ;  /* 0x00000000fffff984 */ /* 0x000fe20000000800 */
[----:B------:R1:W-:Y:S01]  /*e0f0*/  @!P2 LDGSTS.E.BYPASS.LTC128B.128 [R10+0x18c00], desc[UR46][R4.64], !P0 ;  /* 0x18c00000040aafae */ /* 0x0003e2000c101d6e */
[----:B------:R-:W-:Y:S02]  /*e100*/  IMAD.MOV.U32 R13, RZ, RZ, R2 ;  /* 0x000000ffff0d7224 */ /* 0x000fe400078e0002 */
[----:B------:R-:W-:Y:S02]  /*e110*/  IMAD.MOV.U32 R12, RZ, RZ, 0x3 ;  /* 0x00000003ff0c7424 */ /* 0x000fe400078e00ff */
[----:B0-----:R-:W-:-:S05]  /*e120*/  VIADD R8, R9, 0x30 ;  /* 0x0000003009087836 */ /* 0x001fca0000000000 */
[----:B------:R0:W-:Y:S01]  /*e130*/  STL [R1+0x30], R8 ;  /* 0x0000300801007387 */ /* 0x0001e20000100800 */
[----:B-1----:R-:W-:-:S07]  /*e140*/  IMAD.MOV.U32 R4, RZ, RZ, R14 ;  /* 0x000000ffff047224 */ /* 0x002fce00078e000e */
[----:B0-----:R-:W-:Y:S05]  /*e150*/  WARPSYNC.COLLECTIVE R15, `(.L_x_9562) ;  /* 0x000000000f087348 */ /* 0x001fea0003c00000 */
[----:B------:R1:W2:Y:S02]  /*e160*/  SHFL.IDX P6, R14, R13, R12, R11 ;  /* 0x0000000c0d0e7389 */ /* 0x0002a400000c000b */
[----:B012---:R-:W-:Y:S01]  /*e170*/  ENDCOLLECTIVE ;  /* 0x000000000000791b */ /* 0x007fe20003800000 */
.L_x_9562:
[----:B------:R-:W-:-:S05]  /*e180*/  @!P1 LEA R5, P2, R7, R4, 0x1 ;  /* 0x0000000407059211 */ /* 0x000fca00078408ff */
[----:B------:R-:W-:-:S05]  /*e190*/  @!P1 IMAD.X R4, RZ, RZ, R6, P2 ;  /* 0x000000ffff049224 */ /* 0x000fca00010e0606 */
        /* <DEDUP_REMOVED lines=8> */
[----:B------:R0:W-:Y:S01]  /*e220*/  @!P1 LDGSTS.E.BYPASS.LTC128B.128 [R10+0x19400], desc[UR46][R4.64], !P0 ;  /* 0x19400000040a9fae */ /* 0x0001e2000c101d6e */
[----:B------:R-:W-:Y:S01]  /*e230*/  ISETP.GE.AND P1, PT, R8, R3, PT ;  /* 0x000000030800720c */ /* 0x000fe20003f26270 */
[----:B------:R-:W-:-:S12]  /*e240*/  VIADD R8, R9, 0x40 ;  /* 0x0000004009087836 */ /* 0x000fd80000000000 */
[----:B0-----:R-:W-:Y:S05]  /*e250*/  WARPSYNC.COLLECTIVE R15, `(.L_x_9563) ;  /* 0x000000000f087348 */ /* 0x001fea0003c00000 */
[----:B------:R1:W2:Y:S02]  /*e260*/  SHFL.IDX P6, R14, R13, R12, R11 ;  /* 0x0000000c0d0e7389 */ /* 0x0002a400000c000b */
[----:B012---:R-:W-:Y:S01]  /*e270*/  ENDCOLLECTIVE ;  /* 0x000000000000791b */ /* 0x007fe20003800000 */
.L_x_9563:
[----:B------:R0:W-:Y:S01]  /*e280*/  STL [R1+0x34], R8 ;  /* 0x0000340801007387 */ /* 0x0001e20000100800 */
[----:B------:R-:W-:Y:S02]  /*e290*/  IMAD.MOV.U32 R13, RZ, RZ, R2 ;  /* 0x000000ffff0d7224 */ /* 0x000fe400078e0002 */
[----:B------:R-:W-:Y:S02]  /*e2a0*/  IMAD.MOV.U32 R12, RZ, RZ, 0x4 ;  /* 0x00000004ff0c7424 */ /* 0x000fe400078e00ff */
[----:B------:R-:W-:-:S07]  /*e2b0*/  IMAD.MOV.U32 R4, RZ, RZ, R14 ;  /* 0x000000ffff047224 */ /* 0x000fce00078e000e */
[----:B0-----:R-:W-:Y:S05]  /*e2c0*/  WARPSYNC.COLLECTIVE R15, `(.L_x_9564) ;  /* 0x000000000f087348 */ /* 0x001fea0003c00000 */
[----:B------:R1:W2:Y:S02]  /*e2d0*/  SHFL.IDX P6, R14, R13, R12, R11 ;  /* 0x0000000c0d0e7389 */ /* 0x0002a400000c000b */
[----:B012---:R-:W-:Y:S01]  /*e2e0*/  ENDCOLLECTIVE ;  /* 0x000000000000791b */ /* 0x007fe20003800000 */
.L_x_9564:
        /* <DEDUP_REMOVED lines=10> */
.L_x_9565:
[----:B------:R-:W-:Y:S01]  /*e390*/  @!PT LDS RZ, [RZ] ;  /* 0x00000000fffff984 */ /* 0x000fe20000000800 */
[----:B------:R-:W-:Y:S01]  /*e3a0*/  @!PT LDS RZ, [RZ] ;  /* 0x00000000fffff984 */ /* 0x000fe20000000800 */
[----:B------:R-:W-:Y:S01]  /*e3b0*/  @!PT LDS RZ, [RZ] ;  /* 0x00000000fffff984 */ /* 0x000fe20000000800 */
[----:B------:R0:W-:Y:S01]  /*e3c0*/  @!P1 LDGSTS.E.BYPASS.LTC128B.128 [R10+0x19c00], desc[UR46][R4.64], !P0 ;  /* 0x19c00000040a9fae */ /* 0x0001e2000c101d6e */
[----:B------:R-:W-:Y:S01]  /*e3d0*/  ISETP.GE.AND P1, PT, R8, R3, PT ;  /* 0x000000030800720c */ /* 0x000fe20003f26270 */
[----:B------:R-:W-:-:S05]  /*e3e0*/  VIADD R8, R9, 0x50 ;  /* 0x0000005009087836 */ /* 0x000fca0000000000 */
[----:B------:R1:W-:Y:S01]  /*e3f0*/  STL [R1+0x38], R8 ;  /* 0x0000380801007387 */ /* 0x0003e20000100800 */
[----:B------:R-:W-:Y:S02]  /*e400*/  IMAD.MOV.U32 R13, RZ, RZ, R2 ;  /* 0x000000ffff0d7224 */ /* 0x000fe400078e0002 */
[----:B------:R-:W-:Y:S02]  /*e410*/  IMAD.MOV.U32 R12, RZ, RZ, 0x5 ;  /* 0x00000005ff0c7424 */ /* 0x000fe400078e00ff */
[----:B0-----:R-:W-:-:S07]  /*e420*/  IMAD.MOV.U32 R4, RZ, RZ, R14 ;  /* 0x000000ffff047224 */ /* 0x001fce00078e000e */
[----:B-1----:R-:W-:Y:S05]  /*e430*/  WARPSYNC.COLLECTIVE R15, `(.L_x_9566) ;  /* 0x000000000f087348 */ /* 0x002fea0003c00000 */
[----:B------:R0:W2:Y:S02]  /*e440*/  SHFL.IDX P6, R14, R13, R12, R11 ;  /* 0x0000000c0d0e7389 */ /* 0x0000a400000c000b */
[----:B012---:R-:W-:Y:S01]  /*e450*/  ENDCOLLECTIVE ;  /* 0x000000000000791b */ /* 0x007fe20003800000 */
.L_x_9566:
        /* <DEDUP_REMOVED lines=10> */
.L_x_9567:
[----:B------:R-:W-:Y:S01]  /*e500*/  @!PT LDS RZ, [RZ] ;  /* 0x00000000fffff984 */ /* 0x000fe20000000800 */
[----:B------:R-:W-:Y:S01]  /*e510*/  @!PT LDS RZ, [RZ] ;  /* 0x00000000fffff984 */ /* 0x000fe20000000800 */
[----:B------:R-:W-:Y:S01]  /*e520*/  @!PT LDS RZ, [RZ] ;  /* 0x00000000fffff984 */ /* 0x000fe20000000800 */
[----:B------:R0:W-:Y:S01]  /*e530*/  @!P1 LDGSTS.E.BYPASS.LTC128B.128 [R10+0x1a400], desc[UR46][R4.64], !P0 ;  /* 0x1a400000040a9fae */ /* 0x0001e2000c101d6e */
[----:B------:R-:W-:Y:S01]  /*e540*/  ISETP.GE.AND P1, PT, R8, R3, PT ;  /* 0x000000030800720c */ /* 0x000fe20003f26270 */
[----:B------:R-:W-:Y:S02]  /*e550*/  VIADD R8, R9, 0x60 ;  /* 0x0000006009087836 */ /* 0x000fe40000000000 */
[----:B------:R1:W5:Y:S01]  /*e560*/  LDL.LU R9, [R1+0x60] ;  /* 0x0000600001097983 */ /* 0x0003620000300800 */
[----:B------:R-:W-:Y:S02]  /*e570*/  IMAD.MOV.U32 R13, RZ, RZ, R2 ;  /* 0x000000ffff0d7224 */ /* 0x000fe400078e0002 */
[----:B------:R-:W-:Y:S02]  /*e580*/  IMAD.MOV.U32 R12, RZ, RZ, 0x6 ;  /* 0x00000006ff0c7424 */ /* 0x000fe400078e00ff */
[----:B01----:R-:W-:-:S07]  /*e590*/  IMAD.MOV.U32 R4, RZ, RZ, R14 ;  /* 0x000000ffff047224 */ /* 0x003fce00078e000e */
[----:B-----5:R-:W-:Y:S05]  /*e5a0*/  WARPSYNC.COLLECTIVE R15, `(.L_x_9568) ;  /* 0x000000000f087348 */ /* 0x020fea0003c00000 */
[----:B------:R0:W1:Y:S02]  /*e5b0*/  SHFL.IDX P6, R14, R13, R12, R11 ;  /* 0x0000000c0d0e7389 */ /* 0x00006400000c000b */
[----:B01---5:R-:W-:Y:S01]  /*e5c0*/  ENDCOLLECTIVE ;  /* 0x000000000000791b */ /* 0x023fe20003800000 */
.L_x_9568:
        /* <DEDUP_REMOVED lines=10> */
.L_x_9569:
        /* <DEDUP_REMOVED lines=11> */
.L_x_9570:
[----:B------:R-:W-:-:S05]  /*e720*/  @!P1 LEA R5, P2, R7, R4, 0x1 ;  /* 0x0000000407059211 */ /* 0x000fca00078408ff */
[----:B------:R-:W-:-:S05]  /*e730*/  @!P1 IMAD.X R4, RZ, RZ, R6, P2 ;  /* 0x000000ffff049224 */ /* 0x000fca00010e0606 */
[----:B------:R-:W-:-:S04]  /*e740*/  @!P1 LOP3.LUT R5, R5, R4, RZ, 0x3c, !PT ;  /* 0x0000000405059212 */ /* 0x000fc800078e3cff */
[----:B------:R-:W-:Y:S01]  /*e750*/  @!P1 LOP3.LUT R4, R5, R4, RZ, 0x3c, !PT ;  /* 0x0000000405049212 */ /* 0x000fe200078e3cff */
[----:B------:R-:W-:-:S03]  /*e760*/  IMAD.MOV.U32 R13, RZ, RZ, R0 ;  /* 0x000000ffff0d7224 */ /* 0x000fc600078e0000 */
[----:B------:R-:W-:-:S05]  /*e770*/  @!P1 LOP3.LUT R5, R5, R4, RZ, 0x3c, !PT ;  /* 0x0000000405059212 */ /* 0x000fca00078e3cff */
[----:B------:R-:W-:Y:S01]  /*e780*/  @!PT LDS RZ, [RZ] ;  /* 0x00000000fffff984 */ /* 0x000fe20000000800 */
[----:B------:R-:W-:Y:S01]  /*e790*/  @!PT LDS RZ, [RZ] ;  /* 0x00000000fffff984 */ /* 0x000fe20000000800 */
[----:B------:R-:W-:Y:S01]  /*e7a0*/  @!PT LDS RZ, [RZ] ;  /* 0x00000000fffff984 */ /* 0x000fe20000000800 */
[----:B------:R0:W-:Y:S04]  /*e7b0*/  @!P1 LDGSTS.E.BYPASS.LTC128B.128 [R10+0x1b400], desc[UR46][R4.64], !P0 ;  /* 0x1b400000040a9fae */ /* 0x0001e8000c101d6e */
[----:B------:R1:W-:Y:S01]  /*e7c0*/  STL [R1+0x3c], R8 ;  /* 0x00003c0801007387 */ /* 0x0003e20000100800 */
[----:B0-----:R-:W-:-:S07]  /*e7d0*/  IMAD.MOV.U32 R4, RZ, RZ, R14 ;  /* 0x000000ffff047224 */ /* 0x001fce00078e000e */
[----:B-1----:R-:W-:Y:S05]  /*e7e0*/  WARPSYNC.COLLECTIVE R15, `(.L_x_9571) ;  /* 0x000000000f087348 */ /* 0x002fea0003c00000 */
[----:B------:R0:W2:Y:S02]  /*e7f0*/  SHFL.IDX P6, R14, R13, R12, R11 ;  /* 0x0000000c0d0e7389 */ /* 0x0000a400000c000b */
[----:B012---:R-:W-:Y:S01]  /*e800*/  ENDCOLLECTIVE ;  /* 0x000000000000791b */ /* 0x007fe20003800000 */
.L_x_9571:
[----:B------:R-:W-:Y:S01]  /*e810*/  IMAD.MOV.U32 R0, RZ, RZ, R14 ;  /* 0x000000ffff007224 */ /* 0x000fe200078e000e */
[----:B------:R-:W-:Y:S06]  /*e820*/  BRA `(.L_x_9572) ;  /* 0xffffffb800e07947 */ /* 0x000fec000383ffff */
.L_x_9467:
        /* <DEDUP_REMOVED lines=8> */
.L_x_9574:
[----:B------:R-:W-:Y:S05]  /*e8b0*/  BSYNC B0 ;  /* 0x0000000000007941 */ /* 0x000fea0003800000 */
.L_x_9573:
[----:B------:R-:W-:Y:S01]  /*e8c0*/  IMAD.MOV.U32 R13, RZ, RZ, R5 ;  /* 0x000000ffff0d7224 */ /* 0x000fe200078e0005 */
[----:B------:R0:W5:Y:S01]  /*e8d0*/  LDL.LU R10, [R1+0x38] ;  /* 0x00003800010a7983 */ /* 0x0001620000300800 */
[----:B------:R-:W-:Y:S02]  /*e8e0*/  IMAD.MOV.U32 R12, RZ, RZ, RZ ;  /* 0x000000ffff0c7224 */ /* 0x000fe400078e00ff */
[----:B------:R-:W-:Y:S01]  /*e8f0*/  IMAD.MOV.U32 R11, RZ, RZ, 0x181f ;  /* 0x0000181fff0b7424 */ /* 0x000fe200078e00ff */
[----:B------:R0:W5:Y:S01]  /*e900*/  LDL.LU R9, [R1+0x3c] ;  /* 0x00003c0001097983 */ /* 0x0001620000300800 */
[----:B------:R-:W-:Y:S02]  /*e910*/  IMAD.MOV.U32 R15, RZ, RZ, -0x1 ;  /* 0xffffffffff0f7424 */ /* 0x000fe400078e00ff */
[----:B------:R-:W-:Y:S01]  /*e920*/  IMAD.MOV.U32 R2, RZ, RZ, R14 ;  /* 0x000000ffff027224 */ /* 0x000fe200078e000e */
[----:B------:R0:W5:Y:S06]  /*e930*/  LDL R7, [R1+0x4] ;  /* 0x0000040001077983 */ /* 0x00016c0000100800 */
[----:B0----5:R-:W-:Y:S05]  /*e940*/  WARPSYNC.COLLECTIVE R15, `(.L_x_9575) ;  /* 0x000000000f087348 */ /* 0x021fea0003c00000 */
[----:B------:R1:W2:Y:S02]  /*e950*/  SHFL.IDX P6, R14, R13, R12, R11 ;  /* 0x0000000c0d0e7389 */ /* 0x0002a400000c000b */
[----:B012--5:R-:W-:Y:S01]  /*e960*/  ENDCOLLECTIVE ;  /* 0x000000000000791b */ /* 0x027fe20003800000 */
.L_x_9575:
[----:B------:R-:W-:Y:S01]  /*e970*/  ULDC UR4, c[0x0][0x288] ;  /* 0x0000a20000047ab9 */ /* 0x000fe20000000800 */
[----:B------:R-:W2:Y:S04]  /*e980*/  LDL.LU R13, [R1+0x28] ;  /* 0x00002800010d7983 */ /* 0x000ea80000300800 */
[----:B------:R-:W3:Y:S04]  /*e990*/  LDL.LU R12, [R1+0x2c] ;  /* 0x00002c00010c7983 */ /* 0x000ee80000300800 */
[----:B------:R-:W4:Y:S04]  /*e9a0*/  LDL.LU R11, [R1+0x30] ;  /* 0x00003000010b7983 */ /* 0x000f280000300800 */
[----:B------:R-:W5:Y:S01]  /*e9b0*/  LDL.LU R15, [R1+0x34] ;  /* 0x00003400010f7983 */ /* 0x000f620000300800 */
[----:B------:R-:W-:-:S03]  /*e9c0*/  IMAD.MOV.U32 R3, RZ, RZ, R14 ;  /* 0x000000ffff037224 */ /* 0x000fc600078e000e */
[----:B------:R-:W5:Y:S01]  /*e9d0*/  LDL.LU R14, [R1+0x10] ;  /* 0x00001000010e7983 */ /* 0x000f620000300800 */
[----:B------:R-:W-:Y:S01]  /*e9e0*/  IMAD R0, R6, UR4, RZ ;  /* 0x0000000406007c24 */ /* 0x000fe2000f8e02ff */
[----:B------:R-:W-:-:S04]  /*e9f0*/  LOP3.LUT R18, R18, 0xffffffbf, RZ, 0xc0, !PT ;  /* 0xffffffbf12127812 */ /* 0x000fc800078ec0ff */
[-C--:B--2---:R-:W-:Y:S01]  /*ea00*/  ISETP.GE.AND P6, PT, R13, R0.reuse, PT ;  /* 0x000000000d00720c */ /* 0x084fe20003fc6270 */
[----:B------:R-:W-:Y:S01]  /*ea10*/  IMAD.MOV.U32 R13, RZ, RZ, R4 ;  /* 0x000000ffff0d7224 */ /* 0x000fe200078e0004 */
[----:B---3--:R-:W-:Y:S01]  /*ea20*/  ISETP.GE.AND P5, PT, R12, R0, PT ;  /* 0x000000000c00720c */ /* 0x008fe20003fa6270 */
[----:B------:R-:W-:-:S10]  /*ea30*/  IMAD.MOV.U32 R12, RZ, RZ, 0x1 ;  /* 0x00000001ff0c7424 */ /* 0x000fd400078e00ff */
[----:B------:R-:W-:Y:S02]  /*ea40*/  @P6 LOP3.LUT R18, R18, 0x40, RZ, 0xfc, !PT ;  /* 0x0000004012126812 */ /* 0x000fe400078efcff */
[-C--:B----4-:R-:W-:Y:S01]  /*ea50*/  ISETP.GE.AND P6, PT, R11, R0.reuse, PT ;  /* 0x000000000b00720c */ /* 0x090fe20003fc6270 */
[----:B------:R-:W-:Y:S01]  /*ea60*/  IMAD.MOV.U32 R11, RZ, RZ, 0x181f ;  /* 0x0000181fff0b7424 */ /* 0x000fe200078e00ff */
[----:B------:R-:W-:Y:S02]  /*ea70*/  LOP3.LUT R18, R18, 0xffffffdf, RZ, 0xc0, !PT ;  /* 0xffffffdf12127812 */ /* 0x000fe400078ec0ff */
[-C--:B-----5:R-:W-:Y:S02]  /*ea80*/  ISETP.GE.AND P4, PT, R14, R0.reuse, PT ;  /* 0x000000000e00720c */ /* 0x0a0fe40003f86270 */
[----:B------:R-:W-:Y:S02]  /*ea90*/  @P5 LOP3.LUT R18, R18, 0x20, RZ, 0xfc, !PT ;  /* 0x0000002012125812 */ /* 0x000fe400078efcff */
[----:B------:R-:W-:Y:S01]  /*eaa0*/  ISETP.GE.AND P5, PT, R15, R0, PT ;  /* 0x000000000f00720c */ /* 0x000fe20003fa6270 */
[----:B------:R-:W-:Y:S01]  /*eab0*/  IMAD.MOV.U32 R15, RZ, RZ, -0x1 ;  /* 0xffffffffff0f7424 */ /* 0x000fe200078e00ff */
[----:B------:R-:W-:-:S04]  /*eac0*/  LOP3.LUT R18, R18, 0xffffffef, RZ, 0xc0, !PT ;  /* 0xffffffef12127812 */ /* 0x000fc800078ec0ff */
[----:B------:R-:W-:Y:S02]  /*ead0*/  @P6 LOP3.LUT R18, R18, 0x10, RZ, 0xfc, !PT ;  /* 0x0000001012126812 */ /* 0x000fe400078efcff */
[----:B------:R-:W-:Y:S02]  /*eae0*/  ISETP.GE.AND P6, PT, R10, R0, PT ;  /* 0x000000000a00720c */ /* 0x000fe40003fc6270 */
[----:B------:R-:W-:-:S04]  /*eaf0*/  LOP3.LUT R18, R18, 0xfffffff7, RZ, 0xc0, !PT ;  /* 0xfffffff712127812 */ /* 0x000fc800078ec0ff */
[----:B------:R-:W-:Y:S02]  /*eb00*/  @P5 LOP3.LUT R18, R18, 0x8, RZ, 0xfc, !PT ;  /* 0x0000000812125812 */ /* 0x000fe400078efcff */
[----:B------:R-:W-:Y:S02]  /*eb10*/  ISETP.GE.AND P5, PT, R9, R0, PT ;  /* 0x000000000900720c */ /* 0x000fe40003fa6270 */
[----:B------:R-:W-:-:S04]  /*eb20*/  LOP3.LUT R18, R18, 0xffffff7f, RZ, 0xc0, !PT ;  /* 0xffffff7f12127812 */ /* 0x000fc800078ec0ff */
[----:B------:R-:W-:-:S04]  /*eb30*/  LOP3.LUT R18, R18, 0xfffffffb, RZ, 0xc0, !PT ;  /* 0xfffffffb12127812 */ /* 0x000fc800078ec0ff */
[----:B------:R-:W-:Y:S02]  /*eb40*/  @P6 LOP3.LUT R18, R18, 0x4, RZ, 0xfc, !PT ;  /* 0x0000000412126812 */ /* 0x000fe400078efcff */
[----:B------:R-:W-:Y:S02]  /*eb50*/  @!P4 LEA R3, P6, R8, R3, 0x1 ;  /* 0x000000030803c211 */ /* 0x000fe400078c08ff */
[----:B------:R-:W-:-:S03]  /*eb60*/  @P5 LOP3.LUT R18, R18, 0x80, RZ, 0xfc, !PT ;  /* 0x0000008012125812 */ /* 0x000fc600078efcff */
[----:B------:R-:W-:Y:S01]  /*eb70*/  @!P4 IMAD.X R2, RZ, RZ, R2, P6 ;  /* 0x000000ffff02c224 */ /* 0x000fe200030e0602 */
[----:B------:R-:W-:-:S04]  /*eb80*/  LOP3.LUT P5, RZ, R18, 0x20, RZ, 0xc0, !PT ;  /* 0x0000002012ff7812 */ /* 0x000fc800078ac0ff */
[----:B------:R-:W-:-:S09]  /*eb90*/  @!P4 LOP3.LUT R3, R3, R2, RZ, 0x3c, !PT ;  /* 0x000000020303c212 */ /* 0x000fd200078e3cff */
[----:B------:R-:W-:Y:S05]  /*eba0*/  WARPSYNC.COLLECTIVE R15, `(.L_x_9576) ;  /* 0x000000000f087348 */ /* 0x000fea0003c00000 */
[----:B------:R0:W1:Y:S02]  /*ebb0*/  SHFL.IDX P6, R14, R13, R12, R11 ;  /* 0x0000000c0d0e7389 */ /* 0x00006400000c000b */
[----:B01----:R-:W-:Y:S01]  /*ebc0*/  ENDCOLLECTIVE ;  /* 0x000000000000791b */ /* 0x003fe20003800000 */
.L_x_9576:
[----:B------:R-:W-:-:S04]  /*ebd0*/  @!P4 LOP3.LUT R2, R3, R2, RZ, 0x3c, !PT ;  /* 0x000000020302c212 */ /* 0x000fc800078e3cff */
[----:B------:R-:W-:-:S05]  /*ebe0*/  @!P4 LOP3.LUT R3, R3, R2, RZ, 0x3c, !PT ;  /* 0x000000020303c212 */ /* 0x000fca00078e3cff */
[----:B------:R-:W-:Y:S01]  /*ebf0*/  @!PT LDS RZ, [RZ] ;  /* 0x00000000fffff984 */ /* 0x000fe20000000800 */
[----:B------:R-:W-:Y:S01]  /*ec00*/  @!PT LDS RZ, [RZ] ;  /* 0x00000000fffff984 */ /* 0x000fe20000000800 */
[----:B------:R-:W-:Y:S01]  /*ec10*/  @!PT LDS RZ, [RZ] ;  /* 0x00000000fffff984 */ /* 0x000fe20000000800 */
[----:B------:R0:W-:Y:S01]  /*ec20*/  @!P4 LDGSTS.E.BYPASS.LTC128B.128 [R7+0x22400], desc[UR46][R2.64], !P0 ;  /* 0x224000000207cfae */ /* 0x0001e2000c101d6e */
[----:B------:R-:W-:-:S03]  /*ec30*/  IMAD.MOV.U32 R13, RZ, RZ, R5 ;  /* 0x000000ffff0d7224 */ /* 0x000fc600078e0005 */
[----:B------:R0:W-:Y:S04]  /*ec40*/  @!P4 LDGSTS.E.BYPASS.LTC128B.128 [R7+0x26400], desc[UR46][R2.64+0x80], !P1 ;  /* 0x264000800207cfae */ /* 0x0001e8000c901d6e */
[----:B------:R0:W-:Y:S04]  /*ec50*/  @!P4 LDGSTS.E.BYPASS.LTC128B.128 [R7+0x2a400], desc[UR46][R2.64+0x100], !P2 ;  /* 0x2a4001000207cfae */ /* 0x0001e8000d101d6e */
[----:B------:R0:W-:Y:S01]  /*ec60*/  @!P4 LDGSTS.E.BYPASS.LTC128B.128 [R7+0x2e400], desc[UR46][R2.64+0x180], !P3 ;  /* 0x2e4001800207cfae */ /* 0x0001e2000d901d6e */
[----:B------:R-:W-:Y:S01]  /*ec70*/  IMAD.MOV.U32 R6, RZ, RZ, R14 ;  /* 0x000000ffff067224 */ /* 0x000fe200078e000e */
[----:B------:R-:W-:-:S13]  /*ec80*/  LOP3.LUT P4, RZ, R18, 0x40, RZ, 0xc0, !PT ;  /* 0x0000004012ff7812 */ /* 0x000fda000788c0ff */
[----:B0-----:R-:W-:Y:S05]  /*ec90*/  WARPSYNC.COLLECTIVE R15, `(.L_x_9577) ;  /* 0x000000000f087348 */ /* 0x001fea0003c00000 */
[----:B------:R1:W2:Y:S02]  /*eca0*/  SHFL.IDX P6, R14, R13, R12, R11 ;  /* 0x0000000c0d0e7389 */ /* 0x0002a400000c000b */
[----:B012---:R-:W-:Y:S01]  /*ecb0*/  ENDCOLLECTIVE ;  /* 0x000000000000791b */ /* 0x007fe20003800000 */
.L_x_9577:
[----:B------:R-:W-:Y:S02]  /*ecc0*/  IMAD.MOV.U32 R13, RZ, RZ, R4 ;  /* 0x000000ffff0d7224 */ /* 0x000fe400078e0004 */
[----:B------:R-:W-:Y:S02]  /*ecd0*/  IMAD.MOV.U32 R12, RZ, RZ, 0x2 ;  /* 0x00000002ff0c7424 */ /* 0x000fe400078e00ff */
[----:B------:R-:W-:-:S05]  /*ece0*/  IMAD.MOV.U32 R2, RZ, RZ, R14 ;  /* 0x000000ffff027224 */ /* 0x000fca00078e000e */
[----:B------:R-:W-:-:S05]  /*ecf0*/  @!P4 LEA R2, P6, R8, R2, 0x1 ;  /* 0x000000020802c211 */ /* 0x000fca00078c08ff */
[----:B------:R-:W-:-:S05]  /*ed00*/  @!P4 IMAD.X R3, RZ, RZ, R6, P6 ;  /* 0x000000ffff03c224 */ /* 0x000fca00030e0606 */
[----:B------:R-:W-:Y:S01]  /*ed10*/  @!PT LDS RZ, [RZ] ;  /* 0x00000000fffff984 */ /* 0x000fe20000000800 */
[----:B------:R-:W-:Y:S01]  /*ed20*/  @!PT LDS RZ, [RZ] ;  /* 0x00000000fffff984 */ /* 0x000fe20000000800 */
[----:B------:R-:W-:Y:S01]  /*ed30*/  @!PT LDS RZ, [RZ] ;  /* 0x00000000fffff984 */ /* 0x000fe20000000800 */
[----:B------:R0:W-:Y:S03]  /*ed40*/  @!P4 LDGSTS.E.BYPASS.LTC128B.128 [R7+0x22c00], desc[UR46][R2.64], !P0 ;  /* 0x22c000000207cfae */ /* 0x0001e6000c101d6e */
[----:B0-----:R-:W-:Y:S05]  /*ed50*/  WARPSYNC.COLLECTIVE R15, `(.L_x_9578) ;  /* 0x000000000f087348 */ /* 0x001fea0003c00000 */
[----:B------:R1:W2:Y:S02]  /*ed60*/  SHFL.IDX P6, R14, R13, R12, R11 ;  /* 0x0000000c0d0e7389 */ /* 0x0002a400000c000b */
[----:B012---:R-:W-:Y:S01]  /*ed70*/  ENDCOLLECTIVE ;  /* 0x000000000000791b */ /* 0x007fe20003800000 */
.L_x_9578:
[----:B------:R-:W-:Y:S01]  /*ed80*/  @!PT LDS RZ, [RZ] ;  /* 0x00000000fffff984 */ /* 0x000fe20000000800 */
[----:B------:R-:W-:Y:S01]  /*ed90*/  @!PT LDS RZ, [RZ] ;  /* 0x00000000fffff984 */ /* 0x000fe20000000800 */
[----:B------:R-:W-:Y:S01]  /*eda0*/  @!PT LDS RZ, [RZ] ;  /* 0x00000000fffff984 */ /* 0x000fe20000000800 */
[----:B------:R0:W-:Y:S04]  /*edb0*/  @!P4 LDGSTS.E.BYPASS.LTC128B.128 [R7+0x26c00], desc[UR46][R2.64+0x80], !P1 ;  /* 0x26c000800207cfae */ /* 0x0001e8000c901d6e */
[----:B------:R0:W-:Y:S04]  /*edc0*/  @!P4 LDGSTS.E.BYPASS.LTC128B.128 [R7+0x2ac00], desc[UR46][R2.64+0x100], !P2 ;  /* 0x2ac001000207cfae */ /* 0x0001e8000d101d6e */
[----:B------:R0:W-:Y:S01]  /*edd0*/  @!P4 LDGSTS.E.BYPASS.LTC128B.128 [R7+0x2ec00], desc[UR46][R2.64+0x180], !P3 ;  /* 0x2ec001800207cfae */ /* 0x0001e2000d901d6e */
[----:B------:R-:W-:Y:S01]  /*ede0*/  LOP3.LUT P4, RZ, R18, 0x10, RZ, 0xc0, !PT ;  /* 0x0000001012ff7812 */ /* 0x000fe2000788c0ff */
[----:B------:R-:W-:-:S02]  /*edf0*/  IMAD.MOV.U32 R13, RZ, RZ, R5 ;  /* 0x000000ffff0d7224 */ /* 0x000fc400078e0005 */
[----:B------:R-:W-:-:S10]  /*ee00*/  IMAD.MOV.U32 R6, RZ, RZ, R14 ;  /* 0x000000ffff067224 */ /* 0x000fd400078e000e */
[----:B0-----:R-:W-:Y:S05]  /*ee10*/  WARPSYNC.COLLECTIVE R15, `(.L_x_9579) ;  /* 0x000000000f087348 */ /* 0x001fea0003c00000 */
[----:B------:R1:W2:Y:S02]  /*ee20*/  SHFL.IDX P6, R14, R13, R12, R11 ;  /* 0x0000000c0d0e7389 */ /* 0x0002a400000c000b */
[----:B012---:R-:W-:Y:S01]  /*ee30*/  ENDCOLLECTIVE ;  /* 0x000000000000791b */ /* 0x007fe20003800000 */
.L_x_9579:
        /* <DEDUP_REMOVED lines=12> */
.L_x_9580:
        /* <DEDUP_REMOVED lines=12> */
.L_x_9581:
        /* <DEDUP_REMOVED lines=12> */
.L_x_9582:
        /* <DEDUP_REMOVED lines=12> */
.L_x_9583:
[----:B------:R-:W-:Y:S02]  /*f140*/  IMAD.MOV.U32 R13, RZ, RZ, R4 ;  /* 0x000000ffff0d7224 */ /* 0x000fe400078e0004 */
[----:B------:R-:W-:Y:S02]  /*f150*/  IMAD.MOV.U32 R12, RZ, RZ, 0x5 ;  /* 0x00000005ff0c7424 */ /* 0x000fe400078e00ff */
[----:B------:R-:W-:-:S05]  /*f160*/  IMAD.MOV.U32 R2, RZ, RZ, R14 ;  /* 0x000000ffff027224 */ /* 0x000fca00078e000e */
[----:B------:R-:W-:-:S05]  /*f170*/  @!P5 LEA R2, P6, R8, R2, 0x1 ;  /* 0x000000020802d211 */ /* 0x000fca00078c08ff */
[----:B------:R-:W-:Y:S01]  /*f180*/  @!P5 IMAD.X R3, RZ, RZ, R6, P6 ;  /* 0x000000ffff03d224 */ /* 0x000fe200030e0606 */
[C---:B------:R-:W-:Y:S02]  /*f190*/  LOP3.LUT P6, RZ, R18.reuse, 0x8, RZ, 0xc0, !PT ;  /* 0x0000000812ff7812 */ /* 0x040fe400078cc0ff */
[----:B------:R-:W-:-:S11]  /*f1a0*/  LOP3.LUT P5, RZ, R18, 0x80, RZ, 0xc0, !PT ;  /* 0x0000008012ff7812 */ /* 0x000fd600078ac0ff */
[----:B------:R-:W-:Y:S01]  /*f1b0*/  @!PT LDS RZ, [RZ] ;  /* 0x00000000fffff984 */ /* 0x000fe20000000800 */
[----:B------:R-:W-:Y:S01]  /*f1c0*/  @!PT LDS RZ, [RZ] ;  /* 0x00000000fffff984 */ /* 0x000fe20000000800 */
[----:B------:R-:W-:Y:S01]  /*f1d0*/  @!PT LDS RZ, [RZ] ;  /* 0x00000000fffff984 */ /* 0x000fe20000000800 */
[----:B------:R0:W-:Y:S04]  /*f1e0*/  @!P6 LDGSTS.E.BYPASS.LTC128B.128 [R7+0x24400], desc[UR46][R2.64], !P0 ;  /* 0x244000000207efae */ /* 0x0001e8000c101d6e */
[----:B------:R0:W-:Y:S04]  /*f1f0*/  @!P6 LDGSTS.E.BYPASS.LTC128B.128 [R7+0x28400], desc[UR46][R2.64+0x80], !P1 ;  /* 0x284000800207efae */ /* 0x0001e8000c901d6e */
[----:B------:R0:W-:Y:S04]  /*f200*/  @!P6 LDGSTS.E.BYPASS.LTC128B.128 [R7+0x2c400], desc[UR46][R2.64+0x100], !P2 ;  /* 0x2c4001000207efae */ /* 0x0001e8000d101d6e */
[----:B------:R0:W-:Y:S02]  /*f210*/  @!P6 LDGSTS.E.BYPASS.LTC128B.128 [R7+0x30400], desc[UR46][R2.64+0x180], !P3 ;  /* 0x304001800207efae */ /* 0x0001e4000d901d6e */
[----:B0-----:R-:W-:Y:S05]  /*f220*/  WARPSYNC.COLLECTIVE R15, `(.L_x_9584) ;  /* 0x000000000f087348 */ /* 0x001fea0003c00000 */
[----:B------:R1:W2:Y:S02]  /*f230*/  SHFL.IDX P6, R14, R13, R12, R11 ;  /* 0x0000000c0d0e7389 */ /* 0x0002a400000c000b */
[----:B012---:R-:W-:Y:S01]  /*f240*/  ENDCOLLECTIVE ;  /* 0x000000000000791b */ /* 0x007fe20003800000 */
.L_x_9584:
[----:B------:R-:W-:Y:S02]  /*f250*/  IMAD.MOV.U32 R13, RZ, RZ, R5 ;  /* 0x000000ffff0d7224 */ /* 0x000fe400078e0005 */
[----:B------:R-:W-:-:S07]  /*f260*/  IMAD.MOV.U32 R6, RZ, RZ, R14 ;  /* 0x000000ffff067224 */ /* 0x000fce00078e000e */
[----:B------:R-:W-:Y:S05]  /*f270*/  WARPSYNC.COLLECTIVE R15, `(.L_x_9585) ;  /* 0x000000000f087348 */ /* 0x000fea0003c00000 */
[----:B------:R0:W1:Y:S02]  /*f280*/  SHFL.IDX P6, R14, R13, R12, R11 ;  /* 0x0000000c0d0e7389 */ /* 0x00006400000c000b */
[----:B01----:R-:W-:Y:S01]  /*f290*/  ENDCOLLECTIVE ;  /* 0x000000000000791b */ /* 0x003fe20003800000 */
.L_x_9585:
        /* <DEDUP_REMOVED lines=12> */
.L_x_9586:
[----:B------:R-:W-:Y:S01]  /*f360*/  @!PT LDS RZ, [RZ] ;  /* 0x00000000fffff984 */ /* 0x000fe20000000800 */
[----:B------:R-:W-:Y:S01]  /*f370*/  @!PT LDS RZ, [RZ] ;  /* 0x00000000fffff984 */ /* 0x000fe20000000800 */
[----:B------:R-:W-:Y:S01]  /*f380*/  @!PT LDS RZ, [RZ] ;  /* 0x00000000fffff984 */ /* 0x000fe20000000800 */
[----:B------:R0:W-:Y:S04]  /*f390*/  @!P4 LDGSTS.E.BYPASS.LTC128B.128 [R7+0x28c00], desc[UR46][R2.64+0x80], !P1 ;  /* 0x28c000800207cfae */ /* 0x0001e8000c901d6e */
[----:B------:R0:W-:Y:S04]  /*f3a0*/  @!P4 LDGSTS.E.BYPASS.LTC128B.128 [R7+0x2cc00], desc[UR46][R2.64+0x100], !P2 ;  /* 0x2cc001000207cfae */ /* 0x0001e8000d101d6e */
[----:B------:R0:W-:Y:S01]  /*f3b0*/  @!P4 LDGSTS.E.BYPASS.LTC128B.128 [R7+0x30c00], desc[UR46][R2.64+0x180], !P3 ;  /* 0x30c001800207cfae */ /* 0x0001e2000d901d6e */
[----:B------:R-:W-:Y:S02]  /*f3c0*/  IMAD.MOV.U32 R13, RZ, RZ, R5 ;  /* 0x000000ffff0d7224 */ /* 0x000fe400078e0005 */
[----:B------:R-:W-:-:S07]  /*f3d0*/  IMAD.MOV.U32 R6, RZ, RZ, R14 ;  /* 0x000000ffff067224 */ /* 0x000fce00078e000e */
[----:B0-----:R-:W-:Y:S05]  /*f3e0*/  WARPSYNC.COLLECTIVE R15, `(.L_x_9587) ;  /* 0x000000000f087348 */ /* 0x001fea0003c00000 */
[----:B------:R1:W2:Y:S02]  /*f3f0*/  SHFL.IDX P6, R14, R13, R12, R11 ;  /* 0x0000000c0d0e7389 */ /* 0x0002a400000c000b */
[----:B012---:R-:W-:Y:S01]  /*f400*/  ENDCOLLECTIVE ;  /* 0x000000000000791b */ /* 0x007fe20003800000 */
.L_x_9587:
        /* <DEDUP_REMOVED lines=12> */
.L_x_9588:
        /* <DEDUP_REMOVED lines=11> */
.L_x_9589:
[----:B------:R-:W-:Y:S01]  /*f580*/  IMAD.MOV.U32 R2, RZ, RZ, R14 ;  /* 0x000000ffff027224 */ /* 0x000fe200078e000e */
[----:B------:R-:W-:Y:S06]  /*f590*/  BRA `(.L_x_9590) ;  /* 0xffffffb8003c7947 */ /* 0x000fec000383ffff */
.L_x_9471:
[----:B-1----:R-:W-:-:S04]  /*f5a0*/  IMAD.U32 R3, RZ, RZ, UR37 ;  /* 0x00000025ff037e24 */ /* 0x002fc8000f8e00ff */
[----:B------:R1:W2:Y:S03]  /*f5b0*/  SYNCS.PHASECHK.TRANS64.TRYWAIT P0, [R3+URZ+0x32420], R0 ;  /* 0x03242000030075a7 */ /* 0x0002a6000800017f */
[----:B--2---:R-:W-:Y:S05]  /*f5c0*/  @!P0 NANOSLEEP.SYNCS 0x989680 ;  /* 0x009896800000895d */ /* 0x004fea0003900000 */
[----:B------:R-:W2:Y:S02]  /*f5d0*/  @!P0 SYNCS.PHASECHK.TRANS64 P0, [R3+URZ+0x32420], R0 ;  /* 0x03242000030085a7 */ /* 0x000ea4000800007f */
[----:B--2---:R-:W-:Y:S05]  /*f5e0*/  @!P0 BRA `(.L_x_9471) ;  /* 0xfffffffc00ec8947 */ /* 0x004fea000383ffff */
[----:B------:R-:W-:Y:S05]  /*f5f0*/  BRA `(.L_x_9591) ;  /* 0xffffffb8008c7947 */ /* 0x000fea000383ffff */
.L_x_9475:
[----:B0-----:R0:W1:Y:S02]  /*f600*/  SYNCS.PHASECHK.TRANS64.TRYWAIT P0, [R2+URZ+0x32460], R0 ;  /* 0x03246000020075a7 */ /* 0x001064000800017f */
[----:B-1----:R-:W-:Y:S05]  /*f610*/  @!P0 NANOSLEEP.SYNCS 0x989680 ;  /* 0x009896800000895d */ /* 0x002fea0003900000 */
[----:B------:R-:W1:Y:S02]  /*f620*/  @!P0 SYNCS.PHASECHK.TRANS64 P0, [R2+URZ+0x32460], R0 ;  /* 0x03246000020085a7 */ /* 0x000e64000800007f */
[----:B-1----:R-:W-:Y:S05]  /*f630*/  @!P0 BRA `(.L_x_9475) ;  /* 0xfffffffc00f08947 */ /* 0x002fea000383ffff */
[----:B------:R-:W-:Y:S05]  /*f640*/  BRA `(.L_x_9592) ;  /* 0xffffffb800ac7947 */ /* 0x000fea000383ffff */
.L_x_9488:
[----:B-1----:R1:W2:Y:S02]  /*f650*/  SYNCS.PHASECHK.TRANS64.TRYWAIT P0, [R3+URZ+0x32440], R2 ;  /* 0x03244002030075a7 */ /* 0x0022a4000800017f */
[----:B--2---:R-:W-:Y:S05]  /*f660*/  @!P0 NANOSLEEP.SYNCS 0x989680 ;  /* 0x009896800000895d */ /* 0x004fea0003900000 */
[----:B------:R-:W2:Y:S02]  /*f670*/  @!P0 SYNCS.PHASECHK.TRANS64 P0, [R3+URZ+0x32440], R2 ;  /* 0x03244002030085a7 */ /* 0x000ea4000800007f */
[----:B--2---:R-:W-:Y:S05]  /*f680*/  @!P0 BRA `(.L_x_9488) ;  /* 0xfffffffc00f08947 */ /* 0x004fea000383ffff */
[----:B------:R-:W-:Y:S05]  /*f690*/  BRA `(.L_x_9593) ;  /* 0xffffffc000a47947 */ /* 0x000fea000383ffff */
.L_x_9493:
[----:B0-----:R0:W2:Y:S02]  /*f6a0*/  SYNCS.PHASECHK.TRANS64.TRYWAIT P0, [R3+URZ+0x32460], R2 ;  /* 0x03246002030075a7 */ /* 0x0010a4000800017f */
[----:B--2---:R-:W-:Y:S05]  /*f6b0*/  @!P0 NANOSLEEP.SYNCS 0x989680 ;  /* 0x009896800000895d */ /* 0x004fea0003900000 */
[----:B------:R-:W2:Y:S02]  /*f6c0*/  @!P0 SYNCS.PHASECHK.TRANS64 P0, [R3+URZ+0x32460], R2 ;  /* 0x03246002030085a7 */ /* 0x000ea4000800007f */
[----:B--2---:R-:W-:Y:S05]  /*f6d0*/  @!P0 BRA `(.L_x_9493) ;  /* 0xfffffffc00f08947 */ /* 0x004fea000383ffff */
[----:B------:R-:W-:Y:S05]  /*f6e0*/  BRA `(.L_x_9594) ;  /* 0xffffffc400207947 */ /* 0x000fea000383ffff */
.L_x_9505:
[----:B--2---:R2:W3:Y:S02]  /*f6f0*/  SYNCS.PHASECHK.TRANS64.TRYWAIT P0, [R4+URZ+0x32440], R2 ;  /* 0x03244002040075a7 */ /* 0x0044e4000800017f */
[----:B---3--:R-:W-:Y:S05]  /*f700*/  @!P0 NANOSLEEP.SYNCS 0x989680 ;  /* 0x009896800000895d */ /* 0x008fea0003900000 */
[----:B------:R-:W3:Y:S02]  /*f710*/  @!P0 SYNCS.PHASECHK.TRANS64 P0, [R4+URZ+0x32440], R2 ;  /* 0x03244002040085a7 */ /* 0x000ee4000800007f */
[----:B---3--:R-:W-:Y:S05]  /*f720*/  @!P0 BRA `(.L_x_9505) ;  /* 0xfffffffc00f08947 */ /* 0x008fea000383ffff */
[----:B------:R-:W-:Y:S05]  /*f730*/  BRA `(.L_x_9595) ;  /* 0xffffffcc00087947 */ /* 0x000fea000383ffff */
.L_x_9510:
[----:B0-----:R0:W1:Y:S02]  /*f740*/  SYNCS.PHASECHK.TRANS64.TRYWAIT P0, [R4+URZ+0x32460], R2 ;  /* 0x03246002040075a7 */ /* 0x001064000800017f */
[----:B-1----:R-:W-:Y:S05]  /*f750*/  @!P0 NANOSLEEP.SYNCS 0x989680 ;  /* 0x009896800000895d */ /* 0x002fea0003900000 */
[----:B------:R-:W1:Y:S02]  /*f760*/  @!P0 SYNCS.PHASECHK.TRANS64 P0, [R4+URZ+0x32460], R2 ;  /* 0x03246002040085a7 */ /* 0x000e64000800007f */
[----:B-1----:R-:W-:Y:S05]  /*f770*/  @!P0 BRA `(.L_x_9510) ;  /* 0xfffffffc00f08947 */ /* 0x002fea000383ffff */
[----:B------:R-:W-:Y:S05]  /*f780*/  BRA `(.L_x_9596) ;  /* 0xffffffcc00847947 */ /* 0x000fea000383ffff */
.L_x_9521:
[----:B0-----:R0:W2:Y:S02]  /*f790*/  SYNCS.PHASECHK.TRANS64.TRYWAIT P0, [R4+URZ+0x32440], R2 ;  /* 0x03244002040075a7 */ /* 0x0010a4000800017f */
[----:B--2---:R-:W-:Y:S05]  /*f7a0*/  @!P0 NANOSLEEP.SYNCS 0x989680 ;  /* 0x009896800000895d */ /* 0x004fea0003900000 */
[----:B------:R-:W2:Y:S02]  /*f7b0*/  @!P0 SYNCS.PHASECHK.TRANS64 P0, [R4+URZ+0x32440], R2 ;  /* 0x03244002040085a7 */ /* 0x000ea4000800007f */
[----:B--2---:R-:W-:Y:S05]  /*f7c0*/  @!P0 BRA `(.L_x_9521) ;  /* 0xfffffffc00f08947 */ /* 0x004fea000383ffff */
[----:B------:R-:W-:Y:S05]  /*f7d0*/  BRA `(.L_x_9597) ;  /* 0xffffffd400487947 */ /* 0x000fea000383ffff */
.L_x_9526:
[----:B-1----:R1:W2:Y:S02]  /*f7e0*/  SYNCS.PHASECHK.TRANS64.TRYWAIT P0, [R4+URZ+0x32460], R2 ;  /* 0x03246002040075a7 */ /* 0x0022a4000800017f */
[----:B--2---:R-:W-:Y:S05]  /*f7f0*/  @!P0 NANOSLEEP.SYNCS 0x989680 ;  /* 0x009896800000895d */ /* 0x004fea0003900000 */
[----:B------:R-:W2:Y:S02]  /*f800*/  @!P0 SYNCS.PHASECHK.TRANS64 P0, [R4+URZ+0x32460], R2 ;  /* 0x03246002040085a7 */ /* 0x000ea4000800007f */
[----:B--2---:R-:W-:Y:S05]  /*f810*/  @!P0 BRA `(.L_x_9526) ;  /* 0xfffffffc00f08947 */ /* 0x004fea000383ffff */
[----:B------:R-:W-:Y:S05]  /*f820*/  BRA `(.L_x_9598) ;  /* 0xffffffd400c47947 */ /* 0x000fea000383ffff */
.L_x_9536:
[----:B0-----:R0:W2:Y:S02]  /*f830*/  SYNCS.PHASECHK.TRANS64.TRYWAIT P0, [R0+URZ+0x32420], R3 ;  /* 0x03242003000075a7 */ /* 0x0010a4000800017f */
[----:B--2---:R-:W-:Y:S05]  /*f840*/  @!P0 NANOSLEEP.SYNCS 0x989680 ;  /* 0x009896800000895d */ /* 0x004fea0003900000 */
[----:B------:R-:W2:Y:S02]  /*f850*/  @!P0 SYNCS.PHASECHK.TRANS64 P0, [R0+URZ+0x32420], R3 ;  /* 0x03242003000085a7 */ /* 0x000ea4000800007f */
[----:B--2---:R-:W-:Y:S05]  /*f860*/  @!P0 BRA `(.L_x_9536) ;  /* 0xfffffffc00f08947 */ /* 0x004fea000383ffff */
[----:B------:R-:W-:Y:S05]  /*f870*/  BRA `(.L_x_9599) ;  /* 0xffffffdc00547947 */ /* 0x000fea000383ffff */
.L_x_9537:
        /* <DEDUP_REMOVED lines=11> */
.L_x_9601:
[----:B------:R-:W-:Y:S05]  /*f930*/  BSYNC B0 ;  /* 0x0000000000007941 */ /* 0x000fea0003800000 */
.L_x_9600:
[----:B------:R-:W-:Y:S05]  /*f940*/  BRA `(.L_x_9602) ;  /* 0xffffffdc003c7947 */ /* 0x000fea000383ffff */
.L_x_9540:
[----:B------:R-:W-:Y:S01]  /*f950*/  BSSY B1, `(.L_x_9603) ;  /* 0x0000006000017945 */ /* 0x000fe20003800000 */
[----:B------:R-:W-:-:S07]  /*f960*/  IMAD.MOV.U32 R15, RZ, RZ, -0x1 ;  /* 0xffffffffff0f7424 */ /* 0x000fce00078e00ff */
[----:B012---:R-:W-:Y:S05]  /*f970*/  WARPSYNC.COLLECTIVE R15, `(.L_x_9604) ;  /* 0x000000000f0c7348 */ /* 0x007fea0003c00000 */
[----:B------:R-:W-:Y:S02]  /*f980*/  ELECT P6, UR62, PT ;  /* 0x00000000003e782f */ /* 0x000fe400038c0000 */
[----:B------:R-:W-:Y:S01]  /*f990*/  MOV R14, UR62 ;  /* 0x0000003e000e7c02 */ /* 0x000fe20008000f00 */
[----:B012---:R-:W-:Y:S10]  /*f9a0*/  ENDCOLLECTIVE ;  /* 0x000000000000791b */ /* 0x007ff40003800000 */
.L_x_9604:
[----:B------:R-:W-:Y:S05]  /*f9b0*/  BSYNC B1 ;  /* 0x0000000000017941 */ /* 0x000fea0003800000 */
.L_x_9603:
[----:B------:R-:W-:Y:S05]  /*f9c0*/  BRA `(.L_x_9605) ;  /* 0xffffffdc00347947 */ /* 0x000fea000383ffff */
.L_x_9542:
[----:B0-----:R0:W1:Y:S02]  /*f9d0*/  SYNCS.PHASECHK.TRANS64.TRYWAIT P0, [R6+URZ], R5 ;  /* 0x00000005060075a7 */ /* 0x001064000800017f */
[----:B-1----:R-:W-:Y:S05]  /*f9e0*/  @!P0 NANOSLEEP.SYNCS 0x989680 ;  /* 0x009896800000895d */ /* 0x002fea0003900000 */
[----:B------:R-:W1:Y:S02]  /*f9f0*/  @!P0 SYNCS.PHASECHK.TRANS64 P0, [R6+URZ], R5 ;  /* 0x00000005060085a7 */ /* 0x000e64000800007f */
[----:B-1----:R-:W-:Y:S05]  /*fa00*/  @!P0 BRA `(.L_x_9542) ;  /* 0xfffffffc00f08947 */ /* 0x002fea000383ffff */
[----:B------:R-:W-:Y:S05]  /*fa10*/  BRA `(.L_x_9606) ;  /* 0xffffffdc006c7947 */ /* 0x000fea000383ffff */
.L_x_9543:
[----:B-1----:R1:W2:Y:S02]  /*fa20*/  SYNCS.PHASECHK.TRANS64.TRYWAIT P0, [R7+URZ], R2 ;  /* 0x00000002070075a7 */ /* 0x0022a4000800017f */
[----:B--2---:R-:W-:Y:S05]  /*fa30*/  @!P0 NANOSLEEP.SYNCS 0x989680 ;  /* 0x009896800000895d */ /* 0x004fea0003900000 */
[----:B------:R-:W2:Y:S02]  /*fa40*/  @!P0 SYNCS.PHASECHK.TRANS64 P0, [R7+URZ], R2 ;  /* 0x00000002070085a7 */ /* 0x000ea4000800007f */
[----:B--2---:R-:W-:Y:S05]  /*fa50*/  @!P0 BRA `(.L_x_9543) ;  /* 0xfffffffc00f08947 */ /* 0x004fea000383ffff */
[----:B------:R-:W-:Y:S05]  /*fa60*/  BRA `(.L_x_9607) ;  /* 0xffffffdc00607947 */ /* 0x000fea000383ffff */
.L_x_9545:
[----:B--2---:R2:W3:Y:S02]  /*fa70*/  SYNCS.PHASECHK.TRANS64.TRYWAIT P0, [R4+URZ], R5 ;  /* 0x00000005040075a7 */ /* 0x0044e4000800017f */
[----:B---3--:R-:W-:Y:S05]  /*fa80*/  @!P0 NANOSLEEP.SYNCS 0x989680 ;  /* 0x009896800000895d */ /* 0x008fea0003900000 */
[----:B------:R-:W3:Y:S02]  /*fa90*/  @!P0 SYNCS.PHASECHK.TRANS64 P0, [R4+URZ], R5 ;  /* 0x00000005040085a7 */ /* 0x000ee4000800007f */
[----:B---3--:R-:W-:Y:S05]  /*faa0*/  @!P0 BRA `(.L_x_9545) ;  /* 0xfffffffc00f08947 */ /* 0x008fea000383ffff */
[----:B------:R-:W-:Y:S05]  /*fab0*/  BRA `(.L_x_9608) ;  /* 0xffffffdc00647947 */ /* 0x000fea000383ffff */
.L_x_9609:
        /* <DEDUP_REMOVED lines=12> */
.L_x_15306:


//--------------------- .text._ZN7cutlass13device_kernelIN5flash11enable_sm90INS1_16FlashAttnFwdSm90INS1_25CollectiveMainloopFwdSm90ILi2EN4cute5tupleIJNS5_1CILi1EEES8_S8_EEENS6_IJNS7_ILi128EEENS7_ILi96EEENS7_ILi64EEEEEELi256ENS_6half_tEfNS_4arch4Sm90ELb0ELb0ELb1ELb1ELb0ELb0ELb0ELb1ELb0ELb1ELb0ELb0EEENS1_21CollectiveEpilogueFwdINS6_IJSA_NS7_ILi256EEESB_EEES9_SE_SG_Li256ELb1ELb1ELb0ELb0EEENS1_36VarlenDynamicPersistentTileSchedulerILi128ELi96ELi256ELi128ELb0ELb1ELb1ELb0ELb1ELb1EEEEEEEEEvNT_6ParamsE --------------------------
	.section	.text._ZN7cutlass13device_kernelIN5flash11enable_sm90INS1_16FlashAttnFwdSm90INS1_25CollectiveMainloopFwdSm90ILi2EN4cute5tupleIJNS5_1CILi1EEES8_S8_EEENS6_IJNS7_ILi128EEENS7_ILi96EEENS7_ILi64EEEEEELi256ENS_6half_tEfNS_4arch4Sm90ELb0ELb0ELb1ELb1ELb0ELb0ELb0ELb1ELb0ELb1ELb0ELb0EEENS1_21CollectiveEpilogueFwdINS6_IJSA_NS7_ILi256EEESB_EEES9_SE_SG_Li256ELb1ELb1ELb0ELb0EEENS1_36VarlenDynamicPersistentTileSchedulerILi128ELi96ELi256ELi128ELb0ELb1ELb1ELb0ELb1ELb1EEEEEEEEEvNT_6ParamsE,"ax",@progbits
	.align	128
.text._ZN7cutlass13device_kernelIN5flash11enable_sm90INS1_16FlashAttnFwdSm90INS1_25CollectiveMainloopFwdSm90ILi2EN4cute5tupleIJNS5_1CILi1EEES8_S8_EEENS6_IJNS7_ILi128EEENS7_ILi96EEENS7_ILi64EEEEEELi256ENS_6half_tEfNS_4arch4Sm90ELb0ELb0ELb1ELb1ELb0ELb0ELb0ELb1ELb0ELb1ELb0ELb0EEENS1_21CollectiveEpilogueFwdINS6_IJSA_NS7_ILi256EEESB_EEES9_SE_SG_Li256ELb1ELb1ELb0ELb0EEENS1_36VarlenDynamicPersistentTileSchedulerILi128ELi96ELi256ELi128ELb0ELb1ELb1ELb0ELb1ELb1EEEEEEEEEvNT_6ParamsE:
        .type           _ZN7cutlass13device_kernelIN5flash11enable_sm90INS1_16FlashAttnFwdSm90INS1_25CollectiveMainloopFwdSm90ILi2EN4cute5tupleIJNS5_1CILi1EEES8_S8_EEENS6_IJNS7_ILi128EEENS7_ILi96EEENS7_ILi64EEEEEELi256ENS_6half_tEfNS_4arch4Sm90ELb0ELb0ELb1ELb1ELb0ELb0ELb0ELb1ELb0ELb1ELb0ELb0EEENS1_21CollectiveEpilogueFwdINS6_IJSA_NS7_ILi256EEESB_EEES9_SE_SG_Li256ELb1ELb1ELb0ELb0EEENS1_36VarlenDynamicPersistentTileSchedulerILi128ELi96ELi256ELi128ELb0ELb1ELb1ELb0ELb1ELb1EEEEEEEEEvNT_6ParamsE,@function
        .size           _ZN7cutlass13device_kernelIN5flash11enable_sm90INS1_16FlashAttnFwdSm90INS1_25CollectiveMainloopFwdSm90ILi2EN4cute5tupleIJNS5_1CILi1EEES8_S8_EEENS6_IJNS7_ILi128EEENS7_ILi96EEENS7_ILi64EEEEEELi256ENS_6half_tEfNS_4arch4Sm90ELb0ELb0ELb1ELb1ELb0ELb0ELb0ELb1ELb0ELb1ELb0ELb0EEENS1_21CollectiveEpilogueFwdINS6_IJSA_NS7_ILi256EEESB_EEES9_SE_SG_Li256ELb1ELb1ELb0ELb0EEENS1_36VarlenDynamicPersistentTileSchedulerILi128ELi96ELi256ELi128ELb0ELb1ELb1ELb0ELb1ELb1EEEEEEEEEvNT_6ParamsE,(.L_x_15307 - _ZN7cutlass13device_kernelIN5flash11enable_sm90INS1_16FlashAttnFwdSm90INS1_25CollectiveMainloopFwdSm90ILi2EN4cute5tupleIJNS5_1CILi1EEES8_S8_EEENS6_IJNS7_ILi128EEENS7_ILi96EEENS7_ILi64EEEEEELi256ENS_6half_tEfNS_4arch4Sm90ELb0ELb0ELb1ELb1ELb0ELb0ELb0ELb1ELb0ELb1ELb0ELb0EEENS1_21CollectiveEpilogueFwdINS6_IJSA_NS7_ILi256EEESB_EEES9_SE_SG_Li256ELb1ELb1ELb0ELb0EEENS1_36VarlenDynamicPersistentTileSchedulerILi128ELi96ELi256ELi128ELb0ELb1ELb1ELb0ELb1ELb1EEEEEEEEEvNT_6ParamsE)
        .other          _ZN7cutlass13device_kernelIN5flash11enable_sm90INS1_16FlashAttnFwdSm90INS1_25CollectiveMainloopFwdSm90ILi2EN4cute5tupleIJNS5_1CILi1EEES8_S8_EEENS6_IJNS7_ILi128EEENS7_ILi96EEENS7_ILi64EEEEEELi256ENS_6half_tEfNS_4arch4Sm90ELb0ELb0ELb1ELb1ELb0ELb0ELb0ELb1ELb0ELb1ELb0ELb0EEENS1_21CollectiveEpilogueFwdINS6_IJSA_NS7_ILi256EEESB_EEES9_SE_SG_Li256ELb1ELb1ELb0ELb0EEENS1_36VarlenDynamicPersistentTileSchedulerILi128ELi96ELi256ELi128ELb0ELb1ELb1ELb0ELb1ELb1EEEEEEEEEvNT_6ParamsE,@"STO_CUDA_ENTRY STV_DEFAULT"
_ZN7cutlass13device_kernelIN5flash11enable_sm90INS1_16FlashAttnFwdSm90INS1_25CollectiveMainloopFwdSm90ILi2EN4cute5tupleIJNS5_1CILi1EEES8_S8_EEENS6_IJNS7_ILi128EEENS7_ILi96EEENS7_ILi64EEEEEELi256ENS_6half_tEfNS_4arch4Sm90ELb0ELb0ELb1ELb1ELb0ELb0ELb0ELb1ELb0ELb1ELb0ELb0EEENS1_21CollectiveEpilogueFwdINS6_IJSA_NS7_ILi256EEESB_EEES9_SE_SG_Li256ELb1ELb1ELb0ELb0EEENS1_36VarlenDynamicPersistentTileSchedulerILi128ELi96ELi256ELi128ELb0ELb1ELb1ELb0ELb1ELb1EEEEEEEEEvNT_6ParamsE:
        /* <DEDUP_REMOVED lines=18> */
.L_x_9611:
[----:B------:R-:W-:Y:S05]  /*0120*/  BSYNC B0 ;  /* 0x0000000000007941 */ /* 0x000fea0003800000 */
.L_x_9610:
        /* <DEDUP_REMOVED lines=41> */
.L_x_9612:
        /* <DEDUP_REMOVED lines=22> */
.L_x_9613:
        /* <DEDUP_REMOVED lines=18> */
.L_x_9614:
        /* <DEDUP_REMOVED lines=22> */
.L_x_9615:
        /* <DEDUP_REMOVED lines=22> */
.L_x_9616:
[----:B------:R-:W-:Y:S01]  /*0900*/  PLOP3.LUT P0, PT, PT, PT, UP0, 0x80, 0x0 ;  /* 0x000000000000781c */ /* 0x000fe20003f0f008 */
[----:B------:R-:W-:Y:S01]  /*0910*/  UMOV UR36, 0x1 ;  /* 0x0000000100247882 */ /* 0x000fe20000000000 */
[----:B------:R-:W-:Y:S01]  /*0920*/  NOP ;  /* 0x0000000000007918 */ /* 0x000fe20000000000 */
[----:B------:R-:W-:Y:S01]  /*0930*/  USEL UR36, UR36, 0x2, !UP0 ;  /* 0x0000000224247887 */ /* 0x000fe2000c000000 */
[----:B------:R-:W-:Y:S01]  /*0940*/  ULDC.64 UR40, c[0x0][0x208] ;  /* 0x0000820000287ab9 */ /* 0x000fe20000000a00 */
[----:B012-4-:R-:W-:Y:S08]  /*0950*/  BAR.SYNC.DEFER_BLOCKING 0x0 ;  /* 0x0000000000007b1d */ /* 0x017ff00000010000 */
[----:B------:R-:W-:Y:S05]  /*0960*/  @!P0 BRA `(.L_x_9617) ;  /* 0x0000008800e08947 */ /* 0x000fea0003800000 */
.L_x_9618:
[----:B------:R-:W-:-:S08]  /*0970*/  NOP ;  /* 0x0000000000007918 */ /* 0x000fd00000000000 */
[----:B------:R-:W0:Y:S02]  /*0980*/  USETMAXREG.TRY_ALLOC.CTAPOOL UP0, 0xf0 ;  /* 0x000000f0000079c8 */ /* 0x000e240008000600 */
[----:B0-----:R-:W-:-:S13]  /*0990*/  PLOP3.LUT P0, PT, PT, PT, UP0, 0x80, 0x0 ;  /* 0x000000000000781c */ /* 0x001fda0003f0f008 */
[----:B------:R-:W-:Y:S05]  /*09a0*/  @!P0 BRA `(.L_x_9618) ;  /* 0xfffffffc00f08947 */ /* 0x000fea000383ffff */
[----:B------:R-:W0:Y:S01]  /*09b0*/  S2R R0, SR_TID.X ;  /* 0x0000000000007919 */ /* 0x000e220000002100 */
[----:B------:R-:W1:Y:S01]  /*09c0*/  S2UR UR5, SR_CgaCtaId ;  /* 0x00000000000579c3 */ /* 0x000e620000008800 */
[----:B------:R-:W-:-:S07]  /*09d0*/  UMOV UR4, 0x400 ;  /* 0x0000040000047882 */ /* 0x000fce0000000000 */
[----:B------:R-:W-:Y:S06]  /*09e0*/  BAR.ARV 0x8, 0x180 ;  /* 0x0206000000007b1d */ /* 0x000fec0000002000 */
[----:B-1----:R-:W-:Y:S01]  /*09f0*/  ULEA UR4, UR5, UR4, 0x18 ;  /* 0x0000000405047291 */ /* 0x002fe2000f8ec03f */
[----:B0-----:R-:W-:-:S04]  /*0a00*/  SHF.R.U32.HI R0, RZ, 0x7, R0 ;  /* 0x00000007ff007819 */ /* 0x001fc80000011600 */
[----:B------:R-:W-:-:S13]  /*0a10*/  ISETP.NE.AND P0, PT, R0, 0x1, PT ;  /* 0x000000010000780c */ /* 0x000fda0003f05270 */
[----:B------:R-:W-:Y:S08]  /*0a20*/  @!P0 BAR.ARV 0x9, 0x100 ;  /* 0x0244000000008b1d */ /* 0x000ff00000002000 */
[----:B------:R-:W-:Y:S06]  /*0a30*/  BAR.SYNC.DEFER_BLOCKING 0x5, 0x180 ;  /* 0x0146000000007b1d */ /* 0x000fec0000010000 */
[----:B------:R-:W0:Y:S01]  /*0a40*/  LDS.128 R12, [UR4+0x228d0] ;  /* 0x0228d004ff0c7984 */ /* 0x000e220008000c00 */
[----:B------:R-:W-:Y:S01]  /*0a50*/  ULDC UR4, c[0x0][0xc3c] ;  /* 0x00030f0000047ab9 */ /* 0x000fe20000000800 */
[----:B------:R-:W-:Y:S06]  /*0a60*/  BAR.ARV 0x4, 0x180 ;  /* 0x0106000000007b1d */ /* 0x000fec0000002000 */
[----:B0-----:R-:W-:-:S13]  /*0a70*/  ISETP.GE.AND P0, PT, R15, UR4, PT ;  /* 0x000000040f007c0c */ /* 0x001fda000bf06270 */
[----:B------:R-:W-:Y:S05]  /*0a80*/  @P0 EXIT ;  /* 0x000000000000094d */ /* 0x000fea0003800000 */
[----:B------:R-:W0:Y:S01]  /*0a90*/  S2R R0, SR_TID.X ;  /* 0x0000000000007919 */ /* 0x000e220000002100 */
[----:B------:R-:W-:Y:S01]  /*0aa0*/  R2UR UR5, R13 ;  /* 0x000000000d0572ca */ /* 0x000fe200000e0000 */
[----:B------:R-:W-:Y:S01]  /*0ab0*/  ULOP3.LUT UR48, UR36, 0x1, URZ, 0xfc, !UPT ;  /* 0x0000000124307892 */ /* 0x000fe2000f8efc3f */
[----:B------:R-:W-:Y:S01]  /*0ac0*/  R2UR UR6, R14 ;  /* 0x000000000e0672ca */ /* 0x000fe200000e0000 */
[----:B------:R-:W-:Y:S01]  /*0ad0*/  UMOV UR47, URZ ;  /* 0x0000003f002f7c82 */ /* 0x000fe20008000000 */
[----:B------:R-:W-:Y:S01]  /*0ae0*/  UMOV UR38, URZ ;  /* 0x0000003f00267c82 */ /* 0x000fe20008000000 */
[----:B------:R-:W-:Y:S01]  /*0af0*/  UMOV UR37, URZ ;  /* 0x0000003f00257c82 */ /* 0x000fe20008000000 */
[----:B0-----:R-:W-:-:S05]  /*0b00*/  VIADD R209, R0, 0xffffff80 ;  /* 0xffffff8000d17836 */ /* 0x001fca0000000000 */
[----:B------:R-:W-:-:S04]  /*0b10*/  SHF.R.S32.HI R0, RZ, 0x1f, R209 ;  /* 0x0000001fff007819 */ /* 0x000fc800000114d1 */
[CC--:B------:R-:W-:Y:S02]  /*0b20*/  LEA.HI R3, R0.reuse, R209.reuse, RZ, 0x7 ;  /* 0x000000d100037211 */ /* 0x0c0fe400078f38ff */
[-C--:B------:R-:W-:Y:S02]  /*0b30*/  LEA.HI R4, R0, R209.reuse, RZ, 0x5 ;  /* 0x000000d100047211 */ /* 0x080fe400078f28ff */
        /* <DEDUP_REMOVED lines=8> */
[----:B------:R-:W-:Y:S02]  /*0bc0*/  LEA.HI R9, R8, R23, RZ, 0x2 ;  /* 0x0000001708097211 */ /* 0x000fe400078f10ff */
[----:B------:R-:W-:Y:S01]  /*0bd0*/  SHF.R.S32.HI R5, RZ, 0x4, R2 ;  /* 0x00000004ff057819 */ /* 0x000fe20000011402 */
[----:B------:R-:W-:Y:S01]  /*0be0*/  IMAD.IADD R4, R209, 0x1, -R4 ;  /* 0x00000001d1047824 */ /* 0x000fe200078e0a04 */
[----:B------:R-:W-:-:S02]  /*0bf0*/  LEA.HI R6, R0, R209, RZ, 0x2 ;  /* 0x000000d100067211 */ /* 0x000fc400078f10ff */
[----:B------:R-:W-:Y:S01]  /*0c00*/  SHF.R.S32.HI R10, RZ, 0x2, R9 ;  /* 0x00000002ff0a7819 */ /* 0x000fe20000011409 */
[----:B------:R-:W-:Y:S01]  /*0c10*/  IMAD R7, R4, 0x40, R7 ;  /* 0x0000004004077824 */ /* 0x000fe200078e0207 */
[----:B------:R-:W-:Y:S02]  /*0c20*/  SHF.R.S32.HI R11, RZ, 0x1f, R9 ;  /* 0x0000001fff0b7819 */ /* 0x000fe40000011409 */
[----:B------:R-:W-:Y:S02]  /*0c30*/  LEA.HI R2, R2, R5, RZ, 0x1 ;  /* 0x0000000502027211 */ /* 0x000fe400078f08ff */
[----:B------:R-:W-:Y:S02]  /*0c40*/  LOP3.LUT R6, R6, 0xfffffffc, RZ, 0xc0, !PT ;  /* 0xfffffffc06067812 */ /* 0x000fe400078ec0ff */
[----:B------:R-:W-:Y:S02]  /*0c50*/  LEA.HI R0, R0, R209, RZ, 0x3 ;  /* 0x000000d100007211 */ /* 0x000fe400078f18ff */
[----:B------:R-:W-:Y:S01]  /*0c60*/  LEA.HI R11, R11, R10, RZ, 0x3 ;  /* 0x0000000a0b0b7211 */ /* 0x000fe200078f18ff */
[----:B------:R-:W-:Y:S01]  /*0c70*/  IMAD.IADD R6, R209, 0x1, -R6 ;  /* 0x00000001d1067824 */ /* 0x000fe200078e0a06 */
[----:B------:R-:W-:-:S02]  /*0c80*/  LOP3.LUT R2, R2, 0x1ffffffe, RZ, 0xc0, !PT ;  /* 0x1ffffffe02027812 */ /* 0x000fc400078ec0ff */
[----:B------:R-:W-:Y:S02]  /*0c90*/  LOP3.LUT R4, R0, 0xfffffff8, RZ, 0xc0, !PT ;  /* 0xfffffff800047812 */ /* 0x000fe400078ec0ff */
[----:B------:R-:W-:Y:S01]  /*0ca0*/  LOP3.LUT R11, R11, 0xfffffff8, RZ, 0xc0, !PT ;  /* 0xfffffff80b0b7812 */ /* 0x000fe200078ec0ff */
[----:B------:R-:W-:Y:S01]  /*0cb0*/  IMAD.IADD R2, R5, 0x1, -R2 ;  /* 0x0000000105027824 */ /* 0x000fe200078e0a02 */
[----:B------:R-:W-:Y:S01]  /*0cc0*/  LEA.HI R8, R8, R23, RZ, 0x5 ;  /* 0x0000001708087211 */ /* 0x000fe200078f28ff */
[----:B------:R-:W-:Y:S01]  /*0cd0*/  IMAD.IADD R19, R209, 0x1, -R4 ;  /* 0x00000001d1137824 */ /* 0x000fe200078e0a04 */
[----:B------:R-:W-:Y:S01]  /*0ce0*/  LEA.HI R3, R3, R200, RZ, 0x1 ;  /* 0x000000c803037211 */ /* 0x000fe200078f08ff */
[----:B------:R-:W-:Y:S01]  /*0cf0*/  IMAD.IADD R11, R10, 0x1, -R11 ;  /* 0x000000010a0b7824 */ /* 0x000fe200078e0a0b */
[----:B------:R-:W-:Y:S01]  /*0d00*/  SHF.R.S32.HI R8, RZ, 0x5, R8 ;  /* 0x00000005ff087819 */ /* 0x000fe20000011408 */
[----:B------:R-:W-:Y:S01]  /*0d10*/  IMAD R204, R2, 0x8, R7 ;  /* 0x0000000802cc7824 */ /* 0x000fe200078e0207 */
[----:B------:R-:W-:Y:S01]  /*0d20*/  LEA.HI R5, R6, R6, RZ, 0x1 ;  /* 0x0000000606057211 */ /* 0x000fe200078f08ff */
[----:B------:R-:W-:Y:S01]  /*0d30*/  IMAD.SHL.U32 R2, R19, 0x8, RZ ;  /* 0x0000000813027824 */ /* 0x000fe200078e00ff */
[----:B------:R-:W-:Y:S01]  /*0d40*/  LOP3.LUT R3, R3, 0x3fffffe, RZ, 0xc0, !PT ;  /* 0x03fffffe03037812 */ /* 0x000fe200078ec0ff */
[----:B------:R-:W-:Y:S01]  /*0d50*/  IMAD R8, R8, 0x10, R11 ;  /* 0x0000001008087824 */ /* 0x000fe200078e020b */
[----:B------:R-:W-:Y:S01]  /*0d60*/  LOP3.LUT R5, R5, 0x1ffffffe, RZ, 0xc0, !PT ;  /* 0x1ffffffe05057812 */ /* 0x000fe200078ec0ff */
[----:B------:R-:W-:Y:S01]  /*0d70*/  VIADD R17, R2, 0x40 ;  /* 0x0000004002117836 */ /* 0x000fe20000000000 */
[----:B------:R-:W-:Y:S01]  /*0d80*/  LOP3.LUT R202, R9, 0x7ffffffc, RZ, 0xc0, !PT ;  /* 0x7ffffffc09ca7812 */ /* 0x000fe200078ec0ff */
[----:B------:R-:W-:Y:S01]  /*0d90*/  IMAD.IADD R3, R200, 0x1, -R3 ;  /* 0x00000001c8037824 */ /* 0x000fe200078e0a03 */
[----:B------:R-:W-:Y:S01]  /*0da0*/  SHF.R.S32.HI R22, RZ, 0x3, R0 ;  /* 0x00000003ff167819 */ /* 0x000fe20000011400 */
        /* <DEDUP_REMOVED lines=8> */
[----:B------:R-:W-:-:S02]  /*0e30*/  IMAD.MOV.U32 R7, RZ, RZ, R15 ;  /* 0x000000ffff077224 */ /* 0x000fc400078e000f */
[----:B------:R-:W-:Y:S02]  /*0e40*/  IMAD.IADD R202, R23, 0x1, -R202 ;  /* 0x0000000117ca7824 */ /* 0x000fe400078e0aca */
[----:B------:R-:W-:-:S07]  /*0e50*/  IMAD R203, R6, 0x8, R201 ;  /* 0x0000000806cb7824 */ /* 0x000fce00078e02c9 */
.L_x_9660:
[----:B012-4-:R-:W0:Y:S01]  /*0e60*/  LDC.64 R4, c[0x0][0xc88] ;  /* 0x00032200ff047b82 */ /* 0x017e220000000a00 */
[----:B------:R-:W-:Y:S01]  /*0e70*/  ULDC.64 UR8, c[0x0][0xa28] ;  /* 0x00028a0000087ab9 */ /* 0x000fe20000000a00 */
[----:B------:R-:W-:Y:S01]  /*0e80*/  ULDC.64 UR10, c[0x0][0xa20] ;  /* 0x00028800000a7ab9 */ /* 0x000fe20000000a00 */
[----:B------:R-:W-:Y:S01]  /*0e90*/  ULDC UR4, c[0x0][0x424] ;  /* 0x0001090000047ab9 */ /* 0x000fe20000000800 */
        /* <DEDUP_REMOVED lines=13> */
[----:B------:R-:W-:Y:S01]  /*0f70*/  @UP1 ULEA.HI.X UR11, UR46, UR11, UR45, 0x2, UP3 ;  /* 0x0000000b2e0b1291 */ /* 0x000fe200098f142d */
[----:B------:R-:W-:Y:S02]  /*0f80*/  IMAD.U32 R4, RZ, RZ, UR8 ;  /* 0x00000008ff047e24 */ /* 0x000fe4000f8e00ff */
[----:B------:R-:W-:-:S02]  /*0f90*/  IMAD.U32 R6, RZ, RZ, UR10 ;  /* 0x0000000aff067e24 */ /* 0x000fc4000f8e00ff */
[----:B------:R-:W-:Y:S01]  /*0fa0*/  IMAD.U32 R5, RZ, RZ, UR9 ;  /* 0x00000009ff057e24 */ /* 0x000fe2000f8e00ff */
[----:B------:R-:W-:Y:S01]  /*0fb0*/  ULDC.64 UR8, c[0x0][0x418] ;  /* 0x0001060000087ab9 */ /* 0x000fe20000000a00 */
[----:B------:R-:W-:-:S03]  /*0fc0*/  IMAD.U32 R7, RZ, RZ, UR11 ;  /* 0x0000000bff077e24 */ /* 0x000fc6000f8e00ff */
[----:B------:R-:W2:Y:S04]  /*0fd0*/  @P0 LDG.E R4, desc[UR40][R4.64] ;  /* 0x0000002804040981 */ /* 0x000ea8000c1e1900 */
[----:B---3--:R-:W3:Y:S01]  /*0fe0*/  @P1 LDG.E R6, desc[UR40][R6.64] ;  /* 0x0000002806061981 */ /* 0x008ee2000c1e1900 */
[----:B------:R-:W-:Y:S01]  /*0ff0*/  UISETP.NE.U32.AND UP0, UPT, UR8, URZ, UPT ;  /* 0x0000003f0800728c */ /* 0x000fe2000bf05070 */
[----:B------:R-:W-:Y:S01]  /*1000*/  CS2R R8, SRZ ;  /* 0x0000000000087805 */ /* 0x000fe2000001ff00 */
[----:B------:R-:W-:Y:S01]  /*1010*/  UMOV UR44, UR5 ;  /* 0x00000005002c7c82 */ /* 0x000fe20008000000 */
[----:B------:R-:W-:Y:S01]  /*1020*/  ULDC UR5, c[0x0][0x2f0] ;  /* 0x0000bc0000057ab9 */ /* 0x000fe20000000800 */
[----:B------:R-:W-:Y:S01]  /*1030*/  UISETP.NE.AND.EX UP0, UPT, UR9, URZ, UPT, UP0 ;  /* 0x0000003f0900728c */ /* 0x000fe2000bf05300 */
[----:B------:R-:W-:Y:S01]  /*1040*/  CS2R R150, SRZ ;  /* 0x0000000000967805 */ /* 0x000fe2000001ff00 */
[----:B------:R-:W-:Y:S01]  /*1050*/  UMOV UR42, URZ ;  /* 0x0000003f002a7c82 */ /* 0x000fe20008000000 */
[----:B------:R-:W-:Y:S01]  /*1060*/  UMOV UR43, UR6 ;  /* 0x00000006002b7c82 */ /* 0x000fe20008000000 */
        /* <DEDUP_REMOVED lines=57> */
[----:B------:R-:W-:Y:S01]  /*1400*/  IMAD.MOV.U32 R41, RZ, RZ, RZ ;  /* 0x000000ffff297224 */ /* 0x000fe200078e00ff */
[----:B--2---:R-:W-:-:S02]  /*1410*/  @P0 R2UR UR42, R4 ;  /* 0x00000000042a02ca */ /* 0x004fc400000e0000 */
[----:B------:R-:W-:Y:S02]  /*1420*/  PLOP3.LUT P0, PT, PT, PT, PT, 0x80, 0x0 ;  /* 0x000000000000781c */ /* 0x000fe40003f0f070 */
        /* <DEDUP_REMOVED lines=15> */
.L_x_9619:
[----:B------:R-:W-:Y:S01]  /*1520*/  UIADD3 UR42, -UR42, UR4, URZ ;  /* 0x000000042a2a7290 */ /* 0x000fe2000fffe13f */
[----:B------:R-:W-:Y:S01]  /*1530*/  IMAD.MOV.U32 R40, RZ, RZ, RZ ;  /* 0x000000ffff287224 */ /* 0x000fe200078e00ff */
[----:B------:R-:W-:Y:S01]  /*1540*/  CS2R R34, SRZ ;  /* 0x0000000000227805 */ /* 0x000fe2000001ff00 */
[----:B------:R-:W-:Y:S01]  /*1550*/  IMAD.MOV.U32 R161, RZ, RZ, RZ ;  /* 0x000000ffffa17224 */ /* 0x000fe200078e00ff */
[----:B------:R-:W-:Y:S01]  /*1560*/  UISETP.GE.AND UP0, UPT, UR42, 0x1, UPT ;  /* 0x000000012a00788c */ /* 0x000fe2000bf06270 */
[----:B------:R-:W-:Y:S01]  /*1570*/  CS2R R36, SRZ ;  /* 0x0000000000247805 */ /* 0x000fe2000001ff00 */
[----:B------:R-:W-:Y:S01]  /*1580*/  UIADD3 UR4, UR42, 0x5f, URZ ;  /* 0x0000005f2a047890 */ /* 0x000fe2000fffe03f */
[----:B------:R-:W-:Y:S01]  /*1590*/  IMAD.MOV.U32 R162, RZ, RZ, RZ ;  /* 0x000000ffffa27224 */ /* 0x000fe200078e00ff */
[----:B------:R-:W-:Y:S01]  /*15a0*/  CS2R R32, SRZ ;  /* 0x0000000000207805 */ /* 0x000fe2000001ff00 */
[----:B------:R-:W-:Y:S01]  /*15b0*/  IMAD.MOV.U32 R12, RZ, RZ, RZ ;  /* 0x000000ffff0c7224 */ /* 0x000fe200078e00ff */
[----:B------:R-:W-:Y:S01]  /*15c0*/  PLOP3.LUT P1, PT, PT, PT, UP0, 0x80, 0x0 ;  /* 0x000000000000781c */ /* 0x000fe20003f2f008 */
[----:B------:R-:W-:Y:S01]  /*15d0*/  UIMAD.WIDE UR4, UR4, 0x2aaaaaab, URZ ;  /* 0x2aaaaaab040478a5 */ /* 0x000fe2000f8e023f */
[----:B------:R-:W-:-:S02]  /*15e0*/  CS2R R26, SRZ ;  /* 0x00000000001a7805 */ /* 0x000fc4000001ff00 */
[----:B------:R-:W-:Y:S01]  /*15f0*/  CS2R R28, SRZ ;  /* 0x00000000001c7805 */ /* 0x000fe2000001ff00 */
[----:B------:R-:W-:Y:S01]  /*1600*/  IMAD.MOV.U32 R14, RZ, RZ, RZ ;  /* 0x000000ffff0e7224 */ /* 0x000fe200078e00ff */
[----:B------:R-:W-:Y:S01]  /*1610*/  USHF.R.U32.HI UR39, URZ, 0x1f, UR5 ;  /* 0x0000001f3f277899 */ /* 0x000fe20008011605 */
[----:B------:R-:W-:-:S03]  /*1620*/  CS2R R24, SRZ ;  /* 0x0000000000187805 */ /* 0x000fc6000001ff00 */
[----:B------:R-:W-:-:S03]  /*1630*/  ULEA.HI.SX32 UR39, UR5, UR39, 0x1c ;  /* 0x0000002705277291 */ /* 0x000fc6000f8fe23f */
[----:B------:R-:W-:Y:S09]  /*1640*/  @!P1 BRA `(.L_x_9620) ;  /* 0x0000005000209947 */ /* 0x000ff20003800000 */
        /* <DEDUP_REMOVED lines=31> */
.L_x_9621:
[----:B------:R-:W0:Y:S01]  /*1840*/  S2R R0, SR_CgaCtaId ;  /* 0x0000000000007919 */ /* 0x000e220000008800 */
[----:B------:R-:W-:Y:S01]  /*1850*/  ULEA.HI UR4, UR47, UR47, URZ, 0x1 ;  /* 0x0000002f2f047291 */ /* 0x000fe2000f8f083f */
[----:B------:R-:W-:Y:S01]  /*1860*/  MOV R7, 0x400 ;  /* 0x0000040000077802 */ /* 0x000fe20000000f00 */
[----:B------:R-:W1:Y:S02]  /*1870*/  S2R R20, SR_TID.X ;  /* 0x0000000000147919 */ /* 0x000e640000002100 */
[----:B------:R-:W-:-:S04]  /*1880*/  ULOP3.LUT UR4, UR4, 0xfffffffe, URZ, 0xc0, !UPT ;  /* 0xfffffffe04047892 */ /* 0x000fc8000f8ec03f */
[----:B------:R-:W-:-:S06]  /*1890*/  UIADD3 UR4, UR47, -UR4, URZ ;  /* 0x800000042f047290 */ /* 0x000fcc000fffe03f */
[----:B------:R-:W-:Y:S01]  /*18a0*/  IMAD.U32 R3, RZ, RZ, UR4 ;  /* 0x00000004ff037e24 */ /* 0x000fe2000f8e00ff */
[----:B0-----:R-:W-:-:S04]  /*18b0*/  LEA R7, R0, R7, 0x18 ;  /* 0x0000000700077211 */ /* 0x001fc800078ec0ff */
[----:B------:R-:W-:Y:S02]  /*18c0*/  SHF.L.U32 R0, R3, 0x1f, RZ ;  /* 0x0000001f03007819 */ /* 0x000fe400000006ff */
[----:B-1----:R-:W-:Y:S02]  /*18d0*/  SHF.R.U32.HI R20, RZ, 0x7, R20 ;  /* 0x00000007ff147819 */ /* 0x002fe40000011614 */
[----:B------:R-:W0:Y:S03]  /*18e0*/  SYNCS.PHASECHK.TRANS64.TRYWAIT P0, [R7+URZ+0x22800], R0 ;  /* 0x02280000070075a7 */ /* 0x000e26000800017f */
[----:B------:R-:W-:Y:S01]  /*18f0*/  VIADD R8, R20, 0x8 ;  /* 0x0000000814087836 */ /* 0x000fe20000000000 */
[----:B0-----:R-:W-:Y:S06]  /*1900*/  @!P0 BRA `(.L_x_9622) ;  /* 0x000000d800b48947 */ /* 0x001fec0003800000 */
.L_x_9785:
[----:B0-----:R-:W-:Y:S01]  /*1910*/  IMAD.U32 R0, RZ, RZ, UR48 ;  /* 0x00000030ff007e24 */ /* 0x001fe2000f8e00ff */
[----:B------:R-:W-:Y:S05]  /*1920*/  WARPSYNC.ALL ;  /* 0x0000000000007948 */ /* 0x000fea0003800000 */
[----:B------:R0:W-:Y:S01]  /*1930*/  BAR.SYNC.DEFER_BLOCKING R8, 0x100 ;  /* 0x000400080000751d */ /* 0x0001e20000010000 */
[----:B------:R-:W-:-:S13]  /*1940*/  ISETP.NE.AND P0, PT, R0, 0x3, PT ;  /* 0x000000030000780c */ /* 0x000fda0003f05270 */
[----:B0-----:R-:W-:Y:S05]  /*1950*/  @!P0 BRA `(.L_x_9623) ;  /* 0x0000000000048947 */ /* 0x001fea0003800000 */
[----:B------:R-:W-:Y:S01]  /*1960*/  BPT.TRAP 0x1 ;  /* 0x000000040000795c */ /* 0x000fe20000300000 */
.L_x_9623:
[----:B------:R-:W-:Y:S02]  /*1970*/  IMAD.U32 R10, RZ, RZ, UR38 ;  /* 0x00000026ff0a7e24 */ /* 0x000fe4000f8e00ff */
[----:B------:R-:W-:-:S03]  /*1980*/  IMAD.U32 R0, RZ, RZ, UR37 ;  /* 0x00000025ff007e24 */ /* 0x000fc6000f8e00ff */
[----:B------:R-:W-:Y:S01]  /*1990*/  SHF.L.U32 R10, R10, 0x1f, RZ ;  /* 0x0000001f0a0a7819 */ /* 0x000fe200000006ff */
[----:B------:R-:W-:-:S04]  /*19a0*/  IMAD R5, R0, 0x8, R7 ;  /* 0x0000000800057824 */ /* 0x000fc800078e0207 */
[----:B------:R0:W1:Y:S01]  /*19b0*/  SYNCS.PHASECHK.TRANS64.TRYWAIT P1, [R5+URZ+0x22830], R10 ;  /* 0x0228300a050075a7 */ /* 0x000062000802017f */
[----:B------:R-:W-:Y:S05]  /*19c0*/  @!P0 BRA `(.L_x_9624) ;  /* 0x0000000000048947 */ /* 0x000fea0003800000 */
[----:B------:R-:W-:Y:S01]  /*19d0*/  BPT.TRAP 0x1 ;  /* 0x000000040000795c */ /* 0x000fe20000300000 */
.L_x_9624:
[----:B-1----:R-:W-:Y:S05]  /*19e0*/  @P1 BRA `(.L_x_9625) ;  /* 0x0000000000081947 */ /* 0x002fea0003800000 */
[----:B------:R-:W1:Y:S02]  /*19f0*/  SYNCS.PHASECHK.TRANS64.TRYWAIT P1, [R5+URZ+0x22830], R10 ;  /* 0x0228300a050075a7 */ /* 0x000e64000802017f */
[----:B-1----:R-:W-:Y:S05]  /*1a00*/  @!P1 BRA `(.L_x_9626) ;  /* 0x000000d800889947 */ /* 0x002fea0003800000 */
.L_x_9625:
[----:B------:R-:W-:Y:S01]  /*1a10*/  R2UR UR4, R7 ;  /* 0x00000000070472ca */ /* 0x000fe200000e0000 */
[----:B------:R-:W-:Y:S01]  /*1a20*/  WARPGROUP.ARRIVE ;  /* 0x00000000000079c5 */ /* 0x000fe20000000000 */
        /* <DEDUP_REMOVED lines=8> */
[----:B------:R-:W-:Y:S01]  /*1ab0*/  P2R R72, PR, RZ, 0x1 ;  /* 0x00000001ff487803 */ /* 0x000fe20000000000 */
[----:B------:R-:W2:Y:S02]  /*1ac0*/  S2R R73, SR_TID.X ;  /* 0x0000000000497919 */ /* 0x000ea40000002100 */
[----:B------:R-:W-:-:S04]  /*1ad0*/  UIADD3 UR4, UR4, 0x1c400, URZ ;  /* 0x0001c40004047890 */ /* 0x000fc8000fffe03f */
[----:B------:R-:W-:-:S04]  /*1ae0*/  USHF.R.U32.HI UR4, URZ, 0x4, UR4 ;  /* 0x000000043f047899 */ /* 0x000fc80008011604 */
[----:B------:R-:W-:-:S04]  /*1af0*/  ULOP3.LUT UR4, UR4, 0x3fff, URZ, 0xc0, !UPT ;  /* 0x00003fff04047892 */ /* 0x000fc8000f8ec03f */
[----:B------:R-:W-:Y:S02]  /*1b00*/  ULOP3.LUT UR20, UR4, 0x10000, URZ, 0xfc, !UPT ;  /* 0x0001000004147892 */ /* 0x000fe4000f8efc3f */
[----:B------:R-:W-:Y:S02]  /*1b10*/  ULOP3.LUT UR4, UR49, 0x10000, URZ, 0xfc, !UPT ;  /* 0x0001000031047892 */ /* 0x000fe4000f8efc3f */
[----:B------:R-:W-:Y:S02]  /*1b20*/  UIMAD UR6, UR37, 0x300, UR20 ;  /* 0x00000300250678a4 */ /* 0x000fe4000f8e0214 */
[----:B------:R-:W-:Y:S02]  /*1b30*/  UIADD3 UR8, UR4, 0x2, URZ ;  /* 0x0000000204087890 */ /* 0x000fe4000fffe03f */
[----:B------:R-:W-:Y:S02]  /*1b40*/  UIADD3 UR10, UR6, 0x2, URZ ;  /* 0x00000002060a7890 */ /* 0x000fe4000fffe03f */
[----:B------:R-:W-:-:S02]  /*1b50*/  UIADD3 UR12, UR4, 0x4, URZ ;  /* 0x00000004040c7890 */ /* 0x000fc4000fffe03f */
[----:B------:R-:W-:Y:S02]  /*1b60*/  UIADD3 UR14, UR6, 0x4, URZ ;  /* 0x00000004060e7890 */ /* 0x000fe4000fffe03f */
[----:B------:R-:W-:Y:S01]  /*1b70*/  HGMMA.64x96x16.F32 R24, gdesc[UR4], RZ, !UPT, gsb0 ;  /* 0x01600000041879f0 */ /* 0x000fe2000c0008ff */
[----:B------:R-:W-:Y:S02]  /*1b80*/  UIADD3 UR16, UR4, 0x6, URZ ;  /* 0x0000000604107890 */ /* 0x000fe4000fffe03f */
[----:B------:R-:W-:Y:S01]  /*1b90*/  UIADD3 UR18, UR6, 0x6, URZ ;  /* 0x0000000606127890 */ /* 0x000fe2000fffe03f */
[----:B------:R-:W-:Y:S01]  /*1ba0*/  ULDC UR7, c[0x0][0x9d8] ;  /* 0x0002760000077ab9 */ /* 0x000fe20000000800 */
[----:B------:R-:W-:-:S04]  /*1bb0*/  UIMAD UR6, UR39, -0x60, UR42 ;  /* 0xffffffa0270678a4 */ /* 0x000fc8000f8e022a */
[----:B------:R-:W-:-:S06]  /*1bc0*/  UIADD3 UR6, UR6, 0x60, URZ ;  /* 0x0000006006067890 */ /* 0x000fcc000fffe03f */
        /* <DEDUP_REMOVED lines=42> */
[----:B---3--:R-:W-:Y:S01]  /*1e70*/  FSEL R3, R24, -INF , P6 ;  /* 0xff80000018037808 */ /* 0x008fe20003000000 */
        /* <DEDUP_REMOVED lines=15> */
[----:B----4-:R-:W-:Y:S01]  /*1f70*/  FSEL R28, R28, -INF , P4 ;  /* 0xff8000001c1c7808 */ /* 0x010fe20002000000 */
[----:B------:R-:W-:Y:S01]  /*1f80*/  FMUL.FTZ R54, R54, UR7 ;  /* 0x0000000736367c20 */ /* 0x000fe20008410000 */
[----:B------:R-:W-:Y:S01]  /*1f90*/  FMUL.FTZ R61, R61, UR7 ;  /* 0x000000073d3d7c20 */ /* 0x000fe20008410000 */
[----:B------:R-:W-:Y:S01]  /*1fa0*/  FMUL.FTZ R55, R55, UR7 ;  /* 0x0000000737377c20 */ /* 0x000fe20008410000 */
[----:B------:R-:W-:Y:S01]  /*1fb0*/  FMUL.FTZ R64, R64, UR7 ;  /* 0x0000000740407c20 */ /* 0x000fe20008410000 */
[----:B------:R-:W-:Y:S01]  /*1fc0*/  FMUL.FTZ R58, R58, UR7 ;  /* 0x000000073a3a7c20 */ /* 0x000fe20008410000 */
[----:B------:R-:W-:Y:S01]  /*1fd0*/  FMUL.FTZ R65, R65, UR7 ;  /* 0x0000000741417c20 */ /* 0x000fe20008410000 */
[----:B------:R4:W0:Y:S01]  /*1fe0*/  MUFU.TANH R4, R26 ;  /* 0x0000001a00047308 */ /* 0x0008220000002400 */
        /* <DEDUP_REMOVED lines=8> */
[----:B----4-:R-:W-:Y:S01]  /*2070*/  FSEL R26, R25, -INF , P5 ;  /* 0xff800000191a7808 */ /* 0x010fe20002800000 */
[----:B------:R-:W-:Y:S01]  /*2080*/  FMUL.FTZ R67, R67, UR7 ;  /* 0x0000000743437c20 */ /* 0x000fe20008410000 */
[----:B-----5:R-:W-:Y:S01]  /*2090*/  FSEL R32, R32, -INF , P1 ;  /* 0xff80000020207808 */ /* 0x020fe20000800000 */
[----:B------:R-:W-:Y:S01]  /*20a0*/  FMUL.FTZ R70, R70, UR7 ;  /* 0x0000000746467c20 */ /* 0x000fe20008410000 */
[----:B------:R-:W-:Y:S01]  /*20b0*/  FMNMX.FTZ R25, R3, R26, !PT ;  /* 0x0000001a03197209 */ /* 0x000fe20007810000 */
[----:B------:R-:W-:-:S02]  /*20c0*/  FMUL.FTZ R71, R71, UR7 ;  /* 0x0000000747477c20 */ /* 0x000fc40008410000 */
[----:B------:R-:W4:Y:S01]  /*20d0*/  MUFU.TANH R9, R27 ;  /* 0x0000001b00097308 */ /* 0x000f220000002400 */
[----:B------:R-:W-:Y:S02]  /*20e0*/  FMNMX.FTZ R24, R28, R25, !PT ;  /* 0x000000191c187209 */ /* 0x000fe40007810000 */
[----:B0-----:R-:W-:Y:S02]  /*20f0*/  FSEL R4, R4, -INF , P6 ;  /* 0xff80000004047808 */ /* 0x001fe40003000000 */
[----:B------:R-:W-:Y:S02]  /*2100*/  FMNMX.FTZ R25, R29, R24, !PT ;  /* 0x000000181d197209 */ /* 0x000fe40007810000 */
[----:B------:R-:W-:Y:S01]  /*2110*/  ISETP.GT.AND P6, PT, R0, 0x18, PT ;  /* 0x000000180000780c */ /* 0x000fe20003fc4270 */
[----:B------:R-:W0:Y:S01]  /*2120*/  MUFU.TANH R36, R36 ;  /* 0x0000002400247308 */ /* 0x000e220000002400 */
[----:B---3--:R-:W-:Y:S02]  /*2130*/  FSEL R33, R33, -INF , P2 ;  /* 0xff80000021217808 */ /* 0x008fe40001000000 */
[----:B------:R-:W-:-:S04]  /*2140*/  FMNMX.FTZ R24, R32, R25, !PT ;  /* 0x0000001920187209 */ /* 0x000fc80007810000 */
[----:B------:R-:W-:Y:S01]  /*2150*/  FMNMX.FTZ R25, R33, R24, !PT ;  /* 0x0000001821197209 */ /* 0x000fe20007810000 */
        /* <DEDUP_REMOVED lines=103> */
[----:B0-----:R-:W-:-:S04]  /*27d0*/  FSEL R69, R69, -INF , P1 ;  /* 0xff80000045457808 */ /* 0x001fc80000800000 */
[----:B------:R-:W-:-:S03]  /*27e0*/  FMNMX.FTZ R27, R69, R0, !PT ;  /* 0x00000000451b7209 */ /* 0x000fc60007810000 */
[----:B------:R-:W0:Y:S01]  /*27f0*/  MUFU.TANH R66, R66 ;  /* 0x0000004200427308 */ /* 0x000e220000002400 */
[----:B---3--:R-:W-:Y:S01]  /*2800*/  FSEL R62, R62, -INF , P6 ;  /* 0xff8000003e3e7808 */ /* 0x008fe20003000000 */
[----:B------:R-:W3:Y:S06]  /*2810*/  SHFL.BFLY PT, R0, R27, 0x2, 0x1f ;  /* 0x0c401f001b007f89 */ /* 0x000eec00000e0000 */
[----:B------:R-:W5:Y:S01]  /*2820*/  MUFU.TANH R67, R67 ;  /* 0x0000004300437308 */ /* 0x000f620000002400 */
[----:B----4-:R-:W-:-:S07]  /*2830*/  FSEL R63, R63, -INF , P5 ;  /* 0xff8000003f3f7808 */ /* 0x010fce0002800000 */
[----:B------:R-:W4:Y:S01]  /*2840*/  MUFU.TANH R70, R70 ;  /* 0x0000004600467308 */ /* 0x000f220000002400 */
[----:B0-----:R-:W-:-:S07]  /*2850*/  FSEL R66, R66, -INF , P4 ;  /* 0xff80000042427808 */ /* 0x001fce0002000000 */
[----:B------:R-:W0:Y:S01]  /*2860*/  MUFU.TANH R71, R71 ;  /* 0x0000004700477308 */ /* 0x000e220000002400 */
[----:B-----5:R-:W-:Y:S02]  /*2870*/  FSEL R67, R67, -INF , P3 ;  /* 0xff80000043437808 */ /* 0x020fe40001800000 */
[----:B---3--:R-:W-:Y:S02]  /*2880*/  FMNMX.FTZ R30, R27, R0, !PT ;  /* 0x000000001b1e7209 */ /* 0x008fe40007810000 */
[----:B------:R-:W-:-:S03]  /*2890*/  FMNMX.FTZ R27, R4, R9, !PT ;  /* 0x00000009041b7209 */ /* 0x000fc60007810000 */
[----:B------:R-:W3:Y:S01]  /*28a0*/  SHFL.BFLY PT, R31, R30, 0x1, 0x1f ;  /* 0x0c201f001e1f7f89 */ /* 0x000ee200000e0000 */
[----:B----4-:R-:W-:Y:S02]  /*28b0*/  FSEL R70, R70, -INF , P2 ;  /* 0xff80000046467808 */ /* 0x010fe40001000000 */
[----:B0-----:R-:W-:Y:S02]  /*28c0*/  FSEL R71, R71, -INF , P1 ;  /* 0xff80000047477808 */ /* 0x001fe40000800000 */
[----:B---3--:R-:W-:Y:S02]  /*28d0*/  FMNMX.FTZ R0, R30, R31, !PT ;  /* 0x0000001f1e007209 */ /* 0x008fe40007810000 */
[----:B------:R-:W-:Y:S02]  /*28e0*/  FMNMX.FTZ R30, R6, R27, !PT ;  /* 0x0000001b061e7209 */ /* 0x000fe40007810000 */
[C---:B------:R-:W-:Y:S01]  /*28f0*/  FSETP.NEU.FTZ.AND P0, PT, R0.reuse, -INF , PT ;  /* 0xff8000000000780b */ /* 0x040fe20003f1d000 */
[----:B------:R-:W-:-:S05]  /*2900*/  FMUL.FTZ R31, R0, UR10 ;  /* 0x0000000a001f7c20 */ /* 0x000fca0008410000 */
[----:B------:R-:W-:Y:S02]  /*2910*/  FSEL R31, R31, RZ, P0 ;  /* 0x000000ff1f1f7208 */ /* 0x000fe40000000000 */
[----:B------:R-:W-:-:S03]  /*2920*/  ISETP.NE.AND P0, PT, R72, RZ, PT ;  /* 0x000000ff4800720c */ /* 0x000fc60003f05270 */
        /* <DEDUP_REMOVED lines=28> */
[----:B------:R-:W0:Y:S01]  /*2af0*/  MUFU.EX2 R29, R29 ;  /* 0x0000001d001d7308 */ /* 0x000e220000000800 */
        /* <DEDUP_REMOVED lines=9> */
[----:B------:R-:W-:-:S03]  /*2b90*/  FFMA.FTZ R31, R69, UR10, -R31 ;  /* 0x0000000a451f7c23 */ /* 0x000fc6000801081f */
[----:B------:R-:W-:-:S03]  /*2ba0*/  FMNMX.FTZ R3, R51, R26, !PT ;  /* 0x0000001a33037209 */ /* 0x000fc60007810000 */
[----:B------:R-:W3:Y:S01]  /*2bb0*/  MUFU.EX2 R33, R33 ;  /* 0x0000002100217308 */ /* 0x000ee20000000800 */
[----:B------:R-:W-:Y:S02]  /*2bc0*/  FMNMX.FTZ R26, R54, R3, !PT ;  /* 0x00000003361a7209 */ /* 0x000fe40007810000 */
[----:B0-----:R-:W-:Y:S02]  /*2bd0*/  F2FP.F16.F32.PACK_AB R154, R29, R28 ;  /* 0x0000001c1d9a723e */ /* 0x001fe400000000ff */
[----:B------:R-:W-:-:S03]  /*2be0*/  FMNMX.FTZ R3, R55, R26, !PT ;  /* 0x0000001a37037209 */ /* 0x000fc60007810000 */
[----:B------:R-:W-:Y:S01]  /*2bf0*/  MUFU.EX2 R36, R36 ;  /* 0x0000002400247308 */ /* 0x000fe20000000800 */
[----:B------:R-:W-:-:S04]  /*2c00*/  FMNMX.FTZ R26, R58, R3, !PT ;  /* 0x000000033a1a7209 */ /* 0x000fc80007810000 */
[----:B------:R-:W-:-:S03]  /*2c10*/  FMNMX.FTZ R3, R59, R26, !PT ;  /* 0x0000001a3b037209 */ /* 0x000fc60007810000 */
[----:B------:R-:W0:Y:S01]  /*2c20*/  MUFU.EX2 R37, R37 ;  /* 0x0000002500257308 */ /* 0x000e220000000800 */
[----:B------:R-:W-:Y:S02]  /*2c30*/  FMNMX.FTZ R26, R62, R3, !PT ;  /* 0x000000033e1a7209 */ /* 0x000fe40007810000 */
[----:B---3--:R-:W-:Y:S02]  /*2c40*/  F2FP.F16.F32.PACK_AB R156, R33, R32 ;  /* 0x00000020219c723e */ /* 0x008fe400000000ff */
[----:B------:R-:W-:-:S03]  /*2c50*/  FMNMX.FTZ R3, R63, R26, !PT ;  /* 0x0000001a3f037209 */ /* 0x000fc60007810000 */
[----:B------:R-:W-:Y:S01]  /*2c60*/  MUFU.EX2 R40, R40 ;  /* 0x0000002800287308 */ /* 0x000fe20000000800 */
[----:B------:R-:W-:-:S04]  /*2c70*/  FMNMX.FTZ R26, R66, R3, !PT ;  /* 0x00000003421a7209 */ /* 0x000fc80007810000 */
[----:B------:R-:W-:-:S03]  /*2c80*/  FMNMX.FTZ R3, R67, R26, !PT ;  /* 0x0000001a43037209 */ /* 0x000fc60007810000 */
[----:B------:R-:W3:Y:S01]  /*2c90*/  MUFU.EX2 R41, R41 ;  /* 0x0000002900297308 */ /* 0x000ee20000000800 */
[----:B------:R-:W-:Y:S02]  /*2ca0*/  FMNMX.FTZ R26, R70, R3, !PT ;  /* 0x00000003461a7209 */ /* 0x000fe40007810000 */
[----:B0-----:R-:W-:Y:S02]  /*2cb0*/  F2FP.F16.F32.PACK_AB R158, R37, R36 ;  /* 0x00000024259e723e */ /* 0x001fe400000000ff */
[----:B------:R-:W-:-:S03]  /*2cc0*/  FMNMX.FTZ R26, R71, R26, !PT ;  /* 0x0000001a471a7209 */ /* 0x000fc60007810000 */
[----:B------:R-:W-:Y:S02]  /*2cd0*/  MUFU.EX2 R44, R44 ;  /* 0x0000002c002c7308 */ /* 0x000fe40000000800 */
[----:B------:R-:W0:Y:S06]  /*2ce0*/  SHFL.BFLY PT, R3, R26, 0x2, 0x1f ;  /* 0x0c401f001a037f89 */ /* 0x000e2c00000e0000 */
[----:B------:R-:W4:Y:S01]  /*2cf0*/  MUFU.EX2 R45, R45 ;  /* 0x0000002d002d7308 */ /* 0x000f220000000800 */
[----:B---3--:R-:W-:-:S07]  /*2d00*/  F2FP.F16.F32.PACK_AB R160, R41, R40 ;  /* 0x0000002829a0723e */ /* 0x008fce00000000ff */
[----:B------:R-:W-:Y:S08]  /*2d10*/  MUFU.EX2 R48, R48 ;  /* 0x0000003000307308 */ /* 0x000ff00000000800 */
[----:B------:R-:W3:Y:S01]  /*2d20*/  MUFU.EX2 R49, R49 ;  /* 0x0000003100317308 */ /* 0x000ee20000000800 */
[----:B----4-:R-:W-:Y:S02]  /*2d30*/  F2FP.F16.F32.PACK_AB R162, R45, R44 ;  /* 0x0000002c2da2723e */ /* 0x010fe400000000ff */
[----:B0-----:R-:W-:-:S05]  /*2d40*/  FMNMX.FTZ R27, R26, R3, !PT ;  /* 0x000000031a1b7209 */ /* 0x001fca0007810000 */
[----:B------:R-:W0:Y:S01]  /*2d50*/  SHFL.BFLY PT, R26, R27, 0x1, 0x1f ;  /* 0x0c201f001b1a7f89 */ /* 0x000e2200000e0000 */
[----:B------:R-:W-:Y:S08]  /*2d60*/  MUFU.EX2 R52, R52 ;  /* 0x0000003400347308 */ /* 0x000ff00000000800 */
[----:B------:R-:W4:Y:S01]  /*2d70*/  MUFU.EX2 R53, R53 ;  /* 0x0000003500357308 */ /* 0x000f220000000800 */
[----:B---3--:R-:W-:-:S07]  /*2d80*/  F2FP.F16.F32.PACK_AB R164, R49, R48 ;  /* 0x0000003031a4723e */ /* 0x008fce00000000ff */
[----:B------:R-:W-:Y:S01]  /*2d90*/  MUFU.EX2 R56, R56 ;  /* 0x0000003800387308 */ /* 0x000fe20000000800 */
[----:B0-----:R-:W-:-:S07]  /*2da0*/  FMNMX.FTZ R3, R27, R26, !PT ;  /* 0x0000001a1b037209 */ /* 0x001fce0007810000 */
[----:B------:R-:W-:Y:S01]  /*2db0*/  MUFU.EX2 R57, R57 ;  /* 0x0000003900397308 */ /* 0x000fe20000000800 */
[----:B----4-:R-:W-:Y:S02]  /*2dc0*/  F2FP.F16.F32.PACK_AB R166, R53, R52 ;  /* 0x0000003435a6723e */ /* 0x010fe400000000ff */
[C---:B------:R-:W-:Y:S01]  /*2dd0*/  FSETP.NEU.FTZ.AND P1, PT, R3.reuse, -INF , PT ;  /* 0xff8000000300780b */ /* 0x040fe20003f3d000 */
[----:B------:R-:W-:-:S04]  /*2de0*/  FMUL.FTZ R26, R3, UR10 ;  /* 0x0000000a031a7c20 */ /* 0x000fc80008410000 */
[----:B------:R-:W-:Y:S01]  /*2df0*/  MUFU.EX2 R60, R60 ;  /* 0x0000003c003c7308 */ /* 0x000fe20000000800 */
[----:B------:R-:W-:Y:S02]  /*2e00*/  FSEL R26, R26, RZ, P1 ;  /* 0x000000ff1a1a7208 */ /* 0x000fe40000800000 */
[----:B--2---:R-:W-:Y:S02]  /*2e10*/  LOP3.LUT P1, RZ, R73, 0x7f, RZ, 0xc0, !PT ;  /* 0x0000007f49ff7812 */ /* 0x004fe4000782c0ff */
[----:B------:R-:W-:Y:S01]  /*2e20*/  SHF.R.U32.HI R73, RZ, 0x7, R73 ;  /* 0x00000007ff497819 */ /* 0x000fe20000011649 */
        /* <DEDUP_REMOVED lines=12> */
[----:B------:R0:W2:Y:S01]  /*2ef0*/  MUFU.EX2 R30, R9 ;  /* 0x00000009001e7308 */ /* 0x0000a20000000800 */
[--C-:B------:R-:W-:Y:S01]  /*2f00*/  FFMA.FTZ R25, R25, UR10, -R26.reuse ;  /* 0x0000000a19197c23 */ /* 0x100fe2000801081a */
[--C-:B------:R-:W-:Y:S01]  /*2f10*/  FFMA.FTZ R50, R50, UR10, -R26.reuse ;  /* 0x0000000a32327c23 */ /* 0x100fe2000801081a */
[--C-:B------:R-:W-:Y:S01]  /*2f20*/  FFMA.FTZ R51, R51, UR10, -R26.reuse ;  /* 0x0000000a33337c23 */ /* 0x100fe2000801081a */
[--C-:B------:R-:W-:Y:S01]  /*2f30*/  FFMA.FTZ R54, R54, UR10, -R26.reuse ;  /* 0x0000000a36367c23 */ /* 0x100fe2000801081a */
[--C-:B------:R-:W-:Y:S01]  /*2f40*/  FFMA.FTZ R55, R55, UR10, -R26.reuse ;  /* 0x0000000a37377c23 */ /* 0x100fe2000801081a */
[--C-:B------:R-:W-:Y:S01]  /*2f50*/  FFMA.FTZ R58, R58, UR10, -R26.reuse ;  /* 0x0000000a3a3a7c23 */ /* 0x100fe2000801081a */
[--C-:B------:R-:W-:Y:S01]  /*2f60*/  FFMA.FTZ R59, R59, UR10, -R26.reuse ;  /* 0x0000000a3b3b7c23 */ /* 0x100fe2000801081a */
[----:B------:R3:W4:Y:S01]  /*2f70*/  MUFU.EX2 R155, R6 ;  /* 0x00000006009b7308 */ /* 0x0007220000000800 */
[----:B0-----:R-:W-:Y:S01]  /*2f80*/  FADD.FTZ R9, R152, R35 ;  /* 0x0000002398097221 */ /* 0x001fe20000010000 */
[--C-:B------:R-:W-:Y:S01]  /*2f90*/  FFMA.FTZ R62, R62, UR10, -R26.reuse ;  /* 0x0000000a3e3e7c23 */ /* 0x100fe2000801081a */
[--C-:B------:R-:W-:Y:S01]  /*2fa0*/  FFMA.FTZ R63, R63, UR10, -R26.reuse ;  /* 0x0000000a3f3f7c23 */ /* 0x100fe2000801081a */
[--C-:B------:R-:W-:Y:S01]  /*2fb0*/  FFMA.FTZ R66, R66, UR10, -R26.reuse ;  /* 0x0000000a42427c23 */ /* 0x100fe2000801081a */
[----:B------:R-:W-:Y:S01]  /*2fc0*/  FADD.FTZ R4, R28, R9 ;  /* 0x000000091c047221 */ /* 0x000fe20000010000 */
[--C-:B------:R-:W-:Y:S01]  /*2fd0*/  FFMA.FTZ R67, R67, UR10, -R26.reuse ;  /* 0x0000000a43437c23 */ /* 0x100fe2000801081a */
[----:B------:R-:W-:Y:S01]  /*2fe0*/  FFMA.FTZ R70, R70, UR10, -R26 ;  /* 0x0000000a46467c23 */ /* 0x000fe2000801081a */
[----:B------:R4:W0:Y:S01]  /*2ff0*/  MUFU.EX2 R34, R11 ;  /* 0x0000000b00227308 */ /* 0x0008220000000800 */
[----:B------:R-:W-:Y:S01]  /*3000*/  FADD.FTZ R9, R29, R4 ;  /* 0x000000041d097221 */ /* 0x000fe20000010000 */
[----:B--2---:R-:W-:Y:S01]  /*3010*/  FADD.FTZ R4, R153, R30 ;  /* 0x0000001e99047221 */ /* 0x004fe20000010000 */
[----:B------:R-:W-:Y:S01]  /*3020*/  FFMA.FTZ R26, R71, UR10, -R26 ;  /* 0x0000000a471a7c23 */ /* 0x000fe2000801081a */
[----:B------:R-:W-:Y:S01]  /*3030*/  F2FP.F16.F32.PACK_AB R152, R35, R152 ;  /* 0x000000982398723e */ /* 0x000fe200000000ff */
[----:B---3--:R-:W-:Y:S01]  /*3040*/  FADD.FTZ R6, R32, R9 ;  /* 0x0000000920067221 */ /* 0x008fe20000010000 */
[----:B------:R-:W-:-:S02]  /*3050*/  F2FP.F16.F32.PACK_AB R168, R57, R56 ;  /* 0x0000003839a8723e */ /* 0x000fc400000000ff */
[----:B------:R-:W2:Y:S01]  /*3060*/  MUFU.EX2 R12, R12 ;  /* 0x0000000c000c7308 */ /* 0x000ea20000000800 */
[----:B----4-:R-:W-:Y:S01]  /*3070*/  FADD.FTZ R11, R155, R4 ;  /* 0x000000049b0b7221 */ /* 0x010fe20000010000 */
[----:B------:R-:W-:Y:S01]  /*3080*/  FADD.FTZ R9, R33, R6 ;  /* 0x0000000621097221 */ /* 0x000fe20000010000 */
[----:B------:R-:W-:-:S03]  /*3090*/  F2FP.F16.F32.PACK_AB R153, R30, R153 ;  /* 0x000000991e99723e */ /* 0x000fc600000000ff */
[----:B------:R-:W-:Y:S01]  /*30a0*/  FADD.FTZ R4, R36, R9 ;  /* 0x0000000924047221 */ /* 0x000fe20000010000 */
[----:B------:R-:W-:Y:S01]  /*30b0*/  IADD3 R9, -R73, 0xb, RZ ;  /* 0x0000000b49097810 */ /* 0x000fe20007ffe1ff */
[----:B------:R-:W3:Y:S01]  /*30c0*/  MUFU.EX2 R13, R13 ;  /* 0x0000000d000d7308 */ /* 0x000ee20000000800 */
[C---:B0-----:R-:W-:Y:S01]  /*30d0*/  FADD.FTZ R11, R34.reuse, R11 ;  /* 0x0000000b220b7221 */ /* 0x041fe20000010000 */
[----:B------:R-:W-:Y:S01]  /*30e0*/  FADD.FTZ R27, R37, R4 ;  /* 0x00000004251b7221 */ /* 0x000fe20000010000 */
[----:B------:R-:W-:Y:S01]  /*30f0*/  @!P1 VIADD R4, R5, 0x22840 ;  /* 0x0002284005049836 */ /* 0x000fe20000000000 */
[----:B------:R-:W-:Y:S02]  /*3100*/  F2FP.F16.F32.PACK_AB R155, R34, R155 ;  /* 0x0000009b229b723e */ /* 0x000fe400000000ff */
[----:B------:R-:W-:Y:S02]  /*3110*/  FADD.FTZ R38, R40, R27 ;  /* 0x0000001b28267221 */ /* 0x000fe40000010000 */
[----:B------:R-:W0:Y:S01]  /*3120*/  MUFU.EX2 R14, R14 ;  /* 0x0000000e000e7308 */ /* 0x000e220000000800 */
[----:B--2---:R-:W-:Y:S01]  /*3130*/  FADD.FTZ R6, R12, R11 ;  /* 0x0000000b0c067221 */ /* 0x004fe20000010000 */
[----:B------:R-:W-:Y:S01]  /*3140*/  @!P1 PRMT R4, RZ, 0x654, R4 ;  /* 0x00000654ff049816 */ /* 0x000fe20000000004 */
[----:B------:R2:W-:Y:S06]  /*3150*/  BAR.ARV R9, 0x100 ;  /* 0x000400090000751d */ /* 0x0005ec0000002000 */
[----:B------:R-:W4:Y:S01]  /*3160*/  MUFU.EX2 R15, R15 ;  /* 0x0000000f000f7308 */ /* 0x000f220000000800 */
[----:B---3--:R-:W-:Y:S01]  /*3170*/  FADD.FTZ R11, R13, R6 ;  /* 0x000000060d0b7221 */ /* 0x008fe20000010000 */
[----:B------:R3:W-:Y:S01]  /*3180*/  @!P1 SYNCS.ARRIVE.TRANS64.RED.A1T0 RZ, [R4+URZ], RZ ;  /* 0x000000ff04ff99a7 */ /* 0x0007e2000810043f */
[----:B------:R-:W-:Y:S01]  /*3190*/  FADD.FTZ R27, R41, R38 ;  /* 0x00000026291b7221 */ /* 0x000fe20000010000 */
[----:B------:R-:W-:-:S03]  /*31a0*/  F2FP.F16.F32.PACK_AB R157, R13, R12 ;  /* 0x0000000c0d9d723e */ /* 0x000fc600000000ff */
[----:B------:R-:W-:Y:S01]  /*31b0*/  FADD.FTZ R38, R44, R27 ;  /* 0x0000001b2c267221 */ /* 0x000fe20000010000 */
[----:B------:R-:W3:Y:S01]  /*31c0*/  MUFU.EX2 R20, R20 ;  /* 0x0000001400147308 */ /* 0x000ee20000000800 */
[----:B0-----:R-:W-:Y:S02]  /*31d0*/  FADD.FTZ R6, R14, R11 ;  /* 0x0000000b0e067221 */ /* 0x001fe40000010000 */
[----:B------:R-:W-:-:S05]  /*31e0*/  FADD.FTZ R27, R45, R38 ;  /* 0x000000262d1b7221 */ /* 0x000fca0000010000 */
[----:B------:R-:W0:Y:S01]  /*31f0*/  MUFU.EX2 R21, R21 ;  /* 0x0000001500157308 */ /* 0x000e220000000800 */
[C---:B----4-:R-:W-:Y:S01]  /*3200*/  FADD.FTZ R11, R15.reuse, R6 ;  /* 0x000000060f0b7221 */ /* 0x050fe20000010000 */
[----:B------:R-:W-:Y:S01]  /*3210*/  FADD.FTZ R6, R48, R27 ;  /* 0x0000001b30067221 */ /* 0x000fe20000010000 */
[----:B------:R-:W-:-:S03]  /*3220*/  F2FP.F16.F32.PACK_AB R159, R15, R14 ;  /* 0x0000000e0f9f723e */ /* 0x000fc600000000ff */
[----:B------:R-:W-:Y:S02]  /*3230*/  FADD.FTZ R27, R49, R6 ;  /* 0x00000006311b7221 */ /* 0x000fe40000010000 */
[----:B------:R-:W4:Y:S01]  /*3240*/  MUFU.EX2 R24, R24 ;  /* 0x0000001800187308 */ /* 0x000f220000000800 */
[----:B---3--:R-:W-:Y:S01]  /*3250*/  FADD.FTZ R4, R20, R11 ;  /* 0x0000000b14047221 */ /* 0x008fe20000010000 */
        /* <DEDUP_REMOVED lines=8> */
[----:B----4-:R-:W-:Y:S01]  /*32e0*/  FADD.FTZ R4, R24, R11 ;  /* 0x0000000b18047221 */ /* 0x010fe20000010000 */
[----:B------:R-:W-:-:S06]  /*32f0*/  FADD.FTZ R6, R60, R27 ;  /* 0x0000001b3c067221 */ /* 0x000fcc0000010000 */
[----:B------:R-:W4:Y:S01]  /*3300*/  MUFU.EX2 R51, R51 ;  /* 0x0000003300337308 */ /* 0x000f220000000800 */
[C---:B---3--:R-:W-:Y:S01]  /*3310*/  FADD.FTZ R11, R25.reuse, R4 ;  /* 0x00000004190b7221 */ /* 0x048fe20000010000 */
[----:B------:R-:W-:-:S06]  /*3320*/  F2FP.F16.F32.PACK_AB R163, R25, R24 ;  /* 0x0000001819a3723e */ /* 0x000fcc00000000ff */
[----:B------:R-:W3:Y:S01]  /*3330*/  MUFU.EX2 R54, R54 ;  /* 0x0000003600367308 */ /* 0x000ee20000000800 */
[----:B0-----:R-:W-:-:S07]  /*3340*/  FADD.FTZ R4, R50, R11 ;  /* 0x0000000b32047221 */ /* 0x001fce0000010000 */
[----:B------:R-:W0:Y:S01]  /*3350*/  MUFU.EX2 R55, R55 ;  /* 0x0000003700377308 */ /* 0x000e220000000800 */
[C---:B----4-:R-:W-:Y:S01]  /*3360*/  FADD.FTZ R11, R51.reuse, R4 ;  /* 0x00000004330b7221 */ /* 0x050fe20000010000 */
[----:B------:R-:W-:-:S06]  /*3370*/  F2FP.F16.F32.PACK_AB R165, R51, R50 ;  /* 0x0000003233a5723e */ /* 0x000fcc00000000ff */
[----:B------:R-:W4:Y:S01]  /*3380*/  MUFU.EX2 R58, R58 ;  /* 0x0000003a003a7308 */ /* 0x000f220000000800 */
[----:B---3--:R-:W-:-:S07]  /*3390*/  FADD.FTZ R4, R54, R11 ;  /* 0x0000000b36047221 */ /* 0x008fce0000010000 */
[----:B------:R-:W3:Y:S01]  /*33a0*/  MUFU.EX2 R59, R59 ;  /* 0x0000003b003b7308 */ /* 0x000ee20000000800 */
[C---:B0-----:R-:W-:Y:S01]  /*33b0*/  FADD.FTZ R11, R55.reuse, R4 ;  /* 0x00000004370b7221 */ /* 0x041fe20000010000 */
[----:B------:R-:W-:-:S06]  /*33c0*/  F2FP.F16.F32.PACK_AB R167, R55, R54 ;  /* 0x0000003637a7723e */ /* 0x000fcc00000000ff */
[----:B------:R-:W0:Y:S01]  /*33d0*/  MUFU.EX2 R62, R62 ;  /* 0x0000003e003e7308 */ /* 0x000e220000000800 */
[----:B----4-:R-:W-:-:S07]  /*33e0*/  FADD.FTZ R4, R58, R11 ;  /* 0x0000000b3a047221 */ /* 0x010fce0000010000 */
        /* <DEDUP_REMOVED lines=9> */
[C---:B---3--:R-:W-:Y:S01]  /*3480*/  FADD.FTZ R27, R61.reuse, R6 ;  /* 0x000000063d1b7221 */ /* 0x048fe20000010000 */
[----:B------:R-:W-:-:S06]  /*3490*/  F2FP.F16.F32.PACK_AB R170, R61, R60 ;  /* 0x0000003c3daa723e */ /* 0x000fcc00000000ff */
[----:B------:R-:W3:Y:S01]  /*34a0*/  MUFU.EX2 R67, R67 ;  /* 0x0000004300437308 */ /* 0x000ee20000000800 */
[----:B0-----:R-:W-:-:S07]  /*34b0*/  FADD.FTZ R4, R66, R11 ;  /* 0x0000000b42047221 */ /* 0x001fce0000010000 */
[----:B------:R-:W0:Y:S01]  /*34c0*/  MUFU.EX2 R65, R65 ;  /* 0x0000004100417308 */ /* 0x000e220000000800 */
[----:B----4-:R-:W-:-:S07]  /*34d0*/  FADD.FTZ R6, R64, R27 ;  /* 0x0000001b40067221 */ /* 0x010fce0000010000 */
[----:B------:R-:W4:Y:S01]  /*34e0*/  MUFU.EX2 R70, R70 ;  /* 0x0000004600467308 */ /* 0x000f220000000800 */
[C---:B---3--:R-:W-:Y:S01]  /*34f0*/  FADD.FTZ R11, R67.reuse, R4 ;  /* 0x00000004430b7221 */ /* 0x048fe20000010000 */
[----:B------:R-:W-:-:S06]  /*3500*/  F2FP.F16.F32.PACK_AB R173, R67, R66 ;  /* 0x0000004243ad723e */ /* 0x000fcc00000000ff */
[----:B------:R-:W3:Y:S01]  /*3510*/  MUFU.EX2 R68, R68 ;  /* 0x0000004400447308 */ /* 0x000ee20000000800 */
[C---:B0-----:R-:W-:Y:S01]  /*3520*/  FADD.FTZ R27, R65.reuse, R6 ;  /* 0x00000006411b7221 */ /* 0x041fe20000010000 */
[----:B------:R-:W-:-:S06]  /*3530*/  F2FP.F16.F32.PACK_AB R172, R65, R64 ;  /* 0x0000004041ac723e */ /* 0x000fcc00000000ff */
[----:B------:R-:W0:Y:S01]  /*3540*/  MUFU.EX2 R175, R26 ;  /* 0x0000001a00af7308 */ /* 0x000e220000000800 */
[----:B----4-:R-:W-:-:S07]  /*3550*/  FADD.FTZ R4, R70, R11 ;  /* 0x0000000b46047221 */ /* 0x010fce0000010000 */
[----:B------:R-:W4:Y:S01]  /*3560*/  MUFU.EX2 R31, R31 ;  /* 0x0000001f001f7308 */ /* 0x000f220000000800 */
[----:B---3--:R-:W-:Y:S01]  /*3570*/  FADD.FTZ R6, R68, R27 ;  /* 0x0000001b44067221 */ /* 0x008fe20000010000 */
[C---:B0-----:R-:W-:Y:S01]  /*3580*/  FADD.FTZ R4, R175.reuse, R4 ;  /* 0x00000004af047221 */ /* 0x041fe20000010000 */
[----:B------:R-:W-:Y:S02]  /*3590*/  F2FP.F16.F32.PACK_AB R175, R175, R70 ;  /* 0x00000046afaf723e */ /* 0x000fe400000000ff */
[C---:B----4-:R-:W-:Y:S01]  /*35a0*/  FADD.FTZ R6, R31.reuse, R6 ;  /* 0x000000061f067221 */ /* 0x050fe20000010000 */
[----:B------:R-:W-:Y:S01]  /*35b0*/  F2FP.F16.F32.PACK_AB R174, R31, R68 ;  /* 0x000000441fae723e */ /* 0x000fe200000000ff */
[----:B--2---:R-:W-:Y:S06]  /*35c0*/  @!P0 BRA `(.L_x_9627) ;  /* 0x0000000000048947 */ /* 0x004fec0003800000 */
[----:B------:R-:W-:Y:S01]  /*35d0*/  BPT.TRAP 0x1 ;  /* 0x000000040000795c */ /* 0x000fe20000300000 */
.L_x_9627:
[----:B------:R0:W2:Y:S01]  /*35e0*/  SYNCS.PHASECHK.TRANS64.TRYWAIT P2, [R5+URZ+0x22850], R10 ;  /* 0x0228500a050075a7 */ /* 0x0000a2000804017f */
[----:B------:R-:W-:Y:S05]  /*35f0*/  @!P0 BRA `(.L_x_9628) ;  /* 0x0000000000048947 */ /* 0x000fea0003800000 */
[----:B------:R-:W-:Y:S01]  /*3600*/  BPT.TRAP 0x1 ;  /* 0x000000040000795c */ /* 0x000fe20000300000 */
.L_x_9628:
[----:B--2---:R-:W-:Y:S05]  /*3610*/  @P2 BRA `(.L_x_9629) ;  /* 0x0000000000082947 */ /* 0x004fea0003800000 */
[----:B------:R-:W2:Y:S02]  /*3620*/  SYNCS.PHASECHK.TRANS64.TRYWAIT P2, [R5+URZ+0x22850], R10 ;  /* 0x0228500a050075a7 */ /* 0x000ea4000804017f */
[----:B--2---:R-:W-:Y:S05]  /*3630*/  @!P2 BRA `(.L_x_9630) ;  /* 0x000000bc0090a947 */ /* 0x004fea0003800000 */
.L_x_9629:
[----:B------:R-:W-:Y:S01]  /*3640*/  R2UR UR6, R7 ;  /* 0x00000000070672ca */ /* 0x000fe200000e0000 */
[----:B------:R3:W-:Y:S01]  /*3650*/  BAR.SYNC.DEFER_BLOCKING R8, 0x100 ;  /* 0x000400080000751d */ /* 0x0007e20000010000 */
[----:B------:R-:W-:Y:S01]  /*3660*/  UISETP.GE.AND UP0, UPT, UR42, 0x61, UPT ;  /* 0x000000612a00788c */ /* 0x000fe2000bf06270 */
[----:B012---:R-:W-:-:S04]  /*3670*/  @!P1 VIADD R5, R5, 0x22860 ;  /* 0x0002286005059836 */ /* 0x007fc80000000000 */
[----:B------:R-:W-:Y:S01]  /*3680*/  UMOV UR7, 0x40000040 ;  /* 0x4000004000077882 */ /* 0x000fe20000000000 */
[----:B------:R-:W-:Y:S02]  /*3690*/  PLOP3.LUT P2, PT, PT, PT, UP0, 0x80, 0x0 ;  /* 0x000000000000781c */ /* 0x000fe40003f4f008 */
[----:B------:R-:W-:-:S03]  /*36a0*/  @!P1 PRMT R5, RZ, 0x654, R5 ;  /* 0x00000654ff059816 */ /* 0x000fc60000000005 */
[----:B------:R-:W-:-:S04]  /*36b0*/  UIADD3 UR6, UR6, 0x400, URZ ;  /* 0x0000040006067890 */ /* 0x000fc8000fffe03f */
[----:B------:R-:W-:-:S04]  /*36c0*/  USHF.R.U32.HI UR6, URZ, 0x4, UR6 ;  /* 0x000000043f067899 */ /* 0x000fc80008011606 */
[----:B------:R-:W-:-:S04]  /*36d0*/  ULOP3.LUT UR6, UR6, 0x3fff, URZ, 0xc0, !UPT ;  /* 0x00003fff06067892 */ /* 0x000fc8000f8ec03f */
[----:B------:R-:W-:Y:S01]  /*36e0*/  ULOP3.LUT UR21, UR6, 0x3000000, URZ, 0xfc, !UPT ;  /* 0x0300000006157892 */ /* 0x000fe2000f8efc3f */
[----:B------:R-:W-:-:S03]  /*36f0*/  WARPGROUP.ARRIVE ;  /* 0x00000000000079c5 */ /* 0x000fc60000000000 */
[----:B------:R-:W-:-:S07]  /*3700*/  UIMAD UR11, UR37, 0xc00, UR21 ;  /* 0x00000c00250b78a4 */ /* 0x000fce000f8e0215 */
        /* <DEDUP_REMOVED lines=35> */
[----:B---3--:R-:W-:Y:S01]  /*3940*/  IMAD.MOV.U32 R8, RZ, RZ, R3 ;  /* 0x000000ffff087224 */ /* 0x008fe200078e0003 */
[----:B------:R-:W-:Y:S01]  /*3950*/  UIADD3 UR39, UR39, -0x2, URZ ;  /* 0xfffffffe27277890 */ /* 0x000fe2000fffe03f */
[----:B------:R-:W-:Y:S01]  /*3960*/  IMAD.MOV.U32 R7, RZ, RZ, R0 ;  /* 0x000000ffff077224 */ /* 0x000fe200078e0000 */
[----:B------:R-:W-:Y:S01]  /*3970*/  ULDC UR24, c[0x0][0x9d8] ;  /* 0x0002760000187ab9 */ /* 0x000fe20000000800 */
[----:B------:R-:W-:-:S09]  /*3980*/  ULDC UR22, c[0x0][0x988] ;  /* 0x0002620000167ab9 */ /* 0x000fd20000000800 */
.L_x_9640:
        /* <DEDUP_REMOVED lines=8> */
[----:B0-----:R-:W-:Y:S11]  /*3a10*/  @!P0 BRA `(.L_x_9632) ;  /* 0x0000000000048947 */ /* 0x001ff60003800000 */
[----:B------:R-:W-:Y:S01]  /*3a20*/  BPT.TRAP 0x1 ;  /* 0x000000040000795c */ /* 0x000fe20000300000 */
.L_x_9632:
        /* <DEDUP_REMOVED lines=9> */
.L_x_9633:
[----:B-1----:R-:W-:Y:S05]  /*3ac0*/  @P3 BRA `(.L_x_9634) ;  /* 0x0000000000083947 */ /* 0x002fea0003800000 */
[----:B------:R-:W1:Y:S02]  /*3ad0*/  SYNCS.PHASECHK.TRANS64.TRYWAIT P3, [UR23+0x22830], R5 ;  /* 0x02283005ff0075a7 */ /* 0x000e640008060157 */
[----:B-1----:R-:W-:Y:S05]  /*3ae0*/  @!P3 BRA `(.L_x_9635) ;  /* 0x000000b80078b947 */ /* 0x002fea0003800000 */
.L_x_9634:
        /* <DEDUP_REMOVED lines=72> */
[----:B------:R-:W-:-:S05]  /*3f70*/  FMUL.FTZ R189, R199, UR24 ;  /* 0x00000018c7bd7c20 */ /* 0x000fca0008410000 */
[----:B------:R-:W1:Y:S01]  /*3f80*/  MUFU.TANH R154, R154 ;  /* 0x0000009a009a7308 */ /* 0x000e620000002400 */
[----:B--2---:R-:W-:-:S07]  /*3f90*/  FMNMX.FTZ R171, R20, R171, !PT ;  /* 0x000000ab14ab7209 */ /* 0x004fce0007810000 */
[----:B------:R-:W2:Y:S01]  /*3fa0*/  MUFU.TANH R155, R155 ;  /* 0x0000009b009b7308 */ /* 0x000ea20000002400 */
[----:B---3--:R-:W-:-:S07]  /*3fb0*/  FMNMX.FTZ R171, R152, R171, !PT ;  /* 0x000000ab98ab7209 */ /* 0x008fce0007810000 */
        /* <DEDUP_REMOVED lines=9> */
[----:B-1----:R-:W-:-:S07]  /*4050*/  FMNMX.FTZ R173, R159, R0, !PT ;  /* 0x000000009fad7209 */ /* 0x002fce0007810000 */
[----:B------:R-:W1:Y:S01]  /*4060*/  MUFU.TANH R165, R165 ;  /* 0x000000a500a57308 */ /* 0x000e620000002400 */
[----:B--2---:R-:W-:Y:S01]  /*4070*/  FMNMX.FTZ R177, R162, R173, !PT ;  /* 0x000000ada2b17209 */ /* 0x004fe20007810000 */
[----:B------:R-:W-:-:S06]  /*4080*/  FMUL.FTZ R173, R192, UR24 ;  /* 0x00000018c0ad7c20 */ /* 0x000fcc0008410000 */
        /* <DEDUP_REMOVED lines=12> */
[----:B--2---:R-:W-:-:S07]  /*4150*/  FMNMX.FTZ R181, R169, R0, !PT ;  /* 0x00000000a9b57209 */ /* 0x004fce0007810000 */
        /* <DEDUP_REMOVED lines=13> */
[----:B---3--:R-:W-:Y:S01]  /*4230*/  FMNMX.FTZ R0, R176, R181, !PT ;  /* 0x000000b5b0007209 */ /* 0x008fe20007810000 */
[----:B------:R-:W-:Y:S01]  /*4240*/  FMUL.FTZ R181, R183, UR24 ;  /* 0x00000018b7b57c20 */ /* 0x000fe20008410000 */
[----:B------:R-:W-:Y:S01]  /*4250*/  FMUL.FTZ R183, R187, UR24 ;  /* 0x00000018bbb77c20 */ /* 0x000fe20008410000 */
[----:B------:R-:W-:Y:S02]  /*4260*/  FMUL.FTZ R187, R195, UR24 ;  /* 0x00000018c3bb7c20 */ /* 0x000fe40008410000 */
[----:B------:R-:W3:Y:S02]  /*4270*/  SHFL.BFLY PT, R185, R0, 0x2, 0x1f ;  /* 0x0c401f0000b97f89 */ /* 0x000ee400000e0000 */
[----:B------:R-:W4:Y:S01]  /*4280*/  MUFU.TANH R14, R14 ;  /* 0x0000000e000e7308 */ /* 0x000f220000002400 */
[----:B-1----:R-:W-:-:S07]  /*4290*/  FMNMX.FTZ R190, R9, R8, !PT ;  /* 0x0000000809be7209 */ /* 0x002fce0007810000 */
[----:B------:R-:W1:Y:S08]  /*42a0*/  MUFU.TANH R15, R15 ;  /* 0x0000000f000f7308 */ /* 0x000e700000002400 */
[----:B------:R-:W5:Y:S01]  /*42b0*/  MUFU.TANH R21, R21 ;  /* 0x0000001500157308 */ /* 0x000f620000002400 */
[----:B---3--:R-:W-:Y:S01]  /*42c0*/  FMNMX.FTZ R192, R0, R185, !PT ;  /* 0x000000b900c07209 */ /* 0x008fe20007810000 */
[----:B------:R-:W-:-:S06]  /*42d0*/  FMUL.FTZ R185, R191, UR24 ;  /* 0x00000018bfb97c20 */ /* 0x000fcc0008410000 */
[----:B------:R-:W3:Y:S01]  /*42e0*/  MUFU.TANH R153, R153 ;  /* 0x0000009900997308 */ /* 0x000ee20000002400 */
[----:B--2---:R-:W-:Y:S01]  /*42f0*/  FMNMX.FTZ R191, R11, R190, !PT ;  /* 0x000000be0bbf7209 */ /* 0x004fe20007810000 */
[----:B------:R-:W2:Y:S03]  /*4300*/  SHFL.BFLY PT, R193, R192, 0x1, 0x1f ;  /* 0x0c201f00c0c17f89 */ /* 0x000ea600000e0000 */
[----:B----4-:R-:W-:-:S03]  /*4310*/  FMNMX.FTZ R190, R14, R191, !PT ;  /* 0x000000bf0ebe7209 */ /* 0x010fc60007810000 */
[----:B------:R-:W4:Y:S01]  /*4320*/  MUFU.TANH R156, R156 ;  /* 0x0000009c009c7308 */ /* 0x000f220000002400 */
[----:B-1----:R-:W-:-:S04]  /*4330*/  FMNMX.FTZ R190, R15, R190, !PT ;  /* 0x000000be0fbe7209 */ /* 0x002fc80007810000 */
[----:B-----5:R-:W-:-:S03]  /*4340*/  FMNMX.FTZ R190, R21, R190, !PT ;  /* 0x000000be15be7209 */ /* 0x020fc60007810000 */
[----:B------:R-:W1:Y:S08]  /*4350*/  MUFU.TANH R157, R157 ;  /* 0x0000009d009d7308 */ /* 0x000e700000002400 */
[----:B------:R-:W5:Y:S01]  /*4360*/  MUFU.TANH R160, R160 ;  /* 0x000000a000a07308 */ /* 0x000f620000002400 */
[----:B--2---:R-:W-:-:S05]  /*4370*/  FMNMX.FTZ R0, R192, R193, !PT ;  /* 0x000000c1c0007209 */ /* 0x004fca0007810000 */
[C---:B------:R-:W-:Y:S02]  /*4380*/  FMUL.FTZ R197, R0.reuse, UR10 ;  /* 0x0000000a00c57c20 */ /* 0x040fe40008410000 */
[----:B------:R-:W2:Y:S01]  /*4390*/  MUFU.TANH R161, R161 ;  /* 0x000000a100a17308 */ /* 0x000ea20000002400 */
[----:B------:R-:W-:Y:S01]  /*43a0*/  FADD.FTZ R7, -R0, R7 ;  /* 0x0000000700077221 */ /* 0x000fe20000010100 */
[--C-:B------:R-:W-:Y:S01]  /*43b0*/  FFMA.FTZ R191, R3, UR10, -R197.reuse ;  /* 0x0000000a03bf7c23 */ /* 0x100fe200080108c5 */
[----:B---3--:R-:W-:Y:S01]  /*43c0*/  FMNMX.FTZ R3, R153, R190, !PT ;  /* 0x000000be99037209 */ /* 0x008fe20007810000 */
[--C-:B------:R-:W-:Y:S01]  /*43d0*/  FFMA.FTZ R193, R152, UR10, -R197.reuse ;  /* 0x0000000a98c17c23 */ /* 0x100fe200080108c5 */
[----:B------:R-:W-:Y:S01]  /*43e0*/  FMUL.FTZ R7, R7, UR10 ;  /* 0x0000000a07077c20 */ /* 0x000fe20008410000 */
[--C-:B------:R-:W-:Y:S02]  /*43f0*/  FFMA.FTZ R10, R10, UR10, -R197.reuse ;  /* 0x0000000a0a0a7c23 */ /* 0x100fe400080108c5 */
[----:B------:R-:W3:Y:S01]  /*4400*/  MUFU.TANH R163, R163 ;  /* 0x000000a300a37308 */ /* 0x000ee20000002400 */
[----:B----4-:R-:W-:Y:S01]  /*4410*/  FMNMX.FTZ R190, R156, R3, !PT ;  /* 0x000000039cbe7209 */ /* 0x010fe20007810000 */
[--C-:B------:R-:W-:Y:S01]  /*4420*/  FFMA.FTZ R195, R164, UR10, -R197.reuse ;  /* 0x0000000aa4c37c23 */ /* 0x100fe200080108c5 */
[--C-:B------:R-:W-:Y:S01]  /*4430*/  FFMA.FTZ R164, R165, UR10, -R197.reuse ;  /* 0x0000000aa5a47c23 */ /* 0x100fe200080108c5 */
[--C-:B------:R-:W-:Y:S01]  /*4440*/  FFMA.FTZ R165, R166, UR10, -R197.reuse ;  /* 0x0000000aa6a57c23 */ /* 0x100fe200080108c5 */
[----:B-1----:R-:W-:Y:S01]  /*4450*/  FMNMX.FTZ R3, R157, R190, !PT ;  /* 0x000000be9d037209 */ /* 0x002fe20007810000 */
[--C-:B------:R-:W-:Y:S01]  /*4460*/  FFMA.FTZ R166, R167, UR10, -R197.reuse ;  /* 0x0000000aa7a67c23 */ /* 0x100fe200080108c5 */
[--C-:B------:R-:W-:Y:S01]  /*4470*/  FFMA.FTZ R167, R168, UR10, -R197.reuse ;  /* 0x0000000aa8a77c23 */ /* 0x100fe200080108c5 */
[----:B------:R-:W1:Y:S01]  /*4480*/  MUFU.TANH R175, R175 ;  /* 0x000000af00af7308 */ /* 0x000e620000002400 */
[----:B-----5:R-:W-:Y:S01]  /*4490*/  FMNMX.FTZ R190, R160, R3, !PT ;  /* 0x00000003a0be7209 */ /* 0x020fe20007810000 */
[--C-:B------:R-:W-:Y:S01]  /*44a0*/  FFMA.FTZ R12, R12, UR10, -R197.reuse ;  /* 0x0000000a0c0c7c23 */ /* 0x100fe200080108c5 */
[--C-:B------:R-:W-:Y:S01]  /*44b0*/  FFMA.FTZ R168, R169, UR10, -R197.reuse ;  /* 0x0000000aa9a87c23 */ /* 0x100fe200080108c5 */
[--C-:B------:R-:W-:Y:S01]  /*44c0*/  FFMA.FTZ R169, R170, UR10, -R197.reuse ;  /* 0x0000000aaaa97c23 */ /* 0x100fe200080108c5 */
[----:B--2---:R-:W-:Y:S01]  /*44d0*/  FMNMX.FTZ R190, R161, R190, !PT ;  /* 0x000000bea1be7209 */ /* 0x004fe20007810000 */
        /* <DEDUP_REMOVED lines=12> */
[--C-:B------:R-:W-:Y:S01]  /*45a0*/  FFMA.FTZ R190, R154, UR10, -R197.reuse ;  /* 0x0000000a9abe7c23 */ /* 0x100fe200080108c5 */
[--C-:B------:R-:W-:Y:S01]  /*45b0*/  FFMA.FTZ R159, R159, UR10, -R197.reuse ;  /* 0x0000000a9f9f7c23 */ /* 0x100fe200080108c5 */
[--C-:B------:R-:W-:Y:S01]  /*45c0*/  FFMA.FTZ R162, R162, UR10, -R197.reuse ;  /* 0x0000000aa2a27c23 */ /* 0x100fe200080108c5 */
[--C-:B------:R-:W-:Y:S01]  /*45d0*/  FFMA.FTZ R174, R177, UR10, -R197.reuse ;  /* 0x0000000ab1ae7c23 */ /* 0x100fe200080108c5 */
[----:B------:R-:W-:-:S02]  /*45e0*/  FFMA.FTZ R197, R176, UR10, -R197 ;  /* 0x0000000ab0c57c23 */ /* 0x000fc400080108c5 */
        /* <DEDUP_REMOVED lines=20> */
[----:B------:R-:W2:Y:S01]  /*4730*/  MUFU.EX2 R7, R7 ;  /* 0x0000000700077308 */ /* 0x000ea20000000800 */
[----:B---3--:R-:W-:-:S07]  /*4740*/  FMNMX.FTZ R152, R188, R3, !PT ;  /* 0x00000003bc987209 */ /* 0x008fce0007810000 */
[----:B------:R-:W3:Y:S01]  /*4750*/  MUFU.EX2 R10, R10 ;  /* 0x0000000a000a7308 */ /* 0x000ee20000000800 */
[----:B-1----:R-:W-:-:S05]  /*4760*/  FMNMX.FTZ R152, R189, R152, !PT ;  /* 0x00000098bd987209 */ /* 0x002fca0007810000 */
[----:B------:R-:W1:Y:S02]  /*4770*/  SHFL.BFLY PT, R3, R152, 0x2, 0x1f ;  /* 0x0c401f0098037f89 */ /* 0x000e6400000e0000 */
        /* <DEDUP_REMOVED lines=8> */
[----:B------:R-:W2:Y:S01]  /*4800*/  MUFU.EX2 R12, R12 ;  /* 0x0000000c000c7308 */ /* 0x000ea20000000800 */
[----:B---3--:R-:W-:Y:S01]  /*4810*/  FFMA.FTZ R6, R7, R6, R10 ;  /* 0x0000000607067223 */ /* 0x008fe2000001000a */
        /* <DEDUP_REMOVED lines=11> */
[----:B------:R-:W-:Y:S01]  /*48d0*/  FMUL.FTZ R57, R57, R7 ;  /* 0x0000000739397220 */ /* 0x000fe20000410000 */
[----:B-1----:R-:W-:Y:S01]  /*48e0*/  FMNMX.FTZ R154, R152, R3, !PT ;  /* 0x00000003989a7209 */ /* 0x002fe20007810000 */
[-C--:B------:R-:W-:Y:S01]  /*48f0*/  FMUL.FTZ R60, R60, R7.reuse ;  /* 0x000000073c3c7220 */ /* 0x080fe20000410000 */
[----:B------:R-:W1:Y:S01]  /*4900*/  MUFU.EX2 R20, R20 ;  /* 0x0000001400147308 */ /* 0x000e620000000800 */
[-C--:B------:R-:W-:Y:S01]  /*4910*/  FMUL.FTZ R61, R61, R7.reuse ;  /* 0x000000073d3d7220 */ /* 0x080fe20000410000 */
[-C--:B------:R-:W-:Y:S01]  /*4920*/  FMUL.FTZ R64, R64, R7.reuse ;  /* 0x0000000740407220 */ /* 0x080fe20000410000 */
[----:B------:R-:W5:Y:S01]  /*4930*/  SHFL.BFLY PT, R3, R154, 0x1, 0x1f ;  /* 0x0c201f009a037f89 */ /* 0x000f6200000e0000 */
        /* <DEDUP_REMOVED lines=22> */
[----:B------:R-:W-:Y:S01]  /*4aa0*/  FMUL.FTZ R104, R104, R7 ;  /* 0x0000000768687220 */ /* 0x000fe20000410000 */
[----:B-----5:R-:W-:Y:S01]  /*4ab0*/  FMNMX.FTZ R3, R154, R3, !PT ;  /* 0x000000039a037209 */ /* 0x020fe20007810000 */
[-C--:B------:R-:W-:Y:S01]  /*4ac0*/  FMUL.FTZ R105, R105, R7.reuse ;  /* 0x0000000769697220 */ /* 0x080fe20000410000 */
[-C--:B------:R-:W-:Y:S01]  /*4ad0*/  FMUL.FTZ R108, R108, R7.reuse ;  /* 0x000000076c6c7220 */ /* 0x080fe20000410000 */
[-C--:B------:R-:W-:Y:S01]  /*4ae0*/  FMUL.FTZ R109, R109, R7.reuse ;  /* 0x000000076d6d7220 */ /* 0x080fe20000410000 */
[-C--:B------:R-:W-:Y:S01]  /*4af0*/  FMUL.FTZ R112, R112, R7.reuse ;  /* 0x0000000770707220 */ /* 0x080fe20000410000 */
[C---:B------:R-:W-:Y:S01]  /*4b00*/  FMUL.FTZ R152, R3.reuse, UR10 ;  /* 0x0000000a03987c20 */ /* 0x040fe20008410000 */
[----:B------:R-:W-:Y:S01]  /*4b10*/  FADD.FTZ R8, -R3, R8 ;  /* 0x0000000803087221 */ /* 0x000fe20000010100 */
[----:B------:R-:W5:Y:S01]  /*4b20*/  MUFU.EX2 R192, R192 ;  /* 0x000000c000c07308 */ /* 0x000f620000000800 */
[----:B------:R-:W-:Y:S01]  /*4b30*/  FMUL.FTZ R113, R113, R7 ;  /* 0x0000000771717220 */ /* 0x000fe20000410000 */
[--C-:B------:R-:W-:Y:S01]  /*4b40*/  FFMA.FTZ R198, R175, UR10, -R152.reuse ;  /* 0x0000000aafc67c23 */ /* 0x100fe20008010898 */
[--C-:B------:R-:W-:Y:S01]  /*4b50*/  FFMA.FTZ R175, R178, UR10, -R152.reuse ;  /* 0x0000000ab2af7c23 */ /* 0x100fe20008010898 */
[--C-:B------:R-:W-:Y:S01]  /*4b60*/  FFMA.FTZ R178, R179, UR10, -R152.reuse ;  /* 0x0000000ab3b27c23 */ /* 0x100fe20008010898 */
[--C-:B------:R-:W-:Y:S01]  /*4b70*/  FFMA.FTZ R179, R180, UR10, -R152.reuse ;  /* 0x0000000ab4b37c23 */ /* 0x100fe20008010898 */
[--C-:B------:R-:W-:Y:S01]  /*4b80*/  FFMA.FTZ R180, R181, UR10, -R152.reuse ;  /* 0x0000000ab5b47c23 */ /* 0x100fe20008010898 */
[----:B------:R-:W-:Y:S01]  /*4b90*/  FFMA.FTZ R181, R182, UR10, -R152 ;  /* 0x0000000ab6b57c23 */ /* 0x000fe20008010898 */
[----:B------:R-:W-:-:S02]  /*4ba0*/  IMAD.U32 R182, RZ, RZ, UR23 ;  /* 0x00000017ffb67e24 */ /* 0x000fc4000f8e00ff */
[--C-:B------:R-:W-:Y:S01]  /*4bb0*/  FFMA.FTZ R176, R153, UR10, -R152.reuse ;  /* 0x0000000a99b07c23 */ /* 0x100fe20008010898 */
[----:B------:R-:W-:Y:S01]  /*4bc0*/  FMUL.FTZ R177, R8, UR10 ;  /* 0x0000000a08b17c20 */ /* 0x000fe20008410000 */
[--C-:B------:R-:W-:Y:S01]  /*4bd0*/  FFMA.FTZ R8, R9, UR10, -R152.reuse ;  /* 0x0000000a09087c23 */ /* 0x100fe20008010898 */
[----:B------:R-:W-:Y:S01]  /*4be0*/  @!P1 VIADD R153, R182, 0x22840 ;  /* 0x00022840b6999836 */ /* 0x000fe20000000000 */
[----:B------:R-:W-:Y:S01]  /*4bf0*/  IADD3 R9, -R211, 0xb, RZ ;  /* 0x0000000bd3097810 */ /* 0x000fe20007ffe1ff */
[----:B------:R-:W5:Y:S01]  /*4c00*/  MUFU.EX2 R159, R159 ;  /* 0x0000009f009f7308 */ /* 0x000f620000000800 */
[--C-:B------:R-:W-:Y:S01]  /*4c10*/  FFMA.FTZ R11, R11, UR10, -R152.reuse ;  /* 0x0000000a0b0b7c23 */ /* 0x100fe20008010898 */
[--C-:B------:R-:W-:Y:S01]  /*4c20*/  FFMA.FTZ R14, R14, UR10, -R152.reuse ;  /* 0x0000000a0e0e7c23 */ /* 0x100fe20008010898 */
[----:B------:R-:W-:Y:S01]  /*4c30*/  @!P1 PRMT R153, RZ, 0x654, R153 ;  /* 0x00000654ff999816 */ /* 0x000fe20000000099 */
[----:B------:R0:W-:Y:S06]  /*4c40*/  BAR.ARV R9, 0x100 ;  /* 0x000400090000751d */ /* 0x0001ec0000002000 */
[----:B------:R4:W-:Y:S01]  /*4c50*/  @!P1 SYNCS.ARRIVE.TRANS64.RED.A1T0 RZ, [R153+URZ], RZ ;  /* 0x000000ff99ff99a7 */ /* 0x0009e2000810043f */
[----:B------:R-:W5:Y:S01]  /*4c60*/  MUFU.EX2 R162, R162 ;  /* 0x000000a200a27308 */ /* 0x000f620000000800 */
[----:B------:R-:W-:Y:S01]  /*4c70*/  FFMA.FTZ R15, R15, UR10, -R152 ;  /* 0x0000000a0f0f7c23 */ /* 0x000fe20008010898 */
[-C--:B------:R-:W-:Y:S01]  /*4c80*/  FMUL.FTZ R116, R116, R7.reuse ;  /* 0x0000000774747220 */ /* 0x080fe20000410000 */
[-C--:B------:R-:W-:Y:S01]  /*4c90*/  FMUL.FTZ R117, R117, R7.reuse ;  /* 0x0000000775757220 */ /* 0x080fe20000410000 */
[-C--:B------:R-:W-:Y:S01]  /*4ca0*/  FMUL.FTZ R120, R120, R7.reuse ;  /* 0x0000000778787220 */ /* 0x080fe20000410000 */
[-C--:B------:R-:W-:Y:S01]  /*4cb0*/  FMUL.FTZ R121, R121, R7.reuse ;  /* 0x0000000779797220 */ /* 0x080fe20000410000 */
[-C--:B------:R-:W-:Y:S01]  /*4cc0*/  FMUL.FTZ R124, R124, R7.reuse ;  /* 0x000000077c7c7220 */ /* 0x080fe20000410000 */
[----:B----4-:R-:W-:Y:S01]  /*4cd0*/  FADD.FTZ R153, R191, R6 ;  /* 0x00000006bf997221 */ /* 0x010fe20000010000 */
[----:B------:R-:W4:Y:S01]  /*4ce0*/  MUFU.EX2 R195, R195 ;  /* 0x000000c300c37308 */ /* 0x000f220000000800 */
[-C--:B------:R-:W-:Y:S01]  /*4cf0*/  FMUL.FTZ R125, R125, R7.reuse ;  /* 0x000000077d7d7220 */ /* 0x080fe20000410000 */
[-C--:B------:R-:W-:Y:S01]  /*4d00*/  FMUL.FTZ R128, R128, R7.reuse ;  /* 0x0000000780807220 */ /* 0x080fe20000410000 */
[----:B--2---:R-:W-:Y:S01]  /*4d10*/  FADD.FTZ R6, R12, R153 ;  /* 0x000000990c067221 */ /* 0x004fe20000010000 */
[-C--:B------:R-:W-:Y:S01]  /*4d20*/  FMUL.FTZ R129, R129, R7.reuse ;  /* 0x0000000781817220 */ /* 0x080fe20000410000 */
[-C--:B------:R-:W-:Y:S01]  /*4d30*/  FMUL.FTZ R132, R132, R7.reuse ;  /* 0x0000000784847220 */ /* 0x080fe20000410000 */
[-C--:B------:R-:W-:Y:S01]  /*4d40*/  FMUL.FTZ R133, R133, R7.reuse ;  /* 0x0000000785857220 */ /* 0x080fe20000410000 */
[----:B---3--:R-:W-:Y:S01]  /*4d50*/  FADD.FTZ R153, R13, R6 ;  /* 0x000000060d997221 */ /* 0x008fe20000010000 */
[----:B------:R-:W2:Y:S01]  /*4d60*/  MUFU.EX2 R164, R164 ;  /* 0x000000a400a47308 */ /* 0x000ea20000000800 */
[-C--:B------:R-:W-:Y:S01]  /*4d70*/  FMUL.FTZ R136, R136, R7.reuse ;  /* 0x0000000788887220 */ /* 0x080fe20000410000 */
[-C--:B------:R-:W-:Y:S01]  /*4d80*/  FMUL.FTZ R137, R137, R7.reuse ;  /* 0x0000000789897220 */ /* 0x080fe20000410000 */
[----:B-1----:R-:W-:Y:S01]  /*4d90*/  FADD.FTZ R6, R20, R153 ;  /* 0x0000009914067221 */ /* 0x002fe20000010000 */
[-C--:B------:R-:W-:Y:S01]  /*4da0*/  FMUL.FTZ R140, R140, R7.reuse ;  /* 0x000000078c8c7220 */ /* 0x080fe20000410000 */
[-C--:B------:R-:W-:Y:S01]  /*4db0*/  FMUL.FTZ R141, R141, R7.reuse ;  /* 0x000000078d8d7220 */ /* 0x080fe20000410000 */
[-C--:B------:R-:W-:Y:S01]  /*4dc0*/  FMUL.FTZ R144, R144, R7.reuse ;  /* 0x0000000790907220 */ /* 0x080fe20000410000 */
[----:B0-----:R-:W-:Y:S01]  /*4dd0*/  FADD.FTZ R153, R193, R6 ;  /* 0x00000006c1997221 */ /* 0x001fe20000010000 */
[----:B------:R-:W0:Y:S01]  /*4de0*/  MUFU.EX2 R165, R165 ;  /* 0x000000a500a57308 */ /* 0x000e220000000800 */
[-C--:B------:R-:W-:Y:S01]  /*4df0*/  FMUL.FTZ R145, R145, R7.reuse ;  /* 0x0000000791917220 */ /* 0x080fe20000410000 */
[-C--:B------:R-:W-:Y:S01]  /*4e00*/  FMUL.FTZ R148, R148, R7.reuse ;  /* 0x0000000794947220 */ /* 0x080fe20000410000 */
[----:B------:R-:W-:Y:S01]  /*4e10*/  FADD.FTZ R6, R190, R153 ;  /* 0x00000099be067221 */ /* 0x000fe20000010000 */
[----:B------:R-:W-:Y:S01]  /*4e20*/  FMUL.FTZ R149, R149, R7 ;  /* 0x0000000795957220 */ /* 0x000fe20000410000 */
[----:B------:R-:W-:Y:S01]  /*4e30*/  FFMA.FTZ R21, R21, UR10, -R152 ;  /* 0x0000000a15157c23 */ /* 0x000fe20008010898 */
[----:B------:R-:W-:Y:S01]  /*4e40*/  F2FP.F16.F32.PACK_AB R154, R13, R12 ;  /* 0x0000000c0d9a723e */ /* 0x000fe200000000ff */
[----:B------:R-:W-:Y:S01]  /*4e50*/  FADD.FTZ R153, R155, R6 ;  /* 0x000000069b997221 */ /* 0x000fe20000010000 */
[----:B------:R-:W1:Y:S01]  /*4e60*/  MUFU.EX2 R166, R166 ;  /* 0x000000a600a67308 */ /* 0x000e620000000800 */
[--C-:B------:R-:W-:Y:S01]  /*4e70*/  FFMA.FTZ R194, R156, UR10, -R152.reuse ;  /* 0x0000000a9cc27c23 */ /* 0x100fe20008010898 */
[--C-:B------:R-:W-:Y:S01]  /*4e80*/  FFMA.FTZ R199, R157, UR10, -R152.reuse ;  /* 0x0000000a9dc77c23 */ /* 0x100fe20008010898 */
[----:B-----5:R-:W-:Y:S01]  /*4e90*/  FADD.FTZ R6, R192, R153 ;  /* 0x00000099c0067221 */ /* 0x020fe20000010000 */
[--C-:B------:R-:W-:Y:S01]  /*4ea0*/  FFMA.FTZ R196, R160, UR10, -R152.reuse ;  /* 0x0000000aa0c47c23 */ /* 0x100fe20008010898 */
[--C-:B------:R-:W-:Y:S01]  /*4eb0*/  FFMA.FTZ R161, R161, UR10, -R152.reuse ;  /* 0x0000000aa1a17c23 */ /* 0x100fe20008010898 */
[----:B------:R-:W-:Y:S01]  /*4ec0*/  FFMA.FTZ R163, R163, UR10, -R152 ;  /* 0x0000000aa3a37c23 */ /* 0x000fe20008010898 */
[----:B------:R-:W-:Y:S01]  /*4ed0*/  FADD.FTZ R153, R159, R6 ;  /* 0x000000069f997221 */ /* 0x000fe20000010000 */
[----:B------:R-:W3:Y:S01]  /*4ee0*/  MUFU.EX2 R167, R167 ;  /* 0x000000a700a77308 */ /* 0x000ee20000000800 */
[--C-:B------:R-:W-:Y:S01]  /*4ef0*/  FFMA.FTZ R210, R183, UR10, -R152.reuse ;  /* 0x0000000ab7d27c23 */ /* 0x100fe20008010898 */
[--C-:B------:R-:W-:Y:S01]  /*4f00*/  FFMA.FTZ R183, R184, UR10, -R152.reuse ;  /* 0x0000000ab8b77c23 */ /* 0x100fe20008010898 */
[----:B------:R-:W-:Y:S01]  /*4f10*/  FADD.FTZ R6, R162, R153 ;  /* 0x00000099a2067221 */ /* 0x000fe20000010000 */
[--C-:B------:R-:W-:Y:S01]  /*4f20*/  FFMA.FTZ R184, R185, UR10, -R152.reuse ;  /* 0x0000000ab9b87c23 */ /* 0x100fe20008010898 */
[--C-:B------:R-:W-:Y:S01]  /*4f30*/  FFMA.FTZ R185, R186, UR10, -R152.reuse ;  /* 0x0000000abab97c23 */ /* 0x100fe20008010898 */
[----:B------:R-:W-:Y:S01]  /*4f40*/  FFMA.FTZ R187, R187, UR10, -R152 ;  /* 0x0000000abbbb7c23 */ /* 0x000fe20008010898 */
[----:B----4-:R-:W-:Y:S01]  /*4f50*/  FADD.FTZ R153, R195, R6 ;  /* 0x00000006c3997221 */ /* 0x010fe20000010000 */
[----:B------:R-:W4:Y:S01]  /*4f60*/  MUFU.EX2 R168, R168 ;  /* 0x000000a800a87308 */ /* 0x000f220000000800 */
[--C-:B------:R-:W-:Y:S01]  /*4f70*/  FFMA.FTZ R188, R188, UR10, -R152.reuse ;  /* 0x0000000abcbc7c23 */ /* 0x100fe20008010898 */
[----:B------:R-:W-:Y:S01]  /*4f80*/  FFMA.FTZ R189, R189, UR10, -R152 ;  /* 0x0000000abdbd7c23 */ /* 0x000fe20008010898 */
[----:B--2---:R-:W-:Y:S01]  /*4f90*/  FADD.FTZ R6, R164, R153 ;  /* 0x00000099a4067221 */ /* 0x004fe20000010000 */
[----:B------:R-:W-:-:S02]  /*4fa0*/  F2FP.F16.F32.PACK_AB R152, R191, R10 ;  /* 0x0000000abf98723e */ /* 0x000fc400000000ff */
[C---:B0-----:R-:W-:Y:S01]  /*4fb0*/  F2FP.F16.F32.PACK_AB R164, R165.reuse, R164 ;  /* 0x000000a4a5a4723e */ /* 0x041fe200000000ff */
[----:B------:R-:W-:Y:S01]  /*4fc0*/  FADD.FTZ R153, R165, R6 ;  /* 0x00000006a5997221 */ /* 0x000fe20000010000 */
[----:B------:R-:W0:Y:S01]  /*4fd0*/  MUFU.EX2 R169, R169 ;  /* 0x000000a900a97308 */ /* 0x000e220000000800 */
[----:B------:R-:W-:Y:S02]  /*4fe0*/  F2FP.F16.F32.PACK_AB R158, R155, R190 ;  /* 0x000000be9b9e723e */ /* 0x000fe400000000ff */
[----:B-1----:R-:W-:Y:S01]  /*4ff0*/  FADD.FTZ R6, R166, R153 ;  /* 0x00000099a6067221 */ /* 0x002fe20000010000 */
[----:B------:R-:W-:Y:S02]  /*5000*/  F2FP.F16.F32.PACK_AB R160, R159, R192 ;  /* 0x000000c09fa0723e */ /* 0x000fe400000000ff */
[C---:B---3--:R-:W-:Y:S01]  /*5010*/  F2FP.F16.F32.PACK_AB R166, R167.reuse, R166 ;  /* 0x000000a6a7a6723e */ /* 0x048fe200000000ff */
[----:B------:R-:W-:Y:S01]  /*5020*/  FADD.FTZ R153, R167, R6 ;  /* 0x00000006a7997221 */ /* 0x000fe20000010000 */
[----:B------:R-:W1:Y:S01]  /*5030*/  MUFU.EX2 R170, R170 ;  /* 0x000000aa00aa7308 */ /* 0x000e620000000800 */
[----:B------:R-:W-:-:S02]  /*5040*/  F2FP.F16.F32.PACK_AB R156, R193, R20 ;  /* 0x00000014c19c723e */ /* 0x000fc400000000ff */
[----:B----4-:R-:W-:Y:S01]  /*5050*/  FADD.FTZ R6, R168, R153 ;  /* 0x00000099a8067221 */ /* 0x010fe20000010000 */
[----:B------:R-:W-:-:S04]  /*5060*/  F2FP.F16.F32.PACK_AB R162, R195, R162 ;  /* 0x000000a2c3a2723e */ /* 0x000fc800000000ff */
        /* <DEDUP_REMOVED lines=98> */
[----:B------:R-:W-:Y:S01]  /*5690*/  FMUL.FTZ R151, R151, R177 ;  /* 0x000000b197977220 */ /* 0x000fe20000410000 */
[----:B------:R-:W-:-:S02]  /*56a0*/  F2FP.F16.F32.PACK_AB R155, R15, R14 ;  /* 0x0000000e0f9b723e */ /* 0x000fc400000000ff */
[----:B------:R-:W0:Y:S01]  /*56b0*/  MUFU.EX2 R198, R198 ;  /* 0x000000c600c67308 */ /* 0x000e220000000800 */
[----:B-1----:R-:W-:Y:S01]  /*56c0*/  FADD.FTZ R4, R161, R4 ;  /* 0x00000004a1047221 */ /* 0x002fe20000010000 */
[----:B------:R-:W-:Y:S02]  /*56d0*/  F2FP.F16.F32.PACK_AB R157, R176, R21 ;  /* 0x00000015b09d723e */ /* 0x000fe400000000ff */
[----:B------:R-:W-:Y:S02]  /*56e0*/  F2FP.F16.F32.PACK_AB R159, R199, R194 ;  /* 0x000000c2c79f723e */ /* 0x000fe400000000ff */
[----:B------:R-:W-:Y:S02]  /*56f0*/  F2FP.F16.F32.PACK_AB R161, R161, R196 ;  /* 0x000000c4a1a1723e */ /* 0x000fe400000000ff */
        /* <DEDUP_REMOVED lines=31> */
[----:B--2---:R-:W-:Y:S01]  /*58f0*/  FADD.FTZ R11, R7, R4 ;  /* 0x00000004070b7221 */ /* 0x004fe20000010000 */
[C---:B0-----:R-:W-:Y:S01]  /*5900*/  FADD.FTZ R6, R197.reuse, R6 ;  /* 0x00000006c5067221 */ /* 0x041fe20000010000 */
[----:B------:R-:W-:Y:S02]  /*5910*/  F2FP.F16.F32.PACK_AB R174, R197, R174 ;  /* 0x000000aec5ae723e */ /* 0x000fe400000000ff */
[C---:B-1----:R-:W-:Y:S01]  /*5920*/  FADD.FTZ R4, R12.reuse, R11 ;  /* 0x0000000b0c047221 */ /* 0x042fe20000010000 */
[----:B------:R-:W-:Y:S01]  /*5930*/  F2FP.F16.F32.PACK_AB R175, R12, R7 ;  /* 0x000000070caf723e */ /* 0x000fe200000000ff */
[----:B------:R-:W-:Y:S06]  /*5940*/  @!P0 BRA `(.L_x_9636) ;  /* 0x0000000000048947 */ /* 0x000fec0003800000 */
[----:B------:R-:W-:Y:S01]  /*5950*/  BPT.TRAP 0x1 ;  /* 0x000000040000795c */ /* 0x000fe20000300000 */
.L_x_9636:
[----:B------:R0:W1:Y:S01]  /*5960*/  SYNCS.PHASECHK.TRANS64.TRYWAIT P3, [UR23+0x22850], R5 ;  /* 0x02285005ff0075a7 */ /* 0x0000620008060157 */
[----:B------:R-:W-:Y:S05]  /*5970*/  @!P0 BRA `(.L_x_9637) ;  /* 0x0000000000048947 */ /* 0x000fea0003800000 */
[----:B------:R-:W-:Y:S01]  /*5980*/  BPT.TRAP 0x1 ;  /* 0x000000040000795c */ /* 0x000fe20000300000 */
.L_x_9637:
[----:B-1----:R-:W-:Y:S05]  /*5990*/  @P3 BRA `(.L_x_9638) ;  /* 0x0000000000083947 */ /* 0x002fea0003800000 */
[----:B------:R-:W1:Y:S02]  /*59a0*/  SYNCS.PHASECHK.TRANS64.TRYWAIT P3, [UR23+0x22850], R5 ;  /* 0x02285005ff0075a7 */ /* 0x000e640008060157 */
[----:B-1----:R-:W-:Y:S05]  /*59b0*/  @!P3 BRA `(.L_x_9639) ;  /* 0x0000009800dcb947 */ /* 0x002fea0003800000 */
.L_x_9638:
[----:B------:R-:W2:Y:S01]  /*59c0*/  S2R R7, SR_TID.X ;  /* 0x0000000000077919 */ /* 0x000ea20000002100 */
[----:B------:R-:W-:Y:S01]  /*59d0*/  UIMAD UR11, UR37, 0xc00, UR21 ;  /* 0x00000c00250b78a4 */ /* 0x000fe2000f8e0215 */
[----:B-1----:R-:W-:Y:S01]  /*59e0*/  @!P1 VIADD R182, R182, 0x22860 ;  /* 0x00022860b6b69836 */ /* 0x002fe20000000000 */
[----:B------:R-:W-:Y:S01]  /*59f0*/  UMOV UR7, 0x40000040 ;  /* 0x4000004000077882 */ /* 0x000fe20000000000 */
[----:B------:R-:W-:-:S03]  /*5a00*/  IMAD.MOV.U32 R8, RZ, RZ, R3 ;  /* 0x000000ffff087224 */ /* 0x000fc600078e0003 */
[----:B------:R-:W-:Y:S01]  /*5a10*/  @!P1 PRMT R182, RZ, 0x654, R182 ;  /* 0x00000654ffb69816 */ /* 0x000fe200000000b6 */
[----:B------:R-:W-:Y:S01]  /*5a20*/  UMOV UR6, UR11 ;  /* 0x0000000b00067c82 */ /* 0x000fe20008000000 */
[----:B--2---:R-:W-:-:S05]  /*5a30*/  SHF.R.U32.HI R7, RZ, 0x7, R7 ;  /* 0x00000007ff077819 */ /* 0x004fca0000011607 */
[----:B0-----:R-:W-:Y:S02]  /*5a40*/  VIADD R5, R7, 0x8 ;  /* 0x0000000807057836 */ /* 0x001fe40000000000 */
[----:B------:R-:W-:-:S03]  /*5a50*/  IMAD.MOV.U32 R7, RZ, RZ, R0 ;  /* 0x000000ffff077224 */ /* 0x000fc600078e0000 */
[----:B------:R0:W-:Y:S06]  /*5a60*/  BAR.SYNC.DEFER_BLOCKING R5, 0x100 ;  /* 0x000400050000751d */ /* 0x0001ec0000010000 */
        /* <DEDUP_REMOVED lines=35> */
.L_x_9631:
[----:B0--3--:R-:W0:Y:S01]  /*5ca0*/  SHFL.BFLY PT, R5, R6, 0x2, 0x1f ;  /* 0x0c401f0006057f89 */ /* 0x009e2200000e0000 */
[----:B------:R-:W-:Y:S01]  /*5cb0*/  IMAD.MOV.U32 R10, RZ, RZ, RZ ;  /* 0x000000ffff0a7224 */ /* 0x000fe200078e00ff */
[----:B------:R-:W-:Y:S01]  /*5cc0*/  UIADD3 UR37, UR37, 0x1, URZ ;  /* 0x0000000125257890 */ /* 0x000fe2000fffe03f */
[----:B------:R-:W-:Y:S01]  /*5cd0*/  IMAD.U32 R15, RZ, RZ, UR10 ;  /* 0x0000000aff0f7e24 */ /* 0x000fe2000f8e00ff */
[----:B------:R-:W1:Y:S01]  /*5ce0*/  SHFL.BFLY PT, R7, R4, 0x2, 0x1f ;  /* 0x0c401f0004077f89 */ /* 0x000e6200000e0000 */
[----:B------:R2:W-:Y:S06]  /*5cf0*/  BAR.ARV R9, 0x100 ;  /* 0x000400090000751d */ /* 0x0005ec0000002000 */
[----:B------:R-:W-:-:S02]  /*5d00*/  UISETP.NE.AND UP0, UPT, UR37, 0x2, UPT ;  /* 0x000000022500788c */ /* 0x000fc4000bf05270 */
[----:B------:R-:W-:Y:S06]  /*5d10*/  BAR.ARV 0x8, 0x180 ;  /* 0x0206000000007b1d */ /* 0x000fec0000002000 */
[----:B--2---:R-:W-:Y:S01]  /*5d20*/  IMAD.MOV.U32 R9, RZ, RZ, -0x800000 ;  /* 0xff800000ff097424 */ /* 0x004fe200078e00ff */
[----:B------:R-:W-:Y:S01]  /*5d30*/  USEL UR4, URZ, 0x1, UP0 ;  /* 0x000000013f047887 */ /* 0x000fe20008000000 */
[----:B0-----:R-:W-:Y:S01]  /*5d40*/  FADD.FTZ R5, R5, R6 ;  /* 0x0000000605057221 */ /* 0x001fe20000010000 */
[----:B------:R-:W-:Y:S01]  /*5d50*/  PLOP3.LUT P0, PT, PT, PT, PT, 0x8, 0x0 ;  /* 0x000000000000781c */ /* 0x000fe20003f0e170 */
[----:B------:R-:W-:Y:S01]  /*5d60*/  UIADD3 UR47, UR47, 0x1, URZ ;  /* 0x000000012f2f7890 */ /* 0x000fe2000fffe03f */
[----:B-1----:R-:W-:-:S02]  /*5d70*/  FADD.FTZ R7, R7, R4 ;  /* 0x0000000407077221 */ /* 0x002fc40000010000 */
[----:B------:R-:W0:Y:S01]  /*5d80*/  SHFL.BFLY PT, R8, R5, 0x1, 0x1f ;  /* 0x0c201f0005087f89 */ /* 0x000e2200000e0000 */
[----:B------:R-:W-:Y:S01]  /*5d90*/  IMAD.MOV.U32 R4, RZ, RZ, RZ ;  /* 0x000000ffff047224 */ /* 0x000fe200078e00ff */
[----:B------:R-:W-:Y:S02]  /*5da0*/  USEL UR37, UR37, URZ, UP0 ;  /* 0x0000003f25257287 */ /* 0x000fe40008000000 */
[----:B------:R-:W-:Y:S01]  /*5db0*/  ULOP3.LUT UR38, UR38, UR4, URZ, 0x3c, !UPT ;  /* 0x0000000426267292 */ /* 0x000fe2000f8e3c3f */
[----:B0-----:R-:W-:Y:S01]  /*5dc0*/  FADD.FTZ R11, R5, R8 ;  /* 0x00000008050b7221 */ /* 0x001fe20000010000 */
[----:B------:R-:W-:Y:S01]  /*5dd0*/  IMAD.U32 R5, RZ, RZ, UR10 ;  /* 0x0000000aff057e24 */ /* 0x000fe2000f8e00ff */
[----:B------:R-:W0:Y:S03]  /*5de0*/  SHFL.BFLY PT, R8, R7, 0x1, 0x1f ;  /* 0x0c201f0007087f89 */ /* 0x000e2600000e0000 */
[----:B------:R-:W-:-:S13]  /*5df0*/  FSETP.NE.FTZ.AND P1, PT, R11, RZ, PT ;  /* 0x000000ff0b00720b */ /* 0x000fda0003f35000 */
[----:B------:R-:W1:Y:S01]  /*5e00*/  @P1 MUFU.LG2 R6, R11 ;  /* 0x0000000b00061308 */ /* 0x000e620000000c00 */
[----:B------:R-:W-:Y:S01]  /*5e10*/  @P1 FMUL.FTZ R5, R5, 0.69314718246459960938 ;  /* 0x3f31721805051820 */ /* 0x000fe20000410000 */
[----:B0-----:R-:W-:-:S06]  /*5e20*/  FADD.FTZ R13, R7, R8 ;  /* 0x00000008070d7221 */ /* 0x001fcc0000010000 */
[----:B------:R-:W0:Y:S01]  /*5e30*/  @P1 MUFU.RCP R10, R11 ;  /* 0x0000000b000a1308 */ /* 0x000e220000001000 */
[----:B------:R-:W-:Y:S01]  /*5e40*/  IMAD.MOV.U32 R8, RZ, RZ, -0x800000 ;  /* 0xff800000ff087424 */ /* 0x000fe200078e00ff */
[----:B------:R-:W-:Y:S01]  /*5e50*/  FSETP.NE.FTZ.AND P2, PT, R13, RZ, PT ;  /* 0x000000ff0d00720b */ /* 0x000fe20003f55000 */
[----:B-1----:R-:W-:-:S04]  /*5e60*/  @P1 FMUL.FTZ R6, R6, 0.69314718246459960938 ;  /* 0x3f31721806061820 */ /* 0x002fc80000410000 */
[----:B------:R-:W-:-:S08]  /*5e70*/  @P1 FFMA.FTZ R9, R5, R0, R6 ;  /* 0x0000000005091223 */ /* 0x000fd00000010006 */
[----:B------:R-:W1:Y:S01]  /*5e80*/  @P2 MUFU.LG2 R7, R13 ;  /* 0x0000000d00072308 */ /* 0x000e620000000c00 */
[----:B------:R-:W-:Y:S01]  /*5e90*/  @P2 FMUL.FTZ R15, R15, 0.69314718246459960938 ;  /* 0x3f3172180f0f2820 */ /* 0x000fe20000410000 */
[-C--:B0-----:R-:W-:Y:S01]  /*5ea0*/  FMUL.FTZ R24, R24, R10.reuse ;  /* 0x0000000a18187220 */ /* 0x081fe20000410000 */
[-C--:B------:R-:W-:Y:S01]  /*5eb0*/  FMUL.FTZ R25, R25, R10.reuse ;  /* 0x0000000a19197220 */ /* 0x080fe20000410000 */
[-C--:B------:R-:W-:Y:S01]  /*5ec0*/  FMUL.FTZ R28, R28, R10.reuse ;  /* 0x0000000a1c1c7220 */ /* 0x080fe20000410000 */
[-C--:B------:R-:W-:Y:S01]  /*5ed0*/  FMUL.FTZ R29, R29, R10.reuse ;  /* 0x0000000a1d1d7220 */ /* 0x080fe20000410000 */
[-C--:B------:R-:W-:Y:S01]  /*5ee0*/  FMUL.FTZ R32, R32, R10.reuse ;  /* 0x0000000a20207220 */ /* 0x080fe20000410000 */
[-C--:B------:R-:W-:Y:S01]  /*5ef0*/  FMUL.FTZ R33, R33, R10.reuse ;  /* 0x0000000a21217220 */ /* 0x080fe20000410000 */
[----:B------:R-:W0:Y:S01]  /*5f00*/  @P2 MUFU.RCP R4, R13 ;  /* 0x0000000d00042308 */ /* 0x000e220000001000 */
        /* <DEDUP_REMOVED lines=123> */
[----:B------:R-:W-:-:S07]  /*66c0*/  @P2 FFMA.FTZ R8, R15, R3, R20 ;  /* 0x000000030f082223 */ /* 0x000fce0000010014 */
.L_x_9620:
        /* <DEDUP_REMOVED lines=41> */
[C---:B------:R-:W-:Y:S01]  /*6960*/  IADD3 R179, P4, R114.reuse, 0x60, RZ ;  /* 0x0000006072b37810 */ /* 0x040fe20007f9e0ff */
[--C-:B------:R-:W-:Y:S01]  /*6970*/  IMAD.X R21, RZ, RZ, R115.reuse, P1 ;  /* 0x000000ffff157224 */ /* 0x100fe200008e0673 */
[C---:B------:R-:W-:Y:S01]  /*6980*/  LOP3.LUT R13, R114.reuse, 0x380, RZ, 0xc0, !PT ;  /* 0x00000380720d7812 */ /* 0x040fe200078ec0ff */
        /* <DEDUP_REMOVED lines=13> */
[----:B------:R-:W-:Y:S01]  /*6a60*/  IMAD.X R79, RZ, RZ, R115, P1 ;  /* 0x000000ffff4f7224 */ /* 0x000fe200008e0673 */
[----:B------:R-:W-:-:S02]  /*6a70*/  SHF.R.U64 R13, R13, 0x3, RZ ;  /* 0x000000030d0d7819 */ /* 0x000fc400000012ff */
[----:B------:R-:W-:Y:S02]  /*6a80*/  LOP3.LUT R38, R179, 0x380, RZ, 0xc0, !PT ;  /* 0x00000380b3267812 */ /* 0x000fe400078ec0ff */
[C---:B------:R-:W-:Y:S02]  /*6a90*/  IADD3 R193, P4, R114.reuse, 0x8040, RZ ;  /* 0x0000804072c17810 */ /* 0x040fe40007f9e0ff */
[----:B------:R-:W-:Y:S02]  /*6aa0*/  LOP3.LUT R46, R181, 0x380, RZ, 0xc0, !PT ;  /* 0x00000380b52e7812 */ /* 0x000fe400078ec0ff */
[C---:B------:R-:W-:Y:S01]  /*6ab0*/  IADD3 R191, P0, R114.reuse, 0x8020, RZ ;  /* 0x0000802072bf7810 */ /* 0x040fe20007f1e0ff */
[--C-:B------:R-:W-:Y:S01]  /*6ac0*/  IMAD.X R99, RZ, RZ, R115.reuse, P4 ;  /* 0x000000ffff637224 */ /* 0x100fe200020e0673 */
[----:B------:R-:W-:Y:S02]  /*6ad0*/  IADD3 R197, P6, R114, 0xc000, RZ ;  /* 0x0000c00072c57810 */ /* 0x000fe40007fde0ff */
[----:B------:R-:W-:Y:S01]  /*6ae0*/  SHF.R.U64 R20, R20, 0x3, RZ ;  /* 0x0000000314147819 */ /* 0x000fe200000012ff */
[--C-:B------:R-:W-:Y:S01]  /*6af0*/  IMAD.X R95, RZ, RZ, R115.reuse, P0 ;  /* 0x000000ffff5f7224 */ /* 0x100fe200000e0673 */
[----:B------:R-:W-:Y:S01]  /*6b00*/  LOP3.LUT R54, R183, 0x380, RZ, 0xc0, !PT ;  /* 0x00000380b7367812 */ /* 0x000fe200078ec0ff */
[----:B------:R-:W-:Y:S01]  /*6b10*/  IMAD.X R107, RZ, RZ, R115, P6 ;  /* 0x000000ffff6b7224 */ /* 0x000fe200030e0673 */
[----:B------:R-:W-:-:S02]  /*6b20*/  IADD3 R195, P3, R114, 0x8060, RZ ;  /* 0x0000806072c37810 */ /* 0x000fc40007f7e0ff */
[C---:B------:R-:W-:Y:S02]  /*6b30*/  IADD3 R3, P5, R114.reuse, 0xc020, RZ ;  /* 0x0000c02072037810 */ /* 0x040fe40007fbe0ff */
[C---:B------:R-:W-:Y:S01]  /*6b40*/  IADD3 R174, P2, R114.reuse, 0xc040, RZ ;  /* 0x0000c04072ae7810 */ /* 0x040fe20007f5e0ff */
[--C-:B------:R-:W-:Y:S01]  /*6b50*/  IMAD.X R103, RZ, RZ, R115.reuse, P3 ;  /* 0x000000ffff677224 */ /* 0x100fe200018e0673 */
[----:B------:R-:W-:Y:S01]  /*6b60*/  IADD3 R6, P1, R114, 0xc060, RZ ;  /* 0x0000c06072067810 */ /* 0x000fe20007f3e0ff */
[--C-:B------:R-:W-:Y:S01]  /*6b70*/  IMAD.X R111, RZ, RZ, R115.reuse, P5 ;  /* 0x000000ffff6f7224 */ /* 0x100fe200028e0673 */
[----:B------:R-:W-:Y:S02]  /*6b80*/  SHF.R.U64 R30, R30, 0x3, RZ ;  /* 0x000000031e1e7819 */ /* 0x000fe400000012ff */
[----:B------:R-:W-:Y:S01]  /*6b90*/  LOP3.LUT R62, R185, 0x380, RZ, 0xc0, !PT ;  /* 0x00000380b93e7812 */ /* 0x000fe200078ec0ff */
[--C-:B------:R-:W-:Y:S01]  /*6ba0*/  IMAD.X R15, RZ, RZ, R115.reuse, P1 ;  /* 0x000000ffff0f7224 */ /* 0x100fe200008e0673 */
[----:B------:R-:W-:Y:S01]  /*6bb0*/  LOP3.LUT R114, R13, R114, RZ, 0x3c, !PT ;  /* 0x000000720d727212 */ /* 0x000fe200078e3cff */
[----:B------:R-:W-:Y:S01]  /*6bc0*/  IMAD.X R13, RZ, RZ, R115, P2 ;  /* 0x000000ffff0d7224 */ /* 0x000fe200010e0673 */
[----:B------:R-:W-:-:S02]  /*6bd0*/  SHF.R.U64 R38, R38, 0x3, RZ ;  /* 0x0000000326267819 */ /* 0x000fc400000012ff */
[----:B------:R-:W-:Y:S02]  /*6be0*/  LOP3.LUT R70, R187, 0x380, RZ, 0xc0, !PT ;  /* 0x00000380bb467812 */ /* 0x000fe400078ec0ff */
[----:B------:R-:W-:Y:S02]  /*6bf0*/  SHF.R.U64 R46, R46, 0x3, RZ ;  /* 0x000000032e2e7819 */ /* 0x000fe400000012ff */
[----:B------:R-:W-:Y:S02]  /*6c00*/  LOP3.LUT R78, R189, 0x380, RZ, 0xc0, !PT ;  /* 0x00000380bd4e7812 */ /* 0x000fe400078ec0ff */
[----:B------:R-:W-:Y:S02]  /*6c10*/  LOP3.LUT R98, R193, 0x380, RZ, 0xc0, !PT ;  /* 0x00000380c1627812 */ /* 0x000fe400078ec0ff */
[----:B------:R-:W-:Y:S02]  /*6c20*/  LOP3.LUT R20, R20, R175, RZ, 0x3c, !PT ;  /* 0x000000af14147212 */ /* 0x000fe400078e3cff */
[----:B------:R-:W-:-:S02]  /*6c30*/  SHF.R.U64 R54, R54, 0x3, RZ ;  /* 0x0000000336367819 */ /* 0x000fc400000012ff */
[----:B------:R-:W-:Y:S02]  /*6c40*/  LOP3.LUT R94, R191, 0x380, RZ, 0xc0, !PT ;  /* 0x00000380bf5e7812 */ /* 0x000fe400078ec0ff */
[----:B------:R-:W-:Y:S02]  /*6c50*/  LOP3.LUT R106, R197, 0x380, RZ, 0xc0, !PT ;  /* 0x00000380c56a7812 */ /* 0x000fe400078ec0ff */
[----:B------:R-:W-:Y:S02]  /*6c60*/  LOP3.LUT R30, R30, R177, RZ, 0x3c, !PT ;  /* 0x000000b11e1e7212 */ /* 0x000fe400078e3cff */
[----:B------:R-:W-:Y:S02]  /*6c70*/  SHF.R.U64 R62, R62, 0x3, RZ ;  /* 0x000000033e3e7819 */ /* 0x000fe400000012ff */
[----:B------:R-:W-:Y:S02]  /*6c80*/  LOP3.LUT R38, R38, R179, RZ, 0x3c, !PT ;  /* 0x000000b326267212 */ /* 0x000fe400078e3cff */
[----:B------:R-:W-:-:S02]  /*6c90*/  SHF.R.U64 R70, R70, 0x3, RZ ;  /* 0x0000000346467819 */ /* 0x000fc400000012ff */
[----:B------:R-:W-:Y:S02]  /*6ca0*/  LOP3.LUT R102, R195, 0x380, RZ, 0xc0, !PT ;  /* 0x00000380c3667812 */ /* 0x000fe400078ec0ff */
[----:B------:R-:W-:Y:S01]  /*6cb0*/  MOV R114, R114 ;  /* 0x0000007200727202 */ /* 0x000fe20000000f00 */
[----:B------:R-:W-:Y:S01]  /*6cc0*/  BAR.SYNC.DEFER_BLOCKING 0x1, 0x100 ;  /* 0x0044000000007b1d */ /* 0x000fe20000010000 */
[----:B------:R-:W-:Y:S02]  /*6cd0*/  LOP3.LUT R14, R3, 0x380, RZ, 0xc0, !PT ;  /* 0x00000380030e7812 */ /* 0x000fe400078ec0ff */
[----:B------:R-:W-:Y:S02]  /*6ce0*/  LOP3.LUT R46, R46, R181, RZ, 0x3c, !PT ;  /* 0x000000b52e2e7212 */ /* 0x000fe400078e3cff */
[----:B------:R-:W-:Y:S02]  /*6cf0*/  SHF.R.U64 R78, R78, 0x3, RZ ;  /* 0x000000034e4e7819 */ /* 0x000fe400000012ff */
[----:B------:R-:W-:-:S02]  /*6d00*/  SHF.R.U64 R98, R98, 0x3, RZ ;  /* 0x0000000362627819 */ /* 0x000fc400000012ff */
[----:B------:R-:W-:Y:S02]  /*6d10*/  LOP3.LUT R115, R6, 0x380, RZ, 0xc0, !PT ;  /* 0x0000038006737812 */ /* 0x000fe400078ec0ff */
[----:B------:R-:W-:Y:S02]  /*6d20*/  LOP3.LUT R54, R54, R183, RZ, 0x3c, !PT ;  /* 0x000000b736367212 */ /* 0x000fe400078e3cff */
[----:B------:R-:W-:Y:S02]  /*6d30*/  SHF.R.U64 R94, R94, 0x3, RZ ;  /* 0x000000035e5e7819 */ /* 0x000fe400000012ff */
[----:B------:R-:W-:Y:S02]  /*6d40*/  SHF.R.U64 R106, R106, 0x3, RZ ;  /* 0x000000036a6a7819 */ /* 0x000fe400000012ff */
[----:B------:R-:W-:Y:S02]  /*6d50*/  MOV R20, R20 ;  /* 0x0000001400147202 */ /* 0x000fe40000000f00 */
[----:B------:R-:W-:-:S02]  /*6d60*/  LOP3.LUT R62, R62, R185, RZ, 0x3c, !PT ;  /* 0x000000b93e3e7212 */ /* 0x000fc400078e3cff */
[----:B------:R-:W-:Y:S02]  /*6d70*/  LOP3.LUT R110, R174, 0x380, RZ, 0xc0, !PT ;  /* 0x00000380ae6e7812 */ /* 0x000fe400078ec0ff */
[----:B------:R-:W-:Y:S01]  /*6d80*/  MOV R30, R30 ;  /* 0x0000001e001e7202 */ /* 0x000fe20000000f00 */
[----:B------:R0:W-:Y:S01]  /*6d90*/  STSM.16.M88.4 [R114], R24 ;  /* 0x0000001872007844 */ /* 0x0001e20000000200 */
[----:B------:R-:W-:Y:S02]  /*6da0*/  LOP3.LUT R70, R70, R187, RZ, 0x3c, !PT ;  /* 0x000000bb46467212 */ /* 0x000fe400078e3cff */
[----:B------:R-:W-:Y:S01]  /*6db0*/  SHF.R.U64 R102, R102, 0x3, RZ ;  /* 0x0000000366667819 */ /* 0x000fe200000012ff */
[----:B------:R-:W-:Y:S01]  /*6dc0*/  STSM.16.M88.4 [R20], R32 ;  /* 0x0000002014007844 */ /* 0x000fe20000000200 */
[----:B------:R-:W-:Y:S02]  /*6dd0*/  SHF.R.U64 R14, R14, 0x3, RZ ;  /* 0x000000030e0e7819 */ /* 0x000fe400000012ff */
[----:B------:R-:W-:Y:S01]  /*6de0*/  MOV R38, R38 ;  /* 0x0000002600267202 */ /* 0x000fe20000000f00 */
[----:B------:R-:W-:Y:S01]  /*6df0*/  STSM.16.M88.4 [R30], R40 ;  /* 0x000000281e007844 */ /* 0x000fe20000000200 */
[----:B------:R-:W-:-:S02]  /*6e00*/  LOP3.LUT R78, R78, R189, RZ, 0x3c, !PT ;  /* 0x000000bd4e4e7212 */ /* 0x000fc400078e3cff */
[----:B------:R-:W-:Y:S01]  /*6e10*/  LOP3.LUT R98, R98, R193, RZ, 0x3c, !PT ;  /* 0x000000c162627212 */ /* 0x000fe200078e3cff */
[----:B------:R-:W-:Y:S01]  /*6e20*/  STSM.16.M88.4 [R38], R48 ;  /* 0x0000003026007844 */ /* 0x000fe20000000200 */
[----:B------:R-:W-:Y:S02]  /*6e30*/  SHF.R.U64 R115, R115, 0x3, RZ ;  /* 0x0000000373737819 */ /* 0x000fe400000012ff */
[----:B------:R-:W-:Y:S02]  /*6e40*/  MOV R46, R46 ;  /* 0x0000002e002e7202 */ /* 0x000fe40000000f00 */
[----:B------:R-:W-:Y:S02]  /*6e50*/  F2FP.F16.F32.PACK_AB R59, R155, R59 ;  /* 0x0000003b9b3b723e */ /* 0x000fe400000000ff */
[----:B------:R-:W-:Y:S02]  /*6e60*/  F2FP.F16.F32.PACK_AB R65, R154, R66 ;  /* 0x000000429a41723e */ /* 0x000fe400000000ff */
[----:B------:R-:W-:Y:S01]  /*6e70*/  F2FP.F16.F32.PACK_AB R72, R73, R72 ;  /* 0x000000484948723e */ /* 0x000fe200000000ff */
[----:B------:R-:W-:Y:S01]  /*6e80*/  STSM.16.M88.4 [R46], R56 ;  /* 0x000000382e007844 */ /* 0x000fe20000000200 */
[----:B------:R-:W-:-:S02]  /*6e90*/  LOP3.LUT R94, R94, R191, RZ, 0x3c, !PT ;  /* 0x000000bf5e5e7212 */ /* 0x000fc400078e3cff */
[----:B------:R-:W-:Y:S02]  /*6ea0*/  LOP3.LUT R106, R106, R197, RZ, 0x3c, !PT ;  /* 0x000000c56a6a7212 */ /* 0x000fe400078e3cff */
[----:B------:R-:W-:Y:S02]  /*6eb0*/  MOV R54, R54 ;  /* 0x0000003600367202 */ /* 0x000fe40000000f00 */
[----:B------:R-:W-:Y:S02]  /*6ec0*/  F2FP.F16.F32.PACK_AB R66, R69, R68 ;  /* 0x000000444542723e */ /* 0x000fe400000000ff */
[----:B------:R-:W-:Y:S02]  /*6ed0*/  F2FP.F16.F32.PACK_AB R67, R153, R67 ;  /* 0x000000439943723e */ /* 0x000fe400000000ff */
[----:B------:R-:W-:Y:S02]  /*6ee0*/  F2FP.F16.F32.PACK_AB R73, R152, R74 ;  /* 0x0000004a9849723e */ /* 0x000fe400000000ff */
[----:B------:R-:W-:Y:S01]  /*6ef0*/  F2FP.F16.F32.PACK_AB R80, R81, R80 ;  /* 0x000000505150723e */ /* 0x000fe200000000ff */
[----:B------:R-:W-:Y:S01]  /*6f00*/  STSM.16.M88.4 [R54], R64 ;  /* 0x0000004036007844 */ /* 0x000fe20000000200 */
[----:B------:R-:W-:-:S02]  /*6f10*/  SHF.R.U64 R29, R110, 0x3, RZ ;  /* 0x000000036e1d7819 */ /* 0x000fc400000012ff */
[----:B------:R-:W-:Y:S02]  /*6f20*/  MOV R62, R62 ;  /* 0x0000003e003e7202 */ /* 0x000fe40000000f00 */
[----:B------:R-:W-:Y:S02]  /*6f30*/  F2FP.F16.F32.PACK_AB R74, R77, R76 ;  /* 0x0000004c4d4a723e */ /* 0x000fe400000000ff */
[----:B------:R-:W-:Y:S01]  /*6f40*/  F2FP.F16.F32.PACK_AB R75, R11, R75 ;  /* 0x0000004b0b4b723e */ /* 0x000fe200000000ff */
[----:B------:R-:W-:Y:S01]  /*6f50*/  IMAD.U32 R11, RZ, RZ, UR9 ;  /* 0x00000009ff0b7e24 */ /* 0x000fe2000f8e00ff */
[----:B------:R-:W-:Y:S01]  /*6f60*/  F2FP.F16.F32.PACK_AB R81, R10, R82 ;  /* 0x000000520a51723e */ /* 0x000fe200000000ff */
[----:B------:R-:W-:Y:S01]  /*6f70*/  IMAD.U32 R10, RZ, RZ, UR8 ;  /* 0x00000008ff0a7e24 */ /* 0x000fe2000f8e00ff */
[----:B------:R-:W-:Y:S01]  /*6f80*/  LOP3.LUT R102, R102, R195, RZ, 0x3c, !PT ;  /* 0x000000c366667212 */ /* 0x000fe200078e3cff */
[----:B------:R-:W-:Y:S01]  /*6f90*/  STSM.16.M88.4 [R62], R72 ;  /* 0x000000483e007844 */ /* 0x000fe20000000200 */
[----:B------:R-:W-:Y:S01]  /*6fa0*/  LOP3.LUT R110, R14, R3, RZ, 0x3c, !PT ;  /* 0x000000030e6e7212 */ /* 0x000fe200078e3cff */
[----:B------:R-:W-:Y:S01]  /*6fb0*/  ULDC.64 UR8, c[0x0][0xc08] ;  /* 0x0003020000087ab9 */ /* 0x000fe20000000a00 */
[----:B------:R-:W-:-:S02]  /*6fc0*/  MOV R70, R70 ;  /* 0x0000004600467202 */ /* 0x000fc40000000f00 */
[----:B------:R-:W-:Y:S02]  /*6fd0*/  F2FP.F16.F32.PACK_AB R82, R85, R84 ;  /* 0x000000545552723e */ /* 0x000fe400000000ff */
[----:B------:R-:W-:Y:S02]  /*6fe0*/  F2FP.F16.F32.PACK_AB R83, R83, R86 ;  /* 0x000000565353723e */ /* 0x000fe400000000ff */
[----:B------:R-:W-:Y:S02]  /*6ff0*/  LOP3.LUT R14, R115, R6, RZ, 0x3c, !PT ;  /* 0x00000006730e7212 */ /* 0x000fe400078e3cff */
[----:B------:R-:W-:Y:S01]  /*7000*/  MOV R78, R78 ;  /* 0x0000004e004e7202 */ /* 0x000fe20000000f00 */
[----:B------:R1:W-:Y:S01]  /*7010*/  STSM.16.M88.4 [R70], R80 ;  /* 0x0000005046007844 */ /* 0x0003e20000000200 */
[----:B------:R-:W-:Y:S02]  /*7020*/  MOV R3, R98 ;  /* 0x0000006200037202 */ /* 0x000fe40000000f00 */
[----:B------:R-:W-:-:S02]  /*7030*/  F2FP.F16.F32.PACK_AB R84, R89, R88 ;  /* 0x000000585954723e */ /* 0x000fc400000000ff */
[----:B------:R-:W-:Y:S02]  /*7040*/  F2FP.F16.F32.PACK_AB R85, R91, R90 ;  /* 0x0000005a5b55723e */ /* 0x000fe400000000ff */
[----:B------:R-:W-:Y:S02]  /*7050*/  F2FP.F16.F32.PACK_AB R86, R93, R92 ;  /* 0x0000005c5d56723e */ /* 0x000fe400000000ff */
[----:B------:R-:W-:Y:S02]  /*7060*/  F2FP.F16.F32.PACK_AB R87, R163, R87 ;  /* 0x00000057a357723e */ /* 0x000fe400000000ff */
[----:B------:R-:W-:Y:S02]  /*7070*/  F2FP.F16.F32.PACK_AB R96, R97, R96 ;  /* 0x000000606160723e */ /* 0x000fe400000000ff */
[----:B------:R-:W-:Y:S01]  /*7080*/  MOV R94, R94 ;  /* 0x0000005e005e7202 */ /* 0x000fe20000000f00 */
[----:B------:R-:W-:Y:S01]  /*7090*/  STSM.16.M88.4 [R78], R84 ;  /* 0x000000544e007844 */ /* 0x000fe20000000200 */
[----:B------:R-:W-:-:S02]  /*70a0*/  MOV R6, R106 ;  /* 0x0000006a00067202 */ /* 0x000fc40000000f00 */
[----:B------:R-:W-:Y:S02]  /*70b0*/  F2FP.F16.F32.PACK_AB R104, R105, R104 ;  /* 0x000000686968723e */ /* 0x000fe400000000ff */
[----:B------:R-:W-:Y:S02]  /*70c0*/  LOP3.LUT R12, R29, R174, RZ, 0x3c, !PT ;  /* 0x000000ae1d0c7212 */ /* 0x000fe400078e3cff */
[----:B------:R-:W-:Y:S02]  /*70d0*/  F2FP.F16.F32.PACK_AB R112, R113, R112 ;  /* 0x000000707170723e */ /* 0x000fe400000000ff */
[----:B------:R-:W-:Y:S02]  /*70e0*/  F2FP.F16.F32.PACK_AB R120, R121, R120 ;  /* 0x000000787978723e */ /* 0x000fe400000000ff */
[----:B------:R-:W-:Y:S02]  /*70f0*/  MOV R102, R102 ;  /* 0x0000006600667202 */ /* 0x000fe40000000f00 */
[----:B0-----:R-:W-:-:S02]  /*7100*/  F2FP.F16.F32.PACK_AB R114, R117, R116 ;  /* 0x000000747572723e */ /* 0x001fc400000000ff */
[----:B------:R-:W-:Y:S02]  /*7110*/  F2FP.F16.F32.PACK_AB R128, R129, R128 ;  /* 0x000000808180723e */ /* 0x000fe400000000ff */
[----:B------:R-:W-:Y:S02]  /*7120*/  F2FP.F16.F32.PACK_AB R136, R137, R136 ;  /* 0x000000888988723e */ /* 0x000fe400000000ff */
[----:B------:R-:W-:Y:S02]  /*7130*/  MOV R110, R110 ;  /* 0x0000006e006e7202 */ /* 0x000fe40000000f00 */
[----:B------:R-:W-:Y:S02]  /*7140*/  F2FP.F16.F32.PACK_AB R144, R145, R144 ;  /* 0x000000909190723e */ /* 0x000fe400000000ff */
[----:B------:R-:W-:Y:S01]  /*7150*/  PLOP3.LUT P0, PT, PT, PT, UP0, 0x80, 0x0 ;  /* 0x000000000000781c */ /* 0x000fe20003f0f008 */
[----:B------:R-:W-:Y:S01]  /*7160*/  UISETP.NE.U32.AND UP1, UPT, UR8, URZ, UPT ;  /* 0x0000003f0800728c */ /* 0x000fe2000bf25070 */
[----:B------:R-:W-:Y:S01]  /*7170*/  F2FP.F16.F32.PACK_AB R97, R165, R164 ;  /* 0x000000a4a561723e */ /* 0x000fe200000000ff */
[----:B------:R-:W-:Y:S01]  /*7180*/  ULDC UR7, c[0x0][0xa88] ;  /* 0x0002a20000077ab9 */ /* 0x000fe20000000800 */
[----:B------:R-:W-:Y:S01]  /*7190*/  F2FP.F16.F32.PACK_AB R98, R101, R100 ;  /* 0x000000646562723e */ /* 0x000fe200000000ff */
[----:B------:R-:W-:Y:S01]  /*71a0*/  UMOV UR4, URZ ;  /* 0x0000003f00047c82 */ /* 0x000fe20008000000 */
[----:B------:R-:W-:Y:S01]  /*71b0*/  F2FP.F16.F32.PACK_AB R99, R167, R166 ;  /* 0x000000a6a763723e */ /* 0x000fe200000000ff */
[----:B-1----:R-:W0:Y:S01]  /*71c0*/  LDC R80, c[0x0][0xbe8] ;  /* 0x0002fa00ff507b82 */ /* 0x002e220000000800 */
[----:B------:R-:W-:-:S02]  /*71d0*/  F2FP.F16.F32.PACK_AB R105, R169, R168 ;  /* 0x000000a8a969723e */ /* 0x000fc400000000ff */
[----:B------:R-:W-:Y:S01]  /*71e0*/  F2FP.F16.F32.PACK_AB R106, R109, R108 ;  /* 0x0000006c6d6a723e */ /* 0x000fe200000000ff */
[----:B------:R-:W-:Y:S01]  /*71f0*/  STSM.16.M88.4 [R94], R96 ;  /* 0x000000605e007844 */ /* 0x000fe20000000200 */
[----:B------:R-:W-:Y:S02]  /*7200*/  F2FP.F16.F32.PACK_AB R107, R171, R170 ;  /* 0x000000aaab6b723e */ /* 0x000fe400000000ff */
[----:B------:R-:W-:Y:S02]  /*7210*/  F2FP.F16.F32.PACK_AB R113, R173, R172 ;  /* 0x000000acad71723e */ /* 0x000fe400000000ff */
[----:B------:R-:W-:Y:S01]  /*7220*/  F2FP.F16.F32.PACK_AB R115, R119, R118 ;  /* 0x000000767773723e */ /* 0x000fe200000000ff */
[----:B------:R1:W-:Y:S01]  /*7230*/  STSM.16.M88.4 [R3], R104 ;  /* 0x0000006803007844 */ /* 0x0003e20000000200 */
[----:B------:R-:W-:Y:S02]  /*7240*/  F2FP.F16.F32.PACK_AB R121, R123, R122 ;  /* 0x0000007a7b79723e */ /* 0x000fe400000000ff */
[----:B------:R-:W-:Y:S01]  /*7250*/  F2FP.F16.F32.PACK_AB R122, R125, R124 ;  /* 0x0000007c7d7a723e */ /* 0x000fe200000000ff */
[----:B------:R-:W-:Y:S01]  /*7260*/  STSM.16.M88.4 [R102], R112 ;  /* 0x0000007066007844 */ /* 0x000fe20000000200 */
[----:B------:R-:W-:-:S02]  /*7270*/  F2FP.F16.F32.PACK_AB R123, R127, R126 ;  /* 0x0000007e7f7b723e */ /* 0x000fc400000000ff */
[----:B------:R-:W-:Y:S02]  /*7280*/  F2FP.F16.F32.PACK_AB R129, R131, R130 ;  /* 0x000000828381723e */ /* 0x000fe400000000ff */
[----:B------:R-:W-:Y:S01]  /*7290*/  F2FP.F16.F32.PACK_AB R130, R133, R132 ;  /* 0x000000848582723e */ /* 0x000fe200000000ff */
[----:B------:R-:W-:Y:S01]  /*72a0*/  STSM.16.M88.4 [R6], R120 ;  /* 0x0000007806007844 */ /* 0x000fe20000000200 */
[----:B------:R-:W-:Y:S02]  /*72b0*/  F2FP.F16.F32.PACK_AB R131, R135, R134 ;  /* 0x000000868783723e */ /* 0x000fe400000000ff */
[----:B------:R-:W-:Y:S02]  /*72c0*/  F2FP.F16.F32.PACK_AB R137, R139, R138 ;  /* 0x0000008a8b89723e */ /* 0x000fe400000000ff */
[----:B------:R-:W-:Y:S01]  /*72d0*/  MOV R12, R12 ;  /* 0x0000000c000c7202 */ /* 0x000fe20000000f00 */
[----:B------:R-:W-:Y:S01]  /*72e0*/  STSM.16.M88.4 [R110], R128 ;  /* 0x000000806e007844 */ /* 0x000fe20000000200 */
[----:B------:R-:W-:-:S02]  /*72f0*/  F2FP.F16.F32.PACK_AB R138, R141, R140 ;  /* 0x0000008c8d8a723e */ /* 0x000fc400000000ff */
[----:B------:R-:W-:Y:S02]  /*7300*/  F2FP.F16.F32.PACK_AB R139, R143, R142 ;  /* 0x0000008e8f8b723e */ /* 0x000fe400000000ff */
[----:B------:R-:W-:Y:S02]  /*7310*/  F2FP.F16.F32.PACK_AB R145, R147, R146 ;  /* 0x000000929391723e */ /* 0x000fe400000000ff */
[----:B------:R-:W-:Y:S01]  /*7320*/  MOV R14, R14 ;  /* 0x0000000e000e7202 */ /* 0x000fe20000000f00 */
[----:B------:R-:W-:Y:S01]  /*7330*/  STSM.16.M88.4 [R12], R136 ;  /* 0x000000880c007844 */ /* 0x000fe20000000200 */
[----:B------:R-:W-:Y:S02]  /*7340*/  F2FP.F16.F32.PACK_AB R146, R149, R148 ;  /* 0x000000949592723e */ /* 0x000fe400000000ff */
[----:B------:R-:W-:-:S05]  /*7350*/  F2FP.F16.F32.PACK_AB R147, R151, R150 ;  /* 0x000000969793723e */ /* 0x000fca00000000ff */
[----:B------:R2:W-:Y:S01]  /*7360*/  STSM.16.M88.4 [R14], R144 ;  /* 0x000000900e007844 */ /* 0x0005e20000000200 */
[----:B------:R-:W-:Y:S06]  /*7370*/  BAR.SYNC.DEFER_BLOCKING 0x1, 0x100 ;  /* 0x0044000000007b1d */ /* 0x000fec0000010000 */
[----:B-1----:R-:W3:Y:S01]  /*7380*/  @P0 LDG.E R3, desc[UR40][R10.64] ;  /* 0x000000280a030981 */ /* 0x002ee2000c1e1900 */
[----:B------:R-:W-:Y:S01]  /*7390*/  UISETP.NE.AND.EX UP1, UPT, UR9, URZ, UPT, UP1 ;  /* 0x0000003f0900728c */ /* 0x000fe2000bf25310 */
[----:B0-----:R-:W-:Y:S01]  /*73a0*/  ISETP.NE.AND P1, PT, R80, 0x1, PT ;  /* 0x000000015000780c */ /* 0x001fe20003f25270 */
[----:B--2---:R-:W-:-:S04]  /*73b0*/  IMAD.U32 R14, RZ, RZ, UR44 ;  /* 0x0000002cff0e7e24 */ /* 0x004fc8000f8e00ff */
[----:B------:R-:W-:-:S05]  /*73c0*/  PLOP3.LUT P2, PT, PT, PT, UP1, 0x80, 0x0 ;  /* 0x000000000000781c */ /* 0x000fca0003f4f018 */
[----:B------:R-:W-:-:S03]  /*73d0*/  @UP1 ULEA UR8, UP2, UR46, UR8, 0x2 ;  /* 0x000000082e081291 */ /* 0x000fc6000f84103f */
[----:B------:R-:W0:Y:S01]  /*73e0*/  @P1 LDC R6, c[0x0][0xbec] ;  /* 0x0002fb00ff061b82 */ /* 0x000e220000000800 */
[----:B------:R-:W-:Y:S02]  /*73f0*/  @UP1 ULEA.HI.X UR9, UR46, UR9, UR45, 0x2, UP2 ;  /* 0x000000092e091291 */ /* 0x000fe400090f142d */
[----:B------:R-:W-:-:S04]  /*7400*/  IMAD.U32 R20, RZ, RZ, UR8 ;  /* 0x00000008ff147e24 */ /* 0x000fc8000f8e00ff */
[----:B------:R-:W-:Y:S01]  /*7410*/  IMAD.U32 R21, RZ, RZ, UR9 ;  /* 0x00000009ff157e24 */ /* 0x000fe2000f8e00ff */
[----:B------:R-:W1:Y:S01]  /*7420*/  @P1 LDC R13, c[0x0][0xbf0] ;  /* 0x0002fc00ff0d1b82 */ /* 0x000e620000000800 */
[----:B---3--:R-:W-:Y:S01]  /*7430*/  @P0 R2UR UR4, R3 ;  /* 0x00000000030402ca */ /* 0x008fe200000e0000 */
[----:B------:R-:W-:-:S06]  /*7440*/  IMAD.U32 R3, RZ, RZ, UR7 ;  /* 0x00000007ff037e24 */ /* 0x000fcc000f8e00ff */
[----:B------:R2:W5:Y:S01]  /*7450*/  @P2 LDG.E R3, desc[UR40][R20.64] ;  /* 0x0000002814032981 */ /* 0x000562000c1e1900 */
[----:B01----:R-:W-:Y:S07]  /*7460*/  @P2 BRA `(.L_x_9643) ;  /* 0x0000000000102947 */ /* 0x003fee0003800000 */
[----:B------:R-:W-:Y:S05]  /*7470*/  @!P0 BRA `(.L_x_9643) ;  /* 0x00000000000c8947 */ /* 0x000fea0003800000 */
[----:B------:R-:W3:Y:S04]  /*7480*/  LDG.E R12, desc[UR40][R10.64] ;  /* 0x000000280a0c7981 */ /* 0x000ee8000c1e1900 */
[----:B-----5:R-:W3:Y:S02]  /*7490*/  LDG.E R3, desc[UR40][R10.64+0x4] ;  /* 0x000004280a037981 */ /* 0x020ee4000c1e1900 */
[----:B---3--:R-:W-:-:S07]  /*74a0*/  IMAD.IADD R3, R3, 0x1, -R12 ;  /* 0x0000000103037824 */ /* 0x008fce00078e0a0c */
.L_x_9643:
[----:B------:R-:W-:Y:S01]  /*74b0*/  USHF.R.S32.HI UR14, URZ, 0x1f, UR43 ;  /* 0x0000001f3f0e7899 */ /* 0x000fe2000801142b */
[----:B------:R-:W-:Y:S01]  /*74c0*/  IMAD R15, R14, 0x80, R203 ;  /* 0x000000800e0f7824 */ /* 0x000fe200078e02cb */
[----:B------:R-:W-:Y:S01]  /*74d0*/  ULDC.64 UR12, c[0x0][0xb90] ;  /* 0x0002e400000c7ab9 */ /* 0x000fe20000000a00 */
[----:B------:R-:W-:Y:S01]  /*74e0*/  USHF.R.S32.HI UR11, URZ, 0x1f, UR4 ;  /* 0x0000001f3f0b7899 */ /* 0x000fe20008011404 */
[----:B------:R-:W-:Y:S01]  /*74f0*/  IMAD R11, R22, 0x40, R2 ;  /* 0x00000040160b7824 */ /* 0x000fe200078e0202 */
[----:B------:R-:W-:Y:S01]  /*7500*/  UIMAD UR7, UR14, UR12, URZ ;  /* 0x0000000c0e0772a4 */ /* 0x000fe2000f8e023f */
[----:B------:R-:W-:Y:S01]  /*7510*/  @P1 IMAD.HI.U32 R6, R15, R6, RZ ;  /* 0x000000060f061227 */ /* 0x000fe200078e00ff */
[----:B------:R-:W-:Y:S01]  /*7520*/  UMOV UR10, UR4 ;  /* 0x00000004000a7c82 */ /* 0x000fe20008000000 */
[----:B------:R-:W-:Y:S02]  /*7530*/  USEL UR45, UR45, URZ, !UP0 ;  /* 0x0000003f2d2d7287 */ /* 0x000fe4000c000000 */
[----:B------:R-:W-:Y:S01]  /*7540*/  UIMAD.WIDE.U32 UR8, UR43, UR12, UR10 ;  /* 0x0000000c2b0872a5 */ /* 0x000fe2000f8e000a */
[----:B------:R-:W-:Y:S01]  /*7550*/  IMAD.MOV.U32 R10, RZ, RZ, R15 ;  /* 0x000000ffff0a7224 */ /* 0x000fe200078e000f */
[----:B------:R-:W-:Y:S01]  /*7560*/  UIMAD UR7, UR43, UR13, UR7 ;  /* 0x0000000d2b0772a4 */ /* 0x000fe2000f8e0207 */
[----:B------:R-:W-:Y:S01]  /*7570*/  @P1 SHF.R.U32.HI R10, RZ, R13, R6 ;  /* 0x0000000dff0a1219 */ /* 0x000fe20000011606 */
[----:B------:R-:W-:Y:S01]  /*7580*/  USEL UR46, UR46, URZ, !UP0 ;  /* 0x0000003f2e2e7287 */ /* 0x000fe2000c000000 */
[----:B------:R-:W-:Y:S01]  /*7590*/  IMAD.WIDE R4, R11, 0x2, R4 ;  /* 0x000000020b047825 */ /* 0x000fe200078e0204 */
[----:B------:R-:W-:Y:S01]  /*75a0*/  ULDC.64 UR12, c[0x0][0xb98] ;  /* 0x0002e600000c7ab9 */ /* 0x000fe20000000a00 */
[----:B------:R-:W-:Y:S01]  /*75b0*/  UIADD3 UR9, UR9, UR7, URZ ;  /* 0x0000000709097290 */ /* 0x000fe2000fffe03f */
[--C-:B------:R-:W-:Y:S01]  /*75c0*/  SHF.R.S32.HI R6, RZ, 0x1f, R10.reuse ;  /* 0x0000001fff067819 */ /* 0x100fe2000001140a */
[----:B------:R-:W-:Y:S01]  /*75d0*/  UIMAD UR7, UR45, UR12, URZ ;  /* 0x0000000c2d0772a4 */ /* 0x000fe2000f8e023f */
[----:B------:R-:W-:Y:S01]  /*75e0*/  IMAD.MOV R13, RZ, RZ, -R10 ;  /* 0x000000ffff0d7224 */ /* 0x000fe200078e0a0a */
[----:B------:R-:W-:Y:S01]  /*75f0*/  UIMAD.WIDE.U32 UR8, UR46, UR12, UR8 ;  /* 0x0000000c2e0872a5 */ /* 0x000fe2000f8e0008 */
[----:B------:R-:W-:Y:S01]  /*7600*/  IADD3 R37, P2, R4, 0x5000, RZ ;  /* 0x0000500004257810 */ /* 0x000fe20007f5e0ff */
[----:B------:R-:W-:Y:S01]  /*7610*/  UIMAD UR7, UR46, UR13, UR7 ;  /* 0x0000000d2e0772a4 */ /* 0x000fe2000f8e0207 */
[----:B------:R-:W-:Y:S01]  /*7620*/  IMAD R13, R80, R13, R15 ;  /* 0x0000000d500d7224 */ /* 0x000fe200078e020f */
[----:B------:R-:W-:Y:S01]  /*7630*/  IADD3 R25, P5, R4, 0x1000, RZ ;  /* 0x0000100004197810 */ /* 0x000fe20007fbe0ff */
[----:B-----5:R-:W-:Y:S01]  /*7640*/  IMAD R84, R3, R80, RZ ;  /* 0x0000005003547224 */ /* 0x020fe200078e02ff */
[----:B------:R-:W-:Y:S01]  /*7650*/  IADD3 R10, P0, R10, UR8, RZ ;  /* 0x000000080a0a7c10 */ /* 0x000fe2000ff1e0ff */
[----:B------:R-:W-:Y:S01]  /*7660*/  ULDC.64 UR12, c[0x0][0xaa0] ;  /* 0x0002a800000c7ab9 */ /* 0x000fe20000000a00 */
[----:B------:R-:W-:Y:S01]  /*7670*/  IMAD.U32 R11, RZ, RZ, UR7 ;  /* 0x00000007ff0b7e24 */ /* 0x000fe2000f8e00ff */
[----:B------:R-:W-:-:S02]  /*7680*/  IADD3 R29, P4, R4, 0x2000, RZ ;  /* 0x00002000041d7810 */ /* 0x000fc40007f9e0ff */
[----:B------:R-:W-:Y:S02]  /*7690*/  IADD3 R57, P3, R4, 0x4000, RZ ;  /* 0x0000400004397810 */ /* 0x000fe40007f7e0ff */
[----:B------:R-:W-:Y:S01]  /*76a0*/  IADD3.X R11, R6, UR9, R11, P0, !PT ;  /* 0x00000009060b7c10 */ /* 0x000fe200087fe40b */
[----:B------:R-:W-:Y:S01]  /*76b0*/  ULDC.64 UR8, c[0x0][0xb88] ;  /* 0x0002e20000087ab9 */ /* 0x000fe20000000a00 */
[----:B------:R-:W-:Y:S02]  /*76c0*/  SHF.R.S32.HI R6, RZ, 0x1f, R13 ;  /* 0x0000001fff067819 */ /* 0x000fe4000001140d */
[----:B------:R-:W-:Y:S01]  /*76d0*/  IADD3 R33, P0, R4, 0x3000, RZ ;  /* 0x0000300004217810 */ /* 0x000fe20007f1e0ff */
[----:B------:R-:W-:Y:S01]  /*76e0*/  IMAD.WIDE.U32 R10, R13, UR8, R10 ;  /* 0x000000080d0a7c25 */ /* 0x000fe2000f8e000a */
[----:B------:R-:W-:Y:S02]  /*76f0*/  LOP3.LUT R36, R37, 0x380, RZ, 0xc0, !PT ;  /* 0x0000038025247812 */ /* 0x000fe400078ec0ff */
[----:B------:R-:W-:Y:S01]  /*7700*/  LOP3.LUT R32, R33, 0x380, RZ, 0xc0, !PT ;  /* 0x0000038021207812 */ /* 0x000fe200078ec0ff */
[----:B------:R-:W-:Y:S01]  /*7710*/  IMAD R6, R6, UR8, RZ ;  /* 0x0000000806067c24 */ /* 0x000fe2000f8e02ff */
[----:B------:R-:W-:-:S02]  /*7720*/  LOP3.LUT R24, R25, 0x380, RZ, 0xc0, !PT ;  /* 0x0000038019187812 */ /* 0x000fc400078ec0ff */
[----:B------:R-:W-:Y:S01]  /*7730*/  SHF.R.U64 R32, R32, 0x3, RZ ;  /* 0x0000000320207819 */ /* 0x000fe200000012ff */
[----:B------:R-:W-:Y:S01]  /*7740*/  IMAD R15, R13, UR9, R6 ;  /* 0x000000090d0f7c24 */ /* 0x000fe2000f8e0206 */
[----:B------:R-:W-:Y:S01]  /*7750*/  LOP3.LUT R28, R29, 0x380, RZ, 0xc0, !PT ;  /* 0x000003801d1c7812 */ /* 0x000fe200078ec0ff */
[----:B------:R-:W-:Y:S01]  /*7760*/  ULDC.64 UR8, c[0x0][0xb50] ;  /* 0x0002d40000087ab9 */ /* 0x000fe20000000a00 */
[----:B------:R-:W-:Y:S01]  /*7770*/  LOP3.LUT R56, R57, 0x380, RZ, 0xc0, !PT ;  /* 0x0000038039387812 */ /* 0x000fe200078ec0ff */
[----:B------:R-:W-:Y:S01]  /*7780*/  IMAD.IADD R11, R11, 0x1, R15 ;  /* 0x000000010b0b7824 */ /* 0x000fe200078e020f */
[----:B------:R-:W-:Y:S01]  /*7790*/  LEA R14, P6, R10, UR8, 0x2 ;  /* 0x000000080a0e7c11 */ /* 0x000fe2000f8c10ff */
[----:B------:R-:W-:Y:S01]  /*77a0*/  IMAD.U32 R6, RZ, RZ, UR44 ;  /* 0x0000002cff067e24 */ /* 0x000fe2000f8e00ff */
[----:B------:R-:W-:Y:S01]  /*77b0*/  LOP3.LUT R32, R32, R33, RZ, 0x3c, !PT ;  /* 0x0000002120207212 */ /* 0x000fe200078e3cff */
[----:B------:R-:W-:Y:S01]  /*77c0*/  IMAD.X R33, RZ, RZ, R5, P0 ;  /* 0x000000ffff217224 */ /* 0x000fe200000e0605 */
[----:B------:R-:W-:Y:S01]  /*77d0*/  SHF.R.U64 R36, R36, 0x3, RZ ;  /* 0x0000000324247819 */ /* 0x000fe200000012ff */
[----:B--2---:R-:W-:Y:S01]  /*77e0*/  SHFL.IDX PT, R20, R14, RZ, 0x1c1f ;  /* 0x001c1fff0e147589 */ /* 0x004fe200000e0000 */
[----:B------:R-:W-:Y:S01]  /*77f0*/  SHF.R.U64 R24, R24, 0x3, RZ ;  /* 0x0000000318187819 */ /* 0x000fe200000012ff */
[----:B------:R-:W-:Y:S01]  /*7800*/  IMAD R27, R6, 0x80, R201 ;  /* 0x00000080061b7824 */ /* 0x000fe200078e02c9 */
[----:B------:R-:W-:Y:S01]  /*7810*/  SHF.R.U64 R28, R28, 0x3, RZ ;  /* 0x000000031c1c7819 */ /* 0x000fe200000012ff */
[----:B------:R-:W-:Y:S01]  /*7820*/  SHFL.IDX PT, R50, R14, 0x1, 0x1c1f ;  /* 0x003c1f000e327f89 */ /* 0x000fe200000e0000 */
[----:B------:R-:W-:Y:S01]  /*7830*/  SHF.R.U64 R56, R56, 0x3, RZ ;  /* 0x0000000338387819 */ /* 0x000fe200000012ff */
[----:B------:R-:W-:Y:S01]  /*7840*/  VIADD R6, R27, 0x8 ;  /* 0x000000081b067836 */ /* 0x000fe20000000000 */
[----:B------:R-:W-:-:S02]  /*7850*/  IADD3 R61, P0, R4, 0x9000, RZ ;  /* 0x00009000043d7810 */ /* 0x000fc40007f1e0ff */
[----:B------:R-:W-:Y:S02]  /*7860*/  LEA.HI.X R15, R10, UR9, R11, 0x2, P6 ;  /* 0x000000090a0f7c11 */ /* 0x000fe4000b0f140b */
        /* <DEDUP_REMOVED lines=9> */
[----:B------:R-:W0:Y:S01]  /*7900*/  SHFL.IDX PT, R21, R15, RZ, 0x1c1f ;  /* 0x001c1fff0f157589 */ /* 0x000e2200000e0000 */
[----:B------:R-:W-:-:S02]  /*7910*/  IADD3 R11, P2, R4, 0xb000, RZ ;  /* 0x0000b000040b7810 */ /* 0x000fc40007f5e0ff */
[C---:B------:R-:W-:Y:S01]  /*7920*/  IADD3 R41, P6, R4.reuse, 0x6000, RZ ;  /* 0x0000600004297810 */ /* 0x040fe20007fde0ff */
[----:B------:R-:W1:Y:S01]  /*7930*/  SHFL.IDX PT, R51, R15, 0x1, 0x1c1f ;  /* 0x003c1f000f337f89 */ /* 0x000e6200000e0000 */
        /* <DEDUP_REMOVED lines=11> */
[----:B------:R-:W-:-:S02]  /*79f0*/  SHF.R.U64 R10, R10, 0x3, RZ ;  /* 0x000000030a0a7819 */ /* 0x000fc400000012ff */
[----:B------:R-:W-:Y:S02]  /*7a00*/  SHF.R.U64 R40, R40, 0x3, RZ ;  /* 0x0000000328287819 */ /* 0x000fe400000012ff */
[----:B------:R-:W-:Y:S02]  /*7a10*/  SHF.R.U64 R44, R44, 0x3, RZ ;  /* 0x000000032c2c7819 */ /* 0x000fe400000012ff */
[----:B------:R-:W-:Y:S02]  /*7a20*/  SHF.R.U64 R68, R68, 0x3, RZ ;  /* 0x0000000344447819 */ /* 0x000fe400000012ff */
[----:B------:R-:W-:Y:S02]  /*7a30*/  SHF.R.U64 R48, R48, 0x3, RZ ;  /* 0x0000000330307819 */ /* 0x000fe400000012ff */
[----:B------:R-:W-:Y:S02]  /*7a40*/  LOP3.LUT P0, RZ, R23, 0x3, RZ, 0xc0, !PT ;  /* 0x0000000317ff7812 */ /* 0x000fe4000780c0ff */
        /* <DEDUP_REMOVED lines=10> */
[----:B------:R-:W-:-:S02]  /*7af0*/  ISETP.GE.OR P2, PT, R27, R84, P0 ;  /* 0x000000541b00720c */ /* 0x000fc40000746670 */
[----:B------:R-:W-:Y:S02]  /*7b00*/  ISETP.GE.OR P0, PT, R6, R84, P0 ;  /* 0x000000540600720c */ /* 0x000fe40000706670 */
[C---:B------:R-:W-:Y:S02]  /*7b10*/  IADD3 R77, P6, R4.reuse, 0xc000, RZ ;  /* 0x0000c000044d7810 */ /* 0x040fe40007fde0ff */
[C---:B------:R-:W-:Y:S02]  /*7b20*/  IADD3 R73, P5, R4.reuse, 0xd000, RZ ;  /* 0x0000d00004497810 */ /* 0x040fe40007fbe0ff */
[C---:B------:R-:W-:Y:S02]  /*7b30*/  IADD3 R65, P4, R4.reuse, 0xe000, RZ ;  /* 0x0000e00004417810 */ /* 0x040fe40007f9e0ff */
[C---:B------:R-:W-:Y:S02]  /*7b40*/  LOP3.LUT R13, R4.reuse, 0x380, RZ, 0xc0, !PT ;  /* 0x00000380040d7812 */ /* 0x040fe400078ec0ff */
[----:B------:R-:W-:Y:S01]  /*7b50*/  IADD3 R12, P3, R4, 0xf000, RZ ;  /* 0x0000f000040c7810 */ /* 0x000fe20007f7e0ff */
[----:B0-----:R0:W-:Y:S01]  /*7b60*/  @!P2 ST.E desc[UR40][R20.64], R9 ;  /* 0x000000091400a985 */ /* 0x0011e2000c101928 */
[----:B------:R-:W-:-:S02]  /*7b70*/  LOP3.LUT R76, R77, 0x380, RZ, 0xc0, !PT ;  /* 0x000003804d4c7812 */ /* 0x000fc400078ec0ff */
[----:B------:R-:W-:Y:S01]  /*7b80*/  LOP3.LUT R72, R73, 0x380, RZ, 0xc0, !PT ;  /* 0x0000038049487812 */ /* 0x000fe200078ec0ff */
[----:B-1----:R1:W-:Y:S01]  /*7b90*/  @!P0 ST.E desc[UR40][R50.64], R8 ;  /* 0x0000000832008985 */ /* 0x0023e2000c101928 */
[----:B------:R-:W-:Y:S01]  /*7ba0*/  LOP3.LUT R64, R65, 0x380, RZ, 0xc0, !PT ;  /* 0x0000038041407812 */ /* 0x000fe200078ec0ff */
[----:B------:R-:W-:Y:S01]  /*7bb0*/  IMAD.X R53, RZ, RZ, R5, P3 ;  /* 0x000000ffff357224 */ /* 0x000fe200018e0605 */
[----:B------:R-:W-:Y:S01]  /*7bc0*/  SHF.R.U64 R13, R13, 0x3, RZ ;  /* 0x000000030d0d7819 */ /* 0x000fe200000012ff */
[----:B------:R-:W-:Y:S01]  /*7bd0*/  UIMAD UR7, UR11, UR12, URZ ;  /* 0x0000000c0b0772a4 */ /* 0x000fe2000f8e023f */
[----:B------:R-:W-:Y:S01]  /*7be0*/  LOP3.LUT R3, R12, 0x380, RZ, 0xc0, !PT ;  /* 0x000003800c037812 */ /* 0x000fe200078ec0ff */
[----:B------:R-:W-:Y:S01]  /*7bf0*/  UIMAD.WIDE.U32 UR8, UR4, UR12, URZ ;  /* 0x0000000c040872a5 */ /* 0x000fe2000f8e003f */
[----:B------:R-:W-:Y:S01]  /*7c00*/  SHF.R.U64 R76, R76, 0x3, RZ ;  /* 0x000000034c4c7819 */ /* 0x000fe200000012ff */
[----:B0-----:R-:W0:Y:S01]  /*7c10*/  @P1 LDC R21, c[0x0][0xbf0] ;  /* 0x0002fc00ff151b82 */ /* 0x001e220000000800 */
[----:B------:R-:W-:Y:S01]  /*7c20*/  SHF.R.U64 R72, R72, 0x3, RZ ;  /* 0x0000000348487819 */ /* 0x000fe200000012ff */
[----:B------:R-:W-:Y:S01]  /*7c30*/  ULDC.64 UR10, c[0x0][0xae8] ;  /* 0x0002ba00000a7ab9 */ /* 0x000fe20000000a00 */
[----:B------:R-:W-:Y:S01]  /*7c40*/  SHF.R.U64 R64, R64, 0x3, RZ ;  /* 0x0000000340407819 */ /* 0x000fe200000012ff */
[----:B------:R-:W-:Y:S01]  /*7c50*/  IMAD.U32 R20, RZ, RZ, UR44 ;  /* 0x0000002cff147e24 */ /* 0x000fe2000f8e00ff */
[----:B------:R-:W-:Y:S01]  /*7c60*/  LOP3.LUT R4, R13, R4, RZ, 0x3c, !PT ;  /* 0x000000040d047212 */ /* 0x000fe200078e3cff */
[----:B------:R-:W5:Y:S01]  /*7c70*/  LD.E.128 R24, desc[UR40][R24.64] ;  /* 0x0000002818187980 */ /* 0x000f62000c101d00 */
[----:B------:R-:W-:-:S02]  /*7c80*/  SHF.R.U64 R3, R3, 0x3, RZ ;  /* 0x0000000303037819 */ /* 0x000fc400000012ff */
[----:B------:R-:W-:Y:S01]  /*7c90*/  LOP3.LUT R76, R76, R77, RZ, 0x3c, !PT ;  /* 0x0000004d4c4c7212 */ /* 0x000fe200078e3cff */
[--C-:B------:R-:W-:Y:S01]  /*7ca0*/  IMAD.X R77, RZ, RZ, R5.reuse, P6 ;  /* 0x000000ffff4d7224 */ /* 0x100fe200030e0605 */
[----:B------:R-:W-:Y:S01]  /*7cb0*/  LOP3.LUT R72, R72, R73, RZ, 0x3c, !PT ;  /* 0x0000004948487212 */ /* 0x000fe200078e3cff */
[--C-:B------:R-:W-:Y:S01]  /*7cc0*/  IMAD.X R73, RZ, RZ, R5.reuse, P5 ;  /* 0x000000ffff497224 */ /* 0x100fe200028e0605 */
[----:B------:R-:W-:Y:S01]  /*7cd0*/  LOP3.LUT R64, R64, R65, RZ, 0x3c, !PT ;  /* 0x0000004140407212 */ /* 0x000fe200078e3cff */
[----:B------:R-:W-:Y:S01]  /*7ce0*/  IMAD.X R65, RZ, RZ, R5, P4 ;  /* 0x000000ffff417224 */ /* 0x000fe200020e0605 */
[----:B------:R-:W-:Y:S01]  /*7cf0*/  LOP3.LUT R52, R3, R12, RZ, 0x3c, !PT ;  /* 0x0000000c03347212 */ /* 0x000fe200078e3cff */
[----:B------:R-:W-:Y:S01]  /*7d00*/  UIMAD UR7, UR4, UR13, UR7 ;  /* 0x0000000d040772a4 */ /* 0x000fe2000f8e0207 */
[----:B------:R2:W5:Y:S01]  /*7d10*/  LD.E.128 R12, desc[UR40][R4.64] ;  /* 0x00000028040c7980 */ /* 0x000562000c101d00 */
[----:B------:R-:W-:Y:S02]  /*7d20*/  IMAD R3, R19, 0x20, R22 ;  /* 0x0000002013037824 */ /* 0x000fe400078e0216 */
[----:B------:R-:W-:Y:S01]  /*7d30*/  IMAD.U32 R87, RZ, RZ, UR44 ;  /* 0x0000002cff577e24 */ /* 0x000fe2000f8e00ff */
[----:B------:R-:W5:Y:S04]  /*7d40*/  LD.E.128 R28, desc[UR40][R28.64] ;  /* 0x000000281c1c7980 */ /* 0x000f68000c101d00 */
[----:B------:R-:W5:Y:S01]  /*7d50*/  LD.E.128 R32, desc[UR40][R32.64] ;  /* 0x0000002820207980 */ /* 0x000f62000c101d00 */
[----:B--2---:R-:W2:Y:S01]  /*7d60*/  @P1 LDC R5, c[0x0][0xbec] ;  /* 0x0002fb00ff051b82 */ /* 0x004ea20000000800 */
[----:B------:R-:W-:-:S02]  /*7d70*/  UIADD3 UR9, UR9, UR7, URZ ;  /* 0x0000000709097290 */ /* 0x000fc4000fffe03f */
[----:B------:R-:W5:Y:S01]  /*7d80*/  LD.E.128 R56, desc[UR40][R56.64] ;  /* 0x0000002838387980 */ /* 0x000f62000c101d00 */
[----:B------:R-:W-:Y:S01]  /*7d90*/  UIMAD UR4, UR14, UR10, URZ ;  /* 0x0000000a0e0472a4 */ /* 0x000fe2000f8e023f */
[----:B------:R-:W-:Y:S01]  /*7da0*/  IMAD R20, R20, 0x80, R3 ;  /* 0x0000008014147824 */ /* 0x000fe200078e0203 */
[----:B------:R-:W-:Y:S01]  /*7db0*/  UIMAD.WIDE.U32 UR8, UR43, UR10, UR8 ;  /* 0x0000000a2b0872a5 */ /* 0x000fe2000f8e0008 */
[----:B------:R-:W5:Y:S01]  /*7dc0*/  LD.E.128 R36, desc[UR40][R36.64] ;  /* 0x0000002824247980 */ /* 0x000f62000c101d00 */
[----:B------:R-:W-:-:S03]  /*7dd0*/  UIMAD UR4, UR43, UR11, UR4 ;  /* 0x0000000b2b0472a4 */ /* 0x000fc6000f8e0204 */
[----:B------:R-:W-:Y:S01]  /*7de0*/  ULDC.64 UR10, c[0x0][0xaf0] ;  /* 0x0002bc00000a7ab9 */ /* 0x000fe20000000a00 */
[----:B------:R-:W-:Y:S01]  /*7df0*/  UIADD3 UR9, UR9, UR4, URZ ;  /* 0x0000000409097290 */ /* 0x000fe2000fffe03f */
[----:B------:R-:W5:Y:S01]  /*7e00*/  LD.E.128 R40, desc[UR40][R40.64] ;  /* 0x0000002828287980 */ /* 0x000f62000c101d00 */
[----:B------:R-:W-:Y:S01]  /*7e10*/  UIMAD UR4, UR45, UR10, URZ ;  /* 0x0000000a2d0472a4 */ /* 0x000fe2000f8e023f */
[----:B------:R-:W-:Y:S01]  /*7e20*/  IMAD.MOV.U32 R3, RZ, RZ, R20 ;  /* 0x000000ffff037224 */ /* 0x000fe200078e0014 */
[----:B------:R-:W-:Y:S01]  /*7e30*/  UIMAD.WIDE.U32 UR8, UR46, UR10, UR8 ;  /* 0x0000000a2e0872a5 */ /* 0x000fe2000f8e0008 */
[----:B------:R-:W5:Y:S01]  /*7e40*/  LD.E.128 R44, desc[UR40][R44.64] ;  /* 0x000000282c2c7980 */ /* 0x000f62000c101d00 */
[----:B------:R-:W-:-:S03]  /*7e50*/  UIMAD UR4, UR46, UR11, UR4 ;  /* 0x0000000b2e0472a4 */ /* 0x000fc6000f8e0204 */
[----:B------:R-:W5:Y:S01]  /*7e60*/  LD.E.128 R68, desc[UR40][R68.64] ;  /* 0x0000002844447980 */ /* 0x000f62000c101d00 */
[----:B--2---:R-:W-:Y:S01]  /*7e70*/  @P1 IMAD.HI.U32 R4, R20, R5, RZ ;  /* 0x0000000514041227 */ /* 0x004fe200078e00ff */
[----:B------:R-:W-:Y:S02]  /*7e80*/  UIADD3 UR4, UR9, UR4, URZ ;  /* 0x0000000409047290 */ /* 0x000fe4000fffe03f */
[----:B------:R-:W5:Y:S02]  /*7e90*/  LD.E.128 R60, desc[UR40][R60.64] ;  /* 0x000000283c3c7980 */ /* 0x000f64000c101d00 */
[----:B0-----:R-:W-:Y:S01]  /*7ea0*/  @P1 SHF.R.U32.HI R3, RZ, R21, R4 ;  /* 0x00000015ff031219 */ /* 0x001fe20000011604 */
[----:B------:R-:W-:Y:S01]  /*7eb0*/  IMAD.U32 R4, RZ, RZ, UR8 ;  /* 0x00000008ff047e24 */ /* 0x000fe2000f8e00ff */
[----:B-1----:R-:W5:Y:S02]  /*7ec0*/  LD.E.128 R48, desc[UR40][R48.64] ;  /* 0x0000002830307980 */ /* 0x002f64000c101d00 */
[--C-:B------:R-:W-:Y:S01]  /*7ed0*/  SHF.R.S32.HI R6, RZ, 0x1f, R3.reuse ;  /* 0x0000001fff067819 */ /* 0x100fe20000011403 */
[----:B------:R-:W-:Y:S01]  /*7ee0*/  IMAD.MOV R21, RZ, RZ, -R3 ;  /* 0x000000ffff157224 */ /* 0x000fe200078e0a03 */
[----:B------:R-:W5:Y:S01]  /*7ef0*/  LD.E.128 R8, desc[UR40][R10.64] ;  /* 0x000000280a087980 */ /* 0x000f62000c101d00 */
[----:B------:R-:W-:Y:S01]  /*7f00*/  IMAD.U32 R5, RZ, RZ, UR9 ;  /* 0x00000009ff057e24 */ /* 0x000fe2000f8e00ff */
[----:B------:R-:W-:Y:S01]  /*7f10*/  ULDC.64 UR8, c[0x0][0xae0] ;  /* 0x0002b80000087ab9 */ /* 0x000fe20000000a00 */
[----:B------:R-:W-:Y:S01]  /*7f20*/  IMAD.U32 R5, RZ, RZ, UR4 ;  /* 0x00000004ff057e24 */ /* 0x000fe2000f8e00ff */
[----:B------:R-:W5:Y:S01]  /*7f30*/  LD.E.128 R76, desc[UR40][R76.64] ;  /* 0x000000284c4c7980 */ /* 0x000f62000c101d00 */
[----:B------:R-:W-:-:S02]  /*7f40*/  IMAD R6, R6, UR8, RZ ;  /* 0x0000000806067c24 */ /* 0x000fc4000f8e02ff */
[----:B------:R-:W-:Y:S01]  /*7f50*/  IMAD R21, R80, R21, R20 ;  /* 0x0000001550157224 */ /* 0x000fe200078e0214 */
[----:B------:R-:W5:Y:S01]  /*7f60*/  LD.E.128 R72, desc[UR40][R72.64] ;  /* 0x0000002848487980 */ /* 0x000f62000c101d00 */
[C---:B------:R-:W-:Y:S02]  /*7f70*/  IMAD R81, R3.reuse, UR9, R6 ;  /* 0x0000000903517c24 */ /* 0x040fe4000f8e0206 */
[----:B------:R-:W-:Y:S01]  /*7f80*/  IMAD.WIDE.U32 R4, R3, UR8, R4 ;  /* 0x0000000803047c25 */ /* 0x000fe2000f8e0004 */
[----:B------:R-:W5:Y:S01]  /*7f90*/  LD.E.128 R64, desc[UR40][R64.64] ;  /* 0x0000002840407980 */ /* 0x000f62000c101d00 */
[----:B------:R-:W-:Y:S01]  /*7fa0*/  SHF.R.S32.HI R3, RZ, 0x1f, R21 ;  /* 0x0000001fff037819 */ /* 0x000fe20000011415 */
[----:B------:R-:W-:Y:S02]  /*7fb0*/  ULDC.64 UR8, c[0x0][0xad8] ;  /* 0x0002b60000087ab9 */ /* 0x000fe40000000a00 */
[----:B------:R-:W5:Y:S01]  /*7fc0*/  LD.E.128 R52, desc[UR40][R52.64] ;  /* 0x0000002834347980 */ /* 0x000f62000c101d00 */
[----:B------:R-:W-:Y:S01]  /*7fd0*/  IMAD R87, R87, 0x80, R22 ;  /* 0x0000008057577824 */ /* 0x000fe200078e0216 */
        /* <DEDUP_REMOVED lines=8> */
[----:B------:R-:W-:Y:S02]  /*8060*/  VIADD R3, R87, 0x20 ;  /* 0x0000002057037836 */ /* 0x000fe40000000000 */
[C---:B------:R-:W-:Y:S02]  /*8070*/  IMAD R81, R21.reuse, UR9, R6 ;  /* 0x0000000915517c24 */ /* 0x040fe4000f8e0206 */
[----:B------:R-:W-:Y:S01]  /*8080*/  IMAD.WIDE.U32 R4, R21, UR8, R4 ;  /* 0x0000000815047c25 */ /* 0x000fe2000f8e0004 */
[-C--:B------:R-:W-:Y:S01]  /*8090*/  ISETP.GE.AND P1, PT, R3, R84.reuse, PT ;  /* 0x000000540300720c */ /* 0x080fe20003f26270 */
[----:B------:R-:W-:Y:S01]  /*80a0*/  ULDC.64 UR8, c[0x0][0xa80] ;  /* 0x0002a00000087ab9 */ /* 0x000fe20000000a00 */
[C---:B------:R-:W-:Y:S01]  /*80b0*/  ISETP.GE.AND P2, PT, R87.reuse, R84, PT ;  /* 0x000000545700720c */ /* 0x040fe20003f46270 */
[----:B------:R-:W-:Y:S01]  /*80c0*/  VIADD R3, R87, 0x40 ;  /* 0x0000004057037836 */ /* 0x000fe20000000000 */
[----:B------:R-:W-:Y:S01]  /*80d0*/  LEA R6, P3, R4, UR8, 0x1 ;  /* 0x0000000804067c11 */ /* 0x000fe2000f8608ff */
[----:B------:R-:W-:-:S02]  /*80e0*/  IMAD.IADD R5, R5, 0x1, R81 ;  /* 0x0000000105057824 */ /* 0x000fc400078e0251 */
[----:B------:R-:W-:Y:S01]  /*80f0*/  VIADD R0, R0, 0x22820 ;  /* 0x0002282000007836 */ /* 0x000fe20000000000 */
[----:B------:R-:W-:Y:S02]  /*8100*/  ISETP.GE.AND P0, PT, R3, R84, PT ;  /* 0x000000540300720c */ /* 0x000fe40003f06270 */
[----:B------:R-:W-:Y:S02]  /*8110*/  LEA.HI.X R3, R4, UR9, R5, 0x1, P3 ;  /* 0x0000000904037c11 */ /* 0x000fe400098f0c05 */
[----:B------:R-:W-:Y:S01]  /*8120*/  PRMT R0, RZ, 0x654, R0 ;  /* 0x00000654ff007816 */ /* 0x000fe20000000000 */
[----:B0-----:R0:W1:Y:S01]  /*8130*/  SHFL.IDX PT, R85, R6, RZ, 0x181f ;  /* 0x00181fff06557589 */ /* 0x00106200000e0000 */
[----:B------:R-:W-:Y:S02]  /*8140*/  BSSY B1, `(.L_x_9644) ;  /* 0x0000015000017945 */ /* 0x000fe40003800000 */
[----:B------:R0:W-:Y:S01]  /*8150*/  SYNCS.ARRIVE.TRANS64.RED.A1T0 RZ, [R0+URZ], RZ ;  /* 0x000000ff00ff79a7 */ /* 0x0001e2000810043f */
[----:B------:R0:W2:Y:S01]  /*8160*/  SHFL.IDX PT, R83, R3, RZ, 0x181f ;  /* 0x00181fff03537589 */ /* 0x0000a200000e0000 */
[----:B------:R-:W-:Y:S05]  /*8170*/  @P2 BRA `(.L_x_9645) ;  /* 0x0000000000442947 */ /* 0x000fea0003800000 */
[----:B------:R-:W-:Y:S02]  /*8180*/  ULDC UR4, c[0x0][0xac8] ;  /* 0x0002b20000047ab9 */ /* 0x000fe40000000800 */
[----:B------:R-:W-:Y:S02]  /*8190*/  ISETP.GE.AND P5, PT, R2, UR4, PT ;  /* 0x0000000402007c0c */ /* 0x000fe4000bfa6270 */
[----:B------:R-:W-:Y:S02]  /*81a0*/  ISETP.GE.AND P4, PT, R17, UR4, PT ;  /* 0x0000000411007c0c */ /* 0x000fe4000bf86270 */
[----:B------:R-:W-:Y:S02]  /*81b0*/  ISETP.GE.AND P3, PT, R16, UR4, PT ;  /* 0x0000000410007c0c */ /* 0x000fe4000bf66270 */
[----:B------:R-:W-:-:S07]  /*81c0*/  ISETP.GE.AND P2, PT, R18, UR4, PT ;  /* 0x0000000412007c0c */ /* 0x000fce000bf46270 */
[----:B-1----:R-:W-:-:S04]  /*81d0*/  @!P5 LEA R4, P6, R2, R85, 0x1 ;  /* 0x000000550204d211 */ /* 0x002fc800078c08ff */
[----:B--2---:R-:W-:Y:S02]  /*81e0*/  @!P5 LEA.HI.X R5, R2, R83, R208, 0x1, P6 ;  /* 0x000000530205d211 */ /* 0x004fe400030f0cd0 */
[----:B------:R-:W-:-:S03]  /*81f0*/  @!P4 LEA R20, P6, R17, R85, 0x1 ;  /* 0x000000551114c211 */ /* 0x000fc600078c08ff */
[----:B-----5:R3:W-:Y:S01]  /*8200*/  @!P5 ST.E.128 desc[UR40][R4.64], R12 ;  /* 0x0000000c0400d985 */ /* 0x0207e2000c101d28 */
[----:B------:R-:W-:Y:S02]  /*8210*/  @!P4 LEA.HI.X R21, R17, R83, R207, 0x1, P6 ;  /* 0x000000531115c211 */ /* 0x000fe400030f0ccf */
[----:B------:R-:W-:-:S03]  /*8220*/  @!P3 LEA R80, P6, R16, R85, 0x1 ;  /* 0x000000551050b211 */ /* 0x000fc600078c08ff */
[----:B------:R3:W-:Y:S01]  /*8230*/  @!P4 ST.E.128 desc[UR40][R20.64], R56 ;  /* 0x000000381400c985 */ /* 0x0007e2000c101d28 */
[----:B------:R-:W-:Y:S02]  /*8240*/  @!P3 LEA.HI.X R81, R16, R83, R206, 0x1, P6 ;  /* 0x000000531051b211 */ /* 0x000fe400030f0cce */
[----:B------:R-:W-:-:S03]  /*8250*/  @!P2 LEA R82, P6, R18, R85, 0x1 ;  /* 0x000000551252a211 */ /* 0x000fc600078c08ff */
[----:B------:R3:W-:Y:S01]  /*8260*/  @!P3 ST.E.128 desc[UR40][R80.64], R68 ;  /* 0x000000445000b985 */ /* 0x0007e2000c101d28 */
[----:B------:R-:W-:-:S05]  /*8270*/  @!P2 LEA.HI.X R83, R18, R83, R205, 0x1, P6 ;  /* 0x000000531253a211 */ /* 0x000fca00030f0ccd */
[----:B------:R3:W-:Y:S04]  /*8280*/  @!P2 ST.E.128 desc[UR40][R82.64], R76 ;  /* 0x0000004c5200a985 */ /* 0x0007e8000c101d28 */
.L_x_9645:
[----:B------:R-:W-:Y:S05]  /*8290*/  BSYNC B1 ;  /* 0x0000000000017941 */ /* 0x000fea0003800000 */
.L_x_9644:
[----:B---3--:R3:W4:Y:S01]  /*82a0*/  SHFL.IDX PT, R21, R3, 0x1, 0x181f ;  /* 0x00381f0003157f89 */ /* 0x00872200000e0000 */
[----:B------:R-:W-:Y:S03]  /*82b0*/  BSSY B1, `(.L_x_9646) ;  /* 0x0000014000017945 */ /* 0x000fe60003800000 */
[----:B-----5:R3:W0:Y:S01]  /*82c0*/  SHFL.IDX PT, R15, R6, 0x1, 0x181f ;  /* 0x00381f00060f7f89 */ /* 0x02062200000e0000 */
[----:B------:R-:W-:Y:S05]  /*82d0*/  @P1 BRA `(.L_x_9647) ;  /* 0x0000000000441947 */ /* 0x000fea0003800000 */
[----:B------:R-:W-:Y:S02]  /*82e0*/  ULDC UR4, c[0x0][0xac8] ;  /* 0x0002b20000047ab9 */ /* 0x000fe40000000800 */
[----:B------:R-:W-:Y:S02]  /*82f0*/  ISETP.GE.AND P4, PT, R2, UR4, PT ;  /* 0x0000000402007c0c */ /* 0x000fe4000bf86270 */
[----:B------:R-:W-:Y:S02]  /*8300*/  ISETP.GE.AND P3, PT, R17, UR4, PT ;  /* 0x0000000411007c0c */ /* 0x000fe4000bf66270 */
[----:B------:R-:W-:Y:S02]  /*8310*/  ISETP.GE.AND P2, PT, R16, UR4, PT ;  /* 0x0000000410007c0c */ /* 0x000fe4000bf46270 */
[----:B------:R-:W-:-:S07]  /*8320*/  ISETP.GE.AND P1, PT, R18, UR4, PT ;  /* 0x0000000412007c0c */ /* 0x000fce000bf26270 */
[CC--:B0-----:R-:W-:Y:S02]  /*8330*/  @!P4 LEA R4, P6, R2.reuse, R15.reuse, 0x1 ;  /* 0x0000000f0204c211 */ /* 0x0c1fe400078c08ff */
[C---:B------:R-:W-:Y:S02]  /*8340*/  @!P3 LEA R12, P5, R17.reuse, R15, 0x1 ;  /* 0x0000000f110cb211 */ /* 0x040fe400078a08ff */
[----:B----4-:R-:W-:Y:S02]  /*8350*/  @!P4 LEA.HI.X R5, R2, R21, R208, 0x1, P6 ;  /* 0x000000150205c211 */ /* 0x010fe400030f0cd0 */
[----:B------:R-:W-:Y:S02]  /*8360*/  @!P2 LEA R14, P6, R16, R15, 0x1 ;  /* 0x0000000f100ea211 */ /* 0x000fe400078c08ff */
[----:B------:R-:W-:Y:S01]  /*8370*/  @!P3 LEA.HI.X R13, R17, R21, R207, 0x1, P5 ;  /* 0x00000015110db211 */ /* 0x000fe200028f0ccf */
[----:B------:R0:W-:Y:S01]  /*8380*/  @!P4 ST.E.128 desc[UR40][R4.64], R24 ;  /* 0x000000180400c985 */ /* 0x0001e2000c101d28 */
[----:B------:R-:W-:-:S02]  /*8390*/  @!P1 LEA R20, P5, R18, R15, 0x1 ;  /* 0x0000000f12149211 */ /* 0x000fc400078a08ff */
[-C--:B------:R-:W-:Y:S01]  /*83a0*/  @!P2 LEA.HI.X R15, R16, R21.reuse, R206, 0x1, P6 ;  /* 0x00000015100fa211 */ /* 0x080fe200030f0cce */
[----:B------:R0:W-:Y:S01]  /*83b0*/  @!P3 ST.E.128 desc[UR40][R12.64], R36 ;  /* 0x000000240c00b985 */ /* 0x0001e2000c101d28 */
[----:B------:R-:W-:-:S03]  /*83c0*/  @!P1 LEA.HI.X R21, R18, R21, R205, 0x1, P5 ;  /* 0x0000001512159211 */ /* 0x000fc600028f0ccd */
[----:B------:R0:W-:Y:S04]  /*83d0*/  @!P2 ST.E.128 desc[UR40][R14.64], R60 ;  /* 0x0000003c0e00a985 */ /* 0x0001e8000c101d28 */
[----:B------:R0:W-:Y:S02]  /*83e0*/  @!P1 ST.E.128 desc[UR40][R20.64], R72 ;  /* 0x0000004814009985 */ /* 0x0001e4000c101d28 */
.L_x_9647:
[----:B------:R-:W-:Y:S05]  /*83f0*/  BSYNC B1 ;  /* 0x0000000000017941 */ /* 0x000fea0003800000 */
.L_x_9646:
[----:B0---4-:R0:W4:Y:S01]  /*8400*/  SHFL.IDX PT, R21, R3, 0x2, 0x181f ;  /* 0x00581f0003157f89 */ /* 0x01112200000e0000 */
        /* <DEDUP_REMOVED lines=11> */
[----:B----4-:R-:W-:Y:S02]  /*84c0*/  @!P3 LEA.HI.X R5, R2, R21, R208, 0x1, P6 ;  /* 0x000000150205b211 */ /* 0x010fe400030f0cd0 */
[----:B------:R-:W-:Y:S02]  /*84d0*/  @!P0 LEA R20, P6, R18, R13, 0x1 ;  /* 0x0000000d12148211 */ /* 0x000fe400078c08ff */
[-C--:B------:R-:W-:Y:S01]  /*84e0*/  @!P2 LEA.HI.X R13, R17, R21.reuse, R207, 0x1, P5 ;  /* 0x00000015110da211 */ /* 0x080fe200028f0ccf */
[----:B------:R0:W-:Y:S01]  /*84f0*/  @!P3 ST.E.128 desc[UR40][R4.64], R28 ;  /* 0x0000001c0400b985 */ /* 0x0001e2000c101d28 */
[----:B------:R-:W-:-:S02]  /*8500*/  @!P1 LEA.HI.X R15, R16, R21, R206, 0x1, P4 ;  /* 0x00000015100f9211 */ /* 0x000fc400020f0cce */
[----:B------:R-:W-:Y:S01]  /*8510*/  @!P0 LEA.HI.X R21, R18, R21, R205, 0x1, P6 ;  /* 0x0000001512158211 */ /* 0x000fe200030f0ccd */
[----:B------:R0:W-:Y:S04]  /*8520*/  @!P2 ST.E.128 desc[UR40][R12.64], R40 ;  /* 0x000000280c00a985 */ /* 0x0001e8000c101d28 */
[----:B------:R0:W-:Y:S04]  /*8530*/  @!P1 ST.E.128 desc[UR40][R14.64], R48 ;  /* 0x000000300e009985 */ /* 0x0001e8000c101d28 */
[----:B------:R0:W-:Y:S02]  /*8540*/  @!P0 ST.E.128 desc[UR40][R20.64], R64 ;  /* 0x0000004014008985 */ /* 0x0001e4000c101d28 */
.L_x_9649:
[----:B------:R-:W-:Y:S05]  /*8550*/  BSYNC B1 ;  /* 0x0000000000017941 */ /* 0x000fea0003800000 */
.L_x_9648:
[----:B------:R-:W-:Y:S01]  /*8560*/  VIADD R0, R87, 0x60 ;  /* 0x0000006057007836 */ /* 0x000fe20000000000 */
[----:B0--3--:R-:W3:Y:S04]  /*8570*/  SHFL.IDX PT, R3, R3, 0x3, 0x181f ;  /* 0x00781f0003037f89 */ /* 0x009ee800000e0000 */
[----:B------:R-:W-:Y:S01]  /*8580*/  ISETP.GE.AND P0, PT, R0, R84, PT ;  /* 0x000000540000720c */ /* 0x000fe20003f06270 */
[----:B----4-:R4:W0:-:S12]  /*8590*/  SHFL.IDX PT, R21, R6, 0x3, 0x181f ;  /* 0x00781f0006157f89 */ /* 0x01081800000e0000 */
[----:B----4-:R-:W-:Y:S05]  /*85a0*/  @P0 BRA `(.L_x_9650) ;  /* 0x0000000c00bc0947 */ /* 0x010fea0003800000 */
[----:B------:R-:W-:Y:S02]  /*85b0*/  ULDC UR4, c[0x0][0xac8] ;  /* 0x0002b20000047ab9 */ /* 0x000fe40000000800 */
[----:B------:R-:W-:Y:S02]  /*85c0*/  ISETP.GE.AND P3, PT, R2, UR4, PT ;  /* 0x0000000402007c0c */ /* 0x000fe4000bf66270 */
[----:B------:R-:W-:Y:S02]  /*85d0*/  ISETP.GE.AND P4, PT, R17, UR4, PT ;  /* 0x0000000411007c0c */ /* 0x000fe4000bf86270 */
[----:B------:R-:W-:-:S09]  /*85e0*/  ISETP.GE.AND P5, PT, R16, UR4, PT ;  /* 0x0000000410007c0c */ /* 0x000fd2000bfa6270 */
[-C--:B0-----:R-:W-:Y:S02]  /*85f0*/  @!P3 LEA R4, P0, R2, R21.reuse, 0x1 ;  /* 0x000000150204b211 */ /* 0x081fe400078008ff */
[CC--:B------:R-:W-:Y:S02]  /*8600*/  @!P4 LEA R12, P1, R17.reuse, R21.reuse, 0x1 ;  /* 0x00000015110cc211 */ /* 0x0c0fe400078208ff */
[----:B------:R-:W-:Y:S02]  /*8610*/  @!P5 LEA R14, P2, R16, R21, 0x1 ;  /* 0x00000015100ed211 */ /* 0x000fe400078408ff */
[-C--:B---3--:R-:W-:Y:S02]  /*8620*/  @!P3 LEA.HI.X R5, R2, R3.reuse, R208, 0x1, P0 ;  /* 0x000000030205b211 */ /* 0x088fe400000f0cd0 */
[-C--:B------:R-:W-:Y:S02]  /*8630*/  @!P4 LEA.HI.X R13, R17, R3.reuse, R207, 0x1, P1 ;  /* 0x00000003110dc211 */ /* 0x080fe400008f0ccf */
[----:B------:R-:W-:Y:S01]  /*8640*/  @!P5 LEA.HI.X R15, R16, R3, R206, 0x1, P2 ;  /* 0x00000003100fd211 */ /* 0x000fe200010f0cce */
[----:B------:R4:W-:Y:S01]  /*8650*/  @!P3 ST.E.128 desc[UR40][R4.64], R32 ;  /* 0x000000200400b985 */ /* 0x0009e2000c101d28 */
[----:B------:R-:W-:-:S03]  /*8660*/  ISETP.GE.AND P0, PT, R18, UR4, PT ;  /* 0x0000000412007c0c */ /* 0x000fc6000bf06270 */
[----:B------:R4:W-:Y:S04]  /*8670*/  @!P4 ST.E.128 desc[UR40][R12.64], R44 ;  /* 0x0000002c0c00c985 */ /* 0x0009e8000c101d28 */
[----:B------:R4:W-:Y:S06]  /*8680*/  @!P5 ST.E.128 desc[UR40][R14.64], R8 ;  /* 0x000000080e00d985 */ /* 0x0009ec000c101d28 */
[----:B------:R-:W-:Y:S05]  /*8690*/  @P0 BRA `(.L_x_9650) ;  /* 0x0000000c00800947 */ /* 0x000fea0003800000 */
[----:B----4-:R-:W-:-:S04]  /*86a0*/  LEA R4, P0, R18, R21, 0x1 ;  /* 0x0000001512047211 */ /* 0x010fc800078008ff */
[----:B------:R-:W-:-:S05]  /*86b0*/  LEA.HI.X R5, R18, R3, R205, 0x1, P0 ;  /* 0x0000000312057211 */ /* 0x000fca00000f0ccd */
[----:B------:R0:W-:Y:S01]  /*86c0*/  ST.E.128 desc[UR40][R4.64], R52 ;  /* 0x0000003404007985 */ /* 0x0001e2000c101d28 */
[----:B------:R-:W-:Y:S05]  /*86d0*/  BRA `(.L_x_9650) ;  /* 0x0000000c00707947 */ /* 0x000fea0003800000 */
.L_x_9642:
        /* <DEDUP_REMOVED lines=23> */
[----:B0-----:R-:W-:Y:S01]  /*8850*/  ISETP.NE.AND P0, PT, R13, 0x1, PT ;  /* 0x000000010d00780c */ /* 0x001fe20003f05270 */
[----:B------:R-:W-:Y:S01]  /*8860*/  UMOV UR4, URZ ;  /* 0x0000003f00047c82 */ /* 0x000fe20008000000 */
[----:B------:R-:W-:Y:S01]  /*8870*/  USHF.R.S32.HI UR11, URZ, 0x1f, UR43 ;  /* 0x0000001f3f0b7899 */ /* 0x000fe2000801142b */
[----:B------:R-:W-:-:S10]  /*8880*/  ISETP.GE.AND P1, PT, R209, 0x80, PT ;  /* 0x00000080d100780c */ /* 0x000fd40003f26270 */
[----:B------:R-:W0:Y:S01]  /*8890*/  @P0 LDC R11, c[0x0][0xbec] ;  /* 0x0002fb00ff0b0b82 */ /* 0x000e220000000800 */
[----:B--2---:R-:W-:-:S13]  /*88a0*/  @P2 R2UR UR4, R3 ;  /* 0x00000000030422ca */ /* 0x004fda00000e0000 */
[----:B------:R-:W-:Y:S01]  /*88b0*/  USHF.R.S32.HI UR10, URZ, 0x1f, UR4 ;  /* 0x0000001f3f0a7899 */ /* 0x000fe20008011404 */
[----:B01----:R-:W-:Y:S11]  /*88c0*/  @P3 BRA `(.L_x_9651) ;  /* 0x0000000000103947 */ /* 0x003ff60003800000 */
[----:B------:R-:W-:Y:S05]  /*88d0*/  @!P2 BRA `(.L_x_9651) ;  /* 0x00000000000ca947 */ /* 0x000fea0003800000 */
[----:B------:R-:W2:Y:S04]  /*88e0*/  LDG.E R3, desc[UR40][R4.64] ;  /* 0x0000002804037981 */ /* 0x000ea8000c1e1900 */
[----:B-----5:R-:W2:Y:S02]  /*88f0*/  LDG.E R0, desc[UR40][R4.64+0x4] ;  /* 0x0000042804007981 */ /* 0x020ea4000c1e1900 */
[----:B--2---:R-:W-:-:S07]  /*8900*/  IMAD.IADD R0, R0, 0x1, -R3 ;  /* 0x0000000100007824 */ /* 0x004fce00078e0a03 */
.L_x_9651:
        /* <DEDUP_REMOVED lines=46> */
.L_x_9653:
[----:B------:R-:W-:Y:S05]  /*8bf0*/  BSYNC B1 ;  /* 0x0000000000017941 */ /* 0x000fea0003800000 */
.L_x_9652:
[----:B------:R-:W1:Y:S01]  /*8c00*/  @P0 LDC R5, c[0x0][0xbf0] ;  /* 0x0002fc00ff050b82 */ /* 0x000e620000000800 */
[----:B------:R-:W-:Y:S01]  /*8c10*/  ULDC.64 UR12, c[0x0][0xaa0] ;  /* 0x0002a800000c7ab9 */ /* 0x000fe20000000a00 */
[----:B0-----:R-:W-:Y:S01]  /*8c20*/  IMAD R3, R19, 0x20, R22 ;  /* 0x0000002013037824 */ /* 0x001fe200078e0216 */
[----:B------:R-:W-:Y:S01]  /*8c30*/  UIMAD UR7, UR10, UR12, URZ ;  /* 0x0000000c0a0772a4 */ /* 0x000fe2000f8e023f */
[----:B------:R-:W-:Y:S01]  /*8c40*/  IMAD.U32 R8, RZ, RZ, UR44 ;  /* 0x0000002cff087e24 */ /* 0x000fe2000f8e00ff */
[----:B------:R-:W-:Y:S01]  /*8c50*/  UIMAD.WIDE.U32 UR8, UR4, UR12, URZ ;  /* 0x0000000c040872a5 */ /* 0x000fe2000f8e003f */
[----:B------:R-:W-:Y:S01]  /*8c60*/  IMAD.U32 R15, RZ, RZ, UR44 ;  /* 0x0000002cff0f7e24 */ /* 0x000fe2000f8e00ff */
[----:B------:R-:W-:Y:S01]  /*8c70*/  UIMAD UR7, UR4, UR13, UR7 ;  /* 0x0000000d040772a4 */ /* 0x000fe2000f8e0207 */
[----:B------:R-:W-:Y:S01]  /*8c80*/  IMAD R8, R8, 0x80, R3 ;  /* 0x0000008008087824 */ /* 0x000fe200078e0203 */
[----:B------:R-:W-:Y:S01]  /*8c90*/  BSSY B1, `(.L_x_9654) ;  /* 0x000003e000017945 */ /* 0x000fe20003800000 */
[----:B------:R-:W-:Y:S01]  /*8ca0*/  ULDC.64 UR12, c[0x0][0xae8] ;  /* 0x0002ba00000c7ab9 */ /* 0x000fe20000000a00 */
[----:B------:R-:W-:Y:S01]  /*8cb0*/  UIADD3 UR9, UR9, UR7, URZ ;  /* 0x0000000709097290 */ /* 0x000fe2000fffe03f */
[----:B------:R-:W-:Y:S01]  /*8cc0*/  @P0 IMAD.HI.U32 R4, R8, R11, RZ ;  /* 0x0000000b08040227 */ /* 0x000fe200078e00ff */
[----:B------:R-:W-:-:S02]  /*8cd0*/  UIMAD UR4, UR11, UR12, URZ ;  /* 0x0000000c0b0472a4 */ /* 0x000fc4000f8e023f */
[----:B------:R-:W-:Y:S01]  /*8ce0*/  UIMAD.WIDE.U32 UR8, UR43, UR12, UR8 ;  /* 0x0000000c2b0872a5 */ /* 0x000fe2000f8e0008 */
[----:B------:R-:W-:Y:S01]  /*8cf0*/  IMAD.MOV.U32 R3, RZ, RZ, R8 ;  /* 0x000000ffff037224 */ /* 0x000fe200078e0008 */
[----:B------:R-:W-:Y:S01]  /*8d00*/  UIMAD UR4, UR43, UR13, UR4 ;  /* 0x0000000d2b0472a4 */ /* 0x000fe2000f8e0204 */
[----:B------:R-:W-:-:S03]  /*8d10*/  ULDC.64 UR10, c[0x0][0xaf0] ;  /* 0x0002bc00000a7ab9 */ /* 0x000fc60000000a00 */
[----:B------:R-:W-:Y:S02]  /*8d20*/  UIADD3 UR9, UR9, UR4, URZ ;  /* 0x0000000409097290 */ /* 0x000fe4000fffe03f */
[----:B------:R-:W-:Y:S01]  /*8d30*/  UIMAD UR4, UR45, UR10, URZ ;  /* 0x0000000a2d0472a4 */ /* 0x000fe2000f8e023f */
[----:B-1----:R-:W-:Y:S01]  /*8d40*/  @P0 SHF.R.U32.HI R3, RZ, R5, R4 ;  /* 0x00000005ff030219 */ /* 0x002fe20000011604 */
[----:B------:R-:W-:Y:S02]  /*8d50*/  UIMAD.WIDE.U32 UR8, UR46, UR10, UR8 ;  /* 0x0000000a2e0872a5 */ /* 0x000fe4000f8e0008 */
[----:B------:R-:W-:Y:S01]  /*8d60*/  UIMAD UR4, UR46, UR11, UR4 ;  /* 0x0000000b2e0472a4 */ /* 0x000fe2000f8e0204 */
[--C-:B------:R-:W-:Y:S01]  /*8d70*/  SHF.R.S32.HI R4, RZ, 0x1f, R3.reuse ;  /* 0x0000001fff047819 */ /* 0x100fe20000011403 */
[----:B------:R-:W-:Y:S01]  /*8d80*/  IMAD.MOV R9, RZ, RZ, -R3 ;  /* 0x000000ffff097224 */ /* 0x000fe200078e0a03 */
[----:B------:R-:W-:Y:S01]  /*8d90*/  ULDC.64 UR10, c[0x0][0xae0] ;  /* 0x0002b800000a7ab9 */ /* 0x000fe20000000a00 */
[----:B------:R-:W-:-:S02]  /*8da0*/  UIADD3 UR4, UR9, UR4, URZ ;  /* 0x0000000409047290 */ /* 0x000fc4000fffe03f */
[----:B------:R-:W-:Y:S02]  /*8db0*/  IMAD.U32 R5, RZ, RZ, UR9 ;  /* 0x00000009ff057e24 */ /* 0x000fe4000f8e00ff */
[----:B------:R-:W-:Y:S02]  /*8dc0*/  IMAD R6, R4, UR10, RZ ;  /* 0x0000000a04067c24 */ /* 0x000fe4000f8e02ff */
[----:B------:R-:W-:Y:S01]  /*8dd0*/  IMAD.U32 R4, RZ, RZ, UR8 ;  /* 0x00000008ff047e24 */ /* 0x000fe2000f8e00ff */
[----:B------:R-:W-:Y:S01]  /*8de0*/  ULDC.64 UR8, c[0x0][0xad8] ;  /* 0x0002b60000087ab9 */ /* 0x000fe20000000a00 */
[----:B------:R-:W-:Y:S02]  /*8df0*/  IMAD.U32 R5, RZ, RZ, UR4 ;  /* 0x00000004ff057e24 */ /* 0x000fe4000f8e00ff */
[----:B------:R-:W-:Y:S02]  /*8e00*/  IMAD R9, R13, R9, R8 ;  /* 0x000000090d097224 */ /* 0x000fe400078e0208 */
[----:B------:R-:W-:-:S02]  /*8e10*/  IMAD R11, R3, UR11, R6 ;  /* 0x0000000b030b7c24 */ /* 0x000fc4000f8e0206 */
        /* <DEDUP_REMOVED lines=14> */
[----:B------:R0:W1:Y:S01]  /*8f00*/  SHFL.IDX PT, R9, R6, RZ, 0x181f ;  /* 0x00181fff06097589 */ /* 0x00006200000e0000 */
[-C--:B------:R-:W-:Y:S01]  /*8f10*/  ISETP.GE.AND P1, PT, R0, R13.reuse, PT ;  /* 0x0000000d0000720c */ /* 0x080fe20003f26270 */
[----:B------:R-:W-:Y:S02]  /*8f20*/  VIADD R0, R8, 0x40 ;  /* 0x0000004008007836 */ /* 0x000fe40000000000 */
[----:B------:R0:W2:Y:S03]  /*8f30*/  SHFL.IDX PT, R5, R3, RZ, 0x181f ;  /* 0x00181fff03057589 */ /* 0x0000a600000e0000 */
        /* <DEDUP_REMOVED lines=10> */
[----:B------:R3:W-:Y:S01]  /*8fe0*/  @!P5 ST.E.128 desc[UR40][R10.64], RZ ;  /* 0x000000ff0a00d985 */ /* 0x0007e2000c101d28 */
[----:B------:R-:W-:Y:S02]  /*8ff0*/  @!P4 LEA.HI.X R15, R17, R5, R207, 0x1, P6 ;  /* 0x00000005110fc211 */ /* 0x000fe400030f0ccf */
[----:B------:R-:W-:-:S03]  /*9000*/  @!P3 LEA R20, P6, R16, R9, 0x1 ;  /* 0x000000091014b211 */ /* 0x000fc600078c08ff */
[----:B------:R3:W-:Y:S01]  /*9010*/  @!P4 ST.E.128 desc[UR40][R14.64], RZ ;  /* 0x000000ff0e00c985 */ /* 0x0007e2000c101d28 */
[----:B------:R-:W-:Y:S02]  /*9020*/  @!P3 LEA.HI.X R21, R16, R5, R206, 0x1, P6 ;  /* 0x000000051015b211 */ /* 0x000fe400030f0cce */
[----:B------:R-:W-:-:S03]  /*9030*/  @!P2 LEA R4, P6, R18, R9, 0x1 ;  /* 0x000000091204a211 */ /* 0x000fc600078c08ff */
[----:B------:R3:W-:Y:S01]  /*9040*/  @!P3 ST.E.128 desc[UR40][R20.64], RZ ;  /* 0x000000ff1400b985 */ /* 0x0007e2000c101d28 */
[----:B------:R-:W-:-:S05]  /*9050*/  @!P2 LEA.HI.X R5, R18, R5, R205, 0x1, P6 ;  /* 0x000000051205a211 */ /* 0x000fca00030f0ccd */
[----:B------:R3:W-:Y:S04]  /*9060*/  @!P2 ST.E.128 desc[UR40][R4.64], RZ ;  /* 0x000000ff0400a985 */ /* 0x0007e8000c101d28 */
.L_x_9655:
[----:B------:R-:W-:Y:S05]  /*9070*/  BSYNC B1 ;  /* 0x0000000000017941 */ /* 0x000fea0003800000 */
.L_x_9654:
[----:B--23--:R2:W3:Y:S01]  /*9080*/  SHFL.IDX PT, R5, R3, 0x1, 0x181f ;  /* 0x00381f0003057f89 */ /* 0x00c4e200000e0000 */
[----:B------:R-:W-:Y:S03]  /*9090*/  BSSY B1, `(.L_x_9656) ;  /* 0x0000014000017945 */ /* 0x000fe60003800000 */
[----:B-1----:R2:W1:Y:S01]  /*90a0*/  SHFL.IDX PT, R9, R6, 0x1, 0x181f ;  /* 0x00381f0006097f89 */ /* 0x00246200000e0000 */
[----:B------:R-:W-:Y:S05]  /*90b0*/  @P1 BRA `(.L_x_9657) ;  /* 0x0000000000441947 */ /* 0x000fea0003800000 */
[----:B------:R-:W-:Y:S02]  /*90c0*/  ULDC UR4, c[0x0][0xac8] ;  /* 0x0002b20000047ab9 */ /* 0x000fe40000000800 */
[----:B------:R-:W-:Y:S02]  /*90d0*/  ISETP.GE.AND P4, PT, R2, UR4, PT ;  /* 0x0000000402007c0c */ /* 0x000fe4000bf86270 */
[----:B------:R-:W-:Y:S02]  /*90e0*/  ISETP.GE.AND P3, PT, R17, UR4, PT ;  /* 0x0000000411007c0c */ /* 0x000fe4000bf66270 */
[----:B------:R-:W-:Y:S02]  /*90f0*/  ISETP.GE.AND P2, PT, R16, UR4, PT ;  /* 0x0000000410007c0c */ /* 0x000fe4000bf46270 */
[----:B------:R-:W-:-:S07]  /*9100*/  ISETP.GE.AND P1, PT, R18, UR4, PT ;  /* 0x0000000412007c0c */ /* 0x000fce000bf26270 */
[CC--:B-1----:R-:W-:Y:S02]  /*9110*/  @!P4 LEA R10, P6, R2.reuse, R9.reuse, 0x1 ;  /* 0x00000009020ac211 */ /* 0x0c2fe400078c08ff */
[C---:B------:R-:W-:Y:S02]  /*9120*/  @!P3 LEA R14, P5, R17.reuse, R9, 0x1 ;  /* 0x00000009110eb211 */ /* 0x040fe400078a08ff */
[----:B---3--:R-:W-:Y:S02]  /*9130*/  @!P4 LEA.HI.X R11, R2, R5, R208, 0x1, P6 ;  /* 0x00000005020bc211 */ /* 0x008fe400030f0cd0 */
[----:B------:R-:W-:Y:S02]  /*9140*/  @!P2 LEA R20, P6, R16, R9, 0x1 ;  /* 0x000000091014a211 */ /* 0x000fe400078c08ff */
[----:B------:R-:W-:Y:S01]  /*9150*/  @!P3 LEA.HI.X R15, R17, R5, R207, 0x1, P5 ;  /* 0x00000005110fb211 */ /* 0x000fe200028f0ccf */
[----:B------:R4:W-:Y:S01]  /*9160*/  @!P4 ST.E.128 desc[UR40][R10.64], RZ ;  /* 0x000000ff0a00c985 */ /* 0x0009e2000c101d28 */
[----:B------:R-:W-:-:S02]  /*9170*/  @!P1 LEA R4, P5, R18, R9, 0x1 ;  /* 0x0000000912049211 */ /* 0x000fc400078a08ff */
[-C--:B------:R-:W-:Y:S01]  /*9180*/  @!P2 LEA.HI.X R21, R16, R5.reuse, R206, 0x1, P6 ;  /* 0x000000051015a211 */ /* 0x080fe200030f0cce */
[----:B------:R4:W-:Y:S01]  /*9190*/  @!P3 ST.E.128 desc[UR40][R14.64], RZ ;  /* 0x000000ff0e00b985 */ /* 0x0009e2000c101d28 */
[----:B------:R-:W-:-:S03]  /*91a0*/  @!P1 LEA.HI.X R5, R18, R5, R205, 0x1, P5 ;  /* 0x0000000512059211 */ /* 0x000fc600028f0ccd */
[----:B------:R4:W-:Y:S04]  /*91b0*/  @!P2 ST.E.128 desc[UR40][R20.64], RZ ;  /* 0x000000ff1400a985 */ /* 0x0009e8000c101d28 */
[----:B------:R4:W-:Y:S02]  /*91c0*/  @!P1 ST.E.128 desc[UR40][R4.64], RZ ;  /* 0x000000ff04009985 */ /* 0x0009e4000c101d28 */
.L_x_9657:
[----:B------:R-:W-:Y:S05]  /*91d0*/  BSYNC B1 ;  /* 0x0000000000017941 */ /* 0x000fea0003800000 */
.L_x_9656:
[----:B---34-:R3:W4:Y:S01]  /*91e0*/  SHFL.IDX PT, R5, R3, 0x2, 0x181f ;  /* 0x00581f0003057f89 */ /* 0x01872200000e0000 */
        /* <DEDUP_REMOVED lines=8> */
[-C--:B-1----:R-:W-:Y:S02]  /*9270*/  @!P3 LEA R10, P6, R2, R9.reuse, 0x1 ;  /* 0x00000009020ab211 */ /* 0x082fe400078c08ff */
[CC--:B------:R-:W-:Y:S02]  /*9280*/  @!P2 LEA R14, P5, R17.reuse, R9.reuse, 0x1 ;  /* 0x00000009110ea211 */ /* 0x0c0fe400078a08ff */
[----:B------:R-:W-:Y:S02]  /*9290*/  @!P1 LEA R20, P4, R16, R9, 0x1 ;  /* 0x0000000910149211 */ /* 0x000fe400078808ff */
[----:B----4-:R-:W-:Y:S02]  /*92a0*/  @!P3 LEA.HI.X R11, R2, R5, R208, 0x1, P6 ;  /* 0x00000005020bb211 */ /* 0x010fe400030f0cd0 */
[----:B------:R-:W-:Y:S02]  /*92b0*/  @!P0 LEA R4, P6, R18, R9, 0x1 ;  /* 0x0000000912048211 */ /* 0x000fe400078c08ff */
[-C--:B------:R-:W-:Y:S01]  /*92c0*/  @!P2 LEA.HI.X R15, R17, R5.reuse, R207, 0x1, P5 ;  /* 0x00000005110fa211 */ /* 0x080fe200028f0ccf */
[----:B------:R1:W-:Y:S01]  /*92d0*/  @!P3 ST.E.128 desc[UR40][R10.64], RZ ;  /* 0x000000ff0a00b985 */ /* 0x0003e2000c101d28 */
[----:B------:R-:W-:-:S02]  /*92e0*/  @!P1 LEA.HI.X R21, R16, R5, R206, 0x1, P4 ;  /* 0x0000000510159211 */ /* 0x000fc400020f0cce */
[----:B------:R-:W-:Y:S01]  /*92f0*/  @!P0 LEA.HI.X R5, R18, R5, R205, 0x1, P6 ;  /* 0x0000000512058211 */ /* 0x000fe200030f0ccd */
[----:B------:R1:W-:Y:S04]  /*9300*/  @!P2 ST.E.128 desc[UR40][R14.64], RZ ;  /* 0x000000ff0e00a985 */ /* 0x0003e8000c101d28 */
[----:B------:R1:W-:Y:S04]  /*9310*/  @!P1 ST.E.128 desc[UR40][R20.64], RZ ;  /* 0x000000ff14009985 */ /* 0x0003e8000c101d28 */
[----:B------:R1:W-:Y:S02]  /*9320*/  @!P0 ST.E.128 desc[UR40][R4.64], RZ ;  /* 0x000000ff04008985 */ /* 0x0003e4000c101d28 */
.L_x_9659:
[----:B------:R-:W-:Y:S05]  /*9330*/  BSYNC B1 ;  /* 0x0000000000017941 */ /* 0x000fea0003800000 */
.L_x_9658:
[----:B------:R-:W-:Y:S01]  /*9340*/  VIADD R0, R8, 0x60 ;  /* 0x0000006008007836 */ /* 0x000fe20000000000 */
[----:B0-23--:R-:W0:Y:S04]  /*9350*/  SHFL.IDX PT, R3, R3, 0x3, 0x181f ;  /* 0x00781f0003037f89 */ /* 0x00de2800000e0000 */
[----:B------:R-:W-:Y:S01]  /*9360*/  ISETP.GE.AND P0, PT, R0, R13, PT ;  /* 0x0000000d0000720c */ /* 0x000fe20003f06270 */
[----:B-1--4-:R1:W2:-:S12]  /*9370*/  SHFL.IDX PT, R5, R6, 0x3, 0x181f ;  /* 0x00781f0006057f89 */ /* 0x01229800000e0000 */
[----:B-1----:R-:W-:Y:S05]  /*9380*/  @P0 BRA `(.L_x_9650) ;  /* 0x0000000000440947 */ /* 0x002fea0003800000 */
[----:B------:R-:W-:Y:S02]  /*9390*/  ULDC UR4, c[0x0][0xac8] ;  /* 0x0002b20000047ab9 */ /* 0x000fe40000000800 */
[----:B------:R-:W-:Y:S02]  /*93a0*/  ISETP.GE.AND P3, PT, R2, UR4, PT ;  /* 0x0000000402007c0c */ /* 0x000fe4000bf66270 */
[----:B------:R-:W-:Y:S02]  /*93b0*/  ISETP.GE.AND P2, PT, R17, UR4, PT ;  /* 0x0000000411007c0c */ /* 0x000fe4000bf46270 */
[----:B------:R-:W-:Y:S02]  /*93c0*/  ISETP.GE.AND P1, PT, R16, UR4, PT ;  /* 0x0000000410007c0c */ /* 0x000fe4000bf26270 */
[----:B------:R-:W-:-:S07]  /*93d0*/  ISETP.GE.AND P0, PT, R18, UR4, PT ;  /* 0x0000000412007c0c */ /* 0x000fce000bf06270 */
[-C--:B--2---:R-:W-:Y:S02]  /*93e0*/  @!P3 LEA R8, P6, R2, R5.reuse, 0x1 ;  /* 0x000000050208b211 */ /* 0x084fe400078c08ff */
[CC--:B------:R-:W-:Y:S02]  /*93f0*/  @!P2 LEA R10, P5, R17.reuse, R5.reuse, 0x1 ;  /* 0x00000005110aa211 */ /* 0x0c0fe400078a08ff */
[----:B------:R-:W-:Y:S02]  /*9400*/  @!P1 LEA R12, P4, R16, R5, 0x1 ;  /* 0x00000005100c9211 */ /* 0x000fe400078808ff */
[----:B0-----:R-:W-:Y:S02]  /*9410*/  @!P3 LEA.HI.X R9, R2, R3, R208, 0x1, P6 ;  /* 0x000000030209b211 */ /* 0x001fe400030f0cd0 */
        /* <DEDUP_REMOVED lines=8> */
.L_x_9650:
[----:B------:R-:W-:Y:S05]  /*94a0*/  BSYNC B0 ;  /* 0x0000000000007941 */ /* 0x000fea0003800000 */
.L_x_9641:
[----:B------:R-:W-:Y:S02]  /*94b0*/  ULDC UR4, c[0x0][0xc3c] ;  /* 0x00030f0000047ab9 */ /* 0x000fe40000000800 */
[----:B------:R-:W-:-:S13]  /*94c0*/  ISETP.GE.AND P0, PT, R7, UR4, PT ;  /* 0x0000000407007c0c */ /* 0x000fda000bf06270 */
[----:B------:R-:W-:Y:S05]  /*94d0*/  @!P0 BRA `(.L_x_9660) ;  /* 0xffffff7800608947 */ /* 0x000fea000383ffff */
[----:B------:R-:W-:Y:S05]  /*94e0*/  EXIT ;  /* 0x000000000000794d */ /* 0x000fea0003800000 */
.L_x_9617:
        /* <DEDUP_REMOVED lines=16> */
.L_x_9661:
        /* <DEDUP_REMOVED lines=42> */
.L_x_9667:
        /* <DEDUP_REMOVED lines=12> */
.L_x_9666:
[----:B------:R-:W-:Y:S05]  /*9950*/  BSYNC B0 ;  /* 0x0000000000007941 */ /* 0x000fea0003800000 */
.L_x_9665:
        /* <DEDUP_REMOVED lines=22> */
.L_x_9663:
        /* <DEDUP_REMOVED lines=16> */
.L_x_9668:
        /* <DEDUP_REMOVED lines=25> */
.L_x_9664:
[----:B------:R-:W-:Y:S02]  /*9d50*/  IMAD.MOV.U32 R17, RZ, RZ, RZ ;  /* 0x000000ffff117224 */ /* 0x000fe400078e00ff */
[----:B------:R-:W-:Y:S02]  /*9d60*/  IMAD.U32 R16, RZ, RZ, UR6 ;  /* 0x00000006ff107e24 */ /* 0x000fe4000f8e00ff */
[----:B------:R-:W-:-:S07]  /*9d70*/  IMAD.MOV.U32 R18, RZ, RZ, RZ ;  /* 0x000000ffff127224 */ /* 0x000fce00078e00ff */
.L_x_9669:
[----:B------:R-:W-:-:S13]  /*9d80*/  ISETP.NE.AND P0, PT, R5, RZ, PT ;  /* 0x000000ff0500720c */ /* 0x000fda0003f05270 */
[----:B------:R-:W0:Y:S01]  /*9d90*/  @!P0 S2R R3, SR_CgaCtaId ;  /* 0x0000000000038919 */ /* 0x000e220000008800 */
[----:B------:R-:W-:-:S04]  /*9da0*/  @!P0 MOV R0, 0x400 ;  /* 0x0000040000008802 */ /* 0x000fc80000000f00 */
[----:B0-----:R-:W-:-:S05]  /*9db0*/  @!P0 LEA R0, R3, R0, 0x18 ;  /* 0x0000000003008211 */ /* 0x001fca00078ec0ff */
[----:B------:R2:W-:Y:S01]  /*9dc0*/  @!P0 STS.128 [R0+0x228d0], R16 ;  /* 0x0228d01000008388 */ /* 0x0005e20000000c00 */
[----:B------:R-:W-:Y:S06]  /*9dd0*/  BAR.ARV 0x5, 0x180 ;  /* 0x0146000000007b1d */ /* 0x000fec0000002000 */
.L_x_9662:
        /* <DEDUP_REMOVED lines=31> */
.L_x_9772:
        /* <DEDUP_REMOVED lines=56> */
.L_x_9671:
        /* <DEDUP_REMOVED lines=12> */
.L_x_9672:
[----:B------:R-:W-:Y:S05]  /*a410*/  @!P0 BRA `(.L_x_9673) ;  /* 0x00000000000c8947 */ /* 0x000fea0003800000 */
[----:B------:R-:W2:Y:S04]  /*a420*/  LDG.E R6, desc[UR40][R4.64] ;  /* 0x0000002804067981 */ /* 0x000ea8000c1e1900 */
[----:B------:R-:W2:Y:S02]  /*a430*/  LDG.E R4, desc[UR40][R4.64+0x4] ;  /* 0x0000042804047981 */ /* 0x000ea4000c1e1900 */
[----:B--2---:R-:W-:-:S07]  /*a440*/  IMAD.IADD R6, R4, 0x1, -R6 ;  /* 0x0000000104067824 */ /* 0x004fce00078e0a06 */
.L_x_9673:
[----:B-----5:R-:W-:Y:S01]  /*a450*/  IMAD.IADD R2, R6, 0x1, -R0 ;  /* 0x0000000106027824 */ /* 0x020fe200078e0a00 */
[----:B------:R-:W-:Y:S03]  /*a460*/  BSSY B7, `(.L_x_9674) ;  /* 0x0000417000077945 */ /* 0x000fe60003800000 */
[C---:B------:R-:W-:Y:S01]  /*a470*/  VIADD R0, R2.reuse, 0x5f ;  /* 0x0000005f02007836 */ /* 0x040fe20000000000 */
[----:B------:R2:W-:Y:S01]  /*a480*/  STL [R1+0x38], R2 ;  /* 0x0000380201007387 */ /* 0x0005e20000100800 */
[----:B------:R-:W-:Y:S02]  /*a490*/  ISETP.GT.AND P0, PT, R2, RZ, PT ;  /* 0x000000ff0200720c */ /* 0x000fe40003f04270 */
[----:B------:R-:W-:-:S05]  /*a4a0*/  IMAD.HI R0, R0, 0x2aaaaaab, RZ ;  /* 0x2aaaaaab00007827 */ /* 0x000fca00078e02ff */
[----:B--2---:R-:W-:-:S04]  /*a4b0*/  SHF.R.U32.HI R2, RZ, 0x1f, R0 ;  /* 0x0000001fff027819 */ /* 0x004fc80000011600 */
[----:B------:R-:W-:-:S05]  /*a4c0*/  LEA.HI.SX32 R0, R0, R2, 0x1c ;  /* 0x0000000200007211 */ /* 0x000fca00078fe2ff */
[----:B------:R2:W-:Y:S01]  /*a4d0*/  STL [R1+0x2c], R0 ;  /* 0x00002c0001007387 */ /* 0x0005e20000100800 */
[----:B------:R-:W-:Y:S05]  /*a4e0*/  @P0 BRA `(.L_x_9675) ;  /* 0x0000000000440947 */ /* 0x000fea0003800000 */
[----:B------:R-:W3:Y:S02]  /*a4f0*/  S2R R3, SR_TID.X ;  /* 0x0000000000037919 */ /* 0x000ee40000002100 */
[----:B---3--:R-:W-:-:S04]  /*a500*/  LOP3.LUT R3, R3, 0x7f, RZ, 0xc0, !PT ;  /* 0x0000007f03037812 */ /* 0x008fc800078ec0ff */
[----:B------:R-:W-:-:S13]  /*a510*/  ISETP.NE.AND P0, PT, R3, RZ, PT ;  /* 0x000000ff0300720c */ /* 0x000fda0003f05270 */
[----:B------:R-:W-:Y:S05]  /*a520*/  @P0 BRA `(.L_x_9676) ;  /* 0x0000004000280947 */ /* 0x000fea0003800000 */
[----:B------:R-:W3:Y:S01]  /*a530*/  S2R R5, SR_LANEID ;  /* 0x0000000000057919 */ /* 0x000ee20000000000 */
[----:B------:R-:W-:Y:S01]  /*a540*/  VOTEU.ANY UR4, UPT, PT ;  /* 0x0000000000047886 */ /* 0x000fe200038e0100 */
[----:B------:R-:W4:Y:S01]  /*a550*/  LDC.64 R2, c[0x0][0xc60] ;  /* 0x00031800ff027b82 */ /* 0x000f220000000a00 */
[----:B--2---:R-:W3:Y:S02]  /*a560*/  FLO.U32 R0, UR4 ;  /* 0x0000000400007d00 */ /* 0x004ee400080e0000 */
[----:B---3--:R-:W-:-:S06]  /*a570*/  ISETP.EQ.U32.AND P0, PT, R0, R5, PT ;  /* 0x000000050000720c */ /* 0x008fcc0003f02070 */
[----:B------:R-:W4:Y:S07]  /*a580*/  POPC R5, UR4 ;  /* 0x0000000400057d09 */ /* 0x000f2e0008000000 */
[----:B----4-:R-:W2:Y:S01]  /*a590*/  @P0 ATOMG.E.ADD.STRONG.GPU PT, R3, desc[UR40][R2.64], R5 ;  /* 0x00000005020309a8 */ /* 0x010ea200081ee1e8 */
[----:B------:R-:W3:Y:S02]  /*a5a0*/  S2R R4, SR_LTMASK ;  /* 0x0000000000047919 */ /* 0x000ee40000003900 */
[----:B---3--:R-:W-:-:S04]  /*a5b0*/  LOP3.LUT R4, R4, UR4, RZ, 0xc0, !PT ;  /* 0x0000000404047c12 */ /* 0x008fc8000f8ec0ff */
[----:B-1----:R-:W1:Y:S01]  /*a5c0*/  POPC R7, R4 ;  /* 0x0000000400077309 */ /* 0x002e620000000000 */
[----:B--2---:R-:W1:Y:S02]  /*a5d0*/  SHFL.IDX PT, R0, R3, R0, 0x1f ;  /* 0x00001f0003007589 */ /* 0x004e6400000e0000 */
[----:B-1----:R-:W-:Y:S01]  /*a5e0*/  IADD3 R16, R0, UR37, R7 ;  /* 0x0000002500107c10 */ /* 0x002fe2000fffe007 */
[----:B------:R-:W-:Y:S06]  /*a5f0*/  BRA `(.L_x_9676) ;  /* 0x0000003c00f47947 */ /* 0x000fec0003800000 */
.L_x_9675:
        /* <DEDUP_REMOVED lines=21> */
.L_x_9678:
[----:B------:R-:W-:Y:S05]  /*a750*/  BSYNC B6 ;  /* 0x0000000000067941 */ /* 0x000fea0003800000 */
.L_x_9677:
        /* <DEDUP_REMOVED lines=21> */
.L_x_9681:
        /* <DEDUP_REMOVED lines=16> */
.L_x_9680:
[----:B------:R-:W-:Y:S05]  /*a9b0*/  BSYNC B6 ;  /* 0x0000000000067941 */ /* 0x000fea0003800000 */
.L_x_9679:
        /* <DEDUP_REMOVED lines=26> */
.L_x_9788:
        /* <DEDUP_REMOVED lines=9> */
.L_x_9791:
        /* <DEDUP_REMOVED lines=25> */
.L_x_9685:
[----:B------:R-:W4:Y:S04]  /*ad80*/  LDL R7, [R1+0x4] ;  /* 0x0000040001077983 */ /* 0x000f280000100800 */
[----:B--23--:R-:W4:Y:S04]  /*ad90*/  LDL R0, [R1+0x8] ;  /* 0x0000080001007983 */ /* 0x00cf280000100800 */
[----:B------:R-:W2:Y:S01]  /*ada0*/  LDL R2, [R1+0x10] ;  /* 0x0000100001027983 */ /* 0x000ea20000100800 */
[----:B----4-:R-:W-:Y:S01]  /*adb0*/  IMAD R0, R0, 0x8, R7 ;  /* 0x0000000800007824 */ /* 0x010fe200078e0207 */
[----:B--2---:R-:W-:-:S04]  /*adc0*/  SHF.L.U32 R2, R2, 0x1f, RZ ;  /* 0x0000001f02027819 */ /* 0x004fc800000006ff */
[----:B------:R-:W2:Y:S02]  /*add0*/  SYNCS.PHASECHK.TRANS64.TRYWAIT P0, [R0+URZ+0x22840], R2 ;  /* 0x02284002000075a7 */ /* 0x000ea4000800017f */
[----:B--2---:R-:W-:Y:S05]  /*ade0*/  @!P0 BRA `(.L_x_9686) ;  /* 0x0000004800388947 */ /* 0x004fea0003800000 */
.L_x_9792:
        /* <DEDUP_REMOVED lines=11> */
.L_x_9687:
        /* <DEDUP_REMOVED lines=8> */
[----:B------:R-:W-:Y:S01]  /*af20*/  UMOV UR5, 0x14f00000 ;  /* 0x14f0000000057882 */ /* 0x000fe20000000000 */
[----:B------:R-:W-:Y:S01]  /*af30*/  PLOP3.LUT P0, PT, PT, PT, PT, 0x80, 0x0 ;  /* 0x000000000000781c */ /* 0x000fe20003f0f070 */
[----:B------:R-:W-:Y:S01]  /*af40*/  UIADD3.X UR7, URZ, UR39, URZ, UP0, !UPT ;  /* 0x000000273f077290 */ /* 0x000fe200087fe43f */
[----:B------:R-:W-:-:S07]  /*af50*/  UMOV UR10, URZ ;  /* 0x0000003f000a7c82 */ /* 0x000fce0008000000 */
        /* <DEDUP_REMOVED lines=9> */
[----:B------:R-:W-:-:S03]  /*aff0*/  UIMAD UR11, UR11, 0x60, UR4 ;  /* 0x000000600b0b78a4 */ /* 0x000fc6000f8e0204 */
[----:B------:R-:W-:-:S06]  /*b000*/  UMOV UR4, 0x0 ;  /* 0x0000000000047882 */ /* 0x000fcc0000000000 */
[----:B------:R3:W-:Y:S02]  /*b010*/  UTMALDG.4D [UR8], [UR6], desc[UR4] ;  /* 0x00000408060075b4 */ /* 0x0007e40008019000 */
[----:B---3--:R-:W-:Y:S01]  /*b020*/  NOP ;  /* 0x0000000000007918 */ /* 0x008fe20000000000 */
.L_x_9683:
        /* <DEDUP_REMOVED lines=43> */
.L_x_9689:
[----:B------:R-:W-:Y:S05]  /*b2e0*/  BSYNC B6 ;  /* 0x0000000000067941 */ /* 0x000fea0003800000 */
.L_x_9688:
[----:B--2---:R-:W2:Y:S01]  /*b2f0*/  LDL.LU R4, [R1+0x30] ;  /* 0x0000300001047983 */ /* 0x004ea20000300800 */
[----:B------:R-:W1:Y:S01]  /*b300*/  LDC R7, c[0x0][0x448] ;  /* 0x00011200ff077b82 */ /* 0x000e620000000800 */
[----:B------:R-:W-:Y:S01]  /*b310*/  ULDC.64 UR4, c[0x0][0x2d8] ;  /* 0x0000b60000047ab9 */ /* 0x000fe20000000a00 */
[----:B------:R-:W-:Y:S01]  /*b320*/  IMAD.SHL.U32 R17, R17, 0x80, RZ ;  /* 0x0000008011117824 */ /* 0x000fe200078e00ff */
[----:B------:R-:W2:Y:S01]  /*b330*/  LDL.LU.64 R2, [R1+0x48] ;  /* 0x0000480001027983 */ /* 0x000ea20000300a00 */
[----:B------:R-:W-:-:S03]  /*b340*/  ULDC UR6, c[0x0][0x2b8] ;  /* 0x0000ae0000067ab9 */ /* 0x000fc60000000800 */
        /* <DEDUP_REMOVED lines=21> */
[----:B------:R-:W-:-:S03]  /*b4a0*/  ULDC.64 UR4, c[0x0][0x2d0] ;  /* 0x0000b40000047ab9 */ /* 0x000fc60000000a00 */
[----:B------:R-:W-:Y:S01]  /*b4b0*/  IMAD.IADD R3, R3, 0x1, R0 ;  /* 0x0000000103037824 */ /* 0x000fe200078e0200 */
[C---:B-1----:R-:W-:Y:S01]  /*b4c0*/  LOP3.LUT R5, R4.reuse, 0x7f, RZ, 0xc0, !PT ;  /* 0x0000007f04057812 */ /* 0x042fe200078ec0ff */
[----:B------:R-:W-:-:S03]  /*b4d0*/  IMAD.SHL.U32 R4, R4, 0x10, RZ ;  /* 0x0000001004047824 */ /* 0x000fc600078e00ff */
[----:B------:R-:W-:-:S04]  /*b4e0*/  SHF.R.U32.HI R5, RZ, 0x3, R5 ;  /* 0x00000003ff057819 */ /* 0x000fc80000011605 */
[----:B------:R-:W-:Y:S02]  /*b4f0*/  LOP3.LUT R4, R5, 0x70, R4, 0xf8, !PT ;  /* 0x0000007005047812 */ /* 0x000fe400078ef804 */
[----:B------:R-:W1:Y:S02]  /*b500*/  @P0 LDC R5, c[0x0][0x44c] ;  /* 0x00011300ff050b82 */ /* 0x000e640000000800 */
[----:B------:R-:W-:-:S05]  /*b510*/  LOP3.LUT R0, R4, R17, RZ, 0xfc, !PT ;  /* 0x0000001104007212 */ /* 0x000fca00078efcff */
        /* <DEDUP_REMOVED lines=23> */
[----:B------:R-:W-:-:S04]  /*b690*/  IMAD.IADD R3, R8, 0x1, R17 ;  /* 0x0000000108037824 */ /* 0x000fc800078e0211 */
[C---:B------:R-:W-:Y:S02]  /*b6a0*/  VIADD R5, R3.reuse, 0x10 ;  /* 0x0000001003057836 */ /* 0x040fe40000000000 */
        /* <DEDUP_REMOVED lines=59> */
[----:B0-----:R-:W0:Y:S03]  /*ba60*/  SHFL.IDX PT, R6, R2, 0x6, 0x181f ;  /* 0x00d81f0002067f89 */ /* 0x001e2600000e0000 */
[----:B-1----:R-:W-:-:S05]  /*ba70*/  @!P1 LEA R5, P2, R10, R5, 0x1 ;  /* 0x000000050a059211 */ /* 0x002fca00078408ff */
[----:B0-----:R-:W-:-:S04]  /*ba80*/  @!P1 IMAD.X R6, RZ, RZ, R6, P2 ;  /* 0x000000ffff069224 */ /* 0x001fc800010e0606 */
[----:B------:R-:W-:Y:S02]  /*ba90*/  @!P1 IMAD.MOV.U32 R7, RZ, RZ, R6 ;  /* 0x000000ffff079224 */ /* 0x000fe400078e0006 */
[----:B------:R-:W-:Y:S02]  /*baa0*/  @!P1 IMAD.MOV.U32 R6, RZ, RZ, R5 ;  /* 0x000000ffff069224 */ /* 0x000fe400078e0005 */
[----:B------:R0:W1:Y:S04]  /*bab0*/  SHFL.IDX PT, R5, R2, 0x7, 0x181f ;  /* 0x00f81f0002057f89 */ /* 0x00006800000e0000 */
[----:B------:R0:W-:Y:S02]  /*bac0*/  @!P1 LDGSTS.E.BYPASS.LTC128B.128 [R9+0x1b400], desc[UR40][R6.64], !P0 ;  /* 0x1b40000006099fae */ /* 0x0001e4000c101d68 */
.L_x_9809:
        /* <DEDUP_REMOVED lines=11> */
.L_x_9691:
        /* <DEDUP_REMOVED lines=19> */
.L_x_9810:
[----:B------:R-:W-:Y:S05]  /*bcb0*/  BSYNC B0 ;  /* 0x0000000000007941 */ /* 0x000fea0003800000 */
.L_x_9692:
        /* <DEDUP_REMOVED lines=16> */
.L_x_9811:
[----:B------:R-:W-:Y:S05]  /*bdc0*/  BSYNC B1 ;  /* 0x0000000000017941 */ /* 0x000fea0003800000 */
.L_x_9696:
        /* <DEDUP_REMOVED lines=9> */
.L_x_9699:
[----:B------:R-:W-:Y:S05]  /*be60*/  BSYNC B1 ;  /* 0x0000000000017941 */ /* 0x000fea0003800000 */
.L_x_9698:
[----:B------:R-:W2:Y:S04]  /*be70*/  LDL R5, [R1+0x4] ;  /* 0x0000040001057983 */ /* 0x000ea80000100800 */
[----:B------:R-:W2:Y:S04]  /*be80*/  LDL R3, [R1+0x8] ;  /* 0x0000080001037983 */ /* 0x000ea80000100800 */
        /* <DEDUP_REMOVED lines=10> */
[----:B---3--:R-:W-:Y:S02]  /*bf30*/  IMAD R0, R0, 0x60, R4 ;  /* 0x0000006000007824 */ /* 0x008fe400078e0204 */
[----:B------:R-:W-:-:S07]  /*bf40*/  VIADD R4, R3, 0x400 ;  /* 0x0000040003047836 */ /* 0x000fce0000000000 */
.L_x_9700:
        /* <DEDUP_REMOVED lines=16> */
.L_x_9701:
        /* <DEDUP_REMOVED lines=16> */
.L_x_9702:
        /* <DEDUP_REMOVED lines=16> */
.L_x_9703:
        /* <DEDUP_REMOVED lines=11> */
.L_x_9695:
[----:B------:R-:W-:Y:S05]  /*c300*/  BSYNC B0 ;  /* 0x0000000000007941 */ /* 0x000fea0003800000 */
.L_x_9694:
        /* <DEDUP_REMOVED lines=51> */
.L_x_9710:
        /* <DEDUP_REMOVED lines=9> */
.L_x_9812:
[----:B------:R-:W-:Y:S05]  /*c6d0*/  BSYNC B3 ;  /* 0x0000000000037941 */ /* 0x000fea0003800000 */
.L_x_9711:
        /* <DEDUP_REMOVED lines=9> */
.L_x_9714:
[----:B------:R-:W-:Y:S05]  /*c770*/  BSYNC B3 ;  /* 0x0000000000037941 */ /* 0x000fea0003800000 */
.L_x_9713:
        /* <DEDUP_REMOVED lines=14> */
.L_x_9715:
        /* <DEDUP_REMOVED lines=14> */
.L_x_9813:
[----:B------:R-:W-:Y:S05]  /*c940*/  BSYNC B3 ;  /* 0x0000000000037941 */ /* 0x000fea0003800000 */
.L_x_9716:
        /* <DEDUP_REMOVED lines=11> */
.L_x_9719:
[----:B------:R-:W-:Y:S05]  /*ca00*/  BSYNC B3 ;  /* 0x0000000000037941 */ /* 0x000fea0003800000 */
.L_x_9718:
        /* <DEDUP_REMOVED lines=11> */
.L_x_9720:
        /* <DEDUP_REMOVED lines=16> */
.L_x_9721:
        /* <DEDUP_REMOVED lines=16> */
.L_x_9722:
        /* <DEDUP_REMOVED lines=16> */
.L_x_9723:
        /* <DEDUP_REMOVED lines=11> */
.L_x_9709:
[----:B------:R-:W-:Y:S05]  /*ce70*/  BSYNC B1 ;  /* 0x0000000000017941 */ /* 0x000fea0003800000 */
.L_x_9708:
[----:B------:R-:W2:Y:S02]  /*ce80*/  LDL.LU R4, [R1+0x2c] ;  /* 0x00002c0001047983 */ /* 0x000ea40000300800 */
[----:B--2---:R-:W-:-:S07]  /*ce90*/  VIADD R0, R4, 0xfffffffd ;  /* 0xfffffffd04007836 */ /* 0x004fce0000000000 */
.L_x_9707:
[----:B------:R-:W-:Y:S05]  /*cea0*/  BSYNC B2 ;  /* 0x0000000000027941 */ /* 0x000fea0003800000 */
.L_x_9706:
[----:B------:R-:W2:Y:S01]  /*ceb0*/  LDL.LU R2, [R1+0x28] ;  /* 0x0000280001027983 */ /* 0x000ea20000300800 */
[----:B------:R-:W-:-:S05]  /*cec0*/  IMAD.MOV R6, RZ, RZ, -R6 ;  /* 0x000000ffff067224 */ /* 0x000fca00078e0a06 */
[----:B--2---:R-:W-:-:S13]  /*ced0*/  ISETP.NE.AND P0, PT, R2, R6, PT ;  /* 0x000000060200720c */ /* 0x004fda0003f05270 */
[----:B------:R-:W-:Y:S05]  /*cee0*/  @!P0 BRA `(.L_x_9705) ;  /* 0x0000001400488947 */ /* 0x000fea0003800000 */
.L_x_9756:
[----:B------:R-:W2:Y:S04]  /*cef0*/  LDL R4, [R1+0x18] ;  /* 0x0000180001047983 */ /* 0x000ea80000100800 */
[----:B------:R-:W0:Y:S04]  /*cf00*/  LDL.LU R3, [R1+0x8] ;  /* 0x0000080001037983 */ /* 0x000e280000300800 */
[----:B------:R-:W3:Y:S01]  /*cf10*/  LDL.LU R2, [R1+0x10] ;  /* 0x0000100001027983 */ /* 0x000ee20000300800 */
[----:B------:R-:W-:Y:S05]  /*cf20*/  YIELD ;  /* 0x0000000000007946 */ /* 0x000fea0003800000 */
[----:B------:R-:W-:Y:S01]  /*cf30*/  BSSY B1, `(.L_x_9724) ;  /* 0x00000a2000017945 */ /* 0x000fe20003800000 */
[----:B--2---:R-:W-:Y:S01]  /*cf40*/  ISETP.NE.AND P1, PT, R4, RZ, PT ;  /* 0x000000ff0400720c */ /* 0x004fe20003f25270 */
        /* <DEDUP_REMOVED lines=31> */
.L_x_9726:
[----:B0-----:R-:W2:Y:S01]  /*d140*/  LDL R2, [R1+0x4] ;  /* 0x0000040001027983 */ /* 0x001ea20000100800 */
[----:B------:R-:W0:Y:S02]  /*d150*/  S2R R3, SR_TID.X ;  /* 0x0000000000037919 */ /* 0x000e240000002100 */
[----:B0-----:R-:W-:Y:S02]  /*d160*/  LOP3.LUT R4, R3, 0x7f, RZ, 0xc0, !PT ;  /* 0x0000007f03047812 */ /* 0x001fe400078ec0ff */
[----:B------:R-:W-:Y:S01]  /*d170*/  SHF.L.U32 R3, R6, 0x1f, RZ ;  /* 0x0000001f06037819 */ /* 0x000fe200000006ff */
[----:B------:R-:W-:Y:S01]  /*d180*/  BSSY B2, `(.L_x_9727) ;  /* 0x0000005000027945 */ /* 0x000fe20003800000 */
[----:B------:R-:W-:Y:S01]  /*d190*/  ISETP.NE.AND P1, PT, R4, RZ, PT ;  /* 0x000000ff0400720c */ /* 0x000fe20003f25270 */
[----:B--2---:R-:W-:-:S04]  /*d1a0*/  IMAD R2, R7, 0x8, R2 ;  /* 0x0000000807027824 */ /* 0x004fc800078e0202 */
[----:B------:R-:W0:Y:S02]  /*d1b0*/  SYNCS.PHASECHK.TRANS64.TRYWAIT P0, [R2+URZ+0x22840], R3 ;  /* 0x02284003020075a7 */ /* 0x000e24000800017f */
[----:B0-----:R-:W-:Y:S06]  /*d1c0*/  @!P0 BRA `(.L_x_9728) ;  /* 0x0000003000388947 */ /* 0x001fec0003800000 */
.L_x_9814:
[----:B------:R-:W-:Y:S05]  /*d1d0*/  BSYNC B2 ;  /* 0x0000000000027941 */ /* 0x000fea0003800000 */
.L_x_9727:
        /* <DEDUP_REMOVED lines=9> */
.L_x_9730:
[----:B------:R-:W-:Y:S05]  /*d270*/  BSYNC B2 ;  /* 0x0000000000027941 */ /* 0x000fea0003800000 */
.L_x_9729:
        /* <DEDUP_REMOVED lines=13> */
.L_x_9731:
        /* <DEDUP_REMOVED lines=14> */
.L_x_9815:
[----:B------:R-:W-:Y:S05]  /*d430*/  BSYNC B2 ;  /* 0x0000000000027941 */ /* 0x000fea0003800000 */
.L_x_9732:
        /* <DEDUP_REMOVED lines=11> */
.L_x_9735:
[----:B------:R-:W-:Y:S05]  /*d4f0*/  BSYNC B2 ;  /* 0x0000000000027941 */ /* 0x000fea0003800000 */
.L_x_9734:
        /* <DEDUP_REMOVED lines=10> */
.L_x_9736:
        /* <DEDUP_REMOVED lines=16> */
.L_x_9737:
        /* <DEDUP_REMOVED lines=16> */
.L_x_9738:
        /* <DEDUP_REMOVED lines=16> */
.L_x_9739:
        /* <DEDUP_REMOVED lines=11> */
.L_x_9725:
[----:B------:R-:W-:Y:S05]  /*d950*/  BSYNC B1 ;  /* 0x0000000000017941 */ /* 0x000fea0003800000 */
.L_x_9724:
[----:B------:R-:W2:Y:S01]  /*d960*/  LDL R5, [R1+0x18] ;  /* 0x0000180001057983 */ /* 0x000ea20000100800 */
[----:B------:R-:W-:Y:S01]  /*d970*/  VIADD R7, R7, 0x1 ;  /* 0x0000000107077836 */ /* 0x000fe20000000000 */
[----:B------:R-:W-:Y:S04]  /*d980*/  BSSY B1, `(.L_x_9740) ;  /* 0x00000a5000017945 */ /* 0x000fe80003800000 */
[----:B------:R-:W-:-:S04]  /*d990*/  ISETP.NE.AND P0, PT, R7, 0x2, PT ;  /* 0x000000020700780c */ /* 0x000fc80003f05270 */
[----:B------:R-:W-:Y:S02]  /*d9a0*/  SEL R2, RZ, 0x1, P0 ;  /* 0x00000001ff027807 */ /* 0x000fe40000000000 */
[----:B------:R-:W-:Y:S02]  /*d9b0*/  SEL R9, R7, RZ, P0 ;  /* 0x000000ff07097207 */ /* 0x000fe40000000000 */
[----:B-----5:R-:W-:-:S05]  /*d9c0*/  LOP3.LUT R8, R6, R2, RZ, 0x3c, !PT ;  /* 0x0000000206087212 */ /* 0x020fca00078e3cff */
[----:B------:R0:W-:Y:S04]  /*d9d0*/  STL [R1+0x10], R8 ;  /* 0x0000100801007387 */ /* 0x0001e80000100800 */
[----:B------:R0:W-:Y:S01]  /*d9e0*/  STL [R1+0x8], R9 ;  /* 0x0000080901007387 */ /* 0x0001e20000100800 */
[----:B--2---:R-:W-:-:S13]  /*d9f0*/  ISETP.NE.AND P2, PT, R5, RZ, PT ;  /* 0x000000ff0500720c */ /* 0x004fda0003f45270 */
[----:B0-----:R-:W-:Y:S05]  /*da00*/  @!P2 BRA `(.L_x_9741) ;  /* 0x000000080070a947 */ /* 0x001fea0003800000 */
[----:B------:R-:W-:Y:S01]  /*da10*/  ULDC.64 UR4, c[0x0][0x418] ;  /* 0x0001060000047ab9 */ /* 0x000fe20000000a00 */
[----:B------:R-:W-:Y:S01]  /*da20*/  VIADD R6, R0, 0xffffffff ;  /* 0xffffffff00067836 */ /* 0x000fe20000000000 */
        /* <DEDUP_REMOVED lines=23> */
.L_x_9742:
        /* <DEDUP_REMOVED lines=9> */
.L_x_9816:
[----:B------:R-:W-:Y:S05]  /*dc30*/  BSYNC B2 ;  /* 0x0000000000027941 */ /* 0x000fea0003800000 */
.L_x_9743:
        /* <DEDUP_REMOVED lines=9> */
.L_x_9746:
[----:B------:R-:W-:Y:S05]  /*dcd0*/  BSYNC B2 ;  /* 0x0000000000027941 */ /* 0x000fea0003800000 */
.L_x_9745:
[----:B------:R-:W2:Y:S04]  /*dce0*/  LDL R8, [R1+0x4] ;  /* 0x0000040001087983 */ /* 0x000ea80000100800 */
        /* <DEDUP_REMOVED lines=13> */
.L_x_9747:
        /* <DEDUP_REMOVED lines=14> */
.L_x_9817:
[----:B------:R-:W-:Y:S05]  /*dea0*/  BSYNC B2 ;  /* 0x0000000000027941 */ /* 0x000fea0003800000 */
.L_x_9748:
        /* <DEDUP_REMOVED lines=11> */
.L_x_9751:
[----:B------:R-:W-:Y:S05]  /*df60*/  BSYNC B2 ;  /* 0x0000000000027941 */ /* 0x000fea0003800000 */
.L_x_9750:
        /* <DEDUP_REMOVED lines=11> */
.L_x_9752:
        /* <DEDUP_REMOVED lines=16> */
.L_x_9753:
        /* <DEDUP_REMOVED lines=16> */
.L_x_9754:
        /* <DEDUP_REMOVED lines=16> */
.L_x_9755:
        /* <DEDUP_REMOVED lines=11> */
.L_x_9741:
[----:B------:R-:W-:Y:S05]  /*e3d0*/  BSYNC B1 ;  /* 0x0000000000017941 */ /* 0x000fea0003800000 */
.L_x_9740:
[C---:B------:R-:W-:Y:S01]  /*e3e0*/  ISETP.GT.AND P0, PT, R0.reuse, 0x1, PT ;  /* 0x000000010000780c */ /* 0x040fe20003f04270 */
[----:B------:R-:W-:-:S12]  /*e3f0*/  VIADD R0, R0, 0xfffffffe ;  /* 0xfffffffe00007836 */ /* 0x000fd80000000000 */
[----:B------:R-:W-:Y:S05]  /*e400*/  @P0 BRA `(.L_x_9756) ;  /* 0xffffffe800b80947 */ /* 0x000fea000383ffff */
.L_x_9705:
[----:B------:R-:W-:Y:S05]  /*e410*/  BSYNC B0 ;  /* 0x0000000000007941 */ /* 0x000fea0003800000 */
.L_x_9704:
        /* <DEDUP_REMOVED lines=24> */
.L_x_9758:
[----:B------:R-:W-:Y:S05]  /*e5a0*/  BSYNC B0 ;  /* 0x0000000000007941 */ /* 0x000fea0003800000 */
.L_x_9757:
[----:B------:R-:W-:-:S05]  /*e5b0*/  SEL R0, R0, RZ, P0 ;  /* 0x000000ff00007207 */ /* 0x000fca0000000000 */
[----:B------:R2:W-:Y:S02]  /*e5c0*/  STL [R1+0x8], R0 ;  /* 0x0000080001007387 */ /* 0x0005e40000100800 */
.L_x_9676:
[----:B------:R-:W-:Y:S05]  /*e5d0*/  BSYNC B7 ;  /* 0x0000000000077941 */ /* 0x000fea0003800000 */
.L_x_9674:
        /* <DEDUP_REMOVED lines=13> */
.L_x_9759:
        /* <DEDUP_REMOVED lines=36> */
.L_x_9827:
[----:B------:R-:W-:Y:S02]  /*e8f0*/  ULDC UR4, c[0x0][0xc38] ;  /* 0x00030e0000047ab9 */ /* 0x000fe40000000800 */
[----:B------:R-:W-:-:S04]  /*e900*/  IMAD.U32 R16, RZ, RZ, UR4 ;  /* 0x00000004ff107e24 */ /* 0x000fc8000f8e00ff */
[----:B--2---:R-:W-:-:S04]  /*e910*/  IMAD R6, R14, R16, RZ ;  /* 0x000000100e067224 */ /* 0x004fc800078e02ff */
[----:B------:R-:W-:-:S05]  /*e920*/  IMAD.IADD R4, R4, 0x1, R6 ;  /* 0x0000000104047824 */ /* 0x000fca00078e0206 */
[----:B------:R-:W-:-:S13]  /*e930*/  ISETP.GT.AND P6, PT, R4, R0, PT ;  /* 0x000000000400720c */ /* 0x000fda0003fc4270 */
[----:B------:R-:W-:Y:S05]  /*e940*/  @P6 BRA `(.L_x_9762) ;  /* 0x00000000009c6947 */ /* 0x000fea0003800000 */
.L_x_9767:
        /* <DEDUP_REMOVED lines=14> */
.L_x_9765:
[----:B------:R-:W-:Y:S05]  /*ea30*/  BSYNC B0 ;  /* 0x0000000000007941 */ /* 0x000fea0003800000 */
.L_x_9764:
        /* <DEDUP_REMOVED lines=18> */
.L_x_9835:
[----:B------:R-:W-:Y:S02]  /*eb60*/  ULDC UR4, c[0x0][0xc38] ;  /* 0x00030e0000047ab9 */ /* 0x000fe40000000800 */
[----:B------:R-:W-:-:S04]  /*eb70*/  IMAD.U32 R16, RZ, RZ, UR4 ;  /* 0x00000004ff107e24 */ /* 0x000fc8000f8e00ff */
[----:B--2---:R-:W-:-:S04]  /*eb80*/  IMAD R6, R14, R16, RZ ;  /* 0x000000100e067224 */ /* 0x004fc800078e02ff */
[----:B------:R-:W-:-:S05]  /*eb90*/  IMAD.IADD R4, R6, 0x1, R4 ;  /* 0x0000000106047824 */ /* 0x000fca00078e0204 */
[----:B------:R-:W-:-:S13]  /*eba0*/  ISETP.GT.AND P6, PT, R4, R0, PT ;  /* 0x000000000400720c */ /* 0x000fda0003fc4270 */
[----:B------:R-:W-:Y:S05]  /*ebb0*/  @!P6 BRA `(.L_x_9767) ;  /* 0xfffffffc0064e947 */ /* 0x000fea000383ffff */
.L_x_9762:
        /* <DEDUP_REMOVED lines=8> */
.L_x_9839:
[----:B------:R-:W-:Y:S01]  /*ec40*/  ISETP.NE.AND P0, PT, R5, RZ, PT ;  /* 0x000000ff0500720c */ /* 0x000fe20003f05270 */
[----:B------:R-:W-:-:S12]  /*ec50*/  IMAD.MOV.U32 R14, RZ, RZ, RZ ;  /* 0x000000ffff0e7224 */ /* 0x000fd800078e00ff */
[----:B------:R-:W-:Y:S05]  /*ec60*/  @!P0 BRA `(.L_x_9769) ;  /* 0x0000000000108947 */ /* 0x000fea0003800000 */
[----:B------:R-:W-:Y:S01]  /*ec70*/  UMOV UR4, 0xffffffff ;  /* 0xffffffff00047882 */ /* 0x000fe20000000000 */
[----:B0-----:R-:W-:Y:S02]  /*ec80*/  VIADD R12, R4, 0xffffffff ;  /* 0xffffffff040c7836 */ /* 0x001fe40000000000 */
[----:B------:R-:W-:Y:S05]  /*ec90*/  BRA.DIV UR4, `(.L_x_9770) ;  /* 0x0000002204007947 */ /* 0x000fea000b800000 */
[----:B------:R4:W0:Y:S02]  /*eca0*/  SHFL.IDX PT, R14, R3, R12, 0x1f ;  /* 0x00001f0c030e7589 */ /* 0x00082400000e0000 */
.L_x_9769:
        /* <DEDUP_REMOVED lines=31> */
.L_x_9763:
[----:B------:R-:W-:Y:S01]  /*eea0*/  UMOV UR4, URZ ;  /* 0x0000003f00047c82 */ /* 0x000fe20008000000 */
[----:B------:R-:W-:Y:S01]  /*eeb0*/  UMOV UR5, URZ ;  /* 0x0000003f00057c82 */ /* 0x000fe20008000000 */
[----:B------:R-:W-:Y:S01]  /*eec0*/  ULDC UR6, c[0x0][0xc3c] ;  /* 0x00030f0000067ab9 */ /* 0x000fe20000000800 */
[----:B------:R-:W-:Y:S02]  /*eed0*/  IMAD.MOV.U32 R16, RZ, RZ, R0 ;  /* 0x000000ffff107224 */ /* 0x000fe400078e0000 */
[----:B------:R-:W-:Y:S02]  /*eee0*/  IMAD.U32 R17, RZ, RZ, UR4 ;  /* 0x00000004ff117e24 */ /* 0x000fe4000f8e00ff */
[----:B------:R-:W-:Y:S02]  /*eef0*/  IMAD.U32 R18, RZ, RZ, UR5 ;  /* 0x00000005ff127e24 */ /* 0x000fe4000f8e00ff */
[----:B------:R-:W-:-:S07]  /*ef00*/  IMAD.U32 R19, RZ, RZ, UR6 ;  /* 0x00000006ff137e24 */ /* 0x000fce000f8e00ff */
.L_x_9771:
        /* <DEDUP_REMOVED lines=12> */
.L_x_9760:
[----:B------:R-:W-:Y:S02]  /*efd0*/  ULDC UR4, c[0x0][0xc3c] ;  /* 0x00030f0000047ab9 */ /* 0x000fe40000000800 */
[----:B----4-:R-:W-:-:S13]  /*efe0*/  ISETP.GE.AND P0, PT, R19, UR4, PT ;  /* 0x0000000413007c0c */ /* 0x010fda000bf06270 */
[----:B------:R-:W-:Y:S05]  /*eff0*/  @!P0 BRA `(.L_x_9772) ;  /* 0xffffffac00f48947 */ /* 0x000fea000383ffff */
[----:B------:R-:W-:Y:S05]  /*f000*/  BSYNC B8 ;  /* 0x0000000000087941 */ /* 0x000fea0003800000 */
.L_x_9670:
        /* <DEDUP_REMOVED lines=12> */
.L_x_9842:
[----:B------:R-:W-:Y:S05]  /*f0d0*/  BSYNC B0 ;  /* 0x0000000000007941 */ /* 0x000fea0003800000 */
.L_x_9773:
[----:B------:R-:W-:-:S03]  /*f0e0*/  UMOV UR4, 0xffffffff ;  /* 0xffffffff00047882 */ /* 0x000fc60000000000 */
[----:B------:R-:W-:Y:S05]  /*f0f0*/  BRA.DIV UR4, `(.L_x_9775) ;  /* 0x0000001e04207947 */ /* 0x000fea000b800000 */
[----:B------:R-:W1:Y:S02]  /*f100*/  S2R R2, SR_TID.X ;  /* 0x0000000000027919 */ /* 0x000e640000002100 */
[----:B-1----:R-:W-:-:S04]  /*f110*/  SHF.R.U32.HI R2, RZ, 0x5, R2 ;  /* 0x00000005ff027819 */ /* 0x002fc80000011602 */
[----:B------:R-:W-:-:S05]  /*f120*/  LOP3.LUT R2, R2, 0x3, RZ, 0xc0, !PT ;  /* 0x0000000302027812 */ /* 0x000fca00078ec0ff */
[----:B------:R1:W2:Y:S02]  /*f130*/  SHFL.IDX PT, R14, R2, RZ, 0x1f ;  /* 0x00001fff020e7589 */ /* 0x0002a400000e0000 */
.L_x_9845:
[----:B--2---:R-:W-:Y:S01]  /*f140*/  ISETP.NE.AND P0, PT, R14, RZ, PT ;  /* 0x000000ff0e00720c */ /* 0x004fe20003f05270 */
[----:B------:R-:W-:-:S12]  /*f150*/  BSSY B0, `(.L_x_9776) ;  /* 0x0000027000007945 */ /* 0x000fd80003800000 */
[----:B------:R-:W-:Y:S05]  /*f160*/  @P0 BRA `(.L_x_9777) ;  /* 0x0000000000940947 */ /* 0x000fea0003800000 */
[----:B------:R-:W-:-:S03]  /*f170*/  UMOV UR4, 0xffffffff ;  /* 0xffffffff00047882 */ /* 0x000fc60000000000 */
[----:B------:R-:W-:Y:S05]  /*f180*/  BRA.DIV UR4, `(.L_x_9778) ;  /* 0x0000001e04307947 */ /* 0x000fea000b800000 */
[----:B------:R-:W-:-:S13]  /*f190*/  ELECT P6, URZ, PT ;  /* 0x00000000003f782f */ /* 0x000fda00038c0000 */
.L_x_9848:
[----:B------:R-:W-:Y:S05]  /*f1a0*/  @!P6 BRA `(.L_x_9777) ;  /* 0x000000000084e947 */ /* 0x000fea0003800000 */
[----:B------:R-:W-:-:S06]  /*f1b0*/  ULOP3.LUT UR4, UR36, 0x2, URZ, 0xfc, !UPT ;  /* 0x0000000224047892 */ /* 0x000fcc000f8efc3f */
[----:B-1----:R-:W-:-:S05]  /*f1c0*/  IMAD.U32 R2, RZ, RZ, UR4 ;  /* 0x00000004ff027e24 */ /* 0x002fca000f8e00ff */
[----:B------:R-:W-:-:S13]  /*f1d0*/  ISETP.NE.AND P2, PT, R2, 0x3, PT ;  /* 0x000000030200780c */ /* 0x000fda0003f45270 */
[----:B------:R-:W-:Y:S05]  /*f1e0*/  @!P2 BRA `(.L_x_9779) ;  /* 0x000000000004a947 */ /* 0x000fea0003800000 */
[----:B------:R-:W-:Y:S01]  /*f1f0*/  BPT.TRAP 0x1 ;  /* 0x000000040000795c */ /* 0x000fe20000300000 */
.L_x_9779:
        /* <DEDUP_REMOVED lines=14> */
.L_x_9849:
[----:B------:R-:W1:Y:S02]  /*f2e0*/  SYNCS.PHASECHK.TRANS64.TRYWAIT P0, [R7+URZ], R2 ;  /* 0x00000002070075a7 */ /* 0x000e64000800017f */
[----:B-1----:R-:W-:Y:S05]  /*f2f0*/  @!P0 BRA `(.L_x_9781) ;  /* 0x0000001c00088947 */ /* 0x002fea0003800000 */
.L_x_9850:
[----:B------:R-:W-:Y:S05]  /*f300*/  @!P2 BRA `(.L_x_9782) ;  /* 0x000000000004a947 */ /* 0x000fea0003800000 */
[----:B------:R-:W-:Y:S01]  /*f310*/  BPT.TRAP 0x1 ;  /* 0x000000040000795c */ /* 0x000fe20000300000 */
.L_x_9782:
[----:B------:R-:W2:Y:S01]  /*f320*/  LDL.LU R4, [R1+0x8] ;  /* 0x0000080001047983 */ /* 0x000ea20000300800 */
[----:B------:R-:W-:-:S04]  /*f330*/  VIADD R0, R0, 0x22860 ;  /* 0x0002286000007836 */ /* 0x000fc80000000000 */
[----:B--2---:R-:W-:-:S04]  /*f340*/  IMAD R4, R4, 0x8, R0 ;  /* 0x0000000804047824 */ /* 0x004fc800078e0200 */
[----:B------:R-:W2:Y:S02]  /*f350*/  SYNCS.PHASECHK.TRANS64.TRYWAIT P0, [R4+URZ], R5 ;  /* 0x00000005040075a7 */ /* 0x000ea4000800017f */
[----:B--2---:R-:W-:Y:S05]  /*f360*/  @!P0 BRA `(.L_x_9783) ;  /* 0x0000001c00008947 */ /* 0x004fea0003800000 */
.L_x_9851:
[----:B------:R-:W-:-:S07]  /*f370*/  IMAD R3, R3, 0x8, R0 ;  /* 0x0000000803037824 */ /* 0x000fce00078e0200 */
.L_x_9784:
[----:B---3--:R3:W4:Y:S02]  /*f380*/  SYNCS.PHASECHK.TRANS64.TRYWAIT P0, [R3+URZ], R2 ;  /* 0x00000002030075a7 */ /* 0x008724000800017f */
[----:B----4-:R-:W-:Y:S05]  /*f390*/  @!P0 NANOSLEEP.SYNCS 0x989680 ;  /* 0x009896800000895d */ /* 0x010fea0003900000 */
[----:B------:R-:W4:Y:S02]  /*f3a0*/  @!P0 SYNCS.PHASECHK.TRANS64 P0, [R3+URZ], R2 ;  /* 0x00000002030085a7 */ /* 0x000f24000800007f */
[----:B----4-:R-:W-:Y:S05]  /*f3b0*/  @!P0 BRA `(.L_x_9784) ;  /* 0xfffffffc00f08947 */ /* 0x010fea000383ffff */
.L_x_9777:
[----:B------:R-:W-:Y:S05]  /*f3c0*/  BSYNC B0 ;  /* 0x0000000000007941 */ /* 0x000fea0003800000 */
.L_x_9776:
[----:B------:R-:W-:Y:S05]  /*f3d0*/  EXIT ;  /* 0x000000000000794d */ /* 0x000fea0003800000 */
.L_x_9622:
[----:B0-----:R0:W1:Y:S02]  /*f3e0*/  SYNCS.PHASECHK.TRANS64.TRYWAIT P0, [R7+URZ+0x22800], R0 ;  /* 0x02280000070075a7 */ /* 0x001064000800017f */
[----:B-1----:R-:W-:Y:S05]  /*f3f0*/  @!P0 NANOSLEEP.SYNCS 0x989680 ;  /* 0x009896800000895d */ /* 0x002fea0003900000 */
[----:B------:R-:W1:Y:S02]  /*f400*/  @!P0 SYNCS.PHASECHK.TRANS64 P0, [R7+URZ+0x22800], R0 ;  /* 0x02280000070085a7 */ /* 0x000e64000800007f */
[----:B-1----:R-:W-:Y:S05]  /*f410*/  @!P0 BRA `(.L_x_9622) ;  /* 0xfffffffc00f08947 */ /* 0x002fea000383ffff */
[----:B------:R-:W-:Y:S05]  /*f420*/  BRA `(.L_x_9785) ;  /* 0xffffff2400387947 */ /* 0x000fea000383ffff */
.L_x_9626:
[----:B-1----:R1:W2:Y:S02]  /*f430*/  SYNCS.PHASECHK.TRANS64.TRYWAIT P1, [R5+URZ+0x22830], R10 ;  /* 0x0228300a050075a7 */ /* 0x0022a4000802017f */
[----:B--2---:R-:W-:Y:S05]  /*f440*/  @!P1 NANOSLEEP.SYNCS 0x989680 ;  /* 0x009896800000995d */ /* 0x004fea0003900000 */
[----:B------:R-:W2:Y:S02]  /*f450*/  @!P1 SYNCS.PHASECHK.TRANS64 P1, [R5+URZ+0x22830], R10 ;  /* 0x0228300a050095a7 */ /* 0x000ea4000802007f */
[----:B--2---:R-:W-:Y:S05]  /*f460*/  @!P1 BRA `(.L_x_9626) ;  /* 0xfffffffc00f09947 */ /* 0x004fea000383ffff */
[----:B------:R-:W-:Y:S05]  /*f470*/  BRA `(.L_x_9625) ;  /* 0xffffff2400647947 */ /* 0x000fea000383ffff */
.L_x_9630:
[----:B--2---:R2:W3:Y:S02]  /*f480*/  SYNCS.PHASECHK.TRANS64.TRYWAIT P2, [R5+URZ+0x22850], R10 ;  /* 0x0228500a050075a7 */ /* 0x0044e4000804017f */
[----:B---3--:R-:W-:Y:S05]  /*f490*/  @!P2 NANOSLEEP.SYNCS 0x989680 ;  /* 0x009896800000a95d */ /* 0x008fea0003900000 */
[----:B------:R-:W3:Y:S02]  /*f4a0*/  @!P2 SYNCS.PHASECHK.TRANS64 P2, [R5+URZ+0x22850], R10 ;  /* 0x0228500a0500a5a7 */ /* 0x000ee4000804007f */
[----:B---3--:R-:W-:Y:S05]  /*f4b0*/  @!P2 BRA `(.L_x_9630) ;  /* 0xfffffffc00f0a947 */ /* 0x008fea000383ffff */
[----:B------:R-:W-:Y:S05]  /*f4c0*/  BRA `(.L_x_9629) ;  /* 0xffffff40005c7947 */ /* 0x000fea000383ffff */
.L_x_9635:
[----:B-1----:R-:W-:-:S04]  /*f4d0*/  IMAD.U32 R0, RZ, RZ, UR23 ;  /* 0x00000017ff007e24 */ /* 0x002fc8000f8e00ff */
[----:B------:R1:W2:Y:S03]  /*f4e0*/  SYNCS.PHASECHK.TRANS64.TRYWAIT P3, [R0+URZ+0x22830], R5 ;  /* 0x02283005000075a7 */ /* 0x0002a6000806017f */
[----:B--2---:R-:W-:Y:S05]  /*f4f0*/  @!P3 NANOSLEEP.SYNCS 0x989680 ;  /* 0x009896800000b95d */ /* 0x004fea0003900000 */
[----:B------:R-:W2:Y:S02]  /*f500*/  @!P3 SYNCS.PHASECHK.TRANS64 P3, [R0+URZ+0x22830], R5 ;  /* 0x022830050000b5a7 */ /* 0x000ea4000806007f */
[----:B--2---:R-:W-:Y:S05]  /*f510*/  @!P3 BRA `(.L_x_9635) ;  /* 0xfffffffc00ecb947 */ /* 0x004fea000383ffff */
[----:B------:R-:W-:Y:S05]  /*f520*/  BRA `(.L_x_9634) ;  /* 0xffffff4400707947 */ /* 0x000fea000383ffff */
.L_x_9639:
[----:B-1----:R1:W2:Y:S02]  /*f530*/  SYNCS.PHASECHK.TRANS64.TRYWAIT P3, [R182+URZ+0x22850], R5 ;  /* 0x02285005b60075a7 */ /* 0x0022a4000806017f */
[----:B--2---:R-:W-:Y:S05]  /*f540*/  @!P3 NANOSLEEP.SYNCS 0x989680 ;  /* 0x009896800000b95d */ /* 0x004fea0003900000 */
[----:B------:R-:W2:Y:S02]  /*f550*/  @!P3 SYNCS.PHASECHK.TRANS64 P3, [R182+URZ+0x22850], R5 ;  /* 0x02285005b600b5a7 */ /* 0x000ea4000806007f */
[----:B--2---:R-:W-:Y:S05]  /*f560*/  @!P3 BRA `(.L_x_9639) ;  /* 0xfffffffc00f0b947 */ /* 0x004fea000383ffff */
[----:B------:R-:W-:Y:S05]  /*f570*/  BRA `(.L_x_9638) ;  /* 0xffffff6400107947 */ /* 0x000fea000383ffff */
.L_x_9682:
        /* <DEDUP_REMOVED lines=11> */
.L_x_9787:
[----:B------:R-:W-:Y:S05]  /*f630*/  BSYNC B0 ;  /* 0x0000000000007941 */ /* 0x000fea0003800000 */
.L_x_9786:
[----:B------:R-:W-:Y:S05]  /*f640*/  BRA `(.L_x_9788) ;  /* 0xffffffb400447947 */ /* 0x000fea000383ffff */
.L_x_9684:
[----:B------:R-:W-:Y:S01]  /*f650*/  BSSY B0, `(.L_x_9789) ;  /* 0x0000006000007945 */ /* 0x000fe20003800000 */
[----:B------:R-:W-:-:S07]  /*f660*/  IMAD.MOV.U32 R15, RZ, RZ, -0x1 ;  /* 0xffffffffff0f7424 */ /* 0x000fce00078e00ff */
[----:B012---:R-:W-:Y:S05]  /*f670*/  WARPSYNC.COLLECTIVE R15, `(.L_x_9790) ;  /* 0x000000000f0c7348 */ /* 0x007fea0003c00000 */
[----:B------:R-:W-:Y:S02]  /*f680*/  ELECT P6, UR62, PT ;  /* 0x00000000003e782f */ /* 0x000fe400038c0000 */
[----:B------:R-:W-:Y:S01]  /*f690*/  MOV R14, UR62 ;  /* 0x0000003e000e7c02 */ /* 0x000fe20008000f00 */
[----:B012---:R-:W-:Y:S10]  /*f6a0*/  ENDCOLLECTIVE ;  /* 0x000000000000791b */ /* 0x007ff40003800000 */
.L_x_9790:
[----:B------:R-:W-:Y:S05]  /*f6b0*/  BSYNC B0 ;  /* 0x0000000000007941 */ /* 0x000fea0003800000 */
.L_x_9789:
[----:B------:R-:W-:Y:S05]  /*f6c0*/  BRA `(.L_x_9791) ;  /* 0xffffffb400487947 */ /* 0x000fea000383ffff */
.L_x_9686:
[----:B--2---:R2:W3:Y:S02]  /*f6d0*/  SYNCS.PHASECHK.TRANS64.TRYWAIT P0, [R0+URZ+0x22840], R2 ;  /* 0x02284002000075a7 */ /* 0x0044e4000800017f */
[----:B---3--:R-:W-:Y:S05]  /*f6e0*/  @!P0 NANOSLEEP.SYNCS 0x989680 ;  /* 0x009896800000895d */ /* 0x008fea0003900000 */
[----:B------:R-:W3:Y:S02]  /*f6f0*/  @!P0 SYNCS.PHASECHK.TRANS64 P0, [R0+URZ+0x22840], R2 ;  /* 0x02284002000085a7 */ /* 0x000ee4000800007f */
[----:B---3--:R-:W-:Y:S05]  /*f700*/  @!P0 BRA `(.L_x_9686) ;  /* 0xfffffffc00f08947 */ /* 0x008fea000383ffff */
[----:B------:R-:W-:Y:S05]  /*f710*/  BRA `(.L_x_9792) ;  /* 0xffffffb400b47947 */ /* 0x000fea000383ffff */
.L_x_9690:
[----:B------:R-:W2:Y:S01]  /*f720*/  LDL.LU R11, [R1+0x3c] ;  /* 0x00003c00010b7983 */ /* 0x000ea20000300800 */
        /* <DEDUP_REMOVED lines=11> */
.L_x_9793:
[----:B------:R-:W-:Y:S02]  /*f7e0*/  IMAD.MOV.U32 R13, RZ, RZ, R0 ;  /* 0x000000ffff0d7224 */ /* 0x000fe400078e0000 */
[----:B------:R-:W-:-:S07]  /*f7f0*/  IMAD.MOV.U32 R6, RZ, RZ, R14 ;  /* 0x000000ffff067224 */ /* 0x000fce00078e000e */
[----:B------:R-:W-:Y:S05]  /*f800*/  WARPSYNC.COLLECTIVE R15, `(.L_x_9794) ;  /* 0x000000000f087348 */ /* 0x000fea0003c00000 */
[----:B------:R0:W1:Y:S02]  /*f810*/  SHFL.IDX P6, R14, R13, R12, R11 ;  /* 0x0000000c0d0e7389 */ /* 0x00006400000c000b */
[----:B01----:R-:W-:Y:S01]  /*f820*/  ENDCOLLECTIVE ;  /* 0x000000000000791b */ /* 0x003fe20003800000 */
.L_x_9794:
[----:B------:R-:W-:Y:S02]  /*f830*/  IMAD.MOV.U32 R13, RZ, RZ, R2 ;  /* 0x000000ffff0d7224 */ /* 0x000fe400078e0002 */
[----:B------:R-:W-:Y:S02]  /*f840*/  IMAD.MOV.U32 R12, RZ, RZ, 0x1 ;  /* 0x00000001ff0c7424 */ /* 0x000fe400078e00ff */
[----:B------:R-:W-:-:S07]  /*f850*/  IMAD.MOV.U32 R7, RZ, RZ, R14 ;  /* 0x000000ffff077224 */ /* 0x000fce00078e000e */
[----:B------:R-:W-:Y:S05]  /*f860*/  WARPSYNC.COLLECTIVE R15, `(.L_x_9795) ;  /* 0x000000000f087348 */ /* 0x000fea0003c00000 */
[----:B------:R0:W1:Y:S02]  /*f870*/  SHFL.IDX P6, R14, R13, R12, R11 ;  /* 0x0000000c0d0e7389 */ /* 0x00006400000c000b */
[----:B01----:R-:W-:Y:S01]  /*f880*/  ENDCOLLECTIVE ;  /* 0x000000000000791b */ /* 0x003fe20003800000 */
.L_x_9795:
        /* <DEDUP_REMOVED lines=15> */
.L_x_9796:
[----:B------:R-:W-:Y:S02]  /*f980*/  IMAD.MOV.U32 R13, RZ, RZ, R2 ;  /* 0x000000ffff0d7224 */ /* 0x000fe400078e0002 */
[----:B------:R-:W-:Y:S02]  /*f990*/  IMAD.MOV.U32 R12, RZ, RZ, 0x2 ;  /* 0x00000002ff0c7424 */ /* 0x000fe400078e00ff */
[----:B------:R-:W-:-:S07]  /*f9a0*/  IMAD.MOV.U32 R5, RZ, RZ, R14 ;  /* 0x000000ffff057224 */ /* 0x000fce00078e000e */
[----:B------:R-:W-:Y:S05]  /*f9b0*/  WARPSYNC.COLLECTIVE R15, `(.L_x_9797) ;  /* 0x000000000f087348 */ /* 0x000fea0003c00000 */
[----:B------:R0:W1:Y:S02]  /*f9c0*/  SHFL.IDX P6, R14, R13, R12, R11 ;  /* 0x0000000c0d0e7389 */ /* 0x00006400000c000b */
[----:B01----:R-:W-:Y:S01]  /*f9d0*/  ENDCOLLECTIVE ;  /* 0x000000000000791b */ /* 0x003fe20003800000 */
.L_x_9797:
        /* <DEDUP_REMOVED lines=15> */
.L_x_9798:
[----:B------:R-:W-:Y:S02]  /*fad0*/  IMAD.MOV.U32 R13, RZ, RZ, R2 ;  /* 0x000000ffff0d7224 */ /* 0x000fe400078e0002 */
[----:B------:R-:W-:Y:S02]  /*fae0*/  IMAD.MOV.U32 R12, RZ, RZ, 0x3 ;  /* 0x00000003ff0c7424 */ /* 0x000fe400078e00ff */
[----:B------:R-:W-:-:S07]  /*faf0*/  IMAD.MOV.U32 R5, RZ, RZ, R14 ;  /* 0x000000ffff057224 */ /* 0x000fce00078e000e */
[----:B------:R-:W-:Y:S05]  /*fb00*/  WARPSYNC.COLLECTIVE R15, `(.L_x_9799) ;  /* 0x000000000f087348 */ /* 0x000fea0003c00000 */
[----:B------:R0:W1:Y:S02]  /*fb10*/  SHFL.IDX P6, R14, R13, R12, R11 ;  /* 0x0000000c0d0e7389 */ /* 0x00006400000c000b */
[----:B01----:R-:W-:Y:S01]  /*fb20*/  ENDCOLLECTIVE ;  /* 0x000000000000791b */ /* 0x003fe20003800000 */
.L_x_9799:
        /* <DEDUP_REMOVED lines=15> */
.L_x_9800:
[----:B------:R-:W-:Y:S02]  /*fc20*/  IMAD.MOV.U32 R13, RZ, RZ, R2 ;  /* 0x000000ffff0d7224 */ /* 0x000fe400078e0002 */
[----:B------:R-:W-:Y:S02]  /*fc30*/  IMAD.MOV.U32 R12, RZ, RZ, 0x4 ;  /* 0x00000004ff0c7424 */ /* 0x000fe400078e00ff */
[----:B------:R-:W-:-:S07]  /*fc40*/  IMAD.MOV.U32 R5, RZ, RZ, R14 ;  /* 0x000000ffff057224 */ /* 0x000fce00078e000e */
[----:B------:R-:W-:Y:S05]  /*fc50*/  WARPSYNC.COLLECTIVE R15, `(.L_x_9801) ;  /* 0x000000000f087348 */ /* 0x000fea0003c00000 */
[----:B------:R0:W1:Y:S02]  /*fc60*/  SHFL.IDX P6, R14, R13, R12, R11 ;  /* 0x0000000c0d0e7389 */ /* 0x00006400000c000b */
[----:B01----:R-:W-:Y:S01]  /*fc70*/  ENDCOLLECTIVE ;  /* 0x000000000000791b */ /* 0x003fe20003800000 */
.L_x_9801:
        /* <DEDUP_REMOVED lines=15> */
.L_x_9802:
[----:B------:R-:W-:Y:S02]  /*fd70*/  IMAD.MOV.U32 R13, RZ, RZ, R2 ;  /* 0x000000ffff0d7224 */ /* 0x000fe400078e0002 */
[----:B------:R-:W-:Y:S02]  /*fd80*/  IMAD.MOV.U32 R12, RZ, RZ, 0x5 ;  /* 0x00000005ff0c7424 */ /* 0x000fe400078e00ff */
[----:B------:R-:W-:-:S07]  /*fd90*/  IMAD.MOV.U32 R5, RZ, RZ, R14 ;  /* 0x000000ffff057224 */ /* 0x000fce00078e000e */
[----:B------:R-:W-:Y:S05]  /*fda0*/  WARPSYNC.COLLECTIVE R15, `(.L_x_9803) ;  /* 0x000000000f087348 */ /* 0x000fea0003c00000 */
[----:B------:R0:W1:Y:S02]  /*fdb0*/  SHFL.IDX P6, R14, R13, R12, R11 ;  /* 0x0000000c0d0e7389 */ /* 0x00006400000c000b */
[----:B01----:R-:W-:Y:S01]  /*fdc0*/  ENDCOLLECTIVE ;  /* 0x000000000000791b */ /* 0x003fe20003800000 */
.L_x_9803:
        /* <DEDUP_REMOVED lines=15> */
.L_x_9804:
[----:B------:R-:W-:Y:S02]  /*fec0*/  IMAD.MOV.U32 R13, RZ, RZ, R2 ;  /* 0x000000ffff0d7224 */ /* 0x000fe400078e0002 */
[----:B------:R-:W-:Y:S02]  /*fed0*/  IMAD.MOV.U32 R12, RZ, RZ, 0x6 ;  /* 0x00000006ff0c7424 */ /* 0x000fe400078e00ff */
[----:B------:R-:W-:-:S07]  /*fee0*/  IMAD.MOV.U32 R5, RZ, RZ, R14 ;  /* 0x000000ffff057224 */ /* 0x000fce00078e000e */
[----:B------:R-:W-:Y:S05]  /*fef0*/  WARPSYNC.COLLECTIVE R15, `(.L_x_9805) ;  /* 0x000000000f087348 */ /* 0x000fea0003c00000 */
[----:B------:R0:W1:Y:S02]  /*ff00*/  SHFL.IDX P6, R14, R13, R12, R11 ;  /* 0x0000000c0d0e7389 */ /* 0x00006400000c000b */
[----:B01----:R-:W-:Y:S01]  /*ff10*/  ENDCOLLECTIVE ;  /* 0x000000000000791b */ /* 0x003fe20003800000 */
.L_x_9805:
[----:B------:R-:W-:-:S05]  /*ff20*/  @!P1 LEA R5, P2, R10, R5, 0x1 ;  /* 0x000000050a059211 */ /* 0x000fca00078408ff */
[----:B------:R-:W-:-:S04]  /*ff30*/  @!P1 IMAD.X R6, RZ, RZ, R6, P2 ;  /* 0x000000ffff069224 */ /* 0x000fc800010e0606 */
[----:B------:R-:W-:Y:S02]  /*ff40*/  @!P1 IMAD.MOV.U32 R7, RZ, RZ, R6 ;  /* 0x000000ffff079224 */ /* 0x000fe400078e0006 */
[----:B------:R-:W-:Y:S02]  /*ff50*/  @!P1 IMAD.MOV.U32 R6, RZ, RZ, R5 ;  /* 0x000000ffff069224 */ /* 0x000fe400078e0005 */
[----:B------:R-:W-:-:S03]  /*ff60*/  IMAD.MOV.U32 R13, RZ, RZ, R0 ;  /* 0x000000ffff0d7224 */ /* 0x000fc600078e0000 */
        /* <DEDUP_REMOVED lines=8> */
.L_x_9806:
[----:B------:R-:W-:-:S05]  /*fff0*/  VIADD R7, R3, 0x60 ;  /* 0x0000006003077836 */ /* 0x000fca0000000000 */
[----:B------:R-:W-:Y:S01]  /*10000*/  ISETP.GE.AND P1, PT, R7, R4, PT ;  /* 0x000000040700720c */ /* 0x000fe20003f26270 */
[----:B------:R-:W-:Y:S02]  /*10010*/  IMAD.MOV.U32 R13, RZ, RZ, R2 ;  /* 0x000000ffff0d7224 */ /* 0x000fe400078e0002 */
[----:B------:R-:W-:Y:S02]  /*10020*/  IMAD.MOV.U32 R12, RZ, RZ, 0x7 ;  /* 0x00000007ff0c7424 */ /* 0x000fe400078e00ff */
[----:B------:R-:W-:-:S08]  /*10030*/  IMAD.MOV.U32 R5, RZ, RZ, R14 ;  /* 0x000000ffff057224 */ /* 0x000fd000078e000e */
[----:B------:R-:W-:Y:S05]  /*10040*/  WARPSYNC.COLLECTIVE R15, `(.L_x_9807) ;  /* 0x000000000f087348 */ /* 0x000fea0003c00000 */
[----:B------:R0:W1:Y:S02]  /*10050*/  SHFL.IDX P6, R14, R13, R12, R11 ;  /* 0x0000000c0d0e7389 */ /* 0x00006400000c000b */
[----:B01----:R-:W-:Y:S01]  /*10060*/  ENDCOLLECTIVE ;  /* 0x000000000000791b */ /* 0x003fe20003800000 */
.L_x_9807:
        /* <DEDUP_REMOVED lines=13> */
.L_x_9808:
[----:B------:R-:W-:Y:S01]  /*10140*/  IMAD.MOV.U32 R0, RZ, RZ, R14 ;  /* 0x000000ffff007224 */ /* 0x000fe200078e000e */
[----:B------:R-:W-:Y:S06]  /*10150*/  BRA `(.L_x_9809) ;  /* 0xffffffb8005c7947 */ /* 0x000fec000383ffff */
.L_x_9693:
[----:B0-----:R-:W2:Y:S02]  /*10160*/  LDL R2, [R1+0x4] ;  /* 0x0000040001027983 */ /* 0x001ea40000100800 */
[----:B--2---:R0:W1:Y:S02]  /*10170*/  SYNCS.PHASECHK.TRANS64.TRYWAIT P0, [R2+URZ+0x22820], R0 ;  /* 0x02282000020075a7 */ /* 0x004064000800017f */
[----:B-1----:R-:W-:Y:S05]  /*10180*/  @!P0 NANOSLEEP.SYNCS 0x989680 ;  /* 0x009896800000895d */ /* 0x002fea0003900000 */
[----:B------:R-:W1:Y:S02]  /*10190*/  @!P0 SYNCS.PHASECHK.TRANS64 P0, [R2+URZ+0x22820], R0 ;  /* 0x02282000020085a7 */ /* 0x000e64000800007f */
[----:B-1----:R-:W-:Y:S05]  /*101a0*/  @!P0 BRA `(.L_x_9693) ;  /* 0xfffffffc00ec8947 */ /* 0x002fea000383ffff */
[----:B------:R-:W-:Y:S05]  /*101b0*/  BRA `(.L_x_9810) ;  /* 0xffffffb800bc7947 */ /* 0x000fea000383ffff */
.L_x_9697:
[----:B0-----:R0:W1:Y:S02]  /*101c0*/  SYNCS.PHASECHK.TRANS64.TRYWAIT P0, [R2+URZ+0x22860], R0 ;  /* 0x02286000020075a7 */ /* 0x001064000800017f */
[----:B-1----:R-:W-:Y:S05]  /*101d0*/  @!P0 NANOSLEEP.SYNCS 0x989680 ;  /* 0x009896800000895d */ /* 0x002fea0003900000 */
[----:B------:R-:W1:Y:S02]  /*101e0*/  @!P0 SYNCS.PHASECHK.TRANS64 P0, [R2+URZ+0x22860], R0 ;  /* 0x02286000020085a7 */ /* 0x000e64000800007f */
[----:B-1----:R-:W-:Y:S05]  /*101f0*/  @!P0 BRA `(.L_x_9697) ;  /* 0xfffffffc00f08947 */ /* 0x002fea000383ffff */
[----:B------:R-:W-:Y:S05]  /*10200*/  BRA `(.L_x_9811) ;  /* 0xffffffb800ec7947 */ /* 0x000fea000383ffff */
.L_x_9712:
[----:B-1----:R1:W2:Y:S02]  /*10210*/  SYNCS.PHASECHK.TRANS64.TRYWAIT P0, [R3+URZ+0x22840], R2 ;  /* 0x02284002030075a7 */ /* 0x0022a4000800017f */
[----:B--2---:R-:W-:Y:S05]  /*10220*/  @!P0 NANOSLEEP.SYNCS 0x989680 ;  /* 0x009896800000895d */ /* 0x004fea0003900000 */
[----:B------:R-:W2:Y:S02]  /*10230*/  @!P0 SYNCS.PHASECHK.TRANS64 P0, [R3+URZ+0x22840], R2 ;  /* 0x02284002030085a7 */ /* 0x000ea4000800007f */
[----:B--2---:R-:W-:Y:S05]  /*10240*/  @!P0 BRA `(.L_x_9712) ;  /* 0xfffffffc00f08947 */ /* 0x004fea000383ffff */
[----:B------:R-:W-:Y:S05]  /*10250*/  BRA `(.L_x_9812) ;  /* 0xffffffc4001c7947 */ /* 0x000fea000383ffff */
.L_x_9717:
[----:B0-----:R0:W2:Y:S02]  /*10260*/  SYNCS.PHASECHK.TRANS64.TRYWAIT P0, [R3+URZ+0x22860], R2 ;  /* 0x02286002030075a7 */ /* 0x0010a4000800017f */
[----:B--2---:R-:W-:Y:S05]  /*10270*/  @!P0 NANOSLEEP.SYNCS 0x989680 ;  /* 0x009896800000895d */ /* 0x004fea0003900000 */
[----:B------:R-:W2:Y:S02]  /*10280*/  @!P0 SYNCS.PHASECHK.TRANS64 P0, [R3+URZ+0x22860], R2 ;  /* 0x02286002030085a7 */ /* 0x000ea4000800007f */
[----:B--2---:R-:W-:Y:S05]  /*10290*/  @!P0 BRA `(.L_x_9717) ;  /* 0xfffffffc00f08947 */ /* 0x004fea000383ffff */
[----:B------:R-:W-:Y:S05]  /*102a0*/  BRA `(.L_x_9813) ;  /* 0xffffffc400a47947 */ /* 0x000fea000383ffff */
.L_x_9728:
[----:B0-----:R0:W1:Y:S02]  /*102b0*/  SYNCS.PHASECHK.TRANS64.TRYWAIT P0, [R2+URZ+0x22840], R3 ;  /* 0x02284003020075a7 */ /* 0x001064000800017f */
[----:B-1----:R-:W-:Y:S05]  /*102c0*/  @!P0 NANOSLEEP.SYNCS 0x989680 ;  /* 0x009896800000895d */ /* 0x002fea0003900000 */
[----:B------:R-:W1:Y:S02]  /*102d0*/  @!P0 SYNCS.PHASECHK.TRANS64 P0, [R2+URZ+0x22840], R3 ;  /* 0x02284003020085a7 */ /* 0x000e64000800007f */
[----:B-1----:R-:W-:Y:S05]  /*102e0*/  @!P0 BRA `(.L_x_9728) ;  /* 0xfffffffc00f08947 */ /* 0x002fea000383ffff */
[----:B------:R-:W-:Y:S05]  /*102f0*/  BRA `(.L_x_9814) ;  /* 0xffffffcc00b47947 */ /* 0x000fea000383ffff */
.L_x_9733:
[----:B-1----:R1:W2:Y:S02]  /*10300*/  SYNCS.PHASECHK.TRANS64.TRYWAIT P0, [R2+URZ+0x22860], R3 ;  /* 0x02286003020075a7 */ /* 0x0022a4000800017f */
[----:B--2---:R-:W-:Y:S05]  /*10310*/  @!P0 NANOSLEEP.SYNCS 0x989680 ;  /* 0x009896800000895d */ /* 0x004fea0003900000 */
[----:B------:R-:W2:Y:S02]  /*10320*/  @!P0 SYNCS.PHASECHK.TRANS64 P0, [R2+URZ+0x22860], R3 ;  /* 0x02286003020085a7 */ /* 0x000ea4000800007f */
[----:B--2---:R-:W-:Y:S05]  /*10330*/  @!P0 BRA `(.L_x_9733) ;  /* 0xfffffffc00f08947 */ /* 0x004fea000383ffff */
[----:B------:R-:W-:Y:S05]  /*10340*/  BRA `(.L_x_9815) ;  /* 0xffffffd000387947 */ /* 0x000fea000383ffff */
.L_x_9744:
[----:B0-----:R0:W1:Y:S02]  /*10350*/  SYNCS.PHASECHK.TRANS64.TRYWAIT P0, [R2+URZ+0x22840], R3 ;  /* 0x02284003020075a7 */ /* 0x001064000800017f */
[----:B-1----:R-:W-:Y:S05]  /*10360*/  @!P0 NANOSLEEP.SYNCS 0x989680 ;  /* 0x009896800000895d */ /* 0x002fea0003900000 */
[----:B------:R-:W1:Y:S02]  /*10370*/  @!P0 SYNCS.PHASECHK.TRANS64 P0, [R2+URZ+0x22840], R3 ;  /* 0x02284003020085a7 */ /* 0x000e64000800007f */
[----:B-1----:R-:W-:Y:S05]  /*10380*/  @!P0 BRA `(.L_x_9744) ;  /* 0xfffffffc00f08947 */ /* 0x002fea000383ffff */
[----:B------:R-:W-:Y:S05]  /*10390*/  BRA `(.L_x_9816) ;  /* 0xffffffd800247947 */ /* 0x000fea000383ffff */
.L_x_9749:
[----:B-1----:R1:W2:Y:S02]  /*103a0*/  SYNCS.PHASECHK.TRANS64.TRYWAIT P0, [R2+URZ+0x22860], R3 ;  /* 0x02286003020075a7 */ /* 0x0022a4000800017f */
[----:B--2---:R-:W-:Y:S05]  /*103b0*/  @!P0 NANOSLEEP.SYNCS 0x989680 ;  /* 0x009896800000895d */ /* 0x004fea0003900000 */
[----:B------:R-:W2:Y:S02]  /*103c0*/  @!P0 SYNCS.PHASECHK.TRANS64 P0, [R2+URZ+0x22860], R3 ;  /* 0x02286003020085a7 */ /* 0x000ea4000800007f */
[----:B--2---:R-:W-:Y:S05]  /*103d0*/  @!P0 BRA `(.L_x_9749) ;  /* 0xfffffffc00f08947 */ /* 0x004fea000383ffff */
[----:B------:R-:W-:Y:S05]  /*103e0*/  BRA `(.L_x_9817) ;  /* 0xffffffd800ac7947 */ /* 0x000fea000383ffff */
.L_x_9761:
        /* <DEDUP_REMOVED lines=8> */
.L_x_9819:
[----:B------:R-:W-:Y:S05]  /*10470*/  BSYNC B0 ;  /* 0x0000000000007941 */ /* 0x000fea0003800000 */
.L_x_9818:
        /* <DEDUP_REMOVED lines=9> */
.L_x_9820:
        /* <DEDUP_REMOVED lines=18> */
.L_x_9821:
[----:B------:R-:W-:Y:S01]  /*10630*/  IMAD.MOV.U32 R12, RZ, RZ, 0x2 ;  /* 0x00000002ff0c7424 */ /* 0x000fe200078e00ff */
[----:B------:R-:W-:-:S05]  /*10640*/  SEL R5, R14, RZ, P1 ;  /* 0x000000ff0e057207 */ /* 0x000fca0000800000 */
[----:B------:R-:W-:-:S04]  /*10650*/  IMAD.IADD R3, R2, 0x1, R5 ;  /* 0x0000000102037824 */ /* 0x000fc800078e0205 */
[----:B------:R-:W-:-:S07]  /*10660*/  IMAD.MOV.U32 R13, RZ, RZ, R3 ;  /* 0x000000ffff0d7224 */ /* 0x000fce00078e0003 */
[----:B------:R-:W-:Y:S05]  /*10670*/  WARPSYNC.COLLECTIVE R15, `(.L_x_9822) ;  /* 0x000000000f087348 */ /* 0x000fea0003c00000 */
[----:B------:R0:W1:Y:S02]  /*10680*/  SHFL.UP P6, R14, R13, R12, R11 ;  /* 0x0400000c0d0e7389 */ /* 0x00006400000c000b */
[----:B01----:R-:W-:Y:S01]  /*10690*/  ENDCOLLECTIVE ;  /* 0x000000000000791b */ /* 0x003fe20003800000 */
.L_x_9822:
[----:B------:R-:W-:Y:S01]  /*106a0*/  IMAD.MOV.U32 R12, RZ, RZ, 0x4 ;  /* 0x00000004ff0c7424 */ /* 0x000fe200078e00ff */
[----:B------:R-:W-:-:S05]  /*106b0*/  SEL R14, R14, RZ, P2 ;  /* 0x000000ff0e0e7207 */ /* 0x000fca0001000000 */
[----:B------:R-:W-:-:S04]  /*106c0*/  IMAD.IADD R3, R3, 0x1, R14 ;  /* 0x0000000103037824 */ /* 0x000fc800078e020e */
[----:B------:R-:W-:-:S07]  /*106d0*/  IMAD.MOV.U32 R13, RZ, RZ, R3 ;  /* 0x000000ffff0d7224 */ /* 0x000fce00078e0003 */
[----:B------:R-:W-:Y:S05]  /*106e0*/  WARPSYNC.COLLECTIVE R15, `(.L_x_9823) ;  /* 0x000000000f087348 */ /* 0x000fea0003c00000 */
[----:B------:R0:W1:Y:S02]  /*106f0*/  SHFL.UP P6, R14, R13, R12, R11 ;  /* 0x0400000c0d0e7389 */ /* 0x00006400000c000b */
[----:B01----:R-:W-:Y:S01]  /*10700*/  ENDCOLLECTIVE ;  /* 0x000000000000791b */ /* 0x003fe20003800000 */
.L_x_9823:
[----:B------:R-:W-:Y:S01]  /*10710*/  IMAD.MOV.U32 R12, RZ, RZ, 0x8 ;  /* 0x00000008ff0c7424 */ /* 0x000fe200078e00ff */
[----:B------:R-:W-:-:S05]  /*10720*/  SEL R14, R14, RZ, P3 ;  /* 0x000000ff0e0e7207 */ /* 0x000fca0001800000 */
[----:B------:R-:W-:-:S04]  /*10730*/  IMAD.IADD R3, R3, 0x1, R14 ;  /* 0x0000000103037824 */ /* 0x000fc800078e020e */
[----:B------:R-:W-:-:S07]  /*10740*/  IMAD.MOV.U32 R13, RZ, RZ, R3 ;  /* 0x000000ffff0d7224 */ /* 0x000fce00078e0003 */
[----:B------:R-:W-:Y:S05]  /*10750*/  WARPSYNC.COLLECTIVE R15, `(.L_x_9824) ;  /* 0x000000000f087348 */ /* 0x000fea0003c00000 */
[----:B------:R0:W1:Y:S02]  /*10760*/  SHFL.UP P6, R14, R13, R12, R11 ;  /* 0x0400000c0d0e7389 */ /* 0x00006400000c000b */
[----:B01----:R-:W-:Y:S01]  /*10770*/  ENDCOLLECTIVE ;  /* 0x000000000000791b */ /* 0x003fe20003800000 */
.L_x_9824:
[----:B------:R-:W-:Y:S01]  /*10780*/  IMAD.MOV.U32 R12, RZ, RZ, 0x10 ;  /* 0x00000010ff0c7424 */ /* 0x000fe200078e00ff */
[----:B------:R-:W-:-:S05]  /*10790*/  SEL R14, R14, RZ, P4 ;  /* 0x000000ff0e0e7207 */ /* 0x000fca0002000000 */
[----:B------:R-:W-:-:S04]  /*107a0*/  IMAD.IADD R3, R3, 0x1, R14 ;  /* 0x0000000103037824 */ /* 0x000fc800078e020e */
[----:B------:R-:W-:-:S07]  /*107b0*/  IMAD.MOV.U32 R13, RZ, RZ, R3 ;  /* 0x000000ffff0d7224 */ /* 0x000fce00078e0003 */
[----:B------:R-:W-:Y:S05]  /*107c0*/  WARPSYNC.COLLECTIVE R15, `(.L_x_9825) ;  /* 0x000000000f087348 */ /* 0x000fea0003c00000 */
[----:B------:R0:W1:Y:S02]  /*107d0*/  SHFL.UP P6, R14, R13, R12, R11 ;  /* 0x0400000c0d0e7389 */ /* 0x00006400000c000b */
[----:B01----:R-:W-:Y:S01]  /*107e0*/  ENDCOLLECTIVE ;  /* 0x000000000000791b */ /* 0x003fe20003800000 */
.L_x_9825:
        /* <DEDUP_REMOVED lines=8> */
.L_x_9826:
[----:B------:R-:W-:Y:S05]  /*10870*/  BRA `(.L_x_9827) ;  /* 0xffffffe0001c7947 */ /* 0x000fea000383ffff */
.L_x_9766:
        /* <DEDUP_REMOVED lines=8> */
.L_x_9829:
[----:B------:R-:W-:Y:S05]  /*10900*/  BSYNC B0 ;  /* 0x0000000000007941 */ /* 0x000fea0003800000 */
.L_x_9828:
        /* <DEDUP_REMOVED lines=9> */
.L_x_9830:
[----:B------:R-:W-:Y:S01]  /*109a0*/  IMAD.MOV.U32 R12, RZ, RZ, 0x4 ;  /* 0x00000004ff0c7424 */ /* 0x000fe200078e00ff */
[----:B------:R-:W-:-:S05]  /*109b0*/  SEL R14, R14, RZ, P2 ;  /* 0x000000ff0e0e7207 */ /* 0x000fca0001000000 */
[----:B------:R-:W-:-:S04]  /*109c0*/  IMAD.IADD R3, R3, 0x1, R14 ;  /* 0x0000000103037824 */ /* 0x000fc800078e020e */
[----:B------:R-:W-:-:S07]  /*109d0*/  IMAD.MOV.U32 R13, RZ, RZ, R3 ;  /* 0x000000ffff0d7224 */ /* 0x000fce00078e0003 */
[----:B------:R-:W-:Y:S05]  /*109e0*/  WARPSYNC.COLLECTIVE R15, `(.L_x_9831) ;  /* 0x000000000f087348 */ /* 0x000fea0003c00000 */
[----:B------:R0:W1:Y:S02]  /*109f0*/  SHFL.UP P6, R14, R13, R12, R11 ;  /* 0x0400000c0d0e7389 */ /* 0x00006400000c000b */
[----:B01----:R-:W-:Y:S01]  /*10a00*/  ENDCOLLECTIVE ;  /* 0x000000000000791b */ /* 0x003fe20003800000 */
.L_x_9831:
[----:B------:R-:W-:Y:S01]  /*10a10*/  IMAD.MOV.U32 R12, RZ, RZ, 0x8 ;  /* 0x00000008ff0c7424 */ /* 0x000fe200078e00ff */
[----:B------:R-:W-:-:S05]  /*10a20*/  SEL R14, R14, RZ, P3 ;  /* 0x000000ff0e0e7207 */ /* 0x000fca0001800000 */
[----:B------:R-:W-:-:S04]  /*10a30*/  IMAD.IADD R3, R3, 0x1, R14 ;  /* 0x0000000103037824 */ /* 0x000fc800078e020e */
[----:B------:R-:W-:-:S07]  /*10a40*/  IMAD.MOV.U32 R13, RZ, RZ, R3 ;  /* 0x000000ffff0d7224 */ /* 0x000fce00078e0003 */
[----:B------:R-:W-:Y:S05]  /*10a50*/  WARPSYNC.COLLECTIVE R15, `(.L_x_9832) ;  /* 0x000000000f087348 */ /* 0x000fea0003c00000 */
[----:B------:R0:W1:Y:S02]  /*10a60*/  SHFL.UP P6, R14, R13, R12, R11 ;  /* 0x0400000c0d0e7389 */ /* 0x00006400000c000b */
[----:B01----:R-:W-:Y:S01]  /*10a70*/  ENDCOLLECTIVE ;  /* 0x000000000000791b */ /* 0x003fe20003800000 */
.L_x_9832:
[----:B------:R-:W-:Y:S01]  /*10a80*/  IMAD.MOV.U32 R12, RZ, RZ, 0x10 ;  /* 0x00000010ff0c7424 */ /* 0x000fe200078e00ff */
[----:B------:R-:W-:-:S05]  /*10a90*/  SEL R14, R14, RZ, P4 ;  /* 0x000000ff0e0e7207 */ /* 0x000fca0002000000 */
[----:B------:R-:W-:-:S04]  /*10aa0*/  IMAD.IADD R3, R3, 0x1, R14 ;  /* 0x0000000103037824 */ /* 0x000fc800078e020e */
[----:B------:R-:W-:-:S07]  /*10ab0*/  IMAD.MOV.U32 R13, RZ, RZ, R3 ;  /* 0x000000ffff0d7224 */ /* 0x000fce00078e0003 */
[----:B------:R-:W-:Y:S05]  /*10ac0*/  WARPSYNC.COLLECTIVE R15, `(.L_x_9833) ;  /* 0x000000000f087348 */ /* 0x000fea0003c00000 */
[----:B------:R0:W1:Y:S02]  /*10ad0*/  SHFL.UP P6, R14, R13, R12, R11 ;  /* 0x0400000c0d0e7389 */ /* 0x00006400000c000b */
[----:B01----:R-:W-:Y:S01]  /*10ae0*/  ENDCOLLECTIVE ;  /* 0x000000000000791b */ /* 0x003fe20003800000 */
.L_x_9833:
        /* <DEDUP_REMOVED lines=8> */
.L_x_9834:
[----:B------:R-:W-:Y:S05]  /*10b70*/  BRA `(.L_x_9835) ;  /* 0xffffffdc00f87947 */ /* 0x000fea000383ffff */
.L_x_9768:
[----:B------:R-:W-:Y:S01]  /*10b80*/  BSSY B0, `(.L_x_9836) ;  /* 0x0000006000007945 */ /* 0x000fe20003800000 */
[----:B------:R-:W-:Y:S01]  /*10b90*/  PLOP3.LUT P6, PT, P6, PT, PT, 0x8, 0x0 ;  /* 0x000000000000781c */ /* 0x000fe200037ce170 */
[----:B------:R-:W-:-:S12]  /*10ba0*/  IMAD.MOV.U32 R15, RZ, RZ, -0x1 ;  /* 0xffffffffff0f7424 */ /* 0x000fd800078e00ff */
[----:B01---5:R-:W-:Y:S05]  /*10bb0*/  WARPSYNC.COLLECTIVE R15, `(.L_x_9837) ;  /* 0x000000000f087348 */ /* 0x023fea0003c00000 */
[----:B------:R-:W-:Y:S01]  /*10bc0*/  VOTE.ANY R14, PT, P6 ;  /* 0x00000000000e7806 */ /* 0x000fe200030e0100 */
[----:B01---5:R-:W-:Y:S06]  /*10bd0*/  ENDCOLLECTIVE ;  /* 0x000000000000791b */ /* 0x023fec0003800000 */
.L_x_9837:
[----:B------:R-:W-:Y:S05]  /*10be0*/  BSYNC B0 ;  /* 0x0000000000007941 */ /* 0x000fea0003800000 */
.L_x_9836:
        /* <DEDUP_REMOVED lines=9> */
.L_x_9838:
[----:B------:R-:W-:Y:S01]  /*10c80*/  IMAD.MOV.U32 R17, RZ, RZ, R14 ;  /* 0x000000ffff117224 */ /* 0x000fe200078e000e */
[----:B------:R-:W-:Y:S06]  /*10c90*/  BRA `(.L_x_9839) ;  /* 0xffffffdc00e87947 */ /* 0x000fec000383ffff */
.L_x_9770:
[----:B------:R-:W-:Y:S01]  /*10ca0*/  BSSY B0, `(.L_x_9840) ;  /* 0x0000007000007945 */ /* 0x000fe20003800000 */
[----:B------:R-:W-:Y:S02]  /*10cb0*/  IMAD.MOV.U32 R13, RZ, RZ, R3 ;  /* 0x000000ffff0d7224 */ /* 0x000fe400078e0003 */
[----:B------:R-:W-:Y:S02]  /*10cc0*/  IMAD.MOV.U32 R11, RZ, RZ, 0x1f ;  /* 0x0000001fff0b7424 */ /* 0x000fe400078e00ff */
[----:B------:R-:W-:-:S07]  /*10cd0*/  IMAD.MOV.U32 R15, RZ, RZ, -0x1 ;  /* 0xffffffffff0f7424 */ /* 0x000fce00078e00ff */
[----:B-123-5:R-:W-:Y:S05]  /*10ce0*/  WARPSYNC.COLLECTIVE R15, `(.L_x_9841) ;  /* 0x000000000f087348 */ /* 0x02efea0003c00000 */
[----:B------:R0:W4:Y:S02]  /*10cf0*/  SHFL.IDX P6, R14, R13, R12, R11 ;  /* 0x0000000c0d0e7389 */ /* 0x00012400000c000b */
[----:B012345:R-:W-:Y:S01]  /*10d00*/  ENDCOLLECTIVE ;  /* 0x000000000000791b */ /* 0x03ffe20003800000 */
.L_x_9841:
[----:B------:R-:W-:Y:S05]  /*10d10*/  BSYNC B0 ;  /* 0x0000000000007941 */ /* 0x000fea0003800000 */
.L_x_9840:
[----:B------:R-:W-:Y:S05]  /*10d20*/  BRA `(.L_x_9769) ;  /* 0xffffffdc00e07947 */ /* 0x000fea000383ffff */
.L_x_9774:
[----:B0-----:R0:W1:Y:S02]  /*10d30*/  SYNCS.PHASECHK.TRANS64.TRYWAIT P0, [R0+URZ+0x22820], R3 ;  /* 0x02282003000075a7 */ /* 0x001064000800017f */
[----:B-1----:R-:W-:Y:S05]  /*10d40*/  @!P0 NANOSLEEP.SYNCS 0x989680 ;  /* 0x009896800000895d */ /* 0x002fea0003900000 */
[----:B------:R-:W1:Y:S02]  /*10d50*/  @!P0 SYNCS.PHASECHK.TRANS64 P0, [R0+URZ+0x22820], R3 ;  /* 0x02282003000085a7 */ /* 0x000e64000800007f */
[----:B-1----:R-:W-:Y:S05]  /*10d60*/  @!P0 BRA `(.L_x_9774) ;  /* 0xfffffffc00f08947 */ /* 0x002fea000383ffff */
[----:B------:R-:W-:Y:S05]  /*10d70*/  BRA `(.L_x_9842) ;  /* 0xffffffe000d47947 */ /* 0x000fea000383ffff */
.L_x_9775:
        /* <DEDUP_REMOVED lines=11> */
.L_x_9844:
[----:B------:R-:W-:Y:S05]  /*10e30*/  BSYNC B0 ;  /* 0x0000000000007941 */ /* 0x000fea0003800000 */
.L_x_9843:
[----:B------:R-:W-:Y:S05]  /*10e40*/  BRA `(.L_x_9845) ;  /* 0xffffffe000bc7947 */ /* 0x000fea000383ffff */
.L_x_9778:
[----:B------:R-:W-:Y:S01]  /*10e50*/  BSSY B1, `(.L_x_9846) ;  /* 0x0000006000017945 */ /* 0x000fe20003800000 */
[----:B------:R-:W-:-:S07]  /*10e60*/  IMAD.MOV.U32 R15, RZ, RZ, -0x1 ;  /* 0xffffffffff0f7424 */ /* 0x000fce00078e00ff */
[----:B01---5:R-:W-:Y:S05]  /*10e70*/  WARPSYNC.COLLECTIVE R15, `(.L_x_9847) ;  /* 0x000000000f0c7348 */ /* 0x023fea0003c00000 */
[----:B------:R-:W-:Y:S02]  /*10e80*/  ELECT P6, UR62, PT ;  /* 0x00000000003e782f */ /* 0x000fe400038c0000 */
[----:B------:R-:W-:Y:S01]  /*10e90*/  MOV R14, UR62 ;  /* 0x0000003e000e7c02 */ /* 0x000fe20008000f00 */
[----:B01---5:R-:W-:Y:S10]  /*10ea0*/  ENDCOLLECTIVE ;  /* 0x000000000000791b */ /* 0x023ff40003800000 */
.L_x_9847:
[----:B------:R-:W-:Y:S05]  /*10eb0*/  BSYNC B1 ;  /* 0x0000000000017941 */ /* 0x000fea0003800000 */
.L_x_9846:
[----:B------:R-:W-:Y:S05]  /*10ec0*/  BRA `(.L_x_9848) ;  /* 0xffffffe000b47947 */ /* 0x000fea000383ffff */
.L_x_9780:
[----:B0-----:R0:W1:Y:S02]  /*10ed0*/  SYNCS.PHASECHK.TRANS64.TRYWAIT P0, [R6+URZ], R5 ;  /* 0x00000005060075a7 */ /* 0x001064000800017f */
[----:B-1----:R-:W-:Y:S05]  /*10ee0*/  @!P0 NANOSLEEP.SYNCS 0x989680 ;  /* 0x009896800000895d */ /* 0x002fea0003900000 */
[----:B------:R-:W1:Y:S02]  /*10ef0*/  @!P0 SYNCS.PHASECHK.TRANS64 P0, [R6+URZ], R5 ;  /* 0x00000005060085a7 */ /* 0x000e64000800007f */
[----:B-1----:R-:W-:Y:S05]  /*10f00*/  @!P0 BRA `(.L_x_9780) ;  /* 0xfffffffc00f08947 */ /* 0x002fea000383ffff */
[----:B------:R-:W-:Y:S05]  /*10f10*/  BRA `(.L_x_9849) ;  /* 0xffffffe000f07947 */ /* 0x000fea000383ffff */
.L_x_9781:
[----:B-1----:R1:W2:Y:S02]  /*10f20*/  SYNCS.PHASECHK.TRANS64.TRYWAIT P0, [R7+URZ], R2 ;  /* 0x00000002070075a7 */ /* 0x0022a4000800017f */
[----:B--2---:R-:W-:Y:S05]  /*10f30*/  @!P0 NANOSLEEP.SYNCS 0x989680 ;  /* 0x009896800000895d */ /* 0x004fea0003900000 */
[----:B------:R-:W2:Y:S02]  /*10f40*/  @!P0 SYNCS.PHASECHK.TRANS64 P0, [R7+URZ], R2 ;  /* 0x00000002070085a7 */ /* 0x000ea4000800007f */
[----:B--2---:R-:W-:Y:S05]  /*10f50*/  @!P0 BRA `(.L_x_9781) ;  /* 0xfffffffc00f08947 */ /* 0x004fea000383ffff */
[----:B------:R-:W-:Y:S05]  /*10f60*/  BRA `(.L_x_9850) ;  /* 0xffffffe000e47947 */ /* 0x000fea000383ffff */
.L_x_9783:
[----:B--2---:R2:W3:Y:S02]  /*10f70*/  SYNCS.PHASECHK.TRANS64.TRYWAIT P0, [R4+URZ], R5 ;  /* 0x00000005040075a7 */ /* 0x0044e4000800017f */
[----:B---3--:R-:W-:Y:S05]  /*10f80*/  @!P0 NANOSLEEP.SYNCS 0x989680 ;  /* 0x009896800000895d */ /* 0x008fea0003900000 */
[----:B------:R-:W3:Y:S02]  /*10f90*/  @!P0 SYNCS.PHASECHK.TRANS64 P0, [R4+URZ], R5 ;  /* 0x00000005040085a7 */ /* 0x000ee4000800007f */
[----:B---3--:R-:W-:Y:S05]  /*10fa0*/  @!P0 BRA `(.L_x_9783) ;  /* 0xfffffffc00f08947 */ /* 0x008fea000383ffff */
[----:B------:R-:W-:Y:S05]  /*10fb0*/  BRA `(.L_x_9851) ;  /* 0xffffffe000ec7947 */ /* 0x000fea000383ffff */
.L_x_9852:
        /* <DEDUP_REMOVED lines=12> */
.L_x_15307:


//--------------------- .text._ZN7cutlass13device_kernelIN5flash11enable_sm90INS1_16FlashAttnFwdSm90INS1_25CollectiveMainloopFwdSm90ILi2EN4cute5tupleIJNS5_1CILi1EEES8_S8_EEENS6_IJNS7_ILi128EEENS7_ILi96EEENS7_ILi64EEEEEELi256ENS_6half_tEfNS_4arch4Sm90ELb0ELb0ELb1ELb1ELb0ELb1ELb0ELb1ELb0ELb1ELb0ELb0EEENS1_21CollectiveEpilogueFwdINS6_IJSA_NS7_ILi256EEESB_EEES9_SE_SG_Li256ELb1ELb1ELb0ELb0EEENS1_36VarlenDynamicPersistentTileSchedulerILi128ELi96ELi256ELi128ELb0ELb1ELb1ELb0ELb1ELb1EEEEEEEEEvNT_6ParamsE --------------------------
	.section	.text._ZN7cutlass13device_kernelIN5flash11enable_sm90INS1_16FlashAttnFwdSm90INS1_25CollectiveMainloopFwdSm90ILi2EN4cute5tupleIJNS5_1CILi1EEES8_S8_EEENS6_IJNS7_ILi128EEENS7_ILi96EEENS7_ILi64EEEEEELi256ENS_6half_tEfNS_4arch4Sm90ELb0ELb0ELb1ELb1ELb0ELb1ELb0ELb1ELb0ELb1ELb0ELb0EEENS1_21CollectiveEpilogueFwdINS6_IJSA_NS7_ILi256EEESB_EEES9_SE_SG_Li256ELb1ELb1ELb0ELb0EEENS1_36VarlenDynamicPersistentTileSchedulerILi128ELi96ELi256ELi128ELb0ELb1ELb1ELb0ELb1ELb1EEEEEEEEEvNT_6ParamsE,"ax",@progbits
	.align	128
.text._ZN7cutlass13device_kernelIN5flash11enable_sm90INS1_16FlashAttnFwdSm90INS1_25CollectiveMainloopFwdSm90ILi2EN4cute5tupleIJNS5_1CILi1EEES8_S8_EEENS6_IJNS7_ILi128EEENS7_ILi96EEENS7_ILi64EEEEEELi256ENS_6half_tEfNS_4arch4Sm90ELb0ELb0ELb1ELb1ELb0ELb1ELb0ELb1ELb0ELb1ELb0ELb0EEENS1_21CollectiveEpilogueFwdINS6_IJSA_NS7_ILi256EEESB_EEES9_SE_SG_Li256ELb1ELb1ELb0ELb0EEENS1_36VarlenDynamicPersistentTileSchedulerILi128ELi96ELi256ELi128ELb0ELb1ELb1ELb0ELb1ELb1EEEEEEEEEvNT_6ParamsE:
        .type           _ZN7cutlass13device_kernelIN5flash11enable_sm90INS1_16FlashAttnFwdSm90INS1_25CollectiveMainloopFwdSm90ILi2EN4cute5tupleIJNS5_1CILi1EEES8_S8_EEENS6_IJNS7_ILi128EEENS7_ILi96EEENS7_ILi64EEEEEELi256ENS_6half_tEfNS_4arch4Sm90ELb0ELb0ELb1ELb1ELb0ELb1ELb0ELb1ELb0ELb1ELb0ELb0EEENS1_21CollectiveEpilogueFwdINS6_IJSA_NS7_ILi256EEESB_EEES9_SE_SG_Li256ELb1ELb1ELb0ELb0EEENS1_36VarlenDynamicPersistentTileSchedulerILi128ELi96ELi256ELi128ELb0ELb1ELb1ELb0ELb1ELb1EEEEEEEEEvNT_6ParamsE,@function
        .size           _ZN7cutlass13device_kernelIN5flash11enable_sm90INS1_16FlashAttnFwdSm90INS1_25CollectiveMainloopFwdSm90ILi2EN4cute5tupleIJNS5_1CILi1EEES8_S8_EEENS6_IJNS7_ILi128EEENS7_ILi96EEENS7_ILi64EEEEEELi256ENS_6half_tEfNS_4arch4Sm90ELb0ELb0ELb1ELb1ELb0ELb1ELb0ELb1ELb0ELb1ELb0ELb0EEENS1_21CollectiveEpilogueFwdINS6_IJSA_NS7_ILi256EEESB_EEES9_SE_SG_Li256ELb1ELb1ELb0ELb0EEENS1_36VarlenDynamicPersistentTileSchedulerILi128ELi96ELi256ELi128ELb0ELb1ELb1ELb0ELb1ELb1EEEEEEEEEvNT_6ParamsE,(.L_x_15308 - _ZN7cutlass13device_kernelIN5flash11enable_sm90INS1_16FlashAttnFwdSm90INS1_25CollectiveMainloopFwdSm90ILi2EN4cute5tupleIJNS5_1CILi1EEES8_S8_EEENS6_IJNS7_ILi128EEENS7_ILi96EEENS7_ILi64EEEEEELi256ENS_6half_tEfNS_4arch4Sm90ELb0ELb0ELb1ELb1ELb0ELb1ELb0ELb1ELb0ELb1ELb0ELb0EEENS1_21CollectiveEpilogueFwdINS6_IJSA_NS7_ILi256EEESB_EEES9_SE_SG_Li256ELb1ELb1ELb0ELb0EEENS1_36VarlenDynamicPersistentTileSchedulerILi128ELi96ELi256ELi128ELb0ELb1ELb1ELb0ELb1ELb1EEEEEEEEEvNT_6ParamsE)
        .other          _ZN7cutlass13device_kernelIN5flash11enable_sm90INS1_16FlashAttnFwdSm90INS1_25CollectiveMainloopFwdSm90ILi2EN4cute5tupleIJNS5_1CILi1EEES8_S8_EEENS6_IJNS7_ILi128EEENS7_ILi96EEENS7_ILi64EEEEEELi256ENS_6half_tEfNS_4arch4Sm90ELb0ELb0ELb1ELb1ELb0ELb1ELb0ELb1ELb0ELb1ELb0ELb0EEENS1_21CollectiveEpilogueFwdINS6_IJSA_NS7_ILi256EEESB_EEES9_SE_SG_Li256ELb1ELb1ELb0ELb0EEENS1_36VarlenDynamicPersistentTileSchedulerILi128ELi96ELi256ELi128ELb0ELb1ELb1ELb0ELb1ELb1EEEEEEEEEvNT_6ParamsE,@"STO_CUDA_ENTRY STV_DEFAULT"
_ZN7cutlass13device_kernelIN5flash11enable_sm90INS1_16FlashAttnFwdSm90INS1_25CollectiveMainloopFwdSm90ILi2EN4cute5tupleIJNS5_1CILi1EEES8_S8_EEENS6_IJNS7_ILi128EEENS7_ILi96EEENS7_ILi64EEEEEELi256ENS_6half_tEfNS_4arch4Sm90ELb0ELb0ELb1ELb1ELb0ELb1ELb0ELb1ELb0ELb1ELb0ELb0EEENS1_21CollectiveEpilogueFwdINS6_IJSA_NS7_ILi256EEESB_EEES9_SE_SG_Li256ELb1ELb1ELb0ELb0EEENS1_36VarlenDynamicPersistentTileSchedulerILi128ELi96ELi256ELi128ELb0ELb1ELb1ELb0ELb1ELb1EEEEEEEEEvNT_6ParamsE:
        /* <DEDUP_REMOVED lines=23> */
.L_x_9854:
[----:B------:R-:W-:Y:S05]  /*0170*/  BSYNC B0 ;  /* 0x0000000000007941 */ /* 0x000fea0003800000 */
.L_x_9853:
        /* <DEDUP_REMOVED lines=11> */
[----:B0-----:R-:W-:Y:S02]  /*0230*/  ISETP.NE.AND P1, PT, R2, RZ, PT ;  /* 0x000000ff0200720c */ /* 0x001fe40003f25270 */
[----:B------:R0:W2:Y:S01]  /*0240*/  SHFL.IDX PT, R2, R3, RZ, 0x1f ;  /* 0x00001fff03027589 */ /* 0x0000a200000e0000 */
[----:B-1----:R-:W-:Y:S02]  /*0250*/  @UP0 ULEA UR8, UR8, UR6, 0x18 ;  /* 0x0000000608080291 */ /* 0x002fe4000f8ec03f */
[----:B------:R-:W-:-:S04]  /*0260*/  @UP0 UIADD3 UR6, -UR7, 0x100000, URZ ;  /* 0x0010000007060890 */ /* 0x000fc8000fffe13f */
[----:B------:R-:W-:Y:S02]  /*0270*/  @UP0 USHF.L.U32 UR7, UR6, 0xb, URZ ;  /* 0x0000000b06070899 */ /* 0x000fe4000800063f */
[----:B------:R-:W-:Y:S01]  /*0280*/  @UP0 USHF.L.U32 UR6, UR6, 0x1, URZ ;  /* 0x0000000106060899 */ /* 0x000fe2000800063f */
[----:B------:R-:W-:Y:S01]  /*0290*/  VOTEU.ANY UP0, P0 ;  /* 0x00000000003f7886 */ /* 0x000fe20000000100 */
[----:B------:R-:W1:Y:S04]  /*02a0*/  FENCE.VIEW.ASYNC.S ;  /* 0x00000000000073c6 */ /* 0x000e680000000000 */
[----:B-1----:R0:W1:Y:S06]  /*02b0*/  @UP0 SYNCS.EXCH.64 URZ, [UR8+0x22800], UR4 ;  /* 0x02280004083f05b2 */ /* 0x00206c0008000100 */
[----:B------:R0:W3:Y:S02]  /*02c0*/  @UP1 SYNCS.EXCH.64 URZ, [UR8+0x22820], UR6 ;  /* 0x02282006083f15b2 */ /* 0x0000e40008000100 */
[----:B0-----:R-:W-:Y:S05]  /*02d0*/  @P1 BRA `(.L_x_9855) ;  /* 0x0000000000481947 */ /* 0x001fea0003800000 */
        /* <DEDUP_REMOVED lines=16> */
[----:B------:R0:W0:Y:S01]  /*03e0*/  SYNCS.EXCH.64 URZ, [UR8+0x22848], UR6 ;  /* 0x02284806083f75b2 */ /* 0x0000220008000100 */
[----:B------:R-:W-:Y:S01]  /*03f0*/  NOP ;  /* 0x0000000000007918 */ /* 0x000fe20000000000 */
.L_x_9855:
        /* <DEDUP_REMOVED lines=22> */
.L_x_9856:
        /* <DEDUP_REMOVED lines=18> */
.L_x_9857:
        /* <DEDUP_REMOVED lines=22> */
.L_x_9858:
        /* <DEDUP_REMOVED lines=22> */
.L_x_9859:
[----:B--2---:R-:W-:Y:S01]  /*0940*/  ISETP.NE.AND P0, PT, R2, RZ, PT ;  /* 0x000000ff0200720c */ /* 0x004fe20003f05270 */
[----:B------:R-:W-:Y:S01]  /*0950*/  IMAD.MOV.U32 R2, RZ, RZ, 0x1 ;  /* 0x00000001ff027424 */ /* 0x000fe200078e00ff */
[----:B------:R-:W-:Y:S01]  /*0960*/  NOP ;  /* 0x0000000000007918 */ /* 0x000fe20000000000 */
[----:B------:R-:W-:Y:S01]  /*0970*/  ULDC.64 UR40, c[0x0][0x208] ;  /* 0x0000820000287ab9 */ /* 0x000fe20000000a00 */
[----:B------:R-:W-:Y:S02]  /*0980*/  BSSY B9, `(.L_x_9860) ;  /* 0x000169d000097945 */ /* 0x000fe40003800000 */
[----:B------:R-:W-:-:S05]  /*0990*/  SEL R2, R2, 0x2, !P0 ;  /* 0x0000000202027807 */ /* 0x000fca0004000000 */
[----:B------:R2:W-:Y:S01]  /*09a0*/  STL [R1+0x60], R2 ;  /* 0x0000600201007387 */ /* 0x0005e20000100800 */
[----:B01-34-:R-:W-:Y:S06]  /*09b0*/  BAR.SYNC.DEFER_BLOCKING 0x0 ;  /* 0x0000000000007b1d */ /* 0x01bfec0000010000 */
[----:B------:R-:W-:Y:S05]  /*09c0*/  @!P0 BRA `(.L_x_9861) ;  /* 0x000000f400208947 */ /* 0x000fea0003800000 */
.L_x_9862:
        /* <DEDUP_REMOVED lines=8> */
[----:B-1----:R-:W-:-:S06]  /*0a50*/  ULEA UR4, UR5, UR4, 0x18 ;  /* 0x0000000405047291 */ /* 0x002fcc000f8ec03f */
[----:B------:R-:W-:Y:S01]  /*0a60*/  IMAD.U32 R18, RZ, RZ, UR4 ;  /* 0x00000004ff127e24 */ /* 0x000fe2000f8e00ff */
[----:B0-----:R-:W-:Y:S01]  /*0a70*/  SHF.R.U32.HI R0, RZ, 0x7, R0 ;  /* 0x00000007ff007819 */ /* 0x001fe20000011600 */
[----:B------:R-:W-:-:S03]  /*0a80*/  ULDC UR4, c[0x0][0xc3c] ;  /* 0x00030f0000047ab9 */ /* 0x000fc60000000800 */
[----:B------:R-:W-:-:S13]  /*0a90*/  ISETP.NE.AND P0, PT, R0, 0x1, PT ;  /* 0x000000010000780c */ /* 0x000fda0003f05270 */
[----:B------:R-:W-:Y:S08]  /*0aa0*/  @!P0 BAR.ARV 0x9, 0x100 ;  /* 0x0244000000008b1d */ /* 0x000ff00000002000 */
[----:B------:R-:W-:Y:S06]  /*0ab0*/  BAR.SYNC.DEFER_BLOCKING 0x5, 0x180 ;  /* 0x0146000000007b1d */ /* 0x000fec0000010000 */
[----:B------:R-:W0:Y:S02]  /*0ac0*/  LDS.128 R88, [R18+0x228d0] ;  /* 0x0228d00012587984 */ /* 0x000e240000000c00 */
[----:B------:R-:W-:Y:S06]  /*0ad0*/  BAR.ARV 0x4, 0x180 ;  /* 0x0106000000007b1d */ /* 0x000fec0000002000 */
[----:B0-----:R-:W-:-:S13]  /*0ae0*/  ISETP.GE.AND P0, PT, R91, UR4, PT ;  /* 0x000000045b007c0c */ /* 0x001fda000bf06270 */
[----:B------:R-:W-:Y:S05]  /*0af0*/  @P0 BRA `(.L_x_9863) ;  /* 0x0000016800140947 */ /* 0x000fea0003800000 */
[----:B------:R-:W3:Y:S01]  /*0b00*/  LDL.LU R11, [R1+0x60] ;  /* 0x00006000010b7983 */ /* 0x000ee20000300800 */
[----:B------:R-:W0:Y:S02]  /*0b10*/  S2R R0, SR_TID.X ;  /* 0x0000000000007919 */ /* 0x000e240000002100 */
[----:B0-----:R-:W-:-:S05]  /*0b20*/  VIADD R10, R0, 0xffffff80 ;  /* 0xffffff80000a7836 */ /* 0x001fca0000000000 */
[----:B------:R-:W-:-:S04]  /*0b30*/  SHF.R.S32.HI R0, RZ, 0x1f, R10 ;  /* 0x0000001fff007819 */ /* 0x000fc8000001140a */
[----:B------:R-:W-:-:S04]  /*0b40*/  LEA.HI R3, R0, R10, RZ, 0x7 ;  /* 0x0000000a00037211 */ /* 0x000fc800078f38ff */
[----:B------:R-:W-:-:S05]  /*0b50*/  LOP3.LUT R230, R3, 0xffffff80, RZ, 0xc0, !PT ;  /* 0xffffff8003e67812 */ /* 0x000fca00078ec0ff */
[----:B------:R-:W-:-:S05]  /*0b60*/  IMAD.IADD R230, R10, 0x1, -R230 ;  /* 0x000000010ae67824 */ /* 0x000fca00078e0ae6 */
[----:B------:R-:W-:-:S04]  /*0b70*/  SHF.R.S32.HI R7, RZ, 0x1f, R230 ;  /* 0x0000001fff077819 */ /* 0x000fc800000114e6 */
[----:B------:R-:W-:-:S04]  /*0b80*/  LEA.HI R6, R7, R230, RZ, 0x2 ;  /* 0x000000e607067211 */ /* 0x000fc800078f10ff */
[--C-:B------:R-:W-:Y:S02]  /*0b90*/  SHF.R.S32.HI R4, RZ, 0x2, R6.reuse ;  /* 0x00000002ff047819 */ /* 0x100fe40000011406 */
[----:B------:R-:W-:Y:S02]  /*0ba0*/  SHF.R.S32.HI R5, RZ, 0x1f, R6 ;  /* 0x0000001fff057819 */ /* 0x000fe40000011406 */
[----:B------:R-:W-:Y:S02]  /*0bb0*/  SHF.R.S32.HI R234, RZ, 0x7, R3 ;  /* 0x00000007ffea7819 */ /* 0x000fe40000011403 */
[----:B------:R-:W-:Y:S02]  /*0bc0*/  LEA.HI R5, R5, R4, RZ, 0x3 ;  /* 0x0000000405057211 */ /* 0x000fe400078f18ff */
[----:B--2---:R-:W-:Y:S02]  /*0bd0*/  LEA.HI R2, R0, R10, RZ, 0x4 ;  /* 0x0000000a00027211 */ /* 0x004fe400078f20ff */
[----:B------:R-:W-:-:S02]  /*0be0*/  LOP3.LUT R9, R5, 0xfffffff8, RZ, 0xc0, !PT ;  /* 0xfffffff805097812 */ /* 0x000fc400078ec0ff */
[----:B------:R-:W-:Y:S02]  /*0bf0*/  LEA.HI R7, R7, R230, RZ, 0x5 ;  /* 0x000000e607077211 */ /* 0x000fe400078f28ff */
[----:B------:R-:W-:Y:S02]  /*0c00*/  LEA.HI R3, R3, R234, RZ, 0x1 ;  /* 0x000000ea03037211 */ /* 0x000fe400078f08ff */
[----:B------:R-:W-:Y:S01]  /*0c10*/  SHF.R.S32.HI R5, RZ, 0x4, R2 ;  /* 0x00000004ff057819 */ /* 0x000fe20000011402 */
[----:B------:R-:W-:Y:S01]  /*0c20*/  IMAD.IADD R8, R4, 0x1, -R9 ;  /* 0x0000000104087824 */ /* 0x000fe200078e0a09 */
[----:B------:R-:W-:Y:S02]  /*0c30*/  SHF.R.S32.HI R7, RZ, 0x5, R7 ;  /* 0x00000005ff077819 */ /* 0x000fe40000011407 */
[----:B------:R-:W-:Y:S02]  /*0c40*/  LOP3.LUT R3, R3, 0x3fffffe, RZ, 0xc0, !PT ;  /* 0x03fffffe03037812 */ /* 0x000fe400078ec0ff */
[----:B------:R-:W-:-:S02]  /*0c50*/  LOP3.LUT R4, R2, 0x3fffff0, RZ, 0xc0, !PT ;  /* 0x03fffff002047812 */ /* 0x000fc400078ec0ff */
[----:B------:R-:W-:Y:S01]  /*0c60*/  LEA.HI R2, R2, R5, RZ, 0x1 ;  /* 0x0000000502027211 */ /* 0x000fe200078f08ff */
[----:B------:R-:W-:Y:S01]  /*0c70*/  IMAD R8, R7, 0x10, R8 ;  /* 0x0000001007087824 */ /* 0x000fe200078e0208 */
[-C--:B------:R-:W-:Y:S01]  /*0c80*/  LEA.HI R207, R0, R10.reuse, RZ, 0x5 ;  /* 0x0000000a00cf7211 */ /* 0x080fe200078f28ff */
[----:B------:R-:W-:Y:S01]  /*0c90*/  IMAD.IADD R3, R234, 0x1, -R3 ;  /* 0x00000001ea037824 */ /* 0x000fe200078e0a03 */
[----:B------:R-:W-:Y:S01]  /*0ca0*/  LOP3.LUT R2, R2, 0x1ffffffe, RZ, 0xc0, !PT ;  /* 0x1ffffffe02027812 */ /* 0x000fe200078ec0ff */
[----:B------:R-:W-:Y:S01]  /*0cb0*/  IMAD.IADD R4, R10, 0x1, -R4 ;  /* 0x000000010a047824 */ /* 0x000fe200078e0a04 */
[----:B------:R-:W-:Y:S01]  /*0cc0*/  SHF.R.S32.HI R207, RZ, 0x5, R207 ;  /* 0x00000005ffcf7819 */ /* 0x000fe200000114cf */
[----:B------:R-:W-:Y:S01]  /*0cd0*/  IMAD R235, R3, 0x40, R8 ;  /* 0x0000004003eb7824 */ /* 0x000fe200078e0208 */
[----:B------:R-:W-:Y:S01]  /*0ce0*/  LEA.HI R3, R0, R10, RZ, 0x2 ;  /* 0x0000000a00037211 */ /* 0x000fe200078f10ff */
[----:B------:R-:W-:Y:S01]  /*0cf0*/  IMAD.IADD R2, R5, 0x1, -R2 ;  /* 0x0000000105027824 */ /* 0x000fe200078e0a02 */
[----:B------:R-:W-:-:S02]  /*0d00*/  LEA R5, R207, R4, 0x4 ;  /* 0x00000004cf057211 */ /* 0x000fc400078e20ff */
[----:B------:R-:W-:Y:S02]  /*0d10*/  LOP3.LUT R4, R3, 0xfffffffc, RZ, 0xc0, !PT ;  /* 0xfffffffc03047812 */ /* 0x000fe400078ec0ff */
[----:B------:R-:W-:-:S03]  /*0d20*/  LEA.HI R0, R0, R10, RZ, 0x3 ;  /* 0x0000000a00007211 */ /* 0x000fc600078f18ff */
[----:B------:R-:W-:Y:S01]  /*0d30*/  IMAD.IADD R4, R10, 0x1, -R4 ;  /* 0x000000010a047824 */ /* 0x000fe200078e0a04 */
[----:B------:R-:W-:Y:S02]  /*0d40*/  LOP3.LUT R212, R0, 0xfffffff8, RZ, 0xc0, !PT ;  /* 0xfffffff800d47812 */ /* 0x000fe400078ec0ff */
[----:B------:R-:W-:Y:S02]  /*0d50*/  SHF.R.S32.HI R228, RZ, 0x3, R0 ;  /* 0x00000003ffe47819 */ /* 0x000fe40000011400 */
[----:B------:R-:W-:Y:S02]  /*0d60*/  LEA.HI R0, R4, R4, RZ, 0x1 ;  /* 0x0000000404007211 */ /* 0x000fe400078f08ff */
[----:B------:R-:W-:Y:S02]  /*0d70*/  IADD3 R212, R10, -R212, RZ ;  /* 0x800000d40ad47210 */ /* 0x000fe40007ffe0ff */
[--C-:B------:R-:W-:Y:S02]  /*0d80*/  SHF.R.S32.HI R19, RZ, 0x2, R3.reuse ;  /* 0x00000002ff137819 */ /* 0x100fe40000011403 */
[----:B------:R-:W-:Y:S01]  /*0d90*/  SHF.R.S32.HI R8, RZ, 0x1f, R3 ;  /* 0x0000001fff087819 */ /* 0x000fe20000011403 */
[----:B------:R-:W-:Y:S01]  /*0da0*/  IMAD.SHL.U32 R205, R212, 0x8, RZ ;  /* 0x00000008d4cd7824 */ /* 0x000fe200078e00ff */
[----:B------:R-:W-:Y:S01]  /*0db0*/  LOP3.LUT R3, R0, 0x1ffffffe, RZ, 0xc0, !PT ;  /* 0x1ffffffe00037812 */ /* 0x000fe200078ec0ff */
[----:B------:R-:W-:-:S04]  /*0dc0*/  IMAD R7, R5, 0x8, R2 ;  /* 0x0000000805077824 */ /* 0x000fc800078e0202 */
[----:B------:R-:W-:Y:S01]  /*0dd0*/  IMAD.IADD R0, R4, 0x1, -R3 ;  /* 0x0000000104007824 */ /* 0x000fe200078e0a03 */
[----:B------:R-:W-:Y:S02]  /*0de0*/  SHF.R.S32.HI R3, RZ, 0x1f, R205 ;  /* 0x0000001fff037819 */ /* 0x000fe400000114cd */
[----:B------:R-:W-:Y:S01]  /*0df0*/  LOP3.LUT R3, R6, 0x7ffffffc, RZ, 0xc0, !PT ;  /* 0x7ffffffc06037812 */ /* 0x000fe200078ec0ff */
[----:B------:R-:W-:Y:S02]  /*0e00*/  VIADD R217, R19, 0x40 ;  /* 0x0000004013d97836 */ /* 0x000fe40000000000 */
[----:B------:R-:W-:Y:S02]  /*0e10*/  IMAD.SHL.U32 R16, R4, 0x8, RZ ;  /* 0x0000000804107824 */ /* 0x000fe400078e00ff */
[----:B------:R-:W-:Y:S02]  /*0e20*/  IMAD.IADD R236, R230, 0x1, -R3 ;  /* 0x00000001e6ec7824 */ /* 0x000fe400078e0a03 */
[----:B------:R-:W-:-:S02]  /*0e30*/  IMAD.SHL.U32 R3, R7, 0x8, RZ ;  /* 0x0000000807037824 */ /* 0x000fc400078e00ff */
[----:B------:R-:W-:Y:S01]  /*0e40*/  IMAD.SHL.U32 R22, R4, 0x4, RZ ;  /* 0x0000000404167824 */ /* 0x000fe200078e00ff */
[----:B------:R-:W-:Y:S02]  /*0e50*/  SHF.R.S32.HI R4, RZ, 0x1f, R217 ;  /* 0x0000001fff047819 */ /* 0x000fe400000114d9 */
[----:B------:R0:W-:Y:S01]  /*0e60*/  STL [R1+0x4], R3 ;  /* 0x0000040301007387 */ /* 0x0001e20000100800 */
[----:B------:R-:W-:Y:S01]  /*0e70*/  LEA.HI R8, R8, R19, RZ, 0x3 ;  /* 0x0000001308087211 */ /* 0x000fe200078f18ff */
[----:B------:R-:W-:Y:S01]  /*0e80*/  IMAD.SHL.U32 R206, R217, 0x40, RZ ;  /* 0x00000040d9ce7824 */ /* 0x000fe200078e00ff */
[----:B------:R-:W-:Y:S02]  /*0e90*/  LEA.HI R4, R4, R217, RZ, 0x3 ;  /* 0x000000d904047211 */ /* 0x000fe400078f18ff */
[----:B------:R-:W-:Y:S02]  /*0ea0*/  LOP3.LUT R8, R8, 0xfffffff8, RZ, 0xc0, !PT ;  /* 0xfffffff808087812 */ /* 0x000fe400078ec0ff */
[----:B------:R-:W-:Y:S01]  /*0eb0*/  LOP3.LUT R206, R206, 0x1c0, RZ, 0xc0, !PT ;  /* 0x000001c0cece7812 */ /* 0x000fe200078ec0ff */
[----:B------:R-:W-:-:S02]  /*0ec0*/  IMAD.SHL.U32 R4, R4, 0x40, RZ ;  /* 0x0000004004047824 */ /* 0x000fc400078e00ff */
[----:B------:R-:W-:Y:S01]  /*0ed0*/  IMAD.IADD R226, R19, 0x1, -R8 ;  /* 0x0000000113e27824 */ /* 0x000fe200078e0a08 */
[----:B------:R-:W-:Y:S01]  /*0ee0*/  SHF.R.U32.HI R8, RZ, 0x3, R206 ;  /* 0x00000003ff087819 */ /* 0x000fe200000116ce */
[----:B------:R-:W-:Y:S01]  /*0ef0*/  VIADD R202, R22, 0x10 ;  /* 0x0000001016ca7836 */ /* 0x000fe20000000000 */
[----:B------:R-:W-:Y:S02]  /*0f00*/  LOP3.LUT R5, R206, 0x38, R16, 0xf8, !PT ;  /* 0x00000038ce057812 */ /* 0x000fe400078ef810 */
[----:B------:R-:W-:Y:S01]  /*0f10*/  LOP3.LUT R208, R4, 0xfffffe00, RZ, 0xc0, !PT ;  /* 0xfffffe0004d07812 */ /* 0x000fe200078ec0ff */
[C---:B------:R-:W-:Y:S01]  /*0f20*/  VIADD R209, R205.reuse, 0x80 ;  /* 0x00000080cdd17836 */ /* 0x040fe20000000000 */
[C---:B------:R-:W-:Y:S01]  /*0f30*/  IADD3 R210, R205.reuse, 0x40, RZ ;  /* 0x00000040cdd27810 */ /* 0x040fe20007ffe0ff */
[----:B------:R-:W-:Y:S01]  /*0f40*/  VIADD R211, R205, 0xc0 ;  /* 0x000000c0cdd37836 */ /* 0x000fe20000000000 */
[----:B------:R-:W-:Y:S02]  /*0f50*/  LOP3.LUT R5, R208, R5, R8, 0xf6, !PT ;  /* 0x00000005d0057212 */ /* 0x000fe400078ef608 */
[----:B------:R-:W-:Y:S01]  /*0f60*/  SHF.R.S32.HI R231, RZ, 0x1f, R202 ;  /* 0x0000001fffe77819 */ /* 0x000fe200000114ca */
[----:B------:R-:W-:Y:S01]  /*0f70*/  IMAD.MOV.U32 R218, RZ, RZ, RZ ;  /* 0x000000ffffda7224 */ /* 0x000fe200078e00ff */
[----:B------:R-:W-:Y:S01]  /*0f80*/  SHF.R.S32.HI R6, RZ, 0x1f, R210 ;  /* 0x0000001fff067819 */ /* 0x000fe200000114d2 */
[----:B------:R-:W-:Y:S01]  /*0f90*/  IMAD.MOV.U32 R2, RZ, RZ, RZ ;  /* 0x000000ffff027224 */ /* 0x000fe200078e00ff */
[----:B------:R-:W-:Y:S01]  /*0fa0*/  CS2R R200, SRZ ;  /* 0x0000000000c87805 */ /* 0x000fe2000001ff00 */
[----:B------:R-:W-:Y:S01]  /*0fb0*/  IMAD.MOV.U32 R204, RZ, RZ, RZ ;  /* 0x000000ffffcc7224 */ /* 0x000fe200078e00ff */
[----:B------:R-:W-:Y:S01]  /*0fc0*/  SHF.R.S32.HI R220, RZ, 0x1f, R19 ;  /* 0x0000001fffdc7819 */ /* 0x000fe20000011413 */
[----:B------:R-:W-:Y:S01]  /*0fd0*/  IMAD.SHL.U32 R232, R202, 0x2, RZ ;  /* 0x00000002cae87824 */ /* 0x000fe200078e00ff */
[----:B------:R-:W-:Y:S01]  /*0fe0*/  SHF.R.S32.HI R17, RZ, 0x1f, R16 ;  /* 0x0000001fff117819 */ /* 0x000fe20000011410 */
[----:B------:R-:W-:Y:S01]  /*0ff0*/  IMAD R233, R5, 0x2, R18 ;  /* 0x0000000205e97824 */ /* 0x000fe200078e0212 */
[----:B------:R-:W-:Y:S01]  /*1000*/  SHF.R.S32.HI R6, RZ, 0x1f, R209 ;  /* 0x0000001fff067819 */ /* 0x000fe200000114d1 */
[----:B------:R-:W-:Y:S01]  /*1010*/  IMAD R237, R0, 0x8, R235 ;  /* 0x0000000800ed7824 */ /* 0x000fe200078e02eb */
[----:B------:R-:W-:-:S02]  /*1020*/  SHF.R.S32.HI R4, RZ, 0x1f, R211 ;  /* 0x0000001fff047819 */ /* 0x000fc400000114d3 */
[----:B------:R-:W-:Y:S02]  /*1030*/  SHF.L.U64.HI R231, R202, 0x1, R231 ;  /* 0x00000001cae77819 */ /* 0x000fe400000102e7 */
[----:B0--3--:R-:W-:-:S07]  /*1040*/  LOP3.LUT R203, R11, 0x1, RZ, 0xfc, !PT ;  /* 0x000000010bcb7812 */ /* 0x009fce00078efcff */
.L_x_9996:
[----:B0-----:R-:W0:Y:S02]  /*1050*/  LDC.64 R4, c[0x0][0xc88] ;  /* 0x00032200ff047b82 */ /* 0x001e240000000a00 */
[----:B0-----:R-:W-:-:S05]  /*1060*/  IMAD.WIDE R4, R91, 0x4, R4 ;  /* 0x000000045b047825 */ /* 0x001fca00078e0204 */
[----:B--2---:R-:W2:Y:S01]  /*1070*/  LDG.E R216, desc[UR40][R4.64] ;  /* 0x0000002804d87981 */ /* 0x004ea2000c1e1900 */
[----:B------:R-:W-:Y:S05]  /*1080*/  YIELD ;  /* 0x0000000000007946 */ /* 0x000fea0003800000 */
[----:B------:R-:W-:Y:S01]  /*1090*/  ULDC.64 UR4, c[0x0][0xa28] ;  /* 0x00028a0000047ab9 */ /* 0x000fe20000000a00 */
[----:B------:R-:W-:Y:S01]  /*10a0*/  ULDC.64 UR8, c[0x0][0xa18] ;  /* 0x0002860000087ab9 */ /* 0x000fe20000000a00 */
[----:B------:R-:W-:Y:S01]  /*10b0*/  ISETP.NE.U32.AND P1, PT, RZ, UR4, PT ;  /* 0x00000004ff007c0c */ /* 0x000fe2000bf25070 */
[----:B------:R-:W-:Y:S01]  /*10c0*/  ULDC.64 UR6, c[0x0][0xa08] ;  /* 0x0002820000067ab9 */ /* 0x000fe20000000a00 */
[----:B------:R-:W-:Y:S01]  /*10d0*/  IMAD.MOV.U32 R3, RZ, RZ, RZ ;  /* 0x000000ffff037224 */ /* 0x000fe200078e00ff */
[----:B------:R-:W-:Y:S01]  /*10e0*/  ISETP.NE.U32.AND P0, PT, RZ, UR6, PT ;  /* 0x00000006ff007c0c */ /* 0x000fe2000bf05070 */
[----:B------:R-:W-:Y:S01]  /*10f0*/  IMAD.MOV.U32 R31, RZ, RZ, RZ ;  /* 0x000000ffff1f7224 */ /* 0x000fe200078e00ff */
[----:B------:R-:W-:-:S02]  /*1100*/  ISETP.NE.AND.EX P1, PT, RZ, UR5, PT, P1 ;  /* 0x00000005ff007c0c */ /* 0x000fc4000bf25310 */
[----:B------:R-:W-:Y:S02]  /*1110*/  ISETP.NE.AND.EX P0, PT, RZ, UR7, PT, P0 ;  /* 0x00000007ff007c0c */ /* 0x000fe4000bf05300 */
[----:B--2---:R-:W-:-:S09]  /*1120*/  SHF.R.S32.HI R229, RZ, 0x1f, R216 ;  /* 0x0000001fffe57819 */ /* 0x004fd200000114d8 */
[C---:B------:R-:W-:Y:S02]  /*1130*/  @P1 LEA R6, P2, R216.reuse, UR4, 0x2 ;  /* 0x00000004d8061c11 */ /* 0x040fe4000f8410ff */
[C---:B------:R-:W-:Y:S02]  /*1140*/  SHF.L.U32 R214, R216.reuse, 0x2, RZ ;  /* 0x00000002d8d67819 */ /* 0x040fe400000006ff */
[C-C-:B------:R-:W-:Y:S02]  /*1150*/  @P1 LEA.HI.X R7, R216.reuse, UR5, R229.reuse, 0x2, P2 ;  /* 0x00000005d8071c11 */ /* 0x140fe400090f14e5 */
[----:B------:R-:W-:Y:S01]  /*1160*/  ISETP.NE.U32.AND P2, PT, RZ, UR8, PT ;  /* 0x00000008ff007c0c */ /* 0x000fe2000bf45070 */
[----:B------:R-:W-:Y:S01]  /*1170*/  ULDC UR4, c[0x0][0x288] ;  /* 0x0000a20000047ab9 */ /* 0x000fe20000000800 */
[----:B------:R-:W-:Y:S01]  /*1180*/  SHF.L.U64.HI R215, R216, 0x2, R229 ;  /* 0x00000002d8d77819 */ /* 0x000fe200000102e5 */
[----:B------:R0:W5:Y:S01]  /*1190*/  @P1 LDG.E R3, desc[UR40][R6.64] ;  /* 0x0000002806031981 */ /* 0x000162000c1e1900 */
[----:B------:R-:W-:-:S02]  /*11a0*/  ISETP.NE.AND.EX P2, PT, RZ, UR9, PT, P2 ;  /* 0x00000009ff007c0c */ /* 0x000fc4000bf45320 */
[----:B------:R-:W-:Y:S01]  /*11b0*/  IADD3 R8, P3, R214, UR6, RZ ;  /* 0x00000006d6087c10 */ /* 0x000fe2000ff7e0ff */
[----:B------:R-:W-:Y:S01]  /*11c0*/  IMAD.U32 R39, RZ, RZ, UR4 ;  /* 0x00000004ff277e24 */ /* 0x000fe2000f8e00ff */
[----:B------:R-:W-:Y:S02]  /*11d0*/  ULDC.64 UR4, c[0x0][0x418] ;  /* 0x0001060000047ab9 */ /* 0x000fe40000000a00 */
[----:B------:R-:W-:-:S05]  /*11e0*/  IADD3.X R9, R215, UR7, RZ, P3, !PT ;  /* 0x00000007d7097c10 */ /* 0x000fca0009ffe4ff */
[----:B------:R0:W5:Y:S02]  /*11f0*/  @P0 LDG.E R31, desc[UR40][R8.64] ;  /* 0x00000028081f0981 */ /* 0x000164000c1e1900 */
[----:B------:R-:W-:-:S04]  /*1200*/  @P2 IADD3 R4, P1, R214, UR8, RZ ;  /* 0x00000008d6042c10 */ /* 0x000fc8000ff3e0ff */
[----:B------:R-:W-:-:S05]  /*1210*/  @P2 IADD3.X R5, R215, UR9, RZ, P1, !PT ;  /* 0x00000009d7052c10 */ /* 0x000fca0008ffe4ff */
[----:B------:R0:W5:Y:S01]  /*1220*/  @P2 LDG.E R39, desc[UR40][R4.64] ;  /* 0x0000002804272981 */ /* 0x000162000c1e1900 */
[----:B------:R-:W-:-:S03]  /*1230*/  UISETP.NE.U32.AND UP0, UPT, UR4, URZ, UPT ;  /* 0x0000003f0400728c */ /* 0x000fc6000bf05070 */
[----:B------:R-:W-:Y:S01]  /*1240*/  ULDC UR4, c[0x0][0x424] ;  /* 0x0001090000047ab9 */ /* 0x000fe20000000800 */
[----:B------:R-:W-:-:S03]  /*1250*/  UISETP.NE.AND.EX UP0, UPT, UR5, URZ, UPT, UP0 ;  /* 0x0000003f0500728c */ /* 0x000fc6000bf05300 */
[----:B------:R-:W-:Y:S01]  /*1260*/  ULDC UR5, c[0x0][0x2f0] ;  /* 0x0000bc0000057ab9 */ /* 0x000fe20000000800 */
[----:B------:R-:W-:-:S04]  /*1270*/  USEL UR4, UR4, 0x1, UP0 ;  /* 0x0000000104047887 */ /* 0x000fc80008000000 */
[----:B------:R-:W-:-:S03]  /*1280*/  UIMAD UR4, UR4, UR5, URZ ;  /* 0x00000005040472a4 */ /* 0x000fc6000f8e023f */
[----:B------:R-:W-:Y:S02]  /*1290*/  ULDC UR5, c[0x0][0x348] ;  /* 0x0000d20000057ab9 */ /* 0x000fe40000000800 */
[----:B------:R-:W-:Y:S02]  /*12a0*/  IMAD.U32 R60, RZ, RZ, UR5 ;  /* 0x00000005ff3c7e24 */ /* 0x000fe4000f8e00ff */
[----:B------:R-:W-:Y:S02]  /*12b0*/  IMAD.U32 R28, RZ, RZ, UR4 ;  /* 0x00000004ff1c7e24 */ /* 0x000fe4000f8e00ff */
[----:B------:R-:W-:Y:S01]  /*12c0*/  IMAD.MOV.U32 R29, RZ, RZ, R216 ;  /* 0x000000ffff1d7224 */ /* 0x000fe200078e00d8 */
[----:B0--34-:R-:W-:Y:S06]  /*12d0*/  @P2 BRA `(.L_x_9864) ;  /* 0x0000000000242947 */ /* 0x019fec0003800000 */
        /* <DEDUP_REMOVED lines=9> */
.L_x_9864:
[----:B------:R-:W-:Y:S01]  /*1370*/  ULDC.64 UR4, c[0x0][0xa20] ;  /* 0x0002880000047ab9 */ /* 0x000fe20000000a00 */
[----:B------:R-:W-:Y:S01]  /*1380*/  IMAD.MOV.U32 R219, RZ, RZ, R89 ;  /* 0x000000ffffdb7224 */ /* 0x000fe200078e0059 */
[----:B------:R-:W-:Y:S02]  /*1390*/  ISETP.NE.U32.AND P1, PT, RZ, UR4, PT ;  /* 0x00000004ff007c0c */ /* 0x000fe4000bf25070 */
[----:B------:R-:W-:Y:S02]  /*13a0*/  MOV R213, R90 ;  /* 0x0000005a00d57202 */ /* 0x000fe40000000f00 */
[----:B------:R-:W-:-:S13]  /*13b0*/  ISETP.NE.AND.EX P1, PT, RZ, UR5, PT, P1 ;  /* 0x00000005ff007c0c */ /* 0x000fda000bf25310 */
[----:B------:R-:W-:Y:S05]  /*13c0*/  @!P1 BRA `(.L_x_9865) ;  /* 0x0000000000109947 */ /* 0x000fea0003800000 */
[----:B------:R-:W-:-:S04]  /*13d0*/  IADD3 R4, P0, R214, UR4, RZ ;  /* 0x00000004d6047c10 */ /* 0x000fc8000ff1e0ff */
[----:B------:R-:W-:-:S05]  /*13e0*/  IADD3.X R5, R215, UR5, RZ, P0, !PT ;  /* 0x00000005d7057c10 */ /* 0x000fca00087fe4ff */
[----:B------:R0:W5:Y:S01]  /*13f0*/  LDG.E R28, desc[UR40][R4.64] ;  /* 0x00000028041c7981 */ /* 0x000162000c1e1900 */
[----:B------:R-:W-:Y:S05]  /*1400*/  BRA `(.L_x_9866) ;  /* 0x0000000000107947 */ /* 0x000fea0003800000 */
.L_x_9865:
[----:B------:R-:W-:Y:S05]  /*1410*/  @!P0 BRA `(.L_x_9866) ;  /* 0x00000000000c8947 */ /* 0x000fea0003800000 */
[----:B------:R-:W2:Y:S04]  /*1420*/  LDG.E R5, desc[UR40][R8.64] ;  /* 0x0000002808057981 */ /* 0x000ea8000c1e1900 */
[----:B------:R-:W2:Y:S02]  /*1430*/  LDG.E R28, desc[UR40][R8.64+0x4] ;  /* 0x00000428081c7981 */ /* 0x000ea4000c1e1900 */
[----:B--2---:R-:W-:-:S07]  /*1440*/  IMAD.IADD R28, R28, 0x1, -R5 ;  /* 0x000000011c1c7824 */ /* 0x004fce00078e0a05 */
.L_x_9866:
        /* <DEDUP_REMOVED lines=8> */
[----:B------:R0:W2:Y:S01]  /*14d0*/  @P0 LDG.E R9, desc[UR40][R4.64+0x4] ;  /* 0x0000042804090981 */ /* 0x0000a2000c1e1900 */
[----:B------:R-:W-:Y:S01]  /*14e0*/  ISETP.NE.U32.AND P1, PT, RZ, UR4, PT ;  /* 0x00000004ff007c0c */ /* 0x000fe2000bf25070 */
[----:B------:R-:W-:-:S03]  /*14f0*/  IMAD.MOV.U32 R38, RZ, RZ, R28 ;  /* 0x000000ffff267224 */ /* 0x000fc600078e001c */
[----:B------:R-:W-:Y:S01]  /*1500*/  ISETP.NE.AND.EX P1, PT, RZ, UR5, PT, P1 ;  /* 0x00000005ff007c0c */ /* 0x000fe2000bf25310 */
[----:B0-----:R-:W-:-:S05]  /*1510*/  IMAD.MOV R4, RZ, RZ, -R3 ;  /* 0x000000ffff047224 */ /* 0x001fca00078e0a03 */
[----:B------:R-:W-:-:S07]  /*1520*/  VIMNMX R4, RZ, R4, !PT ;  /* 0x00000004ff047248 */ /* 0x000fce0007fe0100 */
[----:B------:R-:W-:-:S04]  /*1530*/  @P1 IADD3 R6, P2, R214, UR4, RZ ;  /* 0x00000004d6061c10 */ /* 0x000fc8000ff5e0ff */
[----:B------:R-:W-:-:S05]  /*1540*/  @P1 IADD3.X R7, R215, UR5, RZ, P2, !PT ;  /* 0x00000005d7071c10 */ /* 0x000fca00097fe4ff */
[----:B------:R0:W5:Y:S01]  /*1550*/  @P1 LDG.E R38, desc[UR40][R6.64] ;  /* 0x0000002806261981 */ /* 0x000162000c1e1900 */
[----:B--2---:R-:W-:-:S04]  /*1560*/  @P0 IMAD.IADD R60, R9, 0x1, -R0 ;  /* 0x00000001093c0824 */ /* 0x004fc800078e0a00 */
[----:B------:R-:W-:-:S04]  /*1570*/  IMAD.IADD R176, R3, 0x1, R60 ;  /* 0x0000000103b07824 */ /* 0x000fc800078e023c */
[----:B------:R-:W-:-:S04]  /*1580*/  VIADD R0, R176, 0x5f ;  /* 0x0000005fb0007836 */ /* 0x000fc80000000000 */
[----:B------:R-:W-:-:S05]  /*1590*/  IMAD.HI R0, R0, 0x2aaaaaab, RZ ;  /* 0x2aaaaaab00007827 */ /* 0x000fca00078e02ff */
[----:B------:R-:W-:-:S04]  /*15a0*/  SHF.R.U32.HI R177, RZ, 0x1f, R0 ;  /* 0x0000001fffb17819 */ /* 0x000fc80000011600 */
[----:B------:R-:W-:-:S05]  /*15b0*/  LEA.HI.SX32 R177, R0, R177, 0x1c ;  /* 0x000000b100b17211 */ /* 0x000fca00078fe2ff */
[----:B------:R-:W-:-:S05]  /*15c0*/  IMAD R3, R177, 0x60, -R3 ;  /* 0x00000060b1037824 */ /* 0x000fca00078e0a03 */
[----:B------:R-:W-:-:S04]  /*15d0*/  VIMNMX R3, R3, R60, PT ;  /* 0x0000003c03037248 */ /* 0x000fc80003fe0100 */
[----:B------:R-:W-:Y:S01]  /*15e0*/  ISETP.GT.AND P0, PT, R3, R4, PT ;  /* 0x000000040300720c */ /* 0x000fe20003f04270 */
[----:B------:R-:W-:-:S05]  /*15f0*/  IMAD.WIDE.U32 R4, R4, -0x55555555, RZ ;  /* 0xaaaaaaab04047825 */ /* 0x000fca00078e00ff */
[----:B------:R-:W-:-:S04]  /*1600*/  SHF.R.U32.HI R27, RZ, 0x6, R5 ;  /* 0x00000006ff1b7819 */ /* 0x000fc80000011605 */
[----:B------:R-:W-:-:S03]  /*1610*/  MOV R26, R27 ;  /* 0x0000001b001a7202 */ /* 0x000fc60000000f00 */
[----:B------:R-:W-:-:S04]  /*1620*/  @P0 VIADD R0, R3, 0x5f ;  /* 0x0000005f03000836 */ /* 0x000fc80000000000 */
[----:B------:R-:W-:-:S05]  /*1630*/  @P0 IMAD.HI R0, R0, 0x2aaaaaab, RZ ;  /* 0x2aaaaaab00000827 */ /* 0x000fca00078e02ff */
[----:B------:R-:W-:-:S04]  /*1640*/  @P0 SHF.R.U32.HI R3, RZ, 0x1f, R0 ;  /* 0x0000001fff030819 */ /* 0x000fc80000011600 */
[----:B------:R-:W-:Y:S02]  /*1650*/  @P0 LEA.HI.SX32 R26, R0, R3, 0x1c ;  /* 0x00000003001a0211 */ /* 0x000fe400078fe2ff */
        /* <DEDUP_REMOVED lines=22> */
[----:B-1---5:R-:W-:Y:S05]  /*17c0*/  CALL.ABS.NOINC R14 ;  /* 0x000000000e007343 */ /* 0x022fea0003c00000 */
.L_x_9869:
[----:B------:R-:W-:Y:S05]  /*17d0*/  BSYNC B6 ;  /* 0x0000000000067941 */ /* 0x000fea0003800000 */
.L_x_9868:
        /* <DEDUP_REMOVED lines=20> */
.L_x_9871:
[----:B------:R-:W-:Y:S05]  /*1920*/  BSYNC B6 ;  /* 0x0000000000067941 */ /* 0x000fea0003800000 */
.L_x_9870:
[----:B------:R-:W-:Y:S01]  /*1930*/  ULDC.64 UR4, c[0x0][0x9f8] ;  /* 0x00027e0000047ab9 */ /* 0x000fe20000000a00 */
[----:B------:R-:W0:Y:S01]  /*1940*/  S2R R32, SR_TID.X ;  /* 0x0000000000207919 */ /* 0x000e220000002100 */
[----:B------:R-:W-:Y:S01]  /*1950*/  ISETP.NE.U32.AND P0, PT, RZ, UR4, PT ;  /* 0x00000004ff007c0c */ /* 0x000fe2000bf05070 */
[----:B------:R-:W1:Y:S01]  /*1960*/  LDC.64 R8, c[0x0][0x300] ;  /* 0x0000c000ff087b82 */ /* 0x000e620000000a00 */
[----:B------:R-:W-:Y:S01]  /*1970*/  IMAD.IADD R58, R31, 0x1, R28 ;  /* 0x000000011f3a7824 */ /* 0x000fe200078e021c */
[----:B------:R-:W-:Y:S01]  /*1980*/  ULDC.64 UR6, c[0x0][0xa08] ;  /* 0x0002820000067ab9 */ /* 0x000fe20000000a00 */
[----:B------:R-:W-:Y:S02]  /*1990*/  ISETP.NE.AND.EX P0, PT, RZ, UR5, PT, P0 ;  /* 0x00000005ff007c0c */ /* 0x000fe4000bf05300 */
[----:B------:R-:W-:Y:S01]  /*19a0*/  SHF.R.S32.HI R11, RZ, 0x1f, R90 ;  /* 0x0000001fff0b7819 */ /* 0x000fe2000001145a */
[----:B------:R-:W-:Y:S02]  /*19b0*/  VIADD R62, R16, 0x20 ;  /* 0x00000020103e7836 */ /* 0x000fe40000000000 */
[----:B------:R-:W2:Y:S08]  /*19c0*/  LDC.64 R56, c[0x0][0x3f8] ;  /* 0x0000fe00ff387b82 */ /* 0x000eb00000000a00 */
[----:B------:R-:W-:Y:S01]  /*19d0*/  @P0 IADD3 R4, P1, R214, UR4, RZ ;  /* 0x00000004d6040c10 */ /* 0x000fe2000ff3e0ff */
[----:B------:R-:W3:Y:S03]  /*19e0*/  LDC R43, c[0x0][0x3f4] ;  /* 0x0000fd00ff2b7b82 */ /* 0x000ee60000000800 */
[----:B------:R-:W-:Y:S01]  /*19f0*/  @P0 IADD3.X R5, R215, UR5, RZ, P1, !PT ;  /* 0x00000005d7050c10 */ /* 0x000fe20008ffe4ff */
[----:B------:R-:W-:-:S04]  /*1a00*/  ULDC.64 UR4, c[0x0][0x308] ;  /* 0x0000c20000047ab9 */ /* 0x000fc80000000a00 */
[----:B------:R4:W3:Y:S01]  /*1a10*/  @P0 LDG.E R29, desc[UR40][R4.64] ;  /* 0x00000028041d0981 */ /* 0x0008e2000c1e1900 */
[----:B------:R-:W-:Y:S01]  /*1a20*/  SHF.R.S32.HI R45, RZ, 0x1f, R58 ;  /* 0x0000001fff2d7819 */ /* 0x000fe2000001143a */
[-C--:B-1----:R-:W-:Y:S01]  /*1a30*/  IMAD.WIDE.U32 R6, R58, R8.reuse, RZ ;  /* 0x000000083a067225 */ /* 0x082fe200078e00ff */
[----:B------:R-:W-:Y:S01]  /*1a40*/  ISETP.NE.U32.AND P0, PT, RZ, UR6, PT ;  /* 0x00000006ff007c0c */ /* 0x000fe2000bf05070 */
[----:B------:R-:W1:Y:S01]  /*1a50*/  LDC.64 R14, c[0x0][0x408] ;  /* 0x00010200ff0e7b82 */ /* 0x000e620000000a00 */
[----:B0-----:R-:W-:Y:S01]  /*1a60*/  SHF.R.U32.HI R40, RZ, 0x7, R32 ;  /* 0x00000007ff287819 */ /* 0x001fe20000011620 */
[-C--:B------:R-:W-:Y:S01]  /*1a70*/  IMAD R0, R45, R8.reuse, RZ ;  /* 0x000000082d007224 */ /* 0x080fe200078e02ff */
[----:B------:R-:W-:Y:S01]  /*1a80*/  ISETP.NE.AND.EX P0, PT, RZ, UR7, PT, P0 ;  /* 0x00000007ff007c0c */ /* 0x000fe2000bf05300 */
[----:B------:R-:W-:Y:S01]  /*1a90*/  IMAD R10, R220, R8, RZ ;  /* 0x00000008dc0a7224 */ /* 0x000fe200078e02ff */
[----:B------:R-:W-:Y:S01]  /*1aa0*/  ISETP.NE.AND P6, PT, R40, 0x1, PT ;  /* 0x000000012800780c */ /* 0x000fe20003fc5270 */
[----:B------:R-:W-:Y:S01]  /*1ab0*/  IMAD R3, R58, R9, R0 ;  /* 0x000000093a037224 */ /* 0x000fe200078e0200 */
[----:B------:R-:W-:Y:S01]  /*1ac0*/  MOV R77, 0x20 ;  /* 0x00000020004d7802 */ /* 0x000fe20000000f00 */
[----:B------:R-:W-:Y:S01]  /*1ad0*/  VIADD R63, R16, 0x40 ;  /* 0x00000040103f7836 */ /* 0x000fe20000000000 */
[----:B------:R-:W-:Y:S01]  /*1ae0*/  SHF.L.U64.HI R67, R8, 0x6, R9 ;  /* 0x0000000608437819 */ /* 0x000fe20000010209 */
[----:B------:R-:W-:Y:S01]  /*1af0*/  IMAD.IADD R7, R7, 0x1, R3 ;  /* 0x0000000107077824 */ /* 0x000fe200078e0203 */
[----:B--2---:R-:W-:Y:S01]  /*1b00*/  SHF.L.U64.HI R72, R56, 0x6, R57 ;  /* 0x0000000638487819 */ /* 0x004fe20000010239 */
[----:B------:R-:W-:Y:S01]  /*1b10*/  IMAD R3, R11, UR4, RZ ;  /* 0x000000040b037c24 */ /* 0x000fe2000f8e02ff */
[----:B------:R-:W-:Y:S01]  /*1b20*/  SHF.R.S32.HI R75, RZ, 0x1f, R217 ;  /* 0x0000001fff4b7819 */ /* 0x000fe200000114d9 */
[----:B----4-:R-:W-:-:S04]  /*1b30*/  IMAD.WIDE.U32 R4, R90, UR4, R6 ;  /* 0x000000045a047c25 */ /* 0x010fc8000f8e0006 */
[----:B------:R-:W-:Y:S01]  /*1b40*/  IMAD R3, R90, UR5, R3 ;  /* 0x000000055a037c24 */ /* 0x000fe2000f8e0203 */
[----:B------:R-:W-:Y:S01]  /*1b50*/  ULDC.64 UR4, c[0x0][0x310] ;  /* 0x0000c40000047ab9 */ /* 0x000fe20000000a00 */
[----:B------:R-:W-:-:S04]  /*1b60*/  IMAD.WIDE.U32 R6, R19, R8, R16 ;  /* 0x0000000813067225 */ /* 0x000fc800078e0010 */
[----:B------:R-:W-:Y:S01]  /*1b70*/  IMAD.IADD R5, R5, 0x1, R3 ;  /* 0x0000000105057824 */ /* 0x000fe200078e0203 */
[----:B-1----:R-:W-:Y:S01]  /*1b80*/  SHF.L.U64.HI R69, R14, 0x6, R15 ;  /* 0x000000060e457819 */ /* 0x002fe2000001020f */
[C---:B------:R-:W-:Y:S02]  /*1b90*/  VIADD R64, R16.reuse, 0x60 ;  /* 0x0000006010407836 */ /* 0x040fe40000000000 */
[C---:B------:R-:W-:Y:S02]  /*1ba0*/  VIADD R12, R16.reuse, 0xc0 ;  /* 0x000000c0100c7836 */ /* 0x040fe40000000000 */
[C---:B------:R-:W-:Y:S02]  /*1bb0*/  VIADD R65, R16.reuse, 0x80 ;  /* 0x0000008010417836 */ /* 0x040fe40000000000 */
[C---:B------:R-:W-:Y:S02]  /*1bc0*/  VIADD R66, R16.reuse, 0xa0 ;  /* 0x000000a010427836 */ /* 0x040fe40000000000 */
[----:B------:R-:W-:-:S02]  /*1bd0*/  VIADD R23, R16, 0xe0 ;  /* 0x000000e010177836 */ /* 0x000fc40000000000 */
[----:B------:R-:W-:Y:S02]  /*1be0*/  IMAD R28, R220, R56, RZ ;  /* 0x00000038dc1c7224 */ /* 0x000fe400078e02ff */
[----:B------:R-:W-:Y:S02]  /*1bf0*/  IMAD.SHL.U32 R71, R226, 0x40, RZ ;  /* 0x00000040e2477824 */ /* 0x000fe400078e00ff */
[----:B------:R-:W-:Y:S02]  /*1c00*/  IMAD R35, R19, R57, R28 ;  /* 0x0000003913237224 */ /* 0x000fe400078e021c */
[----:B------:R-:W-:Y:S01]  /*1c10*/  VIADD R76, R40, 0x8 ;  /* 0x00000008284c7836 */ /* 0x000fe20000000000 */
[----:B------:R-:W-:Y:S01]  /*1c20*/  LOP3.LUT R71, R71, 0x1c0, RZ, 0xc0, !PT ;  /* 0x000001c047477812 */ /* 0x000fe200078ec0ff */
[----:B------:R-:W-:Y:S01]  /*1c30*/  IMAD.SHL.U32 R68, R8, 0x40, RZ ;  /* 0x0000004008447824 */ /* 0x000fe200078e00ff */
[----:B------:R-:W-:Y:S01]  /*1c40*/  SHF.R.U32.HI R40, RZ, 0x3, R206 ;  /* 0x00000003ff287819 */ /* 0x000fe200000116ce */
[----:B------:R-:W-:Y:S01]  /*1c50*/  IMAD R81, R15, 0x60, RZ ;  /* 0x000000600f517824 */ /* 0x000fe200078e02ff */
[----:B------:R-:W-:Y:S01]  /*1c60*/  SHF.R.U32.HI R74, RZ, 0x3, R71 ;  /* 0x00000003ff4a7819 */ /* 0x000fe20000011647 */
[----:B------:R-:W-:-:S02]  /*1c70*/  IMAD.SHL.U32 R70, R14, 0x40, RZ ;  /* 0x000000400e467824 */ /* 0x000fc400078e00ff */
[----:B------:R-:W-:Y:S02]  /*1c80*/  IMAD.SHL.U32 R73, R56, 0x40, RZ ;  /* 0x0000004038497824 */ /* 0x000fe400078e00ff */
[----:B---3--:R-:W-:Y:S01]  /*1c90*/  IMAD.SHL.U32 R78, R43, 0x2, RZ ;  /* 0x000000022b4e7824 */ /* 0x008fe200078e00ff */
[----:B------:R-:W-:Y:S02]  /*1ca0*/  SHF.R.S32.HI R0, RZ, 0x1f, R29 ;  /* 0x0000001fff007819 */ /* 0x000fe4000001141d */
[----:B------:R-:W-:Y:S01]  /*1cb0*/  SEL R21, R29, RZ, !P0 ;  /* 0x000000ff1d157207 */ /* 0x000fe20004000000 */
[----:B------:R-:W-:Y:S01]  /*1cc0*/  IMAD.WIDE.U32 R28, R19, R56, R16 ;  /* 0x00000038131c7225 */ /* 0x000fe200078e0010 */
[----:B------:R-:W-:-:S03]  /*1cd0*/  SEL R20, R0, RZ, !P0 ;  /* 0x000000ff00147207 */ /* 0x000fc60004000000 */
[----:B------:R-:W-:-:S04]  /*1ce0*/  IMAD.WIDE.U32 R4, R21, UR4, R4 ;  /* 0x0000000415047c25 */ /* 0x000fc8000f8e0004 */
[----:B------:R-:W-:Y:S01]  /*1cf0*/  IMAD R0, R20, UR4, RZ ;  /* 0x0000000414007c24 */ /* 0x000fe2000f8e02ff */
[----:B------:R-:W-:Y:S01]  /*1d00*/  IADD3 R61, P0, R4, R6, RZ ;  /* 0x00000006043d7210 */ /* 0x000fe20007f1e0ff */
[----:B------:R-:W-:Y:S02]  /*1d10*/  IMAD.IADD R29, R35, 0x1, R29 ;  /* 0x00000001231d7824 */ /* 0x000fe400078e021d */
[----:B------:R-:W-:Y:S01]  /*1d20*/  IMAD R3, R21, UR5, R0 ;  /* 0x0000000515037c24 */ /* 0x000fe2000f8e0200 */
[----:B------:R-:W-:Y:S05]  /*1d30*/  @!P6 WARPSYNC.ALL ;  /* 0x000000000000e948 */ /* 0x000fea0003800000 */
[----:B------:R-:W-:Y:S01]  /*1d40*/  IMAD R0, R19, R9, R10 ;  /* 0x0000000913007224 */ /* 0x000fe200078e020a */
[----:B------:R-:W-:Y:S01]  /*1d50*/  ULDC UR4, c[0x0][0x320] ;  /* 0x0000c80000047ab9 */ /* 0x000fe20000000800 */
[----:B------:R-:W-:Y:S01]  /*1d60*/  IMAD.IADD R3, R5, 0x1, R3 ;  /* 0x0000000105037824 */ /* 0x000fe200078e0203 */
[----:B------:R-:W-:Y:S01]  /*1d70*/  @!P6 BAR.SYNC.DEFER_BLOCKING 0x9, 0x100 ;  /* 0x024400000000eb1d */ /* 0x000fe20000010000 */
[----:B------:R-:W-:Y:S01]  /*1d80*/  ISETP.GE.AND P1, PT, R62, UR4, PT ;  /* 0x000000043e007c0c */ /* 0x000fe2000bf26270 */
[----:B-----5:R-:W-:Y:S01]  /*1d90*/  IMAD.WIDE.U32 R36, R38, R56, R28 ;  /* 0x0000003826247225 */ /* 0x020fe200078e001c */
[----:B------:R-:W-:-:S02]  /*1da0*/  ISETP.GE.AND P2, PT, R12, UR4, PT ;  /* 0x000000040c007c0c */ /* 0x000fc4000bf46270 */
[----:B------:R-:W-:Y:S01]  /*1db0*/  IADD3.X R0, R3, R7, R0, P0, !PT ;  /* 0x0000000703007210 */ /* 0x000fe200007fe400 */
[----:B------:R-:W-:Y:S01]  /*1dc0*/  ULDC.64 UR6, c[0x0][0x330] ;  /* 0x0000cc0000067ab9 */ /* 0x000fe20000000a00 */
[----:B------:R-:W-:Y:S01]  /*1dd0*/  ISETP.GE.AND P0, PT, R16, UR4, PT ;  /* 0x0000000410007c0c */ /* 0x000fe2000bf06270 */
[----:B------:R-:W-:Y:S01]  /*1de0*/  IMAD R7, R11, UR6, RZ ;  /* 0x000000060b077c24 */ /* 0x000fe2000f8e02ff */
[----:B------:R-:W-:Y:S02]  /*1df0*/  SEL R6, RZ, 0xffffffff, P1 ;  /* 0xffffffffff067807 */ /* 0x000fe40000800000 */
[----:B------:R-:W-:Y:S01]  /*1e00*/  SEL R10, RZ, 0x1, P0 ;  /* 0x00000001ff0a7807 */ /* 0x000fe20000000000 */
[----:B------:R-:W-:Y:S01]  /*1e10*/  IMAD R13, R90, UR7, R7 ;  /* 0x000000075a0d7c24 */ /* 0x000fe2000f8e0207 */
[----:B------:R-:W-:Y:S01]  /*1e20*/  SHF.L.U32 R11, R6, 0x1, RZ ;  /* 0x00000001060b7819 */ /* 0x000fe200000006ff */
[----:B------:R-:W-:Y:S01]  /*1e30*/  IMAD.WIDE.U32 R6, R90, UR6, R16 ;  /* 0x000000065a067c25 */ /* 0x000fe2000f8e0010 */
[----:B------:R-:W-:-:S02]  /*1e40*/  ISETP.GE.AND P0, PT, R63, UR4, PT ;  /* 0x000000043f007c0c */ /* 0x000fc4000bf06270 */
[----:B------:R-:W-:Y:S01]  /*1e50*/  ISETP.GE.AND P1, PT, R64, UR4, PT ;  /* 0x0000000440007c0c */ /* 0x000fe2000bf26270 */
[----:B------:R-:W-:Y:S01]  /*1e60*/  IMAD.IADD R7, R7, 0x1, R13 ;  /* 0x0000000107077824 */ /* 0x000fe200078e020d */
[----:B------:R-:W-:Y:S02]  /*1e70*/  LOP3.LUT R10, R11, 0x2, R10, 0xe2, !PT ;  /* 0x000000020b0a7812 */ /* 0x000fe400078ee20a */
[----:B------:R-:W-:Y:S02]  /*1e80*/  SEL R11, RZ, 0x4, P0 ;  /* 0x00000004ff0b7807 */ /* 0x000fe40000000000 */
[----:B------:R-:W-:Y:S02]  /*1e90*/  SEL R12, RZ, 0x8, P1 ;  /* 0x00000008ff0c7807 */ /* 0x000fe40000800000 */
[----:B------:R-:W-:Y:S02]  /*1ea0*/  ISETP.GE.AND P0, PT, R65, UR4, PT ;  /* 0x0000000441007c0c */ /* 0x000fe4000bf06270 */
[----:B------:R-:W-:-:S02]  /*1eb0*/  ISETP.GE.AND P1, PT, R66, UR4, PT ;  /* 0x0000000442007c0c */ /* 0x000fc4000bf26270 */
[----:B------:R-:W-:Y:S02]  /*1ec0*/  LOP3.LUT R10, R12, R10, R11, 0xfe, !PT ;  /* 0x0000000a0c0a7212 */ /* 0x000fe400078efe0b */
[----:B------:R-:W-:Y:S02]  /*1ed0*/  SEL R11, RZ, 0x10, P0 ;  /* 0x00000010ff0b7807 */ /* 0x000fe40000000000 */
[----:B------:R-:W-:Y:S02]  /*1ee0*/  SEL R12, RZ, 0x20, P1 ;  /* 0x00000020ff0c7807 */ /* 0x000fe40000800000 */
[----:B------:R-:W-:Y:S01]  /*1ef0*/  ISETP.GE.AND P3, PT, R23, UR4, PT ;  /* 0x0000000417007c0c */ /* 0x000fe2000bf66270 */
[----:B------:R-:W-:Y:S01]  /*1f00*/  ULDC.64 UR4, c[0x0][0x338] ;  /* 0x0000ce0000047ab9 */ /* 0x000fe20000000a00 */
[----:B------:R-:W-:Y:S01]  /*1f10*/  LOP3.LUT R11, R12, R10, R11, 0xfe, !PT ;  /* 0x0000000a0c0b7212 */ /* 0x000fe200078efe0b */
[----:B------:R-:W-:Y:S01]  /*1f20*/  IMAD R12, R20, UR4, RZ ;  /* 0x00000004140c7c24 */ /* 0x000fe2000f8e02ff */
[----:B------:R-:W-:Y:S01]  /*1f30*/  SEL R10, RZ, 0x40, P2 ;  /* 0x00000040ff0a7807 */ /* 0x000fe20001000000 */
[C---:B------:R-:W-:Y:S01]  /*1f40*/  IMAD.WIDE.U32 R6, R21.reuse, UR4, R6 ;  /* 0x0000000415067c25 */ /* 0x040fe2000f8e0006 */
[----:B------:R-:W-:Y:S01]  /*1f50*/  ISETP.GE.AND P0, PT, R16, R43, PT ;  /* 0x0000002b1000720c */ /* 0x000fe20003f06270 */
[----:B------:R-:W-:Y:S01]  /*1f60*/  ULDC UR4, c[0x0][0x2f4] ;  /* 0x0000bd0000047ab9 */ /* 0x000fe20000000800 */
[----:B------:R-:W-:Y:S01]  /*1f70*/  SHF.R.S32.HI R23, RZ, 0x1f, R22 ;  /* 0x0000001fff177819 */ /* 0x000fe20000011416 */
[----:B------:R-:W-:Y:S01]  /*1f80*/  IMAD R41, R21, UR5, R12 ;  /* 0x0000000515297c24 */ /* 0x000fe2000f8e020c */
[----:B------:R-:W-:Y:S01]  /*1f90*/  LOP3.LUT R96, R11, R10, RZ, 0xfc, !PT ;  /* 0x0000000a0b607212 */ /* 0x000fe200078efcff */
[-C--:B------:R-:W-:Y:S01]  /*1fa0*/  IMAD R10, R220, R14.reuse, RZ ;  /* 0x0000000edc0a7224 */ /* 0x080fe200078e02ff */
[----:B------:R-:W-:Y:S01]  /*1fb0*/  SEL R33, R43, RZ, P0 ;  /* 0x000000ff2b217207 */ /* 0x000fe20000000000 */
[----:B------:R-:W-:Y:S01]  /*1fc0*/  IMAD.WIDE.U32 R12, R19, R14, R22 ;  /* 0x0000000e130c7225 */ /* 0x000fe200078e0016 */
[----:B------:R-:W-:-:S02]  /*1fd0*/  LOP3.LUT R29, R71, 0x18, R16, 0xf8, !PT ;  /* 0x00000018471d7812 */ /* 0x000fc400078ef810 */
[----:B------:R-:W-:Y:S01]  /*1fe0*/  LOP3.LUT P1, RZ, R226, 0x4, RZ, 0xc0, !PT ;  /* 0x00000004e2ff7812 */ /* 0x000fe2000782c0ff */
[----:B------:R-:W-:Y:S01]  /*1ff0*/  IMAD R31, R19, R15, R10 ;  /* 0x0000000f131f7224 */ /* 0x000fe200078e020a */
[----:B------:R-:W-:Y:S01]  /*2000*/  LOP3.LUT R28, R29, R74, RZ, 0x3c, !PT ;  /* 0x0000004a1d1c7212 */ /* 0x000fe200078e3cff */
[C---:B------:R-:W-:Y:S01]  /*2010*/  IMAD.WIDE.U32 R20, R19.reuse, R14, R16 ;  /* 0x0000000e13147225 */ /* 0x040fe200078e0010 */
[----:B------:R-:W-:Y:S02]  /*2020*/  IADD3 R58, P2, R19, R58, RZ ;  /* 0x0000003a133a7210 */ /* 0x000fe40007f5e0ff */
[----:B------:R-:W-:Y:S01]  /*2030*/  SEL R77, R77, 0xffffffe0, !P1 ;  /* 0xffffffe04d4d7807 */ /* 0x000fe20004800000 */
[----:B------:R-:W-:Y:S01]  /*2040*/  IMAD.WIDE.U32 R10, R19, R56, R22 ;  /* 0x00000038130a7225 */ /* 0x000fe200078e0016 */
[----:B------:R-:W-:Y:S02]  /*2050*/  SEL R95, RZ, 0xffffff80, P3 ;  /* 0xffffff80ff5f7807 */ /* 0x000fe40001800000 */
[C---:B------:R-:W-:Y:S01]  /*2060*/  ISETP.GE.AND P1, PT, R16.reuse, UR4, PT ;  /* 0x0000000410007c0c */ /* 0x040fe2000bf26270 */
[----:B------:R-:W-:Y:S01]  /*2070*/  IMAD.IADD R33, R16, 0x1, R33 ;  /* 0x0000000110217824 */ /* 0x000fe200078e0221 */
[C---:B------:R-:W-:Y:S01]  /*2080*/  LOP3.LUT R95, R96.reuse, 0x80, R95, 0xc8, !PT ;  /* 0x00000080605f7812 */ /* 0x040fe200078ec85f */
[----:B------:R-:W-:Y:S01]  /*2090*/  IMAD.IADD R13, R13, 0x1, R31 ;  /* 0x000000010d0d7824 */ /* 0x000fe200078e021f */
[----:B------:R-:W-:Y:S01]  /*20a0*/  LOP3.LUT R96, R96, 0x40, RZ, 0xc0, !PT ;  /* 0x0000004060607812 */ /* 0x000fe200078ec0ff */
[----:B------:R-:W-:Y:S01]  /*20b0*/  IMAD.IADD R31, R31, 0x1, R21 ;  /* 0x000000011f1f7824 */ /* 0x000fe200078e0215 */
[----:B------:R-:W-:Y:S01]  /*20c0*/  IADD3 R21, R11, R35, RZ ;  /* 0x000000230b157210 */ /* 0x000fe20007ffe0ff */
[----:B------:R-:W-:Y:S01]  /*20d0*/  IMAD.MOV.U32 R30, RZ, RZ, R20 ;  /* 0x000000ffff1e7224 */ /* 0x000fe200078e0014 */
[----:B------:R-:W-:Y:S01]  /*20e0*/  SHF.R.S32.HI R32, RZ, 0x1f, R33 ;  /* 0x0000001fff207819 */ /* 0x000fe20000011421 */
[----:B------:R-:W-:Y:S01]  /*20f0*/  IMAD.MOV.U32 R20, RZ, RZ, R10 ;  /* 0x000000ffff147224 */ /* 0x000fe200078e000a */
[----:B------:R-:W-:Y:S01]  /*2100*/  SHF.R.S32.HI R11, RZ, 0x1f, R38 ;  /* 0x0000001fff0b7819 */ /* 0x000fe20000011426 */
[----:B------:R-:W-:Y:S01]  /*2110*/  IMAD R79, R207, 0x200, R28 ;  /* 0x00000200cf4f7824 */ /* 0x000fe200078e021c */
[----:B------:R-:W-:Y:S01]  /*2120*/  LEA.HI R32, R32, R33, RZ, 0x3 ;  /* 0x0000002120207211 */ /* 0x000fe200078f18ff */
[----:B------:R-:W-:-:S02]  /*2130*/  IMAD R33, R9, 0x60, RZ ;  /* 0x0000006009217824 */ /* 0x000fc400078e02ff */
[----:B------:R-:W-:Y:S01]  /*2140*/  IMAD R10, R11, R14, RZ ;  /* 0x0000000e0b0a7224 */ /* 0x000fe200078e02ff */
[--C-:B------:R-:W-:Y:S01]  /*2150*/  LOP3.LUT R29, R71, 0x38, R32.reuse, 0xf8, !PT ;  /* 0x00000038471d7812 */ /* 0x100fe200078ef820 */
[----:B------:R-:W-:Y:S01]  /*2160*/  IMAD R34, R11, R56, RZ ;  /* 0x000000380b227224 */ /* 0x000fe200078e02ff */
[----:B------:R-:W-:Y:S01]  /*2170*/  LOP3.LUT R28, R206, 0x38, R32, 0xf8, !PT ;  /* 0x00000038ce1c7812 */ /* 0x000fe200078ef820 */
[C---:B------:R-:W-:Y:S01]  /*2180*/  IMAD R85, R38.reuse, R15, R10 ;  /* 0x0000000f26557224 */ /* 0x040fe200078e020a */
[----:B------:R-:W-:Y:S01]  /*2190*/  LOP3.LUT R92, R29, R74, RZ, 0x3c, !PT ;  /* 0x0000004a1d5c7212 */ /* 0x000fe200078e3cff */
[----:B------:R-:W-:Y:S01]  /*21a0*/  IMAD.WIDE.U32 R10, R38, R14, R12 ;  /* 0x0000000e260a7225 */ /* 0x000fe200078e000c */
[----:B------:R-:W-:Y:S02]  /*21b0*/  LOP3.LUT R93, R28, R40, RZ, 0x3c, !PT ;  /* 0x000000281c5d7212 */ /* 0x000fe400078e3cff */
[----:B------:R-:W-:Y:S01]  /*21c0*/  LOP3.LUT R90, R32, 0xfffffff8, RZ, 0xc0, !PT ;  /* 0xfffffff8205a7812 */ /* 0x000fe200078ec0ff */
[----:B------:R-:W-:Y:S01]  /*21d0*/  IMAD.WIDE.U32 R12, R38, R14, R30 ;  /* 0x0000000e260c7225 */ /* 0x000fe200078e001e */
[----:B------:R-:W-:-:S02]  /*21e0*/  IADD3 R84, R11, R85, RZ ;  /* 0x000000550b547210 */ /* 0x000fc40007ffe0ff */
[----:B------:R-:W-:Y:S01]  /*21f0*/  SHF.R.S32.HI R88, RZ, 0x3, R32 ;  /* 0x00000003ff587819 */ /* 0x000fe20000011420 */
[C---:B------:R-:W-:Y:S01]  /*2200*/  IMAD R87, R38.reuse, R57, R34 ;  /* 0x0000003926577224 */ /* 0x040fe200078e0222 */
[----:B------:R-:W-:Y:S01]  /*2210*/  SHF.R.S32.HI R91, RZ, 0x1f, R90 ;  /* 0x0000001fff5b7819 */ /* 0x000fe2000001145a */
[----:B------:R-:W-:Y:S02]  /*2220*/  IMAD R31, R57, 0x60, RZ ;  /* 0x00000060391f7824 */ /* 0x000fe400078e02ff */
[----:B------:R-:W-:-:S04]  /*2230*/  IMAD.WIDE.U32 R20, R38, R56, R20 ;  /* 0x0000003826147225 */ /* 0x000fc800078e0014 */
[----:B------:R-:W-:-:S04]  /*2240*/  IMAD.WIDE.U32 R8, R8, 0x60, RZ ;  /* 0x0000006008087825 */ /* 0x000fc800078e00ff */
[----:B------:R-:W-:-:S04]  /*2250*/  IMAD.WIDE.U32 R14, R14, 0x60, RZ ;  /* 0x000000600e0e7825 */ /* 0x000fc800078e00ff */
[----:B------:R-:W-:-:S04]  /*2260*/  IMAD.WIDE.U32 R56, R56, 0x60, RZ ;  /* 0x0000006038387825 */ /* 0x000fc800078e00ff */
[----:B------:R-:W-:Y:S01]  /*2270*/  IMAD.X R59, R220, 0x1, R45, P2 ;  /* 0x00000001dc3b7824 */ /* 0x000fe200010e062d */
[----:B------:R-:W-:Y:S01]  /*2280*/  ISETP.GE.AND P2, PT, R62, UR4, PT ;  /* 0x000000043e007c0c */ /* 0x000fe2000bf46270 */
[----:B------:R-:W-:Y:S02]  /*2290*/  IMAD.IADD R86, R21, 0x1, R87 ;  /* 0x0000000115567824 */ /* 0x000fe400078e0257 */
[----:B------:R-:W-:Y:S02]  /*22a0*/  IMAD.IADD R80, R9, 0x1, R33 ;  /* 0x0000000109507824 */ /* 0x000fe400078e0221 */
[----:B------:R-:W-:Y:S02]  /*22b0*/  IMAD.IADD R81, R15, 0x1, R81 ;  /* 0x000000010f517824 */ /* 0x000fe400078e0251 */
[----:B------:R-:W-:Y:S02]  /*22c0*/  IMAD.IADD R82, R57, 0x1, R31 ;  /* 0x0000000139527824 */ /* 0x000fe400078e021f */
[----:B------:R-:W-:-:S02]  /*22d0*/  IMAD.IADD R83, R77, 0x1, R79 ;  /* 0x000000014d537824 */ /* 0x000fc400078e024f */
[----:B------:R-:W-:Y:S02]  /*22e0*/  IMAD.IADD R85, R85, 0x1, R13 ;  /* 0x0000000155557824 */ /* 0x000fe400078e020d */
[----:B------:R-:W-:Y:S02]  /*22f0*/  IMAD.IADD R87, R87, 0x1, R37 ;  /* 0x0000000157577824 */ /* 0x000fe400078e0225 */
[----:B------:R-:W-:Y:S02]  /*2300*/  IMAD R92, R207, 0x200, R92 ;  /* 0x00000200cf5c7824 */ /* 0x000fe400078e025c */
[----:B------:R-:W-:Y:S02]  /*2310*/  IMAD.IADD R93, R208, 0x1, R93 ;  /* 0x00000001d05d7824 */ /* 0x000fe400078e025d */
[----:B------:R-:W-:-:S07]  /*2320*/  IMAD.IADD R94, R7, 0x1, R41 ;  /* 0x00000001075e7824 */ /* 0x000fce00078e0229 */
.L_x_9919:
[----:B------:R-:W0:Y:S01]  /*2330*/  LDC.64 R100, c[0x0][0x2e8] ;  /* 0x0000ba00ff647b82 */ /* 0x000e220000000a00 */
[----:B------:R-:W-:Y:S01]  /*2340*/  VIADD R45, R26, 0xffffffff ;  /* 0xffffffff1a2d7836 */ /* 0x000fe20000000000 */
[----:B------:R-:W-:Y:S05]  /*2350*/  YIELD ;  /* 0x0000000000007946 */ /* 0x000fea0003800000 */
[----:B------:R-:W-:Y:S01]  /*2360*/  SHF.R.S32.HI R35, RZ, 0x1f, R45 ;  /* 0x0000001fff237819 */ /* 0x000fe2000001142d */
[----:B------:R-:W1:Y:S01]  /*2370*/  LDC R105, c[0x0][0x3f4] ;  /* 0x0000fd00ff697b82 */ /* 0x000e620000000800 */
[-C--:B------:R-:W-:Y:S01]  /*2380*/  IMAD R29, R80, R45.reuse, RZ ;  /* 0x0000002d501d7224 */ /* 0x080fe200078e02ff */
[----:B------:R-:W-:Y:S01]  /*2390*/  BSSY B0, `(.L_x_9872) ;  /* 0x00002a3000007945 */ /* 0x000fe20003800000 */
[----:B------:R-:W-:-:S04]  /*23a0*/  IMAD.WIDE.U32 R102, R8, R45, RZ ;  /* 0x0000002d08667225 */ /* 0x000fc800078e00ff */
[----:B------:R-:W-:Y:S01]  /*23b0*/  IMAD R31, R35, R8, R29 ;  /* 0x00000008231f7224 */ /* 0x000fe200078e021d */
[CC--:B------:R-:W-:Y:S01]  /*23c0*/  IADD3 R26, P3, P4, R61.reuse, R102.reuse, R68 ;  /* 0x000000663d1a7210 */ /* 0x0c0fe20007c7e044 */
[C---:B------:R-:W-:Y:S01]  /*23d0*/  IMAD R106, R2.reuse, 0x1800, R79 ;  /* 0x00001800026a7824 */ /* 0x040fe200078e024f */
[----:B------:R-:W-:Y:S01]  /*23e0*/  IADD3 R29, P5, R61, R102, RZ ;  /* 0x000000663d1d7210 */ /* 0x000fe20007fbe0ff */
[----:B------:R-:W-:Y:S02]  /*23f0*/  IMAD.IADD R107, R103, 0x1, R31 ;  /* 0x00000001676b7824 */ /* 0x000fe400078e021f */
[----:B------:R-:W-:Y:S02]  /*2400*/  IMAD R104, R2, 0x1800, R83 ;  /* 0x0000180002687824 */ /* 0x000fe400078e0253 */
[----:B------:R-:W-:Y:S01]  /*2410*/  IMAD R106, R106, 0x2, R25 ;  /* 0x000000026a6a7824 */ /* 0x000fe200078e0219 */
[----:B------:R-:W-:Y:S01]  /*2420*/  IADD3.X R28, R0, R107, R67, P3, P4 ;  /* 0x0000006b001c7210 */ /* 0x000fe20001fe8443 */
[----:B------:R-:W-:Y:S01]  /*2430*/  IMAD R104, R104, 0x2, R25 ;  /* 0x0000000268687824 */ /* 0x000fe200078e0219 */
[----:B0-----:R-:W-:-:S02]  /*2440*/  LEA R40, P3, R26, R100, 0x1 ;  /* 0x000000641a287211 */ /* 0x001fc400078608ff */
[----:B------:R-:W-:Y:S02]  /*2450*/  IADD3.X R30, R107, R0, RZ, P5, !PT ;  /* 0x000000006b1e7210 */ /* 0x000fe40002ffe4ff */
[----:B------:R-:W-:Y:S01]  /*2460*/  LEA.HI.X R41, R26, R101, R28, 0x1, P3 ;  /* 0x000000651a297211 */ /* 0x000fe200018f0c1c */
[----:B------:R-:W-:Y:S01]  /*2470*/  IMAD.MOV.U32 R26, RZ, RZ, R45 ;  /* 0x000000ffff1a7224 */ /* 0x000fe200078e002d */
[----:B-1----:R-:W-:Y:S02]  /*2480*/  ISETP.GE.AND P3, PT, R105, 0x1, PT ;  /* 0x000000016900780c */ /* 0x002fe40003f66270 */
[----:B------:R-:W-:Y:S02]  /*2490*/  LEA R42, P5, R29, R100, 0x1 ;  /* 0x000000641d2a7211 */ /* 0x000fe400078a08ff */
[----:B------:R-:W-:Y:S02]  /*24a0*/  ISETP.GT.AND P4, PT, R45, R27, PT ;  /* 0x0000001b2d00720c */ /* 0x000fe40003f84270 */
[----:B------:R-:W-:-:S02]  /*24b0*/  LEA.HI.X R43, R29, R101, R30, 0x1, P5 ;  /* 0x000000651d2b7211 */ /* 0x000fc400028f0c1e */
[----:B------:R-:W-:-:S05]  /*24c0*/  P2R R98, PR, RZ, 0x10 ;  /* 0x00000010ff627803 */ /* 0x000fca0000000000 */
[----:B----4-:R-:W-:Y:S05]  /*24d0*/  @!P3 BRA `(.L_x_9873) ;  /* 0x0000002400d4b947 */ /* 0x010fea0003800000 */
        /* <DEDUP_REMOVED lines=19> */
[----:B------:R-:W-:-:S03]  /*2610*/  CS2R R54, SRZ ;  /* 0x0000000000367805 */ /* 0x000fc6000001ff00 */
[----:B------:R-:W-:Y:S05]  /*2620*/  @P4 BRA `(.L_x_9876) ;  /* 0x0000000000504947 */ /* 0x000fea0003800000 */
[----:B------:R-:W-:Y:S01]  /*2630*/  IADD3 R33, P3, R20, R28, RZ ;  /* 0x0000001c14217210 */ /* 0x000fe20007f7e0ff */
[----:B------:R-:W-:Y:S01]  /*2640*/  ULDC.64 UR4, c[0x0][0x3e8] ;  /* 0x0000fa0000047ab9 */ /* 0x000fe20000000a00 */
[----:B------:R-:W-:Y:S02]  /*2650*/  CS2R R52, SRZ ;  /* 0x0000000000347805 */ /* 0x000fe4000001ff00 */
[----:B------:R-:W-:Y:S01]  /*2660*/  CS2R R54, SRZ ;  /* 0x0000000000367805 */ /* 0x000fe2000001ff00 */
[----:B------:R-:W-:Y:S01]  /*2670*/  IMAD.X R44, R97, 0x1, R86, P3 ;  /* 0x00000001612c7824 */ /* 0x000fe200018e0656 */
[----:B------:R-:W-:-:S04]  /*2680*/  LEA R32, P3, R33, UR4, 0x1 ;  /* 0x0000000421207c11 */ /* 0x000fc8000f8608ff */
[----:B------:R-:W-:Y:S01]  /*2690*/  LEA.HI.X R33, R33, UR5, R44, 0x1, P3 ;  /* 0x0000000521217c11 */ /* 0x000fe200098f0c2c */
[----:B------:R-:W-:Y:S01]  /*26a0*/  ULDC.64 UR4, c[0x0][0x400] ;  /* 0x0001000000047ab9 */ /* 0x000fe20000000a00 */
[----:B------:R-:W-:-:S05]  /*26b0*/  IADD3 R45, P3, R10, R30, RZ ;  /* 0x0000001e0a2d7210 */ /* 0x000fca0007f7e0ff */
[----:B------:R-:W-:Y:S01]  /*26c0*/  IMAD.X R46, R108, 0x1, R84, P3 ;  /* 0x000000016c2e7824 */ /* 0x000fe200018e0654 */
        /* <DEDUP_REMOVED lines=10> */
.L_x_9876:
[----:B------:R-:W-:Y:S05]  /*2770*/  BSYNC B1 ;  /* 0x0000000000017941 */ /* 0x000fea0003800000 */
.L_x_9875:
[----:B------:R-:W-:Y:S01]  /*2780*/  ISETP.GE.AND P5, PT, R217, R99, PT ;  /* 0x00000063d900720c */ /* 0x000fe20003fa6270 */
[----:B------:R-:W-:Y:S01]  /*2790*/  BSSY B1, `(.L_x_9877) ;  /* 0x000001b000017945 */ /* 0x000fe20003800000 */
[----:B0-----:R-:W-:Y:S02]  /*27a0*/  CS2R R44, SRZ ;  /* 0x00000000002c7805 */ /* 0x001fe4000001ff00 */
[----:B------:R-:W-:Y:S01]  /*27b0*/  CS2R R32, SRZ ;  /* 0x0000000000207805 */ /* 0x000fe2000001ff00 */
[----:B-----5:R-:W-:Y:S01]  /*27c0*/  IMAD.MOV.U32 R100, RZ, RZ, R50 ;  /* 0x000000ffff647224 */ /* 0x020fe200078e0032 */
[----:B------:R-:W-:Y:S02]  /*27d0*/  MOV R101, R51 ;  /* 0x0000003300657202 */ /* 0x000fe40000000f00 */
[----:B------:R-:W-:-:S05]  /*27e0*/  CS2R R46, SRZ ;  /* 0x00000000002e7805 */ /* 0x000fca000001ff00 */
[----:B------:R-:W-:Y:S05]  /*27f0*/  @P5 BRA `(.L_x_9878) ;  /* 0x0000000000505947 */ /* 0x000fea0003800000 */
[----:B------:R-:W-:Y:S01]  /*2800*/  IADD3 R29, P3, P6, R20, R28, R73 ;  /* 0x0000001c141d7210 */ /* 0x000fe20007e7e049 */
[----:B------:R-:W-:Y:S01]  /*2810*/  ULDC.64 UR4, c[0x0][0x3e8] ;  /* 0x0000fa0000047ab9 */ /* 0x000fe20000000a00 */
[----:B------:R-:W-:Y:S02]  /*2820*/  CS2R R44, SRZ ;  /* 0x00000000002c7805 */ /* 0x000fe4000001ff00 */
[----:B------:R-:W-:Y:S02]  /*2830*/  CS2R R46, SRZ ;  /* 0x00000000002e7805 */ /* 0x000fe4000001ff00 */
[----:B------:R-:W-:Y:S02]  /*2840*/  IADD3.X R34, R86, R97, R72, P3, P6 ;  /* 0x0000006156227210 */ /* 0x000fe40001fec448 */
[----:B------:R-:W-:-:S04]  /*2850*/  IADD3 R31, P3, P6, R10, R30, R70 ;  /* 0x0000001e0a1f7210 */ /* 0x000fc80007e7e046 */
[----:B------:R-:W-:Y:S02]  /*2860*/  IADD3.X R32, R84, R108, R69, P3, P6 ;  /* 0x0000006c54207210 */ /* 0x000fe40001fec445 */
[----:B------:R-:W-:-:S04]  /*2870*/  LEA R28, P3, R29, UR4, 0x1 ;  /* 0x000000041d1c7c11 */ /* 0x000fc8000f8608ff */
[----:B------:R-:W-:Y:S01]  /*2880*/  LEA.HI.X R29, R29, UR5, R34, 0x1, P3 ;  /* 0x000000051d1d7c11 */ /* 0x000fe200098f0c22 */
[----:B------:R-:W-:Y:S02]  /*2890*/  ULDC.64 UR4, c[0x0][0x400] ;  /* 0x0001000000047ab9 */ /* 0x000fe40000000a00 */
        /* <DEDUP_REMOVED lines=10> */
.L_x_9878:
[----:B------:R-:W-:Y:S05]  /*2940*/  BSYNC B1 ;  /* 0x0000000000017941 */ /* 0x000fea0003800000 */
.L_x_9877:
[----:B0-----:R-:W-:Y:S01]  /*2950*/  IMAD.MOV.U32 R28, RZ, RZ, R52 ;  /* 0x000000ffff1c7224 */ /* 0x001fe200078e0034 */
[----:B------:R-:W-:Y:S01]  /*2960*/  ISETP.NE.AND P3, PT, R203, 0x3, PT ;  /* 0x00000003cb00780c */ /* 0x000fe20003f65270 */
        /* <DEDUP_REMOVED lines=21> */
[----:B------:R-:W-:-:S04]  /*2ac0*/  PRMT R102, R102, 0x5410, R31 ;  /* 0x0000541066667816 */ /* 0x000fc8000000001f */
[----:B------:R-:W-:Y:S01]  /*2ad0*/  PRMT R101, R28, 0x5410, R29 ;  /* 0x000054101c657816 */ /* 0x000fe2000000001d */
[----:B------:R-:W-:Y:S06]  /*2ae0*/  @!P3 BRA `(.L_x_9879) ;  /* 0x000000000004b947 */ /* 0x000fec0003800000 */
[----:B------:R-:W-:Y:S01]  /*2af0*/  BPT.TRAP 0x1 ;  /* 0x000000040000795c */ /* 0x000fe20000300000 */
.L_x_9879:
[----:B------:R-:W-:Y:S01]  /*2b00*/  IMAD R97, R2, 0x8, R18 ;  /* 0x0000000802617824 */ /* 0x000fe200078e0212 */
[----:B------:R-:W-:Y:S01]  /*2b10*/  SHF.L.U32 R108, R201, 0x1f, RZ ;  /* 0x0000001fc96c7819 */ /* 0x000fe200000006ff */
[----:B------:R-:W-:Y:S03]  /*2b20*/  BSSY B1, `(.L_x_9880) ;  /* 0x0000003000017945 */ /* 0x000fe60003800000 */
[----:B------:R-:W0:Y:S02]  /*2b30*/  SYNCS.PHASECHK.TRANS64.TRYWAIT P6, [R97+URZ+0x22890], R108 ;  /* 0x0228906c610075a7 */ /* 0x000e2400080c017f */
[----:B0-----:R-:W-:Y:S05]  /*2b40*/  @!P6 BRA `(.L_x_9881) ;  /* 0x000001480008e947 */ /* 0x001fea0003800000 */
.L_x_10157:
[----:B------:R-:W-:Y:S05]  /*2b50*/  BSYNC B1 ;  /* 0x0000000000017941 */ /* 0x000fea0003800000 */
.L_x_9880:
[----:B------:R-:W-:Y:S04]  /*2b60*/  BSSY B1, `(.L_x_9882) ;  /* 0x0000064000017945 */ /* 0x000fe80003800000 */
[----:B------:R-:W-:Y:S05]  /*2b70*/  @P4 BRA `(.L_x_9883) ;  /* 0x0000000400884947 */ /* 0x000fea0003800000 */
[----:B------:R-:W-:Y:S04]  /*2b80*/  BSSY B2, `(.L_x_9884) ;  /* 0x0000031000027945 */ /* 0x000fe80003800000 */
[----:B------:R-:W-:Y:S05]  /*2b90*/  @P1 BRA `(.L_x_9885) ;  /* 0x0000000000bc1947 */ /* 0x000fea0003800000 */
[----:B------:R1:W2:Y:S01]  /*2ba0*/  LDS.128 R28, [R106] ;  /* 0x000000006a1c7984 */ /* 0x0002a20000000c00 */
[----:B------:R-:W-:Y:S01]  /*2bb0*/  ISETP.GE.AND P4, PT, R22, R105, PT ;  /* 0x000000691600720c */ /* 0x000fe20003f86270 */
[----:B------:R-:W-:-:S12]  /*2bc0*/  BSSY B3, `(.L_x_9886) ;  /* 0x000002b000037945 */ /* 0x000fd80003800000 */
[----:B-1----:R-:W-:Y:S05]  /*2bd0*/  @P4 BRA `(.L_x_9887) ;  /* 0x0000000000a44947 */ /* 0x002fea0003800000 */
        /* <DEDUP_REMOVED lines=16> */
[----:B------:R-:W-:Y:S01]  /*2ce0*/  FFMA.FTZ R114, R29, R54, -R114 ;  /* 0x000000361d727223 */ /* 0x000fe20000010872 */
[----:B------:R-:W-:Y:S01]  /*2cf0*/  FMUL.FTZ R112, R31, R112 ;  /* 0x000000701f707220 */ /* 0x000fe20000410000 */
[----:B------:R-:W-:Y:S01]  /*2d00*/  FFMA.FTZ R109, R30, R54, R55 ;  /* 0x000000361e6d7223 */ /* 0x000fe20000010037 */
        /* <DEDUP_REMOVED lines=9> */
[--C-:B------:R-:W-:Y:S02]  /*2da0*/  HADD2.F32 R31, -RZ, R111.reuse.H0_H0 ;  /* 0x2000006fff1f7230 */ /* 0x100fe40000004100 */
[----:B------:R-:W-:Y:S01]  /*2db0*/  FMUL.FTZ R54, R28, R54 ;  /* 0x000000361c367220 */ /* 0x000fe20000410000 */
[----:B------:R-:W-:Y:S02]  /*2dc0*/  HADD2.F32 R53, -RZ, R111.H1_H1 ;  /* 0x3000006fff357230 */ /* 0x000fe40000004100 */
[-C--:B------:R-:W-:Y:S01]  /*2dd0*/  FMUL.FTZ R111, R30, R55.reuse ;  /* 0x000000371e6f7220 */ /* 0x080fe20000410000 */
        /* <DEDUP_REMOVED lines=9> */
.L_x_9887:
[----:B------:R-:W-:Y:S05]  /*2e70*/  BSYNC B3 ;  /* 0x0000000000037941 */ /* 0x000fea0003800000 */
.L_x_9886:
[----:B--2---:R1:W-:Y:S02]  /*2e80*/  STG.E.128 desc[UR40][R42.64], R28 ;  /* 0x0000001c2a007986 */ /* 0x0043e4000c101d28 */
.L_x_9885:
[----:B------:R-:W-:Y:S05]  /*2e90*/  BSYNC B2 ;  /* 0x0000000000027941 */ /* 0x000fea0003800000 */
.L_x_9884:
[----:B------:R-:W-:Y:S05]  /*2ea0*/  @P2 BRA `(.L_x_9883) ;  /* 0x0000000000bc2947 */ /* 0x000fea0003800000 */
[----:B-1----:R1:W2:Y:S01]  /*2eb0*/  LDS.128 R28, [R104] ;  /* 0x00000000681c7984 */ /* 0x0022a20000000c00 */
        /* <DEDUP_REMOVED lines=12> */
[CC--:B------:R-:W-:Y:S01]  /*2f80*/  FMUL.FTZ R110, R30.reuse, R51.reuse ;  /* 0x000000331e6e7220 */ /* 0x0c0fe20000410000 */
[----:B------:R-:W-:Y:S02]  /*2f90*/  HADD2.F32 R54, -RZ, R54.H0_H0 ;  /* 0x20000036ff367230 */ /* 0x000fe40000004100 */
[C---:B------:R-:W-:Y:S01]  /*2fa0*/  FMUL.FTZ R51, R29.reuse, R51 ;  /* 0x000000331d337220 */ /* 0x040fe20000410000 */
[--C-:B------:R-:W-:Y:S02]  /*2fb0*/  HADD2.F32 R49, -RZ, R31.reuse.H1_H1 ;  /* 0x3000001fff317230 */ /* 0x100fe40000004100 */
[-C--:B------:R-:W-:Y:S01]  /*2fc0*/  FFMA.FTZ R110, R29, R50.reuse, -R110 ;  /* 0x000000321d6e7223 */ /* 0x080fe2000001086e */
[----:B------:R-:W-:Y:S02]  /*2fd0*/  HADD2.F32 R31, -RZ, R31.H0_H0 ;  /* 0x2000001fff1f7230 */ /* 0x000fe40000004100 */
[----:B------:R-:W-:Y:S01]  /*2fe0*/  FFMA.FTZ R55, R30, R50, R51 ;  /* 0x000000321e377223 */ /* 0x000fe20000010033 */
[----:B------:R-:W-:-:S02]  /*2ff0*/  HADD2.F32 R52, -RZ, R52.H0_H0 ;  /* 0x20000034ff347230 */ /* 0x000fc40000004100 */
[-C--:B------:R-:W-:Y:S01]  /*3000*/  FMUL.FTZ R112, R49, R54.reuse ;  /* 0x0000003631707220 */ /* 0x080fe20000410000 */
[--C-:B------:R-:W-:Y:S02]  /*3010*/  HADD2.F32 R50, -RZ, R117.reuse.H0_H0 ;  /* 0x20000075ff327230 */ /* 0x100fe40000004100 */
[C---:B------:R-:W-:Y:S01]  /*3020*/  FMUL.FTZ R54, R31.reuse, R54 ;  /* 0x000000361f367220 */ /* 0x040fe20000410000 */
[----:B------:R-:W-:Y:S02]  /*3030*/  HADD2.F32 R51, -RZ, R117.H1_H1 ;  /* 0x30000075ff337230 */ /* 0x000fe40000004100 */
[-C--:B------:R-:W-:Y:S01]  /*3040*/  FFMA.FTZ R112, R31, R52.reuse, -R112 ;  /* 0x000000341f707223 */ /* 0x080fe20000010870 */
[----:B------:R-:W-:Y:S02]  /*3050*/  HADD2.F32 R29, -RZ, R28.H1_H1 ;  /* 0x3000001cff1d7230 */ /* 0x000fe40000004100 */
[----:B------:R-:W-:Y:S01]  /*3060*/  FFMA.FTZ R109, R49, R52, R54 ;  /* 0x00000034316d7223 */ /* 0x000fe20000010036 */
[----:B------:R-:W-:-:S02]  /*3070*/  HADD2.F32 R30, -RZ, R48.H1_H1 ;  /* 0x30000030ff1e7230 */ /* 0x000fc40000004100 */
[----:B------:R-:W-:Y:S02]  /*3080*/  HADD2.F32 R28, -RZ, R28.H0_H0 ;  /* 0x2000001cff1c7230 */ /* 0x000fe40000004100 */
[CC--:B------:R-:W-:Y:S01]  /*3090*/  FMUL.FTZ R53, R29.reuse, R50.reuse ;  /* 0x000000321d357220 */ /* 0x0c0fe20000410000 */
        /* <DEDUP_REMOVED lines=14> */
.L_x_9889:
[----:B------:R-:W-:Y:S05]  /*3180*/  BSYNC B2 ;  /* 0x0000000000027941 */ /* 0x000fea0003800000 */
.L_x_9888:
[----:B--2---:R2:W-:Y:S02]  /*3190*/  STG.E.128 desc[UR40][R42.64+0x40], R28 ;  /* 0x0000401c2a007986 */ /* 0x0045e4000c101d28 */
.L_x_9883:
[----:B------:R-:W-:Y:S05]  /*31a0*/  BSYNC B1 ;  /* 0x0000000000017941 */ /* 0x000fea0003800000 */
.L_x_9882:
[----:B------:R-:W-:Y:S05]  /*31b0*/  @P5 BRA `(.L_x_9890) ;  /* 0x0000001c00005947 */ /* 0x000fea0003800000 */
[----:B------:R-:W-:Y:S04]  /*31c0*/  BSSY B1, `(.L_x_9891) ;  /* 0x0000031000017945 */ /* 0x000fe80003800000 */
[----:B------:R-:W-:Y:S05]  /*31d0*/  @P1 BRA `(.L_x_9892) ;  /* 0x0000000000bc1947 */ /* 0x000fea0003800000 */
[----:B-12---:R1:W2:Y:S01]  /*31e0*/  LDS.128 R28, [R106+0x2000] ;  /* 0x002000006a1c7984 */ /* 0x0062a20000000c00 */
[----:B------:R-:W-:Y:S01]  /*31f0*/  ISETP.GE.AND P4, PT, R22, R105, PT ;  /* 0x000000691600720c */ /* 0x000fe20003f86270 */
[----:B------:R-:W-:-:S12]  /*3200*/  BSSY B2, `(.L_x_9893) ;  /* 0x000002b000027945 */ /* 0x000fd80003800000 */
[----:B-1----:R-:W-:Y:S05]  /*3210*/  @P4 BRA `(.L_x_9894) ;  /* 0x0000000000a44947 */ /* 0x002fea0003800000 */
        /* <DEDUP_REMOVED lines=10> */
[----:B------:R-:W-:-:S02]  /*32c0*/  HADD2.F32 R30, -RZ, R29.H1_H1 ;  /* 0x3000001dff1e7230 */ /* 0x000fc40000004100 */
[----:B------:R-:W-:Y:S02]  /*32d0*/  HADD2.F32 R48, -RZ, R48.H0_H0 ;  /* 0x20000030ff307230 */ /* 0x000fe40000004100 */
[----:B------:R-:W-:Y:S02]  /*32e0*/  HADD2.F32 R29, -RZ, R29.H0_H0 ;  /* 0x2000001dff1d7230 */ /* 0x000fe40000004100 */
[-C--:B------:R-:W-:Y:S01]  /*32f0*/  FMUL.FTZ R50, R30, R45.reuse ;  /* 0x0000002d1e327220 */ /* 0x080fe20000410000 */
[-C--:B------:R-:W-:Y:S01]  /*3300*/  FMUL.FTZ R52, R43, R48.reuse ;  /* 0x000000302b347220 */ /* 0x080fe20000410000 */
[----:B------:R-:W-:Y:S01]  /*3310*/  FMUL.FTZ R48, R31, R48 ;  /* 0x000000301f307220 */ /* 0x000fe20000410000 */
[C---:B------:R-:W-:Y:S01]  /*3320*/  FMUL.FTZ R45, R29.reuse, R45 ;  /* 0x0000002d1d2d7220 */ /* 0x040fe20000410000 */
[----:B------:R-:W-:Y:S01]  /*3330*/  FFMA.FTZ R50, R29, R44, -R50 ;  /* 0x0000002c1d327223 */ /* 0x000fe20000010832 */
[----:B------:R-:W-:Y:S01]  /*3340*/  FFMA.FTZ R52, R31, R46, -R52 ;  /* 0x0000002e1f347223 */ /* 0x000fe20000010834 */
[----:B------:R-:W-:-:S02]  /*3350*/  HADD2.F32 R31, -RZ, R103.H1_H1 ;  /* 0x30000067ff1f7230 */ /* 0x000fc40000004100 */
[----:B------:R-:W-:Y:S01]  /*3360*/  FFMA.FTZ R49, R30, R44, R45 ;  /* 0x0000002c1e317223 */ /* 0x000fe2000001002d */
[----:B------:R-:W-:Y:S02]  /*3370*/  HADD2.F32 R45, -RZ, R102.H1_H1 ;  /* 0x30000066ff2d7230 */ /* 0x000fe40000004100 */
[----:B------:R-:W-:Y:S01]  /*3380*/  FFMA.FTZ R53, R43, R46, R48 ;  /* 0x0000002e2b357223 */ /* 0x000fe20000010030 */
[----:B------:R-:W-:Y:S02]  /*3390*/  HADD2.F32 R29, -RZ, R28.H1_H1 ;  /* 0x3000001cff1d7230 */ /* 0x000fe40000004100 */
[----:B------:R-:W-:Y:S02]  /*33a0*/  HADD2.F32 R30, -RZ, R42.H1_H1 ;  /* 0x3000002aff1e7230 */ /* 0x000fe40000004100 */
[----:B------:R-:W-:Y:S02]  /*33b0*/  HADD2.F32 R103, -RZ, R103.H0_H0 ;  /* 0x20000067ff677230 */ /* 0x000fe40000004100 */
[----:B------:R-:W-:-:S02]  /*33c0*/  HADD2.F32 R28, -RZ, R28.H0_H0 ;  /* 0x2000001cff1c7230 */ /* 0x000fc40000004100 */
[----:B------:R-:W-:Y:S01]  /*33d0*/  FMUL.FTZ R51, R30, R45 ;  /* 0x0000002d1e337220 */ /* 0x000fe20000410000 */
[----:B------:R-:W-:Y:S02]  /*33e0*/  HADD2.F32 R42, -RZ, R42.H0_H0 ;  /* 0x2000002aff2a7230 */ /* 0x000fe40000004100 */
[CC--:B------:R-:W-:Y:S01]  /*33f0*/  FMUL.FTZ R47, R29.reuse, R103.reuse ;  /* 0x000000671d2f7220 */ /* 0x0c0fe20000410000 */
[----:B------:R-:W-:Y:S02]  /*3400*/  HADD2.F32 R43, -RZ, R102.H0_H0 ;  /* 0x20000066ff2b7230 */ /* 0x000fe40000004100 */
[----:B------:R-:W-:Y:S01]  /*3410*/  FMUL.FTZ R44, R28, R103 ;  /* 0x000000671c2c7220 */ /* 0x000fe20000410000 */
[----:B------:R-:W-:Y:S01]  /*3420*/  FMUL.FTZ R45, R42, R45 ;  /* 0x0000002d2a2d7220 */ /* 0x000fe20000410000 */
[-C--:B------:R-:W-:Y:S02]  /*3430*/  FFMA.FTZ R47, R28, R31.reuse, -R47 ;  /* 0x0000001f1c2f7223 */ /* 0x080fe4000001082f */
[----:B------:R-:W-:Y:S01]  /*3440*/  FFMA.FTZ R44, R29, R31, R44 ;  /* 0x0000001f1d2c7223 */ /* 0x000fe2000001002c */
[-C--:B------:R-:W-:Y:S01]  /*3450*/  FFMA.FTZ R51, R42, R43.reuse, -R51 ;  /* 0x0000002b2a337223 */ /* 0x080fe20000010833 */
[----:B------:R-:W-:Y:S01]  /*3460*/  FFMA.FTZ R30, R30, R43, R45 ;  /* 0x0000002b1e1e7223 */ /* 0x000fe2000001002d */
[----:B------:R-:W-:-:S02]  /*3470*/  F2FP.F16.F32.PACK_AB R29, R49, R50 ;  /* 0x00000032311d723e */ /* 0x000fc400000000ff */
[----:B------:R-:W-:Y:S02]  /*3480*/  F2FP.F16.F32.PACK_AB R31, R53, R52 ;  /* 0x00000034351f723e */ /* 0x000fe400000000ff */
[----:B------:R-:W-:Y:S02]  /*3490*/  F2FP.F16.F32.PACK_AB R28, R44, R47 ;  /* 0x0000002f2c1c723e */ /* 0x000fe400000000ff */
[----:B------:R-:W-:-:S07]  /*34a0*/  F2FP.F16.F32.PACK_AB R30, R30, R51 ;  /* 0x000000331e1e723e */ /* 0x000fce00000000ff */
.L_x_9894:
[----:B------:R-:W-:Y:S05]  /*34b0*/  BSYNC B2 ;  /* 0x0000000000027941 */ /* 0x000fea0003800000 */
.L_x_9893:
[----:B--2---:R3:W-:Y:S02]  /*34c0*/  STG.E.128 desc[UR40][R40.64], R28 ;  /* 0x0000001c28007986 */ /* 0x0047e4000c101d28 */
.L_x_9892:
[----:B------:R-:W-:Y:S05]  /*34d0*/  BSYNC B1 ;  /* 0x0000000000017941 */ /* 0x000fea0003800000 */
.L_x_9891:
[----:B------:R-:W-:Y:S05]  /*34e0*/  @P2 BRA `(.L_x_9890) ;  /* 0x0000001800342947 */ /* 0x000fea0003800000 */
[----:B-123--:R1:W2:Y:S01]  /*34f0*/  LDS.128 R28, [R104+0x2000] ;  /* 0x00200000681c7984 */ /* 0x00e2a20000000c00 */
        /* <DEDUP_REMOVED lines=44> */
.L_x_9896:
[----:B------:R-:W-:Y:S05]  /*37c0*/  BSYNC B1 ;  /* 0x0000000000017941 */ /* 0x000fea0003800000 */
.L_x_9895:
[----:B--2---:R1:W-:Y:S01]  /*37d0*/  STG.E.128 desc[UR40][R40.64+0x40], R28 ;  /* 0x0000401c28007986 */ /* 0x0043e2000c101d28 */
[----:B------:R-:W-:Y:S05]  /*37e0*/  BRA `(.L_x_9890) ;  /* 0x0000001400747947 */ /* 0x000fea0003800000 */
.L_x_9874:
[----:B------:R-:W-:Y:S02]  /*37f0*/  ISETP.GE.AND P3, PT, R217, R99, PT ;  /* 0x00000063d900720c */ /* 0x000fe40003f66270 */
[----:B------:R-:W-:Y:S02]  /*3800*/  CS2R R34, SRZ ;  /* 0x0000000000227805 */ /* 0x000fe4000001ff00 */
[----:B------:R-:W-:Y:S02]  /*3810*/  CS2R R32, SRZ ;  /* 0x0000000000207805 */ /* 0x000fe4000001ff00 */
[----:B------:R-:W-:-:S13]  /*3820*/  ISETP.GE.OR P3, PT, R16, R105, P3 ;  /* 0x000000691000720c */ /* 0x000fda0001f66670 */
[----:B------:R-:W-:Y:S01]  /*3830*/  @!P3 IADD3 R40, P4, P5, R36, R28, R73 ;  /* 0x0000001c2428b210 */ /* 0x000fe20007d9e049 */
[----:B------:R-:W0:Y:S03]  /*3840*/  @!P3 LDC.64 R50, c[0x0][0x3e8] ;  /* 0x0000fa00ff32bb82 */ /* 0x000e260000000a00 */
[----:B------:R-:W-:Y:S02]  /*3850*/  @!P3 IADD3.X R41, R87, R97, R72, P4, P5 ;  /* 0x000000615729b210 */ /* 0x000fe400027ea448 */
[----:B------:R-:W-:-:S03]  /*3860*/  @!P3 IADD3 R44, P4, P5, R12, R30, R70 ;  /* 0x0000001e0c2cb210 */ /* 0x000fc60007d9e046 */
[----:B------:R-:W1:Y:S01]  /*3870*/  @!P3 LDC.64 R48, c[0x0][0x400] ;  /* 0x00010000ff30bb82 */ /* 0x000e620000000a00 */
[----:B------:R-:W-:Y:S02]  /*3880*/  @!P3 IADD3.X R45, R85, R108, R69, P4, P5 ;  /* 0x0000006c552db210 */ /* 0x000fe400027ea445 */
[----:B------:R-:W-:-:S04]  /*3890*/  ISETP.GE.AND P4, PT, R19, R99, PT ;  /* 0x000000631300720c */ /* 0x000fc80003f86270 */
[----:B------:R-:W-:-:S13]  /*38a0*/  ISETP.GE.OR P4, PT, R16, R105, P4 ;  /* 0x000000691000720c */ /* 0x000fda0002786670 */
[----:B------:R-:W2:Y:S01]  /*38b0*/  @!P4 LDC.64 R52, c[0x0][0x3e8] ;  /* 0x0000fa00ff34cb82 */ /* 0x000ea20000000a00 */
[----:B------:R-:W-:-:S05]  /*38c0*/  @!P4 IADD3 R28, P5, R36, R28, RZ ;  /* 0x0000001c241cc210 */ /* 0x000fca0007fbe0ff */
[----:B------:R-:W-:Y:S02]  /*38d0*/  @!P4 IMAD.X R29, R97, 0x1, R87, P5 ;  /* 0x00000001611dc824 */ /* 0x000fe400028e0657 */
[----:B------:R-:W3:Y:S01]  /*38e0*/  @!P4 LDC.64 R54, c[0x0][0x400] ;  /* 0x00010000ff36cb82 */ /* 0x000ee20000000a00 */
[----:B--2---:R-:W-:-:S04]  /*38f0*/  @!P4 LEA R52, P5, R28, R52, 0x1 ;  /* 0x000000341c34c211 */ /* 0x004fc800078a08ff */
[----:B------:R-:W-:Y:S02]  /*3900*/  @!P4 LEA.HI.X R53, R28, R53, R29, 0x1, P5 ;  /* 0x000000351c35c211 */ /* 0x000fe400028f0c1d */
[----:B------:R-:W-:-:S05]  /*3910*/  @!P4 IADD3 R30, P5, R12, R30, RZ ;  /* 0x0000001e0c1ec210 */ /* 0x000fca0007fbe0ff */
[----:B------:R-:W-:Y:S01]  /*3920*/  @!P4 IMAD.X R28, R108, 0x1, R85, P5 ;  /* 0x000000016c1cc824 */ /* 0x000fe200028e0655 */
[----:B---3--:R-:W-:-:S04]  /*3930*/  @!P4 LEA R54, P5, R30, R54, 0x1 ;  /* 0x000000361e36c211 */ /* 0x008fc800078a08ff */
[----:B------:R-:W-:Y:S02]  /*3940*/  @!P4 LEA.HI.X R55, R30, R55, R28, 0x1, P5 ;  /* 0x000000371e37c211 */ /* 0x000fe400028f0c1c */
[----:B------:R-:W-:Y:S02]  /*3950*/  CS2R R30, SRZ ;  /* 0x00000000001e7805 */ /* 0x000fe4000001ff00 */
[----:B------:R-:W-:Y:S01]  /*3960*/  CS2R R28, SRZ ;  /* 0x00000000001c7805 */ /* 0x000fe2000001ff00 */
[----:B------:R-:W2:Y:S05]  /*3970*/  @!P4 LDG.E.128 R32, desc[UR40][R54.64] ;  /* 0x000000283620c981 */ /* 0x000eaa000c1e1d00 */
[----:B------:R-:W3:Y:S01]  /*3980*/  @!P4 LDG.E.128 R28, desc[UR40][R52.64] ;  /* 0x00000028341cc981 */ /* 0x000ee2000c1e1d00 */
[----:B0-----:R-:W-:-:S02]  /*3990*/  @!P3 LEA R50, P4, R40, R50, 0x1 ;  /* 0x000000322832b211 */ /* 0x001fc400078808ff */
[----:B------:R-:W-:Y:S02]  /*39a0*/  CS2R R42, SRZ ;  /* 0x00000000002a7805 */ /* 0x000fe4000001ff00 */
[----:B------:R-:W-:Y:S02]  /*39b0*/  @!P3 LEA.HI.X R51, R40, R51, R41, 0x1, P4 ;  /* 0x000000332833b211 */ /* 0x000fe400020f0c29 */
[----:B------:R-:W-:Y:S02]  /*39c0*/  CS2R R40, SRZ ;  /* 0x0000000000287805 */ /* 0x000fe4000001ff00 */
[C---:B-1----:R-:W-:Y:S02]  /*39d0*/  @!P3 LEA R48, P4, R44.reuse, R48, 0x1 ;  /* 0x000000302c30b211 */ /* 0x042fe400078808ff */
[----:B------:R-:W-:Y:S02]  /*39e0*/  CS2R R46, SRZ ;  /* 0x00000000002e7805 */ /* 0x000fe4000001ff00 */
[----:B------:R-:W-:Y:S01]  /*39f0*/  @!P3 LEA.HI.X R49, R44, R49, R45, 0x1, P4 ;  /* 0x000000312c31b211 */ /* 0x000fe200020f0c2d */
[----:B------:R2:W4:Y:S01]  /*3a00*/  @!P3 LDG.E.128 R40, desc[UR40][R50.64] ;  /* 0x000000283228b981 */ /* 0x000522000c1e1d00 */
[----:B------:R-:W-:-:S06]  /*3a10*/  CS2R R44, SRZ ;  /* 0x00000000002c7805 */ /* 0x000fcc000001ff00 */
[----:B------:R0:W5:Y:S01]  /*3a20*/  @!P3 LDG.E.128 R44, desc[UR40][R48.64] ;  /* 0x00000028302cb981 */ /* 0x000162000c1e1d00 */
[----:B------:R-:W-:Y:S02]  /*3a30*/  ISETP.NE.AND P3, PT, R203, 0x3, PT ;  /* 0x00000003cb00780c */ /* 0x000fe40003f65270 */
[----:B------:R-:W-:Y:S01]  /*3a40*/  ISETP.GE.AND P4, PT, R16, R105, PT ;  /* 0x000000691000720c */ /* 0x000fe20003f86270 */
[----:B--2---:R-:W-:Y:S02]  /*3a50*/  IMAD.MOV.U32 R50, RZ, RZ, R34 ;  /* 0x000000ffff327224 */ /* 0x004fe400078e0022 */
[----:B---3--:R-:W-:Y:S02]  /*3a60*/  IMAD.MOV.U32 R52, RZ, RZ, R30 ;  /* 0x000000ffff347224 */ /* 0x008fe400078e001e */
[----:B------:R-:W-:Y:S02]  /*3a70*/  IMAD.MOV.U32 R53, RZ, RZ, R31 ;  /* 0x000000ffff357224 */ /* 0x000fe400078e001f */
[----:B------:R-:W-:-:S02]  /*3a80*/  IMAD.MOV.U32 R54, RZ, RZ, R28 ;  /* 0x000000ffff367224 */ /* 0x000fc400078e001c */
[----:B------:R-:W-:Y:S01]  /*3a90*/  IMAD.MOV.U32 R55, RZ, RZ, R29 ;  /* 0x000000ffff377224 */ /* 0x000fe200078e001d */
[----:B------:R-:W-:Y:S01]  /*3aa0*/  PRMT R119, R52, 0x7610, R119 ;  /* 0x0000761034777816 */ /* 0x000fe20000000077 */
[----:B0-----:R-:W-:Y:S01]  /*3ab0*/  IMAD.MOV.U32 R49, RZ, RZ, R32 ;  /* 0x000000ffff317224 */ /* 0x001fe200078e0020 */
[----:B------:R-:W-:Y:S01]  /*3ac0*/  PRMT R125, R53, 0x7610, R125 ;  /* 0x00007610357d7816 */ /* 0x000fe2000000007d */
[----:B------:R-:W-:Y:S01]  /*3ad0*/  IMAD.MOV.U32 R51, RZ, RZ, R33 ;  /* 0x000000ffff337224 */ /* 0x000fe200078e0021 */
[----:B------:R-:W-:Y:S02]  /*3ae0*/  PRMT R131, R54, 0x7610, R131 ;  /* 0x0000761036837816 */ /* 0x000fe40000000083 */
[----:B------:R-:W-:Y:S02]  /*3af0*/  PRMT R121, R55, 0x7610, R121 ;  /* 0x0000761037797816 */ /* 0x000fe40000000079 */
[----:B------:R-:W-:Y:S02]  /*3b00*/  MOV R48, R35 ;  /* 0x0000002300307202 */ /* 0x000fe40000000f00 */
[----:B------:R-:W-:Y:S01]  /*3b10*/  PRMT R119, R119, 0x5410, R50 ;  /* 0x0000541077777816 */ /* 0x000fe20000000032 */
[----:B----4-:R-:W-:Y:S01]  /*3b20*/  IMAD.MOV.U32 R50, RZ, RZ, R40 ;  /* 0x000000ffff327224 */ /* 0x010fe200078e0028 */
[----:B------:R-:W-:Y:S01]  /*3b30*/  PRMT R125, R125, 0x5410, R48 ;  /* 0x000054107d7d7816 */ /* 0x000fe20000000030 */
[----:B------:R-:W-:Y:S01]  /*3b40*/  IMAD.MOV.U32 R48, RZ, RZ, R42 ;  /* 0x000000ffff307224 */ /* 0x000fe200078e002a */
[----:B------:R-:W-:Y:S01]  /*3b50*/  PRMT R131, R131, 0x5410, R49 ;  /* 0x0000541083837816 */ /* 0x000fe20000000031 */
[----:B------:R-:W-:Y:S01]  /*3b60*/  IMAD.MOV.U32 R49, RZ, RZ, R43 ;  /* 0x000000ffff317224 */ /* 0x000fe200078e002b */
[----:B------:R-:W-:Y:S01]  /*3b70*/  PRMT R121, R121, 0x5410, R51 ;  /* 0x0000541079797816 */ /* 0x000fe20000000033 */
[----:B------:R-:W-:-:S03]  /*3b80*/  IMAD.MOV.U32 R51, RZ, RZ, R41 ;  /* 0x000000ffff337224 */ /* 0x000fc600078e0029 */
[----:B------:R-:W-:Y:S01]  /*3b90*/  PRMT R115, R48, 0x5410, R49 ;  /* 0x0000541030737816 */ /* 0x000fe20000000031 */
[----:B-----5:R-:W-:Y:S01]  /*3ba0*/  IMAD.MOV.U32 R48, RZ, RZ, R46 ;  /* 0x000000ffff307224 */ /* 0x020fe200078e002e */
[----:B------:R-:W-:Y:S01]  /*3bb0*/  PRMT R116, R50, 0x5410, R51 ;  /* 0x0000541032747816 */ /* 0x000fe20000000033 */
[----:B------:R-:W-:Y:S01]  /*3bc0*/  IMAD.MOV.U32 R49, RZ, RZ, R47 ;  /* 0x000000ffff317224 */ /* 0x000fe200078e002f */
[----:B------:R-:W-:Y:S01]  /*3bd0*/  MOV R50, R44 ;  /* 0x0000002c00327202 */ /* 0x000fe20000000f00 */
[----:B------:R-:W-:-:S03]  /*3be0*/  IMAD.MOV.U32 R51, RZ, RZ, R45 ;  /* 0x000000ffff337224 */ /* 0x000fc600078e002d */
[----:B------:R-:W-:Y:S02]  /*3bf0*/  PRMT R117, R48, 0x5410, R49 ;  /* 0x0000541030757816 */ /* 0x000fe40000000031 */
[----:B------:R-:W-:Y:S01]  /*3c00*/  PRMT R118, R50, 0x5410, R51 ;  /* 0x0000541032767816 */ /* 0x000fe20000000033 */
[----:B------:R-:W-:Y:S06]  /*3c10*/  @!P3 BRA `(.L_x_9897) ;  /* 0x000000000004b947 */ /* 0x000fec0003800000 */
[----:B------:R-:W-:Y:S01]  /*3c20*/  BPT.TRAP 0x1 ;  /* 0x000000040000795c */ /* 0x000fe20000300000 */
.L_x_9897:
[----:B------:R-:W-:Y:S01]  /*3c30*/  IMAD R97, R2, 0x8, R18 ;  /* 0x0000000802617824 */ /* 0x000fe200078e0212 */
[----:B------:R-:W-:Y:S01]  /*3c40*/  SHF.L.U32 R108, R201, 0x1f, RZ ;  /* 0x0000001fc96c7819 */ /* 0x000fe200000006ff */
[----:B------:R-:W0:Y:S01]  /*3c50*/  LDC R109, c[0x0][0x2f4] ;  /* 0x0000bd00ff6d7b82 */ /* 0x000e220000000800 */
[----:B------:R-:W-:Y:S01]  /*3c60*/  BSSY B1, `(.L_x_9898) ;  /* 0x0000006000017945 */ /* 0x000fe20003800000 */
[----:B------:R-:W-:Y:S01]  /*3c70*/  IMAD.MOV.U32 R103, RZ, RZ, R107 ;  /* 0x000000ffff677224 */ /* 0x000fe200078e006b */
[----:B------:R-:W1:Y:S05]  /*3c80*/  SYNCS.PHASECHK.TRANS64.TRYWAIT P5, [R97+URZ+0x22890], R108 ;  /* 0x0228906c610075a7 */ /* 0x000e6a00080a017f */
[----:B------:R-:W2:Y:S01]  /*3c90*/  LDC.64 R104, c[0x0][0x300] ;  /* 0x0000c000ff687b82 */ /* 0x000ea20000000a00 */
[----:B0-----:R-:W-:Y:S01]  /*3ca0*/  IMAD.IADD R111, R109, 0x1, -R78 ;  /* 0x000000016d6f7824 */ /* 0x001fe200078e0a4e */
[----:B-1----:R-:W-:Y:S06]  /*3cb0*/  @!P5 BRA `(.L_x_9899) ;  /* 0x0000013400c0d947 */ /* 0x002fec0003800000 */
.L_x_10158:
[----:B------:R-:W-:Y:S05]  /*3cc0*/  BSYNC B1 ;  /* 0x0000000000017941 */ /* 0x000fea0003800000 */
.L_x_9898:
[----:B------:R-:W-:Y:S01]  /*3cd0*/  ISETP.GE.OR P5, PT, R19, R99, P1 ;  /* 0x000000631300720c */ /* 0x000fe20000fa6670 */
[----:B------:R-:W-:-:S12]  /*3ce0*/  BSSY B1, `(.L_x_9900) ;  /* 0x0000078000017945 */ /* 0x000fd80003800000 */
[----:B------:R-:W-:Y:S05]  /*3cf0*/  @P5 BRA `(.L_x_9901) ;  /* 0x0000000400d85947 */ /* 0x000fea0003800000 */
[-C--:B--2---:R-:W-:Y:S01]  /*3d00*/  IMAD R48, R220, R104.reuse, RZ ;  /* 0x00000068dc307224 */ /* 0x084fe200078e02ff */
[----:B------:R-:W-:Y:S01]  /*3d10*/  BSSY B2, `(.L_x_9902) ;  /* 0x0000068000027945 */ /* 0x000fe20003800000 */
[----:B------:R-:W-:-:S04]  /*3d20*/  IMAD.WIDE.U32 R106, R19, R104, R102 ;  /* 0x00000068136a7225 */ /* 0x000fc800078e0066 */
[----:B------:R-:W-:Y:S01]  /*3d30*/  IMAD R49, R19, R105, R48 ;  /* 0x0000006913317224 */ /* 0x000fe200078e0230 */
[----:B------:R-:W-:Y:S02]  /*3d40*/  SEL R48, R78, R111, !P0 ;  /* 0x0000006f4e307207 */ /* 0x000fe40004000000 */
[----:B------:R-:W-:Y:S01]  /*3d50*/  IADD3 R110, P5, P6, R4, R106, R90 ;  /* 0x0000006a046e7210 */ /* 0x000fe20007ebe05a */
[----:B------:R-:W-:Y:S01]  /*3d60*/  IMAD.IADD R114, R49, 0x1, R107 ;  /* 0x0000000131727824 */ /* 0x000fe200078e026b */
[----:B------:R-:W-:-:S04]  /*3d70*/  SHF.R.S32.HI R49, RZ, 0x1f, R48 ;  /* 0x0000001fff317819 */ /* 0x000fc80000011430 */
[----:B------:R-:W-:Y:S02]  /*3d80*/  LEA.HI R49, R49, R48, RZ, 0x4 ;  /* 0x0000003031317211 */ /* 0x000fe400078f20ff */
[----:B------:R-:W-:Y:S02]  /*3d90*/  IADD3.X R112, R3, R114, R91, P5, P6 ;  /* 0x0000007203707210 */ /* 0x000fe40002fec45b */
[----:B------:R-:W-:-:S05]  /*3da0*/  LEA.HI.SX32 R49, R49, R88, 0x1c ;  /* 0x0000005831317211 */ /* 0x000fca00078fe2ff */
[----:B------:R-:W-:-:S05]  /*3db0*/  IMAD.SHL.U32 R113, R49, 0x8, RZ ;  /* 0x0000000831717824 */ /* 0x000fca00078e00ff */
[----:B------:R-:W-:-:S04]  /*3dc0*/  LOP3.LUT R49, R71, 0x38, R113, 0xf8, !PT ;  /* 0x0000003847317812 */ /* 0x000fc800078ef871 */
[----:B------:R-:W-:Y:S01]  /*3dd0*/  LOP3.LUT R48, R49, R74, RZ, 0x3c, !PT ;  /* 0x0000004a31307212 */ /* 0x000fe200078e3cff */
[----:B------:R-:W-:-:S04]  /*3de0*/  IMAD R49, R2, 0x1800, R92 ;  /* 0x0000180002317824 */ /* 0x000fc800078e025c */
[----:B------:R-:W-:Y:S02]  /*3df0*/  IMAD R51, R207, 0x200, R48 ;  /* 0x00000200cf337824 */ /* 0x000fe400078e0230 */
[----:B------:R-:W-:Y:S02]  /*3e00*/  IMAD R49, R49, 0x2, R18 ;  /* 0x0000000231317824 */ /* 0x000fe400078e0212 */
[----:B------:R-:W-:-:S05]  /*3e10*/  IMAD R51, R2, 0x1800, R51 ;  /* 0x0000180002337824 */ /* 0x000fca00078e0233 */
[----:B------:R-:W-:Y:S02]  /*3e20*/  LEA R52, R51, R18, 0x1 ;  /* 0x0000001233347211 */ /* 0x000fe400078e08ff */
[----:B------:R-:W1:Y:S04]  /*3e30*/  LDS.128 R48, [R49+0x1c400] ;  /* 0x01c4000031307984 */ /* 0x000e680000000c00 */
[----:B------:R-:W2:Y:S01]  /*3e40*/  LDS.128 R52, [R52+0x1c400] ;  /* 0x01c4000034347984 */ /* 0x000ea20000000c00 */
[----:B------:R-:W-:Y:S05]  /*3e50*/  @P4 BRA `(.L_x_9903) ;  /* 0x00000004004c4947 */ /* 0x000fea0003800000 */
[--C-:B------:R-:W-:Y:S02]  /*3e60*/  SHF.R.U64 R129, R32, 0x10, R33.reuse ;  /* 0x0000001020817819 */ /* 0x100fe40000001221 */
[----:B------:R-:W-:Y:S01]  /*3e70*/  SHF.R.U32.HI R32, RZ, 0x10, R33 ;  /* 0x00000010ff207819 */ /* 0x000fe20000011621 */
[----:B------:R-:W-:Y:S01]  /*3e80*/  HADD2.F32 R33, -RZ, R121.H1_H1 ;  /* 0x30000079ff217230 */ /* 0x000fe20000004100 */
[--C-:B------:R-:W-:Y:S02]  /*3e90*/  SHF.R.U64 R130, R28, 0x10, R29.reuse ;  /* 0x000000101c827819 */ /* 0x100fe4000000121d */
[----:B------:R-:W-:Y:S01]  /*3ea0*/  SHF.R.U32.HI R120, RZ, 0x10, R29 ;  /* 0x00000010ff787819 */ /* 0x000fe2000001161d */
[----:B-1----:R-:W-:Y:S01]  /*3eb0*/  HADD2.F32 R29, -RZ, R49.H0_H0 ;  /* 0x20000031ff1d7230 */ /* 0x002fe20000004100 */
[----:B------:R-:W-:Y:S01]  /*3ec0*/  SHF.R.U64 R28, R30, 0x10, R31 ;  /* 0x000000101e1c7819 */ /* 0x000fe2000000121f */
[--C-:B--2---:R-:W-:Y:S01]  /*3ed0*/  HADD2.F32 R30, -RZ, R53.reuse.H0_H0 ;  /* 0x20000035ff1e7230 */ /* 0x104fe20000004100 */
[----:B------:R-:W-:Y:S01]  /*3ee0*/  SHF.R.U64 R128, R34, 0x10, R35 ;  /* 0x0000001022807819 */ /* 0x000fe20000001223 */
[----:B------:R-:W-:Y:S01]  /*3ef0*/  HADD2.F32 R53, -RZ, R53.H1_H1 ;  /* 0x30000035ff357230 */ /* 0x000fe20000004100 */
[----:B------:R-:W-:Y:S01]  /*3f00*/  SHF.R.U32.HI R124, RZ, 0x10, R31 ;  /* 0x00000010ff7c7819 */ /* 0x000fe2000001161f */
[----:B------:R-:W-:Y:S01]  /*3f10*/  HADD2.F32 R34, -RZ, R32.H0_H0 ;  /* 0x20000020ff227230 */ /* 0x000fe20000004100 */
[----:B------:R-:W-:Y:S01]  /*3f20*/  SHF.R.U32.HI R35, RZ, 0x10, R35 ;  /* 0x00000010ff237819 */ /* 0x000fe20000011623 */
[----:B------:R-:W-:-:S02]  /*3f30*/  HADD2.F32 R49, -RZ, R49.H1_H1 ;  /* 0x30000031ff317230 */ /* 0x000fc40000004100 */
[----:B------:R-:W-:Y:S02]  /*3f40*/  HADD2.F32 R32, -RZ, R120.H0_H0 ;  /* 0x20000078ff207230 */ /* 0x000fe40000004100 */
[CC--:B------:R-:W-:Y:S01]  /*3f50*/  FMUL.FTZ R120, R30.reuse, R33.reuse ;  /* 0x000000211e787220 */ /* 0x0c0fe20000410000 */
[----:B------:R-:W-:Y:S02]  /*3f60*/  HADD2.F32 R31, -RZ, R121.H0_H0 ;  /* 0x20000079ff1f7230 */ /* 0x000fe40000004100 */
[----:B------:R-:W-:Y:S01]  /*3f70*/  FMUL.FTZ R33, R29, R33 ;  /* 0x000000211d217220 */ /* 0x000fe20000410000 */
[-C--:B------:R-:W-:Y:S01]  /*3f80*/  FMUL.FTZ R122, R53, R34.reuse ;  /* 0x00000022357a7220 */ /* 0x080fe20000410000 */
[C---:B------:R-:W-:Y:S02]  /*3f90*/  FMUL.FTZ R34, R49.reuse, R34 ;  /* 0x0000002231227220 */ /* 0x040fe40000410000 */
[-C--:B------:R-:W-:Y:S01]  /*3fa0*/  FFMA.FTZ R121, R30, R31.reuse, R33 ;  /* 0x0000001f1e797223 */ /* 0x080fe20000010021 */
[-C--:B------:R-:W-:Y:S01]  /*3fb0*/  FFMA.FTZ R123, R49, R32.reuse, -R122 ;  /* 0x00000020317b7223 */ /* 0x080fe2000001087a */
[----:B------:R-:W-:Y:S01]  /*3fc0*/  FFMA.FTZ R120, R29, R31, -R120 ;  /* 0x0000001f1d787223 */ /* 0x000fe20000010878 */
        /* <DEDUP_REMOVED lines=9> */
[----:B------:R-:W-:-:S02]  /*4060*/  HADD2.F32 R32, -RZ, R124.H0_H0 ;  /* 0x2000007cff207230 */ /* 0x000fc40000004100 */
[CC--:B------:R-:W-:Y:S01]  /*4070*/  FMUL.FTZ R124, R30.reuse, R33.reuse ;  /* 0x000000211e7c7220 */ /* 0x0c0fe20000410000 */
[----:B------:R-:W-:Y:S02]  /*4080*/  HADD2.F32 R31, -RZ, R125.H0_H0 ;  /* 0x2000007dff1f7230 */ /* 0x000fe40000004100 */
[----:B------:R-:W-:Y:S01]  /*4090*/  FMUL.FTZ R33, R29, R33 ;  /* 0x000000211d217220 */ /* 0x000fe20000410000 */
[-C--:B------:R-:W-:Y:S01]  /*40a0*/  FMUL.FTZ R126, R55, R34.reuse ;  /* 0x00000022377e7220 */ /* 0x080fe20000410000 */
[C---:B------:R-:W-:Y:S01]  /*40b0*/  FMUL.FTZ R34, R51.reuse, R34 ;  /* 0x0000002233227220 */ /* 0x040fe20000410000 */
[----:B------:R-:W-:Y:S02]  /*40c0*/  HADD2.F32 R35, -RZ, R129.H0_H0 ;  /* 0x20000081ff237230 */ /* 0x000fe40000004100 */
[-C--:B------:R-:W-:Y:S01]  /*40d0*/  FFMA.FTZ R125, R30, R31.reuse, R33 ;  /* 0x0000001f1e7d7223 */ /* 0x080fe20000010021 */
[-C--:B------:R-:W-:Y:S01]  /*40e0*/  FFMA.FTZ R127, R51, R32.reuse, -R126 ;  /* 0x00000020337f7223 */ /* 0x080fe2000001087e */
[----:B------:R-:W-:Y:S01]  /*40f0*/  FFMA.FTZ R124, R29, R31, -R124 ;  /* 0x0000001f1d7c7223 */ /* 0x000fe2000001087c */
[----:B------:R-:W-:Y:S01]  /*4100*/  FFMA.FTZ R126, R55, R32, R34 ;  /* 0x00000020377e7223 */ /* 0x000fe20000010022 */
[----:B------:R-:W-:-:S02]  /*4110*/  HADD2.F32 R30, -RZ, R52.H0_H0 ;  /* 0x20000034ff1e7230 */ /* 0x000fc40000004100 */
[--C-:B------:R-:W-:Y:S01]  /*4120*/  HADD2.F32 R32, -RZ, R131.reuse.H1_H1 ;  /* 0x30000083ff207230 */ /* 0x100fe20000004100 */
        /* <DEDUP_REMOVED lines=11> */
[-C--:B------:R-:W-:Y:S01]  /*41e0*/  FFMA.FTZ R34, R29, R31.reuse, -R34 ;  /* 0x0000001f1d227223 */ /* 0x080fe20000010822 */
[----:B------:R-:W-:Y:S02]  /*41f0*/  FFMA.FTZ R49, R30, R31, R49 ;  /* 0x0000001f1e317223 */ /* 0x000fe40000010031 */
[-C--:B------:R-:W-:Y:S01]  /*4200*/  FFMA.FTZ R52, R52, R33.reuse, R35 ;  /* 0x0000002134347223 */ /* 0x080fe20000010023 */
[----:B------:R-:W-:Y:S02]  /*4210*/  HADD2.F32 R31, -RZ, R119.H0_H0 ;  /* 0x20000077ff1f7230 */ /* 0x000fe40000004100 */
[----:B------:R-:W-:Y:S01]  /*4220*/  FFMA.FTZ R51, R48, R33, -R51 ;  /* 0x0000002130337223 */ /* 0x000fe20000010833 */
[----:B------:R-:W-:-:S02]  /*4230*/  HADD2.F32 R30, -RZ, R54.H0_H0 ;  /* 0x20000036ff1e7230 */ /* 0x000fc40000004100 */
[----:B------:R-:W-:Y:S01]  /*4240*/  HADD2.F32 R119, -RZ, R119.H1_H1 ;  /* 0x30000077ff777230 */ /* 0x000fe20000004100 */
[----:B------:R-:W-:Y:S01]  /*4250*/  F2FP.F16.F32.PACK_AB R52, R52, R49 ;  /* 0x000000313434723e */ /* 0x000fe200000000ff */
[----:B------:R-:W-:Y:S01]  /*4260*/  HADD2.F32 R35, -RZ, R128.H0_H0 ;  /* 0x20000080ff237230 */ /* 0x000fe20000004100 */
[----:B------:R-:W-:Y:S01]  /*4270*/  F2FP.F16.F32.PACK_AB R48, R51, R34 ;  /* 0x000000223330723e */ /* 0x000fe200000000ff */
[----:B------:R-:W-:Y:S02]  /*4280*/  HADD2.F32 R29, -RZ, R50.H0_H0 ;  /* 0x20000032ff1d7230 */ /* 0x000fe40000004100 */
[----:B------:R-:W-:Y:S02]  /*4290*/  HADD2.F32 R54, -RZ, R54.H1_H1 ;  /* 0x30000036ff367230 */ /* 0x000fe40000004100 */
[----:B------:R-:W-:Y:S02]  /*42a0*/  HADD2.F32 R50, -RZ, R50.H1_H1 ;  /* 0x30000032ff327230 */ /* 0x000fe40000004100 */
[----:B------:R-:W-:-:S02]  /*42b0*/  HADD2.F32 R33, -RZ, R28.H0_H0 ;  /* 0x2000001cff217230 */ /* 0x000fc40000004100 */
[----:B------:R-:W-:Y:S01]  /*42c0*/  FMUL.FTZ R28, R30, R119 ;  /* 0x000000771e1c7220 */ /* 0x000fe20000410000 */
[----:B------:R-:W-:Y:S01]  /*42d0*/  FMUL.FTZ R53, R54, R35 ;  /* 0x0000002336357220 */ /* 0x000fe20000410000 */
[C---:B------:R-:W-:Y:S01]  /*42e0*/  FMUL.FTZ R119, R29.reuse, R119 ;  /* 0x000000771d777220 */ /* 0x040fe20000410000 */
[C---:B------:R-:W-:Y:S01]  /*42f0*/  FMUL.FTZ R35, R50.reuse, R35 ;  /* 0x0000002332237220 */ /* 0x040fe20000410000 */
[----:B------:R-:W-:Y:S01]  /*4300*/  FFMA.FTZ R28, R29, R31, -R28 ;  /* 0x0000001f1d1c7223 */ /* 0x000fe2000001081c */
[----:B------:R-:W-:Y:S01]  /*4310*/  FFMA.FTZ R53, R50, R33, -R53 ;  /* 0x0000002132357223 */ /* 0x000fe20000010835 */
[----:B------:R-:W-:Y:S01]  /*4320*/  FFMA.FTZ R119, R30, R31, R119 ;  /* 0x0000001f1e777223 */ /* 0x000fe20000010077 */
[----:B------:R-:W-:Y:S01]  /*4330*/  FFMA.FTZ R54, R54, R33, R35 ;  /* 0x0000002136367223 */ /* 0x000fe20000010023 */
[----:B------:R-:W-:Y:S02]  /*4340*/  IMAD.MOV.U32 R49, RZ, RZ, R120 ;  /* 0x000000ffff317224 */ /* 0x000fe400078e0078 */
[----:B------:R-:W-:Y:S01]  /*4350*/  F2FP.F16.F32.PACK_AB R50, R53, R28 ;  /* 0x0000001c3532723e */ /* 0x000fe200000000ff */
[----:B------:R-:W-:Y:S01]  /*4360*/  IMAD.MOV.U32 R53, RZ, RZ, R121 ;  /* 0x000000ffff357224 */ /* 0x000fe200078e0079 */
[----:B------:R-:W-:Y:S01]  /*4370*/  F2FP.F16.F32.PACK_AB R54, R54, R119 ;  /* 0x000000773636723e */ /* 0x000fe200000000ff */
[----:B------:R-:W-:-:S07]  /*4380*/  IMAD.MOV.U32 R51, RZ, RZ, R124 ;  /* 0x000000ffff337224 */ /* 0x000fce00078e007c */
.L_x_9903:
[----:B------:R-:W-:Y:S05]  /*4390*/  BSYNC B2 ;  /* 0x0000000000027941 */ /* 0x000fea0003800000 */
.L_x_9902:
[----:B------:R-:W-:Y:S02]  /*43a0*/  ISETP.GE.AND P5, PT, R113, R109, PT ;  /* 0x0000006d7100720c */ /* 0x000fe40003fa6270 */
[----:B------:R-:W-:-:S11]  /*43b0*/  P2R R29, PR, RZ, 0x1 ;  /* 0x00000001ff1d7803 */ /* 0x000fd60000000000 */
[--C-:B------:R-:W-:Y:S02]  /*43c0*/  @!P5 SHF.R.S32.HI R28, RZ, 0x1f, R113.reuse ;  /* 0x0000001fff1cd819 */ /* 0x100fe40000011471 */
[----:B------:R-:W-:-:S04]  /*43d0*/  @!P5 IADD3 R106, P0, P6, R4, R106, R113 ;  /* 0x0000006a046ad210 */ /* 0x000fc80007e1e071 */
[----:B------:R-:W-:Y:S02]  /*43e0*/  @!P5 IADD3.X R114, R3, R114, R28, P0, P6 ;  /* 0x000000720372d210 */ /* 0x000fe400007ec41c */
[CC--:B------:R-:W-:Y:S02]  /*43f0*/  LEA R28, P6, R110.reuse, R100.reuse, 0x1 ;  /* 0x000000646e1c7211 */ /* 0x0c0fe400078c08ff */
[----:B------:R-:W-:Y:S02]  /*4400*/  ISETP.NE.AND P0, PT, R29, RZ, PT ;  /* 0x000000ff1d00720c */ /* 0x000fe40003f05270 */
[----:B------:R-:W-:Y:S02]  /*4410*/  LEA.HI.X R29, R110, R101, R112, 0x1, P6 ;  /* 0x000000656e1d7211 */ /* 0x000fe400030f0c70 */
[----:B------:R-:W-:-:S03]  /*4420*/  @!P5 LEA R30, P6, R106, R100, 0x1 ;  /* 0x000000646a1ed211 */ /* 0x000fc600078c08ff */
[----:B-1----:R1:W-:Y:S01]  /*4430*/  STG.E.128 desc[UR40][R28.64], R48 ;  /* 0x000000301c007986 */ /* 0x0023e2000c101d28 */
[----:B------:R-:W-:-:S05]  /*4440*/  @!P5 LEA.HI.X R31, R106, R101, R114, 0x1, P6 ;  /* 0x000000656a1fd211 */ /* 0x000fca00030f0c72 */
[----:B--2---:R1:W-:Y:S04]  /*4450*/  @!P5 STG.E.128 desc[UR40][R30.64], R52 ;  /* 0x000000341e00d986 */ /* 0x0043e8000c101d28 */
.L_x_9901:
[----:B------:R-:W-:Y:S05]  /*4460*/  BSYNC B1 ;  /* 0x0000000000017941 */ /* 0x000fea0003800000 */
.L_x_9900:
[----:B------:R-:W-:Y:S01]  /*4470*/  ISETP.GE.OR P5, PT, R217, R99, P1 ;  /* 0x00000063d900720c */ /* 0x000fe20000fa6670 */
[-C--:B-12---:R-:W-:Y:S02]  /*4480*/  IMAD R28, R75, R104.reuse, RZ ;  /* 0x000000684b1c7224 */ /* 0x086fe400078e02ff */
[----:B------:R-:W-:-:S04]  /*4490*/  IMAD.WIDE.U32 R102, R217, R104, R102 ;  /* 0x00000068d9667225 */ /* 0x000fc800078e0066 */
[----:B------:R-:W-:-:S06]  /*44a0*/  IMAD R105, R217, R105, R28 ;  /* 0x00000069d9697224 */ /* 0x000fcc00078e021c */
[----:B------:R-:W-:Y:S05]  /*44b0*/  @P5 BRA `(.L_x_9890) ;  /* 0x0000000800405947 */ /* 0x000fea0003800000 */
[----:B------:R-:W-:Y:S01]  /*44c0*/  IMAD.IADD R50, R103, 0x1, R105 ;  /* 0x0000000167327824 */ /* 0x000fe200078e0269 */
[----:B------:R-:W-:Y:S01]  /*44d0*/  IADD3 R28, P5, P6, R4, R102, R90 ;  /* 0x00000066041c7210 */ /* 0x000fe20007ebe05a */
[----:B------:R-:W-:Y:S01]  /*44e0*/  BSSY B1, `(.L_x_9904) ;  /* 0x000006a000017945 */ /* 0x000fe20003800000 */
[----:B------:R-:W-:Y:S02]  /*44f0*/  SEL R111, R78, R111, !P0 ;  /* 0x0000006f4e6f7207 */ /* 0x000fe40004000000 */
[----:B------:R-:W-:Y:S02]  /*4500*/  IADD3.X R29, R3, R50, R91, P5, P6 ;  /* 0x00000032031d7210 */ /* 0x000fe40002fec45b */
[C---:B------:R-:W-:Y:S02]  /*4510*/  LEA R48, P5, R28.reuse, R100, 0x1 ;  /* 0x000000641c307211 */ /* 0x040fe400078a08ff */
[----:B------:R-:W-:Y:S02]  /*4520*/  SHF.R.U32.HI R30, RZ, 0x3, R206 ;  /* 0x00000003ff1e7819 */ /* 0x000fe400000116ce */
[----:B------:R-:W-:-:S02]  /*4530*/  LEA.HI.X R49, R28, R101, R29, 0x1, P5 ;  /* 0x000000651c317211 */ /* 0x000fc400028f0c1d */
[----:B------:R-:W-:-:S04]  /*4540*/  SHF.R.S32.HI R28, RZ, 0x1f, R111 ;  /* 0x0000001fff1c7819 */ /* 0x000fc8000001146f */
[----:B------:R-:W-:-:S04]  /*4550*/  LEA.HI R111, R28, R111, RZ, 0x4 ;  /* 0x0000006f1c6f7211 */ /* 0x000fc800078f20ff */
[----:B------:R-:W-:-:S05]  /*4560*/  LEA.HI.SX32 R51, R111, R88, 0x1c ;  /* 0x000000586f337211 */ /* 0x000fca00078fe2ff */
[----:B------:R-:W-:-:S05]  /*4570*/  IMAD.SHL.U32 R51, R51, 0x8, RZ ;  /* 0x0000000833337824 */ /* 0x000fca00078e00ff */
[----:B------:R-:W-:-:S04]  /*4580*/  LOP3.LUT R28, R206, 0x38, R51, 0xf8, !PT ;  /* 0x00000038ce1c7812 */ /* 0x000fc800078ef833 */
[----:B------:R-:W-:-:S05]  /*4590*/  LOP3.LUT R29, R28, R30, RZ, 0x3c, !PT ;  /* 0x0000001e1c1d7212 */ /* 0x000fca00078e3cff */
[----:B------:R-:W-:Y:S02]  /*45a0*/  IMAD.IADD R31, R208, 0x1, R29 ;  /* 0x00000001d01f7824 */ /* 0x000fe400078e021d */
[C---:B------:R-:W-:Y:S02]  /*45b0*/  IMAD R29, R2.reuse, 0x1800, R93 ;  /* 0x00001800021d7824 */ /* 0x040fe400078e025d */
[----:B------:R-:W-:Y:S02]  /*45c0*/  IMAD R31, R2, 0x1800, R31 ;  /* 0x00001800021f7824 */ /* 0x000fe400078e021f */
[--C-:B------:R-:W-:Y:S02]  /*45d0*/  IMAD R29, R29, 0x2, R18.reuse ;  /* 0x000000021d1d7824 */ /* 0x100fe400078e0212 */
[----:B------:R-:W-:-:S04]  /*45e0*/  IMAD R32, R31, 0x2, R18 ;  /* 0x000000021f207824 */ /* 0x000fc800078e0212 */
[----:B------:R-:W1:Y:S04]  /*45f0*/  LDS.128 R28, [R29+0x1c400] ;  /* 0x01c400001d1c7984 */ /* 0x000e680000000c00 */
[----:B------:R-:W2:Y:S01]  /*4600*/  LDS.128 R32, [R32+0x1c400] ;  /* 0x01c4000020207984 */ /* 0x000ea20000000c00 */
[----:B------:R-:W-:Y:S05]  /*4610*/  @P4 BRA `(.L_x_9905) ;  /* 0x0000000400584947 */ /* 0x000fea0003800000 */
[--C-:B------:R-:W-:Y:S02]  /*4620*/  SHF.R.U64 R107, R44, 0x10, R45.reuse ;  /* 0x000000102c6b7819 */ /* 0x100fe4000000122d */
[----:B------:R-:W-:Y:S01]  /*4630*/  SHF.R.U32.HI R44, RZ, 0x10, R45 ;  /* 0x00000010ff2c7819 */ /* 0x000fe2000001162d */
[--C-:B------:R-:W-:Y:S01]  /*4640*/  HADD2.F32 R45, -RZ, R118.reuse.H1_H1 ;  /* 0x30000076ff2d7230 */ /* 0x100fe20000004100 */
[--C-:B------:R-:W-:Y:S01]  /*4650*/  SHF.R.U64 R111, R40, 0x10, R41.reuse ;  /* 0x00000010286f7819 */ /* 0x100fe20000001229 */
[----:B------:R-:W-:Y:S01]  /*4660*/  HADD2.F32 R118, -RZ, R118.H0_H0 ;  /* 0x20000076ff767230 */ /* 0x000fe20000004100 */
[----:B------:R-:W-:Y:S01]  /*4670*/  SHF.R.U32.HI R52, RZ, 0x10, R41 ;  /* 0x00000010ff347819 */ /* 0x000fe20000011629 */
[----:B--2---:R-:W-:Y:S01]  /*4680*/  IMAD.MOV.U32 R41, RZ, RZ, R34 ;  /* 0x000000ffff297224 */ /* 0x004fe200078e0022 */
[----:B------:R-:W-:Y:S01]  /*4690*/  MOV R40, R32 ;  /* 0x0000002000287202 */ /* 0x000fe20000000f00 */
[----:B-1----:R-:W-:Y:S01]  /*46a0*/  IMAD.MOV.U32 R32, RZ, RZ, R30 ;  /* 0x000000ffff207224 */ /* 0x002fe200078e001e */
[----:B------:R-:W-:Y:S01]  /*46b0*/  SHF.R.U64 R110, R42, 0x10, R43 ;  /* 0x000000102a6e7819 */ /* 0x000fe2000000122b */
[--C-:B------:R-:W-:Y:S01]  /*46c0*/  HADD2.F32 R34, -RZ, R33.reuse.H0_H0 ;  /* 0x20000021ff227230 */ /* 0x100fe20000004100 */
[----:B------:R-:W-:Y:S01]  /*46d0*/  SHF.R.U64 R106, R46, 0x10, R47 ;  /* 0x000000102e6a7819 */ /* 0x000fe2000000122f */
[----:B------:R-:W-:Y:S01]  /*46e0*/  HADD2.F32 R33, -RZ, R33.H1_H1 ;  /* 0x30000021ff217230 */ /* 0x000fe20000004100 */
[----:B------:R-:W-:Y:S01]  /*46f0*/  SHF.R.U32.HI R54, RZ, 0x10, R43 ;  /* 0x00000010ff367819 */ /* 0x000fe2000001162b */
[----:B------:R-:W-:Y:S01]  /*4700*/  HADD2.F32 R30, -RZ, R29.H0_H0 ;  /* 0x2000001dff1e7230 */ /* 0x000fe20000004100 */
[----:B------:R-:W-:Y:S01]  /*4710*/  SHF.R.U32.HI R53, RZ, 0x10, R47 ;  /* 0x00000010ff357819 */ /* 0x000fe2000001162f */
[----:B------:R-:W-:-:S02]  /*4720*/  HADD2.F32 R44, -RZ, R44.H0_H0 ;  /* 0x2000002cff2c7230 */ /* 0x000fc40000004100 */
[-C--:B------:R-:W-:Y:S01]  /*4730*/  FMUL.FTZ R47, R34, R45.reuse ;  /* 0x0000002d222f7220 */ /* 0x080fe20000410000 */
[----:B------:R-:W-:Y:S02]  /*4740*/  HADD2.F32 R29, -RZ, R29.H1_H1 ;  /* 0x3000001dff1d7230 */ /* 0x000fe40000004100 */
[----:B------:R-:W-:Y:S01]  /*4750*/  FMUL.FTZ R45, R30, R45 ;  /* 0x0000002d1e2d7220 */ /* 0x000fe20000410000 */
[----:B------:R-:W-:Y:S02]  /*4760*/  HADD2.F32 R42, -RZ, R52.H0_H0 ;  /* 0x20000034ff2a7230 */ /* 0x000fe40000004100 */
[-C--:B------:R-:W-:Y:S01]  /*4770*/  FMUL.FTZ R46, R33, R44.reuse ;  /* 0x0000002c212e7220 */ /* 0x080fe20000410000 */
[--C-:B------:R-:W-:Y:S02]  /*4780*/  HADD2.F32 R43, -RZ, R116.reuse.H1_H1 ;  /* 0x30000074ff2b7230 */ /* 0x100fe40000004100 */
[----:B------:R-:W-:Y:S01]  /*4790*/  FMUL.FTZ R44, R29, R44 ;  /* 0x0000002c1d2c7220 */ /* 0x000fe20000410000 */
[----:B------:R-:W-:-:S02]  /*47a0*/  HADD2.F32 R116, -RZ, R116.H0_H0 ;  /* 0x20000074ff747230 */ /* 0x000fc40000004100 */
[-C--:B------:R-:W-:Y:S01]  /*47b0*/  FFMA.FTZ R46, R29, R42.reuse, -R46 ;  /* 0x0000002a1d2e7223 */ /* 0x080fe2000001082e */
[----:B------:R-:W-:Y:S02]  /*47c0*/  HADD2.F32 R29, -RZ, R31.H0_H0 ;  /* 0x2000001fff1d7230 */ /* 0x000fe40000004100 */
[----:B------:R-:W-:Y:S01]  /*47d0*/  FFMA.FTZ R52, R33, R42, R44 ;  /* 0x0000002a21347223 */ /* 0x000fe2000001002c */
[-C--:B------:R-:W-:Y:S01]  /*47e0*/  FFMA.FTZ R47, R30, R43.reuse, -R47 ;  /* 0x0000002b1e2f7223 */ /* 0x080fe2000001082f */
[----:B------:R-:W-:Y:S02]  /*47f0*/  HADD2.F32 R42, -RZ, R117.H1_H1 ;  /* 0x30000075ff2a7230 */ /* 0x000fe40000004100 */
[----:B------:R-:W-:Y:S01]  /*4800*/  FFMA.FTZ R45, R34, R43, R45 ;  /* 0x0000002b222d7223 */ /* 0x000fe2000001002d */
[----:B------:R-:W-:Y:S02]  /*4810*/  HADD2.F32 R30, -RZ, R35.H0_H0 ;  /* 0x20000023ff1e7230 */ /* 0x000fe40000004100 */
[----:B------:R-:W-:-:S02]  /*4820*/  HADD2.F32 R33, -RZ, R115.H1_H1 ;  /* 0x30000073ff217230 */ /* 0x000fc40000004100 */
[-C--:B------:R-:W-:Y:S01]  /*4830*/  FMUL.FTZ R43, R29, R42.reuse ;  /* 0x0000002a1d2b7220 */ /* 0x080fe20000410000 */
[----:B------:R-:W-:Y:S01]  /*4840*/  HADD2.F32 R35, -RZ, R35.H1_H1 ;  /* 0x30000023ff237230 */ /* 0x000fe20000004100 */
[----:B------:R-:W-:Y:S01]  /*4850*/  F2FP.F16.F32.PACK_AB R45, R52, R45 ;  /* 0x0000002d342d723e */ /* 0x000fe200000000ff */
[----:B------:R-:W-:Y:S02]  /*4860*/  HADD2.F32 R44, -RZ, R53.H0_H0 ;  /* 0x20000035ff2c7230 */ /* 0x000fe40000004100 */
[C---:B------:R-:W-:Y:S01]  /*4870*/  FFMA.FTZ R55, R30.reuse, R33, R43 ;  /* 0x000000211e377223 */ /* 0x040fe2000001002b */
[----:B------:R-:W-:Y:S02]  /*4880*/  HADD2.F32 R34, -RZ, R54.H0_H0 ;  /* 0x20000036ff227230 */ /* 0x000fe40000004100 */
[----:B------:R-:W-:Y:S01]  /*4890*/  FMUL.FTZ R54, R30, R42 ;  /* 0x0000002a1e367220 */ /* 0x000fe20000410000 */
[----:B------:R-:W-:Y:S02]  /*48a0*/  HADD2.F32 R31, -RZ, R31.H1_H1 ;  /* 0x3000001fff1f7230 */ /* 0x000fe40000004100 */
[----:B------:R-:W-:Y:S01]  /*48b0*/  FMUL.FTZ R42, R35, R44 ;  /* 0x0000002c232a7220 */ /* 0x000fe20000410000 */
[----:B------:R-:W-:-:S02]  /*48c0*/  HADD2.F32 R30, -RZ, R40.H0_H0 ;  /* 0x20000028ff1e7230 */ /* 0x000fc40000004100 */
[----:B------:R-:W-:Y:S01]  /*48d0*/  FFMA.FTZ R54, R29, R33, -R54 ;  /* 0x000000211d367223 */ /* 0x000fe20000010836 */
[----:B------:R-:W-:Y:S02]  /*48e0*/  HADD2.F32 R33, -RZ, R107.H0_H0 ;  /* 0x2000006bff217230 */ /* 0x000fe40000004100 */
[C---:B------:R-:W-:Y:S01]  /*48f0*/  FMUL.FTZ R44, R31.reuse, R44 ;  /* 0x0000002c1f2c7220 */ /* 0x040fe20000410000 */
[----:B------:R-:W-:Y:S02]  /*4900*/  HADD2.F32 R29, -RZ, R28.H0_H0 ;  /* 0x2000001cff1d7230 */ /* 0x000fe40000004100 */
[-C--:B------:R-:W-:Y:S01]  /*4910*/  FFMA.FTZ R105, R31, R34.reuse, -R42 ;  /* 0x000000221f697223 */ /* 0x080fe2000001082a */
[----:B------:R-:W-:Y:S02]  /*4920*/  HADD2.F32 R40, -RZ, R40.H1_H1 ;  /* 0x30000028ff287230 */ /* 0x000fe40000004100 */
[----:B------:R-:W-:Y:S01]  /*4930*/  FFMA.FTZ R104, R35, R34, R44 ;  /* 0x0000002223687223 */ /* 0x000fe2000001002c */
[----:B------:R-:W-:-:S02]  /*4940*/  HADD2.F32 R28, -RZ, R28.H1_H1 ;  /* 0x3000001cff1c7230 */ /* 0x000fc40000004100 */
[-C--:B------:R-:W-:Y:S01]  /*4950*/  FMUL.FTZ R34, R30, R118.reuse ;  /* 0x000000761e227220 */ /* 0x080fe20000410000 */
[----:B------:R-:W-:Y:S02]  /*4960*/  HADD2.F32 R31, -RZ, R111.H0_H0 ;  /* 0x2000006fff1f7230 */ /* 0x000fe40000004100 */
[-C--:B------:R-:W-:Y:S01]  /*4970*/  FMUL.FTZ R43, R40, R33.reuse ;  /* 0x00000021282b7220 */ /* 0x080fe20000410000 */
[C---:B------:R-:W-:Y:S01]  /*4980*/  FMUL.FTZ R35, R29.reuse, R118 ;  /* 0x000000761d237220 */ /* 0x040fe20000410000 */
[C---:B------:R-:W-:Y:S01]  /*4990*/  FMUL.FTZ R33, R28.reuse, R33 ;  /* 0x000000211c217220 */ /* 0x040fe20000410000 */
[----:B------:R-:W-:Y:S01]  /*49a0*/  FFMA.FTZ R34, R29, R116, -R34 ;  /* 0x000000741d227223 */ /* 0x000fe20000010822 */
[-C--:B------:R-:W-:Y:S01]  /*49b0*/  FFMA.FTZ R43, R28, R31.reuse, -R43 ;  /* 0x0000001f1c2b7223 */ /* 0x080fe2000001082b */
[----:B------:R-:W-:Y:S02]  /*49c0*/  HADD2.F32 R29, -RZ, R41.H0_H0 ;  /* 0x20000029ff1d7230 */ /* 0x000fe40000004100 */
[----:B------:R-:W-:Y:S01]  /*49d0*/  FFMA.FTZ R40, R40, R31, R33 ;  /* 0x0000001f28287223 */ /* 0x000fe20000010021 */
[----:B------:R-:W-:-:S02]  /*49e0*/  HADD2.F32 R28, -RZ, R32.H0_H0 ;  /* 0x20000020ff1c7230 */ /* 0x000fc40000004100 */
[----:B------:R-:W-:Y:S01]  /*49f0*/  FFMA.FTZ R35, R30, R116, R35 ;  /* 0x000000741e237223 */ /* 0x000fe20000010023 */
        /* <DEDUP_REMOVED lines=23> */
[----:B------:R-:W-:-:S07]  /*4b70*/  F2FP.F16.F32.PACK_AB R34, R41, R42 ;  /* 0x0000002a2922723e */ /* 0x000fce00000000ff */
.L_x_9905:
[----:B------:R-:W-:Y:S05]  /*4b80*/  BSYNC B1 ;  /* 0x0000000000017941 */ /* 0x000fea0003800000 */
.L_x_9904:
[----:B-1----:R4:W-:Y:S01]  /*4b90*/  STG.E.128 desc[UR40][R48.64], R28 ;  /* 0x0000001c30007986 */ /* 0x0029e2000c101d28 */
[----:B------:R-:W-:-:S13]  /*4ba0*/  ISETP.GE.AND P4, PT, R51, R109, PT ;  /* 0x0000006d3300720c */ /* 0x000fda0003f86270 */
[----:B------:R-:W-:Y:S05]  /*4bb0*/  @P4 BRA `(.L_x_9890) ;  /* 0x0000000000804947 */ /* 0x000fea0003800000 */
[--C-:B----4-:R-:W-:Y:S02]  /*4bc0*/  SHF.R.S32.HI R28, RZ, 0x1f, R51.reuse ;  /* 0x0000001fff1c7819 */ /* 0x110fe40000011433 */
[----:B------:R-:W-:-:S04]  /*4bd0*/  IADD3 R51, P4, P5, R4, R102, R51 ;  /* 0x0000006604337210 */ /* 0x000fc80007d9e033 */
[----:B------:R-:W-:Y:S02]  /*4be0*/  IADD3.X R50, R3, R50, R28, P4, P5 ;  /* 0x0000003203327210 */ /* 0x000fe400027ea41c */
[----:B------:R-:W-:-:S04]  /*4bf0*/  LEA R100, P4, R51, R100, 0x1 ;  /* 0x0000006433647211 */ /* 0x000fc800078808ff */
[----:B------:R-:W-:-:S05]  /*4c00*/  LEA.HI.X R101, R51, R101, R50, 0x1, P4 ;  /* 0x0000006533657211 */ /* 0x000fca00020f0c32 */
[----:B--2---:R1:W-:Y:S01]  /*4c10*/  STG.E.128 desc[UR40][R100.64], R32 ;  /* 0x0000002064007986 */ /* 0x0043e2000c101d28 */
[----:B------:R-:W-:Y:S05]  /*4c20*/  BRA `(.L_x_9890) ;  /* 0x0000000000647947 */ /* 0x000fea0003800000 */
.L_x_9873:
[----:B------:R-:W-:-:S13]  /*4c30*/  ISETP.NE.AND P3, PT, R203, 0x3, PT ;  /* 0x00000003cb00780c */ /* 0x000fda0003f65270 */
[----:B------:R-:W-:Y:S05]  /*4c40*/  @!P3 BRA `(.L_x_9906) ;  /* 0x000000000004b947 */ /* 0x000fea0003800000 */
[----:B------:R-:W-:Y:S01]  /*4c50*/  BPT.TRAP 0x1 ;  /* 0x000000040000795c */ /* 0x000fe20000300000 */
.L_x_9906:
[----:B------:R-:W-:Y:S01]  /*4c60*/  IMAD R97, R2, 0x8, R18 ;  /* 0x0000000802617824 */ /* 0x000fe200078e0212 */
[----:B------:R-:W-:Y:S01]  /*4c70*/  SHF.L.U32 R108, R201, 0x1f, RZ ;  /* 0x0000001fc96c7819 */ /* 0x000fe200000006ff */
[----:B------:R-:W-:Y:S01]  /*4c80*/  IMAD R99, R26, -0x60, R60 ;  /* 0xffffffa01a637824 */ /* 0x000fe200078e023c */
[----:B------:R-:W-:Y:S02]  /*4c90*/  BSSY B1, `(.L_x_9907) ;  /* 0x0000004000017945 */ /* 0x000fe40003800000 */
[----:B------:R-:W0:Y:S02]  /*4ca0*/  SYNCS.PHASECHK.TRANS64.TRYWAIT P4, [R97+URZ+0x22890], R108 ;  /* 0x0228906c610075a7 */ /* 0x000e24000808017f */
[----:B------:R-:W-:Y:S01]  /*4cb0*/  VIMNMX R99, R99, 0x60, PT ;  /* 0x0000006063637848 */ /* 0x000fe20003fe0100 */
[----:B0-----:R-:W-:Y:S06]  /*4cc0*/  @!P4 BRA `(.L_x_9908) ;  /* 0x0000012400d0c947 */ /* 0x001fec0003800000 */
.L_x_10159:
[----:B------:R-:W-:Y:S05]  /*4cd0*/  BSYNC B1 ;  /* 0x0000000000017941 */ /* 0x000fea0003800000 */
.L_x_9907:
[-C--:B------:R-:W-:Y:S01]  /*4ce0*/  ISETP.GE.AND P5, PT, R19, R99.reuse, PT ;  /* 0x000000631300720c */ /* 0x080fe20003fa6270 */
[----:B------:R-:W-:Y:S01]  /*4cf0*/  BSSY B1, `(.L_x_9909) ;  /* 0x0000007000017945 */ /* 0x000fe20003800000 */
[----:B------:R-:W-:-:S11]  /*4d00*/  ISETP.GE.AND P4, PT, R217, R99, PT ;  /* 0x00000063d900720c */ /* 0x000fd60003f86270 */
[----:B------:R-:W-:Y:S05]  /*4d10*/  @P5 BRA `(.L_x_9910) ;  /* 0x0000000000105947 */ /* 0x000fea0003800000 */
[----:B------:R-:W1:Y:S04]  /*4d20*/  @!P1 LDS.128 R28, [R106] ;  /* 0x000000006a1c9984 */ /* 0x000e680000000c00 */
[----:B------:R-:W2:Y:S04]  /*4d30*/  @!P2 LDS.128 R32, [R104] ;  /* 0x000000006820a984 */ /* 0x000ea80000000c00 */
[----:B-1----:R1:W-:Y:S04]  /*4d40*/  @!P1 STG.E.128 desc[UR40][R42.64], R28 ;  /* 0x0000001c2a009986 */ /* 0x0023e8000c101d28 */
[----:B--2---:R1:W-:Y:S02]  /*4d50*/  @!P2 STG.E.128 desc[UR40][R42.64+0x40], R32 ;  /* 0x000040202a00a986 */ /* 0x0043e4000c101d28 */
.L_x_9910:
[----:B------:R-:W-:Y:S05]  /*4d60*/  BSYNC B1 ;  /* 0x0000000000017941 */ /* 0x000fea0003800000 */
.L_x_9909:
[----:B------:R-:W-:Y:S05]  /*4d70*/  @P4 BRA `(.L_x_9890) ;  /* 0x0000000000104947 */ /* 0x000fea0003800000 */
[----:B-1----:R-:W1:Y:S04]  /*4d80*/  @!P1 LDS.128 R28, [R106+0x2000] ;  /* 0x002000006a1c9984 */ /* 0x002e680000000c00 */
[----:B------:R-:W2:Y:S04]  /*4d90*/  @!P2 LDS.128 R32, [R104+0x2000] ;  /* 0x002000006820a984 */ /* 0x000ea80000000c00 */
[----:B-1----:R3:W-:Y:S04]  /*4da0*/  @!P1 STG.E.128 desc[UR40][R40.64], R28 ;  /* 0x0000001c28009986 */ /* 0x0027e8000c101d28 */
[----:B--2---:R3:W-:Y:S02]  /*4db0*/  @!P2 STG.E.128 desc[UR40][R40.64+0x40], R32 ;  /* 0x000040202800a986 */ /* 0x0047e4000c101d28 */
.L_x_9890:
[----:B------:R-:W-:Y:S05]  /*4dc0*/  BSYNC B0 ;  /* 0x0000000000007941 */ /* 0x000fea0003800000 */
.L_x_9872:
[----:B-1234-:R-:W1:Y:S01]  /*4dd0*/  S2R R28, SR_TID.X ;  /* 0x00000000001c7919 */ /* 0x01ee620000002100 */
        /* <DEDUP_REMOVED lines=16> */
.L_x_9912:
[----:B------:R-:W-:Y:S05]  /*4ee0*/  BSYNC B0 ;  /* 0x0000000000007941 */ /* 0x000fea0003800000 */
.L_x_9911:
[----:B------:R-:W2:Y:S01]  /*4ef0*/  SYNCS.PHASECHK.TRANS64.TRYWAIT P3, [R97+URZ+0x228b0], R108 ;  /* 0x0228b06c610075a7 */ /* 0x000ea2000806017f */
[----:B------:R-:W-:Y:S01]  /*4f00*/  ULDC UR44, c[0x0][0x320] ;  /* 0x0000c800002c7ab9 */ /* 0x000fe20000000800 */
[----:B------:R-:W-:Y:S01]  /*4f10*/  ULDC.64 UR38, c[0x0][0x328] ;  /* 0x0000ca0000267ab9 */ /* 0x000fe20000000a00 */
[----:B------:R-:W-:Y:S01]  /*4f20*/  ULDC.64 UR36, c[0x0][0x318] ;  /* 0x0000c60000247ab9 */ /* 0x000fe20000000a00 */
[----:B------:R-:W-:Y:S01]  /*4f30*/  BSSY B0, `(.L_x_9913) ;  /* 0x0000003000007945 */ /* 0x000fe20003800000 */
[----:B-1----:R-:W-:-:S03]  /*4f40*/  IMAD R28, R2, 0x6000, R79 ;  /* 0x00006000021c7824 */ /* 0x002fc600078e024f */
[----:B--2---:R-:W-:Y:S05]  /*4f50*/  @!P3 BRA `(.L_x_9914) ;  /* 0x000001240040b947 */ /* 0x004fea0003800000 */
.L_x_10160:
[----:B------:R-:W-:Y:S05]  /*4f60*/  BSYNC B0 ;  /* 0x0000000000007941 */ /* 0x000fea0003800000 */
.L_x_9913:
[----:B------:R-:W-:Y:S01]  /*4f70*/  ISETP.GE.AND P3, PT, R19, R99, PT ;  /* 0x000000631300720c */ /* 0x000fe20003f66270 */
[----:B------:R-:W-:Y:S01]  /*4f80*/  IMAD.IADD R29, R77, 0x1, R28 ;  /* 0x000000014d1d7824 */ /* 0x000fe200078e021c */
[----:B------:R-:W-:Y:S01]  /*4f90*/  BSSY B0, `(.L_x_9915) ;  /* 0x0000025000007945 */ /* 0x000fe20003800000 */
[----:B------:R-:W-:Y:S01]  /*4fa0*/  LEA R40, R28, R24, 0x1 ;  /* 0x000000181c287211 */ /* 0x000fe200078e08ff */
[----:B------:R-:W-:-:S04]  /*4fb0*/  IMAD.WIDE R32, R26, 0x60, R58 ;  /* 0x000000601a207825 */ /* 0x000fc800078e023a */
[----:B------:R-:W-:-:S05]  /*4fc0*/  IMAD R41, R29, 0x2, R24 ;  /* 0x000000021d297824 */ /* 0x000fca00078e0218 */
[----:B------:R-:W-:Y:S05]  /*4fd0*/  @P3 BRA `(.L_x_9916) ;  /* 0x0000000000803947 */ /* 0x000fea0003800000 */
[----:B------:R-:W-:Y:S02]  /*4fe0*/  IMAD R31, R33, UR38, RZ ;  /* 0x00000026211f7c24 */ /* 0x000fe4000f8e02ff */
[----:B------:R-:W-:Y:S02]  /*4ff0*/  IMAD.MOV.U32 R28, RZ, RZ, R6 ;  /* 0x000000ffff1c7224 */ /* 0x000fe400078e0006 */
[----:B------:R-:W-:Y:S02]  /*5000*/  IMAD.MOV.U32 R29, RZ, RZ, R94 ;  /* 0x000000ffff1d7224 */ /* 0x000fe400078e005e */
[C---:B------:R-:W-:Y:S02]  /*5010*/  IMAD R31, R32.reuse, UR39, R31 ;  /* 0x00000027201f7c24 */ /* 0x040fe4000f8e021f */
[----:B------:R-:W-:-:S04]  /*5020*/  IMAD.WIDE.U32 R28, R32, UR38, R28 ;  /* 0x00000026201c7c25 */ /* 0x000fc8000f8e001c */
[----:B------:R-:W-:Y:S01]  /*5030*/  IMAD.IADD R29, R29, 0x1, R31 ;  /* 0x000000011d1d7824 */ /* 0x000fe200078e021f */
[----:B------:R-:W-:-:S04]  /*5040*/  LEA R34, P3, R28, UR36, 0x1 ;  /* 0x000000241c227c11 */ /* 0x000fc8000f8608ff */
[----:B------:R-:W-:Y:S02]  /*5050*/  LEA.HI.X R35, R28, UR37, R29, 0x1, P3 ;  /* 0x000000251c237c11 */ /* 0x000fe400098f0c1d */
[----:B------:R-:W-:-:S13]  /*5060*/  ISETP.GE.AND P3, PT, R16, UR44, PT ;  /* 0x0000002c10007c0c */ /* 0x000fda000bf66270 */
[----:B------:R-:W2:Y:S04]  /*5070*/  @!P3 LDS.128 R28, [R40] ;  /* 0x00000000281cb984 */ /* 0x000ea80000000c00 */
[----:B--2---:R-:W-:Y:S01]  /*5080*/  @!P3 STG.E.128 desc[UR40][R34.64], R28 ;  /* 0x0000001c2200b986 */ /* 0x004fe2000c101d28 */
[----:B------:R-:W-:-:S13]  /*5090*/  ISETP.GE.AND P3, PT, R62, UR44, PT ;  /* 0x0000002c3e007c0c */ /* 0x000fda000bf66270 */
[----:B------:R-:W2:Y:S04]  /*50a0*/  @!P3 LDS.128 R28, [R41] ;  /* 0x00000000291cb984 */ /* 0x000ea80000000c00 */
[----:B--2---:R-:W-:Y:S01]  /*50b0*/  @!P3 STG.E.128 desc[UR40][R34.64+0x40], R28 ;  /* 0x0000401c2200b986 */ /* 0x004fe2000c101d28 */
[----:B------:R-:W-:-:S13]  /*50c0*/  ISETP.GE.AND P3, PT, R63, UR44, PT ;  /* 0x0000002c3f007c0c */ /* 0x000fda000bf66270 */
[----:B------:R-:W2:Y:S04]  /*50d0*/  @!P3 LDS.128 R28, [R40+0x3000] ;  /* 0x00300000281cb984 */ /* 0x000ea80000000c00 */
        /* <DEDUP_REMOVED lines=10> */
[----:B------:R-:W-:-:S13]  /*5180*/  ISETP.NE.AND P3, PT, R96, RZ, PT ;  /* 0x000000ff6000720c */ /* 0x000fda0003f65270 */
[----:B------:R-:W2:Y:S04]  /*5190*/  @P3 LDS.128 R28, [R40+0x9000] ;  /* 0x00900000281c3984 */ /* 0x000ea80000000c00 */
[----:B--2---:R-:W-:Y:S01]  /*51a0*/  @P3 STG.E.128 desc[UR40][R34.64+0x180], R28 ;  /* 0x0001801c22003986 */ /* 0x004fe2000c101d28 */
[----:B------:R-:W-:-:S13]  /*51b0*/  ISETP.NE.AND P3, PT, R95, RZ, PT ;  /* 0x000000ff5f00720c */ /* 0x000fda0003f65270 */
[----:B------:R-:W2:Y:S04]  /*51c0*/  @P3 LDS.128 R28, [R41+0x9000] ;  /* 0x00900000291c3984 */ /* 0x000ea80000000c00 */
[----:B--2---:R2:W-:Y:S02]  /*51d0*/  @P3 STG.E.128 desc[UR40][R34.64+0x1c0], R28 ;  /* 0x0001c01c22003986 */ /* 0x0045e4000c101d28 */
.L_x_9916:
[----:B------:R-:W-:Y:S05]  /*51e0*/  BSYNC B0 ;  /* 0x0000000000007941 */ /* 0x000fea0003800000 */
.L_x_9915:
[----:B------:R-:W-:Y:S01]  /*51f0*/  ISETP.GE.AND P3, PT, R217, R99, PT ;  /* 0x00000063d900720c */ /* 0x000fe20003f66270 */
[----:B------:R-:W-:-:S12]  /*5200*/  BSSY B0, `(.L_x_9917) ;  /* 0x0000024000007945 */ /* 0x000fd80003800000 */
[----:B------:R-:W-:Y:S05]  /*5210*/  @P3 BRA `(.L_x_9918) ;  /* 0x0000000000883947 */ /* 0x000fea0003800000 */
[----:B--2---:R-:W-:Y:S01]  /*5220*/  IADD3 R31, P3, R32, 0x40, RZ ;  /* 0x00000040201f7810 */ /* 0x004fe20007f7e0ff */
[----:B------:R-:W-:Y:S02]  /*5230*/  IMAD.MOV.U32 R28, RZ, RZ, R6 ;  /* 0x000000ffff1c7224 */ /* 0x000fe400078e0006 */
[----:B------:R-:W-:Y:S02]  /*5240*/  IMAD.MOV.U32 R29, RZ, RZ, R94 ;  /* 0x000000ffff1d7224 */ /* 0x000fe400078e005e */
[----:B------:R-:W-:Y:S02]  /*5250*/  IMAD.X R32, RZ, RZ, R33, P3 ;  /* 0x000000ffff207224 */ /* 0x000fe400018e0621 */
[----:B------:R-:W-:-:S04]  /*5260*/  IMAD.WIDE.U32 R28, R31, UR38, R28 ;  /* 0x000000261f1c7c25 */ /* 0x000fc8000f8e001c */
[----:B------:R-:W-:-:S04]  /*5270*/  IMAD R32, R32, UR38, RZ ;  /* 0x0000002620207c24 */ /* 0x000fc8000f8e02ff */
[----:B------:R-:W-:Y:S01]  /*5280*/  IMAD R31, R31, UR39, R32 ;  /* 0x000000271f1f7c24 */ /* 0x000fe2000f8e0220 */
[----:B------:R-:W-:-:S03]  /*5290*/  LEA R32, P3, R28, UR36, 0x1 ;  /* 0x000000241c207c11 */ /* 0x000fc6000f8608ff */
[----:B------:R-:W-:-:S05]  /*52a0*/  IMAD.IADD R29, R29, 0x1, R31 ;  /* 0x000000011d1d7824 */ /* 0x000fca00078e021f */
[----:B------:R-:W-:Y:S02]  /*52b0*/  LEA.HI.X R33, R28, UR37, R29, 0x1, P3 ;  /* 0x000000251c217c11 */ /* 0x000fe400098f0c1d */
        /* <DEDUP_REMOVED lines=23> */
[----:B--2---:R3:W-:Y:S02]  /*5430*/  @P3 STG.E.128 desc[UR40][R32.64+0x1c0], R28 ;  /* 0x0001c01c20003986 */ /* 0x0047e4000c101d28 */
.L_x_9918:
[----:B------:R-:W-:Y:S05]  /*5440*/  BSYNC B0 ;  /* 0x0000000000007941 */ /* 0x000fea0003800000 */
.L_x_9917:
[----:B------:R-:W-:Y:S01]  /*5450*/  @!PT LDS RZ, [RZ] ;  /* 0x00000000fffff984 */ /* 0x000fe20000000800 */
[----:B------:R-:W-:Y:S01]  /*5460*/  @!PT LDS RZ, [RZ] ;  /* 0x00000000fffff984 */ /* 0x000fe20000000800 */
[----:B------:R-:W-:Y:S01]  /*5470*/  @!PT LDS RZ, [RZ] ;  /* 0x00000000fffff984 */ /* 0x000fe20000000800 */
[----:B------:R-:W-:Y:S01]  /*5480*/  @!PT LDS RZ, [RZ] ;  /* 0x00000000fffff984 */ /* 0x000fe20000000800 */
[----:B------:R4:W-:Y:S06]  /*5490*/  MEMBAR.ALL.CTA ;  /* 0x0000000000007992 */ /* 0x0009ec0000008000 */
[----:B----4-:R-:W4:Y:S02]  /*54a0*/  FENCE.VIEW.ASYNC.S ;  /* 0x00000000000073c6 */ /* 0x010f240000000000 */
[----:B----4-:R4:W-:Y:S01]  /*54b0*/  BAR.SYNC.DEFER_BLOCKING R76, 0x80 ;  /* 0x0002004c0000751d */ /* 0x0109e20000010000 */
[----:B------:R-:W-:Y:S01]  /*54c0*/  ISETP.NE.AND P5, PT, R98, RZ, PT ;  /* 0x000000ff6200720c */ /* 0x000fe20003fa5270 */
[----:B------:R-:W-:Y:S01]  /*54d0*/  VIADD R2, R2, 0x1 ;  /* 0x0000000102027836 */ /* 0x000fe20000000000 */
[----:B01----:R-:W-:-:S04]  /*54e0*/  @!P4 IADD3 R97, R97, 0x228c0, RZ ;  /* 0x000228c06161c810 */ /* 0x003fc80007ffe0ff */
[C---:B------:R-:W-:Y:S02]  /*54f0*/  ISETP.NE.AND P3, PT, R2.reuse, 0x2, PT ;  /* 0x000000020200780c */ /* 0x040fe40003f65270 */
[----:B------:R-:W-:Y:S02]  /*5500*/  @!P4 PRMT R97, RZ, 0x654, R97 ;  /* 0x00000654ff61c816 */ /* 0x000fe40000000061 */
[----:B--23--:R-:W-:Y:S02]  /*5510*/  SEL R28, RZ, 0x1, P3 ;  /* 0x00000001ff1c7807 */ /* 0x00cfe40001800000 */
[----:B------:R-:W-:Y:S02]  /*5520*/  SEL R2, R2, RZ, P3 ;  /* 0x000000ff02027207 */ /* 0x000fe40001800000 */
[----:B------:R-:W-:Y:S01]  /*5530*/  LOP3.LUT R201, R201, R28, RZ, 0x3c, !PT ;  /* 0x0000001cc9c97212 */ /* 0x000fe200078e3cff */
[----:B------:R4:W-:Y:S01]  /*5540*/  @!P4 SYNCS.ARRIVE.TRANS64.RED.A1T0 RZ, [R97+URZ], RZ ;  /* 0x000000ff61ffc9a7 */ /* 0x0009e2000810043f */
[----:B------:R-:W-:Y:S05]  /*5550*/  @P5 BRA `(.L_x_9919) ;  /* 0xffffffcc00745947 */ /* 0x000fea000383ffff */
[----:B------:R-:W0:Y:S01]  /*5560*/  S2R R29, SR_TID.X ;  /* 0x00000000001d7919 */ /* 0x000e220000002100 */
[----:B------:R-:W-:Y:S02]  /*5570*/  PLOP3.LUT P0, PT, PT, PT, PT, 0x8, 0x0 ;  /* 0x000000000000781c */ /* 0x000fe40003f0e170 */
[----:B0-----:R-:W-:-:S04]  /*5580*/  SHF.R.U32.HI R29, RZ, 0x7, R29 ;  /* 0x00000007ff1d7819 */ /* 0x001fc8000001161d */
[----:B------:R-:W-:-:S13]  /*5590*/  ISETP.NE.AND P5, PT, R29, 0x1, PT ;  /* 0x000000011d00780c */ /* 0x000fda0003fa5270 */
[----:B------:R-:W-:Y:S06]  /*55a0*/  @!P5 BAR.ARV 0x9, 0x100 ;  /* 0x024400000000db1d */ /* 0x000fec0000002000 */
.L_x_9867:
[----:B------:R-:W-:Y:S02]  /*55b0*/  ISETP.GE.AND P2, PT, R176, 0x1, PT ;  /* 0x00000001b000780c */ /* 0x000fe40003f46270 */
[----:B------:R-:W-:Y:S02]  /*55c0*/  CS2R R4, SRZ ;  /* 0x0000000000047805 */ /* 0x000fe4000001ff00 */
[----:B------:R-:W-:Y:S01]  /*55d0*/  PLOP3.LUT P1, PT, PT, PT, PT, 0x80, 0x0 ;  /* 0x000000000000781c */ /* 0x000fe20003f2f070 */
[----:B------:R-:W-:Y:S01]  /*55e0*/  IMAD.MOV.U32 R0, RZ, RZ, RZ ;  /* 0x000000ffff007224 */ /* 0x000fe200078e00ff */
        /* <DEDUP_REMOVED lines=21> */
[----:B----4-:R-:W-:Y:S02]  /*5740*/  CS2R R96, SRZ ;  /* 0x0000000000607805 */ /* 0x010fe4000001ff00 */
        /* <DEDUP_REMOVED lines=42> */
[----:B------:R-:W-:Y:S06]  /*59f0*/  @P0 BRA `(.L_x_9920) ;  /* 0x00000000000c0947 */ /* 0x000fec0003800000 */
[----:B------:R-:W0:Y:S01]  /*5a00*/  FENCE.VIEW.ASYNC.G ;  /* 0x00000000000073c6 */ /* 0x000e220000000100 */
[----:B------:R-:W-:Y:S05]  /*5a10*/  WARPSYNC.ALL ;  /* 0x0000000000007948 */ /* 0x000fea0003800000 */
[----:B0-----:R-:W-:Y:S06]  /*5a20*/  BAR.ARV 0xc, 0x180 ;  /* 0x0306000000007b1d */ /* 0x001fec0000002000 */
.L_x_9920:
[----:B------:R-:W-:Y:S01]  /*5a30*/  CS2R R24, SRZ ;  /* 0x0000000000187805 */ /* 0x000fe2000001ff00 */
[----:B------:R-:W-:Y:S06]  /*5a40*/  @!P2 BRA `(.L_x_9921) ;  /* 0x000000740078a947 */ /* 0x000fec0003800000 */
[----:B------:R-:W-:-:S03]  /*5a50*/  UMOV UR4, 0xffffffff ;  /* 0xffffffff00047882 */ /* 0x000fc60000000000 */
[----:B------:R-:W-:Y:S05]  /*5a60*/  BRA.DIV UR4, `(.L_x_9922) ;  /* 0x0000011a04907947 */ /* 0x000fea000b800000 */
[----:B------:R0:W1:Y:S02]  /*5a70*/  SHFL.IDX PT, R14, R234, RZ, 0x1f ;  /* 0x00001fffea0e7589 */ /* 0x00006400000e0000 */
.L_x_10163:
[----:B-1----:R-:W-:Y:S01]  /*5a80*/  LEA.HI R0, R14, R14, RZ, 0x1 ;  /* 0x0000000e0e007211 */ /* 0x002fe200078f08ff */
[----:B------:R-:W-:Y:S01]  /*5a90*/  VIADD R24, R18, 0x18400 ;  /* 0x0001840012187836 */ /* 0x000fe20000000000 */
[----:B------:R-:W-:Y:S02]  /*5aa0*/  BSSY B6, `(.L_x_9923) ;  /* 0x0000018000067945 */ /* 0x000fe40003800000 */
[----:B------:R-:W-:Y:S02]  /*5ab0*/  LOP3.LUT R3, R0, 0x1e, RZ, 0xc0, !PT ;  /* 0x0000001e00037812 */ /* 0x000fe400078ec0ff */
[----:B------:R-:W-:-:S03]  /*5ac0*/  LOP3.LUT P0, RZ, R24, 0x1bf, RZ, 0xc0, !PT ;  /* 0x000001bf18ff7812 */ /* 0x000fc6000780c0ff */
[----:B------:R-:W-:-:S04]  /*5ad0*/  IMAD.IADD R3, R14, 0x1, -R3 ;  /* 0x000000010e037824 */ /* 0x000fc800078e0a03 */
[----:B------:R-:W-:-:S05]  /*5ae0*/  IMAD R3, R3, 0x2000, R24 ;  /* 0x0000200003037824 */ /* 0x000fca00078e0218 */
[----:B------:R-:W-:-:S04]  /*5af0*/  SHF.R.U32.HI R3, RZ, 0x4, R3 ;  /* 0x00000004ff037819 */ /* 0x000fc80000011603 */
[----:B------:R-:W-:Y:S01]  /*5b00*/  LOP3.LUT R28, R3, 0x3fff, RZ, 0xc0, !PT ;  /* 0x00003fff031c7812 */ /* 0x000fe200078ec0ff */
[----:B------:R-:W-:Y:S06]  /*5b10*/  @!P0 BRA `(.L_x_9924) ;  /* 0x0000000000408947 */ /* 0x000fec0003800000 */
[----:B------:R-:W-:Y:S01]  /*5b20*/  MOV R0, 0x0 ;  /* 0x0000000000007802 */ /* 0x000fe20000000f00 */
[----:B------:R-:W-:Y:S01]  /*5b30*/  ULDC.64 UR4, c[0x4][0x118] ;  /* 0x0100460000047ab9 */ /* 0x000fe20000000a00 */
[----:B------:R-:W-:Y:S01]  /*5b40*/  ULDC.64 UR6, c[0x4][0x120] ;  /* 0x0100480000067ab9 */ /* 0x000fe20000000a00 */
[----:B------:R-:W-:Y:S01]  /*5b50*/  MOV R4, UR4 ;  /* 0x0000000400047c02 */ /* 0x000fe20008000f00 */
        /* <DEDUP_REMOVED lines=12> */
.L_x_9924:
[----:B------:R-:W-:Y:S05]  /*5c20*/  BSYNC B6 ;  /* 0x0000000000067941 */ /* 0x000fea0003800000 */
.L_x_9923:
[----:B------:R-:W-:Y:S02]  /*5c30*/  ULDC UR4, c[0x0][0x3f4] ;  /* 0x0000fd0000047ab9 */ /* 0x000fe40000000800 */
[----:B------:R-:W-:-:S13]  /*5c40*/  ISETP.LT.AND P0, PT, RZ, UR4, PT ;  /* 0x00000004ff007c0c */ /* 0x000fda000bf01270 */
[----:B------:R-:W-:Y:S05]  /*5c50*/  @P0 BRA `(.L_x_9925) ;  /* 0x00000000003c0947 */ /* 0x000fea0003800000 */
[----:B------:R-:W-:-:S04]  /*5c60*/  LEA.HI R0, R218, R218, RZ, 0x1 ;  /* 0x000000dada007211 */ /* 0x000fc800078f08ff */
[----:B------:R-:W-:-:S04]  /*5c70*/  LOP3.LUT R3, R0, 0xfffffffe, RZ, 0xc0, !PT ;  /* 0xfffffffe00037812 */ /* 0x000fc800078ec0ff */
[----:B------:R-:W-:-:S04]  /*5c80*/  IADD3 R3, R218, -R3, RZ ;  /* 0x80000003da037210 */ /* 0x000fc80007ffe0ff */
[----:B------:R-:W-:-:S04]  /*5c90*/  SHF.L.U32 R3, R3, 0x1f, RZ ;  /* 0x0000001f03037819 */ /* 0x000fc800000006ff */
[----:B------:R1:W2:Y:S03]  /*5ca0*/  SYNCS.PHASECHK.TRANS64.TRYWAIT P0, [R18+URZ+0x22800], R3 ;  /* 0x02280003120075a7 */ /* 0x0002a6000800017f */
[----:B--2---:R-:W-:Y:S05]  /*5cb0*/  @!P0 NANOSLEEP.SYNCS 0x989680 ;  /* 0x009896800000895d */ /* 0x004fea0003900000 */
[----:B------:R-:W2:Y:S01]  /*5cc0*/  @!P0 SYNCS.PHASECHK.TRANS64 P0, [R18+URZ+0x22800], R3 ;  /* 0x02280003120085a7 */ /* 0x000ea2000800007f */
[----:B------:R-:W-:Y:S04]  /*5cd0*/  BSSY B0, `(.L_x_9926) ;  /* 0x0000006000007945 */ /* 0x000fe80003800000 */
[----:B--2---:R-:W-:Y:S05]  /*5ce0*/  @P0 BRA `(.L_x_9927) ;  /* 0x0000000000100947 */ /* 0x004fea0003800000 */
.L_x_9928:
[----:B--2---:R2:W3:Y:S02]  /*5cf0*/  SYNCS.PHASECHK.TRANS64.TRYWAIT P0, [R18+URZ+0x22800], R3 ;  /* 0x02280003120075a7 */ /* 0x0044e4000800017f */
[----:B---3--:R-:W-:Y:S05]  /*5d00*/  @!P0 NANOSLEEP.SYNCS 0x989680 ;  /* 0x009896800000895d */ /* 0x008fea0003900000 */
[----:B------:R-:W3:Y:S02]  /*5d10*/  @!P0 SYNCS.PHASECHK.TRANS64 P0, [R18+URZ+0x22800], R3 ;  /* 0x02280003120085a7 */ /* 0x000ee4000800007f */
[----:B---3--:R-:W-:Y:S05]  /*5d20*/  @!P0 BRA `(.L_x_9928) ;  /* 0xfffffffc00f08947 */ /* 0x008fea000383ffff */
.L_x_9927:
[----:B------:R-:W-:Y:S05]  /*5d30*/  BSYNC B0 ;  /* 0x0000000000007941 */ /* 0x000fea0003800000 */
.L_x_9926:
[----:B------:R-:W-:Y:S05]  /*5d40*/  BRA `(.L_x_9929) ;  /* 0x00000020007c7947 */ /* 0x000fea0003800000 */
.L_x_9925:
[----:B-----5:R-:W-:Y:S01]  /*5d50*/  SHF.R.S32.HI R0, RZ, 0x1f, R38 ;  /* 0x0000001fff007819 */ /* 0x020fe20000011426 */
[----:B------:R-:W-:Y:S01]  /*5d60*/  ULDC.64 UR4, c[0x0][0x3f8] ;  /* 0x0000fe0000047ab9 */ /* 0x000fe20000000a00 */
[----:B------:R-:W-:Y:S01]  /*5d70*/  ULDC.64 UR6, c[0x0][0x408] ;  /* 0x0001020000067ab9 */ /* 0x000fe20000000a00 */
[----:B------:R-:W-:Y:S01]  /*5d80*/  LOP3.LUT P0, RZ, R24, 0x3ff, RZ, 0xc0, !PT ;  /* 0x000003ff18ff7812 */ /* 0x000fe2000780c0ff */
[----:B------:R-:W-:Y:S01]  /*5d90*/  IMAD.WIDE.U32 R4, R38, UR4, RZ ;  /* 0x0000000426047c25 */ /* 0x000fe2000f8e00ff */
[----:B------:R-:W-:Y:S03]  /*5da0*/  BSSY B6, `(.L_x_9930) ;  /* 0x000001f000067945 */ /* 0x000fe60003800000 */
        /* <DEDUP_REMOVED lines=27> */
[----:B-1----:R-:W-:-:S07]  /*5f60*/  IMAD.MOV.U32 R13, RZ, RZ, RZ ;  /* 0x000000ffff0d7224 */ /* 0x002fce00078e00ff */
[----:B------:R-:W-:-:S07]  /*5f70*/  LEPC R20, `(.L_x_9931) ;  /* 0x000000001014794e */ /* 0x000fce0000000000 */
[----:B0-2---:R-:W-:Y:S05]  /*5f80*/  CALL.ABS.NOINC R14 ;  /* 0x000000000e007343 */ /* 0x005fea0003c00000 */
.L_x_9931:
[----:B------:R-:W-:Y:S05]  /*5f90*/  BSYNC B6 ;  /* 0x0000000000067941 */ /* 0x000fea0003800000 */
.L_x_9930:
        /* <DEDUP_REMOVED lines=11> */
.L_x_10169:
        /* <DEDUP_REMOVED lines=11> */
[----:B------:R-:W-:Y:S02]  /*6100*/  LOP3.LUT R30, R8, R9, RZ, 0x3c, !PT ;  /* 0x00000009081e7212 */ /* 0x000fe400078e3cff */
[----:B------:R-:W-:-:S02]  /*6110*/  CS2R R8, SRZ ;  /* 0x0000000000087805 */ /* 0x000fc4000001ff00 */
[----:B------:R-:W-:Y:S02]  /*6120*/  LOP3.LUT R13, R7, 0xfffffffe, RZ, 0xc0, !PT ;  /* 0xfffffffe070d7812 */ /* 0x000fe400078ec0ff */
[----:B------:R-:W-:-:S03]  /*6130*/  CS2R R6, SRZ ;  /* 0x0000000000067805 */ /* 0x000fc6000001ff00 */
[----:B------:R-:W-:Y:S01]  /*6140*/  IMAD.IADD R29, R218, 0x1, -R13 ;  /* 0x00000001da1d7824 */ /* 0x000fe200078e0a0d */
[----:B------:R-:W-:Y:S01]  /*6150*/  CS2R R12, SRZ ;  /* 0x00000000000c7805 */ /* 0x000fe2000001ff00 */
        /* <DEDUP_REMOVED lines=10> */
[-C--:B01----:R-:W-:Y:S02]  /*6200*/  @!P3 IADD3 R26, P1, R14, R232.reuse, RZ ;  /* 0x000000e80e1ab210 */ /* 0x083fe40007f3e0ff */
[----:B------:R-:W-:Y:S01]  /*6210*/  @!P3 IADD3 R24, P0, R3, R232, RZ ;  /* 0x000000e80318b210 */ /* 0x000fe20007f1e0ff */
[----:B------:R-:W-:Y:S01]  /*6220*/  @!P2 IMAD.WIDE R20, R22, 0x2, R6 ;  /* 0x000000021614a825 */ /* 0x000fe200078e0206 */
[----:B------:R-:W-:Y:S02]  /*6230*/  CS2R R6, SRZ ;  /* 0x0000000000067805 */ /* 0x000fe4000001ff00 */
[----:B------:R-:W-:Y:S01]  /*6240*/  @!P3 IADD3.X R25, R0, R231, RZ, P0, !PT ;  /* 0x000000e70019b210 */ /* 0x000fe200007fe4ff */
[----:B------:R-:W-:Y:S01]  /*6250*/  @!P2 IMAD.WIDE R14, R22, 0x2, R14 ;  /* 0x00000002160ea825 */ /* 0x000fe200078e020e */
[----:B------:R0:W5:Y:S03]  /*6260*/  @!P2 LD.E.64 R10, desc[UR40][R20.64] ;  /* 0x00000028140aa980 */ /* 0x000166000c101b00 */
[----:B------:R-:W-:Y:S01]  /*6270*/  @!P3 IMAD.X R27, R4, 0x1, R231, P1 ;  /* 0x00000001041bb824 */ /* 0x000fe200008e06e7 */
[----:B------:R0:W5:Y:S04]  /*6280*/  @!P2 LD.E.64 R6, desc[UR40][R14.64] ;  /* 0x000000280e06a980 */ /* 0x000168000c101b00 */
[----:B------:R0:W5:Y:S04]  /*6290*/  @!P3 LD.E.64 R12, desc[UR40][R24.64] ;  /* 0x00000028180cb980 */ /* 0x000168000c101b00 */
[----:B------:R0:W5:Y:S02]  /*62a0*/  @!P3 LD.E.64 R8, desc[UR40][R26.64] ;  /* 0x000000281a08b980 */ /* 0x000164000c101b00 */
.L_x_9936:
[----:B------:R-:W-:Y:S05]  /*62b0*/  BSYNC B1 ;  /* 0x0000000000017941 */ /* 0x000fea0003800000 */
.L_x_9935:
[----:B0-----:R-:W-:Y:S01]  /*62c0*/  SHF.L.U32 R15, R29, 0x1f, RZ ;  /* 0x0000001f1d0f7819 */ /* 0x001fe200000006ff */
[----:B---3--:R-:W-:Y:S01]  /*62d0*/  IMAD R3, R207, 0x200, R30 ;  /* 0x00000200cf037824 */ /* 0x008fe200078e021e */
[----:B------:R-:W-:Y:S01]  /*62e0*/  LOP3.LUT P1, RZ, R226, 0x4, RZ, 0xc0, !PT ;  /* 0x00000004e2ff7812 */ /* 0x000fe2000782c0ff */
[----:B-----5:R-:W-:Y:S01]  /*62f0*/  IMAD.MOV.U32 R31, RZ, RZ, R10 ;  /* 0x000000ffff1f7224 */ /* 0x020fe200078e000a */
[----:B------:R-:W0:Y:S01]  /*6300*/  SYNCS.PHASECHK.TRANS64.TRYWAIT P0, [R18+URZ+0x22800], R15 ;  /* 0x0228000f120075a7 */ /* 0x000e22000800017f */
[----:B------:R-:W-:Y:S01]  /*6310*/  IMAD R3, R3, 0x2, R18 ;  /* 0x0000000203037824 */ /* 0x000fe200078e0212 */
[--C-:B------:R-:W-:Y:S01]  /*6320*/  SHF.R.U64 R33, R10, 0x10, R11.reuse ;  /* 0x000000100a217819 */ /* 0x100fe2000000120b */
[--C-:B------:R-:W-:Y:S01]  /*6330*/  IMAD.MOV.U32 R14, RZ, RZ, R11.reuse ;  /* 0x000000ffff0e7224 */ /* 0x100fe200078e000b */
[----:B------:R-:W-:Y:S01]  /*6340*/  SHF.R.U32.HI R20, RZ, 0x10, R11 ;  /* 0x00000010ff147819 */ /* 0x000fe2000001160b */
[----:B-1----:R-:W-:Y:S01]  /*6350*/  IMAD.MOV.U32 R27, RZ, RZ, R6 ;  /* 0x000000ffff1b7224 */ /* 0x002fe200078e0006 */
[----:B------:R-:W-:Y:S01]  /*6360*/  SHF.R.U64 R35, R6, 0x10, R7 ;  /* 0x0000001006237819 */ /* 0x000fe20000001207 */
[----:B------:R-:W-:Y:S01]  /*6370*/  IMAD.MOV.U32 R32, RZ, RZ, R12 ;  /* 0x000000ffff207224 */ /* 0x000fe200078e000c */
[--C-:B------:R-:W-:Y:S01]  /*6380*/  SHF.R.U64 R34, R12, 0x10, R13.reuse ;  /* 0x000000100c227819 */ /* 0x100fe2000000120d */
[--C-:B------:R-:W-:Y:S01]  /*6390*/  IMAD.MOV.U32 R11, RZ, RZ, R13.reuse ;  /* 0x000000ffff0b7224 */ /* 0x100fe200078e000d */
[----:B------:R-:W-:Y:S01]  /*63a0*/  MOV R10, R7 ;  /* 0x00000007000a7202 */ /* 0x000fe20000000f00 */
[----:B------:R-:W-:Y:S01]  /*63b0*/  IMAD.MOV.U32 R29, RZ, RZ, R8 ;  /* 0x000000ffff1d7224 */ /* 0x000fe200078e0008 */
[----:B------:R-:W-:Y:S01]  /*63c0*/  SHF.R.U32.HI R12, RZ, 0x10, R13 ;  /* 0x00000010ff0c7819 */ /* 0x000fe2000001160d */
[----:B----4-:R-:W-:Y:S01]  /*63d0*/  VIADD R4, R3, 0x18400 ;  /* 0x0001840003047836 */ /* 0x010fe20000000000 */
[----:B------:R-:W-:Y:S01]  /*63e0*/  SHF.R.U32.HI R7, RZ, 0x10, R7 ;  /* 0x00000010ff077819 */ /* 0x000fe20000011607 */
[--C-:B------:R-:W-:Y:S01]  /*63f0*/  IMAD.MOV.U32 R6, RZ, RZ, R9.reuse ;  /* 0x000000ffff067224 */ /* 0x100fe200078e0009 */
[----:B------:R-:W-:Y:S01]  /*6400*/  VIMNMX R30, R5, 0x80, PT ;  /* 0x00000080051e7848 */ /* 0x000fe20003fe0100 */
[----:B------:R-:W-:Y:S01]  /*6410*/  BSSY B1, `(.L_x_9937) ;  /* 0x000000e000017945 */ /* 0x000fe20003800000 */
[----:B--2---:R-:W-:Y:S01]  /*6420*/  VIADD R0, R3, 0x18440 ;  /* 0x0001844003007836 */ /* 0x004fe20000000000 */
[--C-:B------:R-:W-:Y:S01]  /*6430*/  SHF.R.U64 R36, R8, 0x10, R9.reuse ;  /* 0x0000001008247819 */ /* 0x100fe20000001209 */
[----:B------:R-:W-:Y:S01]  /*6440*/  @P1 VIADD R0, R4, 0xffffffc0 ;  /* 0xffffffc004001836 */ /* 0x000fe20000000000 */
[----:B------:R-:W-:-:S02]  /*6450*/  SHF.R.U32.HI R8, RZ, 0x10, R9 ;  /* 0x00000010ff087819 */ /* 0x000fc40000011609 */
        /* <DEDUP_REMOVED lines=9> */
.L_x_10170:
[----:B------:R-:W-:Y:S05]  /*64f0*/  BSYNC B1 ;  /* 0x0000000000017941 */ /* 0x000fea0003800000 */
.L_x_9937:
        /* <DEDUP_REMOVED lines=46> */
.L_x_9942:
[----:B------:R-:W-:Y:S05]  /*67e0*/  BSYNC B2 ;  /* 0x0000000000027941 */ /* 0x000fea0003800000 */
.L_x_9941:
        /* <DEDUP_REMOVED lines=39> */
.L_x_9940:
[----:B------:R-:W-:Y:S05]  /*6a60*/  BSYNC B1 ;  /* 0x0000000000017941 */ /* 0x000fea0003800000 */
.L_x_9939:
        /* <DEDUP_REMOVED lines=45> */
.L_x_9945:
[----:B------:R-:W-:Y:S05]  /*6d40*/  BSYNC B1 ;  /* 0x0000000000017941 */ /* 0x000fea0003800000 */
.L_x_9944:
[----:B------:R-:W-:Y:S05]  /*6d50*/  @P1 BRA `(.L_x_9943) ;  /* 0x0000001000541947 */ /* 0x000fea0003800000 */
[----:B-1----:R-:W1:Y:S01]  /*6d60*/  LDS.128 R4, [R0+0x2000] ;  /* 0x0020000000047984 */ /* 0x002e620000000c00 */
[----:B0-----:R-:W-:Y:S02]  /*6d70*/  HADD2.F32 R15, -RZ, R29.H0_H0 ;  /* 0x2000001dff0f7230 */ /* 0x001fe40000004100 */
[----:B------:R-:W-:Y:S02]  /*6d80*/  HADD2.F32 R13, -RZ, R32.H0_H0 ;  /* 0x20000020ff0d7230 */ /* 0x000fe40000004100 */
[----:B------:R-:W-:Y:S02]  /*6d90*/  HADD2.F32 R20, -RZ, R36.H0_H0 ;  /* 0x20000024ff147230 */ /* 0x000fe40000004100 */
[----:B------:R-:W-:Y:S02]  /*6da0*/  HADD2.F32 R14, -RZ, R34.H0_H0 ;  /* 0x20000022ff0e7230 */ /* 0x000fe40000004100 */
[----:B------:R-:W-:Y:S02]  /*6db0*/  HADD2.F32 R24, -RZ, R36.H1_H1 ;  /* 0x30000024ff187230 */ /* 0x000fe40000004100 */
[----:B-1----:R-:W-:-:S02]  /*6dc0*/  HADD2.F32 R3, -RZ, R4.H0_H0 ;  /* 0x20000004ff037230 */ /* 0x002fc40000004100 */
[----:B------:R-:W-:Y:S02]  /*6dd0*/  HADD2.F32 R4, -RZ, R4.H1_H1 ;  /* 0x30000004ff047230 */ /* 0x000fe40000004100 */
        /* <DEDUP_REMOVED lines=9> */
[----:B------:R-:W-:Y:S02]  /*6e70*/  HADD2.F32 R6, -RZ, R6.H1_H1 ;  /* 0x30000006ff067230 */ /* 0x000fe40000004100 */
[C---:B------:R-:W-:Y:S01]  /*6e80*/  FMUL.FTZ R5, R14.reuse, R5 ;  /* 0x000000050e057220 */ /* 0x040fe20000410000 */
[----:B------:R-:W-:Y:S02]  /*6e90*/  HADD2.F32 R7, -RZ, R7.H1_H1 ;  /* 0x30000007ff077230 */ /* 0x000fe40000004100 */
[-C--:B------:R-:W-:Y:S01]  /*6ea0*/  FFMA.FTZ R11, R14, R8.reuse, -R11 ;  /* 0x000000080e0b7223 */ /* 0x080fe2000001080b */
[----:B------:R-:W-:Y:S02]  /*6eb0*/  HADD2.F32 R15, -RZ, R29.H1_H1 ;  /* 0x3000001dff0f7230 */ /* 0x000fe40000004100 */
[----:B------:R-:W-:Y:S01]  /*6ec0*/  FFMA.FTZ R8, R20, R8, R5 ;  /* 0x0000000814087223 */ /* 0x000fe20000010005 */
[----:B------:R-:W-:-:S02]  /*6ed0*/  HADD2.F32 R13, -RZ, R32.H1_H1 ;  /* 0x30000020ff0d7230 */ /* 0x000fc40000004100 */
[-C--:B------:R-:W-:Y:S01]  /*6ee0*/  FMUL.FTZ R5, R24, R7.reuse ;  /* 0x0000000718057220 */ /* 0x080fe20000410000 */
[----:B------:R-:W-:Y:S02]  /*6ef0*/  HADD2.F32 R14, -RZ, R34.H1_H1 ;  /* 0x30000022ff0e7230 */ /* 0x000fe40000004100 */
[----:B------:R-:W-:Y:S01]  /*6f00*/  FMUL.FTZ R4, R15, R6 ;  /* 0x000000060f047220 */ /* 0x000fe20000410000 */
[----:B------:R-:W-:Y:S01]  /*6f10*/  F2FP.F16.F32.PACK_AB R12, R3, R12 ;  /* 0x0000000c030c723e */ /* 0x000fe200000000ff */
[C---:B------:R-:W-:Y:S01]  /*6f20*/  FMUL.FTZ R6, R13.reuse, R6 ;  /* 0x000000060d067220 */ /* 0x040fe20000410000 */
        /* <DEDUP_REMOVED lines=10> */
.L_x_9933:
[----:B------:R-:W-:-:S03]  /*6fd0*/  UMOV UR4, 0xffffffff ;  /* 0xffffffff00047882 */ /* 0x000fc60000000000 */
[----:B------:R-:W-:Y:S05]  /*6fe0*/  BRA.DIV UR4, `(.L_x_9946) ;  /* 0x0000010604dc7947 */ /* 0x000fea000b800000 */
[----:B------:R1:W2:Y:S04]  /*6ff0*/  SHFL.IDX PT, R0, R25, RZ, 0x1c1f ;  /* 0x001c1fff19007589 */ /* 0x0002a800000e0000 */
[----:B------:R1:W3:Y:S04]  /*7000*/  SHFL.IDX PT, R3, R24, RZ, 0x1c1f ;  /* 0x001c1fff18037589 */ /* 0x0002e800000e0000 */
[----:B------:R1:W4:Y:S04]  /*7010*/  SHFL.IDX PT, R4, R27, RZ, 0x1c1f ;  /* 0x001c1fff1b047589 */ /* 0x00032800000e0000 */
[----:B------:R1:W0:Y:S02]  /*7020*/  SHFL.IDX PT, R14, R26, RZ, 0x1c1f ;  /* 0x001c1fff1a0e7589 */ /* 0x00022400000e0000 */
.L_x_10176:
[----:B------:R-:W-:Y:S01]  /*7030*/  ULDC UR4, c[0x0][0x448] ;  /* 0x0001120000047ab9 */ /* 0x000fe20000000800 */
[C---:B------:R-:W-:Y:S01]  /*7040*/  LEA.HI R7, R218.reuse, R218, RZ, 0x1 ;  /* 0x000000dada077211 */ /* 0x040fe200078f08ff */
[----:B------:R-:W-:Y:S01]  /*7050*/  IMAD R6, R39, UR4, RZ ;  /* 0x0000000427067c24 */ /* 0x000fe2000f8e02ff */
[----:B------:R-:W-:Y:S01]  /*7060*/  BSSY B1, `(.L_x_9947) ;  /* 0x0000017000017945 */ /* 0x000fe20003800000 */
[----:B------:R-:W-:Y:S02]  /*7070*/  CS2R R8, SRZ ;  /* 0x0000000000087805 */ /* 0x000fe4000001ff00 */
[----:B------:R-:W-:Y:S02]  /*7080*/  LOP3.LUT R7, R7, 0xfffffffe, RZ, 0xc0, !PT ;  /* 0xfffffffe07077812 */ /* 0x000fe400078ec0ff */
[----:B------:R-:W-:Y:S02]  /*7090*/  CS2R R10, SRZ ;  /* 0x00000000000a7805 */ /* 0x000fe4000001ff00 */
[----:B------:R-:W-:Y:S01]  /*70a0*/  ISETP.GE.AND P0, PT, R5, R6, PT ;  /* 0x000000060500720c */ /* 0x000fe20003f06270 */
[----:B------:R-:W-:Y:S01]  /*70b0*/  IMAD R5, R89, -0x80, R6 ;  /* 0xffffff8059057824 */ /* 0x000fe200078e0206 */
[----:B-1----:R-:W-:Y:S01]  /*70c0*/  CS2R R24, SRZ ;  /* 0x0000000000187805 */ /* 0x002fe2000001ff00 */
[----:B------:R-:W-:Y:S01]  /*70d0*/  IMAD.IADD R7, R218, 0x1, -R7 ;  /* 0x00000001da077824 */ /* 0x000fe200078e0a07 */
[----:B------:R-:W-:-:S04]  /*70e0*/  CS2R R26, SRZ ;  /* 0x00000000001a7805 */ /* 0x000fc8000001ff00 */
[----:B------:R-:W-:-:S05]  /*70f0*/  SHF.L.U32 R13, R7, 0x1f, RZ ;  /* 0x0000001f070d7819 */ /* 0x000fca00000006ff */
[----:B------:R-:W-:Y:S05]  /*7100*/  @P0 BRA `(.L_x_9948) ;  /* 0x0000000000300947 */ /* 0x000fea0003800000 */
[----:B------:R-:W-:Y:S01]  /*7110*/  ULDC UR4, c[0x0][0x3f4] ;  /* 0x0000fd0000047ab9 */ /* 0x000fe20000000800 */
[C---:B------:R-:W-:Y:S01]  /*7120*/  IMAD.SHL.U32 R15, R16.reuse, 0x2, RZ ;  /* 0x00000002100f7824 */ /* 0x040fe200078e00ff */
[C---:B------:R-:W-:Y:S02]  /*7130*/  ISETP.GE.AND P2, PT, R16.reuse, UR4, PT ;  /* 0x0000000410007c0c */ /* 0x040fe4000bf46270 */
[----:B------:R-:W-:Y:S02]  /*7140*/  SHF.L.U64.HI R9, R16, 0x1, R17 ;  /* 0x0000000110097819 */ /* 0x000fe40000010211 */
[-C--:B---3--:R-:W-:Y:S02]  /*7150*/  IADD3 R6, P0, R3, R15.reuse, RZ ;  /* 0x0000000f03067210 */ /* 0x088fe40007f1e0ff */
[----:B0-----:R-:W-:-:S03]  /*7160*/  IADD3 R14, P1, R14, R15, RZ ;  /* 0x0000000f0e0e7210 */ /* 0x001fc60007f3e0ff */
[----:B--2---:R-:W-:Y:S01]  /*7170*/  IMAD.X R7, R0, 0x1, R9, P0 ;  /* 0x0000000100077824 */ /* 0x004fe200000e0609 */
[----:B----4-:R-:W-:Y:S02]  /*7180*/  IADD3.X R15, R4, R9, RZ, P1, !PT ;  /* 0x00000009040f7210 */ /* 0x010fe40000ffe4ff */
[----:B------:R-:W-:Y:S01]  /*7190*/  CS2R R8, SRZ ;  /* 0x0000000000087805 */ /* 0x000fe2000001ff00 */
[----:B------:R-:W-:Y:S06]  /*71a0*/  @P2 BRA `(.L_x_9948) ;  /* 0x0000000000082947 */ /* 0x000fec0003800000 */
[----:B------:R1:W5:Y:S04]  /*71b0*/  LD.E.128 R8, desc[UR40][R6.64] ;  /* 0x0000002806087980 */ /* 0x000368000c101d00 */
[----:B------:R1:W5:Y:S02]  /*71c0*/  LD.E.128 R24, desc[UR40][R14.64] ;  /* 0x000000280e187980 */ /* 0x000364000c101d00 */
.L_x_9948:
[----:B------:R-:W-:Y:S05]  /*71d0*/  BSYNC B1 ;  /* 0x0000000000017941 */ /* 0x000fea0003800000 */
.L_x_9947:
[----:B------:R-:W0:Y:S01]  /*71e0*/  SYNCS.PHASECHK.TRANS64.TRYWAIT P1, [R18+URZ+0x22800], R13 ;  /* 0x0228000d120075a7 */ /* 0x000e22000802017f */
[----:B-----5:R-:W-:Y:S01]  /*71f0*/  IMAD.MOV.U32 R38, RZ, RZ, R8 ;  /* 0x000000ffff267224 */ /* 0x020fe200078e0008 */
[--C-:B------:R-:W-:Y:S01]  /*7200*/  SHF.R.U64 R42, R8, 0x10, R9.reuse ;  /* 0x00000010082a7819 */ /* 0x100fe20000001209 */
[--C-:B--2---:R-:W-:Y:S01]  /*7210*/  IMAD.MOV.U32 R0, RZ, RZ, R9.reuse ;  /* 0x000000ffff007224 */ /* 0x104fe200078e0009 */
[----:B------:R-:W-:Y:S01]  /*7220*/  SHF.R.U32.HI R8, RZ, 0x10, R9 ;  /* 0x00000010ff087819 */ /* 0x000fe20000011609 */
[----:B------:R-:W-:Y:S01]  /*7230*/  IMAD.MOV.U32 R39, RZ, RZ, R10 ;  /* 0x000000ffff277224 */ /* 0x000fe200078e000a */
[--C-:B------:R-:W-:Y:S01]  /*7240*/  SHF.R.U64 R43, R10, 0x10, R11.reuse ;  /* 0x000000100a2b7819 */ /* 0x100fe2000000120b */
[----:B----4-:R-:W-:Y:S01]  /*7250*/  IMAD.MOV.U32 R4, RZ, RZ, R11 ;  /* 0x000000ffff047224 */ /* 0x010fe200078e000b */
[----:B------:R-:W-:Y:S01]  /*7260*/  PRMT R38, R38, 0x5410, R0 ;  /* 0x0000541026267816 */ /* 0x000fe20000000000 */
[----:B------:R-:W-:Y:S01]  /*7270*/  IMAD.MOV.U32 R40, RZ, RZ, R24 ;  /* 0x000000ffff287224 */ /* 0x000fe200078e0018 */
[----:B------:R-:W-:Y:S01]  /*7280*/  VIMNMX R0, R5, 0x80, PT ;  /* 0x0000008005007848 */ /* 0x000fe20003fe0100 */
[----:B-1----:R-:W-:Y:S01]  /*7290*/  IMAD.MOV.U32 R6, RZ, RZ, R25 ;  /* 0x000000ffff067224 */ /* 0x002fe200078e0019 */
[----:B------:R-:W-:Y:S01]  /*72a0*/  SHF.R.U32.HI R9, RZ, 0x10, R11 ;  /* 0x00000010ff097819 */ /* 0x000fe2000001160b */
[----:B------:R-:W-:Y:S01]  /*72b0*/  IMAD.MOV.U32 R41, RZ, RZ, R26 ;  /* 0x000000ffff297224 */ /* 0x000fe200078e001a */
[----:B------:R-:W-:Y:S01]  /*72c0*/  SHF.R.U64 R44, R24, 0x10, R25 ;  /* 0x00000010182c7819 */ /* 0x000fe20000001219 */
[----:B------:R-:W-:Y:S01]  /*72d0*/  IMAD.MOV.U32 R7, RZ, RZ, R27 ;  /* 0x000000ffff077224 */ /* 0x000fe200078e001b */
[----:B---3--:R-:W1:Y:S01]  /*72e0*/  LDC R3, c[0x0][0x3f4] ;  /* 0x0000fd00ff037b82 */ /* 0x008e620000000800 */
[----:B------:R-:W-:Y:S01]  /*72f0*/  SHF.R.U32.HI R10, RZ, 0x10, R25 ;  /* 0x00000010ff0a7819 */ /* 0x000fe20000011619 */
        /* <DEDUP_REMOVED lines=10> */
[----:B-1----:R-:W-:-:S04]  /*73a0*/  ISETP.GE.AND P0, PT, R16, R3, PT ;  /* 0x000000031000720c */ /* 0x002fc80003f06270 */
[-C--:B------:R-:W-:Y:S02]  /*73b0*/  ISETP.GE.OR P2, PT, R19, R0.reuse, P0 ;  /* 0x000000001300720c */ /* 0x080fe40000746670 */
[----:B------:R-:W-:Y:S02]  /*73c0*/  ISETP.GE.OR P0, PT, R217, R0, P0 ;  /* 0x00000000d900720c */ /* 0x000fe40000706670 */
[----:B------:R-:W-:Y:S01]  /*73d0*/  IADD3 R0, R16, R3, RZ ;  /* 0x0000000310007210 */ /* 0x000fe20007ffe0ff */
[----:B0-----:R-:W-:Y:S10]  /*73e0*/  @!P1 BRA `(.L_x_9950) ;  /* 0x00000104004c9947 */ /* 0x001ff40003800000 */
.L_x_10177:
[----:B------:R-:W-:Y:S05]  /*73f0*/  BSYNC B1 ;  /* 0x0000000000017941 */ /* 0x000fea0003800000 */
.L_x_9949:
[----:B------:R-:W-:Y:S01]  /*7400*/  BSSY B1, `(.L_x_9951) ;  /* 0x0000059000017945 */ /* 0x000fe20003800000 */
[----:B------:R-:W-:-:S03]  /*7410*/  LOP3.LUT R3, R0, 0x38, RZ, 0xc0, !PT ;  /* 0x0000003800037812 */ /* 0x000fc600078ec0ff */
[----:B------:R-:W-:Y:S05]  /*7420*/  @P2 BRA `(.L_x_9952) ;  /* 0x0000000400582947 */ /* 0x000fea0003800000 */
[----:B------:R-:W-:Y:S02]  /*7430*/  IMAD.SHL.U32 R0, R226, 0x40, RZ ;  /* 0x00000040e2007824 */ /* 0x000fe400078e00ff */
[----:B------:R-:W-:Y:S02]  /*7440*/  HADD2.F32 R26, -RZ, R40.H0_H0 ;  /* 0x20000028ff1a7230 */ /* 0x000fe40000004100 */
[----:B------:R-:W-:Y:S01]  /*7450*/  HADD2.F32 R25, -RZ, R38.H0_H0 ;  /* 0x20000026ff197230 */ /* 0x000fe20000004100 */
[----:B------:R-:W-:Y:S01]  /*7460*/  LOP3.LUT R4, R0, 0x1c0, RZ, 0xc0, !PT ;  /* 0x000001c000047812 */ /* 0x000fe200078ec0ff */
[----:B------:R-:W-:-:S03]  /*7470*/  HADD2.F32 R27, -RZ, R44.H0_H0 ;  /* 0x2000002cff1b7230 */ /* 0x000fc60000004100 */
[----:B------:R-:W-:Y:S02]  /*7480*/  LOP3.LUT R0, R4, 0x38, R16, 0xf8, !PT ;  /* 0x0000003804007812 */ /* 0x000fe400078ef810 */
[----:B------:R-:W-:-:S04]  /*7490*/  SHF.R.U32.HI R7, RZ, 0x3, R4 ;  /* 0x00000003ff077819 */ /* 0x000fc80000011604 */
[----:B------:R-:W-:-:S05]  /*74a0*/  LOP3.LUT R0, R0, R7, RZ, 0x3c, !PT ;  /* 0x0000000700007212 */ /* 0x000fca00078e3cff */
[----:B------:R-:W-:Y:S01]  /*74b0*/  IMAD R5, R207, 0x200, R0 ;  /* 0x00000200cf057824 */ /* 0x000fe200078e0200 */
[----:B------:R-:W-:-:S03]  /*74c0*/  LOP3.LUT R0, R7, R3, R4, 0x1e, !PT ;  /* 0x0000000307007212 */ /* 0x000fc600078e1e04 */
[----:B------:R-:W-:Y:S02]  /*74d0*/  IMAD R36, R5, 0x2, R18 ;  /* 0x0000000205247824 */ /* 0x000fe400078e0212 */
[----:B------:R-:W-:-:S03]  /*74e0*/  IMAD R9, R207, 0x200, R0 ;  /* 0x00000200cf097824 */ /* 0x000fc600078e0200 */
[----:B------:R-:W1:Y:S01]  /*74f0*/  LDS.128 R4, [R36+0x18400] ;  /* 0x0184000024047984 */ /* 0x000e620000000c00 */
[----:B------:R-:W-:-:S05]  /*7500*/  IMAD R37, R9, 0x2, R18 ;  /* 0x0000000209257824 */ /* 0x000fca00078e0212 */
[----:B------:R-:W2:Y:S01]  /*7510*/  LDS.128 R8, [R37+0x18400] ;  /* 0x0184000025087984 */ /* 0x000ea20000000c00 */
[--C-:B-1----:R-:W-:Y:S02]  /*7520*/  HADD2.F32 R0, -RZ, R4.reuse.H0_H0 ;  /* 0x20000004ff007230 */ /* 0x102fe40000004100 */
[----:B------:R-:W-:Y:S02]  /*7530*/  HADD2.F32 R4, -RZ, R4.H1_H1 ;  /* 0x30000004ff047230 */ /* 0x000fe40000004100 */
[----:B------:R-:W-:Y:S02]  /*7540*/  HADD2.F32 R12, -RZ, R5.H0_H0 ;  /* 0x20000005ff0c7230 */ /* 0x000fe40000004100 */
[--C-:B--2---:R-:W-:Y:S02]  /*7550*/  HADD2.F32 R15, -RZ, R8.reuse.H0_H0 ;  /* 0x20000008ff0f7230 */ /* 0x104fe40000004100 */
[----:B------:R-:W-:Y:S02]  /*7560*/  HADD2.F32 R8, -RZ, R8.H1_H1 ;  /* 0x30000008ff087230 */ /* 0x000fe40000004100 */
[----:B------:R-:W-:-:S02]  /*7570*/  HADD2.F32 R20, -RZ, R9.H0_H0 ;  /* 0x20000009ff147230 */ /* 0x000fc40000004100 */
[CC--:B------:R-:W-:Y:S01]  /*7580*/  FMUL.FTZ R29, R15.reuse, R26.reuse ;  /* 0x0000001a0f1d7220 */ /* 0x0c0fe20000410000 */
[----:B------:R-:W-:Y:S01]  /*7590*/  FMUL.FTZ R31, R15, R25 ;  /* 0x000000190f1f7220 */ /* 0x000fe20000410000 */
[----:B------:R-:W-:Y:S02]  /*75a0*/  HADD2.F32 R15, -RZ, R42.H0_H0 ;  /* 0x2000002aff0f7230 */ /* 0x000fe40000004100 */
[----:B------:R-:W-:Y:S01]  /*75b0*/  FMUL.FTZ R33, R8, R27 ;  /* 0x0000001b08217220 */ /* 0x000fe20000410000 */
[C---:B------:R-:W-:Y:S01]  /*75c0*/  FFMA.FTZ R30, R0.reuse, R25, -R29 ;  /* 0x00000019001e7223 */ /* 0x040fe2000001081d */
[----:B------:R-:W-:Y:S02]  /*75d0*/  HADD2.F32 R29, -RZ, R40.H1_H1 ;  /* 0x30000028ff1d7230 */ /* 0x000fe40000004100 */
[----:B------:R-:W-:Y:S01]  /*75e0*/  FFMA.FTZ R31, R0, R26, R31 ;  /* 0x0000001a001f7223 */ /* 0x000fe2000001001f */
[----:B------:R-:W-:Y:S02]  /*75f0*/  HADD2.F32 R25, -RZ, R38.H1_H1 ;  /* 0x30000026ff197230 */ /* 0x000fe40000004100 */
[-C--:B------:R-:W-:Y:S01]  /*7600*/  FMUL.FTZ R35, R8, R15.reuse ;  /* 0x0000000f08237220 */ /* 0x080fe20000410000 */
[----:B------:R-:W-:Y:S01]  /*7610*/  FFMA.FTZ R33, R4, R15, -R33 ;  /* 0x0000000f04217223 */ /* 0x000fe20000010821 */
[----:B------:R-:W-:-:S02]  /*7620*/  HADD2.F32 R9, -RZ, R9.H1_H1 ;  /* 0x30000009ff097230 */ /* 0x000fc40000004100 */
        /* <DEDUP_REMOVED lines=18> */
[--C-:B0-----:R-:W-:Y:S02]  /*7750*/  HADD2.F32 R13, -RZ, R6.reuse.H0_H0 ;  /* 0x20000006ff0d7230 */ /* 0x101fe40000004100 */
[----:B------:R-:W-:Y:S01]  /*7760*/  FFMA.FTZ R21, R5, R8, R34 ;  /* 0x0000000805157223 */ /* 0x000fe20000010022 */
[----:B------:R-:W-:Y:S02]  /*7770*/  HADD2.F32 R9, -RZ, R43.H0_H0 ;  /* 0x2000002bff097230 */ /* 0x000fe40000004100 */
[C---:B------:R-:W-:Y:S01]  /*7780*/  FMUL.FTZ R5, R10.reuse, R15 ;  /* 0x0000000f0a057220 */ /* 0x040fe20000410000 */
[----:B------:R-:W-:Y:S02]  /*7790*/  HADD2.F32 R6, -RZ, R6.H1_H1 ;  /* 0x30000006ff067230 */ /* 0x000fe40000004100 */
[C---:B------:R-:W-:Y:S01]  /*77a0*/  FFMA.FTZ R27, R13.reuse, R4, -R0 ;  /* 0x000000040d1b7223 */ /* 0x040fe20000010800 */
[----:B------:R-:W-:Y:S01]  /*77b0*/  FFMA.FTZ R29, R13, R12, R29 ;  /* 0x0000000c0d1d7223 */ /* 0x000fe2000001001d */
[----:B------:R-:W-:Y:S01]  /*77c0*/  FMUL.FTZ R13, R10, R9 ;  /* 0x000000090a0d7220 */ /* 0x000fe20000410000 */
[----:B------:R-:W-:-:S02]  /*77d0*/  HADD2.F32 R24, -RZ, R11.H0_H0 ;  /* 0x2000000bff187230 */ /* 0x000fc40000004100 */
[C---:B------:R-:W-:Y:S01]  /*77e0*/  FFMA.FTZ R10, R6.reuse, R9, -R5 ;  /* 0x00000009060a7223 */ /* 0x040fe20000010805 */
[----:B------:R-:W-:Y:S02]  /*77f0*/  HADD2.F32 R9, -RZ, R41.H1_H1 ;  /* 0x30000029ff097230 */ /* 0x000fe40000004100 */
[----:B------:R-:W-:Y:S01]  /*7800*/  FFMA.FTZ R12, R6, R15, R13 ;  /* 0x0000000f060c7223 */ /* 0x000fe2000001000d */
[----:B------:R-:W-:Y:S01]  /*7810*/  HADD2.F32 R11, -RZ, R11.H1_H1 ;  /* 0x3000000bff0b7230 */ /* 0x000fe20000004100 */
[----:B------:R-:W-:Y:S01]  /*7820*/  F2FP.F16.F32.PACK_AB R8, R20, R31 ;  /* 0x0000001f1408723e */ /* 0x000fe200000000ff */
[----:B------:R-:W-:Y:S02]  /*7830*/  HADD2.F32 R5, -RZ, R39.H1_H1 ;  /* 0x30000027ff057230 */ /* 0x000fe40000004100 */
[----:B------:R-:W-:Y:S01]  /*7840*/  FMUL.FTZ R13, R24, R9 ;  /* 0x00000009180d7220 */ /* 0x000fe20000410000 */
[----:B------:R-:W-:Y:S02]  /*7850*/  HADD2.F32 R4, -RZ, R45.H1_H1 ;  /* 0x3000002dff047230 */ /* 0x000fe40000004100 */
[----:B------:R-:W-:-:S02]  /*7860*/  HADD2.F32 R0, -RZ, R43.H1_H1 ;  /* 0x3000002bff007230 */ /* 0x000fc40000004100 */
[-C--:B------:R-:W-:Y:S01]  /*7870*/  FMUL.FTZ R24, R24, R5.reuse ;  /* 0x0000000518187220 */ /* 0x080fe20000410000 */
        /* <DEDUP_REMOVED lines=17> */
.L_x_9952:
[----:B------:R-:W-:Y:S05]  /*7990*/  BSYNC B1 ;  /* 0x0000000000017941 */ /* 0x000fea0003800000 */
.L_x_9951:
[----:B------:R-:W-:Y:S05]  /*79a0*/  @P0 BRA `(.L_x_9943) ;  /* 0x0000000400400947 */ /* 0x000fea0003800000 */
[--C-:B------:R-:W-:Y:S01]  /*79b0*/  SHF.R.U32.HI R0, RZ, 0x3, R206.reuse ;  /* 0x00000003ff007819 */ /* 0x100fe200000116ce */
[----:B-1----:R-:W1:Y:S01]  /*79c0*/  LDS.128 R4, [R233+0x18400] ;  /* 0x01840000e9047984 */ /* 0x002e620000000c00 */
[----:B------:R-:W-:Y:S02]  /*79d0*/  HADD2.F32 R30, -RZ, R40.H0_H0 ;  /* 0x20000028ff1e7230 */ /* 0x000fe40000004100 */
[----:B------:R-:W-:Y:S01]  /*79e0*/  LOP3.LUT R3, R0, R3, R206, 0x1e, !PT ;  /* 0x0000000300037212 */ /* 0x000fe200078e1ece */
[----:B------:R-:W-:Y:S02]  /*79f0*/  HADD2.F32 R26, -RZ, R38.H0_H0 ;  /* 0x20000026ff1a7230 */ /* 0x000fe40000004100 */
[----:B------:R-:W-:Y:S02]  /*7a00*/  HADD2.F32 R32, -RZ, R44.H0_H0 ;  /* 0x2000002cff207230 */ /* 0x000fe40000004100 */
[----:B------:R-:W-:Y:S02]  /*7a10*/  IMAD.IADD R3, R208, 0x1, R3 ;  /* 0x00000001d0037824 */ /* 0x000fe400078e0203 */
[----:B------:R-:W-:-:S02]  /*7a20*/  HADD2.F32 R34, -RZ, R40.H1_H1 ;  /* 0x30000028ff227230 */ /* 0x000fc40000004100 */
[----:B------:R-:W-:Y:S02]  /*7a30*/  IMAD R3, R3, 0x2, R18 ;  /* 0x0000000203037824 */ /* 0x000fe400078e0212 */
[----:B------:R-:W-:Y:S02]  /*7a40*/  HADD2.F32 R35, -RZ, R44.H1_H1 ;  /* 0x3000002cff237230 */ /* 0x000fe40000004100 */
[----:B------:R-:W-:Y:S01]  /*7a50*/  HADD2.F32 R37, -RZ, R41.H0_H0 ;  /* 0x20000029ff257230 */ /* 0x000fe20000004100 */
[----:B------:R-:W2:Y:S01]  /*7a60*/  LDS.128 R8, [R3+0x18400] ;  /* 0x0184000003087984 */ /* 0x000ea20000000c00 */
[----:B------:R-:W-:Y:S02]  /*7a70*/  HADD2.F32 R33, -RZ, R39.H0_H0 ;  /* 0x20000027ff217230 */ /* 0x000fe40000004100 */
[--C-:B-1----:R-:W-:Y:S02]  /*7a80*/  HADD2.F32 R0, -RZ, R4.reuse.H0_H0 ;  /* 0x20000004ff007230 */ /* 0x102fe40000004100 */
[----:B------:R-:W-:-:S02]  /*7a90*/  HADD2.F32 R4, -RZ, R4.H1_H1 ;  /* 0x30000004ff047230 */ /* 0x000fc40000004100 */
[--C-:B------:R-:W-:Y:S02]  /*7aa0*/  HADD2.F32 R12, -RZ, R5.reuse.H0_H0 ;  /* 0x20000005ff0c7230 */ /* 0x100fe40000004100 */
[----:B------:R-:W-:Y:S02]  /*7ab0*/  HADD2.F32 R5, -RZ, R5.H1_H1 ;  /* 0x30000005ff057230 */ /* 0x000fe40000004100 */
[--C-:B0-----:R-:W-:Y:S02]  /*7ac0*/  HADD2.F32 R13, -RZ, R6.reuse.H0_H0 ;  /* 0x20000006ff0d7230 */ /* 0x101fe40000004100 */
[----:B------:R-:W-:Y:S02]  /*7ad0*/  HADD2.F32 R6, -RZ, R6.H1_H1 ;  /* 0x30000006ff067230 */ /* 0x000fe40000004100 */
[--C-:B------:R-:W-:Y:S02]  /*7ae0*/  HADD2.F32 R14, -RZ, R7.reuse.H0_H0 ;  /* 0x20000007ff0e7230 */ /* 0x100fe40000004100 */
[----:B------:R-:W-:-:S02]  /*7af0*/  HADD2.F32 R7, -RZ, R7.H1_H1 ;  /* 0x30000007ff077230 */ /* 0x000fc40000004100 */
[--C-:B--2---:R-:W-:Y:S02]  /*7b00*/  HADD2.F32 R15, -RZ, R8.reuse.H0_H0 ;  /* 0x20000008ff0f7230 */ /* 0x104fe40000004100 */
        /* <DEDUP_REMOVED lines=58> */
.L_x_9943:
[----:B------:R-:W-:Y:S05]  /*7eb0*/  BSYNC B0 ;  /* 0x0000000000007941 */ /* 0x000fea0003800000 */
.L_x_9932:
        /* <DEDUP_REMOVED lines=8> */
.L_x_9929:
[----:B--23--:R-:W2:Y:S01]  /*7f40*/  S2R R0, SR_TID.X ;  /* 0x0000000000007919 */ /* 0x00cea20000002100 */
[----:B------:R-:W-:Y:S01]  /*7f50*/  ISETP.NE.AND P0, PT, R203, 0x3, PT ;  /* 0x00000003cb00780c */ /* 0x000fe20003f05270 */
[----:B------:R-:W-:Y:S05]  /*7f60*/  WARPSYNC.ALL ;  /* 0x0000000000007948 */ /* 0x000fea0003800000 */
[----:B--2---:R-:W-:-:S05]  /*7f70*/  SHF.R.U32.HI R0, RZ, 0x7, R0 ;  /* 0x00000007ff007819 */ /* 0x004fca0000011600 */
[----:B0-----:R-:W-:-:S05]  /*7f80*/  VIADD R15, R0, 0x8 ;  /* 0x00000008000f7836 */ /* 0x001fca0000000000 */
[----:B------:R0:W-:Y:S06]  /*7f90*/  BAR.SYNC.DEFER_BLOCKING R15, 0x100 ;  /* 0x0004000f0000751d */ /* 0x0001ec0000010000 */
[----:B------:R-:W-:Y:S05]  /*7fa0*/  @!P0 BRA `(.L_x_9953) ;  /* 0x0000000000048947 */ /* 0x000fea0003800000 */
[----:B------:R-:W-:Y:S01]  /*7fb0*/  BPT.TRAP 0x1 ;  /* 0x000000040000795c */ /* 0x000fe20000300000 */
.L_x_9953:
[----:B------:R-:W-:Y:S02]  /*7fc0*/  LEA R14, R200, R18, 0x3 ;  /* 0x00000012c80e7211 */ /* 0x000fe400078e18ff */
[----:B------:R-:W-:-:S04]  /*7fd0*/  SHF.L.U32 R13, R204, 0x1f, RZ ;  /* 0x0000001fcc0d7819 */ /* 0x000fc800000006ff */
[----:B------:R2:W3:Y:S01]  /*7fe0*/  SYNCS.PHASECHK.TRANS64.TRYWAIT P1, [R14+URZ+0x22830], R13 ;  /* 0x0228300d0e0075a7 */ /* 0x0004e2000802017f */
[----:B------:R-:W-:Y:S05]  /*7ff0*/  @!P0 BRA `(.L_x_9954) ;  /* 0x0000000000048947 */ /* 0x000fea0003800000 */
[----:B------:R-:W-:Y:S01]  /*8000*/  BPT.TRAP 0x1 ;  /* 0x000000040000795c */ /* 0x000fe20000300000 */
.L_x_9954:
[----:B------:R-:W-:Y:S01]  /*8010*/  VIADD R0, R18, 0x1c400 ;  /* 0x0001c40012007836 */ /* 0x000fe20000000000 */
[----:B-1----:R-:W-:Y:S01]  /*8020*/  LOP3.LUT R4, R28, 0x10000, RZ, 0xfc, !PT ;  /* 0x000100001c047812 */ /* 0x002fe200078efcff */
[----:B------:R-:W-:-:S03]  /*8030*/  IMAD.MOV.U32 R5, RZ, RZ, 0x40000040 ;  /* 0x40000040ff057424 */ /* 0x000fc600078e00ff */
[----:B------:R-:W-:-:S04]  /*8040*/  SHF.R.U32.HI R0, RZ, 0x4, R0 ;  /* 0x00000004ff007819 */ /* 0x000fc80000011600 */
[----:B------:R-:W-:-:S04]  /*8050*/  LOP3.LUT R0, R0, 0x3fff, RZ, 0xc0, !PT ;  /* 0x00003fff00007812 */ /* 0x000fc800078ec0ff */
[----:B------:R-:W-:Y:S01]  /*8060*/  LOP3.LUT R0, R0, 0x10000, RZ, 0xfc, !PT ;  /* 0x0001000000007812 */ /* 0x000fe200078efcff */
[----:B---3--:R-:W-:Y:S06]  /*8070*/  @P1 BRA `(.L_x_9955) ;  /* 0x0000000000081947 */ /* 0x008fec0003800000 */
[----:B------:R-:W1:Y:S02]  /*8080*/  SYNCS.PHASECHK.TRANS64.TRYWAIT P1, [R14+URZ+0x22830], R13 ;  /* 0x0228300d0e0075a7 */ /* 0x000e64000802017f */
[----:B-1----:R-:W-:Y:S05]  /*8090*/  @!P1 BRA `(.L_x_9956) ;  /* 0x000000f800349947 */ /* 0x002fea0003800000 */
.L_x_9955:
[----:B------:R-:W-:Y:S01]  /*80a0*/  IMAD R20, R200, 0x300, R0 ;  /* 0x00000300c8147824 */ /* 0x000fe200078e0200 */
        /* <DEDUP_REMOVED lines=10> */
[----:B------:R-:W3:Y:S01]  /*8150*/  S2R R72, SR_TID.X ;  /* 0x0000000000487919 */ /* 0x000ee20000002100 */
[----:B------:R-:W-:-:S02]  /*8160*/  IMAD.MOV.U32 R7, RZ, RZ, 0x40000040 ;  /* 0x40000040ff077424 */ /* 0x000fc400078e00ff */
[----:B------:R-:W-:Y:S02]  /*8170*/  VIADD R8, R4, 0x4 ;  /* 0x0000000404087836 */ /* 0x000fe40000000000 */
[----:B------:R-:W-:Y:S02]  /*8180*/  IMAD.MOV.U32 R9, RZ, RZ, 0x40000040 ;  /* 0x40000040ff097424 */ /* 0x000fe400078e00ff */
[----:B------:R-:W-:-:S04]  /*8190*/  IMAD.MOV.U32 R21, RZ, RZ, 0x40000040 ;  /* 0x40000040ff157424 */ /* 0x000fc800078e00ff */
[----:B------:R-:W-:Y:S01]  /*81a0*/  HGMMA.64x96x16.F32 R24, gdesc[UR4], RZ, !UPT, gsb0 ;  /* 0x01600000041879f0 */ /* 0x000fe2000c0008ff */
[----:B------:R-:W-:Y:S02]  /*81b0*/  R2UR UR4, R10 ;  /* 0x000000000a0472ca */ /* 0x000fe400000e0000 */
[----:B------:R-:W-:Y:S02]  /*81c0*/  R2UR UR5, R11 ;  /* 0x000000000b0572ca */ /* 0x000fe400000e0000 */
[----:B------:R-:W-:Y:S02]  /*81d0*/  R2UR UR6, R6 ;  /* 0x00000000060672ca */ /* 0x000fe400000e0000 */
[----:B------:R-:W-:Y:S01]  /*81e0*/  R2UR UR7, R7 ;  /* 0x00000000070772ca */ /* 0x000fe200000e0000 */
[----:B------:R-:W-:Y:S01]  /*81f0*/  IMAD.MOV.U32 R7, RZ, RZ, 0x40000040 ;  /* 0x40000040ff077424 */ /* 0x000fe200078e00ff */
[C---:B------:R-:W-:Y:S01]  /*8200*/  IADD3 R6, R20.reuse, 0x4, RZ ;  /* 0x0000000414067810 */ /* 0x040fe20007ffe0ff */
[----:B------:R-:W-:Y:S01]  /*8210*/  VIADD R20, R20, 0x6 ;  /* 0x0000000614147836 */ /* 0x000fe20000000000 */
[----:B---3--:R-:W-:Y:S01]  /*8220*/  LOP3.LUT R72, R72, 0x7f, RZ, 0xc0, !PT ;  /* 0x0000007f48487812 */ /* 0x008fe200078ec0ff */
[----:B------:R-:W-:-:S02]  /*8230*/  WARPGROUP.DEPBAR.LE gsb0, 0x0 ;  /* 0x00008000000079c5 */ /* 0x000fc40000010000 */
[----:B------:R-:W-:-:S06]  /*8240*/  WARPGROUP.ARRIVE ;  /* 0x00000000000079c5 */ /* 0x000fcc0000000000 */
[----:B------:R-:W-:Y:S01]  /*8250*/  HGMMA.64x96x16.F32 R24, gdesc[UR4], R24, gsb0 ;  /* 0x01600000041879f0 */ /* 0x000fe20008000818 */
        /* <DEDUP_REMOVED lines=8> */
[----:B------:R-:W-:Y:S01]  /*82e0*/  HGMMA.64x96x16.F32 R24, gdesc[UR4], R24, gsb0 ;  /* 0x01600000041879f0 */ /* 0x000fe20008000818 */
[----:B------:R-:W-:Y:S02]  /*82f0*/  R2UR UR4, R6 ;  /* 0x00000000060472ca */ /* 0x000fe400000e0000 */
[----:B------:R-:W-:Y:S02]  /*8300*/  R2UR UR5, R7 ;  /* 0x00000000070572ca */ /* 0x000fe400000e0000 */
[----:B------:R-:W-:Y:S01]  /*8310*/  R2UR UR6, R20 ;  /* 0x00000000140672ca */ /* 0x000fe200000e0000 */
[----:B------:R-:W-:Y:S01]  /*8320*/  IMAD R20, R177, -0x60, R176 ;  /* 0xffffffa0b1147824 */ /* 0x000fe200078e02b0 */
[----:B------:R-:W-:-:S03]  /*8330*/  R2UR UR7, R21 ;  /* 0x00000000150772ca */ /* 0x000fc600000e0000 */
[----:B------:R-:W-:-:S04]  /*8340*/  VIADD R21, R20, 0x60 ;  /* 0x0000006014157836 */ /* 0x000fc80000000000 */
[----:B------:R-:W-:-:S05]  /*8350*/  IMAD R21, R236, -0x2, R21 ;  /* 0xfffffffeec157824 */ /* 0x000fca00078e0215 */
[C---:B------:R-:W-:Y:S02]  /*8360*/  ISETP.GT.AND P2, PT, R21.reuse, RZ, PT ;  /* 0x000000ff1500720c */ /* 0x040fe40003f44270 */
[C---:B------:R-:W-:Y:S02]  /*8370*/  ISETP.GT.AND P3, PT, R21.reuse, 0x1, PT ;  /* 0x000000011500780c */ /* 0x040fe40003f64270 */
[C---:B------:R-:W-:Y:S02]  /*8380*/  ISETP.GT.AND P4, PT, R21.reuse, 0x8, PT ;  /* 0x000000081500780c */ /* 0x040fe40003f84270 */
[C---:B------:R-:W-:Y:S02]  /*8390*/  ISETP.GT.AND P5, PT, R21.reuse, 0x9, PT ;  /* 0x000000091500780c */ /* 0x040fe40003fa4270 */
[----:B------:R-:W-:Y:S01]  /*83a0*/  ISETP.GT.AND P1, PT, R21, 0x10, PT ;  /* 0x000000101500780c */ /* 0x000fe20003f24270 */
[----:B------:R-:W-:Y:S02]  /*83b0*/  WARPGROUP.DEPBAR.LE gsb0, 0x0 ;  /* 0x00008000000079c5 */ /* 0x000fe40000010000 */
[----:B------:R-:W-:-:S06]  /*83c0*/  WARPGROUP.ARRIVE ;  /* 0x00000000000079c5 */ /* 0x000fcc0000000000 */
[----:B------:R-:W-:Y:S01]  /*83d0*/  HGMMA.64x96x16.F32 R24, gdesc[UR4], R24, gsb0 ;  /* 0x01600000041879f0 */ /* 0x000fe20008000818 */
        /* <DEDUP_REMOVED lines=67> */
[----:B0-----:R-:W-:Y:S01]  /*8810*/  FSEL R79, R32, -INF , P1 ;  /* 0xff800000204f7808 */ /* 0x001fe20000800000 */
[----:B------:R-:W-:Y:S01]  /*8820*/  FMUL.FTZ R70, R70, UR4 ;  /* 0x0000000446467c20 */ /* 0x000fe20008410000 */
[----:B------:R-:W-:-:S02]  /*8830*/  FMUL.FTZ R71, R71, UR4 ;  /* 0x0000000447477c20 */ /* 0x000fc40008410000 */
        /* <DEDUP_REMOVED lines=106> */
[----:B------:R-:W-:Y:S01]  /*8ee0*/  MUFU.TANH R66, R66 ;  /* 0x0000004200427308 */ /* 0x000fe20000002400 */
[----:B0-----:R-:W-:-:S04]  /*8ef0*/  FSEL R115, R68, -INF , P4 ;  /* 0xff80000044737808 */ /* 0x001fc80002000000 */
[----:B------:R-:W-:-:S03]  /*8f00*/  FMNMX.FTZ R20, R115, R20, !PT ;  /* 0x0000001473147209 */ /* 0x000fc60007810000 */
[----:B------:R-:W0:Y:S01]  /*8f10*/  MUFU.TANH R67, R67 ;  /* 0x0000004300437308 */ /* 0x000e220000002400 */
[----:B---3--:R-:W-:-:S04]  /*8f20*/  FSEL R117, R69, -INF , P5 ;  /* 0xff80000045757808 */ /* 0x008fc80002800000 */
[----:B------:R-:W-:-:S03]  /*8f30*/  FMNMX.FTZ R26, R117, R20, !PT ;  /* 0x00000014751a7209 */ /* 0x000fc60007810000 */
[----:B------:R-:W-:Y:S02]  /*8f40*/  MUFU.TANH R70, R70 ;  /* 0x0000004600467308 */ /* 0x000fe40000002400 */
[----:B------:R-:W3:Y:S06]  /*8f50*/  SHFL.BFLY PT, R21, R26, 0x2, 0x1f ;  /* 0x0c401f001a157f89 */ /* 0x000eec00000e0000 */
[----:B------:R-:W4:Y:S01]  /*8f60*/  MUFU.TANH R71, R71 ;  /* 0x0000004700477308 */ /* 0x000f220000002400 */
[----:B0-----:R-:W-:Y:S02]  /*8f70*/  FSEL R67, R67, -INF , P3 ;  /* 0xff80000043437808 */ /* 0x001fe40001800000 */
[----:B----4-:R-:W-:-:S02]  /*8f80*/  FSEL R71, R71, -INF , P5 ;  /* 0xff80000047477808 */ /* 0x010fc40002800000 */
[----:B---3--:R-:W-:Y:S02]  /*8f90*/  FMNMX.FTZ R28, R26, R21, !PT ;  /* 0x000000151a1c7209 */ /* 0x008fe40007810000 */
        /* <DEDUP_REMOVED lines=12> */
[----:B------:R-:W-:-:S04]  /*9060*/  FMNMX.FTZ R26, R39, R26, !PT ;  /* 0x0000001a271a7209 */ /* 0x000fc80007810000 */
[----:B------:R-:W-:Y:S02]  /*9070*/  FMNMX.FTZ R26, R41, R26, !PT ;  /* 0x0000001a291a7209 */ /* 0x000fe40007810000 */
[----:B------:R-:W-:Y:S02]  /*9080*/  FSEL R30, R20, RZ, P6 ;  /* 0x000000ff141e7208 */ /* 0x000fe40003000000 */
[----:B------:R-:W-:Y:S01]  /*9090*/  FMNMX.FTZ R26, R43, R26, !PT ;  /* 0x0000001a2b1a7209 */ /* 0x000fe20007810000 */
[----:B------:R0:W3:Y:S02]  /*90a0*/  MUFU.TANH R20, R63 ;  /* 0x0000003f00147308 */ /* 0x0000e40000002400 */
[--C-:B------:R-:W-:Y:S01]  /*90b0*/  FFMA.FTZ R152, R73, R180, -R30.reuse ;  /* 0x000000b449987223 */ /* 0x100fe2000001081e */
[----:B------:R-:W-:Y:S01]  /*90c0*/  FMNMX.FTZ R26, R45, R26, !PT ;  /* 0x0000001a2d1a7209 */ /* 0x000fe20007810000 */
[-CC-:B------:R-:W-:Y:S01]  /*90d0*/  FFMA.FTZ R154, R75, R180.reuse, -R30.reuse ;  /* 0x000000b44b9a7223 */ /* 0x180fe2000001081e */
[----:B------:R-:W-:Y:S01]  /*90e0*/  FSEL R73, R66, -INF , P2 ;  /* 0xff80000042497808 */ /* 0x000fe20001000000 */
[--C-:B------:R-:W-:Y:S01]  /*90f0*/  FFMA.FTZ R61, R77, R180, -R30.reuse ;  /* 0x000000b44d3d7223 */ /* 0x100fe2000001081e */
[----:B------:R-:W-:Y:S01]  /*9100*/  FMNMX.FTZ R26, R47, R26, !PT ;  /* 0x0000001a2f1a7209 */ /* 0x000fe20007810000 */
[--C-:B------:R-:W-:Y:S01]  /*9110*/  FFMA.FTZ R59, R24, R180, -R30.reuse ;  /* 0x000000b4183b7223 */ /* 0x100fe2000001081e */
[----:B------:R-:W-:Y:S01]  /*9120*/  FSEL R75, R70, -INF , P4 ;  /* 0xff800000464b7808 */ /* 0x000fe20002000000 */
[----:B------:R-:W-:Y:S01]  /*9130*/  MUFU.EX2 R152, R152 ;  /* 0x0000009800987308 */ /* 0x000fe20000000800 */
[----:B------:R-:W-:Y:S01]  /*9140*/  FMNMX.FTZ R26, R49, R26, !PT ;  /* 0x0000001a311a7209 */ /* 0x000fe20007810000 */
[-CC-:B------:R-:W-:Y:S01]  /*9150*/  FFMA.FTZ R156, R79, R180.reuse, -R30.reuse ;  /* 0x000000b44f9c7223 */ /* 0x180fe2000001081e */
[-CC-:B0-----:R-:W-:Y:S01]  /*9160*/  FFMA.FTZ R63, R81, R180.reuse, -R30.reuse ;  /* 0x000000b4513f7223 */ /* 0x181fe2000001081e */
[--C-:B------:R-:W-:Y:S01]  /*9170*/  FFMA.FTZ R158, R83, R180, -R30.reuse ;  /* 0x000000b4539e7223 */ /* 0x100fe2000001081e */
[----:B------:R-:W-:Y:S01]  /*9180*/  FMNMX.FTZ R26, R51, R26, !PT ;  /* 0x0000001a331a7209 */ /* 0x000fe20007810000 */
[--C-:B------:R-:W-:Y:S01]  /*9190*/  FFMA.FTZ R65, R85, R180, -R30.reuse ;  /* 0x000000b455417223 */ /* 0x100fe2000001081e */
[----:B---3--:R-:W-:Y:S01]  /*91a0*/  FSEL R69, R20, -INF , P1 ;  /* 0xff80000014457808 */ /* 0x008fe20000800000 */
[----:B------:R-:W0:Y:S01]  /*91b0*/  MUFU.EX2 R59, R59 ;  /* 0x0000003b003b7308 */ /* 0x000e220000000800 */
[----:B------:R-:W-:Y:S01]  /*91c0*/  FMNMX.FTZ R26, R53, R26, !PT ;  /* 0x0000001a351a7209 */ /* 0x000fe20007810000 */
[-CC-:B------:R-:W-:Y:S01]  /*91d0*/  FFMA.FTZ R160, R87, R180.reuse, -R30.reuse ;  /* 0x000000b457a07223 */ /* 0x180fe2000001081e */
[-CC-:B------:R-:W-:Y:S01]  /*91e0*/  FFMA.FTZ R89, R89, R180.reuse, -R30.reuse ;  /* 0x000000b459597223 */ /* 0x180fe2000001081e */
[--C-:B------:R-:W-:Y:S01]  /*91f0*/  FFMA.FTZ R91, R91, R180, -R30.reuse ;  /* 0x000000b45b5b7223 */ /* 0x100fe2000001081e */
[----:B------:R-:W-:Y:S01]  /*9200*/  FMNMX.FTZ R26, R55, R26, !PT ;  /* 0x0000001a371a7209 */ /* 0x000fe20007810000 */
[-CC-:B------:R-:W-:Y:S01]  /*9210*/  FFMA.FTZ R93, R93, R180.reuse, -R30.reuse ;  /* 0x000000b45d5d7223 */ /* 0x180fe2000001081e */
[--C-:B------:R-:W-:Y:S01]  /*9220*/  FFMA.FTZ R95, R95, R180, -R30.reuse ;  /* 0x000000b45f5f7223 */ /* 0x100fe2000001081e */
[----:B------:R-:W3:Y:S01]  /*9230*/  MUFU.EX2 R154, R154 ;  /* 0x0000009a009a7308 */ /* 0x000ee20000000800 */
[----:B------:R-:W-:Y:S01]  /*9240*/  FMNMX.FTZ R26, R57, R26, !PT ;  /* 0x0000001a391a7209 */ /* 0x000fe20007810000 */
[-CC-:B------:R-:W-:Y:S01]  /*9250*/  FFMA.FTZ R97, R97, R180.reuse, -R30.reuse ;  /* 0x000000b461617223 */ /* 0x180fe2000001081e */
[-CC-:B------:R-:W-:Y:S01]  /*9260*/  FFMA.FTZ R99, R99, R180.reuse, -R30.reuse ;  /* 0x000000b463637223 */ /* 0x180fe2000001081e */
[--C-:B------:R-:W-:Y:S01]  /*9270*/  FFMA.FTZ R101, R101, R180, -R30.reuse ;  /* 0x000000b465657223 */ /* 0x100fe2000001081e */
[----:B------:R-:W-:Y:S01]  /*9280*/  FMNMX.FTZ R26, R69, R26, !PT ;  /* 0x0000001a451a7209 */ /* 0x000fe20007810000 */
[-CC-:B------:R-:W-:Y:S01]  /*9290*/  FFMA.FTZ R103, R103, R180.reuse, -R30.reuse ;  /* 0x000000b467677223 */ /* 0x180fe2000001081e */
[--C-:B------:R-:W-:Y:S01]  /*92a0*/  FFMA.FTZ R105, R105, R180, -R30.reuse ;  /* 0x000000b469697223 */ /* 0x100fe2000001081e */
[----:B------:R-:W4:Y:S01]  /*92b0*/  MUFU.EX2 R61, R61 ;  /* 0x0000003d003d7308 */ /* 0x000f220000000800 */
[----:B------:R-:W-:Y:S01]  /*92c0*/  FMNMX.FTZ R26, R73, R26, !PT ;  /* 0x0000001a491a7209 */ /* 0x000fe20007810000 */
[-CC-:B------:R-:W-:Y:S01]  /*92d0*/  FFMA.FTZ R107, R107, R180.reuse, -R30.reuse ;  /* 0x000000b46b6b7223 */ /* 0x180fe2000001081e */
[-CC-:B------:R-:W-:Y:S01]  /*92e0*/  FFMA.FTZ R109, R109, R180.reuse, -R30.reuse ;  /* 0x000000b46d6d7223 */ /* 0x180fe2000001081e */
[--C-:B------:R-:W-:Y:S01]  /*92f0*/  FFMA.FTZ R111, R111, R180, -R30.reuse ;  /* 0x000000b46f6f7223 */ /* 0x100fe2000001081e */
[----:B------:R-:W-:Y:S01]  /*9300*/  FMNMX.FTZ R26, R67, R26, !PT ;  /* 0x0000001a431a7209 */ /* 0x000fe20007810000 */
[-CC-:B------:R-:W-:Y:S01]  /*9310*/  FFMA.FTZ R113, R113, R180.reuse, -R30.reuse ;  /* 0x000000b471717223 */ /* 0x180fe2000001081e */
[--C-:B------:R-:W-:Y:S01]  /*9320*/  FFMA.FTZ R115, R115, R180, -R30.reuse ;  /* 0x000000b473737223 */ /* 0x100fe2000001081e */
[----:B------:R-:W1:Y:S01]  /*9330*/  MUFU.EX2 R156, R156 ;  /* 0x0000009c009c7308 */ /* 0x000e620000000800 */
[----:B------:R-:W-:Y:S01]  /*9340*/  FMNMX.FTZ R26, R75, R26, !PT ;  /* 0x0000001a4b1a7209 */ /* 0x000fe20007810000 */
[----:B------:R-:W-:-:S03]  /*9350*/  FFMA.FTZ R30, R117, R180, -R30 ;  /* 0x000000b4751e7223 */ /* 0x000fc6000001081e */
[----:B------:R-:W-:-:S03]  /*9360*/  FMNMX.FTZ R26, R71, R26, !PT ;  /* 0x0000001a471a7209 */ /* 0x000fc60007810000 */
[----:B------:R-:W-:Y:S02]  /*9370*/  MUFU.EX2 R63, R63 ;  /* 0x0000003f003f7308 */ /* 0x000fe40000000800 */
[----:B------:R-:W2:Y:S06]  /*9380*/  SHFL.BFLY PT, R77, R26, 0x2, 0x1f ;  /* 0x0c401f001a4d7f89 */ /* 0x000eac00000e0000 */
        /* <DEDUP_REMOVED lines=8> */
[----:B--2---:R-:W-:-:S07]  /*9410*/  FMNMX.FTZ R178, R77, R178, !PT ;  /* 0x000000b24db27209 */ /* 0x004fce0007810000 */
[----:B------:R-:W-:Y:S01]  /*9420*/  MUFU.EX2 R95, R95 ;  /* 0x0000005f005f7308 */ /* 0x000fe20000000800 */
[C---:B------:R-:W-:Y:S01]  /*9430*/  FSETP.NEU.FTZ.AND P1, PT, R178.reuse, -INF , PT ;  /* 0xff800000b200780b */ /* 0x040fe20003f3d000 */
[----:B------:R-:W-:-:S06]  /*9440*/  FMUL.FTZ R20, R178, R180 ;  /* 0x000000b4b2147220 */ /* 0x000fcc0000410000 */
[----:B------:R-:W-:Y:S01]  /*9450*/  MUFU.EX2 R164, R97 ;  /* 0x0000006100a47308 */ /* 0x000fe20000000800 */
[----:B------:R-:W-:Y:S02]  /*9460*/  FSEL R20, R20, RZ, P1 ;  /* 0x000000ff14147208 */ /* 0x000fe40000800000 */
[----:B------:R-:W-:Y:S02]  /*9470*/  ISETP.NE.AND P1, PT, R72, RZ, PT ;  /* 0x000000ff4800720c */ /* 0x000fe40003f25270 */
[----:B------:R-:W2:Y:S01]  /*9480*/  S2R R72, SR_TID.X ;  /* 0x0000000000487919 */ /* 0x000ea20000002100 */
        /* <DEDUP_REMOVED lines=26> */
[----:B-1----:R-:W-:Y:S01]  /*9630*/  FADD.FTZ R40, R156, R3 ;  /* 0x000000039c287221 */ /* 0x002fe20000010000 */
[-CC-:B------:R-:W-:Y:S01]  /*9640*/  FFMA.FTZ R73, R73, R180.reuse, -R20.reuse ;  /* 0x000000b449497223 */ /* 0x180fe20000010814 */
[-C--:B------:R-:W-:Y:S01]  /*9650*/  FFMA.FTZ R67, R67, R180.reuse, -R20 ;  /* 0x000000b443437223 */ /* 0x080fe20000010814 */
[----:B------:R1:W3:Y:S01]  /*9660*/  MUFU.EX2 R24, R27 ;  /* 0x0000001b00187308 */ /* 0x0002e20000000800 */
[----:B--2---:R-:W-:Y:S01]  /*9670*/  FADD.FTZ R38, R153, R12 ;  /* 0x0000000c99267221 */ /* 0x004fe20000010000 */
[----:B------:R-:W-:Y:S01]  /*9680*/  SHF.R.U32.HI R72, RZ, 0x7, R72 ;  /* 0x00000007ff487819 */ /* 0x000fe20000011648 */
[-CC-:B------:R-:W-:Y:S01]  /*9690*/  FFMA.FTZ R75, R75, R180.reuse, -R20.reuse ;  /* 0x000000b44b4b7223 */ /* 0x180fe20000010814 */
[----:B------:R-:W-:Y:S01]  /*96a0*/  FFMA.FTZ R71, R71, R180, -R20 ;  /* 0x000000b447477223 */ /* 0x000fe20000010814 */
[----:B------:R-:W-:-:S02]  /*96b0*/  F2FP.F16.F32.PACK_AB R153, R12, R153 ;  /* 0x000000990c99723e */ /* 0x000fc400000000ff */
[----:B------:R-:W-:Y:S01]  /*96c0*/  IADD3 R179, -R72, 0xb, RZ ;  /* 0x0000000b48b37810 */ /* 0x000fe20007ffe1ff */
[----:B------:R-:W2:Y:S01]  /*96d0*/  MUFU.EX2 R29, R29 ;  /* 0x0000001d001d7308 */ /* 0x000ea20000000800 */
[----:B-1----:R-:W-:Y:S01]  /*96e0*/  FADD.FTZ R27, R63, R40 ;  /* 0x000000283f1b7221 */ /* 0x002fe20000010000 */
[----:B0-----:R-:W-:Y:S01]  /*96f0*/  FADD.FTZ R3, R25, R38 ;  /* 0x0000002619037221 */ /* 0x001fe20000010000 */
[----:B------:R-:W-:Y:S02]  /*9700*/  F2FP.F16.F32.PACK_AB R152, R59, R152 ;  /* 0x000000983b98723e */ /* 0x000fe400000000ff */
[----:B------:R-:W-:Y:S01]  /*9710*/  FADD.FTZ R38, R158, R27 ;  /* 0x0000001b9e267221 */ /* 0x000fe20000010000 */
[----:B------:R-:W-:Y:S02]  /*9720*/  F2FP.F16.F32.PACK_AB R154, R61, R154 ;  /* 0x0000009a3d9a723e */ /* 0x000fe400000000ff */
[----:B------:R0:W1:Y:S01]  /*9730*/  MUFU.EX2 R26, R31 ;  /* 0x0000001f001a7308 */ /* 0x0000620000000800 */
[----:B---3--:R-:W-:Y:S01]  /*9740*/  FADD.FTZ R40, R24, R3 ;  /* 0x0000000318287221 */ /* 0x008fe20000010000 */
[----:B------:R-:W-:-:S02]  /*9750*/  @!P1 IADD3 R3, R14, 0x22840, RZ ;  /* 0x000228400e039810 */ /* 0x000fc40007ffe0ff */
[----:B------:R-:W-:Y:S02]  /*9760*/  F2FP.F16.F32.PACK_AB R155, R24, R25 ;  /* 0x00000019189b723e */ /* 0x000fe400000000ff */
[----:B------:R-:W-:Y:S01]  /*9770*/  @!P1 PRMT R3, RZ, 0x654, R3 ;  /* 0x00000654ff039816 */ /* 0x000fe20000000003 */
[----:B------:R3:W-:Y:S06]  /*9780*/  BAR.ARV R179, 0x100 ;  /* 0x000400b30000751d */ /* 0x0007ec0000002000 */
[----:B------:R-:W4:Y:S01]  /*9790*/  MUFU.EX2 R33, R33 ;  /* 0x0000002100217308 */ /* 0x000f220000000800 */
[----:B0-----:R-:W-:Y:S01]  /*97a0*/  FADD.FTZ R31, R65, R38 ;  /* 0x00000026411f7221 */ /* 0x001fe20000010000 */
[----:B--2---:R-:W-:Y:S01]  /*97b0*/  FADD.FTZ R27, R29, R40 ;  /* 0x000000281d1b7221 */ /* 0x004fe20000010000 */
[----:B------:R0:W-:Y:S01]  /*97c0*/  @!P1 SYNCS.ARRIVE.TRANS64.RED.A1T0 RZ, [R3+URZ], RZ ;  /* 0x000000ff03ff99a7 */ /* 0x0001e2000810043f */
[----:B------:R-:W-:Y:S01]  /*97d0*/  F2FP.F16.F32.PACK_AB R156, R63, R156 ;  /* 0x0000009c3f9c723e */ /* 0x000fe200000000ff */
[----:B------:R-:W-:Y:S01]  /*97e0*/  FADD.FTZ R42, R160, R31 ;  /* 0x0000001fa02a7221 */ /* 0x000fe20000010000 */
[----:B-1----:R-:W-:Y:S01]  /*97f0*/  FADD.FTZ R40, R26, R27 ;  /* 0x0000001b1a287221 */ /* 0x002fe20000010000 */
[----:B------:R-:W-:Y:S01]  /*9800*/  F2FP.F16.F32.PACK_AB R158, R65, R158 ;  /* 0x0000009e419e723e */ /* 0x000fe200000000ff */
[----:B------:R-:W1:Y:S01]  /*9810*/  MUFU.EX2 R28, R35 ;  /* 0x00000023001c7308 */ /* 0x000e620000000800 */
[C---:B------:R-:W-:Y:S01]  /*9820*/  FADD.FTZ R42, R89.reuse, R42 ;  /* 0x0000002a592a7221 */ /* 0x040fe20000010000 */
[----:B------:R-:W-:-:S02]  /*9830*/  F2FP.F16.F32.PACK_AB R160, R89, R160 ;  /* 0x000000a059a0723e */ /* 0x000fc400000000ff */
[----:B------:R-:W-:Y:S01]  /*9840*/  F2FP.F16.F32.PACK_AB R157, R26, R29 ;  /* 0x0000001d1a9d723e */ /* 0x000fe200000000ff */
[----:B------:R-:W-:-:S03]  /*9850*/  FADD.FTZ R31, R91, R42 ;  /* 0x0000002a5b1f7221 */ /* 0x000fc60000010000 */
[----:B------:R-:W0:Y:S01]  /*9860*/  MUFU.EX2 R37, R37 ;  /* 0x0000002500257308 */ /* 0x000e220000000800 */
[----:B----4-:R-:W-:Y:S01]  /*9870*/  FADD.FTZ R27, R33, R40 ;  /* 0x00000028211b7221 */ /* 0x010fe20000010000 */
[C---:B------:R-:W-:Y:S01]  /*9880*/  FADD.FTZ R44, R162.reuse, R31 ;  /* 0x0000001fa22c7221 */ /* 0x040fe20000010000 */
[----:B------:R-:W-:-:S05]  /*9890*/  F2FP.F16.F32.PACK_AB R162, R162, R91 ;  /* 0x0000005ba2a2723e */ /* 0x000fca00000000ff */
[----:B------:R-:W2:Y:S01]  /*98a0*/  MUFU.EX2 R32, R39 ;  /* 0x0000002700207308 */ /* 0x000ea20000000800 */
[C---:B-1----:R-:W-:Y:S01]  /*98b0*/  FADD.FTZ R42, R28.reuse, R27 ;  /* 0x0000001b1c2a7221 */ /* 0x042fe20000010000 */
[----:B------:R-:W-:Y:S01]  /*98c0*/  FADD.FTZ R27, R95, R44 ;  /* 0x0000002c5f1b7221 */ /* 0x000fe20000010000 */
[----:B------:R-:W-:-:S03]  /*98d0*/  F2FP.F16.F32.PACK_AB R159, R28, R33 ;  /* 0x000000211c9f723e */ /* 0x000fc600000000ff */
[C---:B------:R-:W-:Y:S01]  /*98e0*/  FADD.FTZ R44, R164.reuse, R27 ;  /* 0x0000001ba42c7221 */ /* 0x040fe20000010000 */
[----:B------:R-:W-:Y:S01]  /*98f0*/  F2FP.F16.F32.PACK_AB R164, R164, R95 ;  /* 0x0000005fa4a4723e */ /* 0x000fe200000000ff */
        /* <DEDUP_REMOVED lines=58> */
[----:B-1----:R-:W-:Y:S01]  /*9ca0*/  FADD.FTZ R25, R75, R12 ;  /* 0x0000000c4b197221 */ /* 0x002fe20000010000 */
[C---:B0-----:R-:W-:Y:S01]  /*9cb0*/  FADD.FTZ R3, R30.reuse, R27 ;  /* 0x0000001b1e037221 */ /* 0x041fe20000010000 */
[----:B------:R-:W-:Y:S02]  /*9cc0*/  F2FP.F16.F32.PACK_AB R174, R30, R115 ;  /* 0x000000731eae723e */ /* 0x000fe400000000ff */
[C---:B--2---:R-:W-:Y:S01]  /*9cd0*/  FADD.FTZ R12, R44.reuse, R25 ;  /* 0x000000192c0c7221 */ /* 0x044fe20000010000 */
[----:B------:R-:W-:Y:S01]  /*9ce0*/  F2FP.F16.F32.PACK_AB R175, R44, R75 ;  /* 0x0000004b2caf723e */ /* 0x000fe200000000ff */
[----:B---3--:R-:W-:Y:S06]  /*9cf0*/  @!P0 BRA `(.L_x_9957) ;  /* 0x0000000000048947 */ /* 0x008fec0003800000 */
[----:B------:R-:W-:Y:S01]  /*9d00*/  BPT.TRAP 0x1 ;  /* 0x000000040000795c */ /* 0x000fe20000300000 */
.L_x_9957:
[----:B------:R0:W1:Y:S01]  /*9d10*/  SYNCS.PHASECHK.TRANS64.TRYWAIT P2, [R14+URZ+0x22850], R13 ;  /* 0x0228500d0e0075a7 */ /* 0x000062000804017f */
[----:B------:R-:W-:Y:S05]  /*9d20*/  @!P0 BRA `(.L_x_9958) ;  /* 0x0000000000048947 */ /* 0x000fea0003800000 */
[----:B------:R-:W-:Y:S01]  /*9d30*/  BPT.TRAP 0x1 ;  /* 0x000000040000795c */ /* 0x000fe20000300000 */
.L_x_9958:
[----:B------:R-:W-:Y:S04]  /*9d40*/  BSSY B0, `(.L_x_9959) ;  /* 0x0000004000007945 */ /* 0x000fe80003800000 */
[----:B-1----:R-:W-:Y:S05]  /*9d50*/  @P2 BRA `(.L_x_9960) ;  /* 0x0000000000082947 */ /* 0x002fea0003800000 */
[----:B------:R-:W1:Y:S02]  /*9d60*/  SYNCS.PHASECHK.TRANS64.TRYWAIT P2, [R14+URZ+0x22850], R13 ;  /* 0x0228500d0e0075a7 */ /* 0x000e64000804017f */
[----:B-1----:R-:W-:Y:S05]  /*9d70*/  @!P2 BRA `(.L_x_9961) ;  /* 0x000000dc0010a947 */ /* 0x002fea0003800000 */
.L_x_9960:
[----:B------:R-:W-:Y:S05]  /*9d80*/  BSYNC B0 ;  /* 0x0000000000007941 */ /* 0x000fea0003800000 */
.L_x_9959:
[----:B------:R-:W-:Y:S05]  /*9d90*/  WARPSYNC.ALL ;  /* 0x0000000000007948 */ /* 0x000fea0003800000 */
[----:B01----:R-:W-:Y:S01]  /*9da0*/  VIADD R13, R18, 0x400 ;  /* 0x00000400120d7836 */ /* 0x003fe20000000000 */
[----:B------:R0:W-:Y:S01]  /*9db0*/  BAR.SYNC.DEFER_BLOCKING R15, 0x100 ;  /* 0x0004000f0000751d */ /* 0x0001e20000010000 */
[----:B------:R-:W-:Y:S01]  /*9dc0*/  IMAD.MOV.U32 R183, RZ, RZ, 0x40000040 ;  /* 0x40000040ffb77424 */ /* 0x000fe200078e00ff */
[----:B------:R-:W-:Y:S01]  /*9dd0*/  ISETP.GE.AND P2, PT, R176, 0x61, PT ;  /* 0x00000061b000780c */ /* 0x000fe20003f46270 */
[----:B------:R-:W-:Y:S01]  /*9de0*/  @!P1 VIADD R14, R14, 0x22860 ;  /* 0x000228600e0e9836 */ /* 0x000fe20000000000 */
[----:B------:R-:W-:-:S02]  /*9df0*/  SHF.R.U32.HI R13, RZ, 0x4, R13 ;  /* 0x00000004ff0d7819 */ /* 0x000fc4000001160d */
[----:B------:R-:W-:Y:S01]  /*9e00*/  R2UR UR7, R183 ;  /* 0x00000000b70772ca */ /* 0x000fe200000e0000 */
[----:B------:R-:W-:Y:S01]  /*9e10*/  IMAD.MOV.U32 R183, RZ, RZ, 0x40000040 ;  /* 0x40000040ffb77424 */ /* 0x000fe200078e00ff */
[----:B------:R-:W-:Y:S01]  /*9e20*/  LOP3.LUT R13, R13, 0x3fff, RZ, 0xc0, !PT ;  /* 0x00003fff0d0d7812 */ /* 0x000fe200078ec0ff */
[----:B------:R-:W-:Y:S01]  /*9e30*/  ULDC UR43, c[0x0][0x9d8] ;  /* 0x00027600002b7ab9 */ /* 0x000fe20000000800 */
[----:B------:R-:W-:Y:S01]  /*9e40*/  @!P1 PRMT R14, RZ, 0x654, R14 ;  /* 0x00000654ff0e9816 */ /* 0x000fe2000000000e */
[----:B------:R-:W-:Y:S01]  /*9e50*/  ULDC UR42, c[0x0][0x988] ;  /* 0x00026200002a7ab9 */ /* 0x000fe20000000800 */
[----:B------:R-:W-:-:S05]  /*9e60*/  LOP3.LUT R13, R13, 0x3000000, RZ, 0xfc, !PT ;  /* 0x030000000d0d7812 */ /* 0x000fca00078efcff */
[----:B------:R-:W-:-:S05]  /*9e70*/  IMAD R182, R200, 0xc00, R13 ;  /* 0x00000c00c8b67824 */ /* 0x000fca00078e020d */
[----:B------:R-:W-:Y:S01]  /*9e80*/  R2UR UR6, R182 ;  /* 0x00000000b60672ca */ /* 0x000fe200000e0000 */
[----:B------:R-:W-:-:S12]  /*9e90*/  WARPGROUP.ARRIVE ;  /* 0x00000000000079c5 */ /* 0x000fd80000000000 */
[----:B------:R-:W-:Y:S03]  /*9ea0*/  HGMMA.64x256x16.F32 R24, R152, gdesc[UR4].tnspB, RZ, !UPT, gsb0 ;  /* 0x43e0000498187df0 */ /* 0x000fe6000c0008ff */
[----:B------:R-:W-:Y:S02]  /*9eb0*/  WARPGROUP.DEPBAR.LE gsb0, 0x0 ;  /* 0x00008000000079c5 */ /* 0x000fe40000010000 */
[----:B------:R-:W-:Y:S01]  /*9ec0*/  VIADD R152, R182, 0x80 ;  /* 0x00000080b6987836 */ /* 0x000fe20000000000 */
[----:B------:R-:W-:Y:S01]  /*9ed0*/  WARPGROUP.ARRIVE ;  /* 0x00000000000079c5 */ /* 0x000fe20000000000 */
[----:B------:R-:W-:-:S03]  /*9ee0*/  IMAD.MOV.U32 R153, RZ, RZ, 0x40000040 ;  /* 0x40000040ff997424 */ /* 0x000fc600078e00ff */
[----:B------:R-:W-:Y:S01]  /*9ef0*/  R2UR UR6, R152 ;  /* 0x00000000980672ca */ /* 0x000fe200000e0000 */
[----:B------:R-:W-:Y:S01]  /*9f00*/  VIADD R152, R182, 0x100 ;  /* 0x00000100b6987836 */ /* 0x000fe20000000000 */
[----:B------:R-:W-:Y:S01]  /*9f10*/  R2UR UR7, R153 ;  /* 0x00000000990772ca */ /* 0x000fe200000e0000 */
[----:B------:R-:W-:-:S15]  /*9f20*/  IMAD.MOV.U32 R153, RZ, RZ, 0x40000040 ;  /* 0x40000040ff997424 */ /* 0x000fde00078e00ff */
        /* <DEDUP_REMOVED lines=9> */
[----:B------:R-:W-:Y:S02]  /*9fc0*/  R2UR UR6, R152 ;  /* 0x00000000980672ca */ /* 0x000fe400000e0000 */
[----:B------:R-:W-:Y:S01]  /*9fd0*/  R2UR UR7, R153 ;  /* 0x00000000990772ca */ /* 0x000fe200000e0000 */
[----:B------:R-:W-:Y:S01]  /*9fe0*/  IMAD.MOV.U32 R153, RZ, RZ, 0x40000040 ;  /* 0x40000040ff997424 */ /* 0x000fe200078e00ff */
[C---:B------:R-:W-:Y:S01]  /*9ff0*/  IADD3 R152, R182.reuse, 0x200, RZ ;  /* 0x00000200b6987810 */ /* 0x040fe20007ffe0ff */
[----:B------:R-:W-:Y:S01]  /*a000*/  VIADD R182, R182, 0x280 ;  /* 0x00000280b6b67836 */ /* 0x000fe20000000000 */
[----:B------:R-:W-:Y:S02]  /*a010*/  WARPGROUP.DEPBAR.LE gsb0, 0x0 ;  /* 0x00008000000079c5 */ /* 0x000fe40000010000 */
[----:B------:R-:W-:-:S15]  /*a020*/  WARPGROUP.ARRIVE ;  /* 0x00000000000079c5 */ /* 0x000fde0000000000 */
[----:B------:R-:W-:-:S04]  /*a030*/  NOP ;  /* 0x0000000000007918 */ /* 0x000fc80000000000 */
        /* <DEDUP_REMOVED lines=14> */
[----:B------:R0:W-:Y:S01]  /*a120*/  @!P1 SYNCS.ARRIVE.TRANS64.RED.A1T0 RZ, [R14+URZ], RZ ;  /* 0x000000ff0eff99a7 */ /* 0x0001e2000810043f */
[----:B------:R-:W-:Y:S05]  /*a130*/  @!P2 BRA `(.L_x_9962) ;  /* 0x000000240034a947 */ /* 0x000fea0003800000 */
[----:B0-----:R-:W-:Y:S02]  /*a140*/  VIADD R14, R177, 0xfffffffe ;  /* 0xfffffffeb10e7836 */ /* 0x001fe40000000000 */
[----:B------:R-:W-:Y:S02]  /*a150*/  IMAD.MOV.U32 R221, RZ, RZ, R178 ;  /* 0x000000ffffdd7224 */ /* 0x000fe400078e00b2 */
[----:B------:R-:W-:-:S07]  /*a160*/  IMAD.MOV.U32 R222, RZ, RZ, R21 ;  /* 0x000000ffffde7224 */ /* 0x000fce00078e0015 */
.L_x_9972:
[----:B------:R-:W-:Y:S01]  /*a170*/  VIADD R200, R200, 0x1 ;  /* 0x00000001c8c87836 */ /* 0x000fe20000000000 */
[----:B------:R-:W-:Y:S05]  /*a180*/  YIELD ;  /* 0x0000000000007946 */ /* 0x000fea0003800000 */
[----:B------:R-:W-:Y:S02]  /*a190*/  ISETP.NE.AND P3, PT, R200, 0x2, PT ;  /* 0x00000002c800780c */ /* 0x000fe40003f65270 */
[----:B------:R-:W-:Y:S02]  /*a1a0*/  ISETP.GT.AND P2, PT, R14, RZ, PT ;  /* 0x000000ff0e00720c */ /* 0x000fe40003f44270 */
[----:B-1----:R-:W-:-:S02]  /*a1b0*/  SEL R15, RZ, 0x1, P3 ;  /* 0x00000001ff0f7807 */ /* 0x002fc40001800000 */
[----:B------:R-:W-:Y:S02]  /*a1c0*/  IADD3 R14, R14, -0x1, RZ ;  /* 0xffffffff0e0e7810 */ /* 0x000fe40007ffe0ff */
[----:B------:R-:W-:Y:S02]  /*a1d0*/  LOP3.LUT R204, R204, R15, RZ, 0x3c, !PT ;  /* 0x0000000fcccc7212 */ /* 0x000fe400078e3cff */
[----:B------:R-:W-:Y:S01]  /*a1e0*/  SEL R200, R200, RZ, P3 ;  /* 0x000000ffc8c87207 */ /* 0x000fe20001800000 */
[----:B------:R-:W-:Y:S06]  /*a1f0*/  @!P0 BRA `(.L_x_9963) ;  /* 0x0000000000048947 */ /* 0x000fec0003800000 */
[----:B------:R-:W-:Y:S01]  /*a200*/  BPT.TRAP 0x1 ;  /* 0x000000040000795c */ /* 0x000fe20000300000 */
.L_x_9963:
[----:B------:R-:W-:Y:S01]  /*a210*/  IMAD R15, R200, 0x8, R18 ;  /* 0x00000008c80f7824 */ /* 0x000fe200078e0212 */
[----:B------:R-:W-:-:S04]  /*a220*/  SHF.L.U32 R20, R204, 0x1f, RZ ;  /* 0x0000001fcc147819 */ /* 0x000fc800000006ff */
[----:B------:R0:W1:Y:S01]  /*a230*/  SYNCS.PHASECHK.TRANS64.TRYWAIT P3, [R15+URZ+0x22830], R20 ;  /* 0x022830140f0075a7 */ /* 0x000062000806017f */
[----:B------:R-:W-:Y:S05]  /*a240*/  @!P0 BRA `(.L_x_9964) ;  /* 0x0000000000048947 */ /* 0x000fea0003800000 */
[----:B------:R-:W-:Y:S01]  /*a250*/  BPT.TRAP 0x1 ;  /* 0x000000040000795c */ /* 0x000fe20000300000 */
.L_x_9964:
[----:B------:R-:W-:Y:S02]  /*a260*/  IMAD R156, R200, 0x300, R0 ;  /* 0x00000300c89c7824 */ /* 0x000fe400078e0200 */
[----:B------:R-:W-:Y:S01]  /*a270*/  IMAD.MOV.U32 R157, RZ, RZ, 0x40000040 ;  /* 0x40000040ff9d7424 */ /* 0x000fe200078e00ff */
[----:B-1----:R-:W-:Y:S06]  /*a280*/  @P3 BRA `(.L_x_9965) ;  /* 0x0000000000083947 */ /* 0x002fec0003800000 */
[----:B------:R-:W1:Y:S02]  /*a290*/  SYNCS.PHASECHK.TRANS64.TRYWAIT P3, [R15+URZ+0x22830], R20 ;  /* 0x022830140f0075a7 */ /* 0x000e64000806017f */
[----:B-1----:R-:W-:Y:S05]  /*a2a0*/  @!P3 BRA `(.L_x_9966) ;  /* 0x000000d400d8b947 */ /* 0x002fea0003800000 */
.L_x_9965:
[----:B------:R-:W-:Y:S05]  /*a2b0*/  WARPSYNC.ALL ;  /* 0x0000000000007948 */ /* 0x000fea0003800000 */
        /* <DEDUP_REMOVED lines=20> */
[----:B------:R-:W-:Y:S01]  /*a400*/  HGMMA.64x96x16.F32 R152, gdesc[UR4], RZ, !UPT, gsb0 ;  /* 0x01600000049879f0 */ /* 0x000fe2000c0008ff */
[----:B------:R-:W-:-:S02]  /*a410*/  R2UR UR13, R9 ;  /* 0x00000000090d72ca */ /* 0x000fc400000e0000 */
[----:B------:R-:W-:Y:S02]  /*a420*/  R2UR UR16, R6 ;  /* 0x00000000061072ca */ /* 0x000fe400000e0000 */
[----:B------:R-:W-:Y:S01]  /*a430*/  R2UR UR17, R7 ;  /* 0x00000000071172ca */ /* 0x000fe200000e0000 */
        /* <DEDUP_REMOVED lines=88> */
[----:B------:R-:W-:Y:S01]  /*a9c0*/  MUFU.TANH R196, R196 ;  /* 0x000000c400c47308 */ /* 0x000fe20000002400 */
[----:B---3--:R-:W-:-:S07]  /*a9d0*/  FMNMX.FTZ R21, R224, R21, !PT ;  /* 0x00000015e0157209 */ /* 0x008fce0007810000 */
[----:B------:R-:W-:Y:S01]  /*a9e0*/  MUFU.TANH R155, R155 ;  /* 0x0000009b009b7308 */ /* 0x000fe20000002400 */
[----:B----4-:R-:W-:-:S05]  /*a9f0*/  FMNMX.FTZ R21, R197, R21, !PT ;  /* 0x00000015c5157209 */ /* 0x010fca0007810000 */
[----:B------:R-:W2:Y:S02]  /*aa00*/  SHFL.BFLY PT, R180, R21, 0x2, 0x1f ;  /* 0x0c401f0015b47f89 */ /* 0x000ea400000e0000 */
[----:B------:R-:W-:Y:S08]  /*aa10*/  MUFU.TANH R158, R158 ;  /* 0x0000009e009e7308 */ /* 0x000ff00000002400 */
[----:B------:R-:W-:Y:S08]  /*aa20*/  MUFU.TANH R159, R159 ;  /* 0x0000009f009f7308 */ /* 0x000ff00000002400 */
[----:B------:R-:W-:Y:S01]  /*aa30*/  MUFU.TANH R162, R162 ;  /* 0x000000a200a27308 */ /* 0x000fe20000002400 */
[----:B--2---:R-:W-:-:S02]  /*aa40*/  FMNMX.FTZ R21, R21, R180, !PT ;  /* 0x000000b415157209 */ /* 0x004fc40007810000 */
[----:B------:R-:W-:-:S05]  /*aa50*/  MOV R180, UR42 ;  /* 0x0000002a00b47c02 */ /* 0x000fca0008000f00 */
[----:B------:R-:W-:Y:S01]  /*aa60*/  MUFU.TANH R163, R163 ;  /* 0x000000a300a37308 */ /* 0x000fe20000002400 */
[----:B------:R-:W2:Y:S07]  /*aa70*/  SHFL.BFLY PT, R154, R21, 0x1, 0x1f ;  /* 0x0c201f00159a7f89 */ /* 0x000eae00000e0000 */
[----:B------:R-:W-:Y:S08]  /*aa80*/  MUFU.TANH R166, R166 ;  /* 0x000000a600a67308 */ /* 0x000ff00000002400 */
[----:B------:R-:W-:Y:S01]  /*aa90*/  MUFU.TANH R167, R167 ;  /* 0x000000a700a77308 */ /* 0x000fe20000002400 */
        /* <DEDUP_REMOVED lines=47> */
[----:B--2---:R-:W-:Y:S01]  /*ad90*/  FMUL.FTZ R157, R178, UR43 ;  /* 0x0000002bb29d7c20 */ /* 0x004fe20008410000 */
[----:B------:R-:W-:Y:S01]  /*ada0*/  FMNMX.FTZ R178, R196, R221, !PT ;  /* 0x000000ddc4b27209 */ /* 0x000fe20007810000 */
[-C--:B------:R-:W-:Y:S01]  /*adb0*/  FMUL.FTZ R53, R53, R154.reuse ;  /* 0x0000009a35357220 */ /* 0x080fe20000410000 */
[-C--:B------:R-:W-:Y:S01]  /*adc0*/  FMUL.FTZ R56, R56, R154.reuse ;  /* 0x0000009a38387220 */ /* 0x080fe20000410000 */
[----:B------:R-:W-:Y:S01]  /*add0*/  FMUL.FTZ R57, R57, R154 ;  /* 0x0000009a39397220 */ /* 0x000fe20000410000 */
[----:B------:R-:W-:Y:S01]  /*ade0*/  FMNMX.FTZ R178, R155, R178, !PT ;  /* 0x000000b29bb27209 */ /* 0x000fe20007810000 */
        /* <DEDUP_REMOVED lines=46> */
[----:B---3--:R-:W-:Y:S01]  /*b0d0*/  FFMA.FTZ R154, R154, R3, R152 ;  /* 0x000000039a9a7223 */ /* 0x008fe20000010098 */
[----:B------:R-:W-:Y:S01]  /*b0e0*/  FMNMX.FTZ R178, R158, R178, !PT ;  /* 0x000000b29eb27209 */ /* 0x000fe20007810000 */
[----:B------:R-:W-:Y:S01]  /*b0f0*/  FMUL.FTZ R3, R170, UR43 ;  /* 0x0000002baa037c20 */ /* 0x000fe20008410000 */
[----:B------:R-:W-:Y:S01]  /*b100*/  FMUL.FTZ R153, R171, UR43 ;  /* 0x0000002bab997c20 */ /* 0x000fe20008410000 */
[----:B------:R-:W-:Y:S01]  /*b110*/  FMUL.FTZ R170, R174, UR43 ;  /* 0x0000002baeaa7c20 */ /* 0x000fe20008410000 */
[----:B------:R-:W-:Y:S01]  /*b120*/  FMNMX.FTZ R178, R159, R178, !PT ;  /* 0x000000b29fb27209 */ /* 0x000fe20007810000 */
[C---:B----4-:R-:W-:Y:S01]  /*b130*/  FADD.FTZ R154, R222.reuse, R154 ;  /* 0x0000009ade9a7221 */ /* 0x050fe20000010000 */
[----:B------:R-:W-:Y:S01]  /*b140*/  F2FP.F16.F32.PACK_AB R152, R222, R152 ;  /* 0x00000098de98723e */ /* 0x000fe200000000ff */
[----:B------:R-:W2:Y:S01]  /*b150*/  MUFU.TANH R3, R3 ;  /* 0x0000000300037308 */ /* 0x000ea20000002400 */
[----:B------:R-:W-:Y:S01]  /*b160*/  FMNMX.FTZ R178, R162, R178, !PT ;  /* 0x000000b2a2b27209 */ /* 0x000fe20007810000 */
[----:B------:R-:W-:Y:S01]  /*b170*/  FMUL.FTZ R174, R179, UR43 ;  /* 0x0000002bb3ae7c20 */ /* 0x000fe20008410000 */
[----:B------:R-:W-:Y:S01]  /*b180*/  FMUL.FTZ R179, R183, UR43 ;  /* 0x0000002bb7b37c20 */ /* 0x000fe20008410000 */
[----:B------:R-:W-:Y:S01]  /*b190*/  FMUL.FTZ R183, R187, UR43 ;  /* 0x0000002bbbb77c20 */ /* 0x000fe20008410000 */
[----:B------:R-:W-:Y:S01]  /*b1a0*/  FMNMX.FTZ R178, R163, R178, !PT ;  /* 0x000000b2a3b27209 */ /* 0x000fe20007810000 */
[----:B------:R-:W-:Y:S01]  /*b1b0*/  FMUL.FTZ R187, R191, UR43 ;  /* 0x0000002bbfbb7c20 */ /* 0x000fe20008410000 */
[----:B------:R-:W-:Y:S01]  /*b1c0*/  FMUL.FTZ R191, R195, UR43 ;  /* 0x0000002bc3bf7c20 */ /* 0x000fe20008410000 */
[----:B------:R-:W3:Y:S01]  /*b1d0*/  MUFU.TANH R153, R153 ;  /* 0x0000009900997308 */ /* 0x000ee20000002400 */
[----:B------:R-:W-:Y:S01]  /*b1e0*/  FMNMX.FTZ R178, R166, R178, !PT ;  /* 0x000000b2a6b27209 */ /* 0x000fe20007810000 */
[----:B------:R-:W-:-:S03]  /*b1f0*/  FMUL.FTZ R195, R199, UR43 ;  /* 0x0000002bc7c37c20 */ /* 0x000fc60008410000 */
[----:B------:R-:W-:-:S03]  /*b200*/  FMNMX.FTZ R178, R167, R178, !PT ;  /* 0x000000b2a7b27209 */ /* 0x000fc60007810000 */
[----:B------:R4:W5:Y:S01]  /*b210*/  MUFU.EX2 R222, R156 ;  /* 0x0000009c00de7308 */ /* 0x0009620000000800 */
[----:B--2---:R-:W-:-:S07]  /*b220*/  FMNMX.FTZ R178, R3, R178, !PT ;  /* 0x000000b203b27209 */ /* 0x004fce0007810000 */
[----:B------:R-:W2:Y:S01]  /*b230*/  MUFU.TANH R170, R170 ;  /* 0x000000aa00aa7308 */ /* 0x000ea20000002400 */
[----:B----4-:R-:W-:Y:S01]  /*b240*/  FMUL.FTZ R156, R175, UR43 ;  /* 0x0000002baf9c7c20 */ /* 0x010fe20008410000 */
[----:B------:R-:W-:Y:S01]  /*b250*/  FMUL.FTZ R175, R182, UR43 ;  /* 0x0000002bb6af7c20 */ /* 0x000fe20008410000 */
[----:B---3--:R-:W-:Y:S01]  /*b260*/  FMNMX.FTZ R178, R153, R178, !PT ;  /* 0x000000b299b27209 */ /* 0x008fe20007810000 */
[----:B------:R-:W-:Y:S01]  /*b270*/  FMUL.FTZ R182, R186, UR43 ;  /* 0x0000002bbab67c20 */ /* 0x000fe20008410000 */
[----:B------:R-:W-:Y:S01]  /*b280*/  FMUL.FTZ R186, R190, UR43 ;  /* 0x0000002bbeba7c20 */ /* 0x000fe20008410000 */
[----:B------:R-:W-:Y:S01]  /*b290*/  FMUL.FTZ R190, R194, UR43 ;  /* 0x0000002bc2be7c20 */ /* 0x000fe20008410000 */
[----:B------:R-:W-:Y:S01]  /*b2a0*/  FMUL.FTZ R194, R198, UR43 ;  /* 0x0000002bc6c27c20 */ /* 0x000fe20008410000 */
[----:B------:R-:W3:Y:S01]  /*b2b0*/  MUFU.TANH R156, R156 ;  /* 0x0000009c009c7308 */ /* 0x000ee20000002400 */
[----:B-----5:R-:W-:-:S04]  /*b2c0*/  FADD.FTZ R154, R222, R154 ;  /* 0x0000009ade9a7221 */ /* 0x020fc80000010000 */
[C---:B------:R-:W-:Y:S01]  /*b2d0*/  FADD.FTZ R171, R225.reuse, R154 ;  /* 0x0000009ae1ab7221 */ /* 0x040fe20000010000 */
[----:B------:R-:W-:Y:S02]  /*b2e0*/  F2FP.F16.F32.PACK_AB R154, R225, R222 ;  /* 0x000000dee19a723e */ /* 0x000fe400000000ff */
        /* <DEDUP_REMOVED lines=24> */
[----:B------:R-:W-:Y:S01]  /*b470*/  MUFU.EX2 R160, R160 ;  /* 0x000000a000a07308 */ /* 0x000fe20000000800 */
[----:B--2---:R-:W-:-:S07]  /*b480*/  FMNMX.FTZ R178, R194, R178, !PT ;  /* 0x000000b2c2b27209 */ /* 0x004fce0007810000 */
[----:B------:R-:W2:Y:S01]  /*b490*/  MUFU.EX2 R161, R161 ;  /* 0x000000a100a17308 */ /* 0x000ea20000000800 */
[----:B---3--:R-:W-:-:S05]  /*b4a0*/  FMNMX.FTZ R178, R195, R178, !PT ;  /* 0x000000b2c3b27209 */ /* 0x008fca0007810000 */
[----:B------:R-:W3:Y:S02]  /*b4b0*/  SHFL.BFLY PT, R198, R178, 0x2, 0x1f ;  /* 0x0c401f00b2c67f89 */ /* 0x000ee400000e0000 */
[----:B------:R-:W-:Y:S08]  /*b4c0*/  MUFU.EX2 R164, R164 ;  /* 0x000000a400a47308 */ /* 0x000ff00000000800 */
[----:B------:R-:W-:Y:S08]  /*b4d0*/  MUFU.EX2 R165, R165 ;  /* 0x000000a500a57308 */ /* 0x000ff00000000800 */
[----:B------:R-:W-:Y:S01]  /*b4e0*/  MUFU.EX2 R168, R168 ;  /* 0x000000a800a87308 */ /* 0x000fe20000000800 */
[----:B---3--:R-:W-:-:S07]  /*b4f0*/  FMNMX.FTZ R178, R178, R198, !PT ;  /* 0x000000c6b2b27209 */ /* 0x008fce0007810000 */
[----:B------:R-:W-:Y:S01]  /*b500*/  MUFU.EX2 R169, R169 ;  /* 0x000000a900a97308 */ /* 0x000fe20000000800 */
[----:B------:R-:W3:Y:S07]  /*b510*/  SHFL.BFLY PT, R198, R178, 0x1, 0x1f ;  /* 0x0c201f00b2c67f89 */ /* 0x000eee00000e0000 */
[----:B------:R-:W-:Y:S08]  /*b520*/  MUFU.EX2 R172, R172 ;  /* 0x000000ac00ac7308 */ /* 0x000ff00000000800 */
[----:B------:R-:W-:Y:S08]  /*b530*/  MUFU.EX2 R173, R173 ;  /* 0x000000ad00ad7308 */ /* 0x000ff00000000800 */
[----:B------:R-:W-:Y:S01]  /*b540*/  MUFU.EX2 R176, R176 ;  /* 0x000000b000b07308 */ /* 0x000fe20000000800 */
[----:B---3--:R-:W-:-:S05]  /*b550*/  FMNMX.FTZ R178, R178, R198, !PT ;  /* 0x000000c6b2b27209 */ /* 0x008fca0007810000 */
        /* <DEDUP_REMOVED lines=9> */
[----:B------:R-:W3:Y:S01]  /*b5f0*/  S2R R179, SR_TID.X ;  /* 0x0000000000b37919 */ /* 0x000ee20000002100 */
[----:B------:R-:W4:Y:S01]  /*b600*/  MUFU.EX2 R198, R198 ;  /* 0x000000c600c67308 */ /* 0x000f220000000800 */
        /* <DEDUP_REMOVED lines=20> */
[----:B------:R-:W-:Y:S01]  /*b750*/  FFMA.FTZ R195, R195, R180, -R199 ;  /* 0x000000b4c3c37223 */ /* 0x000fe200000108c7 */
[----:B--2---:R-:W-:Y:S01]  /*b760*/  F2FP.F16.F32.PACK_AB R156, R161, R160 ;  /* 0x000000a0a19c723e */ /* 0x004fe200000000ff */
[----:B----4-:R-:W-:Y:S01]  /*b770*/  FMUL.FTZ R26, R26, R198 ;  /* 0x000000c61a1a7220 */ /* 0x010fe20000410000 */
[----:B------:R2:W4:Y:S01]  /*b780*/  MUFU.EX2 R199, R158 ;  /* 0x0000009e00c77308 */ /* 0x0005220000000800 */
[----:B-----5:R-:W-:Y:S01]  /*b790*/  FFMA.FTZ R12, R198, R12, R196 ;  /* 0x0000000cc60c7223 */ /* 0x020fe200000100c4 */
[-C--:B------:R-:W-:Y:S01]  /*b7a0*/  FMUL.FTZ R27, R27, R198.reuse ;  /* 0x000000c61b1b7220 */ /* 0x080fe20000410000 */
[-C--:B------:R-:W-:Y:S01]  /*b7b0*/  FMUL.FTZ R30, R30, R198.reuse ;  /* 0x000000c61e1e7220 */ /* 0x080fe20000410000 */
[-C--:B------:R-:W-:Y:S01]  /*b7c0*/  FMUL.FTZ R31, R31, R198.reuse ;  /* 0x000000c61f1f7220 */ /* 0x080fe20000410000 */
[-C--:B------:R-:W-:Y:S01]  /*b7d0*/  FMUL.FTZ R34, R34, R198.reuse ;  /* 0x000000c622227220 */ /* 0x080fe20000410000 */
[-C--:B------:R-:W-:Y:S01]  /*b7e0*/  FMUL.FTZ R35, R35, R198.reuse ;  /* 0x000000c623237220 */ /* 0x080fe20000410000 */
[----:B---3--:R-:W-:Y:S01]  /*b7f0*/  SHF.R.U32.HI R179, RZ, 0x7, R179 ;  /* 0x00000007ffb37819 */ /* 0x008fe200000116b3 */
[----:B------:R-:W3:Y:S01]  /*b800*/  MUFU.EX2 R159, R159 ;  /* 0x0000009f009f7308 */ /* 0x000ee20000000800 */
[----:B0-----:R-:W-:Y:S01]  /*b810*/  FADD.FTZ R12, R155, R12 ;  /* 0x0000000c9b0c7221 */ /* 0x001fe20000010000 */
[----:B--2---:R-:W-:Y:S01]  /*b820*/  FADD.FTZ R158, R160, R171 ;  /* 0x000000aba09e7221 */ /* 0x004fe20000010000 */
[----:B------:R-:W-:Y:S01]  /*b830*/  IADD3 R179, -R179, 0xb, RZ ;  /* 0x0000000bb3b37810 */ /* 0x000fe20007ffe1ff */
[----:B------:R-:W-:Y:S01]  /*b840*/  FMUL.FTZ R38, R38, R198 ;  /* 0x000000c626267220 */ /* 0x000fe20000410000 */
[----:B------:R-:W-:Y:S01]  /*b850*/  F2FP.F16.F32.PACK_AB R160, R169, R168 ;  /* 0x000000a8a9a0723e */ /* 0x000fe200000000ff */
[----:B------:R-:W-:Y:S01]  /*b860*/  FADD.FTZ R158, R161, R158 ;  /* 0x0000009ea19e7221 */ /* 0x000fe20000010000 */
[-C--:B------:R-:W-:Y:S01]  /*b870*/  FMUL.FTZ R39, R39, R198.reuse ;  /* 0x000000c627277220 */ /* 0x080fe20000410000 */
[----:B------:R0:W2:Y:S01]  /*b880*/  MUFU.EX2 R225, R162 ;  /* 0x000000a200e17308 */ /* 0x0000a20000000800 */
[----:B----4-:R-:W-:Y:S01]  /*b890*/  FADD.FTZ R12, R199, R12 ;  /* 0x0000000cc70c7221 */ /* 0x010fe20000010000 */
[----:B------:R-:W-:Y:S01]  /*b8a0*/  FADD.FTZ R158, R164, R158 ;  /* 0x0000009ea49e7221 */ /* 0x000fe20000010000 */
[-C--:B------:R-:W-:Y:S01]  /*b8b0*/  FMUL.FTZ R42, R42, R198.reuse ;  /* 0x000000c62a2a7220 */ /* 0x080fe20000410000 */
[-C--:B------:R-:W-:Y:S01]  /*b8c0*/  FMUL.FTZ R43, R43, R198.reuse ;  /* 0x000000c62b2b7220 */ /* 0x080fe20000410000 */
[-C--:B------:R-:W-:Y:S01]  /*b8d0*/  FMUL.FTZ R46, R46, R198.reuse ;  /* 0x000000c62e2e7220 */ /* 0x080fe20000410000 */
[----:B------:R-:W-:Y:S01]  /*b8e0*/  FADD.FTZ R158, R165, R158 ;  /* 0x0000009ea59e7221 */ /* 0x000fe20000010000 */
[----:B------:R-:W-:Y:S01]  /*b8f0*/  FMUL.FTZ R47, R47, R198 ;  /* 0x000000c62f2f7220 */ /* 0x000fe20000410000 */
[----:B------:R-:W4:Y:S01]  /*b900*/  MUFU.EX2 R163, R163 ;  /* 0x000000a300a37308 */ /* 0x000f220000000800 */
[----:B---3--:R-:W-:Y:S01]  /*b910*/  FADD.FTZ R12, R159, R12 ;  /* 0x0000000c9f0c7221 */ /* 0x008fe20000010000 */
[----:B0-----:R-:W-:Y:S01]  /*b920*/  F2FP.F16.F32.PACK_AB R162, R173, R172 ;  /* 0x000000acada2723e */ /* 0x001fe200000000ff */
        /* <DEDUP_REMOVED lines=21> */
[----:B------:R3:W4:Y:S01]  /*ba80*/  MUFU.EX2 R161, R3 ;  /* 0x0000000300a17308 */ /* 0x0007220000000800 */
        /* <DEDUP_REMOVED lines=8> */
[----:B---3--:R-:W-:-:S02]  /*bb10*/  @!P1 VIADD R3, R15, 0x22840 ;  /* 0x000228400f039836 */ /* 0x008fc40000000000 */
[----:B--2---:R-:W-:Y:S01]  /*bb20*/  FADD.FTZ R12, R167, R12 ;  /* 0x0000000ca70c7221 */ /* 0x004fe20000010000 */
[-C--:B------:R-:W-:Y:S01]  /*bb30*/  FMUL.FTZ R95, R95, R198.reuse ;  /* 0x000000c65f5f7220 */ /* 0x080fe20000410000 */
[-C--:B------:R-:W-:Y:S01]  /*bb40*/  FMUL.FTZ R98, R98, R198.reuse ;  /* 0x000000c662627220 */ /* 0x080fe20000410000 */
[-C--:B------:R-:W-:Y:S01]  /*bb50*/  FMUL.FTZ R99, R99, R198.reuse ;  /* 0x000000c663637220 */ /* 0x080fe20000410000 */
[----:B------:R-:W-:Y:S01]  /*bb60*/  @!P1 PRMT R3, RZ, 0x654, R3 ;  /* 0x00000654ff039816 */ /* 0x000fe20000000003 */
[----:B------:R2:W-:Y:S06]  /*bb70*/  BAR.ARV R179, 0x100 ;  /* 0x000400b30000751d */ /* 0x0005ec0000002000 */
[----:B------:R-:W3:Y:S01]  /*bb80*/  MUFU.EX2 R222, R222 ;  /* 0x000000de00de7308 */ /* 0x000ee20000000800 */
[----:B------:R5:W-:Y:S01]  /*bb90*/  @!P1 SYNCS.ARRIVE.TRANS64.RED.A1T0 RZ, [R3+URZ], RZ ;  /* 0x000000ff03ff99a7 */ /* 0x000be2000810043f */
[----:B----4-:R-:W-:Y:S01]  /*bba0*/  FADD.FTZ R12, R161, R12 ;  /* 0x0000000ca10c7221 */ /* 0x010fe20000010000 */
[-C--:B------:R-:W-:Y:S01]  /*bbb0*/  FMUL.FTZ R102, R102, R198.reuse ;  /* 0x000000c666667220 */ /* 0x080fe20000410000 */
[----:B0-----:R-:W-:Y:S01]  /*bbc0*/  F2FP.F16.F32.PACK_AB R161, R171, R161 ;  /* 0x000000a1aba1723e */ /* 0x001fe200000000ff */
[-C--:B------:R-:W-:Y:S01]  /*bbd0*/  FMUL.FTZ R103, R103, R198.reuse ;  /* 0x000000c667677220 */ /* 0x080fe20000410000 */
[----:B------:R-:W-:Y:S01]  /*bbe0*/  FADD.FTZ R153, R171, R12 ;  /* 0x0000000cab997221 */ /* 0x000fe20000010000 */
[----:B------:R-:W-:Y:S01]  /*bbf0*/  FMUL.FTZ R106, R106, R198 ;  /* 0x000000c66a6a7220 */ /* 0x000fe20000410000 */
[----:B------:R-:W-:Y:S01]  /*bc00*/  MUFU.EX2 R221, R221 ;  /* 0x000000dd00dd7308 */ /* 0x000fe20000000800 */
[----:B-----5:R-:W-:Y:S01]  /*bc10*/  FADD.FTZ R3, R168, R158 ;  /* 0x0000009ea8037221 */ /* 0x020fe20000010000 */
[----:B------:R-:W-:Y:S01]  /*bc20*/  F2FP.F16.F32.PACK_AB R158, R165, R164 ;  /* 0x000000a4a59e723e */ /* 0x000fe200000000ff */
[----:B------:R-:W-:Y:S01]  /*bc30*/  FMUL.FTZ R107, R107, R198 ;  /* 0x000000c66b6b7220 */ /* 0x000fe20000410000 */
[----:B------:R-:W-:Y:S01]  /*bc40*/  F2FP.F16.F32.PACK_AB R164, R177, R176 ;  /* 0x000000b0b1a4723e */ /* 0x000fe200000000ff */
[----:B------:R-:W-:Y:S01]  /*bc50*/  FADD.FTZ R3, R169, R3 ;  /* 0x00000003a9037221 */ /* 0x000fe20000010000 */
[-C--:B------:R-:W-:Y:S01]  /*bc60*/  FMUL.FTZ R110, R110, R198.reuse ;  /* 0x000000c66e6e7220 */ /* 0x080fe20000410000 */
[----:B------:R-:W-:Y:S01]  /*bc70*/  FMUL.FTZ R111, R111, R198 ;  /* 0x000000c66f6f7220 */ /* 0x000fe20000410000 */
[----:B------:R-:W0:Y:S01]  /*bc80*/  MUFU.EX2 R165, R170 ;  /* 0x000000aa00a57308 */ /* 0x000e220000000800 */
[----:B------:R-:W-:Y:S01]  /*bc90*/  FADD.FTZ R3, R172, R3 ;  /* 0x00000003ac037221 */ /* 0x000fe20000010000 */
[----:B---3--:R-:W-:Y:S01]  /*bca0*/  FADD.FTZ R12, R222, R153 ;  /* 0x00000099de0c7221 */ /* 0x008fe20000010000 */
[----:B------:R-:W-:Y:S01]  /*bcb0*/  F2FP.F16.F32.PACK_AB R153, R155, R196 ;  /* 0x000000c49b99723e */ /* 0x000fe200000000ff */
[-C--:B------:R-:W-:Y:S01]  /*bcc0*/  FMUL.FTZ R114, R114, R198.reuse ;  /* 0x000000c672727220 */ /* 0x080fe20000410000 */
[----:B------:R-:W-:Y:S01]  /*bcd0*/  FADD.FTZ R3, R173, R3 ;  /* 0x00000003ad037221 */ /* 0x000fe20000010000 */
[----:B------:R-:W-:Y:S01]  /*bce0*/  F2FP.F16.F32.PACK_AB R155, R159, R199 ;  /* 0x000000c79f9b723e */ /* 0x000fe200000000ff */
[-C--:B------:R-:W-:Y:S01]  /*bcf0*/  FMUL.FTZ R115, R115, R198.reuse ;  /* 0x000000c673737220 */ /* 0x080fe20000410000 */
[----:B------:R-:W3:Y:S01]  /*bd00*/  MUFU.EX2 R169, R174 ;  /* 0x000000ae00a97308 */ /* 0x000ee20000000800 */
[----:B------:R-:W-:Y:S01]  /*bd10*/  FADD.FTZ R3, R176, R3 ;  /* 0x00000003b0037221 */ /* 0x000fe20000010000 */
[-C--:B------:R-:W-:Y:S01]  /*bd20*/  FMUL.FTZ R118, R118, R198.reuse ;  /* 0x000000c676767220 */ /* 0x080fe20000410000 */
        /* <DEDUP_REMOVED lines=10> */
[----:B------:R-:W-:Y:S01]  /*bdd0*/  FADD.FTZ R12, R221, R12 ;  /* 0x0000000cdd0c7221 */ /* 0x000fe20000010000 */
        /* <DEDUP_REMOVED lines=11> */
[----:B----4-:R-:W-:Y:S01]  /*be90*/  FADD.FTZ R3, R223, R3 ;  /* 0x00000003df037221 */ /* 0x010fe20000010000 */
[-C--:B------:R-:W-:Y:S01]  /*bea0*/  FMUL.FTZ R150, R150, R198.reuse ;  /* 0x000000c696967220 */ /* 0x080fe20000410000 */
[----:B------:R-:W-:-:S05]  /*beb0*/  FMUL.FTZ R151, R151, R198 ;  /* 0x000000c697977220 */ /* 0x000fca0000410000 */
[----:B------:R4:W5:Y:S01]  /*bec0*/  MUFU.EX2 R173, R157 ;  /* 0x0000009d00ad7308 */ /* 0x0009620000000800 */
[----:B0-----:R-:W-:-:S07]  /*bed0*/  FADD.FTZ R12, R175, R12 ;  /* 0x0000000caf0c7221 */ /* 0x001fce0000010000 */
[----:B------:R-:W0:Y:S01]  /*bee0*/  MUFU.EX2 R184, R184 ;  /* 0x000000b800b87308 */ /* 0x000e220000000800 */
[----:B---3--:R-:W-:Y:S01]  /*bef0*/  FADD.FTZ R3, R181, R3 ;  /* 0x00000003b5037221 */ /* 0x008fe20000010000 */
[----:B----4-:R-:W-:Y:S02]  /*bf00*/  F2FP.F16.F32.PACK_AB R157, R163, R225 ;  /* 0x000000e1a39d723e */ /* 0x010fe400000000ff */
[----:B------:R-:W-:-:S04]  /*bf10*/  F2FP.F16.F32.PACK_AB R166, R181, R223 ;  /* 0x000000dfb5a6723e */ /* 0x000fc800000000ff */
[----:B------:R-:W3:Y:S01]  /*bf20*/  MUFU.EX2 R182, R182 ;  /* 0x000000b600b67308 */ /* 0x000ee20000000800 */
[----:B-----5:R-:W-:-:S07]  /*bf30*/  FADD.FTZ R159, R173, R12 ;  /* 0x0000000cad9f7221 */ /* 0x020fce0000010000 */
[----:B------:R-:W4:Y:S01]  /*bf40*/  MUFU.EX2 R185, R185 ;  /* 0x000000b900b97308 */ /* 0x000f220000000800 */
[----:B0-----:R-:W-:-:S07]  /*bf50*/  FADD.FTZ R3, R184, R3 ;  /* 0x00000003b8037221 */ /* 0x001fce0000010000 */
[----:B------:R-:W0:Y:S01]  /*bf60*/  MUFU.EX2 R183, R183 ;  /* 0x000000b700b77308 */ /* 0x000e220000000800 */
[----:B---3--:R-:W-:Y:S01]  /*bf70*/  FADD.FTZ R12, R182, R159 ;  /* 0x0000009fb60c7221 */ /* 0x008fe20000010000 */
[----:B------:R-:W-:Y:S02]  /*bf80*/  F2FP.F16.F32.PACK_AB R159, R167, R227 ;  /* 0x000000e3a79f723e */ /* 0x000fe400000000ff */
[----:B------:R-:W-:-:S04]  /*bf90*/  F2FP.F16.F32.PACK_AB R167, R173, R175 ;  /* 0x000000afada7723e */ /* 0x000fc800000000ff */
[----:B------:R-:W3:Y:S01]  /*bfa0*/  MUFU.EX2 R188, R188 ;  /* 0x000000bc00bc7308 */ /* 0x000ee20000000800 */
[C---:B----4-:R-:W-:Y:S01]  /*bfb0*/  FADD.FTZ R3, R185.reuse, R3 ;  /* 0x00000003b9037221 */ /* 0x050fe20000010000 */
[----:B------:R-:W-:-:S06]  /*bfc0*/  F2FP.F16.F32.PACK_AB R168, R185, R184 ;  /* 0x000000b8b9a8723e */ /* 0x000fcc00000000ff */
[----:B------:R-:W4:Y:S01]  /*bfd0*/  MUFU.EX2 R186, R186 ;  /* 0x000000ba00ba7308 */ /* 0x000f220000000800 */
[----:B0-----:R-:W-:-:S07]  /*bfe0*/  FADD.FTZ R163, R183, R12 ;  /* 0x0000000cb7a37221 */ /* 0x001fce0000010000 */
[----:B------:R-:W0:Y:S01]  /*bff0*/  MUFU.EX2 R189, R189 ;  /* 0x000000bd00bd7308 */ /* 0x000e220000000800 */
[----:B---3--:R-:W-:-:S07]  /*c000*/  FADD.FTZ R3, R188, R3 ;  /* 0x00000003bc037221 */ /* 0x008fce0000010000 */
[----:B------:R-:W3:Y:S01]  /*c010*/  MUFU.EX2 R187, R187 ;  /* 0x000000bb00bb7308 */ /* 0x000ee20000000800 */
[----:B----4-:R-:W-:-:S07]  /*c020*/  FADD.FTZ R12, R186, R163 ;  /* 0x000000a3ba0c7221 */ /* 0x010fce0000010000 */
[----:B------:R-:W4:Y:S01]  /*c030*/  MUFU.EX2 R192, R192 ;  /* 0x000000c000c07308 */ /* 0x000f220000000800 */
[C---:B0-----:R-:W-:Y:S01]  /*c040*/  FADD.FTZ R3, R189.reuse, R3 ;  /* 0x00000003bd037221 */ /* 0x041fe20000010000 */
[----:B------:R-:W-:-:S06]  /*c050*/  F2FP.F16.F32.PACK_AB R170, R189, R188 ;  /* 0x000000bcbdaa723e */ /* 0x000fcc00000000ff */
[----:B------:R-:W0:Y:S01]  /*c060*/  MUFU.EX2 R190, R190 ;  /* 0x000000be00be7308 */ /* 0x000e220000000800 */
[----:B---3--:R-:W-:-:S07]  /*c070*/  FADD.FTZ R163, R187, R12 ;  /* 0x0000000cbba37221 */ /* 0x008fce0000010000 */
[----:B------:R-:W3:Y:S01]  /*c080*/  MUFU.EX2 R193, R193 ;  /* 0x000000c100c17308 */ /* 0x000ee20000000800 */
[----:B----4-:R-:W-:-:S07]  /*c090*/  FADD.FTZ R172, R192, R3 ;  /* 0x00000003c0ac7221 */ /* 0x010fce0000010000 */
[----:B------:R-:W4:Y:S01]  /*c0a0*/  MUFU.EX2 R191, R191 ;  /* 0x000000bf00bf7308 */ /* 0x000f220000000800 */
[----:B0-----:R-:W-:Y:S01]  /*c0b0*/  FADD.FTZ R12, R190, R163 ;  /* 0x000000a3be0c7221 */ /* 0x001fe20000010000 */
[----:B------:R-:W-:Y:S02]  /*c0c0*/  F2FP.F16.F32.PACK_AB R163, R165, R222 ;  /* 0x000000dea5a3723e */ /* 0x000fe400000000ff */
[----:B------:R-:W-:Y:S02]  /*c0d0*/  F2FP.F16.F32.PACK_AB R165, R169, R221 ;  /* 0x000000dda9a5723e */ /* 0x000fe400000000ff */
[----:B------:R-:W-:Y:S02]  /*c0e0*/  F2FP.F16.F32.PACK_AB R169, R183, R182 ;  /* 0x000000b6b7a9723e */ /* 0x000fe400000000ff */
[----:B------:R-:W0:Y:S01]  /*c0f0*/  MUFU.EX2 R224, R224 ;  /* 0x000000e000e07308 */ /* 0x000e220000000800 */
[C---:B---3--:R-:W-:Y:S01]  /*c100*/  FADD.FTZ R3, R193.reuse, R172 ;  /* 0x000000acc1037221 */ /* 0x048fe20000010000 */
[----:B------:R-:W-:-:S06]  /*c110*/  F2FP.F16.F32.PACK_AB R172, R193, R192 ;  /* 0x000000c0c1ac723e */ /* 0x000fcc00000000ff */
[----:B------:R-:W3:Y:S01]  /*c120*/  MUFU.EX2 R194, R194 ;  /* 0x000000c200c27308 */ /* 0x000ee20000000800 */
[C---:B----4-:R-:W-:Y:S01]  /*c130*/  FADD.FTZ R171, R191.reuse, R12 ;  /* 0x0000000cbfab7221 */ /* 0x050fe20000010000 */
[----:B------:R-:W-:-:S06]  /*c140*/  F2FP.F16.F32.PACK_AB R173, R191, R190 ;  /* 0x000000bebfad723e */ /* 0x000fcc00000000ff */
[----:B------:R-:W4:Y:S01]  /*c150*/  MUFU.EX2 R197, R197 ;  /* 0x000000c500c57308 */ /* 0x000f220000000800 */
[----:B0-----:R-:W-:-:S07]  /*c160*/  FADD.FTZ R174, R224, R3 ;  /* 0x00000003e0ae7221 */ /* 0x001fce0000010000 */
[----:B------:R-:W0:Y:S01]  /*c170*/  MUFU.EX2 R195, R195 ;  /* 0x000000c300c37308 */ /* 0x000e220000000800 */
[----:B---3--:R-:W-:Y:S01]  /*c180*/  FADD.FTZ R12, R194, R171 ;  /* 0x000000abc20c7221 */ /* 0x008fe20000010000 */
[----:B------:R-:W-:Y:S01]  /*c190*/  F2FP.F16.F32.PACK_AB R171, R187, R186 ;  /* 0x000000babbab723e */ /* 0x000fe200000000ff */
[C---:B----4-:R-:W-:Y:S01]  /*c1a0*/  FADD.FTZ R3, R197.reuse, R174 ;  /* 0x000000aec5037221 */ /* 0x050fe20000010000 */
[----:B------:R-:W-:Y:S01]  /*c1b0*/  F2FP.F16.F32.PACK_AB R174, R197, R224 ;  /* 0x000000e0c5ae723e */ /* 0x000fe200000000ff */
[C---:B0-----:R-:W-:Y:S01]  /*c1c0*/  FADD.FTZ R12, R195.reuse, R12 ;  /* 0x0000000cc30c7221 */ /* 0x041fe20000010000 */
[----:B------:R-:W-:Y:S01]  /*c1d0*/  F2FP.F16.F32.PACK_AB R175, R195, R194 ;  /* 0x000000c2c3af723e */ /* 0x000fe200000000ff */
[----:B--2---:R-:W-:Y:S06]  /*c1e0*/  @!P0 BRA `(.L_x_9967) ;  /* 0x0000000000048947 */ /* 0x004fec0003800000 */
[----:B------:R-:W-:Y:S01]  /*c1f0*/  BPT.TRAP 0x1 ;  /* 0x000000040000795c */ /* 0x000fe20000300000 */
.L_x_9967:
[----:B------:R0:W2:Y:S01]  /*c200*/  SYNCS.PHASECHK.TRANS64.TRYWAIT P3, [R15+URZ+0x22850], R20 ;  /* 0x022850140f0075a7 */ /* 0x0000a2000806017f */
[----:B------:R-:W-:Y:S05]  /*c210*/  @!P0 BRA `(.L_x_9968) ;  /* 0x0000000000048947 */ /* 0x000fea0003800000 */
[----:B------:R-:W-:Y:S01]  /*c220*/  BPT.TRAP 0x1 ;  /* 0x000000040000795c */ /* 0x000fe20000300000 */
.L_x_9968:
[----:B------:R-:W-:Y:S04]  /*c230*/  BSSY B0, `(.L_x_9969) ;  /* 0x0000004000007945 */ /* 0x000fe80003800000 */
[----:B--2---:R-:W-:Y:S05]  /*c240*/  @P3 BRA `(.L_x_9970) ;  /* 0x0000000000083947 */ /* 0x004fea0003800000 */
[----:B------:R-:W2:Y:S02]  /*c250*/  SYNCS.PHASECHK.TRANS64.TRYWAIT P3, [R15+URZ+0x22850], R20 ;  /* 0x022850140f0075a7 */ /* 0x000ea4000806017f */
[----:B--2---:R-:W-:Y:S05]  /*c260*/  @!P3 BRA `(.L_x_9971) ;  /* 0x000000b400fcb947 */ /* 0x004fea0003800000 */
.L_x_9970:
[----:B------:R-:W-:Y:S05]  /*c270*/  BSYNC B0 ;  /* 0x0000000000007941 */ /* 0x000fea0003800000 */
.L_x_9969:
[----:B------:R-:W3:Y:S01]  /*c280*/  S2R R181, SR_TID.X ;  /* 0x0000000000b57919 */ /* 0x000ee20000002100 */
[----:B------:R-:W-:Y:S05]  /*c290*/  WARPSYNC.ALL ;  /* 0x0000000000007948 */ /* 0x000fea0003800000 */
[----:B------:R-:W-:Y:S02]  /*c2a0*/  IMAD R176, R200, 0xc00, R13 ;  /* 0x00000c00c8b07824 */ /* 0x000fe400078e020d */
[----:B------:R-:W-:Y:S02]  /*c2b0*/  IMAD.MOV.U32 R177, RZ, RZ, 0x40000040 ;  /* 0x40000040ffb17424 */ /* 0x000fe400078e00ff */
[----:B012---:R-:W-:Y:S01]  /*c2c0*/  @!P1 VIADD R15, R15, 0x22860 ;  /* 0x000228600f0f9836 */ /* 0x007fe20000000000 */
[----:B------:R-:W-:Y:S01]  /*c2d0*/  R2UR UR6, R176 ;  /* 0x00000000b00672ca */ /* 0x000fe200000e0000 */
[----:B------:R-:W-:Y:S01]  /*c2e0*/  IMAD.MOV.U32 R221, RZ, RZ, R178 ;  /* 0x000000ffffdd7224 */ /* 0x000fe200078e00b2 */
[----:B------:R-:W-:Y:S01]  /*c2f0*/  R2UR UR7, R177 ;  /* 0x00000000b10772ca */ /* 0x000fe200000e0000 */
[----:B------:R-:W-:Y:S01]  /*c300*/  IMAD.MOV.U32 R177, RZ, RZ, 0x40000040 ;  /* 0x40000040ffb17424 */ /* 0x000fe200078e00ff */
[----:B------:R-:W-:Y:S01]  /*c310*/  @!P1 PRMT R15, RZ, 0x654, R15 ;  /* 0x00000654ff0f9816 */ /* 0x000fe2000000000f */
[----:B------:R-:W-:Y:S01]  /*c320*/  IMAD.MOV.U32 R222, RZ, RZ, R21 ;  /* 0x000000ffffde7224 */ /* 0x000fe200078e0015 */
[----:B---3--:R-:W-:-:S05]  /*c330*/  SHF.R.U32.HI R181, RZ, 0x7, R181 ;  /* 0x00000007ffb57819 */ /* 0x008fca00000116b5 */
[----:B------:R-:W-:-:S05]  /*c340*/  VIADD R20, R181, 0x8 ;  /* 0x00000008b5147836 */ /* 0x000fca0000000000 */
[----:B------:R1:W-:Y:S06]  /*c350*/  BAR.SYNC.DEFER_BLOCKING R20, 0x100 ;  /* 0x000400140000751d */ /* 0x0003ec0000010000 */
[----:B------:R-:W-:-:S06]  /*c360*/  WARPGROUP.ARRIVE ;  /* 0x00000000000079c5 */ /* 0x000fcc0000000000 */
[----:B------:R-:W-:Y:S03]  /*c370*/  HGMMA.64x256x16.F32 R24, R152, gdesc[UR4].tnspB, R24, gsb0 ;  /* 0x43e0000498187df0 */ /* 0x000fe60008000818 */
        /* <DEDUP_REMOVED lines=11> */
[----:B------:R-:W-:Y:S02]  /*c430*/  R2UR UR7, R153 ;  /* 0x00000000990772ca */ /* 0x000fe400000e0000 */
[----:B------:R-:W-:Y:S01]  /*c440*/  MOV R153, 0x40000040 ;  /* 0x4000004000997802 */ /* 0x000fe20000000f00 */
[----:B------:R-:W-:Y:S02]  /*c450*/  WARPGROUP.DEPBAR.LE gsb0, 0x0 ;  /* 0x00008000000079c5 */ /* 0x000fe40000010000 */
[----:B------:R-:W-:-:S15]  /*c460*/  WARPGROUP.ARRIVE ;  /* 0x00000000000079c5 */ /* 0x000fde0000000000 */
[----:B------:R-:W-:-:S05]  /*c470*/  NOP ;  /* 0x0000000000007918 */ /* 0x000fca0000000000 */
[----:B------:R-:W-:Y:S01]  /*c480*/  HGMMA.64x256x16.F32 R24, R160, gdesc[UR4].tnspB, R24, gsb0 ;  /* 0x43e00004a0187df0 */ /* 0x000fe20008000818 */
[----:B------:R-:W-:Y:S01]  /*c490*/  R2UR UR6, R152 ;  /* 0x00000000980672ca */ /* 0x000fe200000e0000 */
[C---:B------:R-:W-:Y:S01]  /*c4a0*/  VIADD R152, R176.reuse, 0x200 ;  /* 0x00000200b0987836 */ /* 0x040fe20000000000 */
[----:B------:R-:W-:Y:S01]  /*c4b0*/  R2UR UR7, R153 ;  /* 0x00000000990772ca */ /* 0x000fe200000e0000 */
[----:B------:R-:W-:Y:S02]  /*c4c0*/  IMAD.MOV.U32 R153, RZ, RZ, 0x40000040 ;  /* 0x40000040ff997424 */ /* 0x000fe400078e00ff */
        /* <DEDUP_REMOVED lines=19> */
[----:B------:R-:W-:Y:S05]  /*c600*/  @P2 BRA `(.L_x_9972) ;  /* 0xffffffd800d82947 */ /* 0x000fea000383ffff */
.L_x_9962:
[----:B------:R-:W-:Y:S05]  /*c610*/  WARPSYNC.ALL ;  /* 0x0000000000007948 */ /* 0x000fea0003800000 */
[----:B------:R-:W2:Y:S01]  /*c620*/  SHFL.BFLY PT, R0, R3, 0x2, 0x1f ;  /* 0x0c401f0003007f89 */ /* 0x000ea200000e0000 */
[----:B------:R-:W-:Y:S01]  /*c630*/  IMAD.MOV.U32 R4, RZ, RZ, RZ ;  /* 0x000000ffff047224 */ /* 0x000fe200078e00ff */
[----:B------:R-:W-:Y:S01]  /*c640*/  IADD3 R200, R200, 0x1, RZ ;  /* 0x00000001c8c87810 */ /* 0x000fe20007ffe0ff */
[----:B------:R-:W-:Y:S01]  /*c650*/  VIADD R218, R218, 0x1 ;  /* 0x00000001dada7836 */ /* 0x000fe20000000000 */
[----:B------:R-:W3:Y:S01]  /*c660*/  SHFL.BFLY PT, R7, R12, 0x2, 0x1f ;  /* 0x0c401f000c077f89 */ /* 0x000ee200000e0000 */
[----:B------:R4:W-:Y:S08]  /*c670*/  BAR.ARV R179, 0x100 ;  /* 0x000400b30000751d */ /* 0x0009f00000002000 */
[----:B------:R-:W-:Y:S06]  /*c680*/  BAR.ARV 0x8, 0x180 ;  /* 0x0206000000007b1d */ /* 0x000fec0000002000 */
[----:B------:R-:W-:Y:S01]  /*c690*/  ISETP.NE.AND P0, PT, R200, 0x2, PT ;  /* 0x00000002c800780c */ /* 0x000fe20003f05270 */
[----:B--2---:R-:W-:Y:S01]  /*c6a0*/  FADD.FTZ R0, R0, R3 ;  /* 0x0000000300007221 */ /* 0x004fe20000010000 */
[----:B------:R-:W-:-:S02]  /*c6b0*/  PLOP3.LUT P1, PT, PT, PT, PT, 0x8, 0x0 ;  /* 0x000000000000781c */ /* 0x000fc40003f2e170 */
[----:B------:R-:W-:Y:S01]  /*c6c0*/  SEL R3, RZ, 0x1, P0 ;  /* 0x00000001ff037807 */ /* 0x000fe20000000000 */
[----:B---3--:R-:W-:Y:S01]  /*c6d0*/  FADD.FTZ R8, R7, R12 ;  /* 0x0000000c07087221 */ /* 0x008fe20000010000 */
[----:B------:R-:W2:Y:S01]  /*c6e0*/  SHFL.BFLY PT, R5, R0, 0x1, 0x1f ;  /* 0x0c201f0000057f89 */ /* 0x000ea200000e0000 */
[----:B------:R-:W-:Y:S02]  /*c6f0*/  SEL R200, R200, RZ, P0 ;  /* 0x000000ffc8c87207 */ /* 0x000fe40000000000 */
[----:B------:R-:W-:Y:S01]  /*c700*/  LOP3.LUT R204, R204, R3, RZ, 0x3c, !PT ;  /* 0x00000003cccc7212 */ /* 0x000fe200078e3cff */
[----:B------:R-:W3:Y:S01]  /*c710*/  SHFL.BFLY PT, R7, R8, 0x1, 0x1f ;  /* 0x0c201f0008077f89 */ /* 0x000ee200000e0000 */
[----:B--2---:R-:W-:Y:S01]  /*c720*/  FADD.FTZ R6, R0, R5 ;  /* 0x0000000500067221 */ /* 0x004fe20000010000 */
[----:B------:R-:W-:Y:S02]  /*c730*/  IMAD.MOV.U32 R0, RZ, RZ, RZ ;  /* 0x000000ffff007224 */ /* 0x000fe400078e00ff */
[----:B------:R-:W-:-:S02]  /*c740*/  IMAD.MOV.U32 R5, RZ, RZ, -0x800000 ;  /* 0xff800000ff057424 */ /* 0x000fc400078e00ff */
[----:B---3--:R-:W-:Y:S01]  /*c750*/  FADD.FTZ R7, R8, R7 ;  /* 0x0000000708077221 */ /* 0x008fe20000010000 */
[----:B------:R-:W-:-:S04]  /*c760*/  FSETP.NE.FTZ.AND P2, PT, R6, RZ, PT ;  /* 0x000000ff0600720b */ /* 0x000fc80003f55000 */
[----:B------:R-:W-:-:S09]  /*c770*/  FSETP.NE.FTZ.AND P3, PT, R7, RZ, PT ;  /* 0x000000ff0700720b */ /* 0x000fd20003f75000 */
[----:B------:R-:W2:Y:S01]  /*c780*/  @P2 MUFU.RCP R4, R6 ;  /* 0x0000000600042308 */ /* 0x000ea20000001000 */
[----:B------:R-:W-:-:S03]  /*c790*/  @P2 FMUL.FTZ R18, R180, 0.69314718246459960938 ;  /* 0x3f317218b4122820 */ /* 0x000fc60000410000 */
[----:B------:R-:W-:-:S04]  /*c7a0*/  @P3 FMUL.FTZ R180, R180, 0.69314718246459960938 ;  /* 0x3f317218b4b43820 */ /* 0x000fc80000410000 */
[----:B------:R-:W0:Y:S08]  /*c7b0*/  @P3 MUFU.RCP R0, R7 ;  /* 0x0000000700003308 */ /* 0x000e300000001000 */
[----:B-1----:R-:W1:Y:S01]  /*c7c0*/  @P2 MUFU.LG2 R20, R6 ;  /* 0x0000000600142308 */ /* 0x002e620000000c00 */
[-C--:B--2---:R-:W-:Y:S01]  /*c7d0*/  FMUL.FTZ R166, R88, R4.reuse ;  /* 0x0000000458a67220 */ /* 0x084fe20000410000 */
[-C--:B------:R-:W-:Y:S01]  /*c7e0*/  FMUL.FTZ R159, R60, R4.reuse ;  /* 0x000000043c9f7220 */ /* 0x080fe20000410000 */
[-C--:B------:R-:W-:Y:S01]  /*c7f0*/  FMUL.FTZ R158, R56, R4.reuse ;  /* 0x00000004389e7220 */ /* 0x080fe20000410000 */
[-C--:B------:R-:W-:Y:S01]  /*c800*/  FMUL.FTZ R24, R24, R4.reuse ;  /* 0x0000000418187220 */ /* 0x080fe20000410000 */
[-C--:B------:R-:W-:Y:S01]  /*c810*/  FMUL.FTZ R25, R25, R4.reuse ;  /* 0x0000000419197220 */ /* 0x080fe20000410000 */
[-C--:B------:R-:W-:Y:S01]  /*c820*/  FMUL.FTZ R28, R28, R4.reuse ;  /* 0x000000041c1c7220 */ /* 0x080fe20000410000 */
[----:B------:R-:W-:Y:S01]  /*c830*/  FMUL.FTZ R29, R29, R4 ;  /* 0x000000041d1d7220 */ /* 0x000fe20000410000 */
[----:B------:R-:W2:Y:S01]  /*c840*/  @P3 MUFU.LG2 R88, R7 ;  /* 0x0000000700583308 */ /* 0x000ea20000000c00 */
[-C--:B0-----:R-:W-:Y:S01]  /*c850*/  FMUL.FTZ R14, R39, R0.reuse ;  /* 0x00000000270e7220 */ /* 0x081fe20000410000 */
[-C--:B------:R-:W-:Y:S01]  /*c860*/  FMUL.FTZ R10, R47, R0.reuse ;  /* 0x000000002f0a7220 */ /* 0x080fe20000410000 */
[-C--:B------:R-:W-:Y:S01]  /*c870*/  FMUL.FTZ R60, R27, R0.reuse ;  /* 0x000000001b3c7220 */ /* 0x080fe20000410000 */
[-C--:B------:R-:W-:Y:S01]  /*c880*/  FMUL.FTZ R27, R30, R0.reuse ;  /* 0x000000001e1b7220 */ /* 0x080fe20000410000 */
[----:B------:R-:W-:Y:S01]  /*c890*/  FMUL.FTZ R56, R31, R0 ;  /* 0x000000001f387220 */ /* 0x000fe20000410000 */
        /* <DEDUP_REMOVED lines=120> */
[----:B------:R-:W-:-:S07]  /*d020*/  @P3 FFMA.FTZ R4, R180, R178, R47 ;  /* 0x000000b2b4043223 */ /* 0x000fce000001002f */
.L_x_9921:
[----:B------:R-:W-:Y:S05]  /*d030*/  WARPSYNC.ALL ;  /* 0x0000000000007948 */ /* 0x000fea0003800000 */
        /* <DEDUP_REMOVED lines=9> */
[----:B-----5:R-:W2:Y:S01]  /*d0d0*/  LDL R38, [R1+0x4] ;  /* 0x0000040001267983 */ /* 0x020ea20000100800 */
[----:B------:R-:W-:Y:S05]  /*d0e0*/  WARPSYNC.ALL ;  /* 0x0000000000007948 */ /* 0x000fea0003800000 */
[----:B------:R-:W3:Y:S01]  /*d0f0*/  S2R R39, SR_SWINHI ;  /* 0x0000000000277919 */ /* 0x000ee20000002f00 */
[----:B------:R-:W-:Y:S01]  /*d100*/  F2FP.F16.F32.PACK_AB R24, R25, R24 ;  /* 0x000000181918723e */ /* 0x000fe200000000ff */
[----:B------:R-:W-:Y:S01]  /*d110*/  ULDC.64 UR4, c[0x0][0xc00] ;  /* 0x0003000000047ab9 */ /* 0x000fe20000000a00 */
        /* <DEDUP_REMOVED lines=15> */
[----:B------:R-:W-:Y:S02]  /*d210*/  MOV R20, R18 ;  /* 0x0000001200147202 */ /* 0x000fe40000000f00 */
[----:B---3--:R-:W-:Y:S02]  /*d220*/  MOV R21, R39 ;  /* 0x0000002700157202 */ /* 0x008fe40000000f00 */
        /* <DEDUP_REMOVED lines=20> */
[----:B------:R-:W3:Y:S08]  /*d370*/  LDC R0, c[0x0][0xbe8] ;  /* 0x0002fa00ff007b82 */ /* 0x000ef00000000800 */
[----:B------:R-:W-:Y:S01]  /*d380*/  BAR.SYNC.DEFER_BLOCKING 0x1, 0x100 ;  /* 0x0044000000007b1d */ /* 0x000fe20000010000 */
[----:B--2---:R-:W-:-:S03]  /*d390*/  IMAD.WIDE R142, R38, 0x2, R20 ;  /* 0x00000002268e7825 */ /* 0x004fc600078e0214 */
[C---:B------:R-:W-:Y:S02]  /*d3a0*/  IADD3 R38, P1, R142.reuse, 0x20, RZ ;  /* 0x000000208e267810 */ /* 0x040fe40007f3e0ff */
[C---:B------:R-:W-:Y:S02]  /*d3b0*/  IADD3 R46, P2, R142.reuse, 0x40, RZ ;  /* 0x000000408e2e7810 */ /* 0x040fe40007f5e0ff */
[----:B-1----:R-:W-:Y:S01]  /*d3c0*/  IADD3 R88, P3, R142, 0x60, RZ ;  /* 0x000000608e587810 */ /* 0x002fe20007f7e0ff */
[--C-:B------:R-:W-:Y:S01]  /*d3d0*/  IMAD.X R55, RZ, RZ, R143.reuse, P1 ;  /* 0x000000ffff377224 */ /* 0x100fe200008e068f */
[----:B------:R-:W-:Y:S01]  /*d3e0*/  LOP3.LUT R177, R38, 0x380, RZ, 0xc0, !PT ;  /* 0x0000038026b17812 */ /* 0x000fe200078ec0ff */
[--C-:B------:R-:W-:Y:S01]  /*d3f0*/  IMAD.X R95, RZ, RZ, R143.reuse, P2 ;  /* 0x000000ffff5f7224 */ /* 0x100fe200010e068f */
[----:B------:R-:W-:Y:S01]  /*d400*/  LOP3.LUT R54, R46, 0x380, RZ, 0xc0, !PT ;  /* 0x000003802e367812 */ /* 0x000fe200078ec0ff */
[----:B------:R-:W-:Y:S01]  /*d410*/  IMAD.X R99, RZ, RZ, R143, P3 ;  /* 0x000000ffff637224 */ /* 0x000fe200018e068f */
[----:B------:R-:W-:-:S02]  /*d420*/  LOP3.LUT R94, R88, 0x380, RZ, 0xc0, !PT ;  /* 0x00000380585e7812 */ /* 0x000fc400078ec0ff */
[----:B------:R-:W-:Y:S02]  /*d430*/  SHF.R.U64 R177, R177, 0x3, RZ ;  /* 0x00000003b1b17819 */ /* 0x000fe400000012ff */
[----:B------:R-:W-:Y:S02]  /*d440*/  IADD3 R102, P4, R142, 0x4000, RZ ;  /* 0x000040008e667810 */ /* 0x000fe40007f9e0ff */
[----:B------:R-:W-:Y:S02]  /*d450*/  SHF.R.U64 R181, R54, 0x3, RZ ;  /* 0x0000000336b57819 */ /* 0x000fe400000012ff */
[----:B------:R-:W-:Y:S02]  /*d460*/  IADD3 R106, P5, R142, 0x4020, RZ ;  /* 0x000040208e6a7810 */ /* 0x000fe40007fbe0ff */
[----:B------:R-:W-:Y:S02]  /*d470*/  SHF.R.U64 R183, R94, 0x3, RZ ;  /* 0x000000035eb77819 */ /* 0x000fe400000012ff */
[----:B------:R-:W-:Y:S01]  /*d480*/  IADD3 R110, P0, R142, 0x4040, RZ ;  /* 0x000040408e6e7810 */ /* 0x000fe20007f1e0ff */
[----:B------:R-:W-:Y:S01]  /*d490*/  IMAD.X R107, RZ, RZ, R143, P5 ;  /* 0x000000ffff6b7224 */ /* 0x000fe200028e068f */
[----:B------:R-:W-:-:S02]  /*d4a0*/  LOP3.LUT R54, R177, R38, RZ, 0x3c, !PT ;  /* 0x00000026b1367212 */ /* 0x000fc400078e3cff */
[----:B------:R-:W-:Y:S01]  /*d4b0*/  LOP3.LUT R94, R181, R46, RZ, 0x3c, !PT ;  /* 0x0000002eb55e7212 */ /* 0x000fe200078e3cff */
[----:B------:R-:W-:Y:S01]  /*d4c0*/  IMAD.X R111, RZ, RZ, R143, P0 ;  /* 0x000000ffff6f7224 */ /* 0x000fe200000e068f */
[----:B------:R-:W-:Y:S02]  /*d4d0*/  LOP3.LUT R177, R102, 0x380, RZ, 0xc0, !PT ;  /* 0x0000038066b17812 */ /* 0x000fe400078ec0ff */
[----:B------:R-:W-:Y:S02]  /*d4e0*/  LOP3.LUT R181, R106, 0x380, RZ, 0xc0, !PT ;  /* 0x000003806ab57812 */ /* 0x000fe400078ec0ff */
[----:B------:R-:W-:Y:S02]  /*d4f0*/  LOP3.LUT R98, R183, R88, RZ, 0x3c, !PT ;  /* 0x00000058b7627212 */ /* 0x000fe400078e3cff */
[----:B------:R-:W-:Y:S02]  /*d500*/  LOP3.LUT R183, R110, 0x380, RZ, 0xc0, !PT ;  /* 0x000003806eb77812 */ /* 0x000fe400078ec0ff */
[----:B------:R-:W-:-:S02]  /*d510*/  IADD3 R114, P1, R142, 0x4060, RZ ;  /* 0x000040608e727810 */ /* 0x000fc40007f3e0ff */
[C---:B------:R-:W-:Y:S02]  /*d520*/  IADD3 R118, P2, R142.reuse, 0x8000, RZ ;  /* 0x000080008e767810 */ /* 0x040fe40007f5e0ff */
[----:B------:R-:W-:Y:S01]  /*d530*/  SHF.R.U64 R177, R177, 0x3, RZ ;  /* 0x00000003b1b17819 */ /* 0x000fe200000012ff */
[--C-:B------:R-:W-:Y:S01]  /*d540*/  IMAD.X R115, RZ, RZ, R143.reuse, P1 ;  /* 0x000000ffff737224 */ /* 0x100fe200008e068f */
[----:B------:R-:W-:Y:S01]  /*d550*/  SHF.R.U64 R181, R181, 0x3, RZ ;  /* 0x00000003b5b57819 */ /* 0x000fe200000012ff */
[----:B------:R-:W-:Y:S01]  /*d560*/  IMAD.X R119, RZ, RZ, R143, P2 ;  /* 0x000000ffff777224 */ /* 0x000fe200010e068f */
[C---:B------:R-:W-:Y:S02]  /*d570*/  LOP3.LUT R47, R142.reuse, 0x380, RZ, 0xc0, !PT ;  /* 0x000003808e2f7812 */ /* 0x040fe400078ec0ff */
[----:B------:R-:W-:Y:S02]  /*d580*/  IADD3 R122, P3, R142, 0x8020, RZ ;  /* 0x000080208e7a7810 */ /* 0x000fe40007f7e0ff */
[----:B------:R-:W-:-:S02]  /*d590*/  IADD3.X R103, RZ, R143, RZ, P4, !PT ;  /* 0x0000008fff677210 */ /* 0x000fc400027fe4ff */
[----:B------:R-:W-:Y:S01]  /*d5a0*/  SHF.R.U64 R183, R183, 0x3, RZ ;  /* 0x00000003b7b77819 */ /* 0x000fe200000012ff */
[--C-:B------:R-:W-:Y:S01]  /*d5b0*/  IMAD.X R123, RZ, RZ, R143.reuse, P3 ;  /* 0x000000ffff7b7224 */ /* 0x100fe200018e068f */
[----:B------:R-:W-:Y:S02]  /*d5c0*/  IADD3 R126, P4, R142, 0x8040, RZ ;  /* 0x000080408e7e7810 */ /* 0x000fe40007f9e0ff */
[----:B------:R-:W-:Y:S02]  /*d5d0*/  LOP3.LUT R185, R114, 0x380, RZ, 0xc0, !PT ;  /* 0x0000038072b97812 */ /* 0x000fe400078ec0ff */
[----:B------:R-:W-:Y:S01]  /*d5e0*/  LOP3.LUT R102, R177, R102, RZ, 0x3c, !PT ;  /* 0x00000066b1667212 */ /* 0x000fe200078e3cff */
[----:B------:R-:W-:Y:S01]  /*d5f0*/  IMAD.X R127, RZ, RZ, R143, P4 ;  /* 0x000000ffff7f7224 */ /* 0x000fe200020e068f */
[----:B------:R-:W-:Y:S02]  /*d600*/  LOP3.LUT R106, R181, R106, RZ, 0x3c, !PT ;  /* 0x0000006ab56a7212 */ /* 0x000fe400078e3cff */
[----:B------:R-:W-:-:S02]  /*d610*/  LOP3.LUT R177, R118, 0x380, RZ, 0xc0, !PT ;  /* 0x0000038076b17812 */ /* 0x000fc400078ec0ff */
[----:B------:R-:W-:Y:S02]  /*d620*/  IADD3 R151, P2, R142, 0xc040, RZ ;  /* 0x0000c0408e977810 */ /* 0x000fe40007f5e0ff */
[----:B------:R-:W-:Y:S02]  /*d630*/  SHF.R.U64 R47, R47, 0x3, RZ ;  /* 0x000000032f2f7819 */ /* 0x000fe400000012ff */
[----:B------:R-:W-:Y:S01]  /*d640*/  LOP3.LUT R181, R122, 0x380, RZ, 0xc0, !PT ;  /* 0x000003807ab57812 */ /* 0x000fe200078ec0ff */
[----:B------:R-:W-:Y:S01]  /*d650*/  IMAD.X R39, RZ, RZ, R143, P2 ;  /* 0x000000ffff277224 */ /* 0x000fe200010e068f */
[----:B------:R-:W-:Y:S02]  /*d660*/  LOP3.LUT R110, R183, R110, RZ, 0x3c, !PT ;  /* 0x0000006eb76e7212 */ /* 0x000fe400078e3cff */
[----:B------:R-:W-:Y:S02]  /*d670*/  SHF.R.U64 R185, R185, 0x3, RZ ;  /* 0x00000003b9b97819 */ /* 0x000fe400000012ff */
[----:B------:R-:W-:-:S02]  /*d680*/  LOP3.LUT R183, R126, 0x380, RZ, 0xc0, !PT ;  /* 0x000003807eb77812 */ /* 0x000fc400078ec0ff */
[C---:B------:R-:W-:Y:S02]  /*d690*/  IADD3 R130, P5, R142.reuse, 0x8060, RZ ;  /* 0x000080608e827810 */ /* 0x040fe40007fbe0ff */
[C---:B------:R-:W-:Y:S02]  /*d6a0*/  IADD3 R134, P0, R142.reuse, 0xc000, RZ ;  /* 0x0000c0008e867810 */ /* 0x040fe40007f1e0ff */
[C---:B------:R-:W-:Y:S01]  /*d6b0*/  IADD3 R138, P1, R142.reuse, 0xc020, RZ ;  /* 0x0000c0208e8a7810 */ /* 0x040fe20007f3e0ff */
[--C-:B------:R-:W-:Y:S01]  /*d6c0*/  IMAD.X R131, RZ, RZ, R143.reuse, P5 ;  /* 0x000000ffff837224 */ /* 0x100fe200028e068f */
[----:B------:R-:W-:Y:S01]  /*d6d0*/  IADD3 R176, P3, R142, 0xc060, RZ ;  /* 0x0000c0608eb07810 */ /* 0x000fe20007f7e0ff */
[--C-:B------:R-:W-:Y:S01]  /*d6e0*/  IMAD.X R135, RZ, RZ, R143.reuse, P0 ;  /* 0x000000ffff877224 */ /* 0x100fe200000e068f */
[----:B------:R-:W-:Y:S02]  /*d6f0*/  SHF.R.U64 R177, R177, 0x3, RZ ;  /* 0x00000003b1b17819 */ /* 0x000fe400000012ff */
[----:B------:R-:W-:Y:S01]  /*d700*/  LOP3.LUT R142, R47, R142, RZ, 0x3c, !PT ;  /* 0x0000008e2f8e7212 */ /* 0x000fe200078e3cff */
[----:B------:R-:W-:Y:S01]  /*d710*/  IMAD.X R47, RZ, RZ, R143, P3 ;  /* 0x000000ffff2f7224 */ /* 0x000fe200018e068f */
[----:B------:R-:W-:-:S02]  /*d720*/  SHF.R.U64 R181, R181, 0x3, RZ ;  /* 0x00000003b5b57819 */ /* 0x000fc400000012ff */
[----:B------:R-:W-:Y:S02]  /*d730*/  LOP3.LUT R38, R151, 0x380, RZ, 0xc0, !PT ;  /* 0x0000038097267812 */ /* 0x000fe400078ec0ff */
[----:B------:R-:W-:Y:S02]  /*d740*/  LOP3.LUT R114, R185, R114, RZ, 0x3c, !PT ;  /* 0x00000072b9727212 */ /* 0x000fe400078e3cff */
[----:B------:R-:W-:Y:S02]  /*d750*/  SHF.R.U64 R183, R183, 0x3, RZ ;  /* 0x00000003b7b77819 */ /* 0x000fe400000012ff */
[----:B------:R-:W-:Y:S02]  /*d760*/  LOP3.LUT R185, R130, 0x380, RZ, 0xc0, !PT ;  /* 0x0000038082b97812 */ /* 0x000fe400078ec0ff */
[----:B------:R-:W-:Y:S02]  /*d770*/  LOP3.LUT R118, R177, R118, RZ, 0x3c, !PT ;  /* 0x00000076b1767212 */ /* 0x000fe400078e3cff */
[----:B------:R-:W-:-:S02]  /*d780*/  LOP3.LUT R122, R181, R122, RZ, 0x3c, !PT ;  /* 0x0000007ab57a7212 */ /* 0x000fc400078e3cff */
[----:B------:R-:W-:Y:S02]  /*d790*/  LOP3.LUT R177, R134, 0x380, RZ, 0xc0, !PT ;  /* 0x0000038086b17812 */ /* 0x000fe400078ec0ff */
[----:B------:R-:W-:Y:S02]  /*d7a0*/  SHF.R.U64 R38, R38, 0x3, RZ ;  /* 0x0000000326267819 */ /* 0x000fe400000012ff */
[----:B------:R-:W-:Y:S02]  /*d7b0*/  MOV R142, R142 ;  /* 0x0000008e008e7202 */ /* 0x000fe40000000f00 */
[----:B------:R-:W-:Y:S02]  /*d7c0*/  LOP3.LUT R181, R138, 0x380, RZ, 0xc0, !PT ;  /* 0x000003808ab57812 */ /* 0x000fe400078ec0ff */
[----:B------:R-:W-:Y:S01]  /*d7d0*/  MOV R55, R54 ;  /* 0x0000003600377202 */ /* 0x000fe20000000f00 */
[----:B------:R1:W-:Y:S01]  /*d7e0*/  STSM.16.M88.4 [R142], R24 ;  /* 0x000000188e007844 */ /* 0x0003e20000000200 */
[----:B------:R-:W-:-:S02]  /*d7f0*/  LOP3.LUT R126, R183, R126, RZ, 0x3c, !PT ;  /* 0x0000007eb77e7212 */ /* 0x000fc400078e3cff */
[----:B------:R-:W-:Y:S01]  /*d800*/  MOV R94, R94 ;  /* 0x0000005e005e7202 */ /* 0x000fe20000000f00 */
[----:B------:R2:W-:Y:S01]  /*d810*/  STSM.16.M88.4 [R55], R32 ;  /* 0x0000002037007844 */ /* 0x0005e20000000200 */
[----:B------:R-:W-:Y:S02]  /*d820*/  SHF.R.U64 R185, R185, 0x3, RZ ;  /* 0x00000003b9b97819 */ /* 0x000fe400000012ff */
[----:B------:R-:W-:Y:S01]  /*d830*/  LOP3.LUT R183, R176, 0x380, RZ, 0xc0, !PT ;  /* 0x00000380b0b77812 */ /* 0x000fe200078ec0ff */
[----:B------:R-:W-:Y:S01]  /*d840*/  STSM.16.M88.4 [R94], R40 ;  /* 0x000000285e007844 */ /* 0x000fe20000000200 */
[----:B------:R-:W-:Y:S02]  /*d850*/  MOV R98, R98 ;  /* 0x0000006200627202 */ /* 0x000fe40000000f00 */
[----:B------:R-:W-:Y:S02]  /*d860*/  SHF.R.U64 R177, R177, 0x3, RZ ;  /* 0x00000003b1b17819 */ /* 0x000fe400000012ff */
[----:B------:R-:W-:Y:S01]  /*d870*/  LOP3.LUT R38, R38, R151, RZ, 0x3c, !PT ;  /* 0x0000009726267212 */ /* 0x000fe200078e3cff */
[----:B------:R-:W-:Y:S01]  /*d880*/  STSM.16.M88.4 [R98], R48 ;  /* 0x0000003062007844 */ /* 0x000fe20000000200 */
[----:B------:R-:W-:-:S02]  /*d890*/  MOV R102, R102 ;  /* 0x0000006600667202 */ /* 0x000fc40000000f00 */
[----:B------:R-:W-:Y:S02]  /*d8a0*/  SHF.R.U64 R181, R181, 0x3, RZ ;  /* 0x00000003b5b57819 */ /* 0x000fe400000012ff */
[----:B------:R-:W-:Y:S01]  /*d8b0*/  MOV R106, R106 ;  /* 0x0000006a006a7202 */ /* 0x000fe20000000f00 */
[----:B------:R4:W-:Y:S01]  /*d8c0*/  STSM.16.M88.4 [R102], R8 ;  /* 0x0000000866007844 */ /* 0x0009e20000000200 */
[----:B------:R-:W-:Y:S02]  /*d8d0*/  MOV R110, R110 ;  /* 0x0000006e006e7202 */ /* 0x000fe40000000f00 */
[----:B-1----:R-:W-:Y:S01]  /*d8e0*/  F2FP.F16.F32.PACK_AB R24, R73, R162 ;  /* 0x000000a24918723e */ /* 0x002fe200000000ff */
[----:B------:R1:W-:Y:S01]  /*d8f0*/  STSM.16.M88.4 [R106], R12 ;  /* 0x0000000c6a007844 */ /* 0x0003e20000000200 */
[----:B------:R-:W-:Y:S02]  /*d900*/  F2FP.F16.F32.PACK_AB R25, R75, R74 ;  /* 0x0000004a4b19723e */ /* 0x000fe400000000ff */
[----:B------:R-:W-:-:S02]  /*d910*/  F2FP.F16.F32.PACK_AB R26, R77, R163 ;  /* 0x000000a34d1a723e */ /* 0x000fc400000000ff */
[----:B------:R-:W-:Y:S02]  /*d920*/  F2FP.F16.F32.PACK_AB R27, R79, R78 ;  /* 0x0000004e4f1b723e */ /* 0x000fe400000000ff */
[----:B------:R-:W-:Y:S02]  /*d930*/  LOP3.LUT R130, R185, R130, RZ, 0x3c, !PT ;  /* 0x00000082b9827212 */ /* 0x000fe400078e3cff */
[----:B------:R-:W-:Y:S01]  /*d940*/  SHF.R.U64 R183, R183, 0x3, RZ ;  /* 0x00000003b7b77819 */ /* 0x000fe200000012ff */
[----:B------:R0:W-:Y:S01]  /*d950*/  STSM.16.M88.4 [R110], R24 ;  /* 0x000000186e007844 */ /* 0x0001e20000000200 */
[----:B------:R-:W-:Y:S02]  /*d960*/  MOV R114, R114 ;  /* 0x0000007200727202 */ /* 0x000fe40000000f00 */
[----:B------:R-:W-:Y:S02]  /*d970*/  LOP3.LUT R134, R177, R134, RZ, 0x3c, !PT ;  /* 0x00000086b1867212 */ /* 0x000fe400078e3cff */
[----:B------:R-:W-:Y:S01]  /*d980*/  MOV R118, R118 ;  /* 0x0000007600767202 */ /* 0x000fe20000000f00 */
[----:B------:R3:W-:Y:S01]  /*d990*/  STSM.16.M88.4 [R114], R28 ;  /* 0x0000001c72007844 */ /* 0x0007e20000000200 */
[----:B------:R-:W-:-:S02]  /*d9a0*/  MOV R44, R38 ;  /* 0x00000026002c7202 */ /* 0x000fc40000000f00 */
[----:B--2---:R-:W-:Y:S02]  /*d9b0*/  F2FP.F16.F32.PACK_AB R32, R3, R166 ;  /* 0x000000a60320723e */ /* 0x004fe400000000ff */
[----:B------:R-:W-:Y:S02]  /*d9c0*/  F2FP.F16.F32.PACK_AB R33, R58, R6 ;  /* 0x000000063a21723e */ /* 0x000fe400000000ff */
[----:B------:R-:W-:Y:S02]  /*d9d0*/  F2FP.F16.F32.PACK_AB R34, R93, R167 ;  /* 0x000000a75d22723e */ /* 0x000fe400000000ff */
[----:B------:R-:W-:Y:S02]  /*d9e0*/  F2FP.F16.F32.PACK_AB R35, R64, R62 ;  /* 0x0000003e4023723e */ /* 0x000fe400000000ff */
[----:B------:R-:W-:Y:S02]  /*d9f0*/  IADD3.X R139, RZ, R143, RZ, P1, !PT ;  /* 0x0000008fff8b7210 */ /* 0x000fe40000ffe4ff */
[----:B------:R-:W-:Y:S01]  /*da00*/  LOP3.LUT R138, R181, R138, RZ, 0x3c, !PT ;  /* 0x0000008ab58a7212 */ /* 0x000fe200078e3cff */
[----:B------:R-:W-:Y:S01]  /*da10*/  STSM.16.M88.4 [R118], R32 ;  /* 0x0000002076007844 */ /* 0x000fe20000000200 */
[----:B------:R-:W-:-:S02]  /*da20*/  MOV R122, R122 ;  /* 0x0000007a007a7202 */ /* 0x000fc40000000f00 */
[----:B------:R-:W-:Y:S02]  /*da30*/  F2FP.F16.F32.PACK_AB R38, R101, R169 ;  /* 0x000000a96526723e */ /* 0x000fe400000000ff */
[----:B------:R-:W-:Y:S02]  /*da40*/  F2FP.F16.F32.PACK_AB R39, R72, R70 ;  /* 0x000000464827723e */ /* 0x000fe400000000ff */
[----:B------:R-:W-:Y:S02]  /*da50*/  MOV R126, R126 ;  /* 0x0000007e007e7202 */ /* 0x000fe40000000f00 */
[----:B----4-:R-:W-:Y:S01]  /*da60*/  F2FP.F16.F32.PACK_AB R8, R105, R170 ;  /* 0x000000aa6908723e */ /* 0x010fe200000000ff */
[----:B------:R-:W-:Y:S01]  /*da70*/  STSM.16.M88.4 [R122], R36 ;  /* 0x000000247a007844 */ /* 0x000fe20000000200 */
[----:B------:R-:W-:Y:S01]  /*da80*/  F2FP.F16.F32.PACK_AB R9, R80, R76 ;  /* 0x0000004c5009723e */ /* 0x000fe200000000ff */
[----:B------:R-:W-:Y:S01]  /*da90*/  IMAD.MOV.U32 R76, RZ, RZ, RZ ;  /* 0x000000ffff4c7224 */ /* 0x000fe200078e00ff */
[----:B------:R-:W-:-:S02]  /*daa0*/  F2FP.F16.F32.PACK_AB R10, R109, R171 ;  /* 0x000000ab6d0a723e */ /* 0x000fc400000000ff */
[----:B------:R-:W-:Y:S02]  /*dab0*/  F2FP.F16.F32.PACK_AB R11, R87, R84 ;  /* 0x00000054570b723e */ /* 0x000fe400000000ff */
[----:B------:R-:W-:Y:S02]  /*dac0*/  LOP3.LUT R46, R183, R176, RZ, 0x3c, !PT ;  /* 0x000000b0b72e7212 */ /* 0x000fe400078e3cff */
[----:B------:R-:W-:Y:S01]  /*dad0*/  MOV R130, R130 ;  /* 0x0000008200827202 */ /* 0x000fe20000000f00 */
[----:B------:R2:W-:Y:S01]  /*dae0*/  STSM.16.M88.4 [R126], R8 ;  /* 0x000000087e007844 */ /* 0x0005e20000000200 */
[----:B-1----:R-:W-:Y:S02]  /*daf0*/  F2FP.F16.F32.PACK_AB R12, R113, R172 ;  /* 0x000000ac710c723e */ /* 0x002fe400000000ff */
[----:B------:R-:W-:Y:S02]  /*db00*/  F2FP.F16.F32.PACK_AB R13, R96, R92 ;  /* 0x0000005c600d723e */ /* 0x000fe400000000ff */
[----:B------:R-:W-:-:S02]  /*db10*/  F2FP.F16.F32.PACK_AB R14, R117, R173 ;  /* 0x000000ad750e723e */ /* 0x000fc400000000ff */
[----:B------:R-:W-:Y:S02]  /*db20*/  F2FP.F16.F32.PACK_AB R15, R104, R100 ;  /* 0x00000064680f723e */ /* 0x000fe400000000ff */
[----:B------:R-:W-:Y:S02]  /*db30*/  MOV R134, R134 ;  /* 0x0000008600867202 */ /* 0x000fe40000000f00 */
[----:B0-----:R-:W-:Y:S01]  /*db40*/  F2FP.F16.F32.PACK_AB R24, R121, R174 ;  /* 0x000000ae7918723e */ /* 0x001fe200000000ff */
[----:B------:R-:W-:Y:S01]  /*db50*/  STSM.16.M88.4 [R130], R12 ;  /* 0x0000000c82007844 */ /* 0x000fe20000000200 */
[----:B------:R-:W-:Y:S02]  /*db60*/  F2FP.F16.F32.PACK_AB R25, R112, R108 ;  /* 0x0000006c7019723e */ /* 0x000fe400000000ff */
[----:B------:R-:W-:Y:S02]  /*db70*/  F2FP.F16.F32.PACK_AB R26, R125, R175 ;  /* 0x000000af7d1a723e */ /* 0x000fe400000000ff */
[----:B------:R-:W-:-:S02]  /*db80*/  F2FP.F16.F32.PACK_AB R27, R120, R116 ;  /* 0x00000074781b723e */ /* 0x000fc400000000ff */
[----:B------:R-:W-:Y:S02]  /*db90*/  ISETP.NE.U32.AND P0, PT, RZ, UR4, PT ;  /* 0x00000004ff007c0c */ /* 0x000fe4000bf05070 */
[----:B------:R-:W-:Y:S01]  /*dba0*/  IADD3 R6, P1, R214, UR4, RZ ;  /* 0x00000004d6067c10 */ /* 0x000fe2000ff3e0ff */
[----:B------:R0:W-:Y:S01]  /*dbb0*/  STSM.16.M88.4 [R134], R24 ;  /* 0x0000001886007844 */ /* 0x0001e20000000200 */
[----:B------:R-:W-:Y:S02]  /*dbc0*/  MOV R54, R138 ;  /* 0x0000008a00367202 */ /* 0x000fe40000000f00 */
[----:B---3--:R-:W-:Y:S02]  /*dbd0*/  F2FP.F16.F32.PACK_AB R28, R129, R179 ;  /* 0x000000b3811c723e */ /* 0x008fe400000000ff */
[----:B------:R-:W-:Y:S02]  /*dbe0*/  F2FP.F16.F32.PACK_AB R29, R128, R124 ;  /* 0x0000007c801d723e */ /* 0x000fe400000000ff */
[----:B------:R-:W-:-:S02]  /*dbf0*/  F2FP.F16.F32.PACK_AB R30, R133, R132 ;  /* 0x00000084851e723e */ /* 0x000fc400000000ff */
[----:B------:R-:W-:Y:S02]  /*dc00*/  F2FP.F16.F32.PACK_AB R31, R153, R152 ;  /* 0x00000098991f723e */ /* 0x000fe400000000ff */
[----:B------:R-:W-:Y:S02]  /*dc10*/  F2FP.F16.F32.PACK_AB R138, R141, R140 ;  /* 0x0000008c8d8a723e */ /* 0x000fe400000000ff */
[----:B------:R-:W-:Y:S01]  /*dc20*/  F2FP.F16.F32.PACK_AB R139, R157, R156 ;  /* 0x0000009c9d8b723e */ /* 0x000fe200000000ff */
[----:B------:R1:W-:Y:S01]  /*dc30*/  STSM.16.M88.4 [R54], R28 ;  /* 0x0000001c36007844 */ /* 0x0003e20000000200 */
[----:B------:R-:W-:Y:S02]  /*dc40*/  MOV R46, R46 ;  /* 0x0000002e002e7202 */ /* 0x000fe40000000f00 */
[----:B------:R-:W-:Y:S01]  /*dc50*/  ISETP.NE.AND.EX P0, PT, RZ, UR5, PT, P0 ;  /* 0x00000005ff007c0c */ /* 0x000fe2000bf05300 */
[----:B------:R1:W-:Y:S01]  /*dc60*/  STSM.16.M88.4 [R44], R136 ;  /* 0x000000882c007844 */ /* 0x0003e20000000200 */
[----:B------:R-:W-:Y:S01]  /*dc70*/  IADD3.X R7, R215, UR5, RZ, P1, !PT ;  /* 0x00000005d7077c10 */ /* 0x000fe20008ffe4ff */
[----:B------:R-:W-:-:S02]  /*dc80*/  ULDC.64 UR4, c[0x0][0xc08] ;  /* 0x0003020000047ab9 */ /* 0x000fc40000000a00 */
[----:B------:R-:W-:Y:S01]  /*dc90*/  ISETP.NE.U32.AND P2, PT, RZ, UR4, PT ;  /* 0x00000004ff007c0c */ /* 0x000fe2000bf45070 */
[----:B------:R1:W-:Y:S01]  /*dca0*/  STSM.16.M88.4 [R46], R144 ;  /* 0x000000902e007844 */ /* 0x0003e20000000200 */
[----:B------:R-:W-:Y:S02]  /*dcb0*/  BAR.SYNC.DEFER_BLOCKING 0x1, 0x100 ;  /* 0x0044000000007b1d */ /* 0x000fe40000010000 */
[----:B------:R-:W-:-:S13]  /*dcc0*/  ISETP.NE.AND.EX P2, PT, RZ, UR5, PT, P2 ;  /* 0x00000005ff007c0c */ /* 0x000fda000bf45320 */
[----:B------:R-:W-:Y:S01]  /*dcd0*/  @P2 IADD3 R214, P3, R214, UR4, RZ ;  /* 0x00000004d6d62c10 */ /* 0x000fe2000ff7e0ff */
[----:B------:R-:W-:Y:S02]  /*dce0*/  ULDC UR4, c[0x0][0xa88] ;  /* 0x0002a20000047ab9 */ /* 0x000fe40000000800 */
[----:B--2---:R-:W-:Y:S01]  /*dcf0*/  IMAD.U32 R11, RZ, RZ, UR4 ;  /* 0x00000004ff0b7e24 */ /* 0x004fe2000f8e00ff */
[----:B------:R-:W-:Y:S01]  /*dd00*/  @P2 IADD3.X R215, R215, UR5, RZ, P3, !PT ;  /* 0x00000005d7d72c10 */ /* 0x000fe20009ffe4ff */
[----:B------:R1:W5:Y:S01]  /*dd10*/  @P0 LDG.E R76, desc[UR40][R6.64] ;  /* 0x00000028064c0981 */ /* 0x000362000c1e1900 */
[----:B------:R-:W-:Y:S01]  /*dd20*/  ISETP.NE.AND P1, PT, R0, 0x1, PT ;  /* 0x000000010000780c */ /* 0x000fe20003f25270 */
[----:B0-----:R-:W-:Y:S02]  /*dd30*/  IMAD R27, R219, 0x80, R237 ;  /* 0x00000080db1b7824 */ /* 0x001fe400078e02ed */
[----:B------:R1:W5:Y:S10]  /*dd40*/  @P2 LDG.E R11, desc[UR40][R214.64] ;  /* 0x00000028d60b2981 */ /* 0x000374000c1e1900 */
[----:B------:R-:W0:Y:S08]  /*dd50*/  @P1 LDC R8, c[0x0][0xbec] ;  /* 0x0002fb00ff081b82 */ /* 0x000e300000000800 */
[----:B------:R-:W2:Y:S01]  /*dd60*/  @P1 LDC R13, c[0x0][0xbf0] ;  /* 0x0002fc00ff0d1b82 */ /* 0x000ea20000000800 */
[----:B-1----:R-:W-:Y:S05]  /*dd70*/  @P2 BRA `(.L_x_9975) ;  /* 0x0000000000102947 */ /* 0x002fea0003800000 */
[----:B------:R-:W-:Y:S05]  /*dd80*/  @!P0 BRA `(.L_x_9975) ;  /* 0x00000000000c8947 */ /* 0x000fea0003800000 */
[----:B------:R-:W3:Y:S04]  /*dd90*/  LDG.E R10, desc[UR40][R6.64] ;  /* 0x00000028060a7981 */ /* 0x000ee8000c1e1900 */
[----:B-----5:R-:W3:Y:S02]  /*dda0*/  LDG.E R11, desc[UR40][R6.64+0x4] ;  /* 0x00000428060b7981 */ /* 0x020ee4000c1e1900 */
[----:B---3--:R-:W-:-:S07]  /*ddb0*/  IMAD.IADD R11, R11, 0x1, -R10 ;  /* 0x000000010b0b7824 */ /* 0x008fce00078e0a0a */
.L_x_9975:
[----:B------:R-:W-:Y:S01]  /*ddc0*/  SHF.R.S32.HI R3, RZ, 0x1f, R213 ;  /* 0x0000001fff037819 */ /* 0x000fe200000114d5 */
[----:B0-----:R-:W-:Y:S01]  /*ddd0*/  @P1 IMAD.HI.U32 R6, R27, R8, RZ ;  /* 0x000000081b061227 */ /* 0x001fe200078e00ff */
[----:B------:R-:W-:Y:S01]  /*dde0*/  ULDC.64 UR4, c[0x0][0xb90] ;  /* 0x0002e40000047ab9 */ /* 0x000fe20000000a00 */
[----:B-----5:R-:W-:Y:S01]  /*ddf0*/  SHF.R.S32.HI R77, RZ, 0x1f, R76 ;  /* 0x0000001fff4d7819 */ /* 0x020fe2000001144c */
[----:B------:R-:W0:Y:S01]  /*de00*/  @P1 LDC R82, c[0x0][0xbec] ;  /* 0x0002fb00ff521b82 */ /* 0x000e220000000800 */
[----:B------:R-:W-:Y:S01]  /*de10*/  IMAD R8, R3, UR4, RZ ;  /* 0x0000000403087c24 */ /* 0x000fe2000f8e02ff */
[----:B------:R-:W-:Y:S01]  /*de20*/  SEL R229, R229, RZ, !P0 ;  /* 0x000000ffe5e57207 */ /* 0x000fe20004000000 */
[----:B------:R-:W-:Y:S01]  /*de30*/  IMAD.MOV.U32 R9, RZ, RZ, R27 ;  /* 0x000000ffff097224 */ /* 0x000fe200078e001b */
[----:B--2---:R-:W-:Y:S01]  /*de40*/  @P1 SHF.R.U32.HI R9, RZ, R13, R6 ;  /* 0x0000000dff091219 */ /* 0x004fe20000011606 */
[----:B------:R-:W-:Y:S01]  /*de50*/  IMAD.WIDE.U32 R6, R213, UR4, R76 ;  /* 0x00000004d5067c25 */ /* 0x000fe2000f8e004c */
[----:B------:R-:W-:-:S02]  /*de60*/  SEL R216, R216, RZ, !P0 ;  /* 0x000000ffd8d87207 */ /* 0x000fc40004000000 */
[----:B------:R-:W-:Y:S01]  /*de70*/  IADD3 R25, -R9, RZ, RZ ;  /* 0x000000ff09197210 */ /* 0x000fe20007ffe1ff */
[----:B------:R-:W-:Y:S01]  /*de80*/  IMAD R13, R213, UR5, R8 ;  /* 0x00000005d50d7c24 */ /* 0x000fe2000f8e0208 */
[----:B------:R-:W-:Y:S01]  /*de90*/  ULDC.64 UR4, c[0x0][0xb98] ;  /* 0x0002e60000047ab9 */ /* 0x000fe20000000a00 */
[----:B------:R-:W-:Y:S01]  /*dea0*/  IMAD R15, R228, 0x40, R205 ;  /* 0x00000040e40f7824 */ /* 0x000fe200078e02cd */
[----:B------:R-:W1:Y:S01]  /*deb0*/  @P1 LDC R81, c[0x0][0xbf0] ;  /* 0x0002fc00ff511b82 */ /* 0x000e620000000800 */
[----:B------:R-:W-:Y:S02]  /*dec0*/  IMAD.IADD R7, R7, 0x1, R13 ;  /* 0x0000000107077824 */ /* 0x000fe400078e020d */
[----:B------:R-:W-:Y:S02]  /*ded0*/  IMAD R13, R0, R25, R27 ;  /* 0x00000019000d7224 */ /* 0x000fe400078e021b */
[----:B------:R-:W-:Y:S02]  /*dee0*/  IMAD R25, R229, UR4, RZ ;  /* 0x00000004e5197c24 */ /* 0x000fe4000f8e02ff */
[----:B------:R-:W-:Y:S01]  /*def0*/  IMAD.WIDE.U32 R6, R216, UR4, R6 ;  /* 0x00000004d8067c25 */ /* 0x000fe2000f8e0006 */
[----:B------:R-:W-:-:S03]  /*df00*/  SHF.R.S32.HI R8, RZ, 0x1f, R13 ;  /* 0x0000001fff087819 */ /* 0x000fc6000001140d */
[----:B------:R-:W-:Y:S01]  /*df10*/  IMAD.WIDE R20, R15, 0x2, R20 ;  /* 0x000000020f147825 */ /* 0x000fe200078e0214 */
[----:B------:R-:W-:Y:S02]  /*df20*/  SHF.R.S32.HI R15, RZ, 0x1f, R9 ;  /* 0x0000001fff0f7819 */ /* 0x000fe40000011409 */
[----:B------:R-:W-:Y:S01]  /*df30*/  IADD3 R6, P0, R9, R6, RZ ;  /* 0x0000000609067210 */ /* 0x000fe20007f1e0ff */
[----:B------:R-:W-:Y:S01]  /*df40*/  IMAD R25, R216, UR5, R25 ;  /* 0x00000005d8197c24 */ /* 0x000fe2000f8e0219 */
[----:B------:R-:W-:Y:S01]  /*df50*/  ULDC.64 UR4, c[0x0][0xb88] ;  /* 0x0002e20000047ab9 */ /* 0x000fe20000000a00 */
[----:B------:R-:W-:Y:S01]  /*df60*/  IADD3 R9, P2, R20, 0x1000, RZ ;  /* 0x0000100014097810 */ /* 0x000fe20007f5e0ff */
[----:B------:R-:W-:Y:S01]  /*df70*/  IMAD R10, R8, UR4, RZ ;  /* 0x00000004080a7c24 */ /* 0x000fe2000f8e02ff */
[----:B------:R-:W-:Y:S01]  /*df80*/  IADD3 R33, P4, R20, 0x5000, RZ ;  /* 0x0000500014217810 */ /* 0x000fe20007f9e0ff */
[----:B------:R-:W-:Y:S01]  /*df90*/  IMAD R78, R11, R0, RZ ;  /* 0x000000000b4e7224 */ /* 0x000fe200078e02ff */
[----:B------:R-:W-:Y:S01]  /*dfa0*/  IADD3.X R7, R15, R7, R25, P0, !PT ;  /* 0x000000070f077210 */ /* 0x000fe200007fe419 */
[----:B------:R-:W-:Y:S01]  /*dfb0*/  IMAD R15, R13, UR5, R10 ;  /* 0x000000050d0f7c24 */ /* 0x000fe2000f8e020a */
[----:B------:R-:W-:-:S02]  /*dfc0*/  LOP3.LUT R8, R9, 0x380, RZ, 0xc0, !PT ;  /* 0x0000038009087812 */ /* 0x000fc400078ec0ff */
[C---:B------:R-:W-:Y:S01]  /*dfd0*/  IADD3 R25, P5, R20.reuse, 0x3000, RZ ;  /* 0x0000300014197810 */ /* 0x040fe20007fbe0ff */
[----:B------:R-:W-:Y:S01]  /*dfe0*/  IMAD.WIDE.U32 R6, R13, UR4, R6 ;  /* 0x000000040d067c25 */ /* 0x000fe2000f8e0006 */
[----:B------:R-:W-:Y:S01]  /*dff0*/  ULDC.64 UR4, c[0x0][0xb50] ;  /* 0x0002d40000047ab9 */ /* 0x000fe20000000a00 */
[----:B------:R-:W-:Y:S02]  /*e000*/  IADD3 R13, P3, R20, 0x2000, RZ ;  /* 0x00002000140d7810 */ /* 0x000fe40007f7e0ff */
[----:B------:R-:W-:Y:S01]  /*e010*/  IMAD.IADD R7, R7, 0x1, R15 ;  /* 0x0000000107077824 */ /* 0x000fe200078e020f */
[----:B------:R-:W-:Y:S02]  /*e020*/  LEA R10, P0, R6, UR4, 0x2 ;  /* 0x00000004060a7c11 */ /* 0x000fe4000f8010ff */
[----:B------:R-:W-:Y:S02]  /*e030*/  SHF.R.U64 R8, R8, 0x3, RZ ;  /* 0x0000000308087819 */ /* 0x000fe400000012ff */
[----:B------:R-:W-:Y:S01]  /*e040*/  LEA.HI.X R6, R6, UR5, R7, 0x2, P0 ;  /* 0x0000000506067c11 */ /* 0x000fe200080f1407 */
[----:B------:R-:W-:Y:S01]  /*e050*/  SHFL.IDX PT, R50, R10, RZ, 0x1c1f ;  /* 0x001c1fff0a327589 */ /* 0x000fe200000e0000 */
[----:B------:R-:W-:Y:S01]  /*e060*/  IADD3 R29, P0, R20, 0x4000, RZ ;  /* 0x00004000141d7810 */ /* 0x000fe20007f1e0ff */
[----:B------:R-:W-:Y:S01]  /*e070*/  IMAD R7, R219, 0x80, R235 ;  /* 0x00000080db077824 */ /* 0x000fe200078e02eb */
[----:B------:R-:W-:Y:S01]  /*e080*/  LOP3.LUT R12, R13, 0x380, RZ, 0xc0, !PT ;  /* 0x000003800d0c7812 */ /* 0x000fe200078ec0ff */
[----:B------:R-:W2:Y:S01]  /*e090*/  SHFL.IDX PT, R51, R6, RZ, 0x1c1f ;  /* 0x001c1fff06337589 */ /* 0x000ea200000e0000 */
[----:B------:R-:W-:Y:S01]  /*e0a0*/  LOP3.LUT R8, R8, R9, RZ, 0x3c, !PT ;  /* 0x0000000908087212 */ /* 0x000fe200078e3cff */
[----:B------:R-:W-:Y:S01]  /*e0b0*/  IMAD.X R9, RZ, RZ, R21, P2 ;  /* 0x000000ffff097224 */ /* 0x000fe200010e0615 */
[----:B------:R-:W-:Y:S01]  /*e0c0*/  LOP3.LUT R28, R29, 0x380, RZ, 0xc0, !PT ;  /* 0x000003801d1c7812 */ /* 0x000fe200078ec0ff */
[----:B------:R-:W-:Y:S01]  /*e0d0*/  SHFL.IDX PT, R54, R10, 0x1, 0x1c1f ;  /* 0x003c1f000a367f89 */ /* 0x000fe200000e0000 */
[----:B------:R-:W-:Y:S01]  /*e0e0*/  SHF.R.U64 R12, R12, 0x3, RZ ;  /* 0x000000030c0c7819 */ /* 0x000fe200000012ff */
[----:B------:R-:W-:Y:S01]  /*e0f0*/  ULDC.64 UR4, c[0x0][0xaa0] ;  /* 0x0002a80000047ab9 */ /* 0x000fe20000000a00 */
[----:B------:R-:W-:Y:S01]  /*e100*/  IADD3 R37, P2, R20, 0x6000, RZ ;  /* 0x0000600014257810 */ /* 0x000fe20007f5e0ff */
[----:B------:R3:W4:Y:S01]  /*e110*/  SHFL.IDX PT, R55, R6, 0x1, 0x1c1f ;  /* 0x003c1f0006377f89 */ /* 0x00072200000e0000 */
[----:B------:R-:W-:-:S02]  /*e120*/  SHF.R.U64 R28, R28, 0x3, RZ ;  /* 0x000000031c1c7819 */ /* 0x000fc400000012ff */
[----:B------:R-:W-:Y:S01]  /*e130*/  LOP3.LUT R12, R12, R13, RZ, 0x3c, !PT ;  /* 0x0000000d0c0c7212 */ /* 0x000fe200078e3cff */
[--C-:B------:R-:W-:Y:S01]  /*e140*/  IMAD.X R13, RZ, RZ, R21.reuse, P3 ;  /* 0x000000ffff0d7224 */ /* 0x100fe200018e0615 */
[----:B------:R-:W-:Y:S02]  /*e150*/  LOP3.LUT R36, R37, 0x380, RZ, 0xc0, !PT ;  /* 0x0000038025247812 */ /* 0x000fe400078ec0ff */
[----:B------:R-:W-:Y:S02]  /*e160*/  IADD3 R41, P3, R20, 0x7000, RZ ;  /* 0x0000700014297810 */ /* 0x000fe40007f7e0ff */
[----:B------:R-:W-:Y:S01]  /*e170*/  LOP3.LUT R28, R28, R29, RZ, 0x3c, !PT ;  /* 0x0000001d1c1c7212 */ /* 0x000fe200078e3cff */
[----:B------:R-:W-:Y:S01]  /*e180*/  IMAD.X R29, RZ, RZ, R21, P0 ;  /* 0x000000ffff1d7224 */ /* 0x000fe200000e0615 */
[----:B------:R-:W-:Y:S02]  /*e190*/  SHF.R.U64 R36, R36, 0x3, RZ ;  /* 0x0000000324247819 */ /* 0x000fe400000012ff */
[----:B------:R-:W-:-:S02]  /*e1a0*/  IADD3 R49, P0, R20, 0x9000, RZ ;  /* 0x0000900014317810 */ /* 0x000fc40007f1e0ff */
[----:B------:R-:W-:Y:S02]  /*e1b0*/  LOP3.LUT R40, R41, 0x380, RZ, 0xc0, !PT ;  /* 0x0000038029287812 */ /* 0x000fe400078ec0ff */
[----:B------:R-:W-:Y:S02]  /*e1c0*/  LOP3.LUT R24, R25, 0x380, RZ, 0xc0, !PT ;  /* 0x0000038019187812 */ /* 0x000fe400078ec0ff */
[----:B------:R-:W-:Y:S02]  /*e1d0*/  LOP3.LUT R32, R33, 0x380, RZ, 0xc0, !PT ;  /* 0x0000038021207812 */ /* 0x000fe400078ec0ff */
[----:B------:R-:W-:Y:S01]  /*e1e0*/  LOP3.LUT R36, R36, R37, RZ, 0x3c, !PT ;  /* 0x0000002524247212 */ /* 0x000fe200078e3cff */
[----:B------:R-:W-:Y:S01]  /*e1f0*/  IMAD.X R37, RZ, RZ, R21, P2 ;  /* 0x000000ffff257224 */ /* 0x000fe200010e0615 */
[----:B------:R-:W-:Y:S02]  /*e200*/  LOP3.LUT R48, R49, 0x380, RZ, 0xc0, !PT ;  /* 0x0000038031307812 */ /* 0x000fe400078ec0ff */
[----:B------:R-:W-:-:S02]  /*e210*/  SHF.R.U64 R40, R40, 0x3, RZ ;  /* 0x0000000328287819 */ /* 0x000fc400000012ff */
[----:B------:R-:W-:Y:S02]  /*e220*/  IADD3 R57, P2, R20, 0xb000, RZ ;  /* 0x0000b00014397810 */ /* 0x000fe40007f5e0ff */
[----:B------:R-:W-:Y:S02]  /*e230*/  SHF.R.U64 R24, R24, 0x3, RZ ;  /* 0x0000000318187819 */ /* 0x000fe400000012ff */
[----:B------:R-:W-:Y:S02]  /*e240*/  SHF.R.U64 R32, R32, 0x3, RZ ;  /* 0x0000000320207819 */ /* 0x000fe400000012ff */
[----:B------:R-:W-:Y:S02]  /*e250*/  SHF.R.U64 R48, R48, 0x3, RZ ;  /* 0x0000000330307819 */ /* 0x000fe400000012ff */
[----:B------:R-:W-:Y:S02]  /*e260*/  LOP3.LUT R40, R40, R41, RZ, 0x3c, !PT ;  /* 0x0000002928287212 */ /* 0x000fe400078e3cff */
[----:B------:R-:W-:-:S02]  /*e270*/  LOP3.LUT R56, R57, 0x380, RZ, 0xc0, !PT ;  /* 0x0000038039387812 */ /* 0x000fc400078ec0ff */
[----:B------:R-:W-:Y:S01]  /*e280*/  LOP3.LUT R24, R24, R25, RZ, 0x3c, !PT ;  /* 0x0000001918187212 */ /* 0x000fe200078e3cff */
[--C-:B------:R-:W-:Y:S01]  /*e290*/  IMAD.X R25, RZ, RZ, R21.reuse, P5 ;  /* 0x000000ffff197224 */ /* 0x100fe200028e0615 */
[----:B------:R-:W-:Y:S01]  /*e2a0*/  LOP3.LUT R32, R32, R33, RZ, 0x3c, !PT ;  /* 0x0000002120207212 */ /* 0x000fe200078e3cff */
[----:B------:R-:W-:Y:S01]  /*e2b0*/  IMAD.X R33, RZ, RZ, R21, P4 ;  /* 0x000000ffff217224 */ /* 0x000fe200020e0615 */
[----:B------:R-:W-:Y:S02]  /*e2c0*/  IADD3.X R41, RZ, R21, RZ, P3, !PT ;  /* 0x00000015ff297210 */ /* 0x000fe40001ffe4ff */
[C---:B------:R-:W-:Y:S02]  /*e2d0*/  IADD3 R61, P3, R20.reuse, 0xc000, RZ ;  /* 0x0000c000143d7810 */ /* 0x040fe40007f7e0ff */
[C---:B------:R-:W-:Y:S02]  /*e2e0*/  IADD3 R45, P5, R20.reuse, 0x8000, RZ ;  /* 0x00008000142d7810 */ /* 0x040fe40007fbe0ff */
[----:B------:R-:W-:-:S02]  /*e2f0*/  IADD3 R53, P4, R20, 0xa000, RZ ;  /* 0x0000a00014357810 */ /* 0x000fc40007f9e0ff */
[----:B------:R-:W-:Y:S01]  /*e300*/  LOP3.LUT R48, R48, R49, RZ, 0x3c, !PT ;  /* 0x0000003130307212 */ /* 0x000fe200078e3cff */
[----:B------:R-:W-:Y:S01]  /*e310*/  IMAD.X R49, RZ, RZ, R21, P0 ;  /* 0x000000ffff317224 */ /* 0x000fe200000e0615 */
[----:B------:R-:W-:Y:S02]  /*e320*/  SHF.R.U64 R56, R56, 0x3, RZ ;  /* 0x0000000338387819 */ /* 0x000fe400000012ff */
[----:B------:R-:W-:Y:S02]  /*e330*/  LOP3.LUT R60, R61, 0x380, RZ, 0xc0, !PT ;  /* 0x000003803d3c7812 */ /* 0x000fe400078ec0ff */
[----:B------:R-:W-:Y:S02]  /*e340*/  LOP3.LUT P0, RZ, R230, 0x3, RZ, 0xc0, !PT ;  /* 0x00000003e6ff7812 */ /* 0x000fe4000780c0ff */
[----:B------:R-:W-:Y:S02]  /*e350*/  LOP3.LUT R44, R45, 0x380, RZ, 0xc0, !PT ;  /* 0x000003802d2c7812 */ /* 0x000fe400078ec0ff */
[----:B------:R-:W-:-:S02]  /*e360*/  LOP3.LUT R52, R53, 0x380, RZ, 0xc0, !PT ;  /* 0x0000038035347812 */ /* 0x000fc400078ec0ff */
[----:B------:R-:W-:Y:S01]  /*e370*/  LOP3.LUT R56, R56, R57, RZ, 0x3c, !PT ;  /* 0x0000003938387212 */ /* 0x000fe200078e3cff */
[--C-:B------:R-:W-:Y:S01]  /*e380*/  IMAD.X R57, RZ, RZ, R21.reuse, P2 ;  /* 0x000000ffff397224 */ /* 0x100fe200010e0615 */
[----:B------:R-:W-:Y:S02]  /*e390*/  SHF.R.U64 R60, R60, 0x3, RZ ;  /* 0x000000033c3c7819 */ /* 0x000fe400000012ff */
[CC--:B------:R-:W-:Y:S01]  /*e3a0*/  ISETP.GE.OR P2, PT, R7.reuse, R78.reuse, P0 ;  /* 0x0000004e0700720c */ /* 0x0c0fe20000746670 */
[----:B------:R-:W-:Y:S01]  /*e3b0*/  VIADD R7, R7, 0x8 ;  /* 0x0000000807077836 */ /* 0x000fe20000000000 */
        /* <DEDUP_REMOVED lines=8> */
[----:B------:R-:W-:Y:S01]  /*e440*/  IADD3 R11, P3, R20, 0xf000, RZ ;  /* 0x0000f000140b7810 */ /* 0x000fe20007f7e0ff */
[----:B--2---:R-:W-:Y:S01]  /*e450*/  @!P2 ST.E desc[UR40][R50.64], R5 ;  /* 0x000000053200a985 */ /* 0x004fe2000c101928 */
[----:B------:R-:W-:-:S02]  /*e460*/  ISETP.GE.OR P0, PT, R7, R78, P0 ;  /* 0x0000004e0700720c */ /* 0x000fc40000706670 */
[C---:B------:R-:W-:Y:S01]  /*e470*/  IADD3 R65, P5, R20.reuse, 0xd000, RZ ;  /* 0x0000d00014417810 */ /* 0x040fe20007fbe0ff */
[----:B------:R-:W-:Y:S01]  /*e480*/  IMAD.X R73, RZ, RZ, R21, P3 ;  /* 0x000000ffff497224 */ /* 0x000fe200018e0615 */
[C---:B------:R-:W-:Y:S02]  /*e490*/  IADD3 R69, P4, R20.reuse, 0xe000, RZ ;  /* 0x0000e00014457810 */ /* 0x040fe40007f9e0ff */
[----:B------:R-:W-:Y:S02]  /*e4a0*/  LOP3.LUT R15, R20, 0x380, RZ, 0xc0, !PT ;  /* 0x00000380140f7812 */ /* 0x000fe400078ec0ff */
[----:B---3--:R-:W-:Y:S02]  /*e4b0*/  LOP3.LUT R6, R11, 0x380, RZ, 0xc0, !PT ;  /* 0x000003800b067812 */ /* 0x008fe400078ec0ff */
[----:B------:R-:W-:Y:S02]  /*e4c0*/  LOP3.LUT R64, R65, 0x380, RZ, 0xc0, !PT ;  /* 0x0000038041407812 */ /* 0x000fe400078ec0ff */
[----:B------:R-:W-:Y:S01]  /*e4d0*/  LOP3.LUT R68, R69, 0x380, RZ, 0xc0, !PT ;  /* 0x0000038045447812 */ /* 0x000fe200078ec0ff */
[----:B----4-:R2:W-:Y:S01]  /*e4e0*/  @!P0 ST.E desc[UR40][R54.64], R4 ;  /* 0x0000000436008985 */ /* 0x0105e2000c101928 */
[----:B------:R-:W-:-:S02]  /*e4f0*/  SHF.R.U64 R15, R15, 0x3, RZ ;  /* 0x000000030f0f7819 */ /* 0x000fc400000012ff */
[----:B------:R-:W-:Y:S01]  /*e500*/  SHF.R.U64 R6, R6, 0x3, RZ ;  /* 0x0000000306067819 */ /* 0x000fe200000012ff */
[----:B------:R-:W5:Y:S01]  /*e510*/  LD.E.128 R24, desc[UR40][R24.64] ;  /* 0x0000002818187980 */ /* 0x000f62000c101d00 */
[----:B------:R-:W-:Y:S02]  /*e520*/  SHF.R.U64 R64, R64, 0x3, RZ ;  /* 0x0000000340407819 */ /* 0x000fe400000012ff */
[----:B------:R-:W-:Y:S01]  /*e530*/  SHF.R.U64 R68, R68, 0x3, RZ ;  /* 0x0000000344447819 */ /* 0x000fe200000012ff */
[----:B------:R-:W5:Y:S01]  /*e540*/  LD.E.128 R28, desc[UR40][R28.64] ;  /* 0x000000281c1c7980 */ /* 0x000f62000c101d00 */
[----:B------:R-:W-:Y:S02]  /*e550*/  LOP3.LUT R20, R15, R20, RZ, 0x3c, !PT ;  /* 0x000000140f147212 */ /* 0x000fe400078e3cff */
[----:B------:R-:W-:Y:S01]  /*e560*/  LOP3.LUT R64, R64, R65, RZ, 0x3c, !PT ;  /* 0x0000004140407212 */ /* 0x000fe200078e3cff */
[----:B------:R-:W-:Y:S01]  /*e570*/  IMAD.X R65, RZ, RZ, R21, P5 ;  /* 0x000000ffff417224 */ /* 0x000fe200028e0615 */
[----:B------:R-:W-:Y:S01]  /*e580*/  LOP3.LUT R68, R68, R69, RZ, 0x3c, !PT ;  /* 0x0000004544447212 */ /* 0x000fe200078e3cff */
[----:B------:R-:W5:Y:S01]  /*e590*/  LD.E.128 R12, desc[UR40][R12.64] ;  /* 0x000000280c0c7980 */ /* 0x000f62000c101d00 */
[----:B------:R-:W-:-:S02]  /*e5a0*/  LOP3.LUT R72, R6, R11, RZ, 0x3c, !PT ;  /* 0x0000000b06487212 */ /* 0x000fc400078e3cff */
[----:B------:R-:W-:Y:S01]  /*e5b0*/  IADD3.X R69, RZ, R21, RZ, P4, !PT ;  /* 0x00000015ff457210 */ /* 0x000fe200027fe4ff */
[----:B--2---:R2:W5:Y:S04]  /*e5c0*/  LD.E.128 R4, desc[UR40][R20.64] ;  /* 0x0000002814047980 */ /* 0x004568000c101d00 */
[----:B------:R-:W5:Y:S04]  /*e5d0*/  LD.E.128 R8, desc[UR40][R8.64] ;  /* 0x0000002808087980 */ /* 0x000f68000c101d00 */
[----:B------:R-:W5:Y:S01]  /*e5e0*/  LD.E.128 R32, desc[UR40][R32.64] ;  /* 0x0000002820207980 */ /* 0x000f62000c101d00 */
[----:B--2---:R-:W-:-:S03]  /*e5f0*/  IMAD R21, R77, UR4, RZ ;  /* 0x000000044d157c24 */ /* 0x004fc6000f8e02ff */
[----:B------:R-:W5:Y:S01]  /*e600*/  LD.E.128 R36, desc[UR40][R36.64] ;  /* 0x0000002824247980 */ /* 0x000f62000c101d00 */
[C---:B------:R-:W-:Y:S02]  /*e610*/  IMAD R77, R76.reuse, UR5, R21 ;  /* 0x000000054c4d7c24 */ /* 0x040fe4000f8e0215 */
[----:B------:R-:W-:Y:S01]  /*e620*/  IMAD.WIDE.U32 R20, R76, UR4, RZ ;  /* 0x000000044c147c25 */ /* 0x000fe2000f8e00ff */
[----:B------:R-:W-:Y:S01]  /*e630*/  ULDC.64 UR4, c[0x0][0xae8] ;  /* 0x0002ba0000047ab9 */ /* 0x000fe20000000a00 */
[----:B------:R-:W5:Y:S02]  /*e640*/  LD.E.128 R40, desc[UR40][R40.64] ;  /* 0x0000002828287980 */ /* 0x000f64000c101d00 */
[----:B------:R-:W-:Y:S02]  /*e650*/  IMAD R76, R212, 0x20, R228 ;  /* 0x00000020d44c7824 */ /* 0x000fe400078e02e4 */
[----:B------:R-:W-:Y:S01]  /*e660*/  IMAD.IADD R21, R21, 0x1, R77 ;  /* 0x0000000115157824 */ /* 0x000fe200078e024d */
[----:B------:R-:W5:Y:S01]  /*e670*/  LD.E.128 R44, desc[UR40][R44.64] ;  /* 0x000000282c2c7980 */ /* 0x000f62000c101d00 */
[----:B------:R-:W-:-:S02]  /*e680*/  IMAD R80, R3, UR4, RZ ;  /* 0x0000000403507c24 */ /* 0x000fc4000f8e02ff */
[----:B------:R-:W-:Y:S01]  /*e690*/  IMAD R79, R219, 0x80, R76 ;  /* 0x00000080db4f7824 */ /* 0x000fe200078e024c */
[----:B------:R-:W5:Y:S01]  /*e6a0*/  LD.E.128 R48, desc[UR40][R48.64] ;  /* 0x0000002830307980 */ /* 0x000f62000c101d00 */
[C---:B------:R-:W-:Y:S02]  /*e6b0*/  IMAD R3, R213.reuse, UR5, R80 ;  /* 0x00000005d5037c24 */ /* 0x040fe4000f8e0250 */
[----:B------:R-:W-:Y:S01]  /*e6c0*/  IMAD.WIDE.U32 R20, R213, UR4, R20 ;  /* 0x00000004d5147c25 */ /* 0x000fe2000f8e0014 */
[----:B------:R-:W-:Y:S01]  /*e6d0*/  ULDC.64 UR4, c[0x0][0xaf0] ;  /* 0x0002bc0000047ab9 */ /* 0x000fe20000000a00 */
[----:B------:R-:W5:Y:S02]  /*e6e0*/  LD.E.128 R52, desc[UR40][R52.64] ;  /* 0x0000002834347980 */ /* 0x000f64000c101d00 */
[----:B0-----:R-:W-:Y:S02]  /*e6f0*/  @P1 IMAD.HI.U32 R76, R79, R82, RZ ;  /* 0x000000524f4c1227 */ /* 0x001fe400078e00ff */
[----:B------:R-:W5:Y:S02]  /*e700*/  LD.E.128 R56, desc[UR40][R56.64] ;  /* 0x0000002838387980 */ /* 0x000f64000c101d00 */
[----:B------:R-:W-:-:S02]  /*e710*/  IMAD.IADD R21, R21, 0x1, R3 ;  /* 0x0000000115157824 */ /* 0x000fc400078e0203 */
[----:B------:R-:W-:Y:S01]  /*e720*/  IMAD.MOV.U32 R3, RZ, RZ, R79 ;  /* 0x000000ffff037224 */ /* 0x000fe200078e004f */
[----:B-1----:R-:W-:Y:S01]  /*e730*/  @P1 SHF.R.U32.HI R3, RZ, R81, R76 ;  /* 0x00000051ff031219 */ /* 0x002fe2000001164c */
[----:B------:R-:W-:Y:S01]  /*e740*/  IMAD R229, R229, UR4, RZ ;  /* 0x00000004e5e57c24 */ /* 0x000fe2000f8e02ff */
[----:B------:R-:W5:Y:S01]  /*e750*/  LD.E.128 R60, desc[UR40][R60.64] ;  /* 0x000000283c3c7980 */ /* 0x000f62000c101d00 */
[C---:B------:R-:W-:Y:S01]  /*e760*/  IMAD.WIDE.U32 R20, R216.reuse, UR4, R20 ;  /* 0x00000004d8147c25 */ /* 0x040fe2000f8e0014 */
[--C-:B------:R-:W-:Y:S02]  /*e770*/  SHF.R.S32.HI R76, RZ, 0x1f, R3.reuse ;  /* 0x0000001fff4c7819 */ /* 0x100fe40000011403 */
[----:B------:R-:W5:Y:S01]  /*e780*/  LD.E.128 R64, desc[UR40][R64.64] ;  /* 0x0000002840407980 */ /* 0x000f62000c101d00 */
[----:B------:R-:W-:Y:S02]  /*e790*/  IMAD.MOV R77, RZ, RZ, -R3 ;  /* 0x000000ffff4d7224 */ /* 0x000fe400078e0a03 */
[----:B------:R-:W-:Y:S01]  /*e7a0*/  IMAD R229, R216, UR5, R229 ;  /* 0x00000005d8e57c24 */ /* 0x000fe2000f8e02e5 */
[----:B------:R-:W-:Y:S01]  /*e7b0*/  ULDC.64 UR4, c[0x0][0xae0] ;  /* 0x0002b80000047ab9 */ /* 0x000fe20000000a00 */
[----:B------:R-:W-:Y:S01]  /*e7c0*/  IMAD R77, R0, R77, R79 ;  /* 0x0000004d004d7224 */ /* 0x000fe200078e024f */
[----:B------:R-:W5:Y:S01]  /*e7d0*/  LD.E.128 R68, desc[UR40][R68.64] ;  /* 0x0000002844447980 */ /* 0x000f62000c101d00 */
[----:B------:R-:W-:-:S02]  /*e7e0*/  IMAD.IADD R21, R21, 0x1, R229 ;  /* 0x0000000115157824 */ /* 0x000fc400078e02e5 */
[----:B------:R-:W-:Y:S01]  /*e7f0*/  IMAD R76, R76, UR4, RZ ;  /* 0x000000044c4c7c24 */ /* 0x000fe2000f8e02ff */
[----:B------:R-:W5:Y:S01]  /*e800*/  LD.E.128 R72, desc[UR40][R72.64] ;  /* 0x0000002848487980 */ /* 0x000f62000c101d00 */
[----:B------:R-:W-:Y:S01]  /*e810*/  SHF.R.S32.HI R0, RZ, 0x1f, R77 ;  /* 0x0000001fff007819 */ /* 0x000fe2000001144d */
[----:B------:R-:W-:Y:S01]  /*e820*/  @!PT LDS RZ, [RZ] ;  /* 0x00000000fffff984 */ /* 0x000fe20000000800 */
[----:B------:R-:W-:Y:S01]  /*e830*/  @!PT LDS RZ, [RZ] ;  /* 0x00000000fffff984 */ /* 0x000fe20000000800 */
[----:B------:R-:W-:Y:S01]  /*e840*/  @!PT LDS RZ, [RZ] ;  /* 0x00000000fffff984 */ /* 0x000fe20000000800 */
[----:B------:R-:W-:Y:S01]  /*e850*/  @!PT LDS RZ, [RZ] ;  /* 0x00000000fffff984 */ /* 0x000fe20000000800 */
[----:B------:R0:W-:Y:S06]  /*e860*/  MEMBAR.ALL.CTA ;  /* 0x0000000000007992 */ /* 0x0001ec0000008000 */
[----:B0-----:R-:W0:Y:S01]  /*e870*/  FENCE.VIEW.ASYNC.S ;  /* 0x00000000000073c6 */ /* 0x001e220000000000 */
[----:B------:R-:W-:-:S02]  /*e880*/  IMAD R79, R3, UR5, R76 ;  /* 0x00000005034f7c24 */ /* 0x000fc4000f8e024c */
[----:B------:R-:W-:Y:S01]  /*e890*/  IMAD.WIDE.U32 R20, R3, UR4, R20 ;  /* 0x0000000403147c25 */ /* 0x000fe2000f8e0014 */
[----:B------:R-:W-:Y:S01]  /*e8a0*/  ULDC.64 UR4, c[0x0][0xad8] ;  /* 0x0002b60000047ab9 */ /* 0x000fe20000000a00 */
[----:B------:R-:W-:Y:S02]  /*e8b0*/  LEA R85, R219, R228, 0x7 ;  /* 0x000000e4db557211 */ /* 0x000fe400078e38ff */
[----:B------:R-:W-:Y:S02]  /*e8c0*/  IMAD.IADD R21, R21, 0x1, R79 ;  /* 0x0000000115157824 */ /* 0x000fe400078e024f */
[----:B------:R-:W-:Y:S02]  /*e8d0*/  IMAD R0, R0, UR4, RZ ;  /* 0x0000000400007c24 */ /* 0x000fe4000f8e02ff */
[----:B------:R-:W-:Y:S01]  /*e8e0*/  IMAD.WIDE.U32 R20, R77, UR4, R20 ;  /* 0x000000044d147c25 */ /* 0x000fe2000f8e0014 */
[----:B------:R-:W-:-:S03]  /*e8f0*/  ISETP.GE.AND P2, PT, R85, R78, PT ;  /* 0x0000004e5500720c */ /* 0x000fc60003f46270 */
[----:B------:R-:W-:Y:S01]  /*e900*/  IMAD R79, R77, UR5, R0 ;  /* 0x000000054d4f7c24 */ /* 0x000fe2000f8e0200 */
[----:B------:R-:W-:Y:S01]  /*e910*/  ULDC.64 UR4, c[0x0][0xa80] ;  /* 0x0002a00000047ab9 */ /* 0x000fe20000000a00 */
[----:B------:R-:W-:Y:S02]  /*e920*/  VIADD R0, R18, 0x22820 ;  /* 0x0002282012007836 */ /* 0x000fe40000000000 */
[----:B------:R-:W-:Y:S01]  /*e930*/  IMAD.IADD R21, R21, 0x1, R79 ;  /* 0x0000000115157824 */ /* 0x000fe200078e024f */
[C---:B------:R-:W-:Y:S01]  /*e940*/  LEA R79, P3, R20.reuse, UR4, 0x1 ;  /* 0x00000004144f7c11 */ /* 0x040fe2000f8608ff */
[----:B------:R-:W-:Y:S01]  /*e950*/  VIADD R3, R85, 0x20 ;  /* 0x0000002055037836 */ /* 0x000fe20000000000 */
[----:B------:R-:W-:Y:S02]  /*e960*/  PRMT R0, RZ, 0x654, R0 ;  /* 0x00000654ff007816 */ /* 0x000fe40000000000 */
[----:B------:R-:W-:Y:S02]  /*e970*/  LEA.HI.X R84, R20, UR5, R21, 0x1, P3 ;  /* 0x0000000514547c11 */ /* 0x000fe400098f0c15 */
[----:B------:R-:W-:Y:S01]  /*e980*/  ISETP.GE.AND P1, PT, R3, R78, PT ;  /* 0x0000004e0300720c */ /* 0x000fe20003f26270 */
[----:B------:R-:W-:Y:S01]  /*e990*/  VIADD R3, R85, 0x40 ;  /* 0x0000004055037836 */ /* 0x000fe20000000000 */
[----:B0-----:R0:W-:Y:S01]  /*e9a0*/  SYNCS.ARRIVE.TRANS64.RED.A1T0 RZ, [R0+URZ], RZ ;  /* 0x000000ff00ff79a7 */ /* 0x0011e2000810043f */
[----:B------:R1:W2:Y:S01]  /*e9b0*/  SHFL.IDX PT, R82, R79, RZ, 0x181f ;  /* 0x00181fff4f527589 */ /* 0x0002a200000e0000 */
[----:B------:R-:W-:Y:S01]  /*e9c0*/  BSSY B1, `(.L_x_9976) ;  /* 0x0000019000017945 */ /* 0x000fe20003800000 */
[----:B------:R-:W-:-:S02]  /*e9d0*/  SHF.R.S32.HI R86, RZ, 0x1f, R211 ;  /* 0x0000001fff567819 */ /* 0x000fc400000114d3 */
[----:B------:R-:W-:Y:S01]  /*e9e0*/  ISETP.GE.AND P0, PT, R3, R78, PT ;  /* 0x0000004e0300720c */ /* 0x000fe20003f06270 */
[----:B0-----:R1:W0:Y:S01]  /*e9f0*/  SHFL.IDX PT, R0, R84, RZ, 0x181f ;  /* 0x00181fff54007589 */ /* 0x00122200000e0000 */
[----:B------:R-:W-:Y:S02]  /*ea00*/  SHF.R.S32.HI R87, RZ, 0x1f, R209 ;  /* 0x0000001fff577819 */ /* 0x000fe400000114d1 */
[----:B------:R-:W-:Y:S02]  /*ea10*/  SHF.R.S32.HI R88, RZ, 0x1f, R210 ;  /* 0x0000001fff587819 */ /* 0x000fe400000114d2 */
[----:B------:R-:W-:Y:S01]  /*ea20*/  SHF.R.S32.HI R92, RZ, 0x1f, R205 ;  /* 0x0000001fff5c7819 */ /* 0x000fe200000114cd */
[----:B------:R-:W-:Y:S06]  /*ea30*/  @P2 BRA `(.L_x_9977) ;  /* 0x0000000000442947 */ /* 0x000fec0003800000 */
[----:B------:R-:W-:Y:S02]  /*ea40*/  ULDC UR4, c[0x0][0xac8] ;  /* 0x0002b20000047ab9 */ /* 0x000fe40000000800 */
[----:B------:R-:W-:Y:S02]  /*ea50*/  ISETP.GE.AND P2, PT, R205, UR4, PT ;  /* 0x00000004cd007c0c */ /* 0x000fe4000bf46270 */
[----:B------:R-:W-:Y:S02]  /*ea60*/  ISETP.GE.AND P3, PT, R210, UR4, PT ;  /* 0x00000004d2007c0c */ /* 0x000fe4000bf66270 */
[----:B------:R-:W-:-:S09]  /*ea70*/  ISETP.GE.AND P4, PT, R209, UR4, PT ;  /* 0x00000004d1007c0c */ /* 0x000fd2000bf86270 */
[----:B--2---:R-:W-:-:S04]  /*ea80*/  @!P2 LEA R20, P5, R205, R82, 0x1 ;  /* 0x00000052cd14a211 */ /* 0x004fc800078a08ff */
[----:B0-----:R-:W-:Y:S02]  /*ea90*/  @!P2 LEA.HI.X R21, R205, R0, R92, 0x1, P5 ;  /* 0x00000000cd15a211 */ /* 0x001fe400028f0c5c */
[----:B------:R-:W-:-:S03]  /*eaa0*/  ISETP.GE.AND P5, PT, R211, UR4, PT ;  /* 0x00000004d3007c0c */ /* 0x000fc6000bfa6270 */
[----:B-----5:R3:W-:Y:S01]  /*eab0*/  @!P2 ST.E.128 desc[UR40][R20.64], R4 ;  /* 0x000000041400a985 */ /* 0x0207e2000c101d28 */
[----:B------:R-:W-:-:S04]  /*eac0*/  @!P3 LEA R76, P2, R210, R82, 0x1 ;  /* 0x00000052d24cb211 */ /* 0x000fc800078408ff */
        /* <DEDUP_REMOVED lines=8> */
.L_x_9977:
[----:B------:R-:W-:Y:S05]  /*eb50*/  BSYNC B1 ;  /* 0x0000000000017941 */ /* 0x000fea0003800000 */
.L_x_9976:
[----:B0-----:R0:W4:Y:S01]  /*eb60*/  SHFL.IDX PT, R0, R84, 0x1, 0x181f ;  /* 0x00381f0054007f89 */ /* 0x00112200000e0000 */
[----:B------:R-:W-:Y:S03]  /*eb70*/  BSSY B1, `(.L_x_9978) ;  /* 0x0000014000017945 */ /* 0x000fe60003800000 */
[----:B---3-5:R0:W3:Y:S01]  /*eb80*/  SHFL.IDX PT, R28, R79, 0x1, 0x181f ;  /* 0x00381f004f1c7f89 */ /* 0x0280e200000e0000 */
[----:B------:R-:W-:Y:S05]  /*eb90*/  @P1 BRA `(.L_x_9979) ;  /* 0x0000000000441947 */ /* 0x000fea0003800000 */
[----:B------:R-:W-:Y:S02]  /*eba0*/  ULDC UR4, c[0x0][0xac8] ;  /* 0x0002b20000047ab9 */ /* 0x000fe40000000800 */
[----:B------:R-:W-:Y:S02]  /*ebb0*/  ISETP.GE.AND P4, PT, R205, UR4, PT ;  /* 0x00000004cd007c0c */ /* 0x000fe4000bf86270 */
[----:B------:R-:W-:Y:S02]  /*ebc0*/  ISETP.GE.AND P3, PT, R210, UR4, PT ;  /* 0x00000004d2007c0c */ /* 0x000fe4000bf66270 */
[----:B------:R-:W-:Y:S02]  /*ebd0*/  ISETP.GE.AND P2, PT, R209, UR4, PT ;  /* 0x00000004d1007c0c */ /* 0x000fe4000bf46270 */
[----:B------:R-:W-:-:S07]  /*ebe0*/  ISETP.GE.AND P1, PT, R211, UR4, PT ;  /* 0x00000004d3007c0c */ /* 0x000fce000bf26270 */
[----:B---3--:R-:W-:-:S04]  /*ebf0*/  @!P4 LEA R4, P5, R205, R28, 0x1 ;  /* 0x0000001ccd04c211 */ /* 0x008fc800078a08ff */
[----:B----4-:R-:W-:Y:S02]  /*ec00*/  @!P4 LEA.HI.X R5, R205, R0, R92, 0x1, P5 ;  /* 0x00000000cd05c211 */ /* 0x010fe400028f0c5c */
[----:B------:R-:W-:-:S03]  /*ec10*/  @!P3 LEA R6, P5, R210, R28, 0x1 ;  /* 0x0000001cd206b211 */ /* 0x000fc600078a08ff */
[----:B------:R3:W-:Y:S01]  /*ec20*/  @!P4 ST.E.128 desc[UR40][R4.64], R8 ;  /* 0x000000080400c985 */ /* 0x0007e2000c101d28 */
        /* <DEDUP_REMOVED lines=8> */
.L_x_9979:
[----:B------:R-:W-:Y:S05]  /*ecb0*/  BSYNC B1 ;  /* 0x0000000000017941 */ /* 0x000fea0003800000 */
.L_x_9978:
[----:B----4-:R4:W0:Y:S01]  /*ecc0*/  SHFL.IDX PT, R0, R84, 0x2, 0x181f ;  /* 0x00581f0054007f89 */ /* 0x01082200000e0000 */
[----:B------:R-:W-:Y:S03]  /*ecd0*/  BSSY B1, `(.L_x_9980) ;  /* 0x0000014000017945 */ /* 0x000fe60003800000 */
[----:B---3--:R4:W3:Y:S01]  /*ece0*/  SHFL.IDX PT, R10, R79, 0x2, 0x181f ;  /* 0x00581f004f0a7f89 */ /* 0x0088e200000e0000 */
[----:B------:R-:W-:Y:S05]  /*ecf0*/  @P0 BRA `(.L_x_9981) ;  /* 0x0000000000440947 */ /* 0x000fea0003800000 */
[----:B------:R-:W-:Y:S02]  /*ed00*/  ULDC UR4, c[0x0][0xac8] ;  /* 0x0002b20000047ab9 */ /* 0x000fe40000000800 */
[----:B------:R-:W-:Y:S02]  /*ed10*/  ISETP.GE.AND P3, PT, R205, UR4, PT ;  /* 0x00000004cd007c0c */ /* 0x000fe4000bf66270 */
[----:B------:R-:W-:Y:S02]  /*ed20*/  ISETP.GE.AND P2, PT, R210, UR4, PT ;  /* 0x00000004d2007c0c */ /* 0x000fe4000bf46270 */
[----:B------:R-:W-:Y:S02]  /*ed30*/  ISETP.GE.AND P1, PT, R209, UR4, PT ;  /* 0x00000004d1007c0c */ /* 0x000fe4000bf26270 */
[----:B------:R-:W-:-:S07]  /*ed40*/  ISETP.GE.AND P0, PT, R211, UR4, PT ;  /* 0x00000004d3007c0c */ /* 0x000fce000bf06270 */
[CC--:B---3--:R-:W-:Y:S02]  /*ed50*/  @!P3 LEA R4, P5, R205.reuse, R10.reuse, 0x1 ;  /* 0x0000000acd04b211 */ /* 0x0c8fe400078a08ff */
[C---:B------:R-:W-:Y:S02]  /*ed60*/  @!P2 LEA R6, P4, R210.reuse, R10, 0x1 ;  /* 0x0000000ad206a211 */ /* 0x040fe400078808ff */
[----:B0-----:R-:W-:Y:S02]  /*ed70*/  @!P3 LEA.HI.X R5, R205, R0, R92, 0x1, P5 ;  /* 0x00000000cd05b211 */ /* 0x001fe400028f0c5c */
        /* <DEDUP_REMOVED lines=9> */
.L_x_9981:
[----:B------:R-:W-:Y:S05]  /*ee10*/  BSYNC B1 ;  /* 0x0000000000017941 */ /* 0x000fea0003800000 */
.L_x_9980:
[----:B------:R-:W-:Y:S01]  /*ee20*/  VIADD R3, R85, 0x60 ;  /* 0x0000006055037836 */ /* 0x000fe20000000000 */
[----:B01--4-:R-:W4:Y:S04]  /*ee30*/  SHFL.IDX PT, R84, R84, 0x3, 0x181f ;  /* 0x00781f0054547f89 */ /* 0x013f2800000e0000 */
[----:B------:R-:W-:Y:S01]  /*ee40*/  ISETP.GE.AND P0, PT, R3, R78, PT ;  /* 0x0000004e0300720c */ /* 0x000fe20003f06270 */
[----:B------:R0:W1:-:S12]  /*ee50*/  SHFL.IDX PT, R0, R79, 0x3, 0x181f ;  /* 0x00781f004f007f89 */ /* 0x00005800000e0000 */
[----:B0-----:R-:W-:Y:S05]  /*ee60*/  @P0 BRA `(.L_x_9982) ;  /* 0x0000000c00e40947 */ /* 0x001fea0003800000 */
[----:B------:R-:W-:Y:S02]  /*ee70*/  ULDC UR4, c[0x0][0xac8] ;  /* 0x0002b20000047ab9 */ /* 0x000fe40000000800 */
[----:B------:R-:W-:Y:S02]  /*ee80*/  ISETP.GE.AND P3, PT, R205, UR4, PT ;  /* 0x00000004cd007c0c */ /* 0x000fe4000bf66270 */
[----:B------:R-:W-:Y:S02]  /*ee90*/  ISETP.GE.AND P4, PT, R210, UR4, PT ;  /* 0x00000004d2007c0c */ /* 0x000fe4000bf86270 */
[----:B------:R-:W-:-:S09]  /*eea0*/  ISETP.GE.AND P5, PT, R209, UR4, PT ;  /* 0x00000004d1007c0c */ /* 0x000fd2000bfa6270 */
[-C--:B-1----:R-:W-:Y:S02]  /*eeb0*/  @!P3 LEA R4, P0, R205, R0.reuse, 0x1 ;  /* 0x00000000cd04b211 */ /* 0x082fe400078008ff */
[CC--:B------:R-:W-:Y:S02]  /*eec0*/  @!P4 LEA R6, P1, R210.reuse, R0.reuse, 0x1 ;  /* 0x00000000d206c211 */ /* 0x0c0fe400078208ff */
[----:B------:R-:W-:Y:S02]  /*eed0*/  @!P5 LEA R8, P2, R209, R0, 0x1 ;  /* 0x00000000d108d211 */ /* 0x000fe400078408ff */
[-C--:B----4-:R-:W-:Y:S02]  /*eee0*/  @!P3 LEA.HI.X R5, R205, R84.reuse, R92, 0x1, P0 ;  /* 0x00000054cd05b211 */ /* 0x090fe400000f0c5c */
[-C--:B------:R-:W-:Y:S02]  /*eef0*/  @!P4 LEA.HI.X R7, R210, R84.reuse, R88, 0x1, P1 ;  /* 0x00000054d207c211 */ /* 0x080fe400008f0c58 */
[----:B------:R-:W-:Y:S01]  /*ef00*/  @!P5 LEA.HI.X R9, R209, R84, R87, 0x1, P2 ;  /* 0x00000054d109d211 */ /* 0x000fe200010f0c57 */
[----:B------:R0:W-:Y:S01]  /*ef10*/  @!P3 ST.E.128 desc[UR40][R4.64], R24 ;  /* 0x000000180400b985 */ /* 0x0001e2000c101d28 */
[----:B------:R-:W-:-:S03]  /*ef20*/  ISETP.GE.AND P0, PT, R211, UR4, PT ;  /* 0x00000004d3007c0c */ /* 0x000fc6000bf06270 */
[----:B------:R0:W-:Y:S04]  /*ef30*/  @!P4 ST.E.128 desc[UR40][R6.64], R40 ;  /* 0x000000280600c985 */ /* 0x0001e8000c101d28 */
[----:B------:R0:W-:Y:S06]  /*ef40*/  @!P5 ST.E.128 desc[UR40][R8.64], R56 ;  /* 0x000000380800d985 */ /* 0x0001ec000c101d28 */
[----:B------:R-:W-:Y:S05]  /*ef50*/  @P0 BRA `(.L_x_9982) ;  /* 0x0000000c00a80947 */ /* 0x000fea0003800000 */
[----:B0-----:R-:W-:-:S04]  /*ef60*/  LEA R4, P0, R211, R0, 0x1 ;  /* 0x00000000d3047211 */ /* 0x001fc800078008ff */
[----:B------:R-:W-:-:S05]  /*ef70*/  LEA.HI.X R5, R211, R84, R86, 0x1, P0 ;  /* 0x00000054d3057211 */ /* 0x000fca00000f0c56 */
[----:B------:R0:W-:Y:S01]  /*ef80*/  ST.E.128 desc[UR40][R4.64], R72 ;  /* 0x0000004804007985 */ /* 0x0001e2000c101d28 */
[----:B------:R-:W-:Y:S05]  /*ef90*/  BRA `(.L_x_9982) ;  /* 0x0000000c00987947 */ /* 0x000fea0003800000 */
.L_x_9974:
        /* <DEDUP_REMOVED lines=10> */
[----:B------:R3:W5:Y:S01]  /*f040*/  @P0 LDG.E R0, desc[UR40][R4.64] ;  /* 0x0000002804000981 */ /* 0x000762000c1e1900 */
[----:B------:R-:W4:Y:S08]  /*f050*/  S2R R3, SR_TID.X ;  /* 0x0000000000037919 */ /* 0x000f300000002100 */
[----:B------:R-:W-:Y:S01]  /*f060*/  @P1 IADD3 R214, P2, R214, UR4, RZ ;  /* 0x00000004d6d61c10 */ /* 0x000fe2000ff5e0ff */
[----:B------:R-:W-:-:S02]  /*f070*/  ULDC UR4, c[0x0][0xa88] ;  /* 0x0002a20000047ab9 */ /* 0x000fc40000000800 */
[----:B------:R-:W-:Y:S01]  /*f080*/  IMAD.U32 R8, RZ, RZ, UR4 ;  /* 0x00000004ff087e24 */ /* 0x000fe2000f8e00ff */
[----:B------:R-:W-:-:S05]  /*f090*/  @P1 IADD3.X R215, R215, UR5, RZ, P2, !PT ;  /* 0x00000005d7d71c10 */ /* 0x000fca00097fe4ff */
[----:B------:R3:W5:Y:S01]  /*f0a0*/  @P1 LDG.E R8, desc[UR40][R214.64] ;  /* 0x00000028d6081981 */ /* 0x000762000c1e1900 */
[----:B--2---:R-:W-:-:S13]  /*f0b0*/  ISETP.NE.AND P2, PT, R21, 0x1, PT ;  /* 0x000000011500780c */ /* 0x004fda0003f45270 */
[----:B------:R-:W2:Y:S01]  /*f0c0*/  @P2 LDC R25, c[0x0][0xbec] ;  /* 0x0002fb00ff192b82 */ /* 0x000ea20000000800 */
[----:B----4-:R-:W-:-:S04]  /*f0d0*/  IADD3 R3, R3, -0x80, RZ ;  /* 0xffffff8003037810 */ /* 0x010fc80007ffe0ff */
[----:B------:R-:W-:Y:S01]  /*f0e0*/  ISETP.GE.AND P3, PT, R3, 0x80, PT ;  /* 0x000000800300780c */ /* 0x000fe20003f66270 */
[----:B---3--:R-:W-:-:S12]  /*f0f0*/  @P1 BRA `(.L_x_9983) ;  /* 0x0000000000101947 */ /* 0x008fd80003800000 */
[----:B------:R-:W-:Y:S05]  /*f100*/  @!P0 BRA `(.L_x_9983) ;  /* 0x00000000000c8947 */ /* 0x000fea0003800000 */
[----:B------:R-:W3:Y:S04]  /*f110*/  LDG.E R3, desc[UR40][R4.64] ;  /* 0x0000002804037981 */ /* 0x000ee8000c1e1900 */
[----:B-----5:R-:W3:Y:S02]  /*f120*/  LDG.E R8, desc[UR40][R4.64+0x4] ;  /* 0x0000042804087981 */ /* 0x020ee4000c1e1900 */
[----:B---3--:R-:W-:-:S07]  /*f130*/  IMAD.IADD R8, R8, 0x1, -R3 ;  /* 0x0000000108087824 */ /* 0x008fce00078e0a03 */
.L_x_9983:
[----:B------:R-:W-:Y:S01]  /*f140*/  BSSY B1, `(.L_x_9984) ;  /* 0x000002e000017945 */ /* 0x000fe20003800000 */
[----:B------:R-:W-:Y:S02]  /*f150*/  SHF.R.S32.HI R12, RZ, 0x1f, R213 ;  /* 0x0000001fff0c7819 */ /* 0x000fe400000114d5 */
[----:B------:R-:W-:Y:S02]  /*f160*/  SEL R13, R216, RZ, !P0 ;  /* 0x000000ffd80d7207 */ /* 0x000fe40004000000 */
[----:B------:R-:W-:Y:S02]  /*f170*/  SEL R229, R229, RZ, !P0 ;  /* 0x000000ffe5e57207 */ /* 0x000fe40004000000 */
[----:B-----5:R-:W-:Y:S01]  /*f180*/  SHF.R.S32.HI R11, RZ, 0x1f, R0 ;  /* 0x0000001fff0b7819 */ /* 0x020fe20000011400 */
[----:B------:R-:W-:Y:S06]  /*f190*/  @P3 BRA `(.L_x_9985) ;  /* 0x0000000000a03947 */ /* 0x000fec0003800000 */
[----:B------:R-:W3:Y:S01]  /*f1a0*/  S2R R3, SR_TID.X ;  /* 0x0000000000037919 */ /* 0x000ee20000002100 */
[----:B------:R-:W4:Y:S02]  /*f1b0*/  LDC R14, c[0x0][0xbe8] ;  /* 0x0002fa00ff0e7b82 */ /* 0x000f240000000800 */
[----:B----4-:R-:W-:Y:S02]  /*f1c0*/  IMAD R4, R8, R14, RZ ;  /* 0x0000000e08047224 */ /* 0x010fe400078e02ff */
[----:B---3--:R-:W-:-:S04]  /*f1d0*/  IMAD R3, R219, 0x80, R3 ;  /* 0x00000080db037824 */ /* 0x008fc800078e0203 */
        /* <DEDUP_REMOVED lines=10> */
[----:B------:R-:W3:Y:S01]  /*f280*/  @P0 LDC R6, c[0x0][0xbec] ;  /* 0x0002fb00ff060b82 */ /* 0x000ee20000000800 */
[----:B------:R-:W-:Y:S01]  /*f290*/  IMAD R7, R213, UR5, R10 ;  /* 0x00000005d5077c24 */ /* 0x000fe2000f8e020a */
[----:B------:R-:W-:-:S03]  /*f2a0*/  ULDC.64 UR4, c[0x0][0xb98] ;  /* 0x0002e60000047ab9 */ /* 0x000fc60000000a00 */
[----:B------:R-:W-:-:S03]  /*f2b0*/  IMAD.IADD R5, R5, 0x1, R7 ;  /* 0x0000000105057824 */ /* 0x000fc600078e0207 */
[----:B------:R-:W4:Y:S01]  /*f2c0*/  @P0 LDC R15, c[0x0][0xbf0] ;  /* 0x0002fc00ff0f0b82 */ /* 0x000f220000000800 */
[----:B------:R-:W-:-:S04]  /*f2d0*/  IMAD.WIDE.U32 R4, R13, UR4, R4 ;  /* 0x000000040d047c25 */ /* 0x000fc8000f8e0004 */
[----:B---3--:R-:W-:-:S05]  /*f2e0*/  @P0 IMAD.HI.U32 R6, R9, R6, RZ ;  /* 0x0000000609060227 */ /* 0x008fca00078e00ff */
[----:B----4-:R-:W-:Y:S01]  /*f2f0*/  @P0 SHF.R.U32.HI R3, RZ, R15, R6 ;  /* 0x0000000fff030219 */ /* 0x010fe20000011606 */
        /* <DEDUP_REMOVED lines=18> */
.L_x_9985:
[----:B------:R-:W-:Y:S05]  /*f420*/  BSYNC B1 ;  /* 0x0000000000017941 */ /* 0x000fea0003800000 */
.L_x_9984:
[----:B------:R-:W4:Y:S01]  /*f430*/  @P2 LDC R9, c[0x0][0xbf0] ;  /* 0x0002fc00ff092b82 */ /* 0x000f220000000800 */
[----:B------:R-:W-:Y:S01]  /*f440*/  ULDC.64 UR4, c[0x0][0xaa0] ;  /* 0x0002a80000047ab9 */ /* 0x000fe20000000a00 */
[----:B---3--:R-:W-:Y:S02]  /*f450*/  IMAD R6, R212, 0x20, R228 ;  /* 0x00000020d4067824 */ /* 0x008fe400078e02e4 */
[----:B------:R-:W-:Y:S02]  /*f460*/  IMAD R3, R11, UR4, RZ ;  /* 0x000000040b037c24 */ /* 0x000fe4000f8e02ff */
[----:B------:R-:W-:-:S04]  /*f470*/  IMAD.WIDE.U32 R4, R0, UR4, RZ ;  /* 0x0000000400047c25 */ /* 0x000fc8000f8e00ff */
[----:B------:R-:W-:Y:S01]  /*f480*/  IMAD R3, R0, UR5, R3 ;  /* 0x0000000500037c24 */ /* 0x000fe2000f8e0203 */
[----:B------:R-:W-:Y:S01]  /*f490*/  ULDC.64 UR4, c[0x0][0xae8] ;  /* 0x0002ba0000047ab9 */ /* 0x000fe20000000a00 */
[----:B------:R-:W-:Y:S02]  /*f4a0*/  IMAD R10, R219, 0x80, R6 ;  /* 0x00000080db0a7824 */ /* 0x000fe400078e0206 */
[----:B------:R-:W-:Y:S02]  /*f4b0*/  IMAD R0, R12, UR4, RZ ;  /* 0x000000040c007c24 */ /* 0x000fe4000f8e02ff */
[----:B------:R-:W-:Y:S02]  /*f4c0*/  IMAD.IADD R5, R5, 0x1, R3 ;  /* 0x0000000105057824 */ /* 0x000fe400078e0203 */
[----:B------:R-:W-:Y:S02]  /*f4d0*/  IMAD R7, R213, UR5, R0 ;  /* 0x00000005d5077c24 */ /* 0x000fe4000f8e0200 */
[----:B--2---:R-:W-:-:S04]  /*f4e0*/  @P2 IMAD.HI.U32 R0, R10, R25, RZ ;  /* 0x000000190a002227 */ /* 0x004fc800078e00ff */
[----:B------:R-:W-:Y:S01]  /*f4f0*/  IMAD.WIDE.U32 R4, R213, UR4, R4 ;  /* 0x00000004d5047c25 */ /* 0x000fe2000f8e0004 */
[----:B------:R-:W-:-:S03]  /*f500*/  ULDC.64 UR4, c[0x0][0xaf0] ;  /* 0x0002bc0000047ab9 */ /* 0x000fc60000000a00 */
[----:B------:R-:W-:Y:S01]  /*f510*/  IMAD.MOV.U32 R3, RZ, RZ, R10 ;  /* 0x000000ffff037224 */ /* 0x000fe200078e000a */
[----:B----4-:R-:W-:Y:S01]  /*f520*/  @P2 SHF.R.U32.HI R3, RZ, R9, R0 ;  /* 0x00000009ff032219 */ /* 0x010fe20000011600 */
[----:B------:R-:W-:Y:S02]  /*f530*/  IMAD.IADD R5, R5, 0x1, R7 ;  /* 0x0000000105057824 */ /* 0x000fe400078e0207 */
[----:B------:R-:W-:Y:S01]  /*f540*/  IMAD R6, R229, UR4, RZ ;  /* 0x00000004e5067c24 */ /* 0x000fe2000f8e02ff */
[--C-:B------:R-:W-:Y:S01]  /*f550*/  SHF.R.S32.HI R0, RZ, 0x1f, R3.reuse ;  /* 0x0000001fff007819 */ /* 0x100fe20000011403 */
[----:B------:R-:W-:Y:S02]  /*f560*/  IMAD.MOV R7, RZ, RZ, -R3 ;  /* 0x000000ffff077224 */ /* 0x000fe400078e0a03 */
[C---:B------:R-:W-:Y:S02]  /*f570*/  IMAD R9, R13.reuse, UR5, R6 ;  /* 0x000000050d097c24 */ /* 0x040fe4000f8e0206 */
[----:B------:R-:W-:Y:S01]  /*f580*/  IMAD.WIDE.U32 R4, R13, UR4, R4 ;  /* 0x000000040d047c25 */ /* 0x000fe2000f8e0004 */
[----:B------:R-:W-:-:S03]  /*f590*/  ULDC.64 UR4, c[0x0][0xae0] ;  /* 0x0002b80000047ab9 */ /* 0x000fc60000000a00 */
[----:B------:R-:W-:Y:S02]  /*f5a0*/  IMAD R7, R21, R7, R10 ;  /* 0x0000000715077224 */ /* 0x000fe400078e020a */
[----:B------:R-:W-:Y:S02]  /*f5b0*/  IMAD R6, R0, UR4, RZ ;  /* 0x0000000400067c24 */ /* 0x000fe4000f8e02ff */
[----:B------:R-:W-:Y:S01]  /*f5c0*/  IMAD.IADD R5, R5, 0x1, R9 ;  /* 0x0000000105057824 */ /* 0x000fe200078e0209 */
[----:B------:R-:W-:Y:S01]  /*f5d0*/  SHF.R.S32.HI R0, RZ, 0x1f, R7 ;  /* 0x0000001fff007819 */ /* 0x000fe20000011407 */
[C---:B------:R-:W-:Y:S02]  /*f5e0*/  IMAD R9, R3.reuse, UR5, R6 ;  /* 0x0000000503097c24 */ /* 0x040fe4000f8e0206 */
[----:B------:R-:W-:Y:S01]  /*f5f0*/  IMAD.WIDE.U32 R4, R3, UR4, R4 ;  /* 0x0000000403047c25 */ /* 0x000fe2000f8e0004 */
[----:B------:R-:W-:-:S03]  /*f600*/  ULDC.64 UR4, c[0x0][0xad8] ;  /* 0x0002b60000047ab9 */ /* 0x000fc60000000a00 */
[----:B------:R-:W-:Y:S01]  /*f610*/  IMAD R0, R0, UR4, RZ ;  /* 0x0000000400007c24 */ /* 0x000fe2000f8e02ff */
[----:B------:R-:W-:-:S03]  /*f620*/  IADD3 R5, R5, R9, RZ ;  /* 0x0000000905057210 */ /* 0x000fc60007ffe0ff */
[C---:B------:R-:W-:Y:S02]  /*f630*/  IMAD R3, R7.reuse, UR5, R0 ;  /* 0x0000000507037c24 */ /* 0x040fe4000f8e0200 */
[----:B------:R-:W-:Y:S01]  /*f640*/  IMAD.WIDE.U32 R4, R7, UR4, R4 ;  /* 0x0000000407047c25 */ /* 0x000fe2000f8e0004 */
[----:B------:R-:W-:-:S03]  /*f650*/  ULDC.64 UR4, c[0x0][0xa80] ;  /* 0x0002a00000047ab9 */ /* 0x000fc60000000a00 */
[----:B------:R-:W-:Y:S01]  /*f660*/  IMAD.IADD R5, R5, 0x1, R3 ;  /* 0x0000000105057824 */ /* 0x000fe200078e0203 */
[----:B------:R-:W-:Y:S01]  /*f670*/  LEA R3, P0, R4, UR4, 0x1 ;  /* 0x0000000404037c11 */ /* 0x000fe2000f8008ff */
[----:B------:R-:W-:-:S03]  /*f680*/  UMOV UR4, 0xffffffff ;  /* 0xffffffff00047882 */ /* 0x000fc60000000000 */
[----:B------:R-:W-:Y:S01]  /*f690*/  LEA.HI.X R4, R4, UR5, R5, 0x1, P0 ;  /* 0x0000000504047c11 */ /* 0x000fe200080f0c05 */
[----:B------:R-:W-:Y:S08]  /*f6a0*/  BRA.DIV UR4, `(.L_x_9986) ;  /* 0x0000008604007947 */ /* 0x000ff0000b800000 */
[----:B------:R2:W3:Y:S04]  /*f6b0*/  SHFL.IDX PT, R0, R4, RZ, 0x181f ;  /* 0x00181fff04007589 */ /* 0x0004e800000e0000 */
[----:B------:R2:W4:Y:S02]  /*f6c0*/  SHFL.IDX PT, R14, R3, RZ, 0x181f ;  /* 0x00181fff030e7589 */ /* 0x00052400000e0000 */
.L_x_10180:
[----:B------:R-:W-:Y:S01]  /*f6d0*/  IMAD R8, R8, R21, RZ ;  /* 0x0000001508087224 */ /* 0x000fe200078e02ff */
[----:B------:R-:W-:Y:S01]  /*f6e0*/  BSSY B1, `(.L_x_9987) ;  /* 0x0000019000017945 */ /* 0x000fe20003800000 */
[----:B------:R-:W-:-:S05]  /*f6f0*/  IMAD R7, R219, 0x80, R228 ;  /* 0x00000080db077824 */ /* 0x000fca00078e02e4 */
[----:B------:R-:W-:-:S13]  /*f700*/  ISETP.GE.AND P0, PT, R7, R8, PT ;  /* 0x000000080700720c */ /* 0x000fda0003f06270 */
[----:B------:R-:W-:Y:S05]  /*f710*/  @P0 BRA `(.L_x_9988) ;  /* 0x0000000000540947 */ /* 0x000fea0003800000 */
[----:B------:R-:W-:Y:S01]  /*f720*/  ULDC UR4, c[0x0][0xac8] ;  /* 0x0002b20000047ab9 */ /* 0x000fe20000000800 */
[----:B------:R-:W-:Y:S02]  /*f730*/  SHF.R.S32.HI R5, RZ, 0x1f, R205 ;  /* 0x0000001fff057819 */ /* 0x000fe400000114cd */
[----:B------:R-:W-:Y:S02]  /*f740*/  ISETP.GE.AND P3, PT, R205, UR4, PT ;  /* 0x00000004cd007c0c */ /* 0x000fe4000bf66270 */
[----:B------:R-:W-:Y:S02]  /*f750*/  ISETP.GE.AND P2, PT, R210, UR4, PT ;  /* 0x00000004d2007c0c */ /* 0x000fe4000bf46270 */
[----:B------:R-:W-:Y:S02]  /*f760*/  ISETP.GE.AND P1, PT, R209, UR4, PT ;  /* 0x00000004d1007c0c */ /* 0x000fe4000bf26270 */
[----:B------:R-:W-:Y:S02]  /*f770*/  ISETP.GE.AND P0, PT, R211, UR4, PT ;  /* 0x00000004d3007c0c */ /* 0x000fe4000bf06270 */
[----:B------:R-:W-:-:S02]  /*f780*/  SHF.R.S32.HI R9, RZ, 0x1f, R210 ;  /* 0x0000001fff097819 */ /* 0x000fc400000114d2 */
[----:B------:R-:W-:-:S03]  /*f790*/  SHF.R.S32.HI R6, RZ, 0x1f, R209 ;  /* 0x0000001fff067819 */ /* 0x000fc600000114d1 */
[CC--:B----4-:R-:W-:Y:S02]  /*f7a0*/  @!P3 LEA R10, P5, R205.reuse, R14.reuse, 0x1 ;  /* 0x0000000ecd0ab211 */ /* 0x0d0fe400078a08ff */
[C---:B------:R-:W-:Y:S02]  /*f7b0*/  @!P2 LEA R12, P4, R210.reuse, R14, 0x1 ;  /* 0x0000000ed20ca211 */ /* 0x040fe400078808ff */
[----:B---3--:R-:W-:Y:S02]  /*f7c0*/  @!P3 LEA.HI.X R11, R205, R0, R5, 0x1, P5 ;  /* 0x00000000cd0bb211 */ /* 0x008fe400028f0c05 */
[----:B------:R-:W-:Y:S02]  /*f7d0*/  @!P1 LEA R20, P5, R209, R14, 0x1 ;  /* 0x0000000ed1149211 */ /* 0x000fe400078a08ff */
[----:B------:R-:W-:Y:S01]  /*f7e0*/  @!P2 LEA.HI.X R13, R210, R0, R9, 0x1, P4 ;  /* 0x00000000d20da211 */ /* 0x000fe200020f0c09 */
[----:B------:R3:W-:Y:S01]  /*f7f0*/  @!P3 ST.E.128 desc[UR40][R10.64], RZ ;  /* 0x000000ff0a00b985 */ /* 0x0007e2000c101d28 */
[----:B------:R-:W-:-:S02]  /*f800*/  SHF.R.S32.HI R5, RZ, 0x1f, R211 ;  /* 0x0000001fff057819 */ /* 0x000fc400000114d3 */
[----:B------:R-:W-:Y:S01]  /*f810*/  @!P0 LEA R14, P4, R211, R14, 0x1 ;  /* 0x0000000ed30e8211 */ /* 0x000fe200078808ff */
[----:B------:R3:W-:Y:S01]  /*f820*/  @!P2 ST.E.128 desc[UR40][R12.64], RZ ;  /* 0x000000ff0c00a985 */ /* 0x0007e2000c101d28 */
[-C--:B------:R-:W-:Y:S02]  /*f830*/  @!P1 LEA.HI.X R21, R209, R0.reuse, R6, 0x1, P5 ;  /* 0x00000000d1159211 */ /* 0x080fe400028f0c06 */
[----:B------:R-:W-:-:S03]  /*f840*/  @!P0 LEA.HI.X R15, R211, R0, R5, 0x1, P4 ;  /* 0x00000000d30f8211 */ /* 0x000fc600020f0c05 */
[----:B------:R3:W-:Y:S04]  /*f850*/  @!P1 ST.E.128 desc[UR40][R20.64], RZ ;  /* 0x000000ff14009985 */ /* 0x0007e8000c101d28 */
[----:B------:R3:W-:Y:S02]  /*f860*/  @!P0 ST.E.128 desc[UR40][R14.64], RZ ;  /* 0x000000ff0e008985 */ /* 0x0007e4000c101d28 */
.L_x_9988:
[----:B------:R-:W-:Y:S05]  /*f870*/  BSYNC B1 ;  /* 0x0000000000017941 */ /* 0x000fea0003800000 */
.L_x_9987:
[----:B------:R-:W-:-:S03]  /*f880*/  UMOV UR4, 0xffffffff ;  /* 0xffffffff00047882 */ /* 0x000fc60000000000 */
[----:B------:R-:W-:Y:S05]  /*f890*/  BRA.DIV UR4, `(.L_x_9989) ;  /* 0x0000008204b87947 */ /* 0x000fea000b800000 */
[----:B---3--:R3:W0:Y:S04]  /*f8a0*/  SHFL.IDX PT, R0, R4, 0x1, 0x181f ;  /* 0x00381f0004007f89 */ /* 0x00862800000e0000 */
[----:B----4-:R3:W4:Y:S02]  /*f8b0*/  SHFL.IDX PT, R14, R3, 0x1, 0x181f ;  /* 0x00381f00030e7f89 */ /* 0x01072400000e0000 */
.L_x_10184:
[----:B------:R-:W-:Y:S01]  /*f8c0*/  VIADD R5, R7, 0x20 ;  /* 0x0000002007057836 */ /* 0x000fe20000000000 */
[----:B------:R-:W-:Y:S04]  /*f8d0*/  BSSY B1, `(.L_x_9990) ;  /* 0x0000018000017945 */ /* 0x000fe80003800000 */
        /* <DEDUP_REMOVED lines=12> */
[----:B0-----:R-:W-:Y:S02]  /*f9a0*/  @!P3 LEA.HI.X R11, R205, R0, R6, 0x1, P5 ;  /* 0x00000000cd0bb211 */ /* 0x001fe400028f0c06 */
        /* <DEDUP_REMOVED lines=10> */
.L_x_9991:
[----:B------:R-:W-:Y:S05]  /*fa50*/  BSYNC B1 ;  /* 0x0000000000017941 */ /* 0x000fea0003800000 */
.L_x_9990:
[----:B------:R-:W-:-:S03]  /*fa60*/  UMOV UR4, 0xffffffff ;  /* 0xffffffff00047882 */ /* 0x000fc60000000000 */
[----:B------:R-:W-:Y:S05]  /*fa70*/  BRA.DIV UR4, `(.L_x_9992) ;  /* 0x0000008204887947 */ /* 0x000fea000b800000 */
[----:B0-----:R0:W0:Y:S04]  /*fa80*/  SHFL.IDX PT, R0, R4, 0x2, 0x181f ;  /* 0x00581f0004007f89 */ /* 0x00102800000e0000 */
[----:B----4-:R4:W0:Y:S02]  /*fa90*/  SHFL.IDX PT, R14, R3, 0x2, 0x181f ;  /* 0x00581f00030e7f89 */ /* 0x01082400000e0000 */
.L_x_10188:
        /* <DEDUP_REMOVED lines=12> */
[CC--:B0-----:R-:W-:Y:S02]  /*fb60*/  @!P3 LEA R10, P5, R205.reuse, R14.reuse, 0x1 ;  /* 0x0000000ecd0ab211 */ /* 0x0c1fe400078a08ff */
[C---:B------:R-:W-:Y:S02]  /*fb70*/  @!P2 LEA R12, P4, R210.reuse, R14, 0x1 ;  /* 0x0000000ed20ca211 */ /* 0x040fe400078808ff */
[----:B------:R-:W-:Y:S02]  /*fb80*/  @!P3 LEA.HI.X R11, R205, R0, R6, 0x1, P5 ;  /* 0x00000000cd0bb211 */ /* 0x000fe400028f0c06 */
        /* <DEDUP_REMOVED lines=10> */
.L_x_9994:
[----:B------:R-:W-:Y:S05]  /*fc30*/  BSYNC B1 ;  /* 0x0000000000017941 */ /* 0x000fea0003800000 */
.L_x_9993:
[----:B------:R-:W-:-:S03]  /*fc40*/  UMOV UR4, 0xffffffff ;  /* 0xffffffff00047882 */ /* 0x000fc60000000000 */
[----:B------:R-:W-:Y:S05]  /*fc50*/  BRA.DIV UR4, `(.L_x_9995) ;  /* 0x0000008204587947 */ /* 0x000fea000b800000 */
[----:B0-----:R0:W0:Y:S04]  /*fc60*/  SHFL.IDX PT, R0, R4, 0x3, 0x181f ;  /* 0x00781f0004007f89 */ /* 0x00102800000e0000 */
[----:B------:R0:W0:Y:S02]  /*fc70*/  SHFL.IDX PT, R14, R3, 0x3, 0x181f ;  /* 0x00781f00030e7f89 */ /* 0x00002400000e0000 */
.L_x_10192:
[----:B0-234-:R-:W-:-:S05]  /*fc80*/  VIADD R3, R7, 0x60 ;  /* 0x0000006007037836 */ /* 0x01dfca0000000000 */
        /* <DEDUP_REMOVED lines=9> */
[----:B------:R-:W-:Y:S02]  /*fd20*/  SHF.R.S32.HI R11, RZ, 0x1f, R209 ;  /* 0x0000001fff0b7819 */ /* 0x000fe400000114d1 */
[----:B------:R-:W-:Y:S02]  /*fd30*/  SHF.R.S32.HI R10, RZ, 0x1f, R211 ;  /* 0x0000001fff0a7819 */ /* 0x000fe400000114d3 */
[CC--:B------:R-:W-:Y:S02]  /*fd40*/  @!P3 LEA R4, P5, R205.reuse, R14.reuse, 0x1 ;  /* 0x0000000ecd04b211 */ /* 0x0c0fe400078a08ff */
[----:B------:R-:W-:Y:S02]  /*fd50*/  @!P2 LEA R6, P4, R210, R14, 0x1 ;  /* 0x0000000ed206a211 */ /* 0x000fe400078808ff */
[----:B------:R-:W-:Y:S02]  /*fd60*/  @!P3 LEA.HI.X R5, R205, R0, R9, 0x1, P5 ;  /* 0x00000000cd05b211 */ /* 0x000fe400028f0c09 */
[----:B------:R-:W-:-:S02]  /*fd70*/  @!P1 LEA R8, P5, R209, R14, 0x1 ;  /* 0x0000000ed1089211 */ /* 0x000fc400078a08ff */
[----:B------:R-:W-:Y:S01]  /*fd80*/  @!P2 LEA.HI.X R7, R210, R0, R12, 0x1, P4 ;  /* 0x00000000d207a211 */ /* 0x000fe200020f0c0c */
[----:B------:R0:W-:Y:S01]  /*fd90*/  @!P3 ST.E.128 desc[UR40][R4.64], RZ ;  /* 0x000000ff0400b985 */ /* 0x0001e2000c101d28 */
[----:B------:R-:W-:Y:S02]  /*fda0*/  @!P0 LEA R14, P4, R211, R14, 0x1 ;  /* 0x0000000ed30e8211 */ /* 0x000fe400078808ff */
[-C--:B------:R-:W-:Y:S01]  /*fdb0*/  @!P1 LEA.HI.X R9, R209, R0.reuse, R11, 0x1, P5 ;  /* 0x00000000d1099211 */ /* 0x080fe200028f0c0b */
[----:B------:R0:W-:Y:S01]  /*fdc0*/  @!P2 ST.E.128 desc[UR40][R6.64], RZ ;  /* 0x000000ff0600a985 */ /* 0x0001e2000c101d28 */
[----:B------:R-:W-:-:S03]  /*fdd0*/  @!P0 LEA.HI.X R15, R211, R0, R10, 0x1, P4 ;  /* 0x00000000d30f8211 */ /* 0x000fc600020f0c0a */
[----:B------:R0:W-:Y:S04]  /*fde0*/  @!P1 ST.E.128 desc[UR40][R8.64], RZ ;  /* 0x000000ff08009985 */ /* 0x0001e8000c101d28 */
[----:B------:R0:W-:Y:S02]  /*fdf0*/  @!P0 ST.E.128 desc[UR40][R14.64], RZ ;  /* 0x000000ff0e008985 */ /* 0x0001e4000c101d28 */
.L_x_9982:
[----:B------:R-:W-:Y:S05]  /*fe00*/  BSYNC B0 ;  /* 0x0000000000007941 */ /* 0x000fea0003800000 */
.L_x_9973:
[----:B------:R-:W-:Y:S02]  /*fe10*/  ULDC UR4, c[0x0][0xc3c] ;  /* 0x00030f0000047ab9 */ /* 0x000fe40000000800 */
[----:B-1----:R-:W-:-:S13]  /*fe20*/  ISETP.GE.AND P0, PT, R91, UR4, PT ;  /* 0x000000045b007c0c */ /* 0x002fda000bf06270 */
[----:B------:R-:W-:Y:S05]  /*fe30*/  @!P0 BRA `(.L_x_9996) ;  /* 0xffffff1000848947 */ /* 0x000fea000383ffff */
[----:B------:R-:W-:Y:S05]  /*fe40*/  BRA `(.L_x_9863) ;  /* 0x0000007400407947 */ /* 0x000fea0003800000 */
.L_x_9861:
[----:B------:R-:W-:-:S08]  /*fe50*/  NOP ;  /* 0x0000000000007918 */ /* 0x000fd00000000000 */
[----:B--2---:R-:W0:-:S00]  /*fe60*/  USETMAXREG.DEALLOC.CTAPOOL 0x18 ;  /* 0x00000018000079c8 */ /* 0x004e0000080e0500 */
        /* <DEDUP_REMOVED lines=16> */
.L_x_9997:
        /* <DEDUP_REMOVED lines=42> */
.L_x_10003:
        /* <DEDUP_REMOVED lines=12> */
.L_x_10002:
[----:B------:R-:W-:Y:S05]  /*102d0*/  BSYNC B0 ;  /* 0x0000000000007941 */ /* 0x000fea0003800000 */
.L_x_10001:
        /* <DEDUP_REMOVED lines=22> */
.L_x_9999:
        /* <DEDUP_REMOVED lines=16> */
.L_x_10004:
        /* <DEDUP_REMOVED lines=25> */
.L_x_10000:
[----:B------:R-:W-:Y:S02]  /*106d0*/  IMAD.MOV.U32 R17, RZ, RZ, RZ ;  /* 0x000000ffff117224 */ /* 0x000fe400078e00ff */
[----:B------:R-:W-:Y:S02]  /*106e0*/  IMAD.U32 R16, RZ, RZ, UR6 ;  /* 0x00000006ff107e24 */ /* 0x000fe4000f8e00ff */
[----:B------:R-:W-:-:S07]  /*106f0*/  IMAD.MOV.U32 R18, RZ, RZ, RZ ;  /* 0x000000ffff127224 */ /* 0x000fce00078e00ff */
.L_x_10005:
[----:B------:R-:W-:-:S13]  /*10700*/  ISETP.NE.AND P0, PT, R5, RZ, PT ;  /* 0x000000ff0500720c */ /* 0x000fda0003f05270 */
[----:B------:R-:W0:Y:S01]  /*10710*/  @!P0 S2R R3, SR_CgaCtaId ;  /* 0x0000000000038919 */ /* 0x000e220000008800 */
[----:B------:R-:W-:-:S04]  /*10720*/  @!P0 MOV R0, 0x400 ;  /* 0x0000040000008802 */ /* 0x000fc80000000f00 */
[----:B0-----:R-:W-:-:S05]  /*10730*/  @!P0 LEA R0, R3, R0, 0x18 ;  /* 0x0000000003008211 */ /* 0x001fca00078ec0ff */
[----:B------:R2:W-:Y:S01]  /*10740*/  @!P0 STS.128 [R0+0x228d0], R16 ;  /* 0x0228d01000008388 */ /* 0x0005e20000000c00 */
[----:B------:R-:W-:Y:S06]  /*10750*/  BAR.ARV 0x5, 0x180 ;  /* 0x0146000000007b1d */ /* 0x000fec0000002000 */
.L_x_9998:
        /* <DEDUP_REMOVED lines=19> */
[----:B------:R-:W-:Y:S02]  /*10890*/  LOP3.LUT R2, R3, 0x200, R2, 0xf8, !PT ;  /* 0x0000020003027812 */ /* 0x000fe400078ef802 */
[----:B------:R-:W-:Y:S02]  /*108a0*/  SHF.L.U32 R3, R5, 0x4, RZ ;  /* 0x0000000405037819 */ /* 0x000fe400000006ff */
        /* <DEDUP_REMOVED lines=9> */
[----:B------:R0:W-:Y:S04]  /*10940*/  STL [R1+0xc], RZ ;  /* 0x00000cff01007387 */ /* 0x0001e80000100800 */
[----:B------:R0:W-:Y:S04]  /*10950*/  STL [R1+0x18], R0 ;  /* 0x0000180001007387 */ /* 0x0001e80000100800 */
[----:B------:R0:W-:Y:S02]  /*10960*/  STL [R1+0x3c], RZ ;  /* 0x00003cff01007387 */ /* 0x0001e40000100800 */
.L_x_10146:
[----:B0-2---:R-:W0:Y:S02]  /*10970*/  LDC.64 R2, c[0x0][0xc88] ;  /* 0x00032200ff027b82 */ /* 0x005e240000000a00 */
[----:B0-----:R-:W-:-:S05]  /*10980*/  IMAD.WIDE R2, R19, 0x4, R2 ;  /* 0x0000000413027825 */ /* 0x001fca00078e0202 */
[----:B------:R-:W2:Y:S01]  /*10990*/  LDG.E R15, desc[UR40][R2.64] ;  /* 0x00000028020f7981 */ /* 0x000ea2000c1e1900 */
[----:B------:R-:W-:Y:S05]  /*109a0*/  YIELD ;  /* 0x0000000000007946 */ /* 0x000fea0003800000 */
[----:B------:R-:W-:Y:S01]  /*109b0*/  ULDC.64 UR4, c[0x0][0xa28] ;  /* 0x00028a0000047ab9 */ /* 0x000fe20000000a00 */
[----:B---3--:R-:W-:Y:S01]  /*109c0*/  IMAD.MOV.U32 R0, RZ, RZ, RZ ;  /* 0x000000ffff007224 */ /* 0x008fe200078e00ff */
        /* <DEDUP_REMOVED lines=14> */
[----:B-1---5:R1:W5:Y:S01]  /*10ab0*/  @P0 LDG.E R0, desc[UR40][R2.64] ;  /* 0x0000002802000981 */ /* 0x022362000c1e1900 */
        /* <DEDUP_REMOVED lines=36> */
[----:B0-----:R-:W-:Y:S01]  /*10d00*/  MOV R2, UR4 ;  /* 0x0000000400027c02 */ /* 0x001fe20008000f00 */
[----:B------:R-:W-:Y:S06]  /*10d10*/  @P3 BRA `(.L_x_10007) ;  /* 0x0000000000143947 */ /* 0x000fec0003800000 */
[----:B------:R-:W-:Y:S05]  /*10d20*/  @!P2 BRA `(.L_x_10007) ;  /* 0x000000000010a947 */ /* 0x000fea0003800000 */
[----:B------:R-:W2:Y:S04]  /*10d30*/  LDG.E R11, desc[UR40][R4.64] ;  /* 0x00000028040b7981 */ /* 0x000ea8000c1e1900 */
[----:B------:R-:W2:Y:S02]  /*10d40*/  LDG.E R4, desc[UR40][R4.64+0x4] ;  /* 0x0000042804047981 */ /* 0x000ea4000c1e1900 */
[----:B--2---:R-:W-:-:S05]  /*10d50*/  IMAD.IADD R4, R4, 0x1, -R11 ;  /* 0x0000000104047824 */ /* 0x004fca00078e0a0b */
[----:B------:R0:W-:Y:S02]  /*10d60*/  STL [R1+0x54], R4 ;  /* 0x0000540401007387 */ /* 0x0001e40000100800 */
.L_x_10007:
        /* <DEDUP_REMOVED lines=12> */
.L_x_10008:
[----:B------:R-:W-:Y:S05]  /*10e30*/  @!P0 BRA `(.L_x_10009) ;  /* 0x00000000000c8947 */ /* 0x000fea0003800000 */
[----:B------:R-:W2:Y:S04]  /*10e40*/  LDG.E R4, desc[UR40][R8.64] ;  /* 0x0000002808047981 */ /* 0x000ea8000c1e1900 */
[----:B------:R-:W2:Y:S02]  /*10e50*/  LDG.E R2, desc[UR40][R8.64+0x4] ;  /* 0x0000042808027981 */ /* 0x000ea4000c1e1900 */
[----:B--2---:R-:W-:-:S07]  /*10e60*/  IMAD.IADD R2, R2, 0x1, -R4 ;  /* 0x0000000102027824 */ /* 0x004fce00078e0a04 */
.L_x_10009:
[----:B-----5:R-:W-:Y:S02]  /*10e70*/  IMAD.IADD R0, R2, 0x1, -R0 ;  /* 0x0000000102007824 */ /* 0x020fe400078e0a00 */
[----:B------:R-:W2:Y:S04]  /*10e80*/  @P1 LDG.E R2, desc[UR40][R6.64] ;  /* 0x0000002806021981 */ /* 0x000ea8000c1e1900 */
[----:B------:R-:W2:Y:S01]  /*10e90*/  @P1 LDG.E R6, desc[UR40][R6.64+0x4] ;  /* 0x0000042806061981 */ /* 0x000ea2000c1e1900 */
[----:B------:R-:W-:Y:S01]  /*10ea0*/  BSSY B0, `(.L_x_10010) ;  /* 0x0000150000007945 */ /* 0x000fe20003800000 */
[----:B--2---:R-:W-:-:S04]  /*10eb0*/  @P1 IMAD.IADD R10, R6, 0x1, -R2 ;  /* 0x00000001060a1824 */ /* 0x004fc800078e0a02 */
[----:B0-----:R-:W-:-:S04]  /*10ec0*/  IMAD.IADD R4, R0, 0x1, R10 ;  /* 0x0000000100047824 */ /* 0x001fc800078e020a */
[----:B------:R-:W-:Y:S01]  /*10ed0*/  VIADD R2, R4, 0x5f ;  /* 0x0000005f04027836 */ /* 0x000fe20000000000 */
[----:B------:R0:W-:Y:S03]  /*10ee0*/  STL [R1+0x50], R4 ;  /* 0x0000500401007387 */ /* 0x0001e60000100800 */
[----:B------:R-:W-:-:S05]  /*10ef0*/  IMAD.HI R2, R2, 0x2aaaaaab, RZ ;  /* 0x2aaaaaab02027827 */ /* 0x000fca00078e02ff */
[----:B0-----:R-:W-:-:S04]  /*10f00*/  SHF.R.U32.HI R4, RZ, 0x1f, R2 ;  /* 0x0000001fff047819 */ /* 0x001fc80000011602 */
[----:B------:R-:W-:-:S05]  /*10f10*/  LEA.HI.SX32 R5, R2, R4, 0x1c ;  /* 0x0000000402057211 */ /* 0x000fca00078fe2ff */
[----:B------:R-:W-:Y:S01]  /*10f20*/  IMAD R2, R5, 0x60, -R0 ;  /* 0x0000006005027824 */ /* 0x000fe200078e0a00 */
[----:B------:R-:W-:Y:S01]  /*10f30*/  IADD3 R0, -R0, RZ, RZ ;  /* 0x000000ff00007210 */ /* 0x000fe20007ffe1ff */
[----:B------:R0:W-:Y:S03]  /*10f40*/  STL [R1+0x30], R5 ;  /* 0x0000300501007387 */ /* 0x0001e60000100800 */
[----:B------:R-:W-:Y:S02]  /*10f50*/  VIMNMX R10, R2, R10, PT ;  /* 0x0000000a020a7248 */ /* 0x000fe40003fe0100 */
[----:B------:R-:W-:-:S04]  /*10f60*/  VIMNMX R0, RZ, R0, !PT ;  /* 0x00000000ff007248 */ /* 0x000fc80007fe0100 */
[----:B------:R-:W-:Y:S01]  /*10f70*/  ISETP.GT.AND P0, PT, R10, R0, PT ;  /* 0x000000000a00720c */ /* 0x000fe20003f04270 */
[----:B0-----:R-:W-:-:S05]  /*10f80*/  IMAD.WIDE.U32 R4, R0, -0x55555555, RZ ;  /* 0xaaaaaaab00047825 */ /* 0x001fca00078e00ff */
[----:B------:R-:W-:-:S05]  /*10f90*/  SHF.R.U32.HI R2, RZ, 0x6, R5 ;  /* 0x00000006ff027819 */ /* 0x000fca0000011605 */
[----:B------:R-:W-:Y:S02]  /*10fa0*/  IMAD.MOV.U32 R8, RZ, RZ, R2 ;  /* 0x000000ffff087224 */ /* 0x000fe400078e0002 */
[----:B------:R-:W-:-:S04]  /*10fb0*/  @P0 VIADD R10, R10, 0x5f ;  /* 0x0000005f0a0a0836 */ /* 0x000fc80000000000 */
[----:B------:R-:W-:-:S05]  /*10fc0*/  @P0 IMAD.HI R0, R10, 0x2aaaaaab, RZ ;  /* 0x2aaaaaab0a000827 */ /* 0x000fca00078e02ff */
[----:B------:R-:W-:-:S04]  /*10fd0*/  @P0 SHF.R.U32.HI R4, RZ, 0x1f, R0 ;  /* 0x0000001fff040819 */ /* 0x000fc80000011600 */
[----:B------:R-:W-:Y:S02]  /*10fe0*/  @P0 LEA.HI.SX32 R8, R0, R4, 0x1c ;  /* 0x0000000400080211 */ /* 0x000fe400078fe2ff */
        /* <DEDUP_REMOVED lines=10> */
.L_x_10195:
[----:B-1----:R-:W-:Y:S02]  /*11090*/  ISETP.NE.AND P0, PT, R14, RZ, PT ;  /* 0x000000ff0e00720c */ /* 0x002fe40003f05270 */
[----:B------:R-:W-:-:S11]  /*110a0*/  PLOP3.LUT P6, PT, PT, PT, PT, 0x8, 0x0 ;  /* 0x000000000000781c */ /* 0x000fd60003fce170 */
[----:B------:R-:W-:Y:S05]  /*110b0*/  @P0 BRA `(.L_x_10013) ;  /* 0x00000000000c0947 */ /* 0x000fea0003800000 */
[----:B------:R-:W-:-:S03]  /*110c0*/  UMOV UR4, 0xffffffff ;  /* 0xffffffff00047882 */ /* 0x000fc60000000000 */
[----:B------:R-:W-:Y:S05]  /*110d0*/  BRA.DIV UR4, `(.L_x_10014) ;  /* 0x0000006e04b47947 */ /* 0x000fea000b800000 */
[----:B------:R-:W-:-:S13]  /*110e0*/  ELECT P6, URZ, PT ;  /* 0x00000000003f782f */ /* 0x000fda00038c0000 */
.L_x_10013:
        /* <DEDUP_REMOVED lines=10> */
.L_x_10198:
[----:B------:R-:W-:Y:S05]  /*11190*/  BSYNC B1 ;  /* 0x0000000000017941 */ /* 0x000fea0003800000 */
.L_x_10015:
[----:B------:R-:W-:Y:S04]  /*111a0*/  BSSY B1, `(.L_x_10017) ;  /* 0x0000083000017945 */ /* 0x000fe80003800000 */
[----:B------:R-:W-:Y:S05]  /*111b0*/  @!P6 BRA `(.L_x_10018) ;  /* 0x000000080004e947 */ /* 0x000fea0003800000 */
[----:B------:R-:W2:Y:S04]  /*111c0*/  LDL R6, [R1+0x4] ;  /* 0x0000040001067983 */ /* 0x000ea80000100800 */
[----:B------:R-:W3:Y:S01]  /*111d0*/  LDL R7, [R1+0xc] ;  /* 0x00000c0001077983 */ /* 0x000ee20000100800 */
[----:B0-----:R-:W0:Y:S01]  /*111e0*/  S2R R5, SR_TID.X ;  /* 0x0000000000057919 */ /* 0x001e220000002100 */
        /* <DEDUP_REMOVED lines=9> */
.L_x_10199:
[----:B------:R-:W-:Y:S05]  /*11280*/  BSYNC B2 ;  /* 0x0000000000027941 */ /* 0x000fea0003800000 */
.L_x_10019:
        /* <DEDUP_REMOVED lines=9> */
.L_x_10022:
[----:B------:R-:W-:Y:S05]  /*11320*/  BSYNC B2 ;  /* 0x0000000000027941 */ /* 0x000fea0003800000 */
.L_x_10021:
        /* <DEDUP_REMOVED lines=11> */
[----:B--2---:R-:W-:-:S02]  /*113e0*/  IMAD R6, R6, 0x3000, R7 ;  /* 0x0000300006067824 */ /* 0x004fc400078e0207 */
[----:B------:R-:W-:Y:S02]  /*113f0*/  VIADD R7, R4, 0x22890 ;  /* 0x0002289004077836 */ /* 0x000fe40000000000 */
[----:B------:R-:W-:-:S07]  /*11400*/  VIADD R6, R6, 0x1c400 ;  /* 0x0001c40006067836 */ /* 0x000fce0000000000 */
.L_x_10023:
        /* <DEDUP_REMOVED lines=13> */
.L_x_10200:
[----:B------:R-:W-:Y:S05]  /*114e0*/  BSYNC B2 ;  /* 0x0000000000027941 */ /* 0x000fea0003800000 */
.L_x_10024:
        /* <DEDUP_REMOVED lines=11> */
.L_x_10027:
[----:B------:R-:W-:Y:S05]  /*115a0*/  BSYNC B2 ;  /* 0x0000000000027941 */ /* 0x000fea0003800000 */
.L_x_10026:
        /* <DEDUP_REMOVED lines=11> */
.L_x_10028:
        /* <DEDUP_REMOVED lines=15> */
.L_x_10029:
        /* <DEDUP_REMOVED lines=15> */
.L_x_10030:
        /* <DEDUP_REMOVED lines=15> */
.L_x_10031:
        /* <DEDUP_REMOVED lines=10> */
.L_x_10018:
[----:B------:R-:W-:Y:S05]  /*119d0*/  BSYNC B1 ;  /* 0x0000000000017941 */ /* 0x000fea0003800000 */
.L_x_10017:
        /* <DEDUP_REMOVED lines=13> */
.L_x_10047:
        /* <DEDUP_REMOVED lines=14> */
.L_x_10201:
[----:B------:R-:W-:Y:S05]  /*11b90*/  BSYNC B2 ;  /* 0x0000000000027941 */ /* 0x000fea0003800000 */
.L_x_10034:
        /* <DEDUP_REMOVED lines=9> */
.L_x_10037:
[----:B------:R-:W-:Y:S05]  /*11c30*/  BSYNC B2 ;  /* 0x0000000000027941 */ /* 0x000fea0003800000 */
.L_x_10036:
        /* <DEDUP_REMOVED lines=13> */
.L_x_10038:
        /* <DEDUP_REMOVED lines=13> */
.L_x_10202:
[----:B------:R-:W-:Y:S05]  /*11de0*/  BSYNC B2 ;  /* 0x0000000000027941 */ /* 0x000fea0003800000 */
.L_x_10039:
[----:B------:R-:W-:Y:S01]  /*11df0*/  BSSY B2, `(.L_x_10041) ;  /* 0x000000b000027945 */ /* 0x000fe20003800000 */
[----:B------:R-:W-:Y:S01]  /*11e00*/  MOV R10, 0x0 ;  /* 0x00000000000a7802 */ /* 0x000fe20000000f00 */
[----:B------:R-:W-:Y:S02]  /*11e10*/  IMAD.MOV.U32 R11, RZ, RZ, 0x12f00000 ;  /* 0x12f00000ff0b7424 */ /* 0x000fe400078e00ff */
        /* <DEDUP_REMOVED lines=8> */
.L_x_10042:
[----:B------:R-:W-:Y:S05]  /*11ea0*/  BSYNC B2 ;  /* 0x0000000000027941 */ /* 0x000fea0003800000 */
.L_x_10041:
        /* <DEDUP_REMOVED lines=11> */
.L_x_10043:
        /* <DEDUP_REMOVED lines=15> */
.L_x_10044:
        /* <DEDUP_REMOVED lines=15> */
.L_x_10045:
        /* <DEDUP_REMOVED lines=15> */
.L_x_10046:
        /* <DEDUP_REMOVED lines=10> */
.L_x_10033:
[----:B------:R-:W-:Y:S05]  /*122d0*/  BSYNC B1 ;  /* 0x0000000000017941 */ /* 0x000fea0003800000 */
.L_x_10032:
[----:B------:R-:W2:Y:S04]  /*122e0*/  LDL.LU R9, [R1+0xc] ;  /* 0x00000c0001097983 */ /* 0x000ea80000300800 */
[----:B0-----:R-:W3:Y:S01]  /*122f0*/  LDL.LU R7, [R1+0x18] ;  /* 0x0000180001077983 */ /* 0x001ee20000300800 */
[C---:B------:R-:W-:Y:S02]  /*12300*/  ISETP.GT.AND P2, PT, R4.reuse, R2, PT ;  /* 0x000000020400720c */ /* 0x040fe40003f44270 */
[----:B------:R-:W-:Y:S01]  /*12310*/  IADD3 R4, R4, -0x1, RZ ;  /* 0xffffffff04047810 */ /* 0x000fe20007ffe0ff */
        /* <DEDUP_REMOVED lines=8> */
.L_x_10011:
[----:B------:R-:W-:Y:S05]  /*123a0*/  BSYNC B0 ;  /* 0x0000000000007941 */ /* 0x000fea0003800000 */
.L_x_10010:
        /* <DEDUP_REMOVED lines=11> */
[----:B------:R-:W-:Y:S02]  /*12460*/  VOTEU.ANY UR4, UPT, PT ;  /* 0x0000000000047886 */ /* 0x000fe400038e0100 */
        /* <DEDUP_REMOVED lines=9> */
[----:B0-----:R-:W-:Y:S01]  /*12500*/  IADD3 R16, R0, UR36, R7 ;  /* 0x0000002400107c10 */ /* 0x001fe2000fffe007 */
[----:B------:R-:W-:Y:S06]  /*12510*/  BRA `(.L_x_10050) ;  /* 0x0000004000147947 */ /* 0x000fec0003800000 */
.L_x_10049:
        /* <DEDUP_REMOVED lines=10> */
[----:B------:R-:W-:Y:S01]  /*125c0*/  MOV R12, 0x1 ;  /* 0x00000001000c7802 */ /* 0x000fe20000000f00 */
        /* <DEDUP_REMOVED lines=10> */
.L_x_10052:
[----:B------:R-:W-:Y:S05]  /*12670*/  BSYNC B6 ;  /* 0x0000000000067941 */ /* 0x000fea0003800000 */
.L_x_10051:
        /* <DEDUP_REMOVED lines=21> */
.L_x_10055:
        /* <DEDUP_REMOVED lines=16> */
.L_x_10054:
[----:B------:R-:W-:Y:S05]  /*128d0*/  BSYNC B6 ;  /* 0x0000000000067941 */ /* 0x000fea0003800000 */
.L_x_10053:
        /* <DEDUP_REMOVED lines=26> */
.L_x_10205:
        /* <DEDUP_REMOVED lines=11> */
.L_x_10208:
        /* <DEDUP_REMOVED lines=25> */
.L_x_10059:
[----:B------:R-:W2:Y:S04]  /*12cc0*/  LDL R7, [R1+0x4] ;  /* 0x0000040001077983 */ /* 0x000ea80000100800 */
[----:B01----:R-:W2:Y:S04]  /*12cd0*/  LDL R0, [R1+0x8] ;  /* 0x0000080001007983 */ /* 0x003ea80000100800 */
[----:B------:R-:W3:Y:S01]  /*12ce0*/  LDL R2, [R1+0x14] ;  /* 0x0000140001027983 */ /* 0x000ee20000100800 */
[----:B--2---:R-:W-:Y:S01]  /*12cf0*/  IMAD R0, R0, 0x8, R7 ;  /* 0x0000000800007824 */ /* 0x004fe200078e0207 */
[----:B---3--:R-:W-:-:S04]  /*12d00*/  SHF.L.U32 R2, R2, 0x1f, RZ ;  /* 0x0000001f02027819 */ /* 0x008fc800000006ff */
[----:B------:R-:W0:Y:S02]  /*12d10*/  SYNCS.PHASECHK.TRANS64.TRYWAIT P0, [R0+URZ+0x22840], R2 ;  /* 0x02284002000075a7 */ /* 0x000e24000800017f */
[----:B0-----:R-:W-:Y:S05]  /*12d20*/  @!P0 BRA `(.L_x_10060) ;  /* 0x00000054007c8947 */ /* 0x001fea0003800000 */
.L_x_10209:
[----:B------:R-:W1:Y:S02]  /*12d30*/  S2R R3, SR_TID.X ;  /* 0x0000000000037919 */ /* 0x000e640000002100 */
[----:B-1----:R-:W-:-:S04]  /*12d40*/  LOP3.LUT R3, R3, 0x7f, RZ, 0xc0, !PT ;  /* 0x0000007f03037812 */ /* 0x002fc800078ec0ff */
[----:B------:R-:W-:-:S13]  /*12d50*/  ISETP.NE.AND P0, PT, R3, RZ, PT ;  /* 0x000000ff0300720c */ /* 0x000fda0003f05270 */
        /* <DEDUP_REMOVED lines=8> */
.L_x_10061:
[----:B------:R-:W2:Y:S04]  /*12de0*/  LDL R7, [R1+0x4] ;  /* 0x0000040001077983 */ /* 0x000ea80000100800 */
[----:B------:R-:W2:Y:S04]  /*12df0*/  LDL R6, [R1+0x8] ;  /* 0x0000080001067983 */ /* 0x000ea80000100800 */
[----:B------:R-:W3:Y:S04]  /*12e00*/  LDL R5, [R1+0x5c] ;  /* 0x00005c0001057983 */ /* 0x000ee80000100800 */
[----:B------:R-:W4:Y:S04]  /*12e10*/  LDL R4, [R1+0x24] ;  /* 0x0000240001047983 */ /* 0x000f280000100800 */
[----:B------:R-:W5:Y:S04]  /*12e20*/  LDL R3, [R1] ;  /* 0x0000000001037983 */ /* 0x000f680000100800 */
[----:B0-----:R-:W5:Y:S01]  /*12e30*/  LDL.LU R2, [R1+0x1c] ;  /* 0x00001c0001027983 */ /* 0x001f620000300800 */
[----:B------:R-:W-:Y:S01]  /*12e40*/  R2UR UR9, R0 ;  /* 0x00000000000972ca */ /* 0x000fe200000e0000 */
[----:B------:R-:W-:Y:S01]  /*12e50*/  UIADD3 UR6, UP0, UR38, 0x370, URZ ;  /* 0x0000037026067890 */ /* 0x000fe2000ff1e03f */
[----:B------:R-:W-:Y:S01]  /*12e60*/  PLOP3.LUT P0, PT, PT, PT, PT, 0x80, 0x0 ;  /* 0x000000000000781c */ /* 0x000fe20003f0f070 */
[----:B------:R-:W-:Y:S01]  /*12e70*/  UMOV UR5, 0x14f00000 ;  /* 0x14f0000000057882 */ /* 0x000fe20000000000 */
[----:B------:R-:W-:Y:S01]  /*12e80*/  R2UR UR12, R18 ;  /* 0x00000000120c72ca */ /* 0x000fe200000e0000 */
[----:B------:R-:W-:Y:S01]  /*12e90*/  UIADD3.X UR7, URZ, UR39, URZ, UP0, !UPT ;  /* 0x000000273f077290 */ /* 0x000fe200087fe43f */
[----:B------:R-:W-:-:S07]  /*12ea0*/  UMOV UR10, URZ ;  /* 0x0000003f000a7c82 */ /* 0x000fce0008000000 */
[----:B------:R-:W-:Y:S01]  /*12eb0*/  UIADD3 UR9, UR9, 0x22830, URZ ;  /* 0x0002283009097890 */ /* 0x000fe2000fffe03f */
[----:B--2---:R-:W-:Y:S01]  /*12ec0*/  IMAD R0, R6, 0x3000, R7 ;  /* 0x0000300006007824 */ /* 0x004fe200078e0207 */
[----:B---3--:R-:W-:-:S04]  /*12ed0*/  R2UR UR11, R5 ;  /* 0x00000000050b72ca */ /* 0x008fc800000e0000 */
[----:B------:R-:W-:Y:S02]  /*12ee0*/  R2UR UR8, R0 ;  /* 0x00000000000872ca */ /* 0x000fe400000e0000 */
[----:B----4-:R-:W-:Y:S02]  /*12ef0*/  R2UR UR4, R4 ;  /* 0x00000000040472ca */ /* 0x010fe400000e0000 */
[----:B-----5:R-:W-:Y:S02]  /*12f00*/  R2UR UR13, R3 ;  /* 0x00000000030d72ca */ /* 0x020fe400000e0000 */
[----:B------:R-:W-:-:S07]  /*12f10*/  LOP3.LUT R2, R2, 0xfffffffe, RZ, 0xc0, !PT ;  /* 0xfffffffe02027812 */ /* 0x000fce00078ec0ff */
[----:B------:R-:W-:Y:S01]  /*12f20*/  UIADD3 UR8, UR8, 0x1c400, URZ ;  /* 0x0001c40008087890 */ /* 0x000fe2000fffe03f */
[----:B------:R-:W-:Y:S01]  /*12f30*/  @P0 LOP3.LUT R2, R2, 0x1, RZ, 0xfc, !PT ;  /* 0x0000000102020812 */ /* 0x000fe200078efcff */
[----:B------:R-:W-:-:S03]  /*12f40*/  UIMAD UR11, UR11, 0x60, UR4 ;  /* 0x000000600b0b78a4 */ /* 0x000fc6000f8e0204 */
[----:B------:R-:W-:Y:S01]  /*12f50*/  UMOV UR4, 0x0 ;  /* 0x0000000000047882 */ /* 0x000fe20000000000 */
[----:B------:R1:W-:Y:S05]  /*12f60*/  STL [R1+0x1c], R2 ;  /* 0x00001c0201007387 */ /* 0x0003ea0000100800 */
[----:B------:R1:W-:Y:S01]  /*12f70*/  UTMALDG.4D [UR8], [UR6], desc[UR4] ;  /* 0x00000408060075b4 */ /* 0x0003e20008019000 */
[----:B------:R-:W-:Y:S02]  /*12f80*/  NOP ;  /* 0x0000000000007918 */ /* 0x000fe40000000000 */
.L_x_10057:
[----:B-1----:R-:W2:Y:S04]  /*12f90*/  LDL R2, [R1+0x4] ;  /* 0x0000040001027983 */ /* 0x002ea80000100800 */
        /* <DEDUP_REMOVED lines=42> */
.L_x_10063:
[----:B------:R-:W-:Y:S05]  /*13240*/  BSYNC B6 ;  /* 0x0000000000067941 */ /* 0x000fea0003800000 */
.L_x_10062:
[----:B-1----:R-:W2:Y:S01]  /*13250*/  LDL.LU R4, [R1+0x38] ;  /* 0x0000380001047983 */ /* 0x002ea20000300800 */
[----:B------:R-:W0:Y:S01]  /*13260*/  LDC R7, c[0x0][0x448] ;  /* 0x00011200ff077b82 */ /* 0x000e220000000800 */
        /* <DEDUP_REMOVED lines=8> */
[----:B0-----:R-:W-:Y:S01]  /*132f0*/  ISETP.NE.AND P0, PT, R7, 0x1, PT ;  /* 0x000000010700780c */ /* 0x001fe20003f05270 */
[----:B------:R-:W0:Y:S02]  /*13300*/  S2R R8, SR_TID.X ;  /* 0x0000000000087919 */ /* 0x000e240000002100 */
[----:B0-----:R-:W-:-:S05]  /*13310*/  IMAD.SHL.U32 R9, R8, 0x8, RZ ;  /* 0x0000000808097824 */ /* 0x001fca00078e00ff */
        /* <DEDUP_REMOVED lines=22> */
[----:B--2---:R-:W-:-:S04]  /*13480*/  @P0 SHF.R.U32.HI R4, RZ, R6, R5 ;  /* 0x00000006ff040219 */ /* 0x004fc80000011605 */
[----:B------:R-:W-:-:S05]  /*13490*/  IADD3 R5, -R4, RZ, RZ ;  /* 0x000000ff04057210 */ /* 0x000fca0007ffe1ff */
        /* <DEDUP_REMOVED lines=17> */
[----:B-1----:R-:W-:Y:S09]  /*135b0*/  BRA.DIV UR4, `(.L_x_10064) ;  /* 0x0000004e046c7947 */ /* 0x002ff2000b800000 */
[----:B------:R-:W2:Y:S01]  /*135c0*/  LDL.LU R6, [R1+0x54] ;  /* 0x0000540001067983 */ /* 0x000ea20000300800 */
[----:B------:R-:W0:Y:S02]  /*135d0*/  S2R R5, SR_TID.X ;  /* 0x0000000000057919 */ /* 0x000e240000002100 */
[----:B0-----:R-:W-:-:S04]  /*135e0*/  LOP3.LUT R5, R5, 0x7f, RZ, 0xc0, !PT ;  /* 0x0000007f05057812 */ /* 0x001fc800078ec0ff */
[----:B------:R-:W-:-:S05]  /*135f0*/  SHF.R.U32.HI R5, RZ, 0x3, R5 ;  /* 0x00000003ff057819 */ /* 0x000fca0000011605 */
[----:B------:R-:W-:-:S04]  /*13600*/  IMAD.IADD R2, R5, 0x1, R17 ;  /* 0x0000000105027824 */ /* 0x000fc800078e0211 */
[----:B------:R-:W-:Y:S02]  /*13610*/  VIADD R5, R2, 0x10 ;  /* 0x0000001002057836 */ /* 0x000fe40000000000 */
[----:B--2---:R-:W-:Y:S02]  /*13620*/  IMAD R3, R6, R7, RZ ;  /* 0x0000000706037224 */ /* 0x004fe400078e02ff */
[----:B------:R-:W0:Y:S04]  /*13630*/  SHFL.IDX PT, R7, R4, RZ, 0x181f ;  /* 0x00181fff04077589 */ /* 0x000e2800000e0000 */
[----:B------:R-:W1:Y:S01]  /*13640*/  SHFL.IDX PT, R6, R0, RZ, 0x181f ;  /* 0x00181fff00067589 */ /* 0x000e6200000e0000 */
        /* <DEDUP_REMOVED lines=32> */
[----:B------:R-:W-:Y:S01]  /*13850*/  @!P1 IMAD.MOV.U32 R6, RZ, RZ, R5 ;  /* 0x000000ffff069224 */ /* 0x000fe200078e0005 */
[----:B------:R-:W-:-:S04]  /*13860*/  IADD3 R5, R2, 0x40, RZ ;  /* 0x0000004002057810 */ /* 0x000fc80007ffe0ff */
        /* <DEDUP_REMOVED lines=22> */
[----:B-1----:R-:W-:-:S04]  /*139d0*/  @!P1 LEA R5, P2, R9, R5, 0x1 ;  /* 0x0000000509059211 */ /* 0x002fc800078408ff */
[----:B0-----:R-:W-:-:S05]  /*139e0*/  @!P1 IADD3.X R6, RZ, R6, RZ, P2, !PT ;  /* 0x00000006ff069210 */ /* 0x001fca00017fe4ff */
[----:B------:R-:W-:Y:S02]  /*139f0*/  @!P1 IMAD.MOV.U32 R7, RZ, RZ, R6 ;  /* 0x000000ffff079224 */ /* 0x000fe400078e0006 */
[----:B------:R-:W-:Y:S01]  /*13a00*/  @!P1 IMAD.MOV.U32 R6, RZ, RZ, R5 ;  /* 0x000000ffff069224 */ /* 0x000fe200078e0005 */
[----:B------:R-:W0:Y:S04]  /*13a10*/  SHFL.IDX PT, R0, R0, 0x7, 0x181f ;  /* 0x00f81f0000007f89 */ /* 0x000e2800000e0000 */
[----:B------:R1:W-:Y:S04]  /*13a20*/  @!P1 LDGSTS.E.BYPASS.LTC128B.128 [R10+0x1b400], desc[UR40][R6.64], !P0 ;  /* 0x1b400000060a9fae */ /* 0x0003e8000c101d68 */
[----:B------:R-:W2:Y:S02]  /*13a30*/  SHFL.IDX PT, R4, R4, 0x7, 0x181f ;  /* 0x00f81f0004047f89 */ /* 0x000ea400000e0000 */
.L_x_10226:
[----:B------:R3:W5:Y:S01]  /*13a40*/  LDL R9, [R1+0x4] ;  /* 0x0000040001097983 */ /* 0x0007620000100800 */
[----:B------:R-:W4:Y:S01]  /*13a50*/  S2R R5, SR_TID.X ;  /* 0x0000000000057919 */ /* 0x000f220000002100 */
[----:B------:R-:W-:-:S05]  /*13a60*/  VIADD R2, R2, 0x70 ;  /* 0x0000007002027836 */ /* 0x000fca0000000000 */
[----:B------:R-:W-:Y:S01]  /*13a70*/  ISETP.GE.AND P1, PT, R2, R3, PT ;  /* 0x000000030200720c */ /* 0x000fe20003f26270 */
[----:B----4-:R-:W-:-:S05]  /*13a80*/  IMAD.SHL.U32 R5, R5, 0x8, RZ ;  /* 0x0000000805057824 */ /* 0x010fca00078e00ff */
[----:B------:R-:W-:-:S07]  /*13a90*/  LOP3.LUT R5, R5, 0x38, RZ, 0xc0, !PT ;  /* 0x0000003805057812 */ /* 0x000fce00078ec0ff */
[----:B--2---:R-:W-:-:S05]  /*13aa0*/  @!P1 LEA R2, P2, R5, R4, 0x1 ;  /* 0x0000000405029211 */ /* 0x004fca00078408ff */
[----:B0-----:R-:W-:-:S05]  /*13ab0*/  @!P1 IMAD.X R3, RZ, RZ, R0, P2 ;  /* 0x000000ffff039224 */ /* 0x001fca00010e0600 */
[----:B------:R-:W-:Y:S01]  /*13ac0*/  @!PT LDS RZ, [RZ] ;  /* 0x00000000fffff984 */ /* 0x000fe20000000800 */
[----:B------:R-:W-:Y:S01]  /*13ad0*/  @!PT LDS RZ, [RZ] ;  /* 0x00000000fffff984 */ /* 0x000fe20000000800 */
[----:B------:R-:W-:Y:S01]  /*13ae0*/  @!PT LDS RZ, [RZ] ;  /* 0x00000000fffff984 */ /* 0x000fe20000000800 */
[----:B------:R3:W-:Y:S01]  /*13af0*/  @!P1 LDGSTS.E.BYPASS.LTC128B.128 [R10+0x1bc00], desc[UR40][R2.64], !P0 ;  /* 0x1bc00000020a9fae */ /* 0x0007e2000c101d68 */
[----:B------:R-:W-:Y:S01]  /*13b00*/  PLOP3.LUT P0, PT, PT, PT, PT, 0x80, 0x0 ;  /* 0x000000000000781c */ /* 0x000fe20003f0f070 */
[----:B------:R-:W-:-:S12]  /*13b10*/  NOP ;  /* 0x0000000000007918 */ /* 0x000fd80000000000 */
.L_x_10065:
[----:B---3--:R-:W2:Y:S01]  /*13b20*/  LDL R2, [R1+0x4] ;  /* 0x0000040001027983 */ /* 0x008ea20000100800 */
        /* <DEDUP_REMOVED lines=18> */
.L_x_10227:
[----:B------:R-:W-:Y:S05]  /*13c50*/  BSYNC B0 ;  /* 0x0000000000007941 */ /* 0x000fea0003800000 */
.L_x_10066:
        /* <DEDUP_REMOVED lines=12> */
[----:B------:R-:W-:Y:S02]  /*13d20*/  ISETP.NE.AND P1, PT, R3, RZ, PT ;  /* 0x000000ff0300720c */ /* 0x000fe40003f25270 */
[----:B--2---:R-:W-:-:S04]  /*13d30*/  LEA R2, R2, R5, 0x3 ;  /* 0x0000000502027211 */ /* 0x004fc800078e18ff */
[----:B------:R-:W0:Y:S02]  /*13d40*/  SYNCS.PHASECHK.TRANS64.TRYWAIT P0, [R2+URZ+0x22860], R0 ;  /* 0x02286000020075a7 */ /* 0x000e24000800017f */
[----:B0-----:R-:W-:Y:S05]  /*13d50*/  @!P0 BRA `(.L_x_10071) ;  /* 0x0000005000348947 */ /* 0x001fea0003800000 */
.L_x_10228:
[----:B------:R-:W-:Y:S05]  /*13d60*/  BSYNC B1 ;  /* 0x0000000000017941 */ /* 0x000fea0003800000 */
.L_x_10070:
        /* <DEDUP_REMOVED lines=9> */
.L_x_10073:
[----:B------:R-:W-:Y:S05]  /*13e00*/  BSYNC B1 ;  /* 0x0000000000017941 */ /* 0x000fea0003800000 */
.L_x_10072:
        /* <DEDUP_REMOVED lines=14> */
.L_x_10074:
        /* <DEDUP_REMOVED lines=16> */
.L_x_10075:
        /* <DEDUP_REMOVED lines=16> */
.L_x_10076:
        /* <DEDUP_REMOVED lines=16> */
.L_x_10077:
        /* <DEDUP_REMOVED lines=11> */
.L_x_10069:
[----:B------:R-:W-:Y:S05]  /*142a0*/  BSYNC B0 ;  /* 0x0000000000007941 */ /* 0x000fea0003800000 */
.L_x_10068:
[----:B------:R-:W2:Y:S01]  /*142b0*/  LDL.LU R4, [R1+0x50] ;  /* 0x0000500001047983 */ /* 0x000ea20000300800 */
[----:B------:R-:W-:Y:S01]  /*142c0*/  BSSY B0, `(.L_x_10078) ;  /* 0x000020f000007945 */ /* 0x000fe20003800000 */
[----:B--2---:R-:W-:-:S13]  /*142d0*/  ISETP.GE.AND P0, PT, R4, 0x61, PT ;  /* 0x000000610400780c */ /* 0x004fda0003f06270 */
[----:B------:R-:W-:Y:S05]  /*142e0*/  @!P0 BRA `(.L_x_10079) ;  /* 0x0000002000308947 */ /* 0x000fea0003800000 */
[----:B------:R-:W1:Y:S01]  /*142f0*/  LDL R4, [R1+0x30] ;  /* 0x0000300001047983 */ /* 0x000e620000100800 */
[----:B------:R-:W-:Y:S01]  /*14300*/  IMAD.MOV.U32 R0, RZ, RZ, 0x1 ;  /* 0x00000001ff007424 */ /* 0x000fe200078e00ff */
[----:B------:R-:W-:Y:S01]  /*14310*/  BSSY B2, `(.L_x_10080) ;  /* 0x00000b3000027945 */ /* 0x000fe20003800000 */
[----:B-1----:R-:W-:-:S05]  /*14320*/  IMAD.MOV R6, RZ, RZ, -R4 ;  /* 0x000000ffff067224 */ /* 0x002fca00078e0a04 */
[----:B------:R-:W-:-:S04]  /*14330*/  VIADDMNMX R6, R6, R0, 0xffffffff, !PT ;  /* 0xffffffff06067446 */ /* 0x000fc80007800100 */
[----:B------:R-:W-:-:S04]  /*14340*/  IADD3 R0, R4, R6, RZ ;  /* 0x0000000604007210 */ /* 0x000fc80007ffe0ff */
        /* <DEDUP_REMOVED lines=24> */
[----:B-----5:R-:W3:Y:S01]  /*144d0*/  LDL R9, [R1+0x10] ;  /* 0x0000100001097983 */ /* 0x020ee20000100800 */
        /* <DEDUP_REMOVED lines=16> */
.L_x_10084:
[----:B-1----:R-:W2:Y:S01]  /*145e0*/  LDL R2, [R1+0x4] ;  /* 0x0000040001027983 */ /* 0x002ea20000100800 */
[----:B------:R-:W-:Y:S01]  /*145f0*/  SHF.L.U32 R5, R7, 0x1f, RZ ;  /* 0x0000001f07057819 */ /* 0x000fe200000006ff */
[----:B------:R-:W1:Y:S01]  /*14600*/  S2R R3, SR_TID.X ;  /* 0x0000000000037919 */ /* 0x000e620000002100 */
[----:B------:R-:W-:Y:S01]  /*14610*/  BSSY B3, `(.L_x_10085) ;  /* 0x0000006000037945 */ /* 0x000fe20003800000 */
[----:B-1----:R-:W-:-:S04]  /*14620*/  LOP3.LUT R3, R3, 0x7f, RZ, 0xc0, !PT ;  /* 0x0000007f03037812 */ /* 0x002fc800078ec0ff */
[----:B------:R-:W-:Y:S01]  /*14630*/  ISETP.NE.AND P1, PT, R3, RZ, PT ;  /* 0x000000ff0300720c */ /* 0x000fe20003f25270 */
[----:B--2---:R-:W-:-:S04]  /*14640*/  IMAD R2, R8, 0x8, R2 ;  /* 0x0000000808027824 */ /* 0x004fc800078e0202 */
[----:B------:R-:W1:Y:S02]  /*14650*/  SYNCS.PHASECHK.TRANS64.TRYWAIT P0, [R2+URZ+0x22840], R5 ;  /* 0x02284005020075a7 */ /* 0x000e64000800017f */
[----:B-1----:R-:W-:Y:S06]  /*14660*/  @!P0 BRA `(.L_x_10086) ;  /* 0x0000004800048947 */ /* 0x002fec0003800000 */
.L_x_10229:
[----:B------:R-:W-:Y:S05]  /*14670*/  BSYNC B3 ;  /* 0x0000000000037941 */ /* 0x000fea0003800000 */
.L_x_10085:
        /* <DEDUP_REMOVED lines=9> */
.L_x_10088:
[----:B------:R-:W-:Y:S05]  /*14710*/  BSYNC B3 ;  /* 0x0000000000037941 */ /* 0x000fea0003800000 */
.L_x_10087:
        /* <DEDUP_REMOVED lines=11> */
[----:B---3--:R-:W-:-:S03]  /*147d0*/  IMAD R0, R0, 0x60, R4 ;  /* 0x0000006000007824 */ /* 0x008fc600078e0204 */
[----:B------:R-:W-:Y:S01]  /*147e0*/  IADD3 R3, R3, 0x1c400, RZ ;  /* 0x0001c40003037810 */ /* 0x000fe20007ffe0ff */
[----:B------:R-:W-:-:S07]  /*147f0*/  VIADD R4, R2, 0x22830 ;  /* 0x0002283002047836 */ /* 0x000fce0000000000 */
.L_x_10089:
        /* <DEDUP_REMOVED lines=14> */
.L_x_10230:
[----:B------:R-:W-:Y:S05]  /*148e0*/  BSYNC B3 ;  /* 0x0000000000037941 */ /* 0x000fea0003800000 */
.L_x_10090:
[----:B------:R-:W-:Y:S01]  /*148f0*/  BSSY B3, `(.L_x_10092) ;  /* 0x000000b000037945 */ /* 0x000fe20003800000 */
[----:B------:R-:W-:Y:S02]  /*14900*/  IMAD.MOV.U32 R8, RZ, RZ, 0x0 ;  /* 0x00000000ff087424 */ /* 0x000fe400078e00ff */
[----:B-----5:R-:W-:Y:S01]  /*14910*/  IMAD.MOV.U32 R9, RZ, RZ, 0x14f00000 ;  /* 0x14f00000ff097424 */ /* 0x020fe200078e00ff */
        /* <DEDUP_REMOVED lines=8> */
.L_x_10093:
[----:B------:R-:W-:Y:S05]  /*149a0*/  BSYNC B3 ;  /* 0x0000000000037941 */ /* 0x000fea0003800000 */
.L_x_10092:
        /* <DEDUP_REMOVED lines=11> */
.L_x_10094:
        /* <DEDUP_REMOVED lines=16> */
.L_x_10095:
        /* <DEDUP_REMOVED lines=16> */
.L_x_10096:
        /* <DEDUP_REMOVED lines=16> */
.L_x_10097:
        /* <DEDUP_REMOVED lines=11> */
.L_x_10083:
[----:B------:R-:W-:Y:S05]  /*14e10*/  BSYNC B1 ;  /* 0x0000000000017941 */ /* 0x000fea0003800000 */
.L_x_10082:
[----:B------:R-:W2:Y:S02]  /*14e20*/  LDL.LU R4, [R1+0x30] ;  /* 0x0000300001047983 */ /* 0x000ea40000300800 */
[----:B--2---:R-:W-:-:S07]  /*14e30*/  VIADD R0, R4, 0xfffffffd ;  /* 0xfffffffd04007836 */ /* 0x004fce0000000000 */
.L_x_10081:
[----:B------:R-:W-:Y:S05]  /*14e40*/  BSYNC B2 ;  /* 0x0000000000027941 */ /* 0x000fea0003800000 */
.L_x_10080:
[----:B------:R-:W2:Y:S01]  /*14e50*/  LDL.LU R2, [R1+0x34] ;  /* 0x0000340001027983 */ /* 0x000ea20000300800 */
[----:B------:R-:W-:-:S05]  /*14e60*/  IMAD.MOV R6, RZ, RZ, -R6 ;  /* 0x000000ffff067224 */ /* 0x000fca00078e0a06 */
[----:B--2---:R-:W-:-:S13]  /*14e70*/  ISETP.NE.AND P0, PT, R2, R6, PT ;  /* 0x000000060200720c */ /* 0x004fda0003f05270 */
[----:B------:R-:W-:Y:S05]  /*14e80*/  @!P0 BRA `(.L_x_10079) ;  /* 0x0000001400488947 */ /* 0x000fea0003800000 */
.L_x_10130:
        /* <DEDUP_REMOVED lines=13> */
[----:B------:R-:W-:Y:S01]  /*14f60*/  IMAD.MOV.U32 R8, RZ, RZ, R0 ;  /* 0x000000ffff087224 */ /* 0x000fe200078e0000 */
[----:B------:R-:W-:-:S04]  /*14f70*/  ISETP.NE.U32.AND P0, PT, RZ, UR4, PT ;  /* 0x00000004ff007c0c */ /* 0x000fc8000bf05070 */
[----:B------:R-:W-:-:S13]  /*14f80*/  ISETP.NE.AND.EX P0, PT, RZ, UR5, PT, P0 ;  /* 0x00000005ff007c0c */ /* 0x000fda000bf05300 */
[----:B------:R-:W-:Y:S05]  /*14f90*/  @!P0 BRA `(.L_x_10100) ;  /* 0x0000000000508947 */ /* 0x000fea0003800000 */
[----:B-----5:R-:W2:Y:S01]  /*14fa0*/  LDL R9, [R1+0x20] ;  /* 0x0000200001097983 */ /* 0x020ea20000100800 */
        /* <DEDUP_REMOVED lines=19> */
.L_x_10100:
[----:B0-----:R-:W2:Y:S01]  /*150e0*/  LDL R2, [R1+0x4] ;  /* 0x0000040001027983 */ /* 0x001ea20000100800 */
[----:B------:R-:W0:Y:S02]  /*150f0*/  S2R R3, SR_TID.X ;  /* 0x0000000000037919 */ /* 0x000e240000002100 */
[----:B0-----:R-:W-:Y:S01]  /*15100*/  LOP3.LUT R4, R3, 0x7f, RZ, 0xc0, !PT ;  /* 0x0000007f03047812 */ /* 0x001fe200078ec0ff */
[----:B------:R-:W-:Y:S03]  /*15110*/  BSSY B2, `(.L_x_10101) ;  /* 0x0000006000027945 */ /* 0x000fe60003800000 */
[----:B------:R-:W-:Y:S01]  /*15120*/  ISETP.NE.AND P1, PT, R4, RZ, PT ;  /* 0x000000ff0400720c */ /* 0x000fe20003f25270 */
[----:B--2---:R-:W-:Y:S01]  /*15130*/  IMAD R3, R7, 0x8, R2 ;  /* 0x0000000807037824 */ /* 0x004fe200078e0202 */
[----:B------:R-:W-:-:S04]  /*15140*/  SHF.L.U32 R2, R6, 0x1f, RZ ;  /* 0x0000001f06027819 */ /* 0x000fc800000006ff */
[----:B------:R-:W0:Y:S02]  /*15150*/  SYNCS.PHASECHK.TRANS64.TRYWAIT P0, [R3+URZ+0x22840], R2 ;  /* 0x02284002030075a7 */ /* 0x000e24000800017f */
[----:B0-----:R-:W-:Y:S05]  /*15160*/  @!P0 BRA `(.L_x_10102) ;  /* 0x0000003c006c8947 */ /* 0x001fea0003800000 */
.L_x_10231:
[----:B------:R-:W-:Y:S05]  /*15170*/  BSYNC B2 ;  /* 0x0000000000027941 */ /* 0x000fea0003800000 */
.L_x_10101:
[----:B------:R-:W-:Y:S04]  /*15180*/  BSSY B2, `(.L_x_10103) ;  /* 0x0000009000027945 */ /* 0x000fe80003800000 */
[----:B------:R-:W-:Y:S05]  /*15190*/  @P1 BRA `(.L_x_10104) ;  /* 0x00000000001c1947 */ /* 0x000fea0003800000 */
[----:B------:R-:W1:Y:S02]  /*151a0*/  S2R R4, SR_TID.X ;  /* 0x0000000000047919 */ /* 0x000e640000002100 */
[----:B-1----:R-:W-:Y:S02]  /*151b0*/  LOP3.LUT R5, R4, 0x1f, RZ, 0xc0, !PT ;  /* 0x0000001f04057812 */ /* 0x002fe400078ec0ff */
[----:B------:R-:W-:Y:S02]  /*151c0*/  MOV R4, 0x3000 ;  /* 0x0000300000047802 */ /* 0x000fe40000000f00 */
[----:B------:R-:W-:Y:S02]  /*151d0*/  ISETP.NE.AND P0, PT, R5, RZ, PT ;  /* 0x000000ff0500720c */ /* 0x000fe40003f05270 */
[----:B------:R1:W-:Y:S11]  /*151e0*/  SYNCS.ARRIVE.TRANS64 RZ, [R3+URZ+0x22830], R4 ;  /* 0x0228300403ff79a7 */ /* 0x0003f6000800003f */
[----:B-1----:R-:W-:Y:S05]  /*151f0*/  @!P0 BRA `(.L_x_10104) ;  /* 0x0000000000048947 */ /* 0x002fea0003800000 */
[----:B------:R-:W-:Y:S01]  /*15200*/  BPT.TRAP 0x1 ;  /* 0x000000040000795c */ /* 0x000fe20000300000 */
.L_x_10104:
[----:B------:R-:W-:Y:S05]  /*15210*/  BSYNC B2 ;  /* 0x0000000000027941 */ /* 0x000fea0003800000 */
.L_x_10103:
        /* <DEDUP_REMOVED lines=13> */
.L_x_10105:
[----:B-----5:R-:W2:Y:S01]  /*152f0*/  LDL R9, [R1] ;  /* 0x0000000001097983 */ /* 0x020ea20000100800 */
        /* <DEDUP_REMOVED lines=13> */
.L_x_10232:
[----:B------:R-:W-:Y:S05]  /*153d0*/  BSYNC B2 ;  /* 0x0000000000027941 */ /* 0x000fea0003800000 */
.L_x_10106:
        /* <DEDUP_REMOVED lines=11> */
.L_x_10109:
[----:B------:R-:W-:Y:S05]  /*15490*/  BSYNC B2 ;  /* 0x0000000000027941 */ /* 0x000fea0003800000 */
.L_x_10108:
        /* <DEDUP_REMOVED lines=10> */
.L_x_10110:
        /* <DEDUP_REMOVED lines=16> */
.L_x_10111:
        /* <DEDUP_REMOVED lines=16> */
.L_x_10112:
        /* <DEDUP_REMOVED lines=16> */
.L_x_10113:
        /* <DEDUP_REMOVED lines=11> */
.L_x_10099:
[----:B------:R-:W-:Y:S05]  /*158f0*/  BSYNC B1 ;  /* 0x0000000000017941 */ /* 0x000fea0003800000 */
.L_x_10098:
[----:B------:R-:W2:Y:S01]  /*15900*/  LDL R5, [R1+0x1c] ;  /* 0x00001c0001057983 */ /* 0x000ea20000100800 */
[----:B------:R-:W-:Y:S01]  /*15910*/  VIADD R7, R7, 0x1 ;  /* 0x0000000107077836 */ /* 0x000fe20000000000 */
[----:B------:R-:W-:Y:S04]  /*15920*/  BSSY B1, `(.L_x_10114) ;  /* 0x00000a5000017945 */ /* 0x000fe80003800000 */
[----:B------:R-:W-:-:S04]  /*15930*/  ISETP.NE.AND P0, PT, R7, 0x2, PT ;  /* 0x000000020700780c */ /* 0x000fc80003f05270 */
[----:B------:R-:W-:Y:S02]  /*15940*/  SEL R2, RZ, 0x1, P0 ;  /* 0x00000001ff027807 */ /* 0x000fe40000000000 */
[----:B-----5:R-:W-:Y:S02]  /*15950*/  SEL R9, R7, RZ, P0 ;  /* 0x000000ff07097207 */ /* 0x020fe40000000000 */
[----:B------:R-:W-:-:S05]  /*15960*/  LOP3.LUT R8, R6, R2, RZ, 0x3c, !PT ;  /* 0x0000000206087212 */ /* 0x000fca00078e3cff */
[----:B------:R0:W-:Y:S04]  /*15970*/  STL [R1+0x14], R8 ;  /* 0x0000140801007387 */ /* 0x0001e80000100800 */
[----:B------:R0:W-:Y:S01]  /*15980*/  STL [R1+0x8], R9 ;  /* 0x0000080901007387 */ /* 0x0001e20000100800 */
[----:B--2---:R-:W-:-:S13]  /*15990*/  LOP3.LUT P2, RZ, R5, 0x1, RZ, 0xc0, !PT ;  /* 0x0000000105ff7812 */ /* 0x004fda000784c0ff */
        /* <DEDUP_REMOVED lines=26> */
.L_x_10116:
        /* <DEDUP_REMOVED lines=9> */
.L_x_10233:
[----:B------:R-:W-:Y:S05]  /*15bd0*/  BSYNC B2 ;  /* 0x0000000000027941 */ /* 0x000fea0003800000 */
.L_x_10117:
        /* <DEDUP_REMOVED lines=9> */
.L_x_10120:
[----:B------:R-:W-:Y:S05]  /*15c70*/  BSYNC B2 ;  /* 0x0000000000027941 */ /* 0x000fea0003800000 */
.L_x_10119:
        /* <DEDUP_REMOVED lines=14> */
.L_x_10121:
        /* <DEDUP_REMOVED lines=14> */
.L_x_10234:
[----:B------:R-:W-:Y:S05]  /*15e40*/  BSYNC B2 ;  /* 0x0000000000027941 */ /* 0x000fea0003800000 */
.L_x_10122:
        /* <DEDUP_REMOVED lines=11> */
.L_x_10125:
[----:B------:R-:W-:Y:S05]  /*15f00*/  BSYNC B2 ;  /* 0x0000000000027941 */ /* 0x000fea0003800000 */
.L_x_10124:
        /* <DEDUP_REMOVED lines=11> */
.L_x_10126:
        /* <DEDUP_REMOVED lines=16> */
.L_x_10127:
        /* <DEDUP_REMOVED lines=16> */
.L_x_10128:
        /* <DEDUP_REMOVED lines=16> */
.L_x_10129:
        /* <DEDUP_REMOVED lines=11> */
.L_x_10115:
[----:B------:R-:W-:Y:S05]  /*16370*/  BSYNC B1 ;  /* 0x0000000000017941 */ /* 0x000fea0003800000 */
.L_x_10114:
[C---:B------:R-:W-:Y:S01]  /*16380*/  ISETP.GT.AND P0, PT, R0.reuse, 0x1, PT ;  /* 0x000000010000780c */ /* 0x040fe20003f04270 */
[----:B------:R-:W-:-:S12]  /*16390*/  VIADD R0, R0, 0xfffffffe ;  /* 0xfffffffe00007836 */ /* 0x000fd80000000000 */
[----:B------:R-:W-:Y:S05]  /*163a0*/  @P0 BRA `(.L_x_10130) ;  /* 0xffffffe800b80947 */ /* 0x000fea000383ffff */
.L_x_10079:
[----:B------:R-:W-:Y:S05]  /*163b0*/  BSYNC B0 ;  /* 0x0000000000007941 */ /* 0x000fea0003800000 */
.L_x_10078:
[----:B------:R-:W2:Y:S04]  /*163c0*/  LDL.LU R4, [R1+0x8] ;  /* 0x0000080001047983 */ /* 0x000ea80000300800 */
[----:B------:R-:W3:Y:S01]  /*163d0*/  LDL.LU R3, [R1+0x14] ;  /* 0x0000140001037983 */ /* 0x000ee20000300800 */
[----:B------:R-:W4:Y:S01]  /*163e0*/  S2R R2, SR_TID.X ;  /* 0x0000000000027919 */ /* 0x000f220000002100 */
[----:B------:R-:W-:Y:S01]  /*163f0*/  BSSY B0, `(.L_x_10131) ;  /* 0x0000015000007945 */ /* 0x000fe20003800000 */
[----:B----4-:R-:W-:-:S04]  /*16400*/  LOP3.LUT R2, R2, 0x7f, RZ, 0xc0, !PT ;  /* 0x0000007f02027812 */ /* 0x010fc800078ec0ff */
[----:B------:R-:W-:Y:S01]  /*16410*/  ISETP.NE.AND P1, PT, R2, RZ, PT ;  /* 0x000000ff0200720c */ /* 0x000fe20003f25270 */
[----:B--2---:R-:W-:-:S05]  /*16420*/  VIADD R0, R4, 0x1 ;  /* 0x0000000104007836 */ /* 0x004fca0000000000 */
[----:B------:R-:W-:-:S04]  /*16430*/  ISETP.NE.AND P0, PT, R0, 0x2, PT ;  /* 0x000000020000780c */ /* 0x000fc80003f05270 */
[----:B------:R-:W-:-:S04]  /*16440*/  SEL R2, RZ, 0x1, P0 ;  /* 0x00000001ff027807 */ /* 0x000fc80000000000 */
[----:B---3--:R-:W-:-:S05]  /*16450*/  LOP3.LUT R3, R3, R2, RZ, 0x3c, !PT ;  /* 0x0000000203037212 */ /* 0x008fca00078e3cff */
[----:B------:R2:W-:Y:S01]  /*16460*/  STL [R1+0x14], R3 ;  /* 0x0000140301007387 */ /* 0x0005e20000100800 */
[----:B------:R-:W-:Y:S05]  /*16470*/  @P1 BRA `(.L_x_10132) ;  /* 0x0000000000301947 */ /* 0x000fea0003800000 */
[----:B--2---:R-:W2:Y:S01]  /*16480*/  S2R R3, SR_LANEID ;  /* 0x0000000000037919 */ /* 0x004ea20000000000 */
[----:B------:R-:W-:Y:S02]  /*16490*/  VOTEU.ANY UR4, UPT, PT ;  /* 0x0000000000047886 */ /* 0x000fe400038e0100 */
[----:B------:R-:W2:Y:S08]  /*164a0*/  FLO.U32 R4, UR4 ;  /* 0x0000000400047d00 */ /* 0x000eb000080e0000 */
[----:B------:R-:W3:Y:S01]  /*164b0*/  POPC R5, UR4 ;  /* 0x0000000400057d09 */ /* 0x000ee20008000000 */
[----:B--2---:R-:W-:-:S02]  /*164c0*/  ISETP.EQ.U32.AND P1, PT, R4, R3, PT ;  /* 0x000000030400720c */ /* 0x004fc40003f22070 */
[----:B------:R-:W3:Y:S11]  /*164d0*/  LDC.64 R2, c[0x0][0xc60] ;  /* 0x00031800ff027b82 */ /* 0x000ef60000000a00 */
[----:B---3--:R-:W2:Y:S01]  /*164e0*/  @P1 ATOMG.E.ADD.STRONG.GPU PT, R3, desc[UR40][R2.64], R5 ;  /* 0x00000005020319a8 */ /* 0x008ea200081ee1e8 */
[----:B-1----:R-:W1:Y:S02]  /*164f0*/  S2R R6, SR_LTMASK ;  /* 0x0000000000067919 */ /* 0x002e640000003900 */
[----:B-1----:R-:W-:-:S04]  /*16500*/  LOP3.LUT R6, R6, UR4, RZ, 0xc0, !PT ;  /* 0x0000000406067c12 */ /* 0x002fc8000f8ec0ff */
[----:B0-----:R-:W0:Y:S01]  /*16510*/  POPC R7, R6 ;  /* 0x0000000600077309 */ /* 0x001e220000000000 */
[----:B--2---:R-:W0:Y:S02]  /*16520*/  SHFL.IDX PT, R4, R3, R4, 0x1f ;  /* 0x00001f0403047589 */ /* 0x004e2400000e0000 */
[----:B0-----:R-:W-:-:S07]  /*16530*/  IADD3 R16, R4, UR36, R7 ;  /* 0x0000002404107c10 */ /* 0x001fce000fffe007 */
.L_x_10132:
[----:B------:R-:W-:Y:S05]  /*16540*/  BSYNC B0 ;  /* 0x0000000000007941 */ /* 0x000fea0003800000 */
.L_x_10131:
[----:B------:R-:W-:-:S05]  /*16550*/  SEL R0, R0, RZ, P0 ;  /* 0x000000ff00007207 */ /* 0x000fca0000000000 */
[----:B------:R3:W-:Y:S02]  /*16560*/  STL [R1+0x8], R0 ;  /* 0x0000080001007387 */ /* 0x0007e40000100800 */
.L_x_10050:
[----:B------:R-:W-:Y:S05]  /*16570*/  BSYNC B7 ;  /* 0x0000000000077941 */ /* 0x000fea0003800000 */
.L_x_10048:
        /* <DEDUP_REMOVED lines=13> */
.L_x_10133:
        /* <DEDUP_REMOVED lines=8> */
[----:B--2---:R-:W0:Y:S02]  /*166d0*/  @!P1 LDC.64 R2, c[0x0][0xc80] ;  /* 0x00032000ff029b82 */ /* 0x004e240000000a00 */
        /* <DEDUP_REMOVED lines=27> */
.L_x_10244:
[----:B------:R-:W-:Y:S02]  /*16890*/  ULDC UR4, c[0x0][0xc38] ;  /* 0x00030e0000047ab9 */ /* 0x000fe40000000800 */
[----:B0-----:R-:W-:-:S04]  /*168a0*/  IMAD.U32 R16, RZ, RZ, UR4 ;  /* 0x00000004ff107e24 */ /* 0x001fc8000f8e00ff */
[----:B--2---:R-:W-:-:S04]  /*168b0*/  IMAD R6, R6, R16, RZ ;  /* 0x0000001006067224 */ /* 0x004fc800078e02ff */
[----:B------:R-:W-:-:S05]  /*168c0*/  IMAD.IADD R4, R4, 0x1, R6 ;  /* 0x0000000104047824 */ /* 0x000fca00078e0206 */
[----:B-1----:R-:W-:-:S13]  /*168d0*/  ISETP.GT.AND P6, PT, R4, R0, PT ;  /* 0x000000000400720c */ /* 0x002fda0003fc4270 */
[----:B------:R-:W-:Y:S05]  /*168e0*/  @P6 BRA `(.L_x_10136) ;  /* 0x00000000009c6947 */ /* 0x000fea0003800000 */
.L_x_10141:
        /* <DEDUP_REMOVED lines=8> */
[----:B------:R-:W-:Y:S02]  /*16970*/  ISETP.GE.OR P6, PT, R5, R2, !P0 ;  /* 0x000000020500720c */ /* 0x000fe400047c6670 */
[----:B------:R-:W-:-:S11]  /*16980*/  MOV R2, RZ ;  /* 0x000000ff00027202 */ /* 0x000fd60000000f00 */
[----:B------:R-:W-:Y:S05]  /*16990*/  @P6 BRA `(.L_x_10139) ;  /* 0x00000000000c6947 */ /* 0x000fea0003800000 */
[----:B------:R-:W0:Y:S02]  /*169a0*/  LDC.64 R2, c[0x0][0xc80] ;  /* 0x00032000ff027b82 */ /* 0x000e240000000a00 */
[----:B0-----:R-:W-:-:S06]  /*169b0*/  IMAD.WIDE R2, R5, 0x4, R2 ;  /* 0x0000000405027825 */ /* 0x001fcc00078e0202 */
[----:B------:R0:W5:Y:S02]  /*169c0*/  LDG.E R2, desc[UR40][R2.64] ;  /* 0x0000002802027981 */ /* 0x000164000c1e1900 */
.L_x_10139:
[----:B------:R-:W-:Y:S05]  /*169d0*/  BSYNC B0 ;  /* 0x0000000000007941 */ /* 0x000fea0003800000 */
.L_x_10138:
        /* <DEDUP_REMOVED lines=18> */
.L_x_10252:
[----:B------:R-:W-:Y:S02]  /*16b00*/  ULDC UR4, c[0x0][0xc38] ;  /* 0x00030e0000047ab9 */ /* 0x000fe40000000800 */
[----:B------:R-:W-:-:S04]  /*16b10*/  IMAD.U32 R16, RZ, RZ, UR4 ;  /* 0x00000004ff107e24 */ /* 0x000fc8000f8e00ff */
[----:B-1----:R-:W-:-:S04]  /*16b20*/  IMAD R6, R6, R16, RZ ;  /* 0x0000001006067224 */ /* 0x002fc800078e02ff */
[----:B------:R-:W-:-:S05]  /*16b30*/  IMAD.IADD R4, R6, 0x1, R4 ;  /* 0x0000000106047824 */ /* 0x000fca00078e0204 */
[----:B------:R-:W-:-:S13]  /*16b40*/  ISETP.GT.AND P6, PT, R4, R0, PT ;  /* 0x000000000400720c */ /* 0x000fda0003fc4270 */
[----:B------:R-:W-:Y:S05]  /*16b50*/  @!P6 BRA `(.L_x_10141) ;  /* 0xfffffffc0064e947 */ /* 0x000fea000383ffff */
.L_x_10136:
        /* <DEDUP_REMOVED lines=8> */
.L_x_10256:
[----:B------:R-:W-:Y:S02]  /*16be0*/  ISETP.NE.AND P0, PT, R5, RZ, PT ;  /* 0x000000ff0500720c */ /* 0x000fe40003f05270 */
[----:B-1----:R-:W-:-:S11]  /*16bf0*/  MOV R2, RZ ;  /* 0x000000ff00027202 */ /* 0x002fd60000000f00 */
[----:B------:R-:W-:Y:S05]  /*16c00*/  @!P0 BRA `(.L_x_10143) ;  /* 0x0000000000108947 */ /* 0x000fea0003800000 */
[----:B------:R-:W-:Y:S01]  /*16c10*/  UMOV UR4, 0xffffffff ;  /* 0xffffffff00047882 */ /* 0x000fe20000000000 */
[----:B------:R-:W-:Y:S02]  /*16c20*/  VIADD R12, R4, 0xffffffff ;  /* 0xffffffff040c7836 */ /* 0x000fe40000000000 */
[----:B------:R-:W-:Y:S05]  /*16c30*/  BRA.DIV UR4, `(.L_x_10144) ;  /* 0x0000002e04607947 */ /* 0x000fea000b800000 */
[----:B------:R1:W3:Y:S02]  /*16c40*/  SHFL.IDX PT, R2, R3, R12, 0x1f ;  /* 0x00001f0c03027589 */ /* 0x0002e400000e0000 */
.L_x_10143:
        /* <DEDUP_REMOVED lines=24> */
[----:B------:R-:W-:-:S06]  /*16dd0*/  @P0 IADD3 R2, R2, 0x1, RZ ;  /* 0x0000000102020810 */ /* 0x000fcc0007ffe0ff */
[----:B------:R-:W-:Y:S01]  /*16de0*/  @!P2 IMAD.MOV R2, RZ, RZ, -R2 ;  /* 0x000000ffff02a224 */ /* 0x000fe200078e0a02 */
[----:B------:R-:W-:-:S05]  /*16df0*/  @!P1 LOP3.LUT R2, RZ, R17, RZ, 0x33, !PT ;  /* 0x00000011ff029212 */ /* 0x000fca00078e33ff */
[--C-:B------:R-:W-:Y:S02]  /*16e00*/  IMAD.MOV R3, RZ, RZ, -R2.reuse ;  /* 0x000000ffff037224 */ /* 0x100fe400078e0a02 */
[----:B------:R-:W-:Y:S02]  /*16e10*/  IMAD.MOV.U32 R18, RZ, RZ, R2 ;  /* 0x000000ffff127224 */ /* 0x000fe400078e0002 */
[----:B------:R-:W-:Y:S01]  /*16e20*/  IMAD R17, R17, R3, R0 ;  /* 0x0000000311117224 */ /* 0x000fe200078e0200 */
[----:B------:R-:W-:Y:S06]  /*16e30*/  BRA `(.L_x_10145) ;  /* 0x00000000001c7947 */ /* 0x000fec0003800000 */
.L_x_10137:
[----:B------:R-:W-:Y:S01]  /*16e40*/  UMOV UR4, URZ ;  /* 0x0000003f00047c82 */ /* 0x000fe20008000000 */
[----:B------:R-:W-:Y:S01]  /*16e50*/  UMOV UR5, URZ ;  /* 0x0000003f00057c82 */ /* 0x000fe20008000000 */
[----:B------:R-:W-:Y:S01]  /*16e60*/  ULDC UR6, c[0x0][0xc3c] ;  /* 0x00030f0000067ab9 */ /* 0x000fe20000000800 */
[----:B------:R-:W-:Y:S01]  /*16e70*/  IMAD.MOV.U32 R16, RZ, RZ, R0 ;  /* 0x000000ffff107224 */ /* 0x000fe200078e0000 */
[----:B------:R-:W-:Y:S01]  /*16e80*/  MOV R19, UR6 ;  /* 0x0000000600137c02 */ /* 0x000fe20008000f00 */
[----:B------:R-:W-:Y:S02]  /*16e90*/  IMAD.U32 R17, RZ, RZ, UR4 ;  /* 0x00000004ff117e24 */ /* 0x000fe4000f8e00ff */
[----:B------:R-:W-:-:S07]  /*16ea0*/  IMAD.U32 R18, RZ, RZ, UR5 ;  /* 0x00000005ff127e24 */ /* 0x000fce000f8e00ff */
.L_x_10145:
        /* <DEDUP_REMOVED lines=12> */
.L_x_10134:
[----:B------:R-:W-:Y:S02]  /*16f70*/  ULDC UR4, c[0x0][0xc3c] ;  /* 0x00030f0000047ab9 */ /* 0x000fe40000000800 */
[----:B----4-:R-:W-:-:S13]  /*16f80*/  ISETP.GE.AND P0, PT, R19, UR4, PT ;  /* 0x0000000413007c0c */ /* 0x010fda000bf06270 */
[----:B------:R-:W-:Y:S05]  /*16f90*/  @!P0 BRA `(.L_x_10146) ;  /* 0xffffff9800748947 */ /* 0x000fea000383ffff */
[----:B------:R-:W-:Y:S05]  /*16fa0*/  BSYNC B8 ;  /* 0x0000000000087941 */ /* 0x000fea0003800000 */
.L_x_10006:
[----:B---3--:R-:W3:Y:S01]  /*16fb0*/  LDL.LU R0, [R1+0x3c] ;  /* 0x00003c0001007983 */ /* 0x008ee20000300800 */
[----:B------:R-:W-:Y:S01]  /*16fc0*/  BSSY B0, `(.L_x_10147) ;  /* 0x000000b000007945 */ /* 0x000fe20003800000 */
[----:B------:R-:W4:Y:S01]  /*16fd0*/  S2R R5, SR_CgaCtaId ;  /* 0x0000000000057919 */ /* 0x000f220000008800 */
[----:B---3--:R-:W-:-:S05]  /*16fe0*/  VIADD R0, R0, 0x1 ;  /* 0x0000000100007836 */ /* 0x008fca0000000000 */
[----:B0-----:R-:W-:-:S04]  /*16ff0*/  LEA.HI R2, R0, R0, RZ, 0x1 ;  /* 0x0000000000027211 */ /* 0x001fc800078f08ff */
[----:B--2---:R-:W-:-:S05]  /*17000*/  LOP3.LUT R3, R2, 0xfffffffe, RZ, 0xc0, !PT ;  /* 0xfffffffe02037812 */ /* 0x004fca00078ec0ff */
[----:B------:R-:W-:Y:S01]  /*17010*/  IMAD.IADD R3, R0, 0x1, -R3 ;  /* 0x0000000100037824 */ /* 0x000fe200078e0a03 */
[----:B------:R-:W-:-:S04]  /*17020*/  MOV R0, 0x400 ;  /* 0x0000040000007802 */ /* 0x000fc80000000f00 */
[----:B----4-:R-:W-:Y:S02]  /*17030*/  LEA R0, R5, R0, 0x18 ;  /* 0x0000000005007211 */ /* 0x010fe400078ec0ff */
[----:B------:R-:W-:-:S04]  /*17040*/  SHF.L.U32 R3, R3, 0x1f, RZ ;  /* 0x0000001f03037819 */ /* 0x000fc800000006ff */
[----:B------:R-:W0:Y:S02]  /*17050*/  SYNCS.PHASECHK.TRANS64.TRYWAIT P0, [R0+URZ+0x22820], R3 ;  /* 0x02282003000075a7 */ /* 0x000e24000800017f */
[----:B0-----:R-:W-:Y:S05]  /*17060*/  @!P0 BRA `(.L_x_10148) ;  /* 0x00000028007c8947 */ /* 0x001fea0003800000 */
.L_x_10259:
[----:B------:R-:W-:Y:S05]  /*17070*/  BSYNC B0 ;  /* 0x0000000000007941 */ /* 0x000fea0003800000 */
.L_x_10147:
[----:B------:R-:W-:-:S03]  /*17080*/  UMOV UR4, 0xffffffff ;  /* 0xffffffff00047882 */ /* 0x000fc60000000000 */
[----:B------:R-:W-:Y:S05]  /*17090*/  BRA.DIV UR4, `(.L_x_10149) ;  /* 0x0000002a04847947 */ /* 0x000fea000b800000 */
[----:B------:R-:W2:Y:S02]  /*170a0*/  S2R R2, SR_TID.X ;  /* 0x0000000000027919 */ /* 0x000ea40000002100 */
[----:B--2---:R-:W-:-:S04]  /*170b0*/  SHF.R.U32.HI R2, RZ, 0x5, R2 ;  /* 0x00000005ff027819 */ /* 0x004fc80000011602 */
[----:B------:R-:W-:-:S05]  /*170c0*/  LOP3.LUT R2, R2, 0x3, RZ, 0xc0, !PT ;  /* 0x0000000302027812 */ /* 0x000fca00078ec0ff */
[----:B------:R2:W3:Y:S02]  /*170d0*/  SHFL.IDX PT, R14, R2, RZ, 0x1f ;  /* 0x00001fff020e7589 */ /* 0x0004e400000e0000 */
.L_x_10262:
[----:B---3--:R-:W-:-:S13]  /*170e0*/  ISETP.NE.AND P0, PT, R14, RZ, PT ;  /* 0x000000ff0e00720c */ /* 0x008fda0003f05270 */
[----:B------:R-:W-:Y:S05]  /*170f0*/  @P0 BRA `(.L_x_9863) ;  /* 0x0000000000940947 */ /* 0x000fea0003800000 */
[----:B------:R-:W-:-:S03]  /*17100*/  UMOV UR4, 0xffffffff ;  /* 0xffffffff00047882 */ /* 0x000fc60000000000 */
[----:B------:R-:W-:Y:S05]  /*17110*/  BRA.DIV UR4, `(.L_x_10150) ;  /* 0x0000002a04987947 */ /* 0x000fea000b800000 */
[----:B------:R-:W-:-:S13]  /*17120*/  ELECT P6, URZ, PT ;  /* 0x00000000003f782f */ /* 0x000fda00038c0000 */
.L_x_10265:
[----:B------:R-:W-:Y:S05]  /*17130*/  @!P6 BRA `(.L_x_9863) ;  /* 0x000000000084e947 */ /* 0x000fea0003800000 */
[----:B--2---:R-:W2:Y:S02]  /*17140*/  LDL.LU R2, [R1+0x60] ;  /* 0x0000600001027983 */ /* 0x004ea40000300800 */
[----:B--2---:R-:W-:-:S04]  /*17150*/  LOP3.LUT R2, R2, 0x2, RZ, 0xfc, !PT ;  /* 0x0000000202027812 */ /* 0x004fc800078efcff */
[----:B------:R-:W-:-:S13]  /*17160*/  ISETP.NE.AND P2, PT, R2, 0x3, PT ;  /* 0x000000030200780c */ /* 0x000fda0003f45270 */
[----:B------:R-:W-:Y:S05]  /*17170*/  @!P2 BRA `(.L_x_10151) ;  /* 0x000000000004a947 */ /* 0x000fea0003800000 */
[----:B------:R-:W-:Y:S01]  /*17180*/  BPT.TRAP 0x1 ;  /* 0x000000040000795c */ /* 0x000fe20000300000 */
.L_x_10151:
[----:B0-----:R-:W2:Y:S04]  /*17190*/  LDL R3, [R1+0x8] ;  /* 0x0000080001037983 */ /* 0x001ea80000100800 */
[----:B-1----:R-:W3:Y:S01]  /*171a0*/  LDL.LU R7, [R1+0x14] ;  /* 0x0000140001077983 */ /* 0x002ee20000300800 */
        /* <DEDUP_REMOVED lines=12> */
.L_x_10266:
[----:B------:R-:W1:Y:S02]  /*17270*/  SYNCS.PHASECHK.TRANS64.TRYWAIT P0, [R7+URZ], R2 ;  /* 0x00000002070075a7 */ /* 0x000e64000800017f */
[----:B-1----:R-:W-:Y:S05]  /*17280*/  @!P0 BRA `(.L_x_10153) ;  /* 0x0000002800708947 */ /* 0x002fea0003800000 */
.L_x_10267:
[----:B------:R-:W-:Y:S05]  /*17290*/  @!P2 BRA `(.L_x_10154) ;  /* 0x000000000004a947 */ /* 0x000fea0003800000 */
[----:B------:R-:W-:Y:S01]  /*172a0*/  BPT.TRAP 0x1 ;  /* 0x000000040000795c */ /* 0x000fe20000300000 */
.L_x_10154:
[----:B------:R-:W2:Y:S01]  /*172b0*/  LDL.LU R4, [R1+0x8] ;  /* 0x0000080001047983 */ /* 0x000ea20000300800 */
[----:B------:R-:W-:-:S05]  /*172c0*/  VIADD R0, R0, 0x22860 ;  /* 0x0002286000007836 */ /* 0x000fca0000000000 */
[----:B--2---:R-:W-:-:S04]  /*172d0*/  LEA R4, R4, R0, 0x3 ;  /* 0x0000000004047211 */ /* 0x004fc800078e18ff */
[----:B------:R-:W2:Y:S02]  /*172e0*/  SYNCS.PHASECHK.TRANS64.TRYWAIT P0, [R4+URZ], R5 ;  /* 0x00000005040075a7 */ /* 0x000ea4000800017f */
[----:B--2---:R-:W-:Y:S05]  /*172f0*/  @!P0 BRA `(.L_x_10155) ;  /* 0x0000002800688947 */ /* 0x004fea0003800000 */
.L_x_10268:
[----:B------:R-:W-:-:S07]  /*17300*/  IMAD R3, R3, 0x8, R0 ;  /* 0x0000000803037824 */ /* 0x000fce00078e0200 */
.L_x_10156:
[----:B---3--:R3:W4:Y:S02]  /*17310*/  SYNCS.PHASECHK.TRANS64.TRYWAIT P0, [R3+URZ], R2 ;  /* 0x00000002030075a7 */ /* 0x008724000800017f */
[----:B----4-:R-:W-:Y:S05]  /*17320*/  @!P0 NANOSLEEP.SYNCS 0x989680 ;  /* 0x009896800000895d */ /* 0x010fea0003900000 */
[----:B------:R-:W4:Y:S02]  /*17330*/  @!P0 SYNCS.PHASECHK.TRANS64 P0, [R3+URZ], R2 ;  /* 0x00000002030085a7 */ /* 0x000f24000800007f */
[----:B----4-:R-:W-:Y:S05]  /*17340*/  @!P0 BRA `(.L_x_10156) ;  /* 0xfffffffc00f08947 */ /* 0x010fea000383ffff */
.L_x_9863:
[----:B------:R-:W-:Y:S05]  /*17350*/  BSYNC B9 ;  /* 0x0000000000097941 */ /* 0x000fea0003800000 */
.L_x_9860:
[----:B------:R-:W-:Y:S05]  /*17360*/  EXIT ;  /* 0x000000000000794d */ /* 0x000fea0003800000 */
.L_x_9881:
[----:B0-----:R0:W1:Y:S02]  /*17370*/  SYNCS.PHASECHK.TRANS64.TRYWAIT P6, [R97+URZ+0x22890], R108 ;  /* 0x0228906c610075a7 */ /* 0x00106400080c017f */
[----:B-1----:R-:W-:Y:S05]  /*17380*/  @!P6 NANOSLEEP.SYNCS 0x989680 ;  /* 0x009896800000e95d */ /* 0x002fea0003900000 */
[----:B------:R-:W1:Y:S02]  /*17390*/  @!P6 SYNCS.PHASECHK.TRANS64 P6, [R97+URZ+0x22890], R108 ;  /* 0x0228906c6100e5a7 */ /* 0x000e6400080c007f */
[----:B-1----:R-:W-:Y:S05]  /*173a0*/  @!P6 BRA `(.L_x_9881) ;  /* 0xfffffffc00f0e947 */ /* 0x002fea000383ffff */
[----:B------:R-:W-:Y:S05]  /*173b0*/  BRA `(.L_x_10157) ;  /* 0xfffffeb400e47947 */ /* 0x000fea000383ffff */
.L_x_9899:
[----:B0-----:R0:W1:Y:S02]  /*173c0*/  SYNCS.PHASECHK.TRANS64.TRYWAIT P5, [R97+URZ+0x22890], R108 ;  /* 0x0228906c610075a7 */ /* 0x00106400080a017f */
[----:B-1----:R-:W-:Y:S05]  /*173d0*/  @!P5 NANOSLEEP.SYNCS 0x989680 ;  /* 0x009896800000d95d */ /* 0x002fea0003900000 */
[----:B------:R-:W1:Y:S02]  /*173e0*/  @!P5 SYNCS.PHASECHK.TRANS64 P5, [R97+URZ+0x22890], R108 ;  /* 0x0228906c6100d5a7 */ /* 0x000e6400080a007f */
[----:B-1----:R-:W-:Y:S05]  /*173f0*/  @!P5 BRA `(.L_x_9899) ;  /* 0xfffffffc00f0d947 */ /* 0x002fea000383ffff */
[----:B------:R-:W-:Y:S05]  /*17400*/  BRA `(.L_x_10158) ;  /* 0xfffffec8002c7947 */ /* 0x000fea000383ffff */
.L_x_9908:
[----:B0-----:R0:W1:Y:S02]  /*17410*/  SYNCS.PHASECHK.TRANS64.TRYWAIT P4, [R97+URZ+0x22890], R108 ;  /* 0x0228906c610075a7 */ /* 0x001064000808017f */
[----:B-1----:R-:W-:Y:S05]  /*17420*/  @!P4 NANOSLEEP.SYNCS 0x989680 ;  /* 0x009896800000c95d */ /* 0x002fea0003900000 */
[----:B------:R-:W1:Y:S02]  /*17430*/  @!P4 SYNCS.PHASECHK.TRANS64 P4, [R97+URZ+0x22890], R108 ;  /* 0x0228906c6100c5a7 */ /* 0x000e64000808007f */
[----:B-1----:R-:W-:Y:S05]  /*17440*/  @!P4 BRA `(.L_x_9908) ;  /* 0xfffffffc00f0c947 */ /* 0x002fea000383ffff */
[----:B------:R-:W-:Y:S05]  /*17450*/  BRA `(.L_x_10159) ;  /* 0xfffffed8001c7947 */ /* 0x000fea000383ffff */
.L_x_9914:
[----:B-1----:R1:W2:Y:S02]  /*17460*/  SYNCS.PHASECHK.TRANS64.TRYWAIT P3, [R97+URZ+0x228b0], R108 ;  /* 0x0228b06c610075a7 */ /* 0x0022a4000806017f */
[----:B--2---:R-:W-:Y:S05]  /*17470*/  @!P3 NANOSLEEP.SYNCS 0x989680 ;  /* 0x009896800000b95d */ /* 0x004fea0003900000 */
[----:B------:R-:W2:Y:S02]  /*17480*/  @!P3 SYNCS.PHASECHK.TRANS64 P3, [R97+URZ+0x228b0], R108 ;  /* 0x0228b06c6100b5a7 */ /* 0x000ea4000806007f */
[----:B--2---:R-:W-:Y:S05]  /*17490*/  @!P3 BRA `(.L_x_9914) ;  /* 0xfffffffc00f0b947 */ /* 0x004fea000383ffff */
[----:B------:R-:W-:Y:S05]  /*174a0*/  BRA `(.L_x_10160) ;  /* 0xfffffed800ac7947 */ /* 0x000fea000383ffff */
.L_x_9922:
[----:B------:R-:W-:Y:S01]  /*174b0*/  BSSY B0, `(.L_x_10161) ;  /* 0x0000008000007945 */ /* 0x000fe20003800000 */
[----:B------:R-:W-:Y:S02]  /*174c0*/  IMAD.MOV.U32 R13, RZ, RZ, R234 ;  /* 0x000000ffff0d7224 */ /* 0x000fe400078e00ea */
[----:B------:R-:W-:Y:S02]  /*174d0*/  IMAD.MOV.U32 R12, RZ, RZ, RZ ;  /* 0x000000ffff0c7224 */ /* 0x000fe400078e00ff */
[----:B------:R-:W-:Y:S02]  /*174e0*/  IMAD.MOV.U32 R11, RZ, RZ, 0x1f ;  /* 0x0000001fff0b7424 */ /* 0x000fe400078e00ff */
[----:B------:R-:W-:-:S07]  /*174f0*/  IMAD.MOV.U32 R15, RZ, RZ, -0x1 ;  /* 0xffffffffff0f7424 */ /* 0x000fce00078e00ff */
[----:B-----5:R-:W-:Y:S05]  /*17500*/  WARPSYNC.COLLECTIVE R15, `(.L_x_10162) ;  /* 0x000000000f087348 */ /* 0x020fea0003c00000 */
[----:B------:R0:W1:Y:S02]  /*17510*/  SHFL.IDX P6, R14, R13, R12, R11 ;  /* 0x0000000c0d0e7389 */ /* 0x00006400000c000b */
[----:B01---5:R-:W-:Y:S01]  /*17520*/  ENDCOLLECTIVE ;  /* 0x000000000000791b */ /* 0x023fe20003800000 */
.L_x_10162:
[----:B------:R-:W-:Y:S05]  /*17530*/  BSYNC B0 ;  /* 0x0000000000007941 */ /* 0x000fea0003800000 */
.L_x_10161:
[----:B------:R-:W-:Y:S05]  /*17540*/  BRA `(.L_x_10163) ;  /* 0xfffffee4004c7947 */ /* 0x000fea000383ffff */
.L_x_9934:
[----:B------:R-:W-:Y:S01]  /*17550*/  BSSY B1, `(.L_x_10164) ;  /* 0x0000008000017945 */ /* 0x000fe20003800000 */
[----:B------:R-:W-:Y:S01]  /*17560*/  IMAD.MOV.U32 R13, RZ, RZ, R25 ;  /* 0x000000ffff0d7224 */ /* 0x000fe200078e0019 */
[----:B------:R-:W-:Y:S01]  /*17570*/  MOV R11, 0x1c1f ;  /* 0x00001c1f000b7802 */ /* 0x000fe20000000f00 */
[----:B------:R-:W-:Y:S02]  /*17580*/  IMAD.MOV.U32 R12, RZ, RZ, RZ ;  /* 0x000000ffff0c7224 */ /* 0x000fe400078e00ff */
[----:B------:R-:W-:-:S07]  /*17590*/  IMAD.MOV.U32 R15, RZ, RZ, -0x1 ;  /* 0xffffffffff0f7424 */ /* 0x000fce00078e00ff */
[----:B0-----:R-:W-:Y:S05]  /*175a0*/  WARPSYNC.COLLECTIVE R15, `(.L_x_10165) ;  /* 0x000000000f087348 */ /* 0x001fea0003c00000 */
[----:B------:R1:W2:Y:S02]  /*175b0*/  SHFL.IDX P6, R14, R13, R12, R11 ;  /* 0x0000000c0d0e7389 */ /* 0x0002a400000c000b */
[----:B012---:R-:W-:Y:S01]  /*175c0*/  ENDCOLLECTIVE ;  /* 0x000000000000791b */ /* 0x007fe20003800000 */
.L_x_10165:
[----:B------:R-:W-:Y:S05]  /*175d0*/  BSYNC B1 ;  /* 0x0000000000017941 */ /* 0x000fea0003800000 */
.L_x_10164:
        /* <DEDUP_REMOVED lines=8> */
.L_x_10166:
[----:B------:R-:W-:Y:S01]  /*17660*/  MOV R13, R27 ;  /* 0x0000001b000d7202 */ /* 0x000fe20000000f00 */
[----:B------:R-:W-:-:S07]  /*17670*/  IMAD.MOV.U32 R3, RZ, RZ, R14 ;  /* 0x000000ffff037224 */ /* 0x000fce00078e000e */
[----:B------:R-:W-:Y:S05]  /*17680*/  WARPSYNC.COLLECTIVE R15, `(.L_x_10167) ;  /* 0x000000000f087348 */ /* 0x000fea0003c00000 */
[----:B------:R0:W1:Y:S02]  /*17690*/  SHFL.IDX P6, R14, R13, R12, R11 ;  /* 0x0000000c0d0e7389 */ /* 0x00006400000c000b */
[----:B01----:R-:W-:Y:S01]  /*176a0*/  ENDCOLLECTIVE ;  /* 0x000000000000791b */ /* 0x003fe20003800000 */
.L_x_10167:
[----:B------:R-:W-:Y:S02]  /*176b0*/  IMAD.MOV.U32 R13, RZ, RZ, R26 ;  /* 0x000000ffff0d7224 */ /* 0x000fe400078e001a */
[----:B------:R-:W-:-:S07]  /*176c0*/  IMAD.MOV.U32 R4, RZ, RZ, R14 ;  /* 0x000000ffff047224 */ /* 0x000fce00078e000e */
[----:B------:R-:W-:Y:S05]  /*176d0*/  WARPSYNC.COLLECTIVE R15, `(.L_x_10168) ;  /* 0x000000000f087348 */ /* 0x000fea0003c00000 */
[----:B------:R0:W1:Y:S02]  /*176e0*/  SHFL.IDX P6, R14, R13, R12, R11 ;  /* 0x0000000c0d0e7389 */ /* 0x00006400000c000b */
[----:B01----:R-:W-:Y:S01]  /*176f0*/  ENDCOLLECTIVE ;  /* 0x000000000000791b */ /* 0x003fe20003800000 */
.L_x_10168:
[----:B------:R-:W-:Y:S05]  /*17700*/  BRA `(.L_x_10169) ;  /* 0xfffffee800507947 */ /* 0x000fea000383ffff */
.L_x_9938:
[----:B0-----:R0:W1:Y:S02]  /*17710*/  SYNCS.PHASECHK.TRANS64.TRYWAIT P0, [R18+URZ+0x22800], R15 ;  /* 0x0228000f120075a7 */ /* 0x001064000800017f */
[----:B-1----:R-:W-:Y:S05]  /*17720*/  @!P0 NANOSLEEP.SYNCS 0x989680 ;  /* 0x009896800000895d */ /* 0x002fea0003900000 */
[----:B------:R-:W1:Y:S02]  /*17730*/  @!P0 SYNCS.PHASECHK.TRANS64 P0, [R18+URZ+0x22800], R15 ;  /* 0x0228000f120085a7 */ /* 0x000e64000800007f */
[----:B-1----:R-:W-:Y:S05]  /*17740*/  @!P0 BRA `(.L_x_9938) ;  /* 0xfffffffc00f08947 */ /* 0x002fea000383ffff */
[----:B------:R-:W-:Y:S05]  /*17750*/  BRA `(.L_x_10170) ;  /* 0xfffffeec00647947 */ /* 0x000fea000383ffff */
.L_x_9946:
        /* <DEDUP_REMOVED lines=8> */
.L_x_10172:
[----:B------:R-:W-:Y:S05]  /*177e0*/  BSYNC B1 ;  /* 0x0000000000017941 */ /* 0x000fea0003800000 */
.L_x_10171:
        /* <DEDUP_REMOVED lines=8> */
.L_x_10173:
[----:B------:R-:W-:Y:S02]  /*17870*/  IMAD.MOV.U32 R13, RZ, RZ, R27 ;  /* 0x000000ffff0d7224 */ /* 0x000fe400078e001b */
[----:B------:R-:W-:-:S07]  /*17880*/  IMAD.MOV.U32 R3, RZ, RZ, R14 ;  /* 0x000000ffff037224 */ /* 0x000fce00078e000e */
[----:B------:R-:W-:Y:S05]  /*17890*/  WARPSYNC.COLLECTIVE R15, `(.L_x_10174) ;  /* 0x000000000f087348 */ /* 0x000fea0003c00000 */
[----:B------:R0:W1:Y:S02]  /*178a0*/  SHFL.IDX P6, R14, R13, R12, R11 ;  /* 0x0000000c0d0e7389 */ /* 0x00006400000c000b */
[----:B01----:R-:W-:Y:S01]  /*178b0*/  ENDCOLLECTIVE ;  /* 0x000000000000791b */ /* 0x003fe20003800000 */
.L_x_10174:
[----:B------:R-:W-:Y:S02]  /*178c0*/  IMAD.MOV.U32 R13, RZ, RZ, R26 ;  /* 0x000000ffff0d7224 */ /* 0x000fe400078e001a */
[----:B------:R-:W-:-:S07]  /*178d0*/  IMAD.MOV.U32 R4, RZ, RZ, R14 ;  /* 0x000000ffff047224 */ /* 0x000fce00078e000e */
[----:B------:R-:W-:Y:S05]  /*178e0*/  WARPSYNC.COLLECTIVE R15, `(.L_x_10175) ;  /* 0x000000000f087348 */ /* 0x000fea0003c00000 */
[----:B------:R0:W1:Y:S02]  /*178f0*/  SHFL.IDX P6, R14, R13, R12, R11 ;  /* 0x0000000c0d0e7389 */ /* 0x00006400000c000b */
[----:B01----:R-:W-:Y:S01]  /*17900*/  ENDCOLLECTIVE ;  /* 0x000000000000791b */ /* 0x003fe20003800000 */
.L_x_10175:
[----:B------:R-:W-:Y:S05]  /*17910*/  BRA `(.L_x_10176) ;  /* 0xfffffef400c47947 */ /* 0x000fea000383ffff */
.L_x_9950:
[----:B0-----:R0:W1:Y:S02]  /*17920*/  SYNCS.PHASECHK.TRANS64.TRYWAIT P1, [R18+URZ+0x22800], R13 ;  /* 0x0228000d120075a7 */ /* 0x001064000802017f */
[----:B-1----:R-:W-:Y:S05]  /*17930*/  @!P1 NANOSLEEP.SYNCS 0x989680 ;  /* 0x009896800000995d */ /* 0x002fea0003900000 */
[----:B------:R-:W1:Y:S02]  /*17940*/  @!P1 SYNCS.PHASECHK.TRANS64 P1, [R18+URZ+0x22800], R13 ;  /* 0x0228000d120095a7 */ /* 0x000e64000802007f */
[----:B-1----:R-:W-:Y:S05]  /*17950*/  @!P1 BRA `(.L_x_9950) ;  /* 0xfffffffc00f09947 */ /* 0x002fea000383ffff */
[----:B------:R-:W-:Y:S05]  /*17960*/  BRA `(.L_x_10177) ;  /* 0xfffffef800a07947 */ /* 0x000fea000383ffff */
.L_x_9956:
[----:B-1----:R1:W3:Y:S02]  /*17970*/  SYNCS.PHASECHK.TRANS64.TRYWAIT P1, [R14+URZ+0x22830], R13 ;  /* 0x0228300d0e0075a7 */ /* 0x0022e4000802017f */
[----:B---3--:R-:W-:Y:S05]  /*17980*/  @!P1 NANOSLEEP.SYNCS 0x989680 ;  /* 0x009896800000995d */ /* 0x008fea0003900000 */
[----:B------:R-:W3:Y:S02]  /*17990*/  @!P1 SYNCS.PHASECHK.TRANS64 P1, [R14+URZ+0x22830], R13 ;  /* 0x0228300d0e0095a7 */ /* 0x000ee4000802007f */
[----:B---3--:R-:W-:Y:S05]  /*179a0*/  @!P1 BRA `(.L_x_9956) ;  /* 0xfffffffc00f09947 */ /* 0x008fea000383ffff */
[----:B------:R-:W-:Y:S05]  /*179b0*/  BRA `(.L_x_9955) ;  /* 0xffffff0400b87947 */ /* 0x000fea000383ffff */
.L_x_9961:
[----:B-1----:R1:W2:Y:S02]  /*179c0*/  SYNCS.PHASECHK.TRANS64.TRYWAIT P2, [R14+URZ+0x22850], R13 ;  /* 0x0228500d0e0075a7 */ /* 0x0022a4000804017f */
[----:B--2---:R-:W-:Y:S05]  /*179d0*/  @!P2 NANOSLEEP.SYNCS 0x989680 ;  /* 0x009896800000a95d */ /* 0x004fea0003900000 */
[----:B------:R-:W2:Y:S02]  /*179e0*/  @!P2 SYNCS.PHASECHK.TRANS64 P2, [R14+URZ+0x22850], R13 ;  /* 0x0228500d0e00a5a7 */ /* 0x000ea4000804007f */
[----:B--2---:R-:W-:Y:S05]  /*179f0*/  @!P2 BRA `(.L_x_9961) ;  /* 0xfffffffc00f0a947 */ /* 0x004fea000383ffff */
[----:B------:R-:W-:Y:S05]  /*17a00*/  BRA `(.L_x_9960) ;  /* 0xffffff2000dc7947 */ /* 0x000fea000383ffff */
.L_x_9966:
[----:B-1----:R1:W2:Y:S02]  /*17a10*/  SYNCS.PHASECHK.TRANS64.TRYWAIT P3, [R15+URZ+0x22830], R20 ;  /* 0x022830140f0075a7 */ /* 0x0022a4000806017f */
[----:B--2---:R-:W-:Y:S05]  /*17a20*/  @!P3 NANOSLEEP.SYNCS 0x989680 ;  /* 0x009896800000b95d */ /* 0x004fea0003900000 */
[----:B------:R-:W2:Y:S02]  /*17a30*/  @!P3 SYNCS.PHASECHK.TRANS64 P3, [R15+URZ+0x22830], R20 ;  /* 0x022830140f00b5a7 */ /* 0x000ea4000806007f */
[----:B--2---:R-:W-:Y:S05]  /*17a40*/  @!P3 BRA `(.L_x_9966) ;  /* 0xfffffffc00f0b947 */ /* 0x004fea000383ffff */
[----:B------:R-:W-:Y:S05]  /*17a50*/  BRA `(.L_x_9965) ;  /* 0xffffff2800147947 */ /* 0x000fea000383ffff */
.L_x_9971:
[----:B--2---:R2:W3:Y:S02]  /*17a60*/  SYNCS.PHASECHK.TRANS64.TRYWAIT P3, [R15+URZ+0x22850], R20 ;  /* 0x022850140f0075a7 */ /* 0x0044e4000806017f */
[----:B---3--:R-:W-:Y:S05]  /*17a70*/  @!P3 NANOSLEEP.SYNCS 0x989680 ;  /* 0x009896800000b95d */ /* 0x008fea0003900000 */
[----:B------:R-:W3:Y:S02]  /*17a80*/  @!P3 SYNCS.PHASECHK.TRANS64 P3, [R15+URZ+0x22850], R20 ;  /* 0x022850140f00b5a7 */ /* 0x000ee4000806007f */
[----:B---3--:R-:W-:Y:S05]  /*17a90*/  @!P3 BRA `(.L_x_9971) ;  /* 0xfffffffc00f0b947 */ /* 0x008fea000383ffff */
[----:B------:R-:W-:Y:S05]  /*17aa0*/  BRA `(.L_x_9970) ;  /* 0xffffff4400f07947 */ /* 0x000fea000383ffff */
.L_x_9986:
[----:B------:R-:W-:Y:S01]  /*17ab0*/  MOV R13, R4 ;  /* 0x00000004000d7202 */ /* 0x000fe20000000f00 */
[----:B------:R-:W-:Y:S02]  /*17ac0*/  IMAD.MOV.U32 R12, RZ, RZ, RZ ;  /* 0x000000ffff0c7224 */ /* 0x000fe400078e00ff */
[----:B------:R-:W-:Y:S02]  /*17ad0*/  IMAD.MOV.U32 R11, RZ, RZ, 0x181f ;  /* 0x0000181fff0b7424 */ /* 0x000fe400078e00ff */
[----:B------:R-:W-:-:S07]  /*17ae0*/  IMAD.MOV.U32 R15, RZ, RZ, -0x1 ;  /* 0xffffffffff0f7424 */ /* 0x000fce00078e00ff */
[----:B01----:R-:W-:Y:S05]  /*17af0*/  WARPSYNC.COLLECTIVE R15, `(.L_x_10178) ;  /* 0x000000000f087348 */ /* 0x003fea0003c00000 */
[----:B------:R2:W3:Y:S02]  /*17b00*/  SHFL.IDX P6, R14, R13, R12, R11 ;  /* 0x0000000c0d0e7389 */ /* 0x0004e400000c000b */
[----:B0123--:R-:W-:Y:S01]  /*17b10*/  ENDCOLLECTIVE ;  /* 0x000000000000791b */ /* 0x00ffe20003800000 */
.L_x_10178:
[----:B------:R-:W-:Y:S02]  /*17b20*/  IMAD.MOV.U32 R13, RZ, RZ, R3 ;  /* 0x000000ffff0d7224 */ /* 0x000fe400078e0003 */
[----:B------:R-:W-:-:S07]  /*17b30*/  IMAD.MOV.U32 R0, RZ, RZ, R14 ;  /* 0x000000ffff007224 */ /* 0x000fce00078e000e */
[----:B------:R-:W-:Y:S05]  /*17b40*/  WARPSYNC.COLLECTIVE R15, `(.L_x_10179) ;  /* 0x000000000f087348 */ /* 0x000fea0003c00000 */
[----:B------:R0:W1:Y:S02]  /*17b50*/  SHFL.IDX P6, R14, R13, R12, R11 ;  /* 0x0000000c0d0e7389 */ /* 0x00006400000c000b */
[----:B01----:R-:W-:Y:S01]  /*17b60*/  ENDCOLLECTIVE ;  /* 0x000000000000791b */ /* 0x003fe20003800000 */
.L_x_10179:
[----:B------:R-:W-:Y:S05]  /*17b70*/  BRA `(.L_x_10180) ;  /* 0xffffff7800d47947 */ /* 0x000fea000383ffff */
.L_x_9989:
[----:B------:R-:W-:Y:S01]  /*17b80*/  BSSY B1, `(.L_x_10181) ;  /* 0x0000008000017945 */ /* 0x000fe20003800000 */
[----:B---3--:R-:W-:Y:S01]  /*17b90*/  IMAD.MOV.U32 R13, RZ, RZ, R4 ;  /* 0x000000ffff0d7224 */ /* 0x008fe200078e0004 */
[----:B------:R-:W-:Y:S01]  /*17ba0*/  MOV R11, 0x181f ;  /* 0x0000181f000b7802 */ /* 0x000fe20000000f00 */
[----:B------:R-:W-:Y:S02]  /*17bb0*/  IMAD.MOV.U32 R12, RZ, RZ, 0x1 ;  /* 0x00000001ff0c7424 */ /* 0x000fe400078e00ff */
[----:B------:R-:W-:-:S07]  /*17bc0*/  IMAD.MOV.U32 R15, RZ, RZ, -0x1 ;  /* 0xffffffffff0f7424 */ /* 0x000fce00078e00ff */
[----:B012-4-:R-:W-:Y:S05]  /*17bd0*/  WARPSYNC.COLLECTIVE R15, `(.L_x_10182) ;  /* 0x000000000f087348 */ /* 0x017fea0003c00000 */
[----:B----4-:R3:W4:Y:S02]  /*17be0*/  SHFL.IDX P6, R14, R13, R12, R11 ;  /* 0x0000000c0d0e7389 */ /* 0x01072400000c000b */
[----:B01234-:R-:W-:Y:S01]  /*17bf0*/  ENDCOLLECTIVE ;  /* 0x000000000000791b */ /* 0x01ffe20003800000 */
.L_x_10182:
[----:B------:R-:W-:Y:S05]  /*17c00*/  BSYNC B1 ;  /* 0x0000000000017941 */ /* 0x000fea0003800000 */
.L_x_10181:
        /* <DEDUP_REMOVED lines=8> */
.L_x_10183:
[----:B------:R-:W-:Y:S05]  /*17c90*/  BRA `(.L_x_10184) ;  /* 0xffffff7c00087947 */ /* 0x000fea000383ffff */
.L_x_9992:
[----:B------:R-:W-:Y:S01]  /*17ca0*/  BSSY B1, `(.L_x_10185) ;  /* 0x0000008000017945 */ /* 0x000fe20003800000 */
[----:B0-----:R-:W-:Y:S01]  /*17cb0*/  IMAD.MOV.U32 R13, RZ, RZ, R4 ;  /* 0x000000ffff0d7224 */ /* 0x001fe200078e0004 */
[----:B------:R-:W-:Y:S01]  /*17cc0*/  MOV R12, 0x2 ;  /* 0x00000002000c7802 */ /* 0x000fe20000000f00 */
[----:B------:R-:W-:Y:S02]  /*17cd0*/  IMAD.MOV.U32 R11, RZ, RZ, 0x181f ;  /* 0x0000181fff0b7424 */ /* 0x000fe400078e00ff */
[----:B------:R-:W-:-:S07]  /*17ce0*/  IMAD.MOV.U32 R15, RZ, RZ, -0x1 ;  /* 0xffffffffff0f7424 */ /* 0x000fce00078e00ff */
[----:B-1234-:R-:W-:Y:S05]  /*17cf0*/  WARPSYNC.COLLECTIVE R15, `(.L_x_10186) ;  /* 0x000000000f087348 */ /* 0x01efea0003c00000 */
[----:B----4-:R0:W4:Y:S02]  /*17d00*/  SHFL.IDX P6, R14, R13, R12, R11 ;  /* 0x0000000c0d0e7389 */ /* 0x01012400000c000b */
[----:B01234-:R-:W-:Y:S01]  /*17d10*/  ENDCOLLECTIVE ;  /* 0x000000000000791b */ /* 0x01ffe20003800000 */
.L_x_10186:
[----:B------:R-:W-:Y:S05]  /*17d20*/  BSYNC B1 ;  /* 0x0000000000017941 */ /* 0x000fea0003800000 */
.L_x_10185:
        /* <DEDUP_REMOVED lines=8> */
.L_x_10187:
[----:B------:R-:W-:Y:S05]  /*17db0*/  BRA `(.L_x_10188) ;  /* 0xffffff7c00387947 */ /* 0x000fea000383ffff */
.L_x_9995:
[----:B------:R-:W-:Y:S01]  /*17dc0*/  BSSY B1, `(.L_x_10189) ;  /* 0x0000008000017945 */ /* 0x000fe20003800000 */
[----:B0-----:R-:W-:Y:S01]  /*17dd0*/  MOV R13, R4 ;  /* 0x00000004000d7202 */ /* 0x001fe20000000f00 */
[----:B------:R-:W-:Y:S02]  /*17de0*/  IMAD.MOV.U32 R12, RZ, RZ, 0x3 ;  /* 0x00000003ff0c7424 */ /* 0x000fe400078e00ff */
[----:B------:R-:W-:Y:S02]  /*17df0*/  IMAD.MOV.U32 R11, RZ, RZ, 0x181f ;  /* 0x0000181fff0b7424 */ /* 0x000fe400078e00ff */
[----:B------:R-:W-:-:S07]  /*17e00*/  IMAD.MOV.U32 R15, RZ, RZ, -0x1 ;  /* 0xffffffffff0f7424 */ /* 0x000fce00078e00ff */
[----:B-1234-:R-:W-:Y:S05]  /*17e10*/  WARPSYNC.COLLECTIVE R15, `(.L_x_10190) ;  /* 0x000000000f087348 */ /* 0x01efea0003c00000 */
[----:B------:R0:W0:Y:S02]  /*17e20*/  SHFL.IDX P6, R14, R13, R12, R11 ;  /* 0x0000000c0d0e7389 */ /* 0x00002400000c000b */
[----:B01234-:R-:W-:Y:S01]  /*17e30*/  ENDCOLLECTIVE ;  /* 0x000000000000791b */ /* 0x01ffe20003800000 */
.L_x_10190:
[----:B------:R-:W-:Y:S05]  /*17e40*/  BSYNC B1 ;  /* 0x0000000000017941 */ /* 0x000fea0003800000 */
.L_x_10189:
[----:B------:R-:W-:Y:S01]  /*17e50*/  IMAD.MOV.U32 R13, RZ, RZ, R3 ;  /* 0x000000ffff0d7224 */ /* 0x000fe200078e0003 */
[----:B------:R-:W-:Y:S01]  /*17e60*/  MOV R15, 0xffffffff ;  /* 0xffffffff000f7802 */ /* 0x000fe20000000f00 */
[----:B------:R-:W-:Y:S02]  /*17e70*/  IMAD.MOV.U32 R12, RZ, RZ, 0x3 ;  /* 0x00000003ff0c7424 */ /* 0x000fe400078e00ff */
[----:B------:R-:W-:Y:S02]  /*17e80*/  IMAD.MOV.U32 R11, RZ, RZ, 0x181f ;  /* 0x0000181fff0b7424 */ /* 0x000fe400078e00ff */
[----:B------:R-:W-:-:S07]  /*17e90*/  IMAD.MOV.U32 R0, RZ, RZ, R14 ;  /* 0x000000ffff007224 */ /* 0x000fce00078e000e */
[----:B------:R-:W-:Y:S05]  /*17ea0*/  WARPSYNC.COLLECTIVE R15, `(.L_x_10191) ;  /* 0x000000000f087348 */ /* 0x000fea0003c00000 */
[----:B------:R0:W1:Y:S02]  /*17eb0*/  SHFL.IDX P6, R14, R13, R12, R11 ;  /* 0x0000000c0d0e7389 */ /* 0x00006400000c000b */
[----:B01----:R-:W-:Y:S01]  /*17ec0*/  ENDCOLLECTIVE ;  /* 0x000000000000791b */ /* 0x003fe20003800000 */
.L_x_10191:
[----:B------:R-:W-:Y:S05]  /*17ed0*/  BRA `(.L_x_10192) ;  /* 0xffffff7c00687947 */ /* 0x000fea000383ffff */
.L_x_10012:
        /* <DEDUP_REMOVED lines=11> */
.L_x_10194:
[----:B------:R-:W-:Y:S05]  /*17f90*/  BSYNC B1 ;  /* 0x0000000000017941 */ /* 0x000fea0003800000 */
.L_x_10193:
[----:B------:R-:W-:Y:S05]  /*17fa0*/  BRA `(.L_x_10195) ;  /* 0xffffff9000387947 */ /* 0x000fea000383ffff */
.L_x_10014:
[----:B------:R-:W-:Y:S01]  /*17fb0*/  BSSY B1, `(.L_x_10196) ;  /* 0x0000006000017945 */ /* 0x000fe20003800000 */
[----:B------:R-:W-:-:S07]  /*17fc0*/  IMAD.MOV.U32 R15, RZ, RZ, -0x1 ;  /* 0xffffffffff0f7424 */ /* 0x000fce00078e00ff */
[----:B0-----:R-:W-:Y:S05]  /*17fd0*/  WARPSYNC.COLLECTIVE R15, `(.L_x_10197) ;  /* 0x000000000f0c7348 */ /* 0x001fea0003c00000 */
[----:B------:R-:W-:Y:S02]  /*17fe0*/  ELECT P6, UR62, PT ;  /* 0x00000000003e782f */ /* 0x000fe400038c0000 */
[----:B------:R-:W-:Y:S01]  /*17ff0*/  MOV R14, UR62 ;  /* 0x0000003e000e7c02 */ /* 0x000fe20008000f00 */
[----:B0-----:R-:W-:Y:S10]  /*18000*/  ENDCOLLECTIVE ;  /* 0x000000000000791b */ /* 0x001ff40003800000 */
.L_x_10197:
[----:B------:R-:W-:Y:S05]  /*18010*/  BSYNC B1 ;  /* 0x0000000000017941 */ /* 0x000fea0003800000 */
.L_x_10196:
[----:B------:R-:W-:Y:S05]  /*18020*/  BRA `(.L_x_10013) ;  /* 0xffffff9000307947 */ /* 0x000fea000383ffff */
.L_x_10016:
[----:B0-----:R-:W2:Y:S02]  /*18030*/  LDL R5, [R1+0x4] ;  /* 0x0000040001057983 */ /* 0x001ea40000100800 */
[----:B--2---:R0:W1:Y:S02]  /*18040*/  SYNCS.PHASECHK.TRANS64.TRYWAIT P0, [R5+URZ+0x22820], R4 ;  /* 0x02282004050075a7 */ /* 0x004064000800017f */
[----:B-1----:R-:W-:Y:S05]  /*18050*/  @!P0 NANOSLEEP.SYNCS 0x989680 ;  /* 0x009896800000895d */ /* 0x002fea0003900000 */
[----:B------:R-:W1:Y:S02]  /*18060*/  @!P0 SYNCS.PHASECHK.TRANS64 P0, [R5+URZ+0x22820], R4 ;  /* 0x02282004050085a7 */ /* 0x000e64000800007f */
[----:B-1----:R-:W-:Y:S05]  /*18070*/  @!P0 BRA `(.L_x_10016) ;  /* 0xfffffffc00ec8947 */ /* 0x002fea000383ffff */
[----:B------:R-:W-:Y:S05]  /*18080*/  BRA `(.L_x_10198) ;  /* 0xffffff9000407947 */ /* 0x000fea000383ffff */
.L_x_10020:
[----:B0-----:R0:W1:Y:S02]  /*18090*/  SYNCS.PHASECHK.TRANS64.TRYWAIT P0, [R4+URZ+0x228a0], R9 ;  /* 0x0228a009040075a7 */ /* 0x001064000800017f */
[----:B-1----:R-:W-:Y:S05]  /*180a0*/  @!P0 NANOSLEEP.SYNCS 0x989680 ;  /* 0x009896800000895d */ /* 0x002fea0003900000 */
[----:B------:R-:W1:Y:S02]  /*180b0*/  @!P0 SYNCS.PHASECHK.TRANS64 P0, [R4+URZ+0x228a0], R9 ;  /* 0x0228a009040085a7 */ /* 0x000e64000800007f */
[----:B-1----:R-:W-:Y:S05]  /*180c0*/  @!P0 BRA `(.L_x_10020) ;  /* 0xfffffffc00f08947 */ /* 0x002fea000383ffff */
[----:B------:R-:W-:Y:S05]  /*180d0*/  BRA `(.L_x_10199) ;  /* 0xffffff9000687947 */ /* 0x000fea000383ffff */
.L_x_10025:
[----:B-1----:R1:W2:Y:S02]  /*180e0*/  SYNCS.PHASECHK.TRANS64.TRYWAIT P0, [R4+URZ+0x228c0], R9 ;  /* 0x0228c009040075a7 */ /* 0x0022a4000800017f */
[----:B--2---:R-:W-:Y:S05]  /*180f0*/  @!P0 NANOSLEEP.SYNCS 0x989680 ;  /* 0x009896800000895d */ /* 0x004fea0003900000 */
[----:B------:R-:W2:Y:S02]  /*18100*/  @!P0 SYNCS.PHASECHK.TRANS64 P0, [R4+URZ+0x228c0], R9 ;  /* 0x0228c009040085a7 */ /* 0x000ea4000800007f */
[----:B--2---:R-:W-:Y:S05]  /*18110*/  @!P0 BRA `(.L_x_10025) ;  /* 0xfffffffc00f08947 */ /* 0x004fea000383ffff */
[----:B------:R-:W-:Y:S05]  /*18120*/  BRA `(.L_x_10200) ;  /* 0xffffff9000ec7947 */ /* 0x000fea000383ffff */
.L_x_10035:
[----:B0-----:R0:W1:Y:S02]  /*18130*/  SYNCS.PHASECHK.TRANS64.TRYWAIT P1, [R5+URZ+0x228a0], R6 ;  /* 0x0228a006050075a7 */ /* 0x001064000802017f */
[----:B-1----:R-:W-:Y:S05]  /*18140*/  @!P1 NANOSLEEP.SYNCS 0x989680 ;  /* 0x009896800000995d */ /* 0x002fea0003900000 */
[----:B------:R-:W1:Y:S02]  /*18150*/  @!P1 SYNCS.PHASECHK.TRANS64 P1, [R5+URZ+0x228a0], R6 ;  /* 0x0228a006050095a7 */ /* 0x000e64000802007f */
[----:B-1----:R-:W-:Y:S05]  /*18160*/  @!P1 BRA `(.L_x_10035) ;  /* 0xfffffffc00f09947 */ /* 0x002fea000383ffff */
[----:B------:R-:W-:Y:S05]  /*18170*/  BRA `(.L_x_10201) ;  /* 0xffffff9800847947 */ /* 0x000fea000383ffff */
.L_x_10040:
[----:B-1----:R1:W2:Y:S02]  /*18180*/  SYNCS.PHASECHK.TRANS64.TRYWAIT P1, [R5+URZ+0x228c0], R6 ;  /* 0x0228c006050075a7 */ /* 0x0022a4000802017f */
[----:B--2---:R-:W-:Y:S05]  /*18190*/  @!P1 NANOSLEEP.SYNCS 0x989680 ;  /* 0x009896800000995d */ /* 0x004fea0003900000 */
[----:B------:R-:W2:Y:S02]  /*181a0*/  @!P1 SYNCS.PHASECHK.TRANS64 P1, [R5+URZ+0x228c0], R6 ;  /* 0x0228c006050095a7 */ /* 0x000ea4000802007f */
[----:B--2---:R-:W-:Y:S05]  /*181b0*/  @!P1 BRA `(.L_x_10040) ;  /* 0xfffffffc00f09947 */ /* 0x004fea000383ffff */
[----:B------:R-:W-:Y:S05]  /*181c0*/  BRA `(.L_x_10202) ;  /* 0xffffff9c00047947 */ /* 0x000fea000383ffff */
.L_x_10056:
[----:B------:R-:W0:Y:S01]  /*181d0*/  S2R R4, SR_TID.X ;  /* 0x0000000000047919 */ /* 0x000e220000002100 */
[----:B------:R-:W-:Y:S01]  /*181e0*/  BSSY B0, `(.L_x_10203) ;  /* 0x000000a000007945 */ /* 0x000fe20003800000 */
[----:B------:R-:W-:Y:S01]  /*181f0*/  IMAD.MOV.U32 R12, RZ, RZ, RZ ;  /* 0x000000ffff0c7224 */ /* 0x000fe200078e00ff */
[----:B------:R-:W-:Y:S01]  /*18200*/  MOV R11, 0x1f ;  /* 0x0000001f000b7802 */ /* 0x000fe20000000f00 */
[----:B------:R-:W-:Y:S01]  /*18210*/  IMAD.MOV.U32 R15, RZ, RZ, -0x1 ;  /* 0xffffffffff0f7424 */ /* 0x000fe200078e00ff */
[----:B0-----:R-:W-:-:S04]  /*18220*/  SHF.R.U32.HI R4, RZ, 0x5, R4 ;  /* 0x00000005ff047819 */ /* 0x001fc80000011604 */
[----:B------:R-:W-:-:S05]  /*18230*/  LOP3.LUT R4, R4, 0x3, RZ, 0xc0, !PT ;  /* 0x0000000304047812 */ /* 0x000fca00078ec0ff */
[----:B------:R-:W-:-:S07]  /*18240*/  IMAD.MOV.U32 R13, RZ, RZ, R4 ;  /* 0x000000ffff0d7224 */ /* 0x000fce00078e0004 */
[----:B------:R-:W-:Y:S05]  /*18250*/  WARPSYNC.COLLECTIVE R15, `(.L_x_10204) ;  /* 0x000000000f087348 */ /* 0x000fea0003c00000 */
[----:B------:R0:W1:Y:S02]  /*18260*/  SHFL.IDX P6, R14, R13, R12, R11 ;  /* 0x0000000c0d0e7389 */ /* 0x00006400000c000b */
[----:B01----:R-:W-:Y:S01]  /*18270*/  ENDCOLLECTIVE ;  /* 0x000000000000791b */ /* 0x003fe20003800000 */
.L_x_10204:
[----:B------:R-:W-:Y:S05]  /*18280*/  BSYNC B0 ;  /* 0x0000000000007941 */ /* 0x000fea0003800000 */
.L_x_10203:
[----:B------:R-:W-:Y:S05]  /*18290*/  BRA `(.L_x_10205) ;  /* 0xffffffa400f87947 */ /* 0x000fea000383ffff */
.L_x_10058:
[----:B------:R-:W-:Y:S01]  /*182a0*/  BSSY B0, `(.L_x_10206) ;  /* 0x0000006000007945 */ /* 0x000fe20003800000 */
[----:B------:R-:W-:-:S07]  /*182b0*/  IMAD.MOV.U32 R15, RZ, RZ, -0x1 ;  /* 0xffffffffff0f7424 */ /* 0x000fce00078e00ff */
[----:B0-----:R-:W-:Y:S05]  /*182c0*/  WARPSYNC.COLLECTIVE R15, `(.L_x_10207) ;  /* 0x000000000f0c7348 */ /* 0x001fea0003c00000 */
[----:B------:R-:W-:Y:S02]  /*182d0*/  ELECT P6, UR62, PT ;  /* 0x00000000003e782f */ /* 0x000fe400038c0000 */
[----:B------:R-:W-:Y:S01]  /*182e0*/  MOV R14, UR62 ;  /* 0x0000003e000e7c02 */ /* 0x000fe20008000f00 */
[----:B0-----:R-:W-:Y:S10]  /*182f0*/  ENDCOLLECTIVE ;  /* 0x000000000000791b */ /* 0x001ff40003800000 */
.L_x_10207:
[----:B------:R-:W-:Y:S05]  /*18300*/  BSYNC B0 ;  /* 0x0000000000007941 */ /* 0x000fea0003800000 */
.L_x_10206:
[----:B------:R-:W-:Y:S05]  /*18310*/  BRA `(.L_x_10208) ;  /* 0xffffffa800047947 */ /* 0x000fea000383ffff */
.L_x_10060:
[----:B0-----:R0:W1:Y:S02]  /*18320*/  SYNCS.PHASECHK.TRANS64.TRYWAIT P0, [R0+URZ+0x22840], R2 ;  /* 0x02284002000075a7 */ /* 0x001064000800017f */
[----:B-1----:R-:W-:Y:S05]  /*18330*/  @!P0 NANOSLEEP.SYNCS 0x989680 ;  /* 0x009896800000895d */ /* 0x002fea0003900000 */
[----:B------:R-:W1:Y:S02]  /*18340*/  @!P0 SYNCS.PHASECHK.TRANS64 P0, [R0+URZ+0x22840], R2 ;  /* 0x02284002000085a7 */ /* 0x000e64000800007f */
[----:B-1----:R-:W-:Y:S05]  /*18350*/  @!P0 BRA `(.L_x_10060) ;  /* 0xfffffffc00f08947 */ /* 0x002fea000383ffff */
[----:B------:R-:W-:Y:S05]  /*18360*/  BRA `(.L_x_10209) ;  /* 0xffffffa800707947 */ /* 0x000fea000383ffff */
.L_x_10064:
[----:B------:R-:W2:Y:S01]  /*18370*/  LDL.LU R11, [R1+0x54] ;  /* 0x00005400010b7983 */ /* 0x000ea20000300800 */
[----:B------:R-:W-:Y:S01]  /*18380*/  IMAD.MOV.U32 R13, RZ, RZ, R0 ;  /* 0x000000ffff0d7224 */ /* 0x000fe200078e0000 */
[----:B------:R-:W-:Y:S01]  /*18390*/  LOP3.LUT R8, R8, 0x7f, RZ, 0xc0, !PT ;  /* 0x0000007f08087812 */ /* 0x000fe200078ec0ff */
[----:B------:R-:W-:Y:S02]  /*183a0*/  IMAD.MOV.U32 R12, RZ, RZ, RZ ;  /* 0x000000ffff0c7224 */ /* 0x000fe400078e00ff */
[----:B------:R-:W-:Y:S01]  /*183b0*/  IMAD.MOV.U32 R15, RZ, RZ, -0x1 ;  /* 0xffffffffff0f7424 */ /* 0x000fe200078e00ff */
[----:B------:R-:W-:-:S05]  /*183c0*/  SHF.R.U32.HI R5, RZ, 0x3, R8 ;  /* 0x00000003ff057819 */ /* 0x000fca0000011608 */
[----:B------:R-:W-:-:S04]  /*183d0*/  IMAD.IADD R2, R5, 0x1, R17 ;  /* 0x0000000105027824 */ /* 0x000fc800078e0211 */
[C---:B------:R-:W-:Y:S02]  /*183e0*/  VIADD R5, R2.reuse, 0x10 ;  /* 0x0000001002057836 */ /* 0x040fe40000000000 */
[----:B------:R-:W-:Y:S02]  /*183f0*/  VIADD R8, R2, 0x60 ;  /* 0x0000006002087836 */ /* 0x000fe40000000000 */
[----:B--2---:R-:W-:Y:S02]  /*18400*/  IMAD R3, R11, R7, RZ ;  /* 0x000000070b037224 */ /* 0x004fe400078e02ff */
[----:B------:R-:W-:-:S03]  /*18410*/  IMAD.MOV.U32 R11, RZ, RZ, 0x181f ;  /* 0x0000181fff0b7424 */ /* 0x000fc600078e00ff */
[----:B------:R-:W-:-:S13]  /*18420*/  ISETP.GE.AND P1, PT, R2, R3, PT ;  /* 0x000000030200720c */ /* 0x000fda0003f26270 */
[----:B-----5:R-:W-:Y:S05]  /*18430*/  WARPSYNC.COLLECTIVE R15, `(.L_x_10210) ;  /* 0x000000000f087348 */ /* 0x020fea0003c00000 */
[----:B------:R0:W1:Y:S02]  /*18440*/  SHFL.IDX P6, R14, R13, R12, R11 ;  /* 0x0000000c0d0e7389 */ /* 0x00006400000c000b */
[----:B01---5:R-:W-:Y:S01]  /*18450*/  ENDCOLLECTIVE ;  /* 0x000000000000791b */ /* 0x023fe20003800000 */
.L_x_10210:
[----:B------:R-:W-:Y:S01]  /*18460*/  MOV R13, R4 ;  /* 0x00000004000d7202 */ /* 0x000fe20000000f00 */
[----:B------:R-:W-:-:S07]  /*18470*/  IMAD.MOV.U32 R6, RZ, RZ, R14 ;  /* 0x000000ffff067224 */ /* 0x000fce00078e000e */
[----:B------:R-:W-:Y:S05]  /*18480*/  WARPSYNC.COLLECTIVE R15, `(.L_x_10211) ;  /* 0x000000000f087348 */ /* 0x000fea0003c00000 */
[----:B------:R0:W1:Y:S02]  /*18490*/  SHFL.IDX P6, R14, R13, R12, R11 ;  /* 0x0000000c0d0e7389 */ /* 0x00006400000c000b */
[----:B01----:R-:W-:Y:S01]  /*184a0*/  ENDCOLLECTIVE ;  /* 0x000000000000791b */ /* 0x003fe20003800000 */
.L_x_10211:
[----:B------:R-:W-:Y:S02]  /*184b0*/  IMAD.MOV.U32 R13, RZ, RZ, R0 ;  /* 0x000000ffff0d7224 */ /* 0x000fe400078e0000 */
[----:B------:R-:W-:Y:S02]  /*184c0*/  IMAD.MOV.U32 R12, RZ, RZ, 0x1 ;  /* 0x00000001ff0c7424 */ /* 0x000fe400078e00ff */
[----:B------:R-:W-:-:S07]  /*184d0*/  IMAD.MOV.U32 R7, RZ, RZ, R14 ;  /* 0x000000ffff077224 */ /* 0x000fce00078e000e */
[----:B------:R-:W-:Y:S05]  /*184e0*/  WARPSYNC.COLLECTIVE R15, `(.L_x_10212) ;  /* 0x000000000f087348 */ /* 0x000fea0003c00000 */
[----:B------:R0:W1:Y:S02]  /*184f0*/  SHFL.IDX P6, R14, R13, R12, R11 ;  /* 0x0000000c0d0e7389 */ /* 0x00006400000c000b */
[----:B01----:R-:W-:Y:S01]  /*18500*/  ENDCOLLECTIVE ;  /* 0x000000000000791b */ /* 0x003fe20003800000 */
.L_x_10212:
[----:B------:R-:W-:-:S05]  /*18510*/  @!P1 LEA R7, P2, R9, R7, 0x1 ;  /* 0x0000000709079211 */ /* 0x000fca00078408ff */
[----:B------:R-:W-:-:S05]  /*18520*/  @!P1 IMAD.X R6, RZ, RZ, R6, P2 ;  /* 0x000000ffff069224 */ /* 0x000fca00010e0606 */
[----:B------:R-:W-:Y:S02]  /*18530*/  @!P1 LOP3.LUT R7, R7, R6, RZ, 0x3c, !PT ;  /* 0x0000000607079212 */ /* 0x000fe400078e3cff */
[----:B------:R-:W-:Y:S02]  /*18540*/  MOV R13, R4 ;  /* 0x00000004000d7202 */ /* 0x000fe40000000f00 */
        /* <DEDUP_REMOVED lines=11> */
.L_x_10213:
[----:B------:R-:W-:Y:S02]  /*18600*/  IMAD.MOV.U32 R13, RZ, RZ, R0 ;  /* 0x000000ffff0d7224 */ /* 0x000fe400078e0000 */
[----:B------:R-:W-:Y:S02]  /*18610*/  IMAD.MOV.U32 R12, RZ, RZ, 0x2 ;  /* 0x00000002ff0c7424 */ /* 0x000fe400078e00ff */
[----:B------:R-:W-:-:S07]  /*18620*/  IMAD.MOV.U32 R5, RZ, RZ, R14 ;  /* 0x000000ffff057224 */ /* 0x000fce00078e000e */
[----:B------:R-:W-:Y:S05]  /*18630*/  WARPSYNC.COLLECTIVE R15, `(.L_x_10214) ;  /* 0x000000000f087348 */ /* 0x000fea0003c00000 */
[----:B------:R0:W1:Y:S02]  /*18640*/  SHFL.IDX P6, R14, R13, R12, R11 ;  /* 0x0000000c0d0e7389 */ /* 0x00006400000c000b */
[----:B01----:R-:W-:Y:S01]  /*18650*/  ENDCOLLECTIVE ;  /* 0x000000000000791b */ /* 0x003fe20003800000 */
.L_x_10214:
        /* <DEDUP_REMOVED lines=15> */
.L_x_10215:
[----:B------:R-:W-:Y:S01]  /*18750*/  IMAD.MOV.U32 R13, RZ, RZ, R0 ;  /* 0x000000ffff0d7224 */ /* 0x000fe200078e0000 */
[----:B------:R-:W-:Y:S01]  /*18760*/  MOV R12, 0x3 ;  /* 0x00000003000c7802 */ /* 0x000fe20000000f00 */
[----:B------:R-:W-:-:S07]  /*18770*/  IMAD.MOV.U32 R5, RZ, RZ, R14 ;  /* 0x000000ffff057224 */ /* 0x000fce00078e000e */
[----:B------:R-:W-:Y:S05]  /*18780*/  WARPSYNC.COLLECTIVE R15, `(.L_x_10216) ;  /* 0x000000000f087348 */ /* 0x000fea0003c00000 */
[----:B------:R0:W1:Y:S02]  /*18790*/  SHFL.IDX P6, R14, R13, R12, R11 ;  /* 0x0000000c0d0e7389 */ /* 0x00006400000c000b */
[----:B01----:R-:W-:Y:S01]  /*187a0*/  ENDCOLLECTIVE ;  /* 0x000000000000791b */ /* 0x003fe20003800000 */
.L_x_10216:
        /* <DEDUP_REMOVED lines=15> */
.L_x_10217:
[----:B------:R-:W-:Y:S01]  /*188a0*/  MOV R13, R0 ;  /* 0x00000000000d7202 */ /* 0x000fe20000000f00 */
[----:B------:R-:W-:Y:S02]  /*188b0*/  IMAD.MOV.U32 R12, RZ, RZ, 0x4 ;  /* 0x00000004ff0c7424 */ /* 0x000fe400078e00ff */
[----:B------:R-:W-:-:S07]  /*188c0*/  IMAD.MOV.U32 R5, RZ, RZ, R14 ;  /* 0x000000ffff057224 */ /* 0x000fce00078e000e */
[----:B------:R-:W-:Y:S05]  /*188d0*/  WARPSYNC.COLLECTIVE R15, `(.L_x_10218) ;  /* 0x000000000f087348 */ /* 0x000fea0003c00000 */
[----:B------:R0:W1:Y:S02]  /*188e0*/  SHFL.IDX P6, R14, R13, R12, R11 ;  /* 0x0000000c0d0e7389 */ /* 0x00006400000c000b */
[----:B01----:R-:W-:Y:S01]  /*188f0*/  ENDCOLLECTIVE ;  /* 0x000000000000791b */ /* 0x003fe20003800000 */
.L_x_10218:
        /* <DEDUP_REMOVED lines=15> */
.L_x_10219:
[----:B------:R-:W-:Y:S02]  /*189f0*/  IMAD.MOV.U32 R13, RZ, RZ, R0 ;  /* 0x000000ffff0d7224 */ /* 0x000fe400078e0000 */
[----:B------:R-:W-:Y:S02]  /*18a00*/  IMAD.MOV.U32 R12, RZ, RZ, 0x5 ;  /* 0x00000005ff0c7424 */ /* 0x000fe400078e00ff */
[----:B------:R-:W-:-:S07]  /*18a10*/  IMAD.MOV.U32 R5, RZ, RZ, R14 ;  /* 0x000000ffff057224 */ /* 0x000fce00078e000e */
[----:B------:R-:W-:Y:S05]  /*18a20*/  WARPSYNC.COLLECTIVE R15, `(.L_x_10220) ;  /* 0x000000000f087348 */ /* 0x000fea0003c00000 */
[----:B------:R0:W1:Y:S02]  /*18a30*/  SHFL.IDX P6, R14, R13, R12, R11 ;  /* 0x0000000c0d0e7389 */ /* 0x00006400000c000b */
[----:B01----:R-:W-:Y:S01]  /*18a40*/  ENDCOLLECTIVE ;  /* 0x000000000000791b */ /* 0x003fe20003800000 */
.L_x_10220:
[----:B------:R-:W-:-:S05]  /*18a50*/  @!P1 LEA R5, P2, R9, R5, 0x1 ;  /* 0x0000000509059211 */ /* 0x000fca00078408ff */
[----:B------:R-:W-:-:S04]  /*18a60*/  @!P1 IMAD.X R6, RZ, RZ, R6, P2 ;  /* 0x000000ffff069224 */ /* 0x000fc800010e0606 */
[----:B------:R-:W-:Y:S02]  /*18a70*/  @!P1 IMAD.MOV.U32 R7, RZ, RZ, R6 ;  /* 0x000000ffff079224 */ /* 0x000fe400078e0006 */
[----:B------:R-:W-:Y:S01]  /*18a80*/  @!P1 IMAD.MOV.U32 R6, RZ, RZ, R5 ;  /* 0x000000ffff069224 */ /* 0x000fe200078e0005 */
[----:B------:R-:W-:Y:S01]  /*18a90*/  IADD3 R5, R2, 0x50, RZ ;  /* 0x0000005002057810 */ /* 0x000fe20007ffe0ff */
[----:B------:R-:W-:-:S03]  /*18aa0*/  IMAD.MOV.U32 R13, RZ, RZ, R4 ;  /* 0x000000ffff0d7224 */ /* 0x000fc600078e0004 */
        /* <DEDUP_REMOVED lines=9> */
.L_x_10221:
[----:B------:R-:W-:Y:S02]  /*18b40*/  IMAD.MOV.U32 R13, RZ, RZ, R0 ;  /* 0x000000ffff0d7224 */ /* 0x000fe400078e0000 */
[----:B------:R-:W-:Y:S02]  /*18b50*/  IMAD.MOV.U32 R12, RZ, RZ, 0x6 ;  /* 0x00000006ff0c7424 */ /* 0x000fe400078e00ff */
[----:B------:R-:W-:-:S07]  /*18b60*/  IMAD.MOV.U32 R5, RZ, RZ, R14 ;  /* 0x000000ffff057224 */ /* 0x000fce00078e000e */
[----:B------:R-:W-:Y:S05]  /*18b70*/  WARPSYNC.COLLECTIVE R15, `(.L_x_10222) ;  /* 0x000000000f087348 */ /* 0x000fea0003c00000 */
[----:B------:R0:W1:Y:S02]  /*18b80*/  SHFL.IDX P6, R14, R13, R12, R11 ;  /* 0x0000000c0d0e7389 */ /* 0x00006400000c000b */
[----:B01----:R-:W-:Y:S01]  /*18b90*/  ENDCOLLECTIVE ;  /* 0x000000000000791b */ /* 0x003fe20003800000 */
.L_x_10222:
[----:B------:R-:W-:-:S05]  /*18ba0*/  @!P1 LEA R5, P2, R9, R5, 0x1 ;  /* 0x0000000509059211 */ /* 0x000fca00078408ff */
[----:B------:R-:W-:-:S04]  /*18bb0*/  @!P1 IMAD.X R6, RZ, RZ, R6, P2 ;  /* 0x000000ffff069224 */ /* 0x000fc800010e0606 */
[----:B------:R-:W-:Y:S01]  /*18bc0*/  @!P1 IMAD.MOV.U32 R7, RZ, RZ, R6 ;  /* 0x000000ffff079224 */ /* 0x000fe200078e0006 */
[----:B------:R-:W-:Y:S01]  /*18bd0*/  @!P1 MOV R6, R5 ;  /* 0x0000000500069202 */ /* 0x000fe20000000f00 */
[----:B------:R-:W-:-:S04]  /*18be0*/  IMAD.MOV.U32 R13, RZ, RZ, R4 ;  /* 0x000000ffff0d7224 */ /* 0x000fc800078e0004 */
        /* <DEDUP_REMOVED lines=9> */
.L_x_10223:
[----:B------:R-:W-:Y:S02]  /*18c80*/  IMAD.MOV.U32 R13, RZ, RZ, R0 ;  /* 0x000000ffff0d7224 */ /* 0x000fe400078e0000 */
[----:B------:R-:W-:Y:S02]  /*18c90*/  IMAD.MOV.U32 R12, RZ, RZ, 0x7 ;  /* 0x00000007ff0c7424 */ /* 0x000fe400078e00ff */
[----:B------:R-:W-:-:S07]  /*18ca0*/  IMAD.MOV.U32 R5, RZ, RZ, R14 ;  /* 0x000000ffff057224 */ /* 0x000fce00078e000e */
[----:B------:R-:W-:Y:S05]  /*18cb0*/  WARPSYNC.COLLECTIVE R15, `(.L_x_10224) ;  /* 0x000000000f087348 */ /* 0x000fea0003c00000 */
[----:B------:R0:W1:Y:S02]  /*18cc0*/  SHFL.IDX P6, R14, R13, R12, R11 ;  /* 0x0000000c0d0e7389 */ /* 0x00006400000c000b */
[----:B01----:R-:W-:Y:S01]  /*18cd0*/  ENDCOLLECTIVE ;  /* 0x000000000000791b */ /* 0x003fe20003800000 */
.L_x_10224:
[----:B------:R-:W-:-:S05]  /*18ce0*/  @!P1 LEA R5, P2, R9, R5, 0x1 ;  /* 0x0000000509059211 */ /* 0x000fca00078408ff */
[----:B------:R-:W-:-:S05]  /*18cf0*/  @!P1 IMAD.X R6, RZ, RZ, R6, P2 ;  /* 0x000000ffff069224 */ /* 0x000fca00010e0606 */
[----:B------:R-:W-:Y:S01]  /*18d00*/  @!P1 MOV R7, R6 ;  /* 0x0000000600079202 */ /* 0x000fe20000000f00 */
        /* <DEDUP_REMOVED lines=10> */
.L_x_10225:
[----:B------:R-:W-:Y:S01]  /*18db0*/  IMAD.MOV.U32 R4, RZ, RZ, R14 ;  /* 0x000000ffff047224 */ /* 0x000fe200078e000e */
[----:B------:R-:W-:Y:S06]  /*18dc0*/  BRA `(.L_x_10226) ;  /* 0xffffffac001c7947 */ /* 0x000fec000383ffff */
.L_x_10067:
[----:B0-----:R-:W2:Y:S02]  /*18dd0*/  LDL R2, [R1+0x4] ;  /* 0x0000040001027983 */ /* 0x001ea40000100800 */
[----:B--2---:R0:W2:Y:S02]  /*18de0*/  SYNCS.PHASECHK.TRANS64.TRYWAIT P0, [R2+URZ+0x22820], R0 ;  /* 0x02282000020075a7 */ /* 0x0040a4000800017f */
[----:B--2---:R-:W-:Y:S05]  /*18df0*/  @!P0 NANOSLEEP.SYNCS 0x989680 ;  /* 0x009896800000895d */ /* 0x004fea0003900000 */
[----:B------:R-:W2:Y:S02]  /*18e00*/  @!P0 SYNCS.PHASECHK.TRANS64 P0, [R2+URZ+0x22820], R0 ;  /* 0x02282000020085a7 */ /* 0x000ea4000800007f */
[----:B--2---:R-:W-:Y:S05]  /*18e10*/  @!P0 BRA `(.L_x_10067) ;  /* 0xfffffffc00ec8947 */ /* 0x004fea000383ffff */
[----:B------:R-:W-:Y:S05]  /*18e20*/  BRA `(.L_x_10227) ;  /* 0xffffffac00887947 */ /* 0x000fea000383ffff */
.L_x_10071:
[----:B0-----:R0:W2:Y:S02]  /*18e30*/  SYNCS.PHASECHK.TRANS64.TRYWAIT P0, [R2+URZ+0x22860], R0 ;  /* 0x02286000020075a7 */ /* 0x0010a4000800017f */
[----:B--2---:R-:W-:Y:S05]  /*18e40*/  @!P0 NANOSLEEP.SYNCS 0x989680 ;  /* 0x009896800000895d */ /* 0x004fea0003900000 */
[----:B------:R-:W2:Y:S02]  /*18e50*/  @!P0 SYNCS.PHASECHK.TRANS64 P0, [R2+URZ+0x22860], R0 ;  /* 0x02286000020085a7 */ /* 0x000ea4000800007f */
[----:B--2---:R-:W-:Y:S05]  /*18e60*/  @!P0 BRA `(.L_x_10071) ;  /* 0xfffffffc00f08947 */ /* 0x004fea000383ffff */
[----:B------:R-:W-:Y:S05]  /*18e70*/  BRA `(.L_x_10228) ;  /* 0xffffffac00b87947 */ /* 0x000fea000383ffff */
.L_x_10086:
[----:B-1----:R1:W2:Y:S02]  /*18e80*/  SYNCS.PHASECHK.TRANS64.TRYWAIT P0, [R2+URZ+0x22840], R5 ;  /* 0x02284005020075a7 */ /* 0x0022a4000800017f */
[----:B--2---:R-:W-:Y:S05]  /*18e90*/  @!P0 NANOSLEEP.SYNCS 0x989680 ;  /* 0x009896800000895d */ /* 0x004fea0003900000 */
[----:B------:R-:W2:Y:S02]  /*18ea0*/  @!P0 SYNCS.PHASECHK.TRANS64 P0, [R2+URZ+0x22840], R5 ;  /* 0x02284005020085a7 */ /* 0x000ea4000800007f */
[----:B--2---:R-:W-:Y:S05]  /*18eb0*/  @!P0 BRA `(.L_x_10086) ;  /* 0xfffffffc00f08947 */ /* 0x004fea000383ffff */
[----:B------:R-:W-:Y:S05]  /*18ec0*/  BRA `(.L_x_10229) ;  /* 0xffffffb400e87947 */ /* 0x000fea000383ffff */
.L_x_10091:
[----:B0-----:R0:W2:Y:S02]  /*18ed0*/  SYNCS.PHASECHK.TRANS64.TRYWAIT P0, [R2+URZ+0x22860], R5 ;  /* 0x02286005020075a7 */ /* 0x0010a4000800017f */
[----:B--2---:R-:W-:Y:S05]  /*18ee0*/  @!P0 NANOSLEEP.SYNCS 0x989680 ;  /* 0x009896800000895d */ /* 0x004fea0003900000 */
[----:B------:R-:W2:Y:S02]  /*18ef0*/  @!P0 SYNCS.PHASECHK.TRANS64 P0, [R2+URZ+0x22860], R5 ;  /* 0x02286005020085a7 */ /* 0x000ea4000800007f */
[----:B--2---:R-:W-:Y:S05]  /*18f00*/  @!P0 BRA `(.L_x_10091) ;  /* 0xfffffffc00f08947 */ /* 0x004fea000383ffff */
[----:B------:R-:W-:Y:S05]  /*18f10*/  BRA `(.L_x_10230) ;  /* 0xffffffb800707947 */ /* 0x000fea000383ffff */
.L_x_10102:
[----:B0-----:R0:W1:Y:S02]  /*18f20*/  SYNCS.PHASECHK.TRANS64.TRYWAIT P0, [R3+URZ+0x22840], R2 ;  /* 0x02284002030075a7 */ /* 0x001064000800017f */
[----:B-1----:R-:W-:Y:S05]  /*18f30*/  @!P0 NANOSLEEP.SYNCS 0x989680 ;  /* 0x009896800000895d */ /* 0x002fea0003900000 */
[----:B------:R-:W1:Y:S02]  /*18f40*/  @!P0 SYNCS.PHASECHK.TRANS64 P0, [R3+URZ+0x22840], R2 ;  /* 0x02284002030085a7 */ /* 0x000e64000800007f */
[----:B-1----:R-:W-:Y:S05]  /*18f50*/  @!P0 BRA `(.L_x_10102) ;  /* 0xfffffffc00f08947 */ /* 0x002fea000383ffff */
[----:B------:R-:W-:Y:S05]  /*18f60*/  BRA `(.L_x_10231) ;  /* 0xffffffc000807947 */ /* 0x000fea000383ffff */
.L_x_10107:
[----:B-1----:R1:W2:Y:S02]  /*18f70*/  SYNCS.PHASECHK.TRANS64.TRYWAIT P0, [R3+URZ+0x22860], R2 ;  /* 0x02286002030075a7 */ /* 0x0022a4000800017f */
[----:B--2---:R-:W-:Y:S05]  /*18f80*/  @!P0 NANOSLEEP.SYNCS 0x989680 ;  /* 0x009896800000895d */ /* 0x004fea0003900000 */
[----:B------:R-:W2:Y:S02]  /*18f90*/  @!P0 SYNCS.PHASECHK.TRANS64 P0, [R3+URZ+0x22860], R2 ;  /* 0x02286002030085a7 */ /* 0x000ea4000800007f */
[----:B--2---:R-:W-:Y:S05]  /*18fa0*/  @!P0 BRA `(.L_x_10107) ;  /* 0xfffffffc00f08947 */ /* 0x004fea000383ffff */
[----:B------:R-:W-:Y:S05]  /*18fb0*/  BRA `(.L_x_10232) ;  /* 0xffffffc400047947 */ /* 0x000fea000383ffff */
.L_x_10118:
[----:B0-----:R0:W1:Y:S02]  /*18fc0*/  SYNCS.PHASECHK.TRANS64.TRYWAIT P0, [R3+URZ+0x22840], R2 ;  /* 0x02284002030075a7 */ /* 0x001064000800017f */
[----:B-1----:R-:W-:Y:S05]  /*18fd0*/  @!P0 NANOSLEEP.SYNCS 0x989680 ;  /* 0x009896800000895d */ /* 0x002fea0003900000 */
[----:B------:R-:W1:Y:S02]  /*18fe0*/  @!P0 SYNCS.PHASECHK.TRANS64 P0, [R3+URZ+0x22840], R2 ;  /* 0x02284002030085a7 */ /* 0x000e64000800007f */
[----:B-1----:R-:W-:Y:S05]  /*18ff0*/  @!P0 BRA `(.L_x_10118) ;  /* 0xfffffffc00f08947 */ /* 0x002fea000383ffff */
[----:B------:R-:W-:Y:S05]  /*19000*/  BRA `(.L_x_10233) ;  /* 0xffffffc800f07947 */ /* 0x000fea000383ffff */
.L_x_10123:
[----:B-1----:R1:W2:Y:S02]  /*19010*/  SYNCS.PHASECHK.TRANS64.TRYWAIT P0, [R3+URZ+0x22860], R2 ;  /* 0x02286002030075a7 */ /* 0x0022a4000800017f */
[----:B--2---:R-:W-:Y:S05]  /*19020*/  @!P0 NANOSLEEP.SYNCS 0x989680 ;  /* 0x009896800000895d */ /* 0x004fea0003900000 */
[----:B------:R-:W2:Y:S02]  /*19030*/  @!P0 SYNCS.PHASECHK.TRANS64 P0, [R3+URZ+0x22860], R2 ;  /* 0x02286002030085a7 */ /* 0x000ea4000800007f */
[----:B--2---:R-:W-:Y:S05]  /*19040*/  @!P0 BRA `(.L_x_10123) ;  /* 0xfffffffc00f08947 */ /* 0x004fea000383ffff */
[----:B------:R-:W-:Y:S05]  /*19050*/  BRA `(.L_x_10234) ;  /* 0xffffffcc00787947 */ /* 0x000fea000383ffff */
.L_x_10135:
[----:B------:R-:W-:Y:S01]  /*19060*/  BSSY B0, `(.L_x_10235) ;  /* 0x0000008000007945 */ /* 0x000fe20003800000 */
[----:B------:R-:W-:Y:S01]  /*19070*/  IMAD.MOV.U32 R13, RZ, RZ, R16 ;  /* 0x000000ffff0d7224 */ /* 0x000fe200078e0010 */
[----:B------:R-:W-:Y:S01]  /*19080*/  MOV R12, RZ ;  /* 0x000000ff000c7202 */ /* 0x000fe20000000f00 */
[----:B------:R-:W-:Y:S02]  /*19090*/  IMAD.MOV.U32 R11, RZ, RZ, 0x1f ;  /* 0x0000001fff0b7424 */ /* 0x000fe400078e00ff */
[----:B------:R-:W-:-:S07]  /*190a0*/  IMAD.MOV.U32 R15, RZ, RZ, -0x1 ;  /* 0xffffffffff0f7424 */ /* 0x000fce00078e00ff */
[----:B--2--5:R-:W-:Y:S05]  /*190b0*/  WARPSYNC.COLLECTIVE R15, `(.L_x_10236) ;  /* 0x000000000f087348 */ /* 0x024fea0003c00000 */
[----:B------:R0:W1:Y:S02]  /*190c0*/  SHFL.IDX P6, R14, R13, R12, R11 ;  /* 0x0000000c0d0e7389 */ /* 0x00006400000c000b */
[----:B012--5:R-:W-:Y:S01]  /*190d0*/  ENDCOLLECTIVE ;  /* 0x000000000000791b */ /* 0x027fe20003800000 */
.L_x_10236:
[----:B------:R-:W-:Y:S05]  /*190e0*/  BSYNC B0 ;  /* 0x0000000000007941 */ /* 0x000fea0003800000 */
.L_x_10235:
        /* <DEDUP_REMOVED lines=9> */
.L_x_10237:
[----:B------:R-:W-:Y:S02]  /*19180*/  ULDC UR4, c[0x0][0xc3c] ;  /* 0x00030f0000047ab9 */ /* 0x000fe40000000800 */
        /* <DEDUP_REMOVED lines=17> */
.L_x_10238:
        /* <DEDUP_REMOVED lines=8> */
.L_x_10239:
        /* <DEDUP_REMOVED lines=8> */
.L_x_10240:
        /* <DEDUP_REMOVED lines=8> */
.L_x_10241:
        /* <DEDUP_REMOVED lines=8> */
.L_x_10242:
        /* <DEDUP_REMOVED lines=9> */
.L_x_10243:
[----:B------:R-:W-:Y:S01]  /*19530*/  IMAD.MOV.U32 R6, RZ, RZ, R14 ;  /* 0x000000ffff067224 */ /* 0x000fe200078e000e */
[----:B------:R-:W-:Y:S06]  /*19540*/  BRA `(.L_x_10244) ;  /* 0xffffffd000d07947 */ /* 0x000fec000383ffff */
.L_x_10140:
        /* <DEDUP_REMOVED lines=8> */
.L_x_10246:
[----:B------:R-:W-:Y:S05]  /*195d0*/  BSYNC B0 ;  /* 0x0000000000007941 */ /* 0x000fea0003800000 */
.L_x_10245:
[----:B------:R-:W-:Y:S01]  /*195e0*/  SEL R3, R14, RZ, P1 ;  /* 0x000000ff0e037207 */ /* 0x000fe20000800000 */
[----:B------:R-:W-:Y:S02]  /*195f0*/  IMAD.MOV.U32 R12, RZ, RZ, 0x2 ;  /* 0x00000002ff0c7424 */ /* 0x000fe400078e00ff */
[----:B------:R-:W-:Y:S01]  /*19600*/  IMAD.MOV.U32 R11, RZ, RZ, RZ ;  /* 0x000000ffff0b7224 */ /* 0x000fe200078e00ff */
[----:B------:R-:W-:Y:S01]  /*19610*/  IADD3 R3, R2, R3, RZ ;  /* 0x0000000302037210 */ /* 0x000fe20007ffe0ff */
[----:B------:R-:W-:-:S04]  /*19620*/  IMAD.MOV.U32 R15, RZ, RZ, -0x1 ;  /* 0xffffffffff0f7424 */ /* 0x000fc800078e00ff */
[----:B------:R-:W-:-:S07]  /*19630*/  IMAD.MOV.U32 R13, RZ, RZ, R3 ;  /* 0x000000ffff0d7224 */ /* 0x000fce00078e0003 */
[----:B------:R-:W-:Y:S05]  /*19640*/  WARPSYNC.COLLECTIVE R15, `(.L_x_10247) ;  /* 0x000000000f087348 */ /* 0x000fea0003c00000 */
[----:B------:R0:W1:Y:S02]  /*19650*/  SHFL.UP P6, R14, R13, R12, R11 ;  /* 0x0400000c0d0e7389 */ /* 0x00006400000c000b */
[----:B01----:R-:W-:Y:S01]  /*19660*/  ENDCOLLECTIVE ;  /* 0x000000000000791b */ /* 0x003fe20003800000 */
.L_x_10247:
        /* <DEDUP_REMOVED lines=8> */
.L_x_10248:
        /* <DEDUP_REMOVED lines=8> */
.L_x_10249:
        /* <DEDUP_REMOVED lines=8> */
.L_x_10250:
        /* <DEDUP_REMOVED lines=9> */
.L_x_10251:
[----:B------:R-:W-:Y:S01]  /*19880*/  IMAD.MOV.U32 R6, RZ, RZ, R14 ;  /* 0x000000ffff067224 */ /* 0x000fe200078e000e */
[----:B------:R-:W-:Y:S06]  /*19890*/  BRA `(.L_x_10252) ;  /* 0xffffffd000987947 */ /* 0x000fec000383ffff */
.L_x_10142:
[----:B------:R-:W-:Y:S01]  /*198a0*/  BSSY B0, `(.L_x_10253) ;  /* 0x0000006000007945 */ /* 0x000fe20003800000 */
[----:B------:R-:W-:Y:S01]  /*198b0*/  PLOP3.LUT P6, PT, P6, PT, PT, 0x8, 0x0 ;  /* 0x000000000000781c */ /* 0x000fe200037ce170 */
[----:B------:R-:W-:-:S12]  /*198c0*/  IMAD.MOV.U32 R15, RZ, RZ, -0x1 ;  /* 0xffffffffff0f7424 */ /* 0x000fd800078e00ff */
[----:B0----5:R-:W-:Y:S05]  /*198d0*/  WARPSYNC.COLLECTIVE R15, `(.L_x_10254) ;  /* 0x000000000f087348 */ /* 0x021fea0003c00000 */
[----:B------:R-:W-:Y:S01]  /*198e0*/  VOTE.ANY R14, PT, P6 ;  /* 0x00000000000e7806 */ /* 0x000fe200030e0100 */
[----:B0----5:R-:W-:Y:S06]  /*198f0*/  ENDCOLLECTIVE ;  /* 0x000000000000791b */ /* 0x021fec0003800000 */
.L_x_10254:
[----:B------:R-:W-:Y:S05]  /*19900*/  BSYNC B0 ;  /* 0x0000000000007941 */ /* 0x000fea0003800000 */
.L_x_10253:
        /* <DEDUP_REMOVED lines=9> */
.L_x_10255:
[----:B------:R-:W-:Y:S01]  /*199a0*/  IMAD.MOV.U32 R17, RZ, RZ, R14 ;  /* 0x000000ffff117224 */ /* 0x000fe200078e000e */
[----:B------:R-:W-:Y:S06]  /*199b0*/  BRA `(.L_x_10256) ;  /* 0xffffffd000887947 */ /* 0x000fec000383ffff */
.L_x_10144:
[----:B------:R-:W-:Y:S01]  /*199c0*/  BSSY B0, `(.L_x_10257) ;  /* 0x0000007000007945 */ /* 0x000fe20003800000 */
[----:B------:R-:W-:Y:S01]  /*199d0*/  IMAD.MOV.U32 R13, RZ, RZ, R3 ;  /* 0x000000ffff0d7224 */ /* 0x000fe200078e0003 */
[----:B------:R-:W-:Y:S01]  /*199e0*/  MOV R15, 0xffffffff ;  /* 0xffffffff000f7802 */ /* 0x000fe20000000f00 */
[----:B------:R-:W-:-:S07]  /*199f0*/  IMAD.MOV.U32 R11, RZ, RZ, 0x1f ;  /* 0x0000001fff0b7424 */ /* 0x000fce00078e00ff */
[----:B0-2--5:R-:W-:Y:S05]  /*19a00*/  WARPSYNC.COLLECTIVE R15, `(.L_x_10258) ;  /* 0x000000000f087348 */ /* 0x025fea0003c00000 */
[----:B------:R1:W3:Y:S02]  /*19a10*/  SHFL.IDX P6, R14, R13, R12, R11 ;  /* 0x0000000c0d0e7389 */ /* 0x0002e400000c000b */
[----:B0123-5:R-:W-:Y:S01]  /*19a20*/  ENDCOLLECTIVE ;  /* 0x000000000000791b */ /* 0x02ffe20003800000 */
.L_x_10258:
[----:B------:R-:W-:Y:S05]  /*19a30*/  BSYNC B0 ;  /* 0x0000000000007941 */ /* 0x000fea0003800000 */
.L_x_10257:
[----:B------:R-:W-:Y:S01]  /*19a40*/  IMAD.MOV.U32 R2, RZ, RZ, R14 ;  /* 0x000000ffff027224 */ /* 0x000fe200078e000e */
[----:B------:R-:W-:Y:S06]  /*19a50*/  BRA `(.L_x_10143) ;  /* 0xffffffd0007c7947 */ /* 0x000fec000383ffff */
.L_x_10148:
[----:B0-----:R0:W2:Y:S02]  /*19a60*/  SYNCS.PHASECHK.TRANS64.TRYWAIT P0, [R0+URZ+0x22820], R3 ;  /* 0x02282003000075a7 */ /* 0x0010a4000800017f */
[----:B--2---:R-:W-:Y:S05]  /*19a70*/  @!P0 NANOSLEEP.SYNCS 0x989680 ;  /* 0x009896800000895d */ /* 0x004fea0003900000 */
[----:B------:R-:W2:Y:S02]  /*19a80*/  @!P0 SYNCS.PHASECHK.TRANS64 P0, [R0+URZ+0x22820], R3 ;  /* 0x02282003000085a7 */ /* 0x000ea4000800007f */
[----:B--2---:R-:W-:Y:S05]  /*19a90*/  @!P0 BRA `(.L_x_10148) ;  /* 0xfffffffc00f08947 */ /* 0x004fea000383ffff */
[----:B------:R-:W-:Y:S05]  /*19aa0*/  BRA `(.L_x_10259) ;  /* 0xffffffd400707947 */ /* 0x000fea000383ffff */
.L_x_10149:
        /* <DEDUP_REMOVED lines=11> */
.L_x_10261:
[----:B------:R-:W-:Y:S05]  /*19b60*/  BSYNC B0 ;  /* 0x0000000000007941 */ /* 0x000fea0003800000 */
.L_x_10260:
[----:B------:R-:W-:Y:S05]  /*19b70*/  BRA `(.L_x_10262) ;  /* 0xffffffd400587947 */ /* 0x000fea000383ffff */
.L_x_10150:
[----:B------:R-:W-:Y:S01]  /*19b80*/  BSSY B0, `(.L_x_10263) ;  /* 0x0000006000007945 */ /* 0x000fe20003800000 */
[----:B------:R-:W-:-:S07]  /*19b90*/  IMAD.MOV.U32 R15, RZ, RZ, -0x1 ;  /* 0xffffffffff0f7424 */ /* 0x000fce00078e00ff */
[----:B012--5:R-:W-:Y:S05]  /*19ba0*/  WARPSYNC.COLLECTIVE R15, `(.L_x_10264) ;  /* 0x000000000f0c7348 */ /* 0x027fea0003c00000 */
[----:B------:R-:W-:Y:S02]  /*19bb0*/  ELECT P6, UR62, PT ;  /* 0x00000000003e782f */ /* 0x000fe400038c0000 */
[----:B------:R-:W-:Y:S01]  /*19bc0*/  MOV R14, UR62 ;  /* 0x0000003e000e7c02 */ /* 0x000fe20008000f00 */
[----:B012--5:R-:W-:Y:S10]  /*19bd0*/  ENDCOLLECTIVE ;  /* 0x000000000000791b */ /* 0x027ff40003800000 */
.L_x_10264:
[----:B------:R-:W-:Y:S05]  /*19be0*/  BSYNC B0 ;  /* 0x0000000000007941 */ /* 0x000fea0003800000 */
.L_x_10263:
[----:B------:R-:W-:Y:S05]  /*19bf0*/  BRA `(.L_x_10265) ;  /* 0xffffffd4004c7947 */ /* 0x000fea000383ffff */
.L_x_10152:
[----:B0-----:R0:W1:Y:S02]  /*19c00*/  SYNCS.PHASECHK.TRANS64.TRYWAIT P0, [R6+URZ], R5 ;  /* 0x00000005060075a7 */ /* 0x001064000800017f */
[----:B-1----:R-:W-:Y:S05]  /*19c10*/  @!P0 NANOSLEEP.SYNCS 0x989680 ;  /* 0x009896800000895d */ /* 0x002fea0003900000 */
[----:B------:R-:W1:Y:S02]  /*19c20*/  @!P0 SYNCS.PHASECHK.TRANS64 P0, [R6+URZ], R5 ;  /* 0x00000005060085a7 */ /* 0x000e64000800007f */
[----:B-1----:R-:W-:Y:S05]  /*19c30*/  @!P0 BRA `(.L_x_10152) ;  /* 0xfffffffc00f08947 */ /* 0x002fea000383ffff */
[----:B------:R-:W-:Y:S05]  /*19c40*/  BRA `(.L_x_10266) ;  /* 0xffffffd400887947 */ /* 0x000fea000383ffff */
.L_x_10153:
[----:B-1----:R1:W2:Y:S02]  /*19c50*/  SYNCS.PHASECHK.TRANS64.TRYWAIT P0, [R7+URZ], R2 ;  /* 0x00000002070075a7 */ /* 0x0022a4000800017f */
[----:B--2---:R-:W-:Y:S05]  /*19c60*/  @!P0 NANOSLEEP.SYNCS 0x989680 ;  /* 0x009896800000895d */ /* 0x004fea0003900000 */
[----:B------:R-:W2:Y:S02]  /*19c70*/  @!P0 SYNCS.PHASECHK.TRANS64 P0, [R7+URZ], R2 ;  /* 0x00000002070085a7 */ /* 0x000ea4000800007f */
[----:B--2---:R-:W-:Y:S05]  /*19c80*/  @!P0 BRA `(.L_x_10153) ;  /* 0xfffffffc00f08947 */ /* 0x004fea000383ffff */
[----:B------:R-:W-:Y:S05]  /*19c90*/  BRA `(.L_x_10267) ;  /* 0xffffffd4007c7947 */ /* 0x000fea000383ffff */
.L_x_10155:
[----:B--2---:R2:W3:Y:S02]  /*19ca0*/  SYNCS.PHASECHK.TRANS64.TRYWAIT P0, [R4+URZ], R5 ;  /* 0x00000005040075a7 */ /* 0x0044e4000800017f */
[----:B---3--:R-:W-:Y:S05]  /*19cb0*/  @!P0 NANOSLEEP.SYNCS 0x989680 ;  /* 0x009896800000895d */ /* 0x008fea0003900000 */
[----:B------:R-:W3:Y:S02]  /*19cc0*/  @!P0 SYNCS.PHASECHK.TRANS64 P0, [R4+URZ], R5 ;  /* 0x00000005040085a7 */ /* 0x000ee4000800007f */
[----:B---3--:R-:W-:Y:S05]  /*19cd0*/  @!P0 BRA `(.L_x_10155) ;  /* 0xfffffffc00f08947 */ /* 0x008fea000383ffff */
[----:B------:R-:W-:Y:S05]  /*19ce0*/  BRA `(.L_x_10268) ;  /* 0xffffffd400847947 */ /* 0x000fea000383ffff */
.L_x_10269:
        /* <DEDUP_REMOVED lines=9> */
.L_x_15308:


//--------------------- .text._ZN7cutlass13device_kernelIN5flash11enable_sm90INS1_16FlashAttnFwdSm90INS1_25CollectiveMainloopFwdSm90ILi2EN4cute5tupleIJNS5_1CILi1EEES8_S8_EEENS6_IJNS7_ILi128EEENS7_ILi96EEENS7_ILi64EEEEEELi256ENS_6half_tEfNS_4arch4Sm90ELb0ELb0ELb1ELb1ELb0ELb0ELb1ELb1ELb0ELb1ELb0ELb0EEENS1_21CollectiveEpilogueFwdINS6_IJSA_NS7_ILi256EEESB_EEES9_SE_SG_Li256ELb1ELb1ELb0ELb0EEENS1_36VarlenDynamicPersistentTileSchedulerILi128ELi96ELi256ELi128ELb0ELb1ELb1ELb0ELb1ELb1EEEEEEEEEvNT_6ParamsE --------------------------
	.section	.text._ZN7cutlass13device_kernelIN5flash11enable_sm90INS1_16FlashAttnFwdSm90INS1_25CollectiveMainloopFwdSm90ILi2EN4cute5tupleIJNS5_1CILi1EEES8_S8_EEENS6_IJNS7_ILi128EEENS7_ILi96EEENS7_ILi64EEEEEELi256ENS_6half_tEfNS_4arch4Sm90ELb0ELb0ELb1ELb1ELb0ELb0ELb1ELb1ELb0ELb1ELb0ELb0EEENS1_21CollectiveEpilogueFwdINS6_IJSA_NS7_ILi256EEESB_EEES9_SE_SG_Li256ELb1ELb1ELb0ELb0EEENS1_36VarlenDynamicPersistentTileSchedulerILi128ELi96ELi256ELi128ELb0ELb1ELb1ELb0ELb1ELb1EEEEEEEEEvNT_6ParamsE,"ax",@progbits
	.align	128
.text._ZN7cutlass13device_kernelIN5flash11enable_sm90INS1_16FlashAttnFwdSm90INS1_25CollectiveMainloopFwdSm90ILi2EN4cute5tupleIJNS5_1CILi1EEES8_S8_EEENS6_IJNS7_ILi128EEENS7_ILi96EEENS7_ILi64EEEEEELi256ENS_6half_tEfNS_4arch4Sm90ELb0ELb0ELb1ELb1ELb0ELb0ELb1ELb1ELb0ELb1ELb0ELb0EEENS1_21CollectiveEpilogueFwdINS6_IJSA_NS7_ILi256EEESB_EEES9_SE_SG_Li256ELb1ELb1ELb0ELb0EEENS1_36VarlenDynamicPersistentTileSchedulerILi128ELi96ELi256ELi128ELb0ELb1ELb1ELb0ELb1ELb1EEEEEEEEEvNT_6ParamsE:
        .type           _ZN7cutlass13device_kernelIN5flash11enable_sm90INS1_16FlashAttnFwdSm90INS1_25CollectiveMainloopFwdSm90ILi2EN4cute5tupleIJNS5_1CILi1EEES8_S8_EEENS6_IJNS7_ILi128EEENS7_ILi96EEENS7_ILi64EEEEEELi256ENS_6half_tEfNS_4arch4Sm90ELb0ELb0ELb1ELb1ELb0ELb0ELb1ELb1ELb0ELb1ELb0ELb0EEENS1_21CollectiveEpilogueFwdINS6_IJSA_NS7_ILi256EEESB_EEES9_SE_SG_Li256ELb1ELb1ELb0ELb0EEENS1_36VarlenDynamicPersistentTileSchedulerILi128ELi96ELi256ELi128ELb0ELb1ELb1ELb0ELb1ELb1EEEEEEEEEvNT_6ParamsE,@function
        .size           _ZN7cutlass13device_kernelIN5flash11enable_sm90INS1_16FlashAttnFwdSm90INS1_25CollectiveMainloopFwdSm90ILi2EN4cute5tupleIJNS5_1CILi1EEES8_S8_EEENS6_IJNS7_ILi128EEENS7_ILi96EEENS7_ILi64EEEEEELi256ENS_6half_tEfNS_4arch4Sm90ELb0ELb0ELb1ELb1ELb0ELb0ELb1ELb1ELb0ELb1ELb0ELb0EEENS1_21CollectiveEpilogueFwdINS6_IJSA_NS7_ILi256EEESB_EEES9_SE_SG_Li256ELb1ELb1ELb0ELb0EEENS1_36VarlenDynamicPersistentTileSchedulerILi128ELi96ELi256ELi128ELb0ELb1ELb1ELb0ELb1ELb1EEEEEEEEEvNT_6ParamsE,(.L_x_15309 - _ZN7cutlass13device_kernelIN5flash11enable_sm90INS1_16FlashAttnFwdSm90INS1_25CollectiveMainloopFwdSm90ILi2EN4cute5tupleIJNS5_1CILi1EEES8_S8_EEENS6_IJNS7_ILi128EEENS7_ILi96EEENS7_ILi64EEEEEELi256ENS_6half_tEfNS_4arch4Sm90ELb0ELb0ELb1ELb1ELb0ELb0ELb1ELb1ELb0ELb1ELb0ELb0EEENS1_21CollectiveEpilogueFwdINS6_IJSA_NS7_ILi256EEESB_EEES9_SE_SG_Li256ELb1ELb1ELb0ELb0EEENS1_36VarlenDynamicPersistentTileSchedulerILi128ELi96ELi256ELi128ELb0ELb1ELb1ELb0ELb1ELb1EEEEEEEEEvNT_6ParamsE)
        .other          _ZN7cutlass13device_kernelIN5flash11enable_sm90INS1_16FlashAttnFwdSm90INS1_25CollectiveMainloopFwdSm90ILi2EN4cute5tupleIJNS5_1CILi1EEES8_S8_EEENS6_IJNS7_ILi128EEENS7_ILi96EEENS7_ILi64EEEEEELi256ENS_6half_tEfNS_4arch4Sm90ELb0ELb0ELb1ELb1ELb0ELb0ELb1ELb1ELb0ELb1ELb0ELb0EEENS1_21CollectiveEpilogueFwdINS6_IJSA_NS7_ILi256EEESB_EEES9_SE_SG_Li256ELb1ELb1ELb0ELb0EEENS1_36VarlenDynamicPersistentTileSchedulerILi128ELi96ELi256ELi128ELb0ELb1ELb1ELb0ELb1ELb1EEEEEEEEEvNT_6ParamsE,@"STO_CUDA_ENTRY STV_DEFAULT"
_ZN7cutlass13device_kernelIN5flash11enable_sm90INS1_16FlashAttnFwdSm90INS1_25CollectiveMainloopFwdSm90ILi2EN4cute5tupleIJNS5_1CILi1EEES8_S8_EEENS6_IJNS7_ILi128EEENS7_ILi96EEENS7_ILi64EEEEEELi256ENS_6half_tEfNS_4arch4Sm90ELb0ELb0ELb1ELb1ELb0ELb0ELb1ELb1ELb0ELb1ELb0ELb0EEENS1_21CollectiveEpilogueFwdINS6_IJSA_NS7_ILi256EEESB_EEES9_SE_SG_Li256ELb1ELb1ELb0ELb0EEENS1_36VarlenDynamicPersistentTileSchedulerILi128ELi96ELi256ELi128ELb0ELb1ELb1ELb0ELb1ELb1EEEEEEEEEvNT_6ParamsE:
        /* <DEDUP_REMOVED lines=18> */
.L_x_10271:
[----:B------:R-:W-:Y:S05]  /*0120*/  BSYNC B0 ;  /* 0x0000000000007941 */ /* 0x000fea0003800000 */
.L_x_10270:
        /* <DEDUP_REMOVED lines=43> */
.L_x_10272:
        /* <DEDUP_REMOVED lines=22> */
.L_x_10273:
        /* <DEDUP_REMOVED lines=18> */
.L_x_10274:
        /* <DEDUP_REMOVED lines=22> */
.L_x_10275:
        /* <DEDUP_REMOVED lines=22> */
.L_x_10276:
[----:B0-----:R-:W-:Y:S01]  /*0920*/  UMOV UR4, 0x1 ;  /* 0x0000000100047882 */ /* 0x001fe20000000000 */
[----:B------:R-:W-:Y:S01]  /*0930*/  PLOP3.LUT P0, PT, PT, PT, UP0, 0x80, 0x0 ;  /* 0x000000000000781c */ /* 0x000fe20003f0f008 */
[----:B------:R-:W-:Y:S01]  /*0940*/  USEL UR4, UR4, 0x2, !UP0 ;  /* 0x0000000204047887 */ /* 0x000fe2000c000000 */
[----:B------:R-:W-:Y:S01]  /*0950*/  NOP ;  /* 0x0000000000007918 */ /* 0x000fe20000000000 */
[----:B------:R-:W-:-:S04]  /*0960*/  ULDC.64 UR38, c[0x0][0x208] ;  /* 0x0000820000267ab9 */ /* 0x000fc80000000a00 */
[----:B------:R-:W-:-:S05]  /*0970*/  IMAD.U32 R2, RZ, RZ, UR4 ;  /* 0x00000004ff027e24 */ /* 0x000fca000f8e00ff */
[----:B------:R0:W-:Y:S01]  /*0980*/  STL [R1+0x74], R2 ;  /* 0x0000740201007387 */ /* 0x0001e20000100800 */
[----:B-123--:R-:W-:Y:S06]  /*0990*/  BAR.SYNC.DEFER_BLOCKING 0x0 ;  /* 0x0000000000007b1d */ /* 0x00efec0000010000 */
[----:B------:R-:W-:Y:S05]  /*09a0*/  @!P0 BRA `(.L_x_10277) ;  /* 0x0000009800d08947 */ /* 0x000fea0003800000 */
.L_x_10278:
[----:B------:R-:W-:-:S08]  /*09b0*/  NOP ;  /* 0x0000000000007918 */ /* 0x000fd00000000000 */
[----:B------:R-:W1:Y:S02]  /*09c0*/  USETMAXREG.TRY_ALLOC.CTAPOOL UP0, 0xf0 ;  /* 0x000000f0000079c8 */ /* 0x000e640008000600 */
[----:B-1----:R-:W-:-:S13]  /*09d0*/  PLOP3.LUT P0, PT, PT, PT, UP0, 0x80, 0x0 ;  /* 0x000000000000781c */ /* 0x002fda0003f0f008 */
[----:B------:R-:W-:Y:S05]  /*09e0*/  @!P0 BRA `(.L_x_10278) ;  /* 0xfffffffc00f08947 */ /* 0x000fea000383ffff */
[----:B------:R-:W1:Y:S01]  /*09f0*/  S2R R0, SR_TID.X ;  /* 0x0000000000007919 */ /* 0x000e620000002100 */
[----:B------:R-:W2:Y:S01]  /*0a00*/  S2UR UR5, SR_CgaCtaId ;  /* 0x00000000000579c3 */ /* 0x000ea20000008800 */
[----:B------:R-:W-:-:S07]  /*0a10*/  UMOV UR4, 0x400 ;  /* 0x0000040000047882 */ /* 0x000fce0000000000 */
[----:B------:R-:W-:Y:S06]  /*0a20*/  BAR.ARV 0x8, 0x180 ;  /* 0x0206000000007b1d */ /* 0x000fec0000002000 */
[----:B--2---:R-:W-:Y:S01]  /*0a30*/  ULEA UR4, UR5, UR4, 0x18 ;  /* 0x0000000405047291 */ /* 0x004fe2000f8ec03f */
[----:B-1----:R-:W-:-:S04]  /*0a40*/  SHF.R.U32.HI R0, RZ, 0x7, R0 ;  /* 0x00000007ff007819 */ /* 0x002fc80000011600 */
[----:B------:R-:W-:-:S13]  /*0a50*/  ISETP.NE.AND P0, PT, R0, 0x1, PT ;  /* 0x000000010000780c */ /* 0x000fda0003f05270 */
[----:B------:R-:W-:Y:S08]  /*0a60*/  @!P0 BAR.ARV 0x9, 0x100 ;  /* 0x0244000000008b1d */ /* 0x000ff00000002000 */
[----:B------:R-:W-:Y:S06]  /*0a70*/  BAR.SYNC.DEFER_BLOCKING 0x5, 0x180 ;  /* 0x0146000000007b1d */ /* 0x000fec0000010000 */
[----:B------:R-:W1:Y:S01]  /*0a80*/  LDS.128 R12, [UR4+0x324d0] ;  /* 0x0324d004ff0c7984 */ /* 0x000e620008000c00 */
[----:B------:R-:W-:Y:S01]  /*0a90*/  ULDC UR4, c[0x0][0xd3c] ;  /* 0x00034f0000047ab9 */ /* 0x000fe20000000800 */
[----:B------:R-:W-:Y:S06]  /*0aa0*/  BAR.ARV 0x4, 0x180 ;  /* 0x0106000000007b1d */ /* 0x000fec0000002000 */
[----:B-1----:R-:W-:-:S13]  /*0ab0*/  ISETP.GE.AND P0, PT, R15, UR4, PT ;  /* 0x000000040f007c0c */ /* 0x002fda000bf06270 */
[----:B------:R-:W-:Y:S05]  /*0ac0*/  @P0 EXIT ;  /* 0x000000000000094d */ /* 0x000fea0003800000 */
[----:B0-----:R-:W2:Y:S01]  /*0ad0*/  LDL R2, [R1+0x74] ;  /* 0x0000740001027983 */ /* 0x001ea20000100800 */
[----:B------:R-:W-:Y:S01]  /*0ae0*/  R2UR UR5, R13 ;  /* 0x000000000d0572ca */ /* 0x000fe200000e0000 */
[----:B------:R-:W-:Y:S01]  /*0af0*/  UMOV UR37, URZ ;  /* 0x0000003f00257c82 */ /* 0x000fe20008000000 */
[----:B------:R-:W-:Y:S01]  /*0b00*/  R2UR UR6, R14 ;  /* 0x000000000e0672ca */ /* 0x000fe200000e0000 */
[----:B------:R-:W0:Y:S01]  /*0b10*/  S2R R0, SR_TID.X ;  /* 0x0000000000007919 */ /* 0x000e220000002100 */
[----:B------:R-:W-:Y:S01]  /*0b20*/  UMOV UR36, URZ ;  /* 0x0000003f00247c82 */ /* 0x000fe20008000000 */
[----:B0-----:R-:W-:-:S05]  /*0b30*/  VIADD R231, R0, 0xffffff80 ;  /* 0xffffff8000e77836 */ /* 0x001fca0000000000 */
[----:B------:R-:W-:-:S04]  /*0b40*/  SHF.R.S32.HI R0, RZ, 0x1f, R231 ;  /* 0x0000001fff007819 */ /* 0x000fc800000114e7 */
[CC--:B------:R-:W-:Y:S02]  /*0b50*/  LEA.HI R3, R0.reuse, R231.reuse, RZ, 0x4 ;  /* 0x000000e700037211 */ /* 0x0c0fe400078f20ff */
[CC--:B------:R-:W-:Y:S02]  /*0b60*/  LEA.HI R4, R0.reuse, R231.reuse, RZ, 0x5 ;  /* 0x000000e700047211 */ /* 0x0c0fe400078f28ff */
[----:B------:R-:W-:Y:S02]  /*0b70*/  SHF.R.S32.HI R6, RZ, 0x4, R3 ;  /* 0x00000004ff067819 */ /* 0x000fe40000011403 */
[----:B------:R-:W-:Y:S01]  /*0b80*/  LEA.HI R11, R0, R231, RZ, 0x2 ;  /* 0x000000e7000b7211 */ /* 0x000fe200078f10ff */
[----:B------:R-:W-:Y:S01]  /*0b90*/  IMAD.SHL.U32 R5, R4, 0x20, RZ ;  /* 0x0000002004057824 */ /* 0x000fe200078e00ff */
[C---:B------:R-:W-:Y:S02]  /*0ba0*/  LOP3.LUT R4, R3.reuse, 0x3fffff0, RZ, 0xc0, !PT ;  /* 0x03fffff003047812 */ /* 0x040fe400078ec0ff */
[----:B------:R-:W-:-:S02]  /*0bb0*/  LEA.HI R3, R3, R6, RZ, 0x1 ;  /* 0x0000000603037211 */ /* 0x000fc400078f08ff */
[----:B------:R-:W-:Y:S01]  /*0bc0*/  LOP3.LUT R5, R5, 0xfffffc00, RZ, 0xc0, !PT ;  /* 0xfffffc0005057812 */ /* 0x000fe200078ec0ff */
[----:B------:R-:W-:Y:S01]  /*0bd0*/  IMAD.IADD R4, R231, 0x1, -R4 ;  /* 0x00000001e7047824 */ /* 0x000fe200078e0a04 */
[----:B------:R-:W-:-:S03]  /*0be0*/  LOP3.LUT R3, R3, 0x1ffffffe, RZ, 0xc0, !PT ;  /* 0x1ffffffe03037812 */ /* 0x000fc600078ec0ff */
[----:B------:R-:W-:Y:S02]  /*0bf0*/  IMAD R4, R4, 0x40, R5 ;  /* 0x0000004004047824 */ /* 0x000fe400078e0205 */
[----:B------:R-:W-:Y:S01]  /*0c00*/  IMAD.IADD R3, R6, 0x1, -R3 ;  /* 0x0000000106037824 */ /* 0x000fe200078e0a03 */
[----:B------:R-:W-:-:S03]  /*0c10*/  LOP3.LUT R6, R11, 0xfffffffc, RZ, 0xc0, !PT ;  /* 0xfffffffc0b067812 */ /* 0x000fc600078ec0ff */
[----:B------:R-:W-:Y:S02]  /*0c20*/  IMAD R225, R3, 0x8, R4 ;  /* 0x0000000803e17824 */ /* 0x000fe400078e0204 */
[----:B------:R-:W-:Y:S01]  /*0c30*/  IMAD.IADD R5, R231, 0x1, -R6 ;  /* 0x00000001e7057824 */ /* 0x000fe200078e0a06 */
[----:B--2---:R-:W-:Y:S02]  /*0c40*/  R2UR UR4, R2 ;  /* 0x00000000020472ca */ /* 0x004fe400000e0000 */
[CC--:B------:R-:W-:Y:S02]  /*0c50*/  LEA.HI R2, R0.reuse, R231.reuse, RZ, 0x7 ;  /* 0x000000e700027211 */ /* 0x0c0fe400078f38ff */
[----:B------:R-:W-:Y:S02]  /*0c60*/  LEA.HI R0, R0, R231, RZ, 0x3 ;  /* 0x000000e700007211 */ /* 0x000fe400078f18ff */
[----:B------:R-:W-:Y:S02]  /*0c70*/  LOP3.LUT R220, R2, 0xffffff80, RZ, 0xc0, !PT ;  /* 0xffffff8002dc7812 */ /* 0x000fe400078ec0ff */
[----:B------:R-:W-:-:S02]  /*0c80*/  SHF.R.S32.HI R221, RZ, 0x7, R2 ;  /* 0x00000007ffdd7819 */ /* 0x000fc40000011402 */
[----:B------:R-:W-:Y:S01]  /*0c90*/  SHF.R.S32.HI R204, RZ, 0x3, R0 ;  /* 0x00000003ffcc7819 */ /* 0x000fe20000011400 */
[----:B------:R-:W-:Y:S01]  /*0ca0*/  IMAD.IADD R220, R231, 0x1, -R220 ;  /* 0x00000001e7dc7824 */ /* 0x000fe200078e0adc */
[----:B------:R-:W-:Y:S01]  /*0cb0*/  LEA.HI R2, R2, R221, RZ, 0x1 ;  /* 0x000000dd02027211 */ /* 0x000fe200078f08ff */
[----:B------:R-:W-:-:S03]  /*0cc0*/  ULOP3.LUT UR4, UR4, 0x1, URZ, 0xfc, !UPT ;  /* 0x0000000104047892 */ /* 0x000fc6000f8efc3f */
[----:B------:R-:W-:Y:S02]  /*0cd0*/  SHF.R.S32.HI R7, RZ, 0x1f, R220 ;  /* 0x0000001fff077819 */ /* 0x000fe400000114dc */
[----:B------:R-:W-:Y:S01]  /*0ce0*/  LOP3.LUT R6, R2, 0x3fffffe, RZ, 0xc0, !PT ;  /* 0x03fffffe02067812 */ /* 0x000fe200078ec0ff */
[----:B------:R-:W-:Y:S01]  /*0cf0*/  IMAD.U32 R226, RZ, RZ, UR4 ;  /* 0x00000004ffe27e24 */ /* 0x000fe2000f8e00ff */
[CC--:B------:R-:W-:Y:S01]  /*0d00*/  LEA.HI R8, R7.reuse, R220.reuse, RZ, 0x2 ;  /* 0x000000dc07087211 */ /* 0x0c0fe200078f10ff */
[----:B------:R-:W-:Y:S01]  /*0d10*/  UMOV UR4, URZ ;  /* 0x0000003f00047c82 */ /* 0x000fe20008000000 */
[----:B------:R-:W-:Y:S01]  /*0d20*/  LEA.HI R7, R7, R220, RZ, 0x5 ;  /* 0x000000dc07077211 */ /* 0x000fe200078f28ff */
[----:B------:R-:W-:Y:S01]  /*0d30*/  IMAD.IADD R6, R221, 0x1, -R6 ;  /* 0x00000001dd067824 */ /* 0x000fe200078e0a06 */
[--C-:B------:R-:W-:Y:S01]  /*0d40*/  SHF.R.S32.HI R9, RZ, 0x2, R8.reuse ;  /* 0x00000002ff097819 */ /* 0x100fe20000011408 */
[----:B------:R-:W-:Y:S01]  /*0d50*/  IMAD.U32 R219, RZ, RZ, UR4 ;  /* 0x00000004ffdb7e24 */ /* 0x000fe2000f8e00ff */
[----:B------:R-:W-:-:S02]  /*0d60*/  SHF.R.S32.HI R10, RZ, 0x1f, R8 ;  /* 0x0000001fff0a7819 */ /* 0x000fc40000011408 */
[----:B------:R-:W-:Y:S02]  /*0d70*/  LOP3.LUT R2, R0, 0xfffffff8, RZ, 0xc0, !PT ;  /* 0xfffffff800027812 */ /* 0x000fe400078ec0ff */
[----:B------:R-:W-:Y:S02]  /*0d80*/  LEA.HI R10, R10, R9, RZ, 0x3 ;  /* 0x000000090a0a7211 */ /* 0x000fe400078f18ff */
[----:B------:R-:W-:Y:S01]  /*0d90*/  SHF.R.S32.HI R7, RZ, 0x5, R7 ;  /* 0x00000005ff077819 */ /* 0x000fe20000011407 */
[----:B------:R-:W-:Y:S01]  /*0da0*/  IMAD.IADD R201, R231, 0x1, -R2 ;  /* 0x00000001e7c97824 */ /* 0x000fe200078e0a02 */
[----:B------:R-:W-:Y:S02]  /*0db0*/  LOP3.LUT R10, R10, 0xfffffff8, RZ, 0xc0, !PT ;  /* 0xfffffff80a0a7812 */ /* 0x000fe400078ec0ff */
[----:B------:R-:W-:Y:S01]  /*0dc0*/  LOP3.LUT R223, R8, 0x7ffffffc, RZ, 0xc0, !PT ;  /* 0x7ffffffc08df7812 */ /* 0x000fe200078ec0ff */
[----:B------:R-:W-:Y:S02]  /*0dd0*/  IMAD.SHL.U32 R2, R201, 0x8, RZ ;  /* 0x00000008c9027824 */ /* 0x000fe400078e00ff */
[----:B------:R-:W-:Y:S01]  /*0de0*/  IMAD.IADD R10, R9, 0x1, -R10 ;  /* 0x00000001090a7824 */ /* 0x000fe200078e0a0a */
[----:B------:R-:W-:Y:S01]  /*0df0*/  LEA.HI R9, R5, R5, RZ, 0x1 ;  /* 0x0000000505097211 */ /* 0x000fe200078f08ff */
[C---:B------:R-:W-:Y:S01]  /*0e00*/  VIADD R23, R2.reuse, 0x40 ;  /* 0x0000004002177836 */ /* 0x040fe20000000000 */
[----:B------:R-:W-:Y:S01]  /*0e10*/  SHF.R.S32.HI R230, RZ, 0x1f, R2 ;  /* 0x0000001fffe67819 */ /* 0x000fe20000011402 */
[----:B------:R-:W-:Y:S01]  /*0e20*/  IMAD R7, R7, 0x10, R10 ;  /* 0x0000001007077824 */ /* 0x000fe200078e020a */
[----:B------:R-:W-:Y:S01]  /*0e30*/  LOP3.LUT R10, R9, 0x1ffffffe, RZ, 0xc0, !PT ;  /* 0x1ffffffe090a7812 */ /* 0x000fe200078ec0ff */
[C---:B------:R-:W-:Y:S01]  /*0e40*/  VIADD R22, R2.reuse, 0x80 ;  /* 0x0000008002167836 */ /* 0x040fe20000000000 */
[----:B------:R-:W-:Y:S01]  /*0e50*/  SHF.R.S32.HI R229, RZ, 0x1f, R23 ;  /* 0x0000001fffe57819 */ /* 0x000fe20000011417 */
[----:B------:R-:W-:-:S02]  /*0e60*/  VIADD R200, R2, 0xc0 ;  /* 0x000000c002c87836 */ /* 0x000fc40000000000 */
[----:B------:R-:W-:Y:S01]  /*0e70*/  IMAD.IADD R5, R5, 0x1, -R10 ;  /* 0x0000000105057824 */ /* 0x000fe200078e0a0a */
[----:B------:R-:W-:Y:S01]  /*0e80*/  SHF.R.S32.HI R228, RZ, 0x1f, R22 ;  /* 0x0000001fffe47819 */ /* 0x000fe20000011416 */
[----:B------:R-:W-:Y:S01]  /*0e90*/  IMAD R222, R6, 0x40, R7 ;  /* 0x0000004006de7824 */ /* 0x000fe200078e0207 */
[----:B------:R-:W-:Y:S01]  /*0ea0*/  SHF.R.S32.HI R227, RZ, 0x1f, R200 ;  /* 0x0000001fffe37819 */ /* 0x000fe200000114c8 */
[----:B------:R-:W-:Y:S02]  /*0eb0*/  IMAD.MOV.U32 R7, RZ, RZ, R15 ;  /* 0x000000ffff077224 */ /* 0x000fe400078e000f */
[----:B------:R-:W-:Y:S02]  /*0ec0*/  IMAD.IADD R223, R220, 0x1, -R223 ;  /* 0x00000001dcdf7824 */ /* 0x000fe400078e0adf */
[----:B------:R-:W-:-:S07]  /*0ed0*/  IMAD R224, R5, 0x8, R222 ;  /* 0x0000000805e07824 */ /* 0x000fce00078e02de */
.L_x_10321:
[----:B0-23--:R-:W0:Y:S01]  /*0ee0*/  LDC.64 R4, c[0x0][0xd88] ;  /* 0x00036200ff047b82 */ /* 0x00de220000000a00 */
        /* <DEDUP_REMOVED lines=14> */
[----:B------:R-:W-:Y:S02]  /*0fd0*/  IMAD.U32 R218, RZ, RZ, UR12 ;  /* 0x0000000cffda7e24 */ /* 0x000fe4000f8e00ff */
[----:B------:R-:W-:Y:S02]  /*0fe0*/  IMAD.U32 R6, RZ, RZ, UR8 ;  /* 0x00000008ff067e24 */ /* 0x000fe4000f8e00ff */
[----:B------:R-:W-:Y:S01]  /*0ff0*/  IMAD.U32 R7, RZ, RZ, UR9 ;  /* 0x00000009ff077e24 */ /* 0x000fe2000f8e00ff */
[----:B------:R-:W-:Y:S02]  /*1000*/  ULDC.64 UR8, c[0x0][0xb18] ;  /* 0x0002c60000087ab9 */ /* 0x000fe40000000a00 */
[----:B------:R-:W-:Y:S02]  /*1010*/  UISETP.NE.U32.AND UP1, UPT, UR8, URZ, UPT ;  /* 0x0000003f0800728c */ /* 0x000fe4000bf25070 */
[----:B------:R-:W-:Y:S01]  /*1020*/  UISETP.NE.U32.AND UP0, UPT, UR10, URZ, UPT ;  /* 0x0000003f0a00728c */ /* 0x000fe2000bf05070 */
[----:B------:R0:W5:Y:S01]  /*1030*/  @P0 LDG.E R3, desc[UR38][R6.64] ;  /* 0x0000002606030981 */ /* 0x000162000c1e1900 */
[----:B------:R-:W-:-:S02]  /*1040*/  UISETP.NE.AND.EX UP1, UPT, UR9, URZ, UPT, UP1 ;  /* 0x0000003f0900728c */ /* 0x000fc4000bf25310 */
        /* <DEDUP_REMOVED lines=10> */
[----:B------:R-:W-:Y:S02]  /*10f0*/  IMAD.U32 R202, RZ, RZ, UR5 ;  /* 0x00000005ffca7e24 */ /* 0x000fe4000f8e00ff */
[----:B------:R-:W-:Y:S01]  /*1100*/  IMAD.U32 R203, RZ, RZ, UR6 ;  /* 0x00000006ffcb7e24 */ /* 0x000fe2000f8e00ff */
[----:B-1--4-:R-:W-:Y:S06]  /*1110*/  @P0 BRA `(.L_x_10279) ;  /* 0x00000000002c0947 */ /* 0x012fec0003800000 */
        /* <DEDUP_REMOVED lines=11> */
.L_x_10279:
[----:B-----5:R-:W-:Y:S01]  /*11d0*/  IMAD.IADD R152, R152, 0x1, -R3 ;  /* 0x0000000198987824 */ /* 0x020fe200078e0a03 */
[----:B------:R-:W-:Y:S01]  /*11e0*/  PLOP3.LUT P0, PT, PT, PT, PT, 0x80, 0x0 ;  /* 0x000000000000781c */ /* 0x000fe20003f0f070 */
[----:B------:R-:W-:Y:S01]  /*11f0*/  IMAD.MOV.U32 R3, RZ, RZ, RZ ;  /* 0x000000ffff037224 */ /* 0x000fe200078e00ff */
[----:B------:R-:W-:Y:S01]  /*1200*/  CS2R R8, SRZ ;  /* 0x0000000000087805 */ /* 0x000fe2000001ff00 */
[C---:B------:R-:W-:Y:S01]  /*1210*/  VIADD R0, R152.reuse, 0x5f ;  /* 0x0000005f98007836 */ /* 0x040fe20000000000 */
[----:B------:R-:W-:Y:S01]  /*1220*/  ISETP.GE.AND P1, PT, R152, 0x1, PT ;  /* 0x000000019800780c */ /* 0x000fe20003f26270 */
[----:B------:R-:W-:Y:S01]  /*1230*/  IMAD.MOV.U32 R150, RZ, RZ, RZ ;  /* 0x000000ffff967224 */ /* 0x000fe200078e00ff */
[----:B------:R-:W-:Y:S01]  /*1240*/  CS2R R148, SRZ ;  /* 0x0000000000947805 */ /* 0x000fe2000001ff00 */
[----:B------:R-:W-:Y:S01]  /*1250*/  IMAD.HI R0, R0, 0x2aaaaaab, RZ ;  /* 0x2aaaaaab00007827 */ /* 0x000fe200078e02ff */
[----:B------:R-:W-:Y:S02]  /*1260*/  CS2R R146, SRZ ;  /* 0x0000000000927805 */ /* 0x000fe4000001ff00 */
[----:B------:R-:W-:-:S02]  /*1270*/  CS2R R144, SRZ ;  /* 0x0000000000907805 */ /* 0x000fc4000001ff00 */
[----:B------:R-:W-:Y:S02]  /*1280*/  CS2R R142, SRZ ;  /* 0x00000000008e7805 */ /* 0x000fe4000001ff00 */
[----:B------:R-:W-:Y:S02]  /*1290*/  CS2R R140, SRZ ;  /* 0x00000000008c7805 */ /* 0x000fe4000001ff00 */
[----:B------:R-:W-:Y:S02]  /*12a0*/  SHF.R.U32.HI R205, RZ, 0x1f, R0 ;  /* 0x0000001fffcd7819 */ /* 0x000fe40000011600 */
[----:B------:R-:W-:Y:S02]  /*12b0*/  CS2R R138, SRZ ;  /* 0x00000000008a7805 */ /* 0x000fe4000001ff00 */
[----:B------:R-:W-:Y:S02]  /*12c0*/  CS2R R136, SRZ ;  /* 0x0000000000887805 */ /* 0x000fe4000001ff00 */
[----:B------:R-:W-:-:S02]  /*12d0*/  CS2R R134, SRZ ;  /* 0x0000000000867805 */ /* 0x000fc4000001ff00 */
[----:B------:R-:W-:Y:S01]  /*12e0*/  LEA.HI.SX32 R205, R0, R205, 0x1c ;  /* 0x000000cd00cd7211 */ /* 0x000fe200078fe2ff */
        /* <DEDUP_REMOVED lines=57> */
[----:B------:R-:W-:Y:S06]  /*1680*/  @!P1 BRA `(.L_x_10280) ;  /* 0x0000005c00e09947 */ /* 0x000fec0003800000 */
[----:B0-----:R-:W0:Y:S01]  /*1690*/  S2R R4, SR_CgaCtaId ;  /* 0x0000000000047919 */ /* 0x001e220000008800 */
[----:B------:R-:W-:Y:S01]  /*16a0*/  MOV R3, 0x400 ;  /* 0x0000040000037802 */ /* 0x000fe20000000f00 */
[----:B------:R-:W1:Y:S03]  /*16b0*/  SHFL.IDX PT, R0, R221, RZ, 0x1f ;  /* 0x00001fffdd007589 */ /* 0x000e6600000e0000 */
[----:B0-----:R-:W-:Y:S02]  /*16c0*/  LEA R4, R4, R3, 0x18 ;  /* 0x0000000304047211 */ /* 0x001fe400078ec0ff */
[----:B-1----:R-:W-:-:S03]  /*16d0*/  LEA.HI R3, R0, R0, RZ, 0x1 ;  /* 0x0000000000037211 */ /* 0x002fc600078f08ff */
[----:B------:R-:W-:Y:S01]  /*16e0*/  VIADD R4, R4, 0x18400 ;  /* 0x0001840004047836 */ /* 0x000fe20000000000 */
[----:B------:R-:W-:-:S04]  /*16f0*/  LOP3.LUT R3, R3, 0xffffe, RZ, 0xc0, !PT ;  /* 0x000ffffe03037812 */ /* 0x000fc800078ec0ff */
[----:B------:R-:W-:Y:S01]  /*1700*/  LOP3.LUT P0, RZ, R4, 0x1bf, RZ, 0xc0, !PT ;  /* 0x000001bf04ff7812 */ /* 0x000fe2000780c0ff */
[----:B------:R-:W-:-:S12]  /*1710*/  IMAD.IADD R16, R0, 0x1, -R3 ;  /* 0x0000000100107824 */ /* 0x000fd800078e0a03 */
        /* <DEDUP_REMOVED lines=17> */
.L_x_10281:
[----:B------:R-:W0:Y:S01]  /*1830*/  S2R R3, SR_CgaCtaId ;  /* 0x0000000000037919 */ /* 0x000e220000008800 */
[----:B------:R-:W-:Y:S02]  /*1840*/  R2UR UR5, R219 ;  /* 0x00000000db0572ca */ /* 0x000fe400000e0000 */
[----:B------:R-:W-:Y:S01]  /*1850*/  MOV R0, 0x400 ;  /* 0x0000040000007802 */ /* 0x000fe20000000f00 */
[----:B------:R-:W1:Y:S10]  /*1860*/  S2R R17, SR_TID.X ;  /* 0x0000000000117919 */ /* 0x000e740000002100 */
[----:B------:R-:W-:-:S04]  /*1870*/  ULEA.HI UR4, UR5, UR5, URZ, 0x1 ;  /* 0x0000000505047291 */ /* 0x000fc8000f8f083f */
        /* <DEDUP_REMOVED lines=9> */
.L_x_10452:
[----:B------:R-:W-:Y:S05]  /*1910*/  WARPSYNC.ALL ;  /* 0x0000000000007948 */ /* 0x000fea0003800000 */
[----:B------:R-:W-:Y:S01]  /*1920*/  R2UR UR4, R226 ;  /* 0x00000000e20472ca */ /* 0x000fe200000e0000 */
[----:B------:R1:W-:-:S12]  /*1930*/  BAR.SYNC.DEFER_BLOCKING R215, 0x100 ;  /* 0x000400d70000751d */ /* 0x0003d80000010000 */
[----:B------:R-:W-:-:S05]  /*1940*/  IMAD.U32 R0, RZ, RZ, UR4 ;  /* 0x00000004ff007e24 */ /* 0x000fca000f8e00ff */
[----:B------:R-:W-:-:S13]  /*1950*/  ISETP.NE.AND P0, PT, R0, 0x3, PT ;  /* 0x000000030000780c */ /* 0x000fda0003f05270 */
[----:B-1----:R-:W-:Y:S05]  /*1960*/  @!P0 BRA `(.L_x_10283) ;  /* 0x0000000000048947 */ /* 0x002fea0003800000 */
[----:B------:R-:W-:Y:S01]  /*1970*/  BPT.TRAP 0x1 ;  /* 0x000000040000795c */ /* 0x000fe20000300000 */
.L_x_10283:
[----:B------:R-:W-:Y:S02]  /*1980*/  IMAD.U32 R5, RZ, RZ, UR36 ;  /* 0x00000024ff057e24 */ /* 0x000fe4000f8e00ff */
[----:B------:R-:W-:Y:S02]  /*1990*/  IMAD.U32 R6, RZ, RZ, UR37 ;  /* 0x00000025ff067e24 */ /* 0x000fe4000f8e00ff */
[----:B------:R-:W-:-:S03]  /*19a0*/  IMAD R0, R5, 0x8, R4 ;  /* 0x0000000805007824 */ /* 0x000fc600078e0204 */
[----:B------:R-:W-:-:S04]  /*19b0*/  SHF.L.U32 R5, R6, 0x1f, RZ ;  /* 0x0000001f06057819 */ /* 0x000fc800000006ff */
[----:B------:R1:W2:Y:S01]  /*19c0*/  SYNCS.PHASECHK.TRANS64.TRYWAIT P1, [R0+URZ+0x32430], R5 ;  /* 0x03243005000075a7 */ /* 0x0002a2000802017f */
[----:B------:R-:W-:Y:S05]  /*19d0*/  @!P0 BRA `(.L_x_10284) ;  /* 0x0000000000048947 */ /* 0x000fea0003800000 */
[----:B------:R-:W-:Y:S01]  /*19e0*/  BPT.TRAP 0x1 ;  /* 0x000000040000795c */ /* 0x000fe20000300000 */
.L_x_10284:
[----:B------:R-:W-:Y:S01]  /*19f0*/  IMAD R16, R16, 0x2000, R4 ;  /* 0x0000200010107824 */ /* 0x000fe200078e0204 */
[----:B--2---:R-:W-:Y:S06]  /*1a00*/  @P1 BRA `(.L_x_10285) ;  /* 0x0000000000081947 */ /* 0x004fec0003800000 */
[----:B------:R-:W2:Y:S02]  /*1a10*/  SYNCS.PHASECHK.TRANS64.TRYWAIT P1, [R0+URZ+0x32430], R5 ;  /* 0x03243005000075a7 */ /* 0x000ea4000802017f */
[----:B--2---:R-:W-:Y:S05]  /*1a20*/  @!P1 BRA `(.L_x_10286) ;  /* 0x000000f400dc9947 */ /* 0x004fea0003800000 */
.L_x_10285:
[----:B------:R-:W-:Y:S01]  /*1a30*/  R2UR UR4, R4 ;  /* 0x00000000040472ca */ /* 0x000fe200000e0000 */
[----:B------:R-:W-:Y:S01]  /*1a40*/  WARPGROUP.ARRIVE ;  /* 0x00000000000079c5 */ /* 0x000fe20000000000 */
[----:B------:R-:W-:Y:S01]  /*1a50*/  R2UR UR5, R16 ;  /* 0x00000000100572ca */ /* 0x000fe200000e0000 */
[----:B------:R-:W-:Y:S01]  /*1a60*/  UMOV UR13, 0x40000040 ;  /* 0x40000040000d7882 */ /* 0x000fe20000000000 */
[----:B------:R-:W-:Y:S01]  /*1a70*/  UMOV UR15, 0x40000040 ;  /* 0x40000040000f7882 */ /* 0x000fe20000000000 */
[----:B------:R-:W-:-:S08]  /*1a80*/  IMAD.U32 R21, RZ, RZ, UR13 ;  /* 0x0000000dff157e24 */ /* 0x000fd0000f8e00ff */
[----:B------:R-:W-:Y:S02]  /*1a90*/  UIADD3 UR4, UR4, 0x1c400, URZ ;  /* 0x0001c40004047890 */ /* 0x000fe4000fffe03f */
[----:B------:R-:W-:Y:S02]  /*1aa0*/  UIADD3 UR6, UR5, 0x18400, URZ ;  /* 0x0001840005067890 */ /* 0x000fe4000fffe03f */
[----:B------:R-:W-:Y:S02]  /*1ab0*/  USHF.R.U32.HI UR4, URZ, 0x4, UR4 ;  /* 0x000000043f047899 */ /* 0x000fe40008011604 */
[----:B------:R-:W-:Y:S02]  /*1ac0*/  USHF.R.U32.HI UR6, URZ, 0x4, UR6 ;  /* 0x000000043f067899 */ /* 0x000fe40008011606 */
[----:B------:R-:W-:Y:S02]  /*1ad0*/  ULOP3.LUT UR4, UR4, 0x3fff, URZ, 0xc0, !UPT ;  /* 0x00003fff04047892 */ /* 0x000fe4000f8ec03f */
[----:B------:R-:W-:-:S02]  /*1ae0*/  ULOP3.LUT UR6, UR6, 0x3fff, URZ, 0xc0, !UPT ;  /* 0x00003fff06067892 */ /* 0x000fc4000f8ec03f */
[----:B------:R-:W-:Y:S02]  /*1af0*/  ULOP3.LUT UR60, UR4, 0x10000, URZ, 0xfc, !UPT ;  /* 0x00010000043c7892 */ /* 0x000fe4000f8efc3f */
[----:B------:R-:W-:Y:S02]  /*1b00*/  ULOP3.LUT UR8, UR6, 0x10000, URZ, 0xfc, !UPT ;  /* 0x0001000006087892 */ /* 0x000fe4000f8efc3f */
[----:B------:R-:W-:Y:S02]  /*1b10*/  UIMAD UR4, UR36, 0x300, UR60 ;  /* 0x00000300240478a4 */ /* 0x000fe4000f8e023c */
[----:B------:R-:W-:Y:S02]  /*1b20*/  UIADD3 UR6, UR8, 0x2, URZ ;  /* 0x0000000208067890 */ /* 0x000fe4000fffe03f */
[----:B------:R-:W-:Y:S01]  /*1b30*/  UIADD3 UR7, UR4, 0x2, URZ ;  /* 0x0000000204077890 */ /* 0x000fe2000fffe03f */
[----:B------:R-:W-:Y:S02]  /*1b40*/  UMOV UR12, UR8 ;  /* 0x00000008000c7c82 */ /* 0x000fe40008000000 */
[----:B------:R-:W-:Y:S01]  /*1b50*/  UMOV UR14, UR4 ;  /* 0x00000004000e7c82 */ /* 0x000fe20008000000 */
[----:B------:R-:W-:Y:S01]  /*1b60*/  IMAD.U32 R20, RZ, RZ, UR12 ;  /* 0x0000000cff147e24 */ /* 0x000fe2000f8e00ff */
[----:B------:R-:W-:Y:S01]  /*1b70*/  HGMMA.64x96x16.F32 R24, gdesc[UR12], RZ, !UPT, gsb0 ;  /* 0x016000000c1879f0 */ /* 0x000fe2000c0008ff */
[----:B------:R-:W-:Y:S01]  /*1b80*/  UMOV UR12, UR6 ;  /* 0x00000006000c7c82 */ /* 0x000fe20008000000 */
[----:B------:R-:W-:Y:S01]  /*1b90*/  UMOV UR13, 0x40000040 ;  /* 0x40000040000d7882 */ /* 0x000fe20000000000 */
[----:B------:R-:W-:Y:S01]  /*1ba0*/  UMOV UR14, UR7 ;  /* 0x00000007000e7c82 */ /* 0x000fe20008000000 */
[----:B------:R-:W-:Y:S01]  /*1bb0*/  UMOV UR15, 0x40000040 ;  /* 0x40000040000f7882 */ /* 0x000fe20000000000 */
[----:B------:R-:W-:Y:S01]  /*1bc0*/  UIADD3 UR6, UR8, 0x4, URZ ;  /* 0x0000000408067890 */ /* 0x000fe2000fffe03f */
[----:B------:R-:W-:Y:S01]  /*1bd0*/  IMAD.U32 R18, RZ, RZ, UR12 ;  /* 0x0000000cff127e24 */ /* 0x000fe2000f8e00ff */
[----:B------:R-:W-:Y:S01]  /*1be0*/  UIADD3 UR7, UR4, 0x4, URZ ;  /* 0x0000000404077890 */ /* 0x000fe2000fffe03f */
[----:B------:R-:W-:Y:S01]  /*1bf0*/  IMAD.U32 R19, RZ, RZ, UR13 ;  /* 0x0000000dff137e24 */ /* 0x000fe2000f8e00ff */
[----:B------:R-:W-:Y:S01]  /*1c00*/  UIADD3 UR4, UR4, 0x6, URZ ;  /* 0x0000000604047890 */ /* 0x000fe2000fffe03f */
[----:B------:R-:W-:-:S02]  /*1c10*/  WARPGROUP.DEPBAR.LE gsb0, 0x0 ;  /* 0x00008000000079c5 */ /* 0x000fc40000010000 */
[----:B------:R-:W-:-:S06]  /*1c20*/  WARPGROUP.ARRIVE ;  /* 0x00000000000079c5 */ /* 0x000fcc0000000000 */
[----:B------:R-:W-:Y:S01]  /*1c30*/  HGMMA.64x96x16.F32 R24, gdesc[UR12], R24, gsb0 ;  /* 0x016000000c1879f0 */ /* 0x000fe20008000818 */
[----:B------:R-:W-:Y:S01]  /*1c40*/  UMOV UR12, UR6 ;  /* 0x00000006000c7c82 */ /* 0x000fe20008000000 */
[----:B------:R-:W-:Y:S01]  /*1c50*/  UMOV UR13, 0x40000040 ;  /* 0x40000040000d7882 */ /* 0x000fe20000000000 */
[----:B------:R-:W-:Y:S01]  /*1c60*/  UMOV UR14, UR7 ;  /* 0x00000007000e7c82 */ /* 0x000fe20008000000 */
[----:B------:R-:W-:Y:S01]  /*1c70*/  UMOV UR15, 0x40000040 ;  /* 0x40000040000f7882 */ /* 0x000fe20000000000 */
[----:B------:R-:W-:Y:S01]  /*1c80*/  UIADD3 UR6, UR8, 0x6, URZ ;  /* 0x0000000608067890 */ /* 0x000fe2000fffe03f */
[----:B------:R-:W-:Y:S02]  /*1c90*/  IMAD.U32 R16, RZ, RZ, UR12 ;  /* 0x0000000cff107e24 */ /* 0x000fe4000f8e00ff */
[----:B------:R-:W-:Y:S01]  /*1ca0*/  IMAD.U32 R17, RZ, RZ, UR13 ;  /* 0x0000000dff117e24 */ /* 0x000fe2000f8e00ff */
[----:B------:R-:W-:Y:S02]  /*1cb0*/  WARPGROUP.DEPBAR.LE gsb0, 0x0 ;  /* 0x00008000000079c5 */ /* 0x000fe40000010000 */
[----:B------:R-:W-:-:S06]  /*1cc0*/  WARPGROUP.ARRIVE ;  /* 0x00000000000079c5 */ /* 0x000fcc0000000000 */
[----:B------:R-:W-:Y:S01]  /*1cd0*/  HGMMA.64x96x16.F32 R24, gdesc[UR12], R24, gsb0 ;  /* 0x016000000c1879f0 */ /* 0x000fe20008000818 */
[----:B------:R-:W-:Y:S01]  /*1ce0*/  UMOV UR12, UR6 ;  /* 0x00000006000c7c82 */ /* 0x000fe20008000000 */
[----:B------:R-:W-:Y:S01]  /*1cf0*/  UMOV UR13, 0x40000040 ;  /* 0x40000040000d7882 */ /* 0x000fe20000000000 */
[----:B------:R-:W-:Y:S01]  /*1d00*/  UMOV UR14, UR4 ;  /* 0x00000004000e7c82 */ /* 0x000fe20008000000 */
[----:B------:R-:W-:Y:S01]  /*1d10*/  UMOV UR15, 0x40000040 ;  /* 0x40000040000f7882 */ /* 0x000fe20000000000 */
[----:B------:R-:W-:Y:S02]  /*1d20*/  IMAD.U32 R14, RZ, RZ, UR12 ;  /* 0x0000000cff0e7e24 */ /* 0x000fe4000f8e00ff */
[----:B------:R-:W-:Y:S01]  /*1d30*/  IMAD.U32 R15, RZ, RZ, UR13 ;  /* 0x0000000dff0f7e24 */ /* 0x000fe2000f8e00ff */
[----:B------:R-:W-:Y:S02]  /*1d40*/  WARPGROUP.DEPBAR.LE gsb0, 0x0 ;  /* 0x00008000000079c5 */ /* 0x000fe40000010000 */
[----:B------:R-:W-:-:S06]  /*1d50*/  WARPGROUP.ARRIVE ;  /* 0x00000000000079c5 */ /* 0x000fcc0000000000 */
[----:B------:R-:W-:Y:S03]  /*1d60*/  HGMMA.64x96x16.F32 R24, gdesc[UR12], R24, gsb0 ;  /* 0x016000000c1879f0 */ /* 0x000fe60008000818 */
[----:B------:R-:W-:Y:S02]  /*1d70*/  WARPGROUP.DEPBAR.LE gsb0, 0x0 ;  /* 0x00008000000079c5 */ /* 0x000fe40000010000 */
[----:B------:R-:W3:Y:S02]  /*1d80*/  SYNCS.PHASECHK.TRANS64.TRYWAIT P1, [R4+URZ+0x32410], R3 ;  /* 0x03241003040075a7 */ /* 0x000ee4000802017f */
[----:B---3--:R-:W-:Y:S05]  /*1d90*/  @!P1 BRA `(.L_x_10287) ;  /* 0x000000f400149947 */ /* 0x008fea0003800000 */
.L_x_10453:
[----:B------:R-:W-:Y:S05]  /*1da0*/  @!P0 BRA `(.L_x_10288) ;  /* 0x0000000000048947 */ /* 0x000fea0003800000 */
[----:B------:R-:W-:Y:S01]  /*1db0*/  BPT.TRAP 0x1 ;  /* 0x000000040000795c */ /* 0x000fe20000300000 */
.L_x_10288:
[----:B------:R4:W0:Y:S01]  /*1dc0*/  SYNCS.PHASECHK.TRANS64.TRYWAIT P1, [R0+URZ+0x32450], R5 ;  /* 0x03245005000075a7 */ /* 0x000822000802017f */
[----:B------:R-:W-:Y:S05]  /*1dd0*/  @!P0 BRA `(.L_x_10289) ;  /* 0x0000000000048947 */ /* 0x000fea0003800000 */
[----:B------:R-:W-:Y:S01]  /*1de0*/  BPT.TRAP 0x1 ;  /* 0x000000040000795c */ /* 0x000fe20000300000 */
.L_x_10289:
[----:B0-----:R-:W-:Y:S05]  /*1df0*/  @P1 BRA `(.L_x_10290) ;  /* 0x0000000000081947 */ /* 0x001fea0003800000 */
[----:B------:R-:W0:Y:S02]  /*1e00*/  SYNCS.PHASECHK.TRANS64.TRYWAIT P1, [R0+URZ+0x32450], R5 ;  /* 0x03245005000075a7 */ /* 0x000e24000802017f */
[----:B0-----:R-:W-:Y:S05]  /*1e10*/  @!P1 BRA `(.L_x_10291) ;  /* 0x000000f400089947 */ /* 0x001fea0003800000 */
.L_x_10290:
[----:B------:R-:W-:Y:S01]  /*1e20*/  R2UR UR4, R4 ;  /* 0x00000000040472ca */ /* 0x000fe200000e0000 */
[----:B------:R-:W-:Y:S01]  /*1e30*/  UIADD3 UR5, UR5, 0x22400, URZ ;  /* 0x0002240005057890 */ /* 0x000fe2000fffe03f */
[----:B------:R-:W-:Y:S01]  /*1e40*/  WARPGROUP.ARRIVE ;  /* 0x00000000000079c5 */ /* 0x000fe20000000000 */
[----:B------:R-:W-:Y:S01]  /*1e50*/  UMOV UR9, 0x40000040 ;  /* 0x4000004000097882 */ /* 0x000fe20000000000 */
[----:B------:R-:W-:Y:S01]  /*1e60*/  UMOV UR11, 0x40000040 ;  /* 0x40000040000b7882 */ /* 0x000fe20000000000 */
[----:B------:R-:W-:Y:S01]  /*1e70*/  USHF.R.U32.HI UR5, URZ, 0x4, UR5 ;  /* 0x000000043f057899 */ /* 0x000fe20008011605 */
[----:B-12-4-:R-:W-:Y:S01]  /*1e80*/  IMAD.U32 R5, RZ, RZ, UR9 ;  /* 0x00000009ff057e24 */ /* 0x016fe2000f8e00ff */
[----:B------:R-:W-:Y:S01]  /*1e90*/  UMOV UR13, 0x40000040 ;  /* 0x40000040000d7882 */ /* 0x000fe20000000000 */
[----:B------:R-:W-:Y:S01]  /*1ea0*/  UMOV UR15, 0x40000040 ;  /* 0x40000040000f7882 */ /* 0x000fe20000000000 */
[----:B------:R-:W-:Y:S01]  /*1eb0*/  IMAD.U32 R7, RZ, RZ, UR13 ;  /* 0x0000000dff077e24 */ /* 0x000fe2000f8e00ff */
[----:B------:R-:W-:Y:S01]  /*1ec0*/  UMOV UR17, 0x40000040 ;  /* 0x4000004000117882 */ /* 0x000fe20000000000 */
[----:B------:R-:W-:Y:S01]  /*1ed0*/  UMOV UR19, 0x40000040 ;  /* 0x4000004000137882 */ /* 0x000fe20000000000 */
[----:B------:R-:W-:Y:S01]  /*1ee0*/  UMOV UR21, 0x40000040 ;  /* 0x4000004000157882 */ /* 0x000fe20000000000 */
[----:B------:R-:W-:Y:S01]  /*1ef0*/  UIADD3 UR4, UR4, 0x400, URZ ;  /* 0x0000040004047890 */ /* 0x000fe2000fffe03f */
[----:B------:R-:W0:Y:S01]  /*1f00*/  S2R R73, SR_TID.X ;  /* 0x0000000000497919 */ /* 0x000e220000002100 */
[----:B------:R-:W-:Y:S01]  /*1f10*/  UMOV UR23, 0x40000040 ;  /* 0x4000004000177882 */ /* 0x000fe20000000000 */
[----:B------:R-:W-:Y:S01]  /*1f20*/  UMOV UR25, 0x40000040 ;  /* 0x4000004000197882 */ /* 0x000fe20000000000 */
[----:B------:R-:W-:Y:S01]  /*1f30*/  USHF.R.U32.HI UR4, URZ, 0x4, UR4 ;  /* 0x000000043f047899 */ /* 0x000fe20008011604 */
[----:B------:R-:W-:Y:S01]  /*1f40*/  UMOV UR27, 0x40000040 ;  /* 0x40000040001b7882 */ /* 0x000fe20000000000 */
[----:B------:R-:W-:-:S02]  /*1f50*/  UMOV UR29, 0x40000040 ;  /* 0x40000040001d7882 */ /* 0x000fc40000000000 */
[----:B------:R-:W-:Y:S02]  /*1f60*/  ULOP3.LUT UR6, UR4, 0x3fff, URZ, 0xc0, !UPT ;  /* 0x00003fff04067892 */ /* 0x000fe4000f8ec03f */
[----:B------:R-:W-:Y:S02]  /*1f70*/  ULOP3.LUT UR4, UR5, 0x3fff, URZ, 0xc0, !UPT ;  /* 0x00003fff05047892 */ /* 0x000fe4000f8ec03f */
[----:B------:R-:W-:Y:S02]  /*1f80*/  ULOP3.LUT UR7, UR6, 0x10000, URZ, 0xfc, !UPT ;  /* 0x0001000006077892 */ /* 0x000fe4000f8efc3f */
[----:B------:R-:W-:Y:S02]  /*1f90*/  ULOP3.LUT UR4, UR4, 0x10000, URZ, 0xfc, !UPT ;  /* 0x0001000004047892 */ /* 0x000fe4000f8efc3f */
[----:B------:R-:W-:Y:S02]  /*1fa0*/  UIMAD UR5, UR36, 0xc00, UR7 ;  /* 0x00000c00240578a4 */ /* 0x000fe4000f8e0207 */
[----:B------:R-:W-:-:S02]  /*1fb0*/  UIADD3 UR16, UR4, 0x404, URZ ;  /* 0x0000040404107890 */ /* 0x000fc4000fffe03f */
[----:B------:R-:W-:Y:S01]  /*1fc0*/  UIADD3 UR18, UR5, 0x304, URZ ;  /* 0x0000030405127890 */ /* 0x000fe2000fffe03f */
[----:B------:R-:W-:Y:S02]  /*1fd0*/  UMOV UR8, UR4 ;  /* 0x0000000400087c82 */ /* 0x000fe40008000000 */
[----:B------:R-:W-:Y:S01]  /*1fe0*/  UMOV UR10, UR5 ;  /* 0x00000005000a7c82 */ /* 0x000fe20008000000 */
[----:B---3--:R-:W-:Y:S01]  /*1ff0*/  IMAD.U32 R4, RZ, RZ, UR8 ;  /* 0x00000008ff047e24 */ /* 0x008fe2000f8e00ff */
[----:B------:R-:W-:Y:S01]  /*2000*/  HGMMA.64x96x16.F32 R24, gdesc[UR8], R24, gsb0 ;  /* 0x01600000081879f0 */ /* 0x000fe20008000818 */
[----:B------:R-:W-:Y:S02]  /*2010*/  UIADD3 UR8, UR4, 0x2, URZ ;  /* 0x0000000204087890 */ /* 0x000fe4000fffe03f */
[----:B------:R-:W-:Y:S02]  /*2020*/  UIADD3 UR9, UR5, 0x2, URZ ;  /* 0x0000000205097890 */ /* 0x000fe4000fffe03f */
[----:B------:R-:W-:Y:S01]  /*2030*/  UIADD3 UR10, UR5, 0x300, URZ ;  /* 0x00000300050a7890 */ /* 0x000fe2000fffe03f */
[----:B------:R-:W-:-:S02]  /*2040*/  UMOV UR11, 0x40000040 ;  /* 0x40000040000b7882 */ /* 0x000fc40000000000 */
[----:B------:R-:W-:Y:S01]  /*2050*/  UMOV UR12, UR8 ;  /* 0x00000008000c7c82 */ /* 0x000fe20008000000 */
[----:B------:R-:W-:Y:S01]  /*2060*/  UIADD3 UR8, UR4, 0x4, URZ ;  /* 0x0000000404087890 */ /* 0x000fe2000fffe03f */
[----:B------:R-:W-:Y:S01]  /*2070*/  IMAD.U32 R6, RZ, RZ, UR12 ;  /* 0x0000000cff067e24 */ /* 0x000fe2000f8e00ff */
[----:B------:R-:W-:Y:S01]  /*2080*/  UMOV UR14, UR9 ;  /* 0x00000009000e7c82 */ /* 0x000fe20008000000 */
[----:B------:R-:W-:Y:S02]  /*2090*/  UIADD3 UR9, UR5, 0x4, URZ ;  /* 0x0000000405097890 */ /* 0x000fe4000fffe03f */
[----:B------:R-:W-:Y:S02]  /*20a0*/  UIADD3 UR20, UR4, 0x406, URZ ;  /* 0x0000040604147890 */ /* 0x000fe4000fffe03f */
[----:B------:R-:W-:Y:S02]  /*20b0*/  UIADD3 UR22, UR5, 0x306, URZ ;  /* 0x0000030605167890 */ /* 0x000fe4000fffe03f */
[----:B------:R-:W-:-:S02]  /*20c0*/  UIADD3 UR24, UR4, 0x800, URZ ;  /* 0x0000080004187890 */ /* 0x000fc4000fffe03f */
[----:B------:R-:W-:Y:S02]  /*20d0*/  UIADD3 UR26, UR5, 0x600, URZ ;  /* 0x00000600051a7890 */ /* 0x000fe4000fffe03f */
[----:B------:R-:W-:Y:S02]  /*20e0*/  UIADD3 UR28, UR4, 0x802, URZ ;  /* 0x00000802041c7890 */ /* 0x000fe4000fffe03f */
[----:B------:R-:W-:Y:S01]  /*20f0*/  UIADD3 UR30, UR5, 0x602, URZ ;  /* 0x00000602051e7890 */ /* 0x000fe2000fffe03f */
        /* <DEDUP_REMOVED lines=21> */
[----:B------:R-:W-:Y:S01]  /*2250*/  UMOV UR57, 0x40000040 ;  /* 0x4000004000397882 */ /* 0x000fe20000000000 */
[----:B------:R-:W-:Y:S01]  /*2260*/  UMOV UR59, 0x40000040 ;  /* 0x40000040003b7882 */ /* 0x000fe20000000000 */
[----:B------:R-:W-:Y:S01]  /*2270*/  ULOP3.LUT UR6, UR6, 0x3000000, URZ, 0xfc, !UPT ;  /* 0x0300000006067892 */ /* 0x000fe2000f8efc3f */
        /* <DEDUP_REMOVED lines=21> */
[----:B------:R-:W-:Y:S01]  /*23d0*/  UMOV UR9, 0x40000040 ;  /* 0x4000004000097882 */ /* 0x000fe20000000000 */
[----:B------:R-:W-:Y:S01]  /*23e0*/  IMAD.U32 R11, RZ, RZ, UR13 ;  /* 0x0000000dff0b7e24 */ /* 0x000fe2000f8e00ff */
[----:B------:R-:W-:Y:S02]  /*23f0*/  WARPGROUP.DEPBAR.LE gsb0, 0x0 ;  /* 0x00008000000079c5 */ /* 0x000fe40000010000 */
[----:B------:R-:W-:-:S06]  /*2400*/  WARPGROUP.ARRIVE ;  /* 0x00000000000079c5 */ /* 0x000fcc0000000000 */
[----:B------:R-:W-:Y:S01]  /*2410*/  HGMMA.64x96x16.F32 R24, gdesc[UR12], R24, gsb0 ;  /* 0x016000000c1879f0 */ /* 0x000fe20008000818 */
[----:B------:R-:W-:Y:S02]  /*2420*/  UIADD3 UR12, UR4, 0x402, URZ ;  /* 0x00000402040c7890 */ /* 0x000fe4000fffe03f */
[----:B------:R-:W-:Y:S01]  /*2430*/  UIADD3 UR14, UR5, 0x302, URZ ;  /* 0x00000302050e7890 */ /* 0x000fe2000fffe03f */
[----:B------:R-:W-:Y:S01]  /*2440*/  UMOV UR13, 0x40000040 ;  /* 0x40000040000d7882 */ /* 0x000fe20000000000 */
[----:B------:R-:W-:Y:S01]  /*2450*/  UMOV UR15, 0x40000040 ;  /* 0x40000040000f7882 */ /* 0x000fe20000000000 */
[----:B------:R-:W-:Y:S02]  /*2460*/  UIADD3 UR4, UR4, 0xc06, URZ ;  /* 0x00000c0604047890 */ /* 0x000fe4000fffe03f */
[----:B------:R-:W-:-:S05]  /*2470*/  UIADD3 UR5, UR5, 0x906, URZ ;  /* 0x0000090605057890 */ /* 0x000fca000fffe03f */
[----:B------:R-:W-:Y:S01]  /*2480*/  UMOV UR56, UR4 ;  /* 0x0000000400387c82 */ /* 0x000fe20008000000 */
[----:B------:R-:W-:Y:S01]  /*2490*/  ULDC UR4, c[0x0][0xad0] ;  /* 0x0002b40000047ab9 */ /* 0x000fe20000000800 */
[----:B------:R-:W-:Y:S01]  /*24a0*/  UMOV UR58, UR5 ;  /* 0x00000005003a7c82 */ /* 0x000fe20008000000 */
[----:B------:R-:W-:Y:S01]  /*24b0*/  ULDC UR5, c[0x0][0xa80] ;  /* 0x0002a00000057ab9 */ /* 0x000fe20000000800 */
[----:B------:R-:W-:Y:S01]  /*24c0*/  IMAD.U32 R12, RZ, RZ, UR56 ;  /* 0x00000038ff0c7e24 */ /* 0x000fe2000f8e00ff */
[----:B------:R-:W-:Y:S02]  /*24d0*/  WARPGROUP.DEPBAR.LE gsb0, 0x0 ;  /* 0x00008000000079c5 */ /* 0x000fe40000010000 */
[----:B------:R-:W-:-:S06]  /*24e0*/  WARPGROUP.ARRIVE ;  /* 0x00000000000079c5 */ /* 0x000fcc0000000000 */
[----:B------:R-:W-:Y:S01]  /*24f0*/  HGMMA.64x96x16.F32 R24, gdesc[UR8], R24, gsb0 ;  /* 0x01600000081879f0 */ /* 0x000fe20008000818 */
[----:B------:R-:W-:Y:S02]  /*2500*/  UMOV UR11, 0x40000040 ;  /* 0x40000040000b7882 */ /* 0x000fe40000000000 */
        /* <DEDUP_REMOVED lines=40> */
[----:B------:R1:W2:Y:S01]  /*2790*/  MUFU.TANH R3, R24 ;  /* 0x0000001800037308 */ /* 0x0002a20000002400 */
        /* <DEDUP_REMOVED lines=8> */
[----:B-1----:R-:W-:-:S02]  /*2820*/  IMAD R24, R205, -0x60, R152 ;  /* 0xffffffa0cd187824 */ /* 0x002fc400078e0298 */
[----:B------:R-:W-:Y:S01]  /*2830*/  FMUL.FTZ R34, R34, UR4 ;  /* 0x0000000422227c20 */ /* 0x000fe20008410000 */
[----:B------:R-:W-:Y:S01]  /*2840*/  FMUL.FTZ R41, R41, UR4 ;  /* 0x0000000429297c20 */ /* 0x000fe20008410000 */
[----:B------:R-:W-:Y:S01]  /*2850*/  FMUL.FTZ R35, R35, UR4 ;  /* 0x0000000423237c20 */ /* 0x000fe20008410000 */
[----:B------:R-:W-:Y:S02]  /*2860*/  VIADD R24, R24, 0x60 ;  /* 0x0000006018187836 */ /* 0x000fe40000000000 */
[----:B------:R-:W-:Y:S01]  /*2870*/  FMUL.FTZ R44, R44, UR4 ;  /* 0x000000042c2c7c20 */ /* 0x000fe20008410000 */
[----:B------:R-:W-:Y:S01]  /*2880*/  FMUL.FTZ R38, R38, UR4 ;  /* 0x0000000426267c20 */ /* 0x000fe20008410000 */
[----:B------:R-:W1:Y:S01]  /*2890*/  MUFU.TANH R26, R26 ;  /* 0x0000001a001a7308 */ /* 0x000e620000002400 */
[----:B------:R-:W-:Y:S02]  /*28a0*/  IMAD R72, R223, -0x2, R24 ;  /* 0xfffffffedf487824 */ /* 0x000fe400078e0218 */
[----:B------:R-:W-:Y:S01]  /*28b0*/  FMUL.FTZ R45, R45, UR4 ;  /* 0x000000042d2d7c20 */ /* 0x000fe20008410000 */
[----:B------:R-:W-:Y:S01]  /*28c0*/  FMUL.FTZ R39, R39, UR4 ;  /* 0x0000000427277c20 */ /* 0x000fe20008410000 */
[----:B------:R-:W-:Y:S01]  /*28d0*/  FMUL.FTZ R48, R48, UR4 ;  /* 0x0000000430307c20 */ /* 0x000fe20008410000 */
[----:B------:R-:W-:Y:S01]  /*28e0*/  FMUL.FTZ R42, R42, UR4 ;  /* 0x000000042a2a7c20 */ /* 0x000fe20008410000 */
[C---:B------:R-:W-:Y:S01]  /*28f0*/  ISETP.GT.AND P4, PT, R72.reuse, RZ, PT ;  /* 0x000000ff4800720c */ /* 0x040fe20003f84270 */
[----:B------:R-:W-:Y:S01]  /*2900*/  FMUL.FTZ R49, R49, UR4 ;  /* 0x0000000431317c20 */ /* 0x000fe20008410000 */
[----:B------:R-:W4:Y:S01]  /*2910*/  MUFU.TANH R27, R27 ;  /* 0x0000001b001b7308 */ /* 0x000f220000002400 */
[C---:B------:R-:W-:Y:S01]  /*2920*/  ISETP.GT.AND P5, PT, R72.reuse, 0x1, PT ;  /* 0x000000014800780c */ /* 0x040fe20003fa4270 */
[----:B------:R-:W-:Y:S01]  /*2930*/  FMUL.FTZ R43, R43, UR4 ;  /* 0x000000042b2b7c20 */ /* 0x000fe20008410000 */
[----:B------:R-:W-:Y:S01]  /*2940*/  ISETP.GT.AND P2, PT, R72, 0x10, PT ;  /* 0x000000104800780c */ /* 0x000fe20003f44270 */
[----:B------:R-:W-:Y:S01]  /*2950*/  FMUL.FTZ R52, R52, UR4 ;  /* 0x0000000434347c20 */ /* 0x000fe20008410000 */
[----:B------:R-:W-:Y:S01]  /*2960*/  ISETP.GT.AND P6, PT, R72, 0x8, PT ;  /* 0x000000084800780c */ /* 0x000fe20003fc4270 */
[----:B------:R-:W-:Y:S01]  /*2970*/  FMUL.FTZ R46, R46, UR4 ;  /* 0x000000042e2e7c20 */ /* 0x000fe20008410000 */
[----:B--2---:R-:W-:Y:S01]  /*2980*/  FSEL R3, R3, -INF , P4 ;  /* 0xff80000003037808 */ /* 0x004fe20002000000 */
[----:B------:R-:W2:Y:S01]  /*2990*/  MUFU.TANH R32, R32 ;  /* 0x0000002000207308 */ /* 0x000ea20000002400 */
[----:B---3--:R-:W-:Y:S01]  /*29a0*/  FSEL R25, R25, -INF , P5 ;  /* 0xff80000019197808 */ /* 0x008fe20002800000 */
[----:B------:R-:W-:Y:S01]  /*29b0*/  FMUL.FTZ R53, R53, UR4 ;  /* 0x0000000435357c20 */ /* 0x000fe20008410000 */
[----:B-1----:R-:W-:Y:S01]  /*29c0*/  FSEL R24, R26, -INF , P4 ;  /* 0xff8000001a187808 */ /* 0x002fe20002000000 */
[----:B------:R-:W-:Y:S01]  /*29d0*/  FMUL.FTZ R47, R47, UR4 ;  /* 0x000000042f2f7c20 */ /* 0x000fe20008410000 */
[----:B------:R-:W-:Y:S01]  /*29e0*/  ISETP.GT.AND P1, PT, R72, 0x9, PT ;  /* 0x000000094800780c */ /* 0x000fe20003f24270 */
[----:B------:R-:W-:Y:S01]  /*29f0*/  FMUL.FTZ R56, R56, UR4 ;  /* 0x0000000438387c20 */ /* 0x000fe20008410000 */
[----:B------:R-:W-:Y:S01]  /*2a00*/  ISETP.GT.AND P3, PT, R72, 0x11, PT ;  /* 0x000000114800780c */ /* 0x000fe20003f64270 */
[----:B------:R-:W1:Y:S01]  /*2a10*/  MUFU.TANH R28, R28 ;  /* 0x0000001c001c7308 */ /* 0x000e620000002400 */
[----:B----4-:R-:W-:Y:S01]  /*2a20*/  FSEL R26, R27, -INF , P5 ;  /* 0xff8000001b1a7808 */ /* 0x010fe20002800000 */
[----:B------:R-:W-:Y:S01]  /*2a30*/  FMUL.FTZ R50, R50, UR4 ;  /* 0x0000000432327c20 */ /* 0x000fe20008410000 */
[C---:B------:R-:W-:Y:S01]  /*2a40*/  ISETP.GT.AND P4, PT, R72.reuse, 0x18, PT ;  /* 0x000000184800780c */ /* 0x040fe20003f84270 */
[----:B------:R-:W-:Y:S01]  /*2a50*/  FMUL.FTZ R57, R57, UR4 ;  /* 0x0000000439397c20 */ /* 0x000fe20008410000 */
[----:B------:R-:W-:Y:S01]  /*2a60*/  ISETP.GT.AND P5, PT, R72, 0x19, PT ;  /* 0x000000194800780c */ /* 0x000fe20003fa4270 */
[----:B------:R-:W-:Y:S01]  /*2a70*/  FMUL.FTZ R51, R51, UR4 ;  /* 0x0000000433337c20 */ /* 0x000fe20008410000 */
[----:B------:R-:W-:Y:S01]  /*2a80*/  FMUL.FTZ R60, R60, UR4 ;  /* 0x000000043c3c7c20 */ /* 0x000fe20008410000 */
[----:B------:R-:W3:Y:S01]  /*2a90*/  MUFU.TANH R29, R29 ;  /* 0x0000001d001d7308 */ /* 0x000ee20000002400 */
[----:B--2---:R-:W-:Y:S01]  /*2aa0*/  FSEL R184, R32, -INF , P2 ;  /* 0xff80000020b87808 */ /* 0x004fe20001000000 */
[----:B------:R-:W-:Y:S01]  /*2ab0*/  FMUL.FTZ R54, R54, UR4 ;  /* 0x0000000436367c20 */ /* 0x000fe20008410000 */
[----:B------:R-:W-:Y:S01]  /*2ac0*/  FMNMX.FTZ R32, R3, R25, !PT ;  /* 0x0000001903207209 */ /* 0x000fe20007810000 */
[----:B------:R-:W-:Y:S01]  /*2ad0*/  FMUL.FTZ R61, R61, UR4 ;  /* 0x000000043d3d7c20 */ /* 0x000fe20008410000 */
[----:B------:R-:W-:Y:S01]  /*2ae0*/  FMUL.FTZ R55, R55, UR4 ;  /* 0x0000000437377c20 */ /* 0x000fe20008410000 */
[----:B------:R-:W-:Y:S01]  /*2af0*/  FMUL.FTZ R64, R64, UR4 ;  /* 0x0000000440407c20 */ /* 0x000fe20008410000 */
[----:B------:R-:W-:Y:S01]  /*2b00*/  FMUL.FTZ R58, R58, UR4 ;  /* 0x000000043a3a7c20 */ /* 0x000fe20008410000 */
[----:B------:R-:W2:Y:S01]  /*2b10*/  MUFU.TANH R31, R31 ;  /* 0x0000001f001f7308 */ /* 0x000ea20000002400 */
        /* <DEDUP_REMOVED lines=8> */
[----:B---3--:R-:W-:Y:S01]  /*2ba0*/  FSEL R29, R29, -INF , P1 ;  /* 0xff8000001d1d7808 */ /* 0x008fe20000800000 */
[----:B------:R-:W-:Y:S01]  /*2bb0*/  FMUL.FTZ R66, R66, UR4 ;  /* 0x0000000442427c20 */ /* 0x000fe20008410000 */
[----:B------:R-:W-:Y:S01]  /*2bc0*/  FMUL.FTZ R67, R67, UR4 ;  /* 0x0000000443437c20 */ /* 0x000fe20008410000 */
[----:B------:R-:W-:Y:S01]  /*2bd0*/  FMUL.FTZ R69, R69, UR4 ;  /* 0x0000000445457c20 */ /* 0x000fe20008410000 */
[----:B------:R-:W-:Y:S01]  /*2be0*/  FMUL.FTZ R70, R70, UR4 ;  /* 0x0000000446467c20 */ /* 0x000fe20008410000 */
[----:B------:R-:W-:Y:S01]  /*2bf0*/  FMUL.FTZ R71, R71, UR4 ;  /* 0x0000000447477c20 */ /* 0x000fe20008410000 */
[----:B------:R-:W-:Y:S01]  /*2c00*/  UIMAD UR4, UR36, 0xc00, UR6 ;  /* 0x00000c00240478a4 */ /* 0x000fe2000f8e0206 */
[----:B------:R-:W3:Y:S01]  /*2c10*/  MUFU.TANH R36, R36 ;  /* 0x0000002400247308 */ /* 0x000ee20000002400 */
[----:B--2---:R-:W-:-:S02]  /*2c20*/  FSEL R28, R31, -INF , P1 ;  /* 0xff8000001f1c7808 */ /* 0x004fc40000800000 */
[----:B------:R-:W-:Y:S02]  /*2c30*/  FMNMX.FTZ R31, R29, R32, !PT ;  /* 0x000000201d1f7209 */ /* 0x000fe40007810000 */
[----:B------:R-:W-:Y:S01]  /*2c40*/  ISETP.GT.AND P1, PT, R72, 0x21, PT ;  /* 0x000000214800780c */ /* 0x000fe20003f24270 */
[----:B------:R-:W-:Y:S01]  /*2c50*/  UMOV UR10, UR4 ;  /* 0x00000004000a7c82 */ /* 0x000fe20008000000 */
[----:B------:R-:W-:Y:S01]  /*2c60*/  FMNMX.FTZ R32, R184, R31, !PT ;  /* 0x0000001fb8207209 */ /* 0x000fe20007810000 */
[----:B------:R-:W2:Y:S01]  /*2c70*/  MUFU.TANH R30, R30 ;  /* 0x0000001e001e7308 */ /* 0x000ea20000002400 */
[----:B-1----:R-:W-:Y:S02]  /*2c80*/  FSEL R185, R33, -INF , P3 ;  /* 0xff80000021b97808 */ /* 0x002fe40001800000 */
[----:B------:R-:W-:Y:S02]  /*2c90*/  FMNMX.FTZ R31, R24, R26, !PT ;  /* 0x0000001a181f7209 */ /* 0x000fe40007810000 */
[----:B------:R-:W-:-:S03]  /*2ca0*/  FMNMX.FTZ R33, R185, R32, !PT ;  /* 0x00000020b9217209 */ /* 0x000fc60007810000 */
[----:B------:R-:W1:Y:S01]  /*2cb0*/  MUFU.TANH R37, R37 ;  /* 0x0000002500257308 */ /* 0x000e620000002400 */
[----:B---3--:R-:W-:-:S04]  /*2cc0*/  FSEL R186, R36, -INF , P4 ;  /* 0xff80000024ba7808 */ /* 0x008fc80002000000 */
[----:B------:R-:W-:-:S03]  /*2cd0*/  FMNMX.FTZ R32, R186, R33, !PT ;  /* 0x00000021ba207209 */ /* 0x000fc60007810000 */
[----:B------:R-:W3:Y:S01]  /*2ce0*/  MUFU.TANH R40, R40 ;  /* 0x0000002800287308 */ /* 0x000ee20000002400 */
[----:B--2---:R-:W-:Y:S02]  /*2cf0*/  FSEL R30, R30, -INF , P6 ;  /* 0xff8000001e1e7808 */ /* 0x004fe40003000000 */
[----:B------:R-:W-:Y:S02]  /*2d00*/  ISETP.GT.AND P6, PT, R72, 0x20, PT ;  /* 0x000000204800780c */ /* 0x000fe40003fc4270 */
[----:B------:R-:W-:-:S03]  /*2d10*/  FMNMX.FTZ R31, R30, R31, !PT ;  /* 0x0000001f1e1f7209 */ /* 0x000fc60007810000 */
        /* <DEDUP_REMOVED lines=12> */
[----:B-1----:R-:W-:-:S04]  /*2de0*/  FSEL R193, R41, -INF , P1 ;  /* 0xff80000029c17808 */ /* 0x002fc80000800000 */
[----:B------:R-:W-:-:S03]  /*2df0*/  FMNMX.FTZ R33, R193, R32, !PT ;  /* 0x00000020c1217209 */ /* 0x000fc60007810000 */
[----:B------:R-:W1:Y:S01]  /*2e00*/  MUFU.TANH R38, R38 ;  /* 0x0000002600267308 */ /* 0x000e620000002400 */
[----:B---3--:R-:W-:Y:S02]  /*2e10*/  FSEL R190, R35, -INF , P3 ;  /* 0xff80000023be7808 */ /* 0x008fe40001800000 */
[----:B------:R-:W-:Y:S02]  /*2e20*/  ISETP.GT.AND P3, PT, R72, 0x29, PT ;  /* 0x000000294800780c */ /* 0x000fe40003f64270 */
[----:B------:R-:W-:-:S03]  /*2e30*/  FMNMX.FTZ R32, R190, R31, !PT ;  /* 0x0000001fbe207209 */ /* 0x000fc60007810000 */
[----:B------:R-:W3:Y:S01]  /*2e40*/  MUFU.TANH R45, R45 ;  /* 0x0000002d002d7308 */ /* 0x000ee20000002400 */
[----:B--2---:R-:W-:-:S04]  /*2e50*/  FSEL R208, R44, -INF , P2 ;  /* 0xff8000002cd07808 */ /* 0x004fc80001000000 */
[----:B------:R-:W-:-:S03]  /*2e60*/  FMNMX.FTZ R33, R208, R33, !PT ;  /* 0x00000021d0217209 */ /* 0x000fc60007810000 */
[----:B------:R-:W2:Y:S01]  /*2e70*/  MUFU.TANH R39, R39 ;  /* 0x0000002700277308 */ /* 0x000ea20000002400 */
[----:B-1----:R-:W-:Y:S02]  /*2e80*/  FSEL R191, R38, -INF , P4 ;  /* 0xff80000026bf7808 */ /* 0x002fe40002000000 */
[----:B------:R-:W-:Y:S02]  /*2e90*/  ISETP.GT.AND P4, PT, R72, 0x30, PT ;  /* 0x000000304800780c */ /* 0x000fe40003f84270 */
        /* <DEDUP_REMOVED lines=82> */
[----:B-1----:R-:W-:-:S04]  /*33c0*/  FSEL R213, R62, -INF , P4 ;  /* 0xff8000003ed57808 */ /* 0x002fc80002000000 */
[----:B------:R-:W-:-:S03]  /*33d0*/  FMNMX.FTZ R31, R213, R32, !PT ;  /* 0x00000020d51f7209 */ /* 0x000fc60007810000 */
[----:B------:R-:W1:Y:S01]  /*33e0*/  MUFU.TANH R67, R67 ;  /* 0x0000004300437308 */ /* 0x000e620000002400 */
[----:B---3--:R-:W-:-:S04]  /*33f0*/  FSEL R214, R63, -INF , P5 ;  /* 0xff8000003fd67808 */ /* 0x008fc80002800000 */
        /* <DEDUP_REMOVED lines=9> */
[----:B------:R-:W-:Y:S02]  /*3490*/  FMNMX.FTZ R34, R177, R34, !PT ;  /* 0x00000022b1227209 */ /* 0x000fe40007810000 */
[----:B--2---:R-:W-:-:S03]  /*34a0*/  FSEL R180, R70, -INF , P2 ;  /* 0xff80000046b47808 */ /* 0x004fc60001000000 */
[----:B------:R-:W2:Y:S01]  /*34b0*/  SHFL.BFLY PT, R33, R34, 0x2, 0x1f ;  /* 0x0c401f0022217f89 */ /* 0x000ea200000e0000 */
[----:B------:R-:W-:Y:S02]  /*34c0*/  ISETP.GE.AND P2, PT, R152, 0x61, PT ;  /* 0x000000619800780c */ /* 0x000fe40003f46270 */
[----:B------:R-:W-:Y:S02]  /*34d0*/  FMNMX.FTZ R32, R180, R31, !PT ;  /* 0x0000001fb4207209 */ /* 0x000fe40007810000 */
[----:B-1----:R-:W-:-:S04]  /*34e0*/  FSEL R181, R71, -INF , P3 ;  /* 0xff80000047b57808 */ /* 0x002fc80001800000 */
[----:B------:R-:W-:-:S05]  /*34f0*/  FMNMX.FTZ R32, R181, R32, !PT ;  /* 0x00000020b5207209 */ /* 0x000fca0007810000 */
[----:B------:R-:W1:Y:S01]  /*3500*/  SHFL.BFLY PT, R31, R32, 0x2, 0x1f ;  /* 0x0c401f00201f7f89 */ /* 0x000e6200000e0000 */
[----:B--2---:R-:W-:-:S05]  /*3510*/  FMNMX.FTZ R33, R34, R33, !PT ;  /* 0x0000002122217209 */ /* 0x004fca0007810000 */
[----:B------:R-:W2:Y:S01]  /*3520*/  SHFL.BFLY PT, R36, R33, 0x1, 0x1f ;  /* 0x0c201f0021247f89 */ /* 0x000ea200000e0000 */
[----:B-1----:R-:W-:-:S05]  /*3530*/  FMNMX.FTZ R31, R32, R31, !PT ;  /* 0x0000001f201f7209 */ /* 0x002fca0007810000 */
[----:B------:R-:W1:Y:S01]  /*3540*/  SHFL.BFLY PT, R34, R31, 0x1, 0x1f ;  /* 0x0c201f001f227f89 */ /* 0x000e6200000e0000 */
[----:B--2---:R-:W-:-:S04]  /*3550*/  FMNMX.FTZ R189, R33, R36, !PT ;  /* 0x0000002421bd7209 */ /* 0x004fc80007810000 */
[C---:B------:R-:W-:Y:S01]  /*3560*/  FSETP.NEU.FTZ.AND P1, PT, R189.reuse, -INF , PT ;  /* 0xff800000bd00780b */ /* 0x040fe20003f3d000 */
[----:B------:R-:W-:-:S05]  /*3570*/  FMUL.FTZ R182, R189, UR5 ;  /* 0x00000005bdb67c20 */ /* 0x000fca0008410000 */
[----:B------:R-:W-:-:S05]  /*3580*/  FSEL R182, R182, RZ, P1 ;  /* 0x000000ffb6b67208 */ /* 0x000fca0000800000 */
[--C-:B------:R-:W-:Y:S01]  /*3590*/  FFMA.FTZ R3, R3, UR5, -R182.reuse ;  /* 0x0000000503037c23 */ /* 0x100fe200080108b6 */
[----:B-1----:R-:W-:Y:S01]  /*35a0*/  FMNMX.FTZ R153, R31, R34, !PT ;  /* 0x000000221f997209 */ /* 0x002fe20007810000 */
[--C-:B------:R-:W-:Y:S01]  /*35b0*/  FFMA.FTZ R155, R25, UR5, -R182.reuse ;  /* 0x00000005199b7c23 */ /* 0x100fe200080108b6 */
[--C-:B------:R-:W-:Y:S01]  /*35c0*/  FFMA.FTZ R160, R27, UR5, -R182.reuse ;  /* 0x000000051ba07c23 */ /* 0x100fe200080108b6 */
[--C-:B------:R-:W-:Y:S01]  /*35d0*/  FFMA.FTZ R161, R29, UR5, -R182.reuse ;  /* 0x000000051da17c23 */ /* 0x100fe200080108b6 */
[C---:B------:R-:W-:Y:S01]  /*35e0*/  FSETP.NEU.FTZ.AND P1, PT, R153.reuse, -INF , PT ;  /* 0xff8000009900780b */ /* 0x040fe20003f3d000 */
[----:B------:R-:W-:Y:S01]  /*35f0*/  FMUL.FTZ R183, R153, UR5 ;  /* 0x0000000599b77c20 */ /* 0x000fe20008410000 */
[----:B------:R-:W-:Y:S01]  /*3600*/  MUFU.EX2 R3, R3 ;  /* 0x0000000300037308 */ /* 0x000fe20000000800 */
[--C-:B------:R-:W-:Y:S01]  /*3610*/  FFMA.FTZ R184, R184, UR5, -R182.reuse ;  /* 0x00000005b8b87c23 */ /* 0x100fe200080108b6 */
[--C-:B------:R-:W-:Y:S01]  /*3620*/  FFMA.FTZ R185, R185, UR5, -R182.reuse ;  /* 0x00000005b9b97c23 */ /* 0x100fe200080108b6 */
[--C-:B------:R-:W-:Y:S01]  /*3630*/  FFMA.FTZ R186, R186, UR5, -R182.reuse ;  /* 0x00000005baba7c23 */ /* 0x100fe200080108b6 */
[----:B------:R-:W-:Y:S01]  /*3640*/  FSEL R183, R183, RZ, P1 ;  /* 0x000000ffb7b77208 */ /* 0x000fe20000800000 */
[--C-:B------:R-:W-:Y:S01]  /*3650*/  FFMA.FTZ R187, R187, UR5, -R182.reuse ;  /* 0x00000005bbbb7c23 */ /* 0x100fe200080108b6 */
[----:B0-----:R-:W-:Y:S01]  /*3660*/  LOP3.LUT P1, RZ, R73, 0x7f, RZ, 0xc0, !PT ;  /* 0x0000007f49ff7812 */ /* 0x001fe2000782c0ff */
[----:B------:R-:W-:Y:S01]  /*3670*/  FFMA.FTZ R196, R196, UR5, -R182 ;  /* 0x00000005c4c47c23 */ /* 0x000fe200080108b6 */
[----:B------:R-:W-:Y:S01]  /*3680*/  SHF.R.U32.HI R73, RZ, 0x7, R73 ;  /* 0x00000007ff497819 */ /* 0x000fe20000011649 */
[--C-:B------:R-:W-:Y:S01]  /*3690*/  FFMA.FTZ R162, R24, UR5, -R183.reuse ;  /* 0x0000000518a27c23 */ /* 0x100fe200080108b7 */
[--C-:B------:R-:W-:Y:S01]  /*36a0*/  FFMA.FTZ R163, R26, UR5, -R183.reuse ;  /* 0x000000051aa37c23 */ /* 0x100fe200080108b7 */
[--C-:B------:R-:W-:Y:S01]  /*36b0*/  FFMA.FTZ R164, R30, UR5, -R183.reuse ;  /* 0x000000051ea47c23 */ /* 0x100fe200080108b7 */
[----:B------:R-:W-:Y:S01]  /*36c0*/  IADD3 R154, -R73, 0xb, RZ ;  /* 0x0000000b499a7810 */ /* 0x000fe20007ffe1ff */
[--C-:B------:R-:W-:Y:S01]  /*36d0*/  FFMA.FTZ R165, R28, UR5, -R183.reuse ;  /* 0x000000051ca57c23 */ /* 0x100fe200080108b7 */
[----:B------:R-:W0:Y:S01]  /*36e0*/  MUFU.EX2 R155, R155 ;  /* 0x0000009b009b7308 */ /* 0x000e220000000800 */
[--C-:B------:R-:W-:Y:S01]  /*36f0*/  FFMA.FTZ R188, R188, UR5, -R183.reuse ;  /* 0x00000005bcbc7c23 */ /* 0x100fe200080108b7 */
[--C-:B------:R-:W-:Y:S01]  /*3700*/  FFMA.FTZ R190, R190, UR5, -R183.reuse ;  /* 0x00000005bebe7c23 */ /* 0x100fe200080108b7 */
[--C-:B------:R-:W-:Y:S01]  /*3710*/  FFMA.FTZ R191, R191, UR5, -R183.reuse ;  /* 0x00000005bfbf7c23 */ /* 0x100fe200080108b7 */
[----:B------:R-:W-:Y:S01]  /*3720*/  FFMA.FTZ R192, R192, UR5, -R183 ;  /* 0x00000005c0c07c23 */ /* 0x000fe200080108b7 */
[----:B------:R-:W-:-:S02]  /*3730*/  @!P1 VIADD R24, R0, 0x32440 ;  /* 0x0003244000189836 */ /* 0x000fc40000000000 */
[--C-:B------:R-:W-:Y:S01]  /*3740*/  FFMA.FTZ R193, R193, UR5, -R182.reuse ;  /* 0x00000005c1c17c23 */ /* 0x100fe200080108b6 */
[--C-:B------:R-:W-:Y:S01]  /*3750*/  FFMA.FTZ R208, R208, UR5, -R182.reuse ;  /* 0x00000005d0d07c23 */ /* 0x100fe200080108b6 */
[----:B------:R-:W-:Y:S01]  /*3760*/  MUFU.EX2 R160, R160 ;  /* 0x000000a000a07308 */ /* 0x000fe20000000800 */
[----:B------:R-:W-:Y:S01]  /*3770*/  FFMA.FTZ R210, R210, UR5, -R182 ;  /* 0x00000005d2d27c23 */ /* 0x000fe200080108b6 */
[----:B------:R-:W-:Y:S01]  /*3780*/  @!P1 PRMT R24, RZ, 0x654, R24 ;  /* 0x00000654ff189816 */ /* 0x000fe20000000018 */
[----:B------:R1:W-:Y:S06]  /*3790*/  BAR.ARV R154, 0x100 ;  /* 0x0004009a0000751d */ /* 0x0003ec0000002000 */
[----:B------:R2:W-:Y:S01]  /*37a0*/  @!P1 SYNCS.ARRIVE.TRANS64.RED.A1T0 RZ, [R24+URZ], RZ ;  /* 0x000000ff18ff99a7 */ /* 0x0005e2000810043f */
[----:B------:R-:W3:Y:S01]  /*37b0*/  MUFU.EX2 R161, R161 ;  /* 0x000000a100a17308 */ /* 0x000ee20000000800 */
[----:B------:R4:W-:Y:S01]  /*37c0*/  BAR.SYNC.DEFER_BLOCKING R215, 0x100 ;  /* 0x000400d70000751d */ /* 0x0009e20000010000 */
[----:B0-----:R-:W-:Y:S01]  /*37d0*/  F2FP.F16.F32.PACK_AB R156, R155, R3 ;  /* 0x000000039b9c723e */ /* 0x001fe200000000ff */
        /* <DEDUP_REMOVED lines=14> */
[----:B---3--:R-:W-:Y:S01]  /*38c0*/  F2FP.F16.F32.PACK_AB R158, R161, R160 ;  /* 0x000000a0a19e723e */ /* 0x008fe200000000ff */
[--C-:B----4-:R-:W-:Y:S01]  /*38d0*/  FFMA.FTZ R215, R174, UR5, -R182.reuse ;  /* 0x00000005aed77c23 */ /* 0x110fe200080108b6 */
        /* <DEDUP_REMOVED lines=12> */
[--C-:B------:R-:W-:Y:S01]  /*39a0*/  FFMA.FTZ R178, R178, UR5, -R183.reuse ;  /* 0x00000005b2b27c23 */ /* 0x100fe200080108b7 */
[----:B------:R-:W3:Y:S01]  /*39b0*/  MUFU.EX2 R165, R165 ;  /* 0x000000a500a57308 */ /* 0x000ee20000000800 */
[----:B0-----:R-:W-:Y:S01]  /*39c0*/  F2FP.F16.F32.PACK_AB R157, R163, R162 ;  /* 0x000000a2a39d723e */ /* 0x001fe200000000ff */
[--C-:B------:R-:W-:Y:S01]  /*39d0*/  FFMA.FTZ R179, R179, UR5, -R183.reuse ;  /* 0x00000005b3b37c23 */ /* 0x100fe200080108b7 */
[--C-:B------:R-:W-:Y:S01]  /*39e0*/  FFMA.FTZ R180, R180, UR5, -R183.reuse ;  /* 0x00000005b4b47c23 */ /* 0x100fe200080108b7 */
[----:B------:R-:W-:Y:S01]  /*39f0*/  FFMA.FTZ R181, R181, UR5, -R183 ;  /* 0x00000005b5b57c23 */ /* 0x000fe200080108b7 */
[----:B------:R-:W-:Y:S01]  /*3a00*/  FADD.FTZ R3, R3, R155 ;  /* 0x0000009b03037221 */ /* 0x000fe20000010000 */
[----:B------:R-:W-:Y:S01]  /*3a10*/  FADD.FTZ R163, R162, R163 ;  /* 0x000000a3a2a37221 */ /* 0x000fe20000010000 */
[----:B------:R-:W-:Y:S01]  /*3a20*/  @!P1 VIADD R0, R0, 0x32460 ;  /* 0x0003246000009836 */ /* 0x000fe20000000000 */
[----:B------:R-:W-:Y:S01]  /*3a30*/  MUFU.EX2 R184, R184 ;  /* 0x000000b800b87308 */ /* 0x000fe20000000800 */
[----:B------:R-:W-:-:S03]  /*3a40*/  FADD.FTZ R160, R160, R3 ;  /* 0x00000003a0a07221 */ /* 0x000fc60000010000 */
[----:B------:R-:W-:Y:S01]  /*3a50*/  @!P1 PRMT R0, RZ, 0x654, R0 ;  /* 0x00000654ff009816 */ /* 0x000fe20000000000 */
[----:B------:R-:W-:-:S03]  /*3a60*/  FADD.FTZ R161, R161, R160 ;  /* 0x000000a0a1a17221 */ /* 0x000fc60000010000 */
[----:B------:R-:W-:Y:S01]  /*3a70*/  MUFU.EX2 R185, R185 ;  /* 0x000000b900b97308 */ /* 0x000fe20000000800 */
[----:B---3--:R-:W-:Y:S01]  /*3a80*/  F2FP.F16.F32.PACK_AB R159, R165, R164 ;  /* 0x000000a4a59f723e */ /* 0x008fe200000000ff */
[----:B------:R-:W-:-:S03]  /*3a90*/  FADD.FTZ R164, R164, R163 ;  /* 0x000000a3a4a47221 */ /* 0x000fc60000010000 */
[----:B--2---:R-:W-:Y:S01]  /*3aa0*/  WARPGROUP.ARRIVE ;  /* 0x00000000000079c5 */ /* 0x004fe20000000000 */
[----:B------:R-:W-:Y:S02]  /*3ab0*/  FADD.FTZ R165, R165, R164 ;  /* 0x000000a4a5a57221 */ /* 0x000fe40000010000 */
[----:B------:R-:W-:Y:S03]  /*3ac0*/  MUFU.EX2 R186, R186 ;  /* 0x000000ba00ba7308 */ /* 0x000fe60000000800 */
[----:B------:R-:W-:Y:S01]  /*3ad0*/  HGMMA.64x256x16.F32 R24, R156, gdesc[UR8].tnspB, RZ, !UPT, gsb0 ;  /* 0x43e000089c187df0 */ /* 0x000fe2000c0008ff */
[----:B------:R-:W-:Y:S01]  /*3ae0*/  UIADD3 UR10, UR4, 0x80, URZ ;  /* 0x00000080040a7890 */ /* 0x000fe2000fffe03f */
[----:B------:R-:W-:-:S03]  /*3af0*/  UMOV UR11, 0x40000040 ;  /* 0x40000040000b7882 */ /* 0x000fc60000000000 */
[----:B------:R-:W-:Y:S08]  /*3b00*/  MUFU.EX2 R187, R187 ;  /* 0x000000bb00bb7308 */ /* 0x000ff00000000800 */
[----:B------:R-:W0:Y:S08]  /*3b10*/  MUFU.EX2 R188, R188 ;  /* 0x000000bc00bc7308 */ /* 0x000e300000000800 */
[----:B------:R-:W2:Y:S08]  /*3b20*/  MUFU.EX2 R190, R190 ;  /* 0x000000be00be7308 */ /* 0x000eb00000000800 */
[----:B------:R-:W-:Y:S01]  /*3b30*/  MUFU.EX2 R191, R191 ;  /* 0x000000bf00bf7308 */ /* 0x000fe20000000800 */
[----:B0-----:R-:W-:-:S07]  /*3b40*/  FADD.FTZ R165, R188, R165 ;  /* 0x000000a5bca57221 */ /* 0x001fce0000010000 */
[----:B------:R-:W0:Y:S08]  /*3b50*/  MUFU.EX2 R192, R192 ;  /* 0x000000c000c07308 */ /* 0x000e300000000800 */
[----:B------:R-:W-:Y:S08]  /*3b60*/  MUFU.EX2 R196, R196 ;  /* 0x000000c400c47308 */ /* 0x000ff00000000800 */
[----:B------:R-:W3:Y:S08]  /*3b70*/  MUFU.EX2 R193, R193 ;  /* 0x000000c100c17308 */ /* 0x000ef00000000800 */
[----:B------:R-:W-:Y:S08]  /*3b80*/  MUFU.EX2 R208, R208 ;  /* 0x000000d000d07308 */ /* 0x000ff00000000800 */
[----:B------:R-:W-:Y:S08]  /*3b90*/  MUFU.EX2 R210, R210 ;  /* 0x000000d200d27308 */ /* 0x000ff00000000800 */
[----:B------:R-:W-:Y:S08]  /*3ba0*/  MUFU.EX2 R195, R195 ;  /* 0x000000c300c37308 */ /* 0x000ff00000000800 */
[----:B------:R-:W4:Y:S08]  /*3bb0*/  MUFU.EX2 R194, R194 ;  /* 0x000000c200c27308 */ /* 0x000f300000000800 */
[----:B------:R-:W-:Y:S08]  /*3bc0*/  MUFU.EX2 R209, R209 ;  /* 0x000000d100d17308 */ /* 0x000ff00000000800 */
[----:B------:R-:W5:Y:S08]  /*3bd0*/  MUFU.EX2 R211, R211 ;  /* 0x000000d300d37308 */ /* 0x000f700000000800 */
[----:B------:R-:W1:Y:S08]  /*3be0*/  MUFU.EX2 R168, R168 ;  /* 0x000000a800a87308 */ /* 0x000e700000000800 */
[----:B------:R-:W-:Y:S08]  /*3bf0*/  MUFU.EX2 R170, R170 ;  /* 0x000000aa00aa7308 */ /* 0x000ff00000000800 */
[----:B------:R-:W-:Y:S08]  /*3c00*/  MUFU.EX2 R197, R197 ;  /* 0x000000c500c57308 */ /* 0x000ff00000000800 */
[----:B------:R-:W-:Y:S08]  /*3c10*/  MUFU.EX2 R199, R199 ;  /* 0x000000c700c77308 */ /* 0x000ff00000000800 */
[----:B------:R-:W1:Y:S08]  /*3c20*/  MUFU.EX2 R167, R167 ;  /* 0x000000a700a77308 */ /* 0x000e700000000800 */
        /* <DEDUP_REMOVED lines=17> */
[----:B------:R-:W-:Y:S01]  /*3d40*/  F2FP.F16.F32.PACK_AB R156, R185, R184 ;  /* 0x000000b8b99c723e */ /* 0x000fe200000000ff */
[----:B------:R-:W-:Y:S01]  /*3d50*/  FADD.FTZ R184, R184, R161 ;  /* 0x000000a1b8b87221 */ /* 0x000fe20000010000 */
[C---:B--2---:R-:W-:Y:S01]  /*3d60*/  F2FP.F16.F32.PACK_AB R157, R190.reuse, R188 ;  /* 0x000000bcbe9d723e */ /* 0x044fe200000000ff */
[----:B------:R-:W-:Y:S01]  /*3d70*/  FADD.FTZ R190, R190, R165 ;  /* 0x000000a5bebe7221 */ /* 0x000fe20000010000 */
[----:B------:R-:W-:Y:S01]  /*3d80*/  F2FP.F16.F32.PACK_AB R158, R187, R186 ;  /* 0x000000babb9e723e */ /* 0x000fe200000000ff */
[----:B------:R-:W2:Y:S01]  /*3d90*/  MUFU.EX2 R179, R179 ;  /* 0x000000b300b37308 */ /* 0x000ea20000000800 */
[----:B0-----:R-:W-:Y:S01]  /*3da0*/  F2FP.F16.F32.PACK_AB R159, R192, R191 ;  /* 0x000000bfc09f723e */ /* 0x001fe200000000ff */
        /* <DEDUP_REMOVED lines=9> */
[----:B------:R-:W-:-:S03]  /*3e40*/  UMOV UR11, 0x40000040 ;  /* 0x40000040000b7882 */ /* 0x000fc60000000000 */
[----:B------:R-:W0:Y:S01]  /*3e50*/  MUFU.EX2 R181, R181 ;  /* 0x000000b500b57308 */ /* 0x000e220000000800 */
[----:B------:R-:W-:Y:S02]  /*3e60*/  WARPGROUP.DEPBAR.LE gsb0, 0x0 ;  /* 0x00008000000079c5 */ /* 0x000fe40000010000 */
[----:B---3--:R-:W-:Y:S01]  /*3e70*/  F2FP.F16.F32.PACK_AB R156, R193, R196 ;  /* 0x000000c4c19c723e */ /* 0x008fe200000000ff */
[----:B------:R-:W-:Y:S01]  /*3e80*/  FADD.FTZ R196, R196, R187 ;  /* 0x000000bbc4c47221 */ /* 0x000fe20000010000 */
[----:B----4-:R-:W-:Y:S01]  /*3e90*/  F2FP.F16.F32.PACK_AB R157, R194, R195 ;  /* 0x000000c3c29d723e */ /* 0x010fe200000000ff */
[----:B------:R-:W-:Y:S01]  /*3ea0*/  FADD.FTZ R195, R195, R192 ;  /* 0x000000c0c3c37221 */ /* 0x000fe20000010000 */
[----:B------:R-:W-:Y:S01]  /*3eb0*/  F2FP.F16.F32.PACK_AB R158, R210, R208 ;  /* 0x000000d0d29e723e */ /* 0x000fe200000000ff */
[----:B------:R-:W-:Y:S01]  /*3ec0*/  FADD.FTZ R193, R193, R196 ;  /* 0x000000c4c1c17221 */ /* 0x000fe20000010000 */
[----:B-----5:R-:W-:Y:S01]  /*3ed0*/  F2FP.F16.F32.PACK_AB R159, R211, R209 ;  /* 0x000000d1d39f723e */ /* 0x020fe200000000ff */
        /* <DEDUP_REMOVED lines=8> */
[----:B-1----:R-:W-:Y:S01]  /*3f60*/  FADD.FTZ R193, R168, R193 ;  /* 0x000000c1a8c17221 */ /* 0x002fe20000010000 */
[----:B------:R-:W-:Y:S01]  /*3f70*/  UMOV UR11, 0x40000040 ;  /* 0x40000040000b7882 */ /* 0x000fe20000000000 */
[----:B------:R-:W-:Y:S01]  /*3f80*/  FADD.FTZ R194, R167, R194 ;  /* 0x000000c2a7c27221 */ /* 0x000fe20000010000 */
[----:B------:R-:W-:Y:S02]  /*3f90*/  WARPGROUP.DEPBAR.LE gsb0, 0x0 ;  /* 0x00008000000079c5 */ /* 0x000fe40000010000 */
[C---:B------:R-:W-:Y:S01]  /*3fa0*/  F2FP.F16.F32.PACK_AB R156, R170.reuse, R168 ;  /* 0x000000a8aa9c723e */ /* 0x040fe200000000ff */
        /* <DEDUP_REMOVED lines=9> */
[----:B------:R-:W-:-:S10]  /*4040*/  FADD.FTZ R206, R206, R169 ;  /* 0x000000a9cece7221 */ /* 0x000fd40000010000 */
        /* <DEDUP_REMOVED lines=23> */
[----:B--2---:R-:W-:Y:S01]  /*41c0*/  F2FP.F16.F32.PACK_AB R157, R179, R178 ;  /* 0x000000b2b39d723e */ /* 0x004fe200000000ff */
[----:B------:R-:W-:Y:S01]  /*41d0*/  FADD.FTZ R178, R178, R173 ;  /* 0x000000adb2b27221 */ /* 0x000fe20000010000 */
[----:B------:R-:W-:Y:S01]  /*41e0*/  F2FP.F16.F32.PACK_AB R158, R177, R176 ;  /* 0x000000b0b19e723e */ /* 0x000fe200000000ff */
[----:B------:R-:W-:Y:S01]  /*41f0*/  FADD.FTZ R175, R175, R166 ;  /* 0x000000a6afaf7221 */ /* 0x000fe20000010000 */
[----:B0-----:R-:W-:Y:S01]  /*4200*/  F2FP.F16.F32.PACK_AB R159, R181, R180 ;  /* 0x000000b4b59f723e */ /* 0x001fe200000000ff */
[----:B------:R-:W-:-:S03]  /*4210*/  FADD.FTZ R179, R179, R178 ;  /* 0x000000b2b3b37221 */ /* 0x000fc60000010000 */
[----:B------:R-:W-:Y:S01]  /*4220*/  WARPGROUP.ARRIVE ;  /* 0x00000000000079c5 */ /* 0x000fe20000000000 */
[----:B------:R-:W-:-:S04]  /*4230*/  FADD.FTZ R180, R180, R179 ;  /* 0x000000b3b4b47221 */ /* 0x000fc80000010000 */
[----:B------:R-:W-:-:S08]  /*4240*/  FADD.FTZ R3, R181, R180 ;  /* 0x000000b4b5037221 */ /* 0x000fd00000010000 */
[----:B------:R-:W-:Y:S03]  /*4250*/  HGMMA.64x256x16.F32 R24, R156, gdesc[UR8].tnspB, R24, gsb0 ;  /* 0x43e000089c187df0 */ /* 0x000fe60008000818 */
[----:B------:R-:W-:Y:S02]  /*4260*/  WARPGROUP.DEPBAR.LE gsb0, 0x0 ;  /* 0x00008000000079c5 */ /* 0x000fe40000010000 */
[----:B------:R0:W-:Y:S02]  /*4270*/  @!P1 SYNCS.ARRIVE.TRANS64.RED.A1T0 RZ, [R0+URZ], RZ ;  /* 0x000000ff00ff99a7 */ /* 0x0001e4000810043f */
[----:B0-----:R-:W-:-:S04]  /*4280*/  FADD.FTZ R0, R176, R175 ;  /* 0x000000afb0007221 */ /* 0x001fc80000010000 */
[----:B------:R-:W-:Y:S01]  /*4290*/  FADD.FTZ R0, R177, R0 ;  /* 0x00000000b1007221 */ /* 0x000fe20000010000 */
[----:B------:R-:W-:Y:S06]  /*42a0*/  @!P2 BRA `(.L_x_10292) ;  /* 0x000000280044a947 */ /* 0x000fec0003800000 */
[----:B------:R-:W-:Y:S02]  /*42b0*/  VIADD R205, R205, 0xfffffffe ;  /* 0xfffffffecdcd7836 */ /* 0x000fe40000000000 */
[----:B------:R-:W-:Y:S02]  /*42c0*/  IMAD.MOV.U32 R207, RZ, RZ, R153 ;  /* 0x000000ffffcf7224 */ /* 0x000fe400078e0099 */
[----:B------:R-:W-:-:S07]  /*42d0*/  IMAD.MOV.U32 R206, RZ, RZ, R189 ;  /* 0x000000ffffce7224 */ /* 0x000fce00078e00bd */
.L_x_10301:
[----:B------:R-:W-:Y:S01]  /*42e0*/  UIADD3 UR36, UR36, 0x1, URZ ;  /* 0x0000000124247890 */ /* 0x000fe2000fffe03f */
[C---:B------:R-:W-:Y:S01]  /*42f0*/  ISETP.GT.AND P2, PT, R205.reuse, RZ, PT ;  /* 0x000000ffcd00720c */ /* 0x040fe20003f44270 */
[----:B------:R-:W-:Y:S02]  /*4300*/  VIADD R205, R205, 0xffffffff ;  /* 0xffffffffcdcd7836 */ /* 0x000fe40000000000 */
[----:B------:R-:W-:-:S04]  /*4310*/  UISETP.NE.AND UP0, UPT, UR36, 0x2, UPT ;  /* 0x000000022400788c */ /* 0x000fc8000bf05270 */
[----:B------:R-:W-:Y:S02]  /*4320*/  USEL UR4, URZ, 0x1, UP0 ;  /* 0x000000013f047887 */ /* 0x000fe40008000000 */
[----:B------:R-:W-:Y:S02]  /*4330*/  USEL UR36, UR36, URZ, UP0 ;  /* 0x0000003f24247287 */ /* 0x000fe40008000000 */
[----:B------:R-:W-:Y:S01]  /*4340*/  ULOP3.LUT UR37, UR37, UR4, URZ, 0x3c, !UPT ;  /* 0x0000000425257292 */ /* 0x000fe2000f8e3c3f */
[----:B------:R-:W-:Y:S11]  /*4350*/  @!P0 BRA `(.L_x_10293) ;  /* 0x0000000000048947 */ /* 0x000ff60003800000 */
[----:B------:R-:W-:Y:S01]  /*4360*/  BPT.TRAP 0x1 ;  /* 0x000000040000795c */ /* 0x000fe20000300000 */
.L_x_10293:
        /* <DEDUP_REMOVED lines=9> */
.L_x_10294:
[----:B-1----:R-:W-:Y:S05]  /*4400*/  @P3 BRA `(.L_x_10295) ;  /* 0x0000000000083947 */ /* 0x002fea0003800000 */
[----:B------:R-:W1:Y:S02]  /*4410*/  SYNCS.PHASECHK.TRANS64.TRYWAIT P3, [UR4+0x32430], R208 ;  /* 0x032430d0ff0075a7 */ /* 0x000e640008060144 */
[----:B-1----:R-:W-:Y:S05]  /*4420*/  @!P3 BRA `(.L_x_10296) ;  /* 0x000000cc0098b947 */ /* 0x002fea0003800000 */
.L_x_10295:
[----:B------:R-:W-:Y:S01]  /*4430*/  R2UR UR56, R20 ;  /* 0x00000000143872ca */ /* 0x000fe200000e0000 */
[----:B------:R-:W-:Y:S01]  /*4440*/  UIMAD UR5, UR36, 0x300, UR60 ;  /* 0x00000300240578a4 */ /* 0x000fe2000f8e023c */
[----:B------:R-:W-:Y:S01]  /*4450*/  R2UR UR57, R21 ;  /* 0x00000000153972ca */ /* 0x000fe200000e0000 */
[----:B-1----:R-:W-:Y:S01]  /*4460*/  WARPGROUP.ARRIVE ;  /* 0x00000000000079c5 */ /* 0x002fe20000000000 */
[----:B------:R-:W-:-:S04]  /*4470*/  UMOV UR59, 0x40000040 ;  /* 0x40000040003b7882 */ /* 0x000fc80000000000 */
[----:B------:R-:W-:-:S07]  /*4480*/  UMOV UR58, UR5 ;  /* 0x00000005003a7c82 */ /* 0x000fce0008000000 */
[----:B------:R-:W-:Y:S01]  /*4490*/  HGMMA.64x96x16.F32 R152, gdesc[UR56], RZ, !UPT, gsb0 ;  /* 0x01600000389879f0 */ /* 0x000fe2000c0008ff */
[----:B------:R-:W-:Y:S01]  /*44a0*/  R2UR UR56, R18 ;  /* 0x00000000123872ca */ /* 0x000fe200000e0000 */
[----:B------:R-:W-:Y:S01]  /*44b0*/  UIADD3 UR58, UR5, 0x2, URZ ;  /* 0x00000002053a7890 */ /* 0x000fe2000fffe03f */
[----:B------:R-:W-:Y:S01]  /*44c0*/  R2UR UR57, R19 ;  /* 0x00000000133972ca */ /* 0x000fe200000e0000 */
[----:B------:R-:W-:Y:S01]  /*44d0*/  UMOV UR59, 0x40000040 ;  /* 0x40000040003b7882 */ /* 0x000fe20000000000 */
[----:B------:R-:W-:Y:S02]  /*44e0*/  WARPGROUP.DEPBAR.LE gsb0, 0x0 ;  /* 0x00008000000079c5 */ /* 0x000fe40000010000 */
[----:B------:R-:W-:-:S09]  /*44f0*/  WARPGROUP.ARRIVE ;  /* 0x00000000000079c5 */ /* 0x000fd20000000000 */
[----:B------:R-:W-:Y:S01]  /*4500*/  HGMMA.64x96x16.F32 R152, gdesc[UR56], R152, gsb0 ;  /* 0x01600000389879f0 */ /* 0x000fe20008000898 */
        /* <DEDUP_REMOVED lines=13> */
[----:B------:R-:W-:Y:S03]  /*45e0*/  HGMMA.64x96x16.F32 R152, gdesc[UR56], R152, gsb0 ;  /* 0x01600000389879f0 */ /* 0x000fe60008000898 */
[----:B------:R-:W-:Y:S02]  /*45f0*/  WARPGROUP.DEPBAR.LE gsb0, 0x0 ;  /* 0x00008000000079c5 */ /* 0x000fe40000010000 */
[----:B------:R-:W-:Y:S05]  /*4600*/  @!P0 BRA `(.L_x_10297) ;  /* 0x0000000000048947 */ /* 0x000fea0003800000 */
[----:B------:R-:W-:Y:S01]  /*4610*/  BPT.TRAP 0x1 ;  /* 0x000000040000795c */ /* 0x000fe20000300000 */
.L_x_10297:
[----:B------:R1:W2:Y:S01]  /*4620*/  SYNCS.PHASECHK.TRANS64.TRYWAIT P3, [UR4+0x32450], R208 ;  /* 0x032450d0ff0075a7 */ /* 0x0002a20008060144 */
[----:B------:R-:W-:Y:S05]  /*4630*/  @!P0 BRA `(.L_x_10298) ;  /* 0x0000000000048947 */ /* 0x000fea0003800000 */
[----:B------:R-:W-:Y:S01]  /*4640*/  BPT.TRAP 0x1 ;  /* 0x000000040000795c */ /* 0x000fe20000300000 */
.L_x_10298:
[----:B--2---:R-:W-:Y:S05]  /*4650*/  @P3 BRA `(.L_x_10299) ;  /* 0x0000000000083947 */ /* 0x004fea0003800000 */
[----:B------:R-:W2:Y:S02]  /*4660*/  SYNCS.PHASECHK.TRANS64.TRYWAIT P3, [UR4+0x32450], R208 ;  /* 0x032450d0ff0075a7 */ /* 0x000ea40008060144 */
[----:B--2---:R-:W-:Y:S05]  /*4670*/  @!P3 BRA `(.L_x_10300) ;  /* 0x000000cc001cb947 */ /* 0x004fea0003800000 */
.L_x_10299:
[----:B------:R-:W-:Y:S01]  /*4680*/  R2UR UR56, R4 ;  /* 0x00000000043872ca */ /* 0x000fe200000e0000 */
[----:B------:R-:W-:Y:S01]  /*4690*/  UIMAD UR5, UR36, 0xc00, UR7 ;  /* 0x00000c00240578a4 */ /* 0x000fe2000f8e0207 */
[----:B------:R-:W-:Y:S01]  /*46a0*/  R2UR UR57, R5 ;  /* 0x00000000053972ca */ /* 0x000fe200000e0000 */
[----:B------:R-:W-:Y:S01]  /*46b0*/  WARPGROUP.ARRIVE ;  /* 0x00000000000079c5 */ /* 0x000fe20000000000 */
[----:B------:R-:W-:Y:S01]  /*46c0*/  UMOV UR59, 0x40000040 ;  /* 0x40000040003b7882 */ /* 0x000fe20000000000 */
[----:B------:R-:W-:-:S04]  /*46d0*/  UIADD3 UR10, UR5, 0x300, URZ ;  /* 0x00000300050a7890 */ /* 0x000fc8000fffe03f */
[----:B------:R-:W3:Y:S01]  /*46e0*/  S2R R217, SR_TID.X ;  /* 0x0000000000d97919 */ /* 0x000ee20000002100 */
[----:B------:R-:W-:Y:S01]  /*46f0*/  UMOV UR11, 0x40000040 ;  /* 0x40000040000b7882 */ /* 0x000fe20000000000 */
[----:B------:R-:W-:Y:S01]  /*4700*/  UMOV UR58, UR5 ;  /* 0x00000005003a7c82 */ /* 0x000fe20008000000 */
[----:B------:R-:W-:Y:S01]  /*4710*/  UIADD3 UR14, UR5, 0x302, URZ ;  /* 0x00000302050e7890 */ /* 0x000fe2000fffe03f */
[----:B------:R-:W-:Y:S01]  /*4720*/  UMOV UR15, 0x40000040 ;  /* 0x40000040000f7882 */ /* 0x000fe20000000000 */
[----:B------:R-:W-:Y:S01]  /*4730*/  UIADD3 UR18, UR5, 0x304, URZ ;  /* 0x0000030405127890 */ /* 0x000fe2000fffe03f */
[----:B------:R-:W-:Y:S01]  /*4740*/  UMOV UR19, 0x40000040 ;  /* 0x4000004000137882 */ /* 0x000fe20000000000 */
[----:B------:R-:W-:Y:S01]  /*4750*/  HGMMA.64x96x16.F32 R152, gdesc[UR56], R152, gsb0 ;  /* 0x01600000389879f0 */ /* 0x000fe20008000898 */
[----:B------:R-:W-:Y:S01]  /*4760*/  R2UR UR56, R6 ;  /* 0x00000000063872ca */ /* 0x000fe200000e0000 */
[----:B------:R-:W-:Y:S01]  /*4770*/  UIADD3 UR58, UR5, 0x2, URZ ;  /* 0x00000002053a7890 */ /* 0x000fe2000fffe03f */
[----:B------:R-:W-:Y:S01]  /*4780*/  R2UR UR57, R7 ;  /* 0x00000000073972ca */ /* 0x000fe200000e0000 */
[----:B------:R-:W-:Y:S01]  /*4790*/  UMOV UR59, 0x40000040 ;  /* 0x40000040003b7882 */ /* 0x000fe20000000000 */
[----:B------:R-:W-:Y:S01]  /*47a0*/  UIADD3 UR22, UR5, 0x306, URZ ;  /* 0x0000030605167890 */ /* 0x000fe2000fffe03f */
        /* <DEDUP_REMOVED lines=12> */
[----:B---3--:R-:W-:Y:S01]  /*4870*/  SHF.R.U32.HI R217, RZ, 0x7, R217 ;  /* 0x00000007ffd97819 */ /* 0x008fe200000116d9 */
[----:B------:R-:W-:Y:S01]  /*4880*/  UMOV UR51, 0x40000040 ;  /* 0x4000004000337882 */ /* 0x000fe20000000000 */
[----:B------:R-:W-:Y:S01]  /*4890*/  UIADD3 UR54, UR5, 0x904, URZ ;  /* 0x0000090405367890 */ /* 0x000fe2000fffe03f */
[----:B------:R-:W-:Y:S01]  /*48a0*/  UMOV UR55, 0x40000040 ;  /* 0x4000004000377882 */ /* 0x000fe20000000000 */
[----:B------:R-:W-:-:S02]  /*48b0*/  WARPGROUP.DEPBAR.LE gsb0, 0x0 ;  /* 0x00008000000079c5 */ /* 0x000fc40000010000 */
[----:B------:R-:W-:-:S06]  /*48c0*/  WARPGROUP.ARRIVE ;  /* 0x00000000000079c5 */ /* 0x000fcc0000000000 */
        /* <DEDUP_REMOVED lines=19> */
[----:B------:R-:W-:Y:S01]  /*4a00*/  ULDC UR5, c[0x0][0xad0] ;  /* 0x0002b40000057ab9 */ /* 0x000fe20000000800 */
        /* <DEDUP_REMOVED lines=47> */
[----:B012---:R-:W-:Y:S01]  /*4d00*/  FMUL.FTZ R208, R165, UR5 ;  /* 0x00000005a5d07c20 */ /* 0x007fe20008410000 */
        /* <DEDUP_REMOVED lines=40> */
[----:B------:R-:W-:-:S04]  /*4f90*/  FMUL.FTZ R199, R199, UR5 ;  /* 0x00000005c7c77c20 */ /* 0x000fc80008410000 */
        /* <DEDUP_REMOVED lines=25> */
[----:B--2---:R-:W-:-:S07]  /*5130*/  FMNMX.FTZ R212, R169, R212, !PT ;  /* 0x000000d4a9d47209 */ /* 0x004fce0007810000 */
[----:B------:R-:W2:Y:S01]  /*5140*/  MUFU.TANH R209, R209 ;  /* 0x000000d100d17308 */ /* 0x000ea20000002400 */
[----:B0-----:R-:W-:Y:S01]  /*5150*/  FMNMX.FTZ R192, R163, R188, !PT ;  /* 0x000000bca3c07209 */ /* 0x001fe20007810000 */
[----:B------:R-:W-:-:S06]  /*5160*/  FMUL.FTZ R188, R193, UR5 ;  /* 0x00000005c1bc7c20 */ /* 0x000fcc0008410000 */
        /* <DEDUP_REMOVED lines=45> */
[----:B------:R-:W-:Y:S01]  /*5440*/  FMUL.FTZ R197, R198, UR5 ;  /* 0x00000005c6c57c20 */ /* 0x000fe20008410000 */
[----:B------:R-:W-:-:S05]  /*5450*/  ULDC UR5, c[0x0][0xa80] ;  /* 0x0002a00000057ab9 */ /* 0x000fca0000000800 */
        /* <DEDUP_REMOVED lines=9> */
[----:B--2---:R-:W-:Y:S02]  /*54f0*/  FMNMX.FTZ R194, R190, R189, !PT ;  /* 0x000000bdbec27209 */ /* 0x004fe40007810000 */
[----:B------:R-:W2:Y:S05]  /*5500*/  SHFL.BFLY PT, R189, R196, 0x2, 0x1f ;  /* 0x0c401f00c4bd7f89 */ /* 0x000eaa00000e0000 */
[----:B------:R-:W3:Y:S01]  /*5510*/  MUFU.TANH R195, R195 ;  /* 0x000000c300c37308 */ /* 0x000ee20000002400 */
[----:B0-----:R-:W-:-:S07]  /*5520*/  FMNMX.FTZ R194, R211, R194, !PT ;  /* 0x000000c2d3c27209 */ /* 0x001fce0007810000 */
[----:B------:R-:W0:Y:S01]  /*5530*/  MUFU.TANH R197, R197 ;  /* 0x000000c500c57308 */ /* 0x000e220000002400 */
[----:B-1----:R-:W-:-:S07]  /*5540*/  FMNMX.FTZ R194, R191, R194, !PT ;  /* 0x000000c2bfc27209 */ /* 0x002fce0007810000 */
[----:B------:R-:W1:Y:S01]  /*5550*/  MUFU.TANH R199, R199 ;  /* 0x000000c700c77308 */ /* 0x000e620000002400 */
[----:B---3--:R-:W-:Y:S02]  /*5560*/  FMNMX.FTZ R194, R195, R194, !PT ;  /* 0x000000c2c3c27209 */ /* 0x008fe40007810000 */
[----:B--2---:R-:W-:Y:S02]  /*5570*/  FMNMX.FTZ R213, R196, R189, !PT ;  /* 0x000000bdc4d57209 */ /* 0x004fe40007810000 */
[----:B0-----:R-:W-:-:S04]  /*5580*/  FMNMX.FTZ R194, R197, R194, !PT ;  /* 0x000000c2c5c27209 */ /* 0x001fc80007810000 */
[----:B-1----:R-:W-:Y:S02]  /*5590*/  FMNMX.FTZ R212, R199, R194, !PT ;  /* 0x000000c2c7d47209 */ /* 0x002fe40007810000 */
[----:B------:R-:W-:Y:S04]  /*55a0*/  SHFL.BFLY PT, R194, R213, 0x1, 0x1f ;  /* 0x0c201f00d5c27f89 */ /* 0x000fe800000e0000 */
[----:B------:R-:W0:Y:S02]  /*55b0*/  SHFL.BFLY PT, R189, R212, 0x2, 0x1f ;  /* 0x0c401f00d4bd7f89 */ /* 0x000e2400000e0000 */
[----:B0-----:R-:W-:Y:S02]  /*55c0*/  FMNMX.FTZ R198, R212, R189, !PT ;  /* 0x000000bdd4c67209 */ /* 0x001fe40007810000 */
[----:B------:R-:W-:-:S03]  /*55d0*/  FMNMX.FTZ R189, R213, R194, !PT ;  /* 0x000000c2d5bd7209 */ /* 0x000fc60007810000 */
[----:B------:R-:W0:Y:S02]  /*55e0*/  SHFL.BFLY PT, R215, R198, 0x1, 0x1f ;  /* 0x0c201f00c6d77f89 */ /* 0x000e2400000e0000 */
[C---:B------:R-:W-:Y:S01]  /*55f0*/  FADD.FTZ R194, -R189.reuse, R206 ;  /* 0x000000cebdc27221 */ /* 0x040fe20000010100 */
[----:B------:R-:W-:-:S03]  /*5600*/  FMUL.FTZ R206, R189, UR5 ;  /* 0x00000005bdce7c20 */ /* 0x000fc60008410000 */
[----:B------:R-:W-:Y:S01]  /*5610*/  FMUL.FTZ R194, R194, UR5 ;  /* 0x00000005c2c27c20 */ /* 0x000fe20008410000 */
[--C-:B------:R-:W-:Y:S01]  /*5620*/  FFMA.FTZ R196, R153, UR5, -R206.reuse ;  /* 0x0000000599c47c23 */ /* 0x100fe200080108ce */
[--C-:B------:R-:W-:Y:S01]  /*5630*/  FFMA.FTZ R214, R156, UR5, -R206.reuse ;  /* 0x000000059cd67c23 */ /* 0x100fe200080108ce */
[--C-:B------:R-:W-:Y:S01]  /*5640*/  FFMA.FTZ R212, R157, UR5, -R206.reuse ;  /* 0x000000059dd47c23 */ /* 0x100fe200080108ce */
[--C-:B------:R-:W-:Y:S01]  /*5650*/  FFMA.FTZ R152, R152, UR5, -R206.reuse ;  /* 0x0000000598987c23 */ /* 0x100fe200080108ce */
[--C-:B------:R-:W-:Y:S01]  /*5660*/  FFMA.FTZ R160, R160, UR5, -R206.reuse ;  /* 0x00000005a0a07c23 */ /* 0x100fe200080108ce */
[----:B------:R-:W1:Y:S01]  /*5670*/  MUFU.EX2 R194, R194 ;  /* 0x000000c200c27308 */ /* 0x000e620000000800 */
[--C-:B------:R-:W-:Y:S01]  /*5680*/  FFMA.FTZ R161, R161, UR5, -R206.reuse ;  /* 0x00000005a1a17c23 */ /* 0x100fe200080108ce */
        /* <DEDUP_REMOVED lines=10> */
[----:B0-----:R-:W-:Y:S01]  /*5730*/  FMNMX.FTZ R153, R198, R215, !PT ;  /* 0x000000d7c6997209 */ /* 0x001fe20007810000 */
[--C-:B------:R-:W-:Y:S01]  /*5740*/  FFMA.FTZ R179, R179, UR5, -R206.reuse ;  /* 0x00000005b3b37c23 */ /* 0x100fe200080108ce */
[--C-:B------:R-:W-:Y:S01]  /*5750*/  FFMA.FTZ R178, R178, UR5, -R206.reuse ;  /* 0x00000005b2b27c23 */ /* 0x100fe200080108ce */
[----:B------:R-:W-:Y:S01]  /*5760*/  FFMA.FTZ R180, R180, UR5, -R206 ;  /* 0x00000005b4b47c23 */ /* 0x000fe200080108ce */
[----:B------:R-:W-:Y:S01]  /*5770*/  MUFU.EX2 R198, R214 ;  /* 0x000000d600c67308 */ /* 0x000fe20000000800 */
[C---:B------:R-:W-:Y:S01]  /*5780*/  FMUL.FTZ R216, R153.reuse, UR5 ;  /* 0x0000000599d87c20 */ /* 0x040fe20008410000 */
[----:B------:R-:W-:Y:S01]  /*5790*/  FADD.FTZ R156, -R153, R207 ;  /* 0x000000cf999c7221 */ /* 0x000fe20000010100 */
[-C--:B-1----:R-:W-:Y:S01]  /*57a0*/  FMUL.FTZ R24, R24, R194.reuse ;  /* 0x000000c218187220 */ /* 0x082fe20000410000 */
[----:B------:R-:W-:Y:S01]  /*57b0*/  FMUL.FTZ R25, R25, R194 ;  /* 0x000000c219197220 */ /* 0x000fe20000410000 */
[----:B------:R-:W-:Y:S01]  /*57c0*/  FFMA.FTZ R157, R155, UR5, -R216 ;  /* 0x000000059b9d7c23 */ /* 0x000fe200080108d8 */
[----:B------:R-:W-:-:S02]  /*57d0*/  IMAD.U32 R155, RZ, RZ, UR4 ;  /* 0x00000004ff9b7e24 */ /* 0x000fc4000f8e00ff */
[----:B------:R-:W-:Y:S01]  /*57e0*/  FMUL.FTZ R207, R156, UR5 ;  /* 0x000000059ccf7c20 */ /* 0x000fe20008410000 */
[--C-:B------:R-:W-:Y:S01]  /*57f0*/  FFMA.FTZ R213, R154, UR5, -R216.reuse ;  /* 0x000000059ad57c23 */ /* 0x100fe200080108d8 */
[----:B------:R-:W-:Y:S01]  /*5800*/  IADD3 R154, -R217, 0xb, RZ ;  /* 0x0000000bd99a7810 */ /* 0x000fe20007ffe1ff */
[----:B------:R-:W-:Y:S02]  /*5810*/  @!P1 VIADD R156, R155, 0x32440 ;  /* 0x000324409b9c9836 */ /* 0x000fe40000000000 */
[--C-:B------:R-:W-:Y:S01]  /*5820*/  FFMA.FTZ R215, R158, UR5, -R216.reuse ;  /* 0x000000059ed77c23 */ /* 0x100fe200080108d8 */
[----:B------:R-:W-:Y:S02]  /*5830*/  VIADD R158, R217, 0x8 ;  /* 0x00000008d99e7836 */ /* 0x000fe40000000000 */
[----:B------:R-:W-:Y:S01]  /*5840*/  FFMA.FTZ R217, R159, UR5, -R216 ;  /* 0x000000059fd97c23 */ /* 0x000fe200080108d8 */
[----:B------:R-:W0:Y:S01]  /*5850*/  MUFU.EX2 R207, R207 ;  /* 0x000000cf00cf7308 */ /* 0x000e220000000800 */
[----:B------:R-:W-:Y:S01]  /*5860*/  @!P1 PRMT R156, RZ, 0x654, R156 ;  /* 0x00000654ff9c9816 */ /* 0x000fe2000000009c */
[----:B------:R1:W-:Y:S06]  /*5870*/  BAR.ARV R154, 0x100 ;  /* 0x0004009a0000751d */ /* 0x0003ec0000002000 */
[----:B------:R2:W-:Y:S01]  /*5880*/  @!P1 SYNCS.ARRIVE.TRANS64.RED.A1T0 RZ, [R156+URZ], RZ ;  /* 0x000000ff9cff99a7 */ /* 0x0005e2000810043f */
        /* <DEDUP_REMOVED lines=134> */
[----:B------:R-:W-:Y:S01]  /*60f0*/  UIMAD UR4, UR36, 0xc00, UR6 ;  /* 0x00000c00240478a4 */ /* 0x000fe2000f8e0206 */
[----:B---3--:R-:W-:Y:S01]  /*6100*/  F2FP.F16.F32.PACK_AB R158, R212, R198 ;  /* 0x000000c6d49e723e */ /* 0x008fe200000000ff */
[--C-:B------:R-:W-:Y:S01]  /*6110*/  FFMA.FTZ R162, R162, UR5, -R216.reuse ;  /* 0x00000005a2a27c23 */ /* 0x100fe200080108d8 */
[----:B----4-:R-:W-:Y:S01]  /*6120*/  F2FP.F16.F32.PACK_AB R157, R214, R213 ;  /* 0x000000d5d69d723e */ /* 0x010fe200000000ff */
[--C-:B------:R-:W-:Y:S01]  /*6130*/  FFMA.FTZ R163, R163, UR5, -R216.reuse ;  /* 0x00000005a3a37c23 */ /* 0x100fe200080108d8 */
[----:B-----5:R-:W-:Y:S01]  /*6140*/  F2FP.F16.F32.PACK_AB R159, R217, R215 ;  /* 0x000000d7d99f723e */ /* 0x020fe200000000ff */
[--C-:B------:R-:W-:Y:S01]  /*6150*/  FFMA.FTZ R209, R209, UR5, -R216.reuse ;  /* 0x00000005d1d17c23 */ /* 0x100fe200080108d8 */
[----:B------:R-:W-:Y:S01]  /*6160*/  UMOV UR10, UR4 ;  /* 0x00000004000a7c82 */ /* 0x000fe20008000000 */
[--C-:B------:R-:W-:Y:S01]  /*6170*/  FFMA.FTZ R210, R210, UR5, -R216.reuse ;  /* 0x00000005d2d27c23 */ /* 0x100fe200080108d8 */
[----:B------:R-:W-:Y:S01]  /*6180*/  WARPGROUP.ARRIVE ;  /* 0x00000000000079c5 */ /* 0x000fe20000000000 */
[----:B------:R-:W-:Y:S01]  /*6190*/  MUFU.EX2 R160, R160 ;  /* 0x000000a000a07308 */ /* 0x000fe20000000800 */
[--C-:B------:R-:W-:Y:S01]  /*61a0*/  FFMA.FTZ R167, R167, UR5, -R216.reuse ;  /* 0x00000005a7a77c23 */ /* 0x100fe200080108d8 */
[--C-:B------:R-:W-:Y:S01]  /*61b0*/  FFMA.FTZ R168, R168, UR5, -R216.reuse ;  /* 0x00000005a8a87c23 */ /* 0x100fe200080108d8 */
[--C-:B------:R-:W-:Y:S01]  /*61c0*/  FFMA.FTZ R173, R173, UR5, -R216.reuse ;  /* 0x00000005adad7c23 */ /* 0x100fe200080108d8 */
[--C-:B------:R-:W-:Y:S01]  /*61d0*/  FFMA.FTZ R175, R175, UR5, -R216.reuse ;  /* 0x00000005afaf7c23 */ /* 0x100fe200080108d8 */
[----:B------:R-:W-:Y:S01]  /*61e0*/  HGMMA.64x256x16.F32 R24, R156, gdesc[UR8].tnspB, R24, gsb0 ;  /* 0x43e000089c187df0 */ /* 0x000fe20008000818 */
[----:B------:R-:W-:Y:S01]  /*61f0*/  UIADD3 UR10, UR4, 0x80, URZ ;  /* 0x00000080040a7890 */ /* 0x000fe2000fffe03f */
[--C-:B------:R-:W-:Y:S01]  /*6200*/  FFMA.FTZ R174, R174, UR5, -R216.reuse ;  /* 0x00000005aeae7c23 */ /* 0x100fe200080108d8 */
[----:B------:R-:W0:Y:S01]  /*6210*/  MUFU.EX2 R161, R161 ;  /* 0x000000a100a17308 */ /* 0x000e220000000800 */
[----:B------:R-:W-:Y:S01]  /*6220*/  UMOV UR11, 0x40000040 ;  /* 0x40000040000b7882 */ /* 0x000fe20000000000 */
[--C-:B------:R-:W-:Y:S01]  /*6230*/  FFMA.FTZ R176, R176, UR5, -R216.reuse ;  /* 0x00000005b0b07c23 */ /* 0x100fe200080108d8 */
[--C-:B------:R-:W-:Y:S01]  /*6240*/  FFMA.FTZ R181, R181, UR5, -R216.reuse ;  /* 0x00000005b5b57c23 */ /* 0x100fe200080108d8 */
[----:B------:R-:W-:Y:S01]  /*6250*/  FFMA.FTZ R183, R183, UR5, -R216 ;  /* 0x00000005b7b77c23 */ /* 0x000fe200080108d8 */
        /* <DEDUP_REMOVED lines=9> */
[--C-:B------:R-:W-:Y:S01]  /*62f0*/  FFMA.FTZ R186, R186, UR5, -R206.reuse ;  /* 0x00000005baba7c23 */ /* 0x100fe200080108ce */
[----:B------:R-:W-:Y:S01]  /*6300*/  FFMA.FTZ R193, R193, UR5, -R206 ;  /* 0x00000005c1c17c23 */ /* 0x000fe200080108ce */
[----:B------:R-:W2:Y:S01]  /*6310*/  MUFU.EX2 R208, R208 ;  /* 0x000000d000d07308 */ /* 0x000ea20000000800 */
[--C-:B------:R-:W-:Y:S01]  /*6320*/  FFMA.FTZ R192, R195, UR5, -R216.reuse ;  /* 0x00000005c3c07c23 */ /* 0x100fe200080108d8 */
[--C-:B------:R-:W-:Y:S01]  /*6330*/  FFMA.FTZ R191, R191, UR5, -R216.reuse ;  /* 0x00000005bfbf7c23 */ /* 0x100fe200080108d8 */
[--C-:B------:R-:W-:Y:S01]  /*6340*/  FFMA.FTZ R195, R197, UR5, -R216.reuse ;  /* 0x00000005c5c37c23 */ /* 0x100fe200080108d8 */
[----:B------:R-:W-:Y:S01]  /*6350*/  FFMA.FTZ R206, R199, UR5, -R216 ;  /* 0x00000005c7ce7c23 */ /* 0x000fe200080108d8 */
[----:B------:R-:W-:Y:S01]  /*6360*/  FFMA.FTZ R3, R207, R3, R213 ;  /* 0x00000003cf037223 */ /* 0x000fe200000100d5 */
[----:B------:R-:W-:-:S02]  /*6370*/  @!P1 VIADD R155, R155, 0x32460 ;  /* 0x000324609b9b9836 */ /* 0x000fc40000000000 */
[----:B------:R-:W-:Y:S01]  /*6380*/  MUFU.EX2 R162, R162 ;  /* 0x000000a200a27308 */ /* 0x000fe20000000800 */
[----:B------:R-:W-:Y:S01]  /*6390*/  FADD.FTZ R214, R214, R3 ;  /* 0x00000003d6d67221 */ /* 0x000fe20000010000 */
[----:B------:R-:W-:Y:S01]  /*63a0*/  IMAD.MOV.U32 R207, RZ, RZ, R153 ;  /* 0x000000ffffcf7224 */ /* 0x000fe200078e0099 */
[----:B------:R-:W-:Y:S02]  /*63b0*/  @!P1 PRMT R155, RZ, 0x654, R155 ;  /* 0x00000654ff9b9816 */ /* 0x000fe4000000009b */
[----:B------:R-:W-:-:S03]  /*63c0*/  FADD.FTZ R214, R215, R214 ;  /* 0x000000d6d7d67221 */ /* 0x000fc60000010000 */
[----:B------:R-:W3:Y:S01]  /*63d0*/  MUFU.EX2 R163, R163 ;  /* 0x000000a300a37308 */ /* 0x000ee20000000800 */
[----:B------:R-:W-:-:S07]  /*63e0*/  FADD.FTZ R217, R217, R214 ;  /* 0x000000d6d9d97221 */ /* 0x000fce0000010000 */
[----:B------:R-:W-:Y:S08]  /*63f0*/  MUFU.EX2 R209, R209 ;  /* 0x000000d100d17308 */ /* 0x000ff00000000800 */
[----:B------:R-:W4:Y:S08]  /*6400*/  MUFU.EX2 R210, R210 ;  /* 0x000000d200d27308 */ /* 0x000f300000000800 */
[----:B------:R-:W-:Y:S08]  /*6410*/  MUFU.EX2 R165, R165 ;  /* 0x000000a500a57308 */ /* 0x000ff00000000800 */
[----:B------:R-:W5:Y:S08]  /*6420*/  MUFU.EX2 R166, R166 ;  /* 0x000000a600a67308 */ /* 0x000f700000000800 */
        /* <DEDUP_REMOVED lines=24> */
[----:B------:R-:W-:Y:S01]  /*65b0*/  MUFU.EX2 R188, R188 ;  /* 0x000000bc00bc7308 */ /* 0x000fe20000000800 */
[----:B------:R-:W-:-:S02]  /*65c0*/  WARPGROUP.DEPBAR.LE gsb0, 0x0 ;  /* 0x00008000000079c5 */ /* 0x000fc40000010000 */
[----:B0-----:R-:W-:Y:S02]  /*65d0*/  F2FP.F16.F32.PACK_AB R156, R161, R160 ;  /* 0x000000a0a19c723e */ /* 0x001fe400000000ff */
[----:B--2---:R-:W-:-:S03]  /*65e0*/  F2FP.F16.F32.PACK_AB R158, R208, R164 ;  /* 0x000000a4d09e723e */ /* 0x004fc600000000ff */
[----:B------:R-:W0:Y:S01]  /*65f0*/  MUFU.EX2 R193, R193 ;  /* 0x000000c100c17308 */ /* 0x000e220000000800 */
[----:B---3--:R-:W-:Y:S01]  /*6600*/  F2FP.F16.F32.PACK_AB R157, R163, R162 ;  /* 0x000000a2a39d723e */ /* 0x008fe200000000ff */
[----:B------:R-:W-:Y:S01]  /*6610*/  FADD.FTZ R162, R162, R217 ;  /* 0x000000d9a2a27221 */ /* 0x000fe20000010000 */
[----:B----4-:R-:W-:-:S03]  /*6620*/  F2FP.F16.F32.PACK_AB R159, R210, R209 ;  /* 0x000000d1d29f723e */ /* 0x010fc600000000ff */
[----:B------:R-:W-:Y:S01]  /*6630*/  FADD.FTZ R162, R163, R162 ;  /* 0x000000a2a3a27221 */ /* 0x000fe20000010000 */
[----:B------:R-:W-:Y:S01]  /*6640*/  WARPGROUP.ARRIVE ;  /* 0x00000000000079c5 */ /* 0x000fe20000000000 */
[----:B------:R-:W-:Y:S02]  /*6650*/  MUFU.EX2 R191, R191 ;  /* 0x000000bf00bf7308 */ /* 0x000fe40000000800 */
[----:B------:R-:W-:-:S03]  /*6660*/  FADD.FTZ R209, R209, R162 ;  /* 0x000000a2d1d17221 */ /* 0x000fc60000010000 */
[----:B------:R-:W-:Y:S01]  /*6670*/  HGMMA.64x256x16.F32 R24, R156, gdesc[UR8].tnspB, R24, gsb0 ;  /* 0x43e000089c187df0 */ /* 0x000fe20008000818 */
[----:B------:R-:W-:Y:S01]  /*6680*/  UIADD3 UR10, UR4, 0x100, URZ ;  /* 0x00000100040a7890 */ /* 0x000fe2000fffe03f */
[----:B------:R-:W-:Y:S01]  /*6690*/  FADD.FTZ R210, R210, R209 ;  /* 0x000000d1d2d27221 */ /* 0x000fe20000010000 */
[----:B------:R-:W-:Y:S01]  /*66a0*/  UMOV UR11, 0x40000040 ;  /* 0x40000040000b7882 */ /* 0x000fe20000000000 */
[----:B------:R-:W2:Y:S08]  /*66b0*/  MUFU.EX2 R192, R192 ;  /* 0x000000c000c07308 */ /* 0x000eb00000000800 */
[----:B------:R-:W-:Y:S08]  /*66c0*/  MUFU.EX2 R195, R195 ;  /* 0x000000c300c37308 */ /* 0x000ff00000000800 */
[----:B------:R-:W3:Y:S01]  /*66d0*/  MUFU.EX2 R206, R206 ;  /* 0x000000ce00ce7308 */ /* 0x000ee20000000800 */
[----:B------:R-:W-:-:S02]  /*66e0*/  WARPGROUP.DEPBAR.LE gsb0, 0x0 ;  /* 0x00008000000079c5 */ /* 0x000fc40000010000 */
[----:B-----5:R-:W-:Y:S02]  /*66f0*/  F2FP.F16.F32.PACK_AB R156, R166, R165 ;  /* 0x000000a5a69c723e */ /* 0x020fe400000000ff */
[----:B-1----:R-:W-:Y:S02]  /*6700*/  F2FP.F16.F32.PACK_AB R158, R171, R169 ;  /* 0x000000a9ab9e723e */ /* 0x002fe400000000ff */
[----:B------:R-:W-:Y:S01]  /*6710*/  F2FP.F16.F32.PACK_AB R157, R168, R167 ;  /* 0x000000a7a89d723e */ /* 0x000fe200000000ff */
[----:B------:R-:W-:Y:S01]  /*6720*/  FADD.FTZ R167, R167, R210 ;  /* 0x000000d2a7a77221 */ /* 0x000fe20000010000 */
[----:B------:R-:W-:-:S03]  /*6730*/  F2FP.F16.F32.PACK_AB R159, R175, R173 ;  /* 0x000000adaf9f723e */ /* 0x000fc600000000ff */
[----:B------:R-:W-:Y:S01]  /*6740*/  FADD.FTZ R168, R168, R167 ;  /* 0x000000a7a8a87221 */ /* 0x000fe20000010000 */
[----:B------:R-:W-:-:S03]  /*6750*/  WARPGROUP.ARRIVE ;  /* 0x00000000000079c5 */ /* 0x000fc60000000000 */
[----:B------:R-:W-:-:S03]  /*6760*/  FADD.FTZ R168, R173, R168 ;  /* 0x000000a8ada87221 */ /* 0x000fc60000010000 */
[----:B------:R-:W-:Y:S01]  /*6770*/  HGMMA.64x256x16.F32 R24, R156, gdesc[UR8].tnspB, R24, gsb0 ;  /* 0x43e000089c187df0 */ /* 0x000fe20008000818 */
[----:B------:R-:W-:Y:S01]  /*6780*/  UIADD3 UR10, UR4, 0x180, URZ ;  /* 0x00000180040a7890 */ /* 0x000fe2000fffe03f */
[----:B------:R-:W-:Y:S01]  /*6790*/  FADD.FTZ R175, R175, R168 ;  /* 0x000000a8afaf7221 */ /* 0x000fe20000010000 */
[----:B------:R-:W-:-:S03]  /*67a0*/  UMOV UR11, 0x40000040 ;  /* 0x40000040000b7882 */ /* 0x000fc60000000000 */
[----:B------:R-:W-:Y:S01]  /*67b0*/  FADD.FTZ R175, R174, R175 ;  /* 0x000000afaeaf7221 */ /* 0x000fe20000010000 */
[----:B------:R-:W-:Y:S02]  /*67c0*/  WARPGROUP.DEPBAR.LE gsb0, 0x0 ;  /* 0x00008000000079c5 */ /* 0x000fe40000010000 */
[----:B------:R-:W-:Y:S02]  /*67d0*/  F2FP.F16.F32.PACK_AB R156, R172, R170 ;  /* 0x000000aaac9c723e */ /* 0x000fe400000000ff */
[----:B------:R-:W-:Y:S02]  /*67e0*/  F2FP.F16.F32.PACK_AB R158, R179, R177 ;  /* 0x000000b1b39e723e */ /* 0x000fe400000000ff */
[C---:B------:R-:W-:Y:S01]  /*67f0*/  F2FP.F16.F32.PACK_AB R157, R176.reuse, R174 ;  /* 0x000000aeb09d723e */ /* 0x040fe200000000ff */
[----:B------:R-:W-:Y:S01]  /*6800*/  FADD.FTZ R176, R176, R175 ;  /* 0x000000afb0b07221 */ /* 0x000fe20000010000 */
[----:B------:R-:W-:-:S03]  /*6810*/  F2FP.F16.F32.PACK_AB R159, R183, R181 ;  /* 0x000000b5b79f723e */ /* 0x000fc600000000ff */
[----:B------:R-:W-:Y:S01]  /*6820*/  FADD.FTZ R176, R181, R176 ;  /* 0x000000b0b5b07221 */ /* 0x000fe20000010000 */
[----:B------:R-:W-:-:S03]  /*6830*/  WARPGROUP.ARRIVE ;  /* 0x00000000000079c5 */ /* 0x000fc60000000000 */
[----:B------:R-:W-:-:S06]  /*6840*/  FADD.FTZ R183, R183, R176 ;  /* 0x000000b0b7b77221 */ /* 0x000fcc0000010000 */
        /* <DEDUP_REMOVED lines=8> */
[----:B------:R-:W-:Y:S02]  /*68d0*/  F2FP.F16.F32.PACK_AB R157, R184, R182 ;  /* 0x000000b6b89d723e */ /* 0x000fe400000000ff */
[----:B------:R-:W-:Y:S01]  /*68e0*/  F2FP.F16.F32.PACK_AB R159, R211, R190 ;  /* 0x000000bed39f723e */ /* 0x000fe200000000ff */
[----:B------:R-:W-:-:S03]  /*68f0*/  FADD.FTZ R190, R190, R183 ;  /* 0x000000b7bebe7221 */ /* 0x000fc60000010000 */
[----:B------:R-:W-:Y:S01]  /*6900*/  WARPGROUP.ARRIVE ;  /* 0x00000000000079c5 */ /* 0x000fe20000000000 */
[----:B------:R-:W-:-:S08]  /*6910*/  FADD.FTZ R190, R211, R190 ;  /* 0x000000bed3be7221 */ /* 0x000fd00000010000 */
[----:B------:R-:W-:Y:S01]  /*6920*/  HGMMA.64x256x16.F32 R24, R156, gdesc[UR8].tnspB, R24, gsb0 ;  /* 0x43e000089c187df0 */ /* 0x000fe20008000818 */
[----:B------:R-:W-:Y:S01]  /*6930*/  UIADD3 UR10, UR4, 0x280, URZ ;  /* 0x00000280040a7890 */ /* 0x000fe2000fffe03f */
[----:B------:R-:W-:Y:S01]  /*6940*/  UMOV UR11, 0x40000040 ;  /* 0x40000040000b7882 */ /* 0x000fe20000000000 */
[----:B------:R-:W-:Y:S02]  /*6950*/  WARPGROUP.DEPBAR.LE gsb0, 0x0 ;  /* 0x00008000000079c5 */ /* 0x000fe40000010000 */
[----:B------:R-:W-:Y:S02]  /*6960*/  F2FP.F16.F32.PACK_AB R156, R233, R186 ;  /* 0x000000bae99c723e */ /* 0x000fe400000000ff */
[----:B0-----:R-:W-:Y:S02]  /*6970*/  F2FP.F16.F32.PACK_AB R158, R193, R188 ;  /* 0x000000bcc19e723e */ /* 0x001fe400000000ff */
[----:B--2---:R-:W-:Y:S01]  /*6980*/  F2FP.F16.F32.PACK_AB R157, R192, R191 ;  /* 0x000000bfc09d723e */ /* 0x004fe200000000ff */
[----:B------:R-:W-:Y:S01]  /*6990*/  FADD.FTZ R191, R191, R190 ;  /* 0x000000bebfbf7221 */ /* 0x000fe20000010000 */
[----:B---3--:R-:W-:-:S03]  /*69a0*/  F2FP.F16.F32.PACK_AB R159, R206, R195 ;  /* 0x000000c3ce9f723e */ /* 0x008fc600000000ff */
[----:B------:R-:W-:Y:S01]  /*69b0*/  FADD.FTZ R192, R192, R191 ;  /* 0x000000bfc0c07221 */ /* 0x000fe20000010000 */
[----:B------:R-:W-:-:S03]  /*69c0*/  WARPGROUP.ARRIVE ;  /* 0x00000000000079c5 */ /* 0x000fc60000000000 */
[----:B------:R-:W-:-:S10]  /*69d0*/  FADD.FTZ R3, R195, R192 ;  /* 0x000000c0c3037221 */ /* 0x000fd40000010000 */
[----:B------:R-:W-:Y:S01]  /*69e0*/  HGMMA.64x256x16.F32 R24, R156, gdesc[UR8].tnspB, R24, gsb0 ;  /* 0x43e000089c187df0 */ /* 0x000fe20008000818 */
[----:B------:R-:W-:Y:S01]  /*69f0*/  FADD.FTZ R3, R206, R3 ;  /* 0x00000003ce037221 */ /* 0x000fe20000010000 */
[----:B------:R-:W-:Y:S01]  /*6a00*/  IMAD.MOV.U32 R206, RZ, RZ, R189 ;  /* 0x000000ffffce7224 */ /* 0x000fe200078e00bd */
[----:B------:R-:W-:Y:S02]  /*6a10*/  WARPGROUP.DEPBAR.LE gsb0, 0x0 ;  /* 0x00008000000079c5 */ /* 0x000fe40000010000 */
[----:B------:R-:W-:Y:S01]  /*6a20*/  FFMA.FTZ R157, R194, R0, R152 ;  /* 0x00000000c29d7223 */ /* 0x000fe20000010098 */
[----:B------:R0:W-:Y:S03]  /*6a30*/  @!P1 SYNCS.ARRIVE.TRANS64.RED.A1T0 RZ, [R155+URZ], RZ ;  /* 0x000000ff9bff99a7 */ /* 0x0001e6000810043f */
        /* <DEDUP_REMOVED lines=23> */
[----:B0-----:R-:W-:Y:S06]  /*6bb0*/  @P2 BRA `(.L_x_10301) ;  /* 0xffffffd400c82947 */ /* 0x001fec000383ffff */
.L_x_10292:
[----:B------:R-:W0:Y:S01]  /*6bc0*/  SHFL.BFLY PT, R5, R0, 0x2, 0x1f ;  /* 0x0c401f0000057f89 */ /* 0x000e2200000e0000 */
[----:B------:R-:W-:Y:S01]  /*6bd0*/  R2UR UR4, R219 ;  /* 0x00000000db0472ca */ /* 0x000fe200000e0000 */
[----:B------:R-:W-:Y:S01]  /*6be0*/  UIADD3 UR36, UR36, 0x1, URZ ;  /* 0x0000000124247890 */ /* 0x000fe2000fffe03f */
[----:B------:R-:W-:Y:S01]  /*6bf0*/  IMAD.U32 R11, RZ, RZ, UR5 ;  /* 0x00000005ff0b7e24 */ /* 0x000fe2000f8e00ff */
[----:B------:R-:W1:Y:S01]  /*6c00*/  SHFL.BFLY PT, R6, R3, 0x2, 0x1f ;  /* 0x0c401f0003067f89 */ /* 0x000e6200000e0000 */
[----:B------:R-:W-:Y:S01]  /*6c10*/  IMAD.MOV.U32 R8, RZ, RZ, -0x800000 ;  /* 0xff800000ff087424 */ /* 0x000fe200078e00ff */
[----:B------:R-:W-:Y:S01]  /*6c20*/  UISETP.NE.AND UP0, UPT, UR36, 0x2, UPT ;  /* 0x000000022400788c */ /* 0x000fe2000bf05270 */
[----:B------:R2:W-:Y:S07]  /*6c30*/  BAR.ARV R154, 0x100 ;  /* 0x0004009a0000751d */ /* 0x0005ee0000002000 */
[----:B------:R-:W-:Y:S01]  /*6c40*/  UIADD3 UR4, UR4, 0x1, URZ ;  /* 0x0000000104047890 */ /* 0x000fe2000fffe03f */
[----:B------:R-:W-:Y:S06]  /*6c50*/  BAR.ARV 0x8, 0x180 ;  /* 0x0206000000007b1d */ /* 0x000fec0000002000 */
[----:B------:R-:W-:Y:S01]  /*6c60*/  IMAD.U32 R219, RZ, RZ, UR4 ;  /* 0x00000004ffdb7e24 */ /* 0x000fe2000f8e00ff */
[----:B------:R-:W-:Y:S01]  /*6c70*/  USEL UR4, URZ, 0x1, UP0 ;  /* 0x000000013f047887 */ /* 0x000fe20008000000 */
[----:B0-----:R-:W-:Y:S01]  /*6c80*/  FADD.FTZ R5, R5, R0 ;  /* 0x0000000005057221 */ /* 0x001fe20000010000 */
[----:B------:R-:W-:Y:S01]  /*6c90*/  IMAD.MOV.U32 R0, RZ, RZ, RZ ;  /* 0x000000ffff007224 */ /* 0x000fe200078e00ff */
[----:B------:R-:W-:Y:S01]  /*6ca0*/  PLOP3.LUT P0, PT, PT, PT, PT, 0x8, 0x0 ;  /* 0x000000000000781c */ /* 0x000fe20003f0e170 */
[----:B------:R-:W-:Y:S01]  /*6cb0*/  USEL UR36, UR36, URZ, UP0 ;  /* 0x0000003f24247287 */ /* 0x000fe20008000000 */
[----:B-1----:R-:W-:Y:S01]  /*6cc0*/  FADD.FTZ R6, R6, R3 ;  /* 0x0000000306067221 */ /* 0x002fe20000010000 */
[----:B------:R-:W0:Y:S01]  /*6cd0*/  SHFL.BFLY PT, R4, R5, 0x1, 0x1f ;  /* 0x0c201f0005047f89 */ /* 0x000e2200000e0000 */
[----:B------:R-:W-:Y:S01]  /*6ce0*/  IMAD.MOV.U32 R3, RZ, RZ, -0x800000 ;  /* 0xff800000ff037424 */ /* 0x000fe200078e00ff */
[----:B------:R-:W-:-:S02]  /*6cf0*/  ULOP3.LUT UR37, UR37, UR4, URZ, 0x3c, !UPT ;  /* 0x0000000425257292 */ /* 0x000fc4000f8e3c3f */
[----:B------:R-:W1:Y:S01]  /*6d00*/  SHFL.BFLY PT, R7, R6, 0x1, 0x1f ;  /* 0x0c201f0006077f89 */ /* 0x000e6200000e0000 */
[----:B0-----:R-:W-:Y:S01]  /*6d10*/  FADD.FTZ R9, R5, R4 ;  /* 0x0000000405097221 */ /* 0x001fe20000010000 */
[----:B------:R-:W-:Y:S02]  /*6d20*/  IMAD.MOV.U32 R4, RZ, RZ, RZ ;  /* 0x000000ffff047224 */ /* 0x000fe400078e00ff */
[----:B-1----:R-:W-:Y:S02]  /*6d30*/  FADD.FTZ R7, R6, R7 ;  /* 0x0000000706077221 */ /* 0x002fe40000010000 */
[----:B------:R-:W-:-:S03]  /*6d40*/  FSETP.NE.FTZ.AND P1, PT, R9, RZ, PT ;  /* 0x000000ff0900720b */ /* 0x000fc60003f35000 */
[----:B------:R-:W-:-:S10]  /*6d50*/  FSETP.NE.FTZ.AND P2, PT, R7, RZ, PT ;  /* 0x000000ff0700720b */ /* 0x000fd40003f55000 */
[----:B------:R-:W0:Y:S03]  /*6d60*/  @P1 MUFU.RCP R4, R9 ;  /* 0x0000000900041308 */ /* 0x000e260000001000 */
[----:B------:R-:W-:-:S05]  /*6d70*/  @P2 FMUL.FTZ R11, R11, 0.69314718246459960938 ;  /* 0x3f3172180b0b2820 */ /* 0x000fca0000410000 */
[----:B------:R-:W1:Y:S08]  /*6d80*/  @P1 MUFU.LG2 R5, R9 ;  /* 0x0000000900051308 */ /* 0x000e700000000c00 */
[----:B------:R-:W3:Y:S01]  /*6d90*/  @P2 MUFU.LG2 R6, R7 ;  /* 0x0000000700062308 */ /* 0x000ee20000000c00 */
[-C--:B0-----:R-:W-:Y:S01]  /*6da0*/  FMUL.FTZ R24, R24, R4.reuse ;  /* 0x0000000418187220 */ /* 0x081fe20000410000 */
[-C--:B------:R-:W-:Y:S01]  /*6db0*/  FMUL.FTZ R25, R25, R4.reuse ;  /* 0x0000000419197220 */ /* 0x080fe20000410000 */
        /* <DEDUP_REMOVED lines=63> */
[----:B------:R-:W-:-:S02]  /*71b0*/  IMAD.U32 R4, RZ, RZ, UR5 ;  /* 0x00000005ff047e24 */ /* 0x000fc4000f8e00ff */
[----:B-1----:R-:W-:Y:S01]  /*71c0*/  @P1 FMUL.FTZ R5, R5, 0.69314718246459960938 ;  /* 0x3f31721805051820 */ /* 0x002fe20000410000 */
[----:B---3--:R-:W-:Y:S01]  /*71d0*/  @P2 FMUL.FTZ R6, R6, 0.69314718246459960938 ;  /* 0x3f31721806062820 */ /* 0x008fe20000410000 */
[-C--:B0-----:R-:W-:Y:S01]  /*71e0*/  FMUL.FTZ R9, R83, R0.reuse ;  /* 0x0000000053097220 */ /* 0x081fe20000410000 */
        /* <DEDUP_REMOVED lines=66> */
.L_x_10280:
[----:B0-----:R-:W0:Y:S01]  /*7610*/  S2R R4, SR_CgaCtaId ;  /* 0x0000000000047919 */ /* 0x001e220000008800 */
        /* <DEDUP_REMOVED lines=53> */
[----:B------:R-:W-:Y:S01]  /*7970*/  LOP3.LUT R14, R171, 0x380, RZ, 0xc0, !PT ;  /* 0x00000380ab0e7812 */ /* 0x000fe200078ec0ff */
[--C-:B------:R-:W-:Y:S01]  /*7980*/  IMAD.X R47, RZ, RZ, R103.reuse, P2 ;  /* 0x000000ffff2f7224 */ /* 0x100fe200010e0667 */
[----:B------:R-:W-:Y:S01]  /*7990*/  LOP3.LUT R16, R173, 0x380, RZ, 0xc0, !PT ;  /* 0x00000380ad107812 */ /* 0x000fe200078ec0ff */
[----:B------:R-:W-:Y:S01]  /*79a0*/  IMAD.X R55, RZ, RZ, R103, P1 ;  /* 0x000000ffff377224 */ /* 0x000fe200008e0667 */
[----:B------:R-:W-:Y:S02]  /*79b0*/  LOP3.LUT R18, R175, 0x380, RZ, 0xc0, !PT ;  /* 0x00000380af127812 */ /* 0x000fe400078ec0ff */
[----:B------:R-:W-:-:S02]  /*79c0*/  IADD3 R6, P5, R102, 0xc020, RZ ;  /* 0x0000c02066067810 */ /* 0x000fc40007fbe0ff */
[----:B------:R-:W-:Y:S02]  /*79d0*/  SHF.R.U64 R11, R11, 0x3, RZ ;  /* 0x000000030b0b7819 */ /* 0x000fe400000012ff */
[----:B------:R-:W-:Y:S01]  /*79e0*/  LOP3.LUT R20, R177, 0x380, RZ, 0xc0, !PT ;  /* 0x00000380b1147812 */ /* 0x000fe200078ec0ff */
[--C-:B------:R-:W-:Y:S01]  /*79f0*/  IMAD.X R99, RZ, RZ, R103.reuse, P5 ;  /* 0x000000ffff637224 */ /* 0x100fe200028e0667 */
[----:B------:R-:W-:Y:S02]  /*7a00*/  IADD3 R187, P0, R102, 0x8020, RZ ;  /* 0x0000802066bb7810 */ /* 0x000fe40007f1e0ff */
[----:B------:R-:W-:Y:S02]  /*7a10*/  SHF.R.U64 R14, R14, 0x3, RZ ;  /* 0x000000030e0e7819 */ /* 0x000fe400000012ff */
[----:B------:R-:W-:Y:S01]  /*7a20*/  LOP3.LUT R30, R179, 0x380, RZ, 0xc0, !PT ;  /* 0x00000380b31e7812 */ /* 0x000fe200078ec0ff */
[----:B------:R-:W-:Y:S01]  /*7a30*/  IMAD.X R63, RZ, RZ, R103, P0 ;  /* 0x000000ffff3f7224 */ /* 0x000fe200000e0667 */
[----:B------:R-:W-:-:S02]  /*7a40*/  IADD3 R189, P4, R102, 0x8040, RZ ;  /* 0x0000804066bd7810 */ /* 0x000fc40007f9e0ff */
[----:B------:R-:W-:Y:S02]  /*7a50*/  SHF.R.U64 R16, R16, 0x3, RZ ;  /* 0x0000000310107819 */ /* 0x000fe400000012ff */
[----:B------:R-:W-:Y:S01]  /*7a60*/  LOP3.LUT R38, R181, 0x380, RZ, 0xc0, !PT ;  /* 0x00000380b5267812 */ /* 0x000fe200078ec0ff */
[--C-:B------:R-:W-:Y:S01]  /*7a70*/  IMAD.X R71, RZ, RZ, R103.reuse, P4 ;  /* 0x000000ffff477224 */ /* 0x100fe200020e0667 */
[C---:B------:R-:W-:Y:S02]  /*7a80*/  IADD3 R191, P3, R102.reuse, 0x8060, RZ ;  /* 0x0000806066bf7810 */ /* 0x040fe40007f7e0ff */
[C---:B------:R-:W-:Y:S02]  /*7a90*/  IADD3 R193, P6, R102.reuse, 0xc000, RZ ;  /* 0x0000c00066c17810 */ /* 0x040fe40007fde0ff */
[C---:B------:R-:W-:Y:S01]  /*7aa0*/  IADD3 R153, P2, R102.reuse, 0xc040, RZ ;  /* 0x0000c04066997810 */ /* 0x040fe20007f5e0ff */
[--C-:B------:R-:W-:Y:S01]  /*7ab0*/  IMAD.X R79, RZ, RZ, R103.reuse, P3 ;  /* 0x000000ffff4f7224 */ /* 0x100fe200018e0667 */
[----:B------:R-:W-:Y:S01]  /*7ac0*/  IADD3 R152, P1, R102, 0xc060, RZ ;  /* 0x0000c06066987810 */ /* 0x000fe20007f3e0ff */
[----:B------:R-:W-:Y:S01]  /*7ad0*/  IMAD.X R95, RZ, RZ, R103, P6 ;  /* 0x000000ffff5f7224 */ /* 0x000fe200030e0667 */
[----:B------:R-:W-:-:S02]  /*7ae0*/  SHF.R.U64 R18, R18, 0x3, RZ ;  /* 0x0000000312127819 */ /* 0x000fc400000012ff */
[----:B------:R-:W-:Y:S01]  /*7af0*/  LOP3.LUT R46, R183, 0x380, RZ, 0xc0, !PT ;  /* 0x00000380b72e7812 */ /* 0x000fe200078ec0ff */
[--C-:B------:R-:W-:Y:S01]  /*7b00*/  IMAD.X R13, RZ, RZ, R103.reuse, P1 ;  /* 0x000000ffff0d7224 */ /* 0x100fe200008e0667 */
[----:B------:R-:W-:Y:S01]  /*7b10*/  LOP3.LUT R102, R11, R102, RZ, 0x3c, !PT ;  /* 0x000000660b667212 */ /* 0x000fe200078e3cff */
[----:B------:R-:W-:Y:S01]  /*7b20*/  IMAD.X R11, RZ, RZ, R103, P2 ;  /* 0x000000ffff0b7224 */ /* 0x000fe200010e0667 */
[----:B------:R-:W-:Y:S02]  /*7b30*/  SHF.R.U64 R20, R20, 0x3, RZ ;  /* 0x0000000314147819 */ /* 0x000fe400000012ff */
[----:B------:R-:W-:Y:S02]  /*7b40*/  LOP3.LUT R54, R185, 0x380, RZ, 0xc0, !PT ;  /* 0x00000380b9367812 */ /* 0x000fe400078ec0ff */
[----:B------:R-:W-:Y:S02]  /*7b50*/  LOP3.LUT R12, R6, 0x380, RZ, 0xc0, !PT ;  /* 0x00000380060c7812 */ /* 0x000fe400078ec0ff */
[----:B------:R-:W-:-:S02]  /*7b60*/  LOP3.LUT R14, R14, R171, RZ, 0x3c, !PT ;  /* 0x000000ab0e0e7212 */ /* 0x000fc400078e3cff */
[----:B------:R-:W-:Y:S02]  /*7b70*/  SHF.R.U64 R30, R30, 0x3, RZ ;  /* 0x000000031e1e7819 */ /* 0x000fe400000012ff */
[----:B------:R-:W-:Y:S02]  /*7b80*/  LOP3.LUT R62, R187, 0x380, RZ, 0xc0, !PT ;  /* 0x00000380bb3e7812 */ /* 0x000fe400078ec0ff */
[----:B------:R-:W-:Y:S02]  /*7b90*/  LOP3.LUT R16, R16, R173, RZ, 0x3c, !PT ;  /* 0x000000ad10107212 */ /* 0x000fe400078e3cff */
[----:B------:R-:W-:Y:S02]  /*7ba0*/  SHF.R.U64 R38, R38, 0x3, RZ ;  /* 0x0000000326267819 */ /* 0x000fe400000012ff */
[----:B------:R-:W-:Y:S02]  /*7bb0*/  LOP3.LUT R70, R189, 0x380, RZ, 0xc0, !PT ;  /* 0x00000380bd467812 */ /* 0x000fe400078ec0ff */
[----:B------:R-:W-:-:S02]  /*7bc0*/  LOP3.LUT R18, R18, R175, RZ, 0x3c, !PT ;  /* 0x000000af12127212 */ /* 0x000fc400078e3cff */
[----:B------:R-:W-:Y:S02]  /*7bd0*/  SHF.R.U64 R46, R46, 0x3, RZ ;  /* 0x000000032e2e7819 */ /* 0x000fe400000012ff */
[----:B------:R-:W-:Y:S02]  /*7be0*/  LOP3.LUT R78, R191, 0x380, RZ, 0xc0, !PT ;  /* 0x00000380bf4e7812 */ /* 0x000fe400078ec0ff */
[----:B------:R-:W-:Y:S02]  /*7bf0*/  LOP3.LUT R98, R153, 0x380, RZ, 0xc0, !PT ;  /* 0x0000038099627812 */ /* 0x000fe400078ec0ff */
[----:B------:R-:W-:Y:S02]  /*7c00*/  LOP3.LUT R20, R20, R177, RZ, 0x3c, !PT ;  /* 0x000000b114147212 */ /* 0x000fe400078e3cff */
[----:B------:R-:W-:Y:S02]  /*7c10*/  SHF.R.U64 R54, R54, 0x3, RZ ;  /* 0x0000000336367819 */ /* 0x000fe400000012ff */
[----:B------:R-:W-:-:S02]  /*7c20*/  LOP3.LUT R94, R193, 0x380, RZ, 0xc0, !PT ;  /* 0x00000380c15e7812 */ /* 0x000fc400078ec0ff */
[----:B------:R-:W-:Y:S01]  /*7c30*/  MOV R102, R102 ;  /* 0x0000006600667202 */ /* 0x000fe20000000f00 */
[----:B------:R-:W-:Y:S01]  /*7c40*/  BAR.SYNC.DEFER_BLOCKING 0x1, 0x100 ;  /* 0x0044000000007b1d */ /* 0x000fe20000010000 */
[----:B------:R-:W-:Y:S02]  /*7c50*/  SHF.R.U64 R29, R12, 0x3, RZ ;  /* 0x000000030c1d7819 */ /* 0x000fe400000012ff */
[----:B------:R-:W-:Y:S02]  /*7c60*/  LOP3.LUT R30, R30, R179, RZ, 0x3c, !PT ;  /* 0x000000b31e1e7212 */ /* 0x000fe400078e3cff */
[----:B------:R-:W-:Y:S02]  /*7c70*/  SHF.R.U64 R62, R62, 0x3, RZ ;  /* 0x000000033e3e7819 */ /* 0x000fe400000012ff */
[----:B------:R-:W-:Y:S02]  /*7c80*/  MOV R15, R14 ;  /* 0x0000000e000f7202 */ /* 0x000fe40000000f00 */
[----:B------:R-:W-:-:S02]  /*7c90*/  LOP3.LUT R38, R38, R181, RZ, 0x3c, !PT ;  /* 0x000000b526267212 */ /* 0x000fc400078e3cff */
[----:B------:R-:W-:Y:S02]  /*7ca0*/  SHF.R.U64 R70, R70, 0x3, RZ ;  /* 0x0000000346467819 */ /* 0x000fe400000012ff */
[----:B------:R-:W-:Y:S02]  /*7cb0*/  MOV R16, R16 ;  /* 0x0000001000107202 */ /* 0x000fe40000000f00 */
[----:B------:R-:W-:Y:S02]  /*7cc0*/  LOP3.LUT R46, R46, R183, RZ, 0x3c, !PT ;  /* 0x000000b72e2e7212 */ /* 0x000fe400078e3cff */
[----:B------:R-:W-:Y:S02]  /*7cd0*/  SHF.R.U64 R78, R78, 0x3, RZ ;  /* 0x000000034e4e7819 */ /* 0x000fe400000012ff */
[----:B------:R-:W-:Y:S02]  /*7ce0*/  LOP3.LUT R103, R152, 0x380, RZ, 0xc0, !PT ;  /* 0x0000038098677812 */ /* 0x000fe400078ec0ff */
[----:B------:R-:W-:-:S02]  /*7cf0*/  SHF.R.U64 R12, R98, 0x3, RZ ;  /* 0x00000003620c7819 */ /* 0x000fc400000012ff */
[----:B------:R-:W-:Y:S01]  /*7d00*/  MOV R18, R18 ;  /* 0x0000001200127202 */ /* 0x000fe20000000f00 */
[----:B------:R-:W-:Y:S01]  /*7d10*/  STSM.16.M88.4 [R102], R24 ;  /* 0x0000001866007844 */ /* 0x000fe20000000200 */
[----:B------:R-:W-:Y:S02]  /*7d20*/  LOP3.LUT R54, R54, R185, RZ, 0x3c, !PT ;  /* 0x000000b936367212 */ /* 0x000fe400078e3cff */
[----:B------:R-:W-:Y:S01]  /*7d30*/  SHF.R.U64 R94, R94, 0x3, RZ ;  /* 0x000000035e5e7819 */ /* 0x000fe200000012ff */
[----:B------:R-:W-:Y:S01]  /*7d40*/  STSM.16.M88.4 [R15], R32 ;  /* 0x000000200f007844 */ /* 0x000fe20000000200 */
[----:B------:R-:W-:Y:S02]  /*7d50*/  LOP3.LUT R98, R29, R6, RZ, 0x3c, !PT ;  /* 0x000000061d627212 */ /* 0x000fe400078e3cff */
[----:B------:R-:W-:Y:S01]  /*7d60*/  MOV R20, R20 ;  /* 0x0000001400147202 */ /* 0x000fe20000000f00 */
[----:B------:R-:W-:Y:S01]  /*7d70*/  STSM.16.M88.4 [R16], R40 ;  /* 0x0000002810007844 */ /* 0x000fe20000000200 */
[----:B------:R-:W-:-:S02]  /*7d80*/  F2FP.F16.F32.PACK_AB R59, R158, R59 ;  /* 0x0000003b9e3b723e */ /* 0x000fc400000000ff */
[----:B------:R-:W-:Y:S01]  /*7d90*/  F2FP.F16.F32.PACK_AB R65, R157, R66 ;  /* 0x000000429d41723e */ /* 0x000fe200000000ff */
[----:B------:R-:W-:Y:S01]  /*7da0*/  STSM.16.M88.4 [R18], R48 ;  /* 0x0000003012007844 */ /* 0x000fe20000000200 */
[----:B------:R-:W-:Y:S02]  /*7db0*/  F2FP.F16.F32.PACK_AB R72, R73, R72 ;  /* 0x000000484948723e */ /* 0x000fe400000000ff */
[----:B------:R-:W-:Y:S01]  /*7dc0*/  LOP3.LUT R62, R62, R187, RZ, 0x3c, !PT ;  /* 0x000000bb3e3e7212 */ /* 0x000fe200078e3cff */
[----:B------:R-:W-:Y:S01]  /*7dd0*/  STSM.16.M88.4 [R20], R56 ;  /* 0x0000003814007844 */ /* 0x000fe20000000200 */
[----:B------:R-:W-:Y:S02]  /*7de0*/  MOV R30, R30 ;  /* 0x0000001e001e7202 */ /* 0x000fe40000000f00 */
[----:B------:R-:W-:Y:S02]  /*7df0*/  F2FP.F16.F32.PACK_AB R66, R69, R68 ;  /* 0x000000444542723e */ /* 0x000fe400000000ff */
        /* <DEDUP_REMOVED lines=19> */
[----:B------:R-:W-:Y:S01]  /*7f30*/  R2UR UR4, R218 ;  /* 0x00000000da0472ca */ /* 0x000fe200000e0000 */
[----:B------:R-:W-:Y:S01]  /*7f40*/  ULDC UR7, c[0x0][0xb88] ;  /* 0x0002e20000077ab9 */ /* 0x000fe20000000800 */
[----:B------:R-:W-:Y:S01]  /*7f50*/  LOP3.LUT R78, R78, R191, RZ, 0x3c, !PT ;  /* 0x000000bf4e4e7212 */ /* 0x000fe200078e3cff */
[----:B------:R-:W0:Y:S01]  /*7f60*/  LDC R77, c[0x0][0xce8] ;  /* 0x00033a00ff4d7b82 */ /* 0x000e220000000800 */
[----:B------:R-:W-:-:S02]  /*7f70*/  SHF.R.U64 R103, R103, 0x3, RZ ;  /* 0x0000000367677819 */ /* 0x000fc400000012ff */
[----:B------:R-:W-:Y:S02]  /*7f80*/  MOV R46, R46 ;  /* 0x0000002e002e7202 */ /* 0x000fe40000000f00 */
[----:B------:R-:W-:Y:S02]  /*7f90*/  F2FP.F16.F32.PACK_AB R82, R85, R84 ;  /* 0x000000545552723e */ /* 0x000fe400000000ff */
[----:B------:R-:W-:Y:S02]  /*7fa0*/  LOP3.LUT R94, R94, R193, RZ, 0x3c, !PT ;  /* 0x000000c15e5e7212 */ /* 0x000fe400078e3cff */
[----:B------:R-:W-:Y:S01]  /*7fb0*/  MOV R54, R54 ;  /* 0x0000003600367202 */ /* 0x000fe20000000f00 */
[----:B------:R-:W-:Y:S01]  /*7fc0*/  STSM.16.M88.4 [R46], R80 ;  /* 0x000000502e007844 */ /* 0x000fe20000000200 */
[----:B------:R-:W-:Y:S02]  /*7fd0*/  MOV R14, R98 ;  /* 0x00000062000e7202 */ /* 0x000fe40000000f00 */
        /* <DEDUP_REMOVED lines=30> */
[----:B------:R-:W-:Y:S01]  /*81c0*/  MOV R6, R10 ;  /* 0x0000000a00067202 */ /* 0x000fe20000000f00 */
[----:B------:R1:W-:Y:S01]  /*81d0*/  STSM.16.M88.4 [R14], R128 ;  /* 0x000000800e007844 */ /* 0x0003e20000000200 */
[----:B------:R-:W-:Y:S01]  /*81e0*/  F2FP.F16.F32.PACK_AB R138, R141, R140 ;  /* 0x0000008c8d8a723e */ /* 0x000fe200000000ff */
[----:B------:R-:W-:Y:S01]  /*81f0*/  IMAD.U32 R10, RZ, RZ, UR8 ;  /* 0x00000008ff0a7e24 */ /* 0x000fe2000f8e00ff */
[----:B------:R-:W-:Y:S01]  /*8200*/  F2FP.F16.F32.PACK_AB R139, R143, R142 ;  /* 0x0000008e8f8b723e */ /* 0x000fe200000000ff */
[----:B------:R-:W-:Y:S01]  /*8210*/  IMAD.U32 R11, RZ, RZ, UR9 ;  /* 0x00000009ff0b7e24 */ /* 0x000fe2000f8e00ff */
[----:B------:R-:W-:Y:S01]  /*8220*/  F2FP.F16.F32.PACK_AB R145, R147, R146 ;  /* 0x000000929391723e */ /* 0x000fe200000000ff */
[----:B------:R-:W-:Y:S01]  /*8230*/  ULDC.64 UR8, c[0x0][0xd08] ;  /* 0x0003420000087ab9 */ /* 0x000fe20000000a00 */
[----:B------:R-:W-:Y:S01]  /*8240*/  MOV R12, R12 ;  /* 0x0000000c000c7202 */ /* 0x000fe20000000f00 */
[----:B------:R2:W-:Y:S01]  /*8250*/  STSM.16.M88.4 [R6], R136 ;  /* 0x0000008806007844 */ /* 0x0005e20000000200 */
[----:B------:R-:W-:-:S02]  /*8260*/  F2FP.F16.F32.PACK_AB R146, R149, R148 ;  /* 0x000000949592723e */ /* 0x000fc400000000ff */
[----:B------:R-:W-:Y:S02]  /*8270*/  F2FP.F16.F32.PACK_AB R147, R0, R150 ;  /* 0x000000960093723e */ /* 0x000fe400000000ff */
[----:B------:R-:W-:Y:S02]  /*8280*/  PLOP3.LUT P0, PT, PT, PT, UP0, 0x80, 0x0 ;  /* 0x000000000000781c */ /* 0x000fe40003f0f008 */
[----:B------:R-:W-:Y:S01]  /*8290*/  R2UR UR10, R202 ;  /* 0x00000000ca0a72ca */ /* 0x000fe200000e0000 */
[----:B------:R2:W-:Y:S01]  /*82a0*/  STSM.16.M88.4 [R12], R144 ;  /* 0x000000900c007844 */ /* 0x0005e20000000200 */
[----:B------:R-:W-:Y:S09]  /*82b0*/  BAR.SYNC.DEFER_BLOCKING 0x1, 0x100 ;  /* 0x0044000000007b1d */ /* 0x000ff20000010000 */
[----:B------:R-:W3:Y:S01]  /*82c0*/  @P0 LDG.E R0, desc[UR38][R10.64] ;  /* 0x000000260a000981 */ /* 0x000ee2000c1e1900 */
[----:B------:R-:W-:Y:S01]  /*82d0*/  UISETP.NE.U32.AND UP1, UPT, UR8, URZ, UPT ;  /* 0x0000003f0800728c */ /* 0x000fe2000bf25070 */
[----:B0-----:R-:W-:Y:S01]  /*82e0*/  ISETP.NE.AND P1, PT, R77, 0x1, PT ;  /* 0x000000014d00780c */ /* 0x001fe20003f25270 */
[----:B------:R-:W-:-:S02]  /*82f0*/  IMAD.U32 R17, RZ, RZ, UR10 ;  /* 0x0000000aff117e24 */ /* 0x000fc4000f8e00ff */
[----:B------:R-:W-:-:S06]  /*8300*/  UISETP.NE.AND.EX UP1, UPT, UR9, URZ, UPT, UP1 ;  /* 0x0000003f0900728c */ /* 0x000fcc000bf25310 */
[----:B------:R-:W-:-:S04]  /*8310*/  PLOP3.LUT P2, PT, PT, PT, UP1, 0x80, 0x0 ;  /* 0x000000000000781c */ /* 0x000fc80003f4f018 */
[----:B------:R-:W0:Y:S01]  /*8320*/  @P1 LDC R9, c[0x0][0xcec] ;  /* 0x00033b00ff091b82 */ /* 0x000e220000000800 */
[----:B------:R-:W-:-:S04]  /*8330*/  @UP1 ULEA UR8, UP2, UR61, UR8, 0x2 ;  /* 0x000000083d081291 */ /* 0x000fc8000f84103f */
[----:B------:R-:W-:Y:S02]  /*8340*/  @UP1 ULEA.HI.X UR9, UR61, UR9, UR4, 0x2, UP2 ;  /* 0x000000093d091291 */ /* 0x000fe400090f1404 */
[----:B-1----:R-:W-:Y:S01]  /*8350*/  IMAD.U32 R14, RZ, RZ, UR8 ;  /* 0x00000008ff0e7e24 */ /* 0x002fe2000f8e00ff */
[----:B------:R-:W-:Y:S01]  /*8360*/  UMOV UR4, URZ ;  /* 0x0000003f00047c82 */ /* 0x000fe20008000000 */
[----:B------:R-:W1:Y:S02]  /*8370*/  @P1 LDC R13, c[0x0][0xcf0] ;  /* 0x00033c00ff0d1b82 */ /* 0x000e640000000800 */
[----:B------:R-:W-:Y:S01]  /*8380*/  IMAD.U32 R15, RZ, RZ, UR9 ;  /* 0x00000009ff0f7e24 */ /* 0x000fe2000f8e00ff */
[----:B---3--:R-:W-:Y:S01]  /*8390*/  @P0 R2UR UR4, R0 ;  /* 0x00000000000402ca */ /* 0x008fe200000e0000 */
[----:B------:R-:W-:-:S06]  /*83a0*/  IMAD.U32 R0, RZ, RZ, UR7 ;  /* 0x00000007ff007e24 */ /* 0x000fcc000f8e00ff */
[----:B------:R2:W5:Y:S01]  /*83b0*/  @P2 LDG.E R0, desc[UR38][R14.64] ;  /* 0x000000260e002981 */ /* 0x000562000c1e1900 */
[----:B01----:R-:W-:Y:S07]  /*83c0*/  @P2 BRA `(.L_x_10304) ;  /* 0x0000000000102947 */ /* 0x003fee0003800000 */
[----:B------:R-:W-:Y:S05]  /*83d0*/  @!P0 BRA `(.L_x_10304) ;  /* 0x00000000000c8947 */ /* 0x000fea0003800000 */
[----:B--2---:R-:W2:Y:S04]  /*83e0*/  LDG.E R15, desc[UR38][R10.64] ;  /* 0x000000260a0f7981 */ /* 0x004ea8000c1e1900 */
[----:B-----5:R-:W2:Y:S02]  /*83f0*/  LDG.E R0, desc[UR38][R10.64+0x4] ;  /* 0x000004260a007981 */ /* 0x020ea4000c1e1900 */
[----:B--2---:R-:W-:-:S07]  /*8400*/  IMAD.IADD R0, R0, 0x1, -R15 ;  /* 0x0000000100007824 */ /* 0x004fce00078e0a0f */
.L_x_10304:
[----:B------:R-:W-:Y:S01]  /*8410*/  R2UR UR17, R203 ;  /* 0x00000000cb1172ca */ /* 0x000fe200000e0000 */
[----:B------:R-:W-:Y:S01]  /*8420*/  ULDC.64 UR12, c[0x0][0xc90] ;  /* 0x00032400000c7ab9 */ /* 0x000fe20000000a00 */
[----:B------:R-:W-:Y:S01]  /*8430*/  R2UR UR15, R218 ;  /* 0x00000000da0f72ca */ /* 0x000fe200000e0000 */
[----:B------:R-:W-:Y:S01]  /*8440*/  USHF.R.S32.HI UR11, URZ, 0x1f, UR4 ;  /* 0x0000001f3f0b7899 */ /* 0x000fe20008011404 */
[----:B--2---:R-:W-:Y:S01]  /*8450*/  IMAD R12, R17, 0x80, R224 ;  /* 0x00000080110c7824 */ /* 0x004fe200078e02e0 */
[----:B------:R-:W-:Y:S01]  /*8460*/  UMOV UR10, UR4 ;  /* 0x00000004000a7c82 */ /* 0x000fe20008000000 */
[----:B------:R-:W-:Y:S01]  /*8470*/  USEL UR61, UR61, URZ, !UP0 ;  /* 0x0000003f3d3d7287 */ /* 0x000fe2000c000000 */
[----:B------:R-:W-:Y:S01]  /*8480*/  R2UR UR16, R202 ;  /* 0x00000000ca1072ca */ /* 0x000fe200000e0000 */
[----:B------:R-:W-:-:S04]  /*8490*/  @P1 IMAD.HI.U32 R6, R12, R9, RZ ;  /* 0x000000090c061227 */ /* 0x000fc800078e00ff */
[----:B------:R-:W-:Y:S01]  /*84a0*/  IMAD.MOV.U32 R10, RZ, RZ, R12 ;  /* 0x000000ffff0a7224 */ /* 0x000fe200078e000c */
[----:B------:R-:W-:Y:S01]  /*84b0*/  USHF.R.S32.HI UR14, URZ, 0x1f, UR17 ;  /* 0x0000001f3f0e7899 */ /* 0x000fe20008011411 */
[----:B------:R-:W-:Y:S01]  /*84c0*/  @P1 SHF.R.U32.HI R10, RZ, R13, R6 ;  /* 0x0000000dff0a1219 */ /* 0x000fe20000011606 */
[----:B------:R-:W-:Y:S01]  /*84d0*/  UIMAD.WIDE.U32 UR8, UR17, UR12, UR10 ;  /* 0x0000000c110872a5 */ /* 0x000fe2000f8e000a */
[----:B------:R-:W-:Y:S01]  /*84e0*/  IMAD R9, R204, 0x40, R2 ;  /* 0x00000040cc097824 */ /* 0x000fe200078e0202 */
[----:B------:R-:W-:Y:S01]  /*84f0*/  UIMAD UR7, UR14, UR12, URZ ;  /* 0x0000000c0e0772a4 */ /* 0x000fe2000f8e023f */
[----:B-----5:R-:W-:Y:S01]  /*8500*/  IMAD R81, R0, R77, RZ ;  /* 0x0000004d00517224 */ /* 0x020fe200078e02ff */
[----:B------:R-:W-:Y:S01]  /*8510*/  USEL UR15, UR15, URZ, !UP0 ;  /* 0x0000003f0f0f7287 */ /* 0x000fe2000c000000 */
[----:B------:R-:W-:Y:S01]  /*8520*/  IMAD.MOV R6, RZ, RZ, -R10 ;  /* 0x000000ffff067224 */ /* 0x000fe200078e0a0a */
[----:B------:R-:W-:Y:S01]  /*8530*/  UIMAD UR7, UR17, UR13, UR7 ;  /* 0x0000000d110772a4 */ /* 0x000fe2000f8e0207 */
[----:B------:R-:W-:-:S02]  /*8540*/  IMAD.WIDE R4, R9, 0x2, R4 ;  /* 0x0000000209047825 */ /* 0x000fc400078e0204 */
[----:B------:R-:W-:Y:S01]  /*8550*/  ULDC.64 UR12, c[0x0][0xc98] ;  /* 0x00032600000c7ab9 */ /* 0x000fe20000000a00 */
[----:B------:R-:W-:Y:S01]  /*8560*/  UIADD3 UR9, UR9, UR7, URZ ;  /* 0x0000000709097290 */ /* 0x000fe2000fffe03f */
[----:B------:R-:W-:Y:S01]  /*8570*/  IMAD R9, R77, R6, R12 ;  /* 0x000000064d097224 */ /* 0x000fe200078e020c */
[----:B------:R-:W-:Y:S01]  /*8580*/  UIMAD UR7, UR15, UR12, URZ ;  /* 0x0000000c0f0772a4 */ /* 0x000fe2000f8e023f */
[----:B------:R-:W-:Y:S01]  /*8590*/  SHF.R.S32.HI R6, RZ, 0x1f, R10 ;  /* 0x0000001fff067819 */ /* 0x000fe2000001140a */
[----:B------:R-:W-:Y:S01]  /*85a0*/  UIMAD.WIDE.U32 UR8, UR61, UR12, UR8 ;  /* 0x0000000c3d0872a5 */ /* 0x000fe2000f8e0008 */
[C---:B------:R-:W-:Y:S01]  /*85b0*/  IADD3 R37, P2, R4.reuse, 0x5000, RZ ;  /* 0x0000500004257810 */ /* 0x040fe20007f5e0ff */
[----:B------:R-:W-:Y:S01]  /*85c0*/  UIMAD UR7, UR61, UR13, UR7 ;  /* 0x0000000d3d0772a4 */ /* 0x000fe2000f8e0207 */
[C---:B------:R-:W-:Y:S02]  /*85d0*/  IADD3 R17, P5, R4.reuse, 0x1000, RZ ;  /* 0x0000100004117810 */ /* 0x040fe40007fbe0ff */
[----:B------:R-:W-:Y:S01]  /*85e0*/  IADD3 R25, P4, R4, 0x2000, RZ ;  /* 0x0000200004197810 */ /* 0x000fe20007f9e0ff */
[----:B------:R-:W-:Y:S01]  /*85f0*/  ULDC.64 UR12, c[0x0][0xba0] ;  /* 0x0002e800000c7ab9 */ /* 0x000fe20000000a00 */
[----:B------:R-:W-:Y:S01]  /*8600*/  IADD3 R10, P0, R10, UR8, RZ ;  /* 0x000000080a0a7c10 */ /* 0x000fe2000ff1e0ff */
[----:B------:R-:W-:Y:S01]  /*8610*/  IMAD.U32 R11, RZ, RZ, UR7 ;  /* 0x00000007ff0b7e24 */ /* 0x000fe2000f8e00ff */
[----:B------:R-:W-:-:S02]  /*8620*/  LOP3.LUT R36, R37, 0x380, RZ, 0xc0, !PT ;  /* 0x0000038025247812 */ /* 0x000fc400078ec0ff */
[----:B------:R-:W-:Y:S02]  /*8630*/  LOP3.LUT R16, R17, 0x380, RZ, 0xc0, !PT ;  /* 0x0000038011107812 */ /* 0x000fe400078ec0ff */
        /* <DEDUP_REMOVED lines=8> */
[----:B------:R-:W-:-:S02]  /*86c0*/  SHF.R.U64 R36, R36, 0x3, RZ ;  /* 0x0000000324247819 */ /* 0x000fc400000012ff */
[----:B------:R-:W-:Y:S01]  /*86d0*/  SHF.R.U64 R28, R28, 0x3, RZ ;  /* 0x000000031c1c7819 */ /* 0x000fe200000012ff */
[----:B------:R-:W-:Y:S01]  /*86e0*/  IMAD R13, R9, UR9, R6 ;  /* 0x00000009090d7c24 */ /* 0x000fe2000f8e0206 */
[----:B------:R-:W-:Y:S01]  /*86f0*/  ULDC.64 UR8, c[0x0][0xc50] ;  /* 0x0003140000087ab9 */ /* 0x000fe20000000a00 */
[----:B------:R-:W-:Y:S02]  /*8700*/  IADD3 R33, P3, R4, 0x4000, RZ ;  /* 0x0000400004217810 */ /* 0x000fe40007f7e0ff */
[----:B------:R-:W-:Y:S01]  /*8710*/  IMAD.IADD R9, R11, 0x1, R13 ;  /* 0x000000010b097824 */ /* 0x000fe200078e020d */
[----:B------:R-:W-:Y:S02]  /*8720*/  LEA R12, P6, R10, UR8, 0x2 ;  /* 0x000000080a0c7c11 */ /* 0x000fe4000f8c10ff */
[----:B------:R-:W-:Y:S01]  /*8730*/  LOP3.LUT R28, R28, R29, RZ, 0x3c, !PT ;  /* 0x0000001d1c1c7212 */ /* 0x000fe200078e3cff */
[----:B------:R-:W-:Y:S01]  /*8740*/  IMAD.X R29, RZ, RZ, R5, P0 ;  /* 0x000000ffff1d7224 */ /* 0x000fe200000e0605 */
[----:B------:R-:W-:Y:S01]  /*8750*/  SHF.R.U64 R16, R16, 0x3, RZ ;  /* 0x0000000310107819 */ /* 0x000fe200000012ff */
[----:B------:R-:W-:Y:S01]  /*8760*/  SHFL.IDX PT, R20, R12, RZ, 0x1c1f ;  /* 0x001c1fff0c147589 */ /* 0x000fe200000e0000 */
[----:B------:R-:W-:-:S02]  /*8770*/  SHF.R.U64 R24, R24, 0x3, RZ ;  /* 0x0000000318187819 */ /* 0x000fc400000012ff */
[----:B------:R-:W-:Y:S01]  /*8780*/  IADD3 R57, P0, R4, 0x9000, RZ ;  /* 0x0000900004397810 */ /* 0x000fe20007f1e0ff */
[----:B------:R-:W-:Y:S01]  /*8790*/  SHFL.IDX PT, R50, R12, 0x1, 0x1c1f ;  /* 0x003c1f000c327f89 */ /* 0x000fe200000e0000 */
[----:B------:R-:W-:Y:S01]  /*87a0*/  LEA.HI.X R14, R10, UR9, R9, 0x2, P6 ;  /* 0x000000090a0e7c11 */ /* 0x000fe2000b0f1409 */
[----:B------:R-:W-:Y:S01]  /*87b0*/  IMAD.U32 R9, RZ, RZ, UR16 ;  /* 0x00000010ff097e24 */ /* 0x000fe2000f8e00ff */
[----:B------:R-:W-:Y:S01]  /*87c0*/  LOP3.LUT R36, R36, R37, RZ, 0x3c, !PT ;  /* 0x0000002524247212 */ /* 0x000fe200078e3cff */
[--C-:B------:R-:W-:Y:S01]  /*87d0*/  IMAD.X R37, RZ, RZ, R5.reuse, P2 ;  /* 0x000000ffff257224 */ /* 0x100fe200010e0605 */
[----:B------:R-:W-:Y:S01]  /*87e0*/  LOP3.LUT R32, R33, 0x380, RZ, 0xc0, !PT ;  /* 0x0000038021207812 */ /* 0x000fe200078ec0ff */
[----:B------:R-:W0:Y:S01]  /*87f0*/  SHFL.IDX PT, R21, R14, RZ, 0x1c1f ;  /* 0x001c1fff0e157589 */ /* 0x000e2200000e0000 */
[----:B------:R-:W-:Y:S01]  /*8800*/  LOP3.LUT R16, R16, R17, RZ, 0x3c, !PT ;  /* 0x0000001110107212 */ /* 0x000fe200078e3cff */
[--C-:B------:R-:W-:Y:S01]  /*8810*/  IMAD.X R17, RZ, RZ, R5.reuse, P5 ;  /* 0x000000ffff117224 */ /* 0x100fe200028e0605 */
[----:B------:R-:W-:Y:S01]  /*8820*/  LOP3.LUT R24, R24, R25, RZ, 0x3c, !PT ;  /* 0x0000001918187212 */ /* 0x000fe200078e3cff */
[----:B------:R-:W-:Y:S01]  /*8830*/  IMAD.X R25, RZ, RZ, R5, P4 ;  /* 0x000000ffff197224 */ /* 0x000fe200020e0605 */
[----:B------:R-:W-:Y:S01]  /*8840*/  LOP3.LUT R56, R57, 0x380, RZ, 0xc0, !PT ;  /* 0x0000038039387812 */ /* 0x000fe200078ec0ff */
[----:B------:R-:W1:Y:S01]  /*8850*/  SHFL.IDX PT, R51, R14, 0x1, 0x1c1f ;  /* 0x003c1f000e337f89 */ /* 0x000e6200000e0000 */
[C---:B------:R-:W-:Y:S01]  /*8860*/  IADD3 R49, P2, R4.reuse, 0xb000, RZ ;  /* 0x0000b00004317810 */ /* 0x040fe20007f5e0ff */
[----:B------:R-:W-:Y:S01]  /*8870*/  IMAD R18, R9, 0x80, R222 ;  /* 0x0000008009127824 */ /* 0x000fe200078e02de */
[----:B------:R-:W-:-:S02]  /*8880*/  IADD3 R41, P6, R4, 0x6000, RZ ;  /* 0x0000600004297810 */ /* 0x000fc40007fde0ff */
[----:B------:R-:W-:Y:S01]  /*8890*/  IADD3 R45, P5, R4, 0x7000, RZ ;  /* 0x00007000042d7810 */ /* 0x000fe20007fbe0ff */
[----:B------:R-:W-:Y:S01]  /*88a0*/  VIADD R6, R18, 0x8 ;  /* 0x0000000812067836 */ /* 0x000fe20000000000 */
[----:B------:R-:W-:Y:S02]  /*88b0*/  IADD3 R65, P4, R4, 0x8000, RZ ;  /* 0x0000800004417810 */ /* 0x000fe40007f9e0ff */
[----:B------:R-:W-:Y:S02]  /*88c0*/  SHF.R.U64 R32, R32, 0x3, RZ ;  /* 0x0000000320207819 */ /* 0x000fe400000012ff */
[----:B------:R-:W-:Y:S02]  /*88d0*/  SHF.R.U64 R56, R56, 0x3, RZ ;  /* 0x0000000338387819 */ /* 0x000fe400000012ff */
[----:B------:R-:W-:Y:S02]  /*88e0*/  LOP3.LUT R48, R49, 0x380, RZ, 0xc0, !PT ;  /* 0x0000038031307812 */ /* 0x000fe400078ec0ff */
[----:B------:R-:W-:-:S02]  /*88f0*/  LOP3.LUT R40, R41, 0x380, RZ, 0xc0, !PT ;  /* 0x0000038029287812 */ /* 0x000fc400078ec0ff */
[----:B------:R-:W-:Y:S02]  /*8900*/  LOP3.LUT R44, R45, 0x380, RZ, 0xc0, !PT ;  /* 0x000003802d2c7812 */ /* 0x000fe400078ec0ff */
[----:B------:R-:W-:Y:S02]  /*8910*/  LOP3.LUT R64, R65, 0x380, RZ, 0xc0, !PT ;  /* 0x0000038041407812 */ /* 0x000fe400078ec0ff */
[----:B------:R-:W-:Y:S01]  /*8920*/  LOP3.LUT R32, R32, R33, RZ, 0x3c, !PT ;  /* 0x0000002120207212 */ /* 0x000fe200078e3cff */
[--C-:B------:R-:W-:Y:S01]  /*8930*/  IMAD.X R33, RZ, RZ, R5.reuse, P3 ;  /* 0x000000ffff217224 */ /* 0x100fe200018e0605 */
[----:B------:R-:W-:Y:S01]  /*8940*/  LOP3.LUT R56, R56, R57, RZ, 0x3c, !PT ;  /* 0x0000003938387212 */ /* 0x000fe200078e3cff */
[----:B------:R-:W-:Y:S01]  /*8950*/  IMAD.X R57, RZ, RZ, R5, P0 ;  /* 0x000000ffff397224 */ /* 0x000fe200000e0605 */
[----:B------:R-:W-:Y:S02]  /*8960*/  SHF.R.U64 R48, R48, 0x3, RZ ;  /* 0x0000000330307819 */ /* 0x000fe400000012ff */
[----:B------:R-:W-:-:S02]  /*8970*/  IADD3 R11, P3, R4, 0xa000, RZ ;  /* 0x0000a000040b7810 */ /* 0x000fc40007f7e0ff */
[----:B------:R-:W-:Y:S02]  /*8980*/  SHF.R.U64 R40, R40, 0x3, RZ ;  /* 0x0000000328287819 */ /* 0x000fe400000012ff */
[----:B------:R-:W-:Y:S02]  /*8990*/  SHF.R.U64 R44, R44, 0x3, RZ ;  /* 0x000000032c2c7819 */ /* 0x000fe400000012ff */
[----:B------:R-:W-:Y:S02]  /*89a0*/  SHF.R.U64 R64, R64, 0x3, RZ ;  /* 0x0000000340407819 */ /* 0x000fe400000012ff */
[----:B------:R-:W-:Y:S02]  /*89b0*/  LOP3.LUT P0, RZ, R220, 0x3, RZ, 0xc0, !PT ;  /* 0x00000003dcff7812 */ /* 0x000fe4000780c0ff */
[----:B------:R-:W-:Y:S01]  /*89c0*/  LOP3.LUT R48, R48, R49, RZ, 0x3c, !PT ;  /* 0x0000003130307212 */ /* 0x000fe200078e3cff */
[----:B------:R-:W-:Y:S01]  /*89d0*/  IMAD.X R49, RZ, RZ, R5, P2 ;  /* 0x000000ffff317224 */ /* 0x000fe200010e0605 */
[----:B------:R-:W-:-:S02]  /*89e0*/  LOP3.LUT R10, R11, 0x380, RZ, 0xc0, !PT ;  /* 0x000003800b0a7812 */ /* 0x000fc400078ec0ff */
[----:B------:R-:W-:Y:S01]  /*89f0*/  LOP3.LUT R40, R40, R41, RZ, 0x3c, !PT ;  /* 0x0000002928287212 */ /* 0x000fe200078e3cff */
[--C-:B------:R-:W-:Y:S01]  /*8a00*/  IMAD.X R41, RZ, RZ, R5.reuse, P6 ;  /* 0x000000ffff297224 */ /* 0x100fe200030e0605 */
[----:B------:R-:W-:Y:S01]  /*8a10*/  LOP3.LUT R44, R44, R45, RZ, 0x3c, !PT ;  /* 0x0000002d2c2c7212 */ /* 0x000fe200078e3cff */
[--C-:B------:R-:W-:Y:S01]  /*8a20*/  IMAD.X R45, RZ, RZ, R5.reuse, P5 ;  /* 0x000000ffff2d7224 */ /* 0x100fe200028e0605 */
[----:B------:R-:W-:Y:S01]  /*8a30*/  LOP3.LUT R64, R64, R65, RZ, 0x3c, !PT ;  /* 0x0000004140407212 */ /* 0x000fe200078e3cff */
[----:B------:R-:W-:Y:S01]  /*8a40*/  IMAD.X R65, RZ, RZ, R5, P4 ;  /* 0x000000ffff417224 */ /* 0x000fe200020e0605 */
[-C--:B------:R-:W-:Y:S02]  /*8a50*/  ISETP.GE.OR P2, PT, R18, R81.reuse, P0 ;  /* 0x000000511200720c */ /* 0x080fe40000746670 */
[----:B------:R-:W-:Y:S02]  /*8a60*/  ISETP.GE.OR P0, PT, R6, R81, P0 ;  /* 0x000000510600720c */ /* 0x000fe40000706670 */
[----:B------:R-:W-:-:S02]  /*8a70*/  IADD3 R73, P6, R4, 0xc000, RZ ;  /* 0x0000c00004497810 */ /* 0x000fc40007fde0ff */
[C---:B------:R-:W-:Y:S02]  /*8a80*/  IADD3 R69, P5, R4.reuse, 0xd000, RZ ;  /* 0x0000d00004457810 */ /* 0x040fe40007fbe0ff */
[C---:B------:R-:W-:Y:S02]  /*8a90*/  IADD3 R61, P4, R4.reuse, 0xe000, RZ ;  /* 0x0000e000043d7810 */ /* 0x040fe40007f9e0ff */
[----:B------:R-:W-:Y:S02]  /*8aa0*/  LOP3.LUT R13, R4, 0x380, RZ, 0xc0, !PT ;  /* 0x00000380040d7812 */ /* 0x000fe400078ec0ff */
[----:B------:R-:W-:Y:S01]  /*8ab0*/  SHF.R.U64 R10, R10, 0x3, RZ ;  /* 0x000000030a0a7819 */ /* 0x000fe200000012ff */
[----:B0-----:R0:W-:Y:S01]  /*8ac0*/  @!P2 ST.E desc[UR38][R20.64], R8 ;  /* 0x000000081400a985 */ /* 0x0011e2000c101926 */
[----:B------:R-:W-:Y:S02]  /*8ad0*/  LOP3.LUT R72, R73, 0x380, RZ, 0xc0, !PT ;  /* 0x0000038049487812 */ /* 0x000fe400078ec0ff */
[----:B------:R-:W-:Y:S01]  /*8ae0*/  LOP3.LUT R68, R69, 0x380, RZ, 0xc0, !PT ;  /* 0x0000038045447812 */ /* 0x000fe200078ec0ff */
[----:B-1----:R1:W-:Y:S01]  /*8af0*/  @!P0 ST.E desc[UR38][R50.64], R3 ;  /* 0x0000000332008985 */ /* 0x0023e2000c101926 */
[----:B------:R-:W-:-:S02]  /*8b00*/  LOP3.LUT R60, R61, 0x380, RZ, 0xc0, !PT ;  /* 0x000003803d3c7812 */ /* 0x000fc400078ec0ff */
[----:B------:R-:W-:Y:S01]  /*8b10*/  SHF.R.U64 R13, R13, 0x3, RZ ;  /* 0x000000030d0d7819 */ /* 0x000fe200000012ff */
[----:B------:R-:W-:Y:S01]  /*8b20*/  UIMAD UR7, UR11, UR12, URZ ;  /* 0x0000000c0b0772a4 */ /* 0x000fe2000f8e023f */
[----:B------:R-:W-:Y:S01]  /*8b30*/  LOP3.LUT R10, R10, R11, RZ, 0x3c, !PT ;  /* 0x0000000b0a0a7212 */ /* 0x000fe200078e3cff */
[--C-:B------:R-:W-:Y:S01]  /*8b40*/  IMAD.X R11, RZ, RZ, R5.reuse, P3 ;  /* 0x000000ffff0b7224 */ /* 0x100fe200018e0605 */
[----:B------:R-:W-:Y:S01]  /*8b50*/  IADD3 R9, P3, R4, 0xf000, RZ ;  /* 0x0000f00004097810 */ /* 0x000fe20007f7e0ff */
[----:B0-----:R-:W0:Y:S01]  /*8b60*/  @P1 LDC R21, c[0x0][0xcf0] ;  /* 0x00033c00ff151b82 */ /* 0x001e220000000800 */
[----:B------:R-:W-:Y:S01]  /*8b70*/  SHF.R.U64 R72, R72, 0x3, RZ ;  /* 0x0000000348487819 */ /* 0x000fe200000012ff */
[----:B------:R-:W-:Y:S01]  /*8b80*/  UIMAD.WIDE.U32 UR8, UR4, UR12, URZ ;  /* 0x0000000c040872a5 */ /* 0x000fe2000f8e003f */
[----:B------:R-:W-:Y:S01]  /*8b90*/  SHF.R.U64 R68, R68, 0x3, RZ ;  /* 0x0000000344447819 */ /* 0x000fe200000012ff */
[--C-:B------:R-:W-:Y:S01]  /*8ba0*/  IMAD.X R53, RZ, RZ, R5.reuse, P3 ;  /* 0x000000ffff357224 */ /* 0x100fe200018e0605 */
[----:B------:R-:W-:Y:S01]  /*8bb0*/  SHF.R.U64 R60, R60, 0x3, RZ ;  /* 0x000000033c3c7819 */ /* 0x000fe200000012ff */
[----:B------:R-:W-:Y:S01]  /*8bc0*/  ULDC.64 UR10, c[0x0][0xbe8] ;  /* 0x0002fa00000a7ab9 */ /* 0x000fe20000000a00 */
[----:B------:R-:W-:Y:S01]  /*8bd0*/  LOP3.LUT R4, R13, R4, RZ, 0x3c, !PT ;  /* 0x000000040d047212 */ /* 0x000fe200078e3cff */
[----:B-1----:R-:W-:Y:S01]  /*8be0*/  IMAD.U32 R3, RZ, RZ, UR16 ;  /* 0x00000010ff037e24 */ /* 0x002fe2000f8e00ff */
[----:B------:R-:W-:Y:S01]  /*8bf0*/  LOP3.LUT R72, R72, R73, RZ, 0x3c, !PT ;  /* 0x0000004948487212 */ /* 0x000fe200078e3cff */
[--C-:B------:R-:W-:Y:S01]  /*8c00*/  IMAD.X R73, RZ, RZ, R5.reuse, P6 ;  /* 0x000000ffff497224 */ /* 0x100fe200030e0605 */
[----:B------:R-:W-:Y:S01]  /*8c10*/  LOP3.LUT R68, R68, R69, RZ, 0x3c, !PT ;  /* 0x0000004544447212 */ /* 0x000fe200078e3cff */
[--C-:B------:R-:W-:Y:S01]  /*8c20*/  IMAD.X R69, RZ, RZ, R5.reuse, P5 ;  /* 0x000000ffff457224 */ /* 0x100fe200028e0605 */
[----:B------:R-:W-:Y:S01]  /*8c30*/  LOP3.LUT R60, R60, R61, RZ, 0x3c, !PT ;  /* 0x0000003d3c3c7212 */ /* 0x000fe200078e3cff */
[----:B------:R-:W-:Y:S01]  /*8c40*/  IMAD.X R61, RZ, RZ, R5, P4 ;  /* 0x000000ffff3d7224 */ /* 0x000fe200020e0605 */
[----:B------:R1:W5:Y:S01]  /*8c50*/  LD.E.128 R12, desc[UR38][R4.64] ;  /* 0x00000026040c7980 */ /* 0x000362000c101d00 */
[----:B------:R-:W-:Y:S01]  /*8c60*/  LOP3.LUT R0, R9, 0x380, RZ, 0xc0, !PT ;  /* 0x0000038009007812 */ /* 0x000fe200078ec0ff */
[----:B------:R-:W-:-:S02]  /*8c70*/  UIMAD UR7, UR4, UR13, UR7 ;  /* 0x0000000d040772a4 */ /* 0x000fc4000f8e0207 */
[----:B------:R-:W5:Y:S01]  /*8c80*/  LD.E.128 R16, desc[UR38][R16.64] ;  /* 0x0000002610107980 */ /* 0x000f62000c101d00 */
[----:B------:R-:W-:-:S03]  /*8c90*/  SHF.R.U64 R0, R0, 0x3, RZ ;  /* 0x0000000300007819 */ /* 0x000fc600000012ff */
[----:B------:R-:W5:Y:S01]  /*8ca0*/  LD.E.128 R24, desc[UR38][R24.64] ;  /* 0x0000002618187980 */ /* 0x000f62000c101d00 */
[----:B------:R-:W-:Y:S01]  /*8cb0*/  LOP3.LUT R52, R0, R9, RZ, 0x3c, !PT ;  /* 0x0000000900347212 */ /* 0x000fe200078e3cff */
[----:B-1----:R-:W1:Y:S01]  /*8cc0*/  @P1 LDC R5, c[0x0][0xcec] ;  /* 0x00033b00ff051b82 */ /* 0x002e620000000800 */
[----:B------:R-:W-:Y:S01]  /*8cd0*/  IMAD R0, R201, 0x20, R204 ;  /* 0x00000020c9007824 */ /* 0x000fe200078e02cc */
[----:B------:R-:W-:Y:S01]  /*8ce0*/  UIADD3 UR9, UR9, UR7, URZ ;  /* 0x0000000709097290 */ /* 0x000fe2000fffe03f */
        /* <DEDUP_REMOVED lines=15> */
[----:B-1----:R-:W-:-:S03]  /*8de0*/  @P1 IMAD.HI.U32 R0, R20, R5, RZ ;  /* 0x0000000514001227 */ /* 0x002fc600078e00ff */
[----:B------:R-:W5:Y:S02]  /*8df0*/  LD.E.128 R64, desc[UR38][R64.64] ;  /* 0x0000002640407980 */ /* 0x000f64000c101d00 */
[----:B0-----:R-:W-:Y:S01]  /*8e00*/  @P1 SHF.R.U32.HI R3, RZ, R21, R0 ;  /* 0x00000015ff031219 */ /* 0x001fe20000011600 */
[----:B------:R-:W-:Y:S01]  /*8e10*/  UIADD3 UR4, UR9, UR4, URZ ;  /* 0x0000000409047290 */ /* 0x000fe2000fffe03f */
[----:B------:R-:W-:Y:S01]  /*8e20*/  IMAD.U32 R4, RZ, RZ, UR8 ;  /* 0x00000008ff047e24 */ /* 0x000fe2000f8e00ff */
[----:B------:R-:W5:Y:S01]  /*8e30*/  LD.E.128 R56, desc[UR38][R56.64] ;  /* 0x0000002638387980 */ /* 0x000f62000c101d00 */
[--C-:B------:R-:W-:Y:S01]  /*8e40*/  SHF.R.S32.HI R0, RZ, 0x1f, R3.reuse ;  /* 0x0000001fff007819 */ /* 0x100fe20000011403 */
[----:B------:R-:W-:Y:S02]  /*8e50*/  IMAD.MOV R6, RZ, RZ, -R3 ;  /* 0x000000ffff067224 */ /* 0x000fe400078e0a03 */
[----:B------:R-:W-:Y:S01]  /*8e60*/  IMAD.U32 R5, RZ, RZ, UR9 ;  /* 0x00000009ff057e24 */ /* 0x000fe2000f8e00ff */
[----:B------:R-:W-:Y:S01]  /*8e70*/  ULDC.64 UR8, c[0x0][0xbe0] ;  /* 0x0002f80000087ab9 */ /* 0x000fe20000000a00 */
[----:B------:R-:W-:Y:S01]  /*8e80*/  IMAD R21, R77, R6, R20 ;  /* 0x000000064d157224 */ /* 0x000fe200078e0214 */
[----:B------:R-:W5:Y:S01]  /*8e90*/  LD.E.128 R8, desc[UR38][R10.64] ;  /* 0x000000260a087980 */ /* 0x000f62000c101d00 */
[----:B------:R-:W-:-:S02]  /*8ea0*/  IMAD R0, R0, UR8, RZ ;  /* 0x0000000800007c24 */ /* 0x000fc4000f8e02ff */
[----:B------:R-:W-:Y:S01]  /*8eb0*/  IMAD.U32 R5, RZ, RZ, UR4 ;  /* 0x00000004ff057e24 */ /* 0x000fe2000f8e00ff */
[----:B------:R-:W5:Y:S01]  /*8ec0*/  LD.E.128 R48, desc[UR38][R48.64] ;  /* 0x0000002630307980 */ /* 0x000f62000c101d00 */
[C---:B------:R-:W-:Y:S01]  /*8ed0*/  IMAD R77, R3.reuse, UR9, R0 ;  /* 0x00000009034d7c24 */ /* 0x040fe2000f8e0200 */
[----:B------:R-:W-:Y:S02]  /*8ee0*/  SHF.R.S32.HI R0, RZ, 0x1f, R21 ;  /* 0x0000001fff007819 */ /* 0x000fe40000011415 */
        /* <DEDUP_REMOVED lines=18> */
[----:B------:R-:W-:Y:S01]  /*9010*/  ISETP.GE.AND P2, PT, R80, R81, PT ;  /* 0x000000515000720c */ /* 0x000fe20003f46270 */
[----:B------:R-:W-:Y:S02]  /*9020*/  ULDC.64 UR8, c[0x0][0xb80] ;  /* 0x0002e00000087ab9 */ /* 0x000fe40000000a00 */
[----:B------:R-:W-:Y:S01]  /*9030*/  IMAD.IADD R3, R5, 0x1, R3 ;  /* 0x0000000105037824 */ /* 0x000fe200078e0203 */
[----:B------:R-:W-:Y:S01]  /*9040*/  LEA R6, P3, R4, UR8, 0x1 ;  /* 0x0000000804067c11 */ /* 0x000fe2000f8608ff */
[----:B------:R-:W-:-:S02]  /*9050*/  VIADD R151, R151, 0x32420 ;  /* 0x0003242097977836 */ /* 0x000fc40000000000 */
[----:B------:R-:W-:Y:S01]  /*9060*/  VIADD R0, R80, 0x20 ;  /* 0x0000002050007836 */ /* 0x000fe20000000000 */
[----:B------:R-:W-:Y:S02]  /*9070*/  LEA.HI.X R3, R4, UR9, R3, 0x1, P3 ;  /* 0x0000000904037c11 */ /* 0x000fe400098f0c03 */
[----:B------:R-:W-:Y:S02]  /*9080*/  PRMT R151, RZ, 0x654, R151 ;  /* 0x00000654ff977816 */ /* 0x000fe40000000097 */
[-C--:B------:R-:W-:Y:S01]  /*9090*/  ISETP.GE.AND P1, PT, R0, R81.reuse, PT ;  /* 0x000000510000720c */ /* 0x080fe20003f26270 */
[----:B------:R-:W-:Y:S01]  /*90a0*/  VIADD R0, R80, 0x40 ;  /* 0x0000004050007836 */ /* 0x000fe20000000000 */
[----:B0-----:R0:W-:Y:S01]  /*90b0*/  SYNCS.ARRIVE.TRANS64.RED.A1T0 RZ, [R151+URZ], RZ ;  /* 0x000000ff97ff79a7 */ /* 0x0011e2000810043f */
        /* <DEDUP_REMOVED lines=22> */
.L_x_10306:
[----:B------:R-:W-:Y:S05]  /*9220*/  BSYNC B1 ;  /* 0x0000000000017941 */ /* 0x000fea0003800000 */
.L_x_10305:
        /* <DEDUP_REMOVED lines=21> */
.L_x_10308:
[----:B------:R-:W-:Y:S05]  /*9380*/  BSYNC B1 ;  /* 0x0000000000017941 */ /* 0x000fea0003800000 */
.L_x_10307:
[----:B0-----:R0:W0:Y:S01]  /*9390*/  SHFL.IDX PT, R17, R3, 0x2, 0x181f ;  /* 0x00581f0003117f89 */ /* 0x00102200000e0000 */
        /* <DEDUP_REMOVED lines=11> */
[----:B------:R-:W-:Y:S02]  /*9450*/  @!P3 LEA.HI.X R5, R2, R17, R230, 0x1, P6 ;  /* 0x000000110205b211 */ /* 0x000fe400030f0ce6 */
        /* <DEDUP_REMOVED lines=8> */
.L_x_10310:
[----:B------:R-:W-:Y:S05]  /*94e0*/  BSYNC B1 ;  /* 0x0000000000017941 */ /* 0x000fea0003800000 */
.L_x_10309:
[----:B------:R-:W-:Y:S01]  /*94f0*/  VIADD R0, R80, 0x60 ;  /* 0x0000006050007836 */ /* 0x000fe20000000000 */
[----:B0--3--:R-:W0:Y:S04]  /*9500*/  SHFL.IDX PT, R3, R3, 0x3, 0x181f ;  /* 0x00781f0003037f89 */ /* 0x009e2800000e0000 */
[----:B------:R-:W-:Y:S01]  /*9510*/  ISETP.GE.AND P0, PT, R0, R81, PT ;  /* 0x000000510000720c */ /* 0x000fe20003f06270 */
[----:B------:R3:W0:-:S12]  /*9520*/  SHFL.IDX PT, R13, R6, 0x3, 0x181f ;  /* 0x00781f00060d7f89 */ /* 0x00061800000e0000 */
[----:B---3--:R-:W-:Y:S05]  /*9530*/  @P0 BRA `(.L_x_10311) ;  /* 0x0000000c00d80947 */ /* 0x008fea0003800000 */
[----:B------:R-:W-:Y:S02]  /*9540*/  ULDC UR4, c[0x0][0xbc8] ;  /* 0x0002f20000047ab9 */ /* 0x000fe40000000800 */
[----:B------:R-:W-:Y:S02]  /*9550*/  ISETP.GE.AND P3, PT, R2, UR4, PT ;  /* 0x0000000402007c0c */ /* 0x000fe4000bf66270 */
[----:B------:R-:W-:Y:S02]  /*9560*/  ISETP.GE.AND P4, PT, R23, UR4, PT ;  /* 0x0000000417007c0c */ /* 0x000fe4000bf86270 */
[----:B------:R-:W-:-:S09]  /*9570*/  ISETP.GE.AND P5, PT, R22, UR4, PT ;  /* 0x0000000416007c0c */ /* 0x000fd2000bfa6270 */
[-C--:B0-----:R-:W-:Y:S02]  /*9580*/  @!P3 LEA R4, P0, R2, R13.reuse, 0x1 ;  /* 0x0000000d0204b211 */ /* 0x081fe400078008ff */
[CC--:B------:R-:W-:Y:S02]  /*9590*/  @!P4 LEA R8, P1, R23.reuse, R13.reuse, 0x1 ;  /* 0x0000000d1708c211 */ /* 0x0c0fe400078208ff */
[----:B------:R-:W-:Y:S02]  /*95a0*/  @!P5 LEA R10, P2, R22, R13, 0x1 ;  /* 0x0000000d160ad211 */ /* 0x000fe400078408ff */
[-C--:B------:R-:W-:Y:S02]  /*95b0*/  @!P3 LEA.HI.X R5, R2, R3.reuse, R230, 0x1, P0 ;  /* 0x000000030205b211 */ /* 0x080fe400000f0ce6 */
[-C--:B------:R-:W-:Y:S02]  /*95c0*/  @!P4 LEA.HI.X R9, R23, R3.reuse, R229, 0x1, P1 ;  /* 0x000000031709c211 */ /* 0x080fe400008f0ce5 */
[----:B------:R-:W-:Y:S01]  /*95d0*/  @!P5 LEA.HI.X R11, R22, R3, R228, 0x1, P2 ;  /* 0x00000003160bd211 */ /* 0x000fe200010f0ce4 */
[----:B------:R3:W-:Y:S01]  /*95e0*/  @!P3 ST.E.128 desc[UR38][R4.64], R28 ;  /* 0x0000001c0400b985 */ /* 0x0007e2000c101d26 */
[----:B------:R-:W-:-:S03]  /*95f0*/  ISETP.GE.AND P0, PT, R200, UR4, PT ;  /* 0x00000004c8007c0c */ /* 0x000fc6000bf06270 */
[----:B------:R3:W-:Y:S04]  /*9600*/  @!P4 ST.E.128 desc[UR38][R8.64], R44 ;  /* 0x0000002c0800c985 */ /* 0x0007e8000c101d26 */
[----:B------:R3:W-:Y:S06]  /*9610*/  @!P5 ST.E.128 desc[UR38][R10.64], R48 ;  /* 0x000000300a00d985 */ /* 0x0007ec000c101d26 */
[----:B------:R-:W-:Y:S05]  /*9620*/  @P0 BRA `(.L_x_10311) ;  /* 0x0000000c009c0947 */ /* 0x000fea0003800000 */
[----:B---3--:R-:W-:-:S04]  /*9630*/  LEA R4, P0, R200, R13, 0x1 ;  /* 0x0000000dc8047211 */ /* 0x008fc800078008ff */
[----:B------:R-:W-:-:S05]  /*9640*/  LEA.HI.X R5, R200, R3, R227, 0x1, P0 ;  /* 0x00000003c8057211 */ /* 0x000fca00000f0ce3 */
[----:B------:R0:W-:Y:S01]  /*9650*/  ST.E.128 desc[UR38][R4.64], R52 ;  /* 0x0000003404007985 */ /* 0x0001e2000c101d26 */
[----:B------:R-:W-:Y:S05]  /*9660*/  BRA `(.L_x_10311) ;  /* 0x0000000c008c7947 */ /* 0x000fea0003800000 */
.L_x_10303:
[----:B------:R-:W-:Y:S01]  /*9670*/  R2UR UR4, R218 ;  /* 0x00000000da0472ca */ /* 0x000fe200000e0000 */
[----:B------:R-:W-:Y:S01]  /*9680*/  ULDC.64 UR10, c[0x0][0xd00] ;  /* 0x00034000000a7ab9 */ /* 0x000fe20000000a00 */
[----:B------:R-:W-:Y:S01]  /*9690*/  USHF.L.U32 UR8, UR61, 0x2, URZ ;  /* 0x000000023d087899 */ /* 0x000fe2000800063f */
[----:B------:R-:W0:Y:S01]  /*96a0*/  LDC R13, c[0x0][0xce8] ;  /* 0x00033a00ff0d7b82 */ /* 0x000e220000000800 */
[----:B------:R-:W-:Y:S01]  /*96b0*/  UISETP.NE.U32.AND UP0, UPT, UR10, URZ, UPT ;  /* 0x0000003f0a00728c */ /* 0x000fe2000bf05070 */
[----:B------:R-:W-:-:S03]  /*96c0*/  R2UR UR12, R203 ;  /* 0x00000000cb0c72ca */ /* 0x000fc600000e0000 */
[----:B------:R-:W-:-:S05]  /*96d0*/  UISETP.NE.AND.EX UP0, UPT, UR11, URZ, UPT, UP0 ;  /* 0x0000003f0b00728c */ /* 0x000fca000bf05300 */
[----:B------:R-:W-:Y:S01]  /*96e0*/  USHF.L.U64.HI UR9, UR61, 0x2, UR4 ;  /* 0x000000023d097899 */ /* 0x000fe20008010204 */
[----:B------:R-:W-:Y:S01]  /*96f0*/  PLOP3.LUT P2, PT, PT, PT, UP0, 0x80, 0x0 ;  /* 0x000000000000781c */ /* 0x000fe20003f4f008 */
[----:B------:R-:W-:-:S04]  /*9700*/  UIADD3 UR4, UP1, UR8, UR10, URZ ;  /* 0x0000000a08047290 */ /* 0x000fc8000ff3e03f */
[----:B------:R-:W-:Y:S02]  /*9710*/  UIADD3.X UR7, UR9, UR11, URZ, UP1, !UPT ;  /* 0x0000000b09077290 */ /* 0x000fe40008ffe43f */
[----:B------:R-:W-:Y:S01]  /*9720*/  IMAD.U32 R4, RZ, RZ, UR4 ;  /* 0x00000004ff047e24 */ /* 0x000fe2000f8e00ff */
[----:B------:R-:W-:Y:S02]  /*9730*/  ULDC.64 UR10, c[0x0][0xd08] ;  /* 0x00034200000a7ab9 */ /* 0x000fe40000000a00 */
[----:B------:R-:W-:Y:S01]  /*9740*/  UISETP.NE.U32.AND UP1, UPT, UR10, URZ, UPT ;  /* 0x0000003f0a00728c */ /* 0x000fe2000bf25070 */
[----:B------:R-:W-:-:S03]  /*9750*/  IMAD.U32 R5, RZ, RZ, UR7 ;  /* 0x00000007ff057e24 */ /* 0x000fc6000f8e00ff */
[----:B------:R-:W-:Y:S02]  /*9760*/  UISETP.NE.AND.EX UP1, UPT, UR11, URZ, UPT, UP1 ;  /* 0x0000003f0b00728c */ /* 0x000fe4000bf25310 */
[----:B------:R-:W2:Y:S01]  /*9770*/  @P2 LDG.E R3, desc[UR38][R4.64] ;  /* 0x0000002604032981 */ /* 0x000ea2000c1e1900 */
[----:B------:R-:W-:Y:S02]  /*9780*/  ULDC UR4, c[0x0][0xb88] ;  /* 0x0002e20000047ab9 */ /* 0x000fe40000000800 */
[----:B------:R-:W-:Y:S01]  /*9790*/  IMAD.U32 R0, RZ, RZ, UR4 ;  /* 0x00000004ff007e24 */ /* 0x000fe2000f8e00ff */
[----:B------:R-:W-:-:S05]  /*97a0*/  PLOP3.LUT P3, PT, PT, PT, UP1, 0x80, 0x0 ;  /* 0x000000000000781c */ /* 0x000fca0003f6f018 */
        /* <DEDUP_REMOVED lines=17> */
.L_x_10312:
        /* <DEDUP_REMOVED lines=19> */
[----:B------:R-:W-:-:S08]  /*99f0*/  UMOV UR9, UR10 ;  /* 0x0000000a00097c82 */ /* 0x000fd00008000000 */
        /* <DEDUP_REMOVED lines=29> */
.L_x_10314:
[----:B------:R-:W-:Y:S05]  /*9bd0*/  BSYNC B1 ;  /* 0x0000000000017941 */ /* 0x000fea0003800000 */
.L_x_10313:
        /* <DEDUP_REMOVED lines=30> */
[----:B------:R-:W-:Y:S02]  /*9dc0*/  IMAD R6, R4, UR10, RZ ;  /* 0x0000000a04067c24 */ /* 0x000fe4000f8e02ff */
[----:B------:R-:W-:Y:S01]  /*9dd0*/  IMAD.U32 R4, RZ, RZ, UR8 ;  /* 0x00000008ff047e24 */ /* 0x000fe2000f8e00ff */
[----:B------:R-:W-:Y:S01]  /*9de0*/  ULDC.64 UR8, c[0x0][0xbd8] ;  /* 0x0002f60000087ab9 */ /* 0x000fe20000000a00 */
[----:B------:R-:W-:Y:S02]  /*9df0*/  IMAD.U32 R5, RZ, RZ, UR4 ;  /* 0x00000004ff057e24 */ /* 0x000fe4000f8e00ff */
[----:B------:R-:W-:Y:S02]  /*9e00*/  IMAD R9, R13, R9, R8 ;  /* 0x000000090d097224 */ /* 0x000fe400078e0208 */
        /* <DEDUP_REMOVED lines=38> */
.L_x_10316:
[----:B------:R-:W-:Y:S05]  /*a070*/  BSYNC B1 ;  /* 0x0000000000017941 */ /* 0x000fea0003800000 */
.L_x_10315:
        /* <DEDUP_REMOVED lines=21> */
.L_x_10318:
[----:B------:R-:W-:Y:S05]  /*a1d0*/  BSYNC B1 ;  /* 0x0000000000017941 */ /* 0x000fea0003800000 */
.L_x_10317:
        /* <DEDUP_REMOVED lines=21> */
.L_x_10320:
[----:B------:R-:W-:Y:S05]  /*a330*/  BSYNC B1 ;  /* 0x0000000000017941 */ /* 0x000fea0003800000 */
.L_x_10319:
        /* <DEDUP_REMOVED lines=22> */
.L_x_10311:
[----:B------:R-:W-:Y:S05]  /*a4a0*/  BSYNC B0 ;  /* 0x0000000000007941 */ /* 0x000fea0003800000 */
.L_x_10302:
[----:B------:R-:W-:Y:S02]  /*a4b0*/  ULDC UR4, c[0x0][0xd3c] ;  /* 0x00034f0000047ab9 */ /* 0x000fe40000000800 */
[----:B------:R-:W-:-:S13]  /*a4c0*/  ISETP.GE.AND P0, PT, R7, UR4, PT ;  /* 0x0000000407007c0c */ /* 0x000fda000bf06270 */
[----:B------:R-:W-:Y:S05]  /*a4d0*/  @!P0 BRA `(.L_x_10321) ;  /* 0xffffff6800808947 */ /* 0x000fea000383ffff */
[----:B------:R-:W-:Y:S05]  /*a4e0*/  EXIT ;  /* 0x000000000000794d */ /* 0x000fea0003800000 */
.L_x_10277:
[----:B------:R-:W-:-:S08]  /*a4f0*/  NOP ;  /* 0x0000000000007918 */ /* 0x000fd00000000000 */
[----:B0-----:R-:W0:-:S00]  /*a500*/  USETMAXREG.DEALLOC.CTAPOOL 0x18 ;  /* 0x00000018000079c8 */ /* 0x001e0000080e0500 */
        /* <DEDUP_REMOVED lines=16> */
.L_x_10322:
        /* <DEDUP_REMOVED lines=42> */
.L_x_10328:
        /* <DEDUP_REMOVED lines=12> */
.L_x_10327:
[----:B------:R-:W-:Y:S05]  /*a970*/  BSYNC B0 ;  /* 0x0000000000007941 */ /* 0x000fea0003800000 */
.L_x_10326:
        /* <DEDUP_REMOVED lines=22> */
.L_x_10324:
        /* <DEDUP_REMOVED lines=16> */
.L_x_10329:
        /* <DEDUP_REMOVED lines=25> */
.L_x_10325:
[----:B------:R-:W-:Y:S02]  /*ad70*/  IMAD.MOV.U32 R17, RZ, RZ, RZ ;  /* 0x000000ffff117224 */ /* 0x000fe400078e00ff */
[----:B------:R-:W-:Y:S02]  /*ad80*/  IMAD.U32 R16, RZ, RZ, UR6 ;  /* 0x00000006ff107e24 */ /* 0x000fe4000f8e00ff */
[----:B------:R-:W-:-:S07]  /*ad90*/  IMAD.MOV.U32 R18, RZ, RZ, RZ ;  /* 0x000000ffff127224 */ /* 0x000fce00078e00ff */
.L_x_10330:
[----:B------:R-:W-:-:S13]  /*ada0*/  ISETP.NE.AND P0, PT, R5, RZ, PT ;  /* 0x000000ff0500720c */ /* 0x000fda0003f05270 */
[----:B------:R-:W0:Y:S01]  /*adb0*/  @!P0 S2R R3, SR_CgaCtaId ;  /* 0x0000000000038919 */ /* 0x000e220000008800 */
[----:B------:R-:W-:-:S04]  /*adc0*/  @!P0 MOV R0, 0x400 ;  /* 0x0000040000008802 */ /* 0x000fc80000000f00 */
[----:B0-----:R-:W-:-:S05]  /*add0*/  @!P0 LEA R0, R3, R0, 0x18 ;  /* 0x0000000003008211 */ /* 0x001fca00078ec0ff */
[----:B------:R0:W-:Y:S01]  /*ade0*/  @!P0 STS.128 [R0+0x324d0], R16 ;  /* 0x0324d01000008388 */ /* 0x0001e20000000c00 */
[----:B------:R-:W-:Y:S06]  /*adf0*/  BAR.ARV 0x5, 0x180 ;  /* 0x0146000000007b1d */ /* 0x000fec0000002000 */
.L_x_10323:
        /* <DEDUP_REMOVED lines=28> */
[----:B------:R0:W-:Y:S04]  /*afc0*/  STL [R1+0x10], R3 ;  /* 0x0000100301007387 */ /* 0x0001e80000100800 */
[----:B------:R-:W-:Y:S04]  /*afd0*/  STL [R1+0x6c], RZ ;  /* 0x00006cff01007387 */ /* 0x000fe80000100800 */
[----:B------:R1:W-:Y:S01]  /*afe0*/  STL [R1+0x18], R2 ;  /* 0x0000180201007387 */ /* 0x0003e20000100800 */
[----:B0-----:R-:W-:-:S03]  /*aff0*/  LOP3.LUT R3, R0, 0x40, RZ, 0xfc, !PT ;  /* 0x0000004000037812 */ /* 0x001fc600078efcff */
[----:B------:R0:W-:Y:S01]  /*b000*/  STL [R1+0x8], RZ ;  /* 0x000008ff01007387 */ /* 0x0001e20000100800 */
[C---:B-1----:R-:W-:Y:S02]  /*b010*/  LOP3.LUT R2, R0.reuse, 0x80, RZ, 0xfc, !PT ;  /* 0x0000008000027812 */ /* 0x042fe400078efcff */
[----:B------:R-:W-:-:S07]  /*b020*/  LOP3.LUT R0, R0, 0xc0, RZ, 0xfc, !PT ;  /* 0x000000c000007812 */ /* 0x000fce00078efcff */
.L_x_10439:
[----:B01----:R-:W1:Y:S02]  /*b030*/  LDC.64 R2, c[0x0][0xd88] ;  /* 0x00036200ff027b82 */ /* 0x003e640000000a00 */
[----:B-1----:R-:W-:-:S05]  /*b040*/  IMAD.WIDE R2, R19, 0x4, R2 ;  /* 0x0000000413027825 */ /* 0x002fca00078e0202 */
        /* <DEDUP_REMOVED lines=27> */
[----:B--2---:R-:W-:-:S02]  /*b200*/  IADD3 R2, P3, R10, UR4, RZ ;  /* 0x000000040a027c10 */ /* 0x004fc4000ff7e0ff */
[----:B-1----:R-:W-:Y:S02]  /*b210*/  IADD3 R4, P4, R10, UR8, RZ ;  /* 0x000000080a047c10 */ /* 0x002fe4000ff9e0ff */
        /* <DEDUP_REMOVED lines=8> */
[----:B-1----:R-:W-:-:S04]  /*b2a0*/  @P2 IADD3 R6, P3, R10, UR6, RZ ;  /* 0x000000060a062c10 */ /* 0x002fc8000ff7e0ff */
        /* <DEDUP_REMOVED lines=8> */
[----:B-1----:R-:W-:Y:S01]  /*b330*/  IMAD.U32 R6, RZ, RZ, UR4 ;  /* 0x00000004ff067e24 */ /* 0x002fe2000f8e00ff */
[----:B--2---:R1:W-:Y:S01]  /*b340*/  STL [R1+0x38], R12 ;  /* 0x0000380c01007387 */ /* 0x0043e20000100800 */
[----:B------:R-:W-:Y:S05]  /*b350*/  @P2 BRA `(.L_x_10332) ;  /* 0x0000000000142947 */ /* 0x000fea0003800000 */
[----:B------:R-:W-:Y:S05]  /*b360*/  @!P1 BRA `(.L_x_10332) ;  /* 0x0000000000109947 */ /* 0x000fea0003800000 */
[----:B------:R-:W2:Y:S04]  /*b370*/  LDG.E R7, desc[UR38][R2.64] ;  /* 0x0000002602077981 */ /* 0x000ea8000c1e1900 */
[----:B------:R-:W2:Y:S02]  /*b380*/  LDG.E R2, desc[UR38][R2.64+0x4] ;  /* 0x0000042602027981 */ /* 0x000ea4000c1e1900 */
[----:B--2---:R-:W-:-:S05]  /*b390*/  IMAD.IADD R2, R2, 0x1, -R7 ;  /* 0x0000000102027824 */ /* 0x004fca00078e0a07 */
[----:B------:R2:W-:Y:S02]  /*b3a0*/  STL [R1+0x38], R2 ;  /* 0x0000380201007387 */ /* 0x0005e40000100800 */
.L_x_10332:
[----:B--2---:R-:W-:Y:S01]  /*b3b0*/  IMAD.MOV.U32 R2, RZ, RZ, R11 ;  /* 0x000000ffff027224 */ /* 0x004fe200078e000b */
        /* <DEDUP_REMOVED lines=11> */
.L_x_10333:
[----:B------:R-:W-:Y:S05]  /*b470*/  @!P0 BRA `(.L_x_10334) ;  /* 0x00000000000c8947 */ /* 0x000fea0003800000 */
[----:B------:R-:W2:Y:S04]  /*b480*/  LDG.E R6, desc[UR38][R4.64] ;  /* 0x0000002604067981 */ /* 0x000ea8000c1e1900 */
[----:B------:R-:W2:Y:S02]  /*b490*/  LDG.E R4, desc[UR38][R4.64+0x4] ;  /* 0x0000042604047981 */ /* 0x000ea4000c1e1900 */
[----:B--2---:R-:W-:-:S07]  /*b4a0*/  IMAD.IADD R6, R4, 0x1, -R6 ;  /* 0x0000000104067824 */ /* 0x004fce00078e0a06 */
.L_x_10334:
[----:B-----5:R-:W-:Y:S01]  /*b4b0*/  IMAD.IADD R2, R6, 0x1, -R0 ;  /* 0x0000000106027824 */ /* 0x020fe200078e0a00 */
[----:B------:R-:W-:Y:S03]  /*b4c0*/  BSSY B7, `(.L_x_10335) ;  /* 0x00004e6000077945 */ /* 0x000fe60003800000 */
[C---:B------:R-:W-:Y:S01]  /*b4d0*/  VIADD R0, R2.reuse, 0x5f ;  /* 0x0000005f02007836 */ /* 0x040fe20000000000 */
[----:B------:R3:W-:Y:S01]  /*b4e0*/  STL [R1+0x48], R2 ;  /* 0x0000480201007387 */ /* 0x0007e20000100800 */
[----:B------:R-:W-:Y:S02]  /*b4f0*/  ISETP.GT.AND P0, PT, R2, RZ, PT ;  /* 0x000000ff0200720c */ /* 0x000fe40003f04270 */
[----:B------:R-:W-:-:S05]  /*b500*/  IMAD.HI R0, R0, 0x2aaaaaab, RZ ;  /* 0x2aaaaaab00007827 */ /* 0x000fca00078e02ff */
[----:B---3--:R-:W-:-:S04]  /*b510*/  SHF.R.U32.HI R2, RZ, 0x1f, R0 ;  /* 0x0000001fff027819 */ /* 0x008fc80000011600 */
[----:B------:R-:W-:-:S05]  /*b520*/  LEA.HI.SX32 R0, R0, R2, 0x1c ;  /* 0x0000000200007211 */ /* 0x000fca00078fe2ff */
[----:B------:R3:W-:Y:S01]  /*b530*/  STL [R1+0x30], R0 ;  /* 0x0000300001007387 */ /* 0x0007e20000100800 */
[----:B------:R-:W-:Y:S05]  /*b540*/  @P0 BRA `(.L_x_10336) ;  /* 0x0000000000440947 */ /* 0x000fea0003800000 */
[----:B------:R-:W4:Y:S02]  /*b550*/  S2R R3, SR_TID.X ;  /* 0x0000000000037919 */ /* 0x000f240000002100 */
[----:B----4-:R-:W-:-:S04]  /*b560*/  LOP3.LUT R3, R3, 0x7f, RZ, 0xc0, !PT ;  /* 0x0000007f03037812 */ /* 0x010fc800078ec0ff */
[----:B------:R-:W-:-:S13]  /*b570*/  ISETP.NE.AND P0, PT, R3, RZ, PT ;  /* 0x000000ff0300720c */ /* 0x000fda0003f05270 */
[----:B------:R-:W-:Y:S05]  /*b580*/  @P0 BRA `(.L_x_10337) ;  /* 0x0000004c00640947 */ /* 0x000fea0003800000 */
[----:B------:R-:W4:Y:S01]  /*b590*/  S2R R3, SR_LANEID ;  /* 0x0000000000037919 */ /* 0x000f220000000000 */
[----:B------:R-:W-:Y:S01]  /*b5a0*/  VOTEU.ANY UR4, UPT, PT ;  /* 0x0000000000047886 */ /* 0x000fe200038e0100 */
[----:B------:R-:W5:Y:S01]  /*b5b0*/  LDC.64 R4, c[0x0][0xd60] ;  /* 0x00035800ff047b82 */ /* 0x000f620000000a00 */
[----:B---3--:R-:W4:Y:S08]  /*b5c0*/  FLO.U32 R0, UR4 ;  /* 0x0000000400007d00 */ /* 0x008f3000080e0000 */
[----:B------:R-:W5:Y:S01]  /*b5d0*/  POPC R2, UR4 ;  /* 0x0000000400027d09 */ /* 0x000f620008000000 */
[----:B----4-:R-:W-:-:S13]  /*b5e0*/  ISETP.EQ.U32.AND P0, PT, R0, R3, PT ;  /* 0x000000030000720c */ /* 0x010fda0003f02070 */
[----:B-----5:R-:W3:Y:S01]  /*b5f0*/  @P0 ATOMG.E.ADD.STRONG.GPU PT, R5, desc[UR38][R4.64], R2 ;  /* 0x00000002040509a8 */ /* 0x020ee200081ee1e6 */
[----:B------:R-:W4:Y:S02]  /*b600*/  S2R R3, SR_LTMASK ;  /* 0x0000000000037919 */ /* 0x000f240000003900 */
[----:B----4-:R-:W-:-:S06]  /*b610*/  LOP3.LUT R3, R3, UR4, RZ, 0xc0, !PT ;  /* 0x0000000403037c12 */ /* 0x010fcc000f8ec0ff */
[----:B------:R-:W4:Y:S01]  /*b620*/  POPC R3, R3 ;  /* 0x0000000300037309 */ /* 0x000f220000000000 */
[----:B---3--:R-:W4:Y:S02]  /*b630*/  SHFL.IDX PT, R0, R5, R0, 0x1f ;  /* 0x00001f0005007589 */ /* 0x008f2400000e0000 */
[----:B----4-:R-:W-:Y:S01]  /*b640*/  IADD3 R16, R0, UR40, R3 ;  /* 0x0000002800107c10 */ /* 0x010fe2000fffe003 */
[----:B------:R-:W-:Y:S06]  /*b650*/  BRA `(.L_x_10337) ;  /* 0x0000004c00307947 */ /* 0x000fec0003800000 */
.L_x_10336:
[----:B---3--:R-:W3:Y:S01]  /*b660*/  LDL R0, [R1+0x4] ;  /* 0x0000040001007983 */ /* 0x008ee20000100800 */
        /* <DEDUP_REMOVED lines=16> */
[----:B-1----:R-:W-:Y:S02]  /*b770*/  IMAD.MOV.U32 R12, RZ, RZ, 0x1 ;  /* 0x00000001ff0c7424 */ /* 0x002fe400078e00ff */
[----:B------:R-:W-:-:S07]  /*b780*/  IMAD.MOV.U32 R13, RZ, RZ, RZ ;  /* 0x000000ffff0d7224 */ /* 0x000fce00078e00ff */
[----:B------:R-:W-:-:S07]  /*b790*/  LEPC R20, `(.L_x_10339) ;  /* 0x000000001014794e */ /* 0x000fce0000000000 */
[----:B0--3--:R-:W-:Y:S05]  /*b7a0*/  CALL.ABS.NOINC R2 ;  /* 0x0000000002007343 */ /* 0x009fea0003c00000 */
.L_x_10339:
[----:B------:R-:W-:Y:S05]  /*b7b0*/  BSYNC B6 ;  /* 0x0000000000067941 */ /* 0x000fea0003800000 */
.L_x_10338:
        /* <DEDUP_REMOVED lines=17> */
[----:B-1----:R-:W-:Y:S02]  /*b8d0*/  IMAD.MOV.U32 R12, RZ, RZ, 0x1 ;  /* 0x00000001ff0c7424 */ /* 0x002fe400078e00ff */
[----:B---3--:R-:W-:-:S07]  /*b8e0*/  IMAD.MOV.U32 R13, RZ, RZ, RZ ;  /* 0x000000ffff0d7224 */ /* 0x008fce00078e00ff */
[----:B------:R-:W-:-:S07]  /*b8f0*/  LEPC R20, `(.L_x_10342) ;  /* 0x000000001014794e */ /* 0x000fce0000000000 */
[----:B0---4-:R-:W-:Y:S05]  /*b900*/  CALL.ABS.NOINC R2 ;  /* 0x0000000002007343 */ /* 0x011fea0003c00000 */
.L_x_10342:
        /* <DEDUP_REMOVED lines=16> */
.L_x_10341:
[----:B------:R-:W-:Y:S05]  /*ba10*/  BSYNC B6 ;  /* 0x0000000000067941 */ /* 0x000fea0003800000 */
.L_x_10340:
        /* <DEDUP_REMOVED lines=10> */
[----:B--2---:R2:W3:Y:S01]  /*bac0*/  @P0 LDG.E R7, desc[UR38][R2.64] ;  /* 0x0000002602070981 */ /* 0x0044e2000c1e1900 */
[----:B-----5:R-:W-:Y:S01]  /*bad0*/  VIADD R9, R0, 0xffffffff ;  /* 0xffffffff00097836 */ /* 0x020fe20000000000 */
[----:B--2---:R-:W2:Y:S01]  /*bae0*/  LDC.64 R2, c[0x0][0x418] ;  /* 0x00010600ff027b82 */ /* 0x004ea20000000a00 */
[----:B---3--:R-:W-:Y:S01]  /*baf0*/  SHF.R.S32.HI R8, RZ, 0x1f, R7 ;  /* 0x0000001fff087819 */ /* 0x008fe20000011407 */
[----:B------:R3:W-:Y:S04]  /*bb00*/  @P0 STL [R1+0xc], R7 ;  /* 0x00000c0701000387 */ /* 0x0007e80000100800 */
[----:B------:R3:W-:Y:S04]  /*bb10*/  STL [R1+0x2c], R9 ;  /* 0x00002c0901007387 */ /* 0x0007e80000100800 */
        /* <DEDUP_REMOVED lines=10> */
.L_x_10456:
[----:B--2---:R-:W2:Y:S01]  /*bbc0*/  LDL.LU R4, [R1+0x14] ;  /* 0x0000140001047983 */ /* 0x004ea20000300800 */
[----:B------:R-:W-:Y:S02]  /*bbd0*/  PLOP3.LUT P1, PT, PT, PT, PT, 0x8, 0x0 ;  /* 0x000000000000781c */ /* 0x000fe40003f2e170 */
[----:B---3--:R-:W-:Y:S01]  /*bbe0*/  ISETP.NE.AND P0, PT, R14, RZ, PT ;  /* 0x000000ff0e00720c */ /* 0x008fe20003f05270 */
        /* <DEDUP_REMOVED lines=8> */
.L_x_10459:
[----:B------:R-:W-:Y:S05]  /*bc70*/  @!P6 BRA `(.L_x_10344) ;  /* 0x000000040014e947 */ /* 0x000fea0003800000 */
[----:B------:R2:W-:Y:S01]  /*bc80*/  STL [R1+0x70], R9 ;  /* 0x0000700901007387 */ /* 0x0005e20000100800 */
[----:B------:R-:W-:-:S04]  /*bc90*/  ISETP.NE.U32.AND P0, PT, R2, RZ, PT ;  /* 0x000000ff0200720c */ /* 0x000fc80003f05070 */
[----:B------:R-:W-:-:S13]  /*bca0*/  ISETP.NE.AND.EX P0, PT, R3, RZ, PT, P0 ;  /* 0x000000ff0300720c */ /* 0x000fda0003f05300 */
[----:B--2---:R-:W-:Y:S05]  /*bcb0*/  @!P0 BRA `(.L_x_10346) ;  /* 0x0000000000508947 */ /* 0x004fea0003800000 */
[----:B------:R-:W2:Y:S01]  /*bcc0*/  LDC R6, c[0x0][0x43c] ;  /* 0x00010f00ff067b82 */ /* 0x000ea20000000800 */
[----:B---3--:R-:W-:Y:S01]  /*bcd0*/  IMAD.MOV.U32 R0, RZ, RZ, R9 ;  /* 0x000000ffff007224 */ /* 0x008fe200078e0009 */
[----:B------:R-:W-:Y:S01]  /*bce0*/  ULDC.64 UR4, c[0x0][0x428] ;  /* 0x00010a0000047ab9 */ /* 0x000fe20000000a00 */
[----:B--2---:R-:W-:-:S13]  /*bcf0*/  ISETP.NE.AND P0, PT, R6, 0x1, PT ;  /* 0x000000010600780c */ /* 0x004fda0003f05270 */
        /* <DEDUP_REMOVED lines=14> */
[----:B------:R-:W2:Y:S04]  /*bde0*/  LDG.E R0, desc[UR38][R2.64] ;  /* 0x0000002602007981 */ /* 0x000ea8000c1e1900 */
[----:B--2---:R2:W-:Y:S02]  /*bdf0*/  STL [R1], R0 ;  /* 0x0000000001007387 */ /* 0x0045e40000100800 */
.L_x_10346:
[----:B------:R-:W4:Y:S04]  /*be00*/  LDL R7, [R1+0x4] ;  /* 0x0000040001077983 */ /* 0x000f280000100800 */
[----:B--23--:R-:W4:Y:S04]  /*be10*/  LDL R0, [R1+0x8] ;  /* 0x0000080001007983 */ /* 0x00cf280000100800 */
[----:B------:R-:W2:Y:S01]  /*be20*/  LDL R2, [R1+0x18] ;  /* 0x0000180001027983 */ /* 0x000ea20000100800 */
[----:B----4-:R-:W-:Y:S01]  /*be30*/  IMAD R0, R0, 0x8, R7 ;  /* 0x0000000800007824 */ /* 0x010fe200078e0207 */
[----:B--2---:R-:W-:-:S04]  /*be40*/  SHF.L.U32 R2, R2, 0x1f, RZ ;  /* 0x0000001f02027819 */ /* 0x004fc800000006ff */
[----:B------:R-:W2:Y:S02]  /*be50*/  SYNCS.PHASECHK.TRANS64.TRYWAIT P0, [R0+URZ+0x32440], R2 ;  /* 0x03244002000075a7 */ /* 0x000ea4000800017f */
[----:B--2---:R-:W-:Y:S05]  /*be60*/  @!P0 BRA `(.L_x_10347) ;  /* 0x00000054008c8947 */ /* 0x004fea0003800000 */
.L_x_10460:
        /* <DEDUP_REMOVED lines=11> */
.L_x_10348:
[----:B------:R-:W3:Y:S04]  /*bf20*/  LDL R7, [R1+0x4] ;  /* 0x0000040001077983 */ /* 0x000ee80000100800 */
[----:B------:R-:W3:Y:S04]  /*bf30*/  LDL R6, [R1+0x8] ;  /* 0x0000080001067983 */ /* 0x000ee80000100800 */
[----:B------:R-:W4:Y:S04]  /*bf40*/  LDL R5, [R1+0x70] ;  /* 0x0000700001057983 */ /* 0x000f280000100800 */
[----:B------:R-:W5:Y:S04]  /*bf50*/  LDL R4, [R1+0x20] ;  /* 0x0000200001047983 */ /* 0x000f680000100800 */
[----:B------:R-:W5:Y:S04]  /*bf60*/  LDL R3, [R1] ;  /* 0x0000000001037983 */ /* 0x000f680000100800 */
[----:B--2---:R-:W2:Y:S01]  /*bf70*/  LDL.LU R2, [R1+0x14] ;  /* 0x0000140001027983 */ /* 0x004ea20000300800 */
        /* <DEDUP_REMOVED lines=8> */
[----:B---3--:R-:W-:Y:S01]  /*c000*/  IMAD R0, R6, 0x3000, R7 ;  /* 0x0000300006007824 */ /* 0x008fe200078e0207 */
[----:B----4-:R-:W-:-:S04]  /*c010*/  R2UR UR11, R5 ;  /* 0x00000000050b72ca */ /* 0x010fc800000e0000 */
[----:B------:R-:W-:Y:S02]  /*c020*/  R2UR UR8, R0 ;  /* 0x00000000000872ca */ /* 0x000fe400000e0000 */
[----:B-----5:R-:W-:Y:S02]  /*c030*/  R2UR UR4, R4 ;  /* 0x00000000040472ca */ /* 0x020fe400000e0000 */
[----:B------:R-:W-:Y:S02]  /*c040*/  R2UR UR13, R3 ;  /* 0x00000000030d72ca */ /* 0x000fe400000e0000 */
[----:B--2---:R-:W-:-:S07]  /*c050*/  LOP3.LUT R2, R2, 0xfffffffe, RZ, 0xc0, !PT ;  /* 0xfffffffe02027812 */ /* 0x004fce00078ec0ff */
[----:B------:R-:W-:Y:S01]  /*c060*/  UIADD3 UR8, UR8, 0x1c400, URZ ;  /* 0x0001c40008087890 */ /* 0x000fe2000fffe03f */
[----:B------:R-:W-:Y:S01]  /*c070*/  @P0 LOP3.LUT R2, R2, 0x1, RZ, 0xfc, !PT ;  /* 0x0000000102020812 */ /* 0x000fe200078efcff */
[----:B------:R-:W-:-:S03]  /*c080*/  UIMAD UR11, UR11, 0x60, UR4 ;  /* 0x000000600b0b78a4 */ /* 0x000fc6000f8e0204 */
[----:B------:R-:W-:Y:S01]  /*c090*/  UMOV UR4, 0x0 ;  /* 0x0000000000047882 */ /* 0x000fe20000000000 */
[----:B------:R2:W-:Y:S05]  /*c0a0*/  STL [R1+0x14], R2 ;  /* 0x0000140201007387 */ /* 0x0005ea0000100800 */
[----:B------:R2:W-:Y:S01]  /*c0b0*/  UTMALDG.4D [UR8], [UR6], desc[UR4] ;  /* 0x00000408060075b4 */ /* 0x0005e20008019000 */
[----:B------:R-:W-:Y:S02]  /*c0c0*/  NOP ;  /* 0x0000000000007918 */ /* 0x000fe40000000000 */
.L_x_10344:
        /* <DEDUP_REMOVED lines=33> */
[----:B-1----:R-:W-:Y:S02]  /*c2e0*/  IMAD.MOV.U32 R12, RZ, RZ, 0x1 ;  /* 0x00000001ff0c7424 */ /* 0x002fe400078e00ff */
[----:B------:R-:W-:-:S07]  /*c2f0*/  IMAD.MOV.U32 R13, RZ, RZ, RZ ;  /* 0x000000ffff0d7224 */ /* 0x000fce00078e00ff */
[----:B------:R-:W-:-:S07]  /*c300*/  LEPC R20, `(.L_x_10350) ;  /* 0x000000001014794e */ /* 0x000fce0000000000 */
[----:B0-2---:R-:W-:Y:S05]  /*c310*/  CALL.ABS.NOINC R2 ;  /* 0x0000000002007343 */ /* 0x005fea0003c00000 */
.L_x_10350:
[----:B------:R-:W-:Y:S05]  /*c320*/  BSYNC B6 ;  /* 0x0000000000067941 */ /* 0x000fea0003800000 */
.L_x_10349:
[----:B------:R-:W3:Y:S01]  /*c330*/  LDL R4, [R1+0x40] ;  /* 0x0000400001047983 */ /* 0x000ee20000100800 */
[----:B------:R-:W4:Y:S03]  /*c340*/  LDC R6, c[0x0][0x448] ;  /* 0x00011200ff067b82 */ /* 0x000f260000000800 */
[----:B------:R-:W3:Y:S04]  /*c350*/  LDL R10, [R1+0x28] ;  /* 0x00002800010a7983 */ /* 0x000ee80000100800 */
[----:B------:R-:W3:Y:S01]  /*c360*/  LDL R9, [R1+0x50] ;  /* 0x0000500001097983 */ /* 0x000ee20000100800 */
[----:B--2---:R-:W2:Y:S01]  /*c370*/  S2R R2, SR_TID.X ;  /* 0x0000000000027919 */ /* 0x004ea20000002100 */
[----:B------:R-:W0:Y:S02]  /*c380*/  S2R R0, SR_TID.X ;  /* 0x0000000000007919 */ /* 0x000e240000002100 */
[----:B------:R-:W3:Y:S04]  /*c390*/  LDL R8, [R1+0x58] ;  /* 0x0000580001087983 */ /* 0x000ee80000100800 */
[----:B------:R-:W3:Y:S01]  /*c3a0*/  LDL R7, [R1+0x34] ;  /* 0x0000340001077983 */ /* 0x000ee20000100800 */
[----:B----4-:R-:W-:Y:S01]  /*c3b0*/  ISETP.NE.AND P0, PT, R6, 0x1, PT ;  /* 0x000000010600780c */ /* 0x010fe20003f05270 */
[----:B------:R-:W-:Y:S01]  /*c3c0*/  IMAD.SHL.U32 R17, R17, 0x80, RZ ;  /* 0x0000008011117824 */ /* 0x000fe200078e00ff */
[----:B------:R-:W-:Y:S01]  /*c3d0*/  ULDC.64 UR4, c[0x0][0x298] ;  /* 0x0000a60000047ab9 */ /* 0x000fe20000000a00 */
[----:B------:R-:W-:-:S10]  /*c3e0*/  ULDC.64 UR6, c[0x0][0x280] ;  /* 0x0000a00000067ab9 */ /* 0x000fd40000000a00 */
[----:B------:R-:W4:Y:S01]  /*c3f0*/  @P0 LDC R3, c[0x0][0x450] ;  /* 0x00011400ff030b82 */ /* 0x000f220000000800 */
[----:B--2---:R-:W-:-:S04]  /*c400*/  LOP3.LUT R2, R2, 0x7f, RZ, 0xc0, !PT ;  /* 0x0000007f02027812 */ /* 0x004fc800078ec0ff */
[----:B------:R-:W-:Y:S01]  /*c410*/  SHF.R.U32.HI R2, RZ, 0x3, R2 ;  /* 0x00000003ff027819 */ /* 0x000fe20000011602 */
[----:B0-----:R-:W-:-:S05]  /*c420*/  IMAD.SHL.U32 R0, R0, 0x10, RZ ;  /* 0x0000001000007824 */ /* 0x001fca00078e00ff */
[----:B------:R-:W-:Y:S02]  /*c430*/  LOP3.LUT R0, R2, 0x70, R0, 0xf8, !PT ;  /* 0x0000007002007812 */ /* 0x000fe400078ef800 */
[----:B------:R-:W0:Y:S02]  /*c440*/  @P0 LDC R2, c[0x0][0x44c] ;  /* 0x00011300ff020b82 */ /* 0x000e240000000800 */
[----:B------:R-:W-:-:S05]  /*c450*/  LOP3.LUT R5, R0, R17, RZ, 0xfc, !PT ;  /* 0x0000001100057212 */ /* 0x000fca00078efcff */
        /* <DEDUP_REMOVED lines=27> */
[----:B--2---:R-:W2:Y:S01]  /*c610*/  S2R R5, SR_TID.X ;  /* 0x0000000000057919 */ /* 0x004ea20000002100 */
[----:B------:R-:W-:Y:S02]  /*c620*/  IMAD.IADD R3, R3, 0x1, R4 ;  /* 0x0000000103037824 */ /* 0x000fe400078e0204 */
[----:B------:R-:W-:-:S05]  /*c630*/  SHF.R.S32.HI R4, RZ, 0x1f, R0 ;  /* 0x0000001fff047819 */ /* 0x000fca0000011400 */
[----:B------:R-:W-:Y:S02]  /*c640*/  IMAD R4, R4, UR4, RZ ;  /* 0x0000000404047c24 */ /* 0x000fe4000f8e02ff */
[----:B------:R-:W-:Y:S01]  /*c650*/  IMAD.WIDE.U32 R2, R0, UR4, R2 ;  /* 0x0000000400027c25 */ /* 0x000fe2000f8e0002 */
[----:B------:R-:W-:-:S03]  /*c660*/  ULDC UR4, c[0x0][0x2b8] ;  /* 0x0000ae0000047ab9 */ /* 0x000fc60000000800 */
[----:B------:R-:W-:Y:S01]  /*c670*/  IMAD R4, R0, UR5, R4 ;  /* 0x0000000500047c24 */ /* 0x000fe2000f8e0204 */
[----:B------:R-:W-:-:S03]  /*c680*/  LEA R0, P1, R2, UR6, 0x1 ;  /* 0x0000000602007c11 */ /* 0x000fc6000f8208ff */
[----:B------:R-:W-:Y:S02]  /*c690*/  IMAD.IADD R4, R3, 0x1, R4 ;  /* 0x0000000103047824 */ /* 0x000fe400078e0204 */
[----:B--2---:R-:W-:-:S05]  /*c6a0*/  IMAD.SHL.U32 R10, R5, 0x8, RZ ;  /* 0x00000008050a7824 */ /* 0x004fca00078e00ff */
[----:B------:R-:W-:Y:S02]  /*c6b0*/  LOP3.LUT R10, R10, 0x38, RZ, 0xc0, !PT ;  /* 0x000000380a0a7812 */ /* 0x000fe400078ec0ff */
[----:B------:R-:W-:Y:S02]  /*c6c0*/  LOP3.LUT R5, R5, 0x7f, RZ, 0xc0, !PT ;  /* 0x0000007f05057812 */ /* 0x000fe400078ec0ff */
[----:B------:R-:W-:Y:S01]  /*c6d0*/  ISETP.GE.AND P0, PT, R10, UR4, PT ;  /* 0x000000040a007c0c */ /* 0x000fe2000bf06270 */
[----:B------:R-:W-:Y:S01]  /*c6e0*/  UMOV UR4, 0xffffffff ;  /* 0xffffffff00047882 */ /* 0x000fe20000000000 */
[----:B------:R-:W-:Y:S02]  /*c6f0*/  LEA.HI.X R2, R2, UR7, R4, 0x1, P1 ;  /* 0x0000000702027c11 */ /* 0x000fe400088f0c04 */
[----:B------:R-:W-:Y:S01]  /*c700*/  SHF.R.U32.HI R8, RZ, 0x3, R5 ;  /* 0x00000003ff087819 */ /* 0x000fe20000011605 */
[----:B0-----:R-:W-:Y:S08]  /*c710*/  BRA.DIV UR4, `(.L_x_10351) ;  /* 0x0000004e04747947 */ /* 0x001ff0000b800000 */
[----:B------:R-:W2:Y:S01]  /*c720*/  LDL R7, [R1+0x38] ;  /* 0x0000380001077983 */ /* 0x000ea20000100800 */
[----:B------:R-:W-:-:S03]  /*c730*/  IMAD.IADD R17, R8, 0x1, R17 ;  /* 0x0000000108117824 */ /* 0x000fc600078e0211 */
[----:B------:R-:W0:Y:S01]  /*c740*/  SHFL.IDX PT, R5, R0, RZ, 0x181f ;  /* 0x00181fff00057589 */ /* 0x000e2200000e0000 */
[----:B------:R-:W-:-:S03]  /*c750*/  VIADD R8, R17, 0x10 ;  /* 0x0000001011087836 */ /* 0x000fc60000000000 */
[----:B------:R-:W3:Y:S04]  /*c760*/  SHFL.IDX PT, R4, R2, RZ, 0x181f ;  /* 0x00181fff02047589 */ /* 0x000ee800000e0000 */
[----:B------:R4:W-:Y:S01]  /*c770*/  STL [R1+0x3c], R8 ;  /* 0x00003c0801007387 */ /* 0x0009e20000100800 */
[----:B--2---:R-:W-:-:S03]  /*c780*/  IMAD R3, R7, R6, RZ ;  /* 0x0000000607037224 */ /* 0x004fc600078e02ff */
[----:B------:R-:W2:Y:S02]  /*c790*/  SHFL.IDX PT, R6, R0, 0x1, 0x181f ;  /* 0x00381f0000067f89 */ /* 0x000ea400000e0000 */
[CC--:B------:R-:W-:Y:S02]  /*c7a0*/  ISETP.GE.AND P1, PT, R17.reuse, R3.reuse, PT ;  /* 0x000000031100720c */ /* 0x0c0fe40003f26270 */
[----:B------:R-:W1:Y:S01]  /*c7b0*/  SHFL.IDX PT, R7, R2, 0x1, 0x181f ;  /* 0x00381f0002077f89 */ /* 0x000e6200000e0000 */
[----:B------:R-:W-:Y:S01]  /*c7c0*/  ISETP.GE.AND P2, PT, R8, R3, PT ;  /* 0x000000030800720c */ /* 0x000fe20003f46270 */
[----:B----4-:R-:W-:-:S05]  /*c7d0*/  VIADD R8, R17, 0x20 ;  /* 0x0000002011087836 */ /* 0x010fca0000000000 */
[----:B------:R-:W-:Y:S04]  /*c7e0*/  STL [R1+0x4c], R8 ;  /* 0x00004c0801007387 */ /* 0x000fe80000100800 */
[----:B0-----:R-:W-:-:S05]  /*c7f0*/  @!P1 LEA R5, P3, R10, R5, 0x1 ;  /* 0x000000050a059211 */ /* 0x001fca00078608ff */
[----:B---3--:R-:W-:-:S05]  /*c800*/  @!P1 IMAD.X R4, RZ, RZ, R4, P3 ;  /* 0x000000ffff049224 */ /* 0x008fca00018e0604 */
[----:B------:R-:W-:-:S04]  /*c810*/  @!P1 LOP3.LUT R5, R5, R4, RZ, 0x3c, !PT ;  /* 0x0000000405059212 */ /* 0x000fc800078e3cff */
[----:B------:R-:W-:-:S04]  /*c820*/  @!P1 LOP3.LUT R4, R5, R4, RZ, 0x3c, !PT ;  /* 0x0000000405049212 */ /* 0x000fc800078e3cff */
[----:B------:R-:W-:-:S05]  /*c830*/  @!P1 LOP3.LUT R5, R5, R4, RZ, 0x3c, !PT ;  /* 0x0000000405059212 */ /* 0x000fca00078e3cff */
[----:B-----5:R2:W-:Y:S02]  /*c840*/  @!P1 LDGSTS.E.BYPASS.LTC128B.128 [R9+0x18400], desc[UR38][R4.64], !P0 ;  /* 0x1840000004099fae */ /* 0x0205e4000c101d66 */
[----:B--2---:R-:W-:Y:S02]  /*c850*/  @!P2 LEA R5, P1, R10, R6, 0x1 ;  /* 0x000000060a05a211 */ /* 0x004fe400078208ff */
[----:B------:R-:W-:Y:S03]  /*c860*/  SHFL.IDX PT, R6, R2, 0x2, 0x181f ;  /* 0x00581f0002067f89 */ /* 0x000fe600000e0000 */
[----:B-1----:R-:W-:Y:S01]  /*c870*/  @!P2 IMAD.X R4, RZ, RZ, R7, P1 ;  /* 0x000000ffff04a224 */ /* 0x002fe200008e0607 */
[----:B------:R-:W-:Y:S01]  /*c880*/  ISETP.GE.AND P1, PT, R8, R3, PT ;  /* 0x000000030800720c */ /* 0x000fe20003f26270 */
[----:B------:R-:W-:-:S03]  /*c890*/  VIADD R7, R17, 0x30 ;  /* 0x0000003011077836 */ /* 0x000fc60000000000 */
[-C--:B------:R-:W-:Y:S02]  /*c8a0*/  @!P2 LOP3.LUT R5, R5, R4.reuse, RZ, 0x3c, !PT ;  /* 0x000000040505a212 */ /* 0x080fe400078e3cff */
[----:B------:R-:W-:Y:S02]  /*c8b0*/  STL [R1+0x54], R7 ;  /* 0x0000540701007387 */ /* 0x000fe40000100800 */
        /* <DEDUP_REMOVED lines=54> */
.L_x_10477:
        /* <DEDUP_REMOVED lines=12> */
.L_x_10352:
[----:B-1----:R-:W2:Y:S01]  /*cce0*/  LDL R2, [R1+0x4] ;  /* 0x0000040001027983 */ /* 0x002ea20000100800 */
[----:B------:R-:W-:Y:S02]  /*ccf0*/  PLOP3.LUT P1, PT, P1, P0, PT, 0xa2, 0x0 ;  /* 0x000000000000781c */ /* 0x000fe40000f21472 */
[----:B--2---:R-:W-:-:S08]  /*cd00*/  @P0 R2UR P1, UR4, R2 ;  /* 0x00000000020402ca */ /* 0x004fd00000020000 */
[----:B------:R-:W-:-:S05]  /*cd10*/  @P0 PLOP3.LUT P0, PT, P1, PT, PT, 0x80, 0x0 ;  /* 0x000000000000081c */ /* 0x000fca0000f0f070 */
[----:B------:R-:W-:Y:S01]  /*cd20*/  @!P1 SYNCS.ARRIVE.TRANS64.RED.A0T1 RZ, [UR4+0x32400], RZ ;  /* 0x032400ffffff99a7 */ /* 0x000fe20008200404 */
[----:B------:R-:W-:Y:S07]  /*cd30*/  @!P1 ARRIVES.LDGSTSBAR.64.TRANSCNT [UR4+0x32400] ;  /* 0x03240000ff0099b0 */ /* 0x000fee0008000a84 */
[----:B------:R-:W-:Y:S05]  /*cd40*/  @P0 BRA.U.ANY `(.L_x_10352) ;  /* 0xfffffffd00e40947 */ /* 0x000fea000393ffff */
[----:B------:R-:W-:Y:S01]  /*cd50*/  NOP ;  /* 0x0000000000007918 */ /* 0x000fe20000000000 */
[----:B------:R-:W2:Y:S01]  /*cd60*/  LDL.LU R0, [R1+0x40] ;  /* 0x0000400001007983 */ /* 0x000ea20000300800 */
[----:B------:R0:W-:Y:S01]  /*cd70*/  SYNCS.ARRIVE.TRANS64.A1T0 RZ, [R2+URZ+0x32400], RZ ;  /* 0x032400ff02ff79a7 */ /* 0x0001e2000810003f */
[----:B------:R-:W-:Y:S02]  /*cd80*/  ULDC.64 UR4, c[0x0][0x398] ;  /* 0x0000e60000047ab9 */ /* 0x000fe40000000a00 */
        /* <DEDUP_REMOVED lines=27> */
.L_x_10354:
[----:B------:R-:W-:Y:S05]  /*cf40*/  BSYNC B6 ;  /* 0x0000000000067941 */ /* 0x000fea0003800000 */
.L_x_10353:
[----:B------:R-:W2:Y:S01]  /*cf50*/  LDL.LU R6, [R1+0x28] ;  /* 0x0000280001067983 */ /* 0x000ea20000300800 */
[----:B------:R-:W-:Y:S01]  /*cf60*/  ULDC.64 UR4, c[0x0][0x3d8] ;  /* 0x0000f60000047ab9 */ /* 0x000fe20000000a00 */
[----:B------:R-:W-:Y:S02]  /*cf70*/  ULDC.64 UR6, c[0x0][0x390] ;  /* 0x0000e40000067ab9 */ /* 0x000fe40000000a00 */
[----:B0-----:R-:W2:Y:S04]  /*cf80*/  LDL.LU.64 R2, [R1+0x40] ;  /* 0x0000400001027983 */ /* 0x001ea80000300a00 */
[----:B------:R-:W3:Y:S04]  /*cf90*/  LDL.LU R0, [R1+0x50] ;  /* 0x0000500001007983 */ /* 0x000ee80000300800 */
[----:B------:R-:W4:Y:S04]  /*cfa0*/  LDL.LU R5, [R1+0x58] ;  /* 0x0000580001057983 */ /* 0x000f280000300800 */
[----:B------:R-:W4:Y:S04]  /*cfb0*/  LDL.LU R4, [R1+0x34] ;  /* 0x0000340001047983 */ /* 0x000f280000300800 */
[----:B------:R-:W4:Y:S01]  /*cfc0*/  LDL.LU R7, [R1+0x24] ;  /* 0x0000240001077983 */ /* 0x000f220000300800 */
[----:B-----5:R-:W0:Y:S01]  /*cfd0*/  S2R R8, SR_TID.X ;  /* 0x0000000000087919 */ /* 0x020e220000002100 */
[----:B--2---:R-:W-:-:S02]  /*cfe0*/  IMAD.MOV.U32 R3, RZ, RZ, R6 ;  /* 0x000000ffff037224 */ /* 0x004fc400078e0006 */
[----:B------:R-:W1:Y:S01]  /*cff0*/  LDC R6, c[0x0][0x448] ;  /* 0x00011200ff067b82 */ /* 0x000e620000000800 */
[----:B---3--:R-:W-:Y:S02]  /*d000*/  IMAD R0, R0, UR4, RZ ;  /* 0x0000000400007c24 */ /* 0x008fe4000f8e02ff */
[----:B------:R-:W-:-:S04]  /*d010*/  IMAD.WIDE.U32 R2, R18, UR4, R2 ;  /* 0x0000000412027c25 */ /* 0x000fc8000f8e0002 */
[----:B------:R-:W-:Y:S01]  /*d020*/  IMAD R0, R18, UR5, R0 ;  /* 0x0000000512007c24 */ /* 0x000fe2000f8e0200 */
[----:B------:R-:W-:-:S03]  /*d030*/  ULDC.64 UR4, c[0x0][0x3e0] ;  /* 0x0000f80000047ab9 */ /* 0x000fc60000000a00 */
[----:B------:R-:W-:Y:S02]  /*d040*/  IMAD.IADD R3, R3, 0x1, R0 ;  /* 0x0000000103037824 */ /* 0x000fe400078e0200 */
[----:B----4-:R-:W-:Y:S01]  /*d050*/  IMAD R0, R5, UR4, RZ ;  /* 0x0000000405007c24 */ /* 0x010fe2000f8e02ff */
[----:B-1----:R-:W-:Y:S01]  /*d060*/  ISETP.NE.AND P0, PT, R6, 0x1, PT ;  /* 0x000000010600780c */ /* 0x002fe20003f05270 */
[----:B------:R-:W-:-:S04]  /*d070*/  IMAD.WIDE.U32 R2, R4, UR4, R2 ;  /* 0x0000000404027c25 */ /* 0x000fc8000f8e0002 */
[----:B------:R-:W-:Y:S01]  /*d080*/  IMAD R0, R4, UR5, R0 ;  /* 0x0000000504007c24 */ /* 0x000fe2000f8e0200 */
[----:B------:R-:W-:-:S07]  /*d090*/  ULDC.64 UR4, c[0x0][0x3d0] ;  /* 0x0000f40000047ab9 */ /* 0x000fce0000000a00 */
[----:B------:R-:W1:Y:S08]  /*d0a0*/  @P0 LDC R4, c[0x0][0x44c] ;  /* 0x00011300ff040b82 */ /* 0x000e700000000800 */
[----:B------:R-:W2:Y:S01]  /*d0b0*/  @P0 LDC R5, c[0x0][0x450] ;  /* 0x00011400ff050b82 */ /* 0x000ea20000000800 */
[----:B------:R-:W-:Y:S02]  /*d0c0*/  IMAD.IADD R3, R3, 0x1, R0 ;  /* 0x0000000103037824 */ /* 0x000fe400078e0200 */
[----:B------:R-:W-:-:S02]  /*d0d0*/  IMAD.MOV.U32 R0, RZ, RZ, R7 ;  /* 0x000000ffff007224 */ /* 0x000fc400078e0007 */
[----:B-1----:R-:W-:-:S05]  /*d0e0*/  @P0 IMAD.HI.U32 R4, R7, R4, RZ ;  /* 0x0000000407040227 */ /* 0x002fca00078e00ff */
[----:B--2---:R-:W-:-:S04]  /*d0f0*/  @P0 SHF.R.U32.HI R0, RZ, R5, R4 ;  /* 0x00000005ff000219 */ /* 0x004fc80000011604 */
[--C-:B------:R-:W-:Y:S01]  /*d100*/  SHF.R.S32.HI R5, RZ, 0x1f, R0.reuse ;  /* 0x0000001fff057819 */ /* 0x100fe20000011400 */
[----:B------:R-:W-:-:S04]  /*d110*/  IMAD.MOV R4, RZ, RZ, -R0 ;  /* 0x000000ffff047224 */ /* 0x000fc800078e0a00 */
[----:B------:R-:W-:Y:S02]  /*d120*/  IMAD R5, R5, UR4, RZ ;  /* 0x0000000405057c24 */ /* 0x000fe4000f8e02ff */
[----:B------:R-:W-:-:S04]  /*d130*/  IMAD.WIDE.U32 R2, R0, UR4, R2 ;  /* 0x0000000400027c25 */ /* 0x000fc8000f8e0002 */
[----:B------:R-:W-:Y:S02]  /*d140*/  IMAD R4, R6, R4, R7 ;  /* 0x0000000406047224 */ /* 0x000fe400078e0207 */
[----:B------:R-:W-:Y:S01]  /*d150*/  IMAD R0, R0, UR5, R5 ;  /* 0x0000000500007c24 */ /* 0x000fe2000f8e0205 */
[----:B------:R-:W-:Y:S01]  /*d160*/  ULDC.64 UR4, c[0x0][0x3c8] ;  /* 0x0000f20000047ab9 */ /* 0x000fe20000000a00 */
[C---:B0-----:R-:W-:Y:S02]  /*d170*/  IMAD.SHL.U32 R7, R8.reuse, 0x8, RZ ;  /* 0x0000000808077824 */ /* 0x041fe400078e00ff */
[----:B------:R-:W-:Y:S01]  /*d180*/  IMAD.IADD R3, R3, 0x1, R0 ;  /* 0x0000000103037824 */ /* 0x000fe200078e0200 */
[----:B------:R-:W-:Y:S01]  /*d190*/  SHF.R.S32.HI R0, RZ, 0x1f, R4 ;  /* 0x0000001fff007819 */ /* 0x000fe20000011404 */
[----:B------:R-:W-:-:S04]  /*d1a0*/  IMAD.SHL.U32 R8, R8, 0x8, RZ ;  /* 0x0000000808087824 */ /* 0x000fc800078e00ff */
[----:B------:R-:W-:Y:S01]  /*d1b0*/  IMAD R0, R0, UR4, RZ ;  /* 0x0000000400007c24 */ /* 0x000fe2000f8e02ff */
[----:B------:R-:W-:Y:S01]  /*d1c0*/  LOP3.LUT R8, R8, 0x38, RZ, 0xc0, !PT ;  /* 0x0000003808087812 */ /* 0x000fe200078ec0ff */
[----:B------:R-:W-:Y:S01]  /*d1d0*/  IMAD.WIDE.U32 R2, R4, UR4, R2 ;  /* 0x0000000404027c25 */ /* 0x000fe2000f8e0002 */
[----:B------:R-:W-:Y:S01]  /*d1e0*/  LOP3.LUT R7, R7, 0x38, RZ, 0xc0, !PT ;  /* 0x0000003807077812 */ /* 0x000fe200078ec0ff */
[----:B------:R-:W-:Y:S01]  /*d1f0*/  ULDC UR4, c[0x0][0x3b8] ;  /* 0x0000ee0000047ab9 */ /* 0x000fe20000000800 */
[----:B------:R-:W-:Y:S01]  /*d200*/  LOP3.LUT R10, R8, 0x40, RZ, 0xfc, !PT ;  /* 0x00000040080a7812 */ /* 0x000fe200078efcff */
[----:B------:R-:W-:Y:S01]  /*d210*/  IMAD R0, R4, UR5, R0 ;  /* 0x0000000504007c24 */ /* 0x000fe2000f8e0200 */
[C---:B------:R-:W-:Y:S02]  /*d220*/  LOP3.LUT R9, R8.reuse, 0x80, RZ, 0xfc, !PT ;  /* 0x0000008008097812 */ /* 0x040fe400078efcff */
[----:B------:R-:W-:Y:S01]  /*d230*/  LOP3.LUT R8, R8, 0xc0, RZ, 0xfc, !PT ;  /* 0x000000c008087812 */ /* 0x000fe200078efcff */
[----:B------:R-:W-:Y:S01]  /*d240*/  IMAD.IADD R0, R3, 0x1, R0 ;  /* 0x0000000103007824 */ /* 0x000fe200078e0200 */
[----:B------:R-:W-:-:S02]  /*d250*/  LEA R4, P4, R2, UR6, 0x1 ;  /* 0x0000000602047c11 */ /* 0x000fc4000f8808ff */
[----:B------:R-:W-:Y:S02]  /*d260*/  ISETP.GE.AND P3, PT, R7, UR4, PT ;  /* 0x0000000407007c0c */ /* 0x000fe4000bf66270 */
[----:B------:R-:W-:Y:S02]  /*d270*/  ISETP.GE.AND P2, PT, R10, UR4, PT ;  /* 0x000000040a007c0c */ /* 0x000fe4000bf46270 */
[----:B------:R-:W-:Y:S02]  /*d280*/  ISETP.GE.AND P1, PT, R9, UR4, PT ;  /* 0x0000000409007c0c */ /* 0x000fe4000bf26270 */
[----:B------:R-:W-:Y:S01]  /*d290*/  ISETP.GE.AND P0, PT, R8, UR4, PT ;  /* 0x0000000408007c0c */ /* 0x000fe2000bf06270 */
[----:B------:R-:W-:Y:S01]  /*d2a0*/  UMOV UR4, 0xffffffff ;  /* 0xffffffff00047882 */ /* 0x000fe20000000000 */
[----:B------:R-:W-:Y:S02]  /*d2b0*/  LEA.HI.X R0, R2, UR7, R0, 0x1, P4 ;  /* 0x0000000702007c11 */ /* 0x000fe4000a0f0c00 */
[----:B------:R-:W-:Y:S09]  /*d2c0*/  BRA.DIV UR4, `(.L_x_10355) ;  /* 0x0000004e04487947 */ /* 0x000ff2000b800000 */
[----:B------:R-:W2:Y:S04]  /*d2d0*/  LDL.LU R9, [R1+0x38] ;  /* 0x0000380001097983 */ /* 0x000ea80000300800 */
[----:B------:R-:W3:Y:S04]  /*d2e0*/  LDL.LU R3, [R1+0x3c] ;  /* 0x00003c0001037983 */ /* 0x000ee80000300800 */
[----:B------:R-:W4:Y:S04]  /*d2f0*/  LDL.LU R10, [R1+0x4c] ;  /* 0x00004c00010a7983 */ /* 0x000f280000300800 */
[----:B------:R-:W5:Y:S04]  /*d300*/  LDL R8, [R1+0x10] ;  /* 0x0000100001087983 */ /* 0x000f680000100800 */
[----:B------:R-:W-:Y:S01]  /*d310*/  SHFL.IDX PT, R2, R0, RZ, 0x181f ;  /* 0x00181fff00027589 */ /* 0x000fe200000e0000 */
[----:B--2---:R-:W-:-:S03]  /*d320*/  IMAD R5, R9, R6, RZ ;  /* 0x0000000609057224 */ /* 0x004fc600078e02ff */
[----:B------:R-:W2:Y:S02]  /*d330*/  LDL.LU R9, [R1+0x54] ;  /* 0x0000540001097983 */ /* 0x000ea40000300800 */
[-C--:B---3--:R-:W-:Y:S02]  /*d340*/  ISETP.GE.AND P4, PT, R3, R5.reuse, PT ;  /* 0x000000050300720c */ /* 0x088fe40003f86270 */
[----:B------:R-:W3:Y:S01]  /*d350*/  LDL.LU R11, [R1+0x5c] ;  /* 0x00005c00010b7983 */ /* 0x000ee20000300800 */
[----:B------:R-:W-:-:S03]  /*d360*/  ISETP.GE.AND P5, PT, R17, R5, PT ;  /* 0x000000051100720c */ /* 0x000fc60003fa6270 */
[----:B------:R-:W0:Y:S10]  /*d370*/  SHFL.IDX PT, R3, R4, RZ, 0x181f ;  /* 0x00181fff04037589 */ /* 0x000e3400000e0000 */
[----:B0-----:R-:W-:-:S05]  /*d380*/  @!P5 LEA R3, P6, R7, R3, 0x1 ;  /* 0x000000030703d211 */ /* 0x001fca00078c08ff */
[----:B------:R-:W-:-:S05]  /*d390*/  @!P5 IMAD.X R2, RZ, RZ, R2, P6 ;  /* 0x000000ffff02d224 */ /* 0x000fca00030e0602 */
[----:B------:R-:W-:-:S04]  /*d3a0*/  @!P5 LOP3.LUT R3, R3, R2, RZ, 0x3c, !PT ;  /* 0x000000020303d212 */ /* 0x000fc800078e3cff */
[----:B------:R-:W-:-:S04]  /*d3b0*/  @!P5 LOP3.LUT R2, R3, R2, RZ, 0x3c, !PT ;  /* 0x000000020302d212 */ /* 0x000fc800078e3cff */
[----:B------:R-:W-:-:S05]  /*d3c0*/  @!P5 LOP3.LUT R3, R3, R2, RZ, 0x3c, !PT ;  /* 0x000000020303d212 */ /* 0x000fca00078e3cff */
[----:B------:R-:W-:Y:S01]  /*d3d0*/  @!PT LDS RZ, [RZ] ;  /* 0x00000000fffff984 */ /* 0x000fe20000000800 */
[----:B-----5:R-:W-:Y:S04]  /*d3e0*/  @!P5 LDGSTS.E.BYPASS.LTC128B.128 [R8+0x22400], desc[UR38][R2.64], !P3 ;  /* 0x224000000208dfae */ /* 0x020fe8000d901d66 */
[----:B------:R-:W-:Y:S04]  /*d3f0*/  @!P5 LDGSTS.E.BYPASS.LTC128B.128 [R8+0x26400], desc[UR38][R2.64+0x80], !P2 ;  /* 0x264000800208dfae */ /* 0x000fe8000d101d66 */
[----:B------:R-:W-:Y:S04]  /*d400*/  @!P5 LDGSTS.E.BYPASS.LTC128B.128 [R8+0x2a400], desc[UR38][R2.64+0x100], !P1 ;  /* 0x2a4001000208dfae */ /* 0x000fe8000c901d66 */
[----:B------:R0:W-:Y:S04]  /*d410*/  @!P5 LDGSTS.E.BYPASS.LTC128B.128 [R8+0x2e400], desc[UR38][R2.64+0x180], !P0 ;  /* 0x2e4001800208dfae */ /* 0x0001e8000c101d66 */
        /* <DEDUP_REMOVED lines=10> */
[----:B0-----:R-:W0:Y:S04]  /*d4c0*/  SHFL.IDX PT, R2, R4, 0x2, 0x181f ;  /* 0x00581f0004027f89 */ /* 0x001e2800000e0000 */
[----:B------:R-:W1:Y:S02]  /*d4d0*/  SHFL.IDX PT, R6, R0, 0x2, 0x181f ;  /* 0x00581f0000067f89 */ /* 0x000e6400000e0000 */
[----:B0-----:R-:W-:-:S05]  /*d4e0*/  @!P4 LEA R2, P6, R7, R2, 0x1 ;  /* 0x000000020702c211 */ /* 0x001fca00078c08ff */
[----:B-1----:R-:W-:-:S05]  /*d4f0*/  @!P4 IMAD.X R3, RZ, RZ, R6, P6 ;  /* 0x000000ffff03c224 */ /* 0x002fca00030e0606 */
        /* <DEDUP_REMOVED lines=9> */
[----:B-1----:R-:W-:-:S05]  /*d590*/  @!P4 IMAD.X R3, RZ, RZ, R6, P6 ;  /* 0x000000ffff03c224 */ /* 0x002fca00030e0606 */
[----:B------:R-:W-:Y:S04]  /*d5a0*/  @!P4 LDGSTS.E.BYPASS.LTC128B.128 [R8+0x23c00], desc[UR38][R2.64], !P3 ;  /* 0x23c000000208cfae */ /* 0x000fe8000d901d66 */
[----:B------:R-:W-:Y:S04]  /*d5b0*/  @!P4 LDGSTS.E.BYPASS.LTC128B.128 [R8+0x27c00], desc[UR38][R2.64+0x80], !P2 ;  /* 0x27c000800208cfae */ /* 0x000fe8000d101d66 */
[----:B------:R-:W-:Y:S04]  /*d5c0*/  @!P4 LDGSTS.E.BYPASS.LTC128B.128 [R8+0x2bc00], desc[UR38][R2.64+0x100], !P1 ;  /* 0x2bc001000208cfae */ /* 0x000fe8000c901d66 */
[----:B------:R0:W-:Y:S04]  /*d5d0*/  @!P4 LDGSTS.E.BYPASS.LTC128B.128 [R8+0x2fc00], desc[UR38][R2.64+0x180], !P0 ;  /* 0x2fc001800208cfae */ /* 0x0001e8000c101d66 */
[----:B------:R-:W-:Y:S04]  /*d5e0*/  SHFL.IDX PT, R6, R0, 0x4, 0x181f ;  /* 0x00981f0000067f89 */ /* 0x000fe800000e0000 */
[----:B0-----:R-:W0:Y:S01]  /*d5f0*/  SHFL.IDX PT, R2, R4, 0x4, 0x181f ;  /* 0x00981f0004027f89 */ /* 0x001e2200000e0000 */
[----:B---3--:R-:W-:-:S13]  /*d600*/  ISETP.GE.AND P4, PT, R11, R5, PT ;  /* 0x000000050b00720c */ /* 0x008fda0003f86270 */
[----:B0-----:R-:W-:-:S05]  /*d610*/  @!P4 LEA R2, P6, R7, R2, 0x1 ;  /* 0x000000020702c211 */ /* 0x001fca00078c08ff */
[----:B------:R-:W-:-:S05]  /*d620*/  @!P4 IMAD.X R3, RZ, RZ, R6, P6 ;  /* 0x000000ffff03c224 */ /* 0x000fca00030e0606 */
[----:B------:R-:W-:Y:S04]  /*d630*/  @!P4 LDGSTS.E.BYPASS.LTC128B.128 [R8+0x24400], desc[UR38][R2.64], !P3 ;  /* 0x244000000208cfae */ /* 0x000fe8000d901d66 */
[----:B------:R-:W-:Y:S04]  /*d640*/  @!P4 LDGSTS.E.BYPASS.LTC128B.128 [R8+0x28400], desc[UR38][R2.64+0x80], !P2 ;  /* 0x284000800208cfae */ /* 0x000fe8000d101d66 */
[----:B------:R-:W-:Y:S04]  /*d650*/  @!P4 LDGSTS.E.BYPASS.LTC128B.128 [R8+0x2c400], desc[UR38][R2.64+0x100], !P1 ;  /* 0x2c4001000208cfae */ /* 0x000fe8000c901d66 */
[----:B------:R0:W-:Y:S04]  /*d660*/  @!P4 LDGSTS.E.BYPASS.LTC128B.128 [R8+0x30400], desc[UR38][R2.64+0x180], !P0 ;  /* 0x304001800208cfae */ /* 0x0001e8000c101d66 */
[----:B------:R-:W-:Y:S04]  /*d670*/  SHFL.IDX PT, R6, R0, 0x5, 0x181f ;  /* 0x00b81f0000067f89 */ /* 0x000fe800000e0000 */
[----:B0-----:R-:W0:Y:S01]  /*d680*/  SHFL.IDX PT, R2, R4, 0x5, 0x181f ;  /* 0x00b81f0004027f89 */ /* 0x001e2200000e0000 */
[----:B----4-:R-:W-:-:S13]  /*d690*/  ISETP.GE.AND P4, PT, R10, R5, PT ;  /* 0x000000050a00720c */ /* 0x010fda0003f86270 */
        /* <DEDUP_REMOVED lines=8> */
[----:B--2---:R-:W-:-:S13]  /*d720*/  ISETP.GE.AND P4, PT, R9, R5, PT ;  /* 0x000000050900720c */ /* 0x004fda0003f86270 */
[----:B0-----:R-:W-:-:S05]  /*d730*/  @!P4 LEA R2, P5, R7, R2, 0x1 ;  /* 0x000000020702c211 */ /* 0x001fca00078a08ff */
[----:B------:R-:W-:-:S05]  /*d740*/  @!P4 IMAD.X R3, RZ, RZ, R6, P5 ;  /* 0x000000ffff03c224 */ /* 0x000fca00028e0606 */
[----:B------:R-:W-:Y:S04]  /*d750*/  @!P4 LDGSTS.E.BYPASS.LTC128B.128 [R8+0x25400], desc[UR38][R2.64], !P3 ;  /* 0x254000000208cfae */ /* 0x000fe8000d901d66 */
[----:B------:R-:W-:Y:S04]  /*d760*/  @!P4 LDGSTS.E.BYPASS.LTC128B.128 [R8+0x29400], desc[UR38][R2.64+0x80], !P2 ;  /* 0x294000800208cfae */ /* 0x000fe8000d101d66 */
[----:B------:R-:W-:Y:S04]  /*d770*/  @!P4 LDGSTS.E.BYPASS.LTC128B.128 [R8+0x2d400], desc[UR38][R2.64+0x100], !P1 ;  /* 0x2d4001000208cfae */ /* 0x000fe8000c901d66 */
[----:B------:R0:W-:Y:S04]  /*d780*/  @!P4 LDGSTS.E.BYPASS.LTC128B.128 [R8+0x31400], desc[UR38][R2.64+0x180], !P0 ;  /* 0x314001800208cfae */ /* 0x0001e8000c101d66 */
[----:B------:R1:W2:Y:S04]  /*d790*/  SHFL.IDX PT, R6, R0, 0x7, 0x181f ;  /* 0x00f81f0000067f89 */ /* 0x0002a800000e0000 */
[----:B0-----:R1:W0:Y:S02]  /*d7a0*/  SHFL.IDX PT, R2, R4, 0x7, 0x181f ;  /* 0x00f81f0004027f89 */ /* 0x00122400000e0000 */
.L_x_10495:
[----:B-1----:R-:W3:Y:S01]  /*d7b0*/  LDL.LU R0, [R1+0x68] ;  /* 0x0000680001007983 */ /* 0x002ee20000300800 */
[----:B------:R-:W-:Y:S01]  /*d7c0*/  BSSY B0, `(.L_x_10356) ;  /* 0x000000d000007945 */ /* 0x000fe20003800000 */
[----:B---3--:R-:W-:-:S13]  /*d7d0*/  ISETP.GE.AND P4, PT, R0, R5, PT ;  /* 0x000000050000720c */ /* 0x008fda0003f86270 */
        /* <DEDUP_REMOVED lines=9> */
[----:B------:R1:W-:Y:S04]  /*d870*/  LDGSTS.E.BYPASS.LTC128B.128 [R0+0x2dc00], desc[UR38][R2.64+0x100], !P1 ;  /* 0x2dc0010002007fae */ /* 0x0003e8000c901d66 */
[----:B------:R1:W-:Y:S02]  /*d880*/  LDGSTS.E.BYPASS.LTC128B.128 [R0+0x31c00], desc[UR38][R2.64+0x180], !P0 ;  /* 0x31c0018002007fae */ /* 0x0003e4000c101d66 */
.L_x_10357:
[----:B------:R-:W-:Y:S05]  /*d890*/  BSYNC B0 ;  /* 0x0000000000007941 */ /* 0x000fea0003800000 */
.L_x_10356:
[----:B------:R3:W5:Y:S01]  /*d8a0*/  LDL R7, [R1+0x4] ;  /* 0x0000040001077983 */ /* 0x0007620000100800 */
[----:B------:R-:W-:Y:S01]  /*d8b0*/  PLOP3.LUT P0, PT, PT, PT, PT, 0x80, 0x0 ;  /* 0x000000000000781c */ /* 0x000fe20003f0f070 */
[----:B------:R-:W-:-:S12]  /*d8c0*/  NOP ;  /* 0x0000000000007918 */ /* 0x000fd80000000000 */
.L_x_10358:
        /* <DEDUP_REMOVED lines=19> */
.L_x_10496:
[----:B------:R-:W-:Y:S05]  /*da00*/  BSYNC B0 ;  /* 0x0000000000007941 */ /* 0x000fea0003800000 */
.L_x_10359:
[----:B0-----:R-:W4:Y:S01]  /*da10*/  LDL R2, [R1+0x14] ;  /* 0x0000140001027983 */ /* 0x001f220000100800 */
[----:B------:R-:W-:Y:S01]  /*da20*/  BSSY B0, `(.L_x_10361) ;  /* 0x0000063000007945 */ /* 0x000fe20003800000 */
[----:B----4-:R-:W-:-:S13]  /*da30*/  LOP3.LUT P0, RZ, R2, 0x1, RZ, 0xc0, !PT ;  /* 0x0000000102ff7812 */ /* 0x010fda000780c0ff */
[----:B------:R-:W-:Y:S05]  /*da40*/  @!P0 BRA `(.L_x_10362) ;  /* 0x0000000400808947 */ /* 0x000fea0003800000 */
[----:B------:R-:W4:Y:S04]  /*da50*/  LDL R2, [R1+0x4] ;  /* 0x0000040001027983 */ /* 0x000f280000100800 */
[----:B------:R-:W2:Y:S01]  /*da60*/  LDL R4, [R1+0x18] ;  /* 0x0000180001047983 */ /* 0x000ea20000100800 */
[----:B------:R-:W0:Y:S01]  /*da70*/  S2R R3, SR_TID.X ;  /* 0x0000000000037919 */ /* 0x000e220000002100 */
[----:B----4-:R-:W-:Y:S02]  /*da80*/  IMAD.MOV.U32 R5, RZ, RZ, R2 ;  /* 0x000000ffff057224 */ /* 0x010fe400078e0002 */
[----:B------:R-:W4:Y:S01]  /*da90*/  LDL R2, [R1+0x8] ;  /* 0x0000080001027983 */ /* 0x000f220000100800 */
[----:B--2---:R-:W-:Y:S01]  /*daa0*/  SHF.L.U32 R0, R4, 0x1f, RZ ;  /* 0x0000001f04007819 */ /* 0x004fe200000006ff */
[----:B------:R-:W-:Y:S01]  /*dab0*/  BSSY B1, `(.L_x_10363) ;  /* 0x0000006000017945 */ /* 0x000fe20003800000 */
[----:B0-----:R-:W-:-:S04]  /*dac0*/  LOP3.LUT R3, R3, 0x7f, RZ, 0xc0, !PT ;  /* 0x0000007f03037812 */ /* 0x001fc800078ec0ff */
[----:B------:R-:W-:Y:S01]  /*dad0*/  ISETP.NE.AND P1, PT, R3, RZ, PT ;  /* 0x000000ff0300720c */ /* 0x000fe20003f25270 */
[----:B----4-:R-:W-:-:S04]  /*dae0*/  IMAD R2, R2, 0x8, R5 ;  /* 0x0000000802027824 */ /* 0x010fc800078e0205 */
[----:B------:R-:W0:Y:S02]  /*daf0*/  SYNCS.PHASECHK.TRANS64.TRYWAIT P0, [R2+URZ+0x32460], R0 ;  /* 0x03246000020075a7 */ /* 0x000e24000800017f */
[----:B0-----:R-:W-:Y:S06]  /*db00*/  @!P0 BRA `(.L_x_10364) ;  /* 0x0000005000a08947 */ /* 0x001fec0003800000 */
.L_x_10497:
[----:B------:R-:W-:Y:S05]  /*db10*/  BSYNC B1 ;  /* 0x0000000000017941 */ /* 0x000fea0003800000 */
.L_x_10363:
        /* <DEDUP_REMOVED lines=9> */
.L_x_10366:
[----:B------:R-:W-:Y:S05]  /*dbb0*/  BSYNC B1 ;  /* 0x0000000000017941 */ /* 0x000fea0003800000 */
.L_x_10365:
[----:B------:R-:W2:Y:S04]  /*dbc0*/  LDL R5, [R1+0x4] ;  /* 0x0000040001057983 */ /* 0x000ea80000100800 */
[----:B------:R-:W2:Y:S04]  /*dbd0*/  LDL R3, [R1+0x8] ;  /* 0x0000080001037983 */ /* 0x000ea80000100800 */
        /* <DEDUP_REMOVED lines=10> */
[----:B----4-:R-:W-:Y:S02]  /*dc80*/  IMAD R0, R0, 0x60, R4 ;  /* 0x0000006000007824 */ /* 0x010fe400078e0204 */
[----:B------:R-:W-:-:S07]  /*dc90*/  VIADD R4, R3, 0x400 ;  /* 0x0000040003047836 */ /* 0x000fce0000000000 */
.L_x_10367:
        /* <DEDUP_REMOVED lines=16> */
.L_x_10368:
        /* <DEDUP_REMOVED lines=16> */
.L_x_10369:
        /* <DEDUP_REMOVED lines=16> */
.L_x_10370:
        /* <DEDUP_REMOVED lines=11> */
.L_x_10362:
[----:B------:R-:W-:Y:S05]  /*e050*/  BSYNC B0 ;  /* 0x0000000000007941 */ /* 0x000fea0003800000 */
.L_x_10361:
[----:B------:R-:W4:Y:S01]  /*e060*/  LDL.LU R4, [R1+0x48] ;  /* 0x0000480001047983 */ /* 0x000f220000300800 */
[----:B------:R-:W-:Y:S01]  /*e070*/  BSSY B0, `(.L_x_10371) ;  /* 0x000020f000007945 */ /* 0x000fe20003800000 */
[----:B----4-:R-:W-:-:S13]  /*e080*/  ISETP.GE.AND P0, PT, R4, 0x61, PT ;  /* 0x000000610400780c */ /* 0x010fda0003f06270 */
        /* <DEDUP_REMOVED lines=12> */
[----:B------:R-:W4:Y:S04]  /*e150*/  LDL.LU R4, [R1+0x8] ;  /* 0x0000080001047983 */ /* 0x000f280000300800 */
[----:B-----5:R-:W3:Y:S01]  /*e160*/  LDL.LU R7, [R1+0x18] ;  /* 0x0000180001077983 */ /* 0x020ee20000300800 */
[----:B------:R-:W-:Y:S01]  /*e170*/  BSSY B1, `(.L_x_10375) ;  /* 0x00000a5000017945 */ /* 0x000fe20003800000 */
[----:B--2---:R-:W-:Y:S01]  /*e180*/  LOP3.LUT P2, RZ, R5, 0x1, RZ, 0xc0, !PT ;  /* 0x0000000105ff7812 */ /* 0x004fe2000784c0ff */
[----:B----4-:R-:W-:-:S05]  /*e190*/  VIADD R2, R4, 0x1 ;  /* 0x0000000104027836 */ /* 0x010fca0000000000 */
[----:B------:R-:W-:-:S04]  /*e1a0*/  ISETP.NE.AND P0, PT, R2, 0x2, PT ;  /* 0x000000020200780c */ /* 0x000fc80003f05270 */
[----:B------:R-:W-:Y:S02]  /*e1b0*/  SEL R3, RZ, 0x1, P0 ;  /* 0x00000001ff037807 */ /* 0x000fe40000000000 */
[----:B------:R-:W-:Y:S02]  /*e1c0*/  SEL R8, R2, RZ, P0 ;  /* 0x000000ff02087207 */ /* 0x000fe40000000000 */
[----:B---3--:R-:W-:-:S05]  /*e1d0*/  LOP3.LUT R7, R7, R3, RZ, 0x3c, !PT ;  /* 0x0000000307077212 */ /* 0x008fca00078e3cff */
        /* <DEDUP_REMOVED lines=27> */
.L_x_10377:
        /* <DEDUP_REMOVED lines=9> */
.L_x_10498:
[----:B------:R-:W-:Y:S05]  /*e420*/  BSYNC B3 ;  /* 0x0000000000037941 */ /* 0x000fea0003800000 */
.L_x_10378:
        /* <DEDUP_REMOVED lines=9> */
.L_x_10381:
[----:B------:R-:W-:Y:S05]  /*e4c0*/  BSYNC B3 ;  /* 0x0000000000037941 */ /* 0x000fea0003800000 */
.L_x_10380:
        /* <DEDUP_REMOVED lines=14> */
.L_x_10382:
        /* <DEDUP_REMOVED lines=14> */
.L_x_10499:
[----:B------:R-:W-:Y:S05]  /*e690*/  BSYNC B3 ;  /* 0x0000000000037941 */ /* 0x000fea0003800000 */
.L_x_10383:
        /* <DEDUP_REMOVED lines=11> */
.L_x_10386:
[----:B------:R-:W-:Y:S05]  /*e750*/  BSYNC B3 ;  /* 0x0000000000037941 */ /* 0x000fea0003800000 */
.L_x_10385:
        /* <DEDUP_REMOVED lines=11> */
.L_x_10387:
        /* <DEDUP_REMOVED lines=16> */
.L_x_10388:
        /* <DEDUP_REMOVED lines=16> */
.L_x_10389:
        /* <DEDUP_REMOVED lines=16> */
.L_x_10390:
        /* <DEDUP_REMOVED lines=11> */
.L_x_10376:
[----:B------:R-:W-:Y:S05]  /*ebc0*/  BSYNC B1 ;  /* 0x0000000000017941 */ /* 0x000fea0003800000 */
.L_x_10375:
[----:B------:R-:W2:Y:S02]  /*ebd0*/  LDL.LU R4, [R1+0x30] ;  /* 0x0000300001047983 */ /* 0x000ea40000300800 */
[----:B--2---:R-:W-:-:S07]  /*ebe0*/  VIADD R0, R4, 0xfffffffd ;  /* 0xfffffffd04007836 */ /* 0x004fce0000000000 */
.L_x_10374:
[----:B------:R-:W-:Y:S05]  /*ebf0*/  BSYNC B2 ;  /* 0x0000000000027941 */ /* 0x000fea0003800000 */
.L_x_10373:
[----:B------:R-:W2:Y:S01]  /*ec00*/  LDL.LU R2, [R1+0x2c] ;  /* 0x00002c0001027983 */ /* 0x000ea20000300800 */
[----:B------:R-:W-:-:S05]  /*ec10*/  IMAD.MOV R6, RZ, RZ, -R6 ;  /* 0x000000ffff067224 */ /* 0x000fca00078e0a06 */
[----:B--2---:R-:W-:-:S13]  /*ec20*/  ISETP.NE.AND P0, PT, R2, R6, PT ;  /* 0x000000060200720c */ /* 0x004fda0003f05270 */
[----:B------:R-:W-:Y:S05]  /*ec30*/  @!P0 BRA `(.L_x_10372) ;  /* 0x0000001400488947 */ /* 0x000fea0003800000 */
.L_x_10423:
[----:B------:R-:W2:Y:S04]  /*ec40*/  LDL R4, [R1+0x14] ;  /* 0x0000140001047983 */ /* 0x000ea80000100800 */
[----:B0-----:R-:W0:Y:S04]  /*ec50*/  LDL.LU R3, [R1+0x8] ;  /* 0x0000080001037983 */ /* 0x001e280000300800 */
[----:B------:R-:W4:Y:S01]  /*ec60*/  LDL.LU R2, [R1+0x18] ;  /* 0x0000180001027983 */ /* 0x000f220000300800 */
[----:B------:R-:W-:Y:S05]  /*ec70*/  YIELD ;  /* 0x0000000000007946 */ /* 0x000fea0003800000 */
[----:B------:R-:W-:Y:S01]  /*ec80*/  BSSY B1, `(.L_x_10391) ;  /* 0x00000a2000017945 */ /* 0x000fe20003800000 */
[----:B--2---:R-:W-:Y:S01]  /*ec90*/  LOP3.LUT P1, RZ, R4, 0x1, RZ, 0xc0, !PT ;  /* 0x0000000104ff7812 */ /* 0x004fe2000782c0ff */
[----:B0----5:R-:W-:-:S05]  /*eca0*/  VIADD R7, R3, 0x1 ;  /* 0x0000000103077836 */ /* 0x021fca0000000000 */
        /* <DEDUP_REMOVED lines=13> */
[----:B------:R-:W4:Y:S01]  /*ed80*/  LDL R9, [R1+0xc] ;  /* 0x00000c0001097983 */ /* 0x000f220000100800 */
        /* <DEDUP_REMOVED lines=14> */
[----:B------:R-:W2:Y:S04]  /*ee70*/  LDG.E R2, desc[UR38][R4.64] ;  /* 0x0000002604027981 */ /* 0x000ea8000c1e1900 */
[----:B--2---:R0:W-:Y:S02]  /*ee80*/  STL [R1], R2 ;  /* 0x0000000201007387 */ /* 0x0041e40000100800 */
.L_x_10393:
        /* <DEDUP_REMOVED lines=9> */
.L_x_10500:
[----:B------:R-:W-:Y:S05]  /*ef20*/  BSYNC B2 ;  /* 0x0000000000027941 */ /* 0x000fea0003800000 */
.L_x_10394:
        /* <DEDUP_REMOVED lines=9> */
.L_x_10397:
[----:B------:R-:W-:Y:S05]  /*efc0*/  BSYNC B2 ;  /* 0x0000000000027941 */ /* 0x000fea0003800000 */
.L_x_10396:
[----:B------:R-:W2:Y:S04]  /*efd0*/  LDL R3, [R1+0x4] ;  /* 0x0000040001037983 */ /* 0x000ea80000100800 */
        /* <DEDUP_REMOVED lines=9> */
[----:B----4-:R-:W-:Y:S02]  /*f070*/  IMAD R8, R8, 0x60, R5 ;  /* 0x0000006008087824 */ /* 0x010fe400078e0205 */
[----:B------:R-:W-:Y:S02]  /*f080*/  VIADD R3, R3, 0x1c400 ;  /* 0x0001c40003037836 */ /* 0x000fe40000000000 */
[----:B------:R-:W-:-:S07]  /*f090*/  VIADD R5, R4, 0x32430 ;  /* 0x0003243004057836 */ /* 0x000fce0000000000 */
.L_x_10398:
        /* <DEDUP_REMOVED lines=14> */
.L_x_10501:
[----:B------:R-:W-:Y:S05]  /*f180*/  BSYNC B2 ;  /* 0x0000000000027941 */ /* 0x000fea0003800000 */
.L_x_10399:
        /* <DEDUP_REMOVED lines=11> */
.L_x_10402:
[----:B------:R-:W-:Y:S05]  /*f240*/  BSYNC B2 ;  /* 0x0000000000027941 */ /* 0x000fea0003800000 */
.L_x_10401:
        /* <DEDUP_REMOVED lines=10> */
.L_x_10403:
        /* <DEDUP_REMOVED lines=16> */
.L_x_10404:
        /* <DEDUP_REMOVED lines=16> */
.L_x_10405:
        /* <DEDUP_REMOVED lines=16> */
.L_x_10406:
        /* <DEDUP_REMOVED lines=11> */
.L_x_10392:
[----:B------:R-:W-:Y:S05]  /*f6a0*/  BSYNC B1 ;  /* 0x0000000000017941 */ /* 0x000fea0003800000 */
.L_x_10391:
        /* <DEDUP_REMOVED lines=36> */
.L_x_10409:
        /* <DEDUP_REMOVED lines=9> */
.L_x_10502:
[----:B------:R-:W-:Y:S05]  /*f980*/  BSYNC B2 ;  /* 0x0000000000027941 */ /* 0x000fea0003800000 */
.L_x_10410:
        /* <DEDUP_REMOVED lines=9> */
.L_x_10413:
[----:B------:R-:W-:Y:S05]  /*fa20*/  BSYNC B2 ;  /* 0x0000000000027941 */ /* 0x000fea0003800000 */
.L_x_10412:
[----:B0-----:R-:W2:Y:S04]  /*fa30*/  LDL R8, [R1+0x4] ;  /* 0x0000040001087983 */ /* 0x001ea80000100800 */
        /* <DEDUP_REMOVED lines=13> */
.L_x_10414:
        /* <DEDUP_REMOVED lines=14> */
.L_x_10503:
[----:B------:R-:W-:Y:S05]  /*fbf0*/  BSYNC B2 ;  /* 0x0000000000027941 */ /* 0x000fea0003800000 */
.L_x_10415:
        /* <DEDUP_REMOVED lines=11> */
.L_x_10418:
[----:B------:R-:W-:Y:S05]  /*fcb0*/  BSYNC B2 ;  /* 0x0000000000027941 */ /* 0x000fea0003800000 */
.L_x_10417:
        /* <DEDUP_REMOVED lines=11> */
.L_x_10419:
        /* <DEDUP_REMOVED lines=16> */
.L_x_10420:
        /* <DEDUP_REMOVED lines=16> */
.L_x_10421:
        /* <DEDUP_REMOVED lines=16> */
.L_x_10422:
        /* <DEDUP_REMOVED lines=11> */
.L_x_10408:
[----:B------:R-:W-:Y:S05]  /*10120*/  BSYNC B1 ;  /* 0x0000000000017941 */ /* 0x000fea0003800000 */
.L_x_10407:
[C---:B------:R-:W-:Y:S01]  /*10130*/  ISETP.GT.AND P0, PT, R0.reuse, 0x1, PT ;  /* 0x000000010000780c */ /* 0x040fe20003f04270 */
[----:B------:R-:W-:-:S12]  /*10140*/  VIADD R0, R0, 0xfffffffe ;  /* 0xfffffffe00007836 */ /* 0x000fd80000000000 */
[----:B------:R-:W-:Y:S05]  /*10150*/  @P0 BRA `(.L_x_10423) ;  /* 0xffffffe800b80947 */ /* 0x000fea000383ffff */
.L_x_10372:
[----:B------:R-:W-:Y:S05]  /*10160*/  BSYNC B0 ;  /* 0x0000000000007941 */ /* 0x000fea0003800000 */
.L_x_10371:
[----:B------:R-:W4:Y:S04]  /*10170*/  LDL.LU R4, [R1+0x8] ;  /* 0x0000080001047983 */ /* 0x000f280000300800 */
[----:B------:R-:W2:Y:S01]  /*10180*/  LDL.LU R3, [R1+0x18] ;  /* 0x0000180001037983 */ /* 0x000ea20000300800 */
[----:B------:R-:W1:Y:S01]  /*10190*/  S2R R2, SR_TID.X ;  /* 0x0000000000027919 */ /* 0x000e620000002100 */
[----:B------:R-:W-:Y:S01]  /*101a0*/  BSSY B0, `(.L_x_10424) ;  /* 0x0000015000007945 */ /* 0x000fe20003800000 */
[----:B-1----:R-:W-:-:S04]  /*101b0*/  LOP3.LUT R2, R2, 0x7f, RZ, 0xc0, !PT ;  /* 0x0000007f02027812 */ /* 0x002fc800078ec0ff */
[----:B------:R-:W-:Y:S01]  /*101c0*/  ISETP.NE.AND P1, PT, R2, RZ, PT ;  /* 0x000000ff0200720c */ /* 0x000fe20003f25270 */
[----:B----4-:R-:W-:-:S05]  /*101d0*/  VIADD R0, R4, 0x1 ;  /* 0x0000000104007836 */ /* 0x010fca0000000000 */
[----:B------:R-:W-:-:S04]  /*101e0*/  ISETP.NE.AND P0, PT, R0, 0x2, PT ;  /* 0x000000020000780c */ /* 0x000fc80003f05270 */
[----:B------:R-:W-:-:S04]  /*101f0*/  SEL R2, RZ, 0x1, P0 ;  /* 0x00000001ff027807 */ /* 0x000fc80000000000 */
[----:B--2---:R-:W-:-:S05]  /*10200*/  LOP3.LUT R3, R3, R2, RZ, 0x3c, !PT ;  /* 0x0000000203037212 */ /* 0x004fca00078e3cff */
[----:B------:R1:W-:Y:S01]  /*10210*/  STL [R1+0x18], R3 ;  /* 0x0000180301007387 */ /* 0x0003e20000100800 */
[----:B------:R-:W-:Y:S05]  /*10220*/  @P1 BRA `(.L_x_10425) ;  /* 0x0000000000301947 */ /* 0x000fea0003800000 */
[----:B-1----:R-:W1:Y:S01]  /*10230*/  S2R R3, SR_LANEID ;  /* 0x0000000000037919 */ /* 0x002e620000000000 */
[----:B------:R-:W-:Y:S01]  /*10240*/  VOTEU.ANY UR4, UPT, PT ;  /* 0x0000000000047886 */ /* 0x000fe200038e0100 */
[----:B------:R-:W2:Y:S01]  /*10250*/  LDC.64 R4, c[0x0][0xd60] ;  /* 0x00035800ff047b82 */ /* 0x000ea20000000a00 */
[----:B------:R-:W1:Y:S02]  /*10260*/  FLO.U32 R2, UR4 ;  /* 0x0000000400027d00 */ /* 0x000e6400080e0000 */
[----:B-1----:R-:W-:-:S06]  /*10270*/  ISETP.EQ.U32.AND P1, PT, R2, R3, PT ;  /* 0x000000030200720c */ /* 0x002fcc0003f22070 */
[----:B------:R-:W2:Y:S07]  /*10280*/  POPC R3, UR4 ;  /* 0x0000000400037d09 */ /* 0x000eae0008000000 */
[----:B--2---:R-:W2:Y:S01]  /*10290*/  @P1 ATOMG.E.ADD.STRONG.GPU PT, R3, desc[UR38][R4.64], R3 ;  /* 0x00000003040319a8 */ /* 0x004ea200081ee1e6 */
[----:B------:R-:W1:Y:S02]  /*102a0*/  S2R R6, SR_LTMASK ;  /* 0x0000000000067919 */ /* 0x000e640000003900 */
[----:B-1----:R-:W-:-:S04]  /*102b0*/  LOP3.LUT R6, R6, UR4, RZ, 0xc0, !PT ;  /* 0x0000000406067c12 */ /* 0x002fc8000f8ec0ff */
[----:B0----5:R-:W0:Y:S01]  /*102c0*/  POPC R7, R6 ;  /* 0x0000000600077309 */ /* 0x021e220000000000 */
[----:B--2---:R-:W0:Y:S02]  /*102d0*/  SHFL.IDX PT, R2, R3, R2, 0x1f ;  /* 0x00001f0203027589 */ /* 0x004e2400000e0000 */
[----:B0-----:R-:W-:-:S07]  /*102e0*/  IADD3 R16, R2, UR40, R7 ;  /* 0x0000002802107c10 */ /* 0x001fce000fffe007 */
.L_x_10425:
[----:B------:R-:W-:Y:S05]  /*102f0*/  BSYNC B0 ;  /* 0x0000000000007941 */ /* 0x000fea0003800000 */
.L_x_10424:
[----:B------:R-:W-:-:S05]  /*10300*/  SEL R0, R0, RZ, P0 ;  /* 0x000000ff00007207 */ /* 0x000fca0000000000 */
[----:B------:R2:W-:Y:S02]  /*10310*/  STL [R1+0x8], R0 ;  /* 0x0000080001007387 */ /* 0x0005e40000100800 */
.L_x_10337:
[----:B------:R-:W-:Y:S05]  /*10320*/  BSYNC B7 ;  /* 0x0000000000077941 */ /* 0x000fea0003800000 */
.L_x_10335:
[----:B--23--:R-:W2:Y:S02]  /*10330*/  LDL R0, [R1+0x14] ;  /* 0x0000140001007983 */ /* 0x00cea40000100800 */
        /* <DEDUP_REMOVED lines=12> */
.L_x_10426:
[----:B------:R-:W0:Y:S01]  /*10400*/  S2R R0, SR_TID.X ;  /* 0x0000000000007919 */ /* 0x000e220000002100 */
[----:B------:R-:W-:Y:S01]  /*10410*/  UMOV UR4, 0xffffffff ;  /* 0xffffffff00047882 */ /* 0x000fe20000000000 */
[----:B0----5:R-:W-:-:S04]  /*10420*/  LOP3.LUT R7, R0, 0x1f, RZ, 0xc0, !PT ;  /* 0x0000001f00077812 */ /* 0x021fc800078ec0ff */
        /* <DEDUP_REMOVED lines=33> */
.L_x_10513:
[----:B------:R-:W-:Y:S02]  /*10640*/  ULDC UR4, c[0x0][0xd38] ;  /* 0x00034e0000047ab9 */ /* 0x000fe40000000800 */
[----:B------:R-:W-:-:S04]  /*10650*/  IMAD.U32 R16, RZ, RZ, UR4 ;  /* 0x00000004ff107e24 */ /* 0x000fc8000f8e00ff */
[----:B-1----:R-:W-:-:S04]  /*10660*/  IMAD R6, R6, R16, RZ ;  /* 0x0000001006067224 */ /* 0x002fc800078e02ff */
[----:B------:R-:W-:-:S05]  /*10670*/  IMAD.IADD R4, R4, 0x1, R6 ;  /* 0x0000000104047824 */ /* 0x000fca00078e0206 */
[----:B------:R-:W-:-:S13]  /*10680*/  ISETP.GT.AND P6, PT, R4, R0, PT ;  /* 0x000000000400720c */ /* 0x000fda0003fc4270 */
[----:B------:R-:W-:Y:S05]  /*10690*/  @P6 BRA `(.L_x_10429) ;  /* 0x00000000009c6947 */ /* 0x000fea0003800000 */
.L_x_10434:
        /* <DEDUP_REMOVED lines=14> */
.L_x_10432:
[----:B------:R-:W-:Y:S05]  /*10780*/  BSYNC B0 ;  /* 0x0000000000007941 */ /* 0x000fea0003800000 */
.L_x_10431:
        /* <DEDUP_REMOVED lines=18> */
.L_x_10521:
[----:B------:R-:W-:Y:S02]  /*108b0*/  ULDC UR4, c[0x0][0xd38] ;  /* 0x00034e0000047ab9 */ /* 0x000fe40000000800 */
[----:B------:R-:W-:-:S04]  /*108c0*/  IMAD.U32 R16, RZ, RZ, UR4 ;  /* 0x00000004ff107e24 */ /* 0x000fc8000f8e00ff */
[----:B-1----:R-:W-:-:S04]  /*108d0*/  IMAD R6, R6, R16, RZ ;  /* 0x0000001006067224 */ /* 0x002fc800078e02ff */
[----:B------:R-:W-:-:S05]  /*108e0*/  IMAD.IADD R4, R6, 0x1, R4 ;  /* 0x0000000106047824 */ /* 0x000fca00078e0204 */
[----:B------:R-:W-:-:S13]  /*108f0*/  ISETP.GT.AND P6, PT, R4, R0, PT ;  /* 0x000000000400720c */ /* 0x000fda0003fc4270 */
[----:B------:R-:W-:Y:S05]  /*10900*/  @!P6 BRA `(.L_x_10434) ;  /* 0xfffffffc0064e947 */ /* 0x000fea000383ffff */
.L_x_10429:
        /* <DEDUP_REMOVED lines=8> */
.L_x_10525:
[----:B------:R-:W-:Y:S01]  /*10990*/  ISETP.NE.AND P0, PT, R5, RZ, PT ;  /* 0x000000ff0500720c */ /* 0x000fe20003f05270 */
[----:B-1----:R-:W-:-:S12]  /*109a0*/  IMAD.MOV.U32 R2, RZ, RZ, RZ ;  /* 0x000000ffff027224 */ /* 0x002fd800078e00ff */
[----:B------:R-:W-:Y:S05]  /*109b0*/  @!P0 BRA `(.L_x_10436) ;  /* 0x0000000000108947 */ /* 0x000fea0003800000 */
[----:B------:R-:W-:Y:S01]  /*109c0*/  UMOV UR4, 0xffffffff ;  /* 0xffffffff00047882 */ /* 0x000fe20000000000 */
[----:B------:R-:W-:Y:S02]  /*109d0*/  VIADD R12, R4, 0xffffffff ;  /* 0xffffffff040c7836 */ /* 0x000fe40000000000 */
[----:B------:R-:W-:Y:S05]  /*109e0*/  BRA.DIV UR4, `(.L_x_10437) ;  /* 0x0000002e04d07947 */ /* 0x000fea000b800000 */
[----:B------:R1:W3:Y:S02]  /*109f0*/  SHFL.IDX PT, R2, R3, R12, 0x1f ;  /* 0x00001f0c03027589 */ /* 0x0002e400000e0000 */
.L_x_10436:
        /* <DEDUP_REMOVED lines=31> */
.L_x_10430:
[----:B------:R-:W-:Y:S01]  /*10bf0*/  UMOV UR4, URZ ;  /* 0x0000003f00047c82 */ /* 0x000fe20008000000 */
[----:B------:R-:W-:Y:S01]  /*10c00*/  UMOV UR5, URZ ;  /* 0x0000003f00057c82 */ /* 0x000fe20008000000 */
[----:B------:R-:W-:Y:S01]  /*10c10*/  ULDC UR6, c[0x0][0xd3c] ;  /* 0x00034f0000067ab9 */ /* 0x000fe20000000800 */
[----:B------:R-:W-:Y:S02]  /*10c20*/  IMAD.MOV.U32 R16, RZ, RZ, R0 ;  /* 0x000000ffff107224 */ /* 0x000fe400078e0000 */
[----:B------:R-:W-:Y:S02]  /*10c30*/  IMAD.U32 R17, RZ, RZ, UR4 ;  /* 0x00000004ff117e24 */ /* 0x000fe4000f8e00ff */
[----:B------:R-:W-:Y:S02]  /*10c40*/  IMAD.U32 R18, RZ, RZ, UR5 ;  /* 0x00000005ff127e24 */ /* 0x000fe4000f8e00ff */
[----:B------:R-:W-:-:S07]  /*10c50*/  IMAD.U32 R19, RZ, RZ, UR6 ;  /* 0x00000006ff137e24 */ /* 0x000fce000f8e00ff */
.L_x_10438:
[----:B0-----:R0:W2:Y:S01]  /*10c60*/  LDL R3, [R1+0x4] ;  /* 0x0000040001037983 */ /* 0x0010a20000100800 */
        /* <DEDUP_REMOVED lines=11> */
.L_x_10427:
[----:B------:R-:W-:Y:S02]  /*10d20*/  ULDC UR4, c[0x0][0xd3c] ;  /* 0x00034f0000047ab9 */ /* 0x000fe40000000800 */
[----:B---3--:R-:W-:-:S13]  /*10d30*/  ISETP.GE.AND P0, PT, R19, UR4, PT ;  /* 0x0000000413007c0c */ /* 0x008fda000bf06270 */
[----:B------:R-:W-:Y:S05]  /*10d40*/  @!P0 BRA `(.L_x_10439) ;  /* 0xffffffa000b88947 */ /* 0x000fea000383ffff */
[----:B------:R-:W-:Y:S05]  /*10d50*/  BSYNC B8 ;  /* 0x0000000000087941 */ /* 0x000fea0003800000 */
.L_x_10331:
[----:B--2---:R-:W2:Y:S01]  /*10d60*/  LDL.LU R0, [R1+0x6c] ;  /* 0x00006c0001007983 */ /* 0x004ea20000300800 */
[----:B------:R-:W-:Y:S01]  /*10d70*/  BSSY B0, `(.L_x_10440) ;  /* 0x000000b000007945 */ /* 0x000fe20003800000 */
[----:B------:R-:W3:Y:S01]  /*10d80*/  S2R R5, SR_CgaCtaId ;  /* 0x0000000000057919 */ /* 0x000ee20000008800 */
[----:B--2---:R-:W-:-:S05]  /*10d90*/  VIADD R0, R0, 0x1 ;  /* 0x0000000100007836 */ /* 0x004fca0000000000 */
[----:B------:R-:W-:-:S04]  /*10da0*/  LEA.HI R2, R0, R0, RZ, 0x1 ;  /* 0x0000000000027211 */ /* 0x000fc800078f08ff */
[----:B01----:R-:W-:-:S05]  /*10db0*/  LOP3.LUT R3, R2, 0xfffffffe, RZ, 0xc0, !PT ;  /* 0xfffffffe02037812 */ /* 0x003fca00078ec0ff */
[----:B------:R-:W-:Y:S01]  /*10dc0*/  IMAD.IADD R3, R0, 0x1, -R3 ;  /* 0x0000000100037824 */ /* 0x000fe200078e0a03 */
[----:B------:R-:W-:-:S04]  /*10dd0*/  MOV R0, 0x400 ;  /* 0x0000040000007802 */ /* 0x000fc80000000f00 */
[----:B---3--:R-:W-:Y:S02]  /*10de0*/  LEA R0, R5, R0, 0x18 ;  /* 0x0000000005007211 */ /* 0x008fe400078ec0ff */
[----:B------:R-:W-:-:S04]  /*10df0*/  SHF.L.U32 R3, R3, 0x1f, RZ ;  /* 0x0000001f03037819 */ /* 0x000fc800000006ff */
[----:B------:R-:W0:Y:S02]  /*10e00*/  SYNCS.PHASECHK.TRANS64.TRYWAIT P0, [R0+URZ+0x32420], R3 ;  /* 0x03242003000075a7 */ /* 0x000e24000800017f */
[----:B0-----:R-:W-:Y:S05]  /*10e10*/  @!P0 BRA `(.L_x_10441) ;  /* 0x0000002800ec8947 */ /* 0x001fea0003800000 */
.L_x_10528:
[----:B------:R-:W-:Y:S05]  /*10e20*/  BSYNC B0 ;  /* 0x0000000000007941 */ /* 0x000fea0003800000 */
.L_x_10440:
[----:B------:R-:W-:-:S03]  /*10e30*/  UMOV UR4, 0xffffffff ;  /* 0xffffffff00047882 */ /* 0x000fc60000000000 */
[----:B------:R-:W-:Y:S05]  /*10e40*/  BRA.DIV UR4, `(.L_x_10442) ;  /* 0x0000002a04f47947 */ /* 0x000fea000b800000 */
[----:B------:R-:W1:Y:S02]  /*10e50*/  S2R R2, SR_TID.X ;  /* 0x0000000000027919 */ /* 0x000e640000002100 */
[----:B-1----:R-:W-:-:S04]  /*10e60*/  SHF.R.U32.HI R2, RZ, 0x5, R2 ;  /* 0x00000005ff027819 */ /* 0x002fc80000011602 */
[----:B------:R-:W-:-:S05]  /*10e70*/  LOP3.LUT R2, R2, 0x3, RZ, 0xc0, !PT ;  /* 0x0000000302027812 */ /* 0x000fca00078ec0ff */
[----:B------:R1:W2:Y:S02]  /*10e80*/  SHFL.IDX PT, R14, R2, RZ, 0x1f ;  /* 0x00001fff020e7589 */ /* 0x0002a400000e0000 */
.L_x_10531:
[----:B--2---:R-:W-:Y:S01]  /*10e90*/  ISETP.NE.AND P0, PT, R14, RZ, PT ;  /* 0x000000ff0e00720c */ /* 0x004fe20003f05270 */
[----:B------:R-:W-:-:S12]  /*10ea0*/  BSSY B0, `(.L_x_10443) ;  /* 0x0000029000007945 */ /* 0x000fd80003800000 */
[----:B------:R-:W-:Y:S05]  /*10eb0*/  @P0 BRA `(.L_x_10444) ;  /* 0x00000000009c0947 */ /* 0x000fea0003800000 */
[----:B------:R-:W-:-:S03]  /*10ec0*/  UMOV UR4, 0xffffffff ;  /* 0xffffffff00047882 */ /* 0x000fc60000000000 */
[----:B------:R-:W-:Y:S05]  /*10ed0*/  BRA.DIV UR4, `(.L_x_10445) ;  /* 0x0000002e04047947 */ /* 0x000fea000b800000 */
[----:B------:R-:W-:-:S13]  /*10ee0*/  ELECT P6, URZ, PT ;  /* 0x00000000003f782f */ /* 0x000fda00038c0000 */
.L_x_10534:
        /* <DEDUP_REMOVED lines=8> */
.L_x_10446:
[----:B0-----:R-:W2:Y:S04]  /*10f70*/  LDL R3, [R1+0x8] ;  /* 0x0000080001037983 */ /* 0x001ea80000100800 */
[----:B-----5:R-:W3:Y:S01]  /*10f80*/  LDL.LU R7, [R1+0x18] ;  /* 0x0000180001077983 */ /* 0x020ee20000300800 */
        /* <DEDUP_REMOVED lines=12> */
.L_x_10535:
[----:B------:R-:W1:Y:S02]  /*11050*/  SYNCS.PHASECHK.TRANS64.TRYWAIT P0, [R7+URZ], R2 ;  /* 0x00000002070075a7 */ /* 0x000e64000800017f */
[----:B-1----:R-:W-:Y:S05]  /*11060*/  @!P0 BRA `(.L_x_10448) ;  /* 0x0000002800d48947 */ /* 0x002fea0003800000 */
.L_x_10536:
[----:B------:R-:W-:Y:S05]  /*11070*/  @!P2 BRA `(.L_x_10449) ;  /* 0x000000000004a947 */ /* 0x000fea0003800000 */
[----:B------:R-:W-:Y:S01]  /*11080*/  BPT.TRAP 0x1 ;  /* 0x000000040000795c */ /* 0x000fe20000300000 */
.L_x_10449:
[----:B------:R-:W2:Y:S01]  /*11090*/  LDL.LU R4, [R1+0x8] ;  /* 0x0000080001047983 */ /* 0x000ea20000300800 */
[----:B------:R-:W-:-:S04]  /*110a0*/  VIADD R0, R0, 0x32460 ;  /* 0x0003246000007836 */ /* 0x000fc80000000000 */
[----:B--2---:R-:W-:-:S04]  /*110b0*/  IMAD R4, R4, 0x8, R0 ;  /* 0x0000000804047824 */ /* 0x004fc800078e0200 */
[----:B------:R-:W2:Y:S02]  /*110c0*/  SYNCS.PHASECHK.TRANS64.TRYWAIT P0, [R4+URZ], R5 ;  /* 0x00000005040075a7 */ /* 0x000ea4000800017f */
[----:B--2---:R-:W-:Y:S05]  /*110d0*/  @!P0 BRA `(.L_x_10450) ;  /* 0x0000002800cc8947 */ /* 0x004fea0003800000 */
.L_x_10537:
[----:B------:R-:W-:-:S07]  /*110e0*/  IMAD R3, R3, 0x8, R0 ;  /* 0x0000000803037824 */ /* 0x000fce00078e0200 */
.L_x_10451:
[----:B---3--:R3:W4:Y:S02]  /*110f0*/  SYNCS.PHASECHK.TRANS64.TRYWAIT P0, [R3+URZ], R2 ;  /* 0x00000002030075a7 */ /* 0x008724000800017f */
[----:B----4-:R-:W-:Y:S05]  /*11100*/  @!P0 NANOSLEEP.SYNCS 0x989680 ;  /* 0x009896800000895d */ /* 0x010fea0003900000 */
[----:B------:R-:W4:Y:S02]  /*11110*/  @!P0 SYNCS.PHASECHK.TRANS64 P0, [R3+URZ], R2 ;  /* 0x00000002030085a7 */ /* 0x000f24000800007f */
[----:B----4-:R-:W-:Y:S05]  /*11120*/  @!P0 BRA `(.L_x_10451) ;  /* 0xfffffffc00f08947 */ /* 0x010fea000383ffff */
.L_x_10444:
[----:B------:R-:W-:Y:S05]  /*11130*/  BSYNC B0 ;  /* 0x0000000000007941 */ /* 0x000fea0003800000 */
.L_x_10443:
[----:B------:R-:W-:Y:S05]  /*11140*/  EXIT ;  /* 0x000000000000794d */ /* 0x000fea0003800000 */
.L_x_10282:
[----:B0-----:R0:W1:Y:S02]  /*11150*/  SYNCS.PHASECHK.TRANS64.TRYWAIT P0, [R4+URZ+0x32400], R3 ;  /* 0x03240003040075a7 */ /* 0x001064000800017f */
[----:B-1----:R-:W-:Y:S05]  /*11160*/  @!P0 NANOSLEEP.SYNCS 0x989680 ;  /* 0x009896800000895d */ /* 0x002fea0003900000 */
[----:B------:R-:W1:Y:S02]  /*11170*/  @!P0 SYNCS.PHASECHK.TRANS64 P0, [R4+URZ+0x32400], R3 ;  /* 0x03240003040085a7 */ /* 0x000e64000800007f */
[----:B-1----:R-:W-:Y:S05]  /*11180*/  @!P0 BRA `(.L_x_10282) ;  /* 0xfffffffc00f08947 */ /* 0x002fea000383ffff */
[----:B------:R-:W-:Y:S05]  /*11190*/  BRA `(.L_x_10452) ;  /* 0xffffff0400dc7947 */ /* 0x000fea000383ffff */
.L_x_10286:
[----:B--2---:R2:W3:Y:S02]  /*111a0*/  SYNCS.PHASECHK.TRANS64.TRYWAIT P1, [R0+URZ+0x32430], R5 ;  /* 0x03243005000075a7 */ /* 0x0044e4000802017f */
[----:B---3--:R-:W-:Y:S05]  /*111b0*/  @!P1 NANOSLEEP.SYNCS 0x989680 ;  /* 0x009896800000995d */ /* 0x008fea0003900000 */
[----:B------:R-:W3:Y:S02]  /*111c0*/  @!P1 SYNCS.PHASECHK.TRANS64 P1, [R0+URZ+0x32430], R5 ;  /* 0x03243005000095a7 */ /* 0x000ee4000802007f */
[----:B---3--:R-:W-:Y:S05]  /*111d0*/  @!P1 BRA `(.L_x_10286) ;  /* 0xfffffffc00f09947 */ /* 0x008fea000383ffff */
[----:B------:R-:W-:Y:S05]  /*111e0*/  BRA `(.L_x_10285) ;  /* 0xffffff0800107947 */ /* 0x000fea000383ffff */
.L_x_10287:
[----:B---3--:R3:W4:Y:S02]  /*111f0*/  SYNCS.PHASECHK.TRANS64.TRYWAIT P1, [R4+URZ+0x32410], R3 ;  /* 0x03241003040075a7 */ /* 0x008724000802017f */
[----:B----4-:R-:W-:Y:S05]  /*11200*/  @!P1 NANOSLEEP.SYNCS 0x989680 ;  /* 0x009896800000995d */ /* 0x010fea0003900000 */
[----:B------:R-:W4:Y:S02]  /*11210*/  @!P1 SYNCS.PHASECHK.TRANS64 P1, [R4+URZ+0x32410], R3 ;  /* 0x03241003040095a7 */ /* 0x000f24000802007f */
[----:B----4-:R-:W-:Y:S05]  /*11220*/  @!P1 BRA `(.L_x_10287) ;  /* 0xfffffffc00f09947 */ /* 0x010fea000383ffff */
[----:B------:R-:W-:Y:S05]  /*11230*/  BRA `(.L_x_10453) ;  /* 0xffffff0800d87947 */ /* 0x000fea000383ffff */
.L_x_10291:
[----:B------:R0:W0:Y:S02]  /*11240*/  SYNCS.PHASECHK.TRANS64.TRYWAIT P1, [R0+URZ+0x32450], R5 ;  /* 0x03245005000075a7 */ /* 0x000024000802017f */
[----:B0-----:R-:W-:Y:S05]  /*11250*/  @!P1 NANOSLEEP.SYNCS 0x989680 ;  /* 0x009896800000995d */ /* 0x001fea0003900000 */
[----:B------:R-:W0:Y:S02]  /*11260*/  @!P1 SYNCS.PHASECHK.TRANS64 P1, [R0+URZ+0x32450], R5 ;  /* 0x03245005000095a7 */ /* 0x000e24000802007f */
[----:B0-----:R-:W-:Y:S05]  /*11270*/  @!P1 BRA `(.L_x_10291) ;  /* 0xfffffffc00f09947 */ /* 0x001fea000383ffff */
[----:B------:R-:W-:Y:S05]  /*11280*/  BRA `(.L_x_10290) ;  /* 0xffffff0800e47947 */ /* 0x000fea000383ffff */
.L_x_10296:
[----:B-1----:R-:W-:-:S04]  /*11290*/  IMAD.U32 R153, RZ, RZ, UR4 ;  /* 0x00000004ff997e24 */ /* 0x002fc8000f8e00ff */
[----:B------:R1:W2:Y:S03]  /*112a0*/  SYNCS.PHASECHK.TRANS64.TRYWAIT P3, [R153+URZ+0x32430], R208 ;  /* 0x032430d0990075a7 */ /* 0x0002a6000806017f */
[----:B--2---:R-:W-:Y:S05]  /*112b0*/  @!P3 NANOSLEEP.SYNCS 0x989680 ;  /* 0x009896800000b95d */ /* 0x004fea0003900000 */
[----:B------:R-:W2:Y:S02]  /*112c0*/  @!P3 SYNCS.PHASECHK.TRANS64 P3, [R153+URZ+0x32430], R208 ;  /* 0x032430d09900b5a7 */ /* 0x000ea4000806007f */
[----:B--2---:R-:W-:Y:S05]  /*112d0*/  @!P3 BRA `(.L_x_10296) ;  /* 0xfffffffc00ecb947 */ /* 0x004fea000383ffff */
[----:B------:R-:W-:Y:S05]  /*112e0*/  BRA `(.L_x_10295) ;  /* 0xffffff3000507947 */ /* 0x000fea000383ffff */
.L_x_10300:
[----:B--2---:R-:W-:-:S04]  /*112f0*/  IMAD.U32 R209, RZ, RZ, UR4 ;  /* 0x00000004ffd17e24 */ /* 0x004fc8000f8e00ff */
[----:B------:R2:W3:Y:S03]  /*11300*/  SYNCS.PHASECHK.TRANS64.TRYWAIT P3, [R209+URZ+0x32450], R208 ;  /* 0x032450d0d10075a7 */ /* 0x0004e6000806017f */
[----:B---3--:R-:W-:Y:S05]  /*11310*/  @!P3 NANOSLEEP.SYNCS 0x989680 ;  /* 0x009896800000b95d */ /* 0x008fea0003900000 */
[----:B------:R-:W3:Y:S02]  /*11320*/  @!P3 SYNCS.PHASECHK.TRANS64 P3, [R209+URZ+0x32450], R208 ;  /* 0x032450d0d100b5a7 */ /* 0x000ee4000806007f */
[----:B---3--:R-:W-:Y:S05]  /*11330*/  @!P3 BRA `(.L_x_10300) ;  /* 0xfffffffc00ecb947 */ /* 0x008fea000383ffff */
[----:B------:R-:W-:Y:S05]  /*11340*/  BRA `(.L_x_10299) ;  /* 0xffffff3000cc7947 */ /* 0x000fea000383ffff */
.L_x_10343:
[----:B------:R-:W2:Y:S01]  /*11350*/  S2R R4, SR_TID.X ;  /* 0x0000000000047919 */ /* 0x000ea20000002100 */
[----:B------:R-:W-:Y:S01]  /*11360*/  BSSY B0, `(.L_x_10454) ;  /* 0x000000a000007945 */ /* 0x000fe20003800000 */
[----:B-1----:R-:W-:Y:S02]  /*11370*/  IMAD.MOV.U32 R12, RZ, RZ, RZ ;  /* 0x000000ffff0c7224 */ /* 0x002fe400078e00ff */
[----:B------:R-:W-:Y:S02]  /*11380*/  IMAD.MOV.U32 R11, RZ, RZ, 0x1f ;  /* 0x0000001fff0b7424 */ /* 0x000fe400078e00ff */
[----:B------:R-:W-:Y:S01]  /*11390*/  IMAD.MOV.U32 R15, RZ, RZ, -0x1 ;  /* 0xffffffffff0f7424 */ /* 0x000fe200078e00ff */
[----:B--2---:R-:W-:-:S04]  /*113a0*/  SHF.R.U32.HI R4, RZ, 0x5, R4 ;  /* 0x00000005ff047819 */ /* 0x004fc80000011604 */
[----:B------:R-:W-:-:S05]  /*113b0*/  LOP3.LUT R4, R4, 0x3, RZ, 0xc0, !PT ;  /* 0x0000000304047812 */ /* 0x000fca00078ec0ff */
[----:B------:R-:W-:-:S07]  /*113c0*/  IMAD.MOV.U32 R13, RZ, RZ, R4 ;  /* 0x000000ffff0d7224 */ /* 0x000fce00078e0004 */
[----:B0-----:R-:W-:Y:S05]  /*113d0*/  WARPSYNC.COLLECTIVE R15, `(.L_x_10455) ;  /* 0x000000000f087348 */ /* 0x001fea0003c00000 */
[----:B------:R1:W2:Y:S02]  /*113e0*/  SHFL.IDX P6, R14, R13, R12, R11 ;  /* 0x0000000c0d0e7389 */ /* 0x0002a400000c000b */
[----:B012---:R-:W-:Y:S01]  /*113f0*/  ENDCOLLECTIVE ;  /* 0x000000000000791b */ /* 0x007fe20003800000 */
.L_x_10455:
[----:B------:R-:W-:Y:S05]  /*11400*/  BSYNC B0 ;  /* 0x0000000000007941 */ /* 0x000fea0003800000 */
.L_x_10454:
[----:B------:R-:W-:Y:S05]  /*11410*/  BRA `(.L_x_10456) ;  /* 0xffffffa400e87947 */ /* 0x000fea000383ffff */
.L_x_10345:
[----:B------:R-:W-:Y:S01]  /*11420*/  BSSY B0, `(.L_x_10457) ;  /* 0x0000006000007945 */ /* 0x000fe20003800000 */
[----:B------:R-:W-:-:S07]  /*11430*/  IMAD.MOV.U32 R15, RZ, RZ, -0x1 ;  /* 0xffffffffff0f7424 */ /* 0x000fce00078e00ff */
[----:B01-3--:R-:W-:Y:S05]  /*11440*/  WARPSYNC.COLLECTIVE R15, `(.L_x_10458) ;  /* 0x000000000f0c7348 */ /* 0x00bfea0003c00000 */
[----:B------:R-:W-:Y:S02]  /*11450*/  ELECT P6, UR62, PT ;  /* 0x00000000003e782f */ /* 0x000fe400038c0000 */
[----:B------:R-:W-:Y:S01]  /*11460*/  MOV R14, UR62 ;  /* 0x0000003e000e7c02 */ /* 0x000fe20008000f00 */
[----:B01-3--:R-:W-:Y:S10]  /*11470*/  ENDCOLLECTIVE ;  /* 0x000000000000791b */ /* 0x00bff40003800000 */
.L_x_10458:
[----:B------:R-:W-:Y:S05]  /*11480*/  BSYNC B0 ;  /* 0x0000000000007941 */ /* 0x000fea0003800000 */
.L_x_10457:
[----:B------:R-:W-:Y:S05]  /*11490*/  BRA `(.L_x_10459) ;  /* 0xffffffa400f47947 */ /* 0x000fea000383ffff */
.L_x_10347:
[----:B--2---:R2:W3:Y:S02]  /*114a0*/  SYNCS.PHASECHK.TRANS64.TRYWAIT P0, [R0+URZ+0x32440], R2 ;  /* 0x03244002000075a7 */ /* 0x0044e4000800017f */
[----:B---3--:R-:W-:Y:S05]  /*114b0*/  @!P0 NANOSLEEP.SYNCS 0x989680 ;  /* 0x009896800000895d */ /* 0x008fea0003900000 */
[----:B------:R-:W3:Y:S02]  /*114c0*/  @!P0 SYNCS.PHASECHK.TRANS64 P0, [R0+URZ+0x32440], R2 ;  /* 0x03244002000085a7 */ /* 0x000ee4000800007f */
[----:B---3--:R-:W-:Y:S05]  /*114d0*/  @!P0 BRA `(.L_x_10347) ;  /* 0xfffffffc00f08947 */ /* 0x008fea000383ffff */
[----:B------:R-:W-:Y:S05]  /*114e0*/  BRA `(.L_x_10460) ;  /* 0xffffffa800607947 */ /* 0x000fea000383ffff */
.L_x_10351:
[----:B------:R0:W5:Y:S01]  /*114f0*/  LDL R7, [R1+0x38] ;  /* 0x0000380001077983 */ /* 0x0001620000100800 */
[----:B------:R-:W-:Y:S02]  /*11500*/  IMAD.MOV.U32 R13, RZ, RZ, R2 ;  /* 0x000000ffff0d7224 */ /* 0x000fe400078e0002 */
[----:B-1----:R-:W-:Y:S02]  /*11510*/  IMAD.MOV.U32 R12, RZ, RZ, RZ ;  /* 0x000000ffff0c7224 */ /* 0x002fe400078e00ff */
[----:B------:R-:W-:Y:S02]  /*11520*/  IMAD.MOV.U32 R11, RZ, RZ, 0x181f ;  /* 0x0000181fff0b7424 */ /* 0x000fe400078e00ff */
[----:B------:R-:W-:Y:S02]  /*11530*/  IMAD.MOV.U32 R15, RZ, RZ, -0x1 ;  /* 0xffffffffff0f7424 */ /* 0x000fe400078e00ff */
[----:B0-----:R-:W-:-:S07]  /*11540*/  IMAD.IADD R17, R8, 0x1, R17 ;  /* 0x0000000108117824 */ /* 0x001fce00078e0211 */
[----:B-----5:R-:W-:Y:S05]  /*11550*/  WARPSYNC.COLLECTIVE R15, `(.L_x_10461) ;  /* 0x000000000f087348 */ /* 0x020fea0003c00000 */
[----:B------:R0:W1:Y:S02]  /*11560*/  SHFL.IDX P6, R14, R13, R12, R11 ;  /* 0x0000000c0d0e7389 */ /* 0x00006400000c000b */
[----:B01---5:R-:W-:Y:S01]  /*11570*/  ENDCOLLECTIVE ;  /* 0x000000000000791b */ /* 0x023fe20003800000 */
.L_x_10461:
[----:B------:R-:W-:-:S05]  /*11580*/  VIADD R8, R17, 0x10 ;  /* 0x0000001011087836 */ /* 0x000fca0000000000 */
[----:B------:R0:W-:Y:S01]  /*11590*/  STL [R1+0x3c], R8 ;  /* 0x00003c0801007387 */ /* 0x0001e20000100800 */
[----:B------:R-:W-:Y:S02]  /*115a0*/  IMAD.MOV.U32 R13, RZ, RZ, R0 ;  /* 0x000000ffff0d7224 */ /* 0x000fe400078e0000 */
[----:B------:R-:W-:-:S07]  /*115b0*/  IMAD.MOV.U32 R4, RZ, RZ, R14 ;  /* 0x000000ffff047224 */ /* 0x000fce00078e000e */
[----:B0-----:R-:W-:Y:S05]  /*115c0*/  WARPSYNC.COLLECTIVE R15, `(.L_x_10462) ;  /* 0x000000000f087348 */ /* 0x001fea0003c00000 */
[----:B------:R1:W2:Y:S02]  /*115d0*/  SHFL.IDX P6, R14, R13, R12, R11 ;  /* 0x0000000c0d0e7389 */ /* 0x0002a400000c000b */
[----:B012---:R-:W-:Y:S01]  /*115e0*/  ENDCOLLECTIVE ;  /* 0x000000000000791b */ /* 0x007fe20003800000 */
.L_x_10462:
[----:B------:R-:W-:Y:S02]  /*115f0*/  IMAD.MOV.U32 R13, RZ, RZ, R2 ;  /* 0x000000ffff0d7224 */ /* 0x000fe400078e0002 */
[----:B------:R-:W-:Y:S02]  /*11600*/  IMAD.MOV.U32 R12, RZ, RZ, 0x1 ;  /* 0x00000001ff0c7424 */ /* 0x000fe400078e00ff */
[----:B------:R-:W-:-:S07]  /*11610*/  IMAD.MOV.U32 R5, RZ, RZ, R14 ;  /* 0x000000ffff057224 */ /* 0x000fce00078e000e */
[----:B------:R-:W-:Y:S05]  /*11620*/  WARPSYNC.COLLECTIVE R15, `(.L_x_10463) ;  /* 0x000000000f087348 */ /* 0x000fea0003c00000 */
[----:B------:R0:W1:Y:S02]  /*11630*/  SHFL.IDX P6, R14, R13, R12, R11 ;  /* 0x0000000c0d0e7389 */ /* 0x00006400000c000b */
[----:B01----:R-:W-:Y:S01]  /*11640*/  ENDCOLLECTIVE ;  /* 0x000000000000791b */ /* 0x003fe20003800000 */
.L_x_10463:
[----:B------:R-:W-:Y:S02]  /*11650*/  IMAD.MOV.U32 R13, RZ, RZ, R0 ;  /* 0x000000ffff0d7224 */ /* 0x000fe400078e0000 */
[----:B------:R-:W-:Y:S02]  /*11660*/  IMAD R3, R7, R6, RZ ;  /* 0x0000000607037224 */ /* 0x000fe400078e02ff */
[----:B------:R-:W-:-:S07]  /*11670*/  IMAD.MOV.U32 R7, RZ, RZ, R14 ;  /* 0x000000ffff077224 */ /* 0x000fce00078e000e */
[----:B------:R-:W-:Y:S05]  /*11680*/  WARPSYNC.COLLECTIVE R15, `(.L_x_10464) ;  /* 0x000000000f087348 */ /* 0x000fea0003c00000 */
[----:B------:R0:W1:Y:S02]  /*11690*/  SHFL.IDX P6, R14, R13, R12, R11 ;  /* 0x0000000c0d0e7389 */ /* 0x00006400000c000b */
[----:B01----:R-:W-:Y:S01]  /*116a0*/  ENDCOLLECTIVE ;  /* 0x000000000000791b */ /* 0x003fe20003800000 */
.L_x_10464:
[CC--:B------:R-:W-:Y:S02]  /*116b0*/  ISETP.GE.AND P1, PT, R17.reuse, R3.reuse, PT ;  /* 0x000000031100720c */ /* 0x0c0fe40003f26270 */
[----:B------:R-:W-:Y:S01]  /*116c0*/  ISETP.GE.AND P2, PT, R8, R3, PT ;  /* 0x000000030800720c */ /* 0x000fe20003f46270 */
[----:B------:R-:W-:-:S05]  /*116d0*/  VIADD R8, R17, 0x20 ;  /* 0x0000002011087836 */ /* 0x000fca0000000000 */
[----:B------:R0:W-:Y:S01]  /*116e0*/  STL [R1+0x4c], R8 ;  /* 0x00004c0801007387 */ /* 0x0001e20000100800 */
[----:B------:R-:W-:-:S04]  /*116f0*/  IMAD.MOV.U32 R13, RZ, RZ, R2 ;  /* 0x000000ffff0d7224 */ /* 0x000fc800078e0002 */
[----:B------:R-:W-:Y:S01]  /*11700*/  @!P1 LEA R5, P3, R10, R5, 0x1 ;  /* 0x000000050a059211 */ /* 0x000fe200078608ff */
[----:B------:R-:W-:-:S04]  /*11710*/  IMAD.MOV.U32 R12, RZ, RZ, 0x2 ;  /* 0x00000002ff0c7424 */ /* 0x000fc800078e00ff */
[----:B------:R-:W-:Y:S02]  /*11720*/  @!P1 IMAD.X R4, RZ, RZ, R4, P3 ;  /* 0x000000ffff049224 */ /* 0x000fe400018e0604 */
[----:B------:R-:W-:-:S03]  /*11730*/  IMAD.MOV.U32 R6, RZ, RZ, R14 ;  /* 0x000000ffff067224 */ /* 0x000fc600078e000e */
[----:B0-----:R-:W-:-:S07]  /*11740*/  @!P1 LOP3.LUT R5, R5, R4, RZ, 0x3c, !PT ;  /* 0x0000000405059212 */ /* 0x001fce00078e3cff */
[----:B------:R-:W-:Y:S05]  /*11750*/  WARPSYNC.COLLECTIVE R15, `(.L_x_10465) ;  /* 0x000000000f087348 */ /* 0x000fea0003c00000 */
[----:B------:R0:W1:Y:S02]  /*11760*/  SHFL.IDX P6, R14, R13, R12, R11 ;  /* 0x0000000c0d0e7389 */ /* 0x00006400000c000b */
[----:B01----:R-:W-:Y:S01]  /*11770*/  ENDCOLLECTIVE ;  /* 0x000000000000791b */ /* 0x003fe20003800000 */
.L_x_10465:
[----:B------:R-:W-:-:S04]  /*11780*/  @!P1 LOP3.LUT R4, R5, R4, RZ, 0x3c, !PT ;  /* 0x0000000405049212 */ /* 0x000fc800078e3cff */
[----:B------:R-:W-:-:S05]  /*11790*/  @!P1 LOP3.LUT R5, R5, R4, RZ, 0x3c, !PT ;  /* 0x0000000405059212 */ /* 0x000fca00078e3cff */
[----:B------:R-:W-:Y:S01]  /*117a0*/  @!PT LDS RZ, [RZ] ;  /* 0x00000000fffff984 */ /* 0x000fe20000000800 */
[----:B------:R-:W-:Y:S01]  /*117b0*/  @!PT LDS RZ, [RZ] ;  /* 0x00000000fffff984 */ /* 0x000fe20000000800 */
[----:B------:R-:W-:Y:S01]  /*117c0*/  @!PT LDS RZ, [RZ] ;  /* 0x00000000fffff984 */ /* 0x000fe20000000800 */
[----:B------:R0:W-:Y:S01]  /*117d0*/  @!P1 LDGSTS.E.BYPASS.LTC128B.128 [R9+0x18400], desc[UR38][R4.64], !P0 ;  /* 0x1840000004099fae */ /* 0x0001e2000c101d66 */
[----:B------:R-:W-:Y:S01]  /*117e0*/  IMAD.MOV.U32 R13, RZ, RZ, R0 ;  /* 0x000000ffff0d7224 */ /* 0x000fe200078e0000 */
[----:B0-----:R-:W-:Y:S01]  /*117f0*/  @!P2 LEA R5, P1, R10, R6, 0x1 ;  /* 0x000000060a05a211 */ /* 0x001fe200078208ff */
[----:B------:R-:W-:-:S12]  /*11800*/  IMAD.MOV.U32 R6, RZ, RZ, R14 ;  /* 0x000000ffff067224 */ /* 0x000fd800078e000e */
[----:B------:R-:W-:Y:S05]  /*11810*/  WARPSYNC.COLLECTIVE R15, `(.L_x_10466) ;  /* 0x000000000f087348 */ /* 0x000fea0003c00000 */
[----:B------:R0:W1:Y:S02]  /*11820*/  SHFL.IDX P6, R14, R13, R12, R11 ;  /* 0x0000000c0d0e7389 */ /* 0x00006400000c000b */
[----:B01----:R-:W-:Y:S01]  /*11830*/  ENDCOLLECTIVE ;  /* 0x000000000000791b */ /* 0x003fe20003800000 */
.L_x_10466:
[----:B------:R-:W-:Y:S01]  /*11840*/  @!P2 IMAD.X R4, RZ, RZ, R7, P1 ;  /* 0x000000ffff04a224 */ /* 0x000fe200008e0607 */
[----:B------:R-:W-:Y:S01]  /*11850*/  ISETP.GE.AND P1, PT, R8, R3, PT ;  /* 0x000000030800720c */ /* 0x000fe20003f26270 */
[----:B------:R-:W-:-:S03]  /*11860*/  VIADD R7, R17, 0x30 ;  /* 0x0000003011077836 */ /* 0x000fc60000000000 */
[-C--:B------:R-:W-:Y:S02]  /*11870*/  @!P2 LOP3.LUT R5, R5, R4.reuse, RZ, 0x3c, !PT ;  /* 0x000000040505a212 */ /* 0x080fe400078e3cff */
[----:B------:R0:W-:Y:S02]  /*11880*/  STL [R1+0x54], R7 ;  /* 0x0000540701007387 */ /* 0x0001e40000100800 */
[----:B------:R-:W-:Y:S01]  /*11890*/  @!P2 LOP3.LUT R4, R5, R4, RZ, 0x3c, !PT ;  /* 0x000000040504a212 */ /* 0x000fe200078e3cff */
[----:B------:R-:W-:-:S03]  /*118a0*/  IMAD.MOV.U32 R13, RZ, RZ, R2 ;  /* 0x000000ffff0d7224 */ /* 0x000fc600078e0002 */
[----:B------:R-:W-:Y:S01]  /*118b0*/  @!P2 LOP3.LUT R5, R5, R4, RZ, 0x3c, !PT ;  /* 0x000000040505a212 */ /* 0x000fe200078e3cff */
[----:B------:R-:W-:-:S04]  /*118c0*/  IMAD.MOV.U32 R12, RZ, RZ, 0x3 ;  /* 0x00000003ff0c7424 */ /* 0x000fc800078e00ff */
[----:B------:R-:W-:Y:S01]  /*118d0*/  @!PT LDS RZ, [RZ] ;  /* 0x00000000fffff984 */ /* 0x000fe20000000800 */
[----:B------:R-:W-:Y:S01]  /*118e0*/  @!PT LDS RZ, [RZ] ;  /* 0x00000000fffff984 */ /* 0x000fe20000000800 */
[----:B------:R-:W-:Y:S01]  /*118f0*/  @!PT LDS RZ, [RZ] ;  /* 0x00000000fffff984 */ /* 0x000fe20000000800 */
[----:B------:R1:W-:Y:S02]  /*11900*/  @!P2 LDGSTS.E.BYPASS.LTC128B.128 [R9+0x18c00], desc[UR38][R4.64], !P0 ;  /* 0x18c000000409afae */ /* 0x0003e4000c101d66 */
[----:B01----:R-:W-:-:S07]  /*11910*/  IMAD.MOV.U32 R4, RZ, RZ, R14 ;  /* 0x000000ffff047224 */ /* 0x003fce00078e000e */
[----:B------:R-:W-:Y:S05]  /*11920*/  WARPSYNC.COLLECTIVE R15, `(.L_x_10467) ;  /* 0x000000000f087348 */ /* 0x000fea0003c00000 */
[----:B------:R0:W1:Y:S02]  /*11930*/  SHFL.IDX P6, R14, R13, R12, R11 ;  /* 0x0000000c0d0e7389 */ /* 0x00006400000c000b */
[----:B01----:R-:W-:Y:S01]  /*11940*/  ENDCOLLECTIVE ;  /* 0x000000000000791b */ /* 0x003fe20003800000 */
.L_x_10467:
        /* <DEDUP_REMOVED lines=10> */
.L_x_10468:
        /* <DEDUP_REMOVED lines=13> */
.L_x_10469:
        /* <DEDUP_REMOVED lines=10> */
.L_x_10470:
        /* <DEDUP_REMOVED lines=13> */
.L_x_10471:
        /* <DEDUP_REMOVED lines=10> */
.L_x_10472:
        /* <DEDUP_REMOVED lines=13> */
.L_x_10473:
        /* <DEDUP_REMOVED lines=10> */
.L_x_10474:
        /* <DEDUP_REMOVED lines=11> */
.L_x_10475:
        /* <DEDUP_REMOVED lines=14> */
.L_x_10476:
[----:B------:R-:W-:Y:S01]  /*11fd0*/  IMAD.MOV.U32 R0, RZ, RZ, R14 ;  /* 0x000000ffff007224 */ /* 0x000fe200078e000e */
[----:B------:R-:W-:Y:S06]  /*11fe0*/  BRA `(.L_x_10477) ;  /* 0xffffffac000c7947 */ /* 0x000fec000383ffff */
.L_x_10355:
[----:B------:R-:W2:Y:S04]  /*11ff0*/  LDL.LU R5, [R1+0x38] ;  /* 0x0000380001057983 */ /* 0x000ea80000300800 */
[----:B------:R-:W3:Y:S04]  /*12000*/  LDL.LU R14, [R1+0x3c] ;  /* 0x00003c00010e7983 */ /* 0x000ee80000300800 */
[----:B------:R-:W4:Y:S04]  /*12010*/  LDL.LU R13, [R1+0x4c] ;  /* 0x00004c00010d7983 */ /* 0x000f280000300800 */
[----:B------:R-:W5:Y:S04]  /*12020*/  LDL.LU R12, [R1+0x54] ;  /* 0x00005400010c7983 */ /* 0x000f680000300800 */
[----:B------:R-:W5:Y:S04]  /*12030*/  LDL.LU R11, [R1+0x5c] ;  /* 0x00005c00010b7983 */ /* 0x000f680000300800 */
[----:B------:R-:W5:Y:S04]  /*12040*/  LDL.LU R10, [R1+0x60] ;  /* 0x00006000010a7983 */ /* 0x000f680000300800 */
[----:B------:R-:W5:Y:S04]  /*12050*/  LDL.LU R9, [R1+0x64] ;  /* 0x0000640001097983 */ /* 0x000f680000300800 */
[----:B------:R-:W5:Y:S01]  /*12060*/  LDL.LU R8, [R1+0x14] ;  /* 0x0000140001087983 */ /* 0x000f620000300800 */
[----:B------:R-:W-:Y:S01]  /*12070*/  BSSY B0, `(.L_x_10478) ;  /* 0x000001b000007945 */ /* 0x000fe20003800000 */
[----:B------:R-:W-:-:S02]  /*12080*/  IMAD.MOV.U32 R15, RZ, RZ, -0x1 ;  /* 0xffffffffff0f7424 */ /* 0x000fc400078e00ff */
[----:B--2---:R-:W-:-:S05]  /*12090*/  IMAD R5, R5, R6, RZ ;  /* 0x0000000605057224 */ /* 0x004fca00078e02ff */
[-C--:B------:R-:W-:Y:S02]  /*120a0*/  ISETP.GE.AND P4, PT, R17, R5.reuse, PT ;  /* 0x000000051100720c */ /* 0x080fe40003f86270 */
[-C--:B---3--:R-:W-:Y:S02]  /*120b0*/  ISETP.GE.AND P5, PT, R14, R5.reuse, PT ;  /* 0x000000050e00720c */ /* 0x088fe40003fa6270 */
[----:B----4-:R-:W-:Y:S01]  /*120c0*/  ISETP.GE.AND P6, PT, R13, R5, PT ;  /* 0x000000050d00720c */ /* 0x010fe20003fc6270 */
[----:B------:R-:W-:Y:S01]  /*120d0*/  IMAD.MOV.U32 R13, RZ, RZ, R0 ;  /* 0x000000ffff0d7224 */ /* 0x000fe200078e0000 */
[----:B-----5:R-:W-:-:S07]  /*120e0*/  LOP3.LUT R8, R8, 0xffffffef, RZ, 0xc0, !PT ;  /* 0xffffffef08087812 */ /* 0x020fce00078ec0ff */
[----:B------:R-:W-:Y:S02]  /*120f0*/  @P4 LOP3.LUT R8, R8, 0x10, RZ, 0xfc, !PT ;  /* 0x0000001008084812 */ /* 0x000fe400078efcff */
[----:B------:R-:W-:Y:S01]  /*12100*/  ISETP.GE.AND P4, PT, R12, R5, PT ;  /* 0x000000050c00720c */ /* 0x000fe20003f86270 */
[----:B------:R-:W-:Y:S01]  /*12110*/  IMAD.MOV.U32 R12, RZ, RZ, RZ ;  /* 0x000000ffff0c7224 */ /* 0x000fe200078e00ff */
[----:B------:R-:W-:-:S04]  /*12120*/  LOP3.LUT R8, R8, 0xfffffff7, RZ, 0xc0, !PT ;  /* 0xfffffff708087812 */ /* 0x000fc800078ec0ff */
[----:B------:R-:W-:Y:S02]  /*12130*/  @P5 LOP3.LUT R8, R8, 0x8, RZ, 0xfc, !PT ;  /* 0x0000000808085812 */ /* 0x000fe400078efcff */
[----:B------:R-:W-:Y:S01]  /*12140*/  ISETP.GE.AND P5, PT, R11, R5, PT ;  /* 0x000000050b00720c */ /* 0x000fe20003fa6270 */
[----:B------:R-:W-:Y:S01]  /*12150*/  IMAD.MOV.U32 R11, RZ, RZ, 0x181f ;  /* 0x0000181fff0b7424 */ /* 0x000fe200078e00ff */
[----:B------:R-:W-:-:S04]  /*12160*/  LOP3.LUT R8, R8, 0xfffffffb, RZ, 0xc0, !PT ;  /* 0xfffffffb08087812 */ /* 0x000fc800078ec0ff */
[----:B------:R-:W-:Y:S02]  /*12170*/  @P6 LOP3.LUT R8, R8, 0x4, RZ, 0xfc, !PT ;  /* 0x0000000408086812 */ /* 0x000fe400078efcff */
[----:B------:R-:W-:Y:S02]  /*12180*/  ISETP.GE.AND P6, PT, R10, R5, PT ;  /* 0x000000050a00720c */ /* 0x000fe40003fc6270 */
[----:B------:R-:W-:-:S04]  /*12190*/  LOP3.LUT R8, R8, 0xfffffffd, RZ, 0xc0, !PT ;  /* 0xfffffffd08087812 */ /* 0x000fc800078ec0ff */
[----:B------:R-:W-:Y:S02]  /*121a0*/  @P4 LOP3.LUT R8, R8, 0x2, RZ, 0xfc, !PT ;  /* 0x0000000208084812 */ /* 0x000fe400078efcff */
[----:B------:R-:W-:Y:S02]  /*121b0*/  ISETP.GE.AND P4, PT, R9, R5, PT ;  /* 0x000000050900720c */ /* 0x000fe40003f86270 */
[----:B------:R-:W-:-:S04]  /*121c0*/  LOP3.LUT R8, R8, 0xffffffdf, RZ, 0xc0, !PT ;  /* 0xffffffdf08087812 */ /* 0x000fc800078ec0ff */
[----:B------:R-:W-:-:S05]  /*121d0*/  @P6 LOP3.LUT R8, R8, 0x20, RZ, 0xfc, !PT ;  /* 0x0000002008086812 */ /* 0x000fca00078efcff */
[----:B------:R0:W-:Y:S02]  /*121e0*/  STL [R1+0x14], R8 ;  /* 0x0000140801007387 */ /* 0x0001e40000100800 */
[----:B0-----:R-:W-:Y:S05]  /*121f0*/  WARPSYNC.COLLECTIVE R15, `(.L_x_10479) ;  /* 0x000000000f087348 */ /* 0x001fea0003c00000 */
[----:B------:R1:W2:Y:S02]  /*12200*/  SHFL.IDX P6, R14, R13, R12, R11 ;  /* 0x0000000c0d0e7389 */ /* 0x0002a400000c000b */
[----:B012---:R-:W-:Y:S01]  /*12210*/  ENDCOLLECTIVE ;  /* 0x000000000000791b */ /* 0x007fe20003800000 */
.L_x_10479:
[----:B------:R-:W-:Y:S05]  /*12220*/  BSYNC B0 ;  /* 0x0000000000007941 */ /* 0x000fea0003800000 */
.L_x_10478:
[----:B------:R-:W-:Y:S02]  /*12230*/  IMAD.MOV.U32 R9, RZ, RZ, R8 ;  /* 0x000000ffff097224 */ /* 0x000fe400078e0008 */
[----:B------:R0:W5:Y:S01]  /*12240*/  LDL R8, [R1+0x10] ;  /* 0x0000100001087983 */ /* 0x0001620000100800 */
[----:B------:R-:W-:Y:S02]  /*12250*/  IMAD.MOV.U32 R13, RZ, RZ, R4 ;  /* 0x000000ffff0d7224 */ /* 0x000fe400078e0004 */
[----:B------:R-:W-:Y:S01]  /*12260*/  IMAD.MOV.U32 R12, RZ, RZ, RZ ;  /* 0x000000ffff0c7224 */ /* 0x000fe200078e00ff */
[----:B------:R-:W-:Y:S01]  /*12270*/  LOP3.LUT R9, R9, 0xfffffeff, RZ, 0xc0, !PT ;  /* 0xfffffeff09097812 */ /* 0x000fe200078ec0ff */
[----:B------:R-:W-:Y:S02]  /*12280*/  IMAD.MOV.U32 R11, RZ, RZ, 0x181f ;  /* 0x0000181fff0b7424 */ /* 0x000fe400078e00ff */
[----:B------:R-:W-:Y:S01]  /*12290*/  IMAD.MOV.U32 R15, RZ, RZ, -0x1 ;  /* 0xffffffffff0f7424 */ /* 0x000fe200078e00ff */
[----:B------:R-:W-:Y:S01]  /*122a0*/  @P5 LOP3.LUT R9, R9, 0x100, RZ, 0xfc, !PT ;  /* 0x0000010009095812 */ /* 0x000fe200078efcff */
[----:B0-----:R-:W-:-:S07]  /*122b0*/  IMAD.MOV.U32 R2, RZ, RZ, R14 ;  /* 0x000000ffff027224 */ /* 0x001fce00078e000e */
[----:B-----5:R-:W-:Y:S05]  /*122c0*/  WARPSYNC.COLLECTIVE R15, `(.L_x_10480) ;  /* 0x000000000f087348 */ /* 0x020fea0003c00000 */
[----:B------:R0:W1:Y:S02]  /*122d0*/  SHFL.IDX P6, R14, R13, R12, R11 ;  /* 0x0000000c0d0e7389 */ /* 0x00006400000c000b */
[----:B01---5:R-:W-:Y:S01]  /*122e0*/  ENDCOLLECTIVE ;  /* 0x000000000000791b */ /* 0x023fe20003800000 */
.L_x_10480:
[C---:B------:R-:W-:Y:S02]  /*122f0*/  LOP3.LUT P5, RZ, R9.reuse, 0x10, RZ, 0xc0, !PT ;  /* 0x0000001009ff7812 */ /* 0x040fe400078ac0ff */
[----:B------:R-:W-:-:S04]  /*12300*/  LOP3.LUT R9, R9, 0xffffff7f, RZ, 0xc0, !PT ;  /* 0xffffff7f09097812 */ /* 0x000fc800078ec0ff */
[----:B------:R-:W-:-:S04]  /*12310*/  @P4 LOP3.LUT R9, R9, 0x80, RZ, 0xfc, !PT ;  /* 0x0000008009094812 */ /* 0x000fc800078efcff */
[----:B------:R-:W-:Y:S01]  /*12320*/  LOP3.LUT P4, RZ, R9, 0x8, RZ, 0xc0, !PT ;  /* 0x0000000809ff7812 */ /* 0x000fe2000788c0ff */
[----:B------:R0:W-:Y:S01]  /*12330*/  STL [R1+0x14], R9 ;  /* 0x0000140901007387 */ /* 0x0001e20000100800 */
[----:B------:R-:W-:Y:S02]  /*12340*/  IMAD.MOV.U32 R13, RZ, RZ, R0 ;  /* 0x000000ffff0d7224 */ /* 0x000fe400078e0000 */
[----:B------:R-:W-:Y:S02]  /*12350*/  IMAD.MOV.U32 R12, RZ, RZ, 0x1 ;  /* 0x00000001ff0c7424 */ /* 0x000fe400078e00ff */
[----:B------:R-:W-:-:S05]  /*12360*/  IMAD.MOV.U32 R3, RZ, RZ, R14 ;  /* 0x000000ffff037224 */ /* 0x000fca00078e000e */
[----:B------:R-:W-:-:S05]  /*12370*/  @!P5 LEA R3, P6, R7, R3, 0x1 ;  /* 0x000000030703d211 */ /* 0x000fca00078c08ff */
[----:B------:R-:W-:-:S05]  /*12380*/  @!P5 IMAD.X R2, RZ, RZ, R2, P6 ;  /* 0x000000ffff02d224 */ /* 0x000fca00030e0602 */
[----:B0-----:R-:W-:-:S07]  /*12390*/  @!P5 LOP3.LUT R3, R3, R2, RZ, 0x3c, !PT ;  /* 0x000000020303d212 */ /* 0x001fce00078e3cff */
[----:B------:R-:W-:Y:S05]  /*123a0*/  WARPSYNC.COLLECTIVE R15, `(.L_x_10481) ;  /* 0x000000000f087348 */ /* 0x000fea0003c00000 */
[----:B------:R0:W1:Y:S02]  /*123b0*/  SHFL.IDX P6, R14, R13, R12, R11 ;  /* 0x0000000c0d0e7389 */ /* 0x00006400000c000b */
[----:B01----:R-:W-:Y:S01]  /*123c0*/  ENDCOLLECTIVE ;  /* 0x000000000000791b */ /* 0x003fe20003800000 */
.L_x_10481:
[----:B------:R-:W-:-:S04]  /*123d0*/  @!P5 LOP3.LUT R2, R3, R2, RZ, 0x3c, !PT ;  /* 0x000000020302d212 */ /* 0x000fc800078e3cff */
[----:B------:R-:W-:Y:S01]  /*123e0*/  @!P5 LOP3.LUT R3, R3, R2, RZ, 0x3c, !PT ;  /* 0x000000020303d212 */ /* 0x000fe200078e3cff */
[----:B------:R-:W-:Y:S02]  /*123f0*/  IMAD.MOV.U32 R13, RZ, RZ, R4 ;  /* 0x000000ffff0d7224 */ /* 0x000fe400078e0004 */
[----:B------:R-:W-:-:S07]  /*12400*/  IMAD.MOV.U32 R6, RZ, RZ, R14 ;  /* 0x000000ffff067224 */ /* 0x000fce00078e000e */
[----:B------:R-:W-:Y:S05]  /*12410*/  WARPSYNC.COLLECTIVE R15, `(.L_x_10482) ;  /* 0x000000000f087348 */ /* 0x000fea0003c00000 */
[----:B------:R0:W1:Y:S02]  /*12420*/  SHFL.IDX P6, R14, R13, R12, R11 ;  /* 0x0000000c0d0e7389 */ /* 0x00006400000c000b */
[----:B01----:R-:W-:Y:S01]  /*12430*/  ENDCOLLECTIVE ;  /* 0x000000000000791b */ /* 0x003fe20003800000 */
.L_x_10482:
[----:B------:R-:W-:Y:S02]  /*12440*/  IMAD.MOV.U32 R13, RZ, RZ, R0 ;  /* 0x000000ffff0d7224 */ /* 0x000fe400078e0000 */
[----:B------:R-:W-:Y:S01]  /*12450*/  IMAD.MOV.U32 R12, RZ, RZ, 0x2 ;  /* 0x00000002ff0c7424 */ /* 0x000fe200078e00ff */
[----:B------:R-:W-:Y:S01]  /*12460*/  @!PT LDS RZ, [RZ] ;  /* 0x00000000fffff984 */ /* 0x000fe20000000800 */
[----:B------:R-:W-:Y:S01]  /*12470*/  @!PT LDS RZ, [RZ] ;  /* 0x00000000fffff984 */ /* 0x000fe20000000800 */
[----:B------:R-:W-:Y:S01]  /*12480*/  @!PT LDS RZ, [RZ] ;  /* 0x00000000fffff984 */ /* 0x000fe20000000800 */
[----:B------:R-:W-:Y:S04]  /*12490*/  @!P5 LDGSTS.E.BYPASS.LTC128B.128 [R8+0x22400], desc[UR38][R2.64], !P3 ;  /* 0x224000000208dfae */ /* 0x000fe8000d901d66 */
[----:B------:R-:W-:Y:S04]  /*124a0*/  @!P5 LDGSTS.E.BYPASS.LTC128B.128 [R8+0x26400], desc[UR38][R2.64+0x80], !P2 ;  /* 0x264000800208dfae */ /* 0x000fe8000d101d66 */
[----:B------:R-:W-:Y:S04]  /*124b0*/  @!P5 LDGSTS.E.BYPASS.LTC128B.128 [R8+0x2a400], desc[UR38][R2.64+0x100], !P1 ;  /* 0x2a4001000208dfae */ /* 0x000fe8000c901d66 */
[----:B------:R0:W-:Y:S01]  /*124c0*/  @!P5 LDGSTS.E.BYPASS.LTC128B.128 [R8+0x2e400], desc[UR38][R2.64+0x180], !P0 ;  /* 0x2e4001800208dfae */ /* 0x0001e2000c101d66 */
[----:B------:R-:W-:Y:S01]  /*124d0*/  LOP3.LUT P5, RZ, R9, 0x4, RZ, 0xc0, !PT ;  /* 0x0000000409ff7812 */ /* 0x000fe200078ac0ff */
[----:B0-----:R-:W-:-:S05]  /*124e0*/  IMAD.MOV.U32 R2, RZ, RZ, R14 ;  /* 0x000000ffff027224 */ /* 0x001fca00078e000e */
[----:B------:R-:W-:-:S05]  /*124f0*/  @!P4 LEA R2, P6, R7, R2, 0x1 ;  /* 0x000000020702c211 */ /* 0x000fca00078c08ff */
[----:B------:R-:W-:-:S05]  /*12500*/  @!P4 IMAD.X R3, RZ, RZ, R6, P6 ;  /* 0x000000ffff03c224 */ /* 0x000fca00030e0606 */
[----:B------:R0:W-:Y:S03]  /*12510*/  @!P4 LDGSTS.E.BYPASS.LTC128B.128 [R8+0x22c00], desc[UR38][R2.64], !P3 ;  /* 0x22c000000208cfae */ /* 0x0001e6000d901d66 */
[----:B0-----:R-:W-:Y:S05]  /*12520*/  WARPSYNC.COLLECTIVE R15, `(.L_x_10483) ;  /* 0x000000000f087348 */ /* 0x001fea0003c00000 */
[----:B------:R1:W2:Y:S02]  /*12530*/  SHFL.IDX P6, R14, R13, R12, R11 ;  /* 0x0000000c0d0e7389 */ /* 0x0002a400000c000b */
[----:B012---:R-:W-:Y:S01]  /*12540*/  ENDCOLLECTIVE ;  /* 0x000000000000791b */ /* 0x007fe20003800000 */
.L_x_10483:
        /* <DEDUP_REMOVED lines=12> */
.L_x_10484:
        /* <DEDUP_REMOVED lines=12> */
.L_x_10485:
        /* <DEDUP_REMOVED lines=12> */
.L_x_10486:
        /* <DEDUP_REMOVED lines=12> */
.L_x_10487:
        /* <DEDUP_REMOVED lines=12> */
.L_x_10488:
        /* <DEDUP_REMOVED lines=12> */
.L_x_10489:
        /* <DEDUP_REMOVED lines=11> */
.L_x_10490:
[----:B------:R-:W-:Y:S02]  /*12a80*/  IMAD.MOV.U32 R13, RZ, RZ, R0 ;  /* 0x000000ffff0d7224 */ /* 0x000fe400078e0000 */
[----:B------:R-:W-:Y:S01]  /*12a90*/  IMAD.MOV.U32 R12, RZ, RZ, 0x6 ;  /* 0x00000006ff0c7424 */ /* 0x000fe200078e00ff */
[----:B------:R-:W-:Y:S01]  /*12aa0*/  LOP3.LUT P6, RZ, R9, 0x20, RZ, 0xc0, !PT ;  /* 0x0000002009ff7812 */ /* 0x000fe200078cc0ff */
[----:B------:R-:W-:-:S12]  /*12ab0*/  IMAD.MOV.U32 R2, RZ, RZ, R14 ;  /* 0x000000ffff027224 */ /* 0x000fd800078e000e */
[----:B------:R-:W-:-:S05]  /*12ac0*/  @!P6 LEA R2, P5, R7, R2, 0x1 ;  /* 0x000000020702e211 */ /* 0x000fca00078a08ff */
[----:B------:R-:W-:-:S05]  /*12ad0*/  @!P6 IMAD.X R3, RZ, RZ, R6, P5 ;  /* 0x000000ffff03e224 */ /* 0x000fca00028e0606 */
        /* <DEDUP_REMOVED lines=10> */
.L_x_10491:
[----:B------:R-:W-:Y:S02]  /*12b80*/  IMAD.MOV.U32 R13, RZ, RZ, R4 ;  /* 0x000000ffff0d7224 */ /* 0x000fe400078e0004 */
[----:B------:R-:W-:-:S07]  /*12b90*/  IMAD.MOV.U32 R6, RZ, RZ, R14 ;  /* 0x000000ffff067224 */ /* 0x000fce00078e000e */
[----:B------:R-:W-:Y:S05]  /*12ba0*/  WARPSYNC.COLLECTIVE R15, `(.L_x_10492) ;  /* 0x000000000f087348 */ /* 0x000fea0003c00000 */
[----:B------:R0:W1:Y:S02]  /*12bb0*/  SHFL.IDX P6, R14, R13, R12, R11 ;  /* 0x0000000c0d0e7389 */ /* 0x00006400000c000b */
[----:B01----:R-:W-:Y:S01]  /*12bc0*/  ENDCOLLECTIVE ;  /* 0x000000000000791b */ /* 0x003fe20003800000 */
.L_x_10492:
[----:B------:R-:W-:Y:S02]  /*12bd0*/  IMAD.MOV.U32 R13, RZ, RZ, R0 ;  /* 0x000000ffff0d7224 */ /* 0x000fe400078e0000 */
[----:B------:R-:W-:Y:S02]  /*12be0*/  IMAD.MOV.U32 R12, RZ, RZ, 0x7 ;  /* 0x00000007ff0c7424 */ /* 0x000fe400078e00ff */
[----:B------:R-:W-:-:S07]  /*12bf0*/  IMAD.MOV.U32 R2, RZ, RZ, R14 ;  /* 0x000000ffff027224 */ /* 0x000fce00078e000e */
[----:B------:R-:W-:Y:S05]  /*12c00*/  WARPSYNC.COLLECTIVE R15, `(.L_x_10493) ;  /* 0x000000000f087348 */ /* 0x000fea0003c00000 */
[----:B------:R0:W1:Y:S02]  /*12c10*/  SHFL.IDX P6, R14, R13, R12, R11 ;  /* 0x0000000c0d0e7389 */ /* 0x00006400000c000b */
[----:B01----:R-:W-:Y:S01]  /*12c20*/  ENDCOLLECTIVE ;  /* 0x000000000000791b */ /* 0x003fe20003800000 */
.L_x_10493:
[----:B------:R-:W-:-:S05]  /*12c30*/  @!P4 LEA R2, P5, R7, R2, 0x1 ;  /* 0x000000020702c211 */ /* 0x000fca00078a08ff */
[----:B------:R-:W-:-:S05]  /*12c40*/  @!P4 IMAD.X R3, RZ, RZ, R6, P5 ;  /* 0x000000ffff03c224 */ /* 0x000fca00028e0606 */
[----:B------:R-:W-:Y:S01]  /*12c50*/  @!PT LDS RZ, [RZ] ;  /* 0x00000000fffff984 */ /* 0x000fe20000000800 */
[----:B------:R-:W-:Y:S01]  /*12c60*/  @!PT LDS RZ, [RZ] ;  /* 0x00000000fffff984 */ /* 0x000fe20000000800 */
[----:B------:R-:W-:Y:S01]  /*12c70*/  @!PT LDS RZ, [RZ] ;  /* 0x00000000fffff984 */ /* 0x000fe20000000800 */
[----:B------:R0:W-:Y:S01]  /*12c80*/  @!P4 LDGSTS.E.BYPASS.LTC128B.128 [R8+0x25400], desc[UR38][R2.64], !P3 ;  /* 0x254000000208cfae */ /* 0x0001e2000d901d66 */
[----:B------:R-:W-:-:S03]  /*12c90*/  IMAD.MOV.U32 R13, RZ, RZ, R4 ;  /* 0x000000ffff0d7224 */ /* 0x000fc600078e0004 */
[----:B------:R0:W-:Y:S04]  /*12ca0*/  @!P4 LDGSTS.E.BYPASS.LTC128B.128 [R8+0x29400], desc[UR38][R2.64+0x80], !P2 ;  /* 0x294000800208cfae */ /* 0x0001e8000d101d66 */
[----:B------:R0:W-:Y:S01]  /*12cb0*/  @!P4 LDGSTS.E.BYPASS.LTC128B.128 [R8+0x2d400], desc[UR38][R2.64+0x100], !P1 ;  /* 0x2d4001000208cfae */ /* 0x0001e2000c901d66 */
[----:B------:R-:W-:-:S03]  /*12cc0*/  IMAD.MOV.U32 R6, RZ, RZ, R14 ;  /* 0x000000ffff067224 */ /* 0x000fc600078e000e */
[----:B------:R0:W-:Y:S04]  /*12cd0*/  @!P4 LDGSTS.E.BYPASS.LTC128B.128 [R8+0x31400], desc[UR38][R2.64+0x180], !P0 ;  /* 0x314001800208cfae */ /* 0x0001e8000c101d66 */
[----:B0-----:R-:W-:Y:S05]  /*12ce0*/  WARPSYNC.COLLECTIVE R15, `(.L_x_10494) ;  /* 0x000000000f087348 */ /* 0x001fea0003c00000 */
[----:B------:R1:W2:Y:S02]  /*12cf0*/  SHFL.IDX P6, R14, R13, R12, R11 ;  /* 0x0000000c0d0e7389 */ /* 0x0002a400000c000b */
[----:B012---:R-:W-:Y:S01]  /*12d00*/  ENDCOLLECTIVE ;  /* 0x000000000000791b */ /* 0x007fe20003800000 */
.L_x_10494:
[----:B------:R-:W-:Y:S01]  /*12d10*/  IMAD.MOV.U32 R2, RZ, RZ, R14 ;  /* 0x000000ffff027224 */ /* 0x000fe200078e000e */
[----:B------:R-:W-:Y:S06]  /*12d20*/  BRA `(.L_x_10495) ;  /* 0xffffffa800a07947 */ /* 0x000fec000383ffff */
.L_x_10360:
[----:B0-----:R-:W4:Y:S02]  /*12d30*/  LDL R2, [R1+0x4] ;  /* 0x0000040001027983 */ /* 0x001f240000100800 */
[----:B----4-:R0:W1:Y:S02]  /*12d40*/  SYNCS.PHASECHK.TRANS64.TRYWAIT P0, [R2+URZ+0x32420], R0 ;  /* 0x03242000020075a7 */ /* 0x010064000800017f */
[----:B-1----:R-:W-:Y:S05]  /*12d50*/  @!P0 NANOSLEEP.SYNCS 0x989680 ;  /* 0x009896800000895d */ /* 0x002fea0003900000 */
[----:B------:R-:W1:Y:S02]  /*12d60*/  @!P0 SYNCS.PHASECHK.TRANS64 P0, [R2+URZ+0x32420], R0 ;  /* 0x03242000020085a7 */ /* 0x000e64000800007f */
[----:B-1----:R-:W-:Y:S05]  /*12d70*/  @!P0 BRA `(.L_x_10360) ;  /* 0xfffffffc00ec8947 */ /* 0x002fea000383ffff */
[----:B------:R-:W-:Y:S05]  /*12d80*/  BRA `(.L_x_10496) ;  /* 0xffffffac001c7947 */ /* 0x000fea000383ffff */
.L_x_10364:
[----:B0-----:R0:W1:Y:S02]  /*12d90*/  SYNCS.PHASECHK.TRANS64.TRYWAIT P0, [R2+URZ+0x32460], R0 ;  /* 0x03246000020075a7 */ /* 0x001064000800017f */
[----:B-1----:R-:W-:Y:S05]  /*12da0*/  @!P0 NANOSLEEP.SYNCS 0x989680 ;  /* 0x009896800000895d */ /* 0x002fea0003900000 */
[----:B------:R-:W1:Y:S02]  /*12db0*/  @!P0 SYNCS.PHASECHK.TRANS64 P0, [R2+URZ+0x32460], R0 ;  /* 0x03246000020085a7 */ /* 0x000e64000800007f */
[----:B-1----:R-:W-:Y:S05]  /*12dc0*/  @!P0 BRA `(.L_x_10364) ;  /* 0xfffffffc00f08947 */ /* 0x002fea000383ffff */
[----:B------:R-:W-:Y:S05]  /*12dd0*/  BRA `(.L_x_10497) ;  /* 0xffffffac004c7947 */ /* 0x000fea000383ffff */
.L_x_10379:
[----:B-1----:R1:W2:Y:S02]  /*12de0*/  SYNCS.PHASECHK.TRANS64.TRYWAIT P0, [R3+URZ+0x32440], R2 ;  /* 0x03244002030075a7 */ /* 0x0022a4000800017f */
[----:B--2---:R-:W-:Y:S05]  /*12df0*/  @!P0 NANOSLEEP.SYNCS 0x989680 ;  /* 0x009896800000895d */ /* 0x004fea0003900000 */
[----:B------:R-:W2:Y:S02]  /*12e00*/  @!P0 SYNCS.PHASECHK.TRANS64 P0, [R3+URZ+0x32440], R2 ;  /* 0x03244002030085a7 */ /* 0x000ea4000800007f */
[----:B--2---:R-:W-:Y:S05]  /*12e10*/  @!P0 BRA `(.L_x_10379) ;  /* 0xfffffffc00f08947 */ /* 0x004fea000383ffff */
[----:B------:R-:W-:Y:S05]  /*12e20*/  BRA `(.L_x_10498) ;  /* 0xffffffb4007c7947 */ /* 0x000fea000383ffff */
.L_x_10384:
[----:B0-----:R0:W2:Y:S02]  /*12e30*/  SYNCS.PHASECHK.TRANS64.TRYWAIT P0, [R3+URZ+0x32460], R2 ;  /* 0x03246002030075a7 */ /* 0x0010a4000800017f */
[----:B--2---:R-:W-:Y:S05]  /*12e40*/  @!P0 NANOSLEEP.SYNCS 0x989680 ;  /* 0x009896800000895d */ /* 0x004fea0003900000 */
[----:B------:R-:W2:Y:S02]  /*12e50*/  @!P0 SYNCS.PHASECHK.TRANS64 P0, [R3+URZ+0x32460], R2 ;  /* 0x03246002030085a7 */ /* 0x000ea4000800007f */
[----:B--2---:R-:W-:Y:S05]  /*12e60*/  @!P0 BRA `(.L_x_10384) ;  /* 0xfffffffc00f08947 */ /* 0x004fea000383ffff */
[----:B------:R-:W-:Y:S05]  /*12e70*/  BRA `(.L_x_10499) ;  /* 0xffffffb800047947 */ /* 0x000fea000383ffff */
.L_x_10395:
[----:B0-----:R0:W1:Y:S02]  /*12e80*/  SYNCS.PHASECHK.TRANS64.TRYWAIT P0, [R4+URZ+0x32440], R2 ;  /* 0x03244002040075a7 */ /* 0x001064000800017f */
[----:B-1----:R-:W-:Y:S05]  /*12e90*/  @!P0 NANOSLEEP.SYNCS 0x989680 ;  /* 0x009896800000895d */ /* 0x002fea0003900000 */
[----:B------:R-:W1:Y:S02]  /*12ea0*/  @!P0 SYNCS.PHASECHK.TRANS64 P0, [R4+URZ+0x32440], R2 ;  /* 0x03244002040085a7 */ /* 0x000e64000800007f */
[----:B-1----:R-:W-:Y:S05]  /*12eb0*/  @!P0 BRA `(.L_x_10395) ;  /* 0xfffffffc00f08947 */ /* 0x002fea000383ffff */
[----:B------:R-:W-:Y:S05]  /*12ec0*/  BRA `(.L_x_10500) ;  /* 0xffffffc000147947 */ /* 0x000fea000383ffff */
.L_x_10400:
[----:B-1----:R1:W2:Y:S02]  /*12ed0*/  SYNCS.PHASECHK.TRANS64.TRYWAIT P0, [R4+URZ+0x32460], R2 ;  /* 0x03246002040075a7 */ /* 0x0022a4000800017f */
[----:B--2---:R-:W-:Y:S05]  /*12ee0*/  @!P0 NANOSLEEP.SYNCS 0x989680 ;  /* 0x009896800000895d */ /* 0x004fea0003900000 */
[----:B------:R-:W2:Y:S02]  /*12ef0*/  @!P0 SYNCS.PHASECHK.TRANS64 P0, [R4+URZ+0x32460], R2 ;  /* 0x03246002040085a7 */ /* 0x000ea4000800007f */
[----:B--2---:R-:W-:Y:S05]  /*12f00*/  @!P0 BRA `(.L_x_10400) ;  /* 0xfffffffc00f08947 */ /* 0x004fea000383ffff */
[----:B------:R-:W-:Y:S05]  /*12f10*/  BRA `(.L_x_10501) ;  /* 0xffffffc000987947 */ /* 0x000fea000383ffff */
.L_x_10411:
[----:B-1----:R1:W2:Y:S02]  /*12f20*/  SYNCS.PHASECHK.TRANS64.TRYWAIT P0, [R4+URZ+0x32440], R2 ;  /* 0x03244002040075a7 */ /* 0x0022a4000800017f */
[----:B--2---:R-:W-:Y:S05]  /*12f30*/  @!P0 NANOSLEEP.SYNCS 0x989680 ;  /* 0x009896800000895d */ /* 0x004fea0003900000 */
[----:B------:R-:W2:Y:S02]  /*12f40*/  @!P0 SYNCS.PHASECHK.TRANS64 P0, [R4+URZ+0x32440], R2 ;  /* 0x03244002040085a7 */ /* 0x000ea4000800007f */
[----:B--2---:R-:W-:Y:S05]  /*12f50*/  @!P0 BRA `(.L_x_10411) ;  /* 0xfffffffc00f08947 */ /* 0x004fea000383ffff */
[----:B------:R-:W-:Y:S05]  /*12f60*/  BRA `(.L_x_10502) ;  /* 0xffffffc800847947 */ /* 0x000fea000383ffff */
.L_x_10416:
[----:B0-----:R0:W2:Y:S02]  /*12f70*/  SYNCS.PHASECHK.TRANS64.TRYWAIT P0, [R4+URZ+0x32460], R2 ;  /* 0x03246002040075a7 */ /* 0x0010a4000800017f */
[----:B--2---:R-:W-:Y:S05]  /*12f80*/  @!P0 NANOSLEEP.SYNCS 0x989680 ;  /* 0x009896800000895d */ /* 0x004fea0003900000 */
[----:B------:R-:W2:Y:S02]  /*12f90*/  @!P0 SYNCS.PHASECHK.TRANS64 P0, [R4+URZ+0x32460], R2 ;  /* 0x03246002040085a7 */ /* 0x000ea4000800007f */
[----:B--2---:R-:W-:Y:S05]  /*12fa0*/  @!P0 BRA `(.L_x_10416) ;  /* 0xfffffffc00f08947 */ /* 0x004fea000383ffff */
[----:B------:R-:W-:Y:S05]  /*12fb0*/  BRA `(.L_x_10503) ;  /* 0xffffffcc000c7947 */ /* 0x000fea000383ffff */
.L_x_10428:
[----:B------:R-:W-:Y:S01]  /*12fc0*/  BSSY B0, `(.L_x_10504) ;  /* 0x0000008000007945 */ /* 0x000fe20003800000 */
[----:B------:R-:W-:Y:S02]  /*12fd0*/  IMAD.MOV.U32 R13, RZ, RZ, R16 ;  /* 0x000000ffff0d7224 */ /* 0x000fe400078e0010 */
[----:B-1----:R-:W-:Y:S02]  /*12fe0*/  IMAD.MOV.U32 R12, RZ, RZ, RZ ;  /* 0x000000ffff0c7224 */ /* 0x002fe400078e00ff */
[----:B------:R-:W-:Y:S02]  /*12ff0*/  IMAD.MOV.U32 R11, RZ, RZ, 0x1f ;  /* 0x0000001fff0b7424 */ /* 0x000fe400078e00ff */
[----:B------:R-:W-:-:S07]  /*13000*/  IMAD.MOV.U32 R15, RZ, RZ, -0x1 ;  /* 0xffffffffff0f7424 */ /* 0x000fce00078e00ff */
[----:B------:R-:W-:Y:S05]  /*13010*/  WARPSYNC.COLLECTIVE R15, `(.L_x_10505) ;  /* 0x000000000f087348 */ /* 0x000fea0003c00000 */
[----:B------:R0:W1:Y:S02]  /*13020*/  SHFL.IDX P6, R14, R13, R12, R11 ;  /* 0x0000000c0d0e7389 */ /* 0x00006400000c000b */
[----:B01----:R-:W-:Y:S01]  /*13030*/  ENDCOLLECTIVE ;  /* 0x000000000000791b */ /* 0x003fe20003800000 */
.L_x_10505:
[----:B------:R-:W-:Y:S05]  /*13040*/  BSYNC B0 ;  /* 0x0000000000007941 */ /* 0x000fea0003800000 */
.L_x_10504:
        /* <DEDUP_REMOVED lines=9> */
.L_x_10506:
        /* <DEDUP_REMOVED lines=18> */
.L_x_10507:
        /* <DEDUP_REMOVED lines=8> */
.L_x_10508:
        /* <DEDUP_REMOVED lines=8> */
.L_x_10509:
        /* <DEDUP_REMOVED lines=8> */
.L_x_10510:
        /* <DEDUP_REMOVED lines=8> */
.L_x_10511:
        /* <DEDUP_REMOVED lines=9> */
.L_x_10512:
[----:B------:R-:W-:Y:S01]  /*13490*/  IMAD.MOV.U32 R6, RZ, RZ, R14 ;  /* 0x000000ffff067224 */ /* 0x000fe200078e000e */
[----:B------:R-:W-:Y:S06]  /*134a0*/  BRA `(.L_x_10513) ;  /* 0xffffffd000647947 */ /* 0x000fec000383ffff */
.L_x_10433:
        /* <DEDUP_REMOVED lines=8> */
.L_x_10515:
[----:B------:R-:W-:Y:S05]  /*13530*/  BSYNC B0 ;  /* 0x0000000000007941 */ /* 0x000fea0003800000 */
.L_x_10514:
        /* <DEDUP_REMOVED lines=10> */
.L_x_10516:
        /* <DEDUP_REMOVED lines=8> */
.L_x_10517:
        /* <DEDUP_REMOVED lines=8> */
.L_x_10518:
        /* <DEDUP_REMOVED lines=8> */
.L_x_10519:
        /* <DEDUP_REMOVED lines=9> */
.L_x_10520:
[----:B------:R-:W-:Y:S01]  /*137f0*/  IMAD.MOV.U32 R6, RZ, RZ, R14 ;  /* 0x000000ffff067224 */ /* 0x000fe200078e000e */
[----:B------:R-:W-:Y:S06]  /*13800*/  BRA `(.L_x_10521) ;  /* 0xffffffd000287947 */ /* 0x000fec000383ffff */
.L_x_10435:
[----:B------:R-:W-:Y:S01]  /*13810*/  BSSY B0, `(.L_x_10522) ;  /* 0x0000006000007945 */ /* 0x000fe20003800000 */
[----:B------:R-:W-:Y:S01]  /*13820*/  PLOP3.LUT P6, PT, P6, PT, PT, 0x8, 0x0 ;  /* 0x000000000000781c */ /* 0x000fe200037ce170 */
[----:B------:R-:W-:-:S12]  /*13830*/  IMAD.MOV.U32 R15, RZ, RZ, -0x1 ;  /* 0xffffffffff0f7424 */ /* 0x000fd800078e00ff */
[----:B0-----:R-:W-:Y:S05]  /*13840*/  WARPSYNC.COLLECTIVE R15, `(.L_x_10523) ;  /* 0x000000000f087348 */ /* 0x001fea0003c00000 */
[----:B------:R-:W-:Y:S01]  /*13850*/  VOTE.ANY R14, PT, P6 ;  /* 0x00000000000e7806 */ /* 0x000fe200030e0100 */
[----:B0-----:R-:W-:Y:S06]  /*13860*/  ENDCOLLECTIVE ;  /* 0x000000000000791b */ /* 0x001fec0003800000 */
.L_x_10523:
[----:B------:R-:W-:Y:S05]  /*13870*/  BSYNC B0 ;  /* 0x0000000000007941 */ /* 0x000fea0003800000 */
.L_x_10522:
        /* <DEDUP_REMOVED lines=9> */
.L_x_10524:
[----:B------:R-:W-:Y:S01]  /*13910*/  IMAD.MOV.U32 R17, RZ, RZ, R14 ;  /* 0x000000ffff117224 */ /* 0x000fe200078e000e */
[----:B------:R-:W-:Y:S06]  /*13920*/  BRA `(.L_x_10525) ;  /* 0xffffffd000187947 */ /* 0x000fec000383ffff */
.L_x_10437:
[----:B------:R-:W-:Y:S01]  /*13930*/  BSSY B0, `(.L_x_10526) ;  /* 0x0000007000007945 */ /* 0x000fe20003800000 */
[----:B------:R-:W-:Y:S02]  /*13940*/  IMAD.MOV.U32 R13, RZ, RZ, R3 ;  /* 0x000000ffff0d7224 */ /* 0x000fe400078e0003 */
[----:B------:R-:W-:Y:S02]  /*13950*/  IMAD.MOV.U32 R11, RZ, RZ, 0x1f ;  /* 0x0000001fff0b7424 */ /* 0x000fe400078e00ff */
[----:B------:R-:W-:-:S07]  /*13960*/  IMAD.MOV.U32 R15, RZ, RZ, -0x1 ;  /* 0xffffffffff0f7424 */ /* 0x000fce00078e00ff */
[----:B0-2---:R-:W-:Y:S05]  /*13970*/  WARPSYNC.COLLECTIVE R15, `(.L_x_10527) ;  /* 0x000000000f087348 */ /* 0x005fea0003c00000 */
[----:B------:R1:W3:Y:S02]  /*13980*/  SHFL.IDX P6, R14, R13, R12, R11 ;  /* 0x0000000c0d0e7389 */ /* 0x0002e400000c000b */
[----:B0123--:R-:W-:Y:S01]  /*13990*/  ENDCOLLECTIVE ;  /* 0x000000000000791b */ /* 0x00ffe20003800000 */
.L_x_10527:
[----:B------:R-:W-:Y:S05]  /*139a0*/  BSYNC B0 ;  /* 0x0000000000007941 */ /* 0x000fea0003800000 */
.L_x_10526:
[----:B------:R-:W-:Y:S01]  /*139b0*/  IMAD.MOV.U32 R2, RZ, RZ, R14 ;  /* 0x000000ffff027224 */ /* 0x000fe200078e000e */
[----:B------:R-:W-:Y:S06]  /*139c0*/  BRA `(.L_x_10436) ;  /* 0xffffffd0000c7947 */ /* 0x000fec000383ffff */
.L_x_10441:
[----:B0-----:R0:W1:Y:S02]  /*139d0*/  SYNCS.PHASECHK.TRANS64.TRYWAIT P0, [R0+URZ+0x32420], R3 ;  /* 0x03242003000075a7 */ /* 0x001064000800017f */
[----:B-1----:R-:W-:Y:S05]  /*139e0*/  @!P0 NANOSLEEP.SYNCS 0x989680 ;  /* 0x009896800000895d */ /* 0x002fea0003900000 */
[----:B------:R-:W1:Y:S02]  /*139f0*/  @!P0 SYNCS.PHASECHK.TRANS64 P0, [R0+URZ+0x32420], R3 ;  /* 0x03242003000085a7 */ /* 0x000e64000800007f */
[----:B-1----:R-:W-:Y:S05]  /*13a00*/  @!P0 BRA `(.L_x_10441) ;  /* 0xfffffffc00f08947 */ /* 0x002fea000383ffff */
[----:B------:R-:W-:Y:S05]  /*13a10*/  BRA `(.L_x_10528) ;  /* 0xffffffd400007947 */ /* 0x000fea000383ffff */
.L_x_10442:
        /* <DEDUP_REMOVED lines=11> */
.L_x_10530:
[----:B------:R-:W-:Y:S05]  /*13ad0*/  BSYNC B0 ;  /* 0x0000000000007941 */ /* 0x000fea0003800000 */
.L_x_10529:
[----:B------:R-:W-:Y:S05]  /*13ae0*/  BRA `(.L_x_10531) ;  /* 0xffffffd000e87947 */ /* 0x000fea000383ffff */
.L_x_10445:
[----:B------:R-:W-:Y:S01]  /*13af0*/  BSSY B1, `(.L_x_10532) ;  /* 0x0000006000017945 */ /* 0x000fe20003800000 */
[----:B------:R-:W-:-:S07]  /*13b00*/  IMAD.MOV.U32 R15, RZ, RZ, -0x1 ;  /* 0xffffffffff0f7424 */ /* 0x000fce00078e00ff */
[----:B01---5:R-:W-:Y:S05]  /*13b10*/  WARPSYNC.COLLECTIVE R15, `(.L_x_10533) ;  /* 0x000000000f0c7348 */ /* 0x023fea0003c00000 */
[----:B------:R-:W-:Y:S02]  /*13b20*/  ELECT P6, UR62, PT ;  /* 0x00000000003e782f */ /* 0x000fe400038c0000 */
[----:B------:R-:W-:Y:S01]  /*13b30*/  MOV R14, UR62 ;  /* 0x0000003e000e7c02 */ /* 0x000fe20008000f00 */
[----:B01---5:R-:W-:Y:S10]  /*13b40*/  ENDCOLLECTIVE ;  /* 0x000000000000791b */ /* 0x023ff40003800000 */
.L_x_10533:
[----:B------:R-:W-:Y:S05]  /*13b50*/  BSYNC B1 ;  /* 0x0000000000017941 */ /* 0x000fea0003800000 */
.L_x_10532:
[----:B------:R-:W-:Y:S05]  /*13b60*/  BRA `(.L_x_10534) ;  /* 0xffffffd000e07947 */ /* 0x000fea000383ffff */
.L_x_10447:
[----:B0-----:R0:W1:Y:S02]  /*13b70*/  SYNCS.PHASECHK.TRANS64.TRYWAIT P0, [R6+URZ], R5 ;  /* 0x00000005060075a7 */ /* 0x001064000800017f */
[----:B-1----:R-:W-:Y:S05]  /*13b80*/  @!P0 NANOSLEEP.SYNCS 0x989680 ;  /* 0x009896800000895d */ /* 0x002fea0003900000 */
[----:B------:R-:W1:Y:S02]  /*13b90*/  @!P0 SYNCS.PHASECHK.TRANS64 P0, [R6+URZ], R5 ;  /* 0x00000005060085a7 */ /* 0x000e64000800007f */
[----:B-1----:R-:W-:Y:S05]  /*13ba0*/  @!P0 BRA `(.L_x_10447) ;  /* 0xfffffffc00f08947 */ /* 0x002fea000383ffff */
[----:B------:R-:W-:Y:S05]  /*13bb0*/  BRA `(.L_x_10535) ;  /* 0xffffffd400247947 */ /* 0x000fea000383ffff */
.L_x_10448:
[----:B-1----:R1:W2:Y:S02]  /*13bc0*/  SYNCS.PHASECHK.TRANS64.TRYWAIT P0, [R7+URZ], R2 ;  /* 0x00000002070075a7 */ /* 0x0022a4000800017f */
[----:B--2---:R-:W-:Y:S05]  /*13bd0*/  @!P0 NANOSLEEP.SYNCS 0x989680 ;  /* 0x009896800000895d */ /* 0x004fea0003900000 */
[----:B------:R-:W2:Y:S02]  /*13be0*/  @!P0 SYNCS.PHASECHK.TRANS64 P0, [R7+URZ], R2 ;  /* 0x00000002070085a7 */ /* 0x000ea4000800007f */
[----:B--2---:R-:W-:Y:S05]  /*13bf0*/  @!P0 BRA `(.L_x_10448) ;  /* 0xfffffffc00f08947 */ /* 0x004fea000383ffff */
[----:B------:R-:W-:Y:S05]  /*13c00*/  BRA `(.L_x_10536) ;  /* 0xffffffd400187947 */ /* 0x000fea000383ffff */
.L_x_10450:
[----:B--2---:R2:W3:Y:S02]  /*13c10*/  SYNCS.PHASECHK.TRANS64.TRYWAIT P0, [R4+URZ], R5 ;  /* 0x00000005040075a7 */ /* 0x0044e4000800017f */
[----:B---3--:R-:W-:Y:S05]  /*13c20*/  @!P0 NANOSLEEP.SYNCS 0x989680 ;  /* 0x009896800000895d */ /* 0x008fea0003900000 */
[----:B------:R-:W3:Y:S02]  /*13c30*/  @!P0 SYNCS.PHASECHK.TRANS64 P0, [R4+URZ], R5 ;  /* 0x00000005040085a7 */ /* 0x000ee4000800007f */
[----:B---3--:R-:W-:Y:S05]  /*13c40*/  @!P0 BRA `(.L_x_10450) ;  /* 0xfffffffc00f08947 */ /* 0x008fea000383ffff */
[----:B------:R-:W-:Y:S05]  /*13c50*/  BRA `(.L_x_10537) ;  /* 0xffffffd400207947 */ /* 0x000fea000383ffff */
.L_x_10538:
        /* <DEDUP_REMOVED lines=10> */
.L_x_15309:


//--------------------- .text._ZN7cutlass13device_kernelIN5flash11enable_sm90INS1_16FlashAttnFwdSm90INS1_25CollectiveMainloopFwdSm90ILi2EN4cute5tupleIJNS5_1CILi1EEES8_S8_EEENS6_IJNS7_ILi128EEENS7_ILi96EEENS7_ILi64EEEEEELi256ENS_6half_tEfNS_4arch4Sm90ELb0ELb0ELb1ELb1ELb0ELb1ELb1ELb1ELb0ELb1ELb0ELb0EEENS1_21CollectiveEpilogueFwdINS6_IJSA_NS7_ILi256EEESB_EEES9_SE_SG_Li256ELb1ELb1ELb0ELb0EEENS1_36VarlenDynamicPersistentTileSchedulerILi128ELi96ELi256ELi128ELb0ELb1ELb1ELb0ELb1ELb1EEEEEEEEEvNT_6ParamsE --------------------------
	.section	.text._ZN7cutlass13device_kernelIN5flash11enable_sm90INS1_16FlashAttnFwdSm90INS1_25CollectiveMainloopFwdSm90ILi2EN4cute5tupleIJNS5_1CILi1EEES8_S8_EEENS6_IJNS7_ILi128EEENS7_ILi96EEENS7_ILi64EEEEEELi256ENS_6half_tEfNS_4arch4Sm90ELb0ELb0ELb1ELb1ELb0ELb1ELb1ELb1ELb0ELb1ELb0ELb0EEENS1_21CollectiveEpilogueFwdINS6_IJSA_NS7_ILi256EEESB_EEES9_SE_SG_Li256ELb1ELb1ELb0ELb0EEENS1_36VarlenDynamicPersistentTileSchedulerILi128ELi96ELi256ELi128ELb0ELb1ELb1ELb0ELb1ELb1EEEEEEEEEvNT_6ParamsE,"ax",@progbits
	.align	128
.text._ZN7cutlass13device_kernelIN5flash11enable_sm90INS1_16FlashAttnFwdSm90INS1_25CollectiveMainloopFwdSm90ILi2EN4cute5tupleIJNS5_1CILi1EEES8_S8_EEENS6_IJNS7_ILi128EEENS7_ILi96EEENS7_ILi64EEEEEELi256ENS_6half_tEfNS_4arch4Sm90ELb0ELb0ELb1ELb1ELb0ELb1ELb1ELb1ELb0ELb1ELb0ELb0EEENS1_21CollectiveEpilogueFwdINS6_IJSA_NS7_ILi256EEESB_EEES9_SE_SG_Li256ELb1ELb1ELb0ELb0EEENS1_36VarlenDynamicPersistentTileSchedulerILi128ELi96ELi256ELi128ELb0ELb1ELb1ELb0ELb1ELb1EEEEEEEEEvNT_6ParamsE:
        .type           _ZN7cutlass13device_kernelIN5flash11enable_sm90INS1_16FlashAttnFwdSm90INS1_25CollectiveMainloopFwdSm90ILi2EN4cute5tupleIJNS5_1CILi1EEES8_S8_EEENS6_IJNS7_ILi128EEENS7_ILi96EEENS7_ILi64EEEEEELi256ENS_6half_tEfNS_4arch4Sm90ELb0ELb0ELb1ELb1ELb0ELb1ELb1ELb1ELb0ELb1ELb0ELb0EEENS1_21CollectiveEpilogueFwdINS6_IJSA_NS7_ILi256EEESB_EEES9_SE_SG_Li256ELb1ELb1ELb0ELb0EEENS1_36VarlenDynamicPersistentTileSchedulerILi128ELi96ELi256ELi128ELb0ELb1ELb1ELb0ELb1ELb1EEEEEEEEEvNT_6ParamsE,@function
        .size           _ZN7cutlass13device_kernelIN5flash11enable_sm90INS1_16FlashAttnFwdSm90INS1_25CollectiveMainloopFwdSm90ILi2EN4cute5tupleIJNS5_1CILi1EEES8_S8_EEENS6_IJNS7_ILi128EEENS7_ILi96EEENS7_ILi64EEEEEELi256ENS_6half_tEfNS_4arch4Sm90ELb0ELb0ELb1ELb1ELb0ELb1ELb1ELb1ELb0ELb1ELb0ELb0EEENS1_21CollectiveEpilogueFwdINS6_IJSA_NS7_ILi256EEESB_EEES9_SE_SG_Li256ELb1ELb1ELb0ELb0EEENS1_36VarlenDynamicPersistentTileSchedulerILi128ELi96ELi256ELi128ELb0ELb1ELb1ELb0ELb1ELb1EEEEEEEEEvNT_6ParamsE,(.L_x_15310 - _ZN7cutlass13device_kernelIN5flash11enable_sm90INS1_16FlashAttnFwdSm90INS1_25CollectiveMainloopFwdSm90ILi2EN4cute5tupleIJNS5_1CILi1EEES8_S8_EEENS6_IJNS7_ILi128EEENS7_ILi96EEENS7_ILi64EEEEEELi256ENS_6half_tEfNS_4arch4Sm90ELb0ELb0ELb1ELb1ELb0ELb1ELb1ELb1ELb0ELb1ELb0ELb0EEENS1_21CollectiveEpilogueFwdINS6_IJSA_NS7_ILi256EEESB_EEES9_SE_SG_Li256ELb1ELb1ELb0ELb0EEENS1_36VarlenDynamicPersistentTileSchedulerILi128ELi96ELi256ELi128ELb0ELb1ELb1ELb0ELb1ELb1EEEEEEEEEvNT_6ParamsE)
        .other          _ZN7cutlass13device_kernelIN5flash11enable_sm90INS1_16FlashAttnFwdSm90INS1_25CollectiveMainloopFwdSm90ILi2EN4cute5tupleIJNS5_1CILi1EEES8_S8_EEENS6_IJNS7_ILi128EEENS7_ILi96EEENS7_ILi64EEEEEELi256ENS_6half_tEfNS_4arch4Sm90ELb0ELb0ELb1ELb1ELb0ELb1ELb1ELb1ELb0ELb1ELb0ELb0EEENS1_21CollectiveEpilogueFwdINS6_IJSA_NS7_ILi256EEESB_EEES9_SE_SG_Li256ELb1ELb1ELb0ELb0EEENS1_36VarlenDynamicPersistentTileSchedulerILi128ELi96ELi256ELi128ELb0ELb1ELb1ELb0ELb1ELb1EEEEEEEEEvNT_6ParamsE,@"STO_CUDA_ENTRY STV_DEFAULT"
_ZN7cutlass13device_kernelIN5flash11enable_sm90INS1_16FlashAttnFwdSm90INS1_25CollectiveMainloopFwdSm90ILi2EN4cute5tupleIJNS5_1CILi1EEES8_S8_EEENS6_IJNS7_ILi128EEENS7_ILi96EEENS7_ILi64EEEEEELi256ENS_6half_tEfNS_4arch4Sm90ELb0ELb0ELb1ELb1ELb0ELb1ELb1ELb1ELb0ELb1ELb0ELb0EEENS1_21CollectiveEpilogueFwdINS6_IJSA_NS7_ILi256EEESB_EEES9_SE_SG_Li256ELb1ELb1ELb0ELb0EEENS1_36VarlenDynamicPersistentTileSchedulerILi128ELi96ELi256ELi128ELb0ELb1ELb1ELb0ELb1ELb1EEEEEEEEEvNT_6ParamsE:
        /* <DEDUP_REMOVED lines=23> */
.L_x_10540:
[----:B------:R-:W-:Y:S05]  /*0170*/  BSYNC B0 ;  /* 0x0000000000007941 */ /* 0x000fea0003800000 */
.L_x_10539:
        /* <DEDUP_REMOVED lines=10> */
[----:B------:R-:W-:Y:S01]  /*0220*/  SHF.R.U32.HI R3, RZ, 0x7, R3 ;  /* 0x00000007ff037819 */ /* 0x000fe20000011603 */
[----:B------:R-:W-:Y:S01]  /*0230*/  VOTEU.ANY UP2, P0 ;  /* 0x00000000003f7886 */ /* 0x000fe20000040100 */
[----:B0-----:R-:W-:-:S03]  /*0240*/  ISETP.NE.AND P1, PT, R2, RZ, PT ;  /* 0x000000ff0200720c */ /* 0x001fc60003f25270 */
[----:B------:R0:W2:Y:S01]  /*0250*/  SHFL.IDX PT, R2, R3, RZ, 0x1f ;  /* 0x00001fff03027589 */ /* 0x0000a200000e0000 */
[----:B-1----:R-:W-:Y:S02]  /*0260*/  @UP0 ULEA UR8, UR8, UR6, 0x18 ;  /* 0x0000000608080291 */ /* 0x002fe4000f8ec03f */
[----:B------:R-:W-:-:S04]  /*0270*/  @UP0 UIADD3 UR6, -UR7, 0x100000, URZ ;  /* 0x0010000007060890 */ /* 0x000fc8000fffe13f */
[----:B------:R-:W-:Y:S02]  /*0280*/  @UP0 USHF.L.U32 UR7, UR6, 0xb, URZ ;  /* 0x0000000b06070899 */ /* 0x000fe4000800063f */
[----:B------:R-:W-:Y:S01]  /*0290*/  @UP0 USHF.L.U32 UR6, UR6, 0x1, URZ ;  /* 0x0000000106060899 */ /* 0x000fe2000800063f */
[----:B------:R-:W-:Y:S01]  /*02a0*/  VOTEU.ANY UP0, P0 ;  /* 0x00000000003f7886 */ /* 0x000fe20000000100 */
[----:B------:R-:W1:Y:S04]  /*02b0*/  FENCE.VIEW.ASYNC.S ;  /* 0x00000000000073c6 */ /* 0x000e680000000000 */
[----:B-1----:R0:W1:Y:S01]  /*02c0*/  @UP0 SYNCS.EXCH.64 URZ, [UR8+0x32400], UR4 ;  /* 0x03240004083f05b2 */ /* 0x0020620008000100 */
[----:B------:R0:W3:Y:S05]  /*02d0*/  @UP1 SYNCS.EXCH.64 URZ, [UR8+0x32410], UR4 ;  /* 0x03241004083f15b2 */ /* 0x0000ea0008000100 */
[----:B------:R0:W4:Y:S02]  /*02e0*/  @UP2 SYNCS.EXCH.64 URZ, [UR8+0x32420], UR6 ;  /* 0x03242006083f25b2 */ /* 0x0001240008000100 */
        /* <DEDUP_REMOVED lines=19> */
.L_x_10541:
        /* <DEDUP_REMOVED lines=22> */
.L_x_10542:
        /* <DEDUP_REMOVED lines=18> */
.L_x_10543:
        /* <DEDUP_REMOVED lines=22> */
.L_x_10544:
        /* <DEDUP_REMOVED lines=22> */
.L_x_10545:
        /* <DEDUP_REMOVED lines=9> */
.L_x_10548:
        /* <DEDUP_REMOVED lines=19> */
[----:B------:R-:W3:Y:S01]  /*0b20*/  LDL R11, [R1+0x90] ;  /* 0x00009000010b7983 */ /* 0x000ee20000100800 */
[----:B------:R-:W0:Y:S02]  /*0b30*/  S2R R0, SR_TID.X ;  /* 0x0000000000007919 */ /* 0x000e240000002100 */
[----:B0-----:R-:W-:-:S05]  /*0b40*/  VIADD R9, R0, 0xffffff80 ;  /* 0xffffff8000097836 */ /* 0x001fca0000000000 */
[----:B------:R-:W-:-:S04]  /*0b50*/  SHF.R.S32.HI R0, RZ, 0x1f, R9 ;  /* 0x0000001fff007819 */ /* 0x000fc80000011409 */
[----:B--2---:R-:W-:-:S04]  /*0b60*/  LEA.HI R2, R0, R9, RZ, 0x7 ;  /* 0x0000000900027211 */ /* 0x004fc800078f38ff */
[----:B------:R-:W-:-:S05]  /*0b70*/  LOP3.LUT R235, R2, 0xffffff80, RZ, 0xc0, !PT ;  /* 0xffffff8002eb7812 */ /* 0x000fca00078ec0ff */
[----:B------:R-:W-:-:S05]  /*0b80*/  IMAD.IADD R235, R9, 0x1, -R235 ;  /* 0x0000000109eb7824 */ /* 0x000fca00078e0aeb */
[----:B------:R-:W-:-:S04]  /*0b90*/  SHF.R.S32.HI R8, RZ, 0x1f, R235 ;  /* 0x0000001fff087819 */ /* 0x000fc800000114eb */
[----:B------:R-:W-:-:S04]  /*0ba0*/  LEA.HI R5, R8, R235, RZ, 0x2 ;  /* 0x000000eb08057211 */ /* 0x000fc800078f10ff */
[--C-:B------:R-:W-:Y:S02]  /*0bb0*/  SHF.R.S32.HI R4, RZ, 0x2, R5.reuse ;  /* 0x00000002ff047819 */ /* 0x100fe40000011405 */
[----:B------:R-:W-:-:S04]  /*0bc0*/  SHF.R.S32.HI R3, RZ, 0x1f, R5 ;  /* 0x0000001fff037819 */ /* 0x000fc80000011405 */
[----:B------:R-:W-:Y:S02]  /*0bd0*/  LEA.HI R6, R3, R4, RZ, 0x3 ;  /* 0x0000000403067211 */ /* 0x000fe400078f18ff */
[----:B------:R-:W-:Y:S02]  /*0be0*/  LEA.HI R3, R0, R9, RZ, 0x4 ;  /* 0x0000000900037211 */ /* 0x000fe400078f20ff */
[----:B------:R-:W-:Y:S02]  /*0bf0*/  LOP3.LUT R7, R6, 0xfffffff8, RZ, 0xc0, !PT ;  /* 0xfffffff806077812 */ /* 0x000fe400078ec0ff */
[----:B------:R-:W-:-:S03]  /*0c00*/  SHF.R.S32.HI R6, RZ, 0x4, R3 ;  /* 0x00000004ff067819 */ /* 0x000fc60000011403 */
[----:B------:R-:W-:Y:S01]  /*0c10*/  IMAD.IADD R7, R4, 0x1, -R7 ;  /* 0x0000000104077824 */ /* 0x000fe200078e0a07 */
[C---:B------:R-:W-:Y:S02]  /*0c20*/  LOP3.LUT R4, R3.reuse, 0x3fffff0, RZ, 0xc0, !PT ;  /* 0x03fffff003047812 */ /* 0x040fe400078ec0ff */
[----:B------:R-:W-:Y:S02]  /*0c30*/  LEA.HI R215, R0, R9, RZ, 0x5 ;  /* 0x0000000900d77211 */ /* 0x000fe400078f28ff */
[----:B------:R-:W-:Y:S02]  /*0c40*/  LEA.HI R3, R3, R6, RZ, 0x1 ;  /* 0x0000000603037211 */ /* 0x000fe400078f08ff */
[----:B------:R-:W-:Y:S01]  /*0c50*/  LEA.HI R8, R8, R235, RZ, 0x5 ;  /* 0x000000eb08087211 */ /* 0x000fe200078f28ff */
[----:B------:R-:W-:Y:S01]  /*0c60*/  IMAD.IADD R4, R9, 0x1, -R4 ;  /* 0x0000000109047824 */ /* 0x000fe200078e0a04 */
[----:B------:R-:W-:Y:S02]  /*0c70*/  SHF.R.S32.HI R215, RZ, 0x5, R215 ;  /* 0x00000005ffd77819 */ /* 0x000fe400000114d7 */
[----:B------:R-:W-:-:S02]  /*0c80*/  LOP3.LUT R3, R3, 0x1ffffffe, RZ, 0xc0, !PT ;  /* 0x1ffffffe03037812 */ /* 0x000fc400078ec0ff */
[----:B------:R-:W-:Y:S01]  /*0c90*/  SHF.R.S32.HI R8, RZ, 0x5, R8 ;  /* 0x00000005ff087819 */ /* 0x000fe20000011408 */
[----:B------:R-:W-:Y:S01]  /*0ca0*/  IMAD R4, R215, 0x10, R4 ;  /* 0x00000010d7047824 */ /* 0x000fe200078e0204 */
[----:B------:R-:W-:Y:S01]  /*0cb0*/  SHF.R.S32.HI R10, RZ, 0x7, R2 ;  /* 0x00000007ff0a7819 */ /* 0x000fe20000011402 */
[----:B------:R-:W-:Y:S02]  /*0cc0*/  IMAD.IADD R3, R6, 0x1, -R3 ;  /* 0x0000000106037824 */ /* 0x000fe400078e0a03 */
[----:B------:R-:W-:Y:S01]  /*0cd0*/  IMAD R7, R8, 0x10, R7 ;  /* 0x0000001008077824 */ /* 0x000fe200078e0207 */
[----:B------:R-:W-:Y:S01]  /*0ce0*/  LEA.HI R2, R2, R10, RZ, 0x1 ;  /* 0x0000000a02027211 */ /* 0x000fe200078f08ff */
[----:B------:R-:W-:Y:S01]  /*0cf0*/  IMAD R8, R4, 0x8, R3 ;  /* 0x0000000804087824 */ /* 0x000fe200078e0203 */
[----:B------:R-:W-:Y:S02]  /*0d00*/  LEA.HI R3, R0, R9, RZ, 0x2 ;  /* 0x0000000900037211 */ /* 0x000fe400078f10ff */
[----:B------:R-:W-:-:S02]  /*0d10*/  LOP3.LUT R2, R2, 0x3fffffe, RZ, 0xc0, !PT ;  /* 0x03fffffe02027812 */ /* 0x000fc400078ec0ff */
[--C-:B------:R-:W-:Y:S02]  /*0d20*/  SHF.R.S32.HI R19, RZ, 0x2, R3.reuse ;  /* 0x00000002ff137819 */ /* 0x100fe40000011403 */
[----:B------:R-:W-:Y:S02]  /*0d30*/  LEA.HI R0, R0, R9, RZ, 0x3 ;  /* 0x0000000900007211 */ /* 0x000fe400078f18ff */
[----:B------:R-:W-:Y:S01]  /*0d40*/  LOP3.LUT R4, R3, 0xfffffffc, RZ, 0xc0, !PT ;  /* 0xfffffffc03047812 */ /* 0x000fe200078ec0ff */
[----:B------:R-:W-:Y:S01]  /*0d50*/  IMAD.IADD R2, R10, 0x1, -R2 ;  /* 0x000000010a027824 */ /* 0x000fe200078e0a02 */
[----:B------:R-:W-:Y:S01]  /*0d60*/  LOP3.LUT R223, R0, 0xfffffff8, RZ, 0xc0, !PT ;  /* 0xfffffff800df7812 */ /* 0x000fe200078ec0ff */
[----:B------:R-:W-:Y:S01]  /*0d70*/  VIADD R228, R19, 0x40 ;  /* 0x0000004013e47836 */ /* 0x000fe20000000000 */
[----:B------:R-:W-:Y:S01]  /*0d80*/  SHF.R.S32.HI R6, RZ, 0x1f, R3 ;  /* 0x0000001fff067819 */ /* 0x000fe20000011403 */
[C---:B------:R-:W-:Y:S02]  /*0d90*/  IMAD.IADD R4, R9.reuse, 0x1, -R4 ;  /* 0x0000000109047824 */ /* 0x040fe400078e0a04 */
[----:B------:R-:W-:Y:S01]  /*0da0*/  IMAD R10, R2, 0x40, R7 ;  /* 0x00000040020a7824 */ /* 0x000fe200078e0207 */
[----:B------:R-:W-:Y:S01]  /*0db0*/  SHF.R.S32.HI R7, RZ, 0x1f, R228 ;  /* 0x0000001fff077819 */ /* 0x000fe200000114e4 */
[----:B------:R-:W-:Y:S01]  /*0dc0*/  IMAD.IADD R223, R9, 0x1, -R223 ;  /* 0x0000000109df7824 */ /* 0x000fe200078e0adf */
[----:B------:R-:W-:Y:S01]  /*0dd0*/  SHF.R.S32.HI R233, RZ, 0x3, R0 ;  /* 0x00000003ffe97819 */ /* 0x000fe20000011400 */
[----:B------:R-:W-:Y:S01]  /*0de0*/  IMAD.SHL.U32 R214, R228, 0x40, RZ ;  /* 0x00000040e4d67824 */ /* 0x000fe200078e00ff */
[----:B------:R-:W-:-:S02]  /*0df0*/  LEA.HI R6, R6, R19, RZ, 0x3 ;  /* 0x0000001306067211 */ /* 0x000fc400078f18ff */
[C---:B------:R-:W-:Y:S01]  /*0e00*/  LEA.HI R0, R4.reuse, R4, RZ, 0x1 ;  /* 0x0000000404007211 */ /* 0x040fe200078f08ff */
[----:B------:R-:W-:Y:S01]  /*0e10*/  IMAD.SHL.U32 R205, R223, 0x8, RZ ;  /* 0x00000008dfcd7824 */ /* 0x000fe200078e00ff */
[----:B------:R-:W-:Y:S01]  /*0e20*/  LEA.HI R7, R7, R228, RZ, 0x3 ;  /* 0x000000e407077211 */ /* 0x000fe200078f18ff */
[----:B------:R-:W-:Y:S01]  /*0e30*/  IMAD.SHL.U32 R16, R4, 0x8, RZ ;  /* 0x0000000804107824 */ /* 0x000fe200078e00ff */
[----:B------:R-:W-:Y:S02]  /*0e40*/  LOP3.LUT R6, R6, 0xfffffff8, RZ, 0xc0, !PT ;  /* 0xfffffff806067812 */ /* 0x000fe400078ec0ff */
[----:B------:R-:W-:Y:S01]  /*0e50*/  LOP3.LUT R3, R0, 0x1ffffffe, RZ, 0xc0, !PT ;  /* 0x1ffffffe00037812 */ /* 0x000fe200078ec0ff */
[----:B------:R-:W-:Y:S01]  /*0e60*/  VIADD R221, R205, 0x40 ;  /* 0x00000040cddd7836 */ /* 0x000fe20000000000 */
[----:B------:R-:W-:Y:S02]  /*0e70*/  LOP3.LUT R214, R214, 0x1c0, RZ, 0xc0, !PT ;  /* 0x000001c0d6d67812 */ /* 0x000fe400078ec0ff */
[----:B------:R-:W-:Y:S01]  /*0e80*/  SHF.L.U32 R7, R7, 0x6, RZ ;  /* 0x0000000607077819 */ /* 0x000fe200000006ff */
[----:B------:R-:W-:Y:S01]  /*0e90*/  VIADD R220, R205, 0x80 ;  /* 0x00000080cddc7836 */ /* 0x000fe20000000000 */
[----:B------:R-:W-:Y:S01]  /*0ea0*/  SHF.R.S32.HI R0, RZ, 0x1f, R205 ;  /* 0x0000001fff007819 */ /* 0x000fe200000114cd */
[----:B------:R-:W-:Y:S01]  /*0eb0*/  IMAD.IADD R232, R19, 0x1, -R6 ;  /* 0x0000000113e87824 */ /* 0x000fe200078e0a06 */
[----:B------:R-:W-:Y:S01]  /*0ec0*/  SHF.R.U32.HI R6, RZ, 0x3, R214 ;  /* 0x00000003ff067819 */ /* 0x000fe200000116d6 */
[----:B------:R-:W-:Y:S01]  /*0ed0*/  IMAD.IADD R3, R4, 0x1, -R3 ;  /* 0x0000000104037824 */ /* 0x000fe200078e0a03 */
[----:B------:R-:W-:Y:S01]  /*0ee0*/  LOP3.LUT R0, R214, 0x38, R16, 0xf8, !PT ;  /* 0x00000038d6007812 */ /* 0x000fe200078ef810 */
[----:B------:R-:W-:Y:S01]  /*0ef0*/  IMAD.SHL.U32 R22, R4, 0x4, RZ ;  /* 0x0000000404167824 */ /* 0x000fe200078e00ff */
[----:B------:R-:W-:-:S02]  /*0f00*/  LOP3.LUT R219, R7, 0xfffffe00, RZ, 0xc0, !PT ;  /* 0xfffffe0007db7812 */ /* 0x000fc400078ec0ff */
[----:B------:R-:W-:Y:S02]  /*0f10*/  LOP3.LUT R4, R5, 0x7ffffffc, RZ, 0xc0, !PT ;  /* 0x7ffffffc05047812 */ /* 0x000fe400078ec0ff */
[----:B------:R-:W-:Y:S02]  /*0f20*/  SHF.R.S32.HI R5, RZ, 0x1f, R221 ;  /* 0x0000001fff057819 */ /* 0x000fe400000114dd */
[----:B------:R-:W-:Y:S02]  /*0f30*/  SHF.R.S32.HI R5, RZ, 0x1f, R220 ;  /* 0x0000001fff057819 */ /* 0x000fe400000114dc */
[----:B------:R-:W-:Y:S01]  /*0f40*/  LOP3.LUT R5, R219, R0, R6, 0xf6, !PT ;  /* 0x00000000db057212 */ /* 0x000fe200078ef606 */
[----:B------:R-:W-:Y:S01]  /*0f50*/  IMAD.SHL.U32 R0, R8, 0x8, RZ ;  /* 0x0000000808007824 */ /* 0x000fe200078e00ff */
[----:B------:R-:W-:Y:S01]  /*0f60*/  STL [R1+0x84], R10 ;  /* 0x0000840a01007387 */ /* 0x000fe20000100800 */
[----:B------:R-:W-:-:S03]  /*0f70*/  IMAD.IADD R4, R235, 0x1, -R4 ;  /* 0x00000001eb047824 */ /* 0x000fc600078e0a04 */
[----:B------:R0:W-:Y:S01]  /*0f80*/  STL [R1+0x8c], R0 ;  /* 0x00008c0001007387 */ /* 0x0001e20000100800 */
[----:B------:R-:W-:Y:S02]  /*0f90*/  IMAD R4, R5, 0x2, R18 ;  /* 0x0000000205047824 */ /* 0x000fe400078e0212 */
[----:B0-----:R-:W-:-:S05]  /*0fa0*/  IMAD R0, R3, 0x8, R10 ;  /* 0x0000000803007824 */ /* 0x001fca00078e020a */
[----:B------:R0:W-:Y:S04]  /*0fb0*/  STL [R1+0x88], R0 ;  /* 0x0000880001007387 */ /* 0x0001e80000100800 */
[----:B------:R0:W-:Y:S01]  /*0fc0*/  STL [R1+0x7c], R4 ;  /* 0x00007c0401007387 */ /* 0x0001e20000100800 */
[----:B------:R-:W-:Y:S02]  /*0fd0*/  VIADD R202, R22, 0x10 ;  /* 0x0000001016ca7836 */ /* 0x000fe40000000000 */
[----:B------:R-:W-:-:S03]  /*0fe0*/  VIADD R222, R205, 0xc0 ;  /* 0x000000c0cdde7836 */ /* 0x000fc60000000000 */
[----:B------:R-:W-:Y:S01]  /*0ff0*/  SHF.R.S32.HI R9, RZ, 0x1f, R202 ;  /* 0x0000001fff097819 */ /* 0x000fe200000114ca */
[----:B------:R-:W-:Y:S01]  /*1000*/  IMAD.MOV.U32 R2, RZ, RZ, RZ ;  /* 0x000000ffff027224 */ /* 0x000fe200078e00ff */
[----:B------:R-:W-:Y:S02]  /*1010*/  CS2R R200, SRZ ;  /* 0x0000000000c87805 */ /* 0x000fe4000001ff00 */
[----:B------:R-:W-:Y:S01]  /*1020*/  MOV R204, RZ ;  /* 0x000000ff00cc7202 */ /* 0x000fe20000000f00 */
[----:B------:R-:W-:Y:S01]  /*1030*/  IMAD.MOV.U32 R229, RZ, RZ, RZ ;  /* 0x000000ffffe57224 */ /* 0x000fe200078e00ff */
[----:B------:R-:W-:Y:S01]  /*1040*/  SHF.R.S32.HI R231, RZ, 0x1f, R19 ;  /* 0x0000001fffe77819 */ /* 0x000fe20000011413 */
[----:B------:R-:W-:Y:S01]  /*1050*/  IMAD.SHL.U32 R237, R202, 0x2, RZ ;  /* 0x00000002caed7824 */ /* 0x000fe200078e00ff */
[----:B------:R-:W-:Y:S02]  /*1060*/  SHF.R.S32.HI R17, RZ, 0x1f, R16 ;  /* 0x0000001fff117819 */ /* 0x000fe40000011410 */
[----:B------:R-:W-:-:S02]  /*1070*/  SHF.R.S32.HI R7, RZ, 0x1f, R222 ;  /* 0x0000001fff077819 */ /* 0x000fc400000114de */
[----:B------:R-:W-:Y:S02]  /*1080*/  SHF.L.U64.HI R236, R202, 0x1, R9 ;  /* 0x00000001caec7819 */ /* 0x000fe40000010209 */
[----:B0--3--:R-:W-:-:S07]  /*1090*/  LOP3.LUT R203, R11, 0x1, RZ, 0xfc, !PT ;  /* 0x000000010bcb7812 */ /* 0x009fce00078efcff */
.L_x_10684:
        /* <DEDUP_REMOVED lines=8> */
[----:B----4-:R-:W-:Y:S01]  /*1120*/  IMAD.MOV.U32 R3, RZ, RZ, RZ ;  /* 0x000000ffff037224 */ /* 0x010fe200078e00ff */
[----:B------:R-:W-:Y:S01]  /*1130*/  ISETP.NE.U32.AND P0, PT, RZ, UR6, PT ;  /* 0x00000006ff007c0c */ /* 0x000fe2000bf05070 */
[----:B------:R-:W-:Y:S01]  /*1140*/  IMAD.MOV.U32 R37, RZ, RZ, RZ ;  /* 0x000000ffff257224 */ /* 0x000fe200078e00ff */
[----:B------:R-:W-:-:S02]  /*1150*/  ISETP.NE.AND.EX P1, PT, RZ, UR5, PT, P1 ;  /* 0x00000005ff007c0c */ /* 0x000fc4000bf25310 */
[----:B------:R-:W-:Y:S02]  /*1160*/  ISETP.NE.AND.EX P0, PT, RZ, UR7, PT, P0 ;  /* 0x00000007ff007c0c */ /* 0x000fe4000bf05300 */
[----:B--2---:R-:W-:Y:S01]  /*1170*/  SHF.R.S32.HI R234, RZ, 0x1f, R227 ;  /* 0x0000001fffea7819 */ /* 0x004fe200000114e3 */
[----:B------:R-:W-:-:S08]  /*1180*/  IMAD.SHL.U32 R225, R227, 0x4, RZ ;  /* 0x00000004e3e17824 */ /* 0x000fd000078e00ff */
[C---:B------:R-:W-:Y:S02]  /*1190*/  @P1 LEA R6, P2, R227.reuse, UR4, 0x2 ;  /* 0x00000004e3061c11 */ /* 0x040fe4000f8410ff */
[C-C-:B------:R-:W-:Y:S02]  /*11a0*/  SHF.L.U64.HI R226, R227.reuse, 0x2, R234.reuse ;  /* 0x00000002e3e27819 */ /* 0x140fe400000102ea */
[----:B------:R-:W-:Y:S02]  /*11b0*/  @P1 LEA.HI.X R7, R227, UR5, R234, 0x2, P2 ;  /* 0x00000005e3071c11 */ /* 0x000fe400090f14ea */
[----:B------:R-:W-:Y:S01]  /*11c0*/  ISETP.NE.U32.AND P2, PT, RZ, UR8, PT ;  /* 0x00000008ff007c0c */ /* 0x000fe2000bf45070 */
[----:B------:R-:W-:Y:S01]  /*11d0*/  ULDC UR4, c[0x0][0x288] ;  /* 0x0000a20000047ab9 */ /* 0x000fe20000000800 */
[----:B------:R-:W-:Y:S01]  /*11e0*/  IADD3 R8, P3, R225, UR6, RZ ;  /* 0x00000006e1087c10 */ /* 0x000fe2000ff7e0ff */
[----:B------:R0:W5:Y:S01]  /*11f0*/  @P1 LDG.E R3, desc[UR60][R6.64] ;  /* 0x0000003c06031981 */ /* 0x000162000c1e1900 */
[----:B------:R-:W-:Y:S01]  /*1200*/  ISETP.NE.AND.EX P2, PT, RZ, UR9, PT, P2 ;  /* 0x00000009ff007c0c */ /* 0x000fe2000bf45320 */
[----:B------:R-:W-:Y:S01]  /*1210*/  IMAD.U32 R97, RZ, RZ, UR4 ;  /* 0x00000004ff617e24 */ /* 0x000fe2000f8e00ff */
[----:B------:R-:W-:Y:S01]  /*1220*/  IADD3.X R9, R226, UR7, RZ, P3, !PT ;  /* 0x00000007e2097c10 */ /* 0x000fe20009ffe4ff */
[----:B------:R-:W-:-:S04]  /*1230*/  ULDC.64 UR4, c[0x0][0x418] ;  /* 0x0001060000047ab9 */ /* 0x000fc80000000a00 */
[----:B------:R0:W5:Y:S06]  /*1240*/  @P0 LDG.E R37, desc[UR60][R8.64] ;  /* 0x0000003c08250981 */ /* 0x00016c000c1e1900 */
        /* <DEDUP_REMOVED lines=23> */
.L_x_10550:
        /* <DEDUP_REMOVED lines=10> */
.L_x_10551:
[----:B------:R-:W-:Y:S05]  /*1460*/  @!P0 BRA `(.L_x_10552) ;  /* 0x00000000000c8947 */ /* 0x000fea0003800000 */
[----:B------:R-:W2:Y:S04]  /*1470*/  LDG.E R5, desc[UR60][R8.64] ;  /* 0x0000003c08057981 */ /* 0x000ea8000c1e1900 */
[----:B------:R-:W2:Y:S02]  /*1480*/  LDG.E R32, desc[UR60][R8.64+0x4] ;  /* 0x0000043c08207981 */ /* 0x000ea4000c1e1900 */
[----:B--2---:R-:W-:-:S07]  /*1490*/  IMAD.IADD R32, R32, 0x1, -R5 ;  /* 0x0000000120207824 */ /* 0x004fce00078e0a05 */
.L_x_10552:
        /* <DEDUP_REMOVED lines=56> */
.L_x_10555:
[----:B------:R-:W-:Y:S05]  /*1820*/  BSYNC B6 ;  /* 0x0000000000067941 */ /* 0x000fea0003800000 */
.L_x_10554:
        /* <DEDUP_REMOVED lines=20> */
.L_x_10557:
[----:B------:R-:W-:Y:S05]  /*1970*/  BSYNC B6 ;  /* 0x0000000000067941 */ /* 0x000fea0003800000 */
.L_x_10556:
[----:B------:R-:W-:Y:S01]  /*1980*/  ULDC.64 UR4, c[0x0][0xaf0] ;  /* 0x0002bc0000047ab9 */ /* 0x000fe20000000a00 */
[----:B------:R-:W0:Y:S01]  /*1990*/  S2R R20, SR_TID.X ;  /* 0x0000000000147919 */ /* 0x000e220000002100 */
[----:B------:R-:W-:Y:S01]  /*19a0*/  ISETP.NE.U32.AND P0, PT, RZ, UR4, PT ;  /* 0x00000004ff007c0c */ /* 0x000fe2000bf05070 */
[----:B------:R-:W1:Y:S01]  /*19b0*/  LDC.64 R30, c[0x0][0x300] ;  /* 0x0000c000ff1e7b82 */ /* 0x000e620000000a00 */
[----:B------:R-:W-:Y:S01]  /*19c0*/  IADD3 R70, R37, R32, RZ ;  /* 0x0000002025467210 */ /* 0x000fe20007ffe0ff */
[----:B------:R-:W-:Y:S01]  /*19d0*/  ULDC.64 UR6, c[0x0][0xb00] ;  /* 0x0002c00000067ab9 */ /* 0x000fe20000000a00 */
[----:B------:R-:W-:Y:S02]  /*19e0*/  ISETP.NE.AND.EX P0, PT, RZ, UR5, PT, P0 ;  /* 0x00000005ff007c0c */ /* 0x000fe4000bf05300 */
[----:B------:R-:W-:Y:S01]  /*19f0*/  SHF.R.S32.HI R9, RZ, 0x1f, R34 ;  /* 0x0000001fff097819 */ /* 0x000fe20000011422 */
[C---:B------:R-:W-:Y:S02]  /*1a00*/  VIADD R74, R16.reuse, 0x40 ;  /* 0x00000040104a7836 */ /* 0x040fe40000000000 */
[C---:B------:R-:W-:Y:S01]  /*1a10*/  VIADD R73, R16.reuse, 0x60 ;  /* 0x0000006010497836 */ /* 0x040fe20000000000 */
[----:B------:R-:W2:Y:S07]  /*1a20*/  LDC.64 R68, c[0x0][0x3f8] ;  /* 0x0000fe00ff447b82 */ /* 0x000eae0000000a00 */
[----:B------:R-:W-:Y:S01]  /*1a30*/  @P0 IADD3 R4, P1, R225, UR4, RZ ;  /* 0x00000004e1040c10 */ /* 0x000fe2000ff3e0ff */
[----:B------:R-:W-:Y:S01]  /*1a40*/  VIADD R10, R16, 0xc0 ;  /* 0x000000c0100a7836 */ /* 0x000fe20000000000 */
[----:B------:R-:W3:Y:S02]  /*1a50*/  LDC R47, c[0x0][0x3f4] ;  /* 0x0000fd00ff2f7b82 */ /* 0x000ee40000000800 */
        /* <DEDUP_REMOVED lines=13> */
[----:B------:R-:W-:Y:S01]  /*1b30*/  SHF.R.S32.HI R23, RZ, 0x1f, R22 ;  /* 0x0000001fff177819 */ /* 0x000fe20000011416 */
[----:B------:R-:W-:Y:S01]  /*1b40*/  VIADD R72, R16, 0x80 ;  /* 0x0000008010487836 */ /* 0x000fe20000000000 */
[----:B------:R-:W-:Y:S01]  /*1b50*/  SHF.R.S32.HI R96, RZ, 0x1f, R228 ;  /* 0x0000001fff607819 */ /* 0x000fe200000114e4 */
[----:B------:R-:W-:-:S02]  /*1b60*/  IMAD.IADD R7, R7, 0x1, R3 ;  /* 0x0000000107077824 */ /* 0x000fc400078e0203 */
[----:B------:R-:W-:Y:S02]  /*1b70*/  IMAD R3, R9, UR4, RZ ;  /* 0x0000000409037c24 */ /* 0x000fe4000f8e02ff */
[----:B----4-:R-:W-:-:S04]  /*1b80*/  IMAD.WIDE.U32 R4, R34, UR4, R6 ;  /* 0x0000000422047c25 */ /* 0x010fc8000f8e0006 */
[----:B------:R-:W-:Y:S01]  /*1b90*/  IMAD R3, R34, UR5, R3 ;  /* 0x0000000522037c24 */ /* 0x000fe2000f8e0203 */
[----:B------:R-:W-:Y:S01]  /*1ba0*/  ULDC.64 UR4, c[0x0][0x310] ;  /* 0x0000c40000047ab9 */ /* 0x000fe20000000a00 */
[----:B------:R-:W-:-:S04]  /*1bb0*/  IMAD.WIDE.U32 R6, R19, R30, R16 ;  /* 0x0000001e13067225 */ /* 0x000fc800078e0010 */
[----:B------:R-:W-:Y:S02]  /*1bc0*/  IMAD.IADD R5, R5, 0x1, R3 ;  /* 0x0000000105057824 */ /* 0x000fe400078e0203 */
[C---:B------:R-:W-:Y:S02]  /*1bd0*/  VIADD R32, R16.reuse, 0xa0 ;  /* 0x000000a010207836 */ /* 0x040fe40000000000 */
[----:B------:R-:W-:Y:S02]  /*1be0*/  VIADD R13, R16, 0xe0 ;  /* 0x000000e0100d7836 */ /* 0x000fe40000000000 */
[----:B--2---:R-:W-:-:S04]  /*1bf0*/  IMAD.WIDE.U32 R64, R19, R68, R22 ;  /* 0x0000004413407225 */ /* 0x004fc800078e0016 */
[----:B------:R-:W-:Y:S02]  /*1c00*/  IMAD.MOV.U32 R75, RZ, RZ, 0x20 ;  /* 0x00000020ff4b7424 */ /* 0x000fe400078e00ff */
[----:B------:R-:W-:Y:S01]  /*1c10*/  VIADD R98, R44, 0x8 ;  /* 0x000000082c627836 */ /* 0x000fe20000000000 */
[----:B------:R-:W-:Y:S01]  /*1c20*/  SHF.R.U32.HI R44, RZ, 0x3, R214 ;  /* 0x00000003ff2c7819 */ /* 0x000fe200000116d6 */
[----:B-1----:R-:W-:Y:S02]  /*1c30*/  IMAD R79, R39, 0x60, RZ ;  /* 0x00000060274f7824 */ /* 0x002fe400078e02ff */
[----:B------:R-:W-:Y:S02]  /*1c40*/  IMAD R43, R31, 0x60, RZ ;  /* 0x000000601f2b7824 */ /* 0x000fe400078e02ff */
[----:B------:R-:W-:Y:S02]  /*1c50*/  IMAD R45, R69, 0x60, RZ ;  /* 0x00000060452d7824 */ /* 0x000fe400078e02ff */
[----:B---3--:R-:W-:Y:S01]  /*1c60*/  IMAD.SHL.U32 R76, R47, 0x2, RZ ;  /* 0x000000022f4c7824 */ /* 0x008fe200078e00ff */
[----:B------:R-:W-:-:S02]  /*1c70*/  SHF.R.S32.HI R0, RZ, 0x1f, R35 ;  /* 0x0000001fff007819 */ /* 0x000fc40000011423 */
[----:B------:R-:W-:Y:S02]  /*1c80*/  SEL R21, R35, RZ, !P0 ;  /* 0x000000ff23157207 */ /* 0x000fe40004000000 */
[----:B------:R-:W-:Y:S02]  /*1c90*/  SEL R12, R0, RZ, !P0 ;  /* 0x000000ff000c7207 */ /* 0x000fe40004000000 */
[----:B-----5:R-:W-:Y:S01]  /*1ca0*/  SHF.R.S32.HI R35, RZ, 0x1f, R28 ;  /* 0x0000001fff237819 */ /* 0x020fe2000001141c */
[----:B------:R-:W-:-:S04]  /*1cb0*/  IMAD.WIDE.U32 R14, R21, UR4, R4 ;  /* 0x00000004150e7c25 */ /* 0x000fc8000f8e0004 */
[----:B------:R-:W-:Y:S01]  /*1cc0*/  IMAD R0, R12, UR4, RZ ;  /* 0x000000040c007c24 */ /* 0x000fe2000f8e02ff */
[----:B------:R-:W-:Y:S01]  /*1cd0*/  IADD3 R4, P0, R14, R6, RZ ;  /* 0x000000060e047210 */ /* 0x000fe20007f1e0ff */
[----:B------:R-:W-:Y:S02]  /*1ce0*/  VIADD R5, R16, 0x20 ;  /* 0x0000002010057836 */ /* 0x000fe40000000000 */
[----:B------:R-:W-:Y:S01]  /*1cf0*/  IMAD R3, R21, UR5, R0 ;  /* 0x0000000515037c24 */ /* 0x000fe2000f8e0200 */
[----:B------:R-:W-:Y:S05]  /*1d00*/  @!P6 WARPSYNC.ALL ;  /* 0x000000000000e948 */ /* 0x000fea0003800000 */
[----:B------:R-:W-:Y:S01]  /*1d10*/  ULDC UR4, c[0x0][0x320] ;  /* 0x0000c80000047ab9 */ /* 0x000fe20000000800 */
[----:B------:R-:W-:Y:S01]  /*1d20*/  IMAD R0, R19, R31, R8 ;  /* 0x0000001f13007224 */ /* 0x000fe200078e0208 */
[----:B------:R-:W-:Y:S01]  /*1d30*/  @!P6 BAR.SYNC.DEFER_BLOCKING 0x9, 0x100 ;  /* 0x024400000000eb1d */ /* 0x000fe20000010000 */
[----:B------:R-:W-:Y:S01]  /*1d40*/  IMAD.IADD R3, R15, 0x1, R3 ;  /* 0x000000010f037824 */ /* 0x000fe200078e0203 */
[----:B------:R-:W-:Y:S01]  /*1d50*/  ISETP.GE.AND P1, PT, R5, UR4, PT ;  /* 0x0000000405007c0c */ /* 0x000fe2000bf26270 */
[----:B------:R-:W-:Y:S01]  /*1d60*/  IMAD R40, R35, R68, RZ ;  /* 0x0000004423287224 */ /* 0x000fe200078e02ff */
[----:B------:R-:W-:-:S02]  /*1d70*/  ISETP.GE.AND P2, PT, R10, UR4, PT ;  /* 0x000000040a007c0c */ /* 0x000fc4000bf46270 */
[----:B------:R-:W-:Y:S01]  /*1d80*/  SEL R6, RZ, 0xffffffff, P1 ;  /* 0xffffffffff067807 */ /* 0x000fe20000800000 */
[----:B------:R-:W-:Y:S01]  /*1d90*/  ULDC.64 UR6, c[0x0][0x330] ;  /* 0x0000cc0000067ab9 */ /* 0x000fe20000000a00 */
[----:B------:R-:W-:Y:S01]  /*1da0*/  IADD3.X R0, R3, R7, R0, P0, !PT ;  /* 0x0000000703007210 */ /* 0x000fe200007fe400 */
[----:B------:R-:W-:Y:S01]  /*1db0*/  IMAD R7, R9, UR6, RZ ;  /* 0x0000000609077c24 */ /* 0x000fe2000f8e02ff */
[----:B------:R-:W-:Y:S01]  /*1dc0*/  ISETP.GE.AND P0, PT, R16, UR4, PT ;  /* 0x0000000410007c0c */ /* 0x000fe2000bf06270 */
[----:B------:R-:W-:Y:S01]  /*1dd0*/  IMAD.SHL.U32 R9, R6, 0x2, RZ ;  /* 0x0000000206097824 */ /* 0x000fe200078e00ff */
[----:B------:R-:W-:Y:S01]  /*1de0*/  ISETP.GE.AND P1, PT, R73, UR4, PT ;  /* 0x0000000449007c0c */ /* 0x000fe2000bf26270 */
[C---:B------:R-:W-:Y:S01]  /*1df0*/  IMAD R11, R34.reuse, UR7, R7 ;  /* 0x00000007220b7c24 */ /* 0x040fe2000f8e0207 */
[----:B------:R-:W-:Y:S01]  /*1e00*/  SEL R8, RZ, 0x1, P0 ;  /* 0x00000001ff087807 */ /* 0x000fe20000000000 */
[----:B------:R-:W-:Y:S01]  /*1e10*/  IMAD.WIDE.U32 R6, R34, UR6, R16 ;  /* 0x0000000622067c25 */ /* 0x000fe2000f8e0010 */
[----:B------:R-:W-:-:S02]  /*1e20*/  ISETP.GE.AND P0, PT, R74, UR4, PT ;  /* 0x000000044a007c0c */ /* 0x000fc4000bf06270 */
[----:B------:R-:W-:Y:S01]  /*1e30*/  LOP3.LUT R8, R9, 0x2, R8, 0xe2, !PT ;  /* 0x0000000209087812 */ /* 0x000fe200078ee208 */
[----:B------:R-:W-:Y:S01]  /*1e40*/  IMAD.IADD R7, R7, 0x1, R11 ;  /* 0x0000000107077824 */ /* 0x000fe200078e020b */
[----:B------:R-:W-:Y:S01]  /*1e50*/  SEL R9, RZ, 0x4, P0 ;  /* 0x00000004ff097807 */ /* 0x000fe20000000000 */
[----:B------:R-:W-:Y:S01]  /*1e60*/  IMAD R85, R28, R69, R40 ;  /* 0x000000451c557224 */ /* 0x000fe200078e0228 */
[----:B------:R-:W-:Y:S02]  /*1e70*/  SEL R10, RZ, 0x8, P1 ;  /* 0x00000008ff0a7807 */ /* 0x000fe40000800000 */
[----:B------:R-:W-:Y:S02]  /*1e80*/  ISETP.GE.AND P0, PT, R72, UR4, PT ;  /* 0x0000000448007c0c */ /* 0x000fe4000bf06270 */
[----:B------:R-:W-:Y:S02]  /*1e90*/  ISETP.GE.AND P1, PT, R32, UR4, PT ;  /* 0x0000000420007c0c */ /* 0x000fe4000bf26270 */
[----:B------:R-:W-:-:S02]  /*1ea0*/  LOP3.LUT R8, R10, R8, R9, 0xfe, !PT ;  /* 0x000000080a087212 */ /* 0x000fc400078efe09 */
[----:B------:R-:W-:Y:S02]  /*1eb0*/  SEL R9, RZ, 0x10, P0 ;  /* 0x00000010ff097807 */ /* 0x000fe40000000000 */
[----:B------:R-:W-:Y:S02]  /*1ec0*/  SEL R10, RZ, 0x20, P1 ;  /* 0x00000020ff0a7807 */ /* 0x000fe40000800000 */
[----:B------:R-:W-:Y:S01]  /*1ed0*/  ISETP.GE.AND P3, PT, R13, UR4, PT ;  /* 0x000000040d007c0c */ /* 0x000fe2000bf66270 */
[----:B------:R-:W-:Y:S01]  /*1ee0*/  ULDC.64 UR4, c[0x0][0x338] ;  /* 0x0000ce0000047ab9 */ /* 0x000fe20000000a00 */
[----:B------:R-:W-:Y:S01]  /*1ef0*/  LOP3.LUT R9, R10, R8, R9, 0xfe, !PT ;  /* 0x000000080a097212 */ /* 0x000fe200078efe09 */
[----:B------:R-:W-:Y:S01]  /*1f00*/  IMAD R10, R12, UR4, RZ ;  /* 0x000000040c0a7c24 */ /* 0x000fe2000f8e02ff */
[----:B------:R-:W-:Y:S01]  /*1f10*/  SEL R8, RZ, 0x40, P2 ;  /* 0x00000040ff087807 */ /* 0x000fe20001000000 */
[----:B------:R-:W-:Y:S01]  /*1f20*/  IMAD.SHL.U32 R12, R30, 0x40, RZ ;  /* 0x000000401e0c7824 */ /* 0x000fe200078e00ff */
[----:B------:R-:W-:Y:S01]  /*1f30*/  ISETP.GE.AND P0, PT, R16, R47, PT ;  /* 0x0000002f1000720c */ /* 0x000fe20003f06270 */
[----:B------:R-:W-:Y:S01]  /*1f40*/  IMAD R91, R21, UR5, R10 ;  /* 0x00000005155b7c24 */ /* 0x000fe2000f8e020a */
[----:B------:R-:W-:Y:S01]  /*1f50*/  LOP3.LUT R93, R9, R8, RZ, 0xfc, !PT ;  /* 0x00000008095d7212 */ /* 0x000fe200078efcff */
[----:B------:R-:W-:Y:S01]  /*1f60*/  IMAD R8, R231, R68, RZ ;  /* 0x00000044e7087224 */ /* 0x000fe200078e02ff */
[----:B------:R-:W-:Y:S01]  /*1f70*/  SEL R13, R47, RZ, P0 ;  /* 0x000000ff2f0d7207 */ /* 0x000fe20000000000 */
[----:B------:R-:W-:Y:S01]  /*1f80*/  IMAD.WIDE.U32 R20, R21, UR4, R6 ;  /* 0x0000000415147c25 */ /* 0x000fe2000f8e0006 */
[C---:B------:R-:W-:Y:S01]  /*1f90*/  IADD3 R70, P2, R19.reuse, R70, RZ ;  /* 0x0000004613467210 */ /* 0x040fe20007f5e0ff */
[----:B------:R-:W-:Y:S01]  /*1fa0*/  ULDC UR4, c[0x0][0x2f4] ;  /* 0x0000bd0000047ab9 */ /* 0x000fe20000000800 */
[----:B------:R-:W-:Y:S01]  /*1fb0*/  LOP3.LUT P1, RZ, R232, 0x4, RZ, 0xc0, !PT ;  /* 0x00000004e8ff7812 */ /* 0x000fe2000782c0ff */
[----:B------:R-:W-:Y:S01]  /*1fc0*/  IMAD R67, R19, R69, R8 ;  /* 0x0000004513437224 */ /* 0x000fe200078e0208 */
[----:B------:R-:W-:Y:S01]  /*1fd0*/  SEL R92, RZ, 0xffffff80, P3 ;  /* 0xffffff80ff5c7807 */ /* 0x000fe20001800000 */
[----:B------:R-:W-:Y:S01]  /*1fe0*/  IMAD R6, R231, R38, RZ ;  /* 0x00000026e7067224 */ /* 0x000fe200078e02ff */
[----:B------:R-:W-:Y:S01]  /*1ff0*/  SEL R75, R75, 0xffffffe0, !P1 ;  /* 0xffffffe04b4b7807 */ /* 0x000fe20004800000 */
[----:B------:R-:W-:Y:S01]  /*2000*/  IMAD.WIDE.U32 R8, R19, R68, R16 ;  /* 0x0000004413087225 */ /* 0x000fe200078e0010 */
[----:B------:R-:W-:-:S02]  /*2010*/  IADD3 R65, R65, R67, RZ ;  /* 0x0000004341417210 */ /* 0x000fc40007ffe0ff */
[----:B------:R-:W-:Y:S01]  /*2020*/  LOP3.LUT R92, R93, 0x80, R92, 0xc8, !PT ;  /* 0x000000805d5c7812 */ /* 0x000fe200078ec85c */
[----:B------:R-:W-:Y:S01]  /*2030*/  IMAD R37, R19, R39, R6 ;  /* 0x0000002713257224 */ /* 0x000fe200078e0206 */
[----:B------:R-:W-:Y:S01]  /*2040*/  ISETP.GE.AND P1, PT, R16, UR4, PT ;  /* 0x0000000410007c0c */ /* 0x000fe2000bf26270 */
[----:B------:R-:W-:Y:S01]  /*2050*/  IMAD.IADD R67, R67, 0x1, R9 ;  /* 0x0000000143437824 */ /* 0x000fe200078e0209 */
[----:B------:R-:W-:Y:S01]  /*2060*/  LOP3.LUT R93, R93, 0x40, RZ, 0xc0, !PT ;  /* 0x000000405d5d7812 */ /* 0x000fe200078ec0ff */
[----:B------:R-:W-:-:S04]  /*2070*/  IMAD.WIDE.U32 R6, R19, R38, R22 ;  /* 0x0000002613067225 */ /* 0x000fc800078e0016 */
[----:B------:R-:W-:Y:S02]  /*2080*/  IMAD.SHL.U32 R9, R232, 0x40, RZ ;  /* 0x00000040e8097824 */ /* 0x000fe400078e00ff */
[----:B------:R-:W-:-:S03]  /*2090*/  IMAD.WIDE.U32 R10, R19, R38, R16 ;  /* 0x00000026130a7225 */ /* 0x000fc600078e0010 */
[----:B------:R-:W-:Y:S01]  /*20a0*/  LOP3.LUT R9, R9, 0x1c0, RZ, 0xc0, !PT ;  /* 0x000001c009097812 */ /* 0x000fe200078ec0ff */
[----:B------:R-:W-:Y:S02]  /*20b0*/  IMAD.IADD R13, R16, 0x1, R13 ;  /* 0x00000001100d7824 */ /* 0x000fe400078e020d */
[----:B------:R-:W-:Y:S01]  /*20c0*/  IMAD.IADD R7, R7, 0x1, R37 ;  /* 0x0000000107077824 */ /* 0x000fe200078e0225 */
[----:B------:R-:W-:Y:S01]  /*20d0*/  LOP3.LUT R41, R9, 0x18, R16, 0xf8, !PT ;  /* 0x0000001809297812 */ /* 0x000fe200078ef810 */
[----:B------:R-:W-:Y:S01]  /*20e0*/  IMAD.MOV.U32 R36, RZ, RZ, R10 ;  /* 0x000000ffff247224 */ /* 0x000fe200078e000a */
[----:B------:R-:W-:Y:S01]  /*20f0*/  SHF.R.S32.HI R10, RZ, 0x1f, R13 ;  /* 0x0000001fff0a7819 */ /* 0x000fe2000001140d */
[----:B------:R-:W-:Y:S02]  /*2100*/  IMAD.MOV.U32 R66, RZ, RZ, R8 ;  /* 0x000000ffff427224 */ /* 0x000fe400078e0008 */
[-C--:B------:R-:W-:Y:S01]  /*2110*/  IMAD R8, R35, R38.reuse, RZ ;  /* 0x0000002623087224 */ /* 0x080fe200078e02ff */
[----:B------:R-:W-:Y:S01]  /*2120*/  LEA.HI R87, R10, R13, RZ, 0x3 ;  /* 0x0000000d0a577211 */ /* 0x000fe200078f18ff */
[----:B------:R-:W-:Y:S01]  /*2130*/  IMAD.WIDE.U32 R34, R28, R38, R6 ;  /* 0x000000261c227225 */ /* 0x000fe200078e0006 */
[----:B------:R-:W-:-:S02]  /*2140*/  SHF.R.U32.HI R6, RZ, 0x3, R9 ;  /* 0x00000003ff067819 */ /* 0x000fc40000011609 */
[----:B------:R-:W-:Y:S01]  /*2150*/  SHF.L.U64.HI R13, R30, 0x6, R31 ;  /* 0x000000061e0d7819 */ /* 0x000fe2000001021f */
[----:B------:R-:W-:Y:S01]  /*2160*/  IMAD.IADD R37, R37, 0x1, R11 ;  /* 0x0000000125257824 */ /* 0x000fe200078e020b */
[----:B------:R-:W-:Y:S01]  /*2170*/  LOP3.LUT R40, R41, R6, RZ, 0x3c, !PT ;  /* 0x0000000629287212 */ /* 0x000fe200078e3cff */
[----:B------:R-:W-:Y:S01]  /*2180*/  IMAD.X R71, R231, 0x1, R42, P2 ;  /* 0x00000001e7477824 */ /* 0x000fe200010e062a */
[--C-:B------:R-:W-:Y:S01]  /*2190*/  LOP3.LUT R41, R9, 0x38, R87.reuse, 0xf8, !PT ;  /* 0x0000003809297812 */ /* 0x100fe200078ef857 */
[----:B------:R-:W-:Y:S01]  /*21a0*/  IMAD R83, R28, R39, R8 ;  /* 0x000000271c537224 */ /* 0x000fe200078e0208 */
[----:B------:R-:W-:Y:S01]  /*21b0*/  LOP3.LUT R42, R214, 0x38, R87, 0xf8, !PT ;  /* 0x00000038d62a7812 */ /* 0x000fe200078ef857 */
[C---:B------:R-:W-:Y:S01]  /*21c0*/  IMAD.SHL.U32 R10, R38.reuse, 0x40, RZ ;  /* 0x00000040260a7824 */ /* 0x040fe200078e00ff */
[----:B------:R-:W-:Y:S01]  /*21d0*/  SHF.L.U64.HI R11, R38, 0x6, R39 ;  /* 0x00000006260b7819 */ /* 0x000fe20000010227 */
[----:B------:R-:W-:Y:S01]  /*21e0*/  IMAD.WIDE.U32 R36, R28, R38, R36 ;  /* 0x000000261c247225 */ /* 0x000fe200078e0024 */
[----:B------:R-:W-:-:S02]  /*21f0*/  SHF.L.U64.HI R8, R68, 0x6, R69 ;  /* 0x0000000644087819 */ /* 0x000fc40000010245 */
[----:B------:R-:W-:Y:S01]  /*2200*/  SHF.R.S32.HI R86, RZ, 0x3, R87 ;  /* 0x00000003ff567819 */ /* 0x000fe20000011457 */
[----:B------:R-:W-:Y:S01]  /*2210*/  IMAD R77, R215, 0x200, R40 ;  /* 0x00000200d74d7824 */ /* 0x000fe200078e0228 */
[----:B------:R-:W-:Y:S01]  /*2220*/  LOP3.LUT R40, R41, R6, RZ, 0x3c, !PT ;  /* 0x0000000629287212 */ /* 0x000fe200078e3cff */
[----:B------:R-:W-:Y:S01]  /*2230*/  IMAD.WIDE.U32 R38, R38, 0x60, RZ ;  /* 0x0000006026267825 */ /* 0x000fe200078e00ff */
[----:B------:R-:W-:Y:S02]  /*2240*/  LOP3.LUT R42, R42, R44, RZ, 0x3c, !PT ;  /* 0x0000002c2a2a7212 */ /* 0x000fe400078e3cff */
[----:B------:R-:W-:Y:S01]  /*2250*/  LOP3.LUT R87, R87, 0xfffffff8, RZ, 0xc0, !PT ;  /* 0xfffffff857577812 */ /* 0x000fe200078ec0ff */
[----:B------:R-:W-:Y:S01]  /*2260*/  IMAD.SHL.U32 R7, R68, 0x40, RZ ;  /* 0x0000004044077824 */ /* 0x000fe200078e00ff */
[----:B------:R-:W-:Y:S01]  /*2270*/  IADD3 R79, R39, R79, RZ ;  /* 0x0000004f274f7210 */ /* 0x000fe20007ffe0ff */
[----:B------:R-:W-:Y:S01]  /*2280*/  IMAD.WIDE.U32 R64, R28, R68, R64 ;  /* 0x000000441c407225 */ /* 0x000fe200078e0040 */
[----:B------:R-:W-:-:S02]  /*2290*/  SHF.R.S32.HI R88, RZ, 0x1f, R87 ;  /* 0x0000001fff587819 */ /* 0x000fc40000011457 */
[----:B------:R-:W-:Y:S01]  /*22a0*/  ISETP.GE.AND P2, PT, R5, UR4, PT ;  /* 0x0000000405007c0c */ /* 0x000fe2000bf46270 */
[----:B------:R-:W-:-:S04]  /*22b0*/  IMAD.WIDE.U32 R66, R28, R68, R66 ;  /* 0x000000441c427225 */ /* 0x000fc800078e0042 */
[----:B------:R-:W-:-:S04]  /*22c0*/  IMAD.WIDE.U32 R30, R30, 0x60, RZ ;  /* 0x000000601e1e7825 */ /* 0x000fc800078e00ff */
[----:B------:R-:W-:-:S04]  /*22d0*/  IMAD.WIDE.U32 R68, R68, 0x60, RZ ;  /* 0x0000006044447825 */ /* 0x000fc800078e00ff */
[----:B------:R-:W-:Y:S02]  /*22e0*/  IMAD.IADD R82, R35, 0x1, R83 ;  /* 0x0000000123527824 */ /* 0x000fe400078e0253 */
[----:B------:R-:W-:Y:S02]  /*22f0*/  IMAD.IADD R84, R65, 0x1, R85 ;  /* 0x0000000141547824 */ /* 0x000fe400078e0255 */
[----:B------:R-:W-:Y:S02]  /*2300*/  IMAD.IADD R78, R31, 0x1, R43 ;  /* 0x000000011f4e7824 */ /* 0x000fe400078e022b */
[----:B------:R-:W-:Y:S02]  /*2310*/  IMAD.IADD R80, R69, 0x1, R45 ;  /* 0x0000000145507824 */ /* 0x000fe400078e022d */
[----:B------:R-:W-:Y:S02]  /*2320*/  IMAD.IADD R81, R75, 0x1, R77 ;  /* 0x000000014b517824 */ /* 0x000fe400078e024d */
[----:B------:R-:W-:-:S02]  /*2330*/  IMAD.IADD R83, R83, 0x1, R37 ;  /* 0x0000000153537824 */ /* 0x000fc400078e0225 */
[----:B------:R-:W-:Y:S02]  /*2340*/  IMAD.IADD R85, R85, 0x1, R67 ;  /* 0x0000000155557824 */ /* 0x000fe400078e0243 */
[----:B------:R-:W-:Y:S02]  /*2350*/  IMAD R89, R215, 0x200, R40 ;  /* 0x00000200d7597824 */ /* 0x000fe400078e0228 */
[----:B------:R-:W-:Y:S02]  /*2360*/  IMAD.IADD R90, R219, 0x1, R42 ;  /* 0x00000001db5a7824 */ /* 0x000fe400078e022a */
[----:B------:R-:W-:-:S07]  /*2370*/  IMAD.IADD R91, R21, 0x1, R91 ;  /* 0x00000001155b7824 */ /* 0x000fce00078e025b */
.L_x_10605:
        /* <DEDUP_REMOVED lines=9> */
[-C--:B------:R-:W-:Y:S01]  /*2410*/  IADD3 R26, P3, P4, R4, R102.reuse, R12 ;  /* 0x00000066041a7210 */ /* 0x080fe20007c7e00c */
[----:B------:R-:W-:Y:S01]  /*2420*/  IMAD R106, R2, 0x1800, R77 ;  /* 0x00001800026a7824 */ /* 0x000fe200078e024d */
[----:B------:R-:W-:Y:S01]  /*2430*/  IADD3 R41, P5, R4, R102, RZ ;  /* 0x0000006604297210 */ /* 0x000fe20007fbe0ff */
[----:B------:R-:W-:Y:S02]  /*2440*/  IMAD.IADD R59, R103, 0x1, R59 ;  /* 0x00000001673b7824 */ /* 0x000fe400078e023b */
[----:B------:R-:W-:Y:S02]  /*2450*/  IMAD R104, R2, 0x1800, R81 ;  /* 0x0000180002687824 */ /* 0x000fe400078e0251 */
[----:B------:R-:W-:Y:S01]  /*2460*/  IMAD.X R42, R59, 0x1, R0, P5 ;  /* 0x000000013b2a7824 */ /* 0x000fe200028e0600 */
[----:B------:R-:W-:Y:S01]  /*2470*/  IADD3.X R40, R0, R59, R13, P3, P4 ;  /* 0x0000003b00287210 */ /* 0x000fe20001fe840d */
[--C-:B------:R-:W-:Y:S01]  /*2480*/  IMAD R106, R106, 0x2, R25.reuse ;  /* 0x000000026a6a7824 */ /* 0x100fe200078e0219 */
[-C--:B0-----:R-:W-:Y:S01]  /*2490*/  LEA R48, P3, R26, R100.reuse, 0x1 ;  /* 0x000000641a307211 */ /* 0x081fe200078608ff */
[----:B------:R-:W-:Y:S01]  /*24a0*/  IMAD R104, R104, 0x2, R25 ;  /* 0x0000000268687824 */ /* 0x000fe200078e0219 */
[----:B------:R-:W-:-:S02]  /*24b0*/  LEA R50, P5, R41, R100, 0x1 ;  /* 0x0000006429327211 */ /* 0x000fc400078a08ff */
[----:B------:R-:W-:Y:S02]  /*24c0*/  LEA.HI.X R49, R26, R101, R40, 0x1, P3 ;  /* 0x000000651a317211 */ /* 0x000fe400018f0c28 */
[----:B-1----:R-:W-:Y:S02]  /*24d0*/  ISETP.GE.AND P3, PT, R105, 0x1, PT ;  /* 0x000000016900780c */ /* 0x002fe40003f66270 */
[----:B------:R-:W-:Y:S02]  /*24e0*/  ISETP.GT.AND P4, PT, R53, R27, PT ;  /* 0x0000001b3500720c */ /* 0x000fe40003f84270 */
[----:B------:R-:W-:Y:S02]  /*24f0*/  LEA.HI.X R51, R41, R101, R42, 0x1, P5 ;  /* 0x0000006529337211 */ /* 0x000fe400028f0c2a */
[----:B------:R-:W-:Y:S02]  /*2500*/  P2R R95, PR, RZ, 0x10 ;  /* 0x00000010ff5f7803 */ /* 0x000fe40000000000 */
[----:B------:R-:W-:-:S05]  /*2510*/  MOV R26, R53 ;  /* 0x00000035001a7202 */ /* 0x000fca0000000f00 */
        /* <DEDUP_REMOVED lines=42> */
.L_x_10562:
[----:B------:R-:W-:Y:S05]  /*27c0*/  BSYNC B1 ;  /* 0x0000000000017941 */ /* 0x000fea0003800000 */
.L_x_10561:
[----:B------:R-:W-:Y:S01]  /*27d0*/  ISETP.GE.AND P5, PT, R228, R99, PT ;  /* 0x00000063e400720c */ /* 0x000fe20003fa6270 */
[----:B------:R-:W-:Y:S01]  /*27e0*/  BSSY B1, `(.L_x_10563) ;  /* 0x000001b000017945 */ /* 0x000fe20003800000 */
[----:B0-----:R-:W-:Y:S02]  /*27f0*/  CS2R R52, SRZ ;  /* 0x0000000000347805 */ /* 0x001fe4000001ff00 */
[----:B------:R-:W-:Y:S01]  /*2800*/  CS2R R44, SRZ ;  /* 0x00000000002c7805 */ /* 0x000fe2000001ff00 */
[----:B-----5:R-:W-:Y:S01]  /*2810*/  IMAD.MOV.U32 R100, RZ, RZ, R58 ;  /* 0x000000ffff647224 */ /* 0x020fe200078e003a */
[----:B------:R-:W-:Y:S01]  /*2820*/  CS2R R54, SRZ ;  /* 0x0000000000367805 */ /* 0x000fe2000001ff00 */
[----:B------:R-:W-:-:S06]  /*2830*/  IMAD.MOV.U32 R101, RZ, RZ, R59 ;  /* 0x000000ffff657224 */ /* 0x000fcc00078e003b */
        /* <DEDUP_REMOVED lines=21> */
.L_x_10564:
[----:B------:R-:W-:Y:S05]  /*2990*/  BSYNC B1 ;  /* 0x0000000000017941 */ /* 0x000fea0003800000 */
.L_x_10563:
        /* <DEDUP_REMOVED lines=15> */
[----:B------:R-:W-:Y:S02]  /*2a90*/  IMAD.MOV.U32 R41, RZ, RZ, R47 ;  /* 0x000000ffff297224 */ /* 0x000fe400078e002f */
[----:B------:R-:W-:Y:S02]  /*2aa0*/  IMAD.MOV.U32 R42, RZ, RZ, R54 ;  /* 0x000000ffff2a7224 */ /* 0x000fe400078e0036 */
[----:B------:R-:W-:Y:S01]  /*2ab0*/  IMAD.MOV.U32 R43, RZ, RZ, R55 ;  /* 0x000000ffff2b7224 */ /* 0x000fe200078e0037 */
[----:B------:R-:W-:Y:S01]  /*2ac0*/  PRMT R100, R40, 0x5410, R41 ;  /* 0x0000541028647816 */ /* 0x000fe20000000029 */
[----:B------:R-:W-:Y:S02]  /*2ad0*/  IMAD.MOV.U32 R40, RZ, RZ, R44 ;  /* 0x000000ffff287224 */ /* 0x000fe400078e002c */
[----:B------:R-:W-:Y:S01]  /*2ae0*/  IMAD.MOV.U32 R41, RZ, RZ, R45 ;  /* 0x000000ffff297224 */ /* 0x000fe200078e002d */
[----:B------:R-:W-:-:S04]  /*2af0*/  PRMT R103, R42, 0x5410, R43 ;  /* 0x000054102a677816 */ /* 0x000fc8000000002b */
[----:B------:R-:W-:Y:S01]  /*2b00*/  PRMT R101, R40, 0x5410, R41 ;  /* 0x0000541028657816 */ /* 0x000fe20000000029 */
[----:B------:R-:W-:Y:S06]  /*2b10*/  @!P3 BRA `(.L_x_10565) ;  /* 0x000000000004b947 */ /* 0x000fec0003800000 */
[----:B------:R-:W-:Y:S01]  /*2b20*/  BPT.TRAP 0x1 ;  /* 0x000000040000795c */ /* 0x000fe20000300000 */
.L_x_10565:
[----:B------:R-:W-:Y:S01]  /*2b30*/  IMAD R94, R2, 0x8, R18 ;  /* 0x00000008025e7824 */ /* 0x000fe200078e0212 */
[----:B------:R-:W-:Y:S01]  /*2b40*/  SHF.L.U32 R108, R201, 0x1f, RZ ;  /* 0x0000001fc96c7819 */ /* 0x000fe200000006ff */
[----:B------:R-:W-:Y:S03]  /*2b50*/  BSSY B1, `(.L_x_10566) ;  /* 0x0000003000017945 */ /* 0x000fe60003800000 */
[----:B------:R-:W0:Y:S02]  /*2b60*/  SYNCS.PHASECHK.TRANS64.TRYWAIT P6, [R94+URZ+0x32490], R108 ;  /* 0x0324906c5e0075a7 */ /* 0x000e2400080c017f */
[----:B0-----:R-:W-:Y:S05]  /*2b70*/  @!P6 BRA `(.L_x_10567) ;  /* 0x0000016c004ce947 */ /* 0x001fea0003800000 */
.L_x_10851:
[----:B------:R-:W-:Y:S05]  /*2b80*/  BSYNC B1 ;  /* 0x0000000000017941 */ /* 0x000fea0003800000 */
.L_x_10566:
        /* <DEDUP_REMOVED lines=49> */
.L_x_10573:
[----:B------:R-:W-:Y:S05]  /*2ea0*/  BSYNC B3 ;  /* 0x0000000000037941 */ /* 0x000fea0003800000 */
.L_x_10572:
[----:B--2---:R1:W-:Y:S02]  /*2eb0*/  STG.E.128 desc[UR60][R50.64], R40 ;  /* 0x0000002832007986 */ /* 0x0043e4000c101d3c */
.L_x_10571:
[----:B------:R-:W-:Y:S05]  /*2ec0*/  BSYNC B2 ;  /* 0x0000000000027941 */ /* 0x000fea0003800000 */
.L_x_10570:
        /* <DEDUP_REMOVED lines=13> */
[--C-:B------:R-:W-:Y:S02]  /*2fa0*/  HADD2.F32 R57, -RZ, R43.reuse.H1_H1 ;  /* 0x3000002bff397230 */ /* 0x100fe40000004100 */
[----:B------:R-:W-:Y:S01]  /*2fb0*/  FMUL.FTZ R110, R42, R59 ;  /* 0x0000003b2a6e7220 */ /* 0x000fe20000410000 */
[----:B------:R-:W-:Y:S02]  /*2fc0*/  HADD2.F32 R43, -RZ, R43.H0_H0 ;  /* 0x2000002bff2b7230 */ /* 0x000fe40000004100 */
[----:B------:R-:W-:Y:S02]  /*2fd0*/  HADD2.F32 R41, -RZ, R41.H0_H0 ;  /* 0x20000029ff297230 */ /* 0x000fe40000004100 */
[-C--:B------:R-:W-:Y:S01]  /*2fe0*/  FMUL.FTZ R112, R57, R62.reuse ;  /* 0x0000003e39707220 */ /* 0x080fe20000410000 */
[----:B------:R-:W-:Y:S02]  /*2ff0*/  HADD2.F32 R58, -RZ, R58.H0_H0 ;  /* 0x2000003aff3a7230 */ /* 0x000fe40000004100 */
[----:B------:R-:W-:Y:S01]  /*3000*/  FMUL.FTZ R62, R43, R62 ;  /* 0x0000003e2b3e7220 */ /* 0x000fe20000410000 */
[----:B------:R-:W-:-:S02]  /*3010*/  HADD2.F32 R60, -RZ, R60.H0_H0 ;  /* 0x2000003cff3c7230 */ /* 0x000fc40000004100 */
[C---:B------:R-:W-:Y:S01]  /*3020*/  FMUL.FTZ R59, R41.reuse, R59 ;  /* 0x0000003b293b7220 */ /* 0x040fe20000410000 */
[----:B------:R-:W-:Y:S01]  /*3030*/  FFMA.FTZ R110, R41, R58, -R110 ;  /* 0x0000003a296e7223 */ /* 0x000fe2000001086e */
[--C-:B------:R-:W-:Y:S02]  /*3040*/  HADD2.F32 R41, -RZ, R40.reuse.H1_H1 ;  /* 0x30000028ff297230 */ /* 0x100fe40000004100 */
[----:B------:R-:W-:Y:S01]  /*3050*/  FFMA.FTZ R63, R57, R60, R62 ;  /* 0x0000003c393f7223 */ /* 0x000fe2000001003e */
[----:B------:R-:W-:Y:S01]  /*3060*/  FFMA.FTZ R61, R42, R58, R59 ;  /* 0x0000003a2a3d7223 */ /* 0x000fe2000001003b */
[--C-:B------:R-:W-:Y:S02]  /*3070*/  HADD2.F32 R57, -RZ, R109.reuse.H0_H0 ;  /* 0x2000006dff397230 */ /* 0x100fe40000004100 */
[----:B------:R-:W-:Y:S01]  /*3080*/  FFMA.FTZ R112, R43, R60, -R112 ;  /* 0x0000003c2b707223 */ /* 0x000fe20000010870 */
[----:B------:R-:W-:Y:S02]  /*3090*/  HADD2.F32 R40, -RZ, R40.H0_H0 ;  /* 0x20000028ff287230 */ /* 0x000fe40000004100 */
[----:B------:R-:W-:-:S02]  /*30a0*/  HADD2.F32 R109, -RZ, R109.H1_H1 ;  /* 0x3000006dff6d7230 */ /* 0x000fc40000004100 */
[CC--:B------:R-:W-:Y:S01]  /*30b0*/  FMUL.FTZ R59, R41.reuse, R57.reuse ;  /* 0x00000039293b7220 */ /* 0x0c0fe20000410000 */
[--C-:B------:R-:W-:Y:S02]  /*30c0*/  HADD2.F32 R42, -RZ, R56.reuse.H1_H1 ;  /* 0x30000038ff2a7230 */ /* 0x100fe40000004100 */
[----:B------:R-:W-:Y:S01]  /*30d0*/  FMUL.FTZ R58, R40, R57 ;  /* 0x00000039283a7220 */ /* 0x000fe20000410000 */
[----:B------:R-:W-:Y:S02]  /*30e0*/  HADD2.F32 R56, -RZ, R56.H0_H0 ;  /* 0x20000038ff387230 */ /* 0x000fe40000004100 */
[--C-:B------:R-:W-:Y:S02]  /*30f0*/  HADD2.F32 R43, -RZ, R107.reuse.H1_H1 ;  /* 0x3000006bff2b7230 */ /* 0x100fe40000004100 */
[-C--:B------:R-:W-:Y:S01]  /*3100*/  FMUL.FTZ R57, R42, R109.reuse ;  /* 0x0000006d2a397220 */ /* 0x080fe20000410000 */
        /* <DEDUP_REMOVED lines=10> */
.L_x_10575:
[----:B------:R-:W-:Y:S05]  /*31b0*/  BSYNC B2 ;  /* 0x0000000000027941 */ /* 0x000fea0003800000 */
.L_x_10574:
[----:B--2---:R2:W-:Y:S02]  /*31c0*/  STG.E.128 desc[UR60][R50.64+0x40], R40 ;  /* 0x0000402832007986 */ /* 0x0045e4000c101d3c */
.L_x_10569:
[----:B------:R-:W-:Y:S05]  /*31d0*/  BSYNC B1 ;  /* 0x0000000000017941 */ /* 0x000fea0003800000 */
.L_x_10568:
        /* <DEDUP_REMOVED lines=48> */
.L_x_10580:
[----:B------:R-:W-:Y:S05]  /*34e0*/  BSYNC B2 ;  /* 0x0000000000027941 */ /* 0x000fea0003800000 */
.L_x_10579:
[----:B--2---:R3:W-:Y:S02]  /*34f0*/  STG.E.128 desc[UR60][R48.64], R40 ;  /* 0x0000002830007986 */ /* 0x0047e4000c101d3c */
.L_x_10578:
[----:B------:R-:W-:Y:S05]  /*3500*/  BSYNC B1 ;  /* 0x0000000000017941 */ /* 0x000fea0003800000 */
.L_x_10577:
        /* <DEDUP_REMOVED lines=46> */
.L_x_10582:
[----:B------:R-:W-:Y:S05]  /*37f0*/  BSYNC B1 ;  /* 0x0000000000017941 */ /* 0x000fea0003800000 */
.L_x_10581:
[----:B--2---:R1:W-:Y:S01]  /*3800*/  STG.E.128 desc[UR60][R48.64+0x40], R40 ;  /* 0x0000402830007986 */ /* 0x0043e2000c101d3c */
[----:B------:R-:W-:Y:S05]  /*3810*/  BRA `(.L_x_10576) ;  /* 0x00000014006c7947 */ /* 0x000fea0003800000 */
.L_x_10560:
        /* <DEDUP_REMOVED lines=24> */
[----:B------:R2:W3:Y:S05]  /*39a0*/  @!P4 LDG.E.128 R44, desc[UR60][R50.64] ;  /* 0x0000003c322cc981 */ /* 0x0004ea000c1e1d00 */
[----:B------:R4:W5:Y:S01]  /*39b0*/  @!P4 LDG.E.128 R40, desc[UR60][R48.64] ;  /* 0x0000003c3028c981 */ /* 0x000962000c1e1d00 */
[----:B0-----:R-:W-:-:S04]  /*39c0*/  @!P3 LEA R52, P4, R58, R52, 0x1 ;  /* 0x000000343a34b211 */ /* 0x001fc800078808ff */
[----:B------:R-:W-:Y:S02]  /*39d0*/  @!P3 LEA.HI.X R53, R58, R53, R60, 0x1, P4 ;  /* 0x000000353a35b211 */ /* 0x000fe400020f0c3c */
[----:B--2---:R-:W-:Y:S02]  /*39e0*/  CS2R R50, SRZ ;  /* 0x0000000000327805 */ /* 0x004fe4000001ff00 */
[C---:B-1----:R-:W-:Y:S02]  /*39f0*/  @!P3 LEA R56, P4, R54.reuse, R56, 0x1 ;  /* 0x000000383638b211 */ /* 0x042fe400078808ff */
[----:B----4-:R-:W-:Y:S02]  /*3a00*/  CS2R R48, SRZ ;  /* 0x0000000000307805 */ /* 0x010fe4000001ff00 */
[----:B------:R-:W-:Y:S02]  /*3a10*/  @!P3 LEA.HI.X R57, R54, R57, R55, 0x1, P4 ;  /* 0x000000393639b211 */ /* 0x000fe400020f0c37 */
[----:B------:R-:W-:-:S02]  /*3a20*/  CS2R R54, SRZ ;  /* 0x0000000000367805 */ /* 0x000fc4000001ff00 */
[----:B------:R0:W2:Y:S02]  /*3a30*/  @!P3 LDG.E.128 R48, desc[UR60][R52.64] ;  /* 0x0000003c3430b981 */ /* 0x0000a4000c1e1d00 */
[----:B0-----:R-:W-:-:S06]  /*3a40*/  CS2R R52, SRZ ;  /* 0x0000000000347805 */ /* 0x001fcc000001ff00 */
[----:B------:R0:W4:Y:S01]  /*3a50*/  @!P3 LDG.E.128 R52, desc[UR60][R56.64] ;  /* 0x0000003c3834b981 */ /* 0x000122000c1e1d00 */
[----:B------:R-:W-:Y:S02]  /*3a60*/  ISETP.NE.AND P3, PT, R203, 0x3, PT ;  /* 0x00000003cb00780c */ /* 0x000fe40003f65270 */
[----:B------:R-:W-:Y:S01]  /*3a70*/  ISETP.GE.AND P4, PT, R16, R105, PT ;  /* 0x000000691000720c */ /* 0x000fe20003f86270 */
[----:B-----5:R-:W-:Y:S02]  /*3a80*/  IMAD.MOV.U32 R58, RZ, RZ, R42 ;  /* 0x000000ffff3a7224 */ /* 0x020fe400078e002a */
[----:B------:R-:W-:Y:S01]  /*3a90*/  IMAD.MOV.U32 R60, RZ, RZ, R43 ;  /* 0x000000ffff3c7224 */ /* 0x000fe200078e002b */
[----:B------:R-:W-:Y:S01]  /*3aa0*/  MOV R61, R40 ;  /* 0x00000028003d7202 */ /* 0x000fe20000000f00 */
[----:B------:R-:W-:Y:S01]  /*3ab0*/  IMAD.MOV.U32 R62, RZ, RZ, R41 ;  /* 0x000000ffff3e7224 */ /* 0x000fe200078e0029 */
[----:B------:R-:W-:Y:S01]  /*3ac0*/  PRMT R120, R120, 0x5410, R58 ;  /* 0x0000541078787816 */ /* 0x000fe2000000003a */
[----:B---3--:R-:W-:Y:S01]  /*3ad0*/  IMAD.MOV.U32 R58, RZ, RZ, R46 ;  /* 0x000000ffff3a7224 */ /* 0x008fe200078e002e */
[----:B------:R-:W-:Y:S01]  /*3ae0*/  PRMT R126, R60, 0x7610, R126 ;  /* 0x000076103c7e7816 */ /* 0x000fe2000000007e */
[----:B0-----:R-:W-:Y:S01]  /*3af0*/  IMAD.MOV.U32 R56, RZ, RZ, R47 ;  /* 0x000000ffff387224 */ /* 0x001fe200078e002f */
[----:B------:R-:W-:Y:S01]  /*3b00*/  PRMT R121, R61, 0x7610, R121 ;  /* 0x000076103d797816 */ /* 0x000fe20000000079 */
[----:B------:R-:W-:Y:S01]  /*3b10*/  IMAD.MOV.U32 R57, RZ, RZ, R44 ;  /* 0x000000ffff397224 */ /* 0x000fe200078e002c */
[----:B------:R-:W-:Y:S01]  /*3b20*/  PRMT R122, R62, 0x7610, R122 ;  /* 0x000076103e7a7816 */ /* 0x000fe2000000007a */
[----:B------:R-:W-:Y:S01]  /*3b30*/  IMAD.MOV.U32 R60, RZ, RZ, R45 ;  /* 0x000000ffff3c7224 */ /* 0x000fe200078e002d */
[----:B------:R-:W-:-:S02]  /*3b40*/  PRMT R120, R58, 0x7610, R120 ;  /* 0x000076103a787816 */ /* 0x000fc40000000078 */
[----:B------:R-:W-:Y:S01]  /*3b50*/  PRMT R126, R126, 0x5410, R56 ;  /* 0x000054107e7e7816 */ /* 0x000fe20000000038 */
[----:B--2---:R-:W-:Y:S01]  /*3b60*/  IMAD.MOV.U32 R56, RZ, RZ, R50 ;  /* 0x000000ffff387224 */ /* 0x004fe200078e0032 */
[----:B------:R-:W-:Y:S01]  /*3b70*/  PRMT R121, R121, 0x5410, R57 ;  /* 0x0000541079797816 */ /* 0x000fe20000000039 */
[----:B------:R-:W-:Y:S01]  /*3b80*/  IMAD.MOV.U32 R57, RZ, RZ, R51 ;  /* 0x000000ffff397224 */ /* 0x000fe200078e0033 */
[----:B------:R-:W-:Y:S01]  /*3b90*/  PRMT R122, R122, 0x5410, R60 ;  /* 0x000054107a7a7816 */ /* 0x000fe2000000003c */
[----:B------:R-:W-:Y:S02]  /*3ba0*/  IMAD.MOV.U32 R58, RZ, RZ, R48 ;  /* 0x000000ffff3a7224 */ /* 0x000fe400078e0030 */
[----:B------:R-:W-:Y:S01]  /*3bb0*/  IMAD.MOV.U32 R60, RZ, RZ, R49 ;  /* 0x000000ffff3c7224 */ /* 0x000fe200078e0031 */
[----:B------:R-:W-:-:S04]  /*3bc0*/  PRMT R115, R56, 0x5410, R57 ;  /* 0x0000541038737816 */ /* 0x000fc80000000039 */
[----:B------:R-:W-:Y:S01]  /*3bd0*/  PRMT R116, R58, 0x5410, R60 ;  /* 0x000054103a747816 */ /* 0x000fe2000000003c */
[----:B----4-:R-:W-:Y:S02]  /*3be0*/  IMAD.MOV.U32 R56, RZ, RZ, R54 ;  /* 0x000000ffff387224 */ /* 0x010fe400078e0036 */
[----:B------:R-:W-:Y:S02]  /*3bf0*/  IMAD.MOV.U32 R57, RZ, RZ, R55 ;  /* 0x000000ffff397224 */ /* 0x000fe400078e0037 */
[----:B------:R-:W-:Y:S02]  /*3c00*/  IMAD.MOV.U32 R58, RZ, RZ, R52 ;  /* 0x000000ffff3a7224 */ /* 0x000fe400078e0034 */
[----:B------:R-:W-:Y:S01]  /*3c10*/  IMAD.MOV.U32 R60, RZ, RZ, R53 ;  /* 0x000000ffff3c7224 */ /* 0x000fe200078e0035 */
[----:B------:R-:W-:-:S04]  /*3c20*/  PRMT R117, R56, 0x5410, R57 ;  /* 0x0000541038757816 */ /* 0x000fc80000000039 */
[----:B------:R-:W-:Y:S01]  /*3c30*/  PRMT R118, R58, 0x5410, R60 ;  /* 0x000054103a767816 */ /* 0x000fe2000000003c */
[----:B------:R-:W-:Y:S06]  /*3c40*/  @!P3 BRA `(.L_x_10583) ;  /* 0x000000000004b947 */ /* 0x000fec0003800000 */
[----:B------:R-:W-:Y:S01]  /*3c50*/  BPT.TRAP 0x1 ;  /* 0x000000040000795c */ /* 0x000fe20000300000 */
.L_x_10583:
[----:B------:R-:W-:Y:S01]  /*3c60*/  IMAD R94, R2, 0x8, R18 ;  /* 0x00000008025e7824 */ /* 0x000fe200078e0212 */
[----:B------:R-:W-:Y:S01]  /*3c70*/  SHF.L.U32 R108, R201, 0x1f, RZ ;  /* 0x0000001fc96c7819 */ /* 0x000fe200000006ff */
[----:B------:R-:W0:Y:S01]  /*3c80*/  LDC R109, c[0x0][0x2f4] ;  /* 0x0000bd00ff6d7b82 */ /* 0x000e220000000800 */
[----:B------:R-:W-:Y:S01]  /*3c90*/  BSSY B1, `(.L_x_10584) ;  /* 0x0000006000017945 */ /* 0x000fe20003800000 */
[----:B------:R-:W-:Y:S01]  /*3ca0*/  MOV R103, R59 ;  /* 0x0000003b00677202 */ /* 0x000fe20000000f00 */
[----:B------:R-:W1:Y:S05]  /*3cb0*/  SYNCS.PHASECHK.TRANS64.TRYWAIT P5, [R94+URZ+0x32490], R108 ;  /* 0x0324906c5e0075a7 */ /* 0x000e6a00080a017f */
[----:B------:R-:W2:Y:S01]  /*3cc0*/  LDC.64 R104, c[0x0][0x300] ;  /* 0x0000c000ff687b82 */ /* 0x000ea20000000a00 */
[----:B0-----:R-:W-:Y:S01]  /*3cd0*/  IMAD.IADD R111, R109, 0x1, -R76 ;  /* 0x000000016d6f7824 */ /* 0x001fe200078e0a4c */
[----:B-1----:R-:W-:Y:S06]  /*3ce0*/  @!P5 BRA `(.L_x_10585) ;  /* 0x0000015c0004d947 */ /* 0x002fec0003800000 */
.L_x_10852:
[----:B------:R-:W-:Y:S05]  /*3cf0*/  BSYNC B1 ;  /* 0x0000000000017941 */ /* 0x000fea0003800000 */
.L_x_10584:
        /* <DEDUP_REMOVED lines=20> */
[----:B------:R-:W-:-:S04]  /*3e40*/  IMAD R59, R2, 0x1800, R59 ;  /* 0x00001800023b7824 */ /* 0x000fc800078e023b */
[----:B------:R-:W-:Y:S02]  /*3e50*/  IMAD R60, R59, 0x2, R18 ;  /* 0x000000023b3c7824 */ /* 0x000fe400078e0212 */
[----:B------:R-:W1:Y:S04]  /*3e60*/  LDS.128 R56, [R57+0x1c400] ;  /* 0x01c4000039387984 */ /* 0x000e680000000c00 */
[----:B------:R-:W2:Y:S01]  /*3e70*/  LDS.128 R60, [R60+0x1c400] ;  /* 0x01c400003c3c7984 */ /* 0x000ea20000000c00 */
[----:B------:R-:W-:Y:S05]  /*3e80*/  @P4 BRA `(.L_x_10589) ;  /* 0x0000000400484947 */ /* 0x000fea0003800000 */
[--C-:B------:R-:W-:Y:S02]  /*3e90*/  SHF.R.U64 R44, R44, 0x10, R45.reuse ;  /* 0x000000102c2c7819 */ /* 0x100fe4000000122d */
[----:B------:R-:W-:Y:S02]  /*3ea0*/  SHF.R.U32.HI R45, RZ, 0x10, R45 ;  /* 0x00000010ff2d7819 */ /* 0x000fe4000001162d */
[--C-:B------:R-:W-:Y:S02]  /*3eb0*/  SHF.R.U64 R119, R40, 0x10, R41.reuse ;  /* 0x0000001028777819 */ /* 0x100fe40000001229 */
[----:B------:R-:W-:Y:S02]  /*3ec0*/  SHF.R.U32.HI R123, RZ, 0x10, R41 ;  /* 0x00000010ff7b7819 */ /* 0x000fe40000011629 */
[--C-:B------:R-:W-:Y:S01]  /*3ed0*/  SHF.R.U64 R40, R42, 0x10, R43.reuse ;  /* 0x000000102a287819 */ /* 0x100fe2000000122b */
[----:B-1----:R-:W-:Y:S01]  /*3ee0*/  HADD2.F32 R42, -RZ, R57.H0_H0 ;  /* 0x20000039ff2a7230 */ /* 0x002fe20000004100 */
[----:B------:R-:W-:Y:S01]  /*3ef0*/  SHF.R.U32.HI R125, RZ, 0x10, R43 ;  /* 0x00000010ff7d7819 */ /* 0x000fe2000001162b */
[--C-:B--2---:R-:W-:Y:S01]  /*3f00*/  HADD2.F32 R43, -RZ, R61.reuse.H0_H0 ;  /* 0x2000003dff2b7230 */ /* 0x104fe20000004100 */
[--C-:B------:R-:W-:Y:S01]  /*3f10*/  SHF.R.U64 R41, R46, 0x10, R47.reuse ;  /* 0x000000102e297819 */ /* 0x100fe2000000122f */
[----:B------:R-:W-:Y:S01]  /*3f20*/  HADD2.F32 R46, -RZ, R61.H1_H1 ;  /* 0x3000003dff2e7230 */ /* 0x000fe20000004100 */
[----:B------:R-:W-:Y:S01]  /*3f30*/  SHF.R.U32.HI R128, RZ, 0x10, R47 ;  /* 0x00000010ff807819 */ /* 0x000fe2000001162f */
[----:B------:R-:W-:-:S02]  /*3f40*/  HADD2.F32 R47, -RZ, R122.H0_H0 ;  /* 0x2000007aff2f7230 */ /* 0x000fc40000004100 */
[----:B------:R-:W-:Y:S02]  /*3f50*/  HADD2.F32 R61, -RZ, R45.H0_H0 ;  /* 0x2000002dff3d7230 */ /* 0x000fe40000004100 */
[----:B------:R-:W-:Y:S02]  /*3f60*/  HADD2.F32 R122, -RZ, R122.H1_H1 ;  /* 0x3000007aff7a7230 */ /* 0x000fe40000004100 */
[----:B------:R-:W-:Y:S02]  /*3f70*/  HADD2.F32 R45, -RZ, R57.H1_H1 ;  /* 0x30000039ff2d7230 */ /* 0x000fe40000004100 */
[-C--:B------:R-:W-:Y:S01]  /*3f80*/  FMUL.FTZ R124, R46, R61.reuse ;  /* 0x0000003d2e7c7220 */ /* 0x080fe20000410000 */
[----:B------:R-:W-:Y:S02]  /*3f90*/  HADD2.F32 R57, -RZ, R123.H0_H0 ;  /* 0x2000007bff397230 */ /* 0x000fe40000004100 */
[-C--:B------:R-:W-:Y:S01]  /*3fa0*/  FMUL.FTZ R123, R43, R122.reuse ;  /* 0x0000007a2b7b7220 */ /* 0x080fe20000410000 */
[----:B------:R-:W-:Y:S01]  /*3fb0*/  FMUL.FTZ R122, R42, R122 ;  /* 0x0000007a2a7a7220 */ /* 0x000fe20000410000 */
[----:B------:R-:W-:Y:S01]  /*3fc0*/  FMUL.FTZ R61, R45, R61 ;  /* 0x0000003d2d3d7220 */ /* 0x000fe20000410000 */
[----:B------:R-:W-:-:S02]  /*3fd0*/  HADD2.F32 R128, -RZ, R128.H0_H0 ;  /* 0x20000080ff807230 */ /* 0x000fc40000004100 */
[----:B------:R-:W-:Y:S01]  /*3fe0*/  FFMA.FTZ R45, R45, R57, -R124 ;  /* 0x000000392d2d7223 */ /* 0x000fe2000001087c */
[----:B------:R-:W-:Y:S01]  /*3ff0*/  FFMA.FTZ R42, R42, R47, -R123 ;  /* 0x0000002f2a2a7223 */ /* 0x000fe2000001087b */
[----:B------:R-:W-:Y:S01]  /*4000*/  FFMA.FTZ R46, R46, R57, R61 ;  /* 0x000000392e2e7223 */ /* 0x000fe2000001003d */
[----:B------:R-:W-:Y:S01]  /*4010*/  FFMA.FTZ R43, R43, R47, R122 ;  /* 0x0000002f2b2b7223 */ /* 0x000fe2000001007a */
[--C-:B------:R-:W-:Y:S02]  /*4020*/  HADD2.F32 R57, -RZ, R63.reuse.H0_H0 ;  /* 0x2000003fff397230 */ /* 0x100fe40000004100 */
[----:B------:R-:W-:Y:S01]  /*4030*/  HADD2.F32 R63, -RZ, R63.H1_H1 ;  /* 0x3000003fff3f7230 */ /* 0x000fe20000004100 */
[----:B------:R-:W-:Y:S01]  /*4040*/  F2FP.F16.F32.PACK_AB R42, R45, R42 ;  /* 0x0000002a2d2a723e */ /* 0x000fe200000000ff */
[--C-:B------:R-:W-:Y:S02]  /*4050*/  HADD2.F32 R47, -RZ, R59.reuse.H0_H0 ;  /* 0x2000003bff2f7230 */ /* 0x100fe40000004100 */
[----:B------:R-:W-:-:S02]  /*4060*/  HADD2.F32 R59, -RZ, R59.H1_H1 ;  /* 0x3000003bff3b7230 */ /* 0x000fc40000004100 */
[-C--:B------:R-:W-:Y:S01]  /*4070*/  FMUL.FTZ R132, R63, R128.reuse ;  /* 0x000000803f847220 */ /* 0x080fe20000410000 */
[--C-:B------:R-:W-:Y:S02]  /*4080*/  HADD2.F32 R122, -RZ, R126.reuse.H0_H0 ;  /* 0x2000007eff7a7230 */ /* 0x100fe40000004100 */
[----:B------:R-:W-:Y:S02]  /*4090*/  HADD2.F32 R124, -RZ, R125.H0_H0 ;  /* 0x2000007dff7c7230 */ /* 0x000fe40000004100 */
[----:B------:R-:W-:Y:S01]  /*40a0*/  FMUL.FTZ R128, R59, R128 ;  /* 0x000000803b807220 */ /* 0x000fe20000410000 */
[----:B------:R-:W-:Y:S02]  /*40b0*/  HADD2.F32 R126, -RZ, R126.H1_H1 ;  /* 0x3000007eff7e7230 */ /* 0x000fe40000004100 */
[----:B------:R-:W-:Y:S02]  /*40c0*/  HADD2.F32 R61, -RZ, R121.H0_H0 ;  /* 0x20000079ff3d7230 */ /* 0x000fe40000004100 */
[-C--:B------:R-:W-:Y:S01]  /*40d0*/  FFMA.FTZ R128, R63, R124.reuse, R128 ;  /* 0x0000007c3f807223 */ /* 0x080fe20000010080 */
[----:B------:R-:W-:Y:S01]  /*40e0*/  FFMA.FTZ R132, R59, R124, -R132 ;  /* 0x0000007c3b847223 */ /* 0x000fe20000010884 */
[----:B------:R-:W-:Y:S01]  /*40f0*/  FMUL.FTZ R130, R57, R126 ;  /* 0x0000007e39827220 */ /* 0x000fe20000410000 */
[----:B------:R-:W-:-:S02]  /*4100*/  HADD2.F32 R63, -RZ, R44.H0_H0 ;  /* 0x2000002cff3f7230 */ /* 0x000fc40000004100 */
[C---:B------:R-:W-:Y:S01]  /*4110*/  FMUL.FTZ R126, R47.reuse, R126 ;  /* 0x0000007e2f7e7220 */ /* 0x040fe20000410000 */
[----:B------:R-:W-:Y:S02]  /*4120*/  HADD2.F32 R121, -RZ, R121.H1_H1 ;  /* 0x30000079ff797230 */ /* 0x000fe40000004100 */
[-C--:B------:R-:W-:Y:S01]  /*4130*/  FFMA.FTZ R47, R47, R122.reuse, -R130 ;  /* 0x0000007a2f2f7223 */ /* 0x080fe20000010882 */
[----:B------:R-:W-:Y:S02]  /*4140*/  HADD2.F32 R59, -RZ, R60.H0_H0 ;  /* 0x2000003cff3b7230 */ /* 0x000fe40000004100 */
[----:B------:R-:W-:Y:S01]  /*4150*/  FFMA.FTZ R57, R57, R122, R126 ;  /* 0x0000007a39397223 */ /* 0x000fe2000001007e */
[----:B------:R-:W-:Y:S02]  /*4160*/  HADD2.F32 R44, -RZ, R56.H0_H0 ;  /* 0x20000038ff2c7230 */ /* 0x000fe40000004100 */
[----:B------:R-:W-:Y:S02]  /*4170*/  HADD2.F32 R60, -RZ, R60.H1_H1 ;  /* 0x3000003cff3c7230 */ /* 0x000fe40000004100 */
[----:B------:R-:W-:Y:S01]  /*4180*/  FMUL.FTZ R123, R59, R121 ;  /* 0x000000793b7b7220 */ /* 0x000fe20000410000 */
[----:B------:R-:W-:-:S02]  /*4190*/  HADD2.F32 R56, -RZ, R56.H1_H1 ;  /* 0x30000038ff387230 */ /* 0x000fc40000004100 */
[----:B------:R-:W-:Y:S01]  /*41a0*/  FMUL.FTZ R122, R44, R121 ;  /* 0x000000792c7a7220 */ /* 0x000fe20000410000 */
[----:B------:R-:W-:Y:S02]  /*41b0*/  HADD2.F32 R119, -RZ, R119.H0_H0 ;  /* 0x20000077ff777230 */ /* 0x000fe40000004100 */
[----:B------:R-:W-:Y:S01]  /*41c0*/  FMUL.FTZ R121, R60, R63 ;  /* 0x0000003f3c797220 */ /* 0x000fe20000410000 */
[-C--:B------:R-:W-:Y:S01]  /*41d0*/  FFMA.FTZ R123, R44, R61.reuse, -R123 ;  /* 0x0000003d2c7b7223 */ /* 0x080fe2000001087b */
[----:B------:R-:W-:Y:S01]  /*41e0*/  FFMA.FTZ R122, R59, R61, R122 ;  /* 0x0000003d3b7a7223 */ /* 0x000fe2000001007a */
[C---:B------:R-:W-:Y:S01]  /*41f0*/  FMUL.FTZ R63, R56.reuse, R63 ;  /* 0x0000003f383f7220 */ /* 0x040fe20000410000 */
[----:B------:R-:W-:Y:S01]  /*4200*/  FFMA.FTZ R124, R56, R119, -R121 ;  /* 0x00000077387c7223 */ /* 0x000fe20000010879 */
[----:B------:R-:W-:Y:S01]  /*4210*/  HADD2.F32 R61, -RZ, R41.H0_H0 ;  /* 0x20000029ff3d7230 */ /* 0x000fe20000004100 */
[----:B------:R-:W-:Y:S01]  /*4220*/  F2FP.F16.F32.PACK_AB R128, R128, R57 ;  /* 0x000000398080723e */ /* 0x000fe200000000ff */
[----:B------:R-:W-:-:S02]  /*4230*/  HADD2.F32 R44, -RZ, R62.H0_H0 ;  /* 0x2000003eff2c7230 */ /* 0x000fc40000004100 */
[----:B------:R-:W-:Y:S01]  /*4240*/  FFMA.FTZ R63, R60, R119, R63 ;  /* 0x000000773c3f7223 */ /* 0x000fe2000001003f */
[----:B------:R-:W-:Y:S02]  /*4250*/  HADD2.F32 R56, -RZ, R120.H1_H1 ;  /* 0x30000078ff387230 */ /* 0x000fe40000004100 */
[----:B------:R-:W-:Y:S02]  /*4260*/  HADD2.F32 R41, -RZ, R58.H0_H0 ;  /* 0x2000003aff297230 */ /* 0x000fe40000004100 */
[----:B------:R-:W-:Y:S01]  /*4270*/  HADD2.F32 R62, -RZ, R62.H1_H1 ;  /* 0x3000003eff3e7230 */ /* 0x000fe20000004100 */
[----:B------:R-:W-:Y:S01]  /*4280*/  F2FP.F16.F32.PACK_AB R60, R63, R122 ;  /* 0x0000007a3f3c723e */ /* 0x000fe200000000ff */
[----:B------:R-:W-:Y:S02]  /*4290*/  HADD2.F32 R120, -RZ, R120.H0_H0 ;  /* 0x20000078ff787230 */ /* 0x000fe40000004100 */
[----:B------:R-:W-:Y:S02]  /*42a0*/  HADD2.F32 R58, -RZ, R58.H1_H1 ;  /* 0x3000003aff3a7230 */ /* 0x000fe40000004100 */
[----:B------:R-:W-:Y:S01]  /*42b0*/  FMUL.FTZ R121, R62, R61 ;  /* 0x0000003d3e797220 */ /* 0x000fe20000410000 */
[----:B------:R-:W-:-:S02]  /*42c0*/  HADD2.F32 R59, -RZ, R40.H0_H0 ;  /* 0x20000028ff3b7230 */ /* 0x000fc40000004100 */
[-C--:B------:R-:W-:Y:S01]  /*42d0*/  FMUL.FTZ R40, R44, R120.reuse ;  /* 0x000000782c287220 */ /* 0x080fe20000410000 */
[C---:B------:R-:W-:Y:S01]  /*42e0*/  FMUL.FTZ R119, R41.reuse, R120 ;  /* 0x0000007829777220 */ /* 0x040fe20000410000 */
[----:B------:R-:W-:Y:S01]  /*42f0*/  FMUL.FTZ R61, R58, R61 ;  /* 0x0000003d3a3d7220 */ /* 0x000fe20000410000 */
[----:B------:R-:W-:Y:S02]  /*4300*/  IMAD.MOV.U32 R57, RZ, RZ, R42 ;  /* 0x000000ffff397224 */ /* 0x000fe400078e002a */
        /* <DEDUP_REMOVED lines=8> */
[----:B------:R-:W-:Y:S02]  /*4390*/  F2FP.F16.F32.PACK_AB R58, R121, R40 ;  /* 0x00000028793a723e */ /* 0x000fe400000000ff */
[----:B------:R-:W-:-:S07]  /*43a0*/  F2FP.F16.F32.PACK_AB R62, R62, R119 ;  /* 0x000000773e3e723e */ /* 0x000fce00000000ff */
.L_x_10589:
[----:B------:R-:W-:Y:S05]  /*43b0*/  BSYNC B2 ;  /* 0x0000000000027941 */ /* 0x000fea0003800000 */
.L_x_10588:
        /* <DEDUP_REMOVED lines=12> */
.L_x_10587:
[----:B------:R-:W-:Y:S05]  /*4480*/  BSYNC B1 ;  /* 0x0000000000017941 */ /* 0x000fea0003800000 */
.L_x_10586:
        /* <DEDUP_REMOVED lines=12> */
[----:B------:R-:W-:Y:S01]  /*4550*/  LEA.HI.X R57, R40, R101, R41, 0x1, P5 ;  /* 0x0000006528397211 */ /* 0x000fe200028f0c29 */
[----:B------:R-:W-:Y:S01]  /*4560*/  IMAD R41, R2, 0x1800, R90 ;  /* 0x0000180002297824 */ /* 0x000fe200078e025a */
[----:B------:R-:W-:-:S03]  /*4570*/  SHF.R.S32.HI R40, RZ, 0x1f, R111 ;  /* 0x0000001fff287819 */ /* 0x000fc6000001146f */
[----:B------:R-:W-:Y:S01]  /*4580*/  IMAD R41, R41, 0x2, R18 ;  /* 0x0000000229297824 */ /* 0x000fe200078e0212 */
[----:B------:R-:W-:-:S04]  /*4590*/  LEA.HI R111, R40, R111, RZ, 0x4 ;  /* 0x0000006f286f7211 */ /* 0x000fc800078f20ff */
[----:B------:R-:W-:-:S05]  /*45a0*/  LEA.HI.SX32 R59, R111, R86, 0x1c ;  /* 0x000000566f3b7211 */ /* 0x000fca00078fe2ff */
[----:B------:R-:W-:-:S05]  /*45b0*/  IMAD.SHL.U32 R59, R59, 0x8, RZ ;  /* 0x000000083b3b7824 */ /* 0x000fca00078e00ff */
[----:B------:R-:W-:-:S04]  /*45c0*/  LOP3.LUT R40, R214, 0x38, R59, 0xf8, !PT ;  /* 0x00000038d6287812 */ /* 0x000fc800078ef83b */
[----:B------:R-:W-:-:S05]  /*45d0*/  LOP3.LUT R40, R40, R42, RZ, 0x3c, !PT ;  /* 0x0000002a28287212 */ /* 0x000fca00078e3cff */
[----:B------:R-:W-:-:S04]  /*45e0*/  IMAD.IADD R43, R219, 0x1, R40 ;  /* 0x00000001db2b7824 */ /* 0x000fc800078e0228 */
[----:B------:R-:W-:-:S04]  /*45f0*/  IMAD R43, R2, 0x1800, R43 ;  /* 0x00001800022b7824 */ /* 0x000fc800078e022b */
[----:B------:R-:W-:Y:S02]  /*4600*/  IMAD R44, R43, 0x2, R18 ;  /* 0x000000022b2c7824 */ /* 0x000fe400078e0212 */
[----:B------:R-:W1:Y:S04]  /*4610*/  LDS.128 R40, [R41+0x1c400] ;  /* 0x01c4000029287984 */ /* 0x000e680000000c00 */
[----:B------:R-:W2:Y:S01]  /*4620*/  LDS.128 R44, [R44+0x1c400] ;  /* 0x01c400002c2c7984 */ /* 0x000ea20000000c00 */
[----:B------:R-:W-:Y:S05]  /*4630*/  @P4 BRA `(.L_x_10591) ;  /* 0x0000000400544947 */ /* 0x000fea0003800000 */
[----:B------:R-:W-:Y:S02]  /*4640*/  SHF.R.U64 R60, R48, 0x10, R49 ;  /* 0x00000010303c7819 */ /* 0x000fe40000001231 */
[----:B------:R-:W-:Y:S02]  /*4650*/  SHF.R.U32.HI R62, RZ, 0x10, R53 ;  /* 0x00000010ff3e7819 */ /* 0x000fe40000011635 */
[--C-:B------:R-:W-:Y:S01]  /*4660*/  SHF.R.U64 R48, R50, 0x10, R51.reuse ;  /* 0x0000001032307819 */ /* 0x100fe20000001233 */
[----:B--2---:R-:W-:Y:S01]  /*4670*/  IMAD.MOV.U32 R50, RZ, RZ, R44 ;  /* 0x000000ffff327224 */ /* 0x004fe200078e002c */
[----:B------:R-:W-:Y:S01]  /*4680*/  SHF.R.U32.HI R105, RZ, 0x10, R51 ;  /* 0x00000010ff697819 */ /* 0x000fe20000011633 */
[----:B------:R-:W-:Y:S01]  /*4690*/  IMAD.MOV.U32 R51, RZ, RZ, R46 ;  /* 0x000000ffff337224 */ /* 0x000fe200078e002e */
[----:B------:R-:W-:Y:S01]  /*46a0*/  SHF.R.U64 R107, R52, 0x10, R53 ;  /* 0x00000010346b7819 */ /* 0x000fe20000001235 */
[----:B------:R-:W-:Y:S01]  /*46b0*/  HADD2.F32 R53, -RZ, R118.H1_H1 ;  /* 0x30000076ff357230 */ /* 0x000fe20000004100 */
[----:B-1----:R-:W-:Y:S01]  /*46c0*/  MOV R44, R43 ;  /* 0x0000002b002c7202 */ /* 0x002fe20000000f00 */
[----:B------:R-:W-:Y:S01]  /*46d0*/  HADD2.F32 R46, -RZ, R45.H0_H0 ;  /* 0x2000002dff2e7230 */ /* 0x000fe20000004100 */
[----:B------:R-:W-:Y:S01]  /*46e0*/  SHF.R.U32.HI R61, RZ, 0x10, R49 ;  /* 0x00000010ff3d7819 */ /* 0x000fe20000011631 */
[----:B------:R-:W-:Y:S01]  /*46f0*/  HADD2.F32 R43, -RZ, R41.H0_H0 ;  /* 0x20000029ff2b7230 */ /* 0x000fe20000004100 */
[----:B------:R-:W-:Y:S01]  /*4700*/  SHF.R.U64 R49, R54, 0x10, R55 ;  /* 0x0000001036317819 */ /* 0x000fe20000001237 */
[----:B------:R-:W-:-:S02]  /*4710*/  HADD2.F32 R45, -RZ, R45.H1_H1 ;  /* 0x3000002dff2d7230 */ /* 0x000fc40000004100 */
[CC--:B------:R-:W-:Y:S01]  /*4720*/  FMUL.FTZ R104, R46.reuse, R53.reuse ;  /* 0x000000352e687220 */ /* 0x0c0fe20000410000 */
[----:B------:R-:W-:Y:S02]  /*4730*/  HADD2.F32 R62, -RZ, R62.H0_H0 ;  /* 0x2000003eff3e7230 */ /* 0x000fe40000004100 */
[----:B------:R-:W-:Y:S01]  /*4740*/  FMUL.FTZ R53, R43, R53 ;  /* 0x000000352b357220 */ /* 0x000fe20000410000 */
[----:B------:R-:W-:Y:S01]  /*4750*/  HADD2.F32 R52, -RZ, R116.H1_H1 ;  /* 0x30000074ff347230 */ /* 0x000fe20000004100 */
[----:B------:R-:W-:Y:S01]  /*4760*/  SHF.R.U32.HI R63, RZ, 0x10, R55 ;  /* 0x00000010ff3f7819 */ /* 0x000fe20000011637 */
[----:B------:R-:W-:Y:S02]  /*4770*/  HADD2.F32 R41, -RZ, R41.H1_H1 ;  /* 0x30000029ff297230 */ /* 0x000fe40000004100 */
[----:B------:R-:W-:Y:S01]  /*4780*/  FMUL.FTZ R106, R45, R62 ;  /* 0x0000003e2d6a7220 */ /* 0x000fe20000410000 */
[----:B------:R-:W-:Y:S02]  /*4790*/  HADD2.F32 R54, -RZ, R61.H0_H0 ;  /* 0x2000003dff367230 */ /* 0x000fe40000004100 */
[-C--:B------:R-:W-:Y:S01]  /*47a0*/  FFMA.FTZ R104, R43, R52.reuse, -R104 ;  /* 0x000000342b687223 */ /* 0x080fe20000010868 */
[----:B------:R-:W-:Y:S01]  /*47b0*/  FFMA.FTZ R55, R46, R52, R53 ;  /* 0x000000342e377223 */ /* 0x000fe20000010035 */
[----:B------:R-:W-:Y:S01]  /*47c0*/  FMUL.FTZ R62, R41, R62 ;  /* 0x0000003e293e7220 */ /* 0x000fe20000410000 */
[----:B------:R-:W-:-:S02]  /*47d0*/  HADD2.F32 R52, -RZ, R117.H1_H1 ;  /* 0x30000075ff347230 */ /* 0x000fc40000004100 */
[-C--:B------:R-:W-:Y:S01]  /*47e0*/  FFMA.FTZ R61, R41, R54.reuse, -R106 ;  /* 0x00000036293d7223 */ /* 0x080fe2000001086a */
[----:B------:R-:W-:Y:S02]  /*47f0*/  HADD2.F32 R43, -RZ, R47.H0_H0 ;  /* 0x2000002fff2b7230 */ /* 0x000fe40000004100 */
[----:B------:R-:W-:Y:S01]  /*4800*/  FFMA.FTZ R62, R45, R54, R62 ;  /* 0x000000362d3e7223 */ /* 0x000fe2000001003e */
[--C-:B------:R-:W-:Y:S02]  /*4810*/  HADD2.F32 R41, -RZ, R44.reuse.H0_H0 ;  /* 0x2000002cff297230 */ /* 0x100fe40000004100 */
[----:B------:R-:W-:Y:S02]  /*4820*/  HADD2.F32 R53, -RZ, R63.H0_H0 ;  /* 0x2000003fff357230 */ /* 0x000fe40000004100 */
[-C--:B------:R-:W-:Y:S01]  /*4830*/  FMUL.FTZ R54, R43, R52.reuse ;  /* 0x000000342b367220 */ /* 0x080fe20000410000 */
[----:B------:R-:W-:Y:S02]  /*4840*/  HADD2.F32 R44, -RZ, R44.H1_H1 ;  /* 0x3000002cff2c7230 */ /* 0x000fe40000004100 */
[----:B------:R-:W-:Y:S01]  /*4850*/  FMUL.FTZ R52, R41, R52 ;  /* 0x0000003429347220 */ /* 0x000fe20000410000 */
[----:B------:R-:W-:-:S02]  /*4860*/  HADD2.F32 R46, -RZ, R115.H1_H1 ;  /* 0x30000073ff2e7230 */ /* 0x000fc40000004100 */
[----:B------:R-:W-:Y:S02]  /*4870*/  HADD2.F32 R47, -RZ, R47.H1_H1 ;  /* 0x3000002fff2f7230 */ /* 0x000fe40000004100 */
[-C--:B------:R-:W-:Y:S01]  /*4880*/  FMUL.FTZ R106, R44, R53.reuse ;  /* 0x000000352c6a7220 */ /* 0x080fe20000410000 */
[----:B------:R-:W-:Y:S02]  /*4890*/  HADD2.F32 R45, -RZ, R105.H0_H0 ;  /* 0x20000069ff2d7230 */ /* 0x000fe40000004100 */
[----:B------:R-:W-:Y:S01]  /*48a0*/  FFMA.FTZ R52, R43, R46, R52 ;  /* 0x0000002e2b347223 */ /* 0x000fe20000010034 */
[----:B------:R-:W-:Y:S02]  /*48b0*/  HADD2.F32 R118, -RZ, R118.H0_H0 ;  /* 0x20000076ff767230 */ /* 0x000fe40000004100 */
[C---:B------:R-:W-:Y:S01]  /*48c0*/  FMUL.FTZ R63, R47.reuse, R53 ;  /* 0x000000352f3f7220 */ /* 0x040fe20000410000 */
[----:B------:R-:W-:Y:S02]  /*48d0*/  HADD2.F32 R43, -RZ, R50.H0_H0 ;  /* 0x20000032ff2b7230 */ /* 0x000fe40000004100 */
[----:B------:R-:W-:Y:S01]  /*48e0*/  FFMA.FTZ R105, R47, R45, R106 ;  /* 0x0000002d2f697223 */ /* 0x000fe2000001006a */
[----:B------:R-:W-:-:S02]  /*48f0*/  HADD2.F32 R47, -RZ, R107.H0_H0 ;  /* 0x2000006bff2f7230 */ /* 0x000fc40000004100 */
[----:B------:R-:W-:Y:S01]  /*4900*/  FFMA.FTZ R54, R41, R46, -R54 ;  /* 0x0000002e29367223 */ /* 0x000fe20000010836 */
[----:B------:R-:W-:Y:S02]  /*4910*/  HADD2.F32 R50, -RZ, R50.H1_H1 ;  /* 0x30000032ff327230 */ /* 0x000fe40000004100 */
[----:B------:R-:W-:Y:S01]  /*4920*/  FFMA.FTZ R63, R44, R45, -R63 ;  /* 0x0000002d2c3f7223 */ /* 0x000fe2000001083f */
[----:B------:R-:W-:Y:S02]  /*4930*/  HADD2.F32 R116, -RZ, R116.H0_H0 ;  /* 0x20000074ff747230 */ /* 0x000fe40000004100 */
[----:B------:R-:W-:Y:S01]  /*4940*/  FMUL.FTZ R44, R43, R118 ;  /* 0x000000762b2c7220 */ /* 0x000fe20000410000 */
[--C-:B------:R-:W-:Y:S02]  /*4950*/  HADD2.F32 R41, -RZ, R40.reuse.H0_H0 ;  /* 0x20000028ff297230 */ /* 0x100fe40000004100 */
[----:B------:R-:W-:Y:S01]  /*4960*/  FMUL.FTZ R53, R50, R47 ;  /* 0x0000002f32357220 */ /* 0x000fe20000410000 */
[----:B------:R-:W-:Y:S01]  /*4970*/  HADD2.F32 R40, -RZ, R40.H1_H1 ;  /* 0x30000028ff287230 */ /* 0x000fe20000004100 */
[----:B------:R-:W-:Y:S01]  /*4980*/  F2FP.F16.F32.PACK_AB R54, R63, R54 ;  /* 0x000000363f36723e */ /* 0x000fe200000000ff */
[----:B------:R-:W-:-:S02]  /*4990*/  HADD2.F32 R45, -RZ, R60.H0_H0 ;  /* 0x2000003cff2d7230 */ /* 0x000fc40000004100 */
[C---:B------:R-:W-:Y:S01]  /*49a0*/  FMUL.FTZ R118, R41.reuse, R118 ;  /* 0x0000007629767220 */ /* 0x040fe20000410000 */
[-C--:B------:R-:W-:Y:S01]  /*49b0*/  FFMA.FTZ R44, R41, R116.reuse, -R44 ;  /* 0x00000074292c7223 */ /* 0x080fe2000001082c */
[C---:B------:R-:W-:Y:S01]  /*49c0*/  FMUL.FTZ R47, R40.reuse, R47 ;  /* 0x0000002f282f7220 */ /* 0x040fe20000410000 */
[----:B------:R-:W-:Y:S02]  /*49d0*/  HADD2.F32 R41, -RZ, R51.H0_H0 ;  /* 0x20000033ff297230 */ /* 0x000fe40000004100 */
[-C--:B------:R-:W-:Y:S01]  /*49e0*/  FFMA.FTZ R53, R40, R45.reuse, -R53 ;  /* 0x0000002d28357223 */ /* 0x080fe20000010835 */
[----:B------:R-:W-:Y:S02]  /*49f0*/  HADD2.F32 R117, -RZ, R117.H0_H0 ;  /* 0x20000075ff757230 */ /* 0x000fe40000004100 */
[----:B------:R-:W-:Y:S01]  /*4a00*/  FFMA.FTZ R118, R43, R116, R118 ;  /* 0x000000742b767223 */ /* 0x000fe20000010076 */
[----:B------:R-:W-:Y:S02]  /*4a10*/  HADD2.F32 R49, -RZ, R49.H0_H0 ;  /* 0x20000031ff317230 */ /* 0x000fe40000004100 */
[----:B------:R-:W-:Y:S01]  /*4a20*/  FFMA.FTZ R47, R50, R45, R47 ;  /* 0x0000002d322f7223 */ /* 0x000fe2000001002f */
[----:B------:R-:W-:-:S02]  /*4a30*/  HADD2.F32 R40, -RZ, R42.H0_H0 ;  /* 0x2000002aff287230 */ /* 0x000fc40000004100 */
[-C--:B------:R-:W-:Y:S01]  /*4a40*/  FMUL.FTZ R43, R41, R117.reuse ;  /* 0x00000075292b7220 */ /* 0x080fe20000410000 */
[----:B------:R-:W-:Y:S01]  /*4a50*/  HADD2.F32 R51, -RZ, R51.H1_H1 ;  /* 0x30000033ff337230 */ /* 0x000fe20000004100 */
[----:B------:R-:W-:Y:S01]  /*4a60*/  F2FP.F16.F32.PACK_AB R52, R105, R52 ;  /* 0x000000346934723e */ /* 0x000fe200000000ff */
[----:B------:R-:W-:Y:S02]  /*4a70*/  HADD2.F32 R42, -RZ, R42.H1_H1 ;  /* 0x3000002aff2a7230 */ /* 0x000fe40000004100 */
        /* <DEDUP_REMOVED lines=10> */
[----:B------:R-:W-:Y:S01]  /*4b20*/  F2FP.F16.F32.PACK_AB R44, R47, R118 ;  /* 0x000000762f2c723e */ /* 0x000fe200000000ff */
[----:B------:R-:W-:Y:S01]  /*4b30*/  IMAD.MOV.U32 R47, RZ, RZ, R52 ;  /* 0x000000ffff2f7224 */ /* 0x000fe200078e0034 */
[----:B------:R-:W-:Y:S01]  /*4b40*/  F2FP.F16.F32.PACK_AB R42, R42, R43 ;  /* 0x0000002b2a2a723e */ /* 0x000fe200000000ff */
[----:B------:R-:W-:Y:S01]  /*4b50*/  IMAD.MOV.U32 R43, RZ, RZ, R54 ;  /* 0x000000ffff2b7224 */ /* 0x000fe200078e0036 */
[----:B------:R-:W-:Y:S02]  /*4b60*/  F2FP.F16.F32.PACK_AB R41, R61, R104 ;  /* 0x000000683d29723e */ /* 0x000fe400000000ff */
[----:B------:R-:W-:Y:S02]  /*4b70*/  F2FP.F16.F32.PACK_AB R45, R62, R55 ;  /* 0x000000373e2d723e */ /* 0x000fe400000000ff */
[----:B------:R-:W-:-:S07]  /*4b80*/  F2FP.F16.F32.PACK_AB R46, R51, R46 ;  /* 0x0000002e332e723e */ /* 0x000fce00000000ff */
.L_x_10591:
[----:B------:R-:W-:Y:S05]  /*4b90*/  BSYNC B1 ;  /* 0x0000000000017941 */ /* 0x000fea0003800000 */
.L_x_10590:
        /* <DEDUP_REMOVED lines=10> */
.L_x_10559:
[----:B------:R-:W-:-:S13]  /*4c40*/  ISETP.NE.AND P3, PT, R203, 0x3, PT ;  /* 0x00000003cb00780c */ /* 0x000fda0003f65270 */
[----:B------:R-:W-:Y:S05]  /*4c50*/  @!P3 BRA `(.L_x_10592) ;  /* 0x000000000004b947 */ /* 0x000fea0003800000 */
[----:B------:R-:W-:Y:S01]  /*4c60*/  BPT.TRAP 0x1 ;  /* 0x000000040000795c */ /* 0x000fe20000300000 */
.L_x_10592:
[----:B------:R-:W-:Y:S01]  /*4c70*/  IMAD R94, R2, 0x8, R18 ;  /* 0x00000008025e7824 */ /* 0x000fe200078e0212 */
[----:B------:R-:W-:Y:S01]  /*4c80*/  SHF.L.U32 R108, R201, 0x1f, RZ ;  /* 0x0000001fc96c7819 */ /* 0x000fe200000006ff */
[----:B------:R-:W-:Y:S01]  /*4c90*/  IMAD R99, R26, -0x60, R29 ;  /* 0xffffffa01a637824 */ /* 0x000fe200078e021d */
[----:B------:R-:W-:Y:S02]  /*4ca0*/  BSSY B1, `(.L_x_10593) ;  /* 0x0000004000017945 */ /* 0x000fe40003800000 */
[----:B------:R-:W0:Y:S02]  /*4cb0*/  SYNCS.PHASECHK.TRANS64.TRYWAIT P4, [R94+URZ+0x32490], R108 ;  /* 0x0324906c5e0075a7 */ /* 0x000e24000808017f */
[----:B------:R-:W-:Y:S01]  /*4cc0*/  VIMNMX R99, R99, 0x60, PT ;  /* 0x0000006063637848 */ /* 0x000fe20003fe0100 */
[----:B0-----:R-:W-:Y:S06]  /*4cd0*/  @!P4 BRA `(.L_x_10594) ;  /* 0x0000014c001cc947 */ /* 0x001fec0003800000 */
.L_x_10853:
[----:B------:R-:W-:Y:S05]  /*4ce0*/  BSYNC B1 ;  /* 0x0000000000017941 */ /* 0x000fea0003800000 */
.L_x_10593:
        /* <DEDUP_REMOVED lines=8> */
.L_x_10596:
[----:B------:R-:W-:Y:S05]  /*4d70*/  BSYNC B1 ;  /* 0x0000000000017941 */ /* 0x000fea0003800000 */
.L_x_10595:
[----:B------:R-:W-:Y:S05]  /*4d80*/  @P4 BRA `(.L_x_10576) ;  /* 0x0000000000104947 */ /* 0x000fea0003800000 */
[----:B-1----:R-:W1:Y:S04]  /*4d90*/  @!P1 LDS.128 R40, [R106+0x2000] ;  /* 0x002000006a289984 */ /* 0x002e680000000c00 */
[----:B------:R-:W2:Y:S04]  /*4da0*/  @!P2 LDS.128 R44, [R104+0x2000] ;  /* 0x00200000682ca984 */ /* 0x000ea80000000c00 */
[----:B-1----:R3:W-:Y:S04]  /*4db0*/  @!P1 STG.E.128 desc[UR60][R48.64], R40 ;  /* 0x0000002830009986 */ /* 0x0027e8000c101d3c */
[----:B--2---:R3:W-:Y:S02]  /*4dc0*/  @!P2 STG.E.128 desc[UR60][R48.64+0x40], R44 ;  /* 0x0000402c3000a986 */ /* 0x0047e4000c101d3c */
.L_x_10576:
[----:B------:R-:W-:Y:S05]  /*4dd0*/  BSYNC B0 ;  /* 0x0000000000007941 */ /* 0x000fea0003800000 */
.L_x_10558:
        /* <DEDUP_REMOVED lines=17> */
.L_x_10598:
[----:B------:R-:W-:Y:S05]  /*4ef0*/  BSYNC B0 ;  /* 0x0000000000007941 */ /* 0x000fea0003800000 */
.L_x_10597:
[----:B------:R-:W2:Y:S01]  /*4f00*/  SYNCS.PHASECHK.TRANS64.TRYWAIT P3, [R94+URZ+0x324b0], R108 ;  /* 0x0324b06c5e0075a7 */ /* 0x000ea2000806017f */
[----:B------:R-:W-:Y:S01]  /*4f10*/  ULDC.64 UR56, c[0x0][0x328] ;  /* 0x0000ca0000387ab9 */ /* 0x000fe20000000a00 */
[----:B------:R-:W-:Y:S01]  /*4f20*/  ULDC.64 UR58, c[0x0][0x318] ;  /* 0x0000c600003a7ab9 */ /* 0x000fe20000000a00 */
[----:B------:R-:W-:Y:S01]  /*4f30*/  BSSY B0, `(.L_x_10599) ;  /* 0x0000003000007945 */ /* 0x000fe20003800000 */
[----:B-1----:R-:W-:-:S03]  /*4f40*/  IMAD R40, R2, 0x6000, R77 ;  /* 0x0000600002287824 */ /* 0x002fc600078e024d */
[----:B--2---:R-:W-:Y:S05]  /*4f50*/  @!P3 BRA `(.L_x_10600) ;  /* 0x000001480090b947 */ /* 0x004fea0003800000 */
.L_x_10854:
[----:B------:R-:W-:Y:S05]  /*4f60*/  BSYNC B0 ;  /* 0x0000000000007941 */ /* 0x000fea0003800000 */
.L_x_10599:
[----:B------:R-:W-:Y:S01]  /*4f70*/  ISETP.GE.AND P3, PT, R19, R99, PT ;  /* 0x000000631300720c */ /* 0x000fe20003f66270 */
[----:B------:R-:W-:Y:S01]  /*4f80*/  IMAD.IADD R41, R75, 0x1, R40 ;  /* 0x000000014b297824 */ /* 0x000fe200078e0228 */
[----:B------:R-:W-:Y:S01]  /*4f90*/  BSSY B0, `(.L_x_10601) ;  /* 0x0000026000007945 */ /* 0x000fe20003800000 */
[----:B------:R-:W-:Y:S02]  /*4fa0*/  IMAD R48, R40, 0x2, R24 ;  /* 0x0000000228307824 */ /* 0x000fe400078e0218 */
[----:B------:R-:W-:-:S04]  /*4fb0*/  IMAD.WIDE R44, R26, 0x60, R70 ;  /* 0x000000601a2c7825 */ /* 0x000fc800078e0246 */
[----:B------:R-:W-:-:S04]  /*4fc0*/  IMAD R49, R41, 0x2, R24 ;  /* 0x0000000229317824 */ /* 0x000fc800078e0218 */
[----:B------:R-:W-:Y:S05]  /*4fd0*/  @P3 BRA `(.L_x_10602) ;  /* 0x0000000000843947 */ /* 0x000fea0003800000 */
[----:B------:R-:W-:Y:S01]  /*4fe0*/  IMAD R43, R45, UR56, RZ ;  /* 0x000000382d2b7c24 */ /* 0x000fe2000f8e02ff */
[----:B------:R-:W-:Y:S01]  /*4ff0*/  ULDC UR4, c[0x0][0x320] ;  /* 0x0000c80000047ab9 */ /* 0x000fe20000000800 */
        /* <DEDUP_REMOVED lines=31> */
.L_x_10602:
[----:B------:R-:W-:Y:S05]  /*51f0*/  BSYNC B0 ;  /* 0x0000000000007941 */ /* 0x000fea0003800000 */
.L_x_10601:
[----:B------:R-:W-:Y:S01]  /*5200*/  ISETP.GE.AND P3, PT, R228, R99, PT ;  /* 0x00000063e400720c */ /* 0x000fe20003f66270 */
[----:B------:R-:W-:-:S12]  /*5210*/  BSSY B0, `(.L_x_10603) ;  /* 0x0000025000007945 */ /* 0x000fd80003800000 */
[----:B------:R-:W-:Y:S05]  /*5220*/  @P3 BRA `(.L_x_10604) ;  /* 0x00000000008c3947 */ /* 0x000fea0003800000 */
[----:B--2---:R-:W-:Y:S01]  /*5230*/  IADD3 R43, P3, R44, 0x40, RZ ;  /* 0x000000402c2b7810 */ /* 0x004fe20007f7e0ff */
[----:B------:R-:W-:Y:S01]  /*5240*/  IMAD.MOV.U32 R40, RZ, RZ, R20 ;  /* 0x000000ffff287224 */ /* 0x000fe200078e0014 */
[----:B------:R-:W-:Y:S01]  /*5250*/  ULDC UR4, c[0x0][0x320] ;  /* 0x0000c80000047ab9 */ /* 0x000fe20000000800 */
[----:B------:R-:W-:Y:S02]  /*5260*/  IMAD.MOV.U32 R41, RZ, RZ, R91 ;  /* 0x000000ffff297224 */ /* 0x000fe400078e005b */
[----:B------:R-:W-:Y:S02]  /*5270*/  IMAD.X R44, RZ, RZ, R45, P3 ;  /* 0x000000ffff2c7224 */ /* 0x000fe400018e062d */
[----:B------:R-:W-:-:S04]  /*5280*/  IMAD.WIDE.U32 R40, R43, UR56, R40 ;  /* 0x000000382b287c25 */ /* 0x000fc8000f8e0028 */
[----:B------:R-:W-:-:S04]  /*5290*/  IMAD R44, R44, UR56, RZ ;  /* 0x000000382c2c7c24 */ /* 0x000fc8000f8e02ff */
[----:B------:R-:W-:Y:S01]  /*52a0*/  IMAD R43, R43, UR57, R44 ;  /* 0x000000392b2b7c24 */ /* 0x000fe2000f8e022c */
[----:B------:R-:W-:-:S04]  /*52b0*/  LEA R44, P3, R40, UR58, 0x1 ;  /* 0x0000003a282c7c11 */ /* 0x000fc8000f8608ff */
[----:B------:R-:W-:-:S04]  /*52c0*/  IADD3 R41, R41, R43, RZ ;  /* 0x0000002b29297210 */ /* 0x000fc80007ffe0ff */
        /* <DEDUP_REMOVED lines=25> */
.L_x_10604:
[----:B------:R-:W-:Y:S05]  /*5460*/  BSYNC B0 ;  /* 0x0000000000007941 */ /* 0x000fea0003800000 */
.L_x_10603:
        /* <DEDUP_REMOVED lines=8> */
[----:B------:R-:W-:-:S02]  /*54f0*/  VIADD R2, R2, 0x1 ;  /* 0x0000000102027836 */ /* 0x000fc40000000000 */
[----:B01----:R-:W-:-:S03]  /*5500*/  @!P4 VIADD R94, R94, 0x324c0 ;  /* 0x000324c05e5ec836 */ /* 0x003fc60000000000 */
        /* <DEDUP_REMOVED lines=12> */
.L_x_10553:
        /* <DEDUP_REMOVED lines=66> */
[----:B------:R-:W-:-:S02]  /*59f0*/  IMAD.MOV.U32 R0, RZ, RZ, RZ ;  /* 0x000000ffff007224 */ /* 0x000fc400078e00ff */
[----:B------:R-:W-:Y:S02]  /*5a00*/  IMAD.MOV.U32 R31, RZ, RZ, RZ ;  /* 0x000000ffff1f7224 */ /* 0x000fe400078e00ff */
[----:B------:R-:W-:Y:S02]  /*5a10*/  IMAD.MOV.U32 R29, RZ, RZ, RZ ;  /* 0x000000ffff1d7224 */ /* 0x000fe400078e00ff */
[----:B------:R-:W-:Y:S02]  /*5a20*/  IMAD.MOV.U32 R27, RZ, RZ, RZ ;  /* 0x000000ffff1b7224 */ /* 0x000fe400078e00ff */
[----:B------:R-:W-:Y:S01]  /*5a30*/  IMAD.MOV.U32 R9, RZ, RZ, RZ ;  /* 0x000000ffff097224 */ /* 0x000fe200078e00ff */
[----:B------:R-:W-:Y:S06]  /*5a40*/  @P0 BRA `(.L_x_10606) ;  /* 0x00000000000c0947 */ /* 0x000fec0003800000 */
[----:B------:R-:W0:Y:S01]  /*5a50*/  FENCE.VIEW.ASYNC.G ;  /* 0x00000000000073c6 */ /* 0x000e220000000100 */
[----:B------:R-:W-:Y:S05]  /*5a60*/  WARPSYNC.ALL ;  /* 0x0000000000007948 */ /* 0x000fea0003800000 */
[----:B0-----:R-:W-:Y:S06]  /*5a70*/  BAR.ARV 0xc, 0x180 ;  /* 0x0306000000007b1d */ /* 0x001fec0000002000 */
.L_x_10606:
[----:B------:R-:W-:Y:S02]  /*5a80*/  IMAD.MOV.U32 R25, RZ, RZ, RZ ;  /* 0x000000ffff197224 */ /* 0x000fe400078e00ff */
[----:B------:R-:W-:Y:S01]  /*5a90*/  IMAD.MOV.U32 R8, RZ, RZ, RZ ;  /* 0x000000ffff087224 */ /* 0x000fe200078e00ff */
[----:B------:R-:W-:Y:S06]  /*5aa0*/  @!P2 BRA `(.L_x_10607) ;  /* 0x0000008c002ca947 */ /* 0x000fec0003800000 */
[----:B------:R-:W-:-:S03]  /*5ab0*/  UMOV UR4, 0xffffffff ;  /* 0xffffffff00047882 */ /* 0x000fc60000000000 */
[----:B------:R-:W-:Y:S05]  /*5ac0*/  BRA.DIV UR4, `(.L_x_10608) ;  /* 0x0000013e04c87947 */ /* 0x000fea000b800000 */
[----:B------:R-:W0:Y:S02]  /*5ad0*/  S2R R0, SR_TID.X ;  /* 0x0000000000007919 */ /* 0x000e240000002100 */
[----:B0-----:R-:W-:-:S04]  /*5ae0*/  IADD3 R3, R0, -0x80, RZ ;  /* 0xffffff8000037810 */ /* 0x001fc80007ffe0ff */
[----:B------:R-:W-:-:S04]  /*5af0*/  SHF.R.S32.HI R0, RZ, 0x1f, R3 ;  /* 0x0000001fff007819 */ /* 0x000fc80000011403 */
[----:B------:R-:W-:-:S04]  /*5b00*/  LEA.HI R0, R0, R3, RZ, 0x7 ;  /* 0x0000000300007211 */ /* 0x000fc800078f38ff */
[----:B------:R-:W-:-:S05]  /*5b10*/  SHF.R.S32.HI R0, RZ, 0x7, R0 ;  /* 0x00000007ff007819 */ /* 0x000fca0000011400 */
[----:B------:R0:W1:Y:S02]  /*5b20*/  SHFL.IDX PT, R14, R0, RZ, 0x1f ;  /* 0x00001fff000e7589 */ /* 0x00006400000e0000 */
.L_x_10857:
[----:B------:R-:W-:Y:S01]  /*5b30*/  VIADD R24, R18, 0x18400 ;  /* 0x0001840012187836 */ /* 0x000fe20000000000 */
[----:B01----:R-:W-:Y:S01]  /*5b40*/  LEA.HI R0, R14, R14, RZ, 0x1 ;  /* 0x0000000e0e007211 */ /* 0x003fe200078f08ff */
[----:B------:R-:W-:Y:S03]  /*5b50*/  BSSY B6, `(.L_x_10609) ;  /* 0x0000015000067945 */ /* 0x000fe60003800000 */
[----:B------:R-:W-:Y:S02]  /*5b60*/  LOP3.LUT P0, RZ, R24, 0x1bf, RZ, 0xc0, !PT ;  /* 0x000001bf18ff7812 */ /* 0x000fe4000780c0ff */
[----:B------:R-:W-:-:S05]  /*5b70*/  LOP3.LUT R29, R0, 0xffffe, RZ, 0xc0, !PT ;  /* 0x000ffffe001d7812 */ /* 0x000fca00078ec0ff */
[----:B------:R-:W-:-:S06]  /*5b80*/  IMAD.IADD R29, R14, 0x1, -R29 ;  /* 0x000000010e1d7824 */ /* 0x000fcc00078e0a1d */
        /* <DEDUP_REMOVED lines=17> */
.L_x_10610:
[----:B------:R-:W-:Y:S05]  /*5ca0*/  BSYNC B6 ;  /* 0x0000000000067941 */ /* 0x000fea0003800000 */
.L_x_10609:
        /* <DEDUP_REMOVED lines=12> */
.L_x_10614:
[----:B-1----:R1:W2:Y:S02]  /*5d70*/  SYNCS.PHASECHK.TRANS64.TRYWAIT P0, [R18+URZ+0x32400], R3 ;  /* 0x03240003120075a7 */ /* 0x0022a4000800017f */
[----:B--2---:R-:W-:Y:S05]  /*5d80*/  @!P0 NANOSLEEP.SYNCS 0x989680 ;  /* 0x009896800000895d */ /* 0x004fea0003900000 */
[----:B------:R-:W2:Y:S02]  /*5d90*/  @!P0 SYNCS.PHASECHK.TRANS64 P0, [R18+URZ+0x32400], R3 ;  /* 0x03240003120085a7 */ /* 0x000ea4000800007f */
[----:B--2---:R-:W-:Y:S05]  /*5da0*/  @!P0 BRA `(.L_x_10614) ;  /* 0xfffffffc00f08947 */ /* 0x004fea000383ffff */
.L_x_10613:
[----:B------:R-:W-:Y:S05]  /*5db0*/  BSYNC B0 ;  /* 0x0000000000007941 */ /* 0x000fea0003800000 */
.L_x_10612:
[----:B------:R-:W-:Y:S05]  /*5dc0*/  BRA `(.L_x_10615) ;  /* 0x0000002000807947 */ /* 0x000fea0003800000 */
.L_x_10611:
        /* <DEDUP_REMOVED lines=36> */
.L_x_10617:
[----:B------:R-:W-:Y:S05]  /*6010*/  BSYNC B6 ;  /* 0x0000000000067941 */ /* 0x000fea0003800000 */
.L_x_10616:
        /* <DEDUP_REMOVED lines=11> */
.L_x_10863:
        /* <DEDUP_REMOVED lines=13> */
[----:B------:R-:W-:Y:S02]  /*61a0*/  LOP3.LUT R28, R8, R7, RZ, 0x3c, !PT ;  /* 0x00000007081c7212 */ /* 0x000fe400078e3cff */
[----:B------:R-:W-:Y:S02]  /*61b0*/  CS2R R6, SRZ ;  /* 0x0000000000067805 */ /* 0x000fe4000001ff00 */
[----:B------:R-:W-:Y:S01]  /*61c0*/  CS2R R8, SRZ ;  /* 0x0000000000087805 */ /* 0x000fe2000001ff00 */
[----:B------:R-:W-:Y:S01]  /*61d0*/  IMAD.IADD R12, R229, 0x1, -R12 ;  /* 0x00000001e50c7824 */ /* 0x000fe200078e0a0c */
        /* <DEDUP_REMOVED lines=10> */
[-C--:B----4-:R-:W-:Y:S02]  /*6280*/  @!P3 IADD3 R4, P1, R14, R237.reuse, RZ ;  /* 0x000000ed0e04b210 */ /* 0x090fe40007f3e0ff */
[----:B0-----:R-:W-:Y:S01]  /*6290*/  @!P3 IADD3 R26, P0, R0, R237, RZ ;  /* 0x000000ed001ab210 */ /* 0x001fe20007f1e0ff */
[C---:B------:R-:W-:Y:S01]  /*62a0*/  @!P2 IMAD.WIDE R24, R22.reuse, 0x2, R6 ;  /* 0x000000021618a825 */ /* 0x040fe200078e0206 */
        /* <DEDUP_REMOVED lines=8> */
.L_x_10622:
[----:B------:R-:W-:Y:S05]  /*6330*/  BSYNC B1 ;  /* 0x0000000000017941 */ /* 0x000fea0003800000 */
.L_x_10621:
[----:B0--3--:R-:W-:Y:S01]  /*6340*/  SHF.L.U32 R5, R12, 0x1f, RZ ;  /* 0x0000001f0c057819 */ /* 0x009fe200000006ff */
[----:B-1----:R-:W-:Y:S01]  /*6350*/  IMAD R3, R215, 0x200, R28 ;  /* 0x00000200d7037824 */ /* 0x002fe200078e021c */
        /* <DEDUP_REMOVED lines=21> */
[----:B--2---:R-:W-:Y:S01]  /*64b0*/  VIADD R0, R3, 0x18440 ;  /* 0x0001844003007836 */ /* 0x004fe20000000000 */
        /* <DEDUP_REMOVED lines=11> */
.L_x_10864:
[----:B------:R-:W-:Y:S05]  /*6570*/  BSYNC B1 ;  /* 0x0000000000017941 */ /* 0x000fea0003800000 */
.L_x_10623:
        /* <DEDUP_REMOVED lines=46> */
.L_x_10628:
[----:B------:R-:W-:Y:S05]  /*6860*/  BSYNC B2 ;  /* 0x0000000000027941 */ /* 0x000fea0003800000 */
.L_x_10627:
        /* <DEDUP_REMOVED lines=39> */
.L_x_10626:
[----:B------:R-:W-:Y:S05]  /*6ae0*/  BSYNC B1 ;  /* 0x0000000000017941 */ /* 0x000fea0003800000 */
.L_x_10625:
        /* <DEDUP_REMOVED lines=45> */
.L_x_10631:
[----:B------:R-:W-:Y:S05]  /*6dc0*/  BSYNC B1 ;  /* 0x0000000000017941 */ /* 0x000fea0003800000 */
.L_x_10630:
        /* <DEDUP_REMOVED lines=40> */
.L_x_10619:
[----:B------:R-:W-:-:S03]  /*7050*/  UMOV UR4, 0xffffffff ;  /* 0xffffffff00047882 */ /* 0x000fc60000000000 */
[----:B------:R-:W-:Y:S05]  /*7060*/  BRA.DIV UR4, `(.L_x_10632) ;  /* 0x0000012e04207947 */ /* 0x000fea000b800000 */
[----:B------:R0:W1:Y:S04]  /*7070*/  SHFL.IDX PT, R0, R25, RZ, 0x1c1f ;  /* 0x001c1fff19007589 */ /* 0x00006800000e0000 */
[----:B------:R0:W2:Y:S04]  /*7080*/  SHFL.IDX PT, R3, R24, RZ, 0x1c1f ;  /* 0x001c1fff18037589 */ /* 0x0000a800000e0000 */
[----:B------:R0:W3:Y:S04]  /*7090*/  SHFL.IDX PT, R20, R27, RZ, 0x1c1f ;  /* 0x001c1fff1b147589 */ /* 0x0000e800000e0000 */
[----:B------:R0:W4:Y:S02]  /*70a0*/  SHFL.IDX PT, R14, R26, RZ, 0x1c1f ;  /* 0x001c1fff1a0e7589 */ /* 0x00012400000e0000 */
.L_x_10870:
[----:B------:R-:W-:Y:S01]  /*70b0*/  ULDC UR4, c[0x0][0x448] ;  /* 0x0001120000047ab9 */ /* 0x000fe20000000800 */
[----:B------:R-:W-:Y:S01]  /*70c0*/  LEA.HI R5, R229, R229, RZ, 0x1 ;  /* 0x000000e5e5057211 */ /* 0x000fe200078f08ff */
[----:B------:R-:W-:Y:S01]  /*70d0*/  IMAD R13, R97, UR4, RZ ;  /* 0x00000004610d7c24 */ /* 0x000fe2000f8e02ff */
[----:B------:R-:W-:Y:S01]  /*70e0*/  BSSY B1, `(.L_x_10633) ;  /* 0x0000017000017945 */ /* 0x000fe20003800000 */
[----:B------:R-:W-:Y:S02]  /*70f0*/  CS2R R6, SRZ ;  /* 0x0000000000067805 */ /* 0x000fe4000001ff00 */
[----:B------:R-:W-:Y:S02]  /*7100*/  LOP3.LUT R12, R5, 0xfffffffe, RZ, 0xc0, !PT ;  /* 0xfffffffe050c7812 */ /* 0x000fe400078ec0ff */
[----:B------:R-:W-:Y:S02]  /*7110*/  CS2R R8, SRZ ;  /* 0x0000000000087805 */ /* 0x000fe4000001ff00 */
[----:B------:R-:W-:Y:S01]  /*7120*/  ISETP.GE.AND P0, PT, R4, R13, PT ;  /* 0x0000000d0400720c */ /* 0x000fe20003f06270 */
[----:B------:R-:W-:Y:S01]  /*7130*/  IMAD R13, R33, -0x80, R13 ;  /* 0xffffff80210d7824 */ /* 0x000fe200078e020d */
[----:B------:R-:W-:-:S02]  /*7140*/  IADD3 R12, R229, -R12, RZ ;  /* 0x8000000ce50c7210 */ /* 0x000fc40007ffe0ff */
[----:B------:R-:W-:Y:S02]  /*7150*/  CS2R R4, SRZ ;  /* 0x0000000000047805 */ /* 0x000fe4000001ff00 */
[----:B------:R-:W-:Y:S02]  /*7160*/  CS2R R10, SRZ ;  /* 0x00000000000a7805 */ /* 0x000fe4000001ff00 */
[----:B------:R-:W-:-:S05]  /*7170*/  SHF.L.U32 R21, R12, 0x1f, RZ ;  /* 0x0000001f0c157819 */ /* 0x000fca00000006ff */
[----:B------:R-:W-:Y:S05]  /*7180*/  @P0 BRA `(.L_x_10634) ;  /* 0x0000000000300947 */ /* 0x000fea0003800000 */
[----:B------:R-:W-:Y:S01]  /*7190*/  ULDC UR4, c[0x0][0x3f4] ;  /* 0x0000fd0000047ab9 */ /* 0x000fe20000000800 */
[C---:B------:R-:W-:Y:S01]  /*71a0*/  IMAD.SHL.U32 R15, R16.reuse, 0x2, RZ ;  /* 0x00000002100f7824 */ /* 0x040fe200078e00ff */
[C---:B------:R-:W-:Y:S02]  /*71b0*/  ISETP.GE.AND P2, PT, R16.reuse, UR4, PT ;  /* 0x0000000410007c0c */ /* 0x040fe4000bf46270 */
[----:B------:R-:W-:Y:S02]  /*71c0*/  SHF.L.U64.HI R5, R16, 0x1, R17 ;  /* 0x0000000110057819 */ /* 0x000fe40000010211 */
[-C--:B0-2---:R-:W-:Y:S02]  /*71d0*/  IADD3 R24, P0, R3, R15.reuse, RZ ;  /* 0x0000000f03187210 */ /* 0x085fe40007f1e0ff */
[----:B----4-:R-:W-:-:S03]  /*71e0*/  IADD3 R14, P1, R14, R15, RZ ;  /* 0x0000000f0e0e7210 */ /* 0x010fc60007f3e0ff */
[--C-:B-1----:R-:W-:Y:S02]  /*71f0*/  IMAD.X R25, R0, 0x1, R5.reuse, P0 ;  /* 0x0000000100197824 */ /* 0x102fe400000e0605 */
[----:B---3--:R-:W-:Y:S01]  /*7200*/  IMAD.X R15, R20, 0x1, R5, P1 ;  /* 0x00000001140f7824 */ /* 0x008fe200008e0605 */
[----:B------:R-:W-:Y:S01]  /*7210*/  CS2R R4, SRZ ;  /* 0x0000000000047805 */ /* 0x000fe2000001ff00 */
[----:B------:R-:W-:Y:S06]  /*7220*/  @P2 BRA `(.L_x_10634) ;  /* 0x0000000000082947 */ /* 0x000fec0003800000 */
[----:B------:R0:W5:Y:S04]  /*7230*/  LD.E.128 R4, desc[UR60][R24.64] ;  /* 0x0000003c18047980 */ /* 0x000168000c101d00 */
[----:B------:R0:W5:Y:S02]  /*7240*/  LD.E.128 R8, desc[UR60][R14.64] ;  /* 0x0000003c0e087980 */ /* 0x000164000c101d00 */
.L_x_10634:
[----:B------:R-:W-:Y:S05]  /*7250*/  BSYNC B1 ;  /* 0x0000000000017941 */ /* 0x000fea0003800000 */
.L_x_10633:
[----:B------:R-:W3:Y:S01]  /*7260*/  SYNCS.PHASECHK.TRANS64.TRYWAIT P1, [R18+URZ+0x32400], R21 ;  /* 0x03240015120075a7 */ /* 0x000ee2000802017f */
[----:B-----5:R-:W-:Y:S01]  /*7270*/  IMAD.MOV.U32 R38, RZ, RZ, R4 ;  /* 0x000000ffff267224 */ /* 0x020fe200078e0004 */
[--C-:B------:R-:W-:Y:S01]  /*7280*/  SHF.R.U64 R43, R4, 0x10, R5.reuse ;  /* 0x00000010042b7819 */ /* 0x100fe20000001205 */
[--C-:B-1----:R-:W-:Y:S01]  /*7290*/  IMAD.MOV.U32 R0, RZ, RZ, R5.reuse ;  /* 0x000000ffff007224 */ /* 0x102fe200078e0005 */
[----:B0---4-:R-:W-:Y:S01]  /*72a0*/  SHF.R.U32.HI R14, RZ, 0x10, R5 ;  /* 0x00000010ff0e7819 */ /* 0x011fe20000011605 */
[----:B------:R-:W-:Y:S01]  /*72b0*/  IMAD.MOV.U32 R40, RZ, RZ, R6 ;  /* 0x000000ffff287224 */ /* 0x000fe200078e0006 */
[----:B------:R-:W-:Y:S01]  /*72c0*/  SHF.R.U64 R44, R6, 0x10, R7 ;  /* 0x00000010062c7819 */ /* 0x000fe20000001207 */
[----:B------:R-:W-:Y:S01]  /*72d0*/  IMAD.MOV.U32 R41, RZ, RZ, R8 ;  /* 0x000000ffff297224 */ /* 0x000fe200078e0008 */
[----:B------:R-:W-:Y:S01]  /*72e0*/  SHF.R.U64 R45, R8, 0x10, R9 ;  /* 0x00000010082d7819 */ /* 0x000fe20000001209 */
[----:B------:R-:W-:Y:S01]  /*72f0*/  IMAD.MOV.U32 R4, RZ, RZ, R7 ;  /* 0x000000ffff047224 */ /* 0x000fe200078e0007 */
[--C-:B------:R-:W-:Y:S01]  /*7300*/  SHF.R.U32.HI R8, RZ, 0x10, R9.reuse ;  /* 0x00000010ff087819 */ /* 0x100fe20000011609 */
[----:B------:R-:W-:Y:S01]  /*7310*/  IMAD.MOV.U32 R5, RZ, RZ, R9 ;  /* 0x000000ffff057224 */ /* 0x000fe200078e0009 */
[----:B------:R-:W-:Y:S01]  /*7320*/  VIMNMX R13, R13, 0x80, PT ;  /* 0x000000800d0d7848 */ /* 0x000fe20003fe0100 */
[----:B------:R-:W-:Y:S01]  /*7330*/  IMAD.MOV.U32 R42, RZ, RZ, R10 ;  /* 0x000000ffff2a7224 */ /* 0x000fe200078e000a */
[----:B------:R-:W-:Y:S01]  /*7340*/  SHF.R.U32.HI R7, RZ, 0x10, R7 ;  /* 0x00000010ff077819 */ /* 0x000fe20000011607 */
[--C-:B------:R-:W-:Y:S01]  /*7350*/  IMAD.MOV.U32 R6, RZ, RZ, R11.reuse ;  /* 0x000000ffff067224 */ /* 0x100fe200078e000b */
[----:B--2---:R-:W0:Y:S01]  /*7360*/  LDC R3, c[0x0][0x3f4] ;  /* 0x0000fd00ff037b82 */ /* 0x004e220000000800 */
        /* <DEDUP_REMOVED lines=15> */
[----:B---3--:R-:W-:-:S12]  /*7460*/  @!P1 BRA `(.L_x_10636) ;  /* 0x0000012800909947 */ /* 0x008fd80003800000 */
.L_x_10871:
[----:B------:R-:W-:Y:S05]  /*7470*/  BSYNC B1 ;  /* 0x0000000000017941 */ /* 0x000fea0003800000 */
.L_x_10635:
        /* <DEDUP_REMOVED lines=12> */
[----:B------:R-:W-:-:S04]  /*7540*/  LOP3.LUT R0, R7, R3, R4, 0x1e, !PT ;  /* 0x0000000307007212 */ /* 0x000fc800078e1e04 */
[----:B------:R-:W-:Y:S01]  /*7550*/  LEA R34, R5, R18, 0x1 ;  /* 0x0000001205227211 */ /* 0x000fe200078e08ff */
[----:B------:R-:W-:-:S04]  /*7560*/  IMAD R9, R215, 0x200, R0 ;  /* 0x00000200d7097824 */ /* 0x000fc800078e0200 */
[----:B------:R-:W-:Y:S01]  /*7570*/  IMAD R36, R9, 0x2, R18 ;  /* 0x0000000209247824 */ /* 0x000fe200078e0212 */
[----:B------:R-:W1:Y:S04]  /*7580*/  LDS.128 R4, [R34+0x18400] ;  /* 0x0184000022047984 */ /* 0x000e680000000c00 */
[----:B------:R-:W2:Y:S01]  /*7590*/  LDS.128 R8, [R36+0x18400] ;  /* 0x0184000024087984 */ /* 0x000ea20000000c00 */
[----:B-1----:R-:W-:Y:S02]  /*75a0*/  HADD2.F32 R0, -RZ, R4.H0_H0 ;  /* 0x20000004ff007230 */ /* 0x002fe40000004100 */
[----:B------:R-:W-:Y:S02]  /*75b0*/  HADD2.F32 R13, -RZ, R5.H0_H0 ;  /* 0x20000005ff0d7230 */ /* 0x000fe40000004100 */
[----:B--2---:R-:W-:-:S02]  /*75c0*/  HADD2.F32 R20, -RZ, R8.H0_H0 ;  /* 0x20000008ff147230 */ /* 0x004fc40000004100 */
[----:B0-----:R-:W-:Y:S02]  /*75d0*/  HADD2.F32 R21, -RZ, R9.H0_H0 ;  /* 0x20000009ff157230 */ /* 0x001fe40000004100 */
[----:B------:R-:W-:Y:S02]  /*75e0*/  HADD2.F32 R8, -RZ, R8.H1_H1 ;  /* 0x30000008ff087230 */ /* 0x000fe40000004100 */
[C---:B------:R-:W-:Y:S01]  /*75f0*/  FMUL.FTZ R35, R20.reuse, R31 ;  /* 0x0000001f14237220 */ /* 0x040fe20000410000 */
[-C--:B------:R-:W-:Y:S01]  /*7600*/  FMUL.FTZ R37, R20, R27.reuse ;  /* 0x0000001b14257220 */ /* 0x080fe20000410000 */
[----:B------:R-:W-:Y:S02]  /*7610*/  HADD2.F32 R20, -RZ, R41.H1_H1 ;  /* 0x30000029ff147230 */ /* 0x000fe40000004100 */
[C---:B------:R-:W-:Y:S01]  /*7620*/  FFMA.FTZ R35, R0.reuse, R27, -R35 ;  /* 0x0000001b00237223 */ /* 0x040fe20000010823 */
[----:B------:R-:W-:Y:S01]  /*7630*/  FFMA.FTZ R37, R0, R31, R37 ;  /* 0x0000001f00257223 */ /* 0x000fe20000010025 */
[----:B------:R-:W-:-:S02]  /*7640*/  HADD2.F32 R0, -RZ, R38.H1_H1 ;  /* 0x30000026ff007230 */ /* 0x000fc40000004100 */
[C---:B------:R-:W-:Y:S01]  /*7650*/  FMUL.FTZ R30, R21.reuse, R20 ;  /* 0x00000014151e7220 */ /* 0x040fe20000410000 */
[----:B------:R-:W-:Y:S02]  /*7660*/  HADD2.F32 R27, -RZ, R43.H0_H0 ;  /* 0x2000002bff1b7230 */ /* 0x000fe40000004100 */
[C---:B------:R-:W-:Y:S01]  /*7670*/  FMUL.FTZ R39, R8.reuse, R33 ;  /* 0x0000002108277220 */ /* 0x040fe20000410000 */
[----:B------:R-:W-:Y:S02]  /*7680*/  HADD2.F32 R4, -RZ, R4.H1_H1 ;  /* 0x30000004ff047230 */ /* 0x000fe40000004100 */
[-C--:B------:R-:W-:Y:S01]  /*7690*/  FMUL.FTZ R21, R21, R0.reuse ;  /* 0x0000000015157220 */ /* 0x080fe20000410000 */
[C---:B------:R-:W-:Y:S01]  /*76a0*/  FFMA.FTZ R30, R13.reuse, R0, -R30 ;  /* 0x000000000d1e7223 */ /* 0x040fe2000001081e */
[----:B------:R-:W-:Y:S01]  /*76b0*/  FMUL.FTZ R31, R8, R27 ;  /* 0x0000001b081f7220 */ /* 0x000fe20000410000 */
[----:B------:R-:W-:Y:S02]  /*76c0*/  HADD2.F32 R9, -RZ, R9.H1_H1 ;  /* 0x30000009ff097230 */ /* 0x000fe40000004100 */
[----:B------:R-:W-:Y:S01]  /*76d0*/  FFMA.FTZ R20, R13, R20, R21 ;  /* 0x000000140d147223 */ /* 0x000fe20000010015 */
[----:B------:R-:W-:-:S02]  /*76e0*/  HADD2.F32 R8, -RZ, R45.H1_H1 ;  /* 0x3000002dff087230 */ /* 0x000fc40000004100 */
[C---:B------:R-:W-:Y:S01]  /*76f0*/  FFMA.FTZ R26, R4.reuse, R27, -R39 ;  /* 0x0000001b041a7223 */ /* 0x040fe20000010827 */
[----:B------:R-:W-:Y:S02]  /*7700*/  HADD2.F32 R0, -RZ, R43.H1_H1 ;  /* 0x3000002bff007230 */ /* 0x000fe40000004100 */
[----:B------:R-:W-:Y:S01]  /*7710*/  FFMA.FTZ R28, R4, R33, R31 ;  /* 0x00000021041c7223 */ /* 0x000fe2000001001f */
[----:B------:R-:W-:Y:S02]  /*7720*/  HADD2.F32 R24, -RZ, R10.H0_H0 ;  /* 0x2000000aff187230 */ /* 0x000fe40000004100 */
[C---:B------:R-:W-:Y:S01]  /*7730*/  FMUL.FTZ R4, R9.reuse, R8 ;  /* 0x0000000809047220 */ /* 0x040fe20000410000 */
[----:B------:R-:W-:Y:S02]  /*7740*/  HADD2.F32 R21, -RZ, R42.H0_H0 ;  /* 0x2000002aff157230 */ /* 0x000fe40000004100 */
[----:B------:R-:W-:Y:S01]  /*7750*/  FMUL.FTZ R32, R9, R0 ;  /* 0x0000000009207220 */ /* 0x000fe20000410000 */
[----:B------:R-:W-:-:S02]  /*7760*/  HADD2.F32 R5, -RZ, R5.H1_H1 ;  /* 0x30000005ff057230 */ /* 0x000fc40000004100 */
[----:B------:R-:W-:Y:S02]  /*7770*/  HADD2.F32 R14, -RZ, R6.H0_H0 ;  /* 0x20000006ff0e7230 */ /* 0x000fe40000004100 */
        /* <DEDUP_REMOVED lines=41> */
.L_x_10638:
[----:B------:R-:W-:Y:S05]  /*7a10*/  BSYNC B1 ;  /* 0x0000000000017941 */ /* 0x000fea0003800000 */
.L_x_10637:
[----:B------:R-:W-:Y:S05]  /*7a20*/  @P0 BRA `(.L_x_10629) ;  /* 0x0000000400440947 */ /* 0x000fea0003800000 */
[----:B-1----:R-:W2:Y:S01]  /*7a30*/  LDL R36, [R1+0x7c] ;  /* 0x00007c0001247983 */ /* 0x002ea20000100800 */
[----:B------:R-:W-:-:S04]  /*7a40*/  SHF.R.U32.HI R0, RZ, 0x3, R214 ;  /* 0x00000003ff007819 */ /* 0x000fc800000116d6 */
[----:B------:R-:W-:-:S05]  /*7a50*/  LOP3.LUT R0, R0, R3, R214, 0x1e, !PT ;  /* 0x0000000300007212 */ /* 0x000fca00078e1ed6 */
[----:B------:R-:W-:-:S04]  /*7a60*/  IMAD.IADD R3, R219, 0x1, R0 ;  /* 0x00000001db037824 */ /* 0x000fc800078e0200 */
[----:B------:R-:W-:-:S05]  /*7a70*/  IMAD R3, R3, 0x2, R18 ;  /* 0x0000000203037824 */ /* 0x000fca00078e0212 */
[----:B------:R-:W1:Y:S01]  /*7a80*/  LDS.128 R8, [R3+0x18400] ;  /* 0x0184000003087984 */ /* 0x000e620000000c00 */
[--C-:B------:R-:W-:Y:S02]  /*7a90*/  HADD2.F32 R26, -RZ, R38.reuse.H0_H0 ;  /* 0x20000026ff1a7230 */ /* 0x100fe40000004100 */
[----:B------:R-:W-:Y:S02]  /*7aa0*/  HADD2.F32 R28, -RZ, R41.H0_H0 ;  /* 0x20000029ff1c7230 */ /* 0x000fe40000004100 */
[----:B------:R-:W-:Y:S02]  /*7ab0*/  HADD2.F32 R30, -RZ, R45.H0_H0 ;  /* 0x2000002dff1e7230 */ /* 0x000fe40000004100 */
[----:B------:R-:W-:Y:S02]  /*7ac0*/  HADD2.F32 R39, -RZ, R41.H1_H1 ;  /* 0x30000029ff277230 */ /* 0x000fe40000004100 */
[----:B------:R-:W-:Y:S02]  /*7ad0*/  HADD2.F32 R37, -RZ, R38.H1_H1 ;  /* 0x30000026ff257230 */ /* 0x000fe40000004100 */
[----:B------:R-:W-:-:S02]  /*7ae0*/  HADD2.F32 R41, -RZ, R45.H1_H1 ;  /* 0x3000002dff297230 */ /* 0x000fc40000004100 */
[----:B------:R-:W-:Y:S02]  /*7af0*/  HADD2.F32 R34, -RZ, R46.H0_H0 ;  /* 0x2000002eff227230 */ /* 0x000fe40000004100 */
[----:B------:R-:W-:Y:S02]  /*7b00*/  HADD2.F32 R32, -RZ, R42.H0_H0 ;  /* 0x2000002aff207230 */ /* 0x000fe40000004100 */
[--C-:B-1----:R-:W-:Y:S02]  /*7b10*/  HADD2.F32 R20, -RZ, R8.reuse.H0_H0 ;  /* 0x20000008ff147230 */ /* 0x102fe40000004100 */
[----:B------:R-:W-:-:S03]  /*7b20*/  HADD2.F32 R8, -RZ, R8.H1_H1 ;  /* 0x30000008ff087230 */ /* 0x000fc60000004100 */
[-C--:B------:R-:W-:Y:S01]  /*7b30*/  FMUL.FTZ R27, R28, R20.reuse ;  /* 0x000000141c1b7220 */ /* 0x080fe20000410000 */
[----:B------:R-:W-:Y:S01]  /*7b40*/  FMUL.FTZ R31, R26, R20 ;  /* 0x000000141a1f7220 */ /* 0x000fe20000410000 */
[----:B------:R-:W-:Y:S02]  /*7b50*/  HADD2.F32 R20, -RZ, R43.H0_H0 ;  /* 0x2000002bff147230 */ /* 0x000fe40000004100 */
[-C--:B------:R-:W-:Y:S01]  /*7b60*/  FMUL.FTZ R33, R30, R8.reuse ;  /* 0x000000081e217220 */ /* 0x080fe20000410000 */
[--C-:B0-----:R-:W-:Y:S02]  /*7b70*/  HADD2.F32 R21, -RZ, R9.reuse.H0_H0 ;  /* 0x20000009ff157230 */ /* 0x101fe40000004100 */
[----:B------:R-:W-:Y:S02]  /*7b80*/  HADD2.F32 R9, -RZ, R9.H1_H1 ;  /* 0x30000009ff097230 */ /* 0x000fe40000004100 */
[----:B------:R-:W-:Y:S01]  /*7b90*/  FMUL.FTZ R35, R20, R8 ;  /* 0x0000000814237220 */ /* 0x000fe20000410000 */
[----:B------:R-:W-:-:S02]  /*7ba0*/  HADD2.F32 R24, -RZ, R10.H0_H0 ;  /* 0x2000000aff187230 */ /* 0x000fc40000004100 */
[----:B------:R-:W-:Y:S02]  /*7bb0*/  HADD2.F32 R10, -RZ, R10.H1_H1 ;  /* 0x3000000aff0a7230 */ /* 0x000fe40000004100 */
[--C-:B------:R-:W-:Y:S02]  /*7bc0*/  HADD2.F32 R25, -RZ, R11.reuse.H0_H0 ;  /* 0x2000000bff197230 */ /* 0x100fe40000004100 */
[----:B------:R-:W-:Y:S01]  /*7bd0*/  HADD2.F32 R11, -RZ, R11.H1_H1 ;  /* 0x3000000bff0b7230 */ /* 0x000fe20000004100 */
[----:B--2---:R-:W0:Y:S02]  /*7be0*/  LDS.128 R4, [R36+0x18400] ;  /* 0x0184000024047984 */ /* 0x004e240000000c00 */
[--C-:B0-----:R-:W-:Y:S02]  /*7bf0*/  HADD2.F32 R0, -RZ, R4.reuse.H0_H0 ;  /* 0x20000004ff007230 */ /* 0x101fe40000004100 */
[----:B------:R-:W-:-:S03]  /*7c00*/  HADD2.F32 R4, -RZ, R4.H1_H1 ;  /* 0x30000004ff047230 */ /* 0x000fc60000004100 */
[-C--:B------:R-:W-:Y:S01]  /*7c10*/  FFMA.FTZ R27, R26, R0.reuse, -R27 ;  /* 0x000000001a1b7223 */ /* 0x080fe2000001081b */
[----:B------:R-:W-:Y:S01]  /*7c20*/  FFMA.FTZ R31, R28, R0, R31 ;  /* 0x000000001c1f7223 */ /* 0x000fe2000001001f */
[-C--:B------:R-:W-:Y:S01]  /*7c30*/  FFMA.FTZ R0, R20, R4.reuse, -R33 ;  /* 0x0000000414007223 */ /* 0x080fe20000010821 */
[-C--:B------:R-:W-:Y:S01]  /*7c40*/  FMUL.FTZ R20, R39, R21.reuse ;  /* 0x0000001527147220 */ /* 0x080fe20000410000 */
[----:B------:R-:W-:Y:S01]  /*7c50*/  FMUL.FTZ R26, R37, R21 ;  /* 0x00000015251a7220 */ /* 0x000fe20000410000 */
[----:B------:R-:W-:Y:S02]  /*7c60*/  HADD2.F32 R21, -RZ, R43.H1_H1 ;  /* 0x3000002bff157230 */ /* 0x000fe40000004100 */
[----:B------:R-:W-:Y:S01]  /*7c70*/  FFMA.FTZ R8, R30, R4, R35 ;  /* 0x000000041e087223 */ /* 0x000fe20000010023 */
[--C-:B------:R-:W-:Y:S02]  /*7c80*/  HADD2.F32 R13, -RZ, R5.reuse.H0_H0 ;  /* 0x20000005ff0d7230 */ /* 0x100fe40000004100 */
[----:B------:R-:W-:Y:S01]  /*7c90*/  FMUL.FTZ R4, R41, R9 ;  /* 0x0000000929047220 */ /* 0x000fe20000410000 */
[----:B------:R-:W-:-:S02]  /*7ca0*/  HADD2.F32 R5, -RZ, R5.H1_H1 ;  /* 0x30000005ff057230 */ /* 0x000fc40000004100 */
[----:B------:R-:W-:Y:S01]  /*7cb0*/  FMUL.FTZ R28, R21, R9 ;  /* 0x00000009151c7220 */ /* 0x000fe20000410000 */
[----:B------:R-:W-:Y:S02]  /*7cc0*/  HADD2.F32 R14, -RZ, R6.H0_H0 ;  /* 0x20000006ff0e7230 */ /* 0x000fe40000004100 */
[-C--:B------:R-:W-:Y:S01]  /*7cd0*/  FFMA.FTZ R20, R37, R13.reuse, -R20 ;  /* 0x0000000d25147223 */ /* 0x080fe20000010814 */
[----:B------:R-:W-:Y:S01]  /*7ce0*/  FFMA.FTZ R26, R39, R13, R26 ;  /* 0x0000000d271a7223 */ /* 0x000fe2000001001a */
[-C--:B------:R-:W-:Y:S01]  /*7cf0*/  FFMA.FTZ R9, R21, R5.reuse, -R4 ;  /* 0x0000000515097223 */ /* 0x080fe20000010804 */
[----:B------:R-:W-:Y:S02]  /*7d00*/  HADD2.F32 R4, -RZ, R44.H0_H0 ;  /* 0x2000002cff047230 */ /* 0x000fe40000004100 */
[----:B------:R-:W-:Y:S01]  /*7d10*/  FFMA.FTZ R13, R41, R5, R28 ;  /* 0x00000005290d7223 */ /* 0x000fe2000001001c */
[----:B------:R-:W-:Y:S02]  /*7d20*/  HADD2.F32 R6, -RZ, R6.H1_H1 ;  /* 0x30000006ff067230 */ /* 0x000fe40000004100 */
[----:B------:R-:W-:Y:S01]  /*7d30*/  FMUL.FTZ R5, R34, R10 ;  /* 0x0000000a22057220 */ /* 0x000fe20000410000 */
[----:B------:R-:W-:-:S02]  /*7d40*/  HADD2.F32 R30, -RZ, R40.H0_H0 ;  /* 0x20000028ff1e7230 */ /* 0x000fc40000004100 */
[----:B------:R-:W-:Y:S01]  /*7d50*/  FMUL.FTZ R35, R4, R10 ;  /* 0x0000000a04237220 */ /* 0x000fe20000410000 */
[----:B------:R-:W-:Y:S01]  /*7d60*/  FMUL.FTZ R21, R32, R24 ;  /* 0x0000001820157220 */ /* 0x000fe20000410000 */
[----:B------:R-:W-:Y:S01]  /*7d70*/  FFMA.FTZ R10, R4, R6, -R5 ;  /* 0x00000006040a7223 */ /* 0x000fe20000010805 */
[----:B------:R-:W-:Y:S02]  /*7d80*/  HADD2.F32 R39, -RZ, R42.H1_H1 ;  /* 0x3000002aff277230 */ /* 0x000fe40000004100 */
[----:B------:R-:W-:Y:S01]  /*7d90*/  FMUL.FTZ R33, R30, R24 ;  /* 0x000000181e217220 */ /* 0x000fe20000410000 */
[----:B------:R-:W-:Y:S02]  /*7da0*/  HADD2.F32 R41, -RZ, R46.H1_H1 ;  /* 0x3000002eff297230 */ /* 0x000fe40000004100 */
[----:B------:R-:W-:Y:S02]  /*7db0*/  HADD2.F32 R5, -RZ, R40.H1_H1 ;  /* 0x30000028ff057230 */ /* 0x000fe40000004100 */
[----:B------:R-:W-:-:S02]  /*7dc0*/  HADD2.F32 R37, -RZ, R44.H1_H1 ;  /* 0x3000002cff257230 */ /* 0x000fc40000004100 */
[-C--:B------:R-:W-:Y:S01]  /*7dd0*/  FFMA.FTZ R21, R30, R14.reuse, -R21 ;  /* 0x0000000e1e157223 */ /* 0x080fe20000010815 */
[--C-:B------:R-:W-:Y:S02]  /*7de0*/  HADD2.F32 R15, -RZ, R7.reuse.H0_H0 ;  /* 0x20000007ff0f7230 */ /* 0x100fe40000004100 */
[----:B------:R-:W-:Y:S01]  /*7df0*/  FFMA.FTZ R33, R32, R14, R33 ;  /* 0x0000000e20217223 */ /* 0x000fe20000010021 */
[----:B------:R-:W-:Y:S02]  /*7e00*/  HADD2.F32 R7, -RZ, R7.H1_H1 ;  /* 0x30000007ff077230 */ /* 0x000fe40000004100 */
        /* <DEDUP_REMOVED lines=19> */
.L_x_10629:
[----:B------:R-:W-:Y:S05]  /*7f40*/  BSYNC B0 ;  /* 0x0000000000007941 */ /* 0x000fea0003800000 */
.L_x_10618:
        /* <DEDUP_REMOVED lines=8> */
.L_x_10615:
[----:B-1-3--:R-:W1:Y:S01]  /*7fd0*/  S2R R0, SR_TID.X ;  /* 0x0000000000007919 */ /* 0x00ae620000002100 */
[----:B------:R-:W-:Y:S01]  /*7fe0*/  ISETP.NE.AND P0, PT, R203, 0x3, PT ;  /* 0x00000003cb00780c */ /* 0x000fe20003f05270 */
[----:B------:R-:W-:Y:S05]  /*7ff0*/  WARPSYNC.ALL ;  /* 0x0000000000007948 */ /* 0x000fea0003800000 */
[----:B-1----:R-:W-:-:S05]  /*8000*/  SHF.R.U32.HI R0, RZ, 0x7, R0 ;  /* 0x00000007ff007819 */ /* 0x002fca0000011600 */
[----:B------:R-:W-:-:S05]  /*8010*/  VIADD R175, R0, 0x8 ;  /* 0x0000000800af7836 */ /* 0x000fca0000000000 */
[----:B------:R1:W-:Y:S06]  /*8020*/  BAR.SYNC.DEFER_BLOCKING R175, 0x100 ;  /* 0x000400af0000751d */ /* 0x0003ec0000010000 */
[----:B------:R-:W-:Y:S05]  /*8030*/  @!P0 BRA `(.L_x_10639) ;  /* 0x0000000000048947 */ /* 0x000fea0003800000 */
[----:B------:R-:W-:Y:S01]  /*8040*/  BPT.TRAP 0x1 ;  /* 0x000000040000795c */ /* 0x000fe20000300000 */
.L_x_10639:
[----:B------:R-:W-:Y:S01]  /*8050*/  IMAD R0, R200, 0x8, R18 ;  /* 0x00000008c8007824 */ /* 0x000fe200078e0212 */
[----:B0-2---:R-:W-:-:S04]  /*8060*/  SHF.L.U32 R7, R204, 0x1f, RZ ;  /* 0x0000001fcc077819 */ /* 0x005fc800000006ff */
[----:B------:R0:W2:Y:S01]  /*8070*/  SYNCS.PHASECHK.TRANS64.TRYWAIT P1, [R0+URZ+0x32430], R7 ;  /* 0x03243007000075a7 */ /* 0x0000a2000802017f */
[----:B------:R-:W-:Y:S05]  /*8080*/  @!P0 BRA `(.L_x_10640) ;  /* 0x0000000000048947 */ /* 0x000fea0003800000 */
[----:B------:R-:W-:Y:S01]  /*8090*/  BPT.TRAP 0x1 ;  /* 0x000000040000795c */ /* 0x000fe20000300000 */
.L_x_10640:
[----:B------:R-:W-:-:S05]  /*80a0*/  VIADD R3, R18, 0x1c400 ;  /* 0x0001c40012037836 */ /* 0x000fca0000000000 */
[----:B------:R-:W-:-:S04]  /*80b0*/  SHF.R.U32.HI R3, RZ, 0x4, R3 ;  /* 0x00000004ff037819 */ /* 0x000fc80000011603 */
[----:B------:R-:W-:Y:S01]  /*80c0*/  LOP3.LUT R3, R3, 0x3fff, RZ, 0xc0, !PT ;  /* 0x00003fff03037812 */ /* 0x000fe200078ec0ff */
[----:B--2---:R-:W-:Y:S06]  /*80d0*/  @P1 BRA `(.L_x_10641) ;  /* 0x0000000000081947 */ /* 0x004fec0003800000 */
[----:B------:R-:W2:Y:S02]  /*80e0*/  SYNCS.PHASECHK.TRANS64.TRYWAIT P1, [R0+URZ+0x32430], R7 ;  /* 0x03243007000075a7 */ /* 0x000ea4000802017f */
[----:B--2---:R-:W-:Y:S05]  /*80f0*/  @!P1 BRA `(.L_x_10642) ;  /* 0x0000011c00809947 */ /* 0x004fea0003800000 */
.L_x_10641:
[----:B------:R-:W-:Y:S05]  /*8100*/  WARPSYNC.ALL ;  /* 0x0000000000007948 */ /* 0x000fea0003800000 */
[----:B------:R-:W-:Y:S01]  /*8110*/  LOP3.LUT R217, R3, 0x10000, RZ, 0xfc, !PT ;  /* 0x0001000003d97812 */ /* 0x000fe200078efcff */
[----:B------:R-:W-:Y:S01]  /*8120*/  IMAD R29, R29, 0x2000, R18 ;  /* 0x000020001d1d7824 */ /* 0x000fe200078e0212 */
[----:B------:R-:W-:-:S03]  /*8130*/  UMOV UR9, 0x40000040 ;  /* 0x4000004000097882 */ /* 0x000fc60000000000 */
[----:B------:R-:W-:Y:S01]  /*8140*/  IMAD R4, R200, 0x300, R217 ;  /* 0x00000300c8047824 */ /* 0x000fe200078e02d9 */
[----:B------:R-:W-:Y:S01]  /*8150*/  SHF.L.U32 R3, R12, 0x1f, RZ ;  /* 0x0000001f0c037819 */ /* 0x000fe200000006ff */
[----:B------:R-:W-:Y:S01]  /*8160*/  IMAD.MOV.U32 R5, RZ, RZ, 0x40000040 ;  /* 0x40000040ff057424 */ /* 0x000fe200078e00ff */
[----:B------:R-:W-:Y:S01]  /*8170*/  R2UR UR4, R29 ;  /* 0x000000001d0472ca */ /* 0x000fe200000e0000 */
[C---:B------:R-:W-:Y:S01]  /*8180*/  VIADD R8, R4.reuse, 0x2 ;  /* 0x0000000204087836 */ /* 0x040fe20000000000 */
[----:B------:R-:W-:Y:S01]  /*8190*/  R2UR UR10, R4 ;  /* 0x00000000040a72ca */ /* 0x000fe200000e0000 */
[----:B-----5:R-:W-:Y:S01]  /*81a0*/  WARPGROUP.ARRIVE ;  /* 0x00000000000079c5 */ /* 0x020fe20000000000 */
[----:B------:R-:W-:Y:S01]  /*81b0*/  R2UR UR11, R5 ;  /* 0x00000000050b72ca */ /* 0x000fe200000e0000 */
[----:B------:R-:W-:Y:S01]  /*81c0*/  IMAD.MOV.U32 R9, RZ, RZ, 0x40000040 ;  /* 0x40000040ff097424 */ /* 0x000fe200078e00ff */
[----:B------:R-:W-:Y:S01]  /*81d0*/  BSSY B0, `(.L_x_10643) ;  /* 0x0000032000007945 */ /* 0x000fe20003800000 */
[----:B------:R-:W-:-:S02]  /*81e0*/  IMAD.U32 R11, RZ, RZ, UR9 ;  /* 0x00000009ff0b7e24 */ /* 0x000fc4000f8e00ff */
[----:B------:R-:W-:-:S04]  /*81f0*/  IMAD.MOV.U32 R5, RZ, RZ, 0x40000040 ;  /* 0x40000040ff057424 */ /* 0x000fc800078e00ff */
[----:B------:R-:W-:-:S04]  /*8200*/  UIADD3 UR5, UR4, 0x18400, URZ ;  /* 0x0001840004057890 */ /* 0x000fc8000fffe03f */
[----:B------:R-:W-:-:S04]  /*8210*/  USHF.R.U32.HI UR5, URZ, 0x4, UR5 ;  /* 0x000000043f057899 */ /* 0x000fc80008011605 */
[----:B------:R-:W-:-:S04]  /*8220*/  ULOP3.LUT UR5, UR5, 0x3fff, URZ, 0xc0, !UPT ;  /* 0x00003fff05057892 */ /* 0x000fc8000f8ec03f */
[----:B------:R-:W-:-:S04]  /*8230*/  ULOP3.LUT UR6, UR5, 0x10000, URZ, 0xfc, !UPT ;  /* 0x0001000005067892 */ /* 0x000fc8000f8efc3f */
[----:B------:R-:W-:-:S03]  /*8240*/  UIADD3 UR5, UR6, 0x2, URZ ;  /* 0x0000000206057890 */ /* 0x000fc6000fffe03f */
[----:B------:R-:W-:Y:S02]  /*8250*/  UMOV UR8, UR6 ;  /* 0x0000000600087c82 */ /* 0x000fe40008000000 */
[----:B------:R-:W-:Y:S01]  /*8260*/  HGMMA.64x96x16.F32 R24, gdesc[UR8], RZ, !UPT, gsb0 ;  /* 0x01600000081879f0 */ /* 0x000fe2000c0008ff */
[----:B------:R-:W-:Y:S01]  /*8270*/  R2UR UR10, R8 ;  /* 0x00000000080a72ca */ /* 0x000fe200000e0000 */
[----:B------:R-:W-:Y:S01]  /*8280*/  IMAD.U32 R10, RZ, RZ, UR8 ;  /* 0x00000008ff0a7e24 */ /* 0x000fe2000f8e00ff */
[----:B------:R-:W-:Y:S01]  /*8290*/  R2UR UR11, R9 ;  /* 0x00000000090b72ca */ /* 0x000fe200000e0000 */
[----:B------:R-:W-:Y:S01]  /*82a0*/  UMOV UR8, UR5 ;  /* 0x0000000500087c82 */ /* 0x000fe20008000000 */
[----:B------:R-:W-:Y:S01]  /*82b0*/  UMOV UR9, 0x40000040 ;  /* 0x4000004000097882 */ /* 0x000fe20000000000 */
[C---:B------:R-:W-:Y:S01]  /*82c0*/  VIADD R8, R4.reuse, 0x4 ;  /* 0x0000000404087836 */ /* 0x040fe20000000000 */
[----:B------:R-:W-:Y:S01]  /*82d0*/  UIADD3 UR5, UR6, 0x4, URZ ;  /* 0x0000000406057890 */ /* 0x000fe2000fffe03f */
[----:B------:R-:W-:Y:S01]  /*82e0*/  IMAD.MOV.U32 R9, RZ, RZ, 0x40000040 ;  /* 0x40000040ff097424 */ /* 0x000fe200078e00ff */
[----:B------:R3:W-:Y:S01]  /*82f0*/  STL.64 [R1+0x70], R10 ;  /* 0x0000700a01007387 */ /* 0x0007e20000100a00 */
[----:B------:R-:W-:-:S02]  /*8300*/  VIADD R4, R4, 0x6 ;  /* 0x0000000604047836 */ /* 0x000fc40000000000 */
[----:B---3--:R-:W-:Y:S01]  /*8310*/  IMAD.U32 R10, RZ, RZ, UR8 ;  /* 0x00000008ff0a7e24 */ /* 0x008fe2000f8e00ff */
[----:B------:R-:W-:-:S05]  /*8320*/  MOV R11, UR9 ;  /* 0x00000009000b7c02 */ /* 0x000fca0008000f00 */
        /* <DEDUP_REMOVED lines=8> */
[----:B------:R-:W-:Y:S01]  /*83b0*/  UIADD3 UR5, UR6, 0x6, URZ ;  /* 0x0000000606057890 */ /* 0x000fe2000fffe03f */
[----:B------:R-:W-:Y:S02]  /*83c0*/  IMAD.U32 R8, RZ, RZ, UR8 ;  /* 0x00000008ff087e24 */ /* 0x000fe4000f8e00ff */
        /* <DEDUP_REMOVED lines=9> */
[----:B------:R-:W-:Y:S02]  /*8460*/  IMAD.U32 R4, RZ, RZ, UR8 ;  /* 0x00000008ff047e24 */ /* 0x000fe4000f8e00ff */
[----:B------:R-:W-:-:S05]  /*8470*/  IMAD.U32 R5, RZ, RZ, UR9 ;  /* 0x00000009ff057e24 */ /* 0x000fca000f8e00ff */
[----:B------:R3:W-:Y:S01]  /*8480*/  STL.64 [R1+0x58], R4 ;  /* 0x0000580401007387 */ /* 0x0007e20000100a00 */
[----:B------:R-:W-:Y:S02]  /*8490*/  WARPGROUP.DEPBAR.LE gsb0, 0x0 ;  /* 0x00008000000079c5 */ /* 0x000fe40000010000 */
[----:B------:R-:W-:-:S06]  /*84a0*/  WARPGROUP.ARRIVE ;  /* 0x00000000000079c5 */ /* 0x000fcc0000000000 */
[----:B------:R-:W-:Y:S03]  /*84b0*/  HGMMA.64x96x16.F32 R24, gdesc[UR8], R24, gsb0 ;  /* 0x01600000081879f0 */ /* 0x000fe60008000818 */
[----:B------:R-:W-:Y:S02]  /*84c0*/  WARPGROUP.DEPBAR.LE gsb0, 0x0 ;  /* 0x00008000000079c5 */ /* 0x000fe40000010000 */
[----:B------:R-:W4:Y:S02]  /*84d0*/  SYNCS.PHASECHK.TRANS64.TRYWAIT P1, [R18+URZ+0x32410], R3 ;  /* 0x03241003120075a7 */ /* 0x000f24000802017f */
[----:B---34-:R-:W-:Y:S05]  /*84e0*/  @!P1 BRA `(.L_x_10644) ;  /* 0x0000011800989947 */ /* 0x018fea0003800000 */
.L_x_10872:
[----:B------:R-:W-:Y:S05]  /*84f0*/  BSYNC B0 ;  /* 0x0000000000007941 */ /* 0x000fea0003800000 */
.L_x_10643:
[----:B------:R-:W-:Y:S05]  /*8500*/  @!P0 BRA `(.L_x_10645) ;  /* 0x0000000000048947 */ /* 0x000fea0003800000 */
[----:B------:R-:W-:Y:S01]  /*8510*/  BPT.TRAP 0x1 ;  /* 0x000000040000795c */ /* 0x000fe20000300000 */
.L_x_10645:
[----:B------:R4:W0:Y:S01]  /*8520*/  SYNCS.PHASECHK.TRANS64.TRYWAIT P2, [R0+URZ+0x32450], R7 ;  /* 0x03245007000075a7 */ /* 0x000822000804017f */
[----:B------:R-:W-:Y:S05]  /*8530*/  @!P0 BRA `(.L_x_10646) ;  /* 0x0000000000048947 */ /* 0x000fea0003800000 */
[----:B------:R-:W-:Y:S01]  /*8540*/  BPT.TRAP 0x1 ;  /* 0x000000040000795c */ /* 0x000fe20000300000 */
.L_x_10646:
[----:B---3--:R-:W3:Y:S01]  /*8550*/  S2R R3, SR_TID.X ;  /* 0x0000000000037919 */ /* 0x008ee20000002100 */
[----:B------:R-:W-:Y:S01]  /*8560*/  BSSY B0, `(.L_x_10647) ;  /* 0x0000006000007945 */ /* 0x000fe20003800000 */
[----:B---3--:R-:W-:-:S04]  /*8570*/  LOP3.LUT R3, R3, 0x7f, RZ, 0xc0, !PT ;  /* 0x0000007f03037812 */ /* 0x008fc800078ec0ff */
[----:B------:R-:W-:Y:S01]  /*8580*/  ISETP.NE.AND P1, PT, R3, RZ, PT ;  /* 0x000000ff0300720c */ /* 0x000fe20003f25270 */
[----:B0-----:R-:W-:-:S12]  /*8590*/  @P2 BRA `(.L_x_10648) ;  /* 0x0000000000082947 */ /* 0x001fd80003800000 */
[----:B------:R-:W0:Y:S02]  /*85a0*/  SYNCS.PHASECHK.TRANS64.TRYWAIT P2, [R0+URZ+0x32450], R7 ;  /* 0x03245007000075a7 */ /* 0x000e24000804017f */
[----:B0-----:R-:W-:Y:S05]  /*85b0*/  @!P2 BRA `(.L_x_10649) ;  /* 0x000001180078a947 */ /* 0x001fea0003800000 */
.L_x_10648:
[----:B------:R-:W-:Y:S05]  /*85c0*/  BSYNC B0 ;  /* 0x0000000000007941 */ /* 0x000fea0003800000 */
.L_x_10647:
[----:B------:R-:W-:Y:S05]  /*85d0*/  WARPSYNC.ALL ;  /* 0x0000000000007948 */ /* 0x000fea0003800000 */
[----:B------:R-:W-:Y:S01]  /*85e0*/  VIADD R216, R18, 0x400 ;  /* 0x0000040012d87836 */ /* 0x000fe20000000000 */
[----:B------:R-:W-:Y:S01]  /*85f0*/  UIADD3 UR4, UR4, 0x22400, URZ ;  /* 0x0002240004047890 */ /* 0x000fe2000fffe03f */
[----:B------:R-:W-:Y:S01]  /*8600*/  IMAD.MOV.U32 R5, RZ, RZ, 0x40000040 ;  /* 0x40000040ff057424 */ /* 0x000fe200078e00ff */
[----:B------:R-:W-:Y:S01]  /*8610*/  WARPGROUP.ARRIVE ;  /* 0x00000000000079c5 */ /* 0x000fe20000000000 */
[----:B------:R-:W-:Y:S01]  /*8620*/  UMOV UR9, 0x40000040 ;  /* 0x4000004000097882 */ /* 0x000fe20000000000 */
[----:B------:R-:W-:Y:S01]  /*8630*/  SHF.R.U32.HI R216, RZ, 0x4, R216 ;  /* 0x00000004ffd87819 */ /* 0x000fe200000116d8 */
[----:B------:R-:W-:Y:S01]  /*8640*/  USHF.R.U32.HI UR4, URZ, 0x4, UR4 ;  /* 0x000000043f047899 */ /* 0x000fe20008011604 */
[----:B------:R-:W-:Y:S01]  /*8650*/  R2UR UR11, R5 ;  /* 0x00000000050b72ca */ /* 0x000fe200000e0000 */
[----:B0-2-4-:R-:W-:Y:S01]  /*8660*/  IMAD.MOV.U32 R7, RZ, RZ, 0x40000040 ;  /* 0x40000040ff077424 */ /* 0x015fe200078e00ff */
[----:B------:R-:W-:Y:S01]  /*8670*/  LOP3.LUT R216, R216, 0x3fff, RZ, 0xc0, !PT ;  /* 0x00003fffd8d87812 */ /* 0x000fe200078ec0ff */
[----:B------:R-:W-:Y:S01]  /*8680*/  ULOP3.LUT UR4, UR4, 0x3fff, URZ, 0xc0, !UPT ;  /* 0x00003fff04047892 */ /* 0x000fe2000f8ec03f */
[----:B------:R-:W-:Y:S01]  /*8690*/  IMAD.U32 R9, RZ, RZ, UR9 ;  /* 0x00000009ff097e24 */ /* 0x000fe2000f8e00ff */
[----:B------:R-:W-:Y:S01]  /*86a0*/  UMOV UR53, 0x40000040 ;  /* 0x4000004000357882 */ /* 0x000fe20000000000 */
[----:B------:R-:W-:Y:S01]  /*86b0*/  LOP3.LUT R218, R216, 0x10000, RZ, 0xfc, !PT ;  /* 0x00010000d8da7812 */ /* 0x000fe200078efcff */
[----:B------:R-:W-:Y:S01]  /*86c0*/  ULOP3.LUT UR4, UR4, 0x10000, URZ, 0xfc, !UPT ;  /* 0x0001000004047892 */ /* 0x000fe2000f8efc3f */
[----:B------:R-:W-:Y:S01]  /*86d0*/  IMAD.MOV.U32 R5, RZ, RZ, 0x40000040 ;  /* 0x40000040ff057424 */ /* 0x000fe200078e00ff */
[----:B------:R-:W-:Y:S01]  /*86e0*/  UMOV UR49, 0x40000040 ;  /* 0x4000004000317882 */ /* 0x000fe20000000000 */
[----:B------:R-:W-:Y:S01]  /*86f0*/  UMOV UR45, 0x40000040 ;  /* 0x40000040002d7882 */ /* 0x000fe20000000000 */
[----:B------:R-:W-:Y:S01]  /*8700*/  IMAD R4, R200, 0xc00, R218 ;  /* 0x00000c00c8047824 */ /* 0x000fe200078e02da */
[----:B------:R-:W-:Y:S01]  /*8710*/  UIADD3 UR5, UR4, 0x2, URZ ;  /* 0x0000000204057890 */ /* 0x000fe2000fffe03f */
[----:B------:R-:W-:Y:S01]  /*8720*/  R2UR UR39, R5 ;  /* 0x00000000052772ca */ /* 0x000fe200000e0000 */
[----:B------:R-:W-:Y:S01]  /*8730*/  UMOV UR8, UR4 ;  /* 0x0000000400087c82 */ /* 0x000fe20008000000 */
[C---:B------:R-:W-:Y:S01]  /*8740*/  VIADD R6, R4.reuse, 0x2 ;  /* 0x0000000204067836 */ /* 0x040fe20000000000 */
[----:B------:R-:W-:Y:S01]  /*8750*/  R2UR UR10, R4 ;  /* 0x00000000040a72ca */ /* 0x000fe200000e0000 */
[----:B------:R-:W-:Y:S01]  /*8760*/  IMAD.U32 R8, RZ, RZ, UR8 ;  /* 0x00000008ff087e24 */ /* 0x000fe2000f8e00ff */
[----:B------:R-:W-:Y:S01]  /*8770*/  UIADD3 UR52, UR4, 0x806, URZ ;  /* 0x0000080604347890 */ /* 0x000fe2000fffe03f */
[----:B------:R-:W-:Y:S01]  /*8780*/  SHF.R.S32.HI R13, RZ, 0x1f, R235 ;  /* 0x0000001fff0d7819 */ /* 0x000fe200000114eb */
[----:B------:R-:W-:Y:S01]  /*8790*/  UIADD3 UR48, UR4, 0xc00, URZ ;  /* 0x00000c0004307890 */ /* 0x000fe2000fffe03f */
[----:B------:R-:W0:Y:S01]  /*87a0*/  S2R R72, SR_TID.X ;  /* 0x0000000000487919 */ /* 0x000e220000002100 */
[----:B------:R-:W-:Y:S01]  /*87b0*/  UIADD3 UR44, UR4, 0xc02, URZ ;  /* 0x00000c02042c7890 */ /* 0x000fe2000fffe03f */
[----:B------:R-:W-:Y:S01]  /*87c0*/  LEA.HI R13, R13, R235, RZ, 0x2 ;  /* 0x000000eb0d0d7211 */ /* 0x000fe200078f10ff */
[----:B------:R-:W-:Y:S01]  /*87d0*/  UIADD3 UR40, UR4, 0xc04, URZ ;  /* 0x00000c0404287890 */ /* 0x000fe2000fffe03f */
[----:B------:R2:W-:Y:S01]  /*87e0*/  STL.64 [R1+0x50], R8 ;  /* 0x0000500801007387 */ /* 0x0005e20000100a00 */
[----:B------:R-:W-:Y:S01]  /*87f0*/  UMOV UR41, 0x40000040 ;  /* 0x4000004000297882 */ /* 0x000fe20000000000 */
[----:B------:R-:W-:Y:S01]  /*8800*/  UIADD3 UR36, UR4, 0xc06, URZ ;  /* 0x00000c0604247890 */ /* 0x000fe2000fffe03f */
[----:B------:R-:W-:Y:S01]  /*8810*/  LOP3.LUT R13, R13, 0x7ffffffc, RZ, 0xc0, !PT ;  /* 0x7ffffffc0d0d7812 */ /* 0x000fe200078ec0ff */
        /* <DEDUP_REMOVED lines=8> */
[----:B--2---:R-:W-:Y:S01]  /*88a0*/  MOV R8, UR8 ;  /* 0x0000000800087c02 */ /* 0x004fe20008000f00 */
[----:B------:R-:W-:Y:S01]  /*88b0*/  IMAD.U32 R9, RZ, RZ, UR9 ;  /* 0x00000009ff097e24 */ /* 0x000fe2000f8e00ff */
[----:B------:R-:W-:Y:S01]  /*88c0*/  UMOV UR37, 0x40000040 ;  /* 0x4000004000257882 */ /* 0x000fe20000000000 */
[----:B------:R-:W-:Y:S01]  /*88d0*/  IMAD.IADD R13, R235, 0x1, -R13 ;  /* 0x00000001eb0d7824 */ /* 0x000fe200078e0a0d */
[----:B------:R-:W-:-:S02]  /*88e0*/  LOP3.LUT R216, R216, 0x3000000, RZ, 0xfc, !PT ;  /* 0x03000000d8d87812 */ /* 0x000fc400078efcff */
        /* <DEDUP_REMOVED lines=11> */
[----:B--2---:R-:W-:Y:S02]  /*89a0*/  IMAD.U32 R8, RZ, RZ, UR8 ;  /* 0x00000008ff087e24 */ /* 0x004fe4000f8e00ff */
        /* <DEDUP_REMOVED lines=90> */
[----:B--2---:R-:W-:Y:S01]  /*8f50*/  IMAD.U32 R8, RZ, RZ, UR8 ;  /* 0x00000008ff087e24 */ /* 0x004fe2000f8e00ff */
[----:B------:R-:W-:Y:S01]  /*8f60*/  ULDC UR4, c[0x0][0xad0] ;  /* 0x0002b40000047ab9 */ /* 0x000fe20000000800 */
        /* <DEDUP_REMOVED lines=9> */
[----:B------:R-:W-:Y:S02]  /*9000*/  VIADD R6, R4, 0x606 ;  /* 0x0000060604067836 */ /* 0x000fe40000000000 */
[----:B------:R-:W-:Y:S02]  /*9010*/  IMAD.MOV.U32 R7, RZ, RZ, 0x40000040 ;  /* 0x40000040ff077424 */ /* 0x000fe400078e00ff */
[----:B--2---:R-:W-:Y:S01]  /*9020*/  IMAD.U32 R8, RZ, RZ, UR8 ;  /* 0x00000008ff087e24 */ /* 0x004fe2000f8e00ff */
[----:B------:R-:W-:Y:S01]  /*9030*/  R2UR UR54, R6 ;  /* 0x00000000063672ca */ /* 0x000fe200000e0000 */
[----:B------:R-:W-:Y:S01]  /*9040*/  VIADD R6, R4, 0x900 ;  /* 0x0000090004067836 */ /* 0x000fe20000000000 */
[----:B------:R-:W-:Y:S01]  /*9050*/  R2UR UR55, R7 ;  /* 0x00000000073772ca */ /* 0x000fe200000e0000 */
[----:B------:R-:W-:-:S02]  /*9060*/  IMAD.MOV.U32 R7, RZ, RZ, 0x40000040 ;  /* 0x40000040ff077424 */ /* 0x000fc400078e00ff */
[----:B------:R-:W-:Y:S01]  /*9070*/  IMAD.U32 R9, RZ, RZ, UR9 ;  /* 0x00000009ff097e24 */ /* 0x000fe2000f8e00ff */
[----:B------:R-:W-:Y:S01]  /*9080*/  R2UR UR50, R6 ;  /* 0x00000000063272ca */ /* 0x000fe200000e0000 */
[----:B------:R-:W-:Y:S01]  /*9090*/  VIADD R6, R4, 0x902 ;  /* 0x0000090204067836 */ /* 0x000fe20000000000 */
[----:B------:R-:W-:Y:S01]  /*90a0*/  R2UR UR51, R7 ;  /* 0x00000000073372ca */ /* 0x000fe200000e0000 */
[----:B------:R-:W-:Y:S01]  /*90b0*/  IMAD.MOV.U32 R7, RZ, RZ, 0x40000040 ;  /* 0x40000040ff077424 */ /* 0x000fe200078e00ff */
[----:B------:R2:W-:Y:S02]  /*90c0*/  STL.64 [R1], R8 ;  /* 0x0000000801007387 */ /* 0x0005e40000100a00 */
[----:B------:R-:W-:Y:S01]  /*90d0*/  R2UR UR46, R6 ;  /* 0x00000000062e72ca */ /* 0x000fe200000e0000 */
[C---:B------:R-:W-:Y:S01]  /*90e0*/  VIADD R6, R4.reuse, 0x904 ;  /* 0x0000090404067836 */ /* 0x040fe20000000000 */
[----:B------:R-:W-:Y:S01]  /*90f0*/  R2UR UR47, R7 ;  /* 0x00000000072f72ca */ /* 0x000fe200000e0000 */
[----:B------:R-:W-:Y:S01]  /*9100*/  VIADD R4, R4, 0x906 ;  /* 0x0000090604047836 */ /* 0x000fe20000000000 */
[----:B------:R-:W-:-:S02]  /*9110*/  MOV R7, 0x40000040 ;  /* 0x4000004000077802 */ /* 0x000fc40000000f00 */
[----:B------:R-:W-:Y:S01]  /*9120*/  R2UR UR42, R6 ;  /* 0x00000000062a72ca */ /* 0x000fe200000e0000 */
[----:B------:R-:W-:Y:S01]  /*9130*/  IMAD R6, R196, -0x60, R195 ;  /* 0xffffffa0c4067824 */ /* 0x000fe200078e02c3 */
[----:B------:R-:W-:Y:S02]  /*9140*/  R2UR UR43, R7 ;  /* 0x00000000072b72ca */ /* 0x000fe400000e0000 */
[----:B------:R-:W-:Y:S01]  /*9150*/  R2UR UR38, R4 ;  /* 0x00000000042672ca */ /* 0x000fe200000e0000 */
[----:B------:R-:W-:-:S04]  /*9160*/  VIADD R6, R6, 0x60 ;  /* 0x0000006006067836 */ /* 0x000fc80000000000 */
[----:B------:R-:W-:-:S05]  /*9170*/  IMAD R6, R13, -0x2, R6 ;  /* 0xfffffffe0d067824 */ /* 0x000fca00078e0206 */
[C---:B------:R-:W-:Y:S02]  /*9180*/  ISETP.GT.AND P4, PT, R6.reuse, RZ, PT ;  /* 0x000000ff0600720c */ /* 0x040fe40003f84270 */
[C---:B------:R-:W-:Y:S02]  /*9190*/  ISETP.GT.AND P5, PT, R6.reuse, 0x1, PT ;  /* 0x000000010600780c */ /* 0x040fe40003fa4270 */
[C---:B------:R-:W-:Y:S02]  /*91a0*/  ISETP.GT.AND P2, PT, R6.reuse, 0x8, PT ;  /* 0x000000080600780c */ /* 0x040fe40003f44270 */
[----:B------:R-:W-:Y:S01]  /*91b0*/  ISETP.GT.AND P3, PT, R6, 0x9, PT ;  /* 0x000000090600780c */ /* 0x000fe20003f64270 */
        /* <DEDUP_REMOVED lines=19> */
[----:B------:R-:W-:Y:S02]  /*92f0*/  WARPGROUP.DEPBAR.LE gsb0, 0x0 ;  /* 0x00008000000079c5 */ /* 0x000fe40000010000 */
        /* <DEDUP_REMOVED lines=63> */
[----:B------:R-:W-:Y:S01]  /*96f0*/  ISETP.GT.AND P5, PT, R6, 0x11, PT ;  /* 0x000000110600780c */ /* 0x000fe20003fa4270 */
[----:B------:R-:W-:Y:S01]  /*9700*/  FMUL.FTZ R67, R67, UR4 ;  /* 0x0000000443437c20 */ /* 0x000fe20008410000 */
[----:B------:R-:W-:Y:S01]  /*9710*/  FMUL.FTZ R70, R70, UR4 ;  /* 0x0000000446467c20 */ /* 0x000fe20008410000 */
[----:B------:R-:W-:Y:S01]  /*9720*/  FMUL.FTZ R71, R71, UR4 ;  /* 0x0000000447477c20 */ /* 0x000fe20008410000 */
[----:B------:R-:W-:Y:S01]  /*9730*/  ULDC UR4, c[0x0][0xa80] ;  /* 0x0002a00000047ab9 */ /* 0x000fe20000000800 */
[----:B------:R-:W5:Y:S01]  /*9740*/  MUFU.TANH R33, R33 ;  /* 0x0000002100217308 */ /* 0x000f620000002400 */
[----:B---3--:R-:W-:-:S04]  /*9750*/  FSEL R165, R32, -INF , P4 ;  /* 0xff80000020a57808 */ /* 0x008fc80002000000 */
[----:B------:R-:W-:Y:S02]  /*9760*/  FMNMX.FTZ R7, R165, R14, !PT ;  /* 0x0000000ea5077209 */ /* 0x000fe40007810000 */
[----:B------:R-:W-:Y:S01]  /*9770*/  FMNMX.FTZ R14, R5, R25, !PT ;  /* 0x00000019050e7209 */ /* 0x000fe20007810000 */
[----:B------:R-:W3:Y:S01]  /*9780*/  MUFU.TANH R31, R31 ;  /* 0x0000001f001f7308 */ /* 0x000ee20000002400 */
[----:B----4-:R-:W-:Y:S02]  /*9790*/  FSEL R29, R30, -INF , P2 ;  /* 0xff8000001e1d7808 */ /* 0x010fe40001000000 */
[----:B------:R-:W-:Y:S02]  /*97a0*/  ISETP.GT.AND P2, PT, R6, 0x18, PT ;  /* 0x000000180600780c */ /* 0x000fe40003f44270 */
[----:B------:R-:W-:-:S03]  /*97b0*/  FMNMX.FTZ R14, R29, R14, !PT ;  /* 0x0000000e1d0e7209 */ /* 0x000fc60007810000 */
[----:B------:R-:W4:Y:S01]  /*97c0*/  MUFU.TANH R36, R36 ;  /* 0x0000002400247308 */ /* 0x000f220000002400 */
[----:B-----5:R-:W-:-:S04]  /*97d0*/  FSEL R162, R33, -INF , P5 ;  /* 0xff80000021a27808 */ /* 0x020fc80002800000 */
        /* <DEDUP_REMOVED lines=13> */
[----:B---3--:R-:W-:-:S04]  /*98b0*/  FSEL R164, R37, -INF , P3 ;  /* 0xff80000025a47808 */ /* 0x008fc80001800000 */
[----:B------:R-:W-:-:S03]  /*98c0*/  FMNMX.FTZ R7, R164, R7, !PT ;  /* 0x00000007a4077209 */ /* 0x000fc60007810000 */
        /* <DEDUP_REMOVED lines=14> */
[----:B------:R0:W4:Y:S01]  /*99b0*/  MUFU.TANH R21, R42 ;  /* 0x0000002a00157308 */ /* 0x0001220000002400 */
[----:B-----5:R-:W-:Y:S02]  /*99c0*/  FSEL R177, R39, -INF , P3 ;  /* 0xff80000027b17808 */ /* 0x020fe40001800000 */
[----:B------:R-:W-:Y:S02]  /*99d0*/  ISETP.GT.AND P3, PT, R6, 0x29, PT ;  /* 0x000000290600780c */ /* 0x000fe40003f64270 */
[----:B------:R-:W-:-:S03]  /*99e0*/  FMNMX.FTZ R14, R177, R14, !PT ;  /* 0x0000000eb10e7209 */ /* 0x000fc60007810000 */
[----:B------:R-:W5:Y:S01]  /*99f0*/  MUFU.TANH R45, R45 ;  /* 0x0000002d002d7308 */ /* 0x000f620000002400 */
[----:B---3--:R-:W-:Y:S02]  /*9a00*/  FSEL R156, R44, -INF , P2 ;  /* 0xff8000002c9c7808 */ /* 0x008fe40001000000 */
[----:B0-----:R-:W-:Y:S02]  /*9a10*/  SHF.R.U32.HI R42, RZ, 0x7, R72 ;  /* 0x00000007ff2a7819 */ /* 0x001fe40000011648 */
[----:B------:R-:W-:Y:S02]  /*9a20*/  FMNMX.FTZ R7, R156, R7, !PT ;  /* 0x000000079c077209 */ /* 0x000fe40007810000 */
[----:B------:R-:W-:Y:S01]  /*9a30*/  IADD3 R168, -R42, 0xb, RZ ;  /* 0x0000000b2aa87810 */ /* 0x000fe20007ffe1ff */
[----:B------:R-:W0:Y:S01]  /*9a40*/  MUFU.TANH R43, R43 ;  /* 0x0000002b002b7308 */ /* 0x000e220000002400 */
[----:B----4-:R-:W-:Y:S02]  /*9a50*/  FSEL R21, R21, -INF , P4 ;  /* 0xff80000015157808 */ /* 0x010fe40002000000 */
[----:B------:R-:W-:-:S02]  /*9a60*/  ISETP.GT.AND P4, PT, R6, 0x30, PT ;  /* 0x000000300600780c */ /* 0x000fc40003f84270 */
[----:B------:R-:W-:-:S03]  /*9a70*/  FMNMX.FTZ R14, R21, R14, !PT ;  /* 0x0000000e150e7209 */ /* 0x000fc60007810000 */
[----:B------:R-:W3:Y:S01]  /*9a80*/  MUFU.TANH R48, R48 ;  /* 0x0000003000307308 */ /* 0x000ee20000002400 */
[----:B-----5:R-:W-:-:S04]  /*9a90*/  FSEL R170, R45, -INF , P3 ;  /* 0xff8000002daa7808 */ /* 0x020fc80001800000 */
[----:B------:R-:W-:-:S03]  /*9aa0*/  FMNMX.FTZ R28, R170, R7, !PT ;  /* 0x00000007aa1c7209 */ /* 0x000fc60007810000 */
[----:B------:R-:W4:Y:S01]  /*9ab0*/  MUFU.TANH R46, R46 ;  /* 0x0000002e002e7308 */ /* 0x000f220000002400 */
[----:B0-----:R-:W-:Y:S02]  /*9ac0*/  FSEL R169, R43, -INF , P5 ;  /* 0xff8000002ba97808 */ /* 0x001fe40002800000 */
[----:B------:R-:W-:Y:S02]  /*9ad0*/  ISETP.GT.AND P5, PT, R6, 0x31, PT ;  /* 0x000000310600780c */ /* 0x000fe40003fa4270 */
[----:B------:R-:W-:-:S03]  /*9ae0*/  FMNMX.FTZ R7, R169, R14, !PT ;  /* 0x0000000ea9077209 */ /* 0x000fc60007810000 */
[----:B--2---:R-:W0:Y:S01]  /*9af0*/  MUFU.TANH R9, R49 ;  /* 0x0000003100097308 */ /* 0x004e220000002400 */
[----:B---3--:R-:W-:-:S04]  /*9b00*/  FSEL R3, R48, -INF , P4 ;  /* 0xff80000030037808 */ /* 0x008fc80002000000 */
[----:B------:R-:W-:-:S03]  /*9b10*/  FMNMX.FTZ R28, R3, R28, !PT ;  /* 0x0000001c031c7209 */ /* 0x000fc60007810000 */
[----:B------:R-:W2:Y:S01]  /*9b20*/  MUFU.TANH R47, R47 ;  /* 0x0000002f002f7308 */ /* 0x000ea20000002400 */
[----:B----4-:R-:W-:Y:S02]  /*9b30*/  FSEL R166, R46, -INF , P2 ;  /* 0xff8000002ea67808 */ /* 0x010fe40001000000 */
[----:B------:R-:W-:Y:S02]  /*9b40*/  ISETP.GT.AND P2, PT, R6, 0x38, PT ;  /* 0x000000380600780c */ /* 0x000fe40003f44270 */
[----:B------:R-:W-:-:S03]  /*9b50*/  FMNMX.FTZ R14, R166, R7, !PT ;  /* 0x00000007a60e7209 */ /* 0x000fc60007810000 */
[----:B------:R-:W3:Y:S01]  /*9b60*/  MUFU.TANH R11, R52 ;  /* 0x00000034000b7308 */ /* 0x000ee20000002400 */
[----:B0-----:R-:W-:-:S04]  /*9b70*/  FSEL R9, R9, -INF , P5 ;  /* 0xff80000009097808 */ /* 0x001fc80002800000 */
[----:B------:R-:W-:-:S03]  /*9b80*/  FMNMX.FTZ R28, R9, R28, !PT ;  /* 0x0000001c091c7209 */ /* 0x000fc60007810000 */
[----:B------:R-:W0:Y:S01]  /*9b90*/  MUFU.TANH R50, R50 ;  /* 0x0000003200327308 */ /* 0x000e220000002400 */
[----:B--2---:R-:W-:Y:S02]  /*9ba0*/  FSEL R171, R47, -INF , P3 ;  /* 0xff8000002fab7808 */ /* 0x004fe40001800000 */
[----:B------:R-:W-:Y:S02]  /*9bb0*/  ISETP.GT.AND P3, PT, R6, 0x39, PT ;  /* 0x000000390600780c */ /* 0x000fe40003f64270 */
[----:B------:R-:W-:-:S03]  /*9bc0*/  FMNMX.FTZ R7, R171, R14, !PT ;  /* 0x0000000eab077209 */ /* 0x000fc60007810000 */
[----:B------:R-:W2:Y:S01]  /*9bd0*/  MUFU.TANH R12, R53 ;  /* 0x00000035000c7308 */ /* 0x000ea20000002400 */
[----:B---3--:R-:W-:-:S04]  /*9be0*/  FSEL R11, R11, -INF , P2 ;  /* 0xff8000000b0b7808 */ /* 0x008fc80001000000 */
[----:B------:R-:W-:-:S03]  /*9bf0*/  FMNMX.FTZ R15, R11, R28, !PT ;  /* 0x0000001c0b0f7209 */ /* 0x000fc60007810000 */
[----:B------:R-:W3:Y:S01]  /*9c00*/  MUFU.TANH R8, R51 ;  /* 0x0000003300087308 */ /* 0x000ee20000002400 */
[----:B0-----:R-:W-:Y:S02]  /*9c10*/  FSEL R176, R50, -INF , P4 ;  /* 0xff80000032b07808 */ /* 0x001fe40002000000 */
[----:B------:R-:W-:Y:S02]  /*9c20*/  ISETP.GT.AND P4, PT, R6, 0x40, PT ;  /* 0x000000400600780c */ /* 0x000fe40003f84270 */
[----:B------:R-:W-:-:S03]  /*9c30*/  FMNMX.FTZ R7, R176, R7, !PT ;  /* 0x00000007b0077209 */ /* 0x000fc60007810000 */
[----:B------:R-:W0:Y:S01]  /*9c40*/  MUFU.TANH R56, R56 ;  /* 0x0000003800387308 */ /* 0x000e220000002400 */
[----:B--2---:R-:W-:-:S04]  /*9c50*/  FSEL R12, R12, -INF , P3 ;  /* 0xff8000000c0c7808 */ /* 0x004fc80001800000 */
[----:B------:R-:W-:-:S03]  /*9c60*/  FMNMX.FTZ R15, R12, R15, !PT ;  /* 0x0000000f0c0f7209 */ /* 0x000fc60007810000 */
[----:B------:R-:W2:Y:S01]  /*9c70*/  MUFU.TANH R10, R54 ;  /* 0x00000036000a7308 */ /* 0x000ea20000002400 */
[----:B---3--:R-:W-:Y:S02]  /*9c80*/  FSEL R8, R8, -INF , P5 ;  /* 0xff80000008087808 */ /* 0x008fe40002800000 */
[----:B------:R-:W-:Y:S02]  /*9c90*/  ISETP.GT.AND P5, PT, R6, 0x41, PT ;  /* 0x000000410600780c */ /* 0x000fe40003fa4270 */
[----:B------:R-:W-:-:S03]  /*9ca0*/  FMNMX.FTZ R7, R8, R7, !PT ;  /* 0x0000000708077209 */ /* 0x000fc60007810000 */
[----:B------:R-:W3:Y:S01]  /*9cb0*/  MUFU.TANH R57, R57 ;  /* 0x0000003900397308 */ /* 0x000ee20000002400 */
[----:B0-----:R-:W-:-:S04]  /*9cc0*/  FSEL R186, R56, -INF , P4 ;  /* 0xff80000038ba7808 */ /* 0x001fc80002000000 */
[----:B------:R-:W-:-:S03]  /*9cd0*/  FMNMX.FTZ R28, R186, R15, !PT ;  /* 0x0000000fba1c7209 */ /* 0x000fc60007810000 */
[----:B------:R-:W0:Y:S01]  /*9ce0*/  MUFU.TANH R13, R55 ;  /* 0x00000037000d7308 */ /* 0x000e220000002400 */
[----:B--2---:R-:W-:Y:S02]  /*9cf0*/  FSEL R10, R10, -INF , P2 ;  /* 0xff8000000a0a7808 */ /* 0x004fe40001000000 */
[----:B------:R-:W-:-:S05]  /*9d00*/  ISETP.GT.AND P2, PT, R6, 0x48, PT ;  /* 0x000000480600780c */ /* 0x000fca0003f44270 */
[----:B------:R-:W2:Y:S01]  /*9d10*/  MUFU.TANH R60, R60 ;  /* 0x0000003c003c7308 */ /* 0x000ea20000002400 */
[----:B---3--:R-:W-:-:S04]  /*9d20*/  FSEL R185, R57, -INF , P5 ;  /* 0xff80000039b97808 */ /* 0x008fc80002800000 */
[----:B------:R-:W-:-:S03]  /*9d30*/  FMNMX.FTZ R15, R185, R28, !PT ;  /* 0x0000001cb90f7209 */ /* 0x000fc60007810000 */
[----:B------:R-:W3:Y:S01]  /*9d40*/  MUFU.TANH R58, R58 ;  /* 0x0000003a003a7308 */ /* 0x000ee20000002400 */
[----:B0-----:R-:W-:Y:S02]  /*9d50*/  FSEL R13, R13, -INF , P3 ;  /* 0xff8000000d0d7808 */ /* 0x001fe40001800000 */
[----:B------:R-:W-:-:S05]  /*9d60*/  ISETP.GT.AND P3, PT, R6, 0x49, PT ;  /* 0x000000490600780c */ /* 0x000fca0003f64270 */
[----:B------:R-:W0:Y:S01]  /*9d70*/  MUFU.TANH R59, R59 ;  /* 0x0000003b003b7308 */ /* 0x000e220000002400 */
[----:B--2---:R-:W-:-:S04]  /*9d80*/  FSEL R184, R60, -INF , P2 ;  /* 0xff8000003cb87808 */ /* 0x004fc80001000000 */
[----:B------:R-:W-:-:S03]  /*9d90*/  FMNMX.FTZ R28, R184, R15, !PT ;  /* 0x0000000fb81c7209 */ /* 0x000fc60007810000 */
[----:B------:R-:W2:Y:S01]  /*9da0*/  MUFU.TANH R61, R61 ;  /* 0x0000003d003d7308 */ /* 0x000ea20000002400 */
[----:B---3--:R-:W-:Y:S02]  /*9db0*/  FSEL R192, R58, -INF , P4 ;  /* 0xff8000003ac07808 */ /* 0x008fe40002000000 */
[----:B------:R-:W-:-:S05]  /*9dc0*/  ISETP.GT.AND P4, PT, R6, 0x50, PT ;  /* 0x000000500600780c */ /* 0x000fca0003f84270 */
        /* <DEDUP_REMOVED lines=19> */
[----:B---3--:R-:W-:Y:S02]  /*9f00*/  FSEL R187, R65, -INF , P5 ;  /* 0xff80000041bb7808 */ /* 0x008fe40002800000 */
[----:B------:R-:W-:-:S02]  /*9f10*/  FMNMX.FTZ R6, R189, R6, !PT ;  /* 0x00000006bd067209 */ /* 0x000fc40007810000 */
[----:B------:R-:W-:-:S03]  /*9f20*/  FMNMX.FTZ R7, R187, R28, !PT ;  /* 0x0000001cbb077209 */ /* 0x000fc60007810000 */
[----:B------:R-:W3:Y:S01]  /*9f30*/  MUFU.TANH R14, R69 ;  /* 0x00000045000e7308 */ /* 0x000ee20000002400 */
[----:B0-----:R-:W-:-:S04]  /*9f40*/  FSEL R182, R68, -INF , P2 ;  /* 0xff80000044b67808 */ /* 0x001fc80001000000 */
[----:B------:R-:W-:Y:S02]  /*9f50*/  FMNMX.FTZ R15, R182, R7, !PT ;  /* 0x00000007b60f7209 */ /* 0x000fe40007810000 */
[----:B------:R-:W-:Y:S01]  /*9f60*/  FMNMX.FTZ R7, R191, R6, !PT ;  /* 0x00000006bf077209 */ /* 0x000fe20007810000 */
[----:B------:R-:W0:Y:S01]  /*9f70*/  MUFU.TANH R67, R67 ;  /* 0x0000004300437308 */ /* 0x000e220000002400 */
[----:B--2---:R-:W-:Y:S02]  /*9f80*/  FSEL R181, R66, -INF , P4 ;  /* 0xff80000042b57808 */ /* 0x004fe40002000000 */
[----:B------:R-:W-:-:S04]  /*9f90*/  FMNMX.FTZ R6, R188, R7, !PT ;  /* 0x00000007bc067209 */ /* 0x000fc80007810000 */
[----:B------:R-:W-:Y:S01]  /*9fa0*/  FMNMX.FTZ R7, R181, R6, !PT ;  /* 0x00000006b5077209 */ /* 0x000fe20007810000 */
[----:B------:R-:W2:Y:S01]  /*9fb0*/  MUFU.TANH R70, R70 ;  /* 0x0000004600467308 */ /* 0x000ea20000002400 */
[----:B---3--:R-:W-:-:S04]  /*9fc0*/  FSEL R14, R14, -INF , P3 ;  /* 0xff8000000e0e7808 */ /* 0x008fc80001800000 */
[----:B------:R-:W-:-:S03]  /*9fd0*/  FMNMX.FTZ R15, R14, R15, !PT ;  /* 0x0000000f0e0f7209 */ /* 0x000fc60007810000 */
[----:B------:R-:W3:Y:S01]  /*9fe0*/  MUFU.TANH R71, R71 ;  /* 0x0000004700477308 */ /* 0x000ee20000002400 */
[----:B0-----:R-:W-:Y:S01]  /*9ff0*/  FSEL R180, R67, -INF , P5 ;  /* 0xff80000043b47808 */ /* 0x001fe20002800000 */
[----:B------:R-:W0:Y:S03]  /*a000*/  SHFL.BFLY PT, R30, R15, 0x2, 0x1f ;  /* 0x0c401f000f1e7f89 */ /* 0x000e2600000e0000 */
[----:B------:R-:W-:Y:S02]  /*a010*/  FMNMX.FTZ R6, R180, R7, !PT ;  /* 0x00000007b4067209 */ /* 0x000fe40007810000 */
[----:B--2---:R-:W-:-:S04]  /*a020*/  FSEL R179, R70, -INF , P2 ;  /* 0xff80000046b37808 */ /* 0x004fc80001000000 */
[----:B------:R-:W-:Y:S01]  /*a030*/  FMNMX.FTZ R7, R179, R6, !PT ;  /* 0x00000006b3077209 */ /* 0x000fe20007810000 */
[----:B------:R-:W-:Y:S01]  /*a040*/  IMAD.U32 R6, RZ, RZ, UR4 ;  /* 0x00000004ff067e24 */ /* 0x000fe2000f8e00ff */
[----:B---3--:R-:W-:-:S04]  /*a050*/  FSEL R178, R71, -INF , P3 ;  /* 0xff80000047b27808 */ /* 0x008fc80001800000 */
[----:B------:R-:W-:-:S05]  /*a060*/  FMNMX.FTZ R28, R178, R7, !PT ;  /* 0x00000007b21c7209 */ /* 0x000fca0007810000 */
[----:B------:R-:W2:Y:S01]  /*a070*/  SHFL.BFLY PT, R31, R28, 0x2, 0x1f ;  /* 0x0c401f001c1f7f89 */ /* 0x000ea200000e0000 */
[----:B0-----:R-:W-:-:S05]  /*a080*/  FMNMX.FTZ R30, R15, R30, !PT ;  /* 0x0000001e0f1e7209 */ /* 0x001fca0007810000 */
[----:B------:R-:W0:Y:S01]  /*a090*/  SHFL.BFLY PT, R7, R30, 0x1, 0x1f ;  /* 0x0c201f001e077f89 */ /* 0x000e2200000e0000 */
[----:B--2---:R-:W-:-:S05]  /*a0a0*/  FMNMX.FTZ R31, R28, R31, !PT ;  /* 0x0000001f1c1f7209 */ /* 0x004fca0007810000 */
[----:B------:R-:W2:Y:S01]  /*a0b0*/  SHFL.BFLY PT, R32, R31, 0x1, 0x1f ;  /* 0x0c201f001f207f89 */ /* 0x000ea200000e0000 */
[----:B0-----:R-:W-:Y:S01]  /*a0c0*/  FMNMX.FTZ R7, R30, R7, !PT ;  /* 0x000000071e077209 */ /* 0x001fe20007810000 */
[----:B------:R0:W-:Y:S06]  /*a0d0*/  BAR.ARV R168, 0x100 ;  /* 0x000400a80000751d */ /* 0x0001ec0000002000 */
[C---:B------:R-:W-:Y:S01]  /*a0e0*/  FMUL.FTZ R15, R7.reuse, R6 ;  /* 0x00000006070f7220 */ /* 0x040fe20000410000 */
[----:B------:R-:W-:-:S04]  /*a0f0*/  FSETP.NEU.FTZ.AND P2, PT, R7, -INF , PT ;  /* 0xff8000000700780b */ /* 0x000fc80003f5d000 */
[----:B------:R-:W-:-:S05]  /*a100*/  FSEL R15, R15, RZ, P2 ;  /* 0x000000ff0f0f7208 */ /* 0x000fca0001000000 */
[-CC-:B------:R-:W-:Y:S01]  /*a110*/  FFMA.FTZ R28, R20, R6.reuse, -R15.reuse ;  /* 0x00000006141c7223 */ /* 0x180fe2000001080f */
[-CC-:B------:R-:W-:Y:S01]  /*a120*/  FFMA.FTZ R24, R24, R6.reuse, -R15.reuse ;  /* 0x0000000618187223 */ /* 0x180fe2000001080f */
[-CC-:B------:R-:W-:Y:S01]  /*a130*/  FFMA.FTZ R172, R26, R6.reuse, -R15.reuse ;  /* 0x000000061aac7223 */ /* 0x180fe2000001080f */
[--C-:B------:R-:W-:Y:S01]  /*a140*/  FFMA.FTZ R4, R4, R6, -R15.reuse ;  /* 0x0000000604047223 */ /* 0x100fe2000001080f */
[----:B--2---:R-:W-:Y:S01]  /*a150*/  FMNMX.FTZ R167, R31, R32, !PT ;  /* 0x000000201fa77209 */ /* 0x004fe20007810000 */
[----:B------:R2:W-:Y:S01]  /*a160*/  MUFU.EX2 R33, R24 ;  /* 0x0000001800217308 */ /* 0x0005e20000000800 */
[-CC-:B------:R-:W-:Y:S01]  /*a170*/  FFMA.FTZ R160, R160, R6.reuse, -R15.reuse ;  /* 0x00000006a0a07223 */ /* 0x180fe2000001080f */
[-CC-:B------:R-:W-:Y:S01]  /*a180*/  FFMA.FTZ R3, R3, R6.reuse, -R15.reuse ;  /* 0x0000000603037223 */ /* 0x180fe2000001080f */
[C---:B------:R-:W-:Y:S01]  /*a190*/  FSETP.NEU.FTZ.AND P2, PT, R167.reuse, -INF , PT ;  /* 0xff800000a700780b */ /* 0x040fe20003f5d000 */
[-C--:B------:R-:W-:Y:S01]  /*a1a0*/  FMUL.FTZ R20, R167, R6.reuse ;  /* 0x00000006a7147220 */ /* 0x080fe20000410000 */
[-CC-:B------:R-:W-:Y:S01]  /*a1b0*/  FFMA.FTZ R11, R11, R6.reuse, -R15.reuse ;  /* 0x000000060b0b7223 */ /* 0x180fe2000001080f */
[-CC-:B------:R-:W-:Y:S01]  /*a1c0*/  FFMA.FTZ R12, R12, R6.reuse, -R15.reuse ;  /* 0x000000060c0c7223 */ /* 0x180fe2000001080f */
[----:B------:R-:W-:Y:S01]  /*a1d0*/  FFMA.FTZ R190, R190, R6, -R15 ;  /* 0x00000006bebe7223 */ /* 0x000fe2000001080f */
[----:B------:R3:W-:Y:S01]  /*a1e0*/  MUFU.EX2 R152, R4 ;  /* 0x0000000400987308 */ /* 0x0007e20000000800 */
[----:B------:R-:W-:Y:S01]  /*a1f0*/  FSEL R20, R20, RZ, P2 ;  /* 0x000000ff14147208 */ /* 0x000fe20001000000 */
[----:B--2---:R-:W-:-:S02]  /*a200*/  @!P1 VIADD R24, R0, 0x32440 ;  /* 0x0003244000189836 */ /* 0x004fc40000000000 */
[-CC-:B------:R-:W-:Y:S01]  /*a210*/  FFMA.FTZ R187, R187, R6.reuse, -R15.reuse ;  /* 0x00000006bbbb7223 */ /* 0x180fe2000001080f */
[-CC-:B------:R-:W-:Y:S01]  /*a220*/  FFMA.FTZ R182, R182, R6.reuse, -R15.reuse ;  /* 0x00000006b6b67223 */ /* 0x180fe2000001080f */
[-C--:B------:R-:W-:Y:S01]  /*a230*/  FFMA.FTZ R14, R14, R6.reuse, -R15 ;  /* 0x000000060e0e7223 */ /* 0x080fe2000001080f */
[-CC-:B------:R-:W-:Y:S01]  /*a240*/  FFMA.FTZ R26, R5, R6.reuse, -R20.reuse ;  /* 0x00000006051a7223 */ /* 0x180fe20000010814 */
[----:B------:R-:W-:Y:S02]  /*a250*/  IMAD.MOV.U32 R5, RZ, RZ, 0x40000040 ;  /* 0x40000040ff057424 */ /* 0x000fe400078e00ff */
[-CC-:B------:R-:W-:Y:S01]  /*a260*/  FFMA.FTZ R173, R29, R6.reuse, -R20.reuse ;  /* 0x000000061dad7223 */ /* 0x180fe20000010814 */
[-CC-:B------:R-:W-:Y:S01]  /*a270*/  FFMA.FTZ R174, R27, R6.reuse, -R20.reuse ;  /* 0x000000061bae7223 */ /* 0x180fe20000010814 */
[----:B------:R-:W-:Y:S01]  /*a280*/  FFMA.FTZ R30, R25, R6, -R20 ;  /* 0x00000006191e7223 */ /* 0x000fe20000010814 */
[----:B------:R-:W2:Y:S01]  /*a290*/  MUFU.EX2 R31, R28 ;  /* 0x0000001c001f7308 */ /* 0x000ea20000000800 */
[----:B------:R-:W-:Y:S01]  /*a2a0*/  R2UR UR7, R5 ;  /* 0x00000000050772ca */ /* 0x000fe200000e0000 */
[----:B---3--:R-:W-:Y:S01]  /*a2b0*/  IMAD R4, R200, 0xc00, R216 ;  /* 0x00000c00c8047824 */ /* 0x008fe200078e02d8 */
[----:B------:R-:W-:Y:S01]  /*a2c0*/  @!P1 PRMT R5, RZ, 0x654, R24 ;  /* 0x00000654ff059816 */ /* 0x000fe20000000018 */
[----:B------:R-:W-:-:S02]  /*a2d0*/  IMAD.MOV.U32 R25, RZ, RZ, 0x40000040 ;  /* 0x40000040ff197424 */ /* 0x000fc400078e00ff */
[-CC-:B------:R-:W-:Y:S01]  /*a2e0*/  FFMA.FTZ R163, R163, R6.reuse, -R20.reuse ;  /* 0x00000006a3a37223 */ /* 0x180fe20000010814 */
[C---:B------:R-:W-:Y:S01]  /*a2f0*/  VIADD R24, R4.reuse, 0x80 ;  /* 0x0000008004187836 */ /* 0x040fe20000000000 */
[----:B------:R3:W-:Y:S01]  /*a300*/  @!P1 SYNCS.ARRIVE.TRANS64.RED.A1T0 RZ, [R5+URZ], RZ ;  /* 0x000000ff05ff99a7 */ /* 0x0007e2000810043f */
[----:B------:R1:W-:Y:S01]  /*a310*/  BAR.SYNC.DEFER_BLOCKING R175, 0x100 ;  /* 0x000400af0000751d */ /* 0x0003e20000010000 */
[----:B------:R-:W-:Y:S01]  /*a320*/  R2UR UR6, R4 ;  /* 0x00000000040672ca */ /* 0x000fe200000e0000 */
[-CC-:B------:R-:W-:Y:S01]  /*a330*/  FFMA.FTZ R169, R169, R6.reuse, -R20.reuse ;  /* 0x00000006a9a97223 */ /* 0x180fe20000010814 */
[----:B------:R-:W-:Y:S01]  /*a340*/  R2UR UR10, R24 ;  /* 0x00000000180a72ca */ /* 0x000fe200000e0000 */
[-CC-:B------:R-:W-:Y:S01]  /*a350*/  FFMA.FTZ R166, R166, R6.reuse, -R20.reuse ;  /* 0x00000006a6a67223 */ /* 0x180fe20000010814 */
[----:B------:R-:W-:Y:S01]  /*a360*/  R2UR UR11, R25 ;  /* 0x00000000190b72ca */ /* 0x000fe200000e0000 */
[----:B------:R-:W-:Y:S01]  /*a370*/  MUFU.EX2 R26, R26 ;  /* 0x0000001a001a7308 */ /* 0x000fe20000000800 */
[-C--:B---3--:R-:W-:Y:S01]  /*a380*/  FFMA.FTZ R5, R177, R6.reuse, -R20 ;  /* 0x00000006b1057223 */ /* 0x088fe20000010814 */
[----:B-1----:R-:W-:Y:S01]  /*a390*/  FFMA.FTZ R175, R165, R6, -R15 ;  /* 0x00000006a5af7223 */ /* 0x002fe2000001080f */
[----:B--2---:R-:W-:Y:S01]  /*a3a0*/  FADD.FTZ R24, R152, R31 ;  /* 0x0000001f98187221 */ /* 0x004fe20000010000 */
[----:B------:R-:W-:Y:S01]  /*a3b0*/  F2FP.F16.F32.PACK_AB R152, R31, R152 ;  /* 0x000000981f98723e */ /* 0x000fe200000000ff */
[-CC-:B------:R-:W-:Y:S01]  /*a3c0*/  FFMA.FTZ R165, R162, R6.reuse, -R15.reuse ;  /* 0x00000006a2a57223 */ /* 0x180fe2000001080f */
[-CC-:B------:R-:W-:Y:S01]  /*a3d0*/  FFMA.FTZ R162, R157, R6.reuse, -R15.reuse ;  /* 0x000000069da27223 */ /* 0x180fe2000001080f */
[----:B------:R-:W-:Y:S01]  /*a3e0*/  FADD.FTZ R193, R33, R24 ;  /* 0x0000001821c17221 */ /* 0x000fe20000010000 */
        /* <DEDUP_REMOVED lines=10> */
[-C--:B------:R-:W-:Y:S01]  /*a490*/  FFMA.FTZ R171, R9, R6.reuse, -R15 ;  /* 0x0000000609ab7223 */ /* 0x080fe2000001080f */
[-CC-:B------:R-:W-:Y:S01]  /*a4a0*/  FFMA.FTZ R176, R176, R6.reuse, -R20.reuse ;  /* 0x00000006b0b07223 */ /* 0x180fe20000010814 */
[-CC-:B------:R-:W-:Y:S01]  /*a4b0*/  FFMA.FTZ R177, R8, R6.reuse, -R20.reuse ;  /* 0x0000000608b17223 */ /* 0x180fe20000010814 */
[-CC-:B------:R-:W-:Y:S01]  /*a4c0*/  FFMA.FTZ R10, R10, R6.reuse, -R20.reuse ;  /* 0x000000060a0a7223 */ /* 0x180fe20000010814 */
[----:B------:R-:W-:Y:S01]  /*a4d0*/  FFMA.FTZ R13, R13, R6, -R20 ;  /* 0x000000060d0d7223 */ /* 0x000fe20000010814 */
[----:B------:R-:W-:Y:S01]  /*a4e0*/  VIADD R8, R4, 0x180 ;  /* 0x0000018004087836 */ /* 0x000fe20000000000 */
[----:B------:R-:W3:Y:S01]  /*a4f0*/  MUFU.EX2 R173, R173 ;  /* 0x000000ad00ad7308 */ /* 0x000ee20000000800 */
[----:B-1----:R-:W-:Y:S01]  /*a500*/  FADD.FTZ R194, R26, R153 ;  /* 0x000000991ac27221 */ /* 0x002fe20000010000 */
[----:B------:R-:W-:Y:S01]  /*a510*/  F2FP.F16.F32.PACK_AB R153, R153, R26 ;  /* 0x0000001a9999723e */ /* 0x000fe200000000ff */
[----:B------:R-:W-:-:S02]  /*a520*/  IMAD.MOV.U32 R9, RZ, RZ, 0x40000040 ;  /* 0x40000040ff097424 */ /* 0x000fc400078e00ff */
[-CC-:B------:R-:W-:Y:S01]  /*a530*/  FFMA.FTZ R181, R181, R6.reuse, -R20.reuse ;  /* 0x00000006b5b57223 */ /* 0x180fe20000010814 */
[-CC-:B------:R-:W-:Y:S01]  /*a540*/  FFMA.FTZ R180, R180, R6.reuse, -R20.reuse ;  /* 0x00000006b4b47223 */ /* 0x180fe20000010814 */
[-C--:B------:R-:W-:Y:S01]  /*a550*/  FFMA.FTZ R179, R179, R6.reuse, -R20 ;  /* 0x00000006b3b37223 */ /* 0x080fe20000010814 */
[----:B------:R-:W-:Y:S01]  /*a560*/  ISETP.GE.AND P2, PT, R195, 0x61, PT ;  /* 0x00000061c300780c */ /* 0x000fe20003f46270 */
[----:B------:R-:W1:Y:S01]  /*a570*/  MUFU.EX2 R174, R174 ;  /* 0x000000ae00ae7308 */ /* 0x000e620000000800 */
[C---:B--2---:R-:W-:Y:S01]  /*a580*/  F2FP.F16.F32.PACK_AB R154, R172.reuse, R33 ;  /* 0x00000021ac9a723e */ /* 0x044fe200000000ff */
[----:B------:R-:W-:Y:S01]  /*a590*/  FADD.FTZ R193, R172, R193 ;  /* 0x000000c1acc17221 */ /* 0x000fe20000010000 */
[----:B------:R-:W-:Y:S01]  /*a5a0*/  FFMA.FTZ R172, R184, R6, -R15 ;  /* 0x00000006b8ac7223 */ /* 0x000fe2000001080f */
[----:B------:R-:W-:-:S04]  /*a5b0*/  @!P1 VIADD R0, R0, 0x32460 ;  /* 0x0003246000009836 */ /* 0x000fc80000000000 */
[----:B------:R-:W2:Y:S01]  /*a5c0*/  MUFU.EX2 R175, R175 ;  /* 0x000000af00af7308 */ /* 0x000ea20000000800 */
[----:B---3--:R-:W-:Y:S01]  /*a5d0*/  FADD.FTZ R194, R173, R194 ;  /* 0x000000c2adc27221 */ /* 0x008fe20000010000 */
[----:B------:R-:W-:-:S06]  /*a5e0*/  @!P1 PRMT R0, RZ, 0x654, R0 ;  /* 0x00000654ff009816 */ /* 0x000fcc0000000000 */
[----:B------:R-:W3:Y:S01]  /*a5f0*/  MUFU.EX2 R165, R165 ;  /* 0x000000a500a57308 */ /* 0x000ee20000000800 */
[C---:B-1----:R-:W-:Y:S01]  /*a600*/  F2FP.F16.F32.PACK_AB R155, R174.reuse, R173 ;  /* 0x000000adae9b723e */ /* 0x042fe200000000ff */
[----:B------:R-:W-:Y:S01]  /*a610*/  FADD.FTZ R194, R174, R194 ;  /* 0x000000c2aec27221 */ /* 0x000fe20000010000 */
[-C--:B------:R-:W-:Y:S01]  /*a620*/  FFMA.FTZ R173, R183, R6.reuse, -R15 ;  /* 0x00000006b7ad7223 */ /* 0x080fe2000001080f */
[-CC-:B------:R-:W-:Y:S01]  /*a630*/  FFMA.FTZ R174, R192, R6.reuse, -R20.reuse ;  /* 0x00000006c0ae7223 */ /* 0x180fe20000010814 */
[----:B------:R-:W-:Y:S01]  /*a640*/  WARPGROUP.ARRIVE ;  /* 0x00000000000079c5 */ /* 0x000fe20000000000 */
[----:B------:R-:W-:Y:S02]  /*a650*/  FFMA.FTZ R183, R191, R6, -R20 ;  /* 0x00000006bfb77223 */ /* 0x000fe40000010814 */
[----:B------:R-:W1:Y:S01]  /*a660*/  MUFU.EX2 R162, R162 ;  /* 0x000000a200a27308 */ /* 0x000e620000000800 */
[----:B--2---:R-:W-:Y:S02]  /*a670*/  FADD.FTZ R193, R175, R193 ;  /* 0x000000c1afc17221 */ /* 0x004fe40000010000 */
[----:B------:R-:W-:Y:S05]  /*a680*/  HGMMA.64x256x16.F32 R24, R152, gdesc[UR4].tnspB, RZ, !UPT, gsb0 ;  /* 0x43e0000498187df0 */ /* 0x000fea000c0008ff */
[----:B------:R-:W2:Y:S01]  /*a690*/  MUFU.EX2 R157, R157 ;  /* 0x0000009d009d7308 */ /* 0x000ea20000000800 */
[----:B---3--:R-:W-:-:S07]  /*a6a0*/  FADD.FTZ R193, R165, R193 ;  /* 0x000000c1a5c17221 */ /* 0x008fce0000010000 */
[----:B------:R-:W3:Y:S01]  /*a6b0*/  MUFU.EX2 R164, R164 ;  /* 0x000000a400a47308 */ /* 0x000ee20000000800 */
[----:B-1----:R-:W-:-:S07]  /*a6c0*/  FADD.FTZ R193, R162, R193 ;  /* 0x000000c1a2c17221 */ /* 0x002fce0000010000 */
[----:B------:R-:W1:Y:S01]  /*a6d0*/  MUFU.EX2 R163, R163 ;  /* 0x000000a300a37308 */ /* 0x000e620000000800 */
[----:B--2---:R-:W-:-:S07]  /*a6e0*/  FADD.FTZ R193, R157, R193 ;  /* 0x000000c19dc17221 */ /* 0x004fce0000010000 */
        /* <DEDUP_REMOVED lines=10> */
[----:B------:R-:W-:Y:S01]  /*a790*/  MUFU.EX2 R156, R156 ;  /* 0x0000009c009c7308 */ /* 0x000fe20000000800 */
[----:B--2---:R-:W-:-:S07]  /*a7a0*/  FADD.FTZ R193, R160, R193 ;  /* 0x000000c1a0c17221 */ /* 0x004fce0000010000 */
[----:B------:R-:W1:Y:S01]  /*a7b0*/  MUFU.EX2 R170, R170 ;  /* 0x000000aa00aa7308 */ /* 0x000e620000000800 */
[----:B---3--:R-:W-:-:S07]  /*a7c0*/  FADD.FTZ R193, R158, R193 ;  /* 0x000000c19ec17221 */ /* 0x008fce0000010000 */
[----:B------:R-:W2:Y:S08]  /*a7d0*/  MUFU.EX2 R169, R169 ;  /* 0x000000a900a97308 */ /* 0x000eb00000000800 */
[----:B------:R-:W-:Y:S01]  /*a7e0*/  MUFU.EX2 R166, R166 ;  /* 0x000000a600a67308 */ /* 0x000fe20000000800 */
[----:B-1----:R-:W-:-:S07]  /*a7f0*/  FADD.FTZ R194, R170, R194 ;  /* 0x000000c2aac27221 */ /* 0x002fce0000010000 */
[----:B------:R-:W1:Y:S01]  /*a800*/  MUFU.EX2 R21, R21 ;  /* 0x0000001500157308 */ /* 0x000e620000000800 */
[----:B--2---:R-:W-:-:S07]  /*a810*/  FADD.FTZ R194, R169, R194 ;  /* 0x000000c2a9c27221 */ /* 0x004fce0000010000 */
[----:B------:R-:W2:Y:S08]  /*a820*/  MUFU.EX2 R3, R3 ;  /* 0x0000000300037308 */ /* 0x000eb00000000800 */
[----:B------:R-:W-:Y:S08]  /*a830*/  MUFU.EX2 R171, R171 ;  /* 0x000000ab00ab7308 */ /* 0x000ff00000000800 */
[----:B------:R-:W-:Y:S08]  /*a840*/  MUFU.EX2 R11, R11 ;  /* 0x0000000b000b7308 */ /* 0x000ff00000000800 */
[----:B------:R-:W-:Y:S08]  /*a850*/  MUFU.EX2 R12, R12 ;  /* 0x0000000c000c7308 */ /* 0x000ff00000000800 */
[----:B------:R-:W3:Y:S08]  /*a860*/  MUFU.EX2 R176, R176 ;  /* 0x000000b000b07308 */ /* 0x000ef00000000800 */
[----:B------:R-:W4:Y:S08]  /*a870*/  MUFU.EX2 R177, R177 ;  /* 0x000000b100b17308 */ /* 0x000f300000000800 */
[----:B------:R-:W5:Y:S08]  /*a880*/  MUFU.EX2 R10, R10 ;  /* 0x0000000a000a7308 */ /* 0x000f700000000800 */
[----:B------:R-:W0:Y:S08]  /*a890*/  MUFU.EX2 R13, R13 ;  /* 0x0000000d000d7308 */ /* 0x000e300000000800 */
        /* <DEDUP_REMOVED lines=12> */
[----:B------:R-:W-:Y:S01]  /*a960*/  F2FP.F16.F32.PACK_AB R152, R165, R175 ;  /* 0x000000afa598723e */ /* 0x000fe200000000ff */
[--C-:B------:R-:W-:Y:S01]  /*a970*/  FFMA.FTZ R175, R189, R6, -R20.reuse ;  /* 0x00000006bdaf7223 */ /* 0x100fe20000010814 */
[----:B------:R-:W-:Y:S01]  /*a980*/  F2FP.F16.F32.PACK_AB R153, R163, R164 ;  /* 0x000000a4a399723e */ /* 0x000fe200000000ff */
[--C-:B------:R-:W-:Y:S01]  /*a990*/  FFMA.FTZ R164, R188, R6, -R20.reuse ;  /* 0x00000006bca47223 */ /* 0x100fe20000010814 */
[----:B------:R-:W-:Y:S01]  /*a9a0*/  F2FP.F16.F32.PACK_AB R154, R157, R162 ;  /* 0x000000a29d9a723e */ /* 0x000fe200000000ff */
[----:B------:R-:W-:Y:S01]  /*a9b0*/  FFMA.FTZ R20, R178, R6, -R20 ;  /* 0x00000006b2147223 */ /* 0x000fe20000010814 */
[----:B------:R-:W-:Y:S01]  /*a9c0*/  F2FP.F16.F32.PACK_AB R155, R5, R161 ;  /* 0x000000a1059b723e */ /* 0x000fe200000000ff */
[----:B------:R-:W-:Y:S01]  /*a9d0*/  MUFU.EX2 R175, R175 ;  /* 0x000000af00af7308 */ /* 0x000fe20000000800 */
[----:B------:R-:W-:Y:S02]  /*a9e0*/  IMAD.MOV.U32 R5, RZ, RZ, 0x40000040 ;  /* 0x40000040ff057424 */ /* 0x000fe400078e00ff */
[----:B------:R-:W-:-:S05]  /*a9f0*/  WARPGROUP.ARRIVE ;  /* 0x00000000000079c5 */ /* 0x000fca0000000000 */
[----:B------:R-:W-:Y:S01]  /*aa00*/  MUFU.EX2 R164, R164 ;  /* 0x000000a400a47308 */ /* 0x000fe20000000800 */
[----:B------:R-:W-:Y:S07]  /*aa10*/  HGMMA.64x256x16.F32 R24, R152, gdesc[UR8].tnspB, R24, gsb0 ;  /* 0x43e0000898187df0 */ /* 0x000fee0008000818 */
[----:B------:R-:W-:Y:S01]  /*aa20*/  MUFU.EX2 R20, R20 ;  /* 0x0000001400147308 */ /* 0x000fe20000000800 */
[----:B------:R-:W-:Y:S02]  /*aa30*/  WARPGROUP.DEPBAR.LE gsb0, 0x0 ;  /* 0x00008000000079c5 */ /* 0x000fe40000010000 */
[----:B------:R-:W-:Y:S01]  /*aa40*/  VIADD R152, R4, 0x100 ;  /* 0x0000010004987836 */ /* 0x000fe20000000000 */
[----:B------:R-:W-:Y:S01]  /*aa50*/  F2FP.F16.F32.PACK_AB R154, R156, R158 ;  /* 0x0000009e9c9a723e */ /* 0x000fe200000000ff */
[----:B------:R-:W-:Y:S01]  /*aa60*/  IMAD.MOV.U32 R153, RZ, RZ, 0x40000040 ;  /* 0x40000040ff997424 */ /* 0x000fe200078e00ff */
[----:B-1----:R-:W-:Y:S01]  /*aa70*/  F2FP.F16.F32.PACK_AB R155, R21, R166 ;  /* 0x000000a6159b723e */ /* 0x002fe200000000ff */
[----:B------:R-:W-:Y:S01]  /*aa80*/  FADD.FTZ R166, R166, R194 ;  /* 0x000000c2a6a67221 */ /* 0x000fe20000010000 */
[----:B------:R-:W-:Y:S01]  /*aa90*/  R2UR UR6, R152 ;  /* 0x00000000980672ca */ /* 0x000fe200000e0000 */
[----:B------:R-:W-:Y:S01]  /*aaa0*/  FADD.FTZ R156, R156, R193 ;  /* 0x000000c19c9c7221 */ /* 0x000fe20000010000 */
[----:B------:R-:W-:Y:S01]  /*aab0*/  R2UR UR7, R153 ;  /* 0x00000000990772ca */ /* 0x000fe200000e0000 */
[----:B------:R-:W-:Y:S01]  /*aac0*/  FADD.FTZ R166, R21, R166 ;  /* 0x000000a615a67221 */ /* 0x000fe20000010000 */
[----:B------:R-:W-:Y:S01]  /*aad0*/  F2FP.F16.F32.PACK_AB R152, R160, R159 ;  /* 0x0000009fa098723e */ /* 0x000fe200000000ff */
[----:B--2---:R-:W-:Y:S01]  /*aae0*/  FADD.FTZ R156, R3, R156 ;  /* 0x0000009c039c7221 */ /* 0x004fe20000010000 */
[----:B------:R-:W-:Y:S01]  /*aaf0*/  F2FP.F16.F32.PACK_AB R153, R169, R170 ;  /* 0x000000aaa999723e */ /* 0x000fe200000000ff */
[----:B---3--:R-:W-:-:S02]  /*ab00*/  FADD.FTZ R166, R176, R166 ;  /* 0x000000a6b0a67221 */ /* 0x008fc40000010000 */
[----:B------:R-:W-:Y:S01]  /*ab10*/  FADD.FTZ R156, R171, R156 ;  /* 0x0000009cab9c7221 */ /* 0x000fe20000010000 */
[----:B------:R-:W-:Y:S01]  /*ab20*/  WARPGROUP.ARRIVE ;  /* 0x00000000000079c5 */ /* 0x000fe20000000000 */
[----:B----4-:R-:W-:Y:S02]  /*ab30*/  FADD.FTZ R166, R177, R166 ;  /* 0x000000a6b1a67221 */ /* 0x010fe40000010000 */
[----:B------:R-:W-:Y:S02]  /*ab40*/  FADD.FTZ R156, R11, R156 ;  /* 0x0000009c0b9c7221 */ /* 0x000fe40000010000 */
[----:B-----5:R-:W-:Y:S01]  /*ab50*/  FADD.FTZ R166, R10, R166 ;  /* 0x000000a60aa67221 */ /* 0x020fe20000010000 */
[----:B------:R-:W-:Y:S01]  /*ab60*/  HGMMA.64x256x16.F32 R24, R152, gdesc[UR4].tnspB, R24, gsb0 ;  /* 0x43e0000498187df0 */ /* 0x000fe20008000818 */
[----:B------:R-:W-:Y:S01]  /*ab70*/  R2UR UR6, R8 ;  /* 0x00000000080672ca */ /* 0x000fe200000e0000 */
[C---:B------:R-:W-:Y:S01]  /*ab80*/  VIADD R8, R4.reuse, 0x200 ;  /* 0x0000020004087836 */ /* 0x040fe20000000000 */
[----:B------:R-:W-:Y:S01]  /*ab90*/  R2UR UR7, R9 ;  /* 0x00000000090772ca */ /* 0x000fe200000e0000 */
[----:B------:R-:W-:Y:S01]  /*aba0*/  VIADD R4, R4, 0x280 ;  /* 0x0000028004047836 */ /* 0x000fe20000000000 */
[----:B------:R-:W-:Y:S01]  /*abb0*/  MOV R9, 0x40000040 ;  /* 0x4000004000097802 */ /* 0x000fe20000000f00 */
[----:B------:R-:W-:-:S02]  /*abc0*/  WARPGROUP.DEPBAR.LE gsb0, 0x0 ;  /* 0x00008000000079c5 */ /* 0x000fc40000010000 */
[----:B------:R-:W-:Y:S01]  /*abd0*/  F2FP.F16.F32.PACK_AB R152, R171, R3 ;  /* 0x00000003ab98723e */ /* 0x000fe200000000ff */
[C---:B------:R-:W-:Y:S01]  /*abe0*/  FADD.FTZ R3, R12.reuse, R156 ;  /* 0x0000009c0c037221 */ /* 0x040fe20000010000 */
[----:B------:R-:W-:Y:S02]  /*abf0*/  F2FP.F16.F32.PACK_AB R153, R177, R176 ;  /* 0x000000b0b199723e */ /* 0x000fe400000000ff */
[----:B------:R-:W-:Y:S02]  /*ac00*/  F2FP.F16.F32.PACK_AB R154, R12, R11 ;  /* 0x0000000b0c9a723e */ /* 0x000fe400000000ff */
[C---:B0-----:R-:W-:Y:S01]  /*ac10*/  F2FP.F16.F32.PACK_AB R155, R13.reuse, R10 ;  /* 0x0000000a0d9b723e */ /* 0x041fe200000000ff */
[----:B------:R-:W-:-:S03]  /*ac20*/  FADD.FTZ R13, R13, R166 ;  /* 0x000000a60d0d7221 */ /* 0x000fc60000010000 */
[----:B------:R-:W-:-:S10]  /*ac30*/  WARPGROUP.ARRIVE ;  /* 0x00000000000079c5 */ /* 0x000fd40000000000 */
[----:B------:R-:W-:Y:S01]  /*ac40*/  HGMMA.64x256x16.F32 R24, R152, gdesc[UR4].tnspB, R24, gsb0 ;  /* 0x43e0000498187df0 */ /* 0x000fe20008000818 */
[----:B------:R-:W-:Y:S01]  /*ac50*/  R2UR UR6, R8 ;  /* 0x00000000080672ca */ /* 0x000fe200000e0000 */
[-CC-:B------:R-:W-:Y:S01]  /*ac60*/  FFMA.FTZ R8, R186, R6.reuse, -R15.reuse ;  /* 0x00000006ba087223 */ /* 0x180fe2000001080f */
[----:B------:R-:W-:Y:S01]  /*ac70*/  R2UR UR7, R9 ;  /* 0x00000000090772ca */ /* 0x000fe200000e0000 */
[----:B------:R-:W-:-:S04]  /*ac80*/  FFMA.FTZ R9, R185, R6, -R15 ;  /* 0x00000006b9097223 */ /* 0x000fc8000001080f */
[----:B------:R-:W-:Y:S08]  /*ac90*/  MUFU.EX2 R8, R8 ;  /* 0x0000000800087308 */ /* 0x000ff00000000800 */
[----:B------:R-:W0:Y:S01]  /*aca0*/  MUFU.EX2 R9, R9 ;  /* 0x0000000900097308 */ /* 0x000e220000000800 */
[----:B------:R-:W-:Y:S02]  /*acb0*/  WARPGROUP.DEPBAR.LE gsb0, 0x0 ;  /* 0x00008000000079c5 */ /* 0x000fe40000010000 */
[----:B0-----:R-:W-:Y:S01]  /*acc0*/  F2FP.F16.F32.PACK_AB R152, R9, R8 ;  /* 0x000000080998723e */ /* 0x001fe200000000ff */
        /* <DEDUP_REMOVED lines=11> */
[----:B------:R-:W-:Y:S01]  /*ad80*/  FADD.FTZ R164, R164, R183 ;  /* 0x000000b7a4a47221 */ /* 0x000fe20000010000 */
[----:B------:R-:W-:Y:S01]  /*ad90*/  HGMMA.64x256x16.F32 R24, R152, gdesc[UR4].tnspB, R24, gsb0 ;  /* 0x43e0000498187df0 */ /* 0x000fe20008000818 */
[----:B------:R-:W-:Y:S02]  /*ada0*/  R2UR UR6, R4 ;  /* 0x00000000040672ca */ /* 0x000fe400000e0000 */
[----:B------:R-:W-:Y:S01]  /*adb0*/  R2UR UR7, R5 ;  /* 0x00000000050772ca */ /* 0x000fe200000e0000 */
        /* <DEDUP_REMOVED lines=13> */
[----:B------:R-:W-:-:S07]  /*ae90*/  FADD.FTZ R10, R20, R179 ;  /* 0x000000b3140a7221 */ /* 0x000fce0000010000 */
[----:B------:R-:W-:Y:S03]  /*aea0*/  HGMMA.64x256x16.F32 R24, R152, gdesc[UR4].tnspB, R24, gsb0 ;  /* 0x43e0000498187df0 */ /* 0x000fe60008000818 */
[----:B------:R-:W-:Y:S02]  /*aeb0*/  WARPGROUP.DEPBAR.LE gsb0, 0x0 ;  /* 0x00008000000079c5 */ /* 0x000fe40000010000 */
[----:B------:R0:W-:Y:S01]  /*aec0*/  @!P1 SYNCS.ARRIVE.TRANS64.RED.A1T0 RZ, [R0+URZ], RZ ;  /* 0x000000ff00ff99a7 */ /* 0x0001e2000810043f */
[----:B------:R-:W-:Y:S05]  /*aed0*/  @!P2 BRA `(.L_x_10650) ;  /* 0x0000002c0098a947 */ /* 0x000fea0003800000 */
[----:B0-----:R-:W-:Y:S02]  /*aee0*/  VIADD R0, R196, 0xfffffffe ;  /* 0xfffffffec4007836 */ /* 0x001fe40000000000 */
[----:B------:R-:W-:Y:S02]  /*aef0*/  IMAD.MOV.U32 R4, RZ, RZ, R167 ;  /* 0x000000ffff047224 */ /* 0x000fe400078e00a7 */
[----:B------:R-:W-:-:S07]  /*af00*/  IMAD.MOV.U32 R5, RZ, RZ, R7 ;  /* 0x000000ffff057224 */ /* 0x000fce00078e0007 */
.L_x_10660:
[----:B------:R-:W-:Y:S01]  /*af10*/  VIADD R200, R200, 0x1 ;  /* 0x00000001c8c87836 */ /* 0x000fe20000000000 */
[----:B------:R-:W-:Y:S05]  /*af20*/  YIELD ;  /* 0x0000000000007946 */ /* 0x000fea0003800000 */
[----:B------:R-:W-:Y:S02]  /*af30*/  ISETP.NE.AND P3, PT, R200, 0x2, PT ;  /* 0x00000002c800780c */ /* 0x000fe40003f65270 */
[C---:B------:R-:W-:Y:S01]  /*af40*/  ISETP.GT.AND P2, PT, R0.reuse, RZ, PT ;  /* 0x000000ff0000720c */ /* 0x040fe20003f44270 */
[----:B------:R-:W-:Y:S01]  /*af50*/  VIADD R0, R0, 0xffffffff ;  /* 0xffffffff00007836 */ /* 0x000fe20000000000 */
[----:B-1----:R-:W-:-:S02]  /*af60*/  SEL R3, RZ, 0x1, P3 ;  /* 0x00000001ff037807 */ /* 0x002fc40001800000 */
[----:B------:R-:W-:Y:S02]  /*af70*/  SEL R200, R200, RZ, P3 ;  /* 0x000000ffc8c87207 */ /* 0x000fe40001800000 */
[----:B------:R-:W-:Y:S01]  /*af80*/  LOP3.LUT R204, R204, R3, RZ, 0x3c, !PT ;  /* 0x00000003cccc7212 */ /* 0x000fe200078e3cff */
[----:B------:R-:W-:Y:S06]  /*af90*/  @!P0 BRA `(.L_x_10651) ;  /* 0x0000000000048947 */ /* 0x000fec0003800000 */
[----:B------:R-:W-:Y:S01]  /*afa0*/  BPT.TRAP 0x1 ;  /* 0x000000040000795c */ /* 0x000fe20000300000 */
.L_x_10651:
[----:B------:R-:W-:Y:S01]  /*afb0*/  IMAD R3, R200, 0x8, R18 ;  /* 0x00000008c8037824 */ /* 0x000fe200078e0212 */
[----:B------:R-:W-:-:S04]  /*afc0*/  SHF.L.U32 R6, R204, 0x1f, RZ ;  /* 0x0000001fcc067819 */ /* 0x000fc800000006ff */
[----:B------:R0:W1:Y:S01]  /*afd0*/  SYNCS.PHASECHK.TRANS64.TRYWAIT P3, [R3+URZ+0x32430], R6 ;  /* 0x03243006030075a7 */ /* 0x000062000806017f */
[----:B------:R-:W-:Y:S05]  /*afe0*/  @!P0 BRA `(.L_x_10652) ;  /* 0x0000000000048947 */ /* 0x000fea0003800000 */
[----:B------:R-:W-:Y:S01]  /*aff0*/  BPT.TRAP 0x1 ;  /* 0x000000040000795c */ /* 0x000fe20000300000 */
.L_x_10652:
[----:B------:R-:W-:Y:S02]  /*b000*/  IMAD R14, R200, 0x300, R217 ;  /* 0x00000300c80e7824 */ /* 0x000fe400078e02d9 */
[----:B------:R-:W-:Y:S01]  /*b010*/  IMAD.MOV.U32 R15, RZ, RZ, 0x40000040 ;  /* 0x40000040ff0f7424 */ /* 0x000fe200078e00ff */
[----:B-1----:R-:W-:Y:S06]  /*b020*/  @P3 BRA `(.L_x_10653) ;  /* 0x0000000000083947 */ /* 0x002fec0003800000 */
[----:B------:R-:W1:Y:S02]  /*b030*/  SYNCS.PHASECHK.TRANS64.TRYWAIT P3, [R3+URZ+0x32430], R6 ;  /* 0x03243006030075a7 */ /* 0x000e64000806017f */
[----:B-1----:R-:W-:Y:S05]  /*b040*/  @!P3 BRA `(.L_x_10654) ;  /* 0x000000ec00e8b947 */ /* 0x002fea0003800000 */
.L_x_10653:
[----:B------:R-:W2:Y:S04]  /*b050*/  LDL.64 R152, [R1+0x70] ;  /* 0x0000700001987983 */ /* 0x000ea80000100a00 */
[----:B------:R-:W3:Y:S04]  /*b060*/  LDL.64 R208, [R1+0x68] ;  /* 0x0000680001d07983 */ /* 0x000ee80000100a00 */
[----:B------:R-:W4:Y:S01]  /*b070*/  LDL.64 R206, [R1+0x60] ;  /* 0x0000600001ce7983 */ /* 0x000f220000100a00 */
[----:B------:R-:W-:Y:S05]  /*b080*/  WARPSYNC.ALL ;  /* 0x0000000000007948 */ /* 0x000fea0003800000 */
[----:B------:R-:W5:Y:S01]  /*b090*/  LDL.64 R20, [R1+0x58] ;  /* 0x0000580001147983 */ /* 0x000f620000100a00 */
[C---:B------:R-:W-:Y:S01]  /*b0a0*/  R2UR UR18, R14.reuse ;  /* 0x000000000e1272ca */ /* 0x040fe200000e0000 */
[C---:B------:R-:W-:Y:S01]  /*b0b0*/  VIADD R12, R14.reuse, 0x2 ;  /* 0x000000020e0c7836 */ /* 0x040fe20000000000 */
[----:B------:R-:W-:Y:S01]  /*b0c0*/  R2UR UR19, R15 ;  /* 0x000000000f1372ca */ /* 0x000fe200000e0000 */
[----:B------:R-:W-:Y:S01]  /*b0d0*/  IMAD.MOV.U32 R13, RZ, RZ, 0x40000040 ;  /* 0x40000040ff0d7424 */ /* 0x000fe200078e00ff */
[----:B------:R-:W-:Y:S01]  /*b0e0*/  MOV R9, 0x40000040 ;  /* 0x4000004000097802 */ /* 0x000fe20000000f00 */
[----:B------:R-:W-:Y:S01]  /*b0f0*/  VIADD R8, R14, 0x4 ;  /* 0x000000040e087836 */ /* 0x000fe20000000000 */
[----:B------:R-:W-:Y:S01]  /*b100*/  R2UR UR14, R12 ;  /* 0x000000000c0e72ca */ /* 0x000fe200000e0000 */
[----:B------:R-:W-:Y:S01]  /*b110*/  VIADD R14, R14, 0x6 ;  /* 0x000000060e0e7836 */ /* 0x000fe20000000000 */
[----:B------:R-:W-:Y:S01]  /*b120*/  R2UR UR15, R13 ;  /* 0x000000000d0f72ca */ /* 0x000fe200000e0000 */
[----:B------:R-:W-:Y:S01]  /*b130*/  IMAD.MOV.U32 R15, RZ, RZ, 0x40000040 ;  /* 0x40000040ff0f7424 */ /* 0x000fe200078e00ff */
[----:B------:R-:W-:-:S02]  /*b140*/  R2UR UR10, R8 ;  /* 0x00000000080a72ca */ /* 0x000fc400000e0000 */
[----:B------:R-:W-:Y:S02]  /*b150*/  R2UR UR11, R9 ;  /* 0x00000000090b72ca */ /* 0x000fe400000e0000 */
[----:B------:R-:W-:Y:S02]  /*b160*/  R2UR UR6, R14 ;  /* 0x000000000e0672ca */ /* 0x000fe400000e0000 */
[----:B------:R-:W-:Y:S02]  /*b170*/  R2UR UR7, R15 ;  /* 0x000000000f0772ca */ /* 0x000fe400000e0000 */
[----:B--2---:R-:W-:Y:S02]  /*b180*/  R2UR UR16, R152 ;  /* 0x00000000981072ca */ /* 0x004fe400000e0000 */
[----:B------:R-:W-:Y:S02]  /*b190*/  R2UR UR17, R153 ;  /* 0x00000000991172ca */ /* 0x000fe400000e0000 */
[----:B------:R-:W-:Y:S01]  /*b1a0*/  WARPGROUP.ARRIVE ;  /* 0x00000000000079c5 */ /* 0x000fe20000000000 */
[----:B---3--:R-:W-:-:S02]  /*b1b0*/  R2UR UR12, R208 ;  /* 0x00000000d00c72ca */ /* 0x008fc400000e0000 */
[----:B------:R-:W-:Y:S02]  /*b1c0*/  R2UR UR13, R209 ;  /* 0x00000000d10d72ca */ /* 0x000fe400000e0000 */
[----:B----4-:R-:W-:Y:S02]  /*b1d0*/  R2UR UR8, R206 ;  /* 0x00000000ce0872ca */ /* 0x010fe400000e0000 */
[----:B------:R-:W-:Y:S02]  /*b1e0*/  R2UR UR9, R207 ;  /* 0x00000000cf0972ca */ /* 0x000fe400000e0000 */
[----:B-----5:R-:W-:Y:S02]  /*b1f0*/  R2UR UR4, R20 ;  /* 0x00000000140472ca */ /* 0x020fe400000e0000 */
[----:B------:R-:W-:Y:S01]  /*b200*/  HGMMA.64x96x16.F32 R152, gdesc[UR16], RZ, !UPT, gsb0 ;  /* 0x01600000109879f0 */ /* 0x000fe2000c0008ff */
[----:B------:R-:W-:Y:S02]  /*b210*/  R2UR UR5, R21 ;  /* 0x00000000150572ca */ /* 0x000fe400000e0000 */
        /* <DEDUP_REMOVED lines=12> */
.L_x_10655:
[----:B------:R2:W3:Y:S01]  /*b2e0*/  SYNCS.PHASECHK.TRANS64.TRYWAIT P3, [R3+URZ+0x32450], R6 ;  /* 0x03245006030075a7 */ /* 0x0004e2000806017f */
[----:B------:R-:W-:Y:S05]  /*b2f0*/  @!P0 BRA `(.L_x_10656) ;  /* 0x0000000000048947 */ /* 0x000fea0003800000 */
[----:B------:R-:W-:Y:S01]  /*b300*/  BPT.TRAP 0x1 ;  /* 0x000000040000795c */ /* 0x000fe20000300000 */
.L_x_10656:
[----:B------:R-:W-:Y:S04]  /*b310*/  BSSY B0, `(.L_x_10657) ;  /* 0x0000004000007945 */ /* 0x000fe80003800000 */
[----:B---3--:R-:W-:Y:S05]  /*b320*/  @P3 BRA `(.L_x_10658) ;  /* 0x0000000000083947 */ /* 0x008fea0003800000 */
[----:B------:R-:W3:Y:S02]  /*b330*/  SYNCS.PHASECHK.TRANS64.TRYWAIT P3, [R3+URZ+0x32450], R6 ;  /* 0x03245006030075a7 */ /* 0x000ee4000806017f */
[----:B---3--:R-:W-:Y:S05]  /*b340*/  @!P3 BRA `(.L_x_10659) ;  /* 0x000000ec003cb947 */ /* 0x008fea0003800000 */
.L_x_10658:
[----:B------:R-:W-:Y:S05]  /*b350*/  BSYNC B0 ;  /* 0x0000000000007941 */ /* 0x000fea0003800000 */
.L_x_10657:
[----:B------:R-:W-:Y:S05]  /*b360*/  WARPSYNC.ALL ;  /* 0x0000000000007948 */ /* 0x000fea0003800000 */
[----:B------:R-:W4:Y:S04]  /*b370*/  LDL.64 R206, [R1+0x50] ;  /* 0x0000500001ce7983 */ /* 0x000f280000100a00 */
[----:B------:R-:W5:Y:S04]  /*b380*/  LDL.64 R12, [R1+0x48] ;  /* 0x00004800010c7983 */ /* 0x000f680000100a00 */
[----:B------:R-:W5:Y:S01]  /*b390*/  LDL.64 R20, [R1+0x40] ;  /* 0x0000400001147983 */ /* 0x000f620000100a00 */
[----:B0123--:R-:W-:-:S02]  /*b3a0*/  IMAD R6, R200, 0xc00, R218 ;  /* 0x00000c00c8067824 */ /* 0x00ffc400078e02da */
[----:B------:R-:W-:Y:S01]  /*b3b0*/  IMAD.MOV.U32 R7, RZ, RZ, 0x40000040 ;  /* 0x40000040ff077424 */ /* 0x000fe200078e00ff */
[----:B------:R-:W2:Y:S01]  /*b3c0*/  LDL.64 R14, [R1+0x38] ;  /* 0x00003800010e7983 */ /* 0x000ea20000100a00 */
[----:B------:R-:W-:Y:S01]  /*b3d0*/  WARPGROUP.ARRIVE ;  /* 0x00000000000079c5 */ /* 0x000fe20000000000 */
[C---:B------:R-:W-:Y:S01]  /*b3e0*/  R2UR UR6, R6.reuse ;  /* 0x00000000060672ca */ /* 0x040fe200000e0000 */
[----:B------:R-:W-:Y:S01]  /*b3f0*/  VIADD R8, R6, 0x2 ;  /* 0x0000000206087836 */ /* 0x000fe20000000000 */
[----:B------:R-:W-:Y:S01]  /*b400*/  R2UR UR7, R7 ;  /* 0x00000000070772ca */ /* 0x000fe200000e0000 */
[----:B------:R-:W-:Y:S01]  /*b410*/  IMAD.MOV.U32 R9, RZ, RZ, 0x40000040 ;  /* 0x40000040ff097424 */ /* 0x000fe200078e00ff */
[----:B------:R-:W3:Y:S04]  /*b420*/  LDL.64 R210, [R1+0x28] ;  /* 0x0000280001d27983 */ /* 0x000ee80000100a00 */
[----:B------:R-:W3:Y:S01]  /*b430*/  LDL.64 R208, [R1+0x20] ;  /* 0x0000200001d07983 */ /* 0x000ee20000100a00 */
[----:B----4-:R-:W-:-:S02]  /*b440*/  R2UR UR4, R206 ;  /* 0x00000000ce0472ca */ /* 0x010fc400000e0000 */
[----:B------:R-:W-:Y:S02]  /*b450*/  R2UR UR5, R207 ;  /* 0x00000000cf0572ca */ /* 0x000fe400000e0000 */
[----:B------:R-:W4:Y:S11]  /*b460*/  LDL.64 R206, [R1+0x18] ;  /* 0x0000180001ce7983 */ /* 0x000f360000100a00 */
[----:B------:R-:W-:Y:S01]  /*b470*/  HGMMA.64x96x16.F32 R152, gdesc[UR4], R152, gsb0 ;  /* 0x01600000049879f0 */ /* 0x000fe20008000898 */
[----:B-----5:R-:W-:-:S02]  /*b480*/  R2UR UR4, R12 ;  /* 0x000000000c0472ca */ /* 0x020fc400000e0000 */
[----:B------:R-:W-:Y:S02]  /*b490*/  R2UR UR5, R13 ;  /* 0x000000000d0572ca */ /* 0x000fe400000e0000 */
[----:B------:R-:W5:Y:S01]  /*b4a0*/  LDL.64 R12, [R1+0x30] ;  /* 0x00003000010c7983 */ /* 0x000f620000100a00 */
[----:B------:R-:W-:Y:S02]  /*b4b0*/  R2UR UR6, R8 ;  /* 0x00000000080672ca */ /* 0x000fe400000e0000 */
[----:B------:R-:W-:Y:S01]  /*b4c0*/  R2UR UR7, R9 ;  /* 0x00000000090772ca */ /* 0x000fe200000e0000 */
[----:B------:R-:W-:Y:S02]  /*b4d0*/  VIADD R8, R6, 0x4 ;  /* 0x0000000406087836 */ /* 0x000fe40000000000 */
[----:B------:R-:W-:Y:S01]  /*b4e0*/  IMAD.MOV.U32 R9, RZ, RZ, 0x40000040 ;  /* 0x40000040ff097424 */ /* 0x000fe200078e00ff */
[----:B------:R-:W-:Y:S02]  /*b4f0*/  WARPGROUP.DEPBAR.LE gsb0, 0x0 ;  /* 0x00008000000079c5 */ /* 0x000fe40000010000 */
[----:B------:R-:W-:-:S07]  /*b500*/  WARPGROUP.ARRIVE ;  /* 0x00000000000079c5 */ /* 0x000fce0000000000 */
[----:B------:R-:W-:Y:S01]  /*b510*/  HGMMA.64x96x16.F32 R152, gdesc[UR4], R152, gsb0 ;  /* 0x01600000049879f0 */ /* 0x000fe20008000898 */
[----:B------:R-:W-:Y:S02]  /*b520*/  R2UR UR6, R8 ;  /* 0x00000000080672ca */ /* 0x000fe400000e0000 */
[----:B------:R-:W-:Y:S02]  /*b530*/  R2UR UR7, R9 ;  /* 0x00000000090772ca */ /* 0x000fe400000e0000 */
[----:B------:R-:W-:Y:S02]  /*b540*/  R2UR UR4, R20 ;  /* 0x00000000140472ca */ /* 0x000fe400000e0000 */
[----:B------:R-:W-:Y:S01]  /*b550*/  R2UR UR5, R21 ;  /* 0x00000000150572ca */ /* 0x000fe200000e0000 */
[----:B------:R-:W-:Y:S01]  /*b560*/  VIADD R8, R6, 0x6 ;  /* 0x0000000606087836 */ /* 0x000fe20000000000 */
[----:B------:R-:W4:Y:S01]  /*b570*/  LDL.64 R20, [R1+0x10] ;  /* 0x0000100001147983 */ /* 0x000f220000100a00 */
[----:B------:R-:W-:Y:S01]  /*b580*/  IMAD.MOV.U32 R9, RZ, RZ, 0x40000040 ;  /* 0x40000040ff097424 */ /* 0x000fe200078e00ff */
[----:B------:R-:W-:-:S02]  /*b590*/  WARPGROUP.DEPBAR.LE gsb0, 0x0 ;  /* 0x00008000000079c5 */ /* 0x000fc40000010000 */
[----:B------:R-:W-:-:S07]  /*b5a0*/  WARPGROUP.ARRIVE ;  /* 0x00000000000079c5 */ /* 0x000fce0000000000 */
[----:B------:R-:W-:Y:S01]  /*b5b0*/  HGMMA.64x96x16.F32 R152, gdesc[UR4], R152, gsb0 ;  /* 0x01600000049879f0 */ /* 0x000fe20008000898 */
[----:B------:R-:W-:Y:S02]  /*b5c0*/  R2UR UR6, R8 ;  /* 0x00000000080672ca */ /* 0x000fe400000e0000 */
[----:B------:R-:W-:Y:S02]  /*b5d0*/  R2UR UR7, R9 ;  /* 0x00000000090772ca */ /* 0x000fe400000e0000 */
[----:B--2---:R-:W-:Y:S02]  /*b5e0*/  R2UR UR4, R14 ;  /* 0x000000000e0472ca */ /* 0x004fe400000e0000 */
[----:B------:R-:W-:Y:S01]  /*b5f0*/  R2UR UR5, R15 ;  /* 0x000000000f0572ca */ /* 0x000fe200000e0000 */
[----:B------:R-:W-:Y:S01]  /*b600*/  VIADD R8, R6, 0x300 ;  /* 0x0000030006087836 */ /* 0x000fe20000000000 */
[----:B------:R-:W2:Y:S01]  /*b610*/  LDL.64 R14, [R1+0x8] ;  /* 0x00000800010e7983 */ /* 0x000ea20000100a00 */
        /* <DEDUP_REMOVED lines=9> */
[----:B------:R-:W5:Y:S01]  /*b6b0*/  LDL.64 R12, [R1] ;  /* 0x00000000010c7983 */ /* 0x000f620000100a00 */
[----:B------:R-:W-:Y:S01]  /*b6c0*/  IMAD.MOV.U32 R9, RZ, RZ, 0x40000040 ;  /* 0x40000040ff097424 */ /* 0x000fe200078e00ff */
[----:B------:R-:W-:-:S02]  /*b6d0*/  WARPGROUP.DEPBAR.LE gsb0, 0x0 ;  /* 0x00008000000079c5 */ /* 0x000fc40000010000 */
[----:B------:R-:W-:-:S07]  /*b6e0*/  WARPGROUP.ARRIVE ;  /* 0x00000000000079c5 */ /* 0x000fce0000000000 */
[----:B------:R-:W-:Y:S01]  /*b6f0*/  HGMMA.64x96x16.F32 R152, gdesc[UR4], R152, gsb0 ;  /* 0x01600000049879f0 */ /* 0x000fe20008000898 */
        /* <DEDUP_REMOVED lines=96> */
[----:B------:R-:W-:Y:S03]  /*bd00*/  HGMMA.64x96x16.F32 R152, gdesc[UR4], R152, gsb0 ;  /* 0x01600000049879f0 */ /* 0x000fe60008000898 */
[----:B------:R-:W-:Y:S02]  /*bd10*/  WARPGROUP.DEPBAR.LE gsb0, 0x0 ;  /* 0x00008000000079c5 */ /* 0x000fe40000010000 */
[----:B------:R-:W-:Y:S01]  /*bd20*/  FMUL.FTZ R209, R152, UR38 ;  /* 0x0000002698d17c20 */ /* 0x000fe20008410000 */
[----:B------:R-:W-:Y:S01]  /*bd30*/  FMUL.FTZ R208, R153, UR38 ;  /* 0x0000002699d07c20 */ /* 0x000fe20008410000 */
[----:B------:R-:W-:-:S04]  /*bd40*/  FMUL.FTZ R207, R156, UR38 ;  /* 0x000000269ccf7c20 */ /* 0x000fc80008410000 */
[----:B------:R-:W0:Y:S01]  /*bd50*/  MUFU.TANH R209, R209 ;  /* 0x000000d100d17308 */ /* 0x000e220000002400 */
[----:B------:R-:W-:Y:S01]  /*bd60*/  FMUL.FTZ R206, R157, UR38 ;  /* 0x000000269dce7c20 */ /* 0x000fe20008410000 */
[----:B------:R-:W-:-:S06]  /*bd70*/  FMUL.FTZ R8, R160, UR38 ;  /* 0x00000026a0087c20 */ /* 0x000fcc0008410000 */
[----:B------:R-:W1:Y:S01]  /*bd80*/  MUFU.TANH R208, R208 ;  /* 0x000000d000d07308 */ /* 0x000e620000002400 */
[----:B------:R-:W-:-:S07]  /*bd90*/  FMUL.FTZ R9, R161, UR38 ;  /* 0x00000026a1097c20 */ /* 0x000fce0008410000 */
[----:B------:R-:W2:Y:S01]  /*bda0*/  MUFU.TANH R207, R207 ;  /* 0x000000cf00cf7308 */ /* 0x000ea20000002400 */
[----:B0-----:R-:W-:Y:S01]  /*bdb0*/  FMNMX.FTZ R6, R209, R5, !PT ;  /* 0x00000005d1067209 */ /* 0x001fe20007810000 */
[----:B------:R-:W-:-:S06]  /*bdc0*/  FMUL.FTZ R12, R164, UR38 ;  /* 0x00000026a40c7c20 */ /* 0x000fcc0008410000 */
[----:B------:R-:W0:Y:S01]  /*bdd0*/  MUFU.TANH R206, R206 ;  /* 0x000000ce00ce7308 */ /* 0x000e220000002400 */
[----:B-1----:R-:W-:Y:S01]  /*bde0*/  FMNMX.FTZ R6, R208, R6, !PT ;  /* 0x00000006d0067209 */ /* 0x002fe20007810000 */
[----:B------:R-:W-:-:S06]  /*bdf0*/  FMUL.FTZ R13, R165, UR38 ;  /* 0x00000026a50d7c20 */ /* 0x000fcc0008410000 */
[----:B------:R-:W1:Y:S01]  /*be00*/  MUFU.TANH R8, R8 ;  /* 0x0000000800087308 */ /* 0x000e620000002400 */
[----:B--2---:R-:W-:Y:S01]  /*be10*/  FMNMX.FTZ R6, R207, R6, !PT ;  /* 0x00000006cf067209 */ /* 0x004fe20007810000 */
[----:B------:R-:W-:-:S06]  /*be20*/  FMUL.FTZ R14, R168, UR38 ;  /* 0x00000026a80e7c20 */ /* 0x000fcc0008410000 */
        /* <DEDUP_REMOVED lines=52> */
[----:B0-----:R-:W-:-:S04]  /*c170*/  FMNMX.FTZ R6, R161, R6, !PT ;  /* 0x00000006a1067209 */ /* 0x001fc80007810000 */
[----:B-1----:R-:W-:-:S04]  /*c180*/  FMNMX.FTZ R6, R164, R6, !PT ;  /* 0x00000006a4067209 */ /* 0x002fc80007810000 */
[----:B--2---:R-:W-:-:S05]  /*c190*/  FMNMX.FTZ R7, R165, R6, !PT ;  /* 0x00000006a5077209 */ /* 0x004fca0007810000 */
[----:B------:R-:W0:Y:S02]  /*c1a0*/  SHFL.BFLY PT, R6, R7, 0x2, 0x1f ;  /* 0x0c401f0007067f89 */ /* 0x000e2400000e0000 */
[----:B0-----:R-:W-:-:S05]  /*c1b0*/  FMNMX.FTZ R7, R7, R6, !PT ;  /* 0x0000000607077209 */ /* 0x001fca0007810000 */
[----:B------:R-:W0:Y:S01]  /*c1c0*/  SHFL.BFLY PT, R6, R7, 0x1, 0x1f ;  /* 0x0c201f0007067f89 */ /* 0x000e2200000e0000 */
[----:B------:R-:W-:Y:S01]  /*c1d0*/  FMUL.FTZ R212, R155, UR38 ;  /* 0x000000269bd47c20 */ /* 0x000fe20008410000 */
[----:B0-----:R-:W-:Y:S02]  /*c1e0*/  FMNMX.FTZ R7, R7, R6, !PT ;  /* 0x0000000607077209 */ /* 0x001fe40007810000 */
[----:B------:R-:W0:Y:S01]  /*c1f0*/  LDC R6, c[0x0][0xa80] ;  /* 0x0002a000ff067b82 */ /* 0x000e220000000800 */
[----:B------:R-:W-:Y:S02]  /*c200*/  FMUL.FTZ R196, R167, UR38 ;  /* 0x00000026a7c47c20 */ /* 0x000fe40008410000 */
[C---:B------:R-:W-:Y:S01]  /*c210*/  FADD.FTZ R155, -R7.reuse, R5 ;  /* 0x00000005079b7221 */ /* 0x040fe20000010100 */
[----:B------:R-:W-:Y:S01]  /*c220*/  FMUL.FTZ R188, R166, UR38 ;  /* 0x00000026a6bc7c20 */ /* 0x000fe20008410000 */
[----:B------:R-:W-:Y:S01]  /*c230*/  FMUL.FTZ R213, R154, UR38 ;  /* 0x000000269ad57c20 */ /* 0x000fe20008410000 */
[-C--:B0-----:R-:W-:Y:S01]  /*c240*/  FMUL.FTZ R167, R7, R6.reuse ;  /* 0x0000000607a77220 */ /* 0x081fe20000410000 */
[----:B------:R-:W-:-:S03]  /*c250*/  FMUL.FTZ R155, R155, R6 ;  /* 0x000000069b9b7220 */ /* 0x000fc60000410000 */
[-CC-:B------:R-:W-:Y:S01]  /*c260*/  FFMA.FTZ R209, R209, R6.reuse, -R167.reuse ;  /* 0x00000006d1d17223 */ /* 0x180fe200000108a7 */
[-CC-:B------:R-:W-:Y:S01]  /*c270*/  FFMA.FTZ R208, R208, R6.reuse, -R167.reuse ;  /* 0x00000006d0d07223 */ /* 0x180fe200000108a7 */
[-CC-:B------:R-:W-:Y:S01]  /*c280*/  FFMA.FTZ R166, R13, R6.reuse, -R167.reuse ;  /* 0x000000060da67223 */ /* 0x180fe200000108a7 */
[-CC-:B------:R-:W-:Y:S01]  /*c290*/  FFMA.FTZ R13, R152, R6.reuse, -R167.reuse ;  /* 0x00000006980d7223 */ /* 0x180fe200000108a7 */
[----:B------:R-:W-:Y:S01]  /*c2a0*/  MUFU.EX2 R155, R155 ;  /* 0x0000009b009b7308 */ /* 0x000fe20000000800 */
[-CC-:B------:R-:W-:Y:S01]  /*c2b0*/  FFMA.FTZ R207, R207, R6.reuse, -R167.reuse ;  /* 0x00000006cfcf7223 */ /* 0x180fe200000108a7 */
[----:B------:R-:W-:-:S06]  /*c2c0*/  FFMA.FTZ R206, R206, R6, -R167 ;  /* 0x00000006cece7223 */ /* 0x000fcc00000108a7 */
[----:B------:R-:W0:Y:S08]  /*c2d0*/  MUFU.EX2 R152, R209 ;  /* 0x000000d100987308 */ /* 0x000e300000000800 */
[----:B------:R-:W1:Y:S01]  /*c2e0*/  MUFU.EX2 R208, R208 ;  /* 0x000000d000d07308 */ /* 0x000e620000000800 */
[----:B------:R-:W-:-:S07]  /*c2f0*/  FMUL.FTZ R211, R158, UR38 ;  /* 0x000000269ed37c20 */ /* 0x000fce0008410000 */
[----:B------:R-:W2:Y:S01]  /*c300*/  MUFU.EX2 R154, R207 ;  /* 0x000000cf009a7308 */ /* 0x000ea20000000800 */
[----:B0-----:R-:W-:-:S07]  /*c310*/  FFMA.FTZ R11, R155, R11, R152 ;  /* 0x0000000b9b0b7223 */ /* 0x001fce0000010098 */
[----:B------:R-:W0:Y:S01]  /*c320*/  MUFU.EX2 R206, R206 ;  /* 0x000000ce00ce7308 */ /* 0x000e220000000800 */
[----:B------:R-:W-:-:S07]  /*c330*/  FMUL.FTZ R210, R159, UR38 ;  /* 0x000000269fd27c20 */ /* 0x000fce0008410000 */
[----:B------:R-:W3:Y:S01]  /*c340*/  MUFU.TANH R213, R213 ;  /* 0x000000d500d57308 */ /* 0x000ee20000002400 */
[----:B-1----:R-:W-:Y:S01]  /*c350*/  FADD.FTZ R11, R208, R11 ;  /* 0x0000000bd00b7221 */ /* 0x002fe20000010000 */
[----:B------:R-:W-:-:S06]  /*c360*/  FMUL.FTZ R197, R162, UR38 ;  /* 0x00000026a2c57c20 */ /* 0x000fcc0008410000 */
[----:B------:R-:W1:Y:S01]  /*c370*/  MUFU.TANH R212, R212 ;  /* 0x000000d400d47308 */ /* 0x000e620000002400 */
[----:B--2---:R-:W-:Y:S01]  /*c380*/  FADD.FTZ R11, R154, R11 ;  /* 0x0000000b9a0b7221 */ /* 0x004fe20000010000 */
[----:B------:R-:W-:-:S06]  /*c390*/  FMUL.FTZ R189, R163, UR38 ;  /* 0x00000026a3bd7c20 */ /* 0x000fcc0008410000 */
[----:B------:R-:W2:Y:S01]  /*c3a0*/  MUFU.TANH R211, R211 ;  /* 0x000000d300d37308 */ /* 0x000ea20000002400 */
[----:B------:R-:W-:Y:S01]  /*c3b0*/  FMUL.FTZ R181, R179, UR38 ;  /* 0x00000026b3b57c20 */ /* 0x000fe20008410000 */
[----:B0-----:R-:W-:Y:S01]  /*c3c0*/  FADD.FTZ R179, R206, R11 ;  /* 0x0000000bceb37221 */ /* 0x001fe20000010000 */
[----:B---3--:R-:W-:-:S05]  /*c3d0*/  FMNMX.FTZ R11, R213, R4, !PT ;  /* 0x00000004d50b7209 */ /* 0x008fca0007810000 */
        /* <DEDUP_REMOVED lines=12> */
[-CC-:B------:R-:W-:Y:S01]  /*c4a0*/  FFMA.FTZ R162, R9, R6.reuse, -R167.reuse ;  /* 0x0000000609a27223 */ /* 0x180fe200000108a7 */
[----:B------:R-:W-:Y:S01]  /*c4b0*/  FFMA.FTZ R9, R173, R6, -R167 ;  /* 0x00000006ad097223 */ /* 0x000fe200000108a7 */
[----:B--2---:R-:W-:-:S05]  /*c4c0*/  FMNMX.FTZ R11, R189, R11, !PT ;  /* 0x0000000bbd0b7209 */ /* 0x004fca0007810000 */
[----:B------:R-:W2:Y:S01]  /*c4d0*/  MUFU.TANH R184, R184 ;  /* 0x000000b800b87308 */ /* 0x000ea20000002400 */
[----:B------:R-:W-:Y:S01]  /*c4e0*/  FMUL.FTZ R173, R175, UR38 ;  /* 0x00000026afad7c20 */ /* 0x000fe20008410000 */
[----:B0-----:R-:W-:-:S06]  /*c4f0*/  FMNMX.FTZ R11, R188, R11, !PT ;  /* 0x0000000bbc0b7209 */ /* 0x001fcc0007810000 */
[----:B------:R-:W0:Y:S01]  /*c500*/  MUFU.TANH R185, R185 ;  /* 0x000000b900b97308 */ /* 0x000e220000002400 */
[----:B------:R-:W-:Y:S01]  /*c510*/  FMUL.FTZ R180, R178, UR38 ;  /* 0x00000026b2b47c20 */ /* 0x000fe20008410000 */
[----:B-1----:R-:W-:-:S06]  /*c520*/  FMNMX.FTZ R11, R196, R11, !PT ;  /* 0x0000000bc40b7209 */ /* 0x002fcc0007810000 */
        /* <DEDUP_REMOVED lines=22> */
[-CC-:B------:R-:W-:Y:S01]  /*c690*/  FFMA.FTZ R163, R12, R6.reuse, -R167.reuse ;  /* 0x000000060ca37223 */ /* 0x180fe200000108a7 */
[----:B------:R-:W-:Y:S01]  /*c6a0*/  FFMA.FTZ R12, R169, R6, -R167 ;  /* 0x00000006a90c7223 */ /* 0x000fe200000108a7 */
[----:B0-----:R-:W-:-:S05]  /*c6b0*/  FMNMX.FTZ R11, R178, R11, !PT ;  /* 0x0000000bb20b7209 */ /* 0x001fca0007810000 */
[----:B------:R-:W0:Y:S01]  /*c6c0*/  MUFU.TANH R176, R176 ;  /* 0x000000b000b07308 */ /* 0x000e220000002400 */
[----:B------:R-:W-:Y:S01]  /*c6d0*/  FMUL.FTZ R169, R195, UR38 ;  /* 0x00000026c3a97c20 */ /* 0x000fe20008410000 */
[----:B-1----:R-:W-:-:S06]  /*c6e0*/  FMNMX.FTZ R11, R174, R11, !PT ;  /* 0x0000000bae0b7209 */ /* 0x002fcc0007810000 */
[----:B------:R-:W1:Y:S01]  /*c6f0*/  MUFU.TANH R177, R177 ;  /* 0x000000b100b17308 */ /* 0x000e620000002400 */
[----:B------:R-:W-:Y:S01]  /*c700*/  FMUL.FTZ R170, R198, UR38 ;  /* 0x00000026c6aa7c20 */ /* 0x000fe20008410000 */
[-CC-:B------:R-:W-:Y:S01]  /*c710*/  FFMA.FTZ R158, R8, R6.reuse, -R167.reuse ;  /* 0x00000006089e7223 */ /* 0x180fe200000108a7 */
[----:B------:R-:W-:-:S05]  /*c720*/  FFMA.FTZ R8, R172, R6, -R167 ;  /* 0x00000006ac087223 */ /* 0x000fca00000108a7 */
[----:B------:R-:W3:Y:S01]  /*c730*/  MUFU.TANH R171, R171 ;  /* 0x000000ab00ab7308 */ /* 0x000ee20000002400 */
[----:B--2---:R-:W-:Y:S01]  /*c740*/  FMNMX.FTZ R11, R175, R11, !PT ;  /* 0x0000000baf0b7209 */ /* 0x004fe20007810000 */
[----:B------:R-:W-:-:S06]  /*c750*/  FMUL.FTZ R172, R199, UR38 ;  /* 0x00000026c7ac7c20 */ /* 0x000fcc0008410000 */
[----:B------:R-:W2:Y:S01]  /*c760*/  MUFU.TANH R169, R169 ;  /* 0x000000a900a97308 */ /* 0x000ea20000002400 */
[----:B0-----:R-:W-:-:S07]  /*c770*/  FMNMX.FTZ R11, R176, R11, !PT ;  /* 0x0000000bb00b7209 */ /* 0x001fce0007810000 */
[----:B------:R-:W0:Y:S01]  /*c780*/  MUFU.TANH R170, R170 ;  /* 0x000000aa00aa7308 */ /* 0x000e220000002400 */
[----:B-1----:R-:W-:-:S07]  /*c790*/  FMNMX.FTZ R11, R177, R11, !PT ;  /* 0x0000000bb10b7209 */ /* 0x002fce0007810000 */
[----:B------:R-:W1:Y:S01]  /*c7a0*/  MUFU.TANH R172, R172 ;  /* 0x000000ac00ac7308 */ /* 0x000e620000002400 */
[----:B---3--:R-:W-:-:S04]  /*c7b0*/  FMNMX.FTZ R11, R171, R11, !PT ;  /* 0x0000000bab0b7209 */ /* 0x008fc80007810000 */
[----:B--2---:R-:W-:-:S04]  /*c7c0*/  FMNMX.FTZ R11, R169, R11, !PT ;  /* 0x0000000ba90b7209 */ /* 0x004fc80007810000 */
[----:B0-----:R-:W-:Y:S01]  /*c7d0*/  FMNMX.FTZ R11, R170, R11, !PT ;  /* 0x0000000baa0b7209 */ /* 0x001fe20007810000 */
[-CC-:B------:R-:W-:Y:S01]  /*c7e0*/  FFMA.FTZ R159, R15, R6.reuse, -R167.reuse ;  /* 0x000000060f9f7223 */ /* 0x180fe200000108a7 */
[----:B------:R-:W-:Y:S02]  /*c7f0*/  FFMA.FTZ R15, R153, R6, -R167 ;  /* 0x00000006990f7223 */ /* 0x000fe400000108a7 */
[----:B-1----:R-:W-:-:S05]  /*c800*/  FMNMX.FTZ R11, R172, R11, !PT ;  /* 0x0000000bac0b7209 */ /* 0x002fca0007810000 */
[----:B------:R-:W0:Y:S01]  /*c810*/  SHFL.BFLY PT, R153, R11, 0x2, 0x1f ;  /* 0x0c401f000b997f89 */ /* 0x000e2200000e0000 */
        /* <DEDUP_REMOVED lines=10> */
[----:B0-----:R-:W-:-:S05]  /*c8c0*/  FMNMX.FTZ R153, R11, R153, !PT ;  /* 0x000000990b997209 */ /* 0x001fca0007810000 */
[----:B------:R-:W0:Y:S01]  /*c8d0*/  SHFL.BFLY PT, R167, R153, 0x1, 0x1f ;  /* 0x0c201f0099a77f89 */ /* 0x000e2200000e0000 */
[----:B------:R-:W1:Y:S01]  /*c8e0*/  S2R R209, SR_TID.X ;  /* 0x0000000000d17919 */ /* 0x000e620000002100 */
[----:B0-----:R-:W-:-:S05]  /*c8f0*/  FMNMX.FTZ R167, R153, R167, !PT ;  /* 0x000000a799a77209 */ /* 0x001fca0007810000 */
[C---:B------:R-:W-:Y:S01]  /*c900*/  FADD.FTZ R191, -R167.reuse, R4 ;  /* 0x00000004a7bf7221 */ /* 0x040fe20000010100 */
[----:B------:R-:W-:-:S03]  /*c910*/  FMUL.FTZ R192, R167, R6 ;  /* 0x00000006a7c07220 */ /* 0x000fc60000410000 */
[-C--:B------:R-:W-:Y:S01]  /*c920*/  FMUL.FTZ R191, R191, R6.reuse ;  /* 0x00000006bfbf7220 */ /* 0x080fe20000410000 */
[-CC-:B------:R-:W-:Y:S01]  /*c930*/  FFMA.FTZ R11, R213, R6.reuse, -R192.reuse ;  /* 0x00000006d50b7223 */ /* 0x180fe200000108c0 */
[----:B------:R-:W-:-:S04]  /*c940*/  FFMA.FTZ R153, R212, R6, -R192 ;  /* 0x00000006d4997223 */ /* 0x000fc800000108c0 */
[----:B------:R-:W-:Y:S08]  /*c950*/  MUFU.EX2 R191, R191 ;  /* 0x000000bf00bf7308 */ /* 0x000ff00000000800 */
[----:B------:R-:W0:Y:S08]  /*c960*/  MUFU.EX2 R11, R11 ;  /* 0x0000000b000b7308 */ /* 0x000e300000000800 */
[----:B------:R-:W2:Y:S01]  /*c970*/  MUFU.EX2 R153, R153 ;  /* 0x0000009900997308 */ /* 0x000ea20000000800 */
[--C-:B------:R-:W-:Y:S01]  /*c980*/  FFMA.FTZ R183, R173, R6, -R192.reuse ;  /* 0x00000006adb77223 */ /* 0x100fe200000108c0 */
[----:B0-----:R-:W-:Y:S01]  /*c990*/  FFMA.FTZ R173, R191, R10, R11 ;  /* 0x0000000abfad7223 */ /* 0x001fe2000001000b */
[----:B------:R-:W-:Y:S01]  /*c9a0*/  FFMA.FTZ R168, R211, R6, -R192 ;  /* 0x00000006d3a87223 */ /* 0x000fe200000108c0 */
[-C--:B------:R-:W-:Y:S01]  /*c9b0*/  FMUL.FTZ R24, R24, R155.reuse ;  /* 0x0000009b18187220 */ /* 0x080fe20000410000 */
[----:B------:R-:W-:Y:S01]  /*c9c0*/  FMUL.FTZ R25, R25, R155 ;  /* 0x0000009b19197220 */ /* 0x000fe20000410000 */
[C---:B--2---:R-:W-:Y:S01]  /*c9d0*/  FADD.FTZ R173, R153.reuse, R173 ;  /* 0x000000ad99ad7221 */ /* 0x044fe20000010000 */
[----:B------:R-:W-:Y:S01]  /*c9e0*/  F2FP.F16.F32.PACK_AB R153, R153, R11 ;  /* 0x0000000b9999723e */ /* 0x000fe200000000ff */
[----:B------:R-:W-:-:S02]  /*c9f0*/  IMAD.MOV.U32 R11, RZ, RZ, 0x40000040 ;  /* 0x40000040ff0b7424 */ /* 0x000fc400078e00ff */
        /* <DEDUP_REMOVED lines=62> */
[----:B-1----:R-:W-:Y:S01]  /*cde0*/  SHF.R.U32.HI R209, RZ, 0x7, R209 ;  /* 0x00000007ffd17819 */ /* 0x002fe200000116d1 */
[----:B------:R-:W-:Y:S01]  /*cdf0*/  @!P1 VIADD R155, R3, 0x32440 ;  /* 0x00032440039b9836 */ /* 0x000fe20000000000 */
[----:B------:R-:W-:-:S02]  /*ce00*/  R2UR UR7, R11 ;  /* 0x000000000b0772ca */ /* 0x000fc400000e0000 */
[----:B------:R0:W-:Y:S02]  /*ce10*/  MUFU.EX2 R11, R168 ;  /* 0x000000a8000b7308 */ /* 0x0001e40000000800 */
[----:B------:R-:W-:Y:S02]  /*ce20*/  @!P1 PRMT R155, RZ, 0x654, R155 ;  /* 0x00000654ff9b9816 */ /* 0x000fe4000000009b */
[----:B0-----:R-:W-:Y:S01]  /*ce30*/  IADD3 R168, -R209, 0xb, RZ ;  /* 0x0000000bd1a87810 */ /* 0x001fe20007ffe1ff */
[----:B------:R-:W-:-:S04]  /*ce40*/  FFMA.FTZ R4, R210, R6, -R192 ;  /* 0x00000006d2047223 */ /* 0x000fc800000108c0 */
[----:B------:R1:W-:Y:S06]  /*ce50*/  BAR.ARV R168, 0x100 ;  /* 0x000400a80000751d */ /* 0x0003ec0000002000 */
[----:B------:R0:W-:Y:S02]  /*ce60*/  @!P1 SYNCS.ARRIVE.TRANS64.RED.A1T0 RZ, [R155+URZ], RZ ;  /* 0x000000ff9bff99a7 */ /* 0x0001e4000810043f */
[----:B0-----:R-:W-:Y:S01]  /*ce70*/  VIADD R155, R209, 0x8 ;  /* 0x00000008d19b7836 */ /* 0x001fe20000000000 */
[----:B------:R-:W0:Y:S04]  /*ce80*/  MUFU.EX2 R4, R4 ;  /* 0x0000000400047308 */ /* 0x000e280000000800 */
[----:B------:R0:W-:Y:S01]  /*ce90*/  BAR.SYNC.DEFER_BLOCKING R155, 0x100 ;  /* 0x0004009b0000751d */ /* 0x0001e20000010000 */
[----:B------:R-:W-:-:S02]  /*cea0*/  IMAD R10, R200, 0xc00, R216 ;  /* 0x00000c00c80a7824 */ /* 0x000fc400078e02d8 */
[-C--:B------:R-:W-:Y:S01]  /*ceb0*/  FMUL.FTZ R26, R26, R191.reuse ;  /* 0x000000bf1a1a7220 */ /* 0x080fe20000410000 */
[-C--:B------:R-:W-:Y:S01]  /*cec0*/  FMUL.FTZ R27, R27, R191.reuse ;  /* 0x000000bf1b1b7220 */ /* 0x080fe20000410000 */
[-C--:B------:R-:W-:Y:S01]  /*ced0*/  FMUL.FTZ R30, R30, R191.reuse ;  /* 0x000000bf1e1e7220 */ /* 0x080fe20000410000 */
[-C--:B------:R-:W-:Y:S01]  /*cee0*/  FMUL.FTZ R31, R31, R191.reuse ;  /* 0x000000bf1f1f7220 */ /* 0x080fe20000410000 */
[----:B------:R-:W-:Y:S01]  /*cef0*/  R2UR UR6, R10 ;  /* 0x000000000a0672ca */ /* 0x000fe200000e0000 */
        /* <DEDUP_REMOVED lines=60> */
[----:B------:R-:W-:-:S02]  /*d2c0*/  F2FP.F16.F32.PACK_AB R152, R208, R152 ;  /* 0x00000098d098723e */ /* 0x000fc400000000ff */
[----:B------:R-:W-:Y:S02]  /*d2d0*/  F2FP.F16.F32.PACK_AB R154, R206, R154 ;  /* 0x0000009ace9a723e */ /* 0x000fe400000000ff */
[----:B0-----:R-:W-:-:S04]  /*d2e0*/  F2FP.F16.F32.PACK_AB R155, R4, R11 ;  /* 0x0000000b049b723e */ /* 0x001fc800000000ff */
[----:B------:R-:W-:-:S06]  /*d2f0*/  WARPGROUP.ARRIVE ;  /* 0x00000000000079c5 */ /* 0x000fcc0000000000 */
[----:B------:R-:W-:Y:S01]  /*d300*/  HGMMA.64x256x16.F32 R24, R152, gdesc[UR4].tnspB, R24, gsb0 ;  /* 0x43e0000498187df0 */ /* 0x000fe20008000818 */
        /* <DEDUP_REMOVED lines=25> */
[----:B------:R-:W-:Y:S01]  /*d4a0*/  MUFU.EX2 R185, R185 ;  /* 0x000000b900b97308 */ /* 0x000fe20000000800 */
[----:B------:R-:W-:-:S07]  /*d4b0*/  WARPGROUP.DEPBAR.LE gsb0, 0x0 ;  /* 0x00008000000079c5 */ /* 0x000fce0000010000 */
[----:B------:R-:W0:Y:S08]  /*d4c0*/  MUFU.EX2 R154, R158 ;  /* 0x0000009e009a7308 */ /* 0x000e300000000800 */
[----:B------:R-:W2:Y:S08]  /*d4d0*/  MUFU.EX2 R155, R163 ;  /* 0x000000a3009b7308 */ /* 0x000eb00000000800 */
[----:B------:R-:W3:Y:S08]  /*d4e0*/  MUFU.EX2 R158, R190 ;  /* 0x000000be009e7308 */ /* 0x000ef00000000800 */
[----:B------:R-:W4:Y:S01]  /*d4f0*/  MUFU.EX2 R163, R188 ;  /* 0x000000bc00a37308 */ /* 0x000f220000000800 */
[----:B0-----:R-:W-:Y:S01]  /*d500*/  FADD.FTZ R179, R154, R179 ;  /* 0x000000b39ab37221 */ /* 0x001fe20000010000 */
[----:B------:R-:W-:-:S02]  /*d510*/  VIADD R152, R10, 0x80 ;  /* 0x000000800a987836 */ /* 0x000fc40000000000 */
[----:B------:R-:W-:Y:S02]  /*d520*/  IMAD.MOV.U32 R153, RZ, RZ, 0x40000040 ;  /* 0x40000040ff997424 */ /* 0x000fe400078e00ff */
[----:B------:R-:W-:Y:S01]  /*d530*/  FADD.FTZ R179, R191, R179 ;  /* 0x000000b3bfb37221 */ /* 0x000fe20000010000 */
[----:B------:R-:W-:Y:S02]  /*d540*/  R2UR UR6, R152 ;  /* 0x00000000980672ca */ /* 0x000fe400000e0000 */
[----:B------:R-:W-:Y:S01]  /*d550*/  R2UR UR7, R153 ;  /* 0x00000000990772ca */ /* 0x000fe200000e0000 */
[----:B--2---:R-:W-:Y:S01]  /*d560*/  FADD.FTZ R179, R155, R179 ;  /* 0x000000b39bb37221 */ /* 0x004fe20000010000 */
[----:B------:R-:W-:Y:S02]  /*d570*/  F2FP.F16.F32.PACK_AB R152, R191, R154 ;  /* 0x0000009abf98723e */ /* 0x000fe400000000ff */
[----:B------:R-:W-:Y:S02]  /*d580*/  F2FP.F16.F32.PACK_AB R154, R192, R155 ;  /* 0x0000009bc09a723e */ /* 0x000fe400000000ff */
[----:B---3--:R-:W-:-:S02]  /*d590*/  F2FP.F16.F32.PACK_AB R153, R162, R158 ;  /* 0x0000009ea299723e */ /* 0x008fc400000000ff */
[----:B----4-:R-:W-:-:S04]  /*d5a0*/  F2FP.F16.F32.PACK_AB R155, R166, R163 ;  /* 0x000000a3a69b723e */ /* 0x010fc800000000ff */
[----:B------:R-:W-:-:S06]  /*d5b0*/  WARPGROUP.ARRIVE ;  /* 0x00000000000079c5 */ /* 0x000fcc0000000000 */
[----:B------:R-:W-:Y:S01]  /*d5c0*/  HGMMA.64x256x16.F32 R24, R152, gdesc[UR4].tnspB, R24, gsb0 ;  /* 0x43e0000498187df0 */ /* 0x000fe20008000818 */
[----:B------:R-:W-:Y:S01]  /*d5d0*/  FADD.FTZ R179, R192, R179 ;  /* 0x000000b3c0b37221 */ /* 0x000fe20000010000 */
[----:B------:R-:W-:Y:S03]  /*d5e0*/  MUFU.EX2 R186, R186 ;  /* 0x000000ba00ba7308 */ /* 0x000fe60000000800 */
[----:B------:R-:W-:-:S05]  /*d5f0*/  FADD.FTZ R179, R14, R179 ;  /* 0x000000b30eb37221 */ /* 0x000fca0000010000 */
[----:B------:R-:W-:Y:S08]  /*d600*/  MUFU.EX2 R183, R183 ;  /* 0x000000b700b77308 */ /* 0x000ff00000000800 */
        /* <DEDUP_REMOVED lines=8> */
[----:B------:R2:W3:Y:S08]  /*d690*/  MUFU.EX2 R154, R20 ;  /* 0x00000014009a7308 */ /* 0x0004f00000000800 */
[----:B------:R4:W5:Y:S01]  /*d6a0*/  MUFU.EX2 R153, R21 ;  /* 0x0000001500997308 */ /* 0x0009620000000800 */
[----:B--2---:R-:W-:-:S05]  /*d6b0*/  VIADD R20, R10, 0x100 ;  /* 0x000001000a147836 */ /* 0x004fca0000000000 */
[----:B------:R-:W-:Y:S01]  /*d6c0*/  R2UR UR6, R20 ;  /* 0x00000000140672ca */ /* 0x000fe200000e0000 */
[----:B0-----:R-:W-:Y:S01]  /*d6d0*/  FADD.FTZ R20, R152, R179 ;  /* 0x000000b398147221 */ /* 0x001fe20000010000 */
[----:B----4-:R-:W-:-:S03]  /*d6e0*/  IMAD.MOV.U32 R21, RZ, RZ, 0x40000040 ;  /* 0x40000040ff157424 */ /* 0x010fc600078e00ff */
[----:B---3--:R-:W-:Y:S02]  /*d6f0*/  FADD.FTZ R20, R154, R20 ;  /* 0x000000149a147221 */ /* 0x008fe40000010000 */
[----:B------:R-:W-:Y:S02]  /*d700*/  R2UR UR7, R21 ;  /* 0x00000000150772ca */ /* 0x000fe400000e0000 */
[----:B------:R-:W-:Y:S01]  /*d710*/  F2FP.F16.F32.PACK_AB R152, R152, R14 ;  /* 0x0000000e9898723e */ /* 0x000fe200000000ff */
[C---:B-----5:R-:W-:Y:S01]  /*d720*/  FADD.FTZ R20, R153.reuse, R20 ;  /* 0x0000001499147221 */ /* 0x060fe20000010000 */
[----:B------:R-:W-:Y:S02]  /*d730*/  F2FP.F16.F32.PACK_AB R154, R153, R154 ;  /* 0x0000009a999a723e */ /* 0x000fe400000000ff */
[----:B------:R-:W-:Y:S02]  /*d740*/  F2FP.F16.F32.PACK_AB R153, R185, R184 ;  /* 0x000000b8b999723e */ /* 0x000fe400000000ff */
[----:B------:R-:W-:-:S04]  /*d750*/  F2FP.F16.F32.PACK_AB R155, R183, R186 ;  /* 0x000000bab79b723e */ /* 0x000fc800000000ff */
[----:B------:R-:W-:-:S06]  /*d760*/  WARPGROUP.ARRIVE ;  /* 0x00000000000079c5 */ /* 0x000fcc0000000000 */
[----:B------:R-:W-:Y:S01]  /*d770*/  HGMMA.64x256x16.F32 R24, R152, gdesc[UR4].tnspB, R24, gsb0 ;  /* 0x43e0000498187df0 */ /* 0x000fe20008000818 */
[----:B------:R-:W-:Y:S02]  /*d780*/  VIADD R14, R10, 0x180 ;  /* 0x000001800a0e7836 */ /* 0x000fe40000000000 */
[----:B------:R-:W-:-:S03]  /*d790*/  FADD.FTZ R20, R13, R20 ;  /* 0x000000140d147221 */ /* 0x000fc60000010000 */
[----:B------:R-:W-:Y:S01]  /*d7a0*/  R2UR UR6, R14 ;  /* 0x000000000e0672ca */ /* 0x000fe200000e0000 */
[----:B------:R-:W-:Y:S08]  /*d7b0*/  MUFU.EX2 R12, R12 ;  /* 0x0000000c000c7308 */ /* 0x000ff00000000800 */
[----:B------:R-:W-:Y:S08]  /*d7c0*/  MUFU.EX2 R174, R174 ;  /* 0x000000ae00ae7308 */ /* 0x000ff00000000800 */
[----:B------:R-:W-:Y:S08]  /*d7d0*/  MUFU.EX2 R175, R175 ;  /* 0x000000af00af7308 */ /* 0x000ff00000000800 */
[----:B------:R-:W-:Y:S08]  /*d7e0*/  MUFU.EX2 R176, R176 ;  /* 0x000000b000b07308 */ /* 0x000ff00000000800 */
[----:B------:R-:W-:Y:S01]  /*d7f0*/  MUFU.EX2 R177, R177 ;  /* 0x000000b100b17308 */ /* 0x000fe20000000800 */
[----:B------:R-:W-:-:S07]  /*d800*/  WARPGROUP.DEPBAR.LE gsb0, 0x0 ;  /* 0x00008000000079c5 */ /* 0x000fce0000010000 */
[----:B------:R0:W2:Y:S08]  /*d810*/  MUFU.EX2 R152, R15 ;  /* 0x0000000f00987308 */ /* 0x0000b00000000800 */
[----:B------:R-:W3:Y:S01]  /*d820*/  MUFU.EX2 R154, R156 ;  /* 0x0000009c009a7308 */ /* 0x000ee20000000800 */
[----:B0-----:R-:W-:Y:S01]  /*d830*/  IMAD.MOV.U32 R15, RZ, RZ, 0x40000040 ;  /* 0x40000040ff0f7424 */ /* 0x001fe200078e00ff */
[----:B------:R-:W-:-:S04]  /*d840*/  F2FP.F16.F32.PACK_AB R153, R181, R180 ;  /* 0x000000b4b599723e */ /* 0x000fc800000000ff */
[----:B------:R-:W-:Y:S01]  /*d850*/  R2UR UR7, R15 ;  /* 0x000000000f0772ca */ /* 0x000fe200000e0000 */
[C---:B--2---:R-:W-:Y:S01]  /*d860*/  FADD.FTZ R14, R152.reuse, R20 ;  /* 0x00000014980e7221 */ /* 0x044fe20000010000 */
[----:B------:R-:W-:Y:S02]  /*d870*/  F2FP.F16.F32.PACK_AB R152, R152, R13 ;  /* 0x0000000d9898723e */ /* 0x000fe400000000ff */
[----:B------:R-:W-:Y:S01]  /*d880*/  F2FP.F16.F32.PACK_AB R155, R178, R182 ;  /* 0x000000b6b29b723e */ /* 0x000fe200000000ff */
[----:B---3--:R-:W-:Y:S01]  /*d890*/  FADD.FTZ R14, R154, R14 ;  /* 0x0000000e9a0e7221 */ /* 0x008fe20000010000 */
[----:B------:R-:W-:-:S04]  /*d8a0*/  F2FP.F16.F32.PACK_AB R154, R157, R154 ;  /* 0x0000009a9d9a723e */ /* 0x000fc800000000ff */
[----:B------:R-:W-:-:S06]  /*d8b0*/  WARPGROUP.ARRIVE ;  /* 0x00000000000079c5 */ /* 0x000fcc0000000000 */
[----:B------:R-:W-:Y:S01]  /*d8c0*/  HGMMA.64x256x16.F32 R24, R152, gdesc[UR4].tnspB, R24, gsb0 ;  /* 0x43e0000498187df0 */ /* 0x000fe20008000818 */
[----:B------:R-:W-:Y:S02]  /*d8d0*/  FADD.FTZ R13, R157, R14 ;  /* 0x0000000e9d0d7221 */ /* 0x000fe40000010000 */
[----:B------:R0:W-:Y:S02]  /*d8e0*/  MUFU.EX2 R14, R9 ;  /* 0x00000009000e7308 */ /* 0x0001e40000000800 */
[----:B0-----:R-:W-:-:S05]  /*d8f0*/  IMAD.MOV.U32 R9, RZ, RZ, 0x40000040 ;  /* 0x40000040ff097424 */ /* 0x001fca00078e00ff */
[----:B------:R-:W-:Y:S01]  /*d900*/  R2UR UR7, R9 ;  /* 0x00000000090772ca */ /* 0x000fe200000e0000 */
        /* <DEDUP_REMOVED lines=8> */
[----:B------:R2:W3:Y:S01]  /*d990*/  MUFU.EX2 R154, R8 ;  /* 0x00000008009a7308 */ /* 0x0004e20000000800 */
[----:B0-----:R-:W-:Y:S01]  /*d9a0*/  FADD.FTZ R13, R152, R13 ;  /* 0x0000000d980d7221 */ /* 0x001fe20000010000 */
[----:B--2---:R-:W-:-:S03]  /*d9b0*/  VIADD R8, R10, 0x200 ;  /* 0x000002000a087836 */ /* 0x004fc60000000000 */
[----:B------:R-:W-:Y:S02]  /*d9c0*/  FADD.FTZ R9, R14, R13 ;  /* 0x0000000d0e097221 */ /* 0x000fe40000010000 */
[----:B------:R-:W-:Y:S02]  /*d9d0*/  R2UR UR6, R8 ;  /* 0x00000000080672ca */ /* 0x000fe400000e0000 */
[----:B---3--:R-:W-:Y:S01]  /*d9e0*/  FADD.FTZ R9, R154, R9 ;  /* 0x000000099a097221 */ /* 0x008fe20000010000 */
[----:B------:R-:W-:Y:S02]  /*d9f0*/  F2FP.F16.F32.PACK_AB R152, R14, R152 ;  /* 0x000000980e98723e */ /* 0x000fe400000000ff */
[----:B------:R-:W-:Y:S02]  /*da00*/  F2FP.F16.F32.PACK_AB R154, R12, R154 ;  /* 0x0000009a0c9a723e */ /* 0x000fe400000000ff */
[----:B------:R-:W-:Y:S02]  /*da10*/  F2FP.F16.F32.PACK_AB R153, R175, R174 ;  /* 0x000000aeaf99723e */ /* 0x000fe400000000ff */
[----:B------:R-:W-:-:S04]  /*da20*/  F2FP.F16.F32.PACK_AB R155, R177, R176 ;  /* 0x000000b0b19b723e */ /* 0x000fc800000000ff */
[----:B------:R-:W-:-:S06]  /*da30*/  WARPGROUP.ARRIVE ;  /* 0x00000000000079c5 */ /* 0x000fcc0000000000 */
[----:B------:R-:W-:Y:S01]  /*da40*/  HGMMA.64x256x16.F32 R24, R152, gdesc[UR4].tnspB, R24, gsb0 ;  /* 0x43e0000498187df0 */ /* 0x000fe20008000818 */
[----:B------:R-:W-:Y:S01]  /*da50*/  FADD.FTZ R9, R12, R9 ;  /* 0x000000090c097221 */ /* 0x000fe20000010000 */
[----:B------:R-:W-:-:S03]  /*da60*/  IADD3 R8, R10, 0x280, RZ ;  /* 0x000002800a087810 */ /* 0x000fc60007ffe0ff */
[----:B------:R-:W-:Y:S01]  /*da70*/  FADD.FTZ R10, R5, R9 ;  /* 0x00000009050a7221 */ /* 0x000fe20000010000 */
[----:B------:R-:W-:Y:S01]  /*da80*/  IMAD.MOV.U32 R9, RZ, RZ, 0x40000040 ;  /* 0x40000040ff097424 */ /* 0x000fe200078e00ff */
[----:B------:R-:W-:-:S04]  /*da90*/  R2UR UR6, R8 ;  /* 0x00000000080672ca */ /* 0x000fc800000e0000 */
[----:B------:R-:W-:Y:S01]  /*daa0*/  R2UR UR7, R9 ;  /* 0x00000000090772ca */ /* 0x000fe200000e0000 */
        /* <DEDUP_REMOVED lines=18> */
[----:B------:R-:W-:Y:S01]  /*dbd0*/  @!P1 VIADD R3, R3, 0x32460 ;  /* 0x0003246003039836 */ /* 0x000fe20000000000 */
[----:B------:R-:W-:Y:S02]  /*dbe0*/  WARPGROUP.DEPBAR.LE gsb0, 0x0 ;  /* 0x00008000000079c5 */ /* 0x000fe40000010000 */
[----:B------:R-:W0:Y:S08]  /*dbf0*/  MUFU.EX2 R152, R161 ;  /* 0x000000a100987308 */ /* 0x000e300000000800 */
[----:B------:R-:W2:Y:S01]  /*dc00*/  MUFU.EX2 R154, R164 ;  /* 0x000000a4009a7308 */ /* 0x000ea20000000800 */
[----:B------:R-:W-:-:S02]  /*dc10*/  F2FP.F16.F32.PACK_AB R153, R169, R171 ;  /* 0x000000aba999723e */ /* 0x000fc400000000ff */
[----:B------:R-:W-:Y:S01]  /*dc20*/  F2FP.F16.F32.PACK_AB R155, R172, R170 ;  /* 0x000000aaac9b723e */ /* 0x000fe200000000ff */
[C---:B0-----:R-:W-:Y:S01]  /*dc30*/  FADD.FTZ R8, R152.reuse, R10 ;  /* 0x0000000a98087221 */ /* 0x041fe20000010000 */
[----:B------:R-:W-:-:S03]  /*dc40*/  F2FP.F16.F32.PACK_AB R152, R152, R5 ;  /* 0x000000059898723e */ /* 0x000fc600000000ff */
[----:B--2---:R-:W-:Y:S01]  /*dc50*/  FADD.FTZ R8, R154, R8 ;  /* 0x000000089a087221 */ /* 0x004fe20000010000 */
[----:B------:R-:W-:-:S04]  /*dc60*/  F2FP.F16.F32.PACK_AB R154, R165, R154 ;  /* 0x0000009aa59a723e */ /* 0x000fc800000000ff */
[----:B------:R-:W-:-:S06]  /*dc70*/  WARPGROUP.ARRIVE ;  /* 0x00000000000079c5 */ /* 0x000fcc0000000000 */
[----:B------:R-:W-:Y:S01]  /*dc80*/  HGMMA.64x256x16.F32 R24, R152, gdesc[UR4].tnspB, R24, gsb0 ;  /* 0x43e0000498187df0 */ /* 0x000fe20008000818 */
[----:B------:R-:W-:Y:S01]  /*dc90*/  FADD.FTZ R176, R171, R176 ;  /* 0x000000b0abb07221 */ /* 0x000fe20000010000 */
[----:B------:R-:W-:-:S03]  /*dca0*/  @!P1 PRMT R3, RZ, 0x654, R3 ;  /* 0x00000654ff039816 */ /* 0x000fc60000000003 */
[----:B------:R-:W-:-:S04]  /*dcb0*/  FADD.FTZ R169, R169, R176 ;  /* 0x000000b0a9a97221 */ /* 0x000fc80000010000 */
[----:B------:R-:W-:Y:S01]  /*dcc0*/  FADD.FTZ R169, R170, R169 ;  /* 0x000000a9aaa97221 */ /* 0x000fe20000010000 */
[----:B------:R-:W-:Y:S01]  /*dcd0*/  FADD.FTZ R11, R165, R8 ;  /* 0x00000008a50b7221 */ /* 0x000fe20000010000 */
[----:B------:R-:W-:Y:S02]  /*dce0*/  IMAD.MOV.U32 R4, RZ, RZ, R167 ;  /* 0x000000ffff047224 */ /* 0x000fe400078e00a7 */
[----:B------:R-:W-:Y:S01]  /*dcf0*/  FADD.FTZ R10, R172, R169 ;  /* 0x000000a9ac0a7221 */ /* 0x000fe20000010000 */
[----:B------:R-:W-:Y:S01]  /*dd00*/  IMAD.MOV.U32 R5, RZ, RZ, R7 ;  /* 0x000000ffff057224 */ /* 0x000fe200078e0007 */
[----:B------:R-:W-:Y:S02]  /*dd10*/  WARPGROUP.DEPBAR.LE gsb0, 0x0 ;  /* 0x00008000000079c5 */ /* 0x000fe40000010000 */
[----:B------:R1:W-:Y:S01]  /*dd20*/  @!P1 SYNCS.ARRIVE.TRANS64.RED.A1T0 RZ, [R3+URZ], RZ ;  /* 0x000000ff03ff99a7 */ /* 0x0003e2000810043f */
[----:B------:R-:W-:Y:S05]  /*dd30*/  @P2 BRA `(.L_x_10660) ;  /* 0xffffffd000742947 */ /* 0x000fea000383ffff */
.L_x_10650:
[----:B------:R-:W-:Y:S05]  /*dd40*/  WARPSYNC.ALL ;  /* 0x0000000000007948 */ /* 0x000fea0003800000 */
[----:B0-----:R-:W0:Y:S01]  /*dd50*/  SHFL.BFLY PT, R0, R11, 0x2, 0x1f ;  /* 0x0c401f000b007f89 */ /* 0x001e2200000e0000 */
[----:B------:R-:W-:Y:S01]  /*dd60*/  IMAD.MOV.U32 R4, RZ, RZ, RZ ;  /* 0x000000ffff047224 */ /* 0x000fe200078e00ff */
[----:B------:R2:W-:Y:S06]  /*dd70*/  BAR.ARV R168, 0x100 ;  /* 0x000400a80000751d */ /* 0x0005ec0000002000 */
[----:B------:R-:W-:-:S02]  /*dd80*/  VIADD R200, R200, 0x1 ;  /* 0x00000001c8c87836 */ /* 0x000fc40000000000 */
[----:B------:R-:W-:Y:S06]  /*dd90*/  BAR.ARV 0x8, 0x180 ;  /* 0x0206000000007b1d */ /* 0x000fec0000002000 */
[----:B------:R-:W-:Y:S01]  /*dda0*/  ISETP.NE.AND P0, PT, R200, 0x2, PT ;  /* 0x00000002c800780c */ /* 0x000fe20003f05270 */
[----:B------:R-:W-:Y:S01]  /*ddb0*/  VIADD R229, R229, 0x1 ;  /* 0x00000001e5e57836 */ /* 0x000fe20000000000 */
[----:B-1----:R-:W1:Y:S01]  /*ddc0*/  SHFL.BFLY PT, R3, R10, 0x2, 0x1f ;  /* 0x0c401f000a037f89 */ /* 0x002e6200000e0000 */
[----:B------:R-:W-:Y:S02]  /*ddd0*/  PLOP3.LUT P1, PT, PT, PT, PT, 0x8, 0x0 ;  /* 0x000000000000781c */ /* 0x000fe40003f2e170 */
[----:B------:R-:W-:Y:S01]  /*dde0*/  SEL R13, RZ, 0x1, P0 ;  /* 0x00000001ff0d7807 */ /* 0x000fe20000000000 */
[----:B0-----:R-:W-:Y:S01]  /*ddf0*/  FADD.FTZ R0, R0, R11 ;  /* 0x0000000b00007221 */ /* 0x001fe20000010000 */
[----:B------:R-:W-:-:S02]  /*de00*/  SEL R200, R200, RZ, P0 ;  /* 0x000000ffc8c87207 */ /* 0x000fc40000000000 */
[----:B------:R-:W-:Y:S02]  /*de10*/  LOP3.LUT R204, R204, R13, RZ, 0x3c, !PT ;  /* 0x0000000dcccc7212 */ /* 0x000fe400078e3cff */
[----:B------:R-:W0:Y:S01]  /*de20*/  SHFL.BFLY PT, R9, R0, 0x1, 0x1f ;  /* 0x0c201f0000097f89 */ /* 0x000e2200000e0000 */
[----:B-1----:R-:W-:Y:S01]  /*de30*/  FADD.FTZ R5, R3, R10 ;  /* 0x0000000a03057221 */ /* 0x002fe20000010000 */
[----:B------:R-:W-:-:S04]  /*de40*/  IMAD.MOV.U32 R3, RZ, RZ, RZ ;  /* 0x000000ffff037224 */ /* 0x000fc800078e00ff */
[----:B------:R-:W1:Y:S01]  /*de50*/  SHFL.BFLY PT, R8, R5, 0x1, 0x1f ;  /* 0x0c201f0005087f89 */ /* 0x000e6200000e0000 */
[----:B0-----:R-:W-:-:S05]  /*de60*/  FADD.FTZ R9, R0, R9 ;  /* 0x0000000900097221 */ /* 0x001fca0000010000 */
[----:B------:R-:W-:-:S13]  /*de70*/  FSETP.NE.FTZ.AND P2, PT, R9, RZ, PT ;  /* 0x000000ff0900720b */ /* 0x000fda0003f55000 */
[----:B------:R-:W0:Y:S01]  /*de80*/  @P2 MUFU.RCP R4, R9 ;  /* 0x0000000900042308 */ /* 0x000e220000001000 */
[----:B-1----:R-:W-:Y:S01]  /*de90*/  FADD.FTZ R11, R5, R8 ;  /* 0x00000008050b7221 */ /* 0x002fe20000010000 */
[----:B------:R-:W-:-:S04]  /*dea0*/  IMAD.MOV.U32 R5, RZ, RZ, -0x800000 ;  /* 0xff800000ff057424 */ /* 0x000fc800078e00ff */
[----:B------:R-:W-:Y:S02]  /*deb0*/  FSETP.NE.FTZ.AND P3, PT, R11, RZ, PT ;  /* 0x000000ff0b00720b */ /* 0x000fe40003f75000 */
[----:B------:R-:W1:Y:S01]  /*dec0*/  @P2 MUFU.LG2 R20, R9 ;  /* 0x0000000900142308 */ /* 0x000e620000000c00 */
[-C--:B0-----:R-:W-:Y:S01]  /*ded0*/  FMUL.FTZ R10, R28, R4.reuse ;  /* 0x000000041c0a7220 */ /* 0x081fe20000410000 */
[----:B------:R-:W-:Y:S01]  /*dee0*/  FMUL.FTZ R0, R33, R4 ;  /* 0x0000000421007220 */ /* 0x000fe20000410000 */
[----:B------:R-:W-:-:S08]  /*def0*/  @P2 FMUL.FTZ R28, R6, 0.69314718246459960938 ;  /* 0x3f317218061c2820 */ /* 0x000fd00000410000 */
[----:B------:R-:W0:Y:S01]  /*df00*/  @P3 MUFU.LG2 R18, R11 ;  /* 0x0000000b00123308 */ /* 0x000e220000000c00 */
[----:B------:R-:W-:Y:S01]  /*df10*/  @P3 FMUL.FTZ R21, R6, 0.69314718246459960938 ;  /* 0x3f31721806153820 */ /* 0x000fe20000410000 */
[-C--:B------:R-:W-:Y:S01]  /*df20*/  FMUL.FTZ R8, R24, R4.reuse ;  /* 0x0000000418087220 */ /* 0x080fe20000410000 */
[-C--:B------:R-:W-:Y:S01]  /*df30*/  FMUL.FTZ R161, R48, R4.reuse ;  /* 0x0000000430a17220 */ /* 0x080fe20000410000 */
[-C--:B------:R-:W-:Y:S01]  /*df40*/  FMUL.FTZ R165, R64, R4.reuse ;  /* 0x0000000440a57220 */ /* 0x080fe20000410000 */
[----:B-1----:R-:W-:Y:S01]  /*df50*/  @P2 FMUL.FTZ R33, R20, 0.69314718246459960938 ;  /* 0x3f31721814212820 */ /* 0x002fe20000410000 */
[-C--:B------:R-:W-:Y:S01]  /*df60*/  FMUL.FTZ R170, R80, R4.reuse ;  /* 0x0000000450aa7220 */ /* 0x080fe20000410000 */
[-C--:B------:R-:W-:Y:S01]  /*df70*/  FMUL.FTZ R25, R25, R4.reuse ;  /* 0x0000000419197220 */ /* 0x080fe20000410000 */
[----:B------:R-:W1:Y:S01]  /*df80*/  @P3 MUFU.RCP R3, R11 ;  /* 0x0000000b00033308 */ /* 0x000e620000001000 */
        /* <DEDUP_REMOVED lines=125> */
.L_x_10607:
        /* <DEDUP_REMOVED lines=10> */
[----:B------:R-:W2:Y:S01]  /*e800*/  LDL R26, [R1+0x8c] ;  /* 0x00008c00011a7983 */ /* 0x000ea20000100800 */
[----:B------:R-:W3:Y:S01]  /*e810*/  S2R R7, SR_SWINHI ;  /* 0x0000000000077919 */ /* 0x000ee20000002f00 */
[----:B------:R-:W-:Y:S05]  /*e820*/  WARPSYNC.ALL ;  /* 0x0000000000007948 */ /* 0x000fea0003800000 */
[----:B------:R-:W-:Y:S01]  /*e830*/  F2FP.F16.F32.PACK_AB R8, R25, R8 ;  /* 0x000000081908723e */ /* 0x000fe200000000ff */
[----:B------:R-:W-:Y:S01]  /*e840*/  ULDC.64 UR4, c[0x0][0xd00] ;  /* 0x0003400000047ab9 */ /* 0x000fe20000000a00 */
[----:B------:R-:W4:Y:S01]  /*e850*/  LDL R182, [R1+0x88] ;  /* 0x0000880001b67983 */ /* 0x000f220000100800 */
[----:B------:R-:W-:-:S02]  /*e860*/  MOV R20, R18 ;  /* 0x0000001200147202 */ /* 0x000fc40000000f00 */
[----:B---3--:R-:W-:Y:S02]  /*e870*/  MOV R21, R7 ;  /* 0x0000000700157202 */ /* 0x008fe40000000f00 */
        /* <DEDUP_REMOVED lines=18> */
[----:B------:R-:W-:Y:S01]  /*e9a0*/  F2FP.F16.F32.PACK_AB R147, R3, R150 ;  /* 0x000000960393723e */ /* 0x000fe200000000ff */
[----:B------:R-:W-:Y:S01]  /*e9b0*/  IMAD.MOV.U32 R80, RZ, RZ, RZ ;  /* 0x000000ffff507224 */ /* 0x000fe200078e00ff */
[----:B------:R-:W-:Y:S01]  /*e9c0*/  BAR.SYNC.DEFER_BLOCKING 0x1, 0x100 ;  /* 0x0044000000007b1d */ /* 0x000fe20000010000 */
[----:B--2---:R-:W-:-:S03]  /*e9d0*/  IMAD.WIDE R124, R26, 0x2, R20 ;  /* 0x000000021a7c7825 */ /* 0x004fc600078e0214 */
[C---:B------:R-:W-:Y:S02]  /*e9e0*/  IADD3 R26, P2, R124.reuse, 0x40, RZ ;  /* 0x000000407c1a7810 */ /* 0x040fe40007f5e0ff */
[----:B-----5:R-:W-:Y:S02]  /*e9f0*/  IADD3 R28, P3, R124, 0x60, RZ ;  /* 0x000000607c1c7810 */ /* 0x020fe40007f7e0ff */
[----:B------:R-:W-:Y:S02]  /*ea00*/  LOP3.LUT R96, R26, 0x380, RZ, 0xc0, !PT ;  /* 0x000003801a607812 */ /* 0x000fe400078ec0ff */
[----:B------:R-:W-:Y:S02]  /*ea10*/  LOP3.LUT R100, R28, 0x380, RZ, 0xc0, !PT ;  /* 0x000003801c647812 */ /* 0x000fe400078ec0ff */
[----:B------:R-:W-:Y:S02]  /*ea20*/  SHF.R.U64 R96, R96, 0x3, RZ ;  /* 0x0000000360607819 */ /* 0x000fe400000012ff */
[----:B------:R-:W-:-:S02]  /*ea30*/  IADD3 R84, P0, R124, 0x4040, RZ ;  /* 0x000040407c547810 */ /* 0x000fc40007f1e0ff */
[----:B------:R-:W-:Y:S02]  /*ea40*/  SHF.R.U64 R100, R100, 0x3, RZ ;  /* 0x0000000364647819 */ /* 0x000fe400000012ff */
[C---:B------:R-:W-:Y:S02]  /*ea50*/  IADD3 R30, P4, R124.reuse, 0x4000, RZ ;  /* 0x000040007c1e7810 */ /* 0x040fe40007f9e0ff */
[----:B-1----:R-:W-:Y:S02]  /*ea60*/  IADD3 R32, P5, R124, 0x4020, RZ ;  /* 0x000040207c207810 */ /* 0x002fe40007fbe0ff */
[----:B------:R-:W-:Y:S02]  /*ea70*/  LOP3.LUT R96, R96, R26, RZ, 0x3c, !PT ;  /* 0x0000001a60607212 */ /* 0x000fe400078e3cff */
[----:B------:R-:W-:Y:S02]  /*ea80*/  IADD3 R7, P1, R124, 0x20, RZ ;  /* 0x000000207c077810 */ /* 0x000fe40007f3e0ff */
[----:B------:R-:W-:-:S02]  /*ea90*/  LOP3.LUT R100, R100, R28, RZ, 0x3c, !PT ;  /* 0x0000001c64647212 */ /* 0x000fc400078e3cff */
[----:B------:R-:W-:Y:S02]  /*eaa0*/  LOP3.LUT R26, R84, 0x380, RZ, 0xc0, !PT ;  /* 0x00000380541a7812 */ /* 0x000fe400078ec0ff */
[----:B------:R-:W-:Y:S02]  /*eab0*/  LOP3.LUT R104, R30, 0x380, RZ, 0xc0, !PT ;  /* 0x000003801e687812 */ /* 0x000fe400078ec0ff */
[----:B------:R-:W-:Y:S01]  /*eac0*/  LOP3.LUT R28, R32, 0x380, RZ, 0xc0, !PT ;  /* 0x00000380201c7812 */ /* 0x000fe200078ec0ff */
[--C-:B------:R-:W-:Y:S01]  /*ead0*/  IMAD.X R107, RZ, RZ, R125.reuse, P5 ;  /* 0x000000ffff6b7224 */ /* 0x100fe200028e067d */
[----:B------:R-:W-:Y:S01]  /*eae0*/  LOP3.LUT R92, R7, 0x380, RZ, 0xc0, !PT ;  /* 0x00000380075c7812 */ /* 0x000fe200078ec0ff */
[--C-:B------:R-:W-:Y:S01]  /*eaf0*/  IMAD.X R93, RZ, RZ, R125.reuse, P1 ;  /* 0x000000ffff5d7224 */ /* 0x100fe200008e067d */
[----:B------:R-:W-:Y:S01]  /*eb00*/  SHF.R.U64 R26, R26, 0x3, RZ ;  /* 0x000000031a1a7819 */ /* 0x000fe200000012ff */
[----:B------:R-:W-:Y:S01]  /*eb10*/  IMAD.X R97, RZ, RZ, R125, P2 ;  /* 0x000000ffff617224 */ /* 0x000fe200010e067d */
[----:B------:R-:W-:-:S02]  /*eb20*/  LOP3.LUT R89, R124, 0x380, RZ, 0xc0, !PT ;  /* 0x000003807c597812 */ /* 0x000fc400078ec0ff */
[----:B------:R-:W-:Y:S02]  /*eb30*/  IADD3.X R101, RZ, R125, RZ, P3, !PT ;  /* 0x0000007dff657210 */ /* 0x000fe40001ffe4ff */
[----:B------:R-:W-:Y:S02]  /*eb40*/  IADD3 R118, P5, R124, 0x8060, RZ ;  /* 0x000080607c767810 */ /* 0x000fe40007fbe0ff */
[----:B------:R-:W-:Y:S02]  /*eb50*/  SHF.R.U64 R104, R104, 0x3, RZ ;  /* 0x0000000368687819 */ /* 0x000fe400000012ff */
[----:B------:R-:W-:Y:S02]  /*eb60*/  SHF.R.U64 R28, R28, 0x3, RZ ;  /* 0x000000031c1c7819 */ /* 0x000fe400000012ff */
[C---:B------:R-:W-:Y:S02]  /*eb70*/  IADD3 R88, P1, R124.reuse, 0x4060, RZ ;  /* 0x000040607c587810 */ /* 0x040fe40007f3e0ff */
[----:B------:R-:W-:-:S02]  /*eb80*/  IADD3 R112, P2, R124, 0x8000, RZ ;  /* 0x000080007c707810 */ /* 0x000fc40007f5e0ff */
[----:B------:R-:W-:Y:S02]  /*eb90*/  IADD3 R114, P3, R124, 0x8020, RZ ;  /* 0x000080207c727810 */ /* 0x000fe40007f7e0ff */
[----:B------:R-:W-:Y:S02]  /*eba0*/  SHF.R.U64 R92, R92, 0x3, RZ ;  /* 0x000000035c5c7819 */ /* 0x000fe400000012ff */
[----:B------:R-:W-:Y:S02]  /*ebb0*/  LOP3.LUT R108, R26, R84, RZ, 0x3c, !PT ;  /* 0x000000541a6c7212 */ /* 0x000fe400078e3cff */
[----:B------:R-:W-:Y:S02]  /*ebc0*/  SHF.R.U64 R89, R89, 0x3, RZ ;  /* 0x0000000359597819 */ /* 0x000fe400000012ff */
[----:B------:R-:W-:Y:S02]  /*ebd0*/  LOP3.LUT R104, R104, R30, RZ, 0x3c, !PT ;  /* 0x0000001e68687212 */ /* 0x000fe400078e3cff */
[----:B------:R-:W-:-:S02]  /*ebe0*/  LOP3.LUT R106, R28, R32, RZ, 0x3c, !PT ;  /* 0x000000201c6a7212 */ /* 0x000fc400078e3cff */
[----:B------:R-:W-:Y:S01]  /*ebf0*/  LOP3.LUT R26, R118, 0x380, RZ, 0xc0, !PT ;  /* 0x00000380761a7812 */ /* 0x000fe200078ec0ff */
[--C-:B------:R-:W-:Y:S01]  /*ec00*/  IMAD.X R105, RZ, RZ, R125.reuse, P4 ;  /* 0x000000ffff697224 */ /* 0x100fe200020e067d */
[----:B------:R-:W-:Y:S01]  /*ec10*/  LOP3.LUT R28, R112, 0x380, RZ, 0xc0, !PT ;  /* 0x00000380701c7812 */ /* 0x000fe200078ec0ff */
[--C-:B------:R-:W-:Y:S01]  /*ec20*/  IMAD.X R109, RZ, RZ, R125.reuse, P0 ;  /* 0x000000ffff6d7224 */ /* 0x100fe200000e067d */
[----:B------:R-:W-:Y:S01]  /*ec30*/  LOP3.LUT R30, R114, 0x380, RZ, 0xc0, !PT ;  /* 0x00000380721e7812 */ /* 0x000fe200078ec0ff */
[--C-:B------:R-:W-:Y:S01]  /*ec40*/  IMAD.X R111, RZ, RZ, R125.reuse, P1 ;  /* 0x000000ffff6f7224 */ /* 0x100fe200008e067d */
[C---:B------:R-:W-:Y:S01]  /*ec50*/  IADD3 R116, P4, R124.reuse, 0x8040, RZ ;  /* 0x000080407c747810 */ /* 0x040fe20007f9e0ff */
[--C-:B------:R-:W-:Y:S01]  /*ec60*/  IMAD.X R113, RZ, RZ, R125.reuse, P2 ;  /* 0x000000ffff717224 */ /* 0x100fe200010e067d */
[C---:B------:R-:W-:Y:S01]  /*ec70*/  IADD3 R120, P0, R124.reuse, 0xc000, RZ ;  /* 0x0000c0007c787810 */ /* 0x040fe20007f1e0ff */
[----:B------:R-:W-:Y:S01]  /*ec80*/  IMAD.X R115, RZ, RZ, R125, P3 ;  /* 0x000000ffff737224 */ /* 0x000fe200018e067d */
[----:B------:R-:W-:-:S02]  /*ec90*/  IADD3 R122, P1, R124, 0xc020, RZ ;  /* 0x0000c0207c7a7810 */ /* 0x000fc40007f3e0ff */
[C---:B------:R-:W-:Y:S02]  /*eca0*/  IADD3 R151, P2, R124.reuse, 0xc040, RZ ;  /* 0x0000c0407c977810 */ /* 0x040fe40007f5e0ff */
[----:B------:R-:W-:Y:S02]  /*ecb0*/  IADD3 R167, P3, R124, 0xc060, RZ ;  /* 0x0000c0607ca77810 */ /* 0x000fe40007f7e0ff */
[----:B------:R-:W-:Y:S02]  /*ecc0*/  LOP3.LUT R92, R92, R7, RZ, 0x3c, !PT ;  /* 0x000000075c5c7212 */ /* 0x000fe400078e3cff */
[----:B------:R-:W-:Y:S02]  /*ecd0*/  LOP3.LUT R124, R89, R124, RZ, 0x3c, !PT ;  /* 0x0000007c597c7212 */ /* 0x000fe400078e3cff */
[----:B------:R-:W-:Y:S02]  /*ece0*/  LOP3.LUT R7, R88, 0x380, RZ, 0xc0, !PT ;  /* 0x0000038058077812 */ /* 0x000fe400078ec0ff */
[----:B------:R-:W-:-:S02]  /*ecf0*/  SHF.R.U64 R26, R26, 0x3, RZ ;  /* 0x000000031a1a7819 */ /* 0x000fc400000012ff */
[----:B------:R-:W-:Y:S02]  /*ed00*/  SHF.R.U64 R28, R28, 0x3, RZ ;  /* 0x000000031c1c7819 */ /* 0x000fe400000012ff */
[----:B------:R-:W-:Y:S02]  /*ed10*/  SHF.R.U64 R30, R30, 0x3, RZ ;  /* 0x000000031e1e7819 */ /* 0x000fe400000012ff */
[----:B------:R-:W-:Y:S02]  /*ed20*/  SHF.R.U64 R7, R7, 0x3, RZ ;  /* 0x0000000307077819 */ /* 0x000fe400000012ff */
[----:B------:R-:W-:Y:S02]  /*ed30*/  LOP3.LUT R118, R26, R118, RZ, 0x3c, !PT ;  /* 0x000000761a767212 */ /* 0x000fe400078e3cff */
[----:B------:R-:W-:Y:S02]  /*ed40*/  MOV R124, R124 ;  /* 0x0000007c007c7202 */ /* 0x000fe40000000f00 */
[----:B------:R-:W-:-:S02]  /*ed50*/  LOP3.LUT R112, R28, R112, RZ, 0x3c, !PT ;  /* 0x000000701c707212 */ /* 0x000fc400078e3cff */
[----:B------:R-:W-:Y:S02]  /*ed60*/  LOP3.LUT R114, R30, R114, RZ, 0x3c, !PT ;  /* 0x000000721e727212 */ /* 0x000fe400078e3cff */
[----:B------:R-:W-:Y:S02]  /*ed70*/  LOP3.LUT R26, R167, 0x380, RZ, 0xc0, !PT ;  /* 0x00000380a71a7812 */ /* 0x000fe400078ec0ff */
[----:B------:R-:W-:Y:S02]  /*ed80*/  LOP3.LUT R28, R120, 0x380, RZ, 0xc0, !PT ;  /* 0x00000380781c7812 */ /* 0x000fe400078ec0ff */
[----:B------:R-:W-:Y:S01]  /*ed90*/  LOP3.LUT R30, R122, 0x380, RZ, 0xc0, !PT ;  /* 0x000003807a1e7812 */ /* 0x000fe200078ec0ff */
[----:B------:R1:W-:Y:S01]  /*eda0*/  STSM.16.M88.4 [R124], R8 ;  /* 0x000000087c007844 */ /* 0x0003e20000000200 */
[----:B------:R-:W-:Y:S02]  /*edb0*/  LOP3.LUT R110, R7, R88, RZ, 0x3c, !PT ;  /* 0x00000058076e7212 */ /* 0x000fe400078e3cff */
[----:B------:R-:W-:-:S02]  /*edc0*/  LOP3.LUT R7, R116, 0x380, RZ, 0xc0, !PT ;  /* 0x0000038074077812 */ /* 0x000fc400078ec0ff */
[----:B------:R-:W-:Y:S02]  /*edd0*/  SHF.R.U64 R26, R26, 0x3, RZ ;  /* 0x000000031a1a7819 */ /* 0x000fe400000012ff */
[----:B------:R-:W-:Y:S02]  /*ede0*/  SHF.R.U64 R28, R28, 0x3, RZ ;  /* 0x000000031c1c7819 */ /* 0x000fe400000012ff */
[----:B------:R-:W-:Y:S02]  /*edf0*/  SHF.R.U64 R30, R30, 0x3, RZ ;  /* 0x000000031e1e7819 */ /* 0x000fe400000012ff */
[----:B------:R-:W-:Y:S02]  /*ee00*/  MOV R92, R92 ;  /* 0x0000005c005c7202 */ /* 0x000fe40000000f00 */
[----:B------:R-:W-:Y:S02]  /*ee10*/  MOV R96, R96 ;  /* 0x0000006000607202 */ /* 0x000fe40000000f00 */
[----:B-1----:R-:W-:-:S02]  /*ee20*/  F2FP.F16.F32.PACK_AB R8, R0, R14 ;  /* 0x0000000e0008723e */ /* 0x002fc400000000ff */
[----:B------:R-:W-:Y:S02]  /*ee30*/  F2FP.F16.F32.PACK_AB R9, R12, R6 ;  /* 0x000000060c09723e */ /* 0x000fe400000000ff */
[----:B------:R-:W-:Y:S02]  /*ee40*/  MOV R100, R100 ;  /* 0x0000006400647202 */ /* 0x000fe40000000f00 */
[----:B------:R-:W-:Y:S01]  /*ee50*/  MOV R104, R104 ;  /* 0x0000006800687202 */ /* 0x000fe20000000f00 */
[--C-:B------:R-:W-:Y:S01]  /*ee60*/  IMAD.X R117, RZ, RZ, R125.reuse, P4 ;  /* 0x000000ffff757224 */ /* 0x100fe200020e067d */
[----:B------:R-:W-:Y:S02]  /*ee70*/  F2FP.F16.F32.PACK_AB R10, R37, R36 ;  /* 0x00000024250a723e */ /* 0x000fe400000000ff */
[----:B------:R-:W-:Y:S02]  /*ee80*/  MOV R106, R106 ;  /* 0x0000006a006a7202 */ /* 0x000fe40000000f00 */
[----:B------:R-:W-:Y:S01]  /*ee90*/  MOV R108, R108 ;  /* 0x0000006c006c7202 */ /* 0x000fe20000000f00 */
[--C-:B------:R-:W-:Y:S01]  /*eea0*/  IMAD.X R119, RZ, RZ, R125.reuse, P5 ;  /* 0x000000ffff777224 */ /* 0x100fe200028e067d */
[----:B------:R-:W-:Y:S01]  /*eeb0*/  F2FP.F16.F32.PACK_AB R11, R39, R38 ;  /* 0x00000026270b723e */ /* 0x000fe200000000ff */
[--C-:B------:R-:W-:Y:S01]  /*eec0*/  IMAD.X R121, RZ, RZ, R125.reuse, P0 ;  /* 0x000000ffff797224 */ /* 0x100fe200000e067d */
[----:B------:R-:W-:Y:S01]  /*eed0*/  F2FP.F16.F32.PACK_AB R12, R41, R24 ;  /* 0x00000018290c723e */ /* 0x000fe200000000ff */
[----:B------:R-:W-:Y:S01]  /*eee0*/  IMAD.X R123, RZ, RZ, R125, P1 ;  /* 0x000000ffff7b7224 */ /* 0x000fe200008e067d */
[----:B------:R-:W-:-:S02]  /*eef0*/  F2FP.F16.F32.PACK_AB R14, R45, R160 ;  /* 0x000000a02d0e723e */ /* 0x000fc400000000ff */
[----:B------:R-:W-:Y:S02]  /*ef00*/  SHF.R.U64 R7, R7, 0x3, RZ ;  /* 0x0000000307077819 */ /* 0x000fe400000012ff */
[----:B------:R-:W-:Y:S01]  /*ef10*/  LOP3.LUT R88, R26, R167, RZ, 0x3c, !PT ;  /* 0x000000a71a587212 */ /* 0x000fe200078e3cff */
[----:B------:R1:W-:Y:S01]  /*ef20*/  STSM.16.M88.4 [R92], R8 ;  /* 0x000000085c007844 */ /* 0x0003e20000000200 */
[----:B------:R-:W-:Y:S01]  /*ef30*/  LOP3.LUT R120, R28, R120, RZ, 0x3c, !PT ;  /* 0x000000781c787212 */ /* 0x000fe200078e3cff */
[--C-:B------:R-:W-:Y:S01]  /*ef40*/  IMAD.X R85, RZ, RZ, R125.reuse, P2 ;  /* 0x000000ffff557224 */ /* 0x100fe200010e067d */
[----:B------:R-:W-:Y:S01]  /*ef50*/  LOP3.LUT R122, R30, R122, RZ, 0x3c, !PT ;  /* 0x0000007a1e7a7212 */ /* 0x000fe200078e3cff */
[----:B------:R-:W-:Y:S01]  /*ef60*/  IMAD.X R89, RZ, RZ, R125, P3 ;  /* 0x000000ffff597224 */ /* 0x000fe200018e067d */
[----:B------:R-:W-:Y:S01]  /*ef70*/  F2FP.F16.F32.PACK_AB R24, R49, R161 ;  /* 0x000000a13118723e */ /* 0x000fe200000000ff */
[----:B------:R-:W2:Y:S01]  /*ef80*/  LDC R0, c[0x0][0xce8] ;  /* 0x00033a00ff007b82 */ /* 0x000ea20000000800 */
[----:B------:R-:W-:-:S02]  /*ef90*/  F2FP.F16.F32.PACK_AB R26, R53, R162 ;  /* 0x000000a2351a723e */ /* 0x000fc400000000ff */
[----:B------:R-:W-:Y:S02]  /*efa0*/  F2FP.F16.F32.PACK_AB R28, R57, R163 ;  /* 0x000000a3391c723e */ /* 0x000fe400000000ff */
[----:B------:R-:W-:Y:S01]  /*efb0*/  F2FP.F16.F32.PACK_AB R30, R61, R164 ;  /* 0x000000a43d1e723e */ /* 0x000fe200000000ff */
[----:B------:R3:W-:Y:S01]  /*efc0*/  STSM.16.M88.4 [R96], R12 ;  /* 0x0000000c60007844 */ /* 0x0007e20000000200 */
[----:B------:R-:W-:Y:S02]  /*efd0*/  LOP3.LUT R116, R7, R116, RZ, 0x3c, !PT ;  /* 0x0000007407747212 */ /* 0x000fe400078e3cff */
[----:B-1----:R-:W-:Y:S02]  /*efe0*/  F2FP.F16.F32.PACK_AB R8, R65, R165 ;  /* 0x000000a54108723e */ /* 0x002fe400000000ff */
[----:B------:R-:W-:Y:S02]  /*eff0*/  F2FP.F16.F32.PACK_AB R9, R67, R66 ;  /* 0x000000424309723e */ /* 0x000fe400000000ff */
[----:B------:R-:W-:-:S02]  /*f000*/  F2FP.F16.F32.PACK_AB R10, R69, R166 ;  /* 0x000000a6450a723e */ /* 0x000fc400000000ff */
[----:B------:R-:W-:Y:S01]  /*f010*/  F2FP.F16.F32.PACK_AB R11, R71, R70 ;  /* 0x00000046470b723e */ /* 0x000fe200000000ff */
[----:B------:R-:W-:Y:S01]  /*f020*/  STSM.16.M88.4 [R100], R24 ;  /* 0x0000001864007844 */ /* 0x000fe20000000200 */
[----:B------:R-:W-:Y:S02]  /*f030*/  LOP3.LUT R7, R151, 0x380, RZ, 0xc0, !PT ;  /* 0x0000038097077812 */ /* 0x000fe400078ec0ff */
[----:B------:R-:W-:Y:S02]  /*f040*/  MOV R110, R110 ;  /* 0x0000006e006e7202 */ /* 0x000fe40000000f00 */
[----:B---3--:R-:W-:Y:S02]  /*f050*/  F2FP.F16.F32.PACK_AB R12, R73, R168 ;  /* 0x000000a8490c723e */ /* 0x008fe400000000ff */
        /* <DEDUP_REMOVED lines=8> */
[----:B------:R1:W-:Y:S01]  /*f0e0*/  STSM.16.M88.4 [R106], R8 ;  /* 0x000000086a007844 */ /* 0x0003e20000000200 */
[----:B------:R-:W-:-:S02]  /*f0f0*/  MOV R112, R112 ;  /* 0x0000007000707202 */ /* 0x000fc40000000f00 */
[----:B------:R-:W-:Y:S02]  /*f100*/  F2FP.F16.F32.PACK_AB R48, R64, R172 ;  /* 0x000000ac4030723e */ /* 0x000fe400000000ff */
[----:B------:R-:W-:Y:S02]  /*f110*/  F2FP.F16.F32.PACK_AB R49, R91, R90 ;  /* 0x0000005a5b31723e */ /* 0x000fe400000000ff */
[----:B------:R-:W-:Y:S02]  /*f120*/  MOV R114, R114 ;  /* 0x0000007200727202 */ /* 0x000fe40000000f00 */
[----:B------:R-:W-:Y:S02]  /*f130*/  F2FP.F16.F32.PACK_AB R64, R152, R174 ;  /* 0x000000ae9840723e */ /* 0x000fe400000000ff */
[----:B------:R-:W-:Y:S02]  /*f140*/  F2FP.F16.F32.PACK_AB R65, R99, R98 ;  /* 0x000000626341723e */ /* 0x000fe400000000ff */
[----:B------:R-:W-:-:S02]  /*f150*/  F2FP.F16.F32.PACK_AB R66, R153, R175 ;  /* 0x000000af9942723e */ /* 0x000fc400000000ff */
[----:B------:R-:W-:Y:S01]  /*f160*/  F2FP.F16.F32.PACK_AB R67, R103, R102 ;  /* 0x000000666743723e */ /* 0x000fe200000000ff */
[----:B------:R3:W-:Y:S01]  /*f170*/  STSM.16.M88.4 [R108], R12 ;  /* 0x0000000c6c007844 */ /* 0x0007e20000000200 */
[----:B------:R-:W-:Y:S02]  /*f180*/  SHF.R.U64 R7, R7, 0x3, RZ ;  /* 0x0000000307077819 */ /* 0x000fe400000012ff */
[----:B------:R-:W-:Y:S02]  /*f190*/  MOV R116, R116 ;  /* 0x0000007400747202 */ /* 0x000fe40000000f00 */
[----:B-1----:R-:W-:Y:S02]  /*f1a0*/  F2FP.F16.F32.PACK_AB R8, R154, R176 ;  /* 0x000000b09a08723e */ /* 0x002fe400000000ff */
[----:B------:R-:W-:Y:S02]  /*f1b0*/  F2FP.F16.F32.PACK_AB R9, R43, R40 ;  /* 0x000000282b09723e */ /* 0x000fe400000000ff */
[----:B------:R-:W-:-:S02]  /*f1c0*/  F2FP.F16.F32.PACK_AB R10, R155, R177 ;  /* 0x000000b19b0a723e */ /* 0x000fc400000000ff */
[----:B------:R-:W-:Y:S01]  /*f1d0*/  F2FP.F16.F32.PACK_AB R11, R47, R44 ;  /* 0x0000002c2f0b723e */ /* 0x000fe200000000ff */
[----:B------:R-:W-:Y:S01]  /*f1e0*/  STSM.16.M88.4 [R110], R36 ;  /* 0x000000246e007844 */ /* 0x000fe20000000200 */
[----:B------:R-:W-:-:S03]  /*f1f0*/  LOP3.LUT R84, R7, R151, RZ, 0x3c, !PT ;  /* 0x0000009707547212 */ /* 0x000fc600078e3cff */
[----:B------:R-:W-:Y:S01]  /*f200*/  STSM.16.M88.4 [R112], R48 ;  /* 0x0000003070007844 */ /* 0x000fe20000000200 */
[----:B------:R-:W-:Y:S02]  /*f210*/  MOV R118, R118 ;  /* 0x0000007600767202 */ /* 0x000fe40000000f00 */
[----:B---3--:R-:W-:Y:S01]  /*f220*/  F2FP.F16.F32.PACK_AB R12, R156, R178 ;  /* 0x000000b29c0c723e */ /* 0x008fe200000000ff */
[----:B------:R-:W-:Y:S01]  /*f230*/  STSM.16.M88.4 [R114], R64 ;  /* 0x0000004072007844 */ /* 0x000fe20000000200 */
[----:B------:R-:W-:Y:S02]  /*f240*/  F2FP.F16.F32.PACK_AB R13, R56, R52 ;  /* 0x00000034380d723e */ /* 0x000fe400000000ff */
[----:B------:R-:W-:Y:S01]  /*f250*/  F2FP.F16.F32.PACK_AB R14, R157, R179 ;  /* 0x000000b39d0e723e */ /* 0x000fe200000000ff */
[----:B------:R1:W-:Y:S01]  /*f260*/  STSM.16.M88.4 [R116], R8 ;  /* 0x0000000874007844 */ /* 0x0003e20000000200 */
[----:B------:R-:W-:Y:S02]  /*f270*/  F2FP.F16.F32.PACK_AB R15, R68, R60 ;  /* 0x0000003c440f723e */ /* 0x000fe400000000ff */
[----:B------:R-:W-:-:S02]  /*f280*/  MOV R120, R120 ;  /* 0x0000007800787202 */ /* 0x000fc40000000f00 */
[----:B------:R-:W-:Y:S02]  /*f290*/  F2FP.F16.F32.PACK_AB R24, R158, R180 ;  /* 0x000000b49e18723e */ /* 0x000fe400000000ff */
[----:B------:R-:W-:Y:S02]  /*f2a0*/  F2FP.F16.F32.PACK_AB R25, R76, R72 ;  /* 0x000000484c19723e */ /* 0x000fe400000000ff */
[----:B------:R-:W-:Y:S02]  /*f2b0*/  F2FP.F16.F32.PACK_AB R26, R159, R181 ;  /* 0x000000b59f1a723e */ /* 0x000fe400000000ff */
[----:B------:R-:W-:Y:S02]  /*f2c0*/  F2FP.F16.F32.PACK_AB R27, R127, R126 ;  /* 0x0000007e7f1b723e */ /* 0x000fe400000000ff */
[----:B------:R-:W-:Y:S02]  /*f2d0*/  ISETP.NE.U32.AND P0, PT, RZ, UR4, PT ;  /* 0x00000004ff007c0c */ /* 0x000fe4000bf05070 */
[----:B------:R-:W-:-:S02]  /*f2e0*/  MOV R122, R122 ;  /* 0x0000007a007a7202 */ /* 0x000fc40000000f00 */
[----:B-1----:R-:W-:Y:S02]  /*f2f0*/  IADD3 R8, P1, R225, UR4, RZ ;  /* 0x00000004e1087c10 */ /* 0x002fe4000ff3e0ff */
[----:B------:R-:W-:Y:S02]  /*f300*/  F2FP.F16.F32.PACK_AB R28, R129, R128 ;  /* 0x00000080811c723e */ /* 0x000fe400000000ff */
[----:B------:R-:W-:Y:S02]  /*f310*/  F2FP.F16.F32.PACK_AB R29, R131, R130 ;  /* 0x00000082831d723e */ /* 0x000fe400000000ff */
[----:B------:R-:W-:Y:S02]  /*f320*/  F2FP.F16.F32.PACK_AB R30, R133, R132 ;  /* 0x00000084851e723e */ /* 0x000fe400000000ff */
[----:B------:R-:W-:Y:S02]  /*f330*/  F2FP.F16.F32.PACK_AB R31, R135, R134 ;  /* 0x00000086871f723e */ /* 0x000fe400000000ff */
[----:B------:R-:W-:Y:S01]  /*f340*/  MOV R84, R84 ;  /* 0x0000005400547202 */ /* 0x000fe20000000f00 */
[----:B------:R1:W-:Y:S01]  /*f350*/  STSM.16.M88.4 [R118], R12 ;  /* 0x0000000c76007844 */ /* 0x0003e20000000200 */
[----:B------:R-:W-:-:S02]  /*f360*/  MOV R88, R88 ;  /* 0x0000005800587202 */ /* 0x000fc40000000f00 */
[----:B------:R-:W-:Y:S01]  /*f370*/  ISETP.NE.AND.EX P0, PT, RZ, UR5, PT, P0 ;  /* 0x00000005ff007c0c */ /* 0x000fe2000bf05300 */
[----:B------:R4:W-:Y:S01]  /*f380*/  STSM.16.M88.4 [R120], R24 ;  /* 0x0000001878007844 */ /* 0x0009e20000000200 */
[----:B------:R-:W-:Y:S01]  /*f390*/  IADD3.X R9, R226, UR5, RZ, P1, !PT ;  /* 0x00000005e2097c10 */ /* 0x000fe20008ffe4ff */
[----:B------:R-:W-:Y:S02]  /*f3a0*/  ULDC.64 UR4, c[0x0][0xd08] ;  /* 0x0003420000047ab9 */ /* 0x000fe40000000a00 */
[----:B------:R3:W-:Y:S01]  /*f3b0*/  STSM.16.M88.4 [R122], R28 ;  /* 0x0000001c7a007844 */ /* 0x0007e20000000200 */
[----:B------:R-:W-:-:S03]  /*f3c0*/  ISETP.NE.U32.AND P2, PT, RZ, UR4, PT ;  /* 0x00000004ff007c0c */ /* 0x000fc6000bf45070 */
[----:B------:R3:W-:Y:S01]  /*f3d0*/  STSM.16.M88.4 [R84], R136 ;  /* 0x0000008854007844 */ /* 0x0007e20000000200 */
[----:B------:R-:W-:-:S03]  /*f3e0*/  ISETP.NE.AND.EX P2, PT, RZ, UR5, PT, P2 ;  /* 0x00000005ff007c0c */ /* 0x000fc6000bf45320 */
[----:B------:R3:W-:Y:S01]  /*f3f0*/  STSM.16.M88.4 [R88], R144 ;  /* 0x0000009058007844 */ /* 0x0007e20000000200 */
[----:B------:R-:W-:Y:S09]  /*f400*/  BAR.SYNC.DEFER_BLOCKING 0x1, 0x100 ;  /* 0x0044000000007b1d */ /* 0x000ff20000010000 */
[----:B------:R-:W-:Y:S01]  /*f410*/  @P2 IADD3 R6, P3, R225, UR4, RZ ;  /* 0x00000004e1062c10 */ /* 0x000fe2000ff7e0ff */
[----:B------:R-:W-:-:S02]  /*f420*/  ULDC UR4, c[0x0][0xb88] ;  /* 0x0002e20000047ab9 */ /* 0x000fc40000000800 */
[----:B------:R-:W-:Y:S02]  /*f430*/  MOV R11, UR4 ;  /* 0x00000004000b7c02 */ /* 0x000fe40008000f00 */
[----:B------:R-:W-:Y:S01]  /*f440*/  @P2 IADD3.X R7, R226, UR5, RZ, P3, !PT ;  /* 0x00000005e2072c10 */ /* 0x000fe20009ffe4ff */
[----:B------:R3:W5:Y:S04]  /*f450*/  @P0 LDG.E R80, desc[UR60][R8.64] ;  /* 0x0000003c08500981 */ /* 0x000768000c1e1900 */
[----:B------:R3:W5:Y:S01]  /*f460*/  @P2 LDG.E R11, desc[UR60][R6.64] ;  /* 0x0000003c060b2981 */ /* 0x000762000c1e1900 */
[----:B--2---:R-:W-:-:S13]  /*f470*/  ISETP.NE.AND P1, PT, R0, 0x1, PT ;  /* 0x000000010000780c */ /* 0x004fda0003f25270 */
[----:B------:R-:W2:Y:S08]  /*f480*/  @P1 LDC R10, c[0x0][0xcec] ;  /* 0x00033b00ff0a1b82 */ /* 0x000eb00000000800 */
[----:B-1----:R-:W1:Y:S01]  /*f490*/  @P1 LDC R15, c[0x0][0xcf0] ;  /* 0x00033c00ff0f1b82 */ /* 0x002e620000000800 */
[----:B----4-:R-:W-:Y:S01]  /*f4a0*/  IMAD R27, R230, 0x80, R182 ;  /* 0x00000080e61b7824 */ /* 0x010fe200078e02b6 */
[----:B---3--:R-:W-:Y:S06]  /*f4b0*/  @P2 BRA `(.L_x_10663) ;  /* 0x0000000000102947 */ /* 0x008fec0003800000 */
[----:B------:R-:W-:Y:S05]  /*f4c0*/  @!P0 BRA `(.L_x_10663) ;  /* 0x00000000000c8947 */ /* 0x000fea0003800000 */
[----:B------:R-:W3:Y:S04]  /*f4d0*/  LDG.E R6, desc[UR60][R8.64] ;  /* 0x0000003c08067981 */ /* 0x000ee8000c1e1900 */
[----:B-----5:R-:W3:Y:S02]  /*f4e0*/  LDG.E R11, desc[UR60][R8.64+0x4] ;  /* 0x0000043c080b7981 */ /* 0x020ee4000c1e1900 */
[----:B---3--:R-:W-:-:S07]  /*f4f0*/  IMAD.IADD R11, R11, 0x1, -R6 ;  /* 0x000000010b0b7824 */ /* 0x008fce00078e0a06 */
.L_x_10663:
[----:B------:R-:W3:Y:S01]  /*f500*/  LDL R14, [R1+0x84] ;  /* 0x00008400010e7983 */ /* 0x000ee20000100800 */
[----:B------:R-:W-:Y:S01]  /*f510*/  SHF.R.S32.HI R3, RZ, 0x1f, R224 ;  /* 0x0000001fff037819 */ /* 0x000fe200000114e0 */
[----:B--2---:R-:W-:Y:S01]  /*f520*/  @P1 IMAD.HI.U32 R6, R27, R10, RZ ;  /* 0x0000000a1b061227 */ /* 0x004fe200078e00ff */
[----:B------:R-:W-:Y:S01]  /*f530*/  ULDC.64 UR4, c[0x0][0xc90] ;  /* 0x0003240000047ab9 */ /* 0x000fe20000000a00 */
[----:B-----5:R-:W-:Y:S01]  /*f540*/  SHF.R.S32.HI R81, RZ, 0x1f, R80 ;  /* 0x0000001fff517819 */ /* 0x020fe20000011450 */
[----:B------:R-:W2:Y:S01]  /*f550*/  @P1 LDC R83, c[0x0][0xcec] ;  /* 0x00033b00ff531b82 */ /* 0x000ea20000000800 */
[----:B------:R-:W-:Y:S01]  /*f560*/  IMAD R13, R3, UR4, RZ ;  /* 0x00000004030d7c24 */ /* 0x000fe2000f8e02ff */
[----:B------:R-:W-:Y:S01]  /*f570*/  SEL R234, R234, RZ, !P0 ;  /* 0x000000ffeaea7207 */ /* 0x000fe20004000000 */
[----:B------:R-:W-:Y:S01]  /*f580*/  IMAD.MOV.U32 R9, RZ, RZ, R27 ;  /* 0x000000ffff097224 */ /* 0x000fe200078e001b */
[----:B-1----:R-:W-:Y:S01]  /*f590*/  @P1 SHF.R.U32.HI R9, RZ, R15, R6 ;  /* 0x0000000fff091219 */ /* 0x002fe20000011606 */
[----:B------:R-:W-:Y:S01]  /*f5a0*/  IMAD.WIDE.U32 R6, R224, UR4, R80 ;  /* 0x00000004e0067c25 */ /* 0x000fe2000f8e0050 */
[----:B------:R-:W-:-:S02]  /*f5b0*/  SEL R227, R227, RZ, !P0 ;  /* 0x000000ffe3e37207 */ /* 0x000fc40004000000 */
[----:B------:R-:W1:Y:S01]  /*f5c0*/  @P1 LDC R85, c[0x0][0xcf0] ;  /* 0x00033c00ff551b82 */ /* 0x000e620000000800 */
[----:B------:R-:W-:Y:S01]  /*f5d0*/  IMAD R13, R224, UR5, R13 ;  /* 0x00000005e00d7c24 */ /* 0x000fe2000f8e020d */
[----:B------:R-:W-:Y:S01]  /*f5e0*/  ULDC.64 UR4, c[0x0][0xc98] ;  /* 0x0003260000047ab9 */ /* 0x000fe20000000a00 */
[----:B------:R-:W-:Y:S02]  /*f5f0*/  IMAD.MOV R25, RZ, RZ, -R9 ;  /* 0x000000ffff197224 */ /* 0x000fe400078e0a09 */
[----:B------:R-:W-:Y:S02]  /*f600*/  IMAD.IADD R7, R7, 0x1, R13 ;  /* 0x0000000107077824 */ /* 0x000fe400078e020d */
[----:B------:R-:W-:Y:S02]  /*f610*/  IMAD R15, R233, 0x40, R205 ;  /* 0x00000040e90f7824 */ /* 0x000fe400078e02cd */
[----:B------:R-:W-:Y:S02]  /*f620*/  IMAD R13, R0, R25, R27 ;  /* 0x00000019000d7224 */ /* 0x000fe400078e021b */
[----:B------:R-:W-:-:S02]  /*f630*/  IMAD R8, R234, UR4, RZ ;  /* 0x00000004ea087c24 */ /* 0x000fc4000f8e02ff */
[----:B------:R-:W-:-:S04]  /*f640*/  IMAD.WIDE.U32 R6, R227, UR4, R6 ;  /* 0x00000004e3067c25 */ /* 0x000fc8000f8e0006 */
[----:B------:R-:W-:Y:S01]  /*f650*/  IMAD.WIDE R20, R15, 0x2, R20 ;  /* 0x000000020f147825 */ /* 0x000fe200078e0214 */
[----:B------:R-:W-:Y:S02]  /*f660*/  SHF.R.S32.HI R15, RZ, 0x1f, R9 ;  /* 0x0000001fff0f7819 */ /* 0x000fe40000011409 */
[----:B------:R-:W-:Y:S01]  /*f670*/  IADD3 R6, P0, R9, R6, RZ ;  /* 0x0000000609067210 */ /* 0x000fe20007f1e0ff */
[----:B------:R-:W-:Y:S01]  /*f680*/  IMAD R10, R227, UR5, R8 ;  /* 0x00000005e30a7c24 */ /* 0x000fe2000f8e0208 */
[----:B------:R-:W-:Y:S01]  /*f690*/  SHF.R.S32.HI R8, RZ, 0x1f, R13 ;  /* 0x0000001fff087819 */ /* 0x000fe2000001140d */
[----:B------:R-:W-:Y:S01]  /*f6a0*/  ULDC.64 UR4, c[0x0][0xc88] ;  /* 0x0003220000047ab9 */ /* 0x000fe20000000a00 */
[----:B------:R-:W-:Y:S01]  /*f6b0*/  IADD3 R9, P2, R20, 0x1000, RZ ;  /* 0x0000100014097810 */ /* 0x000fe20007f5e0ff */
[----:B------:R-:W-:Y:S01]  /*f6c0*/  IMAD R32, R11, R0, RZ ;  /* 0x000000000b207224 */ /* 0x000fe200078e02ff */
[----:B------:R-:W-:Y:S01]  /*f6d0*/  IADD3.X R7, R15, R7, R10, P0, !PT ;  /* 0x000000070f077210 */ /* 0x000fe200007fe40a */
[----:B------:R-:W-:Y:S01]  /*f6e0*/  IMAD R12, R8, UR4, RZ ;  /* 0x00000004080c7c24 */ /* 0x000fe2000f8e02ff */
[----:B------:R-:W-:-:S02]  /*f6f0*/  LOP3.LUT R8, R9, 0x380, RZ, 0xc0, !PT ;  /* 0x0000038009087812 */ /* 0x000fc400078ec0ff */
[----:B------:R-:W-:Y:S01]  /*f700*/  IADD3 R25, P5, R20, 0x3000, RZ ;  /* 0x0000300014197810 */ /* 0x000fe20007fbe0ff */
[C---:B------:R-:W-:Y:S01]  /*f710*/  IMAD R15, R13.reuse, UR5, R12 ;  /* 0x000000050d0f7c24 */ /* 0x040fe2000f8e020c */
[----:B------:R-:W-:Y:S01]  /*f720*/  SHF.R.U64 R8, R8, 0x3, RZ ;  /* 0x0000000308087819 */ /* 0x000fe200000012ff */
[----:B------:R-:W-:Y:S01]  /*f730*/  IMAD.WIDE.U32 R6, R13, UR4, R6 ;  /* 0x000000040d067c25 */ /* 0x000fe2000f8e0006 */
[----:B------:R-:W-:Y:S01]  /*f740*/  ULDC.64 UR4, c[0x0][0xc50] ;  /* 0x0003140000047ab9 */ /* 0x000fe20000000a00 */
[----:B------:R-:W-:Y:S02]  /*f750*/  IADD3 R13, P3, R20, 0x2000, RZ ;  /* 0x00002000140d7810 */ /* 0x000fe40007f7e0ff */
[----:B------:R-:W-:Y:S01]  /*f760*/  IMAD.IADD R7, R7, 0x1, R15 ;  /* 0x0000000107077824 */ /* 0x000fe200078e020f */
[----:B------:R-:W-:Y:S02]  /*f770*/  LEA R10, P0, R6, UR4, 0x2 ;  /* 0x00000004060a7c11 */ /* 0x000fe4000f8010ff */
[----:B------:R-:W-:-:S02]  /*f780*/  LOP3.LUT R12, R13, 0x380, RZ, 0xc0, !PT ;  /* 0x000003800d0c7812 */ /* 0x000fc400078ec0ff */
[----:B------:R-:W-:Y:S01]  /*f790*/  LEA.HI.X R6, R6, UR5, R7, 0x2, P0 ;  /* 0x0000000506067c11 */ /* 0x000fe200080f1407 */
[----:B------:R-:W-:Y:S01]  /*f7a0*/  SHFL.IDX PT, R54, R10, RZ, 0x1c1f ;  /* 0x001c1fff0a367589 */ /* 0x000fe200000e0000 */
[----:B------:R-:W-:Y:S01]  /*f7b0*/  IADD3 R29, P0, R20, 0x4000, RZ ;  /* 0x00004000141d7810 */ /* 0x000fe20007f1e0ff */
[----:B------:R-:W-:Y:S01]  /*f7c0*/  ULDC.64 UR4, c[0x0][0xba0] ;  /* 0x0002e80000047ab9 */ /* 0x000fe20000000a00 */
[----:B------:R-:W-:Y:S01]  /*f7d0*/  LOP3.LUT R8, R8, R9, RZ, 0x3c, !PT ;  /* 0x0000000908087212 */ /* 0x000fe200078e3cff */
[----:B------:R-:W-:Y:S01]  /*f7e0*/  IMAD.X R9, RZ, RZ, R21, P2 ;  /* 0x000000ffff097224 */ /* 0x000fe200010e0615 */
[----:B------:R-:W-:Y:S01]  /*f7f0*/  LOP3.LUT R28, R29, 0x380, RZ, 0xc0, !PT ;  /* 0x000003801d1c7812 */ /* 0x000fe200078ec0ff */
[----:B------:R-:W4:Y:S01]  /*f800*/  SHFL.IDX PT, R55, R6, RZ, 0x1c1f ;  /* 0x001c1fff06377589 */ /* 0x000f2200000e0000 */
[----:B------:R-:W-:Y:S02]  /*f810*/  SHF.R.U64 R12, R12, 0x3, RZ ;  /* 0x000000030c0c7819 */ /* 0x000fe400000012ff */
[----:B------:R-:W-:Y:S01]  /*f820*/  IADD3 R41, P2, R20, 0x6000, RZ ;  /* 0x0000600014297810 */ /* 0x000fe20007f5e0ff */
[----:B------:R-:W-:Y:S01]  /*f830*/  SHFL.IDX PT, R58, R10, 0x1, 0x1c1f ;  /* 0x003c1f000a3a7f89 */ /* 0x000fe200000e0000 */
[----:B------:R-:W-:-:S02]  /*f840*/  SHF.R.U64 R28, R28, 0x3, RZ ;  /* 0x000000031c1c7819 */ /* 0x000fc400000012ff */
[----:B------:R-:W-:Y:S01]  /*f850*/  LOP3.LUT R12, R12, R13, RZ, 0x3c, !PT ;  /* 0x0000000d0c0c7212 */ /* 0x000fe200078e3cff */
[--C-:B------:R-:W-:Y:S01]  /*f860*/  IMAD.X R13, RZ, RZ, R21.reuse, P3 ;  /* 0x000000ffff0d7224 */ /* 0x100fe200018e0615 */
[----:B------:R-:W-:Y:S01]  /*f870*/  LOP3.LUT R40, R41, 0x380, RZ, 0xc0, !PT ;  /* 0x0000038029287812 */ /* 0x000fe200078ec0ff */
[----:B------:R0:W2:Y:S01]  /*f880*/  SHFL.IDX PT, R59, R6, 0x1, 0x1c1f ;  /* 0x003c1f00063b7f89 */ /* 0x0000a200000e0000 */
[C---:B------:R-:W-:Y:S02]  /*f890*/  IADD3 R45, P3, R20.reuse, 0x7000, RZ ;  /* 0x00007000142d7810 */ /* 0x040fe40007f7e0ff */
[----:B------:R-:W-:Y:S02]  /*f8a0*/  IADD3 R37, P4, R20, 0x5000, RZ ;  /* 0x0000500014257810 */ /* 0x000fe40007f9e0ff */
[----:B------:R-:W-:Y:S01]  /*f8b0*/  LOP3.LUT R28, R28, R29, RZ, 0x3c, !PT ;  /* 0x0000001d1c1c7212 */ /* 0x000fe200078e3cff */
[----:B------:R-:W-:Y:S01]  /*f8c0*/  IMAD.X R29, RZ, RZ, R21, P0 ;  /* 0x000000ffff1d7224 */ /* 0x000fe200000e0615 */
[----:B------:R-:W-:-:S02]  /*f8d0*/  SHF.R.U64 R40, R40, 0x3, RZ ;  /* 0x0000000328287819 */ /* 0x000fc400000012ff */
[----:B------:R-:W-:Y:S02]  /*f8e0*/  IADD3 R53, P0, R20, 0x9000, RZ ;  /* 0x0000900014357810 */ /* 0x000fe40007f1e0ff */
[----:B------:R-:W-:Y:S02]  /*f8f0*/  LOP3.LUT R44, R45, 0x380, RZ, 0xc0, !PT ;  /* 0x000003802d2c7812 */ /* 0x000fe400078ec0ff */
[----:B------:R-:W-:Y:S02]  /*f900*/  LOP3.LUT R24, R25, 0x380, RZ, 0xc0, !PT ;  /* 0x0000038019187812 */ /* 0x000fe400078ec0ff */
[----:B------:R-:W-:Y:S02]  /*f910*/  LOP3.LUT R36, R37, 0x380, RZ, 0xc0, !PT ;  /* 0x0000038025247812 */ /* 0x000fe400078ec0ff */
[----:B------:R-:W-:Y:S01]  /*f920*/  LOP3.LUT R40, R40, R41, RZ, 0x3c, !PT ;  /* 0x0000002928287212 */ /* 0x000fe200078e3cff */
[----:B------:R-:W-:Y:S01]  /*f930*/  IMAD.X R41, RZ, RZ, R21, P2 ;  /* 0x000000ffff297224 */ /* 0x000fe200010e0615 */
[----:B------:R-:W-:-:S02]  /*f940*/  LOP3.LUT R52, R53, 0x380, RZ, 0xc0, !PT ;  /* 0x0000038035347812 */ /* 0x000fc400078ec0ff */
[----:B------:R-:W-:Y:S02]  /*f950*/  SHF.R.U64 R44, R44, 0x3, RZ ;  /* 0x000000032c2c7819 */ /* 0x000fe400000012ff */
[----:B------:R-:W-:Y:S02]  /*f960*/  IADD3 R61, P2, R20, 0xb000, RZ ;  /* 0x0000b000143d7810 */ /* 0x000fe40007f5e0ff */
[----:B------:R-:W-:Y:S02]  /*f970*/  SHF.R.U64 R24, R24, 0x3, RZ ;  /* 0x0000000318187819 */ /* 0x000fe400000012ff */
[----:B------:R-:W-:Y:S02]  /*f980*/  SHF.R.U64 R36, R36, 0x3, RZ ;  /* 0x0000000324247819 */ /* 0x000fe400000012ff */
[----:B------:R-:W-:Y:S02]  /*f990*/  SHF.R.U64 R52, R52, 0x3, RZ ;  /* 0x0000000334347819 */ /* 0x000fe400000012ff */
[----:B------:R-:W-:-:S02]  /*f9a0*/  LOP3.LUT R44, R44, R45, RZ, 0x3c, !PT ;  /* 0x0000002d2c2c7212 */ /* 0x000fc400078e3cff */
[----:B------:R-:W-:Y:S02]  /*f9b0*/  LOP3.LUT R60, R61, 0x380, RZ, 0xc0, !PT ;  /* 0x000003803d3c7812 */ /* 0x000fe400078ec0ff */
[----:B------:R-:W-:Y:S01]  /*f9c0*/  LOP3.LUT R24, R24, R25, RZ, 0x3c, !PT ;  /* 0x0000001918187212 */ /* 0x000fe200078e3cff */
[--C-:B------:R-:W-:Y:S01]  /*f9d0*/  IMAD.X R25, RZ, RZ, R21.reuse, P5 ;  /* 0x000000ffff197224 */ /* 0x100fe200028e0615 */
[----:B------:R-:W-:Y:S01]  /*f9e0*/  LOP3.LUT R36, R36, R37, RZ, 0x3c, !PT ;  /* 0x0000002524247212 */ /* 0x000fe200078e3cff */
[----:B------:R-:W-:Y:S01]  /*f9f0*/  IMAD.X R37, RZ, RZ, R21, P4 ;  /* 0x000000ffff257224 */ /* 0x000fe200020e0615 */
[----:B------:R-:W-:Y:S02]  /*fa00*/  IADD3.X R45, RZ, R21, RZ, P3, !PT ;  /* 0x00000015ff2d7210 */ /* 0x000fe40001ffe4ff */
[C---:B------:R-:W-:Y:S02]  /*fa10*/  IADD3 R65, P3, R20.reuse, 0xc000, RZ ;  /* 0x0000c00014417810 */ /* 0x040fe40007f7e0ff */
[----:B------:R-:W-:-:S02]  /*fa20*/  IADD3 R49, P5, R20, 0x8000, RZ ;  /* 0x0000800014317810 */ /* 0x000fc40007fbe0ff */
[----:B------:R-:W-:Y:S02]  /*fa30*/  IADD3 R57, P4, R20, 0xa000, RZ ;  /* 0x0000a00014397810 */ /* 0x000fe40007f9e0ff */
[----:B------:R-:W-:Y:S01]  /*fa40*/  LOP3.LUT R52, R52, R53, RZ, 0x3c, !PT ;  /* 0x0000003534347212 */ /* 0x000fe200078e3cff */
[----:B------:R-:W-:Y:S01]  /*fa50*/  IMAD.X R53, RZ, RZ, R21, P0 ;  /* 0x000000ffff357224 */ /* 0x000fe200000e0615 */
[----:B------:R-:W-:Y:S02]  /*fa60*/  SHF.R.U64 R60, R60, 0x3, RZ ;  /* 0x000000033c3c7819 */ /* 0x000fe400000012ff */
[----:B------:R-:W-:Y:S02]  /*fa70*/  LOP3.LUT R64, R65, 0x380, RZ, 0xc0, !PT ;  /* 0x0000038041407812 */ /* 0x000fe400078ec0ff */
[----:B------:R-:W-:Y:S02]  /*fa80*/  LOP3.LUT P0, RZ, R235, 0x3, RZ, 0xc0, !PT ;  /* 0x00000003ebff7812 */ /* 0x000fe4000780c0ff */
[----:B------:R-:W-:-:S02]  /*fa90*/  LOP3.LUT R48, R49, 0x380, RZ, 0xc0, !PT ;  /* 0x0000038031307812 */ /* 0x000fc400078ec0ff */
[----:B------:R-:W-:Y:S02]  /*faa0*/  LOP3.LUT R56, R57, 0x380, RZ, 0xc0, !PT ;  /* 0x0000038039387812 */ /* 0x000fe400078ec0ff */
[----:B------:R-:W-:Y:S01]  /*fab0*/  LOP3.LUT R60, R60, R61, RZ, 0x3c, !PT ;  /* 0x0000003d3c3c7212 */ /* 0x000fe200078e3cff */
[--C-:B------:R-:W-:Y:S01]  /*fac0*/  IMAD.X R61, RZ, RZ, R21.reuse, P2 ;  /* 0x000000ffff3d7224 */ /* 0x100fe200010e0615 */
        /* <DEDUP_REMOVED lines=11> */
[C---:B------:R-:W-:Y:S01]  /*fb80*/  IADD3 R73, P4, R20.reuse, 0xe000, RZ ;  /* 0x0000e00014497810 */ /* 0x040fe20007f9e0ff */
[----:B------:R-:W-:Y:S01]  /*fb90*/  IMAD.X R77, RZ, RZ, R21, P3 ;  /* 0x000000ffff4d7224 */ /* 0x000fe200018e0615 */
[----:B------:R-:W-:Y:S02]  /*fba0*/  LOP3.LUT R15, R20, 0x380, RZ, 0xc0, !PT ;  /* 0x00000380140f7812 */ /* 0x000fe400078ec0ff */
[----:B0-----:R-:W-:Y:S02]  /*fbb0*/  LOP3.LUT R6, R11, 0x380, RZ, 0xc0, !PT ;  /* 0x000003800b067812 */ /* 0x001fe400078ec0ff */
[----:B------:R-:W-:Y:S02]  /*fbc0*/  LOP3.LUT R68, R69, 0x380, RZ, 0xc0, !PT ;  /* 0x0000038045447812 */ /* 0x000fe400078ec0ff */
[----:B------:R-:W-:-:S02]  /*fbd0*/  LOP3.LUT R72, R73, 0x380, RZ, 0xc0, !PT ;  /* 0x0000038049487812 */ /* 0x000fc400078ec0ff */
[----:B------:R-:W-:Y:S02]  /*fbe0*/  SHF.R.U64 R15, R15, 0x3, RZ ;  /* 0x000000030f0f7819 */ /* 0x000fe400000012ff */
[----:B------:R-:W-:Y:S02]  /*fbf0*/  SHF.R.U64 R6, R6, 0x3, RZ ;  /* 0x0000000306067819 */ /* 0x000fe400000012ff */
[----:B------:R-:W-:Y:S02]  /*fc00*/  SHF.R.U64 R68, R68, 0x3, RZ ;  /* 0x0000000344447819 */ /* 0x000fe400000012ff */
[----:B------:R-:W-:Y:S02]  /*fc10*/  SHF.R.U64 R72, R72, 0x3, RZ ;  /* 0x0000000348487819 */ /* 0x000fe400000012ff */
[----:B------:R-:W-:Y:S02]  /*fc20*/  LOP3.LUT R20, R15, R20, RZ, 0x3c, !PT ;  /* 0x000000140f147212 */ /* 0x000fe400078e3cff */
[----:B------:R-:W-:Y:S01]  /*fc30*/  LOP3.LUT R68, R68, R69, RZ, 0x3c, !PT ;  /* 0x0000004544447212 */ /* 0x000fe200078e3cff */
[--C-:B------:R-:W-:Y:S01]  /*fc40*/  IMAD.X R69, RZ, RZ, R21.reuse, P5 ;  /* 0x000000ffff457224 */ /* 0x100fe200028e0615 */
[----:B------:R-:W-:Y:S01]  /*fc50*/  LOP3.LUT R72, R72, R73, RZ, 0x3c, !PT ;  /* 0x0000004948487212 */ /* 0x000fe200078e3cff */
[----:B------:R-:W-:Y:S01]  /*fc60*/  IMAD.X R73, RZ, RZ, R21, P4 ;  /* 0x000000ffff497224 */ /* 0x000fe200020e0615 */
[----:B------:R-:W-:Y:S01]  /*fc70*/  LOP3.LUT R76, R6, R11, RZ, 0x3c, !PT ;  /* 0x0000000b064c7212 */ /* 0x000fe200078e3cff */
[----:B------:R-:W-:Y:S01]  /*fc80*/  BSSY B1, `(.L_x_10664) ;  /* 0x0000065000017945 */ /* 0x000fe20003800000 */
[----:B------:R-:W-:-:S02]  /*fc90*/  SHF.R.S32.HI R88, RZ, 0x1f, R222 ;  /* 0x0000001fff587819 */ /* 0x000fc400000114de */
[----:B------:R-:W-:Y:S02]  /*fca0*/  SHF.R.S32.HI R89, RZ, 0x1f, R220 ;  /* 0x0000001fff597819 */ /* 0x000fe400000114dc */
[----:B------:R-:W-:Y:S02]  /*fcb0*/  SHF.R.S32.HI R90, RZ, 0x1f, R221 ;  /* 0x0000001fff5a7819 */ /* 0x000fe400000114dd */
[----:B------:R-:W-:Y:S01]  /*fcc0*/  SHF.R.S32.HI R91, RZ, 0x1f, R205 ;  /* 0x0000001fff5b7819 */ /* 0x000fe200000114cd */
[----:B---3--:R-:W-:-:S05]  /*fcd0*/  IMAD R7, R230, 0x80, R14 ;  /* 0x00000080e6077824 */ /* 0x008fca00078e020e */
[C---:B------:R-:W-:Y:S01]  /*fce0*/  ISETP.GE.OR P2, PT, R7.reuse, R32, P0 ;  /* 0x000000200700720c */ /* 0x040fe20000746670 */
[----:B------:R-:W-:-:S05]  /*fcf0*/  VIADD R7, R7, 0x8 ;  /* 0x0000000807077836 */ /* 0x000fca0000000000 */
[----:B------:R-:W-:-:S07]  /*fd00*/  ISETP.GE.OR P0, PT, R7, R32, P0 ;  /* 0x000000200700720c */ /* 0x000fce0000706670 */
[----:B----4-:R-:W-:Y:S06]  /*fd10*/  @!P2 ST.E desc[UR60][R54.64], R5 ;  /* 0x000000053600a985 */ /* 0x010fec000c10193c */
[----:B--2---:R0:W-:Y:S04]  /*fd20*/  @!P0 ST.E desc[UR60][R58.64], R4 ;  /* 0x000000043a008985 */ /* 0x0041e8000c10193c */
[----:B------:R-:W5:Y:S04]  /*fd30*/  LD.E.128 R8, desc[UR60][R8.64] ;  /* 0x0000003c08087980 */ /* 0x000f68000c101d00 */
[----:B------:R-:W5:Y:S04]  /*fd40*/  LD.E.128 R12, desc[UR60][R12.64] ;  /* 0x0000003c0c0c7980 */ /* 0x000f68000c101d00 */
[----:B0-----:R0:W5:Y:S04]  /*fd50*/  LD.E.128 R4, desc[UR60][R20.64] ;  /* 0x0000003c14047980 */ /* 0x001168000c101d00 */
[----:B------:R-:W5:Y:S04]  /*fd60*/  LD.E.128 R24, desc[UR60][R24.64] ;  /* 0x0000003c18187980 */ /* 0x000f68000c101d00 */
[----:B------:R-:W5:Y:S01]  /*fd70*/  LD.E.128 R28, desc[UR60][R28.64] ;  /* 0x0000003c1c1c7980 */ /* 0x000f62000c101d00 */
[----:B0-----:R-:W-:-:S03]  /*fd80*/  IMAD R21, R81, UR4, RZ ;  /* 0x0000000451157c24 */ /* 0x001fc6000f8e02ff */
[----:B------:R-:W5:Y:S01]  /*fd90*/  LD.E.128 R36, desc[UR60][R36.64] ;  /* 0x0000003c24247980 */ /* 0x000f62000c101d00 */
[C---:B------:R-:W-:Y:S02]  /*fda0*/  IMAD R81, R80.reuse, UR5, R21 ;  /* 0x0000000550517c24 */ /* 0x040fe4000f8e0215 */
[----:B------:R-:W-:Y:S01]  /*fdb0*/  IMAD.WIDE.U32 R20, R80, UR4, RZ ;  /* 0x0000000450147c25 */ /* 0x000fe2000f8e00ff */
[----:B------:R-:W-:Y:S01]  /*fdc0*/  ULDC.64 UR4, c[0x0][0xbe8] ;  /* 0x0002fa0000047ab9 */ /* 0x000fe20000000a00 */
[----:B------:R-:W5:Y:S02]  /*fdd0*/  LD.E.128 R40, desc[UR60][R40.64] ;  /* 0x0000003c28287980 */ /* 0x000f64000c101d00 */
[----:B------:R-:W-:Y:S02]  /*fde0*/  IMAD.IADD R21, R21, 0x1, R81 ;  /* 0x0000000115157824 */ /* 0x000fe400078e0251 */
[----:B------:R-:W-:Y:S01]  /*fdf0*/  IMAD R81, R3, UR4, RZ ;  /* 0x0000000403517c24 */ /* 0x000fe2000f8e02ff */
[----:B------:R-:W5:Y:S01]  /*fe00*/  LD.E.128 R44, desc[UR60][R44.64] ;  /* 0x0000003c2c2c7980 */ /* 0x000f62000c101d00 */
[----:B------:R-:W-:-:S02]  /*fe10*/  IMAD R3, R223, 0x20, R233 ;  /* 0x00000020df037824 */ /* 0x000fc400078e02e9 */
[C---:B------:R-:W-:Y:S01]  /*fe20*/  IMAD R81, R224.reuse, UR5, R81 ;  /* 0x00000005e0517c24 */ /* 0x040fe2000f8e0251 */
[----:B------:R-:W5:Y:S01]  /*fe30*/  LD.E.128 R48, desc[UR60][R48.64] ;  /* 0x0000003c30307980 */ /* 0x000f62000c101d00 */
[----:B------:R-:W-:Y:S01]  /*fe40*/  IMAD.WIDE.U32 R20, R224, UR4, R20 ;  /* 0x00000004e0147c25 */ /* 0x000fe2000f8e0014 */
[----:B------:R-:W-:Y:S02]  /*fe50*/  ULDC.64 UR4, c[0x0][0xbf0] ;  /* 0x0002fc0000047ab9 */ /* 0x000fe40000000a00 */
[----:B------:R-:W5:Y:S01]  /*fe60*/  LD.E.128 R52, desc[UR60][R52.64] ;  /* 0x0000003c34347980 */ /* 0x000f62000c101d00 */
[----:B------:R-:W-:Y:S01]  /*fe70*/  IMAD R82, R230, 0x80, R3 ;  /* 0x00000080e6527824 */ /* 0x000fe200078e0203 */
[----:B------:R-:W-:Y:S01]  /*fe80*/  IADD3 R21, R21, R81, RZ ;  /* 0x0000005115157210 */ /* 0x000fe20007ffe0ff */
[----:B------:R-:W-:Y:S01]  /*fe90*/  IMAD R234, R234, UR4, RZ ;  /* 0x00000004eaea7c24 */ /* 0x000fe2000f8e02ff */
[----:B------:R-:W5:Y:S01]  /*fea0*/  LD.E.128 R56, desc[UR60][R56.64] ;  /* 0x0000003c38387980 */ /* 0x000f62000c101d00 */
[----:B------:R-:W-:-:S03]  /*feb0*/  @P1 IMAD.HI.U32 R80, R82, R83, RZ ;  /* 0x0000005352501227 */ /* 0x000fc600078e00ff */
[----:B------:R-:W5:Y:S01]  /*fec0*/  LD.E.128 R60, desc[UR60][R60.64] ;  /* 0x0000003c3c3c7980 */ /* 0x000f62000c101d00 */
[----:B------:R-:W-:Y:S01]  /*fed0*/  IMAD.MOV.U32 R3, RZ, RZ, R82 ;  /* 0x000000ffff037224 */ /* 0x000fe200078e0052 */
[----:B-1----:R-:W-:Y:S01]  /*fee0*/  @P1 SHF.R.U32.HI R3, RZ, R85, R80 ;  /* 0x00000055ff031219 */ /* 0x002fe20000011650 */
[C---:B------:R-:W-:Y:S01]  /*fef0*/  IMAD R81, R227.reuse, UR5, R234 ;  /* 0x00000005e3517c24 */ /* 0x040fe2000f8e02ea */
[----:B------:R-:W5:Y:S01]  /*ff00*/  LD.E.128 R64, desc[UR60][R64.64] ;  /* 0x0000003c40407980 */ /* 0x000f62000c101d00 */
[----:B------:R-:W-:Y:S01]  /*ff10*/  IMAD.WIDE.U32 R20, R227, UR4, R20 ;  /* 0x00000004e3147c25 */ /* 0x000fe2000f8e0014 */
[----:B------:R-:W-:Y:S01]  /*ff20*/  SHF.R.S32.HI R80, RZ, 0x1f, R3 ;  /* 0x0000001fff507819 */ /* 0x000fe20000011403 */
[----:B------:R-:W-:Y:S01]  /*ff30*/  ULDC.64 UR4, c[0x0][0xbe0] ;  /* 0x0002f80000047ab9 */ /* 0x000fe20000000a00 */
[----:B------:R-:W5:Y:S01]  /*ff40*/  LD.E.128 R68, desc[UR60][R68.64] ;  /* 0x0000003c44447980 */ /* 0x000f62000c101d00 */
[----:B------:R-:W-:Y:S02]  /*ff50*/  IMAD.IADD R21, R21, 0x1, R81 ;  /* 0x0000000115157824 */ /* 0x000fe400078e0251 */
[----:B------:R-:W-:Y:S01]  /*ff60*/  IMAD.MOV R81, RZ, RZ, -R3 ;  /* 0x000000ffff517224 */ /* 0x000fe200078e0a03 */
[----:B------:R-:W5:Y:S01]  /*ff70*/  LD.E.128 R72, desc[UR60][R72.64] ;  /* 0x0000003c48487980 */ /* 0x000f62000c101d00 */
[----:B------:R-:W-:-:S02]  /*ff80*/  IMAD R80, R80, UR4, RZ ;  /* 0x0000000450507c24 */ /* 0x000fc4000f8e02ff */
[----:B------:R-:W-:Y:S01]  /*ff90*/  IMAD R81, R0, R81, R82 ;  /* 0x0000005100517224 */ /* 0x000fe200078e0252 */
[----:B------:R-:W5:Y:S01]  /*ffa0*/  LD.E.128 R76, desc[UR60][R76.64] ;  /* 0x0000003c4c4c7980 */ /* 0x000f62000c101d00 */
[C---:B------:R-:W-:Y:S01]  /*ffb0*/  IMAD R83, R3.reuse, UR5, R80 ;  /* 0x0000000503537c24 */ /* 0x040fe2000f8e0250 */
[----:B------:R-:W-:Y:S01]  /*ffc0*/  @!PT LDS RZ, [RZ] ;  /* 0x00000000fffff984 */ /* 0x000fe20000000800 */
[----:B------:R-:W-:Y:S01]  /*ffd0*/  @!PT LDS RZ, [RZ] ;  /* 0x00000000fffff984 */ /* 0x000fe20000000800 */
[----:B------:R-:W-:Y:S01]  /*ffe0*/  @!PT LDS RZ, [RZ] ;  /* 0x00000000fffff984 */ /* 0x000fe20000000800 */
[----:B------:R-:W-:Y:S01]  /*fff0*/  @!PT LDS RZ, [RZ] ;  /* 0x00000000fffff984 */ /* 0x000fe20000000800 */
[----:B------:R0:W-:Y:S06]  /*10000*/  MEMBAR.ALL.CTA ;  /* 0x0000000000007992 */ /* 0x0001ec0000008000 */
[----:B0-----:R-:W0:Y:S01]  /*10010*/  FENCE.VIEW.ASYNC.S ;  /* 0x00000000000073c6 */ /* 0x001e220000000000 */
[----:B------:R-:W-:Y:S01]  /*10020*/  SHF.R.S32.HI R0, RZ, 0x1f, R81 ;  /* 0x0000001fff007819 */ /* 0x000fe20000011451 */
[----:B------:R-:W-:Y:S01]  /*10030*/  IMAD.WIDE.U32 R20, R3, UR4, R20 ;  /* 0x0000000403147c25 */ /* 0x000fe2000f8e0014 */
[----:B------:R-:W-:-:S03]  /*10040*/  ULDC.64 UR4, c[0x0][0xbd8] ;  /* 0x0002f60000047ab9 */ /* 0x000fc60000000a00 */
[----:B------:R-:W-:Y:S02]  /*10050*/  IMAD R85, R230, 0x80, R233 ;  /* 0x00000080e6557824 */ /* 0x000fe400078e02e9 */
[----:B------:R-:W-:Y:S02]  /*10060*/  IMAD.IADD R21, R21, 0x1, R83 ;  /* 0x0000000115157824 */ /* 0x000fe400078e0253 */
[----:B------:R-:W-:Y:S02]  /*10070*/  IMAD R0, R0, UR4, RZ ;  /* 0x0000000400007c24 */ /* 0x000fe4000f8e02ff */
[----:B------:R-:W-:Y:S02]  /*10080*/  VIADD R3, R85, 0x20 ;  /* 0x0000002055037836 */ /* 0x000fe40000000000 */
[C---:B------:R-:W-:Y:S02]  /*10090*/  IMAD R83, R81.reuse, UR5, R0 ;  /* 0x0000000551537c24 */ /* 0x040fe4000f8e0200 */
[----:B------:R-:W-:Y:S01]  /*100a0*/  IMAD.WIDE.U32 R20, R81, UR4, R20 ;  /* 0x0000000451147c25 */ /* 0x000fe2000f8e0014 */
[-C--:B------:R-:W-:Y:S01]  /*100b0*/  ISETP.GE.AND P0, PT, R3, R32.reuse, PT ;  /* 0x000000200300720c */ /* 0x080fe20003f06270 */
[----:B------:R-:W-:Y:S01]  /*100c0*/  ULDC.64 UR4, c[0x0][0xb80] ;  /* 0x0002e00000047ab9 */ /* 0x000fe20000000a00 */
[----:B------:R-:W-:Y:S01]  /*100d0*/  ISETP.GE.AND P2, PT, R85, R32, PT ;  /* 0x000000205500720c */ /* 0x000fe20003f46270 */
[----:B------:R-:W-:-:S02]  /*100e0*/  VIADD R0, R18, 0x32420 ;  /* 0x0003242012007836 */ /* 0x000fc40000000000 */
[----:B------:R-:W-:Y:S01]  /*100f0*/  VIADD R3, R85, 0x40 ;  /* 0x0000004055037836 */ /* 0x000fe20000000000 */
[C---:B------:R-:W-:Y:S01]  /*10100*/  LEA R86, P3, R20.reuse, UR4, 0x1 ;  /* 0x0000000414567c11 */ /* 0x040fe2000f8608ff */
[----:B------:R-:W-:Y:S01]  /*10110*/  IMAD.IADD R21, R21, 0x1, R83 ;  /* 0x0000000115157824 */ /* 0x000fe200078e0253 */
[----:B------:R-:W-:Y:S02]  /*10120*/  P2R R87, PR, RZ, 0x1 ;  /* 0x00000001ff577803 */ /* 0x000fe40000000000 */
[-C--:B------:R-:W-:Y:S02]  /*10130*/  ISETP.GE.AND P0, PT, R3, R32.reuse, PT ;  /* 0x000000200300720c */ /* 0x080fe40003f06270 */
[----:B------:R-:W-:Y:S02]  /*10140*/  PRMT R0, RZ, 0x654, R0 ;  /* 0x00000654ff007816 */ /* 0x000fe40000000000 */
[----:B------:R-:W-:Y:S01]  /*10150*/  LEA.HI.X R3, R20, UR5, R21, 0x1, P3 ;  /* 0x0000000514037c11 */ /* 0x000fe200098f0c15 */
[----:B------:R-:W-:Y:S01]  /*10160*/  VIADD R81, R85, 0x60 ;  /* 0x0000006055517836 */ /* 0x000fe20000000000 */
[----:B0-----:R0:W-:Y:S01]  /*10170*/  SYNCS.ARRIVE.TRANS64.RED.A1T0 RZ, [R0+URZ], RZ ;  /* 0x000000ff00ff79a7 */ /* 0x0011e2000810043f */
[----:B------:R1:W2:Y:S03]  /*10180*/  SHFL.IDX PT, R84, R86, RZ, 0x181f ;  /* 0x00181fff56547589 */ /* 0x0002a600000e0000 */
[----:B------:R-:W-:Y:S01]  /*10190*/  ISETP.GE.AND P1, PT, R81, R32, PT ;  /* 0x000000205100720c */ /* 0x000fe20003f26270 */
[----:B0-----:R1:W0:Y:S01]  /*101a0*/  SHFL.IDX PT, R0, R3, RZ, 0x181f ;  /* 0x00181fff03007589 */ /* 0x00122200000e0000 */
[----:B------:R-:W-:Y:S11]  /*101b0*/  @P2 BRA `(.L_x_10665) ;  /* 0x0000000000442947 */ /* 0x000ff60003800000 */
[----:B------:R-:W-:Y:S02]  /*101c0*/  ULDC UR4, c[0x0][0xbc8] ;  /* 0x0002f20000047ab9 */ /* 0x000fe40000000800 */
[----:B------:R-:W-:Y:S02]  /*101d0*/  ISETP.GE.AND P2, PT, R205, UR4, PT ;  /* 0x00000004cd007c0c */ /* 0x000fe4000bf46270 */
[----:B------:R-:W-:-:S11]  /*101e0*/  ISETP.GE.AND P3, PT, R221, UR4, PT ;  /* 0x00000004dd007c0c */ /* 0x000fd6000bf66270 */
[----:B--2---:R-:W-:-:S04]  /*101f0*/  @!P2 LEA R20, P4, R205, R84, 0x1 ;  /* 0x00000054cd14a211 */ /* 0x004fc800078808ff */
[----:B0-----:R-:W-:Y:S02]  /*10200*/  @!P2 LEA.HI.X R21, R205, R0, R91, 0x1, P4 ;  /* 0x00000000cd15a211 */ /* 0x001fe400020f0c5b */
[----:B------:R-:W-:-:S03]  /*10210*/  @!P3 LEA R80, P4, R221, R84, 0x1 ;  /* 0x00000054dd50b211 */ /* 0x000fc600078808ff */
[----:B-----5:R3:W-:Y:S01]  /*10220*/  @!P2 ST.E.128 desc[UR60][R20.64], R4 ;  /* 0x000000041400a985 */ /* 0x0207e2000c101d3c */
[----:B------:R-:W-:Y:S02]  /*10230*/  @!P3 LEA.HI.X R81, R221, R0, R90, 0x1, P4 ;  /* 0x00000000dd51b211 */ /* 0x000fe400020f0c5a */
[----:B------:R-:W-:-:S03]  /*10240*/  ISETP.GE.AND P4, PT, R220, UR4, PT ;  /* 0x00000004dc007c0c */ /* 0x000fc6000bf86270 */
[----:B------:R3:W-:Y:S10]  /*10250*/  @!P3 ST.E.128 desc[UR60][R80.64], R28 ;  /* 0x0000001c5000b985 */ /* 0x0007f4000c101d3c */
[----:B------:R-:W-:-:S04]  /*10260*/  @!P4 LEA R82, P5, R220, R84, 0x1 ;  /* 0x00000054dc52c211 */ /* 0x000fc800078a08ff */
[----:B------:R-:W-:Y:S02]  /*10270*/  @!P4 LEA.HI.X R83, R220, R0, R89, 0x1, P5 ;  /* 0x00000000dc53c211 */ /* 0x000fe400028f0c59 */
[----:B------:R-:W-:-:S03]  /*10280*/  ISETP.GE.AND P5, PT, R222, UR4, PT ;  /* 0x00000004de007c0c */ /* 0x000fc6000bfa6270 */
[----:B------:R3:W-:Y:S10]  /*10290*/  @!P4 ST.E.128 desc[UR60][R82.64], R48 ;  /* 0x000000305200c985 */ /* 0x0007f4000c101d3c */
[----:B------:R-:W-:-:S04]  /*102a0*/  @!P5 LEA R84, P6, R222, R84, 0x1 ;  /* 0x00000054de54d211 */ /* 0x000fc800078c08ff */
[----:B------:R-:W-:-:S05]  /*102b0*/  @!P5 LEA.HI.X R85, R222, R0, R88, 0x1, P6 ;  /* 0x00000000de55d211 */ /* 0x000fca00030f0c58 */
[----:B------:R3:W-:Y:S04]  /*102c0*/  @!P5 ST.E.128 desc[UR60][R84.64], R64 ;  /* 0x000000405400d985 */ /* 0x0007e8000c101d3c */
.L_x_10665:
[----:B------:R-:W-:Y:S05]  /*102d0*/  BSYNC B1 ;  /* 0x0000000000017941 */ /* 0x000fea0003800000 */
.L_x_10664:
[----:B------:R-:W-:Y:S01]  /*102e0*/  ISETP.NE.AND P2, PT, R87, RZ, PT ;  /* 0x000000ff5700720c */ /* 0x000fe20003f45270 */
[----:B0-----:R0:W4:Y:S01]  /*102f0*/  SHFL.IDX PT, R0, R3, 0x1, 0x181f ;  /* 0x00381f0003007f89 */ /* 0x00112200000e0000 */
[----:B------:R-:W-:Y:S03]  /*10300*/  BSSY B1, `(.L_x_10666) ;  /* 0x0000014000017945 */ /* 0x000fe60003800000 */
[----:B---3-5:R0:W3:Y:S08]  /*10310*/  SHFL.IDX PT, R28, R86, 0x1, 0x181f ;  /* 0x00381f00561c7f89 */ /* 0x0280f000000e0000 */
[----:B0-----:R-:W-:Y:S05]  /*10320*/  @P2 BRA `(.L_x_10667) ;  /* 0x0000000000442947 */ /* 0x001fea0003800000 */
[----:B------:R-:W-:Y:S02]  /*10330*/  ULDC UR4, c[0x0][0xbc8] ;  /* 0x0002f20000047ab9 */ /* 0x000fe40000000800 */
[----:B------:R-:W-:Y:S02]  /*10340*/  ISETP.GE.AND P2, PT, R205, UR4, PT ;  /* 0x00000004cd007c0c */ /* 0x000fe4000bf46270 */
[----:B------:R-:W-:Y:S02]  /*10350*/  ISETP.GE.AND P3, PT, R221, UR4, PT ;  /* 0x00000004dd007c0c */ /* 0x000fe4000bf66270 */
[----:B------:R-:W-:-:S09]  /*10360*/  ISETP.GE.AND P4, PT, R220, UR4, PT ;  /* 0x00000004dc007c0c */ /* 0x000fd2000bf86270 */
[----:B---3--:R-:W-:-:S04]  /*10370*/  @!P2 LEA R4, P5, R205, R28, 0x1 ;  /* 0x0000001ccd04a211 */ /* 0x008fc800078a08ff */
[----:B----4-:R-:W-:Y:S02]  /*10380*/  @!P2 LEA.HI.X R5, R205, R0, R91, 0x1, P5 ;  /* 0x00000000cd05a211 */ /* 0x010fe400028f0c5b */
[----:B------:R-:W-:-:S03]  /*10390*/  ISETP.GE.AND P5, PT, R222, UR4, PT ;  /* 0x00000004de007c0c */ /* 0x000fc6000bfa6270 */
[----:B------:R0:W-:Y:S01]  /*103a0*/  @!P2 ST.E.128 desc[UR60][R4.64], R8 ;  /* 0x000000080400a985 */ /* 0x0001e2000c101d3c */
        /* <DEDUP_REMOVED lines=9> */
.L_x_10667:
[----:B------:R-:W-:Y:S05]  /*10440*/  BSYNC B1 ;  /* 0x0000000000017941 */ /* 0x000fea0003800000 */
.L_x_10666:
        /* <DEDUP_REMOVED lines=9> */
[----:B0-----:R-:W-:-:S04]  /*104e0*/  @!P4 LEA R4, P5, R205, R10, 0x1 ;  /* 0x0000000acd04c211 */ /* 0x001fc800078a08ff */
[----:B-1----:R-:W-:Y:S02]  /*104f0*/  @!P4 LEA.HI.X R5, R205, R0, R91, 0x1, P5 ;  /* 0x00000000cd05c211 */ /* 0x002fe400028f0c5b */
        /* <DEDUP_REMOVED lines=10> */
.L_x_10669:
[----:B------:R-:W-:Y:S05]  /*105a0*/  BSYNC B1 ;  /* 0x0000000000017941 */ /* 0x000fea0003800000 */
.L_x_10668:
[----:B-1--4-:R-:W4:Y:S04]  /*105b0*/  SHFL.IDX PT, R3, R3, 0x3, 0x181f ;  /* 0x00781f0003037f89 */ /* 0x012f2800000e0000 */
[----:B------:R-:W1:Y:S01]  /*105c0*/  SHFL.IDX PT, R86, R86, 0x3, 0x181f ;  /* 0x00781f0056567f89 */ /* 0x000e6200000e0000 */
[----:B------:R-:W-:Y:S05]  /*105d0*/  @P1 BRA `(.L_x_10670) ;  /* 0x0000000c00e41947 */ /* 0x000fea0003800000 */
[----:B------:R-:W-:Y:S02]  /*105e0*/  ULDC UR4, c[0x0][0xbc8] ;  /* 0x0002f20000047ab9 */ /* 0x000fe40000000800 */
[----:B------:R-:W-:Y:S02]  /*105f0*/  ISETP.GE.AND P3, PT, R205, UR4, PT ;  /* 0x00000004cd007c0c */ /* 0x000fe4000bf66270 */
[----:B------:R-:W-:Y:S02]  /*10600*/  ISETP.GE.AND P4, PT, R221, UR4, PT ;  /* 0x00000004dd007c0c */ /* 0x000fe4000bf86270 */
[----:B------:R-:W-:-:S09]  /*10610*/  ISETP.GE.AND P5, PT, R220, UR4, PT ;  /* 0x00000004dc007c0c */ /* 0x000fd2000bfa6270 */
[-C--:B01----:R-:W-:Y:S02]  /*10620*/  @!P3 LEA R4, P0, R205, R86.reuse, 0x1 ;  /* 0x00000056cd04b211 */ /* 0x083fe400078008ff */
[-C--:B------:R-:W-:Y:S02]  /*10630*/  @!P4 LEA R6, P1, R221, R86.reuse, 0x1 ;  /* 0x00000056dd06c211 */ /* 0x080fe400078208ff */
[C---:B------:R-:W-:Y:S02]  /*10640*/  @!P5 LEA R8, P2, R220.reuse, R86, 0x1 ;  /* 0x00000056dc08d211 */ /* 0x040fe400078408ff */
        /* <DEDUP_REMOVED lines=12> */
.L_x_10662:
        /* <DEDUP_REMOVED lines=19> */
[----:B----4-:R-:W-:-:S05]  /*10840*/  VIADD R3, R3, 0xffffff80 ;  /* 0xffffff8003037836 */ /* 0x010fca0000000000 */
[----:B------:R-:W-:Y:S01]  /*10850*/  ISETP.GE.AND P3, PT, R3, 0x80, PT ;  /* 0x000000800300780c */ /* 0x000fe20003f66270 */
[----:B---3--:R-:W-:-:S12]  /*10860*/  @P1 BRA `(.L_x_10671) ;  /* 0x0000000000101947 */ /* 0x008fd80003800000 */
[----:B------:R-:W-:Y:S05]  /*10870*/  @!P0 BRA `(.L_x_10671) ;  /* 0x00000000000c8947 */ /* 0x000fea0003800000 */
[----:B------:R-:W3:Y:S04]  /*10880*/  LDG.E R3, desc[UR60][R4.64] ;  /* 0x0000003c04037981 */ /* 0x000ee8000c1e1900 */
[----:B-----5:R-:W3:Y:S02]  /*10890*/  LDG.E R8, desc[UR60][R4.64+0x4] ;  /* 0x0000043c04087981 */ /* 0x020ee4000c1e1900 */
[----:B---3--:R-:W-:-:S07]  /*108a0*/  IADD3 R8, -R3, R8, RZ ;  /* 0x0000000803087210 */ /* 0x008fce0007ffe1ff */
.L_x_10671:
        /* <DEDUP_REMOVED lines=46> */
.L_x_10673:
[----:B------:R-:W-:Y:S05]  /*10b90*/  BSYNC B1 ;  /* 0x0000000000017941 */ /* 0x000fea0003800000 */
.L_x_10672:
[----:B------:R-:W4:Y:S01]  /*10ba0*/  @P2 LDC R9, c[0x0][0xcf0] ;  /* 0x00033c00ff092b82 */ /* 0x000f220000000800 */
[----:B------:R-:W-:Y:S01]  /*10bb0*/  ULDC.64 UR4, c[0x0][0xba0] ;  /* 0x0002e80000047ab9 */ /* 0x000fe20000000a00 */
[----:B---3--:R-:W-:Y:S02]  /*10bc0*/  IMAD R7, R223, 0x20, R233 ;  /* 0x00000020df077824 */ /* 0x008fe400078e02e9 */
[----:B------:R-:W-:Y:S02]  /*10bd0*/  IMAD R3, R11, UR4, RZ ;  /* 0x000000040b037c24 */ /* 0x000fe4000f8e02ff */
[----:B------:R-:W-:-:S04]  /*10be0*/  IMAD.WIDE.U32 R4, R0, UR4, RZ ;  /* 0x0000000400047c25 */ /* 0x000fc8000f8e00ff */
[----:B------:R-:W-:Y:S01]  /*10bf0*/  IMAD R3, R0, UR5, R3 ;  /* 0x0000000500037c24 */ /* 0x000fe2000f8e0203 */
[----:B------:R-:W-:-:S03]  /*10c00*/  ULDC.64 UR4, c[0x0][0xbe8] ;  /* 0x0002fa0000047ab9 */ /* 0x000fc60000000a00 */
[----:B------:R-:W-:Y:S02]  /*10c10*/  IMAD.IADD R5, R5, 0x1, R3 ;  /* 0x0000000105057824 */ /* 0x000fe400078e0203 */
[----:B------:R-:W-:Y:S02]  /*10c20*/  IMAD R3, R10, UR4, RZ ;  /* 0x000000040a037c24 */ /* 0x000fe4000f8e02ff */
[----:B------:R-:W-:Y:S02]  /*10c30*/  IMAD R10, R230, 0x80, R7 ;  /* 0x00000080e60a7824 */ /* 0x000fe400078e0207 */
[----:B------:R-:W-:Y:S02]  /*10c40*/  IMAD R7, R224, UR5, R3 ;  /* 0x00000005e0077c24 */ /* 0x000fe4000f8e0203 */
[----:B--2---:R-:W-:-:S04]  /*10c50*/  @P2 IMAD.HI.U32 R0, R10, R15, RZ ;  /* 0x0000000f0a002227 */ /* 0x004fc800078e00ff */
[----:B------:R-:W-:Y:S01]  /*10c60*/  IMAD.WIDE.U32 R4, R224, UR4, R4 ;  /* 0x00000004e0047c25 */ /* 0x000fe2000f8e0004 */
[----:B------:R-:W-:-:S03]  /*10c70*/  ULDC.64 UR4, c[0x0][0xbf0] ;  /* 0x0002fc0000047ab9 */ /* 0x000fc60000000a00 */
[----:B------:R-:W-:Y:S01]  /*10c80*/  IMAD.MOV.U32 R3, RZ, RZ, R10 ;  /* 0x000000ffff037224 */ /* 0x000fe200078e000a */
[----:B----4-:R-:W-:Y:S01]  /*10c90*/  @P2 SHF.R.U32.HI R3, RZ, R9, R0 ;  /* 0x00000009ff032219 */ /* 0x010fe20000011600 */
[----:B------:R-:W-:Y:S01]  /*10ca0*/  IMAD R6, R234, UR4, RZ ;  /* 0x00000004ea067c24 */ /* 0x000fe2000f8e02ff */
[----:B------:R-:W-:Y:S02]  /*10cb0*/  IADD3 R5, R5, R7, RZ ;  /* 0x0000000705057210 */ /* 0x000fe40007ffe0ff */
        /* <DEDUP_REMOVED lines=12> */
[----:B------:R-:W-:Y:S02]  /*10d80*/  IMAD R0, R0, UR4, RZ ;  /* 0x0000000400007c24 */ /* 0x000fe4000f8e02ff */
[----:B------:R-:W-:Y:S02]  /*10d90*/  IMAD.IADD R5, R5, 0x1, R9 ;  /* 0x0000000105057824 */ /* 0x000fe400078e0209 */
        /* <DEDUP_REMOVED lines=10> */
.L_x_10875:
        /* <DEDUP_REMOVED lines=13> */
[-C--:B----4-:R-:W-:Y:S02]  /*10f10*/  @!P3 LEA R10, P5, R205, R14.reuse, 0x1 ;  /* 0x0000000ecd0ab211 */ /* 0x090fe400078a08ff */
[----:B------:R-:W-:Y:S02]  /*10f20*/  @!P2 LEA R12, P4, R221, R14, 0x1 ;  /* 0x0000000edd0ca211 */ /* 0x000fe400078808ff */
        /* <DEDUP_REMOVED lines=11> */
.L_x_10676:
[----:B------:R-:W-:Y:S05]  /*10fe0*/  BSYNC B1 ;  /* 0x0000000000017941 */ /* 0x000fea0003800000 */
.L_x_10675:
[----:B------:R-:W-:-:S03]  /*10ff0*/  UMOV UR4, 0xffffffff ;  /* 0xffffffff00047882 */ /* 0x000fc60000000000 */
[----:B------:R-:W-:Y:S05]  /*11000*/  BRA.DIV UR4, `(.L_x_10677) ;  /* 0x0000009204547947 */ /* 0x000fea000b800000 */
[----:B---3--:R3:W0:Y:S04]  /*11010*/  SHFL.IDX PT, R0, R4, 0x1, 0x181f ;  /* 0x00381f0004007f89 */ /* 0x00862800000e0000 */
[----:B----4-:R3:W4:Y:S02]  /*11020*/  SHFL.IDX PT, R14, R3, 0x1, 0x181f ;  /* 0x00381f00030e7f89 */ /* 0x01072400000e0000 */
.L_x_10879:
        /* <DEDUP_REMOVED lines=25> */
.L_x_10679:
[----:B------:R-:W-:Y:S05]  /*111c0*/  BSYNC B1 ;  /* 0x0000000000017941 */ /* 0x000fea0003800000 */
.L_x_10678:
[----:B------:R-:W-:-:S03]  /*111d0*/  UMOV UR4, 0xffffffff ;  /* 0xffffffff00047882 */ /* 0x000fc60000000000 */
[----:B------:R-:W-:Y:S05]  /*111e0*/  BRA.DIV UR4, `(.L_x_10680) ;  /* 0x0000009204247947 */ /* 0x000fea000b800000 */
[----:B0-----:R0:W0:Y:S04]  /*111f0*/  SHFL.IDX PT, R0, R4, 0x2, 0x181f ;  /* 0x00581f0004007f89 */ /* 0x00102800000e0000 */
[----:B----4-:R4:W0:Y:S02]  /*11200*/  SHFL.IDX PT, R14, R3, 0x2, 0x181f ;  /* 0x00581f00030e7f89 */ /* 0x01082400000e0000 */
.L_x_10883:
        /* <DEDUP_REMOVED lines=12> */
[-C--:B0-----:R-:W-:Y:S02]  /*112d0*/  @!P3 LEA R10, P5, R205, R14.reuse, 0x1 ;  /* 0x0000000ecd0ab211 */ /* 0x081fe400078a08ff */
[----:B------:R-:W-:Y:S02]  /*112e0*/  @!P2 LEA R12, P4, R221, R14, 0x1 ;  /* 0x0000000edd0ca211 */ /* 0x000fe400078808ff */
        /* <DEDUP_REMOVED lines=11> */
.L_x_10682:
[----:B------:R-:W-:Y:S05]  /*113a0*/  BSYNC B1 ;  /* 0x0000000000017941 */ /* 0x000fea0003800000 */
.L_x_10681:
[----:B------:R-:W-:-:S03]  /*113b0*/  UMOV UR4, 0xffffffff ;  /* 0xffffffff00047882 */ /* 0x000fc60000000000 */
[----:B------:R-:W-:Y:S05]  /*113c0*/  BRA.DIV UR4, `(.L_x_10683) ;  /* 0x0000008e04f47947 */ /* 0x000fea000b800000 */
[----:B0-----:R0:W0:Y:S04]  /*113d0*/  SHFL.IDX PT, R0, R4, 0x3, 0x181f ;  /* 0x00781f0004007f89 */ /* 0x00102800000e0000 */
[----:B------:R0:W0:Y:S02]  /*113e0*/  SHFL.IDX PT, R14, R3, 0x3, 0x181f ;  /* 0x00781f00030e7f89 */ /* 0x00002400000e0000 */
.L_x_10887:
        /* <DEDUP_REMOVED lines=12> */
[-C--:B------:R-:W-:Y:S02]  /*114b0*/  @!P3 LEA R4, P5, R205, R14.reuse, 0x1 ;  /* 0x0000000ecd04b211 */ /* 0x080fe400078a08ff */
        /* <DEDUP_REMOVED lines=11> */
.L_x_10670:
[----:B------:R-:W-:Y:S05]  /*11570*/  BSYNC B0 ;  /* 0x0000000000007941 */ /* 0x000fea0003800000 */
.L_x_10661:
[----:B------:R-:W-:Y:S02]  /*11580*/  ULDC UR4, c[0x0][0xd3c] ;  /* 0x00034f0000047ab9 */ /* 0x000fe40000000800 */
[----:B-1----:R-:W-:-:S13]  /*11590*/  ISETP.GE.AND P0, PT, R35, UR4, PT ;  /* 0x0000000423007c0c */ /* 0x002fda000bf06270 */
[----:B------:R-:W-:Y:S05]  /*115a0*/  @!P0 BRA `(.L_x_10684) ;  /* 0xfffffef800bc8947 */ /* 0x000fea000383ffff */
[----:B------:R-:W-:Y:S05]  /*115b0*/  BRA `(.L_x_10549) ;  /* 0x0000008000b47947 */ /* 0x000fea0003800000 */
.L_x_10547:
        /* <DEDUP_REMOVED lines=18> */
.L_x_10685:
        /* <DEDUP_REMOVED lines=42> */
.L_x_10691:
        /* <DEDUP_REMOVED lines=12> */
.L_x_10690:
[----:B------:R-:W-:Y:S05]  /*11a40*/  BSYNC B0 ;  /* 0x0000000000007941 */ /* 0x000fea0003800000 */
.L_x_10689:
        /* <DEDUP_REMOVED lines=20> */
[----:B------:R-:W-:Y:S01]  /*11b90*/  IMAD.MOV.U32 R2, RZ, RZ, R9 ;  /* 0x000000ffff027224 */ /* 0x000fe200078e0009 */
[----:B------:R-:W-:-:S07]  /*11ba0*/  MOV R7, R3 ;  /* 0x0000000300077202 */ /* 0x000fce0000000f00 */
.L_x_10687:
        /* <DEDUP_REMOVED lines=16> */
.L_x_10692:
        /* <DEDUP_REMOVED lines=25> */
.L_x_10688:
[----:B------:R-:W-:Y:S01]  /*11e40*/  MOV R17, RZ ;  /* 0x000000ff00117202 */ /* 0x000fe20000000f00 */
[----:B------:R-:W-:Y:S02]  /*11e50*/  IMAD.U32 R16, RZ, RZ, UR6 ;  /* 0x00000006ff107e24 */ /* 0x000fe4000f8e00ff */
[----:B------:R-:W-:-:S07]  /*11e60*/  IMAD.MOV.U32 R18, RZ, RZ, RZ ;  /* 0x000000ffff127224 */ /* 0x000fce00078e00ff */
.L_x_10693:
[----:B------:R-:W-:-:S13]  /*11e70*/  ISETP.NE.AND P0, PT, R5, RZ, PT ;  /* 0x000000ff0500720c */ /* 0x000fda0003f05270 */
[----:B------:R-:W0:Y:S01]  /*11e80*/  @!P0 S2R R3, SR_CgaCtaId ;  /* 0x0000000000038919 */ /* 0x000e220000008800 */
[----:B------:R-:W-:-:S04]  /*11e90*/  @!P0 MOV R0, 0x400 ;  /* 0x0000040000008802 */ /* 0x000fc80000000f00 */
[----:B0-----:R-:W-:-:S05]  /*11ea0*/  @!P0 LEA R0, R3, R0, 0x18 ;  /* 0x0000000003008211 */ /* 0x001fca00078ec0ff */
[----:B------:R2:W-:Y:S01]  /*11eb0*/  @!P0 STS.128 [R0+0x324d0], R16 ;  /* 0x0324d01000008388 */ /* 0x0005e20000000c00 */
[----:B------:R-:W-:Y:S06]  /*11ec0*/  BAR.ARV 0x5, 0x180 ;  /* 0x0146000000007b1d */ /* 0x000fec0000002000 */
.L_x_10686:
        /* <DEDUP_REMOVED lines=30> */
[----:B0-----:R-:W-:-:S03]  /*120b0*/  IMAD.MOV.U32 R4, RZ, RZ, 0x1 ;  /* 0x00000001ff047424 */ /* 0x001fc600078e00ff */
[----:B------:R0:W-:Y:S01]  /*120c0*/  STL [R1+0x20], R2 ;  /* 0x0000200201007387 */ /* 0x0001e20000100800 */
[----:B-1----:R-:W-:-:S03]  /*120d0*/  LOP3.LUT R3, R0, 0x40, RZ, 0xfc, !PT ;  /* 0x0000004000037812 */ /* 0x002fc600078efcff */
[----:B------:R1:W-:Y:S04]  /*120e0*/  STL [R1+0xc], RZ ;  /* 0x00000cff01007387 */ /* 0x0003e80000100800 */
[----:B------:R1:W-:Y:S01]  /*120f0*/  STL [R1+0x8], RZ ;  /* 0x000008ff01007387 */ /* 0x0003e20000100800 */
[----:B0-----:R-:W-:-:S03]  /*12100*/  LOP3.LUT R2, R0, 0x80, RZ, 0xfc, !PT ;  /* 0x0000008000027812 */ /* 0x001fc600078efcff */
[----:B------:R1:W-:Y:S01]  /*12110*/  STL [R1+0x1c], R4 ;  /* 0x00001c0401007387 */ /* 0x0003e20000100800 */
[----:B------:R-:W-:-:S07]  /*12120*/  LOP3.LUT R0, R0, 0xc0, RZ, 0xfc, !PT ;  /* 0x000000c000007812 */ /* 0x000fce00078efcff */
.L_x_10840:
[----:B01----:R-:W0:Y:S02]  /*12130*/  LDC.64 R2, c[0x0][0xd88] ;  /* 0x00036200ff027b82 */ /* 0x003e240000000a00 */
[----:B0-----:R-:W-:-:S05]  /*12140*/  IMAD.WIDE R2, R19, 0x4, R2 ;  /* 0x0000000413027825 */ /* 0x001fca00078e0202 */
[----:B------:R-:W1:Y:S01]  /*12150*/  LDG.E R15, desc[UR60][R2.64] ;  /* 0x0000003c020f7981 */ /* 0x000e62000c1e1900 */
[----:B------:R-:W-:Y:S05]  /*12160*/  YIELD ;  /* 0x0000000000007946 */ /* 0x000fea0003800000 */
[----:B------:R-:W-:Y:S01]  /*12170*/  ULDC.64 UR4, c[0x0][0xb20] ;  /* 0x0002c80000047ab9 */ /* 0x000fe20000000a00 */
[----:B--2---:R-:W-:Y:S01]  /*12180*/  IMAD.MOV.U32 R0, RZ, RZ, RZ ;  /* 0x000000ffff007224 */ /* 0x004fe200078e00ff */
[----:B------:R-:W-:Y:S02]  /*12190*/  ISETP.NE.U32.AND P0, PT, RZ, UR4, PT ;  /* 0x00000004ff007c0c */ /* 0x000fe4000bf05070 */
[----:B-----5:R-:W-:Y:S01]  /*121a0*/  CS2R R8, SRZ ;  /* 0x0000000000087805 */ /* 0x020fe2000001ff00 */
[----:B------:R-:W-:Y:S01]  /*121b0*/  ULDC.64 UR10, c[0x0][0xb10] ;  /* 0x0002c400000a7ab9 */ /* 0x000fe20000000a00 */
[----:B------:R-:W-:Y:S01]  /*121c0*/  ULDC.64 UR8, c[0x0][0xb08] ;  /* 0x0002c20000087ab9 */ /* 0x000fe20000000a00 */
[----:B------:R-:W-:Y:S01]  /*121d0*/  ISETP.NE.AND.EX P0, PT, RZ, UR5, PT, P0 ;  /* 0x00000005ff007c0c */ /* 0x000fe2000bf05300 */
[----:B------:R-:W-:Y:S01]  /*121e0*/  ULDC.64 UR6, c[0x0][0xb00] ;  /* 0x0002c00000067ab9 */ /* 0x000fe20000000a00 */
[----:B-1----:R-:W-:Y:S01]  /*121f0*/  SHF.R.S32.HI R4, RZ, 0x1f, R15 ;  /* 0x0000001fff047819 */ /* 0x002fe2000001140f */
        /* <DEDUP_REMOVED lines=45> */
[----:B----4-:R-:W-:Y:S06]  /*124d0*/  @P3 BRA `(.L_x_10695) ;  /* 0x0000000000143947 */ /* 0x010fec0003800000 */
[----:B------:R-:W-:Y:S05]  /*124e0*/  @!P2 BRA `(.L_x_10695) ;  /* 0x000000000010a947 */ /* 0x000fea0003800000 */
[----:B------:R-:W2:Y:S04]  /*124f0*/  LDG.E R11, desc[UR60][R2.64] ;  /* 0x0000003c020b7981 */ /* 0x000ea8000c1e1900 */
[----:B------:R-:W2:Y:S02]  /*12500*/  LDG.E R2, desc[UR60][R2.64+0x4] ;  /* 0x0000043c02027981 */ /* 0x000ea4000c1e1900 */
[----:B--2---:R-:W-:-:S05]  /*12510*/  IMAD.IADD R2, R2, 0x1, -R11 ;  /* 0x0000000102027824 */ /* 0x004fca00078e0a0b */
[----:B------:R0:W-:Y:S02]  /*12520*/  STL [R1+0x44], R2 ;  /* 0x0000440201007387 */ /* 0x0001e40000100800 */
.L_x_10695:
        /* <DEDUP_REMOVED lines=12> */
.L_x_10696:
[----:B------:R-:W-:Y:S05]  /*125f0*/  @!P0 BRA `(.L_x_10697) ;  /* 0x00000000000c8947 */ /* 0x000fea0003800000 */
[----:B------:R-:W2:Y:S04]  /*12600*/  LDG.E R8, desc[UR60][R6.64] ;  /* 0x0000003c06087981 */ /* 0x000ea8000c1e1900 */
[----:B------:R-:W2:Y:S02]  /*12610*/  LDG.E R6, desc[UR60][R6.64+0x4] ;  /* 0x0000043c06067981 */ /* 0x000ea4000c1e1900 */
[----:B--2---:R-:W-:-:S07]  /*12620*/  IMAD.IADD R8, R6, 0x1, -R8 ;  /* 0x0000000106087824 */ /* 0x004fce00078e0a08 */
.L_x_10697:
[----:B0-----:R-:W2:Y:S01]  /*12630*/  @P1 LDG.E R2, desc[UR60][R4.64] ;  /* 0x0000003c04021981 */ /* 0x001ea2000c1e1900 */
[----:B-----5:R-:W-:-:S03]  /*12640*/  IMAD.IADD R0, R8, 0x1, -R0 ;  /* 0x0000000108007824 */ /* 0x020fc600078e0a00 */
[----:B------:R-:W2:Y:S01]  /*12650*/  @P1 LDG.E R4, desc[UR60][R4.64+0x4] ;  /* 0x0000043c04041981 */ /* 0x000ea2000c1e1900 */
[----:B------:R-:W-:Y:S01]  /*12660*/  BSSY B0, `(.L_x_10698) ;  /* 0x0000150000007945 */ /* 0x000fe20003800000 */
[----:B--2---:R-:W-:-:S04]  /*12670*/  @P1 IMAD.IADD R10, R4, 0x1, -R2 ;  /* 0x00000001040a1824 */ /* 0x004fc800078e0a02 */
[----:B------:R-:W-:-:S04]  /*12680*/  IMAD.IADD R3, R0, 0x1, R10 ;  /* 0x0000000100037824 */ /* 0x000fc800078e020a */
[----:B------:R-:W-:-:S04]  /*12690*/  VIADD R2, R3, 0x5f ;  /* 0x0000005f03027836 */ /* 0x000fc80000000000 */
[----:B------:R-:W-:Y:S01]  /*126a0*/  IMAD.HI R2, R2, 0x2aaaaaab, RZ ;  /* 0x2aaaaaab02027827 */ /* 0x000fe200078e02ff */
[----:B------:R0:W-:Y:S04]  /*126b0*/  STL [R1+0x7c], R3 ;  /* 0x00007c0301007387 */ /* 0x0001e80000100800 */
[----:B0-----:R-:W-:-:S04]  /*126c0*/  SHF.R.U32.HI R3, RZ, 0x1f, R2 ;  /* 0x0000001fff037819 */ /* 0x001fc80000011602 */
[----:B------:R-:W-:-:S05]  /*126d0*/  LEA.HI.SX32 R4, R2, R3, 0x1c ;  /* 0x0000000302047211 */ /* 0x000fca00078fe2ff */
[--C-:B------:R-:W-:Y:S02]  /*126e0*/  IMAD R2, R4, 0x60, -R0.reuse ;  /* 0x0000006004027824 */ /* 0x100fe400078e0a00 */
[----:B------:R-:W-:-:S03]  /*126f0*/  IMAD.MOV R0, RZ, RZ, -R0 ;  /* 0x000000ffff007224 */ /* 0x000fc600078e0a00 */
[----:B------:R-:W-:Y:S02]  /*12700*/  VIMNMX R10, R2, R10, PT ;  /* 0x0000000a020a7248 */ /* 0x000fe40003fe0100 */
[----:B------:R-:W-:-:S04]  /*12710*/  VIMNMX R0, RZ, R0, !PT ;  /* 0x00000000ff007248 */ /* 0x000fc80007fe0100 */
[----:B------:R-:W-:Y:S01]  /*12720*/  ISETP.GT.AND P0, PT, R10, R0, PT ;  /* 0x000000000a00720c */ /* 0x000fe20003f04270 */
[----:B------:R-:W-:-:S05]  /*12730*/  IMAD.WIDE.U32 R2, R0, -0x55555555, RZ ;  /* 0xaaaaaaab00027825 */ /* 0x000fca00078e00ff */
[----:B------:R-:W-:-:S07]  /*12740*/  SHF.R.U32.HI R2, RZ, 0x6, R3 ;  /* 0x00000006ff027819 */ /* 0x000fce0000011603 */
[----:B------:R-:W-:-:S04]  /*12750*/  @P0 VIADD R10, R10, 0x5f ;  /* 0x0000005f0a0a0836 */ /* 0x000fc80000000000 */
[----:B------:R-:W-:Y:S01]  /*12760*/  @P0 IMAD.HI R0, R10, 0x2aaaaaab, RZ ;  /* 0x2aaaaaab0a000827 */ /* 0x000fe200078e02ff */
[----:B------:R0:W-:Y:S04]  /*12770*/  STL [R1+0x38], R4 ;  /* 0x0000380401007387 */ /* 0x0001e80000100800 */
[----:B------:R-:W-:Y:S01]  /*12780*/  @P0 SHF.R.U32.HI R3, RZ, 0x1f, R0 ;  /* 0x0000001fff030819 */ /* 0x000fe20000011600 */
[----:B------:R-:W-:-:S03]  /*12790*/  IMAD.MOV.U32 R7, RZ, RZ, R2 ;  /* 0x000000ffff077224 */ /* 0x000fc600078e0002 */
[----:B------:R-:W-:-:S04]  /*127a0*/  @P0 LEA.HI.SX32 R7, R0, R3, 0x1c ;  /* 0x0000000300070211 */ /* 0x000fc800078fe2ff */
        /* <DEDUP_REMOVED lines=10> */
.L_x_10890:
[----:B-1----:R-:W-:Y:S02]  /*12850*/  ISETP.NE.AND P0, PT, R14, RZ, PT ;  /* 0x000000ff0e00720c */ /* 0x002fe40003f05270 */
[----:B------:R-:W-:-:S11]  /*12860*/  PLOP3.LUT P6, PT, PT, PT, PT, 0x8, 0x0 ;  /* 0x000000000000781c */ /* 0x000fd60003fce170 */
[----:B------:R-:W-:Y:S05]  /*12870*/  @P0 BRA `(.L_x_10701) ;  /* 0x00000000000c0947 */ /* 0x000fea0003800000 */
[----:B------:R-:W-:-:S03]  /*12880*/  UMOV UR4, 0xffffffff ;  /* 0xffffffff00047882 */ /* 0x000fc60000000000 */
[----:B------:R-:W-:Y:S05]  /*12890*/  BRA.DIV UR4, `(.L_x_10702) ;  /* 0x0000007e043c7947 */ /* 0x000fea000b800000 */
[----:B------:R-:W-:-:S13]  /*128a0*/  ELECT P6, URZ, PT ;  /* 0x00000000003f782f */ /* 0x000fda00038c0000 */
.L_x_10701:
        /* <DEDUP_REMOVED lines=10> */
.L_x_10893:
[----:B------:R-:W-:Y:S05]  /*12950*/  BSYNC B1 ;  /* 0x0000000000017941 */ /* 0x000fea0003800000 */
.L_x_10703:
        /* <DEDUP_REMOVED lines=14> */
.L_x_10894:
[----:B------:R-:W-:Y:S05]  /*12a40*/  BSYNC B2 ;  /* 0x0000000000027941 */ /* 0x000fea0003800000 */
.L_x_10707:
        /* <DEDUP_REMOVED lines=9> */
.L_x_10710:
[----:B------:R-:W-:Y:S05]  /*12ae0*/  BSYNC B2 ;  /* 0x0000000000027941 */ /* 0x000fea0003800000 */
.L_x_10709:
        /* <DEDUP_REMOVED lines=14> */
.L_x_10711:
        /* <DEDUP_REMOVED lines=13> */
.L_x_10895:
[----:B------:R-:W-:Y:S05]  /*12ca0*/  BSYNC B2 ;  /* 0x0000000000027941 */ /* 0x000fea0003800000 */
.L_x_10712:
        /* <DEDUP_REMOVED lines=11> */
.L_x_10715:
[----:B------:R-:W-:Y:S05]  /*12d60*/  BSYNC B2 ;  /* 0x0000000000027941 */ /* 0x000fea0003800000 */
.L_x_10714:
        /* <DEDUP_REMOVED lines=11> */
.L_x_10716:
        /* <DEDUP_REMOVED lines=15> */
.L_x_10717:
        /* <DEDUP_REMOVED lines=15> */
.L_x_10718:
        /* <DEDUP_REMOVED lines=15> */
.L_x_10719:
        /* <DEDUP_REMOVED lines=10> */
.L_x_10706:
[----:B------:R-:W-:Y:S05]  /*13190*/  BSYNC B1 ;  /* 0x0000000000017941 */ /* 0x000fea0003800000 */
.L_x_10705:
        /* <DEDUP_REMOVED lines=13> */
.L_x_10735:
        /* <DEDUP_REMOVED lines=14> */
.L_x_10896:
[----:B------:R-:W-:Y:S05]  /*13350*/  BSYNC B2 ;  /* 0x0000000000027941 */ /* 0x000fea0003800000 */
.L_x_10722:
        /* <DEDUP_REMOVED lines=9> */
.L_x_10725:
[----:B------:R-:W-:Y:S05]  /*133f0*/  BSYNC B2 ;  /* 0x0000000000027941 */ /* 0x000fea0003800000 */
.L_x_10724:
        /* <DEDUP_REMOVED lines=13> */
.L_x_10726:
        /* <DEDUP_REMOVED lines=13> */
.L_x_10897:
[----:B------:R-:W-:Y:S05]  /*135a0*/  BSYNC B2 ;  /* 0x0000000000027941 */ /* 0x000fea0003800000 */
.L_x_10727:
        /* <DEDUP_REMOVED lines=11> */
.L_x_10730:
[----:B------:R-:W-:Y:S05]  /*13660*/  BSYNC B2 ;  /* 0x0000000000027941 */ /* 0x000fea0003800000 */
.L_x_10729:
        /* <DEDUP_REMOVED lines=11> */
.L_x_10731:
        /* <DEDUP_REMOVED lines=15> */
.L_x_10732:
        /* <DEDUP_REMOVED lines=15> */
.L_x_10733:
        /* <DEDUP_REMOVED lines=15> */
.L_x_10734:
        /* <DEDUP_REMOVED lines=10> */
.L_x_10721:
[----:B------:R-:W-:Y:S05]  /*13a90*/  BSYNC B1 ;  /* 0x0000000000017941 */ /* 0x000fea0003800000 */
.L_x_10720:
        /* <DEDUP_REMOVED lines=12> */
.L_x_10699:
[----:B------:R-:W-:Y:S05]  /*13b60*/  BSYNC B0 ;  /* 0x0000000000007941 */ /* 0x000fea0003800000 */
.L_x_10698:
        /* <DEDUP_REMOVED lines=23> */
.L_x_10737:
        /* <DEDUP_REMOVED lines=21> */
.L_x_10740:
[----:B------:R-:W-:Y:S05]  /*13e30*/  BSYNC B6 ;  /* 0x0000000000067941 */ /* 0x000fea0003800000 */
.L_x_10739:
        /* <DEDUP_REMOVED lines=21> */
.L_x_10743:
        /* <DEDUP_REMOVED lines=16> */
.L_x_10742:
[----:B------:R-:W-:Y:S05]  /*14090*/  BSYNC B6 ;  /* 0x0000000000067941 */ /* 0x000fea0003800000 */
.L_x_10741:
        /* <DEDUP_REMOVED lines=26> */
.L_x_10900:
        /* <DEDUP_REMOVED lines=11> */
.L_x_10903:
        /* <DEDUP_REMOVED lines=25> */
.L_x_10747:
[----:B------:R-:W2:Y:S04]  /*14480*/  LDL R7, [R1+0x4] ;  /* 0x0000040001077983 */ /* 0x000ea80000100800 */
[----:B01----:R-:W2:Y:S04]  /*14490*/  LDL R0, [R1+0x8] ;  /* 0x0000080001007983 */ /* 0x003ea80000100800 */
[----:B------:R-:W3:Y:S01]  /*144a0*/  LDL R2, [R1+0x1c] ;  /* 0x00001c0001027983 */ /* 0x000ee20000100800 */
[----:B--2---:R-:W-:Y:S01]  /*144b0*/  IMAD R0, R0, 0x8, R7 ;  /* 0x0000000800007824 */ /* 0x004fe200078e0207 */
[----:B---3--:R-:W-:-:S04]  /*144c0*/  SHF.L.U32 R2, R2, 0x1f, RZ ;  /* 0x0000001f02027819 */ /* 0x008fc800000006ff */
[----:B------:R-:W0:Y:S02]  /*144d0*/  SYNCS.PHASECHK.TRANS64.TRYWAIT P0, [R0+URZ+0x32440], R2 ;  /* 0x03244002000075a7 */ /* 0x000e24000800017f */
[----:B0-----:R-:W-:Y:S05]  /*144e0*/  @!P0 BRA `(.L_x_10748) ;  /* 0x0000006400048947 */ /* 0x001fea0003800000 */
.L_x_10904:
        /* <DEDUP_REMOVED lines=11> */
.L_x_10749:
        /* <DEDUP_REMOVED lines=27> */
.L_x_10745:
        /* <DEDUP_REMOVED lines=9> */
[----:B------:R-:W-:Y:S02]  /*147e0*/  ISETP.NE.AND.EX P0, PT, RZ, UR5, PT, P0 ;  /* 0x00000005ff007c0c */ /* 0x000fe4000bf05300 */
[----:B--2---:R-:W-:-:S04]  /*147f0*/  IADD3 R0, R0, 0x18400, RZ ;  /* 0x0001840000007810 */ /* 0x004fc80007ffe0ff */
        /* <DEDUP_REMOVED lines=26> */
.L_x_10751:
[----:B------:R-:W-:Y:S05]  /*149a0*/  BSYNC B6 ;  /* 0x0000000000067941 */ /* 0x000fea0003800000 */
.L_x_10750:
[----:B------:R-:W2:Y:S01]  /*149b0*/  LDL R4, [R1+0x50] ;  /* 0x0000500001047983 */ /* 0x000ea20000100800 */
[----:B------:R-:W0:Y:S03]  /*149c0*/  LDC R7, c[0x0][0x448] ;  /* 0x00011200ff077b82 */ /* 0x000e260000000800 */
[----:B------:R-:W3:Y:S04]  /*149d0*/  LDL R10, [R1+0x34] ;  /* 0x00003400010a7983 */ /* 0x000ee80000100800 */
[----:B------:R-:W4:Y:S01]  /*149e0*/  LDL R9, [R1+0x5c] ;  /* 0x00005c0001097983 */ /* 0x000f220000100800 */
[----:B-1----:R-:W1:Y:S01]  /*149f0*/  S2R R2, SR_TID.X ;  /* 0x0000000000027919 */ /* 0x002e620000002100 */
[----:B------:R-:W1:Y:S02]  /*14a00*/  S2R R0, SR_TID.X ;  /* 0x0000000000007919 */ /* 0x000e640000002100 */
[----:B------:R-:W4:Y:S04]  /*14a10*/  LDL R8, [R1+0x64] ;  /* 0x0000640001087983 */ /* 0x000f280000100800 */
[----:B------:R-:W4:Y:S01]  /*14a20*/  LDL R6, [R1+0x40] ;  /* 0x0000400001067983 */ /* 0x000f220000100800 */
[----:B0-----:R-:W-:Y:S01]  /*14a30*/  ISETP.NE.AND P0, PT, R7, 0x1, PT ;  /* 0x000000010700780c */ /* 0x001fe20003f05270 */
[----:B------:R-:W-:Y:S01]  /*14a40*/  IMAD.SHL.U32 R17, R17, 0x80, RZ ;  /* 0x0000008011117824 */ /* 0x000fe200078e00ff */
[----:B------:R-:W-:Y:S01]  /*14a50*/  ULDC.64 UR4, c[0x0][0x298] ;  /* 0x0000a60000047ab9 */ /* 0x000fe20000000a00 */
[----:B------:R-:W-:-:S10]  /*14a60*/  ULDC.64 UR6, c[0x0][0x280] ;  /* 0x0000a00000067ab9 */ /* 0x000fd40000000a00 */
[----:B------:R-:W0:Y:S01]  /*14a70*/  @P0 LDC R3, c[0x0][0x450] ;  /* 0x00011400ff030b82 */ /* 0x000e220000000800 */
[----:B-1----:R-:W-:-:S04]  /*14a80*/  LOP3.LUT R2, R2, 0x7f, RZ, 0xc0, !PT ;  /* 0x0000007f02027812 */ /* 0x002fc800078ec0ff */
[----:B------:R-:W-:Y:S01]  /*14a90*/  SHF.R.U32.HI R2, RZ, 0x3, R2 ;  /* 0x00000003ff027819 */ /* 0x000fe20000011602 */
[----:B------:R-:W-:-:S05]  /*14aa0*/  IMAD.SHL.U32 R0, R0, 0x10, RZ ;  /* 0x0000001000007824 */ /* 0x000fca00078e00ff */
[----:B------:R-:W-:Y:S02]  /*14ab0*/  LOP3.LUT R0, R2, 0x70, R0, 0xf8, !PT ;  /* 0x0000007002007812 */ /* 0x000fe400078ef800 */
[----:B------:R-:W1:Y:S02]  /*14ac0*/  @P0 LDC R2, c[0x0][0x44c] ;  /* 0x00011300ff020b82 */ /* 0x000e640000000800 */
[----:B------:R-:W-:-:S05]  /*14ad0*/  LOP3.LUT R5, R0, R17, RZ, 0xfc, !PT ;  /* 0x0000001100057212 */ /* 0x000fca00078efcff */
        /* <DEDUP_REMOVED lines=13> */
[----:B------:R-:W-:-:S04]  /*14bb0*/  ULDC.64 UR4, c[0x0][0x2e0] ;  /* 0x0000b80000047ab9 */ /* 0x000fc80000000a00 */
[----:B------:R-:W-:Y:S01]  /*14bc0*/  IADD3 R3, R3, R4, RZ ;  /* 0x0000000403037210 */ /* 0x000fe20007ffe0ff */
[----:B------:R-:W-:Y:S02]  /*14bd0*/  IMAD R4, R8, UR4, RZ ;  /* 0x0000000408047c24 */ /* 0x000fe4000f8e02ff */
[----:B------:R-:W1:Y:S02]  /*14be0*/  S2R R8, SR_TID.X ;  /* 0x0000000000087919 */ /* 0x000e640000002100 */
[C---:B------:R-:W-:Y:S02]  /*14bf0*/  IMAD R4, R6.reuse, UR5, R4 ;  /* 0x0000000506047c24 */ /* 0x040fe4000f8e0204 */
[----:B------:R-:W-:Y:S01]  /*14c00*/  IMAD.WIDE.U32 R2, R6, UR4, R2 ;  /* 0x0000000406027c25 */ /* 0x000fe2000f8e0002 */
        /* <DEDUP_REMOVED lines=26> */
[----:B------:R-:W-:-:S03]  /*14db0*/  IMAD.IADD R17, R8, 0x1, R17 ;  /* 0x0000000108117824 */ /* 0x000fc600078e0211 */
[----:B------:R-:W0:Y:S01]  /*14dc0*/  SHFL.IDX PT, R5, R3, RZ, 0x181f ;  /* 0x00181fff03057589 */ /* 0x000e2200000e0000 */
[----:B------:R-:W-:-:S03]  /*14dd0*/  VIADD R8, R17, 0x10 ;  /* 0x0000001011087836 */ /* 0x000fc60000000000 */
[----:B------:R-:W1:Y:S04]  /*14de0*/  SHFL.IDX PT, R4, R2, RZ, 0x181f ;  /* 0x00181fff02047589 */ /* 0x000e6800000e0000 */
[----:B------:R3:W-:Y:S01]  /*14df0*/  STL [R1+0x4c], R8 ;  /* 0x00004c0801007387 */ /* 0x0007e20000100800 */
[----:B--2---:R-:W-:-:S03]  /*14e00*/  IMAD R0, R6, R7, RZ ;  /* 0x0000000706007224 */ /* 0x004fc600078e02ff */
[----:B------:R-:W2:Y:S02]  /*14e10*/  SHFL.IDX PT, R6, R3, 0x1, 0x181f ;  /* 0x00381f0003067f89 */ /* 0x000ea400000e0000 */
[CC--:B------:R-:W-:Y:S02]  /*14e20*/  ISETP.GE.AND P1, PT, R17.reuse, R0.reuse, PT ;  /* 0x000000001100720c */ /* 0x0c0fe40003f26270 */
[----:B------:R-:W4:Y:S01]  /*14e30*/  SHFL.IDX PT, R7, R2, 0x1, 0x181f ;  /* 0x00381f0002077f89 */ /* 0x000f2200000e0000 */
[----:B------:R-:W-:Y:S01]  /*14e40*/  ISETP.GE.AND P2, PT, R8, R0, PT ;  /* 0x000000000800720c */ /* 0x000fe20003f46270 */
[----:B---3--:R-:W-:-:S05]  /*14e50*/  VIADD R8, R17, 0x20 ;  /* 0x0000002011087836 */ /* 0x008fca0000000000 */
[----:B------:R-:W-:Y:S04]  /*14e60*/  STL [R1+0x58], R8 ;  /* 0x0000580801007387 */ /* 0x000fe80000100800 */
[----:B0-----:R-:W-:-:S05]  /*14e70*/  @!P1 LEA R5, P3, R10, R5, 0x1 ;  /* 0x000000050a059211 */ /* 0x001fca00078608ff */
[----:B-1----:R-:W-:-:S05]  /*14e80*/  @!P1 IMAD.X R4, RZ, RZ, R4, P3 ;  /* 0x000000ffff049224 */ /* 0x002fca00018e0604 */
[----:B------:R-:W-:-:S04]  /*14e90*/  @!P1 LOP3.LUT R5, R5, R4, RZ, 0x3c, !PT ;  /* 0x0000000405059212 */ /* 0x000fc800078e3cff */
[----:B------:R-:W-:-:S04]  /*14ea0*/  @!P1 LOP3.LUT R4, R5, R4, RZ, 0x3c, !PT ;  /* 0x0000000405049212 */ /* 0x000fc800078e3cff */
[----:B------:R-:W-:-:S05]  /*14eb0*/  @!P1 LOP3.LUT R5, R5, R4, RZ, 0x3c, !PT ;  /* 0x0000000405059212 */ /* 0x000fca00078e3cff */
[----:B-----5:R2:W-:Y:S02]  /*14ec0*/  @!P1 LDGSTS.E.BYPASS.LTC128B.128 [R9+0x18400], desc[UR60][R4.64], !P0 ;  /* 0x1840000004099fae */ /* 0x0205e4000c101d7c */
[----:B--2---:R-:W-:Y:S02]  /*14ed0*/  @!P2 LEA R5, P1, R10, R6, 0x1 ;  /* 0x000000060a05a211 */ /* 0x004fe400078208ff */
[----:B------:R-:W-:Y:S03]  /*14ee0*/  SHFL.IDX PT, R6, R2, 0x2, 0x181f ;  /* 0x00581f0002067f89 */ /* 0x000fe600000e0000 */
[----:B----4-:R-:W-:Y:S01]  /*14ef0*/  @!P2 IMAD.X R4, RZ, RZ, R7, P1 ;  /* 0x000000ffff04a224 */ /* 0x010fe200008e0607 */
        /* <DEDUP_REMOVED lines=15> */
[----:B------:R-:W-:Y:S02]  /*14ff0*/  ISETP.GE.AND P1, PT, R7, R0, PT ;  /* 0x000000000700720c */ /* 0x000fe40003f26270 */
[----:B------:R-:W-:-:S05]  /*15000*/  IADD3 R7, R17, 0x40, RZ ;  /* 0x0000004011077810 */ /* 0x000fca0007ffe0ff */
[----:B------:R-:W-:Y:S04]  /*15010*/  STL [R1+0x6c], R7 ;  /* 0x00006c0701007387 */ /* 0x000fe80000100800 */
        /* <DEDUP_REMOVED lines=40> */
.L_x_10921:
        /* <DEDUP_REMOVED lines=12> */
.L_x_10753:
        /* <DEDUP_REMOVED lines=33> */
[----:B-----5:R-:W-:Y:S02]  /*15570*/  IMAD.MOV.U32 R8, RZ, RZ, 0x70 ;  /* 0x00000070ff087424 */ /* 0x020fe400078e00ff */
[----:B------:R-:W-:Y:S02]  /*15580*/  IMAD.MOV.U32 R12, RZ, RZ, 0x1 ;  /* 0x00000001ff0c7424 */ /* 0x000fe400078e00ff */
[----:B------:R-:W-:-:S07]  /*15590*/  IMAD.MOV.U32 R13, RZ, RZ, RZ ;  /* 0x000000ffff0d7224 */ /* 0x000fce00078e00ff */
[----:B------:R-:W-:-:S07]  /*155a0*/  LEPC R20, `(.L_x_10755) ;  /* 0x000000001014794e */ /* 0x000fce0000000000 */
[----:B0-----:R-:W-:Y:S05]  /*155b0*/  CALL.ABS.NOINC R2 ;  /* 0x0000000002007343 */ /* 0x001fea0003c00000 */
.L_x_10755:
[----:B------:R-:W-:Y:S05]  /*155c0*/  BSYNC B6 ;  /* 0x0000000000067941 */ /* 0x000fea0003800000 */
.L_x_10754:
[----:B------:R-:W2:Y:S01]  /*155d0*/  LDL.LU R6, [R1+0x34] ;  /* 0x0000340001067983 */ /* 0x000ea20000300800 */
[----:B------:R-:W1:Y:S01]  /*155e0*/  LDC R7, c[0x0][0x448] ;  /* 0x00011200ff077b82 */ /* 0x000e620000000800 */
[----:B------:R-:W-:Y:S01]  /*155f0*/  ULDC.64 UR4, c[0x0][0x3d8] ;  /* 0x0000f60000047ab9 */ /* 0x000fe20000000a00 */
[----:B------:R-:W-:Y:S01]  /*15600*/  ULDC.64 UR6, c[0x0][0x390] ;  /* 0x0000e40000067ab9 */ /* 0x000fe20000000a00 */
[----:B0-----:R-:W2:Y:S04]  /*15610*/  LDL.LU.64 R2, [R1+0x50] ;  /* 0x0000500001027983 */ /* 0x001ea80000300a00 */
[----:B------:R-:W3:Y:S04]  /*15620*/  LDL.LU R0, [R1+0x5c] ;  /* 0x00005c0001007983 */ /* 0x000ee80000300800 */
[----:B------:R-:W4:Y:S04]  /*15630*/  LDL.LU R5, [R1+0x64] ;  /* 0x0000640001057983 */ /* 0x000f280000300800 */
[----:B------:R-:W4:Y:S04]  /*15640*/  LDL.LU R4, [R1+0x40] ;  /* 0x0000400001047983 */ /* 0x000f280000300800 */
[----:B-----5:R-:W4:Y:S01]  /*15650*/  LDL.LU R8, [R1+0x2c] ;  /* 0x00002c0001087983 */ /* 0x020f220000300800 */
[----:B-1----:R-:W-:Y:S01]  /*15660*/  ISETP.NE.AND P0, PT, R7, 0x1, PT ;  /* 0x000000010700780c */ /* 0x002fe20003f05270 */
[----:B------:R-:W0:Y:S01]  /*15670*/  S2R R9, SR_TID.X ;  /* 0x0000000000097919 */ /* 0x000e220000002100 */
[----:B--2---:R-:W-:-:S02]  /*15680*/  IMAD.MOV.U32 R3, RZ, RZ, R6 ;  /* 0x000000ffff037224 */ /* 0x004fc400078e0006 */
        /* <DEDUP_REMOVED lines=9> */
[----:B------:R-:W-:-:S04]  /*15720*/  ULDC.64 UR4, c[0x0][0x3d0] ;  /* 0x0000f40000047ab9 */ /* 0x000fc80000000a00 */
[----:B------:R-:W2:Y:S01]  /*15730*/  @P0 LDC R4, c[0x0][0x44c] ;  /* 0x00011300ff040b82 */ /* 0x000ea20000000800 */
[----:B------:R-:W-:Y:S02]  /*15740*/  IMAD.IADD R3, R3, 0x1, R0 ;  /* 0x0000000103037824 */ /* 0x000fe400078e0200 */
[----:B------:R-:W-:Y:S02]  /*15750*/  IMAD.MOV.U32 R0, RZ, RZ, R8 ;  /* 0x000000ffff007224 */ /* 0x000fe400078e0008 */
[----:B--2---:R-:W-:-:S05]  /*15760*/  @P0 IMAD.HI.U32 R4, R8, R4, RZ ;  /* 0x0000000408040227 */ /* 0x004fca00078e00ff */
[----:B-1----:R-:W-:-:S04]  /*15770*/  @P0 SHF.R.U32.HI R0, RZ, R5, R4 ;  /* 0x00000005ff000219 */ /* 0x002fc80000011604 */
[--C-:B------:R-:W-:Y:S01]  /*15780*/  SHF.R.S32.HI R4, RZ, 0x1f, R0.reuse ;  /* 0x0000001fff047819 */ /* 0x100fe20000011400 */
[----:B------:R-:W-:-:S04]  /*15790*/  IMAD.MOV R6, RZ, RZ, -R0 ;  /* 0x000000ffff067224 */ /* 0x000fc800078e0a00 */
[----:B------:R-:W-:Y:S02]  /*157a0*/  IMAD R4, R4, UR4, RZ ;  /* 0x0000000404047c24 */ /* 0x000fe4000f8e02ff */
[----:B------:R-:W-:-:S04]  /*157b0*/  IMAD.WIDE.U32 R2, R0, UR4, R2 ;  /* 0x0000000400027c25 */ /* 0x000fc8000f8e0002 */
[----:B------:R-:W-:Y:S02]  /*157c0*/  IMAD R6, R7, R6, R8 ;  /* 0x0000000607067224 */ /* 0x000fe400078e0208 */
[----:B------:R-:W-:Y:S01]  /*157d0*/  IMAD R0, R0, UR5, R4 ;  /* 0x0000000500007c24 */ /* 0x000fe2000f8e0204 */
[----:B------:R-:W-:Y:S01]  /*157e0*/  ULDC.64 UR4, c[0x0][0x3c8] ;  /* 0x0000f20000047ab9 */ /* 0x000fe20000000a00 */
[----:B0-----:R-:W-:Y:S02]  /*157f0*/  IMAD.SHL.U32 R8, R9, 0x8, RZ ;  /* 0x0000000809087824 */ /* 0x001fe400078e00ff */
        /* <DEDUP_REMOVED lines=8> */
[C---:B------:R-:W-:Y:S01]  /*15880*/  LOP3.LUT R11, R9.reuse, 0x40, RZ, 0xfc, !PT ;  /* 0x00000040090b7812 */ /* 0x040fe200078efcff */
        /* <DEDUP_REMOVED lines=16> */
[----:B------:R-:W4:Y:S04]  /*15990*/  LDL.LU R10, [R1+0x60] ;  /* 0x00006000010a7983 */ /* 0x000f280000300800 */
[----:B------:R-:W4:Y:S04]  /*159a0*/  LDL.LU R12, [R1+0x6c] ;  /* 0x00006c00010c7983 */ /* 0x000f280000300800 */
[----:B------:R-:W-:Y:S01]  /*159b0*/  SHFL.IDX PT, R6, R0, 0x1, 0x181f ;  /* 0x00381f0000067f89 */ /* 0x000fe200000e0000 */
[----:B--2---:R-:W-:-:S03]  /*159c0*/  IMAD R3, R5, R7, RZ ;  /* 0x0000000705037224 */ /* 0x004fc600078e02ff */
[----:B------:R-:W0:Y:S02]  /*159d0*/  SHFL.IDX PT, R5, R2, RZ, 0x181f ;  /* 0x00181fff02057589 */ /* 0x000e2400000e0000 */
[-C--:B---3--:R-:W-:Y:S02]  /*159e0*/  ISETP.GE.AND P4, PT, R4, R3.reuse, PT ;  /* 0x000000030400720c */ /* 0x088fe40003f86270 */
[----:B------:R-:W1:Y:S01]  /*159f0*/  SHFL.IDX PT, R4, R0, RZ, 0x181f ;  /* 0x00181fff00047589 */ /* 0x000e6200000e0000 */
[----:B------:R-:W-:-:S13]  /*15a00*/  ISETP.GE.AND P5, PT, R17, R3, PT ;  /* 0x000000031100720c */ /* 0x000fda0003fa6270 */
[----:B0-----:R-:W-:-:S04]  /*15a10*/  @!P5 LEA R5, P6, R8, R5, 0x1 ;  /* 0x000000050805d211 */ /* 0x001fc800078c08ff */
[----:B-1----:R-:W-:-:S04]  /*15a20*/  @!P5 IADD3.X R4, RZ, R4, RZ, P6, !PT ;  /* 0x00000004ff04d210 */ /* 0x002fc800037fe4ff */
        /* <DEDUP_REMOVED lines=10> */
[----:B------:R-:W-:-:S04]  /*15ad0*/  @!P4 LOP3.LUT R5, R5, R4, RZ, 0x3c, !PT ;  /* 0x000000040505c212 */ /* 0x000fc800078e3cff */
[----:B------:R-:W-:-:S04]  /*15ae0*/  @!P4 LOP3.LUT R4, R5, R4, RZ, 0x3c, !PT ;  /* 0x000000040504c212 */ /* 0x000fc800078e3cff */
[----:B------:R-:W-:-:S05]  /*15af0*/  @!P4 LOP3.LUT R5, R5, R4, RZ, 0x3c, !PT ;  /* 0x000000040505c212 */ /* 0x000fca00078e3cff */
[----:B------:R-:W-:Y:S04]  /*15b00*/  @!P4 LDGSTS.E.BYPASS.LTC128B.128 [R9+0x22c00], desc[UR60][R4.64], !P3 ;  /* 0x22c000000409cfae */ /* 0x000fe8000d901d7c */
[----:B------:R-:W-:Y:S04]  /*15b10*/  @!P4 LDGSTS.E.BYPASS.LTC128B.128 [R9+0x26c00], desc[UR60][R4.64+0x80], !P2 ;  /* 0x26c000800409cfae */ /* 0x000fe8000d101d7c */
[----:B------:R-:W-:Y:S04]  /*15b20*/  @!P4 LDGSTS.E.BYPASS.LTC128B.128 [R9+0x2ac00], desc[UR60][R4.64+0x100], !P1 ;  /* 0x2ac001000409cfae */ /* 0x000fe8000c901d7c */
[----:B------:R0:W-:Y:S01]  /*15b30*/  @!P4 LDGSTS.E.BYPASS.LTC128B.128 [R9+0x2ec00], desc[UR60][R4.64+0x180], !P0 ;  /* 0x2ec001800409cfae */ /* 0x0001e2000c101d7c */
[----:B----4-:R-:W-:-:S03]  /*15b40*/  ISETP.GE.AND P4, PT, R11, R3, PT ;  /* 0x000000030b00720c */ /* 0x010fc60003f86270 */
[----:B------:R-:W2:Y:S04]  /*15b50*/  LDL.LU R11, [R1+0x70] ;  /* 0x00007000010b7983 */ /* 0x000ea80000300800 */
[----:B0-----:R-:W0:Y:S04]  /*15b60*/  SHFL.IDX PT, R5, R2, 0x2, 0x181f ;  /* 0x00581f0002057f89 */ /* 0x001e2800000e0000 */
[----:B------:R-:W1:Y:S02]  /*15b70*/  SHFL.IDX PT, R6, R0, 0x2, 0x181f ;  /* 0x00581f0000067f89 */ /* 0x000e6400000e0000 */
[----:B0-----:R-:W-:-:S05]  /*15b80*/  @!P4 LEA R5, P6, R8, R5, 0x1 ;  /* 0x000000050805c211 */ /* 0x001fca00078c08ff */
[----:B-1----:R-:W-:-:S05]  /*15b90*/  @!P4 IMAD.X R4, RZ, RZ, R6, P6 ;  /* 0x000000ffff04c224 */ /* 0x002fca00030e0606 */
[----:B------:R-:W-:-:S04]  /*15ba0*/  @!P4 LOP3.LUT R5, R5, R4, RZ, 0x3c, !PT ;  /* 0x000000040505c212 */ /* 0x000fc800078e3cff */
[----:B------:R-:W-:-:S04]  /*15bb0*/  @!P4 LOP3.LUT R4, R5, R4, RZ, 0x3c, !PT ;  /* 0x000000040504c212 */ /* 0x000fc800078e3cff */
[----:B------:R-:W-:-:S05]  /*15bc0*/  @!P4 LOP3.LUT R5, R5, R4, RZ, 0x3c, !PT ;  /* 0x000000040505c212 */ /* 0x000fca00078e3cff */
[----:B------:R-:W-:Y:S04]  /*15bd0*/  @!P4 LDGSTS.E.BYPASS.LTC128B.128 [R9+0x23400], desc[UR60][R4.64], !P3 ;  /* 0x234000000409cfae */ /* 0x000fe8000d901d7c */
[----:B------:R-:W-:Y:S04]  /*15be0*/  @!P4 LDGSTS.E.BYPASS.LTC128B.128 [R9+0x27400], desc[UR60][R4.64+0x80], !P2 ;  /* 0x274000800409cfae */ /* 0x000fe8000d101d7c */
[----:B------:R-:W-:Y:S04]  /*15bf0*/  @!P4 LDGSTS.E.BYPASS.LTC128B.128 [R9+0x2b400], desc[UR60][R4.64+0x100], !P1 ;  /* 0x2b4001000409cfae */ /* 0x000fe8000c901d7c */
[----:B------:R0:W-:Y:S01]  /*15c00*/  @!P4 LDGSTS.E.BYPASS.LTC128B.128 [R9+0x2f400], desc[UR60][R4.64+0x180], !P0 ;  /* 0x2f4001800409cfae */ /* 0x0001e2000c101d7c */
[----:B------:R-:W-:-:S03]  /*15c10*/  ISETP.GE.AND P4, PT, R10, R3, PT ;  /* 0x000000030a00720c */ /* 0x000fc60003f86270 */
[----:B------:R-:W3:Y:S04]  /*15c20*/  LDL.LU R10, [R1+0x74] ;  /* 0x00007400010a7983 */ /* 0x000ee80000300800 */
        /* <DEDUP_REMOVED lines=10> */
[----:B------:R0:W-:Y:S04]  /*15cd0*/  @!P4 LDGSTS.E.BYPASS.LTC128B.128 [R9+0x2fc00], desc[UR60][R4.64+0x180], !P0 ;  /* 0x2fc001800409cfae */ /* 0x0001e8000c101d7c */
[----:B------:R-:W-:Y:S04]  /*15ce0*/  SHFL.IDX PT, R6, R0, 0x4, 0x181f ;  /* 0x00981f0000067f89 */ /* 0x000fe800000e0000 */
[----:B0-----:R-:W0:Y:S01]  /*15cf0*/  SHFL.IDX PT, R5, R2, 0x4, 0x181f ;  /* 0x00981f0002057f89 */ /* 0x001e2200000e0000 */
[----:B------:R-:W-:-:S13]  /*15d00*/  ISETP.GE.AND P4, PT, R12, R3, PT ;  /* 0x000000030c00720c */ /* 0x000fda0003f86270 */
        /* <DEDUP_REMOVED lines=26> */
[----:B------:R-:W-:-:S04]  /*15eb0*/  @!P4 LOP3.LUT R5, R5, R4, RZ, 0x3c, !PT ;  /* 0x000000040505c212 */ /* 0x000fc800078e3cff */
[----:B------:R-:W-:-:S04]  /*15ec0*/  @!P4 LOP3.LUT R4, R5, R4, RZ, 0x3c, !PT ;  /* 0x000000040504c212 */ /* 0x000fc800078e3cff */
[----:B------:R-:W-:Y:S01]  /*15ed0*/  @!P4 LOP3.LUT R5, R5, R4, RZ, 0x3c, !PT ;  /* 0x000000040505c212 */ /* 0x000fe200078e3cff */
[----:B------:R1:W2:Y:S04]  /*15ee0*/  SHFL.IDX PT, R6, R0, 0x7, 0x181f ;  /* 0x00f81f0000067f89 */ /* 0x0002a800000e0000 */
[----:B------:R1:W-:Y:S04]  /*15ef0*/  @!P4 LDGSTS.E.BYPASS.LTC128B.128 [R9+0x25400], desc[UR60][R4.64], !P3 ;  /* 0x254000000409cfae */ /* 0x0003e8000d901d7c */
[----:B------:R1:W-:Y:S04]  /*15f00*/  @!P4 LDGSTS.E.BYPASS.LTC128B.128 [R9+0x29400], desc[UR60][R4.64+0x80], !P2 ;  /* 0x294000800409cfae */ /* 0x0003e8000d101d7c */
[----:B------:R1:W-:Y:S04]  /*15f10*/  @!P4 LDGSTS.E.BYPASS.LTC128B.128 [R9+0x2d400], desc[UR60][R4.64+0x100], !P1 ;  /* 0x2d4001000409cfae */ /* 0x0003e8000c901d7c */
[----:B------:R1:W-:Y:S04]  /*15f20*/  @!P4 LDGSTS.E.BYPASS.LTC128B.128 [R9+0x31400], desc[UR60][R4.64+0x180], !P0 ;  /* 0x314001800409cfae */ /* 0x0003e8000c101d7c */
[----:B------:R-:W3:Y:S02]  /*15f30*/  SHFL.IDX PT, R2, R2, 0x7, 0x181f ;  /* 0x00f81f0002027f89 */ /* 0x000ee400000e0000 */
.L_x_10939:
[----:B-1----:R-:W4:Y:S01]  /*15f40*/  LDL.LU R0, [R1+0x78] ;  /* 0x0000780001007983 */ /* 0x002f220000300800 */
[----:B------:R-:W-:Y:S01]  /*15f50*/  BSSY B0, `(.L_x_10757) ;  /* 0x000000d000007945 */ /* 0x000fe20003800000 */
[----:B----4-:R-:W-:-:S13]  /*15f60*/  ISETP.GE.AND P4, PT, R0, R3, PT ;  /* 0x000000030000720c */ /* 0x010fda0003f86270 */
[----:B------:R-:W-:Y:S05]  /*15f70*/  @P4 BRA `(.L_x_10758) ;  /* 0x0000000000284947 */ /* 0x000fea0003800000 */
[----:B------:R-:W4:Y:S01]  /*15f80*/  LDL R0, [R1+0x14] ;  /* 0x0000140001007983 */ /* 0x000f220000100800 */
[----:B---3--:R-:W-:-:S05]  /*15f90*/  LEA R2, P4, R8, R2, 0x1 ;  /* 0x0000000208027211 */ /* 0x008fca00078808ff */
[----:B--2---:R-:W-:-:S05]  /*15fa0*/  IMAD.X R3, RZ, RZ, R6, P4 ;  /* 0x000000ffff037224 */ /* 0x004fca00020e0606 */
[----:B------:R-:W-:Y:S01]  /*15fb0*/  @!PT LDS RZ, [RZ] ;  /* 0x00000000fffff984 */ /* 0x000fe20000000800 */
[----:B------:R-:W-:Y:S01]  /*15fc0*/  @!PT LDS RZ, [RZ] ;  /* 0x00000000fffff984 */ /* 0x000fe20000000800 */
[----:B------:R-:W-:Y:S01]  /*15fd0*/  @!PT LDS RZ, [RZ] ;  /* 0x00000000fffff984 */ /* 0x000fe20000000800 */
[----:B----4-:R1:W-:Y:S04]  /*15fe0*/  LDGSTS.E.BYPASS.LTC128B.128 [R0+0x25c00], desc[UR60][R2.64], !P3 ;  /* 0x25c0000002007fae */ /* 0x0103e8000d901d7c */
[----:B------:R1:W-:Y:S04]  /*15ff0*/  LDGSTS.E.BYPASS.LTC128B.128 [R0+0x29c00], desc[UR60][R2.64+0x80], !P2 ;  /* 0x29c0008002007fae */ /* 0x0003e8000d101d7c */
[----:B------:R1:W-:Y:S04]  /*16000*/  LDGSTS.E.BYPASS.LTC128B.128 [R0+0x2dc00], desc[UR60][R2.64+0x100], !P1 ;  /* 0x2dc0010002007fae */ /* 0x0003e8000c901d7c */
[----:B------:R1:W-:Y:S02]  /*16010*/  LDGSTS.E.BYPASS.LTC128B.128 [R0+0x31c00], desc[UR60][R2.64+0x180], !P0 ;  /* 0x31c0018002007fae */ /* 0x0003e4000c101d7c */
.L_x_10758:
[----:B------:R-:W-:Y:S05]  /*16020*/  BSYNC B0 ;  /* 0x0000000000007941 */ /* 0x000fea0003800000 */
.L_x_10757:
[----:B------:R4:W5:Y:S01]  /*16030*/  LDL R8, [R1+0x4] ;  /* 0x0000040001087983 */ /* 0x0009620000100800 */
[----:B------:R-:W-:Y:S01]  /*16040*/  PLOP3.LUT P0, PT, PT, PT, PT, 0x80, 0x0 ;  /* 0x000000000000781c */ /* 0x000fe20003f0f070 */
[----:B------:R-:W-:-:S12]  /*16050*/  NOP ;  /* 0x0000000000007918 */ /* 0x000fd80000000000 */
.L_x_10759:
[----:B-1-3--:R-:W3:Y:S01]  /*16060*/  LDL R2, [R1+0x4] ;  /* 0x0000040001027983 */ /* 0x00aee20000100800 */
        /* <DEDUP_REMOVED lines=18> */
.L_x_10940:
[----:B------:R-:W-:Y:S05]  /*16190*/  BSYNC B0 ;  /* 0x0000000000007941 */ /* 0x000fea0003800000 */
.L_x_10760:
[----:B-1----:R-:W3:Y:S01]  /*161a0*/  LDL R2, [R1+0x18] ;  /* 0x0000180001027983 */ /* 0x002ee20000100800 */
[----:B------:R-:W-:Y:S01]  /*161b0*/  BSSY B0, `(.L_x_10762) ;  /* 0x0000063000007945 */ /* 0x000fe20003800000 */
[----:B---3--:R-:W-:-:S13]  /*161c0*/  LOP3.LUT P0, RZ, R2, 0x1, RZ, 0xc0, !PT ;  /* 0x0000000102ff7812 */ /* 0x008fda000780c0ff */
[----:B------:R-:W-:Y:S05]  /*161d0*/  @!P0 BRA `(.L_x_10763) ;  /* 0x0000000400808947 */ /* 0x000fea0003800000 */
[----:B------:R-:W3:Y:S04]  /*161e0*/  LDL R2, [R1+0x4] ;  /* 0x0000040001027983 */ /* 0x000ee80000100800 */
[----:B0-----:R-:W2:Y:S01]  /*161f0*/  LDL R4, [R1+0x1c] ;  /* 0x00001c0001047983 */ /* 0x001ea20000100800 */
[----:B------:R-:W0:Y:S01]  /*16200*/  S2R R3, SR_TID.X ;  /* 0x0000000000037919 */ /* 0x000e220000002100 */
[----:B---3--:R-:W-:Y:S02]  /*16210*/  IMAD.MOV.U32 R5, RZ, RZ, R2 ;  /* 0x000000ffff057224 */ /* 0x008fe400078e0002 */
[----:B------:R-:W3:Y:S01]  /*16220*/  LDL R2, [R1+0x8] ;  /* 0x0000080001027983 */ /* 0x000ee20000100800 */
[----:B--2---:R-:W-:Y:S01]  /*16230*/  SHF.L.U32 R0, R4, 0x1f, RZ ;  /* 0x0000001f04007819 */ /* 0x004fe200000006ff */
[----:B------:R-:W-:Y:S01]  /*16240*/  BSSY B1, `(.L_x_10764) ;  /* 0x0000006000017945 */ /* 0x000fe20003800000 */
[----:B0-----:R-:W-:-:S04]  /*16250*/  LOP3.LUT R3, R3, 0x7f, RZ, 0xc0, !PT ;  /* 0x0000007f03037812 */ /* 0x001fc800078ec0ff */
[----:B------:R-:W-:Y:S01]  /*16260*/  ISETP.NE.AND P1, PT, R3, RZ, PT ;  /* 0x000000ff0300720c */ /* 0x000fe20003f25270 */
[----:B---3--:R-:W-:-:S04]  /*16270*/  IMAD R2, R2, 0x8, R5 ;  /* 0x0000000802027824 */ /* 0x008fc800078e0205 */
[----:B------:R-:W0:Y:S02]  /*16280*/  SYNCS.PHASECHK.TRANS64.TRYWAIT P0, [R2+URZ+0x32460], R0 ;  /* 0x03246000020075a7 */ /* 0x000e24000800017f */
[----:B0-----:R-:W-:Y:S06]  /*16290*/  @!P0 BRA `(.L_x_10765) ;  /* 0x0000005c00f48947 */ /* 0x001fec0003800000 */
.L_x_10941:
[----:B------:R-:W-:Y:S05]  /*162a0*/  BSYNC B1 ;  /* 0x0000000000017941 */ /* 0x000fea0003800000 */
.L_x_10764:
        /* <DEDUP_REMOVED lines=9> */
.L_x_10767:
[----:B------:R-:W-:Y:S05]  /*16340*/  BSYNC B1 ;  /* 0x0000000000017941 */ /* 0x000fea0003800000 */
.L_x_10766:
        /* <DEDUP_REMOVED lines=12> */
[----:B---3--:R-:W-:-:S03]  /*16410*/  IMAD R0, R0, 0x60, R4 ;  /* 0x0000006000007824 */ /* 0x008fc600078e0204 */
[----:B------:R-:W-:-:S07]  /*16420*/  IADD3 R4, R3, 0x400, RZ ;  /* 0x0000040003047810 */ /* 0x000fce0007ffe0ff */
.L_x_10768:
        /* <DEDUP_REMOVED lines=16> */
.L_x_10769:
        /* <DEDUP_REMOVED lines=16> */
.L_x_10770:
        /* <DEDUP_REMOVED lines=16> */
.L_x_10771:
        /* <DEDUP_REMOVED lines=11> */
.L_x_10763:
[----:B------:R-:W-:Y:S05]  /*167e0*/  BSYNC B0 ;  /* 0x0000000000007941 */ /* 0x000fea0003800000 */
.L_x_10762:
[----:B0-----:R-:W3:Y:S01]  /*167f0*/  LDL.LU R4, [R1+0x7c] ;  /* 0x00007c0001047983 */ /* 0x001ee20000300800 */
[----:B------:R-:W-:Y:S01]  /*16800*/  BSSY B0, `(.L_x_10772) ;  /* 0x000020f000007945 */ /* 0x000fe20003800000 */
[----:B---3--:R-:W-:-:S13]  /*16810*/  ISETP.GE.AND P0, PT, R4, 0x61, PT ;  /* 0x000000610400780c */ /* 0x008fda0003f06270 */
        /* <DEDUP_REMOVED lines=48> */
.L_x_10778:
        /* <DEDUP_REMOVED lines=9> */
.L_x_10942:
[----:B------:R-:W-:Y:S05]  /*16bb0*/  BSYNC B3 ;  /* 0x0000000000037941 */ /* 0x000fea0003800000 */
.L_x_10779:
        /* <DEDUP_REMOVED lines=9> */
.L_x_10782:
[----:B------:R-:W-:Y:S05]  /*16c50*/  BSYNC B3 ;  /* 0x0000000000037941 */ /* 0x000fea0003800000 */
.L_x_10781:
[----:B0-----:R-:W2:Y:S04]  /*16c60*/  LDL R8, [R1+0x4] ;  /* 0x0000040001087983 */ /* 0x001ea80000100800 */
[----:B------:R-:W2:Y:S04]  /*16c70*/  LDL R3, [R1+0x8] ;  /* 0x0000080001037983 */ /* 0x000ea80000100800 */
[----:B------:R-:W3:Y:S01]  /*16c80*/  LDL R4, [R1+0x28] ;  /* 0x0000280001047983 */ /* 0x000ee20000100800 */
[----:B------:R-:W-:Y:S01]  /*16c90*/  MOV R7, RZ ;  /* 0x000000ff00077202 */ /* 0x000fe20000000f00 */
[----:B------:R-:W-:Y:S01]  /*16ca0*/  UIADD3 UR4, UP0, UR38, 0x370, URZ ;  /* 0x0000037026047890 */ /* 0x000fe2000ff1e03f */
[----:B------:R-:W-:Y:S01]  /*16cb0*/  PLOP3.LUT P0, PT, PT, PT, PT, 0x80, 0x0 ;  /* 0x000000000000781c */ /* 0x000fe20003f0f070 */
[----:B------:R-:W-:Y:S01]  /*16cc0*/  UMOV UR6, 0x0 ;  /* 0x0000000000067882 */ /* 0x000fe20000000000 */
[----:B------:R-:W-:Y:S01]  /*16cd0*/  R2UR UR10, R7 ;  /* 0x00000000070a72ca */ /* 0x000fe200000e0000 */
[----:B------:R-:W-:Y:S01]  /*16ce0*/  UIADD3.X UR5, URZ, UR39, URZ, UP0, !UPT ;  /* 0x000000273f057290 */ /* 0x000fe200087fe43f */
[----:B------:R-:W-:Y:S01]  /*16cf0*/  UMOV UR7, 0x14f00000 ;  /* 0x14f0000000077882 */ /* 0x000fe20000000000 */
[----:B--2---:R-:W-:-:S02]  /*16d00*/  IMAD R3, R3, 0x3000, R8 ;  /* 0x0000300003037824 */ /* 0x004fc400078e0208 */
[----:B---3--:R-:W-:Y:S02]  /*16d10*/  IMAD R0, R0, 0x60, R4 ;  /* 0x0000006000007824 */ /* 0x008fe400078e0204 */
[----:B------:R-:W-:Y:S02]  /*16d20*/  VIADD R3, R3, 0x1c400 ;  /* 0x0001c40003037836 */ /* 0x000fe40000000000 */
[----:B------:R-:W-:-:S07]  /*16d30*/  VIADD R4, R2, 0x32430 ;  /* 0x0003243002047836 */ /* 0x000fce0000000000 */
.L_x_10783:
        /* <DEDUP_REMOVED lines=14> */
.L_x_10943:
[----:B------:R-:W-:Y:S05]  /*16e20*/  BSYNC B3 ;  /* 0x0000000000037941 */ /* 0x000fea0003800000 */
.L_x_10784:
        /* <DEDUP_REMOVED lines=11> */
.L_x_10787:
[----:B------:R-:W-:Y:S05]  /*16ee0*/  BSYNC B3 ;  /* 0x0000000000037941 */ /* 0x000fea0003800000 */
.L_x_10786:
        /* <DEDUP_REMOVED lines=11> */
.L_x_10788:
        /* <DEDUP_REMOVED lines=16> */
.L_x_10789:
        /* <DEDUP_REMOVED lines=16> */
.L_x_10790:
        /* <DEDUP_REMOVED lines=16> */
.L_x_10791:
        /* <DEDUP_REMOVED lines=11> */
.L_x_10777:
[----:B------:R-:W-:Y:S05]  /*17350*/  BSYNC B1 ;  /* 0x0000000000017941 */ /* 0x000fea0003800000 */
.L_x_10776:
[----:B------:R-:W2:Y:S02]  /*17360*/  LDL.LU R4, [R1+0x38] ;  /* 0x0000380001047983 */ /* 0x000ea40000300800 */
[----:B--2---:R-:W-:-:S07]  /*17370*/  VIADD R0, R4, 0xfffffffd ;  /* 0xfffffffd04007836 */ /* 0x004fce0000000000 */
.L_x_10775:
[----:B------:R-:W-:Y:S05]  /*17380*/  BSYNC B2 ;  /* 0x0000000000027941 */ /* 0x000fea0003800000 */
.L_x_10774:
[----:B------:R-:W2:Y:S01]  /*17390*/  LDL.LU R2, [R1+0x3c] ;  /* 0x00003c0001027983 */ /* 0x000ea20000300800 */
[----:B------:R-:W-:-:S05]  /*173a0*/  IMAD.MOV R6, RZ, RZ, -R6 ;  /* 0x000000ffff067224 */ /* 0x000fca00078e0a06 */
[----:B--2---:R-:W-:-:S13]  /*173b0*/  ISETP.NE.AND P0, PT, R2, R6, PT ;  /* 0x000000060200720c */ /* 0x004fda0003f05270 */
[----:B------:R-:W-:Y:S05]  /*173c0*/  @!P0 BRA `(.L_x_10773) ;  /* 0x0000001400488947 */ /* 0x000fea0003800000 */
.L_x_10824:
        /* <DEDUP_REMOVED lines=13> */
[----:B-----5:R-:W-:Y:S02]  /*174a0*/  MOV R8, R0 ;  /* 0x0000000000087202 */ /* 0x020fe40000000f00 */
        /* <DEDUP_REMOVED lines=23> */
.L_x_10794:
        /* <DEDUP_REMOVED lines=9> */
.L_x_10944:
[----:B------:R-:W-:Y:S05]  /*176b0*/  BSYNC B2 ;  /* 0x0000000000027941 */ /* 0x000fea0003800000 */
.L_x_10795:
        /* <DEDUP_REMOVED lines=9> */
.L_x_10798:
[----:B------:R-:W-:Y:S05]  /*17750*/  BSYNC B2 ;  /* 0x0000000000027941 */ /* 0x000fea0003800000 */
.L_x_10797:
        /* <DEDUP_REMOVED lines=13> */
.L_x_10799:
        /* <DEDUP_REMOVED lines=14> */
.L_x_10945:
[----:B------:R-:W-:Y:S05]  /*17910*/  BSYNC B2 ;  /* 0x0000000000027941 */ /* 0x000fea0003800000 */
.L_x_10800:
        /* <DEDUP_REMOVED lines=11> */
.L_x_10803:
[----:B------:R-:W-:Y:S05]  /*179d0*/  BSYNC B2 ;  /* 0x0000000000027941 */ /* 0x000fea0003800000 */
.L_x_10802:
        /* <DEDUP_REMOVED lines=10> */
.L_x_10804:
        /* <DEDUP_REMOVED lines=16> */
.L_x_10805:
        /* <DEDUP_REMOVED lines=16> */
.L_x_10806:
        /* <DEDUP_REMOVED lines=16> */
.L_x_10807:
        /* <DEDUP_REMOVED lines=11> */
.L_x_10793:
[----:B------:R-:W-:Y:S05]  /*17e30*/  BSYNC B1 ;  /* 0x0000000000017941 */ /* 0x000fea0003800000 */
.L_x_10792:
        /* <DEDUP_REMOVED lines=36> */
.L_x_10810:
        /* <DEDUP_REMOVED lines=9> */
.L_x_10946:
[----:B------:R-:W-:Y:S05]  /*18110*/  BSYNC B2 ;  /* 0x0000000000027941 */ /* 0x000fea0003800000 */
.L_x_10811:
        /* <DEDUP_REMOVED lines=9> */
.L_x_10814:
[----:B------:R-:W-:Y:S05]  /*181b0*/  BSYNC B2 ;  /* 0x0000000000027941 */ /* 0x000fea0003800000 */
.L_x_10813:
        /* <DEDUP_REMOVED lines=14> */
.L_x_10815:
        /* <DEDUP_REMOVED lines=14> */
.L_x_10947:
[----:B------:R-:W-:Y:S05]  /*18380*/  BSYNC B2 ;  /* 0x0000000000027941 */ /* 0x000fea0003800000 */
.L_x_10816:
        /* <DEDUP_REMOVED lines=11> */
.L_x_10819:
[----:B------:R-:W-:Y:S05]  /*18440*/  BSYNC B2 ;  /* 0x0000000000027941 */ /* 0x000fea0003800000 */
.L_x_10818:
        /* <DEDUP_REMOVED lines=11> */
.L_x_10820:
        /* <DEDUP_REMOVED lines=16> */
.L_x_10821:
        /* <DEDUP_REMOVED lines=16> */
.L_x_10822:
        /* <DEDUP_REMOVED lines=16> */
.L_x_10823:
        /* <DEDUP_REMOVED lines=11> */
.L_x_10809:
[----:B------:R-:W-:Y:S05]  /*188b0*/  BSYNC B1 ;  /* 0x0000000000017941 */ /* 0x000fea0003800000 */
.L_x_10808:
[C---:B------:R-:W-:Y:S01]  /*188c0*/  ISETP.GT.AND P0, PT, R0.reuse, 0x1, PT ;  /* 0x000000010000780c */ /* 0x040fe20003f04270 */
[----:B------:R-:W-:-:S12]  /*188d0*/  VIADD R0, R0, 0xfffffffe ;  /* 0xfffffffe00007836 */ /* 0x000fd80000000000 */
[----:B------:R-:W-:Y:S05]  /*188e0*/  @P0 BRA `(.L_x_10824) ;  /* 0xffffffe800b80947 */ /* 0x000fea000383ffff */
.L_x_10773:
[----:B------:R-:W-:Y:S05]  /*188f0*/  BSYNC B0 ;  /* 0x0000000000007941 */ /* 0x000fea0003800000 */
.L_x_10772:
[----:B------:R-:W3:Y:S04]  /*18900*/  LDL.LU R4, [R1+0x8] ;  /* 0x0000080001047983 */ /* 0x000ee80000300800 */
[----:B------:R-:W2:Y:S01]  /*18910*/  LDL.LU R3, [R1+0x1c] ;  /* 0x00001c0001037983 */ /* 0x000ea20000300800 */
[----:B------:R-:W1:Y:S01]  /*18920*/  S2R R2, SR_TID.X ;  /* 0x0000000000027919 */ /* 0x000e620000002100 */
[----:B------:R-:W-:Y:S01]  /*18930*/  BSSY B0, `(.L_x_10825) ;  /* 0x0000015000007945 */ /* 0x000fe20003800000 */
[----:B-1----:R-:W-:-:S04]  /*18940*/  LOP3.LUT R2, R2, 0x7f, RZ, 0xc0, !PT ;  /* 0x0000007f02027812 */ /* 0x002fc800078ec0ff */
[----:B------:R-:W-:Y:S01]  /*18950*/  ISETP.NE.AND P1, PT, R2, RZ, PT ;  /* 0x000000ff0200720c */ /* 0x000fe20003f25270 */
[----:B---3--:R-:W-:-:S05]  /*18960*/  VIADD R0, R4, 0x1 ;  /* 0x0000000104007836 */ /* 0x008fca0000000000 */
        /* <DEDUP_REMOVED lines=16> */
[----:B--2---:R-:W-:-:S07]  /*18a70*/  IADD3 R16, R3, UR36, R2 ;  /* 0x0000002403107c10 */ /* 0x004fce000fffe002 */
.L_x_10826:
[----:B------:R-:W-:Y:S05]  /*18a80*/  BSYNC B0 ;  /* 0x0000000000007941 */ /* 0x000fea0003800000 */
.L_x_10825:
[----:B------:R-:W-:-:S05]  /*18a90*/  SEL R0, R0, RZ, P0 ;  /* 0x000000ff00007207 */ /* 0x000fca0000000000 */
[----:B------:R2:W-:Y:S02]  /*18aa0*/  STL [R1+0x8], R0 ;  /* 0x0000080001007387 */ /* 0x0005e40000100800 */
.L_x_10738:
[----:B------:R-:W-:Y:S05]  /*18ab0*/  BSYNC B7 ;  /* 0x0000000000077941 */ /* 0x000fea0003800000 */
.L_x_10736:
        /* <DEDUP_REMOVED lines=13> */
.L_x_10827:
        /* <DEDUP_REMOVED lines=36> */
.L_x_10957:
[----:B------:R-:W-:Y:S02]  /*18dd0*/  ULDC UR4, c[0x0][0xd38] ;  /* 0x00034e0000047ab9 */ /* 0x000fe40000000800 */
[----:B------:R-:W-:-:S04]  /*18de0*/  IMAD.U32 R16, RZ, RZ, UR4 ;  /* 0x00000004ff107e24 */ /* 0x000fc8000f8e00ff */
[----:B-1----:R-:W-:-:S04]  /*18df0*/  IMAD R6, R6, R16, RZ ;  /* 0x0000001006067224 */ /* 0x002fc800078e02ff */
[----:B------:R-:W-:-:S05]  /*18e00*/  IMAD.IADD R4, R4, 0x1, R6 ;  /* 0x0000000104047824 */ /* 0x000fca00078e0206 */
[----:B------:R-:W-:-:S13]  /*18e10*/  ISETP.GT.AND P6, PT, R4, R0, PT ;  /* 0x000000000400720c */ /* 0x000fda0003fc4270 */
[----:B------:R-:W-:Y:S05]  /*18e20*/  @P6 BRA `(.L_x_10830) ;  /* 0x00000000009c6947 */ /* 0x000fea0003800000 */
.L_x_10835:
        /* <DEDUP_REMOVED lines=14> */
.L_x_10833:
[----:B------:R-:W-:Y:S05]  /*18f10*/  BSYNC B0 ;  /* 0x0000000000007941 */ /* 0x000fea0003800000 */
.L_x_10832:
        /* <DEDUP_REMOVED lines=18> */
.L_x_10965:
[----:B------:R-:W-:Y:S02]  /*19040*/  ULDC UR4, c[0x0][0xd38] ;  /* 0x00034e0000047ab9 */ /* 0x000fe40000000800 */
[----:B------:R-:W-:-:S05]  /*19050*/  MOV R16, UR4 ;  /* 0x0000000400107c02 */ /* 0x000fca0008000f00 */
[----:B-1----:R-:W-:-:S04]  /*19060*/  IMAD R6, R6, R16, RZ ;  /* 0x0000001006067224 */ /* 0x002fc800078e02ff */
[----:B------:R-:W-:-:S05]  /*19070*/  IMAD.IADD R4, R6, 0x1, R4 ;  /* 0x0000000106047824 */ /* 0x000fca00078e0204 */
[----:B------:R-:W-:-:S13]  /*19080*/  ISETP.GT.AND P6, PT, R4, R0, PT ;  /* 0x000000000400720c */ /* 0x000fda0003fc4270 */
[----:B------:R-:W-:Y:S05]  /*19090*/  @!P6 BRA `(.L_x_10835) ;  /* 0xfffffffc0064e947 */ /* 0x000fea000383ffff */
.L_x_10830:
        /* <DEDUP_REMOVED lines=8> */
.L_x_10969:
[----:B------:R-:W-:Y:S01]  /*19120*/  ISETP.NE.AND P0, PT, R5, RZ, PT ;  /* 0x000000ff0500720c */ /* 0x000fe20003f05270 */
[----:B-1----:R-:W-:-:S12]  /*19130*/  IMAD.MOV.U32 R2, RZ, RZ, RZ ;  /* 0x000000ffff027224 */ /* 0x002fd800078e00ff */
[----:B------:R-:W-:Y:S05]  /*19140*/  @!P0 BRA `(.L_x_10837) ;  /* 0x0000000000108947 */ /* 0x000fea0003800000 */
[----:B------:R-:W-:Y:S01]  /*19150*/  UMOV UR4, 0xffffffff ;  /* 0xffffffff00047882 */ /* 0x000fe20000000000 */
[----:B------:R-:W-:Y:S02]  /*19160*/  VIADD R12, R4, 0xffffffff ;  /* 0xffffffff040c7836 */ /* 0x000fe40000000000 */
[----:B------:R-:W-:Y:S05]  /*19170*/  BRA.DIV UR4, `(.L_x_10838) ;  /* 0x0000003e04247947 */ /* 0x000fea000b800000 */
[----:B------:R1:W3:Y:S02]  /*19180*/  SHFL.IDX PT, R2, R3, R12, 0x1f ;  /* 0x00001f0c03027589 */ /* 0x0002e400000e0000 */
.L_x_10837:
        /* <DEDUP_REMOVED lines=31> */
.L_x_10831:
[----:B------:R-:W-:Y:S01]  /*19380*/  UMOV UR4, URZ ;  /* 0x0000003f00047c82 */ /* 0x000fe20008000000 */
[----:B------:R-:W-:Y:S01]  /*19390*/  UMOV UR5, URZ ;  /* 0x0000003f00057c82 */ /* 0x000fe20008000000 */
[----:B------:R-:W-:Y:S01]  /*193a0*/  ULDC UR6, c[0x0][0xd3c] ;  /* 0x00034f0000067ab9 */ /* 0x000fe20000000800 */
[----:B------:R-:W-:Y:S02]  /*193b0*/  IMAD.MOV.U32 R16, RZ, RZ, R0 ;  /* 0x000000ffff107224 */ /* 0x000fe400078e0000 */
[----:B------:R-:W-:Y:S02]  /*193c0*/  IMAD.U32 R17, RZ, RZ, UR4 ;  /* 0x00000004ff117e24 */ /* 0x000fe4000f8e00ff */
[----:B------:R-:W-:Y:S02]  /*193d0*/  IMAD.U32 R18, RZ, RZ, UR5 ;  /* 0x00000005ff127e24 */ /* 0x000fe4000f8e00ff */
[----:B------:R-:W-:-:S07]  /*193e0*/  IMAD.U32 R19, RZ, RZ, UR6 ;  /* 0x00000006ff137e24 */ /* 0x000fce000f8e00ff */
.L_x_10839:
        /* <DEDUP_REMOVED lines=12> */
.L_x_10828:
[----:B------:R-:W-:Y:S02]  /*194b0*/  ULDC UR4, c[0x0][0xd3c] ;  /* 0x00034f0000047ab9 */ /* 0x000fe40000000800 */
[----:B---3--:R-:W-:-:S13]  /*194c0*/  ISETP.GE.AND P0, PT, R19, UR4, PT ;  /* 0x0000000413007c0c */ /* 0x008fda000bf06270 */
[----:B------:R-:W-:Y:S05]  /*194d0*/  @!P0 BRA `(.L_x_10840) ;  /* 0xffffff8c00148947 */ /* 0x000fea000383ffff */
[----:B------:R-:W-:Y:S05]  /*194e0*/  BSYNC B8 ;  /* 0x0000000000087941 */ /* 0x000fea0003800000 */
.L_x_10694:
        /* <DEDUP_REMOVED lines=12> */
.L_x_10972:
[----:B------:R-:W-:Y:S05]  /*195b0*/  BSYNC B0 ;  /* 0x0000000000007941 */ /* 0x000fea0003800000 */
.L_x_10841:
[----:B------:R-:W-:-:S03]  /*195c0*/  UMOV UR4, 0xffffffff ;  /* 0xffffffff00047882 */ /* 0x000fc60000000000 */
[----:B------:R-:W-:Y:S05]  /*195d0*/  BRA.DIV UR4, `(.L_x_10843) ;  /* 0x0000003a04487947 */ /* 0x000fea000b800000 */
[----:B------:R-:W1:Y:S02]  /*195e0*/  S2R R2, SR_TID.X ;  /* 0x0000000000027919 */ /* 0x000e640000002100 */
[----:B-1----:R-:W-:-:S04]  /*195f0*/  SHF.R.U32.HI R2, RZ, 0x5, R2 ;  /* 0x00000005ff027819 */ /* 0x002fc80000011602 */
[----:B------:R-:W-:-:S05]  /*19600*/  LOP3.LUT R2, R2, 0x3, RZ, 0xc0, !PT ;  /* 0x0000000302027812 */ /* 0x000fca00078ec0ff */
[----:B------:R1:W2:Y:S02]  /*19610*/  SHFL.IDX PT, R14, R2, RZ, 0x1f ;  /* 0x00001fff020e7589 */ /* 0x0002a400000e0000 */
.L_x_10975:
[----:B--2---:R-:W-:-:S13]  /*19620*/  ISETP.NE.AND P0, PT, R14, RZ, PT ;  /* 0x000000ff0e00720c */ /* 0x004fda0003f05270 */
[----:B------:R-:W-:Y:S05]  /*19630*/  @P0 BRA `(.L_x_10549) ;  /* 0x0000000000940947 */ /* 0x000fea0003800000 */
[----:B------:R-:W-:-:S03]  /*19640*/  UMOV UR4, 0xffffffff ;  /* 0xffffffff00047882 */ /* 0x000fc60000000000 */
[----:B------:R-:W-:Y:S05]  /*19650*/  BRA.DIV UR4, `(.L_x_10844) ;  /* 0x0000003a045c7947 */ /* 0x000fea000b800000 */
[----:B------:R-:W-:-:S13]  /*19660*/  ELECT P6, URZ, PT ;  /* 0x00000000003f782f */ /* 0x000fda00038c0000 */
.L_x_10978:
[----:B------:R-:W-:Y:S05]  /*19670*/  @!P6 BRA `(.L_x_10549) ;  /* 0x000000000084e947 */ /* 0x000fea0003800000 */
[----:B-1----:R-:W2:Y:S02]  /*19680*/  LDL.LU R2, [R1+0x90] ;  /* 0x0000900001027983 */ /* 0x002ea40000300800 */
[----:B--2---:R-:W-:-:S04]  /*19690*/  LOP3.LUT R2, R2, 0x2, RZ, 0xfc, !PT ;  /* 0x0000000202027812 */ /* 0x004fc800078efcff */
[----:B------:R-:W-:-:S13]  /*196a0*/  ISETP.NE.AND P2, PT, R2, 0x3, PT ;  /* 0x000000030200780c */ /* 0x000fda0003f45270 */
[----:B------:R-:W-:Y:S05]  /*196b0*/  @!P2 BRA `(.L_x_10845) ;  /* 0x000000000004a947 */ /* 0x000fea0003800000 */
[----:B------:R-:W-:Y:S01]  /*196c0*/  BPT.TRAP 0x1 ;  /* 0x000000040000795c */ /* 0x000fe20000300000 */
.L_x_10845:
        /* <DEDUP_REMOVED lines=14> */
.L_x_10979:
[----:B------:R-:W1:Y:S02]  /*197b0*/  SYNCS.PHASECHK.TRANS64.TRYWAIT P0, [R7+URZ], R2 ;  /* 0x00000002070075a7 */ /* 0x000e64000800017f */
[----:B-1----:R-:W-:Y:S05]  /*197c0*/  @!P0 BRA `(.L_x_10847) ;  /* 0x0000003800348947 */ /* 0x002fea0003800000 */
.L_x_10980:
[----:B------:R-:W-:Y:S05]  /*197d0*/  @!P2 BRA `(.L_x_10848) ;  /* 0x000000000004a947 */ /* 0x000fea0003800000 */
[----:B------:R-:W-:Y:S01]  /*197e0*/  BPT.TRAP 0x1 ;  /* 0x000000040000795c */ /* 0x000fe20000300000 */
.L_x_10848:
[----:B------:R-:W2:Y:S01]  /*197f0*/  LDL.LU R4, [R1+0x8] ;  /* 0x0000080001047983 */ /* 0x000ea20000300800 */
[----:B------:R-:W-:-:S05]  /*19800*/  VIADD R0, R0, 0x32460 ;  /* 0x0003246000007836 */ /* 0x000fca0000000000 */
[----:B--2---:R-:W-:-:S04]  /*19810*/  LEA R4, R4, R0, 0x3 ;  /* 0x0000000004047211 */ /* 0x004fc800078e18ff */
[----:B------:R-:W2:Y:S02]  /*19820*/  SYNCS.PHASECHK.TRANS64.TRYWAIT P0, [R4+URZ], R5 ;  /* 0x00000005040075a7 */ /* 0x000ea4000800017f */
[----:B--2---:R-:W-:Y:S05]  /*19830*/  @!P0 BRA `(.L_x_10849) ;  /* 0x00000038002c8947 */ /* 0x004fea0003800000 */
.L_x_10981:
[----:B------:R-:W-:-:S07]  /*19840*/  IMAD R3, R3, 0x8, R0 ;  /* 0x0000000803037824 */ /* 0x000fce00078e0200 */
.L_x_10850:
[----:B---3--:R3:W0:Y:S02]  /*19850*/  SYNCS.PHASECHK.TRANS64.TRYWAIT P0, [R3+URZ], R2 ;  /* 0x00000002030075a7 */ /* 0x008624000800017f */
[----:B0-----:R-:W-:Y:S05]  /*19860*/  @!P0 NANOSLEEP.SYNCS 0x989680 ;  /* 0x009896800000895d */ /* 0x001fea0003900000 */
[----:B------:R-:W0:Y:S02]  /*19870*/  @!P0 SYNCS.PHASECHK.TRANS64 P0, [R3+URZ], R2 ;  /* 0x00000002030085a7 */ /* 0x000e24000800007f */
[----:B0-----:R-:W-:Y:S05]  /*19880*/  @!P0 BRA `(.L_x_10850) ;  /* 0xfffffffc00f08947 */ /* 0x001fea000383ffff */
.L_x_10549:
[----:B------:R-:W-:Y:S05]  /*19890*/  BSYNC B9 ;  /* 0x0000000000097941 */ /* 0x000fea0003800000 */
.L_x_10546:
[----:B------:R-:W-:Y:S05]  /*198a0*/  EXIT ;  /* 0x000000000000794d */ /* 0x000fea0003800000 */
.L_x_10567:
[----:B0-----:R0:W1:Y:S02]  /*198b0*/  SYNCS.PHASECHK.TRANS64.TRYWAIT P6, [R94+URZ+0x32490], R108 ;  /* 0x0324906c5e0075a7 */ /* 0x00106400080c017f */
[----:B-1----:R-:W-:Y:S05]  /*198c0*/  @!P6 NANOSLEEP.SYNCS 0x989680 ;  /* 0x009896800000e95d */ /* 0x002fea0003900000 */
[----:B------:R-:W1:Y:S02]  /*198d0*/  @!P6 SYNCS.PHASECHK.TRANS64 P6, [R94+URZ+0x32490], R108 ;  /* 0x0324906c5e00e5a7 */ /* 0x000e6400080c007f */
[----:B-1----:R-:W-:Y:S05]  /*198e0*/  @!P6 BRA `(.L_x_10567) ;  /* 0xfffffffc00f0e947 */ /* 0x002fea000383ffff */
[----:B------:R-:W-:Y:S05]  /*198f0*/  BRA `(.L_x_10851) ;  /* 0xfffffe9000a07947 */ /* 0x000fea000383ffff */
.L_x_10585:
[----:B0-----:R0:W1:Y:S02]  /*19900*/  SYNCS.PHASECHK.TRANS64.TRYWAIT P5, [R94+URZ+0x32490], R108 ;  /* 0x0324906c5e0075a7 */ /* 0x00106400080a017f */
[----:B-1----:R-:W-:Y:S05]  /*19910*/  @!P5 NANOSLEEP.SYNCS 0x989680 ;  /* 0x009896800000d95d */ /* 0x002fea0003900000 */
[----:B------:R-:W1:Y:S02]  /*19920*/  @!P5 SYNCS.PHASECHK.TRANS64 P5, [R94+URZ+0x32490], R108 ;  /* 0x0324906c5e00d5a7 */ /* 0x000e6400080a007f */
[----:B-1----:R-:W-:Y:S05]  /*19930*/  @!P5 BRA `(.L_x_10585) ;  /* 0xfffffffc00f0d947 */ /* 0x002fea000383ffff */
[----:B------:R-:W-:Y:S05]  /*19940*/  BRA `(.L_x_10852) ;  /* 0xfffffea000e87947 */ /* 0x000fea000383ffff */
.L_x_10594:
[----:B0-----:R0:W1:Y:S02]  /*19950*/  SYNCS.PHASECHK.TRANS64.TRYWAIT P4, [R94+URZ+0x32490], R108 ;  /* 0x0324906c5e0075a7 */ /* 0x001064000808017f */
[----:B-1----:R-:W-:Y:S05]  /*19960*/  @!P4 NANOSLEEP.SYNCS 0x989680 ;  /* 0x009896800000c95d */ /* 0x002fea0003900000 */
[----:B------:R-:W1:Y:S02]  /*19970*/  @!P4 SYNCS.PHASECHK.TRANS64 P4, [R94+URZ+0x32490], R108 ;  /* 0x0324906c5e00c5a7 */ /* 0x000e64000808007f */
[----:B-1----:R-:W-:Y:S05]  /*19980*/  @!P4 BRA `(.L_x_10594) ;  /* 0xfffffffc00f0c947 */ /* 0x002fea000383ffff */
[----:B------:R-:W-:Y:S05]  /*19990*/  BRA `(.L_x_10853) ;  /* 0xfffffeb000d07947 */ /* 0x000fea000383ffff */
.L_x_10600:
[----:B-1----:R1:W2:Y:S02]  /*199a0*/  SYNCS.PHASECHK.TRANS64.TRYWAIT P3, [R94+URZ+0x324b0], R108 ;  /* 0x0324b06c5e0075a7 */ /* 0x0022a4000806017f */
[----:B--2---:R-:W-:Y:S05]  /*199b0*/  @!P3 NANOSLEEP.SYNCS 0x989680 ;  /* 0x009896800000b95d */ /* 0x004fea0003900000 */
[----:B------:R-:W2:Y:S02]  /*199c0*/  @!P3 SYNCS.PHASECHK.TRANS64 P3, [R94+URZ+0x324b0], R108 ;  /* 0x0324b06c5e00b5a7 */ /* 0x000ea4000806007f */
[----:B--2---:R-:W-:Y:S05]  /*199d0*/  @!P3 BRA `(.L_x_10600) ;  /* 0xfffffffc00f0b947 */ /* 0x004fea000383ffff */
[----:B------:R-:W-:Y:S05]  /*199e0*/  BRA `(.L_x_10854) ;  /* 0xfffffeb4005c7947 */ /* 0x000fea000383ffff */
.L_x_10608:
[----:B------:R-:W0:Y:S01]  /*199f0*/  S2R R7, SR_TID.X ;  /* 0x0000000000077919 */ /* 0x000e220000002100 */
[----:B------:R-:W-:Y:S01]  /*19a00*/  BSSY B0, `(.L_x_10855) ;  /* 0x000000c000007945 */ /* 0x000fe20003800000 */
[----:B------:R-:W-:Y:S02]  /*19a10*/  IMAD.MOV.U32 R12, RZ, RZ, RZ ;  /* 0x000000ffff0c7224 */ /* 0x000fe400078e00ff */
[----:B------:R-:W-:Y:S02]  /*19a20*/  IMAD.MOV.U32 R11, RZ, RZ, 0x1f ;  /* 0x0000001fff0b7424 */ /* 0x000fe400078e00ff */
[----:B------:R-:W-:Y:S02]  /*19a30*/  IMAD.MOV.U32 R15, RZ, RZ, -0x1 ;  /* 0xffffffffff0f7424 */ /* 0x000fe400078e00ff */
[----:B0-----:R-:W-:-:S05]  /*19a40*/  VIADD R20, R7, 0xffffff80 ;  /* 0xffffff8007147836 */ /* 0x001fca0000000000 */
[----:B------:R-:W-:-:S04]  /*19a50*/  SHF.R.S32.HI R7, RZ, 0x1f, R20 ;  /* 0x0000001fff077819 */ /* 0x000fc80000011414 */
[----:B------:R-:W-:-:S04]  /*19a60*/  LEA.HI R7, R7, R20, RZ, 0x7 ;  /* 0x0000001407077211 */ /* 0x000fc800078f38ff */
[----:B------:R-:W-:-:S05]  /*19a70*/  SHF.R.S32.HI R7, RZ, 0x7, R7 ;  /* 0x00000007ff077819 */ /* 0x000fca0000011407 */
[----:B------:R-:W-:-:S07]  /*19a80*/  IMAD.MOV.U32 R13, RZ, RZ, R7 ;  /* 0x000000ffff0d7224 */ /* 0x000fce00078e0007 */
[----:B-----5:R-:W-:Y:S05]  /*19a90*/  WARPSYNC.COLLECTIVE R15, `(.L_x_10856) ;  /* 0x000000000f087348 */ /* 0x020fea0003c00000 */
[----:B------:R0:W1:Y:S02]  /*19aa0*/  SHFL.IDX P6, R14, R13, R12, R11 ;  /* 0x0000000c0d0e7389 */ /* 0x00006400000c000b */
[----:B01---5:R-:W-:Y:S01]  /*19ab0*/  ENDCOLLECTIVE ;  /* 0x000000000000791b */ /* 0x023fe20003800000 */
.L_x_10856:
[----:B------:R-:W-:Y:S05]  /*19ac0*/  BSYNC B0 ;  /* 0x0000000000007941 */ /* 0x000fea0003800000 */
.L_x_10855:
[----:B------:R-:W-:Y:S05]  /*19ad0*/  BRA `(.L_x_10857) ;  /* 0xfffffec000147947 */ /* 0x000fea000383ffff */
.L_x_10620:
        /* <DEDUP_REMOVED lines=8> */
.L_x_10859:
[----:B------:R-:W-:Y:S05]  /*19b60*/  BSYNC B1 ;  /* 0x0000000000017941 */ /* 0x000fea0003800000 */
.L_x_10858:
        /* <DEDUP_REMOVED lines=8> */
.L_x_10860:
[----:B------:R-:W-:Y:S02]  /*19bf0*/  IMAD.MOV.U32 R13, RZ, RZ, R27 ;  /* 0x000000ffff0d7224 */ /* 0x000fe400078e001b */
[----:B------:R-:W-:-:S07]  /*19c00*/  IMAD.MOV.U32 R0, RZ, RZ, R14 ;  /* 0x000000ffff007224 */ /* 0x000fce00078e000e */
[----:B------:R-:W-:Y:S05]  /*19c10*/  WARPSYNC.COLLECTIVE R15, `(.L_x_10861) ;  /* 0x000000000f087348 */ /* 0x000fea0003c00000 */
[----:B------:R0:W1:Y:S02]  /*19c20*/  SHFL.IDX P6, R14, R13, R12, R11 ;  /* 0x0000000c0d0e7389 */ /* 0x00006400000c000b */
[----:B01----:R-:W-:Y:S01]  /*19c30*/  ENDCOLLECTIVE ;  /* 0x000000000000791b */ /* 0x003fe20003800000 */
.L_x_10861:
[----:B------:R-:W-:Y:S02]  /*19c40*/  IMAD.MOV.U32 R13, RZ, RZ, R26 ;  /* 0x000000ffff0d7224 */ /* 0x000fe400078e001a */
[----:B------:R-:W-:-:S07]  /*19c50*/  IMAD.MOV.U32 R5, RZ, RZ, R14 ;  /* 0x000000ffff057224 */ /* 0x000fce00078e000e */
[----:B------:R-:W-:Y:S05]  /*19c60*/  WARPSYNC.COLLECTIVE R15, `(.L_x_10862) ;  /* 0x000000000f087348 */ /* 0x000fea0003c00000 */
[----:B------:R0:W1:Y:S02]  /*19c70*/  SHFL.IDX P6, R14, R13, R12, R11 ;  /* 0x0000000c0d0e7389 */ /* 0x00006400000c000b */
[----:B01----:R-:W-:Y:S01]  /*19c80*/  ENDCOLLECTIVE ;  /* 0x000000000000791b */ /* 0x003fe20003800000 */
.L_x_10862:
[----:B------:R-:W-:Y:S05]  /*19c90*/  BRA `(.L_x_10863) ;  /* 0xfffffec4000c7947 */ /* 0x000fea000383ffff */
.L_x_10624:
[----:B0-----:R0:W1:Y:S02]  /*19ca0*/  SYNCS.PHASECHK.TRANS64.TRYWAIT P0, [R18+URZ+0x32400], R5 ;  /* 0x03240005120075a7 */ /* 0x001064000800017f */
[----:B-1----:R-:W-:Y:S05]  /*19cb0*/  @!P0 NANOSLEEP.SYNCS 0x989680 ;  /* 0x009896800000895d */ /* 0x002fea0003900000 */
[----:B------:R-:W1:Y:S02]  /*19cc0*/  @!P0 SYNCS.PHASECHK.TRANS64 P0, [R18+URZ+0x32400], R5 ;  /* 0x03240005120085a7 */ /* 0x000e64000800007f */
[----:B-1----:R-:W-:Y:S05]  /*19cd0*/  @!P0 BRA `(.L_x_10624) ;  /* 0xfffffffc00f08947 */ /* 0x002fea000383ffff */
[----:B------:R-:W-:Y:S05]  /*19ce0*/  BRA `(.L_x_10864) ;  /* 0xfffffec800207947 */ /* 0x000fea000383ffff */
.L_x_10632:
        /* <DEDUP_REMOVED lines=8> */
.L_x_10866:
[----:B------:R-:W-:Y:S05]  /*19d70*/  BSYNC B1 ;  /* 0x0000000000017941 */ /* 0x000fea0003800000 */
.L_x_10865:
        /* <DEDUP_REMOVED lines=8> */
.L_x_10867:
[----:B------:R-:W-:Y:S02]  /*19e00*/  IMAD.MOV.U32 R13, RZ, RZ, R27 ;  /* 0x000000ffff0d7224 */ /* 0x000fe400078e001b */
[----:B------:R-:W-:-:S07]  /*19e10*/  IMAD.MOV.U32 R3, RZ, RZ, R14 ;  /* 0x000000ffff037224 */ /* 0x000fce00078e000e */
[----:B------:R-:W-:Y:S05]  /*19e20*/  WARPSYNC.COLLECTIVE R15, `(.L_x_10868) ;  /* 0x000000000f087348 */ /* 0x000fea0003c00000 */
[----:B------:R0:W1:Y:S02]  /*19e30*/  SHFL.IDX P6, R14, R13, R12, R11 ;  /* 0x0000000c0d0e7389 */ /* 0x00006400000c000b */
[----:B01----:R-:W-:Y:S01]  /*19e40*/  ENDCOLLECTIVE ;  /* 0x000000000000791b */ /* 0x003fe20003800000 */
.L_x_10868:
[----:B------:R-:W-:Y:S02]  /*19e50*/  IMAD.MOV.U32 R13, RZ, RZ, R26 ;  /* 0x000000ffff0d7224 */ /* 0x000fe400078e001a */
[----:B------:R-:W-:-:S07]  /*19e60*/  IMAD.MOV.U32 R20, RZ, RZ, R14 ;  /* 0x000000ffff147224 */ /* 0x000fce00078e000e */
[----:B------:R-:W-:Y:S05]  /*19e70*/  WARPSYNC.COLLECTIVE R15, `(.L_x_10869) ;  /* 0x000000000f087348 */ /* 0x000fea0003c00000 */
[----:B------:R0:W1:Y:S02]  /*19e80*/  SHFL.IDX P6, R14, R13, R12, R11 ;  /* 0x0000000c0d0e7389 */ /* 0x00006400000c000b */
[----:B01----:R-:W-:Y:S01]  /*19e90*/  ENDCOLLECTIVE ;  /* 0x000000000000791b */ /* 0x003fe20003800000 */
.L_x_10869:
[----:B------:R-:W-:Y:S05]  /*19ea0*/  BRA `(.L_x_10870) ;  /* 0xfffffed000807947 */ /* 0x000fea000383ffff */
.L_x_10636:
[----:B0-----:R0:W1:Y:S02]  /*19eb0*/  SYNCS.PHASECHK.TRANS64.TRYWAIT P1, [R18+URZ+0x32400], R21 ;  /* 0x03240015120075a7 */ /* 0x001064000802017f */
[----:B-1----:R-:W-:Y:S05]  /*19ec0*/  @!P1 NANOSLEEP.SYNCS 0x989680 ;  /* 0x009896800000995d */ /* 0x002fea0003900000 */
[----:B------:R-:W1:Y:S02]  /*19ed0*/  @!P1 SYNCS.PHASECHK.TRANS64 P1, [R18+URZ+0x32400], R21 ;  /* 0x03240015120095a7 */ /* 0x000e64000802007f */
[----:B-1----:R-:W-:Y:S05]  /*19ee0*/  @!P1 BRA `(.L_x_10636) ;  /* 0xfffffffc00f09947 */ /* 0x002fea000383ffff */
[----:B------:R-:W-:Y:S05]  /*19ef0*/  BRA `(.L_x_10871) ;  /* 0xfffffed4005c7947 */ /* 0x000fea000383ffff */
.L_x_10642:
[----:B--2---:R2:W3:Y:S02]  /*19f00*/  SYNCS.PHASECHK.TRANS64.TRYWAIT P1, [R0+URZ+0x32430], R7 ;  /* 0x03243007000075a7 */ /* 0x0044e4000802017f */
[----:B---3--:R-:W-:Y:S05]  /*19f10*/  @!P1 NANOSLEEP.SYNCS 0x989680 ;  /* 0x009896800000995d */ /* 0x008fea0003900000 */
[----:B------:R-:W3:Y:S02]  /*19f20*/  @!P1 SYNCS.PHASECHK.TRANS64 P1, [R0+URZ+0x32430], R7 ;  /* 0x03243007000095a7 */ /* 0x000ee4000802007f */
[----:B---3--:R-:W-:Y:S05]  /*19f30*/  @!P1 BRA `(.L_x_10642) ;  /* 0xfffffffc00f09947 */ /* 0x008fea000383ffff */
[----:B------:R-:W-:Y:S05]  /*19f40*/  BRA `(.L_x_10641) ;  /* 0xfffffee0006c7947 */ /* 0x000fea000383ffff */
.L_x_10644:
[----:B---3--:R3:W4:Y:S02]  /*19f50*/  SYNCS.PHASECHK.TRANS64.TRYWAIT P1, [R18+URZ+0x32410], R3 ;  /* 0x03241003120075a7 */ /* 0x008724000802017f */
[----:B----4-:R-:W-:Y:S05]  /*19f60*/  @!P1 NANOSLEEP.SYNCS 0x989680 ;  /* 0x009896800000995d */ /* 0x010fea0003900000 */
[----:B------:R-:W4:Y:S02]  /*19f70*/  @!P1 SYNCS.PHASECHK.TRANS64 P1, [R18+URZ+0x32410], R3 ;  /* 0x03241003120095a7 */ /* 0x000f24000802007f */
[----:B----4-:R-:W-:Y:S05]  /*19f80*/  @!P1 BRA `(.L_x_10644) ;  /* 0xfffffffc00f09947 */ /* 0x010fea000383ffff */
[----:B------:R-:W-:Y:S05]  /*19f90*/  BRA `(.L_x_10872) ;  /* 0xfffffee400547947 */ /* 0x000fea000383ffff */
.L_x_10649:
[----:B0-----:R0:W3:Y:S02]  /*19fa0*/  SYNCS.PHASECHK.TRANS64.TRYWAIT P2, [R0+URZ+0x32450], R7 ;  /* 0x03245007000075a7 */ /* 0x0010e4000804017f */
[----:B---3--:R-:W-:Y:S05]  /*19fb0*/  @!P2 NANOSLEEP.SYNCS 0x989680 ;  /* 0x009896800000a95d */ /* 0x008fea0003900000 */
[----:B------:R-:W3:Y:S02]  /*19fc0*/  @!P2 SYNCS.PHASECHK.TRANS64 P2, [R0+URZ+0x32450], R7 ;  /* 0x032450070000a5a7 */ /* 0x000ee4000804007f */
[----:B---3--:R-:W-:Y:S05]  /*19fd0*/  @!P2 BRA `(.L_x_10649) ;  /* 0xfffffffc00f0a947 */ /* 0x008fea000383ffff */
[----:B------:R-:W-:Y:S05]  /*19fe0*/  BRA `(.L_x_10648) ;  /* 0xfffffee400747947 */ /* 0x000fea000383ffff */
.L_x_10654:
[----:B-1----:R1:W2:Y:S02]  /*19ff0*/  SYNCS.PHASECHK.TRANS64.TRYWAIT P3, [R3+URZ+0x32430], R6 ;  /* 0x03243006030075a7 */ /* 0x0022a4000806017f */
[----:B--2---:R-:W-:Y:S05]  /*1a000*/  @!P3 NANOSLEEP.SYNCS 0x989680 ;  /* 0x009896800000b95d */ /* 0x004fea0003900000 */
[----:B------:R-:W2:Y:S02]  /*1a010*/  @!P3 SYNCS.PHASECHK.TRANS64 P3, [R3+URZ+0x32430], R6 ;  /* 0x032430060300b5a7 */ /* 0x000ea4000806007f */
[----:B--2---:R-:W-:Y:S05]  /*1a020*/  @!P3 BRA `(.L_x_10654) ;  /* 0xfffffffc00f0b947 */ /* 0x004fea000383ffff */
[----:B------:R-:W-:Y:S05]  /*1a030*/  BRA `(.L_x_10653) ;  /* 0xffffff1000047947 */ /* 0x000fea000383ffff */
.L_x_10659:
[----:B---3--:R3:W4:Y:S02]  /*1a040*/  SYNCS.PHASECHK.TRANS64.TRYWAIT P3, [R3+URZ+0x32450], R6 ;  /* 0x03245006030075a7 */ /* 0x008724000806017f */
[----:B----4-:R-:W-:Y:S05]  /*1a050*/  @!P3 NANOSLEEP.SYNCS 0x989680 ;  /* 0x009896800000b95d */ /* 0x010fea0003900000 */
[----:B------:R-:W4:Y:S02]  /*1a060*/  @!P3 SYNCS.PHASECHK.TRANS64 P3, [R3+URZ+0x32450], R6 ;  /* 0x032450060300b5a7 */ /* 0x000f24000806007f */
[----:B----4-:R-:W-:Y:S05]  /*1a070*/  @!P3 BRA `(.L_x_10659) ;  /* 0xfffffffc00f0b947 */ /* 0x010fea000383ffff */
[----:B------:R-:W-:Y:S05]  /*1a080*/  BRA `(.L_x_10658) ;  /* 0xffffff1000b07947 */ /* 0x000fea000383ffff */
.L_x_10674:
[----:B------:R-:W-:Y:S02]  /*1a090*/  IMAD.MOV.U32 R13, RZ, RZ, R4 ;  /* 0x000000ffff0d7224 */ /* 0x000fe400078e0004 */
[----:B------:R-:W-:Y:S02]  /*1a0a0*/  IMAD.MOV.U32 R12, RZ, RZ, RZ ;  /* 0x000000ffff0c7224 */ /* 0x000fe400078e00ff */
[----:B------:R-:W-:Y:S02]  /*1a0b0*/  IMAD.MOV.U32 R11, RZ, RZ, 0x181f ;  /* 0x0000181fff0b7424 */ /* 0x000fe400078e00ff */
[----:B------:R-:W-:-:S07]  /*1a0c0*/  IMAD.MOV.U32 R15, RZ, RZ, -0x1 ;  /* 0xffffffffff0f7424 */ /* 0x000fce00078e00ff */
[----:B01----:R-:W-:Y:S05]  /*1a0d0*/  WARPSYNC.COLLECTIVE R15, `(.L_x_10873) ;  /* 0x000000000f087348 */ /* 0x003fea0003c00000 */
[----:B------:R2:W3:Y:S02]  /*1a0e0*/  SHFL.IDX P6, R14, R13, R12, R11 ;  /* 0x0000000c0d0e7389 */ /* 0x0004e400000c000b */
[----:B0123--:R-:W-:Y:S01]  /*1a0f0*/  ENDCOLLECTIVE ;  /* 0x000000000000791b */ /* 0x00ffe20003800000 */
.L_x_10873:
[----:B------:R-:W-:Y:S02]  /*1a100*/  IMAD.MOV.U32 R13, RZ, RZ, R3 ;  /* 0x000000ffff0d7224 */ /* 0x000fe400078e0003 */
[----:B------:R-:W-:-:S07]  /*1a110*/  IMAD.MOV.U32 R0, RZ, RZ, R14 ;  /* 0x000000ffff007224 */ /* 0x000fce00078e000e */
[----:B------:R-:W-:Y:S05]  /*1a120*/  WARPSYNC.COLLECTIVE R15, `(.L_x_10874) ;  /* 0x000000000f087348 */ /* 0x000fea0003c00000 */
[----:B------:R0:W1:Y:S02]  /*1a130*/  SHFL.IDX P6, R14, R13, R12, R11 ;  /* 0x0000000c0d0e7389 */ /* 0x00006400000c000b */
[----:B01----:R-:W-:Y:S01]  /*1a140*/  ENDCOLLECTIVE ;  /* 0x000000000000791b */ /* 0x003fe20003800000 */
.L_x_10874:
[----:B------:R-:W-:Y:S05]  /*1a150*/  BRA `(.L_x_10875) ;  /* 0xffffff6c00387947 */ /* 0x000fea000383ffff */
.L_x_10677:
[----:B------:R-:W-:Y:S01]  /*1a160*/  BSSY B1, `(.L_x_10876) ;  /* 0x0000008000017945 */ /* 0x000fe20003800000 */
[----:B---3--:R-:W-:Y:S01]  /*1a170*/  IMAD.MOV.U32 R13, RZ, RZ, R4 ;  /* 0x000000ffff0d7224 */ /* 0x008fe200078e0004 */
[----:B------:R-:W-:Y:S01]  /*1a180*/  MOV R15, 0xffffffff ;  /* 0xffffffff000f7802 */ /* 0x000fe20000000f00 */
[----:B------:R-:W-:Y:S02]  /*1a190*/  IMAD.MOV.U32 R12, RZ, RZ, 0x1 ;  /* 0x00000001ff0c7424 */ /* 0x000fe400078e00ff */
[----:B------:R-:W-:-:S07]  /*1a1a0*/  IMAD.MOV.U32 R11, RZ, RZ, 0x181f ;  /* 0x0000181fff0b7424 */ /* 0x000fce00078e00ff */
[----:B012-4-:R-:W-:Y:S05]  /*1a1b0*/  WARPSYNC.COLLECTIVE R15, `(.L_x_10877) ;  /* 0x000000000f087348 */ /* 0x017fea0003c00000 */
[----:B----4-:R3:W4:Y:S02]  /*1a1c0*/  SHFL.IDX P6, R14, R13, R12, R11 ;  /* 0x0000000c0d0e7389 */ /* 0x01072400000c000b */
[----:B01234-:R-:W-:Y:S01]  /*1a1d0*/  ENDCOLLECTIVE ;  /* 0x000000000000791b */ /* 0x01ffe20003800000 */
.L_x_10877:
[----:B------:R-:W-:Y:S05]  /*1a1e0*/  BSYNC B1 ;  /* 0x0000000000017941 */ /* 0x000fea0003800000 */
.L_x_10876:
        /* <DEDUP_REMOVED lines=8> */
.L_x_10878:
[----:B------:R-:W-:Y:S05]  /*1a270*/  BRA `(.L_x_10879) ;  /* 0xffffff6c006c7947 */ /* 0x000fea000383ffff */
.L_x_10680:
[----:B------:R-:W-:Y:S01]  /*1a280*/  BSSY B1, `(.L_x_10880) ;  /* 0x0000008000017945 */ /* 0x000fe20003800000 */
[----:B0-----:R-:W-:Y:S02]  /*1a290*/  IMAD.MOV.U32 R13, RZ, RZ, R4 ;  /* 0x000000ffff0d7224 */ /* 0x001fe400078e0004 */
[----:B------:R-:W-:Y:S02]  /*1a2a0*/  IMAD.MOV.U32 R12, RZ, RZ, 0x2 ;  /* 0x00000002ff0c7424 */ /* 0x000fe400078e00ff */
[----:B------:R-:W-:Y:S02]  /*1a2b0*/  IMAD.MOV.U32 R11, RZ, RZ, 0x181f ;  /* 0x0000181fff0b7424 */ /* 0x000fe400078e00ff */
[----:B------:R-:W-:-:S07]  /*1a2c0*/  IMAD.MOV.U32 R15, RZ, RZ, -0x1 ;  /* 0xffffffffff0f7424 */ /* 0x000fce00078e00ff */
[----:B-1234-:R-:W-:Y:S05]  /*1a2d0*/  WARPSYNC.COLLECTIVE R15, `(.L_x_10881) ;  /* 0x000000000f087348 */ /* 0x01efea0003c00000 */
[----:B----4-:R0:W4:Y:S02]  /*1a2e0*/  SHFL.IDX P6, R14, R13, R12, R11 ;  /* 0x0000000c0d0e7389 */ /* 0x01012400000c000b */
[----:B01234-:R-:W-:Y:S01]  /*1a2f0*/  ENDCOLLECTIVE ;  /* 0x000000000000791b */ /* 0x01ffe20003800000 */
.L_x_10881:
[----:B------:R-:W-:Y:S05]  /*1a300*/  BSYNC B1 ;  /* 0x0000000000017941 */ /* 0x000fea0003800000 */
.L_x_10880:
        /* <DEDUP_REMOVED lines=8> */
.L_x_10882:
[----:B------:R-:W-:Y:S05]  /*1a390*/  BRA `(.L_x_10883) ;  /* 0xffffff6c009c7947 */ /* 0x000fea000383ffff */
.L_x_10683:
[----:B------:R-:W-:Y:S01]  /*1a3a0*/  BSSY B1, `(.L_x_10884) ;  /* 0x0000008000017945 */ /* 0x000fe20003800000 */
[----:B0-----:R-:W-:Y:S02]  /*1a3b0*/  IMAD.MOV.U32 R13, RZ, RZ, R4 ;  /* 0x000000ffff0d7224 */ /* 0x001fe400078e0004 */
[----:B------:R-:W-:Y:S02]  /*1a3c0*/  IMAD.MOV.U32 R12, RZ, RZ, 0x3 ;  /* 0x00000003ff0c7424 */ /* 0x000fe400078e00ff */
[----:B------:R-:W-:Y:S02]  /*1a3d0*/  IMAD.MOV.U32 R11, RZ, RZ, 0x181f ;  /* 0x0000181fff0b7424 */ /* 0x000fe400078e00ff */
[----:B------:R-:W-:-:S07]  /*1a3e0*/  IMAD.MOV.U32 R15, RZ, RZ, -0x1 ;  /* 0xffffffffff0f7424 */ /* 0x000fce00078e00ff */
[----:B-1234-:R-:W-:Y:S05]  /*1a3f0*/  WARPSYNC.COLLECTIVE R15, `(.L_x_10885) ;  /* 0x000000000f087348 */ /* 0x01efea0003c00000 */
[----:B------:R0:W0:Y:S02]  /*1a400*/  SHFL.IDX P6, R14, R13, R12, R11 ;  /* 0x0000000c0d0e7389 */ /* 0x00002400000c000b */
[----:B01234-:R-:W-:Y:S01]  /*1a410*/  ENDCOLLECTIVE ;  /* 0x000000000000791b */ /* 0x01ffe20003800000 */
.L_x_10885:
[----:B------:R-:W-:Y:S05]  /*1a420*/  BSYNC B1 ;  /* 0x0000000000017941 */ /* 0x000fea0003800000 */
.L_x_10884:
        /* <DEDUP_REMOVED lines=8> */
.L_x_10886:
[----:B------:R-:W-:Y:S05]  /*1a4b0*/  BRA `(.L_x_10887) ;  /* 0xffffff6c00cc7947 */ /* 0x000fea000383ffff */
.L_x_10700:
        /* <DEDUP_REMOVED lines=11> */
.L_x_10889:
[----:B------:R-:W-:Y:S05]  /*1a570*/  BSYNC B1 ;  /* 0x0000000000017941 */ /* 0x000fea0003800000 */
.L_x_10888:
[----:B------:R-:W-:Y:S05]  /*1a580*/  BRA `(.L_x_10890) ;  /* 0xffffff8000b07947 */ /* 0x000fea000383ffff */
.L_x_10702:
[----:B------:R-:W-:Y:S01]  /*1a590*/  BSSY B1, `(.L_x_10891) ;  /* 0x0000006000017945 */ /* 0x000fe20003800000 */
[----:B------:R-:W-:-:S07]  /*1a5a0*/  MOV R15, 0xffffffff ;  /* 0xffffffff000f7802 */ /* 0x000fce0000000f00 */
[----:B0-----:R-:W-:Y:S05]  /*1a5b0*/  WARPSYNC.COLLECTIVE R15, `(.L_x_10892) ;  /* 0x000000000f0c7348 */ /* 0x001fea0003c00000 */
[----:B------:R-:W-:Y:S02]  /*1a5c0*/  ELECT P6, UR62, PT ;  /* 0x00000000003e782f */ /* 0x000fe400038c0000 */
[----:B------:R-:W-:Y:S01]  /*1a5d0*/  MOV R14, UR62 ;  /* 0x0000003e000e7c02 */ /* 0x000fe20008000f00 */
[----:B0-----:R-:W-:Y:S10]  /*1a5e0*/  ENDCOLLECTIVE ;  /* 0x000000000000791b */ /* 0x001ff40003800000 */
.L_x_10892:
[----:B------:R-:W-:Y:S05]  /*1a5f0*/  BSYNC B1 ;  /* 0x0000000000017941 */ /* 0x000fea0003800000 */
.L_x_10891:
[----:B------:R-:W-:Y:S05]  /*1a600*/  BRA `(.L_x_10701) ;  /* 0xffffff8000a87947 */ /* 0x000fea000383ffff */
.L_x_10704:
[----:B0-----:R-:W2:Y:S02]  /*1a610*/  LDL R4, [R1+0x4] ;  /* 0x0000040001047983 */ /* 0x001ea40000100800 */
[----:B--2---:R0:W1:Y:S02]  /*1a620*/  SYNCS.PHASECHK.TRANS64.TRYWAIT P0, [R4+URZ+0x32420], R3 ;  /* 0x03242003040075a7 */ /* 0x004064000800017f */
[----:B-1----:R-:W-:Y:S05]  /*1a630*/  @!P0 NANOSLEEP.SYNCS 0x989680 ;  /* 0x009896800000895d */ /* 0x002fea0003900000 */
[----:B------:R-:W1:Y:S02]  /*1a640*/  @!P0 SYNCS.PHASECHK.TRANS64 P0, [R4+URZ+0x32420], R3 ;  /* 0x03242003040085a7 */ /* 0x000e64000800007f */
[----:B-1----:R-:W-:Y:S05]  /*1a650*/  @!P0 BRA `(.L_x_10704) ;  /* 0xfffffffc00ec8947 */ /* 0x002fea000383ffff */
[----:B------:R-:W-:Y:S05]  /*1a660*/  BRA `(.L_x_10893) ;  /* 0xffffff8000b87947 */ /* 0x000fea000383ffff */
.L_x_10708:
[----:B0-----:R0:W1:Y:S02]  /*1a670*/  SYNCS.PHASECHK.TRANS64.TRYWAIT P0, [R3+URZ+0x324a0], R8 ;  /* 0x0324a008030075a7 */ /* 0x001064000800017f */
[----:B-1----:R-:W-:Y:S05]  /*1a680*/  @!P0 NANOSLEEP.SYNCS 0x989680 ;  /* 0x009896800000895d */ /* 0x002fea0003900000 */
[----:B------:R-:W1:Y:S02]  /*1a690*/  @!P0 SYNCS.PHASECHK.TRANS64 P0, [R3+URZ+0x324a0], R8 ;  /* 0x0324a008030085a7 */ /* 0x000e64000800007f */
[----:B-1----:R-:W-:Y:S05]  /*1a6a0*/  @!P0 BRA `(.L_x_10708) ;  /* 0xfffffffc00f08947 */ /* 0x002fea000383ffff */
[----:B------:R-:W-:Y:S05]  /*1a6b0*/  BRA `(.L_x_10894) ;  /* 0xffffff8000e07947 */ /* 0x000fea000383ffff */
.L_x_10713:
[----:B-1----:R1:W2:Y:S02]  /*1a6c0*/  SYNCS.PHASECHK.TRANS64.TRYWAIT P0, [R3+URZ+0x324c0], R8 ;  /* 0x0324c008030075a7 */ /* 0x0022a4000800017f */
[----:B--2---:R-:W-:Y:S05]  /*1a6d0*/  @!P0 NANOSLEEP.SYNCS 0x989680 ;  /* 0x009896800000895d */ /* 0x004fea0003900000 */
[----:B------:R-:W2:Y:S02]  /*1a6e0*/  @!P0 SYNCS.PHASECHK.TRANS64 P0, [R3+URZ+0x324c0], R8 ;  /* 0x0324c008030085a7 */ /* 0x000ea4000800007f */
[----:B--2---:R-:W-:Y:S05]  /*1a6f0*/  @!P0 BRA `(.L_x_10713) ;  /* 0xfffffffc00f08947 */ /* 0x004fea000383ffff */
[----:B------:R-:W-:Y:S05]  /*1a700*/  BRA `(.L_x_10895) ;  /* 0xffffff8400647947 */ /* 0x000fea000383ffff */
.L_x_10723:
[----:B0-----:R0:W1:Y:S02]  /*1a710*/  SYNCS.PHASECHK.TRANS64.TRYWAIT P1, [R4+URZ+0x324a0], R5 ;  /* 0x0324a005040075a7 */ /* 0x001064000802017f */
[----:B-1----:R-:W-:Y:S05]  /*1a720*/  @!P1 NANOSLEEP.SYNCS 0x989680 ;  /* 0x009896800000995d */ /* 0x002fea0003900000 */
[----:B------:R-:W1:Y:S02]  /*1a730*/  @!P1 SYNCS.PHASECHK.TRANS64 P1, [R4+URZ+0x324a0], R5 ;  /* 0x0324a005040095a7 */ /* 0x000e64000802007f */
[----:B-1----:R-:W-:Y:S05]  /*1a740*/  @!P1 BRA `(.L_x_10723) ;  /* 0xfffffffc00f09947 */ /* 0x002fea000383ffff */
[----:B------:R-:W-:Y:S05]  /*1a750*/  BRA `(.L_x_10896) ;  /* 0xffffff8800fc7947 */ /* 0x000fea000383ffff */
.L_x_10728:
[----:B-1----:R1:W2:Y:S02]  /*1a760*/  SYNCS.PHASECHK.TRANS64.TRYWAIT P1, [R4+URZ+0x324c0], R5 ;  /* 0x0324c005040075a7 */ /* 0x0022a4000802017f */
[----:B--2---:R-:W-:Y:S05]  /*1a770*/  @!P1 NANOSLEEP.SYNCS 0x989680 ;  /* 0x009896800000995d */ /* 0x004fea0003900000 */
[----:B------:R-:W2:Y:S02]  /*1a780*/  @!P1 SYNCS.PHASECHK.TRANS64 P1, [R4+URZ+0x324c0], R5 ;  /* 0x0324c005040095a7 */ /* 0x000ea4000802007f */
[----:B--2---:R-:W-:Y:S05]  /*1a790*/  @!P1 BRA `(.L_x_10728) ;  /* 0xfffffffc00f09947 */ /* 0x004fea000383ffff */
[----:B------:R-:W-:Y:S05]  /*1a7a0*/  BRA `(.L_x_10897) ;  /* 0xffffff8c007c7947 */ /* 0x000fea000383ffff */
.L_x_10744:
        /* <DEDUP_REMOVED lines=11> */
.L_x_10899:
[----:B------:R-:W-:Y:S05]  /*1a860*/  BSYNC B0 ;  /* 0x0000000000007941 */ /* 0x000fea0003800000 */
.L_x_10898:
[----:B------:R-:W-:Y:S05]  /*1a870*/  BRA `(.L_x_10900) ;  /* 0xffffff9800707947 */ /* 0x000fea000383ffff */
.L_x_10746:
[----:B------:R-:W-:Y:S01]  /*1a880*/  BSSY B0, `(.L_x_10901) ;  /* 0x0000006000007945 */ /* 0x000fe20003800000 */
[----:B------:R-:W-:-:S07]  /*1a890*/  IMAD.MOV.U32 R15, RZ, RZ, -0x1 ;  /* 0xffffffffff0f7424 */ /* 0x000fce00078e00ff */
[----:B0-----:R-:W-:Y:S05]  /*1a8a0*/  WARPSYNC.COLLECTIVE R15, `(.L_x_10902) ;  /* 0x000000000f0c7348 */ /* 0x001fea0003c00000 */
[----:B------:R-:W-:Y:S02]  /*1a8b0*/  ELECT P6, UR62, PT ;  /* 0x00000000003e782f */ /* 0x000fe400038c0000 */
[----:B------:R-:W-:Y:S01]  /*1a8c0*/  MOV R14, UR62 ;  /* 0x0000003e000e7c02 */ /* 0x000fe20008000f00 */
[----:B0-----:R-:W-:Y:S10]  /*1a8d0*/  ENDCOLLECTIVE ;  /* 0x000000000000791b */ /* 0x001ff40003800000 */
.L_x_10902:
[----:B------:R-:W-:Y:S05]  /*1a8e0*/  BSYNC B0 ;  /* 0x0000000000007941 */ /* 0x000fea0003800000 */
.L_x_10901:
[----:B------:R-:W-:Y:S05]  /*1a8f0*/  BRA `(.L_x_10903) ;  /* 0xffffff98007c7947 */ /* 0x000fea000383ffff */
.L_x_10748:
[----:B0-----:R0:W1:Y:S02]  /*1a900*/  SYNCS.PHASECHK.TRANS64.TRYWAIT P0, [R0+URZ+0x32440], R2 ;  /* 0x03244002000075a7 */ /* 0x001064000800017f */
[----:B-1----:R-:W-:Y:S05]  /*1a910*/  @!P0 NANOSLEEP.SYNCS 0x989680 ;  /* 0x009896800000895d */ /* 0x002fea0003900000 */
[----:B------:R-:W1:Y:S02]  /*1a920*/  @!P0 SYNCS.PHASECHK.TRANS64 P0, [R0+URZ+0x32440], R2 ;  /* 0x03244002000085a7 */ /* 0x000e64000800007f */
[----:B-1----:R-:W-:Y:S05]  /*1a930*/  @!P0 BRA `(.L_x_10748) ;  /* 0xfffffffc00f08947 */ /* 0x002fea000383ffff */
[----:B------:R-:W-:Y:S05]  /*1a940*/  BRA `(.L_x_10904) ;  /* 0xffffff9800e87947 */ /* 0x000fea000383ffff */
.L_x_10752:
[----:B------:R0:W5:Y:S01]  /*1a950*/  LDL R6, [R1+0x44] ;  /* 0x0000440001067983 */ /* 0x0001620000100800 */
        /* <DEDUP_REMOVED lines=8> */
.L_x_10905:
[----:B------:R-:W-:-:S05]  /*1a9e0*/  VIADD R8, R17, 0x10 ;  /* 0x0000001011087836 */ /* 0x000fca0000000000 */
[----:B------:R0:W-:Y:S01]  /*1a9f0*/  STL [R1+0x4c], R8 ;  /* 0x00004c0801007387 */ /* 0x0001e20000100800 */
[----:B------:R-:W-:Y:S02]  /*1aa00*/  IMAD.MOV.U32 R13, RZ, RZ, R3 ;  /* 0x000000ffff0d7224 */ /* 0x000fe400078e0003 */
[----:B------:R-:W-:-:S07]  /*1aa10*/  IMAD.MOV.U32 R4, RZ, RZ, R14 ;  /* 0x000000ffff047224 */ /* 0x000fce00078e000e */
[----:B0-----:R-:W-:Y:S05]  /*1aa20*/  WARPSYNC.COLLECTIVE R15, `(.L_x_10906) ;  /* 0x000000000f087348 */ /* 0x001fea0003c00000 */
[----:B------:R1:W2:Y:S02]  /*1aa30*/  SHFL.IDX P6, R14, R13, R12, R11 ;  /* 0x0000000c0d0e7389 */ /* 0x0002a400000c000b */
[----:B012---:R-:W-:Y:S01]  /*1aa40*/  ENDCOLLECTIVE ;  /* 0x000000000000791b */ /* 0x007fe20003800000 */
.L_x_10906:
[----:B------:R-:W-:Y:S02]  /*1aa50*/  IMAD.MOV.U32 R13, RZ, RZ, R2 ;  /* 0x000000ffff0d7224 */ /* 0x000fe400078e0002 */
[----:B------:R-:W-:Y:S02]  /*1aa60*/  IMAD.MOV.U32 R12, RZ, RZ, 0x1 ;  /* 0x00000001ff0c7424 */ /* 0x000fe400078e00ff */
[----:B------:R-:W-:-:S07]  /*1aa70*/  IMAD.MOV.U32 R5, RZ, RZ, R14 ;  /* 0x000000ffff057224 */ /* 0x000fce00078e000e */
[----:B------:R-:W-:Y:S05]  /*1aa80*/  WARPSYNC.COLLECTIVE R15, `(.L_x_10907) ;  /* 0x000000000f087348 */ /* 0x000fea0003c00000 */
[----:B------:R0:W1:Y:S02]  /*1aa90*/  SHFL.IDX P6, R14, R13, R12, R11 ;  /* 0x0000000c0d0e7389 */ /* 0x00006400000c000b */
[----:B01----:R-:W-:Y:S01]  /*1aaa0*/  ENDCOLLECTIVE ;  /* 0x000000000000791b */ /* 0x003fe20003800000 */
.L_x_10907:
[----:B------:R-:W-:Y:S02]  /*1aab0*/  IMAD.MOV.U32 R13, RZ, RZ, R3 ;  /* 0x000000ffff0d7224 */ /* 0x000fe400078e0003 */
[----:B------:R-:W-:Y:S02]  /*1aac0*/  IMAD R0, R6, R7, RZ ;  /* 0x0000000706007224 */ /* 0x000fe400078e02ff */
[----:B------:R-:W-:-:S07]  /*1aad0*/  IMAD.MOV.U32 R7, RZ, RZ, R14 ;  /* 0x000000ffff077224 */ /* 0x000fce00078e000e */
[----:B------:R-:W-:Y:S05]  /*1aae0*/  WARPSYNC.COLLECTIVE R15, `(.L_x_10908) ;  /* 0x000000000f087348 */ /* 0x000fea0003c00000 */
[----:B------:R0:W1:Y:S02]  /*1aaf0*/  SHFL.IDX P6, R14, R13, R12, R11 ;  /* 0x0000000c0d0e7389 */ /* 0x00006400000c000b */
[----:B01----:R-:W-:Y:S01]  /*1ab00*/  ENDCOLLECTIVE ;  /* 0x000000000000791b */ /* 0x003fe20003800000 */
.L_x_10908:
[CC--:B------:R-:W-:Y:S02]  /*1ab10*/  ISETP.GE.AND P1, PT, R17.reuse, R0.reuse, PT ;  /* 0x000000001100720c */ /* 0x0c0fe40003f26270 */
[----:B------:R-:W-:Y:S01]  /*1ab20*/  ISETP.GE.AND P2, PT, R8, R0, PT ;  /* 0x000000000800720c */ /* 0x000fe20003f46270 */
[----:B------:R-:W-:-:S05]  /*1ab30*/  VIADD R8, R17, 0x20 ;  /* 0x0000002011087836 */ /* 0x000fca0000000000 */
[----:B------:R0:W-:Y:S01]  /*1ab40*/  STL [R1+0x58], R8 ;  /* 0x0000580801007387 */ /* 0x0001e20000100800 */
[----:B------:R-:W-:-:S04]  /*1ab50*/  IMAD.MOV.U32 R13, RZ, RZ, R2 ;  /* 0x000000ffff0d7224 */ /* 0x000fc800078e0002 */
[----:B------:R-:W-:Y:S01]  /*1ab60*/  @!P1 LEA R5, P3, R10, R5, 0x1 ;  /* 0x000000050a059211 */ /* 0x000fe200078608ff */
[----:B------:R-:W-:-:S03]  /*1ab70*/  IMAD.MOV.U32 R12, RZ, RZ, 0x2 ;  /* 0x00000002ff0c7424 */ /* 0x000fc600078e00ff */
[----:B------:R-:W-:-:S04]  /*1ab80*/  @!P1 IADD3.X R4, RZ, R4, RZ, P3, !PT ;  /* 0x00000004ff049210 */ /* 0x000fc80001ffe4ff */
[----:B------:R-:W-:Y:S01]  /*1ab90*/  @!P1 LOP3.LUT R5, R5, R4, RZ, 0x3c, !PT ;  /* 0x0000000405059212 */ /* 0x000fe200078e3cff */
[----:B0-----:R-:W-:-:S07]  /*1aba0*/  IMAD.MOV.U32 R6, RZ, RZ, R14 ;  /* 0x000000ffff067224 */ /* 0x001fce00078e000e */
[----:B------:R-:W-:Y:S05]  /*1abb0*/  WARPSYNC.COLLECTIVE R15, `(.L_x_10909) ;  /* 0x000000000f087348 */ /* 0x000fea0003c00000 */
[----:B------:R0:W1:Y:S02]  /*1abc0*/  SHFL.IDX P6, R14, R13, R12, R11 ;  /* 0x0000000c0d0e7389 */ /* 0x00006400000c000b */
[----:B01----:R-:W-:Y:S01]  /*1abd0*/  ENDCOLLECTIVE ;  /* 0x000000000000791b */ /* 0x003fe20003800000 */
.L_x_10909:
        /* <DEDUP_REMOVED lines=12> */
.L_x_10910:
[----:B------:R-:W-:Y:S01]  /*1aca0*/  @!P2 IMAD.X R4, RZ, RZ, R7, P1 ;  /* 0x000000ffff04a224 */ /* 0x000fe200008e0607 */
[----:B------:R-:W-:Y:S01]  /*1acb0*/  ISETP.GE.AND P1, PT, R8, R0, PT ;  /* 0x000000000800720c */ /* 0x000fe20003f26270 */
[----:B------:R-:W-:-:S03]  /*1acc0*/  VIADD R7, R17, 0x30 ;  /* 0x0000003011077836 */ /* 0x000fc60000000000 */
[-C--:B------:R-:W-:Y:S02]  /*1acd0*/  @!P2 LOP3.LUT R5, R5, R4.reuse, RZ, 0x3c, !PT ;  /* 0x000000040505a212 */ /* 0x080fe400078e3cff */
[----:B------:R0:W-:Y:S02]  /*1ace0*/  STL [R1+0x60], R7 ;  /* 0x0000600701007387 */ /* 0x0001e40000100800 */
[----:B------:R-:W-:-:S04]  /*1acf0*/  @!P2 LOP3.LUT R4, R5, R4, RZ, 0x3c, !PT ;  /* 0x000000040504a212 */ /* 0x000fc800078e3cff */
[----:B------:R-:W-:Y:S01]  /*1ad00*/  @!P2 LOP3.LUT R5, R5, R4, RZ, 0x3c, !PT ;  /* 0x000000040505a212 */ /* 0x000fe200078e3cff */
[----:B------:R-:W-:Y:S02]  /*1ad10*/  IMAD.MOV.U32 R13, RZ, RZ, R2 ;  /* 0x000000ffff0d7224 */ /* 0x000fe400078e0002 */
[----:B------:R-:W-:Y:S02]  /*1ad20*/  IMAD.MOV.U32 R12, RZ, RZ, 0x3 ;  /* 0x00000003ff0c7424 */ /* 0x000fe400078e00ff */
        /* <DEDUP_REMOVED lines=8> */
.L_x_10911:
        /* <DEDUP_REMOVED lines=16> */
.L_x_10912:
[----:B------:R0:W-:Y:S01]  /*1aeb0*/  STL [R1+0x6c], R7 ;  /* 0x00006c0701007387 */ /* 0x0001e20000100800 */
[----:B------:R-:W-:Y:S02]  /*1aec0*/  IMAD.MOV.U32 R13, RZ, RZ, R2 ;  /* 0x000000ffff0d7224 */ /* 0x000fe400078e0002 */
[----:B------:R-:W-:Y:S02]  /*1aed0*/  IMAD.MOV.U32 R12, RZ, RZ, 0x4 ;  /* 0x00000004ff0c7424 */ /* 0x000fe400078e00ff */
[----:B------:R-:W-:-:S07]  /*1aee0*/  IMAD.MOV.U32 R4, RZ, RZ, R14 ;  /* 0x000000ffff047224 */ /* 0x000fce00078e000e */
[----:B0-----:R-:W-:Y:S05]  /*1aef0*/  WARPSYNC.COLLECTIVE R15, `(.L_x_10913) ;  /* 0x000000000f087348 */ /* 0x001fea0003c00000 */
[----:B------:R1:W2:Y:S02]  /*1af00*/  SHFL.IDX P6, R14, R13, R12, R11 ;  /* 0x0000000c0d0e7389 */ /* 0x0002a400000c000b */
[----:B012---:R-:W-:Y:S01]  /*1af10*/  ENDCOLLECTIVE ;  /* 0x000000000000791b */ /* 0x007fe20003800000 */
.L_x_10913:
        /* <DEDUP_REMOVED lines=10> */
.L_x_10914:
        /* <DEDUP_REMOVED lines=13> */
.L_x_10915:
        /* <DEDUP_REMOVED lines=16> */
.L_x_10916:
[----:B------:R0:W-:Y:S01]  /*1b190*/  STL [R1+0x74], R7 ;  /* 0x0000740701007387 */ /* 0x0001e20000100800 */
[----:B------:R-:W-:Y:S02]  /*1b1a0*/  IMAD.MOV.U32 R13, RZ, RZ, R2 ;  /* 0x000000ffff0d7224 */ /* 0x000fe400078e0002 */
[----:B------:R-:W-:Y:S02]  /*1b1b0*/  IMAD.MOV.U32 R12, RZ, RZ, 0x6 ;  /* 0x00000006ff0c7424 */ /* 0x000fe400078e00ff */
[----:B------:R-:W-:-:S07]  /*1b1c0*/  IMAD.MOV.U32 R4, RZ, RZ, R14 ;  /* 0x000000ffff047224 */ /* 0x000fce00078e000e */
[----:B0-----:R-:W-:Y:S05]  /*1b1d0*/  WARPSYNC.COLLECTIVE R15, `(.L_x_10917) ;  /* 0x000000000f087348 */ /* 0x001fea0003c00000 */
[----:B------:R1:W2:Y:S02]  /*1b1e0*/  SHFL.IDX P6, R14, R13, R12, R11 ;  /* 0x0000000c0d0e7389 */ /* 0x0002a400000c000b */
[----:B012---:R-:W-:Y:S01]  /*1b1f0*/  ENDCOLLECTIVE ;  /* 0x000000000000791b */ /* 0x007fe20003800000 */
.L_x_10917:
        /* <DEDUP_REMOVED lines=10> */
.L_x_10918:
        /* <DEDUP_REMOVED lines=11> */
.L_x_10919:
[----:B------:R-:W-:-:S04]  /*1b350*/  @!P1 LEA R5, P2, R10, R4, 0x1 ;  /* 0x000000040a059211 */ /* 0x000fc800078408ff */
[----:B------:R-:W-:-:S04]  /*1b360*/  @!P1 IADD3.X R4, RZ, R6, RZ, P2, !PT ;  /* 0x00000006ff049210 */ /* 0x000fc800017fe4ff */
        /* <DEDUP_REMOVED lines=12> */
.L_x_10920:
[----:B------:R-:W-:Y:S01]  /*1b430*/  IMAD.MOV.U32 R3, RZ, RZ, R14 ;  /* 0x000000ffff037224 */ /* 0x000fe200078e000e */
[----:B------:R-:W-:Y:S06]  /*1b440*/  BRA `(.L_x_10921) ;  /* 0xffffff9c00947947 */ /* 0x000fec000383ffff */
.L_x_10756:
        /* <DEDUP_REMOVED lines=9> */
[----:B--2---:R-:W-:-:S05]  /*1b4e0*/  IMAD R3, R3, R7, RZ ;  /* 0x0000000703037224 */ /* 0x004fca00078e02ff */
[-C--:B------:R-:W-:Y:S02]  /*1b4f0*/  ISETP.GE.AND P4, PT, R17, R3.reuse, PT ;  /* 0x000000031100720c */ /* 0x080fe40003f86270 */
[-C--:B---3--:R-:W-:Y:S01]  /*1b500*/  ISETP.GE.AND P5, PT, R15, R3.reuse, PT ;  /* 0x000000030f00720c */ /* 0x088fe20003fa6270 */
[----:B------:R-:W-:Y:S01]  /*1b510*/  IMAD.MOV.U32 R15, RZ, RZ, -0x1 ;  /* 0xffffffffff0f7424 */ /* 0x000fe200078e00ff */
[----:B----4-:R-:W-:Y:S02]  /*1b520*/  ISETP.GE.AND P6, PT, R14, R3, PT ;  /* 0x000000030e00720c */ /* 0x010fe40003fc6270 */
[----:B-----5:R-:W-:-:S07]  /*1b530*/  LOP3.LUT R9, R9, 0xffffffef, RZ, 0xc0, !PT ;  /* 0xffffffef09097812 */ /* 0x020fce00078ec0ff */
[----:B------:R-:W-:Y:S02]  /*1b540*/  @P4 LOP3.LUT R9, R9, 0x10, RZ, 0xfc, !PT ;  /* 0x0000001009094812 */ /* 0x000fe400078efcff */
[----:B------:R-:W-:Y:S01]  /*1b550*/  ISETP.GE.AND P4, PT, R13, R3, PT ;  /* 0x000000030d00720c */ /* 0x000fe20003f86270 */
[----:B------:R-:W-:Y:S01]  /*1b560*/  IMAD.MOV.U32 R13, RZ, RZ, R0 ;  /* 0x000000ffff0d7224 */ /* 0x000fe200078e0000 */
[----:B------:R-:W-:-:S04]  /*1b570*/  LOP3.LUT R9, R9, 0xfffffff7, RZ, 0xc0, !PT ;  /* 0xfffffff709097812 */ /* 0x000fc800078ec0ff */
        /* <DEDUP_REMOVED lines=16> */
.L_x_10923:
[----:B------:R-:W-:Y:S05]  /*1b680*/  BSYNC B0 ;  /* 0x0000000000007941 */ /* 0x000fea0003800000 */
.L_x_10922:
[----:B------:R0:W5:Y:S01]  /*1b690*/  LDL R7, [R1+0x14] ;  /* 0x0000140001077983 */ /* 0x0001620000100800 */
[----:B------:R-:W-:Y:S01]  /*1b6a0*/  IMAD.MOV.U32 R13, RZ, RZ, R2 ;  /* 0x000000ffff0d7224 */ /* 0x000fe200078e0002 */
[----:B------:R-:W-:Y:S01]  /*1b6b0*/  MOV R15, 0xffffffff ;  /* 0xffffffff000f7802 */ /* 0x000fe20000000f00 */
[----:B------:R-:W-:Y:S01]  /*1b6c0*/  IMAD.MOV.U32 R12, RZ, RZ, RZ ;  /* 0x000000ffff0c7224 */ /* 0x000fe200078e00ff */
[----:B------:R-:W-:Y:S01]  /*1b6d0*/  LOP3.LUT R9, R9, 0xfffffeff, RZ, 0xc0, !PT ;  /* 0xfffffeff09097812 */ /* 0x000fe200078ec0ff */
[----:B------:R-:W-:Y:S02]  /*1b6e0*/  IMAD.MOV.U32 R11, RZ, RZ, 0x181f ;  /* 0x0000181fff0b7424 */ /* 0x000fe400078e00ff */
[----:B------:R-:W-:Y:S01]  /*1b6f0*/  IMAD.MOV.U32 R4, RZ, RZ, R14 ;  /* 0x000000ffff047224 */ /* 0x000fe200078e000e */
[----:B0-----:R-:W-:-:S07]  /*1b700*/  @P5 LOP3.LUT R9, R9, 0x100, RZ, 0xfc, !PT ;  /* 0x0000010009095812 */ /* 0x001fce00078efcff */
[----:B-----5:R-:W-:Y:S05]  /*1b710*/  WARPSYNC.COLLECTIVE R15, `(.L_x_10924) ;  /* 0x000000000f087348 */ /* 0x020fea0003c00000 */
[----:B------:R0:W1:Y:S02]  /*1b720*/  SHFL.IDX P6, R14, R13, R12, R11 ;  /* 0x0000000c0d0e7389 */ /* 0x00006400000c000b */
[----:B01---5:R-:W-:Y:S01]  /*1b730*/  ENDCOLLECTIVE ;  /* 0x000000000000791b */ /* 0x023fe20003800000 */
.L_x_10924:
        /* <DEDUP_REMOVED lines=14> */
.L_x_10925:
[----:B------:R-:W-:-:S04]  /*1b820*/  @!P5 LOP3.LUT R4, R5, R4, RZ, 0x3c, !PT ;  /* 0x000000040504d212 */ /* 0x000fc800078e3cff */
[----:B------:R-:W-:Y:S01]  /*1b830*/  @!P5 LOP3.LUT R5, R5, R4, RZ, 0x3c, !PT ;  /* 0x000000040505d212 */ /* 0x000fe200078e3cff */
[----:B------:R-:W-:Y:S02]  /*1b840*/  IMAD.MOV.U32 R13, RZ, RZ, R2 ;  /* 0x000000ffff0d7224 */ /* 0x000fe400078e0002 */
[----:B------:R-:W-:-:S07]  /*1b850*/  IMAD.MOV.U32 R6, RZ, RZ, R14 ;  /* 0x000000ffff067224 */ /* 0x000fce00078e000e */
[----:B------:R-:W-:Y:S05]  /*1b860*/  WARPSYNC.COLLECTIVE R15, `(.L_x_10926) ;  /* 0x000000000f087348 */ /* 0x000fea0003c00000 */
[----:B------:R0:W1:Y:S02]  /*1b870*/  SHFL.IDX P6, R14, R13, R12, R11 ;  /* 0x0000000c0d0e7389 */ /* 0x00006400000c000b */
[----:B01----:R-:W-:Y:S01]  /*1b880*/  ENDCOLLECTIVE ;  /* 0x000000000000791b */ /* 0x003fe20003800000 */
.L_x_10926:
        /* <DEDUP_REMOVED lines=13> */
[----:B------:R-:W-:-:S07]  /*1b960*/  @!P4 LOP3.LUT R5, R5, R4, RZ, 0x3c, !PT ;  /* 0x000000040505c212 */ /* 0x000fce00078e3cff */
[----:B------:R-:W-:Y:S05]  /*1b970*/  WARPSYNC.COLLECTIVE R15, `(.L_x_10927) ;  /* 0x000000000f087348 */ /* 0x000fea0003c00000 */
[----:B------:R0:W1:Y:S02]  /*1b980*/  SHFL.IDX P6, R14, R13, R12, R11 ;  /* 0x0000000c0d0e7389 */ /* 0x00006400000c000b */
[----:B01----:R-:W-:Y:S01]  /*1b990*/  ENDCOLLECTIVE ;  /* 0x000000000000791b */ /* 0x003fe20003800000 */
.L_x_10927:
        /* <DEDUP_REMOVED lines=15> */
.L_x_10928:
[----:B------:R-:W-:Y:S02]  /*1ba90*/  IMAD.MOV.U32 R13, RZ, RZ, R0 ;  /* 0x000000ffff0d7224 */ /* 0x000fe400078e0000 */
[----:B------:R-:W-:Y:S02]  /*1baa0*/  IMAD.MOV.U32 R12, RZ, RZ, 0x3 ;  /* 0x00000003ff0c7424 */ /* 0x000fe400078e00ff */
[----:B------:R-:W-:-:S05]  /*1bab0*/  IMAD.MOV.U32 R5, RZ, RZ, R14 ;  /* 0x000000ffff057224 */ /* 0x000fca00078e000e */
[----:B------:R-:W-:-:S04]  /*1bac0*/  @!P5 LEA R5, P6, R8, R5, 0x1 ;  /* 0x000000050805d211 */ /* 0x000fc800078c08ff */
[----:B------:R-:W-:-:S04]  /*1bad0*/  @!P5 IADD3.X R4, RZ, R6, RZ, P6, !PT ;  /* 0x00000006ff04d210 */ /* 0x000fc800037fe4ff */
[----:B------:R-:W-:-:S07]  /*1bae0*/  @!P5 LOP3.LUT R5, R5, R4, RZ, 0x3c, !PT ;  /* 0x000000040505d212 */ /* 0x000fce00078e3cff */
[----:B------:R-:W-:Y:S05]  /*1baf0*/  WARPSYNC.COLLECTIVE R15, `(.L_x_10929) ;  /* 0x000000000f087348 */ /* 0x000fea0003c00000 */
[----:B------:R0:W1:Y:S02]  /*1bb00*/  SHFL.IDX P6, R14, R13, R12, R11 ;  /* 0x0000000c0d0e7389 */ /* 0x00006400000c000b */
[----:B01----:R-:W-:Y:S01]  /*1bb10*/  ENDCOLLECTIVE ;  /* 0x000000000000791b */ /* 0x003fe20003800000 */
.L_x_10929:
        /* <DEDUP_REMOVED lines=15> */
.L_x_10930:
[----:B------:R-:W-:Y:S02]  /*1bc10*/  IMAD.MOV.U32 R13, RZ, RZ, R0 ;  /* 0x000000ffff0d7224 */ /* 0x000fe400078e0000 */
[----:B------:R-:W-:Y:S02]  /*1bc20*/  IMAD.MOV.U32 R12, RZ, RZ, 0x4 ;  /* 0x00000004ff0c7424 */ /* 0x000fe400078e00ff */
[----:B------:R-:W-:-:S05]  /*1bc30*/  IMAD.MOV.U32 R5, RZ, RZ, R14 ;  /* 0x000000ffff057224 */ /* 0x000fca00078e000e */
[----:B------:R-:W-:-:S05]  /*1bc40*/  @!P4 LEA R5, P6, R8, R5, 0x1 ;  /* 0x000000050805c211 */ /* 0x000fca00078c08ff */
[----:B------:R-:W-:-:S05]  /*1bc50*/  @!P4 IMAD.X R4, RZ, RZ, R6, P6 ;  /* 0x000000ffff04c224 */ /* 0x000fca00030e0606 */
[----:B------:R-:W-:-:S07]  /*1bc60*/  @!P4 LOP3.LUT R5, R5, R4, RZ, 0x3c, !PT ;  /* 0x000000040505c212 */ /* 0x000fce00078e3cff */
[----:B------:R-:W-:Y:S05]  /*1bc70*/  WARPSYNC.COLLECTIVE R15, `(.L_x_10931) ;  /* 0x000000000f087348 */ /* 0x000fea0003c00000 */
[----:B------:R0:W1:Y:S02]  /*1bc80*/  SHFL.IDX P6, R14, R13, R12, R11 ;  /* 0x0000000c0d0e7389 */ /* 0x00006400000c000b */
[----:B01----:R-:W-:Y:S01]  /*1bc90*/  ENDCOLLECTIVE ;  /* 0x000000000000791b */ /* 0x003fe20003800000 */
.L_x_10931:
        /* <DEDUP_REMOVED lines=15> */
.L_x_10932:
[----:B------:R-:W-:Y:S01]  /*1bd90*/  IMAD.MOV.U32 R13, RZ, RZ, R0 ;  /* 0x000000ffff0d7224 */ /* 0x000fe200078e0000 */
[----:B------:R-:W-:Y:S01]  /*1bda0*/  MOV R12, 0x5 ;  /* 0x00000005000c7802 */ /* 0x000fe20000000f00 */
[----:B------:R-:W-:-:S05]  /*1bdb0*/  IMAD.MOV.U32 R5, RZ, RZ, R14 ;  /* 0x000000ffff057224 */ /* 0x000fca00078e000e */
[----:B------:R-:W-:-:S05]  /*1bdc0*/  @!P5 LEA R5, P6, R8, R5, 0x1 ;  /* 0x000000050805d211 */ /* 0x000fca00078c08ff */
[----:B------:R-:W-:-:S05]  /*1bdd0*/  @!P5 IMAD.X R4, RZ, RZ, R6, P6 ;  /* 0x000000ffff04d224 */ /* 0x000fca00030e0606 */
[----:B------:R-:W-:-:S07]  /*1bde0*/  @!P5 LOP3.LUT R5, R5, R4, RZ, 0x3c, !PT ;  /* 0x000000040505d212 */ /* 0x000fce00078e3cff */
[----:B------:R-:W-:Y:S05]  /*1bdf0*/  WARPSYNC.COLLECTIVE R15, `(.L_x_10933) ;  /* 0x000000000f087348 */ /* 0x000fea0003c00000 */
[----:B------:R0:W1:Y:S02]  /*1be00*/  SHFL.IDX P6, R14, R13, R12, R11 ;  /* 0x0000000c0d0e7389 */ /* 0x00006400000c000b */
[----:B01----:R-:W-:Y:S01]  /*1be10*/  ENDCOLLECTIVE ;  /* 0x000000000000791b */ /* 0x003fe20003800000 */
.L_x_10933:
        /* <DEDUP_REMOVED lines=10> */
[----:B------:R-:W-:-:S07]  /*1bec0*/  IMAD.MOV.U32 R6, RZ, RZ, R14 ;  /* 0x000000ffff067224 */ /* 0x000fce00078e000e */
[----:B0-----:R-:W-:Y:S05]  /*1bed0*/  WARPSYNC.COLLECTIVE R15, `(.L_x_10934) ;  /* 0x000000000f087348 */ /* 0x001fea0003c00000 */
[----:B------:R1:W2:Y:S02]  /*1bee0*/  SHFL.IDX P6, R14, R13, R12, R11 ;  /* 0x0000000c0d0e7389 */ /* 0x0002a400000c000b */
[----:B012---:R-:W-:Y:S01]  /*1bef0*/  ENDCOLLECTIVE ;  /* 0x000000000000791b */ /* 0x007fe20003800000 */
.L_x_10934:
[----:B------:R-:W-:Y:S02]  /*1bf00*/  IMAD.MOV.U32 R13, RZ, RZ, R0 ;  /* 0x000000ffff0d7224 */ /* 0x000fe400078e0000 */
[----:B------:R-:W-:Y:S01]  /*1bf10*/  IMAD.MOV.U32 R12, RZ, RZ, 0x6 ;  /* 0x00000006ff0c7424 */ /* 0x000fe200078e00ff */
[----:B------:R-:W-:Y:S01]  /*1bf20*/  LOP3.LUT P6, RZ, R9, 0x20, RZ, 0xc0, !PT ;  /* 0x0000002009ff7812 */ /* 0x000fe200078cc0ff */
[----:B------:R-:W-:-:S12]  /*1bf30*/  IMAD.MOV.U32 R5, RZ, RZ, R14 ;  /* 0x000000ffff057224 */ /* 0x000fd800078e000e */
        /* <DEDUP_REMOVED lines=15> */
.L_x_10935:
[----:B------:R-:W-:Y:S02]  /*1c030*/  IMAD.MOV.U32 R13, RZ, RZ, R2 ;  /* 0x000000ffff0d7224 */ /* 0x000fe400078e0002 */
[----:B------:R-:W-:-:S07]  /*1c040*/  IMAD.MOV.U32 R6, RZ, RZ, R14 ;  /* 0x000000ffff067224 */ /* 0x000fce00078e000e */
[----:B------:R-:W-:Y:S05]  /*1c050*/  WARPSYNC.COLLECTIVE R15, `(.L_x_10936) ;  /* 0x000000000f087348 */ /* 0x000fea0003c00000 */
[----:B------:R0:W1:Y:S02]  /*1c060*/  SHFL.IDX P6, R14, R13, R12, R11 ;  /* 0x0000000c0d0e7389 */ /* 0x00006400000c000b */
[----:B01----:R-:W-:Y:S01]  /*1c070*/  ENDCOLLECTIVE ;  /* 0x000000000000791b */ /* 0x003fe20003800000 */
.L_x_10936:
[----:B------:R-:W-:Y:S02]  /*1c080*/  IMAD.MOV.U32 R13, RZ, RZ, R0 ;  /* 0x000000ffff0d7224 */ /* 0x000fe400078e0000 */
[----:B------:R-:W-:Y:S02]  /*1c090*/  IMAD.MOV.U32 R12, RZ, RZ, 0x7 ;  /* 0x00000007ff0c7424 */ /* 0x000fe400078e00ff */
[----:B------:R-:W-:-:S07]  /*1c0a0*/  IMAD.MOV.U32 R5, RZ, RZ, R14 ;  /* 0x000000ffff057224 */ /* 0x000fce00078e000e */
[----:B------:R-:W-:Y:S05]  /*1c0b0*/  WARPSYNC.COLLECTIVE R15, `(.L_x_10937) ;  /* 0x000000000f087348 */ /* 0x000fea0003c00000 */
[----:B------:R0:W1:Y:S02]  /*1c0c0*/  SHFL.IDX P6, R14, R13, R12, R11 ;  /* 0x0000000c0d0e7389 */ /* 0x00006400000c000b */
[----:B01----:R-:W-:Y:S01]  /*1c0d0*/  ENDCOLLECTIVE ;  /* 0x000000000000791b */ /* 0x003fe20003800000 */
.L_x_10937:
[----:B------:R-:W-:-:S05]  /*1c0e0*/  @!P4 LEA R5, P5, R8, R5, 0x1 ;  /* 0x000000050805c211 */ /* 0x000fca00078a08ff */
[----:B------:R-:W-:-:S05]  /*1c0f0*/  @!P4 IMAD.X R4, RZ, RZ, R6, P5 ;  /* 0x000000ffff04c224 */ /* 0x000fca00028e0606 */
[----:B------:R-:W-:Y:S02]  /*1c100*/  @!P4 LOP3.LUT R5, R5, R4, RZ, 0x3c, !PT ;  /* 0x000000040505c212 */ /* 0x000fe400078e3cff */
[----:B------:R-:W-:Y:S02]  /*1c110*/  MOV R13, R2 ;  /* 0x00000002000d7202 */ /* 0x000fe40000000f00 */
[----:B------:R-:W-:-:S04]  /*1c120*/  @!P4 LOP3.LUT R4, R5, R4, RZ, 0x3c, !PT ;  /* 0x000000040504c212 */ /* 0x000fc800078e3cff */
[----:B------:R-:W-:Y:S01]  /*1c130*/  @!P4 LOP3.LUT R5, R5, R4, RZ, 0x3c, !PT ;  /* 0x000000040505c212 */ /* 0x000fe200078e3cff */
[----:B------:R-:W-:-:S07]  /*1c140*/  IMAD.MOV.U32 R6, RZ, RZ, R14 ;  /* 0x000000ffff067224 */ /* 0x000fce00078e000e */
[----:B------:R-:W-:Y:S05]  /*1c150*/  WARPSYNC.COLLECTIVE R15, `(.L_x_10938) ;  /* 0x000000000f087348 */ /* 0x000fea0003c00000 */
[----:B------:R0:W1:Y:S02]  /*1c160*/  SHFL.IDX P6, R14, R13, R12, R11 ;  /* 0x0000000c0d0e7389 */ /* 0x00006400000c000b */
[----:B01----:R-:W-:Y:S01]  /*1c170*/  ENDCOLLECTIVE ;  /* 0x000000000000791b */ /* 0x003fe20003800000 */
.L_x_10938:
[----:B------:R-:W-:Y:S01]  /*1c180*/  @!PT LDS RZ, [RZ] ;  /* 0x00000000fffff984 */ /* 0x000fe20000000800 */
[----:B------:R-:W-:Y:S01]  /*1c190*/  @!PT LDS RZ, [RZ] ;  /* 0x00000000fffff984 */ /* 0x000fe20000000800 */
[----:B------:R-:W-:Y:S01]  /*1c1a0*/  @!PT LDS RZ, [RZ] ;  /* 0x00000000fffff984 */ /* 0x000fe20000000800 */
[----:B------:R0:W-:Y:S04]  /*1c1b0*/  @!P4 LDGSTS.E.BYPASS.LTC128B.128 [R7+0x25400], desc[UR60][R4.64], !P3 ;  /* 0x254000000407cfae */ /* 0x0001e8000d901d7c */
[----:B------:R0:W-:Y:S04]  /*1c1c0*/  @!P4 LDGSTS.E.BYPASS.LTC128B.128 [R7+0x29400], desc[UR60][R4.64+0x80], !P2 ;  /* 0x294000800407cfae */ /* 0x0001e8000d101d7c */
[----:B------:R0:W-:Y:S04]  /*1c1d0*/  @!P4 LDGSTS.E.BYPASS.LTC128B.128 [R7+0x2d400], desc[UR60][R4.64+0x100], !P1 ;  /* 0x2d4001000407cfae */ /* 0x0001e8000c901d7c */
[----:B------:R0:W-:Y:S01]  /*1c1e0*/  @!P4 LDGSTS.E.BYPASS.LTC128B.128 [R7+0x31400], desc[UR60][R4.64+0x180], !P0 ;  /* 0x314001800407cfae */ /* 0x0001e2000c101d7c */
[----:B------:R-:W-:Y:S01]  /*1c1f0*/  IMAD.MOV.U32 R2, RZ, RZ, R14 ;  /* 0x000000ffff027224 */ /* 0x000fe200078e000e */
[----:B------:R-:W-:Y:S06]  /*1c200*/  BRA `(.L_x_10939) ;  /* 0xffffff9c004c7947 */ /* 0x000fec000383ffff */
.L_x_10761:
[----:B-1----:R-:W3:Y:S02]  /*1c210*/  LDL R2, [R1+0x4] ;  /* 0x0000040001027983 */ /* 0x002ee40000100800 */
[----:B---3--:R1:W3:Y:S02]  /*1c220*/  SYNCS.PHASECHK.TRANS64.TRYWAIT P0, [R2+URZ+0x32420], R0 ;  /* 0x03242000020075a7 */ /* 0x0082e4000800017f */
[----:B---3--:R-:W-:Y:S05]  /*1c230*/  @!P0 NANOSLEEP.SYNCS 0x989680 ;  /* 0x009896800000895d */ /* 0x008fea0003900000 */
[----:B------:R-:W3:Y:S02]  /*1c240*/  @!P0 SYNCS.PHASECHK.TRANS64 P0, [R2+URZ+0x32420], R0 ;  /* 0x03242000020085a7 */ /* 0x000ee4000800007f */
[----:B---3--:R-:W-:Y:S05]  /*1c250*/  @!P0 BRA `(.L_x_10761) ;  /* 0xfffffffc00ec8947 */ /* 0x008fea000383ffff */
[----:B------:R-:W-:Y:S05]  /*1c260*/  BRA `(.L_x_10940) ;  /* 0xffffff9c00c87947 */ /* 0x000fea000383ffff */
.L_x_10765:
[----:B0-----:R0:W1:Y:S02]  /*1c270*/  SYNCS.PHASECHK.TRANS64.TRYWAIT P0, [R2+URZ+0x32460], R0 ;  /* 0x03246000020075a7 */ /* 0x001064000800017f */
[----:B-1----:R-:W-:Y:S05]  /*1c280*/  @!P0 NANOSLEEP.SYNCS 0x989680 ;  /* 0x009896800000895d */ /* 0x002fea0003900000 */
[----:B------:R-:W1:Y:S02]  /*1c290*/  @!P0 SYNCS.PHASECHK.TRANS64 P0, [R2+URZ+0x32460], R0 ;  /* 0x03246000020085a7 */ /* 0x000e64000800007f */
[----:B-1----:R-:W-:Y:S05]  /*1c2a0*/  @!P0 BRA `(.L_x_10765) ;  /* 0xfffffffc00f08947 */ /* 0x002fea000383ffff */
[----:B------:R-:W-:Y:S05]  /*1c2b0*/  BRA `(.L_x_10941) ;  /* 0xffffff9c00f87947 */ /* 0x000fea000383ffff */
.L_x_10780:
[----:B-1----:R1:W2:Y:S02]  /*1c2c0*/  SYNCS.PHASECHK.TRANS64.TRYWAIT P0, [R2+URZ+0x32440], R5 ;  /* 0x03244005020075a7 */ /* 0x0022a4000800017f */
[----:B--2---:R-:W-:Y:S05]  /*1c2d0*/  @!P0 NANOSLEEP.SYNCS 0x989680 ;  /* 0x009896800000895d */ /* 0x004fea0003900000 */
[----:B------:R-:W2:Y:S02]  /*1c2e0*/  @!P0 SYNCS.PHASECHK.TRANS64 P0, [R2+URZ+0x32440], R5 ;  /* 0x03244005020085a7 */ /* 0x000ea4000800007f */
[----:B--2---:R-:W-:Y:S05]  /*1c2f0*/  @!P0 BRA `(.L_x_10780) ;  /* 0xfffffffc00f08947 */ /* 0x004fea000383ffff */
[----:B------:R-:W-:Y:S05]  /*1c300*/  BRA `(.L_x_10942) ;  /* 0xffffffa800287947 */ /* 0x000fea000383ffff */
.L_x_10785:
[----:B0-----:R0:W2:Y:S02]  /*1c310*/  SYNCS.PHASECHK.TRANS64.TRYWAIT P0, [R2+URZ+0x32460], R5 ;  /* 0x03246005020075a7 */ /* 0x0010a4000800017f */
[----:B--2---:R-:W-:Y:S05]  /*1c320*/  @!P0 NANOSLEEP.SYNCS 0x989680 ;  /* 0x009896800000895d */ /* 0x004fea0003900000 */
[----:B------:R-:W2:Y:S02]  /*1c330*/  @!P0 SYNCS.PHASECHK.TRANS64 P0, [R2+URZ+0x32460], R5 ;  /* 0x03246005020085a7 */ /* 0x000ea4000800007f */
[----:B--2---:R-:W-:Y:S05]  /*1c340*/  @!P0 BRA `(.L_x_10785) ;  /* 0xfffffffc00f08947 */ /* 0x004fea000383ffff */
[----:B------:R-:W-:Y:S05]  /*1c350*/  BRA `(.L_x_10943) ;  /* 0xffffffa800b07947 */ /* 0x000fea000383ffff */
.L_x_10796:
[----:B0-----:R0:W1:Y:S02]  /*1c360*/  SYNCS.PHASECHK.TRANS64.TRYWAIT P0, [R3+URZ+0x32440], R2 ;  /* 0x03244002030075a7 */ /* 0x001064000800017f */
[----:B-1----:R-:W-:Y:S05]  /*1c370*/  @!P0 NANOSLEEP.SYNCS 0x989680 ;  /* 0x009896800000895d */ /* 0x002fea0003900000 */
[----:B------:R-:W1:Y:S02]  /*1c380*/  @!P0 SYNCS.PHASECHK.TRANS64 P0, [R3+URZ+0x32440], R2 ;  /* 0x03244002030085a7 */ /* 0x000e64000800007f */
[----:B-1----:R-:W-:Y:S05]  /*1c390*/  @!P0 BRA `(.L_x_10796) ;  /* 0xfffffffc00f08947 */ /* 0x002fea000383ffff */
[----:B------:R-:W-:Y:S05]  /*1c3a0*/  BRA `(.L_x_10944) ;  /* 0xffffffb000c07947 */ /* 0x000fea000383ffff */
.L_x_10801:
[----:B-1----:R1:W2:Y:S02]  /*1c3b0*/  SYNCS.PHASECHK.TRANS64.TRYWAIT P0, [R3+URZ+0x32460], R2 ;  /* 0x03246002030075a7 */ /* 0x0022a4000800017f */
[----:B--2---:R-:W-:Y:S05]  /*1c3c0*/  @!P0 NANOSLEEP.SYNCS 0x989680 ;  /* 0x009896800000895d */ /* 0x004fea0003900000 */
[----:B------:R-:W2:Y:S02]  /*1c3d0*/  @!P0 SYNCS.PHASECHK.TRANS64 P0, [R3+URZ+0x32460], R2 ;  /* 0x03246002030085a7 */ /* 0x000ea4000800007f */
[----:B--2---:R-:W-:Y:S05]  /*1c3e0*/  @!P0 BRA `(.L_x_10801) ;  /* 0xfffffffc00f08947 */ /* 0x004fea000383ffff */
[----:B------:R-:W-:Y:S05]  /*1c3f0*/  BRA `(.L_x_10945) ;  /* 0xffffffb400447947 */ /* 0x000fea000383ffff */
.L_x_10812:
[----:B0-----:R0:W1:Y:S02]  /*1c400*/  SYNCS.PHASECHK.TRANS64.TRYWAIT P0, [R3+URZ+0x32440], R2 ;  /* 0x03244002030075a7 */ /* 0x001064000800017f */
[----:B-1----:R-:W-:Y:S05]  /*1c410*/  @!P0 NANOSLEEP.SYNCS 0x989680 ;  /* 0x009896800000895d */ /* 0x002fea0003900000 */
[----:B------:R-:W1:Y:S02]  /*1c420*/  @!P0 SYNCS.PHASECHK.TRANS64 P0, [R3+URZ+0x32440], R2 ;  /* 0x03244002030085a7 */ /* 0x000e64000800007f */
[----:B-1----:R-:W-:Y:S05]  /*1c430*/  @!P0 BRA `(.L_x_10812) ;  /* 0xfffffffc00f08947 */ /* 0x002fea000383ffff */
[----:B------:R-:W-:Y:S05]  /*1c440*/  BRA `(.L_x_10946) ;  /* 0xffffffbc00307947 */ /* 0x000fea000383ffff */
.L_x_10817:
[----:B-1----:R1:W2:Y:S02]  /*1c450*/  SYNCS.PHASECHK.TRANS64.TRYWAIT P0, [R3+URZ+0x32460], R2 ;  /* 0x03246002030075a7 */ /* 0x0022a4000800017f */
[----:B--2---:R-:W-:Y:S05]  /*1c460*/  @!P0 NANOSLEEP.SYNCS 0x989680 ;  /* 0x009896800000895d */ /* 0x004fea0003900000 */
[----:B------:R-:W2:Y:S02]  /*1c470*/  @!P0 SYNCS.PHASECHK.TRANS64 P0, [R3+URZ+0x32460], R2 ;  /* 0x03246002030085a7 */ /* 0x000ea4000800007f */
[----:B--2---:R-:W-:Y:S05]  /*1c480*/  @!P0 BRA `(.L_x_10817) ;  /* 0xfffffffc00f08947 */ /* 0x004fea000383ffff */
[----:B------:R-:W-:Y:S05]  /*1c490*/  BRA `(.L_x_10947) ;  /* 0xffffffbc00b87947 */ /* 0x000fea000383ffff */
.L_x_10829:
[----:B------:R-:W-:Y:S01]  /*1c4a0*/  BSSY B0, `(.L_x_10948) ;  /* 0x0000008000007945 */ /* 0x000fe20003800000 */
[----:B------:R-:W-:Y:S02]  /*1c4b0*/  IMAD.MOV.U32 R13, RZ, RZ, R16 ;  /* 0x000000ffff0d7224 */ /* 0x000fe400078e0010 */
[----:B------:R-:W-:Y:S02]  /*1c4c0*/  IMAD.MOV.U32 R12, RZ, RZ, RZ ;  /* 0x000000ffff0c7224 */ /* 0x000fe400078e00ff */
[----:B------:R-:W-:Y:S02]  /*1c4d0*/  IMAD.MOV.U32 R11, RZ, RZ, 0x1f ;  /* 0x0000001fff0b7424 */ /* 0x000fe400078e00ff */
[----:B------:R-:W-:-:S07]  /*1c4e0*/  IMAD.MOV.U32 R15, RZ, RZ, -0x1 ;  /* 0xffffffffff0f7424 */ /* 0x000fce00078e00ff */
[----:B-1--45:R-:W-:Y:S05]  /*1c4f0*/  WARPSYNC.COLLECTIVE R15, `(.L_x_10949) ;  /* 0x000000000f087348 */ /* 0x032fea0003c00000 */
[----:B------:R0:W2:Y:S02]  /*1c500*/  SHFL.IDX P6, R14, R13, R12, R11 ;  /* 0x0000000c0d0e7389 */ /* 0x0000a400000c000b */
[----:B012-45:R-:W-:Y:S01]  /*1c510*/  ENDCOLLECTIVE ;  /* 0x000000000000791b */ /* 0x037fe20003800000 */
.L_x_10949:
[----:B------:R-:W-:Y:S05]  /*1c520*/  BSYNC B0 ;  /* 0x0000000000007941 */ /* 0x000fea0003800000 */
.L_x_10948:
        /* <DEDUP_REMOVED lines=9> */
.L_x_10950:
        /* <DEDUP_REMOVED lines=18> */
.L_x_10951:
        /* <DEDUP_REMOVED lines=8> */
.L_x_10952:
        /* <DEDUP_REMOVED lines=8> */
.L_x_10953:
        /* <DEDUP_REMOVED lines=8> */
.L_x_10954:
        /* <DEDUP_REMOVED lines=8> */
.L_x_10955:
        /* <DEDUP_REMOVED lines=9> */
.L_x_10956:
[----:B------:R-:W-:Y:S01]  /*1c970*/  IMAD.MOV.U32 R6, RZ, RZ, R14 ;  /* 0x000000ffff067224 */ /* 0x000fe200078e000e */
[----:B------:R-:W-:Y:S06]  /*1c980*/  BRA `(.L_x_10957) ;  /* 0xffffffc400107947 */ /* 0x000fec000383ffff */
.L_x_10834:
[----:B------:R-:W-:Y:S01]  /*1c990*/  BSSY B0, `(.L_x_10958) ;  /* 0x0000008000007945 */ /* 0x000fe20003800000 */
[----:B-----5:R-:W-:Y:S01]  /*1c9a0*/  IMAD.MOV.U32 R13, RZ, RZ, R2 ;  /* 0x000000ffff0d7224 */ /* 0x020fe200078e0002 */
[----:B------:R-:W-:Y:S01]  /*1c9b0*/  MOV R15, 0xffffffff ;  /* 0xffffffff000f7802 */ /* 0x000fe20000000f00 */
[----:B------:R-:W-:Y:S02]  /*1c9c0*/  IMAD.MOV.U32 R12, RZ, RZ, 0x1 ;  /* 0x00000001ff0c7424 */ /* 0x000fe400078e00ff */
[----:B------:R-:W-:-:S07]  /*1c9d0*/  IMAD.MOV.U32 R11, RZ, RZ, RZ ;  /* 0x000000ffff0b7224 */ /* 0x000fce00078e00ff */
[----:B0---4-:R-:W-:Y:S05]  /*1c9e0*/  WARPSYNC.COLLECTIVE R15, `(.L_x_10959) ;  /* 0x000000000f087348 */ /* 0x011fea0003c00000 */
[----:B------:R1:W2:Y:S02]  /*1c9f0*/  SHFL.UP P6, R14, R13, R12, R11 ;  /* 0x0400000c0d0e7389 */ /* 0x0002a400000c000b */
[----:B012-4-:R-:W-:Y:S01]  /*1ca00*/  ENDCOLLECTIVE ;  /* 0x000000000000791b */ /* 0x017fe20003800000 */
.L_x_10959:
[----:B------:R-:W-:Y:S05]  /*1ca10*/  BSYNC B0 ;  /* 0x0000000000007941 */ /* 0x000fea0003800000 */
.L_x_10958:
        /* <DEDUP_REMOVED lines=10> */
.L_x_10960:
        /* <DEDUP_REMOVED lines=8> */
.L_x_10961:
        /* <DEDUP_REMOVED lines=8> */
.L_x_10962:
        /* <DEDUP_REMOVED lines=8> */
.L_x_10963:
        /* <DEDUP_REMOVED lines=9> */
.L_x_10964:
[----:B------:R-:W-:Y:S01]  /*1ccd0*/  IMAD.MOV.U32 R6, RZ, RZ, R14 ;  /* 0x000000ffff067224 */ /* 0x000fe200078e000e */
[----:B------:R-:W-:Y:S06]  /*1cce0*/  BRA `(.L_x_10965) ;  /* 0xffffffc000d47947 */ /* 0x000fec000383ffff */
.L_x_10836:
[----:B------:R-:W-:Y:S01]  /*1ccf0*/  BSSY B0, `(.L_x_10966) ;  /* 0x0000006000007945 */ /* 0x000fe20003800000 */
[----:B------:R-:W-:Y:S01]  /*1cd00*/  PLOP3.LUT P6, PT, P6, PT, PT, 0x8, 0x0 ;  /* 0x000000000000781c */ /* 0x000fe200037ce170 */
[----:B------:R-:W-:-:S12]  /*1cd10*/  IMAD.MOV.U32 R15, RZ, RZ, -0x1 ;  /* 0xffffffffff0f7424 */ /* 0x000fd800078e00ff */
[----:B0---45:R-:W-:Y:S05]  /*1cd20*/  WARPSYNC.COLLECTIVE R15, `(.L_x_10967) ;  /* 0x000000000f087348 */ /* 0x031fea0003c00000 */
[----:B------:R-:W-:Y:S01]  /*1cd30*/  VOTE.ANY R14, PT, P6 ;  /* 0x00000000000e7806 */ /* 0x000fe200030e0100 */
[----:B0---45:R-:W-:Y:S06]  /*1cd40*/  ENDCOLLECTIVE ;  /* 0x000000000000791b */ /* 0x031fec0003800000 */
.L_x_10967:
[----:B------:R-:W-:Y:S05]  /*1cd50*/  BSYNC B0 ;  /* 0x0000000000007941 */ /* 0x000fea0003800000 */
.L_x_10966:
[----:B------:R-:W-:Y:S02]  /*1cd60*/  IMAD.MOV.U32 R5, RZ, RZ, R14 ;  /* 0x000000ffff057224 */ /* 0x000fe400078e000e */
[----:B------:R-:W-:Y:S02]  /*1cd70*/  IMAD.MOV.U32 R13, RZ, RZ, R2 ;  /* 0x000000ffff0d7224 */ /* 0x000fe400078e0002 */
[----:B------:R-:W0:Y:S01]  /*1cd80*/  POPC R4, R5 ;  /* 0x0000000500047309 */ /* 0x000e220000000000 */
[----:B------:R-:W-:Y:S02]  /*1cd90*/  IMAD.MOV.U32 R11, RZ, RZ, 0x1f ;  /* 0x0000001fff0b7424 */ /* 0x000fe400078e00ff */
[----:B------:R-:W-:Y:S01]  /*1cda0*/  IMAD.MOV.U32 R15, RZ, RZ, -0x1 ;  /* 0xffffffffff0f7424 */ /* 0x000fe200078e00ff */
[----:B0-----:R-:W-:-:S07]  /*1cdb0*/  MOV R12, R4 ;  /* 0x00000004000c7202 */ /* 0x001fce0000000f00 */
[----:B------:R-:W-:Y:S05]  /*1cdc0*/  WARPSYNC.COLLECTIVE R15, `(.L_x_10968) ;  /* 0x000000000f087348 */ /* 0x000fea0003c00000 */
[----:B------:R0:W1:Y:S02]  /*1cdd0*/  SHFL.IDX P6, R14, R13, R12, R11 ;  /* 0x0000000c0d0e7389 */ /* 0x00006400000c000b */
[----:B01----:R-:W-:Y:S01]  /*1cde0*/  ENDCOLLECTIVE ;  /* 0x000000000000791b */ /* 0x003fe20003800000 */
.L_x_10968:
[----:B------:R-:W-:Y:S01]  /*1cdf0*/  IMAD.MOV.U32 R17, RZ, RZ, R14 ;  /* 0x000000ffff117224 */ /* 0x000fe200078e000e */
[----:B------:R-:W-:Y:S06]  /*1ce00*/  BRA `(.L_x_10969) ;  /* 0xffffffc000c47947 */ /* 0x000fec000383ffff */
.L_x_10838:
[----:B------:R-:W-:Y:S01]  /*1ce10*/  BSSY B0, `(.L_x_10970) ;  /* 0x0000007000007945 */ /* 0x000fe20003800000 */
[----:B------:R-:W-:Y:S02]  /*1ce20*/  IMAD.MOV.U32 R13, RZ, RZ, R3 ;  /* 0x000000ffff0d7224 */ /* 0x000fe400078e0003 */
[----:B------:R-:W-:Y:S02]  /*1ce30*/  IMAD.MOV.U32 R11, RZ, RZ, 0x1f ;  /* 0x0000001fff0b7424 */ /* 0x000fe400078e00ff */
[----:B------:R-:W-:-:S07]  /*1ce40*/  IMAD.MOV.U32 R15, RZ, RZ, -0x1 ;  /* 0xffffffffff0f7424 */ /* 0x000fce00078e00ff */
[----:B0-2-45:R-:W-:Y:S05]  /*1ce50*/  WARPSYNC.COLLECTIVE R15, `(.L_x_10971) ;  /* 0x000000000f087348 */ /* 0x035fea0003c00000 */
[----:B------:R1:W3:Y:S02]  /*1ce60*/  SHFL.IDX P6, R14, R13, R12, R11 ;  /* 0x0000000c0d0e7389 */ /* 0x0002e400000c000b */
[----:B012345:R-:W-:Y:S01]  /*1ce70*/  ENDCOLLECTIVE ;  /* 0x000000000000791b */ /* 0x03ffe20003800000 */
.L_x_10971:
[----:B------:R-:W-:Y:S05]  /*1ce80*/  BSYNC B0 ;  /* 0x0000000000007941 */ /* 0x000fea0003800000 */
.L_x_10970:
[----:B------:R-:W-:Y:S01]  /*1ce90*/  IMAD.MOV.U32 R2, RZ, RZ, R14 ;  /* 0x000000ffff027224 */ /* 0x000fe200078e000e */
[----:B------:R-:W-:Y:S06]  /*1cea0*/  BRA `(.L_x_10837) ;  /* 0xffffffc000b87947 */ /* 0x000fec000383ffff */
.L_x_10842:
[----:B0-----:R0:W1:Y:S02]  /*1ceb0*/  SYNCS.PHASECHK.TRANS64.TRYWAIT P0, [R0+URZ+0x32420], R3 ;  /* 0x03242003000075a7 */ /* 0x001064000800017f */
[----:B-1----:R-:W-:Y:S05]  /*1cec0*/  @!P0 NANOSLEEP.SYNCS 0x989680 ;  /* 0x009896800000895d */ /* 0x002fea0003900000 */
[----:B------:R-:W1:Y:S02]  /*1ced0*/  @!P0 SYNCS.PHASECHK.TRANS64 P0, [R0+URZ+0x32420], R3 ;  /* 0x03242003000085a7 */ /* 0x000e64000800007f */
[----:B-1----:R-:W-:Y:S05]  /*1cee0*/  @!P0 BRA `(.L_x_10842) ;  /* 0xfffffffc00f08947 */ /* 0x002fea000383ffff */
[----:B------:R-:W-:Y:S05]  /*1cef0*/  BRA `(.L_x_10972) ;  /* 0xffffffc400ac7947 */ /* 0x000fea000383ffff */
.L_x_10843:
        /* <DEDUP_REMOVED lines=8> */
[----:B0---45:R-:W-:Y:S05]  /*1cf80*/  WARPSYNC.COLLECTIVE R15, `(.L_x_10974) ;  /* 0x000000000f087348 */ /* 0x031fea0003c00000 */
[----:B------:R1:W2:Y:S02]  /*1cf90*/  SHFL.IDX P6, R14, R13, R12, R11 ;  /* 0x0000000c0d0e7389 */ /* 0x0002a400000c000b */
[----:B012-45:R-:W-:Y:S01]  /*1cfa0*/  ENDCOLLECTIVE ;  /* 0x000000000000791b */ /* 0x037fe20003800000 */
.L_x_10974:
[----:B------:R-:W-:Y:S05]  /*1cfb0*/  BSYNC B0 ;  /* 0x0000000000007941 */ /* 0x000fea0003800000 */
.L_x_10973:
[----:B------:R-:W-:Y:S05]  /*1cfc0*/  BRA `(.L_x_10975) ;  /* 0xffffffc400947947 */ /* 0x000fea000383ffff */
.L_x_10844:
[----:B------:R-:W-:Y:S01]  /*1cfd0*/  BSSY B0, `(.L_x_10976) ;  /* 0x0000006000007945 */ /* 0x000fe20003800000 */
[----:B------:R-:W-:-:S07]  /*1cfe0*/  IMAD.MOV.U32 R15, RZ, RZ, -0x1 ;  /* 0xffffffffff0f7424 */ /* 0x000fce00078e00ff */
[----:B01--45:R-:W-:Y:S05]  /*1cff0*/  WARPSYNC.COLLECTIVE R15, `(.L_x_10977) ;  /* 0x000000000f0c7348 */ /* 0x033fea0003c00000 */
[----:B------:R-:W-:Y:S02]  /*1d000*/  ELECT P6, UR62, PT ;  /* 0x00000000003e782f */ /* 0x000fe400038c0000 */
[----:B------:R-:W-:Y:S01]  /*1d010*/  MOV R14, UR62 ;  /* 0x0000003e000e7c02 */ /* 0x000fe20008000f00 */
[----:B01--45:R-:W-:Y:S10]  /*1d020*/  ENDCOLLECTIVE ;  /* 0x000000000000791b */ /* 0x033ff40003800000 */
.L_x_10977:
[----:B------:R-:W-:Y:S05]  /*1d030*/  BSYNC B0 ;  /* 0x0000000000007941 */ /* 0x000fea0003800000 */
.L_x_10976:
[----:B------:R-:W-:Y:S05]  /*1d040*/  BRA `(.L_x_10978) ;  /* 0xffffffc400887947 */ /* 0x000fea000383ffff */
.L_x_10846:
[----:B0-----:R0:W1:Y:S02]  /*1d050*/  SYNCS.PHASECHK.TRANS64.TRYWAIT P0, [R6+URZ], R5 ;  /* 0x00000005060075a7 */ /* 0x001064000800017f */
[----:B-1----:R-:W-:Y:S05]  /*1d060*/  @!P0 NANOSLEEP.SYNCS 0x989680 ;  /* 0x009896800000895d */ /* 0x002fea0003900000 */
[----:B------:R-:W1:Y:S02]  /*1d070*/  @!P0 SYNCS.PHASECHK.TRANS64 P0, [R6+URZ], R5 ;  /* 0x00000005060085a7 */ /* 0x000e64000800007f */
[----:B-1----:R-:W-:Y:S05]  /*1d080*/  @!P0 BRA `(.L_x_10846) ;  /* 0xfffffffc00f08947 */ /* 0x002fea000383ffff */
[----:B------:R-:W-:Y:S05]  /*1d090*/  BRA `(.L_x_10979) ;  /* 0xffffffc400c47947 */ /* 0x000fea000383ffff */
.L_x_10847:
[----:B-1----:R1:W2:Y:S02]  /*1d0a0*/  SYNCS.PHASECHK.TRANS64.TRYWAIT P0, [R7+URZ], R2 ;  /* 0x00000002070075a7 */ /* 0x0022a4000800017f */
[----:B--2---:R-:W-:Y:S05]  /*1d0b0*/  @!P0 NANOSLEEP.SYNCS 0x989680 ;  /* 0x009896800000895d */ /* 0x004fea0003900000 */
[----:B------:R-:W2:Y:S02]  /*1d0c0*/  @!P0 SYNCS.PHASECHK.TRANS64 P0, [R7+URZ], R2 ;  /* 0x00000002070085a7 */ /* 0x000ea4000800007f */
[----:B--2---:R-:W-:Y:S05]  /*1d0d0*/  @!P0 BRA `(.L_x_10847) ;  /* 0xfffffffc00f08947 */ /* 0x004fea000383ffff */
[----:B------:R-:W-:Y:S05]  /*1d0e0*/  BRA `(.L_x_10980) ;  /* 0xffffffc400b87947 */ /* 0x000fea000383ffff */
.L_x_10849:
[----:B--2---:R2:W3:Y:S02]  /*1d0f0*/  SYNCS.PHASECHK.TRANS64.TRYWAIT P0, [R4+URZ], R5 ;  /* 0x00000005040075a7 */ /* 0x0044e4000800017f */
[----:B---3--:R-:W-:Y:S05]  /*1d100*/  @!P0 NANOSLEEP.SYNCS 0x989680 ;  /* 0x009896800000895d */ /* 0x008fea0003900000 */
[----:B------:R-:W3:Y:S02]  /*1d110*/  @!P0 SYNCS.PHASECHK.TRANS64 P0, [R4+URZ], R5 ;  /* 0x00000005040085a7 */ /* 0x000ee4000800007f */
[----:B---3--:R-:W-:Y:S05]  /*1d120*/  @!P0 BRA `(.L_x_10849) ;  /* 0xfffffffc00f08947 */ /* 0x008fea000383ffff */
[----:B------:R-:W-:Y:S05]  /*1d130*/  BRA `(.L_x_10981) ;  /* 0xffffffc400c07947 */ /* 0x000fea000383ffff */
.L_x_10982:
        /* <DEDUP_REMOVED lines=12> */
.L_x_15310:


//--------------------- .text._ZN7cutlass13device_kernelIN5flash11enable_sm90INS1_16FlashAttnFwdSm90INS1_25CollectiveMainloopFwdSm90ILi2EN4cute5tupleIJNS5_1CILi1EEES8_S8_EEENS6_IJNS7_ILi128EEENS7_ILi96EEENS7_ILi64EEEEEELi256ENS_6half_tEfNS_4arch4Sm90ELb0ELb1ELb1ELb0ELb0ELb0ELb0ELb1ELb0ELb1ELb0ELb0EEENS1_21CollectiveEpilogueFwdINS6_IJSA_NS7_ILi256EEESB_EEES9_SE_SG_Li256ELb0ELb1ELb0ELb0EEENS1_30DynamicPersistentTileSchedulerILi256ELi128ELb0ELb1ELb1EEEEEEEEEvNT_6ParamsE --------------------------
	.section	.text._ZN7cutlass13device_kernelIN5flash11enable_sm90INS1_16FlashAttnFwdSm90INS1_25CollectiveMainloopFwdSm90ILi2EN4cute5tupleIJNS5_1CILi1EEES8_S8_EEENS6_IJNS7_ILi128EEENS7_ILi96EEENS7_ILi64EEEEEELi256ENS_6half_tEfNS_4arch4Sm90ELb0ELb1ELb1ELb0ELb0ELb0ELb0ELb1ELb0ELb1ELb0ELb0EEENS1_21CollectiveEpilogueFwdINS6_IJSA_NS7_ILi256EEESB_EEES9_SE_SG_Li256ELb0ELb1ELb0ELb0EEENS1_30DynamicPersistentTileSchedulerILi256ELi128ELb0ELb1ELb1EEEEEEEEEvNT_6ParamsE,"ax",@progbits
	.align	128
.text._ZN7cutlass13device_kernelIN5flash11enable_sm90INS1_16FlashAttnFwdSm90INS1_25CollectiveMainloopFwdSm90ILi2EN4cute5tupleIJNS5_1CILi1EEES8_S8_EEENS6_IJNS7_ILi128EEENS7_ILi96EEENS7_ILi64EEEEEELi256ENS_6half_tEfNS_4arch4Sm90ELb0ELb1ELb1ELb0ELb0ELb0ELb0ELb1ELb0ELb1ELb0ELb0EEENS1_21CollectiveEpilogueFwdINS6_IJSA_NS7_ILi256EEESB_EEES9_SE_SG_Li256ELb0ELb1ELb0ELb0EEENS1_30DynamicPersistentTileSchedulerILi256ELi128ELb0ELb1ELb1EEEEEEEEEvNT_6ParamsE:
        .type           _ZN7cutlass13device_kernelIN5flash11enable_sm90INS1_16FlashAttnFwdSm90INS1_25CollectiveMainloopFwdSm90ILi2EN4cute5tupleIJNS5_1CILi1EEES8_S8_EEENS6_IJNS7_ILi128EEENS7_ILi96EEENS7_ILi64EEEEEELi256ENS_6half_tEfNS_4arch4Sm90ELb0ELb1ELb1ELb0ELb0ELb0ELb0ELb1ELb0ELb1ELb0ELb0EEENS1_21CollectiveEpilogueFwdINS6_IJSA_NS7_ILi256EEESB_EEES9_SE_SG_Li256ELb0ELb1ELb0ELb0EEENS1_30DynamicPersistentTileSchedulerILi256ELi128ELb0ELb1ELb1EEEEEEEEEvNT_6ParamsE,@function
        .size           _ZN7cutlass13device_kernelIN5flash11enable_sm90INS1_16FlashAttnFwdSm90INS1_25CollectiveMainloopFwdSm90ILi2EN4cute5tupleIJNS5_1CILi1EEES8_S8_EEENS6_IJNS7_ILi128EEENS7_ILi96EEENS7_ILi64EEEEEELi256ENS_6half_tEfNS_4arch4Sm90ELb0ELb1ELb1ELb0ELb0ELb0ELb0ELb1ELb0ELb1ELb0ELb0EEENS1_21CollectiveEpilogueFwdINS6_IJSA_NS7_ILi256EEESB_EEES9_SE_SG_Li256ELb0ELb1ELb0ELb0EEENS1_30DynamicPersistentTileSchedulerILi256ELi128ELb0ELb1ELb1EEEEEEEEEvNT_6ParamsE,(.L_x_15311 - _ZN7cutlass13device_kernelIN5flash11enable_sm90INS1_16FlashAttnFwdSm90INS1_25CollectiveMainloopFwdSm90ILi2EN4cute5tupleIJNS5_1CILi1EEES8_S8_EEENS6_IJNS7_ILi128EEENS7_ILi96EEENS7_ILi64EEEEEELi256ENS_6half_tEfNS_4arch4Sm90ELb0ELb1ELb1ELb0ELb0ELb0ELb0ELb1ELb0ELb1ELb0ELb0EEENS1_21CollectiveEpilogueFwdINS6_IJSA_NS7_ILi256EEESB_EEES9_SE_SG_Li256ELb0ELb1ELb0ELb0EEENS1_30DynamicPersistentTileSchedulerILi256ELi128ELb0ELb1ELb1EEEEEEEEEvNT_6ParamsE)
        .other          _ZN7cutlass13device_kernelIN5flash11enable_sm90INS1_16FlashAttnFwdSm90INS1_25CollectiveMainloopFwdSm90ILi2EN4cute5tupleIJNS5_1CILi1EEES8_S8_EEENS6_IJNS7_ILi128EEENS7_ILi96EEENS7_ILi64EEEEEELi256ENS_6half_tEfNS_4arch4Sm90ELb0ELb1ELb1ELb0ELb0ELb0ELb0ELb1ELb0ELb1ELb0ELb0EEENS1_21CollectiveEpilogueFwdINS6_IJSA_NS7_ILi256EEESB_EEES9_SE_SG_Li256ELb0ELb1ELb0ELb0EEENS1_30DynamicPersistentTileSchedulerILi256ELi128ELb0ELb1ELb1EEEEEEEEEvNT_6ParamsE,@"STO_CUDA_ENTRY STV_DEFAULT"
_ZN7cutlass13device_kernelIN5flash11enable_sm90INS1_16FlashAttnFwdSm90INS1_25CollectiveMainloopFwdSm90ILi2EN4cute5tupleIJNS5_1CILi1EEES8_S8_EEENS6_IJNS7_ILi128EEENS7_ILi96EEENS7_ILi64EEEEEELi256ENS_6half_tEfNS_4arch4Sm90ELb0ELb1ELb1ELb0ELb0ELb0ELb0ELb1ELb0ELb1ELb0ELb0EEENS1_21CollectiveEpilogueFwdINS6_IJSA_NS7_ILi256EEESB_EEES9_SE_SG_Li256ELb0ELb1ELb0ELb0EEENS1_30DynamicPersistentTileSchedulerILi256ELi128ELb0ELb1ELb1EEEEEEEEEvNT_6ParamsE:
        /* <DEDUP_REMOVED lines=18> */
.L_x_10984:
[----:B------:R-:W-:Y:S05]  /*0120*/  BSYNC B0 ;  /* 0x0000000000007941 */ /* 0x000fea0003800000 */
.L_x_10983:
        /* <DEDUP_REMOVED lines=41> */
.L_x_10985:
        /* <DEDUP_REMOVED lines=22> */
.L_x_10986:
        /* <DEDUP_REMOVED lines=18> */
.L_x_10987:
        /* <DEDUP_REMOVED lines=22> */
.L_x_10988:
        /* <DEDUP_REMOVED lines=22> */
.L_x_10989:
[----:B------:R-:W-:Y:S01]  /*0900*/  PLOP3.LUT P0, PT, PT, PT, UP0, 0x80, 0x0 ;  /* 0x000000000000781c */ /* 0x000fe20003f0f008 */
[----:B------:R-:W-:Y:S01]  /*0910*/  UMOV UR41, 0x1 ;  /* 0x0000000100297882 */ /* 0x000fe20000000000 */
[----:B------:R-:W-:Y:S01]  /*0920*/  NOP ;  /* 0x0000000000007918 */ /* 0x000fe20000000000 */
[----:B------:R-:W-:Y:S01]  /*0930*/  USEL UR41, UR41, 0x2, !UP0 ;  /* 0x0000000229297887 */ /* 0x000fe2000c000000 */
[----:B------:R-:W-:Y:S01]  /*0940*/  ULDC.64 UR46, c[0x0][0x208] ;  /* 0x00008200002e7ab9 */ /* 0x000fe20000000a00 */
[----:B012-4-:R-:W-:Y:S08]  /*0950*/  BAR.SYNC.DEFER_BLOCKING 0x0 ;  /* 0x0000000000007b1d */ /* 0x017ff00000010000 */
[----:B------:R-:W-:Y:S05]  /*0960*/  @!P0 BRA `(.L_x_10990) ;  /* 0x00000108004c8947 */ /* 0x000fea0003800000 */
.L_x_10991:
[----:B------:R-:W-:-:S08]  /*0970*/  NOP ;  /* 0x0000000000007918 */ /* 0x000fd00000000000 */
[----:B------:R-:W0:Y:S02]  /*0980*/  USETMAXREG.TRY_ALLOC.CTAPOOL UP0, 0xf0 ;  /* 0x000000f0000079c8 */ /* 0x000e240008000600 */
[----:B0-----:R-:W-:-:S13]  /*0990*/  PLOP3.LUT P0, PT, PT, PT, UP0, 0x80, 0x0 ;  /* 0x000000000000781c */ /* 0x001fda0003f0f008 */
[----:B------:R-:W-:Y:S05]  /*09a0*/  @!P0 BRA `(.L_x_10991) ;  /* 0xfffffffc00f08947 */ /* 0x000fea000383ffff */
[----:B------:R-:W0:Y:S01]  /*09b0*/  S2R R0, SR_TID.X ;  /* 0x0000000000007919 */ /* 0x000e220000002100 */
[----:B------:R-:W1:Y:S08]  /*09c0*/  S2UR UR4, SR_CTAID.X ;  /* 0x00000000000479c3 */ /* 0x000e700000002500 */
[----:B------:R-:W-:Y:S08]  /*09d0*/  BAR.ARV 0x4, 0x180 ;  /* 0x0106000000007b1d */ /* 0x000ff00000002000 */
[----:B------:R-:W-:Y:S06]  /*09e0*/  BAR.ARV 0x8, 0x180 ;  /* 0x0206000000007b1d */ /* 0x000fec0000002000 */
[----:B0-----:R-:W-:-:S04]  /*09f0*/  SHF.R.U32.HI R0, RZ, 0x7, R0 ;  /* 0x00000007ff007819 */ /* 0x001fc80000011600 */
[----:B------:R-:W-:Y:S02]  /*0a00*/  ISETP.NE.AND P0, PT, R0, 0x1, PT ;  /* 0x000000010000780c */ /* 0x000fe40003f05270 */
[----:B------:R-:W1:Y:S11]  /*0a10*/  LDC R0, c[0x0][0xc38] ;  /* 0x00030e00ff007b82 */ /* 0x000e760000000800 */
[----:B------:R-:W-:Y:S06]  /*0a20*/  @!P0 BAR.ARV 0x9, 0x100 ;  /* 0x0244000000008b1d */ /* 0x000fec0000002000 */
[----:B-1----:R-:W-:-:S13]  /*0a30*/  ISETP.LE.AND P0, PT, R0, UR4, PT ;  /* 0x0000000400007c0c */ /* 0x002fda000bf03270 */
[----:B------:R-:W-:Y:S05]  /*0a40*/  @P0 EXIT ;  /* 0x000000000000094d */ /* 0x000fea0003800000 */
[----:B------:R-:W0:Y:S01]  /*0a50*/  S2R R2, SR_TID.X ;  /* 0x0000000000027919 */ /* 0x000e220000002100 */
[----:B------:R-:W-:Y:S01]  /*0a60*/  ULOP3.LUT UR44, UR41, 0x1, URZ, 0xfc, !UPT ;  /* 0x00000001292c7892 */ /* 0x000fe2000f8efc3f */
        /* <DEDUP_REMOVED lines=14> */
[----:B------:R-:W-:Y:S02]  /*0b50*/  LEA.HI R6, R0, R213, RZ, 0x2 ;  /* 0x000000d500067211 */ /* 0x000fe400078f10ff */
[----:B------:R-:W-:Y:S02]  /*0b60*/  LEA.HI R9, R8, R205, RZ, 0x2 ;  /* 0x000000cd08097211 */ /* 0x000fe400078f10ff */
[----:B------:R-:W-:Y:S02]  /*0b70*/  SHF.R.S32.HI R5, RZ, 0x4, R2 ;  /* 0x00000004ff057819 */ /* 0x000fe40000011402 */
[----:B------:R-:W-:-:S02]  /*0b80*/  SHF.R.S32.HI R10, RZ, 0x2, R9 ;  /* 0x00000002ff0a7819 */ /* 0x000fc40000011409 */
[----:B------:R-:W-:Y:S02]  /*0b90*/  SHF.R.S32.HI R11, RZ, 0x1f, R9 ;  /* 0x0000001fff0b7819 */ /* 0x000fe40000011409 */
[----:B------:R-:W-:Y:S02]  /*0ba0*/  LOP3.LUT R4, R2, 0x3fffff0, RZ, 0xc0, !PT ;  /* 0x03fffff002047812 */ /* 0x000fe400078ec0ff */
[----:B------:R-:W-:Y:S02]  /*0bb0*/  LOP3.LUT R6, R6, 0xfffffffc, RZ, 0xc0, !PT ;  /* 0xfffffffc06067812 */ /* 0x000fe400078ec0ff */
[----:B------:R-:W-:Y:S01]  /*0bc0*/  LEA.HI R0, R0, R213, RZ, 0x3 ;  /* 0x000000d500007211 */ /* 0x000fe200078f18ff */
[----:B------:R-:W-:Y:S01]  /*0bd0*/  IMAD.IADD R4, R213, 0x1, -R4 ;  /* 0x00000001d5047824 */ /* 0x000fe200078e0a04 */
[----:B------:R-:W-:Y:S01]  /*0be0*/  LEA.HI R11, R11, R10, RZ, 0x3 ;  /* 0x0000000a0b0b7211 */ /* 0x000fe200078f18ff */
[----:B------:R-:W-:Y:S01]  /*0bf0*/  IMAD.IADD R6, R213, 0x1, -R6 ;  /* 0x00000001d5067824 */ /* 0x000fe200078e0a06 */
[----:B------:R-:W-:Y:S01]  /*0c00*/  LEA.HI R2, R2, R5, RZ, 0x1 ;  /* 0x0000000502027211 */ /* 0x000fe200078f08ff */
[----:B------:R-:W-:Y:S01]  /*0c10*/  IMAD R7, R4, 0x40, R7 ;  /* 0x0000004004077824 */ /* 0x000fe200078e0207 */
[----:B------:R-:W-:-:S02]  /*0c20*/  LOP3.LUT R202, R0, 0xfffffff8, RZ, 0xc0, !PT ;  /* 0xfffffff800ca7812 */ /* 0x000fc400078ec0ff */
[----:B------:R-:W-:Y:S02]  /*0c30*/  LOP3.LUT R11, R11, 0xfffffff8, RZ, 0xc0, !PT ;  /* 0xfffffff80b0b7812 */ /* 0x000fe400078ec0ff */
[----:B------:R-:W-:Y:S01]  /*0c40*/  LEA.HI R8, R8, R205, RZ, 0x5 ;  /* 0x000000cd08087211 */ /* 0x000fe200078f28ff */
[----:B------:R-:W-:Y:S01]  /*0c50*/  IMAD.IADD R202, R213, 0x1, -R202 ;  /* 0x00000001d5ca7824 */ /* 0x000fe200078e0aca */
[----:B------:R-:W-:Y:S01]  /*0c60*/  LEA.HI R3, R3, R206, RZ, 0x1 ;  /* 0x000000ce03037211 */ /* 0x000fe200078f08ff */
[----:B------:R-:W-:Y:S01]  /*0c70*/  IMAD.IADD R11, R10, 0x1, -R11 ;  /* 0x000000010a0b7824 */ /* 0x000fe200078e0a0b */
[----:B------:R-:W-:Y:S01]  /*0c80*/  LOP3.LUT R2, R2, 0x1ffffffe, RZ, 0xc0, !PT ;  /* 0x1ffffffe02027812 */ /* 0x000fe200078ec0ff */
[----:B------:R-:W-:Y:S01]  /*0c90*/  IMAD.SHL.U32 R19, R202, 0x8, RZ ;  /* 0x00000008ca137824 */ /* 0x000fe200078e00ff */
[----:B------:R-:W-:Y:S02]  /*0ca0*/  SHF.R.S32.HI R8, RZ, 0x5, R8 ;  /* 0x00000005ff087819 */ /* 0x000fe40000011408 */
[----:B------:R-:W-:Y:S01]  /*0cb0*/  LEA.HI R4, R6, R6, RZ, 0x1 ;  /* 0x0000000606047211 */ /* 0x000fe200078f08ff */
[----:B------:R-:W-:Y:S01]  /*0cc0*/  IMAD.IADD R2, R5, 0x1, -R2 ;  /* 0x0000000105027824 */ /* 0x000fe200078e0a02 */
        /* <DEDUP_REMOVED lines=15> */
[----:B------:R-:W-:-:S02]  /*0dc0*/  IMAD R208, R2, 0x8, R7 ;  /* 0x0000000802d07824 */ /* 0x000fc400078e0207 */
[----:B------:R-:W-:Y:S02]  /*0dd0*/  IMAD.IADD R18, R205, 0x1, -R18 ;  /* 0x00000001cd127824 */ /* 0x000fe400078e0a12 */
[----:B------:R-:W-:-:S07]  /*0de0*/  IMAD R22, R22, 0x8, R207 ;  /* 0x0000000816167824 */ /* 0x000fce00078e02cf */
.L_x_11088:
        /* <DEDUP_REMOVED lines=21> */
.L_x_10992:
[----:B------:R-:W-:Y:S01]  /*0f40*/  ULDC UR7, c[0x0][0xc54] ;  /* 0x0003150000077ab9 */ /* 0x000fe20000000800 */
[----:B------:R-:W-:Y:S01]  /*0f50*/  UMOV UR6, UR9 ;  /* 0x0000000900067c82 */ /* 0x000fe20008000000 */
[----:B------:R-:W-:-:S11]  /*0f60*/  UISETP.NE.AND UP0, UPT, UR7, 0x1, UPT ;  /* 0x000000010700788c */ /* 0x000fd6000bf05270 */
[----:B------:R-:W-:Y:S02]  /*0f70*/  @UP0 ULDC.64 UR10, c[0x0][0xc58] ;  /* 0x00031600000a0ab9 */ /* 0x000fe40000000a00 */
[----:B------:R-:W-:-:S04]  /*0f80*/  UIMAD.WIDE.U32 UR4, UR9, UR10, URZ ;  /* 0x0000000a090472a5 */ /* 0x000fc8000f8e003f */
[----:B------:R-:W-:-:S04]  /*0f90*/  @UP0 USHF.R.U32.HI UR6, URZ, UR11, UR5 ;  /* 0x0000000b3f060299 */ /* 0x000fc80008011605 */
[----:B------:R-:W-:-:S12]  /*0fa0*/  UIMAD UR4, UR6, UR7, URZ ;  /* 0x00000007060472a4 */ /* 0x000fd8000f8e023f */
.L_x_10993:
[----:B------:R-:W0:Y:S01]  /*0fb0*/  LDC R0, c[0x0][0x448] ;  /* 0x00011200ff007b82 */ /* 0x000e220000000800 */
[----:B------:R-:W-:Y:S01]  /*0fc0*/  ULOP3.LUT UR6, URZ, UR6, URZ, 0x33, !UPT ;  /* 0x000000063f067292 */ /* 0x000fe2000f8e333f */
[----:B------:R-:W-:Y:S01]  /*0fd0*/  ULDC UR40, c[0x0][0xc48] ;  /* 0x0003120000287ab9 */ /* 0x000fe20000000800 */
[----:B------:R-:W-:Y:S01]  /*0fe0*/  ULDC UR5, c[0x0][0xc3c] ;  /* 0x00030f0000057ab9 */ /* 0x000fe20000000800 */
[----:B------:R-:W-:Y:S02]  /*0ff0*/  UISETP.NE.AND UP0, UPT, UR40, 0x1, UPT ;  /* 0x000000012800788c */ /* 0x000fe4000bf05270 */
[----:B------:R-:W-:Y:S02]  /*1000*/  UIADD3 UR6, UR6, UR5, URZ ;  /* 0x0000000506067290 */ /* 0x000fe4000fffe03f */
[----:B------:R-:W1:Y:S01]  /*1010*/  LDC.64 R8, c[0x0][0x9e0] ;  /* 0x00027800ff087b82 */ /* 0x000e620000000a00 */
[----:B------:R-:W-:Y:S02]  /*1020*/  UIADD3 UR4, UR9, -UR4, URZ ;  /* 0x8000000409047290 */ /* 0x000fe4000fffe03f */
[----:B------:R-:W-:Y:S01]  /*1030*/  USHF.L.U32 UR43, UR6, 0x7, URZ ;  /* 0x00000007062b7899 */ /* 0x000fe2000800063f */
[----:B------:R-:W-:Y:S01]  /*1040*/  ULDC.64 UR10, c[0x0][0x418] ;  /* 0x00010600000a7ab9 */ /* 0x000fe20000000a00 */
[----:B------:R-:W-:Y:S01]  /*1050*/  ULDC UR7, c[0x0][0xc54] ;  /* 0x0003150000077ab9 */ /* 0x000fe20000000800 */
[----:B------:R-:W-:-:S02]  /*1060*/  ISETP.NE.U32.AND P0, PT, RZ, UR10, PT ;  /* 0x0000000aff007c0c */ /* 0x000fc4000bf05070 */
[----:B------:R-:W2:Y:S01]  /*1070*/  LDC R6, c[0x0][0x288] ;  /* 0x0000a200ff067b82 */ /* 0x000ea20000000800 */
[----:B------:R-:W-:Y:S02]  /*1080*/  UIADD3 UR6, UR43, 0x7f, URZ ;  /* 0x0000007f2b067890 */ /* 0x000fe4000fffe03f */
[----:B------:R-:W-:Y:S01]  /*1090*/  UIMAD UR8, UR8, UR7, UR4 ;  /* 0x00000007080872a4 */ /* 0x000fe2000f8e0204 */
[----:B------:R-:W-:Y:S02]  /*10a0*/  ISETP.NE.AND.EX P0, PT, RZ, UR11, PT, P0 ;  /* 0x0000000bff007c0c */ /* 0x000fe4000bf05300 */
[----:B------:R-:W-:Y:S01]  /*10b0*/  @UP0 ULDC UR4, c[0x0][0xc4c] ;  /* 0x0003130000040ab9 */ /* 0x000fe20000000800 */
[----:B------:R-:W-:Y:S01]  /*10c0*/  @UP0 ULDC UR7, c[0x0][0xc50] ;  /* 0x0003140000070ab9 */ /* 0x000fe20000000800 */
[----:B0-----:R-:W-:Y:S01]  /*10d0*/  ISETP.NE.AND P1, PT, R0, 0x1, PT ;  /* 0x000000010000780c */ /* 0x001fe20003f25270 */
[----:B------:R-:W0:Y:S01]  /*10e0*/  LDC R7, c[0x0][0x2f0] ;  /* 0x0000bc00ff077b82 */ /* 0x000e220000000800 */
[----:B------:R-:W-:Y:S01]  /*10f0*/  UIMAD.WIDE.U32 UR4, UR8, UR4, URZ ;  /* 0x00000004080472a5 */ /* 0x000fe2000f8e003f */
[----:B------:R-:W-:Y:S01]  /*1100*/  IMAD.U32 R2, RZ, RZ, UR6 ;  /* 0x00000006ff027e24 */ /* 0x000fe2000f8e00ff */
[----:B------:R-:W-:-:S02]  /*1110*/  UMOV UR42, UR8 ;  /* 0x00000008002a7c82 */ /* 0x000fc40008000000 */
[----:B------:R-:W-:Y:S01]  /*1120*/  @UP0 USHF.R.U32.HI UR42, URZ, UR7, UR5 ;  /* 0x000000073f2a0299 */ /* 0x000fe20008011605 */
[----:B-1----:R-:W-:Y:S02]  /*1130*/  ISETP.GE.AND P2, PT, R9, 0x1, PT ;  /* 0x000000010900780c */ /* 0x002fe40003f46270 */
[----:B------:R-:W1:Y:S01]  /*1140*/  LDC R0, c[0x0][0x424] ;  /* 0x00010900ff007b82 */ /* 0x000e620000000800 */
[----:B------:R-:W-:-:S04]  /*1150*/  UIADD3 UR4, -UR42, URZ, URZ ;  /* 0x0000003f2a047290 */ /* 0x000fc8000fffe13f */
[----:B------:R-:W-:Y:S01]  /*1160*/  UIMAD UR40, UR40, UR4, UR8 ;  /* 0x00000004282872a4 */ /* 0x000fe2000f8e0208 */
[----:B--2---:R-:W-:Y:S02]  /*1170*/  IADD3 R5, -R6, 0x1, RZ ;  /* 0x0000000106057810 */ /* 0x004fe40007ffe1ff */
[----:B------:R-:W2:Y:S08]  /*1180*/  @P1 LDC R3, c[0x0][0x44c] ;  /* 0x00011300ff031b82 */ /* 0x000eb00000000800 */
[----:B------:R-:W3:Y:S01]  /*1190*/  @P1 LDC R4, c[0x0][0x450] ;  /* 0x00011400ff041b82 */ /* 0x000ee20000000800 */
[----:B-1----:R-:W-:-:S05]  /*11a0*/  SEL R0, R0, 0x1, P0 ;  /* 0x0000000100007807 */ /* 0x002fca0000000000 */
[CC--:B0-----:R-:W-:Y:S02]  /*11b0*/  IMAD R5, R0.reuse, R7.reuse, R5 ;  /* 0x0000000700057224 */ /* 0x0c1fe400078e0205 */
[----:B------:R-:W-:Y:S02]  /*11c0*/  IMAD R16, R0, R7, RZ ;  /* 0x0000000700107224 */ /* 0x000fe400078e02ff */
[----:B--2---:R-:W-:-:S05]  /*11d0*/  @P1 IMAD.HI.U32 R3, R3, UR6, RZ ;  /* 0x0000000603031c27 */ /* 0x004fca000f8e00ff */
[----:B---3--:R-:W-:-:S05]  /*11e0*/  @P1 SHF.R.U32.HI R2, RZ, R4, R3 ;  /* 0x00000004ff021219 */ /* 0x008fca0000011603 */
        /* <DEDUP_REMOVED lines=13> */
.L_x_10995:
[----:B------:R-:W-:-:S13]  /*12c0*/  ISETP.NE.AND P0, PT, R9, 0x1, PT ;  /* 0x000000010900780c */ /* 0x000fda0003f05270 */
[----:B------:R-:W0:Y:S02]  /*12d0*/  @P0 LDC.64 R4, c[0x0][0x9e8] ;  /* 0x00027a00ff040b82 */ /* 0x000e240000000a00 */
[----:B0-----:R-:W-:-:S05]  /*12e0*/  @P0 IMAD.HI.U32 R4, R3, R4, RZ ;  /* 0x0000000403040227 */ /* 0x001fca00078e00ff */
[----:B------:R-:W-:-:S07]  /*12f0*/  @P0 SHF.R.U32.HI R3, RZ, R5, R4 ;  /* 0x00000005ff030219 */ /* 0x000fce0000011604 */
.L_x_10996:
[----:B------:R-:W-:-:S05]  /*1300*/  IMAD R3, R3, R9, R9 ;  /* 0x0000000903037224 */ /* 0x000fca00078e0209 */
[----:B------:R-:W-:-:S07]  /*1310*/  VIMNMX R2, R2, R3, PT ;  /* 0x0000000302027248 */ /* 0x000fce0003fe0100 */
.L_x_10994:
[----:B------:R-:W0:Y:S01]  /*1320*/  @P1 LDC R4, c[0x0][0x44c] ;  /* 0x00011300ff041b82 */ /* 0x000e220000000800 */
[----:B------:R-:W-:Y:S01]  /*1330*/  IMAD.U32 R3, RZ, RZ, UR43 ;  /* 0x0000002bff037e24 */ /* 0x000fe2000f8e00ff */
[----:B------:R-:W-:Y:S01]  /*1340*/  ULDC UR4, c[0x0][0x9dc] ;  /* 0x0002770000047ab9 */ /* 0x000fe20000000800 */
[-C--:B------:R-:W-:Y:S02]  /*1350*/  IMAD R6, R0, R7.reuse, -R6 ;  /* 0x0000000700067224 */ /* 0x080fe400078e0a06 */
[----:B------:R-:W-:Y:S02]  /*1360*/  VIADD R2, R2, 0x5f ;  /* 0x0000005f02027836 */ /* 0x000fe40000000000 */
[----:B------:R-:W-:Y:S01]  /*1370*/  IMAD R0, R0, R7, 0x5f ;  /* 0x0000005f00007424 */ /* 0x000fe200078e0207 */
[----:B------:R-:W1:Y:S01]  /*1380*/  @P1 LDC R5, c[0x0][0x450] ;  /* 0x00011400ff051b82 */ /* 0x000e620000000800 */
[----:B------:R-:W-:-:S04]  /*1390*/  IMAD.HI R2, R2, 0x2aaaaaab, RZ ;  /* 0x2aaaaaab02027827 */ /* 0x000fc800078e02ff */
[----:B------:R-:W-:-:S04]  /*13a0*/  IMAD.HI R0, R0, 0x2aaaaaab, RZ ;  /* 0x2aaaaaab00007827 */ /* 0x000fc800078e02ff */
[----:B0-----:R-:W-:-:S05]  /*13b0*/  @P1 IMAD.HI.U32 R4, R4, UR43, RZ ;  /* 0x0000002b04041c27 */ /* 0x001fca000f8e00ff */
[----:B-1----:R-:W-:Y:S02]  /*13c0*/  @P1 SHF.R.U32.HI R3, RZ, R5, R4 ;  /* 0x00000005ff031219 */ /* 0x002fe40000011604 */
[----:B------:R-:W-:-:S03]  /*13d0*/  SHF.R.U32.HI R5, RZ, 0x1f, R2 ;  /* 0x0000001fff057819 */ /* 0x000fc60000011602 */
[----:B------:R-:W-:Y:S01]  /*13e0*/  IMAD.IADD R6, R6, 0x1, R3 ;  /* 0x0000000106067824 */ /* 0x000fe200078e0203 */
[----:B------:R-:W-:Y:S02]  /*13f0*/  SHF.R.U32.HI R3, RZ, 0x1f, R0 ;  /* 0x0000001fff037819 */ /* 0x000fe40000011600 */
[----:B------:R-:W-:Y:S01]  /*1400*/  LEA.HI.SX32 R152, R2, R5, 0x1c ;  /* 0x0000000502987211 */ /* 0x000fe200078fe2ff */
[----:B------:R-:W-:Y:S01]  /*1410*/  VIADD R4, R6, -UR4 ;  /* 0x8000000406047c36 */ /* 0x000fe20008000000 */
[----:B------:R-:W-:-:S04]  /*1420*/  LEA.HI.SX32 R3, R0, R3, 0x1c ;  /* 0x0000000300037211 */ /* 0x000fc800078fe2ff */
[----:B------:R-:W-:Y:S02]  /*1430*/  R2UR UR4, R4 ;  /* 0x00000000040472ca */ /* 0x000fe400000e0000 */
[----:B------:R-:W-:Y:S01]  /*1440*/  VIMNMX R152, R3, R152, PT ;  /* 0x0000009803987248 */ /* 0x000fe20003fe0100 */
[----:B------:R-:W-:-:S12]  /*1450*/  @!P2 BRA `(.L_x_10997) ;  /* 0x000000000044a947 */ /* 0x000fd80003800000 */
        /* <DEDUP_REMOVED lines=9> */
.L_x_10998:
[----:B------:R-:W-:-:S13]  /*14f0*/  ISETP.NE.AND P0, PT, R9, 0x1, PT ;  /* 0x000000010900780c */ /* 0x000fda0003f05270 */
[----:B------:R-:W0:Y:S02]  /*1500*/  @P0 LDC.64 R2, c[0x0][0x9e8] ;  /* 0x00027a00ff020b82 */ /* 0x000e240000000a00 */
[----:B0-----:R-:W-:-:S05]  /*1510*/  @P0 IMAD.HI.U32 R0, R6, R2, RZ ;  /* 0x0000000206000227 */ /* 0x001fca00078e00ff */
[----:B------:R-:W-:-:S07]  /*1520*/  @P0 SHF.R.U32.HI R6, RZ, R3, R0 ;  /* 0x00000003ff060219 */ /* 0x000fce0000011600 */
.L_x_10999:
[----:B------:R-:W-:-:S05]  /*1530*/  IMAD R6, R6, R9, RZ ;  /* 0x0000000906067224 */ /* 0x000fca00078e02ff */
[----:B------:R-:W-:-:S13]  /*1540*/  R2UR UR5, R6 ;  /* 0x00000000060572ca */ /* 0x000fda00000e0000 */
[----:B------:R-:W-:-:S04]  /*1550*/  UISETP.LT.AND UP0, UPT, UR4, UR5, UPT ;  /* 0x000000050400728c */ /* 0x000fc8000bf01270 */
[----:B------:R-:W-:-:S12]  /*1560*/  USEL UR4, UR4, UR5, !UP0 ;  /* 0x0000000504047287 */ /* 0x000fd8000c000000 */
.L_x_10997:
[----:B------:R-:W-:Y:S01]  /*1570*/  UIMAD.WIDE UR4, UR4, 0x2aaaaaab, URZ ;  /* 0x2aaaaaab040478a5 */ /* 0x000fe2000f8e023f */
[----:B------:R-:W-:Y:S02]  /*1580*/  PLOP3.LUT P0, PT, PT, PT, PT, 0x80, 0x0 ;  /* 0x000000000000781c */ /* 0x000fe40003f0f070 */
[----:B------:R-:W-:Y:S01]  /*1590*/  CS2R R2, SRZ ;  /* 0x0000000000027805 */ /* 0x000fe2000001ff00 */
[----:B------:R-:W-:Y:S01]  /*15a0*/  IMAD.MOV.U32 R0, RZ, RZ, RZ ;  /* 0x000000ffff007224 */ /* 0x000fe200078e00ff */
[----:B------:R-:W-:Y:S01]  /*15b0*/  USHF.R.U32.HI UR4, URZ, 0x1f, UR5 ;  /* 0x0000001f3f047899 */ /* 0x000fe20008011605 */
[----:B------:R-:W-:Y:S02]  /*15c0*/  CS2R R176, SRZ ;  /* 0x0000000000b07805 */ /* 0x000fe4000001ff00 */
[----:B------:R-:W-:Y:S02]  /*15d0*/  CS2R R148, SRZ ;  /* 0x0000000000947805 */ /* 0x000fe4000001ff00 */
[----:B------:R-:W-:Y:S01]  /*15e0*/  CS2R R174, SRZ ;  /* 0x0000000000ae7805 */ /* 0x000fe2000001ff00 */
[----:B------:R-:W-:Y:S01]  /*15f0*/  ULEA.HI.SX32 UR4, UR5, UR4, 0x1c ;  /* 0x0000000405047291 */ /* 0x000fe2000f8fe23f */
        /* <DEDUP_REMOVED lines=96> */
.L_x_11001:
        /* <DEDUP_REMOVED lines=13> */
.L_x_11198:
[----:B0-----:R-:W-:Y:S01]  /*1cd0*/  IMAD.U32 R0, RZ, RZ, UR44 ;  /* 0x0000002cff007e24 */ /* 0x001fe2000f8e00ff */
[----:B------:R-:W-:Y:S05]  /*1ce0*/  WARPSYNC.ALL ;  /* 0x0000000000007948 */ /* 0x000fea0003800000 */
[----:B------:R0:W-:Y:S01]  /*1cf0*/  BAR.SYNC.DEFER_BLOCKING R8, 0x100 ;  /* 0x000400080000751d */ /* 0x0001e20000010000 */
[----:B------:R-:W-:-:S13]  /*1d00*/  ISETP.NE.AND P0, PT, R0, 0x3, PT ;  /* 0x000000030000780c */ /* 0x000fda0003f05270 */
[----:B0-----:R-:W-:Y:S05]  /*1d10*/  @!P0 BRA `(.L_x_11003) ;  /* 0x0000000000048947 */ /* 0x001fea0003800000 */
[----:B------:R-:W-:Y:S01]  /*1d20*/  BPT.TRAP 0x1 ;  /* 0x000000040000795c */ /* 0x000fe20000300000 */
.L_x_11003:
[----:B------:R-:W-:Y:S01]  /*1d30*/  R2UR UR23, R3 ;  /* 0x00000000031772ca */ /* 0x000fe200000e0000 */
[----:B------:R-:W-:-:S05]  /*1d40*/  IMAD.U32 R10, RZ, RZ, UR37 ;  /* 0x00000025ff0a7e24 */ /* 0x000fca000f8e00ff */
[----:B------:R-:W-:-:S07]  /*1d50*/  SHF.L.U32 R10, R10, 0x1f, RZ ;  /* 0x0000001f0a0a7819 */ /* 0x000fce00000006ff */
[----:B------:R-:W-:-:S09]  /*1d60*/  ULEA UR23, UR36, UR23, 0x3 ;  /* 0x0000001724177291 */ /* 0x000fd2000f8e183f */
[----:B------:R0:W1:Y:S01]  /*1d70*/  SYNCS.PHASECHK.TRANS64.TRYWAIT P1, [UR23+0x22830], R10 ;  /* 0x0228300aff0075a7 */ /* 0x0000620008020157 */
[----:B------:R-:W-:Y:S05]  /*1d80*/  @!P0 BRA `(.L_x_11004) ;  /* 0x0000000000048947 */ /* 0x000fea0003800000 */
[----:B------:R-:W-:Y:S01]  /*1d90*/  BPT.TRAP 0x1 ;  /* 0x000000040000795c */ /* 0x000fe20000300000 */
.L_x_11004:
[----:B-1----:R-:W-:Y:S05]  /*1da0*/  @P1 BRA `(.L_x_11005) ;  /* 0x0000000000081947 */ /* 0x002fea0003800000 */
[----:B------:R-:W1:Y:S02]  /*1db0*/  SYNCS.PHASECHK.TRANS64.TRYWAIT P1, [UR23+0x22830], R10 ;  /* 0x0228300aff0075a7 */ /* 0x000e640008020157 */
[----:B-1----:R-:W-:Y:S05]  /*1dc0*/  @!P1 BRA `(.L_x_11006) ;  /* 0x0000014000109947 */ /* 0x002fea0003800000 */
.L_x_11005:
[----:B------:R-:W-:Y:S01]  /*1dd0*/  R2UR UR4, R3 ;  /* 0x00000000030472ca */ /* 0x000fe200000e0000 */
[----:B------:R-:W-:Y:S01]  /*1de0*/  ULOP3.LUT UR16, UR45, 0x10000, URZ, 0xfc, !UPT ;  /* 0x000100002d107892 */ /* 0x000fe2000f8efc3f */
[----:B------:R-:W-:Y:S01]  /*1df0*/  WARPGROUP.ARRIVE ;  /* 0x00000000000079c5 */ /* 0x000fe20000000000 */
[----:B------:R-:W-:Y:S01]  /*1e00*/  UMOV UR17, 0x40000040 ;  /* 0x4000004000117882 */ /* 0x000fe20000000000 */
[----:B------:R-:W-:Y:S01]  /*1e10*/  UMOV UR19, 0x40000040 ;  /* 0x4000004000137882 */ /* 0x000fe20000000000 */
[----:B------:R-:W-:Y:S01]  /*1e20*/  UMOV UR5, 0x40000040 ;  /* 0x4000004000057882 */ /* 0x000fe20000000000 */
[----:B------:R-:W-:Y:S01]  /*1e30*/  UMOV UR7, 0x40000040 ;  /* 0x4000004000077882 */ /* 0x000fe20000000000 */
[----:B------:R-:W-:Y:S01]  /*1e40*/  UIADD3 UR8, UR16, 0x4, URZ ;  /* 0x0000000410087890 */ /* 0x000fe2000fffe03f */
[----:B------:R-:W2:Y:S01]  /*1e50*/  LDC R6, c[0x0][0x448] ;  /* 0x00011200ff067b82 */ /* 0x000ea20000000800 */
[----:B------:R-:W-:Y:S01]  /*1e60*/  UMOV UR9, 0x40000040 ;  /* 0x4000004000097882 */ /* 0x000fe20000000000 */
[----:B------:R-:W-:Y:S01]  /*1e70*/  UMOV UR11, 0x40000040 ;  /* 0x40000040000b7882 */ /* 0x000fe20000000000 */
[----:B------:R-:W-:Y:S01]  /*1e80*/  UIADD3 UR12, UR16, 0x6, URZ ;  /* 0x00000006100c7890 */ /* 0x000fe2000fffe03f */
[----:B------:R-:W3:Y:S01]  /*1e90*/  S2R R13, SR_TID.X ;  /* 0x00000000000d7919 */ /* 0x000ee20000002100 */
[----:B------:R-:W-:Y:S01]  /*1ea0*/  UIADD3 UR4, UR4, 0x1c400, URZ ;  /* 0x0001c40004047890 */ /* 0x000fe2000fffe03f */
[----:B------:R-:W-:Y:S01]  /*1eb0*/  VIADD R2, R22, UR43 ;  /* 0x0000002b16027c36 */ /* 0x000fe20008000000 */
[----:B------:R-:W-:Y:S01]  /*1ec0*/  UMOV UR13, 0x40000040 ;  /* 0x40000040000d7882 */ /* 0x000fe20000000000 */
[----:B------:R-:W-:Y:S01]  /*1ed0*/  UMOV UR15, 0x40000040 ;  /* 0x40000040000f7882 */ /* 0x000fe20000000000 */
[----:B------:R-:W-:Y:S01]  /*1ee0*/  USHF.R.U32.HI UR4, URZ, 0x4, UR4 ;  /* 0x000000043f047899 */ /* 0x000fe20008011604 */
[----:B------:R-:W4:Y:S01]  /*1ef0*/  LDC R9, c[0x0][0x288] ;  /* 0x0000a200ff097b82 */ /* 0x000f220000000800 */
[----:B------:R-:W-:Y:S01]  /*1f00*/  IMAD.MOV.U32 R20, RZ, RZ, R2 ;  /* 0x000000ffff147224 */ /* 0x000fe200078e0002 */
[----:B------:R-:W-:Y:S01]  /*1f10*/  LOP3.LUT R17, R17, 0xffefffff, RZ, 0xc0, !PT ;  /* 0xffefffff11117812 */ /* 0x000fe200078ec0ff */
[----:B------:R-:W-:Y:S01]  /*1f20*/  ULOP3.LUT UR4, UR4, 0x3fff, URZ, 0xc0, !UPT ;  /* 0x00003fff04047892 */ /* 0x000fe2000f8ec03f */
[----:B------:R-:W-:Y:S01]  /*1f30*/  IMAD.MOV.U32 R21, RZ, RZ, -0x60 ;  /* 0xffffffa0ff157424 */ /* 0x000fe200078e00ff */
[----:B------:R-:W-:-:S02]  /*1f40*/  ULDC UR22, c[0x0][0x9dc] ;  /* 0x0002770000167ab9 */ /* 0x000fc40000000800 */
[----:B------:R-:W-:Y:S02]  /*1f50*/  ULOP3.LUT UR20, UR4, 0x10000, URZ, 0xfc, !UPT ;  /* 0x0001000004147892 */ /* 0x000fe4000f8efc3f */
[----:B------:R-:W-:Y:S02]  /*1f60*/  UIADD3 UR4, UR16, 0x2, URZ ;  /* 0x0000000210047890 */ /* 0x000fe4000fffe03f */
[----:B------:R-:W-:Y:S02]  /*1f70*/  UIMAD UR18, UR36, 0x300, UR20 ;  /* 0x00000300241278a4 */ /* 0x000fe4000f8e0214 */
[----:B------:R-:W-:Y:S01]  /*1f80*/  ULOP3.LUT UR22, URZ, UR22, URZ, 0x33, !UPT ;  /* 0x000000163f167292 */ /* 0x000fe2000f8e333f */
[----:B--2---:R-:W-:Y:S01]  /*1f90*/  ISETP.NE.AND P2, PT, R6, 0x1, PT ;  /* 0x000000010600780c */ /* 0x004fe20003f45270 */
[----:B------:R-:W-:Y:S02]  /*1fa0*/  UIADD3 UR6, UR18, 0x2, URZ ;  /* 0x0000000212067890 */ /* 0x000fe4000fffe03f */
[----:B------:R-:W-:-:S02]  /*1fb0*/  UIADD3 UR10, UR18, 0x4, URZ ;  /* 0x00000004120a7890 */ /* 0x000fc4000fffe03f */
[----:B------:R-:W-:Y:S02]  /*1fc0*/  UIADD3 UR14, UR18, 0x6, URZ ;  /* 0x00000006120e7890 */ /* 0x000fe4000fffe03f */
[----:B------:R-:W-:Y:S01]  /*1fd0*/  HGMMA.64x96x16.F32 R24, gdesc[UR16], RZ, !UPT, gsb0 ;  /* 0x01600000101879f0 */ /* 0x000fe2000c0008ff */
[----:B---3--:R-:W-:-:S05]  /*1fe0*/  LOP3.LUT P1, RZ, R13, 0x7f, RZ, 0xc0, !PT ;  /* 0x0000007f0dff7812 */ /* 0x008fca000782c0ff */
[----:B------:R-:W2:Y:S01]  /*1ff0*/  @P2 LDC R7, c[0x0][0x44c] ;  /* 0x00011300ff072b82 */ /* 0x000ea20000000800 */
[----:B------:R-:W-:Y:S02]  /*2000*/  SHF.R.U32.HI R14, RZ, 0x7, R13 ;  /* 0x00000007ff0e7819 */ /* 0x000fe4000001160d */
[----:B------:R-:W-:-:S04]  /*2010*/  @P2 LOP3.LUT R17, R17, 0x100000, RZ, 0xfc, !PT ;  /* 0x0010000011112812 */ /* 0x000fc800078efcff */
[----:B------:R-:W-:Y:S01]  /*2020*/  LOP3.LUT R17, R17, 0xfff7ffff, RZ, 0xc0, !PT ;  /* 0xfff7ffff11117812 */ /* 0x000fe200078ec0ff */
[----:B------:R-:W3:Y:S03]  /*2030*/  @P2 LDC R12, c[0x0][0x450] ;  /* 0x00011400ff0c2b82 */ /* 0x000ee60000000800 */
[----:B------:R-:W-:Y:S01]  /*2040*/  @P1 LOP3.LUT R17, R17, 0x80000, RZ, 0xfc, !PT ;  /* 0x0008000011111812 */ /* 0x000fe200078efcff */
[----:B--2---:R-:W-:-:S04]  /*2050*/  @P2 IMAD.HI.U32 R7, R2, R7, RZ ;  /* 0x0000000702072227 */ /* 0x004fc800078e00ff */
[----:B------:R-:W-:Y:S01]  /*2060*/  IMAD.U32 R2, RZ, RZ, UR23 ;  /* 0x00000017ff027e24 */ /* 0x000fe2000f8e00ff */
[----:B---3--:R-:W-:-:S03]  /*2070*/  @P2 SHF.R.U32.HI R20, RZ, R12, R7 ;  /* 0x0000000cff142219 */ /* 0x008fc60000011607 */
[----:B------:R-:W-:Y:S01]  /*2080*/  @!P1 VIADD R2, R2, 0x22840 ;  /* 0x0002284002029836 */ /* 0x000fe20000000000 */
[----:B------:R-:W-:Y:S01]  /*2090*/  IADD3 R7, -R14, 0xb, RZ ;  /* 0x0000000b0e077810 */ /* 0x000fe20007ffe1ff */
[----:B------:R-:W-:-:S03]  /*20a0*/  IMAD R14, R152, -0x60, R16 ;  /* 0xffffffa0980e7824 */ /* 0x000fc600078e0210 */
[----:B------:R-:W-:Y:S01]  /*20b0*/  @!P1 PRMT R2, RZ, 0x654, R2 ;  /* 0x00000654ff029816 */ /* 0x000fe20000000002 */
[----:B------:R-:W-:Y:S01]  /*20c0*/  VIADD R15, R14, 0x61 ;  /* 0x000000610e0f7836 */ /* 0x000fe20000000000 */
[----:B------:R-:W-:Y:S02]  /*20d0*/  WARPGROUP.DEPBAR.LE gsb0, 0x0 ;  /* 0x00008000000079c5 */ /* 0x000fe40000010000 */
        /* <DEDUP_REMOVED lines=8> */
[----:B------:R-:W-:Y:S01]  /*2160*/  HGMMA.64x96x16.F32 R24, gdesc[UR12], R24, gsb0 ;  /* 0x016000000c1879f0 */ /* 0x000fe20008000818 */
[----:B------:R-:W-:Y:S02]  /*2170*/  ULDC.64 UR14, c[0x0][0x9e0] ;  /* 0x00027800000e7ab9 */ /* 0x000fe40000000a00 */
[----:B------:R-:W-:Y:S01]  /*2180*/  UISETP.GE.AND UP0, UPT, UR15, 0x1, UPT ;  /* 0x000000010f00788c */ /* 0x000fe2000bf06270 */
[----:B------:R-:W-:Y:S02]  /*2190*/  WARPGROUP.DEPBAR.LE gsb0, 0x0 ;  /* 0x00008000000079c5 */ /* 0x000fe40000010000 */
[----:B------:R-:W-:Y:S01]  /*21a0*/  FMUL.FTZ R12, R70, UR6 ;  /* 0x00000006460c7c20 */ /* 0x000fe20008410000 */
[----:B------:R-:W-:Y:S01]  /*21b0*/  FMUL.FTZ R24, R24, UR6 ;  /* 0x0000000618187c20 */ /* 0x000fe20008410000 */
[----:B------:R-:W2:Y:S01]  /*21c0*/  SHFL.IDX PT, R70, R20, RZ, 0x1c1f ;  /* 0x001c1fff14467589 */ /* 0x000ea200000e0000 */
        /* <DEDUP_REMOVED lines=38> */
[----:B-1----:R-:W-:Y:S01]  /*2430*/  FMUL.FTZ R5, R67, UR6 ;  /* 0x0000000643057c20 */ /* 0x002fe20008410000 */
[----:B------:R-:W-:Y:S01]  /*2440*/  FMUL.FTZ R68, R68, UR6 ;  /* 0x0000000644447c20 */ /* 0x000fe20008410000 */
[----:B------:R-:W-:Y:S01]  /*2450*/  FMUL.FTZ R69, R69, UR6 ;  /* 0x0000000645457c20 */ /* 0x000fe20008410000 */
[----:B------:R-:W-:Y:S01]  /*2460*/  FMUL.FTZ R13, R71, UR6 ;  /* 0x00000006470d7c20 */ /* 0x000fe20008410000 */
[----:B------:R1:W-:Y:S06]  /*2470*/  BAR.ARV R7, 0x100 ;  /* 0x000400070000751d */ /* 0x0003ec0000002000 */
[----:B------:R3:W-:Y:S01]  /*2480*/  @!P1 SYNCS.ARRIVE.TRANS64.RED.A1T0 RZ, [R2+URZ], RZ ;  /* 0x000000ff02ff99a7 */ /* 0x0007e2000810043f */
[----:B------:R-:W-:Y:S01]  /*2490*/  PLOP3.LUT P1, PT, PT, PT, UP0, 0x40, 0x0 ;  /* 0x000000000000781c */ /* 0x000fe20003f2e808 */
[----:B------:R-:W0:Y:S01]  /*24a0*/  MUFU.TANH R24, R24 ;  /* 0x0000001800187308 */ /* 0x000e220000002400 */
[----:B------:R-:W-:Y:S01]  /*24b0*/  FMUL.FTZ R34, R34, UR6 ;  /* 0x0000000622227c20 */ /* 0x000fe20008410000 */
[----:B------:R-:W-:Y:S01]  /*24c0*/  FMUL.FTZ R35, R35, UR6 ;  /* 0x0000000623237c20 */ /* 0x000fe20008410000 */
[----:B------:R-:W-:Y:S01]  /*24d0*/  FMUL.FTZ R50, R50, UR6 ;  /* 0x0000000632327c20 */ /* 0x000fe20008410000 */
[----:B------:R-:W-:Y:S01]  /*24e0*/  FMUL.FTZ R51, R51, UR6 ;  /* 0x0000000633337c20 */ /* 0x000fe20008410000 */
[----:B------:R-:W-:-:S02]  /*24f0*/  IMAD R67, R152, R21, 0x60 ;  /* 0x0000006098437424 */ /* 0x000fc400078e0215 */
[----:B---3--:R-:W-:Y:S01]  /*2500*/  IMAD R2, R18, -0x2, R15 ;  /* 0xfffffffe12027824 */ /* 0x008fe200078e020f */
[----:B------:R-:W3:Y:S01]  /*2510*/  MUFU.TANH R25, R25 ;  /* 0x0000001900197308 */ /* 0x000ee20000002400 */
[----:B------:R-:W-:Y:S02]  /*2520*/  VIADD R15, R14, 0x60 ;  /* 0x000000600e0f7836 */ /* 0x000fe40000000000 */
[----:B----4-:R-:W-:Y:S02]  /*2530*/  IMAD.IADD R2, R2, 0x1, -R9 ;  /* 0x0000000102027824 */ /* 0x010fe400078e0a09 */
[C---:B------:R-:W-:Y:S02]  /*2540*/  IMAD R21, R18.reuse, -0x2, R15 ;  /* 0xfffffffe12157824 */ /* 0x040fe400078e020f */
[----:B------:R-:W-:Y:S01]  /*2550*/  IMAD R66, R18, -0x2, R67 ;  /* 0xfffffffe12427824 */ /* 0x000fe200078e0243 */
        /* <DEDUP_REMOVED lines=47> */
[----:B--2---:R-:W-:-:S03]  /*2850*/  VIADD R51, R2, UR22 ;  /* 0x0000001602337c36 */ /* 0x004fc60008000000 */
[----:B------:R-:W-:Y:S01]  /*2860*/  VIADDMNMX R2, R70, R50, R21, PT ;  /* 0x0000003246027246 */ /* 0x000fe20003800115 */
[----:B------:R-:W-:Y:S01]  /*2870*/  IMAD.IADD R14, R51, 0x1, R70 ;  /* 0x00000001330e7824 */ /* 0x000fe200078e0246 */
[----:B-1-34-:R-:W-:Y:S06]  /*2880*/  @P1 BRA `(.L_x_11007) ;  /* 0x0000000000541947 */ /* 0x01afec0003800000 */
[----:B------:R-:W-:Y:S01]  /*2890*/  IADD3 R15, R16, -R9, R70 ;  /* 0x80000009100f7210 */ /* 0x000fe20007ffe046 */
[----:B------:R-:W-:Y:S03]  /*28a0*/  BSSY B0, `(.L_x_11008) ;  /* 0x0000010000007945 */ /* 0x000fe60003800000 */
        /* <DEDUP_REMOVED lines=10> */
.L_x_11009:
[----:B------:R-:W-:-:S06]  /*2950*/  UISETP.NE.AND UP1, UPT, UR15, 0x1, UPT ;  /* 0x000000010f00788c */ /* 0x000fcc000bf25270 */
[----:B------:R-:W-:-:S05]  /*2960*/  PLOP3.LUT P1, PT, PT, PT, UP1, 0x80, 0x0 ;  /* 0x000000000000781c */ /* 0x000fca0003f2f018 */
[----:B------:R-:W-:-:S08]  /*2970*/  @UP1 ULDC.64 UR6, c[0x0][0x9e8] ;  /* 0x00027a0000061ab9 */ /* 0x000fd00000000a00 */
[----:B------:R-:W-:-:S05]  /*2980*/  @P1 IMAD.HI.U32 R70, R15, UR6, RZ ;  /* 0x000000060f461c27 */ /* 0x000fca000f8e00ff */
[----:B------:R-:W-:-:S07]  /*2990*/  @P1 SHF.R.U32.HI R15, RZ, UR7, R70 ;  /* 0x00000007ff0f1c19 */ /* 0x000fce0008011646 */
.L_x_11010:
[----:B------:R-:W-:Y:S05]  /*29a0*/  BSYNC B0 ;  /* 0x0000000000007941 */ /* 0x000fea0003800000 */
.L_x_11008:
[----:B------:R-:W-:-:S05]  /*29b0*/  IMAD R15, R15, UR15, R66 ;  /* 0x0000000f0f0f7c24 */ /* 0x000fca000f8e0242 */
[----:B------:R-:W-:Y:S02]  /*29c0*/  VIMNMX R14, R14, R15, !PT ;  /* 0x0000000f0e0e7248 */ /* 0x000fe40007fe0100 */
[----:B------:R-:W-:-:S07]  /*29d0*/  VIADDMNMX R2, R15, UR15, R2, PT ;  /* 0x0000000f0f027c46 */ /* 0x000fce000b800102 */
.L_x_11007:
[C---:B------:R-:W-:Y:S02]  /*29e0*/  ISETP.GE.AND P6, PT, R67.reuse, 0x9, PT ;  /* 0x000000094300780c */ /* 0x040fe40003fc6270 */
[C---:B------:R-:W-:Y:S02]  /*29f0*/  ISETP.GE.AND P1, PT, R67.reuse, 0x2, PT ;  /* 0x000000024300780c */ /* 0x040fe40003f26270 */
[C---:B------:R-:W-:Y:S02]  /*2a00*/  ISETP.GT.AND P2, PT, R14.reuse, 0x8, !P6 ;  /* 0x000000080e00780c */ /* 0x040fe40007744270 */
[----:B------:R-:W-:Y:S02]  /*2a10*/  ISETP.GT.AND P3, PT, R14, 0x1, !P1 ;  /* 0x000000010e00780c */ /* 0x000fe40004f64270 */
[----:B------:R-:W-:Y:S02]  /*2a20*/  ISETP.LT.OR P2, PT, R2, 0x9, P2 ;  /* 0x000000090200780c */ /* 0x000fe40001741670 */
[----:B------:R-:W-:-:S02]  /*2a30*/  ISETP.GE.AND P4, PT, R67, 0xa, PT ;  /* 0x0000000a4300780c */ /* 0x000fc40003f86270 */
[----:B0-----:R-:W-:Y:S02]  /*2a40*/  FSEL R72, R28, -INF , !P2 ;  /* 0xff8000001c487808 */ /* 0x001fe40005000000 */
[----:B------:R-:W-:Y:S02]  /*2a50*/  ISETP.LT.OR P3, PT, R2, 0x2, P3 ;  /* 0x000000020200780c */ /* 0x000fe40001f61670 */
        /* <DEDUP_REMOVED lines=90> */
[C---:B------:R-:W-:Y:S02]  /*3000*/  ISETP.GE.AND P2, PT, R67.reuse, 0x52, PT ;  /* 0x000000524300780c */ /* 0x040fe40003f46270 */
[----:B------:R-:W-:Y:S02]  /*3010*/  ISETP.GE.AND P5, PT, R67, 0x1, PT ;  /* 0x000000014300780c */ /* 0x000fe40003fa6270 */
[----:B------:R-:W-:-:S04]  /*3020*/  ISETP.GT.AND P3, PT, R14, 0x51, !P2 ;  /* 0x000000510e00780c */ /* 0x000fc80005764270 */
[----:B------:R-:W-:-:S04]  /*3030*/  ISETP.LT.OR P3, PT, R2, 0x52, P3 ;  /* 0x000000520200780c */ /* 0x000fc80001f61670 */
[----:B------:R-:W-:Y:S02]  /*3040*/  FSEL R106, R65, -INF , !P3 ;  /* 0xff800000416a7808 */ /* 0x000fe40005800000 */
[----:B------:R-:W-:-:S04]  /*3050*/  ISETP.GE.AND P3, PT, R67, 0x59, PT ;  /* 0x000000594300780c */ /* 0x000fc80003f66270 */
[----:B------:R-:W-:-:S04]  /*3060*/  ISETP.GT.AND P4, PT, R14, 0x58, !P3 ;  /* 0x000000580e00780c */ /* 0x000fc80005f84270 */
[----:B------:R-:W-:-:S04]  /*3070*/  ISETP.LT.OR P4, PT, R2, 0x59, P4 ;  /* 0x000000590200780c */ /* 0x000fc80002781670 */
[----:B------:R-:W-:Y:S02]  /*3080*/  FSEL R68, R68, -INF , !P4 ;  /* 0xff80000044447808 */ /* 0x000fe40006000000 */
[----:B------:R-:W-:-:S04]  /*3090*/  ISETP.GT.AND P4, PT, R14, RZ, !P5 ;  /* 0x000000ff0e00720c */ /* 0x000fc80006f84270 */
[----:B------:R-:W-:-:S04]  /*30a0*/  ISETP.LT.OR P4, PT, R2, 0x1, P4 ;  /* 0x000000010200780c */ /* 0x000fc80002781670 */
[----:B------:R-:W-:Y:S02]  /*30b0*/  FSEL R44, R24, -INF , !P4 ;  /* 0xff800000182c7808 */ /* 0x000fe40006000000 */
[----:B------:R-:W-:-:S04]  /*30c0*/  ISETP.GE.AND P4, PT, R67, 0x5a, PT ;  /* 0x0000005a4300780c */ /* 0x000fc80003f86270 */
[----:B------:R-:W-:Y:S02]  /*30d0*/  P2R R65, PR, RZ, 0x10 ;  /* 0x00000010ff417803 */ /* 0x000fe40000000000 */
[----:B------:R-:W-:-:S04]  /*30e0*/  ISETP.GT.AND P4, PT, R14, 0x59, !P4 ;  /* 0x000000590e00780c */ /* 0x000fc80006784270 */
[----:B------:R-:W-:Y:S02]  /*30f0*/  ISETP.LT.OR P4, PT, R2, 0x5a, P4 ;  /* 0x0000005a0200780c */ /* 0x000fe40002781670 */
[----:B------:R-:W0:Y:S02]  /*3100*/  SHFL.IDX PT, R2, R20, 0x1, 0x1c1f ;  /* 0x003c1f0014027f89 */ /* 0x000e2400000e0000 */
[----:B------:R-:W-:Y:S02]  /*3110*/  FSEL R108, R69, -INF , !P4 ;  /* 0xff800000456c7808 */ /* 0x000fe40006000000 */
[----:B------:R-:W-:Y:S02]  /*3120*/  PLOP3.LUT P4, PT, PT, PT, UP0, 0x40, 0x0 ;  /* 0x000000000000781c */ /* 0x000fe40003f8e808 */
[----:B0-----:R-:W-:Y:S01]  /*3130*/  VIADDMNMX R14, R2, R50, R21, PT ;  /* 0x00000032020e7246 */ /* 0x001fe20003800115 */
[----:B------:R-:W-:-:S10]  /*3140*/  IMAD.IADD R15, R51, 0x1, R2 ;  /* 0x00000001330f7824 */ /* 0x000fd400078e0202 */
[----:B------:R-:W-:Y:S05]  /*3150*/  @P4 BRA `(.L_x_11011) ;  /* 0x00000000005c4947 */ /* 0x000fea0003800000 */
        /* <DEDUP_REMOVED lines=13> */
.L_x_11013:
[----:B------:R-:W-:-:S06]  /*3230*/  UISETP.NE.AND UP1, UPT, UR15, 0x1, UPT ;  /* 0x000000010f00788c */ /* 0x000fcc000bf25270 */
[----:B------:R-:W-:-:S05]  /*3240*/  PLOP3.LUT P4, PT, PT, PT, UP1, 0x80, 0x0 ;  /* 0x000000000000781c */ /* 0x000fca0003f8f018 */
[----:B------:R-:W-:-:S08]  /*3250*/  @UP1 ULDC.64 UR6, c[0x0][0x9e8] ;  /* 0x00027a0000061ab9 */ /* 0x000fd00000000a00 */
[----:B------:R-:W-:Y:S01]  /*3260*/  @P4 IMAD.HI.U32 R20, R2, UR6, RZ ;  /* 0x0000000602144c27 */ /* 0x000fe2000f8e00ff */
[----:B------:R-:W-:-:S13]  /*3270*/  PLOP3.LUT P4, PT, PT, PT, UP1, 0x80, 0x0 ;  /* 0x000000000000781c */ /* 0x000fda0003f8f018 */
[----:B------:R-:W-:-:S07]  /*3280*/  @P4 SHF.R.U32.HI R2, RZ, UR7, R20 ;  /* 0x00000007ff024c19 */ /* 0x000fce0008011614 */
.L_x_11014:
[----:B------:R-:W-:Y:S05]  /*3290*/  BSYNC B0 ;  /* 0x0000000000007941 */ /* 0x000fea0003800000 */
.L_x_11012:
[----:B------:R-:W-:-:S05]  /*32a0*/  IMAD R2, R2, UR15, R66 ;  /* 0x0000000f02027c24 */ /* 0x000fca000f8e0242 */
[----:B------:R-:W-:Y:S02]  /*32b0*/  VIMNMX R15, R15, R2, !PT ;  /* 0x000000020f0f7248 */ /* 0x000fe40007fe0100 */
[----:B------:R-:W-:-:S07]  /*32c0*/  VIADDMNMX R14, R2, UR15, R14, PT ;  /* 0x0000000f020e7c46 */ /* 0x000fce000b80010e */
.L_x_11011:
[C---:B------:R-:W-:Y:S01]  /*32d0*/  ISETP.GT.AND P1, PT, R15.reuse, 0x1, !P1 ;  /* 0x000000010f00780c */ /* 0x040fe20004f24270 */
[----:B------:R-:W-:Y:S01]  /*32e0*/  ULDC UR10, c[0x0][0x988] ;  /* 0x00026200000a7ab9 */ /* 0x000fe20000000800 */
[----:B------:R-:W-:Y:S02]  /*32f0*/  ISETP.GT.AND P5, PT, R15, RZ, !P5 ;  /* 0x000000ff0f00720c */ /* 0x000fe40006fa4270 */
[C---:B------:R-:W-:Y:S02]  /*3300*/  ISETP.LT.OR P1, PT, R14.reuse, 0x2, P1 ;  /* 0x000000020e00780c */ /* 0x040fe40000f21670 */
[----:B------:R-:W-:Y:S02]  /*3310*/  ISETP.LT.OR P5, PT, R14, 0x1, P5 ;  /* 0x000000010e00780c */ /* 0x000fe40002fa1670 */
[----:B------:R-:W-:Y:S02]  /*3320*/  FSEL R21, R0, -INF , !P1 ;  /* 0xff80000000157808 */ /* 0x000fe40004800000 */
[----:B------:R-:W-:-:S02]  /*3330*/  ISETP.NE.AND P1, PT, R25, RZ, PT ;  /* 0x000000ff1900720c */ /* 0x000fc40003f25270 */
[C---:B------:R-:W-:Y:S02]  /*3340*/  ISETP.GT.AND P6, PT, R15.reuse, 0x8, !P6 ;  /* 0x000000080f00780c */ /* 0x040fe400077c4270 */
[----:B------:R-:W-:Y:S02]  /*3350*/  ISETP.GT.AND P1, PT, R15, 0x9, !P1 ;  /* 0x000000090f00780c */ /* 0x000fe40004f24270 */
[----:B------:R-:W-:Y:S02]  /*3360*/  FSEL R20, R4, -INF , !P5 ;  /* 0xff80000004147808 */ /* 0x000fe40006800000 */
[----:B------:R-:W-:Y:S02]  /*3370*/  ISETP.LT.OR P1, PT, R14, 0xa, P1 ;  /* 0x0000000a0e00780c */ /* 0x000fe40000f21670 */
[----:B------:R-:W-:Y:S02]  /*3380*/  FMNMX.FTZ R4, R44, R70, !PT ;  /* 0x000000462c047209 */ /* 0x000fe40007810000 */
[----:B------:R-:W-:-:S02]  /*3390*/  FSEL R25, R31, -INF , !P1 ;  /* 0xff8000001f197808 */ /* 0x000fc40004800000 */
[----:B------:R-:W-:Y:S02]  /*33a0*/  ISETP.NE.AND P1, PT, R28, RZ, PT ;  /* 0x000000ff1c00720c */ /* 0x000fe40003f25270 */
[----:B------:R-:W-:Y:S02]  /*33b0*/  ISETP.LT.OR P6, PT, R14, 0x9, P6 ;  /* 0x000000090e00780c */ /* 0x000fe400037c1670 */
[----:B------:R-:W-:Y:S02]  /*33c0*/  ISETP.GT.AND P1, PT, R15, 0x10, !P1 ;  /* 0x000000100f00780c */ /* 0x000fe40004f24270 */
[----:B------:R-:W-:Y:S02]  /*33d0*/  FMNMX.FTZ R4, R72, R4, !PT ;  /* 0x0000000448047209 */ /* 0x000fe40007810000 */
[----:B------:R-:W-:Y:S02]  /*33e0*/  ISETP.LT.OR P1, PT, R14, 0x11, P1 ;  /* 0x000000110e00780c */ /* 0x000fe40000f21670 */
[----:B------:R-:W-:-:S02]  /*33f0*/  FSEL R24, R30, -INF , !P6 ;  /* 0xff8000001e187808 */ /* 0x000fc40007000000 */
[----:B------:R-:W-:Y:S02]  /*3400*/  FSEL R26, R26, -INF , !P1 ;  /* 0xff8000001a1a7808 */ /* 0x000fe40004800000 */
[----:B------:R-:W-:Y:S02]  /*3410*/  ISETP.NE.AND P1, PT, R29, RZ, PT ;  /* 0x000000ff1d00720c */ /* 0x000fe40003f25270 */
[----:B------:R-:W-:Y:S02]  /*3420*/  ISETP.NE.AND P6, PT, R32, RZ, PT ;  /* 0x000000ff2000720c */ /* 0x000fe40003fc5270 */
[----:B------:R-:W-:Y:S02]  /*3430*/  ISETP.GT.AND P1, PT, R15, 0x11, !P1 ;  /* 0x000000110f00780c */ /* 0x000fe40004f24270 */
[----:B------:R-:W-:Y:S02]  /*3440*/  FMNMX.FTZ R4, R74, R4, !PT ;  /* 0x000000044a047209 */ /* 0x000fe40007810000 */
[----:B------:R-:W-:-:S02]  /*3450*/  ISETP.LT.OR P1, PT, R14, 0x12, P1 ;  /* 0x000000120e00780c */ /* 0x000fc40000f21670 */
[----:B------:R-:W-:Y:S02]  /*3460*/  FMNMX.FTZ R4, R76, R4, !PT ;  /* 0x000000044c047209 */ /* 0x000fe40007810000 */
[----:B------:R-:W-:Y:S02]  /*3470*/  FSEL R27, R27, -INF , !P1 ;  /* 0xff8000001b1b7808 */ /* 0x000fe40004800000 */
[----:B------:R-:W-:Y:S02]  /*3480*/  ISETP.GT.AND P1, PT, R15, 0x18, !P6 ;  /* 0x000000180f00780c */ /* 0x000fe40007724270 */
[----:B------:R-:W-:Y:S02]  /*3490*/  ISETP.NE.AND P4, PT, R33, RZ, PT ;  /* 0x000000ff2100720c */ /* 0x000fe40003f85270 */
[----:B------:R-:W-:Y:S02]  /*34a0*/  ISETP.LT.OR P1, PT, R14, 0x19, P1 ;  /* 0x000000190e00780c */ /* 0x000fe40000f21670 */
[----:B------:R-:W-:-:S02]  /*34b0*/  FMNMX.FTZ R4, R78, R4, !PT ;  /* 0x000000044e047209 */ /* 0x000fc40007810000 */
[----:B------:R-:W-:Y:S02]  /*34c0*/  FSEL R28, R38, -INF , !P1 ;  /* 0xff800000261c7808 */ /* 0x000fe40004800000 */
        /* <DEDUP_REMOVED lines=40> */
[----:B------:R-:W-:Y:S01]  /*3750*/  FMNMX.FTZ R41, R20, R21, !PT ;  /* 0x0000001514297209 */ /* 0x000fe20007810000 */
[----:B------:R-:W0:Y:S01]  /*3760*/  SHFL.BFLY PT, R39, R40, 0x2, 0x1f ;  /* 0x0c401f0028277f89 */ /* 0x000e2200000e0000 */
[----:B------:R-:W-:-:S02]  /*3770*/  FSEL R34, R34, -INF , !P1 ;  /* 0xff80000022227808 */ /* 0x000fc40004800000 */
[----:B------:R-:W-:Y:S02]  /*3780*/  ISETP.NE.AND P1, PT, R48, RZ, PT ;  /* 0x000000ff3000720c */ /* 0x000fe40003f25270 */
[----:B------:R-:W-:Y:S02]  /*3790*/  ISETP.NE.AND P6, PT, R56, RZ, PT ;  /* 0x000000ff3800720c */ /* 0x000fe40003fc5270 */
[----:B------:R-:W-:Y:S02]  /*37a0*/  ISETP.GT.AND P1, PT, R15, 0x31, !P1 ;  /* 0x000000310f00780c */ /* 0x000fe40004f24270 */
[----:B------:R-:W-:Y:S02]  /*37b0*/  ISETP.NE.AND P4, PT, R57, RZ, PT ;  /* 0x000000ff3900720c */ /* 0x000fe40003f85270 */
[----:B------:R-:W-:Y:S02]  /*37c0*/  ISETP.LT.OR P1, PT, R14, 0x32, P1 ;  /* 0x000000320e00780c */ /* 0x000fe40000f21670 */
[----:B------:R-:W-:-:S02]  /*37d0*/  ISETP.GT.AND P2, PT, R15, 0x51, !P2 ;  /* 0x000000510f00780c */ /* 0x000fc40005744270 */
[----:B------:R-:W-:Y:S02]  /*37e0*/  FSEL R35, R35, -INF , !P1 ;  /* 0xff80000023237808 */ /* 0x000fe40004800000 */
[----:B------:R-:W-:Y:S02]  /*37f0*/  ISETP.NE.AND P1, PT, R49, RZ, PT ;  /* 0x000000ff3100720c */ /* 0x000fe40003f25270 */
[C---:B------:R-:W-:Y:S02]  /*3800*/  ISETP.GT.AND P3, PT, R15.reuse, 0x58, !P3 ;  /* 0x000000580f00780c */ /* 0x040fe40005f64270 */
[----:B------:R-:W-:Y:S02]  /*3810*/  ISETP.GT.AND P1, PT, R15, 0x38, !P1 ;  /* 0x000000380f00780c */ /* 0x000fe40004f24270 */
[C---:B------:R-:W-:Y:S02]  /*3820*/  ISETP.LT.OR P2, PT, R14.reuse, 0x52, P2 ;  /* 0x000000520e00780c */ /* 0x040fe40001741670 */
[----:B------:R-:W-:-:S02]  /*3830*/  ISETP.LT.OR P1, PT, R14, 0x39, P1 ;  /* 0x000000390e00780c */ /* 0x000fc40000f21670 */
[----:B0-----:R-:W-:Y:S02]  /*3840*/  FMNMX.FTZ R42, R40, R39, !PT ;  /* 0x00000027282a7209 */ /* 0x001fe40007810000 */
[----:B------:R-:W-:Y:S02]  /*3850*/  FMNMX.FTZ R40, R24, R41, !PT ;  /* 0x0000002918287209 */ /* 0x000fe40007810000 */
[----:B------:R-:W-:Y:S01]  /*3860*/  FSEL R36, R54, -INF , !P1 ;  /* 0xff80000036247808 */ /* 0x000fe20004800000 */
[----:B------:R-:W0:Y:S01]  /*3870*/  SHFL.BFLY PT, R39, R42, 0x1, 0x1f ;  /* 0x0c201f002a277f89 */ /* 0x000e2200000e0000 */
        /* <DEDUP_REMOVED lines=14> */
[----:B------:R-:W-:-:S02]  /*3960*/  ISETP.GT.AND P1, PT, R15, 0x41, !P6 ;  /* 0x000000410f00780c */ /* 0x000fc40007724270 */
[----:B------:R-:W-:Y:S02]  /*3970*/  FMNMX.FTZ R41, R31, R40, !PT ;  /* 0x000000281f297209 */ /* 0x000fe40007810000 */
[----:B------:R-:W-:Y:S02]  /*3980*/  ISETP.LT.OR P1, PT, R14, 0x42, P1 ;  /* 0x000000420e00780c */ /* 0x000fe40000f21670 */
[----:B------:R-:W-:Y:S02]  /*3990*/  FMNMX.FTZ R40, R32, R41, !PT ;  /* 0x0000002920287209 */ /* 0x000fe40007810000 */
[----:B------:R-:W-:Y:S02]  /*39a0*/  FSEL R2, R59, -INF , !P1 ;  /* 0xff8000003b027808 */ /* 0x000fe40004800000 */
[----:B------:R-:W-:Y:S02]  /*39b0*/  FMNMX.FTZ R41, R33, R40, !PT ;  /* 0x0000002821297209 */ /* 0x000fe40007810000 */
[----:B------:R-:W-:-:S02]  /*39c0*/  ISETP.GT.AND P1, PT, R15, 0x48, !P4 ;  /* 0x000000480f00780c */ /* 0x000fc40006724270 */
[----:B0-----:R-:W-:Y:S02]  /*39d0*/  FMNMX.FTZ R4, R42, R39, !PT ;  /* 0x000000272a047209 */ /* 0x001fe40007810000 */
[----:B------:R-:W-:Y:S02]  /*39e0*/  FMNMX.FTZ R40, R34, R41, !PT ;  /* 0x0000002922287209 */ /* 0x000fe40007810000 */
[----:B------:R-:W-:Y:S01]  /*39f0*/  ISETP.LT.OR P1, PT, R14, 0x49, P1 ;  /* 0x000000490e00780c */ /* 0x000fe20000f21670 */
[----:B------:R-:W-:Y:S01]  /*3a00*/  FMUL.FTZ R39, R4, UR10 ;  /* 0x0000000a04277c20 */ /* 0x000fe20008410000 */
[----:B------:R-:W-:Y:S02]  /*3a10*/  FMNMX.FTZ R41, R35, R40, !PT ;  /* 0x0000002823297209 */ /* 0x000fe40007810000 */
[----:B------:R-:W-:Y:S02]  /*3a20*/  FSEL R0, R62, -INF , !P1 ;  /* 0xff8000003e007808 */ /* 0x000fe40004800000 */
[----:B------:R-:W-:-:S02]  /*3a30*/  FSETP.NEU.FTZ.AND P1, PT, R4, -INF , PT ;  /* 0xff8000000400780b */ /* 0x000fc40003f3d000 */
[----:B------:R-:W-:Y:S02]  /*3a40*/  ISETP.NE.AND P4, PT, R71, RZ, PT ;  /* 0x000000ff4700720c */ /* 0x000fe40003f85270 */
[----:B------:R-:W-:Y:S02]  /*3a50*/  FMNMX.FTZ R40, R36, R41, !PT ;  /* 0x0000002924287209 */ /* 0x000fe40007810000 */
[----:B------:R-:W-:Y:S02]  /*3a60*/  FSEL R43, R39, RZ, P1 ;  /* 0x000000ff272b7208 */ /* 0x000fe40000800000 */
[----:B------:R-:W-:Y:S02]  /*3a70*/  ISETP.GT.AND P1, PT, R15, 0x49, !P4 ;  /* 0x000000490f00780c */ /* 0x000fe40006724270 */
[----:B------:R-:W-:Y:S01]  /*3a80*/  FMNMX.FTZ R41, R37, R40, !PT ;  /* 0x0000002825297209 */ /* 0x000fe20007810000 */
[--C-:B------:R-:W-:Y:S01]  /*3a90*/  FFMA.FTZ R44, R44, UR10, -R43.reuse ;  /* 0x0000000a2c2c7c23 */ /* 0x100fe2000801082b */
[----:B------:R-:W-:Y:S01]  /*3aa0*/  ISETP.LT.OR P1, PT, R14, 0x4a, P1 ;  /* 0x0000004a0e00780c */ /* 0x000fe20000f21670 */
[--C-:B------:R-:W-:Y:S01]  /*3ab0*/  FFMA.FTZ R42, R70, UR10, -R43.reuse ;  /* 0x0000000a462a7c23 */ /* 0x100fe2000801082b */
[----:B------:R-:W-:Y:S01]  /*3ac0*/  ISETP.NE.AND P6, PT, R61, RZ, PT ;  /* 0x000000ff3d00720c */ /* 0x000fe20003fc5270 */
[--C-:B------:R-:W-:Y:S01]  /*3ad0*/  FFMA.FTZ R46, R72, UR10, -R43.reuse ;  /* 0x0000000a482e7c23 */ /* 0x100fe2000801082b */
[----:B------:R-:W-:Y:S01]  /*3ae0*/  FMNMX.FTZ R41, R38, R41, !PT ;  /* 0x0000002926297209 */ /* 0x000fe20007810000 */
[----:B------:R-:W-:Y:S01]  /*3af0*/  MUFU.EX2 R44, R44 ;  /* 0x0000002c002c7308 */ /* 0x000fe20000000800 */
[----:B------:R-:W-:Y:S01]  /*3b00*/  FSEL R39, R63, -INF , !P1 ;  /* 0xff8000003f277808 */ /* 0x000fe20004800000 */
[--C-:B------:R-:W-:Y:S01]  /*3b10*/  FFMA.FTZ R47, R74, UR10, -R43.reuse ;  /* 0x0000000a4a2f7c23 */ /* 0x100fe2000801082b */
[----:B------:R-:W-:Y:S01]  /*3b20*/  ISETP.GT.AND P1, PT, R15, 0x50, !P6 ;  /* 0x000000500f00780c */ /* 0x000fe20007724270 */
[--C-:B------:R-:W-:Y:S01]  /*3b30*/  FFMA.FTZ R48, R76, UR10, -R43.reuse ;  /* 0x0000000a4c307c23 */ /* 0x100fe2000801082b */
[----:B------:R-:W-:Y:S01]  /*3b40*/  FMNMX.FTZ R41, R2, R41, !PT ;  /* 0x0000002902297209 */ /* 0x000fe20007810000 */
[--C-:B------:R-:W-:Y:S01]  /*3b50*/  FFMA.FTZ R52, R90, UR10, -R43.reuse ;  /* 0x0000000a5a347c23 */ /* 0x100fe2000801082b */
[----:B------:R-:W-:Y:S01]  /*3b60*/  ISETP.LT.OR P1, PT, R14, 0x51, P1 ;  /* 0x000000510e00780c */ /* 0x000fe20000f21670 */
[----:B------:R0:W1:Y:S01]  /*3b70*/  MUFU.EX2 R45, R42 ;  /* 0x0000002a002d7308 */ /* 0x0000620000000800 */
[----:B------:R-:W-:Y:S01]  /*3b80*/  FMNMX.FTZ R40, R0, R41, !PT ;  /* 0x0000002900287209 */ /* 0x000fe20007810000 */
[--C-:B------:R-:W-:Y:S01]  /*3b90*/  FFMA.FTZ R50, R80, UR10, -R43.reuse ;  /* 0x0000000a50327c23 */ /* 0x100fe2000801082b */
[----:B------:R-:W-:Y:S01]  /*3ba0*/  ISETP.NE.AND P4, PT, R65, RZ, PT ;  /* 0x000000ff4100720c */ /* 0x000fe20003f85270 */
[--C-:B------:R-:W-:Y:S01]  /*3bb0*/  FFMA.FTZ R51, R82, UR10, -R43.reuse ;  /* 0x0000000a52337c23 */ /* 0x100fe2000801082b */
[----:B------:R-:W-:Y:S01]  /*3bc0*/  FSEL R11, R11, -INF , !P1 ;  /* 0xff8000000b0b7808 */ /* 0x000fe20004800000 */
[--C-:B------:R-:W-:Y:S01]  /*3bd0*/  FFMA.FTZ R41, R86, UR10, -R43.reuse ;  /* 0x0000000a56297c23 */ /* 0x100fe2000801082b */
[----:B------:R-:W-:Y:S01]  /*3be0*/  FMNMX.FTZ R40, R39, R40, !PT ;  /* 0x0000002827287209 */ /* 0x000fe20007810000 */
[----:B------:R-:W-:Y:S01]  /*3bf0*/  MUFU.EX2 R46, R46 ;  /* 0x0000002e002e7308 */ /* 0x000fe20000000800 */
[----:B------:R-:W-:Y:S01]  /*3c00*/  ISETP.GT.AND P4, PT, R15, 0x59, !P4 ;  /* 0x000000590f00780c */ /* 0x000fe20006784270 */
[--C-:B0-----:R-:W-:Y:S01]  /*3c10*/  FFMA.FTZ R42, R78, UR10, -R43.reuse ;  /* 0x0000000a4e2a7c23 */ /* 0x101fe2000801082b */
[----:B------:R-:W-:Y:S01]  /*3c20*/  ISETP.LT.OR P3, PT, R14, 0x59, P3 ;  /* 0x000000590e00780c */ /* 0x000fe20001f61670 */
[--C-:B------:R-:W-:Y:S01]  /*3c30*/  FFMA.FTZ R62, R64, UR10, -R43.reuse ;  /* 0x0000000a403e7c23 */ /* 0x100fe2000801082b */
[----:B------:R-:W-:Y:S01]  /*3c40*/  FSEL R15, R5, -INF , !P2 ;  /* 0xff800000050f7808 */ /* 0x000fe20005000000 */
[----:B------:R-:W-:Y:S01]  /*3c50*/  FFMA.FTZ R54, R92, UR10, -R43 ;  /* 0x0000000a5c367c23 */ /* 0x000fe2000801082b */
[----:B------:R-:W-:Y:S01]  /*3c60*/  FMNMX.FTZ R40, R11, R40, !PT ;  /* 0x000000280b287209 */ /* 0x000fe20007810000 */
[----:B------:R-:W0:Y:S01]  /*3c70*/  MUFU.EX2 R47, R47 ;  /* 0x0000002f002f7308 */ /* 0x000e220000000800 */
[----:B------:R-:W-:Y:S01]  /*3c80*/  ISETP.LT.OR P4, PT, R14, 0x5a, P4 ;  /* 0x0000005a0e00780c */ /* 0x000fe20002781670 */
[----:B-1----:R-:W-:Y:S01]  /*3c90*/  FADD.FTZ R65, R44, R45 ;  /* 0x0000002d2c417221 */ /* 0x002fe20000010000 */
[----:B------:R-:W-:Y:S01]  /*3ca0*/  FSEL R12, R12, -INF , !P3 ;  /* 0xff8000000c0c7808 */ /* 0x000fe20005800000 */
[--C-:B------:R-:W-:Y:S01]  /*3cb0*/  FFMA.FTZ R55, R94, UR10, -R43.reuse ;  /* 0x0000000a5e377c23 */ /* 0x100fe2000801082b */
[----:B------:R-:W-:Y:S01]  /*3cc0*/  FMNMX.FTZ R5, R15, R40, !PT ;  /* 0x000000280f057209 */ /* 0x000fe20007810000 */
[--C-:B------:R-:W-:Y:S01]  /*3cd0*/  FFMA.FTZ R40, R88, UR10, -R43.reuse ;  /* 0x0000000a58287c23 */ /* 0x100fe2000801082b */
[----:B------:R-:W-:Y:S01]  /*3ce0*/  FSEL R13, R13, -INF , !P4 ;  /* 0xff8000000d0d7808 */ /* 0x000fe20006000000 */
[----:B------:R-:W-:Y:S01]  /*3cf0*/  MUFU.EX2 R48, R48 ;  /* 0x0000003000307308 */ /* 0x000fe20000000800 */
[----:B------:R-:W-:Y:S01]  /*3d00*/  FMNMX.FTZ R14, R12, R5, !PT ;  /* 0x000000050c0e7209 */ /* 0x000fe20007810000 */
[--C-:B------:R-:W-:Y:S01]  /*3d10*/  FFMA.FTZ R56, R96, UR10, -R43.reuse ;  /* 0x0000000a60387c23 */ /* 0x100fe2000801082b */
[--C-:B------:R-:W-:Y:S01]  /*3d20*/  FFMA.FTZ R57, R98, UR10, -R43.reuse ;  /* 0x0000000a62397c23 */ /* 0x100fe2000801082b */
[--C-:B------:R-:W-:Y:S01]  /*3d30*/  FFMA.FTZ R58, R100, UR10, -R43.reuse ;  /* 0x0000000a643a7c23 */ /* 0x100fe2000801082b */
[----:B------:R-:W-:Y:S01]  /*3d40*/  FMNMX.FTZ R14, R13, R14, !PT ;  /* 0x0000000e0d0e7209 */ /* 0x000fe20007810000 */
[--C-:B------:R-:W-:Y:S01]  /*3d50*/  FFMA.FTZ R63, R106, UR10, -R43.reuse ;  /* 0x0000000a6a3f7c23 */ /* 0x100fe2000801082b */
[----:B------:R-:W-:Y:S01]  /*3d60*/  F2FP.F16.F32.PACK_AB R156, R45, R44 ;  /* 0x0000002c2d9c723e */ /* 0x000fe200000000ff */
[----:B------:R-:W-:Y:S01]  /*3d70*/  MUFU.EX2 R166, R40 ;  /* 0x0000002800a67308 */ /* 0x000fe20000000800 */
[----:B0-----:R-:W-:Y:S01]  /*3d80*/  F2FP.F16.F32.PACK_AB R158, R47, R46 ;  /* 0x0000002e2f9e723e */ /* 0x001fe200000000ff */
[----:B------:R-:W0:Y:S06]  /*3d90*/  SHFL.BFLY PT, R5, R14, 0x2, 0x1f ;  /* 0x0c401f000e057f89 */ /* 0x000e2c00000e0000 */
[----:B------:R1:W-:Y:S08]  /*3da0*/  MUFU.EX2 R53, R52 ;  /* 0x0000003400357308 */ /* 0x0003f00000000800 */
[----:B------:R2:W3:Y:S01]  /*3db0*/  MUFU.EX2 R49, R42 ;  /* 0x0000002a00317308 */ /* 0x0004e20000000800 */
[--C-:B-1----:R-:W-:Y:S01]  /*3dc0*/  FFMA.FTZ R52, R60, UR10, -R43.reuse ;  /* 0x0000000a3c347c23 */ /* 0x102fe2000801082b */
[----:B------:R-:W-:-:S06]  /*3dd0*/  FFMA.FTZ R60, R104, UR10, -R43 ;  /* 0x0000000a683c7c23 */ /* 0x000fcc000801082b */
[----:B------:R1:W-:Y:S01]  /*3de0*/  MUFU.EX2 R61, R60 ;  /* 0x0000003c003d7308 */ /* 0x0003e20000000800 */
[--C-:B--2---:R-:W-:Y:S01]  /*3df0*/  FFMA.FTZ R42, R84, UR10, -R43.reuse ;  /* 0x0000000a542a7c23 */ /* 0x104fe2000801082b */
[----:B0-----:R-:W-:Y:S01]  /*3e00*/  FMNMX.FTZ R40, R14, R5, !PT ;  /* 0x000000050e287209 */ /* 0x001fe20007810000 */
[----:B------:R-:W-:-:S04]  /*3e10*/  FFMA.FTZ R14, R102, UR10, -R43 ;  /* 0x0000000a660e7c23 */ /* 0x000fc8000801082b */
[----:B------:R-:W0:Y:S01]  /*3e20*/  SHFL.BFLY PT, R5, R40, 0x1, 0x1f ;  /* 0x0c201f0028057f89 */ /* 0x000e2200000e0000 */
[----:B------:R-:W-:Y:S01]  /*3e30*/  MUFU.EX2 R59, R14 ;  /* 0x0000000e003b7308 */ /* 0x000fe20000000800 */
[----:B-1----:R-:W-:Y:S01]  /*3e40*/  FADD.FTZ R60, R46, R65 ;  /* 0x000000412e3c7221 */ /* 0x002fe20000010000 */
[----:B---3--:R-:W-:-:S03]  /*3e50*/  F2FP.F16.F32.PACK_AB R160, R49, R48 ;  /* 0x0000003031a0723e */ /* 0x008fc600000000ff */
[----:B------:R-:W-:-:S03]  /*3e60*/  FADD.FTZ R65, R47, R60 ;  /* 0x0000003c2f417221 */ /* 0x000fc60000010000 */
[----:B------:R-:W1:Y:S01]  /*3e70*/  MUFU.EX2 R50, R50 ;  /* 0x0000003200327308 */ /* 0x000e620000000800 */
[----:B------:R-:W-:-:S04]  /*3e80*/  FADD.FTZ R60, R48, R65 ;  /* 0x00000041303c7221 */ /* 0x000fc80000010000 */
[----:B------:R-:W-:-:S03]  /*3e90*/  FADD.FTZ R67, R49, R60 ;  /* 0x0000003c31437221 */ /* 0x000fc60000010000 */
[----:B------:R-:W2:Y:S01]  /*3ea0*/  MUFU.EX2 R51, R51 ;  /* 0x0000003300337308 */ /* 0x000ea20000000800 */
[----:B0-----:R-:W-:-:S07]  /*3eb0*/  FMNMX.FTZ R5, R40, R5, !PT ;  /* 0x0000000528057209 */ /* 0x001fce0007810000 */
[----:B------:R-:W0:Y:S01]  /*3ec0*/  MUFU.EX2 R42, R42 ;  /* 0x0000002a002a7308 */ /* 0x000e220000000800 */
[----:B-1----:R-:W-:Y:S01]  /*3ed0*/  FADD.FTZ R64, R50, R67 ;  /* 0x0000004332407221 */ /* 0x002fe20000010000 */
[--C-:B------:R-:W-:Y:S01]  /*3ee0*/  FFMA.FTZ R40, R68, UR10, -R43.reuse ;  /* 0x0000000a44287c23 */ /* 0x100fe2000801082b */
[C---:B------:R-:W-:Y:S01]  /*3ef0*/  FSETP.NEU.FTZ.AND P1, PT, R5.reuse, -INF , PT ;  /* 0xff8000000500780b */ /* 0x040fe20003f3d000 */
[----:B------:R-:W-:Y:S01]  /*3f00*/  FMUL.FTZ R14, R5, UR10 ;  /* 0x0000000a050e7c20 */ /* 0x000fe20008410000 */
[----:B------:R-:W-:-:S03]  /*3f10*/  FFMA.FTZ R43, R108, UR10, -R43 ;  /* 0x0000000a6c2b7c23 */ /* 0x000fc6000801082b */
[----:B------:R-:W1:Y:S01]  /*3f20*/  MUFU.EX2 R41, R41 ;  /* 0x0000002900297308 */ /* 0x000e620000000800 */
[----:B------:R-:W-:Y:S01]  /*3f30*/  FSEL R14, R14, RZ, P1 ;  /* 0x000000ff0e0e7208 */ /* 0x000fe20000800000 */
[C---:B--2---:R-:W-:Y:S01]  /*3f40*/  FADD.FTZ R67, R51.reuse, R64 ;  /* 0x0000004033437221 */ /* 0x044fe20000010000 */
[----:B------:R-:W-:-:S03]  /*3f50*/  F2FP.F16.F32.PACK_AB R162, R51, R50 ;  /* 0x0000003233a2723e */ /* 0x000fc600000000ff */
        /* <DEDUP_REMOVED lines=13> */
[----:B0-----:R-:W-:Y:S01]  /*4030*/  FADD.FTZ R64, R42, R67 ;  /* 0x000000432a407221 */ /* 0x001fe20000010000 */
[----:B------:R-:W0:Y:S01]  /*4040*/  MUFU.EX2 R21, R21 ;  /* 0x0000001500157308 */ /* 0x000e220000000800 */
[--C-:B------:R-:W-:Y:S01]  /*4050*/  FFMA.FTZ R34, R34, UR10, -R14.reuse ;  /* 0x0000000a22227c23 */ /* 0x100fe2000801080e */
[----:B------:R-:W-:Y:S01]  /*4060*/  FFMA.FTZ R35, R35, UR10, -R14 ;  /* 0x0000000a23237c23 */ /* 0x000fe2000801080e */
[----:B-1----:R-:W-:Y:S01]  /*4070*/  FADD.FTZ R67, R41, R64 ;  /* 0x0000004029437221 */ /* 0x002fe20000010000 */
[--C-:B------:R-:W-:Y:S01]  /*4080*/  FFMA.FTZ R36, R36, UR10, -R14.reuse ;  /* 0x0000000a24247c23 */ /* 0x100fe2000801080e */
[--C-:B------:R-:W-:Y:S01]  /*4090*/  FFMA.FTZ R2, R2, UR10, -R14.reuse ;  /* 0x0000000a02027c23 */ /* 0x100fe2000801080e */
[--C-:B------:R-:W-:Y:S01]  /*40a0*/  FFMA.FTZ R37, R37, UR10, -R14.reuse ;  /* 0x0000000a25257c23 */ /* 0x100fe2000801080e */
[----:B------:R-:W-:Y:S01]  /*40b0*/  FADD.FTZ R64, R166, R67 ;  /* 0x00000043a6407221 */ /* 0x000fe20000010000 */
[----:B------:R-:W1:Y:S01]  /*40c0*/  MUFU.EX2 R24, R24 ;  /* 0x0000001800187308 */ /* 0x000e620000000800 */
[--C-:B------:R-:W-:Y:S01]  /*40d0*/  FFMA.FTZ R38, R38, UR10, -R14.reuse ;  /* 0x0000000a26267c23 */ /* 0x100fe2000801080e */
[----:B------:R-:W-:Y:S01]  /*40e0*/  FFMA.FTZ R0, R0, UR10, -R14 ;  /* 0x0000000a00007c23 */ /* 0x000fe2000801080e */
[----:B------:R-:W-:Y:S01]  /*40f0*/  FADD.FTZ R67, R53, R64 ;  /* 0x0000004035437221 */ /* 0x000fe20000010000 */
[--C-:B------:R-:W-:Y:S01]  /*4100*/  FFMA.FTZ R39, R39, UR10, -R14.reuse ;  /* 0x0000000a27277c23 */ /* 0x100fe2000801080e */
[--C-:B------:R-:W-:Y:S01]  /*4110*/  FFMA.FTZ R11, R11, UR10, -R14.reuse ;  /* 0x0000000a0b0b7c23 */ /* 0x100fe2000801080e */
[----:B------:R-:W-:Y:S01]  /*4120*/  F2FP.F16.F32.PACK_AB R164, R41, R42 ;  /* 0x0000002a29a4723e */ /* 0x000fe200000000ff */
[--C-:B------:R-:W-:Y:S01]  /*4130*/  FFMA.FTZ R15, R15, UR10, -R14.reuse ;  /* 0x0000000a0f0f7c23 */ /* 0x100fe2000801080e */
[----:B------:R-:W2:Y:S01]  /*4140*/  MUFU.EX2 R25, R25 ;  /* 0x0000001900197308 */ /* 0x000ea20000000800 */
[----:B0-----:R-:W-:Y:S01]  /*4150*/  FADD.FTZ R65, R20, R21 ;  /* 0x0000001514417221 */ /* 0x001fe20000010000 */
[----:B------:R-:W-:Y:S01]  /*4160*/  FFMA.FTZ R13, R13, UR10, -R14 ;  /* 0x0000000a0d0d7c23 */ /* 0x000fe2000801080e */
[----:B------:R-:W-:-:S02]  /*4170*/  F2FP.F16.F32.PACK_AB R166, R53, R166 ;  /* 0x000000a635a6723e */ /* 0x000fc400000000ff */
[----:B------:R-:W-:-:S03]  /*4180*/  F2FP.F16.F32.PACK_AB R157, R21, R20 ;  /* 0x00000014159d723e */ /* 0x000fc600000000ff */
        /* <DEDUP_REMOVED lines=19> */
[----:B------:R-:W-:Y:S01]  /*42c0*/  FFMA.FTZ R60, R12, UR10, -R14 ;  /* 0x0000000a0c3c7c23 */ /* 0x000fe2000801080e */
[----:B------:R-:W-:-:S05]  /*42d0*/  F2FP.F16.F32.PACK_AB R165, R31, R30 ;  /* 0x0000001e1fa5723e */ /* 0x000fca00000000ff */
[----:B------:R-:W1:Y:S01]  /*42e0*/  MUFU.EX2 R55, R55 ;  /* 0x0000003700377308 */ /* 0x000e620000000800 */
[----:B0-----:R-:W-:-:S07]  /*42f0*/  FADD.FTZ R64, R54, R67 ;  /* 0x0000004336407221 */ /* 0x001fce0000010000 */
[----:B------:R-:W0:Y:S08]  /*4300*/  MUFU.EX2 R33, R33 ;  /* 0x0000002100217308 */ /* 0x000e300000000800 */
[----:B------:R-:W2:Y:S01]  /*4310*/  MUFU.EX2 R56, R56 ;  /* 0x0000003800387308 */ /* 0x000ea20000000800 */
[C---:B-1----:R-:W-:Y:S01]  /*4320*/  FADD.FTZ R67, R55.reuse, R64 ;  /* 0x0000004037437221 */ /* 0x042fe20000010000 */
[----:B------:R-:W-:-:S06]  /*4330*/  F2FP.F16.F32.PACK_AB R168, R55, R54 ;  /* 0x0000003637a8723e */ /* 0x000fcc00000000ff */
[----:B------:R-:W-:Y:S01]  /*4340*/  MUFU.EX2 R34, R34 ;  /* 0x0000002200227308 */ /* 0x000fe20000000800 */
[----:B0-----:R-:W-:-:S07]  /*4350*/  F2FP.F16.F32.PACK_AB R167, R33, R32 ;  /* 0x0000002021a7723e */ /* 0x001fce00000000ff */
[----:B------:R-:W0:Y:S01]  /*4360*/  MUFU.EX2 R57, R57 ;  /* 0x0000003900397308 */ /* 0x000e220000000800 */
[----:B--2---:R-:W-:-:S07]  /*4370*/  FADD.FTZ R64, R56, R67 ;  /* 0x0000004338407221 */ /* 0x004fce0000010000 */
[----:B------:R-:W1:Y:S08]  /*4380*/  MUFU.EX2 R35, R35 ;  /* 0x0000002300237308 */ /* 0x000e700000000800 */
[----:B------:R-:W2:Y:S01]  /*4390*/  MUFU.EX2 R58, R58 ;  /* 0x0000003a003a7308 */ /* 0x000ea20000000800 */
[C---:B0-----:R-:W-:Y:S01]  /*43a0*/  FADD.FTZ R67, R57.reuse, R64 ;  /* 0x0000004039437221 */ /* 0x041fe20000010000 */
[----:B------:R-:W-:-:S06]  /*43b0*/  F2FP.F16.F32.PACK_AB R170, R57, R56 ;  /* 0x0000003839aa723e */ /* 0x000fcc00000000ff */
[----:B------:R-:W0:Y:S01]  /*43c0*/  MUFU.EX2 R36, R36 ;  /* 0x0000002400247308 */ /* 0x000e220000000800 */
[----:B-1----:R-:W-:-:S07]  /*43d0*/  F2FP.F16.F32.PACK_AB R169, R35, R34 ;  /* 0x0000002223a9723e */ /* 0x002fce00000000ff */
[----:B------:R1:W-:Y:S01]  /*43e0*/  MUFU.EX2 R173, R2 ;  /* 0x0000000200ad7308 */ /* 0x0003e20000000800 */
[----:B--2---:R-:W-:Y:S01]  /*43f0*/  FADD.FTZ R12, R58, R67 ;  /* 0x000000433a0c7221 */ /* 0x004fe20000010000 */
[----:B------:R-:W-:-:S03]  /*4400*/  F2FP.F16.F32.PACK_AB R172, R59, R58 ;  /* 0x0000003a3bac723e */ /* 0x000fc600000000ff */
[----:B------:R-:W-:-:S03]  /*4410*/  FADD.FTZ R47, R59, R12 ;  /* 0x0000000c3b2f7221 */ /* 0x000fc60000010000 */
[----:B------:R-:W2:Y:S01]  /*4420*/  MUFU.EX2 R37, R37 ;  /* 0x0000002500257308 */ /* 0x000ea20000000800 */
[----:B-1----:R-:W-:-:S04]  /*4430*/  FADD.FTZ R2, R32, R65 ;  /* 0x0000004120027221 */ /* 0x002fc80000010000 */
[----:B------:R-:W-:-:S03]  /*4440*/  FADD.FTZ R65, R33, R2 ;  /* 0x0000000221417221 */ /* 0x000fc60000010000 */
[----:B------:R-:W1:Y:S01]  /*4450*/  MUFU.EX2 R52, R52 ;  /* 0x0000003400347308 */ /* 0x000e620000000800 */
[----:B------:R-:W-:-:S04]  /*4460*/  FADD.FTZ R2, R34, R65 ;  /* 0x0000004122027221 */ /* 0x000fc80000010000 */
[----:B------:R-:W-:-:S03]  /*4470*/  FADD.FTZ R45, R35, R2 ;  /* 0x00000002232d7221 */ /* 0x000fc60000010000 */
[----:B------:R-:W3:Y:S01]  /*4480*/  MUFU.EX2 R38, R38 ;  /* 0x0000002600267308 */ /* 0x000ee20000000800 */
[----:B0-----:R-:W-:Y:S01]  /*4490*/  FADD.FTZ R2, R36, R45 ;  /* 0x0000002d24027221 */ /* 0x001fe20000010000 */
[----:B--2---:R-:W-:-:S03]  /*44a0*/  F2FP.F16.F32.PACK_AB R171, R37, R36 ;  /* 0x0000002425ab723e */ /* 0x004fc600000000ff */
[----:B------:R-:W-:-:S03]  /*44b0*/  FADD.FTZ R41, R37, R2 ;  /* 0x0000000225297221 */ /* 0x000fc60000010000 */
[----:B------:R-:W0:Y:S01]  /*44c0*/  MUFU.EX2 R62, R62 ;  /* 0x0000003e003e7308 */ /* 0x000e220000000800 */
[----:B-1----:R-:W-:Y:S01]  /*44d0*/  FADD.FTZ R14, R52, R47 ;  /* 0x0000002f340e7221 */ /* 0x002fe20000010000 */
[----:B------:R-:W-:-:S03]  /*44e0*/  F2FP.F16.F32.PACK_AB R174, R61, R52 ;  /* 0x000000343dae723e */ /* 0x000fc600000000ff */
[----:B------:R-:W-:-:S03]  /*44f0*/  FADD.FTZ R45, R61, R14 ;  /* 0x0000000e3d2d7221 */ /* 0x000fc60000010000 */
[----:B------:R-:W1:Y:S01]  /*4500*/  MUFU.EX2 R0, R0 ;  /* 0x0000000000007308 */ /* 0x000e620000000800 */
[----:B---3--:R-:W-:-:S04]  /*4510*/  FADD.FTZ R2, R38, R41 ;  /* 0x0000002926027221 */ /* 0x008fc80000010000 */
[C---:B------:R-:W-:Y:S01]  /*4520*/  FADD.FTZ R41, R173.reuse, R2 ;  /* 0x00000002ad297221 */ /* 0x040fe20000010000 */
[----:B------:R-:W-:Y:S02]  /*4530*/  F2FP.F16.F32.PACK_AB R173, R173, R38 ;  /* 0x00000026adad723e */ /* 0x000fe400000000ff */
[----:B------:R-:W2:Y:S01]  /*4540*/  MUFU.EX2 R63, R63 ;  /* 0x0000003f003f7308 */ /* 0x000ea20000000800 */
[----:B0-----:R-:W-:-:S07]  /*4550*/  FADD.FTZ R14, R62, R45 ;  /* 0x0000002d3e0e7221 */ /* 0x001fce0000010000 */
[----:B------:R-:W0:Y:S01]  /*4560*/  MUFU.EX2 R39, R39 ;  /* 0x0000002700277308 */ /* 0x000e220000000800 */
[----:B-1----:R-:W-:-:S07]  /*4570*/  FADD.FTZ R2, R0, R41 ;  /* 0x0000002900027221 */ /* 0x002fce0000010000 */
[----:B------:R-:W1:Y:S01]  /*4580*/  MUFU.EX2 R11, R11 ;  /* 0x0000000b000b7308 */ /* 0x000e620000000800 */
[C---:B--2---:R-:W-:Y:S01]  /*4590*/  FADD.FTZ R45, R63.reuse, R14 ;  /* 0x0000000e3f2d7221 */ /* 0x044fe20000010000 */
[----:B------:R-:W-:-:S06]  /*45a0*/  F2FP.F16.F32.PACK_AB R176, R63, R62 ;  /* 0x0000003e3fb0723e */ /* 0x000fcc00000000ff */
[----:B------:R1:W2:Y:S01]  /*45b0*/  MUFU.EX2 R12, R15 ;  /* 0x0000000f000c7308 */ /* 0x0002a20000000800 */
        /* <DEDUP_REMOVED lines=15> */
[----:B------:R-:W-:Y:S06]  /*46b0*/  @!P0 BRA `(.L_x_11015) ;  /* 0x0000000000048947 */ /* 0x000fec0003800000 */
[----:B------:R-:W-:Y:S01]  /*46c0*/  BPT.TRAP 0x1 ;  /* 0x000000040000795c */ /* 0x000fe20000300000 */
.L_x_11015:
[----:B------:R0:W1:Y:S01]  /*46d0*/  SYNCS.PHASECHK.TRANS64.TRYWAIT P1, [UR23+0x22850], R10 ;  /* 0x0228500aff0075a7 */ /* 0x0000620008020157 */
[----:B------:R-:W-:Y:S05]  /*46e0*/  @!P0 BRA `(.L_x_11016) ;  /* 0x0000000000048947 */ /* 0x000fea0003800000 */
[----:B------:R-:W-:Y:S01]  /*46f0*/  BPT.TRAP 0x1 ;  /* 0x000000040000795c */ /* 0x000fe20000300000 */
.L_x_11016:
[----:B-1----:R-:W-:Y:S05]  /*4700*/  @P1 BRA `(.L_x_11017) ;  /* 0x0000000000081947 */ /* 0x002fea0003800000 */
[----:B------:R-:W1:Y:S02]  /*4710*/  SYNCS.PHASECHK.TRANS64.TRYWAIT P1, [UR23+0x22850], R10 ;  /* 0x0228500aff0075a7 */ /* 0x000e640008020157 */
[----:B-1----:R-:W-:Y:S05]  /*4720*/  @!P1 BRA `(.L_x_11018) ;  /* 0x0000011400d09947 */ /* 0x002fea0003800000 */
.L_x_11017:
[----:B------:R-:W-:Y:S01]  /*4730*/  R2UR UR6, R3 ;  /* 0x00000000030672ca */ /* 0x000fe200000e0000 */
[----:B------:R2:W-:Y:S01]  /*4740*/  BAR.SYNC.DEFER_BLOCKING R8, 0x100 ;  /* 0x000400080000751d */ /* 0x0005e20000010000 */
[----:B------:R-:W-:-:S05]  /*4750*/  ISETP.NE.AND P2, PT, R6, 0x1, PT ;  /* 0x000000010600780c */ /* 0x000fca0003f45270 */
[----:B------:R-:W-:Y:S01]  /*4760*/  UMOV UR7, 0x40000040 ;  /* 0x4000004000077882 */ /* 0x000fe20000000000 */
[----:B-1----:R-:W1:Y:S01]  /*4770*/  S2R R11, SR_TID.X ;  /* 0x00000000000b7919 */ /* 0x002e620000002100 */
[----:B--2---:R-:W-:-:S04]  /*4780*/  IMAD.U32 R8, RZ, RZ, UR43 ;  /* 0x0000002bff087e24 */ /* 0x004fc8000f8e00ff */
[----:B------:R-:W-:Y:S02]  /*4790*/  UIADD3 UR6, UR6, 0x400, URZ ;  /* 0x0000040006067890 */ /* 0x000fe4000fffe03f */
[----:B------:R-:W2:Y:S02]  /*47a0*/  @P2 LDC R3, c[0x0][0x44c] ;  /* 0x00011300ff032b82 */ /* 0x000ea40000000800 */
[----:B------:R-:W-:-:S04]  /*47b0*/  USHF.R.U32.HI UR6, URZ, 0x4, UR6 ;  /* 0x000000043f067899 */ /* 0x000fc80008011606 */
[----:B------:R-:W-:Y:S02]  /*47c0*/  ULOP3.LUT UR6, UR6, 0x3fff, URZ, 0xc0, !UPT ;  /* 0x00003fff06067892 */ /* 0x000fe4000f8ec03f */
[----:B0-----:R-:W0:Y:S02]  /*47d0*/  @P2 LDC R10, c[0x0][0x450] ;  /* 0x00011400ff0a2b82 */ /* 0x001e240000000800 */
[----:B------:R-:W-:Y:S01]  /*47e0*/  ULOP3.LUT UR21, UR6, 0x3000000, URZ, 0xfc, !UPT ;  /* 0x0300000006157892 */ /* 0x000fe2000f8efc3f */
[----:B------:R-:W-:-:S03]  /*47f0*/  WARPGROUP.ARRIVE ;  /* 0x00000000000079c5 */ /* 0x000fc60000000000 */
[----:B------:R-:W-:-:S07]  /*4800*/  UIMAD UR11, UR36, 0xc00, UR21 ;  /* 0x00000c00240b78a4 */ /* 0x000fce000f8e0215 */
[----:B------:R-:W-:Y:S02]  /*4810*/  UMOV UR6, UR11 ;  /* 0x0000000b00067c82 */ /* 0x000fe40008000000 */
[----:B------:R-:W-:Y:S01]  /*4820*/  HGMMA.64x256x16.F32 R24, R156, gdesc[UR4].tnspB, RZ, !UPT, gsb0 ;  /* 0x43e000049c187df0 */ /* 0x000fe2000c0008ff */
[----:B------:R-:W-:Y:S01]  /*4830*/  UIADD3 UR6, UR11, 0x80, URZ ;  /* 0x000000800b067890 */ /* 0x000fe2000fffe03f */
[----:B--2---:R-:W-:Y:S01]  /*4840*/  @P2 IMAD.HI.U32 R3, R3, UR43, RZ ;  /* 0x0000002b03032c27 */ /* 0x004fe2000f8e00ff */
[----:B------:R-:W-:Y:S01]  /*4850*/  UMOV UR7, 0x40000040 ;  /* 0x4000004000077882 */ /* 0x000fe20000000000 */
[----:B-1----:R-:W-:Y:S02]  /*4860*/  LOP3.LUT P1, RZ, R11, 0x7f, RZ, 0xc0, !PT ;  /* 0x0000007f0bff7812 */ /* 0x002fe4000782c0ff */
[----:B------:R-:W-:Y:S01]  /*4870*/  IMAD.U32 R11, RZ, RZ, UR23 ;  /* 0x00000017ff0b7e24 */ /* 0x000fe2000f8e00ff */
[----:B0-----:R-:W-:-:S04]  /*4880*/  @P2 SHF.R.U32.HI R8, RZ, R10, R3 ;  /* 0x0000000aff082219 */ /* 0x001fc80000011603 */
[----:B------:R-:W-:-:S06]  /*4890*/  IADD3 R8, R8, -R9, R16 ;  /* 0x8000000908087210 */ /* 0x000fcc0007ffe010 */
[----:B------:R-:W-:-:S05]  /*48a0*/  @!P1 VIADD R3, R11, 0x22860 ;  /* 0x000228600b039836 */ /* 0x000fca0000000000 */
[----:B------:R-:W-:Y:S01]  /*48b0*/  @!P1 PRMT R3, RZ, 0x654, R3 ;  /* 0x00000654ff039816 */ /* 0x000fe20000000003 */
[----:B------:R-:W-:Y:S02]  /*48c0*/  WARPGROUP.DEPBAR.LE gsb0, 0x0 ;  /* 0x00008000000079c5 */ /* 0x000fe40000010000 */
        /* <DEDUP_REMOVED lines=26> */
[----:B------:R-:W-:-:S13]  /*4a70*/  R2UR UR6, R8 ;  /* 0x00000000080672ca */ /* 0x000fda00000e0000 */
[----:B------:R-:W-:Y:S01]  /*4a80*/  UIADD3 UR14, UR6, UR14, URZ ;  /* 0x0000000e060e7290 */ /* 0x000fe2000fffe03f */
[----:B------:R-:W-:Y:S02]  /*4a90*/  WARPGROUP.DEPBAR.LE gsb0, 0x0 ;  /* 0x00008000000079c5 */ /* 0x000fe40000010000 */
[----:B------:R0:W-:Y:S01]  /*4aa0*/  @!P1 SYNCS.ARRIVE.TRANS64.RED.A1T0 RZ, [R3+URZ], RZ ;  /* 0x000000ff03ff99a7 */ /* 0x0001e2000810043f */
[----:B------:R-:W-:Y:S01]  /*4ab0*/  PLOP3.LUT P1, PT, PT, PT, UP0, 0x40, 0x0 ;  /* 0x000000000000781c */ /* 0x000fe20003f2e808 */
[----:B0-----:R-:W-:-:S12]  /*4ac0*/  VIADD R3, R152, 0xfffffffe ;  /* 0xfffffffe98037836 */ /* 0x001fd80000000000 */
[----:B------:R-:W-:Y:S05]  /*4ad0*/  @P1 BRA `(.L_x_11019) ;  /* 0x0000000000481947 */ /* 0x000fea0003800000 */
[C---:B------:R-:W-:Y:S01]  /*4ae0*/  ISETP.GT.AND P1, PT, R8.reuse, RZ, PT ;  /* 0x000000ff0800720c */ /* 0x040fe20003f24270 */
[----:B------:R-:W-:-:S05]  /*4af0*/  VIADD R10, R8, 0xffffffff ;  /* 0xffffffff080a7836 */ /* 0x000fca0000000000 */
[----:B------:R-:W-:-:S07]  /*4b00*/  R2UR UR11, R10 ;  /* 0x000000000a0b72ca */ /* 0x000fce00000e0000 */
[----:B------:R-:W-:Y:S08]  /*4b10*/  @P1 BRA `(.L_x_11020) ;  /* 0x00000000001c1947 */ /* 0x000ff00003800000 */
[----:B------:R-:W-:Y:S02]  /*4b20*/  UISETP.NE.AND UP1, UPT, UR15, 0x1, UPT ;  /* 0x000000010f00788c */ /* 0x000fe4000bf25270 */
[----:B------:R-:W-:-:S09]  /*4b30*/  UIADD3 UR11, -UR6, URZ, URZ ;  /* 0x0000003f060b7290 */ /* 0x000fd2000fffe13f */
[----:B------:R-:W-:Y:S02]  /*4b40*/  @UP1 ULDC.64 UR18, c[0x0][0x9e8] ;  /* 0x00027a0000121ab9 */ /* 0x000fe40000000a00 */
[----:B------:R-:W-:-:S04]  /*4b50*/  UIMAD.WIDE.U32 UR6, UR11, UR18, URZ ;  /* 0x000000120b0672a5 */ /* 0x000fc8000f8e003f */
[----:B------:R-:W-:-:S04]  /*4b60*/  @UP1 USHF.R.U32.HI UR11, URZ, UR19, UR7 ;  /* 0x000000133f0b1299 */ /* 0x000fc80008011607 */
[----:B------:R-:W-:Y:S01]  /*4b70*/  ULOP3.LUT UR11, URZ, UR11, URZ, 0x33, !UPT ;  /* 0x0000000b3f0b7292 */ /* 0x000fe2000f8e333f */
[----:B------:R-:W-:Y:S11]  /*4b80*/  BRA `(.L_x_11021) ;  /* 0x0000000000107947 */ /* 0x000ff60003800000 */
.L_x_11020:
[----:B------:R-:W-:-:S11]  /*4b90*/  UISETP.NE.AND UP1, UPT, UR15, 0x1, UPT ;  /* 0x000000010f00788c */ /* 0x000fd6000bf25270 */
[----:B------:R-:W-:Y:S02]  /*4ba0*/  @UP1 ULDC.64 UR18, c[0x0][0x9e8] ;  /* 0x00027a0000121ab9 */ /* 0x000fe40000000a00 */
[----:B------:R-:W-:-:S04]  /*4bb0*/  UIMAD.WIDE.U32 UR6, UR11, UR18, URZ ;  /* 0x000000120b0672a5 */ /* 0x000fc8000f8e003f */
[----:B------:R-:W-:-:S12]  /*4bc0*/  @UP1 USHF.R.U32.HI UR11, URZ, UR19, UR7 ;  /* 0x000000133f0b1299 */ /* 0x000fd80008011607 */
.L_x_11021:
[----:B------:R-:W-:-:S04]  /*4bd0*/  UIMAD UR11, UR11, UR15, UR15 ;  /* 0x0000000f0b0b72a4 */ /* 0x000fc8000f8e020f */
[----:B------:R-:W-:-:S04]  /*4be0*/  UISETP.LT.AND UP1, UPT, UR14, UR11, UPT ;  /* 0x0000000b0e00728c */ /* 0x000fc8000bf21270 */
[----:B------:R-:W-:-:S12]  /*4bf0*/  USEL UR14, UR14, UR11, UP1 ;  /* 0x0000000b0e0e7287 */ /* 0x000fd80008800000 */
.L_x_11019:
[----:B------:R-:W-:Y:S01]  /*4c00*/  UIMAD.WIDE UR6, UR14, 0x2aaaaaab, URZ ;  /* 0x2aaaaaab0e0678a5 */ /* 0x000fe2000f8e023f */
[----:B------:R-:W-:Y:S01]  /*4c10*/  ULDC UR25, c[0x0][0x9e4] ;  /* 0x0002790000197ab9 */ /* 0x000fe20000000800 */
[----:B------:R-:W-:Y:S02]  /*4c20*/  ULDC UR26, c[0x0][0x9d8] ;  /* 0x00027600001a7ab9 */ /* 0x000fe40000000800 */
[----:B------:R-:W-:Y:S01]  /*4c30*/  USHF.R.U32.HI UR6, URZ, 0x1f, UR7 ;  /* 0x0000001f3f067899 */ /* 0x000fe20008011607 */
[----:B------:R-:W-:Y:S01]  /*4c40*/  ULDC UR24, c[0x0][0x988] ;  /* 0x0002620000187ab9 */ /* 0x000fe20000000800 */
[----:B------:R-:W-:Y:S02]  /*4c50*/  ULDC UR27, c[0x0][0x9e0] ;  /* 0x00027800001b7ab9 */ /* 0x000fe40000000800 */
[----:B------:R-:W-:-:S04]  /*4c60*/  ULEA.HI.SX32 UR6, UR7, UR6, 0x1c ;  /* 0x0000000607067291 */ /* 0x000fc8000f8fe23f */
[----:B------:R-:W-:-:S04]  /*4c70*/  UISETP.LT.AND UP1, UPT, UR39, UR6, UPT ;  /* 0x000000062700728c */ /* 0x000fc8000bf21270 */
[----:B------:R-:W-:-:S06]  /*4c80*/  USEL UR23, UR39, UR6, !UP1 ;  /* 0x0000000627177287 */ /* 0x000fcc000c800000 */
[----:B------:R-:W-:-:S13]  /*4c90*/  ISETP.GE.AND P1, PT, R3, UR23, PT ;  /* 0x0000001703007c0c */ /* 0x000fda000bf26270 */
[----:B------:R-:W-:Y:S05]  /*4ca0*/  @!P1 BRA `(.L_x_11022) ;  /* 0x00000034007c9947 */ /* 0x000fea0003800000 */
.L_x_11039:
[----:B------:R-:W-:-:S04]  /*4cb0*/  UIADD3 UR36, UR36, 0x1, URZ ;  /* 0x0000000124247890 */ /* 0x000fc8000fffe03f */
[----:B------:R-:W-:-:S04]  /*4cc0*/  UISETP.NE.AND UP1, UPT, UR36, 0x2, UPT ;  /* 0x000000022400788c */ /* 0x000fc8000bf25270 */
[----:B------:R-:W-:Y:S02]  /*4cd0*/  USEL UR6, URZ, 0x1, UP1 ;  /* 0x000000013f067887 */ /* 0x000fe40008800000 */
[----:B------:R-:W-:Y:S02]  /*4ce0*/  USEL UR36, UR36, URZ, UP1 ;  /* 0x0000003f24247287 */ /* 0x000fe40008800000 */
[----:B------:R-:W-:Y:S01]  /*4cf0*/  ULOP3.LUT UR37, UR37, UR6, URZ, 0x3c, !UPT ;  /* 0x0000000625257292 */ /* 0x000fe2000f8e3c3f */
[----:B0-----:R-:W-:Y:S11]  /*4d00*/  @!P0 BRA `(.L_x_11023) ;  /* 0x0000000000048947 */ /* 0x001ff60003800000 */
[----:B------:R-:W-:Y:S01]  /*4d10*/  BPT.TRAP 0x1 ;  /* 0x000000040000795c */ /* 0x000fe20000300000 */
.L_x_11023:
        /* <DEDUP_REMOVED lines=9> */
.L_x_11024:
[----:B-1----:R-:W-:Y:S05]  /*4db0*/  @P1 BRA `(.L_x_11025) ;  /* 0x0000000000081947 */ /* 0x002fea0003800000 */
[----:B------:R-:W1:Y:S02]  /*4dc0*/  SYNCS.PHASECHK.TRANS64.TRYWAIT P1, [UR28+0x22830], R8 ;  /* 0x02283008ff0075a7 */ /* 0x000e64000802015c */
[----:B-1----:R-:W-:Y:S05]  /*4dd0*/  @!P1 BRA `(.L_x_11026) ;  /* 0x00000110003c9947 */ /* 0x002fea0003800000 */
.L_x_11025:
[----:B------:R-:W-:Y:S01]  /*4de0*/  UIMAD UR18, UR36, 0x300, UR20 ;  /* 0x00000300241278a4 */ /* 0x000fe2000f8e0214 */
[----:B------:R-:W-:Y:S01]  /*4df0*/  WARPGROUP.ARRIVE ;  /* 0x00000000000079c5 */ /* 0x000fe20000000000 */
[----:B------:R-:W-:Y:S01]  /*4e00*/  UMOV UR19, 0x40000040 ;  /* 0x4000004000137882 */ /* 0x000fe20000000000 */
[----:B------:R-:W-:Y:S01]  /*4e10*/  UMOV UR7, 0x40000040 ;  /* 0x4000004000077882 */ /* 0x000fe20000000000 */
[----:B------:R-:W-:Y:S01]  /*4e20*/  UIADD3 UR6, UR18, 0x2, URZ ;  /* 0x0000000212067890 */ /* 0x000fe2000fffe03f */
[----:B------:R-:W-:Y:S01]  /*4e30*/  ISETP.NE.AND P1, PT, R6, 0x1, PT ;  /* 0x000000010600780c */ /* 0x000fe20003f25270 */
[----:B------:R-:W-:Y:S01]  /*4e40*/  UIADD3 UR10, UR18, 0x4, URZ ;  /* 0x00000004120a7890 */ /* 0x000fe2000fffe03f */
[----:B------:R-:W2:Y:S01]  /*4e50*/  S2R R9, SR_TID.X ;  /* 0x0000000000097919 */ /* 0x000ea20000002100 */
[----:B------:R-:W-:Y:S01]  /*4e60*/  UMOV UR11, 0x40000040 ;  /* 0x40000040000b7882 */ /* 0x000fe20000000000 */
[----:B------:R-:W-:Y:S01]  /*4e70*/  HGMMA.64x96x16.F32 R152, gdesc[UR16], RZ, !UPT, gsb0 ;  /* 0x01600000109879f0 */ /* 0x000fe2000c0008ff */
[----:B------:R-:W-:Y:S01]  /*4e80*/  UIADD3 UR14, UR18, 0x6, URZ ;  /* 0x00000006120e7890 */ /* 0x000fe2000fffe03f */
[----:B------:R-:W-:-:S07]  /*4e90*/  UMOV UR15, 0x40000040 ;  /* 0x40000040000f7882 */ /* 0x000fce0000000000 */
[----:B-1----:R-:W1:Y:S08]  /*4ea0*/  @P1 LDC R7, c[0x0][0x44c] ;  /* 0x00011300ff071b82 */ /* 0x002e700000000800 */
[----:B------:R-:W3:Y:S01]  /*4eb0*/  @P1 LDC R10, c[0x0][0x450] ;  /* 0x00011400ff0a1b82 */ /* 0x000ee20000000800 */
[----:B--2---:R-:W-:Y:S01]  /*4ec0*/  SHF.R.U32.HI R11, RZ, 0x7, R9 ;  /* 0x00000007ff0b7819 */ /* 0x004fe20000011609 */
        /* <DEDUP_REMOVED lines=23> */
[----:B------:R-:W-:Y:S01]  /*5040*/  FMUL.FTZ R157, R161, UR26 ;  /* 0x0000001aa19d7c20 */ /* 0x000fe20008410000 */
[----:B-1----:R-:W-:-:S04]  /*5050*/  @P1 IMAD.HI.U32 R7, R194, R7, RZ ;  /* 0x00000007c2071227 */ /* 0x002fc800078e00ff */
[----:B------:R-:W-:Y:S01]  /*5060*/  FMUL.FTZ R161, R165, UR26 ;  /* 0x0000001aa5a17c20 */ /* 0x000fe20008410000 */
[----:B------:R-:W-:Y:S01]  /*5070*/  FMUL.FTZ R165, R169, UR26 ;  /* 0x0000001aa9a57c20 */ /* 0x000fe20008410000 */
[----:B------:R-:W-:Y:S01]  /*5080*/  FMUL.FTZ R169, R173, UR26 ;  /* 0x0000001aada97c20 */ /* 0x000fe20008410000 */
[----:B------:R-:W-:Y:S01]  /*5090*/  FMUL.FTZ R173, R177, UR26 ;  /* 0x0000001ab1ad7c20 */ /* 0x000fe20008410000 */
[----:B---3--:R-:W-:Y:S01]  /*50a0*/  @P1 SHF.R.U32.HI R194, RZ, R10, R7 ;  /* 0x0000000affc21219 */ /* 0x008fe20000011607 */
[----:B------:R-:W-:Y:S01]  /*50b0*/  IMAD.U32 R177, RZ, RZ, UR28 ;  /* 0x0000001cffb17e24 */ /* 0x000fe2000f8e00ff */
[----:B------:R-:W-:Y:S01]  /*50c0*/  LOP3.LUT P1, RZ, R9, 0x7f, RZ, 0xc0, !PT ;  /* 0x0000007f09ff7812 */ /* 0x000fe2000782c0ff */
[----:B------:R-:W-:Y:S01]  /*50d0*/  FMUL.FTZ R13, R155, UR26 ;  /* 0x0000001a9b0d7c20 */ /* 0x000fe20008410000 */
[----:B------:R-:W1:Y:S01]  /*50e0*/  LDC R9, c[0x0][0x288] ;  /* 0x0000a200ff097b82 */ /* 0x000e620000000800 */
        /* <DEDUP_REMOVED lines=20> */
[----:B------:R-:W-:Y:S01]  /*5230*/  IMAD R189, R3, -0x60, RZ ;  /* 0xffffffa003bd7824 */ /* 0x000fe200078e02ff */
[----:B------:R-:W-:Y:S01]  /*5240*/  IADD3 R7, -R11, 0xb, RZ ;  /* 0x0000000b0b077810 */ /* 0x000fe20007ffe1ff */
        /* <DEDUP_REMOVED lines=8> */
[----:B------:R-:W-:Y:S01]  /*52d0*/  FMUL.FTZ R191, R193, UR26 ;  /* 0x0000001ac1bf7c20 */ /* 0x000fe20008410000 */
[----:B------:R-:W-:Y:S01]  /*52e0*/  FMUL.FTZ R195, R196, UR26 ;  /* 0x0000001ac4c37c20 */ /* 0x000fe20008410000 */
[----:B------:R-:W-:Y:S01]  /*52f0*/  FMUL.FTZ R196, R197, UR26 ;  /* 0x0000001ac5c47c20 */ /* 0x000fe20008410000 */
[----:B------:R-:W-:-:S02]  /*5300*/  VIADD R11, R189, 0x1 ;  /* 0x00000001bd0b7836 */ /* 0x000fc40000000000 */
[----:B------:R-:W-:Y:S01]  /*5310*/  FMUL.FTZ R192, R198, UR26 ;  /* 0x0000001ac6c07c20 */ /* 0x000fe20008410000 */
[----:B------:R-:W-:Y:S01]  /*5320*/  FMUL.FTZ R193, R199, UR26 ;  /* 0x0000001ac7c17c20 */ /* 0x000fe20008410000 */
[----:B------:R3:W-:Y:S06]  /*5330*/  BAR.ARV R7, 0x100 ;  /* 0x000400070000751d */ /* 0x0007ec0000002000 */
[----:B------:R3:W-:Y:S01]  /*5340*/  @!P1 SYNCS.ARRIVE.TRANS64.RED.A1T0 RZ, [R10+URZ], RZ ;  /* 0x000000ff0aff99a7 */ /* 0x0007e2000810043f */
[----:B------:R-:W-:Y:S01]  /*5350*/  PLOP3.LUT P1, PT, PT, PT, UP0, 0x40, 0x0 ;  /* 0x000000000000781c */ /* 0x000fe20003f2e808 */
[----:B------:R-:W-:Y:S01]  /*5360*/  IMAD R11, R18, -0x2, R11 ;  /* 0xfffffffe120b7824 */ /* 0x000fe200078e020b */
[----:B------:R-:W4:Y:S04]  /*5370*/  MUFU.TANH R14, R14 ;  /* 0x0000000e000e7308 */ /* 0x000f280000002400 */
[----:B-1----:R-:W-:-:S04]  /*5380*/  IADD3 R11, R11, -R9, R16 ;  /* 0x800000090b0b7210 */ /* 0x002fc80007ffe010 */
[----:B------:R-:W1:Y:S01]  /*5390*/  MUFU.TANH R15, R15 ;  /* 0x0000000f000f7308 */ /* 0x000e620000002400 */
        /* <DEDUP_REMOVED lines=63> */
.L_x_11029:
[----:B------:R-:W-:-:S05]  /*5790*/  IMAD.U32 R217, RZ, RZ, UR25 ;  /* 0x00000019ffd97e24 */ /* 0x000fca000f8e00ff */
[----:B------:R-:W-:-:S13]  /*57a0*/  ISETP.NE.AND P1, PT, R217, 0x1, PT ;  /* 0x00000001d900780c */ /* 0x000fda0003f25270 */
[----:B------:R-:W1:Y:S02]  /*57b0*/  @P1 LDC.64 R10, c[0x0][0x9e8] ;  /* 0x00027a00ff0a1b82 */ /* 0x000e640000000a00 */
[----:B-1----:R-:W-:-:S05]  /*57c0*/  @P1 IMAD.HI.U32 R10, R215, R10, RZ ;  /* 0x0000000ad70a1227 */ /* 0x002fca00078e00ff */
[----:B------:R-:W-:-:S07]  /*57d0*/  @P1 SHF.R.U32.HI R215, RZ, R11, R10 ;  /* 0x0000000bffd71219 */ /* 0x000fce000001160a */
.L_x_11030:
[----:B------:R-:W-:Y:S05]  /*57e0*/  BSYNC B0 ;  /* 0x0000000000007941 */ /* 0x000fea0003800000 */
.L_x_11028:
[----:B------:R-:W-:-:S04]  /*57f0*/  IMAD R10, R18, -0x2, R189 ;  /* 0xfffffffe120a7824 */ /* 0x000fc800078e02bd */
[----:B------:R-:W-:-:S05]  /*5800*/  IMAD R10, R215, R217, R10 ;  /* 0x000000d9d70a7224 */ /* 0x000fca00078e020a */
[----:B------:R-:W-:Y:S02]  /*5810*/  VIADDMNMX R198, R10, R217, R198, PT ;  /* 0x000000d90ac67246 */ /* 0x000fe400038001c6 */
[----:B------:R-:W-:-:S07]  /*5820*/  VIMNMX R197, R197, R10, !PT ;  /* 0x0000000ac5c57248 */ /* 0x000fce0007fe0100 */
.L_x_11027:
[----:B------:R-:W-:Y:S01]  /*5830*/  ISETP.GE.AND P2, PT, R189, 0x1, PT ;  /* 0x00000001bd00780c */ /* 0x000fe20003f46270 */
[----:B------:R-:W1:Y:S01]  /*5840*/  SHFL.IDX PT, R194, R194, 0x1, 0x1c1f ;  /* 0x003c1f00c2c27f89 */ /* 0x000e6200000e0000 */
[----:B------:R-:W-:Y:S02]  /*5850*/  LOP3.LUT R17, R17, 0xfffbffff, RZ, 0xc0, !PT ;  /* 0xfffbffff11117812 */ /* 0x000fe400078ec0ff */
[----:B------:R-:W-:Y:S02]  /*5860*/  ISETP.GE.AND P1, PT, R189, 0x2, PT ;  /* 0x00000002bd00780c */ /* 0x000fe40003f26270 */
[----:B------:R-:W-:Y:S02]  /*5870*/  ISETP.GT.AND P3, PT, R197, RZ, !P2 ;  /* 0x000000ffc500720c */ /* 0x000fe40005764270 */
[----:B------:R-:W-:Y:S02]  /*5880*/  ISETP.GE.AND P4, PT, R189, 0x9, PT ;  /* 0x00000009bd00780c */ /* 0x000fe40003f86270 */
[----:B------:R-:W-:-:S03]  /*5890*/  ISETP.LT.OR P3, PT, R198, 0x1, P3 ;  /* 0x00000001c600780c */ /* 0x000fc60001f61670 */
[----:B------:R-:W-:Y:S02]  /*58a0*/  @P2 LOP3.LUT R17, R17, 0x40000, RZ, 0xfc, !PT ;  /* 0x0004000011112812 */ /* 0x000fe400078efcff */
[----:B------:R-:W-:Y:S02]  /*58b0*/  ISETP.GT.AND P2, PT, R197, 0x1, !P1 ;  /* 0x00000001c500780c */ /* 0x000fe40004f44270 */
[----:B------:R-:W-:Y:S02]  /*58c0*/  FSEL R215, R14, -INF , !P3 ;  /* 0xff8000000ed77808 */ /* 0x000fe40005800000 */
[----:B------:R-:W-:Y:S02]  /*58d0*/  ISETP.LT.OR P2, PT, R198, 0x2, P2 ;  /* 0x00000002c600780c */ /* 0x000fe40001741670 */
[----:B------:R-:W-:Y:S02]  /*58e0*/  ISETP.GE.AND P3, PT, R189, 0xa, PT ;  /* 0x0000000abd00780c */ /* 0x000fe40003f66270 */
[----:B------:R-:W-:-:S02]  /*58f0*/  LOP3.LUT R17, R17, 0xfffffffd, RZ, 0xc0, !PT ;  /* 0xfffffffd11117812 */ /* 0x000fc400078ec0ff */
[----:B------:R-:W-:Y:S01]  /*5900*/  FSEL R15, R15, -INF , !P2 ;  /* 0xff8000000f0f7808 */ /* 0x000fe20005000000 */
[--C-:B-1----:R-:W-:Y:S01]  /*5910*/  IMAD.IADD R204, R204, 0x1, R194.reuse ;  /* 0x00000001cccc7824 */ /* 0x102fe200078e02c2 */
[----:B------:R-:W-:Y:S01]  /*5920*/  ISETP.GT.AND P2, PT, R197, 0x8, !P4 ;  /* 0x00000008c500780c */ /* 0x000fe20006744270 */
[----:B------:R-:W-:Y:S01]  /*5930*/  IMAD.IADD R199, R199, 0x1, R194 ;  /* 0x00000001c7c77824 */ /* 0x000fe200078e02c2 */
[----:B------:R-:W-:Y:S02]  /*5940*/  @P4 LOP3.LUT R17, R17, 0x2, RZ, 0xfc, !PT ;  /* 0x0000000211114812 */ /* 0x000fe400078efcff */
[----:B------:R-:W-:Y:S02]  /*5950*/  ISETP.LT.OR P2, PT, R198, 0x9, P2 ;  /* 0x00000009c600780c */ /* 0x000fe40001741670 */
[----:B------:R-:W-:Y:S02]  /*5960*/  LOP3.LUT R17, R17, 0xfffffffb, RZ, 0xc0, !PT ;  /* 0xfffffffb11117812 */ /* 0x000fe400078ec0ff */
[----:B0-----:R-:W-:-:S02]  /*5970*/  FSEL R152, R152, -INF , !P2 ;  /* 0xff80000098987808 */ /* 0x001fc40005000000 */
[----:B------:R-:W-:Y:S02]  /*5980*/  @P3 LOP3.LUT R17, R17, 0x4, RZ, 0xfc, !PT ;  /* 0x0000000411113812 */ /* 0x000fe400078efcff */
[----:B------:R-:W-:Y:S02]  /*5990*/  ISETP.GT.AND P2, PT, R197, 0x9, !P3 ;  /* 0x00000009c500780c */ /* 0x000fe40005f44270 */
[----:B------:R-:W-:Y:S02]  /*59a0*/  ISETP.GE.AND P3, PT, R189, 0x11, PT ;  /* 0x00000011bd00780c */ /* 0x000fe40003f66270 */
[----:B------:R-:W-:Y:S02]  /*59b0*/  ISETP.LT.OR P2, PT, R198, 0xa, P2 ;  /* 0x0000000ac600780c */ /* 0x000fe40001741670 */
[----:B------:R-:W-:Y:S02]  /*59c0*/  LOP3.LUT R17, R17, 0xfffffff7, RZ, 0xc0, !PT ;  /* 0xfffffff711117812 */ /* 0x000fe400078ec0ff */
[----:B------:R-:W-:-:S02]  /*59d0*/  FSEL R153, R153, -INF , !P2 ;  /* 0xff80000099997808 */ /* 0x000fc40005000000 */
[----:B------:R-:W-:-:S04]  /*59e0*/  ISETP.GT.AND P2, PT, R197, 0x10, !P3 ;  /* 0x00000010c500780c */ /* 0x000fc80005f44270 */
[----:B------:R-:W-:Y:S02]  /*59f0*/  ISETP.LT.OR P2, PT, R198, 0x11, P2 ;  /* 0x00000011c600780c */ /* 0x000fe40001741670 */
[----:B------:R-:W-:Y:S02]  /*5a00*/  @P3 LOP3.LUT R17, R17, 0x8, RZ, 0xfc, !PT ;  /* 0x0000000811113812 */ /* 0x000fe400078efcff */
[----:B------:R-:W-:Y:S02]  /*5a10*/  ISETP.GE.AND P3, PT, R189, 0x12, PT ;  /* 0x00000012bd00780c */ /* 0x000fe40003f66270 */
[----:B------:R-:W-:Y:S02]  /*5a20*/  LOP3.LUT R17, R17, 0xffffffef, RZ, 0xc0, !PT ;  /* 0xffffffef11117812 */ /* 0x000fe400078ec0ff */
[----:B------:R-:W-:Y:S02]  /*5a30*/  FSEL R156, R156, -INF , !P2 ;  /* 0xff8000009c9c7808 */ /* 0x000fe40005000000 */
[----:B------:R-:W-:-:S04]  /*5a40*/  ISETP.GT.AND P2, PT, R197, 0x11, !P3 ;  /* 0x00000011c500780c */ /* 0x000fc80005f44270 */
[----:B------:R-:W-:-:S03]  /*5a50*/  ISETP.LT.OR P2, PT, R198, 0x12, P2 ;  /* 0x00000012c600780c */ /* 0x000fc60001741670 */
        /* <DEDUP_REMOVED lines=68> */
[----:B------:R-:W-:Y:S02]  /*5ea0*/  FSEL R181, R181, -INF , !P2 ;  /* 0xff800000b5b57808 */ /* 0x000fe40005000000 */
[----:B------:R-:W-:Y:S02]  /*5eb0*/  LOP3.LUT R17, R17, 0xffffffbf, RZ, 0xc0, !PT ;  /* 0xffffffbf11117812 */ /* 0x000fe400078ec0ff */
[----:B------:R-:W-:-:S04]  /*5ec0*/  ISETP.GT.AND P2, PT, R197, 0x41, !P3 ;  /* 0x00000041c500780c */ /* 0x000fc80005f44270 */
[----:B------:R-:W-:-:S03]  /*5ed0*/  ISETP.LT.OR P2, PT, R198, 0x42, P2 ;  /* 0x00000042c600780c */ /* 0x000fc60001741670 */
[----:B------:R-:W-:Y:S02]  /*5ee0*/  @P3 LOP3.LUT R17, R17, 0x40, RZ, 0xfc, !PT ;  /* 0x0000004011113812 */ /* 0x000fe400078efcff */
[----:B------:R-:W-:Y:S02]  /*5ef0*/  ISETP.GE.AND P3, PT, R189, 0x49, PT ;  /* 0x00000049bd00780c */ /* 0x000fe40003f66270 */
[----:B------:R-:W-:Y:S02]  /*5f00*/  FSEL R182, R182, -INF , !P2 ;  /* 0xff800000b6b67808 */ /* 0x000fe40005000000 */
[----:B------:R-:W-:Y:S02]  /*5f10*/  ISETP.GT.AND P2, PT, R197, 0x48, !P3 ;  /* 0x00000048c500780c */ /* 0x000fe40005f44270 */
[----:B------:R-:W-:Y:S02]  /*5f20*/  LOP3.LUT R17, R17, 0xffffffdf, RZ, 0xc0, !PT ;  /* 0xffffffdf11117812 */ /* 0x000fe400078ec0ff */
[----:B------:R-:W-:-:S04]  /*5f30*/  ISETP.LT.OR P2, PT, R198, 0x49, P2 ;  /* 0x00000049c600780c */ /* 0x000fc80001741670 */
[----:B------:R-:W-:Y:S02]  /*5f40*/  FSEL R185, R185, -INF , !P2 ;  /* 0xff800000b9b97808 */ /* 0x000fe40005000000 */
[----:B------:R-:W-:Y:S02]  /*5f50*/  ISETP.GE.AND P2, PT, R189, 0x4a, PT ;  /* 0x0000004abd00780c */ /* 0x000fe40003f46270 */
[----:B------:R-:W-:Y:S02]  /*5f60*/  @P3 LOP3.LUT R17, R17, 0x20, RZ, 0xfc, !PT ;  /* 0x0000002011113812 */ /* 0x000fe400078efcff */
[----:B------:R-:W-:Y:S02]  /*5f70*/  ISETP.GT.AND P3, PT, R197, 0x49, !P2 ;  /* 0x00000049c500780c */ /* 0x000fe40005764270 */
[----:B------:R-:W-:Y:S02]  /*5f80*/  LOP3.LUT R17, R17, 0xfffffffe, RZ, 0xc0, !PT ;  /* 0xfffffffe11117812 */ /* 0x000fe400078ec0ff */
        /* <DEDUP_REMOVED lines=14> */
[----:B------:R-:W-:-:S13]  /*6070*/  ISETP.GE.AND P6, PT, R189, 0x5a, PT ;  /* 0x0000005abd00780c */ /* 0x000fda0003fc6270 */
[----:B------:R-:W-:Y:S02]  /*6080*/  @P6 LOP3.LUT R17, R17, 0x1, RZ, 0xfc, !PT ;  /* 0x0000000111116812 */ /* 0x000fe400078efcff */
[----:B------:R-:W-:-:S04]  /*6090*/  ISETP.GT.AND P6, PT, R197, 0x59, !P6 ;  /* 0x00000059c500780c */ /* 0x000fc800077c4270 */
[----:B------:R-:W-:-:S04]  /*60a0*/  ISETP.LT.OR P6, PT, R198, 0x5a, P6 ;  /* 0x0000005ac600780c */ /* 0x000fc800037c1670 */
[----:B------:R-:W-:Y:S02]  /*60b0*/  FSEL R196, R196, -INF , !P6 ;  /* 0xff800000c4c47808 */ /* 0x000fe40007000000 */
[----:B------:R-:W-:-:S13]  /*60c0*/  PLOP3.LUT P6, PT, PT, PT, UP0, 0x40, 0x0 ;  /* 0x000000000000781c */ /* 0x000fda0003fce808 */
[----:B------:R-:W-:Y:S05]  /*60d0*/  @P6 BRA `(.L_x_11031) ;  /* 0x0000000000586947 */ /* 0x000fea0003800000 */
        /* <DEDUP_REMOVED lines=12> */
.L_x_11033:
[----:B------:R-:W-:-:S05]  /*61a0*/  IMAD.U32 R14, RZ, RZ, UR25 ;  /* 0x00000019ff0e7e24 */ /* 0x000fca000f8e00ff */
[----:B------:R-:W-:-:S13]  /*61b0*/  ISETP.NE.AND P6, PT, R14, 0x1, PT ;  /* 0x000000010e00780c */ /* 0x000fda0003fc5270 */
[----:B------:R-:W0:Y:S02]  /*61c0*/  @P6 LDC.64 R10, c[0x0][0x9e8] ;  /* 0x00027a00ff0a6b82 */ /* 0x000e240000000a00 */
[----:B0-----:R-:W-:-:S05]  /*61d0*/  @P6 IMAD.HI.U32 R10, R197, R10, RZ ;  /* 0x0000000ac50a6227 */ /* 0x001fca00078e00ff */
[----:B------:R-:W-:-:S07]  /*61e0*/  @P6 SHF.R.U32.HI R197, RZ, R11, R10 ;  /* 0x0000000bffc56219 */ /* 0x000fce000001160a */
.L_x_11034:
[----:B------:R-:W-:Y:S05]  /*61f0*/  BSYNC B0 ;  /* 0x0000000000007941 */ /* 0x000fea0003800000 */
.L_x_11032:
[----:B------:R-:W-:-:S04]  /*6200*/  IMAD R189, R18, -0x2, R189 ;  /* 0xfffffffe12bd7824 */ /* 0x000fc800078e02bd */
[----:B------:R-:W-:-:S05]  /*6210*/  IMAD R197, R197, R14, R189 ;  /* 0x0000000ec5c57224 */ /* 0x000fca00078e02bd */
[----:B------:R-:W-:Y:S02]  /*6220*/  VIADDMNMX R204, R197, R14, R204, PT ;  /* 0x0000000ec5cc7246 */ /* 0x000fe400038001cc */
[----:B------:R-:W-:-:S07]  /*6230*/  VIMNMX R199, R199, R197, !PT ;  /* 0x000000c5c7c77248 */ /* 0x000fce0007fe0100 */
.L_x_11031:
[----:B------:R-:W-:Y:S01]  /*6240*/  ISETP.GT.AND P1, PT, R199, 0x1, !P1 ;  /* 0x00000001c700780c */ /* 0x000fe20004f24270 */
[----:B------:R-:W-:Y:S01]  /*6250*/  UMOV UR10, UR24 ;  /* 0x00000018000a7c82 */ /* 0x000fe20008000000 */
[----:B------:R-:W-:Y:S02]  /*6260*/  LOP3.LUT P6, RZ, R17, 0x10000, RZ, 0xc0, !PT ;  /* 0x0001000011ff7812 */ /* 0x000fe400078cc0ff */
[----:B------:R-:W-:Y:S02]  /*6270*/  ISETP.LT.OR P1, PT, R204, 0x2, P1 ;  /* 0x00000002cc00780c */ /* 0x000fe40000f21670 */
[----:B------:R-:W-:Y:S02]  /*6280*/  FMNMX.FTZ R10, R215, R4, !PT ;  /* 0x00000004d70a7209 */ /* 0x000fe40007810000 */
[----:B------:R-:W-:Y:S02]  /*6290*/  FSEL R13, R13, -INF , !P1 ;  /* 0xff8000000d0d7808 */ /* 0x000fe40004800000 */
[----:B------:R-:W-:-:S02]  /*62a0*/  LOP3.LUT P1, RZ, R17, 0x2, RZ, 0xc0, !PT ;  /* 0x0000000211ff7812 */ /* 0x000fc4000782c0ff */
[----:B------:R-:W-:Y:S02]  /*62b0*/  FMNMX.FTZ R11, R15, R10, !PT ;  /* 0x0000000a0f0b7209 */ /* 0x000fe40007810000 */
[----:B------:R-:W-:Y:S02]  /*62c0*/  ISETP.GT.AND P1, PT, R199, 0x8, !P1 ;  /* 0x00000008c700780c */ /* 0x000fe40004f24270 */
[----:B------:R-:W-:Y:S02]  /*62d0*/  FMNMX.FTZ R10, R152, R11, !PT ;  /* 0x0000000b980a7209 */ /* 0x000fe40007810000 */
[----:B------:R-:W-:Y:S02]  /*62e0*/  ISETP.LT.OR P1, PT, R204, 0x9, P1 ;  /* 0x00000009cc00780c */ /* 0x000fe40000f21670 */
[----:B------:R-:W-:Y:S02]  /*62f0*/  FMNMX.FTZ R11, R153, R10, !PT ;  /* 0x0000000a990b7209 */ /* 0x000fe40007810000 */
[----:B------:R-:W-:-:S02]  /*6300*/  FSEL R20, R20, -INF , !P1 ;  /* 0xff80000014147808 */ /* 0x000fc40004800000 */
[----:B------:R-:W-:Y:S02]  /*6310*/  LOP3.LUT P1, RZ, R17, 0x4, RZ, 0xc0, !PT ;  /* 0x0000000411ff7812 */ /* 0x000fe4000782c0ff */
[----:B------:R-:W-:Y:S02]  /*6320*/  FMNMX.FTZ R10, R156, R11, !PT ;  /* 0x0000000b9c0a7209 */ /* 0x000fe40007810000 */
[----:B------:R-:W-:Y:S02]  /*6330*/  ISETP.GT.AND P1, PT, R199, 0x9, !P1 ;  /* 0x00000009c700780c */ /* 0x000fe40004f24270 */
[----:B------:R-:W-:Y:S02]  /*6340*/  FMNMX.FTZ R11, R157, R10, !PT ;  /* 0x0000000a9d0b7209 */ /* 0x000fe40007810000 */
[----:B------:R-:W-:Y:S02]  /*6350*/  ISETP.LT.OR P1, PT, R204, 0xa, P1 ;  /* 0x0000000acc00780c */ /* 0x000fe40000f21670 */
[----:B------:R-:W-:-:S02]  /*6360*/  FMNMX.FTZ R10, R160, R11, !PT ;  /* 0x0000000ba00a7209 */ /* 0x000fc40007810000 */
[----:B------:R-:W-:Y:S02]  /*6370*/  FSEL R21, R21, -INF , !P1 ;  /* 0xff80000015157808 */ /* 0x000fe40004800000 */
[----:B------:R-:W-:Y:S02]  /*6380*/  LOP3.LUT P1, RZ, R17, 0x8, RZ, 0xc0, !PT ;  /* 0x0000000811ff7812 */ /* 0x000fe4000782c0ff */
[----:B------:R-:W-:Y:S02]  /*6390*/  FMNMX.FTZ R11, R161, R10, !PT ;  /* 0x0000000aa10b7209 */ /* 0x000fe40007810000 */
[----:B------:R-:W-:Y:S02]  /*63a0*/  ISETP.GT.AND P1, PT, R199, 0x10, !P1 ;  /* 0x00000010c700780c */ /* 0x000fe40004f24270 */
[----:B------:R-:W-:Y:S02]  /*63b0*/  FMNMX.FTZ R10, R164, R11, !PT ;  /* 0x0000000ba40a7209 */ /* 0x000fe40007810000 */
[----:B------:R-:W-:-:S02]  /*63c0*/  ISETP.LT.OR P1, PT, R204, 0x11, P1 ;  /* 0x00000011cc00780c */ /* 0x000fc40000f21670 */
[----:B------:R-:W-:Y:S02]  /*63d0*/  FMNMX.FTZ R11, R165, R10, !PT ;  /* 0x0000000aa50b7209 */ /* 0x000fe40007810000 */
[----:B------:R-:W-:Y:S02]  /*63e0*/  FSEL R154, R154, -INF , !P1 ;  /* 0xff8000009a9a7808 */ /* 0x000fe40004800000 */
[----:B------:R-:W-:Y:S02]  /*63f0*/  LOP3.LUT P1, RZ, R17, 0x10, RZ, 0xc0, !PT ;  /* 0x0000001011ff7812 */ /* 0x000fe4000782c0ff */
[----:B------:R-:W-:Y:S02]  /*6400*/  FMNMX.FTZ R10, R168, R11, !PT ;  /* 0x0000000ba80a7209 */ /* 0x000fe40007810000 */
[----:B------:R-:W-:Y:S02]  /*6410*/  ISETP.GT.AND P1, PT, R199, 0x11, !P1 ;  /* 0x00000011c700780c */ /* 0x000fe40004f24270 */
[----:B------:R-:W-:-:S02]  /*6420*/  FMNMX.FTZ R11, R169, R10, !PT ;  /* 0x0000000aa90b7209 */ /* 0x000fc40007810000 */
[----:B------:R-:W-:Y:S02]  /*6430*/  ISETP.LT.OR P1, PT, R204, 0x12, P1 ;  /* 0x00000012cc00780c */ /* 0x000fe40000f21670 */
[----:B------:R-:W-:Y:S02]  /*6440*/  FMNMX.FTZ R10, R172, R11, !PT ;  /* 0x0000000bac0a7209 */ /* 0x000fe40007810000 */
[----:B------:R-:W-:Y:S02]  /*6450*/  FSEL R155, R155, -INF , !P1 ;  /* 0xff8000009b9b7808 */ /* 0x000fe40004800000 */
[----:B------:R-:W-:Y:S02]  /*6460*/  LOP3.LUT P1, RZ, R17, 0x20000, RZ, 0xc0, !PT ;  /* 0x0002000011ff7812 */ /* 0x000fe4000782c0ff */
[----:B------:R-:W-:Y:S02]  /*6470*/  FMNMX.FTZ R11, R173, R10, !PT ;  /* 0x0000000aad0b7209 */ /* 0x000fe40007810000 */
[----:B------:R-:W-:-:S02]  /*6480*/  ISETP.GT.AND P1, PT, R199, 0x18, !P1 ;  /* 0x00000018c700780c */ /* 0x000fc40004f24270 */
[----:B------:R-:W-:Y:S02]  /*6490*/  FMNMX.FTZ R11, R176, R11, !PT ;  /* 0x0000000bb00b7209 */ /* 0x000fe40007810000 */
[----:B------:R-:W-:Y:S02]  /*64a0*/  ISETP.LT.OR P1, PT, R204, 0x19, P1 ;  /* 0x00000019cc00780c */ /* 0x000fe40000f21670 */
[----:B------:R-:W-:Y:S02]  /*64b0*/  FMNMX.FTZ R10, R178, R11, !PT ;  /* 0x0000000bb20a7209 */ /* 0x000fe40007810000 */
[----:B------:R-:W-:Y:S02]  /*64c0*/  FSEL R158, R158, -INF , !P1 ;  /* 0xff8000009e9e7808 */ /* 0x000fe40004800000 */
        /* <DEDUP_REMOVED lines=12> */
[----:B------:R-:W-:Y:S02]  /*6590*/  LOP3.LUT P1, RZ, R17, 0x4000, RZ, 0xc0, !PT ;  /* 0x0000400011ff7812 */ /* 0x000fe4000782c0ff */
[----:B------:R-:W-:-:S02]  /*65a0*/  FMNMX.FTZ R10, R191, R10, !PT ;  /* 0x0000000abf0a7209 */ /* 0x000fc40007810000 */
[----:B------:R-:W-:Y:S02]  /*65b0*/  ISETP.GT.AND P1, PT, R199, 0x21, !P1 ;  /* 0x00000021c700780c */ /* 0x000fe40004f24270 */
[----:B------:R-:W-:Y:S02]  /*65c0*/  FMNMX.FTZ R11, R195, R10, !PT ;  /* 0x0000000ac30b7209 */ /* 0x000fe40007810000 */
[----:B------:R-:W-:Y:S02]  /*65d0*/  ISETP.LT.OR P1, PT, R204, 0x22, P1 ;  /* 0x00000022cc00780c */ /* 0x000fe40000f21670 */
[----:B------:R-:W-:Y:S02]  /*65e0*/  FMNMX.FTZ R14, R196, R11, !PT ;  /* 0x0000000bc40e7209 */ /* 0x000fe40007810000 */
[----:B------:R-:W-:Y:S02]  /*65f0*/  FSEL R163, R163, -INF , !P1 ;  /* 0xff800000a3a37808 */ /* 0x000fe40004800000 */
[C---:B------:R-:W-:Y:S01]  /*6600*/  LOP3.LUT P1, RZ, R17.reuse, 0x2000, RZ, 0xc0, !PT ;  /* 0x0000200011ff7812 */ /* 0x040fe2000782c0ff */
[----:B------:R-:W0:Y:S01]  /*6610*/  SHFL.BFLY PT, R11, R14, 0x2, 0x1f ;  /* 0x0c401f000e0b7f89 */ /* 0x000e2200000e0000 */
[----:B------:R-:W-:-:S02]  /*6620*/  LOP3.LUT P6, RZ, R17, 0x20, RZ, 0xc0, !PT ;  /* 0x0000002011ff7812 */ /* 0x000fc400078cc0ff */
[C---:B------:R-:W-:Y:S02]  /*6630*/  ISETP.GT.AND P1, PT, R199.reuse, 0x28, !P1 ;  /* 0x00000028c700780c */ /* 0x040fe40004f24270 */
[----:B------:R-:W-:Y:S02]  /*6640*/  ISETP.GT.AND P2, PT, R199, 0x49, !P2 ;  /* 0x00000049c700780c */ /* 0x000fe40005744270 */
[C---:B------:R-:W-:Y:S02]  /*6650*/  ISETP.LT.OR P1, PT, R204.reuse, 0x29, P1 ;  /* 0x00000029cc00780c */ /* 0x040fe40000f21670 */
[----:B------:R-:W-:Y:S02]  /*6660*/  ISETP.LT.OR P2, PT, R204, 0x4a, P2 ;  /* 0x0000004acc00780c */ /* 0x000fe40001741670 */
[----:B------:R-:W-:Y:S02]  /*6670*/  FSEL R166, R166, -INF , !P1 ;  /* 0xff800000a6a67808 */ /* 0x000fe40004800000 */
[----:B------:R-:W-:-:S02]  /*6680*/  LOP3.LUT P1, RZ, R17, 0x1000, RZ, 0xc0, !PT ;  /* 0x0000100011ff7812 */ /* 0x000fc4000782c0ff */
[C---:B------:R-:W-:Y:S02]  /*6690*/  ISETP.GT.AND P3, PT, R199.reuse, 0x50, !P3 ;  /* 0x00000050c700780c */ /* 0x040fe40005f64270 */
[----:B------:R-:W-:Y:S02]  /*66a0*/  ISETP.GT.AND P1, PT, R199, 0x29, !P1 ;  /* 0x00000029c700780c */ /* 0x000fe40004f24270 */
[----:B------:R-:W-:Y:S02]  /*66b0*/  FSEL R184, R184, -INF , !P2 ;  /* 0xff800000b8b87808 */ /* 0x000fe40005000000 */
[C---:B------:R-:W-:Y:S02]  /*66c0*/  ISETP.LT.OR P1, PT, R204.reuse, 0x2a, P1 ;  /* 0x0000002acc00780c */ /* 0x040fe40000f21670 */
[----:B------:R-:W-:Y:S02]  /*66d0*/  ISETP.LT.OR P3, PT, R204, 0x51, P3 ;  /* 0x00000051cc00780c */ /* 0x000fe40001f61670 */
[----:B------:R-:W-:-:S02]  /*66e0*/  FSEL R167, R167, -INF , !P1 ;  /* 0xff800000a7a77808 */ /* 0x000fc40004800000 */
[----:B------:R-:W-:Y:S02]  /*66f0*/  LOP3.LUT P1, RZ, R17, 0x800, RZ, 0xc0, !PT ;  /* 0x0000080011ff7812 */ /* 0x000fe4000782c0ff */
[----:B0-----:R-:W-:Y:S02]  /*6700*/  FMNMX.FTZ R194, R14, R11, !PT ;  /* 0x0000000b0ec27209 */ /* 0x001fe40007810000 */
[C---:B------:R-:W-:Y:S02]  /*6710*/  ISETP.GT.AND P1, PT, R199.reuse, 0x30, !P1 ;  /* 0x00000030c700780c */ /* 0x040fe40004f24270 */
[----:B------:R-:W-:Y:S01]  /*6720*/  ISETP.GT.AND P4, PT, R199, 0x51, !P4 ;  /* 0x00000051c700780c */ /* 0x000fe20006784270 */
[----:B------:R-:W0:Y:S01]  /*6730*/  SHFL.BFLY PT, R11, R194, 0x1, 0x1f ;  /* 0x0c201f00c20b7f89 */ /* 0x000e2200000e0000 */
[----:B------:R-:W-:Y:S02]  /*6740*/  ISETP.LT.OR P1, PT, R204, 0x31, P1 ;  /* 0x00000031cc00780c */ /* 0x000fe40000f21670 */
[----:B------:R-:W-:-:S02]  /*6750*/  FSEL R187, R187, -INF , !P3 ;  /* 0xff800000bbbb7808 */ /* 0x000fc40005800000 */
[----:B------:R-:W-:Y:S02]  /*6760*/  FSEL R170, R170, -INF , !P1 ;  /* 0xff800000aaaa7808 */ /* 0x000fe40004800000 */
[----:B------:R-:W-:Y:S02]  /*6770*/  LOP3.LUT P1, RZ, R17, 0x400, RZ, 0xc0, !PT ;  /* 0x0000040011ff7812 */ /* 0x000fe4000782c0ff */
[C---:B------:R-:W-:Y:S02]  /*6780*/  ISETP.GT.AND P5, PT, R199.reuse, 0x58, !P5 ;  /* 0x00000058c700780c */ /* 0x040fe40006fa4270 */
[----:B------:R-:W-:Y:S02]  /*6790*/  ISETP.GT.AND P1, PT, R199, 0x31, !P1 ;  /* 0x00000031c700780c */ /* 0x000fe40004f24270 */
[C---:B------:R-:W-:Y:S02]  /*67a0*/  ISETP.LT.OR P4, PT, R204.reuse, 0x52, P4 ;  /* 0x00000052cc00780c */ /* 0x040fe40002781670 */
[----:B------:R-:W-:-:S02]  /*67b0*/  ISETP.LT.OR P1, PT, R204, 0x32, P1 ;  /* 0x00000032cc00780c */ /* 0x000fc40000f21670 */
[----:B------:R-:W-:Y:S02]  /*67c0*/  ISETP.LT.OR P5, PT, R204, 0x59, P5 ;  /* 0x00000059cc00780c */ /* 0x000fe40002fa1670 */
[----:B------:R-:W-:Y:S02]  /*67d0*/  FSEL R171, R171, -INF , !P1 ;  /* 0xff800000abab7808 */ /* 0x000fe40004800000 */
[----:B------:R-:W-:Y:S02]  /*67e0*/  LOP3.LUT P1, RZ, R17, 0x200, RZ, 0xc0, !PT ;  /* 0x0000020011ff7812 */ /* 0x000fe4000782c0ff */
[----:B------:R-:W-:Y:S02]  /*67f0*/  FSEL R188, R188, -INF , !P4 ;  /* 0xff800000bcbc7808 */ /* 0x000fe40006000000 */
[----:B------:R-:W-:Y:S02]  /*6800*/  ISETP.GT.AND P1, PT, R199, 0x38, !P1 ;  /* 0x00000038c700780c */ /* 0x000fe40004f24270 */
[----:B0-----:R-:W-:-:S02]  /*6810*/  FMNMX.FTZ R10, R194, R11, !PT ;  /* 0x0000000bc20a7209 */ /* 0x001fc40007810000 */
[----:B------:R-:W-:Y:S02]  /*6820*/  ISETP.LT.OR P1, PT, R204, 0x39, P1 ;  /* 0x00000039cc00780c */ /* 0x000fe40000f21670 */
[----:B------:R-:W-:Y:S01]  /*6830*/  FSEL R192, R192, -INF , !P5 ;  /* 0xff800000c0c07808 */ /* 0x000fe20006800000 */
[----:B------:R-:W-:Y:S01]  /*6840*/  FMUL.FTZ R11, R10, UR10 ;  /* 0x0000000a0a0b7c20 */ /* 0x000fe20008410000 */
[----:B------:R-:W-:Y:S02]  /*6850*/  FSEL R174, R174, -INF , !P1 ;  /* 0xff800000aeae7808 */ /* 0x000fe40004800000 */
[----:B------:R-:W-:-:S04]  /*6860*/  LOP3.LUT P1, RZ, R17, 0x100, RZ, 0xc0, !PT ;  /* 0x0000010011ff7812 */ /* 0x000fc8000782c0ff */
[----:B------:R-:W-:-:S04]  /*6870*/  ISETP.GT.AND P1, PT, R199, 0x39, !P1 ;  /* 0x00000039c700780c */ /* 0x000fc80004f24270 */
[----:B------:R-:W-:-:S04]  /*6880*/  ISETP.LT.OR P1, PT, R204, 0x3a, P1 ;  /* 0x0000003acc00780c */ /* 0x000fc80000f21670 */
        /* <DEDUP_REMOVED lines=9> */
[----:B------:R-:W-:Y:S02]  /*6920*/  ISETP.GT.AND P1, PT, R199, 0x48, !P6 ;  /* 0x00000048c700780c */ /* 0x000fe40007724270 */
[----:B------:R-:W-:Y:S02]  /*6930*/  LOP3.LUT P6, RZ, R17, 0x40000, RZ, 0xc0, !PT ;  /* 0x0004000011ff7812 */ /* 0x000fe400078cc0ff */
[----:B------:R-:W-:-:S04]  /*6940*/  ISETP.LT.OR P1, PT, R204, 0x49, P1 ;  /* 0x00000049cc00780c */ /* 0x000fc80000f21670 */
[----:B------:R-:W-:Y:S02]  /*6950*/  FSEL R183, R183, -INF , !P1 ;  /* 0xff800000b7b77808 */ /* 0x000fe40004800000 */
[----:B------:R-:W-:Y:S02]  /*6960*/  ISETP.GT.AND P1, PT, R199, RZ, !P6 ;  /* 0x000000ffc700720c */ /* 0x000fe40007724270 */
[----:B------:R-:W-:Y:S02]  /*6970*/  LOP3.LUT P6, RZ, R17, 0x1, RZ, 0xc0, !PT ;  /* 0x0000000111ff7812 */ /* 0x000fe400078cc0ff */
[----:B------:R-:W-:Y:S02]  /*6980*/  ISETP.LT.OR P1, PT, R204, 0x1, P1 ;  /* 0x00000001cc00780c */ /* 0x000fe40000f21670 */
[----:B------:R-:W-:Y:S02]  /*6990*/  ISETP.GT.AND P2, PT, R199, 0x59, !P6 ;  /* 0x00000059c700780c */ /* 0x000fe40007744270 */
[----:B------:R-:W-:-:S02]  /*69a0*/  FSEL R12, R12, -INF , !P1 ;  /* 0xff8000000c0c7808 */ /* 0x000fc40004800000 */
[----:B------:R-:W-:Y:S02]  /*69b0*/  FSETP.NEU.FTZ.AND P1, PT, R10, -INF , PT ;  /* 0xff8000000a00780b */ /* 0x000fe40003f3d000 */
[----:B------:R-:W-:Y:S02]  /*69c0*/  FMNMX.FTZ R14, R12, R5, !PT ;  /* 0x000000050c0e7209 */ /* 0x000fe40007810000 */
[----:B------:R-:W-:Y:S02]  /*69d0*/  FSEL R11, R11, RZ, P1 ;  /* 0x000000ff0b0b7208 */ /* 0x000fe40000800000 */
[----:B------:R-:W-:Y:S02]  /*69e0*/  ISETP.LT.OR P2, PT, R204, 0x5a, P2 ;  /* 0x0000005acc00780c */ /* 0x000fe40001741670 */
[----:B------:R-:W-:Y:S01]  /*69f0*/  FSEL R199, R10, RZ, P1 ;  /* 0x000000ff0ac77208 */ /* 0x000fe20000800000 */
[--C-:B------:R-:W-:Y:S01]  /*6a00*/  FFMA.FTZ R198, R15, UR10, -R11.reuse ;  /* 0x0000000a0fc67c23 */ /* 0x100fe2000801080b */
[----:B------:R-:W-:Y:S01]  /*6a10*/  FMNMX.FTZ R15, R13, R14, !PT ;  /* 0x0000000e0d0f7209 */ /* 0x000fe20007810000 */
[--C-:B------:R-:W-:Y:S01]  /*6a20*/  FFMA.FTZ R189, R215, UR10, -R11.reuse ;  /* 0x0000000ad7bd7c23 */ /* 0x100fe2000801080b */
[----:B------:R-:W-:Y:S01]  /*6a30*/  FSEL R193, R193, -INF , !P2 ;  /* 0xff800000c1c17808 */ /* 0x000fe20005000000 */
[----:B------:R0:W-:Y:S01]  /*6a40*/  MUFU.EX2 R14, R198 ;  /* 0x000000c6000e7308 */ /* 0x0001e20000000800 */
[----:B------:R-:W-:Y:S01]  /*6a50*/  FMNMX.FTZ R194, R20, R15, !PT ;  /* 0x0000000f14c27209 */ /* 0x000fe20007810000 */
[--C-:B------:R-:W-:Y:S01]  /*6a60*/  FFMA.FTZ R15, R152, UR10, -R11.reuse ;  /* 0x0000000a980f7c23 */ /* 0x100fe2000801080b */
[----:B------:R-:W-:Y:S01]  /*6a70*/  FADD.FTZ R199, -R199, R4 ;  /* 0x00000004c7c77221 */ /* 0x000fe20000010100 */
[--C-:B------:R-:W-:Y:S01]  /*6a80*/  FFMA.FTZ R156, R156, UR10, -R11.reuse ;  /* 0x0000000a9c9c7c23 */ /* 0x100fe2000801080b */
[----:B------:R-:W-:Y:S01]  /*6a90*/  FMNMX.FTZ R197, R21, R194, !PT ;  /* 0x000000c215c57209 */ /* 0x000fe20007810000 */
[--C-:B------:R-:W-:Y:S01]  /*6aa0*/  FFMA.FTZ R194, R153, UR10, -R11.reuse ;  /* 0x0000000a99c27c23 */ /* 0x100fe2000801080b */
[----:B------:R-:W-:Y:S01]  /*6ab0*/  FMUL.FTZ R4, R199, UR10 ;  /* 0x0000000ac7047c20 */ /* 0x000fe20008410000 */
[----:B------:R-:W-:Y:S01]  /*6ac0*/  MUFU.EX2 R189, R189 ;  /* 0x000000bd00bd7308 */ /* 0x000fe20000000800 */
[----:B------:R-:W-:Y:S01]  /*6ad0*/  FMNMX.FTZ R152, R154, R197, !PT ;  /* 0x000000c59a987209 */ /* 0x000fe20007810000 */
[--C-:B0-----:R-:W-:Y:S01]  /*6ae0*/  FFMA.FTZ R198, R168, UR10, -R11.reuse ;  /* 0x0000000aa8c67c23 */ /* 0x101fe2000801080b */
        /* <DEDUP_REMOVED lines=13> */
[----:B------:R-:W1:Y:S01]  /*6bc0*/  MUFU.EX2 R15, R15 ;  /* 0x0000000f000f7308 */ /* 0x000e620000000800 */
[----:B------:R-:W-:Y:S01]  /*6bd0*/  FMNMX.FTZ R152, R162, R153, !PT ;  /* 0x00000099a2987209 */ /* 0x000fe20007810000 */
[--C-:B------:R-:W-:Y:S01]  /*6be0*/  FFMA.FTZ R153, R157, UR10, -R11.reuse ;  /* 0x0000000a9d997c23 */ /* 0x100fe2000801080b */
[--C-:B------:R-:W-:Y:S01]  /*6bf0*/  FFMA.FTZ R190, R190, UR10, -R11.reuse ;  /* 0x0000000abebe7c23 */ /* 0x100fe2000801080b */
[--C-:B------:R-:W-:Y:S01]  /*6c00*/  FFMA.FTZ R191, R191, UR10, -R11.reuse ;  /* 0x0000000abfbf7c23 */ /* 0x100fe2000801080b */
[----:B------:R-:W-:Y:S01]  /*6c10*/  FMNMX.FTZ R157, R163, R152, !PT ;  /* 0x00000098a39d7209 */ /* 0x000fe20007810000 */
[--C-:B------:R-:W-:Y:S01]  /*6c20*/  FFMA.FTZ R195, R195, UR10, -R11.reuse ;  /* 0x0000000ac3c37c23 */ /* 0x100fe2000801080b */
[--C-:B------:R-:W-:Y:S01]  /*6c30*/  FFMA.FTZ R196, R196, UR10, -R11.reuse ;  /* 0x0000000ac4c47c23 */ /* 0x100fe2000801080b */
[----:B------:R-:W2:Y:S01]  /*6c40*/  MUFU.EX2 R194, R194 ;  /* 0x000000c200c27308 */ /* 0x000ea20000000800 */
[----:B------:R-:W-:Y:S01]  /*6c50*/  FMNMX.FTZ R152, R166, R157, !PT ;  /* 0x0000009da6987209 */ /* 0x000fe20007810000 */
[--C-:B------:R-:W-:Y:S01]  /*6c60*/  FFMA.FTZ R157, R160, UR10, -R11.reuse ;  /* 0x0000000aa09d7c23 */ /* 0x100fe2000801080b */
[--C-:B------:R-:W-:Y:S01]  /*6c70*/  FFMA.FTZ R160, R161, UR10, -R11.reuse ;  /* 0x0000000aa1a07c23 */ /* 0x100fe2000801080b */
[----:B0-----:R-:W-:Y:S01]  /*6c80*/  FMUL.FTZ R24, R24, R4 ;  /* 0x0000000418187220 */ /* 0x001fe20000410000 */
[----:B------:R-:W-:Y:S01]  /*6c90*/  FMNMX.FTZ R197, R167, R152, !PT ;  /* 0x00000098a7c57209 */ /* 0x000fe20007810000 */
[-C--:B------:R-:W-:Y:S01]  /*6ca0*/  FMUL.FTZ R25, R25, R4.reuse ;  /* 0x0000000419197220 */ /* 0x080fe20000410000 */
[-C--:B------:R-:W-:Y:S01]  /*6cb0*/  FMUL.FTZ R28, R28, R4.reuse ;  /* 0x000000041c1c7220 */ /* 0x080fe20000410000 */
[----:B------:R-:W0:Y:S01]  /*6cc0*/  MUFU.EX2 R156, R156 ;  /* 0x0000009c009c7308 */ /* 0x000e220000000800 */
[----:B------:R-:W-:Y:S01]  /*6cd0*/  FMNMX.FTZ R152, R170, R197, !PT ;  /* 0x000000c5aa987209 */ /* 0x000fe20007810000 */
[-C--:B------:R-:W-:Y:S01]  /*6ce0*/  FMUL.FTZ R29, R29, R4.reuse ;  /* 0x000000041d1d7220 */ /* 0x080fe20000410000 */
[-C--:B------:R-:W-:Y:S01]  /*6cf0*/  FMUL.FTZ R32, R32, R4.reuse ;  /* 0x0000000420207220 */ /* 0x080fe20000410000 */
[----:B------:R-:W-:Y:S01]  /*6d00*/  FMUL.FTZ R33, R33, R4 ;  /* 0x0000000421217220 */ /* 0x000fe20000410000 */
[----:B------:R-:W-:Y:S01]  /*6d10*/  FMNMX.FTZ R161, R171, R152, !PT ;  /* 0x00000098aba17209 */ /* 0x000fe20007810000 */
[-C--:B------:R-:W-:Y:S01]  /*6d20*/  FMUL.FTZ R36, R36, R4.reuse ;  /* 0x0000000424247220 */ /* 0x080fe20000410000 */
[-C--:B------:R-:W-:Y:S01]  /*6d30*/  FMUL.FTZ R37, R37, R4.reuse ;  /* 0x0000000425257220 */ /* 0x080fe20000410000 */
[----:B------:R-:W3:Y:S01]  /*6d40*/  MUFU.EX2 R153, R153 ;  /* 0x0000009900997308 */ /* 0x000ee20000000800 */
[----:B------:R-:W-:Y:S01]  /*6d50*/  FMNMX.FTZ R152, R174, R161, !PT ;  /* 0x000000a1ae987209 */ /* 0x000fe20007810000 */
[--C-:B------:R-:W-:Y:S01]  /*6d60*/  FFMA.FTZ R161, R164, UR10, -R11.reuse ;  /* 0x0000000aa4a17c23 */ /* 0x100fe2000801080b */
[----:B------:R-:W-:Y:S01]  /*6d70*/  FFMA.FTZ R164, R165, UR10, -R11 ;  /* 0x0000000aa5a47c23 */ /* 0x000fe2000801080b */
[----:B------:R-:W-:Y:S01]  /*6d80*/  FMUL.FTZ R40, R40, R4 ;  /* 0x0000000428287220 */ /* 0x000fe20000410000 */
[----:B------:R-:W-:Y:S01]  /*6d90*/  FMNMX.FTZ R152, R175, R152, !PT ;  /* 0x00000098af987209 */ /* 0x000fe20007810000 */
[-C--:B------:R-:W-:Y:S01]  /*6da0*/  FMUL.FTZ R41, R41, R4.reuse ;  /* 0x0000000429297220 */ /* 0x080fe20000410000 */
[----:B------:R-:W-:Y:S01]  /*6db0*/  FMUL.FTZ R44, R44, R4 ;  /* 0x000000042c2c7220 */ /* 0x000fe20000410000 */
[----:B------:R-:W4:Y:S01]  /*6dc0*/  MUFU.EX2 R157, R157 ;  /* 0x0000009d009d7308 */ /* 0x000f220000000800 */
[----:B------:R-:W-:Y:S01]  /*6dd0*/  FMNMX.FTZ R197, R179, R152, !PT ;  /* 0x00000098b3c57209 */ /* 0x000fe20007810000 */
[-C--:B------:R-:W-:Y:S01]  /*6de0*/  FMUL.FTZ R45, R45, R4.reuse ;  /* 0x000000042d2d7220 */ /* 0x080fe20000410000 */
[-C--:B------:R-:W-:Y:S01]  /*6df0*/  FMUL.FTZ R48, R48, R4.reuse ;  /* 0x0000000430307220 */ /* 0x080fe20000410000 */
[-C--:B------:R-:W-:Y:S01]  /*6e00*/  FMUL.FTZ R49, R49, R4.reuse ;  /* 0x0000000431317220 */ /* 0x080fe20000410000 */
[----:B------:R-:W-:Y:S01]  /*6e10*/  FMNMX.FTZ R152, R180, R197, !PT ;  /* 0x000000c5b4987209 */ /* 0x000fe20007810000 */
[-C--:B------:R-:W-:Y:S01]  /*6e20*/  FMUL.FTZ R52, R52, R4.reuse ;  /* 0x0000000434347220 */ /* 0x080fe20000410000 */
[----:B------:R-:W-:Y:S01]  /*6e30*/  FMUL.FTZ R53, R53, R4 ;  /* 0x0000000435357220 */ /* 0x000fe20000410000 */
[----:B------:R-:W5:Y:S01]  /*6e40*/  MUFU.EX2 R160, R160 ;  /* 0x000000a000a07308 */ /* 0x000f620000000800 */
        /* <DEDUP_REMOVED lines=16> */
[----:B------:R-:W-:Y:S01]  /*6f50*/  FMNMX.FTZ R152, R192, R197, !PT ;  /* 0x000000c5c0987209 */ /* 0x000fe20007810000 */
[-C--:B------:R-:W-:Y:S01]  /*6f60*/  FMUL.FTZ R76, R76, R4.reuse ;  /* 0x000000044c4c7220 */ /* 0x080fe20000410000 */
[-C--:B------:R-:W-:Y:S01]  /*6f70*/  FMUL.FTZ R77, R77, R4.reuse ;  /* 0x000000044d4d7220 */ /* 0x080fe20000410000 */
[----:B------:R-:W-:Y:S01]  /*6f80*/  FMUL.FTZ R80, R80, R4 ;  /* 0x0000000450507220 */ /* 0x000fe20000410000 */
[----:B------:R-:W-:Y:S01]  /*6f90*/  FMNMX.FTZ R152, R193, R152, !PT ;  /* 0x00000098c1987209 */ /* 0x000fe20007810000 */
[-C--:B------:R-:W-:Y:S01]  /*6fa0*/  FMUL.FTZ R81, R81, R4.reuse ;  /* 0x0000000451517220 */ /* 0x080fe20000410000 */
[-C--:B------:R-:W-:Y:S01]  /*6fb0*/  FMUL.FTZ R84, R84, R4.reuse ;  /* 0x0000000454547220 */ /* 0x080fe20000410000 */
[----:B------:R1:W5:Y:S01]  /*6fc0*/  MUFU.EX2 R165, R198 ;  /* 0x000000c600a57308 */ /* 0x0003620000000800 */
[-C--:B------:R-:W-:Y:S01]  /*6fd0*/  FMUL.FTZ R85, R85, R4.reuse ;  /* 0x0000000455557220 */ /* 0x080fe20000410000 */
[----:B------:R-:W2:Y:S01]  /*6fe0*/  SHFL.BFLY PT, R197, R152, 0x2, 0x1f ;  /* 0x0c401f0098c57f89 */ /* 0x000ea200000e0000 */
        /* <DEDUP_REMOVED lines=23> */
[----:B--2---:R-:W-:Y:S01]  /*7160*/  FMNMX.FTZ R197, R152, R197, !PT ;  /* 0x000000c598c57209 */ /* 0x004fe20007810000 */
[-C--:B------:R-:W-:Y:S01]  /*7170*/  FMUL.FTZ R128, R128, R4.reuse ;  /* 0x0000000480807220 */ /* 0x080fe20000410000 */
[-C--:B------:R-:W-:Y:S01]  /*7180*/  FMUL.FTZ R129, R129, R4.reuse ;  /* 0x0000000481817220 */ /* 0x080fe20000410000 */
[-C--:B------:R-:W-:Y:S01]  /*7190*/  FMUL.FTZ R132, R132, R4.reuse ;  /* 0x0000000484847220 */ /* 0x080fe20000410000 */
[-C--:B------:R-:W-:Y:S01]  /*71a0*/  FMUL.FTZ R133, R133, R4.reuse ;  /* 0x0000000485857220 */ /* 0x080fe20000410000 */
[----:B------:R-:W2:Y:S01]  /*71b0*/  SHFL.BFLY PT, R176, R197, 0x1, 0x1f ;  /* 0x0c201f00c5b07f89 */ /* 0x000ea200000e0000 */
        /* <DEDUP_REMOVED lines=9> */
[----:B------:R-:W-:-:S07]  /*7250*/  FMUL.FTZ R149, R149, R4 ;  /* 0x0000000495957220 */ /* 0x000fce0000410000 */
[----:B------:R-:W-:Y:S01]  /*7260*/  MUFU.EX2 R181, R181 ;  /* 0x000000b500b57308 */ /* 0x000fe20000000800 */
[----:B--2---:R-:W-:-:S07]  /*7270*/  FMNMX.FTZ R176, R197, R176, !PT ;  /* 0x000000b0c5b07209 */ /* 0x004fce0007810000 */
[----:B------:R-:W-:Y:S01]  /*7280*/  MUFU.EX2 R182, R182 ;  /* 0x000000b600b67308 */ /* 0x000fe20000000800 */
[C---:B------:R-:W-:Y:S01]  /*7290*/  FSETP.NEU.FTZ.AND P1, PT, R176.reuse, -INF , PT ;  /* 0xff800000b000780b */ /* 0x040fe20003f3d000 */
[----:B------:R-:W-:-:S06]  /*72a0*/  FMUL.FTZ R152, R176, UR10 ;  /* 0x0000000ab0987c20 */ /* 0x000fcc0008410000 */
[----:B------:R-:W-:Y:S01]  /*72b0*/  MUFU.EX2 R185, R185 ;  /* 0x000000b900b97308 */ /* 0x000fe20000000800 */
[----:B------:R-:W-:-:S05]  /*72c0*/  FSEL R152, R152, RZ, P1 ;  /* 0x000000ff98987208 */ /* 0x000fca0000800000 */
[--C-:B------:R-:W-:Y:S01]  /*72d0*/  FFMA.FTZ R11, R12, UR10, -R152.reuse ;  /* 0x0000000a0c0b7c23 */ /* 0x100fe20008010898 */
[--C-:B------:R-:W-:Y:S01]  /*72e0*/  FFMA.FTZ R12, R13, UR10, -R152.reuse ;  /* 0x0000000a0d0c7c23 */ /* 0x100fe20008010898 */
[----:B------:R-:W-:Y:S01]  /*72f0*/  FFMA.FTZ R13, R4, R2, R189 ;  /* 0x00000002040d7223 */ /* 0x000fe200000100bd */
[--C-:B-1----:R-:W-:Y:S01]  /*7300*/  FFMA.FTZ R198, R155, UR10, -R152.reuse ;  /* 0x0000000a9bc67c23 */ /* 0x102fe20008010898 */
[--C-:B------:R-:W-:Y:S01]  /*7310*/  FFMA.FTZ R204, R159, UR10, -R152.reuse ;  /* 0x0000000a9fcc7c23 */ /* 0x100fe20008010898 */
[----:B------:R-:W-:Y:S01]  /*7320*/  MUFU.EX2 R186, R186 ;  /* 0x000000ba00ba7308 */ /* 0x000fe20000000800 */
[----:B------:R-:W-:Y:S01]  /*7330*/  FADD.FTZ R2, R14, R13 ;  /* 0x0000000d0e027221 */ /* 0x000fe20000010000 */
[--C-:B------:R-:W-:Y:S01]  /*7340*/  FFMA.FTZ R13, R20, UR10, -R152.reuse ;  /* 0x0000000a140d7c23 */ /* 0x100fe20008010898 */
[--C-:B------:R-:W-:Y:S01]  /*7350*/  FFMA.FTZ R20, R21, UR10, -R152.reuse ;  /* 0x0000000a15147c23 */ /* 0x100fe20008010898 */
[----:B------:R-:W-:Y:S01]  /*7360*/  FFMA.FTZ R21, R154, UR10, -R152 ;  /* 0x0000000a9a157c23 */ /* 0x000fe20008010898 */
[----:B------:R-:W-:Y:S01]  /*7370*/  FADD.FTZ R197, R15, R2 ;  /* 0x000000020fc57221 */ /* 0x000fe20000010000 */
[--C-:B------:R-:W-:Y:S01]  /*7380*/  FFMA.FTZ R199, R166, UR10, -R152.reuse ;  /* 0x0000000aa6c77c23 */ /* 0x100fe20008010898 */
[--C-:B------:R-:W-:Y:S01]  /*7390*/  FFMA.FTZ R162, R162, UR10, -R152.reuse ;  /* 0x0000000aa2a27c23 */ /* 0x100fe20008010898 */
[----:B------:R-:W-:Y:S01]  /*73a0*/  MUFU.EX2 R190, R190 ;  /* 0x000000be00be7308 */ /* 0x000fe20000000800 */
[----:B------:R-:W-:Y:S01]  /*73b0*/  FADD.FTZ R197, R194, R197 ;  /* 0x000000c5c2c57221 */ /* 0x000fe20000010000 */
[--C-:B------:R-:W-:Y:S01]  /*73c0*/  FFMA.FTZ R167, R167, UR10, -R152.reuse ;  /* 0x0000000aa7a77c23 */ /* 0x100fe20008010898 */
[--C-:B------:R-:W-:Y:S01]  /*73d0*/  FFMA.FTZ R171, R171, UR10, -R152.reuse ;  /* 0x0000000aabab7c23 */ /* 0x100fe20008010898 */
[--C-:B------:R-:W-:Y:S01]  /*73e0*/  FFMA.FTZ R175, R175, UR10, -R152.reuse ;  /* 0x0000000aafaf7c23 */ /* 0x100fe20008010898 */
[----:B0-----:R-:W-:Y:S01]  /*73f0*/  FADD.FTZ R2, R156, R197 ;  /* 0x000000c59c027221 */ /* 0x001fe20000010000 */
[----:B---3--:R-:W-:Y:S01]  /*7400*/  F2FP.F16.F32.PACK_AB R156, R153, R156 ;  /* 0x0000009c999c723e */ /* 0x008fe200000000ff */
[----:B------:R-:W-:Y:S01]  /*7410*/  FFMA.FTZ R179, R179, UR10, -R152 ;  /* 0x0000000ab3b37c23 */ /* 0x000fe20008010898 */
[----:B------:R-:W-:Y:S01]  /*7420*/  MUFU.EX2 R191, R191 ;  /* 0x000000bf00bf7308 */ /* 0x000fe20000000800 */
[----:B------:R-:W-:Y:S01]  /*7430*/  FADD.FTZ R2, R153, R2 ;  /* 0x0000000299027221 */ /* 0x000fe20000010000 */
[--C-:B------:R-:W-:Y:S01]  /*7440*/  FFMA.FTZ R180, R180, UR10, -R152.reuse ;  /* 0x0000000ab4b47c23 */ /* 0x100fe20008010898 */
[--C-:B------:R-:W-:Y:S01]  /*7450*/  FFMA.FTZ R183, R183, UR10, -R152.reuse ;  /* 0x0000000ab7b77c23 */ /* 0x100fe20008010898 */
[----:B------:R-:W-:Y:S01]  /*7460*/  FFMA.FTZ R187, R187, UR10, -R152 ;  /* 0x0000000abbbb7c23 */ /* 0x000fe20008010898 */
[----:B----4-:R-:W-:Y:S01]  /*7470*/  FADD.FTZ R197, R157, R2 ;  /* 0x000000029dc57221 */ /* 0x010fe20000010000 */
[--C-:B------:R-:W-:Y:S01]  /*7480*/  FFMA.FTZ R188, R188, UR10, -R152.reuse ;  /* 0x0000000abcbc7c23 */ /* 0x100fe20008010898 */
[--C-:B------:R-:W-:Y:S01]  /*7490*/  FFMA.FTZ R192, R192, UR10, -R152.reuse ;  /* 0x0000000ac0c07c23 */ /* 0x100fe20008010898 */
[----:B------:R-:W-:Y:S01]  /*74a0*/  MUFU.EX2 R195, R195 ;  /* 0x000000c300c37308 */ /* 0x000fe20000000800 */
[----:B-----5:R-:W-:Y:S01]  /*74b0*/  FADD.FTZ R2, R160, R197 ;  /* 0x000000c5a0027221 */ /* 0x020fe20000010000 */
[--C-:B------:R-:W-:Y:S01]  /*74c0*/  FFMA.FTZ R197, R158, UR10, -R152.reuse ;  /* 0x0000000a9ec57c23 */ /* 0x100fe20008010898 */
[--C-:B------:R-:W-:Y:S01]  /*74d0*/  FFMA.FTZ R158, R163, UR10, -R152.reuse ;  /* 0x0000000aa39e7c23 */ /* 0x100fe20008010898 */
[----:B------:R-:W-:Y:S01]  /*74e0*/  FFMA.FTZ R193, R193, UR10, -R152 ;  /* 0x0000000ac1c17c23 */ /* 0x000fe20008010898 */
[----:B------:R-:W-:Y:S01]  /*74f0*/  FADD.FTZ R155, R161, R2 ;  /* 0x00000002a19b7221 */ /* 0x000fe20000010000 */
[----:B------:R-:W-:-:S02]  /*7500*/  FSEL R2, R176, RZ, P1 ;  /* 0x000000ffb0027208 */ /* 0x000fc40000800000 */
[----:B------:R-:W0:Y:S01]  /*7510*/  MUFU.EX2 R196, R196 ;  /* 0x000000c400c47308 */ /* 0x000e220000000800 */
[----:B------:R-:W-:Y:S02]  /*7520*/  FADD.FTZ R154, R164, R155 ;  /* 0x0000009ba49a7221 */ /* 0x000fe40000010000 */
[----:B------:R-:W-:Y:S02]  /*7530*/  FADD.FTZ R2, -R2, R5 ;  /* 0x0000000502027221 */ /* 0x000fe40000010100 */
[----:B------:R-:W-:-:S03]  /*7540*/  FADD.FTZ R155, R165, R154 ;  /* 0x0000009aa59b7221 */ /* 0x000fc60000010000 */
[----:B------:R-:W-:Y:S01]  /*7550*/  MUFU.EX2 R11, R11 ;  /* 0x0000000b000b7308 */ /* 0x000fe20000000800 */
[----:B------:R-:W-:Y:S01]  /*7560*/  FADD.FTZ R154, R168, R155 ;  /* 0x0000009ba89a7221 */ /* 0x000fe20000010000 */
[----:B------:R-:W-:-:S03]  /*7570*/  FFMA.FTZ R155, R174, UR10, -R152 ;  /* 0x0000000aae9b7c23 */ /* 0x000fc60008010898 */
[----:B------:R-:W-:-:S03]  /*7580*/  FADD.FTZ R5, R169, R154 ;  /* 0x0000009aa9057221 */ /* 0x000fc60000010000 */
[----:B------:R-:W-:Y:S01]  /*7590*/  MUFU.EX2 R12, R12 ;  /* 0x0000000c000c7308 */ /* 0x000fe20000000800 */
[----:B------:R-:W-:Y:S01]  /*75a0*/  FADD.FTZ R154, R172, R5 ;  /* 0x00000005ac9a7221 */ /* 0x000fe20000010000 */
[----:B------:R-:W-:Y:S01]  /*75b0*/  FFMA.FTZ R5, R170, UR10, -R152 ;  /* 0x0000000aaa057c23 */ /* 0x000fe20008010898 */
[----:B0-----:R-:W-:Y:S02]  /*75c0*/  F2FP.F16.F32.PACK_AB R174, R196, R195 ;  /* 0x000000c3c4ae723e */ /* 0x001fe400000000ff */
[----:B------:R-:W-:-:S03]  /*75d0*/  FADD.FTZ R159, R173, R154 ;  /* 0x0000009aad9f7221 */ /* 0x000fc60000010000 */
[----:B------:R-:W-:Y:S01]  /*75e0*/  MUFU.EX2 R13, R13 ;  /* 0x0000000d000d7308 */ /* 0x000fe20000000800 */
[----:B------:R-:W-:Y:S01]  /*75f0*/  FADD.FTZ R154, R178, R159 ;  /* 0x0000009fb29a7221 */ /* 0x000fe20000010000 */
[----:B------:R-:W-:Y:S01]  /*7600*/  FFMA.FTZ R159, R184, UR10, -R152 ;  /* 0x0000000ab89f7c23 */ /* 0x000fe20008010898 */
[----:B------:R-:W-:Y:S02]  /*7610*/  F2FP.F16.F32.PACK_AB R152, R14, R189 ;  /* 0x000000bd0e98723e */ /* 0x000fe400000000ff */
[----:B------:R-:W-:-:S03]  /*7620*/  FADD.FTZ R215, R181, R154 ;  /* 0x0000009ab5d77221 */ /* 0x000fc60000010000 */
[----:B------:R-:W-:Y:S01]  /*7630*/  MUFU.EX2 R20, R20 ;  /* 0x0000001400147308 */ /* 0x000fe20000000800 */
[----:B------:R-:W-:-:S04]  /*7640*/  FADD.FTZ R154, R182, R215 ;  /* 0x000000d7b69a7221 */ /* 0x000fc80000010000 */
[----:B------:R-:W-:Y:S01]  /*7650*/  FADD.FTZ R215, R185, R154 ;  /* 0x0000009ab9d77221 */ /* 0x000fe20000010000 */
[----:B------:R-:W-:Y:S02]  /*7660*/  F2FP.F16.F32.PACK_AB R154, R194, R15 ;  /* 0x0000000fc29a723e */ /* 0x000fe400000000ff */
[----:B------:R-:W-:Y:S01]  /*7670*/  MUFU.EX2 R21, R21 ;  /* 0x0000001500157308 */ /* 0x000fe20000000800 */
[----:B------:R-:W-:-:S04]  /*7680*/  FADD.FTZ R215, R186, R215 ;  /* 0x000000d7bad77221 */ /* 0x000fc80000010000 */
[----:B------:R-:W-:-:S03]  /*7690*/  FADD.FTZ R166, R190, R215 ;  /* 0x000000d7bea67221 */ /* 0x000fc60000010000 */
[----:B------:R-:W-:Y:S01]  /*76a0*/  MUFU.EX2 R198, R198 ;  /* 0x000000c600c67308 */ /* 0x000fe20000000800 */
[----:B------:R-:W-:Y:S01]  /*76b0*/  FADD.FTZ R170, R191, R166 ;  /* 0x000000a6bfaa7221 */ /* 0x000fe20000010000 */
[----:B------:R-:W-:Y:S01]  /*76c0*/  F2FP.F16.F32.PACK_AB R166, R178, R173 ;  /* 0x000000adb2a6723e */ /* 0x000fe200000000ff */
[----:B------:R-:W-:Y:S02]  /*76d0*/  FMUL.FTZ R178, R2, UR10 ;  /* 0x0000000a02b27c20 */ /* 0x000fe40008410000 */
[----:B------:R-:W-:Y:S01]  /*76e0*/  FADD.FTZ R153, R195, R170 ;  /* 0x000000aac3997221 */ /* 0x000fe20000010000 */
[----:B------:R-:W-:Y:S02]  /*76f0*/  F2FP.F16.F32.PACK_AB R170, R186, R185 ;  /* 0x000000b9baaa723e */ /* 0x000fe400000000ff */
[----:B------:R-:W-:Y:S01]  /*7700*/  MUFU.EX2 R197, R197 ;  /* 0x000000c500c57308 */ /* 0x000fe20000000800 */
[----:B------:R-:W-:-:S07]  /*7710*/  FADD.FTZ R2, R196, R153 ;  /* 0x00000099c4027221 */ /* 0x000fce0000010000 */
[----:B------:R-:W0:Y:S08]  /*7720*/  MUFU.EX2 R178, R178 ;  /* 0x000000b200b27308 */ /* 0x000e300000000800 */
[----:B------:R-:W-:Y:S08]  /*7730*/  MUFU.EX2 R204, R204 ;  /* 0x000000cc00cc7308 */ /* 0x000ff00000000800 */
[----:B------:R1:W-:Y:S01]  /*7740*/  MUFU.EX2 R163, R162 ;  /* 0x000000a200a37308 */ /* 0x0003e20000000800 */
[----:B0-----:R-:W-:Y:S01]  /*7750*/  FFMA.FTZ R153, R178, R0, R11 ;  /* 0x00000000b2997223 */ /* 0x001fe2000001000b */
[-C--:B------:R-:W-:Y:S01]  /*7760*/  FMUL.FTZ R26, R26, R178.reuse ;  /* 0x000000b21a1a7220 */ /* 0x080fe20000410000 */
[-C--:B------:R-:W-:Y:S01]  /*7770*/  FMUL.FTZ R27, R27, R178.reuse ;  /* 0x000000b21b1b7220 */ /* 0x080fe20000410000 */
[-C--:B------:R-:W-:Y:S01]  /*7780*/  FMUL.FTZ R30, R30, R178.reuse ;  /* 0x000000b21e1e7220 */ /* 0x080fe20000410000 */
[----:B------:R-:W-:Y:S01]  /*7790*/  FADD.FTZ R0, R12, R153 ;  /* 0x000000990c007221 */ /* 0x000fe20000010000 */
[-C--:B------:R-:W-:Y:S01]  /*77a0*/  FMUL.FTZ R31, R31, R178.reuse ;  /* 0x000000b21f1f7220 */ /* 0x080fe20000410000 */
[-C--:B------:R-:W-:Y:S01]  /*77b0*/  FMUL.FTZ R34, R34, R178.reuse ;  /* 0x000000b222227220 */ /* 0x080fe20000410000 */
[----:B------:R0:W2:Y:S01]  /*77c0*/  MUFU.EX2 R184, R158 ;  /* 0x0000009e00b87308 */ /* 0x0000a20000000800 */
[----:B------:R-:W-:Y:S01]  /*77d0*/  FADD.FTZ R153, R13, R0 ;  /* 0x000000000d997221 */ /* 0x000fe20000010000 */
[----:B-1----:R-:W-:Y:S01]  /*77e0*/  F2FP.F16.F32.PACK_AB R162, R168, R165 ;  /* 0x000000a5a8a2723e */ /* 0x002fe200000000ff */
[-C--:B------:R-:W-:Y:S01]  /*77f0*/  FMUL.FTZ R35, R35, R178.reuse ;  /* 0x000000b223237220 */ /* 0x080fe20000410000 */
[----:B------:R-:W-:Y:S01]  /*7800*/  F2FP.F16.F32.PACK_AB R168, R182, R181 ;  /* 0x000000b5b6a8723e */ /* 0x000fe200000000ff */
[----:B------:R-:W-:Y:S01]  /*7810*/  FADD.FTZ R186, R20, R153 ;  /* 0x0000009914ba7221 */ /* 0x000fe20000010000 */
[-C--:B------:R-:W-:Y:S01]  /*7820*/  FMUL.FTZ R38, R38, R178.reuse ;  /* 0x000000b226267220 */ /* 0x080fe20000410000 */
[-C--:B------:R-:W-:Y:S01]  /*7830*/  FMUL.FTZ R39, R39, R178.reuse ;  /* 0x000000b227277220 */ /* 0x080fe20000410000 */
[----:B------:R-:W1:Y:S01]  /*7840*/  MUFU.EX2 R14, R199 ;  /* 0x000000c7000e7308 */ /* 0x000e620000000800 */
[----:B------:R-:W-:Y:S01]  /*7850*/  FADD.FTZ R153, R21, R186 ;  /* 0x000000ba15997221 */ /* 0x000fe20000010000 */
[----:B0-----:R-:W-:Y:S01]  /*7860*/  F2FP.F16.F32.PACK_AB R158, R160, R157 ;  /* 0x0000009da09e723e */ /* 0x001fe200000000ff */
[-C--:B------:R-:W-:Y:S01]  /*7870*/  FMUL.FTZ R42, R42, R178.reuse ;  /* 0x000000b22a2a7220 */ /* 0x080fe20000410000 */
[----:B------:R-:W-:Y:S01]  /*7880*/  F2FP.F16.F32.PACK_AB R160, R164, R161 ;  /* 0x000000a1a4a0723e */ /* 0x000fe200000000ff */
[----:B------:R-:W-:Y:S01]  /*7890*/  FADD.FTZ R186, R198, R153 ;  /* 0x00000099c6ba7221 */ /* 0x000fe20000010000 */
[----:B------:R-:W-:Y:S01]  /*78a0*/  F2FP.F16.F32.PACK_AB R164, R172, R169 ;  /* 0x000000a9aca4723e */ /* 0x000fe200000000ff */
[----:B------:R-:W-:Y:S01]  /*78b0*/  FMUL.FTZ R43, R43, R178 ;  /* 0x000000b22b2b7220 */ /* 0x000fe20000410000 */
[----:B------:R-:W0:Y:S01]  /*78c0*/  MUFU.EX2 R15, R167 ;  /* 0x000000a7000f7308 */ /* 0x000e220000000800 */
[----:B------:R-:W-:Y:S01]  /*78d0*/  FADD.FTZ R153, R197, R186 ;  /* 0x000000bac5997221 */ /* 0x000fe20000010000 */
[----:B------:R-:W-:Y:S01]  /*78e0*/  F2FP.F16.F32.PACK_AB R172, R191, R190 ;  /* 0x000000bebfac723e */ /* 0x000fe200000000ff */
[-C--:B------:R-:W-:Y:S01]  /*78f0*/  FMUL.FTZ R46, R46, R178.reuse ;  /* 0x000000b22e2e7220 */ /* 0x080fe20000410000 */
[----:B--2---:R-:W-:Y:S01]  /*7900*/  F2FP.F16.F32.PACK_AB R161, R184, R163 ;  /* 0x000000a3b8a1723e */ /* 0x004fe200000000ff */
[----:B------:R-:W-:Y:S01]  /*7910*/  FADD.FTZ R186, R204, R153 ;  /* 0x00000099ccba7221 */ /* 0x000fe20000010000 */
[----:B------:R-:W-:Y:S01]  /*7920*/  F2FP.F16.F32.PACK_AB R157, R198, R21 ;  /* 0x00000015c69d723e */ /* 0x000fe200000000ff */
[-C--:B------:R-:W-:Y:S01]  /*7930*/  FMUL.FTZ R47, R47, R178.reuse ;  /* 0x000000b22f2f7220 */ /* 0x080fe20000410000 */
[----:B------:R-:W2:Y:S01]  /*7940*/  MUFU.EX2 R5, R5 ;  /* 0x0000000500057308 */ /* 0x000ea20000000800 */
[----:B------:R-:W-:Y:S01]  /*7950*/  FADD.FTZ R153, R163, R186 ;  /* 0x000000baa3997221 */ /* 0x000fe20000010000 */
[-C--:B------:R-:W-:Y:S01]  /*7960*/  FMUL.FTZ R50, R50, R178.reuse ;  /* 0x000000b232327220 */ /* 0x080fe20000410000 */
[-C--:B------:R-:W-:Y:S01]  /*7970*/  FMUL.FTZ R51, R51, R178.reuse ;  /* 0x000000b233337220 */ /* 0x080fe20000410000 */
[-C--:B------:R-:W-:Y:S01]  /*7980*/  FMUL.FTZ R54, R54, R178.reuse ;  /* 0x000000b236367220 */ /* 0x080fe20000410000 */
[----:B------:R-:W-:Y:S01]  /*7990*/  FADD.FTZ R153, R184, R153 ;  /* 0x00000099b8997221 */ /* 0x000fe20000010000 */
[-C--:B------:R-:W-:Y:S01]  /*79a0*/  FMUL.FTZ R55, R55, R178.reuse ;  /* 0x000000b237377220 */ /* 0x080fe20000410000 */
[----:B------:R-:W-:Y:S01]  /*79b0*/  FMUL.FTZ R58, R58, R178 ;  /* 0x000000b23a3a7220 */ /* 0x000fe20000410000 */
[----:B------:R-:W3:Y:S01]  /*79c0*/  MUFU.EX2 R182, R171 ;  /* 0x000000ab00b67308 */ /* 0x000ee20000000800 */
[----:B-1----:R-:W-:Y:S01]  /*79d0*/  FADD.FTZ R190, R14, R153 ;  /* 0x000000990ebe7221 */ /* 0x002fe20000010000 */
[----:B0-----:R-:W-:Y:S01]  /*79e0*/  F2FP.F16.F32.PACK_AB R163, R15, R14 ;  /* 0x0000000e0fa3723e */ /* 0x001fe200000000ff */
[-C--:B------:R-:W-:Y:S01]  /*79f0*/  FMUL.FTZ R59, R59, R178.reuse ;  /* 0x000000b23b3b7220 */ /* 0x080fe20000410000 */
[-C--:B------:R-:W-:Y:S01]  /*7a00*/  FMUL.FTZ R62, R62, R178.reuse ;  /* 0x000000b23e3e7220 */ /* 0x080fe20000410000 */
[----:B------:R-:W-:Y:S01]  /*7a10*/  FADD.FTZ R190, R15, R190 ;  /* 0x000000be0fbe7221 */ /* 0x000fe20000010000 */
[-C--:B------:R-:W-:Y:S01]  /*7a20*/  FMUL.FTZ R63, R63, R178.reuse ;  /* 0x000000b23f3f7220 */ /* 0x080fe20000410000 */
[-C--:B------:R-:W-:Y:S01]  /*7a30*/  FMUL.FTZ R66, R66, R178.reuse ;  /* 0x000000b242427220 */ /* 0x080fe20000410000 */
[----:B------:R0:W1:Y:S01]  /*7a40*/  MUFU.EX2 R167, R155 ;  /* 0x0000009b00a77308 */ /* 0x0000620000000800 */
        /* <DEDUP_REMOVED lines=11> */
[----:B0-----:R-:W-:Y:S01]  /*7b00*/  F2FP.F16.F32.PACK_AB R155, R20, R13 ;  /* 0x0000000d149b723e */ /* 0x001fe200000000ff */
        /* <DEDUP_REMOVED lines=27> */
[----:B------:R0:W3:Y:S01]  /*7cc0*/  MUFU.EX2 R186, R159 ;  /* 0x0000009f00ba7308 */ /* 0x0000e20000000800 */
[C---:B-1----:R-:W-:Y:S01]  /*7cd0*/  FADD.FTZ R190, R180.reuse, R153 ;  /* 0x00000099b4be7221 */ /* 0x042fe20000010000 */
[----:B------:R-:W-:Y:S01]  /*7ce0*/  F2FP.F16.F32.PACK_AB R169, R180, R169 ;  /* 0x000000a9b4a9723e */ /* 0x000fe200000000ff */
[-C--:B------:R-:W-:Y:S01]  /*7cf0*/  FMUL.FTZ R122, R122, R178.reuse ;  /* 0x000000b27a7a7220 */ /* 0x080fe20000410000 */
[-C--:B------:R-:W-:Y:S01]  /*7d00*/  FMUL.FTZ R123, R123, R178.reuse ;  /* 0x000000b27b7b7220 */ /* 0x080fe20000410000 */
[-C--:B------:R-:W-:Y:S01]  /*7d10*/  FMUL.FTZ R126, R126, R178.reuse ;  /* 0x000000b27e7e7220 */ /* 0x080fe20000410000 */
[-C--:B------:R-:W-:Y:S01]  /*7d20*/  FMUL.FTZ R127, R127, R178.reuse ;  /* 0x000000b27f7f7220 */ /* 0x080fe20000410000 */
[-C--:B------:R-:W-:Y:S01]  /*7d30*/  FMUL.FTZ R130, R130, R178.reuse ;  /* 0x000000b282827220 */ /* 0x080fe20000410000 */
[----:B------:R-:W1:Y:S01]  /*7d40*/  MUFU.EX2 R173, R187 ;  /* 0x000000bb00ad7308 */ /* 0x000e620000000800 */
[----:B--2---:R-:W-:Y:S01]  /*7d50*/  FADD.FTZ R153, R171, R190 ;  /* 0x000000beab997221 */ /* 0x004fe20000010000 */
[----:B0-----:R-:W-:Y:S01]  /*7d60*/  F2FP.F16.F32.PACK_AB R159, R204, R197 ;  /* 0x000000c5cc9f723e */ /* 0x001fe200000000ff */
[-C--:B------:R-:W-:Y:S01]  /*7d70*/  FMUL.FTZ R131, R131, R178.reuse ;  /* 0x000000b283837220 */ /* 0x080fe20000410000 */
[-C--:B------:R-:W-:Y:S01]  /*7d80*/  FMUL.FTZ R134, R134, R178.reuse ;  /* 0x000000b286867220 */ /* 0x080fe20000410000 */
[-C--:B------:R-:W-:Y:S01]  /*7d90*/  FMUL.FTZ R135, R135, R178.reuse ;  /* 0x000000b287877220 */ /* 0x080fe20000410000 */
[-C--:B------:R-:W-:Y:S01]  /*7da0*/  FMUL.FTZ R138, R138, R178.reuse ;  /* 0x000000b28a8a7220 */ /* 0x080fe20000410000 */
[-C--:B------:R-:W-:Y:S01]  /*7db0*/  FMUL.FTZ R139, R139, R178.reuse ;  /* 0x000000b28b8b7220 */ /* 0x080fe20000410000 */
[----:B------:R-:W0:Y:S01]  /*7dc0*/  MUFU.EX2 R188, R188 ;  /* 0x000000bc00bc7308 */ /* 0x000e220000000800 */
[----:B---3--:R-:W-:Y:S01]  /*7dd0*/  FADD.FTZ R194, R186, R153 ;  /* 0x00000099bac27221 */ /* 0x008fe20000010000 */
        /* <DEDUP_REMOVED lines=9> */
[----:B------:R-:W-:-:S05]  /*7e70*/  FMUL.FTZ R151, R151, R178 ;  /* 0x000000b297977220 */ /* 0x000fca0000410000 */
[----:B------:R-:W1:Y:S01]  /*7e80*/  MUFU.EX2 R190, R193 ;  /* 0x000000c100be7308 */ /* 0x000e620000000800 */
[C---:B0-----:R-:W-:Y:S01]  /*7e90*/  FADD.FTZ R4, R188.reuse, R11 ;  /* 0x0000000bbc047221 */ /* 0x041fe20000010000 */
[----:B------:R-:W-:-:S03]  /*7ea0*/  F2FP.F16.F32.PACK_AB R173, R188, R173 ;  /* 0x000000adbcad723e */ /* 0x000fc600000000ff */
[----:B--2---:R-:W-:-:S04]  /*7eb0*/  FADD.FTZ R5, R175, R4 ;  /* 0x00000004af057221 */ /* 0x004fc80000010000 */
[C---:B-1----:R-:W-:Y:S01]  /*7ec0*/  FADD.FTZ R0, R190.reuse, R5 ;  /* 0x00000005be007221 */ /* 0x042fe20000010000 */
[----:B------:R-:W-:Y:S01]  /*7ed0*/  F2FP.F16.F32.PACK_AB R175, R190, R175 ;  /* 0x000000afbeaf723e */ /* 0x000fe200000000ff */
[----:B------:R-:W-:Y:S06]  /*7ee0*/  @!P0 BRA `(.L_x_11035) ;  /* 0x0000000000048947 */ /* 0x000fec0003800000 */
[----:B------:R-:W-:Y:S01]  /*7ef0*/  BPT.TRAP 0x1 ;  /* 0x000000040000795c */ /* 0x000fe20000300000 */
.L_x_11035:
[----:B------:R0:W1:Y:S01]  /*7f00*/  SYNCS.PHASECHK.TRANS64.TRYWAIT P1, [UR28+0x22850], R8 ;  /* 0x02285008ff0075a7 */ /* 0x000062000802015c */
[----:B------:R-:W-:Y:S05]  /*7f10*/  @!P0 BRA `(.L_x_11036) ;  /* 0x0000000000048947 */ /* 0x000fea0003800000 */
[----:B------:R-:W-:Y:S01]  /*7f20*/  BPT.TRAP 0x1 ;  /* 0x000000040000795c */ /* 0x000fe20000300000 */
.L_x_11036:
[----:B-1----:R-:W-:Y:S05]  /*7f30*/  @P1 BRA `(.L_x_11037) ;  /* 0x0000000000081947 */ /* 0x002fea0003800000 */
[----:B------:R-:W1:Y:S02]  /*7f40*/  SYNCS.PHASECHK.TRANS64.TRYWAIT P1, [UR28+0x22850], R8 ;  /* 0x02285008ff0075a7 */ /* 0x000e64000802015c */
[----:B-1----:R-:W-:Y:S05]  /*7f50*/  @!P1 BRA `(.L_x_11038) ;  /* 0x000000dc00f49947 */ /* 0x002fea0003800000 */
.L_x_11037:
[----:B------:R-:W2:Y:S01]  /*7f60*/  S2R R4, SR_TID.X ;  /* 0x0000000000047919 */ /* 0x000ea20000002100 */
[----:B------:R-:W-:Y:S01]  /*7f70*/  UIMAD UR11, UR36, 0xc00, UR21 ;  /* 0x00000c00240b78a4 */ /* 0x000fe2000f8e0215 */
[----:B------:R-:W-:Y:S01]  /*7f80*/  UMOV UR7, 0x40000040 ;  /* 0x4000004000077882 */ /* 0x000fe20000000000 */
[----:B------:R-:W3:Y:S05]  /*7f90*/  S2R R5, SR_TID.X ;  /* 0x0000000000057919 */ /* 0x000eea0000002100 */
[----:B------:R-:W-:Y:S01]  /*7fa0*/  UMOV UR6, UR11 ;  /* 0x0000000b00067c82 */ /* 0x000fe20008000000 */
[----:B--2---:R-:W-:Y:S02]  /*7fb0*/  SHF.R.U32.HI R4, RZ, 0x7, R4 ;  /* 0x00000007ff047819 */ /* 0x004fe40000011604 */
[----:B---3--:R-:W-:-:S03]  /*7fc0*/  LOP3.LUT P1, RZ, R5, 0x7f, RZ, 0xc0, !PT ;  /* 0x0000007f05ff7812 */ /* 0x008fc6000782c0ff */
[----:B------:R-:W-:Y:S02]  /*7fd0*/  VIADD R4, R4, 0x8 ;  /* 0x0000000804047836 */ /* 0x000fe40000000000 */
[----:B------:R-:W-:-:S03]  /*7fe0*/  IMAD.MOV.U32 R5, RZ, RZ, R176 ;  /* 0x000000ffff057224 */ /* 0x000fc600078e00b0 */
[----:B------:R2:W-:Y:S05]  /*7ff0*/  BAR.SYNC.DEFER_BLOCKING R4, 0x100 ;  /* 0x000400040000751d */ /* 0x0005ea0000010000 */
[----:B-1----:R-:W-:Y:S02]  /*8000*/  @!P1 VIADD R177, R177, 0x22860 ;  /* 0x00022860b1b19836 */ /* 0x002fe40000000000 */
[----:B--2---:R-:W-:-:S03]  /*8010*/  IMAD.MOV.U32 R4, RZ, RZ, R10 ;  /* 0x000000ffff047224 */ /* 0x004fc600078e000a */
[----:B------:R-:W-:Y:S01]  /*8020*/  @!P1 PRMT R177, RZ, 0x654, R177 ;  /* 0x00000654ffb19816 */ /* 0x000fe200000000b1 */
        /* <DEDUP_REMOVED lines=34> */
[C---:B------:R-:W-:Y:S01]  /*8250*/  ISETP.GT.AND P1, PT, R3.reuse, UR23, PT ;  /* 0x0000001703007c0c */ /* 0x040fe2000bf24270 */
[----:B------:R-:W-:-:S12]  /*8260*/  VIADD R3, R3, 0xffffffff ;  /* 0xffffffff03037836 */ /* 0x000fd80000000000 */
[----:B-1----:R-:W-:Y:S05]  /*8270*/  @P1 BRA `(.L_x_11039) ;  /* 0xffffffc8008c1947 */ /* 0x002fea000383ffff */
[----:B------:R-:W-:Y:S02]  /*8280*/  IMAD.MOV.U32 R5, RZ, RZ, R176 ;  /* 0x000000ffff057224 */ /* 0x000fe400078e00b0 */
[----:B------:R-:W-:-:S07]  /*8290*/  IMAD.MOV.U32 R4, RZ, RZ, R10 ;  /* 0x000000ffff047224 */ /* 0x000fce00078e000a */
.L_x_11022:
[----:B------:R-:W-:Y:S01]  /*82a0*/  ULDC UR6, c[0x0][0x448] ;  /* 0x0001120000067ab9 */ /* 0x000fe20000000800 */
[----:B------:R-:W-:Y:S01]  /*82b0*/  IADD3 R9, R16, 0x1, -R9 ;  /* 0x0000000110097810 */ /* 0x000fe20007ffe809 */
[----:B------:R-:W-:Y:S01]  /*82c0*/  UISETP.NE.AND UP0, UPT, UR6, 0x1, UPT ;  /* 0x000000010600788c */ /* 0x000fe2000bf05270 */
[----:B------:R-:W-:Y:S02]  /*82d0*/  ULDC UR15, c[0x0][0x9e4] ;  /* 0x00027900000f7ab9 */ /* 0x000fe40000000800 */
[----:B------:R-:W-:Y:S01]  /*82e0*/  R2UR UR14, R9 ;  /* 0x00000000090e72ca */ /* 0x000fe200000e0000 */
[----:B------:R-:W-:Y:S02]  /*82f0*/  UISETP.GE.AND UP1, UPT, UR15, 0x1, UPT ;  /* 0x000000010f00788c */ /* 0x000fe4000bf26270 */
[----:B------:R-:W-:-:S04]  /*8300*/  UIADD3 UR11, UR43, 0x7f, URZ ;  /* 0x0000007f2b0b7890 */ /* 0x000fc8000fffe03f */
[----:B------:R-:W-:Y:S01]  /*8310*/  PLOP3.LUT P1, PT, PT, PT, UP1, 0x40, 0x0 ;  /* 0x000000000000781c */ /* 0x000fe20003f2e818 */
[----:B------:R-:W-:Y:S01]  /*8320*/  @UP0 ULDC UR6, c[0x0][0x44c] ;  /* 0x0001130000060ab9 */ /* 0x000fe20000000800 */
[----:B------:R-:W-:Y:S01]  /*8330*/  @UP0 ULDC UR18, c[0x0][0x450] ;  /* 0x0001140000120ab9 */ /* 0x000fe20000000800 */
[----:B------:R-:W-:-:S04]  /*8340*/  UIMAD.WIDE.U32 UR6, UR11, UR6, URZ ;  /* 0x000000060b0672a5 */ /* 0x000fc8000f8e003f */
[----:B------:R-:W-:-:S04]  /*8350*/  @UP0 USHF.R.U32.HI UR11, URZ, UR18, UR7 ;  /* 0x000000123f0b0299 */ /* 0x000fc80008011607 */
[----:B------:R-:W-:-:S03]  /*8360*/  UIADD3 UR11, UR14, UR11, URZ ;  /* 0x0000000b0e0b7290 */ /* 0x000fc6000fffe03f */
[----:B------:R-:W-:Y:S02]  /*8370*/  ULDC UR14, c[0x0][0x9dc] ;  /* 0x00027700000e7ab9 */ /* 0x000fe40000000800 */
[----:B------:R-:W-:Y:S01]  /*8380*/  UIADD3 UR14, UR11, -UR14, URZ ;  /* 0x8000000e0b0e7290 */ /* 0x000fe2000fffe03f */
[----:B------:R-:W-:Y:S11]  /*8390*/  @P1 BRA `(.L_x_11040) ;  /* 0x0000000000441947 */ /* 0x000ff60003800000 */
        /* <DEDUP_REMOVED lines=10> */
.L_x_11041:
[----:B------:R-:W-:-:S11]  /*8440*/  UISETP.NE.AND UP2, UPT, UR15, 0x1, UPT ;  /* 0x000000010f00788c */ /* 0x000fd6000bf45270 */
[----:B------:R-:W-:Y:S02]  /*8450*/  @UP2 ULDC.64 UR18, c[0x0][0x9e8] ;  /* 0x00027a0000122ab9 */ /* 0x000fe40000000a00 */
[----:B------:R-:W-:-:S04]  /*8460*/  UIMAD.WIDE.U32 UR6, UR11, UR18, URZ ;  /* 0x000000120b0672a5 */ /* 0x000fc8000f8e003f */
[----:B------:R-:W-:-:S12]  /*8470*/  @UP2 USHF.R.U32.HI UR11, URZ, UR19, UR7 ;  /* 0x000000133f0b2299 */ /* 0x000fd80008011607 */
.L_x_11042:
[----:B------:R-:W-:-:S04]  /*8480*/  UIMAD UR11, UR11, UR15, URZ ;  /* 0x0000000f0b0b72a4 */ /* 0x000fc8000f8e023f */
[----:B------:R-:W-:-:S04]  /*8490*/  UISETP.LT.AND UP2, UPT, UR14, UR11, UPT ;  /* 0x0000000b0e00728c */ /* 0x000fc8000bf41270 */
[----:B------:R-:W-:-:S12]  /*84a0*/  USEL UR14, UR14, UR11, !UP2 ;  /* 0x0000000b0e0e7287 */ /* 0x000fd8000d000000 */
.L_x_11040:
[----:B------:R-:W-:-:S04]  /*84b0*/  UIADD3 UR6, UR14, 0x5f, URZ ;  /* 0x0000005f0e067890 */ /* 0x000fc8000fffe03f */
[----:B------:R-:W-:-:S04]  /*84c0*/  UIMAD.WIDE UR6, UR6, 0x2aaaaaab, URZ ;  /* 0x2aaaaaab060678a5 */ /* 0x000fc8000f8e023f */
[----:B------:R-:W-:-:S04]  /*84d0*/  USHF.R.U32.HI UR6, URZ, 0x1f, UR7 ;  /* 0x0000001f3f067899 */ /* 0x000fc80008011607 */
[----:B------:R-:W-:-:S04]  /*84e0*/  ULEA.HI.SX32 UR6, UR7, UR6, 0x1c ;  /* 0x0000000607067291 */ /* 0x000fc8000f8fe23f */
[----:B------:R-:W-:-:S04]  /*84f0*/  UISETP.LT.AND UP2, UPT, UR39, UR6, UPT ;  /* 0x000000062700728c */ /* 0x000fc8000bf41270 */
[----:B------:R-:W-:-:S06]  /*8500*/  USEL UR23, UR39, UR6, !UP2 ;  /* 0x0000000627177287 */ /* 0x000fcc000d000000 */
[----:B------:R-:W-:-:S13]  /*8510*/  ISETP.GE.AND P1, PT, R3, UR23, PT ;  /* 0x0000001703007c0c */ /* 0x000fda000bf26270 */
[----:B------:R-:W-:Y:S05]  /*8520*/  @!P1 BRA `(.L_x_11043) ;  /* 0x0000002000e09947 */ /* 0x000fea0003800000 */
[----:B0-----:R-:W-:Y:S01]  /*8530*/  IMAD.MOV.U32 R8, RZ, RZ, R5 ;  /* 0x000000ffff087224 */ /* 0x001fe200078e0005 */
[----:B------:R-:W-:Y:S01]  /*8540*/  ULDC UR25, c[0x0][0x9d8] ;  /* 0x0002760000197ab9 */ /* 0x000fe20000000800 */
[----:B------:R-:W-:Y:S01]  /*8550*/  IMAD.MOV.U32 R9, RZ, RZ, R4 ;  /* 0x000000ffff097224 */ /* 0x000fe200078e0004 */
[----:B------:R-:W-:Y:S01]  /*8560*/  ULDC UR24, c[0x0][0x988] ;  /* 0x0002620000187ab9 */ /* 0x000fe20000000800 */
[----:B------:R-:W-:-:S07]  /*8570*/  IMAD.MOV.U32 R6, RZ, RZ, R3 ;  /* 0x000000ffff067224 */ /* 0x000fce00078e0003 */
.L_x_11052:
[----:B------:R-:W-:Y:S01]  /*8580*/  UIADD3 UR36, UR36, 0x1, URZ ;  /* 0x0000000124247890 */ /* 0x000fe2000fffe03f */
[C---:B------:R-:W-:Y:S01]  /*8590*/  ISETP.GT.AND P1, PT, R6.reuse, UR23, PT ;  /* 0x0000001706007c0c */ /* 0x040fe2000bf24270 */
[----:B------:R-:W-:Y:S02]  /*85a0*/  VIADD R6, R6, 0xffffffff ;  /* 0xffffffff06067836 */ /* 0x000fe40000000000 */
[----:B------:R-:W-:-:S04]  /*85b0*/  UISETP.NE.AND UP2, UPT, UR36, 0x2, UPT ;  /* 0x000000022400788c */ /* 0x000fc8000bf45270 */
[----:B------:R-:W-:Y:S02]  /*85c0*/  USEL UR6, URZ, 0x1, UP2 ;  /* 0x000000013f067887 */ /* 0x000fe40009000000 */
[----:B------:R-:W-:Y:S02]  /*85d0*/  USEL UR36, UR36, URZ, UP2 ;  /* 0x0000003f24247287 */ /* 0x000fe40009000000 */
[----:B------:R-:W-:Y:S01]  /*85e0*/  ULOP3.LUT UR37, UR37, UR6, URZ, 0x3c, !UPT ;  /* 0x0000000625257292 */ /* 0x000fe2000f8e3c3f */
[----:B-1----:R-:W-:Y:S11]  /*85f0*/  @!P0 BRA `(.L_x_11044) ;  /* 0x0000000000048947 */ /* 0x002ff60003800000 */
[----:B------:R-:W-:Y:S01]  /*8600*/  BPT.TRAP 0x1 ;  /* 0x000000040000795c */ /* 0x000fe20000300000 */
.L_x_11044:
        /* <DEDUP_REMOVED lines=9> */
.L_x_11045:
[----:B-1----:R-:W-:Y:S05]  /*86a0*/  @P2 BRA `(.L_x_11046) ;  /* 0x0000000000082947 */ /* 0x002fea0003800000 */
[----:B------:R-:W1:Y:S02]  /*86b0*/  SYNCS.PHASECHK.TRANS64.TRYWAIT P2, [UR26+0x22830], R3 ;  /* 0x02283003ff0075a7 */ /* 0x000e64000804015a */
[----:B-1----:R-:W-:Y:S05]  /*86c0*/  @!P2 BRA `(.L_x_11047) ;  /* 0x000000d8002ca947 */ /* 0x002fea0003800000 */
.L_x_11046:
        /* <DEDUP_REMOVED lines=11> */
[----:B--2---:R-:W-:Y:S02]  /*8780*/  LOP3.LUT P2, RZ, R214, 0x7f, RZ, 0xc0, !PT ;  /* 0x0000007fd6ff7812 */ /* 0x004fe4000784c0ff */
[----:B------:R-:W-:Y:S01]  /*8790*/  SHF.R.U32.HI R214, RZ, 0x7, R214 ;  /* 0x00000007ffd67819 */ /* 0x000fe200000116d6 */
[----:B------:R-:W-:Y:S02]  /*87a0*/  WARPGROUP.DEPBAR.LE gsb0, 0x0 ;  /* 0x00008000000079c5 */ /* 0x000fe40000010000 */
[----:B------:R-:W-:-:S06]  /*87b0*/  WARPGROUP.ARRIVE ;  /* 0x00000000000079c5 */ /* 0x000fcc0000000000 */
[----:B------:R-:W-:Y:S03]  /*87c0*/  HGMMA.64x96x16.F32 R152, gdesc[UR4], R152, gsb0 ;  /* 0x01600000049879f0 */ /* 0x000fe60008000898 */
        /* <DEDUP_REMOVED lines=84> */
[----:B-1----:R-:W-:Y:S01]  /*8d10*/  FMNMX.FTZ R4, R168, R177, !PT ;  /* 0x000000b1a8047209 */ /* 0x002fe20007810000 */
[----:B------:R-:W-:-:S06]  /*8d20*/  FMUL.FTZ R177, R197, UR25 ;  /* 0x00000019c5b17c20 */ /* 0x000fcc0008410000 */
        /* <DEDUP_REMOVED lines=14> */
[----:B------:R-:W-:Y:S01]  /*8e10*/  FMUL.FTZ R181, R183, UR25 ;  /* 0x00000019b7b57c20 */ /* 0x000fe20008410000 */
[----:B------:R-:W-:Y:S01]  /*8e20*/  FMUL.FTZ R183, R187, UR25 ;  /* 0x00000019bbb77c20 */ /* 0x000fe20008410000 */
[----:B------:R-:W-:-:S04]  /*8e30*/  FMUL.FTZ R187, R195, UR25 ;  /* 0x00000019c3bb7c20 */ /* 0x000fc80008410000 */
[----:B------:R-:W2:Y:S01]  /*8e40*/  MUFU.TANH R11, R11 ;  /* 0x0000000b000b7308 */ /* 0x000ea20000002400 */
[----:B---3--:R-:W-:-:S05]  /*8e50*/  FMNMX.FTZ R4, R177, R4, !PT ;  /* 0x00000004b1047209 */ /* 0x008fca0007810000 */
[----:B------:R-:W3:Y:S02]  /*8e60*/  SHFL.BFLY PT, R185, R4, 0x2, 0x1f ;  /* 0x0c401f0004b97f89 */ /* 0x000ee400000e0000 */
[----:B------:R-:W4:Y:S01]  /*8e70*/  MUFU.TANH R13, R13 ;  /* 0x0000000d000d7308 */ /* 0x000f220000002400 */
[----:B-1----:R-:W-:-:S07]  /*8e80*/  FMNMX.FTZ R190, R7, R8, !PT ;  /* 0x0000000807be7209 */ /* 0x002fce0007810000 */
[----:B------:R-:W1:Y:S01]  /*8e90*/  MUFU.TANH R15, R15 ;  /* 0x0000000f000f7308 */ /* 0x000e620000002400 */
[----:B--2---:R-:W-:-:S07]  /*8ea0*/  FMNMX.FTZ R190, R11, R190, !PT ;  /* 0x000000be0bbe7209 */ /* 0x004fce0007810000 */
[----:B------:R-:W2:Y:S01]  /*8eb0*/  MUFU.TANH R21, R21 ;  /* 0x0000001500157308 */ /* 0x000ea20000002400 */
[----:B----4-:R-:W-:Y:S02]  /*8ec0*/  FMNMX.FTZ R190, R13, R190, !PT ;  /* 0x000000be0dbe7209 */ /* 0x010fe40007810000 */
[----:B---3--:R-:W-:Y:S01]  /*8ed0*/  FMNMX.FTZ R192, R4, R185, !PT ;  /* 0x000000b904c07209 */ /* 0x008fe20007810000 */
[----:B------:R-:W-:-:S04]  /*8ee0*/  FMUL.FTZ R185, R191, UR25 ;  /* 0x00000019bfb97c20 */ /* 0x000fc80008410000 */
[----:B------:R-:W3:Y:S01]  /*8ef0*/  MUFU.TANH R153, R153 ;  /* 0x0000009900997308 */ /* 0x000ee20000002400 */
[----:B-1----:R-:W-:Y:S01]  /*8f00*/  FMNMX.FTZ R190, R15, R190, !PT ;  /* 0x000000be0fbe7209 */ /* 0x002fe20007810000 */
[----:B------:R-:W1:Y:S06]  /*8f10*/  SHFL.BFLY PT, R193, R192, 0x1, 0x1f ;  /* 0x0c201f00c0c17f89 */ /* 0x000e6c00000e0000 */
[----:B------:R-:W4:Y:S01]  /*8f20*/  MUFU.TANH R156, R156 ;  /* 0x0000009c009c7308 */ /* 0x000f220000002400 */
[----:B--2---:R-:W-:-:S07]  /*8f30*/  FMNMX.FTZ R190, R21, R190, !PT ;  /* 0x000000be15be7209 */ /* 0x004fce0007810000 */
[----:B------:R-:W2:Y:S08]  /*8f40*/  MUFU.TANH R157, R157 ;  /* 0x0000009d009d7308 */ /* 0x000eb00000002400 */
[----:B------:R-:W5:Y:S01]  /*8f50*/  MUFU.TANH R160, R160 ;  /* 0x000000a000a07308 */ /* 0x000f620000002400 */
[----:B-1----:R-:W-:-:S05]  /*8f60*/  FMNMX.FTZ R4, R192, R193, !PT ;  /* 0x000000c1c0047209 */ /* 0x002fca0007810000 */
[C---:B------:R-:W-:Y:S02]  /*8f70*/  FMUL.FTZ R199, R4.reuse, UR10 ;  /* 0x0000000a04c77c20 */ /* 0x040fe40008410000 */
[----:B------:R-:W1:Y:S01]  /*8f80*/  MUFU.TANH R161, R161 ;  /* 0x000000a100a17308 */ /* 0x000e620000002400 */
[----:B------:R-:W-:Y:S01]  /*8f90*/  FADD.FTZ R9, -R4, R9 ;  /* 0x0000000904097221 */ /* 0x000fe20000010100 */
[--C-:B------:R-:W-:Y:S01]  /*8fa0*/  FFMA.FTZ R191, R5, UR10, -R199.reuse ;  /* 0x0000000a05bf7c23 */ /* 0x100fe200080108c7 */
[----:B---3--:R-:W-:Y:S01]  /*8fb0*/  FMNMX.FTZ R5, R153, R190, !PT ;  /* 0x000000be99057209 */ /* 0x008fe20007810000 */
[--C-:B------:R-:W-:Y:S01]  /*8fc0*/  FFMA.FTZ R193, R14, UR10, -R199.reuse ;  /* 0x0000000a0ec17c23 */ /* 0x100fe200080108c7 */
[--C-:B------:R-:W-:Y:S01]  /*8fd0*/  FFMA.FTZ R195, R152, UR10, -R199.reuse ;  /* 0x0000000a98c37c23 */ /* 0x100fe200080108c7 */
[--C-:B------:R-:W-:Y:S02]  /*8fe0*/  FFMA.FTZ R154, R154, UR10, -R199.reuse ;  /* 0x0000000a9a9a7c23 */ /* 0x100fe400080108c7 */
[----:B------:R-:W3:Y:S01]  /*8ff0*/  MUFU.TANH R163, R163 ;  /* 0x000000a300a37308 */ /* 0x000ee20000002400 */
[----:B----4-:R-:W-:Y:S01]  /*9000*/  FMNMX.FTZ R190, R156, R5, !PT ;  /* 0x000000059cbe7209 */ /* 0x010fe20007810000 */
[----:B------:R-:W-:Y:S01]  /*9010*/  FMUL.FTZ R9, R9, UR10 ;  /* 0x0000000a09097c20 */ /* 0x000fe20008410000 */
[--C-:B------:R-:W-:Y:S01]  /*9020*/  FFMA.FTZ R10, R10, UR10, -R199.reuse ;  /* 0x0000000a0a0a7c23 */ /* 0x100fe200080108c7 */
[--C-:B------:R-:W-:Y:S01]  /*9030*/  FFMA.FTZ R197, R164, UR10, -R199.reuse ;  /* 0x0000000aa4c57c23 */ /* 0x100fe200080108c7 */
[----:B--2---:R-:W-:Y:S01]  /*9040*/  FMNMX.FTZ R5, R157, R190, !PT ;  /* 0x000000be9d057209 */ /* 0x004fe20007810000 */
[--C-:B------:R-:W-:Y:S01]  /*9050*/  FFMA.FTZ R190, R20, UR10, -R199.reuse ;  /* 0x0000000a14be7c23 */ /* 0x100fe200080108c7 */
[--C-:B------:R-:W-:Y:S01]  /*9060*/  FFMA.FTZ R164, R165, UR10, -R199.reuse ;  /* 0x0000000aa5a47c23 */ /* 0x100fe200080108c7 */
[----:B------:R-:W2:Y:S01]  /*9070*/  MUFU.TANH R175, R175 ;  /* 0x000000af00af7308 */ /* 0x000ea20000002400 */
[----:B-----5:R-:W-:Y:S01]  /*9080*/  FMNMX.FTZ R14, R160, R5, !PT ;  /* 0x00000005a00e7209 */ /* 0x020fe20007810000 */
[--C-:B------:R-:W-:Y:S01]  /*9090*/  FFMA.FTZ R165, R166, UR10, -R199.reuse ;  /* 0x0000000aa6a57c23 */ /* 0x100fe200080108c7 */
[--C-:B------:R-:W-:Y:S01]  /*90a0*/  FFMA.FTZ R12, R12, UR10, -R199.reuse ;  /* 0x0000000a0c0c7c23 */ /* 0x100fe200080108c7 */
[--C-:B------:R-:W-:Y:S01]  /*90b0*/  FFMA.FTZ R166, R167, UR10, -R199.reuse ;  /* 0x0000000aa7a67c23 */ /* 0x100fe200080108c7 */
[----:B-1----:R-:W-:Y:S01]  /*90c0*/  FMNMX.FTZ R20, R161, R14, !PT ;  /* 0x0000000ea1147209 */ /* 0x002fe20007810000 */
[--C-:B------:R-:W-:Y:S01]  /*90d0*/  FFMA.FTZ R167, R168, UR10, -R199.reuse ;  /* 0x0000000aa8a77c23 */ /* 0x100fe200080108c7 */
[--C-:B------:R-:W-:Y:S01]  /*90e0*/  FFMA.FTZ R168, R169, UR10, -R199.reuse ;  /* 0x0000000aa9a87c23 */ /* 0x100fe200080108c7 */
[----:B------:R-:W1:Y:S01]  /*90f0*/  MUFU.TANH R178, R178 ;  /* 0x000000b200b27308 */ /* 0x000e620000002400 */
        /* <DEDUP_REMOVED lines=9> */
[--C-:B------:R-:W-:Y:S01]  /*9190*/  FFMA.FTZ R159, R159, UR10, -R199.reuse ;  /* 0x0000000a9f9f7c23 */ /* 0x100fe200080108c7 */
[--C-:B------:R-:W-:Y:S01]  /*91a0*/  FFMA.FTZ R162, R162, UR10, -R199.reuse ;  /* 0x0000000aa2a27c23 */ /* 0x100fe200080108c7 */
[----:B------:R-:W-:-:S04]  /*91b0*/  FFMA.FTZ R174, R176, UR10, -R199 ;  /* 0x0000000ab0ae7c23 */ /* 0x000fc800080108c7 */
        /* <DEDUP_REMOVED lines=20> */
[----:B------:R-:W-:Y:S01]  /*9300*/  MUFU.EX2 R20, R154 ;  /* 0x0000009a00147308 */ /* 0x000fe20000000800 */
[----:B---3--:R-:W-:-:S07]  /*9310*/  FMNMX.FTZ R152, R188, R5, !PT ;  /* 0x00000005bc987209 */ /* 0x008fce0007810000 */
[----:B------:R-:W1:Y:S01]  /*9320*/  MUFU.EX2 R9, R9 ;  /* 0x0000000900097308 */ /* 0x000e620000000800 */
[----:B--2---:R-:W-:-:S05]  /*9330*/  FMNMX.FTZ R152, R189, R152, !PT ;  /* 0x00000098bd987209 */ /* 0x004fca0007810000 */
[----:B------:R-:W2:Y:S02]  /*9340*/  SHFL.BFLY PT, R5, R152, 0x2, 0x1f ;  /* 0x0c401f0098057f89 */ /* 0x000ea400000e0000 */
[----:B------:R-:W3:Y:S08]  /*9350*/  MUFU.EX2 R10, R10 ;  /* 0x0000000a000a7308 */ /* 0x000ef00000000800 */
[----:B------:R-:W4:Y:S01]  /*9360*/  MUFU.EX2 R191, R191 ;  /* 0x000000bf00bf7308 */ /* 0x000f220000000800 */
        /* <DEDUP_REMOVED lines=12> */
[----:B------:R-:W-:Y:S01]  /*9430*/  FMUL.FTZ R44, R44, R9 ;  /* 0x000000092c2c7220 */ /* 0x000fe20000410000 */
[----:B--2---:R-:W-:Y:S01]  /*9440*/  FMNMX.FTZ R154, R152, R5, !PT ;  /* 0x00000005989a7209 */ /* 0x004fe20007810000 */
[-C--:B------:R-:W-:Y:S01]  /*9450*/  FMUL.FTZ R45, R45, R9.reuse ;  /* 0x000000092d2d7220 */ /* 0x080fe20000410000 */
[----:B------:R2:W-:Y:S01]  /*9460*/  MUFU.EX2 R14, R190 ;  /* 0x000000be000e7308 */ /* 0x0005e20000000800 */
[-C--:B------:R-:W-:Y:S01]  /*9470*/  FMUL.FTZ R48, R48, R9.reuse ;  /* 0x0000000930307220 */ /* 0x080fe20000410000 */
[-C--:B------:R-:W-:Y:S01]  /*9480*/  FMUL.FTZ R49, R49, R9.reuse ;  /* 0x0000000931317220 */ /* 0x080fe20000410000 */
[----:B------:R-:W3:Y:S01]  /*9490*/  SHFL.BFLY PT, R5, R154, 0x1, 0x1f ;  /* 0x0c201f009a057f89 */ /* 0x000ee200000e0000 */
[-C--:B------:R-:W-:Y:S01]  /*94a0*/  FMUL.FTZ R52, R52, R9.reuse ;  /* 0x0000000934347220 */ /* 0x080fe20000410000 */
[-C--:B------:R-:W-:Y:S01]  /*94b0*/  FMUL.FTZ R53, R53, R9.reuse ;  /* 0x0000000935357220 */ /* 0x080fe20000410000 */
[-C--:B------:R-:W-:Y:S01]  /*94c0*/  FMUL.FTZ R56, R56, R9.reuse ;  /* 0x0000000938387220 */ /* 0x080fe20000410000 */
[-C--:B------:R-:W-:Y:S01]  /*94d0*/  FMUL.FTZ R57, R57, R9.reuse ;  /* 0x0000000939397220 */ /* 0x080fe20000410000 */
[----:B------:R-:W5:Y:S01]  /*94e0*/  MUFU.EX2 R193, R193 ;  /* 0x000000c100c17308 */ /* 0x000f620000000800 */
[--C-:B--2---:R-:W-:Y:S01]  /*94f0*/  FFMA.FTZ R190, R158, UR10, -R199.reuse ;  /* 0x0000000a9ebe7c23 */ /* 0x104fe200080108c7 */
[----:B------:R-:W-:Y:S01]  /*9500*/  FFMA.FTZ R199, R177, UR10, -R199 ;  /* 0x0000000ab1c77c23 */ /* 0x000fe200080108c7 */
        /* <DEDUP_REMOVED lines=22> */
[----:B------:R-:W-:Y:S01]  /*9670*/  FADD.FTZ R8, -R5, R8 ;  /* 0x0000000805087221 */ /* 0x000fe20000010100 */
[----:B------:R-:W3:Y:S01]  /*9680*/  MUFU.EX2 R190, R190 ;  /* 0x000000be00be7308 */ /* 0x000ee20000000800 */
[----:B------:R-:W-:Y:S01]  /*9690*/  FMUL.FTZ R96, R96, R9 ;  /* 0x0000000960607220 */ /* 0x000fe20000410000 */
        /* <DEDUP_REMOVED lines=8> */
[----:B------:R-:W3:Y:S01]  /*9720*/  MUFU.EX2 R159, R159 ;  /* 0x0000009f009f7308 */ /* 0x000ee20000000800 */
[--C-:B------:R-:W-:Y:S01]  /*9730*/  FFMA.FTZ R11, R11, UR10, -R152.reuse ;  /* 0x0000000a0b0b7c23 */ /* 0x100fe20008010898 */
[--C-:B------:R-:W-:Y:S01]  /*9740*/  FFMA.FTZ R13, R13, UR10, -R152.reuse ;  /* 0x0000000a0d0d7c23 */ /* 0x100fe20008010898 */
[----:B------:R-:W-:Y:S01]  /*9750*/  @!P2 PRMT R153, RZ, 0x654, R153 ;  /* 0x00000654ff99a816 */ /* 0x000fe20000000099 */
[----:B------:R0:W-:Y:S06]  /*9760*/  BAR.ARV R7, 0x100 ;  /* 0x000400070000751d */ /* 0x0001ec0000002000 */
[----:B------:R4:W-:Y:S01]  /*9770*/  @!P2 SYNCS.ARRIVE.TRANS64.RED.A1T0 RZ, [R153+URZ], RZ ;  /* 0x000000ff99ffa9a7 */ /* 0x0009e2000810043f */
[----:B------:R-:W3:Y:S01]  /*9780*/  MUFU.EX2 R162, R162 ;  /* 0x000000a200a27308 */ /* 0x000ee20000000800 */
[--C-:B------:R-:W-:Y:S01]  /*9790*/  FFMA.FTZ R176, R15, UR10, -R152.reuse ;  /* 0x0000000a0fb07c23 */ /* 0x100fe20008010898 */
[----:B------:R-:W-:Y:S01]  /*97a0*/  FFMA.FTZ R15, R21, UR10, -R152 ;  /* 0x0000000a150f7c23 */ /* 0x000fe20008010898 */
        /* <DEDUP_REMOVED lines=8> */
[----:B-1----:R-:W-:Y:S01]  /*9830*/  FADD.FTZ R2, R12, R153 ;  /* 0x000000990c027221 */ /* 0x002fe20000010000 */
[-C--:B------:R-:W-:Y:S01]  /*9840*/  FMUL.FTZ R109, R109, R9.reuse ;  /* 0x000000096d6d7220 */ /* 0x080fe20000410000 */
[-C--:B------:R-:W-:Y:S01]  /*9850*/  FMUL.FTZ R112, R112, R9.reuse ;  /* 0x0000000970707220 */ /* 0x080fe20000410000 */
[-C--:B------:R-:W-:Y:S01]  /*9860*/  FMUL.FTZ R113, R113, R9.reuse ;  /* 0x0000000971717220 */ /* 0x080fe20000410000 */
[----:B-----5:R-:W-:Y:S01]  /*9870*/  FADD.FTZ R153, R193, R2 ;  /* 0x00000002c1997221 */ /* 0x020fe20000010000 */
[----:B------:R-:W1:Y:S01]  /*9880*/  MUFU.EX2 R164, R164 ;  /* 0x000000a400a47308 */ /* 0x000e620000000800 */
[-C--:B------:R-:W-:Y:S01]  /*9890*/  FMUL.FTZ R116, R116, R9.reuse ;  /* 0x0000000974747220 */ /* 0x080fe20000410000 */
[-C--:B------:R-:W-:Y:S01]  /*98a0*/  FMUL.FTZ R117, R117, R9.reuse ;  /* 0x0000000975757220 */ /* 0x080fe20000410000 */
[----:B------:R-:W-:Y:S01]  /*98b0*/  FADD.FTZ R2, R14, R153 ;  /* 0x000000990e027221 */ /* 0x000fe20000010000 */
[-C--:B------:R-:W-:Y:S01]  /*98c0*/  FMUL.FTZ R120, R120, R9.reuse ;  /* 0x0000000978787220 */ /* 0x080fe20000410000 */
[-C--:B------:R-:W-:Y:S01]  /*98d0*/  FMUL.FTZ R121, R121, R9.reuse ;  /* 0x0000000979797220 */ /* 0x080fe20000410000 */
[-C--:B------:R-:W-:Y:S01]  /*98e0*/  FMUL.FTZ R124, R124, R9.reuse ;  /* 0x000000097c7c7220 */ /* 0x080fe20000410000 */
[----:B--2---:R-:W-:Y:S01]  /*98f0*/  FADD.FTZ R153, R195, R2 ;  /* 0x00000002c3997221 */ /* 0x004fe20000010000 */
[----:B------:R-:W2:Y:S01]  /*9900*/  MUFU.EX2 R165, R165 ;  /* 0x000000a500a57308 */ /* 0x000ea20000000800 */
[-C--:B------:R-:W-:Y:S01]  /*9910*/  FMUL.FTZ R125, R125, R9.reuse ;  /* 0x000000097d7d7220 */ /* 0x080fe20000410000 */
[-C--:B------:R-:W-:Y:S01]  /*9920*/  FMUL.FTZ R128, R128, R9.reuse ;  /* 0x0000000980807220 */ /* 0x080fe20000410000 */
[----:B------:R-:W-:Y:S01]  /*9930*/  FADD.FTZ R2, R20, R153 ;  /* 0x0000009914027221 */ /* 0x000fe20000010000 */
[-C--:B------:R-:W-:Y:S01]  /*9940*/  FMUL.FTZ R129, R129, R9.reuse ;  /* 0x0000000981817220 */ /* 0x080fe20000410000 */
[-C--:B------:R-:W-:Y:S01]  /*9950*/  FMUL.FTZ R132, R132, R9.reuse ;  /* 0x0000000984847220 */ /* 0x080fe20000410000 */
[-C--:B------:R-:W-:Y:S01]  /*9960*/  FMUL.FTZ R133, R133, R9.reuse ;  /* 0x0000000985857220 */ /* 0x080fe20000410000 */
[----:B0-----:R-:W-:Y:S01]  /*9970*/  FADD.FTZ R153, R155, R2 ;  /* 0x000000029b997221 */ /* 0x001fe20000010000 */
[----:B------:R-:W0:Y:S01]  /*9980*/  MUFU.EX2 R166, R166 ;  /* 0x000000a600a67308 */ /* 0x000e220000000800 */
[-C--:B------:R-:W-:Y:S01]  /*9990*/  FMUL.FTZ R136, R136, R9.reuse ;  /* 0x0000000988887220 */ /* 0x080fe20000410000 */
[-C--:B------:R-:W-:Y:S01]  /*99a0*/  FMUL.FTZ R137, R137, R9.reuse ;  /* 0x0000000989897220 */ /* 0x080fe20000410000 */
[----:B---3--:R-:W-:Y:S01]  /*99b0*/  FADD.FTZ R2, R190, R153 ;  /* 0x00000099be027221 */ /* 0x008fe20000010000 */
[-C--:B------:R-:W-:Y:S01]  /*99c0*/  FMUL.FTZ R140, R140, R9.reuse ;  /* 0x000000098c8c7220 */ /* 0x080fe20000410000 */
[-C--:B------:R-:W-:Y:S01]  /*99d0*/  FMUL.FTZ R141, R141, R9.reuse ;  /* 0x000000098d8d7220 */ /* 0x080fe20000410000 */
[-C--:B------:R-:W-:Y:S01]  /*99e0*/  FMUL.FTZ R144, R144, R9.reuse ;  /* 0x0000000990907220 */ /* 0x080fe20000410000 */
[----:B------:R-:W-:Y:S01]  /*99f0*/  FADD.FTZ R153, R159, R2 ;  /* 0x000000029f997221 */ /* 0x000fe20000010000 */
[----:B------:R-:W3:Y:S01]  /*9a00*/  MUFU.EX2 R167, R167 ;  /* 0x000000a700a77308 */ /* 0x000ee20000000800 */
[-C--:B------:R-:W-:Y:S01]  /*9a10*/  FMUL.FTZ R145, R145, R9.reuse ;  /* 0x0000000991917220 */ /* 0x080fe20000410000 */
[-C--:B------:R-:W-:Y:S01]  /*9a20*/  FMUL.FTZ R148, R148, R9.reuse ;  /* 0x0000000994947220 */ /* 0x080fe20000410000 */
[----:B------:R-:W-:Y:S01]  /*9a30*/  FADD.FTZ R2, R162, R153 ;  /* 0x00000099a2027221 */ /* 0x000fe20000010000 */
[----:B------:R-:W-:Y:S01]  /*9a40*/  FMUL.FTZ R149, R149, R9 ;  /* 0x0000000995957220 */ /* 0x000fe20000410000 */
[--C-:B------:R-:W-:Y:S01]  /*9a50*/  FFMA.FTZ R21, R156, UR10, -R152.reuse ;  /* 0x0000000a9c157c23 */ /* 0x100fe20008010898 */
[----:B------:R-:W-:Y:S01]  /*9a60*/  FFMA.FTZ R194, R157, UR10, -R152 ;  /* 0x0000000a9dc27c23 */ /* 0x000fe20008010898 */
[----:B----4-:R-:W-:Y:S01]  /*9a70*/  FADD.FTZ R153, R197, R2 ;  /* 0x00000002c5997221 */ /* 0x010fe20000010000 */
[----:B------:R-:W4:Y:S01]  /*9a80*/  MUFU.EX2 R168, R168 ;  /* 0x000000a800a87308 */ /* 0x000f220000000800 */
[--C-:B------:R-:W-:Y:S01]  /*9a90*/  FFMA.FTZ R196, R160, UR10, -R152.reuse ;  /* 0x0000000aa0c47c23 */ /* 0x100fe20008010898 */
[--C-:B------:R-:W-:Y:S01]  /*9aa0*/  FFMA.FTZ R161, R161, UR10, -R152.reuse ;  /* 0x0000000aa1a17c23 */ /* 0x100fe20008010898 */
[----:B-1----:R-:W-:Y:S01]  /*9ab0*/  FADD.FTZ R2, R164, R153 ;  /* 0x00000099a4027221 */ /* 0x002fe20000010000 */
[--C-:B------:R-:W-:Y:S01]  /*9ac0*/  FFMA.FTZ R163, R163, UR10, -R152.reuse ;  /* 0x0000000aa3a37c23 */ /* 0x100fe20008010898 */
[--C-:B------:R-:W-:Y:S01]  /*9ad0*/  FFMA.FTZ R204, R179, UR10, -R152.reuse ;  /* 0x0000000ab3cc7c23 */ /* 0x100fe20008010898 */
[----:B------:R-:W-:Y:S01]  /*9ae0*/  FFMA.FTZ R179, R180, UR10, -R152 ;  /* 0x0000000ab4b37c23 */ /* 0x000fe20008010898 */
[----:B--2---:R-:W-:Y:S01]  /*9af0*/  FADD.FTZ R153, R165, R2 ;  /* 0x00000002a5997221 */ /* 0x004fe20000010000 */
[----:B------:R-:W1:Y:S01]  /*9b00*/  MUFU.EX2 R169, R169 ;  /* 0x000000a900a97308 */ /* 0x000e620000000800 */
[--C-:B------:R-:W-:Y:S01]  /*9b10*/  FFMA.FTZ R180, R181, UR10, -R152.reuse ;  /* 0x0000000ab5b47c23 */ /* 0x100fe20008010898 */
[--C-:B------:R-:W-:Y:S01]  /*9b20*/  FFMA.FTZ R181, R182, UR10, -R152.reuse ;  /* 0x0000000ab6b57c23 */ /* 0x100fe20008010898 */
[----:B0-----:R-:W-:Y:S01]  /*9b30*/  FADD.FTZ R2, R166, R153 ;  /* 0x00000099a6027221 */ /* 0x001fe20000010000 */
[--C-:B------:R-:W-:Y:S01]  /*9b40*/  FFMA.FTZ R182, R183, UR10, -R152.reuse ;  /* 0x0000000ab7b67c23 */ /* 0x100fe20008010898 */
[--C-:B------:R-:W-:Y:S01]  /*9b50*/  FFMA.FTZ R183, R184, UR10, -R152.reuse ;  /* 0x0000000ab8b77c23 */ /* 0x100fe20008010898 */
[----:B------:R-:W-:Y:S01]  /*9b60*/  FFMA.FTZ R184, R185, UR10, -R152 ;  /* 0x0000000ab9b87c23 */ /* 0x000fe20008010898 */
[----:B---3--:R-:W-:Y:S01]  /*9b70*/  FADD.FTZ R153, R167, R2 ;  /* 0x00000002a7997221 */ /* 0x008fe20000010000 */
[----:B------:R-:W0:Y:S01]  /*9b80*/  MUFU.EX2 R170, R170 ;  /* 0x000000aa00aa7308 */ /* 0x000e220000000800 */
[--C-:B------:R-:W-:Y:S01]  /*9b90*/  FFMA.FTZ R185, R186, UR10, -R152.reuse ;  /* 0x0000000abab97c23 */ /* 0x100fe20008010898 */
[--C-:B------:R-:W-:Y:S01]  /*9ba0*/  FFMA.FTZ R187, R187, UR10, -R152.reuse ;  /* 0x0000000abbbb7c23 */ /* 0x100fe20008010898 */
[----:B----4-:R-:W-:Y:S01]  /*9bb0*/  FADD.FTZ R2, R168, R153 ;  /* 0x00000099a8027221 */ /* 0x010fe20000010000 */
[--C-:B------:R-:W-:Y:S01]  /*9bc0*/  FFMA.FTZ R188, R188, UR10, -R152.reuse ;  /* 0x0000000abcbc7c23 */ /* 0x100fe20008010898 */
[----:B------:R-:W-:Y:S01]  /*9bd0*/  FFMA.FTZ R189, R189, UR10, -R152 ;  /* 0x0000000abdbd7c23 */ /* 0x000fe20008010898 */
[----:B------:R-:W-:-:S02]  /*9be0*/  F2FP.F16.F32.PACK_AB R152, R191, R10 ;  /* 0x0000000abf98723e */ /* 0x000fc400000000ff */
[----:B------:R-:W2:Y:S01]  /*9bf0*/  MUFU.EX2 R171, R171 ;  /* 0x000000ab00ab7308 */ /* 0x000ea20000000800 */
[----:B-1----:R-:W-:Y:S01]  /*9c00*/  FADD.FTZ R153, R169, R2 ;  /* 0x00000002a9997221 */ /* 0x002fe20000010000 */
[----:B------:R-:W-:Y:S02]  /*9c10*/  F2FP.F16.F32.PACK_AB R164, R165, R164 ;  /* 0x000000a4a5a4723e */ /* 0x000fe400000000ff */
[----:B------:R-:W-:Y:S02]  /*9c20*/  F2FP.F16.F32.PACK_AB R158, R155, R20 ;  /* 0x000000149b9e723e */ /* 0x000fe400000000ff */
[----:B------:R-:W-:Y:S02]  /*9c30*/  F2FP.F16.F32.PACK_AB R160, R159, R190 ;  /* 0x000000be9fa0723e */ /* 0x000fe400000000ff */
[----:B------:R-:W1:Y:S01]  /*9c40*/  MUFU.EX2 R172, R172 ;  /* 0x000000ac00ac7308 */ /* 0x000e620000000800 */
[----:B0-----:R-:W-:Y:S01]  /*9c50*/  FADD.FTZ R2, R170, R153 ;  /* 0x00000099aa027221 */ /* 0x001fe20000010000 */
[----:B------:R-:W-:-:S02]  /*9c60*/  F2FP.F16.F32.PACK_AB R166, R167, R166 ;  /* 0x000000a6a7a6723e */ /* 0x000fc400000000ff */
[----:B------:R-:W-:Y:S02]  /*9c70*/  F2FP.F16.F32.PACK_AB R168, R169, R168 ;  /* 0x000000a8a9a8723e */ /* 0x000fe400000000ff */
[----:B------:R-:W-:Y:S02]  /*9c80*/  F2FP.F16.F32.PACK_AB R154, R193, R12 ;  /* 0x0000000cc19a723e */ /* 0x000fe400000000ff */
[----:B------:R-:W0:Y:S01]  /*9c90*/  MUFU.EX2 R177, R177 ;  /* 0x000000b100b17308 */ /* 0x000e220000000800 */
[C---:B--2---:R-:W-:Y:S01]  /*9ca0*/  FADD.FTZ R9, R171.reuse, R2 ;  /* 0x00000002ab097221 */ /* 0x044fe20000010000 */
[----:B------:R-:W-:Y:S02]  /*9cb0*/  F2FP.F16.F32.PACK_AB R170, R171, R170 ;  /* 0x000000aaabaa723e */ /* 0x000fe400000000ff */
[----:B------:R-:W-:Y:S02]  /*9cc0*/  F2FP.F16.F32.PACK_AB R156, R195, R14 ;  /* 0x0000000ec39c723e */ /* 0x000fe400000000ff */
[----:B------:R-:W-:-:S02]  /*9cd0*/  F2FP.F16.F32.PACK_AB R162, R197, R162 ;  /* 0x000000a2c5a2723e */ /* 0x000fc400000000ff */
[----:B------:R-:W2:Y:S01]  /*9ce0*/  MUFU.EX2 R8, R8 ;  /* 0x0000000800087308 */ /* 0x000ea20000000800 */
[----:B-1----:R-:W-:-:S07]  /*9cf0*/  FADD.FTZ R2, R172, R9 ;  /* 0x00000009ac027221 */ /* 0x002fce0000010000 */
[----:B------:R-:W1:Y:S01]  /*9d00*/  MUFU.EX2 R173, R173 ;  /* 0x000000ad00ad7308 */ /* 0x000e620000000800 */
[-C--:B0-----:R-:W-:Y:S01]  /*9d10*/  FMUL.FTZ R26, R26, R177.reuse ;  /* 0x000000b11a1a7220 */ /* 0x081fe20000410000 */
[-C--:B------:R-:W-:Y:S01]  /*9d20*/  FMUL.FTZ R27, R27, R177.reuse ;  /* 0x000000b11b1b7220 */ /* 0x080fe20000410000 */
[-C--:B------:R-:W-:Y:S01]  /*9d30*/  FMUL.FTZ R30, R30, R177.reuse ;  /* 0x000000b11e1e7220 */ /* 0x080fe20000410000 */
[-C--:B------:R-:W-:Y:S01]  /*9d40*/  FMUL.FTZ R31, R31, R177.reuse ;  /* 0x000000b11f1f7220 */ /* 0x080fe20000410000 */
[-C--:B------:R-:W-:Y:S01]  /*9d50*/  FMUL.FTZ R34, R34, R177.reuse ;  /* 0x000000b122227220 */ /* 0x080fe20000410000 */
[-C--:B------:R-:W-:Y:S01]  /*9d60*/  FMUL.FTZ R35, R35, R177.reuse ;  /* 0x000000b123237220 */ /* 0x080fe20000410000 */
[-C--:B------:R-:W-:Y:S01]  /*9d70*/  FMUL.FTZ R38, R38, R177.reuse ;  /* 0x000000b126267220 */ /* 0x080fe20000410000 */
[----:B------:R-:W0:Y:S01]  /*9d80*/  MUFU.EX2 R11, R11 ;  /* 0x0000000b000b7308 */ /* 0x000e220000000800 */
[----:B--2---:R-:W-:Y:S01]  /*9d90*/  FFMA.FTZ R0, R177, R0, R8 ;  /* 0x00000000b1007223 */ /* 0x004fe20000010008 */
[-C--:B------:R-:W-:Y:S01]  /*9da0*/  FMUL.FTZ R39, R39, R177.reuse ;  /* 0x000000b127277220 */ /* 0x080fe20000410000 */
[-C--:B------:R-:W-:Y:S01]  /*9db0*/  FMUL.FTZ R42, R42, R177.reuse ;  /* 0x000000b12a2a7220 */ /* 0x080fe20000410000 */
[-C--:B------:R-:W-:Y:S01]  /*9dc0*/  FMUL.FTZ R43, R43, R177.reuse ;  /* 0x000000b12b2b7220 */ /* 0x080fe20000410000 */
[-C--:B------:R-:W-:Y:S01]  /*9dd0*/  FMUL.FTZ R46, R46, R177.reuse ;  /* 0x000000b12e2e7220 */ /* 0x080fe20000410000 */
[-C--:B------:R-:W-:Y:S01]  /*9de0*/  FMUL.FTZ R47, R47, R177.reuse ;  /* 0x000000b12f2f7220 */ /* 0x080fe20000410000 */
[-C--:B------:R-:W-:Y:S01]  /*9df0*/  FMUL.FTZ R50, R50, R177.reuse ;  /* 0x000000b132327220 */ /* 0x080fe20000410000 */
[----:B------:R-:W2:Y:S01]  /*9e00*/  MUFU.EX2 R174, R174 ;  /* 0x000000ae00ae7308 */ /* 0x000ea20000000800 */
        /* <DEDUP_REMOVED lines=68> */
[----:B------:R-:W-:Y:S01]  /*a250*/  FMUL.FTZ R151, R151, R177 ;  /* 0x000000b197977220 */ /* 0x000fe20000410000 */
[----:B------:R-:W-:-:S02]  /*a260*/  F2FP.F16.F32.PACK_AB R153, R11, R8 ;  /* 0x000000080b99723e */ /* 0x000fc400000000ff */
[----:B------:R-:W2:Y:S01]  /*a270*/  MUFU.EX2 R163, R163 ;  /* 0x000000a300a37308 */ /* 0x000ea20000000800 */
[----:B-1----:R-:W-:Y:S01]  /*a280*/  FADD.FTZ R0, R196, R9 ;  /* 0x00000009c4007221 */ /* 0x002fe20000010000 */
[----:B------:R-:W-:Y:S02]  /*a290*/  F2FP.F16.F32.PACK_AB R155, R176, R13 ;  /* 0x0000000db09b723e */ /* 0x000fe400000000ff */
[----:B------:R-:W-:Y:S02]  /*a2a0*/  F2FP.F16.F32.PACK_AB R157, R192, R15 ;  /* 0x0000000fc09d723e */ /* 0x000fe400000000ff */
[----:B------:R-:W-:Y:S02]  /*a2b0*/  F2FP.F16.F32.PACK_AB R159, R194, R21 ;  /* 0x00000015c29f723e */ /* 0x000fe400000000ff */
        /* <DEDUP_REMOVED lines=34> */
[----:B--2---:R-:W-:Y:S01]  /*a4e0*/  FADD.FTZ R0, R188, R9 ;  /* 0x00000009bc007221 */ /* 0x004fe20000010000 */
[C---:B-1----:R-:W-:Y:S01]  /*a4f0*/  FADD.FTZ R2, R199.reuse, R2 ;  /* 0x00000002c7027221 */ /* 0x042fe20000010000 */
[----:B------:R-:W-:Y:S02]  /*a500*/  F2FP.F16.F32.PACK_AB R174, R199, R174 ;  /* 0x000000aec7ae723e */ /* 0x000fe400000000ff */
[C---:B0-----:R-:W-:Y:S01]  /*a510*/  FADD.FTZ R0, R189.reuse, R0 ;  /* 0x00000000bd007221 */ /* 0x041fe20000010000 */
[----:B------:R-:W-:Y:S01]  /*a520*/  F2FP.F16.F32.PACK_AB R175, R189, R188 ;  /* 0x000000bcbdaf723e */ /* 0x000fe200000000ff */
[----:B------:R-:W-:Y:S06]  /*a530*/  @!P0 BRA `(.L_x_11048) ;  /* 0x0000000000048947 */ /* 0x000fec0003800000 */
[----:B------:R-:W-:Y:S01]  /*a540*/  BPT.TRAP 0x1 ;  /* 0x000000040000795c */ /* 0x000fe20000300000 */
.L_x_11048:
[----:B------:R0:W1:Y:S01]  /*a550*/  SYNCS.PHASECHK.TRANS64.TRYWAIT P2, [UR26+0x22850], R3 ;  /* 0x02285003ff0075a7 */ /* 0x000062000804015a */
[----:B------:R-:W-:Y:S05]  /*a560*/  @!P0 BRA `(.L_x_11049) ;  /* 0x0000000000048947 */ /* 0x000fea0003800000 */
[----:B------:R-:W-:Y:S01]  /*a570*/  BPT.TRAP 0x1 ;  /* 0x000000040000795c */ /* 0x000fe20000300000 */
.L_x_11049:
[----:B-1----:R-:W-:Y:S05]  /*a580*/  @P2 BRA `(.L_x_11050) ;  /* 0x0000000000082947 */ /* 0x002fea0003800000 */
[----:B------:R-:W1:Y:S02]  /*a590*/  SYNCS.PHASECHK.TRANS64.TRYWAIT P2, [UR26+0x22850], R3 ;  /* 0x02285003ff0075a7 */ /* 0x000e64000804015a */
[----:B-1----:R-:W-:Y:S05]  /*a5a0*/  @!P2 BRA `(.L_x_11051) ;  /* 0x000000b8008ca947 */ /* 0x002fea0003800000 */
.L_x_11050:
[----:B------:R-:W2:Y:S01]  /*a5b0*/  S2R R8, SR_TID.X ;  /* 0x0000000000087919 */ /* 0x000ea20000002100 */
[----:B------:R-:W-:Y:S01]  /*a5c0*/  UIMAD UR11, UR36, 0xc00, UR21 ;  /* 0x00000c00240b78a4 */ /* 0x000fe2000f8e0215 */
[----:B------:R-:W-:Y:S01]  /*a5d0*/  IMAD.MOV.U32 R9, RZ, RZ, R4 ;  /* 0x000000ffff097224 */ /* 0x000fe200078e0004 */
[----:B------:R-:W-:-:S05]  /*a5e0*/  UMOV UR7, 0x40000040 ;  /* 0x4000004000077882 */ /* 0x000fca0000000000 */
[----:B------:R-:W-:Y:S01]  /*a5f0*/  UMOV UR6, UR11 ;  /* 0x0000000b00067c82 */ /* 0x000fe20008000000 */
[----:B--2---:R-:W-:-:S05]  /*a600*/  SHF.R.U32.HI R8, RZ, 0x7, R8 ;  /* 0x00000007ff087819 */ /* 0x004fca0000011608 */
[----:B01----:R-:W-:Y:S02]  /*a610*/  VIADD R3, R8, 0x8 ;  /* 0x0000000808037836 */ /* 0x003fe40000000000 */
[----:B------:R-:W0:Y:S03]  /*a620*/  S2R R8, SR_TID.X ;  /* 0x0000000000087919 */ /* 0x000e260000002100 */
[----:B------:R1:W-:Y:S06]  /*a630*/  BAR.SYNC.DEFER_BLOCKING R3, 0x100 ;  /* 0x000400030000751d */ /* 0x0003ec0000010000 */
[----:B------:R-:W-:Y:S01]  /*a640*/  WARPGROUP.ARRIVE ;  /* 0x00000000000079c5 */ /* 0x000fe20000000000 */
[----:B0-----:R-:W-:Y:S01]  /*a650*/  LOP3.LUT P2, RZ, R8, 0x7f, RZ, 0xc0, !PT ;  /* 0x0000007f08ff7812 */ /* 0x001fe2000784c0ff */
[----:B------:R-:W-:-:S04]  /*a660*/  IMAD.MOV.U32 R8, RZ, RZ, R5 ;  /* 0x000000ffff087224 */ /* 0x000fc800078e0005 */
[----:B------:R-:W-:Y:S01]  /*a670*/  HGMMA.64x256x16.F32 R24, R152, gdesc[UR4].tnspB, R24, gsb0 ;  /* 0x43e0000498187df0 */ /* 0x000fe20008000818 */
[----:B------:R-:W-:Y:S01]  /*a680*/  UIADD3 UR6, UR11, 0x80, URZ ;  /* 0x000000800b067890 */ /* 0x000fe2000fffe03f */
[----:B------:R-:W-:-:S06]  /*a690*/  UMOV UR7, 0x40000040 ;  /* 0x4000004000077882 */ /* 0x000fcc0000000000 */
[----:B------:R-:W-:-:S05]  /*a6a0*/  @!P2 VIADD R178, R178, 0x22860 ;  /* 0x00022860b2b2a836 */ /* 0x000fca0000000000 */
[----:B------:R-:W-:Y:S01]  /*a6b0*/  @!P2 PRMT R178, RZ, 0x654, R178 ;  /* 0x00000654ffb2a816 */ /* 0x000fe200000000b2 */
[----:B------:R-:W-:Y:S02]  /*a6c0*/  WARPGROUP.DEPBAR.LE gsb0, 0x0 ;  /* 0x00008000000079c5 */ /* 0x000fe40000010000 */
[----:B------:R-:W-:-:S12]  /*a6d0*/  WARPGROUP.ARRIVE ;  /* 0x00000000000079c5 */ /* 0x000fd80000000000 */
        /* <DEDUP_REMOVED lines=28> */
[----:B-1----:R-:W-:-:S07]  /*a8a0*/  IMAD.MOV.U32 R3, RZ, RZ, R6 ;  /* 0x000000ffff037224 */ /* 0x002fce00078e0006 */
.L_x_11043:
[----:B------:R-:W-:-:S13]  /*a8b0*/  ISETP.GE.AND P1, PT, R3, UR39, PT ;  /* 0x0000002703007c0c */ /* 0x000fda000bf26270 */
[----:B------:R-:W-:Y:S05]  /*a8c0*/  @!P1 BRA `(.L_x_11053) ;  /* 0x00000034008c9947 */ /* 0x000fea0003800000 */
[----:B------:R-:W-:Y:S01]  /*a8d0*/  IMAD.MOV.U32 R9, RZ, RZ, R5 ;  /* 0x000000ffff097224 */ /* 0x000fe200078e0005 */
[----:B------:R-:W-:Y:S01]  /*a8e0*/  ULDC UR24, c[0x0][0x9e4] ;  /* 0x0002790000187ab9 */ /* 0x000fe20000000800 */
[----:B0-----:R-:W-:Y:S01]  /*a8f0*/  IMAD.MOV.U32 R8, RZ, RZ, R4 ;  /* 0x000000ffff087224 */ /* 0x001fe200078e0004 */
[----:B------:R-:W-:Y:S01]  /*a900*/  ULDC UR25, c[0x0][0x288] ;  /* 0x0000a20000197ab9 */ /* 0x000fe20000000800 */
[----:B------:R-:W-:Y:S01]  /*a910*/  ULDC UR26, c[0x0][0x9d8] ;  /* 0x00027600001a7ab9 */ /* 0x000fe20000000800 */
[----:B------:R-:W-:Y:S01]  /*a920*/  ULDC UR23, c[0x0][0x988] ;  /* 0x0002620000177ab9 */ /* 0x000fe20000000800 */
[----:B------:R-:W-:-:S05]  /*a930*/  ULDC UR27, c[0x0][0x9e0] ;  /* 0x00027800001b7ab9 */ /* 0x000fca0000000800 */
.L_x_11070:
[----:B------:R-:W-:-:S04]  /*a940*/  UIADD3 UR36, UR36, 0x1, URZ ;  /* 0x0000000124247890 */ /* 0x000fc8000fffe03f */
[----:B------:R-:W-:-:S04]  /*a950*/  UISETP.NE.AND UP2, UPT, UR36, 0x2, UPT ;  /* 0x000000022400788c */ /* 0x000fc8000bf45270 */
[----:B------:R-:W-:Y:S02]  /*a960*/  USEL UR6, URZ, 0x1, UP2 ;  /* 0x000000013f067887 */ /* 0x000fe40009000000 */
[----:B------:R-:W-:Y:S02]  /*a970*/  USEL UR36, UR36, URZ, UP2 ;  /* 0x0000003f24247287 */ /* 0x000fe40009000000 */
[----:B------:R-:W-:Y:S01]  /*a980*/  ULOP3.LUT UR37, UR37, UR6, URZ, 0x3c, !UPT ;  /* 0x0000000625257292 */ /* 0x000fe2000f8e3c3f */
[----:B------:R-:W-:Y:S11]  /*a990*/  @!P0 BRA `(.L_x_11054) ;  /* 0x0000000000048947 */ /* 0x000ff60003800000 */
[----:B------:R-:W-:Y:S01]  /*a9a0*/  BPT.TRAP 0x1 ;  /* 0x000000040000795c */ /* 0x000fe20000300000 */
.L_x_11054:
        /* <DEDUP_REMOVED lines=9> */
.L_x_11055:
[----:B-1----:R-:W-:Y:S05]  /*aa40*/  @P1 BRA `(.L_x_11056) ;  /* 0x0000000000081947 */ /* 0x002fea0003800000 */
[----:B------:R-:W1:Y:S02]  /*aa50*/  SYNCS.PHASECHK.TRANS64.TRYWAIT P1, [UR28+0x22830], R6 ;  /* 0x02283006ff0075a7 */ /* 0x000e64000802015c */
[----:B-1----:R-:W-:Y:S05]  /*aa60*/  @!P1 BRA `(.L_x_11057) ;  /* 0x000000b400709947 */ /* 0x002fea0003800000 */
.L_x_11056:
[----:B------:R-:W-:Y:S01]  /*aa70*/  UIMAD UR18, UR36, 0x300, UR20 ;  /* 0x00000300241278a4 */ /* 0x000fe2000f8e0214 */
[----:B------:R-:W-:Y:S01]  /*aa80*/  WARPGROUP.ARRIVE ;  /* 0x00000000000079c5 */ /* 0x000fe20000000000 */
[----:B------:R-:W-:Y:S01]  /*aa90*/  UMOV UR19, 0x40000040 ;  /* 0x4000004000137882 */ /* 0x000fe20000000000 */
[----:B------:R-:W-:Y:S01]  /*aaa0*/  UMOV UR7, 0x40000040 ;  /* 0x4000004000077882 */ /* 0x000fe20000000000 */
[----:B------:R-:W-:-:S03]  /*aab0*/  UIADD3 UR6, UR18, 0x2, URZ ;  /* 0x0000000212067890 */ /* 0x000fc6000fffe03f */
[----:B-1----:R-:W1:Y:S01]  /*aac0*/  S2R R5, SR_TID.X ;  /* 0x0000000000057919 */ /* 0x002e620000002100 */
[----:B------:R-:W-:Y:S01]  /*aad0*/  UIADD3 UR10, UR18, 0x4, URZ ;  /* 0x00000004120a7890 */ /* 0x000fe2000fffe03f */
[----:B------:R-:W-:Y:S01]  /*aae0*/  PLOP3.LUT P1, PT, PT, PT, UP0, 0x80, 0x0 ;  /* 0x000000000000781c */ /* 0x000fe20003f2f008 */
[----:B------:R-:W-:Y:S01]  /*aaf0*/  UMOV UR11, 0x40000040 ;  /* 0x40000040000b7882 */ /* 0x000fe20000000000 */
[----:B------:R-:W-:Y:S01]  /*ab00*/  HGMMA.64x96x16.F32 R152, gdesc[UR16], RZ, !UPT, gsb0 ;  /* 0x01600000109879f0 */ /* 0x000fe2000c0008ff */
[----:B------:R-:W-:Y:S01]  /*ab10*/  UIADD3 UR14, UR18, 0x6, URZ ;  /* 0x00000006120e7890 */ /* 0x000fe2000fffe03f */
[----:B------:R-:W-:Y:S01]  /*ab20*/  PLOP3.LUT P2, PT, PT, PT, UP0, 0x80, 0x0 ;  /* 0x000000000000781c */ /* 0x000fe20003f4f008 */
[----:B------:R-:W-:Y:S01]  /*ab30*/  UMOV UR15, 0x40000040 ;  /* 0x40000040000f7882 */ /* 0x000fe20000000000 */
[----:B-1----:R-:W-:Y:S02]  /*ab40*/  LOP3.LUT P3, RZ, R5, 0x7f, RZ, 0xc0, !PT ;  /* 0x0000007f05ff7812 */ /* 0x002fe4000786c0ff */
[----:B------:R-:W-:-:S04]  /*ab50*/  SHF.R.U32.HI R5, RZ, 0x7, R5 ;  /* 0x00000007ff057819 */ /* 0x000fc80000011605 */
[----:B------:R-:W-:Y:S01]  /*ab60*/  IADD3 R7, -R5, 0xb, RZ ;  /* 0x0000000b05077810 */ /* 0x000fe20007ffe1ff */
[----:B------:R-:W-:Y:S02]  /*ab70*/  WARPGROUP.DEPBAR.LE gsb0, 0x0 ;  /* 0x00008000000079c5 */ /* 0x000fe40000010000 */
[----:B------:R-:W-:-:S06]  /*ab80*/  WARPGROUP.ARRIVE ;  /* 0x00000000000079c5 */ /* 0x000fcc0000000000 */
[----:B------:R-:W-:Y:S01]  /*ab90*/  HGMMA.64x96x16.F32 R152, gdesc[UR4], R152, gsb0 ;  /* 0x01600000049879f0 */ /* 0x000fe20008000898 */
[----:B------:R-:W-:Y:S02]  /*aba0*/  @UP0 ULDC UR6, c[0x0][0x44c] ;  /* 0x0001130000060ab9 */ /* 0x000fe40000000800 */
        /* <DEDUP_REMOVED lines=23> */
[----:B------:R-:W-:Y:S01]  /*ad20*/  FMUL.FTZ R176, R186, UR26 ;  /* 0x0000001abab07c20 */ /* 0x000fe20008410000 */
[----:B------:R-:W-:Y:S01]  /*ad30*/  FMUL.FTZ R161, R171, UR26 ;  /* 0x0000001aaba17c20 */ /* 0x000fe20008410000 */
[----:B------:R-:W-:Y:S01]  /*ad40*/  FMUL.FTZ R186, R195, UR26 ;  /* 0x0000001ac3ba7c20 */ /* 0x000fe20008410000 */
[----:B------:R-:W-:Y:S01]  /*ad50*/  FMUL.FTZ R12, R152, UR26 ;  /* 0x0000001a980c7c20 */ /* 0x000fe20008410000 */
[----:B------:R-:W-:Y:S01]  /*ad60*/  FMUL.FTZ R13, R153, UR26 ;  /* 0x0000001a990d7c20 */ /* 0x000fe20008410000 */
[----:B------:R-:W-:Y:S01]  /*ad70*/  FMUL.FTZ R21, R157, UR26 ;  /* 0x0000001a9d157c20 */ /* 0x000fe20008410000 */
[----:B------:R-:W-:Y:S01]  /*ad80*/  FMUL.FTZ R171, R177, UR26 ;  /* 0x0000001ab1ab7c20 */ /* 0x000fe20008410000 */
[----:B------:R-:W1:Y:S01]  /*ad90*/  SHFL.IDX PT, R195, R193, RZ, 0x1c1f ;  /* 0x001c1fffc1c37589 */ /* 0x000e6200000e0000 */
        /* <DEDUP_REMOVED lines=9> */
[----:B------:R-:W-:-:S02]  /*ae30*/  IMAD R187, R3, -0x60, RZ ;  /* 0xffffffa003bb7824 */ /* 0x000fc400078e02ff */
        /* <DEDUP_REMOVED lines=18> */
[----:B------:R-:W-:-:S02]  /*af60*/  VIADD R5, R187, 0x1 ;  /* 0x00000001bb057836 */ /* 0x000fc40000000000 */
[----:B------:R-:W-:Y:S01]  /*af70*/  FMUL.FTZ R189, R198, UR26 ;  /* 0x0000001ac6bd7c20 */ /* 0x000fe20008410000 */
[----:B------:R-:W-:Y:S01]  /*af80*/  FMUL.FTZ R191, R199, UR26 ;  /* 0x0000001ac7bf7c20 */ /* 0x000fe20008410000 */
[----:B------:R-:W-:Y:S01]  /*af90*/  IMAD.U32 R181, RZ, RZ, UR28 ;  /* 0x0000001cffb57e24 */ /* 0x000fe2000f8e00ff */
[----:B------:R-:W-:Y:S01]  /*afa0*/  PLOP3.LUT P1, PT, PT, PT, UP1, 0x40, 0x0 ;  /* 0x000000000000781c */ /* 0x000fe20003f2e818 */
[----:B------:R-:W-:Y:S01]  /*afb0*/  IMAD R5, R18, -0x2, R5 ;  /* 0xfffffffe12057824 */ /* 0x000fe200078e0205 */
[----:B------:R-:W2:Y:S01]  /*afc0*/  MUFU.TANH R12, R12 ;  /* 0x0000000c000c7308 */ /* 0x000ea20000002400 */
[----:B------:R-:W-:-:S03]  /*afd0*/  @!P3 VIADD R4, R181, 0x22840 ;  /* 0x00022840b504b836 */ /* 0x000fc60000000000 */
[----:B------:R-:W-:Y:S02]  /*afe0*/  IADD3 R5, R5, -UR25, R16 ;  /* 0x8000001905057c10 */ /* 0x000fe4000fffe010 */
[----:B------:R-:W-:Y:S01]  /*aff0*/  @!P3 PRMT R4, RZ, 0x654, R4 ;  /* 0x00000654ff04b816 */ /* 0x000fe20000000004 */
[----:B------:R3:W-:Y:S06]  /*b000*/  BAR.ARV R7, 0x100 ;  /* 0x000400070000751d */ /* 0x0007ec0000002000 */
[----:B------:R-:W4:Y:S01]  /*b010*/  MUFU.TANH R13, R13 ;  /* 0x0000000d000d7308 */ /* 0x000f220000002400 */
[C---:B------:R-:W-:Y:S01]  /*b020*/  VIADD R199, R5.reuse, UR27 ;  /* 0x0000001b05c77c36 */ /* 0x040fe20008000000 */
[----:B------:R3:W-:Y:S01]  /*b030*/  @!P3 SYNCS.ARRIVE.TRANS64.RED.A1T0 RZ, [R4+URZ], RZ ;  /* 0x000000ff04ffb9a7 */ /* 0x0007e2000810043f */
[----:B------:R-:W-:-:S02]  /*b040*/  VIADD R198, R5, UR22 ;  /* 0x0000001605c67c36 */ /* 0x000fc40008000000 */
        /* <DEDUP_REMOVED lines=61> */
.L_x_11060:
[----:B------:R-:W-:-:S05]  /*b420*/  IMAD.U32 R204, RZ, RZ, UR24 ;  /* 0x00000018ffcc7e24 */ /* 0x000fca000f8e00ff */
[----:B------:R-:W-:-:S13]  /*b430*/  ISETP.NE.AND P1, PT, R204, 0x1, PT ;  /* 0x00000001cc00780c */ /* 0x000fda0003f25270 */
[----:B------:R-:W1:Y:S02]  /*b440*/  @P1 LDC.64 R4, c[0x0][0x9e8] ;  /* 0x00027a00ff041b82 */ /* 0x000e640000000a00 */
[----:B-1----:R-:W-:-:S05]  /*b450*/  @P1 IMAD.HI.U32 R4, R195, R4, RZ ;  /* 0x00000004c3041227 */ /* 0x002fca00078e00ff */
[----:B------:R-:W-:-:S07]  /*b460*/  @P1 SHF.R.U32.HI R195, RZ, R5, R4 ;  /* 0x00000005ffc31219 */ /* 0x000fce0000011604 */
.L_x_11061:
[----:B------:R-:W-:Y:S05]  /*b470*/  BSYNC B0 ;  /* 0x0000000000007941 */ /* 0x000fea0003800000 */
.L_x_11059:
[----:B------:R-:W-:-:S04]  /*b480*/  IMAD R4, R18, -0x2, R187 ;  /* 0xfffffffe12047824 */ /* 0x000fc800078e02bb */
[----:B------:R-:W-:-:S05]  /*b490*/  IMAD R4, R195, R204, R4 ;  /* 0x000000ccc3047224 */ /* 0x000fca00078e0204 */
[----:B------:R-:W-:Y:S02]  /*b4a0*/  VIADDMNMX R197, R4, R204, R197, PT ;  /* 0x000000cc04c57246 */ /* 0x000fe400038001c5 */
[----:B------:R-:W-:-:S07]  /*b4b0*/  VIMNMX R196, R196, R4, !PT ;  /* 0x00000004c4c47248 */ /* 0x000fce0007fe0100 */
.L_x_11058:
[C---:B------:R-:W-:Y:S01]  /*b4c0*/  ISETP.GE.AND P1, PT, R187.reuse, 0x1, PT ;  /* 0x00000001bb00780c */ /* 0x040fe20003f26270 */
[----:B------:R-:W1:Y:S01]  /*b4d0*/  SHFL.IDX PT, R193, R193, 0x1, 0x1c1f ;  /* 0x003c1f00c1c17f89 */ /* 0x000e6200000e0000 */
[----:B------:R-:W-:Y:S02]  /*b4e0*/  ISETP.GE.AND P4, PT, R187, 0x9, PT ;  /* 0x00000009bb00780c */ /* 0x000fe40003f86270 */
[----:B------:R-:W-:Y:S02]  /*b4f0*/  LOP3.LUT R17, R17, 0xfffbffff, RZ, 0xc0, !PT ;  /* 0xfffbffff11117812 */ /* 0x000fe400078ec0ff */
[----:B------:R-:W-:-:S04]  /*b500*/  ISETP.GT.AND P2, PT, R196, RZ, !P1 ;  /* 0x000000ffc400720c */ /* 0x000fc80004f44270 */
[----:B------:R-:W-:-:S03]  /*b510*/  ISETP.LT.OR P2, PT, R197, 0x1, P2 ;  /* 0x00000001c500780c */ /* 0x000fc60001741670 */
[----:B------:R-:W-:Y:S02]  /*b520*/  @P1 LOP3.LUT R17, R17, 0x40000, RZ, 0xfc, !PT ;  /* 0x0004000011111812 */ /* 0x000fe400078efcff */
[----:B------:R-:W-:Y:S02]  /*b530*/  ISETP.GE.AND P1, PT, R187, 0x2, PT ;  /* 0x00000002bb00780c */ /* 0x000fe40003f26270 */
[----:B------:R-:W-:Y:S02]  /*b540*/  LOP3.LUT R17, R17, 0xfffffffd, RZ, 0xc0, !PT ;  /* 0xfffffffd11117812 */ /* 0x000fe400078ec0ff */
[----:B------:R-:W-:Y:S02]  /*b550*/  FSEL R195, R12, -INF , !P2 ;  /* 0xff8000000cc37808 */ /* 0x000fe40005000000 */
[----:B------:R-:W-:Y:S02]  /*b560*/  ISETP.GT.AND P3, PT, R196, 0x1, !P1 ;  /* 0x00000001c400780c */ /* 0x000fe40004f64270 */
[----:B------:R-:W-:-:S02]  /*b570*/  @P4 LOP3.LUT R17, R17, 0x2, RZ, 0xfc, !PT ;  /* 0x0000000211114812 */ /* 0x000fc400078efcff */
[----:B------:R-:W-:Y:S01]  /*b580*/  ISETP.GT.AND P2, PT, R196, 0x8, !P4 ;  /* 0x00000008c400780c */ /* 0x000fe20006744270 */
[--C-:B-1----:R-:W-:Y:S01]  /*b590*/  IMAD.IADD R199, R199, 0x1, R193.reuse ;  /* 0x00000001c7c77824 */ /* 0x102fe200078e02c1 */
[----:B------:R-:W-:Y:S01]  /*b5a0*/  ISETP.GE.AND P4, PT, R187, 0xa, PT ;  /* 0x0000000abb00780c */ /* 0x000fe20003f86270 */
[----:B------:R-:W-:Y:S01]  /*b5b0*/  IMAD.IADD R198, R198, 0x1, R193 ;  /* 0x00000001c6c67824 */ /* 0x000fe200078e02c1 */
[C---:B------:R-:W-:Y:S02]  /*b5c0*/  ISETP.LT.OR P3, PT, R197.reuse, 0x2, P3 ;  /* 0x00000002c500780c */ /* 0x040fe40001f61670 */
[----:B------:R-:W-:Y:S02]  /*b5d0*/  ISETP.LT.OR P2, PT, R197, 0x9, P2 ;  /* 0x00000009c500780c */ /* 0x000fe40001741670 */
[----:B------:R-:W-:Y:S02]  /*b5e0*/  FSEL R13, R13, -INF , !P3 ;  /* 0xff8000000d0d7808 */ /* 0x000fe40005800000 */
[----:B------:R-:W-:-:S02]  /*b5f0*/  ISETP.GE.AND P3, PT, R187, 0x11, PT ;  /* 0x00000011bb00780c */ /* 0x000fc40003f66270 */
[----:B------:R-:W-:Y:S02]  /*b600*/  LOP3.LUT R17, R17, 0xfffffffb, RZ, 0xc0, !PT ;  /* 0xfffffffb11117812 */ /* 0x000fe400078ec0ff */
[----:B0-----:R-:W-:Y:S02]  /*b610*/  FSEL R20, R20, -INF , !P2 ;  /* 0xff80000014147808 */ /* 0x001fe40005000000 */
[----:B------:R-:W-:Y:S02]  /*b620*/  ISETP.GT.AND P2, PT, R196, 0x9, !P4 ;  /* 0x00000009c400780c */ /* 0x000fe40006744270 */
[----:B------:R-:W-:Y:S02]  /*b630*/  @P4 LOP3.LUT R17, R17, 0x4, RZ, 0xfc, !PT ;  /* 0x0000000411114812 */ /* 0x000fe400078efcff */
[----:B------:R-:W-:Y:S02]  /*b640*/  ISETP.LT.OR P2, PT, R197, 0xa, P2 ;  /* 0x0000000ac500780c */ /* 0x000fe40001741670 */
[----:B------:R-:W-:-:S02]  /*b650*/  LOP3.LUT R17, R17, 0xfffffff7, RZ, 0xc0, !PT ;  /* 0xfffffff711117812 */ /* 0x000fc400078ec0ff */
[----:B------:R-:W-:Y:S02]  /*b660*/  FSEL R21, R21, -INF , !P2 ;  /* 0xff80000015157808 */ /* 0x000fe40005000000 */
[----:B------:R-:W-:Y:S02]  /*b670*/  @P3 LOP3.LUT R17, R17, 0x8, RZ, 0xfc, !PT ;  /* 0x0000000811113812 */ /* 0x000fe400078efcff */
[----:B------:R-:W-:Y:S02]  /*b680*/  ISETP.GT.AND P2, PT, R196, 0x10, !P3 ;  /* 0x00000010c400780c */ /* 0x000fe40005f44270 */
[----:B------:R-:W-:Y:S02]  /*b690*/  ISETP.GE.AND P3, PT, R187, 0x12, PT ;  /* 0x00000012bb00780c */ /* 0x000fe40003f66270 */
[----:B------:R-:W-:Y:S02]  /*b6a0*/  ISETP.LT.OR P2, PT, R197, 0x11, P2 ;  /* 0x00000011c500780c */ /* 0x000fe40001741670 */
[----:B------:R-:W-:-:S02]  /*b6b0*/  LOP3.LUT R17, R17, 0xffffffef, RZ, 0xc0, !PT ;  /* 0xffffffef11117812 */ /* 0x000fc400078ec0ff */
[----:B------:R-:W-:Y:S02]  /*b6c0*/  FSEL R154, R154, -INF , !P2 ;  /* 0xff8000009a9a7808 */ /* 0x000fe40005000000 */
        /* <DEDUP_REMOVED lines=118> */
.L_x_11064:
[----:B------:R-:W-:-:S05]  /*be30*/  IMAD.U32 R12, RZ, RZ, UR24 ;  /* 0x00000018ff0c7e24 */ /* 0x000fca000f8e00ff */
[----:B------:R-:W-:-:S13]  /*be40*/  ISETP.NE.AND P6, PT, R12, 0x1, PT ;  /* 0x000000010c00780c */ /* 0x000fda0003fc5270 */
[----:B------:R-:W0:Y:S02]  /*be50*/  @P6 LDC.64 R4, c[0x0][0x9e8] ;  /* 0x00027a00ff046b82 */ /* 0x000e240000000a00 */
[----:B0-----:R-:W-:-:S05]  /*be60*/  @P6 IMAD.HI.U32 R4, R193, R4, RZ ;  /* 0x00000004c1046227 */ /* 0x001fca00078e00ff */
[----:B------:R-:W-:-:S07]  /*be70*/  @P6 SHF.R.U32.HI R193, RZ, R5, R4 ;  /* 0x00000005ffc16219 */ /* 0x000fce0000011604 */
.L_x_11065:
[----:B------:R-:W-:Y:S05]  /*be80*/  BSYNC B0 ;  /* 0x0000000000007941 */ /* 0x000fea0003800000 */
.L_x_11063:
[----:B------:R-:W-:-:S04]  /*be90*/  IMAD R187, R18, -0x2, R187 ;  /* 0xfffffffe12bb7824 */ /* 0x000fc800078e02bb */
[----:B------:R-:W-:-:S05]  /*bea0*/  IMAD R193, R193, R12, R187 ;  /* 0x0000000cc1c17224 */ /* 0x000fca00078e02bb */
[----:B------:R-:W-:Y:S02]  /*beb0*/  VIADDMNMX R199, R193, R12, R199, PT ;  /* 0x0000000cc1c77246 */ /* 0x000fe400038001c7 */
[----:B------:R-:W-:-:S07]  /*bec0*/  VIMNMX R198, R198, R193, !PT ;  /* 0x000000c1c6c67248 */ /* 0x000fce0007fe0100 */
.L_x_11062:
        /* <DEDUP_REMOVED lines=72> */
[----:B------:R-:W-:Y:S02]  /*c350*/  ISETP.LT.OR P1, PT, R199, 0x2a, P1 ;  /* 0x0000002ac700780c */ /* 0x000fe40000f21670 */
[----:B------:R-:W-:Y:S02]  /*c360*/  ISETP.GT.AND P4, PT, R198, 0x51, !P4 ;  /* 0x00000051c600780c */ /* 0x000fe40006784270 */
[----:B------:R-:W-:-:S02]  /*c370*/  FSEL R165, R165, -INF , !P1 ;  /* 0xff800000a5a57808 */ /* 0x000fc40004800000 */
[----:B------:R-:W-:Y:S02]  /*c380*/  LOP3.LUT P1, RZ, R17, 0x800, RZ, 0xc0, !PT ;  /* 0x0000080011ff7812 */ /* 0x000fe4000782c0ff */
[----:B0-----:R-:W-:Y:S02]  /*c390*/  FMNMX.FTZ R193, R5, R4, !PT ;  /* 0x0000000405c17209 */ /* 0x001fe40007810000 */
[C---:B------:R-:W-:Y:S02]  /*c3a0*/  ISETP.GT.AND P1, PT, R198.reuse, 0x30, !P1 ;  /* 0x00000030c600780c */ /* 0x040fe40004f24270 */
[C---:B------:R-:W-:Y:S01]  /*c3b0*/  ISETP.LT.OR P3, PT, R199.reuse, 0x51, P3 ;  /* 0x00000051c700780c */ /* 0x040fe20001f61670 */
[----:B------:R-:W0:Y:S01]  /*c3c0*/  SHFL.BFLY PT, R4, R193, 0x1, 0x1f ;  /* 0x0c201f00c1047f89 */ /* 0x000e2200000e0000 */
[----:B------:R-:W-:Y:S02]  /*c3d0*/  ISETP.LT.OR P1, PT, R199, 0x31, P1 ;  /* 0x00000031c700780c */ /* 0x000fe40000f21670 */
[----:B------:R-:W-:-:S02]  /*c3e0*/  ISETP.GT.AND P5, PT, R198, 0x58, !P5 ;  /* 0x00000058c600780c */ /* 0x000fc40006fa4270 */
[----:B------:R-:W-:Y:S02]  /*c3f0*/  FSEL R168, R168, -INF , !P1 ;  /* 0xff800000a8a87808 */ /* 0x000fe40004800000 */
[----:B------:R-:W-:Y:S02]  /*c400*/  LOP3.LUT P1, RZ, R17, 0x400, RZ, 0xc0, !PT ;  /* 0x0000040011ff7812 */ /* 0x000fe4000782c0ff */
[C---:B------:R-:W-:Y:S02]  /*c410*/  ISETP.LT.OR P4, PT, R199.reuse, 0x52, P4 ;  /* 0x00000052c700780c */ /* 0x040fe40002781670 */
[----:B------:R-:W-:Y:S02]  /*c420*/  ISETP.GT.AND P1, PT, R198, 0x31, !P1 ;  /* 0x00000031c600780c */ /* 0x000fe40004f24270 */
[----:B------:R-:W-:Y:S02]  /*c430*/  FSEL R184, R184, -INF , !P3 ;  /* 0xff800000b8b87808 */ /* 0x000fe40005800000 */
        /* <DEDUP_REMOVED lines=27> */
[C---:B------:R-:W-:Y:S02]  /*c5f0*/  ISETP.GT.AND P1, PT, R198.reuse, RZ, !P6 ;  /* 0x000000ffc600720c */ /* 0x040fe40007724270 */
[----:B------:R-:W-:Y:S02]  /*c600*/  LOP3.LUT P6, RZ, R17, 0x1, RZ, 0xc0, !PT ;  /* 0x0000000111ff7812 */ /* 0x000fe400078cc0ff */
[----:B------:R-:W-:Y:S02]  /*c610*/  ISETP.LT.OR P1, PT, R199, 0x1, P1 ;  /* 0x00000001c700780c */ /* 0x000fe40000f21670 */
[----:B------:R-:W-:Y:S02]  /*c620*/  ISETP.GT.AND P2, PT, R198, 0x59, !P6 ;  /* 0x00000059c600780c */ /* 0x000fe40007744270 */
[----:B------:R-:W-:-:S02]  /*c630*/  FSEL R10, R10, -INF , !P1 ;  /* 0xff8000000a0a7808 */ /* 0x000fc40004800000 */
[----:B------:R-:W-:Y:S02]  /*c640*/  FSETP.NEU.FTZ.AND P1, PT, R4, -INF , PT ;  /* 0xff8000000400780b */ /* 0x000fe40003f3d000 */
[----:B------:R-:W-:Y:S02]  /*c650*/  FMNMX.FTZ R196, R10, R9, !PT ;  /* 0x000000090ac47209 */ /* 0x000fe40007810000 */
[----:B------:R-:W-:Y:S02]  /*c660*/  FSEL R12, R12, RZ, P1 ;  /* 0x000000ff0c0c7208 */ /* 0x000fe40000800000 */
[----:B------:R-:W-:Y:S02]  /*c670*/  FMNMX.FTZ R5, R11, R196, !PT ;  /* 0x000000c40b057209 */ /* 0x000fe40007810000 */
[----:B------:R-:W-:Y:S01]  /*c680*/  ISETP.LT.OR P2, PT, R199, 0x5a, P2 ;  /* 0x0000005ac700780c */ /* 0x000fe20001741670 */
[--C-:B------:R-:W-:Y:S01]  /*c690*/  FFMA.FTZ R193, R13, UR10, -R12.reuse ;  /* 0x0000000a0dc17c23 */ /* 0x100fe2000801080c */
[----:B------:R-:W-:Y:S01]  /*c6a0*/  FMNMX.FTZ R204, R14, R5, !PT ;  /* 0x000000050ecc7209 */ /* 0x000fe20007810000 */
[--C-:B------:R-:W-:Y:S01]  /*c6b0*/  FFMA.FTZ R13, R20, UR10, -R12.reuse ;  /* 0x0000000a140d7c23 */ /* 0x100fe2000801080c */
[--C-:B------:R-:W-:Y:S01]  /*c6c0*/  FFMA.FTZ R187, R195, UR10, -R12.reuse ;  /* 0x0000000ac3bb7c23 */ /* 0x100fe2000801080c */
[--C-:B------:R-:W-:Y:S01]  /*c6d0*/  FFMA.FTZ R195, R21, UR10, -R12.reuse ;  /* 0x0000000a15c37c23 */ /* 0x100fe2000801080c */
[----:B------:R-:W-:Y:S01]  /*c6e0*/  FMNMX.FTZ R5, R15, R204, !PT ;  /* 0x000000cc0f057209 */ /* 0x000fe20007810000 */
[--C-:B------:R-:W-:Y:S01]  /*c6f0*/  FFMA.FTZ R21, R154, UR10, -R12.reuse ;  /* 0x0000000a9a157c23 */ /* 0x100fe2000801080c */
[----:B------:R0:W-:Y:S01]  /*c700*/  MUFU.EX2 R196, R193 ;  /* 0x000000c100c47308 */ /* 0x0001e20000000800 */
[----:B------:R-:W-:Y:S01]  /*c710*/  FSEL R191, R191, -INF , !P2 ;  /* 0xff800000bfbf7808 */ /* 0x000fe20005000000 */
[--C-:B------:R-:W-:Y:S01]  /*c720*/  FFMA.FTZ R214, R185, UR10, -R12.reuse ;  /* 0x0000000ab9d67c23 */ /* 0x100fe2000801080c */
[----:B------:R-:W-:Y:S01]  /*c730*/  FMNMX.FTZ R20, R152, R5, !PT ;  /* 0x0000000598147209 */ /* 0x000fe20007810000 */
[--C-:B------:R-:W-:Y:S01]  /*c740*/  FFMA.FTZ R163, R163, UR10, -R12.reuse ;  /* 0x0000000aa3a37c23 */ /* 0x100fe2000801080c */
[----:B------:R-:W-:Y:S01]  /*c750*/  FSEL R185, R4, RZ, P1 ;  /* 0x000000ff04b97208 */ /* 0x000fe20000800000 */
[--C-:B------:R-:W-:Y:S01]  /*c760*/  FFMA.FTZ R166, R166, UR10, -R12.reuse ;  /* 0x0000000aa6a67c23 */ /* 0x100fe2000801080c */
[----:B------:R-:W-:Y:S01]  /*c770*/  FMNMX.FTZ R5, R153, R20, !PT ;  /* 0x0000001499057209 */ /* 0x000fe20007810000 */
[----:B------:R-:W-:Y:S01]  /*c780*/  MUFU.EX2 R187, R187 ;  /* 0x000000bb00bb7308 */ /* 0x000fe20000000800 */
[--C-:B0-----:R-:W-:Y:S01]  /*c790*/  FFMA.FTZ R193, R155, UR10, -R12.reuse ;  /* 0x0000000a9bc17c23 */ /* 0x101fe2000801080c */
[----:B------:R-:W-:Y:S01]  /*c7a0*/  FFMA.FTZ R155, R158, UR10, -R12 ;  /* 0x0000000a9e9b7c23 */ /* 0x000fe2000801080c */
[----:B------:R-:W-:Y:S01]  /*c7b0*/  FMNMX.FTZ R204, R156, R5, !PT ;  /* 0x000000059ccc7209 */ /* 0x000fe20007810000 */
[----:B------:R-:W-:Y:S01]  /*c7c0*/  FADD.FTZ R8, -R185, R8 ;  /* 0x00000008b9087221 */ /* 0x000fe20000010100 */
[----:B------:R-:W-:-:S02]  /*c7d0*/  FFMA.FTZ R192, R192, UR10, -R12 ;  /* 0x0000000ac0c07c23 */ /* 0x000fc4000801080c */
[----:B------:R-:W-:Y:S01]  /*c7e0*/  FMNMX.FTZ R5, R157, R204, !PT ;  /* 0x000000cc9d057209 */ /* 0x000fe20007810000 */
[----:B------:R-:W-:Y:S01]  /*c7f0*/  FMUL.FTZ R8, R8, UR10 ;  /* 0x0000000a08087c20 */ /* 0x000fe20008410000 */
[----:B------:R-:W-:Y:S02]  /*c800*/  MUFU.EX2 R20, R195 ;  /* 0x000000c300147308 */ /* 0x000fe40000000800 */
[----:B------:R-:W-:-:S04]  /*c810*/  FMNMX.FTZ R154, R160, R5, !PT ;  /* 0x00000005a09a7209 */ /* 0x000fc80007810000 */
[----:B------:R-:W-:Y:S02]  /*c820*/  FMNMX.FTZ R5, R161, R154, !PT ;  /* 0x0000009aa1057209 */ /* 0x000fe40007810000 */
[----:B------:R-:W0:Y:S02]  /*c830*/  MUFU.EX2 R8, R8 ;  /* 0x0000000800087308 */ /* 0x000e240000000800 */
[----:B------:R-:W-:-:S04]  /*c840*/  FMNMX.FTZ R204, R164, R5, !PT ;  /* 0x00000005a4cc7209 */ /* 0x000fc80007810000 */
[----:B------:R-:W-:Y:S01]  /*c850*/  FMNMX.FTZ R5, R165, R204, !PT ;  /* 0x000000cca5057209 */ /* 0x000fe20007810000 */
[--C-:B------:R-:W-:Y:S01]  /*c860*/  FFMA.FTZ R204, R159, UR10, -R12.reuse ;  /* 0x0000000a9fcc7c23 */ /* 0x100fe2000801080c */
[----:B------:R-:W1:Y:S01]  /*c870*/  MUFU.EX2 R13, R13 ;  /* 0x0000000d000d7308 */ /* 0x000e620000000800 */
[----:B------:R-:W-:Y:S01]  /*c880*/  FFMA.FTZ R159, R162, UR10, -R12 ;  /* 0x0000000aa29f7c23 */ /* 0x000fe2000801080c */
[----:B------:R-:W-:-:S04]  /*c890*/  FMNMX.FTZ R158, R168, R5, !PT ;  /* 0x00000005a89e7209 */ /* 0x000fc80007810000 */
[----:B------:R-:W-:Y:S02]  /*c8a0*/  FMNMX.FTZ R5, R169, R158, !PT ;  /* 0x0000009ea9057209 */ /* 0x000fe40007810000 */
[----:B------:R-:W-:Y:S01]  /*c8b0*/  MUFU.EX2 R154, R193 ;  /* 0x000000c1009a7308 */ /* 0x000fe20000000800 */
[-C--:B0-----:R-:W-:Y:S01]  /*c8c0*/  FMUL.FTZ R24, R24, R8.reuse ;  /* 0x0000000818187220 */ /* 0x081fe20000410000 */
[----:B------:R-:W-:Y:S01]  /*c8d0*/  FMNMX.FTZ R158, R172, R5, !PT ;  /* 0x00000005ac9e7209 */ /* 0x000fe20007810000 */
[-C--:B------:R-:W-:Y:S01]  /*c8e0*/  FMUL.FTZ R25, R25, R8.reuse ;  /* 0x0000000819197220 */ /* 0x080fe20000410000 */
[-C--:B------:R-:W-:Y:S01]  /*c8f0*/  FMUL.FTZ R28, R28, R8.reuse ;  /* 0x000000081c1c7220 */ /* 0x080fe20000410000 */
[----:B------:R-:W-:Y:S01]  /*c900*/  FMUL.FTZ R29, R29, R8 ;  /* 0x000000081d1d7220 */ /* 0x000fe20000410000 */
[----:B------:R-:W-:Y:S01]  /*c910*/  FMNMX.FTZ R5, R173, R158, !PT ;  /* 0x0000009ead057209 */ /* 0x000fe20007810000 */
[-C--:B------:R-:W-:Y:S01]  /*c920*/  FMUL.FTZ R32, R32, R8.reuse ;  /* 0x0000000820207220 */ /* 0x080fe20000410000 */
[----:B------:R-:W0:Y:S01]  /*c930*/  MUFU.EX2 R21, R21 ;  /* 0x0000001500157308 */ /* 0x000e220000000800 */
[-C--:B------:R-:W-:Y:S01]  /*c940*/  FMUL.FTZ R33, R33, R8.reuse ;  /* 0x0000000821217220 */ /* 0x080fe20000410000 */
[----:B------:R-:W-:Y:S01]  /*c950*/  FMNMX.FTZ R158, R176, R5, !PT ;  /* 0x00000005b09e7209 */ /* 0x000fe20007810000 */
[-C--:B------:R-:W-:Y:S01]  /*c960*/  FMUL.FTZ R36, R36, R8.reuse ;  /* 0x0000000824247220 */ /* 0x080fe20000410000 */
[-C--:B------:R-:W-:Y:S01]  /*c970*/  FMUL.FTZ R37, R37, R8.reuse ;  /* 0x0000000825257220 */ /* 0x080fe20000410000 */
[----:B------:R-:W-:Y:S01]  /*c980*/  FMUL.FTZ R40, R40, R8 ;  /* 0x0000000828287220 */ /* 0x000fe20000410000 */
[----:B------:R-:W-:Y:S01]  /*c990*/  FMNMX.FTZ R5, R177, R158, !PT ;  /* 0x0000009eb1057209 */ /* 0x000fe20007810000 */
[-C--:B------:R-:W-:Y:S01]  /*c9a0*/  FMUL.FTZ R41, R41, R8.reuse ;  /* 0x0000000829297220 */ /* 0x080fe20000410000 */
[----:B------:R-:W2:Y:S01]  /*c9b0*/  MUFU.EX2 R155, R155 ;  /* 0x0000009b009b7308 */ /* 0x000ea20000000800 */
[-C--:B------:R-:W-:Y:S01]  /*c9c0*/  FMUL.FTZ R44, R44, R8.reuse ;  /* 0x000000082c2c7220 */ /* 0x080fe20000410000 */
[----:B------:R-:W-:Y:S01]  /*c9d0*/  FMNMX.FTZ R5, R180, R5, !PT ;  /* 0x00000005b4057209 */ /* 0x000fe20007810000 */
[-C--:B------:R-:W-:Y:S01]  /*c9e0*/  FMUL.FTZ R45, R45, R8.reuse ;  /* 0x000000082d2d7220 */ /* 0x080fe20000410000 */
[-C--:B------:R-:W-:Y:S01]  /*c9f0*/  FMUL.FTZ R48, R48, R8.reuse ;  /* 0x0000000830307220 */ /* 0x080fe20000410000 */
[-C--:B------:R-:W-:Y:S01]  /*ca00*/  FMUL.FTZ R49, R49, R8.reuse ;  /* 0x0000000831317220 */ /* 0x080fe20000410000 */
[----:B------:R-:W-:Y:S01]  /*ca10*/  FMNMX.FTZ R5, R182, R5, !PT ;  /* 0x00000005b6057209 */ /* 0x000fe20007810000 */
[-C--:B------:R-:W-:Y:S01]  /*ca20*/  FMUL.FTZ R52, R52, R8.reuse ;  /* 0x0000000834347220 */ /* 0x080fe20000410000 */
[----:B------:R-:W3:Y:S01]  /*ca30*/  MUFU.EX2 R204, R204 ;  /* 0x000000cc00cc7308 */ /* 0x000ee20000000800 */
[-C--:B------:R-:W-:Y:S01]  /*ca40*/  FMUL.FTZ R53, R53, R8.reuse ;  /* 0x0000000835357220 */ /* 0x080fe20000410000 */
[----:B------:R-:W-:Y:S01]  /*ca50*/  FMNMX.FTZ R5, R184, R5, !PT ;  /* 0x00000005b8057209 */ /* 0x000fe20007810000 */
[-C--:B------:R-:W-:Y:S01]  /*ca60*/  FMUL.FTZ R56, R56, R8.reuse ;  /* 0x0000000838387220 */ /* 0x080fe20000410000 */
[-C--:B------:R-:W-:Y:S01]  /*ca70*/  FMUL.FTZ R57, R57, R8.reuse ;  /* 0x0000000839397220 */ /* 0x080fe20000410000 */
[-C--:B------:R-:W-:Y:S01]  /*ca80*/  FMUL.FTZ R60, R60, R8.reuse ;  /* 0x000000083c3c7220 */ /* 0x080fe20000410000 */
[----:B------:R-:W-:Y:S01]  /*ca90*/  FMNMX.FTZ R158, R186, R5, !PT ;  /* 0x00000005ba9e7209 */ /* 0x000fe20007810000 */
[-C--:B------:R-:W-:Y:S01]  /*caa0*/  FMUL.FTZ R61, R61, R8.reuse ;  /* 0x000000083d3d7220 */ /* 0x080fe20000410000 */
[----:B------:R-:W-:Y:S01]  /*cab0*/  MUFU.EX2 R159, R159 ;  /* 0x0000009f009f7308 */ /* 0x000fe20000000800 */
[----:B------:R-:W-:Y:S01]  /*cac0*/  FMUL.FTZ R64, R64, R8 ;  /* 0x0000000840407220 */ /* 0x000fe20000410000 */
[----:B------:R-:W-:Y:S01]  /*cad0*/  FMNMX.FTZ R158, R189, R158, !PT ;  /* 0x0000009ebd9e7209 */ /* 0x000fe20007810000 */
[-C--:B------:R-:W-:Y:S01]  /*cae0*/  FMUL.FTZ R65, R65, R8.reuse ;  /* 0x0000000841417220 */ /* 0x080fe20000410000 */
[-C--:B------:R-:W-:Y:S01]  /*caf0*/  FMUL.FTZ R68, R68, R8.reuse ;  /* 0x0000000844447220 */ /* 0x080fe20000410000 */
[----:B------:R-:W-:Y:S01]  /*cb00*/  FMUL.FTZ R69, R69, R8 ;  /* 0x0000000845457220 */ /* 0x000fe20000410000 */
[----:B------:R-:W-:Y:S01]  /*cb10*/  FMNMX.FTZ R158, R191, R158, !PT ;  /* 0x0000009ebf9e7209 */ /* 0x000fe20007810000 */
[-C--:B------:R-:W-:Y:S01]  /*cb20*/  FMUL.FTZ R72, R72, R8.reuse ;  /* 0x0000000848487220 */ /* 0x080fe20000410000 */
[----:B------:R4:W5:Y:S01]  /*cb30*/  MUFU.EX2 R198, R163 ;  /* 0x000000a300c67308 */ /* 0x0009620000000800 */
[-C--:B------:R-:W-:Y:S01]  /*cb40*/  FMUL.FTZ R73, R73, R8.reuse ;  /* 0x0000000849497220 */ /* 0x080fe20000410000 */
[-C--:B------:R-:W-:Y:S01]  /*cb50*/  FMUL.FTZ R76, R76, R8.reuse ;  /* 0x000000084c4c7220 */ /* 0x080fe20000410000 */
[----:B------:R-:W1:Y:S01]  /*cb60*/  SHFL.BFLY PT, R5, R158, 0x2, 0x1f ;  /* 0x0c401f009e057f89 */ /* 0x000e6200000e0000 */
[-C--:B------:R-:W-:Y:S01]  /*cb70*/  FMUL.FTZ R77, R77, R8.reuse ;  /* 0x000000084d4d7220 */ /* 0x080fe20000410000 */
[-C--:B------:R-:W-:Y:S01]  /*cb80*/  FMUL.FTZ R80, R80, R8.reuse ;  /* 0x0000000850507220 */ /* 0x080fe20000410000 */
[-C--:B------:R-:W-:Y:S01]  /*cb90*/  FMUL.FTZ R81, R81, R8.reuse ;  /* 0x0000000851517220 */ /* 0x080fe20000410000 */
[-C--:B------:R-:W-:Y:S01]  /*cba0*/  FMUL.FTZ R84, R84, R8.reuse ;  /* 0x0000000854547220 */ /* 0x080fe20000410000 */
[----:B------:R-:W5:Y:S01]  /*cbb0*/  MUFU.EX2 R166, R166 ;  /* 0x000000a600a67308 */ /* 0x000f620000000800 */
[--C-:B----4-:R-:W-:Y:S01]  /*cbc0*/  FFMA.FTZ R163, R167, UR10, -R12.reuse ;  /* 0x0000000aa7a37c23 */ /* 0x110fe2000801080c */
[--C-:B------:R-:W-:Y:S01]  /*cbd0*/  FFMA.FTZ R167, R170, UR10, -R12.reuse ;  /* 0x0000000aaaa77c23 */ /* 0x100fe2000801080c */
[--C-:B------:R-:W-:Y:S01]  /*cbe0*/  FFMA.FTZ R170, R171, UR10, -R12.reuse ;  /* 0x0000000aabaa7c23 */ /* 0x100fe2000801080c */
[--C-:B------:R-:W-:Y:S01]  /*cbf0*/  FFMA.FTZ R171, R174, UR10, -R12.reuse ;  /* 0x0000000aaeab7c23 */ /* 0x100fe2000801080c */
[--C-:B------:R-:W-:Y:S01]  /*cc00*/  FFMA.FTZ R174, R175, UR10, -R12.reuse ;  /* 0x0000000aafae7c23 */ /* 0x100fe2000801080c */
[--C-:B------:R-:W-:Y:S01]  /*cc10*/  FFMA.FTZ R175, R178, UR10, -R12.reuse ;  /* 0x0000000ab2af7c23 */ /* 0x100fe2000801080c */
[--C-:B------:R-:W-:Y:S01]  /*cc20*/  FFMA.FTZ R178, R179, UR10, -R12.reuse ;  /* 0x0000000ab3b27c23 */ /* 0x100fe2000801080c */
[----:B------:R-:W4:Y:S01]  /*cc30*/  MUFU.EX2 R163, R163 ;  /* 0x000000a300a37308 */ /* 0x000f220000000800 */
[--C-:B------:R-:W-:Y:S01]  /*cc40*/  FFMA.FTZ R179, R183, UR10, -R12.reuse ;  /* 0x0000000ab7b37c23 */ /* 0x100fe2000801080c */
[--C-:B------:R-:W-:Y:S01]  /*cc50*/  FFMA.FTZ R183, R188, UR10, -R12.reuse ;  /* 0x0000000abcb77c23 */ /* 0x100fe2000801080c */
[--C-:B------:R-:W-:Y:S01]  /*cc60*/  FFMA.FTZ R188, R190, UR10, -R12.reuse ;  /* 0x0000000abebc7c23 */ /* 0x100fe2000801080c */
[----:B------:R-:W-:Y:S01]  /*cc70*/  FFMA.FTZ R12, R194, UR10, -R12 ;  /* 0x0000000ac20c7c23 */ /* 0x000fe2000801080c */
[-C--:B------:R-:W-:Y:S01]  /*cc80*/  FMUL.FTZ R85, R85, R8.reuse ;  /* 0x0000000855557220 */ /* 0x080fe20000410000 */
[-C--:B------:R-:W-:Y:S01]  /*cc90*/  FMUL.FTZ R88, R88, R8.reuse ;  /* 0x0000000858587220 */ /* 0x080fe20000410000 */
[-C--:B------:R-:W-:Y:S01]  /*cca0*/  FMUL.FTZ R89, R89, R8.reuse ;  /* 0x0000000859597220 */ /* 0x080fe20000410000 */
[----:B------:R-:W-:Y:S01]  /*ccb0*/  MUFU.EX2 R167, R167 ;  /* 0x000000a700a77308 */ /* 0x000fe20000000800 */
[-C--:B------:R-:W-:Y:S01]  /*ccc0*/  FMUL.FTZ R92, R92, R8.reuse ;  /* 0x000000085c5c7220 */ /* 0x080fe20000410000 */
[-C--:B------:R-:W-:Y:S01]  /*ccd0*/  FMUL.FTZ R93, R93, R8.reuse ;  /* 0x000000085d5d7220 */ /* 0x080fe20000410000 */
[----:B-1----:R-:W-:Y:S01]  /*cce0*/  FMNMX.FTZ R5, R158, R5, !PT ;  /* 0x000000059e057209 */ /* 0x002fe20007810000 */
[-C--:B------:R-:W-:Y:S01]  /*ccf0*/  FMUL.FTZ R96, R96, R8.reuse ;  /* 0x0000000860607220 */ /* 0x080fe20000410000 */
[-C--:B------:R-:W-:Y:S01]  /*cd00*/  FMUL.FTZ R97, R97, R8.reuse ;  /* 0x0000000861617220 */ /* 0x080fe20000410000 */
[-C--:B------:R-:W-:Y:S01]  /*cd10*/  FMUL.FTZ R100, R100, R8.reuse ;  /* 0x0000000864647220 */ /* 0x080fe20000410000 */
[-C--:B------:R-:W-:Y:S01]  /*cd20*/  FMUL.FTZ R101, R101, R8.reuse ;  /* 0x0000000865657220 */ /* 0x080fe20000410000 */
[----:B------:R-:W1:Y:S01]  /*cd30*/  SHFL.BFLY PT, R158, R5, 0x1, 0x1f ;  /* 0x0c201f00059e7f89 */ /* 0x000e6200000e0000 */
        /* <DEDUP_REMOVED lines=25> */
[----:B------:R-:W-:Y:S01]  /*ced0*/  F2FP.F16.F32.PACK_AB R158, R20, R13 ;  /* 0x0000000d149e723e */ /* 0x000fe200000000ff */
[-C--:B------:R-:W-:Y:S01]  /*cee0*/  FMUL.FTZ R144, R144, R8.reuse ;  /* 0x0000000890907220 */ /* 0x080fe20000410000 */
[C---:B------:R-:W-:Y:S01]  /*cef0*/  FSETP.NEU.FTZ.AND P1, PT, R5.reuse, -INF , PT ;  /* 0xff8000000500780b */ /* 0x040fe20003f3d000 */
[----:B------:R-:W-:Y:S01]  /*cf00*/  FMUL.FTZ R195, R5, UR10 ;  /* 0x0000000a05c37c20 */ /* 0x000fe20008410000 */
[-C--:B------:R-:W-:Y:S01]  /*cf10*/  FMUL.FTZ R145, R145, R8.reuse ;  /* 0x0000000891917220 */ /* 0x080fe20000410000 */
[-C--:B------:R-:W-:Y:S01]  /*cf20*/  FMUL.FTZ R148, R148, R8.reuse ;  /* 0x0000000894947220 */ /* 0x080fe20000410000 */
[----:B------:R-:W-:Y:S01]  /*cf30*/  FMUL.FTZ R149, R149, R8 ;  /* 0x0000000895957220 */ /* 0x000fe20000410000 */
[----:B------:R-:W1:Y:S01]  /*cf40*/  MUFU.EX2 R178, R178 ;  /* 0x000000b200b27308 */ /* 0x000e620000000800 */
[----:B------:R-:W-:-:S05]  /*cf50*/  FSEL R195, R195, RZ, P1 ;  /* 0x000000ffc3c37208 */ /* 0x000fca0000800000 */
[--C-:B------:R-:W-:Y:S01]  /*cf60*/  FFMA.FTZ R193, R10, UR10, -R195.reuse ;  /* 0x0000000a0ac17c23 */ /* 0x100fe200080108c3 */
[----:B------:R-:W-:Y:S01]  /*cf70*/  FFMA.FTZ R10, R11, UR10, -R195 ;  /* 0x0000000a0b0a7c23 */ /* 0x000fe200080108c3 */
[----:B------:R-:W-:Y:S01]  /*cf80*/  FFMA.FTZ R11, R8, R2, R187 ;  /* 0x00000002080b7223 */ /* 0x000fe200000100bb */
[----:B------:R-:W-:Y:S01]  /*cf90*/  MUFU.EX2 R179, R179 ;  /* 0x000000b300b37308 */ /* 0x000fe20000000800 */
[--C-:B------:R-:W-:Y:S01]  /*cfa0*/  FFMA.FTZ R190, R157, UR10, -R195.reuse ;  /* 0x0000000a9dbe7c23 */ /* 0x100fe200080108c3 */
[----:B------:R-:W-:Y:S01]  /*cfb0*/  FFMA.FTZ R160, R160, UR10, -R195 ;  /* 0x0000000aa0a07c23 */ /* 0x000fe200080108c3 */
[----:B------:R-:W-:Y:S01]  /*cfc0*/  FADD.FTZ R2, R196, R11 ;  /* 0x0000000bc4027221 */ /* 0x000fe20000010000 */
        /* <DEDUP_REMOVED lines=10> */
[--C-:B------:R-:W-:Y:S01]  /*d070*/  FFMA.FTZ R161, R180, UR10, -R195.reuse ;  /* 0x0000000ab4a17c23 */ /* 0x100fe200080108c3 */
[----:B0-----:R-:W-:Y:S01]  /*d080*/  FADD.FTZ R15, R21, R2 ;  /* 0x00000002150f7221 */ /* 0x001fe20000010000 */
[----:B------:R-:W-:Y:S01]  /*d090*/  MUFU.EX2 R183, R183 ;  /* 0x000000b700b77308 */ /* 0x000fe20000000800 */
[--C-:B------:R-:W-:Y:S01]  /*d0a0*/  FFMA.FTZ R182, R182, UR10, -R195.reuse ;  /* 0x0000000ab6b67c23 */ /* 0x100fe200080108c3 */
[----:B------:R-:W-:Y:S01]  /*d0b0*/  FFMA.FTZ R184, R184, UR10, -R195 ;  /* 0x0000000ab8b87c23 */ /* 0x000fe200080108c3 */
[----:B------:R-:W-:Y:S01]  /*d0c0*/  FADD.FTZ R2, R154, R15 ;  /* 0x0000000f9a027221 */ /* 0x000fe20000010000 */
[--C-:B------:R-:W-:Y:S01]  /*d0d0*/  FFMA.FTZ R15, R152, UR10, -R195.reuse ;  /* 0x0000000a980f7c23 */ /* 0x100fe200080108c3 */
[--C-:B------:R-:W-:Y:S01]  /*d0e0*/  FFMA.FTZ R152, R153, UR10, -R195.reuse ;  /* 0x0000000a99987c23 */ /* 0x100fe200080108c3 */
[--C-:B------:R-:W-:Y:S01]  /*d0f0*/  FFMA.FTZ R186, R186, UR10, -R195.reuse ;  /* 0x0000000ababa7c23 */ /* 0x100fe200080108c3 */
[----:B--2---:R-:W-:Y:S01]  /*d100*/  FADD.FTZ R197, R155, R2 ;  /* 0x000000029bc57221 */ /* 0x004fe20000010000 */
[----:B------:R-:W-:Y:S01]  /*d110*/  MUFU.EX2 R188, R188 ;  /* 0x000000bc00bc7308 */ /* 0x000fe20000000800 */
[--C-:B------:R-:W-:Y:S01]  /*d120*/  FFMA.FTZ R189, R189, UR10, -R195.reuse ;  /* 0x0000000abdbd7c23 */ /* 0x100fe200080108c3 */
[----:B------:R-:W-:Y:S01]  /*d130*/  FFMA.FTZ R191, R191, UR10, -R195 ;  /* 0x0000000abfbf7c23 */ /* 0x000fe200080108c3 */
[----:B---3--:R-:W-:Y:S01]  /*d140*/  FADD.FTZ R2, R204, R197 ;  /* 0x000000c5cc027221 */ /* 0x008fe20000010000 */
[----:B-----5:R-:W-:-:S03]  /*d150*/  F2FP.F16.F32.PACK_AB R164, R198, R159 ;  /* 0x0000009fc6a4723e */ /* 0x020fc600000000ff */
[----:B------:R-:W-:Y:S01]  /*d160*/  FADD.FTZ R153, R159, R2 ;  /* 0x000000029f997221 */ /* 0x000fe20000010000 */
[----:B------:R-:W-:Y:S01]  /*d170*/  FSEL R2, R5, RZ, P1 ;  /* 0x000000ff05027208 */ /* 0x000fe20000800000 */
[----:B------:R0:W-:Y:S02]  /*d180*/  MUFU.EX2 R185, R192 ;  /* 0x000000c000b97308 */ /* 0x0001e40000000800 */
[----:B------:R-:W-:Y:S01]  /*d190*/  FADD.FTZ R197, R198, R153 ;  /* 0x00000099c6c57221 */ /* 0x000fe20000010000 */
[----:B------:R-:W-:Y:S01]  /*d1a0*/  FFMA.FTZ R153, R156, UR10, -R195 ;  /* 0x0000000a9c997c23 */ /* 0x000fe200080108c3 */
[----:B------:R-:W-:Y:S02]  /*d1b0*/  FADD.FTZ R2, -R2, R9 ;  /* 0x0000000902027221 */ /* 0x000fe40000010100 */
[----:B------:R-:W-:Y:S01]  /*d1c0*/  FADD.FTZ R156, R166, R197 ;  /* 0x000000c5a69c7221 */ /* 0x000fe20000010000 */
[--C-:B------:R-:W-:Y:S01]  /*d1d0*/  FFMA.FTZ R197, R165, UR10, -R195.reuse ;  /* 0x0000000aa5c57c23 */ /* 0x100fe200080108c3 */
[----:B------:R-:W2:Y:S01]  /*d1e0*/  MUFU.EX2 R12, R12 ;  /* 0x0000000c000c7308 */ /* 0x000ea20000000800 */
[----:B0-----:R-:W-:Y:S01]  /*d1f0*/  FFMA.FTZ R192, R168, UR10, -R195 ;  /* 0x0000000aa8c07c23 */ /* 0x001fe200080108c3 */
[----:B----4-:R-:W-:Y:S01]  /*d200*/  FADD.FTZ R156, R163, R156 ;  /* 0x0000009ca39c7221 */ /* 0x010fe20000010000 */
[----:B------:R-:W-:-:S02]  /*d210*/  F2FP.F16.F32.PACK_AB R168, R170, R167 ;  /* 0x000000a7aaa8723e */ /* 0x000fc400000000ff */
[----:B------:R-:W-:Y:S01]  /*d220*/  F2FP.F16.F32.PACK_AB R166, R163, R166 ;  /* 0x000000a6a3a6723e */ /* 0x000fe200000000ff */
[----:B------:R-:W-:Y:S02]  /*d230*/  FADD.FTZ R9, R167, R156 ;  /* 0x0000009ca7097221 */ /* 0x000fe40000010000 */
[----:B------:R0:W-:Y:S02]  /*d240*/  MUFU.EX2 R165, R160 ;  /* 0x000000a000a57308 */ /* 0x0001e40000000800 */
[----:B------:R-:W-:Y:S01]  /*d250*/  FADD.FTZ R156, R170, R9 ;  /* 0x00000009aa9c7221 */ /* 0x000fe20000010000 */
[----:B------:R-:W-:Y:S01]  /*d260*/  FFMA.FTZ R9, R172, UR10, -R195 ;  /* 0x0000000aac097c23 */ /* 0x000fe200080108c3 */
[----:B-1----:R-:W-:Y:S02]  /*d270*/  F2FP.F16.F32.PACK_AB R172, R178, R175 ;  /* 0x000000afb2ac723e */ /* 0x002fe400000000ff */
[----:B------:R-:W-:Y:S01]  /*d280*/  FADD.FTZ R157, R171, R156 ;  /* 0x0000009cab9d7221 */ /* 0x000fe20000010000 */
[----:B------:R-:W-:Y:S01]  /*d290*/  F2FP.F16.F32.PACK_AB R170, R174, R171 ;  /* 0x000000abaeaa723e */ /* 0x000fe200000000ff */
[----:B------:R-:W-:Y:S01]  /*d2a0*/  MUFU.EX2 R193, R193 ;  /* 0x000000c100c17308 */ /* 0x000fe20000000800 */
[----:B0-----:R-:W-:Y:S01]  /*d2b0*/  F2FP.F16.F32.PACK_AB R160, R154, R21 ;  /* 0x000000159aa0723e */ /* 0x001fe200000000ff */
[----:B------:R-:W-:Y:S01]  /*d2c0*/  FADD.FTZ R156, R174, R157 ;  /* 0x0000009dae9c7221 */ /* 0x000fe20000010000 */
[----:B------:R-:W-:Y:S01]  /*d2d0*/  FMUL.FTZ R154, R2, UR10 ;  /* 0x0000000a029a7c20 */ /* 0x000fe20008410000 */
[----:B------:R-:W-:Y:S01]  /*d2e0*/  FFMA.FTZ R157, R176, UR10, -R195 ;  /* 0x0000000ab09d7c23 */ /* 0x000fe200080108c3 */
[----:B------:R-:W-:Y:S01]  /*d2f0*/  F2FP.F16.F32.PACK_AB R174, R214, R179 ;  /* 0x000000b3d6ae723e */ /* 0x000fe200000000ff */
[----:B------:R-:W-:-:S02]  /*d300*/  FADD.FTZ R199, R175, R156 ;  /* 0x0000009cafc77221 */ /* 0x000fc40000010000 */
[----:B------:R-:W-:Y:S02]  /*d310*/  MUFU.EX2 R10, R10 ;  /* 0x0000000a000a7308 */ /* 0x000fe40000000800 */
[----:B------:R-:W-:Y:S01]  /*d320*/  FADD.FTZ R156, R178, R199 ;  /* 0x000000c7b29c7221 */ /* 0x000fe20000010000 */
[----:B--2---:R-:W-:-:S03]  /*d330*/  F2FP.F16.F32.PACK_AB R178, R12, R185 ;  /* 0x000000b90cb2723e */ /* 0x004fc600000000ff */
[----:B------:R-:W-:Y:S01]  /*d340*/  FADD.FTZ R195, R179, R156 ;  /* 0x0000009cb3c37221 */ /* 0x000fe20000010000 */
[----:B------:R-:W-:Y:S01]  /*d350*/  F2FP.F16.F32.PACK_AB R156, R196, R187 ;  /* 0x000000bbc49c723e */ /* 0x000fe200000000ff */
[----:B------:R-:W0:Y:S02]  /*d360*/  MUFU.EX2 R154, R154 ;  /* 0x0000009a009a7308 */ /* 0x000e240000000800 */
[----:B------:R-:W-:-:S04]  /*d370*/  FADD.FTZ R20, R214, R195 ;  /* 0x000000c3d6147221 */ /* 0x000fc80000010000 */
[----:B------:R-:W-:Y:S02]  /*d380*/  FADD.FTZ R21, R183, R20 ;  /* 0x00000014b7157221 */ /* 0x000fe40000010000 */
[----:B------:R-:W1:Y:S02]  /*d390*/  MUFU.EX2 R11, R11 ;  /* 0x0000000b000b7308 */ /* 0x000e640000000800 */
[----:B------:R-:W-:-:S04]  /*d3a0*/  FADD.FTZ R176, R188, R21 ;  /* 0x00000015bcb07221 */ /* 0x000fc80000010000 */
[----:B------:R-:W-:Y:S01]  /*d3b0*/  FADD.FTZ R21, R185, R176 ;  /* 0x000000b0b9157221 */ /* 0x000fe20000010000 */
[----:B------:R-:W-:Y:S01]  /*d3c0*/  F2FP.F16.F32.PACK_AB R176, R188, R183 ;  /* 0x000000b7bcb0723e */ /* 0x000fe200000000ff */
[----:B------:R-:W2:Y:S01]  /*d3d0*/  MUFU.EX2 R14, R14 ;  /* 0x0000000e000e7308 */ /* 0x000ea20000000800 */
[----:B0-----:R-:W-:Y:S01]  /*d3e0*/  FMUL.FTZ R26, R26, R154 ;  /* 0x0000009a1a1a7220 */ /* 0x001fe20000410000 */
[----:B------:R-:W-:Y:S01]  /*d3f0*/  FADD.FTZ R2, R12, R21 ;  /* 0x000000150c027221 */ /* 0x000fe20000010000 */
[----:B------:R-:W-:Y:S01]  /*d400*/  FFMA.FTZ R21, R154, R0, R193 ;  /* 0x000000009a157223 */ /* 0x000fe200000100c1 */
[-C--:B------:R-:W-:Y:S01]  /*d410*/  FMUL.FTZ R27, R27, R154.reuse ;  /* 0x0000009a1b1b7220 */ /* 0x080fe20000410000 */
[-C--:B------:R-:W-:Y:S01]  /*d420*/  FMUL.FTZ R30, R30, R154.reuse ;  /* 0x0000009a1e1e7220 */ /* 0x080fe20000410000 */
[-C--:B------:R-:W-:Y:S01]  /*d430*/  FMUL.FTZ R31, R31, R154.reuse ;  /* 0x0000009a1f1f7220 */ /* 0x080fe20000410000 */
[----:B------:R-:W-:Y:S01]  /*d440*/  FADD.FTZ R0, R10, R21 ;  /* 0x000000150a007221 */ /* 0x000fe20000010000 */
[----:B------:R-:W0:Y:S01]  /*d450*/  MUFU.EX2 R15, R15 ;  /* 0x0000000f000f7308 */ /* 0x000e220000000800 */
[-C--:B------:R-:W-:Y:S01]  /*d460*/  FMUL.FTZ R34, R34, R154.reuse ;  /* 0x0000009a22227220 */ /* 0x080fe20000410000 */
[-C--:B------:R-:W-:Y:S01]  /*d470*/  FMUL.FTZ R35, R35, R154.reuse ;  /* 0x0000009a23237220 */ /* 0x080fe20000410000 */
[----:B-1----:R-:W-:Y:S01]  /*d480*/  FADD.FTZ R21, R11, R0 ;  /* 0x000000000b157221 */ /* 0x002fe20000010000 */
        /* <DEDUP_REMOVED lines=39> */
[-C--:B------:R-:W-:Y:S01]  /*d700*/  FMUL.FTZ R91, R91, R154.reuse ;  /* 0x0000009a5b5b7220 */ /* 0x080fe20000410000 */
[----:B------:R-:W-:Y:S01]  /*d710*/  F2FP.F16.F32.PACK_AB R163, R190, R153 ;  /* 0x00000099bea3723e */ /* 0x000fe200000000ff */
[----:B------:R-:W-:Y:S01]  /*d720*/  FADD.FTZ R21, R165, R188 ;  /* 0x000000bca5157221 */ /* 0x000fe20000010000 */
[-C--:B------:R-:W-:Y:S01]  /*d730*/  FMUL.FTZ R94, R94, R154.reuse ;  /* 0x0000009a5e5e7220 */ /* 0x080fe20000410000 */
[-C--:B------:R-:W-:Y:S01]  /*d740*/  FMUL.FTZ R95, R95, R154.reuse ;  /* 0x0000009a5f5f7220 */ /* 0x080fe20000410000 */
[----:B------:R-:W0:Y:S01]  /*d750*/  MUFU.EX2 R20, R197 ;  /* 0x000000c500147308 */ /* 0x000e220000000800 */
[C---:B---3--:R-:W-:Y:S01]  /*d760*/  FADD.FTZ R188, R180.reuse, R21 ;  /* 0x00000015b4bc7221 */ /* 0x048fe20000010000 */
        /* <DEDUP_REMOVED lines=40> */
[----:B------:R-:W-:-:S06]  /*d9f0*/  FMUL.FTZ R151, R151, R154 ;  /* 0x0000009a97977220 */ /* 0x000fcc0000410000 */
[----:B------:R-:W0:Y:S01]  /*da00*/  MUFU.EX2 R173, R177 ;  /* 0x000000b100ad7308 */ /* 0x000e220000000800 */
[C---:B-1----:R-:W-:Y:S01]  /*da10*/  FADD.FTZ R21, R0.reuse, R21 ;  /* 0x0000001500157221 */ /* 0x042fe20000010000 */
[----:B------:R-:W-:Y:S02]  /*da20*/  F2FP.F16.F32.PACK_AB R171, R0, R9 ;  /* 0x0000000900ab723e */ /* 0x000fe400000000ff */
[----:B--2---:R-:W-:-:S04]  /*da30*/  F2FP.F16.F32.PACK_AB R157, R10, R193 ;  /* 0x000000c10a9d723e */ /* 0x004fc800000000ff */
[----:B------:R1:W2:Y:S08]  /*da40*/  MUFU.EX2 R175, R161 ;  /* 0x000000a100af7308 */ /* 0x0002b00000000800 */
[----:B------:R-:W4:Y:S01]  /*da50*/  MUFU.EX2 R182, R182 ;  /* 0x000000b600b67308 */ /* 0x000f220000000800 */
[----:B-1----:R-:W-:-:S07]  /*da60*/  F2FP.F16.F32.PACK_AB R161, R152, R15 ;  /* 0x0000000f98a1723e */ /* 0x002fce00000000ff */
[----:B------:R3:W1:Y:S08]  /*da70*/  MUFU.EX2 R177, R184 ;  /* 0x000000b800b17308 */ /* 0x0006700000000800 */
[----:B------:R-:W5:Y:S01]  /*da80*/  MUFU.EX2 R186, R186 ;  /* 0x000000ba00ba7308 */ /* 0x000f620000000800 */
[----:B---3--:R-:W-:-:S04]  /*da90*/  FADD.FTZ R184, R12, R21 ;  /* 0x000000150cb87221 */ /* 0x008fc80000010000 */
[C---:B0-----:R-:W-:Y:S01]  /*daa0*/  FADD.FTZ R184, R173.reuse, R184 ;  /* 0x000000b8adb87221 */ /* 0x041fe20000010000 */
[----:B------:R-:W-:Y:S02]  /*dab0*/  F2FP.F16.F32.PACK_AB R173, R173, R12 ;  /* 0x0000000cadad723e */ /* 0x000fe400000000ff */
[----:B------:R-:W0:Y:S01]  /*dac0*/  MUFU.EX2 R179, R189 ;  /* 0x000000bd00b37308 */ /* 0x000e220000000800 */
[----:B--2---:R-:W-:Y:S01]  /*dad0*/  FADD.FTZ R21, R175, R184 ;  /* 0x000000b8af157221 */ /* 0x004fe20000010000 */
[----:B----4-:R-:W-:-:S03]  /*dae0*/  F2FP.F16.F32.PACK_AB R175, R182, R175 ;  /* 0x000000afb6af723e */ /* 0x010fc600000000ff */
[----:B------:R-:W-:-:S03]  /*daf0*/  FADD.FTZ R188, R182, R21 ;  /* 0x00000015b6bc7221 */ /* 0x000fc60000010000 */
[----:B------:R-:W2:Y:S01]  /*db00*/  MUFU.EX2 R184, R191 ;  /* 0x000000bf00b87308 */ /* 0x000ea20000000800 */
[----:B-1----:R-:W-:Y:S01]  /*db10*/  FADD.FTZ R11, R177, R188 ;  /* 0x000000bcb10b7221 */ /* 0x002fe20000010000 */
[----:B-----5:R-:W-:-:S03]  /*db20*/  F2FP.F16.F32.PACK_AB R177, R186, R177 ;  /* 0x000000b1bab1723e */ /* 0x020fc600000000ff */
[----:B------:R-:W-:-:S04]  /*db30*/  FADD.FTZ R8, R186, R11 ;  /* 0x0000000bba087221 */ /* 0x000fc80000010000 */
[----:B0-----:R-:W-:-:S04]  /*db40*/  FADD.FTZ R9, R179, R8 ;  /* 0x00000008b3097221 */ /* 0x001fc80000010000 */
[C---:B--2---:R-:W-:Y:S01]  /*db50*/  FADD.FTZ R0, R184.reuse, R9 ;  /* 0x00000009b8007221 */ /* 0x044fe20000010000 */
[----:B------:R-:W-:Y:S01]  /*db60*/  F2FP.F16.F32.PACK_AB R179, R184, R179 ;  /* 0x000000b3b8b3723e */ /* 0x000fe200000000ff */
[----:B------:R-:W-:Y:S06]  /*db70*/  @!P0 BRA `(.L_x_11066) ;  /* 0x0000000000048947 */ /* 0x000fec0003800000 */
[----:B------:R-:W-:Y:S01]  /*db80*/  BPT.TRAP 0x1 ;  /* 0x000000040000795c */ /* 0x000fe20000300000 */
.L_x_11066:
[----:B------:R0:W1:Y:S01]  /*db90*/  SYNCS.PHASECHK.TRANS64.TRYWAIT P1, [UR28+0x22850], R6 ;  /* 0x02285006ff0075a7 */ /* 0x000062000802015c */
[----:B------:R-:W-:Y:S05]  /*dba0*/  @!P0 BRA `(.L_x_11067) ;  /* 0x0000000000048947 */ /* 0x000fea0003800000 */
[----:B------:R-:W-:Y:S01]  /*dbb0*/  BPT.TRAP 0x1 ;  /* 0x000000040000795c */ /* 0x000fe20000300000 */
.L_x_11067:
[----:B-1----:R-:W-:Y:S05]  /*dbc0*/  @P1 BRA `(.L_x_11068) ;  /* 0x0000000000081947 */ /* 0x002fea0003800000 */
[----:B------:R-:W1:Y:S02]  /*dbd0*/  SYNCS.PHASECHK.TRANS64.TRYWAIT P1, [UR28+0x22850], R6 ;  /* 0x02285006ff0075a7 */ /* 0x000e64000802015c */
[----:B-1----:R-:W-:Y:S05]  /*dbe0*/  @!P1 BRA `(.L_x_11069) ;  /* 0x0000008400289947 */ /* 0x002fea0003800000 */
.L_x_11068:
        /* <DEDUP_REMOVED lines=49> */
.L_x_11053:
[----:B------:R-:W1:Y:S01]  /*df00*/  SHFL.BFLY PT, R3, R2, 0x2, 0x1f ;  /* 0x0c401f0002037f89 */ /* 0x000e6200000e0000 */
[----:B0-----:R-:W-:Y:S01]  /*df10*/  IMAD.MOV.U32 R8, RZ, RZ, RZ ;  /* 0x000000ffff087224 */ /* 0x001fe200078e00ff */
[----:B------:R-:W-:Y:S01]  /*df20*/  UIADD3 UR36, UR36, 0x1, URZ ;  /* 0x0000000124247890 */ /* 0x000fe2000fffe03f */
[----:B------:R0:W-:Y:S06]  /*df30*/  BAR.ARV R7, 0x100 ;  /* 0x000400070000751d */ /* 0x0001ec0000002000 */
[----:B------:R-:W-:Y:S02]  /*df40*/  UISETP.NE.AND UP0, UPT, UR36, 0x2, UPT ;  /* 0x000000022400788c */ /* 0x000fe4000bf05270 */
[----:B------:R-:W-:Y:S06]  /*df50*/  BAR.ARV 0x8, 0x180 ;  /* 0x0206000000007b1d */ /* 0x000fec0000002000 */
[----:B0-----:R-:W-:Y:S01]  /*df60*/  IMAD.U32 R7, RZ, RZ, UR10 ;  /* 0x0000000aff077e24 */ /* 0x001fe2000f8e00ff */
[----:B------:R-:W-:Y:S01]  /*df70*/  USEL UR4, URZ, 0x1, UP0 ;  /* 0x000000013f047887 */ /* 0x000fe20008000000 */
[----:B------:R-:W0:Y:S01]  /*df80*/  SHFL.BFLY PT, R9, R0, 0x2, 0x1f ;  /* 0x0c401f0000097f89 */ /* 0x000e2200000e0000 */
[----:B------:R-:W-:Y:S01]  /*df90*/  PLOP3.LUT P0, PT, PT, PT, PT, 0x8, 0x0 ;  /* 0x000000000000781c */ /* 0x000fe20003f0e170 */
[----:B------:R-:W-:Y:S01]  /*dfa0*/  UIADD3 UR38, UR38, 0x1, URZ ;  /* 0x0000000126267890 */ /* 0x000fe2000fffe03f */
[----:B-1----:R-:W-:Y:S01]  /*dfb0*/  FADD.FTZ R3, R3, R2 ;  /* 0x0000000203037221 */ /* 0x002fe20000010000 */
[----:B------:R-:W-:Y:S01]  /*dfc0*/  IMAD.MOV.U32 R2, RZ, RZ, -0x800000 ;  /* 0xff800000ff027424 */ /* 0x000fe200078e00ff */
[----:B------:R-:W-:-:S02]  /*dfd0*/  USEL UR36, UR36, URZ, UP0 ;  /* 0x0000003f24247287 */ /* 0x000fc40008000000 */
[----:B------:R-:W-:Y:S01]  /*dfe0*/  ULOP3.LUT UR37, UR37, UR4, URZ, 0x3c, !UPT ;  /* 0x0000000425257292 */ /* 0x000fe2000f8e3c3f */
[----:B------:R-:W1:Y:S01]  /*dff0*/  SHFL.BFLY PT, R6, R3, 0x1, 0x1f ;  /* 0x0c201f0003067f89 */ /* 0x000e6200000e0000 */
[----:B0-----:R-:W-:Y:S01]  /*e000*/  FADD.FTZ R9, R9, R0 ;  /* 0x0000000009097221 */ /* 0x001fe20000010000 */
[----:B------:R-:W-:Y:S02]  /*e010*/  IMAD.MOV.U32 R0, RZ, RZ, RZ ;  /* 0x000000ffff007224 */ /* 0x000fe400078e00ff */
[----:B-1----:R-:W-:Y:S01]  /*e020*/  FADD.FTZ R10, R3, R6 ;  /* 0x00000006030a7221 */ /* 0x002fe20000010000 */
[----:B------:R-:W-:Y:S01]  /*e030*/  IMAD.MOV.U32 R3, RZ, RZ, -0x800000 ;  /* 0xff800000ff037424 */ /* 0x000fe200078e00ff */
[----:B------:R-:W0:Y:S03]  /*e040*/  SHFL.BFLY PT, R6, R9, 0x1, 0x1f ;  /* 0x0c201f0009067f89 */ /* 0x000e2600000e0000 */
[----:B------:R-:W-:-:S13]  /*e050*/  FSETP.NE.FTZ.AND P1, PT, R10, RZ, PT ;  /* 0x000000ff0a00720b */ /* 0x000fda0003f35000 */
[----:B------:R-:W1:Y:S01]  /*e060*/  @P1 MUFU.RCP R8, R10 ;  /* 0x0000000a00081308 */ /* 0x000e620000001000 */
[----:B------:R-:W-:Y:S01]  /*e070*/  @P1 FMUL.FTZ R7, R7, 0.69314718246459960938 ;  /* 0x3f31721807071820 */ /* 0x000fe20000410000 */
[----:B0-----:R-:W-:Y:S01]  /*e080*/  FADD.FTZ R11, R9, R6 ;  /* 0x00000006090b7221 */ /* 0x001fe20000010000 */
[----:B------:R-:W-:-:S05]  /*e090*/  IMAD.U32 R9, RZ, RZ, UR10 ;  /* 0x0000000aff097e24 */ /* 0x000fca000f8e00ff */
[----:B------:R-:W0:Y:S01]  /*e0a0*/  @P1 MUFU.LG2 R6, R10 ;  /* 0x0000000a00061308 */ /* 0x000e220000000c00 */
[----:B------:R-:W-:Y:S01]  /*e0b0*/  FSETP.NE.FTZ.AND P2, PT, R11, RZ, PT ;  /* 0x000000ff0b00720b */ /* 0x000fe20003f55000 */
        /* <DEDUP_REMOVED lines=64> */
[----:B------:R-:W1:Y:S01]  /*e4c0*/  @P2 MUFU.RCP R0, R11 ;  /* 0x0000000b00002308 */ /* 0x000e620000001000 */
[----:B------:R-:W-:Y:S01]  /*e4d0*/  @P2 FMUL.FTZ R9, R9, 0.69314718246459960938 ;  /* 0x3f31721809092820 */ /* 0x000fe20000410000 */
[----:B0-----:R-:W-:-:S04]  /*e4e0*/  @P1 FMUL.FTZ R6, R6, 0.69314718246459960938 ;  /* 0x3f31721806061820 */ /* 0x001fc80000410000 */
[----:B------:R-:W-:Y:S02]  /*e4f0*/  @P1 FFMA.FTZ R3, R7, R4, R6 ;  /* 0x0000000407031223 */ /* 0x000fe40000010006 */
[----:B------:R-:W0:Y:S01]  /*e500*/  @P2 MUFU.LG2 R8, R11 ;  /* 0x0000000b00082308 */ /* 0x000e220000000c00 */
        /* <DEDUP_REMOVED lines=66> */
.L_x_11000:
        /* <DEDUP_REMOVED lines=10> */
[----:B------:R-:W-:Y:S01]  /*e9d0*/  F2FP.F16.F32.PACK_AB R24, R25, R24 ;  /* 0x000000181918723e */ /* 0x000fe200000000ff */
[----:B------:R-:W-:Y:S01]  /*e9e0*/  USHF.R.S32.HI UR10, URZ, 0x1f, UR40 ;  /* 0x0000001f3f0a7899 */ /* 0x000fe20008011428 */
[----:B------:R-:W-:Y:S01]  /*e9f0*/  F2FP.F16.F32.PACK_AB R25, R40, R26 ;  /* 0x0000001a2819723e */ /* 0x000fe200000000ff */
[----:B------:R-:W-:Y:S01]  /*ea00*/  BAR.SYNC.DEFER_BLOCKING 0x1, 0x100 ;  /* 0x0044000000007b1d */ /* 0x000fe20000010000 */
[----:B------:R-:W-:Y:S01]  /*ea10*/  F2FP.F16.F32.PACK_AB R26, R29, R28 ;  /* 0x0000001c1d1a723e */ /* 0x000fe200000000ff */
[----:B------:R-:W-:Y:S01]  /*ea20*/  USHF.R.S32.HI UR12, URZ, 0x1f, UR42 ;  /* 0x0000001f3f0c7899 */ /* 0x000fe2000801142a */
[----:B------:R-:W-:Y:S02]  /*ea30*/  F2FP.F16.F32.PACK_AB R27, R27, R30 ;  /* 0x0000001e1b1b723e */ /* 0x000fe400000000ff */
[----:B------:R-:W-:Y:S01]  /*ea40*/  F2FP.F16.F32.PACK_AB R32, R33, R32 ;  /* 0x000000202120723e */ /* 0x000fe200000000ff */
[----:B------:R-:W-:Y:S01]  /*ea50*/  ULDC.64 UR8, c[0x0][0xb90] ;  /* 0x0002e40000087ab9 */ /* 0x000fe20000000a00 */
[----:B------:R-:W-:Y:S01]  /*ea60*/  F2FP.F16.F32.PACK_AB R33, R35, R34 ;  /* 0x000000222321723e */ /* 0x000fe200000000ff */
[----:B------:R-:W-:Y:S01]  /*ea70*/  UIMAD UR5, UR10, UR8, URZ ;  /* 0x000000080a0572a4 */ /* 0x000fe2000f8e023f */
[----:B------:R-:W-:Y:S01]  /*ea80*/  F2FP.F16.F32.PACK_AB R34, R37, R177 ;  /* 0x000000b12522723e */ /* 0x000fe200000000ff */
[----:B------:R-:W-:Y:S01]  /*ea90*/  VIADD R37, R22, UR43 ;  /* 0x0000002b16257c36 */ /* 0x000fe20008000000 */
[----:B------:R-:W-:Y:S01]  /*eaa0*/  F2FP.F16.F32.PACK_AB R35, R39, R38 ;  /* 0x000000262723723e */ /* 0x000fe200000000ff */
[----:B------:R-:W-:-:S02]  /*eab0*/  UIMAD.WIDE.U32 UR6, UR40, UR8, URZ ;  /* 0x00000008280672a5 */ /* 0x000fc4000f8e003f */
[----:B------:R-:W-:-:S03]  /*eac0*/  UIMAD UR5, UR40, UR9, UR5 ;  /* 0x00000009280572a4 */ /* 0x000fc6000f8e0205 */
[----:B------:R-:W-:Y:S01]  /*ead0*/  ULDC.64 UR8, c[0x0][0xb98] ;  /* 0x0002e60000087ab9 */ /* 0x000fe20000000a00 */
[----:B------:R-:W-:Y:S02]  /*eae0*/  UIADD3 UR7, UR7, UR5, URZ ;  /* 0x0000000507077290 */ /* 0x000fe4000fffe03f */
[----:B------:R-:W-:Y:S02]  /*eaf0*/  UIMAD UR5, UR12, UR8, URZ ;  /* 0x000000080c0572a4 */ /* 0x000fe4000f8e023f */
[----:B------:R-:W-:Y:S02]  /*eb00*/  UIMAD.WIDE.U32 UR6, UR42, UR8, UR6 ;  /* 0x000000082a0672a5 */ /* 0x000fe4000f8e0006 */
[----:B------:R-:W-:-:S03]  /*eb10*/  UIMAD UR5, UR42, UR9, UR5 ;  /* 0x000000092a0572a4 */ /* 0x000fc6000f8e0205 */
[----:B------:R-:W-:Y:S01]  /*eb20*/  ULDC.64 UR8, c[0x0][0xae8] ;  /* 0x0002ba0000087ab9 */ /* 0x000fe20000000a00 */
[----:B------:R-:W-:Y:S02]  /*eb30*/  MOV R168, R204 ;  /* 0x000000cc00a87202 */ /* 0x000fe40000000f00 */
[----:B0-----:R-:W-:Y:S01]  /*eb40*/  MOV R169, R5 ;  /* 0x0000000500a97202 */ /* 0x001fe20000000f00 */
[----:B------:R-:W-:Y:S02]  /*eb50*/  IMAD R5, R203, 0x40, R19 ;  /* 0x00000040cb057824 */ /* 0x000fe400078e0213 */
[----:B------:R-:W-:-:S04]  /*eb60*/  IMAD.WIDE R20, R208, 0x2, R168 ;  /* 0x00000002d0147825 */ /* 0x000fc800078e02a8 */
[----:B------:R-:W-:Y:S01]  /*eb70*/  IMAD.WIDE R168, R5, 0x2, R168 ;  /* 0x0000000205a87825 */ /* 0x000fe200078e02a8 */
[C---:B------:R-:W-:Y:S02]  /*eb80*/  IADD3 R7, P3, R20.reuse, 0xc060, RZ ;  /* 0x0000c06014077810 */ /* 0x040fe40007f7e0ff */
[C---:B------:R-:W-:Y:S02]  /*eb90*/  IADD3 R139, P4, R20.reuse, 0xc040, RZ ;  /* 0x0000c040148b7810 */ /* 0x040fe40007f9e0ff */
[----:B------:R-:W-:Y:S01]  /*eba0*/  LOP3.LUT R4, R7, 0x380, RZ, 0xc0, !PT ;  /* 0x0000038007047812 */ /* 0x000fe200078ec0ff */
[--C-:B------:R-:W-:Y:S01]  /*ebb0*/  IMAD.X R5, RZ, RZ, R21.reuse, P3 ;  /* 0x000000ffff057224 */ /* 0x100fe200018e0615 */
[----:B------:R-:W-:Y:S02]  /*ebc0*/  IADD3 R102, P2, R20, 0x8040, RZ ;  /* 0x0000804014667810 */ /* 0x000fe40007f5e0ff */
[----:B------:R-:W-:Y:S02]  /*ebd0*/  SHF.R.U64 R4, R4, 0x3, RZ ;  /* 0x0000000304047819 */ /* 0x000fe400000012ff */
[----:B------:R-:W-:Y:S01]  /*ebe0*/  LOP3.LUT R171, R20, 0x380, RZ, 0xc0, !PT ;  /* 0x0000038014ab7812 */ /* 0x000fe200078ec0ff */
[--C-:B------:R-:W-:Y:S01]  /*ebf0*/  IMAD.X R153, RZ, RZ, R21.reuse, P2 ;  /* 0x000000ffff997224 */ /* 0x100fe200010e0615 */
[----:B------:R-:W-:Y:S01]  /*ec00*/  LOP3.LUT R4, R4, R7, RZ, 0x3c, !PT ;  /* 0x0000000704047212 */ /* 0x000fe200078e3cff */
[----:B------:R-:W-:Y:S01]  /*ec10*/  IMAD.X R7, RZ, RZ, R21, P4 ;  /* 0x000000ffff077224 */ /* 0x000fe200020e0615 */
[----:B------:R-:W-:-:S02]  /*ec20*/  IADD3 R119, P4, R20, 0x8000, RZ ;  /* 0x0000800014777810 */ /* 0x000fc40007f9e0ff */
[----:B------:R-:W-:Y:S02]  /*ec30*/  SHF.R.U64 R171, R171, 0x3, RZ ;  /* 0x00000003abab7819 */ /* 0x000fe400000012ff */
[----:B------:R-:W-:Y:S01]  /*ec40*/  LOP3.LUT R16, R119, 0x380, RZ, 0xc0, !PT ;  /* 0x0000038077107812 */ /* 0x000fe200078ec0ff */
[--C-:B------:R-:W-:Y:S01]  /*ec50*/  IMAD.X R157, RZ, RZ, R21.reuse, P4 ;  /* 0x000000ffff9d7224 */ /* 0x100fe200020e0615 */
[----:B------:R-:W-:Y:S02]  /*ec60*/  IADD3 R107, P2, R20, 0x4000, RZ ;  /* 0x00004000146b7810 */ /* 0x000fe40007f5e0ff */
[----:B------:R-:W-:Y:S02]  /*ec70*/  SHF.R.U64 R16, R16, 0x3, RZ ;  /* 0x0000000310107819 */ /* 0x000fe400000012ff */
        /* <DEDUP_REMOVED lines=9> */
[----:B------:R-:W-:Y:S01]  /*ed10*/  LOP3.LUT R170, R171, R20, RZ, 0x3c, !PT ;  /* 0x00000014abaa7212 */ /* 0x000fe200078e3cff */
[--C-:B------:R-:W-:Y:S01]  /*ed20*/  IMAD.MOV.U32 R171, RZ, RZ, R21.reuse ;  /* 0x000000ffffab7224 */ /* 0x100fe200078e0015 */
[----:B------:R-:W-:Y:S01]  /*ed30*/  LOP3.LUT R156, R16, R119, RZ, 0x3c, !PT ;  /* 0x00000077109c7212 */ /* 0x000fe200078e3cff */
[--C-:B------:R-:W-:Y:S01]  /*ed40*/  IMAD.X R151, RZ, RZ, R21.reuse, P1 ;  /* 0x000000ffff977224 */ /* 0x100fe200008e0615 */
[----:B------:R-:W-:Y:S01]  /*ed50*/  IADD3 R119, P2, R168, 0x7000, RZ ;  /* 0x00007000a8777810 */ /* 0x000fe20007f5e0ff */
[----:B------:R-:W-:Y:S01]  /*ed60*/  IMAD.X R155, RZ, RZ, R21, P3 ;  /* 0x000000ffff9b7224 */ /* 0x000fe200018e0615 */
[----:B------:R-:W-:-:S02]  /*ed70*/  IADD3 R98, P5, R20, 0x4060, RZ ;  /* 0x0000406014627810 */ /* 0x000fc40007fbe0ff */
[C---:B------:R-:W-:Y:S02]  /*ed80*/  IADD3 R99, P6, R20.reuse, 0x40, RZ ;  /* 0x0000004014637810 */ /* 0x040fe40007fde0ff */
[C---:B------:R-:W-:Y:S01]  /*ed90*/  IADD3 R115, P0, R20.reuse, 0x4040, RZ ;  /* 0x0000404014737810 */ /* 0x040fe20007f1e0ff */
[--C-:B------:R-:W-:Y:S01]  /*eda0*/  IMAD.X R159, RZ, RZ, R21.reuse, P5 ;  /* 0x000000ffff9f7224 */ /* 0x100fe200028e0615 */
[C---:B------:R-:W-:Y:S01]  /*edb0*/  IADD3 R111, P1, R20.reuse, 0x4020, RZ ;  /* 0x00004020146f7810 */ /* 0x040fe20007f3e0ff */
[--C-:B------:R-:W-:Y:S01]  /*edc0*/  IMAD.X R161, RZ, RZ, R21.reuse, P6 ;  /* 0x000000ffffa17224 */ /* 0x100fe200030e0615 */
[----:B------:R-:W-:Y:S01]  /*edd0*/  IADD3 R103, P3, R20, 0x60, RZ ;  /* 0x0000006014677810 */ /* 0x000fe20007f7e0ff */
[--C-:B------:R-:W-:Y:S01]  /*ede0*/  IMAD.X R163, RZ, RZ, R21.reuse, P0 ;  /* 0x000000ffffa37224 */ /* 0x100fe200000e0615 */
[----:B------:R-:W-:Y:S01]  /*edf0*/  MOV R214, R170 ;  /* 0x000000aa00d67202 */ /* 0x000fe20000000f00 */
[--C-:B------:R-:W-:Y:S01]  /*ee00*/  IMAD.X R165, RZ, RZ, R21.reuse, P1 ;  /* 0x000000ffffa57224 */ /* 0x100fe200008e0615 */
[----:B------:R-:W-:Y:S01]  /*ee10*/  LOP3.LUT R12, R127, 0x380, RZ, 0xc0, !PT ;  /* 0x000003807f0c7812 */ /* 0x000fe200078ec0ff */
[----:B------:R-:W0:Y:S01]  /*ee20*/  LDC R171, c[0x0][0xbe8] ;  /* 0x0002fa00ffab7b82 */ /* 0x000e220000000800 */
[----:B------:R-:W-:Y:S01]  /*ee30*/  LOP3.LUT R118, R119, 0x380, RZ, 0xc0, !PT ;  /* 0x0000038077767812 */ /* 0x000fe200078ec0ff */
[----:B------:R-:W-:Y:S01]  /*ee40*/  IMAD.X R167, RZ, RZ, R21, P3 ;  /* 0x000000ffffa77224 */ /* 0x000fe200018e0615 */
[----:B------:R-:W-:Y:S01]  /*ee50*/  SHF.R.U64 R12, R12, 0x3, RZ ;  /* 0x000000030c0c7819 */ /* 0x000fe200000012ff */
[----:B------:R1:W-:Y:S01]  /*ee60*/  STSM.16.M88.4 [R214], R24 ;  /* 0x00000018d6007844 */ /* 0x0003e20000000200 */
[----:B------:R-:W-:-:S02]  /*ee70*/  LOP3.LUT R21, R102, 0x380, RZ, 0xc0, !PT ;  /* 0x0000038066157812 */ /* 0x000fc400078ec0ff */
[----:B------:R-:W-:Y:S02]  /*ee80*/  SHF.R.U64 R118, R118, 0x3, RZ ;  /* 0x0000000376767819 */ /* 0x000fe400000012ff */
[----:B------:R-:W-:Y:S02]  /*ee90*/  LOP3.LUT R14, R12, R127, RZ, 0x3c, !PT ;  /* 0x0000007f0c0e7212 */ /* 0x000fe400078e3cff */
[----:B------:R-:W-:Y:S02]  /*eea0*/  LOP3.LUT R20, R123, 0x380, RZ, 0xc0, !PT ;  /* 0x000003807b147812 */ /* 0x000fe400078ec0ff */
[----:B------:R-:W-:Y:S02]  /*eeb0*/  SHF.R.U64 R21, R21, 0x3, RZ ;  /* 0x0000000315157819 */ /* 0x000fe400000012ff */
[----:B------:R-:W-:Y:S01]  /*eec0*/  LOP3.LUT R118, R118, R119, RZ, 0x3c, !PT ;  /* 0x0000007776767212 */ /* 0x000fe200078e3cff */
[----:B------:R-:W-:Y:S01]  /*eed0*/  IMAD.X R119, RZ, RZ, R169, P2 ;  /* 0x000000ffff777224 */ /* 0x000fe200010e06a9 */
[----:B------:R-:W-:-:S02]  /*eee0*/  LOP3.LUT R12, R31, 0x380, RZ, 0xc0, !PT ;  /* 0x000003801f0c7812 */ /* 0x000fc400078ec0ff */
[----:B------:R-:W-:Y:S02]  /*eef0*/  IADD3 R147, P2, R168, 0xe000, RZ ;  /* 0x0000e000a8937810 */ /* 0x000fe40007f5e0ff */
[----:B------:R-:W-:Y:S02]  /*ef00*/  SHF.R.U64 R20, R20, 0x3, RZ ;  /* 0x0000000314147819 */ /* 0x000fe400000012ff */
[----:B------:R-:W-:Y:S02]  /*ef10*/  LOP3.LUT R152, R21, R102, RZ, 0x3c, !PT ;  /* 0x0000006615987212 */ /* 0x000fe400078e3cff */
[----:B------:R-:W-:Y:S02]  /*ef20*/  SHF.R.U64 R12, R12, 0x3, RZ ;  /* 0x000000030c0c7819 */ /* 0x000fe400000012ff */
[----:B------:R-:W-:Y:S02]  /*ef30*/  LOP3.LUT R21, R98, 0x380, RZ, 0xc0, !PT ;  /* 0x0000038062157812 */ /* 0x000fe400078ec0ff */
[----:B------:R-:W-:-:S02]  /*ef40*/  LOP3.LUT R146, R147, 0x380, RZ, 0xc0, !PT ;  /* 0x0000038093927812 */ /* 0x000fc400078ec0ff */
[----:B------:R-:W-:Y:S02]  /*ef50*/  LOP3.LUT R154, R20, R123, RZ, 0x3c, !PT ;  /* 0x0000007b149a7212 */ /* 0x000fe400078e3cff */
[----:B------:R-:W-:Y:S02]  /*ef60*/  LOP3.LUT R150, R12, R31, RZ, 0x3c, !PT ;  /* 0x0000001f0c967212 */ /* 0x000fe400078e3cff */
[----:B------:R-:W-:Y:S02]  /*ef70*/  LOP3.LUT R20, R115, 0x380, RZ, 0xc0, !PT ;  /* 0x0000038073147812 */ /* 0x000fe400078ec0ff */
[----:B------:R-:W-:Y:S02]  /*ef80*/  SHF.R.U64 R21, R21, 0x3, RZ ;  /* 0x0000000315157819 */ /* 0x000fe400000012ff */
[----:B------:R-:W-:Y:S02]  /*ef90*/  LOP3.LUT R12, R99, 0x380, RZ, 0xc0, !PT ;  /* 0x00000380630c7812 */ /* 0x000fe400078ec0ff */
[----:B------:R-:W-:-:S02]  /*efa0*/  LOP3.LUT R16, R111, 0x380, RZ, 0xc0, !PT ;  /* 0x000003806f107812 */ /* 0x000fc400078ec0ff */
[----:B------:R-:W-:Y:S02]  /*efb0*/  SHF.R.U64 R146, R146, 0x3, RZ ;  /* 0x0000000392927819 */ /* 0x000fe400000012ff */
[----:B------:R-:W-:Y:S02]  /*efc0*/  SHF.R.U64 R20, R20, 0x3, RZ ;  /* 0x0000000314147819 */ /* 0x000fe400000012ff */
[----:B------:R-:W-:Y:S02]  /*efd0*/  LOP3.LUT R158, R21, R98, RZ, 0x3c, !PT ;  /* 0x00000062159e7212 */ /* 0x000fe400078e3cff */
[----:B------:R-:W-:Y:S02]  /*efe0*/  SHF.R.U64 R12, R12, 0x3, RZ ;  /* 0x000000030c0c7819 */ /* 0x000fe400000012ff */
[----:B------:R-:W-:Y:S02]  /*eff0*/  SHF.R.U64 R16, R16, 0x3, RZ ;  /* 0x0000000310107819 */ /* 0x000fe400000012ff */
[----:B------:R-:W-:-:S02]  /*f000*/  IADD3 R21, P3, R168, 0x1000, RZ ;  /* 0x00001000a8157810 */ /* 0x000fc40007f7e0ff */
[----:B------:R-:W-:Y:S01]  /*f010*/  LOP3.LUT R146, R146, R147, RZ, 0x3c, !PT ;  /* 0x0000009392927212 */ /* 0x000fe200078e3cff */
[----:B------:R-:W-:Y:S01]  /*f020*/  IMAD.X R147, RZ, RZ, R169, P2 ;  /* 0x000000ffff937224 */ /* 0x000fe200010e06a9 */
[----:B0-----:R-:W-:Y:S02]  /*f030*/  ISETP.NE.AND P2, PT, R171, 0x1, PT ;  /* 0x00000001ab00780c */ /* 0x001fe40003f45270 */
[----:B------:R-:W-:Y:S02]  /*f040*/  LOP3.LUT R162, R20, R115, RZ, 0x3c, !PT ;  /* 0x0000007314a27212 */ /* 0x000fe400078e3cff */
[----:B------:R-:W-:Y:S02]  /*f050*/  LOP3.LUT R160, R12, R99, RZ, 0x3c, !PT ;  /* 0x000000630ca07212 */ /* 0x000fe400078e3cff */
[----:B------:R-:W-:Y:S02]  /*f060*/  LOP3.LUT R164, R16, R111, RZ, 0x3c, !PT ;  /* 0x0000006f10a47212 */ /* 0x000fe400078e3cff */
[----:B------:R-:W-:-:S02]  /*f070*/  LOP3.LUT R20, R21, 0x380, RZ, 0xc0, !PT ;  /* 0x0000038015147812 */ /* 0x000fc400078ec0ff */
[----:B------:R-:W-:Y:S02]  /*f080*/  LOP3.LUT R12, R107, 0x380, RZ, 0xc0, !PT ;  /* 0x000003806b0c7812 */ /* 0x000fe400078ec0ff */
[----:B------:R-:W-:Y:S01]  /*f090*/  LOP3.LUT R16, R103, 0x380, RZ, 0xc0, !PT ;  /* 0x0000038067107812 */ /* 0x000fe200078ec0ff */
[----:B-1----:R-:W0:Y:S01]  /*f0a0*/  @P2 LDC R24, c[0x0][0xbec] ;  /* 0x0002fb00ff182b82 */ /* 0x002e220000000800 */
[----:B------:R-:W-:Y:S02]  /*f0b0*/  SHF.R.U64 R20, R20, 0x3, RZ ;  /* 0x0000000314147819 */ /* 0x000fe400000012ff */
[----:B------:R-:W-:Y:S02]  /*f0c0*/  SHF.R.U64 R12, R12, 0x3, RZ ;  /* 0x000000030c0c7819 */ /* 0x000fe400000012ff */
[----:B------:R-:W-:Y:S02]  /*f0d0*/  SHF.R.U64 R16, R16, 0x3, RZ ;  /* 0x0000000310107819 */ /* 0x000fe400000012ff */
[----:B------:R-:W-:Y:S01]  /*f0e0*/  LOP3.LUT R20, R20, R21, RZ, 0x3c, !PT ;  /* 0x0000001514147212 */ /* 0x000fe200078e3cff */
[----:B------:R-:W-:Y:S01]  /*f0f0*/  IMAD.X R21, RZ, RZ, R169, P3 ;  /* 0x000000ffff157224 */ /* 0x000fe200018e06a9 */
[----:B------:R-:W-:Y:S01]  /*f100*/  LOP3.LUT R12, R12, R107, RZ, 0x3c, !PT ;  /* 0x0000006b0c0c7212 */ /* 0x000fe200078e3cff */
[----:B------:R-:W1:Y:S01]  /*f110*/  @P2 LDC R27, c[0x0][0xbf0] ;  /* 0x0002fc00ff1b2b82 */ /* 0x000e620000000800 */
[----:B------:R-:W-:-:S02]  /*f120*/  LOP3.LUT R166, R16, R103, RZ, 0x3c, !PT ;  /* 0x0000006710a67212 */ /* 0x000fc400078e3cff */
[C---:B------:R-:W-:Y:S02]  /*f130*/  IADD3 R99, P4, R168.reuse, 0x2000, RZ ;  /* 0x00002000a8637810 */ /* 0x040fe40007f9e0ff */
[C---:B------:R-:W-:Y:S02]  /*f140*/  IADD3 R103, P5, R168.reuse, 0x3000, RZ ;  /* 0x00003000a8677810 */ /* 0x040fe40007fbe0ff */
[C---:B------:R-:W-:Y:S02]  /*f150*/  IADD3 R107, P6, R168.reuse, 0x4000, RZ ;  /* 0x00004000a86b7810 */ /* 0x040fe40007fde0ff */
[C---:B------:R-:W-:Y:S02]  /*f160*/  IADD3 R111, P0, R168.reuse, 0x5000, RZ ;  /* 0x00005000a86f7810 */ /* 0x040fe40007f1e0ff */
[C---:B------:R-:W-:Y:S02]  /*f170*/  IADD3 R115, P1, R168.reuse, 0x6000, RZ ;  /* 0x00006000a8737810 */ /* 0x040fe40007f3e0ff */
[----:B------:R-:W-:Y:S01]  /*f180*/  IADD3 R123, P3, R168, 0x8000, RZ ;  /* 0x00008000a87b7810 */ /* 0x000fe20007f7e0ff */
[----:B0-----:R-:W-:Y:S01]  /*f190*/  @P2 IMAD.HI.U32 R24, R37, R24, RZ ;  /* 0x0000001825182227 */ /* 0x001fe200078e00ff */
[----:B------:R-:W-:-:S02]  /*f1a0*/  LOP3.LUT R98, R99, 0x380, RZ, 0xc0, !PT ;  /* 0x0000038063627812 */ /* 0x000fc400078ec0ff */
[----:B------:R-:W-:Y:S02]  /*f1b0*/  LOP3.LUT R102, R103, 0x380, RZ, 0xc0, !PT ;  /* 0x0000038067667812 */ /* 0x000fe400078ec0ff */
[----:B------:R-:W-:Y:S02]  /*f1c0*/  LOP3.LUT R106, R107, 0x380, RZ, 0xc0, !PT ;  /* 0x000003806b6a7812 */ /* 0x000fe400078ec0ff */
[----:B------:R-:W-:Y:S02]  /*f1d0*/  LOP3.LUT R110, R111, 0x380, RZ, 0xc0, !PT ;  /* 0x000003806f6e7812 */ /* 0x000fe400078ec0ff */
        /* <DEDUP_REMOVED lines=27> */
[----:B------:R-:W-:Y:S02]  /*f390*/  LOP3.LUT R8, R8, R135, RZ, 0x3c, !PT ;  /* 0x0000008708087212 */ /* 0x000fe400078e3cff */
[----:B------:R-:W-:Y:S02]  /*f3a0*/  LOP3.LUT R10, R10, R131, RZ, 0x3c, !PT ;  /* 0x000000830a0a7212 */ /* 0x000fe400078e3cff */
[C---:B------:R-:W-:Y:S02]  /*f3b0*/  IADD3 R127, P4, R168.reuse, 0x9000, RZ ;  /* 0x00009000a87f7810 */ /* 0x040fe40007f9e0ff */
[C---:B------:R-:W-:Y:S02]  /*f3c0*/  IADD3 R131, P5, R168.reuse, 0xa000, RZ ;  /* 0x0000a000a8837810 */ /* 0x040fe40007fbe0ff */
[C---:B------:R-:W-:Y:S02]  /*f3d0*/  IADD3 R135, P6, R168.reuse, 0xb000, RZ ;  /* 0x0000b000a8877810 */ /* 0x040fe40007fde0ff */
[----:B------:R-:W-:-:S02]  /*f3e0*/  IADD3 R139, P0, R168, 0xc000, RZ ;  /* 0x0000c000a88b7810 */ /* 0x000fc40007f1e0ff */
[C---:B------:R-:W-:Y:S02]  /*f3f0*/  IADD3 R143, P1, R168.reuse, 0xd000, RZ ;  /* 0x0000d000a88f7810 */ /* 0x040fe40007f3e0ff */
[----:B------:R-:W-:Y:S02]  /*f400*/  IADD3 R215, P3, R168, 0xf000, RZ ;  /* 0x0000f000a8d77810 */ /* 0x000fe40007f7e0ff */
[----:B------:R-:W-:Y:S02]  /*f410*/  LOP3.LUT R126, R127, 0x380, RZ, 0xc0, !PT ;  /* 0x000003807f7e7812 */ /* 0x000fe400078ec0ff */
[----:B------:R-:W-:Y:S01]  /*f420*/  LOP3.LUT R130, R131, 0x380, RZ, 0xc0, !PT ;  /* 0x0000038083827812 */ /* 0x000fe200078ec0ff */
[----:B------:R-:W-:Y:S01]  /*f430*/  IMAD.X R31, RZ, RZ, R169, P3 ;  /* 0x000000ffff1f7224 */ /* 0x000fe200018e06a9 */
[----:B------:R-:W-:Y:S02]  /*f440*/  LOP3.LUT R134, R135, 0x380, RZ, 0xc0, !PT ;  /* 0x0000038087867812 */ /* 0x000fe400078ec0ff */
        /* <DEDUP_REMOVED lines=8> */
[----:B------:R-:W-:Y:S02]  /*f4d0*/  SHF.R.U64 R142, R142, 0x3, RZ ;  /* 0x000000038e8e7819 */ /* 0x000fe400000012ff */
[----:B------:R-:W-:Y:S02]  /*f4e0*/  SHF.R.U64 R29, R29, 0x3, RZ ;  /* 0x000000031d1d7819 */ /* 0x000fe400000012ff */
[----:B------:R-:W-:Y:S02]  /*f4f0*/  SHF.R.U64 R16, R16, 0x3, RZ ;  /* 0x0000000310107819 */ /* 0x000fe400000012ff */
[----:B------:R-:W-:Y:S02]  /*f500*/  MOV R150, R150 ;  /* 0x0000009600967202 */ /* 0x000fe40000000f00 */
        /* <DEDUP_REMOVED lines=12> */
[----:B------:R-:W-:Y:S01]  /*f5d0*/  LOP3.LUT R30, R16, R215, RZ, 0x3c, !PT ;  /* 0x000000d7101e7212 */ /* 0x000fe200078e3cff */
[----:B------:R0:W-:Y:S01]  /*f5e0*/  STSM.16.M88.4 [R150], R32 ;  /* 0x0000002096007844 */ /* 0x0001e20000000200 */
[----:B------:R-:W-:-:S02]  /*f5f0*/  MOV R168, R4 ;  /* 0x0000000400a87202 */ /* 0x000fc40000000f00 */
[----:B------:R-:W-:Y:S02]  /*f600*/  MOV R16, R6 ;  /* 0x0000000600107202 */ /* 0x000fe40000000f00 */
[----:B------:R-:W-:Y:S02]  /*f610*/  MOV R40, R8 ;  /* 0x0000000800287202 */ /* 0x000fe40000000f00 */
[----:B------:R-:W-:Y:S02]  /*f620*/  MOV R169, R10 ;  /* 0x0000000a00a97202 */ /* 0x000fe40000000f00 */
[----:B------:R-:W-:Y:S02]  /*f630*/  MOV R160, R160 ;  /* 0x000000a000a07202 */ /* 0x000fe40000000f00 */
[----:B------:R-:W-:Y:S02]  /*f640*/  F2FP.F16.F32.PACK_AB R4, R41, R178 ;  /* 0x000000b22904723e */ /* 0x000fe400000000ff */
[----:B------:R-:W-:-:S02]  /*f650*/  F2FP.F16.F32.PACK_AB R5, R43, R42 ;  /* 0x0000002a2b05723e */ /* 0x000fc400000000ff */
[----:B------:R-:W-:Y:S01]  /*f660*/  F2FP.F16.F32.PACK_AB R6, R45, R179 ;  /* 0x000000b32d06723e */ /* 0x000fe200000000ff */
[----:B0-----:R-:W-:Y:S01]  /*f670*/  IMAD.MOV.U32 R32, RZ, RZ, R37 ;  /* 0x000000ffff207224 */ /* 0x001fe200078e0025 */
[----:B------:R-:W-:Y:S02]  /*f680*/  F2FP.F16.F32.PACK_AB R7, R47, R46 ;  /* 0x0000002e2f07723e */ /* 0x000fe400000000ff */
[----:B------:R-:W-:Y:S02]  /*f690*/  MOV R170, R14 ;  /* 0x0000000e00aa7202 */ /* 0x000fe40000000f00 */
[----:B------:R-:W-:Y:S01]  /*f6a0*/  MOV R166, R166 ;  /* 0x000000a600a67202 */ /* 0x000fe20000000f00 */
[----:B------:R0:W-:Y:S01]  /*f6b0*/  STSM.16.M88.4 [R160], R4 ;  /* 0x00000004a0007844 */ /* 0x0001e20000000200 */
        /* <DEDUP_REMOVED lines=10> */
[----:B-1----:R-:W-:Y:S02]  /*f760*/  @P2 SHF.R.U32.HI R32, RZ, R27, R24 ;  /* 0x0000001bff202219 */ /* 0x002fe40000011618 */
[----:B------:R-:W-:Y:S01]  /*f770*/  MOV R164, R164 ;  /* 0x000000a400a47202 */ /* 0x000fe20000000f00 */
[----:B------:R1:W-:Y:S01]  /*f780*/  STSM.16.M88.4 [R25], R12 ;  /* 0x0000000c19007844 */ /* 0x0003e20000000200 */
[----:B0-----:R-:W-:Y:S01]  /*f790*/  F2FP.F16.F32.PACK_AB R4, R65, R184 ;  /* 0x000000b84104723e */ /* 0x001fe200000000ff */
[----:B------:R-:W-:Y:S01]  /*f7a0*/  IMAD.MOV R24, RZ, RZ, -R32 ;  /* 0x000000ffff187224 */ /* 0x000fe200078e0a20 */
[----:B------:R-:W-:Y:S02]  /*f7b0*/  F2FP.F16.F32.PACK_AB R5, R67, R66 ;  /* 0x000000424305723e */ /* 0x000fe400000000ff */
[----:B------:R-:W-:Y:S01]  /*f7c0*/  F2FP.F16.F32.PACK_AB R6, R69, R185 ;  /* 0x000000b94506723e */ /* 0x000fe200000000ff */
[----:B------:R-:W-:Y:S01]  /*f7d0*/  IMAD R33, R171, R24, R37 ;  /* 0x00000018ab217224 */ /* 0x000fe200078e0225 */
[----:B------:R-:W-:-:S02]  /*f7e0*/  F2FP.F16.F32.PACK_AB R7, R71, R70 ;  /* 0x000000464707723e */ /* 0x000fc400000000ff */
[----:B------:R-:W-:Y:S02]  /*f7f0*/  MOV R162, R162 ;  /* 0x000000a200a27202 */ /* 0x000fe40000000f00 */
[----:B--2---:R-:W-:Y:S01]  /*f800*/  F2FP.F16.F32.PACK_AB R8, R73, R186 ;  /* 0x000000ba4908723e */ /* 0x004fe200000000ff */
[----:B------:R-:W-:Y:S01]  /*f810*/  STSM.16.M88.4 [R164], R4 ;  /* 0x00000004a4007844 */ /* 0x000fe20000000200 */
[----:B------:R-:W-:Y:S02]  /*f820*/  F2FP.F16.F32.PACK_AB R9, R75, R74 ;  /* 0x0000004a4b09723e */ /* 0x000fe400000000ff */
[----:B------:R-:W-:Y:S02]  /*f830*/  F2FP.F16.F32.PACK_AB R10, R77, R187 ;  /* 0x000000bb4d0a723e */ /* 0x000fe400000000ff */
[----:B------:R-:W-:Y:S02]  /*f840*/  F2FP.F16.F32.PACK_AB R11, R79, R78 ;  /* 0x0000004e4f0b723e */ /* 0x000fe400000000ff */
[----:B------:R-:W-:-:S02]  /*f850*/  MOV R158, R158 ;  /* 0x0000009e009e7202 */ /* 0x000fc40000000f00 */
[----:B-1----:R-:W-:Y:S01]  /*f860*/  F2FP.F16.F32.PACK_AB R12, R81, R188 ;  /* 0x000000bc510c723e */ /* 0x002fe200000000ff */
[----:B------:R0:W-:Y:S01]  /*f870*/  STSM.16.M88.4 [R162], R8 ;  /* 0x00000008a2007844 */ /* 0x0001e20000000200 */
[----:B------:R-:W-:Y:S02]  /*f880*/  F2FP.F16.F32.PACK_AB R13, R83, R82 ;  /* 0x00000052530d723e */ /* 0x000fe400000000ff */
[----:B------:R-:W-:Y:S02]  /*f890*/  F2FP.F16.F32.PACK_AB R14, R85, R189 ;  /* 0x000000bd550e723e */ /* 0x000fe400000000ff */
[----:B------:R-:W-:Y:S02]  /*f8a0*/  F2FP.F16.F32.PACK_AB R15, R87, R86 ;  /* 0x00000056570f723e */ /* 0x000fe400000000ff */
[----:B------:R-:W-:Y:S02]  /*f8b0*/  MOV R156, R156 ;  /* 0x0000009c009c7202 */ /* 0x000fe40000000f00 */
[----:B------:R-:W-:Y:S01]  /*f8c0*/  F2FP.F16.F32.PACK_AB R24, R89, R190 ;  /* 0x000000be5918723e */ /* 0x000fe200000000ff */
[----:B------:R1:W-:Y:S01]  /*f8d0*/  STSM.16.M88.4 [R158], R12 ;  /* 0x0000000c9e007844 */ /* 0x0003e20000000200 */
[----:B------:R-:W-:-:S02]  /*f8e0*/  F2FP.F16.F32.PACK_AB R25, R91, R90 ;  /* 0x0000005a5b19723e */ /* 0x000fc400000000ff */
[----:B------:R-:W-:Y:S02]  /*f8f0*/  F2FP.F16.F32.PACK_AB R26, R93, R191 ;  /* 0x000000bf5d1a723e */ /* 0x000fe400000000ff */
[----:B------:R-:W-:Y:S01]  /*f900*/  F2FP.F16.F32.PACK_AB R27, R95, R94 ;  /* 0x0000005e5f1b723e */ /* 0x000fe200000000ff */
[----:B0-----:R-:W-:Y:S01]  /*f910*/  IMAD.U32 R10, RZ, RZ, UR5 ;  /* 0x00000005ff0a7e24 */ /* 0x001fe2000f8e00ff */
[----:B------:R-:W-:Y:S01]  /*f920*/  SHF.R.S32.HI R9, RZ, 0x1f, R32 ;  /* 0x0000001fff097819 */ /* 0x000fe20000011420 */
[----:B------:R-:W-:Y:S01]  /*f930*/  ULDC UR5, c[0x0][0xa88] ;  /* 0x0002a20000057ab9 */ /* 0x000fe20000000800 */
[----:B------:R-:W-:Y:S01]  /*f940*/  SHF.R.S32.HI R8, RZ, 0x1f, R33 ;  /* 0x0000001fff087819 */ /* 0x000fe20000011421 */
[----:B------:R0:W-:Y:S01]  /*f950*/  STSM.16.M88.4 [R156], R24 ;  /* 0x000000189c007844 */ /* 0x0001e20000000200 */
[----:B------:R-:W-:Y:S01]  /*f960*/  MOV R154, R154 ;  /* 0x0000009a009a7202 */ /* 0x000fe20000000f00 */
[----:B------:R-:W-:Y:S01]  /*f970*/  IMAD R41, R171, UR5, RZ ;  /* 0x00000005ab297c24 */ /* 0x000fe2000f8e02ff */
[----:B------:R-:W-:-:S02]  /*f980*/  F2FP.F16.F32.PACK_AB R4, R97, R192 ;  /* 0x000000c06104723e */ /* 0x000fc400000000ff */
[----:B------:R-:W-:Y:S01]  /*f990*/  F2FP.F16.F32.PACK_AB R5, R44, R36 ;  /* 0x000000242c05723e */ /* 0x000fe200000000ff */
[----:B-1----:R-:W-:Y:S01]  /*f9a0*/  VIADD R14, R207, UR43 ;  /* 0x0000002bcf0e7c36 */ /* 0x002fe20008000000 */
[----:B------:R-:W-:Y:S02]  /*f9b0*/  IADD3 R12, P0, R32, UR6, RZ ;  /* 0x00000006200c7c10 */ /* 0x000fe4000ff1e0ff */
[----:B------:R-:W-:Y:S02]  /*f9c0*/  F2FP.F16.F32.PACK_AB R6, R101, R193 ;  /* 0x000000c16506723e */ /* 0x000fe400000000ff */
[----:B------:R-:W-:Y:S01]  /*f9d0*/  IADD3.X R13, R9, UR7, R10, P0, !PT ;  /* 0x00000007090d7c10 */ /* 0x000fe200087fe40a */
[----:B------:R-:W-:Y:S01]  /*f9e0*/  ULDC.64 UR6, c[0x0][0xb88] ;  /* 0x0002e20000067ab9 */ /* 0x000fe20000000a00 */
[----:B------:R-:W-:Y:S01]  /*f9f0*/  F2FP.F16.F32.PACK_AB R7, R52, R48 ;  /* 0x000000303407723e */ /* 0x000fe200000000ff */
[----:B------:R-:W-:Y:S01]  /*fa00*/  IMAD R8, R8, UR6, RZ ;  /* 0x0000000608087c24 */ /* 0x000fe2000f8e02ff */
[----:B------:R-:W-:Y:S01]  /*fa10*/  LOP3.LUT P0, RZ, R205, 0x3, RZ, 0xc0, !PT ;  /* 0x00000003cdff7812 */ /* 0x000fe2000780c0ff */
[C---:B------:R-:W-:Y:S01]  /*fa20*/  IMAD.WIDE.U32 R12, R33.reuse, UR6, R12 ;  /* 0x00000006210c7c25 */ /* 0x040fe2000f8e000c */
[----:B------:R-:W-:Y:S01]  /*fa30*/  MOV R152, R152 ;  /* 0x0000009800987202 */ /* 0x000fe20000000f00 */
[----:B------:R1:W-:Y:S01]  /*fa40*/  STSM.16.M88.4 [R154], R4 ;  /* 0x000000049a007844 */ /* 0x0003e20000000200 */
[----:B------:R-:W-:Y:S01]  /*fa50*/  F2FP.F16.F32.PACK_AB R9, R60, R56 ;  /* 0x000000383c09723e */ /* 0x000fe200000000ff */
[----:B------:R-:W-:Y:S01]  /*fa60*/  IMAD R33, R33, UR7, R8 ;  /* 0x0000000721217c24 */ /* 0x000fe2000f8e0208 */
[----:B------:R-:W-:Y:S01]  /*fa70*/  ULDC.64 UR6, c[0x0][0xb50] ;  /* 0x0002d40000067ab9 */ /* 0x000fe20000000a00 */
[----:B------:R-:W-:-:S02]  /*fa80*/  F2FP.F16.F32.PACK_AB R8, R105, R194 ;  /* 0x000000c26908723e */ /* 0x000fc400000000ff */
[----:B0-----:R-:W-:Y:S02]  /*fa90*/  LEA R26, P3, R12, UR6, 0x2 ;  /* 0x000000060c1a7c11 */ /* 0x001fe4000f8610ff */
[----:B------:R-:W-:Y:S02]  /*faa0*/  F2FP.F16.F32.PACK_AB R10, R109, R195 ;  /* 0x000000c36d0a723e */ /* 0x000fe400000000ff */
[----:B------:R-:W-:Y:S01]  /*fab0*/  F2FP.F16.F32.PACK_AB R11, R68, R64 ;  /* 0x00000040440b723e */ /* 0x000fe200000000ff */
[----:B------:R-:W-:Y:S01]  /*fac0*/  SHFL.IDX PT, R42, R26, RZ, 0x1c1f ;  /* 0x001c1fff1a2a7589 */ /* 0x000fe200000e0000 */
[----:B------:R-:W-:Y:S02]  /*fad0*/  ISETP.GE.OR P1, PT, R14, R41, P0 ;  /* 0x000000290e00720c */ /* 0x000fe40000726670 */
[----:B------:R-:W-:Y:S01]  /*fae0*/  F2FP.F16.F32.PACK_AB R15, R116, R112 ;  /* 0x00000070740f723e */ /* 0x000fe200000000ff */
[----:B------:R0:W-:Y:S01]  /*faf0*/  STSM.16.M88.4 [R152], R8 ;  /* 0x0000000898007844 */ /* 0x0001e20000000200 */
[----:B-1----:R-:W-:Y:S01]  /*fb00*/  IMAD.IADD R5, R13, 0x1, R33 ;  /* 0x000000010d057824 */ /* 0x002fe200078e0221 */
[----:B------:R-:W-:Y:S01]  /*fb10*/  F2FP.F16.F32.PACK_AB R6, R117, R197 ;  /* 0x000000c57506723e */ /* 0x000fe200000000ff */
[----:B------:R-:W-:Y:S01]  /*fb20*/  VIADD R4, R14, 0x8 ;  /* 0x000000080e047836 */ /* 0x000fe20000000000 */
[----:B------:R-:W-:Y:S01]  /*fb30*/  F2FP.F16.F32.PACK_AB R7, R84, R80 ;  /* 0x000000505407723e */ /* 0x000fe200000000ff */
[----:B------:R1:W-:Y:S01]  /*fb40*/  SHFL.IDX PT, R48, R26, 0x1, 0x1c1f ;  /* 0x003c1f001a307f89 */ /* 0x0003e200000e0000 */
[----:B------:R-:W-:-:S02]  /*fb50*/  LEA.HI.X R27, R12, UR7, R5, 0x2, P3 ;  /* 0x000000070c1b7c11 */ /* 0x000fc400098f1405 */
[----:B------:R-:W-:Y:S02]  /*fb60*/  ISETP.GE.OR P0, PT, R4, R41, P0 ;  /* 0x000000290400720c */ /* 0x000fe40000706670 */
[----:B------:R-:W-:Y:S01]  /*fb70*/  F2FP.F16.F32.PACK_AB R4, R113, R196 ;  /* 0x000000c47104723e */ /* 0x000fe200000000ff */
[----:B------:R-:W2:Y:S01]  /*fb80*/  SHFL.IDX PT, R43, R27, RZ, 0x1c1f ;  /* 0x001c1fff1b2b7589 */ /* 0x000ea200000e0000 */
[----:B------:R-:W-:Y:S02]  /*fb90*/  F2FP.F16.F32.PACK_AB R5, R76, R72 ;  /* 0x000000484c05723e */ /* 0x000fe400000000ff */
[----:B------:R-:W-:Y:S01]  /*fba0*/  F2FP.F16.F32.PACK_AB R12, R129, R199 ;  /* 0x000000c7810c723e */ /* 0x000fe200000000ff */
[----:B------:R3:W4:Y:S01]  /*fbb0*/  SHFL.IDX PT, R49, R27, 0x1, 0x1c1f ;  /* 0x003c1f001b317f89 */ /* 0x00072200000e0000 */
[----:B0-----:R-:W-:Y:S02]  /*fbc0*/  F2FP.F16.F32.PACK_AB R8, R121, R198 ;  /* 0x000000c67908723e */ /* 0x001fe400000000ff */
[----:B------:R-:W-:Y:S01]  /*fbd0*/  F2FP.F16.F32.PACK_AB R9, R92, R88 ;  /* 0x000000585c09723e */ /* 0x000fe200000000ff */
[----:B------:R0:W-:Y:S01]  /*fbe0*/  STSM.16.M88.4 [R170], R4 ;  /* 0x00000004aa007844 */ /* 0x0001e20000000200 */
[----:B------:R-:W-:-:S02]  /*fbf0*/  F2FP.F16.F32.PACK_AB R10, R125, R124 ;  /* 0x0000007c7d0a723e */ /* 0x000fc400000000ff */
[----:B------:R-:W-:Y:S02]  /*fc00*/  F2FP.F16.F32.PACK_AB R11, R100, R96 ;  /* 0x00000060640b723e */ /* 0x000fe400000000ff */
[----:B------:R-:W-:Y:S02]  /*fc10*/  F2FP.F16.F32.PACK_AB R13, R108, R104 ;  /* 0x000000686c0d723e */ /* 0x000fe400000000ff */
[----:B------:R-:W-:Y:S01]  /*fc20*/  F2FP.F16.F32.PACK_AB R14, R133, R132 ;  /* 0x00000084850e723e */ /* 0x000fe200000000ff */
[----:B------:R-:W-:Y:S01]  /*fc30*/  STSM.16.M88.4 [R169], R8 ;  /* 0x00000008a9007844 */ /* 0x000fe20000000200 */
[----:B------:R-:W-:Y:S02]  /*fc40*/  F2FP.F16.F32.PACK_AB R24, R137, R136 ;  /* 0x000000888918723e */ /* 0x000fe400000000ff */
[----:B------:R-:W-:Y:S01]  /*fc50*/  F2FP.F16.F32.PACK_AB R25, R128, R120 ;  /* 0x000000788019723e */ /* 0x000fe200000000ff */
[----:B------:R-:W-:Y:S01]  /*fc60*/  STSM.16.M88.4 [R40], R12 ;  /* 0x0000000c28007844 */ /* 0x000fe20000000200 */
[----:B-1----:R-:W-:-:S02]  /*fc70*/  F2FP.F16.F32.PACK_AB R26, R141, R140 ;  /* 0x0000008c8d1a723e */ /* 0x002fc400000000ff */
[----:B---3--:R-:W-:Y:S01]  /*fc80*/  F2FP.F16.F32.PACK_AB R27, R173, R172 ;  /* 0x000000acad1b723e */ /* 0x008fe200000000ff */
[----:B0-----:R-:W0:Y:S01]  /*fc90*/  @P2 LDC R7, c[0x0][0xbf0] ;  /* 0x0002fc00ff072b82 */ /* 0x001e220000000800 */
[----:B------:R-:W-:Y:S02]  /*fca0*/  F2FP.F16.F32.PACK_AB R44, R145, R144 ;  /* 0x00000090912c723e */ /* 0x000fe400000000ff */
[----:B------:R-:W-:Y:S01]  /*fcb0*/  F2FP.F16.F32.PACK_AB R45, R175, R174 ;  /* 0x000000aeaf2d723e */ /* 0x000fe200000000ff */
[----:B------:R-:W-:Y:S01]  /*fcc0*/  STSM.16.M88.4 [R16], R24 ;  /* 0x0000001810007844 */ /* 0x000fe20000000200 */
[----:B------:R-:W-:Y:S02]  /*fcd0*/  F2FP.F16.F32.PACK_AB R46, R149, R148 ;  /* 0x00000094952e723e */ /* 0x000fe400000000ff */
[----:B------:R-:W-:-:S05]  /*fce0*/  F2FP.F16.F32.PACK_AB R47, R0, R176 ;  /* 0x000000b0002f723e */ /* 0x000fca00000000ff */
[----:B------:R-:W-:Y:S01]  /*fcf0*/  STSM.16.M88.4 [R168], R44 ;  /* 0x0000002ca8007844 */ /* 0x000fe20000000200 */
[----:B------:R-:W-:Y:S01]  /*fd00*/  BAR.SYNC.DEFER_BLOCKING 0x1, 0x100 ;  /* 0x0044000000007b1d */ /* 0x000fe20000010000 */
[----:B------:R-:W-:Y:S01]  /*fd10*/  IMAD R0, R202, 0x20, R203 ;  /* 0x00000020ca007824 */ /* 0x000fe200078e02cb */
[----:B------:R-:W-:-:S04]  /*fd20*/  UIMAD UR5, UR10, UR8, URZ ;  /* 0x000000080a0572a4 */ /* 0x000fc8000f8e023f */
[----:B--2---:R1:W-:Y:S01]  /*fd30*/  @!P1 ST.E desc[UR46][R42.64], R3 ;  /* 0x000000032a009985 */ /* 0x0043e2000c10192e */
[----:B------:R-:W-:Y:S01]  /*fd40*/  VIADD R6, R0, UR43 ;  /* 0x0000002b00067c36 */ /* 0x000fe20008000000 */
[----:B------:R-:W-:Y:S02]  /*fd50*/  UIMAD.WIDE.U32 UR6, UR40, UR8, URZ ;  /* 0x00000008280672a5 */ /* 0x000fe4000f8e003f */
[----:B------:R-:W-:Y:S01]  /*fd60*/  UIMAD UR5, UR40, UR9, UR5 ;  /* 0x00000009280572a4 */ /* 0x000fe2000f8e0205 */
[----:B------:R-:W-:Y:S01]  /*fd70*/  ULDC.64 UR10, c[0x0][0xaf0] ;  /* 0x0002bc00000a7ab9 */ /* 0x000fe20000000a00 */
[----:B----4-:R2:W-:Y:S01]  /*fd80*/  @!P0 ST.E desc[UR46][R48.64], R2 ;  /* 0x0000000230008985 */ /* 0x0105e2000c10192e */
[----:B-1----:R-:W1:Y:S01]  /*fd90*/  @P2 LDC R3, c[0x0][0xbec] ;  /* 0x0002fb00ff032b82 */ /* 0x002e620000000800 */
[----:B------:R-:W-:Y:S01]  /*fda0*/  UIMAD UR8, UR12, UR10, URZ ;  /* 0x0000000a0c0872a4 */ /* 0x000fe2000f8e023f */
[----:B------:R-:W-:Y:S01]  /*fdb0*/  IMAD.MOV.U32 R5, RZ, RZ, R6 ;  /* 0x000000ffff057224 */ /* 0x000fe200078e0006 */
[----:B------:R-:W-:Y:S01]  /*fdc0*/  UIADD3 UR7, UR7, UR5, URZ ;  /* 0x0000000507077290 */ /* 0x000fe2000fffe03f */
[----:B------:R3:W5:Y:S01]  /*fdd0*/  LD.E.128 R32, desc[UR46][R28.64] ;  /* 0x0000002e1c207980 */ /* 0x000762000c101d00 */
[----:B------:R-:W-:-:S02]  /*fde0*/  UIMAD UR5, UR42, UR11, UR8 ;  /* 0x0000000b2a0572a4 */ /* 0x000fc4000f8e0208 */
[----:B------:R-:W-:Y:S01]  /*fdf0*/  UIMAD.WIDE.U32 UR6, UR42, UR10, UR6 ;  /* 0x0000000a2a0672a5 */ /* 0x000fe2000f8e0006 */
[----:B------:R3:W5:Y:S01]  /*fe00*/  LD.E.128 R36, desc[UR46][R20.64] ;  /* 0x0000002e14247980 */ /* 0x000762000c101d00 */
[----:B------:R-:W-:Y:S02]  /*fe10*/  ULDC.64 UR8, c[0x0][0xae0] ;  /* 0x0002b80000087ab9 */ /* 0x000fe40000000a00 */
[----:B------:R-:W-:Y:S01]  /*fe20*/  UIADD3 UR5, UR7, UR5, URZ ;  /* 0x0000000507057290 */ /* 0x000fe2000fffe03f */
        /* <DEDUP_REMOVED lines=9> */
[----:B------:R-:W5:Y:S01]  /*fec0*/  LD.E.128 R116, desc[UR46][R118.64] ;  /* 0x0000002e76747980 */ /* 0x000f62000c101d00 */
[----:B------:R-:W-:Y:S02]  /*fed0*/  IMAD.U32 R3, RZ, RZ, UR7 ;  /* 0x00000007ff037e24 */ /* 0x000fe4000f8e00ff */
[----:B------:R-:W-:Y:S01]  /*fee0*/  IMAD R0, R0, UR8, RZ ;  /* 0x0000000800007c24 */ /* 0x000fe2000f8e02ff */
[----:B------:R-:W5:Y:S01]  /*fef0*/  LD.E.128 R120, desc[UR46][R122.64] ;  /* 0x0000002e7a787980 */ /* 0x000f62000c101d00 */
[----:B------:R-:W-:-:S02]  /*ff00*/  IMAD R171, R171, R4, R6 ;  /* 0x00000004abab7224 */ /* 0x000fc400078e0206 */
[----:B--2---:R-:W-:Y:S01]  /*ff10*/  IMAD.U32 R2, RZ, RZ, UR6 ;  /* 0x00000006ff027e24 */ /* 0x004fe2000f8e00ff */
[----:B------:R-:W5:Y:S01]  /*ff20*/  LD.E.128 R124, desc[UR46][R126.64] ;  /* 0x0000002e7e7c7980 */ /* 0x000f62000c101d00 */
[----:B------:R-:W-:Y:S01]  /*ff30*/  IMAD.U32 R3, RZ, RZ, UR5 ;  /* 0x00000005ff037e24 */ /* 0x000fe2000f8e00ff */
[----:B------:R-:W-:Y:S01]  /*ff40*/  ULDC.64 UR6, c[0x0][0xad8] ;  /* 0x0002b60000067ab9 */ /* 0x000fe20000000a00 */
[----:B------:R-:W-:Y:S01]  /*ff50*/  IMAD R7, R5, UR9, R0 ;  /* 0x0000000905077c24 */ /* 0x000fe2000f8e0200 */
[----:B------:R-:W5:Y:S01]  /*ff60*/  LD.E.128 R128, desc[UR46][R130.64] ;  /* 0x0000002e82807980 */ /* 0x000f62000c101d00 */
[----:B------:R-:W-:-:S03]  /*ff70*/  SHF.R.S32.HI R0, RZ, 0x1f, R171 ;  /* 0x0000001fff007819 */ /* 0x000fc600000114ab */
[----:B------:R-:W5:Y:S01]  /*ff80*/  LD.E.128 R132, desc[UR46][R134.64] ;  /* 0x0000002e86847980 */ /* 0x000f62000c101d00 */
[----:B------:R-:W-:-:S03]  /*ff90*/  IMAD.WIDE.U32 R2, R5, UR8, R2 ;  /* 0x0000000805027c25 */ /* 0x000fc6000f8e0002 */
[----:B------:R-:W5:Y:S04]  /*ffa0*/  LD.E.128 R136, desc[UR46][R138.64] ;  /* 0x0000002e8a887980 */ /* 0x000f68000c101d00 */
[----:B------:R-:W5:Y:S04]  /*ffb0*/  LD.E.128 R140, desc[UR46][R142.64] ;  /* 0x0000002e8e8c7980 */ /* 0x000f68000c101d00 */
[----:B------:R-:W5:Y:S04]  /*ffc0*/  LD.E.128 R144, desc[UR46][R146.64] ;  /* 0x0000002e92907980 */ /* 0x000f68000c101d00 */
[----:B------:R-:W5:Y:S01]  /*ffd0*/  LD.E.128 R28, desc[UR46][R30.64] ;  /* 0x0000002e1e1c7980 */ /* 0x000f62000c101d00 */
[----:B------:R-:W-:Y:S01]  /*ffe0*/  IMAD.IADD R3, R3, 0x1, R7 ;  /* 0x0000000103037824 */ /* 0x000fe200078e0207 */
[----:B------:R-:W-:Y:S01]  /*fff0*/  BSSY B1, `(.L_x_11073) ;  /* 0x000002b000017945 */ /* 0x000fe20003800000 */
[----:B------:R-:W-:Y:S01]  /*10000*/  IMAD R4, R0, UR6, RZ ;  /* 0x0000000600047c24 */ /* 0x000fe2000f8e02ff */
[----:B------:R-:W-:Y:S01]  /*10010*/  @!PT LDS RZ, [RZ] ;  /* 0x00000000fffff984 */ /* 0x000fe20000000800 */
[----:B------:R-:W-:Y:S01]  /*10020*/  @!PT LDS RZ, [RZ] ;  /* 0x00000000fffff984 */ /* 0x000fe20000000800 */
[----:B------:R-:W-:Y:S01]  /*10030*/  @!PT LDS RZ, [RZ] ;  /* 0x00000000fffff984 */ /* 0x000fe20000000800 */
[----:B------:R-:W-:Y:S01]  /*10040*/  @!PT LDS RZ, [RZ] ;  /* 0x00000000fffff984 */ /* 0x000fe20000000800 */
[----:B------:R0:W-:Y:S06]  /*10050*/  MEMBAR.ALL.CTA ;  /* 0x0000000000007992 */ /* 0x0001ec0000008000 */
[----:B0-----:R-:W0:Y:S01]  /*10060*/  FENCE.VIEW.ASYNC.S ;  /* 0x00000000000073c6 */ /* 0x001e220000000000 */
[----:B------:R-:W-:-:S02]  /*10070*/  VIADD R12, R203, UR43 ;  /* 0x0000002bcb0c7c36 */ /* 0x000fc40008000000 */
[C---:B------:R-:W-:Y:S02]  /*10080*/  IMAD R5, R171.reuse, UR7, R4 ;  /* 0x00000007ab057c24 */ /* 0x040fe4000f8e0204 */
        /* <DEDUP_REMOVED lines=9> */
[----:B------:R-:W-:Y:S01]  /*10120*/  LEA.HI.X R11, R2, UR7, R3, 0x1, P3 ;  /* 0x00000007020b7c11 */ /* 0x000fe200098f0c03 */
[----:B0-----:R3:W0:Y:S01]  /*10130*/  SHFL.IDX PT, R8, R10, RZ, 0x181f ;  /* 0x00181fff0a087589 */ /* 0x00162200000e0000 */
[----:B------:R-:W-:-:S02]  /*10140*/  PRMT R204, RZ, 0x654, R204 ;  /* 0x00000654ffcc7816 */ /* 0x000fc400000000cc */
[----:B------:R-:W-:Y:S02]  /*10150*/  ISETP.GE.AND P0, PT, R0, R41, PT ;  /* 0x000000290000720c */ /* 0x000fe40003f06270 */
[----:B------:R3:W1:Y:S01]  /*10160*/  SHFL.IDX PT, R0, R11, RZ, 0x181f ;  /* 0x00181fff0b007589 */ /* 0x00066200000e0000 */
[----:B------:R3:W-:Y:S01]  /*10170*/  SYNCS.ARRIVE.TRANS64.RED.A1T0 RZ, [R204+URZ], RZ ;  /* 0x000000ffccff79a7 */ /* 0x0007e2000810043f */
[----:B------:R-:W-:Y:S09]  /*10180*/  @P2 BRA `(.L_x_11074) ;  /* 0x0000000000442947 */ /* 0x000ff20003800000 */
        /* <DEDUP_REMOVED lines=17> */
.L_x_11074:
[----:B------:R-:W-:Y:S05]  /*102a0*/  BSYNC B1 ;  /* 0x0000000000017941 */ /* 0x000fea0003800000 */
.L_x_11073:
[----:B-1----:R1:W4:Y:S01]  /*102b0*/  SHFL.IDX PT, R0, R11, 0x1, 0x181f ;  /* 0x00381f000b007f89 */ /* 0x00232200000e0000 */
[----:B------:R-:W-:Y:S03]  /*102c0*/  BSSY B1, `(.L_x_11075) ;  /* 0x0000014000017945 */ /* 0x000fe60003800000 */
[----:B0-2---:R1:W0:Y:S01]  /*102d0*/  SHFL.IDX PT, R8, R10, 0x1, 0x181f ;  /* 0x00381f000a087f89 */ /* 0x00522200000e0000 */
        /* <DEDUP_REMOVED lines=11> */
[----:B-----5:R2:W-:Y:S01]  /*10390*/  @!P4 ST.E.128 desc[UR46][R2.64], R36 ;  /* 0x000000240200c985 */ /* 0x0205e2000c101d2e */
[----:B------:R-:W-:-:S02]  /*103a0*/  @!P1 LEA R8, P5, R201, R8, 0x1 ;  /* 0x00000008c9089211 */ /* 0x000fc400078a08ff */
[-C--:B------:R-:W-:Y:S01]  /*103b0*/  @!P2 LEA.HI.X R7, R23, R0.reuse, R210, 0x1, P6 ;  /* 0x000000001707a211 */ /* 0x080fe200030f0cd2 */
[----:B------:R2:W-:Y:S01]  /*103c0*/  @!P3 ST.E.128 desc[UR46][R4.64], R108 ;  /* 0x0000006c0400b985 */ /* 0x0005e2000c101d2e */
[----:B------:R-:W-:-:S03]  /*103d0*/  @!P1 LEA.HI.X R9, R201, R0, R209, 0x1, P5 ;  /* 0x00000000c9099211 */ /* 0x000fc600028f0cd1 */
[----:B------:R2:W-:Y:S04]  /*103e0*/  @!P2 ST.E.128 desc[UR46][R6.64], R124 ;  /* 0x0000007c0600a985 */ /* 0x0005e8000c101d2e */
[----:B------:R2:W-:Y:S02]  /*103f0*/  @!P1 ST.E.128 desc[UR46][R8.64], R140 ;  /* 0x0000008c08009985 */ /* 0x0005e4000c101d2e */
.L_x_11076:
[----:B------:R-:W-:Y:S05]  /*10400*/  BSYNC B1 ;  /* 0x0000000000017941 */ /* 0x000fea0003800000 */
.L_x_11075:
[----:B----4-:R4:W1:Y:S01]  /*10410*/  SHFL.IDX PT, R0, R11, 0x2, 0x181f ;  /* 0x00581f000b007f89 */ /* 0x01086200000e0000 */
        /* <DEDUP_REMOVED lines=11> */
[----:B-1----:R-:W-:Y:S02]  /*104d0*/  @!P3 LEA.HI.X R3, R19, R0, R212, 0x1, P6 ;  /* 0x000000001303b211 */ /* 0x002fe400030f0cd4 */
[----:B------:R-:W-:Y:S02]  /*104e0*/  @!P0 LEA R8, P6, R201, R8, 0x1 ;  /* 0x00000008c9088211 */ /* 0x000fe400078c08ff */
[-C--:B------:R-:W-:Y:S01]  /*104f0*/  @!P2 LEA.HI.X R5, R200, R0.reuse, R211, 0x1, P5 ;  /* 0x00000000c805a211 */ /* 0x080fe200028f0cd3 */
[----:B-----5:R2:W-:Y:S01]  /*10500*/  @!P3 ST.E.128 desc[UR46][R2.64], R96 ;  /* 0x000000600200b985 */ /* 0x0205e2000c101d2e */
[----:B------:R-:W-:-:S02]  /*10510*/  @!P1 LEA.HI.X R7, R23, R0, R210, 0x1, P4 ;  /* 0x0000000017079211 */ /* 0x000fc400020f0cd2 */
[----:B------:R-:W-:Y:S01]  /*10520*/  @!P0 LEA.HI.X R9, R201, R0, R209, 0x1, P6 ;  /* 0x00000000c9098211 */ /* 0x000fe200030f0cd1 */
[----:B------:R2:W-:Y:S04]  /*10530*/  @!P2 ST.E.128 desc[UR46][R4.64], R112 ;  /* 0x000000700400a985 */ /* 0x0005e8000c101d2e */
[----:B------:R2:W-:Y:S04]  /*10540*/  @!P1 ST.E.128 desc[UR46][R6.64], R128 ;  /* 0x0000008006009985 */ /* 0x0005e8000c101d2e */
[----:B------:R2:W-:Y:S02]  /*10550*/  @!P0 ST.E.128 desc[UR46][R8.64], R144 ;  /* 0x0000009008008985 */ /* 0x0005e4000c101d2e */
.L_x_11078:
[----:B------:R-:W-:Y:S05]  /*10560*/  BSYNC B1 ;  /* 0x0000000000017941 */ /* 0x000fea0003800000 */
.L_x_11077:
[----:B-1----:R-:W-:Y:S01]  /*10570*/  VIADD R0, R12, 0x60 ;  /* 0x000000600c007836 */ /* 0x002fe20000000000 */
[----:B0-2---:R0:W1:Y:S04]  /*10580*/  SHFL.IDX PT, R8, R11, 0x3, 0x181f ;  /* 0x00781f000b087f89 */ /* 0x00506800000e0000 */
[----:B------:R-:W-:Y:S01]  /*10590*/  ISETP.GE.AND P0, PT, R0, R41, PT ;  /* 0x000000290000720c */ /* 0x000fe20003f06270 */
[----:B---34-:R-:W2:-:S12]  /*105a0*/  SHFL.IDX PT, R10, R10, 0x3, 0x181f ;  /* 0x00781f000a0a7f89 */ /* 0x018e9800000e0000 */
[----:B0-----:R-:W-:Y:S05]  /*105b0*/  @P0 BRA `(.L_x_11079) ;  /* 0x0000000c00200947 */ /* 0x001fea0003800000 */
[----:B------:R-:W-:Y:S02]  /*105c0*/  ULDC UR5, c[0x0][0xac8] ;  /* 0x0002b20000057ab9 */ /* 0x000fe40000000800 */
[----:B------:R-:W-:Y:S02]  /*105d0*/  ISETP.GE.AND P3, PT, R19, UR5, PT ;  /* 0x0000000513007c0c */ /* 0x000fe4000bf66270 */
[----:B------:R-:W-:Y:S02]  /*105e0*/  ISETP.GE.AND P4, PT, R200, UR5, PT ;  /* 0x00000005c8007c0c */ /* 0x000fe4000bf86270 */
[----:B------:R-:W-:-:S09]  /*105f0*/  ISETP.GE.AND P5, PT, R23, UR5, PT ;  /* 0x0000000517007c0c */ /* 0x000fd2000bfa6270 */
[-C--:B--2---:R-:W-:Y:S02]  /*10600*/  @!P3 LEA R2, P0, R19, R10.reuse, 0x1 ;  /* 0x0000000a1302b211 */ /* 0x084fe400078008ff */
[CC--:B------:R-:W-:Y:S02]  /*10610*/  @!P4 LEA R4, P1, R200.reuse, R10.reuse, 0x1 ;  /* 0x0000000ac804c211 */ /* 0x0c0fe400078208ff */
[----:B------:R-:W-:Y:S02]  /*10620*/  @!P5 LEA R6, P2, R23, R10, 0x1 ;  /* 0x0000000a1706d211 */ /* 0x000fe400078408ff */
[-C--:B-1----:R-:W-:Y:S02]  /*10630*/  @!P3 LEA.HI.X R3, R19, R8.reuse, R212, 0x1, P0 ;  /* 0x000000081303b211 */ /* 0x082fe400000f0cd4 */
[-C--:B------:R-:W-:Y:S02]  /*10640*/  @!P4 LEA.HI.X R5, R200, R8.reuse, R211, 0x1, P1 ;  /* 0x00000008c805c211 */ /* 0x080fe400008f0cd3 */
[----:B------:R-:W-:Y:S01]  /*10650*/  @!P5 LEA.HI.X R7, R23, R8, R210, 0x1, P2 ;  /* 0x000000081707d211 */ /* 0x000fe200010f0cd2 */
[----:B-----5:R0:W-:Y:S01]  /*10660*/  @!P3 ST.E.128 desc[UR46][R2.64], R100 ;  /* 0x000000640200b985 */ /* 0x0201e2000c101d2e */
        /* <DEDUP_REMOVED lines=8> */
.L_x_11072:
[----:B------:R-:W0:Y:S01]  /*106f0*/  LDC R8, c[0x0][0xbe8] ;  /* 0x0002fa00ff087b82 */ /* 0x000e220000000800 */
[----:B------:R-:W-:Y:S01]  /*10700*/  ISETP.GE.AND P0, PT, R213, 0x80, PT ;  /* 0x00000080d500780c */ /* 0x000fe20003f06270 */
[----:B------:R-:W-:Y:S01]  /*10710*/  USHF.R.S32.HI UR8, URZ, 0x1f, UR40 ;  /* 0x0000001f3f087899 */ /* 0x000fe20008011428 */
[----:B------:R-:W-:Y:S01]  /*10720*/  BSSY B1, `(.L_x_11080) ;  /* 0x000002f000017945 */ /* 0x000fe20003800000 */
[----:B------:R-:W-:Y:S01]  /*10730*/  USHF.R.S32.HI UR9, URZ, 0x1f, UR42 ;  /* 0x0000001f3f097899 */ /* 0x000fe2000801142a */
[----:B------:R-:W-:Y:S01]  /*10740*/  IMAD R6, R202, 0x20, R203 ;  /* 0x00000020ca067824 */ /* 0x000fe200078e02cb */
        /* <DEDUP_REMOVED lines=44> */
.L_x_11081:
[----:B------:R-:W-:Y:S05]  /*10a10*/  BSYNC B1 ;  /* 0x0000000000017941 */ /* 0x000fea0003800000 */
.L_x_11080:
[----:B------:R-:W-:Y:S01]  /*10a20*/  ULDC.64 UR10, c[0x0][0xae8] ;  /* 0x0002ba00000a7ab9 */ /* 0x000fe20000000a00 */
[----:B------:R-:W-:Y:S01]  /*10a30*/  VIADD R6, R6, UR43 ;  /* 0x0000002b06067c36 */ /* 0x000fe20008000000 */
[----:B------:R-:W-:Y:S01]  /*10a40*/  UIMAD UR5, UR8, UR10, URZ ;  /* 0x0000000a080572a4 */ /* 0x000fe2000f8e023f */
[----:B------:R-:W-:Y:S01]  /*10a50*/  BSSY B1, `(.L_x_11082) ;  /* 0x000003c000017945 */ /* 0x000fe20003800000 */
[----:B------:R-:W-:Y:S01]  /*10a60*/  UIMAD.WIDE.U32 UR6, UR40, UR10, URZ ;  /* 0x0000000a280672a5 */ /* 0x000fe2000f8e003f */
[----:B0-----:R-:W-:Y:S01]  /*10a70*/  @P1 IMAD.HI.U32 R0, R6, R9, RZ ;  /* 0x0000000906001227 */ /* 0x001fe200078e00ff */
[----:B------:R-:W-:-:S03]  /*10a80*/  UIMAD UR5, UR40, UR11, UR5 ;  /* 0x0000000b280572a4 */ /* 0x000fc6000f8e0205 */
[----:B------:R-:W-:Y:S01]  /*10a90*/  ULDC.64 UR10, c[0x0][0xaf0] ;  /* 0x0002bc00000a7ab9 */ /* 0x000fe20000000a00 */
[----:B------:R-:W-:Y:S01]  /*10aa0*/  UIADD3 UR7, UR7, UR5, URZ ;  /* 0x0000000507077290 */ /* 0x000fe2000fffe03f */
[----:B--2---:R-:W-:Y:S01]  /*10ab0*/  IMAD.MOV.U32 R5, RZ, RZ, R6 ;  /* 0x000000ffff057224 */ /* 0x004fe200078e0006 */
        /* <DEDUP_REMOVED lines=10> */
[----:B------:R-:W-:Y:S02]  /*10b60*/  IMAD R7, R8, R7, R6 ;  /* 0x0000000708077224 */ /* 0x000fe400078e0206 */
[----:B------:R-:W-:Y:S01]  /*10b70*/  IMAD.U32 R2, RZ, RZ, UR6 ;  /* 0x00000006ff027e24 */ /* 0x000fe2000f8e00ff */
[----:B------:R-:W-:Y:S01]  /*10b80*/  ULDC.64 UR6, c[0x0][0xad8] ;  /* 0x0002b60000067ab9 */ /* 0x000fe20000000a00 */
[----:B------:R-:W-:Y:S01]  /*10b90*/  IMAD.U32 R3, RZ, RZ, UR5 ;  /* 0x00000005ff037e24 */ /* 0x000fe2000f8e00ff */
[----:B------:R-:W-:Y:S01]  /*10ba0*/  ULDC UR5, c[0x0][0xa88] ;  /* 0x0002a20000057ab9 */ /* 0x000fe20000000800 */
[C---:B------:R-:W-:Y:S01]  /*10bb0*/  IMAD R9, R5.reuse, UR9, R0 ;  /* 0x0000000905097c24 */ /* 0x040fe2000f8e0200 */
[----:B------:R-:W-:Y:S01]  /*10bc0*/  SHF.R.S32.HI R0, RZ, 0x1f, R7 ;  /* 0x0000001fff007819 */ /* 0x000fe20000011407 */
[----:B------:R-:W-:-:S04]  /*10bd0*/  IMAD.WIDE.U32 R2, R5, UR8, R2 ;  /* 0x0000000805027c25 */ /* 0x000fc8000f8e0002 */
[----:B------:R-:W-:Y:S02]  /*10be0*/  IMAD.IADD R3, R3, 0x1, R9 ;  /* 0x0000000103037824 */ /* 0x000fe400078e0209 */
[----:B------:R-:W-:Y:S02]  /*10bf0*/  IMAD R4, R0, UR6, RZ ;  /* 0x0000000600047c24 */ /* 0x000fe4000f8e02ff */
[----:B------:R-:W-:Y:S02]  /*10c00*/  VIADD R6, R203, UR43 ;  /* 0x0000002bcb067c36 */ /* 0x000fe40008000000 */
        /* <DEDUP_REMOVED lines=32> */
.L_x_11083:
[----:B------:R-:W-:Y:S05]  /*10e10*/  BSYNC B1 ;  /* 0x0000000000017941 */ /* 0x000fea0003800000 */
.L_x_11082:
[----:B--2---:R2:W4:Y:S01]  /*10e20*/  SHFL.IDX PT, R0, R5, 0x1, 0x181f ;  /* 0x00381f0005007f89 */ /* 0x00452200000e0000 */
[----:B------:R-:W-:Y:S03]  /*10e30*/  BSSY B1, `(.L_x_11084) ;  /* 0x0000014000017945 */ /* 0x000fe60003800000 */
[----:B-1-3--:R2:W1:Y:S01]  /*10e40*/  SHFL.IDX PT, R2, R4, 0x1, 0x181f ;  /* 0x00381f0004027f89 */ /* 0x00a46200000e0000 */
        /* <DEDUP_REMOVED lines=8> */
[----:B----4-:R-:W-:Y:S02]  /*10ed0*/  @!P4 LEA.HI.X R11, R19, R0, R212, 0x1, P6 ;  /* 0x00000000130bc211 */ /* 0x010fe400030f0cd4 */
        /* <DEDUP_REMOVED lines=9> */
.L_x_11085:
[----:B------:R-:W-:Y:S05]  /*10f70*/  BSYNC B1 ;  /* 0x0000000000017941 */ /* 0x000fea0003800000 */
.L_x_11084:
[----:B----4-:R4:W0:Y:S01]  /*10f80*/  SHFL.IDX PT, R0, R5, 0x2, 0x181f ;  /* 0x00581f0005007f89 */ /* 0x01082200000e0000 */
        /* <DEDUP_REMOVED lines=20> */
.L_x_11087:
[----:B------:R-:W-:Y:S05]  /*110d0*/  BSYNC B1 ;  /* 0x0000000000017941 */ /* 0x000fea0003800000 */
.L_x_11086:
[----:B---3--:R-:W-:Y:S01]  /*110e0*/  VIADD R3, R6, 0x60 ;  /* 0x0000006006037836 */ /* 0x008fe20000000000 */
[----:B0-----:R0:W3:Y:S04]  /*110f0*/  SHFL.IDX PT, R0, R5, 0x3, 0x181f ;  /* 0x00781f0005007f89 */ /* 0x0010e800000e0000 */
[----:B------:R-:W-:Y:S01]  /*11100*/  ISETP.GE.AND P0, PT, R3, R9, PT ;  /* 0x000000090300720c */ /* 0x000fe20003f06270 */
[----:B-1----:R0:W1:-:S12]  /*11110*/  SHFL.IDX PT, R2, R4, 0x3, 0x181f ;  /* 0x00781f0004027f89 */ /* 0x00205800000e0000 */
[----:B0-----:R-:W-:Y:S05]  /*11120*/  @P0 BRA `(.L_x_11079) ;  /* 0x0000000000440947 */ /* 0x001fea0003800000 */
[----:B------:R-:W-:Y:S02]  /*11130*/  ULDC UR5, c[0x0][0xac8] ;  /* 0x0002b20000057ab9 */ /* 0x000fe40000000800 */
[----:B------:R-:W-:Y:S02]  /*11140*/  ISETP.GE.AND P3, PT, R19, UR5, PT ;  /* 0x0000000513007c0c */ /* 0x000fe4000bf66270 */
[----:B------:R-:W-:Y:S02]  /*11150*/  ISETP.GE.AND P2, PT, R200, UR5, PT ;  /* 0x00000005c8007c0c */ /* 0x000fe4000bf46270 */
[----:B------:R-:W-:Y:S02]  /*11160*/  ISETP.GE.AND P1, PT, R23, UR5, PT ;  /* 0x0000000517007c0c */ /* 0x000fe4000bf26270 */
[----:B------:R-:W-:-:S07]  /*11170*/  ISETP.GE.AND P0, PT, R201, UR5, PT ;  /* 0x00000005c9007c0c */ /* 0x000fce000bf06270 */
[-C--:B-12-4-:R-:W-:Y:S02]  /*11180*/  @!P3 LEA R4, P6, R19, R2.reuse, 0x1 ;  /* 0x000000021304b211 */ /* 0x096fe400078c08ff */
[CC--:B------:R-:W-:Y:S02]  /*11190*/  @!P2 LEA R6, P5, R200.reuse, R2.reuse, 0x1 ;  /* 0x00000002c806a211 */ /* 0x0c0fe400078a08ff */
[----:B------:R-:W-:Y:S02]  /*111a0*/  @!P1 LEA R8, P4, R23, R2, 0x1 ;  /* 0x0000000217089211 */ /* 0x000fe400078808ff */
[----:B---3--:R-:W-:Y:S02]  /*111b0*/  @!P3 LEA.HI.X R5, R19, R0, R212, 0x1, P6 ;  /* 0x000000001305b211 */ /* 0x008fe400030f0cd4 */
        /* <DEDUP_REMOVED lines=8> */
.L_x_11079:
[----:B------:R-:W-:Y:S05]  /*11240*/  BSYNC B0 ;  /* 0x0000000000007941 */ /* 0x000fea0003800000 */
.L_x_11071:
[----:B------:R-:W-:Y:S02]  /*11250*/  ULDC UR5, c[0x0][0xc38] ;  /* 0x00030e0000057ab9 */ /* 0x000fe40000000800 */
[----:B------:R-:W-:-:S06]  /*11260*/  UISETP.GE.AND UP0, UPT, UR4, UR5, UPT ;  /* 0x000000050400728c */ /* 0x000fcc000bf06270 */
[----:B------:R-:W-:-:S13]  /*11270*/  PLOP3.LUT P0, PT, PT, PT, UP0, 0x80, 0x0 ;  /* 0x000000000000781c */ /* 0x000fda0003f0f008 */
[----:B------:R-:W-:Y:S05]  /*11280*/  @!P0 BRA `(.L_x_11088) ;  /* 0xfffffef800d88947 */ /* 0x000fea000383ffff */
[----:B------:R-:W-:Y:S05]  /*11290*/  EXIT ;  /* 0x000000000000794d */ /* 0x000fea0003800000 */
.L_x_10990:
        /* <DEDUP_REMOVED lines=26> */
[----:B------:R-:W-:-:S04]  /*11440*/  LOP3.LUT R2, R0, 0x1f8, RZ, 0xc0, !PT ;  /* 0x000001f800027812 */ /* 0x000fc800078ec0ff */
[----:B------:R-:W-:Y:S01]  /*11450*/  LOP3.LUT R3, R2, 0x38, R5, 0x78, !PT ;  /* 0x0000003802037812 */ /* 0x000fe200078e7805 */
[----:B------:R-:W-:Y:S01]  /*11460*/  IMAD.SHL.U32 R2, R4, 0x8, RZ ;  /* 0x0000000804027824 */ /* 0x000fe200078e00ff */
[----:B------:R-:W-:-:S04]  /*11470*/  SHF.R.U32.HI R4, RZ, 0x3, R4 ;  /* 0x00000003ff047819 */ /* 0x000fc80000011604 */
[----:B------:R-:W-:Y:S01]  /*11480*/  LOP3.LUT R3, R3, 0x200, R2, 0xf8, !PT ;  /* 0x0000020003037812 */ /* 0x000fe200078ef802 */
[----:B------:R-:W-:-:S04]  /*11490*/  IMAD.SHL.U32 R2, R5, 0x10, RZ ;  /* 0x0000001005027824 */ /* 0x000fc800078e00ff */
[----:B------:R-:W-:Y:S01]  /*114a0*/  IMAD R3, R3, 0x2, R18 ;  /* 0x0000000203037824 */ /* 0x000fe200078e0212 */
[----:B------:R-:W-:Y:S01]  /*114b0*/  LOP3.LUT R0, R4, 0x70, R2, 0xf8, !PT ;  /* 0x0000007004007812 */ /* 0x000fe200078ef802 */
[----:B------:R-:W-:Y:S02]  /*114c0*/  IMAD.U32 R2, RZ, RZ, UR6 ;  /* 0x00000006ff027e24 */ /* 0x000fe4000f8e00ff */
[----:B------:R-:W-:Y:S01]  /*114d0*/  IMAD.MOV.U32 R0, RZ, RZ, 0x1 ;  /* 0x00000001ff007424 */ /* 0x000fe200078e00ff */
[----:B------:R0:W-:Y:S04]  /*114e0*/  STL [R1+0x10], R3 ;  /* 0x0000100301007387 */ /* 0x0001e80000100800 */
[----:B------:R0:W-:Y:S04]  /*114f0*/  STL [R1+0xc], R2 ;  /* 0x00000c0201007387 */ /* 0x0001e80000100800 */
[----:B------:R0:W-:Y:S04]  /*11500*/  STL [R1+0x18], RZ ;  /* 0x000018ff01007387 */ /* 0x0001e80000100800 */
[----:B------:R0:W-:Y:S02]  /*11510*/  STL [R1+0x4], R0 ;  /* 0x0000040001007387 */ /* 0x0001e40000100800 */
.L_x_11185:
        /* <DEDUP_REMOVED lines=23> */
.L_x_11090:
[----:B------:R-:W-:Y:S01]  /*11690*/  ULDC UR9, c[0x0][0xc54] ;  /* 0x0003150000097ab9 */ /* 0x000fe20000000800 */
[----:B------:R-:W-:Y:S01]  /*116a0*/  UMOV UR6, UR8 ;  /* 0x0000000800067c82 */ /* 0x000fe20008000000 */
[----:B------:R-:W-:-:S11]  /*116b0*/  UISETP.NE.AND UP0, UPT, UR9, 0x1, UPT ;  /* 0x000000010900788c */ /* 0x000fd6000bf05270 */
[----:B------:R-:W-:Y:S02]  /*116c0*/  @UP0 ULDC.64 UR10, c[0x0][0xc58] ;  /* 0x00031600000a0ab9 */ /* 0x000fe40000000a00 */
[----:B------:R-:W-:-:S04]  /*116d0*/  UIMAD.WIDE.U32 UR4, UR8, UR10, URZ ;  /* 0x0000000a080472a5 */ /* 0x000fc8000f8e003f */
[----:B------:R-:W-:-:S04]  /*116e0*/  @UP0 USHF.R.U32.HI UR6, URZ, UR11, UR5 ;  /* 0x0000000b3f060299 */ /* 0x000fc80008011605 */
[----:B------:R-:W-:-:S12]  /*116f0*/  UIMAD UR4, UR6, UR9, URZ ;  /* 0x00000009060472a4 */ /* 0x000fd8000f8e023f */
.L_x_11091:
        /* <DEDUP_REMOVED lines=48> */
.L_x_11093:
[----:B------:R-:W-:-:S11]  /*11a00*/  UISETP.NE.AND UP0, UPT, UR5, 0x1, UPT ;  /* 0x000000010500788c */ /* 0x000fd6000bf05270 */
[----:B------:R-:W-:Y:S02]  /*11a10*/  @UP0 ULDC.64 UR12, c[0x0][0x9e8] ;  /* 0x00027a00000c0ab9 */ /* 0x000fe40000000a00 */
[----:B------:R-:W-:-:S04]  /*11a20*/  UIMAD.WIDE.U32 UR8, UR10, UR12, URZ ;  /* 0x0000000c0a0872a5 */ /* 0x000fc8000f8e003f */
[----:B------:R-:W-:-:S12]  /*11a30*/  @UP0 USHF.R.U32.HI UR10, URZ, UR13, UR9 ;  /* 0x0000000d3f0a0299 */ /* 0x000fd80008011609 */
.L_x_11094:
[----:B------:R-:W-:-:S04]  /*11a40*/  UIMAD UR10, UR10, UR5, UR5 ;  /* 0x000000050a0a72a4 */ /* 0x000fc8000f8e0205 */
[----:B------:R-:W-:-:S04]  /*11a50*/  UISETP.LT.AND UP0, UPT, UR4, UR10, UPT ;  /* 0x0000000a0400728c */ /* 0x000fc8000bf01270 */
[----:B------:R-:W-:-:S12]  /*11a60*/  USEL UR4, UR4, UR10, UP0 ;  /* 0x0000000a04047287 */ /* 0x000fd80008000000 */
.L_x_11092:
        /* <DEDUP_REMOVED lines=31> */
.L_x_11096:
[----:B------:R-:W-:-:S11]  /*11c60*/  UISETP.NE.AND UP0, UPT, UR5, 0x1, UPT ;  /* 0x000000010500788c */ /* 0x000fd6000bf05270 */
[----:B------:R-:W-:Y:S02]  /*11c70*/  @UP0 ULDC.64 UR10, c[0x0][0x9e8] ;  /* 0x00027a00000a0ab9 */ /* 0x000fe40000000a00 */
[----:B------:R-:W-:-:S04]  /*11c80*/  UIMAD.WIDE.U32 UR6, UR4, UR10, URZ ;  /* 0x0000000a040672a5 */ /* 0x000fc8000f8e003f */
[----:B------:R-:W-:-:S12]  /*11c90*/  @UP0 USHF.R.U32.HI UR4, URZ, UR11, UR7 ;  /* 0x0000000b3f040299 */ /* 0x000fd80008011607 */
.L_x_11097:
[----:B------:R-:W-:-:S04]  /*11ca0*/  UIMAD UR4, UR4, UR5, URZ ;  /* 0x00000005040472a4 */ /* 0x000fc8000f8e023f */
[----:B------:R-:W-:-:S04]  /*11cb0*/  UISETP.LT.AND UP0, UPT, UR8, UR4, UPT ;  /* 0x000000040800728c */ /* 0x000fc8000bf01270 */
[----:B------:R-:W-:-:S12]  /*11cc0*/  USEL UR8, UR8, UR4, !UP0 ;  /* 0x0000000408087287 */ /* 0x000fd8000c000000 */
.L_x_11095:
        /* <DEDUP_REMOVED lines=27> */
.L_x_11099:
        /* <DEDUP_REMOVED lines=20> */
.L_x_11102:
[----:B------:R-:W-:Y:S05]  /*11fc0*/  BSYNC B6 ;  /* 0x0000000000067941 */ /* 0x000fea0003800000 */
.L_x_11101:
        /* <DEDUP_REMOVED lines=20> */
.L_x_11105:
        /* <DEDUP_REMOVED lines=15> */
.L_x_11104:
[----:B------:R-:W-:Y:S05]  /*12200*/  BSYNC B6 ;  /* 0x0000000000067941 */ /* 0x000fea0003800000 */
.L_x_11103:
        /* <DEDUP_REMOVED lines=27> */
.L_x_11200:
        /* <DEDUP_REMOVED lines=9> */
.L_x_11203:
[----:B------:R-:W-:Y:S05]  /*12450*/  @!P6 BRA `(.L_x_11107) ;  /* 0x0000000000e0e947 */ /* 0x000fea0003800000 */
[----:B------:R-:W-:Y:S01]  /*12460*/  IMAD.MOV.U32 R16, RZ, RZ, R7 ;  /* 0x000000ffff107224 */ /* 0x000fe200078e0007 */
[----:B------:R-:W-:Y:S06]  /*12470*/  @!P1 BRA `(.L_x_11109) ;  /* 0x00000000004c9947 */ /* 0x000fec0003800000 */
[----:B------:R-:W-:Y:S01]  /*12480*/  IMAD.MOV.U32 R9, RZ, RZ, R0 ;  /* 0x000000ffff097224 */ /* 0x000fe200078e0000 */
[----:B------:R-:W-:Y:S01]  /*12490*/  ULDC.64 UR4, c[0x0][0x428] ;  /* 0x00010a0000047ab9 */ /* 0x000fe20000000a00 */
[----:B------:R-:W2:Y:S02]  /*124a0*/  LDC R0, c[0x0][0x43c] ;  /* 0x00010f00ff007b82 */ /* 0x000ea40000000800 */
[----:B--2---:R-:W-:-:S13]  /*124b0*/  ISETP.NE.AND P0, PT, R0, 0x1, PT ;  /* 0x000000010000780c */ /* 0x004fda0003f05270 */
[----:B-1----:R-:W1:Y:S02]  /*124c0*/  @P0 LDC.64 R4, c[0x0][0x440] ;  /* 0x00011000ff040b82 */ /* 0x002e640000000a00 */
[----:B-1----:R-:W-:-:S04]  /*124d0*/  @P0 IMAD.HI.U32 R6, R9, R4, RZ ;  /* 0x0000000409060227 */ /* 0x002fc800078e00ff */
[----:B------:R-:W-:Y:S01]  /*124e0*/  IMAD.MOV.U32 R4, RZ, RZ, R9 ;  /* 0x000000ffff047224 */ /* 0x000fe200078e0009 */
[----:B------:R-:W-:-:S05]  /*124f0*/  @P0 SHF.R.U32.HI R4, RZ, R5, R6 ;  /* 0x00000005ff040219 */ /* 0x000fca0000011606 */
[----:B------:R-:W-:-:S04]  /*12500*/  IMAD.MOV R5, RZ, RZ, -R4 ;  /* 0x000000ffff057224 */ /* 0x000fc800078e0a04 */
[----:B------:R-:W-:Y:S01]  /*12510*/  IMAD R9, R0, R5, R9 ;  /* 0x0000000500097224 */ /* 0x000fe200078e0209 */
[----:B------:R-:W-:Y:S01]  /*12520*/  SHF.R.S32.HI R5, RZ, 0x1f, R4 ;  /* 0x0000001fff057819 */ /* 0x000fe20000011404 */
[----:B------:R-:W-:-:S03]  /*12530*/  IMAD R0, R8, UR4, RZ ;  /* 0x0000000408007c24 */ /* 0x000fc6000f8e02ff */
[----:B------:R2:W-:Y:S01]  /*12540*/  STL [R1+0x14], R9 ;  /* 0x0000140901007387 */ /* 0x0005e20000100800 */
[----:B------:R-:W-:-:S04]  /*12550*/  IMAD.WIDE.U32 R4, R7, UR4, R4 ;  /* 0x0000000407047c25 */ /* 0x000fc8000f8e0004 */
[----:B------:R-:W-:Y:S01]  /*12560*/  IMAD R0, R7, UR5, R0 ;  /* 0x0000000507007c24 */ /* 0x000fe2000f8e0200 */
[----:B------:R-:W-:-:S03]  /*12570*/  LEA R2, P0, R4, R2, 0x2 ;  /* 0x0000000204027211 */ /* 0x000fc600078010ff */
[----:B------:R-:W-:-:S05]  /*12580*/  IMAD.IADD R0, R5, 0x1, R0 ;  /* 0x0000000105007824 */ /* 0x000fca00078e0200 */
[----:B------:R-:W-:-:S05]  /*12590*/  LEA.HI.X R3, R4, R3, R0, 0x2, P0 ;  /* 0x0000000304037211 */ /* 0x000fca00000f1400 */
[----:B------:R2:W5:Y:S02]  /*125a0*/  LDG.E R16, desc[UR46][R2.64] ;  /* 0x0000002e02107981 */ /* 0x000564000c1e1900 */
.L_x_11109:
[----:B------:R-:W3:Y:S01]  /*125b0*/  LDL R0, [R1+0x4] ;  /* 0x0000040001007983 */ /* 0x000ee20000100800 */
[----:B--2---:R-:W-:Y:S01]  /*125c0*/  IMAD R3, R19, 0x8, R18 ;  /* 0x0000000813037824 */ /* 0x004fe200078e0212 */
[----:B0-----:R-:W0:Y:S02]  /*125d0*/  S2R R7, SR_TID.X ;  /* 0x0000000000077919 */ /* 0x001e240000002100 */
[----:B0-----:R-:W-:-:S04]  /*125e0*/  LOP3.LUT R7, R7, 0x7f, RZ, 0xc0, !PT ;  /* 0x0000007f07077812 */ /* 0x001fc800078ec0ff */
[----:B------:R-:W-:Y:S02]  /*125f0*/  ISETP.NE.AND P1, PT, R7, RZ, PT ;  /* 0x000000ff0700720c */ /* 0x000fe40003f25270 */
[----:B---3--:R-:W-:-:S04]  /*12600*/  SHF.L.U32 R0, R0, 0x1f, RZ ;  /* 0x0000001f00007819 */ /* 0x008fc800000006ff */
[----:B------:R-:W0:Y:S02]  /*12610*/  SYNCS.PHASECHK.TRANS64.TRYWAIT P0, [R3+URZ+0x22840], R0 ;  /* 0x02284000030075a7 */ /* 0x000e24000800017f */
[----:B0-----:R-:W-:Y:S05]  /*12620*/  @!P0 BRA `(.L_x_11110) ;  /* 0x0000003800ec8947 */ /* 0x001fea0003800000 */
.L_x_11204:
        /* <DEDUP_REMOVED lines=8> */
.L_x_11111:
        /* <DEDUP_REMOVED lines=11> */
[----:B------:R-:W-:-:S04]  /*12760*/  LOP3.LUT R17, R17, 0xfffffffd, RZ, 0xc0, !PT ;  /* 0xfffffffd11117812 */ /* 0x000fc800078ec0ff */
[----:B------:R-:W-:-:S04]  /*12770*/  UIADD3 UR33, UR33, 0x22830, URZ ;  /* 0x0002283021217890 */ /* 0x000fc8000fffe03f */
[----:B------:R-:W-:Y:S02]  /*12780*/  UIADD3 UR32, UR32, 0x1c400, URZ ;  /* 0x0001c40020207890 */ /* 0x000fe4000fffe03f */
[----:B------:R-:W-:Y:S02]  /*12790*/  @P0 LOP3.LUT R17, R17, 0x2, RZ, 0xfc, !PT ;  /* 0x0000000211110812 */ /* 0x000fe400078efcff */
[----:B--2---:R-:W-:-:S13]  /*127a0*/  R2UR UR35, R2 ;  /* 0x00000000022372ca */ /* 0x004fda00000e0000 */
[----:B------:R-:W-:-:S09]  /*127b0*/  UIMAD UR35, UR35, 0x60, URZ ;  /* 0x00000060232378a4 */ /* 0x000fd2000f8e023f */
[----:B------:R2:W-:Y:S02]  /*127c0*/  UTMALDG.4D [UR32], [UR4], desc[UR6] ;  /* 0x00000620040075b4 */ /* 0x0005e40008019000 */
[----:B--2---:R-:W-:Y:S01]  /*127d0*/  NOP ;  /* 0x0000000000007918 */ /* 0x004fe20000000000 */
.L_x_11107:
[----:B------:R-:W-:Y:S01]  /*127e0*/  VIADD R0, R18, 0x18400 ;  /* 0x0001840012007836 */ /* 0x000fe20000000000 */
        /* <DEDUP_REMOVED lines=21> */
.L_x_11113:
[----:B------:R-:W-:Y:S05]  /*12940*/  BSYNC B6 ;  /* 0x0000000000067941 */ /* 0x000fea0003800000 */
.L_x_11112:
[----:B------:R2:W5:Y:S01]  /*12950*/  LDL R10, [R1+0x10] ;  /* 0x00001000010a7983 */ /* 0x0005620000100800 */
[----:B0-----:R-:W0:Y:S01]  /*12960*/  LDC R7, c[0x0][0x448] ;  /* 0x00011200ff077b82 */ /* 0x001e220000000800 */
[----:B------:R-:W3:Y:S01]  /*12970*/  S2R R2, SR_TID.X ;  /* 0x0000000000027919 */ /* 0x000ee20000002100 */
[----:B------:R-:W-:Y:S01]  /*12980*/  USHF.R.S32.HI UR4, URZ, 0x1f, UR36 ;  /* 0x0000001f3f047899 */ /* 0x000fe20008011424 */
[----:B------:R-:W-:Y:S01]  /*12990*/  ULDC.64 UR8, c[0x0][0x2d8] ;  /* 0x0000b60000087ab9 */ /* 0x000fe20000000a00 */
[----:B0-----:R-:W-:Y:S02]  /*129a0*/  ISETP.NE.AND P0, PT, R7, 0x1, PT ;  /* 0x000000010700780c */ /* 0x001fe40003f05270 */
[C---:B---3--:R-:W-:Y:S01]  /*129b0*/  LOP3.LUT R0, R2.reuse, 0x7f, RZ, 0xc0, !PT ;  /* 0x0000007f02007812 */ /* 0x048fe200078ec0ff */
[----:B------:R-:W-:-:S10]  /*129c0*/  IMAD.SHL.U32 R2, R2, 0x10, RZ ;  /* 0x0000001002027824 */ /* 0x000fd400078e00ff */
[----:B------:R-:W0:Y:S01]  /*129d0*/  @P0 LDC R3, c[0x0][0x44c] ;  /* 0x00011300ff030b82 */ /* 0x000e220000000800 */
[----:B------:R-:W-:-:S04]  /*129e0*/  SHF.R.U32.HI R0, RZ, 0x3, R0 ;  /* 0x00000003ff007819 */ /* 0x000fc80000011600 */
[----:B------:R-:W-:-:S03]  /*129f0*/  LOP3.LUT R2, R0, 0x70, R2, 0xf8, !PT ;  /* 0x0000007000027812 */ /* 0x000fc600078ef802 */
[----:B------:R-:W3:Y:S01]  /*12a00*/  @P0 LDC R0, c[0x0][0x450] ;  /* 0x00011400ff000b82 */ /* 0x000ee20000000800 */
[----:B------:R-:W-:Y:S01]  /*12a10*/  UIMAD UR6, UR4, UR8, URZ ;  /* 0x00000008040672a4 */ /* 0x000fe2000f8e023f */
[----:B------:R-:W-:Y:S01]  /*12a20*/  VIADD R2, R2, UR40 ;  /* 0x0000002802027c36 */ /* 0x000fe20008000000 */
[----:B------:R-:W-:Y:S02]  /*12a30*/  UIMAD.WIDE.U32 UR4, UR36, UR8, URZ ;  /* 0x00000008240472a5 */ /* 0x000fe4000f8e003f */
[----:B------:R-:W-:Y:S01]  /*12a40*/  UIMAD UR6, UR36, UR9, UR6 ;  /* 0x00000009240672a4 */ /* 0x000fe2000f8e0206 */
[----:B------:R-:W-:Y:S01]  /*12a50*/  IMAD.MOV.U32 R6, RZ, RZ, R2 ;  /* 0x000000ffff067224 */ /* 0x000fe200078e0002 */
[----:B------:R-:W-:Y:S02]  /*12a60*/  USHF.R.S32.HI UR7, URZ, 0x1f, UR43 ;  /* 0x0000001f3f077899 */ /* 0x000fe4000801142b */
[----:B------:R-:W-:Y:S01]  /*12a70*/  UIADD3 UR5, UR5, UR6, URZ ;  /* 0x0000000605057290 */ /* 0x000fe2000fffe03f */
[----:B------:R-:W-:Y:S01]  /*12a80*/  ULDC.64 UR8, c[0x0][0x2e0] ;  /* 0x0000b80000087ab9 */ /* 0x000fe20000000a00 */
[----:B0-----:R-:W-:-:S02]  /*12a90*/  @P0 IMAD.HI.U32 R3, R2, R3, RZ ;  /* 0x0000000302030227 */ /* 0x001fc400078e00ff */
[----:B------:R-:W-:Y:S01]  /*12aa0*/  UIMAD.WIDE.U32 UR4, UR43, UR8, UR4 ;  /* 0x000000082b0472a5 */ /* 0x000fe2000f8e0004 */
[----:B------:R-:W0:Y:S01]  /*12ab0*/  S2R R9, SR_TID.X ;  /* 0x0000000000097919 */ /* 0x000e220000002100 */
[----:B------:R-:W-:Y:S01]  /*12ac0*/  UIMAD UR6, UR7, UR8, URZ ;  /* 0x00000008070672a4 */ /* 0x000fe2000f8e023f */
[----:B---3--:R-:W-:-:S03]  /*12ad0*/  @P0 SHF.R.U32.HI R6, RZ, R0, R3 ;  /* 0x00000000ff060219 */ /* 0x008fc60000011603 */
[----:B------:R-:W-:Y:S01]  /*12ae0*/  UIMAD UR6, UR43, UR9, UR6 ;  /* 0x000000092b0672a4 */ /* 0x000fe2000f8e0206 */
[----:B-1----:R-:W-:Y:S02]  /*12af0*/  IMAD.U32 R4, RZ, RZ, UR4 ;  /* 0x00000004ff047e24 */ /* 0x002fe4000f8e00ff */
        /* <DEDUP_REMOVED lines=30> */
[----:B------:R-:W1:Y:S01]  /*12ce0*/  S2R R8, SR_TID.X ;  /* 0x0000000000087919 */ /* 0x000e620000002100 */
[----:B------:R-:W2:Y:S04]  /*12cf0*/  SHFL.IDX PT, R6, R0, RZ, 0x181f ;  /* 0x00181fff00067589 */ /* 0x000ea800000e0000 */
[----:B------:R-:W-:Y:S04]  /*12d00*/  SHFL.IDX PT, R9, R0, 0x1, 0x181f ;  /* 0x00381f0000097f89 */ /* 0x000fe800000e0000 */
[----:B------:R-:W-:Y:S01]  /*12d10*/  SHFL.IDX PT, R14, R0, 0x7, 0x181f ;  /* 0x00f81f00000e7f89 */ /* 0x000fe200000e0000 */
[----:B0-----:R-:W-:-:S04]  /*12d20*/  LOP3.LUT R5, R5, 0x7f, RZ, 0xc0, !PT ;  /* 0x0000007f05057812 */ /* 0x001fc800078ec0ff */
[----:B------:R-:W-:Y:S01]  /*12d30*/  SHF.R.U32.HI R5, RZ, 0x3, R5 ;  /* 0x00000003ff057819 */ /* 0x000fe20000011605 */
[----:B-1----:R-:W-:Y:S02]  /*12d40*/  IMAD.SHL.U32 R11, R8, 0x8, RZ ;  /* 0x00000008080b7824 */ /* 0x002fe400078e00ff */
[----:B------:R-:W-:Y:S02]  /*12d50*/  SHFL.IDX PT, R8, R4, 0x1, 0x181f ;  /* 0x00381f0004087f89 */ /* 0x000fe400000e0000 */
[----:B------:R-:W-:Y:S01]  /*12d60*/  VIADD R2, R5, UR40 ;  /* 0x0000002805027c36 */ /* 0x000fe20008000000 */
[----:B------:R-:W-:-:S03]  /*12d70*/  LOP3.LUT R11, R11, 0x38, RZ, 0xc0, !PT ;  /* 0x000000380b0b7812 */ /* 0x000fc600078ec0ff */
[C---:B------:R-:W-:Y:S01]  /*12d80*/  VIADD R5, R2.reuse, 0x10 ;  /* 0x0000001002057836 */ /* 0x040fe20000000000 */
[----:B------:R-:W-:-:S04]  /*12d90*/  ISETP.GE.AND P3, PT, R2, R3, PT ;  /* 0x000000030200720c */ /* 0x000fc80003f66270 */
[----:B------:R-:W-:Y:S02]  /*12da0*/  ISETP.GE.AND P1, PT, R5, R3, PT ;  /* 0x000000030500720c */ /* 0x000fe40003f26270 */
[----:B------:R-:W0:Y:S07]  /*12db0*/  SHFL.IDX PT, R5, R4, RZ, 0x181f ;  /* 0x00181fff04057589 */ /* 0x000e2e00000e0000 */
[----:B--2---:R-:W-:-:S05]  /*12dc0*/  @!P3 LEA R6, P2, R11, R6, 0x1 ;  /* 0x000000060b06b211 */ /* 0x004fca00078408ff */
[----:B0-----:R-:W-:-:S04]  /*12dd0*/  @!P3 IMAD.X R5, RZ, RZ, R5, P2 ;  /* 0x000000ffff05b224 */ /* 0x001fc800010e0605 */
[----:B------:R-:W-:Y:S02]  /*12de0*/  @!P3 IMAD.MOV.U32 R7, RZ, RZ, R5 ;  /* 0x000000ffff07b224 */ /* 0x000fe400078e0005 */
[----:B------:R-:W-:-:S03]  /*12df0*/  VIADD R5, R2, 0x20 ;  /* 0x0000002002057836 */ /* 0x000fc60000000000 */
[----:B-----5:R0:W-:Y:S02]  /*12e00*/  @!P3 LDGSTS.E.BYPASS.LTC128B.128 [R10+0x18400], desc[UR46][R6.64], !P0 ;  /* 0x18400000060abfae */ /* 0x0201e4000c101d6e */
[----:B0-----:R-:W-:-:S05]  /*12e10*/  @!P1 LEA R6, P2, R11, R9, 0x1 ;  /* 0x000000090b069211 */ /* 0x001fca00078408ff */
[----:B------:R-:W-:-:S05]  /*12e20*/  @!P1 IMAD.X R7, RZ, RZ, R8, P2 ;  /* 0x000000ffff079224 */ /* 0x000fca00010e0608 */
        /* <DEDUP_REMOVED lines=8> */
[----:B------:R0:W-:Y:S02]  /*12eb0*/  @!P1 LDGSTS.E.BYPASS.LTC128B.128 [R10+0x19400], desc[UR46][R6.64], !P0 ;  /* 0x19400000060a9fae */ /* 0x0001e4000c101d6e */
        /* <DEDUP_REMOVED lines=26> */
[----:B------:R-:W-:Y:S04]  /*13060*/  SHFL.IDX PT, R4, R4, 0x7, 0x181f ;  /* 0x00f81f0004047f89 */ /* 0x000fe800000e0000 */
[----:B0-----:R-:W0:Y:S03]  /*13070*/  SHFL.IDX PT, R6, R0, 0x6, 0x181f ;  /* 0x00d81f0000067f89 */ /* 0x001e2600000e0000 */
[----:B0-----:R-:W-:-:S05]  /*13080*/  @!P1 LEA R6, P2, R11, R6, 0x1 ;  /* 0x000000060b069211 */ /* 0x001fca00078408ff */
[----:B------:R-:W-:-:S04]  /*13090*/  @!P1 IMAD.X R5, RZ, RZ, R5, P2 ;  /* 0x000000ffff059224 */ /* 0x000fc800010e0605 */
[----:B------:R-:W-:-:S05]  /*130a0*/  @!P1 IMAD.MOV.U32 R7, RZ, RZ, R5 ;  /* 0x000000ffff079224 */ /* 0x000fca00078e0005 */
[----:B------:R0:W-:Y:S02]  /*130b0*/  @!P1 LDGSTS.E.BYPASS.LTC128B.128 [R10+0x1b400], desc[UR46][R6.64], !P0 ;  /* 0x1b400000060a9fae */ /* 0x0001e4000c101d6e */
.L_x_11221:
[----:B------:R-:W1:Y:S01]  /*130c0*/  S2R R0, SR_TID.X ;  /* 0x0000000000007919 */ /* 0x000e620000002100 */
[----:B------:R-:W-:-:S05]  /*130d0*/  VIADD R2, R2, 0x70 ;  /* 0x0000007002027836 */ /* 0x000fca0000000000 */
[----:B------:R-:W-:Y:S01]  /*130e0*/  ISETP.GE.AND P1, PT, R2, R3, PT ;  /* 0x000000030200720c */ /* 0x000fe20003f26270 */
[----:B-1----:R-:W-:-:S05]  /*130f0*/  IMAD.SHL.U32 R0, R0, 0x8, RZ ;  /* 0x0000000800007824 */ /* 0x002fca00078e00ff */
[----:B------:R-:W-:-:S07]  /*13100*/  LOP3.LUT R0, R0, 0x38, RZ, 0xc0, !PT ;  /* 0x0000003800007812 */ /* 0x000fce00078ec0ff */
        /* <DEDUP_REMOVED lines=8> */
.L_x_11115:
        /* <DEDUP_REMOVED lines=18> */
.L_x_11222:
[----:B------:R-:W-:Y:S05]  /*132b0*/  BSYNC B0 ;  /* 0x0000000000007941 */ /* 0x000fea0003800000 */
.L_x_11116:
[----:B------:R-:W-:Y:S01]  /*132c0*/  LOP3.LUT P0, RZ, R17, 0x2, RZ, 0xc0, !PT ;  /* 0x0000000211ff7812 */ /* 0x000fe2000780c0ff */
[----:B------:R-:W-:-:S12]  /*132d0*/  BSSY B0, `(.L_x_11118) ;  /* 0x0000058000007945 */ /* 0x000fd80003800000 */
[----:B------:R-:W-:Y:S05]  /*132e0*/  @!P0 BRA `(.L_x_11119) ;  /* 0x0000000400588947 */ /* 0x000fea0003800000 */
[----:B------:R-:W1:Y:S01]  /*132f0*/  LDL R4, [R1+0x4] ;  /* 0x0000040001047983 */ /* 0x000e620000100800 */
[----:B------:R-:W2:Y:S02]  /*13300*/  S2R R0, SR_TID.X ;  /* 0x0000000000007919 */ /* 0x000ea40000002100 */
[----:B--2---:R-:W-:Y:S01]  /*13310*/  LOP3.LUT R2, R0, 0x7f, RZ, 0xc0, !PT ;  /* 0x0000007f00027812 */ /* 0x004fe200078ec0ff */
[----:B------:R-:W-:Y:S01]  /*13320*/  IMAD R0, R19, 0x8, R18 ;  /* 0x0000000813007824 */ /* 0x000fe200078e0212 */
[----:B------:R-:W-:Y:S02]  /*13330*/  BSSY B1, `(.L_x_11120) ;  /* 0x0000005000017945 */ /* 0x000fe40003800000 */
[----:B------:R-:W-:Y:S02]  /*13340*/  ISETP.NE.AND P1, PT, R2, RZ, PT ;  /* 0x000000ff0200720c */ /* 0x000fe40003f25270 */
[----:B-1----:R-:W-:-:S04]  /*13350*/  SHF.L.U32 R3, R4, 0x1f, RZ ;  /* 0x0000001f04037819 */ /* 0x002fc800000006ff */
[----:B------:R-:W1:Y:S02]  /*13360*/  SYNCS.PHASECHK.TRANS64.TRYWAIT P0, [R0+URZ+0x22860], R3 ;  /* 0x02286003000075a7 */ /* 0x000e64000800017f */
[----:B-1----:R-:W-:Y:S05]  /*13370*/  @!P0 BRA `(.L_x_11121) ;  /* 0x0000003800488947 */ /* 0x002fea0003800000 */
.L_x_11223:
[----:B------:R-:W-:Y:S05]  /*13380*/  BSYNC B1 ;  /* 0x0000000000017941 */ /* 0x000fea0003800000 */
.L_x_11120:
        /* <DEDUP_REMOVED lines=9> */
.L_x_11123:
[----:B------:R-:W-:Y:S05]  /*13420*/  BSYNC B1 ;  /* 0x0000000000017941 */ /* 0x000fea0003800000 */
.L_x_11122:
[----:B------:R-:W2:Y:S01]  /*13430*/  LDL.LU R2, [R1+0x14] ;  /* 0x0000140001027983 */ /* 0x000ea20000300800 */
[----:B-1----:R-:W-:Y:S01]  /*13440*/  IMAD R3, R19, 0xc000, R18 ;  /* 0x0000c00013037824 */ /* 0x002fe200078e0212 */
[----:B------:R-:W-:Y:S01]  /*13450*/  UIADD3 UR4, UP0, UR44, 0x470, URZ ;  /* 0x000004702c047890 */ /* 0x000fe2000ff1e03f */
[----:B------:R-:W-:Y:S01]  /*13460*/  PLOP3.LUT P0, PT, PT, PT, PT, 0x80, 0x0 ;  /* 0x000000000000781c */ /* 0x000fe20003f0f070 */
[----:B------:R-:W-:Y:S01]  /*13470*/  VIADD R0, R0, 0x22850 ;  /* 0x0002285000007836 */ /* 0x000fe20000000000 */
[----:B------:R-:W-:Y:S01]  /*13480*/  UMOV UR6, 0x0 ;  /* 0x0000000000067882 */ /* 0x000fe20000000000 */
[----:B------:R-:W-:Y:S01]  /*13490*/  VIADD R4, R3, 0x400 ;  /* 0x0000040003047836 */ /* 0x000fe20000000000 */
[----:B------:R-:W-:Y:S01]  /*134a0*/  UIADD3.X UR5, URZ, UR45, URZ, UP0, !UPT ;  /* 0x0000002d3f057290 */ /* 0x000fe200087fe43f */
[----:B------:R-:W-:Y:S01]  /*134b0*/  UMOV UR7, 0x14f00000 ;  /* 0x14f0000000077882 */ /* 0x000fe20000000000 */
[----:B------:R-:W-:Y:S01]  /*134c0*/  UMOV UR10, URZ ;  /* 0x0000003f000a7c82 */ /* 0x000fe20008000000 */
[----:B--2---:R-:W-:-:S09]  /*134d0*/  IMAD R2, R2, 0x60, RZ ;  /* 0x0000006002027824 */ /* 0x004fd200078e02ff */
.L_x_11124:
        /* <DEDUP_REMOVED lines=15> */
.L_x_11125:
        /* <DEDUP_REMOVED lines=15> */
.L_x_11126:
        /* <DEDUP_REMOVED lines=15> */
.L_x_11127:
        /* <DEDUP_REMOVED lines=10> */
.L_x_11119:
[----:B------:R-:W-:Y:S05]  /*13850*/  BSYNC B0 ;  /* 0x0000000000007941 */ /* 0x000fea0003800000 */
.L_x_11118:
[----:B------:R-:W-:-:S04]  /*13860*/  UIADD3 UR4, UR39, -0x2, URZ ;  /* 0xfffffffe27047890 */ /* 0x000fc8000fffe03f */
[----:B------:R-:W-:-:S06]  /*13870*/  UISETP.GE.AND UP0, UPT, UR4, UR38, UPT ;  /* 0x000000260400728c */ /* 0x000fcc000bf06270 */
[----:B------:R-:W-:-:S13]  /*13880*/  PLOP3.LUT P0, PT, PT, PT, UP0, 0x80, 0x0 ;  /* 0x000000000000781c */ /* 0x000fda0003f0f008 */
[----:B------:R-:W-:Y:S05]  /*13890*/  @!P0 BRA `(.L_x_11128) ;  /* 0x0000001c00808947 */ /* 0x000fea0003800000 */
[----:B-1----:R-:W-:Y:S01]  /*138a0*/  IMAD R3, RZ, RZ, -UR39 ;  /* 0x80000027ff037e24 */ /* 0x002fe2000f8e02ff */
[----:B0-----:R-:W-:-:S04]  /*138b0*/  LOP3.LUT R6, RZ, UR38, RZ, 0x33, !PT ;  /* 0x00000026ff067c12 */ /* 0x001fc8000f8e33ff */
        /* <DEDUP_REMOVED lines=20> */
[----:B------:R-:W3:Y:S01]  /*13a00*/  LDL R9, [R1] ;  /* 0x0000000001097983 */ /* 0x000ee20000100800 */
        /* <DEDUP_REMOVED lines=17> */
.L_x_11132:
        /* <DEDUP_REMOVED lines=8> */
.L_x_11224:
[----:B------:R-:W-:Y:S05]  /*13ba0*/  BSYNC B1 ;  /* 0x0000000000017941 */ /* 0x000fea0003800000 */
.L_x_11133:
        /* <DEDUP_REMOVED lines=9> */
.L_x_11136:
[----:B------:R-:W-:Y:S05]  /*13c40*/  BSYNC B1 ;  /* 0x0000000000017941 */ /* 0x000fea0003800000 */
.L_x_11135:
[----:B------:R-:W-:Y:S01]  /*13c50*/  IMAD.MOV.U32 R7, RZ, RZ, RZ ;  /* 0x000000ffff077224 */ /* 0x000fe200078e00ff */
[----:B------:R-:W-:Y:S01]  /*13c60*/  UIADD3 UR4, UP0, UR44, 0x370, URZ ;  /* 0x000003702c047890 */ /* 0x000fe2000ff1e03f */
[----:B------:R-:W-:Y:S01]  /*13c70*/  IMAD R3, R19, 0x3000, R18 ;  /* 0x0000300013037824 */ /* 0x000fe200078e0212 */
[----:B------:R-:W-:Y:S01]  /*13c80*/  PLOP3.LUT P0, PT, PT, PT, PT, 0x80, 0x0 ;  /* 0x000000000000781c */ /* 0x000fe20003f0f070 */
[----:B------:R-:W-:Y:S01]  /*13c90*/  IMAD R5, R0, 0x60, RZ ;  /* 0x0000006000057824 */ /* 0x000fe200078e02ff */
[----:B------:R-:W-:Y:S01]  /*13ca0*/  R2UR UR10, R7 ;  /* 0x00000000070a72ca */ /* 0x000fe200000e0000 */
[----:B------:R-:W-:Y:S01]  /*13cb0*/  VIADD R0, R3, 0x1c400 ;  /* 0x0001c40003007836 */ /* 0x000fe20000000000 */
[----:B------:R-:W-:Y:S01]  /*13cc0*/  UIADD3.X UR5, URZ, UR45, URZ, UP0, !UPT ;  /* 0x0000002d3f057290 */ /* 0x000fe200087fe43f */
[----:B------:R-:W-:Y:S01]  /*13cd0*/  VIADD R3, R4, 0x22830 ;  /* 0x0002283004037836 */ /* 0x000fe20000000000 */
[----:B------:R-:W-:Y:S01]  /*13ce0*/  UMOV UR6, 0x0 ;  /* 0x0000000000067882 */ /* 0x000fe20000000000 */
[----:B------:R-:W-:-:S10]  /*13cf0*/  UMOV UR7, 0x14f00000 ;  /* 0x14f0000000077882 */ /* 0x000fd40000000000 */
.L_x_11137:
        /* <DEDUP_REMOVED lines=13> */
.L_x_11225:
[----:B------:R-:W-:Y:S05]  /*13dd0*/  BSYNC B1 ;  /* 0x0000000000017941 */ /* 0x000fea0003800000 */
.L_x_11138:
        /* <DEDUP_REMOVED lines=11> */
.L_x_11141:
[----:B------:R-:W-:Y:S05]  /*13e90*/  BSYNC B1 ;  /* 0x0000000000017941 */ /* 0x000fea0003800000 */
.L_x_11140:
        /* <DEDUP_REMOVED lines=9> */
.L_x_11142:
        /* <DEDUP_REMOVED lines=15> */
.L_x_11143:
        /* <DEDUP_REMOVED lines=15> */
.L_x_11144:
        /* <DEDUP_REMOVED lines=15> */
.L_x_11145:
        /* <DEDUP_REMOVED lines=10> */
.L_x_11131:
[----:B------:R-:W-:Y:S05]  /*142a0*/  BSYNC B0 ;  /* 0x0000000000007941 */ /* 0x000fea0003800000 */
.L_x_11130:
[----:B------:R-:W-:-:S06]  /*142b0*/  UIADD3 UR4, UR39, -0x3, URZ ;  /* 0xfffffffd27047890 */ /* 0x000fcc000fffe03f */
[----:B------:R-:W-:-:S07]  /*142c0*/  IMAD.U32 R0, RZ, RZ, UR4 ;  /* 0x00000004ff007e24 */ /* 0x000fce000f8e00ff */
.L_x_11129:
[----:B------:R-:W-:Y:S01]  /*142d0*/  ULOP3.LUT UR4, URZ, UR39, URZ, 0x33, !UPT ;  /* 0x000000273f047292 */ /* 0x000fe2000f8e333f */
[----:B------:R-:W-:Y:S01]  /*142e0*/  VIADD R6, R6, 0xfffffffe ;  /* 0xfffffffe06067836 */ /* 0x000fe20000000000 */
[----:B------:R-:W-:Y:S04]  /*142f0*/  BSSY B0, `(.L_x_11128) ;  /* 0x000013a000007945 */ /* 0x000fe80003800000 */
[----:B------:R-:W-:-:S13]  /*14300*/  ISETP.NE.AND P0, PT, R6, UR4, PT ;  /* 0x0000000406007c0c */ /* 0x000fda000bf05270 */
[----:B------:R-:W-:Y:S05]  /*14310*/  @!P0 BRA `(.L_x_11146) ;  /* 0x0000001000dc8947 */ /* 0x000fea0003800000 */
.L_x_11179:
        /* <DEDUP_REMOVED lines=33> */
.L_x_11149:
        /* <DEDUP_REMOVED lines=8> */
.L_x_11226:
[----:B------:R-:W-:Y:S05]  /*145b0*/  BSYNC B2 ;  /* 0x0000000000027941 */ /* 0x000fea0003800000 */
.L_x_11150:
        /* <DEDUP_REMOVED lines=9> */
.L_x_11153:
[----:B------:R-:W-:Y:S05]  /*14650*/  BSYNC B2 ;  /* 0x0000000000027941 */ /* 0x000fea0003800000 */
.L_x_11152:
        /* <DEDUP_REMOVED lines=11> */
.L_x_11154:
        /* <DEDUP_REMOVED lines=13> */
.L_x_11227:
[----:B------:R-:W-:Y:S05]  /*147e0*/  BSYNC B2 ;  /* 0x0000000000027941 */ /* 0x000fea0003800000 */
.L_x_11155:
        /* <DEDUP_REMOVED lines=11> */
.L_x_11158:
[----:B------:R-:W-:Y:S05]  /*148a0*/  BSYNC B2 ;  /* 0x0000000000027941 */ /* 0x000fea0003800000 */
.L_x_11157:
        /* <DEDUP_REMOVED lines=9> */
.L_x_11159:
        /* <DEDUP_REMOVED lines=15> */
.L_x_11160:
        /* <DEDUP_REMOVED lines=15> */
.L_x_11161:
        /* <DEDUP_REMOVED lines=15> */
.L_x_11162:
        /* <DEDUP_REMOVED lines=10> */
.L_x_11148:
[----:B------:R-:W-:Y:S05]  /*14cb0*/  BSYNC B1 ;  /* 0x0000000000017941 */ /* 0x000fea0003800000 */
.L_x_11147:
[----:B------:R-:W-:Y:S01]  /*14cc0*/  VIADD R6, R6, 0x1 ;  /* 0x0000000106067836 */ /* 0x000fe20000000000 */
[----:B------:R-:W-:Y:S01]  /*14cd0*/  LOP3.LUT P2, RZ, R17, 0x2, RZ, 0xc0, !PT ;  /* 0x0000000211ff7812 */ /* 0x000fe2000784c0ff */
[----:B------:R-:W-:Y:S03]  /*14ce0*/  BSSY B1, `(.L_x_11163) ;  /* 0x0000097000017945 */ /* 0x000fe60003800000 */
[----:B------:R-:W-:-:S04]  /*14cf0*/  ISETP.NE.AND P0, PT, R6, 0x2, PT ;  /* 0x000000020600780c */ /* 0x000fc80003f05270 */
[----:B------:R-:W-:Y:S02]  /*14d00*/  SEL R2, RZ, 0x1, P0 ;  /* 0x00000001ff027807 */ /* 0x000fe40000000000 */
[----:B------:R-:W-:Y:S01]  /*14d10*/  SEL R19, R6, RZ, P0 ;  /* 0x000000ff06137207 */ /* 0x000fe20000000000 */
[----:B------:R-:W-:Y:S01]  /*14d20*/  VIADD R6, R0, 0xffffffff ;  /* 0xffffffff00067836 */ /* 0x000fe20000000000 */
[----:B0-----:R-:W-:-:S05]  /*14d30*/  LOP3.LUT R8, R7, R2, RZ, 0x3c, !PT ;  /* 0x0000000207087212 */ /* 0x001fca00078e3cff */
        /* <DEDUP_REMOVED lines=25> */
.L_x_11165:
        /* <DEDUP_REMOVED lines=8> */
.L_x_11228:
[----:B------:R-:W-:Y:S05]  /*14f50*/  BSYNC B2 ;  /* 0x0000000000027941 */ /* 0x000fea0003800000 */
.L_x_11166:
        /* <DEDUP_REMOVED lines=9> */
.L_x_11169:
[----:B------:R-:W-:Y:S05]  /*14ff0*/  BSYNC B2 ;  /* 0x0000000000027941 */ /* 0x000fea0003800000 */
.L_x_11168:
        /* <DEDUP_REMOVED lines=8> */
[----:B0-----:R-:W-:Y:S01]  /*15080*/  VIADD R8, R4, 0x22830 ;  /* 0x0002283004087836 */ /* 0x001fe20000000000 */
[----:B------:R-:W-:Y:S01]  /*15090*/  UMOV UR6, 0x0 ;  /* 0x0000000000067882 */ /* 0x000fe20000000000 */
[----:B------:R-:W-:-:S10]  /*150a0*/  UMOV UR7, 0x14f00000 ;  /* 0x14f0000000077882 */ /* 0x000fd40000000000 */
.L_x_11170:
        /* <DEDUP_REMOVED lines=13> */
.L_x_11229:
[----:B------:R-:W-:Y:S05]  /*15180*/  BSYNC B2 ;  /* 0x0000000000027941 */ /* 0x000fea0003800000 */
.L_x_11171:
        /* <DEDUP_REMOVED lines=11> */
.L_x_11174:
[----:B------:R-:W-:Y:S05]  /*15240*/  BSYNC B2 ;  /* 0x0000000000027941 */ /* 0x000fea0003800000 */
.L_x_11173:
        /* <DEDUP_REMOVED lines=9> */
.L_x_11175:
        /* <DEDUP_REMOVED lines=15> */
.L_x_11176:
        /* <DEDUP_REMOVED lines=15> */
.L_x_11177:
        /* <DEDUP_REMOVED lines=15> */
.L_x_11178:
        /* <DEDUP_REMOVED lines=10> */
.L_x_11164:
[----:B------:R-:W-:Y:S05]  /*15650*/  BSYNC B1 ;  /* 0x0000000000017941 */ /* 0x000fea0003800000 */
.L_x_11163:
[----:B------:R-:W-:Y:S01]  /*15660*/  ISETP.GT.AND P0, PT, R6, UR38, PT ;  /* 0x0000002606007c0c */ /* 0x000fe2000bf04270 */
[----:B------:R-:W-:-:S12]  /*15670*/  VIADD R0, R0, 0xfffffffe ;  /* 0xfffffffe00007836 */ /* 0x000fd80000000000 */
[----:B------:R-:W-:Y:S05]  /*15680*/  @P0 BRA `(.L_x_11179) ;  /* 0xffffffec00240947 */ /* 0x000fea000383ffff */
.L_x_11146:
[----:B------:R-:W-:Y:S05]  /*15690*/  BSYNC B0 ;  /* 0x0000000000007941 */ /* 0x000fea0003800000 */
.L_x_11128:
[----:B------:R-:W2:Y:S01]  /*156a0*/  LDL.LU R2, [R1+0x4] ;  /* 0x0000040001027983 */ /* 0x000ea20000300800 */
[----:B------:R-:W3:Y:S01]  /*156b0*/  S2R R0, SR_TID.X ;  /* 0x0000000000007919 */ /* 0x000ee20000002100 */
[----:B------:R-:W-:-:S05]  /*156c0*/  VIADD R19, R19, 0x1 ;  /* 0x0000000113137836 */ /* 0x000fca0000000000 */
[----:B------:R-:W-:Y:S02]  /*156d0*/  ISETP.NE.AND P1, PT, R19, 0x2, PT ;  /* 0x000000021300780c */ /* 0x000fe40003f25270 */
[----:B---3--:R-:W-:-:S04]  /*156e0*/  LOP3.LUT R0, R0, 0x7f, RZ, 0xc0, !PT ;  /* 0x0000007f00007812 */ /* 0x008fc800078ec0ff */
[----:B------:R-:W-:Y:S02]  /*156f0*/  ISETP.NE.AND P0, PT, R0, RZ, PT ;  /* 0x000000ff0000720c */ /* 0x000fe40003f05270 */
[----:B------:R-:W-:Y:S01]  /*15700*/  SEL R0, RZ, 0x1, P1 ;  /* 0x00000001ff007807 */ /* 0x000fe20000800000 */
[----:B------:R-:W-:Y:S03]  /*15710*/  BSSY B0, `(.L_x_11180) ;  /* 0x0000011000007945 */ /* 0x000fe60003800000 */
[----:B--2---:R-:W-:-:S05]  /*15720*/  LOP3.LUT R2, R2, R0, RZ, 0x3c, !PT ;  /* 0x0000000002027212 */ /* 0x004fca00078e3cff */
[----:B------:R2:W-:Y:S02]  /*15730*/  STL [R1+0x4], R2 ;  /* 0x0000040201007387 */ /* 0x0005e40000100800 */
[----:B------:R-:W-:Y:S05]  /*15740*/  @P0 BRA `(.L_x_11181) ;  /* 0x0000000000340947 */ /* 0x000fea0003800000 */
[----:B------:R-:W3:Y:S01]  /*15750*/  S2R R5, SR_LANEID ;  /* 0x0000000000057919 */ /* 0x000ee20000000000 */
[----:B------:R-:W-:Y:S01]  /*15760*/  VOTEU.ANY UR4, UPT, PT ;  /* 0x0000000000047886 */ /* 0x000fe200038e0100 */
[----:B-12---:R-:W1:Y:S01]  /*15770*/  LDC.64 R2, c[0x0][0xc80] ;  /* 0x00032000ff027b82 */ /* 0x006e620000000a00 */
[----:B------:R-:W3:Y:S02]  /*15780*/  FLO.U32 R0, UR4 ;  /* 0x0000000400007d00 */ /* 0x000ee400080e0000 */
[----:B---3--:R-:W-:-:S06]  /*15790*/  ISETP.EQ.U32.AND P2, PT, R0, R5, PT ;  /* 0x000000050000720c */ /* 0x008fcc0003f42070 */
[----:B------:R-:W1:Y:S07]  /*157a0*/  POPC R5, UR4 ;  /* 0x0000000400057d09 */ /* 0x000e6e0008000000 */
[----:B-1----:R-:W2:Y:S01]  /*157b0*/  @P2 ATOMG.E.ADD.STRONG.GPU PT, R3, desc[UR46][R2.64], R5 ;  /* 0x00000005020329a8 */ /* 0x002ea200081ee1ee */
[----:B------:R-:W1:Y:S02]  /*157c0*/  S2R R4, SR_LTMASK ;  /* 0x0000000000047919 */ /* 0x000e640000003900 */
[----:B-1----:R-:W-:-:S04]  /*157d0*/  LOP3.LUT R4, R4, UR4, RZ, 0xc0, !PT ;  /* 0x0000000404047c12 */ /* 0x002fc8000f8ec0ff */
[----:B0-----:R-:W0:Y:S01]  /*157e0*/  POPC R7, R4 ;  /* 0x0000000400077309 */ /* 0x001e220000000000 */
[----:B--2---:R-:W0:Y:S02]  /*157f0*/  SHFL.IDX PT, R0, R3, R0, 0x1f ;  /* 0x00001f0003007589 */ /* 0x004e2400000e0000 */
[----:B0-----:R-:W-:-:S05]  /*15800*/  IADD3 R0, R0, UR42, R7 ;  /* 0x0000002a00007c10 */ /* 0x001fca000fffe007 */
[----:B------:R3:W-:Y:S02]  /*15810*/  STL [R1+0xc], R0 ;  /* 0x00000c0001007387 */ /* 0x0007e40000100800 */
.L_x_11181:
[----:B------:R-:W-:Y:S05]  /*15820*/  BSYNC B0 ;  /* 0x0000000000007941 */ /* 0x000fea0003800000 */
.L_x_11180:
[----:B------:R-:W-:-:S07]  /*15830*/  SEL R19, R19, RZ, P1 ;  /* 0x000000ff13137207 */ /* 0x000fce0000800000 */
.L_x_11100:
[----:B------:R-:W-:Y:S05]  /*15840*/  BSYNC B7 ;  /* 0x0000000000077941 */ /* 0x000fea0003800000 */
.L_x_11098:
[----:B--2---:R2:W5:Y:S01]  /*15850*/  LDL R2, [R1+0xc] ;  /* 0x00000c0001027983 */ /* 0x0045620000100800 */
[----:B------:R-:W-:-:S13]  /*15860*/  LOP3.LUT P1, RZ, R17, 0x4, RZ, 0xc0, !PT ;  /* 0x0000000411ff7812 */ /* 0x000fda000782c0ff */
[----:B--2---:R-:W-:Y:S05]  /*15870*/  @!P1 BRA `(.L_x_11182) ;  /* 0x0000000000289947 */ /* 0x004fea0003800000 */
[----:B------:R-:W-:Y:S05]  /*15880*/  WARPSYNC.ALL ;  /* 0x0000000000007948 */ /* 0x000fea0003800000 */
[----:B------:R-:W2:Y:S08]  /*15890*/  S2UR UR5, SR_CgaCtaId ;  /* 0x00000000000579c3 */ /* 0x000eb00000008800 */
[----:B------:R-:W-:Y:S06]  /*158a0*/  BAR.SYNC.DEFER_BLOCKING 0x5, 0x180 ;  /* 0x0146000000007b1d */ /* 0x000fec0000010000 */
[----:B------:R-:W-:-:S02]  /*158b0*/  UMOV UR4, 0x400 ;  /* 0x0000040000047882 */ /* 0x000fc40000000000 */
[----:B--2---:R-:W-:-:S06]  /*158c0*/  ULEA UR4, UR5, UR4, 0x18 ;  /* 0x0000000405047291 */ /* 0x004fcc000f8ec03f */
[----:B-1----:R-:W-:-:S05]  /*158d0*/  IMAD.U32 R18, RZ, RZ, UR4 ;  /* 0x00000004ff127e24 */ /* 0x002fca000f8e00ff */
[----:B-----5:R-:W1:Y:S04]  /*158e0*/  LDS R2, [R18+0x228d0] ;  /* 0x0228d00012027984 */ /* 0x020e680000000800 */
[----:B-1----:R1:W-:Y:S01]  /*158f0*/  STL [R1+0xc], R2 ;  /* 0x00000c0201007387 */ /* 0x0023e20000100800 */
[----:B------:R-:W-:Y:S06]  /*15900*/  BAR.ARV 0x4, 0x180 ;  /* 0x0106000000007b1d */ /* 0x000fec0000002000 */
[----:B------:R-:W-:Y:S05]  /*15910*/  BRA `(.L_x_11183) ;  /* 0x00000000002c7947 */ /* 0x000fea0003800000 */
.L_x_11182:
[----:B------:R-:W-:-:S03]  /*15920*/  UMOV UR4, 0xffffffff ;  /* 0xffffffff00047882 */ /* 0x000fc60000000000 */
[----:B------:R-:W-:Y:S05]  /*15930*/  BRA.DIV UR4, `(.L_x_11184) ;  /* 0x0000001604647947 */ /* 0x000fea000b800000 */
[----:B-----5:R2:W0:Y:S02]  /*15940*/  SHFL.IDX PT, R14, R2, RZ, 0x1f ;  /* 0x00001fff020e7589 */ /* 0x02042400000e0000 */
.L_x_11232:
[----:B-1----:R-:W1:Y:S01]  /*15950*/  @!P0 S2R R3, SR_CgaCtaId ;  /* 0x0000000000038919 */ /* 0x002e620000008800 */
[----:B------:R-:W-:Y:S05]  /*15960*/  WARPSYNC.ALL ;  /* 0x0000000000007948 */ /* 0x000fea0003800000 */
[----:B------:R-:W-:Y:S01]  /*15970*/  BAR.SYNC.DEFER_BLOCKING 0x4, 0x180 ;  /* 0x0106000000007b1d */ /* 0x000fe20000010000 */
[----:B---34-:R-:W-:-:S05]  /*15980*/  @!P0 MOV R0, 0x400 ;  /* 0x0000040000008802 */ /* 0x018fca0000000f00 */
[----:B0-----:R0:W-:Y:S01]  /*15990*/  STL [R1+0xc], R14 ;  /* 0x00000c0e01007387 */ /* 0x0011e20000100800 */
[----:B-1----:R-:W-:-:S05]  /*159a0*/  @!P0 LEA R18, R3, R0, 0x18 ;  /* 0x0000000003128211 */ /* 0x002fca00078ec0ff */
[----:B------:R0:W-:Y:S01]  /*159b0*/  @!P0 STS [R18+0x228d0], R2 ;  /* 0x0228d00212008388 */ /* 0x0001e20000000800 */
[----:B------:R-:W-:Y:S06]  /*159c0*/  BAR.ARV 0x5, 0x180 ;  /* 0x0146000000007b1d */ /* 0x000fec0000002000 */
.L_x_11183:
[----:B---34-:R-:W3:Y:S01]  /*159d0*/  LDL R0, [R1+0xc] ;  /* 0x00000c0001007983 */ /* 0x018ee20000100800 */
[----:B------:R-:W-:Y:S02]  /*159e0*/  ULDC UR4, c[0x0][0xc38] ;  /* 0x00030e0000047ab9 */ /* 0x000fe40000000800 */
[----:B---3--:R-:W-:-:S13]  /*159f0*/  ISETP.GE.AND P0, PT, R0, UR4, PT ;  /* 0x0000000400007c0c */ /* 0x008fda000bf06270 */
[----:B------:R-:W-:Y:S05]  /*15a00*/  @!P0 BRA `(.L_x_11185) ;  /* 0xffffffb800c48947 */ /* 0x000fea000383ffff */
.L_x_11089:
[----:B0-----:R-:W3:Y:S01]  /*15a10*/  LDL.LU R0, [R1+0x18] ;  /* 0x0000180001007983 */ /* 0x001ee20000300800 */
[----:B------:R-:W-:Y:S01]  /*15a20*/  BSSY B0, `(.L_x_11186) ;  /* 0x000000b000007945 */ /* 0x000fe20003800000 */
[----:B------:R-:W0:Y:S01]  /*15a30*/  S2R R5, SR_CgaCtaId ;  /* 0x0000000000057919 */ /* 0x000e220000008800 */
[----:B---3--:R-:W-:-:S05]  /*15a40*/  VIADD R0, R0, 0x1 ;  /* 0x0000000100007836 */ /* 0x008fca0000000000 */
[----:B-12---:R-:W-:-:S04]  /*15a50*/  LEA.HI R2, R0, R0, RZ, 0x1 ;  /* 0x0000000000027211 */ /* 0x006fc800078f08ff */
[----:B------:R-:W-:-:S05]  /*15a60*/  LOP3.LUT R3, R2, 0xfffffffe, RZ, 0xc0, !PT ;  /* 0xfffffffe02037812 */ /* 0x000fca00078ec0ff */
[----:B------:R-:W-:Y:S01]  /*15a70*/  IMAD.IADD R3, R0, 0x1, -R3 ;  /* 0x0000000100037824 */ /* 0x000fe200078e0a03 */
[----:B------:R-:W-:-:S04]  /*15a80*/  MOV R0, 0x400 ;  /* 0x0000040000007802 */ /* 0x000fc80000000f00 */
[----:B0-----:R-:W-:Y:S02]  /*15a90*/  LEA R0, R5, R0, 0x18 ;  /* 0x0000000005007211 */ /* 0x001fe400078ec0ff */
[----:B------:R-:W-:-:S04]  /*15aa0*/  SHF.L.U32 R3, R3, 0x1f, RZ ;  /* 0x0000001f03037819 */ /* 0x000fc800000006ff */
[----:B------:R-:W0:Y:S02]  /*15ab0*/  SYNCS.PHASECHK.TRANS64.TRYWAIT P0, [R0+URZ+0x22820], R3 ;  /* 0x02282003000075a7 */ /* 0x000e24000800017f */
[----:B0-----:R-:W-:Y:S05]  /*15ac0*/  @!P0 BRA `(.L_x_11187) ;  /* 0x0000001400288947 */ /* 0x001fea0003800000 */
.L_x_11233:
[----:B------:R-:W-:Y:S05]  /*15ad0*/  BSYNC B0 ;  /* 0x0000000000007941 */ /* 0x000fea0003800000 */
.L_x_11186:
[----:B------:R-:W-:-:S03]  /*15ae0*/  UMOV UR4, 0xffffffff ;  /* 0xffffffff00047882 */ /* 0x000fc60000000000 */
[----:B------:R-:W-:Y:S05]  /*15af0*/  BRA.DIV UR4, `(.L_x_11188) ;  /* 0x0000001604307947 */ /* 0x000fea000b800000 */
[----:B------:R-:W1:Y:S02]  /*15b00*/  S2R R2, SR_TID.X ;  /* 0x0000000000027919 */ /* 0x000e640000002100 */
[----:B-1----:R-:W-:-:S04]  /*15b10*/  SHF.R.U32.HI R2, RZ, 0x5, R2 ;  /* 0x00000005ff027819 */ /* 0x002fc80000011602 */
[----:B------:R-:W-:-:S05]  /*15b20*/  LOP3.LUT R2, R2, 0x3, RZ, 0xc0, !PT ;  /* 0x0000000302027812 */ /* 0x000fca00078ec0ff */
[----:B------:R1:W2:Y:S02]  /*15b30*/  SHFL.IDX PT, R14, R2, RZ, 0x1f ;  /* 0x00001fff020e7589 */ /* 0x0002a400000e0000 */
.L_x_11236:
[----:B--2---:R-:W-:Y:S01]  /*15b40*/  ISETP.NE.AND P0, PT, R14, RZ, PT ;  /* 0x000000ff0e00720c */ /* 0x004fe20003f05270 */
[----:B------:R-:W-:-:S12]  /*15b50*/  BSSY B0, `(.L_x_11189) ;  /* 0x0000025000007945 */ /* 0x000fd80003800000 */
[----:B------:R-:W-:Y:S05]  /*15b60*/  @P0 BRA `(.L_x_11190) ;  /* 0x00000000008c0947 */ /* 0x000fea0003800000 */
[----:B------:R-:W-:-:S03]  /*15b70*/  UMOV UR4, 0xffffffff ;  /* 0xffffffff00047882 */ /* 0x000fc60000000000 */
[----:B------:R-:W-:Y:S05]  /*15b80*/  BRA.DIV UR4, `(.L_x_11191) ;  /* 0x0000001604407947 */ /* 0x000fea000b800000 */
[----:B------:R-:W-:-:S13]  /*15b90*/  ELECT P6, URZ, PT ;  /* 0x00000000003f782f */ /* 0x000fda00038c0000 */
.L_x_11239:
[----:B------:R-:W-:Y:S05]  /*15ba0*/  @!P6 BRA `(.L_x_11190) ;  /* 0x00000000007ce947 */ /* 0x000fea0003800000 */
[----:B------:R-:W-:-:S06]  /*15bb0*/  ULOP3.LUT UR4, UR41, 0x2, URZ, 0xfc, !UPT ;  /* 0x0000000229047892 */ /* 0x000fcc000f8efc3f */
[----:B-1----:R-:W-:-:S05]  /*15bc0*/  IMAD.U32 R2, RZ, RZ, UR4 ;  /* 0x00000004ff027e24 */ /* 0x002fca000f8e00ff */
[----:B------:R-:W-:-:S13]  /*15bd0*/  ISETP.NE.AND P2, PT, R2, 0x3, PT ;  /* 0x000000030200780c */ /* 0x000fda0003f45270 */
[----:B------:R-:W-:Y:S05]  /*15be0*/  @!P2 BRA `(.L_x_11192) ;  /* 0x000000000004a947 */ /* 0x000fea0003800000 */
[----:B------:R-:W-:Y:S01]  /*15bf0*/  BPT.TRAP 0x1 ;  /* 0x000000040000795c */ /* 0x000fe20000300000 */
.L_x_11192:
[----:B------:R-:W2:Y:S01]  /*15c00*/  LDL.LU R7, [R1+0x4] ;  /* 0x0000040001077983 */ /* 0x000ea20000300800 */
[----:B------:R-:W-:Y:S02]  /*15c10*/  VIADD R2, R0, 0x22840 ;  /* 0x0002284000027836 */ /* 0x000fe40000000000 */
[C---:B0-----:R-:W-:Y:S02]  /*15c20*/  VIADD R3, R19.reuse, 0x1 ;  /* 0x0000000113037836 */ /* 0x041fe40000000000 */
[----:B------:R-:W-:-:S03]  /*15c30*/  IMAD R6, R19, 0x8, R2 ;  /* 0x0000000813067824 */ /* 0x000fc600078e0202 */
        /* <DEDUP_REMOVED lines=9> */
.L_x_11240:
[----:B------:R-:W1:Y:S02]  /*15cd0*/  SYNCS.PHASECHK.TRANS64.TRYWAIT P0, [R7+URZ], R2 ;  /* 0x00000002070075a7 */ /* 0x000e64000800017f */
[----:B-1----:R-:W-:Y:S05]  /*15ce0*/  @!P0 BRA `(.L_x_11194) ;  /* 0x00000014001c8947 */ /* 0x002fea0003800000 */
.L_x_11241:
[----:B------:R-:W-:Y:S05]  /*15cf0*/  @!P2 BRA `(.L_x_11195) ;  /* 0x000000000004a947 */ /* 0x000fea0003800000 */
[----:B------:R-:W-:Y:S01]  /*15d00*/  BPT.TRAP 0x1 ;  /* 0x000000040000795c */ /* 0x000fe20000300000 */
.L_x_11195:
[----:B------:R-:W-:-:S04]  /*15d10*/  VIADD R0, R0, 0x22860 ;  /* 0x0002286000007836 */ /* 0x000fc80000000000 */
[----:B------:R-:W-:-:S04]  /*15d20*/  IMAD R4, R19, 0x8, R0 ;  /* 0x0000000813047824 */ /* 0x000fc800078e0200 */
[----:B------:R-:W2:Y:S02]  /*15d30*/  SYNCS.PHASECHK.TRANS64.TRYWAIT P0, [R4+URZ], R5 ;  /* 0x00000005040075a7 */ /* 0x000ea4000800017f */
[----:B--2---:R-:W-:Y:S05]  /*15d40*/  @!P0 BRA `(.L_x_11196) ;  /* 0x0000001400188947 */ /* 0x004fea0003800000 */
.L_x_11242:
[----:B------:R-:W-:-:S07]  /*15d50*/  IMAD R3, R3, 0x8, R0 ;  /* 0x0000000803037824 */ /* 0x000fce00078e0200 */
.L_x_11197:
[----:B---3--:R3:W4:Y:S02]  /*15d60*/  SYNCS.PHASECHK.TRANS64.TRYWAIT P0, [R3+URZ], R2 ;  /* 0x00000002030075a7 */ /* 0x008724000800017f */
[----:B----4-:R-:W-:Y:S05]  /*15d70*/  @!P0 NANOSLEEP.SYNCS 0x989680 ;  /* 0x009896800000895d */ /* 0x010fea0003900000 */
[----:B------:R-:W4:Y:S02]  /*15d80*/  @!P0 SYNCS.PHASECHK.TRANS64 P0, [R3+URZ], R2 ;  /* 0x00000002030085a7 */ /* 0x000f24000800007f */
[----:B----4-:R-:W-:Y:S05]  /*15d90*/  @!P0 BRA `(.L_x_11197) ;  /* 0xfffffffc00f08947 */ /* 0x010fea000383ffff */
.L_x_11190:
[----:B------:R-:W-:Y:S05]  /*15da0*/  BSYNC B0 ;  /* 0x0000000000007941 */ /* 0x000fea0003800000 */
.L_x_11189:
[----:B------:R-:W-:Y:S05]  /*15db0*/  EXIT ;  /* 0x000000000000794d */ /* 0x000fea0003800000 */
.L_x_11002:
[----:B0-----:R0:W1:Y:S02]  /*15dc0*/  SYNCS.PHASECHK.TRANS64.TRYWAIT P0, [R3+URZ+0x22800], R0 ;  /* 0x02280000030075a7 */ /* 0x001064000800017f */
[----:B-1----:R-:W-:Y:S05]  /*15dd0*/  @!P0 NANOSLEEP.SYNCS 0x989680 ;  /* 0x009896800000895d */ /* 0x002fea0003900000 */
[----:B------:R-:W1:Y:S02]  /*15de0*/  @!P0 SYNCS.PHASECHK.TRANS64 P0, [R3+URZ+0x22800], R0 ;  /* 0x02280000030085a7 */ /* 0x000e64000800007f */
[----:B-1----:R-:W-:Y:S05]  /*15df0*/  @!P0 BRA `(.L_x_11002) ;  /* 0xfffffffc00f08947 */ /* 0x002fea000383ffff */
[----:B------:R-:W-:Y:S05]  /*15e00*/  BRA `(.L_x_11198) ;  /* 0xfffffebc00b07947 */ /* 0x000fea000383ffff */
.L_x_11006:
[----:B-1----:R-:W-:-:S04]  /*15e10*/  IMAD.U32 R5, RZ, RZ, UR23 ;  /* 0x00000017ff057e24 */ /* 0x002fc8000f8e00ff */
[----:B------:R1:W2:Y:S03]  /*15e20*/  SYNCS.PHASECHK.TRANS64.TRYWAIT P1, [R5+URZ+0x22830], R10 ;  /* 0x0228300a050075a7 */ /* 0x0002a6000802017f */
[----:B--2---:R-:W-:Y:S05]  /*15e30*/  @!P1 NANOSLEEP.SYNCS 0x989680 ;  /* 0x009896800000995d */ /* 0x004fea0003900000 */
[----:B------:R-:W2:Y:S02]  /*15e40*/  @!P1 SYNCS.PHASECHK.TRANS64 P1, [R5+URZ+0x22830], R10 ;  /* 0x0228300a050095a7 */ /* 0x000ea4000802007f */
[----:B--2---:R-:W-:Y:S05]  /*15e50*/  @!P1 BRA `(.L_x_11006) ;  /* 0xfffffffc00ec9947 */ /* 0x004fea000383ffff */
[----:B------:R-:W-:Y:S05]  /*15e60*/  BRA `(.L_x_11005) ;  /* 0xfffffebc00d87947 */ /* 0x000fea000383ffff */
.L_x_11018:
[----:B-1----:R-:W-:-:S04]  /*15e70*/  IMAD.U32 R11, RZ, RZ, UR23 ;  /* 0x00000017ff0b7e24 */ /* 0x002fc8000f8e00ff */
[----:B------:R1:W2:Y:S03]  /*15e80*/  SYNCS.PHASECHK.TRANS64.TRYWAIT P1, [R11+URZ+0x22850], R10 ;  /* 0x0228500a0b0075a7 */ /* 0x0002a6000802017f */
[----:B--2---:R-:W-:Y:S05]  /*15e90*/  @!P1 NANOSLEEP.SYNCS 0x989680 ;  /* 0x009896800000995d */ /* 0x004fea0003900000 */
[----:B------:R-:W2:Y:S02]  /*15ea0*/  @!P1 SYNCS.PHASECHK.TRANS64 P1, [R11+URZ+0x22850], R10 ;  /* 0x0228500a0b0095a7 */ /* 0x000ea4000802007f */
[----:B--2---:R-:W-:Y:S05]  /*15eb0*/  @!P1 BRA `(.L_x_11018) ;  /* 0xfffffffc00ec9947 */ /* 0x004fea000383ffff */
[----:B------:R-:W-:Y:S05]  /*15ec0*/  BRA `(.L_x_11017) ;  /* 0xfffffee800187947 */ /* 0x000fea000383ffff */
.L_x_11026:
[----:B-1----:R-:W-:-:S04]  /*15ed0*/  IMAD.U32 R7, RZ, RZ, UR28 ;  /* 0x0000001cff077e24 */ /* 0x002fc8000f8e00ff */
[----:B------:R1:W2:Y:S03]  /*15ee0*/  SYNCS.PHASECHK.TRANS64.TRYWAIT P1, [R7+URZ+0x22830], R8 ;  /* 0x02283008070075a7 */ /* 0x0002a6000802017f */
[----:B--2---:R-:W-:Y:S05]  /*15ef0*/  @!P1 NANOSLEEP.SYNCS 0x989680 ;  /* 0x009896800000995d */ /* 0x004fea0003900000 */
[----:B------:R-:W2:Y:S02]  /*15f00*/  @!P1 SYNCS.PHASECHK.TRANS64 P1, [R7+URZ+0x22830], R8 ;  /* 0x02283008070095a7 */ /* 0x000ea4000802007f */
[----:B--2---:R-:W-:Y:S05]  /*15f10*/  @!P1 BRA `(.L_x_11026) ;  /* 0xfffffffc00ec9947 */ /* 0x004fea000383ffff */
[----:B------:R-:W-:Y:S05]  /*15f20*/  BRA `(.L_x_11025) ;  /* 0xfffffeec00ac7947 */ /* 0x000fea000383ffff */
.L_x_11038:
[----:B-1----:R1:W2:Y:S02]  /*15f30*/  SYNCS.PHASECHK.TRANS64.TRYWAIT P1, [R177+URZ+0x22850], R8 ;  /* 0x02285008b10075a7 */ /* 0x0022a4000802017f */
[----:B--2---:R-:W-:Y:S05]  /*15f40*/  @!P1 NANOSLEEP.SYNCS 0x989680 ;  /* 0x009896800000995d */ /* 0x004fea0003900000 */
[----:B------:R-:W2:Y:S02]  /*15f50*/  @!P1 SYNCS.PHASECHK.TRANS64 P1, [R177+URZ+0x22850], R8 ;  /* 0x02285008b10095a7 */ /* 0x000ea4000802007f */
[----:B--2---:R-:W-:Y:S05]  /*15f60*/  @!P1 BRA `(.L_x_11038) ;  /* 0xfffffffc00f09947 */ /* 0x004fea000383ffff */
[----:B------:R-:W-:Y:S05]  /*15f70*/  BRA `(.L_x_11037) ;  /* 0xffffff1c00f87947 */ /* 0x000fea000383ffff */
.L_x_11047:
[----:B-1----:R-:W-:-:S04]  /*15f80*/  IMAD.U32 R4, RZ, RZ, UR26 ;  /* 0x0000001aff047e24 */ /* 0x002fc8000f8e00ff */
[----:B------:R1:W2:Y:S03]  /*15f90*/  SYNCS.PHASECHK.TRANS64.TRYWAIT P2, [R4+URZ+0x22830], R3 ;  /* 0x02283003040075a7 */ /* 0x0002a6000804017f */
[----:B--2---:R-:W-:Y:S05]  /*15fa0*/  @!P2 NANOSLEEP.SYNCS 0x989680 ;  /* 0x009896800000a95d */ /* 0x004fea0003900000 */
[----:B------:R-:W2:Y:S02]  /*15fb0*/  @!P2 SYNCS.PHASECHK.TRANS64 P2, [R4+URZ+0x22830], R3 ;  /* 0x022830030400a5a7 */ /* 0x000ea4000804007f */
[----:B--2---:R-:W-:Y:S05]  /*15fc0*/  @!P2 BRA `(.L_x_11047) ;  /* 0xfffffffc00eca947 */ /* 0x004fea000383ffff */
[----:B------:R-:W-:Y:S05]  /*15fd0*/  BRA `(.L_x_11046) ;  /* 0xffffff2400bc7947 */ /* 0x000fea000383ffff */
.L_x_11051:
[----:B-1----:R1:W2:Y:S02]  /*15fe0*/  SYNCS.PHASECHK.TRANS64.TRYWAIT P2, [R178+URZ+0x22850], R3 ;  /* 0x02285003b20075a7 */ /* 0x0022a4000804017f */
[----:B--2---:R-:W-:Y:S05]  /*15ff0*/  @!P2 NANOSLEEP.SYNCS 0x989680 ;  /* 0x009896800000a95d */ /* 0x004fea0003900000 */
[----:B------:R-:W2:Y:S02]  /*16000*/  @!P2 SYNCS.PHASECHK.TRANS64 P2, [R178+URZ+0x22850], R3 ;  /* 0x02285003b200a5a7 */ /* 0x000ea4000804007f */
[----:B--2---:R-:W-:Y:S05]  /*16010*/  @!P2 BRA `(.L_x_11051) ;  /* 0xfffffffc00f0a947 */ /* 0x004fea000383ffff */
[----:B------:R-:W-:Y:S05]  /*16020*/  BRA `(.L_x_11050) ;  /* 0xffffff4400607947 */ /* 0x000fea000383ffff */
.L_x_11057:
[----:B-1----:R-:W-:-:S04]  /*16030*/  IMAD.U32 R5, RZ, RZ, UR28 ;  /* 0x0000001cff057e24 */ /* 0x002fc8000f8e00ff */
[----:B------:R1:W2:Y:S03]  /*16040*/  SYNCS.PHASECHK.TRANS64.TRYWAIT P1, [R5+URZ+0x22830], R6 ;  /* 0x02283006050075a7 */ /* 0x0002a6000802017f */
[----:B--2---:R-:W-:Y:S05]  /*16050*/  @!P1 NANOSLEEP.SYNCS 0x989680 ;  /* 0x009896800000995d */ /* 0x004fea0003900000 */
[----:B------:R-:W2:Y:S02]  /*16060*/  @!P1 SYNCS.PHASECHK.TRANS64 P1, [R5+URZ+0x22830], R6 ;  /* 0x02283006050095a7 */ /* 0x000ea4000802007f */
[----:B--2---:R-:W-:Y:S05]  /*16070*/  @!P1 BRA `(.L_x_11057) ;  /* 0xfffffffc00ec9947 */ /* 0x004fea000383ffff */
[----:B------:R-:W-:Y:S05]  /*16080*/  BRA `(.L_x_11056) ;  /* 0xffffff4800787947 */ /* 0x000fea000383ffff */
.L_x_11069:
[----:B-1----:R1:W2:Y:S02]  /*16090*/  SYNCS.PHASECHK.TRANS64.TRYWAIT P1, [R181+URZ+0x22850], R6 ;  /* 0x02285006b50075a7 */ /* 0x0022a4000802017f */
[----:B--2---:R-:W-:Y:S05]  /*160a0*/  @!P1 NANOSLEEP.SYNCS 0x989680 ;  /* 0x009896800000995d */ /* 0x004fea0003900000 */
[----:B------:R-:W2:Y:S02]  /*160b0*/  @!P1 SYNCS.PHASECHK.TRANS64 P1, [R181+URZ+0x22850], R6 ;  /* 0x02285006b50095a7 */ /* 0x000ea4000802007f */
[----:B--2---:R-:W-:Y:S05]  /*160c0*/  @!P1 BRA `(.L_x_11069) ;  /* 0xfffffffc00f09947 */ /* 0x004fea000383ffff */
[----:B------:R-:W-:Y:S05]  /*160d0*/  BRA `(.L_x_11068) ;  /* 0xffffff7800c47947 */ /* 0x000fea000383ffff */
.L_x_11106:
[----:B------:R-:W-:Y:S02]  /*160e0*/  IMAD.MOV.U32 R13, RZ, RZ, R4 ;  /* 0x000000ffff0d7224 */ /* 0x000fe400078e0004 */
[----:B------:R-:W-:Y:S02]  /*160f0*/  IMAD.MOV.U32 R12, RZ, RZ, RZ ;  /* 0x000000ffff0c7224 */ /* 0x000fe400078e00ff */
[----:B------:R-:W-:Y:S02]  /*16100*/  IMAD.MOV.U32 R11, RZ, RZ, 0x1f ;  /* 0x0000001fff0b7424 */ /* 0x000fe400078e00ff */
[----:B------:R-:W-:-:S07]  /*16110*/  IMAD.MOV.U32 R15, RZ, RZ, -0x1 ;  /* 0xffffffffff0f7424 */ /* 0x000fce00078e00ff */
[----:B0-----:R-:W-:Y:S05]  /*16120*/  WARPSYNC.COLLECTIVE R15, `(.L_x_11199) ;  /* 0x000000000f087348 */ /* 0x001fea0003c00000 */
[----:B------:R1:W2:Y:S02]  /*16130*/  SHFL.IDX P6, R14, R13, R12, R11 ;  /* 0x0000000c0d0e7389 */ /* 0x0002a400000c000b */
[----:B012---:R-:W-:Y:S01]  /*16140*/  ENDCOLLECTIVE ;  /* 0x000000000000791b */ /* 0x007fe20003800000 */
.L_x_11199:
[----:B------:R-:W-:Y:S05]  /*16150*/  BRA `(.L_x_11200) ;  /* 0xffffffc000987947 */ /* 0x000fea000383ffff */
.L_x_11108:
[----:B------:R-:W-:Y:S01]  /*16160*/  BSSY B0, `(.L_x_11201) ;  /* 0x0000006000007945 */ /* 0x000fe20003800000 */
[----:B------:R-:W-:-:S07]  /*16170*/  IMAD.MOV.U32 R15, RZ, RZ, -0x1 ;  /* 0xffffffffff0f7424 */ /* 0x000fce00078e00ff */
[----:B01----:R-:W-:Y:S05]  /*16180*/  WARPSYNC.COLLECTIVE R15, `(.L_x_11202) ;  /* 0x000000000f0c7348 */ /* 0x003fea0003c00000 */
[----:B------:R-:W-:Y:S02]  /*16190*/  ELECT P6, UR62, PT ;  /* 0x00000000003e782f */ /* 0x000fe400038c0000 */
[----:B------:R-:W-:Y:S01]  /*161a0*/  MOV R14, UR62 ;  /* 0x0000003e000e7c02 */ /* 0x000fe20008000f00 */
[----:B01----:R-:W-:Y:S10]  /*161b0*/  ENDCOLLECTIVE ;  /* 0x000000000000791b */ /* 0x003ff40003800000 */
.L_x_11202:
[----:B------:R-:W-:Y:S05]  /*161c0*/  BSYNC B0 ;  /* 0x0000000000007941 */ /* 0x000fea0003800000 */
.L_x_11201:
[----:B------:R-:W-:Y:S05]  /*161d0*/  BRA `(.L_x_11203) ;  /* 0xffffffc0009c7947 */ /* 0x000fea000383ffff */
.L_x_11110:
[----:B0-----:R0:W2:Y:S02]  /*161e0*/  SYNCS.PHASECHK.TRANS64.TRYWAIT P0, [R3+URZ+0x22840], R0 ;  /* 0x02284000030075a7 */ /* 0x0010a4000800017f */
[----:B--2---:R-:W-:Y:S05]  /*161f0*/  @!P0 NANOSLEEP.SYNCS 0x989680 ;  /* 0x009896800000895d */ /* 0x004fea0003900000 */
[----:B------:R-:W2:Y:S02]  /*16200*/  @!P0 SYNCS.PHASECHK.TRANS64 P0, [R3+URZ+0x22840], R0 ;  /* 0x02284000030085a7 */ /* 0x000ea4000800007f */
[----:B--2---:R-:W-:Y:S05]  /*16210*/  @!P0 BRA `(.L_x_11110) ;  /* 0xfffffffc00f08947 */ /* 0x004fea000383ffff */
[----:B------:R-:W-:Y:S05]  /*16220*/  BRA `(.L_x_11204) ;  /* 0xffffffc400007947 */ /* 0x000fea000383ffff */
.L_x_11114:
        /* <DEDUP_REMOVED lines=10> */
.L_x_11205:
[----:B------:R-:W0:Y:S01]  /*162d0*/  S2R R9, SR_TID.X ;  /* 0x0000000000097919 */ /* 0x000e220000002100 */
[----:B------:R-:W-:Y:S02]  /*162e0*/  IMAD.MOV.U32 R13, RZ, RZ, R0 ;  /* 0x000000ffff0d7224 */ /* 0x000fe400078e0000 */
[----:B------:R-:W-:-:S07]  /*162f0*/  IMAD.MOV.U32 R5, RZ, RZ, R14 ;  /* 0x000000ffff057224 */ /* 0x000fce00078e000e */
[----:B0-----:R-:W-:Y:S05]  /*16300*/  WARPSYNC.COLLECTIVE R15, `(.L_x_11206) ;  /* 0x000000000f087348 */ /* 0x001fea0003c00000 */
[----:B------:R1:W2:Y:S02]  /*16310*/  SHFL.IDX P6, R14, R13, R12, R11 ;  /* 0x0000000c0d0e7389 */ /* 0x0002a400000c000b */
[----:B012---:R-:W-:Y:S01]  /*16320*/  ENDCOLLECTIVE ;  /* 0x000000000000791b */ /* 0x007fe20003800000 */
.L_x_11206:
        /* <DEDUP_REMOVED lines=9> */
.L_x_11207:
[----:B------:R-:W-:-:S05]  /*163c0*/  @!P1 LEA R6, P2, R8, R6, 0x1 ;  /* 0x0000000608069211 */ /* 0x000fca00078408ff */
[----:B------:R-:W-:-:S04]  /*163d0*/  @!P1 IMAD.X R5, RZ, RZ, R5, P2 ;  /* 0x000000ffff059224 */ /* 0x000fc800010e0605 */
[----:B------:R-:W-:Y:S02]  /*163e0*/  @!P1 IMAD.MOV.U32 R7, RZ, RZ, R5 ;  /* 0x000000ffff079224 */ /* 0x000fe400078e0005 */
[----:B------:R-:W-:Y:S02]  /*163f0*/  IMAD.MOV.U32 R13, RZ, RZ, R0 ;  /* 0x000000ffff0d7224 */ /* 0x000fe400078e0000 */
[C---:B------:R-:W-:Y:S01]  /*16400*/  VIADD R5, R2.reuse, 0x10 ;  /* 0x0000001002057836 */ /* 0x040fe20000000000 */
[----:B------:R-:W-:Y:S01]  /*16410*/  @!PT LDS RZ, [RZ] ;  /* 0x00000000fffff984 */ /* 0x000fe20000000800 */
[----:B------:R-:W-:Y:S01]  /*16420*/  @!PT LDS RZ, [RZ] ;  /* 0x00000000fffff984 */ /* 0x000fe20000000800 */
[----:B------:R-:W-:Y:S01]  /*16430*/  @!PT LDS RZ, [RZ] ;  /* 0x00000000fffff984 */ /* 0x000fe20000000800 */
[----:B------:R0:W-:Y:S04]  /*16440*/  @!P1 LDGSTS.E.BYPASS.LTC128B.128 [R10+0x18400], desc[UR46][R6.64], !P0 ;  /* 0x18400000060a9fae */ /* 0x0001e8000c101d6e */
[----:B------:R-:W-:Y:S01]  /*16450*/  ISETP.GE.AND P1, PT, R5, R3, PT ;  /* 0x000000030500720c */ /* 0x000fe20003f26270 */
[----:B------:R-:W-:-:S02]  /*16460*/  VIADD R5, R2, 0x20 ;  /* 0x0000002002057836 */ /* 0x000fc40000000000 */
[----:B------:R-:W-:-:S10]  /*16470*/  IMAD.MOV.U32 R8, RZ, RZ, R14 ;  /* 0x000000ffff087224 */ /* 0x000fd400078e000e */
[----:B0-----:R-:W-:Y:S05]  /*16480*/  WARPSYNC.COLLECTIVE R15, `(.L_x_11208) ;  /* 0x000000000f087348 */ /* 0x001fea0003c00000 */
[----:B------:R1:W2:Y:S02]  /*16490*/  SHFL.IDX P6, R14, R13, R12, R11 ;  /* 0x0000000c0d0e7389 */ /* 0x0002a400000c000b */
[----:B012---:R-:W-:Y:S01]  /*164a0*/  ENDCOLLECTIVE ;  /* 0x000000000000791b */ /* 0x007fe20003800000 */
.L_x_11208:
[----:B------:R-:W-:-:S05]  /*164b0*/  IMAD.SHL.U32 R7, R9, 0x8, RZ ;  /* 0x0000000809077824 */ /* 0x000fca00078e00ff */
[----:B------:R-:W-:Y:S01]  /*164c0*/  LOP3.LUT R7, R7, 0x38, RZ, 0xc0, !PT ;  /* 0x0000003807077812 */ /* 0x000fe200078ec0ff */
[----:B------:R-:W-:Y:S02]  /*164d0*/  IMAD.MOV.U32 R13, RZ, RZ, R4 ;  /* 0x000000ffff0d7224 */ /* 0x000fe400078e0004 */
[----:B------:R-:W-:Y:S02]  /*164e0*/  IMAD.MOV.U32 R12, RZ, RZ, 0x2 ;  /* 0x00000002ff0c7424 */ /* 0x000fe400078e00ff */
[----:B------:R-:W-:-:S07]  /*164f0*/  IMAD.MOV.U32 R9, RZ, RZ, R14 ;  /* 0x000000ffff097224 */ /* 0x000fce00078e000e */
[----:B------:R-:W-:Y:S05]  /*16500*/  WARPSYNC.COLLECTIVE R15, `(.L_x_11209) ;  /* 0x000000000f087348 */ /* 0x000fea0003c00000 */
[----:B------:R0:W1:Y:S02]  /*16510*/  SHFL.IDX P6, R14, R13, R12, R11 ;  /* 0x0000000c0d0e7389 */ /* 0x00006400000c000b */
[----:B01----:R-:W-:Y:S01]  /*16520*/  ENDCOLLECTIVE ;  /* 0x000000000000791b */ /* 0x003fe20003800000 */
.L_x_11209:
[----:B------:R-:W-:Y:S02]  /*16530*/  @!P1 LEA R6, P2, R7, R9, 0x1 ;  /* 0x0000000907069211 */ /* 0x000fe400078408ff */
[----:B------:R-:W0:Y:S03]  /*16540*/  S2R R9, SR_TID.X ;  /* 0x0000000000097919 */ /* 0x000e260000002100 */
[----:B------:R-:W-:Y:S02]  /*16550*/  @!P1 IMAD.X R7, RZ, RZ, R8, P2 ;  /* 0x000000ffff079224 */ /* 0x000fe400010e0608 */
[----:B------:R-:W-:-:S03]  /*16560*/  VIADD R8, R2, 0x60 ;  /* 0x0000006002087836 */ /* 0x000fc60000000000 */
[----:B------:R-:W-:Y:S01]  /*16570*/  @!PT LDS RZ, [RZ] ;  /* 0x00000000fffff984 */ /* 0x000fe20000000800 */
[----:B------:R-:W-:Y:S01]  /*16580*/  @!PT LDS RZ, [RZ] ;  /* 0x00000000fffff984 */ /* 0x000fe20000000800 */
[----:B------:R-:W-:Y:S01]  /*16590*/  @!PT LDS RZ, [RZ] ;  /* 0x00000000fffff984 */ /* 0x000fe20000000800 */
[----:B------:R1:W-:Y:S01]  /*165a0*/  @!P1 LDGSTS.E.BYPASS.LTC128B.128 [R10+0x18c00], desc[UR46][R6.64], !P0 ;  /* 0x18c00000060a9fae */ /* 0x0003e2000c101d6e */
[----:B------:R-:W-:Y:S01]  /*165b0*/  IMAD.MOV.U32 R13, RZ, RZ, R0 ;  /* 0x000000ffff0d7224 */ /* 0x000fe200078e0000 */
[----:B------:R-:W-:Y:S01]  /*165c0*/  ISETP.GE.AND P1, PT, R5, R3, PT ;  /* 0x000000030500720c */ /* 0x000fe20003f26270 */
[----:B------:R-:W-:-:S12]  /*165d0*/  IMAD.MOV.U32 R5, RZ, RZ, R14 ;  /* 0x000000ffff057224 */ /* 0x000fd800078e000e */
[----:B01----:R-:W-:Y:S05]  /*165e0*/  WARPSYNC.COLLECTIVE R15, `(.L_x_11210) ;  /* 0x000000000f087348 */ /* 0x003fea0003c00000 */
[----:B------:R2:W3:Y:S02]  /*165f0*/  SHFL.IDX P6, R14, R13, R12, R11 ;  /* 0x0000000c0d0e7389 */ /* 0x0004e400000c000b */
[----:B0123--:R-:W-:Y:S01]  /*16600*/  ENDCOLLECTIVE ;  /* 0x000000000000791b */ /* 0x00ffe20003800000 */
.L_x_11210:
[----:B------:R-:W-:Y:S02]  /*16610*/  IMAD.SHL.U32 R9, R9, 0x8, RZ ;  /* 0x0000000809097824 */ /* 0x000fe400078e00ff */
[----:B------:R-:W-:Y:S02]  /*16620*/  IMAD.MOV.U32 R13, RZ, RZ, R4 ;  /* 0x000000ffff0d7224 */ /* 0x000fe400078e0004 */
[----:B------:R-:W-:Y:S01]  /*16630*/  IMAD.MOV.U32 R12, RZ, RZ, 0x3 ;  /* 0x00000003ff0c7424 */ /* 0x000fe200078e00ff */
[----:B------:R-:W-:Y:S01]  /*16640*/  LOP3.LUT R9, R9, 0x38, RZ, 0xc0, !PT ;  /* 0x0000003809097812 */ /* 0x000fe200078ec0ff */
[----:B------:R-:W-:-:S07]  /*16650*/  IMAD.MOV.U32 R6, RZ, RZ, R14 ;  /* 0x000000ffff067224 */ /* 0x000fce00078e000e */
[----:B------:R-:W-:Y:S05]  /*16660*/  WARPSYNC.COLLECTIVE R15, `(.L_x_11211) ;  /* 0x000000000f087348 */ /* 0x000fea0003c00000 */
[----:B------:R0:W1:Y:S02]  /*16670*/  SHFL.IDX P6, R14, R13, R12, R11 ;  /* 0x0000000c0d0e7389 */ /* 0x00006400000c000b */
[----:B01----:R-:W-:Y:S01]  /*16680*/  ENDCOLLECTIVE ;  /* 0x000000000000791b */ /* 0x003fe20003800000 */
.L_x_11211:
        /* <DEDUP_REMOVED lines=14> */
.L_x_11212:
[----:B------:R-:W-:Y:S02]  /*16770*/  IMAD.MOV.U32 R13, RZ, RZ, R4 ;  /* 0x000000ffff0d7224 */ /* 0x000fe400078e0004 */
[----:B------:R-:W-:Y:S02]  /*16780*/  IMAD.MOV.U32 R12, RZ, RZ, 0x4 ;  /* 0x00000004ff0c7424 */ /* 0x000fe400078e00ff */
[----:B------:R-:W-:-:S07]  /*16790*/  IMAD.MOV.U32 R6, RZ, RZ, R14 ;  /* 0x000000ffff067224 */ /* 0x000fce00078e000e */
[----:B------:R-:W-:Y:S05]  /*167a0*/  WARPSYNC.COLLECTIVE R15, `(.L_x_11213) ;  /* 0x000000000f087348 */ /* 0x000fea0003c00000 */
[----:B------:R0:W1:Y:S02]  /*167b0*/  SHFL.IDX P6, R14, R13, R12, R11 ;  /* 0x0000000c0d0e7389 */ /* 0x00006400000c000b */
[----:B01----:R-:W-:Y:S01]  /*167c0*/  ENDCOLLECTIVE ;  /* 0x000000000000791b */ /* 0x003fe20003800000 */
.L_x_11213:
        /* <DEDUP_REMOVED lines=14> */
.L_x_11214:
[----:B------:R-:W-:Y:S02]  /*168b0*/  IMAD.MOV.U32 R13, RZ, RZ, R4 ;  /* 0x000000ffff0d7224 */ /* 0x000fe400078e0004 */
[----:B------:R-:W-:Y:S02]  /*168c0*/  IMAD.MOV.U32 R12, RZ, RZ, 0x5 ;  /* 0x00000005ff0c7424 */ /* 0x000fe400078e00ff */
[----:B------:R-:W-:-:S07]  /*168d0*/  IMAD.MOV.U32 R6, RZ, RZ, R14 ;  /* 0x000000ffff067224 */ /* 0x000fce00078e000e */
[----:B------:R-:W-:Y:S05]  /*168e0*/  WARPSYNC.COLLECTIVE R15, `(.L_x_11215) ;  /* 0x000000000f087348 */ /* 0x000fea0003c00000 */
[----:B------:R0:W1:Y:S02]  /*168f0*/  SHFL.IDX P6, R14, R13, R12, R11 ;  /* 0x0000000c0d0e7389 */ /* 0x00006400000c000b */
[----:B01----:R-:W-:Y:S01]  /*16900*/  ENDCOLLECTIVE ;  /* 0x000000000000791b */ /* 0x003fe20003800000 */
.L_x_11215:
        /* <DEDUP_REMOVED lines=14> */
.L_x_11216:
[----:B------:R-:W-:Y:S02]  /*169f0*/  IMAD.MOV.U32 R13, RZ, RZ, R4 ;  /* 0x000000ffff0d7224 */ /* 0x000fe400078e0004 */
[----:B------:R-:W-:Y:S02]  /*16a00*/  IMAD.MOV.U32 R12, RZ, RZ, 0x6 ;  /* 0x00000006ff0c7424 */ /* 0x000fe400078e00ff */
[----:B------:R-:W-:-:S07]  /*16a10*/  IMAD.MOV.U32 R6, RZ, RZ, R14 ;  /* 0x000000ffff067224 */ /* 0x000fce00078e000e */
[----:B------:R-:W-:Y:S05]  /*16a20*/  WARPSYNC.COLLECTIVE R15, `(.L_x_11217) ;  /* 0x000000000f087348 */ /* 0x000fea0003c00000 */
[----:B------:R0:W1:Y:S02]  /*16a30*/  SHFL.IDX P6, R14, R13, R12, R11 ;  /* 0x0000000c0d0e7389 */ /* 0x00006400000c000b */
[----:B01----:R-:W-:Y:S01]  /*16a40*/  ENDCOLLECTIVE ;  /* 0x000000000000791b */ /* 0x003fe20003800000 */
.L_x_11217:
        /* <DEDUP_REMOVED lines=13> */
.L_x_11218:
[----:B------:R-:W-:Y:S02]  /*16b20*/  IMAD.MOV.U32 R13, RZ, RZ, R4 ;  /* 0x000000ffff0d7224 */ /* 0x000fe400078e0004 */
[----:B------:R-:W-:Y:S02]  /*16b30*/  IMAD.MOV.U32 R12, RZ, RZ, 0x7 ;  /* 0x00000007ff0c7424 */ /* 0x000fe400078e00ff */
[----:B------:R-:W-:-:S07]  /*16b40*/  IMAD.MOV.U32 R6, RZ, RZ, R14 ;  /* 0x000000ffff067224 */ /* 0x000fce00078e000e */
[----:B------:R-:W-:Y:S05]  /*16b50*/  WARPSYNC.COLLECTIVE R15, `(.L_x_11219) ;  /* 0x000000000f087348 */ /* 0x000fea0003c00000 */
[----:B------:R0:W1:Y:S02]  /*16b60*/  SHFL.IDX P6, R14, R13, R12, R11 ;  /* 0x0000000c0d0e7389 */ /* 0x00006400000c000b */
[----:B01----:R-:W-:Y:S01]  /*16b70*/  ENDCOLLECTIVE ;  /* 0x000000000000791b */ /* 0x003fe20003800000 */
.L_x_11219:
        /* <DEDUP_REMOVED lines=12> */
.L_x_11220:
[----:B------:R-:W-:Y:S05]  /*16c40*/  BRA `(.L_x_11221) ;  /* 0xffffffc4001c7947 */ /* 0x000fea000383ffff */
.L_x_11117:
[----:B-1----:R1:W2:Y:S02]  /*16c50*/  SYNCS.PHASECHK.TRANS64.TRYWAIT P0, [R18+URZ+0x22820], R3 ;  /* 0x02282003120075a7 */ /* 0x0022a4000800017f */
[----:B--2---:R-:W-:Y:S05]  /*16c60*/  @!P0 NANOSLEEP.SYNCS 0x989680 ;  /* 0x009896800000895d */ /* 0x004fea0003900000 */
[----:B------:R-:W2:Y:S02]  /*16c70*/  @!P0 SYNCS.PHASECHK.TRANS64 P0, [R18+URZ+0x22820], R3 ;  /* 0x02282003120085a7 */ /* 0x000ea4000800007f */
[----:B--2---:R-:W-:Y:S05]  /*16c80*/  @!P0 BRA `(.L_x_11117) ;  /* 0xfffffffc00f08947 */ /* 0x004fea000383ffff */
[----:B------:R-:W-:Y:S05]  /*16c90*/  BRA `(.L_x_11222) ;  /* 0xffffffc400847947 */ /* 0x000fea000383ffff */
.L_x_11121:
[----:B-1----:R1:W2:Y:S02]  /*16ca0*/  SYNCS.PHASECHK.TRANS64.TRYWAIT P0, [R0+URZ+0x22860], R3 ;  /* 0x02286003000075a7 */ /* 0x0022a4000800017f */
[----:B--2---:R-:W-:Y:S05]  /*16cb0*/  @!P0 NANOSLEEP.SYNCS 0x989680 ;  /* 0x009896800000895d */ /* 0x004fea0003900000 */
[----:B------:R-:W2:Y:S02]  /*16cc0*/  @!P0 SYNCS.PHASECHK.TRANS64 P0, [R0+URZ+0x22860], R3 ;  /* 0x02286003000085a7 */ /* 0x000ea4000800007f */
[----:B--2---:R-:W-:Y:S05]  /*16cd0*/  @!P0 BRA `(.L_x_11121) ;  /* 0xfffffffc00f08947 */ /* 0x004fea000383ffff */
[----:B------:R-:W-:Y:S05]  /*16ce0*/  BRA `(.L_x_11223) ;  /* 0xffffffc400a47947 */ /* 0x000fea000383ffff */
.L_x_11134:
[----:B-1----:R1:W2:Y:S02]  /*16cf0*/  SYNCS.PHASECHK.TRANS64.TRYWAIT P0, [R4+URZ+0x22840], R2 ;  /* 0x02284002040075a7 */ /* 0x0022a4000800017f */
[----:B--2---:R-:W-:Y:S05]  /*16d00*/  @!P0 NANOSLEEP.SYNCS 0x989680 ;  /* 0x009896800000895d */ /* 0x004fea0003900000 */
[----:B------:R-:W2:Y:S02]  /*16d10*/  @!P0 SYNCS.PHASECHK.TRANS64 P0, [R4+URZ+0x22840], R2 ;  /* 0x02284002040085a7 */ /* 0x000ea4000800007f */
[----:B--2---:R-:W-:Y:S05]  /*16d20*/  @!P0 BRA `(.L_x_11134) ;  /* 0xfffffffc00f08947 */ /* 0x004fea000383ffff */
[----:B------:R-:W-:Y:S05]  /*16d30*/  BRA `(.L_x_11224) ;  /* 0xffffffcc00987947 */ /* 0x000fea000383ffff */
.L_x_11139:
[----:B--2---:R2:W3:Y:S02]  /*16d40*/  SYNCS.PHASECHK.TRANS64.TRYWAIT P0, [R4+URZ+0x22860], R2 ;  /* 0x02286002040075a7 */ /* 0x0044e4000800017f */
[----:B---3--:R-:W-:Y:S05]  /*16d50*/  @!P0 NANOSLEEP.SYNCS 0x989680 ;  /* 0x009896800000895d */ /* 0x008fea0003900000 */
[----:B------:R-:W3:Y:S02]  /*16d60*/  @!P0 SYNCS.PHASECHK.TRANS64 P0, [R4+URZ+0x22860], R2 ;  /* 0x02286002040085a7 */ /* 0x000ee4000800007f */
[----:B---3--:R-:W-:Y:S05]  /*16d70*/  @!P0 BRA `(.L_x_11139) ;  /* 0xfffffffc00f08947 */ /* 0x008fea000383ffff */
[----:B------:R-:W-:Y:S05]  /*16d80*/  BRA `(.L_x_11225) ;  /* 0xffffffd000107947 */ /* 0x000fea000383ffff */
.L_x_11151:
[----:B0-----:R0:W1:Y:S02]  /*16d90*/  SYNCS.PHASECHK.TRANS64.TRYWAIT P0, [R4+URZ+0x22840], R2 ;  /* 0x02284002040075a7 */ /* 0x001064000800017f */
[----:B-1----:R-:W-:Y:S05]  /*16da0*/  @!P0 NANOSLEEP.SYNCS 0x989680 ;  /* 0x009896800000895d */ /* 0x002fea0003900000 */
[----:B------:R-:W1:Y:S02]  /*16db0*/  @!P0 SYNCS.PHASECHK.TRANS64 P0, [R4+URZ+0x22840], R2 ;  /* 0x02284002040085a7 */ /* 0x000e64000800007f */
[----:B-1----:R-:W-:Y:S05]  /*16dc0*/  @!P0 BRA `(.L_x_11151) ;  /* 0xfffffffc00f08947 */ /* 0x002fea000383ffff */
[----:B------:R-:W-:Y:S05]  /*16dd0*/  BRA `(.L_x_11226) ;  /* 0xffffffd400f47947 */ /* 0x000fea000383ffff */
.L_x_11156:
[----:B-1----:R1:W2:Y:S02]  /*16de0*/  SYNCS.PHASECHK.TRANS64.TRYWAIT P0, [R4+URZ+0x22860], R2 ;  /* 0x02286002040075a7 */ /* 0x0022a4000800017f */
[----:B--2---:R-:W-:Y:S05]  /*16df0*/  @!P0 NANOSLEEP.SYNCS 0x989680 ;  /* 0x009896800000895d */ /* 0x004fea0003900000 */
[----:B------:R-:W2:Y:S02]  /*16e00*/  @!P0 SYNCS.PHASECHK.TRANS64 P0, [R4+URZ+0x22860], R2 ;  /* 0x02286002040085a7 */ /* 0x000ea4000800007f */
[----:B--2---:R-:W-:Y:S05]  /*16e10*/  @!P0 BRA `(.L_x_11156) ;  /* 0xfffffffc00f08947 */ /* 0x004fea000383ffff */
[----:B------:R-:W-:Y:S05]  /*16e20*/  BRA `(.L_x_11227) ;  /* 0xffffffd8006c7947 */ /* 0x000fea000383ffff */
.L_x_11167:
[----:B-1----:R1:W2:Y:S02]  /*16e30*/  SYNCS.PHASECHK.TRANS64.TRYWAIT P0, [R4+URZ+0x22840], R2 ;  /* 0x02284002040075a7 */ /* 0x0022a4000800017f */
[----:B--2---:R-:W-:Y:S05]  /*16e40*/  @!P0 NANOSLEEP.SYNCS 0x989680 ;  /* 0x009896800000895d */ /* 0x004fea0003900000 */
[----:B------:R-:W2:Y:S02]  /*16e50*/  @!P0 SYNCS.PHASECHK.TRANS64 P0, [R4+URZ+0x22840], R2 ;  /* 0x02284002040085a7 */ /* 0x000ea4000800007f */
[----:B--2---:R-:W-:Y:S05]  /*16e60*/  @!P0 BRA `(.L_x_11167) ;  /* 0xfffffffc00f08947 */ /* 0x004fea000383ffff */
[----:B------:R-:W-:Y:S05]  /*16e70*/  BRA `(.L_x_11228) ;  /* 0xffffffe000347947 */ /* 0x000fea000383ffff */
.L_x_11172:
[----:B0-----:R0:W2:Y:S02]  /*16e80*/  SYNCS.PHASECHK.TRANS64.TRYWAIT P0, [R4+URZ+0x22860], R2 ;  /* 0x02286002040075a7 */ /* 0x0010a4000800017f */
[----:B--2---:R-:W-:Y:S05]  /*16e90*/  @!P0 NANOSLEEP.SYNCS 0x989680 ;  /* 0x009896800000895d */ /* 0x004fea0003900000 */
[----:B------:R-:W2:Y:S02]  /*16ea0*/  @!P0 SYNCS.PHASECHK.TRANS64 P0, [R4+URZ+0x22860], R2 ;  /* 0x02286002040085a7 */ /* 0x000ea4000800007f */
[----:B--2---:R-:W-:Y:S05]  /*16eb0*/  @!P0 BRA `(.L_x_11172) ;  /* 0xfffffffc00f08947 */ /* 0x004fea000383ffff */
[----:B------:R-:W-:Y:S05]  /*16ec0*/  BRA `(.L_x_11229) ;  /* 0xffffffe000ac7947 */ /* 0x000fea000383ffff */
.L_x_11184:
[----:B------:R-:W-:Y:S01]  /*16ed0*/  BSSY B0, `(.L_x_11230) ;  /* 0x0000008000007945 */ /* 0x000fe20003800000 */
[----:B-----5:R-:W-:Y:S02]  /*16ee0*/  IMAD.MOV.U32 R13, RZ, RZ, R2 ;  /* 0x000000ffff0d7224 */ /* 0x020fe400078e0002 */
[----:B------:R-:W-:Y:S02]  /*16ef0*/  IMAD.MOV.U32 R12, RZ, RZ, RZ ;  /* 0x000000ffff0c7224 */ /* 0x000fe400078e00ff */
[----:B------:R-:W-:Y:S02]  /*16f00*/  IMAD.MOV.U32 R11, RZ, RZ, 0x1f ;  /* 0x0000001fff0b7424 */ /* 0x000fe400078e00ff */
[----:B------:R-:W-:-:S07]  /*16f10*/  IMAD.MOV.U32 R15, RZ, RZ, -0x1 ;  /* 0xffffffffff0f7424 */ /* 0x000fce00078e00ff */
[----:B01-34-:R-:W-:Y:S05]  /*16f20*/  WARPSYNC.COLLECTIVE R15, `(.L_x_11231) ;  /* 0x000000000f087348 */ /* 0x01bfea0003c00000 */
[----:B------:R2:W0:Y:S02]  /*16f30*/  SHFL.IDX P6, R14, R13, R12, R11 ;  /* 0x0000000c0d0e7389 */ /* 0x00042400000c000b */
[----:B01234-:R-:W-:Y:S01]  /*16f40*/  ENDCOLLECTIVE ;  /* 0x000000000000791b */ /* 0x01ffe20003800000 */
.L_x_11231:
[----:B------:R-:W-:Y:S05]  /*16f50*/  BSYNC B0 ;  /* 0x0000000000007941 */ /* 0x000fea0003800000 */
.L_x_11230:
[----:B------:R-:W-:Y:S05]  /*16f60*/  BRA `(.L_x_11232) ;  /* 0xffffffe800787947 */ /* 0x000fea000383ffff */
.L_x_11187:
[----:B0-----:R0:W1:Y:S02]  /*16f70*/  SYNCS.PHASECHK.TRANS64.TRYWAIT P0, [R0+URZ+0x22820], R3 ;  /* 0x02282003000075a7 */ /* 0x001064000800017f */
[----:B-1----:R-:W-:Y:S05]  /*16f80*/  @!P0 NANOSLEEP.SYNCS 0x989680 ;  /* 0x009896800000895d */ /* 0x002fea0003900000 */
[----:B------:R-:W1:Y:S02]  /*16f90*/  @!P0 SYNCS.PHASECHK.TRANS64 P0, [R0+URZ+0x22820], R3 ;  /* 0x02282003000085a7 */ /* 0x000e64000800007f */
[----:B-1----:R-:W-:Y:S05]  /*16fa0*/  @!P0 BRA `(.L_x_11187) ;  /* 0xfffffffc00f08947 */ /* 0x002fea000383ffff */
[----:B------:R-:W-:Y:S05]  /*16fb0*/  BRA `(.L_x_11233) ;  /* 0xffffffe800c47947 */ /* 0x000fea000383ffff */
.L_x_11188:
        /* <DEDUP_REMOVED lines=11> */
.L_x_11235:
[----:B------:R-:W-:Y:S05]  /*17070*/  BSYNC B0 ;  /* 0x0000000000007941 */ /* 0x000fea0003800000 */
.L_x_11234:
[----:B------:R-:W-:Y:S05]  /*17080*/  BRA `(.L_x_11236) ;  /* 0xffffffe800ac7947 */ /* 0x000fea000383ffff */
.L_x_11191:
[----:B------:R-:W-:Y:S01]  /*17090*/  BSSY B1, `(.L_x_11237) ;  /* 0x0000006000017945 */ /* 0x000fe20003800000 */
[----:B------:R-:W-:-:S07]  /*170a0*/  IMAD.MOV.U32 R15, RZ, RZ, -0x1 ;  /* 0xffffffffff0f7424 */ /* 0x000fce00078e00ff */
[----:B01----:R-:W-:Y:S05]  /*170b0*/  WARPSYNC.COLLECTIVE R15, `(.L_x_11238) ;  /* 0x000000000f0c7348 */ /* 0x003fea0003c00000 */
[----:B------:R-:W-:Y:S02]  /*170c0*/  ELECT P6, UR62, PT ;  /* 0x00000000003e782f */ /* 0x000fe400038c0000 */
[----:B------:R-:W-:Y:S01]  /*170d0*/  MOV R14, UR62 ;  /* 0x0000003e000e7c02 */ /* 0x000fe20008000f00 */
[----:B01----:R-:W-:Y:S10]  /*170e0*/  ENDCOLLECTIVE ;  /* 0x000000000000791b */ /* 0x003ff40003800000 */
.L_x_11238:
[----:B------:R-:W-:Y:S05]  /*170f0*/  BSYNC B1 ;  /* 0x0000000000017941 */ /* 0x000fea0003800000 */
.L_x_11237:
[----:B------:R-:W-:Y:S05]  /*17100*/  BRA `(.L_x_11239) ;  /* 0xffffffe800a47947 */ /* 0x000fea000383ffff */
.L_x_11193:
[----:B0-----:R0:W1:Y:S02]  /*17110*/  SYNCS.PHASECHK.TRANS64.TRYWAIT P0, [R6+URZ], R5 ;  /* 0x00000005060075a7 */ /* 0x001064000800017f */
[----:B-1----:R-:W-:Y:S05]  /*17120*/  @!P0 NANOSLEEP.SYNCS 0x989680 ;  /* 0x009896800000895d */ /* 0x002fea0003900000 */
[----:B------:R-:W1:Y:S02]  /*17130*/  @!P0 SYNCS.PHASECHK.TRANS64 P0, [R6+URZ], R5 ;  /* 0x00000005060085a7 */ /* 0x000e64000800007f */
[----:B-1----:R-:W-:Y:S05]  /*17140*/  @!P0 BRA `(.L_x_11193) ;  /* 0xfffffffc00f08947 */ /* 0x002fea000383ffff */
[----:B------:R-:W-:Y:S05]  /*17150*/  BRA `(.L_x_11240) ;  /* 0xffffffe800dc7947 */ /* 0x000fea000383ffff */
.L_x_11194:
[----:B-1----:R1:W2:Y:S02]  /*17160*/  SYNCS.PHASECHK.TRANS64.TRYWAIT P0, [R7+URZ], R2 ;  /* 0x00000002070075a7 */ /* 0x0022a4000800017f */
[----:B--2---:R-:W-:Y:S05]  /*17170*/  @!P0 NANOSLEEP.SYNCS 0x989680 ;  /* 0x009896800000895d */ /* 0x004fea0003900000 */
[----:B------:R-:W2:Y:S02]  /*17180*/  @!P0 SYNCS.PHASECHK.TRANS64 P0, [R7+URZ], R2 ;  /* 0x00000002070085a7 */ /* 0x000ea4000800007f */
[----:B--2---:R-:W-:Y:S05]  /*17190*/  @!P0 BRA `(.L_x_11194) ;  /* 0xfffffffc00f08947 */ /* 0x004fea000383ffff */
[----:B------:R-:W-:Y:S05]  /*171a0*/  BRA `(.L_x_11241) ;  /* 0xffffffe800d07947 */ /* 0x000fea000383ffff */
.L_x_11196:
[----:B--2---:R2:W3:Y:S02]  /*171b0*/  SYNCS.PHASECHK.TRANS64.TRYWAIT P0, [R4+URZ], R5 ;  /* 0x00000005040075a7 */ /* 0x0044e4000800017f */
[----:B---3--:R-:W-:Y:S05]  /*171c0*/  @!P0 NANOSLEEP.SYNCS 0x989680 ;  /* 0x009896800000895d */ /* 0x008fea0003900000 */
[----:B------:R-:W3:Y:S02]  /*171d0*/  @!P0 SYNCS.PHASECHK.TRANS64 P0, [R4+URZ], R5 ;  /* 0x00000005040085a7 */ /* 0x000ee4000800007f */
[----:B---3--:R-:W-:Y:S05]  /*171e0*/  @!P0 BRA `(.L_x_11196) ;  /* 0xfffffffc00f08947 */ /* 0x008fea000383ffff */
[----:B------:R-:W-:Y:S05]  /*171f0*/  BRA `(.L_x_11242) ;  /* 0xffffffe800d47947 */ /* 0x000fea000383ffff */
.L_x_11243:
        /* <DEDUP_REMOVED lines=16> */
.L_x_15311:


//--------------------- .text._ZN7cutlass13device_kernelIN5flash11enable_sm90INS1_16FlashAttnFwdSm90INS1_25CollectiveMainloopFwdSm90ILi2EN4cute5tupleIJNS5_1CILi1EEES8_S8_EEENS6_IJNS7_ILi128EEENS7_ILi96EEENS7_ILi64EEEEEELi256ENS_6half_tEfNS_4arch4Sm90ELb0ELb1ELb1ELb0ELb0ELb0ELb1ELb1ELb0ELb1ELb0ELb0EEENS1_21CollectiveEpilogueFwdINS6_IJSA_NS7_ILi256EEESB_EEES9_SE_SG_Li256ELb0ELb1ELb0ELb0EEENS1_30DynamicPersistentTileSchedulerILi256ELi128ELb0ELb1ELb1EEEEEEEEEvNT_6ParamsE --------------------------
	.section	.text._ZN7cutlass13device_kernelIN5flash11enable_sm90INS1_16FlashAttnFwdSm90INS1_25CollectiveMainloopFwdSm90ILi2EN4cute5tupleIJNS5_1CILi1EEES8_S8_EEENS6_IJNS7_ILi128EEENS7_ILi96EEENS7_ILi64EEEEEELi256ENS_6half_tEfNS_4arch4Sm90ELb0ELb1ELb1ELb0ELb0ELb0ELb1ELb1ELb0ELb1ELb0ELb0EEENS1_21CollectiveEpilogueFwdINS6_IJSA_NS7_ILi256EEESB_EEES9_SE_SG_Li256ELb0ELb1ELb0ELb0EEENS1_30DynamicPersistentTileSchedulerILi256ELi128ELb0ELb1ELb1EEEEEEEEEvNT_6ParamsE,"ax",@progbits
	.align	128
.text._ZN7cutlass13device_kernelIN5flash11enable_sm90INS1_16FlashAttnFwdSm90INS1_25CollectiveMainloopFwdSm90ILi2EN4cute5tupleIJNS5_1CILi1EEES8_S8_EEENS6_IJNS7_ILi128EEENS7_ILi96EEENS7_ILi64EEEEEELi256ENS_6half_tEfNS_4arch4Sm90ELb0ELb1ELb1ELb0ELb0ELb0ELb1ELb1ELb0ELb1ELb0ELb0EEENS1_21CollectiveEpilogueFwdINS6_IJSA_NS7_ILi256EEESB_EEES9_SE_SG_Li256ELb0ELb1ELb0ELb0EEENS1_30DynamicPersistentTileSchedulerILi256ELi128ELb0ELb1ELb1EEEEEEEEEvNT_6ParamsE:
        .type           _ZN7cutlass13device_kernelIN5flash11enable_sm90INS1_16FlashAttnFwdSm90INS1_25CollectiveMainloopFwdSm90ILi2EN4cute5tupleIJNS5_1CILi1EEES8_S8_EEENS6_IJNS7_ILi128EEENS7_ILi96EEENS7_ILi64EEEEEELi256ENS_6half_tEfNS_4arch4Sm90ELb0ELb1ELb1ELb0ELb0ELb0ELb1ELb1ELb0ELb1ELb0ELb0EEENS1_21CollectiveEpilogueFwdINS6_IJSA_NS7_ILi256EEESB_EEES9_SE_SG_Li256ELb0ELb1ELb0ELb0EEENS1_30DynamicPersistentTileSchedulerILi256ELi128ELb0ELb1ELb1EEEEEEEEEvNT_6ParamsE,@function
        .size           _ZN7cutlass13device_kernelIN5flash11enable_sm90INS1_16FlashAttnFwdSm90INS1_25CollectiveMainloopFwdSm90ILi2EN4cute5tupleIJNS5_1CILi1EEES8_S8_EEENS6_IJNS7_ILi128EEENS7_ILi96EEENS7_ILi64EEEEEELi256ENS_6half_tEfNS_4arch4Sm90ELb0ELb1ELb1ELb0ELb0ELb0ELb1ELb1ELb0ELb1ELb0ELb0EEENS1_21CollectiveEpilogueFwdINS6_IJSA_NS7_ILi256EEESB_EEES9_SE_SG_Li256ELb0ELb1ELb0ELb0EEENS1_30DynamicPersistentTileSchedulerILi256ELi128ELb0ELb1ELb1EEEEEEEEEvNT_6ParamsE,(.L_x_15312 - _ZN7cutlass13device_kernelIN5flash11enable_sm90INS1_16FlashAttnFwdSm90INS1_25CollectiveMainloopFwdSm90ILi2EN4cute5tupleIJNS5_1CILi1EEES8_S8_EEENS6_IJNS7_ILi128EEENS7_ILi96EEENS7_ILi64EEEEEELi256ENS_6half_tEfNS_4arch4Sm90ELb0ELb1ELb1ELb0ELb0ELb0ELb1ELb1ELb0ELb1ELb0ELb0EEENS1_21CollectiveEpilogueFwdINS6_IJSA_NS7_ILi256EEESB_EEES9_SE_SG_Li256ELb0ELb1ELb0ELb0EEENS1_30DynamicPersistentTileSchedulerILi256ELi128ELb0ELb1ELb1EEEEEEEEEvNT_6ParamsE)
        .other          _ZN7cutlass13device_kernelIN5flash11enable_sm90INS1_16FlashAttnFwdSm90INS1_25CollectiveMainloopFwdSm90ILi2EN4cute5tupleIJNS5_1CILi1EEES8_S8_EEENS6_IJNS7_ILi128EEENS7_ILi96EEENS7_ILi64EEEEEELi256ENS_6half_tEfNS_4arch4Sm90ELb0ELb1ELb1ELb0ELb0ELb0ELb1ELb1ELb0ELb1ELb0ELb0EEENS1_21CollectiveEpilogueFwdINS6_IJSA_NS7_ILi256EEESB_EEES9_SE_SG_Li256ELb0ELb1ELb0ELb0EEENS1_30DynamicPersistentTileSchedulerILi256ELi128ELb0ELb1ELb1EEEEEEEEEvNT_6ParamsE,@"STO_CUDA_ENTRY STV_DEFAULT"
_ZN7cutlass13device_kernelIN5flash11enable_sm90INS1_16FlashAttnFwdSm90INS1_25CollectiveMainloopFwdSm90ILi2EN4cute5tupleIJNS5_1CILi1EEES8_S8_EEENS6_IJNS7_ILi128EEENS7_ILi96EEENS7_ILi64EEEEEELi256ENS_6half_tEfNS_4arch4Sm90ELb0ELb1ELb1ELb0ELb0ELb0ELb1ELb1ELb0ELb1ELb0ELb0EEENS1_21CollectiveEpilogueFwdINS6_IJSA_NS7_ILi256EEESB_EEES9_SE_SG_Li256ELb0ELb1ELb0ELb0EEENS1_30DynamicPersistentTileSchedulerILi256ELi128ELb0ELb1ELb1EEEEEEEEEvNT_6ParamsE:
[----:B------:R-:W0:Y:S02]  /*0000*/  LDC R1, c[0x0][0x28] ;  /* 0x00000a00ff017b82 */ /* 0x000e240000000800 */
[----:B0-----:R-:W-:Y:S01]  /*0010*/  VIADD R1, R1, 0xfffffb40 ;  /* 0xfffffb4001017836 */ /* 0x001fe20000000000 */
[----:B------:R-:W0:Y:S01]  /*0020*/  S2R R3, SR_TID.X ;  /* 0x0000000000037919 */ /* 0x000e220000002100 */
[----:B------:R-:W-:Y:S01]  /*0030*/  ELECT P0, URZ, PT ;  /* 0x00000000003f782f */ /* 0x000fe20003800000 */
[----:B------:R-:W-:Y:S01]  /*0040*/  BSSY B0, `(.L_x_11244) ;  /* 0x0000012000007945 */ /* 0x000fe20003800000 */
[----:B------:R-:W-:Y:S02]  /*0050*/  ULDC UR4, c[0x0][0x20] ;  /* 0x0000080000047ab9 */ /* 0x000fe40000000800 */
[----:B------:R-:W-:Y:S01]  /*0060*/  IADD3 R16, P1, R1, UR4, RZ ;  /* 0x0000000401107c10 */ /* 0x000fe2000ff3e0ff */
[----:B------:R-:W-:-:S04]  /*0070*/  ULDC UR4, c[0x0][0x24] ;  /* 0x0000090000047ab9 */ /* 0x000fc80000000800 */
[----:B------:R-:W-:Y:S01]  /*0080*/  IMAD.X R17, RZ, RZ, UR4, P1 ;  /* 0x00000004ff117e24 */ /* 0x000fe200088e06ff */
        /* <DEDUP_REMOVED lines=13> */
.L_x_11245:
[----:B------:R-:W-:Y:S05]  /*0160*/  BSYNC B0 ;  /* 0x0000000000007941 */ /* 0x000fea0003800000 */
.L_x_11244:
        /* <DEDUP_REMOVED lines=43> */
.L_x_11246:
        /* <DEDUP_REMOVED lines=22> */
.L_x_11247:
        /* <DEDUP_REMOVED lines=18> */
.L_x_11248:
        /* <DEDUP_REMOVED lines=22> */
.L_x_11249:
        /* <DEDUP_REMOVED lines=22> */
.L_x_11250:
[----:B------:R-:W-:Y:S01]  /*0960*/  IADD3 R2, P0, R16, 0x70, RZ ;  /* 0x0000007010027810 */ /* 0x000fe20007f1e0ff */
[----:B------:R-:W-:Y:S01]  /*0970*/  UMOV UR41, 0x1 ;  /* 0x0000000100297882 */ /* 0x000fe20000000000 */
[----:B------:R-:W-:Y:S01]  /*0980*/  PLOP3.LUT P1, PT, PT, PT, UP0, 0x80, 0x0 ;  /* 0x000000000000781c */ /* 0x000fe20003f2f008 */
[----:B------:R-:W-:Y:S01]  /*0990*/  NOP ;  /* 0x0000000000007918 */ /* 0x000fe20000000000 */
[----:B------:R-:W-:Y:S01]  /*09a0*/  USEL UR41, UR41, 0x2, !UP0 ;  /* 0x0000000229297887 */ /* 0x000fe2000c000000 */
[----:B------:R4:W-:Y:S01]  /*09b0*/  STL [R1+0x474], R2 ;  /* 0x0004740201007387 */ /* 0x0009e20000100800 */
[----:B------:R-:W-:Y:S01]  /*09c0*/  ULDC.64 UR48, c[0x0][0x208] ;  /* 0x0000820000307ab9 */ /* 0x000fe20000000a00 */
[----:B----4-:R-:W-:-:S05]  /*09d0*/  IMAD.X R2, RZ, RZ, R17, P0 ;  /* 0x000000ffff027224 */ /* 0x010fca00000e0611 */
[----:B------:R4:W-:Y:S01]  /*09e0*/  STL [R1+0x470], R2 ;  /* 0x0004700201007387 */ /* 0x0009e20000100800 */
[----:B0123--:R-:W-:Y:S06]  /*09f0*/  BAR.SYNC.DEFER_BLOCKING 0x0 ;  /* 0x0000000000007b1d */ /* 0x00ffec0000010000 */
[----:B------:R-:W-:Y:S05]  /*0a00*/  @!P1 BRA `(.L_x_11251) ;  /* 0x0000021c00ac9947 */ /* 0x000fea0003800000 */
.L_x_11252:
[----:B------:R-:W-:-:S08]  /*0a10*/  NOP ;  /* 0x0000000000007918 */ /* 0x000fd00000000000 */
[----:B------:R-:W0:Y:S02]  /*0a20*/  USETMAXREG.TRY_ALLOC.CTAPOOL UP0, 0xf0 ;  /* 0x000000f0000079c8 */ /* 0x000e240008000600 */
[----:B0-----:R-:W-:-:S13]  /*0a30*/  PLOP3.LUT P0, PT, PT, PT, UP0, 0x80, 0x0 ;  /* 0x000000000000781c */ /* 0x001fda0003f0f008 */
[----:B------:R-:W-:Y:S05]  /*0a40*/  @!P0 BRA `(.L_x_11252) ;  /* 0xfffffffc00f08947 */ /* 0x000fea000383ffff */
[----:B------:R-:W0:Y:S08]  /*0a50*/  S2UR UR5, SR_CTAID.X ;  /* 0x00000000000579c3 */ /* 0x000e300000002500 */
[----:B------:R-:W-:Y:S08]  /*0a60*/  BAR.ARV 0x4, 0x180 ;  /* 0x0106000000007b1d */ /* 0x000ff00000002000 */
[----:B------:R-:W-:Y:S08]  /*0a70*/  BAR.ARV 0x8, 0x180 ;  /* 0x0206000000007b1d */ /* 0x000ff00000002000 */
[----:B------:R-:W0:Y:S01]  /*0a80*/  LDC R0, c[0x0][0xd38] ;  /* 0x00034e00ff007b82 */ /* 0x000e220000000800 */
[----:B------:R-:W-:Y:S01]  /*0a90*/  ISETP.NE.AND P0, PT, R10, 0x1, PT ;  /* 0x000000010a00780c */ /* 0x000fe20003f05270 */
[----:B------:R1:W-:-:S12]  /*0aa0*/  STL.64 [R1+0x218], RZ ;  /* 0x000218ff01007387 */ /* 0x0003d80000100a00 */
[----:B------:R-:W-:Y:S06]  /*0ab0*/  @!P0 BAR.ARV 0x9, 0x100 ;  /* 0x0244000000008b1d */ /* 0x000fec0000002000 */
[C---:B------:R-:W-:Y:S02]  /*0ac0*/  IADD3 R208, P1, R16.reuse, 0x218, RZ ;  /* 0x0000021810d07810 */ /* 0x040fe40007f3e0ff */
[----:B------:R-:W-:Y:S01]  /*0ad0*/  IADD3 R222, P2, R16, 0x224, RZ ;  /* 0x0000022410de7810 */ /* 0x000fe20007f5e0ff */
[----:B------:R1:W-:Y:S01]  /*0ae0*/  STL [R1+0x220], RZ ;  /* 0x000220ff01007387 */ /* 0x0003e20000100800 */
[----:B0-----:R-:W-:Y:S01]  /*0af0*/  ISETP.LE.AND P0, PT, R0, UR5, PT ;  /* 0x0000000500007c0c */ /* 0x001fe2000bf03270 */
[----:B------:R-:W-:-:S02]  /*0b00*/  IMAD.X R209, RZ, RZ, R17, P1 ;  /* 0x000000ffffd17224 */ /* 0x000fc400008e0611 */
[----:B------:R1:W-:Y:S01]  /*0b10*/  STL [R1+0x224], RZ ;  /* 0x000224ff01007387 */ /* 0x0003e20000100800 */
[----:B------:R-:W-:-:S09]  /*0b20*/  IMAD.X R221, RZ, RZ, R17, P2 ;  /* 0x000000ffffdd7224 */ /* 0x000fd200010e0611 */
[----:B-1----:R-:W-:Y:S05]  /*0b30*/  @P0 EXIT ;  /* 0x000000000000094d */ /* 0x002fea0003800000 */
[----:B----4-:R-:W0:Y:S01]  /*0b40*/  S2R R2, SR_TID.X ;  /* 0x0000000000027919 */ /* 0x010e220000002100 */
[----:B------:R-:W1:Y:S01]  /*0b50*/  S2UR UR6, SR_CgaCtaId ;  /* 0x00000000000679c3 */ /* 0x000e620000008800 */
[----:B------:R-:W-:Y:S01]  /*0b60*/  UMOV UR44, 0x400 ;  /* 0x00000400002c7882 */ /* 0x000fe20000000000 */
[----:B------:R-:W-:Y:S01]  /*0b70*/  IMAD.MOV.U32 R179, RZ, RZ, 0x2 ;  /* 0x00000002ffb37424 */ /* 0x000fe200078e00ff */
[C---:B------:R-:W-:Y:S01]  /*0b80*/  IADD3 R204, -R10.reuse, 0xb, RZ ;  /* 0x0000000b0acc7810 */ /* 0x040fe20007ffe1ff */
[----:B------:R-:W-:-:S04]  /*0b90*/  VIADD R205, R10, 0x8 ;  /* 0x000000080acd7836 */ /* 0x000fc80000000000 */
[----:B------:R-:W2:Y:S01]  /*0ba0*/  S2UR UR4, SR_SWINHI ;  /* 0x00000000000479c3 */ /* 0x000ea20000002f00 */
[----:B-1----:R-:W-:Y:S01]  /*0bb0*/  ULEA UR44, UR6, UR44, 0x18 ;  /* 0x0000002c062c7291 */ /* 0x002fe2000f8ec03f */
[----:B0-----:R-:W-:-:S06]  /*0bc0*/  VIADD R202, R2, 0xffffff80 ;  /* 0xffffff8002ca7836 */ /* 0x001fcc0000000000 */
[----:B------:R-:W-:Y:S01]  /*0bd0*/  UMOV UR36, UR44 ;  /* 0x0000002c00247c82 */ /* 0x000fe20008000000 */
[----:B--2---:R-:W-:Y:S01]  /*0be0*/  UMOV UR37, UR4 ;  /* 0x0000000400257c82 */ /* 0x004fe20008000000 */
[----:B------:R-:W-:Y:S01]  /*0bf0*/  UMOV UR4, UR5 ;  /* 0x0000000500047c82 */ /* 0x000fe20008000000 */
[----:B------:R-:W-:-:S04]  /*0c00*/  SHF.R.S32.HI R11, RZ, 0x1f, R202 ;  /* 0x0000001fff0b7819 */ /* 0x000fc800000114ca */
[CC--:B------:R-:W-:Y:S02]  /*0c10*/  LEA.HI R0, R11.reuse, R202.reuse, RZ, 0x7 ;  /* 0x000000ca0b007211 */ /* 0x0c0fe400078f38ff */
[CC--:B------:R-:W-:Y:S02]  /*0c20*/  LEA.HI R2, R11.reuse, R202.reuse, RZ, 0x4 ;  /* 0x000000ca0b027211 */ /* 0x0c0fe400078f20ff */
[----:B------:R-:W-:Y:S02]  /*0c30*/  LOP3.LUT R3, R0, 0xffffff80, RZ, 0xc0, !PT ;  /* 0xffffff8000037812 */ /* 0x000fe400078ec0ff */
[----:B------:R-:W-:Y:S02]  /*0c40*/  LEA.HI R4, R11, R202, RZ, 0x5 ;  /* 0x000000ca0b047211 */ /* 0x000fe400078f28ff */
[----:B------:R-:W-:Y:S01]  /*0c50*/  SHF.R.S32.HI R7, RZ, 0x4, R2 ;  /* 0x00000004ff077819 */ /* 0x000fe20000011402 */
[----:B------:R-:W-:Y:S01]  /*0c60*/  IMAD.IADD R210, R202, 0x1, -R3 ;  /* 0x00000001cad27824 */ /* 0x000fe200078e0a03 */
[----:B------:R-:W-:Y:S01]  /*0c70*/  LOP3.LUT R5, R2, 0x3fffff0, RZ, 0xc0, !PT ;  /* 0x03fffff002057812 */ /* 0x000fe200078ec0ff */
[----:B------:R-:W-:Y:S01]  /*0c80*/  IMAD.SHL.U32 R4, R4, 0x20, RZ ;  /* 0x0000002004047824 */ /* 0x000fe200078e00ff */
[----:B------:R-:W-:-:S02]  /*0c90*/  LEA.HI R2, R2, R7, RZ, 0x1 ;  /* 0x0000000702027211 */ /* 0x000fc400078f08ff */
[----:B------:R-:W-:Y:S01]  /*0ca0*/  SHF.R.S32.HI R3, RZ, 0x1f, R210 ;  /* 0x0000001fff037819 */ /* 0x000fe200000114d2 */
[----:B------:R-:W-:Y:S01]  /*0cb0*/  IMAD.IADD R5, R202, 0x1, -R5 ;  /* 0x00000001ca057824 */ /* 0x000fe200078e0a05 */
[----:B------:R-:W-:Y:S02]  /*0cc0*/  LOP3.LUT R4, R4, 0xfffffc00, RZ, 0xc0, !PT ;  /* 0xfffffc0004047812 */ /* 0x000fe400078ec0ff */
[----:B------:R-:W-:Y:S02]  /*0cd0*/  LOP3.LUT R2, R2, 0x1ffffffe, RZ, 0xc0, !PT ;  /* 0x1ffffffe02027812 */ /* 0x000fe400078ec0ff */
[----:B------:R-:W-:Y:S01]  /*0ce0*/  LEA.HI R12, R3, R210, RZ, 0x2 ;  /* 0x000000d2030c7211 */ /* 0x000fe200078f10ff */
[----:B------:R-:W-:Y:S01]  /*0cf0*/  IMAD R4, R5, 0x40, R4 ;  /* 0x0000004005047824 */ /* 0x000fe200078e0204 */
[----:B------:R-:W-:Y:S01]  /*0d00*/  LEA.HI R6, R11, R202, RZ, 0x2 ;  /* 0x000000ca0b067211 */ /* 0x000fe200078f10ff */
[----:B------:R-:W-:Y:S01]  /*0d10*/  IMAD.IADD R7, R7, 0x1, -R2 ;  /* 0x0000000107077824 */ /* 0x000fe200078e0a02 */
[----:B------:R-:W-:-:S02]  /*0d20*/  SHF.R.S32.HI R2, RZ, 0x2, R12 ;  /* 0x00000002ff027819 */ /* 0x000fc4000001140c */
[----:B------:R-:W-:Y:S01]  /*0d30*/  SHF.R.S32.HI R5, RZ, 0x1f, R12 ;  /* 0x0000001fff057819 */ /* 0x000fe2000001140c */
[----:B------:R-:W-:Y:S01]  /*0d40*/  IMAD R4, R7, 0x8, R4 ;  /* 0x0000000807047824 */ /* 0x000fe200078e0204 */
[----:B------:R-:W-:Y:S02]  /*0d50*/  LEA.HI R3, R3, R210, RZ, 0x5 ;  /* 0x000000d203037211 */ /* 0x000fe400078f28ff */
[----:B------:R-:W-:Y:S01]  /*0d60*/  LEA.HI R5, R5, R2, RZ, 0x3 ;  /* 0x0000000205057211 */ /* 0x000fe200078f18ff */
[----:B------:R-:W-:Y:S01]  /*0d70*/  IMAD.WIDE R178, R4, R179, UR36 ;  /* 0x0000002404b27e25 */ /* 0x000fe2000f8e02b3 */
[----:B------:R-:W-:Y:S02]  /*0d80*/  LOP3.LUT R9, R6, 0xfffffffc, RZ, 0xc0, !PT ;  /* 0xfffffffc06097812 */ /* 0x000fe400078ec0ff */
[----:B------:R-:W-:Y:S02]  /*0d90*/  LOP3.LUT R5, R5, 0xfffffff8, RZ, 0xc0, !PT ;  /* 0xfffffff805057812 */ /* 0x000fe400078ec0ff */
[----:B------:R-:W-:Y:S01]  /*0da0*/  SHF.R.S32.HI R3, RZ, 0x5, R3 ;  /* 0x00000005ff037819 */ /* 0x000fe20000011403 */
[----:B------:R-:W-:Y:S01]  /*0db0*/  IMAD.IADD R9, R202, 0x1, -R9 ;  /* 0x00000001ca097824 */ /* 0x000fe200078e0a09 */
[----:B------:R-:W-:Y:S01]  /*0dc0*/  IADD3 R19, P0, R178, 0x20, RZ ;  /* 0x00000020b2137810 */ /* 0x000fe20007f1e0ff */
[----:B------:R-:W-:Y:S01]  /*0dd0*/  IMAD.IADD R2, R2, 0x1, -R5 ;  /* 0x0000000102027824 */ /* 0x000fe200078e0a05 */
[----:B------:R-:W-:-:S02]  /*0de0*/  LEA.HI R11, R11, R202, RZ, 0x3 ;  /* 0x000000ca0b0b7211 */ /* 0x000fc400078f18ff */
[----:B------:R-:W-:Y:S01]  /*0df0*/  LEA.HI R6, R9, R9, RZ, 0x1 ;  /* 0x0000000909067211 */ /* 0x000fe200078f08ff */
[----:B------:R-:W-:Y:S01]  /*0e00*/  IMAD R13, R3, 0x10, R2 ;  /* 0x00000010030d7824 */ /* 0x000fe200078e0202 */
[----:B------:R-:W-:Y:S01]  /*0e10*/  LOP3.LUT R2, R19, 0x380, RZ, 0xc0, !PT ;  /* 0x0000038013027812 */ /* 0x000fe200078ec0ff */
[----:B------:R-:W-:Y:S01]  /*0e20*/  IMAD.X R3, RZ, RZ, R179, P0 ;  /* 0x000000ffff037224 */ /* 0x000fe200000e06b3 */
[----:B------:R-:W-:Y:S02]  /*0e30*/  LOP3.LUT R6, R6, 0x1ffffffe, RZ, 0xc0, !PT ;  /* 0x1ffffffe06067812 */ /* 0x000fe400078ec0ff */
[----:B------:R-:W-:Y:S02]  /*0e40*/  SHF.R.U64 R2, R2, 0x3, RZ ;  /* 0x0000000302027819 */ /* 0x000fe400000012ff */
[----:B------:R-:W-:Y:S01]  /*0e50*/  SHF.R.S32.HI R225, RZ, 0x7, R0 ;  /* 0x00000007ffe17819 */ /* 0x000fe20000011400 */
[----:B------:R-:W-:Y:S01]  /*0e60*/  IMAD.IADD R15, R9, 0x1, -R6 ;  /* 0x00000001090f7824 */ /* 0x000fe200078e0a06 */
[----:B------:R-:W-:-:S02]  /*0e70*/  LOP3.LUT R2, R2, R19, RZ, 0x3c, !PT ;  /* 0x0000001302027212 */ /* 0x000fc400078e3cff */
[C---:B------:R-:W-:Y:S02]  /*0e80*/  IADD3 R5, P1, R178.reuse, 0x40, RZ ;  /* 0x00000040b2057810 */ /* 0x040fe40007f3e0ff */
[----:B------:R-:W-:Y:S02]  /*0e90*/  MOV R231, R2 ;  /* 0x0000000200e77202 */ /* 0x000fe40000000f00 */
[----:B------:R-:W-:Y:S02]  /*0ea0*/  LOP3.LUT R3, R11, 0xfffffff8, RZ, 0xc0, !PT ;  /* 0xfffffff80b037812 */ /* 0x000fe400078ec0ff */
[C---:B------:R-:W-:Y:S02]  /*0eb0*/  IADD3 R7, P2, R178.reuse, 0x60, RZ ;  /* 0x00000060b2077810 */ /* 0x040fe40007f5e0ff */
[----:B------:R-:W-:Y:S01]  /*0ec0*/  IADD3 R9, P3, R178, 0xc060, RZ ;  /* 0x0000c060b2097810 */ /* 0x000fe20007f7e0ff */
[----:B------:R-:W-:Y:S01]  /*0ed0*/  IMAD.IADD R3, R202, 0x1, -R3 ;  /* 0x00000001ca037824 */ /* 0x000fe200078e0a03 */
[----:B------:R-:W-:-:S02]  /*0ee0*/  LEA.HI R0, R0, R225, RZ, 0x1 ;  /* 0x000000e100007211 */ /* 0x000fc400078f08ff */
[----:B------:R-:W-:Y:S01]  /*0ef0*/  LOP3.LUT R4, R5, 0x380, RZ, 0xc0, !PT ;  /* 0x0000038005047812 */ /* 0x000fe200078ec0ff */
[----:B------:R-:W-:Y:S01]  /*0f00*/  IMAD.SHL.U32 R190, R3, 0x8, RZ ;  /* 0x0000000803be7824 */ /* 0x000fe200078e00ff */
[----:B------:R-:W-:Y:S02]  /*0f10*/  SHF.R.S32.HI R206, RZ, 0x3, R11 ;  /* 0x00000003ffce7819 */ /* 0x000fe4000001140b */
[----:B------:R-:W-:Y:S01]  /*0f20*/  LOP3.LUT R6, R7, 0x380, RZ, 0xc0, !PT ;  /* 0x0000038007067812 */ /* 0x000fe200078ec0ff */
[----:B------:R-:W-:Y:S01]  /*0f30*/  VIADD R192, R190, 0x40 ;  /* 0x00000040bec07836 */ /* 0x000fe20000000000 */
[----:B------:R-:W-:Y:S01]  /*0f40*/  LOP3.LUT R8, R9, 0x380, RZ, 0xc0, !PT ;  /* 0x0000038009087812 */ /* 0x000fe200078ec0ff */
[----:B------:R-:W-:Y:S01]  /*0f50*/  IMAD R207, R3, 0x20, R206 ;  /* 0x0000002003cf7824 */ /* 0x000fe200078e02ce */
[----:B------:R-:W-:Y:S01]  /*0f60*/  LOP3.LUT R0, R0, 0x3fffffe, RZ, 0xc0, !PT ;  /* 0x03fffffe00007812 */ /* 0x000fe200078ec0ff */
[----:B------:R-:W-:Y:S01]  /*0f70*/  VIADD R191, R190, 0x80 ;  /* 0x00000080bebf7836 */ /* 0x000fe20000000000 */
[----:B------:R-:W-:Y:S01]  /*0f80*/  SHF.R.U64 R4, R4, 0x3, RZ ;  /* 0x0000000304047819 */ /* 0x000fe200000012ff */
[----:B------:R-:W-:Y:S01]  /*0f90*/  VIADD R193, R190, 0xc0 ;  /* 0x000000c0bec17836 */ /* 0x000fe20000000000 */
[----:B------:R-:W-:Y:S01]  /*0fa0*/  SHF.R.U64 R6, R6, 0x3, RZ ;  /* 0x0000000306067819 */ /* 0x000fe200000012ff */
[----:B------:R-:W-:Y:S01]  /*0fb0*/  IMAD.IADD R0, R225, 0x1, -R0 ;  /* 0x00000001e1007824 */ /* 0x000fe200078e0a00 */
[----:B------:R-:W-:-:S02]  /*0fc0*/  SHF.R.U64 R8, R8, 0x3, RZ ;  /* 0x0000000308087819 */ /* 0x000fc400000012ff */
[----:B------:R-:W-:Y:S01]  /*0fd0*/  LOP3.LUT R3, R12, 0x7ffffffc, RZ, 0xc0, !PT ;  /* 0x7ffffffc0c037812 */ /* 0x000fe200078ec0ff */
[----:B------:R-:W-:Y:S01]  /*0fe0*/  IMAD R200, R0, 0x40, R13 ;  /* 0x0000004000c87824 */ /* 0x000fe200078e020d */
[----:B------:R-:W-:Y:S01]  /*0ff0*/  LOP3.LUT R4, R4, R5, RZ, 0x3c, !PT ;  /* 0x0000000504047212 */ /* 0x000fe200078e3cff */
[--C-:B------:R-:W-:Y:S01]  /*1000*/  IMAD.X R5, RZ, RZ, R179.reuse, P1 ;  /* 0x000000ffff057224 */ /* 0x100fe200008e06b3 */
[----:B------:R-:W-:Y:S01]  /*1010*/  LOP3.LUT R6, R6, R7, RZ, 0x3c, !PT ;  /* 0x0000000706067212 */ /* 0x000fe200078e3cff */
[--C-:B------:R-:W-:Y:S01]  /*1020*/  IMAD.X R7, RZ, RZ, R179.reuse, P2 ;  /* 0x000000ffff077224 */ /* 0x100fe200010e06b3 */
[----:B------:R-:W-:Y:S01]  /*1030*/  LOP3.LUT R8, R8, R9, RZ, 0x3c, !PT ;  /* 0x0000000908087212 */ /* 0x000fe200078e3cff */
[----:B------:R-:W-:Y:S01]  /*1040*/  IMAD.X R9, RZ, RZ, R179, P3 ;  /* 0x000000ffff097224 */ /* 0x000fe200018e06b3 */
[----:B------:R-:W-:Y:S01]  /*1050*/  IADD3 R22, P0, R16, 0x13c, RZ ;  /* 0x0000013c10167810 */ /* 0x000fe20007f1e0ff */
[----:B------:R-:W-:Y:S01]  /*1060*/  IMAD.IADD R3, R210, 0x1, -R3 ;  /* 0x00000001d2037824 */ /* 0x000fe200078e0a03 */
[----:B------:R-:W-:Y:S01]  /*1070*/  IADD3 R224, P1, R16, 0x230, RZ ;  /* 0x0000023010e07810 */ /* 0x000fe20007f3e0ff */
[----:B------:R-:W-:Y:S01]  /*1080*/  IMAD R232, R15, 0x8, R200 ;  /* 0x000000080fe87824 */ /* 0x000fe200078e02c8 */
[----:B------:R-:W-:Y:S01]  /*1090*/  MOV R230, R4 ;  /* 0x0000000400e67202 */ /* 0x000fe20000000f00 */
[--C-:B------:R-:W-:Y:S01]  /*10a0*/  IMAD.X R23, RZ, RZ, R17.reuse, P0 ;  /* 0x000000ffff177224 */ /* 0x100fe200000e0611 */
[----:B------:R-:W-:Y:S01]  /*10b0*/  MOV R227, R6 ;  /* 0x0000000600e37202 */ /* 0x000fe20000000f00 */
[----:B------:R-:W-:Y:S01]  /*10c0*/  IMAD.X R223, RZ, RZ, R17, P1 ;  /* 0x000000ffffdf7224 */ /* 0x000fe200008e0611 */
[----:B------:R-:W-:Y:S01]  /*10d0*/  MOV R226, R8 ;  /* 0x0000000800e27202 */ /* 0x000fe20000000f00 */
[----:B------:R-:W-:Y:S01]  /*10e0*/  IMAD.SHL.U32 R201, R3, 0x2, RZ ;  /* 0x0000000203c97824 */ /* 0x000fe200078e00ff */
[----:B------:R-:W-:-:S02]  /*10f0*/  SHF.R.S32.HI R199, RZ, 0x1f, R190 ;  /* 0x0000001fffc77819 */ /* 0x000fc400000114be */
[----:B------:R-:W-:Y:S02]  /*1100*/  SHF.R.S32.HI R198, RZ, 0x1f, R192 ;  /* 0x0000001fffc67819 */ /* 0x000fe400000114c0 */
[----:B------:R-:W-:Y:S02]  /*1110*/  SHF.R.S32.HI R197, RZ, 0x1f, R191 ;  /* 0x0000001fffc57819 */ /* 0x000fe400000114bf */
[----:B------:R-:W-:-:S07]  /*1120*/  SHF.R.S32.HI R196, RZ, 0x1f, R193 ;  /* 0x0000001fffc47819 */ /* 0x000fce00000114c1 */
.L_x_11375:
        /* <DEDUP_REMOVED lines=21> */
.L_x_11253:
[----:B------:R-:W-:Y:S01]  /*1280*/  ULDC UR7, c[0x0][0xd54] ;  /* 0x0003550000077ab9 */ /* 0x000fe20000000800 */
[----:B------:R-:W-:Y:S01]  /*1290*/  UMOV UR6, UR9 ;  /* 0x0000000900067c82 */ /* 0x000fe20008000000 */
[----:B------:R-:W-:-:S11]  /*12a0*/  UISETP.NE.AND UP0, UPT, UR7, 0x1, UPT ;  /* 0x000000010700788c */ /* 0x000fd6000bf05270 */
[----:B------:R-:W-:Y:S02]  /*12b0*/  @UP0 ULDC.64 UR10, c[0x0][0xd58] ;  /* 0x00035600000a0ab9 */ /* 0x000fe40000000a00 */
[----:B------:R-:W-:-:S04]  /*12c0*/  UIMAD.WIDE.U32 UR4, UR9, UR10, URZ ;  /* 0x0000000a090472a5 */ /* 0x000fc8000f8e003f */
[----:B------:R-:W-:-:S04]  /*12d0*/  @UP0 USHF.R.U32.HI UR6, URZ, UR11, UR5 ;  /* 0x0000000b3f060299 */ /* 0x000fc80008011605 */
[----:B------:R-:W-:-:S12]  /*12e0*/  UIMAD UR4, UR6, UR7, URZ ;  /* 0x00000007060472a4 */ /* 0x000fd8000f8e023f */
.L_x_11254:
[----:B------:R-:W0:Y:S01]  /*12f0*/  S2R R0, SR_TID.X ;  /* 0x0000000000007919 */ /* 0x000e220000002100 */
[----:B------:R-:W-:Y:S01]  /*1300*/  ULOP3.LUT UR5, URZ, UR6, URZ, 0x33, !UPT ;  /* 0x000000063f057292 */ /* 0x000fe2000f8e333f */
[----:B------:R-:W-:Y:S01]  /*1310*/  IMAD.MOV.U32 R2, RZ, RZ, 0x3000 ;  /* 0x00003000ff027424 */ /* 0x000fe200078e00ff */
[----:B------:R-:W-:Y:S01]  /*1320*/  UIADD3 UR6, UP2, UR36, 0x32450, URZ ;  /* 0x0003245024067890 */ /* 0x000fe2000ff5e03f */
[----:B------:R-:W-:Y:S01]  /*1330*/  IMAD.U32 R3, RZ, RZ, UR41 ;  /* 0x00000029ff037e24 */ /* 0x000fe2000f8e00ff */
[----:B------:R-:W-:Y:S01]  /*1340*/  ULDC UR39, c[0x0][0xd3c] ;  /* 0x00034f0000277ab9 */ /* 0x000fe20000000800 */
[----:B------:R-:W-:Y:S01]  /*1350*/  UIADD3 UR7, UP0, UR36, 0x32430, URZ ;  /* 0x0003243024077890 */ /* 0x000fe2000ff1e03f */
[----:B------:R-:W-:Y:S01]  /*1360*/  IMAD.MOV.U32 R5, RZ, RZ, 0x100 ;  /* 0x00000100ff057424 */ /* 0x000fe200078e00ff */
[----:B------:R-:W-:Y:S01]  /*1370*/  UIADD3 UR39, UR5, UR39, URZ ;  /* 0x0000002705277290 */ /* 0x000fe2000fffe03f */
[----:B------:R1:W-:Y:S01]  /*1380*/  STL.64 [R1+0x18], R2 ;  /* 0x0000180201007387 */ /* 0x0003e20000100a00 */
[----:B------:R-:W-:Y:S01]  /*1390*/  UIADD3.X UR5, URZ, UR37, URZ, UP2, !UPT ;  /* 0x000000253f057290 */ /* 0x000fe200097fe43f */
[----:B------:R-:W-:Y:S01]  /*13a0*/  IMAD.MOV.U32 R6, RZ, RZ, 0x1 ;  /* 0x00000001ff067424 */ /* 0x000fe200078e00ff */
[----:B------:R-:W-:Y:S01]  /*13b0*/  UIADD3 UR10, UP1, UR36, 0x32440, URZ ;  /* 0x00032440240a7890 */ /* 0x000fe2000ff3e03f */
[----:B------:R-:W-:Y:S01]  /*13c0*/  IMAD.MOV.U32 R7, RZ, RZ, RZ ;  /* 0x000000ffff077224 */ /* 0x000fe200078e00ff */
[----:B------:R-:W-:Y:S01]  /*13d0*/  UIADD3 UR11, UP3, UR36, 0x32460, URZ ;  /* 0x00032460240b7890 */ /* 0x000fe2000ff7e03f */
[----:B------:R-:W-:Y:S01]  /*13e0*/  IMAD.MOV.U32 R8, RZ, RZ, 0xc000 ;  /* 0x0000c000ff087424 */ /* 0x000fe200078e00ff */
[----:B------:R-:W-:Y:S01]  /*13f0*/  UIADD3 UR4, UR9, -UR4, URZ ;  /* 0x8000000409047290 */ /* 0x000fe2000fffe03f */
[----:B------:R-:W-:Y:S01]  /*1400*/  IMAD.U32 R9, RZ, RZ, UR41 ;  /* 0x00000029ff097e24 */ /* 0x000fe2000f8e00ff */
[----:B------:R-:W-:Y:S01]  /*1410*/  UIADD3.X UR12, URZ, UR37, URZ, UP3, !UPT ;  /* 0x000000253f0c7290 */ /* 0x000fe20009ffe43f */
[----:B------:R-:W-:Y:S01]  /*1420*/  IMAD.MOV.U32 R11, RZ, RZ, 0x100 ;  /* 0x00000100ff0b7424 */ /* 0x000fe200078e00ff */
[----:B------:R-:W-:Y:S01]  /*1430*/  ULDC UR42, c[0x0][0xd48] ;  /* 0x00035200002a7ab9 */ /* 0x000fe20000000800 */
[----:B-1----:R-:W-:Y:S01]  /*1440*/  IMAD.U32 R3, RZ, RZ, UR5 ;  /* 0x00000005ff037e24 */ /* 0x002fe2000f8e00ff */
[----:B------:R-:W-:Y:S01]  /*1450*/  UIADD3.X UR5, URZ, UR37, URZ, UP0, !UPT ;  /* 0x000000253f057290 */ /* 0x000fe200087fe43f */
[----:B------:R-:W-:Y:S01]  /*1460*/  IMAD.U32 R2, RZ, RZ, UR6 ;  /* 0x00000006ff027e24 */ /* 0x000fe2000f8e00ff */
[----:B------:R-:W-:Y:S01]  /*1470*/  UIADD3.X UR6, URZ, UR37, URZ, UP1, !UPT ;  /* 0x000000253f067290 */ /* 0x000fe20008ffe43f */
[----:B------:R-:W-:Y:S01]  /*1480*/  IMAD.U32 R12, RZ, RZ, UR11 ;  /* 0x0000000bff0c7e24 */ /* 0x000fe2000f8e00ff */
[----:B------:R-:W-:Y:S01]  /*1490*/  UISETP.NE.AND UP2, UPT, UR42, 0x1, UPT ;  /* 0x000000012a00788c */ /* 0x000fe2000bf45270 */
[----:B------:R-:W-:Y:S01]  /*14a0*/  IMAD.U32 R13, RZ, RZ, UR12 ;  /* 0x0000000cff0d7e24 */ /* 0x000fe2000f8e00ff */
[----:B------:R-:W-:Y:S01]  /*14b0*/  ULDC UR12, c[0x0][0xd54] ;  /* 0x00035500000c7ab9 */ /* 0x000fe20000000800 */
[----:B------:R-:W-:Y:S01]  /*14c0*/  IMAD.MOV.U32 R18, RZ, RZ, 0x1 ;  /* 0x00000001ff127424 */ /* 0x000fe200078e00ff */
[----:B------:R-:W-:Y:S01]  /*14d0*/  UIMAD UR12, UR8, UR12, UR4 ;  /* 0x0000000c080c72a4 */ /* 0x000fe2000f8e0204 */
[----:B------:R-:W-:Y:S01]  /*14e0*/  IMAD.MOV.U32 R19, RZ, RZ, RZ ;  /* 0x000000ffff137224 */ /* 0x000fe200078e00ff */
[----:B0-----:R-:W-:Y:S01]  /*14f0*/  LOP3.LUT R0, R0, 0x7f, RZ, 0xc0, !PT ;  /* 0x0000007f00007812 */ /* 0x001fe200078ec0ff */
[----:B------:R-:W-:Y:S01]  /*1500*/  IMAD.U32 R14, RZ, RZ, UR39 ;  /* 0x00000027ff0e7e24 */ /* 0x000fe2000f8e00ff */
[----:B------:R-:W-:Y:S01]  /*1510*/  USHF.L.U32 UR39, UR39, 0x7, URZ ;  /* 0x0000000727277899 */ /* 0x000fe2000800063f */
[----:B------:R-:W-:Y:S01]  /*1520*/  STL.128 [R1+0x440], RZ ;  /* 0x000440ff01007387 */ /* 0x000fe20000100c00 */
[----:B------:R-:W-:Y:S01]  /*1530*/  ISETP.NE.AND P0, PT, R0, RZ, PT ;  /* 0x000000ff0000720c */ /* 0x000fe20003f05270 */
[----:B------:R-:W-:Y:S01]  /*1540*/  ULDC UR45, c[0x0][0x424] ;  /* 0x00010900002d7ab9 */ /* 0x000fe20000000800 */
[----:B------:R-:W0:Y:S01]  /*1550*/  LDC R0, c[0x0][0xa80] ;  /* 0x0002a000ff007b82 */ /* 0x000e220000000800 */
[----:B------:R-:W-:Y:S01]  /*1560*/  STL.64 [R1+0x60], R18 ;  /* 0x0000601201007387 */ /* 0x000fe20000100a00 */
[----:B------:R-:W-:Y:S01]  /*1570*/  SEL R4, RZ, 0x1, P0 ;  /* 0x00000001ff047807 */ /* 0x000fe20000000000 */
[----:B------:R-:W-:Y:S01]  /*1580*/  ULDC UR11, c[0x0][0x2f0] ;  /* 0x0000bc00000b7ab9 */ /* 0x000fe20000000800 */
[----:B------:R-:W-:Y:S01]  /*1590*/  ULDC UR46, c[0x0][0x288] ;  /* 0x0000a200002e7ab9 */ /* 0x000fe20000000800 */
[----:B------:R-:W-:Y:S01]  /*15a0*/  STL [R1+0x70], R14 ;  /* 0x0000700e01007387 */ /* 0x000fe20000100800 */
[----:B------:R-:W-:Y:S01]  /*15b0*/  @UP2 ULDC UR13, c[0x0][0xd50] ;  /* 0x00035400000d2ab9 */ /* 0x000fe20000000800 */
[----:B------:R-:W-:Y:S01]  /*15c0*/  IMAD.MOV.U32 R10, RZ, RZ, R4 ;  /* 0x000000ffff0a7224 */ /* 0x000fe200078e0004 */
[----:B------:R-:W-:Y:S01]  /*15d0*/  UMOV UR38, UR12 ;  /* 0x0000000c00267c82 */ /* 0x000fe20008000000 */
[----:B------:R1:W-:Y:S01]  /*15e0*/  STL.128 [R1+0x20], R4 ;  /* 0x0000200401007387 */ /* 0x0003e20000100c00 */
[----:B------:R-:W-:-:S02]  /*15f0*/  IADD3 R32, P0, R16, 0x440, RZ ;  /* 0x0000044010207810 */ /* 0x000fc40007f1e0ff */
[----:B------:R-:W-:Y:S01]  /*1600*/  IADD3 R44, P1, R16, 0x38, RZ ;  /* 0x00000038102c7810 */ /* 0x000fe20007f3e0ff */
[----:B------:R2:W-:Y:S02]  /*1610*/  STL.128 [R1+0x50], R8 ;  /* 0x0000500801007387 */ /* 0x0005e40000100c00 */
[--C-:B------:R-:W-:Y:S02]  /*1620*/  IMAD.X R47, RZ, RZ, R17.reuse, P0 ;  /* 0x000000ffff2f7224 */ /* 0x100fe400000e0611 */
[----:B------:R3:W-:Y:S01]  /*1630*/  STL.128 [R1+0x450], RZ ;  /* 0x000450ff01007387 */ /* 0x0007e20000100c00 */
[----:B------:R-:W-:-:S03]  /*1640*/  IMAD.X R45, RZ, RZ, R17, P1 ;  /* 0x000000ffff2d7224 */ /* 0x000fc600008e0611 */
[----:B------:R3:W-:Y:S01]  /*1650*/  STL.128 [R1+0x230], RZ ;  /* 0x000230ff01007387 */ /* 0x0007e20000100c00 */
[----:B-1----:R-:W-:Y:S01]  /*1660*/  IMAD.U32 R5, RZ, RZ, UR5 ;  /* 0x00000005ff057e24 */ /* 0x002fe2000f8e00ff */
[----:B------:R-:W-:Y:S01]  /*1670*/  ULDC UR5, c[0x0][0x448] ;  /* 0x0001120000057ab9 */ /* 0x000fe20000000800 */
[----:B------:R-:W-:Y:S01]  /*1680*/  IMAD.U32 R4, RZ, RZ, UR7 ;  /* 0x00000007ff047e24 */ /* 0x000fe2000f8e00ff */
[----:B------:R-:W-:Y:S01]  /*1690*/  UISETP.NE.AND UP1, UPT, UR5, 0x1, UPT ;  /* 0x000000010500788c */ /* 0x000fe2000bf25270 */
[----:B--2---:R-:W-:Y:S01]  /*16a0*/  IMAD.MOV.U32 R9, RZ, RZ, R3 ;  /* 0x000000ffff097224 */ /* 0x004fe200078e0003 */
[----:B0-----:R3:W-:Y:S01]  /*16b0*/  STL [R1+0x460], R0 ;  /* 0x0004600001007387 */ /* 0x0017e20000100800 */
[----:B------:R-:W-:Y:S01]  /*16c0*/  IMAD.U32 R3, RZ, RZ, UR6 ;  /* 0x00000006ff037e24 */ /* 0x000fe2000f8e00ff */
[----:B------:R-:W-:Y:S01]  /*16d0*/  ULDC.64 UR6, c[0x0][0x418] ;  /* 0x0001060000067ab9 */ /* 0x000fe20000000a00 */
[----:B------:R-:W-:Y:S01]  /*16e0*/  IMAD.MOV.U32 R8, RZ, RZ, R2 ;  /* 0x000000ffff087224 */ /* 0x000fe200078e0002 */
[----:B------:R-:W-:Y:S01]  /*16f0*/  UISETP.NE.U32.AND UP0, UPT, UR6, URZ, UPT ;  /* 0x0000003f0600728c */ /* 0x000fe2000bf05070 */
[----:B------:R-:W-:Y:S01]  /*1700*/  IMAD.MOV.U32 R10, RZ, RZ, R12 ;  /* 0x000000ffff0a7224 */ /* 0x000fe200078e000c */
[----:B------:R-:W-:Y:S01]  /*1710*/  ULDC.64 UR4, c[0x0][0xad8] ;  /* 0x0002b60000047ab9 */ /* 0x000fe20000000a00 */
[----:B------:R-:W-:Y:S01]  /*1720*/  IMAD.MOV.U32 R11, RZ, RZ, R13 ;  /* 0x000000ffff0b7224 */ /* 0x000fe200078e000d */
[----:B------:R-:W-:Y:S01]  /*1730*/  UISETP.NE.AND.EX UP0, UPT, UR7, URZ, UPT, UP0 ;  /* 0x0000003f0700728c */ /* 0x000fe2000bf05300 */
[----:B------:R-:W-:Y:S01]  /*1740*/  IMAD.U32 R2, RZ, RZ, UR10 ;  /* 0x0000000aff027e24 */ /* 0x000fe2000f8e00ff */
[----:B------:R-:W-:Y:S01]  /*1750*/  UISETP.GE.AND UP3, UPT, UR5, 0x1, UPT ;  /* 0x000000010500788c */ /* 0x000fe2000bf66270 */
[----:B------:R3:W-:Y:S01]  /*1760*/  STL.64 [R1+0x8], R4 ;  /* 0x0000080401007387 */ /* 0x0007e20000100a00 */
[----:B------:R-:W-:-:S02]  /*1770*/  UIADD3 UR10, UR39, 0x7f, URZ ;  /* 0x0000007f270a7890 */ /* 0x000fc4000fffe03f */
[----:B------:R-:W-:Y:S01]  /*1780*/  USEL UR45, UR45, 0x1, UP0 ;  /* 0x000000012d2d7887 */ /* 0x000fe20008000000 */
[----:B------:R3:W-:Y:S01]  /*1790*/  STL.128 [R1+0x40], R8 ;  /* 0x0000400801007387 */ /* 0x0007e20000100c00 */
[----:B------:R-:W-:Y:S01]  /*17a0*/  @UP2 ULDC UR6, c[0x0][0xd4c] ;  /* 0x0003530000062ab9 */ /* 0x000fe20000000800 */
[----:B------:R-:W-:Y:S01]  /*17b0*/  @UP1 ULDC UR8, c[0x0][0x44c] ;  /* 0x0001130000081ab9 */ /* 0x000fe20000000800 */
[----:B------:R-:W-:Y:S01]  /*17c0*/  UIMAD.WIDE.U32 UR6, UR12, UR6, URZ ;  /* 0x000000060c0672a5 */ /* 0x000fe2000f8e003f */
[----:B------:R3:W-:Y:S01]  /*17d0*/  STL.64 [R1+0x68], R10 ;  /* 0x0000680a01007387 */ /* 0x0007e20000100a00 */
[----:B------:R-:W-:Y:S01]  /*17e0*/  UIMAD.WIDE.U32 UR8, UR10, UR8, URZ ;  /* 0x000000080a0872a5 */ /* 0x000fe2000f8e003f */
[----:B------:R-:W-:Y:S01]  /*17f0*/  PLOP3.LUT P2, PT, PT, PT, UP3, 0x80, 0x0 ;  /* 0x000000000000781c */ /* 0x000fe20003f4f038 */
[----:B------:R-:W-:Y:S01]  /*1800*/  UIMAD UR45, UR45, UR11, URZ ;  /* 0x0000000b2d2d72a4 */ /* 0x000fe2000f8e023f */
[----:B------:R3:W-:Y:S01]  /*1810*/  STL.64 [R1+0x10], R2 ;  /* 0x0000100201007387 */ /* 0x0007e20000100a00 */
[----:B------:R-:W-:Y:S01]  /*1820*/  @UP1 ULDC UR14, c[0x0][0x450] ;  /* 0x00011400000e1ab9 */ /* 0x000fe20000000800 */
[----:B------:R-:W-:-:S02]  /*1830*/  @UP2 USHF.R.U32.HI UR38, URZ, UR13, UR7 ;  /* 0x0000000d3f262299 */ /* 0x000fc40008011607 */
[----:B------:R3:W-:Y:S01]  /*1840*/  STL.64 [R1+0x30], R2 ;  /* 0x0000300201007387 */ /* 0x0007e20000100a00 */
[----:B------:R-:W-:Y:S02]  /*1850*/  UIADD3 UR40, UR45, 0x1, -UR46 ;  /* 0x000000012d287890 */ /* 0x000fe4000fffe82e */
[----:B------:R-:W-:Y:S01]  /*1860*/  @UP1 USHF.R.U32.HI UR10, URZ, UR14, UR9 ;  /* 0x0000000e3f0a1299 */ /* 0x000fe20008011609 */
[----:B------:R3:W-:Y:S01]  /*1870*/  STL.128 [R1+0x240], RZ ;  /* 0x000240ff01007387 */ /* 0x0007e20000100c00 */
[----:B------:R-:W-:Y:S02]  /*1880*/  UIADD3 UR6, -UR38, URZ, URZ ;  /* 0x0000003f26067290 */ /* 0x000fe4000fffe13f */
[----:B------:R-:W-:Y:S01]  /*1890*/  UIADD3 UR10, UR40, UR10, URZ ;  /* 0x0000000a280a7290 */ /* 0x000fe2000fffe03f */
[----:B------:R3:W-:Y:S01]  /*18a0*/  STL.128 [R1+0x250], RZ ;  /* 0x000250ff01007387 */ /* 0x0007e20000100c00 */
[----:B------:R-:W-:Y:S02]  /*18b0*/  UIMAD UR42, UR42, UR6, UR12 ;  /* 0x000000062a2a72a4 */ /* 0x000fe4000f8e020c */
[----:B------:R-:W-:Y:S01]  /*18c0*/  UIADD3 UR4, UR10, UR4, URZ ;  /* 0x000000040a047290 */ /* 0x000fe2000fffe03f */
        /* <DEDUP_REMOVED lines=29> */
[----:B------:R3:W-:Y:S04]  /*1aa0*/  STL.64 [R1], RZ ;  /* 0x000000ff01007387 */ /* 0x0007e80000100a00 */
[----:B------:R3:W-:Y:S01]  /*1ab0*/  STL.64 [R1+0x38], RZ ;  /* 0x000038ff01007387 */ /* 0x0007e20000100a00 */
[----:B------:R-:W-:Y:S05]  /*1ac0*/  @!P2 BRA `(.L_x_11255) ;  /* 0x000000000044a947 */ /* 0x000fea0003800000 */
        /* <DEDUP_REMOVED lines=10> */
.L_x_11256:
[----:B------:R-:W-:-:S11]  /*1b70*/  UISETP.NE.AND UP0, UPT, UR5, 0x1, UPT ;  /* 0x000000010500788c */ /* 0x000fd6000bf05270 */
[----:B------:R-:W-:Y:S02]  /*1b80*/  @UP0 ULDC.64 UR10, c[0x0][0xae0] ;  /* 0x0002b800000a0ab9 */ /* 0x000fe40000000a00 */
[----:B------:R-:W-:-:S04]  /*1b90*/  UIMAD.WIDE.U32 UR6, UR8, UR10, URZ ;  /* 0x0000000a080672a5 */ /* 0x000fc8000f8e003f */
[----:B------:R-:W-:-:S12]  /*1ba0*/  @UP0 USHF.R.U32.HI UR8, URZ, UR11, UR7 ;  /* 0x0000000b3f080299 */ /* 0x000fd80008011607 */
.L_x_11257:
[----:B------:R-:W-:-:S04]  /*1bb0*/  UIMAD UR8, UR8, UR5, UR5 ;  /* 0x00000005080872a4 */ /* 0x000fc8000f8e0205 */
[----:B------:R-:W-:-:S04]  /*1bc0*/  UISETP.LT.AND UP0, UPT, UR4, UR8, UPT ;  /* 0x000000080400728c */ /* 0x000fc8000bf01270 */
[----:B------:R-:W-:-:S12]  /*1bd0*/  USEL UR4, UR4, UR8, UP0 ;  /* 0x0000000804047287 */ /* 0x000fd80008000000 */
.L_x_11255:
[----:B------:R-:W-:Y:S02]  /*1be0*/  UIADD3 UR6, UR45, 0x5f, URZ ;  /* 0x0000005f2d067890 */ /* 0x000fe4000fffe03f */
[----:B------:R-:W-:Y:S02]  /*1bf0*/  UIADD3 UR8, UR4, 0x5f, URZ ;  /* 0x0000005f04087890 */ /* 0x000fe4000fffe03f */
[----:B------:R-:W-:Y:S02]  /*1c00*/  UIMAD.WIDE UR6, UR6, 0x2aaaaaab, URZ ;  /* 0x2aaaaaab060678a5 */ /* 0x000fe4000f8e023f */
[----:B------:R-:W-:Y:S01]  /*1c10*/  UIMAD.WIDE UR8, UR8, 0x2aaaaaab, URZ ;  /* 0x2aaaaaab080878a5 */ /* 0x000fe2000f8e023f */
[----:B------:R-:W-:Y:S01]  /*1c20*/  @UP1 ULDC UR10, c[0x0][0x44c] ;  /* 0x00011300000a1ab9 */ /* 0x000fe20000000800 */
[----:B------:R-:W-:Y:S02]  /*1c30*/  USHF.R.U32.HI UR4, URZ, 0x1f, UR7 ;  /* 0x0000001f3f047899 */ /* 0x000fe40008011607 */
[----:B------:R-:W-:-:S02]  /*1c40*/  UIMAD.WIDE.U32 UR10, UR39, UR10, URZ ;  /* 0x0000000a270a72a5 */ /* 0x000fc4000f8e003f */
[----:B------:R-:W-:Y:S01]  /*1c50*/  USHF.R.U32.HI UR6, URZ, 0x1f, UR9 ;  /* 0x0000001f3f067899 */ /* 0x000fe20008011609 */
[----:B------:R-:W-:Y:S01]  /*1c60*/  @UP1 ULDC UR13, c[0x0][0x450] ;  /* 0x00011400000d1ab9 */ /* 0x000fe20000000800 */
[----:B------:R-:W-:Y:S01]  /*1c70*/  UMOV UR12, UR39 ;  /* 0x00000027000c7c82 */ /* 0x000fe20008000000 */
[----:B------:R-:W-:Y:S02]  /*1c80*/  UIADD3 UR46, UR45, -UR46, URZ ;  /* 0x8000002e2d2e7290 */ /* 0x000fe4000fffe03f */
        /* <DEDUP_REMOVED lines=20> */
.L_x_11259:
[----:B------:R-:W-:-:S11]  /*1dd0*/  UISETP.NE.AND UP0, UPT, UR5, 0x1, UPT ;  /* 0x000000010500788c */ /* 0x000fd6000bf05270 */
[----:B------:R-:W-:Y:S02]  /*1de0*/  @UP0 ULDC.64 UR10, c[0x0][0xae0] ;  /* 0x0002b800000a0ab9 */ /* 0x000fe40000000a00 */
[----:B------:R-:W-:-:S04]  /*1df0*/  UIMAD.WIDE.U32 UR6, UR4, UR10, URZ ;  /* 0x0000000a040672a5 */ /* 0x000fc8000f8e003f */
[----:B------:R-:W-:-:S12]  /*1e00*/  @UP0 USHF.R.U32.HI UR4, URZ, UR11, UR7 ;  /* 0x0000000b3f040299 */ /* 0x000fd80008011607 */
.L_x_11260:
[----:B------:R-:W-:-:S04]  /*1e10*/  UIMAD UR4, UR4, UR5, URZ ;  /* 0x00000005040472a4 */ /* 0x000fc8000f8e023f */
[----:B------:R-:W-:-:S04]  /*1e20*/  UISETP.LT.AND UP0, UPT, UR8, UR4, UPT ;  /* 0x000000040800728c */ /* 0x000fc8000bf01270 */
[----:B------:R-:W-:-:S12]  /*1e30*/  USEL UR8, UR8, UR4, !UP0 ;  /* 0x0000000408087287 */ /* 0x000fd8000c000000 */
.L_x_11258:
[----:B------:R-:W-:Y:S01]  /*1e40*/  UIMAD.WIDE UR4, UR8, 0x2aaaaaab, URZ ;  /* 0x2aaaaaab080478a5 */ /* 0x000fe2000f8e023f */
[----:B------:R-:W-:-:S03]  /*1e50*/  PLOP3.LUT P0, PT, PT, PT, PT, 0x80, 0x0 ;  /* 0x000000000000781c */ /* 0x000fc60003f0f070 */
[----:B------:R-:W-:-:S04]  /*1e60*/  USHF.R.U32.HI UR4, URZ, 0x1f, UR5 ;  /* 0x0000001f3f047899 */ /* 0x000fc80008011605 */
[----:B------:R-:W-:-:S04]  /*1e70*/  ULEA.HI.SX32 UR4, UR5, UR4, 0x1c ;  /* 0x0000000405047291 */ /* 0x000fc8000f8fe23f */
[----:B------:R-:W-:-:S04]  /*1e80*/  UISETP.LT.AND UP0, UPT, URZ, UR4, UPT ;  /* 0x000000043f00728c */ /* 0x000fc8000bf01270 */
[----:B------:R-:W-:-:S04]  /*1e90*/  USEL UR43, URZ, UR4, !UP0 ;  /* 0x000000043f2b7287 */ /* 0x000fc8000c000000 */
[----:B------:R-:W-:-:S06]  /*1ea0*/  UISETP.GT.AND UP0, UPT, UR47, UR43, UPT ;  /* 0x0000002b2f00728c */ /* 0x000fcc000bf04270 */
[----:B------:R-:W-:-:S13]  /*1eb0*/  PLOP3.LUT P1, PT, PT, PT, UP0, 0x80, 0x0 ;  /* 0x000000000000781c */ /* 0x000fda0003f2f008 */
[----:B------:R-:W-:Y:S05]  /*1ec0*/  @!P1 BRA `(.L_x_11261) ;  /* 0x000001e0000c9947 */ /* 0x000fea0003800000 */
[----:B---3--:R-:W0:Y:S01]  /*1ed0*/  SHFL.IDX PT, R0, R225, RZ, 0x1f ;  /* 0x00001fffe1007589 */ /* 0x008e2200000e0000 */
[----:B------:R-:W-:Y:S01]  /*1ee0*/  UIADD3 UR6, UR44, 0x18400, URZ ;  /* 0x000184002c067890 */ /* 0x000fe2000fffe03f */
[----:B------:R-:W-:Y:S01]  /*1ef0*/  IMAD.MOV.U32 R12, RZ, RZ, 0x1 ;  /* 0x00000001ff0c7424 */ /* 0x000fe200078e00ff */
[----:B------:R-:W-:Y:S01]  /*1f00*/  UIADD3 UR5, UR44, 0x400, URZ ;  /* 0x000004002c057890 */ /* 0x000fe2000fffe03f */
[----:B------:R-:W-:Y:S01]  /*1f10*/  IMAD.MOV.U32 R4, RZ, RZ, 0x1 ;  /* 0x00000001ff047424 */ /* 0x000fe200078e00ff */
[----:B------:R-:W-:Y:S01]  /*1f20*/  UIADD3 UR4, UR44, 0x1c400, URZ ;  /* 0x0001c4002c047890 */ /* 0x000fe2000fffe03f */
[----:B------:R-:W-:Y:S01]  /*1f30*/  IMAD.MOV.U32 R5, RZ, RZ, RZ ;  /* 0x000000ffff057224 */ /* 0x000fe200078e00ff */
[----:B------:R-:W-:Y:S01]  /*1f40*/  USHF.R.U32.HI UR5, URZ, 0x4, UR5 ;  /* 0x000000043f057899 */ /* 0x000fe20008011605 */
[----:B------:R-:W-:Y:S01]  /*1f50*/  IMAD.MOV.U32 R6, RZ, RZ, 0x1 ;  /* 0x00000001ff067424 */ /* 0x000fe200078e00ff */
[----:B------:R-:W-:Y:S01]  /*1f60*/  USHF.R.U32.HI UR4, URZ, 0x4, UR4 ;  /* 0x000000043f047899 */ /* 0x000fe20008011604 */
[----:B------:R-:W-:Y:S01]  /*1f70*/  IMAD.MOV.U32 R7, RZ, RZ, RZ ;  /* 0x000000ffff077224 */ /* 0x000fe200078e00ff */
[----:B------:R-:W-:Y:S01]  /*1f80*/  ULOP3.LUT UR5, UR5, 0x3fff, URZ, 0xc0, !UPT ;  /* 0x00003fff05057892 */ /* 0x000fe2000f8ec03f */
[----:B------:R-:W-:Y:S01]  /*1f90*/  IMAD.MOV.U32 R13, RZ, RZ, RZ ;  /* 0x000000ffff0d7224 */ /* 0x000fe200078e00ff */
[----:B------:R-:W-:Y:S01]  /*1fa0*/  ULOP3.LUT UR4, UR4, 0x3fff, URZ, 0xc0, !UPT ;  /* 0x00003fff04047892 */ /* 0x000fe2000f8ec03f */
[----:B------:R-:W-:Y:S01]  /*1fb0*/  IMAD.MOV.U32 R9, RZ, RZ, 0x40000040 ;  /* 0x40000040ff097424 */ /* 0x000fe200078e00ff */
[----:B------:R-:W-:Y:S01]  /*1fc0*/  ULOP3.LUT UR7, UR5, 0x3000000, URZ, 0xfc, !UPT ;  /* 0x0300000005077892 */ /* 0x000fe2000f8efc3f */
[----:B------:R1:W-:Y:S01]  /*1fd0*/  STL.128 [R1+0x80], R4 ;  /* 0x0000800401007387 */ /* 0x0003e20000100c00 */
[----:B------:R-:W-:Y:S01]  /*1fe0*/  ULOP3.LUT UR4, UR4, 0x10000, URZ, 0xfc, !UPT ;  /* 0x0001000004047892 */ /* 0x000fe2000f8efc3f */
[----:B------:R-:W-:Y:S01]  /*1ff0*/  IMAD.MOV.U32 R11, RZ, RZ, 0x40000040 ;  /* 0x40000040ff0b7424 */ /* 0x000fe200078e00ff */
[----:B------:R-:W-:Y:S01]  /*2000*/  ULOP3.LUT UR5, UR5, 0x10000, URZ, 0xfc, !UPT ;  /* 0x0001000005057892 */ /* 0x000fe2000f8efc3f */
[----:B------:R2:W-:Y:S01]  /*2010*/  STL.64 [R1+0x90], R12 ;  /* 0x0000900c01007387 */ /* 0x0005e20000100a00 */
[----:B------:R-:W-:Y:S01]  /*2020*/  IMAD.U32 R10, RZ, RZ, UR7 ;  /* 0x00000007ff0a7e24 */ /* 0x000fe2000f8e00ff */
[----:B------:R-:W-:Y:S01]  /*2030*/  IADD3 R28, P1, R16, 0xa0, RZ ;  /* 0x000000a0101c7810 */ /* 0x000fe20007f3e0ff */
[----:B------:R-:W-:Y:S01]  /*2040*/  IMAD.U32 R8, RZ, RZ, UR4 ;  /* 0x00000004ff087e24 */ /* 0x000fe2000f8e00ff */
[----:B0-----:R-:W-:Y:S01]  /*2050*/  LEA.HI R2, R0, R0, RZ, 0x1 ;  /* 0x0000000000027211 */ /* 0x001fe200078f08ff */
[----:B------:R-:W-:Y:S01]  /*2060*/  IMAD.U32 R14, RZ, RZ, UR5 ;  /* 0x00000005ff0e7e24 */ /* 0x000fe2000f8e00ff */
[----:B------:R-:W-:Y:S01]  /*2070*/  ULOP3.LUT UP0, URZ, UR6, 0x1bf, URZ, 0xc0, !UPT ;  /* 0x000001bf063f7892 */ /* 0x000fe2000f80c03f */
[----:B------:R-:W-:Y:S01]  /*2080*/  IMAD.MOV.U32 R15, RZ, RZ, 0x40000040 ;  /* 0x40000040ff0f7424 */ /* 0x000fe200078e00ff */
[----:B------:R-:W-:Y:S01]  /*2090*/  LOP3.LUT R3, R2, 0x7fffe, RZ, 0xc0, !PT ;  /* 0x0007fffe02037812 */ /* 0x000fe200078ec0ff */
[----:B------:R0:W-:Y:S01]  /*20a0*/  STL.128 [R1+0xa0], R8 ;  /* 0x0000a00801007387 */ /* 0x0001e20000100c00 */
[----:B------:R-:W-:Y:S01]  /*20b0*/  IMAD.X R43, RZ, RZ, R17, P1 ;  /* 0x000000ffff2b7224 */ /* 0x000fe200008e0611 */
[----:B------:R-:W-:Y:S01]  /*20c0*/  IADD3 R30, P5, R16, 0x118, RZ ;  /* 0x00000118101e7810 */ /* 0x000fe20007fbe0ff */
[----:B-1----:R-:W-:Y:S01]  /*20d0*/  IMAD.MOV.U32 R5, RZ, RZ, 0x40000040 ;  /* 0x40000040ff057424 */ /* 0x002fe200078e00ff */
[----:B------:R0:W-:Y:S01]  /*20e0*/  STL.64 [R1+0x78], RZ ;  /* 0x000078ff01007387 */ /* 0x0001e20000100a00 */
[----:B------:R-:W-:Y:S01]  /*20f0*/  IMAD.IADD R3, R0, 0x1, -R3 ;  /* 0x0000000100037824 */ /* 0x000fe200078e0a03 */
[----:B------:R-:W-:Y:S01]  /*2100*/  PLOP3.LUT P1, PT, PT, PT, UP0, 0x80, 0x0 ;  /* 0x000000000000781c */ /* 0x000fe20003f2f008 */
[----:B--2---:R-:W-:Y:S01]  /*2110*/  IMAD.MOV.U32 R13, RZ, RZ, 0x40000040 ;  /* 0x40000040ff0d7424 */ /* 0x004fe200078e00ff */
[----:B------:R0:W-:Y:S01]  /*2120*/  STL.128 [R1+0xb0], RZ ;  /* 0x0000b0ff01007387 */ /* 0x0001e20000100c00 */
[C---:B------:R-:W-:Y:S01]  /*2130*/  IADD3 R29, P6, R16.reuse, 0x110, RZ ;  /* 0x00000110101d7810 */ /* 0x040fe20007fde0ff */
[--C-:B------:R-:W-:Y:S01]  /*2140*/  IMAD.X R31, RZ, RZ, R17.reuse, P5 ;  /* 0x000000ffff1f7224 */ /* 0x100fe200028e0611 */
[----:B------:R-:W-:Y:S01]  /*2150*/  LEA R3, R3, UR6, 0xd ;  /* 0x0000000603037c11 */ /* 0x000fe2000f8e68ff */
[----:B------:R0:W-:Y:S01]  /*2160*/  STL.128 [R1+0xc0], RZ ;  /* 0x0000c0ff01007387 */ /* 0x0001e20000100c00 */
[----:B------:R-:W-:Y:S01]  /*2170*/  IADD3 R24, P0, R16, 0xa8, RZ ;  /* 0x000000a810187810 */ /* 0x000fe20007f1e0ff */
[----:B------:R-:W-:Y:S01]  /*2180*/  IMAD.X R42, RZ, RZ, R17, P6 ;  /* 0x000000ffff2a7224 */ /* 0x000fe200030e0611 */
[----:B------:R-:W-:Y:S01]  /*2190*/  SHF.R.U32.HI R0, RZ, 0x4, R3 ;  /* 0x00000004ff007819 */ /* 0x000fe20000011603 */
[----:B------:R-:W-:Y:S01]  /*21a0*/  VIADD R2, R3, 0xa000 ;  /* 0x0000a00003027836 */ /* 0x000fe20000000000 */
[----:B------:R0:W-:Y:S01]  /*21b0*/  STL.128 [R1+0xd0], RZ ;  /* 0x0000d0ff01007387 */ /* 0x0001e20000100c00 */
[----:B------:R-:W-:Y:S01]  /*21c0*/  IMAD.X R25, RZ, RZ, R17, P0 ;  /* 0x000000ffff197224 */ /* 0x000fe200000e0611 */
[----:B------:R-:W-:-:S02]  /*21d0*/  LOP3.LUT R0, R0, 0x3fff, RZ, 0xc0, !PT ;  /* 0x00003fff00007812 */ /* 0x000fc400078ec0ff */
[----:B------:R-:W-:Y:S01]  /*21e0*/  SHF.R.U32.HI R2, RZ, 0x4, R2 ;  /* 0x00000004ff027819 */ /* 0x000fe20000011602 */
[----:B------:R0:W-:Y:S01]  /*21f0*/  STL.128 [R1+0xe0], RZ ;  /* 0x0000e0ff01007387 */ /* 0x0001e20000100c00 */
[----:B------:R-:W-:Y:S02]  /*2200*/  LOP3.LUT R4, R0, 0x10000, RZ, 0xfc, !PT ;  /* 0x0001000000047812 */ /* 0x000fe400078efcff */
[----:B------:R-:W-:Y:S01]  /*2210*/  LOP3.LUT R2, R2, 0x3fff, RZ, 0xc0, !PT ;  /* 0x00003fff02027812 */ /* 0x000fe200078ec0ff */
[----:B------:R0:W-:Y:S01]  /*2220*/  STL.128 [R1+0xf0], RZ ;  /* 0x0000f0ff01007387 */ /* 0x0001e20000100c00 */
[----:B------:R-:W-:Y:S02]  /*2230*/  IADD3 R27, P2, R16, 0x98, RZ ;  /* 0x00000098101b7810 */ /* 0x000fe40007f5e0ff */
[----:B------:R-:W-:Y:S01]  /*2240*/  LOP3.LUT R2, R2, 0x10000, RZ, 0xfc, !PT ;  /* 0x0001000002027812 */ /* 0x000fe200078efcff */
[----:B------:R0:W-:Y:S01]  /*2250*/  STL.64 [R1+0x98], R4 ;  /* 0x0000980401007387 */ /* 0x0001e20000100a00 */
[C---:B------:R-:W-:Y:S01]  /*2260*/  IADD3 R19, P3, R16.reuse, 0x90, RZ ;  /* 0x0000009010137810 */ /* 0x040fe20007f7e0ff */
[--C-:B------:R-:W-:Y:S01]  /*2270*/  IMAD.X R40, RZ, RZ, R17.reuse, P2 ;  /* 0x000000ffff287224 */ /* 0x100fe200010e0611 */
[C---:B------:R-:W-:Y:S01]  /*2280*/  IADD3 R26, P4, R16.reuse, 0x88, RZ ;  /* 0x00000088101a7810 */ /* 0x040fe20007f9e0ff */
[----:B------:R-:W-:Y:S01]  /*2290*/  IMAD.MOV.U32 R12, RZ, RZ, R2 ;  /* 0x000000ffff0c7224 */ /* 0x000fe200078e0002 */
[----:B------:R0:W-:Y:S01]  /*22a0*/  STL.128 [R1+0x100], RZ ;  /* 0x000100ff01007387 */ /* 0x0001e20000100c00 */
[C---:B------:R-:W-:Y:S01]  /*22b0*/  IADD3 R18, P5, R16.reuse, 0x80, RZ ;  /* 0x0000008010127810 */ /* 0x040fe20007fbe0ff */
[--C-:B------:R-:W-:Y:S01]  /*22c0*/  IMAD.X R38, RZ, RZ, R17.reuse, P3 ;  /* 0x000000ffff267224 */ /* 0x100fe200018e0611 */
[C---:B------:R-:W-:Y:S01]  /*22d0*/  IADD3 R34, P6, R16.reuse, 0x78, RZ ;  /* 0x0000007810227810 */ /* 0x040fe20007fde0ff */
[----:B------:R0:W-:Y:S01]  /*22e0*/  STL.128 [R1+0x110], R12 ;  /* 0x0001100c01007387 */ /* 0x0001e20000100c00 */
[----:B------:R-:W-:Y:S01]  /*22f0*/  IADD3 R36, P0, R16, 0xb0, RZ ;  /* 0x000000b010247810 */ /* 0x000fe20007f1e0ff */
[----:B------:R-:W-:-:S02]  /*2300*/  IMAD.X R41, RZ, RZ, R17, P4 ;  /* 0x000000ffff297224 */ /* 0x000fc400020e0611 */
[--C-:B------:R-:W-:Y:S02]  /*2310*/  IMAD.X R39, RZ, RZ, R17.reuse, P5 ;  /* 0x000000ffff277224 */ /* 0x100fe400028e0611 */
[--C-:B------:R-:W-:Y:S02]  /*2320*/  IMAD.X R35, RZ, RZ, R17.reuse, P6 ;  /* 0x000000ffff237224 */ /* 0x100fe400030e0611 */
[----:B------:R-:W-:Y:S01]  /*2330*/  IMAD.X R37, RZ, RZ, R17, P0 ;  /* 0x000000ffff257224 */ /* 0x000fe200000e0611 */
[----:B------:R-:W-:Y:S06]  /*2340*/  @!P1 BRA `(.L_x_11262) ;  /* 0x0000000000409947 */ /* 0x000fec0003800000 */
[----:B------:R-:W-:Y:S01]  /*2350*/  MOV R0, 0x0 ;  /* 0x0000000000007802 */ /* 0x000fe20000000f00 */
[----:B------:R-:W-:Y:S01]  /*2360*/  ULDC.64 UR4, c[0x4][0x118] ;  /* 0x0100460000047ab9 */ /* 0x000fe20000000a00 */
[----:B------:R-:W-:Y:S01]  /*2370*/  ULDC.64 UR6, c[0x4][0x38] ;  /* 0x01000e0000067ab9 */ /* 0x000fe20000000a00 */
[----:B0-----:R-:W-:Y:S01]  /*2380*/  IMAD.U32 R4, RZ, RZ, UR4 ;  /* 0x00000004ff047e24 */ /* 0x001fe2000f8e00ff */
        /* <DEDUP_REMOVED lines=12> */
.L_x_11262:
[----:B------:R-:W1:Y:S01]  /*2450*/  S2R R20, SR_TID.X ;  /* 0x0000000000147919 */ /* 0x000e620000002100 */
[----:B0-----:R-:W0:Y:S01]  /*2460*/  LDC R15, c[0x0][0x288] ;  /* 0x0000a200ff0f7b82 */ /* 0x001e220000000800 */
[----:B------:R-:W-:Y:S01]  /*2470*/  IADD3 R8, P0, R16, 0x120, RZ ;  /* 0x0000012010087810 */ /* 0x000fe20007f1e0ff */
[----:B------:R-:W-:Y:S01]  /*2480*/  ULDC UR4, c[0x0][0x20] ;  /* 0x0000080000047ab9 */ /* 0x000fe20000000800 */
[----:B------:R-:W-:Y:S01]  /*2490*/  IMAD.U32 R13, RZ, RZ, UR45 ;  /* 0x0000002dff0d7e24 */ /* 0x000fe2000f8e00ff */
[----:B------:R-:W-:Y:S01]  /*24a0*/  STL.64 [R1+0x130], R34 ;  /* 0x0001302201007387 */ /* 0x000fe20000100a00 */
[----:B------:R-:W-:Y:S02]  /*24b0*/  VIADD R194, R22, -UR4 ;  /* 0x8000000416c27c36 */ /* 0x000fe40008000000 */
[----:B------:R-:W-:Y:S01]  /*24c0*/  IMAD.X R9, RZ, RZ, R17, P0 ;  /* 0x000000ffff097224 */ /* 0x000fe200000e0611 */
[----:B------:R-:W2:Y:S01]  /*24d0*/  LDC.64 R10, c[0x0][0xad0] ;  /* 0x0002b400ff0a7b82 */ /* 0x000ea20000000a00 */
[----:B------:R-:W-:Y:S04]  /*24e0*/  STL.64 [R1+0x120], R200 ;  /* 0x000120c801007387 */ /* 0x000fe80000100a00 */
[----:B------:R-:W-:Y:S03]  /*24f0*/  STL.64 [R1+0x128], R8 ;  /* 0x0001280801007387 */ /* 0x000fe60000100a00 */
[----:B------:R-:W3:Y:S01]  /*2500*/  LDC.64 R4, c[0x0][0xad8] ;  /* 0x0002b600ff047b82 */ /* 0x000ee20000000a00 */
[----:B------:R-:W-:Y:S04]  /*2510*/  STL.U8 [R1+0x138], RZ ;  /* 0x000138ff01007387 */ /* 0x000fe80000100000 */
[----:B------:R4:W-:Y:S03]  /*2520*/  STL [R194+0x8], R13 ;  /* 0x0000080dc2007387 */ /* 0x0009e60000100800 */
[----:B------:R-:W5:Y:S01]  /*2530*/  LDC.64 R2, c[0x0][0xae0] ;  /* 0x0002b800ff027b82 */ /* 0x000f620000000a00 */
[----:B0-----:R0:W-:Y:S04]  /*2540*/  STL [R194+0x4], R15 ;  /* 0x0000040fc2007387 */ /* 0x0011e80000100800 */
[----:B------:R0:W-:Y:S01]  /*2550*/  STL [R194+0x14], RZ ;  /* 0x000014ffc2007387 */ /* 0x0001e20000100800 */
[----:B-1----:R-:W-:-:S02]  /*2560*/  VIADD R202, R20, 0xffffff80 ;  /* 0xffffff8014ca7836 */ /* 0x002fc40000000000 */
[----:B------:R-:W1:Y:S01]  /*2570*/  LDC.64 R6, c[0x0][0x448] ;  /* 0x00011200ff067b82 */ /* 0x000e620000000a00 */
[----:B--2---:R0:W-:Y:S04]  /*2580*/  STL [R194+0xc], R11 ;  /* 0x00000c0bc2007387 */ /* 0x0041e80000100800 */
[----:B------:R0:W-:Y:S03]  /*2590*/  STL [R194], R202 ;  /* 0x000000cac2007387 */ /* 0x0001e60000100800 */
[----:B------:R-:W2:Y:S01]  /*25a0*/  LDC R233, c[0x0][0x450] ;  /* 0x00011400ffe97b82 */ /* 0x000ea20000000800 */
[----:B---3--:R0:W-:Y:S04]  /*25b0*/  STL [R194+0x10], R4 ;  /* 0x00001004c2007387 */ /* 0x0081e80000100800 */
[----:B------:R0:W-:Y:S04]  /*25c0*/  STL [R194+0x18], R5 ;  /* 0x00001805c2007387 */ /* 0x0001e80000100800 */
[----:B-----5:R0:W-:Y:S04]  /*25d0*/  STL [R194+0x1c], R2 ;  /* 0x00001c02c2007387 */ /* 0x0201e80000100800 */
[----:B------:R0:W-:Y:S04]  /*25e0*/  STL [R194+0x20], R3 ;  /* 0x00002003c2007387 */ /* 0x0001e80000100800 */
[----:B-1----:R0:W-:Y:S04]  /*25f0*/  STL [R194+0x24], R6 ;  /* 0x00002406c2007387 */ /* 0x0021e80000100800 */
[----:B------:R0:W-:Y:S04]  /*2600*/  STL [R194+0x28], R7 ;  /* 0x00002807c2007387 */ /* 0x0001e80000100800 */
[----:B--2---:R0:W-:Y:S04]  /*2610*/  STL [R194+0x2c], R233 ;  /* 0x00002ce9c2007387 */ /* 0x0041e80000100800 */
[----:B----4-:R-:W2:Y:S01]  /*2620*/  LDL R13, [R1+0x224] ;  /* 0x00022400010d7983 */ /* 0x010ea20000100800 */
[----:B------:R-:W-:Y:S01]  /*2630*/  IADD3 R8, P0, R16, 0x16c, RZ ;  /* 0x0000016c10087810 */ /* 0x000fe20007f1e0ff */
[----:B------:R-:W-:Y:S02]  /*2640*/  BSSY B0, `(.L_x_11263) ;  /* 0x000000a000007945 */ /* 0x000fe40003800000 */
[----:B------:R0:W-:Y:S02]  /*2650*/  STL [R1+0x16c], R10 ;  /* 0x00016c0a01007387 */ /* 0x0001e40000100800 */
[----:B------:R-:W-:-:S05]  /*2660*/  IMAD.X R9, RZ, RZ, R17, P0 ;  /* 0x000000ffff097224 */ /* 0x000fca00000e0611 */
[----:B------:R0:W-:Y:S01]  /*2670*/  STL.64 [R1+0x170], R8 ;  /* 0x0001700801007387 */ /* 0x0001e20000100a00 */
[----:B--2---:R-:W-:-:S04]  /*2680*/  LEA.HI R0, R13, R13, RZ, 0x1 ;  /* 0x0000000d0d007211 */ /* 0x004fc800078f08ff */
[----:B------:R-:W-:-:S05]  /*2690*/  LOP3.LUT R0, R0, 0xfffffffe, RZ, 0xc0, !PT ;  /* 0xfffffffe00007812 */ /* 0x000fca00078ec0ff */
[----:B------:R-:W-:-:S05]  /*26a0*/  IMAD.IADD R0, R13, 0x1, -R0 ;  /* 0x000000010d007824 */ /* 0x000fca00078e0a00 */
[----:B------:R-:W-:-:S04]  /*26b0*/  SHF.L.U32 R0, R0, 0x1f, RZ ;  /* 0x0000001f00007819 */ /* 0x000fc800000006ff */
[----:B------:R-:W1:Y:S02]  /*26c0*/  SYNCS.PHASECHK.TRANS64.TRYWAIT P0, [UR44+0x32400], R0 ;  /* 0x03240000ff0075a7 */ /* 0x000e64000800016c */
[----:B01----:R-:W-:Y:S05]  /*26d0*/  @!P0 BRA `(.L_x_11264) ;  /* 0x0000025800948947 */ /* 0x003fea0003800000 */
.L_x_11491:
[----:B------:R-:W-:Y:S05]  /*26e0*/  BSYNC B0 ;  /* 0x0000000000007941 */ /* 0x000fea0003800000 */
.L_x_11263:
[----:B------:R-:W2:Y:S04]  /*26f0*/  LDL R33, [R1+0x1c] ;  /* 0x00001c0001217983 */ /* 0x000ea80000100800 */
[----:B------:R1:W5:Y:S01]  /*2700*/  LDL.64 R20, [R1+0x218] ;  /* 0x0002180001147983 */ /* 0x0003620000100a00 */
[----:B------:R-:W-:Y:S01]  /*2710*/  IMAD.U32 R10, RZ, RZ, UR36 ;  /* 0x00000024ff0a7e24 */ /* 0x000fe2000f8e00ff */
[C---:B------:R-:W-:Y:S01]  /*2720*/  IADD3 R14, P0, R16.reuse, 0x138, RZ ;  /* 0x00000138100e7810 */ /* 0x040fe20007f1e0ff */
[----:B------:R-:W-:Y:S01]  /*2730*/  IMAD.U32 R11, RZ, RZ, UR37 ;  /* 0x00000025ff0b7e24 */ /* 0x000fe2000f8e00ff */
[C---:B0-----:R-:W-:Y:S01]  /*2740*/  IADD3 R0, P1, R16.reuse, 0x430, RZ ;  /* 0x0000043010007810 */ /* 0x041fe20007f3e0ff */
[----:B------:R-:W-:Y:S01]  /*2750*/  IMAD.MOV.U32 R8, RZ, RZ, R28 ;  /* 0x000000ffff087224 */ /* 0x000fe200078e001c */
[----:B------:R-:W-:Y:S01]  /*2760*/  STL.64 [R1+0x210], R24 ;  /* 0x0002101801007387 */ /* 0x000fe20000100a00 */
[----:B------:R-:W-:Y:S01]  /*2770*/  IMAD.MOV.U32 R9, RZ, RZ, R43 ;  /* 0x000000ffff097224 */ /* 0x000fe200078e002b */
[----:B------:R-:W-:Y:S05]  /*2780*/  WARPSYNC.ALL ;  /* 0x0000000000007948 */ /* 0x000fea0003800000 */
[----:B------:R0:W-:Y:S01]  /*2790*/  STL.128 [R1+0x1a0], R8 ;  /* 0x0001a00801007387 */ /* 0x0001e20000100c00 */
[----:B------:R-:W-:Y:S01]  /*27a0*/  IMAD.X R15, RZ, RZ, R17, P0 ;  /* 0x000000ffff0f7224 */ /* 0x000fe200000e0611 */
[----:B------:R-:W-:Y:S01]  /*27b0*/  BSSY B0, `(.L_x_11265) ;  /* 0x000002e000007945 */ /* 0x000fe20003800000 */
[----:B------:R-:W-:Y:S01]  /*27c0*/  IMAD.MOV.U32 R12, RZ, RZ, R18 ;  /* 0x000000ffff0c7224 */ /* 0x000fe200078e0012 */
[----:B------:R1:W-:Y:S01]  /*27d0*/  BAR.SYNC.DEFER_BLOCKING R205, 0x100 ;  /* 0x000400cd0000751d */ /* 0x0003e20000010000 */
[----:B------:R-:W-:Y:S01]  /*27e0*/  IMAD.MOV.U32 R13, RZ, RZ, R39 ;  /* 0x000000ffff0d7224 */ /* 0x000fe200078e0027 */
[----:B------:R-:W-:-:S04]  /*27f0*/  IADD3 R18, P0, R16, 0x170, RZ ;  /* 0x0000017010127810 */ /* 0x000fc80007f1e0ff */
[----:B------:R3:W-:Y:S01]  /*2800*/  STL.128 [R1+0x180], R12 ;  /* 0x0001800c01007387 */ /* 0x0007e20000100c00 */
[----:B0-----:R-:W-:-:S03]  /*2810*/  IMAD.MOV.U32 R10, RZ, RZ, R44 ;  /* 0x000000ffff0a7224 */ /* 0x001fc600078e002c */
[----:B------:R-:W-:Y:S01]  /*2820*/  STL.64 [R1+0x178], R208 ;  /* 0x000178d001007387 */ /* 0x000fe20000100a00 */
[----:B------:R-:W-:Y:S02]  /*2830*/  IMAD.MOV.U32 R11, RZ, RZ, R45 ;  /* 0x000000ffff0b7224 */ /* 0x000fe400078e002d */
[----:B------:R-:W-:Y:S02]  /*2840*/  IMAD.MOV.U32 R8, RZ, RZ, R222 ;  /* 0x000000ffff087224 */ /* 0x000fe400078e00de */
[----:B------:R-:W-:-:S05]  /*2850*/  IMAD.MOV.U32 R9, RZ, RZ, R221 ;  /* 0x000000ffff097224 */ /* 0x000fca00078e00dd */
[----:B------:R0:W-:Y:S01]  /*2860*/  STL.128 [R1+0x1b0], R8 ;  /* 0x0001b00801007387 */ /* 0x0001e20000100c00 */
[----:B---3--:R-:W-:Y:S02]  /*2870*/  IMAD.X R15, RZ, RZ, R17, P0 ;  /* 0x000000ffff0f7224 */ /* 0x008fe400000e0611 */
[----:B------:R-:W-:Y:S02]  /*2880*/  IMAD.MOV.U32 R14, RZ, RZ, R224 ;  /* 0x000000ffff0e7224 */ /* 0x000fe400078e00e0 */
[----:B0-----:R-:W-:Y:S02]  /*2890*/  IMAD.MOV.U32 R8, RZ, RZ, R19 ;  /* 0x000000ffff087224 */ /* 0x001fe400078e0013 */
[----:B------:R-:W-:Y:S02]  /*28a0*/  IMAD.MOV.U32 R9, RZ, RZ, R38 ;  /* 0x000000ffff097224 */ /* 0x000fe400078e0026 */
[----:B------:R-:W-:Y:S02]  /*28b0*/  IMAD.MOV.U32 R10, RZ, RZ, R29 ;  /* 0x000000ffff0a7224 */ /* 0x000fe400078e001d */
[----:B------:R-:W-:-:S02]  /*28c0*/  IMAD.MOV.U32 R11, RZ, RZ, R42 ;  /* 0x000000ffff0b7224 */ /* 0x000fc400078e002a */
[--C-:B------:R-:W-:Y:S01]  /*28d0*/  IMAD.X R19, RZ, RZ, R17.reuse, P1 ;  /* 0x000000ffff137224 */ /* 0x100fe200008e0611 */
[----:B------:R-:W-:Y:S02]  /*28e0*/  IADD3 R12, P1, R16, 0x128, RZ ;  /* 0x00000128100c7810 */ /* 0x000fe40007f3e0ff */
[----:B------:R0:W-:Y:S03]  /*28f0*/  STL.128 [R1+0x1c0], R8 ;  /* 0x0001c00801007387 */ /* 0x0001e60000100c00 */
[----:B------:R-:W-:Y:S02]  /*2900*/  IMAD.X R13, RZ, RZ, R17, P1 ;  /* 0x000000ffff0d7224 */ /* 0x000fe400008e0611 */
[----:B0-----:R-:W-:Y:S02]  /*2910*/  IMAD.MOV.U32 R8, RZ, RZ, R30 ;  /* 0x000000ffff087224 */ /* 0x001fe400078e001e */
[----:B------:R-:W-:-:S02]  /*2920*/  IMAD.MOV.U32 R9, RZ, RZ, R31 ;  /* 0x000000ffff097224 */ /* 0x000fc400078e001f */
[----:B------:R-:W-:Y:S02]  /*2930*/  IMAD.MOV.U32 R10, RZ, RZ, R0 ;  /* 0x000000ffff0a7224 */ /* 0x000fe400078e0000 */
[----:B------:R-:W-:Y:S02]  /*2940*/  IMAD.MOV.U32 R11, RZ, RZ, R19 ;  /* 0x000000ffff0b7224 */ /* 0x000fe400078e0013 */
[----:B------:R-:W-:-:S03]  /*2950*/  IMAD.MOV.U32 R19, RZ, RZ, R40 ;  /* 0x000000ffff137224 */ /* 0x000fc600078e0028 */
[----:B------:R0:W-:Y:S02]  /*2960*/  STL.128 [R1+0x1d0], R8 ;  /* 0x0001d00801007387 */ /* 0x0001e40000100c00 */
[----:B0-----:R-:W-:Y:S02]  /*2970*/  IMAD.MOV.U32 R10, RZ, RZ, R32 ;  /* 0x000000ffff0a7224 */ /* 0x001fe400078e0020 */
[----:B------:R-:W-:Y:S02]  /*2980*/  IMAD.MOV.U32 R11, RZ, RZ, R47 ;  /* 0x000000ffff0b7224 */ /* 0x000fe400078e002f */
[----:B------:R-:W-:Y:S02]  /*2990*/  IMAD.MOV.U32 R8, RZ, RZ, R18 ;  /* 0x000000ffff087224 */ /* 0x000fe400078e0012 */
[----:B------:R-:W-:Y:S02]  /*29a0*/  IMAD.MOV.U32 R9, RZ, RZ, R15 ;  /* 0x000000ffff097224 */ /* 0x000fe400078e000f */
[----:B------:R-:W-:-:S02]  /*29b0*/  IMAD.MOV.U32 R15, RZ, RZ, R223 ;  /* 0x000000ffff0f7224 */ /* 0x000fc400078e00df */
[----:B------:R-:W-:Y:S01]  /*29c0*/  IMAD.MOV.U32 R18, RZ, RZ, R27 ;  /* 0x000000ffff127224 */ /* 0x000fe200078e001b */
[----:B------:R0:W-:Y:S04]  /*29d0*/  STL.128 [R1+0x1e0], R8 ;  /* 0x0001e00801007387 */ /* 0x0001e80000100c00 */
[----:B------:R1:W-:Y:S04]  /*29e0*/  STL.128 [R1+0x1f0], R12 ;  /* 0x0001f00c01007387 */ /* 0x0003e80000100c00 */
[----:B------:R1:W-:Y:S01]  /*29f0*/  STL.128 [R1+0x190], R16 ;  /* 0x0001901001007387 */ /* 0x0003e20000100c00 */
[----:B0-----:R-:W-:-:S02]  /*2a00*/  IMAD.MOV.U32 R8, RZ, RZ, R26 ;  /* 0x000000ffff087224 */ /* 0x001fc400078e001a */
[----:B------:R-:W-:Y:S02]  /*2a10*/  IMAD.MOV.U32 R9, RZ, RZ, R41 ;  /* 0x000000ffff097224 */ /* 0x000fe400078e0029 */
[----:B------:R-:W-:Y:S02]  /*2a20*/  IMAD.MOV.U32 R10, RZ, RZ, R36 ;  /* 0x000000ffff0a7224 */ /* 0x000fe400078e0024 */
[----:B------:R-:W-:-:S05]  /*2a30*/  IMAD.MOV.U32 R11, RZ, RZ, R37 ;  /* 0x000000ffff0b7224 */ /* 0x000fca00078e0025 */
[----:B------:R1:W-:Y:S01]  /*2a40*/  STL.128 [R1+0x200], R8 ;  /* 0x0002000801007387 */ /* 0x0003e20000100c00 */
[----:B--2---:R-:W-:-:S04]  /*2a50*/  LOP3.LUT R0, R33, 0x1, RZ, 0xfc, !PT ;  /* 0x0000000121007812 */ /* 0x004fc800078efcff */
[----:B------:R-:W-:-:S13]  /*2a60*/  ISETP.NE.AND P1, PT, R0, 0x3, PT ;  /* 0x000000030000780c */ /* 0x000fda0003f25270 */
[----:B-1----:R-:W-:Y:S05]  /*2a70*/  @!P1 BRA `(.L_x_11266) ;  /* 0x0000000000049947 */ /* 0x002fea0003800000 */
[----:B------:R-:W-:Y:S01]  /*2a80*/  BPT.TRAP 0x1 ;  /* 0x000000040000795c */ /* 0x000fe20000300000 */
.L_x_11266:
[----:B------:R-:W-:Y:S05]  /*2a90*/  BSYNC B0 ;  /* 0x0000000000007941 */ /* 0x000fea0003800000 */
.L_x_11265:
        /* <DEDUP_REMOVED lines=8> */
.L_x_11268:
[----:B------:R-:W-:Y:S05]  /*2b20*/  BSYNC B0 ;  /* 0x0000000000007941 */ /* 0x000fea0003800000 */
.L_x_11267:
[----:B------:R-:W-:Y:S04]  /*2b30*/  BSSY B0, `(.L_x_11269) ;  /* 0x0000004000007945 */ /* 0x000fe80003800000 */
[----:B-1----:R-:W-:Y:S05]  /*2b40*/  @P0 BRA `(.L_x_11270) ;  /* 0x0000000000080947 */ /* 0x002fea0003800000 */
[----:B------:R-:W1:Y:S02]  /*2b50*/  SYNCS.PHASECHK.TRANS64.TRYWAIT P0, [R20+URZ], R21 ;  /* 0x00000015140075a7 */ /* 0x000e64000800017f */
[----:B-1----:R-:W-:Y:S05]  /*2b60*/  @!P0 BRA `(.L_x_11271) ;  /* 0x0000025400888947 */ /* 0x002fea0003800000 */
.L_x_11270:
[----:B------:R-:W-:Y:S05]  /*2b70*/  BSYNC B0 ;  /* 0x0000000000007941 */ /* 0x000fea0003800000 */
.L_x_11269:
[----:B------:R-:W2:Y:S04]  /*2b80*/  LDL R13, [R1+0x218] ;  /* 0x00021800010d7983 */ /* 0x000ea80000100800 */
[----:B------:R-:W2:Y:S01]  /*2b90*/  LDL.64 R8, [R1+0xa0] ;  /* 0x0000a00001087983 */ /* 0x000ea20000100a00 */
[----:B------:R-:W-:Y:S05]  /*2ba0*/  WARPSYNC.ALL ;  /* 0x0000000000007948 */ /* 0x000fea0003800000 */
[----:B------:R-:W3:Y:S04]  /*2bb0*/  LDL.64 R24, [R1+0x98] ;  /* 0x0000980001187983 */ /* 0x000ee80000100a00 */
[----:B------:R-:W4:Y:S04]  /*2bc0*/  LDL.64 R10, [R1+0x98] ;  /* 0x00009800010a7983 */ /* 0x000f280000100a00 */
[----:B------:R-:W5:Y:S01]  /*2bd0*/  LDL.64 R14, [R1+0x98] ;  /* 0x00009800010e7983 */ /* 0x000f620000100a00 */
[----:B--2---:R-:W-:-:S03]  /*2be0*/  IMAD R8, R13, 0x300, R8 ;  /* 0x000003000d087824 */ /* 0x004fc600078e0208 */
[----:B------:R-:W2:Y:S01]  /*2bf0*/  LDL.64 R18, [R1+0x98] ;  /* 0x0000980001127983 */ /* 0x000ea20000100a00 */
[----:B------:R-:W-:Y:S02]  /*2c00*/  R2UR UR7, R9 ;  /* 0x00000000090772ca */ /* 0x000fe400000e0000 */
[C---:B------:R-:W-:Y:S01]  /*2c10*/  R2UR UR6, R8.reuse ;  /* 0x00000000080672ca */ /* 0x040fe200000e0000 */
[----:B01----:R-:W2:Y:S01]  /*2c20*/  LDL R20, [R1+0x224] ;  /* 0x0002240001147983 */ /* 0x003ea20000100800 */
[----:B------:R-:W-:Y:S01]  /*2c30*/  VIADD R12, R8, 0x2 ;  /* 0x00000002080c7836 */ /* 0x000fe20000000000 */
[----:B------:R-:W-:Y:S01]  /*2c40*/  BSSY B0, `(.L_x_11272) ;  /* 0x000002e000007945 */ /* 0x000fe20003800000 */
[----:B------:R-:W-:Y:S01]  /*2c50*/  IMAD.MOV.U32 R13, RZ, RZ, R9 ;  /* 0x000000ffff0d7224 */ /* 0x000fe200078e0009 */
[----:B------:R0:W-:Y:S01]  /*2c60*/  STL [R1+0x80], RZ ;  /* 0x000080ff01007387 */ /* 0x0001e20000100800 */
[----:B---3--:R-:W-:Y:S02]  /*2c70*/  R2UR UR4, R24 ;  /* 0x00000000180472ca */ /* 0x008fe400000e0000 */
[----:B------:R-:W-:-:S02]  /*2c80*/  R2UR UR5, R25 ;  /* 0x00000000190572ca */ /* 0x000fc400000e0000 */
[----:B------:R-:W-:Y:S01]  /*2c90*/  WARPGROUP.ARRIVE ;  /* 0x00000000000079c5 */ /* 0x000fe20000000000 */
[----:B----4-:R-:W-:Y:S02]  /*2ca0*/  VIADD R10, R10, 0x2 ;  /* 0x000000020a0a7836 */ /* 0x010fe40000000000 */
[----:B-----5:R-:W-:Y:S02]  /*2cb0*/  VIADD R14, R14, 0x4 ;  /* 0x000000040e0e7836 */ /* 0x020fe40000000000 */
[----:B--2---:R-:W-:-:S06]  /*2cc0*/  VIADD R18, R18, 0x6 ;  /* 0x0000000612127836 */ /* 0x004fcc0000000000 */
[----:B------:R-:W-:Y:S01]  /*2cd0*/  HGMMA.64x96x16.F32 R24, gdesc[UR4], RZ, !UPT, gsb0 ;  /* 0x01600000041879f0 */ /* 0x000fe2000c0008ff */
[----:B------:R-:W-:Y:S02]  /*2ce0*/  R2UR UR6, R12 ;  /* 0x000000000c0672ca */ /* 0x000fe400000e0000 */
[----:B------:R-:W-:Y:S02]  /*2cf0*/  R2UR UR7, R13 ;  /* 0x000000000d0772ca */ /* 0x000fe400000e0000 */
[----:B------:R-:W-:Y:S01]  /*2d00*/  R2UR UR4, R10 ;  /* 0x000000000a0472ca */ /* 0x000fe200000e0000 */
[----:B------:R-:W-:Y:S01]  /*2d10*/  VIADD R10, R8, 0x4 ;  /* 0x00000004080a7836 */ /* 0x000fe20000000000 */
[----:B------:R-:W-:Y:S01]  /*2d20*/  R2UR UR5, R11 ;  /* 0x000000000b0572ca */ /* 0x000fe200000e0000 */
[----:B------:R-:W-:Y:S01]  /*2d30*/  IMAD.MOV.U32 R11, RZ, RZ, R9 ;  /* 0x000000ffff0b7224 */ /* 0x000fe200078e0009 */
[----:B------:R-:W-:Y:S01]  /*2d40*/  LEA.HI R0, R20, R20, RZ, 0x1 ;  /* 0x0000001414007211 */ /* 0x000fe200078f08ff */
[----:B------:R-:W-:Y:S01]  /*2d50*/  VIADD R8, R8, 0x6 ;  /* 0x0000000608087836 */ /* 0x000fe20000000000 */
[----:B------:R-:W-:-:S02]  /*2d60*/  WARPGROUP.DEPBAR.LE gsb0, 0x0 ;  /* 0x00008000000079c5 */ /* 0x000fc40000010000 */
[----:B------:R-:W-:-:S07]  /*2d70*/  WARPGROUP.ARRIVE ;  /* 0x00000000000079c5 */ /* 0x000fce0000000000 */
[----:B------:R-:W-:Y:S01]  /*2d80*/  HGMMA.64x96x16.F32 R24, gdesc[UR4], R24, gsb0 ;  /* 0x01600000041879f0 */ /* 0x000fe20008000818 */
[----:B------:R-:W-:Y:S02]  /*2d90*/  R2UR UR6, R10 ;  /* 0x000000000a0672ca */ /* 0x000fe400000e0000 */
[----:B------:R-:W-:Y:S02]  /*2da0*/  R2UR UR7, R11 ;  /* 0x000000000b0772ca */ /* 0x000fe400000e0000 */
[----:B------:R-:W-:Y:S02]  /*2db0*/  R2UR UR4, R14 ;  /* 0x000000000e0472ca */ /* 0x000fe400000e0000 */
[----:B------:R-:W-:Y:S01]  /*2dc0*/  R2UR UR5, R15 ;  /* 0x000000000f0572ca */ /* 0x000fe200000e0000 */
[----:B------:R-:W-:Y:S02]  /*2dd0*/  WARPGROUP.DEPBAR.LE gsb0, 0x0 ;  /* 0x00008000000079c5 */ /* 0x000fe40000010000 */
[----:B------:R-:W-:-:S10]  /*2de0*/  WARPGROUP.ARRIVE ;  /* 0x00000000000079c5 */ /* 0x000fd40000000000 */
[----:B------:R-:W-:Y:S01]  /*2df0*/  HGMMA.64x96x16.F32 R24, gdesc[UR4], R24, gsb0 ;  /* 0x01600000041879f0 */ /* 0x000fe20008000818 */
        /* <DEDUP_REMOVED lines=14> */
[----:B------:R-:W-:Y:S03]  /*2ee0*/  HGMMA.64x96x16.F32 R24, gdesc[UR4], R24, gsb0 ;  /* 0x01600000041879f0 */ /* 0x000fe60008000818 */
[----:B------:R-:W-:Y:S02]  /*2ef0*/  WARPGROUP.DEPBAR.LE gsb0, 0x0 ;  /* 0x00008000000079c5 */ /* 0x000fe40000010000 */
[----:B------:R-:W1:Y:S02]  /*2f00*/  SYNCS.PHASECHK.TRANS64.TRYWAIT P0, [UR44+0x32410], R8 ;  /* 0x03241008ff0075a7 */ /* 0x000e64000800016c */
[----:B01----:R-:W-:Y:S05]  /*2f10*/  @!P0 BRA `(.L_x_11273) ;  /* 0x0000025000b08947 */ /* 0x003fea0003800000 */
.L_x_11492:
[----:B------:R-:W-:Y:S05]  /*2f20*/  BSYNC B0 ;  /* 0x0000000000007941 */ /* 0x000fea0003800000 */
.L_x_11272:
[----:B------:R-:W2:Y:S04]  /*2f30*/  LDL R10, [R1+0x54] ;  /* 0x00005400010a7983 */ /* 0x000ea80000100800 */
[----:B0-----:R0:W5:Y:S01]  /*2f40*/  LDL.64 R8, [R1+0x218] ;  /* 0x0002180001087983 */ /* 0x0011620000100a00 */
[----:B------:R-:W-:Y:S01]  /*2f50*/  BSSY B0, `(.L_x_11274) ;  /* 0x0000005000007945 */ /* 0x000fe20003800000 */
[----:B--2---:R-:W-:-:S04]  /*2f60*/  LOP3.LUT R10, R10, 0x1, RZ, 0xfc, !PT ;  /* 0x000000010a0a7812 */ /* 0x004fc800078efcff */
[----:B------:R-:W-:-:S13]  /*2f70*/  ISETP.NE.AND P1, PT, R10, 0x3, PT ;  /* 0x000000030a00780c */ /* 0x000fda0003f25270 */
[----:B0-----:R-:W-:Y:S05]  /*2f80*/  @!P1 BRA `(.L_x_11275) ;  /* 0x0000000000049947 */ /* 0x001fea0003800000 */
[----:B------:R-:W-:Y:S01]  /*2f90*/  BPT.TRAP 0x1 ;  /* 0x000000040000795c */ /* 0x000fe20000300000 */
.L_x_11275:
[----:B------:R-:W-:Y:S05]  /*2fa0*/  BSYNC B0 ;  /* 0x0000000000007941 */ /* 0x000fea0003800000 */
.L_x_11274:
        /* <DEDUP_REMOVED lines=8> */
.L_x_11277:
[----:B------:R-:W-:Y:S05]  /*3030*/  BSYNC B0 ;  /* 0x0000000000007941 */ /* 0x000fea0003800000 */
.L_x_11276:
[----:B------:R-:W-:Y:S04]  /*3040*/  BSSY B0, `(.L_x_11278) ;  /* 0x0000004000007945 */ /* 0x000fe80003800000 */
[----:B-1----:R-:W-:Y:S05]  /*3050*/  @P0 BRA `(.L_x_11279) ;  /* 0x0000000000080947 */ /* 0x002fea0003800000 */
[----:B------:R-:W1:Y:S02]  /*3060*/  SYNCS.PHASECHK.TRANS64.TRYWAIT P0, [R8+URZ], R9 ;  /* 0x00000009080075a7 */ /* 0x000e64000800017f */
[----:B-1----:R-:W-:Y:S05]  /*3070*/  @!P0 BRA `(.L_x_11280) ;  /* 0x0000025000708947 */ /* 0x002fea0003800000 */
.L_x_11279:
[----:B------:R-:W-:Y:S05]  /*3080*/  BSYNC B0 ;  /* 0x0000000000007941 */ /* 0x000fea0003800000 */
.L_x_11278:
[----:B------:R-:W2:Y:S04]  /*3090*/  LDL R13, [R1+0x218] ;  /* 0x00021800010d7983 */ /* 0x000ea80000100800 */
[----:B01----:R-:W2:Y:S04]  /*30a0*/  LDL.64 R8, [R1+0x118] ;  /* 0x0001180001087983 */ /* 0x003ea80000100a00 */
[----:B------:R-:W3:Y:S04]  /*30b0*/  LDL R12, [R1+0x90] ;  /* 0x00009000010c7983 */ /* 0x000ee80000100800 */
[----:B------:R-:W4:Y:S04]  /*30c0*/  LDL.64 R10, [R1+0x110] ;  /* 0x00011000010a7983 */ /* 0x000f280000100a00 */
[----:B------:R-:W5:Y:S04]  /*30d0*/  LDL.64 R14, [R1+0x110] ;  /* 0x00011000010e7983 */ /* 0x000f680000100a00 */
[----:B------:R-:W5:Y:S04]  /*30e0*/  LDL.64 R18, [R1+0x110] ;  /* 0x0001100001127983 */ /* 0x000f680000100a00 */
[----:B------:R-:W5:Y:S01]  /*30f0*/  LDL.64 R20, [R1+0x110] ;  /* 0x0001100001147983 */ /* 0x000f620000100a00 */
[----:B------:R-:W-:Y:S05]  /*3100*/  WARPSYNC.ALL ;  /* 0x0000000000007948 */ /* 0x000fea0003800000 */
[----:B------:R-:W-:Y:S01]  /*3110*/  WARPGROUP.ARRIVE ;  /* 0x00000000000079c5 */ /* 0x000fe20000000000 */
[----:B--2---:R-:W-:Y:S01]  /*3120*/  IMAD R8, R13, 0xc00, R8 ;  /* 0x00000c000d087824 */ /* 0x004fe200078e0208 */
[----:B------:R-:W-:-:S02]  /*3130*/  R2UR UR7, R9 ;  /* 0x00000000090772ca */ /* 0x000fc400000e0000 */
[----:B---3--:R-:W-:Y:S02]  /*3140*/  ISETP.NE.U32.AND P0, PT, R12, RZ, PT ;  /* 0x000000ff0c00720c */ /* 0x008fe40003f05070 */
[----:B------:R-:W-:Y:S01]  /*3150*/  R2UR UR6, R8 ;  /* 0x00000000080672ca */ /* 0x000fe200000e0000 */
[----:B------:R-:W2:Y:S01]  /*3160*/  LDL.64 R12, [R1+0x110] ;  /* 0x00011000010c7983 */ /* 0x000ea20000100a00 */
[----:B----4-:R-:W-:Y:S02]  /*3170*/  R2UR UR4, R10 ;  /* 0x000000000a0472ca */ /* 0x010fe400000e0000 */
[----:B------:R-:W-:-:S07]  /*3180*/  R2UR UR5, R11 ;  /* 0x000000000b0572ca */ /* 0x000fce00000e0000 */
[----:B------:R-:W-:-:S06]  /*3190*/  VOTEU.ANY UP0, P0 ;  /* 0x00000000003f7886 */ /* 0x000fcc0000000100 */
[----:B------:R-:W-:Y:S01]  /*31a0*/  HGMMA.64x96x16.F32 R24, gdesc[UR4], R24, UP0, gsb0 ;  /* 0x01600000041879f0 */ /* 0x000fe2000b800818 */
[----:B-----5:R-:W-:Y:S02]  /*31b0*/  VIADD R14, R14, 0x2 ;  /* 0x000000020e0e7836 */ /* 0x020fe40000000000 */
[----:B------:R-:W-:Y:S02]  /*31c0*/  VIADD R10, R8, 0x2 ;  /* 0x00000002080a7836 */ /* 0x000fe40000000000 */
[----:B------:R-:W-:Y:S01]  /*31d0*/  IMAD.MOV.U32 R11, RZ, RZ, R9 ;  /* 0x000000ffff0b7224 */ /* 0x000fe200078e0009 */
[----:B------:R-:W-:Y:S02]  /*31e0*/  R2UR UR4, R14 ;  /* 0x000000000e0472ca */ /* 0x000fe400000e0000 */
[----:B------:R-:W-:Y:S02]  /*31f0*/  R2UR UR6, R10 ;  /* 0x000000000a0672ca */ /* 0x000fe400000e0000 */
[----:B------:R-:W-:-:S02]  /*3200*/  R2UR UR7, R11 ;  /* 0x000000000b0772ca */ /* 0x000fc400000e0000 */
[----:B------:R-:W-:Y:S02]  /*3210*/  R2UR UR5, R15 ;  /* 0x000000000f0572ca */ /* 0x000fe400000e0000 */
[----:B------:R-:W3:Y:S01]  /*3220*/  LDL.64 R14, [R1+0x110] ;  /* 0x00011000010e7983 */ /* 0x000ee20000100a00 */
[----:B------:R-:W-:Y:S02]  /*3230*/  WARPGROUP.DEPBAR.LE gsb0, 0x0 ;  /* 0x00008000000079c5 */ /* 0x000fe40000010000 */
[----:B------:R-:W-:-:S08]  /*3240*/  WARPGROUP.ARRIVE ;  /* 0x00000000000079c5 */ /* 0x000fd00000000000 */
[----:B------:R-:W-:Y:S01]  /*3250*/  HGMMA.64x96x16.F32 R24, gdesc[UR4], R24, gsb0 ;  /* 0x01600000041879f0 */ /* 0x000fe20008000818 */
[----:B------:R-:W-:Y:S02]  /*3260*/  VIADD R18, R18, 0x4 ;  /* 0x0000000412127836 */ /* 0x000fe40000000000 */
[----:B------:R-:W-:Y:S02]  /*3270*/  VIADD R10, R8, 0x4 ;  /* 0x00000004080a7836 */ /* 0x000fe40000000000 */
[----:B------:R-:W-:Y:S01]  /*3280*/  IMAD.MOV.U32 R11, RZ, RZ, R9 ;  /* 0x000000ffff0b7224 */ /* 0x000fe200078e0009 */
[----:B------:R-:W-:Y:S02]  /*3290*/  R2UR UR4, R18 ;  /* 0x00000000120472ca */ /* 0x000fe400000e0000 */
[----:B------:R-:W-:Y:S02]  /*32a0*/  R2UR UR6, R10 ;  /* 0x000000000a0672ca */ /* 0x000fe400000e0000 */
[----:B------:R-:W-:-:S02]  /*32b0*/  R2UR UR7, R11 ;  /* 0x000000000b0772ca */ /* 0x000fc400000e0000 */
[----:B------:R-:W-:Y:S02]  /*32c0*/  R2UR UR5, R19 ;  /* 0x00000000130572ca */ /* 0x000fe400000e0000 */
[----:B------:R-:W4:Y:S01]  /*32d0*/  LDL.64 R18, [R1+0x110] ;  /* 0x0001100001127983 */ /* 0x000f220000100a00 */
        /* <DEDUP_REMOVED lines=10> */
[----:B------:R-:W5:Y:S01]  /*3380*/  LDL.64 R20, [R1+0x110] ;  /* 0x0001100001147983 */ /* 0x000f620000100a00 */
[----:B------:R-:W-:Y:S02]  /*3390*/  WARPGROUP.DEPBAR.LE gsb0, 0x0 ;  /* 0x00008000000079c5 */ /* 0x000fe40000010000 */
[----:B------:R-:W-:-:S08]  /*33a0*/  WARPGROUP.ARRIVE ;  /* 0x00000000000079c5 */ /* 0x000fd00000000000 */
[----:B------:R-:W-:Y:S01]  /*33b0*/  HGMMA.64x96x16.F32 R24, gdesc[UR4], R24, gsb0 ;  /* 0x01600000041879f0 */ /* 0x000fe20008000818 */
[----:B--2---:R-:W-:Y:S02]  /*33c0*/  VIADD R12, R12, 0x400 ;  /* 0x000004000c0c7836 */ /* 0x004fe40000000000 */
[----:B------:R-:W-:Y:S02]  /*33d0*/  VIADD R10, R8, 0x300 ;  /* 0x00000300080a7836 */ /* 0x000fe40000000000 */
[----:B------:R-:W-:Y:S01]  /*33e0*/  IMAD.MOV.U32 R11, RZ, RZ, R9 ;  /* 0x000000ffff0b7224 */ /* 0x000fe200078e0009 */
[----:B------:R-:W-:Y:S02]  /*33f0*/  R2UR UR4, R12 ;  /* 0x000000000c0472ca */ /* 0x000fe400000e0000 */
[----:B------:R-:W-:Y:S02]  /*3400*/  R2UR UR6, R10 ;  /* 0x000000000a0672ca */ /* 0x000fe400000e0000 */
[----:B------:R-:W-:-:S02]  /*3410*/  R2UR UR7, R11 ;  /* 0x000000000b0772ca */ /* 0x000fc400000e0000 */
[----:B------:R-:W-:Y:S02]  /*3420*/  R2UR UR5, R13 ;  /* 0x000000000d0572ca */ /* 0x000fe400000e0000 */
[----:B------:R-:W2:Y:S01]  /*3430*/  LDL.64 R12, [R1+0x110] ;  /* 0x00011000010c7983 */ /* 0x000ea20000100a00 */
[----:B------:R-:W-:Y:S02]  /*3440*/  WARPGROUP.DEPBAR.LE gsb0, 0x0 ;  /* 0x00008000000079c5 */ /* 0x000fe40000010000 */
[----:B------:R-:W-:-:S08]  /*3450*/  WARPGROUP.ARRIVE ;  /* 0x00000000000079c5 */ /* 0x000fd00000000000 */
[----:B------:R-:W-:Y:S01]  /*3460*/  HGMMA.64x96x16.F32 R24, gdesc[UR4], R24, gsb0 ;  /* 0x01600000041879f0 */ /* 0x000fe20008000818 */
[----:B---3--:R-:W-:Y:S02]  /*3470*/  VIADD R14, R14, 0x402 ;  /* 0x000004020e0e7836 */ /* 0x008fe40000000000 */
        /* <DEDUP_REMOVED lines=10> */
[----:B----4-:R-:W-:Y:S02]  /*3520*/  VIADD R18, R18, 0x404 ;  /* 0x0000040412127836 */ /* 0x010fe40000000000 */
        /* <DEDUP_REMOVED lines=10> */
[----:B-----5:R-:W-:Y:S02]  /*35d0*/  VIADD R20, R20, 0x406 ;  /* 0x0000040614147836 */ /* 0x020fe40000000000 */
        /* <DEDUP_REMOVED lines=60> */
[----:B------:R-:W-:Y:S01]  /*39a0*/  R2UR UR5, R13 ;  /* 0x000000000d0572ca */ /* 0x000fe200000e0000 */
[----:B------:R-:W0:Y:S01]  /*39b0*/  S2R R72, SR_TID.X ;  /* 0x0000000000487919 */ /* 0x000e220000002100 */
[----:B---3--:R-:W-:Y:S01]  /*39c0*/  VIADD R14, R14, 0xc02 ;  /* 0x00000c020e0e7836 */ /* 0x008fe20000000000 */
[----:B------:R-:W-:Y:S02]  /*39d0*/  WARPGROUP.DEPBAR.LE gsb0, 0x0 ;  /* 0x00008000000079c5 */ /* 0x000fe40000010000 */
[----:B------:R-:W-:-:S08]  /*39e0*/  WARPGROUP.ARRIVE ;  /* 0x00000000000079c5 */ /* 0x000fd00000000000 */
[----:B------:R-:W-:Y:S01]  /*39f0*/  HGMMA.64x96x16.F32 R24, gdesc[UR4], R24, gsb0 ;  /* 0x01600000041879f0 */ /* 0x000fe20008000818 */
[----:B0-----:R-:W-:-:S04]  /*3a00*/  LOP3.LUT R72, R72, 0x7f, RZ, 0xc0, !PT ;  /* 0x0000007f48487812 */ /* 0x001fc800078ec0ff */
[----:B------:R-:W-:Y:S01]  /*3a10*/  ISETP.NE.AND P0, PT, R72, RZ, PT ;  /* 0x000000ff4800720c */ /* 0x000fe20003f05270 */
[----:B------:R-:W-:Y:S02]  /*3a20*/  VIADD R10, R8, 0x902 ;  /* 0x00000902080a7836 */ /* 0x000fe40000000000 */
[----:B------:R-:W-:Y:S01]  /*3a30*/  IMAD.MOV.U32 R11, RZ, RZ, R9 ;  /* 0x000000ffff0b7224 */ /* 0x000fe200078e0009 */
[----:B------:R-:W-:-:S09]  /*3a40*/  R2UR UR4, R14 ;  /* 0x000000000e0472ca */ /* 0x000fd200000e0000 */
[----:B------:R-:W2:Y:S04]  /*3a50*/  @!P0 LDL.64 R72, [R1+0x30] ;  /* 0x0000300001488983 */ /* 0x000ea80000100a00 */
[----:B------:R-:W3:Y:S01]  /*3a60*/  @!P0 LDL R74, [R1+0x218] ;  /* 0x00021800014a8983 */ /* 0x000ee20000100800 */
[----:B------:R-:W-:Y:S02]  /*3a70*/  R2UR UR6, R10 ;  /* 0x000000000a0672ca */ /* 0x000fe400000e0000 */
[----:B------:R-:W-:Y:S02]  /*3a80*/  R2UR UR7, R11 ;  /* 0x000000000b0772ca */ /* 0x000fe400000e0000 */
[----:B------:R-:W-:Y:S01]  /*3a90*/  R2UR UR5, R15 ;  /* 0x000000000f0572ca */ /* 0x000fe200000e0000 */
[----:B------:R-:W-:-:S02]  /*3aa0*/  WARPGROUP.DEPBAR.LE gsb0, 0x0 ;  /* 0x00008000000079c5 */ /* 0x000fc40000010000 */
[----:B------:R-:W-:-:S10]  /*3ab0*/  WARPGROUP.ARRIVE ;  /* 0x00000000000079c5 */ /* 0x000fd40000000000 */
[----:B------:R-:W-:Y:S01]  /*3ac0*/  HGMMA.64x96x16.F32 R24, gdesc[UR4], R24, gsb0 ;  /* 0x01600000041879f0 */ /* 0x000fe20008000818 */
[----:B----4-:R-:W-:Y:S02]  /*3ad0*/  VIADD R18, R18, 0xc04 ;  /* 0x00000c0412127836 */ /* 0x010fe40000000000 */
[----:B------:R-:W-:Y:S02]  /*3ae0*/  VIADD R10, R8, 0x904 ;  /* 0x00000904080a7836 */ /* 0x000fe40000000000 */
[----:B------:R-:W-:Y:S01]  /*3af0*/  IMAD.MOV.U32 R11, RZ, RZ, R9 ;  /* 0x000000ffff0b7224 */ /* 0x000fe200078e0009 */
[----:B------:R-:W-:Y:S02]  /*3b00*/  R2UR UR4, R18 ;  /* 0x00000000120472ca */ /* 0x000fe400000e0000 */
[----:B------:R-:W-:Y:S02]  /*3b10*/  R2UR UR6, R10 ;  /* 0x000000000a0672ca */ /* 0x000fe400000e0000 */
[----:B------:R-:W-:-:S02]  /*3b20*/  R2UR UR7, R11 ;  /* 0x000000000b0772ca */ /* 0x000fc400000e0000 */
[----:B------:R-:W-:Y:S01]  /*3b30*/  R2UR UR5, R19 ;  /* 0x00000000130572ca */ /* 0x000fe200000e0000 */
[----:B------:R-:W-:Y:S01]  /*3b40*/  VIADD R8, R8, 0x906 ;  /* 0x0000090608087836 */ /* 0x000fe20000000000 */
[----:B------:R-:W-:Y:S02]  /*3b50*/  WARPGROUP.DEPBAR.LE gsb0, 0x0 ;  /* 0x00008000000079c5 */ /* 0x000fe40000010000 */
[----:B------:R-:W-:-:S09]  /*3b60*/  WARPGROUP.ARRIVE ;  /* 0x00000000000079c5 */ /* 0x000fd20000000000 */
[----:B------:R-:W-:Y:S01]  /*3b70*/  HGMMA.64x96x16.F32 R24, gdesc[UR4], R24, gsb0 ;  /* 0x01600000041879f0 */ /* 0x000fe20008000818 */
[----:B-----5:R-:W-:Y:S01]  /*3b80*/  VIADD R20, R20, 0xc06 ;  /* 0x00000c0614147836 */ /* 0x020fe20000000000 */
[----:B------:R-:W-:Y:S02]  /*3b90*/  R2UR UR6, R8 ;  /* 0x00000000080672ca */ /* 0x000fe400000e0000 */
[----:B------:R-:W-:Y:S02]  /*3ba0*/  R2UR UR7, R9 ;  /* 0x00000000090772ca */ /* 0x000fe400000e0000 */
[----:B------:R-:W-:Y:S02]  /*3bb0*/  R2UR UR4, R20 ;  /* 0x00000000140472ca */ /* 0x000fe400000e0000 */
[----:B------:R-:W-:Y:S01]  /*3bc0*/  R2UR UR5, R21 ;  /* 0x00000000150572ca */ /* 0x000fe200000e0000 */
[----:B------:R-:W-:Y:S04]  /*3bd0*/  STL [R1+0x90], R0 ;  /* 0x0000900001007387 */ /* 0x000fe80000100800 */
[----:B------:R-:W-:Y:S01]  /*3be0*/  STL [R1+0x90], R0 ;  /* 0x0000900001007387 */ /* 0x000fe20000100800 */
[----:B------:R-:W-:-:S02]  /*3bf0*/  WARPGROUP.DEPBAR.LE gsb0, 0x0 ;  /* 0x00008000000079c5 */ /* 0x000fc40000010000 */
[----:B------:R-:W-:-:S06]  /*3c00*/  WARPGROUP.ARRIVE ;  /* 0x00000000000079c5 */ /* 0x000fcc0000000000 */
[----:B------:R-:W-:Y:S01]  /*3c10*/  HGMMA.64x96x16.F32 R24, gdesc[UR4], R24, gsb0 ;  /* 0x01600000041879f0 */ /* 0x000fe20008000818 */
[----:B--2---:R-:W-:Y:S01]  /*3c20*/  @!P0 MOV R73, R72 ;  /* 0x0000004800498202 */ /* 0x004fe20000000f00 */
[----:B------:R-:W-:Y:S04]  /*3c30*/  STL [R1+0x90], R0 ;  /* 0x0000900001007387 */ /* 0x000fe80000100800 */
[----:B------:R-:W-:Y:S01]  /*3c40*/  STL [R1+0x90], R0 ;  /* 0x0000900001007387 */ /* 0x000fe20000100800 */
[----:B---3--:R-:W-:-:S03]  /*3c50*/  @!P0 IMAD R74, R74, 0x8, R73 ;  /* 0x000000084a4a8824 */ /* 0x008fc600078e0249 */
        /* <DEDUP_REMOVED lines=8> */
[----:B------:R-:W-:Y:S04]  /*3ce0*/  STL [R1+0x90], R0 ;  /* 0x0000900001007387 */ /* 0x000fe80000100800 */
[----:B------:R-:W-:Y:S04]  /*3cf0*/  STL [R1+0x90], R0 ;  /* 0x0000900001007387 */ /* 0x000fe80000100800 */
[----:B------:R-:W-:Y:S04]  /*3d00*/  STL [R1+0x90], R0 ;  /* 0x0000900001007387 */ /* 0x000fe80000100800 */
[----:B------:R-:W-:Y:S04]  /*3d10*/  STL [R1+0x90], R0 ;  /* 0x0000900001007387 */ /* 0x000fe80000100800 */
[----:B------:R-:W-:Y:S01]  /*3d20*/  STL [R1+0x90], R0 ;  /* 0x0000900001007387 */ /* 0x000fe20000100800 */
[----:B------:R-:W-:-:S02]  /*3d30*/  WARPGROUP.DEPBAR.LE gsb0, 0x0 ;  /* 0x00008000000079c5 */ /* 0x000fc40000010000 */
[----:B------:R0:W-:Y:S06]  /*3d40*/  BAR.ARV R204, 0x100 ;  /* 0x000400cc0000751d */ /* 0x0001ec0000002000 */
[----:B------:R1:W-:Y:S01]  /*3d50*/  @!P0 SYNCS.ARRIVE.TRANS64.RED.A1T0 RZ, [R8+URZ], RZ ;  /* 0x000000ff08ff89a7 */ /* 0x0003e2000810043f */
[----:B------:R-:W2:Y:S04]  /*3d60*/  LDL.64 R14, [R1+0x170] ;  /* 0x00017000010e7983 */ /* 0x000ea80000100a00 */
[----:B------:R-:W3:Y:S04]  /*3d70*/  LDL R18, [R194] ;  /* 0x00000000c2127983 */ /* 0x000ee80000100800 */
[----:B-1----:R-:W4:Y:S04]  /*3d80*/  LDL R8, [R194+0x24] ;  /* 0x00002400c2087983 */ /* 0x002f280000100800 */
[----:B------:R-:W5:Y:S04]  /*3d90*/  LDL R19, [R1+0x70] ;  /* 0x0000700001137983 */ /* 0x000f680000100800 */
[----:B------:R-:W5:Y:S04]  /*3da0*/  LDL R10, [R194+0x18] ;  /* 0x00001800c20a7983 */ /* 0x000f680000100800 */
[----:B------:R-:W5:Y:S04]  /*3db0*/  LDL R9, [R194+0x4] ;  /* 0x00000400c2097983 */ /* 0x000f680000100800 */
[----:B------:R-:W5:Y:S04]  /*3dc0*/  LDL R13, [R194+0xc] ;  /* 0x00000c00c20d7983 */ /* 0x000f680000100800 */
[----:B------:R-:W5:Y:S04]  /*3dd0*/  LDL R11, [R194+0x10] ;  /* 0x00001000c20b7983 */ /* 0x000f680000100800 */
[----:B------:R-:W5:Y:S04]  /*3de0*/  LDL R12, [R194+0x14] ;  /* 0x00001400c20c7983 */ /* 0x000f680000100800 */
[----:B--2---:R3:W2:Y:S01]  /*3df0*/  LD.E R14, desc[UR48][R14.64] ;  /* 0x000000300e0e7980 */ /* 0x0046a2000c101900 */
[----:B----4-:R-:W-:-:S03]  /*3e00*/  ISETP.NE.AND P1, PT, R8, 0x1, PT ;  /* 0x000000010800780c */ /* 0x010fc60003f25270 */
[----:B------:R-:W4:Y:S10]  /*3e10*/  LDL R8, [R194+0x8] ;  /* 0x00000800c2087983 */ /* 0x000f340000100800 */
[----:B------:R-:W4:Y:S04]  /*3e20*/  @P1 LDL R20, [R194+0x28] ;  /* 0x00002800c2141983 */ /* 0x000f280000100800 */
[----:B------:R-:W4:Y:S01]  /*3e30*/  @P1 LDL R21, [R194+0x2c] ;  /* 0x00002c00c2151983 */ /* 0x000f220000100800 */
[----:B---3--:R-:W-:Y:S01]  /*3e40*/  SHF.R.S32.HI R15, RZ, 0x1f, R18 ;  /* 0x0000001fff0f7819 */ /* 0x008fe20000011412 */
[----:B------:R-:W-:Y:S01]  /*3e50*/  UMOV UR4, 0xffffffa0 ;  /* 0xffffffa000047882 */ /* 0x000fe20000000000 */
[----:B-----5:R-:W-:Y:S01]  /*3e60*/  ISETP.GE.AND P2, PT, R10, 0x1, PT ;  /* 0x000000010a00780c */ /* 0x020fe20003f46270 */
[----:B------:R-:W-:Y:S01]  /*3e70*/  UIMAD UR4, UR47, UR4, 0x60 ;  /* 0x000000602f0474a4 */ /* 0x000fe2000f8e0204 */
[----:B------:R-:W-:Y:S01]  /*3e80*/  LOP3.LUT R13, RZ, R13, RZ, 0x33, !PT ;  /* 0x0000000dff0d7212 */ /* 0x000fe200078e33ff */
[----:B------:R-:W-:Y:S01]  /*3e90*/  BSSY B0, `(.L_x_11281) ;  /* 0x00000a8000007945 */ /* 0x000fe20003800000 */
[----:B--2---:R-:W-:Y:S01]  /*3ea0*/  FMUL.FTZ R109, R25, R14 ;  /* 0x0000000e196d7220 */ /* 0x004fe20000410000 */
[----:B------:R-:W-:Y:S01]  /*3eb0*/  LEA.HI R25, R15, R18, RZ, 0x7 ;  /* 0x000000120f197211 */ /* 0x000fe200078f38ff */
[----:B------:R-:W-:-:S03]  /*3ec0*/  FMUL.FTZ R97, R27, R14 ;  /* 0x0000000e1b617220 */ /* 0x000fc60000410000 */
[----:B------:R-:W-:Y:S01]  /*3ed0*/  LOP3.LUT R27, R25, 0xffffff80, RZ, 0xc0, !PT ;  /* 0xffffff80191b7812 */ /* 0x000fe200078ec0ff */
[----:B------:R-:W-:-:S04]  /*3ee0*/  FMUL.FTZ R157, R26, R14 ;  /* 0x0000000e1a9d7220 */ /* 0x000fc80000410000 */
[----:B------:R-:W-:Y:S02]  /*3ef0*/  IMAD.IADD R27, R18, 0x1, -R27 ;  /* 0x00000001121b7824 */ /* 0x000fe400078e0a1b */
[----:B------:R-:W-:Y:S01]  /*3f00*/  FMUL.FTZ R99, R29, R14 ;  /* 0x0000000e1d637220 */ /* 0x000fe20000410000 */
[----:B------:R-:W-:Y:S02]  /*3f10*/  LEA.HI R29, R15, R18, RZ, 0x2 ;  /* 0x000000120f1d7211 */ /* 0x000fe400078f10ff */
[----:B------:R-:W-:Y:S01]  /*3f20*/  SHF.R.S32.HI R26, RZ, 0x1f, R27 ;  /* 0x0000001fff1a7819 */ /* 0x000fe2000001141b */
[-C--:B------:R-:W-:Y:S01]  /*3f30*/  FMUL.FTZ R105, R28, R14.reuse ;  /* 0x0000000e1c697220 */ /* 0x080fe20000410000 */
[----:B------:R-:W-:Y:S02]  /*3f40*/  LOP3.LUT R29, R29, 0xfffffffc, RZ, 0xc0, !PT ;  /* 0xfffffffc1d1d7812 */ /* 0x000fe400078ec0ff */
[----:B------:R-:W-:Y:S01]  /*3f50*/  LEA.HI R28, R26, R27, RZ, 0x2 ;  /* 0x0000001b1a1c7211 */ /* 0x000fe200078f10ff */
[----:B------:R-:W-:-:S03]  /*3f60*/  FMUL.FTZ R159, R30, R14 ;  /* 0x0000000e1e9f7220 */ /* 0x000fc60000410000 */
[--C-:B------:R-:W-:Y:S02]  /*3f70*/  SHF.R.S32.HI R15, RZ, 0x2, R28.reuse ;  /* 0x00000002ff0f7819 */ /* 0x100fe4000001141c */
[----:B------:R-:W-:Y:S01]  /*3f80*/  SHF.R.S32.HI R30, RZ, 0x1f, R28 ;  /* 0x0000001fff1e7819 */ /* 0x000fe2000001141c */
[----:B------:R-:W-:Y:S01]  /*3f90*/  IMAD.IADD R29, R18, 0x1, -R29 ;  /* 0x00000001121d7824 */ /* 0x000fe200078e0a1d */
[----:B------:R-:W-:Y:S02]  /*3fa0*/  SHF.R.S32.HI R18, RZ, 0x7, R25 ;  /* 0x00000007ff127819 */ /* 0x000fe40000011419 */
[----:B------:R-:W-:Y:S02]  /*3fb0*/  LEA.HI R30, R30, R15, RZ, 0x3 ;  /* 0x0000000f1e1e7211 */ /* 0x000fe400078f18ff */
[----:B------:R-:W-:Y:S02]  /*3fc0*/  LEA.HI R26, R26, R27, RZ, 0x5 ;  /* 0x0000001b1a1a7211 */ /* 0x000fe400078f28ff */
[----:B------:R-:W-:-:S02]  /*3fd0*/  LOP3.LUT R30, R30, 0xfffffff8, RZ, 0xc0, !PT ;  /* 0xfffffff81e1e7812 */ /* 0x000fc400078ec0ff */
[----:B------:R-:W-:Y:S02]  /*3fe0*/  LEA.HI R25, R25, R18, RZ, 0x1 ;  /* 0x0000001219197211 */ /* 0x000fe400078f08ff */
[----:B------:R-:W-:Y:S01]  /*3ff0*/  SHF.R.S32.HI R26, RZ, 0x5, R26 ;  /* 0x00000005ff1a7819 */ /* 0x000fe2000001141a */
[----:B------:R-:W-:Y:S01]  /*4000*/  IMAD.IADD R30, R15, 0x1, -R30 ;  /* 0x000000010f1e7824 */ /* 0x000fe200078e0a1e */
[----:B------:R-:W-:Y:S02]  /*4010*/  LOP3.LUT R25, R25, 0x3fffffe, RZ, 0xc0, !PT ;  /* 0x03fffffe19197812 */ /* 0x000fe400078ec0ff */
[----:B------:R-:W-:Y:S01]  /*4020*/  LEA.HI R15, R29, R29, RZ, 0x1 ;  /* 0x0000001d1d0f7211 */ /* 0x000fe200078f08ff */
[----:B------:R-:W-:Y:S02]  /*4030*/  IMAD R19, R19, 0x8, R26 ;  /* 0x0000000813137824 */ /* 0x000fe400078e021a */
[----:B------:R-:W-:Y:S01]  /*4040*/  IMAD.IADD R25, R18, 0x1, -R25 ;  /* 0x0000000112197824 */ /* 0x000fe200078e0a19 */
[----:B------:R-:W-:Y:S01]  /*4050*/  LOP3.LUT R18, R15, 0x1ffffffe, RZ, 0xc0, !PT ;  /* 0x1ffffffe0f127812 */ /* 0x000fe200078ec0ff */
[----:B------:R-:W-:-:S04]  /*4060*/  IMAD.U32 R30, R19, 0x10, R30 ;  /* 0x00000010131e7824 */ /* 0x000fc800078e001e */
[----:B------:R-:W-:Y:S02]  /*4070*/  IMAD.IADD R18, R29, 0x1, -R18 ;  /* 0x000000011d127824 */ /* 0x000fe400078e0a12 */
[----:B------:R-:W-:-:S04]  /*4080*/  IMAD R25, R25, 0x40, R30 ;  /* 0x0000004019197824 */ /* 0x000fc800078e021e */
[----:B------:R-:W-:-:S04]  /*4090*/  IMAD R25, R18, 0x8, R25 ;  /* 0x0000000812197824 */ /* 0x000fc800078e0219 */
[----:B----4-:R-:W-:-:S05]  /*40a0*/  @P1 IMAD.HI.U32 R20, R25, R20, RZ ;  /* 0x0000001419141227 */ /* 0x010fca00078e00ff */
[----:B------:R-:W-:Y:S01]  /*40b0*/  @P1 SHF.R.U32.HI R25, RZ, R21, R20 ;  /* 0x00000015ff191219 */ /* 0x000fe20000011614 */
[----:B------:R-:W-:Y:S01]  /*40c0*/  IMAD.U32 R15, RZ, RZ, UR47 ;  /* 0x0000002fff0f7e24 */ /* 0x000fe2000f8e00ff */
[----:B------:R-:W-:-:S03]  /*40d0*/  LOP3.LUT R28, R28, 0x7ffffffc, RZ, 0xc0, !PT ;  /* 0x7ffffffc1c1c7812 */ /* 0x000fc600078ec0ff */
[----:B------:R-:W1:Y:S01]  /*40e0*/  SHFL.IDX PT, R18, R25, RZ, 0x1c1f ;  /* 0x001c1fff19127589 */ /* 0x000e6200000e0000 */
[----:B------:R-:W-:Y:S02]  /*40f0*/  IMAD R15, R15, -0x60, R8 ;  /* 0xffffffa00f0f7824 */ /* 0x000fe400078e0208 */
        /* <DEDUP_REMOVED lines=42> */
[----:B------:R-:W-:-:S02]  /*43a0*/  IMAD.IADD R28, R27, 0x1, -R28 ;  /* 0x000000011b1c7824 */ /* 0x000fc400078e0a1c */
[C---:B------:R-:W-:Y:S01]  /*43b0*/  VIADD R19, R15.reuse, 0x61 ;  /* 0x000000610f137836 */ /* 0x040fe20000000000 */
[----:B------:R-:W2:Y:S03]  /*43c0*/  MUFU.TANH R24, R24 ;  /* 0x0000001800187308 */ /* 0x000ea60000002400 */
[----:B------:R-:W-:Y:S02]  /*43d0*/  IMAD R14, R28, -0x2, R19 ;  /* 0xfffffffe1c0e7824 */ /* 0x000fe400078e0213 */
[----:B------:R-:W-:-:S03]  /*43e0*/  VIADD R15, R15, 0x60 ;  /* 0x000000600f0f7836 */ /* 0x000fc60000000000 */
[----:B------:R-:W3:Y:S01]  /*43f0*/  MUFU.TANH R109, R109 ;  /* 0x0000006d006d7308 */ /* 0x000ee20000002400 */
[----:B------:R-:W-:Y:S02]  /*4400*/  IMAD.IADD R14, R14, 0x1, -R9 ;  /* 0x000000010e0e7824 */ /* 0x000fe400078e0a09 */
[----:B------:R-:W-:-:S05]  /*4410*/  IMAD.U32 R21, RZ, RZ, UR4 ;  /* 0x00000004ff157e24 */ /* 0x000fca000f8e00ff */
[----:B------:R-:W4:Y:S01]  /*4420*/  MUFU.TANH R157, R157 ;  /* 0x0000009d009d7308 */ /* 0x000f220000002400 */
        /* <DEDUP_REMOVED lines=48> */
[----:B------:R-:W-:Y:S02]  /*4730*/  IMAD R28, R28, -0x2, R21 ;  /* 0xfffffffe1c1c7824 */ /* 0x000fe400078e0215 */
[----:B------:R-:W-:Y:S01]  /*4740*/  VIADD R21, R12, UR4 ;  /* 0x000000040c157c36 */ /* 0x000fe20008000000 */
[----:B-1----:R-:W-:Y:S01]  /*4750*/  VIADDMNMX R11, R18, R20, R15, PT ;  /* 0x00000014120b7246 */ /* 0x002fe2000380010f */
        /* <DEDUP_REMOVED lines=14> */
.L_x_11286:
[----:B------:R-:W-:Y:S05]  /*4840*/  BSYNC B2 ;  /* 0x0000000000027941 */ /* 0x000fea0003800000 */
.L_x_11285:
[----:B------:R-:W-:Y:S01]  /*4850*/  LOP3.LUT R13, RZ, R13, RZ, 0x33, !PT ;  /* 0x0000000dff0d7212 */ /* 0x000fe200078e33ff */
[----:B------:R-:W-:Y:S06]  /*4860*/  BRA `(.L_x_11287) ;  /* 0x0000000000187947 */ /* 0x000fec0003800000 */
.L_x_11284:
[----:B------:R-:W-:-:S13]  /*4870*/  ISETP.NE.AND P1, PT, R10, 0x1, PT ;  /* 0x000000010a00780c */ /* 0x000fda0003f25270 */
[----:B------:R-:W-:Y:S05]  /*4880*/  @!P1 BRA `(.L_x_11287) ;  /* 0x0000000000109947 */ /* 0x000fea0003800000 */
[----:B------:R-:W2:Y:S04]  /*4890*/  LDL R14, [R194+0x1c] ;  /* 0x00001c00c20e7983 */ /* 0x000ea80000100800 */
[----:B------:R-:W3:Y:S01]  /*48a0*/  LDL R18, [R194+0x20] ;  /* 0x00002000c2127983 */ /* 0x000ee20000100800 */
[----:B--2---:R-:W-:-:S05]  /*48b0*/  IMAD.HI.U32 R13, R13, R14, RZ ;  /* 0x0000000e0d0d7227 */ /* 0x004fca00078e00ff */
[----:B---3--:R-:W-:-:S07]  /*48c0*/  SHF.R.U32.HI R13, RZ, R18, R13 ;  /* 0x00000012ff0d7219 */ /* 0x008fce000001160d */
.L_x_11287:
[----:B------:R-:W-:Y:S05]  /*48d0*/  BSYNC B1 ;  /* 0x0000000000017941 */ /* 0x000fea0003800000 */
.L_x_11283:
[----:B------:R-:W-:-:S05]  /*48e0*/  IMAD R13, R10, R13, R28 ;  /* 0x0000000d0a0d7224 */ /* 0x000fca00078e021c */
[----:B------:R-:W-:Y:S02]  /*48f0*/  VIMNMX R12, R12, R13, !PT ;  /* 0x0000000d0c0c7248 */ /* 0x000fe40007fe0100 */
[----:B------:R-:W-:-:S07]  /*4900*/  VIADDMNMX R11, R13, R10, R11, PT ;  /* 0x0000000a0d0b7246 */ /* 0x000fce000380010b */
.L_x_11282:
[----:B------:R-:W-:Y:S05]  /*4910*/  BSYNC B0 ;  /* 0x0000000000007941 */ /* 0x000fea0003800000 */
.L_x_11281:
[C---:B------:R-:W-:Y:S01]  /*4920*/  ISETP.GE.AND P1, PT, R21.reuse, 0x2, PT ;  /* 0x000000021500780c */ /* 0x040fe20003f26270 */
[----:B------:R-:W1:Y:S01]  /*4930*/  SHFL.IDX PT, R14, R25, 0x1, 0x1c1f ;  /* 0x003c1f00190e7f89 */ /* 0x000e6200000e0000 */
        /* <DEDUP_REMOVED lines=11> */
[----:B0-----:R-:W-:-:S02]  /*49f0*/  FSEL R99, R99, -INF , !P3 ;  /* 0xff80000063637808 */ /* 0x001fc40005800000 */
        /* <DEDUP_REMOVED lines=101> */
[----:B-1----:R-:W-:-:S03]  /*5050*/  IMAD.IADD R12, R19, 0x1, R14 ;  /* 0x00000001130c7824 */ /* 0x002fc600078e020e */
        /* <DEDUP_REMOVED lines=17> */
.L_x_11293:
[----:B------:R-:W-:Y:S05]  /*5170*/  BSYNC B2 ;  /* 0x0000000000027941 */ /* 0x000fea0003800000 */
.L_x_11292:
[----:B------:R-:W-:Y:S01]  /*5180*/  LOP3.LUT R9, RZ, R9, RZ, 0x33, !PT ;  /* 0x00000009ff097212 */ /* 0x000fe200078e33ff */
[----:B------:R-:W-:Y:S06]  /*5190*/  BRA `(.L_x_11294) ;  /* 0x0000000000187947 */ /* 0x000fec0003800000 */
.L_x_11291:
[----:B------:R-:W-:-:S13]  /*51a0*/  ISETP.NE.AND P6, PT, R10, 0x1, PT ;  /* 0x000000010a00780c */ /* 0x000fda0003fc5270 */
[----:B------:R-:W-:Y:S05]  /*51b0*/  @!P6 BRA `(.L_x_11294) ;  /* 0x000000000010e947 */ /* 0x000fea0003800000 */
[----:B------:R-:W2:Y:S04]  /*51c0*/  LDL R8, [R194+0x1c] ;  /* 0x00001c00c2087983 */ /* 0x000ea80000100800 */
[----:B------:R-:W3:Y:S01]  /*51d0*/  LDL R14, [R194+0x20] ;  /* 0x00002000c20e7983 */ /* 0x000ee20000100800 */
[----:B--2---:R-:W-:-:S05]  /*51e0*/  IMAD.HI.U32 R9, R9, R8, RZ ;  /* 0x0000000809097227 */ /* 0x004fca00078e00ff */
[----:B---3--:R-:W-:-:S07]  /*51f0*/  SHF.R.U32.HI R9, RZ, R14, R9 ;  /* 0x0000000eff097219 */ /* 0x008fce0000011609 */
.L_x_11294:
[----:B------:R-:W-:Y:S05]  /*5200*/  BSYNC B1 ;  /* 0x0000000000017941 */ /* 0x000fea0003800000 */
.L_x_11290:
[----:B------:R-:W-:-:S05]  /*5210*/  IMAD R9, R10, R9, R28 ;  /* 0x000000090a097224 */ /* 0x000fca00078e021c */
[----:B------:R-:W-:Y:S02]  /*5220*/  VIADDMNMX R11, R9, R10, R11, PT ;  /* 0x0000000a090b7246 */ /* 0x000fe4000380010b */
[----:B------:R-:W-:-:S07]  /*5230*/  VIMNMX R12, R12, R9, !PT ;  /* 0x000000090c0c7248 */ /* 0x000fce0007fe0100 */
.L_x_11289:
[----:B------:R-:W-:Y:S05]  /*5240*/  BSYNC B0 ;  /* 0x0000000000007941 */ /* 0x000fea0003800000 */
.L_x_11288:
[C---:B------:R-:W-:Y:S01]  /*5250*/  ISETP.GT.AND P1, PT, R12.reuse, 0x1, !P1 ;  /* 0x000000010c00780c */ /* 0x040fe20004f24270 */
[----:B------:R-:W2:Y:S01]  /*5260*/  LDL R220, [R1+0x2b8] ;  /* 0x0002b80001dc7983 */ /* 0x000ea20000100800 */
[----:B------:R-:W-:Y:S02]  /*5270*/  ISETP.GT.AND P2, PT, R12, 0x8, !P2 ;  /* 0x000000080c00780c */ /* 0x000fe40005744270 */
[C---:B------:R-:W-:Y:S01]  /*5280*/  ISETP.LT.OR P1, PT, R11.reuse, 0x2, P1 ;  /* 0x000000020b00780c */ /* 0x040fe20000f21670 */
[----:B------:R-:W3:Y:S01]  /*5290*/  LDL R15, [R1+0x460] ;  /* 0x00046000010f7983 */ /* 0x000ee20000100800 */
[----:B------:R-:W-:Y:S02]  /*52a0*/  ISETP.LT.OR P2, PT, R11, 0x9, P2 ;  /* 0x000000090b00780c */ /* 0x000fe40001741670 */
[----:B------:R-:W-:Y:S01]  /*52b0*/  FSEL R97, R97, -INF , !P1 ;  /* 0xff80000061617808 */ /* 0x000fe20004800000 */
[----:B------:R-:W4:Y:S01]  /*52c0*/  LDL R156, [R1+0x2ac] ;  /* 0x0002ac00019c7983 */ /* 0x000f220000100800 */
[----:B------:R-:W-:-:S02]  /*52d0*/  ISETP.NE.AND P1, PT, R18, RZ, PT ;  /* 0x000000ff1200720c */ /* 0x000fc40003f25270 */
[----:B------:R-:W-:Y:S01]  /*52e0*/  FSEL R159, R159, -INF , !P2 ;  /* 0xff8000009f9f7808 */ /* 0x000fe20005000000 */
[----:B------:R-:W5:Y:S01]  /*52f0*/  LDL R18, [R1+0x33c] ;  /* 0x00033c0001127983 */ /* 0x000f620000100800 */
[----:B------:R-:W-:Y:S02]  /*5300*/  ISETP.GT.AND P1, PT, R12, 0x9, !P1 ;  /* 0x000000090c00780c */ /* 0x000fe40004f24270 */
[----:B------:R-:W-:Y:S01]  /*5310*/  ISETP.NE.AND P2, PT, R29, RZ, PT ;  /* 0x000000ff1d00720c */ /* 0x000fe20003f45270 */
[----:B------:R-:W4:Y:S01]  /*5320*/  LDL R158, [R1+0x2b0] ;  /* 0x0002b000019e7983 */ /* 0x000f220000100800 */
[----:B------:R-:W-:Y:S02]  /*5330*/  ISETP.LT.OR P1, PT, R11, 0xa, P1 ;  /* 0x0000000a0b00780c */ /* 0x000fe40000f21670 */
[----:B------:R-:W-:Y:S01]  /*5340*/  ISETP.NE.AND P6, PT, R30, RZ, PT ;  /* 0x000000ff1e00720c */ /* 0x000fe20003fc5270 */
[----:B------:R-:W4:Y:S01]  /*5350*/  LDL R160, [R1+0x2b4] ;  /* 0x0002b40001a07983 */ /* 0x000f220000100800 */
[----:B------:R-:W-:-:S02]  /*5360*/  FSEL R91, R91, -INF , !P1 ;  /* 0xff8000005b5b7808 */ /* 0x000fc40004800000 */
[----:B------:R-:W-:Y:S01]  /*5370*/  ISETP.NE.AND P1, PT, R26, RZ, PT ;  /* 0x000000ff1a00720c */ /* 0x000fe20003f25270 */
[----:B------:R-:W4:Y:S01]  /*5380*/  LDL R19, [R1+0x2bc] ;  /* 0x0002bc0001137983 */ /* 0x000f220000100800 */
[----:B------:R-:W-:Y:S02]  /*5390*/  FMNMX.FTZ R10, R113, R109, !PT ;  /* 0x0000006d710a7209 */ /* 0x000fe40007810000 */
[----:B------:R-:W-:Y:S01]  /*53a0*/  ISETP.GT.AND P1, PT, R12, 0x10, !P1 ;  /* 0x000000100c00780c */ /* 0x000fe20004f24270 */
[----:B------:R-:W4:Y:S01]  /*53b0*/  LDL R25, [R1+0x2c4] ;  /* 0x0002c40001197983 */ /* 0x000f220000100800 */
[----:B------:R-:W-:Y:S02]  /*53c0*/  FMNMX.FTZ R10, R105, R10, !PT ;  /* 0x0000000a690a7209 */ /* 0x000fe40007810000 */
[----:B------:R-:W-:Y:S01]  /*53d0*/  ISETP.LT.OR P1, PT, R11, 0x11, P1 ;  /* 0x000000110b00780c */ /* 0x000fe20000f21670 */
[----:B------:R-:W4:Y:S01]  /*53e0*/  LDL R20, [R1+0x374] ;  /* 0x0003740001147983 */ /* 0x000f220000100800 */
[----:B------:R-:W-:-:S02]  /*53f0*/  FMNMX.FTZ R10, R99, R10, !PT ;  /* 0x0000000a630a7209 */ /* 0x000fc40007810000 */
[----:B------:R-:W-:Y:S01]  /*5400*/  FSEL R164, R164, -INF , !P1 ;  /* 0xff800000a4a47808 */ /* 0x000fe20004800000 */
[----:B------:R-:W4:Y:S01]  /*5410*/  LDL R87, [R1+0x218] ;  /* 0x0002180001577983 */ /* 0x000f220000100800 */
[----:B------:R-:W-:Y:S02]  /*5420*/  ISETP.NE.AND P1, PT, R27, RZ, PT ;  /* 0x000000ff1b00720c */ /* 0x000fe40003f25270 */
[C---:B------:R-:W-:Y:S01]  /*5430*/  ISETP.GT.AND P3, PT, R12.reuse, 0x50, !P3 ;  /* 0x000000500c00780c */ /* 0x040fe20005f64270 */
[----:B------:R-:W4:Y:S01]  /*5440*/  LDL R152, [R1+0x2a4] ;  /* 0x0002a40001987983 */ /* 0x000f220000100800 */
[C---:B------:R-:W-:Y:S02]  /*5450*/  ISETP.GT.AND P1, PT, R12.reuse, 0x11, !P1 ;  /* 0x000000110c00780c */ /* 0x040fe40004f24270 */
[----:B------:R-:W-:Y:S01]  /*5460*/  ISETP.GT.AND P4, PT, R12, 0x51, !P4 ;  /* 0x000000510c00780c */ /* 0x000fe20006784270 */
[----:B------:R-:W4:Y:S01]  /*5470*/  LDL R154, [R1+0x2a8] ;  /* 0x0002a800019a7983 */ /* 0x000f220000100800 */
[----:B------:R-:W-:-:S02]  /*5480*/  ISETP.LT.OR P1, PT, R11, 0x12, P1 ;  /* 0x000000120b00780c */ /* 0x000fc40000f21670 */
[----:B------:R-:W-:Y:S01]  /*5490*/  ISETP.LT.OR P3, PT, R11, 0x51, P3 ;  /* 0x000000510b00780c */ /* 0x000fe20001f61670 */
[----:B------:R-:W4:Y:S01]  /*54a0*/  LDL R89, [R1+0x230] ;  /* 0x0002300001597983 */ /* 0x000f220000100800 */
[----:B------:R-:W-:Y:S02]  /*54b0*/  FSEL R174, R174, -INF , !P1 ;  /* 0xff800000aeae7808 */ /* 0x000fe40004800000 */
[----:B------:R-:W-:Y:S01]  /*54c0*/  ISETP.GT.AND P1, PT, R12, 0x18, !P2 ;  /* 0x000000180c00780c */ /* 0x000fe20005724270 */
[----:B------:R-:W4:Y:S01]  /*54d0*/  LDL R111, [R1+0x234] ;  /* 0x00023400016f7983 */ /* 0x000f220000100800 */
[----:B------:R-:W-:Y:S02]  /*54e0*/  ISETP.NE.AND P2, PT, R13, RZ, PT ;  /* 0x000000ff0d00720c */ /* 0x000fe40003f45270 */
[----:B------:R-:W-:Y:S01]  /*54f0*/  ISETP.LT.OR P1, PT, R11, 0x19, P1 ;  /* 0x000000190b00780c */ /* 0x000fe20000f21670 */
[----:B------:R-:W4:Y:S01]  /*5500*/  LDL R115, [R1+0x238] ;  /* 0x0002380001737983 */ /* 0x000f220000100800 */
[----:B------:R-:W-:-:S02]  /*5510*/  FMNMX.FTZ R13, R161, R10, !PT ;  /* 0x0000000aa10d7209 */ /* 0x000fc40007810000 */
[----:B------:R-:W-:Y:S01]  /*5520*/  FSEL R175, R175, -INF , !P1 ;  /* 0xff800000afaf7808 */ /* 0x000fe20004800000 */
[----:B------:R-:W4:Y:S01]  /*5530*/  LDL R117, [R1+0x23c] ;  /* 0x00023c0001757983 */ /* 0x000f220000100800 */
[----:B------:R-:W-:Y:S02]  /*5540*/  ISETP.GT.AND P1, PT, R12, 0x19, !P6 ;  /* 0x000000190c00780c */ /* 0x000fe40007724270 */
[----:B------:R-:W-:Y:S01]  /*5550*/  ISETP.NE.AND P6, PT, R40, RZ, PT ;  /* 0x000000ff2800720c */ /* 0x000fe20003fc5270 */
[----:B------:R-:W4:Y:S01]  /*5560*/  LDL R93, [R1+0x240] ;  /* 0x00024000015d7983 */ /* 0x000f220000100800 */
[----:B------:R-:W-:Y:S02]  /*5570*/  ISETP.LT.OR P1, PT, R11, 0x1a, P1 ;  /* 0x0000001a0b00780c */ /* 0x000fe40000f21670 */
[----:B------:R-:W-:Y:S01]  /*5580*/  ISETP.GT.AND P5, PT, R12, 0x58, !P5 ;  /* 0x000000580c00780c */ /* 0x000fe20006fa4270 */
[----:B------:R-:W4:Y:S01]  /*5590*/  LDL R119, [R1+0x244] ;  /* 0x0002440001777983 */ /* 0x000f220000100800 */
[----:B------:R-:W-:-:S02]  /*55a0*/  FSEL R228, R228, -INF , !P1 ;  /* 0xff800000e4e47808 */ /* 0x000fc40004800000 */
[----:B------:R-:W-:Y:S01]  /*55b0*/  ISETP.NE.AND P1, PT, R31, RZ, PT ;  /* 0x000000ff1f00720c */ /* 0x000fe20003f25270 */
[----:B------:R-:W4:Y:S01]  /*55c0*/  LDL R121, [R1+0x248] ;  /* 0x0002480001797983 */ /* 0x000f220000100800 */
[C---:B------:R-:W-:Y:S02]  /*55d0*/  ISETP.LT.OR P4, PT, R11.reuse, 0x52, P4 ;  /* 0x000000520b00780c */ /* 0x040fe40002781670 */
[----:B------:R-:W-:Y:S01]  /*55e0*/  ISETP.GT.AND P1, PT, R12, 0x20, !P1 ;  /* 0x000000200c00780c */ /* 0x000fe20004f24270 */
[----:B------:R-:W4:Y:S01]  /*55f0*/  LDL R123, [R1+0x24c] ;  /* 0x00024c00017b7983 */ /* 0x000f220000100800 */
[----:B------:R-:W-:Y:S02]  /*5600*/  FSEL R170, R170, -INF , !P3 ;  /* 0xff800000aaaa7808 */ /* 0x000fe40005800000 */
[C---:B------:R-:W-:Y:S01]  /*5610*/  ISETP.LT.OR P1, PT, R11.reuse, 0x21, P1 ;  /* 0x000000210b00780c */ /* 0x040fe20000f21670 */
[----:B------:R-:W4:Y:S01]  /*5620*/  LDL R95, [R1+0x250] ;  /* 0x00025000015f7983 */ /* 0x000f220000100800 */
[----:B------:R-:W-:-:S02]  /*5630*/  ISETP.LT.OR P5, PT, R11, 0x59, P5 ;  /* 0x000000590b00780c */ /* 0x000fc40002fa1670 */
[----:B------:R-:W-:Y:S01]  /*5640*/  FSEL R181, R181, -INF , !P1 ;  /* 0xff800000b5b57808 */ /* 0x000fe20004800000 */
[----:B------:R-:W4:Y:S01]  /*5650*/  LDL R125, [R1+0x254] ;  /* 0x00025400017d7983 */ /* 0x000f220000100800 */
[----:B------:R-:W-:Y:S02]  /*5660*/  ISETP.NE.AND P1, PT, R32, RZ, PT ;  /* 0x000000ff2000720c */ /* 0x000fe40003f25270 */
[----:B------:R-:W-:Y:S01]  /*5670*/  FSEL R171, R171, -INF , !P4 ;  /* 0xff800000abab7808 */ /* 0x000fe20006000000 */
[----:B------:R-:W4:Y:S01]  /*5680*/  LDL R127, [R1+0x258] ;  /* 0x00025800017f7983 */ /* 0x000f220000100800 */
[----:B------:R-:W-:Y:S02]  /*5690*/  ISETP.GT.AND P1, PT, R12, 0x21, !P1 ;  /* 0x000000210c00780c */ /* 0x000fe40004f24270 */
[----:B------:R-:W-:Y:S01]  /*56a0*/  FSEL R172, R172, -INF , !P5 ;  /* 0xff800000acac7808 */ /* 0x000fe20006800000 */
[----:B------:R-:W4:Y:S01]  /*56b0*/  LDL R129, [R1+0x25c] ;  /* 0x00025c0001817983 */ /* 0x000f220000100800 */
[----:B------:R-:W-:-:S03]  /*56c0*/  ISETP.LT.OR P1, PT, R11, 0x22, P1 ;  /* 0x000000220b00780c */ /* 0x000fc60000f21670 */
[----:B------:R-:W4:Y:S01]  /*56d0*/  LDL R101, [R1+0x260] ;  /* 0x0002600001657983 */ /* 0x000f220000100800 */
[----:B------:R-:W-:Y:S02]  /*56e0*/  FSEL R182, R182, -INF , !P1 ;  /* 0xff800000b6b67808 */ /* 0x000fe40004800000 */
[----:B------:R-:W-:Y:S01]  /*56f0*/  ISETP.NE.AND P1, PT, R33, RZ, PT ;  /* 0x000000ff2100720c */ /* 0x000fe20003f25270 */
[----:B------:R-:W4:Y:S03]  /*5700*/  LDL R131, [R1+0x264] ;  /* 0x0002640001837983 */ /* 0x000f260000100800 */
[----:B------:R-:W-:Y:S01]  /*5710*/  ISETP.GT.AND P1, PT, R12, 0x28, !P1 ;  /* 0x000000280c00780c */ /* 0x000fe20004f24270 */
[----:B------:R-:W4:Y:S03]  /*5720*/  LDL R133, [R1+0x268] ;  /* 0x0002680001857983 */ /* 0x000f260000100800 */
[----:B------:R-:W-:Y:S01]  /*5730*/  ISETP.LT.OR P1, PT, R11, 0x29, P1 ;  /* 0x000000290b00780c */ /* 0x000fe20000f21670 */
[----:B------:R-:W4:Y:S03]  /*5740*/  LDL R135, [R1+0x26c] ;  /* 0x00026c0001877983 */ /* 0x000f260000100800 */
[----:B------:R-:W-:Y:S01]  /*5750*/  FSEL R183, R183, -INF , !P1 ;  /* 0xff800000b7b77808 */ /* 0x000fe20004800000 */
[----:B------:R-:W4:Y:S01]  /*5760*/  LDL R103, [R1+0x270] ;  /* 0x0002700001677983 */ /* 0x000f220000100800 */
[----:B------:R-:W-:-:S03]  /*5770*/  ISETP.NE.AND P1, PT, R34, RZ, PT ;  /* 0x000000ff2200720c */ /* 0x000fc60003f25270 */
[----:B------:R-:W4:Y:S01]  /*5780*/  LDL R128, [R1+0x274] ;  /* 0x0002740001807983 */ /* 0x000f220000100800 */
[----:B------:R-:W-:-:S03]  /*5790*/  ISETP.GT.AND P1, PT, R12, 0x29, !P1 ;  /* 0x000000290c00780c */ /* 0x000fc60004f24270 */
        /* <DEDUP_REMOVED lines=42> */
[----:B------:R-:W-:-:S02]  /*5a40*/  ISETP.GT.AND P1, PT, R12, RZ, !P2 ;  /* 0x000000ff0c00720c */ /* 0x000fc40005724270 */
[----:B------:R-:W-:Y:S01]  /*5a50*/  ISETP.NE.AND P2, PT, R42, RZ, PT ;  /* 0x000000ff2a00720c */ /* 0x000fe20003f45270 */
[----:B------:R-:W4:Y:S01]  /*5a60*/  LDL R45, [R1+0x2ec] ;  /* 0x0002ec00012d7983 */ /* 0x000f220000100800 */
[----:B------:R-:W-:Y:S02]  /*5a70*/  ISETP.LT.OR P1, PT, R11, 0x1, P1 ;  /* 0x000000010b00780c */ /* 0x000fe40000f21670 */
[C---:B------:R-:W-:Y:S01]  /*5a80*/  ISETP.GT.AND P2, PT, R12.reuse, 0x49, !P2 ;  /* 0x000000490c00780c */ /* 0x040fe20005744270 */
[----:B------:R-:W4:Y:S01]  /*5a90*/  LDL R47, [R1+0x2f0] ;  /* 0x0002f000012f7983 */ /* 0x000f220000100800 */
[----:B------:R-:W-:Y:S02]  /*5aa0*/  FSEL R157, R157, -INF , !P1 ;  /* 0xff8000009d9d7808 */ /* 0x000fe40004800000 */
        /* <DEDUP_REMOVED lines=8> */
[----:B------:R-:W-:Y:S02]  /*5b30*/  FMNMX.FTZ R9, R91, R8, !PT ;  /* 0x000000085b097209 */ /* 0x000fe40007810000 */
[----:B------:R-:W-:Y:S01]  /*5b40*/  FMNMX.FTZ R8, R162, R13, !PT ;  /* 0x0000000da2087209 */ /* 0x000fe20007810000 */
[----:B------:R-:W4:Y:S01]  /*5b50*/  LDL R55, [R1+0x300] ;  /* 0x0003000001377983 */ /* 0x000f220000100800 */
[----:B------:R-:W-:-:S02]  /*5b60*/  FMNMX.FTZ R9, R164, R9, !PT ;  /* 0x00000009a4097209 */ /* 0x000fc40007810000 */
[----:B------:R-:W-:Y:S01]  /*5b70*/  FMNMX.FTZ R8, R163, R8, !PT ;  /* 0x00000008a3087209 */ /* 0x000fe20007810000 */
[----:B------:R-:W4:Y:S01]  /*5b80*/  LDL R57, [R1+0x304] ;  /* 0x0003040001397983 */ /* 0x000f220000100800 */
[----:B------:R-:W-:Y:S02]  /*5b90*/  FMNMX.FTZ R10, R174, R9, !PT ;  /* 0x00000009ae0a7209 */ /* 0x000fe40007810000 */
[----:B------:R-:W-:Y:S01]  /*5ba0*/  FMNMX.FTZ R8, R229, R8, !PT ;  /* 0x00000008e5087209 */ /* 0x000fe20007810000 */
[----:B------:R-:W4:Y:S01]  /*5bb0*/  LDL R59, [R1+0x308] ;  /* 0x00030800013b7983 */ /* 0x000f220000100800 */
[----:B------:R-:W-:Y:S02]  /*5bc0*/  FMNMX.FTZ R9, R175, R10, !PT ;  /* 0x0000000aaf097209 */ /* 0x000fe40007810000 */
[----:B------:R-:W-:Y:S01]  /*5bd0*/  ISETP.NE.AND P1, PT, R41, RZ, PT ;  /* 0x000000ff2900720c */ /* 0x000fe20003f25270 */
        /* <DEDUP_REMOVED lines=25> */
[----:B------:R-:W-:Y:S02]  /*5d70*/  ISETP.GT.AND P1, PT, R12, 0x48, !P1 ;  /* 0x000000480c00780c */ /* 0x000fe40004f24270 */
[----:B------:R-:W-:Y:S01]  /*5d80*/  FMNMX.FTZ R13, R217, R10, !PT ;  /* 0x0000000ad90d7209 */ /* 0x000fe20007810000 */
[----:B------:R-:W4:Y:S01]  /*5d90*/  LDL R77, [R1+0x32c] ;  /* 0x00032c00014d7983 */ /* 0x000f220000100800 */
[----:B------:R-:W-:-:S02]  /*5da0*/  FMNMX.FTZ R9, R212, R9, !PT ;  /* 0x00000009d4097209 */ /* 0x000fc40007810000 */
[C---:B------:R-:W-:Y:S01]  /*5db0*/  ISETP.LT.OR P1, PT, R11.reuse, 0x49, P1 ;  /* 0x000000490b00780c */ /* 0x040fe20000f21670 */
[----:B------:R-:W4:Y:S01]  /*5dc0*/  LDL R79, [R1+0x330] ;  /* 0x00033000014f7983 */ /* 0x000f220000100800 */
[----:B------:R-:W-:Y:S02]  /*5dd0*/  FMNMX.FTZ R8, R166, R13, !PT ;  /* 0x0000000da6087209 */ /* 0x000fe40007810000 */
[----:B------:R-:W-:Y:S01]  /*5de0*/  FMNMX.FTZ R10, R218, R9, !PT ;  /* 0x00000009da0a7209 */ /* 0x000fe20007810000 */
[----:B------:R-:W4:Y:S01]  /*5df0*/  LDL R81, [R1+0x334] ;  /* 0x0003340001517983 */ /* 0x000f220000100800 */
[----:B------:R-:W-:Y:S02]  /*5e00*/  ISETP.LT.OR P2, PT, R11, 0x4a, P2 ;  /* 0x0000004a0b00780c */ /* 0x000fe40001741670 */
[----:B------:R-:W-:Y:S01]  /*5e10*/  FSEL R168, R168, -INF , !P1 ;  /* 0xff800000a8a87808 */ /* 0x000fe20004800000 */
[----:B------:R-:W4:Y:S01]  /*5e20*/  LDL R83, [R1+0x338] ;  /* 0x0003380001537983 */ /* 0x000f220000100800 */
[----:B------:R-:W-:-:S02]  /*5e30*/  FMNMX.FTZ R9, R167, R8, !PT ;  /* 0x00000008a7097209 */ /* 0x000fc40007810000 */
[----:B------:R-:W-:Y:S01]  /*5e40*/  FMNMX.FTZ R10, R195, R10, !PT ;  /* 0x0000000ac30a7209 */ /* 0x000fe20007810000 */
[----:B------:R-:W4:Y:S01]  /*5e50*/  LDL R122, [R1+0x340] ;  /* 0x00034000017a7983 */ /* 0x000f220000100800 */
[----:B------:R-:W-:Y:S02]  /*5e60*/  FSEL R169, R169, -INF , !P2 ;  /* 0xff800000a9a97808 */ /* 0x000fe40005000000 */
[----:B------:R-:W-:Y:S01]  /*5e70*/  FMNMX.FTZ R8, R168, R9, !PT ;  /* 0x00000009a8087209 */ /* 0x000fe20007810000 */
[----:B------:R-:W4:Y:S01]  /*5e80*/  LDL R124, [R1+0x344] ;  /* 0x00034400017c7983 */ /* 0x000f220000100800 */
[----:B------:R-:W-:Y:S02]  /*5e90*/  FMNMX.FTZ R9, R213, R10, !PT ;  /* 0x0000000ad5097209 */ /* 0x000fe40007810000 */
[----:B------:R-:W-:Y:S01]  /*5ea0*/  ISETP.NE.AND P6, PT, R21, RZ, PT ;  /* 0x000000ff1500720c */ /* 0x000fe20003fc5270 */
[----:B------:R-:W4:Y:S01]  /*5eb0*/  LDL R126, [R1+0x348] ;  /* 0x00034800017e7983 */ /* 0x000f220000100800 */
[----:B------:R-:W-:-:S02]  /*5ec0*/  FMNMX.FTZ R13, R169, R8, !PT ;  /* 0x00000008a90d7209 */ /* 0x000fc40007810000 */
[----:B------:R-:W-:Y:S01]  /*5ed0*/  FMNMX.FTZ R9, R214, R9, !PT ;  /* 0x00000009d6097209 */ /* 0x000fe20007810000 */
[----:B------:R-:W5:Y:S01]  /*5ee0*/  LDL R21, [R1+0x2c0] ;  /* 0x0002c00001157983 */ /* 0x000f620000100800 */
[----:B------:R-:W-:Y:S02]  /*5ef0*/  ISETP.GT.AND P6, PT, R12, 0x59, !P6 ;  /* 0x000000590c00780c */ /* 0x000fe400077c4270 */
[----:B------:R-:W-:Y:S01]  /*5f00*/  FMNMX.FTZ R8, R170, R13, !PT ;  /* 0x0000000daa087209 */ /* 0x000fe20007810000 */
[----:B------:R-:W4:Y:S01]  /*5f10*/  LDL R114, [R1+0x34c] ;  /* 0x00034c0001727983 */ /* 0x000f220000100800 */
[----:B------:R-:W-:Y:S02]  /*5f20*/  FMNMX.FTZ R10, R216, R9, !PT ;  /* 0x00000009d80a7209 */ /* 0x000fe40007810000 */
[----:B------:R-:W-:Y:S01]  /*5f30*/  ISETP.LT.OR P6, PT, R11, 0x5a, P6 ;  /* 0x0000005a0b00780c */ /* 0x000fe200037c1670 */
[----:B------:R-:W4:Y:S01]  /*5f40*/  LDL R116, [R1+0x350] ;  /* 0x0003500001747983 */ /* 0x000f220000100800 */
[----:B------:R-:W-:-:S02]  /*5f50*/  FMNMX.FTZ R9, R171, R8, !PT ;  /* 0x00000008ab097209 */ /* 0x000fc40007810000 */
[----:B------:R-:W-:Y:S01]  /*5f60*/  FSEL R173, R173, -INF , !P6 ;  /* 0xff800000adad7808 */ /* 0x000fe20007000000 */
[----:B------:R-:W4:Y:S01]  /*5f70*/  LDL R118, [R1+0x354] ;  /* 0x0003540001767983 */ /* 0x000f220000100800 */
[----:B------:R-:W-:Y:S02]  /*5f80*/  FMNMX.FTZ R10, R215, R10, !PT ;  /* 0x0000000ad70a7209 */ /* 0x000fe40007810000 */
[----:B------:R-:W-:Y:S01]  /*5f90*/  FMNMX.FTZ R8, R172, R9, !PT ;  /* 0x00000009ac087209 */ /* 0x000fe20007810000 */
[----:B------:R-:W4:Y:S01]  /*5fa0*/  LDL R120, [R1+0x358] ;  /* 0x0003580001787983 */ /* 0x000f220000100800 */
[----:B------:R-:W-:Y:S02]  /*5fb0*/  FMNMX.FTZ R10, R211, R10, !PT ;  /* 0x0000000ad30a7209 */ /* 0x000fe40007810000 */
[----:B------:R-:W-:Y:S01]  /*5fc0*/  FMNMX.FTZ R11, R173, R8, !PT ;  /* 0x00000008ad0b7209 */ /* 0x000fe20007810000 */
[----:B------:R-:W4:Y:S04]  /*5fd0*/  LDL R108, [R1+0x35c] ;  /* 0x00035c00016c7983 */ /* 0x000f280000100800 */
[----:B------:R-:W-:Y:S04]  /*5fe0*/  STL.64 [R1+0x440], R10 ;  /* 0x0004400a01007387 */ /* 0x000fe80000100a00 */
[----:B------:R-:W2:Y:S04]  /*5ff0*/  LDL R107, [R1+0x444] ;  /* 0x00044400016b7983 */ /* 0x000ea80000100800 */
[----:B------:R-:W0:Y:S04]  /*6000*/  SHFL.BFLY PT, R9, R10, 0x2, 0x1f ;  /* 0x0c401f000a097f89 */ /* 0x000e2800000e0000 */
[----:B------:R-:W4:Y:S04]  /*6010*/  LDL R110, [R1+0x360] ;  /* 0x00036000016e7983 */ /* 0x000f280000100800 */
[----:B------:R-:W4:Y:S04]  /*6020*/  LDL R112, [R1+0x364] ;  /* 0x0003640001707983 */ /* 0x000f280000100800 */
[----:B------:R-:W4:Y:S04]  /*6030*/  LDL R102, [R1+0x368] ;  /* 0x0003680001667983 */ /* 0x000f280000100800 */
[----:B------:R-:W4:Y:S04]  /*6040*/  LDL R104, [R1+0x36c] ;  /* 0x00036c0001687983 */ /* 0x000f280000100800 */
[----:B------:R-:W4:Y:S01]  /*6050*/  LDL R106, [R1+0x370] ;  /* 0x00037000016a7983 */ /* 0x000f220000100800 */
[----:B0-----:R-:W-:-:S03]  /*6060*/  FMNMX.FTZ R12, R10, R9, !PT ;  /* 0x000000090a0c7209 */ /* 0x001fc60007810000 */
[----:B------:R-:W4:Y:S04]  /*6070*/  LDL R98, [R1+0x378] ;  /* 0x0003780001627983 */ /* 0x000f280000100800 */
        /* <DEDUP_REMOVED lines=8> */
[----:B------:R0:W-:Y:S04]  /*6100*/  STL [R1+0x440], R14 ;  /* 0x0004400e01007387 */ /* 0x0001e80000100800 */
[----:B------:R-:W3:Y:S04]  /*6110*/  LDL R85, [R1+0x440] ;  /* 0x0004400001557983 */ /* 0x000ee80000100800 */
[----:B------:R-:W4:Y:S04]  /*6120*/  LDL.64 R8, [R1+0xa8] ;  /* 0x0000a80001087983 */ /* 0x000f280000100a00 */
        /* <DEDUP_REMOVED lines=36> */
[----:B--2---:R-:W0:Y:S02]  /*6370*/  SHFL.BFLY PT, R10, R107, 0x2, 0x1f ;  /* 0x0c401f006b0a7f89 */ /* 0x004e2400000e0000 */
[----:B0-----:R-:W-:-:S05]  /*6380*/  FMNMX.FTZ R10, R10, R107, !PT ;  /* 0x0000006b0a0a7209 */ /* 0x001fca0007810000 */
[----:B------:R-:W0:Y:S02]  /*6390*/  SHFL.BFLY PT, R11, R10, 0x1, 0x1f ;  /* 0x0c201f000a0b7f89 */ /* 0x000e2400000e0000 */
[----:B0-----:R-:W-:Y:S02]  /*63a0*/  FMNMX.FTZ R12, R10, R11, !PT ;  /* 0x0000000b0a0c7209 */ /* 0x001fe40007810000 */
[----:B------:R-:W2:Y:S04]  /*63b0*/  LDL R10, [R1+0x424] ;  /* 0x00042400010a7983 */ /* 0x000ea80000100800 */
[----:B------:R-:W2:Y:S04]  /*63c0*/  LDL R11, [R1+0x428] ;  /* 0x00042800010b7983 */ /* 0x000ea80000100800 */
[----:B------:R0:W-:Y:S01]  /*63d0*/  STL [R1+0x2b8], R220 ;  /* 0x0002b8dc01007387 */ /* 0x0001e20000100800 */
[----:B---3--:R-:W-:Y:S01]  /*63e0*/  FSETP.NEU.FTZ.AND P1, PT, R85, -INF , PT ;  /* 0xff8000005500780b */ /* 0x008fe20003f3d000 */
[----:B0-----:R-:W-:-:S02]  /*63f0*/  FMUL.FTZ R220, R15, R85 ;  /* 0x000000550fdc7220 */ /* 0x001fc40000410000 */
[----:B-----5:R0:W-:Y:S03]  /*6400*/  STL [R1+0x2c0], R21 ;  /* 0x0002c01501007387 */ /* 0x0201e60000100800 */
[----:B------:R-:W-:Y:S01]  /*6410*/  FSEL R220, R220, RZ, P1 ;  /* 0x000000ffdcdc7208 */ /* 0x000fe20000800000 */
[----:B------:R1:W-:Y:S04]  /*6420*/  STL [R1+0x33c], R18 ;  /* 0x00033c1201007387 */ /* 0x0003e80000100800 */
[----:B0-----:R-:W-:Y:S01]  /*6430*/  FFMA.FTZ R21, R113, R15, -R220 ;  /* 0x0000000f71157223 */ /* 0x001fe200000108dc */
[----:B------:R-:W-:-:S03]  /*6440*/  FSETP.NEU.FTZ.AND P1, PT, R12, -INF , PT ;  /* 0xff8000000c00780b */ /* 0x000fc60003f3d000 */
[----:B-1----:R0:W-:Y:S02]  /*6450*/  MUFU.EX2 R18, R21 ;  /* 0x0000001500127308 */ /* 0x0021e40000000800 */
[-C--:B0-----:R-:W-:Y:S01]  /*6460*/  FMUL.FTZ R21, R12, R15.reuse ;  /* 0x0000000f0c157220 */ /* 0x081fe20000410000 */
[----:B----4-:R0:W-:Y:S04]  /*6470*/  STL [R1+0x2ac], R156 ;  /* 0x0002ac9c01007387 */ /* 0x0101e80000100800 */
[----:B------:R-:W-:Y:S01]  /*6480*/  FSEL R21, R21, RZ, P1 ;  /* 0x000000ff15157208 */ /* 0x000fe20000800000 */
[----:B------:R1:W-:Y:S04]  /*6490*/  STL [R1+0x2b0], R158 ;  /* 0x0002b09e01007387 */ /* 0x0003e80000100800 */
[----:B------:R3:W-:Y:S01]  /*64a0*/  STL [R1+0x2b4], R160 ;  /* 0x0002b4a001007387 */ /* 0x0007e20000100800 */
[-C--:B0-----:R-:W-:Y:S01]  /*64b0*/  FFMA.FTZ R156, R99, R15.reuse, -R220 ;  /* 0x0000000f639c7223 */ /* 0x081fe200000108dc */
[-CC-:B------:R-:W-:Y:S01]  /*64c0*/  FFMA.FTZ R157, R157, R15.reuse, -R21.reuse ;  /* 0x0000000f9d9d7223 */ /* 0x180fe20000010815 */
[-CC-:B------:R-:W-:Y:S01]  /*64d0*/  FFMA.FTZ R159, R159, R15.reuse, -R21.reuse ;  /* 0x0000000f9f9f7223 */ /* 0x180fe20000010815 */
[----:B------:R0:W-:Y:S01]  /*64e0*/  STL [R1+0x2bc], R19 ;  /* 0x0002bc1301007387 */ /* 0x0001e20000100800 */
[----:B-1----:R-:W-:-:S03]  /*64f0*/  FFMA.FTZ R158, R97, R15, -R21 ;  /* 0x0000000f619e7223 */ /* 0x002fc60000010815 */
[----:B------:R1:W-:Y:S01]  /*6500*/  STL [R1+0x2c4], R25 ;  /* 0x0002c41901007387 */ /* 0x0003e20000100800 */
[-C--:B---3--:R-:W-:Y:S01]  /*6510*/  FFMA.FTZ R160, R91, R15.reuse, -R21 ;  /* 0x0000000f5ba07223 */ /* 0x088fe20000010815 */
[-CC-:B0-----:R-:W-:Y:S02]  /*6520*/  FFMA.FTZ R19, R109, R15.reuse, -R220.reuse ;  /* 0x0000000f6d137223 */ /* 0x181fe400000108dc */
[----:B------:R0:W-:Y:S01]  /*6530*/  STL [R1+0x374], R20 ;  /* 0x0003741401007387 */ /* 0x0001e20000100800 */
[----:B-1----:R-:W-:Y:S01]  /*6540*/  FFMA.FTZ R25, R105, R15, -R220 ;  /* 0x0000000f69197223 */ /* 0x002fe200000108dc */
[----:B------:R-:W-:Y:S08]  /*6550*/  MUFU.EX2 R156, R156 ;  /* 0x0000009c009c7308 */ /* 0x000ff00000000800 */
[----:B------:R-:W-:Y:S08]  /*6560*/  MUFU.EX2 R19, R19 ;  /* 0x0000001300137308 */ /* 0x000ff00000000800 */
[----:B0-----:R-:W-:Y:S08]  /*6570*/  MUFU.EX2 R20, R25 ;  /* 0x0000001900147308 */ /* 0x001ff00000000800 */
[----:B------:R-:W-:Y:S08]  /*6580*/  MUFU.EX2 R157, R157 ;  /* 0x0000009d009d7308 */ /* 0x000ff00000000800 */
[----:B------:R-:W0:Y:S08]  /*6590*/  MUFU.EX2 R158, R158 ;  /* 0x0000009e009e7308 */ /* 0x000e300000000800 */
[----:B------:R-:W-:Y:S08]  /*65a0*/  MUFU.EX2 R159, R159 ;  /* 0x0000009f009f7308 */ /* 0x000ff00000000800 */
[----:B------:R-:W1:Y:S01]  /*65b0*/  MUFU.EX2 R160, R160 ;  /* 0x000000a000a07308 */ /* 0x000e620000000800 */
[----:B------:R-:W-:Y:S01]  /*65c0*/  IMAD R8, R87, 0xc00, R8 ;  /* 0x00000c0057087824 */ /* 0x000fe200078e0208 */
[----:B------:R3:W-:Y:S01]  /*65d0*/  STL [R1+0x2e0], R39 ;  /* 0x0002e02701007387 */ /* 0x0007e20000100800 */
[----:B------:R-:W-:-:S03]  /*65e0*/  R2UR UR7, R9 ;  /* 0x00000000090772ca */ /* 0x000fc600000e0000 */
[----:B------:R4:W-:Y:S01]  /*65f0*/  STL [R1+0x3ec], R38 ;  /* 0x0003ec2601007387 */ /* 0x0009e20000100800 */
[----:B------:R-:W-:Y:S02]  /*6600*/  R2UR UR6, R8 ;  /* 0x00000000080672ca */ /* 0x000fe400000e0000 */
[----:B0-----:R-:W-:Y:S01]  /*6610*/  F2FP.F16.F32.PACK_AB R153, R158, R157 ;  /* 0x0000009d9e99723e */ /* 0x001fe200000000ff */
[----:B------:R0:W-:Y:S01]  /*6620*/  STL [R1+0x2a4], R152 ;  /* 0x0002a49801007387 */ /* 0x0001e20000100800 */
[----:B---3--:R-:W-:-:S03]  /*6630*/  IMAD.MOV.U32 R39, RZ, RZ, R9 ;  /* 0x000000ffff277224 */ /* 0x008fc600078e0009 */
[----:B------:R3:W-:Y:S01]  /*6640*/  STL [R1+0x2a8], R154 ;  /* 0x0002a89a01007387 */ /* 0x0007e20000100800 */
[----:B----4-:R-:W-:Y:S01]  /*6650*/  VIADD R38, R8, 0x80 ;  /* 0x0000008008267836 */ /* 0x010fe20000000000 */
[----:B-1----:R-:W-:Y:S02]  /*6660*/  F2FP.F16.F32.PACK_AB R155, R160, R159 ;  /* 0x0000009fa09b723e */ /* 0x002fe400000000ff */
[----:B0-----:R-:W-:Y:S01]  /*6670*/  F2FP.F16.F32.PACK_AB R152, R19, R18 ;  /* 0x000000121398723e */ /* 0x001fe200000000ff */
[----:B------:R-:W-:Y:S01]  /*6680*/  STL [R1+0x230], R89 ;  /* 0x0002305901007387 */ /* 0x000fe20000100800 */
[----:B---3--:R-:W-:-:S03]  /*6690*/  F2FP.F16.F32.PACK_AB R154, R156, R20 ;  /* 0x000000149c9a723e */ /* 0x008fc600000000ff */
[----:B------:R-:W-:Y:S01]  /*66a0*/  STL [R1+0x234], R111 ;  /* 0x0002346f01007387 */ /* 0x000fe20000100800 */
        /* <DEDUP_REMOVED lines=108> */
[----:B------:R1:W-:Y:S06]  /*6d70*/  BAR.SYNC.DEFER_BLOCKING R205, 0x100 ;  /* 0x000400cd0000751d */ /* 0x0003ec0000010000 */
[----:B0-----:R-:W-:-:S06]  /*6d80*/  WARPGROUP.ARRIVE ;  /* 0x00000000000079c5 */ /* 0x001fcc0000000000 */
[----:B------:R-:W-:Y:S01]  /*6d90*/  HGMMA.64x256x16.F32 R24, R152, gdesc[UR4].tnspB, RZ, !UPT, gsb0 ;  /* 0x43e0000498187df0 */ /* 0x000fe2000c0008ff */
        /* <DEDUP_REMOVED lines=8> */
[----:B------:R0:W-:Y:S01]  /*6e20*/  STL [R1+0x420], R13 ;  /* 0x0004200d01007387 */ /* 0x0001e20000100800 */
[----:B------:R-:W-:Y:S03]  /*6e30*/  MUFU.EX2 R161, R161 ;  /* 0x000000a100a17308 */ /* 0x000fe60000000800 */
[----:B------:R3:W-:Y:S05]  /*6e40*/  STL [R1+0x42c], R14 ;  /* 0x00042c0e01007387 */ /* 0x0007ea0000100800 */
[----:B------:R-:W4:Y:S08]  /*6e50*/  MUFU.EX2 R162, R162 ;  /* 0x000000a200a27308 */ /* 0x000f300000000800 */
[----:B------:R-:W-:Y:S08]  /*6e60*/  MUFU.EX2 R163, R163 ;  /* 0x000000a300a37308 */ /* 0x000ff00000000800 */
[----:B0-----:R-:W0:Y:S08]  /*6e70*/  MUFU.EX2 R13, R229 ;  /* 0x000000e5000d7308 */ /* 0x001e300000000800 */
[----:B------:R-:W-:Y:S08]  /*6e80*/  MUFU.EX2 R164, R164 ;  /* 0x000000a400a47308 */ /* 0x000ff00000000800 */
[----:B------:R-:W5:Y:S08]  /*6e90*/  MUFU.EX2 R174, R174 ;  /* 0x000000ae00ae7308 */ /* 0x000f700000000800 */
[----:B------:R-:W-:Y:S08]  /*6ea0*/  MUFU.EX2 R175, R175 ;  /* 0x000000af00af7308 */ /* 0x000ff00000000800 */
[----:B---3--:R-:W3:Y:S01]  /*6eb0*/  MUFU.EX2 R14, R228 ;  /* 0x000000e4000e7308 */ /* 0x008ee20000000800 */
[----:B------:R-:W-:Y:S04]  /*6ec0*/  STL [R1+0x414], R234 ;  /* 0x000414ea01007387 */ /* 0x000fe80000100800 */
[----:B------:R-:W-:Y:S04]  /*6ed0*/  STL [R1+0x418], R236 ;  /* 0x000418ec01007387 */ /* 0x000fe80000100800 */
[----:B------:R-:W-:Y:S04]  /*6ee0*/  STL [R1+0x41c], R235 ;  /* 0x00041ceb01007387 */ /* 0x000fe80000100800 */
[----:B--2---:R-:W-:Y:S04]  /*6ef0*/  STL [R1+0x424], R10 ;  /* 0x0004240a01007387 */ /* 0x004fe80000100800 */
[----:B------:R-:W-:Y:S01]  /*6f00*/  STL [R1+0x428], R11 ;  /* 0x0004280b01007387 */ /* 0x000fe20000100800 */
[-CC-:B------:R-:W-:Y:S01]  /*6f10*/  FFMA.FTZ R165, R165, R15.reuse, -R220.reuse ;  /* 0x0000000fa5a57223 */ /* 0x180fe200000108dc */
[-CC-:B------:R-:W-:Y:S01]  /*6f20*/  FFMA.FTZ R176, R176, R15.reuse, -R220.reuse ;  /* 0x0000000fb0b07223 */ /* 0x180fe200000108dc */
[-CC-:B------:R-:W-:Y:S01]  /*6f30*/  FFMA.FTZ R177, R177, R15.reuse, -R220.reuse ;  /* 0x0000000fb1b17223 */ /* 0x180fe200000108dc */
[-C--:B------:R-:W-:Y:S01]  /*6f40*/  FFMA.FTZ R180, R180, R15.reuse, -R220 ;  /* 0x0000000fb4b47223 */ /* 0x080fe200000108dc */
[-CC-:B------:R-:W-:Y:S01]  /*6f50*/  FFMA.FTZ R181, R181, R15.reuse, -R21.reuse ;  /* 0x0000000fb5b57223 */ /* 0x180fe20000010815 */
[-CC-:B------:R-:W-:Y:S01]  /*6f60*/  FFMA.FTZ R182, R182, R15.reuse, -R21.reuse ;  /* 0x0000000fb6b67223 */ /* 0x180fe20000010815 */
[-CC-:B------:R-:W-:Y:S01]  /*6f70*/  FFMA.FTZ R183, R183, R15.reuse, -R21.reuse ;  /* 0x0000000fb7b77223 */ /* 0x180fe20000010815 */
[----:B------:R-:W-:Y:S01]  /*6f80*/  FFMA.FTZ R184, R184, R15, -R21 ;  /* 0x0000000fb8b87223 */ /* 0x000fe20000010815 */
[----:B------:R-:W-:Y:S08]  /*6f90*/  MUFU.EX2 R165, R165 ;  /* 0x000000a500a57308 */ /* 0x000ff00000000800 */
[----:B------:R-:W2:Y:S08]  /*6fa0*/  MUFU.EX2 R176, R176 ;  /* 0x000000b000b07308 */ /* 0x000eb00000000800 */
[----:B------:R-:W-:Y:S01]  /*6fb0*/  MUFU.EX2 R177, R177 ;  /* 0x000000b100b17308 */ /* 0x000fe20000000800 */
[----:B------:R-:W-:-:S02]  /*6fc0*/  WARPGROUP.DEPBAR.LE gsb0, 0x0 ;  /* 0x00008000000079c5 */ /* 0x000fc40000010000 */
[----:B----4-:R-:W-:Y:S02]  /*6fd0*/  F2FP.F16.F32.PACK_AB R152, R162, R161 ;  /* 0x000000a1a298723e */ /* 0x010fe400000000ff */
[----:B0-----:R-:W-:Y:S02]  /*6fe0*/  F2FP.F16.F32.PACK_AB R154, R13, R163 ;  /* 0x000000a30d9a723e */ /* 0x001fe400000000ff */
[----:B-----5:R-:W-:Y:S02]  /*6ff0*/  F2FP.F16.F32.PACK_AB R153, R174, R164 ;  /* 0x000000a4ae99723e */ /* 0x020fe400000000ff */
[----:B---3--:R-:W-:Y:S01]  /*7000*/  F2FP.F16.F32.PACK_AB R155, R14, R175 ;  /* 0x000000af0e9b723e */ /* 0x008fe200000000ff */
        /* <DEDUP_REMOVED lines=34> */
[----:B------:R-:W0:Y:S08]  /*7230*/  MUFU.EX2 R180, R180 ;  /* 0x000000b400b47308 */ /* 0x000e300000000800 */
[----:B------:R-:W-:Y:S08]  /*7240*/  MUFU.EX2 R181, R181 ;  /* 0x000000b500b57308 */ /* 0x000ff00000000800 */
[----:B------:R-:W3:Y:S08]  /*7250*/  MUFU.EX2 R182, R182 ;  /* 0x000000b600b67308 */ /* 0x000ef00000000800 */
[----:B------:R-:W-:Y:S08]  /*7260*/  MUFU.EX2 R183, R183 ;  /* 0x000000b700b77308 */ /* 0x000ff00000000800 */
[----:B------:R-:W4:Y:S01]  /*7270*/  MUFU.EX2 R184, R184 ;  /* 0x000000b800b87308 */ /* 0x000f220000000800 */
[----:B------:R-:W-:-:S02]  /*7280*/  VIADD R10, R8, 0x100 ;  /* 0x00000100080a7836 */ /* 0x000fc40000000000 */
[----:B------:R-:W-:-:S03]  /*7290*/  IMAD.MOV.U32 R11, RZ, RZ, R9 ;  /* 0x000000ffff0b7224 */ /* 0x000fc600078e0009 */
[----:B------:R-:W-:Y:S02]  /*72a0*/  R2UR UR6, R10 ;  /* 0x000000000a0672ca */ /* 0x000fe400000e0000 */
[----:B------:R-:W-:Y:S01]  /*72b0*/  R2UR UR7, R11 ;  /* 0x000000000b0772ca */ /* 0x000fe200000e0000 */
[----:B------:R-:W-:Y:S02]  /*72c0*/  IMAD.MOV.U32 R11, RZ, RZ, R9 ;  /* 0x000000ffff0b7224 */ /* 0x000fe400078e0009 */
[-CC-:B------:R-:W-:Y:S01]  /*72d0*/  FFMA.FTZ R219, R219, R15.reuse, -R220.reuse ;  /* 0x0000000fdbdb7223 */ /* 0x180fe200000108dc */
[-CC-:B------:R-:W-:Y:S01]  /*72e0*/  FFMA.FTZ R185, R185, R15.reuse, -R220.reuse ;  /* 0x0000000fb9b97223 */ /* 0x180fe200000108dc */
[-CC-:B------:R-:W-:Y:S01]  /*72f0*/  FFMA.FTZ R187, R187, R15.reuse, -R220.reuse ;  /* 0x0000000fbbbb7223 */ /* 0x180fe200000108dc */
[-C--:B------:R-:W-:Y:S01]  /*7300*/  FFMA.FTZ R189, R189, R15.reuse, -R220 ;  /* 0x0000000fbdbd7223 */ /* 0x080fe200000108dc */
[-CC-:B------:R-:W-:Y:S01]  /*7310*/  FFMA.FTZ R203, R203, R15.reuse, -R21.reuse ;  /* 0x0000000fcbcb7223 */ /* 0x180fe20000010815 */
[-CC-:B------:R-:W-:Y:S01]  /*7320*/  FFMA.FTZ R186, R186, R15.reuse, -R21.reuse ;  /* 0x0000000fbaba7223 */ /* 0x180fe20000010815 */
[----:B------:R-:W-:Y:S01]  /*7330*/  FFMA.FTZ R188, R188, R15, -R21 ;  /* 0x0000000fbcbc7223 */ /* 0x000fe20000010815 */
[----:B------:R-:W-:Y:S08]  /*7340*/  MUFU.EX2 R219, R219 ;  /* 0x000000db00db7308 */ /* 0x000ff00000000800 */
[----:B------:R-:W5:Y:S08]  /*7350*/  MUFU.EX2 R185, R185 ;  /* 0x000000b900b97308 */ /* 0x000f700000000800 */
[----:B------:R-:W-:Y:S08]  /*7360*/  MUFU.EX2 R187, R187 ;  /* 0x000000bb00bb7308 */ /* 0x000ff00000000800 */
[----:B------:R-:W1:Y:S08]  /*7370*/  MUFU.EX2 R189, R189 ;  /* 0x000000bd00bd7308 */ /* 0x000e700000000800 */
[----:B------:R-:W-:Y:S08]  /*7380*/  MUFU.EX2 R203, R203 ;  /* 0x000000cb00cb7308 */ /* 0x000ff00000000800 */
[----:B------:R-:W1:Y:S08]  /*7390*/  MUFU.EX2 R186, R186 ;  /* 0x000000ba00ba7308 */ /* 0x000e700000000800 */
[----:B------:R-:W-:Y:S01]  /*73a0*/  MUFU.EX2 R188, R188 ;  /* 0x000000bc00bc7308 */ /* 0x000fe20000000800 */
[----:B------:R-:W-:Y:S01]  /*73b0*/  VIADD R10, R8, 0x180 ;  /* 0x00000180080a7836 */ /* 0x000fe20000000000 */
[----:B------:R-:W-:-:S02]  /*73c0*/  WARPGROUP.DEPBAR.LE gsb0, 0x0 ;  /* 0x00008000000079c5 */ /* 0x000fc40000010000 */
[----:B--2---:R-:W-:Y:S02]  /*73d0*/  F2FP.F16.F32.PACK_AB R152, R176, R165 ;  /* 0x000000a5b098723e */ /* 0x004fe400000000ff */
[----:B0-----:R-:W-:Y:S02]  /*73e0*/  F2FP.F16.F32.PACK_AB R154, R180, R177 ;  /* 0x000000b1b49a723e */ /* 0x001fe400000000ff */
[----:B---3--:R-:W-:Y:S02]  /*73f0*/  F2FP.F16.F32.PACK_AB R153, R182, R181 ;  /* 0x000000b5b699723e */ /* 0x008fe400000000ff */
[----:B----4-:R-:W-:Y:S01]  /*7400*/  F2FP.F16.F32.PACK_AB R155, R184, R183 ;  /* 0x000000b7b89b723e */ /* 0x010fe200000000ff */
        /* <DEDUP_REMOVED lines=34> */
[----:B------:R-:W-:Y:S01]  /*7630*/  R2UR UR7, R11 ;  /* 0x000000000b0772ca */ /* 0x000fe200000e0000 */
[-C--:B------:R-:W-:Y:S01]  /*7640*/  FFMA.FTZ R11, R212, R15.reuse, -R220 ;  /* 0x0000000fd40b7223 */ /* 0x080fe200000108dc */
[----:B------:R-:W-:-:S06]  /*7650*/  FFMA.FTZ R212, R217, R15, -R21 ;  /* 0x0000000fd9d47223 */ /* 0x000fcc0000010815 */
[----:B------:R-:W0:Y:S01]  /*7660*/  MUFU.EX2 R212, R212 ;  /* 0x000000d400d47308 */ /* 0x000e220000000800 */
[----:B------:R-:W-:Y:S01]  /*7670*/  R2UR UR6, R10 ;  /* 0x000000000a0672ca */ /* 0x000fe200000e0000 */
[-CC-:B------:R-:W-:Y:S01]  /*7680*/  FFMA.FTZ R10, R195, R15.reuse, -R220.reuse ;  /* 0x0000000fc30a7223 */ /* 0x180fe200000108dc */
[-CC-:B------:R-:W-:Y:S01]  /*7690*/  FFMA.FTZ R213, R213, R15.reuse, -R220.reuse ;  /* 0x0000000fd5d57223 */ /* 0x180fe200000108dc */
[-C--:B------:R-:W-:Y:S01]  /*76a0*/  FFMA.FTZ R218, R218, R15.reuse, -R220 ;  /* 0x0000000fdada7223 */ /* 0x080fe200000108dc */
[----:B------:R-:W-:-:S03]  /*76b0*/  FFMA.FTZ R166, R166, R15, -R21 ;  /* 0x0000000fa6a67223 */ /* 0x000fc60000010815 */
[----:B------:R2:W-:Y:S01]  /*76c0*/  MUFU.EX2 R217, R10 ;  /* 0x0000000a00d97308 */ /* 0x0005e20000000800 */
[-CC-:B------:R-:W-:Y:S01]  /*76d0*/  FFMA.FTZ R168, R168, R15.reuse, -R21.reuse ;  /* 0x0000000fa8a87223 */ /* 0x180fe20000010815 */
[-CC-:B------:R-:W-:Y:S01]  /*76e0*/  FFMA.FTZ R169, R169, R15.reuse, -R21.reuse ;  /* 0x0000000fa9a97223 */ /* 0x180fe20000010815 */
[-CC-:B------:R-:W-:Y:S01]  /*76f0*/  FFMA.FTZ R214, R214, R15.reuse, -R220.reuse ;  /* 0x0000000fd6d67223 */ /* 0x180fe200000108dc */
[-CC-:B------:R-:W-:Y:S01]  /*7700*/  FFMA.FTZ R216, R216, R15.reuse, -R220.reuse ;  /* 0x0000000fd8d87223 */ /* 0x180fe200000108dc */
[-CC-:B------:R-:W-:Y:S01]  /*7710*/  FFMA.FTZ R215, R215, R15.reuse, -R220.reuse ;  /* 0x0000000fd7d77223 */ /* 0x180fe200000108dc */
[----:B--2---:R-:W-:Y:S02]  /*7720*/  VIADD R10, R8, 0x200 ;  /* 0x00000200080a7836 */ /* 0x004fe40000000000 */
[-CC-:B------:R-:W-:Y:S01]  /*7730*/  FFMA.FTZ R170, R170, R15.reuse, -R21.reuse ;  /* 0x0000000faaaa7223 */ /* 0x180fe20000010815 */
[-CC-:B------:R-:W-:Y:S01]  /*7740*/  FFMA.FTZ R171, R171, R15.reuse, -R21.reuse ;  /* 0x0000000fabab7223 */ /* 0x180fe20000010815 */
[-C--:B------:R-:W-:Y:S01]  /*7750*/  FFMA.FTZ R172, R172, R15.reuse, -R21 ;  /* 0x0000000facac7223 */ /* 0x080fe20000010815 */
[----:B------:R-:W-:Y:S01]  /*7760*/  FFMA.FTZ R220, R211, R15, -R220 ;  /* 0x0000000fd3dc7223 */ /* 0x000fe200000108dc */
[----:B------:R2:W-:Y:S08]  /*7770*/  MUFU.EX2 R195, R11 ;  /* 0x0000000b00c37308 */ /* 0x0005f00000000800 */
[----:B------:R-:W3:Y:S08]  /*7780*/  MUFU.EX2 R211, R218 ;  /* 0x000000da00d37308 */ /* 0x000ef00000000800 */
[----:B------:R-:W4:Y:S01]  /*7790*/  MUFU.EX2 R213, R213 ;  /* 0x000000d500d57308 */ /* 0x000f220000000800 */
[----:B--2---:R-:W-:Y:S01]  /*77a0*/  IMAD.MOV.U32 R11, RZ, RZ, R9 ;  /* 0x000000ffff0b7224 */ /* 0x004fe200078e0009 */
[----:B------:R-:W-:-:S02]  /*77b0*/  WARPGROUP.DEPBAR.LE gsb0, 0x0 ;  /* 0x00008000000079c5 */ /* 0x000fc40000010000 */
[----:B-----5:R-:W-:Y:S02]  /*77c0*/  F2FP.F16.F32.PACK_AB R152, R185, R219 ;  /* 0x000000dbb998723e */ /* 0x020fe400000000ff */
[----:B-1----:R-:W-:Y:S02]  /*77d0*/  F2FP.F16.F32.PACK_AB R154, R189, R187 ;  /* 0x000000bbbd9a723e */ /* 0x002fe400000000ff */
[----:B------:R-:W-:Y:S02]  /*77e0*/  F2FP.F16.F32.PACK_AB R153, R186, R203 ;  /* 0x000000cbba99723e */ /* 0x000fe400000000ff */
[----:B0-----:R-:W-:Y:S01]  /*77f0*/  F2FP.F16.F32.PACK_AB R155, R212, R188 ;  /* 0x000000bcd49b723e */ /* 0x001fe200000000ff */
        /* <DEDUP_REMOVED lines=35> */
[----:B------:R-:W-:Y:S01]  /*7a30*/  MUFU.EX2 R10, R169 ;  /* 0x000000a9000a7308 */ /* 0x000fe20000000800 */
[----:B------:R-:W-:Y:S01]  /*7a40*/  R2UR UR7, R11 ;  /* 0x000000000b0772ca */ /* 0x000fe200000e0000 */
[----:B------:R-:W-:-:S06]  /*7a50*/  FADD.FTZ R158, R157, R158 ;  /* 0x0000009e9d9e7221 */ /* 0x000fcc0000010000 */
[----:B------:R-:W-:Y:S08]  /*7a60*/  MUFU.EX2 R214, R214 ;  /* 0x000000d600d67308 */ /* 0x000ff00000000800 */
[----:B------:R-:W-:Y:S08]  /*7a70*/  MUFU.EX2 R11, R216 ;  /* 0x000000d8000b7308 */ /* 0x000ff00000000800 */
[----:B------:R-:W-:Y:S08]  /*7a80*/  MUFU.EX2 R215, R215 ;  /* 0x000000d700d77308 */ /* 0x000ff00000000800 */
[----:B------:R-:W-:Y:S08]  /*7a90*/  MUFU.EX2 R220, R220 ;  /* 0x000000dc00dc7308 */ /* 0x000ff00000000800 */
[----:B------:R-:W-:Y:S08]  /*7aa0*/  MUFU.EX2 R170, R170 ;  /* 0x000000aa00aa7308 */ /* 0x000ff00000000800 */
[----:B------:R-:W-:Y:S08]  /*7ab0*/  MUFU.EX2 R171, R171 ;  /* 0x000000ab00ab7308 */ /* 0x000ff00000000800 */
[----:B------:R-:W-:Y:S01]  /*7ac0*/  MUFU.EX2 R172, R172 ;  /* 0x000000ac00ac7308 */ /* 0x000fe20000000800 */
[----:B------:R-:W-:Y:S01]  /*7ad0*/  VIADD R8, R8, 0x280 ;  /* 0x0000028008087836 */ /* 0x000fe20000000000 */
[----:B------:R-:W-:-:S02]  /*7ae0*/  WARPGROUP.DEPBAR.LE gsb0, 0x0 ;  /* 0x00008000000079c5 */ /* 0x000fc40000010000 */
[----:B------:R-:W-:Y:S01]  /*7af0*/  FADD.FTZ R153, R18, R19 ;  /* 0x0000001312997221 */ /* 0x000fe20000010000 */
[-CC-:B------:R-:W-:Y:S01]  /*7b00*/  FFMA.FTZ R19, R167, R15.reuse, -R21.reuse ;  /* 0x0000000fa7137223 */ /* 0x180fe20000010815 */
[----:B------:R-:W-:Y:S02]  /*7b10*/  FFMA.FTZ R21, R173, R15, -R21 ;  /* 0x0000000fad157223 */ /* 0x000fe40000010815 */
[----:B------:R-:W-:Y:S08]  /*7b20*/  MUFU.EX2 R18, R166 ;  /* 0x000000a600127308 */ /* 0x000ff00000000800 */
[----:B------:R-:W0:Y:S08]  /*7b30*/  MUFU.EX2 R19, R19 ;  /* 0x0000001300137308 */ /* 0x000e300000000800 */
[----:B------:R-:W1:Y:S01]  /*7b40*/  MUFU.EX2 R15, R168 ;  /* 0x000000a8000f7308 */ /* 0x000e620000000800 */
[----:B------:R-:W-:Y:S01]  /*7b50*/  FADD.FTZ R153, R20, R153 ;  /* 0x0000009914997221 */ /* 0x000fe20000010000 */
[----:B---3--:R-:W-:-:S02]  /*7b60*/  F2FP.F16.F32.PACK_AB R152, R211, R195 ;  /* 0x000000c3d398723e */ /* 0x008fc400000000ff */
[----:B----4-:R-:W-:Y:S01]  /*7b70*/  F2FP.F16.F32.PACK_AB R154, R213, R217 ;  /* 0x000000d9d59a723e */ /* 0x010fe200000000ff */
[----:B------:R-:W-:Y:S01]  /*7b80*/  FADD.FTZ R156, R156, R153 ;  /* 0x000000999c9c7221 */ /* 0x000fe20000010000 */
[----:B------:R-:W-:Y:S01]  /*7b90*/  STL.128 [R1+0x230], R24 ;  /* 0x0002301801007387 */ /* 0x000fe20000100c00 */
[----:B0-----:R-:W-:-:S03]  /*7ba0*/  F2FP.F16.F32.PACK_AB R153, R19, R18 ;  /* 0x000000121399723e */ /* 0x001fc600000000ff */
[----:B------:R-:W-:Y:S04]  /*7bb0*/  STL.128 [R1+0x240], R28 ;  /* 0x0002401c01007387 */ /* 0x000fe80000100c00 */
[----:B------:R-:W-:Y:S01]  /*7bc0*/  STL.128 [R1+0x250], R32 ;  /* 0x0002502001007387 */ /* 0x000fe20000100c00 */
[----:B-1----:R-:W-:-:S03]  /*7bd0*/  F2FP.F16.F32.PACK_AB R155, R10, R15 ;  /* 0x0000000f0a9b723e */ /* 0x002fc600000000ff */
        /* <DEDUP_REMOVED lines=31> */
[----:B------:R0:W1:Y:S01]  /*7dd0*/  MUFU.EX2 R157, R21 ;  /* 0x00000015009d7308 */ /* 0x0000620000000800 */
[----:B------:R-:W-:Y:S02]  /*7de0*/  R2UR UR6, R8 ;  /* 0x00000000080672ca */ /* 0x000fe400000e0000 */
[----:B------:R-:W-:Y:S01]  /*7df0*/  R2UR UR7, R9 ;  /* 0x00000000090772ca */ /* 0x000fe200000e0000 */
[----:B------:R-:W-:Y:S01]  /*7e00*/  FADD.FTZ R159, R159, R158 ;  /* 0x0000009e9f9f7221 */ /* 0x000fe20000010000 */
[----:B------:R-:W2:Y:S03]  /*7e10*/  @!P0 LDL.64 R8, [R1+0x68] ;  /* 0x0000680001088983 */ /* 0x000ea60000100a00 */
[----:B------:R-:W-:Y:S01]  /*7e20*/  FADD.FTZ R159, R160, R159 ;  /* 0x0000009fa09f7221 */ /* 0x000fe20000010000 */
[----:B0-----:R-:W3:Y:S03]  /*7e30*/  @!P0 LDL R21, [R1+0x218] ;  /* 0x0002180001158983 */ /* 0x001ee60000100800 */
[----:B------:R-:W-:Y:S01]  /*7e40*/  FADD.FTZ R159, R164, R159 ;  /* 0x0000009fa49f7221 */ /* 0x000fe20000010000 */
[----:B------:R-:W-:-:S03]  /*7e50*/  FADD.FTZ R161, R161, R156 ;  /* 0x0000009ca1a17221 */ /* 0x000fc60000010000 */
[----:B------:R-:W-:Y:S01]  /*7e60*/  FADD.FTZ R174, R174, R159 ;  /* 0x0000009faeae7221 */ /* 0x000fe20000010000 */
[----:B------:R-:W-:-:S03]  /*7e70*/  FADD.FTZ R156, R162, R161 ;  /* 0x000000a1a29c7221 */ /* 0x000fc60000010000 */
[----:B------:R-:W-:Y:S01]  /*7e80*/  FADD.FTZ R175, R175, R174 ;  /* 0x000000aeafaf7221 */ /* 0x000fe20000010000 */
[----:B------:R-:W-:Y:S02]  /*7e90*/  WARPGROUP.DEPBAR.LE gsb0, 0x0 ;  /* 0x00008000000079c5 */ /* 0x000fe40000010000 */
[----:B------:R-:W-:Y:S02]  /*7ea0*/  F2FP.F16.F32.PACK_AB R152, R11, R214 ;  /* 0x000000d60b98723e */ /* 0x000fe400000000ff */
[----:B------:R-:W-:Y:S02]  /*7eb0*/  F2FP.F16.F32.PACK_AB R154, R220, R215 ;  /* 0x000000d7dc9a723e */ /* 0x000fe400000000ff */
[----:B------:R-:W-:Y:S02]  /*7ec0*/  F2FP.F16.F32.PACK_AB R153, R171, R170 ;  /* 0x000000aaab99723e */ /* 0x000fe400000000ff */
[----:B-1----:R-:W-:Y:S01]  /*7ed0*/  F2FP.F16.F32.PACK_AB R155, R157, R172 ;  /* 0x000000ac9d9b723e */ /* 0x002fe200000000ff */
        /* <DEDUP_REMOVED lines=78> */
[----:B------:R-:W4:Y:S04]  /*83c0*/  LDL R155, [R1+0x230] ;  /* 0x00023000019b7983 */ /* 0x000f280000100800 */
[----:B------:R-:W5:Y:S04]  /*83d0*/  LDL R153, [R1+0x234] ;  /* 0x0002340001997983 */ /* 0x000f680000100800 */
[----:B0-----:R-:W5:Y:S04]  /*83e0*/  LDL R117, [R1+0x238] ;  /* 0x0002380001757983 */ /* 0x001f680000100800 */
        /* <DEDUP_REMOVED lines=143> */
[----:B--2---:R-:W-:Y:S02]  /*8ce0*/  @!P0 MOV R8, R8 ;  /* 0x0000000800088202 */ /* 0x004fe40000000f00 */
[----:B------:R-:W-:Y:S01]  /*8cf0*/  FADD.FTZ R214, R11, R214 ;  /* 0x000000d60bd67221 */ /* 0x000fe20000010000 */
[----:B------:R-:W-:Y:S02]  /*8d00*/  FADD.FTZ R171, R171, R170 ;  /* 0x000000aaabab7221 */ /* 0x000fe40000010000 */
[----:B---3--:R-:W-:Y:S02]  /*8d10*/  @!P0 IMAD R21, R21, 0x8, R8 ;  /* 0x0000000815158824 */ /* 0x008fe400078e0208 */
[----:B------:R-:W-:Y:S01]  /*8d20*/  FADD.FTZ R215, R215, R214 ;  /* 0x000000d6d7d77221 */ /* 0x000fe20000010000 */
[----:B------:R-:W-:Y:S01]  /*8d30*/  FADD.FTZ R172, R172, R171 ;  /* 0x000000abacac7221 */ /* 0x000fe20000010000 */
[----:B------:R-:W-:Y:S02]  /*8d40*/  STL [R1+0x88], RZ ;  /* 0x000088ff01007387 */ /* 0x000fe40000100800 */
[----:B------:R-:W-:Y:S01]  /*8d50*/  FADD.FTZ R10, R220, R215 ;  /* 0x000000d7dc0a7221 */ /* 0x000fe20000010000 */
[----:B------:R-:W-:Y:S01]  /*8d60*/  FADD.FTZ R11, R157, R172 ;  /* 0x000000ac9d0b7221 */ /* 0x000fe20000010000 */
[----:B------:R-:W-:Y:S01]  /*8d70*/  STL [R1+0x88], R0 ;  /* 0x0000880001007387 */ /* 0x000fe20000100800 */
[----:B------:R-:W-:-:S03]  /*8d80*/  @!P0 PRMT R21, RZ, 0x654, R21 ;  /* 0x00000654ff158816 */ /* 0x000fc60000000015 */
[----:B------:R-:W-:Y:S04]  /*8d90*/  STL [R1+0x88], R0 ;  /* 0x0000880001007387 */ /* 0x000fe80000100800 */
[----:B------:R-:W-:Y:S04]  /*8da0*/  STL [R1+0x88], R0 ;  /* 0x0000880001007387 */ /* 0x000fe80000100800 */
[----:B------:R-:W-:Y:S04]  /*8db0*/  STL [R1+0x88], R0 ;  /* 0x0000880001007387 */ /* 0x000fe80000100800 */
[----:B------:R-:W-:Y:S04]  /*8dc0*/  STL [R1+0x88], R0 ;  /* 0x0000880001007387 */ /* 0x000fe80000100800 */
[----:B------:R0:W-:Y:S04]  /*8dd0*/  STL [R1+0x88], R0 ;  /* 0x0000880001007387 */ /* 0x0001e80000100800 */
[----:B------:R-:W-:Y:S04]  /*8de0*/  STL [R1+0x444], R12 ;  /* 0x0004440c01007387 */ /* 0x000fe80000100800 */
[----:B------:R1:W-:Y:S04]  /*8df0*/  STL.64 [R1+0x450], R10 ;  /* 0x0004500a01007387 */ /* 0x0003e80000100a00 */
[----:B----4-:R2:W-:Y:S04]  /*8e00*/  STL [R1+0x230], R155 ;  /* 0x0002309b01007387 */ /* 0x0105e80000100800 */
        /* <DEDUP_REMOVED lines=127> */
[----:B------:R2:W-:Y:S03]  /*9600*/  @!P0 SYNCS.ARRIVE.TRANS64.RED.A1T0 RZ, [R21+URZ], RZ ;  /* 0x000000ff15ff89a7 */ /* 0x0005e6000810043f */
[----:B0-----:R-:W3:Y:S01]  /*9610*/  LDL R0, [R1+0x70] ;  /* 0x0000700001007983 */ /* 0x001ee20000100800 */
[----:B------:R-:W-:Y:S01]  /*9620*/  ISETP.NE.AND P1, PT, R6, 0x1, PT ;  /* 0x000000010600780c */ /* 0x000fe20003f25270 */
[----:B------:R-:W-:-:S06]  /*9630*/  UIADD3 UR47, UR47, -0x2, URZ ;  /* 0xfffffffe2f2f7890 */ /* 0x000fcc000fffe03f */
[----:B-1----:R-:W-:Y:S02]  /*9640*/  IMAD.U32 R10, RZ, RZ, UR47 ;  /* 0x0000002fff0a7e24 */ /* 0x002fe4000f8e00ff */
[----:B---3--:R-:W-:-:S04]  /*9650*/  IMAD.SHL.U32 R0, R0, 0x80, RZ ;  /* 0x0000008000007824 */ /* 0x008fc800078e00ff */
[----:B------:R-:W-:-:S04]  /*9660*/  @P1 IMAD.HI.U32 R8, R0, R7, RZ ;  /* 0x0000000700081227 */ /* 0x000fc800078e00ff */
[----:B------:R-:W-:Y:S01]  /*9670*/  IMAD.MOV.U32 R6, RZ, RZ, R0 ;  /* 0x000000ffff067224 */ /* 0x000fe200078e0000 */
[----:B------:R-:W-:Y:S02]  /*9680*/  @P1 SHF.R.U32.HI R6, RZ, R233, R8 ;  /* 0x000000e9ff061219 */ /* 0x000fe40000011608 */
[----:B------:R-:W-:-:S03]  /*9690*/  ISETP.GE.AND P1, PT, R5, 0x1, PT ;  /* 0x000000010500780c */ /* 0x000fc60003f26270 */
[----:B------:R-:W-:-:S04]  /*96a0*/  VIADD R7, R6, UR46 ;  /* 0x0000002e06077c36 */ /* 0x000fc80008000000 */
        /* <DEDUP_REMOVED lines=12> */
.L_x_11297:
[----:B------:R-:W-:-:S13]  /*9770*/  ISETP.NE.AND P1, PT, R5, 0x1, PT ;  /* 0x000000010500780c */ /* 0x000fda0003f25270 */
[----:B------:R-:W-:-:S05]  /*9780*/  @P1 IMAD.HI.U32 R2, R6, R2, RZ ;  /* 0x0000000206021227 */ /* 0x000fca00078e00ff */
[----:B------:R-:W-:-:S07]  /*9790*/  @P1 SHF.R.U32.HI R6, RZ, R3, R2 ;  /* 0x00000003ff061219 */ /* 0x000fce0000011602 */
.L_x_11298:
[----:B------:R-:W-:Y:S05]  /*97a0*/  BSYNC B0 ;  /* 0x0000000000007941 */ /* 0x000fea0003800000 */
.L_x_11296:
[----:B------:R-:W-:-:S05]  /*97b0*/  IMAD R5, R6, R5, R5 ;  /* 0x0000000506057224 */ /* 0x000fca00078e0205 */
[----:B------:R-:W-:-:S07]  /*97c0*/  VIMNMX R4, R4, R5, PT ;  /* 0x0000000504047248 */ /* 0x000fce0003fe0100 */
.L_x_11295:
[----:B------:R-:W-:Y:S01]  /*97d0*/  IMAD.HI R4, R4, 0x2aaaaaab, RZ ;  /* 0x2aaaaaab04047827 */ /* 0x000fe200078e02ff */
[----:B------:R-:W-:Y:S04]  /*97e0*/  BSSY B2, `(.L_x_11299) ;  /* 0x0000012000027945 */ /* 0x000fe80003800000 */
[----:B------:R-:W-:-:S04]  /*97f0*/  SHF.R.U32.HI R3, RZ, 0x1f, R4 ;  /* 0x0000001fff037819 */ /* 0x000fc80000011604 */
[----:B------:R-:W-:-:S04]  /*9800*/  LEA.HI.SX32 R3, R4, R3, 0x1c ;  /* 0x0000000304037211 */ /* 0x000fc800078fe2ff */
[----:B------:R-:W-:-:S04]  /*9810*/  VIMNMX R189, R3, UR43, !PT ;  /* 0x0000002b03bd7c48 */ /* 0x000fc8000ffe0100 */
[----:B------:R-:W-:-:S13]  /*9820*/  ISETP.GE.AND P1, PT, R10, R189, PT ;  /* 0x000000bd0a00720c */ /* 0x000fda0003f26270 */
[----:B------:R-:W-:Y:S05]  /*9830*/  @!P1 BRA `(.L_x_11300) ;  /* 0x0000000000309947 */ /* 0x000fea0003800000 */
[----:B------:R-:W-:Y:S01]  /*9840*/  BSSY B1, `(.L_x_11301) ;  /* 0x0000009000017945 */ /* 0x000fe20003800000 */
.L_x_11303:
[----:B------:R-:W-:Y:S01]  /*9850*/  BSSY B0, `(.L_x_11302) ;  /* 0x0000004000007945 */ /* 0x000fe20003800000 */
[----:B------:R-:W-:Y:S01]  /*9860*/  VIADD R0, R16, 0x178 ;  /* 0x0000017810007836 */ /* 0x000fe20000000000 */
[----:B------:R-:W-:-:S07]  /*9870*/  MOV R211, 0x9890 ;  /* 0x0000989000d37802 */ /* 0x000fce0000000f00 */
[----:B------:R-:W-:Y:S05]  /*9880*/  CALL.REL.NOINC `($_ZN7cutlass13device_kernelIN5flash11enable_sm90INS1_16FlashAttnFwdSm90INS1_25CollectiveMainloopFwdSm90ILi2EN4cute5tupleIJNS5_1CILi1EEES8_S8_EEENS6_IJNS7_ILi128EEENS7_ILi96EEENS7_ILi64EEEEEELi256ENS_6half_tEfNS_4arch4Sm90ELb0ELb1ELb1ELb0ELb0ELb0ELb1ELb1ELb0ELb1ELb0ELb0EEENS1_21CollectiveEpilogueFwdINS6_IJSA_NS7_ILi256EEESB_EEES9_SE_SG_Li256ELb0ELb1ELb0ELb0EEENS1_30DynamicPersistentTileSchedulerILi256ELi128ELb0ELb1ELb1EEEEEEEEEvNT_6ParamsE$_ZZN5flash25CollectiveMainloopFwdSm90ILi2EN4cute5tupleIJNS1_1CILi1EEES4_S4_EEENS2_IJNS3_ILi128EEENS3_ILi96EEENS3_ILi64EEEEEELi256EN7cutlass6half_tEfNSA_4arch4Sm90ELb0ELb1ELb1ELb0ELb0ELb0ELb1ELb1ELb0ELb1ELb0ELb0EE3mmaINS_16FlashAttnFwdSm90ISE_NS_21CollectiveEpilogueFwdINS2_IJS6_NS3_ILi256EEES7_EEES5_SB_SD_Li256ELb0ELb1ELb0ELb0EEENS_30DynamicPersistentTileSchedulerILi256ELi128ELb0ELb1ELb1EEEE13SharedStorageENS1_6TensorINS1_11ArrayEngineIfLm128EEENS1_6LayoutINS2_IJNS2_IJNS3_ILi2EEEST_NS3_ILi32EEEEEES4_S4_EEENS2_IJNS2_IJS4_ST_NS3_ILi4EEEEEENS3_ILi0EEESZ_EEEEEEENS_7SoftmaxILi2ELi0EEEEEbRKNSE_6ParamsENSA_25PipelineTmaAsyncNoClusterILi2ENSA_16PipelineTmaAsyncILi2EEEEES1B_RNSA_13PipelineStateILj2EEERT0_RT1_iRiRKNS_16SeqlenInfoQKNewKILb0ELb0EEENS2_IJiiiiEEERT_ENKUliT_T0_T1_E_clIZSF_ISO_S12_S14_EbS17_S1B_S1B_S1E_S1G_S1I_iS1J_S1N_S1O_S1Q_EUlRS1R_iE1_NS3_ILb0EEENS3_ILb1EEEEEDaiS1R_S1S_S1T_) ;  /* 0x0000020800a07944 */ /* 0x000fea0003c00000 */
[----:B------:R-:W-:Y:S05]  /*9890*/  BSYNC B0 ;  /* 0x0000000000007941 */ /* 0x000fea0003800000 */
.L_x_11302:
[C---:B------:R-:W-:Y:S01]  /*98a0*/  ISETP.GT.AND P1, PT, R10.reuse, R189, PT ;  /* 0x000000bd0a00720c */ /* 0x040fe20003f24270 */
[----:B------:R-:W-:-:S12]  /*98b0*/  VIADD R10, R10, 0xffffffff ;  /* 0xffffffff0a0a7836 */ /* 0x000fd80000000000 */
[----:B------:R-:W-:Y:S05]  /*98c0*/  @P1 BRA `(.L_x_11303) ;  /* 0xfffffffc00e01947 */ /* 0x000fea000383ffff */
[----:B------:R-:W-:Y:S05]  /*98d0*/  BSYNC B1 ;  /* 0x0000000000017941 */ /* 0x000fea0003800000 */
.L_x_11301:
[----:B------:R-:W2:Y:S02]  /*98e0*/  LDL R0, [R1+0x70] ;  /* 0x0000700001007983 */ /* 0x000ea40000100800 */
[----:B--2---:R-:W-:-:S07]  /*98f0*/  IMAD.SHL.U32 R0, R0, 0x80, RZ ;  /* 0x0000008000007824 */ /* 0x004fce00078e00ff */
.L_x_11300:
[----:B------:R-:W-:Y:S05]  /*9900*/  BSYNC B2 ;  /* 0x0000000000027941 */ /* 0x000fea0003800000 */
.L_x_11299:
        /* <DEDUP_REMOVED lines=23> */
.L_x_11306:
[----:B------:R-:W-:-:S13]  /*9a80*/  ISETP.NE.AND P1, PT, R7, 0x1, PT ;  /* 0x000000010700780c */ /* 0x000fda0003f25270 */
[----:B------:R-:W0:Y:S02]  /*9a90*/  @P1 LDC.64 R4, c[0x0][0xae0] ;  /* 0x0002b800ff041b82 */ /* 0x000e240000000a00 */
[----:B0-----:R-:W-:-:S05]  /*9aa0*/  @P1 IMAD.HI.U32 R4, R0, R4, RZ ;  /* 0x0000000400041227 */ /* 0x001fca00078e00ff */
[----:B------:R-:W-:-:S07]  /*9ab0*/  @P1 SHF.R.U32.HI R0, RZ, R5, R4 ;  /* 0x00000005ff001219 */ /* 0x000fce0000011604 */
.L_x_11307:
[----:B------:R-:W-:Y:S05]  /*9ac0*/  BSYNC B0 ;  /* 0x0000000000007941 */ /* 0x000fea0003800000 */
.L_x_11305:
[----:B------:R-:W-:-:S05]  /*9ad0*/  IMAD R3, R0, R7, RZ ;  /* 0x0000000700037224 */ /* 0x000fca00078e02ff */
[----:B------:R-:W-:-:S07]  /*9ae0*/  VIMNMX R2, R2, R3, !PT ;  /* 0x0000000302027248 */ /* 0x000fce0007fe0100 */
.L_x_11304:
[----:B------:R-:W-:-:S04]  /*9af0*/  VIADD R2, R2, 0x5f ;  /* 0x0000005f02027836 */ /* 0x000fc80000000000 */
[----:B------:R-:W-:-:S05]  /*9b00*/  IMAD.HI R2, R2, 0x2aaaaaab, RZ ;  /* 0x2aaaaaab02027827 */ /* 0x000fca00078e02ff */
[----:B------:R-:W-:-:S04]  /*9b10*/  SHF.R.U32.HI R3, RZ, 0x1f, R2 ;  /* 0x0000001fff037819 */ /* 0x000fc80000011602 */
[----:B------:R-:W-:-:S04]  /*9b20*/  LEA.HI.SX32 R2, R2, R3, 0x1c ;  /* 0x0000000302027211 */ /* 0x000fc800078fe2ff */
[----:B------:R-:W-:-:S04]  /*9b30*/  VIMNMX R2, R2, UR43, !PT ;  /* 0x0000002b02027c48 */ /* 0x000fc8000ffe0100 */
[----:B------:R-:W-:-:S13]  /*9b40*/  ISETP.GE.AND P1, PT, R10, R2, PT ;  /* 0x000000020a00720c */ /* 0x000fda0003f26270 */
[----:B------:R-:W-:Y:S05]  /*9b50*/  @!P1 BRA `(.L_x_11308) ;  /* 0x0000009c00749947 */ /* 0x000fea0003800000 */
.L_x_11325:
[----:B0-----:R-:W2:Y:S04]  /*9b60*/  LD.E R3, desc[UR48][R16.64+0x218] ;  /* 0x0002183010037980 */ /* 0x001ea8000c101900 */
[----:B-1----:R-:W3:Y:S01]  /*9b70*/  LD.E R0, desc[UR48][R16.64+0x220] ;  /* 0x0002203010007980 */ /* 0x002ee2000c101900 */
[----:B--2---:R-:W-:-:S05]  /*9b80*/  VIADD R3, R3, 0x1 ;  /* 0x0000000103037836 */ /* 0x004fca0000000000 */
[----:B------:R-:W-:-:S13]  /*9b90*/  ISETP.NE.AND P2, PT, R3, 0x2, PT ;  /* 0x000000020300780c */ /* 0x000fda0003f45270 */
[----:B------:R0:W5:Y:S04]  /*9ba0*/  @P2 LD.E R9, desc[UR48][R16.64+0x21c] ;  /* 0x00021c3010092980 */ /* 0x000168000c101900 */
[----:B------:R-:W2:Y:S01]  /*9bb0*/  @!P2 LD.E R4, desc[UR48][R16.64+0x21c] ;  /* 0x00021c301004a980 */ /* 0x000ea2000c101900 */
[----:B---3--:R-:W-:-:S03]  /*9bc0*/  VIADD R7, R0, 0x1 ;  /* 0x0000000100077836 */ /* 0x008fc60000000000 */
[----:B------:R1:W-:Y:S04]  /*9bd0*/  ST.E desc[UR48][R16.64+0x218], R3 ;  /* 0x0002180310007985 */ /* 0x0003e8000c101930 */
[----:B------:R0:W-:Y:S04]  /*9be0*/  ST.E desc[UR48][R16.64+0x220], R7 ;  /* 0x0002200710007985 */ /* 0x0001e8000c101930 */
[----:B------:R0:W-:Y:S01]  /*9bf0*/  @!P2 ST.E desc[UR48][R16.64+0x218], RZ ;  /* 0x000218ff1000a985 */ /* 0x0001e2000c101930 */
[----:B--2---:R-:W-:-:S05]  /*9c00*/  @!P2 LOP3.LUT R9, R4, 0x1, RZ, 0x3c, !PT ;  /* 0x000000010409a812 */ /* 0x004fca00078e3cff */
[----:B------:R0:W-:Y:S04]  /*9c10*/  @!P2 ST.E desc[UR48][R16.64+0x21c], R9 ;  /* 0x00021c091000a985 */ /* 0x0001e8000c101930 */
[----:B------:R-:W2:Y:S04]  /*9c20*/  LDL.64 R20, [R1+0x190] ;  /* 0x0001900001147983 */ /* 0x000ea80000100a00 */
[----:B--2---:R-:W2:Y:S01]  /*9c30*/  LD.E R0, desc[UR48][R20.64+0x1c] ;  /* 0x00001c3014007980 */ /* 0x004ea2000c101900 */
[----:B------:R-:W-:Y:S01]  /*9c40*/  IMAD.MOV.U32 R5, RZ, RZ, R10 ;  /* 0x000000ffff057224 */ /* 0x000fe200078e000a */
[----:B------:R-:W-:Y:S05]  /*9c50*/  YIELD ;  /* 0x0000000000007946 */ /* 0x000fea0003800000 */
[----:B------:R-:W-:Y:S01]  /*9c60*/  BSSY B0, `(.L_x_11309) ;  /* 0x0000008000007945 */ /* 0x000fe20003800000 */
[----:B------:R-:W-:Y:S01]  /*9c70*/  VIADD R10, R10, 0xffffffff ;  /* 0xffffffff0a0a7836 */ /* 0x000fe20000000000 */
[----:B------:R-:W-:Y:S01]  /*9c80*/  ISETP.GT.AND P1, PT, R5, R2, PT ;  /* 0x000000020500720c */ /* 0x000fe20003f24270 */
[----:B-1----:R-:W-:Y:S01]  /*9c90*/  @!P2 IMAD.MOV.U32 R3, RZ, RZ, RZ ;  /* 0x000000ffff03a224 */ /* 0x002fe200078e00ff */
[----:B--2---:R-:W-:-:S04]  /*9ca0*/  LOP3.LUT R0, R0, 0x1, RZ, 0xfc, !PT ;  /* 0x0000000100007812 */ /* 0x004fc800078efcff */
[----:B------:R-:W-:-:S13]  /*9cb0*/  ISETP.NE.AND P3, PT, R0, 0x3, PT ;  /* 0x000000030000780c */ /* 0x000fda0003f65270 */
[----:B0-----:R-:W-:Y:S05]  /*9cc0*/  @!P3 BRA `(.L_x_11310) ;  /* 0x000000000004b947 */ /* 0x001fea0003800000 */
[----:B------:R-:W-:Y:S01]  /*9cd0*/  BPT.TRAP 0x1 ;  /* 0x000000040000795c */ /* 0x000fe20000300000 */
.L_x_11310:
[----:B------:R-:W-:Y:S05]  /*9ce0*/  BSYNC B0 ;  /* 0x0000000000007941 */ /* 0x000fea0003800000 */
.L_x_11309:
[----:B------:R-:W2:Y:S01]  /*9cf0*/  LD.E.64 R4, desc[UR48][R20.64+0x8] ;  /* 0x0000083014047980 */ /* 0x000ea2000c101b00 */
        /* <DEDUP_REMOVED lines=12> */
.L_x_11312:
[----:B------:R-:W-:Y:S05]  /*9dc0*/  BSYNC B0 ;  /* 0x0000000000007941 */ /* 0x000fea0003800000 */
.L_x_11311:
        /* <DEDUP_REMOVED lines=8> */
.L_x_11314:
[----:B------:R-:W-:Y:S05]  /*9e50*/  BSYNC B0 ;  /* 0x0000000000007941 */ /* 0x000fea0003800000 */
.L_x_11313:
[----:B------:R-:W2:Y:S04]  /*9e60*/  LD.E R5, desc[UR48][R16.64+0x218] ;  /* 0x0002183010057980 */ /* 0x000ea8000c101900 */
[----:B------:R-:W2:Y:S01]  /*9e70*/  LDL.64 R8, [R1+0xa0] ;  /* 0x0000a00001087983 */ /* 0x000ea20000100a00 */
[----:B------:R-:W-:Y:S05]  /*9e80*/  WARPSYNC.ALL ;  /* 0x0000000000007948 */ /* 0x000fea0003800000 */
[----:B------:R-:W3:Y:S04]  /*9e90*/  LDL.64 R18, [R1+0x98] ;  /* 0x0000980001127983 */ /* 0x000ee80000100a00 */
[----:B-----5:R-:W4:Y:S04]  /*9ea0*/  LDL.64 R6, [R1+0x98] ;  /* 0x0000980001067983 */ /* 0x020f280000100a00 */
[----:B------:R-:W4:Y:S01]  /*9eb0*/  LDL.64 R12, [R1+0x98] ;  /* 0x00009800010c7983 */ /* 0x000f220000100a00 */
[----:B--2---:R-:W-:-:S03]  /*9ec0*/  IMAD R4, R5, 0x300, R8 ;  /* 0x0000030005047824 */ /* 0x004fc600078e0208 */
[----:B------:R-:W2:Y:S01]  /*9ed0*/  LDL.64 R14, [R1+0x98] ;  /* 0x00009800010e7983 */ /* 0x000ea20000100a00 */
[----:B------:R-:W-:Y:S01]  /*9ee0*/  IMAD.MOV.U32 R5, RZ, RZ, R9 ;  /* 0x000000ffff057224 */ /* 0x000fe200078e0009 */
[C---:B------:R-:W-:Y:S01]  /*9ef0*/  R2UR UR6, R4.reuse ;  /* 0x00000000040672ca */ /* 0x040fe200000e0000 */
[----:B------:R-:W-:Y:S01]  /*9f00*/  WARPGROUP.ARRIVE ;  /* 0x00000000000079c5 */ /* 0x000fe20000000000 */
[----:B------:R-:W2:Y:S02]  /*9f10*/  LDL R11, [R1+0x54] ;  /* 0x00005400010b7983 */ /* 0x000ea40000100800 */
[----:B------:R-:W-:Y:S01]  /*9f20*/  R2UR UR7, R5 ;  /* 0x00000000050772ca */ /* 0x000fe200000e0000 */
[----:B------:R-:W-:Y:S02]  /*9f30*/  VIADD R8, R4, 0x2 ;  /* 0x0000000204087836 */ /* 0x000fe40000000000 */
[----:B0-----:R-:W-:Y:S01]  /*9f40*/  IMAD.MOV.U32 R0, RZ, RZ, 0x1 ;  /* 0x00000001ff007424 */ /* 0x001fe200078e00ff */
[----:B------:R0:W-:Y:S04]  /*9f50*/  STL [R1+0x80], RZ ;  /* 0x000080ff01007387 */ /* 0x0001e80000100800 */
[----:B------:R0:W-:Y:S04]  /*9f60*/  STL [R1+0x80], R0 ;  /* 0x0000800001007387 */ /* 0x0001e80000100800 */
[----:B------:R0:W-:Y:S04]  /*9f70*/  STL [R1+0x80], R0 ;  /* 0x0000800001007387 */ /* 0x0001e80000100800 */
[----:B------:R0:W-:Y:S04]  /*9f80*/  STL [R1+0x80], R0 ;  /* 0x0000800001007387 */ /* 0x0001e80000100800 */
[----:B------:R0:W-:Y:S01]  /*9f90*/  STL [R1+0x80], R0 ;  /* 0x0000800001007387 */ /* 0x0001e20000100800 */
[----:B---3--:R-:W-:-:S02]  /*9fa0*/  R2UR UR4, R18 ;  /* 0x00000000120472ca */ /* 0x008fc400000e0000 */
[----:B------:R-:W-:-:S13]  /*9fb0*/  R2UR UR5, R19 ;  /* 0x00000000130572ca */ /* 0x000fda00000e0000 */
[----:B------:R-:W-:Y:S01]  /*9fc0*/  HGMMA.64x96x16.F32 R24, gdesc[UR4], RZ, !UPT, gsb0 ;  /* 0x01600000041879f0 */ /* 0x000fe2000c0008ff */
[----:B----4-:R-:W-:Y:S01]  /*9fd0*/  VIADD R6, R6, 0x2 ;  /* 0x0000000206067836 */ /* 0x010fe20000000000 */
[----:B------:R-:W-:Y:S02]  /*9fe0*/  R2UR UR6, R8 ;  /* 0x00000000080672ca */ /* 0x000fe400000e0000 */
[----:B------:R-:W-:Y:S02]  /*9ff0*/  R2UR UR7, R9 ;  /* 0x00000000090772ca */ /* 0x000fe400000e0000 */
[----:B------:R-:W-:Y:S02]  /*a000*/  R2UR UR4, R6 ;  /* 0x00000000060472ca */ /* 0x000fe400000e0000 */
[----:B------:R-:W-:Y:S01]  /*a010*/  R2UR UR5, R7 ;  /* 0x00000000070572ca */ /* 0x000fe200000e0000 */
[----:B------:R-:W-:Y:S02]  /*a020*/  VIADD R12, R12, 0x4 ;  /* 0x000000040c0c7836 */ /* 0x000fe40000000000 */
[----:B------:R-:W-:-:S02]  /*a030*/  VIADD R6, R4, 0x4 ;  /* 0x0000000404067836 */ /* 0x000fc40000000000 */
[----:B------:R-:W-:Y:S01]  /*a040*/  IMAD.MOV.U32 R7, RZ, RZ, R9 ;  /* 0x000000ffff077224 */ /* 0x000fe200078e0009 */
[----:B------:R-:W-:Y:S02]  /*a050*/  WARPGROUP.DEPBAR.LE gsb0, 0x0 ;  /* 0x00008000000079c5 */ /* 0x000fe40000010000 */
[----:B------:R0:W5:Y:S04]  /*a060*/  LD.E R3, desc[UR48][R16.64+0x218] ;  /* 0x0002183010037980 */ /* 0x000168000c101900 */
[----:B------:R0:W5:Y:S01]  /*a070*/  LD.E R5, desc[UR48][R16.64+0x21c] ;  /* 0x00021c3010057980 */ /* 0x000162000c101900 */
[----:B------:R-:W-:-:S06]  /*a080*/  WARPGROUP.ARRIVE ;  /* 0x00000000000079c5 */ /* 0x000fcc0000000000 */
[----:B------:R-:W-:Y:S01]  /*a090*/  HGMMA.64x96x16.F32 R24, gdesc[UR4], R24, gsb0 ;  /* 0x01600000041879f0 */ /* 0x000fe20008000818 */
[----:B------:R-:W-:Y:S02]  /*a0a0*/  R2UR UR6, R6 ;  /* 0x00000000060672ca */ /* 0x000fe400000e0000 */
[----:B------:R-:W-:Y:S02]  /*a0b0*/  R2UR UR7, R7 ;  /* 0x00000000070772ca */ /* 0x000fe400000e0000 */
[----:B------:R-:W-:Y:S02]  /*a0c0*/  R2UR UR4, R12 ;  /* 0x000000000c0472ca */ /* 0x000fe400000e0000 */
[----:B------:R-:W-:Y:S01]  /*a0d0*/  R2UR UR5, R13 ;  /* 0x000000000d0572ca */ /* 0x000fe200000e0000 */
[----:B------:R-:W-:Y:S02]  /*a0e0*/  VIADD R6, R4, 0x6 ;  /* 0x0000000604067836 */ /* 0x000fe40000000000 */
[----:B--2---:R-:W-:-:S02]  /*a0f0*/  VIADD R14, R14, 0x6 ;  /* 0x000000060e0e7836 */ /* 0x004fc40000000000 */
[----:B------:R-:W-:Y:S01]  /*a100*/  IMAD.MOV.U32 R7, RZ, RZ, R9 ;  /* 0x000000ffff077224 */ /* 0x000fe200078e0009 */
[----:B------:R-:W-:Y:S02]  /*a110*/  WARPGROUP.DEPBAR.LE gsb0, 0x0 ;  /* 0x00008000000079c5 */ /* 0x000fe40000010000 */
[----:B------:R-:W-:-:S06]  /*a120*/  WARPGROUP.ARRIVE ;  /* 0x00000000000079c5 */ /* 0x000fcc0000000000 */
[----:B------:R-:W-:Y:S01]  /*a130*/  HGMMA.64x96x16.F32 R24, gdesc[UR4], R24, gsb0 ;  /* 0x01600000041879f0 */ /* 0x000fe20008000818 */
[----:B------:R-:W-:Y:S02]  /*a140*/  R2UR UR6, R6 ;  /* 0x00000000060672ca */ /* 0x000fe400000e0000 */
[----:B------:R-:W-:Y:S02]  /*a150*/  R2UR UR7, R7 ;  /* 0x00000000070772ca */ /* 0x000fe400000e0000 */
[----:B------:R-:W-:Y:S02]  /*a160*/  R2UR UR4, R14 ;  /* 0x000000000e0472ca */ /* 0x000fe400000e0000 */
[----:B------:R-:W-:Y:S02]  /*a170*/  R2UR UR5, R15 ;  /* 0x000000000f0572ca */ /* 0x000fe400000e0000 */
[----:B------:R-:W-:-:S04]  /*a180*/  LOP3.LUT R11, R11, 0x1, RZ, 0xfc, !PT ;  /* 0x000000010b0b7812 */ /* 0x000fc800078efcff */
[----:B------:R-:W-:Y:S01]  /*a190*/  ISETP.NE.AND P3, PT, R11, 0x3, PT ;  /* 0x000000030b00780c */ /* 0x000fe20003f65270 */
[----:B------:R-:W-:Y:S02]  /*a1a0*/  WARPGROUP.DEPBAR.LE gsb0, 0x0 ;  /* 0x00008000000079c5 */ /* 0x000fe40000010000 */
[----:B------:R-:W-:-:S06]  /*a1b0*/  WARPGROUP.ARRIVE ;  /* 0x00000000000079c5 */ /* 0x000fcc0000000000 */
[----:B------:R-:W-:Y:S01]  /*a1c0*/  HGMMA.64x96x16.F32 R24, gdesc[UR4], R24, gsb0 ;  /* 0x01600000041879f0 */ /* 0x000fe20008000818 */
[----:B------:R-:W-:Y:S02]  /*a1d0*/  BSSY B0, `(.L_x_11316) ;  /* 0x0000004000007945 */ /* 0x000fe40003800000 */
[----:B------:R-:W-:Y:S02]  /*a1e0*/  WARPGROUP.DEPBAR.LE gsb0, 0x0 ;  /* 0x00008000000079c5 */ /* 0x000fe40000010000 */
[----:B0-----:R-:W-:Y:S05]  /*a1f0*/  @!P3 BRA `(.L_x_11317) ;  /* 0x000000000004b947 */ /* 0x001fea0003800000 */
[----:B------:R-:W-:Y:S01]  /*a200*/  BPT.TRAP 0x1 ;  /* 0x000000040000795c */ /* 0x000fe20000300000 */
.L_x_11317:
[----:B------:R-:W-:Y:S05]  /*a210*/  BSYNC B0 ;  /* 0x0000000000007941 */ /* 0x000fea0003800000 */
.L_x_11316:
[----:B------:R-:W2:Y:S01]  /*a220*/  LDL.64 R6, [R1+0x40] ;  /* 0x0000400001067983 */ /* 0x000ea20000100a00 */
[----:B-----5:R-:W-:Y:S02]  /*a230*/  SHF.L.U32 R8, R5, 0x1f, RZ ;  /* 0x0000001f05087819 */ /* 0x020fe400000006ff */
[----:B--2---:R-:W-:-:S05]  /*a240*/  MOV R6, R6 ;  /* 0x0000000600067202 */ /* 0x004fca0000000f00 */
[----:B------:R-:W-:-:S04]  /*a250*/  IMAD R3, R3, 0x8, R6 ;  /* 0x0000000803037824 */ /* 0x000fc800078e0206 */
[----:B------:R0:W1:Y:S01]  /*a260*/  SYNCS.PHASECHK.TRANS64.TRYWAIT P2, [R3+URZ], R8 ;  /* 0x00000008030075a7 */ /* 0x000062000804017f */
[----:B------:R0:W5:Y:S04]  /*a270*/  LD.E R4, desc[UR48][R16.64+0x218] ;  /* 0x0002183010047980 */ /* 0x000168000c101900 */
[----:B------:R0:W5:Y:S01]  /*a280*/  LD.E R5, desc[UR48][R16.64+0x21c] ;  /* 0x00021c3010057980 */ /* 0x000162000c101900 */
[----:B------:R-:W-:Y:S04]  /*a290*/  BSSY B0, `(.L_x_11318) ;  /* 0x0000003000007945 */ /* 0x000fe80003800000 */
[----:B------:R-:W-:Y:S05]  /*a2a0*/  @!P3 BRA `(.L_x_11319) ;  /* 0x000000000004b947 */ /* 0x000fea0003800000 */
[----:B------:R-:W-:Y:S01]  /*a2b0*/  BPT.TRAP 0x1 ;  /* 0x000000040000795c */ /* 0x000fe20000300000 */
.L_x_11319:
[----:B------:R-:W-:Y:S05]  /*a2c0*/  BSYNC B0 ;  /* 0x0000000000007941 */ /* 0x000fea0003800000 */
.L_x_11318:
[----:B------:R-:W-:Y:S04]  /*a2d0*/  BSSY B0, `(.L_x_11320) ;  /* 0x0000006000007945 */ /* 0x000fe80003800000 */
[----:B-1----:R-:W-:Y:S05]  /*a2e0*/  @P2 BRA `(.L_x_11321) ;  /* 0x0000000000102947 */ /* 0x002fea0003800000 */
[----:B-----5:R-:W-:Y:S01]  /*a2f0*/  IMAD R4, R4, 0x8, R6 ;  /* 0x0000000804047824 */ /* 0x020fe200078e0206 */
[----:B------:R-:W-:-:S04]  /*a300*/  SHF.L.U32 R5, R5, 0x1f, RZ ;  /* 0x0000001f05057819 */ /* 0x000fc800000006ff */
[----:B------:R-:W1:Y:S02]  /*a310*/  SYNCS.PHASECHK.TRANS64.TRYWAIT P2, [R4+URZ], R5 ;  /* 0x00000005040075a7 */ /* 0x000e64000804017f */
[----:B-1----:R-:W-:Y:S05]  /*a320*/  @!P2 BRA `(.L_x_11322) ;  /* 0x000001dc00eca947 */ /* 0x002fea0003800000 */
.L_x_11321:
[----:B------:R-:W-:Y:S05]  /*a330*/  BSYNC B0 ;  /* 0x0000000000007941 */ /* 0x000fea0003800000 */
.L_x_11320:
[----:B------:R-:W2:Y:S04]  /*a340*/  LD.E R11, desc[UR48][R16.64+0x218] ;  /* 0x00021830100b7980 */ /* 0x000ea8000c101900 */
[----:B------:R-:W2:Y:S04]  /*a350*/  LDL.64 R6, [R1+0x118] ;  /* 0x0001180001067983 */ /* 0x000ea80000100a00 */
[----:B0-----:R-:W3:Y:S04]  /*a360*/  LDL R3, [R1+0x90] ;  /* 0x0000900001037983 */ /* 0x001ee80000100800 */
[----:B-1---5:R-:W4:Y:S04]  /*a370*/  LDL.64 R4, [R1+0x110] ;  /* 0x0001100001047983 */ /* 0x022f280000100a00 */
[----:B------:R-:W4:Y:S04]  /*a380*/  LDL.64 R8, [R1+0x110] ;  /* 0x0001100001087983 */ /* 0x000f280000100a00 */
[----:B------:R-:W4:Y:S04]  /*a390*/  LDL.64 R12, [R1+0x110] ;  /* 0x00011000010c7983 */ /* 0x000f280000100a00 */
[----:B------:R-:W4:Y:S01]  /*a3a0*/  LDL.64 R14, [R1+0x110] ;  /* 0x00011000010e7983 */ /* 0x000f220000100a00 */
[----:B------:R-:W-:Y:S05]  /*a3b0*/  WARPSYNC.ALL ;  /* 0x0000000000007948 */ /* 0x000fea0003800000 */
[----:B------:R-:W-:Y:S01]  /*a3c0*/  WARPGROUP.ARRIVE ;  /* 0x00000000000079c5 */ /* 0x000fe20000000000 */
[----:B------:R-:W4:Y:S01]  /*a3d0*/  LDL.64 R18, [R1+0x110] ;  /* 0x0001100001127983 */ /* 0x000f220000100a00 */
[----:B--2---:R-:W-:Y:S01]  /*a3e0*/  IMAD R6, R11, 0xc00, R6 ;  /* 0x00000c000b067824 */ /* 0x004fe200078e0206 */
[----:B------:R-:W-:-:S02]  /*a3f0*/  R2UR UR7, R7 ;  /* 0x00000000070772ca */ /* 0x000fc400000e0000 */
[----:B---3--:R-:W-:Y:S02]  /*a400*/  ISETP.NE.U32.AND P2, PT, R3, RZ, PT ;  /* 0x000000ff0300720c */ /* 0x008fe40003f45070 */
[----:B------:R-:W-:Y:S02]  /*a410*/  R2UR UR6, R6 ;  /* 0x00000000060672ca */ /* 0x000fe400000e0000 */
[----:B----4-:R-:W-:Y:S02]  /*a420*/  R2UR UR4, R4 ;  /* 0x00000000040472ca */ /* 0x010fe400000e0000 */
[----:B------:R-:W-:-:S07]  /*a430*/  R2UR UR5, R5 ;  /* 0x00000000050572ca */ /* 0x000fce00000e0000 */
[----:B------:R-:W-:-:S06]  /*a440*/  VOTEU.ANY UP0, P2 ;  /* 0x00000000003f7886 */ /* 0x000fcc0001000100 */
[----:B------:R-:W-:Y:S01]  /*a450*/  HGMMA.64x96x16.F32 R24, gdesc[UR4], R24, UP0, gsb0 ;  /* 0x01600000041879f0 */ /* 0x000fe2000b800818 */
[----:B------:R-:W-:Y:S02]  /*a460*/  VIADD R8, R8, 0x2 ;  /* 0x0000000208087836 */ /* 0x000fe40000000000 */
        /* <DEDUP_REMOVED lines=126> */
[----:B------:R-:W-:Y:S01]  /*ac50*/  R2UR UR5, R19 ;  /* 0x00000000130572ca */ /* 0x000fe200000e0000 */
[----:B--2---:R-:W-:Y:S01]  /*ac60*/  VIADD R8, R8, 0xc02 ;  /* 0x00000c0208087836 */ /* 0x004fe20000000000 */
[----:B------:R-:W-:Y:S02]  /*ac70*/  WARPGROUP.DEPBAR.LE gsb0, 0x0 ;  /* 0x00008000000079c5 */ /* 0x000fe40000010000 */
[----:B------:R-:W-:-:S09]  /*ac80*/  WARPGROUP.ARRIVE ;  /* 0x00000000000079c5 */ /* 0x000fd20000000000 */
[----:B------:R-:W-:Y:S01]  /*ac90*/  HGMMA.64x96x16.F32 R24, gdesc[UR4], R24, gsb0 ;  /* 0x01600000041879f0 */ /* 0x000fe20008000818 */
[----:B------:R-:W-:Y:S02]  /*aca0*/  VIADD R4, R6, 0x902 ;  /* 0x0000090206047836 */ /* 0x000fe40000000000 */
[----:B------:R-:W-:Y:S01]  /*acb0*/  IMAD.MOV.U32 R5, RZ, RZ, R7 ;  /* 0x000000ffff057224 */ /* 0x000fe200078e0007 */
[----:B------:R-:W-:Y:S02]  /*acc0*/  R2UR UR4, R8 ;  /* 0x00000000080472ca */ /* 0x000fe400000e0000 */
[----:B------:R-:W-:Y:S02]  /*acd0*/  R2UR UR6, R4 ;  /* 0x00000000040672ca */ /* 0x000fe400000e0000 */
[----:B------:R-:W-:Y:S02]  /*ace0*/  R2UR UR7, R5 ;  /* 0x00000000050772ca */ /* 0x000fe400000e0000 */
[----:B------:R-:W-:Y:S01]  /*acf0*/  R2UR UR5, R9 ;  /* 0x00000000090572ca */ /* 0x000fe200000e0000 */
[----:B---3--:R-:W-:-:S02]  /*ad00*/  VIADD R12, R12, 0xc04 ;  /* 0x00000c040c0c7836 */ /* 0x008fc40000000000 */
[----:B------:R-:W-:Y:S01]  /*ad10*/  VIADD R4, R6, 0x904 ;  /* 0x0000090406047836 */ /* 0x000fe20000000000 */
[----:B------:R-:W-:Y:S02]  /*ad20*/  WARPGROUP.DEPBAR.LE gsb0, 0x0 ;  /* 0x00008000000079c5 */ /* 0x000fe40000010000 */
[----:B------:R-:W-:-:S07]  /*ad30*/  WARPGROUP.ARRIVE ;  /* 0x00000000000079c5 */ /* 0x000fce0000000000 */
[----:B------:R-:W-:Y:S01]  /*ad40*/  HGMMA.64x96x16.F32 R24, gdesc[UR4], R24, gsb0 ;  /* 0x01600000041879f0 */ /* 0x000fe20008000818 */
[----:B------:R-:W-:Y:S01]  /*ad50*/  IMAD.MOV.U32 R5, RZ, RZ, R7 ;  /* 0x000000ffff057224 */ /* 0x000fe200078e0007 */
[----:B------:R-:W-:Y:S02]  /*ad60*/  R2UR UR6, R4 ;  /* 0x00000000040672ca */ /* 0x000fe400000e0000 */
[----:B------:R-:W-:Y:S02]  /*ad70*/  R2UR UR4, R12 ;  /* 0x000000000c0472ca */ /* 0x000fe400000e0000 */
[----:B------:R-:W-:Y:S02]  /*ad80*/  R2UR UR7, R5 ;  /* 0x00000000050772ca */ /* 0x000fe400000e0000 */
[----:B------:R-:W-:Y:S01]  /*ad90*/  R2UR UR5, R13 ;  /* 0x000000000d0572ca */ /* 0x000fe200000e0000 */
[----:B----4-:R-:W-:Y:S02]  /*ada0*/  VIADD R14, R14, 0xc06 ;  /* 0x00000c060e0e7836 */ /* 0x010fe40000000000 */
[----:B------:R-:W-:-:S02]  /*adb0*/  VIADD R4, R6, 0x906 ;  /* 0x0000090606047836 */ /* 0x000fc40000000000 */
[----:B------:R-:W-:Y:S01]  /*adc0*/  IMAD.MOV.U32 R5, RZ, RZ, R7 ;  /* 0x000000ffff057224 */ /* 0x000fe200078e0007 */
[----:B------:R-:W-:Y:S02]  /*add0*/  WARPGROUP.DEPBAR.LE gsb0, 0x0 ;  /* 0x00008000000079c5 */ /* 0x000fe40000010000 */
[----:B------:R-:W-:-:S06]  /*ade0*/  WARPGROUP.ARRIVE ;  /* 0x00000000000079c5 */ /* 0x000fcc0000000000 */
[----:B------:R-:W-:Y:S01]  /*adf0*/  HGMMA.64x96x16.F32 R24, gdesc[UR4], R24, gsb0 ;  /* 0x01600000041879f0 */ /* 0x000fe20008000818 */
        /* <DEDUP_REMOVED lines=25> */
[----:B------:R-:W2:Y:S04]  /*af90*/  @!P0 LD.E.64 R20, desc[UR48][R20.64+0x30] ;  /* 0x0000303014148980 */ /* 0x000ea8000c101b00 */
[----:B------:R-:W3:Y:S01]  /*afa0*/  @!P0 LD.E R3, desc[UR48][R16.64+0x218] ;  /* 0x0002183010038980 */ /* 0x000ee2000c101900 */
[----:B--2---:R-:W-:-:S05]  /*afb0*/  @!P0 MOV R4, R20 ;  /* 0x0000001400048202 */ /* 0x004fca0000000f00 */
[----:B---3--:R-:W-:-:S05]  /*afc0*/  @!P0 IMAD R3, R3, 0x8, R4 ;  /* 0x0000000803038824 */ /* 0x008fca00078e0204 */
[----:B------:R-:W-:-:S04]  /*afd0*/  @!P0 PRMT R3, RZ, 0x654, R3 ;  /* 0x00000654ff038816 */ /* 0x000fc80000000003 */
[----:B------:R1:W-:Y:S01]  /*afe0*/  @!P0 SYNCS.ARRIVE.TRANS64.RED.A1T0 RZ, [R3+URZ], RZ ;  /* 0x000000ff03ff89a7 */ /* 0x0003e2000810043f */
[----:B------:R-:W2:Y:S04]  /*aff0*/  LDL.64 R12, [R1+0x170] ;  /* 0x00017000010c7983 */ /* 0x000ea80000100a00 */
[----:B------:R-:W3:Y:S04]  /*b000*/  LD.E.64 R4, desc[UR48][R16.64+0x440] ;  /* 0x0004403010047980 */ /* 0x000ee8000c101b00 */
        /* <DEDUP_REMOVED lines=53> */
[----:B--2---:R-:W2:Y:S02]  /*b360*/  LD.E R9, desc[UR48][R12.64] ;  /* 0x000000300c097980 */ /* 0x004ea4000c101900 */
[-C--:B--2---:R-:W-:Y:S01]  /*b370*/  FMUL.FTZ R7, R24, R9.reuse ;  /* 0x0000000918077220 */ /* 0x084fe20000410000 */
[-C--:B------:R-:W-:Y:S01]  /*b380*/  FMUL.FTZ R8, R25, R9.reuse ;  /* 0x0000000919087220 */ /* 0x080fe20000410000 */
[-C--:B------:R-:W-:Y:S01]  /*b390*/  FMUL.FTZ R11, R28, R9.reuse ;  /* 0x000000091c0b7220 */ /* 0x080fe20000410000 */
[-C--:B------:R-:W-:Y:S01]  /*b3a0*/  FMUL.FTZ R13, R29, R9.reuse ;  /* 0x000000091d0d7220 */ /* 0x080fe20000410000 */
[-C--:B------:R-:W-:Y:S01]  /*b3b0*/  FMUL.FTZ R19, R32, R9.reuse ;  /* 0x0000000920137220 */ /* 0x080fe20000410000 */
[-C--:B------:R-:W-:Y:S01]  /*b3c0*/  FMUL.FTZ R99, R33, R9.reuse ;  /* 0x0000000921637220 */ /* 0x080fe20000410000 */
[----:B------:R-:W3:Y:S01]  /*b3d0*/  MUFU.TANH R7, R7 ;  /* 0x0000000700077308 */ /* 0x000ee20000002400 */
[-C--:B------:R-:W-:Y:S01]  /*b3e0*/  FMUL.FTZ R101, R36, R9.reuse ;  /* 0x0000000924657220 */ /* 0x080fe20000410000 */
[-C--:B------:R-:W-:Y:S01]  /*b3f0*/  FMUL.FTZ R105, R37, R9.reuse ;  /* 0x0000000925697220 */ /* 0x080fe20000410000 */
[-C--:B------:R-:W-:Y:S01]  /*b400*/  FMUL.FTZ R109, R40, R9.reuse ;  /* 0x00000009286d7220 */ /* 0x080fe20000410000 */
[-C--:B------:R-:W-:Y:S01]  /*b410*/  FMUL.FTZ R111, R41, R9.reuse ;  /* 0x00000009296f7220 */ /* 0x080fe20000410000 */
[-C--:B------:R-:W-:Y:S01]  /*b420*/  FMUL.FTZ R115, R44, R9.reuse ;  /* 0x000000092c737220 */ /* 0x080fe20000410000 */
[-C--:B------:R-:W-:Y:S01]  /*b430*/  FMUL.FTZ R121, R45, R9.reuse ;  /* 0x000000092d797220 */ /* 0x080fe20000410000 */
[-C--:B------:R-:W-:Y:S01]  /*b440*/  FMUL.FTZ R123, R48, R9.reuse ;  /* 0x00000009307b7220 */ /* 0x080fe20000410000 */
[----:B------:R-:W2:Y:S01]  /*b450*/  MUFU.TANH R8, R8 ;  /* 0x0000000800087308 */ /* 0x000ea20000002400 */
[-C--:B------:R-:W-:Y:S01]  /*b460*/  FMUL.FTZ R125, R49, R9.reuse ;  /* 0x00000009317d7220 */ /* 0x080fe20000410000 */
[-C--:B------:R-:W-:Y:S01]  /*b470*/  FMUL.FTZ R113, R52, R9.reuse ;  /* 0x0000000934717220 */ /* 0x080fe20000410000 */
[-C--:B------:R-:W-:Y:S01]  /*b480*/  FMUL.FTZ R119, R53, R9.reuse ;  /* 0x0000000935777220 */ /* 0x080fe20000410000 */
[-C--:B------:R-:W-:Y:S01]  /*b490*/  FMUL.FTZ R117, R56, R9.reuse ;  /* 0x0000000938757220 */ /* 0x080fe20000410000 */
[-C--:B------:R-:W-:Y:S01]  /*b4a0*/  FMUL.FTZ R107, R57, R9.reuse ;  /* 0x00000009396b7220 */ /* 0x080fe20000410000 */
[-C--:B------:R-:W-:Y:S01]  /*b4b0*/  FMUL.FTZ R97, R60, R9.reuse ;  /* 0x000000093c617220 */ /* 0x080fe20000410000 */
[-C--:B------:R-:W-:Y:S01]  /*b4c0*/  FMUL.FTZ R103, R61, R9.reuse ;  /* 0x000000093d677220 */ /* 0x080fe20000410000 */
[----:B------:R-:W0:Y:S01]  /*b4d0*/  MUFU.TANH R11, R11 ;  /* 0x0000000b000b7308 */ /* 0x000e220000002400 */
[----:B---3--:R-:W-:Y:S01]  /*b4e0*/  FMNMX.FTZ R15, R7, R4, !PT ;  /* 0x00000004070f7209 */ /* 0x008fe20007810000 */
[-C--:B------:R-:W-:Y:S01]  /*b4f0*/  FMUL.FTZ R6, R26, R9.reuse ;  /* 0x000000091a067220 */ /* 0x080fe20000410000 */
[-C--:B-1----:R-:W-:Y:S01]  /*b500*/  FMUL.FTZ R3, R27, R9.reuse ;  /* 0x000000091b037220 */ /* 0x082fe20000410000 */
[-C--:B------:R-:W-:Y:S01]  /*b510*/  FMUL.FTZ R29, R30, R9.reuse ;  /* 0x000000091e1d7220 */ /* 0x080fe20000410000 */
[-C--:B------:R-:W-:Y:S01]  /*b520*/  FMUL.FTZ R21, R46, R9.reuse ;  /* 0x000000092e157220 */ /* 0x080fe20000410000 */
[-C--:B------:R-:W-:Y:S01]  /*b530*/  FMUL.FTZ R73, R47, R9.reuse ;  /* 0x000000092f497220 */ /* 0x080fe20000410000 */
[----:B------:R-:W-:Y:S01]  /*b540*/  FMUL.FTZ R75, R50, R9 ;  /* 0x00000009324b7220 */ /* 0x000fe20000410000 */
[----:B------:R-:W1:Y:S01]  /*b550*/  MUFU.TANH R13, R13 ;  /* 0x0000000d000d7308 */ /* 0x000e620000002400 */
[----:B--2---:R-:W-:Y:S01]  /*b560*/  FMNMX.FTZ R12, R8, R15, !PT ;  /* 0x0000000f080c7209 */ /* 0x004fe20007810000 */
[-C--:B------:R-:W-:Y:S01]  /*b570*/  FMUL.FTZ R77, R51, R9.reuse ;  /* 0x00000009334d7220 */ /* 0x080fe20000410000 */
[-C--:B------:R-:W-:Y:S01]  /*b580*/  FMUL.FTZ R79, R54, R9.reuse ;  /* 0x00000009364f7220 */ /* 0x080fe20000410000 */
[-C--:B------:R-:W-:Y:S01]  /*b590*/  FMUL.FTZ R81, R55, R9.reuse ;  /* 0x0000000937517220 */ /* 0x080fe20000410000 */
[-C--:B------:R-:W-:Y:S01]  /*b5a0*/  FMUL.FTZ R83, R58, R9.reuse ;  /* 0x000000093a537220 */ /* 0x080fe20000410000 */
[-C--:B------:R-:W-:Y:S01]  /*b5b0*/  FMUL.FTZ R85, R59, R9.reuse ;  /* 0x000000093b557220 */ /* 0x080fe20000410000 */
[-C--:B------:R-:W-:Y:S01]  /*b5c0*/  FMUL.FTZ R87, R62, R9.reuse ;  /* 0x000000093e577220 */ /* 0x080fe20000410000 */
[----:B------:R-:W2:Y:S01]  /*b5d0*/  MUFU.TANH R19, R19 ;  /* 0x0000001300137308 */ /* 0x000ea20000002400 */
[----:B0-----:R-:W-:Y:S01]  /*b5e0*/  FMNMX.FTZ R12, R11, R12, !PT ;  /* 0x0000000c0b0c7209 */ /* 0x001fe20007810000 */
[-C--:B------:R-:W-:Y:S01]  /*b5f0*/  FMUL.FTZ R33, R35, R9.reuse ;  /* 0x0000000923217220 */ /* 0x080fe20000410000 */
[-C--:B------:R-:W-:Y:S01]  /*b600*/  FMUL.FTZ R89, R63, R9.reuse ;  /* 0x000000093f597220 */ /* 0x080fe20000410000 */
[-C--:B------:R-:W-:Y:S01]  /*b610*/  FMUL.FTZ R91, R66, R9.reuse ;  /* 0x00000009425b7220 */ /* 0x080fe20000410000 */
[-C--:B------:R-:W-:Y:S01]  /*b620*/  FMUL.FTZ R93, R67, R9.reuse ;  /* 0x00000009435d7220 */ /* 0x080fe20000410000 */
[-C--:B------:R-:W-:Y:S01]  /*b630*/  FMUL.FTZ R95, R70, R9.reuse ;  /* 0x00000009465f7220 */ /* 0x080fe20000410000 */
[-C--:B------:R-:W-:Y:S01]  /*b640*/  FMUL.FTZ R71, R71, R9.reuse ;  /* 0x0000000947477220 */ /* 0x080fe20000410000 */
[----:B------:R-:W0:Y:S01]  /*b650*/  MUFU.TANH R99, R99 ;  /* 0x0000006300637308 */ /* 0x000e220000002400 */
[----:B-1----:R-:W-:Y:S01]  /*b660*/  FMNMX.FTZ R12, R13, R12, !PT ;  /* 0x0000000c0d0c7209 */ /* 0x002fe20007810000 */
[----:B------:R-:W3:Y:S04]  /*b670*/  LD.E R24, desc[UR48][R16.64+0x42c] ;  /* 0x00042c3010187980 */ /* 0x000ee8000c101900 */
[----:B------:R-:W3:Y:S02]  /*b680*/  LD.E R28, desc[UR48][R16.64+0x234] ;  /* 0x00023430101c7980 */ /* 0x000ee4000c101900 */
[----:B------:R-:W1:Y:S01]  /*b690*/  MUFU.TANH R101, R101 ;  /* 0x0000006500657308 */ /* 0x000e620000002400 */
[----:B--2---:R-:W-:Y:S01]  /*b6a0*/  FMNMX.FTZ R12, R19, R12, !PT ;  /* 0x0000000c130c7209 */ /* 0x004fe20007810000 */
[----:B------:R-:W-:Y:S01]  /*b6b0*/  FMUL.FTZ R37, R34, R9 ;  /* 0x0000000922257220 */ /* 0x000fe20000410000 */
[----:B------:R-:W2:Y:S04]  /*b6c0*/  LD.E R36, desc[UR48][R16.64+0x254] ;  /* 0x0002543010247980 */ /* 0x000ea8000c101900 */
[----:B------:R-:W2:Y:S01]  /*b6d0*/  LD.E R32, desc[UR48][R16.64+0x244] ;  /* 0x0002443010207980 */ /* 0x000ea2000c101900 */
[----:B------:R-:W4:Y:S01]  /*b6e0*/  MUFU.TANH R105, R105 ;  /* 0x0000006900697308 */ /* 0x000f220000002400 */
[----:B0-----:R-:W-:-:S02]  /*b6f0*/  FMNMX.FTZ R12, R99, R12, !PT ;  /* 0x0000000c630c7209 */ /* 0x001fc40007810000 */
[----:B------:R-:W2:Y:S05]  /*b700*/  LD.E R40, desc[UR48][R16.64+0x260] ;  /* 0x0002603010287980 */ /* 0x000eaa000c101900 */
[----:B------:R-:W0:Y:S01]  /*b710*/  MUFU.TANH R109, R109 ;  /* 0x0000006d006d7308 */ /* 0x000e220000002400 */
[----:B-1----:R-:W-:Y:S01]  /*b720*/  FMNMX.FTZ R12, R101, R12, !PT ;  /* 0x0000000c650c7209 */ /* 0x002fe20007810000 */
[----:B------:R-:W-:Y:S01]  /*b730*/  FMUL.FTZ R41, R68, R9 ;  /* 0x0000000944297220 */ /* 0x000fe20000410000 */
[----:B------:R-:W2:Y:S05]  /*b740*/  LD.E R44, desc[UR48][R16.64+0x280] ;  /* 0x00028030102c7980 */ /* 0x000eaa000c101900 */
[----:B------:R-:W1:Y:S01]  /*b750*/  MUFU.TANH R111, R111 ;  /* 0x0000006f006f7308 */ /* 0x000e620000002400 */
[----:B----4-:R-:W-:-:S07]  /*b760*/  FMNMX.FTZ R12, R105, R12, !PT ;  /* 0x0000000c690c7209 */ /* 0x010fce0007810000 */
[----:B------:R-:W4:Y:S01]  /*b770*/  MUFU.TANH R115, R115 ;  /* 0x0000007300737308 */ /* 0x000f220000002400 */
[----:B0-----:R-:W-:Y:S01]  /*b780*/  FMNMX.FTZ R12, R109, R12, !PT ;  /* 0x0000000c6d0c7209 */ /* 0x001fe20007810000 */
[----:B------:R-:W-:Y:S01]  /*b790*/  FMUL.FTZ R45, R69, R9 ;  /* 0x00000009452d7220 */ /* 0x000fe20000410000 */
[----:B------:R-:W2:Y:S05]  /*b7a0*/  LD.E R48, desc[UR48][R16.64+0x284] ;  /* 0x0002843010307980 */ /* 0x000eaa000c101900 */
[----:B------:R-:W0:Y:S01]  /*b7b0*/  MUFU.TANH R121, R121 ;  /* 0x0000007900797308 */ /* 0x000e220000002400 */
[----:B-1----:R-:W-:-:S07]  /*b7c0*/  FMNMX.FTZ R12, R111, R12, !PT ;  /* 0x0000000c6f0c7209 */ /* 0x002fce0007810000 */
[----:B------:R-:W1:Y:S01]  /*b7d0*/  MUFU.TANH R123, R123 ;  /* 0x0000007b007b7308 */ /* 0x000e620000002400 */
[----:B----4-:R-:W-:Y:S01]  /*b7e0*/  FMNMX.FTZ R12, R115, R12, !PT ;  /* 0x0000000c730c7209 */ /* 0x010fe20007810000 */
[----:B------:R-:W-:Y:S01]  /*b7f0*/  FMUL.FTZ R49, R42, R9 ;  /* 0x000000092a317220 */ /* 0x000fe20000410000 */
[----:B------:R-:W4:Y:S05]  /*b800*/  LD.E R52, desc[UR48][R16.64+0x2a0] ;  /* 0x0002a03010347980 */ /* 0x000f2a000c101900 */
[----:B------:R-:W1:Y:S01]  /*b810*/  MUFU.TANH R125, R125 ;  /* 0x0000007d007d7308 */ /* 0x000e620000002400 */
[----:B0-----:R-:W-:-:S07]  /*b820*/  FMNMX.FTZ R12, R121, R12, !PT ;  /* 0x0000000c790c7209 */ /* 0x001fce0007810000 */
[----:B------:R-:W0:Y:S01]  /*b830*/  MUFU.TANH R113, R113 ;  /* 0x0000007100717308 */ /* 0x000e220000002400 */
[----:B-1----:R-:W-:Y:S01]  /*b840*/  FMNMX.FTZ R12, R123, R12, !PT ;  /* 0x0000000c7b0c7209 */ /* 0x002fe20007810000 */
[----:B------:R-:W-:Y:S01]  /*b850*/  FMUL.FTZ R53, R65, R9 ;  /* 0x0000000941357220 */ /* 0x000fe20000410000 */
[----:B------:R-:W4:Y:S05]  /*b860*/  LD.E R56, desc[UR48][R16.64+0x2a4] ;  /* 0x0002a43010387980 */ /* 0x000f2a000c101900 */
[----:B------:R-:W1:Y:S01]  /*b870*/  MUFU.TANH R119, R119 ;  /* 0x0000007700777308 */ /* 0x000e620000002400 */
[----:B------:R-:W-:-:S07]  /*b880*/  FMNMX.FTZ R12, R125, R12, !PT ;  /* 0x0000000c7d0c7209 */ /* 0x000fce0007810000 */
[----:B------:R-:W1:Y:S01]  /*b890*/  MUFU.TANH R117, R117 ;  /* 0x0000007500757308 */ /* 0x000e620000002400 */
[----:B0-----:R-:W-:Y:S01]  /*b8a0*/  FMNMX.FTZ R12, R113, R12, !PT ;  /* 0x0000000c710c7209 */ /* 0x001fe20007810000 */
[----:B------:R-:W-:Y:S01]  /*b8b0*/  FMUL.FTZ R57, R64, R9 ;  /* 0x0000000940397220 */ /* 0x000fe20000410000 */
[----:B------:R-:W4:Y:S05]  /*b8c0*/  LD.E R60, desc[UR48][R16.64+0x2b0] ;  /* 0x0002b030103c7980 */ /* 0x000f2a000c101900 */
[----:B------:R-:W0:Y:S01]  /*b8d0*/  MUFU.TANH R107, R107 ;  /* 0x0000006b006b7308 */ /* 0x000e220000002400 */
[----:B-1----:R-:W-:-:S07]  /*b8e0*/  FMNMX.FTZ R12, R119, R12, !PT ;  /* 0x0000000c770c7209 */ /* 0x002fce0007810000 */
[----:B------:R-:W1:Y:S01]  /*b8f0*/  MUFU.TANH R97, R97 ;  /* 0x0000006100617308 */ /* 0x000e620000002400 */
[----:B------:R-:W-:-:S07]  /*b900*/  FMNMX.FTZ R12, R117, R12, !PT ;  /* 0x0000000c750c7209 */ /* 0x000fce0007810000 */
[----:B------:R-:W1:Y:S01]  /*b910*/  MUFU.TANH R103, R103 ;  /* 0x0000006700677308 */ /* 0x000e620000002400 */
[----:B0-----:R-:W-:Y:S01]  /*b920*/  FMNMX.FTZ R12, R107, R12, !PT ;  /* 0x0000000c6b0c7209 */ /* 0x001fe20007810000 */
[-C--:B------:R-:W-:Y:S01]  /*b930*/  FMUL.FTZ R27, R31, R9.reuse ;  /* 0x000000091f1b7220 */ /* 0x080fe20000410000 */
[-C--:B------:R-:W-:Y:S01]  /*b940*/  FMUL.FTZ R61, R43, R9.reuse ;  /* 0x000000092b3d7220 */ /* 0x080fe20000410000 */
[----:B------:R-:W3:Y:S04]  /*b950*/  LD.E R26, desc[UR48][R16.64+0x424] ;  /* 0x00042430101a7980 */ /* 0x000ee8000c101900 */
[----:B------:R-:W0:Y:S01]  /*b960*/  MUFU.TANH R57, R57 ;  /* 0x0000003900397308 */ /* 0x000e220000002400 */
[----:B-1----:R-:W-:Y:S01]  /*b970*/  FMNMX.FTZ R12, R97, R12, !PT ;  /* 0x0000000c610c7209 */ /* 0x002fe20007810000 */
[----:B------:R-:W2:Y:S06]  /*b980*/  LD.E R30, desc[UR48][R16.64+0x240] ;  /* 0x00024030101e7980 */ /* 0x000eac000c101900 */
[----:B------:R-:W-:Y:S08]  /*b990*/  MUFU.TANH R6, R6 ;  /* 0x0000000600067308 */ /* 0x000ff00000002400 */
[----:B------:R-:W-:Y:S08]  /*b9a0*/  MUFU.TANH R3, R3 ;  /* 0x0000000300037308 */ /* 0x000ff00000002400 */
[----:B------:R-:W-:Y:S01]  /*b9b0*/  MUFU.TANH R29, R29 ;  /* 0x0000001d001d7308 */ /* 0x000fe20000002400 */
[-C--:B------:R-:W-:Y:S01]  /*b9c0*/  FMUL.FTZ R35, R39, R9.reuse ;  /* 0x0000000927237220 */ /* 0x080fe20000410000 */
[----:B------:R-:W4:Y:S04]  /*b9d0*/  LD.E R34, desc[UR48][R16.64+0x250] ;  /* 0x0002503010227980 */ /* 0x000f28000c101900 */
[----:B------:R-:W4:Y:S02]  /*b9e0*/  LD.E R46, desc[UR48][R16.64+0x264] ;  /* 0x00026430102e7980 */ /* 0x000f24000c101900 */
[----:B------:R-:W1:Y:S01]  /*b9f0*/  MUFU.TANH R53, R53 ;  /* 0x0000003500357308 */ /* 0x000e620000002400 */
[----:B------:R-:W-:Y:S01]  /*ba00*/  FMNMX.FTZ R12, R103, R12, !PT ;  /* 0x0000000c670c7209 */ /* 0x000fe20007810000 */
[----:B------:R-:W4:Y:S04]  /*ba10*/  LD.E R54, desc[UR48][R16.64+0x290] ;  /* 0x0002903010367980 */ /* 0x000f28000c101900 */
[----:B------:R-:W4:Y:S02]  /*ba20*/  LD.E R50, desc[UR48][R16.64+0x294] ;  /* 0x0002943010327980 */ /* 0x000f24000c101900 */
[----:B------:R-:W1:Y:S01]  /*ba30*/  MUFU.TANH R41, R41 ;  /* 0x0000002900297308 */ /* 0x000e620000002400 */
[----:B0-----:R-:W-:Y:S01]  /*ba40*/  FMNMX.FTZ R12, R57, R12, !PT ;  /* 0x0000000c390c7209 */ /* 0x001fe20007810000 */
[----:B------:R-:W4:Y:S04]  /*ba50*/  LD.E R58, desc[UR48][R16.64+0x2c0] ;  /* 0x0002c030103a7980 */ /* 0x000f28000c101900 */
[----:B------:R-:W4:Y:S02]  /*ba60*/  LD.E R62, desc[UR48][R16.64+0x2c4] ;  /* 0x0002c430103e7980 */ /* 0x000f24000c101900 */
[----:B------:R-:W0:Y:S01]  /*ba70*/  MUFU.TANH R45, R45 ;  /* 0x0000002d002d7308 */ /* 0x000e220000002400 */
[----:B-1----:R-:W-:Y:S01]  /*ba80*/  FMNMX.FTZ R12, R53, R12, !PT ;  /* 0x0000000c350c7209 */ /* 0x002fe20007810000 */
[----:B------:R-:W-:Y:S01]  /*ba90*/  FMUL.FTZ R31, R38, R9 ;  /* 0x00000009261f7220 */ /* 0x000fe20000410000 */
[----:B------:R-:W4:Y:S04]  /*baa0*/  LD.E R42, desc[UR48][R16.64+0x270] ;  /* 0x00027030102a7980 */ /* 0x000f28000c101900 */
[----:B------:R-:W4:Y:S01]  /*bab0*/  LD.E R38, desc[UR48][R16.64+0x274] ;  /* 0x0002743010267980 */ /* 0x000f22000c101900 */
[----:B------:R-:W-:Y:S01]  /*bac0*/  FMNMX.FTZ R12, R41, R12, !PT ;  /* 0x0000000c290c7209 */ /* 0x000fe20007810000 */
[----:B------:R-:W1:Y:S02]  /*bad0*/  MUFU.TANH R27, R27 ;  /* 0x0000001b001b7308 */ /* 0x000e640000002400 */
[----:B------:R-:W4:Y:S04]  /*bae0*/  LD.E R64, desc[UR48][R16.64+0x2b4] ;  /* 0x0002b43010407980 */ /* 0x000f28000c101900 */
[----:B------:R-:W4:Y:S01]  /*baf0*/  LD.E R66, desc[UR48][R16.64+0x2d0] ;  /* 0x0002d03010427980 */ /* 0x000f22000c101900 */
[----:B0-----:R-:W-:Y:S01]  /*bb00*/  FMNMX.FTZ R15, R45, R12, !PT ;  /* 0x0000000c2d0f7209 */ /* 0x001fe20007810000 */
[----:B------:R-:W0:Y:S02]  /*bb10*/  MUFU.TANH R37, R37 ;  /* 0x0000002500257308 */ /* 0x000e240000002400 */
[----:B------:R-:W4:Y:S04]  /*bb20*/  LD.E R68, desc[UR48][R16.64+0x2e0] ;  /* 0x0002e03010447980 */ /* 0x000f28000c101900 */
[----:B------:R-:W1:Y:S02]  /*bb30*/  SHFL.BFLY PT, R12, R15, 0x2, 0x1f ;  /* 0x0c401f000f0c7f89 */ /* 0x000e6400000e0000 */
[----:B------:R-:W0:Y:S02]  /*bb40*/  MUFU.TANH R33, R33 ;  /* 0x0000002100217308 */ /* 0x000e240000002400 */
[----:B------:R-:W4:Y:S04]  /*bb50*/  LD.E R70, desc[UR48][R16.64+0x2f4] ;  /* 0x0002f43010467980 */ /* 0x000f28000c101900 */
[----:B------:R-:W4:Y:S02]  /*bb60*/  LD.E R43, desc[UR48][R16.64+0x268] ;  /* 0x00026830102b7980 */ /* 0x000f24000c101900 */
[----:B------:R-:W0:Y:S02]  /*bb70*/  MUFU.TANH R31, R31 ;  /* 0x0000001f001f7308 */ /* 0x000e240000002400 */
[----:B------:R-:W4:Y:S04]  /*bb80*/  LD.E R55, desc[UR48][R16.64+0x298] ;  /* 0x0002983010377980 */ /* 0x000f28000c101900 */
[----:B------:R-:W4:Y:S02]  /*bb90*/  LD.E R51, desc[UR48][R16.64+0x2ac] ;  /* 0x0002ac3010337980 */ /* 0x000f24000c101900 */
[----:B------:R-:W-:Y:S02]  /*bba0*/  MUFU.TANH R49, R49 ;  /* 0x0000003100317308 */ /* 0x000fe40000002400 */
[----:B------:R-:W4:Y:S01]  /*bbb0*/  LD.E R69, desc[UR48][R16.64+0x2bc] ;  /* 0x0002bc3010457980 */ /* 0x000f22000c101900 */
[----:B-1----:R-:W-:-:S03]  /*bbc0*/  FMNMX.FTZ R14, R15, R12, !PT ;  /* 0x0000000c0f0e7209 */ /* 0x002fc60007810000 */
[----:B------:R-:W4:Y:S01]  /*bbd0*/  LD.E R67, desc[UR48][R16.64+0x2c8] ;  /* 0x0002c83010437980 */ /* 0x000f22000c101900 */
[----:B------:R-:W-:Y:S01]  /*bbe0*/  FMNMX.FTZ R12, R6, R5, !PT ;  /* 0x00000005060c7209 */ /* 0x000fe20007810000 */
[----:B------:R-:W-:Y:S02]  /*bbf0*/  MUFU.TANH R21, R21 ;  /* 0x0000001500157308 */ /* 0x000fe40000002400 */
[----:B------:R-:W4:Y:S01]  /*bc00*/  LD.E R59, desc[UR48][R16.64+0x2cc] ;  /* 0x0002cc30103b7980 */ /* 0x000f22000c101900 */
[----:B------:R-:W-:-:S03]  /*bc10*/  FMNMX.FTZ R12, R3, R12, !PT ;  /* 0x0000000c030c7209 */ /* 0x000fc60007810000 */
[----:B------:R-:W4:Y:S01]  /*bc20*/  LD.E R65, desc[UR48][R16.64+0x2d8] ;  /* 0x0002d83010417980 */ /* 0x000f22000c101900 */
[----:B------:R-:W-:Y:S01]  /*bc30*/  FMNMX.FTZ R12, R29, R12, !PT ;  /* 0x0000000c1d0c7209 */ /* 0x000fe20007810000 */
[----:B------:R-:W1:Y:S02]  /*bc40*/  MUFU.TANH R35, R35 ;  /* 0x0000002300237308 */ /* 0x000e640000002400 */
[----:B------:R-:W4:Y:S01]  /*bc50*/  LD.E R63, desc[UR48][R16.64+0x2dc] ;  /* 0x0002dc30103f7980 */ /* 0x000f22000c101900 */
[----:B------:R-:W-:-:S04]  /*bc60*/  FMNMX.FTZ R12, R27, R12, !PT ;  /* 0x0000000c1b0c7209 */ /* 0x000fc80007810000 */
[----:B0-----:R-:W-:Y:S01]  /*bc70*/  FMNMX.FTZ R12, R37, R12, !PT ;  /* 0x0000000c250c7209 */ /* 0x001fe20007810000 */
[----:B------:R-:W0:Y:S03]  /*bc80*/  MUFU.TANH R61, R61 ;  /* 0x0000003d003d7308 */ /* 0x000e260000002400 */
[----:B------:R-:W-:-:S04]  /*bc90*/  FMNMX.FTZ R12, R33, R12, !PT ;  /* 0x0000000c210c7209 */ /* 0x000fc80007810000 */
[----:B------:R-:W-:Y:S01]  /*bca0*/  FMNMX.FTZ R12, R31, R12, !PT ;  /* 0x0000000c1f0c7209 */ /* 0x000fe20007810000 */
[----:B------:R-:W0:Y:S03]  /*bcb0*/  MUFU.TANH R73, R73 ;  /* 0x0000004900497308 */ /* 0x000e260000002400 */
[----:B-1----:R-:W-:-:S04]  /*bcc0*/  FMNMX.FTZ R12, R35, R12, !PT ;  /* 0x0000000c230c7209 */ /* 0x002fc80007810000 */
[----:B------:R-:W-:Y:S01]  /*bcd0*/  FMNMX.FTZ R12, R49, R12, !PT ;  /* 0x0000000c310c7209 */ /* 0x000fe20007810000 */
[----:B------:R-:W1:Y:S03]  /*bce0*/  MUFU.TANH R75, R75 ;  /* 0x0000004b004b7308 */ /* 0x000e660000002400 */
[----:B0-----:R-:W-:-:S05]  /*bcf0*/  FMNMX.FTZ R12, R61, R12, !PT ;  /* 0x0000000c3d0c7209 */ /* 0x001fca0007810000 */
[----:B------:R-:W0:Y:S01]  /*bd00*/  MUFU.TANH R77, R77 ;  /* 0x0000004d004d7308 */ /* 0x000e220000002400 */
[----:B------:R-:W-:-:S07]  /*bd10*/  FMNMX.FTZ R12, R21, R12, !PT ;  /* 0x0000000c150c7209 */ /* 0x000fce0007810000 */
[----:B------:R-:W0:Y:S01]  /*bd20*/  MUFU.TANH R79, R79 ;  /* 0x0000004f004f7308 */ /* 0x000e220000002400 */
[----:B------:R-:W-:-:S07]  /*bd30*/  FMNMX.FTZ R12, R73, R12, !PT ;  /* 0x0000000c490c7209 */ /* 0x000fce0007810000 */
[----:B------:R-:W0:Y:S01]  /*bd40*/  MUFU.TANH R81, R81 ;  /* 0x0000005100517308 */ /* 0x000e220000002400 */
[----:B-1----:R-:W-:-:S07]  /*bd50*/  FMNMX.FTZ R12, R75, R12, !PT ;  /* 0x0000000c4b0c7209 */ /* 0x002fce0007810000 */
[----:B------:R-:W1:Y:S01]  /*bd60*/  MUFU.TANH R83, R83 ;  /* 0x0000005300537308 */ /* 0x000e620000002400 */
[----:B0-----:R-:W-:-:S07]  /*bd70*/  FMNMX.FTZ R12, R77, R12, !PT ;  /* 0x0000000c4d0c7209 */ /* 0x001fce0007810000 */
        /* <DEDUP_REMOVED lines=13> */
[----:B-1----:R-:W-:-:S04]  /*be50*/  FMNMX.FTZ R12, R91, R12, !PT ;  /* 0x0000000c5b0c7209 */ /* 0x002fc80007810000 */
[----:B0-----:R-:W-:-:S04]  /*be60*/  FMNMX.FTZ R12, R93, R12, !PT ;  /* 0x0000000c5d0c7209 */ /* 0x001fc80007810000 */
[----:B------:R-:W-:Y:S01]  /*be70*/  FMNMX.FTZ R12, R95, R12, !PT ;  /* 0x0000000c5f0c7209 */ /* 0x000fe20007810000 */
[----:B------:R-:W0:Y:S03]  /*be80*/  SHFL.BFLY PT, R25, R14, 0x1, 0x1f ;  /* 0x0c201f000e197f89 */ /* 0x000e2600000e0000 */
[----:B------:R-:W-:-:S05]  /*be90*/  FMNMX.FTZ R9, R71, R12, !PT ;  /* 0x0000000c47097209 */ /* 0x000fca0007810000 */
[----:B------:R-:W-:Y:S04]  /*bea0*/  ST.E desc[UR48][R16.64+0x444], R9 ;  /* 0x0004440910007985 */ /* 0x000fe8000c101930 */
[----:B------:R-:W3:Y:S04]  /*beb0*/  LD.E R12, desc[UR48][R16.64+0x444] ;  /* 0x00044430100c7980 */ /* 0x000ee8000c101900 */
[----:B------:R1:W-:Y:S01]  /*bec0*/  ST.E desc[UR48][R16.64+0x440], R15 ;  /* 0x0004400f10007985 */ /* 0x0003e2000c101930 */
[----:B0-----:R-:W-:-:S03]  /*bed0*/  FMNMX.FTZ R25, R14, R25, !PT ;  /* 0x000000190e197209 */ /* 0x001fc60007810000 */
[----:B------:R-:W2:Y:S04]  /*bee0*/  LD.E R14, desc[UR48][R16.64+0x454] ;  /* 0x00045430100e7980 */ /* 0x000ea8000c101900 */
[----:B------:R-:W-:Y:S04]  /*bef0*/  ST.E desc[UR48][R16.64+0x440], R25 ;  /* 0x0004401910007985 */ /* 0x000fe8000c101930 */
[----:B------:R-:W4:Y:S04]  /*bf00*/  LD.E R39, desc[UR48][R16.64+0x440] ;  /* 0x0004403010277980 */ /* 0x000f28000c101900 */
[----:B-1----:R-:W2:Y:S04]  /*bf10*/  LD.E R15, desc[UR48][R16.64+0x450] ;  /* 0x00045030100f7980 */ /* 0x002ea8000c101900 */
[----:B---3--:R-:W0:Y:S01]  /*bf20*/  SHFL.BFLY PT, R9, R12, 0x2, 0x1f ;  /* 0x0c401f000c097f89 */ /* 0x008e2200000e0000 */
[----:B----4-:R-:W-:Y:S01]  /*bf30*/  FMUL.FTZ R88, R39, R20 ;  /* 0x0000001427587220 */ /* 0x010fe20000410000 */
[----:B0-----:R-:W-:-:S03]  /*bf40*/  FMNMX.FTZ R9, R12, R9, !PT ;  /* 0x000000090c097209 */ /* 0x001fc60007810000 */
[-CC-:B------:R-:W-:Y:S02]  /*bf50*/  FFMA.FTZ R153, R8, R20.reuse, -R88.reuse ;  /* 0x0000001408997223 */ /* 0x180fe40000010858 */
[----:B------:R-:W0:Y:S01]  /*bf60*/  SHFL.BFLY PT, R8, R9, 0x1, 0x1f ;  /* 0x0c201f0009087f89 */ /* 0x000e2200000e0000 */
[----:B------:R-:W-:Y:S01]  /*bf70*/  FADD.FTZ R25, R4, -R39 ;  /* 0x8000002704197221 */ /* 0x000fe20000010000 */
[-CC-:B------:R-:W-:Y:S01]  /*bf80*/  FFMA.FTZ R152, R7, R20.reuse, -R88.reuse ;  /* 0x0000001407987223 */ /* 0x180fe20000010858 */
[-CC-:B------:R-:W-:Y:S01]  /*bf90*/  FFMA.FTZ R155, R11, R20.reuse, -R88.reuse ;  /* 0x000000140b9b7223 */ /* 0x180fe20000010858 */
[-CC-:B------:R-:W-:Y:S01]  /*bfa0*/  FFMA.FTZ R154, R13, R20.reuse, -R88.reuse ;  /* 0x000000140d9a7223 */ /* 0x180fe20000010858 */
[-C--:B------:R-:W-:Y:S01]  /*bfb0*/  FMUL.FTZ R25, R25, R20.reuse ;  /* 0x0000001419197220 */ /* 0x080fe20000410000 */
[-CC-:B------:R-:W-:Y:S01]  /*bfc0*/  FFMA.FTZ R7, R19, R20.reuse, -R88.reuse ;  /* 0x0000001413077223 */ /* 0x180fe20000010858 */
[-CC-:B------:R-:W-:Y:S01]  /*bfd0*/  FFMA.FTZ R182, R99, R20.reuse, -R88.reuse ;  /* 0x0000001463b67223 */ /* 0x180fe20000010858 */
[----:B------:R-:W-:Y:S01]  /*bfe0*/  MUFU.EX2 R152, R152 ;  /* 0x0000009800987308 */ /* 0x000fe20000000800 */
[-CC-:B------:R-:W-:Y:S01]  /*bff0*/  FFMA.FTZ R175, R101, R20.reuse, -R88.reuse ;  /* 0x0000001465af7223 */ /* 0x180fe20000010858 */
[----:B------:R-:W-:Y:S01]  /*c000*/  FFMA.FTZ R180, R105, R20, -R88 ;  /* 0x0000001469b47223 */ /* 0x000fe20000010858 */
[----:B0-----:R-:W-:-:S05]  /*c010*/  FMNMX.FTZ R47, R9, R8, !PT ;  /* 0x00000008092f7209 */ /* 0x001fca0007810000 */
[----:B------:R-:W2:Y:S01]  /*c020*/  MUFU.EX2 R25, R25 ;  /* 0x0000001900197308 */ /* 0x000ea20000000800 */
[-CC-:B------:R-:W-:Y:S01]  /*c030*/  FFMA.FTZ R172, R109, R20.reuse, -R88.reuse ;  /* 0x000000146dac7223 */ /* 0x180fe20000010858 */
[-CC-:B------:R-:W-:Y:S01]  /*c040*/  FFMA.FTZ R169, R111, R20.reuse, -R88.reuse ;  /* 0x000000146fa97223 */ /* 0x180fe20000010858 */
[-CC-:B------:R-:W-:Y:S01]  /*c050*/  FFMA.FTZ R167, R115, R20.reuse, -R88.reuse ;  /* 0x0000001473a77223 */ /* 0x180fe20000010858 */
[-C--:B------:R-:W-:Y:S01]  /*c060*/  FMUL.FTZ R166, R47, R20.reuse ;  /* 0x000000142fa67220 */ /* 0x080fe20000410000 */
[----:B------:R-:W-:Y:S01]  /*c070*/  FADD.FTZ R5, R5, -R47 ;  /* 0x8000002f05057221 */ /* 0x000fe20000010000 */
[-CC-:B------:R-:W-:Y:S01]  /*c080*/  FFMA.FTZ R170, R121, R20.reuse, -R88.reuse ;  /* 0x0000001479aa7223 */ /* 0x180fe20000010858 */
[-C--:B------:R-:W-:Y:S01]  /*c090*/  FFMA.FTZ R164, R123, R20.reuse, -R88 ;  /* 0x000000147ba47223 */ /* 0x080fe20000010858 */
[-CC-:B------:R-:W-:Y:S01]  /*c0a0*/  FFMA.FTZ R185, R6, R20.reuse, -R166.reuse ;  /* 0x0000001406b97223 */ /* 0x180fe200000108a6 */
[----:B------:R-:W-:Y:S01]  /*c0b0*/  FMUL.FTZ R5, R20, R5 ;  /* 0x0000000514057220 */ /* 0x000fe20000410000 */
[-C--:B------:R-:W-:Y:S01]  /*c0c0*/  FFMA.FTZ R188, R3, R20.reuse, -R166 ;  /* 0x0000001403bc7223 */ /* 0x080fe200000108a6 */
        /* <DEDUP_REMOVED lines=11> */
[----:B------:R-:W-:Y:S01]  /*c180*/  MUFU.EX2 R185, R185 ;  /* 0x000000b900b97308 */ /* 0x000fe20000000800 */
[-CC-:B------:R-:W-:Y:S01]  /*c190*/  FFMA.FTZ R6, R29, R20.reuse, -R166.reuse ;  /* 0x000000141d067223 */ /* 0x180fe200000108a6 */
[----:B------:R-:W-:-:S06]  /*c1a0*/  FFMA.FTZ R183, R27, R20, -R166 ;  /* 0x000000141bb77223 */ /* 0x000fcc00000108a6 */
[----:B------:R-:W-:Y:S01]  /*c1b0*/  MUFU.EX2 R153, R153 ;  /* 0x0000009900997308 */ /* 0x000fe20000000800 */
[-CC-:B------:R-:W-:Y:S01]  /*c1c0*/  FFMA.FTZ R181, R37, R20.reuse, -R166.reuse ;  /* 0x0000001425b57223 */ /* 0x180fe200000108a6 */
[----:B------:R-:W3:Y:S04]  /*c1d0*/  LD.E R4, desc[UR48][R16.64+0x230] ;  /* 0x0002303010047980 */ /* 0x000ee8000c101900 */
[----:B------:R-:W4:Y:S02]  /*c1e0*/  LD.E R39, desc[UR48][R16.64+0x278] ;  /* 0x0002783010277980 */ /* 0x000f24000c101900 */
[----:B------:R-:W0:Y:S01]  /*c1f0*/  MUFU.EX2 R88, R5 ;  /* 0x0000000500587308 */ /* 0x000e220000000800 */
[----:B------:R-:W-:-:S07]  /*c200*/  FFMA.FTZ R186, R33, R20, -R166 ;  /* 0x0000001421ba7223 */ /* 0x000fce00000108a6 */
[----:B------:R-:W-:Y:S01]  /*c210*/  MUFU.EX2 R155, R155 ;  /* 0x0000009b009b7308 */ /* 0x000fe20000000800 */
[-CC-:B------:R-:W-:Y:S01]  /*c220*/  FFMA.FTZ R171, R21, R20.reuse, -R166.reuse ;  /* 0x0000001415ab7223 */ /* 0x180fe200000108a6 */
[-CC-:B------:R-:W-:Y:S01]  /*c230*/  FFMA.FTZ R163, R79, R20.reuse, -R166.reuse ;  /* 0x000000144fa37223 */ /* 0x180fe200000108a6 */
[-CC-:B------:R-:W-:Y:S01]  /*c240*/  FFMA.FTZ R177, R31, R20.reuse, -R166.reuse ;  /* 0x000000141fb17223 */ /* 0x180fe200000108a6 */
[----:B------:R-:W-:-:S04]  /*c250*/  FFMA.FTZ R184, R35, R20, -R166 ;  /* 0x0000001423b87223 */ /* 0x000fc800000108a6 */
        /* <DEDUP_REMOVED lines=14> */
[----:B------:R-:W4:Y:S02]  /*c340*/  LD.E R101, desc[UR48][R16.64+0x348] ;  /* 0x0003483010657980 */ /* 0x000f24000c101900 */
[----:B------:R-:W1:Y:S01]  /*c350*/  MUFU.EX2 R6, R6 ;  /* 0x0000000600067308 */ /* 0x000e620000000800 */
[-CC-:B------:R-:W-:Y:S01]  /*c360*/  FFMA.FTZ R21, R87, R20.reuse, -R166.reuse ;  /* 0x0000001457157223 */ /* 0x180fe200000108a6 */
[----:B------:R-:W-:Y:S01]  /*c370*/  FFMA.FTZ R79, R71, R20, -R166 ;  /* 0x00000014474f7223 */ /* 0x000fe200000108a6 */
[----:B--2---:R-:W-:Y:S01]  /*c380*/  FFMA.FTZ R20, R25, R15, R152 ;  /* 0x0000000f19147223 */ /* 0x004fe20000010098 */
[----:B------:R-:W2:Y:S04]  /*c390*/  LD.E R105, desc[UR48][R16.64+0x358] ;  /* 0x0003583010697980 */ /* 0x000ea8000c101900 */
[----:B------:R-:W1:Y:S01]  /*c3a0*/  MUFU.EX2 R183, R183 ;  /* 0x000000b700b77308 */ /* 0x000e620000000800 */
[----:B0-----:R-:W-:Y:S01]  /*c3b0*/  FFMA.FTZ R15, R88, R14, R185 ;  /* 0x0000000e580f7223 */ /* 0x001fe200000100b9 */
[----:B------:R-:W-:Y:S01]  /*c3c0*/  FADD.FTZ R20, R153, R20 ;  /* 0x0000001499147221 */ /* 0x000fe20000010000 */
[----:B------:R-:W2:Y:S05]  /*c3d0*/  LD.E R99, desc[UR48][R16.64+0x368] ;  /* 0x0003683010637980 */ /* 0x000eaa000c101900 */
[----:B------:R-:W0:Y:S01]  /*c3e0*/  MUFU.EX2 R7, R7 ;  /* 0x0000000700077308 */ /* 0x000e220000000800 */
[----:B-1----:R-:W-:-:S07]  /*c3f0*/  FADD.FTZ R15, R188, R15 ;  /* 0x0000000fbc0f7221 */ /* 0x002fce0000010000 */
[----:B------:R-:W-:Y:S08]  /*c400*/  MUFU.EX2 R182, R182 ;  /* 0x000000b600b67308 */ /* 0x000ff00000000800 */
[----:B------:R-:W-:Y:S08]  /*c410*/  MUFU.EX2 R175, R175 ;  /* 0x000000af00af7308 */ /* 0x000ff00000000800 */
[----:B------:R-:W-:Y:S01]  /*c420*/  MUFU.EX2 R180, R180 ;  /* 0x000000b400b47308 */ /* 0x000fe20000000800 */
[----:B------:R1:W-:Y:S04]  /*c430*/  ST.E desc[UR48][R16.64+0x444], R47 ;  /* 0x0004442f10007985 */ /* 0x0003e8000c101930 */
[----:B------:R-:W4:Y:S03]  /*c440*/  LD.E R29, desc[UR48][R16.64+0x248] ;  /* 0x00024830101d7980 */ /* 0x000f26000c101900 */
[----:B------:R-:W1:Y:S01]  /*c450*/  MUFU.EX2 R181, R181 ;  /* 0x000000b500b57308 */ /* 0x000e620000000800 */
[----:B------:R-:W-:Y:S01]  /*c460*/  FADD.FTZ R119, R155, R20 ;  /* 0x000000149b777221 */ /* 0x000fe20000010000 */
[----:B------:R-:W-:Y:S01]  /*c470*/  FADD.FTZ R14, R6, R15 ;  /* 0x0000000f060e7221 */ /* 0x000fe20000010000 */
[----:B------:R-:W2:Y:S04]  /*c480*/  LD.E R33, desc[UR48][R16.64+0x238] ;  /* 0x0002383010217980 */ /* 0x000ea8000c101900 */
[----:B------:R-:W4:Y:S01]  /*c490*/  LD.E R31, desc[UR48][R16.64+0x23c] ;  /* 0x00023c30101f7980 */ /* 0x000f22000c101900 */
[----:B------:R-:W1:Y:S01]  /*c4a0*/  MUFU.EX2 R186, R186 ;  /* 0x000000ba00ba7308 */ /* 0x000e620000000800 */
[----:B------:R-:W-:Y:S01]  /*c4b0*/  FADD.FTZ R20, R154, R119 ;  /* 0x000000779a147221 */ /* 0x000fe20000010000 */
[----:B------:R-:W-:Y:S01]  /*c4c0*/  FADD.FTZ R14, R183, R14 ;  /* 0x0000000eb70e7221 */ /* 0x000fe20000010000 */
[----:B------:R-:W4:Y:S04]  /*c4d0*/  LD.E R27, desc[UR48][R16.64+0x24c] ;  /* 0x00024c30101b7980 */ /* 0x000f28000c101900 */
[----:B------:R-:W4:Y:S01]  /*c4e0*/  LD.E R5, desc[UR48][R16.64+0x258] ;  /* 0x0002583010057980 */ /* 0x000f22000c101900 */
[----:B------:R-:W1:Y:S01]  /*c4f0*/  MUFU.EX2 R177, R177 ;  /* 0x000000b100b17308 */ /* 0x000e620000000800 */
[----:B0-----:R-:W-:Y:S01]  /*c500*/  FADD.FTZ R15, R7, R20 ;  /* 0x00000014070f7221 */ /* 0x001fe20000010000 */
[----:B-1----:R-:W-:Y:S01]  /*c510*/  FADD.FTZ R127, R181, R14 ;  /* 0x0000000eb57f7221 */ /* 0x002fe20000010000 */
[----:B------:R-:W4:Y:S04]  /*c520*/  LD.E R45, desc[UR48][R16.64+0x25c] ;  /* 0x00025c30102d7980 */ /* 0x000f28000c101900 */
[----:B------:R-:W4:Y:S01]  /*c530*/  LD.E R41, desc[UR48][R16.64+0x26c] ;  /* 0x00026c3010297980 */ /* 0x000f22000c101900 */
[----:B------:R-:W0:Y:S01]  /*c540*/  MUFU.EX2 R184, R184 ;  /* 0x000000b800b87308 */ /* 0x000e220000000800 */
[----:B------:R-:W-:Y:S01]  /*c550*/  FADD.FTZ R14, R182, R15 ;  /* 0x0000000fb60e7221 */ /* 0x000fe20000010000 */
[----:B------:R-:W-:Y:S01]  /*c560*/  FADD.FTZ R20, R186, R127 ;  /* 0x0000007fba147221 */ /* 0x000fe20000010000 */
[----:B------:R-:W4:Y:S04]  /*c570*/  LD.E R35, desc[UR48][R16.64+0x27c] ;  /* 0x00027c3010237980 */ /* 0x000f28000c101900 */
[----:B------:R-:W4:Y:S01]  /*c580*/  LD.E R37, desc[UR48][R16.64+0x288] ;  /* 0x0002883010257980 */ /* 0x000f22000c101900 */
[----:B------:R-:W1:Y:S03]  /*c590*/  MUFU.EX2 R172, R172 ;  /* 0x000000ac00ac7308 */ /* 0x000e660000000800 */
[----:B------:R-:W4:Y:S04]  /*c5a0*/  LD.E R57, desc[UR48][R16.64+0x28c] ;  /* 0x00028c3010397980 */ /* 0x000f28000c101900 */
[----:B------:R-:W4:Y:S01]  /*c5b0*/  LD.E R53, desc[UR48][R16.64+0x29c] ;  /* 0x00029c3010357980 */ /* 0x000f22000c101900 */
[----:B------:R-:W1:Y:S01]  /*c5c0*/  MUFU.EX2 R173, R173 ;  /* 0x000000ad00ad7308 */ /* 0x000e620000000800 */
[----:B------:R-:W-:Y:S01]  /*c5d0*/  FADD.FTZ R15, R175, R14 ;  /* 0x0000000eaf0f7221 */ /* 0x000fe20000010000 */
[----:B------:R-:W-:Y:S01]  /*c5e0*/  FADD.FTZ R133, R177, R20 ;  /* 0x00000014b1857221 */ /* 0x000fe20000010000 */
[----:B------:R-:W4:Y:S04]  /*c5f0*/  LD.E R47, desc[UR48][R16.64+0x2a8] ;  /* 0x0002a830102f7980 */ /* 0x000f28000c101900 */
[----:B------:R-:W4:Y:S01]  /*c600*/  LD.E R49, desc[UR48][R16.64+0x2b8] ;  /* 0x0002b83010317980 */ /* 0x000f22000c101900 */
[----:B------:R-:W1:Y:S01]  /*c610*/  MUFU.EX2 R176, R176 ;  /* 0x000000b000b07308 */ /* 0x000e620000000800 */
[----:B------:R-:W-:Y:S01]  /*c620*/  FADD.FTZ R15, R180, R15 ;  /* 0x0000000fb40f7221 */ /* 0x000fe20000010000 */
[----:B0-----:R-:W-:Y:S01]  /*c630*/  FADD.FTZ R14, R184, R133 ;  /* 0x00000085b80e7221 */ /* 0x001fe20000010000 */
[----:B------:R-:W4:Y:S04]  /*c640*/  LD.E R61, desc[UR48][R16.64+0x2e8] ;  /* 0x0002e830103d7980 */ /* 0x000f28000c101900 */
[----:B------:R-:W4:Y:S01]  /*c650*/  LD.E R107, desc[UR48][R16.64+0x34c] ;  /* 0x00034c30106b7980 */ /* 0x000f22000c101900 */
[----:B------:R-:W0:Y:S01]  /*c660*/  MUFU.EX2 R171, R171 ;  /* 0x000000ab00ab7308 */ /* 0x000e220000000800 */
[----:B-1----:R-:W-:Y:S01]  /*c670*/  FADD.FTZ R20, R172, R15 ;  /* 0x0000000fac147221 */ /* 0x002fe20000010000 */
[----:B------:R-:W-:Y:S01]  /*c680*/  FADD.FTZ R15, R173, R14 ;  /* 0x0000000ead0f7221 */ /* 0x000fe20000010000 */
[----:B------:R-:W4:Y:S04]  /*c690*/  LD.E R71, desc[UR48][R16.64+0x2ec] ;  /* 0x0002ec3010477980 */ /* 0x000f28000c101900 */
[----:B------:R-:W4:Y:S01]  /*c6a0*/  LD.E R73, desc[UR48][R16.64+0x2f8] ;  /* 0x0002f83010497980 */ /* 0x000f22000c101900 */
[----:B------:R-:W1:Y:S01]  /*c6b0*/  MUFU.EX2 R174, R174 ;  /* 0x000000ae00ae7308 */ /* 0x000e620000000800 */
[----:B------:R-:W-:-:S02]  /*c6c0*/  FADD.FTZ R14, R176, R15 ;  /* 0x0000000fb00e7221 */ /* 0x000fc40000010000 */
[----:B------:R-:W4:Y:S04]  /*c6d0*/  LD.E R75, desc[UR48][R16.64+0x2fc] ;  /* 0x0002fc30104b7980 */ /* 0x000f28000c101900 */
[----:B------:R-:W4:Y:S01]  /*c6e0*/  LD.E R77, desc[UR48][R16.64+0x308] ;  /* 0x00030830104d7980 */ /* 0x000f22000c101900 */
[----:B0-----:R-:W-:Y:S01]  /*c6f0*/  FADD.FTZ R145, R171, R14 ;  /* 0x0000000eab917221 */ /* 0x001fe20000010000 */
[----:B------:R0:W-:Y:S02]  /*c700*/  MUFU.EX2 R166, R125 ;  /* 0x0000007d00a67308 */ /* 0x0001e40000000800 */
[----:B------:R-:W4:Y:S04]  /*c710*/  LD.E R95, desc[UR48][R16.64+0x30c] ;  /* 0x00030c30105f7980 */ /* 0x000f28000c101900 */
[----:B------:R-:W4:Y:S01]  /*c720*/  LD.E R91, desc[UR48][R16.64+0x318] ;  /* 0x00031830105b7980 */ /* 0x000f22000c101900 */
[----:B-1----:R-:W-:-:S03]  /*c730*/  FADD.FTZ R14, R174, R145 ;  /* 0x00000091ae0e7221 */ /* 0x002fc60000010000 */
        /* <DEDUP_REMOVED lines=14> */
[----:B0-----:R-:W4:Y:S04]  /*c820*/  LD.E R125, desc[UR48][R16.64+0x3ac] ;  /* 0x0003ac30107d7980 */ /* 0x001f28000c101900 */
[----:B------:R-:W4:Y:S04]  /*c830*/  LD.E R127, desc[UR48][R16.64+0x3b8] ;  /* 0x0003b830107f7980 */ /* 0x000f28000c101900 */
[----:B------:R-:W4:Y:S04]  /*c840*/  LD.E R133, desc[UR48][R16.64+0x3cc] ;  /* 0x0003cc3010857980 */ /* 0x000f28000c101900 */
[----:B------:R-:W4:Y:S01]  /*c850*/  LD.E R145, desc[UR48][R16.64+0x3fc] ;  /* 0x0003fc3010917980 */ /* 0x000f22000c101900 */
[----:B------:R-:W0:Y:S08]  /*c860*/  MUFU.EX2 R169, R169 ;  /* 0x000000a900a97308 */ /* 0x000e300000000800 */
[----:B------:R-:W1:Y:S08]  /*c870*/  MUFU.EX2 R167, R167 ;  /* 0x000000a700a77308 */ /* 0x000e700000000800 */
[----:B------:R-:W1:Y:S01]  /*c880*/  MUFU.EX2 R170, R170 ;  /* 0x000000aa00aa7308 */ /* 0x000e620000000800 */
[----:B0-----:R-:W-:-:S07]  /*c890*/  FADD.FTZ R20, R169, R20 ;  /* 0x00000014a9147221 */ /* 0x001fce0000010000 */
[----:B------:R-:W0:Y:S08]  /*c8a0*/  MUFU.EX2 R164, R164 ;  /* 0x000000a400a47308 */ /* 0x000e300000000800 */
[----:B------:R-:W0:Y:S01]  /*c8b0*/  MUFU.EX2 R165, R165 ;  /* 0x000000a500a57308 */ /* 0x000e220000000800 */
[----:B-1----:R-:W-:-:S07]  /*c8c0*/  FADD.FTZ R15, R167, R20 ;  /* 0x00000014a70f7221 */ /* 0x002fce0000010000 */
[----:B------:R-:W1:Y:S08]  /*c8d0*/  MUFU.EX2 R161, R161 ;  /* 0x000000a100a17308 */ /* 0x000e700000000800 */
[----:B------:R-:W3:Y:S01]  /*c8e0*/  MUFU.EX2 R168, R168 ;  /* 0x000000a800a87308 */ /* 0x000ee20000000800 */
[----:B------:R-:W-:-:S07]  /*c8f0*/  FADD.FTZ R15, R170, R15 ;  /* 0x0000000faa0f7221 */ /* 0x000fce0000010000 */
[----:B------:R-:W3:Y:S08]  /*c900*/  MUFU.EX2 R162, R162 ;  /* 0x000000a200a27308 */ /* 0x000ef00000000800 */
[----:B------:R-:W3:Y:S01]  /*c910*/  MUFU.EX2 R163, R163 ;  /* 0x000000a300a37308 */ /* 0x000ee20000000800 */
[----:B0-----:R-:W-:Y:S01]  /*c920*/  FADD.FTZ R20, R164, R15 ;  /* 0x0000000fa4147221 */ /* 0x001fe20000010000 */
[----:B------:R-:W-:-:S06]  /*c930*/  FADD.FTZ R195, R165, R14 ;  /* 0x0000000ea5c37221 */ /* 0x000fcc0000010000 */
[----:B------:R-:W0:Y:S01]  /*c940*/  MUFU.EX2 R159, R159 ;  /* 0x0000009f009f7308 */ /* 0x000e220000000800 */
[----:B-1----:R-:W-:Y:S01]  /*c950*/  FADD.FTZ R203, R161, R20 ;  /* 0x00000014a1cb7221 */ /* 0x002fe20000010000 */
[----:B---3--:R-:W-:-:S06]  /*c960*/  FADD.FTZ R14, R168, R195 ;  /* 0x000000c3a80e7221 */ /* 0x008fcc0000010000 */
[----:B------:R-:W-:Y:S08]  /*c970*/  MUFU.EX2 R19, R19 ;  /* 0x0000001300137308 */ /* 0x000ff00000000800 */
[----:B------:R-:W1:Y:S01]  /*c980*/  MUFU.EX2 R157, R157 ;  /* 0x0000009d009d7308 */ /* 0x000e620000000800 */
[----:B------:R-:W-:Y:S01]  /*c990*/  FADD.FTZ R214, R162, R203 ;  /* 0x000000cba2d67221 */ /* 0x000fe20000010000 */
[----:B------:R-:W-:-:S06]  /*c9a0*/  FADD.FTZ R195, R163, R14 ;  /* 0x0000000ea3c37221 */ /* 0x000fcc0000010000 */
[----:B------:R-:W-:Y:S08]  /*c9b0*/  MUFU.EX2 R156, R156 ;  /* 0x0000009c009c7308 */ /* 0x000ff00000000800 */
[----:B------:R-:W3:Y:S01]  /*c9c0*/  MUFU.EX2 R160, R160 ;  /* 0x000000a000a07308 */ /* 0x000ee20000000800 */
[----:B0-----:R-:W-:Y:S01]  /*c9d0*/  FADD.FTZ R214, R159, R214 ;  /* 0x000000d69fd67221 */ /* 0x001fe20000010000 */
[----:B------:R-:W-:-:S06]  /*c9e0*/  FADD.FTZ R14, R166, R195 ;  /* 0x000000c3a60e7221 */ /* 0x000fcc0000010000 */
[----:B------:R-:W0:Y:S08]  /*c9f0*/  MUFU.EX2 R18, R18 ;  /* 0x0000001200127308 */ /* 0x000e300000000800 */
[----:B------:R-:W0:Y:S01]  /*ca00*/  MUFU.EX2 R21, R21 ;  /* 0x0000001500157308 */ /* 0x000e220000000800 */
[----:B-1----:R-:W-:-:S07]  /*ca10*/  FADD.FTZ R195, R157, R14 ;  /* 0x0000000e9dc37221 */ /* 0x002fce0000010000 */
[----:B------:R-:W1:Y:S08]  /*ca20*/  MUFU.EX2 R13, R13 ;  /* 0x0000000d000d7308 */ /* 0x000e700000000800 */
[----:B------:R-:W2:Y:S01]  /*ca30*/  MUFU.EX2 R158, R158 ;  /* 0x0000009e009e7308 */ /* 0x000ea20000000800 */
[----:B---3--:R-:W-:-:S07]  /*ca40*/  FADD.FTZ R14, R160, R195 ;  /* 0x000000c3a00e7221 */ /* 0x008fce0000010000 */
[----:B------:R-:W3:Y:S08]  /*ca50*/  MUFU.EX2 R11, R11 ;  /* 0x0000000b000b7308 */ /* 0x000ef00000000800 */
[----:B------:R0:W3:Y:S02]  /*ca60*/  MUFU.EX2 R15, R109 ;  /* 0x0000006d000f7308 */ /* 0x0000e40000000800 */
[----:B0-----:R-:W-:-:S06]  /*ca70*/  FADD.FTZ R109, R19, R214 ;  /* 0x000000d6136d7221 */ /* 0x001fcc0000010000 */
[----:B------:R-:W0:Y:S01]  /*ca80*/  MUFU.EX2 R12, R12 ;  /* 0x0000000c000c7308 */ /* 0x000e220000000800 */
[----:B------:R-:W-:-:S07]  /*ca90*/  FADD.FTZ R109, R156, R109 ;  /* 0x0000006d9c6d7221 */ /* 0x000fce0000010000 */
[----:B------:R3:W0:Y:S01]  /*caa0*/  MUFU.EX2 R20, R93 ;  /* 0x0000005d00147308 */ /* 0x0006220000000800 */
[----:B------:R-:W-:Y:S01]  /*cab0*/  FADD.FTZ R214, R18, R109 ;  /* 0x0000006d12d67221 */ /* 0x000fe20000010000 */
[----:B------:R-:W-:-:S06]  /*cac0*/  FADD.FTZ R109, R21, R14 ;  /* 0x0000000e156d7221 */ /* 0x000fcc0000010000 */
[----:B------:R-:W0:Y:S01]  /*cad0*/  MUFU.EX2 R8, R8 ;  /* 0x0000000800087308 */ /* 0x000e220000000800 */
[----:B-1----:R-:W-:Y:S01]  /*cae0*/  FADD.FTZ R214, R13, R214 ;  /* 0x000000d60dd67221 */ /* 0x002fe20000010000 */
[----:B--2---:R-:W-:-:S06]  /*caf0*/  FADD.FTZ R216, R158, R109 ;  /* 0x0000006d9ed87221 */ /* 0x004fcc0000010000 */
[----:B------:R-:W1:Y:S01]  /*cb00*/  MUFU.EX2 R3, R3 ;  /* 0x0000000300037308 */ /* 0x000e620000000800 */
[----:B---3--:R-:W-:Y:S01]  /*cb10*/  FADD.FTZ R93, R11, R214 ;  /* 0x000000d60b5d7221 */ /* 0x008fe20000010000 */
[----:B------:R-:W-:-:S06]  /*cb20*/  FADD.FTZ R109, R15, R216 ;  /* 0x000000d80f6d7221 */ /* 0x000fcc0000010000 */
[----:B------:R-:W2:Y:S01]  /*cb30*/  MUFU.EX2 R14, R79 ;  /* 0x0000004f000e7308 */ /* 0x000ea20000000800 */
[----:B0-----:R-:W-:Y:S01]  /*cb40*/  FADD.FTZ R93, R12, R93 ;  /* 0x0000005d0c5d7221 */ /* 0x001fe20000010000 */
[----:B------:R-:W-:-:S06]  /*cb50*/  FADD.FTZ R214, R20, R109 ;  /* 0x0000006d14d67221 */ /* 0x000fcc0000010000 */
[----:B------:R-:W0:Y:S01]  /*cb60*/  MUFU.EX2 R9, R9 ;  /* 0x0000000900097308 */ /* 0x000e220000000800 */
[----:B------:R-:W-:Y:S01]  /*cb70*/  FADD.FTZ R216, R8, R93 ;  /* 0x0000005d08d87221 */ /* 0x000fe20000010000 */
[----:B-1----:R-:W-:Y:S01]  /*cb80*/  FADD.FTZ R93, R3, R214 ;  /* 0x000000d6035d7221 */ /* 0x002fe20000010000 */
[----:B------:R-:W-:-:S03]  /*cb90*/  FMUL.FTZ R213, R25, R26 ;  /* 0x0000001a19d57220 */ /* 0x000fc60000410000 */
[----:B--2---:R-:W-:Y:S01]  /*cba0*/  FADD.FTZ R93, R14, R93 ;  /* 0x0000005d0e5d7221 */ /* 0x004fe20000010000 */
[----:B------:R-:W-:Y:S01]  /*cbb0*/  FMUL.FTZ R215, R88, R24 ;  /* 0x0000001858d77220 */ /* 0x000fe20000410000 */
[C---:B------:R-:W-:Y:S01]  /*cbc0*/  FMUL.FTZ R79, R25.reuse, R4 ;  /* 0x00000004194f7220 */ /* 0x040fe20000410000 */
[----:B------:R-:W-:Y:S02]  /*cbd0*/  FMUL.FTZ R195, R25, R28 ;  /* 0x0000001c19c37220 */ /* 0x000fe40000410000 */
[----:B------:R1:W-:Y:S01]  /*cbe0*/  ST.E desc[UR48][R16.64+0x454], R93 ;  /* 0x0004545d10007985 */ /* 0x0003e2000c101930 */
[----:B0-----:R-:W-:-:S03]  /*cbf0*/  FADD.FTZ R109, R9, R216 ;  /* 0x000000d8096d7221 */ /* 0x001fc60000010000 */
[----:B------:R0:W-:Y:S01]  /*cc00*/  ST.E desc[UR48][R16.64+0x424], R213 ;  /* 0x000424d510007985 */ /* 0x0001e2000c101930 */
[C---:B------:R-:W-:Y:S01]  /*cc10*/  FMUL.FTZ R203, R25.reuse, R30 ;  /* 0x0000001e19cb7220 */ /* 0x040fe20000410000 */
[C---:B------:R-:W-:Y:S01]  /*cc20*/  FMUL.FTZ R211, R25.reuse, R32 ;  /* 0x0000002019d37220 */ /* 0x040fe20000410000 */
[C---:B-1----:R-:W-:Y:S01]  /*cc30*/  FMUL.FTZ R93, R25.reuse, R36 ;  /* 0x00000024195d7220 */ /* 0x042fe20000410000 */
[----:B------:R1:W-:Y:S01]  /*cc40*/  ST.E desc[UR48][R16.64+0x450], R109 ;  /* 0x0004506d10007985 */ /* 0x0003e2000c101930 */
[C---:B------:R-:W-:Y:S01]  /*cc50*/  FMUL.FTZ R217, R25.reuse, R44 ;  /* 0x0000002c19d97220 */ /* 0x040fe20000410000 */
[C---:B0-----:R-:W-:Y:S02]  /*cc60*/  FMUL.FTZ R213, R25.reuse, R40 ;  /* 0x0000002819d57220 */ /* 0x041fe40000410000 */
[----:B------:R0:W-:Y:S04]  /*cc70*/  ST.E desc[UR48][R16.64+0x42c], R215 ;  /* 0x00042cd710007985 */ /* 0x0001e8000c101930 */
[----:B------:R2:W-:Y:S04]  /*cc80*/  ST.E desc[UR48][R16.64+0x230], R79 ;  /* 0x0002304f10007985 */ /* 0x0005e8000c101930 */
[----:B------:R3:W-:Y:S01]  /*cc90*/  ST.E desc[UR48][R16.64+0x234], R195 ;  /* 0x000234c310007985 */ /* 0x0007e2000c101930 */
[----:B-1----:R-:W-:-:S03]  /*cca0*/  FMUL.FTZ R109, R25, R34 ;  /* 0x00000022196d7220 */ /* 0x002fc60000410000 */
[----:B------:R1:W-:Y:S01]  /*ccb0*/  ST.E desc[UR48][R16.64+0x254], R93 ;  /* 0x0002545d10007985 */ /* 0x0003e2000c101930 */
[C---:B0-----:R-:W-:Y:S01]  /*ccc0*/  FMUL.FTZ R215, R25.reuse, R38 ;  /* 0x0000002619d77220 */ /* 0x041fe20000410000 */
[C---:B--2---:R-:W-:Y:S01]  /*ccd0*/  FMUL.FTZ R79, R25.reuse, R46 ;  /* 0x0000002e194f7220 */ /* 0x044fe20000410000 */
[C---:B---3--:R-:W-:Y:S01]  /*cce0*/  FMUL.FTZ R195, R25.reuse, R42 ;  /* 0x0000002a19c37220 */ /* 0x048fe20000410000 */
[C---:B-1----:R-:W-:Y:S01]  /*ccf0*/  FMUL.FTZ R93, R25.reuse, R48 ;  /* 0x00000030195d7220 */ /* 0x042fe20000410000 */
[----:B------:R0:W-:Y:S01]  /*cd00*/  ST.E desc[UR48][R16.64+0x240], R203 ;  /* 0x000240cb10007985 */ /* 0x0001e2000c101930 */
[----:B------:R-:W-:-:S03]  /*cd10*/  FMUL.FTZ R219, R25, R56 ;  /* 0x0000003819db7220 */ /* 0x000fc60000410000 */
        /* <DEDUP_REMOVED lines=13> */
[C---:B-1----:R-:W-:Y:S01]  /*cdf0*/  FMUL.FTZ R195, R25.reuse, R64 ;  /* 0x0000004019c37220 */ /* 0x042fe20000410000 */
[C---:B--2---:R-:W-:Y:S01]  /*ce00*/  FMUL.FTZ R215, R25.reuse, R62 ;  /* 0x0000003e19d77220 */ /* 0x044fe20000410000 */
[C---:B---3--:R-:W-:Y:S01]  /*ce10*/  FMUL.FTZ R217, R25.reuse, R66 ;  /* 0x0000004219d97220 */ /* 0x048fe20000410000 */
[C---:B0-----:R-:W-:Y:S01]  /*ce20*/  FMUL.FTZ R93, R25.reuse, R72 ;  /* 0x00000048195d7220 */ /* 0x041fe20000410000 */
        /* <DEDUP_REMOVED lines=59> */
[----:B-1----:R-:W-:Y:S01]  /*d1e0*/  FMUL.FTZ R93, R25, R138 ;  /* 0x0000008a195d7220 */ /* 0x002fe20000410000 */
[----:B------:R0:W-:Y:S01]  /*d1f0*/  ST.E desc[UR48][R16.64+0x380], R109 ;  /* 0x0003806d10007985 */ /* 0x0001e2000c101930 */
[C---:B------:R-:W-:Y:S01]  /*d200*/  FMUL.FTZ R33, R88.reuse, R33 ;  /* 0x0000002158217220 */ /* 0x040fe20000410000 */
[C---:B----4-:R-:W-:Y:S02]  /*d210*/  FMUL.FTZ R31, R88.reuse, R31 ;  /* 0x0000001f581f7220 */ /* 0x050fe40000410000 */
[----:B------:R1:W-:Y:S01]  /*d220*/  ST.E desc[UR48][R16.64+0x384], R203 ;  /* 0x000384cb10007985 */ /* 0x0003e2000c101930 */
[C---:B------:R-:W-:Y:S01]  /*d230*/  FMUL.FTZ R29, R88.reuse, R29 ;  /* 0x0000001d581d7220 */ /* 0x040fe20000410000 */
[----:B------:R-:W-:-:S02]  /*d240*/  FMUL.FTZ R27, R88, R27 ;  /* 0x0000001b581b7220 */ /* 0x000fc40000410000 */
[----:B------:R2:W-:Y:S01]  /*d250*/  ST.E desc[UR48][R16.64+0x390], R211 ;  /* 0x000390d310007985 */ /* 0x0005e2000c101930 */
[C---:B------:R-:W-:Y:S01]  /*d260*/  FMUL.FTZ R5, R88.reuse, R5 ;  /* 0x0000000558057220 */ /* 0x040fe20000410000 */
[C---:B------:R-:W-:Y:S02]  /*d270*/  FMUL.FTZ R45, R88.reuse, R45 ;  /* 0x0000002d582d7220 */ /* 0x040fe40000410000 */
[----:B------:R3:W-:Y:S01]  /*d280*/  ST.E desc[UR48][R16.64+0x394], R219 ;  /* 0x000394db10007985 */ /* 0x0007e2000c101930 */
[C---:B0-----:R-:W-:Y:S01]  /*d290*/  FMUL.FTZ R109, R25.reuse, R130 ;  /* 0x00000082196d7220 */ /* 0x041fe20000410000 */
[C---:B------:R-:W-:Y:S02]  /*d2a0*/  FMUL.FTZ R43, R88.reuse, R43 ;  /* 0x0000002b582b7220 */ /* 0x040fe40000410000 */
[----:B------:R0:W-:Y:S01]  /*d2b0*/  ST.E desc[UR48][R16.64+0x3a0], R79 ;  /* 0x0003a04f10007985 */ /* 0x0001e2000c101930 */
[----:B-1----:R-:W-:Y:S01]  /*d2c0*/  FMUL.FTZ R203, R25, R136 ;  /* 0x0000008819cb7220 */ /* 0x002fe20000410000 */
[----:B------:R-:W-:-:S02]  /*d2d0*/  FMUL.FTZ R41, R88, R41 ;  /* 0x0000002958297220 */ /* 0x000fc40000410000 */
[----:B------:R1:W-:Y:S01]  /*d2e0*/  ST.E desc[UR48][R16.64+0x3a4], R195 ;  /* 0x0003a4c310007985 */ /* 0x0003e2000c101930 */
[C---:B--2---:R-:W-:Y:S01]  /*d2f0*/  FMUL.FTZ R211, R25.reuse, R134 ;  /* 0x0000008619d37220 */ /* 0x044fe20000410000 */
[C---:B------:R-:W-:Y:S02]  /*d300*/  FMUL.FTZ R39, R88.reuse, R39 ;  /* 0x0000002758277220 */ /* 0x040fe40000410000 */
[----:B------:R2:W-:Y:S01]  /*d310*/  ST.E desc[UR48][R16.64+0x3b0], R213 ;  /* 0x0003b0d510007985 */ /* 0x0005e2000c101930 */
[C---:B---3--:R-:W-:Y:S01]  /*d320*/  FMUL.FTZ R219, R25.reuse, R132 ;  /* 0x0000008419db7220 */ /* 0x048fe20000410000 */
[C---:B------:R-:W-:Y:S02]  /*d330*/  FMUL.FTZ R35, R88.reuse, R35 ;  /* 0x0000002358237220 */ /* 0x040fe40000410000 */
[----:B------:R3:W-:Y:S01]  /*d340*/  ST.E desc[UR48][R16.64+0x3b4], R215 ;  /* 0x0003b4d710007985 */ /* 0x0007e2000c101930 */
[----:B0-----:R-:W-:Y:S01]  /*d350*/  FMUL.FTZ R79, R25, R146 ;  /* 0x00000092194f7220 */ /* 0x001fe20000410000 */
[----:B------:R-:W-:-:S02]  /*d360*/  FMUL.FTZ R37, R88, R37 ;  /* 0x0000002558257220 */ /* 0x000fc40000410000 */
[----:B------:R0:W-:Y:S01]  /*d370*/  ST.E desc[UR48][R16.64+0x3c0], R217 ;  /* 0x0003c0d910007985 */ /* 0x0001e2000c101930 */
[C---:B-1----:R-:W-:Y:S01]  /*d380*/  FMUL.FTZ R195, R25.reuse, R140 ;  /* 0x0000008c19c37220 */ /* 0x042fe20000410000 */
[C---:B------:R-:W-:Y:S02]  /*d390*/  FMUL.FTZ R57, R88.reuse, R57 ;  /* 0x0000003958397220 */ /* 0x040fe40000410000 */
[----:B------:R1:W-:Y:S01]  /*d3a0*/  ST.E desc[UR48][R16.64+0x3c4], R93 ;  /* 0x0003c45d10007985 */ /* 0x0003e2000c101930 */
[C---:B--2---:R-:W-:Y:S01]  /*d3b0*/  FMUL.FTZ R213, R25.reuse, R144 ;  /* 0x0000009019d57220 */ /* 0x044fe20000410000 */
[C---:B------:R-:W-:Y:S01]  /*d3c0*/  FMUL.FTZ R55, R88.reuse, R55 ;  /* 0x0000003758377220 */ /* 0x040fe20000410000 */
[C---:B------:R-:W-:Y:S01]  /*d3d0*/  FMUL.FTZ R53, R88.reuse, R53 ;  /* 0x0000003558357220 */ /* 0x040fe20000410000 */
[C---:B---3--:R-:W-:Y:S01]  /*d3e0*/  FMUL.FTZ R215, R25.reuse, R142 ;  /* 0x0000008e19d77220 */ /* 0x048fe20000410000 */
[C---:B------:R-:W-:Y:S01]  /*d3f0*/  FMUL.FTZ R47, R88.reuse, R47 ;  /* 0x0000002f582f7220 */ /* 0x040fe20000410000 */
[C---:B------:R-:W-:Y:S01]  /*d400*/  FMUL.FTZ R51, R88.reuse, R51 ;  /* 0x0000003358337220 */ /* 0x040fe20000410000 */
[C---:B------:R-:W-:Y:S01]  /*d410*/  FMUL.FTZ R49, R88.reuse, R49 ;  /* 0x0000003158317220 */ /* 0x040fe20000410000 */
[C---:B0-----:R-:W-:Y:S01]  /*d420*/  FMUL.FTZ R217, R25.reuse, R212 ;  /* 0x000000d419d97220 */ /* 0x041fe20000410000 */
[C---:B------:R-:W-:Y:S01]  /*d430*/  FMUL.FTZ R69, R88.reuse, R69 ;  /* 0x0000004558457220 */ /* 0x040fe20000410000 */
[C---:B------:R-:W-:Y:S01]  /*d440*/  FMUL.FTZ R67, R88.reuse, R67 ;  /* 0x0000004358437220 */ /* 0x040fe20000410000 */
[C---:B------:R-:W-:Y:S01]  /*d450*/  FMUL.FTZ R59, R88.reuse, R59 ;  /* 0x0000003b583b7220 */ /* 0x040fe20000410000 */
[C---:B-1----:R-:W-:Y:S01]  /*d460*/  FMUL.FTZ R93, R25.reuse, R150 ;  /* 0x00000096195d7220 */ /* 0x042fe20000410000 */
        /* <DEDUP_REMOVED lines=69> */
[----:B------:R3:W-:Y:S04]  /*d8c0*/  ST.E desc[UR48][R16.64+0x2a8], R47 ;  /* 0x0002a82f10007985 */ /* 0x0007e8000c101930 */
[----:B------:R-:W-:Y:S04]  /*d8d0*/  ST.E desc[UR48][R16.64+0x2ac], R51 ;  /* 0x0002ac3310007985 */ /* 0x000fe8000c101930 */
[----:B------:R4:W-:Y:S04]  /*d8e0*/  ST.E desc[UR48][R16.64+0x2b8], R49 ;  /* 0x0002b83110007985 */ /* 0x0009e8000c101930 */
[----:B------:R-:W-:Y:S04]  /*d8f0*/  ST.E desc[UR48][R16.64+0x2bc], R69 ;  /* 0x0002bc4510007985 */ /* 0x000fe8000c101930 */
[----:B------:R-:W-:Y:S04]  /*d900*/  ST.E desc[UR48][R16.64+0x2c8], R67 ;  /* 0x0002c84310007985 */ /* 0x000fe8000c101930 */
[----:B------:R4:W-:Y:S04]  /*d910*/  ST.E desc[UR48][R16.64+0x2cc], R59 ;  /* 0x0002cc3b10007985 */ /* 0x0009e8000c101930 */
[----:B------:R-:W-:Y:S04]  /*d920*/  ST.E desc[UR48][R16.64+0x2d8], R65 ;  /* 0x0002d84110007985 */ /* 0x000fe8000c101930 */
[----:B------:R-:W-:Y:S04]  /*d930*/  ST.E desc[UR48][R16.64+0x2dc], R63 ;  /* 0x0002dc3f10007985 */ /* 0x000fe8000c101930 */
[----:B------:R4:W-:Y:S04]  /*d940*/  ST.E desc[UR48][R16.64+0x2e8], R61 ;  /* 0x0002e83d10007985 */ /* 0x0009e8000c101930 */
        /* <DEDUP_REMOVED lines=35> */
[----:B------:R-:W-:Y:S04]  /*db80*/  ST.E desc[UR48][R16.64+0x408], R189 ;  /* 0x000408bd10007985 */ /* 0x000fe8000c101930 */
[----:B------:R4:W-:Y:S04]  /*db90*/  ST.E desc[UR48][R16.64+0x40c], R147 ;  /* 0x00040c9310007985 */ /* 0x0009e8000c101930 */
[----:B------:R-:W-:Y:S04]  /*dba0*/  ST.E desc[UR48][R16.64+0x418], R187 ;  /* 0x000418bb10007985 */ /* 0x000fe8000c101930 */
[----:B------:R-:W-:Y:S04]  /*dbb0*/  ST.E desc[UR48][R16.64+0x41c], R151 ;  /* 0x00041c9710007985 */ /* 0x000fe8000c101930 */
[----:B------:R4:W-:Y:S01]  /*dbc0*/  ST.E desc[UR48][R16.64+0x428], R149 ;  /* 0x0004289510007985 */ /* 0x0009e2000c101930 */
[----:B------:R1:W-:Y:S06]  /*dbd0*/  BAR.SYNC.DEFER_BLOCKING R205, 0x100 ;  /* 0x000400cd0000751d */ /* 0x0003ec0000010000 */
[----:B0-----:R-:W4:Y:S04]  /*dbe0*/  LD.E R5, desc[UR48][R16.64+0x230] ;  /* 0x0002303010057980 */ /* 0x001f28000c101900 */
[----:B------:R-:W4:Y:S04]  /*dbf0*/  LD.E R25, desc[UR48][R16.64+0x234] ;  /* 0x0002343010197980 */ /* 0x000f28000c101900 */
[----:B------:R-:W4:Y:S04]  /*dc00*/  LD.E R27, desc[UR48][R16.64+0x238] ;  /* 0x00023830101b7980 */ /* 0x000f28000c101900 */
[----:B------:R-:W4:Y:S04]  /*dc10*/  LD.E R29, desc[UR48][R16.64+0x23c] ;  /* 0x00023c30101d7980 */ /* 0x000f28000c101900 */
[----:B------:R-:W4:Y:S04]  /*dc20*/  LD.E R31, desc[UR48][R16.64+0x240] ;  /* 0x00024030101f7980 */ /* 0x000f28000c101900 */
[----:B------:R-:W4:Y:S04]  /*dc30*/  LD.E R33, desc[UR48][R16.64+0x244] ;  /* 0x0002443010217980 */ /* 0x000f28000c101900 */
[----:B-1----:R-:W4:Y:S04]  /*dc40*/  LD.E R35, desc[UR48][R16.64+0x248] ;  /* 0x0002483010237980 */ /* 0x002f28000c101900 */
[----:B--2---:R-:W2:Y:S04]  /*dc50*/  LD.E R37, desc[UR48][R16.64+0x24c] ;  /* 0x00024c3010257980 */ /* 0x004ea8000c101900 */
[----:B------:R-:W2:Y:S04]  /*dc60*/  LD.E R39, desc[UR48][R16.64+0x250] ;  /* 0x0002503010277980 */ /* 0x000ea8000c101900 */
[----:B------:R-:W2:Y:S04]  /*dc70*/  LD.E R41, desc[UR48][R16.64+0x254] ;  /* 0x0002543010297980 */ /* 0x000ea8000c101900 */
[----:B------:R-:W2:Y:S04]  /*dc80*/  LD.E R43, desc[UR48][R16.64+0x258] ;  /* 0x00025830102b7980 */ /* 0x000ea8000c101900 */
[----:B------:R-:W2:Y:S04]  /*dc90*/  LD.E R45, desc[UR48][R16.64+0x25c] ;  /* 0x00025c30102d7980 */ /* 0x000ea8000c101900 */
[----:B---3--:R-:W3:Y:S04]  /*dca0*/  LD.E R47, desc[UR48][R16.64+0x260] ;  /* 0x00026030102f7980 */ /* 0x008ee8000c101900 */
        /* <DEDUP_REMOVED lines=128> */
[----:B----4-:R-:W-:Y:S04]  /*e4b0*/  ST.E desc[UR48][R16.64+0x264], R49 ;  /* 0x0002643110007985 */ /* 0x010fe8000c101930 */
        /* <DEDUP_REMOVED lines=114> */
[----:B0-----:R-:W4:Y:S04]  /*ebe0*/  LD.E R187, desc[UR48][R16.64+0x218] ;  /* 0x0002183010bb7980 */ /* 0x001f28000c101900 */
[----:B-1----:R-:W4:Y:S04]  /*ebf0*/  LD.E.64 R4, desc[UR48][R16.64+0xa8] ;  /* 0x0000a83010047980 */ /* 0x002f28000c101b00 */
[----:B------:R-:W4:Y:S04]  /*ec00*/  LDL R189, [R1+0x88] ;  /* 0x0000880001bd7983 */ /* 0x000f280000100800 */
[----:B--2---:R-:W2:Y:S04]  /*ec10*/  LD.E R24, desc[UR48][R16.64+0x230] ;  /* 0x0002303010187980 */ /* 0x004ea8000c101900 */
[----:B------:R-:W2:Y:S04]  /*ec20*/  LD.E R25, desc[UR48][R16.64+0x234] ;  /* 0x0002343010197980 */ /* 0x000ea8000c101900 */
[----:B---3--:R-:W2:Y:S04]  /*ec30*/  LD.E R26, desc[UR48][R16.64+0x238] ;  /* 0x00023830101a7980 */ /* 0x008ea8000c101900 */
[----:B------:R-:W2:Y:S04]  /*ec40*/  LD.E R27, desc[UR48][R16.64+0x23c] ;  /* 0x00023c30101b7980 */ /* 0x000ea8000c101900 */
[----:B----4-:R-:W2:Y:S04]  /*ec50*/  LD.E R28, desc[UR48][R16.64+0x240] ;  /* 0x00024030101c7980 */ /* 0x010ea8000c101900 */
        /* <DEDUP_REMOVED lines=124> */
[----:B------:R-:W-:-:S02]  /*f420*/  ISETP.NE.U32.AND P2, PT, R189, RZ, PT ;  /* 0x000000ffbd00720c */ /* 0x000fc40003f45070 */
[----:B------:R-:W-:Y:S02]  /*f430*/  R2UR UR7, R5 ;  /* 0x00000000050772ca */ /* 0x000fe400000e0000 */
[----:B------:R-:W-:Y:S02]  /*f440*/  R2UR UR6, R4 ;  /* 0x00000000040672ca */ /* 0x000fe400000e0000 */
[----:B------:R-:W-:Y:S02]  /*f450*/  F2FP.F16.F32.PACK_AB R152, R153, R152 ;  /* 0x000000989998723e */ /* 0x000fe400000000ff */
[----:B------:R-:W-:Y:S02]  /*f460*/  F2FP.F16.F32.PACK_AB R154, R154, R155 ;  /* 0x0000009b9a9a723e */ /* 0x000fe400000000ff */
[----:B------:R-:W-:Y:S02]  /*f470*/  F2FP.F16.F32.PACK_AB R153, R188, R185 ;  /* 0x000000b9bc99723e */ /* 0x000fe400000000ff */
[----:B------:R-:W-:Y:S01]  /*f480*/  F2FP.F16.F32.PACK_AB R155, R183, R6 ;  /* 0x00000006b79b723e */ /* 0x000fe200000000ff */
[----:B------:R-:W-:Y:S01]  /*f490*/  VOTEU.ANY UP0, P2 ;  /* 0x00000000003f7886 */ /* 0x000fe20001000100 */
[----:B------:R-:W-:-:S02]  /*f4a0*/  VIADD R6, R4, 0x80 ;  /* 0x0000008004067836 */ /* 0x000fc40000000000 */
[----:B--2---:R-:W-:-:S06]  /*f4b0*/  WARPGROUP.ARRIVE ;  /* 0x00000000000079c5 */ /* 0x004fcc0000000000 */
[----:B------:R-:W-:Y:S01]  /*f4c0*/  HGMMA.64x256x16.F32 R24, R152, gdesc[UR4].tnspB, R24, UP0, gsb0 ;  /* 0x43e0000498187df0 */ /* 0x000fe2000b800818 */
[----:B------:R-:W-:Y:S01]  /*f4d0*/  R2UR UR6, R6 ;  /* 0x00000000060672ca */ /* 0x000fe200000e0000 */
[----:B------:R-:W-:Y:S01]  /*f4e0*/  VIADD R6, R4, 0x100 ;  /* 0x0000010004067836 */ /* 0x000fe20000000000 */
[----:B------:R-:W-:Y:S02]  /*f4f0*/  WARPGROUP.DEPBAR.LE gsb0, 0x0 ;  /* 0x00008000000079c5 */ /* 0x000fe40000010000 */
[----:B------:R-:W-:Y:S01]  /*f500*/  F2FP.F16.F32.PACK_AB R152, R182, R7 ;  /* 0x00000007b698723e */ /* 0x000fe200000000ff */
[----:B------:R-:W-:Y:S01]  /*f510*/  IMAD.MOV.U32 R7, RZ, RZ, R5 ;  /* 0x000000ffff077224 */ /* 0x000fe200078e0005 */
[----:B------:R-:W-:-:S04]  /*f520*/  F2FP.F16.F32.PACK_AB R153, R186, R181 ;  /* 0x000000b5ba99723e */ /* 0x000fc800000000ff */
[----:B------:R-:W-:Y:S02]  /*f530*/  R2UR UR7, R7 ;  /* 0x00000000070772ca */ /* 0x000fe400000e0000 */
[----:B------:R-:W-:Y:S02]  /*f540*/  F2FP.F16.F32.PACK_AB R154, R180, R175 ;  /* 0x000000afb49a723e */ /* 0x000fe400000000ff */
[----:B------:R-:W-:Y:S01]  /*f550*/  F2FP.F16.F32.PACK_AB R155, R184, R177 ;  /* 0x000000b1b89b723e */ /* 0x000fe200000000ff */
        /* <DEDUP_REMOVED lines=130> */
[----:B------:R-:W-:Y:S01]  /*fd80*/  IMAD.MOV.U32 R7, RZ, RZ, R5 ;  /* 0x000000ffff077224 */ /* 0x000fe200078e0005 */
[----:B------:R-:W-:-:S04]  /*fd90*/  R2UR UR6, R6 ;  /* 0x00000000060672ca */ /* 0x000fc800000e0000 */
[----:B------:R-:W-:Y:S01]  /*fda0*/  R2UR UR7, R7 ;  /* 0x00000000070772ca */ /* 0x000fe200000e0000 */
[----:B------:R-:W-:Y:S01]  /*fdb0*/  STL [R1+0x88], R0 ;  /* 0x0000880001007387 */ /* 0x000fe20000100800 */
[----:B------:R-:W-:Y:S02]  /*fdc0*/  VIADD R6, R4, 0x180 ;  /* 0x0000018004067836 */ /* 0x000fe40000000000 */
[----:B------:R-:W-:Y:S01]  /*fdd0*/  IMAD.MOV.U32 R7, RZ, RZ, R5 ;  /* 0x000000ffff077224 */ /* 0x000fe200078e0005 */
[----:B------:R-:W-:Y:S02]  /*fde0*/  WARPGROUP.DEPBAR.LE gsb0, 0x0 ;  /* 0x00008000000079c5 */ /* 0x000fe40000010000 */
[----:B------:R-:W-:Y:S02]  /*fdf0*/  F2FP.F16.F32.PACK_AB R152, R169, R172 ;  /* 0x000000aca998723e */ /* 0x000fe400000000ff */
[----:B------:R-:W-:Y:S02]  /*fe00*/  F2FP.F16.F32.PACK_AB R153, R176, R173 ;  /* 0x000000adb099723e */ /* 0x000fe400000000ff */
[----:B------:R-:W-:-:S02]  /*fe10*/  F2FP.F16.F32.PACK_AB R154, R170, R167 ;  /* 0x000000a7aa9a723e */ /* 0x000fc400000000ff */
        /* <DEDUP_REMOVED lines=133> */
[----:B------:R-:W-:Y:S01]  /*10670*/  STL [R1+0x88], R0 ;  /* 0x0000880001007387 */ /* 0x000fe20000100800 */
[----:B------:R-:W-:Y:S02]  /*10680*/  VIADD R6, R4, 0x200 ;  /* 0x0000020004067836 */ /* 0x000fe40000000000 */
[----:B------:R-:W-:Y:S01]  /*10690*/  IMAD.MOV.U32 R7, RZ, RZ, R5 ;  /* 0x000000ffff077224 */ /* 0x000fe200078e0005 */
[----:B------:R-:W-:Y:S02]  /*106a0*/  WARPGROUP.DEPBAR.LE gsb0, 0x0 ;  /* 0x00008000000079c5 */ /* 0x000fe40000010000 */
[----:B------:R-:W-:-:S02]  /*106b0*/  F2FP.F16.F32.PACK_AB R152, R161, R164 ;  /* 0x000000a4a198723e */ /* 0x000fc400000000ff */
[----:B------:R-:W-:Y:S02]  /*106c0*/  F2FP.F16.F32.PACK_AB R153, R168, R165 ;  /* 0x000000a5a899723e */ /* 0x000fe400000000ff */
        /* <DEDUP_REMOVED lines=135> */
[----:B------:R-:W-:Y:S01]  /*10f40*/  VIADD R4, R4, 0x280 ;  /* 0x0000028004047836 */ /* 0x000fe20000000000 */
[----:B------:R-:W-:Y:S02]  /*10f50*/  WARPGROUP.DEPBAR.LE gsb0, 0x0 ;  /* 0x00008000000079c5 */ /* 0x000fe40000010000 */
[----:B------:R-:W-:Y:S02]  /*10f60*/  F2FP.F16.F32.PACK_AB R152, R156, R19 ;  /* 0x000000139c98723e */ /* 0x000fe400000000ff */
[----:B------:R-:W-:-:S02]  /*10f70*/  F2FP.F16.F32.PACK_AB R153, R160, R157 ;  /* 0x0000009da099723e */ /* 0x000fc400000000ff */
        /* <DEDUP_REMOVED lines=270> */
[----:B------:R-:W-:Y:S02]  /*12060*/  STL [R1+0x88], R0 ;  /* 0x0000880001007387 */ /* 0x000fe40000100800 */
[----:B------:R-:W-:Y:S02]  /*12070*/  WARPGROUP.DEPBAR.LE gsb0, 0x0 ;  /* 0x00008000000079c5 */ /* 0x000fe40000010000 */
[----:B------:R-:W-:Y:S04]  /*12080*/  ST.E desc[UR48][R16.64+0x230], R24 ;  /* 0x0002301810007985 */ /* 0x000fe8000c101930 */
[----:B------:R0:W-:Y:S04]  /*12090*/  ST.E desc[UR48][R16.64+0x234], R25 ;  /* 0x0002341910007985 */ /* 0x0001e8000c101930 */
        /* <DEDUP_REMOVED lines=126> */
[----:B------:R4:W-:Y:S04]  /*12880*/  STL [R1+0x88], R0 ;  /* 0x0000880001007387 */ /* 0x0009e80000100800 */
        /* <DEDUP_REMOVED lines=10> */
[----:B-1----:R-:W4:Y:S04]  /*12930*/  LD.E R27, desc[UR48][R16.64+0x258] ;  /* 0x00025830101b7980 */ /* 0x002f28000c101900 */
[----:B--2---:R-:W2:Y:S04]  /*12940*/  LD.E R29, desc[UR48][R16.64+0x25c] ;  /* 0x00025c30101d7980 */ /* 0x004ea8000c101900 */
        /* <DEDUP_REMOVED lines=127> */
[----:B--2---:R0:W-:Y:S04]  /*13140*/  ST.E desc[UR48][R16.64+0x25c], R29 ;  /* 0x00025c1d10007985 */ /* 0x0041e8000c101930 */
[----:B---3--:R0:W-:Y:S04]  /*13150*/  ST.E desc[UR48][R16.64+0x260], R31 ;  /* 0x0002601f10007985 */ /* 0x0081e8000c101930 */
        /* <DEDUP_REMOVED lines=115> */
[----:B------:R-:W-:Y:S04]  /*13890*/  BSSY B0, `(.L_x_11323) ;  /* 0x0000008000007945 */ /* 0x000fe80003800000 */
[----:B------:R-:W-:Y:S05]  /*138a0*/  @P0 BRA `(.L_x_11324) ;  /* 0x0000000000180947 */ /* 0x000fea0003800000 */
[----:B0-----:R-:W2:Y:S04]  /*138b0*/  LDL.64 R4, [R1+0x68] ;  /* 0x0000680001047983 */ /* 0x001ea80000100a00 */
[----:B------:R-:W3:Y:S01]  /*138c0*/  LD.E R0, desc[UR48][R16.64+0x218] ;  /* 0x0002183010007980 */ /* 0x000ee2000c101900 */
[----:B--2---:R-:W-:-:S05]  /*138d0*/  MOV R3, R4 ;  /* 0x0000000400037202 */ /* 0x004fca0000000f00 */
[----:B---3--:R-:W-:-:S05]  /*138e0*/  IMAD R0, R0, 0x8, R3 ;  /* 0x0000000800007824 */ /* 0x008fca00078e0203 */
[----:B------:R-:W-:-:S04]  /*138f0*/  PRMT R0, RZ, 0x654, R0 ;  /* 0x00000654ff007816 */ /* 0x000fc80000000000 */
[----:B------:R1:W-:Y:S03]  /*13900*/  SYNCS.ARRIVE.TRANS64.RED.A1T0 RZ, [R0+URZ], RZ ;  /* 0x000000ff00ff79a7 */ /* 0x0003e6000810043f */
.L_x_11324:
[----:B------:R-:W-:Y:S05]  /*13910*/  BSYNC B0 ;  /* 0x0000000000007941 */ /* 0x000fea0003800000 */
.L_x_11323:
[----:B------:R-:W-:Y:S05]  /*13920*/  @P1 BRA `(.L_x_11325) ;  /* 0xffffff60008c1947 */ /* 0x000fea000383ffff */
.L_x_11308:
[----:B------:R-:W-:-:S13]  /*13930*/  ISETP.GE.AND P1, PT, R10, UR43, PT ;  /* 0x0000002b0a007c0c */ /* 0x000fda000bf26270 */
[----:B------:R-:W-:Y:S05]  /*13940*/  @!P1 BRA `(.L_x_11326) ;  /* 0x000000b000989947 */ /* 0x000fea0003800000 */
[----:B0-----:R0:W5:Y:S02]  /*13950*/  LDL.64 R2, [R1+0x178] ;  /* 0x0001780001027983 */ /* 0x0011640000100a00 */
.L_x_11357:
[----:B0----5:R-:W2:Y:S04]  /*13960*/  LD.E R5, desc[UR48][R2.64] ;  /* 0x0000003002057980 */ /* 0x021ea8000c101900 */
        /* <DEDUP_REMOVED lines=13> */
[----:B------:R-:W-:Y:S05]  /*13a40*/  YIELD ;  /* 0x0000000000007946 */ /* 0x000fea0003800000 */
[----:B------:R-:W-:Y:S01]  /*13a50*/  BSSY B0, `(.L_x_11327) ;  /* 0x0000006000007945 */ /* 0x000fe20003800000 */
[----:B---3--:R-:W-:Y:S01]  /*13a60*/  @!P1 IMAD.MOV.U32 R5, RZ, RZ, RZ ;  /* 0x000000ffff059224 */ /* 0x008fe200078e00ff */
[----:B--2---:R-:W-:-:S04]  /*13a70*/  LOP3.LUT R0, R0, 0x1, RZ, 0xfc, !PT ;  /* 0x0000000100007812 */ /* 0x004fc800078efcff */
[----:B------:R-:W-:-:S13]  /*13a80*/  ISETP.NE.AND P2, PT, R0, 0x3, PT ;  /* 0x000000030000780c */ /* 0x000fda0003f45270 */
[----:B-1----:R-:W-:Y:S05]  /*13a90*/  @!P2 BRA `(.L_x_11328) ;  /* 0x000000000004a947 */ /* 0x002fea0003800000 */
[----:B------:R-:W-:Y:S01]  /*13aa0*/  BPT.TRAP 0x1 ;  /* 0x000000040000795c */ /* 0x000fe20000300000 */
.L_x_11328:
[----:B------:R-:W-:Y:S05]  /*13ab0*/  BSYNC B0 ;  /* 0x0000000000007941 */ /* 0x000fea0003800000 */
.L_x_11327:
        /* <DEDUP_REMOVED lines=13> */
.L_x_11330:
[----:B------:R-:W-:Y:S05]  /*13b90*/  BSYNC B0 ;  /* 0x0000000000007941 */ /* 0x000fea0003800000 */
.L_x_11329:
        /* <DEDUP_REMOVED lines=8> */
.L_x_11332:
[----:B------:R-:W-:Y:S05]  /*13c20*/  BSYNC B0 ;  /* 0x0000000000007941 */ /* 0x000fea0003800000 */
.L_x_11331:
[----:B------:R-:W2:Y:S04]  /*13c30*/  LD.E R5, desc[UR48][R2.64] ;  /* 0x0000003002057980 */ /* 0x000ea8000c101900 */
[----:B------:R-:W2:Y:S01]  /*13c40*/  LDL.64 R8, [R1+0xa0] ;  /* 0x0000a00001087983 */ /* 0x000ea20000100a00 */
[----:B------:R-:W-:Y:S05]  /*13c50*/  WARPSYNC.ALL ;  /* 0x0000000000007948 */ /* 0x000fea0003800000 */
[----:B------:R-:W3:Y:S04]  /*13c60*/  LDL.64 R18, [R1+0x98] ;  /* 0x0000980001127983 */ /* 0x000ee80000100a00 */
[----:B-1---5:R-:W4:Y:S04]  /*13c70*/  LDL.64 R6, [R1+0x98] ;  /* 0x0000980001067983 */ /* 0x022f280000100a00 */
[----:B------:R-:W4:Y:S01]  /*13c80*/  LDL.64 R12, [R1+0x98] ;  /* 0x00009800010c7983 */ /* 0x000f220000100a00 */
[----:B--2---:R-:W-:-:S03]  /*13c90*/  IMAD R4, R5, 0x300, R8 ;  /* 0x0000030005047824 */ /* 0x004fc600078e0208 */
[----:B------:R-:W2:Y:S01]  /*13ca0*/  LDL.64 R14, [R1+0x98] ;  /* 0x00009800010e7983 */ /* 0x000ea20000100a00 */
[----:B------:R-:W-:Y:S01]  /*13cb0*/  IMAD.MOV.U32 R5, RZ, RZ, R9 ;  /* 0x000000ffff057224 */ /* 0x000fe200078e0009 */
[----:B------:R-:W-:Y:S01]  /*13cc0*/  R2UR UR6, R4 ;  /* 0x00000000040672ca */ /* 0x000fe200000e0000 */
[----:B------:R-:W-:-:S03]  /*13cd0*/  WARPGROUP.ARRIVE ;  /* 0x00000000000079c5 */ /* 0x000fc60000000000 */
[----:B------:R-:W-:Y:S01]  /*13ce0*/  R2UR UR7, R5 ;  /* 0x00000000050772ca */ /* 0x000fe200000e0000 */
[----:B------:R-:W-:Y:S02]  /*13cf0*/  VIADD R8, R4, 0x2 ;  /* 0x0000000204087836 */ /* 0x000fe40000000000 */
[----:B------:R-:W-:Y:S01]  /*13d00*/  IMAD.MOV.U32 R0, RZ, RZ, 0x1 ;  /* 0x00000001ff007424 */ /* 0x000fe200078e00ff */
[----:B------:R1:W-:Y:S04]  /*13d10*/  STL [R1+0x80], RZ ;  /* 0x000080ff01007387 */ /* 0x0003e80000100800 */
[----:B------:R1:W-:Y:S04]  /*13d20*/  STL [R1+0x80], R0 ;  /* 0x0000800001007387 */ /* 0x0003e80000100800 */
[----:B------:R1:W-:Y:S04]  /*13d30*/  STL [R1+0x80], R0 ;  /* 0x0000800001007387 */ /* 0x0003e80000100800 */
[----:B------:R1:W-:Y:S04]  /*13d40*/  STL [R1+0x80], R0 ;  /* 0x0000800001007387 */ /* 0x0003e80000100800 */
[----:B------:R1:W-:Y:S01]  /*13d50*/  STL [R1+0x80], R0 ;  /* 0x0000800001007387 */ /* 0x0003e20000100800 */
[----:B---3--:R-:W-:-:S02]  /*13d60*/  R2UR UR4, R18 ;  /* 0x00000000120472ca */ /* 0x008fc400000e0000 */
[----:B------:R-:W-:Y:S01]  /*13d70*/  R2UR UR5, R19 ;  /* 0x00000000130572ca */ /* 0x000fe200000e0000 */
[----:B------:R-:W3:-:S12]  /*13d80*/  LDL R18, [R1+0x54] ;  /* 0x0000540001127983 */ /* 0x000ed80000100800 */
        /* <DEDUP_REMOVED lines=31> */
[----:B---3--:R-:W-:-:S04]  /*13f80*/  LOP3.LUT R18, R18, 0x1, RZ, 0xfc, !PT ;  /* 0x0000000112127812 */ /* 0x008fc800078efcff */
[----:B------:R-:W-:Y:S01]  /*13f90*/  ISETP.NE.AND P2, PT, R18, 0x3, PT ;  /* 0x000000031200780c */ /* 0x000fe20003f45270 */
[----:B------:R-:W-:Y:S01]  /*13fa0*/  BSSY B0, `(.L_x_11334) ;  /* 0x0000004000007945 */ /* 0x000fe20003800000 */
[----:B------:R-:W-:-:S11]  /*13fb0*/  WARPGROUP.DEPBAR.LE gsb0, 0x0 ;  /* 0x00008000000079c5 */ /* 0x000fd60000010000 */
[----:B-1----:R-:W-:Y:S05]  /*13fc0*/  @!P2 BRA `(.L_x_11335) ;  /* 0x000000000004a947 */ /* 0x002fea0003800000 */
[----:B------:R-:W-:Y:S01]  /*13fd0*/  BPT.TRAP 0x1 ;  /* 0x000000040000795c */ /* 0x000fe20000300000 */
.L_x_11335:
[----:B------:R-:W-:Y:S05]  /*13fe0*/  BSYNC B0 ;  /* 0x0000000000007941 */ /* 0x000fea0003800000 */
.L_x_11334:
[----:B------:R-:W2:Y:S01]  /*13ff0*/  LDL.64 R6, [R1+0x40] ;  /* 0x0000400001067983 */ /* 0x000ea20000100a00 */
[----:B-----5:R-:W-:Y:S02]  /*14000*/  SHF.L.U32 R8, R11, 0x1f, RZ ;  /* 0x0000001f0b087819 */ /* 0x020fe400000006ff */
[----:B--2---:R-:W-:-:S05]  /*14010*/  MOV R7, R6 ;  /* 0x0000000600077202 */ /* 0x004fca0000000f00 */
[----:B------:R-:W-:-:S04]  /*14020*/  IMAD R5, R5, 0x8, R7 ;  /* 0x0000000805057824 */ /* 0x000fc800078e0207 */
[----:B------:R1:W2:Y:S01]  /*14030*/  SYNCS.PHASECHK.TRANS64.TRYWAIT P1, [R5+URZ], R8 ;  /* 0x00000008050075a7 */ /* 0x0002a2000802017f */
[----:B------:R1:W5:Y:S04]  /*14040*/  LD.E R4, desc[UR48][R2.64] ;  /* 0x0000003002047980 */ /* 0x000368000c101900 */
[----:B------:R1:W5:Y:S01]  /*14050*/  LD.E R6, desc[UR48][R2.64+0x4] ;  /* 0x0000043002067980 */ /* 0x000362000c101900 */
[----:B------:R-:W-:Y:S04]  /*14060*/  BSSY B0, `(.L_x_11336) ;  /* 0x0000003000007945 */ /* 0x000fe80003800000 */
[----:B------:R-:W-:Y:S05]  /*14070*/  @!P2 BRA `(.L_x_11337) ;  /* 0x000000000004a947 */ /* 0x000fea0003800000 */
[----:B------:R-:W-:Y:S01]  /*14080*/  BPT.TRAP 0x1 ;  /* 0x000000040000795c */ /* 0x000fe20000300000 */
.L_x_11337:
[----:B------:R-:W-:Y:S05]  /*14090*/  BSYNC B0 ;  /* 0x0000000000007941 */ /* 0x000fea0003800000 */
.L_x_11336:
[----:B------:R-:W-:Y:S04]  /*140a0*/  BSSY B0, `(.L_x_11338) ;  /* 0x0000006000007945 */ /* 0x000fe80003800000 */
[----:B--2---:R-:W-:Y:S05]  /*140b0*/  @P1 BRA `(.L_x_11339) ;  /* 0x0000000000101947 */ /* 0x004fea0003800000 */
[----:B-----5:R-:W-:Y:S01]  /*140c0*/  IMAD R4, R4, 0x8, R7 ;  /* 0x0000000804047824 */ /* 0x020fe200078e0207 */
[----:B-1----:R-:W-:-:S04]  /*140d0*/  SHF.L.U32 R5, R6, 0x1f, RZ ;  /* 0x0000001f06057819 */ /* 0x002fc800000006ff */
[----:B------:R-:W1:Y:S02]  /*140e0*/  SYNCS.PHASECHK.TRANS64.TRYWAIT P1, [R4+URZ], R5 ;  /* 0x00000005040075a7 */ /* 0x000e64000802017f */
[----:B-1----:R-:W-:Y:S05]  /*140f0*/  @!P1 BRA `(.L_x_11340) ;  /* 0x0000014000a09947 */ /* 0x002fea0003800000 */
.L_x_11339:
[----:B------:R-:W-:Y:S05]  /*14100*/  BSYNC B0 ;  /* 0x0000000000007941 */ /* 0x000fea0003800000 */
.L_x_11338:
[----:B------:R-:W2:Y:S04]  /*14110*/  LDL R7, [R1+0x90] ;  /* 0x0000900001077983 */ /* 0x000ea80000100800 */
[----:B------:R-:W3:Y:S04]  /*14120*/  LD.E R11, desc[UR48][R2.64] ;  /* 0x00000030020b7980 */ /* 0x000ee8000c101900 */
[----:B------:R-:W3:Y:S04]  /*14130*/  LDL.64 R72, [R1+0x118] ;  /* 0x0001180001487983 */ /* 0x000ee80000100a00 */
[----:B-1---5:R-:W4:Y:S04]  /*14140*/  LDL.64 R4, [R1+0x110] ;  /* 0x0001100001047983 */ /* 0x022f280000100a00 */
[----:B------:R-:W4:Y:S04]  /*14150*/  LDL.64 R8, [R1+0x110] ;  /* 0x0001100001087983 */ /* 0x000f280000100a00 */
[----:B------:R-:W4:Y:S04]  /*14160*/  LDL.64 R12, [R1+0x110] ;  /* 0x00011000010c7983 */ /* 0x000f280000100a00 */
[----:B------:R-:W4:Y:S01]  /*14170*/  LDL.64 R14, [R1+0x110] ;  /* 0x00011000010e7983 */ /* 0x000f220000100a00 */
[----:B------:R-:W-:Y:S05]  /*14180*/  WARPSYNC.ALL ;  /* 0x0000000000007948 */ /* 0x000fea0003800000 */
[----:B------:R-:W-:Y:S01]  /*14190*/  WARPGROUP.ARRIVE ;  /* 0x00000000000079c5 */ /* 0x000fe20000000000 */
[----:B------:R-:W4:Y:S01]  /*141a0*/  LDL.64 R18, [R1+0x110] ;  /* 0x0001100001127983 */ /* 0x000f220000100a00 */
[----:B--2---:R-:W-:Y:S01]  /*141b0*/  ISETP.NE.U32.AND P1, PT, R7, RZ, PT ;  /* 0x000000ff0700720c */ /* 0x004fe20003f25070 */
[----:B---3--:R-:W-:-:S02]  /*141c0*/  IMAD R6, R11, 0xc00, R72 ;  /* 0x00000c000b067824 */ /* 0x008fc400078e0248 */
[----:B------:R-:W-:Y:S01]  /*141d0*/  IMAD.MOV.U32 R7, RZ, RZ, R73 ;  /* 0x000000ffff077224 */ /* 0x000fe200078e0049 */
[----:B----4-:R-:W-:Y:S02]  /*141e0*/  R2UR UR4, R4 ;  /* 0x00000000040472ca */ /* 0x010fe400000e0000 */
[----:B------:R-:W-:Y:S02]  /*141f0*/  R2UR UR6, R6 ;  /* 0x00000000060672ca */ /* 0x000fe400000e0000 */
[----:B------:R-:W-:Y:S02]  /*14200*/  R2UR UR7, R7 ;  /* 0x00000000070772ca */ /* 0x000fe400000e0000 */
[----:B------:R-:W-:-:S03]  /*14210*/  R2UR UR5, R5 ;  /* 0x00000000050572ca */ /* 0x000fc600000e0000 */
[----:B------:R-:W-:-:S10]  /*14220*/  VOTEU.ANY UP0, P1 ;  /* 0x00000000003f7886 */ /* 0x000fd40000800100 */
        /* <DEDUP_REMOVED lines=186> */
[----:B------:R-:W3:Y:S04]  /*14dd0*/  LDL.64 R8, [R1+0x170] ;  /* 0x0001700001087983 */ /* 0x000ee80000100a00 */
[----:B------:R-:W4:Y:S04]  /*14de0*/  LDL R11, [R194] ;  /* 0x00000000c20b7983 */ /* 0x000f280000100800 */
[----:B--2---:R-:W2:Y:S04]  /*14df0*/  LDL R4, [R194+0x24] ;  /* 0x00002400c2047983 */ /* 0x004ea80000100800 */
[----:B------:R-:W4:Y:S04]  /*14e00*/  LDL R12, [R1+0x70] ;  /* 0x00007000010c7983 */ /* 0x000f280000100800 */
[----:B------:R-:W4:Y:S04]  /*14e10*/  LDL R6, [R194+0x18] ;  /* 0x00001800c2067983 */ /* 0x000f280000100800 */
[----:B------:R-:W4:Y:S04]  /*14e20*/  LDL R5, [R194+0x4] ;  /* 0x00000400c2057983 */ /* 0x000f280000100800 */
[----:B------:R-:W4:Y:S04]  /*14e30*/  LDL R18, [R194+0xc] ;  /* 0x00000c00c2127983 */ /* 0x000f280000100800 */
[----:B------:R-:W4:Y:S04]  /*14e40*/  LDL R15, [R194+0x10] ;  /* 0x00001000c20f7983 */ /* 0x000f280000100800 */
[----:B------:R-:W4:Y:S04]  /*14e50*/  LDL R7, [R194+0x14] ;  /* 0x00001400c2077983 */ /* 0x000f280000100800 */
[----:B---3--:R-:W3:Y:S01]  /*14e60*/  LD.E R8, desc[UR48][R8.64] ;  /* 0x0000003008087980 */ /* 0x008ee2000c101900 */
[----:B--2---:R-:W-:-:S03]  /*14e70*/  ISETP.NE.AND P1, PT, R4, 0x1, PT ;  /* 0x000000010400780c */ /* 0x004fc60003f25270 */
[----:B------:R-:W2:Y:S10]  /*14e80*/  LDL R4, [R194+0x8] ;  /* 0x00000800c2047983 */ /* 0x000eb40000100800 */
[----:B------:R-:W2:Y:S04]  /*14e90*/  @P1 LDL R13, [R194+0x28] ;  /* 0x00002800c20d1983 */ /* 0x000ea80000100800 */
[----:B------:R-:W2:Y:S01]  /*14ea0*/  @P1 LDL R14, [R194+0x2c] ;  /* 0x00002c00c20e1983 */ /* 0x000ea20000100800 */
[----:B----4-:R-:W-:Y:S01]  /*14eb0*/  ISETP.GE.AND P2, PT, R6, 0x1, PT ;  /* 0x000000010600780c */ /* 0x010fe20003f46270 */
[----:B------:R-:W-:Y:S01]  /*14ec0*/  BSSY B0, `(.L_x_11341) ;  /* 0x00000a6000007945 */ /* 0x000fe20003800000 */
[-C--:B---3--:R-:W-:Y:S01]  /*14ed0*/  FMUL.FTZ R9, R26, R8.reuse ;  /* 0x000000081a097220 */ /* 0x088fe20000410000 */
[----:B------:R-:W-:Y:S01]  /*14ee0*/  SHF.R.S32.HI R26, RZ, 0x1f, R11 ;  /* 0x0000001fff1a7819 */ /* 0x000fe2000001140b */
[-C--:B------:R-:W-:Y:S01]  /*14ef0*/  FMUL.FTZ R20, R30, R8.reuse ;  /* 0x000000081e147220 */ /* 0x080fe20000410000 */
[----:B------:R-:W-:-:S02]  /*14f00*/  FMUL.FTZ R30, R32, R8 ;  /* 0x00000008201e7220 */ /* 0x000fc40000410000 */
[----:B------:R-:W-:Y:S01]  /*14f10*/  LEA.HI R32, R26, R11, RZ, 0x7 ;  /* 0x0000000b1a207211 */ /* 0x000fe200078f38ff */
[----:B------:R-:W-:-:S03]  /*14f20*/  FMUL.FTZ R109, R34, R8 ;  /* 0x00000008226d7220 */ /* 0x000fc60000410000 */
[----:B------:R-:W-:Y:S01]  /*14f30*/  LOP3.LUT R34, R32, 0xffffff80, RZ, 0xc0, !PT ;  /* 0xffffff8020227812 */ /* 0x000fe200078ec0ff */
[----:B------:R-:W-:-:S04]  /*14f40*/  FMUL.FTZ R21, R31, R8 ;  /* 0x000000081f157220 */ /* 0x000fc80000410000 */
[----:B------:R-:W-:Y:S02]  /*14f50*/  IMAD.IADD R34, R11, 0x1, -R34 ;  /* 0x000000010b227824 */ /* 0x000fe400078e0a22 */
[-C--:B------:R-:W-:Y:S01]  /*14f60*/  FMUL.FTZ R31, R33, R8.reuse ;  /* 0x00000008211f7220 */ /* 0x080fe20000410000 */
[-C--:B------:R-:W-:Y:S01]  /*14f70*/  FMUL.FTZ R137, R38, R8.reuse ;  /* 0x0000000826897220 */ /* 0x080fe20000410000 */
[----:B------:R-:W-:Y:S02]  /*14f80*/  LEA.HI R38, R26, R11, RZ, 0x2 ;  /* 0x0000000b1a267211 */ /* 0x000fe400078f10ff */
[----:B------:R-:W-:Y:S01]  /*14f90*/  SHF.R.S32.HI R33, RZ, 0x1f, R34 ;  /* 0x0000001fff217819 */ /* 0x000fe20000011422 */
[-C--:B------:R-:W-:Y:S01]  /*14fa0*/  FMUL.FTZ R117, R35, R8.reuse ;  /* 0x0000000823757220 */ /* 0x080fe20000410000 */
[-C--:B------:R-:W-:Y:S01]  /*14fb0*/  FMUL.FTZ R36, R36, R8.reuse ;  /* 0x0000000824247220 */ /* 0x080fe20000410000 */
[----:B------:R-:W-:Y:S01]  /*14fc0*/  FMUL.FTZ R37, R37, R8 ;  /* 0x0000000825257220 */ /* 0x000fe20000410000 */
[----:B------:R-:W-:-:S02]  /*14fd0*/  LEA.HI R35, R33, R34, RZ, 0x2 ;  /* 0x0000002221237211 */ /* 0x000fc400078f10ff */
[----:B------:R-:W-:Y:S01]  /*14fe0*/  LOP3.LUT R38, R38, 0xfffffffc, RZ, 0xc0, !PT ;  /* 0xfffffffc26267812 */ /* 0x000fe200078ec0ff */
[----:B------:R3:W4:Y:S01]  /*14ff0*/  MUFU.TANH R75, R36 ;  /* 0x00000024004b7308 */ /* 0x0007220000002400 */
[----:B------:R-:W-:-:S03]  /*15000*/  LEA.HI R33, R33, R34, RZ, 0x5 ;  /* 0x0000002221217211 */ /* 0x000fc600078f28ff */
[----:B------:R-:W-:-:S04]  /*15010*/  IMAD.IADD R38, R11, 0x1, -R38 ;  /* 0x000000010b267824 */ /* 0x000fc800078e0a26 */
[----:B------:R0:W1:Y:S01]  /*15020*/  MUFU.TANH R76, R37 ;  /* 0x00000025004c7308 */ /* 0x0000620000002400 */
[--C-:B---3--:R-:W-:Y:S02]  /*15030*/  SHF.R.S32.HI R36, RZ, 0x2, R35.reuse ;  /* 0x00000002ff247819 */ /* 0x108fe40000011423 */
[----:B------:R-:W-:Y:S02]  /*15040*/  SHF.R.S32.HI R11, RZ, 0x7, R32 ;  /* 0x00000007ff0b7819 */ /* 0x000fe40000011420 */
[----:B0-----:R-:W-:-:S04]  /*15050*/  SHF.R.S32.HI R37, RZ, 0x1f, R35 ;  /* 0x0000001fff257819 */ /* 0x001fc80000011423 */
[----:B------:R-:W-:Y:S02]  /*15060*/  LEA.HI R37, R37, R36, RZ, 0x3 ;  /* 0x0000002425257211 */ /* 0x000fe400078f18ff */
[----:B------:R-:W-:Y:S02]  /*15070*/  LEA.HI R32, R32, R11, RZ, 0x1 ;  /* 0x0000000b20207211 */ /* 0x000fe400078f08ff */
[----:B------:R-:W-:Y:S02]  /*15080*/  LOP3.LUT R37, R37, 0xfffffff8, RZ, 0xc0, !PT ;  /* 0xfffffff825257812 */ /* 0x000fe400078ec0ff */
[----:B------:R-:W-:Y:S02]  /*15090*/  SHF.R.S32.HI R33, RZ, 0x5, R33 ;  /* 0x00000005ff217819 */ /* 0x000fe40000011421 */
[----:B------:R-:W-:Y:S01]  /*150a0*/  LOP3.LUT R32, R32, 0x3fffffe, RZ, 0xc0, !PT ;  /* 0x03fffffe20207812 */ /* 0x000fe200078ec0ff */
[----:B------:R-:W-:Y:S01]  /*150b0*/  IMAD.IADD R37, R36, 0x1, -R37 ;  /* 0x0000000124257824 */ /* 0x000fe200078e0a25 */
[----:B------:R-:W-:Y:S01]  /*150c0*/  LEA.HI R36, R38, R38, RZ, 0x1 ;  /* 0x0000002626247211 */ /* 0x000fe200078f08ff */
[----:B------:R-:W-:-:S02]  /*150d0*/  IMAD R12, R12, 0x8, R33 ;  /* 0x000000080c0c7824 */ /* 0x000fc400078e0221 */
[----:B------:R-:W-:Y:S01]  /*150e0*/  IMAD.IADD R32, R11, 0x1, -R32 ;  /* 0x000000010b207824 */ /* 0x000fe200078e0a20 */
[----:B------:R-:W-:Y:S01]  /*150f0*/  LOP3.LUT R11, R36, 0x1ffffffe, RZ, 0xc0, !PT ;  /* 0x1ffffffe240b7812 */ /* 0x000fe200078ec0ff */
[----:B------:R-:W-:-:S04]  /*15100*/  IMAD.U32 R37, R12, 0x10, R37 ;  /* 0x000000100c257824 */ /* 0x000fc800078e0025 */
[----:B------:R-:W-:Y:S02]  /*15110*/  IMAD.IADD R11, R38, 0x1, -R11 ;  /* 0x00000001260b7824 */ /* 0x000fe400078e0a0b */
[----:B------:R-:W-:-:S04]  /*15120*/  IMAD R32, R32, 0x40, R37 ;  /* 0x0000004020207824 */ /* 0x000fc800078e0225 */
[----:B------:R-:W-:-:S04]  /*15130*/  IMAD R32, R11, 0x8, R32 ;  /* 0x000000080b207824 */ /* 0x000fc800078e0220 */
[----:B--2---:R-:W-:-:S05]  /*15140*/  @P1 IMAD.HI.U32 R13, R32, R13, RZ ;  /* 0x0000000d200d1227 */ /* 0x004fca00078e00ff */
[----:B------:R-:W-:Y:S01]  /*15150*/  @P1 SHF.R.U32.HI R32, RZ, R14, R13 ;  /* 0x0000000eff201219 */ /* 0x000fe2000001160d */
[----:B------:R-:W-:Y:S01]  /*15160*/  IMAD.MOV.U32 R11, RZ, RZ, -0x60 ;  /* 0xffffffa0ff0b7424 */ /* 0x000fe200078e00ff */
[----:B------:R-:W-:-:S03]  /*15170*/  LOP3.LUT R35, R35, 0x7ffffffc, RZ, 0xc0, !PT ;  /* 0x7ffffffc23237812 */ /* 0x000fc600078ec0ff */
        /* <DEDUP_REMOVED lines=33> */
[-C--:B------:R-:W-:Y:S01]  /*15390*/  FMUL.FTZ R147, R70, R8.reuse ;  /* 0x0000000846937220 */ /* 0x080fe20000410000 */
[----:B------:R-:W-:Y:S02]  /*153a0*/  IMAD R12, R10, R11, 0x1 ;  /* 0x000000010a0c7424 */ /* 0x000fe400078e020b */
[-C--:B------:R-:W-:Y:S01]  /*153b0*/  FMUL.FTZ R149, R71, R8.reuse ;  /* 0x0000000847957220 */ /* 0x080fe20000410000 */
[-C--:B------:R-:W-:Y:S01]  /*153c0*/  FMUL.FTZ R49, R49, R8.reuse ;  /* 0x0000000831317220 */ /* 0x080fe20000410000 */
[-C--:B------:R-:W-:Y:S01]  /*153d0*/  FMUL.FTZ R53, R53, R8.reuse ;  /* 0x0000000835357220 */ /* 0x080fe20000410000 */
[-C--:B------:R-:W-:Y:S01]  /*153e0*/  FMUL.FTZ R61, R61, R8.reuse ;  /* 0x000000083d3d7220 */ /* 0x080fe20000410000 */
[-C--:B------:R-:W-:Y:S01]  /*153f0*/  FMUL.FTZ R65, R65, R8.reuse ;  /* 0x0000000841417220 */ /* 0x080fe20000410000 */
[----:B------:R-:W-:Y:S01]  /*15400*/  FMUL.FTZ R68, R68, R8 ;  /* 0x0000000844447220 */ /* 0x000fe20000410000 */
        /* <DEDUP_REMOVED lines=45> */
[----:B------:R0:W0:Y:S08]  /*156e0*/  MUFU.TANH R13, R68 ;  /* 0x00000044000d7308 */ /* 0x0000300000002400 */
[----:B------:R-:W0:Y:S08]  /*156f0*/  MUFU.TANH R69, R69 ;  /* 0x0000004500457308 */ /* 0x000e300000002400 */
[----:B------:R-:W0:Y:S08]  /*15700*/  MUFU.TANH R147, R147 ;  /* 0x0000009300937308 */ /* 0x000e300000002400 */
[----:B------:R-:W1:Y:S01]  /*15710*/  MUFU.TANH R149, R149 ;  /* 0x0000009500957308 */ /* 0x000e620000002400 */
[----:B------:R-:W-:-:S02]  /*15720*/  IMAD.IADD R18, R8, 0x1, R15 ;  /* 0x0000000108127824 */ /* 0x000fc400078e020f */
[----:B------:R-:W-:Y:S02]  /*15730*/  IMAD.IADD R34, R8, 0x1, R11 ;  /* 0x0000000108227824 */ /* 0x000fe400078e020b */
[----:B------:R-:W-:Y:S02]  /*15740*/  IMAD R36, R10, -0x60, R7 ;  /* 0xffffffa00a247824 */ /* 0x000fe400078e0207 */
[----:B------:R-:W-:Y:S02]  /*15750*/  VIADD R38, R12, 0xffffffff ;  /* 0xffffffff0c267836 */ /* 0x000fe40000000000 */
        /* <DEDUP_REMOVED lines=15> */
.L_x_11346:
[----:B------:R-:W-:Y:S05]  /*15850*/  BSYNC B2 ;  /* 0x0000000000027941 */ /* 0x000fea0003800000 */
.L_x_11345:
[----:B------:R-:W-:Y:S01]  /*15860*/  LOP3.LUT R7, RZ, R7, RZ, 0x33, !PT ;  /* 0x00000007ff077212 */ /* 0x000fe200078e33ff */
[----:B------:R-:W-:Y:S06]  /*15870*/  BRA `(.L_x_11347) ;  /* 0x0000000000187947 */ /* 0x000fec0003800000 */
.L_x_11344:
[----:B------:R-:W-:-:S13]  /*15880*/  ISETP.NE.AND P1, PT, R6, 0x1, PT ;  /* 0x000000010600780c */ /* 0x000fda0003f25270 */
[----:B------:R-:W-:Y:S05]  /*15890*/  @!P1 BRA `(.L_x_11347) ;  /* 0x0000000000109947 */ /* 0x000fea0003800000 */
[----:B------:R-:W2:Y:S04]  /*158a0*/  LDL R12, [R194+0x1c] ;  /* 0x00001c00c20c7983 */ /* 0x000ea80000100800 */
[----:B------:R-:W3:Y:S01]  /*158b0*/  LDL R14, [R194+0x20] ;  /* 0x00002000c20e7983 */ /* 0x000ee20000100800 */
[----:B--2---:R-:W-:-:S05]  /*158c0*/  IMAD.HI.U32 R7, R7, R12, RZ ;  /* 0x0000000c07077227 */ /* 0x004fca00078e00ff */
[----:B---3--:R-:W-:-:S07]  /*158d0*/  SHF.R.U32.HI R7, RZ, R14, R7 ;  /* 0x0000000eff077219 */ /* 0x008fce0000011607 */
.L_x_11347:
[----:B------:R-:W-:Y:S05]  /*158e0*/  BSYNC B1 ;  /* 0x0000000000017941 */ /* 0x000fea0003800000 */
.L_x_11343:
[----:B------:R-:W-:-:S05]  /*158f0*/  IMAD R7, R6, R7, R38 ;  /* 0x0000000706077224 */ /* 0x000fca00078e0226 */
[----:B------:R-:W-:Y:S02]  /*15900*/  VIMNMX R8, R8, R7, !PT ;  /* 0x0000000708087248 */ /* 0x000fe40007fe0100 */
[----:B------:R-:W-:-:S07]  /*15910*/  VIADDMNMX R11, R7, R6, R11, PT ;  /* 0x00000006070b7246 */ /* 0x000fce000380010b */
.L_x_11342:
[----:B------:R-:W-:Y:S05]  /*15920*/  BSYNC B0 ;  /* 0x0000000000007941 */ /* 0x000fea0003800000 */
.L_x_11341:
[C---:B------:R-:W-:Y:S01]  /*15930*/  ISETP.GE.AND P1, PT, R36.reuse, 0x2, PT ;  /* 0x000000022400780c */ /* 0x040fe20003f26270 */
[----:B------:R-:W-:Y:S01]  /*15940*/  BSSY B0, `(.L_x_11348) ;  /* 0x0000091000007945 */ /* 0x000fe20003800000 */
[----:B------:R-:W-:Y:S02]  /*15950*/  ISETP.GE.AND P5, PT, R36, 0xa, PT ;  /* 0x0000000a2400780c */ /* 0x000fe40003fa6270 */
        /* <DEDUP_REMOVED lines=30> */
[----:B-1----:R-:W-:Y:S02]  /*15b40*/  FSEL R59, R76, -INF , !P3 ;  /* 0xff8000004c3b7808 */ /* 0x002fe40005800000 */
        /* <DEDUP_REMOVED lines=83> */
[----:B------:R-:W-:Y:S01]  /*16080*/  ISETP.GE.AND P6, PT, R6, 0x1, PT ;  /* 0x000000010600780c */ /* 0x000fe20003fc6270 */
[--C-:B0-----:R-:W-:Y:S02]  /*16090*/  IMAD.IADD R69, R18, 0x1, R11.reuse ;  /* 0x0000000112457824 */ /* 0x101fe400078e020b */
[----:B------:R-:W-:-:S10]  /*160a0*/  IMAD.IADD R8, R34, 0x1, R11 ;  /* 0x0000000122087824 */ /* 0x000fd400078e020b */
        /* <DEDUP_REMOVED lines=13> */
.L_x_11353:
[----:B------:R-:W-:Y:S05]  /*16180*/  BSYNC B2 ;  /* 0x0000000000027941 */ /* 0x000fea0003800000 */
.L_x_11352:
[----:B------:R-:W-:Y:S01]  /*16190*/  LOP3.LUT R5, RZ, R5, RZ, 0x33, !PT ;  /* 0x00000005ff057212 */ /* 0x000fe200078e33ff */
[----:B------:R-:W-:Y:S06]  /*161a0*/  BRA `(.L_x_11354) ;  /* 0x0000000000187947 */ /* 0x000fec0003800000 */
.L_x_11351:
[----:B------:R-:W-:-:S13]  /*161b0*/  ISETP.NE.AND P6, PT, R6, 0x1, PT ;  /* 0x000000010600780c */ /* 0x000fda0003fc5270 */
[----:B------:R-:W-:Y:S05]  /*161c0*/  @!P6 BRA `(.L_x_11354) ;  /* 0x000000000010e947 */ /* 0x000fea0003800000 */
[----:B------:R-:W2:Y:S04]  /*161d0*/  LDL R4, [R194+0x1c] ;  /* 0x00001c00c2047983 */ /* 0x000ea80000100800 */
[----:B------:R-:W3:Y:S01]  /*161e0*/  LDL R12, [R194+0x20] ;  /* 0x00002000c20c7983 */ /* 0x000ee20000100800 */
[----:B--2---:R-:W-:-:S05]  /*161f0*/  IMAD.HI.U32 R5, R5, R4, RZ ;  /* 0x0000000405057227 */ /* 0x004fca00078e00ff */
[----:B---3--:R-:W-:-:S07]  /*16200*/  SHF.R.U32.HI R5, RZ, R12, R5 ;  /* 0x0000000cff057219 */ /* 0x008fce0000011605 */
.L_x_11354:
[----:B------:R-:W-:Y:S05]  /*16210*/  BSYNC B1 ;  /* 0x0000000000017941 */ /* 0x000fea0003800000 */
.L_x_11350:
[----:B------:R-:W-:-:S05]  /*16220*/  IMAD R5, R6, R5, R38 ;  /* 0x0000000506057224 */ /* 0x000fca00078e0226 */
[----:B------:R-:W-:Y:S02]  /*16230*/  VIADDMNMX R69, R5, R6, R69, PT ;  /* 0x0000000605457246 */ /* 0x000fe40003800145 */
[----:B------:R-:W-:-:S07]  /*16240*/  VIMNMX R8, R8, R5, !PT ;  /* 0x0000000508087248 */ /* 0x000fce0007fe0100 */
.L_x_11349:
[----:B------:R-:W-:Y:S05]  /*16250*/  BSYNC B0 ;  /* 0x0000000000007941 */ /* 0x000fea0003800000 */
.L_x_11348:
[----:B------:R-:W2:Y:S01]  /*16260*/  LD.E.64 R4, desc[UR48][R16.64+0x440] ;  /* 0x0004403010047980 */ /* 0x000ea2000c101b00 */
[C---:B------:R-:W-:Y:S02]  /*16270*/  ISETP.GT.AND P1, PT, R8.reuse, 0x1, !P1 ;  /* 0x000000010800780c */ /* 0x040fe40004f24270 */
[----:B------:R-:W-:Y:S01]  /*16280*/  ISETP.GT.AND P2, PT, R8, 0x8, !P2 ;  /* 0x000000080800780c */ /* 0x000fe20005744270 */
[----:B------:R-:W3:Y:S01]  /*16290*/  LD.E R34, desc[UR48][R16.64+0x270] ;  /* 0x0002703010227980 */ /* 0x000ee2000c101900 */
[C---:B------:R-:W-:Y:S02]  /*162a0*/  ISETP.LT.OR P1, PT, R69.reuse, 0x2, P1 ;  /* 0x000000024500780c */ /* 0x040fe40000f21670 */
[----:B------:R-:W-:Y:S01]  /*162b0*/  ISETP.LT.OR P2, PT, R69, 0x9, P2 ;  /* 0x000000094500780c */ /* 0x000fe20001741670 */
[----:B------:R-:W4:Y:S01]  /*162c0*/  LD.E R38, desc[UR48][R16.64+0x294] ;  /* 0x0002943010267980 */ /* 0x000f22000c101900 */
[----:B------:R-:W-:Y:S02]  /*162d0*/  FSEL R87, R19, -INF , !P1 ;  /* 0xff80000013577808 */ /* 0x000fe40004800000 */
[----:B------:R-:W-:Y:S01]  /*162e0*/  ISETP.NE.AND P1, PT, R46, RZ, PT ;  /* 0x000000ff2e00720c */ /* 0x000fe20003f25270 */
[----:B------:R-:W5:Y:S01]  /*162f0*/  LD.E R64, desc[UR48][R16.64+0x238] ;  /* 0x0002383010407980 */ /* 0x000f62000c101900 */
[----:B------:R-:W-:-:S02]  /*16300*/  FSEL R91, R20, -INF , !P2 ;  /* 0xff800000145b7808 */ /* 0x000fc40005000000 */
[----:B------:R-:W-:Y:S01]  /*16310*/  ISETP.GT.AND P1, PT, R8, 0x9, !P1 ;  /* 0x000000090800780c */ /* 0x000fe20004f24270 */
[----:B------:R-:W5:Y:S01]  /*16320*/  LD.E R46, desc[UR48][R16.64+0x2d0] ;  /* 0x0002d030102e7980 */ /* 0x000f62000c101900 */
[----:B------:R-:W-:Y:S02]  /*16330*/  ISETP.NE.AND P2, PT, R54, RZ, PT ;  /* 0x000000ff3600720c */ /* 0x000fe40003f45270 */
[----:B------:R-:W-:Y:S01]  /*16340*/  ISETP.LT.OR P1, PT, R69, 0xa, P1 ;  /* 0x0000000a4500780c */ /* 0x000fe20000f21670 */
[----:B------:R-:W5:Y:S01]  /*16350*/  LD.E R54, desc[UR48][R16.64+0x320] ;  /* 0x0003203010367980 */ /* 0x000f62000c101900 */
[----:B------:R-:W-:Y:S02]  /*16360*/  ISETP.NE.AND P6, PT, R58, RZ, PT ;  /* 0x000000ff3a00720c */ /* 0x000fe40003fc5270 */
[----:B------:R-:W-:Y:S01]  /*16370*/  FSEL R99, R21, -INF , !P1 ;  /* 0xff80000015637808 */ /* 0x000fe20004800000 */
[----:B------:R-:W5:Y:S01]  /*16380*/  LD.E R76, desc[UR48][R16.64+0x25c] ;  /* 0x00025c30104c7980 */ /* 0x000f62000c101900 */
[----:B------:R-:W-:-:S02]  /*16390*/  ISETP.NE.AND P1, PT, R50, RZ, PT ;  /* 0x000000ff3200720c */ /* 0x000fc40003f25270 */
[C---:B------:R-:W-:Y:S01]  /*163a0*/  ISETP.GT.AND P3, PT, R8.reuse, 0x50, !P3 ;  /* 0x000000500800780c */ /* 0x040fe20005f64270 */
[----:B------:R-:W5:Y:S01]  /*163b0*/  LD.E R50, desc[UR48][R16.64+0x2d4] ;  /* 0x0002d43010327980 */ /* 0x000f62000c101900 */
[C---:B------:R-:W-:Y:S02]  /*163c0*/  ISETP.GT.AND P1, PT, R8.reuse, 0x10, !P1 ;  /* 0x000000100800780c */ /* 0x040fe40004f24270 */
[C---:B------:R-:W-:Y:S01]  /*163d0*/  ISETP.GT.AND P4, PT, R8.reuse, 0x51, !P4 ;  /* 0x000000510800780c */ /* 0x040fe20006784270 */
[----:B------:R-:W5:Y:S01]  /*163e0*/  LD.E R74, desc[UR48][R16.64+0x268] ;  /* 0x00026830104a7980 */ /* 0x000f62000c101900 */
[----:B------:R-:W-:Y:S02]  /*163f0*/  ISETP.LT.OR P1, PT, R69, 0x11, P1 ;  /* 0x000000114500780c */ /* 0x000fe40000f21670 */
[----:B------:R-:W-:Y:S01]  /*16400*/  ISETP.GT.AND P5, PT, R8, 0x58, !P5 ;  /* 0x000000580800780c */ /* 0x000fe20006fa4270 */
[----:B------:R-:W5:Y:S01]  /*16410*/  LD.E R72, desc[UR48][R16.64+0x26c] ;  /* 0x00026c3010487980 */ /* 0x000f62000c101900 */
[----:B------:R-:W-:-:S02]  /*16420*/  FSEL R109, R109, -INF , !P1 ;  /* 0xff8000006d6d7808 */ /* 0x000fc40004800000 */
[----:B------:R-:W-:Y:S01]  /*16430*/  ISETP.NE.AND P1, PT, R30, RZ, PT ;  /* 0x000000ff1e00720c */ /* 0x000fe20003f25270 */
[----:B------:R-:W5:Y:S03]  /*16440*/  LD.E R88, desc[UR48][R16.64+0x288] ;  /* 0x0002883010587980 */ /* 0x000f66000c101900 */
[C---:B------:R-:W-:Y:S01]  /*16450*/  ISETP.GT.AND P1, PT, R8.reuse, 0x11, !P1 ;  /* 0x000000110800780c */ /* 0x040fe20004f24270 */
[----:B------:R-:W3:Y:S03]  /*16460*/  LD.E R30, desc[UR48][R16.64+0x230] ;  /* 0x00023030101e7980 */ /* 0x000ee6000c101900 */
[----:B------:R-:W-:Y:S01]  /*16470*/  ISETP.LT.OR P1, PT, R69, 0x12, P1 ;  /* 0x000000124500780c */ /* 0x000fe20000f21670 */
[----:B------:R-:W5:Y:S03]  /*16480*/  LD.E R86, desc[UR48][R16.64+0x28c] ;  /* 0x00028c3010567980 */ /* 0x000f66000c101900 */
[----:B------:R-:W-:Y:S01]  /*16490*/  FSEL R117, R117, -INF , !P1 ;  /* 0xff80000075757808 */ /* 0x000fe20004800000 */
[----:B------:R-:W5:Y:S01]  /*164a0*/  LD.E R84, desc[UR48][R16.64+0x298] ;  /* 0x0002983010547980 */ /* 0x000f62000c101900 */
[----:B------:R-:W-:-:S02]  /*164b0*/  ISETP.GT.AND P1, PT, R8, 0x18, !P2 ;  /* 0x000000180800780c */ /* 0x000fc40005724270 */
[----:B------:R-:W-:Y:S01]  /*164c0*/  ISETP.NE.AND P2, PT, R56, RZ, PT ;  /* 0x000000ff3800720c */ /* 0x000fe20003f45270 */
[----:B------:R-:W5:Y:S01]  /*164d0*/  LD.E R82, desc[UR48][R16.64+0x29c] ;  /* 0x00029c3010527980 */ /* 0x000f62000c101900 */
[C---:B------:R-:W-:Y:S02]  /*164e0*/  ISETP.LT.OR P1, PT, R69.reuse, 0x19, P1 ;  /* 0x000000194500780c */ /* 0x040fe40000f21670 */
[----:B------:R-:W-:Y:S01]  /*164f0*/  ISETP.LT.OR P3, PT, R69, 0x51, P3 ;  /* 0x000000514500780c */ /* 0x000fe20001f61670 */
[----:B------:R-:W5:Y:S01]  /*16500*/  LD.E R56, desc[UR48][R16.64+0x310] ;  /* 0x0003103010387980 */ /* 0x000f62000c101900 */
[----:B------:R-:W-:Y:S02]  /*16510*/  FSEL R137, R137, -INF , !P1 ;  /* 0xff80000089897808 */ /* 0x000fe40004800000 */
[----:B------:R-:W-:Y:S01]  /*16520*/  ISETP.GT.AND P1, PT, R8, 0x19, !P6 ;  /* 0x000000190800780c */ /* 0x000fe20007724270 */
[----:B------:R-:W5:Y:S01]  /*16530*/  LD.E R78, desc[UR48][R16.64+0x2a8] ;  /* 0x0002a830104e7980 */ /* 0x000f62000c101900 */
[----:B------:R-:W-:-:S02]  /*16540*/  ISETP.NE.AND P6, PT, R14, RZ, PT ;  /* 0x000000ff0e00720c */ /* 0x000fc40003fc5270 */
[----:B------:R-:W-:Y:S01]  /*16550*/  ISETP.LT.OR P1, PT, R69, 0x1a, P1 ;  /* 0x0000001a4500780c */ /* 0x000fe20000f21670 */
[----:B------:R-:W5:Y:S03]  /*16560*/  LD.E R80, desc[UR48][R16.64+0x2ac] ;  /* 0x0002ac3010507980 */ /* 0x000f66000c101900 */
[----:B------:R-:W-:Y:S01]  /*16570*/  FSEL R135, R135, -INF , !P1 ;  /* 0xff80000087877808 */ /* 0x000fe20004800000 */
[----:B------:R-:W5:Y:S01]  /*16580*/  LD.E R92, desc[UR48][R16.64+0x2b8] ;  /* 0x0002b830105c7980 */ /* 0x000f62000c101900 */
[----:B------:R-:W-:Y:S02]  /*16590*/  ISETP.NE.AND P1, PT, R62, RZ, PT ;  /* 0x000000ff3e00720c */ /* 0x000fe40003f25270 */
[----:B------:R-:W-:Y:S01]  /*165a0*/  ISETP.LT.OR P4, PT, R69, 0x52, P4 ;  /* 0x000000524500780c */ /* 0x000fe20002781670 */
[----:B------:R-:W5:Y:S01]  /*165b0*/  LD.E R62, desc[UR48][R16.64+0x23c] ;  /* 0x00023c30103e7980 */ /* 0x000f62000c101900 */
[----:B------:R-:W-:-:S03]  /*165c0*/  ISETP.GT.AND P1, PT, R8, 0x20, !P1 ;  /* 0x000000200800780c */ /* 0x000fc60004f24270 */
[----:B------:R-:W5:Y:S01]  /*165d0*/  LD.E R90, desc[UR48][R16.64+0x2bc] ;  /* 0x0002bc30105a7980 */ /* 0x000f62000c101900 */
[----:B------:R-:W-:-:S03]  /*165e0*/  ISETP.LT.OR P1, PT, R69, 0x21, P1 ;  /* 0x000000214500780c */ /* 0x000fc60000f21670 */
[----:B------:R-:W5:Y:S01]  /*165f0*/  LD.E R96, desc[UR48][R16.64+0x2cc] ;  /* 0x0002cc3010607980 */ /* 0x000f62000c101900 */
[----:B------:R-:W-:Y:S02]  /*16600*/  FSEL R21, R27, -INF , !P1 ;  /* 0xff8000001b157808 */ /* 0x000fe40004800000 */
[----:B------:R-:W-:Y:S01]  /*16610*/  ISETP.NE.AND P1, PT, R40, RZ, PT ;  /* 0x000000ff2800720c */ /* 0x000fe20003f25270 */
[----:B------:R-:W5:Y:S03]  /*16620*/  LD.E R98, desc[UR48][R16.64+0x2d8] ;  /* 0x0002d83010627980 */ /* 0x000f66000c101900 */
[----:B------:R-:W-:Y:S01]  /*16630*/  ISETP.GT.AND P1, PT, R8, 0x21, !P1 ;  /* 0x000000210800780c */ /* 0x000fe20004f24270 */
[----:B------:R-:W5:Y:S03]  /*16640*/  LD.E R40, desc[UR48][R16.64+0x2a0] ;  /* 0x0002a03010287980 */ /* 0x000f66000c101900 */
[----:B------:R-:W-:Y:S01]  /*16650*/  ISETP.LT.OR P1, PT, R69, 0x22, P1 ;  /* 0x000000224500780c */ /* 0x000fe20000f21670 */
[----:B------:R-:W5:Y:S03]  /*16660*/  LD.E R100, desc[UR48][R16.64+0x2dc] ;  /* 0x0002dc3010647980 */ /* 0x000f66000c101900 */
[----:B------:R-:W-:Y:S01]  /*16670*/  FSEL R11, R28, -INF , !P1 ;  /* 0xff8000001c0b7808 */ /* 0x000fe20004800000 */
[----:B------:R-:W5:Y:S01]  /*16680*/  LD.E R102, desc[UR48][R16.64+0x2e8] ;  /* 0x0002e83010667980 */ /* 0x000f62000c101900 */
[----:B------:R-:W-:-:S02]  /*16690*/  ISETP.NE.AND P1, PT, R66, RZ, PT ;  /* 0x000000ff4200720c */ /* 0x000fc40003f25270 */
[----:B------:R-:W-:Y:S01]  /*166a0*/  FSEL R143, R143, -INF , !P3 ;  /* 0xff8000008f8f7808 */ /* 0x000fe20005800000 */
[----:B------:R-:W5:Y:S01]  /*166b0*/  LD.E R66, desc[UR48][R16.64+0x27c] ;  /* 0x00027c3010427980 */ /* 0x000f62000c101900 */
[----:B------:R-:W-:Y:S02]  /*166c0*/  ISETP.GT.AND P1, PT, R8, 0x28, !P1 ;  /* 0x000000280800780c */ /* 0x000fe40004f24270 */
[C---:B------:R-:W-:Y:S01]  /*166d0*/  ISETP.LT.OR P5, PT, R69.reuse, 0x59, P5 ;  /* 0x000000594500780c */ /* 0x040fe20002fa1670 */
[----:B------:R-:W5:Y:S01]  /*166e0*/  LD.E R104, desc[UR48][R16.64+0x2ec] ;  /* 0x0002ec3010687980 */ /* 0x000f62000c101900 */
[----:B------:R-:W-:Y:S02]  /*166f0*/  ISETP.LT.OR P1, PT, R69, 0x29, P1 ;  /* 0x000000294500780c */ /* 0x000fe40000f21670 */
[----:B------:R-:W-:Y:S01]  /*16700*/  FSEL R145, R145, -INF , !P4 ;  /* 0xff80000091917808 */ /* 0x000fe20006000000 */
[----:B------:R-:W5:Y:S01]  /*16710*/  LD.E R106, desc[UR48][R16.64+0x2f8] ;  /* 0x0002f830106a7980 */ /* 0x000f62000c101900 */
[----:B------:R-:W-:-:S02]  /*16720*/  FSEL R19, R29, -INF , !P1 ;  /* 0xff8000001d137808 */ /* 0x000fc40004800000 */
[----:B------:R-:W-:Y:S01]  /*16730*/  ISETP.NE.AND P1, PT, R44, RZ, PT ;  /* 0x000000ff2c00720c */ /* 0x000fe20003f25270 */
[----:B------:R-:W4:Y:S03]  /*16740*/  LD.E R29, desc[UR48][R16.64+0x42c] ;  /* 0x00042c30101d7980 */ /* 0x000f26000c101900 */
        /* <DEDUP_REMOVED lines=22> */
[----:B------:R-:W-:-:S03]  /*168b0*/  ISETP.NE.AND P1, PT, R70, RZ, PT ;  /* 0x000000ff4600720c */ /* 0x000fc60003f25270 */
        /* <DEDUP_REMOVED lines=21> */
[----:B------:R-:W-:Y:S01]  /*16a10*/  ISETP.GT.AND P1, PT, R8, 0x41, !P2 ;  /* 0x000000410800780c */ /* 0x000fe20005724270 */
[----:B------:R-:W5:Y:S01]  /*16a20*/  LD.E R130, desc[UR48][R16.64+0x36c] ;  /* 0x00036c3010827980 */ /* 0x000f62000c101900 */
[----:B------:R-:W-:Y:S02]  /*16a30*/  ISETP.NE.AND P2, PT, R60, RZ, PT ;  /* 0x000000ff3c00720c */ /* 0x000fe40003f45270 */
[----:B------:R-:W-:Y:S01]  /*16a40*/  ISETP.LT.OR P1, PT, R69, 0x42, P1 ;  /* 0x000000424500780c */ /* 0x000fe20000f21670 */
[----:B------:R-:W5:Y:S03]  /*16a50*/  LD.E R60, desc[UR48][R16.64+0x248] ;  /* 0x00024830103c7980 */ /* 0x000f66000c101900 */
[----:B------:R-:W-:Y:S01]  /*16a60*/  FSEL R129, R129, -INF , !P1 ;  /* 0xff80000081817808 */ /* 0x000fe20004800000 */
[----:B------:R-:W5:Y:S01]  /*16a70*/  LD.E R138, desc[UR48][R16.64+0x378] ;  /* 0x00037830108a7980 */ /* 0x000f62000c101900 */
[----:B------:R-:W-:-:S03]  /*16a80*/  ISETP.GT.AND P1, PT, R8, RZ, !P6 ;  /* 0x000000ff0800720c */ /* 0x000fc60007724270 */
[----:B------:R-:W5:Y:S01]  /*16a90*/  LD.E R142, desc[UR48][R16.64+0x37c] ;  /* 0x00037c30108e7980 */ /* 0x000f62000c101900 */
[----:B------:R-:W-:-:S03]  /*16aa0*/  ISETP.LT.OR P1, PT, R69, 0x1, P1 ;  /* 0x000000014500780c */ /* 0x000fc60000f21670 */
[----:B------:R-:W5:Y:S01]  /*16ab0*/  LD.E R140, desc[UR48][R16.64+0x388] ;  /* 0x00038830108c7980 */ /* 0x000f62000c101900 */
[----:B------:R-:W-:Y:S02]  /*16ac0*/  FSEL R6, R9, -INF , !P1 ;  /* 0xff80000009067808 */ /* 0x000fe40004800000 */
[----:B------:R-:W-:Y:S01]  /*16ad0*/  ISETP.NE.AND P1, PT, R71, RZ, PT ;  /* 0x000000ff4700720c */ /* 0x000fe20003f25270 */
        /* <DEDUP_REMOVED lines=20> */
[----:B--2---:R-:W-:-:S03]  /*16c20*/  FMNMX.FTZ R12, R187, R4, !PT ;  /* 0x00000004bb0c7209 */ /* 0x004fc60007810000 */
[----:B------:R-:W2:Y:S01]  /*16c30*/  LD.E R28, desc[UR48][R16.64+0x424] ;  /* 0x00042430101c7980 */ /* 0x000ea2000c101900 */
[----:B------:R-:W-:Y:S02]  /*16c40*/  ISETP.GT.AND P2, PT, R8, 0x49, !P2 ;  /* 0x000000490800780c */ /* 0x000fe40005744270 */
[----:B------:R-:W-:Y:S01]  /*16c50*/  FMNMX.FTZ R12, R67, R12, !PT ;  /* 0x0000000c430c7209 */ /* 0x000fe20007810000 */
[----:B------:R-:W2:Y:S01]  /*16c60*/  LD.E R111, desc[UR48][R16.64+0x404] ;  /* 0x00040430106f7980 */ /* 0x000ea2000c101900 */
[----:B------:R-:W-:Y:S02]  /*16c70*/  ISETP.NE.AND P6, PT, R24, RZ, PT ;  /* 0x000000ff1800720c */ /* 0x000fe40003fc5270 */
[----:B------:R-:W-:Y:S01]  /*16c80*/  FMNMX.FTZ R12, R73, R12, !PT ;  /* 0x0000000c490c7209 */ /* 0x000fe20007810000 */
[----:B------:R-:W2:Y:S03]  /*16c90*/  LD.E R24, desc[UR48][R16.64+0x234] ;  /* 0x0002343010187980 */ /* 0x000ea6000c101900 */
        /* <DEDUP_REMOVED lines=22> */
[----:B------:R-:W-:-:S04]  /*16e00*/  FMNMX.FTZ R12, R35, R12, !PT ;  /* 0x0000000c230c7209 */ /* 0x000fc80007810000 */
[----:B------:R-:W-:-:S04]  /*16e10*/  FMNMX.FTZ R12, R31, R12, !PT ;  /* 0x0000000c1f0c7209 */ /* 0x000fc80007810000 */
        /* <DEDUP_REMOVED lines=25> */
[----:B------:R-:W-:Y:S01]  /*16fb0*/  ISETP.GT.AND P1, PT, R8, 0x48, !P1 ;  /* 0x000000480800780c */ /* 0x000fe20004f24270 */
[----:B------:R-:W0:Y:S01]  /*16fc0*/  SHFL.BFLY PT, R27, R18, 0x1, 0x1f ;  /* 0x0c201f00121b7f89 */ /* 0x000e2200000e0000 */
[----:B------:R-:W-:Y:S02]  /*16fd0*/  FMNMX.FTZ R14, R133, R14, !PT ;  /* 0x0000000e850e7209 */ /* 0x000fe40007810000 */
[----:B------:R-:W-:-:S02]  /*16fe0*/  ISETP.LT.OR P1, PT, R69, 0x49, P1 ;  /* 0x000000494500780c */ /* 0x000fc40000f21670 */
[----:B------:R-:W-:Y:S01]  /*16ff0*/  ISETP.LT.OR P2, PT, R69, 0x4a, P2 ;  /* 0x0000004a4500780c */ /* 0x000fe20001741670 */
[----:B------:R1:W-:Y:S01]  /*17000*/  ST.E desc[UR48][R16.64+0x440], R9 ;  /* 0x0004400910007985 */ /* 0x0003e2000c101930 */
[----:B------:R-:W-:Y:S02]  /*17010*/  FMNMX.FTZ R14, R131, R14, !PT ;  /* 0x0000000e830e7209 */ /* 0x000fe40007810000 */
[----:B------:R-:W-:Y:S01]  /*17020*/  FSEL R139, R25, -INF , !P1 ;  /* 0xff800000198b7808 */ /* 0x000fe20004800000 */
[----:B------:R-:W3:Y:S01]  /*17030*/  LD.E R12, desc[UR48][R16.64+0x460] ;  /* 0x00046030100c7980 */ /* 0x000ee2000c101900 */
[----:B------:R-:W-:Y:S02]  /*17040*/  FMNMX.FTZ R14, R129, R14, !PT ;  /* 0x0000000e810e7209 */ /* 0x000fe40007810000 */
[----:B------:R-:W-:Y:S02]  /*17050*/  FSEL R141, R26, -INF , !P2 ;  /* 0xff8000001a8d7808 */ /* 0x000fe40005000000 */
[----:B------:R-:W-:Y:S01]  /*17060*/  FMNMX.FTZ R14, R139, R14, !PT ;  /* 0x0000000e8b0e7209 */ /* 0x000fe20007810000 */
[----:B------:R-:W2:Y:S03]  /*17070*/  LD.E R26, desc[UR48][R16.64+0x260] ;  /* 0x00026030101a7980 */ /* 0x000ea6000c101900 */
[----:B------:R-:W-:Y:S01]  /*17080*/  FMNMX.FTZ R14, R141, R14, !PT ;  /* 0x0000000e8d0e7209 */ /* 0x000fe20007810000 */
[----:B-1----:R-:W4:Y:S01]  /*17090*/  LD.E R9, desc[UR48][R16.64+0x450] ;  /* 0x0004503010097980 */ /* 0x002f22000c101900 */
[----:B------:R-:W-:-:S02]  /*170a0*/  ISETP.GT.AND P1, PT, R8, 0x59, !P6 ;  /* 0x000000590800780c */ /* 0x000fc40007724270 */
[----:B------:R-:W-:Y:S01]  /*170b0*/  FMNMX.FTZ R14, R143, R14, !PT ;  /* 0x0000000e8f0e7209 */ /* 0x000fe20007810000 */
[----:B------:R-:W5:Y:S01]  /*170c0*/  LD.E R8, desc[UR48][R16.64+0x454] ;  /* 0x0004543010087980 */ /* 0x000f62000c101900 */
[----:B0-----:R-:W-:Y:S02]  /*170d0*/  FMNMX.FTZ R27, R18, R27, !PT ;  /* 0x0000001b121b7209 */ /* 0x001fe40007810000 */
[----:B------:R-:W-:Y:S02]  /*170e0*/  ISETP.LT.OR P1, PT, R69, 0x5a, P1 ;  /* 0x0000005a4500780c */ /* 0x000fe40000f21670 */
[----:B------:R-:W-:Y:S01]  /*170f0*/  FMNMX.FTZ R14, R145, R14, !PT ;  /* 0x0000000e910e7209 */ /* 0x000fe20007810000 */
[----:B------:R0:W-:Y:S01]  /*17100*/  ST.E desc[UR48][R16.64+0x440], R27 ;  /* 0x0004401b10007985 */ /* 0x0001e2000c101930 */
[----:B------:R-:W-:Y:S02]  /*17110*/  FSEL R149, R149, -INF , !P1 ;  /* 0xff80000095957808 */ /* 0x000fe40004800000 */
[----:B------:R-:W-:Y:S01]  /*17120*/  FMNMX.FTZ R14, R147, R14, !PT ;  /* 0x0000000e930e7209 */ /* 0x000fe20007810000 */
[----:B------:R-:W3:Y:S03]  /*17130*/  LD.E R71, desc[UR48][R16.64+0x440] ;  /* 0x0004403010477980 */ /* 0x000ee6000c101900 */
[----:B------:R-:W-:Y:S01]  /*17140*/  FMNMX.FTZ R25, R149, R14, !PT ;  /* 0x0000000e95197209 */ /* 0x000fe20007810000 */
[----:B------:R-:W2:Y:S04]  /*17150*/  LD.E R69, desc[UR48][R16.64+0x330] ;  /* 0x0003303010457980 */ /* 0x000ea8000c101900 */
[----:B------:R1:W-:Y:S04]  /*17160*/  ST.E desc[UR48][R16.64+0x444], R25 ;  /* 0x0004441910007985 */ /* 0x0003e8000c101930 */
[----:B------:R-:W4:Y:S04]  /*17170*/  LD.E R14, desc[UR48][R16.64+0x444] ;  /* 0x00044430100e7980 */ /* 0x000f28000c101900 */
[----:B0-----:R-:W2:Y:S04]  /*17180*/  LD.E R27, desc[UR48][R16.64+0x250] ;  /* 0x00025030101b7980 */ /* 0x001ea8000c101900 */
[----:B-1----:R-:W2:Y:S01]  /*17190*/  LD.E R25, desc[UR48][R16.64+0x240] ;  /* 0x0002403010197980 */ /* 0x002ea2000c101900 */
[C---:B---3--:R-:W-:Y:S01]  /*171a0*/  FMUL.FTZ R18, R71.reuse, R12 ;  /* 0x0000000c47127220 */ /* 0x048fe20000410000 */
[----:B------:R-:W-:-:S04]  /*171b0*/  FSETP.NEU.FTZ.AND P1, PT, R71, -INF , PT ;  /* 0xff8000004700780b */ /* 0x000fc80003f3d000 */
[----:B------:R-:W-:-:S05]  /*171c0*/  FSEL R20, R18, RZ, P1 ;  /* 0x000000ff12147208 */ /* 0x000fca0000800000 */
[-CC-:B------:R-:W-:Y:S02]  /*171d0*/  FFMA.FTZ R168, R45, R12.reuse, -R20.reuse ;  /* 0x0000000c2da87223 */ /* 0x180fe40000010814 */
[----:B----4-:R-:W0:Y:S01]  /*171e0*/  SHFL.BFLY PT, R45, R14, 0x2, 0x1f ;  /* 0x0c401f000e2d7f89 */ /* 0x010e2200000e0000 */
[-CC-:B------:R-:W-:Y:S01]  /*171f0*/  FFMA.FTZ R177, R59, R12.reuse, -R20.reuse ;  /* 0x0000000c3bb17223 */ /* 0x180fe20000010814 */
[----:B------:R-:W-:Y:S01]  /*17200*/  FSEL R71, R71, RZ, P1 ;  /* 0x000000ff47477208 */ /* 0x000fe20000800000 */
[----:B------:R-:W-:-:S04]  /*17210*/  FFMA.FTZ R180, R61, R12, -R20 ;  /* 0x0000000c3db47223 */ /* 0x000fc80000010814 */
[----:B------:R-:W-:Y:S01]  /*17220*/  FADD.FTZ R61, R4, -R71 ;  /* 0x80000047043d7221 */ /* 0x000fe20000010000 */
[-CC-:B------:R-:W-:Y:S01]  /*17230*/  FFMA.FTZ R187, R187, R12.reuse, -R20.reuse ;  /* 0x0000000cbbbb7223 */ /* 0x180fe20000010814 */
[----:B0-----:R-:W-:Y:S02]  /*17240*/  FMNMX.FTZ R14, R14, R45, !PT ;  /* 0x0000002d0e0e7209 */ /* 0x001fe40007810000 */
[-C--:B------:R-:W-:Y:S01]  /*17250*/  FMUL.FTZ R4, R61, R12.reuse ;  /* 0x0000000c3d047220 */ /* 0x080fe20000410000 */
[-CC-:B------:R-:W-:Y:S02]  /*17260*/  FFMA.FTZ R152, R67, R12.reuse, -R20.reuse ;  /* 0x0000000c43987223 */ /* 0x180fe40000010814 */
[----:B------:R-:W-:Y:S01]  /*17270*/  MUFU.EX2 R187, R187 ;  /* 0x000000bb00bb7308 */ /* 0x000fe20000000800 */
[-CC-:B------:R-:W-:Y:S01]  /*17280*/  FFMA.FTZ R154, R73, R12.reuse, -R20.reuse ;  /* 0x0000000c499a7223 */ /* 0x180fe20000010814 */
[----:B------:R-:W0:Y:S01]  /*17290*/  SHFL.BFLY PT, R59, R14, 0x1, 0x1f ;  /* 0x0c201f000e3b7f89 */ /* 0x000e2200000e0000 */
        /* <DEDUP_REMOVED lines=19> */
[-C--:B------:R-:W-:Y:S01]  /*173d0*/  FFMA.FTZ R20, R57, R12.reuse, -R20 ;  /* 0x0000000c39147223 */ /* 0x080fe20000010814 */
[----:B------:R-:W4:Y:S01]  /*173e0*/  LD.E R31, desc[UR48][R16.64+0x244] ;  /* 0x00024430101f7980 */ /* 0x000f22000c101900 */
[----:B------:R-:W5:Y:S01]  /*173f0*/  MUFU.EX2 R154, R154 ;  /* 0x0000009a009a7308 */ /* 0x000f620000000800 */
[----:B0-----:R-:W-:Y:S01]  /*17400*/  FMNMX.FTZ R57, R14, R59, !PT ;  /* 0x0000003b0e397209 */ /* 0x001fe20007810000 */
[----:B-1----:R-:W-:Y:S01]  /*17410*/  FFMA.FTZ R9, R4, R9, R187 ;  /* 0x0000000904097223 */ /* 0x002fe200000100bb */
[----:B------:R-:W4:Y:S02]  /*17420*/  LD.E R33, desc[UR48][R16.64+0x274] ;  /* 0x0002743010217980 */ /* 0x000f24000c101900 */
[C---:B------:R-:W-:Y:S01]  /*17430*/  FSETP.NEU.FTZ.AND P1, PT, R57.reuse, -INF , PT ;  /* 0xff8000003900780b */ /* 0x040fe20003f3d000 */
[----:B------:R-:W-:-:S02]  /*17440*/  FMUL.FTZ R58, R57, R12 ;  /* 0x0000000c393a7220 */ /* 0x000fc40000410000 */
[----:B------:R-:W0:Y:S01]  /*17450*/  MUFU.EX2 R153, R153 ;  /* 0x0000009900997308 */ /* 0x000e220000000800 */
[----:B---3--:R-:W-:Y:S01]  /*17460*/  FADD.FTZ R9, R152, R9 ;  /* 0x0000000998097221 */ /* 0x008fe20000010000 */
[----:B------:R-:W3:Y:S01]  /*17470*/  LD.E R35, desc[UR48][R16.64+0x264] ;  /* 0x0002643010237980 */ /* 0x000ee2000c101900 */
[----:B------:R-:W-:-:S03]  /*17480*/  FSEL R94, R58, RZ, P1 ;  /* 0x000000ff3a5e7208 */ /* 0x000fc60000800000 */
[----:B------:R-:W3:Y:S02]  /*17490*/  LD.E R37, desc[UR48][R16.64+0x284] ;  /* 0x0002843010257980 */ /* 0x000ee4000c101900 */
[----:B------:R1:W-:Y:S01]  /*174a0*/  MUFU.EX2 R14, R20 ;  /* 0x00000014000e7308 */ /* 0x0003e20000000800 */
[-CC-:B------:R-:W-:Y:S01]  /*174b0*/  FFMA.FTZ R185, R6, R12.reuse, -R94.reuse ;  /* 0x0000000c06b97223 */ /* 0x180fe2000001085e */
[----:B------:R-:W3:Y:S04]  /*174c0*/  LD.E R39, desc[UR48][R16.64+0x290] ;  /* 0x0002903010277980 */ /* 0x000ee8000c101900 */
[----:B------:R-:W3:Y:S02]  /*174d0*/  LD.E R41, desc[UR48][R16.64+0x2a4] ;  /* 0x0002a43010297980 */ /* 0x000ee4000c101900 */
[----:B------:R-:W2:Y:S01]  /*174e0*/  MUFU.EX2 R184, R184 ;  /* 0x000000b800b87308 */ /* 0x000ea20000000800 */
[----:B-1----:R-:W-:Y:S01]  /*174f0*/  FSEL R20, R57, RZ, P1 ;  /* 0x000000ff39147208 */ /* 0x002fe20000800000 */
[-CC-:B------:R-:W-:Y:S01]  /*17500*/  FFMA.FTZ R171, R21, R12.reuse, -R94.reuse ;  /* 0x0000000c15ab7223 */ /* 0x180fe2000001085e */
[----:B------:R-:W-:Y:S01]  /*17510*/  FFMA.FTZ R172, R11, R12, -R94 ;  /* 0x0000000c0bac7223 */ /* 0x000fe2000001085e */
[----:B------:R-:W3:Y:S02]  /*17520*/  LD.E R58, desc[UR48][R16.64+0x24c] ;  /* 0x00024c30103a7980 */ /* 0x000ee4000c101900 */
[----:B------:R-:W-:-:S02]  /*17530*/  FADD.FTZ R151, R5, -R20 ;  /* 0x8000001405977221 */ /* 0x000fc40000010000 */
        /* <DEDUP_REMOVED lines=23> */
[----:B------:R-:W-:Y:S01]  /*176b0*/  FMUL.FTZ R121, R12, R151 ;  /* 0x000000970c797220 */ /* 0x000fe20000410000 */
[----:B-----5:R-:W-:Y:S01]  /*176c0*/  FADD.FTZ R12, R154, R9 ;  /* 0x000000099a0c7221 */ /* 0x020fe20000010000 */
[----:B------:R-:W5:Y:S01]  /*176d0*/  MUFU.EX2 R177, R177 ;  /* 0x000000b100b17308 */ /* 0x000f620000000800 */
[----:B------:R-:W3:Y:S02]  /*176e0*/  LD.E R5, desc[UR48][R16.64+0x3f4] ;  /* 0x0003f43010057980 */ /* 0x000ee4000c101900 */
[----:B0-----:R-:W-:-:S02]  /*176f0*/  FADD.FTZ R123, R153, R12 ;  /* 0x0000000c997b7221 */ /* 0x001fc40000010000 */
[----:B------:R-:W3:Y:S02]  /*17700*/  LD.E R94, desc[UR48][R16.64+0x2c8] ;  /* 0x0002c830105e7980 */ /* 0x000ee4000c101900 */
[----:B--2---:R-:W-:Y:S01]  /*17710*/  FADD.FTZ R12, R184, R123 ;  /* 0x0000007bb80c7221 */ /* 0x004fe20000010000 */
[----:B------:R-:W0:Y:S01]  /*17720*/  MUFU.EX2 R175, R175 ;  /* 0x000000af00af7308 */ /* 0x000e220000000800 */
[----:B------:R-:W2:Y:S02]  /*17730*/  LD.E R45, desc[UR48][R16.64+0x2b4] ;  /* 0x0002b430102d7980 */ /* 0x000ea4000c101900 */
[----:B-1----:R-:W-:Y:S02]  /*17740*/  FADD.FTZ R123, R7, R12 ;  /* 0x0000000c077b7221 */ /* 0x002fe40000010000 */
[----:B------:R-:W2:Y:S03]  /*17750*/  LD.E R43, desc[UR48][R16.64+0x2c0] ;  /* 0x0002c030102b7980 */ /* 0x000ea6000c101900 */
[----:B------:R-:W1:Y:S01]  /*17760*/  MUFU.EX2 R176, R176 ;  /* 0x000000b000b07308 */ /* 0x000e620000000800 */
[----:B------:R-:W-:Y:S01]  /*17770*/  FADD.FTZ R12, R180, R123 ;  /* 0x0000007bb40c7221 */ /* 0x000fe20000010000 */
[----:B------:R-:W2:Y:S04]  /*17780*/  LD.E R47, desc[UR48][R16.64+0x2e0] ;  /* 0x0002e030102f7980 */ /* 0x000ea8000c101900 */
[----:B------:R-:W2:Y:S02]  /*17790*/  LD.E R49, desc[UR48][R16.64+0x2e4] ;  /* 0x0002e43010317980 */ /* 0x000ea4000c101900 */
[----:B------:R-:W1:Y:S01]  /*177a0*/  MUFU.EX2 R173, R173 ;  /* 0x000000ad00ad7308 */ /* 0x000e620000000800 */
[----:B-----5:R-:W-:Y:S01]  /*177b0*/  FADD.FTZ R12, R177, R12 ;  /* 0x0000000cb10c7221 */ /* 0x020fe20000010000 */
[----:B------:R-:W5:Y:S04]  /*177c0*/  LD.E R53, desc[UR48][R16.64+0x2f4] ;  /* 0x0002f43010357980 */ /* 0x000f68000c101900 */
[----:B------:R-:W5:Y:S02]  /*177d0*/  LD.E R55, desc[UR48][R16.64+0x314] ;  /* 0x0003143010377980 */ /* 0x000f64000c101900 */
[----:B------:R-:W1:Y:S01]  /*177e0*/  MUFU.EX2 R174, R174 ;  /* 0x000000ae00ae7308 */ /* 0x000e620000000800 */
[----:B0-----:R-:W-:Y:S01]  /*177f0*/  FADD.FTZ R123, R175, R12 ;  /* 0x0000000caf7b7221 */ /* 0x001fe20000010000 */
[----:B------:R-:W5:Y:S06]  /*17800*/  LD.E R51, desc[UR48][R16.64+0x304] ;  /* 0x0003043010337980 */ /* 0x000f6c000c101900 */
[----:B------:R-:W0:Y:S01]  /*17810*/  MUFU.EX2 R168, R168 ;  /* 0x000000a800a87308 */ /* 0x000e220000000800 */
[----:B-1----:R-:W-:Y:S01]  /*17820*/  FADD.FTZ R12, R176, R123 ;  /* 0x0000007bb00c7221 */ /* 0x002fe20000010000 */
[----:B------:R-:W5:Y:S04]  /*17830*/  LD.E R73, desc[UR48][R16.64+0x340] ;  /* 0x0003403010497980 */ /* 0x000f68000c101900 */
[----:B------:R-:W5:Y:S02]  /*17840*/  LD.E R71, desc[UR48][R16.64+0x344] ;  /* 0x0003443010477980 */ /* 0x000f64000c101900 */
[----:B------:R-:W1:Y:S01]  /*17850*/  MUFU.EX2 R167, R167 ;  /* 0x000000a700a77308 */ /* 0x000e620000000800 */
[----:B------:R-:W-:Y:S01]  /*17860*/  FADD.FTZ R123, R173, R12 ;  /* 0x0000000cad7b7221 */ /* 0x000fe20000010000 */
[----:B------:R-:W5:Y:S04]  /*17870*/  LD.E R67, desc[UR48][R16.64+0x350] ;  /* 0x0003503010437980 */ /* 0x000f68000c101900 */
[----:B------:R-:W5:Y:S02]  /*17880*/  LD.E R65, desc[UR48][R16.64+0x360] ;  /* 0x0003603010417980 */ /* 0x000f64000c101900 */
[----:B------:R-:W1:Y:S01]  /*17890*/  MUFU.EX2 R166, R166 ;  /* 0x000000a600a67308 */ /* 0x000e620000000800 */
[----:B------:R-:W-:Y:S01]  /*178a0*/  FADD.FTZ R123, R174, R123 ;  /* 0x0000007bae7b7221 */ /* 0x000fe20000010000 */
[----:B------:R-:W5:Y:S03]  /*178b0*/  LD.E R59, desc[UR48][R16.64+0x354] ;  /* 0x00035430103b7980 */ /* 0x000f66000c101900 */
[----:B0-----:R-:W-:Y:S01]  /*178c0*/  FADD.FTZ R12, R168, R123 ;  /* 0x0000007ba80c7221 */ /* 0x001fe20000010000 */
[----:B------:R-:W5:Y:S03]  /*178d0*/  LD.E R63, desc[UR48][R16.64+0x364] ;  /* 0x00036430103f7980 */ /* 0x000f66000c101900 */
[----:B-1----:R-:W-:Y:S01]  /*178e0*/  FADD.FTZ R125, R167, R12 ;  /* 0x0000000ca77d7221 */ /* 0x002fe20000010000 */
[----:B------:R-:W5:Y:S04]  /*178f0*/  LD.E R61, desc[UR48][R16.64+0x370] ;  /* 0x00037030103d7980 */ /* 0x000f68000c101900 */
[----:B------:R-:W5:Y:S01]  /*17900*/  LD.E R87, desc[UR48][R16.64+0x3a0] ;  /* 0x0003a03010577980 */ /* 0x000f62000c101900 */
[----:B------:R-:W-:-:S03]  /*17910*/  FADD.FTZ R12, R166, R125 ;  /* 0x0000007da60c7221 */ /* 0x000fc60000010000 */
        /* <DEDUP_REMOVED lines=12> */
[----:B------:R-:W-:Y:S08]  /*179e0*/  MUFU.EX2 R185, R185 ;  /* 0x000000b900b97308 */ /* 0x000ff00000000800 */
[----:B------:R-:W0:Y:S08]  /*179f0*/  MUFU.EX2 R121, R121 ;  /* 0x0000007900797308 */ /* 0x000e300000000800 */
[----:B------:R-:W1:Y:S08]  /*17a00*/  MUFU.EX2 R188, R188 ;  /* 0x000000bc00bc7308 */ /* 0x000e700000000800 */
[----:B------:R-:W1:Y:S01]  /*17a10*/  MUFU.EX2 R155, R155 ;  /* 0x0000009b009b7308 */ /* 0x000e620000000800 */
[----:B0-----:R-:W-:-:S07]  /*17a20*/  FFMA.FTZ R9, R121, R8, R185 ;  /* 0x0000000879097223 */ /* 0x001fce00000100b9 */
[----:B------:R-:W0:Y:S01]  /*17a30*/  MUFU.EX2 R6, R6 ;  /* 0x0000000600067308 */ /* 0x000e220000000800 */
[----:B-1----:R-:W-:-:S07]  /*17a40*/  FADD.FTZ R8, R188, R9 ;  /* 0x00000009bc087221 */ /* 0x002fce0000010000 */
[----:B------:R-:W1:Y:S01]  /*17a50*/  MUFU.EX2 R183, R183 ;  /* 0x000000b700b77308 */ /* 0x000e620000000800 */
[----:B------:R-:W-:-:S07]  /*17a60*/  FADD.FTZ R9, R155, R8 ;  /* 0x000000089b097221 */ /* 0x000fce0000010000 */
[----:B------:R-:W1:Y:S01]  /*17a70*/  MUFU.EX2 R186, R186 ;  /* 0x000000ba00ba7308 */ /* 0x000e620000000800 */
[----:B0-----:R-:W-:-:S07]  /*17a80*/  FADD.FTZ R8, R6, R9 ;  /* 0x0000000906087221 */ /* 0x001fce0000010000 */
        /* <DEDUP_REMOVED lines=16> */
[----:B------:R-:W4:Y:S01]  /*17b90*/  MUFU.EX2 R161, R161 ;  /* 0x000000a100a17308 */ /* 0x000f220000000800 */
[----:B0-----:R-:W-:-:S07]  /*17ba0*/  FADD.FTZ R9, R163, R8 ;  /* 0x00000008a3097221 */ /* 0x001fce0000010000 */
[----:B------:R-:W0:Y:S01]  /*17bb0*/  MUFU.EX2 R162, R162 ;  /* 0x000000a200a27308 */ /* 0x000e220000000800 */
[----:B-1----:R-:W-:-:S07]  /*17bc0*/  FADD.FTZ R8, R164, R9 ;  /* 0x00000009a4087221 */ /* 0x002fce0000010000 */
[----:B------:R-:W1:Y:S01]  /*17bd0*/  MUFU.EX2 R21, R21 ;  /* 0x0000001500157308 */ /* 0x000e620000000800 */
[----:B----4-:R-:W-:-:S07]  /*17be0*/  FADD.FTZ R9, R161, R8 ;  /* 0x00000008a1097221 */ /* 0x010fce0000010000 */
[----:B------:R-:W4:Y:S01]  /*17bf0*/  MUFU.EX2 R165, R165 ;  /* 0x000000a500a57308 */ /* 0x000f220000000800 */
[----:B0-----:R-:W-:-:S07]  /*17c00*/  FADD.FTZ R8, R162, R9 ;  /* 0x00000009a2087221 */ /* 0x001fce0000010000 */
[----:B------:R-:W0:Y:S01]  /*17c10*/  MUFU.EX2 R160, R160 ;  /* 0x000000a000a07308 */ /* 0x000e220000000800 */
[----:B-1----:R-:W-:-:S07]  /*17c20*/  FADD.FTZ R9, R21, R8 ;  /* 0x0000000815097221 */ /* 0x002fce0000010000 */
[----:B------:R-:W1:Y:S08]  /*17c30*/  MUFU.EX2 R159, R159 ;  /* 0x0000009f009f7308 */ /* 0x000e700000000800 */
[----:B------:R4:W-:Y:S01]  /*17c40*/  MUFU.EX2 R8, R147 ;  /* 0x0000009300087308 */ /* 0x0009e20000000800 */
[C---:B------:R-:W-:Y:S01]  /*17c50*/  FMUL.FTZ R25, R4.reuse, R25 ;  /* 0x0000001904197220 */ /* 0x040fe20000410000 */
[C---:B------:R-:W-:Y:S01]  /*17c60*/  FMUL.FTZ R31, R4.reuse, R31 ;  /* 0x0000001f041f7220 */ /* 0x040fe20000410000 */
[----:B----4-:R-:W-:Y:S01]  /*17c70*/  FMUL.FTZ R147, R121, R29 ;  /* 0x0000001d79937220 */ /* 0x010fe20000410000 */
[----:B------:R-:W-:-:S04]  /*17c80*/  FMUL.FTZ R29, R4, R30 ;  /* 0x0000001e041d7220 */ /* 0x000fc80000410000 */
[----:B------:R-:W4:Y:S01]  /*17c90*/  MUFU.EX2 R158, R158 ;  /* 0x0000009e009e7308 */ /* 0x000f220000000800 */
[----:B------:R-:W-:Y:S01]  /*17ca0*/  FMUL.FTZ R27, R4, R27 ;  /* 0x0000001b041b7220 */ /* 0x000fe20000410000 */
[----:B------:R-:W-:Y:S01]  /*17cb0*/  FADD.FTZ R139, R165, R12 ;  /* 0x0000000ca58b7221 */ /* 0x000fe20000010000 */
[----:B------:R1:W-:Y:S05]  /*17cc0*/  ST.E desc[UR48][R16.64+0x230], R29 ;  /* 0x0002301d10007985 */ /* 0x0003ea000c101930 */
[----:B------:R-:W2:Y:S01]  /*17cd0*/  MUFU.EX2 R157, R157 ;  /* 0x0000009d009d7308 */ /* 0x000ea20000000800 */
[----:B0-----:R-:W-:Y:S01]  /*17ce0*/  FADD.FTZ R12, R160, R139 ;  /* 0x0000008ba00c7221 */ /* 0x001fe20000010000 */
[----:B------:R0:W-:Y:S01]  /*17cf0*/  ST.E desc[UR48][R16.64+0x240], R25 ;  /* 0x0002401910007985 */ /* 0x0001e2000c101930 */
[----:B-1----:R-:W-:-:S05]  /*17d00*/  FMUL.FTZ R29, R4, R34 ;  /* 0x00000022041d7220 */ /* 0x002fca0000410000 */
[----:B------:R-:W1:Y:S01]  /*17d10*/  MUFU.EX2 R156, R156 ;  /* 0x0000009c009c7308 */ /* 0x000e620000000800 */
[----:B------:R3:W-:Y:S01]  /*17d20*/  ST.E desc[UR48][R16.64+0x244], R31 ;  /* 0x0002441f10007985 */ /* 0x0007e2000c101930 */
[----:B------:R-:W-:-:S03]  /*17d30*/  FMUL.FTZ R33, R4, R33 ;  /* 0x0000002104217220 */ /* 0x000fc60000410000 */
[----:B------:R4:W-:Y:S01]  /*17d40*/  ST.E desc[UR48][R16.64+0x250], R27 ;  /* 0x0002501b10007985 */ /* 0x0009e2000c101930 */
[C---:B0-----:R-:W-:Y:S02]  /*17d50*/  FMUL.FTZ R25, R4.reuse, R38 ;  /* 0x0000002604197220 */ /* 0x041fe40000410000 */
[----:B------:R-:W0:Y:S01]  /*17d60*/  MUFU.EX2 R15, R15 ;  /* 0x0000000f000f7308 */ /* 0x000e220000000800 */
[----:B------:R2:W-:Y:S01]  /*17d70*/  ST.E desc[UR48][R16.64+0x270], R29 ;  /* 0x0002701d10007985 */ /* 0x0005e2000c101930 */
[----:B------:R-:W-:Y:S01]  /*17d80*/  FADD.FTZ R139, R159, R12 ;  /* 0x0000000c9f8b7221 */ /* 0x000fe20000010000 */
[----:B---3--:R-:W-:-:S05]  /*17d90*/  FMUL.FTZ R31, R4, R42 ;  /* 0x0000002a041f7220 */ /* 0x008fca0000410000 */
[----:B------:R-:W3:Y:S01]  /*17da0*/  MUFU.EX2 R19, R19 ;  /* 0x0000001300137308 */ /* 0x000ee20000000800 */
[C---:B----4-:R-:W-:Y:S01]  /*17db0*/  FMUL.FTZ R27, R4.reuse, R40 ;  /* 0x00000028041b7220 */ /* 0x050fe20000410000 */
[C---:B--2---:R-:W-:Y:S01]  /*17dc0*/  FMUL.FTZ R29, R4.reuse, R44 ;  /* 0x0000002c041d7220 */ /* 0x044fe20000410000 */
[----:B------:R2:W-:Y:S05]  /*17dd0*/  ST.E desc[UR48][R16.64+0x274], R33 ;  /* 0x0002742110007985 */ /* 0x0005ea000c101930 */
[----:B------:R-:W4:Y:S01]  /*17de0*/  MUFU.EX2 R20, R20 ;  /* 0x0000001400147308 */ /* 0x000f220000000800 */
[----:B------:R-:W-:Y:S01]  /*17df0*/  FMUL.FTZ R5, R4, R5 ;  /* 0x0000000504057220 */ /* 0x000fe20000410000 */
[----:B------:R1:W-:Y:S01]  /*17e00*/  ST.E desc[UR48][R16.64+0x294], R25 ;  /* 0x0002941910007985 */ /* 0x0003e2000c101930 */
[----:B------:R-:W-:-:S03]  /*17e10*/  FADD.FTZ R139, R158, R139 ;  /* 0x0000008b9e8b7221 */ /* 0x000fc60000010000 */
[----:B------:R0:W-:Y:S02]  /*17e20*/  ST.E desc[UR48][R16.64+0x2a0], R27 ;  /* 0x0002a01b10007985 */ /* 0x0001e4000c101930 */
[----:B------:R-:W4:Y:S02]  /*17e30*/  MUFU.EX2 R11, R11 ;  /* 0x0000000b000b7308 */ /* 0x000f240000000800 */
[----:B------:R3:W-:Y:S01]  /*17e40*/  ST.E desc[UR48][R16.64+0x2b0], R29 ;  /* 0x0002b01d10007985 */ /* 0x0007e2000c101930 */
[----:B--2---:R-:W-:-:S03]  /*17e50*/  FMUL.FTZ R33, R4, R46 ;  /* 0x0000002e04217220 */ /* 0x004fc60000410000 */
[----:B------:R2:W-:Y:S01]  /*17e60*/  ST.E desc[UR48][R16.64+0x2c4], R31 ;  /* 0x0002c41f10007985 */ /* 0x0005e2000c101930 */
[C---:B-1----:R-:W-:Y:S01]  /*17e70*/  FMUL.FTZ R25, R4.reuse, R50 ;  /* 0x0000003204197220 */ /* 0x042fe20000410000 */
[C---:B0-----:R-:W-:Y:S01]  /*17e80*/  FMUL.FTZ R27, R4.reuse, R48 ;  /* 0x00000030041b7220 */ /* 0x041fe20000410000 */
[C---:B---3--:R-:W-:Y:S01]  /*17e90*/  FMUL.FTZ R29, R4.reuse, R52 ;  /* 0x00000034041d7220 */ /* 0x048fe20000410000 */
[----:B--2---:R-:W-:Y:S01]  /*17ea0*/  FMUL.FTZ R31, R4, R56 ;  /* 0x00000038041f7220 */ /* 0x004fe20000410000 */
[----:B------:R-:W0:Y:S01]  /*17eb0*/  MUFU.EX2 R18, R18 ;  /* 0x0000001200127308 */ /* 0x000e220000000800 */
[----:B------:R-:W-:Y:S01]  /*17ec0*/  FADD.FTZ R139, R157, R139 ;  /* 0x0000008b9d8b7221 */ /* 0x000fe20000010000 */
[----:B------:R1:W-:Y:S01]  /*17ed0*/  ST.E desc[UR48][R16.64+0x2d0], R33 ;  /* 0x0002d02110007985 */ /* 0x0003e2000c101930 */
[----:B------:R-:W-:Y:S01]  /*17ee0*/  FADD.FTZ R9, R156, R9 ;  /* 0x000000099c097221 */ /* 0x000fe20000010000 */
[C---:B------:R-:W-:Y:S01]  /*17ef0*/  FMUL.FTZ R35, R4.reuse, R35 ;  /* 0x0000002304237220 */ /* 0x040fe20000410000 */
[C---:B------:R-:W-:Y:S01]  /*17f00*/  FMUL.FTZ R37, R4.reuse, R37 ;  /* 0x0000002504257220 */ /* 0x040fe20000410000 */
[----:B------:R2:W-:Y:S01]  /*17f10*/  ST.E desc[UR48][R16.64+0x2d4], R25 ;  /* 0x0002d41910007985 */ /* 0x0005e2000c101930 */
[C---:B------:R-:W-:Y:S01]  /*17f20*/  FMUL.FTZ R39, R4.reuse, R39 ;  /* 0x0000002704277220 */ /* 0x040fe20000410000 */
[----:B------:R-:W3:Y:S01]  /*17f30*/  MUFU.EX2 R12, R145 ;  /* 0x00000091000c7308 */ /* 0x000ee20000000800 */
[C---:B------:R-:W-:Y:S01]  /*17f40*/  FMUL.FTZ R41, R4.reuse, R41 ;  /* 0x0000002904297220 */ /* 0x040fe20000410000 */
[----:B------:R4:W-:Y:S04]  /*17f50*/  ST.E desc[UR48][R16.64+0x2f0], R27 ;  /* 0x0002f01b10007985 */ /* 0x0009e8000c101930 */
[----:B------:R0:W-:Y:S01]  /*17f60*/  ST.E desc[UR48][R16.64+0x300], R29 ;  /* 0x0003001d10007985 */ /* 0x0001e2000c101930 */
[----:B-1----:R-:W-:-:S03]  /*17f70*/  FMUL.FTZ R33, R4, R54 ;  /* 0x0000003604217220 */ /* 0x002fc60000410000 */
[----:B------:R1:W-:Y:S01]  /*17f80*/  ST.E desc[UR48][R16.64+0x310], R31 ;  /* 0x0003101f10007985 */ /* 0x0003e2000c101930 */
[----:B--2---:R-:W-:-:S03]  /*17f90*/  FMUL.FTZ R25, R121, R64 ;  /* 0x0000004079197220 */ /* 0x004fc60000410000 */
[----:B------:R2:W-:Y:S01]  /*17fa0*/  ST.E desc[UR48][R16.64+0x3f4], R5 ;  /* 0x0003f40510007985 */ /* 0x0005e2000c101930 */
[C---:B----4-:R-:W-:Y:S01]  /*17fb0*/  FMUL.FTZ R27, R121.reuse, R62 ;  /* 0x0000003e791b7220 */ /* 0x050fe20000410000 */
[C---:B0-----:R-:W-:Y:S01]  /*17fc0*/  FMUL.FTZ R29, R121.reuse, R60 ;  /* 0x0000003c791d7220 */ /* 0x041fe20000410000 */
[----:B------:R-:W0:Y:S01]  /*17fd0*/  MUFU.EX2 R13, R13 ;  /* 0x0000000d000d7308 */ /* 0x000e220000000800 */
[----:B-1----:R-:W-:Y:S01]  /*17fe0*/  FMUL.FTZ R31, R121, R70 ;  /* 0x00000046791f7220 */ /* 0x002fe20000410000 */
[----:B------:R-:W-:Y:S01]  /*17ff0*/  FADD.FTZ R141, R15, R139 ;  /* 0x0000008b0f8d7221 */ /* 0x000fe20000010000 */
[----:B--2---:R-:W-:Y:S01]  /*18000*/  FMUL.FTZ R5, R121, R58 ;  /* 0x0000003a79057220 */ /* 0x004fe20000410000 */
[----:B------:R-:W-:Y:S01]  /*18010*/  FADD.FTZ R139, R19, R9 ;  /* 0x00000009138b7221 */ /* 0x000fe20000010000 */
[----:B------:R1:W-:Y:S03]  /*18020*/  ST.E desc[UR48][R16.64+0x264], R35 ;  /* 0x0002642310007985 */ /* 0x0003e6000c101930 */
[----:B------:R-:W2:Y:S01]  /*18030*/  MUFU.EX2 R9, R149 ;  /* 0x0000009500097308 */ /* 0x000ea20000000800 */
[----:B------:R4:W-:Y:S01]  /*18040*/  ST.E desc[UR48][R16.64+0x284], R37 ;  /* 0x0002842510007985 */ /* 0x0009e2000c101930 */
[----:B------:R-:W-:-:S03]  /*18050*/  FADD.FTZ R139, R20, R139 ;  /* 0x0000008b148b7221 */ /* 0x000fc60000010000 */
[----:B------:R3:W-:Y:S04]  /*18060*/  ST.E desc[UR48][R16.64+0x290], R39 ;  /* 0x0002902710007985 */ /* 0x0007e8000c101930 */
[----:B------:R5:W-:Y:S01]  /*18070*/  ST.E desc[UR48][R16.64+0x2a4], R41 ;  /* 0x0002a42910007985 */ /* 0x000be2000c101930 */
[----:B-1----:R-:W-:-:S03]  /*18080*/  FMUL.FTZ R35, R121, R74 ;  /* 0x0000004a79237220 */ /* 0x002fc60000410000 */
[----:B------:R1:W-:Y:S01]  /*18090*/  ST.E desc[UR48][R16.64+0x320], R33 ;  /* 0x0003202110007985 */ /* 0x0003e2000c101930 */
[----:B----4-:R-:W-:-:S03]  /*180a0*/  FMUL.FTZ R37, R121, R72 ;  /* 0x0000004879257220 */ /* 0x010fc60000410000 */
[----:B------:R4:W-:Y:S01]  /*180b0*/  ST.E desc[UR48][R16.64+0x238], R25 ;  /* 0x0002381910007985 */ /* 0x0009e2000c101930 */
[----:B---3--:R-:W-:-:S03]  /*180c0*/  FMUL.FTZ R39, R121, R86 ;  /* 0x0000005679277220 */ /* 0x008fc60000410000 */
[----:B------:R3:W-:Y:S01]  /*180d0*/  ST.E desc[UR48][R16.64+0x23c], R27 ;  /* 0x00023c1b10007985 */ /* 0x0007e2000c101930 */
[----:B-----5:R-:W-:-:S03]  /*180e0*/  FMUL.FTZ R41, R121, R84 ;  /* 0x0000005479297220 */ /* 0x020fc60000410000 */
[----:B------:R5:W-:Y:S01]  /*180f0*/  ST.E desc[UR48][R16.64+0x248], R29 ;  /* 0x0002481d10007985 */ /* 0x000be2000c101930 */
[----:B-1----:R-:W-:-:S03]  /*18100*/  FMUL.FTZ R33, R121, R76 ;  /* 0x0000004c79217220 */ /* 0x002fc60000410000 */
[----:B------:R1:W-:Y:S01]  /*18110*/  ST.E desc[UR48][R16.64+0x24c], R5 ;  /* 0x00024c0510007985 */ /* 0x0003e2000c101930 */
[----:B----4-:R-:W-:-:S03]  /*18120*/  FMUL.FTZ R25, R121, R68 ;  /* 0x0000004479197220 */ /* 0x010fc60000410000 */
[----:B------:R4:W-:Y:S01]  /*18130*/  ST.E desc[UR48][R16.64+0x258], R31 ;  /* 0x0002581f10007985 */ /* 0x0009e2000c101930 */
[C---:B---3--:R-:W-:Y:S01]  /*18140*/  FMUL.FTZ R27, R121.reuse, R66 ;  /* 0x00000042791b7220 */ /* 0x048fe20000410000 */
[C---:B-----5:R-:W-:Y:S01]  /*18150*/  FMUL.FTZ R29, R121.reuse, R88 ;  /* 0x00000058791d7220 */ /* 0x060fe20000410000 */
[C---:B-1----:R-:W-:Y:S01]  /*18160*/  FMUL.FTZ R5, R121.reuse, R82 ;  /* 0x0000005279057220 */ /* 0x042fe20000410000 */
[----:B----4-:R-:W-:Y:S01]  /*18170*/  FMUL.FTZ R31, R121, R78 ;  /* 0x0000004e791f7220 */ /* 0x010fe20000410000 */
[----:B------:R1:W-:Y:S01]  /*18180*/  ST.E desc[UR48][R16.64+0x25c], R33 ;  /* 0x00025c2110007985 */ /* 0x0003e2000c101930 */
[----:B------:R-:W-:-:S03]  /*18190*/  FADD.FTZ R139, R11, R139 ;  /* 0x0000008b0b8b7221 */ /* 0x000fc60000010000 */
[----:B------:R3:W-:Y:S04]  /*181a0*/  ST.E desc[UR48][R16.64+0x268], R35 ;  /* 0x0002682310007985 */ /* 0x0007e8000c101930 */
[----:B------:R4:W-:Y:S04]  /*181b0*/  ST.E desc[UR48][R16.64+0x26c], R37 ;  /* 0x00026c2510007985 */ /* 0x0009e8000c101930 */
[----:B------:R5:W-:Y:S01]  /*181c0*/  ST.E desc[UR48][R16.64+0x278], R25 ;  /* 0x0002781910007985 */ /* 0x000be2000c101930 */
[----:B-1----:R-:W-:-:S03]  /*181d0*/  FMUL.FTZ R33, R121, R80 ;  /* 0x0000005079217220 */ /* 0x002fc60000410000 */
[----:B------:R1:W-:Y:S01]  /*181e0*/  ST.E desc[UR48][R16.64+0x27c], R27 ;  /* 0x00027c1b10007985 */ /* 0x0003e2000c101930 */
[----:B---3--:R-:W-:-:S03]  /*181f0*/  FMUL.FTZ R35, R121, R92 ;  /* 0x0000005c79237220 */ /* 0x008fc60000410000 */
[----:B------:R3:W-:Y:S01]  /*18200*/  ST.E desc[UR48][R16.64+0x288], R29 ;  /* 0x0002881d10007985 */ /* 0x0007e2000c101930 */
[----:B----4-:R-:W-:-:S03]  /*18210*/  FMUL.FTZ R37, R121, R90 ;  /* 0x0000005a79257220 */ /* 0x010fc60000410000 */
[----:B------:R4:W-:Y:S01]  /*18220*/  ST.E desc[UR48][R16.64+0x28c], R39 ;  /* 0x00028c2710007985 */ /* 0x0009e2000c101930 */
[----:B-----5:R-:W-:-:S03]  /*18230*/  FMUL.FTZ R25, R121, R94 ;  /* 0x0000005e79197220 */ /* 0x020fc60000410000 */
[----:B------:R5:W-:Y:S01]  /*18240*/  ST.E desc[UR48][R16.64+0x298], R41 ;  /* 0x0002982910007985 */ /* 0x000be2000c101930 */
[----:B-1----:R-:W-:-:S03]  /*18250*/  FMUL.FTZ R27, R121, R96 ;  /* 0x00000060791b7220 */ /* 0x002fc60000410000 */
[----:B------:R1:W-:Y:S01]  /*18260*/  ST.E desc[UR48][R16.64+0x29c], R5 ;  /* 0x00029c0510007985 */ /* 0x0003e2000c101930 */
[----:B---3--:R-:W-:-:S03]  /*18270*/  FMUL.FTZ R29, R121, R98 ;  /* 0x00000062791d7220 */ /* 0x008fc60000410000 */
[----:B------:R3:W-:Y:S01]  /*18280*/  ST.E desc[UR48][R16.64+0x2a8], R31 ;  /* 0x0002a81f10007985 */ /* 0x0007e2000c101930 */
[C---:B----4-:R-:W-:Y:S01]  /*18290*/  FMUL.FTZ R39, R121.reuse, R100 ;  /* 0x0000006479277220 */ /* 0x050fe20000410000 */
[C---:B-----5:R-:W-:Y:S01]  /*182a0*/  FMUL.FTZ R41, R121.reuse, R102 ;  /* 0x0000006679297220 */ /* 0x060fe20000410000 */
[C---:B-1----:R-:W-:Y:S01]  /*182b0*/  FMUL.FTZ R5, R121.reuse, R104 ;  /* 0x0000006879057220 */ /* 0x042fe20000410000 */
[----:B---3--:R-:W-:Y:S01]  /*182c0*/  FMUL.FTZ R31, R121, R106 ;  /* 0x0000006a791f7220 */ /* 0x008fe20000410000 */
[----:B------:R-:W-:Y:S01]  /*182d0*/  FADD.FTZ R141, R18, R141 ;  /* 0x0000008d128d7221 */ /* 0x000fe20000010000 */
[----:B------:R-:W-:Y:S01]  /*182e0*/  FADD.FTZ R139, R12, R139 ;  /* 0x0000008b0c8b7221 */ /* 0x000fe20000010000 */
[----:B------:R1:W-:Y:S04]  /*182f0*/  ST.E desc[UR48][R16.64+0x2ac], R33 ;  /* 0x0002ac2110007985 */ /* 0x0003e8000c101930 */
[----:B------:R3:W-:Y:S01]  /*18300*/  ST.E desc[UR48][R16.64+0x2b8], R35 ;  /* 0x0002b82310007985 */ /* 0x0007e2000c101930 */
[----:B0-----:R-:W-:-:S03]  /*18310*/  FADD.FTZ R141, R13, R141 ;  /* 0x0000008d0d8d7221 */ /* 0x001fc60000010000 */
[----:B------:R0:W-:Y:S01]  /*18320*/  ST.E desc[UR48][R16.64+0x2bc], R37 ;  /* 0x0002bc2510007985 */ /* 0x0001e2000c101930 */
[----:B------:R-:W-:-:S03]  /*18330*/  FADD.FTZ R139, R8, R139 ;  /* 0x0000008b088b7221 */ /* 0x000fc60000010000 */
[----:B------:R4:W-:Y:S01]  /*18340*/  ST.E desc[UR48][R16.64+0x2c8], R25 ;  /* 0x0002c81910007985 */ /* 0x0009e2000c101930 */
[----:B-1----:R-:W-:-:S03]  /*18350*/  FMUL.FTZ R33, R121, R108 ;  /* 0x0000006c79217220 */ /* 0x002fc60000410000 */
[----:B------:R1:W-:Y:S01]  /*18360*/  ST.E desc[UR48][R16.64+0x2cc], R27 ;  /* 0x0002cc1b10007985 */ /* 0x0003e2000c101930 */
[----:B---3--:R-:W-:-:S03]  /*18370*/  FMUL.FTZ R35, R121, R110 ;  /* 0x0000006e79237220 */ /* 0x008fc60000410000 */
[----:B------:R3:W-:Y:S01]  /*18380*/  ST.E desc[UR48][R16.64+0x2d8], R29 ;  /* 0x0002d81d10007985 */ /* 0x0007e2000c101930 */
[----:B0-----:R-:W-:-:S03]  /*18390*/  FMUL.FTZ R37, R121, R112 ;  /* 0x0000007079257220 */ /* 0x001fc60000410000 */
[----:B------:R0:W-:Y:S01]  /*183a0*/  ST.E desc[UR48][R16.64+0x2dc], R39 ;  /* 0x0002dc2710007985 */ /* 0x0001e2000c101930 */
[----:B----4-:R-:W-:-:S03]  /*183b0*/  FMUL.FTZ R25, R121, R114 ;  /* 0x0000007279197220 */ /* 0x010fc60000410000 */
[----:B------:R4:W-:Y:S01]  /*183c0*/  ST.E desc[UR48][R16.64+0x2e8], R41 ;  /* 0x0002e82910007985 */ /* 0x0009e2000c101930 */
[----:B-1----:R-:W-:-:S03]  /*183d0*/  FMUL.FTZ R27, R121, R116 ;  /* 0x00000074791b7220 */ /* 0x002fc60000410000 */
[----:B------:R1:W-:Y:S01]  /*183e0*/  ST.E desc[UR48][R16.64+0x2ec], R5 ;  /* 0x0002ec0510007985 */ /* 0x0003e2000c101930 */
[----:B---3--:R-:W-:-:S03]  /*183f0*/  FMUL.FTZ R29, R121, R118 ;  /* 0x00000076791d7220 */ /* 0x008fc60000410000 */
[----:B------:R3:W-:Y:S01]  /*18400*/  ST.E desc[UR48][R16.64+0x2f8], R31 ;  /* 0x0002f81f10007985 */ /* 0x0007e2000c101930 */
[C---:B0-----:R-:W-:Y:S01]  /*18410*/  FMUL.FTZ R39, R121.reuse, R120 ;  /* 0x0000007879277220 */ /* 0x041fe20000410000 */
[C---:B----4-:R-:W-:Y:S01]  /*18420*/  FMUL.FTZ R41, R121.reuse, R122 ;  /* 0x0000007a79297220 */ /* 0x050fe20000410000 */
[C---:B-1----:R-:W-:Y:S01]  /*18430*/  FMUL.FTZ R5, R121.reuse, R124 ;  /* 0x0000007c79057220 */ /* 0x042fe20000410000 */
[----:B---3--:R-:W-:Y:S01]  /*18440*/  FMUL.FTZ R31, R121, R126 ;  /* 0x0000007e791f7220 */ /* 0x008fe20000410000 */
[----:B------:R0:W-:Y:S01]  /*18450*/  ST.E desc[UR48][R16.64+0x2fc], R33 ;  /* 0x0002fc2110007985 */ /* 0x0001e2000c101930 */
[----:B------:R-:W-:Y:S01]  /*18460*/  FADD.FTZ R141, R14, R141 ;  /* 0x0000008d0e8d7221 */ /* 0x000fe20000010000 */
[----:B--2---:R-:W-:Y:S02]  /*18470*/  FADD.FTZ R139, R9, R139 ;  /* 0x0000008b098b7221 */ /* 0x004fe40000010000 */
        /* <DEDUP_REMOVED lines=19> */
[----:B------:R0:W-:Y:S01]  /*185b0*/  ST.E desc[UR48][R16.64+0x450], R141 ;  /* 0x0004508d10007985 */ /* 0x0001e2000c101930 */
[C---:B------:R-:W-:Y:S01]  /*185c0*/  FMUL.FTZ R145, R4.reuse, R28 ;  /* 0x0000001c04917220 */ /* 0x040fe20000410000 */
[C---:B------:R-:W-:Y:S01]  /*185d0*/  FMUL.FTZ R143, R4.reuse, R24 ;  /* 0x00000018048f7220 */ /* 0x040fe20000410000 */
[C---:B------:R-:W-:Y:S01]  /*185e0*/  FMUL.FTZ R45, R4.reuse, R45 ;  /* 0x0000002d042d7220 */ /* 0x040fe20000410000 */
        /* <DEDUP_REMOVED lines=9> */
[C---:B0-----:R-:W-:Y:S01]  /*18680*/  FMUL.FTZ R141, R4.reuse, R36 ;  /* 0x00000024048d7220 */ /* 0x041fe20000410000 */
[C---:B------:R-:W-:Y:S01]  /*18690*/  FMUL.FTZ R77, R4.reuse, R77 ;  /* 0x0000004d044d7220 */ /* 0x040fe20000410000 */
[C---:B------:R-:W-:Y:S01]  /*186a0*/  FMUL.FTZ R69, R4.reuse, R69 ;  /* 0x0000004504457220 */ /* 0x040fe20000410000 */
[----:B------:R0:W-:Y:S01]  /*186b0*/  ST.E desc[UR48][R16.64+0x358], R35 ;  /* 0x0003582310007985 */ /* 0x0001e2000c101930 */
[C---:B-1----:R-:W-:Y:S01]  /*186c0*/  FMUL.FTZ R57, R4.reuse, R32 ;  /* 0x0000002004397220 */ /* 0x042fe20000410000 */
[C---:B------:R-:W-:Y:S01]  /*186d0*/  FMUL.FTZ R75, R4.reuse, R75 ;  /* 0x0000004b044b7220 */ /* 0x040fe20000410000 */
[C---:B------:R-:W-:Y:S01]  /*186e0*/  FMUL.FTZ R73, R4.reuse, R73 ;  /* 0x0000004904497220 */ /* 0x040fe20000410000 */
[----:B------:R1:W-:Y:S01]  /*186f0*/  ST.E desc[UR48][R16.64+0x35c], R37 ;  /* 0x00035c2510007985 */ /* 0x0003e2000c101930 */
[C---:B--2---:R-:W-:Y:S01]  /*18700*/  FMUL.FTZ R139, R4.reuse, R26 ;  /* 0x0000001a048b7220 */ /* 0x044fe20000410000 */
        /* <DEDUP_REMOVED lines=30> */
[C---:B------:R-:W-:Y:S01]  /*188f0*/  FMUL.FTZ R111, R4.reuse, R111 ;  /* 0x0000006f046f7220 */ /* 0x040fe20000410000 */
[C---:B------:R-:W-:Y:S01]  /*18900*/  FMUL.FTZ R109, R4.reuse, R109 ;  /* 0x0000006d046d7220 */ /* 0x040fe20000410000 */
[C---:B------:R-:W-:Y:S01]  /*18910*/  FMUL.FTZ R119, R4.reuse, R119 ;  /* 0x0000007704777220 */ /* 0x040fe20000410000 */
[----:B------:R-:W-:Y:S01]  /*18920*/  FMUL.FTZ R117, R4, R117 ;  /* 0x0000007504757220 */ /* 0x000fe20000410000 */
[C---:B---3--:R-:W-:Y:S01]  /*18930*/  FMUL.FTZ R33, R121.reuse, R148 ;  /* 0x0000009479217220 */ /* 0x048fe20000410000 */
[C---:B0-----:R-:W-:Y:S01]  /*18940*/  FMUL.FTZ R35, R121.reuse, R150 ;  /* 0x0000009679237220 */ /* 0x041fe20000410000 */
[C---:B-1----:R-:W-:Y:S01]  /*18950*/  FMUL.FTZ R37, R121.reuse, R214 ;  /* 0x000000d679257220 */ /* 0x042fe20000410000 */
[C---:B--2---:R-:W-:Y:S01]  /*18960*/  FMUL.FTZ R25, R121.reuse, R212 ;  /* 0x000000d479197220 */ /* 0x044fe20000410000 */
        /* <DEDUP_REMOVED lines=70> */
[----:B------:R3:W-:Y:S04]  /*18dd0*/  ST.E desc[UR48][R16.64+0x3fc], R125 ;  /* 0x0003fc7d10007985 */ /* 0x0007e8000c101930 */
[----:B------:R-:W-:Y:S04]  /*18de0*/  ST.E desc[UR48][R16.64+0x408], R137 ;  /* 0x0004088910007985 */ /* 0x000fe8000c101930 */
[----:B------:R4:W-:Y:S04]  /*18df0*/  ST.E desc[UR48][R16.64+0x40c], R129 ;  /* 0x00040c8110007985 */ /* 0x0009e8000c101930 */
[----:B------:R-:W-:Y:S04]  /*18e00*/  ST.E desc[UR48][R16.64+0x418], R135 ;  /* 0x0004188710007985 */ /* 0x000fe8000c101930 */
[----:B------:R-:W-:Y:S04]  /*18e10*/  ST.E desc[UR48][R16.64+0x41c], R133 ;  /* 0x00041c8510007985 */ /* 0x000fe8000c101930 */
[----:B------:R5:W-:Y:S01]  /*18e20*/  ST.E desc[UR48][R16.64+0x428], R131 ;  /* 0x0004288310007985 */ /* 0x000be2000c101930 */
[----:B------:R1:W-:Y:S06]  /*18e30*/  BAR.SYNC.DEFER_BLOCKING R205, 0x100 ;  /* 0x000400cd0000751d */ /* 0x0003ec0000010000 */
[----:B0-----:R-:W5:Y:S04]  /*18e40*/  LD.E R5, desc[UR48][R16.64+0x230] ;  /* 0x0002303010057980 */ /* 0x001f68000c101900 */
        /* <DEDUP_REMOVED lines=50> */
[----:B---3--:R-:W3:Y:S04]  /*19170*/  LD.E R125, desc[UR48][R16.64+0x2fc] ;  /* 0x0002fc30107d7980 */ /* 0x008ee8000c101900 */
[----:B------:R-:W3:Y:S04]  /*19180*/  LD.E R127, desc[UR48][R16.64+0x300] ;  /* 0x00030030107f7980 */ /* 0x000ee8000c101900 */
[----:B----4-:R-:W4:Y:S04]  /*19190*/  LD.E R129, desc[UR48][R16.64+0x304] ;  /* 0x0003043010817980 */ /* 0x010f28000c101900 */
        /* <DEDUP_REMOVED lines=126> */
[----:B---3--:R-:W-:Y:S04]  /*19980*/  ST.E desc[UR48][R16.64+0x2fc], R125 ;  /* 0x0002fc7d10007985 */ /* 0x008fe8000c101930 */
[----:B------:R-:W-:Y:S04]  /*19990*/  ST.E desc[UR48][R16.64+0x300], R127 ;  /* 0x0003007f10007985 */ /* 0x000fe8000c101930 */
        /* <DEDUP_REMOVED lines=75> */
[----:B0-----:R-:W5:Y:S04]  /*19e50*/  LD.E.64 R4, desc[UR48][R16.64+0xa8] ;  /* 0x0000a83010047980 */ /* 0x001f68000c101b00 */
[----:B------:R-:W5:Y:S04]  /*19e60*/  LDL R195, [R1+0x88] ;  /* 0x0000880001c37983 */ /* 0x000f680000100800 */
        /* <DEDUP_REMOVED lines=976> */
[----:B0-----:R-:W5:Y:S04]  /*1db70*/  LD.E R25, desc[UR48][R16.64+0x250] ;  /* 0x0002503010197980 */ /* 0x001f68000c101900 */
[----:B-1----:R-:W5:Y:S04]  /*1db80*/  LD.E R27, desc[UR48][R16.64+0x254] ;  /* 0x00025430101b7980 */ /* 0x002f68000c101900 */
[----:B--2---:R-:W2:Y:S04]  /*1db90*/  LD.E R29, desc[UR48][R16.64+0x258] ;  /* 0x00025830101d7980 */ /* 0x004ea8000c101900 */
[----:B---3--:R-:W3:Y:S04]  /*1dba0*/  LD.E R31, desc[UR48][R16.64+0x25c] ;  /* 0x00025c30101f7980 */ /* 0x008ee8000c101900 */
        /* <DEDUP_REMOVED lines=252> */
.L_x_11356:
[----:B------:R-:W-:Y:S05]  /*1eb70*/  BSYNC B0 ;  /* 0x0000000000007941 */ /* 0x000fea0003800000 */
.L_x_11355:
[C---:B------:R-:W-:Y:S01]  /*1eb80*/  ISETP.GT.AND P1, PT, R10.reuse, UR43, PT ;  /* 0x0000002b0a007c0c */ /* 0x040fe2000bf24270 */
[----:B------:R-:W-:-:S12]  /*1eb90*/  VIADD R10, R10, 0xffffffff ;  /* 0xffffffff0a0a7836 */ /* 0x000fd80000000000 */
[----:B------:R-:W-:Y:S05]  /*1eba0*/  @P1 BRA `(.L_x_11357) ;  /* 0xffffff4c006c1947 */ /* 0x000fea000383ffff */
.L_x_11326:
[----:B------:R-:W-:Y:S05]  /*1ebb0*/  WARPSYNC.ALL ;  /* 0x0000000000007948 */ /* 0x000fea0003800000 */
[----:B0-----:R-:W1:Y:S04]  /*1ebc0*/  LDL R5, [R1+0x450] ;  /* 0x0004500001057983 */ /* 0x001e680000100800 */
[----:B------:R-:W2:Y:S04]  /*1ebd0*/  LDL R6, [R1+0x454] ;  /* 0x0004540001067983 */ /* 0x000ea80000100800 */
[----:B------:R-:W3:Y:S04]  /*1ebe0*/  LDL R134, [R1+0x218] ;  /* 0x0002180001867983 */ /* 0x000ee80000100800 */
[----:B------:R-:W4:Y:S04]  /*1ebf0*/  LDL.64 R12, [R1+0x398] ;  /* 0x00039800010c7983 */ /* 0x000f280000100a00 */
[----:B------:R-:W5:Y:S04]  /*1ec00*/  LDL.64 R138, [R1+0x230] ;  /* 0x00023000018a7983 */ /* 0x000f680000100a00 */
[----:B------:R-:W4:Y:S04]  /*1ec10*/  LDL.64 R130, [R1+0x240] ;  /* 0x0002400001827983 */ /* 0x000f280000100a00 */
        /* <DEDUP_REMOVED lines=58> */
[----:B------:R-:W4:Y:S04]  /*1efc0*/  LDL R133, [R1+0x220] ;  /* 0x0002200001857983 */ /* 0x000f280000100800 */
[----:B-1----:R-:W0:Y:S02]  /*1efd0*/  SHFL.BFLY PT, R0, R5, 0x2, 0x1f ;  /* 0x0c401f0005007f89 */ /* 0x002e2400000e0000 */
[----:B0-----:R-:W-:-:S05]  /*1efe0*/  FADD.FTZ R0, R5, R0 ;  /* 0x0000000005007221 */ /* 0x001fca0000010000 */
[----:B------:R-:W0:Y:S02]  /*1eff0*/  SHFL.BFLY PT, R3, R0, 0x1, 0x1f ;  /* 0x0c201f0000037f89 */ /* 0x000e2400000e0000 */
[----:B0-----:R-:W-:Y:S01]  /*1f000*/  FADD.FTZ R2, R0, R3 ;  /* 0x0000000300027221 */ /* 0x001fe20000010000 */
[----:B---3--:R-:W-:Y:S01]  /*1f010*/  VIADD R134, R134, 0x1 ;  /* 0x0000000186867836 */ /* 0x008fe20000000000 */
[----:B------:R-:W3:Y:S04]  /*1f020*/  LDL R0, [R1+0x224] ;  /* 0x0002240001007983 */ /* 0x000ee80000100800 */
[----:B------:R-:W-:Y:S04]  /*1f030*/  STL [R1+0x450], R2 ;  /* 0x0004500201007387 */ /* 0x000fe80000100800 */
[----:B------:R-:W5:Y:S04]  /*1f040*/  LDL R147, [R1+0x450] ;  /* 0x0004500001937983 */ /* 0x000f680000100800 */
[----:B--2---:R-:W0:Y:S02]  /*1f050*/  SHFL.BFLY PT, R3, R6, 0x2, 0x1f ;  /* 0x0c401f0006037f89 */ /* 0x004e2400000e0000 */
[----:B0-----:R-:W-:Y:S01]  /*1f060*/  FADD.FTZ R3, R3, R6 ;  /* 0x0000000603037221 */ /* 0x001fe20000010000 */
[----:B------:R-:W-:Y:S01]  /*1f070*/  ISETP.NE.AND P2, PT, R134, 0x2, PT ;  /* 0x000000028600780c */ /* 0x000fe20003f45270 */
[----:B------:R-:W2:Y:S04]  /*1f080*/  LDL.64 R6, [R1+0x428] ;  /* 0x0004280001067983 */ /* 0x000ea80000100a00 */
[----:B------:R-:W0:Y:S08]  /*1f090*/  SHFL.BFLY PT, R4, R3, 0x1, 0x1f ;  /* 0x0c201f0003047f89 */ /* 0x000e3000000e0000 */
[----:B------:R-:W4:Y:S01]  /*1f0a0*/  @!P2 LDL R132, [R1+0x21c] ;  /* 0x00021c000184a983 */ /* 0x000f220000100800 */
[----:B0-----:R-:W-:-:S03]  /*1f0b0*/  FADD.FTZ R140, R3, R4 ;  /* 0x00000004038c7221 */ /* 0x001fc60000010000 */
[----:B------:R-:W2:Y:S02]  /*1f0c0*/  LDL.64 R4, [R1+0x3f8] ;  /* 0x0003f80001047983 */ /* 0x000ea40000100a00 */
[----:B------:R-:W-:Y:S02]  /*1f0d0*/  FSETP.NE.FTZ.AND P1, PT, R140, RZ, PT ;  /* 0x000000ff8c00720b */ /* 0x000fe40003f35000 */
[----:B------:R-:W2:Y:S11]  /*1f0e0*/  LDL.64 R2, [R1+0x418] ;  /* 0x0004180001027983 */ /* 0x000eb60000100a00 */
[----:B------:R-:W2:Y:S04]  /*1f0f0*/  @P1 LDL R143, [R1+0x460] ;  /* 0x00046000018f1983 */ /* 0x000ea80000100800 */
[----:B------:R-:W2:Y:S01]  /*1f100*/  @P1 LDL R145, [R1+0x444] ;  /* 0x0004440001911983 */ /* 0x000ea20000100800 */
[----:B------:R-:W-:-:S02]  /*1f110*/  IMAD.MOV.U32 R142, RZ, RZ, -0x800000 ;  /* 0xff800000ff8e7424 */ /* 0x000fc400078e00ff */
[----:B------:R-:W-:Y:S02]  /*1f120*/  IMAD.MOV.U32 R135, RZ, RZ, RZ ;  /* 0x000000ffff877224 */ /* 0x000fe400078e00ff */
[----:B------:R-:W-:Y:S01]  /*1f130*/  IMAD.MOV.U32 R144, RZ, RZ, -0x800000 ;  /* 0xff800000ff907424 */ /* 0x000fe200078e00ff */
[----:B------:R0:W-:Y:S08]  /*1f140*/  BAR.ARV R204, 0x100 ;  /* 0x000400cc0000751d */ /* 0x0001f00000002000 */
[----:B------:R-:W-:Y:S06]  /*1f150*/  BAR.ARV 0x8, 0x180 ;  /* 0x0206000000007b1d */ /* 0x000fec0000002000 */
[----:B-----5:R-:W-:-:S13]  /*1f160*/  FSETP.NE.FTZ.AND P0, PT, R147, RZ, PT ;  /* 0x000000ff9300720b */ /* 0x020fda0003f15000 */
[----:B------:R-:W5:Y:S04]  /*1f170*/  @P0 LDL R136, [R1+0x460] ;  /* 0x0004600001880983 */ /* 0x000f680000100800 */
[----:B------:R-:W2:Y:S01]  /*1f180*/  @P0 LDL R137, [R1+0x440] ;  /* 0x0004400001890983 */ /* 0x000ea20000100800 */
[----:B------:R-:W1:Y:S02]  /*1f190*/  @P0 MUFU.LG2 R141, R147 ;  /* 0x00000093008d0308 */ /* 0x000e640000000c00 */
[----:B-1----:R-:W-:-:S06]  /*1f1a0*/  @P0 FMUL.FTZ R141, R141, 0.69314718246459960938 ;  /* 0x3f3172188d8d0820 */ /* 0x002fcc0000410000 */
[----:B------:R-:W-:Y:S08]  /*1f1b0*/  @P1 MUFU.LG2 R146, R140 ;  /* 0x0000008c00921308 */ /* 0x000ff00000000c00 */
[----:B------:R-:W1:Y:S01]  /*1f1c0*/  @P0 MUFU.RCP R135, R147 ;  /* 0x0000009300870308 */ /* 0x000e620000001000 */
[----:B----4-:R-:W-:Y:S01]  /*1f1d0*/  @!P2 LOP3.LUT R132, R132, 0x1, RZ, 0x3c, !PT ;  /* 0x000000018484a812 */ /* 0x010fe200078e3cff */
[----:B---3--:R-:W-:Y:S01]  /*1f1e0*/  VIADD R0, R0, 0x1 ;  /* 0x0000000100007836 */ /* 0x008fe20000000000 */
[----:B------:R-:W-:Y:S04]  /*1f1f0*/  STL [R1+0x454], R140 ;  /* 0x0004548c01007387 */ /* 0x000fe80000100800 */
[----:B------:R-:W-:Y:S04]  /*1f200*/  STL [R1+0x218], R134 ;  /* 0x0002188601007387 */ /* 0x000fe80000100800 */
[----:B------:R-:W-:Y:S01]  /*1f210*/  @!P2 STL [R1+0x21c], R132 ;  /* 0x00021c840100a387 */ /* 0x000fe20000100800 */
        /* <DEDUP_REMOVED lines=96> */
[----:B------:R-:W-:Y:S04]  /*1f820*/  STL [R1+0x224], R0 ;  /* 0x0002240001007387 */ /* 0x000fe80000100800 */
[----:B------:R-:W-:Y:S01]  /*1f830*/  @!P2 STL [R1+0x218], RZ ;  /* 0x000218ff0100a387 */ /* 0x000fe20000100800 */
[----:B-----5:R-:W-:-:S04]  /*1f840*/  @P0 FMUL.FTZ R136, R136, 0.69314718246459960938 ;  /* 0x3f31721888880820 */ /* 0x020fc80000410000 */
[----:B--2---:R-:W-:Y:S01]  /*1f850*/  @P0 FFMA.FTZ R142, R136, R137, R141 ;  /* 0x00000089888e0223 */ /* 0x004fe2000001008d */
[----:B------:R-:W-:-:S06]  /*1f860*/  IMAD.MOV.U32 R136, RZ, RZ, RZ ;  /* 0x000000ffff887224 */ /* 0x000fcc00078e00ff */
[----:B------:R-:W1:Y:S01]  /*1f870*/  @P1 MUFU.RCP R136, R140 ;  /* 0x0000008c00881308 */ /* 0x000e620000001000 */
[----:B------:R-:W-:Y:S01]  /*1f880*/  @P1 FMUL.FTZ R137, R146, 0.69314718246459960938 ;  /* 0x3f31721892891820 */ /* 0x000fe20000410000 */
[----:B------:R-:W-:-:S04]  /*1f890*/  @P1 FMUL.FTZ R146, R143, 0.69314718246459960938 ;  /* 0x3f3172188f921820 */ /* 0x000fc80000410000 */
[----:B------:R-:W-:Y:S01]  /*1f8a0*/  @P1 FFMA.FTZ R144, R146, R145, R137 ;  /* 0x0000009192901223 */ /* 0x000fe20000010089 */
[-C--:B-1----:R-:W-:Y:S01]  /*1f8b0*/  FMUL.FTZ R13, R13, R136.reuse ;  /* 0x000000880d0d7220 */ /* 0x082fe20000410000 */
[-C--:B------:R-:W-:Y:S01]  /*1f8c0*/  FMUL.FTZ R12, R12, R136.reuse ;  /* 0x000000880c0c7220 */ /* 0x080fe20000410000 */
[-C--:B------:R-:W-:Y:S01]  /*1f8d0*/  FMUL.FTZ R71, R71, R136.reuse ;  /* 0x0000008847477220 */ /* 0x080fe20000410000 */
        /* <DEDUP_REMOVED lines=62> */
[----:B-1----:R-:W-:Y:S01]  /*1fcc0*/  VIADD R12, R133, 0x1 ;  /* 0x00000001850c7836 */ /* 0x002fe20000000000 */
[----:B------:R0:W-:Y:S04]  /*1fcd0*/  STL [R1+0x450], R142 ;  /* 0x0004508e01007387 */ /* 0x0001e80000100800 */
        /* <DEDUP_REMOVED lines=32> */
[----:B------:R0:W-:Y:S01]  /*1fee0*/  STL [R1+0x220], R12 ;  /* 0x0002200c01007387 */ /* 0x0001e20000100800 */
[----:B------:R-:W-:-:S13]  /*1fef0*/  PLOP3.LUT P0, PT, PT, PT, PT, 0x8, 0x0 ;  /* 0x000000000000781c */ /* 0x000fda0003f0e170 */
.L_x_11261:
[----:B------:R-:W1:Y:S08]  /*1ff00*/  S2UR UR4, SR_CgaCtaId ;  /* 0x00000000000479c3 */ /* 0x000e700000008800 */
[----:B------:R-:W-:Y:S06]  /*1ff10*/  BAR.SYNC.DEFER_BLOCKING 0x5, 0x180 ;  /* 0x0146000000007b1d */ /* 0x000fec0000010000 */
[----:B------:R-:W-:Y:S01]  /*1ff20*/  UMOV UR44, 0x400 ;  /* 0x00000400002c7882 */ /* 0x000fe20000000000 */
[----:B------:R-:W-:Y:S01]  /*1ff30*/  BSSY B0, `(.L_x_11358) ;  /* 0x0000293000007945 */ /* 0x000fe20003800000 */
[----:B-1----:R-:W-:-:S09]  /*1ff40*/  ULEA UR44, UR4, UR44, 0x18 ;  /* 0x0000002c042c7291 */ /* 0x002fd2000f8ec03f */
[----:B---3--:R-:W1:Y:S02]  /*1ff50*/  LDS R0, [UR44+0x324d0] ;  /* 0x0324d02cff007984 */ /* 0x008e640008000800 */
[----:B-1----:R-:W-:Y:S01]  /*1ff60*/  R2UR UR4, R0 ;  /* 0x00000000000472ca */ /* 0x002fe200000e0000 */
[----:B------:R-:W-:Y:S06]  /*1ff70*/  BAR.ARV 0x4, 0x180 ;  /* 0x0106000000007b1d */ /* 0x000fec0000002000 */
[----:B------:R-:W-:Y:S08]  /*1ff80*/  @P0 BRA `(.L_x_11359) ;  /* 0x0000001c00640947 */ /* 0x000ff00003800000 */
[----:B------:R-:W2:Y:S01]  /*1ff90*/  LDL.128 R104, [R1+0x2b0] ;  /* 0x0002b00001687983 */ /* 0x000ea20000100c00 */
[----:B0-----:R-:W0:Y:S01]  /*1ffa0*/  LDC R2, c[0x0][0xce8] ;  /* 0x00033a00ff027b82 */ /* 0x001e220000000800 */
[----:B------:R-:W-:Y:S02]  /*1ffb0*/  ULDC UR5, c[0x0][0xb88] ;  /* 0x0002e20000057ab9 */ /* 0x000fe40000000800 */
        /* <DEDUP_REMOVED lines=31> */
[----:B------:R-:W-:Y:S01]  /*201b0*/  VIADD R19, R200, UR39 ;  /* 0x00000027c8137c36 */ /* 0x000fe20008000000 */
[----:B------:R-:W-:Y:S01]  /*201c0*/  LOP3.LUT P0, RZ, R210, 0x3, RZ, 0xc0, !PT ;  /* 0x00000003d2ff7812 */ /* 0x000fe2000780c0ff */
[----:B0-----:R-:W-:Y:S01]  /*201d0*/  IMAD R0, R2, UR5, RZ ;  /* 0x0000000502007c24 */ /* 0x001fe2000f8e02ff */
[----:B------:R-:W-:-:S02]  /*201e0*/  IADD3 R141, P1, R178, 0x4020, RZ ;  /* 0x00004020b28d7810 */ /* 0x000fc40007f3e0ff */
[C---:B------:R-:W-:Y:S01]  /*201f0*/  IADD3 R21, P3, R178.reuse, 0x4000, RZ ;  /* 0x00004000b2157810 */ /* 0x040fe20007f7e0ff */
[----:B------:R-:W-:Y:S01]  /*20200*/  USHF.R.S32.HI UR12, URZ, 0x1f, UR42 ;  /* 0x0000001f3f0c7899 */ /* 0x000fe2000801142a */
[----:B------:R-:W-:Y:S01]  /*20210*/  ISETP.GE.OR P2, PT, R19, R0, P0 ;  /* 0x000000001300720c */ /* 0x000fe20000746670 */
[----:B------:R-:W-:Y:S01]  /*20220*/  ULDC.64 UR8, c[0x0][0xc90] ;  /* 0x0003240000087ab9 */ /* 0x000fe20000000a00 */
[C---:B------:R-:W-:Y:S01]  /*20230*/  IADD3 R143, P4, R178.reuse, 0x4040, RZ ;  /* 0x00004040b28f7810 */ /* 0x040fe20007f9e0ff */
[----:B------:R-:W-:Y:S01]  /*20240*/  USHF.R.S32.HI UR13, URZ, 0x1f, UR38 ;  /* 0x0000001f3f0d7899 */ /* 0x000fe20008011426 */
[----:B------:R-:W-:Y:S01]  /*20250*/  IADD3 R157, P6, R178, 0x4060, RZ ;  /* 0x00004060b29d7810 */ /* 0x000fe20007fde0ff */
[----:B------:R-:W-:-:S08]  /*20260*/  ULDC.64 UR10, c[0x0][0xc98] ;  /* 0x00032600000a7ab9 */ /* 0x000fd00000000a00 */
[----:B------:R-:W4:Y:S01]  /*20270*/  @!P2 LDL R3, [R1+0x450] ;  /* 0x000450000103a983 */ /* 0x000f220000100800 */
[----:B------:R-:W-:Y:S01]  /*20280*/  IMAD.X R151, RZ, RZ, R179, P1 ;  /* 0x000000ffff977224 */ /* 0x000fe200008e06b3 */
[----:B------:R-:W-:-:S04]  /*20290*/  IADD3 R149, P1, R178, 0x8040, RZ ;  /* 0x00008040b2957810 */ /* 0x000fc80007f3e0ff */
[----:B------:R-:W-:-:S04]  /*202a0*/  LOP3.LUT R148, R149, 0x380, RZ, 0xc0, !PT ;  /* 0x0000038095947812 */ /* 0x000fc800078ec0ff */
[----:B------:R-:W-:-:S04]  /*202b0*/  SHF.R.U64 R148, R148, 0x3, RZ ;  /* 0x0000000394947819 */ /* 0x000fc800000012ff */
[----:B------:R-:W-:Y:S01]  /*202c0*/  LOP3.LUT R148, R148, R149, RZ, 0x3c, !PT ;  /* 0x0000009594947212 */ /* 0x000fe200078e3cff */
[----:B------:R-:W-:Y:S01]  /*202d0*/  IMAD.X R149, RZ, RZ, R179, P1 ;  /* 0x000000ffff957224 */ /* 0x000fe200008e06b3 */
[----:B------:R-:W-:Y:S02]  /*202e0*/  ISETP.NE.AND P1, PT, R2, 0x1, PT ;  /* 0x000000010200780c */ /* 0x000fe40003f25270 */
[----:B------:R-:W-:-:S04]  /*202f0*/  LOP3.LUT R20, R21, 0x380, RZ, 0xc0, !PT ;  /* 0x0000038015147812 */ /* 0x000fc800078ec0ff */
[----:B------:R-:W-:-:S04]  /*20300*/  SHF.R.U64 R20, R20, 0x3, RZ ;  /* 0x0000000314147819 */ /* 0x000fc800000012ff */
[----:B------:R-:W-:Y:S01]  /*20310*/  LOP3.LUT R20, R20, R21, RZ, 0x3c, !PT ;  /* 0x0000001514147212 */ /* 0x000fe200078e3cff */
[----:B------:R-:W-:Y:S01]  /*20320*/  IMAD.X R21, RZ, RZ, R179, P3 ;  /* 0x000000ffff157224 */ /* 0x000fe200018e06b3 */
[----:B------:R-:W-:Y:S02]  /*20330*/  IADD3 R153, P3, R178, 0x8020, RZ ;  /* 0x00008020b2997810 */ /* 0x000fe40007f7e0ff */
[----:B------:R-:W-:Y:S02]  /*20340*/  LOP3.LUT R18, R141, 0x380, RZ, 0xc0, !PT ;  /* 0x000003808d127812 */ /* 0x000fe400078ec0ff */
[----:B------:R-:W-:Y:S01]  /*20350*/  LOP3.LUT R152, R153, 0x380, RZ, 0xc0, !PT ;  /* 0x0000038099987812 */ /* 0x000fe200078ec0ff */
[----:B------:R-:W-:Y:S01]  /*20360*/  UIMAD UR5, UR12, UR8, URZ ;  /* 0x000000080c0572a4 */ /* 0x000fe2000f8e023f */
[----:B------:R-:W-:Y:S02]  /*20370*/  LOP3.LUT R140, R143, 0x380, RZ, 0xc0, !PT ;  /* 0x000003808f8c7812 */ /* 0x000fe400078ec0ff */
[----:B------:R-:W-:-:S02]  /*20380*/  SHF.R.U64 R152, R152, 0x3, RZ ;  /* 0x0000000398987819 */ /* 0x000fc400000012ff */
[----:B------:R-:W-:Y:S02]  /*20390*/  SHF.R.U64 R18, R18, 0x3, RZ ;  /* 0x0000000312127819 */ /* 0x000fe400000012ff */
[----:B------:R-:W-:Y:S01]  /*203a0*/  LOP3.LUT R152, R152, R153, RZ, 0x3c, !PT ;  /* 0x0000009998987212 */ /* 0x000fe200078e3cff */
[----:B------:R-:W-:Y:S01]  /*203b0*/  IMAD.X R153, RZ, RZ, R179, P3 ;  /* 0x000000ffff997224 */ /* 0x000fe200018e06b3 */
[----:B------:R-:W-:Y:S01]  /*203c0*/  SHF.R.U64 R140, R140, 0x3, RZ ;  /* 0x000000038c8c7819 */ /* 0x000fe200000012ff */
[----:B------:R-:W-:Y:S01]  /*203d0*/  UIMAD.WIDE.U32 UR6, UR42, UR8, URZ ;  /* 0x000000082a0672a5 */ /* 0x000fe2000f8e003f */
[----:B------:R-:W-:Y:S01]  /*203e0*/  LOP3.LUT R150, R18, R141, RZ, 0x3c, !PT ;  /* 0x0000008d12967212 */ /* 0x000fe200078e3cff */
[----:B------:R-:W-:Y:S01]  /*203f0*/  UIMAD UR5, UR42, UR9, UR5 ;  /* 0x000000092a0572a4 */ /* 0x000fe2000f8e0205 */
[C---:B------:R-:W-:Y:S02]  /*20400*/  IADD3 R155, P5, R178.reuse, 0x8000, RZ ;  /* 0x00008000b29b7810 */ /* 0x040fe40007fbe0ff */
[----:B------:R-:W-:Y:S01]  /*20410*/  IADD3 R141, P3, R178, 0xc040, RZ ;  /* 0x0000c040b28d7810 */ /* 0x000fe20007f7e0ff */
[----:B------:R-:W-:Y:S01]  /*20420*/  UIMAD UR8, UR13, UR10, URZ ;  /* 0x0000000a0d0872a4 */ /* 0x000fe2000f8e023f */
[----:B------:R-:W-:Y:S01]  /*20430*/  LOP3.LUT R156, R157, 0x380, RZ, 0xc0, !PT ;  /* 0x000003809d9c7812 */ /* 0x000fe200078ec0ff */
[----:B------:R-:W-:Y:S01]  /*20440*/  UIADD3 UR7, UR7, UR5, URZ ;  /* 0x0000000507077290 */ /* 0x000fe2000fffe03f */
[----:B------:R-:W-:-:S02]  /*20450*/  LOP3.LUT R158, R140, R143, RZ, 0x3c, !PT ;  /* 0x0000008f8c9e7212 */ /* 0x000fc400078e3cff */
[----:B------:R-:W-:Y:S02]  /*20460*/  LOP3.LUT R154, R155, 0x380, RZ, 0xc0, !PT ;  /* 0x000003809b9a7812 */ /* 0x000fe400078ec0ff */
[----:B------:R-:W-:Y:S02]  /*20470*/  LOP3.LUT R161, R178, 0x380, RZ, 0xc0, !PT ;  /* 0x00000380b2a17812 */ /* 0x000fe400078ec0ff */
[----:B------:R-:W-:Y:S01]  /*20480*/  LOP3.LUT R140, R141, 0x380, RZ, 0xc0, !PT ;  /* 0x000003808d8c7812 */ /* 0x000fe200078ec0ff */
[----:B------:R-:W-:Y:S01]  /*20490*/  UIMAD UR8, UR38, UR11, UR8 ;  /* 0x0000000b260872a4 */ /* 0x000fe2000f8e0208 */
[----:B------:R-:W-:Y:S01]  /*204a0*/  SHF.R.U64 R156, R156, 0x3, RZ ;  /* 0x000000039c9c7819 */ /* 0x000fe200000012ff */
[----:B------:R-:W-:Y:S01]  /*204b0*/  UIMAD.WIDE.U32 UR6, UR38, UR10, UR6 ;  /* 0x0000000a260672a5 */ /* 0x000fe2000f8e0006 */
[----:B------:R-:W-:Y:S02]  /*204c0*/  SHF.R.U64 R154, R154, 0x3, RZ ;  /* 0x000000039a9a7819 */ /* 0x000fe400000012ff */
[----:B------:R-:W-:Y:S01]  /*204d0*/  SHF.R.U64 R161, R161, 0x3, RZ ;  /* 0x00000003a1a17819 */ /* 0x000fe200000012ff */
[--C-:B------:R-:W-:Y:S01]  /*204e0*/  IMAD.X R159, RZ, RZ, R179.reuse, P4 ;  /* 0x000000ffff9f7224 */ /* 0x100fe200020e06b3 */
[----:B------:R-:W-:Y:S01]  /*204f0*/  SHF.R.U64 R140, R140, 0x3, RZ ;  /* 0x000000038c8c7819 */ /* 0x000fe200000012ff */
[----:B------:R-:W-:Y:S01]  /*20500*/  VIADD R19, R19, 0x8 ;  /* 0x0000000813137836 */ /* 0x000fe20000000000 */
[----:B------:R-:W-:Y:S01]  /*20510*/  LOP3.LUT R156, R156, R157, RZ, 0x3c, !PT ;  /* 0x0000009d9c9c7212 */ /* 0x000fe200078e3cff */
[--C-:B------:R-:W-:Y:S01]  /*20520*/  IMAD.X R157, RZ, RZ, R179.reuse, P6 ;  /* 0x000000ffff9d7224 */ /* 0x100fe200030e06b3 */
[----:B------:R-:W-:Y:S01]  /*20530*/  LOP3.LUT R154, R154, R155, RZ, 0x3c, !PT ;  /* 0x0000009b9a9a7212 */ /* 0x000fe200078e3cff */
[----:B------:R-:W-:Y:S01]  /*20540*/  IMAD.X R155, RZ, RZ, R179, P5 ;  /* 0x000000ffff9b7224 */ /* 0x000fe200028e06b3 */
[C---:B------:R-:W-:Y:S01]  /*20550*/  IADD3 R147, P4, R178.reuse, 0x8060, RZ ;  /* 0x00008060b2937810 */ /* 0x040fe20007f9e0ff */
[----:B------:R-:W-:Y:S01]  /*20560*/  ULDC.64 UR10, c[0x0][0xbf0] ;  /* 0x0002fc00000a7ab9 */ /* 0x000fe20000000a00 */
[----:B------:R-:W-:-:S02]  /*20570*/  IADD3 R145, P6, R178, 0xc000, RZ ;  /* 0x0000c000b2917810 */ /* 0x000fc40007fde0ff */
[----:B------:R-:W-:Y:S01]  /*20580*/  LOP3.LUT R160, R161, R178, RZ, 0x3c, !PT ;  /* 0x000000b2a1a07212 */ /* 0x000fe200078e3cff */
[--C-:B------:R-:W-:Y:S01]  /*20590*/  IMAD.MOV.U32 R161, RZ, RZ, R179.reuse ;  /* 0x000000ffffa17224 */ /* 0x100fe200078e00b3 */
[----:B------:R-:W-:Y:S01]  /*205a0*/  LOP3.LUT R140, R140, R141, RZ, 0x3c, !PT ;  /* 0x0000008d8c8c7212 */ /* 0x000fe200078e3cff */
[----:B------:R-:W-:Y:S01]  /*205b0*/  IMAD.X R141, RZ, RZ, R179, P3 ;  /* 0x000000ffff8d7224 */ /* 0x000fe200018e06b3 */
[----:B------:R-:W-:Y:S02]  /*205c0*/  IADD3 R143, P5, R178, 0xc020, RZ ;  /* 0x0000c020b28f7810 */ /* 0x000fe40007fbe0ff */
[----:B------:R-:W-:Y:S02]  /*205d0*/  LOP3.LUT R146, R147, 0x380, RZ, 0xc0, !PT ;  /* 0x0000038093927812 */ /* 0x000fe400078ec0ff */
[----:B------:R-:W-:Y:S02]  /*205e0*/  LOP3.LUT R144, R145, 0x380, RZ, 0xc0, !PT ;  /* 0x0000038091907812 */ /* 0x000fe400078ec0ff */
[----:B------:R-:W-:-:S02]  /*205f0*/  LOP3.LUT R142, R143, 0x380, RZ, 0xc0, !PT ;  /* 0x000003808f8e7812 */ /* 0x000fc400078ec0ff */
[----:B------:R-:W-:Y:S02]  /*20600*/  MOV R161, R160 ;  /* 0x000000a000a17202 */ /* 0x000fe40000000f00 */
[----:B------:R-:W-:Y:S02]  /*20610*/  SHF.R.U64 R146, R146, 0x3, RZ ;  /* 0x0000000392927819 */ /* 0x000fe400000012ff */
[----:B------:R-:W-:Y:S02]  /*20620*/  SHF.R.U64 R144, R144, 0x3, RZ ;  /* 0x0000000390907819 */ /* 0x000fe400000012ff */
[----:B------:R-:W-:Y:S02]  /*20630*/  SHF.R.U64 R142, R142, 0x3, RZ ;  /* 0x000000038e8e7819 */ /* 0x000fe400000012ff */
[----:B------:R-:W-:Y:S02]  /*20640*/  MOV R160, R20 ;  /* 0x0000001400a07202 */ /* 0x000fe40000000f00 */
[----:B------:R-:W-:Y:S01]  /*20650*/  LOP3.LUT R146, R146, R147, RZ, 0x3c, !PT ;  /* 0x0000009392927212 */ /* 0x000fe200078e3cff */
[----:B------:R-:W-:Y:S01]  /*20660*/  IMAD.X R147, RZ, RZ, R179, P4 ;  /* 0x000000ffff937224 */ /* 0x000fe200020e06b3 */
[----:B------:R-:W-:-:S02]  /*20670*/  MOV R150, R150 ;  /* 0x0000009600967202 */ /* 0x000fc40000000f00 */
[----:B--2---:R-:W-:Y:S02]  /*20680*/  F2FP.F16.F32.PACK_AB R104, R105, R104 ;  /* 0x000000686968723e */ /* 0x004fe400000000ff */
[----:B------:R-:W-:Y:S02]  /*20690*/  F2FP.F16.F32.PACK_AB R105, R107, R106 ;  /* 0x0000006a6b69723e */ /* 0x000fe400000000ff */
[----:B---3--:R-:W-:Y:S02]  /*206a0*/  F2FP.F16.F32.PACK_AB R106, R101, R100 ;  /* 0x00000064656a723e */ /* 0x008fe400000000ff */
[----:B------:R-:W0:Y:S01]  /*206b0*/  @P1 LDC R100, c[0x0][0xcec] ;  /* 0x00033b00ff641b82 */ /* 0x000e220000000800 */
[----:B----4-:R-:W-:Y:S02]  /*206c0*/  F2FP.F16.F32.PACK_AB R96, R97, R96 ;  /* 0x000000606160723e */ /* 0x010fe400000000ff */
[----:B------:R-:W-:Y:S02]  /*206d0*/  F2FP.F16.F32.PACK_AB R97, R99, R98 ;  /* 0x000000626361723e */ /* 0x000fe400000000ff */
[----:B------:R-:W-:-:S03]  /*206e0*/  F2FP.F16.F32.PACK_AB R98, R93, R92 ;  /* 0x0000005c5d62723e */ /* 0x000fc600000000ff */
[----:B------:R-:W1:Y:S01]  /*206f0*/  @P1 LDC R92, c[0x0][0xcf0] ;  /* 0x00033c00ff5c1b82 */ /* 0x000e620000000800 */
[----:B------:R-:W-:Y:S02]  /*20700*/  F2FP.F16.F32.PACK_AB R88, R89, R88 ;  /* 0x000000585958723e */ /* 0x000fe400000000ff */
[----:B------:R-:W-:Y:S02]  /*20710*/  F2FP.F16.F32.PACK_AB R89, R91, R90 ;  /* 0x0000005a5b59723e */ /* 0x000fe400000000ff */
[----:B------:R-:W-:Y:S01]  /*20720*/  F2FP.F16.F32.PACK_AB R90, R85, R84 ;  /* 0x00000054555a723e */ /* 0x000fe200000000ff */
[----:B------:R-:W-:Y:S01]  /*20730*/  VIADD R85, R232, UR39 ;  /* 0x00000027e8557c36 */ /* 0x000fe20008000000 */
[----:B------:R-:W-:Y:S02]  /*20740*/  F2FP.F16.F32.PACK_AB R80, R81, R80 ;  /* 0x000000505150723e */ /* 0x000fe400000000ff */
[----:B------:R-:W-:Y:S02]  /*20750*/  F2FP.F16.F32.PACK_AB R81, R83, R82 ;  /* 0x000000525351723e */ /* 0x000fe400000000ff */
[----:B------:R-:W-:Y:S01]  /*20760*/  F2FP.F16.F32.PACK_AB R82, R77, R76 ;  /* 0x0000004c4d52723e */ /* 0x000fe200000000ff */
[----:B0-----:R-:W-:-:S04]  /*20770*/  @P1 IMAD.HI.U32 R77, R85, R100, RZ ;  /* 0x00000064554d1227 */ /* 0x001fc800078e00ff */
[----:B------:R-:W-:Y:S01]  /*20780*/  IMAD.MOV.U32 R76, RZ, RZ, R85 ;  /* 0x000000ffff4c7224 */ /* 0x000fe200078e0055 */
[----:B-1----:R-:W-:Y:S02]  /*20790*/  @P1 SHF.R.U32.HI R76, RZ, R92, R77 ;  /* 0x0000005cff4c1219 */ /* 0x002fe4000001164d */
[----:B------:R-:W-:-:S03]  /*207a0*/  F2FP.F16.F32.PACK_AB R72, R73, R72 ;  /* 0x000000484948723e */ /* 0x000fc600000000ff */
[--C-:B------:R-:W-:Y:S01]  /*207b0*/  IMAD.MOV R77, RZ, RZ, -R76.reuse ;  /* 0x000000ffff4d7224 */ /* 0x100fe200078e0a4c */
[----:B------:R-:W-:Y:S02]  /*207c0*/  F2FP.F16.F32.PACK_AB R73, R75, R74 ;  /* 0x0000004a4b49723e */ /* 0x000fe400000000ff */
[----:B------:R-:W-:Y:S01]  /*207d0*/  F2FP.F16.F32.PACK_AB R75, R59, R58 ;  /* 0x0000003a3b4b723e */ /* 0x000fe200000000ff */
[----:B------:R-:W-:Y:S01]  /*207e0*/  IMAD R59, R2, R77, R85 ;  /* 0x0000004d023b7224 */ /* 0x000fe200078e0255 */
[----:B------:R-:W-:Y:S01]  /*207f0*/  F2FP.F16.F32.PACK_AB R83, R79, R78 ;  /* 0x0000004e4f53723e */ /* 0x000fe200000000ff */
[----:B------:R-:W-:Y:S01]  /*20800*/  IMAD.U32 R78, RZ, RZ, UR8 ;  /* 0x00000008ff4e7e24 */ /* 0x000fe2000f8e00ff */
[----:B------:R-:W-:Y:S01]  /*20810*/  F2FP.F16.F32.PACK_AB R74, R57, R56 ;  /* 0x00000038394a723e */ /* 0x000fe200000000ff */
[----:B------:R-:W-:Y:S01]  /*20820*/  ULDC.64 UR8, c[0x0][0xbe8] ;  /* 0x0002fa0000087ab9 */ /* 0x000fe20000000a00 */
[----:B------:R-:W-:Y:S02]  /*20830*/  SHF.R.S32.HI R57, RZ, 0x1f, R76 ;  /* 0x0000001fff397819 */ /* 0x000fe4000001144c */
[----:B------:R-:W-:-:S02]  /*20840*/  IADD3 R56, P3, R76, UR6, RZ ;  /* 0x000000064c387c10 */ /* 0x000fc4000ff7e0ff */
[----:B------:R-:W-:Y:S02]  /*20850*/  F2FP.F16.F32.PACK_AB R136, R137, R136 ;  /* 0x000000888988723e */ /* 0x000fe400000000ff */
[----:B------:R-:W-:Y:S02]  /*20860*/  SHF.R.S32.HI R58, RZ, 0x1f, R59 ;  /* 0x0000001fff3a7819 */ /* 0x000fe4000001143b */
[----:B------:R-:W-:Y:S02]  /*20870*/  F2FP.F16.F32.PACK_AB R137, R139, R138 ;  /* 0x0000008a8b89723e */ /* 0x000fe400000000ff */
[----:B------:R-:W-:Y:S02]  /*20880*/  F2FP.F16.F32.PACK_AB R128, R129, R128 ;  /* 0x000000808180723e */ /* 0x000fe400000000ff */
[----:B------:R-:W-:Y:S02]  /*20890*/  F2FP.F16.F32.PACK_AB R138, R133, R132 ;  /* 0x00000084858a723e */ /* 0x000fe400000000ff */
[----:B------:R-:W-:Y:S01]  /*208a0*/  F2FP.F16.F32.PACK_AB R139, R135, R134 ;  /* 0x00000086878b723e */ /* 0x000fe200000000ff */
[----:B------:R-:W-:Y:S01]  /*208b0*/  BAR.SYNC.DEFER_BLOCKING 0x1, 0x100 ;  /* 0x0044000000007b1d */ /* 0x000fe20000010000 */
[----:B------:R-:W-:-:S02]  /*208c0*/  F2FP.F16.F32.PACK_AB R129, R131, R130 ;  /* 0x000000828381723e */ /* 0x000fc400000000ff */
[----:B------:R-:W-:Y:S02]  /*208d0*/  F2FP.F16.F32.PACK_AB R120, R121, R120 ;  /* 0x000000787978723e */ /* 0x000fe400000000ff */
[----:B------:R-:W-:Y:S01]  /*208e0*/  IADD3.X R57, R57, UR7, R78, P3, !PT ;  /* 0x0000000739397c10 */ /* 0x000fe20009ffe44e */
[----:B------:R-:W-:Y:S01]  /*208f0*/  ULDC.64 UR6, c[0x0][0xc88] ;  /* 0x0003220000067ab9 */ /* 0x000fe20000000a00 */
[----:B------:R-:W-:Y:S02]  /*20900*/  F2FP.F16.F32.PACK_AB R130, R125, R124 ;  /* 0x0000007c7d82723e */ /* 0x000fe400000000ff */
[----:B------:R-:W-:Y:S02]  /*20910*/  F2FP.F16.F32.PACK_AB R131, R127, R126 ;  /* 0x0000007e7f83723e */ /* 0x000fe400000000ff */
[----:B------:R-:W-:Y:S02]  /*20920*/  F2FP.F16.F32.PACK_AB R121, R123, R122 ;  /* 0x0000007a7b79723e */ /* 0x000fe400000000ff */
[----:B------:R-:W-:Y:S01]  /*20930*/  F2FP.F16.F32.PACK_AB R112, R113, R112 ;  /* 0x000000707170723e */ /* 0x000fe200000000ff */
[----:B------:R-:W-:Y:S01]  /*20940*/  IMAD R58, R58, UR6, RZ ;  /* 0x000000063a3a7c24 */ /* 0x000fe2000f8e02ff */
[----:B------:R-:W-:-:S02]  /*20950*/  F2FP.F16.F32.PACK_AB R122, R117, R116 ;  /* 0x00000074757a723e */ /* 0x000fc400000000ff */
[----:B------:R-:W-:Y:S02]  /*20960*/  F2FP.F16.F32.PACK_AB R123, R119, R118 ;  /* 0x00000076777b723e */ /* 0x000fe400000000ff */
[----:B------:R-:W-:Y:S02]  /*20970*/  F2FP.F16.F32.PACK_AB R113, R115, R114 ;  /* 0x000000727371723e */ /* 0x000fe400000000ff */
[----:B------:R-:W-:Y:S02]  /*20980*/  F2FP.F16.F32.PACK_AB R114, R109, R108 ;  /* 0x0000006c6d72723e */ /* 0x000fe400000000ff */
[----:B------:R-:W-:Y:S01]  /*20990*/  F2FP.F16.F32.PACK_AB R115, R111, R110 ;  /* 0x0000006e6f73723e */ /* 0x000fe200000000ff */
[----:B------:R-:W-:Y:S01]  /*209a0*/  STSM.16.M88.4 [R161], R136 ;  /* 0x00000088a1007844 */ /* 0x000fe20000000200 */
[----:B------:R-:W-:Y:S01]  /*209b0*/  F2FP.F16.F32.PACK_AB R107, R103, R102 ;  /* 0x00000066676b723e */ /* 0x000fe200000000ff */
[----:B------:R-:W-:Y:S01]  /*209c0*/  IMAD.WIDE.U32 R56, R59, UR6, R56 ;  /* 0x000000063b387c25 */ /* 0x000fe2000f8e0038 */
[----:B------:R-:W-:Y:S01]  /*209d0*/  F2FP.F16.F32.PACK_AB R99, R95, R94 ;  /* 0x0000005e5f63723e */ /* 0x000fe200000000ff */
[----:B------:R-:W-:Y:S01]  /*209e0*/  STSM.16.M88.4 [R231], R128 ;  /* 0x00000080e7007844 */ /* 0x000fe20000000200 */
[----:B------:R-:W-:Y:S01]  /*209f0*/  LOP3.LUT R144, R144, R145, RZ, 0x3c, !PT ;  /* 0x0000009190907212 */ /* 0x000fe200078e3cff */
[--C-:B------:R-:W-:Y:S01]  /*20a00*/  IMAD.X R145, RZ, RZ, R179.reuse, P6 ;  /* 0x000000ffff917224 */ /* 0x100fe200030e06b3 */
[----:B------:R-:W-:Y:S01]  /*20a10*/  MOV R158, R158 ;  /* 0x0000009e009e7202 */ /* 0x000fe20000000f00 */
[----:B------:R-:W-:Y:S01]  /*20a20*/  STSM.16.M88.4 [R230], R120 ;  /* 0x00000078e6007844 */ /* 0x000fe20000000200 */
[----:B------:R-:W-:Y:S01]  /*20a30*/  F2FP.F16.F32.PACK_AB R91, R87, R86 ;  /* 0x00000056575b723e */ /* 0x000fe200000000ff */
[----:B------:R-:W-:Y:S01]  /*20a40*/  IMAD R59, R59, UR7, R58 ;  /* 0x000000073b3b7c24 */ /* 0x000fe2000f8e023a */
[----:B------:R-:W-:Y:S01]  /*20a50*/  LOP3.LUT R142, R142, R143, RZ, 0x3c, !PT ;  /* 0x0000008f8e8e7212 */ /* 0x000fe200078e3cff */
[----:B------:R-:W-:Y:S01]  /*20a60*/  IMAD.X R143, RZ, RZ, R179, P5 ;  /* 0x000000ffff8f7224 */ /* 0x000fe200028e06b3 */
[----:B------:R-:W-:Y:S01]  /*20a70*/  MOV R156, R156 ;  /* 0x0000009c009c7202 */ /* 0x000fe20000000f00 */
[----:B------:R-:W-:Y:S01]  /*20a80*/  STSM.16.M88.4 [R227], R112 ;  /* 0x00000070e3007844 */ /* 0x000fe20000000200 */
[----:B------:R-:W-:Y:S01]  /*20a90*/  F2FP.F16.F32.PACK_AB R52, R53, R52 ;  /* 0x000000343534723e */ /* 0x000fe200000000ff */
[----:B------:R-:W-:Y:S01]  /*20aa0*/  ULDC.64 UR6, c[0x0][0xc50] ;  /* 0x0003140000067ab9 */ /* 0x000fe20000000a00 */
[----:B------:R-:W-:Y:S01]  /*20ab0*/  MOV R20, R154 ;  /* 0x0000009a00147202 */ /* 0x000fe20000000f00 */
[----:B------:R-:W-:Y:S01]  /*20ac0*/  STSM.16.M88.4 [R160], R104 ;  /* 0x00000068a0007844 */ /* 0x000fe20000000200 */
        /* <DEDUP_REMOVED lines=9> */
[----:B------:R-:W-:Y:S01]  /*20b60*/  MOV R148, R148 ;  /* 0x0000009400947202 */ /* 0x000fe20000000f00 */
[----:B------:R-:W-:Y:S01]  /*20b70*/  IMAD.IADD R57, R57, 0x1, R59 ;  /* 0x0000000139397824 */ /* 0x000fe200078e023b */
[----:B------:R-:W-:-:S02]  /*20b80*/  F2FP.F16.F32.PACK_AB R66, R61, R60 ;  /* 0x0000003c3d42723e */ /* 0x000fc400000000ff */
[----:B------:R-:W-:Y:S02]  /*20b90*/  F2FP.F16.F32.PACK_AB R67, R63, R62 ;  /* 0x0000003e3f43723e */ /* 0x000fe400000000ff */
[----:B------:R-:W-:Y:S01]  /*20ba0*/  F2FP.F16.F32.PACK_AB R49, R51, R50 ;  /* 0x000000323331723e */ /* 0x000fe200000000ff */
[----:B------:R-:W-:Y:S01]  /*20bb0*/  STSM.16.M88.4 [R156], R80 ;  /* 0x000000509c007844 */ /* 0x000fe20000000200 */
[----:B------:R-:W-:Y:S02]  /*20bc0*/  MOV R18, R146 ;  /* 0x0000009200127202 */ /* 0x000fe40000000f00 */
[----:B------:R-:W-:Y:S02]  /*20bd0*/  F2FP.F16.F32.PACK_AB R50, R45, R44 ;  /* 0x0000002c2d32723e */ /* 0x000fe400000000ff */
[----:B------:R-:W-:Y:S02]  /*20be0*/  F2FP.F16.F32.PACK_AB R51, R47, R46 ;  /* 0x0000002e2f33723e */ /* 0x000fe400000000ff */
[----:B------:R-:W-:Y:S01]  /*20bf0*/  F2FP.F16.F32.PACK_AB R36, R37, R36 ;  /* 0x000000242524723e */ /* 0x000fe200000000ff */
[----:B------:R-:W-:Y:S01]  /*20c00*/  STSM.16.M88.4 [R20], R72 ;  /* 0x0000004814007844 */ /* 0x000fe20000000200 */
[----:B------:R-:W-:-:S02]  /*20c10*/  MOV R144, R144 ;  /* 0x0000009000907202 */ /* 0x000fc40000000f00 */
[----:B------:R-:W-:Y:S02]  /*20c20*/  LEA R58, P3, R56, UR6, 0x2 ;  /* 0x00000006383a7c11 */ /* 0x000fe4000f8610ff */
[----:B------:R-:W-:Y:S02]  /*20c30*/  F2FP.F16.F32.PACK_AB R44, R5, R4 ;  /* 0x00000004052c723e */ /* 0x000fe400000000ff */
[----:B------:R-:W-:Y:S02]  /*20c40*/  F2FP.F16.F32.PACK_AB R45, R7, R6 ;  /* 0x00000006072d723e */ /* 0x000fe400000000ff */
        /* <DEDUP_REMOVED lines=14> */
[----:B------:R-:W-:Y:S01]  /*20d30*/  F2FP.F16.F32.PACK_AB R13, R15, R14 ;  /* 0x0000000e0f0d723e */ /* 0x000fe200000000ff */
[----:B------:R-:W-:Y:S01]  /*20d40*/  STSM.16.M88.4 [R18], R48 ;  /* 0x0000003012007844 */ /* 0x000fe20000000200 */
[----:B------:R-:W-:Y:S02]  /*20d50*/  F2FP.F16.F32.PACK_AB R14, R9, R8 ;  /* 0x00000008090e723e */ /* 0x000fe400000000ff */
[----:B------:R-:W-:Y:S01]  /*20d60*/  F2FP.F16.F32.PACK_AB R15, R11, R10 ;  /* 0x0000000a0b0f723e */ /* 0x000fe200000000ff */
[----:B------:R-:W-:Y:S01]  /*20d70*/  STSM.16.M88.4 [R144], R44 ;  /* 0x0000002c90007844 */ /* 0x000fe20000000200 */
[----:B------:R-:W-:-:S03]  /*20d80*/  LEA.HI.X R59, R56, UR7, R57, 0x2, P3 ;  /* 0x00000007383b7c11 */ /* 0x000fc600098f1439 */
[----:B------:R-:W-:Y:S04]  /*20d90*/  STSM.16.M88.4 [R142], R36 ;  /* 0x000000248e007844 */ /* 0x000fe80000000200 */
[----:B------:R-:W-:Y:S04]  /*20da0*/  STSM.16.M88.4 [R140], R28 ;  /* 0x0000001c8c007844 */ /* 0x000fe80000000200 */
[----:B------:R-:W-:Y:S04]  /*20db0*/  STSM.16.M88.4 [R226], R12 ;  /* 0x0000000ce2007844 */ /* 0x000fe80000000200 */
[----:B------:R-:W-:Y:S04]  /*20dc0*/  SHFL.IDX PT, R56, R58, RZ, 0x1c1f ;  /* 0x001c1fff3a387589 */ /* 0x000fe800000e0000 */
[----:B------:R-:W0:Y:S01]  /*20dd0*/  SHFL.IDX PT, R57, R59, RZ, 0x1c1f ;  /* 0x001c1fff3b397589 */ /* 0x000e2200000e0000 */
[----:B------:R-:W-:Y:S01]  /*20de0*/  BAR.SYNC.DEFER_BLOCKING 0x1, 0x100 ;  /* 0x0044000000007b1d */ /* 0x000fe20000010000 */
[----:B------:R-:W-:-:S05]  /*20df0*/  ISETP.GE.OR P0, PT, R19, R0, P0 ;  /* 0x000000001300720c */ /* 0x000fca0000706670 */
[----:B0-----:R0:W-:Y:S08]  /*20e00*/  @!P2 ST.E desc[UR48][R56.64], R3 ;  /* 0x000000033800a985 */ /* 0x0011f0000c101930 */
[----:B------:R-:W2:Y:S01]  /*20e10*/  @!P0 LDL R21, [R1+0x454] ;  /* 0x0004540001158983 */ /* 0x000ea20000100800 */
[----:B------:R-:W-:Y:S02]  /*20e20*/  IMAD R4, R206, 0x40, R190 ;  /* 0x00000040ce047824 */ /* 0x000fe400078e02be */
[----:B------:R-:W-:-:S04]  /*20e30*/  IMAD.MOV.U32 R5, RZ, RZ, 0x2 ;  /* 0x00000002ff057424 */ /* 0x000fc800078e00ff */
[----:B------:R-:W-:-:S03]  /*20e40*/  IMAD.WIDE R4, R4, R5, UR36 ;  /* 0x0000002404047e25 */ /* 0x000fc6000f8e0205 */
[----:B------:R-:W-:-:S04]  /*20e50*/  IADD3 R33, P6, R4, 0x5000, RZ ;  /* 0x0000500004217810 */ /* 0x000fc80007fde0ff */
[----:B------:R-:W-:-:S04]  /*20e60*/  LOP3.LUT R32, R33, 0x380, RZ, 0xc0, !PT ;  /* 0x0000038021207812 */ /* 0x000fc800078ec0ff */
[----:B------:R-:W-:-:S04]  /*20e70*/  SHF.R.U64 R32, R32, 0x3, RZ ;  /* 0x0000000320207819 */ /* 0x000fc800000012ff */
[----:B------:R-:W-:Y:S01]  /*20e80*/  LOP3.LUT R32, R32, R33, RZ, 0x3c, !PT ;  /* 0x0000002120207212 */ /* 0x000fe200078e3cff */
[----:B------:R-:W-:Y:S01]  /*20e90*/  IMAD.X R33, RZ, RZ, R5, P6 ;  /* 0x000000ffff217224 */ /* 0x000fe200030e0605 */
[C---:B------:R-:W-:Y:S02]  /*20ea0*/  IADD3 R53, P6, R4.reuse, 0xa000, RZ ;  /* 0x0000a00004357810 */ /* 0x040fe40007fde0ff */
[----:B------:R-:W-:Y:S02]  /*20eb0*/  IADD3 R7, P3, R4, 0x2000, RZ ;  /* 0x0000200004077810 */ /* 0x000fe40007f7e0ff */
[----:B------:R-:W-:Y:S02]  /*20ec0*/  LOP3.LUT R52, R53, 0x380, RZ, 0xc0, !PT ;  /* 0x0000038035347812 */ /* 0x000fe400078ec0ff */
[----:B------:R-:W-:Y:S01]  /*20ed0*/  LOP3.LUT R6, R7, 0x380, RZ, 0xc0, !PT ;  /* 0x0000038007067812 */ /* 0x000fe200078ec0ff */
[----:B------:R-:W-:Y:S01]  /*20ee0*/  SHFL.IDX PT, R18, R58, 0x1, 0x1c1f ;  /* 0x003c1f003a127f89 */ /* 0x000fe200000e0000 */
[----:B------:R-:W-:-:S02]  /*20ef0*/  SHF.R.U64 R52, R52, 0x3, RZ ;  /* 0x0000000334347819 */ /* 0x000fc400000012ff */
[----:B------:R-:W-:Y:S01]  /*20f00*/  SHF.R.U64 R6, R6, 0x3, RZ ;  /* 0x0000000306067819 */ /* 0x000fe200000012ff */
[----:B------:R-:W2:Y:S01]  /*20f10*/  SHFL.IDX PT, R19, R59, 0x1, 0x1c1f ;  /* 0x003c1f003b137f89 */ /* 0x000ea200000e0000 */
[----:B------:R-:W-:Y:S01]  /*20f20*/  LOP3.LUT R52, R52, R53, RZ, 0x3c, !PT ;  /* 0x0000003534347212 */ /* 0x000fe200078e3cff */
[----:B------:R-:W-:Y:S01]  /*20f30*/  IMAD.X R53, RZ, RZ, R5, P6 ;  /* 0x000000ffff357224 */ /* 0x000fe200030e0605 */
[----:B------:R-:W-:Y:S02]  /*20f40*/  LOP3.LUT R12, R6, R7, RZ, 0x3c, !PT ;  /* 0x00000007060c7212 */ /* 0x000fe400078e3cff */
[----:B------:R-:W-:-:S04]  /*20f50*/  IADD3 R6, P6, R4, 0xf000, RZ ;  /* 0x0000f00004067810 */ /* 0x000fc80007fde0ff */
[----:B0-----:R-:W-:Y:S02]  /*20f60*/  LOP3.LUT R3, R6, 0x380, RZ, 0xc0, !PT ;  /* 0x0000038006037812 */ /* 0x001fe400078ec0ff */
[C---:B------:R-:W-:Y:S02]  /*20f70*/  IADD3 R9, P2, R4.reuse, 0x1000, RZ ;  /* 0x0000100004097810 */ /* 0x040fe40007f5e0ff */
[C---:B------:R-:W-:Y:S02]  /*20f80*/  IADD3 R25, P4, R4.reuse, 0x3000, RZ ;  /* 0x0000300004197810 */ /* 0x040fe40007f9e0ff */
[----:B------:R-:W-:Y:S02]  /*20f90*/  IADD3 R29, P5, R4, 0x4000, RZ ;  /* 0x00004000041d7810 */ /* 0x000fe40007fbe0ff */
[----:B------:R-:W-:Y:S02]  /*20fa0*/  SHF.R.U64 R3, R3, 0x3, RZ ;  /* 0x0000000303037819 */ /* 0x000fe400000012ff */
[----:B------:R-:W-:-:S02]  /*20fb0*/  LOP3.LUT R8, R9, 0x380, RZ, 0xc0, !PT ;  /* 0x0000038009087812 */ /* 0x000fc400078ec0ff */
[----:B------:R-:W-:Y:S02]  /*20fc0*/  LOP3.LUT R24, R25, 0x380, RZ, 0xc0, !PT ;  /* 0x0000038019187812 */ /* 0x000fe400078ec0ff */
[----:B------:R-:W-:Y:S02]  /*20fd0*/  LOP3.LUT R28, R29, 0x380, RZ, 0xc0, !PT ;  /* 0x000003801d1c7812 */ /* 0x000fe400078ec0ff */
[----:B------:R-:W-:Y:S02]  /*20fe0*/  LOP3.LUT R72, R3, R6, RZ, 0x3c, !PT ;  /* 0x0000000603487212 */ /* 0x000fe400078e3cff */
[----:B------:R-:W0:Y:S01]  /*20ff0*/  @P1 LDC R3, c[0x0][0xcec] ;  /* 0x00033b00ff031b82 */ /* 0x000e220000000800 */
[----:B------:R-:W-:Y:S02]  /*21000*/  SHF.R.U64 R8, R8, 0x3, RZ ;  /* 0x0000000308087819 */ /* 0x000fe400000012ff */
[----:B------:R-:W-:Y:S02]  /*21010*/  SHF.R.U64 R24, R24, 0x3, RZ ;  /* 0x0000000318187819 */ /* 0x000fe400000012ff */
[----:B------:R-:W-:Y:S01]  /*21020*/  SHF.R.U64 R28, R28, 0x3, RZ ;  /* 0x000000031c1c7819 */ /* 0x000fe200000012ff */
        /* <DEDUP_REMOVED lines=15> */
[----:B------:R-:W-:Y:S02]  /*21120*/  SHF.R.U64 R36, R36, 0x3, RZ ;  /* 0x0000000324247819 */ /* 0x000fe400000012ff */
[----:B------:R-:W-:Y:S02]  /*21130*/  SHF.R.U64 R40, R40, 0x3, RZ ;  /* 0x0000000328287819 */ /* 0x000fe400000012ff */
[----:B------:R-:W-:Y:S02]  /*21140*/  SHF.R.U64 R44, R44, 0x3, RZ ;  /* 0x000000032c2c7819 */ /* 0x000fe400000012ff */
[----:B------:R-:W-:Y:S01]  /*21150*/  SHF.R.U64 R48, R48, 0x3, RZ ;  /* 0x0000000330307819 */ /* 0x000fe200000012ff */
[----:B------:R-:W-:Y:S01]  /*21160*/  UIMAD UR5, UR12, UR8, URZ ;  /* 0x000000080c0572a4 */ /* 0x000fe2000f8e023f */
[----:B------:R-:W-:Y:S01]  /*21170*/  LOP3.LUT R36, R36, R37, RZ, 0x3c, !PT ;  /* 0x0000002524247212 */ /* 0x000fe200078e3cff */
[----:B------:R-:W-:Y:S01]  /*21180*/  VIADD R76, R207, UR39 ;  /* 0x00000027cf4c7c36 */ /* 0x000fe20008000000 */
[----:B------:R-:W-:Y:S01]  /*21190*/  LOP3.LUT R40, R40, R41, RZ, 0x3c, !PT ;  /* 0x0000002928287212 */ /* 0x000fe200078e3cff */
[--C-:B------:R-:W-:Y:S01]  /*211a0*/  IMAD.X R37, RZ, RZ, R5.reuse, P2 ;  /* 0x000000ffff257224 */ /* 0x100fe200010e0605 */
[----:B------:R-:W-:Y:S01]  /*211b0*/  LOP3.LUT R44, R44, R45, RZ, 0x3c, !PT ;  /* 0x0000002d2c2c7212 */ /* 0x000fe200078e3cff */
[--C-:B------:R-:W-:Y:S01]  /*211c0*/  IMAD.X R41, RZ, RZ, R5.reuse, P3 ;  /* 0x000000ffff297224 */ /* 0x100fe200018e0605 */
[----:B------:R-:W-:Y:S01]  /*211d0*/  LOP3.LUT R48, R48, R49, RZ, 0x3c, !PT ;  /* 0x0000003130307212 */ /* 0x000fe200078e3cff */
[--C-:B------:R-:W-:Y:S01]  /*211e0*/  IMAD.X R45, RZ, RZ, R5.reuse, P4 ;  /* 0x000000ffff2d7224 */ /* 0x100fe200020e0605 */
[C---:B------:R-:W-:Y:S01]  /*211f0*/  IADD3 R57, P2, R4.reuse, 0xb000, RZ ;  /* 0x0000b00004397810 */ /* 0x040fe20007f5e0ff */
[----:B------:R-:W-:Y:S01]  /*21200*/  IMAD.X R49, RZ, RZ, R5, P5 ;  /* 0x000000ffff317224 */ /* 0x000fe200028e0605 */
[C---:B------:R-:W-:Y:S01]  /*21210*/  IADD3 R61, P3, R4.reuse, 0xc000, RZ ;  /* 0x0000c000043d7810 */ /* 0x040fe20007f7e0ff */
[----:B------:R-:W-:Y:S01]  /*21220*/  UIMAD.WIDE.U32 UR6, UR42, UR8, URZ ;  /* 0x000000082a0672a5 */ /* 0x000fe2000f8e003f */
[C---:B------:R-:W-:Y:S01]  /*21230*/  IADD3 R65, P4, R4.reuse, 0xd000, RZ ;  /* 0x0000d00004417810 */ /* 0x040fe20007f9e0ff */
[----:B------:R-:W-:Y:S01]  /*21240*/  UIMAD UR5, UR42, UR9, UR5 ;  /* 0x000000092a0572a4 */ /* 0x000fe2000f8e0205 */
[----:B------:R-:W-:Y:S01]  /*21250*/  IADD3 R69, P5, R4, 0xe000, RZ ;  /* 0x0000e00004457810 */ /* 0x000fe20007fbe0ff */
[----:B0-----:R-:W-:Y:S01]  /*21260*/  @P1 IMAD.HI.U32 R3, R76, R3, RZ ;  /* 0x000000034c031227 */ /* 0x001fe200078e00ff */
[----:B------:R-:W-:Y:S01]  /*21270*/  LOP3.LUT R56, R57, 0x380, RZ, 0xc0, !PT ;  /* 0x0000038039387812 */ /* 0x000fe200078ec0ff */
[----:B------:R-:W-:Y:S01]  /*21280*/  UIMAD UR8, UR13, UR10, URZ ;  /* 0x0000000a0d0872a4 */ /* 0x000fe2000f8e023f */
[----:B------:R-:W-:Y:S01]  /*21290*/  LOP3.LUT R60, R61, 0x380, RZ, 0xc0, !PT ;  /* 0x000003803d3c7812 */ /* 0x000fe200078ec0ff */
[----:B------:R-:W-:Y:S01]  /*212a0*/  UIADD3 UR7, UR7, UR5, URZ ;  /* 0x0000000507077290 */ /* 0x000fe2000fffe03f */
[----:B------:R-:W-:-:S02]  /*212b0*/  LOP3.LUT R64, R65, 0x380, RZ, 0xc0, !PT ;  /* 0x0000038041407812 */ /* 0x000fc400078ec0ff */
[----:B------:R-:W-:Y:S02]  /*212c0*/  LOP3.LUT R68, R69, 0x380, RZ, 0xc0, !PT ;  /* 0x0000038045447812 */ /* 0x000fe400078ec0ff */
[----:B------:R-:W-:Y:S01]  /*212d0*/  LOP3.LUT R7, R4, 0x380, RZ, 0xc0, !PT ;  /* 0x0000038004077812 */ /* 0x000fe200078ec0ff */
[----:B------:R-:W-:Y:S01]  /*212e0*/  UIMAD UR5, UR38, UR11, UR8 ;  /* 0x0000000b260572a4 */ /* 0x000fe2000f8e0208 */
[----:B------:R-:W-:Y:S01]  /*212f0*/  SHF.R.U64 R56, R56, 0x3, RZ ;  /* 0x0000000338387819 */ /* 0x000fe200000012ff */
[----:B------:R-:W-:Y:S01]  /*21300*/  UIMAD.WIDE.U32 UR6, UR38, UR10, UR6 ;  /* 0x0000000a260672a5 */ /* 0x000fe2000f8e0006 */
[----:B------:R-:W-:Y:S01]  /*21310*/  SHF.R.U64 R60, R60, 0x3, RZ ;  /* 0x000000033c3c7819 */ /* 0x000fe200000012ff */
[----:B------:R-:W-:Y:S01]  /*21320*/  IMAD.X R73, RZ, RZ, R5, P6 ;  /* 0x000000ffff497224 */ /* 0x000fe200030e0605 */
[----:B------:R-:W-:Y:S02]  /*21330*/  SHF.R.U64 R64, R64, 0x3, RZ ;  /* 0x0000000340407819 */ /* 0x000fe400000012ff */
[----:B------:R-:W-:-:S02]  /*21340*/  SHF.R.U64 R68, R68, 0x3, RZ ;  /* 0x0000000344447819 */ /* 0x000fc400000012ff */
[----:B------:R-:W-:Y:S01]  /*21350*/  SHF.R.U64 R7, R7, 0x3, RZ ;  /* 0x0000000307077819 */ /* 0x000fe200000012ff */
[----:B------:R-:W-:Y:S01]  /*21360*/  UIADD3 UR5, UR7, UR5, URZ ;  /* 0x0000000507057290 */ /* 0x000fe2000fffe03f */
        /* <DEDUP_REMOVED lines=9> */
[----:B------:R-:W-:Y:S01]  /*21400*/  ULDC.64 UR8, c[0x0][0xbe0] ;  /* 0x0002f80000087ab9 */ /* 0x000fe20000000a00 */
[----:B------:R-:W-:-:S05]  /*21410*/  VIADD R81, R206, UR39 ;  /* 0x00000027ce517c36 */ /* 0x000fca0008000000 */
[----:B------:R-:W-:Y:S01]  /*21420*/  ISETP.GE.AND P2, PT, R81, R0, PT ;  /* 0x000000005100720c */ /* 0x000fe20003f46270 */
[----:B------:R-:W-:Y:S01]  /*21430*/  BSSY B1, `(.L_x_11360) ;  /* 0x000004a000017945 */ /* 0x000fe20003800000 */
[----:B--2---:R0:W-:Y:S04]  /*21440*/  @!P0 ST.E desc[UR48][R18.64], R21 ;  /* 0x0000001512008985 */ /* 0x0041e8000c101930 */
[----:B------:R-:W5:Y:S04]  /*21450*/  LD.E.128 R4, desc[UR48][R4.64] ;  /* 0x0000003004047980 */ /* 0x000f68000c101d00 */
[----:B------:R-:W5:Y:S01]  /*21460*/  LD.E.128 R8, desc[UR48][R8.64] ;  /* 0x0000003008087980 */ /* 0x000f62000c101d00 */
[----:B0-----:R-:W0:Y:S01]  /*21470*/  @P1 LDC R18, c[0x0][0xcf0] ;  /* 0x00033c00ff121b82 */ /* 0x001e220000000800 */
[----:B------:R-:W-:-:S02]  /*21480*/  IMAD.MOV.U32 R21, RZ, RZ, R76 ;  /* 0x000000ffff157224 */ /* 0x000fc400078e004c */
[----:B------:R-:W5:Y:S01]  /*21490*/  LD.E.128 R12, desc[UR48][R12.64] ;  /* 0x000000300c0c7980 */ /* 0x000f62000c101d00 */
[----:B------:R-:W-:-:S03]  /*214a0*/  IMAD.U32 R19, RZ, RZ, UR7 ;  /* 0x00000007ff137e24 */ /* 0x000fc6000f8e00ff */
[----:B------:R-:W5:Y:S04]  /*214b0*/  LD.E.128 R24, desc[UR48][R24.64] ;  /* 0x0000003018187980 */ /* 0x000f68000c101d00 */
[----:B------:R-:W5:Y:S04]  /*214c0*/  LD.E.128 R28, desc[UR48][R28.64] ;  /* 0x000000301c1c7980 */ /* 0x000f68000c101d00 */
[----:B------:R-:W5:Y:S04]  /*214d0*/  LD.E.128 R32, desc[UR48][R32.64] ;  /* 0x0000003020207980 */ /* 0x000f68000c101d00 */
[----:B------:R-:W5:Y:S04]  /*214e0*/  LD.E.128 R36, desc[UR48][R36.64] ;  /* 0x0000003024247980 */ /* 0x000f68000c101d00 */
[----:B------:R-:W5:Y:S01]  /*214f0*/  LD.E.128 R40, desc[UR48][R40.64] ;  /* 0x0000003028287980 */ /* 0x000f62000c101d00 */
[----:B0-----:R-:W-:Y:S01]  /*21500*/  @P1 SHF.R.U32.HI R21, RZ, R18, R3 ;  /* 0x00000012ff151219 */ /* 0x001fe20000011603 */
[----:B------:R-:W-:-:S02]  /*21510*/  IMAD.U32 R18, RZ, RZ, UR6 ;  /* 0x00000006ff127e24 */ /* 0x000fc4000f8e00ff */
[----:B------:R-:W5:Y:S01]  /*21520*/  LD.E.128 R44, desc[UR48][R44.64] ;  /* 0x000000302c2c7980 */ /* 0x000f62000c101d00 */
[----:B------:R-:W-:Y:S01]  /*21530*/  IMAD.U32 R3, RZ, RZ, UR5 ;  /* 0x00000005ff037e24 */ /* 0x000fe2000f8e00ff */
[--C-:B------:R-:W-:Y:S01]  /*21540*/  SHF.R.S32.HI R20, RZ, 0x1f, R21.reuse ;  /* 0x0000001fff147819 */ /* 0x100fe20000011415 */
[----:B------:R-:W-:Y:S01]  /*21550*/  IMAD.MOV R77, RZ, RZ, -R21 ;  /* 0x000000ffff4d7224 */ /* 0x000fe200078e0a15 */
[----:B------:R-:W5:Y:S01]  /*21560*/  LD.E.128 R48, desc[UR48][R48.64] ;  /* 0x0000003030307980 */ /* 0x000f62000c101d00 */
[----:B------:R-:W-:Y:S02]  /*21570*/  ULDC.64 UR6, c[0x0][0xbd8] ;  /* 0x0002f60000067ab9 */ /* 0x000fe40000000a00 */
[----:B------:R-:W-:Y:S01]  /*21580*/  IMAD R19, R2, R77, R76 ;  /* 0x0000004d02137224 */ /* 0x000fe200078e024c */
[----:B------:R-:W5:Y:S01]  /*21590*/  LD.E.128 R52, desc[UR48][R52.64] ;  /* 0x0000003034347980 */ /* 0x000f62000c101d00 */
[----:B------:R-:W-:Y:S02]  /*215a0*/  IMAD R20, R20, UR8, RZ ;  /* 0x0000000814147c24 */ /* 0x000fe4000f8e02ff */
[----:B------:R-:W-:Y:S01]  /*215b0*/  IMAD.MOV.U32 R2, RZ, RZ, R18 ;  /* 0x000000ffff027224 */ /* 0x000fe200078e0012 */
[----:B------:R-:W5:Y:S01]  /*215c0*/  LD.E.128 R56, desc[UR48][R56.64] ;  /* 0x0000003038387980 */ /* 0x000f62000c101d00 */
[----:B------:R-:W-:-:S03]  /*215d0*/  SHF.R.S32.HI R18, RZ, 0x1f, R19 ;  /* 0x0000001fff127819 */ /* 0x000fc60000011413 */
[----:B------:R-:W5:Y:S01]  /*215e0*/  LD.E.128 R60, desc[UR48][R60.64] ;  /* 0x000000303c3c7980 */ /* 0x000f62000c101d00 */
[----:B------:R-:W-:-:S03]  /*215f0*/  IMAD R77, R21, UR9, R20 ;  /* 0x00000009154d7c24 */ /* 0x000fc6000f8e0214 */
[----:B------:R-:W5:Y:S01]  /*21600*/  LD.E.128 R64, desc[UR48][R64.64] ;  /* 0x0000003040407980 */ /* 0x000f62000c101d00 */
[----:B------:R-:W-:-:S03]  /*21610*/  IMAD.WIDE.U32 R2, R21, UR8, R2 ;  /* 0x0000000815027c25 */ /* 0x000fc6000f8e0002 */
        /* <DEDUP_REMOVED lines=8> */
[----:B------:R-:W-:-:S02]  /*216a0*/  IMAD.IADD R3, R3, 0x1, R77 ;  /* 0x0000000103037824 */ /* 0x000fc400078e024d */
[----:B------:R-:W-:Y:S01]  /*216b0*/  IMAD R18, R18, UR6, RZ ;  /* 0x0000000612127c24 */ /* 0x000fe2000f8e02ff */
[----:B------:R-:W-:Y:S01]  /*216c0*/  UIADD3 UR5, UR44, 0x32420, URZ ;  /* 0x000324202c057890 */ /* 0x000fe2000fffe03f */
[----:B------:R-:W-:-:S04]  /*216d0*/  IMAD.WIDE.U32 R2, R19, UR6, R2 ;  /* 0x0000000613027c25 */ /* 0x000fc8000f8e0002 */
[----:B------:R-:W-:Y:S01]  /*216e0*/  IMAD R77, R19, UR7, R18 ;  /* 0x00000007134d7c24 */ /* 0x000fe2000f8e0212 */
[----:B------:R-:W-:Y:S01]  /*216f0*/  ULDC.64 UR6, c[0x0][0xb80] ;  /* 0x0002e00000067ab9 */ /* 0x000fe20000000a00 */
[----:B------:R-:W-:Y:S01]  /*21700*/  UPRMT UR5, URZ, 0x654, UR5 ;  /* 0x000006543f057896 */ /* 0x000fe20008000005 */
[----:B------:R-:W-:Y:S01]  /*21710*/  LEA R78, P3, R2, UR6, 0x1 ;  /* 0x00000006024e7c11 */ /* 0x000fe2000f8608ff */
[----:B------:R-:W-:Y:S02]  /*21720*/  IMAD.IADD R3, R3, 0x1, R77 ;  /* 0x0000000103037824 */ /* 0x000fe400078e024d */
[----:B------:R-:W-:-:S03]  /*21730*/  VIADD R21, R81, 0x20 ;  /* 0x0000002051157836 */ /* 0x000fc60000000000 */
[----:B------:R-:W-:Y:S01]  /*21740*/  LEA.HI.X R79, R2, UR7, R3, 0x1, P3 ;  /* 0x00000007024f7c11 */ /* 0x000fe200098f0c03 */
[----:B------:R-:W-:Y:S01]  /*21750*/  VIADD R19, R81, 0x40 ;  /* 0x0000004051137836 */ /* 0x000fe20000000000 */
[----:B0-----:R0:W1:Y:S01]  /*21760*/  SHFL.IDX PT, R76, R78, RZ, 0x181f ;  /* 0x00181fff4e4c7589 */ /* 0x00106200000e0000 */
[----:B------:R-:W-:-:S03]  /*21770*/  ISETP.GE.AND P1, PT, R21, R0, PT ;  /* 0x000000001500720c */ /* 0x000fc60003f26270 */
[----:B------:R0:W2:Y:S01]  /*21780*/  SHFL.IDX PT, R77, R79, RZ, 0x181f ;  /* 0x00181fff4f4d7589 */ /* 0x0000a200000e0000 */
[----:B------:R-:W-:Y:S01]  /*21790*/  SYNCS.ARRIVE.TRANS64.RED.A1T0 RZ, [UR5], RZ ;  /* 0x000000ffffff79a7 */ /* 0x000fe20008100405 */
        /* <DEDUP_REMOVED lines=19> */
.L_x_11361:
[----:B------:R-:W-:Y:S05]  /*218d0*/  BSYNC B1 ;  /* 0x0000000000017941 */ /* 0x000fea0003800000 */
.L_x_11360:
[----:B---3--:R3:W4:Y:S01]  /*218e0*/  SHFL.IDX PT, R19, R79, 0x1, 0x181f ;  /* 0x00381f004f137f89 */ /* 0x00872200000e0000 */
        /* <DEDUP_REMOVED lines=9> */
[-C--:B-----5:R-:W-:Y:S02]  /*21980*/  @!P3 LEA R4, P5, R192, R18.reuse, 0x1 ;  /* 0x00000012c004b211 */ /* 0x0a0fe400078a08ff */
[-C--:B----4-:R-:W-:Y:S02]  /*21990*/  @!P4 LEA.HI.X R3, R190, R19.reuse, R199, 0x1, P6 ;  /* 0x00000013be03c211 */ /* 0x090fe400030f0cc7 */
[-C--:B------:R-:W-:Y:S02]  /*219a0*/  @!P2 LEA R6, P6, R191, R18.reuse, 0x1 ;  /* 0x00000012bf06a211 */ /* 0x080fe400078c08ff */
        /* <DEDUP_REMOVED lines=8> */
.L_x_11363:
[----:B------:R-:W-:Y:S05]  /*21a30*/  BSYNC B1 ;  /* 0x0000000000017941 */ /* 0x000fea0003800000 */
.L_x_11362:
[----:B0----5:R0:W0:Y:S01]  /*21a40*/  SHFL.IDX PT, R9, R79, 0x2, 0x181f ;  /* 0x00581f004f097f89 */ /* 0x02102200000e0000 */
        /* <DEDUP_REMOVED lines=9> */
[-C--:B------:R-:W-:Y:S02]  /*21ae0*/  @!P2 LEA R4, P5, R192, R8.reuse, 0x1 ;  /* 0x00000008c004a211 */ /* 0x080fe400078a08ff */
[-C--:B------:R-:W-:Y:S02]  /*21af0*/  @!P1 LEA R6, P4, R191, R8.reuse, 0x1 ;  /* 0x00000008bf069211 */ /* 0x080fe400078808ff */
[-C--:B------:R-:W-:Y:S02]  /*21b00*/  @!P3 LEA.HI.X R3, R190, R9.reuse, R199, 0x1, P6 ;  /* 0x00000009be03b211 */ /* 0x080fe400030f0cc7 */
        /* <DEDUP_REMOVED lines=8> */
.L_x_11365:
[----:B------:R-:W-:Y:S05]  /*21b90*/  BSYNC B1 ;  /* 0x0000000000017941 */ /* 0x000fea0003800000 */
.L_x_11364:
[----:B0-----:R-:W-:Y:S01]  /*21ba0*/  VIADD R3, R81, 0x60 ;  /* 0x0000006051037836 */ /* 0x001fe20000000000 */
[----:B---3--:R-:W0:Y:S04]  /*21bb0*/  SHFL.IDX PT, R79, R79, 0x3, 0x181f ;  /* 0x00781f004f4f7f89 */ /* 0x008e2800000e0000 */
[----:B------:R-:W-:Y:S01]  /*21bc0*/  ISETP.GE.AND P0, PT, R3, R0, PT ;  /* 0x000000000300720c */ /* 0x000fe20003f06270 */
[----:B------:R-:W3:-:S12]  /*21bd0*/  SHFL.IDX PT, R78, R78, 0x3, 0x181f ;  /* 0x00781f004e4e7f89 */ /* 0x000ed800000e0000 */
[----:B------:R-:W-:Y:S05]  /*21be0*/  @P0 BRA `(.L_x_11366) ;  /* 0x0000000c001c0947 */ /* 0x000fea0003800000 */
[----:B------:R-:W-:Y:S02]  /*21bf0*/  ULDC UR5, c[0x0][0xbc8] ;  /* 0x0002f20000057ab9 */ /* 0x000fe40000000800 */
[----:B------:R-:W-:Y:S02]  /*21c00*/  ISETP.GE.AND P3, PT, R190, UR5, PT ;  /* 0x00000005be007c0c */ /* 0x000fe4000bf66270 */
[----:B------:R-:W-:Y:S02]  /*21c10*/  ISETP.GE.AND P4, PT, R192, UR5, PT ;  /* 0x00000005c0007c0c */ /* 0x000fe4000bf86270 */
[----:B------:R-:W-:-:S09]  /*21c20*/  ISETP.GE.AND P5, PT, R191, UR5, PT ;  /* 0x00000005bf007c0c */ /* 0x000fd2000bfa6270 */
[-C--:B---3--:R-:W-:Y:S02]  /*21c30*/  @!P3 LEA R2, P0, R190, R78.reuse, 0x1 ;  /* 0x0000004ebe02b211 */ /* 0x088fe400078008ff */
[-C--:B------:R-:W-:Y:S02]  /*21c40*/  @!P4 LEA R4, P1, R192, R78.reuse, 0x1 ;  /* 0x0000004ec004c211 */ /* 0x080fe400078208ff */
[C---:B------:R-:W-:Y:S02]  /*21c50*/  @!P5 LEA R6, P2, R191.reuse, R78, 0x1 ;  /* 0x0000004ebf06d211 */ /* 0x040fe400078408ff */
[-C--:B0-----:R-:W-:Y:S02]  /*21c60*/  @!P3 LEA.HI.X R3, R190, R79.reuse, R199, 0x1, P0 ;  /* 0x0000004fbe03b211 */ /* 0x081fe400000f0cc7 */
        /* <DEDUP_REMOVED lines=11> */
.L_x_11359:
[----:B0-----:R-:W0:Y:S01]  /*21d20*/  LDC R6, c[0x0][0xce8] ;  /* 0x00033a00ff067b82 */ /* 0x001e220000000800 */
[----:B------:R-:W-:Y:S01]  /*21d30*/  ISETP.GE.AND P0, PT, R202, 0x80, PT ;  /* 0x00000080ca00780c */ /* 0x000fe20003f06270 */
[----:B------:R-:W-:Y:S01]  /*21d40*/  USHF.R.S32.HI UR8, URZ, 0x1f, UR42 ;  /* 0x0000001f3f087899 */ /* 0x000fe2000801142a */
[----:B------:R-:W-:Y:S01]  /*21d50*/  BSSY B1, `(.L_x_11367) ;  /* 0x000002e000017945 */ /* 0x000fe20003800000 */
        /* <DEDUP_REMOVED lines=45> */
.L_x_11368:
[----:B------:R-:W-:Y:S05]  /*22030*/  BSYNC B1 ;  /* 0x0000000000017941 */ /* 0x000fea0003800000 */
.L_x_11367:
[----:B------:R-:W-:Y:S01]  /*22040*/  ULDC.64 UR10, c[0x0][0xbe8] ;  /* 0x0002fa00000a7ab9 */ /* 0x000fe20000000a00 */
[----:B--2---:R-:W-:Y:S01]  /*22050*/  VIADD R4, R207, UR39 ;  /* 0x00000027cf047c36 */ /* 0x004fe20008000000 */
[----:B------:R-:W-:Y:S01]  /*22060*/  UIMAD UR5, UR8, UR10, URZ ;  /* 0x0000000a080572a4 */ /* 0x000fe2000f8e023f */
[----:B------:R-:W-:Y:S01]  /*22070*/  VIADD R8, R206, UR39 ;  /* 0x00000027ce087c36 */ /* 0x000fe20008000000 */
[----:B------:R-:W-:Y:S01]  /*22080*/  UIMAD.WIDE.U32 UR6, UR42, UR10, URZ ;  /* 0x0000000a2a0672a5 */ /* 0x000fe2000f8e003f */
[----:B0-----:R-:W-:Y:S01]  /*22090*/  @P1 IMAD.HI.U32 R0, R4, R9, RZ ;  /* 0x0000000904001227 */ /* 0x001fe200078e00ff */
[----:B------:R-:W-:Y:S01]  /*220a0*/  UIMAD UR5, UR42, UR11, UR5 ;  /* 0x0000000b2a0572a4 */ /* 0x000fe2000f8e0205 */
[----:B------:R-:W-:Y:S02]  /*220b0*/  BSSY B1, `(.L_x_11369) ;  /* 0x0000038000017945 */ /* 0x000fe40003800000 */
[----:B------:R-:W-:Y:S01]  /*220c0*/  ULDC.64 UR10, c[0x0][0xbf0] ;  /* 0x0002fc00000a7ab9 */ /* 0x000fe20000000a00 */
[----:B------:R-:W-:Y:S01]  /*220d0*/  UIADD3 UR7, UR7, UR5, URZ ;  /* 0x0000000507077290 */ /* 0x000fe2000fffe03f */
[----:B------:R-:W-:Y:S01]  /*220e0*/  IMAD.MOV.U32 R5, RZ, RZ, R4 ;  /* 0x000000ffff057224 */ /* 0x000fe200078e0004 */
[----:B------:R-:W-:Y:S01]  /*220f0*/  UIMAD UR5, UR9, UR10, URZ ;  /* 0x0000000a090572a4 */ /* 0x000fe2000f8e023f */
[----:B-1----:R-:W-:Y:S01]  /*22100*/  @P1 SHF.R.U32.HI R5, RZ, R11, R0 ;  /* 0x0000000bff051219 */ /* 0x002fe20000011600 */
[----:B------:R-:W-:-:S02]  /*22110*/  UIMAD.WIDE.U32 UR6, UR38, UR10, UR6 ;  /* 0x0000000a260672a5 */ /* 0x000fc4000f8e0006 */
[----:B------:R-:W-:Y:S01]  /*22120*/  UIMAD UR5, UR38, UR11, UR5 ;  /* 0x0000000b260572a4 */ /* 0x000fe2000f8e0205 */
[--C-:B------:R-:W-:Y:S01]  /*22130*/  SHF.R.S32.HI R0, RZ, 0x1f, R5.reuse ;  /* 0x0000001fff007819 */ /* 0x100fe20000011405 */
[----:B------:R-:W-:Y:S01]  /*22140*/  IMAD.MOV R7, RZ, RZ, -R5 ;  /* 0x000000ffff077224 */ /* 0x000fe200078e0a05 */
[----:B------:R-:W-:Y:S01]  /*22150*/  ULDC.64 UR8, c[0x0][0xbe0] ;  /* 0x0002f80000087ab9 */ /* 0x000fe20000000a00 */
[----:B------:R-:W-:Y:S02]  /*22160*/  UIADD3 UR5, UR7, UR5, URZ ;  /* 0x0000000507057290 */ /* 0x000fe4000fffe03f */
[----:B------:R-:W-:Y:S02]  /*22170*/  IMAD.U32 R3, RZ, RZ, UR7 ;  /* 0x00000007ff037e24 */ /* 0x000fe4000f8e00ff */
[----:B------:R-:W-:Y:S02]  /*22180*/  IMAD R0, R0, UR8, RZ ;  /* 0x0000000800007c24 */ /* 0x000fe4000f8e02ff */
[----:B------:R-:W-:-:S02]  /*22190*/  IMAD R7, R6, R7, R4 ;  /* 0x0000000706077224 */ /* 0x000fc400078e0204 */
        /* <DEDUP_REMOVED lines=41> */
.L_x_11370:
[----:B------:R-:W-:Y:S05]  /*22430*/  BSYNC B1 ;  /* 0x0000000000017941 */ /* 0x000fea0003800000 */
.L_x_11369:
        /* <DEDUP_REMOVED lines=10> */
[----:B------:R-:W-:Y:S02]  /*224e0*/  @!P3 LEA R10, P5, R192, R2, 0x1 ;  /* 0x00000002c00ab211 */ /* 0x000fe400078a08ff */
        /* <DEDUP_REMOVED lines=10> */
.L_x_11372:
[----:B------:R-:W-:Y:S05]  /*22590*/  BSYNC B1 ;  /* 0x0000000000017941 */ /* 0x000fea0003800000 */
.L_x_11371:
        /* <DEDUP_REMOVED lines=10> */
[-C--:B------:R-:W-:Y:S02]  /*22640*/  @!P2 LEA R10, P5, R192, R2.reuse, 0x1 ;  /* 0x00000002c00aa211 */ /* 0x080fe400078a08ff */
        /* <DEDUP_REMOVED lines=10> */
.L_x_11374:
[----:B------:R-:W-:Y:S05]  /*226f0*/  BSYNC B1 ;  /* 0x0000000000017941 */ /* 0x000fea0003800000 */
.L_x_11373:
        /* <DEDUP_REMOVED lines=11> */
[-C--:B------:R-:W-:Y:S02]  /*227b0*/  @!P2 LEA R6, P5, R192, R2.reuse, 0x1 ;  /* 0x00000002c006a211 */ /* 0x080fe400078a08ff */
        /* <DEDUP_REMOVED lines=10> */
.L_x_11366:
[----:B------:R-:W-:Y:S05]  /*22860*/  BSYNC B0 ;  /* 0x0000000000007941 */ /* 0x000fea0003800000 */
.L_x_11358:
[----:B------:R-:W-:Y:S02]  /*22870*/  ULDC UR5, c[0x0][0xd38] ;  /* 0x00034e0000057ab9 */ /* 0x000fe40000000800 */
[----:B------:R-:W-:-:S06]  /*22880*/  UISETP.GE.AND UP0, UPT, UR4, UR5, UPT ;  /* 0x000000050400728c */ /* 0x000fcc000bf06270 */
[----:B------:R-:W-:-:S13]  /*22890*/  PLOP3.LUT P0, PT, PT, PT, UP0, 0x80, 0x0 ;  /* 0x000000000000781c */ /* 0x000fda0003f0f008 */
[----:B------:R-:W-:Y:S05]  /*228a0*/  @!P0 BRA `(.L_x_11375) ;  /* 0xfffffde800208947 */ /* 0x000fea000383ffff */
[----:B------:R-:W-:Y:S05]  /*228b0*/  EXIT ;  /* 0x000000000000794d */ /* 0x000fea0003800000 */
.L_x_11251:
[----:B------:R-:W-:-:S08]  /*228c0*/  NOP ;  /* 0x0000000000007918 */ /* 0x000fd00000000000 */
[----:B----4-:R-:W0:-:S00]  /*228d0*/  USETMAXREG.DEALLOC.CTAPOOL 0x18 ;  /* 0x00000018000079c8 */ /* 0x010e0000080e0500 */
[----:B0-----:R-:W2:Y:S01]  /*228e0*/  LDL.LU R2, [R1+0x47c] ;  /* 0x00047c0001027983 */ /* 0x001ea20000300800 */
[----:B------:R-:W-:-:S05]  /*228f0*/  LOP3.LUT R0, R0, 0x3, RZ, 0xc0, !PT ;  /* 0x0000000300007812 */ /* 0x000fca00078ec0ff */
[----:B------:R-:W0:Y:S01]  /*22900*/  S2UR UR6, SR_CTAID.X ;  /* 0x00000000000679c3 */ /* 0x000e220000002500 */
[----:B------:R-:W-:Y:S01]  /*22910*/  IMAD.MOV.U32 R18, RZ, RZ, RZ ;  /* 0x000000ffff127224 */ /* 0x000fe200078e00ff */
[----:B------:R-:W-:Y:S04]  /*22920*/  STL [R1+0x4a8], RZ ;  /* 0x0004a8ff01007387 */ /* 0x000fe80000100800 */
[----:B------:R-:W1:Y:S02]  /*22930*/  SHFL.IDX PT, R0, R0, RZ, 0x1f ;  /* 0x00001fff00007589 */ /* 0x000e6400000e0000 */
[----:B-1----:R-:W-:Y:S02]  /*22940*/  ISETP.NE.AND P0, PT, R0, RZ, PT ;  /* 0x000000ff0000720c */ /* 0x002fe40003f05270 */
[----:B------:R-:W0:Y:S11]  /*22950*/  LDC R0, c[0x0][0xd38] ;  /* 0x00034e00ff007b82 */ /* 0x000e360000000800 */
[----:B------:R-:W-:Y:S06]  /*22960*/  @P0 BAR.ARV 0x4, 0x180 ;  /* 0x0106000000000b1d */ /* 0x000fec0000002000 */
[----:B--2---:R-:W-:-:S04]  /*22970*/  LOP3.LUT R2, R2, 0xffffff7f, RZ, 0xc0, !PT ;  /* 0xffffff7f02027812 */ /* 0x004fc800078ec0ff */
[----:B------:R-:W-:Y:S02]  /*22980*/  @P0 LOP3.LUT R2, R2, 0x80, RZ, 0xfc, !PT ;  /* 0x0000008002020812 */ /* 0x000fe400078efcff */
[----:B0-----:R-:W-:Y:S01]  /*22990*/  ISETP.LE.AND P0, PT, R0, UR6, PT ;  /* 0x0000000600007c0c */ /* 0x001fe2000bf03270 */
[----:B------:R-:W-:Y:S02]  /*229a0*/  IMAD.MOV.U32 R0, RZ, RZ, 0x1 ;  /* 0x00000001ff007424 */ /* 0x000fe400078e00ff */
[----:B------:R0:W-:Y:S04]  /*229b0*/  STL [R1+0x47c], R2 ;  /* 0x00047c0201007387 */ /* 0x0001e80000100800 */
[----:B------:R0:W-:Y:S06]  /*229c0*/  STL [R1+0x474], R0 ;  /* 0x0004740001007387 */ /* 0x0001ec0000100800 */
        /* <DEDUP_REMOVED lines=23> */
[----:B------:R-:W-:Y:S04]  /*22b40*/  STL [R1+0x470], R4 ;  /* 0x0004700401007387 */ /* 0x000fe80000100800 */
[----:B------:R0:W-:Y:S04]  /*22b50*/  STL [R1+0x484], R3 ;  /* 0x0004840301007387 */ /* 0x0001e80000100800 */
[----:B------:R1:W-:Y:S01]  /*22b60*/  STL [R1+0x474], R2 ;  /* 0x0004740201007387 */ /* 0x0003e20000100800 */
[----:B0-----:R-:W-:-:S02]  /*22b70*/  LOP3.LUT R3, R0, 0x40, RZ, 0xfc, !PT ;  /* 0x0000004000037812 */ /* 0x001fc400078efcff */
[C---:B-1----:R-:W-:Y:S02]  /*22b80*/  LOP3.LUT R2, R0.reuse, 0x80, RZ, 0xfc, !PT ;  /* 0x0000008000027812 */ /* 0x042fe400078efcff */
[----:B------:R-:W-:-:S07]  /*22b90*/  LOP3.LUT R0, R0, 0xc0, RZ, 0xfc, !PT ;  /* 0x000000c000007812 */ /* 0x000fce00078efcff */
.L_x_11478:
        /* <DEDUP_REMOVED lines=14> */
[----:B01-34-:R-:W-:Y:S05]  /*22c80*/  @!P0 BRA `(.L_x_11377) ;  /* 0x0000000000208947 */ /* 0x01bfea0003800000 */
        /* <DEDUP_REMOVED lines=8> */
.L_x_11377:
[----:B------:R-:W-:Y:S01]  /*22d10*/  ULDC UR9, c[0x0][0xd54] ;  /* 0x0003550000097ab9 */ /* 0x000fe20000000800 */
[----:B------:R-:W-:Y:S01]  /*22d20*/  UMOV UR6, UR8 ;  /* 0x0000000800067c82 */ /* 0x000fe20008000000 */
[----:B------:R-:W-:-:S11]  /*22d30*/  UISETP.NE.AND UP0, UPT, UR9, 0x1, UPT ;  /* 0x000000010900788c */ /* 0x000fd6000bf05270 */
[----:B------:R-:W-:Y:S02]  /*22d40*/  @UP0 ULDC.64 UR10, c[0x0][0xd58] ;  /* 0x00035600000a0ab9 */ /* 0x000fe40000000a00 */
[----:B------:R-:W-:-:S04]  /*22d50*/  UIMAD.WIDE.U32 UR4, UR8, UR10, URZ ;  /* 0x0000000a080472a5 */ /* 0x000fc8000f8e003f */
[----:B------:R-:W-:-:S04]  /*22d60*/  @UP0 USHF.R.U32.HI UR6, URZ, UR11, UR5 ;  /* 0x0000000b3f060299 */ /* 0x000fc80008011605 */
[----:B------:R-:W-:-:S12]  /*22d70*/  UIMAD UR4, UR6, UR9, URZ ;  /* 0x00000009060472a4 */ /* 0x000fd8000f8e023f */
.L_x_11378:
        /* <DEDUP_REMOVED lines=48> */
.L_x_11380:
[----:B------:R-:W-:-:S11]  /*23080*/  UISETP.NE.AND UP0, UPT, UR5, 0x1, UPT ;  /* 0x000000010500788c */ /* 0x000fd6000bf05270 */
[----:B------:R-:W-:Y:S02]  /*23090*/  @UP0 ULDC.64 UR12, c[0x0][0xae0] ;  /* 0x0002b800000c0ab9 */ /* 0x000fe40000000a00 */
[----:B------:R-:W-:-:S04]  /*230a0*/  UIMAD.WIDE.U32 UR8, UR10, UR12, URZ ;  /* 0x0000000c0a0872a5 */ /* 0x000fc8000f8e003f */
[----:B------:R-:W-:-:S12]  /*230b0*/  @UP0 USHF.R.U32.HI UR10, URZ, UR13, UR9 ;  /* 0x0000000d3f0a0299 */ /* 0x000fd80008011609 */
.L_x_11381:
[----:B------:R-:W-:-:S04]  /*230c0*/  UIMAD UR10, UR10, UR5, UR5 ;  /* 0x000000050a0a72a4 */ /* 0x000fc8000f8e0205 */
[----:B------:R-:W-:-:S04]  /*230d0*/  UISETP.LT.AND UP0, UPT, UR4, UR10, UPT ;  /* 0x0000000a0400728c */ /* 0x000fc8000bf01270 */
[----:B------:R-:W-:-:S12]  /*230e0*/  USEL UR4, UR4, UR10, UP0 ;  /* 0x0000000a04047287 */ /* 0x000fd80008000000 */
.L_x_11379:
        /* <DEDUP_REMOVED lines=31> */
.L_x_11383:
[----:B------:R-:W-:-:S11]  /*232e0*/  UISETP.NE.AND UP0, UPT, UR5, 0x1, UPT ;  /* 0x000000010500788c */ /* 0x000fd6000bf05270 */
[----:B------:R-:W-:Y:S02]  /*232f0*/  @UP0 ULDC.64 UR10, c[0x0][0xae0] ;  /* 0x0002b800000a0ab9 */ /* 0x000fe40000000a00 */
[----:B------:R-:W-:-:S04]  /*23300*/  UIMAD.WIDE.U32 UR6, UR4, UR10, URZ ;  /* 0x0000000a040672a5 */ /* 0x000fc8000f8e003f */
[----:B------:R-:W-:-:S12]  /*23310*/  @UP0 USHF.R.U32.HI UR4, URZ, UR11, UR7 ;  /* 0x0000000b3f040299 */ /* 0x000fd80008011607 */
.L_x_11384:
[----:B------:R-:W-:-:S04]  /*23320*/  UIMAD UR4, UR4, UR5, URZ ;  /* 0x00000005040472a4 */ /* 0x000fc8000f8e023f */
[----:B------:R-:W-:-:S04]  /*23330*/  UISETP.LT.AND UP0, UPT, UR8, UR4, UPT ;  /* 0x000000040800728c */ /* 0x000fc8000bf01270 */
[----:B------:R-:W-:-:S12]  /*23340*/  USEL UR8, UR8, UR4, !UP0 ;  /* 0x0000000408087287 */ /* 0x000fd8000c000000 */
.L_x_11382:
        /* <DEDUP_REMOVED lines=27> */
.L_x_11386:
        /* <DEDUP_REMOVED lines=20> */
.L_x_11389:
[----:B------:R-:W-:Y:S05]  /*23640*/  BSYNC B6 ;  /* 0x0000000000067941 */ /* 0x000fea0003800000 */
.L_x_11388:
        /* <DEDUP_REMOVED lines=20> */
.L_x_11392:
        /* <DEDUP_REMOVED lines=15> */
.L_x_11391:
[----:B------:R-:W-:Y:S05]  /*23880*/  BSYNC B6 ;  /* 0x0000000000067941 */ /* 0x000fea0003800000 */
.L_x_11390:
[----:B------:R-:W-:Y:S01]  /*23890*/  ULDC.64 UR4, c[0x0][0xaf0] ;  /* 0x0002bc0000047ab9 */ /* 0x000fe20000000a00 */
[----:B------:R-:W2:Y:S01]  /*238a0*/  LDL.LU R4, [R1+0x47c] ;  /* 0x00047c0001047983 */ /* 0x000ea20000300800 */
[----:B------:R-:W-:Y:S01]  /*238b0*/  UISETP.NE.U32.AND UP0, UPT, UR4, URZ, UPT ;  /* 0x0000003f0400728c */ /* 0x000fe2000bf05070 */
[----:B------:R-:W-:-:S03]  /*238c0*/  IMAD.U32 R19, RZ, RZ, UR43 ;  /* 0x0000002bff137e24 */ /* 0x000fc6000f8e00ff */
        /* <DEDUP_REMOVED lines=17> */
[----:B------:R-:W-:-:S05]  /*239e0*/  @P1 LOP3.LUT R4, R4, 0x1, RZ, 0xfc, !PT ;  /* 0x0000000104041812 */ /* 0x000fca00078efcff */
[----:B------:R0:W-:Y:S01]  /*239f0*/  STL [R1+0x47c], R4 ;  /* 0x00047c0401007387 */ /* 0x0001e20000100800 */
[----:B---3--:R-:W-:Y:S02]  /*23a00*/  SHF.R.S32.HI R7, RZ, 0x1f, R19 ;  /* 0x0000001fff077819 */ /* 0x008fe40000011413 */
[----:B------:R-:W-:-:S03]  /*23a10*/  SEL R16, R19, RZ, !P1 ;  /* 0x000000ff13107207 */ /* 0x000fc60004800000 */
[----:B------:R0:W-:Y:S01]  /*23a20*/  STL [R1+0x478], R7 ;  /* 0x0004780701007387 */ /* 0x0001e20000100800 */
[----:B------:R-:W-:Y:S05]  /*23a30*/  BRA.DIV UR4, `(.L_x_11393) ;  /* 0x0000004a04647947 */ /* 0x000fea000b800000 */
[----:B------:R1:W2:Y:S02]  /*23a40*/  SHFL.IDX PT, R14, R5, RZ, 0x1f ;  /* 0x00001fff050e7589 */ /* 0x0002a400000e0000 */
.L_x_11494:
[----:B------:R-:W-:Y:S01]  /*23a50*/  PLOP3.LUT P2, PT, PT, PT, PT, 0x8, 0x0 ;  /* 0x000000000000781c */ /* 0x000fe20003f4e170 */
[----:B------:R3:W-:Y:S01]  /*23a60*/  STL [R1+0x48c], R0 ;  /* 0x00048c0001007387 */ /* 0x0007e20000100800 */
        /* <DEDUP_REMOVED lines=8> */
.L_x_11497:
[----:B------:R-:W-:Y:S05]  /*23af0*/  @!P6 BRA `(.L_x_11394) ;  /* 0x0000000000e8e947 */ /* 0x000fea0003800000 */
[----:B------:R-:W-:Y:S01]  /*23b00*/  IMAD.MOV.U32 R16, RZ, RZ, R19 ;  /* 0x000000ffff107224 */ /* 0x000fe200078e0013 */
[----:B------:R-:W-:Y:S06]  /*23b10*/  @!P1 BRA `(.L_x_11396) ;  /* 0x00000000004c9947 */ /* 0x000fec0003800000 */
[----:B------:R-:W0:Y:S01]  /*23b20*/  LDC R6, c[0x0][0x43c] ;  /* 0x00010f00ff067b82 */ /* 0x000e220000000800 */
[----:B------:R-:W-:Y:S01]  /*23b30*/  IMAD.MOV.U32 R8, RZ, RZ, R0 ;  /* 0x000000ffff087224 */ /* 0x000fe200078e0000 */
[----:B------:R-:W-:Y:S01]  /*23b40*/  ULDC.64 UR4, c[0x0][0x428] ;  /* 0x00010a0000047ab9 */ /* 0x000fe20000000a00 */
[----:B0-----:R-:W-:-:S13]  /*23b50*/  ISETP.NE.AND P0, PT, R6, 0x1, PT ;  /* 0x000000010600780c */ /* 0x001fda0003f05270 */
[----:B-1-3--:R-:W0:Y:S02]  /*23b60*/  @P0 LDC.64 R4, c[0x0][0x440] ;  /* 0x00011000ff040b82 */ /* 0x00ae240000000a00 */
        /* <DEDUP_REMOVED lines=14> */
.L_x_11396:
[----:B0-----:R-:W2:Y:S01]  /*23c50*/  LDL R2, [R1+0x474] ;  /* 0x0004740001027983 */ /* 0x001ea20000100800 */
[----:B---3--:R-:W-:Y:S01]  /*23c60*/  IMAD R0, R18, 0x8, R17 ;  /* 0x0000000812007824 */ /* 0x008fe200078e0211 */
[----:B--2---:R-:W-:-:S04]  /*23c70*/  SHF.L.U32 R2, R2, 0x1f, RZ ;  /* 0x0000001f02027819 */ /* 0x004fc800000006ff */
[----:B------:R-:W0:Y:S02]  /*23c80*/  SYNCS.PHASECHK.TRANS64.TRYWAIT P0, [R0+URZ+0x32440], R2 ;  /* 0x03244002000075a7 */ /* 0x000e24000800017f */
[----:B0-----:R-:W-:Y:S05]  /*23c90*/  @!P0 BRA `(.L_x_11397) ;  /* 0x00000048000c8947 */ /* 0x001fea0003800000 */
.L_x_11498:
        /* <DEDUP_REMOVED lines=11> */
.L_x_11398:
[----:B------:R-:W2:Y:S04]  /*23d50*/  LDL R3, [R1+0x48c] ;  /* 0x00048c0001037983 */ /* 0x000ea80000100800 */
[----:B0-----:R-:W3:Y:S01]  /*23d60*/  LDL.LU R2, [R1+0x47c] ;  /* 0x00047c0001027983 */ /* 0x001ee20000300800 */
[----:B------:R-:W-:Y:S01]  /*23d70*/  R2UR UR33, R0 ;  /* 0x00000000002172ca */ /* 0x000fe200000e0000 */
[----:B------:R-:W-:Y:S01]  /*23d80*/  IMAD R0, R18, 0x3000, R17 ;  /* 0x0000300012007824 */ /* 0x000fe200078e0211 */
[----:B------:R-:W-:Y:S01]  /*23d90*/  PLOP3.LUT P0, PT, PT, PT, PT, 0x80, 0x0 ;  /* 0x000000000000781c */ /* 0x000fe20003f0f070 */
[----:B------:R-:W-:Y:S01]  /*23da0*/  UIADD3 UR4, UP0, UR46, 0x370, URZ ;  /* 0x000003702e047890 */ /* 0x000fe2000ff1e03f */
[----:B-----5:R-:W-:Y:S01]  /*23db0*/  R2UR UR37, R16 ;  /* 0x00000000102572ca */ /* 0x020fe200000e0000 */
[----:B------:R-:W-:Y:S01]  /*23dc0*/  UMOV UR6, 0x0 ;  /* 0x0000000000067882 */ /* 0x000fe20000000000 */
[----:B------:R-:W-:Y:S01]  /*23dd0*/  R2UR UR32, R0 ;  /* 0x00000000002072ca */ /* 0x000fe200000e0000 */
[----:B------:R-:W-:Y:S01]  /*23de0*/  UIADD3.X UR5, URZ, UR47, URZ, UP0, !UPT ;  /* 0x0000002f3f057290 */ /* 0x000fe200087fe43f */
[----:B------:R-:W-:Y:S01]  /*23df0*/  UMOV UR7, 0x14f00000 ;  /* 0x14f0000000077882 */ /* 0x000fe20000000000 */
[----:B------:R-:W-:-:S04]  /*23e00*/  UMOV UR34, URZ ;  /* 0x0000003f00227c82 */ /* 0x000fc80008000000 */
[----:B------:R-:W-:-:S06]  /*23e10*/  UIADD3 UR33, UR33, 0x32430, URZ ;  /* 0x0003243021217890 */ /* 0x000fcc000fffe03f */
[----:B------:R-:W-:Y:S01]  /*23e20*/  UIADD3 UR32, UR32, 0x1c400, URZ ;  /* 0x0001c40020207890 */ /* 0x000fe2000fffe03f */
[----:B--2---:R-:W-:Y:S02]  /*23e30*/  R2UR UR35, R3 ;  /* 0x00000000032372ca */ /* 0x004fe400000e0000 */
[----:B---3--:R-:W-:-:S04]  /*23e40*/  LOP3.LUT R2, R2, 0xfffffffd, RZ, 0xc0, !PT ;  /* 0xfffffffd02027812 */ /* 0x008fc800078ec0ff */
[----:B------:R-:W-:-:S07]  /*23e50*/  @P0 LOP3.LUT R2, R2, 0x2, RZ, 0xfc, !PT ;  /* 0x0000000202020812 */ /* 0x000fce00078efcff */
[----:B------:R-:W-:Y:S01]  /*23e60*/  UIMAD UR35, UR35, 0x60, URZ ;  /* 0x00000060232378a4 */ /* 0x000fe2000f8e023f */
[----:B------:R0:W-:Y:S08]  /*23e70*/  STL [R1+0x47c], R2 ;  /* 0x00047c0201007387 */ /* 0x0001f00000100800 */
[----:B------:R0:W-:Y:S01]  /*23e80*/  UTMALDG.4D [UR32], [UR4], desc[UR6] ;  /* 0x00000620040075b4 */ /* 0x0001e20008019000 */
[----:B------:R-:W-:-:S02]  /*23e90*/  NOP ;  /* 0x0000000000007918 */ /* 0x000fc40000000000 */
.L_x_11394:
[----:B------:R-:W-:Y:S05]  /*23ea0*/  WARPSYNC.ALL ;  /* 0x0000000000007948 */ /* 0x000fea0003800000 */
[----:B---3--:R-:W-:Y:S01]  /*23eb0*/  VIADD R0, R17, 0x18400 ;  /* 0x0001840011007836 */ /* 0x008fe20000000000 */
[----:B------:R-:W-:Y:S01]  /*23ec0*/  BAR.SYNC.DEFER_BLOCKING 0x8, 0x180 ;  /* 0x0206000000007b1d */ /* 0x000fe20000010000 */
[----:B------:R-:W-:Y:S02]  /*23ed0*/  USHF.R.S32.HI UR44, URZ, 0x1f, UR36 ;  /* 0x0000001f3f2c7899 */ /* 0x000fe40008011424 */
[----:B0-----:R-:W-:Y:S01]  /*23ee0*/  USHF.R.S32.HI UR37, URZ, 0x1f, UR43 ;  /* 0x0000001f3f257899 */ /* 0x001fe2000801142b */
[----:B------:R-:W-:-:S02]  /*23ef0*/  LOP3.LUT P0, RZ, R0, 0x3ff, RZ, 0xc0, !PT ;  /* 0x000003ff00ff7812 */ /* 0x000fc4000780c0ff */
[----:B------:R-:W-:Y:S11]  /*23f00*/  BSSY B6, `(.L_x_11399) ;  /* 0x0000012000067945 */ /* 0x000ff60003800000 */
[----:B------:R-:W-:Y:S05]  /*23f10*/  @!P0 BRA `(.L_x_11400) ;  /* 0x0000000000408947 */ /* 0x000fea0003800000 */
[----:B------:R-:W-:Y:S01]  /*23f20*/  MOV R2, 0x0 ;  /* 0x0000000000027802 */ /* 0x000fe20000000f00 */
[----:B------:R-:W-:Y:S01]  /*23f30*/  ULDC.64 UR6, c[0x4][0x118] ;  /* 0x0100460000067ab9 */ /* 0x000fe20000000a00 */
[----:B------:R-:W-:Y:S01]  /*23f40*/  ULDC.64 UR8, c[0x4][0x120] ;  /* 0x0100480000087ab9 */ /* 0x000fe20000000a00 */
[----:B------:R-:W-:Y:S01]  /*23f50*/  ULDC.64 UR4, c[0x4][0x20] ;  /* 0x0100080000047ab9 */ /* 0x000fe20000000a00 */
[----:B------:R-:W-:Y:S02]  /*23f60*/  IMAD.U32 R4, RZ, RZ, UR6 ;  /* 0x00000006ff047e24 */ /* 0x000fe4000f8e00ff */
[----:B------:R-:W0:Y:S01]  /*23f70*/  LDC.64 R2, c[0x4][R2] ;  /* 0x0100000002027b82 */ /* 0x000e220000000a00 */
[----:B-1----:R-:W-:Y:S02]  /*23f80*/  IMAD.U32 R5, RZ, RZ, UR7 ;  /* 0x00000007ff057e24 */ /* 0x002fe4000f8e00ff */
        /* <DEDUP_REMOVED lines=9> */
.L_x_11400:
[----:B------:R-:W-:Y:S05]  /*24020*/  BSYNC B6 ;  /* 0x0000000000067941 */ /* 0x000fea0003800000 */
.L_x_11399:
[----:B------:R0:W5:Y:S01]  /*24030*/  LDL R8, [R1+0x470] ;  /* 0x0004700001087983 */ /* 0x0001620000100800 */
[----:B------:R-:W2:Y:S01]  /*24040*/  LDC R6, c[0x0][0x448] ;  /* 0x00011200ff067b82 */ /* 0x000ea20000000800 */
[----:B------:R-:W-:Y:S01]  /*24050*/  ULDC.64 UR8, c[0x0][0x2d8] ;  /* 0x0000b60000087ab9 */ /* 0x000fe20000000a00 */
[----:B------:R-:W3:Y:S01]  /*24060*/  S2R R2, SR_TID.X ;  /* 0x0000000000027919 */ /* 0x000ee20000002100 */
[----:B------:R-:W-:Y:S02]  /*24070*/  UIMAD UR6, UR44, UR8, URZ ;  /* 0x000000082c0672a4 */ /* 0x000fe4000f8e023f */
[----:B------:R-:W-:Y:S01]  /*24080*/  UIMAD.WIDE.U32 UR4, UR36, UR8, URZ ;  /* 0x00000008240472a5 */ /* 0x000fe2000f8e003f */
[----:B------:R-:W4:Y:S01]  /*24090*/  S2R R0, SR_TID.X ;  /* 0x0000000000007919 */ /* 0x000f220000002100 */
[----:B------:R-:W-:-:S03]  /*240a0*/  UIMAD UR6, UR36, UR9, UR6 ;  /* 0x00000009240672a4 */ /* 0x000fc6000f8e0206 */
[----:B------:R-:W-:Y:S01]  /*240b0*/  ULDC.64 UR8, c[0x0][0x2e0] ;  /* 0x0000b80000087ab9 */ /* 0x000fe20000000a00 */
[----:B------:R-:W-:Y:S02]  /*240c0*/  UIADD3 UR5, UR5, UR6, URZ ;  /* 0x0000000605057290 */ /* 0x000fe4000fffe03f */
[----:B------:R-:W-:Y:S02]  /*240d0*/  UIMAD UR6, UR37, UR8, URZ ;  /* 0x00000008250672a4 */ /* 0x000fe4000f8e023f */
[----:B------:R-:W-:Y:S02]  /*240e0*/  UIMAD.WIDE.U32 UR4, UR43, UR8, UR4 ;  /* 0x000000082b0472a5 */ /* 0x000fe4000f8e0004 */
[----:B------:R-:W-:-:S04]  /*240f0*/  UIMAD UR6, UR43, UR9, UR6 ;  /* 0x000000092b0672a4 */ /* 0x000fc8000f8e0206 */
[----:B------:R-:W-:Y:S02]  /*24100*/  UIADD3 UR6, UR5, UR6, URZ ;  /* 0x0000000605067290 */ /* 0x000fe4000fffe03f */
[----:B-1----:R-:W-:Y:S01]  /*24110*/  IMAD.U32 R5, RZ, RZ, UR5 ;  /* 0x00000005ff057e24 */ /* 0x002fe2000f8e00ff */
[----:B--2---:R-:W-:Y:S02]  /*24120*/  ISETP.NE.AND P0, PT, R6, 0x1, PT ;  /* 0x000000010600780c */ /* 0x004fe40003f05270 */
[----:B---3--:R-:W-:-:S11]  /*24130*/  LOP3.LUT R4, R2, 0x7f, RZ, 0xc0, !PT ;  /* 0x0000007f02047812 */ /* 0x008fd600078ec0ff */
[----:B------:R-:W1:Y:S01]  /*24140*/  @P0 LDC R3, c[0x0][0x44c] ;  /* 0x00011300ff030b82 */ /* 0x000e620000000800 */
[----:B----4-:R-:W-:Y:S01]  /*24150*/  IMAD.SHL.U32 R0, R0, 0x10, RZ ;  /* 0x0000001000007824 */ /* 0x010fe200078e00ff */
[----:B------:R-:W-:-:S04]  /*24160*/  SHF.R.U32.HI R4, RZ, 0x3, R4 ;  /* 0x00000003ff047819 */ /* 0x000fc80000011604 */
[----:B------:R-:W-:Y:S02]  /*24170*/  LOP3.LUT R0, R4, 0x70, R0, 0xf8, !PT ;  /* 0x0000007004007812 */ /* 0x000fe400078ef800 */
[----:B------:R-:W2:Y:S01]  /*24180*/  @P0 LDC R2, c[0x0][0x450] ;  /* 0x00011400ff020b82 */ /* 0x000ea20000000800 */
[----:B------:R-:W-:Y:S01]  /*24190*/  IMAD.U32 R4, RZ, RZ, UR4 ;  /* 0x00000004ff047e24 */ /* 0x000fe2000f8e00ff */
[----:B------:R-:W-:Y:S01]  /*241a0*/  ULDC.64 UR4, c[0x0][0x2d0] ;  /* 0x0000b40000047ab9 */ /* 0x000fe20000000a00 */
[----:B------:R-:W-:-:S04]  /*241b0*/  VIADD R7, R0, UR40 ;  /* 0x0000002800077c36 */ /* 0x000fc80008000000 */
[----:B------:R-:W-:Y:S01]  /*241c0*/  IMAD.MOV.U32 R0, RZ, RZ, R7 ;  /* 0x000000ffff007224 */ /* 0x000fe200078e0007 */
[----:B------:R3:W-:Y:S01]  /*241d0*/  STL [R1+0x488], R7 ;  /* 0x0004880701007387 */ /* 0x0007e20000100800 */
[----:B-1----:R-:W-:-:S05]  /*241e0*/  @P0 IMAD.HI.U32 R3, R7, R3, RZ ;  /* 0x0000000307030227 */ /* 0x002fca00078e00ff */
[----:B--2---:R-:W-:Y:S01]  /*241f0*/  @P0 SHF.R.U32.HI R0, RZ, R2, R3 ;  /* 0x00000002ff000219 */ /* 0x004fe20000011603 */
        /* <DEDUP_REMOVED lines=11> */
[----:B---3--:R-:W1:Y:S03]  /*242b0*/  S2R R7, SR_TID.X ;  /* 0x0000000000077919 */ /* 0x008e660000002100 */
[----:B------:R-:W-:Y:S01]  /*242c0*/  SHF.R.S32.HI R4, RZ, 0x1f, R0 ;  /* 0x0000001fff047819 */ /* 0x000fe20000011400 */
[----:B------:R-:W-:-:S04]  /*242d0*/  IMAD.WIDE.U32 R2, R0, UR4, R2 ;  /* 0x0000000400027c25 */ /* 0x000fc8000f8e0002 */
[----:B------:R-:W-:Y:S01]  /*242e0*/  IMAD R4, R4, UR4, RZ ;  /* 0x0000000404047c24 */ /* 0x000fe2000f8e02ff */
[----:B------:R-:W-:-:S03]  /*242f0*/  ULDC UR4, c[0x0][0x2b8] ;  /* 0x0000ae0000047ab9 */ /* 0x000fc60000000800 */
[----:B------:R-:W-:Y:S01]  /*24300*/  IMAD R4, R0, UR5, R4 ;  /* 0x0000000500047c24 */ /* 0x000fe2000f8e0204 */
[----:B------:R-:W-:-:S03]  /*24310*/  LEA R0, P1, R2, UR6, 0x1 ;  /* 0x0000000602007c11 */ /* 0x000fc6000f8208ff */
[----:B------:R-:W-:Y:S02]  /*24320*/  IMAD.IADD R3, R3, 0x1, R4 ;  /* 0x0000000103037824 */ /* 0x000fe400078e0204 */
[----:B-1----:R-:W-:-:S05]  /*24330*/  IMAD.SHL.U32 R9, R7, 0x8, RZ ;  /* 0x0000000807097824 */ /* 0x002fca00078e00ff */
[----:B------:R-:W-:Y:S02]  /*24340*/  LOP3.LUT R9, R9, 0x38, RZ, 0xc0, !PT ;  /* 0x0000003809097812 */ /* 0x000fe400078ec0ff */
[----:B------:R-:W-:Y:S02]  /*24350*/  LOP3.LUT R7, R7, 0x7f, RZ, 0xc0, !PT ;  /* 0x0000007f07077812 */ /* 0x000fe400078ec0ff */
[----:B------:R-:W-:Y:S01]  /*24360*/  ISETP.GE.AND P0, PT, R9, UR4, PT ;  /* 0x0000000409007c0c */ /* 0x000fe2000bf06270 */
[----:B------:R-:W-:Y:S01]  /*24370*/  UMOV UR4, 0xffffffff ;  /* 0xffffffff00047882 */ /* 0x000fe20000000000 */
[----:B------:R-:W-:Y:S02]  /*24380*/  LEA.HI.X R3, R2, UR7, R3, 0x1, P1 ;  /* 0x0000000702037c11 */ /* 0x000fe400088f0c03 */
[----:B------:R-:W-:Y:S01]  /*24390*/  SHF.R.U32.HI R10, RZ, 0x3, R7 ;  /* 0x00000003ff0a7819 */ /* 0x000fe20000011607 */
[----:B0-----:R-:W-:Y:S08]  /*243a0*/  BRA.DIV UR4, `(.L_x_11401) ;  /* 0x00000042045c7947 */ /* 0x001ff0000b800000 */
[----:B------:R-:W0:Y:S01]  /*243b0*/  SHFL.IDX PT, R5, R0, RZ, 0x181f ;  /* 0x00181fff00057589 */ /* 0x000e2200000e0000 */
[----:B------:R-:W-:Y:S01]  /*243c0*/  ULDC UR4, c[0x0][0x288] ;  /* 0x0000a20000047ab9 */ /* 0x000fe20000000800 */
[----:B------:R-:W-:Y:S02]  /*243d0*/  VIADD R10, R10, UR40 ;  /* 0x000000280a0a7c36 */ /* 0x000fe40008000000 */
[----:B------:R-:W1:Y:S01]  /*243e0*/  SHFL.IDX PT, R4, R3, RZ, 0x181f ;  /* 0x00181fff03047589 */ /* 0x000e6200000e0000 */
[----:B------:R-:W-:Y:S02]  /*243f0*/  IMAD R2, R6, UR4, RZ ;  /* 0x0000000406027c24 */ /* 0x000fe4000f8e02ff */
[C---:B------:R-:W-:Y:S01]  /*24400*/  VIADD R11, R10.reuse, 0x10 ;  /* 0x000000100a0b7836 */ /* 0x040fe20000000000 */
[----:B------:R-:W2:Y:S02]  /*24410*/  SHFL.IDX PT, R6, R0, 0x1, 0x181f ;  /* 0x00381f0000067f89 */ /* 0x000ea400000e0000 */
[----:B------:R-:W-:-:S02]  /*24420*/  ISETP.GE.AND P3, PT, R10, R2, PT ;  /* 0x000000020a00720c */ /* 0x000fc40003f66270 */
[----:B------:R-:W3:Y:S01]  /*24430*/  SHFL.IDX PT, R7, R3, 0x1, 0x181f ;  /* 0x00381f0003077f89 */ /* 0x000ee200000e0000 */
[----:B------:R-:W-:-:S03]  /*24440*/  ISETP.GE.AND P1, PT, R11, R2, PT ;  /* 0x000000020b00720c */ /* 0x000fc60003f26270 */
[----:B------:R4:W-:Y:S04]  /*24450*/  STL [R1+0x490], R11 ;  /* 0x0004900b01007387 */ /* 0x0009e80000100800 */
[----:B------:R-:W-:Y:S03]  /*24460*/  STL [R1+0x480], R10 ;  /* 0x0004800a01007387 */ /* 0x000fe60000100800 */
[----:B0-----:R-:W-:Y:S01]  /*24470*/  @!P3 LEA R5, P2, R9, R5, 0x1 ;  /* 0x000000050905b211 */ /* 0x001fe200078408ff */
[----:B----4-:R-:W-:-:S04]  /*24480*/  VIADD R11, R10, 0x20 ;  /* 0x000000200a0b7836 */ /* 0x010fc80000000000 */
[----:B-1----:R-:W-:Y:S01]  /*24490*/  @!P3 IMAD.X R4, RZ, RZ, R4, P2 ;  /* 0x000000ffff04b224 */ /* 0x002fe200010e0604 */
[----:B------:R-:W-:Y:S04]  /*244a0*/  STL [R1+0x494], R11 ;  /* 0x0004940b01007387 */ /* 0x000fe80000100800 */
[----:B------:R-:W-:-:S04]  /*244b0*/  @!P3 LOP3.LUT R5, R5, R4, RZ, 0x3c, !PT ;  /* 0x000000040505b212 */ /* 0x000fc800078e3cff */
[----:B------:R-:W-:-:S04]  /*244c0*/  @!P3 LOP3.LUT R4, R5, R4, RZ, 0x3c, !PT ;  /* 0x000000040504b212 */ /* 0x000fc800078e3cff */
[----:B------:R-:W-:-:S05]  /*244d0*/  @!P3 LOP3.LUT R5, R5, R4, RZ, 0x3c, !PT ;  /* 0x000000040505b212 */ /* 0x000fca00078e3cff */
[----:B-----5:R2:W-:Y:S02]  /*244e0*/  @!P3 LDGSTS.E.BYPASS.LTC128B.128 [R8+0x18400], desc[UR48][R4.64], !P0 ;  /* 0x184000000408bfae */ /* 0x0205e4000c101d70 */
[----:B--2---:R-:W-:Y:S02]  /*244f0*/  @!P1 LEA R4, P2, R9, R6, 0x1 ;  /* 0x0000000609049211 */ /* 0x004fe400078408ff */
[----:B------:R-:W-:Y:S03]  /*24500*/  SHFL.IDX PT, R6, R3, 0x3, 0x181f ;  /* 0x00781f0003067f89 */ /* 0x000fe600000e0000 */
[----:B---3--:R-:W-:Y:S02]  /*24510*/  @!P1 IMAD.X R5, RZ, RZ, R7, P2 ;  /* 0x000000ffff059224 */ /* 0x008fe400010e0607 */
[----:B------:R-:W-:-:S03]  /*24520*/  VIADD R7, R10, 0x30 ;  /* 0x000000300a077836 */ /* 0x000fc60000000000 */
[----:B------:R0:W-:Y:S01]  /*24530*/  @!P1 LDGSTS.E.BYPASS.LTC128B.128 [R8+0x18c00], desc[UR48][R4.64], !P0 ;  /* 0x18c0000004089fae */ /* 0x0001e2000c101d70 */
[----:B------:R-:W-:-:S03]  /*24540*/  ISETP.GE.AND P1, PT, R11, R2, PT ;  /* 0x000000020b00720c */ /* 0x000fc60003f26270 */
[----:B------:R-:W-:Y:S04]  /*24550*/  STL [R1+0x498], R7 ;  /* 0x0004980701007387 */ /* 0x000fe80000100800 */
[----:B0-----:R-:W0:Y:S04]  /*24560*/  SHFL.IDX PT, R5, R0, 0x2, 0x181f ;  /* 0x00581f0000057f89 */ /* 0x001e2800000e0000 */
[----:B------:R-:W1:Y:S02]  /*24570*/  SHFL.IDX PT, R4, R3, 0x2, 0x181f ;  /* 0x00581f0003047f89 */ /* 0x000e6400000e0000 */
[----:B0-----:R-:W-:-:S05]  /*24580*/  @!P1 LEA R5, P2, R9, R5, 0x1 ;  /* 0x0000000509059211 */ /* 0x001fca00078408ff */
[----:B-1----:R-:W-:-:S05]  /*24590*/  @!P1 IMAD.X R4, RZ, RZ, R4, P2 ;  /* 0x000000ffff049224 */ /* 0x002fca00010e0604 */
        /* <DEDUP_REMOVED lines=33> */
[-C--:B------:R-:W-:Y:S01]  /*247b0*/  @!P1 LOP3.LUT R5, R5, R4.reuse, RZ, 0x3c, !PT ;  /* 0x0000000405059212 */ /* 0x080fe200078e3cff */
[----:B------:R-:W-:Y:S03]  /*247c0*/  SHFL.IDX PT, R3, R3, 0x7, 0x181f ;  /* 0x00f81f0003037f89 */ /* 0x000fe600000e0000 */
        /* <DEDUP_REMOVED lines=11> */
[----:B-1----:R2:W-:Y:S02]  /*24880*/  @!P1 LDGSTS.E.BYPASS.LTC128B.128 [R8+0x1b400], desc[UR48][R4.64], !P0 ;  /* 0x1b40000004089fae */ /* 0x0025e4000c101d70 */
.L_x_11515:
[----:B0-2---:R-:W2:Y:S02]  /*24890*/  LDL R4, [R1+0x480] ;  /* 0x0004800001047983 */ /* 0x005ea40000100800 */
        /* <DEDUP_REMOVED lines=11> */
.L_x_11402:
        /* <DEDUP_REMOVED lines=35> */
.L_x_11404:
[----:B------:R-:W-:Y:S05]  /*24b80*/  BSYNC B6 ;  /* 0x0000000000067941 */ /* 0x000fea0003800000 */
.L_x_11403:
[----:B0-----:R-:W2:Y:S01]  /*24b90*/  LDL.LU.64 R4, [R1+0x4b0] ;  /* 0x0004b00001047983 */ /* 0x001ea20000300a00 */
[----:B------:R-:W0:Y:S01]  /*24ba0*/  LDC R8, c[0x0][0x448] ;  /* 0x00011200ff087b82 */ /* 0x000e220000000800 */
[----:B------:R-:W-:Y:S02]  /*24bb0*/  ULDC.64 UR8, c[0x0][0x3e0] ;  /* 0x0000f80000087ab9 */ /* 0x000fe40000000a00 */
[----:B------:R-:W3:Y:S04]  /*24bc0*/  LDL.LU R2, [R1+0x4b8] ;  /* 0x0004b80001027983 */ /* 0x000ee80000300800 */
[----:B------:R-:W4:Y:S01]  /*24bd0*/  LDL.LU R3, [R1+0x488] ;  /* 0x0004880001037983 */ /* 0x000f220000300800 */
[----:B------:R-:W-:Y:S01]  /*24be0*/  UIMAD UR6, UR37, UR8, URZ ;  /* 0x00000008250672a4 */ /* 0x000fe2000f8e023f */
[----:B------:R-:W1:Y:S03]  /*24bf0*/  S2R R10, SR_TID.X ;  /* 0x00000000000a7919 */ /* 0x000e660000002100 */
[----:B------:R-:W-:Y:S01]  /*24c00*/  UIMAD UR6, UR43, UR9, UR6 ;  /* 0x000000092b0672a4 */ /* 0x000fe2000f8e0206 */
[----:B0-----:R-:W-:-:S13]  /*24c10*/  ISETP.NE.AND P0, PT, R8, 0x1, PT ;  /* 0x000000010800780c */ /* 0x001fda0003f05270 */
[----:B------:R-:W4:Y:S01]  /*24c20*/  @P0 LDC R0, c[0x0][0x44c] ;  /* 0x00011300ff000b82 */ /* 0x000f220000000800 */
[C---:B-1----:R-:W-:Y:S02]  /*24c30*/  IMAD.SHL.U32 R9, R10.reuse, 0x8, RZ ;  /* 0x000000080a097824 */ /* 0x042fe400078e00ff */
[----:B------:R-:W-:-:S03]  /*24c40*/  IMAD.SHL.U32 R10, R10, 0x8, RZ ;  /* 0x000000080a0a7824 */ /* 0x000fc600078e00ff */
[----:B------:R-:W-:Y:S02]  /*24c50*/  LOP3.LUT R9, R9, 0x38, RZ, 0xc0, !PT ;  /* 0x0000003809097812 */ /* 0x000fe400078ec0ff */
[----:B------:R-:W-:-:S04]  /*24c60*/  LOP3.LUT R10, R10, 0x38, RZ, 0xc0, !PT ;  /* 0x000000380a0a7812 */ /* 0x000fc800078ec0ff */
[C---:B------:R-:W-:Y:S02]  /*24c70*/  LOP3.LUT R12, R10.reuse, 0x40, RZ, 0xfc, !PT ;  /* 0x000000400a0c7812 */ /* 0x040fe400078efcff */
[C---:B------:R-:W-:Y:S02]  /*24c80*/  LOP3.LUT R11, R10.reuse, 0x80, RZ, 0xfc, !PT ;  /* 0x000000800a0b7812 */ /* 0x040fe400078efcff */
[----:B------:R-:W-:Y:S02]  /*24c90*/  LOP3.LUT R10, R10, 0xc0, RZ, 0xfc, !PT ;  /* 0x000000c00a0a7812 */ /* 0x000fe400078efcff */
[----:B--2---:R-:W-:Y:S02]  /*24ca0*/  R2UR UR5, R5 ;  /* 0x00000000050572ca */ /* 0x004fe400000e0000 */
[----:B------:R-:W-:Y:S02]  /*24cb0*/  R2UR UR4, R4 ;  /* 0x00000000040472ca */ /* 0x000fe400000e0000 */
[----:B---3--:R-:W-:-:S02]  /*24cc0*/  R2UR UR5, R2 ;  /* 0x00000000020572ca */ /* 0x008fc400000e0000 */
[----:B------:R-:W0:Y:S01]  /*24cd0*/  @P0 LDC R2, c[0x0][0x450] ;  /* 0x00011400ff020b82 */ /* 0x000e220000000800 */
[----:B----4-:R-:W-:-:S04]  /*24ce0*/  @P0 IMAD.HI.U32 R0, R3, R0, RZ ;  /* 0x0000000003000227 */ /* 0x010fc800078e00ff */
[----:B------:R-:W-:-:S06]  /*24cf0*/  IMAD.MOV.U32 R4, RZ, RZ, R3 ;  /* 0x000000ffff047224 */ /* 0x000fcc00078e0003 */
[----:B------:R-:W-:-:S04]  /*24d00*/  UIMAD.WIDE.U32 UR4, UR43, UR8, UR4 ;  /* 0x000000082b0472a5 */ /* 0x000fc8000f8e0004 */
[----:B------:R-:W-:Y:S02]  /*24d10*/  UIADD3 UR6, UR5, UR6, URZ ;  /* 0x0000000605067290 */ /* 0x000fe4000fffe03f */
[----:B------:R-:W-:Y:S02]  /*24d20*/  IMAD.U32 R6, RZ, RZ, UR4 ;  /* 0x00000004ff067e24 */ /* 0x000fe4000f8e00ff */
[----:B------:R-:W-:Y:S01]  /*24d30*/  IMAD.U32 R7, RZ, RZ, UR5 ;  /* 0x00000005ff077e24 */ /* 0x000fe2000f8e00ff */
[----:B------:R-:W-:Y:S01]  /*24d40*/  ULDC.64 UR4, c[0x0][0x3d0] ;  /* 0x0000f40000047ab9 */ /* 0x000fe20000000a00 */
        /* <DEDUP_REMOVED lines=17> */
[----:B------:R-:W-:Y:S01]  /*24e60*/  IMAD.IADD R0, R3, 0x1, R0 ;  /* 0x0000000103007824 */ /* 0x000fe200078e0200 */
[----:B------:R-:W-:Y:S02]  /*24e70*/  ULDC UR4, c[0x0][0x3b8] ;  /* 0x0000ee0000047ab9 */ /* 0x000fe40000000800 */
[----:B------:R-:W-:Y:S02]  /*24e80*/  ISETP.GE.AND P1, PT, R12, UR4, PT ;  /* 0x000000040c007c0c */ /* 0x000fe4000bf26270 */
[----:B------:R-:W-:Y:S02]  /*24e90*/  LEA.HI.X R4, R2, UR5, R0, 0x1, P0 ;  /* 0x0000000502047c11 */ /* 0x000fe400080f0c00 */
[----:B------:R-:W-:-:S02]  /*24ea0*/  ISETP.GE.AND P0, PT, R9, UR4, PT ;  /* 0x0000000409007c0c */ /* 0x000fc4000bf06270 */
[----:B------:R-:W-:Y:S02]  /*24eb0*/  ISETP.GE.AND P2, PT, R11, UR4, PT ;  /* 0x000000040b007c0c */ /* 0x000fe4000bf46270 */
[----:B------:R-:W-:Y:S01]  /*24ec0*/  ISETP.GE.AND P3, PT, R10, UR4, PT ;  /* 0x000000040a007c0c */ /* 0x000fe2000bf66270 */
[----:B------:R-:W-:-:S03]  /*24ed0*/  UMOV UR4, 0xffffffff ;  /* 0xffffffff00047882 */ /* 0x000fc60000000000 */
[----:B------:R-:W-:Y:S09]  /*24ee0*/  BRA.DIV UR4, `(.L_x_11405) ;  /* 0x0000004204447947 */ /* 0x000ff2000b800000 */
[----:B------:R-:W2:Y:S01]  /*24ef0*/  LDL.LU R10, [R1+0x480] ;  /* 0x00048000010a7983 */ /* 0x000ea20000300800 */
[----:B------:R-:W-:-:S03]  /*24f00*/  ULDC UR4, c[0x0][0x288] ;  /* 0x0000a20000047ab9 */ /* 0x000fc60000000800 */
[----:B------:R-:W3:Y:S04]  /*24f10*/  LDL.LU R3, [R1+0x490] ;  /* 0x0004900001037983 */ /* 0x000ee80000300800 */
[----:B------:R-:W4:Y:S04]  /*24f20*/  LDL R7, [R1+0x470] ;  /* 0x0004700001077983 */ /* 0x000f280000100800 */
[----:B------:R-:W5:Y:S01]  /*24f30*/  LDL.LU R11, [R1+0x494] ;  /* 0x00049400010b7983 */ /* 0x000f620000300800 */
[----:B------:R-:W-:-:S03]  /*24f40*/  IMAD R0, R8, UR4, RZ ;  /* 0x0000000408007c24 */ /* 0x000fc6000f8e02ff */
[----:B------:R-:W-:Y:S04]  /*24f50*/  SHFL.IDX PT, R2, R4, RZ, 0x181f ;  /* 0x00181fff04027589 */ /* 0x000fe800000e0000 */
[----:B------:R-:W5:Y:S04]  /*24f60*/  LDL.LU R12, [R1+0x49c] ;  /* 0x00049c00010c7983 */ /* 0x000f680000300800 */
[----:B------:R-:W-:Y:S01]  /*24f70*/  SHFL.IDX PT, R6, R4, 0x1, 0x181f ;  /* 0x00381f0004067f89 */ /* 0x000fe200000e0000 */
[----:B--2---:R-:W-:-:S03]  /*24f80*/  ISETP.GE.AND P5, PT, R10, R0, PT ;  /* 0x000000000a00720c */ /* 0x004fc60003fa6270 */
[----:B------:R-:W2:Y:S01]  /*24f90*/  LDL.LU R10, [R1+0x498] ;  /* 0x00049800010a7983 */ /* 0x000ea20000300800 */
[----:B---3--:R-:W-:-:S03]  /*24fa0*/  ISETP.GE.AND P4, PT, R3, R0, PT ;  /* 0x000000000300720c */ /* 0x008fc60003f86270 */
[----:B------:R-:W0:Y:S06]  /*24fb0*/  SHFL.IDX PT, R3, R5, RZ, 0x181f ;  /* 0x00181fff05037589 */ /* 0x000e2c00000e0000 */
[----:B0-----:R-:W-:-:S05]  /*24fc0*/  @!P5 LEA R3, P6, R9, R3, 0x1 ;  /* 0x000000030903d211 */ /* 0x001fca00078c08ff */
[----:B------:R-:W-:-:S05]  /*24fd0*/  @!P5 IMAD.X R2, RZ, RZ, R2, P6 ;  /* 0x000000ffff02d224 */ /* 0x000fca00030e0602 */
[----:B------:R-:W-:-:S04]  /*24fe0*/  @!P5 LOP3.LUT R3, R3, R2, RZ, 0x3c, !PT ;  /* 0x000000020303d212 */ /* 0x000fc800078e3cff */
[----:B------:R-:W-:-:S04]  /*24ff0*/  @!P5 LOP3.LUT R2, R3, R2, RZ, 0x3c, !PT ;  /* 0x000000020302d212 */ /* 0x000fc800078e3cff */
[----:B------:R-:W-:-:S05]  /*25000*/  @!P5 LOP3.LUT R3, R3, R2, RZ, 0x3c, !PT ;  /* 0x000000020303d212 */ /* 0x000fca00078e3cff */
[----:B----4-:R-:W-:Y:S04]  /*25010*/  @!P5 LDGSTS.E.BYPASS.LTC128B.128 [R7+0x22400], desc[UR48][R2.64], !P0 ;  /* 0x224000000207dfae */ /* 0x010fe8000c101d70 */
        /* <DEDUP_REMOVED lines=10> */
[----:B-----5:R-:W-:-:S03]  /*250c0*/  ISETP.GE.AND P4, PT, R11, R0, PT ;  /* 0x000000000b00720c */ /* 0x020fc60003f86270 */
[----:B------:R-:W3:Y:S04]  /*250d0*/  LDL.LU R11, [R1+0x4a0] ;  /* 0x0004a000010b7983 */ /* 0x000ee80000300800 */
        /* <DEDUP_REMOVED lines=47> */
.L_x_11533:
[----:B------:R-:W3:Y:S01]  /*253d0*/  LDL.LU R3, [R1+0x4ac] ;  /* 0x0004ac0001037983 */ /* 0x000ee20000300800 */
[----:B------:R-:W-:Y:S01]  /*253e0*/  BSSY B0, `(.L_x_11406) ;  /* 0x000000d000007945 */ /* 0x000fe20003800000 */
[----:B---3--:R-:W-:-:S13]  /*253f0*/  ISETP.GE.AND P4, PT, R3, R0, PT ;  /* 0x000000000300720c */ /* 0x008fda0003f86270 */
[----:B------:R-:W-:Y:S05]  /*25400*/  @P4 BRA `(.L_x_11407) ;  /* 0x0000000000284947 */ /* 0x000fea0003800000 */
[----:B-1----:R-:W3:Y:S01]  /*25410*/  LDL R4, [R1+0x470] ;  /* 0x0004700001047983 */ /* 0x002ee20000100800 */
        /* <DEDUP_REMOVED lines=9> */
.L_x_11407:
[----:B------:R-:W-:Y:S05]  /*254b0*/  BSYNC B0 ;  /* 0x0000000000007941 */ /* 0x000fea0003800000 */
.L_x_11406:
[----:B------:R-:W-:Y:S01]  /*254c0*/  NOP ;  /* 0x0000000000007918 */ /* 0x000fe20000000000 */
[----:B------:R-:W-:-:S13]  /*254d0*/  PLOP3.LUT P0, PT, PT, PT, PT, 0x80, 0x0 ;  /* 0x000000000000781c */ /* 0x000fda0003f0f070 */
.L_x_11408:
[----:B------:R-:W-:Y:S02]  /*254e0*/  PLOP3.LUT P1, PT, P1, P0, PT, 0xa2, 0x0 ;  /* 0x000000000000781c */ /* 0x000fe40000f21472 */
[----:B------:R-:W-:-:S08]  /*254f0*/  @P0 R2UR P1, UR4, R17 ;  /* 0x00000000110402ca */ /* 0x000fd00000020000 */
[----:B------:R-:W-:-:S05]  /*25500*/  @P0 PLOP3.LUT P0, PT, P1, PT, PT, 0x80, 0x0 ;  /* 0x000000000000081c */ /* 0x000fca0000f0f070 */
[----:B------:R-:W-:Y:S01]  /*25510*/  @!P1 SYNCS.ARRIVE.TRANS64.RED.A0T1 RZ, [UR4+0x32410], RZ ;  /* 0x032410ffffff99a7 */ /* 0x000fe20008200404 */
[----:B------:R-:W-:Y:S07]  /*25520*/  @!P1 ARRIVES.LDGSTSBAR.64.TRANSCNT [UR4+0x32410] ;  /* 0x03241000ff0099b0 */ /* 0x000fee0008000a84 */
[----:B------:R-:W-:Y:S05]  /*25530*/  @P0 BRA.U.ANY `(.L_x_11408) ;  /* 0xfffffffd00e80947 */ /* 0x000fea000393ffff */
[----:B0--3--:R-:W3:Y:S02]  /*25540*/  LDL.LU R2, [R1+0x4a8] ;  /* 0x0004a80001027983 */ /* 0x009ee40000300800 */
        /* <DEDUP_REMOVED lines=11> */
.L_x_11534:
[----:B------:R-:W-:Y:S05]  /*25600*/  BSYNC B0 ;  /* 0x0000000000007941 */ /* 0x000fea0003800000 */
.L_x_11409:
[----:B------:R-:W3:Y:S01]  /*25610*/  LDL R2, [R1+0x47c] ;  /* 0x00047c0001027983 */ /* 0x000ee20000100800 */
[----:B------:R-:W-:Y:S01]  /*25620*/  BSSY B0, `(.L_x_11411) ;  /* 0x0000059000007945 */ /* 0x000fe20003800000 */
[----:B---3--:R-:W-:-:S13]  /*25630*/  LOP3.LUT P0, RZ, R2, 0x2, RZ, 0xc0, !PT ;  /* 0x0000000202ff7812 */ /* 0x008fda000780c0ff */
[----:B------:R-:W-:Y:S05]  /*25640*/  @!P0 BRA `(.L_x_11412) ;  /* 0x0000000400588947 */ /* 0x000fea0003800000 */
[----:B-1----:R-:W0:Y:S01]  /*25650*/  LDL R4, [R1+0x474] ;  /* 0x0004740001047983 */ /* 0x002e220000100800 */
[----:B------:R-:W1:Y:S02]  /*25660*/  S2R R2, SR_TID.X ;  /* 0x0000000000027919 */ /* 0x000e640000002100 */
[----:B-1----:R-:W-:Y:S01]  /*25670*/  LOP3.LUT R3, R2, 0x7f, RZ, 0xc0, !PT ;  /* 0x0000007f02037812 */ /* 0x002fe200078ec0ff */
[----:B------:R-:W-:Y:S01]  /*25680*/  IMAD R2, R18, 0x8, R17 ;  /* 0x0000000812027824 */ /* 0x000fe200078e0211 */
[----:B------:R-:W-:Y:S02]  /*25690*/  BSSY B1, `(.L_x_11413) ;  /* 0x0000005000017945 */ /* 0x000fe40003800000 */
[----:B------:R-:W-:Y:S02]  /*256a0*/  ISETP.NE.AND P1, PT, R3, RZ, PT ;  /* 0x000000ff0300720c */ /* 0x000fe40003f25270 */
[----:B0-----:R-:W-:-:S04]  /*256b0*/  SHF.L.U32 R0, R4, 0x1f, RZ ;  /* 0x0000001f04007819 */ /* 0x001fc800000006ff */
[----:B------:R-:W0:Y:S02]  /*256c0*/  SYNCS.PHASECHK.TRANS64.TRYWAIT P0, [R2+URZ+0x32460], R0 ;  /* 0x03246000020075a7 */ /* 0x000e24000800017f */
[----:B0-----:R-:W-:Y:S05]  /*256d0*/  @!P0 BRA `(.L_x_11414) ;  /* 0x0000004400b48947 */ /* 0x001fea0003800000 */
.L_x_11535:
[----:B------:R-:W-:Y:S05]  /*256e0*/  BSYNC B1 ;  /* 0x0000000000017941 */ /* 0x000fea0003800000 */
.L_x_11413:
        /* <DEDUP_REMOVED lines=9> */
.L_x_11416:
[----:B------:R-:W-:Y:S05]  /*25780*/  BSYNC B1 ;  /* 0x0000000000017941 */ /* 0x000fea0003800000 */
.L_x_11415:
[----:B------:R-:W3:Y:S01]  /*25790*/  LDL.LU R3, [R1+0x48c] ;  /* 0x00048c0001037983 */ /* 0x000ee20000300800 */
[----:B0-----:R-:W-:Y:S01]  /*257a0*/  IMAD R0, R18, 0xc000, R17 ;  /* 0x0000c00012007824 */ /* 0x001fe200078e0211 */
        /* <DEDUP_REMOVED lines=8> */
[----:B---3--:R-:W-:-:S09]  /*25830*/  IMAD R3, R3, 0x60, RZ ;  /* 0x0000006003037824 */ /* 0x008fd200078e02ff */
.L_x_11417:
        /* <DEDUP_REMOVED lines=15> */
.L_x_11418:
        /* <DEDUP_REMOVED lines=15> */
.L_x_11419:
        /* <DEDUP_REMOVED lines=15> */
.L_x_11420:
        /* <DEDUP_REMOVED lines=9> */
[----:B---3--:R-:W-:Y:S05]  /*25ba0*/  @P0 BRA.U.ANY `(.L_x_11420) ;  /* 0xfffffffd00d80947 */ /* 0x008fea000393ffff */
.L_x_11412:
[----:B------:R-:W-:Y:S05]  /*25bb0*/  BSYNC B0 ;  /* 0x0000000000007941 */ /* 0x000fea0003800000 */
.L_x_11411:
[----:B------:R-:W-:-:S04]  /*25bc0*/  UIADD3 UR4, UR39, -0x2, URZ ;  /* 0xfffffffe27047890 */ /* 0x000fc8000fffe03f */
[----:B------:R-:W-:-:S06]  /*25bd0*/  UISETP.GE.AND UP0, UPT, UR4, UR38, UPT ;  /* 0x000000260400728c */ /* 0x000fcc000bf06270 */
[----:B------:R-:W-:-:S13]  /*25be0*/  PLOP3.LUT P0, PT, PT, PT, UP0, 0x80, 0x0 ;  /* 0x000000000000781c */ /* 0x000fda0003f0f008 */
[----:B------:R-:W-:Y:S05]  /*25bf0*/  @!P0 BRA `(.L_x_11421) ;  /* 0x0000001c00808947 */ /* 0x000fea0003800000 */
[----:B------:R-:W-:Y:S01]  /*25c00*/  IMAD R3, RZ, RZ, -UR39 ;  /* 0x80000027ff037e24 */ /* 0x000fe2000f8e02ff */
[----:B--2---:R-:W-:-:S04]  /*25c10*/  LOP3.LUT R6, RZ, UR38, RZ, 0x33, !PT ;  /* 0x00000026ff067c12 */ /* 0x004fc8000f8e33ff */
[----:B------:R-:W-:-:S05]  /*25c20*/  VIADDMNMX R6, R3, 0x1, R6, !PT ;  /* 0x0000000103067846 */ /* 0x000fca0007800106 */
[----:B0-----:R-:W-:-:S05]  /*25c30*/  VIADD R0, R6, UR39 ;  /* 0x0000002706007c36 */ /* 0x001fca0008000000 */
[----:B------:R-:W-:-:S04]  /*25c40*/  LOP3.LUT R0, R0, 0x1, RZ, 0xc0, !PT ;  /* 0x0000000100007812 */ /* 0x000fc800078ec0ff */
[----:B------:R-:W-:Y:S01]  /*25c50*/  ISETP.NE.U32.AND P0, PT, R0, 0x1, PT ;  /* 0x000000010000780c */ /* 0x000fe20003f05070 */
[----:B------:R-:W-:-:S12]  /*25c60*/  IMAD.U32 R0, RZ, RZ, UR4 ;  /* 0x00000004ff007e24 */ /* 0x000fd8000f8e00ff */
[----:B------:R-:W-:Y:S05]  /*25c70*/  @P0 BRA `(.L_x_11422) ;  /* 0x00000008006c0947 */ /* 0x000fea0003800000 */
[----:B------:R-:W2:Y:S04]  /*25c80*/  LDL.LU R8, [R1+0x474] ;  /* 0x0004740001087983 */ /* 0x000ea80000300800 */
[----:B-1----:R-:W3:Y:S01]  /*25c90*/  LDL R4, [R1+0x47c] ;  /* 0x00047c0001047983 */ /* 0x002ee20000100800 */
[----:B------:R-:W-:-:S05]  /*25ca0*/  VIADD R18, R18, 0x1 ;  /* 0x0000000112127836 */ /* 0x000fca0000000000 */
[----:B------:R-:W-:-:S04]  /*25cb0*/  ISETP.NE.AND P0, PT, R18, 0x2, PT ;  /* 0x000000021200780c */ /* 0x000fc80003f05270 */
[----:B------:R-:W-:Y:S01]  /*25cc0*/  SEL R2, RZ, 0x1, P0 ;  /* 0x00000001ff027807 */ /* 0x000fe20000000000 */
[----:B------:R-:W-:Y:S01]  /*25cd0*/  BSSY B0, `(.L_x_11423) ;  /* 0x0000093000007945 */ /* 0x000fe20003800000 */
[----:B------:R-:W-:Y:S02]  /*25ce0*/  SEL R18, R18, RZ, P0 ;  /* 0x000000ff12127207 */ /* 0x000fe40000000000 */
[----:B--2---:R-:W-:-:S05]  /*25cf0*/  LOP3.LUT R8, R8, R2, RZ, 0x3c, !PT ;  /* 0x0000000208087212 */ /* 0x004fca00078e3cff */
[----:B------:R0:W-:Y:S01]  /*25d00*/  STL [R1+0x474], R8 ;  /* 0x0004740801007387 */ /* 0x0001e20000100800 */
[----:B---3--:R-:W-:-:S13]  /*25d10*/  LOP3.LUT P2, RZ, R4, 0x2, RZ, 0xc0, !PT ;  /* 0x0000000204ff7812 */ /* 0x008fda000784c0ff */
[----:B0-----:R-:W-:Y:S05]  /*25d20*/  @!P2 BRA `(.L_x_11424) ;  /* 0x000000080034a947 */ /* 0x001fea0003800000 */
[----:B------:R-:W-:-:S13]  /*25d30*/  LOP3.LUT P2, RZ, R4, 0x1, RZ, 0xc0, !PT ;  /* 0x0000000104ff7812 */ /* 0x000fda000784c0ff */
[----:B------:R-:W-:Y:S05]  /*25d40*/  @!P2 BRA `(.L_x_11425) ;  /* 0x00000000004ca947 */ /* 0x000fea0003800000 */
[----:B------:R-:W2:Y:S01]  /*25d50*/  LDL R7, [R1+0x478] ;  /* 0x0004780001077983 */ /* 0x000ea20000100800 */
[----:B------:R-:W0:Y:S01]  /*25d60*/  LDC R5, c[0x0][0x43c] ;  /* 0x00010f00ff057b82 */ /* 0x000e220000000800 */
[----:B------:R-:W-:Y:S01]  /*25d70*/  IMAD.MOV.U32 R4, RZ, RZ, R0 ;  /* 0x000000ffff047224 */ /* 0x000fe200078e0000 */
[----:B------:R-:W-:Y:S01]  /*25d80*/  ULDC.64 UR4, c[0x0][0x428] ;  /* 0x00010a0000047ab9 */ /* 0x000fe20000000a00 */
[----:B0-----:R-:W-:-:S13]  /*25d90*/  ISETP.NE.AND P0, PT, R5, 0x1, PT ;  /* 0x000000010500780c */ /* 0x001fda0003f05270 */
[----:B------:R-:W0:Y:S02]  /*25da0*/  @P0 LDC.64 R2, c[0x0][0x440] ;  /* 0x00011000ff020b82 */ /* 0x000e240000000a00 */
[----:B0-----:R-:W-:-:S05]  /*25db0*/  @P0 IMAD.HI.U32 R2, R0, R2, RZ ;  /* 0x0000000200020227 */ /* 0x001fca00078e00ff */
[----:B------:R-:W-:-:S05]  /*25dc0*/  @P0 SHF.R.U32.HI R4, RZ, R3, R2 ;  /* 0x00000003ff040219 */ /* 0x000fca0000011602 */
[----:B------:R-:W-:-:S04]  /*25dd0*/  IMAD.MOV R2, RZ, RZ, -R4 ;  /* 0x000000ffff027224 */ /* 0x000fc800078e0a04 */
[----:B------:R-:W-:Y:S01]  /*25de0*/  IMAD R0, R5, R2, R0 ;  /* 0x0000000205007224 */ /* 0x000fe200078e0200 */
[--C-:B------:R-:W-:Y:S01]  /*25df0*/  SHF.R.S32.HI R5, RZ, 0x1f, R4.reuse ;  /* 0x0000001fff057819 */ /* 0x100fe20000011404 */
[----:B------:R-:W0:Y:S02]  /*25e00*/  LDC.64 R2, c[0x0][0x418] ;  /* 0x00010600ff027b82 */ /* 0x000e240000000a00 */
[----:B------:R-:W-:-:S03]  /*25e10*/  IMAD.WIDE.U32 R4, R19, UR4, R4 ;  /* 0x0000000413047c25 */ /* 0x000fc6000f8e0004 */
[----:B0-----:R-:W-:Y:S01]  /*25e20*/  LEA R2, P0, R4, R2, 0x2 ;  /* 0x0000000204027211 */ /* 0x001fe200078010ff */
[----:B--2---:R-:W-:-:S04]  /*25e30*/  IMAD R7, R7, UR4, RZ ;  /* 0x0000000407077c24 */ /* 0x004fc8000f8e02ff */
[----:B------:R-:W-:-:S04]  /*25e40*/  IMAD R7, R19, UR5, R7 ;  /* 0x0000000513077c24 */ /* 0x000fc8000f8e0207 */
[----:B------:R-:W-:-:S05]  /*25e50*/  IMAD.IADD R7, R7, 0x1, R5 ;  /* 0x0000000107077824 */ /* 0x000fca00078e0205 */
[----:B------:R-:W-:-:S05]  /*25e60*/  LEA.HI.X R3, R4, R3, R7, 0x2, P0 ;  /* 0x0000000304037211 */ /* 0x000fca00000f1407 */
[----:B------:R0:W5:Y:S02]  /*25e70*/  LDG.E R16, desc[UR48][R2.64] ;  /* 0x0000003002107981 */ /* 0x000164000c1e1900 */
.L_x_11425:
[----:B0-----:R-:W0:Y:S01]  /*25e80*/  S2R R2, SR_TID.X ;  /* 0x0000000000027919 */ /* 0x001e220000002100 */
[----:B------:R-:W-:Y:S01]  /*25e90*/  IMAD R3, R18, 0x8, R17 ;  /* 0x0000000812037824 */ /* 0x000fe200078e0211 */
[----:B------:R-:W-:Y:S01]  /*25ea0*/  BSSY B1, `(.L_x_11426) ;  /* 0x0000006000017945 */ /* 0x000fe20003800000 */
[----:B0-----:R-:W-:Y:S02]  /*25eb0*/  LOP3.LUT R4, R2, 0x7f, RZ, 0xc0, !PT ;  /* 0x0000007f02047812 */ /* 0x001fe400078ec0ff */
[----:B------:R-:W-:Y:S02]  /*25ec0*/  SHF.L.U32 R2, R8, 0x1f, RZ ;  /* 0x0000001f08027819 */ /* 0x000fe400000006ff */
[----:B------:R-:W-:Y:S02]  /*25ed0*/  ISETP.NE.AND P1, PT, R4, RZ, PT ;  /* 0x000000ff0400720c */ /* 0x000fe40003f25270 */
[----:B------:R-:W0:Y:S02]  /*25ee0*/  SYNCS.PHASECHK.TRANS64.TRYWAIT P0, [R3+URZ+0x32440], R2 ;  /* 0x03244002030075a7 */ /* 0x000e24000800017f */
[----:B0-----:R-:W-:Y:S09]  /*25ef0*/  @!P0 BRA `(.L_x_11427) ;  /* 0x0000003c00c08947 */ /* 0x001ff20003800000 */
.L_x_11536:
[----:B------:R-:W-:Y:S05]  /*25f00*/  BSYNC B1 ;  /* 0x0000000000017941 */ /* 0x000fea0003800000 */
.L_x_11426:
        /* <DEDUP_REMOVED lines=9> */
.L_x_11429:
[----:B------:R-:W-:Y:S05]  /*25fa0*/  BSYNC B1 ;  /* 0x0000000000017941 */ /* 0x000fea0003800000 */
.L_x_11428:
        /* <DEDUP_REMOVED lines=11> */
.L_x_11430:
        /* <DEDUP_REMOVED lines=13> */
.L_x_11537:
[----:B------:R-:W-:Y:S05]  /*26130*/  BSYNC B1 ;  /* 0x0000000000017941 */ /* 0x000fea0003800000 */
.L_x_11431:
        /* <DEDUP_REMOVED lines=11> */
.L_x_11434:
[----:B------:R-:W-:Y:S05]  /*261f0*/  BSYNC B1 ;  /* 0x0000000000017941 */ /* 0x000fea0003800000 */
.L_x_11433:
        /* <DEDUP_REMOVED lines=9> */
.L_x_11435:
        /* <DEDUP_REMOVED lines=15> */
.L_x_11436:
        /* <DEDUP_REMOVED lines=15> */
.L_x_11437:
        /* <DEDUP_REMOVED lines=15> */
.L_x_11438:
        /* <DEDUP_REMOVED lines=10> */
.L_x_11424:
[----:B------:R-:W-:Y:S05]  /*26600*/  BSYNC B0 ;  /* 0x0000000000007941 */ /* 0x000fea0003800000 */
.L_x_11423:
[----:B------:R-:W-:-:S06]  /*26610*/  UIADD3 UR4, UR39, -0x3, URZ ;  /* 0xfffffffd27047890 */ /* 0x000fcc000fffe03f */
[----:B------:R-:W-:-:S07]  /*26620*/  IMAD.U32 R0, RZ, RZ, UR4 ;  /* 0x00000004ff007e24 */ /* 0x000fce000f8e00ff */
.L_x_11422:
[----:B------:R-:W-:Y:S01]  /*26630*/  ULOP3.LUT UR4, URZ, UR39, URZ, 0x33, !UPT ;  /* 0x000000273f047292 */ /* 0x000fe2000f8e333f */
[----:B------:R-:W-:Y:S01]  /*26640*/  VIADD R6, R6, 0xfffffffe ;  /* 0xfffffffe06067836 */ /* 0x000fe20000000000 */
[----:B------:R-:W-:Y:S04]  /*26650*/  BSSY B0, `(.L_x_11421) ;  /* 0x000013a000007945 */ /* 0x000fe80003800000 */
[----:B------:R-:W-:-:S13]  /*26660*/  ISETP.NE.AND P0, PT, R6, UR4, PT ;  /* 0x0000000406007c0c */ /* 0x000fda000bf05270 */
[----:B------:R-:W-:Y:S05]  /*26670*/  @!P0 BRA `(.L_x_11439) ;  /* 0x0000001000dc8947 */ /* 0x000fea0003800000 */
.L_x_11472:
[----:B------:R-:W2:Y:S04]  /*26680*/  LDL R2, [R1+0x47c] ;  /* 0x00047c0001027983 */ /* 0x000ea80000100800 */
[----:B------:R-:W3:Y:S01]  /*26690*/  LDL.LU R3, [R1+0x474] ;  /* 0x0004740001037983 */ /* 0x000ee20000300800 */
        /* <DEDUP_REMOVED lines=12> */
[----:B-1----:R-:W2:Y:S01]  /*26760*/  LDL R5, [R1+0x478] ;  /* 0x0004780001057983 */ /* 0x002ea20000100800 */
        /* <DEDUP_REMOVED lines=18> */
.L_x_11442:
[----:B------:R-:W2:Y:S01]  /*26890*/  S2R R2, SR_TID.X ;  /* 0x0000000000027919 */ /* 0x000ea20000002100 */
[----:B01----:R-:W-:Y:S01]  /*268a0*/  IMAD R4, R6, 0x8, R17 ;  /* 0x0000000806047824 */ /* 0x003fe200078e0211 */
[----:B------:R-:W-:Y:S01]  /*268b0*/  BSSY B2, `(.L_x_11443) ;  /* 0x0000006000027945 */ /* 0x000fe20003800000 */
[----:B--2---:R-:W-:Y:S02]  /*268c0*/  LOP3.LUT R3, R2, 0x7f, RZ, 0xc0, !PT ;  /* 0x0000007f02037812 */ /* 0x004fe400078ec0ff */
[----:B------:R-:W-:Y:S02]  /*268d0*/  SHF.L.U32 R2, R7, 0x1f, RZ ;  /* 0x0000001f07027819 */ /* 0x000fe400000006ff */
[----:B------:R-:W-:Y:S02]  /*268e0*/  ISETP.NE.AND P1, PT, R3, RZ, PT ;  /* 0x000000ff0300720c */ /* 0x000fe40003f25270 */
[----:B------:R-:W0:Y:S02]  /*268f0*/  SYNCS.PHASECHK.TRANS64.TRYWAIT P0, [R4+URZ+0x32440], R2 ;  /* 0x03244002040075a7 */ /* 0x000e24000800017f */
[----:B0-----:R-:W-:Y:S09]  /*26900*/  @!P0 BRA `(.L_x_11444) ;  /* 0x0000003400648947 */ /* 0x001ff20003800000 */
.L_x_11538:
[----:B------:R-:W-:Y:S05]  /*26910*/  BSYNC B2 ;  /* 0x0000000000027941 */ /* 0x000fea0003800000 */
.L_x_11443:
        /* <DEDUP_REMOVED lines=9> */
.L_x_11446:
[----:B------:R-:W-:Y:S05]  /*269b0*/  BSYNC B2 ;  /* 0x0000000000027941 */ /* 0x000fea0003800000 */
.L_x_11445:
        /* <DEDUP_REMOVED lines=11> */
.L_x_11447:
        /* <DEDUP_REMOVED lines=13> */
.L_x_11539:
[----:B------:R-:W-:Y:S05]  /*26b40*/  BSYNC B2 ;  /* 0x0000000000027941 */ /* 0x000fea0003800000 */
.L_x_11448:
        /* <DEDUP_REMOVED lines=11> */
.L_x_11451:
[----:B------:R-:W-:Y:S05]  /*26c00*/  BSYNC B2 ;  /* 0x0000000000027941 */ /* 0x000fea0003800000 */
.L_x_11450:
        /* <DEDUP_REMOVED lines=9> */
.L_x_11452:
        /* <DEDUP_REMOVED lines=15> */
.L_x_11453:
        /* <DEDUP_REMOVED lines=15> */
.L_x_11454:
        /* <DEDUP_REMOVED lines=15> */
.L_x_11455:
        /* <DEDUP_REMOVED lines=10> */
.L_x_11441:
[----:B------:R-:W-:Y:S05]  /*27010*/  BSYNC B1 ;  /* 0x0000000000017941 */ /* 0x000fea0003800000 */
.L_x_11440:
[----:B------:R-:W2:Y:S01]  /*27020*/  LDL R3, [R1+0x47c] ;  /* 0x00047c0001037983 */ /* 0x000ea20000100800 */
[----:B------:R-:W-:Y:S01]  /*27030*/  VIADD R6, R6, 0x1 ;  /* 0x0000000106067836 */ /* 0x000fe20000000000 */
[----:B------:R-:W-:Y:S04]  /*27040*/  BSSY B1, `(.L_x_11456) ;  /* 0x0000097000017945 */ /* 0x000fe80003800000 */
[----:B------:R-:W-:-:S04]  /*27050*/  ISETP.NE.AND P0, PT, R6, 0x2, PT ;  /* 0x000000020600780c */ /* 0x000fc80003f05270 */
[----:B------:R-:W-:Y:S02]  /*27060*/  SEL R2, RZ, 0x1, P0 ;  /* 0x00000001ff027807 */ /* 0x000fe40000000000 */
[----:B------:R-:W-:Y:S01]  /*27070*/  SEL R18, R6, RZ, P0 ;  /* 0x000000ff06127207 */ /* 0x000fe20000000000 */
[----:B------:R-:W-:Y:S01]  /*27080*/  VIADD R6, R0, 0xffffffff ;  /* 0xffffffff00067836 */ /* 0x000fe20000000000 */
[----:B------:R-:W-:-:S05]  /*27090*/  LOP3.LUT R8, R7, R2, RZ, 0x3c, !PT ;  /* 0x0000000207087212 */ /* 0x000fca00078e3cff */
[----:B------:R0:W-:Y:S01]  /*270a0*/  STL [R1+0x474], R8 ;  /* 0x0004740801007387 */ /* 0x0001e20000100800 */
[----:B--2---:R-:W-:-:S13]  /*270b0*/  LOP3.LUT P2, RZ, R3, 0x2, RZ, 0xc0, !PT ;  /* 0x0000000203ff7812 */ /* 0x004fda000784c0ff */
[----:B0-----:R-:W-:Y:S05]  /*270c0*/  @!P2 BRA `(.L_x_11457) ;  /* 0x000000080038a947 */ /* 0x001fea0003800000 */
[----:B------:R-:W-:Y:S01]  /*270d0*/  LOP3.LUT P2, RZ, R3, 0x1, RZ, 0xc0, !PT ;  /* 0x0000000103ff7812 */ /* 0x000fe2000784c0ff */
[----:B------:R-:W-:-:S12]  /*270e0*/  IMAD.MOV.U32 R7, RZ, RZ, R6 ;  /* 0x000000ffff077224 */ /* 0x000fd800078e0006 */
        /* <DEDUP_REMOVED lines=20> */
.L_x_11458:
        /* <DEDUP_REMOVED lines=8> */
.L_x_11540:
[----:B------:R-:W-:Y:S05]  /*272b0*/  BSYNC B2 ;  /* 0x0000000000027941 */ /* 0x000fea0003800000 */
.L_x_11459:
        /* <DEDUP_REMOVED lines=9> */
.L_x_11462:
[----:B------:R-:W-:Y:S05]  /*27350*/  BSYNC B2 ;  /* 0x0000000000027941 */ /* 0x000fea0003800000 */
.L_x_11461:
        /* <DEDUP_REMOVED lines=11> */
.L_x_11463:
        /* <DEDUP_REMOVED lines=13> */
.L_x_11541:
[----:B------:R-:W-:Y:S05]  /*274e0*/  BSYNC B2 ;  /* 0x0000000000027941 */ /* 0x000fea0003800000 */
.L_x_11464:
        /* <DEDUP_REMOVED lines=11> */
.L_x_11467:
[----:B------:R-:W-:Y:S05]  /*275a0*/  BSYNC B2 ;  /* 0x0000000000027941 */ /* 0x000fea0003800000 */
.L_x_11466:
        /* <DEDUP_REMOVED lines=9> */
.L_x_11468:
        /* <DEDUP_REMOVED lines=15> */
.L_x_11469:
        /* <DEDUP_REMOVED lines=15> */
.L_x_11470:
        /* <DEDUP_REMOVED lines=15> */
.L_x_11471:
        /* <DEDUP_REMOVED lines=10> */
.L_x_11457:
[----:B------:R-:W-:Y:S05]  /*279b0*/  BSYNC B1 ;  /* 0x0000000000017941 */ /* 0x000fea0003800000 */
.L_x_11456:
[----:B------:R-:W-:Y:S01]  /*279c0*/  ISETP.GT.AND P0, PT, R6, UR38, PT ;  /* 0x0000002606007c0c */ /* 0x000fe2000bf04270 */
[----:B------:R-:W-:-:S12]  /*279d0*/  VIADD R0, R0, 0xfffffffe ;  /* 0xfffffffe00007836 */ /* 0x000fd80000000000 */
[----:B------:R-:W-:Y:S05]  /*279e0*/  @P0 BRA `(.L_x_11472) ;  /* 0xffffffec00240947 */ /* 0x000fea000383ffff */
.L_x_11439:
[----:B------:R-:W-:Y:S05]  /*279f0*/  BSYNC B0 ;  /* 0x0000000000007941 */ /* 0x000fea0003800000 */
.L_x_11421:
[----:B------:R-:W3:Y:S01]  /*27a00*/  LDL.LU R2, [R1+0x474] ;  /* 0x0004740001027983 */ /* 0x000ee20000300800 */
[----:B0-----:R-:W0:Y:S01]  /*27a10*/  S2R R0, SR_TID.X ;  /* 0x0000000000007919 */ /* 0x001e220000002100 */
[----:B------:R-:W-:-:S05]  /*27a20*/  VIADD R18, R18, 0x1 ;  /* 0x0000000112127836 */ /* 0x000fca0000000000 */
[----:B------:R-:W-:Y:S02]  /*27a30*/  ISETP.NE.AND P0, PT, R18, 0x2, PT ;  /* 0x000000021200780c */ /* 0x000fe40003f05270 */
[----:B0-----:R-:W-:-:S04]  /*27a40*/  LOP3.LUT R0, R0, 0x7f, RZ, 0xc0, !PT ;  /* 0x0000007f00007812 */ /* 0x001fc800078ec0ff */
[----:B------:R-:W-:Y:S02]  /*27a50*/  ISETP.NE.AND P2, PT, R0, RZ, PT ;  /* 0x000000ff0000720c */ /* 0x000fe40003f45270 */
[----:B------:R-:W-:Y:S01]  /*27a60*/  SEL R0, RZ, 0x1, P0 ;  /* 0x00000001ff007807 */ /* 0x000fe20000000000 */
[----:B------:R-:W-:Y:S03]  /*27a70*/  BSSY B0, `(.L_x_11473) ;  /* 0x0000011000007945 */ /* 0x000fe60003800000 */
[----:B---3--:R-:W-:-:S05]  /*27a80*/  LOP3.LUT R2, R2, R0, RZ, 0x3c, !PT ;  /* 0x0000000002027212 */ /* 0x008fca00078e3cff */
[----:B------:R0:W-:Y:S02]  /*27a90*/  STL [R1+0x474], R2 ;  /* 0x0004740201007387 */ /* 0x0001e40000100800 */
[----:B------:R-:W-:Y:S05]  /*27aa0*/  @P2 BRA `(.L_x_11474) ;  /* 0x0000000000342947 */ /* 0x000fea0003800000 */
[----:B-1----:R-:W1:Y:S01]  /*27ab0*/  S2R R5, SR_LANEID ;  /* 0x0000000000057919 */ /* 0x002e620000000000 */
[----:B------:R-:W-:Y:S01]  /*27ac0*/  VOTEU.ANY UR4, UPT, PT ;  /* 0x0000000000047886 */ /* 0x000fe200038e0100 */
[----:B0-----:R-:W0:Y:S01]  /*27ad0*/  LDC.64 R2, c[0x0][0xd80] ;  /* 0x00036000ff027b82 */ /* 0x001e220000000a00 */
[----:B------:R-:W1:Y:S02]  /*27ae0*/  FLO.U32 R0, UR4 ;  /* 0x0000000400007d00 */ /* 0x000e6400080e0000 */
[----:B-1----:R-:W-:-:S06]  /*27af0*/  ISETP.EQ.U32.AND P1, PT, R0, R5, PT ;  /* 0x000000050000720c */ /* 0x002fcc0003f22070 */
[----:B------:R-:W0:Y:S07]  /*27b00*/  POPC R5, UR4 ;  /* 0x0000000400057d09 */ /* 0x000e2e0008000000 */
[----:B0-----:R-:W3:Y:S01]  /*27b10*/  @P1 ATOMG.E.ADD.STRONG.GPU PT, R3, desc[UR48][R2.64], R5 ;  /* 0x00000005020319a8 */ /* 0x001ee200081ee1f0 */
[----:B------:R-:W0:Y:S02]  /*27b20*/  S2R R4, SR_LTMASK ;  /* 0x0000000000047919 */ /* 0x000e240000003900 */
[----:B0-----:R-:W-:-:S04]  /*27b30*/  LOP3.LUT R4, R4, UR4, RZ, 0xc0, !PT ;  /* 0x0000000404047c12 */ /* 0x001fc8000f8ec0ff */
[----:B------:R-:W0:Y:S01]  /*27b40*/  POPC R7, R4 ;  /* 0x0000000400077309 */ /* 0x000e220000000000 */
[----:B---3--:R-:W0:Y:S02]  /*27b50*/  SHFL.IDX PT, R0, R3, R0, 0x1f ;  /* 0x00001f0003007589 */ /* 0x008e2400000e0000 */
[----:B0-----:R-:W-:-:S05]  /*27b60*/  IADD3 R0, R0, UR42, R7 ;  /* 0x0000002a00007c10 */ /* 0x001fca000fffe007 */
[----:B------:R3:W-:Y:S02]  /*27b70*/  STL [R1+0x484], R0 ;  /* 0x0004840001007387 */ /* 0x0007e40000100800 */
.L_x_11474:
[----:B------:R-:W-:Y:S05]  /*27b80*/  BSYNC B0 ;  /* 0x0000000000007941 */ /* 0x000fea0003800000 */
.L_x_11473:
[----:B------:R-:W-:-:S07]  /*27b90*/  SEL R18, R18, RZ, P0 ;  /* 0x000000ff12127207 */ /* 0x000fce0000000000 */
.L_x_11387:
[----:B------:R-:W-:Y:S05]  /*27ba0*/  BSYNC B7 ;  /* 0x0000000000077941 */ /* 0x000fea0003800000 */
.L_x_11385:
[----:B---34-:R-:W3:Y:S04]  /*27bb0*/  LDL R0, [R1+0x47c] ;  /* 0x00047c0001007983 */ /* 0x018ee80000100800 */
[----:B0-----:R0:W5:Y:S01]  /*27bc0*/  LDL R2, [R1+0x484] ;  /* 0x0004840001027983 */ /* 0x0011620000100800 */
[----:B---3--:R-:W-:-:S13]  /*27bd0*/  LOP3.LUT P0, RZ, R0, 0x80, RZ, 0xc0, !PT ;  /* 0x0000008000ff7812 */ /* 0x008fda000780c0ff */
        /* <DEDUP_REMOVED lines=11> */
.L_x_11475:
[----:B------:R-:W-:-:S03]  /*27c90*/  UMOV UR4, 0xffffffff ;  /* 0xffffffff00047882 */ /* 0x000fc60000000000 */
[----:B------:R-:W-:Y:S05]  /*27ca0*/  BRA.DIV UR4, `(.L_x_11477) ;  /* 0x0000002204cc7947 */ /* 0x000fea000b800000 */
[----:B-----5:R0:W3:Y:S02]  /*27cb0*/  SHFL.IDX PT, R14, R2, RZ, 0x1f ;  /* 0x00001fff020e7589 */ /* 0x0200e400000e0000 */
.L_x_11544:
[----:B------:R-:W4:Y:S01]  /*27cc0*/  @!P2 S2R R3, SR_CgaCtaId ;  /* 0x000000000003a919 */ /* 0x000f220000008800 */
[----:B------:R-:W-:Y:S05]  /*27cd0*/  WARPSYNC.ALL ;  /* 0x0000000000007948 */ /* 0x000fea0003800000 */
[----:B------:R-:W-:Y:S01]  /*27ce0*/  BAR.SYNC.DEFER_BLOCKING 0x4, 0x180 ;  /* 0x0106000000007b1d */ /* 0x000fe20000010000 */
[----:B------:R-:W-:-:S05]  /*27cf0*/  @!P2 MOV R0, 0x400 ;  /* 0x000004000000a802 */ /* 0x000fca0000000f00 */
[----:B---3--:R3:W-:Y:S01]  /*27d00*/  STL [R1+0x484], R14 ;  /* 0x0004840e01007387 */ /* 0x0087e20000100800 */
[----:B----4-:R-:W-:-:S05]  /*27d10*/  @!P2 LEA R17, R3, R0, 0x18 ;  /* 0x000000000311a211 */ /* 0x010fca00078ec0ff */
[----:B------:R3:W-:Y:S01]  /*27d20*/  @!P2 STS [R17+0x324d0], R2 ;  /* 0x0324d0021100a388 */ /* 0x0007e20000000800 */
[----:B------:R-:W-:Y:S06]  /*27d30*/  BAR.ARV 0x5, 0x180 ;  /* 0x0146000000007b1d */ /* 0x000fec0000002000 */
.L_x_11476:
[----:B------:R-:W5:Y:S01]  /*27d40*/  LDL R0, [R1+0x484] ;  /* 0x0004840001007983 */ /* 0x000f620000100800 */
[----:B------:R-:W-:Y:S02]  /*27d50*/  ULDC UR4, c[0x0][0xd38] ;  /* 0x00034e0000047ab9 */ /* 0x000fe40000000800 */
[----:B-----5:R-:W-:-:S13]  /*27d60*/  ISETP.GE.AND P0, PT, R0, UR4, PT ;  /* 0x0000000400007c0c */ /* 0x020fda000bf06270 */
[----:B------:R-:W-:Y:S05]  /*27d70*/  @!P0 BRA `(.L_x_11478) ;  /* 0xffffffac00888947 */ /* 0x000fea000383ffff */
.L_x_11376:
[----:B0-----:R-:W5:Y:S01]  /*27d80*/  LDL.LU R0, [R1+0x4a8] ;  /* 0x0004a80001007983 */ /* 0x001f620000300800 */
[----:B------:R-:W-:Y:S01]  /*27d90*/  BSSY B0, `(.L_x_11479) ;  /* 0x000000b000007945 */ /* 0x000fe20003800000 */
[----:B-1----:R-:W0:Y:S01]  /*27da0*/  S2R R5, SR_CgaCtaId ;  /* 0x0000000000057919 */ /* 0x002e220000008800 */
[----:B-----5:R-:W-:-:S05]  /*27db0*/  VIADD R0, R0, 0x1 ;  /* 0x0000000100007836 */ /* 0x020fca0000000000 */
[----:B---34-:R-:W-:-:S04]  /*27dc0*/  LEA.HI R2, R0, R0, RZ, 0x1 ;  /* 0x0000000000027211 */ /* 0x018fc800078f08ff */
[----:B------:R-:W-:-:S05]  /*27dd0*/  LOP3.LUT R3, R2, 0xfffffffe, RZ, 0xc0, !PT ;  /* 0xfffffffe02037812 */ /* 0x000fca00078ec0ff */
[----:B------:R-:W-:Y:S01]  /*27de0*/  IMAD.IADD R3, R0, 0x1, -R3 ;  /* 0x0000000100037824 */ /* 0x000fe200078e0a03 */
[----:B------:R-:W-:-:S04]  /*27df0*/  MOV R0, 0x400 ;  /* 0x0000040000007802 */ /* 0x000fc80000000f00 */
[----:B0-----:R-:W-:Y:S02]  /*27e00*/  LEA R0, R5, R0, 0x18 ;  /* 0x0000000005007211 */ /* 0x001fe400078ec0ff */
[----:B------:R-:W-:-:S04]  /*27e10*/  SHF.L.U32 R3, R3, 0x1f, RZ ;  /* 0x0000001f03037819 */ /* 0x000fc800000006ff */
[----:B------:R-:W0:Y:S02]  /*27e20*/  SYNCS.PHASECHK.TRANS64.TRYWAIT P0, [R0+URZ+0x32420], R3 ;  /* 0x03242003000075a7 */ /* 0x000e24000800017f */
[----:B0-----:R-:W-:Y:S05]  /*27e30*/  @!P0 BRA `(.L_x_11480) ;  /* 0x0000002000908947 */ /* 0x001fea0003800000 */
.L_x_11545:
[----:B------:R-:W-:Y:S05]  /*27e40*/  BSYNC B0 ;  /* 0x0000000000007941 */ /* 0x000fea0003800000 */
.L_x_11479:
[----:B------:R-:W-:-:S03]  /*27e50*/  UMOV UR4, 0xffffffff ;  /* 0xffffffff00047882 */ /* 0x000fc60000000000 */
[----:B------:R-:W-:Y:S05]  /*27e60*/  BRA.DIV UR4, `(.L_x_11481) ;  /* 0x0000002204987947 */ /* 0x000fea000b800000 */
[----:B------:R-:W1:Y:S02]  /*27e70*/  S2R R2, SR_TID.X ;  /* 0x0000000000027919 */ /* 0x000e640000002100 */
[----:B-1----:R-:W-:-:S04]  /*27e80*/  SHF.R.U32.HI R2, RZ, 0x5, R2 ;  /* 0x00000005ff027819 */ /* 0x002fc80000011602 */
[----:B------:R-:W-:-:S05]  /*27e90*/  LOP3.LUT R2, R2, 0x3, RZ, 0xc0, !PT ;  /* 0x0000000302027812 */ /* 0x000fca00078ec0ff */
[----:B------:R1:W3:Y:S02]  /*27ea0*/  SHFL.IDX PT, R14, R2, RZ, 0x1f ;  /* 0x00001fff020e7589 */ /* 0x0002e400000e0000 */
.L_x_11548:
[----:B---3--:R-:W-:Y:S01]  /*27eb0*/  ISETP.NE.AND P0, PT, R14, RZ, PT ;  /* 0x000000ff0e00720c */ /* 0x008fe20003f05270 */
[----:B------:R-:W-:-:S12]  /*27ec0*/  BSSY B0, `(.L_x_11482) ;  /* 0x0000025000007945 */ /* 0x000fd80003800000 */
[----:B------:R-:W-:Y:S05]  /*27ed0*/  @P0 BRA `(.L_x_11483) ;  /* 0x00000000008c0947 */ /* 0x000fea0003800000 */
[----:B------:R-:W-:-:S03]  /*27ee0*/  UMOV UR4, 0xffffffff ;  /* 0xffffffff00047882 */ /* 0x000fc60000000000 */
[----:B------:R-:W-:Y:S05]  /*27ef0*/  BRA.DIV UR4, `(.L_x_11484) ;  /* 0x0000002204a87947 */ /* 0x000fea000b800000 */
[----:B------:R-:W-:-:S13]  /*27f00*/  ELECT P6, URZ, PT ;  /* 0x00000000003f782f */ /* 0x000fda00038c0000 */
.L_x_11551:
[----:B------:R-:W-:Y:S05]  /*27f10*/  @!P6 BRA `(.L_x_11483) ;  /* 0x00000000007ce947 */ /* 0x000fea0003800000 */
[----:B------:R-:W-:-:S06]  /*27f20*/  ULOP3.LUT UR4, UR41, 0x2, URZ, 0xfc, !UPT ;  /* 0x0000000229047892 */ /* 0x000fcc000f8efc3f */
[----:B-1----:R-:W-:-:S05]  /*27f30*/  IMAD.U32 R2, RZ, RZ, UR4 ;  /* 0x00000004ff027e24 */ /* 0x002fca000f8e00ff */
[----:B------:R-:W-:-:S13]  /*27f40*/  ISETP.NE.AND P2, PT, R2, 0x3, PT ;  /* 0x000000030200780c */ /* 0x000fda0003f45270 */
[----:B------:R-:W-:Y:S05]  /*27f50*/  @!P2 BRA `(.L_x_11485) ;  /* 0x000000000004a947 */ /* 0x000fea0003800000 */
[----:B------:R-:W-:Y:S01]  /*27f60*/  BPT.TRAP 0x1 ;  /* 0x000000040000795c */ /* 0x000fe20000300000 */
.L_x_11485:
[----:B------:R-:W3:Y:S01]  /*27f70*/  LDL.LU R7, [R1+0x474] ;  /* 0x0004740001077983 */ /* 0x000ee20000300800 */
[----:B0-----:R-:W-:Y:S02]  /*27f80*/  VIADD R3, R0, 0x32440 ;  /* 0x0003244000037836 */ /* 0x001fe40000000000 */
[C---:B------:R-:W-:Y:S02]  /*27f90*/  VIADD R2, R18.reuse, 0x1 ;  /* 0x0000000112027836 */ /* 0x040fe40000000000 */
[----:B--2---:R-:W-:-:S03]  /*27fa0*/  IMAD R6, R18, 0x8, R3 ;  /* 0x0000000812067824 */ /* 0x004fc600078e0203 */
        /* <DEDUP_REMOVED lines=9> */
.L_x_11552:
[----:B------:R-:W1:Y:S02]  /*28040*/  SYNCS.PHASECHK.TRANS64.TRYWAIT P0, [R3+URZ], R2 ;  /* 0x00000002030075a7 */ /* 0x000e64000800017f */
[----:B-1----:R-:W-:Y:S05]  /*28050*/  @!P0 BRA `(.L_x_11487) ;  /* 0x0000002000848947 */ /* 0x002fea0003800000 */
.L_x_11553:
[----:B------:R-:W-:Y:S05]  /*28060*/  @!P2 BRA `(.L_x_11488) ;  /* 0x000000000004a947 */ /* 0x000fea0003800000 */
[----:B------:R-:W-:Y:S01]  /*28070*/  BPT.TRAP 0x1 ;  /* 0x000000040000795c */ /* 0x000fe20000300000 */
.L_x_11488:
[----:B-1----:R-:W-:-:S04]  /*28080*/  VIADD R3, R0, 0x32460 ;  /* 0x0003246000037836 */ /* 0x002fc80000000000 */
[----:B------:R-:W-:-:S04]  /*28090*/  IMAD R18, R18, 0x8, R3 ;  /* 0x0000000812127824 */ /* 0x000fc800078e0203 */
[----:B------:R-:W1:Y:S02]  /*280a0*/  SYNCS.PHASECHK.TRANS64.TRYWAIT P0, [R18+URZ], R5 ;  /* 0x00000005120075a7 */ /* 0x000e64000800017f */
[----:B-1----:R-:W-:Y:S05]  /*280b0*/  @!P0 BRA `(.L_x_11489) ;  /* 0x0000002000808947 */ /* 0x002fea0003800000 */
.L_x_11554:
[----:B------:R-:W-:-:S07]  /*280c0*/  IMAD R3, R4, 0x8, R3 ;  /* 0x0000000804037824 */ /* 0x000fce00078e0203 */
.L_x_11490:
[----:B--2---:R2:W3:Y:S02]  /*280d0*/  SYNCS.PHASECHK.TRANS64.TRYWAIT P0, [R3+URZ], R2 ;  /* 0x00000002030075a7 */ /* 0x0044e4000800017f */
[----:B---3--:R-:W-:Y:S05]  /*280e0*/  @!P0 NANOSLEEP.SYNCS 0x989680 ;  /* 0x009896800000895d */ /* 0x008fea0003900000 */
[----:B------:R-:W3:Y:S02]  /*280f0*/  @!P0 SYNCS.PHASECHK.TRANS64 P0, [R3+URZ], R2 ;  /* 0x00000002030085a7 */ /* 0x000ee4000800007f */
[----:B---3--:R-:W-:Y:S05]  /*28100*/  @!P0 BRA `(.L_x_11490) ;  /* 0xfffffffc00f08947 */ /* 0x008fea000383ffff */
.L_x_11483:
[----:B------:R-:W-:Y:S05]  /*28110*/  BSYNC B0 ;  /* 0x0000000000007941 */ /* 0x000fea0003800000 */
.L_x_11482:
[----:B------:R-:W-:Y:S05]  /*28120*/  EXIT ;  /* 0x000000000000794d */ /* 0x000fea0003800000 */
.L_x_11264:
[----:B0-----:R-:W-:-:S04]  /*28130*/  IMAD.U32 R9, RZ, RZ, UR44 ;  /* 0x0000002cff097e24 */ /* 0x001fc8000f8e00ff */
[----:B------:R0:W1:Y:S03]  /*28140*/  SYNCS.PHASECHK.TRANS64.TRYWAIT P0, [R9+URZ+0x32400], R0 ;  /* 0x03240000090075a7 */ /* 0x000066000800017f */
[----:B-1----:R-:W-:Y:S05]  /*28150*/  @!P0 NANOSLEEP.SYNCS 0x989680 ;  /* 0x009896800000895d */ /* 0x002fea0003900000 */
[----:B------:R-:W1:Y:S02]  /*28160*/  @!P0 SYNCS.PHASECHK.TRANS64 P0, [R9+URZ+0x32400], R0 ;  /* 0x03240000090085a7 */ /* 0x000e64000800007f */
[----:B-1----:R-:W-:Y:S05]  /*28170*/  @!P0 BRA `(.L_x_11264) ;  /* 0xfffffffc00ec8947 */ /* 0x002fea000383ffff */
[----:B------:R-:W-:Y:S05]  /*28180*/  BRA `(.L_x_11491) ;  /* 0xfffffda400547947 */ /* 0x000fea000383ffff */
.L_x_11271:
[----:B-1----:R1:W2:Y:S02]  /*28190*/  SYNCS.PHASECHK.TRANS64.TRYWAIT P0, [R20+URZ], R21 ;  /* 0x00000015140075a7 */ /* 0x0022a4000800017f */
[----:B--2---:R-:W-:Y:S05]  /*281a0*/  @!P0 NANOSLEEP.SYNCS 0x989680 ;  /* 0x009896800000895d */ /* 0x004fea0003900000 */
[----:B------:R-:W2:Y:S02]  /*281b0*/  @!P0 SYNCS.PHASECHK.TRANS64 P0, [R20+URZ], R21 ;  /* 0x00000015140085a7 */ /* 0x000ea4000800007f */
[----:B--2---:R-:W-:Y:S05]  /*281c0*/  @!P0 BRA `(.L_x_11271) ;  /* 0xfffffffc00f08947 */ /* 0x004fea000383ffff */
[----:B------:R-:W-:Y:S05]  /*281d0*/  BRA `(.L_x_11270) ;  /* 0xfffffda800647947 */ /* 0x000fea000383ffff */
.L_x_11273:
[----:B0-----:R-:W-:-:S04]  /*281e0*/  IMAD.U32 R9, RZ, RZ, UR44 ;  /* 0x0000002cff097e24 */ /* 0x001fc8000f8e00ff */
[----:B------:R0:W1:Y:S03]  /*281f0*/  SYNCS.PHASECHK.TRANS64.TRYWAIT P0, [R9+URZ+0x32410], R8 ;  /* 0x03241008090075a7 */ /* 0x000066000800017f */
[----:B-1----:R-:W-:Y:S05]  /*28200*/  @!P0 NANOSLEEP.SYNCS 0x989680 ;  /* 0x009896800000895d */ /* 0x002fea0003900000 */
[----:B------:R-:W1:Y:S02]  /*28210*/  @!P0 SYNCS.PHASECHK.TRANS64 P0, [R9+URZ+0x32410], R8 ;  /* 0x03241008090085a7 */ /* 0x000e64000800007f */
[----:B-1----:R-:W-:Y:S05]  /*28220*/  @!P0 BRA `(.L_x_11273) ;  /* 0xfffffffc00ec8947 */ /* 0x002fea000383ffff */
[----:B------:R-:W-:Y:S05]  /*28230*/  BRA `(.L_x_11492) ;  /* 0xfffffdac00387947 */ /* 0x000fea000383ffff */
.L_x_11280:
[----:B-1----:R1:W2:Y:S02]  /*28240*/  SYNCS.PHASECHK.TRANS64.TRYWAIT P0, [R8+URZ], R9 ;  /* 0x00000009080075a7 */ /* 0x0022a4000800017f */
[----:B--2---:R-:W-:Y:S05]  /*28250*/  @!P0 NANOSLEEP.SYNCS 0x989680 ;  /* 0x009896800000895d */ /* 0x004fea0003900000 */
[----:B------:R-:W2:Y:S02]  /*28260*/  @!P0 SYNCS.PHASECHK.TRANS64 P0, [R8+URZ], R9 ;  /* 0x00000009080085a7 */ /* 0x000ea4000800007f */
[----:B--2---:R-:W-:Y:S05]  /*28270*/  @!P0 BRA `(.L_x_11280) ;  /* 0xfffffffc00f08947 */ /* 0x004fea000383ffff */
[----:B------:R-:W-:Y:S05]  /*28280*/  BRA `(.L_x_11279) ;  /* 0xfffffdac007c7947 */ /* 0x000fea000383ffff */
.L_x_11315:
[----:B0-----:R0:W1:Y:S02]  /*28290*/  SYNCS.PHASECHK.TRANS64.TRYWAIT P2, [R0+URZ], R3 ;  /* 0x00000003000075a7 */ /* 0x001064000804017f */
[----:B-1----:R-:W-:Y:S05]  /*282a0*/  @!P2 NANOSLEEP.SYNCS 0x989680 ;  /* 0x009896800000a95d */ /* 0x002fea0003900000 */
[----:B------:R-:W1:Y:S02]  /*282b0*/  @!P2 SYNCS.PHASECHK.TRANS64 P2, [R0+URZ], R3 ;  /* 0x000000030000a5a7 */ /* 0x000e64000804007f */
[----:B-1----:R-:W-:Y:S05]  /*282c0*/  @!P2 BRA `(.L_x_11315) ;  /* 0xfffffffc00f0a947 */ /* 0x002fea000383ffff */
[----:B------:R-:W-:Y:S05]  /*282d0*/  BRA `(.L_x_11314) ;  /* 0xfffffe1800dc7947 */ /* 0x000fea000383ffff */
.L_x_11322:
[----:B-1----:R1:W2:Y:S02]  /*282e0*/  SYNCS.PHASECHK.TRANS64.TRYWAIT P2, [R4+URZ], R5 ;  /* 0x00000005040075a7 */ /* 0x0022a4000804017f */
[----:B--2---:R-:W-:Y:S05]  /*282f0*/  @!P2 NANOSLEEP.SYNCS 0x989680 ;  /* 0x009896800000a95d */ /* 0x004fea0003900000 */
[----:B------:R-:W2:Y:S02]  /*28300*/  @!P2 SYNCS.PHASECHK.TRANS64 P2, [R4+URZ], R5 ;  /* 0x000000050400a5a7 */ /* 0x000ea4000804007f */
[----:B--2---:R-:W-:Y:S05]  /*28310*/  @!P2 BRA `(.L_x_11322) ;  /* 0xfffffffc00f0a947 */ /* 0x004fea000383ffff */
[----:B------:R-:W-:Y:S05]  /*28320*/  BRA `(.L_x_11321) ;  /* 0xfffffe2000007947 */ /* 0x000fea000383ffff */
.L_x_11333:
[----:B-1----:R1:W2:Y:S02]  /*28330*/  SYNCS.PHASECHK.TRANS64.TRYWAIT P1, [R0+URZ], R7 ;  /* 0x00000007000075a7 */ /* 0x0022a4000802017f */
[----:B--2---:R-:W-:Y:S05]  /*28340*/  @!P1 NANOSLEEP.SYNCS 0x989680 ;  /* 0x009896800000995d */ /* 0x004fea0003900000 */
[----:B------:R-:W2:Y:S02]  /*28350*/  @!P1 SYNCS.PHASECHK.TRANS64 P1, [R0+URZ], R7 ;  /* 0x00000007000095a7 */ /* 0x000ea4000802007f */
[----:B--2---:R-:W-:Y:S05]  /*28360*/  @!P1 BRA `(.L_x_11333) ;  /* 0xfffffffc00f09947 */ /* 0x004fea000383ffff */
[----:B------:R-:W-:Y:S05]  /*28370*/  BRA `(.L_x_11332) ;  /* 0xfffffeb800287947 */ /* 0x000fea000383ffff */
.L_x_11340:
[----:B-1----:R1:W2:Y:S02]  /*28380*/  SYNCS.PHASECHK.TRANS64.TRYWAIT P1, [R4+URZ], R5 ;  /* 0x00000005040075a7 */ /* 0x0022a4000802017f */
[----:B--2---:R-:W-:Y:S05]  /*28390*/  @!P1 NANOSLEEP.SYNCS 0x989680 ;  /* 0x009896800000995d */ /* 0x004fea0003900000 */
[----:B------:R-:W2:Y:S02]  /*283a0*/  @!P1 SYNCS.PHASECHK.TRANS64 P1, [R4+URZ], R5 ;  /* 0x00000005040095a7 */ /* 0x000ea4000802007f */
[----:B--2---:R-:W-:Y:S05]  /*283b0*/  @!P1 BRA `(.L_x_11340) ;  /* 0xfffffffc00f09947 */ /* 0x004fea000383ffff */
[----:B------:R-:W-:Y:S05]  /*283c0*/  BRA `(.L_x_11339) ;  /* 0xfffffebc004c7947 */ /* 0x000fea000383ffff */
.L_x_11393:
[----:B------:R-:W-:Y:S02]  /*283d0*/  IMAD.MOV.U32 R13, RZ, RZ, R5 ;  /* 0x000000ffff0d7224 */ /* 0x000fe400078e0005 */
[----:B------:R-:W-:Y:S02]  /*283e0*/  IMAD.MOV.U32 R12, RZ, RZ, RZ ;  /* 0x000000ffff0c7224 */ /* 0x000fe400078e00ff */
[----:B------:R-:W-:Y:S02]  /*283f0*/  IMAD.MOV.U32 R11, RZ, RZ, 0x1f ;  /* 0x0000001fff0b7424 */ /* 0x000fe400078e00ff */
[----:B------:R-:W-:-:S07]  /*28400*/  IMAD.MOV.U32 R15, RZ, RZ, -0x1 ;  /* 0xffffffffff0f7424 */ /* 0x000fce00078e00ff */
[----:B0-----:R-:W-:Y:S05]  /*28410*/  WARPSYNC.COLLECTIVE R15, `(.L_x_11493) ;  /* 0x000000000f087348 */ /* 0x001fea0003c00000 */
[----:B------:R1:W2:Y:S02]  /*28420*/  SHFL.IDX P6, R14, R13, R12, R11 ;  /* 0x0000000c0d0e7389 */ /* 0x0002a400000c000b */
[----:B012---:R-:W-:Y:S01]  /*28430*/  ENDCOLLECTIVE ;  /* 0x000000000000791b */ /* 0x007fe20003800000 */
.L_x_11493:
[----:B------:R-:W-:Y:S05]  /*28440*/  BRA `(.L_x_11494) ;  /* 0xffffffb400807947 */ /* 0x000fea000383ffff */
.L_x_11395:
[----:B------:R-:W-:Y:S01]  /*28450*/  BSSY B0, `(.L_x_11495) ;  /* 0x0000006000007945 */ /* 0x000fe20003800000 */
[----:B------:R-:W-:-:S07]  /*28460*/  IMAD.MOV.U32 R15, RZ, RZ, -0x1 ;  /* 0xffffffffff0f7424 */ /* 0x000fce00078e00ff */
[----:B-1-3--:R-:W-:Y:S05]  /*28470*/  WARPSYNC.COLLECTIVE R15, `(.L_x_11496) ;  /* 0x000000000f0c7348 */ /* 0x00afea0003c00000 */
[----:B------:R-:W-:Y:S02]  /*28480*/  ELECT P6, UR62, PT ;  /* 0x00000000003e782f */ /* 0x000fe400038c0000 */
[----:B------:R-:W-:Y:S01]  /*28490*/  MOV R14, UR62 ;  /* 0x0000003e000e7c02 */ /* 0x000fe20008000f00 */
[----:B-1-3--:R-:W-:Y:S10]  /*284a0*/  ENDCOLLECTIVE ;  /* 0x000000000000791b */ /* 0x00aff40003800000 */
.L_x_11496:
[----:B------:R-:W-:Y:S05]  /*284b0*/  BSYNC B0 ;  /* 0x0000000000007941 */ /* 0x000fea0003800000 */
.L_x_11495:
[----:B------:R-:W-:Y:S05]  /*284c0*/  BRA `(.L_x_11497) ;  /* 0xffffffb400887947 */ /* 0x000fea000383ffff */
.L_x_11397:
[----:B0-----:R0:W2:Y:S02]  /*284d0*/  SYNCS.PHASECHK.TRANS64.TRYWAIT P0, [R0+URZ+0x32440], R2 ;  /* 0x03244002000075a7 */ /* 0x0010a4000800017f */
[----:B--2---:R-:W-:Y:S05]  /*284e0*/  @!P0 NANOSLEEP.SYNCS 0x989680 ;  /* 0x009896800000895d */ /* 0x004fea0003900000 */
[----:B------:R-:W2:Y:S02]  /*284f0*/  @!P0 SYNCS.PHASECHK.TRANS64 P0, [R0+URZ+0x32440], R2 ;  /* 0x03244002000085a7 */ /* 0x000ea4000800007f */
[----:B--2---:R-:W-:Y:S05]  /*28500*/  @!P0 BRA `(.L_x_11397) ;  /* 0xfffffffc00f08947 */ /* 0x004fea000383ffff */
[----:B------:R-:W-:Y:S05]  /*28510*/  BRA `(.L_x_11498) ;  /* 0xffffffb400e07947 */ /* 0x000fea000383ffff */
.L_x_11401:
        /* <DEDUP_REMOVED lines=8> */
.L_x_11499:
[----:B------:R0:W-:Y:S01]  /*285a0*/  STL [R1+0x480], R10 ;  /* 0x0004800a01007387 */ /* 0x0001e20000100800 */
[----:B------:R-:W-:Y:S02]  /*285b0*/  IMAD.MOV.U32 R13, RZ, RZ, R0 ;  /* 0x000000ffff0d7224 */ /* 0x000fe400078e0000 */
[----:B------:R-:W-:-:S07]  /*285c0*/  IMAD.MOV.U32 R4, RZ, RZ, R14 ;  /* 0x000000ffff047224 */ /* 0x000fce00078e000e */
[----:B0-----:R-:W-:Y:S05]  /*285d0*/  WARPSYNC.COLLECTIVE R15, `(.L_x_11500) ;  /* 0x000000000f087348 */ /* 0x001fea0003c00000 */
[----:B------:R1:W2:Y:S02]  /*285e0*/  SHFL.IDX P6, R14, R13, R12, R11 ;  /* 0x0000000c0d0e7389 */ /* 0x0002a400000c000b */
[----:B012---:R-:W-:Y:S01]  /*285f0*/  ENDCOLLECTIVE ;  /* 0x000000000000791b */ /* 0x007fe20003800000 */
.L_x_11500:
        /* <DEDUP_REMOVED lines=9> */
.L_x_11501:
        /* <DEDUP_REMOVED lines=10> */
.L_x_11502:
        /* <DEDUP_REMOVED lines=8> */
[----:B------:R0:W-:Y:S01]  /*287b0*/  STL [R1+0x490], R5 ;  /* 0x0004900501007387 */ /* 0x0001e20000100800 */
[----:B------:R-:W-:-:S11]  /*287c0*/  IMAD.MOV.U32 R6, RZ, RZ, R14 ;  /* 0x000000ffff067224 */ /* 0x000fd600078e000e */
[----:B0-----:R-:W-:Y:S05]  /*287d0*/  WARPSYNC.COLLECTIVE R15, `(.L_x_11503) ;  /* 0x000000000f087348 */ /* 0x001fea0003c00000 */
[----:B------:R1:W2:Y:S02]  /*287e0*/  SHFL.IDX P6, R14, R13, R12, R11 ;  /* 0x0000000c0d0e7389 */ /* 0x0002a400000c000b */
[----:B012---:R-:W-:Y:S01]  /*287f0*/  ENDCOLLECTIVE ;  /* 0x000000000000791b */ /* 0x007fe20003800000 */
.L_x_11503:
[----:B------:R-:W-:Y:S01]  /*28800*/  @!P1 LEA R4, P2, R9, R6, 0x1 ;  /* 0x0000000609049211 */ /* 0x000fe200078408ff */
[----:B------:R-:W-:-:S04]  /*28810*/  VIADD R6, R10, 0x20 ;  /* 0x000000200a067836 */ /* 0x000fc80000000000 */
[----:B------:R-:W-:Y:S01]  /*28820*/  @!P1 IMAD.X R5, RZ, RZ, R7, P2 ;  /* 0x000000ffff059224 */ /* 0x000fe200010e0607 */
[----:B------:R0:W-:Y:S01]  /*28830*/  STL [R1+0x494], R6 ;  /* 0x0004940601007387 */ /* 0x0001e20000100800 */
[----:B------:R-:W-:Y:S02]  /*28840*/  IMAD.MOV.U32 R13, RZ, RZ, R0 ;  /* 0x000000ffff0d7224 */ /* 0x000fe400078e0000 */
[----:B------:R-:W-:Y:S01]  /*28850*/  VIADD R7, R10, 0x30 ;  /* 0x000000300a077836 */ /* 0x000fe20000000000 */
[----:B------:R-:W-:Y:S01]  /*28860*/  @!PT LDS RZ, [RZ] ;  /* 0x00000000fffff984 */ /* 0x000fe20000000800 */
[----:B------:R-:W-:Y:S01]  /*28870*/  @!PT LDS RZ, [RZ] ;  /* 0x00000000fffff984 */ /* 0x000fe20000000800 */
[----:B------:R-:W-:Y:S01]  /*28880*/  @!PT LDS RZ, [RZ] ;  /* 0x00000000fffff984 */ /* 0x000fe20000000800 */
[----:B------:R1:W-:Y:S01]  /*28890*/  @!P1 LDGSTS.E.BYPASS.LTC128B.128 [R8+0x18c00], desc[UR48][R4.64], !P0 ;  /* 0x18c0000004089fae */ /* 0x0003e2000c101d70 */
[----:B------:R-:W-:-:S03]  /*288a0*/  ISETP.GE.AND P1, PT, R6, R2, PT ;  /* 0x000000020600720c */ /* 0x000fc60003f26270 */
[----:B------:R0:W-:Y:S01]  /*288b0*/  STL [R1+0x498], R7 ;  /* 0x0004980701007387 */ /* 0x0001e20000100800 */
[----:B-1----:R-:W-:-:S09]  /*288c0*/  IMAD.MOV.U32 R4, RZ, RZ, R14 ;  /* 0x000000ffff047224 */ /* 0x002fd200078e000e */
[----:B0-----:R-:W-:Y:S05]  /*288d0*/  WARPSYNC.COLLECTIVE R15, `(.L_x_11504) ;  /* 0x000000000f087348 */ /* 0x001fea0003c00000 */
[----:B------:R1:W2:Y:S02]  /*288e0*/  SHFL.IDX P6, R14, R13, R12, R11 ;  /* 0x0000000c0d0e7389 */ /* 0x0002a400000c000b */
[----:B012---:R-:W-:Y:S01]  /*288f0*/  ENDCOLLECTIVE ;  /* 0x000000000000791b */ /* 0x007fe20003800000 */
.L_x_11504:
[----:B------:R-:W-:Y:S02]  /*28900*/  IMAD.MOV.U32 R13, RZ, RZ, R3 ;  /* 0x000000ffff0d7224 */ /* 0x000fe400078e0003 */
[----:B------:R-:W-:Y:S02]  /*28910*/  IMAD.MOV.U32 R12, RZ, RZ, 0x3 ;  /* 0x00000003ff0c7424 */ /* 0x000fe400078e00ff */
[----:B------:R-:W-:-:S07]  /*28920*/  IMAD.MOV.U32 R5, RZ, RZ, R14 ;  /* 0x000000ffff057224 */ /* 0x000fce00078e000e */
[----:B------:R-:W-:Y:S05]  /*28930*/  WARPSYNC.COLLECTIVE R15, `(.L_x_11505) ;  /* 0x000000000f087348 */ /* 0x000fea0003c00000 */
[----:B------:R0:W1:Y:S02]  /*28940*/  SHFL.IDX P6, R14, R13, R12, R11 ;  /* 0x0000000c0d0e7389 */ /* 0x00006400000c000b */
[----:B01----:R-:W-:Y:S01]  /*28950*/  ENDCOLLECTIVE ;  /* 0x000000000000791b */ /* 0x003fe20003800000 */
.L_x_11505:
        /* <DEDUP_REMOVED lines=10> */
.L_x_11506:
        /* <DEDUP_REMOVED lines=13> */
.L_x_11507:
        /* <DEDUP_REMOVED lines=10> */
.L_x_11508:
        /* <DEDUP_REMOVED lines=13> */
.L_x_11509:
        /* <DEDUP_REMOVED lines=10> */
.L_x_11510:
        /* <DEDUP_REMOVED lines=13> */
.L_x_11511:
        /* <DEDUP_REMOVED lines=10> */
.L_x_11512:
        /* <DEDUP_REMOVED lines=11> */
.L_x_11513:
        /* <DEDUP_REMOVED lines=10> */
.L_x_11514:
[----:B------:R-:W-:Y:S01]  /*28fa0*/  @!PT LDS RZ, [RZ] ;  /* 0x00000000fffff984 */ /* 0x000fe20000000800 */
[----:B------:R-:W-:Y:S01]  /*28fb0*/  @!PT LDS RZ, [RZ] ;  /* 0x00000000fffff984 */ /* 0x000fe20000000800 */
[----:B------:R-:W-:Y:S01]  /*28fc0*/  @!PT LDS RZ, [RZ] ;  /* 0x00000000fffff984 */ /* 0x000fe20000000800 */
[----:B------:R0:W-:Y:S01]  /*28fd0*/  @!P1 LDGSTS.E.BYPASS.LTC128B.128 [R8+0x1b400], desc[UR48][R4.64], !P0 ;  /* 0x1b40000004089fae */ /* 0x0001e2000c101d70 */
[----:B------:R-:W-:Y:S01]  /*28fe0*/  IMAD.MOV.U32 R0, RZ, RZ, R14 ;  /* 0x000000ffff007224 */ /* 0x000fe200078e000e */
[----:B------:R-:W-:Y:S06]  /*28ff0*/  BRA `(.L_x_11515) ;  /* 0xffffffb800247947 */ /* 0x000fec000383ffff */
.L_x_11405:
        /* <DEDUP_REMOVED lines=8> */
.L_x_11517:
[----:B------:R-:W-:Y:S05]  /*29080*/  BSYNC B0 ;  /* 0x0000000000007941 */ /* 0x000fea0003800000 */
.L_x_11516:
[----:B------:R-:W-:Y:S01]  /*29090*/  IMAD.MOV.U32 R13, RZ, RZ, R5 ;  /* 0x000000ffff0d7224 */ /* 0x000fe200078e0005 */
[----:B------:R0:W5:Y:S01]  /*290a0*/  LDL.LU R10, [R1+0x47c] ;  /* 0x00047c00010a7983 */ /* 0x0001620000300800 */
[----:B------:R-:W-:Y:S02]  /*290b0*/  IMAD.MOV.U32 R12, RZ, RZ, RZ ;  /* 0x000000ffff0c7224 */ /* 0x000fe400078e00ff */
[----:B------:R-:W-:Y:S01]  /*290c0*/  IMAD.MOV.U32 R11, RZ, RZ, 0x181f ;  /* 0x0000181fff0b7424 */ /* 0x000fe200078e00ff */
[----:B------:R0:W5:Y:S01]  /*290d0*/  LDL.LU R7, [R1+0x498] ;  /* 0x0004980001077983 */ /* 0x0001620000300800 */
[----:B------:R-:W-:Y:S02]  /*290e0*/  IMAD.MOV.U32 R15, RZ, RZ, -0x1 ;  /* 0xffffffffff0f7424 */ /* 0x000fe400078e00ff */
[----:B------:R-:W-:Y:S01]  /*290f0*/  IMAD.MOV.U32 R2, RZ, RZ, R14 ;  /* 0x000000ffff027224 */ /* 0x000fe200078e000e */
[----:B------:R0:W5:Y:S06]  /*29100*/  LDL.LU R6, [R1+0x4a4] ;  /* 0x0004a40001067983 */ /* 0x00016c0000300800 */
[----:B0----5:R-:W-:Y:S05]  /*29110*/  WARPSYNC.COLLECTIVE R15, `(.L_x_11518) ;  /* 0x000000000f087348 */ /* 0x021fea0003c00000 */
[----:B------:R1:W2:Y:S02]  /*29120*/  SHFL.IDX P6, R14, R13, R12, R11 ;  /* 0x0000000c0d0e7389 */ /* 0x0002a400000c000b */
[----:B012--5:R-:W-:Y:S01]  /*29130*/  ENDCOLLECTIVE ;  /* 0x000000000000791b */ /* 0x027fe20003800000 */
.L_x_11518:
[----:B------:R-:W-:Y:S01]  /*29140*/  ULDC UR4, c[0x0][0x288] ;  /* 0x0000a20000047ab9 */ /* 0x000fe20000000800 */
[----:B------:R-:W2:Y:S04]  /*29150*/  LDL.LU R13, [R1+0x490] ;  /* 0x00049000010d7983 */ /* 0x000ea80000300800 */
[----:B------:R-:W3:Y:S04]  /*29160*/  LDL.LU R12, [R1+0x494] ;  /* 0x00049400010c7983 */ /* 0x000ee80000300800 */
[----:B------:R-:W4:Y:S01]  /*29170*/  LDL.LU R11, [R1+0x49c] ;  /* 0x00049c00010b7983 */ /* 0x000f220000300800 */
[----:B------:R-:W-:-:S03]  /*29180*/  IMAD.MOV.U32 R3, RZ, RZ, R14 ;  /* 0x000000ffff037224 */ /* 0x000fc600078e000e */
[----:B------:R-:W4:Y:S04]  /*29190*/  LDL.LU R15, [R1+0x4a0] ;  /* 0x0004a000010f7983 */ /* 0x000f280000300800 */
[----:B------:R-:W4:Y:S01]  /*291a0*/  LDL.LU R14, [R1+0x480] ;  /* 0x00048000010e7983 */ /* 0x000f220000300800 */
[----:B------:R-:W-:Y:S01]  /*291b0*/  IMAD R0, R8, UR4, RZ ;  /* 0x0000000408007c24 */ /* 0x000fe2000f8e02ff */
[----:B------:R-:W-:-:S04]  /*291c0*/  LOP3.LUT R10, R10, 0xffffffbf, RZ, 0xc0, !PT ;  /* 0xffffffbf0a0a7812 */ /* 0x000fc800078ec0ff */
[----:B--2---:R-:W-:-:S13]  /*291d0*/  ISETP.GE.AND P6, PT, R13, R0, PT ;  /* 0x000000000d00720c */ /* 0x004fda0003fc6270 */
[----:B------:R-:W-:Y:S02]  /*291e0*/  @P6 LOP3.LUT R10, R10, 0x40, RZ, 0xfc, !PT ;  /* 0x000000400a0a6812 */ /* 0x000fe400078efcff */
[-C--:B------:R-:W-:Y:S02]  /*291f0*/  ISETP.GE.AND P6, PT, R7, R0.reuse, PT ;  /* 0x000000000700720c */ /* 0x080fe40003fc6270 */
[----:B------:R0:W5:Y:S01]  /*29200*/  LDL R7, [R1+0x470] ;  /* 0x0004700001077983 */ /* 0x0001620000100800 */
[----:B---3--:R-:W-:Y:S02]  /*29210*/  ISETP.GE.AND P5, PT, R12, R0, PT ;  /* 0x000000000c00720c */ /* 0x008fe40003fa6270 */
[----:B------:R-:W-:-:S11]  /*29220*/  LOP3.LUT R10, R10, 0xffffffdf, RZ, 0xc0, !PT ;  /* 0xffffffdf0a0a7812 */ /* 0x000fd600078ec0ff */
[----:B------:R-:W-:Y:S02]  /*29230*/  @P5 LOP3.LUT R10, R10, 0x20, RZ, 0xfc, !PT ;  /* 0x000000200a0a5812 */ /* 0x000fe400078efcff */
[----:B----4-:R-:W-:Y:S02]  /*29240*/  ISETP.GE.AND P5, PT, R11, R0, PT ;  /* 0x000000000b00720c */ /* 0x010fe40003fa6270 */
[----:B------:R-:W-:-:S04]  /*29250*/  LOP3.LUT R10, R10, 0xffffffef, RZ, 0xc0, !PT ;  /* 0xffffffef0a0a7812 */ /* 0x000fc800078ec0ff */
[----:B------:R-:W-:-:S04]  /*29260*/  @P6 LOP3.LUT R10, R10, 0x10, RZ, 0xfc, !PT ;  /* 0x000000100a0a6812 */ /* 0x000fc800078efcff */
[----:B------:R-:W-:Y:S02]  /*29270*/  LOP3.LUT R10, R10, 0xfffffff7, RZ, 0xc0, !PT ;  /* 0xfffffff70a0a7812 */ /* 0x000fe400078ec0ff */
[-C--:B------:R-:W-:Y:S02]  /*29280*/  ISETP.GE.AND P6, PT, R15, R0.reuse, PT ;  /* 0x000000000f00720c */ /* 0x080fe40003fc6270 */
[----:B------:R-:W-:Y:S02]  /*29290*/  ISETP.GE.AND P4, PT, R14, R0, PT ;  /* 0x000000000e00720c */ /* 0x000fe40003f86270 */
[----:B------:R-:W-:-:S04]  /*292a0*/  @P5 LOP3.LUT R10, R10, 0x8, RZ, 0xfc, !PT ;  /* 0x000000080a0a5812 */ /* 0x000fc800078efcff */
[----:B------:R-:W-:-:S04]  /*292b0*/  LOP3.LUT R10, R10, 0xffdfffff, RZ, 0xc0, !PT ;  /* 0xffdfffff0a0a7812 */ /* 0x000fc800078ec0ff */
[----:B------:R-:W-:-:S04]  /*292c0*/  LOP3.LUT R10, R10, 0xfffffffb, RZ, 0xc0, !PT ;  /* 0xfffffffb0a0a7812 */ /* 0x000fc800078ec0ff */
[----:B------:R-:W-:Y:S02]  /*292d0*/  @P6 LOP3.LUT R10, R10, 0x4, RZ, 0xfc, !PT ;  /* 0x000000040a0a6812 */ /* 0x000fe400078efcff */
[----:B------:R-:W-:Y:S01]  /*292e0*/  @!P4 LEA R3, P6, R9, R3, 0x1 ;  /* 0x000000030903c211 */ /* 0x000fe200078c08ff */
[----:B------:R-:W-:Y:S02]  /*292f0*/  IMAD.MOV.U32 R13, RZ, RZ, R4 ;  /* 0x000000ffff0d7224 */ /* 0x000fe400078e0004 */
[----:B------:R-:W-:Y:S02]  /*29300*/  IMAD.MOV.U32 R12, RZ, RZ, 0x1 ;  /* 0x00000001ff0c7424 */ /* 0x000fe400078e00ff */
[----:B------:R-:W-:Y:S02]  /*29310*/  IMAD.MOV.U32 R11, RZ, RZ, 0x181f ;  /* 0x0000181fff0b7424 */ /* 0x000fe400078e00ff */
[----:B------:R-:W-:Y:S02]  /*29320*/  IMAD.MOV.U32 R15, RZ, RZ, -0x1 ;  /* 0xffffffffff0f7424 */ /* 0x000fe400078e00ff */
[----:B0-----:R-:W-:-:S07]  /*29330*/  @!P4 IMAD.X R2, RZ, RZ, R2, P6 ;  /* 0x000000ffff02c224 */ /* 0x001fce00030e0602 */
[----:B-----5:R-:W-:Y:S05]  /*29340*/  WARPSYNC.COLLECTIVE R15, `(.L_x_11519) ;  /* 0x000000000f087348 */ /* 0x020fea0003c00000 */
[----:B------:R0:W1:Y:S02]  /*29350*/  SHFL.IDX P6, R14, R13, R12, R11 ;  /* 0x0000000c0d0e7389 */ /* 0x00006400000c000b */
[----:B01---5:R-:W-:Y:S01]  /*29360*/  ENDCOLLECTIVE ;  /* 0x000000000000791b */ /* 0x023fe20003800000 */
.L_x_11519:
[----:B------:R-:W-:Y:S02]  /*29370*/  ISETP.GE.AND P5, PT, R6, R0, PT ;  /* 0x000000000600720c */ /* 0x000fe40003fa6270 */
[----:B------:R-:W-:Y:S01]  /*29380*/  @!P4 LOP3.LUT R3, R3, R2, RZ, 0x3c, !PT ;  /* 0x000000020303c212 */ /* 0x000fe200078e3cff */
[----:B------:R-:W-:-:S03]  /*29390*/  IMAD.MOV.U32 R13, RZ, RZ, R5 ;  /* 0x000000ffff0d7224 */ /* 0x000fc600078e0005 */
[----:B------:R-:W-:Y:S01]  /*293a0*/  @!P4 LOP3.LUT R2, R3, R2, RZ, 0x3c, !PT ;  /* 0x000000020302c212 */ /* 0x000fe200078e3cff */
[----:B------:R-:W-:-:S07]  /*293b0*/  IMAD.MOV.U32 R6, RZ, RZ, R14 ;  /* 0x000000ffff067224 */ /* 0x000fce00078e000e */
[----:B------:R-:W-:Y:S05]  /*293c0*/  WARPSYNC.COLLECTIVE R15, `(.L_x_11520) ;  /* 0x000000000f087348 */ /* 0x000fea0003c00000 */
[----:B------:R0:W1:Y:S02]  /*293d0*/  SHFL.IDX P6, R14, R13, R12, R11 ;  /* 0x0000000c0d0e7389 */ /* 0x00006400000c000b */
[----:B01----:R-:W-:Y:S01]  /*293e0*/  ENDCOLLECTIVE ;  /* 0x000000000000791b */ /* 0x003fe20003800000 */
.L_x_11520:
[----:B------:R-:W-:Y:S02]  /*293f0*/  @!P4 LOP3.LUT R3, R3, R2, RZ, 0x3c, !PT ;  /* 0x000000020303c212 */ /* 0x000fe400078e3cff */
[----:B------:R-:W-:Y:S01]  /*29400*/  @P5 LOP3.LUT R10, R10, 0x200000, RZ, 0xfc, !PT ;  /* 0x002000000a0a5812 */ /* 0x000fe200078efcff */
[----:B------:R-:W-:Y:S02]  /*29410*/  IMAD.MOV.U32 R13, RZ, RZ, R4 ;  /* 0x000000ffff0d7224 */ /* 0x000fe400078e0004 */
[----:B------:R-:W-:Y:S01]  /*29420*/  IMAD.MOV.U32 R12, RZ, RZ, 0x2 ;  /* 0x00000002ff0c7424 */ /* 0x000fe200078e00ff */
[C---:B------:R-:W-:Y:S01]  /*29430*/  LOP3.LUT P5, RZ, R10.reuse, 0x20, RZ, 0xc0, !PT ;  /* 0x000000200aff7812 */ /* 0x040fe200078ac0ff */
        /* <DEDUP_REMOVED lines=8> */
[----:B0-----:R-:W-:-:S12]  /*294c0*/  IMAD.MOV.U32 R2, RZ, RZ, R14 ;  /* 0x000000ffff027224 */ /* 0x001fd800078e000e */
[----:B------:R-:W-:-:S05]  /*294d0*/  @!P4 LEA R2, P6, R9, R2, 0x1 ;  /* 0x000000020902c211 */ /* 0x000fca00078c08ff */
[----:B------:R-:W-:-:S05]  /*294e0*/  @!P4 IMAD.X R3, RZ, RZ, R6, P6 ;  /* 0x000000ffff03c224 */ /* 0x000fca00030e0606 */
[----:B------:R0:W-:Y:S03]  /*294f0*/  @!P4 LDGSTS.E.BYPASS.LTC128B.128 [R7+0x22c00], desc[UR48][R2.64], !P0 ;  /* 0x22c000000207cfae */ /* 0x0001e6000c101d70 */
[----:B0-----:R-:W-:Y:S05]  /*29500*/  WARPSYNC.COLLECTIVE R15, `(.L_x_11521) ;  /* 0x000000000f087348 */ /* 0x001fea0003c00000 */
[----:B------:R1:W2:Y:S02]  /*29510*/  SHFL.IDX P6, R14, R13, R12, R11 ;  /* 0x0000000c0d0e7389 */ /* 0x0002a400000c000b */
[----:B012---:R-:W-:Y:S01]  /*29520*/  ENDCOLLECTIVE ;  /* 0x000000000000791b */ /* 0x007fe20003800000 */
.L_x_11521:
        /* <DEDUP_REMOVED lines=11> */
.L_x_11522:
[----:B------:R-:W-:-:S05]  /*295e0*/  IMAD.MOV.U32 R2, RZ, RZ, R14 ;  /* 0x000000ffff027224 */ /* 0x000fca00078e000e */
[----:B------:R-:W-:Y:S01]  /*295f0*/  @!P5 LEA R2, P6, R9, R2, 0x1 ;  /* 0x000000020902d211 */ /* 0x000fe200078c08ff */
[----:B------:R-:W-:Y:S02]  /*29600*/  IMAD.MOV.U32 R13, RZ, RZ, R4 ;  /* 0x000000ffff0d7224 */ /* 0x000fe400078e0004 */
[----:B------:R-:W-:Y:S02]  /*29610*/  IMAD.MOV.U32 R12, RZ, RZ, 0x3 ;  /* 0x00000003ff0c7424 */ /* 0x000fe400078e00ff */
[----:B------:R-:W-:Y:S01]  /*29620*/  @!P5 IMAD.X R3, RZ, RZ, R6, P6 ;  /* 0x000000ffff03d224 */ /* 0x000fe200030e0606 */
[----:B------:R-:W-:-:S04]  /*29630*/  LOP3.LUT P4, RZ, R10, 0x10, RZ, 0xc0, !PT ;  /* 0x000000100aff7812 */ /* 0x000fc8000788c0ff */
[----:B------:R-:W-:Y:S01]  /*29640*/  @!PT LDS RZ, [RZ] ;  /* 0x00000000fffff984 */ /* 0x000fe20000000800 */
[----:B------:R-:W-:Y:S01]  /*29650*/  @!PT LDS RZ, [RZ] ;  /* 0x00000000fffff984 */ /* 0x000fe20000000800 */
[----:B------:R-:W-:Y:S01]  /*29660*/  @!PT LDS RZ, [RZ] ;  /* 0x00000000fffff984 */ /* 0x000fe20000000800 */
[----:B------:R0:W-:Y:S09]  /*29670*/  @!P5 LDGSTS.E.BYPASS.LTC128B.128 [R7+0x23400], desc[UR48][R2.64], !P0 ;  /* 0x234000000207dfae */ /* 0x0001f2000c101d70 */
[----:B0-----:R-:W-:Y:S05]  /*29680*/  WARPSYNC.COLLECTIVE R15, `(.L_x_11523) ;  /* 0x000000000f087348 */ /* 0x001fea0003c00000 */
[----:B------:R1:W2:Y:S02]  /*29690*/  SHFL.IDX P6, R14, R13, R12, R11 ;  /* 0x0000000c0d0e7389 */ /* 0x0002a400000c000b */
[----:B012---:R-:W-:Y:S01]  /*296a0*/  ENDCOLLECTIVE ;  /* 0x000000000000791b */ /* 0x007fe20003800000 */
.L_x_11523:
        /* <DEDUP_REMOVED lines=11> */
.L_x_11524:
        /* <DEDUP_REMOVED lines=13> */
.L_x_11525:
        /* <DEDUP_REMOVED lines=11> */
.L_x_11526:
[----:B------:R-:W-:-:S05]  /*298e0*/  IMAD.MOV.U32 R2, RZ, RZ, R14 ;  /* 0x000000ffff027224 */ /* 0x000fca00078e000e */
[----:B------:R-:W-:-:S05]  /*298f0*/  @!P5 LEA R2, P6, R9, R2, 0x1 ;  /* 0x000000020902d211 */ /* 0x000fca00078c08ff */
[----:B------:R-:W-:Y:S01]  /*29900*/  @!P5 IMAD.X R3, RZ, RZ, R6, P6 ;  /* 0x000000ffff03d224 */ /* 0x000fe200030e0606 */
[----:B------:R-:W-:Y:S01]  /*29910*/  LOP3.LUT P6, RZ, R10, 0x8, RZ, 0xc0, !PT ;  /* 0x000000080aff7812 */ /* 0x000fe200078cc0ff */
[----:B------:R-:W-:Y:S02]  /*29920*/  IMAD.MOV.U32 R13, RZ, RZ, R4 ;  /* 0x000000ffff0d7224 */ /* 0x000fe400078e0004 */
[----:B------:R-:W-:-:S10]  /*29930*/  IMAD.MOV.U32 R12, RZ, RZ, 0x5 ;  /* 0x00000005ff0c7424 */ /* 0x000fd400078e00ff */
        /* <DEDUP_REMOVED lines=10> */
.L_x_11527:
[----:B------:R-:W-:Y:S02]  /*299e0*/  IMAD.MOV.U32 R13, RZ, RZ, R5 ;  /* 0x000000ffff0d7224 */ /* 0x000fe400078e0005 */
[----:B------:R-:W-:-:S07]  /*299f0*/  IMAD.MOV.U32 R6, RZ, RZ, R14 ;  /* 0x000000ffff067224 */ /* 0x000fce00078e000e */
[----:B------:R-:W-:Y:S05]  /*29a00*/  WARPSYNC.COLLECTIVE R15, `(.L_x_11528) ;  /* 0x000000000f087348 */ /* 0x000fea0003c00000 */
[----:B------:R0:W1:Y:S02]  /*29a10*/  SHFL.IDX P6, R14, R13, R12, R11 ;  /* 0x0000000c0d0e7389 */ /* 0x00006400000c000b */
[----:B01----:R-:W-:Y:S01]  /*29a20*/  ENDCOLLECTIVE ;  /* 0x000000000000791b */ /* 0x003fe20003800000 */
.L_x_11528:
[----:B------:R-:W-:Y:S01]  /*29a30*/  LOP3.LUT P4, RZ, R10, 0x4, RZ, 0xc0, !PT ;  /* 0x000000040aff7812 */ /* 0x000fe2000788c0ff */
[----:B------:R-:W-:-:S12]  /*29a40*/  IMAD.MOV.U32 R2, RZ, RZ, R14 ;  /* 0x000000ffff027224 */ /* 0x000fd800078e000e */
        /* <DEDUP_REMOVED lines=12> */
.L_x_11529:
        /* <DEDUP_REMOVED lines=11> */
.L_x_11530:
[----:B------:R-:W-:-:S05]  /*29bc0*/  IMAD.MOV.U32 R2, RZ, RZ, R14 ;  /* 0x000000ffff027224 */ /* 0x000fca00078e000e */
[----:B------:R-:W-:Y:S01]  /*29bd0*/  @!P5 LEA R2, P6, R9, R2, 0x1 ;  /* 0x000000020902d211 */ /* 0x000fe200078c08ff */
[----:B------:R-:W-:Y:S02]  /*29be0*/  IMAD.MOV.U32 R13, RZ, RZ, R4 ;  /* 0x000000ffff0d7224 */ /* 0x000fe400078e0004 */
[----:B------:R-:W-:Y:S02]  /*29bf0*/  IMAD.MOV.U32 R12, RZ, RZ, 0x7 ;  /* 0x00000007ff0c7424 */ /* 0x000fe400078e00ff */
[----:B------:R-:W-:Y:S01]  /*29c00*/  @!P5 IMAD.X R3, RZ, RZ, R6, P6 ;  /* 0x000000ffff03d224 */ /* 0x000fe200030e0606 */
[----:B------:R0:W-:Y:S04]  /*29c10*/  STL [R1+0x47c], R10 ;  /* 0x00047c0a01007387 */ /* 0x0001e80000100800 */
[----:B------:R-:W-:Y:S01]  /*29c20*/  @!PT LDS RZ, [RZ] ;  /* 0x00000000fffff984 */ /* 0x000fe20000000800 */
[----:B------:R-:W-:Y:S01]  /*29c30*/  @!PT LDS RZ, [RZ] ;  /* 0x00000000fffff984 */ /* 0x000fe20000000800 */
[----:B------:R-:W-:Y:S01]  /*29c40*/  @!PT LDS RZ, [RZ] ;  /* 0x00000000fffff984 */ /* 0x000fe20000000800 */
[----:B------:R0:W-:Y:S03]  /*29c50*/  @!P5 LDGSTS.E.BYPASS.LTC128B.128 [R7+0x25400], desc[UR48][R2.64], !P0 ;  /* 0x254000000207dfae */ /* 0x0001e6000c101d70 */
[----:B0-----:R-:W-:Y:S05]  /*29c60*/  WARPSYNC.COLLECTIVE R15, `(.L_x_11531) ;  /* 0x000000000f087348 */ /* 0x001fea0003c00000 */
[----:B------:R1:W2:Y:S02]  /*29c70*/  SHFL.IDX P6, R14, R13, R12, R11 ;  /* 0x0000000c0d0e7389 */ /* 0x0002a400000c000b */
[----:B012---:R-:W-:Y:S01]  /*29c80*/  ENDCOLLECTIVE ;  /* 0x000000000000791b */ /* 0x007fe20003800000 */
.L_x_11531:
        /* <DEDUP_REMOVED lines=11> */
.L_x_11532:
[----:B------:R-:W-:Y:S01]  /*29d40*/  IMAD.MOV.U32 R2, RZ, RZ, R14 ;  /* 0x000000ffff027224 */ /* 0x000fe200078e000e */
[----:B------:R-:W-:Y:S06]  /*29d50*/  BRA `(.L_x_11533) ;  /* 0xffffffb4009c7947 */ /* 0x000fec000383ffff */
.L_x_11410:
[----:B0-----:R0:W3:Y:S02]  /*29d60*/  SYNCS.PHASECHK.TRANS64.TRYWAIT P0, [R17+URZ+0x32420], R0 ;  /* 0x03242000110075a7 */ /* 0x0010e4000800017f */
[----:B---3--:R-:W-:Y:S05]  /*29d70*/  @!P0 NANOSLEEP.SYNCS 0x989680 ;  /* 0x009896800000895d */ /* 0x008fea0003900000 */
[----:B------:R-:W3:Y:S02]  /*29d80*/  @!P0 SYNCS.PHASECHK.TRANS64 P0, [R17+URZ+0x32420], R0 ;  /* 0x03242000110085a7 */ /* 0x000ee4000800007f */
[----:B---3--:R-:W-:Y:S05]  /*29d90*/  @!P0 BRA `(.L_x_11410) ;  /* 0xfffffffc00f08947 */ /* 0x008fea000383ffff */
[----:B------:R-:W-:Y:S05]  /*29da0*/  BRA `(.L_x_11534) ;  /* 0xffffffb800147947 */ /* 0x000fea000383ffff */
.L_x_11414:
[----:B0-----:R0:W1:Y:S02]  /*29db0*/  SYNCS.PHASECHK.TRANS64.TRYWAIT P0, [R2+URZ+0x32460], R0 ;  /* 0x03246000020075a7 */ /* 0x001064000800017f */
[----:B-1----:R-:W-:Y:S05]  /*29dc0*/  @!P0 NANOSLEEP.SYNCS 0x989680 ;  /* 0x009896800000895d */ /* 0x002fea0003900000 */
[----:B------:R-:W1:Y:S02]  /*29dd0*/  @!P0 SYNCS.PHASECHK.TRANS64 P0, [R2+URZ+0x32460], R0 ;  /* 0x03246000020085a7 */ /* 0x000e64000800007f */
[----:B-1----:R-:W-:Y:S05]  /*29de0*/  @!P0 BRA `(.L_x_11414) ;  /* 0xfffffffc00f08947 */ /* 0x002fea000383ffff */
[----:B------:R-:W-:Y:S05]  /*29df0*/  BRA `(.L_x_11535) ;  /* 0xffffffb800387947 */ /* 0x000fea000383ffff */
.L_x_11427:
[----:B0-----:R0:W1:Y:S02]  /*29e00*/  SYNCS.PHASECHK.TRANS64.TRYWAIT P0, [R3+URZ+0x32440], R2 ;  /* 0x03244002030075a7 */ /* 0x001064000800017f */
[----:B-1----:R-:W-:Y:S05]  /*29e10*/  @!P0 NANOSLEEP.SYNCS 0x989680 ;  /* 0x009896800000895d */ /* 0x002fea0003900000 */
[----:B------:R-:W1:Y:S02]  /*29e20*/  @!P0 SYNCS.PHASECHK.TRANS64 P0, [R3+URZ+0x32440], R2 ;  /* 0x03244002030085a7 */ /* 0x000e64000800007f */
[----:B-1----:R-:W-:Y:S05]  /*29e30*/  @!P0 BRA `(.L_x_11427) ;  /* 0xfffffffc00f08947 */ /* 0x002fea000383ffff */
[----:B------:R-:W-:Y:S05]  /*29e40*/  BRA `(.L_x_11536) ;  /* 0xffffffc0002c7947 */ /* 0x000fea000383ffff */
.L_x_11432:
[----:B-1----:R1:W2:Y:S02]  /*29e50*/  SYNCS.PHASECHK.TRANS64.TRYWAIT P0, [R3+URZ+0x32460], R2 ;  /* 0x03246002030075a7 */ /* 0x0022a4000800017f */
[----:B--2---:R-:W-:Y:S05]  /*29e60*/  @!P0 NANOSLEEP.SYNCS 0x989680 ;  /* 0x009896800000895d */ /* 0x004fea0003900000 */
[----:B------:R-:W2:Y:S02]  /*29e70*/  @!P0 SYNCS.PHASECHK.TRANS64 P0, [R3+URZ+0x32460], R2 ;  /* 0x03246002030085a7 */ /* 0x000ea4000800007f */
[----:B--2---:R-:W-:Y:S05]  /*29e80*/  @!P0 BRA `(.L_x_11432) ;  /* 0xfffffffc00f08947 */ /* 0x004fea000383ffff */
[----:B------:R-:W-:Y:S05]  /*29e90*/  BRA `(.L_x_11537) ;  /* 0xffffffc000a47947 */ /* 0x000fea000383ffff */
.L_x_11444:
[----:B0-----:R0:W1:Y:S02]  /*29ea0*/  SYNCS.PHASECHK.TRANS64.TRYWAIT P0, [R4+URZ+0x32440], R2 ;  /* 0x03244002040075a7 */ /* 0x001064000800017f */
[----:B-1----:R-:W-:Y:S05]  /*29eb0*/  @!P0 NANOSLEEP.SYNCS 0x989680 ;  /* 0x009896800000895d */ /* 0x002fea0003900000 */
[----:B------:R-:W1:Y:S02]  /*29ec0*/  @!P0 SYNCS.PHASECHK.TRANS64 P0, [R4+URZ+0x32440], R2 ;  /* 0x03244002040085a7 */ /* 0x000e64000800007f */
[----:B-1----:R-:W-:Y:S05]  /*29ed0*/  @!P0 BRA `(.L_x_11444) ;  /* 0xfffffffc00f08947 */ /* 0x002fea000383ffff */
[----:B------:R-:W-:Y:S05]  /*29ee0*/  BRA `(.L_x_11538) ;  /* 0xffffffc800887947 */ /* 0x000fea000383ffff */
.L_x_11449:
[----:B-1----:R1:W2:Y:S02]  /*29ef0*/  SYNCS.PHASECHK.TRANS64.TRYWAIT P0, [R4+URZ+0x32460], R2 ;  /* 0x03246002040075a7 */ /* 0x0022a4000800017f */
[----:B--2---:R-:W-:Y:S05]  /*29f00*/  @!P0 NANOSLEEP.SYNCS 0x989680 ;  /* 0x009896800000895d */ /* 0x004fea0003900000 */
[----:B------:R-:W2:Y:S02]  /*29f10*/  @!P0 SYNCS.PHASECHK.TRANS64 P0, [R4+URZ+0x32460], R2 ;  /* 0x03246002040085a7 */ /* 0x000ea4000800007f */
[----:B--2---:R-:W-:Y:S05]  /*29f20*/  @!P0 BRA `(.L_x_11449) ;  /* 0xfffffffc00f08947 */ /* 0x004fea000383ffff */
[----:B------:R-:W-:Y:S05]  /*29f30*/  BRA `(.L_x_11539) ;  /* 0xffffffcc00007947 */ /* 0x000fea000383ffff */
.L_x_11460:
[----:B0-----:R0:W1:Y:S02]  /*29f40*/  SYNCS.PHASECHK.TRANS64.TRYWAIT P0, [R4+URZ+0x32440], R2 ;  /* 0x03244002040075a7 */ /* 0x001064000800017f */
[----:B-1----:R-:W-:Y:S05]  /*29f50*/  @!P0 NANOSLEEP.SYNCS 0x989680 ;  /* 0x009896800000895d */ /* 0x002fea0003900000 */
[----:B------:R-:W1:Y:S02]  /*29f60*/  @!P0 SYNCS.PHASECHK.TRANS64 P0, [R4+URZ+0x32440], R2 ;  /* 0x03244002040085a7 */ /* 0x000e64000800007f */
[----:B-1----:R-:W-:Y:S05]  /*29f70*/  @!P0 BRA `(.L_x_11460) ;  /* 0xfffffffc00f08947 */ /* 0x002fea000383ffff */
[----:B------:R-:W-:Y:S05]  /*29f80*/  BRA `(.L_x_11540) ;  /* 0xffffffd000c87947 */ /* 0x000fea000383ffff */
.L_x_11465:
[----:B-1----:R1:W2:Y:S02]  /*29f90*/  SYNCS.PHASECHK.TRANS64.TRYWAIT P0, [R4+URZ+0x32460], R2 ;  /* 0x03246002040075a7 */ /* 0x0022a4000800017f */
[----:B--2---:R-:W-:Y:S05]  /*29fa0*/  @!P0 NANOSLEEP.SYNCS 0x989680 ;  /* 0x009896800000895d */ /* 0x004fea0003900000 */
[----:B------:R-:W2:Y:S02]  /*29fb0*/  @!P0 SYNCS.PHASECHK.TRANS64 P0, [R4+URZ+0x32460], R2 ;  /* 0x03246002040085a7 */ /* 0x000ea4000800007f */
[----:B--2---:R-:W-:Y:S05]  /*29fc0*/  @!P0 BRA `(.L_x_11465) ;  /* 0xfffffffc00f08947 */ /* 0x004fea000383ffff */
[----:B------:R-:W-:Y:S05]  /*29fd0*/  BRA `(.L_x_11541) ;  /* 0xffffffd400407947 */ /* 0x000fea000383ffff */
.L_x_11477:
        /* <DEDUP_REMOVED lines=8> */
.L_x_11543:
[----:B------:R-:W-:Y:S05]  /*2a060*/  BSYNC B0 ;  /* 0x0000000000007941 */ /* 0x000fea0003800000 */
.L_x_11542:
[----:B------:R-:W-:Y:S05]  /*2a070*/  BRA `(.L_x_11544) ;  /* 0xffffffdc00107947 */ /* 0x000fea000383ffff */
.L_x_11480:
[----:B0-----:R0:W1:Y:S02]  /*2a080*/  SYNCS.PHASECHK.TRANS64.TRYWAIT P0, [R0+URZ+0x32420], R3 ;  /* 0x03242003000075a7 */ /* 0x001064000800017f */
[----:B-1----:R-:W-:Y:S05]  /*2a090*/  @!P0 NANOSLEEP.SYNCS 0x989680 ;  /* 0x009896800000895d */ /* 0x002fea0003900000 */
[----:B------:R-:W1:Y:S02]  /*2a0a0*/  @!P0 SYNCS.PHASECHK.TRANS64 P0, [R0+URZ+0x32420], R3 ;  /* 0x03242003000085a7 */ /* 0x000e64000800007f */
[----:B-1----:R-:W-:Y:S05]  /*2a0b0*/  @!P0 BRA `(.L_x_11480) ;  /* 0xfffffffc00f08947 */ /* 0x002fea000383ffff */
[----:B------:R-:W-:Y:S05]  /*2a0c0*/  BRA `(.L_x_11545) ;  /* 0xffffffdc005c7947 */ /* 0x000fea000383ffff */
.L_x_11481:
        /* <DEDUP_REMOVED lines=11> */
.L_x_11547:
[----:B------:R-:W-:Y:S05]  /*2a180*/  BSYNC B0 ;  /* 0x0000000000007941 */ /* 0x000fea0003800000 */
.L_x_11546:
[----:B------:R-:W-:Y:S05]  /*2a190*/  BRA `(.L_x_11548) ;  /* 0xffffffdc00447947 */ /* 0x000fea000383ffff */
.L_x_11484:
[----:B------:R-:W-:Y:S01]  /*2a1a0*/  BSSY B1, `(.L_x_11549) ;  /* 0x0000006000017945 */ /* 0x000fe20003800000 */
[----:B------:R-:W-:-:S07]  /*2a1b0*/  IMAD.MOV.U32 R15, RZ, RZ, -0x1 ;  /* 0xffffffffff0f7424 */ /* 0x000fce00078e00ff */
[----:B012---:R-:W-:Y:S05]  /*2a1c0*/  WARPSYNC.COLLECTIVE R15, `(.L_x_11550) ;  /* 0x000000000f0c7348 */ /* 0x007fea0003c00000 */
[----:B------:R-:W-:Y:S02]  /*2a1d0*/  ELECT P6, UR62, PT ;  /* 0x00000000003e782f */ /* 0x000fe400038c0000 */
[----:B------:R-:W-:Y:S01]  /*2a1e0*/  MOV R14, UR62 ;  /* 0x0000003e000e7c02 */ /* 0x000fe20008000f00 */
[----:B012---:R-:W-:Y:S10]  /*2a1f0*/  ENDCOLLECTIVE ;  /* 0x000000000000791b */ /* 0x007ff40003800000 */
.L_x_11550:
[----:B------:R-:W-:Y:S05]  /*2a200*/  BSYNC B1 ;  /* 0x0000000000017941 */ /* 0x000fea0003800000 */
.L_x_11549:
[----:B------:R-:W-:Y:S05]  /*2a210*/  BRA `(.L_x_11551) ;  /* 0xffffffdc003c7947 */ /* 0x000fea000383ffff */
.L_x_11486:
[----:B0-----:R0:W1:Y:S02]  /*2a220*/  SYNCS.PHASECHK.TRANS64.TRYWAIT P0, [R6+URZ], R5 ;  /* 0x00000005060075a7 */ /* 0x001064000800017f */
[----:B-1----:R-:W-:Y:S05]  /*2a230*/  @!P0 NANOSLEEP.SYNCS 0x989680 ;  /* 0x009896800000895d */ /* 0x002fea0003900000 */
[----:B------:R-:W1:Y:S02]  /*2a240*/  @!P0 SYNCS.PHASECHK.TRANS64 P0, [R6+URZ], R5 ;  /* 0x00000005060085a7 */ /* 0x000e64000800007f */
[----:B-1----:R-:W-:Y:S05]  /*2a250*/  @!P0 BRA `(.L_x_11486) ;  /* 0xfffffffc00f08947 */ /* 0x002fea000383ffff */
[----:B------:R-:W-:Y:S05]  /*2a260*/  BRA `(.L_x_11552) ;  /* 0xffffffdc00747947 */ /* 0x000fea000383ffff */
.L_x_11487:
[----:B-1----:R1:W2:Y:S02]  /*2a270*/  SYNCS.PHASECHK.TRANS64.TRYWAIT P0, [R3+URZ], R2 ;  /* 0x00000002030075a7 */ /* 0x0022a4000800017f */
[----:B--2---:R-:W-:Y:S05]  /*2a280*/  @!P0 NANOSLEEP.SYNCS 0x989680 ;  /* 0x009896800000895d */ /* 0x004fea0003900000 */
[----:B------:R-:W2:Y:S02]  /*2a290*/  @!P0 SYNCS.PHASECHK.TRANS64 P0, [R3+URZ], R2 ;  /* 0x00000002030085a7 */ /* 0x000ea4000800007f */
[----:B--2---:R-:W-:Y:S05]  /*2a2a0*/  @!P0 BRA `(.L_x_11487) ;  /* 0xfffffffc00f08947 */ /* 0x004fea000383ffff */
[----:B------:R-:W-:Y:S05]  /*2a2b0*/  BRA `(.L_x_11553) ;  /* 0xffffffdc00687947 */ /* 0x000fea000383ffff */
.L_x_11489:
[----:B-1----:R1:W2:Y:S02]  /*2a2c0*/  SYNCS.PHASECHK.TRANS64.TRYWAIT P0, [R18+URZ], R5 ;  /* 0x00000005120075a7 */ /* 0x0022a4000800017f */
[----:B--2---:R-:W-:Y:S05]  /*2a2d0*/  @!P0 NANOSLEEP.SYNCS 0x989680 ;  /* 0x009896800000895d */ /* 0x004fea0003900000 */
[----:B------:R-:W2:Y:S02]  /*2a2e0*/  @!P0 SYNCS.PHASECHK.TRANS64 P0, [R18+URZ], R5 ;  /* 0x00000005120085a7 */ /* 0x000ea4000800007f */
[----:B--2---:R-:W-:Y:S05]  /*2a2f0*/  @!P0 BRA `(.L_x_11489) ;  /* 0xfffffffc00f08947 */ /* 0x004fea000383ffff */
[----:B------:R-:W-:Y:S05]  /*2a300*/  BRA `(.L_x_11554) ;  /* 0xffffffdc006c7947 */ /* 0x000fea000383ffff */
        .type           $_ZN7cutlass13device_kernelIN5flash11enable_sm90INS1_16FlashAttnFwdSm90INS1_25CollectiveMainloopFwdSm90ILi2EN4cute5tupleIJNS5_1CILi1EEES8_S8_EEENS6_IJNS7_ILi128EEENS7_ILi96EEENS7_ILi64EEEEEELi256ENS_6half_tEfNS_4arch4Sm90ELb0ELb1ELb1ELb0ELb0ELb0ELb1ELb1ELb0ELb1ELb0ELb0EEENS1_21CollectiveEpilogueFwdINS6_IJSA_NS7_ILi256EEESB_EEES9_SE_SG_Li256ELb0ELb1ELb0ELb0EEENS1_30DynamicPersistentTileSchedulerILi256ELi128ELb0ELb1ELb1EEEEEEEEEvNT_6ParamsE$_ZZN5flash25CollectiveMainloopFwdSm90ILi2EN4cute5tupleIJNS1_1CILi1EEES4_S4_EEENS2_IJNS3_ILi128EEENS3_ILi96EEENS3_ILi64EEEEEELi256EN7cutlass6half_tEfNSA_4arch4Sm90ELb0ELb1ELb1ELb0ELb0ELb0ELb1ELb1ELb0ELb1ELb0ELb0EE3mmaINS_16FlashAttnFwdSm90ISE_NS_21CollectiveEpilogueFwdINS2_IJS6_NS3_ILi256EEES7_EEES5_SB_SD_Li256ELb0ELb1ELb0ELb0EEENS_30DynamicPersistentTileSchedulerILi256ELi128ELb0ELb1ELb1EEEE13SharedStorageENS1_6TensorINS1_11ArrayEngineIfLm128EEENS1_6LayoutINS2_IJNS2_IJNS3_ILi2EEEST_NS3_ILi32EEEEEES4_S4_EEENS2_IJNS2_IJS4_ST_NS3_ILi4EEEEEENS3_ILi0EEESZ_EEEEEEENS_7SoftmaxILi2ELi0EEEEEbRKNSE_6ParamsENSA_25PipelineTmaAsyncNoClusterILi2ENSA_16PipelineTmaAsyncILi2EEEEES1B_RNSA_13PipelineStateILj2EEERT0_RT1_iRiRKNS_16SeqlenInfoQKNewKILb0ELb0EEENS2_IJiiiiEEERT_ENKUliT_T0_T1_E_clIZSF_ISO_S12_S14_EbS17_S1B_S1B_S1E_S1G_S1I_iS1J_S1N_S1O_S1Q_EUlRS1R_iE1_NS3_ILb0EEENS3_ILb1EEEEEDaiS1R_S1S_S1T_,@function
        .size           $_ZN7cutlass13device_kernelIN5flash11enable_sm90INS1_16FlashAttnFwdSm90INS1_25CollectiveMainloopFwdSm90ILi2EN4cute5tupleIJNS5_1CILi1EEES8_S8_EEENS6_IJNS7_ILi128EEENS7_ILi96EEENS7_ILi64EEEEEELi256ENS_6half_tEfNS_4arch4Sm90ELb0ELb1ELb1ELb0ELb0ELb0ELb1ELb1ELb0ELb1ELb0ELb0EEENS1_21CollectiveEpilogueFwdINS6_IJSA_NS7_ILi256EEESB_EEES9_SE_SG_Li256ELb0ELb1ELb0ELb0EEENS1_30DynamicPersistentTileSchedulerILi256ELi128ELb0ELb1ELb1EEEEEEEEEvNT_6ParamsE$_ZZN5flash25CollectiveMainloopFwdSm90ILi2EN4cute5tupleIJNS1_1CILi1EEES4_S4_EEENS2_IJNS3_ILi128EEENS3_ILi96EEENS3_ILi64EEEEEELi256EN7cutlass6half_tEfNSA_4arch4Sm90ELb0ELb1ELb1ELb0ELb0ELb0ELb1ELb1ELb0ELb1ELb0ELb0EE3mmaINS_16FlashAttnFwdSm90ISE_NS_21CollectiveEpilogueFwdINS2_IJS6_NS3_ILi256EEES7_EEES5_SB_SD_Li256ELb0ELb1ELb0ELb0EEENS_30DynamicPersistentTileSchedulerILi256ELi128ELb0ELb1ELb1EEEE13SharedStorageENS1_6TensorINS1_11ArrayEngineIfLm128EEENS1_6LayoutINS2_IJNS2_IJNS3_ILi2EEEST_NS3_ILi32EEEEEES4_S4_EEENS2_IJNS2_IJS4_ST_NS3_ILi4EEEEEENS3_ILi0EEESZ_EEEEEEENS_7SoftmaxILi2ELi0EEEEEbRKNSE_6ParamsENSA_25PipelineTmaAsyncNoClusterILi2ENSA_16PipelineTmaAsyncILi2EEEEES1B_RNSA_13PipelineStateILj2EEERT0_RT1_iRiRKNS_16SeqlenInfoQKNewKILb0ELb0EEENS2_IJiiiiEEERT_ENKUliT_T0_T1_E_clIZSF_ISO_S12_S14_EbS17_S1B_S1B_S1E_S1G_S1I_iS1J_S1N_S1O_S1Q_EUlRS1R_iE1_NS3_ILb0EEENS3_ILb1EEEEEDaiS1R_S1S_S1T_,(.L_x_15312 - $_ZN7cutlass13device_kernelIN5flash11enable_sm90INS1_16FlashAttnFwdSm90INS1_25CollectiveMainloopFwdSm90ILi2EN4cute5tupleIJNS5_1CILi1EEES8_S8_EEENS6_IJNS7_ILi128EEENS7_ILi96EEENS7_ILi64EEEEEELi256ENS_6half_tEfNS_4arch4Sm90ELb0ELb1ELb1ELb0ELb0ELb0ELb1ELb1ELb0ELb1ELb0ELb0EEENS1_21CollectiveEpilogueFwdINS6_IJSA_NS7_ILi256EEESB_EEES9_SE_SG_Li256ELb0ELb1ELb0ELb0EEENS1_30DynamicPersistentTileSchedulerILi256ELi128ELb0ELb1ELb1EEEEEEEEEvNT_6ParamsE$_ZZN5flash25CollectiveMainloopFwdSm90ILi2EN4cute5tupleIJNS1_1CILi1EEES4_S4_EEENS2_IJNS3_ILi128EEENS3_ILi96EEENS3_ILi64EEEEEELi256EN7cutlass6half_tEfNSA_4arch4Sm90ELb0ELb1ELb1ELb0ELb0ELb0ELb1ELb1ELb0ELb1ELb0ELb0EE3mmaINS_16FlashAttnFwdSm90ISE_NS_21CollectiveEpilogueFwdINS2_IJS6_NS3_ILi256EEES7_EEES5_SB_SD_Li256ELb0ELb1ELb0ELb0EEENS_30DynamicPersistentTileSchedulerILi256ELi128ELb0ELb1ELb1EEEE13SharedStorageENS1_6TensorINS1_11ArrayEngineIfLm128EEENS1_6LayoutINS2_IJNS2_IJNS3_ILi2EEEST_NS3_ILi32EEEEEES4_S4_EEENS2_IJNS2_IJS4_ST_NS3_ILi4EEEEEENS3_ILi0EEESZ_EEEEEEENS_7SoftmaxILi2ELi0EEEEEbRKNSE_6ParamsENSA_25PipelineTmaAsyncNoClusterILi2ENSA_16PipelineTmaAsyncILi2EEEEES1B_RNSA_13PipelineStateILj2EEERT0_RT1_iRiRKNS_16SeqlenInfoQKNewKILb0ELb0EEENS2_IJiiiiEEERT_ENKUliT_T0_T1_E_clIZSF_ISO_S12_S14_EbS17_S1B_S1B_S1E_S1G_S1I_iS1J_S1N_S1O_S1Q_EUlRS1R_iE1_NS3_ILb0EEENS3_ILb1EEEEEDaiS1R_S1S_S1T_)
$_ZN7cutlass13device_kernelIN5flash11enable_sm90INS1_16FlashAttnFwdSm90INS1_25CollectiveMainloopFwdSm90ILi2EN4cute5tupleIJNS5_1CILi1EEES8_S8_EEENS6_IJNS7_ILi128EEENS7_ILi96EEENS7_ILi64EEEEEELi256ENS_6half_tEfNS_4arch4Sm90ELb0ELb1ELb1ELb0ELb0ELb0ELb1ELb1ELb0ELb1ELb0ELb0EEENS1_21CollectiveEpilogueFwdINS6_IJSA_NS7_ILi256EEESB_EEES9_SE_SG_Li256ELb0ELb1ELb0ELb0EEENS1_30DynamicPersistentTileSchedulerILi256ELi128ELb0ELb1ELb1EEEEEEEEEvNT_6ParamsE$_ZZN5flash25CollectiveMainloopFwdSm90ILi2EN4cute5tupleIJNS1_1CILi1EEES4_S4_EEENS2_IJNS3_ILi128EEENS3_ILi96EEENS3_ILi64EEEEEELi256EN7cutlass6half_tEfNSA_4arch4Sm90ELb0ELb1ELb1ELb0ELb0ELb0ELb1ELb1ELb0ELb1ELb0ELb0EE3mmaINS_16FlashAttnFwdSm90ISE_NS_21CollectiveEpilogueFwdINS2_IJS6_NS3_ILi256EEES7_EEES5_SB_SD_Li256ELb0ELb1ELb0ELb0EEENS_30DynamicPersistentTileSchedulerILi256ELi128ELb0ELb1ELb1EEEE13SharedStorageENS1_6TensorINS1_11ArrayEngineIfLm128EEENS1_6LayoutINS2_IJNS2_IJNS3_ILi2EEEST_NS3_ILi32EEEEEES4_S4_EEENS2_IJNS2_IJS4_ST_NS3_ILi4EEEEEENS3_ILi0EEESZ_EEEEEEENS_7SoftmaxILi2ELi0EEEEEbRKNSE_6ParamsENSA_25PipelineTmaAsyncNoClusterILi2ENSA_16PipelineTmaAsyncILi2EEEEES1B_RNSA_13PipelineStateILj2EEERT0_RT1_iRiRKNS_16SeqlenInfoQKNewKILb0ELb0EEENS2_IJiiiiEEERT_ENKUliT_T0_T1_E_clIZSF_ISO_S12_S14_EbS17_S1B_S1B_S1E_S1G_S1I_iS1J_S1N_S1O_S1Q_EUlRS1R_iE1_NS3_ILb0EEENS3_ILb1EEEEEDaiS1R_S1S_S1T_:
        /* <DEDUP_REMOVED lines=9> */
[----:B------:R-:W-:Y:S01]  /*2a3a0*/  R2UR UR5, R5 ;  /* 0x00000000050572ca */ /* 0x000fe200000e0000 */
[----:B--2---:R-:W-:-:S12]  /*2a3b0*/  VIADD R11, R6, 0x1 ;  /* 0x00000001060b7836 */ /* 0x004fd80000000000 */
[----:B------:R-:W2:Y:S01]  /*2a3c0*/  LD.E R6, desc[UR4][R2.64+0x8] ;  /* 0x0000080402067980 */ /* 0x000ea2000c101900 */
[----:B------:R-:W-:-:S13]  /*2a3d0*/  ISETP.NE.AND P1, PT, R11, 0x2, PT ;  /* 0x000000020b00780c */ /* 0x000fda0003f25270 */
[----:B------:R-:W-:Y:S02]  /*2a3e0*/  @!P1 R2UR UR6, R4 ;  /* 0x00000000040692ca */ /* 0x000fe400000e0000 */
[----:B------:R-:W-:-:S13]  /*2a3f0*/  @!P1 R2UR UR7, R5 ;  /* 0x00000000050792ca */ /* 0x000fda00000e0000 */
[----:B------:R-:W3:Y:S01]  /*2a400*/  @!P1 LD.E R7, desc[UR6][R2.64+0x4] ;  /* 0x0000040602079980 */ /* 0x000ee2000c101900 */
        /* <DEDUP_REMOVED lines=8> */
[----:B------:R0:W-:Y:S08]  /*2a490*/  ST.E desc[UR4][R2.64], R11 ;  /* 0x0000000b02007985 */ /* 0x0001f0000c101904 */
[----:B------:R1:W-:Y:S01]  /*2a4a0*/  @!P1 ST.E desc[UR8][R2.64], RZ ;  /* 0x000000ff02009985 */ /* 0x0003e2000c101908 */
[----:B--2---:R-:W-:-:S05]  /*2a4b0*/  VIADD R13, R6, 0x1 ;  /* 0x00000001060d7836 */ /* 0x004fca0000000000 */
[----:B------:R1:W-:Y:S01]  /*2a4c0*/  ST.E desc[UR6][R2.64+0x8], R13 ;  /* 0x0000080d02007985 */ /* 0x0003e2000c101906 */
[----:B---3--:R-:W-:-:S05]  /*2a4d0*/  @!P1 LOP3.LUT R15, R7, 0x1, RZ, 0x3c, !PT ;  /* 0x00000001070f9812 */ /* 0x008fca00078e3cff */
        /* <DEDUP_REMOVED lines=12> */
[----:B0-----:R1:W5:Y:S01]  /*2a5a0*/  LD.E R11, desc[UR6][R6.64+0x4] ;  /* 0x00000406060b7980 */ /* 0x001362000c101900 */
[----:B--2---:R-:W-:-:S04]  /*2a5b0*/  LOP3.LUT R14, R14, 0x1, RZ, 0xfc, !PT ;  /* 0x000000010e0e7812 */ /* 0x004fc800078efcff */
[----:B------:R-:W-:-:S13]  /*2a5c0*/  ISETP.NE.AND P1, PT, R14, 0x3, PT ;  /* 0x000000030e00780c */ /* 0x000fda0003f25270 */
[----:B-1----:R-:W-:Y:S05]  /*2a5d0*/  @!P1 BRA `(.L_x_11556) ;  /* 0x0000000000049947 */ /* 0x002fea0003800000 */
[----:B------:R-:W-:Y:S01]  /*2a5e0*/  BPT.TRAP 0x1 ;  /* 0x000000040000795c */ /* 0x000fe20000300000 */
.L_x_11556:
[----:B------:R-:W-:Y:S05]  /*2a5f0*/  BSYNC B3 ;  /* 0x0000000000037941 */ /* 0x000fea0003800000 */
.L_x_11555:
        /* <DEDUP_REMOVED lines=17> */
.L_x_11558:
[----:B------:R-:W-:Y:S05]  /*2a710*/  BSYNC B3 ;  /* 0x0000000000037941 */ /* 0x000fea0003800000 */
.L_x_11557:
        /* <DEDUP_REMOVED lines=10> */
.L_x_11560:
[----:B------:R-:W-:Y:S05]  /*2a7c0*/  BSYNC B3 ;  /* 0x0000000000037941 */ /* 0x000fea0003800000 */
.L_x_11559:
[----:B------:R-:W2:Y:S04]  /*2a7d0*/  LDL.64 R8, [R0] ;  /* 0x0000000000087983 */ /* 0x000ea80000100a00 */
[----:B------:R-:W3:Y:S01]  /*2a7e0*/  LDL.64 R6, [R0+0x28] ;  /* 0x0000280000067983 */ /* 0x000ee20000100a00 */
[C---:B------:R-:W-:Y:S02]  /*2a7f0*/  R2UR UR6, R4.reuse ;  /* 0x00000000040672ca */ /* 0x040fe400000e0000 */
[C---:B------:R-:W-:Y:S01]  /*2a800*/  R2UR UR7, R5.reuse ;  /* 0x00000000050772ca */ /* 0x040fe200000e0000 */
[----:B0----5:R-:W4:Y:S01]  /*2a810*/  LDL.64 R2, [R0+0x20] ;  /* 0x0000200000027983 */ /* 0x021f220000100a00 */
        /* <DEDUP_REMOVED lines=24> */
[----:B------:R-:W-:Y:S03]  /*2a9a0*/  HGMMA.64x96x16.F32 R24, gdesc[UR4], RZ, !UPT, gsb0 ;  /* 0x01600000041879f0 */ /* 0x000fe6000c0008ff */
        /* <DEDUP_REMOVED lines=14> */
[----:B------:R-:W-:Y:S03]  /*2aa90*/  HGMMA.64x96x16.F32 R24, gdesc[UR4], R24, gsb0 ;  /* 0x01600000041879f0 */ /* 0x000fe60008000818 */
        /* <DEDUP_REMOVED lines=47> */
.L_x_11563:
[----:B------:R-:W-:Y:S05]  /*2ad90*/  BSYNC B3 ;  /* 0x0000000000037941 */ /* 0x000fea0003800000 */
.L_x_11562:
        /* <DEDUP_REMOVED lines=17> */
.L_x_11565:
[----:B------:R-:W-:Y:S05]  /*2aeb0*/  BSYNC B3 ;  /* 0x0000000000037941 */ /* 0x000fea0003800000 */
.L_x_11564:
        /* <DEDUP_REMOVED lines=10> */
.L_x_11567:
[----:B------:R-:W-:Y:S05]  /*2af60*/  BSYNC B3 ;  /* 0x0000000000037941 */ /* 0x000fea0003800000 */
.L_x_11566:
[----:B------:R-:W2:Y:S04]  /*2af70*/  LDL.64 R14, [R0] ;  /* 0x00000000000e7983 */ /* 0x000ea80000100a00 */
[----:B------:R-:W3:Y:S04]  /*2af80*/  LDL.64 R12, [R0+0x58] ;  /* 0x00005800000c7983 */ /* 0x000ee80000100a00 */
[----:B------:R-:W4:Y:S04]  /*2af90*/  LDL.64 R2, [R0+0x48] ;  /* 0x0000480000027983 */ /* 0x000f280000100a00 */
[----:B0----5:R-:W4:Y:S01]  /*2afa0*/  LDL.64 R8, [R0+0x50] ;  /* 0x0000500000087983 */ /* 0x021f220000100a00 */
[----:B------:R-:W-:-:S02]  /*2afb0*/  R2UR UR6, R4 ;  /* 0x00000000040672ca */ /* 0x000fc400000e0000 */
[C---:B------:R-:W-:Y:S01]  /*2afc0*/  R2UR UR7, R5.reuse ;  /* 0x00000000050772ca */ /* 0x040fe200000e0000 */
[----:B------:R-:W4:Y:S01]  /*2afd0*/  LDL R21, [R1+0x470] ;  /* 0x0004700001157983 */ /* 0x000f220000100800 */
[C---:B------:R-:W-:Y:S02]  /*2afe0*/  R2UR UR4, R4.reuse ;  /* 0x00000000040472ca */ /* 0x040fe400000e0000 */
[----:B------:R-:W-:Y:S01]  /*2aff0*/  R2UR UR5, R5 ;  /* 0x00000000050572ca */ /* 0x000fe200000e0000 */
[----:B------:R-:W4:Y:S04]  /*2b000*/  LDL R20, [R1+0x474] ;  /* 0x0004740001147983 */ /* 0x000f280000100800 */
[----:B------:R-:W4:Y:S04]  /*2b010*/  LDL.LU R72, [R1+0x47c] ;  /* 0x00047c0001487983 */ /* 0x000f280000300800 */
[----:B--2---:R-:W2:Y:S04]  /*2b020*/  LD.E R15, desc[UR6][R14.64] ;  /* 0x000000060e0f7980 */ /* 0x004ea8000c101900 */
[----:B---3--:R-:W2:Y:S01]  /*2b030*/  LD.E.64 R6, desc[UR4][R12.64] ;  /* 0x000000040c067980 */ /* 0x008ea2000c101b00 */
[----:B------:R-:W-:Y:S05]  /*2b040*/  WARPSYNC.ALL ;  /* 0x0000000000007948 */ /* 0x000fea0003800000 */
[----:B------:R-:W-:-:S02]  /*2b050*/  R2UR UR6, R4 ;  /* 0x00000000040672ca */ /* 0x000fc400000e0000 */
[C---:B------:R-:W-:Y:S02]  /*2b060*/  R2UR UR7, R5.reuse ;  /* 0x00000000050772ca */ /* 0x040fe400000e0000 */
[----:B------:R-:W-:Y:S02]  /*2b070*/  R2UR UR4, R4 ;  /* 0x00000000040472ca */ /* 0x000fe400000e0000 */
[----:B------:R-:W-:-:S09]  /*2b080*/  R2UR UR5, R5 ;  /* 0x00000000050572ca */ /* 0x000fd200000e0000 */
[----:B----4-:R-:W3:Y:S04]  /*2b090*/  LD.E R11, desc[UR6][R2.64] ;  /* 0x00000006020b7980 */ /* 0x010ee8000c101900 */
[----:B------:R-:W4:Y:S01]  /*2b0a0*/  LD.E.64 R18, desc[UR4][R8.64] ;  /* 0x0000000408127980 */ /* 0x000f22000c101b00 */
        /* <DEDUP_REMOVED lines=12> */
[----:B------:R-:W-:Y:S03]  /*2b170*/  HGMMA.64x96x16.F32 R24, gdesc[UR4], R24, UP0, gsb0 ;  /* 0x01600000041879f0 */ /* 0x000fe6000b800818 */
[----:B------:R-:W-:Y:S02]  /*2b180*/  WARPGROUP.DEPBAR.LE gsb0, 0x0 ;  /* 0x00008000000079c5 */ /* 0x000fe40000010000 */
[----:B------:R-:W-:Y:S04]  /*2b190*/  ST.E desc[UR8][R2.64], R195 ;  /* 0x000000c302007985 */ /* 0x000fe8000c101908 */
[----:B------:R-:W2:Y:S01]  /*2b1a0*/  LD.E.64 R12, desc[UR10][R8.64] ;  /* 0x0000000a080c7980 */ /* 0x000ea2000c101b00 */
[----:B------:R-:W-:-:S02]  /*2b1b0*/  VIADD R14, R6, 0x2 ;  /* 0x00000002060e7836 */ /* 0x000fc40000000000 */
[----:B------:R-:W-:-:S03]  /*2b1c0*/  IMAD.MOV.U32 R15, RZ, RZ, R7 ;  /* 0x000000ffff0f7224 */ /* 0x000fc600078e0007 */
[----:B------:R-:W-:Y:S02]  /*2b1d0*/  R2UR UR6, R14 ;  /* 0x000000000e0672ca */ /* 0x000fe400000e0000 */
[----:B------:R-:W-:Y:S01]  /*2b1e0*/  R2UR UR7, R15 ;  /* 0x000000000f0772ca */ /* 0x000fe200000e0000 */
[----:B------:R-:W-:Y:S01]  /*2b1f0*/  WARPGROUP.ARRIVE ;  /* 0x00000000000079c5 */ /* 0x000fe20000000000 */
[C---:B------:R-:W-:Y:S02]  /*2b200*/  R2UR UR8, R4.reuse ;  /* 0x00000000040872ca */ /* 0x040fe400000e0000 */
        /* <DEDUP_REMOVED lines=222> */
[----:B------:R-:W-:-:S06]  /*2bff0*/  WARPGROUP.ARRIVE ;  /* 0x00000000000079c5 */ /* 0x000fcc0000000000 */
[----:B------:R-:W0:Y:S01]  /*2c000*/  S2R R203, SR_TID.X ;  /* 0x0000000000cb7919 */ /* 0x000e220000002100 */
[----:B------:R-:W-:Y:S02]  /*2c010*/  R2UR UR8, R4 ;  /* 0x00000000040872ca */ /* 0x000fe400000e0000 */
[----:B------:R-:W-:Y:S02]  /*2c020*/  R2UR UR9, R5 ;  /* 0x00000000050972ca */ /* 0x000fe400000e0000 */
[----:B0-----:R-:W-:Y:S01]  /*2c030*/  LOP3.LUT P2, RZ, R203, 0x7f, RZ, 0xc0, !PT ;  /* 0x0000007fcbff7812 */ /* 0x001fe2000784c0ff */
[----:B--2---:R-:W-:Y:S02]  /*2c040*/  VIADD R6, R8, 0xc06 ;  /* 0x00000c0608067836 */ /* 0x004fe40000000000 */
[----:B------:R-:W-:-:S03]  /*2c050*/  IMAD.MOV.U32 R7, RZ, RZ, R9 ;  /* 0x000000ffff077224 */ /* 0x000fc600078e0009 */
[----:B------:R-:W-:Y:S02]  /*2c060*/  R2UR UR4, R6 ;  /* 0x00000000060472ca */ /* 0x000fe400000e0000 */
[----:B------:R-:W-:-:S13]  /*2c070*/  R2UR UR5, R7 ;  /* 0x00000000070572ca */ /* 0x000fda00000e0000 */
[----:B------:R-:W-:Y:S03]  /*2c080*/  HGMMA.64x96x16.F32 R24, gdesc[UR4], R24, gsb0 ;  /* 0x01600000041879f0 */ /* 0x000fe60008000818 */
[----:B------:R-:W-:Y:S02]  /*2c090*/  WARPGROUP.DEPBAR.LE gsb0, 0x0 ;  /* 0x00008000000079c5 */ /* 0x000fe40000010000 */
[----:B------:R0:W-:Y:S04]  /*2c0a0*/  ST.E desc[UR8][R2.64], R195 ;  /* 0x000000c302007985 */ /* 0x0001e8000c101908 */
[----:B------:R-:W2:Y:S04]  /*2c0b0*/  @!P2 LDL.64 R6, [R0+0x18] ;  /* 0x000018000006a983 */ /* 0x000ea80000100a00 */
[----:B------:R-:W3:Y:S01]  /*2c0c0*/  @!P2 LDL.64 R8, [R0] ;  /* 0x000000000008a983 */ /* 0x000ee20000100a00 */
[----:B------:R-:W-:-:S02]  /*2c0d0*/  @!P2 R2UR UR4, R4 ;  /* 0x000000000404a2ca */ /* 0x000fc400000e0000 */
[C---:B------:R-:W-:Y:S02]  /*2c0e0*/  @!P2 R2UR UR5, R5.reuse ;  /* 0x000000000505a2ca */ /* 0x040fe400000e0000 */
[----:B------:R-:W-:Y:S02]  /*2c0f0*/  SHF.R.U32.HI R11, RZ, 0x7, R203 ;  /* 0x00000007ff0b7819 */ /* 0x000fe400000116cb */
[----:B------:R-:W-:Y:S02]  /*2c100*/  @!P2 R2UR UR6, R4 ;  /* 0x000000000406a2ca */ /* 0x000fe400000e0000 */
[----:B------:R-:W-:Y:S02]  /*2c110*/  @!P2 R2UR UR7, R5 ;  /* 0x000000000507a2ca */ /* 0x000fe400000e0000 */
[----:B------:R-:W-:-:S05]  /*2c120*/  IADD3 R11, -R11, 0xb, RZ ;  /* 0x0000000b0b0b7810 */ /* 0x000fca0007ffe1ff */
[----:B------:R1:W-:Y:S06]  /*2c130*/  BAR.ARV R11, 0x100 ;  /* 0x0004000b0000751d */ /* 0x0003ec0000002000 */
[----:B--2---:R-:W2:Y:S04]  /*2c140*/  @!P2 LD.E.64 R6, desc[UR4][R6.64+0x30] ;  /* 0x000030040606a980 */ /* 0x004ea8000c101b00 */
[----:B---3--:R-:W0:Y:S01]  /*2c150*/  @!P2 LD.E R8, desc[UR6][R8.64] ;  /* 0x000000060808a980 */ /* 0x008e22000c101900 */
[----:B--2---:R-:W-:-:S05]  /*2c160*/  @!P2 MOV R13, R6 ;  /* 0x00000006000da202 */ /* 0x004fca0000000f00 */
[----:B0-----:R-:W-:-:S05]  /*2c170*/  @!P2 IMAD R2, R8, 0x8, R13 ;  /* 0x000000080802a824 */ /* 0x001fca00078e020d */
[----:B------:R-:W-:-:S04]  /*2c180*/  @!P2 PRMT R2, RZ, 0x654, R2 ;  /* 0x00000654ff02a816 */ /* 0x000fc80000000002 */
[----:B------:R0:W-:Y:S02]  /*2c190*/  @!P2 SYNCS.ARRIVE.TRANS64.RED.A1T0 RZ, [R2+URZ], RZ ;  /* 0x000000ff02ffa9a7 */ /* 0x0001e4000810043f */
[----:B0-----:R-:W2:Y:S01]  /*2c1a0*/  LDL.64 R2, [R0+0x68] ;  /* 0x0000680000027983 */ /* 0x001ea20000100a00 */
[----:B------:R-:W-:Y:S02]  /*2c1b0*/  R2UR UR4, R4 ;  /* 0x00000000040472ca */ /* 0x000fe400000e0000 */
[----:B------:R-:W-:-:S13]  /*2c1c0*/  R2UR UR5, R5 ;  /* 0x00000000050572ca */ /* 0x000fda00000e0000 */
[----:B--2---:R-:W2:Y:S01]  /*2c1d0*/  LD.E.64 R2, desc[UR4][R2.64] ;  /* 0x0000000402027980 */ /* 0x004ea2000c101b00 */
[----:B------:R-:W-:Y:S02]  /*2c1e0*/  R2UR UR4, R4 ;  /* 0x00000000040472ca */ /* 0x000fe400000e0000 */
[----:B------:R-:W-:-:S13]  /*2c1f0*/  R2UR UR5, R5 ;  /* 0x00000000050572ca */ /* 0x000fda00000e0000 */
[----:B-1----:R-:W3:Y:S01]  /*2c200*/  LD.E R11, desc[UR4][R22.64+0x24] ;  /* 0x00002404160b7980 */ /* 0x002ee2000c101900 */
[C---:B------:R-:W-:Y:S02]  /*2c210*/  R2UR UR4, R4.reuse ;  /* 0x00000000040472ca */ /* 0x040fe400000e0000 */
[C---:B------:R-:W-:Y:S02]  /*2c220*/  R2UR UR5, R5.reuse ;  /* 0x00000000050572ca */ /* 0x040fe400000e0000 */
[C---:B------:R-:W-:Y:S02]  /*2c230*/  R2UR UR14, R4.reuse ;  /* 0x00000000040e72ca */ /* 0x040fe400000e0000 */
[C---:B------:R-:W-:Y:S02]  /*2c240*/  R2UR UR15, R5.reuse ;  /* 0x00000000050f72ca */ /* 0x040fe400000e0000 */
[----:B------:R-:W-:Y:S02]  /*2c250*/  R2UR UR10, R4 ;  /* 0x00000000040a72ca */ /* 0x000fe400000e0000 */
[----:B------:R-:W-:-:S02]  /*2c260*/  R2UR UR11, R5 ;  /* 0x00000000050b72ca */ /* 0x000fc400000e0000 */
[----:B------:R-:W-:Y:S02]  /*2c270*/  R2UR UR8, R4 ;  /* 0x00000000040872ca */ /* 0x000fe400000e0000 */
[----:B------:R-:W-:Y:S02]  /*2c280*/  R2UR UR9, R5 ;  /* 0x00000000050972ca */ /* 0x000fe400000e0000 */
[----:B------:R-:W-:-:S03]  /*2c290*/  LOP3.LUT R72, R72, 0xfff7ffff, RZ, 0xc0, !PT ;  /* 0xfff7ffff48487812 */ /* 0x000fc600078ec0ff */
[----:B------:R-:W4:Y:S01]  /*2c2a0*/  LD.E R7, desc[UR14][R22.64+0x18] ;  /* 0x0000180e16077980 */ /* 0x000f22000c101900 */
[----:B------:R-:W-:Y:S02]  /*2c2b0*/  R2UR UR12, R4 ;  /* 0x00000000040c72ca */ /* 0x000fe400000e0000 */
[----:B------:R-:W-:Y:S01]  /*2c2c0*/  R2UR UR13, R5 ;  /* 0x00000000050d72ca */ /* 0x000fe200000e0000 */
[----:B------:R-:W4:Y:S01]  /*2c2d0*/  LD.E R74, desc[UR10][R22.64+0xc] ;  /* 0x00000c0a164a7980 */ /* 0x000f22000c101900 */
[----:B------:R-:W-:-:S05]  /*2c2e0*/  @P2 LOP3.LUT R72, R72, 0x80000, RZ, 0xfc, !PT ;  /* 0x0008000048482812 */ /* 0x000fca00078efcff */
[----:B------:R0:W-:Y:S06]  /*2c2f0*/  STL [R1+0x47c], R72 ;  /* 0x00047c4801007387 */ /* 0x0001ec0000100800 */
[----:B------:R-:W4:Y:S04]  /*2c300*/  LD.E R73, desc[UR12][R22.64+0x14] ;  /* 0x0000140c16497980 */ /* 0x000f28000c101900 */
[----:B0-----:R-:W4:Y:S04]  /*2c310*/  LD.E R72, desc[UR8][R22.64+0x10] ;  /* 0x0000100816487980 */ /* 0x001f28000c101900 */
[----:B--2---:R0:W2:Y:S01]  /*2c320*/  LD.E R75, desc[UR4][R2.64] ;  /* 0x00000004024b7980 */ /* 0x0040a2000c101900 */
[----:B------:R-:W-:-:S02]  /*2c330*/  R2UR UR4, R4 ;  /* 0x00000000040472ca */ /* 0x000fc400000e0000 */
[----:B------:R-:W-:-:S13]  /*2c340*/  R2UR UR5, R5 ;  /* 0x00000000050572ca */ /* 0x000fda00000e0000 */
[----:B------:R-:W2:Y:S01]  /*2c350*/  LD.E R76, desc[UR4][R22.64] ;  /* 0x00000004164c7980 */ /* 0x000ea2000c101900 */
[----:B------:R-:W-:Y:S02]  /*2c360*/  R2UR UR4, R4 ;  /* 0x00000000040472ca */ /* 0x000fe400000e0000 */
[----:B------:R-:W-:Y:S02]  /*2c370*/  R2UR UR5, R5 ;  /* 0x00000000050572ca */ /* 0x000fe400000e0000 */
[----:B---3--:R-:W-:Y:S01]  /*2c380*/  ISETP.NE.AND P1, PT, R11, 0x1, PT ;  /* 0x000000010b00780c */ /* 0x008fe20003f25270 */
[----:B0-----:R-:W-:Y:S02]  /*2c390*/  IMAD.MOV.U32 R2, RZ, RZ, R20 ;  /* 0x000000ffff027224 */ /* 0x001fe400078e0014 */
[----:B------:R-:W-:-:S08]  /*2c3a0*/  IMAD.MOV.U32 R3, RZ, RZ, R21 ;  /* 0x000000ffff037224 */ /* 0x000fd000078e0015 */
[----:B------:R0:W3:Y:S02]  /*2c3b0*/  LD.E R78, desc[UR4][R2.64] ;  /* 0x00000004024e7980 */ /* 0x0000e4000c101900 */
[C---:B------:R-:W-:Y:S02]  /*2c3c0*/  @P1 R2UR UR4, R4.reuse ;  /* 0x00000000040412ca */ /* 0x040fe400000e0000 */
[C---:B------:R-:W-:Y:S02]  /*2c3d0*/  @P1 R2UR UR5, R5.reuse ;  /* 0x00000000050512ca */ /* 0x040fe400000e0000 */
[----:B------:R-:W-:Y:S02]  /*2c3e0*/  @P1 R2UR UR6, R4 ;  /* 0x00000000040612ca */ /* 0x000fe400000e0000 */
[----:B------:R-:W-:-:S09]  /*2c3f0*/  @P1 R2UR UR7, R5 ;  /* 0x00000000050712ca */ /* 0x000fd200000e0000 */
[----:B------:R-:W3:Y:S04]  /*2c400*/  @P1 LD.E R80, desc[UR4][R22.64+0x28] ;  /* 0x0000280416501980 */ /* 0x000ee8000c101900 */
[----:B------:R-:W3:Y:S01]  /*2c410*/  @P1 LD.E R77, desc[UR6][R22.64+0x2c] ;  /* 0x00002c06164d1980 */ /* 0x000ee2000c101900 */
[C---:B------:R-:W-:Y:S02]  /*2c420*/  R2UR UR4, R4.reuse ;  /* 0x00000000040472ca */ /* 0x040fe400000e0000 */
[C---:B------:R-:W-:Y:S02]  /*2c430*/  R2UR UR5, R5.reuse ;  /* 0x00000000050572ca */ /* 0x040fe400000e0000 */
[----:B------:R-:W-:Y:S02]  /*2c440*/  R2UR UR6, R4 ;  /* 0x00000000040672ca */ /* 0x000fe400000e0000 */
[----:B------:R-:W-:-:S09]  /*2c450*/  R2UR UR7, R5 ;  /* 0x00000000050772ca */ /* 0x000fd200000e0000 */
[----:B------:R-:W3:Y:S04]  /*2c460*/  LD.E R3, desc[UR4][R22.64+0x8] ;  /* 0x0000080416037980 */ /* 0x000ee8000c101900 */
[----:B------:R-:W3:Y:S01]  /*2c470*/  LD.E R6, desc[UR6][R22.64+0x4] ;  /* 0x0000040616067980 */ /* 0x000ee2000c101900 */
[----:B----4-:R-:W-:Y:S02]  /*2c480*/  ISETP.GE.AND P2, PT, R7, 0x1, PT ;  /* 0x000000010700780c */ /* 0x010fe40003f46270 */
[----:B------:R-:W-:Y:S01]  /*2c490*/  LOP3.LUT R74, RZ, R74, RZ, 0x33, !PT ;  /* 0x0000004aff4a7212 */ /* 0x000fe200078e33ff */
[----:B------:R-:W-:Y:S01]  /*2c4a0*/  BSSY B3, `(.L_x_11569) ;  /* 0x00000ad000037945 */ /* 0x000fe20003800000 */
[----:B------:R-:W-:Y:S02]  /*2c4b0*/  IMAD R73, R10, -0x60, R73 ;  /* 0xffffffa00a497824 */ /* 0x000fe400078e0249 */
[-C--:B--2---:R-:W-:Y:S01]  /*2c4c0*/  FMUL.FTZ R19, R48, R75.reuse ;  /* 0x0000004b30137220 */ /* 0x084fe20000410000 */
[-C--:B------:R-:W-:Y:S01]  /*2c4d0*/  FMUL.FTZ R21, R28, R75.reuse ;  /* 0x0000004b1c157220 */ /* 0x080fe20000410000 */
[-C--:B------:R-:W-:Y:S01]  /*2c4e0*/  FMUL.FTZ R9, R27, R75.reuse ;  /* 0x0000004b1b097220 */ /* 0x080fe20000410000 */
[-C--:B------:R-:W-:Y:S01]  /*2c4f0*/  FMUL.FTZ R28, R42, R75.reuse ;  /* 0x0000004b2a1c7220 */ /* 0x080fe20000410000 */
[-C--:B------:R-:W-:Y:S01]  /*2c500*/  FMUL.FTZ R27, R49, R75.reuse ;  /* 0x0000004b311b7220 */ /* 0x080fe20000410000 */
[----:B------:R1:W2:Y:S01]  /*2c510*/  MUFU.TANH R42, R19 ;  /* 0x00000013002a7308 */ /* 0x0002a20000002400 */
[-C--:B------:R-:W-:Y:S01]  /*2c520*/  FMUL.FTZ R8, R24, R75.reuse ;  /* 0x0000004b18087220 */ /* 0x080fe20000410000 */
[-C--:B------:R-:W-:Y:S01]  /*2c530*/  FMUL.FTZ R24, R29, R75.reuse ;  /* 0x0000004b1d187220 */ /* 0x080fe20000410000 */
[-C--:B------:R-:W-:Y:S01]  /*2c540*/  FMUL.FTZ R44, R44, R75.reuse ;  /* 0x0000004b2c2c7220 */ /* 0x080fe20000410000 */
[-C--:B------:R-:W-:Y:S01]  /*2c550*/  FMUL.FTZ R12, R31, R75.reuse ;  /* 0x0000004b1f0c7220 */ /* 0x080fe20000410000 */
[-C--:B------:R-:W-:Y:S01]  /*2c560*/  FMUL.FTZ R29, R43, R75.reuse ;  /* 0x0000004b2b1d7220 */ /* 0x080fe20000410000 */
[-C--:B------:R-:W-:Y:S01]  /*2c570*/  FMUL.FTZ R31, R52, R75.reuse ;  /* 0x0000004b341f7220 */ /* 0x080fe20000410000 */
[-C--:B------:R-:W-:Y:S01]  /*2c580*/  FMUL.FTZ R15, R38, R75.reuse ;  /* 0x0000004b260f7220 */ /* 0x080fe20000410000 */
[----:B------:R4:W0:Y:S01]  /*2c590*/  MUFU.TANH R43, R27 ;  /* 0x0000001b002b7308 */ /* 0x0008220000002400 */
[----:B-1----:R-:W-:Y:S01]  /*2c5a0*/  SHF.R.S32.HI R19, RZ, 0x1f, R76 ;  /* 0x0000001fff137819 */ /* 0x002fe2000001144c */
[----:B------:R-:W-:-:S03]  /*2c5b0*/  FMUL.FTZ R38, R40, R75 ;  /* 0x0000004b28267220 */ /* 0x000fc60000410000 */
[----:B----4-:R-:W-:-:S03]  /*2c5c0*/  LEA.HI R27, R19, R76, RZ, 0x7 ;  /* 0x0000004c131b7211 */ /* 0x010fc600078f38ff */
[----:B------:R-:W1:Y:S01]  /*2c5d0*/  MUFU.TANH R40, R44 ;  /* 0x0000002c00287308 */ /* 0x000e620000002400 */
[-C--:B------:R-:W-:Y:S01]  /*2c5e0*/  FMUL.FTZ R20, R25, R75.reuse ;  /* 0x0000004b19147220 */ /* 0x080fe20000410000 */
[----:B------:R-:W-:-:S06]  /*2c5f0*/  FMUL.FTZ R25, R32, R75 ;  /* 0x0000004b20197220 */ /* 0x000fcc0000410000 */
[----:B------:R4:W1:Y:S01]  /*2c600*/  MUFU.TANH R44, R31 ;  /* 0x0000001f002c7308 */ /* 0x0008620000002400 */
[-C--:B------:R-:W-:Y:S01]  /*2c610*/  FMUL.FTZ R32, R53, R75.reuse ;  /* 0x0000004b35207220 */ /* 0x080fe20000410000 */
[-C--:B0-----:R-:W-:Y:S01]  /*2c620*/  FMUL.FTZ R2, R26, R75.reuse ;  /* 0x0000004b1a027220 */ /* 0x081fe20000410000 */
[----:B----4-:R-:W-:Y:S01]  /*2c630*/  LOP3.LUT R31, R27, 0xffffff80, RZ, 0xc0, !PT ;  /* 0xffffff801b1f7812 */ /* 0x010fe200078ec0ff */
[-C--:B------:R-:W-:Y:S01]  /*2c640*/  FMUL.FTZ R11, R30, R75.reuse ;  /* 0x0000004b1e0b7220 */ /* 0x080fe20000410000 */
[----:B------:R-:W-:-:S03]  /*2c650*/  FMUL.FTZ R26, R33, R75 ;  /* 0x0000004b211a7220 */ /* 0x000fc60000410000 */
[----:B------:R-:W-:Y:S02]  /*2c660*/  IMAD.IADD R31, R76, 0x1, -R31 ;  /* 0x000000014c1f7824 */ /* 0x000fe400078e0a1f */
[-C--:B------:R-:W-:Y:S01]  /*2c670*/  FMUL.FTZ R30, R46, R75.reuse ;  /* 0x0000004b2e1e7220 */ /* 0x080fe20000410000 */
[----:B------:R-:W-:Y:S01]  /*2c680*/  LEA.HI R33, R19, R76, RZ, 0x2 ;  /* 0x0000004c13217211 */ /* 0x000fe200078f10ff */
[----:B------:R0:W4:Y:S01]  /*2c690*/  MUFU.TANH R46, R32 ;  /* 0x00000020002e7308 */ /* 0x0001220000002400 */
[-C--:B------:R-:W-:Y:S02]  /*2c6a0*/  FMUL.FTZ R14, R35, R75.reuse ;  /* 0x0000004b230e7220 */ /* 0x080fe40000410000 */
[----:B------:R-:W-:Y:S02]  /*2c6b0*/  LOP3.LUT R35, R33, 0xfffffffc, RZ, 0xc0, !PT ;  /* 0xfffffffc21237812 */ /* 0x000fe400078ec0ff */
[----:B0-----:R-:W-:Y:S01]  /*2c6c0*/  SHF.R.S32.HI R32, RZ, 0x1f, R31 ;  /* 0x0000001fff207819 */ /* 0x001fe2000001141f */
[----:B------:R-:W-:-:S03]  /*2c6d0*/  FMUL.FTZ R18, R39, R75 ;  /* 0x0000004b27127220 */ /* 0x000fc60000410000 */
[----:B------:R-:W-:Y:S01]  /*2c6e0*/  LEA.HI R33, R32, R31, RZ, 0x2 ;  /* 0x0000001f20217211 */ /* 0x000fe200078f10ff */
[-C--:B------:R-:W-:Y:S01]  /*2c6f0*/  FMUL.FTZ R13, R34, R75.reuse ;  /* 0x0000004b220d7220 */ /* 0x080fe20000410000 */
[----:B------:R-:W-:Y:S01]  /*2c700*/  FMUL.FTZ R39, R41, R75 ;  /* 0x0000004b29277220 */ /* 0x000fe20000410000 */
[----:B------:R-:W-:Y:S01]  /*2c710*/  IMAD.IADD R76, R76, 0x1, -R35 ;  /* 0x000000014c4c7824 */ /* 0x000fe200078e0a23 */
[--C-:B------:R-:W-:Y:S02]  /*2c720*/  SHF.R.S32.HI R34, RZ, 0x2, R33.reuse ;  /* 0x00000002ff227819 */ /* 0x100fe40000011421 */
[----:B------:R-:W-:Y:S02]  /*2c730*/  SHF.R.S32.HI R41, RZ, 0x1f, R33 ;  /* 0x0000001fff297819 */ /* 0x000fe40000011421 */
[----:B------:R-:W-:Y:S02]  /*2c740*/  LEA.HI R35, R32, R31, RZ, 0x5 ;  /* 0x0000001f20237211 */ /* 0x000fe400078f28ff */
[----:B------:R-:W-:-:S02]  /*2c750*/  SHF.R.S32.HI R32, RZ, 0x7, R27 ;  /* 0x00000007ff207819 */ /* 0x000fc4000001141b */
[----:B------:R-:W-:Y:S02]  /*2c760*/  LEA.HI R41, R41, R34, RZ, 0x3 ;  /* 0x0000002229297211 */ /* 0x000fe400078f18ff */
[----:B------:R-:W-:Y:S02]  /*2c770*/  SHF.R.S32.HI R35, RZ, 0x5, R35 ;  /* 0x00000005ff237819 */ /* 0x000fe40000011423 */
[----:B------:R-:W-:Y:S02]  /*2c780*/  LEA.HI R27, R27, R32, RZ, 0x1 ;  /* 0x000000201b1b7211 */ /* 0x000fe400078f08ff */
[----:B------:R-:W-:Y:S01]  /*2c790*/  LOP3.LUT R41, R41, 0xfffffff8, RZ, 0xc0, !PT ;  /* 0xfffffff829297812 */ /* 0x000fe200078ec0ff */
[----:B---3--:R-:W-:Y:S01]  /*2c7a0*/  IMAD R78, R78, 0x8, R35 ;  /* 0x000000084e4e7824 */ /* 0x008fe200078e0223 */
[----:B------:R-:W-:Y:S02]  /*2c7b0*/  LOP3.LUT R27, R27, 0x3fffffe, RZ, 0xc0, !PT ;  /* 0x03fffffe1b1b7812 */ /* 0x000fe400078ec0ff */
[----:B------:R-:W-:Y:S01]  /*2c7c0*/  LEA.HI R35, R76, R76, RZ, 0x1 ;  /* 0x0000004c4c237211 */ /* 0x000fe200078f08ff */
[----:B------:R-:W-:-:S02]  /*2c7d0*/  IMAD.IADD R41, R34, 0x1, -R41 ;  /* 0x0000000122297824 */ /* 0x000fc400078e0a29 */
[----:B------:R-:W-:Y:S01]  /*2c7e0*/  IMAD.IADD R27, R32, 0x1, -R27 ;  /* 0x00000001201b7824 */ /* 0x000fe200078e0a1b */
[----:B------:R-:W-:Y:S01]  /*2c7f0*/  LOP3.LUT R35, R35, 0x1ffffffe, RZ, 0xc0, !PT ;  /* 0x1ffffffe23237812 */ /* 0x000fe200078ec0ff */
[----:B------:R-:W-:Y:S02]  /*2c800*/  IMAD.U32 R32, R78, 0x10, R41 ;  /* 0x000000104e207824 */ /* 0x000fe400078e0029 */
[-C--:B------:R-:W-:Y:S02]  /*2c810*/  FMUL.FTZ R53, R55, R75.reuse ;  /* 0x0000004b37357220 */ /* 0x080fe40000410000 */
[----:B------:R-:W-:Y:S02]  /*2c820*/  IMAD.IADD R35, R76, 0x1, -R35 ;  /* 0x000000014c237824 */ /* 0x000fe400078e0a23 */
[----:B------:R-:W-:Y:S02]  /*2c830*/  IMAD R32, R27, 0x40, R32 ;  /* 0x000000401b207824 */ /* 0x000fe400078e0220 */
[----:B------:R-:W-:-:S02]  /*2c840*/  FMUL.FTZ R55, R59, R75 ;  /* 0x0000004b3b377220 */ /* 0x000fc40000410000 */
[----:B------:R-:W-:-:S04]  /*2c850*/  IMAD R59, R35, 0x8, R32 ;  /* 0x00000008233b7824 */ /* 0x000fc800078e0220 */
[----:B------:R-:W-:-:S05]  /*2c860*/  @P1 IMAD.HI.U32 R80, R59, R80, RZ ;  /* 0x000000503b501227 */ /* 0x000fca00078e00ff */
[----:B------:R-:W-:Y:S01]  /*2c870*/  @P1 SHF.R.U32.HI R59, RZ, R77, R80 ;  /* 0x0000004dff3b1219 */ /* 0x000fe20000011650 */
[-C--:B------:R-:W-:Y:S01]  /*2c880*/  FMUL.FTZ R56, R56, R75.reuse ;  /* 0x0000004b38387220 */ /* 0x080fe20000410000 */
[-C--:B------:R-:W-:Y:S01]  /*2c890*/  FMUL.FTZ R57, R57, R75.reuse ;  /* 0x0000004b39397220 */ /* 0x080fe20000410000 */
[----:B------:R-:W-:Y:S02]  /*2c8a0*/  LOP3.LUT R32, R33, 0x7ffffffc, RZ, 0xc0, !PT ;  /* 0x7ffffffc21207812 */ /* 0x000fe400078ec0ff */
[----:B------:R-:W0:Y:S01]  /*2c8b0*/  SHFL.IDX PT, R35, R59, RZ, 0x1c1f ;  /* 0x001c1fff3b237589 */ /* 0x000e2200000e0000 */
[----:B------:R-:W-:Y:S02]  /*2c8c0*/  IMAD.MOV.U32 R27, RZ, RZ, -0x60 ;  /* 0xffffffa0ff1b7424 */ /* 0x000fe400078e00ff */
[-C--:B------:R-:W-:Y:S01]  /*2c8d0*/  FMUL.FTZ R52, R54, R75.reuse ;  /* 0x0000004b36347220 */ /* 0x080fe20000410000 */
        /* <DEDUP_REMOVED lines=18> */
[----:B---3--:R-:W-:Y:S01]  /*2ca00*/  FMUL.FTZ R56, R70, R75 ;  /* 0x0000004b46387220 */ /* 0x008fe20000410000 */
[----:B------:R-:W-:-:S02]  /*2ca10*/  IMAD.IADD R32, R31, 0x1, -R32 ;  /* 0x000000011f207824 */ /* 0x000fc400078e0a20 */
[----:B--2---:R-:W-:Y:S01]  /*2ca20*/  FMUL.FTZ R57, R71, R75 ;  /* 0x0000004b47397220 */ /* 0x004fe20000410000 */
[----:B------:R-:W-:Y:S01]  /*2ca30*/  IMAD R27, R10, R27, 0x1 ;  /* 0x000000010a1b7424 */ /* 0x000fe200078e021b */
[----:B------:R-:W2:Y:S03]  /*2ca40*/  MUFU.TANH R8, R8 ;  /* 0x0000000800087308 */ /* 0x000ea60000002400 */
[----:B------:R-:W-:-:S05]  /*2ca50*/  IMAD R27, R32, -0x2, R27 ;  /* 0xfffffffe201b7824 */ /* 0x000fca00078e021b */
[----:B------:R-:W3:Y:S01]  /*2ca60*/  MUFU.TANH R20, R20 ;  /* 0x0000001400147308 */ /* 0x000ee20000002400 */
[----:B------:R-:W-:-:S07]  /*2ca70*/  IADD3 R31, -R6, R27, R3 ;  /* 0x0000001b061f7210 */ /* 0x000fce0007ffe103 */
[----:B------:R-:W0:Y:S01]  /*2ca80*/  MUFU.TANH R2, R2 ;  /* 0x0000000200027308 */ /* 0x000e220000002400 */
[----:B------:R-:W-:-:S07]  /*2ca90*/  FMUL.FTZ R60, R60, R75 ;  /* 0x0000004b3c3c7220 */ /* 0x000fce0000410000 */
        /* <DEDUP_REMOVED lines=37> */
[----:B------:R-:W-:-:S02]  /*2ccf0*/  IMAD.IADD R72, R31, 0x1, R72 ;  /* 0x000000011f487824 */ /* 0x000fc400078e0248 */
[----:B------:R-:W-:Y:S02]  /*2cd00*/  IMAD.IADD R74, R31, 0x1, R74 ;  /* 0x000000011f4a7824 */ /* 0x000fe400078e024a */
[----:B------:R-:W-:Y:S02]  /*2cd10*/  VIADD R66, R27, 0xffffffff ;  /* 0xffffffff1b427836 */ /* 0x000fe40000000000 */
[--C-:B0-----:R-:W-:Y:S01]  /*2cd20*/  IMAD.IADD R62, R74, 0x1, R35.reuse ;  /* 0x000000014a3e7824 */ /* 0x101fe200078e0223 */
[----:B------:R0:W1:Y:S02]  /*2cd30*/  MUFU.TANH R82, R60 ;  /* 0x0000003c00527308 */ /* 0x0000640000002400 */
[----:B0-----:R-:W-:Y:S01]  /*2cd40*/  IMAD.IADD R60, R72, 0x1, R35 ;  /* 0x00000001483c7824 */ /* 0x001fe200078e0223 */
        /* <DEDUP_REMOVED lines=17> */
.L_x_11574:
[----:B------:R-:W-:Y:S05]  /*2ce60*/  BSYNC B5 ;  /* 0x0000000000057941 */ /* 0x000fea0003800000 */
.L_x_11573:
[----:B------:R-:W-:Y:S01]  /*2ce70*/  LOP3.LUT R32, RZ, R32, RZ, 0x33, !PT ;  /* 0x00000020ff207212 */ /* 0x000fe200078e33ff */
[----:B------:R-:W-:Y:S06]  /*2ce80*/  BRA `(.L_x_11575) ;  /* 0x0000000000287947 */ /* 0x000fec0003800000 */
.L_x_11572:
        /* <DEDUP_REMOVED lines=10> */
.L_x_11575:
[----:B------:R-:W-:Y:S05]  /*2cf30*/  BSYNC B4 ;  /* 0x0000000000047941 */ /* 0x000fea0003800000 */
.L_x_11571:
[----:B------:R-:W-:-:S05]  /*2cf40*/  IMAD R27, R7, R32, R66 ;  /* 0x00000020071b7224 */ /* 0x000fca00078e0242 */
[----:B------:R-:W-:Y:S02]  /*2cf50*/  VIMNMX R62, R62, R27, !PT ;  /* 0x0000001b3e3e7248 */ /* 0x000fe40007fe0100 */
[----:B------:R-:W-:-:S07]  /*2cf60*/  VIADDMNMX R60, R27, R7, R60, PT ;  /* 0x000000071b3c7246 */ /* 0x000fce000380013c */
.L_x_11570:
[----:B------:R-:W-:Y:S05]  /*2cf70*/  BSYNC B3 ;  /* 0x0000000000037941 */ /* 0x000fea0003800000 */
.L_x_11569:
        /* <DEDUP_REMOVED lines=14> */
[----:B------:R-:W-:Y:S01]  /*2d060*/  FSEL R33, R24, -INF , !P3 ;  /* 0xff80000018217808 */ /* 0x000fe20005800000 */
[----:B0-----:R-:W-:Y:S01]  /*2d070*/  IMAD.IADD R63, R74, 0x1, R59 ;  /* 0x000000014a3f7824 */ /* 0x001fe200078e023b */
        /* <DEDUP_REMOVED lines=121> */
.L_x_11581:
[----:B------:R-:W-:Y:S05]  /*2d810*/  BSYNC B5 ;  /* 0x0000000000057941 */ /* 0x000fea0003800000 */
.L_x_11580:
[----:B------:R-:W-:Y:S01]  /*2d820*/  LOP3.LUT R6, RZ, R6, RZ, 0x33, !PT ;  /* 0x00000006ff067212 */ /* 0x000fe200078e33ff */
[----:B------:R-:W-:Y:S06]  /*2d830*/  BRA `(.L_x_11582) ;  /* 0x0000000000287947 */ /* 0x000fec0003800000 */
.L_x_11579:
        /* <DEDUP_REMOVED lines=10> */
.L_x_11582:
[----:B------:R-:W-:Y:S05]  /*2d8e0*/  BSYNC B4 ;  /* 0x0000000000047941 */ /* 0x000fea0003800000 */
.L_x_11578:
[----:B------:R-:W-:-:S05]  /*2d8f0*/  IMAD R6, R7, R6, R66 ;  /* 0x0000000607067224 */ /* 0x000fca00078e0242 */
[----:B------:R-:W-:Y:S02]  /*2d900*/  VIADDMNMX R62, R6, R7, R62, PT ;  /* 0x00000007063e7246 */ /* 0x000fe4000380013e */
[----:B------:R-:W-:-:S07]  /*2d910*/  VIMNMX R63, R63, R6, !PT ;  /* 0x000000063f3f7248 */ /* 0x000fce0007fe0100 */
.L_x_11577:
[----:B------:R-:W-:Y:S05]  /*2d920*/  BSYNC B3 ;  /* 0x0000000000037941 */ /* 0x000fea0003800000 */
.L_x_11576:
        /* <DEDUP_REMOVED lines=74> */
[----:B------:R-:W-:Y:S02]  /*2ddd0*/  ISETP.GT.AND P1, PT, R63, RZ, !P6 ;  /* 0x000000ff3f00720c */ /* 0x000fe40007724270 */
[----:B------:R-:W-:Y:S02]  /*2dde0*/  ISETP.NE.AND P6, PT, R65, RZ, PT ;  /* 0x000000ff4100720c */ /* 0x000fe40003fc5270 */
[----:B------:R-:W-:Y:S02]  /*2ddf0*/  ISETP.LT.OR P1, PT, R62, 0x1, P1 ;  /* 0x000000013e00780c */ /* 0x000fe40000f21670 */
[----:B------:R-:W-:Y:S02]  /*2de00*/  ISETP.NE.AND P2, PT, R82, RZ, PT ;  /* 0x000000ff5200720c */ /* 0x000fe40003f45270 */
[----:B------:R-:W-:Y:S02]  /*2de10*/  FSEL R54, R2, -INF , !P1 ;  /* 0xff80000002367808 */ /* 0x000fe40004800000 */
[----:B--2---:R-:W2:Y:S01]  /*2de20*/  LD.E.64 R2, desc[UR4][R6.64] ;  /* 0x0000000406027980 */ /* 0x004ea2000c101b00 */
[----:B------:R-:W-:-:S02]  /*2de30*/  ISETP.GT.AND P1, PT, R63, 0x49, !P2 ;  /* 0x000000493f00780c */ /* 0x000fc40005724270 */
[C---:B------:R-:W-:Y:S02]  /*2de40*/  ISETP.GT.AND P3, PT, R63.reuse, 0x50, !P3 ;  /* 0x000000503f00780c */ /* 0x040fe40005f64270 */
[C---:B------:R-:W-:Y:S02]  /*2de50*/  ISETP.GT.AND P4, PT, R63.reuse, 0x51, !P4 ;  /* 0x000000513f00780c */ /* 0x040fe40006784270 */
[C---:B------:R-:W-:Y:S02]  /*2de60*/  ISETP.GT.AND P5, PT, R63.reuse, 0x58, !P5 ;  /* 0x000000583f00780c */ /* 0x040fe40006fa4270 */
[----:B------:R-:W-:Y:S02]  /*2de70*/  ISETP.GT.AND P2, PT, R63, 0x59, !P6 ;  /* 0x000000593f00780c */ /* 0x000fe40007744270 */
[C---:B------:R-:W-:Y:S02]  /*2de80*/  ISETP.LT.OR P1, PT, R62.reuse, 0x4a, P1 ;  /* 0x0000004a3e00780c */ /* 0x040fe40000f21670 */
[----:B------:R-:W-:-:S02]  /*2de90*/  ISETP.LT.OR P3, PT, R62, 0x51, P3 ;  /* 0x000000513e00780c */ /* 0x000fc40001f61670 */
[----:B------:R-:W-:Y:S02]  /*2dea0*/  FSEL R19, R19, -INF , !P1 ;  /* 0xff80000013137808 */ /* 0x000fe40004800000 */
[----:B------:R-:W-:Y:S02]  /*2deb0*/  ISETP.LT.OR P4, PT, R62, 0x52, P4 ;  /* 0x000000523e00780c */ /* 0x000fe40002781670 */
[----:B------:R-:W-:Y:S02]  /*2dec0*/  FSEL R50, R50, -INF , !P3 ;  /* 0xff80000032327808 */ /* 0x000fe40005800000 */
[C---:B------:R-:W-:Y:S02]  /*2ded0*/  ISETP.LT.OR P5, PT, R62.reuse, 0x59, P5 ;  /* 0x000000593e00780c */ /* 0x040fe40002fa1670 */
[----:B------:R-:W-:Y:S02]  /*2dee0*/  ISETP.LT.OR P2, PT, R62, 0x5a, P2 ;  /* 0x0000005a3e00780c */ /* 0x000fe40001741670 */
[----:B------:R-:W-:-:S02]  /*2def0*/  FSEL R51, R51, -INF , !P4 ;  /* 0xff80000033337808 */ /* 0x000fc40006000000 */
[----:B------:R-:W-:Y:S02]  /*2df00*/  FSEL R56, R56, -INF , !P5 ;  /* 0xff80000038387808 */ /* 0x000fe40006800000 */
[----:B------:R-:W-:Y:S02]  /*2df10*/  R2UR UR6, R4 ;  /* 0x00000000040672ca */ /* 0x000fe400000e0000 */
        /* <DEDUP_REMOVED lines=51> */
[----:B------:R-:W-:-:S03]  /*2e250*/  FMNMX.FTZ R63, R57, R28, !PT ;  /* 0x0000001c393f7209 */ /* 0x000fc60007810000 */
[----:B------:R-:W0:Y:S04]  /*2e260*/  SHFL.BFLY PT, R9, R62, 0x2, 0x1f ;  /* 0x0c401f003e097f89 */ /* 0x000e2800000e0000 */
[----:B------:R1:W-:Y:S04]  /*2e270*/  ST.E.64 desc[UR4][R6.64], R62 ;  /* 0x0000003e06007985 */ /* 0x0003e8000c101b04 */
[----:B------:R-:W4:Y:S01]  /*2e280*/  LD.E R70, desc[UR6][R6.64+0x4] ;  /* 0x0000040606467980 */ /* 0x000f22000c101900 */
[----:B0-----:R-:W-:-:S03]  /*2e290*/  FMNMX.FTZ R9, R62, R9, !PT ;  /* 0x000000093e097209 */ /* 0x001fc60007810000 */
[----:B-1----:R-:W5:Y:S04]  /*2e2a0*/  LD.E R62, desc[UR4][R6.64+0x10] ;  /* 0x00001004063e7980 */ /* 0x002f68000c101900 */
        /* <DEDUP_REMOVED lines=10> */
[----:B---3--:R-:W-:Y:S02]  /*2e350*/  FSETP.NEU.FTZ.AND P1, PT, R67, -INF , PT ;  /* 0xff8000004300780b */ /* 0x008fe40003f3d000 */
[----:B------:R-:W-:Y:S02]  /*2e360*/  FSETP.NEU.FTZ.AND P2, PT, R63, -INF , PT ;  /* 0xff8000003f00780b */ /* 0x000fe40003f5d000 */
        /* <DEDUP_REMOVED lines=11> */
[----:B------:R-:W-:Y:S04]  /*2e420*/  ST.E desc[UR6][R6.64+0x10], R65 ;  /* 0x0000104106007985 */ /* 0x000fe8000c101906 */
[----:B------:R0:W-:Y:S04]  /*2e430*/  ST.E desc[UR8][R6.64+0x14], R67 ;  /* 0x0000144306007985 */ /* 0x0001e8000c101908 */
[----:B------:R-:W2:Y:S04]  /*2e440*/  LDL.64 R2, [R0+0x70] ;  /* 0x0000700000027983 */ /* 0x000ea80000100a00 */
[----:B--2---:R-:W0:Y:S04]  /*2e450*/  LD.E R69, desc[UR6][R2.64+0x20] ;  /* 0x0000200602457980 */ /* 0x004e28000c101900 */
[----:B------:R-:W0:Y:S04]  /*2e460*/  LD.E R62, desc[UR4][R2.64] ;  /* 0x00000004023e7980 */ /* 0x000e28000c101900 */
[----:B------:R-:W2:Y:S04]  /*2e470*/  LD.E R66, desc[UR8][R2.64+0x4] ;  /* 0x0000040802427980 */ /* 0x000ea8000c101900 */
[----:B-1----:R-:W3:Y:S04]  /*2e480*/  LD.E R63, desc[UR4][R2.64+0x10] ;  /* 0x00001004023f7980 */ /* 0x002ee8000c101900 */
[----:B------:R-:W4:Y:S01]  /*2e490*/  LD.E R68, desc[UR6][R2.64+0x14] ;  /* 0x0000140602447980 */ /* 0x000f22000c101900 */
[C---:B0-----:R-:W-:Y:S01]  /*2e4a0*/  FMUL.FTZ R6, R62.reuse, R69 ;  /* 0x000000453e067220 */ /* 0x041fe20000410000 */
[----:B------:R-:W-:-:S02]  /*2e4b0*/  FSETP.NEU.FTZ.AND P1, PT, R62, -INF , PT ;  /* 0xff8000003e00780b */ /* 0x000fc40003f3d000 */
[----:B--2---:R-:W-:Y:S01]  /*2e4c0*/  FSETP.NEU.FTZ.AND P2, PT, R66, -INF , PT ;  /* 0xff8000004200780b */ /* 0x004fe20003f5d000 */
[----:B------:R-:W-:Y:S01]  /*2e4d0*/  FMUL.FTZ R66, R69, R66 ;  /* 0x0000004245427220 */ /* 0x000fe20000410000 */
[----:B------:R-:W-:-:S04]  /*2e4e0*/  FSEL R6, R6, RZ, P1 ;  /* 0x000000ff06067208 */ /* 0x000fc80000800000 */
[----:B------:R-:W-:Y:S01]  /*2e4f0*/  FSEL R66, R66, RZ, P2 ;  /* 0x000000ff42427208 */ /* 0x000fe20001000000 */
[-CC-:B------:R-:W-:Y:S01]  /*2e500*/  FFMA.FTZ R152, R61, R69.reuse, -R6.reuse ;  /* 0x000000453d987223 */ /* 0x180fe20000010806 */
[----:B------:R-:W-:-:S03]  /*2e510*/  FFMA.FTZ R215, R31, R69, -R6 ;  /* 0x000000451fd77223 */ /* 0x000fc60000010806 */
[-CC-:B------:R-:W-:Y:S01]  /*2e520*/  FFMA.FTZ R153, R54, R69.reuse, -R66.reuse ;  /* 0x0000004536997223 */ /* 0x180fe20000010842 */
[-C--:B------:R-:W-:Y:S01]  /*2e530*/  FFMA.FTZ R212, R59, R69.reuse, -R66 ;  /* 0x000000453bd47223 */ /* 0x080fe20000010842 */
[----:B------:R-:W3:Y:S01]  /*2e540*/  MUFU.EX2 R152, R152 ;  /* 0x0000009800987308 */ /* 0x000ee20000000800 */
[-C--:B------:R-:W-:Y:S01]  /*2e550*/  FFMA.FTZ R154, R32, R69.reuse, -R6 ;  /* 0x00000045209a7223 */ /* 0x080fe20000010806 */
[-C--:B------:R-:W-:Y:S01]  /*2e560*/  FFMA.FTZ R155, R11, R69.reuse, -R66 ;  /* 0x000000450b9b7223 */ /* 0x080fe20000010842 */
[----:B------:R-:W-:-:S05]  /*2e570*/  FFMA.FTZ R213, R33, R69, -R6 ;  /* 0x0000004521d57223 */ /* 0x000fca0000010806 */
[----:B------:R-:W4:Y:S01]  /*2e580*/  MUFU.EX2 R153, R153 ;  /* 0x0000009900997308 */ /* 0x000f220000000800 */
[----:B------:R-:W-:-:S07]  /*2e590*/  FFMA.FTZ R214, R12, R69, -R66 ;  /* 0x000000450cd67223 */ /* 0x000fce0000010842 */
[----:B------:R-:W0:Y:S01]  /*2e5a0*/  MUFU.EX2 R215, R215 ;  /* 0x000000d700d77308 */ /* 0x000e220000000800 */
[----:B------:R-:W-:-:S07]  /*2e5b0*/  FFMA.FTZ R34, R34, R69, -R6 ;  /* 0x0000004522227223 */ /* 0x000fce0000010806 */
[----:B------:R-:W1:Y:S01]  /*2e5c0*/  MUFU.EX2 R212, R212 ;  /* 0x000000d400d47308 */ /* 0x000e620000000800 */
[-CC-:B------:R-:W-:Y:S01]  /*2e5d0*/  FFMA.FTZ R35, R35, R69.reuse, -R6.reuse ;  /* 0x0000004523237223 */ /* 0x180fe20000010806 */
[-CC-:B------:R-:W-:Y:S01]  /*2e5e0*/  FFMA.FTZ R36, R36, R69.reuse, -R6.reuse ;  /* 0x0000004524247223 */ /* 0x180fe20000010806 */
[-CC-:B------:R-:W-:Y:S01]  /*2e5f0*/  FFMA.FTZ R37, R37, R69.reuse, -R6.reuse ;  /* 0x0000004525257223 */ /* 0x180fe20000010806 */
[----:B------:R-:W-:-:S04]  /*2e600*/  FFMA.FTZ R163, R38, R69, -R6 ;  /* 0x0000004526a37223 */ /* 0x000fc80000010806 */
[----:B------:R-:W2:Y:S01]  /*2e610*/  MUFU.EX2 R154, R154 ;  /* 0x0000009a009a7308 */ /* 0x000ea20000000800 */
[-CC-:B------:R-:W-:Y:S01]  /*2e620*/  FFMA.FTZ R162, R39, R69.reuse, -R6.reuse ;  /* 0x0000004527a27223 */ /* 0x180fe20000010806 */
[-CC-:B------:R-:W-:Y:S01]  /*2e630*/  FFMA.FTZ R165, R40, R69.reuse, -R6.reuse ;  /* 0x0000004528a57223 */ /* 0x180fe20000010806 */
[-CC-:B------:R-:W-:Y:S01]  /*2e640*/  FFMA.FTZ R164, R41, R69.reuse, -R6.reuse ;  /* 0x0000004529a47223 */ /* 0x180fe20000010806 */
[-CC-:B------:R-:W-:Y:S01]  /*2e650*/  FFMA.FTZ R170, R42, R69.reuse, -R6.reuse ;  /* 0x000000452aaa7223 */ /* 0x180fe20000010806 */
[----:B------:R-:W-:-:S03]  /*2e660*/  FFMA.FTZ R169, R43, R69, -R6 ;  /* 0x000000452ba97223 */ /* 0x000fc60000010806 */
        /* <DEDUP_REMOVED lines=11> */
[----:B------:R-:W5:Y:S01]  /*2e720*/  MUFU.EX2 R213, R213 ;  /* 0x000000d500d57308 */ /* 0x000f620000000800 */
[-CC-:B------:R-:W-:Y:S01]  /*2e730*/  FFMA.FTZ R6, R13, R69.reuse, -R66.reuse ;  /* 0x000000450d067223 */ /* 0x180fe20000010842 */
[-CC-:B------:R-:W-:Y:S01]  /*2e740*/  FFMA.FTZ R14, R14, R69.reuse, -R66.reuse ;  /* 0x000000450e0e7223 */ /* 0x180fe20000010842 */
[----:B------:R-:W-:Y:S01]  /*2e750*/  FFMA.FTZ R13, R15, R69, -R66 ;  /* 0x000000450f0d7223 */ /* 0x000fe20000010842 */
[----:B---3--:R-:W-:-:S04]  /*2e760*/  FADD.FTZ R8, R152, R63 ;  /* 0x0000003f98087221 */ /* 0x008fc80000010000 */
[----:B------:R-:W3:Y:S01]  /*2e770*/  MUFU.EX2 R214, R214 ;  /* 0x000000d600d67308 */ /* 0x000ee20000000800 */
[----:B----4-:R-:W-:Y:S01]  /*2e780*/  FADD.FTZ R7, R153, R68 ;  /* 0x0000004499077221 */ /* 0x010fe20000010000 */
[----:B0-----:R-:W-:-:S06]  /*2e790*/  FADD.FTZ R25, R215, R8 ;  /* 0x00000008d7197221 */ /* 0x001fcc0000010000 */
[----:B------:R-:W0:Y:S01]  /*2e7a0*/  MUFU.EX2 R21, R34 ;  /* 0x0000002200157308 */ /* 0x000e220000000800 */
[----:B-1----:R-:W-:Y:S01]  /*2e7b0*/  FADD.FTZ R8, R212, R7 ;  /* 0x00000007d4087221 */ /* 0x002fe20000010000 */
[----:B------:R-:W-:-:S06]  /*2e7c0*/  FFMA.FTZ R12, R18, R69, -R66 ;  /* 0x00000045120c7223 */ /* 0x000fcc0000010842 */
[----:B------:R-:W1:Y:S01]  /*2e7d0*/  MUFU.EX2 R15, R6 ;  /* 0x00000006000f7308 */ /* 0x000e620000000800 */
[----:B------:R-:W-:Y:S01]  /*2e7e0*/  FFMA.FTZ R156, R19, R69, -R66 ;  /* 0x00000045139c7223 */ /* 0x000fe20000010842 */
[----:B--2---:R-:W-:-:S06]  /*2e7f0*/  FADD.FTZ R24, R154, R25 ;  /* 0x000000199a187221 */ /* 0x004fcc0000010000 */
[----:B------:R-:W2:Y:S01]  /*2e800*/  MUFU.EX2 R20, R35 ;  /* 0x0000002300147308 */ /* 0x000ea20000000800 */
[----:B-----5:R-:W-:Y:S01]  /*2e810*/  FADD.FTZ R7, R155, R8 ;  /* 0x000000089b077221 */ /* 0x020fe20000010000 */
[----:B------:R-:W-:-:S06]  /*2e820*/  FFMA.FTZ R11, R60, R69, -R66 ;  /* 0x000000453c0b7223 */ /* 0x000fcc0000010842 */
[----:B------:R-:W4:Y:S01]  /*2e830*/  MUFU.EX2 R14, R14 ;  /* 0x0000000e000e7308 */ /* 0x000f220000000800 */
[----:B------:R-:W-:Y:S01]  /*2e840*/  FADD.FTZ R24, R213, R24 ;  /* 0x00000018d5187221 */ /* 0x000fe20000010000 */
[----:B---3--:R-:W-:-:S06]  /*2e850*/  FADD.FTZ R8, R214, R7 ;  /* 0x00000007d6087221 */ /* 0x008fcc0000010000 */
[----:B------:R-:W3:Y:S01]  /*2e860*/  MUFU.EX2 R19, R36 ;  /* 0x0000002400137308 */ /* 0x000ee20000000800 */
[----:B------:R-:W-:-:S07]  /*2e870*/  FFMA.FTZ R166, R29, R69, -R66 ;  /* 0x000000451da67223 */ /* 0x000fce0000010842 */
[----:B------:R-:W5:Y:S01]  /*2e880*/  MUFU.EX2 R13, R13 ;  /* 0x0000000d000d7308 */ /* 0x000f620000000800 */
[----:B0-----:R-:W-:Y:S01]  /*2e890*/  FADD.FTZ R7, R21, R24 ;  /* 0x0000001815077221 */ /* 0x001fe20000010000 */
[----:B-1----:R-:W-:-:S06]  /*2e8a0*/  FADD.FTZ R25, R15, R8 ;  /* 0x000000080f197221 */ /* 0x002fcc0000010000 */
[----:B------:R-:W0:Y:S01]  /*2e8b0*/  MUFU.EX2 R18, R37 ;  /* 0x0000002500127308 */ /* 0x000e220000000800 */
[----:B------:R-:W-:-:S07]  /*2e8c0*/  FFMA.FTZ R168, R30, R69, -R66 ;  /* 0x000000451ea87223 */ /* 0x000fce0000010842 */
[----:B------:R-:W1:Y:S01]  /*2e8d0*/  MUFU.EX2 R12, R12 ;  /* 0x0000000c000c7308 */ /* 0x000e620000000800 */
[----:B--2---:R-:W-:Y:S01]  /*2e8e0*/  FADD.FTZ R6, R20, R7 ;  /* 0x0000000714067221 */ /* 0x004fe20000010000 */
[----:B----4-:R-:W-:-:S06]  /*2e8f0*/  FADD.FTZ R8, R14, R25 ;  /* 0x000000190e087221 */ /* 0x010fcc0000010000 */
[----:B------:R-:W2:Y:S01]  /*2e900*/  MUFU.EX2 R163, R163 ;  /* 0x000000a300a37308 */ /* 0x000ea20000000800 */
[----:B------:R-:W-:-:S07]  /*2e910*/  FFMA.FTZ R167, R47, R69, -R66 ;  /* 0x000000452fa77223 */ /* 0x000fce0000010842 */
[----:B------:R-:W4:Y:S01]  /*2e920*/  MUFU.EX2 R11, R11 ;  /* 0x0000000b000b7308 */ /* 0x000f220000000800 */
[----:B---3--:R-:W-:Y:S01]  /*2e930*/  FADD.FTZ R7, R19, R6 ;  /* 0x0000000613077221 */ /* 0x008fe20000010000 */
[----:B-----5:R-:W-:-:S06]  /*2e940*/  FADD.FTZ R25, R13, R8 ;  /* 0x000000080d197221 */ /* 0x020fcc0000010000 */
        /* <DEDUP_REMOVED lines=35> */
[----:B------:R-:W0:Y:S08]  /*2eb80*/  MUFU.EX2 R180, R180 ;  /* 0x000000b400b47308 */ /* 0x000e300000000800 */
        /* <DEDUP_REMOVED lines=23> */
[----:B------:R-:W3:Y:S08]  /*2ed00*/  MUFU.EX2 R187, R187 ;  /* 0x000000bb00bb7308 */ /* 0x000ef00000000800 */
[----:B------:R-:W5:Y:S01]  /*2ed10*/  MUFU.EX2 R160, R160 ;  /* 0x000000a000a07308 */ /* 0x000f620000000800 */
[----:B0-----:R-:W-:Y:S01]  /*2ed20*/  FADD.FTZ R7, R181, R6 ;  /* 0x00000006b5077221 */ /* 0x001fe20000010000 */
[----:B-1----:R-:W-:-:S06]  /*2ed30*/  FADD.FTZ R6, R156, R25 ;  /* 0x000000199c067221 */ /* 0x002fcc0000010000 */
[----:B------:R-:W0:Y:S08]  /*2ed40*/  MUFU.EX2 R186, R186 ;  /* 0x000000ba00ba7308 */ /* 0x000e300000000800 */
[----:B------:R-:W1:Y:S01]  /*2ed50*/  MUFU.EX2 R159, R159 ;  /* 0x0000009f009f7308 */ /* 0x000e620000000800 */
[----:B--2---:R-:W-:Y:S01]  /*2ed60*/  FADD.FTZ R8, R188, R7 ;  /* 0x00000007bc087221 */ /* 0x004fe20000010000 */
[----:B----4-:R-:W-:-:S06]  /*2ed70*/  FADD.FTZ R7, R161, R6 ;  /* 0x00000006a1077221 */ /* 0x010fcc0000010000 */
[----:B------:R-:W2:Y:S08]  /*2ed80*/  MUFU.EX2 R185, R185 ;  /* 0x000000b900b97308 */ /* 0x000eb00000000800 */
[----:B------:R-:W4:Y:S01]  /*2ed90*/  MUFU.EX2 R158, R158 ;  /* 0x0000009e009e7308 */ /* 0x000f220000000800 */
[----:B---3--:R-:W-:Y:S01]  /*2eda0*/  FADD.FTZ R25, R187, R8 ;  /* 0x00000008bb197221 */ /* 0x008fe20000010000 */
[----:B-----5:R-:W-:-:S03]  /*2edb0*/  FADD.FTZ R6, R160, R7 ;  /* 0x00000007a0067221 */ /* 0x020fc60000010000 */
[----:B0-----:R-:W-:Y:S01]  /*2edc0*/  FADD.FTZ R8, R186, R25 ;  /* 0x00000019ba087221 */ /* 0x001fe20000010000 */
[----:B-1----:R-:W-:-:S03]  /*2edd0*/  FADD.FTZ R7, R159, R6 ;  /* 0x000000069f077221 */ /* 0x002fc60000010000 */
[----:B--2---:R-:W-:Y:S01]  /*2ede0*/  FADD.FTZ R25, R185, R8 ;  /* 0x00000008b9197221 */ /* 0x004fe20000010000 */
[----:B----4-:R-:W-:-:S04]  /*2edf0*/  FADD.FTZ R27, R158, R7 ;  /* 0x000000079e1b7221 */ /* 0x010fc80000010000 */
[----:B------:R-:W-:Y:S04]  /*2ee00*/  ST.E desc[UR4][R2.64+0x10], R25 ;  /* 0x0000101902007985 */ /* 0x000fe8000c101904 */
[----:B------:R0:W-:Y:S04]  /*2ee10*/  ST.E desc[UR6][R2.64+0x14], R27 ;  /* 0x0000141b02007985 */ /* 0x0001e8000c101906 */
[----:B------:R-:W0:Y:S01]  /*2ee20*/  LDL.64 R6, [R0+0x80] ;  /* 0x0000800000067983 */ /* 0x000e220000100a00 */
[----:B------:R-:W-:Y:S02]  /*2ee30*/  R2UR UR10, R4 ;  /* 0x00000000040a72ca */ /* 0x000fe400000e0000 */
[----:B------:R-:W-:-:S02]  /*2ee40*/  R2UR UR11, R5 ;  /* 0x00000000050b72ca */ /* 0x000fc400000e0000 */
[----:B------:R-:W-:Y:S02]  /*2ee50*/  R2UR UR18, R4 ;  /* 0x00000000041272ca */ /* 0x000fe400000e0000 */
[----:B------:R-:W-:-:S09]  /*2ee60*/  R2UR UR19, R5 ;  /* 0x00000000051372ca */ /* 0x000fd200000e0000 */
        /* <DEDUP_REMOVED lines=19> */
[----:B------:R-:W-:-:S02]  /*2efa0*/  R2UR UR12, R4 ;  /* 0x00000000040c72ca */ /* 0x000fc400000e0000 */
[C---:B------:R-:W-:Y:S01]  /*2efb0*/  R2UR UR13, R5.reuse ;  /* 0x00000000050d72ca */ /* 0x040fe200000e0000 */
[----:B------:R-:W5:Y:S01]  /*2efc0*/  LD.E R40, desc[UR10][R6.64+0x44] ;  /* 0x0000440a06287980 */ /* 0x000f62000c101900 */
[C---:B------:R-:W-:Y:S02]  /*2efd0*/  R2UR UR14, R4.reuse ;  /* 0x00000000040e72ca */ /* 0x040fe400000e0000 */
        /* <DEDUP_REMOVED lines=25> */
[----:B--2---:R-:W-:-:S03]  /*2f170*/  FMUL.FTZ R29, R9, R2 ;  /* 0x00000002091d7220 */ /* 0x004fc60000410000 */
[----:B------:R-:W2:Y:S01]  /*2f180*/  LD.E R2, desc[UR18][R6.64+0x150] ;  /* 0x0001501206027980 */ /* 0x000ea2000c101900 */
[----:B---3--:R-:W-:-:S05]  /*2f190*/  FMUL.FTZ R3, R9, R8 ;  /* 0x0000000809037220 */ /* 0x008fca0000410000 */
[----:B------:R4:W-:Y:S02]  /*2f1a0*/  ST.E desc[UR4][R6.64], R3 ;  /* 0x0000000306007985 */ /* 0x0009e4000c101904 */
[----:B----4-:R-:W-:-:S05]  /*2f1b0*/  FMUL.FTZ R3, R9, R34 ;  /* 0x0000002209037220 */ /* 0x010fca0000410000 */
[----:B------:R5:W-:Y:S02]  /*2f1c0*/  ST.E desc[UR4][R6.64+0x30], R3 ;  /* 0x0000300306007985 */ /* 0x000be4000c101904 */
[----:B-----5:R-:W-:-:S05]  /*2f1d0*/  FMUL.FTZ R3, R9, R46 ;  /* 0x0000002e09037220 */ /* 0x020fca0000410000 */
[----:B------:R0:W-:Y:S02]  /*2f1e0*/  ST.E desc[UR4][R6.64+0x60], R3 ;  /* 0x0000600306007985 */ /* 0x0001e4000c101904 */
[----:B0-----:R-:W-:-:S05]  /*2f1f0*/  FMUL.FTZ R3, R9, R60 ;  /* 0x0000003c09037220 */ /* 0x001fca0000410000 */
[----:B------:R0:W-:Y:S02]  /*2f200*/  ST.E desc[UR4][R6.64+0x94], R3 ;  /* 0x0000940306007985 */ /* 0x0001e4000c101904 */
[----:B0-----:R-:W-:-:S05]  /*2f210*/  FMUL.FTZ R3, R9, R76 ;  /* 0x0000004c09037220 */ /* 0x001fca0000410000 */
[----:B------:R0:W-:Y:S02]  /*2f220*/  ST.E desc[UR4][R6.64+0xd4], R3 ;  /* 0x0000d40306007985 */ /* 0x0001e4000c101904 */
[----:B0-----:R-:W-:-:S05]  /*2f230*/  FMUL.FTZ R3, R9, R92 ;  /* 0x0000005c09037220 */ /* 0x001fca0000410000 */
[----:B------:R2:W-:Y:S02]  /*2f240*/  ST.E desc[UR4][R6.64+0x114], R3 ;  /* 0x0001140306007985 */ /* 0x0005e4000c101904 */
[C---:B--2---:R-:W-:Y:S02]  /*2f250*/  FMUL.FTZ R3, R9.reuse, R2 ;  /* 0x0000000209037220 */ /* 0x044fe40000410000 */
[----:B------:R-:W2:Y:S01]  /*2f260*/  LD.E R2, desc[UR6][R6.64+0x154] ;  /* 0x0001540606027980 */ /* 0x000ea2000c101900 */
[----:B------:R-:W-:-:S05]  /*2f270*/  FMUL.FTZ R25, R9, R24 ;  /* 0x0000001809197220 */ /* 0x000fca0000410000 */
[----:B------:R0:W-:Y:S02]  /*2f280*/  ST.E desc[UR6][R6.64+0x4], R25 ;  /* 0x0000041906007985 */ /* 0x0001e4000c101906 */
[----:B0-----:R-:W-:-:S05]  /*2f290*/  FMUL.FTZ R25, R9, R36 ;  /* 0x0000002409197220 */ /* 0x001fca0000410000 */
        /* <DEDUP_REMOVED lines=76> */
[----:B------:R-:W-:Y:S04]  /*2f760*/  ST.E desc[UR4][R6.64+0x1d4], R27 ;  /* 0x0001d41b06007985 */ /* 0x000fe8000c101904 */
[----:B------:R0:W-:Y:S04]  /*2f770*/  ST.E desc[UR4][R6.64+0x1e0], R3 ;  /* 0x0001e00306007985 */ /* 0x0001e8000c101904 */
[----:B------:R1:W-:Y:S04]  /*2f780*/  ST.E desc[UR4][R6.64+0x1e4], R25 ;  /* 0x0001e41906007985 */ /* 0x0003e8000c101904 */
[----:B0-----:R-:W3:Y:S04]  /*2f790*/  LD.E R3, desc[UR6][R6.64+0x8] ;  /* 0x0000080606037980 */ /* 0x001ee8000c101900 */
[----:B-1----:R-:W4:Y:S01]  /*2f7a0*/  LD.E R25, desc[UR6][R6.64+0xc] ;  /* 0x00000c0606197980 */ /* 0x002f22000c101900 */
[C---:B------:R-:W-:Y:S01]  /*2f7b0*/  FMUL.FTZ R31, R9.reuse, R30 ;  /* 0x0000001e091f7220 */ /* 0x040fe20000410000 */
[----:B--2---:R-:W-:-:S02]  /*2f7c0*/  FMUL.FTZ R27, R9, R2 ;  /* 0x00000002091b7220 */ /* 0x004fc40000410000 */
[----:B------:R-:W2:Y:S01]  /*2f7d0*/  LD.E R2, desc[UR6][R6.64+0x1f4] ;  /* 0x0001f40606027980 */ /* 0x000ea2000c101900 */
[C---:B------:R-:W-:Y:S01]  /*2f7e0*/  FMUL.FTZ R33, R9.reuse, R32 ;  /* 0x0000002009217220 */ /* 0x040fe20000410000 */
[C---:B------:R-:W-:Y:S02]  /*2f7f0*/  FMUL.FTZ R35, R9.reuse, R42 ;  /* 0x0000002a09237220 */ /* 0x040fe40000410000 */
[----:B------:R0:W-:Y:S04]  /*2f800*/  ST.E desc[UR10][R6.64+0x14], R29 ;  /* 0x0000141d06007985 */ /* 0x0001e8000c10190a */
[----:B------:R1:W-:Y:S01]  /*2f810*/  ST.E desc[UR12][R6.64+0x20], R31 ;  /* 0x0000201f06007985 */ /* 0x0003e2000c10190c */
[C---:B0-----:R-:W-:Y:S01]  /*2f820*/  FMUL.FTZ R29, R9.reuse, R40 ;  /* 0x00000028091d7220 */ /* 0x041fe20000410000 */
[----:B-1----:R-:W-:-:S02]  /*2f830*/  FMUL.FTZ R31, R9, R44 ;  /* 0x0000002c091f7220 */ /* 0x002fc40000410000 */
[----:B------:R0:W-:Y:S04]  /*2f840*/  ST.E desc[UR14][R6.64+0x24], R33 ;  /* 0x0000242106007985 */ /* 0x0001e8000c10190e */
[----:B------:R1:W-:Y:S04]  /*2f850*/  ST.E desc[UR10][R6.64+0x44], R29 ;  /* 0x0000441d06007985 */ /* 0x0003e8000c10190a */
[----:B------:R5:W-:Y:S04]  /*2f860*/  ST.E desc[UR16][R6.64+0x50], R35 ;  /* 0x0000502306007985 */ /* 0x000be8000c101910 */
[----:B------:R3:W-:Y:S01]  /*2f870*/  ST.E desc[UR12][R6.64+0x54], R31 ;  /* 0x0000541f06007985 */ /* 0x0007e2000c10190c */
[C---:B0-----:R-:W-:Y:S01]  /*2f880*/  FMUL.FTZ R33, R9.reuse, R54 ;  /* 0x0000003609217220 */ /* 0x041fe20000410000 */
[C---:B-1----:R-:W-:Y:S01]  /*2f890*/  FMUL.FTZ R29, R9.reuse, R52 ;  /* 0x00000034091d7220 */ /* 0x042fe20000410000 */
[C---:B-----5:R-:W-:Y:S01]  /*2f8a0*/  FMUL.FTZ R35, R9.reuse, R58 ;  /* 0x0000003a09237220 */ /* 0x060fe20000410000 */
[----:B---3--:R-:W-:-:S03]  /*2f8b0*/  FMUL.FTZ R31, R9, R56 ;  /* 0x00000038091f7220 */ /* 0x008fc60000410000 */
[----:B------:R0:W-:Y:S04]  /*2f8c0*/  ST.E desc[UR10][R6.64+0x74], R29 ;  /* 0x0000741d06007985 */ /* 0x0001e8000c10190a */
[----:B------:R1:W-:Y:S04]  /*2f8d0*/  ST.E desc[UR14][R6.64+0x80], R33 ;  /* 0x0000802106007985 */ /* 0x0003e8000c10190e */
[----:B------:R3:W-:Y:S04]  /*2f8e0*/  ST.E desc[UR12][R6.64+0x84], R31 ;  /* 0x0000841f06007985 */ /* 0x0007e8000c10190c */
[----:B------:R5:W-:Y:S01]  /*2f8f0*/  ST.E desc[UR16][R6.64+0x90], R35 ;  /* 0x0000902306007985 */ /* 0x000be2000c101910 */
[C---:B0-----:R-:W-:Y:S01]  /*2f900*/  FMUL.FTZ R29, R9.reuse, R66 ;  /* 0x00000042091d7220 */ /* 0x041fe20000410000 */
[C---:B-1----:R-:W-:Y:S01]  /*2f910*/  FMUL.FTZ R33, R9.reuse, R70 ;  /* 0x0000004609217220 */ /* 0x042fe20000410000 */
[C---:B---3--:R-:W-:Y:S01]  /*2f920*/  FMUL.FTZ R31, R9.reuse, R68 ;  /* 0x00000044091f7220 */ /* 0x048fe20000410000 */
[----:B-----5:R-:W-:-:S02]  /*2f930*/  FMUL.FTZ R35, R9, R72 ;  /* 0x0000004809237220 */ /* 0x020fc40000410000 */
[----:B------:R0:W-:Y:S01]  /*2f940*/  ST.E desc[UR10][R6.64+0xb0], R29 ;  /* 0x0000b01d06007985 */ /* 0x0001e2000c10190a */
[----:B------:R-:W-:-:S03]  /*2f950*/  FMUL.FTZ R37, R9, R74 ;  /* 0x0000004a09257220 */ /* 0x000fc60000410000 */
[----:B------:R1:W-:Y:S04]  /*2f960*/  ST.E desc[UR12][R6.64+0xb4], R31 ;  /* 0x0000b41f06007985 */ /* 0x0003e8000c10190c */
[----:B------:R3:W-:Y:S04]  /*2f970*/  ST.E desc[UR14][R6.64+0xc0], R33 ;  /* 0x0000c02106007985 */ /* 0x0007e8000c10190e */
[----:B------:R5:W-:Y:S01]  /*2f980*/  ST.E desc[UR16][R6.64+0xc4], R35 ;  /* 0x0000c42306007985 */ /* 0x000be2000c101910 */
[C---:B0-----:R-:W-:Y:S01]  /*2f990*/  FMUL.FTZ R29, R9.reuse, R82 ;  /* 0x00000052091d7220 */ /* 0x041fe20000410000 */
[C---:B-1----:R-:W-:Y:S01]  /*2f9a0*/  FMUL.FTZ R31, R9.reuse, R84 ;  /* 0x00000054091f7220 */ /* 0x042fe20000410000 */
[C---:B---3--:R-:W-:Y:S01]  /*2f9b0*/  FMUL.FTZ R33, R9.reuse, R86 ;  /* 0x0000005609217220 */ /* 0x048fe20000410000 */
[----:B-----5:R-:W-:Y:S01]  /*2f9c0*/  FMUL.FTZ R35, R9, R88 ;  /* 0x0000005809237220 */ /* 0x020fe20000410000 */
[----:B------:R0:W-:Y:S01]  /*2f9d0*/  ST.E desc[UR18][R6.64+0xd0], R37 ;  /* 0x0000d02506007985 */ /* 0x0001e2000c101912 */
[----:B------:R-:W-:-:S03]  /*2f9e0*/  FMUL.FTZ R3, R28, R3 ;  /* 0x000000031c037220 */ /* 0x000fc60000410000 */
[----:B------:R1:W-:Y:S01]  /*2f9f0*/  ST.E desc[UR10][R6.64+0xf0], R29 ;  /* 0x0000f01d06007985 */ /* 0x0003e2000c10190a */
[----:B----4-:R-:W-:-:S03]  /*2fa00*/  FMUL.FTZ R25, R28, R25 ;  /* 0x000000191c197220 */ /* 0x010fc60000410000 */
[----:B------:R3:W-:Y:S04]  /*2fa10*/  ST.E desc[UR12][R6.64+0xf4], R31 ;  /* 0x0000f41f06007985 */ /* 0x0007e8000c10190c */
[----:B------:R4:W-:Y:S01]  /*2fa20*/  ST.E desc[UR14][R6.64+0x100], R33 ;  /* 0x0001002106007985 */ /* 0x0009e2000c10190e */
[----:B0-----:R-:W-:-:S03]  /*2fa30*/  FMUL.FTZ R37, R9, R90 ;  /* 0x0000005a09257220 */ /* 0x001fc60000410000 */
[----:B------:R0:W-:Y:S01]  /*2fa40*/  ST.E desc[UR16][R6.64+0x104], R35 ;  /* 0x0001042306007985 */ /* 0x0001e2000c101910 */
[C---:B-1----:R-:W-:Y:S01]  /*2fa50*/  FMUL.FTZ R29, R9.reuse, R98 ;  /* 0x00000062091d7220 */ /* 0x042fe20000410000 */
[C---:B---3--:R-:W-:Y:S01]  /*2fa60*/  FMUL.FTZ R31, R9.reuse, R100 ;  /* 0x00000064091f7220 */ /* 0x048fe20000410000 */
[C---:B----4-:R-:W-:Y:S01]  /*2fa70*/  FMUL.FTZ R33, R9.reuse, R102 ;  /* 0x0000006609217220 */ /* 0x050fe20000410000 */
[C---:B0-----:R-:W-:Y:S01]  /*2fa80*/  FMUL.FTZ R35, R9.reuse, R104 ;  /* 0x0000006809237220 */ /* 0x041fe20000410000 */
        /* <DEDUP_REMOVED lines=51> */
[----:B0-----:R-:W2:Y:S04]  /*2fdc0*/  LD.E R9, desc[UR6][R6.64+0x8c] ;  /* 0x00008c0606097980 */ /* 0x001ea8000c101900 */
[----:B------:R-:W-:Y:S04]  /*2fdd0*/  ST.E desc[UR18][R6.64+0x110], R37 ;  /* 0x0001102506007985 */ /* 0x000fe8000c101912 */
[----:B------:R-:W-:Y:S04]  /*2fde0*/  ST.E desc[UR10][R6.64+0x130], R29 ;  /* 0x0001301d06007985 */ /* 0x000fe8000c10190a */
[----:B------:R-:W-:Y:S04]  /*2fdf0*/  ST.E desc[UR12][R6.64+0x134], R31 ;  /* 0x0001341f06007985 */ /* 0x000fe8000c10190c */
[----:B------:R-:W-:Y:S04]  /*2fe00*/  ST.E desc[UR14][R6.64+0x140], R33 ;  /* 0x0001402106007985 */ /* 0x000fe8000c10190e */
[----:B------:R-:W-:Y:S04]  /*2fe10*/  ST.E desc[UR16][R6.64+0x144], R35 ;  /* 0x0001442306007985 */ /* 0x000fe8000c101910 */
[----:B------:R-:W-:Y:S01]  /*2fe20*/  ST.E desc[UR4][R6.64+0x1f0], R27 ;  /* 0x0001f01b06007985 */ /* 0x000fe2000c101904 */
[C---:B---3--:R-:W-:Y:S01]  /*2fe30*/  FMUL.FTZ R3, R28.reuse, R3 ;  /* 0x000000031c037220 */ /* 0x048fe20000410000 */
[----:B----4-:R-:W-:-:S04]  /*2fe40*/  FMUL.FTZ R25, R28, R25 ;  /* 0x000000191c197220 */ /* 0x010fc80000410000 */
[----:B------:R-:W-:Y:S01]  /*2fe50*/  ST.E desc[UR4][R6.64+0x98], R3 ;  /* 0x0000980306007985 */ /* 0x000fe2000c101904 */
[----:B--2---:R-:W-:-:S05]  /*2fe60*/  FMUL.FTZ R9, R28, R9 ;  /* 0x000000091c097220 */ /* 0x004fca0000410000 */
[----:B------:R0:W-:Y:S04]  /*2fe70*/  ST.E desc[UR4][R6.64+0x8c], R9 ;  /* 0x00008c0906007985 */ /* 0x0001e8000c101904 */
[----:B------:R1:W-:Y:S04]  /*2fe80*/  ST.E desc[UR4][R6.64+0x9c], R25 ;  /* 0x00009c1906007985 */ /* 0x0003e8000c101904 */
[----:B0-----:R-:W2:Y:S02]  /*2fe90*/  LD.E R9, desc[UR6][R6.64+0xa8] ;  /* 0x0000a80606097980 */ /* 0x001ea4000c101900 */
[----:B--2---:R-:W-:-:S05]  /*2fea0*/  FMUL.FTZ R9, R28, R9 ;  /* 0x000000091c097220 */ /* 0x004fca0000410000 */
[----:B------:R0:W-:Y:S04]  /*2feb0*/  ST.E desc[UR4][R6.64+0xa8], R9 ;  /* 0x0000a80906007985 */ /* 0x0001e8000c101904 */
[----:B------:R-:W2:Y:S02]  /*2fec0*/  LD.E R3, desc[UR6][R6.64+0xac] ;  /* 0x0000ac0606037980 */ /* 0x000ea4000c101900 */
[----:B--2---:R-:W-:-:S05]  /*2fed0*/  FMUL.FTZ R3, R28, R3 ;  /* 0x000000031c037220 */ /* 0x004fca0000410000 */
[----:B------:R2:W-:Y:S04]  /*2fee0*/  ST.E desc[UR4][R6.64+0xac], R3 ;  /* 0x0000ac0306007985 */ /* 0x0005e8000c101904 */
[----:B-1----:R-:W3:Y:S02]  /*2fef0*/  LD.E R25, desc[UR6][R6.64+0xb8] ;  /* 0x0000b80606197980 */ /* 0x002ee4000c101900 */
[----:B---3--:R-:W-:-:S05]  /*2ff00*/  FMUL.FTZ R25, R28, R25 ;  /* 0x000000191c197220 */ /* 0x008fca0000410000 */
[----:B------:R1:W-:Y:S04]  /*2ff10*/  ST.E desc[UR4][R6.64+0xb8], R25 ;  /* 0x0000b81906007985 */ /* 0x0003e8000c101904 */
[----:B0-----:R-:W3:Y:S02]  /*2ff20*/  LD.E R9, desc[UR6][R6.64+0xbc] ;  /* 0x0000bc0606097980 */ /* 0x001ee4000c101900 */
[----:B---3--:R-:W-:-:S05]  /*2ff30*/  FMUL.FTZ R9, R28, R9 ;  /* 0x000000091c097220 */ /* 0x008fca0000410000 */
[----:B------:R0:W-:Y:S04]  /*2ff40*/  ST.E desc[UR4][R6.64+0xbc], R9 ;  /* 0x0000bc0906007985 */ /* 0x0001e8000c101904 */
[----:B--2---:R-:W2:Y:S02]  /*2ff50*/  LD.E R3, desc[UR6][R6.64+0xc8] ;  /* 0x0000c80606037980 */ /* 0x004ea4000c101900 */
        /* <DEDUP_REMOVED lines=119> */
[----:B------:R-:W3:Y:S01]  /*306d0*/  LDL.64 R2, [R0+0x80] ;  /* 0x0000800000027983 */ /* 0x000ee20000100a00 */
[----:B------:R-:W-:-:S03]  /*306e0*/  LEA.HI R28, R203, 0x8, RZ, 0x19 ;  /* 0x00000008cb1c7811 */ /* 0x000fc600078fc8ff */
[----:B------:R-:W4:Y:S02]  /*306f0*/  LDL.64 R26, [R0] ;  /* 0x00000000001a7983 */ /* 0x000f240000100a00 */
[----:B------:R5:W-:Y:S06]  /*30700*/  BAR.SYNC.DEFER_BLOCKING R28, 0x100 ;  /* 0x0004001c0000751d */ /* 0x000bec0000010000 */
[----:B-1----:R-:W2:Y:S04]  /*30710*/  LDL.64 R24, [R0+0x98] ;  /* 0x0000980000187983 */ /* 0x002ea80000100a00 */
[----:B0-----:R-:W5:Y:S04]  /*30720*/  LDL.64 R8, [R0+0x88] ;  /* 0x0000880000087983 */ /* 0x001f680000100a00 */
[----:B---3--:R-:W3:Y:S04]  /*30730*/  LD.E R31, desc[UR4][R2.64] ;  /* 0x00000004021f7980 */ /* 0x008ee8000c101900 */
[----:B----4-:R-:W4:Y:S04]  /*30740*/  LD.E R217, desc[UR6][R26.64] ;  /* 0x000000061ad97980 */ /* 0x010f28000c101900 */
[----:B--2---:R-:W4:Y:S04]  /*30750*/  LD.E.64 R6, desc[UR4][R24.64] ;  /* 0x0000000418067980 */ /* 0x004f28000c101b00 */
[----:B---3--:R-:W-:Y:S04]  /*30760*/  ST.E desc[UR8][R2.64], R31 ;  /* 0x0000001f02007985 */ /* 0x008fe8000c101908 */
[----:B------:R-:W2:Y:S04]  /*30770*/  LD.E R29, desc[UR10][R2.64+0x4] ;  /* 0x0000040a021d7980 */ /* 0x000ea8000c101900 */
[----:B--2---:R0:W-:Y:S04]  /*30780*/  ST.E desc[UR4][R2.64+0x4], R29 ;  /* 0x0000041d02007985 */ /* 0x0041e8000c101904 */
[----:B------:R-:W2:Y:S04]  /*30790*/  LD.E R33, desc[UR6][R2.64+0x8] ;  /* 0x0000080602217980 */ /* 0x000ea8000c101900 */
[----:B--2---:R-:W-:Y:S04]  /*307a0*/  ST.E desc[UR4][R2.64+0x8], R33 ;  /* 0x0000082102007985 */ /* 0x004fe8000c101904 */
[----:B------:R-:W2:Y:S04]  /*307b0*/  LD.E R27, desc[UR6][R2.64+0xc] ;  /* 0x00000c06021b7980 */ /* 0x000ea8000c101900 */
[----:B--2---:R1:W-:Y:S04]  /*307c0*/  ST.E desc[UR4][R2.64+0xc], R27 ;  /* 0x00000c1b02007985 */ /* 0x0043e8000c101904 */
[----:B------:R-:W2:Y:S04]  /*307d0*/  LD.E R25, desc[UR6][R2.64+0x10] ;  /* 0x0000100602197980 */ /* 0x000ea8000c101900 */
[----:B--2---:R2:W-:Y:S04]  /*307e0*/  ST.E desc[UR4][R2.64+0x10], R25 ;  /* 0x0000101902007985 */ /* 0x0045e8000c101904 */
[----:B0-----:R-:W3:Y:S04]  /*307f0*/  LD.E R29, desc[UR6][R2.64+0x14] ;  /* 0x00001406021d7980 */ /* 0x001ee8000c101900 */
[----:B---3--:R0:W-:Y:S04]  /*30800*/  ST.E desc[UR4][R2.64+0x14], R29 ;  /* 0x0000141d02007985 */ /* 0x0081e8000c101904 */
[----:B------:R-:W3:Y:S04]  /*30810*/  LD.E R31, desc[UR6][R2.64+0x18] ;  /* 0x00001806021f7980 */ /* 0x000ee8000c101900 */
[----:B---3--:R3:W-:Y:S04]  /*30820*/  ST.E desc[UR4][R2.64+0x18], R31 ;  /* 0x0000181f02007985 */ /* 0x0087e8000c101904 */
[----:B-1----:R-:W5:Y:S04]  /*30830*/  LD.E R27, desc[UR6][R2.64+0x1c] ;  /* 0x00001c06021b7980 */ /* 0x002f68000c101900 */
[----:B-----5:R1:W-:Y:S04]  /*30840*/  ST.E desc[UR4][R2.64+0x1c], R27 ;  /* 0x00001c1b02007985 */ /* 0x0203e8000c101904 */
[----:B--2---:R-:W2:Y:S04]  /*30850*/  LD.E R25, desc[UR6][R2.64+0x20] ;  /* 0x0000200602197980 */ /* 0x004ea8000c101900 */
[----:B--2---:R2:W-:Y:S04]  /*30860*/  ST.E desc[UR4][R2.64+0x20], R25 ;  /* 0x0000201902007985 */ /* 0x0045e8000c101904 */
[----:B0-----:R-:W5:Y:S04]  /*30870*/  LD.E R29, desc[UR6][R2.64+0x24] ;  /* 0x00002406021d7980 */ /* 0x001f68000c101900 */
[----:B-----5:R0:W-:Y:S04]  /*30880*/  ST.E desc[UR4][R2.64+0x24], R29 ;  /* 0x0000241d02007985 */ /* 0x0201e8000c101904 */
[----:B---3--:R-:W3:Y:S04]  /*30890*/  LD.E R31, desc[UR6][R2.64+0x28] ;  /* 0x00002806021f7980 */ /* 0x008ee8000c101900 */
        /* <DEDUP_REMOVED lines=230> */
[----:B-----5:R-:W-:Y:S04]  /*31700*/  ST.E desc[UR4][R2.64+0x1f4], R29 ;  /* 0x0001f41d02007985 */ /* 0x020fe8000c101904 */
[----:B---3--:R-:W3:Y:S01]  /*31710*/  LD.E R31, desc[UR6][R2.64+0x1f8] ;  /* 0x0001f806021f7980 */ /* 0x008ee2000c101900 */
[----:B------:R-:W-:-:S02]  /*31720*/  R2UR UR28, R4 ;  /* 0x00000000041c72ca */ /* 0x000fc400000e0000 */
[C---:B------:R-:W-:Y:S01]  /*31730*/  R2UR UR29, R5.reuse ;  /* 0x00000000051d72ca */ /* 0x040fe200000e0000 */
[----:B---3--:R-:W-:Y:S04]  /*31740*/  ST.E desc[UR4][R2.64+0x1f8], R31 ;  /* 0x0001f81f02007985 */ /* 0x008fe8000c101904 */
[----:B-1----:R-:W3:Y:S01]  /*31750*/  LD.E R27, desc[UR6][R2.64+0x1fc] ;  /* 0x0001fc06021b7980 */ /* 0x002ee2000c101900 */
        /* <DEDUP_REMOVED lines=30> */
[----:B---3--:R0:W-:Y:S04]  /*31940*/  ST.E desc[UR4][R2.64+0x1fc], R27 ;  /* 0x0001fc1b02007985 */ /* 0x0081e8000c101904 */
[----:B------:R-:W3:Y:S04]  /*31950*/  LD.E R216, desc[UR28][R8.64] ;  /* 0x0000001c08d87980 */ /* 0x000ee8000c101900 */
[----:B------:R-:W5:Y:S04]  /*31960*/  LD.E R24, desc[UR30][R2.64] ;  /* 0x0000001e02187980 */ /* 0x000f68000c101900 */
[----:B--2---:R-:W5:Y:S04]  /*31970*/  LD.E R25, desc[UR32][R2.64+0x4] ;  /* 0x0000042002197980 */ /* 0x004f68000c101900 */
[----:B------:R-:W5:Y:S04]  /*31980*/  LD.E R26, desc[UR34][R2.64+0x8] ;  /* 0x00000822021a7980 */ /* 0x000f68000c101900 */
[----:B0-----:R-:W5:Y:S04]  /*31990*/  LD.E R27, desc[UR44][R2.64+0xc] ;  /* 0x00000c2c021b7980 */ /* 0x001f68000c101900 */
        /* <DEDUP_REMOVED lines=124> */
[----:B----4-:R-:W-:Y:S01]  /*32160*/  IMAD R6, R217, 0xc00, R6 ;  /* 0x00000c00d9067824 */ /* 0x010fe200078e0206 */
[----:B---3--:R-:W-:-:S02]  /*32170*/  ISETP.NE.U32.AND P1, PT, R216, RZ, PT ;  /* 0x000000ffd800720c */ /* 0x008fc40003f25070 */
[----:B------:R-:W-:Y:S02]  /*32180*/  R2UR UR7, R7 ;  /* 0x00000000070772ca */ /* 0x000fe400000e0000 */
[----:B------:R-:W-:Y:S02]  /*32190*/  R2UR UR6, R6 ;  /* 0x00000000060672ca */ /* 0x000fe400000e0000 */
[----:B------:R-:W-:Y:S02]  /*321a0*/  F2FP.F16.F32.PACK_AB R152, R215, R152 ;  /* 0x00000098d798723e */ /* 0x000fe400000000ff */
[----:B------:R-:W-:Y:S02]  /*321b0*/  F2FP.F16.F32.PACK_AB R154, R213, R154 ;  /* 0x0000009ad59a723e */ /* 0x000fe400000000ff */
[----:B------:R-:W-:Y:S02]  /*321c0*/  F2FP.F16.F32.PACK_AB R153, R212, R153 ;  /* 0x00000099d499723e */ /* 0x000fe400000000ff */
[----:B------:R-:W-:Y:S01]  /*321d0*/  F2FP.F16.F32.PACK_AB R155, R214, R155 ;  /* 0x0000009bd69b723e */ /* 0x000fe200000000ff */
[----:B------:R-:W-:Y:S01]  /*321e0*/  VOTEU.ANY UP0, P1 ;  /* 0x00000000003f7886 */ /* 0x000fe20000800100 */
        /* <DEDUP_REMOVED lines=20> */
[----:B-----5:R-:W-:-:S06]  /*32330*/  WARPGROUP.ARRIVE ;  /* 0x00000000000079c5 */ /* 0x020fcc0000000000 */
[----:B------:R-:W-:Y:S01]  /*32340*/  HGMMA.64x256x16.F32 R24, R152, gdesc[UR4].tnspB, R24, UP0, gsb0 ;  /* 0x43e0000498187df0 */ /* 0x000fe2000b800818 */
        /* <DEDUP_REMOVED lines=16> */
[C---:B------:R-:W-:Y:S01]  /*32450*/  R2UR UR52, R4.reuse ;  /* 0x00000000043472ca */ /* 0x040fe200000e0000 */
[----:B------:R-:W-:Y:S02]  /*32460*/  WARPGROUP.DEPBAR.LE gsb0, 0x0 ;  /* 0x00008000000079c5 */ /* 0x000fe40000010000 */
[----:B------:R0:W-:Y:S01]  /*32470*/  ST.E desc[UR4][R2.64], R24 ;  /* 0x0000001802007985 */ /* 0x0001e2000c101904 */
[----:B------:R-:W-:-:S02]  /*32480*/  R2UR UR4, R4 ;  /* 0x00000000040472ca */ /* 0x000fc400000e0000 */
[----:B------:R-:W-:-:S13]  /*32490*/  R2UR UR5, R5 ;  /* 0x00000000050572ca */ /* 0x000fda00000e0000 */
[----:B------:R1:W-:Y:S01]  /*324a0*/  ST.E desc[UR4][R2.64+0x4], R25 ;  /* 0x0000041902007985 */ /* 0x0003e2000c101904 */
[C---:B------:R-:W-:Y:S02]  /*324b0*/  R2UR UR4, R4.reuse ;  /* 0x00000000040472ca */ /* 0x040fe400000e0000 */
[C---:B------:R-:W-:Y:S01]  /*324c0*/  R2UR UR5, R5.reuse ;  /* 0x00000000050572ca */ /* 0x040fe200000e0000 */
[----:B------:R2:W-:Y:S01]  /*324d0*/  ST.E desc[UR6][R2.64+0x8], R26 ;  /* 0x0000081a02007985 */ /* 0x0005e2000c101906 */
[C---:B------:R-:W-:Y:S02]  /*324e0*/  R2UR UR6, R4.reuse ;  /* 0x00000000040672ca */ /* 0x040fe400000e0000 */
[C---:B------:R-:W-:Y:S01]  /*324f0*/  R2UR UR7, R5.reuse ;  /* 0x00000000050772ca */ /* 0x040fe200000e0000 */
[----:B------:R3:W-:Y:S01]  /*32500*/  ST.E desc[UR8][R2.64+0xc], R27 ;  /* 0x00000c1b02007985 */ /* 0x0007e2000c101908 */
[C---:B------:R-:W-:Y:S02]  /*32510*/  R2UR UR8, R4.reuse ;  /* 0x00000000040872ca */ /* 0x040fe400000e0000 */
[----:B------:R-:W-:Y:S01]  /*32520*/  R2UR UR9, R5 ;  /* 0x00000000050972ca */ /* 0x000fe200000e0000 */
[----:B------:R4:W-:Y:S01]  /*32530*/  ST.E desc[UR10][R2.64+0x10], R28 ;  /* 0x0000101c02007985 */ /* 0x0009e2000c10190a */
[----:B------:R-:W-:-:S02]  /*32540*/  R2UR UR10, R4 ;  /* 0x00000000040a72ca */ /* 0x000fc400000e0000 */
        /* <DEDUP_REMOVED lines=25> */
[----:B------:R5:W-:Y:S04]  /*326e0*/  ST.E desc[UR8][R2.64+0x34], R37 ;  /* 0x0000342502007985 */ /* 0x000be8000c101908 */
[----:B------:R5:W-:Y:S04]  /*326f0*/  ST.E desc[UR10][R2.64+0x38], R38 ;  /* 0x0000382602007985 */ /* 0x000be8000c10190a */
[----:B------:R5:W-:Y:S01]  /*32700*/  ST.E desc[UR12][R2.64+0x3c], R39 ;  /* 0x00003c2702007985 */ /* 0x000be2000c10190c */
[----:B------:R-:W-:-:S03]  /*32710*/  R2UR UR8, R4 ;  /* 0x00000000040872ca */ /* 0x000fc600000e0000 */
[----:B------:R5:W-:Y:S01]  /*32720*/  ST.E desc[UR14][R2.64+0x40], R40 ;  /* 0x0000402802007985 */ /* 0x000be2000c10190e */
[----:B------:R-:W-:-:S03]  /*32730*/  R2UR UR9, R5 ;  /* 0x00000000050972ca */ /* 0x000fc600000e0000 */
[----:B------:R5:W-:Y:S04]  /*32740*/  ST.E desc[UR16][R2.64+0x44], R41 ;  /* 0x0000442902007985 */ /* 0x000be8000c101910 */
[----:B------:R5:W-:Y:S04]  /*32750*/  ST.E desc[UR18][R2.64+0x48], R42 ;  /* 0x0000482a02007985 */ /* 0x000be8000c101912 */
[----:B------:R5:W-:Y:S04]  /*32760*/  ST.E desc[UR20][R2.64+0x4c], R43 ;  /* 0x00004c2b02007985 */ /* 0x000be8000c101914 */
[----:B------:R5:W-:Y:S04]  /*32770*/  ST.E desc[UR22][R2.64+0x50], R44 ;  /* 0x0000502c02007985 */ /* 0x000be8000c101916 */
[----:B------:R5:W-:Y:S01]  /*32780*/  ST.E desc[UR24][R2.64+0x54], R45 ;  /* 0x0000542d02007985 */ /* 0x000be2000c101918 */
[----:B------:R-:W-:-:S03]  /*32790*/  R2UR UR10, R4 ;  /* 0x00000000040a72ca */ /* 0x000fc600000e0000 */
[----:B------:R5:W-:Y:S01]  /*327a0*/  ST.E desc[UR4][R2.64+0x58], R46 ;  /* 0x0000582e02007985 */ /* 0x000be2000c101904 */
[C---:B------:R-:W-:Y:S02]  /*327b0*/  R2UR UR4, R4.reuse ;  /* 0x00000000040472ca */ /* 0x040fe400000e0000 */
[C---:B------:R-:W-:Y:S01]  /*327c0*/  R2UR UR5, R5.reuse ;  /* 0x00000000050572ca */ /* 0x040fe200000e0000 */
[----:B------:R5:W-:Y:S01]  /*327d0*/  ST.E desc[UR6][R2.64+0x5c], R47 ;  /* 0x00005c2f02007985 */ /* 0x000be2000c101906 */
        /* <DEDUP_REMOVED lines=13> */
[----:B------:R5:W-:Y:S01]  /*328b0*/  ST.E desc[UR8][R2.64+0x60], R48 ;  /* 0x0000603002007985 */ /* 0x000be2000c101908 */
        /* <DEDUP_REMOVED lines=8> */
[----:B------:R-:W-:Y:S01]  /*32940*/  R2UR UR5, R5 ;  /* 0x00000000050572ca */ /* 0x000fe200000e0000 */
[----:B------:R5:W-:Y:S04]  /*32950*/  ST.E desc[UR6][R2.64+0x68], R50 ;  /* 0x0000683202007985 */ /* 0x000be8000c101906 */
[----:B------:R5:W-:Y:S04]  /*32960*/  ST.E desc[UR10][R2.64+0x6c], R51 ;  /* 0x00006c3302007985 */ /* 0x000be8000c10190a */
[----:B------:R5:W-:Y:S04]  /*32970*/  ST.E desc[UR12][R2.64+0x70], R52 ;  /* 0x0000703402007985 */ /* 0x000be8000c10190c */
        /* <DEDUP_REMOVED lines=8> */
[----:B------:R5:W-:Y:S01]  /*32a00*/  ST.E desc[UR8][R2.64+0x8c], R59 ;  /* 0x00008c3b02007985 */ /* 0x000be2000c101908 */
[C---:B------:R-:W-:Y:S02]  /*32a10*/  R2UR UR8, R4.reuse ;  /* 0x00000000040872ca */ /* 0x040fe400000e0000 */
[----:B------:R-:W-:Y:S01]  /*32a20*/  R2UR UR9, R5 ;  /* 0x00000000050972ca */ /* 0x000fe200000e0000 */
[----:B------:R5:W-:Y:S01]  /*32a30*/  ST.E desc[UR4][R2.64+0x90], R60 ;  /* 0x0000903c02007985 */ /* 0x000be2000c101904 */
        /* <DEDUP_REMOVED lines=14> */
[----:B------:R5:W-:Y:S01]  /*32b20*/  ST.E desc[UR6][R2.64+0x94], R61 ;  /* 0x0000943d02007985 */ /* 0x000be2000c101906 */
        /* <DEDUP_REMOVED lines=245> */
[C---:B------:R-:W-:Y:S02]  /*33a80*/  R2UR UR54, R4.reuse ;  /* 0x00000000043672ca */ /* 0x040fe400000e0000 */
[----:B------:R-:W-:Y:S01]  /*33a90*/  R2UR UR55, R5 ;  /* 0x00000000053772ca */ /* 0x000fe200000e0000 */
        /* <DEDUP_REMOVED lines=12> */
[----:B------:R-:W-:Y:S01]  /*33b60*/  ST.E desc[UR28][R8.64], R195 ;  /* 0x000000c308007985 */ /* 0x000fe2000c10191c */
[C---:B------:R-:W-:Y:S02]  /*33b70*/  R2UR UR58, R4.reuse ;  /* 0x00000000043a72ca */ /* 0x040fe400000e0000 */
[C---:B------:R-:W-:Y:S01]  /*33b80*/  R2UR UR59, R5.reuse ;  /* 0x00000000053b72ca */ /* 0x040fe200000e0000 */
[----:B0-----:R-:W5:Y:S01]  /*33b90*/  LD.E R24, desc[UR30][R2.64] ;  /* 0x0000001e02187980 */ /* 0x001f62000c101900 */
[C---:B------:R-:W-:Y:S02]  /*33ba0*/  R2UR UR56, R4.reuse ;  /* 0x00000000043872ca */ /* 0x040fe400000e0000 */
[C---:B------:R-:W-:Y:S01]  /*33bb0*/  R2UR UR57, R5.reuse ;  /* 0x00000000053972ca */ /* 0x040fe200000e0000 */
[----:B-1----:R-:W5:Y:S01]  /*33bc0*/  LD.E R25, desc[UR32][R2.64+0x4] ;  /* 0x0000042002197980 */ /* 0x002f62000c101900 */
[C---:B------:R-:W-:Y:S02]  /*33bd0*/  R2UR UR4, R4.reuse ;  /* 0x00000000040472ca */ /* 0x040fe400000e0000 */
[----:B------:R-:W-:Y:S01]  /*33be0*/  R2UR UR5, R5 ;  /* 0x00000000050572ca */ /* 0x000fe200000e0000 */
[----:B--2---:R-:W2:Y:S01]  /*33bf0*/  LD.E R26, desc[UR34][R2.64+0x8] ;  /* 0x00000822021a7980 */ /* 0x004ea2000c101900 */
[----:B------:R-:W-:-:S02]  /*33c00*/  R2UR UR6, R4 ;  /* 0x00000000040672ca */ /* 0x000fc400000e0000 */
[C---:B------:R-:W-:Y:S01]  /*33c10*/  R2UR UR7, R5.reuse ;  /* 0x00000000050772ca */ /* 0x040fe200000e0000 */
[----:B---3--:R-:W2:Y:S01]  /*33c20*/  LD.E R27, desc[UR44][R2.64+0xc] ;  /* 0x00000c2c021b7980 */ /* 0x008ea2000c101900 */
[C---:B------:R-:W-:Y:S02]  /*33c30*/  R2UR UR8, R4.reuse ;  /* 0x00000000040872ca */ /* 0x040fe400000e0000 */
[C---:B------:R-:W-:Y:S01]  /*33c40*/  R2UR UR9, R5.reuse ;  /* 0x00000000050972ca */ /* 0x040fe200000e0000 */
[----:B----4-:R-:W2:Y:S01]  /*33c50*/  LD.E R28, desc[UR46][R2.64+0x10] ;  /* 0x0000102e021c7980 */ /* 0x010ea2000c101900 */
[C---:B------:R-:W-:Y:S02]  /*33c60*/  R2UR UR10, R4.reuse ;  /* 0x00000000040a72ca */ /* 0x040fe400000e0000 */
[----:B------:R-:W-:Y:S01]  /*33c70*/  R2UR UR11, R5 ;  /* 0x00000000050b72ca */ /* 0x000fe200000e0000 */
[----:B-----5:R-:W2:Y:S01]  /*33c80*/  LD.E R29, desc[UR50][R2.64+0x14] ;  /* 0x00001432021d7980 */ /* 0x020ea2000c101900 */
[----:B------:R-:W-:-:S02]  /*33c90*/  R2UR UR12, R4 ;  /* 0x00000000040c72ca */ /* 0x000fc400000e0000 */
[C---:B------:R-:W-:Y:S01]  /*33ca0*/  R2UR UR13, R5.reuse ;  /* 0x00000000050d72ca */ /* 0x040fe200000e0000 */
[----:B------:R-:W2:Y:S01]  /*33cb0*/  LD.E R30, desc[UR52][R2.64+0x18] ;  /* 0x00001834021e7980 */ /* 0x000ea2000c101900 */
[C---:B------:R-:W-:Y:S02]  /*33cc0*/  R2UR UR14, R4.reuse ;  /* 0x00000000040e72ca */ /* 0x040fe400000e0000 */
[C---:B------:R-:W-:Y:S01]  /*33cd0*/  R2UR UR15, R5.reuse ;  /* 0x00000000050f72ca */ /* 0x040fe200000e0000 */
[----:B------:R-:W2:Y:S01]  /*33ce0*/  LD.E R31, desc[UR54][R2.64+0x1c] ;  /* 0x00001c36021f7980 */ /* 0x000ea2000c101900 */
[C---:B------:R-:W-:Y:S02]  /*33cf0*/  R2UR UR16, R4.reuse ;  /* 0x00000000041072ca */ /* 0x040fe400000e0000 */
[----:B------:R-:W-:Y:S01]  /*33d00*/  R2UR UR17, R5 ;  /* 0x00000000051172ca */ /* 0x000fe200000e0000 */
[----:B------:R-:W2:Y:S01]  /*33d10*/  LD.E R32, desc[UR60][R2.64+0x20] ;  /* 0x0000203c02207980 */ /* 0x000ea2000c101900 */
        /* <DEDUP_REMOVED lines=327> */
[----:B------:R-:W-:Y:S02]  /*35190*/  R2UR UR54, R4 ;  /* 0x00000000043672ca */ /* 0x000fe400000e0000 */
[----:B------:R-:W-:Y:S01]  /*351a0*/  R2UR UR55, R5 ;  /* 0x00000000053772ca */ /* 0x000fe200000e0000 */
        /* <DEDUP_REMOVED lines=10> */
[----:B------:R-:W-:-:S02]  /*35250*/  VIADD R152, R6, 0x80 ;  /* 0x0000008006987836 */ /* 0x000fc40000000000 */
[----:B------:R-:W-:-:S03]  /*35260*/  IMAD.MOV.U32 R153, RZ, RZ, R7 ;  /* 0x000000ffff997224 */ /* 0x000fc600078e0007 */
[----:B------:R-:W-:Y:S02]  /*35270*/  R2UR UR6, R152 ;  /* 0x00000000980672ca */ /* 0x000fe400000e0000 */
[----:B------:R-:W-:Y:S02]  /*35280*/  R2UR UR7, R153 ;  /* 0x00000000990772ca */ /* 0x000fe400000e0000 */
[----:B------:R-:W-:Y:S02]  /*35290*/  F2FP.F16.F32.PACK_AB R152, R20, R21 ;  /* 0x000000151498723e */ /* 0x000fe400000000ff */
[----:B------:R-:W-:Y:S02]  /*352a0*/  F2FP.F16.F32.PACK_AB R154, R18, R19 ;  /* 0x00000013129a723e */ /* 0x000fe400000000ff */
[----:B------:R-:W-:Y:S02]  /*352b0*/  F2FP.F16.F32.PACK_AB R153, R14, R15 ;  /* 0x0000000f0e99723e */ /* 0x000fe400000000ff */
[----:B------:R-:W-:-:S02]  /*352c0*/  F2FP.F16.F32.PACK_AB R155, R12, R13 ;  /* 0x0000000d0c9b723e */ /* 0x000fc400000000ff */
        /* <DEDUP_REMOVED lines=20> */
[----:B--2---:R-:W-:-:S06]  /*35410*/  WARPGROUP.ARRIVE ;  /* 0x00000000000079c5 */ /* 0x004fcc0000000000 */
        /* <DEDUP_REMOVED lines=20> */
[C---:B------:R-:W-:Y:S01]  /*35560*/  R2UR UR55, R5.reuse ;  /* 0x00000000053772ca */ /* 0x040fe200000e0000 */
[----:B------:R-:W-:Y:S02]  /*35570*/  WARPGROUP.DEPBAR.LE gsb0, 0x0 ;  /* 0x00008000000079c5 */ /* 0x000fe40000010000 */
        /* <DEDUP_REMOVED lines=2670> */
[----:B------:R5:W-:Y:S04]  /*3fc60*/  ST.E desc[UR6][R2.64+0x1b4], R133 ;  /* 0x0001b48502007985 */ /* 0x000be8000c101906 */
[----:B------:R5:W-:Y:S04]  /*3fc70*/  ST.E desc[UR8][R2.64+0x1b8], R134 ;  /* 0x0001b88602007985 */ /* 0x000be8000c101908 */
[----:B------:R5:W-:Y:S04]  /*3fc80*/  ST.E desc[UR4][R2.64+0x1bc], R135 ;  /* 0x0001bc8702007985 */ /* 0x000be8000c101904 */
[----:B------:R5:W-:Y:S01]  /*3fc90*/  ST.E desc[UR10][R2.64+0x1c0], R136 ;  /* 0x0001c08802007985 */ /* 0x000be2000c10190a */
[----:B------:R-:W-:-:S03]  /*3fca0*/  R2UR UR6, R4 ;  /* 0x00000000040672ca */ /* 0x000fc600000e0000 */
[----:B------:R5:W-:Y:S01]  /*3fcb0*/  ST.E desc[UR12][R2.64+0x1c4], R137 ;  /* 0x0001c48902007985 */ /* 0x000be2000c10190c */
[----:B------:R-:W-:-:S03]  /*3fcc0*/  R2UR UR7, R5 ;  /* 0x00000000050772ca */ /* 0x000fc600000e0000 */
[----:B------:R5:W-:Y:S01]  /*3fcd0*/  ST.E desc[UR14][R2.64+0x1c8], R138 ;  /* 0x0001c88a02007985 */ /* 0x000be2000c10190e */
[----:B------:R-:W-:-:S03]  /*3fce0*/  R2UR UR8, R4 ;  /* 0x00000000040872ca */ /* 0x000fc600000e0000 */
[----:B------:R5:W-:Y:S01]  /*3fcf0*/  ST.E desc[UR16][R2.64+0x1cc], R139 ;  /* 0x0001cc8b02007985 */ /* 0x000be2000c101910 */
[----:B------:R-:W-:-:S03]  /*3fd00*/  R2UR UR9, R5 ;  /* 0x00000000050972ca */ /* 0x000fc600000e0000 */
        /* <DEDUP_REMOVED lines=13> */
[----:B------:R-:W-:-:S03]  /*3fde0*/  R2UR UR51, R5 ;  /* 0x00000000053372ca */ /* 0x000fc600000e0000 */
[----:B------:R5:W-:Y:S01]  /*3fdf0*/  ST.E desc[UR28][R2.64+0x1e4], R145 ;  /* 0x0001e49102007985 */ /* 0x000be2000c10191c */
[C---:B------:R-:W-:Y:S02]  /*3fe00*/  R2UR UR28, R4.reuse ;  /* 0x00000000041c72ca */ /* 0x040fe400000e0000 */
[C---:B------:R-:W-:Y:S02]  /*3fe10*/  R2UR UR29, R5.reuse ;  /* 0x00000000051d72ca */ /* 0x040fe400000e0000 */
[C---:B------:R-:W-:Y:S02]  /*3fe20*/  R2UR UR52, R4.reuse ;  /* 0x00000000043472ca */ /* 0x040fe400000e0000 */
[C---:B------:R-:W-:Y:S02]  /*3fe30*/  R2UR UR53, R5.reuse ;  /* 0x00000000053572ca */ /* 0x040fe400000e0000 */
[C---:B------:R-:W-:Y:S02]  /*3fe40*/  R2UR UR54, R4.reuse ;  /* 0x00000000043672ca */ /* 0x040fe400000e0000 */
[----:B------:R-:W-:Y:S01]  /*3fe50*/  R2UR UR55, R5 ;  /* 0x00000000053772ca */ /* 0x000fe200000e0000 */
[----:B------:R-:W-:Y:S04]  /*3fe60*/  ST.E desc[UR6][R2.64+0x1ec], R147 ;  /* 0x0001ec9302007985 */ /* 0x000fe8000c101906 */
[----:B------:R-:W-:Y:S04]  /*3fe70*/  ST.E desc[UR8][R2.64+0x1f0], R148 ;  /* 0x0001f09402007985 */ /* 0x000fe8000c101908 */
[----:B------:R-:W-:Y:S04]  /*3fe80*/  ST.E desc[UR10][R2.64+0x1f4], R149 ;  /* 0x0001f49502007985 */ /* 0x000fe8000c10190a */
[----:B------:R-:W-:Y:S04]  /*3fe90*/  ST.E desc[UR12][R2.64+0x1f8], R150 ;  /* 0x0001f89602007985 */ /* 0x000fe8000c10190c */
[----:B------:R-:W-:Y:S01]  /*3fea0*/  ST.E desc[UR14][R2.64+0x1fc], R151 ;  /* 0x0001fc9702007985 */ /* 0x000fe2000c10190e */
        /* <DEDUP_REMOVED lines=370> */
[----:B------:R-:W-:Y:S01]  /*415d0*/  VIADD R6, R6, 0x280 ;  /* 0x0000028006067836 */ /* 0x000fe20000000000 */
[----:B------:R-:W-:-:S02]  /*415e0*/  R2UR UR7, R7 ;  /* 0x00000000070772ca */ /* 0x000fc400000e0000 */
[----:B------:R-:W-:Y:S02]  /*415f0*/  F2FP.F16.F32.PACK_AB R184, R187, R188 ;  /* 0x000000bcbbb8723e */ /* 0x000fe400000000ff */
[----:B------:R-:W-:Y:S02]  /*41600*/  R2UR UR6, R6 ;  /* 0x00000000060672ca */ /* 0x000fe400000e0000 */
[----:B------:R-:W-:Y:S02]  /*41610*/  F2FP.F16.F32.PACK_AB R186, R185, R186 ;  /* 0x000000bab9ba723e */ /* 0x000fe400000000ff */
[----:B------:R-:W-:Y:S02]  /*41620*/  F2FP.F16.F32.PACK_AB R185, R160, R161 ;  /* 0x000000a1a0b9723e */ /* 0x000fe400000000ff */
[----:B------:R-:W-:Y:S02]  /*41630*/  F2FP.F16.F32.PACK_AB R187, R158, R159 ;  /* 0x0000009f9ebb723e */ /* 0x000fe400000000ff */
        /* <DEDUP_REMOVED lines=27> */
[----:B------:R-:W-:Y:S01]  /*417f0*/  R2UR UR29, R5 ;  /* 0x00000000051d72ca */ /* 0x000fe200000e0000 */
[----:B------:R-:W-:-:S02]  /*41800*/  WARPGROUP.DEPBAR.LE gsb0, 0x0 ;  /* 0x00008000000079c5 */ /* 0x000fc40000010000 */
[----:B------:R-:W-:Y:S01]  /*41810*/  ST.E desc[UR4][R2.64], R24 ;  /* 0x0000001802007985 */ /* 0x000fe2000c101904 */
[C---:B------:R-:W-:Y:S02]  /*41820*/  R2UR UR4, R4.reuse ;  /* 0x00000000040472ca */ /* 0x040fe400000e0000 */
[C---:B------:R-:W-:Y:S01]  /*41830*/  R2UR UR5, R5.reuse ;  /* 0x00000000050572ca */ /* 0x040fe200000e0000 */
[----:B------:R-:W-:Y:S01]  /*41840*/  ST.E desc[UR6][R2.64+0x4], R25 ;  /* 0x0000041902007985 */ /* 0x000fe2000c101906 */
        /* <DEDUP_REMOVED lines=1116> */
[C---:B------:R-:W-:Y:S02]  /*45e10*/  R2UR UR4, R4.reuse ;  /* 0x00000000040472ca */ /* 0x040fe400000e0000 */
[C---:B------:R-:W-:Y:S02]  /*45e20*/  R2UR UR5, R5.reuse ;  /* 0x00000000050572ca */ /* 0x040fe400000e0000 */
[----:B------:R-:W-:Y:S02]  /*45e30*/  R2UR UR6, R4 ;  /* 0x00000000040672ca */ /* 0x000fe400000e0000 */
[----:B------:R-:W-:-:S02]  /*45e40*/  R2UR UR7, R5 ;  /* 0x00000000050772ca */ /* 0x000fc400000e0000 */
[----:B------:R-:W-:-:S07]  /*45e50*/  LOP3.LUT P6, RZ, R203, 0x7f, RZ, 0xc0, !PT ;  /* 0x0000007fcbff7812 */ /* 0x000fce00078cc0ff */
[----:B--2---:R1:W-:Y:S04]  /*45e60*/  ST.E desc[UR4][R2.64+0x1f8], R13 ;  /* 0x0001f80d02007985 */ /* 0x0043e8000c101904 */
[----:B0-----:R-:W2:Y:S01]  /*45e70*/  LD.E R9, desc[UR6][R2.64+0x1fc] ;  /* 0x0001fc0602097980 */ /* 0x001ea2000c101900 */
[----:B------:R-:W-:Y:S02]  /*45e80*/  R2UR UR4, R4 ;  /* 0x00000000040472ca */ /* 0x000fe400000e0000 */
[----:B------:R-:W-:-:S13]  /*45e90*/  R2UR UR5, R5 ;  /* 0x00000000050572ca */ /* 0x000fda00000e0000 */
[----:B--2---:R1:W-:Y:S01]  /*45ea0*/  ST.E desc[UR4][R2.64+0x1fc], R9 ;  /* 0x0001fc0902007985 */ /* 0x0043e2000c101904 */
[----:B------:R-:W-:Y:S05]  /*45eb0*/  @P6 BRA `(.L_x_11583) ;  /* 0x0000000000306947 */ /* 0x000fea0003800000 */
[----:B-1----:R-:W2:Y:S04]  /*45ec0*/  LDL.64 R2, [R0+0x40] ;  /* 0x0000400000027983 */ /* 0x002ea80000100a00 */
        /* <DEDUP_REMOVED lines=11> */
.L_x_11583:
[----:B-1----:R-:W-:Y:S02]  /*45f80*/  IMAD.MOV.U32 R2, RZ, RZ, R211 ;  /* 0x000000ffff027224 */ /* 0x002fe400078e00d3 */
[----:B------:R-:W-:-:S04]  /*45f90*/  IMAD.MOV.U32 R3, RZ, RZ, 0x0 ;  /* 0x00000000ff037424 */ /* 0x000fc800078e00ff */
[----:B0-----:R-:W-:Y:S05]  /*45fa0*/  RET.REL.NODEC R2 `(_ZN7cutlass13device_kernelIN5flash11enable_sm90INS1_16FlashAttnFwdSm90INS1_25CollectiveMainloopFwdSm90ILi2EN4cute5tupleIJNS5_1CILi1EEES8_S8_EEENS6_IJNS7_ILi128EEENS7_ILi96EEENS7_ILi64EEEEEELi256ENS_6half_tEfNS_4arch4Sm90ELb0ELb1ELb1ELb0ELb0ELb0ELb1ELb1ELb0ELb1ELb0ELb0EEENS1_21CollectiveEpilogueFwdINS6_IJSA_NS7_ILi256EEESB_EEES9_SE_SG_Li256ELb0ELb1ELb0ELb0EEENS1_30DynamicPersistentTileSchedulerILi256ELi128ELb0ELb1ELb1EEEEEEEEEvNT_6ParamsE) ;  /* 0xfffffba002147950 */ /* 0x001fea0003c3ffff */
.L_x_11561:
[----:B0-----:R0:W1:Y:S02]  /*45fb0*/  SYNCS.PHASECHK.TRANS64.TRYWAIT P1, [R2+URZ], R3 ;  /* 0x00000003020075a7 */ /* 0x001064000802017f */
[----:B-1----:R-:W-:Y:S05]  /*45fc0*/  @!P1 NANOSLEEP.SYNCS 0x989680 ;  /* 0x009896800000995d */ /* 0x002fea0003900000 */
[----:B------:R-:W1:Y:S02]  /*45fd0*/  @!P1 SYNCS.PHASECHK.TRANS64 P1, [R2+URZ], R3 ;  /* 0x00000003020095a7 */ /* 0x000e64000802007f */
[----:B-1----:R-:W-:Y:S05]  /*45fe0*/  @!P1 BRA `(.L_x_11561) ;  /* 0xfffffffc00f09947 */ /* 0x002fea000383ffff */
[----:B------:R-:W-:Y:S05]  /*45ff0*/  BRA `(.L_x_11560) ;  /* 0xfffffe4400f07947 */ /* 0x000fea000383ffff */
.L_x_11568:
[----:B0-----:R0:W1:Y:S02]  /*46000*/  SYNCS.PHASECHK.TRANS64.TRYWAIT P1, [R8+URZ], R9 ;  /* 0x00000009080075a7 */ /* 0x001064000802017f */
[----:B-1----:R-:W-:Y:S05]  /*46010*/  @!P1 NANOSLEEP.SYNCS 0x989680 ;  /* 0x009896800000995d */ /* 0x002fea0003900000 */
[----:B------:R-:W1:Y:S02]  /*46020*/  @!P1 SYNCS.PHASECHK.TRANS64 P1, [R8+URZ], R9 ;  /* 0x00000009080095a7 */ /* 0x000e64000802007f */
[----:B-1----:R-:W-:Y:S05]  /*46030*/  @!P1 BRA `(.L_x_11568) ;  /* 0xfffffffc00f09947 */ /* 0x002fea000383ffff */
[----:B------:R-:W-:Y:S05]  /*46040*/  BRA `(.L_x_11567) ;  /* 0xfffffe4c00c47947 */ /* 0x000fea000383ffff */
.L_x_11584:
        /* <DEDUP_REMOVED lines=11> */
.L_x_15312:


//--------------------- .text._ZN7cutlass13device_kernelIN5flash11enable_sm90INS1_16FlashAttnFwdSm90INS1_25CollectiveMainloopFwdSm90ILi2EN4cute5tupleIJNS5_1CILi1EEES8_S8_EEENS6_IJNS7_ILi128EEENS7_ILi96EEENS7_ILi64EEEEEELi256ENS_6half_tEfNS_4arch4Sm90ELb0ELb1ELb1ELb1ELb0ELb0ELb0ELb1ELb0ELb1ELb0ELb0EEENS1_21CollectiveEpilogueFwdINS6_IJSA_NS7_ILi256EEESB_EEES9_SE_SG_Li256ELb1ELb1ELb0ELb0EEENS1_36VarlenDynamicPersistentTileSchedulerILi128ELi96ELi256ELi128ELb0ELb1ELb1ELb1ELb0ELb1EEEEEEEEEvNT_6ParamsE --------------------------
	.section	.text._ZN7cutlass13device_kernelIN5flash11enable_sm90INS1_16FlashAttnFwdSm90INS1_25CollectiveMainloopFwdSm90ILi2EN4cute5tupleIJNS5_1CILi1EEES8_S8_EEENS6_IJNS7_ILi128EEENS7_ILi96EEENS7_ILi64EEEEEELi256ENS_6half_tEfNS_4arch4Sm90ELb0ELb1ELb1ELb1ELb0ELb0ELb0ELb1ELb0ELb1ELb0ELb0EEENS1_21CollectiveEpilogueFwdINS6_IJSA_NS7_ILi256EEESB_EEES9_SE_SG_Li256ELb1ELb1ELb0ELb0EEENS1_36VarlenDynamicPersistentTileSchedulerILi128ELi96ELi256ELi128ELb0ELb1ELb1ELb1ELb0ELb1EEEEEEEEEvNT_6ParamsE,"ax",@progbits
	.align	128
.text._ZN7cutlass13device_kernelIN5flash11enable_sm90INS1_16FlashAttnFwdSm90INS1_25CollectiveMainloopFwdSm90ILi2EN4cute5tupleIJNS5_1CILi1EEES8_S8_EEENS6_IJNS7_ILi128EEENS7_ILi96EEENS7_ILi64EEEEEELi256ENS_6half_tEfNS_4arch4Sm90ELb0ELb1ELb1ELb1ELb0ELb0ELb0ELb1ELb0ELb1ELb0ELb0EEENS1_21CollectiveEpilogueFwdINS6_IJSA_NS7_ILi256EEESB_EEES9_SE_SG_Li256ELb1ELb1ELb0ELb0EEENS1_36VarlenDynamicPersistentTileSchedulerILi128ELi96ELi256ELi128ELb0ELb1ELb1ELb1ELb0ELb1EEEEEEEEEvNT_6ParamsE:
        .type           _ZN7cutlass13device_kernelIN5flash11enable_sm90INS1_16FlashAttnFwdSm90INS1_25CollectiveMainloopFwdSm90ILi2EN4cute5tupleIJNS5_1CILi1EEES8_S8_EEENS6_IJNS7_ILi128EEENS7_ILi96EEENS7_ILi64EEEEEELi256ENS_6half_tEfNS_4arch4Sm90ELb0ELb1ELb1ELb1ELb0ELb0ELb0ELb1ELb0ELb1ELb0ELb0EEENS1_21CollectiveEpilogueFwdINS6_IJSA_NS7_ILi256EEESB_EEES9_SE_SG_Li256ELb1ELb1ELb0ELb0EEENS1_36VarlenDynamicPersistentTileSchedulerILi128ELi96ELi256ELi128ELb0ELb1ELb1ELb1ELb0ELb1EEEEEEEEEvNT_6ParamsE,@function
        .size           _ZN7cutlass13device_kernelIN5flash11enable_sm90INS1_16FlashAttnFwdSm90INS1_25CollectiveMainloopFwdSm90ILi2EN4cute5tupleIJNS5_1CILi1EEES8_S8_EEENS6_IJNS7_ILi128EEENS7_ILi96EEENS7_ILi64EEEEEELi256ENS_6half_tEfNS_4arch4Sm90ELb0ELb1ELb1ELb1ELb0ELb0ELb0ELb1ELb0ELb1ELb0ELb0EEENS1_21CollectiveEpilogueFwdINS6_IJSA_NS7_ILi256EEESB_EEES9_SE_SG_Li256ELb1ELb1ELb0ELb0EEENS1_36VarlenDynamicPersistentTileSchedulerILi128ELi96ELi256ELi128ELb0ELb1ELb1ELb1ELb0ELb1EEEEEEEEEvNT_6ParamsE,(.L_x_15314 - _ZN7cutlass13device_kernelIN5flash11enable_sm90INS1_16FlashAttnFwdSm90INS1_25CollectiveMainloopFwdSm90ILi2EN4cute5tupleIJNS5_1CILi1EEES8_S8_EEENS6_IJNS7_ILi128EEENS7_ILi96EEENS7_ILi64EEEEEELi256ENS_6half_tEfNS_4arch4Sm90ELb0ELb1ELb1ELb1ELb0ELb0ELb0ELb1ELb0ELb1ELb0ELb0EEENS1_21CollectiveEpilogueFwdINS6_IJSA_NS7_ILi256EEESB_EEES9_SE_SG_Li256ELb1ELb1ELb0ELb0EEENS1_36VarlenDynamicPersistentTileSchedulerILi128ELi96ELi256ELi128ELb0ELb1ELb1ELb1ELb0ELb1EEEEEEEEEvNT_6ParamsE)
        .other          _ZN7cutlass13device_kernelIN5flash11enable_sm90INS1_16FlashAttnFwdSm90INS1_25CollectiveMainloopFwdSm90ILi2EN4cute5tupleIJNS5_1CILi1EEES8_S8_EEENS6_IJNS7_ILi128EEENS7_ILi96EEENS7_ILi64EEEEEELi256ENS_6half_tEfNS_4arch4Sm90ELb0ELb1ELb1ELb1ELb0ELb0ELb0ELb1ELb0ELb1ELb0ELb0EEENS1_21CollectiveEpilogueFwdINS6_IJSA_NS7_ILi256EEESB_EEES9_SE_SG_Li256ELb1ELb1ELb0ELb0EEENS1_36VarlenDynamicPersistentTileSchedulerILi128ELi96ELi256ELi128ELb0ELb1ELb1ELb1ELb0ELb1EEEEEEEEEvNT_6ParamsE,@"STO_CUDA_ENTRY STV_DEFAULT"
_ZN7cutlass13device_kernelIN5flash11enable_sm90INS1_16FlashAttnFwdSm90INS1_25CollectiveMainloopFwdSm90ILi2EN4cute5tupleIJNS5_1CILi1EEES8_S8_EEENS6_IJNS7_ILi128EEENS7_ILi96EEENS7_ILi64EEEEEELi256ENS_6half_tEfNS_4arch4Sm90ELb0ELb1ELb1ELb1ELb0ELb0ELb0ELb1ELb0ELb1ELb0ELb0EEENS1_21CollectiveEpilogueFwdINS6_IJSA_NS7_ILi256EEESB_EEES9_SE_SG_Li256ELb1ELb1ELb0ELb0EEENS1_36VarlenDynamicPersistentTileSchedulerILi128ELi96ELi256ELi128ELb0ELb1ELb1ELb1ELb0ELb1EEEEEEEEEvNT_6ParamsE:
        /* <DEDUP_REMOVED lines=18> */
.L_x_11586:
[----:B------:R-:W-:Y:S05]  /*0120*/  BSYNC B0 ;  /* 0x0000000000007941 */ /* 0x000fea0003800000 */
.L_x_11585:
        /* <DEDUP_REMOVED lines=41> */
.L_x_11587:
        /* <DEDUP_REMOVED lines=22> */
.L_x_11588:
        /* <DEDUP_REMOVED lines=18> */
.L_x_11589:
        /* <DEDUP_REMOVED lines=22> */
.L_x_11590:
        /* <DEDUP_REMOVED lines=22> */
.L_x_11591:
[----:B------:R-:W-:Y:S01]  /*0900*/  PLOP3.LUT P0, PT, PT, PT, UP0, 0x80, 0x0 ;  /* 0x000000000000781c */ /* 0x000fe20003f0f008 */
[----:B------:R-:W-:Y:S01]  /*0910*/  UMOV UR36, 0x1 ;  /* 0x0000000100247882 */ /* 0x000fe20000000000 */
[----:B------:R-:W-:Y:S01]  /*0920*/  NOP ;  /* 0x0000000000007918 */ /* 0x000fe20000000000 */
[----:B------:R-:W-:Y:S01]  /*0930*/  USEL UR36, UR36, 0x2, !UP0 ;  /* 0x0000000224247887 */ /* 0x000fe2000c000000 */
[----:B------:R-:W-:Y:S01]  /*0940*/  ULDC.64 UR40, c[0x0][0x208] ;  /* 0x0000820000287ab9 */ /* 0x000fe20000000a00 */
[----:B012-4-:R-:W-:Y:S08]  /*0950*/  BAR.SYNC.DEFER_BLOCKING 0x0 ;  /* 0x0000000000007b1d */ /* 0x017ff00000010000 */
[----:B------:R-:W-:Y:S05]  /*0960*/  @!P0 BRA `(.L_x_11592) ;  /* 0x0000010c00648947 */ /* 0x000fea0003800000 */
.L_x_11593:
        /* <DEDUP_REMOVED lines=23> */
[----:B------:R-:W-:Y:S01]  /*0ae0*/  R2UR UR6, R11 ;  /* 0x000000000b0672ca */ /* 0x000fe200000e0000 */
[----:B------:R-:W-:Y:S01]  /*0af0*/  UMOV UR38, URZ ;  /* 0x0000003f00267c82 */ /* 0x000fe20008000000 */
[----:B------:R-:W-:Y:S01]  /*0b00*/  UMOV UR37, URZ ;  /* 0x0000003f00257c82 */ /* 0x000fe20008000000 */
[----:B0-----:R-:W-:-:S05]  /*0b10*/  VIADD R212, R0, 0xffffff80 ;  /* 0xffffff8000d47836 */ /* 0x001fca0000000000 */
[----:B------:R-:W-:-:S04]  /*0b20*/  SHF.R.S32.HI R3, RZ, 0x1f, R212 ;  /* 0x0000001fff037819 */ /* 0x000fc800000114d4 */
[CC--:B------:R-:W-:Y:S02]  /*0b30*/  LEA.HI R0, R3.reuse, R212.reuse, RZ, 0x7 ;  /* 0x000000d403007211 */ /* 0x0c0fe400078f38ff */
[CC--:B------:R-:W-:Y:S02]  /*0b40*/  LEA.HI R2, R3.reuse, R212.reuse, RZ, 0x4 ;  /* 0x000000d403027211 */ /* 0x0c0fe400078f20ff */
[----:B------:R-:W-:Y:S02]  /*0b50*/  LOP3.LUT R5, R0, 0xffffff80, RZ, 0xc0, !PT ;  /* 0xffffff8000057812 */ /* 0x000fe400078ec0ff */
[----:B------:R-:W-:Y:S02]  /*0b60*/  SHF.R.S32.HI R7, RZ, 0x4, R2 ;  /* 0x00000004ff077819 */ /* 0x000fe40000011402 */
        /* <DEDUP_REMOVED lines=34> */
[----:B------:R-:W-:Y:S01]  /*0d90*/  SHF.R.S32.HI R203, RZ, 0x3, R3 ;  /* 0x00000003ffcb7819 */ /* 0x000fe20000011403 */
[----:B------:R-:W-:Y:S01]  /*0da0*/  IMAD.IADD R0, R205, 0x1, -R0 ;  /* 0x00000001cd007824 */ /* 0x000fe200078e0a00 */
[----:B------:R-:W-:Y:S01]  /*0db0*/  LOP3.LUT R3, R6, 0x7ffffffc, RZ, 0xc0, !PT ;  /* 0x7ffffffc06037812 */ /* 0x000fe200078ec0ff */
        /* <DEDUP_REMOVED lines=8> */
[----:B------:R-:W-:-:S02]  /*0e40*/  IMAD.IADD R18, R204, 0x1, -R3 ;  /* 0x00000001cc127824 */ /* 0x000fc400078e0a03 */
[----:B------:R-:W-:-:S07]  /*0e50*/  IMAD R22, R11, 0x8, R206 ;  /* 0x000000080b167824 */ /* 0x000fce00078e02ce */
.L_x_11693:
[----:B------:R-:W-:Y:S01]  /*0e60*/  ULDC.64 UR8, c[0x0][0xa28] ;  /* 0x00028a0000087ab9 */ /* 0x000fe20000000a00 */
[----:B------:R-:W-:Y:S01]  /*0e70*/  IMAD.MOV.U32 R0, RZ, RZ, RZ ;  /* 0x000000ffff007224 */ /* 0x000fe200078e00ff */
        /* <DEDUP_REMOVED lines=12> */
[----:B------:R-:W-:Y:S01]  /*0f40*/  @UP1 UIMAD.WIDE UR8, UR6, 0x4, UR10 ;  /* 0x00000004060818a5 */ /* 0x000fe2000f8e020a */
[----:B------:R-:W-:Y:S02]  /*0f50*/  ULDC UR4, c[0x0][0x288] ;  /* 0x0000a20000047ab9 */ /* 0x000fe40000000800 */
[----:B------:R-:W-:Y:S01]  /*0f60*/  IMAD.U32 R16, RZ, RZ, UR4 ;  /* 0x00000004ff107e24 */ /* 0x000fe2000f8e00ff */
[----:B------:R0:W5:Y:S02]  /*0f70*/  @P0 LDG.E R0, desc[UR40][R2.64] ;  /* 0x0000002802000981 */ /* 0x000164000c1e1900 */
[----:B--2---:R-:W-:Y:S01]  /*0f80*/  IMAD.U32 R4, RZ, RZ, UR8 ;  /* 0x00000008ff047e24 */ /* 0x004fe2000f8e00ff */
[----:B------:R-:W-:Y:S01]  /*0f90*/  ULDC UR4, c[0x0][0x424] ;  /* 0x0001090000047ab9 */ /* 0x000fe20000000800 */
[----:B------:R-:W-:Y:S01]  /*0fa0*/  IMAD.U32 R5, RZ, RZ, UR9 ;  /* 0x00000009ff057e24 */ /* 0x000fe2000f8e00ff */
[----:B------:R-:W-:-:S04]  /*0fb0*/  ULDC.64 UR8, c[0x0][0x418] ;  /* 0x0001060000087ab9 */ /* 0x000fc80000000a00 */
[----:B------:R0:W5:Y:S01]  /*0fc0*/  @P2 LDG.E R16, desc[UR40][R4.64] ;  /* 0x0000002804102981 */ /* 0x000162000c1e1900 */
[----:B------:R-:W-:Y:S01]  /*0fd0*/  UISETP.NE.U32.AND UP0, UPT, UR8, URZ, UPT ;  /* 0x0000003f0800728c */ /* 0x000fe2000bf05070 */
[----:B------:R-:W-:-:S03]  /*0fe0*/  UMOV UR45, UR7 ;  /* 0x00000007002d7c82 */ /* 0x000fc60008000000 */
[----:B------:R-:W-:-:S03]  /*0ff0*/  UISETP.NE.AND.EX UP0, UPT, UR9, URZ, UPT, UP0 ;  /* 0x0000003f0900728c */ /* 0x000fc6000bf05300 */
[----:B------:R-:W-:Y:S01]  /*1000*/  ULDC.64 UR8, c[0x0][0xa20] ;  /* 0x0002880000087ab9 */ /* 0x000fe20000000a00 */
[----:B------:R-:W-:Y:S01]  /*1010*/  USEL UR4, UR4, 0x1, UP0 ;  /* 0x0000000104047887 */ /* 0x000fe20008000000 */
[----:B------:R-:W-:Y:S01]  /*1020*/  ISETP.NE.U32.AND P1, PT, RZ, UR8, PT ;  /* 0x00000008ff007c0c */ /* 0x000fe2000bf25070 */
[----:B------:R-:W-:Y:S02]  /*1030*/  ULDC UR8, c[0x0][0x2f0] ;  /* 0x0000bc0000087ab9 */ /* 0x000fe40000000800 */
[----:B------:R-:W-:Y:S01]  /*1040*/  UIMAD UR4, UR4, UR8, URZ ;  /* 0x00000008040472a4 */ /* 0x000fe2000f8e023f */
[----:B------:R-:W-:Y:S01]  /*1050*/  ISETP.NE.AND.EX P1, PT, RZ, UR9, PT, P1 ;  /* 0x00000009ff007c0c */ /* 0x000fe2000bf25310 */
[----:B0--3--:R-:W-:-:S12]  /*1060*/  @P2 BRA `(.L_x_11594) ;  /* 0x00000000002c2947 */ /* 0x009fd80003800000 */
        /* <DEDUP_REMOVED lines=11> */
.L_x_11594:
[----:B------:R-:W-:Y:S01]  /*1120*/  IMAD.U32 R17, RZ, RZ, UR4 ;  /* 0x00000004ff117e24 */ /* 0x000fe2000f8e00ff */
[----:B------:R-:W-:Y:S01]  /*1130*/  UMOV UR44, UR6 ;  /* 0x00000006002c7c82 */ /* 0x000fe20008000000 */
[----:B------:R-:W-:Y:S05]  /*1140*/  @!P1 BRA `(.L_x_11595) ;  /* 0x0000000000189947 */ /* 0x000fea0003800000 */
[----:B------:R-:W-:Y:S02]  /*1150*/  ULDC.64 UR8, c[0x0][0xa20] ;  /* 0x0002880000087ab9 */ /* 0x000fe40000000a00 */
[----:B------:R-:W-:-:S06]  /*1160*/  UIMAD.WIDE UR6, UR6, 0x4, UR8 ;  /* 0x00000004060678a5 */ /* 0x000fcc000f8e0208 */
[----:B------:R-:W-:Y:S02]  /*1170*/  IMAD.U32 R2, RZ, RZ, UR6 ;  /* 0x00000006ff027e24 */ /* 0x000fe4000f8e00ff */
[----:B------:R-:W-:-:S05]  /*1180*/  IMAD.U32 R3, RZ, RZ, UR7 ;  /* 0x00000007ff037e24 */ /* 0x000fca000f8e00ff */
[----:B------:R0:W5:Y:S01]  /*1190*/  LDG.E R17, desc[UR40][R2.64] ;  /* 0x0000002802117981 */ /* 0x000162000c1e1900 */
[----:B------:R-:W-:Y:S05]  /*11a0*/  BRA `(.L_x_11596) ;  /* 0x00000000002c7947 */ /* 0x000fea0003800000 */
.L_x_11595:
        /* <DEDUP_REMOVED lines=11> */
.L_x_11596:
[----:B0-----:R-:W0:Y:S01]  /*1260*/  LDC R2, c[0x0][0x448] ;  /* 0x00011200ff027b82 */ /* 0x001e220000000800 */
[----:B------:R-:W-:Y:S01]  /*1270*/  USHF.L.U32 UR43, UR5, 0x7, URZ ;  /* 0x00000007052b7899 */ /* 0x000fe2000800063f */
[----:B-----5:R-:W-:-:S03]  /*1280*/  IMAD.IADD R17, R17, 0x1, -R0 ;  /* 0x0000000111117824 */ /* 0x020fc600078e0a00 */
[----:B------:R-:W-:Y:S02]  /*1290*/  UIADD3 UR4, UR43, 0x7f, URZ ;  /* 0x0000007f2b047890 */ /* 0x000fe4000fffe03f */
[----:B------:R-:W-:Y:S01]  /*12a0*/  IADD3 R3, R17, 0x1, -R16 ;  /* 0x0000000111037810 */ /* 0x000fe20007ffe810 */
[----:B------:R-:W1:Y:S03]  /*12b0*/  LDC.64 R6, c[0x0][0x9e0] ;  /* 0x00027800ff067b82 */ /* 0x000e660000000a00 */
[----:B------:R-:W-:Y:S01]  /*12c0*/  IMAD.U32 R0, RZ, RZ, UR4 ;  /* 0x00000004ff007e24 */ /* 0x000fe2000f8e00ff */
[----:B0-----:R-:W-:Y:S02]  /*12d0*/  ISETP.NE.AND P1, PT, R2, 0x1, PT ;  /* 0x000000010200780c */ /* 0x001fe40003f25270 */
[----:B-1----:R-:W-:-:S11]  /*12e0*/  ISETP.GE.AND P2, PT, R7, 0x1, PT ;  /* 0x000000010700780c */ /* 0x002fd60003f46270 */
[----:B------:R-:W0:Y:S08]  /*12f0*/  @P1 LDC R2, c[0x0][0x44c] ;  /* 0x00011300ff021b82 */ /* 0x000e300000000800 */
[----:B------:R-:W1:Y:S01]  /*1300*/  @P1 LDC R5, c[0x0][0x450] ;  /* 0x00011400ff051b82 */ /* 0x000e620000000800 */
[----:B0-----:R-:W-:-:S05]  /*1310*/  @P1 IMAD.HI.U32 R2, R2, UR4, RZ ;  /* 0x0000000402021c27 */ /* 0x001fca000f8e00ff */
        /* <DEDUP_REMOVED lines=14> */
.L_x_11598:
[----:B------:R-:W-:-:S13]  /*1400*/  ISETP.NE.AND P0, PT, R7, 0x1, PT ;  /* 0x000000010700780c */ /* 0x000fda0003f05270 */
[----:B------:R-:W0:Y:S02]  /*1410*/  @P0 LDC.64 R4, c[0x0][0x9e8] ;  /* 0x00027a00ff040b82 */ /* 0x000e240000000a00 */
[----:B0-----:R-:W-:-:S05]  /*1420*/  @P0 IMAD.HI.U32 R4, R2, R4, RZ ;  /* 0x0000000402040227 */ /* 0x001fca00078e00ff */
[----:B------:R-:W-:-:S07]  /*1430*/  @P0 SHF.R.U32.HI R2, RZ, R5, R4 ;  /* 0x00000005ff020219 */ /* 0x000fce0000011604 */
.L_x_11599:
[----:B------:R-:W-:-:S05]  /*1440*/  IMAD R3, R2, R7, R7 ;  /* 0x0000000702037224 */ /* 0x000fca00078e0207 */
[----:B------:R-:W-:-:S07]  /*1450*/  VIMNMX R0, R0, R3, PT ;  /* 0x0000000300007248 */ /* 0x000fce0003fe0100 */
.L_x_11597:
[----:B------:R-:W0:Y:S01]  /*1460*/  @P1 LDC R4, c[0x0][0x44c] ;  /* 0x00011300ff041b82 */ /* 0x000e220000000800 */
[----:B------:R-:W-:Y:S01]  /*1470*/  IMAD.U32 R3, RZ, RZ, UR43 ;  /* 0x0000002bff037e24 */ /* 0x000fe2000f8e00ff */
[----:B------:R-:W-:Y:S01]  /*1480*/  ULDC UR4, c[0x0][0x9dc] ;  /* 0x0002770000047ab9 */ /* 0x000fe20000000800 */
[----:B------:R-:W-:Y:S02]  /*1490*/  VIADD R2, R0, 0x5f ;  /* 0x0000005f00027836 */ /* 0x000fe40000000000 */
[----:B------:R-:W-:Y:S02]  /*14a0*/  VIADD R0, R17, 0x5f ;  /* 0x0000005f11007836 */ /* 0x000fe40000000000 */
[----:B------:R-:W-:Y:S01]  /*14b0*/  IMAD.HI R2, R2, 0x2aaaaaab, RZ ;  /* 0x2aaaaaab02027827 */ /* 0x000fe200078e02ff */
[----:B------:R-:W1:Y:S03]  /*14c0*/  @P1 LDC R5, c[0x0][0x450] ;  /* 0x00011400ff051b82 */ /* 0x000e660000000800 */
[----:B------:R-:W-:-:S04]  /*14d0*/  IMAD.HI R0, R0, 0x2aaaaaab, RZ ;  /* 0x2aaaaaab00007827 */ /* 0x000fc800078e02ff */
[----:B0-----:R-:W-:-:S05]  /*14e0*/  @P1 IMAD.HI.U32 R4, R4, UR43, RZ ;  /* 0x0000002b04041c27 */ /* 0x001fca000f8e00ff */
[----:B-1----:R-:W-:Y:S02]  /*14f0*/  @P1 SHF.R.U32.HI R3, RZ, R5, R4 ;  /* 0x00000005ff031219 */ /* 0x002fe40000011604 */
[----:B------:R-:W-:Y:S02]  /*1500*/  SHF.R.U32.HI R5, RZ, 0x1f, R2 ;  /* 0x0000001fff057819 */ /* 0x000fe40000011602 */
[----:B------:R-:W-:Y:S02]  /*1510*/  IADD3 R4, R3, R17, -R16 ;  /* 0x0000001103047210 */ /* 0x000fe40007ffe810 */
        /* <DEDUP_REMOVED lines=16> */
.L_x_11601:
[----:B------:R-:W-:-:S13]  /*1620*/  ISETP.NE.AND P0, PT, R7, 0x1, PT ;  /* 0x000000010700780c */ /* 0x000fda0003f05270 */
[----:B------:R-:W0:Y:S02]  /*1630*/  @P0 LDC.64 R2, c[0x0][0x9e8] ;  /* 0x00027a00ff020b82 */ /* 0x000e240000000a00 */
[----:B0-----:R-:W-:-:S05]  /*1640*/  @P0 IMAD.HI.U32 R0, R4, R2, RZ ;  /* 0x0000000204000227 */ /* 0x001fca00078e00ff */
[----:B------:R-:W-:-:S07]  /*1650*/  @P0 SHF.R.U32.HI R4, RZ, R3, R0 ;  /* 0x00000003ff040219 */ /* 0x000fce0000011600 */
.L_x_11602:
[----:B------:R-:W-:-:S05]  /*1660*/  IMAD R4, R4, R7, RZ ;  /* 0x0000000704047224 */ /* 0x000fca00078e02ff */
[----:B------:R-:W-:-:S13]  /*1670*/  R2UR UR5, R4 ;  /* 0x00000000040572ca */ /* 0x000fda00000e0000 */
[----:B------:R-:W-:-:S04]  /*1680*/  UISETP.LT.AND UP0, UPT, UR4, UR5, UPT ;  /* 0x000000050400728c */ /* 0x000fc8000bf01270 */
[----:B------:R-:W-:-:S12]  /*1690*/  USEL UR4, UR4, UR5, !UP0 ;  /* 0x0000000504047287 */ /* 0x000fd8000c000000 */
.L_x_11600:
[----:B------:R-:W-:Y:S01]  /*16a0*/  UIMAD.WIDE UR4, UR4, 0x2aaaaaab, URZ ;  /* 0x2aaaaaab040478a5 */ /* 0x000fe2000f8e023f */
[----:B------:R-:W-:Y:S02]  /*16b0*/  PLOP3.LUT P0, PT, PT, PT, PT, 0x80, 0x0 ;  /* 0x000000000000781c */ /* 0x000fe40003f0f070 */
[----:B------:R-:W-:Y:S01]  /*16c0*/  CS2R R2, SRZ ;  /* 0x0000000000027805 */ /* 0x000fe2000001ff00 */
[----:B------:R-:W-:Y:S01]  /*16d0*/  IMAD.MOV.U32 R0, RZ, RZ, RZ ;  /* 0x000000ffff007224 */ /* 0x000fe200078e00ff */
[----:B------:R-:W-:Y:S01]  /*16e0*/  USHF.R.U32.HI UR4, URZ, 0x1f, UR5 ;  /* 0x0000001f3f047899 */ /* 0x000fe20008011605 */
[----:B------:R-:W-:Y:S01]  /*16f0*/  IMAD.MOV.U32 R150, RZ, RZ, RZ ;  /* 0x000000ffff967224 */ /* 0x000fe200078e00ff */
        /* <DEDUP_REMOVED lines=100> */
.L_x_11604:
        /* <DEDUP_REMOVED lines=13> */
.L_x_11826:
[----:B------:R-:W-:Y:S01]  /*1e10*/  IMAD.U32 R0, RZ, RZ, UR46 ;  /* 0x0000002eff007e24 */ /* 0x000fe2000f8e00ff */
[----:B------:R-:W-:Y:S05]  /*1e20*/  WARPSYNC.ALL ;  /* 0x0000000000007948 */ /* 0x000fea0003800000 */
[----:B------:R1:W-:Y:S01]  /*1e30*/  BAR.SYNC.DEFER_BLOCKING R9, 0x100 ;  /* 0x000400090000751d */ /* 0x0003e20000010000 */
[----:B------:R-:W-:-:S13]  /*1e40*/  ISETP.NE.AND P0, PT, R0, 0x3, PT ;  /* 0x000000030000780c */ /* 0x000fda0003f05270 */
[----:B-1----:R-:W-:Y:S05]  /*1e50*/  @!P0 BRA `(.L_x_11606) ;  /* 0x0000000000048947 */ /* 0x002fea0003800000 */
[----:B------:R-:W-:Y:S01]  /*1e60*/  BPT.TRAP 0x1 ;  /* 0x000000040000795c */ /* 0x000fe20000300000 */
.L_x_11606:
[----:B------:R-:W-:Y:S02]  /*1e70*/  IMAD.U32 R10, RZ, RZ, UR38 ;  /* 0x00000026ff0a7e24 */ /* 0x000fe4000f8e00ff */
[----:B0-----:R-:W-:-:S03]  /*1e80*/  IMAD.U32 R3, RZ, RZ, UR37 ;  /* 0x00000025ff037e24 */ /* 0x001fc6000f8e00ff */
[----:B------:R-:W-:Y:S01]  /*1e90*/  SHF.L.U32 R10, R10, 0x1f, RZ ;  /* 0x0000001f0a0a7819 */ /* 0x000fe200000006ff */
[----:B------:R-:W-:-:S04]  /*1ea0*/  IMAD R3, R3, 0x8, R8 ;  /* 0x0000000803037824 */ /* 0x000fc800078e0208 */
[----:B------:R0:W1:Y:S01]  /*1eb0*/  SYNCS.PHASECHK.TRANS64.TRYWAIT P1, [R3+URZ+0x22830], R10 ;  /* 0x0228300a030075a7 */ /* 0x000062000802017f */
[----:B------:R-:W-:Y:S05]  /*1ec0*/  @!P0 BRA `(.L_x_11607) ;  /* 0x0000000000048947 */ /* 0x000fea0003800000 */
[----:B------:R-:W-:Y:S01]  /*1ed0*/  BPT.TRAP 0x1 ;  /* 0x000000040000795c */ /* 0x000fe20000300000 */
.L_x_11607:
[----:B-1----:R-:W-:Y:S05]  /*1ee0*/  @P1 BRA `(.L_x_11608) ;  /* 0x0000000000081947 */ /* 0x002fea0003800000 */
[----:B------:R-:W1:Y:S02]  /*1ef0*/  SYNCS.PHASECHK.TRANS64.TRYWAIT P1, [R3+URZ+0x22830], R10 ;  /* 0x0228300a030075a7 */ /* 0x000e64000802017f */
[----:B-1----:R-:W-:Y:S05]  /*1f00*/  @!P1 BRA `(.L_x_11609) ;  /* 0x0000015c005c9947 */ /* 0x002fea0003800000 */
.L_x_11608:
[----:B------:R-:W-:Y:S01]  /*1f10*/  R2UR UR4, R8 ;  /* 0x00000000080472ca */ /* 0x000fe200000e0000 */
[----:B------:R-:W-:Y:S01]  /*1f20*/  ULOP3.LUT UR16, UR47, 0x10000, URZ, 0xfc, !UPT ;  /* 0x000100002f107892 */ /* 0x000fe2000f8efc3f */
[----:B------:R-:W-:Y:S01]  /*1f30*/  WARPGROUP.ARRIVE ;  /* 0x00000000000079c5 */ /* 0x000fe20000000000 */
[----:B------:R-:W-:Y:S01]  /*1f40*/  UMOV UR17, 0x40000040 ;  /* 0x4000004000117882 */ /* 0x000fe20000000000 */
[----:B------:R-:W-:Y:S01]  /*1f50*/  UMOV UR19, 0x40000040 ;  /* 0x4000004000137882 */ /* 0x000fe20000000000 */
[----:B------:R-:W2:Y:S01]  /*1f60*/  LDL.LU R13, [R1] ;  /* 0x00000000010d7983 */ /* 0x000ea20000300800 */
[----:B------:R-:W-:Y:S01]  /*1f70*/  UMOV UR5, 0x40000040 ;  /* 0x4000004000057882 */ /* 0x000fe20000000000 */
[----:B------:R-:W-:Y:S01]  /*1f80*/  UMOV UR7, 0x40000040 ;  /* 0x4000004000077882 */ /* 0x000fe20000000000 */
[----:B------:R-:W-:Y:S01]  /*1f90*/  UIADD3 UR8, UR16, 0x4, URZ ;  /* 0x0000000410087890 */ /* 0x000fe2000fffe03f */
[----:B------:R-:W3:Y:S01]  /*1fa0*/  LDC R6, c[0x0][0x448] ;  /* 0x00011200ff067b82 */ /* 0x000ee20000000800 */
[----:B------:R-:W-:Y:S01]  /*1fb0*/  UMOV UR9, 0x40000040 ;  /* 0x4000004000097882 */ /* 0x000fe20000000000 */
[----:B------:R-:W-:Y:S01]  /*1fc0*/  UMOV UR11, 0x40000040 ;  /* 0x40000040000b7882 */ /* 0x000fe20000000000 */
[----:B------:R-:W-:Y:S01]  /*1fd0*/  UIADD3 UR12, UR16, 0x6, URZ ;  /* 0x00000006100c7890 */ /* 0x000fe2000fffe03f */
[----:B------:R-:W4:Y:S01]  /*1fe0*/  S2R R7, SR_TID.X ;  /* 0x0000000000077919 */ /* 0x000f220000002100 */
[----:B------:R-:W-:Y:S01]  /*1ff0*/  UIADD3 UR4, UR4, 0x1c400, URZ ;  /* 0x0001c40004047890 */ /* 0x000fe2000fffe03f */
[----:B------:R-:W-:Y:S01]  /*2000*/  VIADD R2, R22, UR43 ;  /* 0x0000002b16027c36 */ /* 0x000fe20008000000 */
[----:B------:R-:W-:Y:S01]  /*2010*/  UMOV UR13, 0x40000040 ;  /* 0x40000040000d7882 */ /* 0x000fe20000000000 */
[----:B------:R-:W-:Y:S01]  /*2020*/  UMOV UR15, 0x40000040 ;  /* 0x40000040000f7882 */ /* 0x000fe20000000000 */
[----:B------:R-:W-:Y:S01]  /*2030*/  USHF.R.U32.HI UR4, URZ, 0x4, UR4 ;  /* 0x000000043f047899 */ /* 0x000fe20008011604 */
[----:B------:R-:W-:-:S03]  /*2040*/  ULDC UR22, c[0x0][0x9dc] ;  /* 0x0002770000167ab9 */ /* 0x000fc60000000800 */
[----:B------:R-:W-:Y:S02]  /*2050*/  ULOP3.LUT UR4, UR4, 0x3fff, URZ, 0xc0, !UPT ;  /* 0x00003fff04047892 */ /* 0x000fe4000f8ec03f */
[----:B------:R-:W-:Y:S02]  /*2060*/  ULOP3.LUT UR22, URZ, UR22, URZ, 0x33, !UPT ;  /* 0x000000163f167292 */ /* 0x000fe4000f8e333f */
[----:B------:R-:W-:Y:S02]  /*2070*/  ULOP3.LUT UR20, UR4, 0x10000, URZ, 0xfc, !UPT ;  /* 0x0001000004147892 */ /* 0x000fe4000f8efc3f */
[----:B------:R-:W-:Y:S02]  /*2080*/  UIADD3 UR4, UR16, 0x2, URZ ;  /* 0x0000000210047890 */ /* 0x000fe4000fffe03f */
[----:B------:R-:W-:Y:S01]  /*2090*/  UIMAD UR18, UR37, 0x300, UR20 ;  /* 0x00000300251278a4 */ /* 0x000fe2000f8e0214 */
[----:B---3--:R-:W-:-:S03]  /*20a0*/  ISETP.NE.AND P2, PT, R6, 0x1, PT ;  /* 0x000000010600780c */ /* 0x008fc60003f45270 */
[----:B------:R-:W-:Y:S02]  /*20b0*/  UIADD3 UR6, UR18, 0x2, URZ ;  /* 0x0000000212067890 */ /* 0x000fe4000fffe03f */
[----:B------:R-:W-:Y:S02]  /*20c0*/  UIADD3 UR10, UR18, 0x4, URZ ;  /* 0x00000004120a7890 */ /* 0x000fe4000fffe03f */
[----:B------:R-:W-:Y:S02]  /*20d0*/  UIADD3 UR14, UR18, 0x6, URZ ;  /* 0x00000006120e7890 */ /* 0x000fe4000fffe03f */
[----:B------:R-:W-:Y:S01]  /*20e0*/  HGMMA.64x96x16.F32 R24, gdesc[UR16], RZ, !UPT, gsb0 ;  /* 0x01600000101879f0 */ /* 0x000fe2000c0008ff */
[----:B----4-:R-:W-:-:S03]  /*20f0*/  LOP3.LUT P1, RZ, R7, 0x7f, RZ, 0xc0, !PT ;  /* 0x0000007f07ff7812 */ /* 0x010fc6000782c0ff */
[----:B------:R-:W3:Y:S01]  /*2100*/  @P2 LDC R5, c[0x0][0x44c] ;  /* 0x00011300ff052b82 */ /* 0x000ee20000000800 */
[----:B------:R-:W-:-:S04]  /*2110*/  SHF.R.U32.HI R7, RZ, 0x7, R7 ;  /* 0x00000007ff077819 */ /* 0x000fc80000011607 */
[----:B------:R-:W-:-:S03]  /*2120*/  IADD3 R7, -R7, 0xb, RZ ;  /* 0x0000000b07077810 */ /* 0x000fc60007ffe1ff */
[----:B------:R-:W4:Y:S01]  /*2130*/  @P2 LDC R14, c[0x0][0x450] ;  /* 0x00011400ff0e2b82 */ /* 0x000f220000000800 */
[----:B---3--:R-:W-:Y:S01]  /*2140*/  @P2 IMAD.HI.U32 R5, R2, R5, RZ ;  /* 0x0000000502052227 */ /* 0x008fe200078e00ff */
[----:B------:R-:W-:Y:S02]  /*2150*/  WARPGROUP.DEPBAR.LE gsb0, 0x0 ;  /* 0x00008000000079c5 */ /* 0x000fe40000010000 */
[----:B------:R-:W-:-:S06]  /*2160*/  WARPGROUP.ARRIVE ;  /* 0x00000000000079c5 */ /* 0x000fcc0000000000 */
[----:B------:R-:W-:Y:S01]  /*2170*/  HGMMA.64x96x16.F32 R24, gdesc[UR4], R24, gsb0 ;  /* 0x01600000041879f0 */ /* 0x000fe20008000818 */
[----:B------:R-:W-:Y:S02]  /*2180*/  ULDC UR6, c[0x0][0x9d8] ;  /* 0x0002760000067ab9 */ /* 0x000fe40000000800 */
[----:B------:R-:W-:Y:S02]  /*2190*/  WARPGROUP.DEPBAR.LE gsb0, 0x0 ;  /* 0x00008000000079c5 */ /* 0x000fe40000010000 */
[----:B------:R-:W-:-:S06]  /*21a0*/  WARPGROUP.ARRIVE ;  /* 0x00000000000079c5 */ /* 0x000fcc0000000000 */
[----:B------:R-:W-:Y:S01]  /*21b0*/  HGMMA.64x96x16.F32 R24, gdesc[UR8], R24, gsb0 ;  /* 0x01600000081879f0 */ /* 0x000fe20008000818 */
[----:B--2---:R-:W-:-:S04]  /*21c0*/  LOP3.LUT R13, R13, 0xffefffff, RZ, 0xc0, !PT ;  /* 0xffefffff0d0d7812 */ /* 0x004fc800078ec0ff */
[----:B------:R-:W-:-:S04]  /*21d0*/  @P2 LOP3.LUT R13, R13, 0x100000, RZ, 0xfc, !PT ;  /* 0x001000000d0d2812 */ /* 0x000fc800078efcff */
[----:B------:R-:W-:-:S04]  /*21e0*/  LOP3.LUT R13, R13, 0xfff7ffff, RZ, 0xc0, !PT ;  /* 0xfff7ffff0d0d7812 */ /* 0x000fc800078ec0ff */
[----:B------:R-:W-:-:S05]  /*21f0*/  @P1 LOP3.LUT R13, R13, 0x80000, RZ, 0xfc, !PT ;  /* 0x000800000d0d1812 */ /* 0x000fca00078efcff */
[----:B------:R2:W-:Y:S02]  /*2200*/  STL [R1], R13 ;  /* 0x0000000d01007387 */ /* 0x0005e40000100800 */
[----:B--2---:R-:W-:Y:S01]  /*2210*/  IMAD.MOV.U32 R13, RZ, RZ, R2 ;  /* 0x000000ffff0d7224 */ /* 0x004fe200078e0002 */
[----:B----4-:R-:W-:Y:S01]  /*2220*/  @P2 SHF.R.U32.HI R13, RZ, R14, R5 ;  /* 0x0000000eff0d2219 */ /* 0x010fe20000011605 */
[----:B------:R-:W-:Y:S02]  /*2230*/  @!P1 VIADD R2, R3, 0x22840 ;  /* 0x0002284003029836 */ /* 0x000fe40000000000 */
[----:B------:R-:W-:Y:S02]  /*2240*/  IMAD R5, R176, -0x60, R17 ;  /* 0xffffffa0b0057824 */ /* 0x000fe400078e0211 */
[----:B------:R-:W2:Y:S01]  /*2250*/  SHFL.IDX PT, R73, R13, RZ, 0x1c1f ;  /* 0x001c1fff0d497589 */ /* 0x000ea200000e0000 */
[----:B------:R-:W-:Y:S01]  /*2260*/  @!P1 PRMT R2, RZ, 0x654, R2 ;  /* 0x00000654ff029816 */ /* 0x000fe20000000002 */
[----:B------:R-:W-:-:S02]  /*2270*/  VIADD R21, R5, 0x61 ;  /* 0x0000006105157836 */ /* 0x000fc40000000000 */
[----:B------:R-:W-:Y:S02]  /*2280*/  VIADD R5, R5, 0x60 ;  /* 0x0000006005057836 */ /* 0x000fe40000000000 */
[----:B------:R-:W-:-:S04]  /*2290*/  IMAD R21, R18, -0x2, R21 ;  /* 0xfffffffe12157824 */ /* 0x000fc800078e0215 */
[----:B------:R-:W-:Y:S01]  /*22a0*/  IMAD.IADD R21, R21, 0x1, -R16 ;  /* 0x0000000115157824 */ /* 0x000fe200078e0a10 */
        /* <DEDUP_REMOVED lines=52> */
[----:B------:R3:W-:Y:S06]  /*25f0*/  BAR.ARV R7, 0x100 ;  /* 0x000400070000751d */ /* 0x0007ec0000002000 */
[----:B------:R2:W-:Y:S01]  /*2600*/  @!P1 SYNCS.ARRIVE.TRANS64.RED.A1T0 RZ, [R2+URZ], RZ ;  /* 0x000000ff02ff99a7 */ /* 0x0005e2000810043f */
[----:B------:R-:W-:Y:S01]  /*2610*/  FMUL.FTZ R25, R25, UR6 ;  /* 0x0000000619197c20 */ /* 0x000fe20008410000 */
[----:B------:R-:W-:Y:S01]  /*2620*/  PLOP3.LUT P1, PT, PT, PT, UP0, 0x40, 0x0 ;  /* 0x000000000000781c */ /* 0x000fe20003f2e808 */
[----:B------:R-:W4:Y:S01]  /*2630*/  MUFU.TANH R24, R24 ;  /* 0x0000001800187308 */ /* 0x000f220000002400 */
[----:B------:R-:W-:Y:S01]  /*2640*/  FMUL.FTZ R30, R30, UR6 ;  /* 0x000000061e1e7c20 */ /* 0x000fe20008410000 */
[----:B------:R-:W-:-:S06]  /*2650*/  VIADD R26, R21, UR14 ;  /* 0x0000000e151a7c36 */ /* 0x000fcc0008000000 */
        /* <DEDUP_REMOVED lines=47> */
[----:B-----5:R-:W-:-:S04]  /*2950*/  IMAD.MOV.U32 R25, RZ, RZ, -0x60 ;  /* 0xffffffa0ff197424 */ /* 0x020fc800078e00ff */
[----:B------:R-:W-:Y:S02]  /*2960*/  IMAD R67, R176, R25, 0x60 ;  /* 0x00000060b0437424 */ /* 0x000fe400078e0219 */
[C---:B------:R-:W-:Y:S02]  /*2970*/  IMAD R25, R18.reuse, -0x2, R5 ;  /* 0xfffffffe12197824 */ /* 0x040fe400078e0205 */
[----:B-1----:R-:W-:Y:S02]  /*2980*/  VIADD R30, R21, UR22 ;  /* 0x00000016151e7c36 */ /* 0x002fe40008000000 */
[----:B------:R-:W-:Y:S01]  /*2990*/  IMAD R71, R18, -0x2, R67 ;  /* 0xfffffffe12477824 */ /* 0x000fe200078e0243 */
[----:B--2---:R-:W-:Y:S01]  /*29a0*/  VIADDMNMX R2, R73, R26, R25, PT ;  /* 0x0000001a49027246 */ /* 0x004fe20003800119 */
[----:B------:R-:W-:Y:S01]  /*29b0*/  IMAD.IADD R5, R30, 0x1, R73 ;  /* 0x000000011e057824 */ /* 0x000fe200078e0249 */
[----:B---34-:R-:W-:Y:S06]  /*29c0*/  @P1 BRA `(.L_x_11610) ;  /* 0x0000000000541947 */ /* 0x018fec0003800000 */
        /* <DEDUP_REMOVED lines=12> */
.L_x_11612:
[----:B------:R-:W-:-:S06]  /*2a90*/  UISETP.NE.AND UP1, UPT, UR15, 0x1, UPT ;  /* 0x000000010f00788c */ /* 0x000fcc000bf25270 */
[----:B------:R-:W-:-:S05]  /*2aa0*/  PLOP3.LUT P1, PT, PT, PT, UP1, 0x80, 0x0 ;  /* 0x000000000000781c */ /* 0x000fca0003f2f018 */
[----:B------:R-:W-:-:S08]  /*2ab0*/  @UP1 ULDC.64 UR6, c[0x0][0x9e8] ;  /* 0x00027a0000061ab9 */ /* 0x000fd00000000a00 */
[----:B------:R-:W-:-:S05]  /*2ac0*/  @P1 IMAD.HI.U32 R21, R20, UR6, RZ ;  /* 0x0000000614151c27 */ /* 0x000fca000f8e00ff */
[----:B------:R-:W-:-:S07]  /*2ad0*/  @P1 SHF.R.U32.HI R20, RZ, UR7, R21 ;  /* 0x00000007ff141c19 */ /* 0x000fce0008011615 */
.L_x_11613:
[----:B------:R-:W-:Y:S05]  /*2ae0*/  BSYNC B0 ;  /* 0x0000000000007941 */ /* 0x000fea0003800000 */
.L_x_11611:
[----:B------:R-:W-:-:S05]  /*2af0*/  IMAD R20, R20, UR15, R71 ;  /* 0x0000000f14147c24 */ /* 0x000fca000f8e0247 */
[----:B------:R-:W-:Y:S02]  /*2b00*/  VIMNMX R5, R5, R20, !PT ;  /* 0x0000001405057248 */ /* 0x000fe40007fe0100 */
[----:B------:R-:W-:-:S07]  /*2b10*/  VIADDMNMX R2, R20, UR15, R2, PT ;  /* 0x0000000f14027c46 */ /* 0x000fce000b800102 */
.L_x_11610:
[C---:B------:R-:W-:Y:S01]  /*2b20*/  ISETP.GE.AND P6, PT, R67.reuse, 0x9, PT ;  /* 0x000000094300780c */ /* 0x040fe20003fc6270 */
[----:B------:R-:W1:Y:S01]  /*2b30*/  SHFL.IDX PT, R13, R13, 0x1, 0x1c1f ;  /* 0x003c1f000d0d7f89 */ /* 0x000e6200000e0000 */
[----:B------:R-:W-:Y:S02]  /*2b40*/  ISETP.GE.AND P1, PT, R67, 0x2, PT ;  /* 0x000000024300780c */ /* 0x000fe40003f26270 */
        /* <DEDUP_REMOVED lines=98> */
[----:B------:R-:W-:Y:S02]  /*3170*/  ISETP.GT.AND P3, PT, R5, 0x51, !P2 ;  /* 0x000000510500780c */ /* 0x000fe40005764270 */
[----:B-1----:R-:W-:-:S02]  /*3180*/  VIADDMNMX R21, R13, R26, R25, PT ;  /* 0x0000001a0d157246 */ /* 0x002fc40003800119 */
        /* <DEDUP_REMOVED lines=15> */
[----:B------:R-:W-:-:S13]  /*3280*/  PLOP3.LUT P4, PT, PT, PT, UP0, 0x40, 0x0 ;  /* 0x000000000000781c */ /* 0x000fda0003f8e808 */
        /* <DEDUP_REMOVED lines=14> */
.L_x_11616:
[----:B------:R-:W-:-:S06]  /*3370*/  UISETP.NE.AND UP1, UPT, UR15, 0x1, UPT ;  /* 0x000000010f00788c */ /* 0x000fcc000bf25270 */
[----:B------:R-:W-:-:S05]  /*3380*/  PLOP3.LUT P4, PT, PT, PT, UP1, 0x80, 0x0 ;  /* 0x000000000000781c */ /* 0x000fca0003f8f018 */
[----:B------:R-:W-:-:S08]  /*3390*/  @UP1 ULDC.64 UR6, c[0x0][0x9e8] ;  /* 0x00027a0000061ab9 */ /* 0x000fd00000000a00 */
[----:B------:R-:W-:Y:S01]  /*33a0*/  @P4 IMAD.HI.U32 R5, R2, UR6, RZ ;  /* 0x0000000602054c27 */ /* 0x000fe2000f8e00ff */
[----:B------:R-:W-:-:S13]  /*33b0*/  PLOP3.LUT P4, PT, PT, PT, UP1, 0x80, 0x0 ;  /* 0x000000000000781c */ /* 0x000fda0003f8f018 */
[----:B------:R-:W-:-:S07]  /*33c0*/  @P4 SHF.R.U32.HI R2, RZ, UR7, R5 ;  /* 0x00000007ff024c19 */ /* 0x000fce0008011605 */
.L_x_11617:
[----:B------:R-:W-:Y:S05]  /*33d0*/  BSYNC B0 ;  /* 0x0000000000007941 */ /* 0x000fea0003800000 */
.L_x_11615:
[----:B------:R-:W-:-:S05]  /*33e0*/  IMAD R2, R2, UR15, R71 ;  /* 0x0000000f02027c24 */ /* 0x000fca000f8e0247 */
[----:B------:R-:W-:Y:S02]  /*33f0*/  VIMNMX R24, R24, R2, !PT ;  /* 0x0000000218187248 */ /* 0x000fe40007fe0100 */
[----:B------:R-:W-:-:S07]  /*3400*/  VIADDMNMX R21, R2, UR15, R21, PT ;  /* 0x0000000f02157c46 */ /* 0x000fce000b800115 */
.L_x_11614:
        /* <DEDUP_REMOVED lines=11> */
[----:B------:R-:W-:Y:S02]  /*34c0*/  ISETP.GT.AND P6, PT, R24, 0x8, !P6 ;  /* 0x000000081800780c */ /* 0x000fe400077c4270 */
[----:B------:R-:W-:-:S02]  /*34d0*/  FSEL R28, R31, -INF , !P1 ;  /* 0xff8000001f1c7808 */ /* 0x000fc40004800000 */
[----:B------:R-:W-:Y:S02]  /*34e0*/  ISETP.NE.AND P1, PT, R29, RZ, PT ;  /* 0x000000ff1d00720c */ /* 0x000fe40003f25270 */
[----:B------:R-:W-:Y:S02]  /*34f0*/  FMNMX.FTZ R4, R66, R4, !PT ;  /* 0x0000000442047209 */ /* 0x000fe40007810000 */
[----:B------:R-:W-:Y:S02]  /*3500*/  ISETP.GT.AND P1, PT, R24, 0x10, !P1 ;  /* 0x000000101800780c */ /* 0x000fe40004f24270 */
[C---:B------:R-:W-:Y:S02]  /*3510*/  ISETP.LT.OR P6, PT, R21.reuse, 0x9, P6 ;  /* 0x000000091500780c */ /* 0x040fe400037c1670 */
[----:B------:R-:W-:Y:S02]  /*3520*/  ISETP.LT.OR P1, PT, R21, 0x11, P1 ;  /* 0x000000111500780c */ /* 0x000fe40000f21670 */
[----:B------:R-:W-:-:S02]  /*3530*/  FMNMX.FTZ R4, R70, R4, !PT ;  /* 0x0000000446047209 */ /* 0x000fc40007810000 */
[----:B------:R-:W-:Y:S02]  /*3540*/  FSEL R29, R34, -INF , !P1 ;  /* 0xff800000221d7808 */ /* 0x000fe40004800000 */
[----:B------:R-:W-:Y:S02]  /*3550*/  ISETP.NE.AND P1, PT, R32, RZ, PT ;  /* 0x000000ff2000720c */ /* 0x000fe40003f25270 */
[----:B------:R-:W-:Y:S02]  /*3560*/  FSEL R27, R27, -INF , !P6 ;  /* 0xff8000001b1b7808 */ /* 0x000fe40007000000 */
[----:B------:R-:W-:Y:S02]  /*3570*/  ISETP.GT.AND P1, PT, R24, 0x11, !P1 ;  /* 0x000000111800780c */ /* 0x000fe40004f24270 */
[----:B------:R-:W-:Y:S02]  /*3580*/  ISETP.NE.AND P6, PT, R33, RZ, PT ;  /* 0x000000ff2100720c */ /* 0x000fe40003fc5270 */
[----:B------:R-:W-:-:S02]  /*3590*/  ISETP.LT.OR P1, PT, R21, 0x12, P1 ;  /* 0x000000121500780c */ /* 0x000fc40000f21670 */
[----:B------:R-:W-:Y:S02]  /*35a0*/  FMNMX.FTZ R4, R74, R4, !PT ;  /* 0x000000044a047209 */ /* 0x000fe40007810000 */
[----:B------:R-:W-:Y:S02]  /*35b0*/  FSEL R30, R35, -INF , !P1 ;  /* 0xff800000231e7808 */ /* 0x000fe40004800000 */
[----:B------:R-:W-:Y:S02]  /*35c0*/  ISETP.GT.AND P1, PT, R24, 0x18, !P6 ;  /* 0x000000181800780c */ /* 0x000fe40007724270 */
[----:B------:R-:W-:Y:S02]  /*35d0*/  FMNMX.FTZ R4, R76, R4, !PT ;  /* 0x000000044c047209 */ /* 0x000fe40007810000 */
[----:B------:R-:W-:Y:S02]  /*35e0*/  ISETP.LT.OR P1, PT, R21, 0x19, P1 ;  /* 0x000000191500780c */ /* 0x000fe40000f21670 */
[----:B------:R-:W-:-:S02]  /*35f0*/  ISETP.NE.AND P4, PT, R36, RZ, PT ;  /* 0x000000ff2400720c */ /* 0x000fc40003f85270 */
[----:B------:R-:W-:Y:S02]  /*3600*/  FMNMX.FTZ R4, R78, R4, !PT ;  /* 0x000000044e047209 */ /* 0x000fe40007810000 */
[----:B------:R-:W-:Y:S02]  /*3610*/  FSEL R31, R38, -INF , !P1 ;  /* 0xff800000261f7808 */ /* 0x000fe40004800000 */
[----:B------:R-:W-:Y:S02]  /*3620*/  ISETP.GT.AND P1, PT, R24, 0x19, !P4 ;  /* 0x000000191800780c */ /* 0x000fe40006724270 */
[----:B------:R-:W-:Y:S02]  /*3630*/  FMNMX.FTZ R4, R80, R4, !PT ;  /* 0x0000000450047209 */ /* 0x000fe40007810000 */
[----:B------:R-:W-:Y:S02]  /*3640*/  ISETP.LT.OR P1, PT, R21, 0x1a, P1 ;  /* 0x0000001a1500780c */ /* 0x000fe40000f21670 */
[----:B------:R-:W-:-:S02]  /*3650*/  FMNMX.FTZ R4, R82, R4, !PT ;  /* 0x0000000452047209 */ /* 0x000fc40007810000 */
        /* <DEDUP_REMOVED lines=34> */
[----:B------:R-:W-:Y:S01]  /*3880*/  ISETP.NE.AND P6, PT, R56, RZ, PT ;  /* 0x000000ff3800720c */ /* 0x000fe20003fc5270 */
[----:B------:R-:W0:Y:S01]  /*3890*/  SHFL.BFLY PT, R5, R4, 0x2, 0x1f ;  /* 0x0c401f0004057f89 */ /* 0x000e2200000e0000 */
[----:B------:R-:W-:-:S02]  /*38a0*/  ISETP.LT.OR P1, PT, R21, 0x31, P1 ;  /* 0x000000311500780c */ /* 0x000fc40000f21670 */
[----:B------:R-:W-:Y:S02]  /*38b0*/  ISETP.NE.AND P4, PT, R57, RZ, PT ;  /* 0x000000ff3900720c */ /* 0x000fe40003f85270 */
[----:B------:R-:W-:Y:S02]  /*38c0*/  FSEL R37, R50, -INF , !P1 ;  /* 0xff80000032257808 */ /* 0x000fe40004800000 */
[----:B------:R-:W-:Y:S02]  /*38d0*/  ISETP.NE.AND P1, PT, R48, RZ, PT ;  /* 0x000000ff3000720c */ /* 0x000fe40003f25270 */
[C---:B------:R-:W-:Y:S02]  /*38e0*/  ISETP.GT.AND P2, PT, R24.reuse, 0x51, !P2 ;  /* 0x000000511800780c */ /* 0x040fe40005744270 */
[C---:B------:R-:W-:Y:S02]  /*38f0*/  ISETP.GT.AND P1, PT, R24.reuse, 0x31, !P1 ;  /* 0x000000311800780c */ /* 0x040fe40004f24270 */
[----:B------:R-:W-:-:S02]  /*3900*/  ISETP.GT.AND P3, PT, R24, 0x58, !P3 ;  /* 0x000000581800780c */ /* 0x000fc40005f64270 */
[C---:B------:R-:W-:Y:S02]  /*3910*/  ISETP.LT.OR P1, PT, R21.reuse, 0x32, P1 ;  /* 0x000000321500780c */ /* 0x040fe40000f21670 */
[----:B------:R-:W-:Y:S02]  /*3920*/  ISETP.LT.OR P2, PT, R21, 0x52, P2 ;  /* 0x000000521500780c */ /* 0x000fe40001741670 */
[----:B------:R-:W-:Y:S02]  /*3930*/  FSEL R38, R51, -INF , !P1 ;  /* 0xff80000033267808 */ /* 0x000fe40004800000 */
[----:B------:R-:W-:Y:S02]  /*3940*/  ISETP.NE.AND P1, PT, R49, RZ, PT ;  /* 0x000000ff3100720c */ /* 0x000fe40003f25270 */
[----:B------:R-:W-:Y:S02]  /*3950*/  ISETP.LT.OR P3, PT, R21, 0x59, P3 ;  /* 0x000000591500780c */ /* 0x000fe40001f61670 */
[----:B------:R-:W-:-:S02]  /*3960*/  ISETP.GT.AND P1, PT, R24, 0x38, !P1 ;  /* 0x000000381800780c */ /* 0x000fc40004f24270 */
[----:B0-----:R-:W-:Y:S02]  /*3970*/  FMNMX.FTZ R42, R4, R5, !PT ;  /* 0x00000005042a7209 */ /* 0x001fe40007810000 */
[----:B------:R-:W-:Y:S02]  /*3980*/  FMNMX.FTZ R4, R25, R26, !PT ;  /* 0x0000001a19047209 */ /* 0x000fe40007810000 */
[----:B------:R-:W-:Y:S01]  /*3990*/  ISETP.LT.OR P1, PT, R21, 0x39, P1 ;  /* 0x000000391500780c */ /* 0x000fe20000f21670 */
[----:B------:R-:W0:Y:S01]  /*39a0*/  SHFL.BFLY PT, R5, R42, 0x1, 0x1f ;  /* 0x0c201f002a057f89 */ /* 0x000e2200000e0000 */
        /* <DEDUP_REMOVED lines=22> */
[----:B------:R-:W-:Y:S02]  /*3b10*/  ISETP.GT.AND P1, PT, R24, 0x48, !P4 ;  /* 0x000000481800780c */ /* 0x000fe40006724270 */
[----:B0-----:R-:W-:Y:S02]  /*3b20*/  FMNMX.FTZ R5, R42, R5, !PT ;  /* 0x000000052a057209 */ /* 0x001fe40007810000 */
[----:B------:R-:W-:Y:S02]  /*3b30*/  FMNMX.FTZ R43, R37, R4, !PT ;  /* 0x00000004252b7209 */ /* 0x000fe40007810000 */
[----:B------:R-:W-:Y:S01]  /*3b40*/  ISETP.LT.OR P1, PT, R21, 0x49, P1 ;  /* 0x000000491500780c */ /* 0x000fe20000f21670 */
[----:B------:R-:W-:Y:S01]  /*3b50*/  FMUL.FTZ R41, R5, UR10 ;  /* 0x0000000a05297c20 */ /* 0x000fe20008410000 */
        /* <DEDUP_REMOVED lines=33> */
[----:B------:R-:W-:Y:S01]  /*3d70*/  FSEL R11, R11, -INF , !P2 ;  /* 0xff8000000b0b7808 */ /* 0x000fe20005000000 */
[--C-:B------:R-:W-:Y:S01]  /*3d80*/  FFMA.FTZ R24, R82, UR10, -R45.reuse ;  /* 0x0000000a52187c23 */ /* 0x100fe2000801082d */
[----:B------:R-:W-:Y:S01]  /*3d90*/  FMNMX.FTZ R4, R12, R43, !PT ;  /* 0x0000002b0c047209 */ /* 0x000fe20007810000 */
[----:B------:R-:W-:Y:S01]  /*3da0*/  FFMA.FTZ R58, R94, UR10, -R45 ;  /* 0x0000000a5e3a7c23 */ /* 0x000fe2000801082d */
[----:B------:R-:W-:Y:S01]  /*3db0*/  ISETP.LT.OR P4, PT, R21, 0x5a, P4 ;  /* 0x0000005a1500780c */ /* 0x000fe20002781670 */
[----:B------:R0:W2:Y:S01]  /*3dc0*/  MUFU.EX2 R49, R48 ;  /* 0x0000003000317308 */ /* 0x0000a20000000800 */
[----:B------:R-:W-:Y:S01]  /*3dd0*/  FSEL R14, R14, -INF , !P3 ;  /* 0xff8000000e0e7808 */ /* 0x000fe20005800000 */
[----:B-1----:R-:W-:Y:S01]  /*3de0*/  FADD.FTZ R67, R44, R47 ;  /* 0x0000002f2c437221 */ /* 0x002fe20000010000 */
[----:B------:R-:W-:Y:S01]  /*3df0*/  FMNMX.FTZ R21, R11, R4, !PT ;  /* 0x000000040b157209 */ /* 0x000fe20007810000 */
[--C-:B------:R-:W-:Y:S01]  /*3e00*/  FFMA.FTZ R59, R96, UR10, -R45.reuse ;  /* 0x0000000a603b7c23 */ /* 0x100fe2000801082d */
[----:B------:R-:W-:Y:S01]  /*3e10*/  FSEL R15, R15, -INF , !P4 ;  /* 0xff8000000f0f7808 */ /* 0x000fe20006000000 */
[--C-:B------:R-:W-:Y:S01]  /*3e20*/  FFMA.FTZ R60, R98, UR10, -R45.reuse ;  /* 0x0000000a623c7c23 */ /* 0x100fe2000801082d */
[----:B------:R-:W-:Y:S01]  /*3e30*/  FMNMX.FTZ R4, R14, R21, !PT ;  /* 0x000000150e047209 */ /* 0x000fe20007810000 */
[----:B------:R-:W-:Y:S01]  /*3e40*/  MUFU.EX2 R50, R50 ;  /* 0x0000003200327308 */ /* 0x000fe20000000800 */
[--C-:B0-----:R-:W-:Y:S01]  /*3e50*/  FFMA.FTZ R48, R80, UR10, -R45.reuse ;  /* 0x0000000a50307c23 */ /* 0x101fe2000801082d */
[--C-:B------:R-:W-:Y:S01]  /*3e60*/  FFMA.FTZ R64, R64, UR10, -R45.reuse ;  /* 0x0000000a40407c23 */ /* 0x100fe2000801082d */
[----:B------:R-:W-:Y:S01]  /*3e70*/  FMNMX.FTZ R4, R15, R4, !PT ;  /* 0x000000040f047209 */ /* 0x000fe20007810000 */
[--C-:B------:R-:W-:Y:S01]  /*3e80*/  FFMA.FTZ R65, R106, UR10, -R45.reuse ;  /* 0x0000000a6a417c23 */ /* 0x100fe2000801082d */
[----:B------:R-:W-:Y:S01]  /*3e90*/  F2FP.F16.F32.PACK_AB R152, R47, R44 ;  /* 0x0000002c2f98723e */ /* 0x000fe200000000ff */
[----:B------:R-:W-:-:S02]  /*3ea0*/  FFMA.FTZ R20, R20, UR10, -R45 ;  /* 0x0000000a14147c23 */ /* 0x000fc4000801082d */
[----:B------:R-:W0:Y:S01]  /*3eb0*/  SHFL.BFLY PT, R21, R4, 0x2, 0x1f ;  /* 0x0c401f0004157f89 */ /* 0x000e2200000e0000 */
[----:B------:R1:W-:Y:S01]  /*3ec0*/  MUFU.EX2 R55, R54 ;  /* 0x0000003600377308 */ /* 0x0003e20000000800 */
[----:B--2---:R-:W-:-:S07]  /*3ed0*/  F2FP.F16.F32.PACK_AB R154, R49, R46 ;  /* 0x0000002e319a723e */ /* 0x004fce00000000ff */
[----:B------:R2:W3:Y:S01]  /*3ee0*/  MUFU.EX2 R51, R42 ;  /* 0x0000002a00337308 */ /* 0x0004e20000000800 */
[----:B-1----:R-:W-:-:S07]  /*3ef0*/  FFMA.FTZ R54, R100, UR10, -R45 ;  /* 0x0000000a64367c23 */ /* 0x002fce000801082d */
[----:B------:R-:W-:Y:S01]  /*3f00*/  MUFU.EX2 R52, R52 ;  /* 0x0000003400347308 */ /* 0x000fe20000000800 */
[----:B--2---:R-:W-:Y:S01]  /*3f10*/  FFMA.FTZ R42, R84, UR10, -R45 ;  /* 0x0000000a542a7c23 */ /* 0x004fe2000801082d */
[----:B0-----:R-:W-:-:S06]  /*3f20*/  FMNMX.FTZ R21, R4, R21, !PT ;  /* 0x0000001504157209 */ /* 0x001fcc0007810000 */
[----:B------:R0:W-:Y:S01]  /*3f30*/  MUFU.EX2 R61, R54 ;  /* 0x00000036003d7308 */ /* 0x0001e20000000800 */
[----:B---3--:R-:W-:Y:S01]  /*3f40*/  F2FP.F16.F32.PACK_AB R156, R51, R50 ;  /* 0x00000032339c723e */ /* 0x008fe200000000ff */
[----:B------:R-:W1:Y:S06]  /*3f50*/  SHFL.BFLY PT, R4, R21, 0x1, 0x1f ;  /* 0x0c201f0015047f89 */ /* 0x000e6c00000e0000 */
[----:B------:R2:W3:Y:S01]  /*3f60*/  MUFU.EX2 R53, R48 ;  /* 0x0000003000357308 */ /* 0x0004e20000000800 */
[----:B0-----:R-:W-:-:S04]  /*3f70*/  FADD.FTZ R54, R46, R67 ;  /* 0x000000432e367221 */ /* 0x001fc80000010000 */
[----:B------:R-:W-:-:S03]  /*3f80*/  FADD.FTZ R67, R49, R54 ;  /* 0x0000003631437221 */ /* 0x000fc60000010000 */
[----:B------:R-:W0:Y:S01]  /*3f90*/  MUFU.EX2 R24, R24 ;  /* 0x0000001800187308 */ /* 0x000e220000000800 */
[----:B--2---:R-:W-:-:S07]  /*3fa0*/  FFMA.FTZ R48, R86, UR10, -R45 ;  /* 0x0000000a56307c23 */ /* 0x004fce000801082d */
[----:B------:R2:W-:Y:S01]  /*3fb0*/  MUFU.EX2 R63, R62 ;  /* 0x0000003e003f7308 */ /* 0x0005e20000000800 */
[----:B---3--:R-:W-:Y:S02]  /*3fc0*/  F2FP.F16.F32.PACK_AB R158, R53, R52 ;  /* 0x00000034359e723e */ /* 0x008fe400000000ff */
[----:B-1----:R-:W-:-:S04]  /*3fd0*/  FMNMX.FTZ R4, R21, R4, !PT ;  /* 0x0000000415047209 */ /* 0x002fc80007810000 */
[C---:B------:R-:W-:Y:S01]  /*3fe0*/  FSETP.NEU.FTZ.AND P1, PT, R4.reuse, -INF , PT ;  /* 0xff8000000400780b */ /* 0x040fe20003f3d000 */
[----:B------:R-:W-:Y:S01]  /*3ff0*/  FMUL.FTZ R21, R4, UR10 ;  /* 0x0000000a04157c20 */ /* 0x000fe20008410000 */
[----:B--2---:R-:W-:Y:S01]  /*4000*/  FADD.FTZ R62, R50, R67 ;  /* 0x00000043323e7221 */ /* 0x004fe20000010000 */
[----:B------:R1:W2:Y:S03]  /*4010*/  MUFU.EX2 R43, R42 ;  /* 0x0000002a002b7308 */ /* 0x0002a60000000800 */
[----:B------:R-:W-:Y:S01]  /*4020*/  FSEL R21, R21, RZ, P1 ;  /* 0x000000ff15157208 */ /* 0x000fe20000800000 */
[----:B------:R-:W-:-:S04]  /*4030*/  FADD.FTZ R69, R51, R62 ;  /* 0x0000003e33457221 */ /* 0x000fc80000010000 */
        /* <DEDUP_REMOVED lines=9> */
[----:B------:R-:W-:Y:S01]  /*40d0*/  FFMA.FTZ R33, R33, UR10, -R21 ;  /* 0x0000000a21217c23 */ /* 0x000fe20008010815 */
[----:B------:R-:W-:Y:S01]  /*40e0*/  FADD.FTZ R62, R52, R69 ;  /* 0x00000045343e7221 */ /* 0x000fe20000010000 */
[--C-:B------:R-:W-:Y:S01]  /*40f0*/  FFMA.FTZ R34, R34, UR10, -R21.reuse ;  /* 0x0000000a22227c23 */ /* 0x100fe20008010815 */
[----:B------:R-:W-:Y:S01]  /*4100*/  FFMA.FTZ R35, R35, UR10, -R21 ;  /* 0x0000000a23237c23 */ /* 0x000fe20008010815 */
[----:B-1----:R-:W-:Y:S01]  /*4110*/  FFMA.FTZ R42, R92, UR10, -R45 ;  /* 0x0000000a5c2a7c23 */ /* 0x002fe2000801082d */
[----:B------:R-:W1:Y:S01]  /*4120*/  MUFU.EX2 R26, R26 ;  /* 0x0000001a001a7308 */ /* 0x000e620000000800 */
[----:B------:R-:W-:Y:S01]  /*4130*/  FADD.FTZ R69, R53, R62 ;  /* 0x0000003e35457221 */ /* 0x000fe20000010000 */
[--C-:B------:R-:W-:Y:S01]  /*4140*/  FFMA.FTZ R36, R36, UR10, -R21.reuse ;  /* 0x0000000a24247c23 */ /* 0x100fe20008010815 */
[--C-:B------:R-:W-:Y:S01]  /*4150*/  FFMA.FTZ R37, R37, UR10, -R21.reuse ;  /* 0x0000000a25257c23 */ /* 0x100fe20008010815 */
[----:B------:R-:W-:Y:S01]  /*4160*/  FFMA.FTZ R38, R38, UR10, -R21 ;  /* 0x0000000a26267c23 */ /* 0x000fe20008010815 */
[----:B0-----:R-:W-:Y:S01]  /*4170*/  FADD.FTZ R62, R24, R69 ;  /* 0x00000045183e7221 */ /* 0x001fe20000010000 */
[--C-:B------:R-:W-:Y:S01]  /*4180*/  FFMA.FTZ R39, R39, UR10, -R21.reuse ;  /* 0x0000000a27277c23 */ /* 0x100fe20008010815 */
[--C-:B------:R-:W-:Y:S01]  /*4190*/  FFMA.FTZ R40, R40, UR10, -R21.reuse ;  /* 0x0000000a28287c23 */ /* 0x100fe20008010815 */
[----:B------:R-:W0:Y:S01]  /*41a0*/  MUFU.EX2 R27, R27 ;  /* 0x0000001b001b7308 */ /* 0x000e220000000800 */
[----:B--2---:R-:W-:Y:S01]  /*41b0*/  FADD.FTZ R69, R43, R62 ;  /* 0x0000003e2b457221 */ /* 0x004fe20000010000 */
[--C-:B------:R-:W-:Y:S01]  /*41c0*/  FFMA.FTZ R2, R2, UR10, -R21.reuse ;  /* 0x0000000a02027c23 */ /* 0x100fe20008010815 */
[--C-:B------:R-:W-:Y:S01]  /*41d0*/  FFMA.FTZ R13, R13, UR10, -R21.reuse ;  /* 0x0000000a0d0d7c23 */ /* 0x100fe20008010815 */
[--C-:B------:R-:W-:Y:S01]  /*41e0*/  FFMA.FTZ R0, R0, UR10, -R21.reuse ;  /* 0x0000000a00007c23 */ /* 0x100fe20008010815 */
[--C-:B------:R-:W-:Y:S01]  /*41f0*/  FFMA.FTZ R41, R41, UR10, -R21.reuse ;  /* 0x0000000a29297c23 */ /* 0x100fe20008010815 */
[--C-:B------:R-:W-:Y:S01]  /*4200*/  FFMA.FTZ R12, R12, UR10, -R21.reuse ;  /* 0x0000000a0c0c7c23 */ /* 0x100fe20008010815 */
[--C-:B------:R-:W-:Y:S01]  /*4210*/  FFMA.FTZ R11, R11, UR10, -R21.reuse ;  /* 0x0000000a0b0b7c23 */ /* 0x100fe20008010815 */
[----:B------:R-:W2:Y:S01]  /*4220*/  MUFU.EX2 R28, R28 ;  /* 0x0000001c001c7308 */ /* 0x000ea20000000800 */
[----:B-1----:R-:W-:Y:S01]  /*4230*/  FADD.FTZ R54, R25, R26 ;  /* 0x0000001a19367221 */ /* 0x002fe20000010000 */
[--C-:B------:R-:W-:Y:S01]  /*4240*/  FFMA.FTZ R14, R14, UR10, -R21.reuse ;  /* 0x0000000a0e0e7c23 */ /* 0x100fe20008010815 */
[----:B------:R-:W-:Y:S01]  /*4250*/  FFMA.FTZ R15, R15, UR10, -R21 ;  /* 0x0000000a0f0f7c23 */ /* 0x000fe20008010815 */
[----:B------:R-:W-:-:S02]  /*4260*/  F2FP.F16.F32.PACK_AB R160, R43, R24 ;  /* 0x000000182ba0723e */ /* 0x000fc400000000ff */
[----:B------:R-:W-:Y:S02]  /*4270*/  F2FP.F16.F32.PACK_AB R153, R26, R25 ;  /* 0x000000191a99723e */ /* 0x000fe400000000ff */
        /* <DEDUP_REMOVED lines=13> */
[----:B-1----:R-:W-:Y:S01]  /*4350*/  FADD.FTZ R66, R48, R69 ;  /* 0x0000004530427221 */ /* 0x002fe20000010000 */
[----:B------:R-:W-:-:S03]  /*4360*/  F2FP.F16.F32.PACK_AB R162, R55, R48 ;  /* 0x0000003037a2723e */ /* 0x000fc600000000ff */
[----:B------:R-:W-:-:S03]  /*4370*/  FADD.FTZ R69, R55, R66 ;  /* 0x0000004237457221 */ /* 0x000fc60000010000 */
[----:B------:R-:W1:Y:S01]  /*4380*/  MUFU.EX2 R56, R56 ;  /* 0x0000003800387308 */ /* 0x000e620000000800 */
[C---:B0-----:R-:W-:Y:S01]  /*4390*/  FADD.FTZ R62, R32.reuse, R67 ;  /* 0x00000043203e7221 */ /* 0x041fe20000010000 */
[----:B------:R-:W-:-:S06]  /*43a0*/  F2FP.F16.F32.PACK_AB R159, R32, R31 ;  /* 0x0000001f209f723e */ /* 0x000fcc00000000ff */
[----:B------:R-:W0:Y:S01]  /*43b0*/  MUFU.EX2 R34, R34 ;  /* 0x0000002200227308 */ /* 0x000e220000000800 */
[----:B--2---:R-:W-:-:S07]  /*43c0*/  FADD.FTZ R67, R33, R62 ;  /* 0x0000003e21437221 */ /* 0x004fce0000010000 */
[----:B------:R2:W3:Y:S01]  /*43d0*/  MUFU.EX2 R57, R42 ;  /* 0x0000002a00397308 */ /* 0x0004e20000000800 */
[----:B-1----:R-:W-:-:S07]  /*43e0*/  FADD.FTZ R66, R56, R69 ;  /* 0x0000004538427221 */ /* 0x002fce0000010000 */
[----:B------:R-:W1:Y:S01]  /*43f0*/  MUFU.EX2 R35, R35 ;  /* 0x0000002300237308 */ /* 0x000e620000000800 */
[----:B--2---:R-:W-:Y:S01]  /*4400*/  FFMA.FTZ R42, R102, UR10, -R45 ;  /* 0x0000000a662a7c23 */ /* 0x004fe2000801082d */
[----:B0-----:R-:W-:Y:S01]  /*4410*/  FADD.FTZ R62, R34, R67 ;  /* 0x00000043223e7221 */ /* 0x001fe20000010000 */
[----:B------:R-:W-:Y:S01]  /*4420*/  FFMA.FTZ R45, R68, UR10, -R45 ;  /* 0x0000000a442d7c23 */ /* 0x000fe2000801082d */
[----:B------:R-:W-:-:S04]  /*4430*/  F2FP.F16.F32.PACK_AB R161, R34, R33 ;  /* 0x0000002122a1723e */ /* 0x000fc800000000ff */
[----:B------:R-:W0:Y:S01]  /*4440*/  MUFU.EX2 R58, R58 ;  /* 0x0000003a003a7308 */ /* 0x000e220000000800 */
[C---:B---3--:R-:W-:Y:S01]  /*4450*/  FADD.FTZ R69, R57.reuse, R66 ;  /* 0x0000004239457221 */ /* 0x048fe20000010000 */
[----:B------:R-:W-:-:S06]  /*4460*/  F2FP.F16.F32.PACK_AB R164, R57, R56 ;  /* 0x0000003839a4723e */ /* 0x000fcc00000000ff */
[----:B------:R-:W2:Y:S01]  /*4470*/  MUFU.EX2 R36, R36 ;  /* 0x0000002400247308 */ /* 0x000ea20000000800 */
[----:B-1----:R-:W-:-:S07]  /*4480*/  FADD.FTZ R67, R35, R62 ;  /* 0x0000003e23437221 */ /* 0x002fce0000010000 */
[----:B------:R-:W1:Y:S01]  /*4490*/  MUFU.EX2 R59, R59 ;  /* 0x0000003b003b7308 */ /* 0x000e620000000800 */
[----:B0-----:R-:W-:-:S07]  /*44a0*/  FADD.FTZ R62, R58, R69 ;  /* 0x000000453a3e7221 */ /* 0x001fce0000010000 */
[----:B------:R-:W-:Y:S01]  /*44b0*/  MUFU.EX2 R37, R37 ;  /* 0x0000002500257308 */ /* 0x000fe20000000800 */
[----:B--2---:R-:W-:-:S07]  /*44c0*/  F2FP.F16.F32.PACK_AB R163, R36, R35 ;  /* 0x0000002324a3723e */ /* 0x004fce00000000ff */
[----:B------:R-:W0:Y:S01]  /*44d0*/  MUFU.EX2 R60, R60 ;  /* 0x0000003c003c7308 */ /* 0x000e220000000800 */
[----:B-1----:R-:W-:-:S07]  /*44e0*/  F2FP.F16.F32.PACK_AB R166, R59, R58 ;  /* 0x0000003a3ba6723e */ /* 0x002fce00000000ff */
[----:B------:R-:W1:Y:S08]  /*44f0*/  MUFU.EX2 R38, R38 ;  /* 0x0000002600267308 */ /* 0x000e700000000800 */
[----:B------:R-:W-:Y:S01]  /*4500*/  MUFU.EX2 R39, R39 ;  /* 0x0000002700277308 */ /* 0x000fe20000000800 */
[----:B0-----:R-:W-:-:S07]  /*4510*/  F2FP.F16.F32.PACK_AB R168, R61, R60 ;  /* 0x0000003c3da8723e */ /* 0x001fce00000000ff */
[----:B------:R-:W0:Y:S01]  /*4520*/  MUFU.EX2 R42, R42 ;  /* 0x0000002a002a7308 */ /* 0x000e220000000800 */
[----:B-1----:R-:W-:-:S07]  /*4530*/  F2FP.F16.F32.PACK_AB R165, R38, R37 ;  /* 0x0000002526a5723e */ /* 0x002fce00000000ff */
[----:B------:R-:W1:Y:S08]  /*4540*/  MUFU.EX2 R40, R40 ;  /* 0x0000002800287308 */ /* 0x000e700000000800 */
[----:B------:R2:W-:Y:S01]  /*4550*/  MUFU.EX2 R54, R2 ;  /* 0x0000000200367308 */ /* 0x0005e20000000800 */
[----:B0-----:R-:W-:-:S07]  /*4560*/  F2FP.F16.F32.PACK_AB R170, R63, R42 ;  /* 0x0000002a3faa723e */ /* 0x001fce00000000ff */
[----:B------:R-:W0:Y:S01]  /*4570*/  MUFU.EX2 R13, R13 ;  /* 0x0000000d000d7308 */ /* 0x000e220000000800 */
[----:B--2---:R-:W-:Y:S01]  /*4580*/  FADD.FTZ R2, R36, R67 ;  /* 0x0000004324027221 */ /* 0x004fe20000010000 */
[----:B------:R-:W-:Y:S01]  /*4590*/  FADD.FTZ R67, R59, R62 ;  /* 0x0000003e3b437221 */ /* 0x000fe20000010000 */
[----:B-1----:R-:W-:Y:S02]  /*45a0*/  F2FP.F16.F32.PACK_AB R167, R40, R39 ;  /* 0x0000002728a7723e */ /* 0x002fe400000000ff */
[----:B------:R-:W-:Y:S01]  /*45b0*/  FADD.FTZ R21, R37, R2 ;  /* 0x0000000225157221 */ /* 0x000fe20000010000 */
[----:B------:R-:W-:Y:S02]  /*45c0*/  FADD.FTZ R44, R60, R67 ;  /* 0x000000433c2c7221 */ /* 0x000fe40000010000 */
[----:B------:R-:W1:Y:S01]  /*45d0*/  MUFU.EX2 R64, R64 ;  /* 0x0000004000407308 */ /* 0x000e620000000800 */
[----:B------:R-:W-:Y:S01]  /*45e0*/  FADD.FTZ R2, R38, R21 ;  /* 0x0000001526027221 */ /* 0x000fe20000010000 */
[----:B------:R-:W-:-:S03]  /*45f0*/  FADD.FTZ R47, R61, R44 ;  /* 0x0000002c3d2f7221 */ /* 0x000fc60000010000 */
[----:B------:R-:W-:Y:S01]  /*4600*/  FADD.FTZ R21, R39, R2 ;  /* 0x0000000227157221 */ /* 0x000fe20000010000 */
[----:B------:R-:W-:Y:S02]  /*4610*/  FADD.FTZ R44, R42, R47 ;  /* 0x0000002f2a2c7221 */ /* 0x000fe40000010000 */
[----:B------:R-:W2:Y:S01]  /*4620*/  MUFU.EX2 R65, R65 ;  /* 0x0000004100417308 */ /* 0x000ea20000000800 */
[----:B------:R-:W-:Y:S01]  /*4630*/  FADD.FTZ R2, R40, R21 ;  /* 0x0000001528027221 */ /* 0x000fe20000010000 */
[----:B------:R-:W-:Y:S01]  /*4640*/  FADD.FTZ R43, R63, R44 ;  /* 0x0000002c3f2b7221 */ /* 0x000fe20000010000 */
[----:B0-----:R-:W-:Y:S02]  /*4650*/  F2FP.F16.F32.PACK_AB R169, R54, R13 ;  /* 0x0000000d36a9723e */ /* 0x001fe400000000ff */
[----:B------:R-:W-:-:S03]  /*4660*/  FADD.FTZ R21, R13, R2 ;  /* 0x000000020d157221 */ /* 0x000fc60000010000 */
[----:B------:R-:W0:Y:S01]  /*4670*/  MUFU.EX2 R0, R0 ;  /* 0x0000000000007308 */ /* 0x000e220000000800 */
[----:B-1----:R-:W-:Y:S01]  /*4680*/  FADD.FTZ R2, R64, R43 ;  /* 0x0000002b40027221 */ /* 0x002fe20000010000 */
[----:B------:R-:W-:-:S06]  /*4690*/  FADD.FTZ R21, R54, R21 ;  /* 0x0000001536157221 */ /* 0x000fcc0000010000 */
        /* <DEDUP_REMOVED lines=11> */
[C---:B0-----:R-:W-:Y:S01]  /*4750*/  F2FP.F16.F32.PACK_AB R174, R45.reuse, R20 ;  /* 0x000000142dae723e */ /* 0x041fe200000000ff */
[----:B------:R-:W-:-:S06]  /*4760*/  FADD.FTZ R2, R45, R24 ;  /* 0x000000182d027221 */ /* 0x000fcc0000010000 */
[----:B------:R-:W0:Y:S01]  /*4770*/  MUFU.EX2 R14, R14 ;  /* 0x0000000e000e7308 */ /* 0x000e220000000800 */
[----:B-1----:R-:W-:-:S07]  /*4780*/  FADD.FTZ R20, R12, R21 ;  /* 0x000000150c147221 */ /* 0x002fce0000010000 */
[----:B------:R-:W1:Y:S01]  /*4790*/  MUFU.EX2 R15, R15 ;  /* 0x0000000f000f7308 */ /* 0x000e620000000800 */
[C---:B--2---:R-:W-:Y:S01]  /*47a0*/  FADD.FTZ R21, R11.reuse, R20 ;  /* 0x000000140b157221 */ /* 0x044fe20000010000 */
[----:B------:R-:W-:-:S03]  /*47b0*/  F2FP.F16.F32.PACK_AB R173, R11, R12 ;  /* 0x0000000c0bad723e */ /* 0x000fc600000000ff */
[----:B0-----:R-:W-:-:S04]  /*47c0*/  FADD.FTZ R20, R14, R21 ;  /* 0x000000150e147221 */ /* 0x001fc80000010000 */
[C---:B-1----:R-:W-:Y:S01]  /*47d0*/  FADD.FTZ R0, R15.reuse, R20 ;  /* 0x000000140f007221 */ /* 0x042fe20000010000 */
[----:B------:R-:W-:Y:S01]  /*47e0*/  F2FP.F16.F32.PACK_AB R175, R15, R14 ;  /* 0x0000000e0faf723e */ /* 0x000fe200000000ff */
[----:B------:R-:W-:Y:S06]  /*47f0*/  @!P0 BRA `(.L_x_11618) ;  /* 0x0000000000048947 */ /* 0x000fec0003800000 */
[----:B------:R-:W-:Y:S01]  /*4800*/  BPT.TRAP 0x1 ;  /* 0x000000040000795c */ /* 0x000fe20000300000 */
.L_x_11618:
[----:B------:R0:W1:Y:S01]  /*4810*/  SYNCS.PHASECHK.TRANS64.TRYWAIT P1, [R3+URZ+0x22850], R10 ;  /* 0x0228500a030075a7 */ /* 0x000062000802017f */
[----:B------:R-:W-:Y:S05]  /*4820*/  @!P0 BRA `(.L_x_11619) ;  /* 0x0000000000048947 */ /* 0x000fea0003800000 */
[----:B------:R-:W-:Y:S01]  /*4830*/  BPT.TRAP 0x1 ;  /* 0x000000040000795c */ /* 0x000fe20000300000 */
.L_x_11619:
[----:B-1----:R-:W-:Y:S05]  /*4840*/  @P1 BRA `(.L_x_11620) ;  /* 0x0000000000081947 */ /* 0x002fea0003800000 */
[----:B------:R-:W1:Y:S02]  /*4850*/  SYNCS.PHASECHK.TRANS64.TRYWAIT P1, [R3+URZ+0x22850], R10 ;  /* 0x0228500a030075a7 */ /* 0x000e64000802017f */
[----:B-1----:R-:W-:Y:S05]  /*4860*/  @!P1 BRA `(.L_x_11621) ;  /* 0x0000013400189947 */ /* 0x002fea0003800000 */
.L_x_11620:
[----:B------:R-:W-:Y:S01]  /*4870*/  R2UR UR6, R8 ;  /* 0x00000000080672ca */ /* 0x000fe200000e0000 */
[----:B------:R2:W-:Y:S01]  /*4880*/  BAR.SYNC.DEFER_BLOCKING R9, 0x100 ;  /* 0x000400090000751d */ /* 0x0005e20000010000 */
[----:B------:R-:W-:-:S05]  /*4890*/  ISETP.NE.AND P2, PT, R6, 0x1, PT ;  /* 0x000000010600780c */ /* 0x000fca0003f45270 */
[----:B------:R-:W-:Y:S01]  /*48a0*/  UMOV UR7, 0x40000040 ;  /* 0x4000004000077882 */ /* 0x000fe20000000000 */
[----:B------:R-:W3:Y:S05]  /*48b0*/  S2R R11, SR_TID.X ;  /* 0x00000000000b7919 */ /* 0x000eea0000002100 */
[----:B------:R-:W-:Y:S02]  /*48c0*/  UIADD3 UR6, UR6, 0x400, URZ ;  /* 0x0000040006067890 */ /* 0x000fe4000fffe03f */
[----:B------:R-:W2:Y:S02]  /*48d0*/  @P2 LDC R8, c[0x0][0x44c] ;  /* 0x00011300ff082b82 */ /* 0x000ea40000000800 */
[----:B------:R-:W-:-:S04]  /*48e0*/  USHF.R.U32.HI UR6, URZ, 0x4, UR6 ;  /* 0x000000043f067899 */ /* 0x000fc80008011606 */
[----:B------:R-:W-:Y:S02]  /*48f0*/  ULOP3.LUT UR6, UR6, 0x3fff, URZ, 0xc0, !UPT ;  /* 0x00003fff06067892 */ /* 0x000fe4000f8ec03f */
[----:B01----:R-:W0:Y:S02]  /*4900*/  @P2 LDC R10, c[0x0][0x450] ;  /* 0x00011400ff0a2b82 */ /* 0x003e240000000800 */
        /* <DEDUP_REMOVED lines=8> */
[----:B---3--:R-:W-:Y:S02]  /*4990*/  LOP3.LUT P1, RZ, R11, 0x7f, RZ, 0xc0, !PT ;  /* 0x0000007f0bff7812 */ /* 0x008fe4000782c0ff */
[----:B------:R-:W-:Y:S01]  /*49a0*/  IMAD.U32 R8, RZ, RZ, UR43 ;  /* 0x0000002bff087e24 */ /* 0x000fe2000f8e00ff */
[----:B0-----:R-:W-:-:S04]  /*49b0*/  @P2 SHF.R.U32.HI R8, RZ, R10, R9 ;  /* 0x0000000aff082219 */ /* 0x001fc80000011609 */
[----:B------:R-:W-:-:S06]  /*49c0*/  IADD3 R8, R8, R17, -R16 ;  /* 0x0000001108087210 */ /* 0x000fcc0007ffe810 */
        /* <DEDUP_REMOVED lines=47> */
.L_x_11623:
[----:B------:R-:W-:-:S11]  /*4cc0*/  UISETP.NE.AND UP1, UPT, UR15, 0x1, UPT ;  /* 0x000000010f00788c */ /* 0x000fd6000bf25270 */
[----:B------:R-:W-:Y:S02]  /*4cd0*/  @UP1 ULDC.64 UR18, c[0x0][0x9e8] ;  /* 0x00027a0000121ab9 */ /* 0x000fe40000000a00 */
[----:B------:R-:W-:-:S04]  /*4ce0*/  UIMAD.WIDE.U32 UR6, UR11, UR18, URZ ;  /* 0x000000120b0672a5 */ /* 0x000fc8000f8e003f */
[----:B------:R-:W-:-:S12]  /*4cf0*/  @UP1 USHF.R.U32.HI UR11, URZ, UR19, UR7 ;  /* 0x000000133f0b1299 */ /* 0x000fd80008011607 */
.L_x_11624:
[----:B------:R-:W-:-:S04]  /*4d00*/  UIMAD UR11, UR11, UR15, UR15 ;  /* 0x0000000f0b0b72a4 */ /* 0x000fc8000f8e020f */
[----:B------:R-:W-:-:S04]  /*4d10*/  UISETP.LT.AND UP1, UPT, UR14, UR11, UPT ;  /* 0x0000000b0e00728c */ /* 0x000fc8000bf21270 */
[----:B------:R-:W-:-:S12]  /*4d20*/  USEL UR14, UR14, UR11, UP1 ;  /* 0x0000000b0e0e7287 */ /* 0x000fd80008800000 */
.L_x_11622:
        /* <DEDUP_REMOVED lines=11> */
.L_x_11642:
[----:B------:R-:W-:-:S04]  /*4de0*/  UIADD3 UR37, UR37, 0x1, URZ ;  /* 0x0000000125257890 */ /* 0x000fc8000fffe03f */
[----:B------:R-:W-:-:S04]  /*4df0*/  UISETP.NE.AND UP1, UPT, UR37, 0x2, UPT ;  /* 0x000000022500788c */ /* 0x000fc8000bf25270 */
[----:B------:R-:W-:Y:S02]  /*4e00*/  USEL UR6, URZ, 0x1, UP1 ;  /* 0x000000013f067887 */ /* 0x000fe40008800000 */
[----:B------:R-:W-:Y:S02]  /*4e10*/  USEL UR37, UR37, URZ, UP1 ;  /* 0x0000003f25257287 */ /* 0x000fe40008800000 */
[----:B------:R-:W-:Y:S01]  /*4e20*/  ULOP3.LUT UR38, UR38, UR6, URZ, 0x3c, !UPT ;  /* 0x0000000626267292 */ /* 0x000fe2000f8e3c3f */
[----:B0-----:R-:W-:Y:S11]  /*4e30*/  @!P0 BRA `(.L_x_11626) ;  /* 0x0000000000048947 */ /* 0x001ff60003800000 */
[----:B------:R-:W-:Y:S01]  /*4e40*/  BPT.TRAP 0x1 ;  /* 0x000000040000795c */ /* 0x000fe20000300000 */
.L_x_11626:
        /* <DEDUP_REMOVED lines=9> */
.L_x_11627:
[----:B-1----:R-:W-:Y:S05]  /*4ee0*/  @P1 BRA `(.L_x_11628) ;  /* 0x0000000000081947 */ /* 0x002fea0003800000 */
[----:B------:R-:W1:Y:S02]  /*4ef0*/  SYNCS.PHASECHK.TRANS64.TRYWAIT P1, [UR28+0x22830], R8 ;  /* 0x02283008ff0075a7 */ /* 0x000e64000802015c */
[----:B-1----:R-:W-:Y:S05]  /*4f00*/  @!P1 BRA `(.L_x_11629) ;  /* 0x0000012c00849947 */ /* 0x002fea0003800000 */
.L_x_11628:
        /* <DEDUP_REMOVED lines=14> */
[----:B--2---:R-:W-:Y:S02]  /*4ff0*/  LOP3.LUT P1, RZ, R11, 0x7f, RZ, 0xc0, !PT ;  /* 0x0000007f0bff7812 */ /* 0x004fe4000782c0ff */
[----:B------:R-:W-:Y:S01]  /*5000*/  SHF.R.U32.HI R11, RZ, 0x7, R11 ;  /* 0x00000007ff0b7819 */ /* 0x000fe2000001160b */
        /* <DEDUP_REMOVED lines=24> */
[----:B------:R-:W-:Y:S01]  /*5190*/  IMAD.U32 R177, RZ, RZ, UR28 ;  /* 0x0000001cffb17e24 */ /* 0x000fe2000f8e00ff */
[----:B---3--:R-:W-:Y:S01]  /*51a0*/  @P2 SHF.R.U32.HI R194, RZ, R10, R7 ;  /* 0x0000000affc22219 */ /* 0x008fe20000011607 */
        /* <DEDUP_REMOVED lines=46> */
[----:B------:R-:W3:Y:S04]  /*5490*/  MUFU.TANH R13, R13 ;  /* 0x0000000d000d7308 */ /* 0x000ee80000002400 */
[----:B------:R-:W-:-:S04]  /*54a0*/  IADD3 R11, -R16, R11, R17 ;  /* 0x0000000b100b7210 */ /* 0x000fc80007ffe111 */
        /* <DEDUP_REMOVED lines=64> */
.L_x_11632:
[----:B------:R-:W-:-:S05]  /*58b0*/  IMAD.U32 R214, RZ, RZ, UR25 ;  /* 0x00000019ffd67e24 */ /* 0x000fca000f8e00ff */
[----:B------:R-:W-:-:S13]  /*58c0*/  ISETP.NE.AND P1, PT, R214, 0x1, PT ;  /* 0x00000001d600780c */ /* 0x000fda0003f25270 */
[----:B------:R-:W1:Y:S02]  /*58d0*/  @P1 LDC.64 R10, c[0x0][0x9e8] ;  /* 0x00027a00ff0a1b82 */ /* 0x000e640000000a00 */
[----:B-1----:R-:W-:-:S05]  /*58e0*/  @P1 IMAD.HI.U32 R10, R213, R10, RZ ;  /* 0x0000000ad50a1227 */ /* 0x002fca00078e00ff */
[----:B------:R-:W-:-:S07]  /*58f0*/  @P1 SHF.R.U32.HI R213, RZ, R11, R10 ;  /* 0x0000000bffd51219 */ /* 0x000fce000001160a */
.L_x_11633:
[----:B------:R-:W-:Y:S05]  /*5900*/  BSYNC B0 ;  /* 0x0000000000007941 */ /* 0x000fea0003800000 */
.L_x_11631:
[----:B------:R-:W-:-:S04]  /*5910*/  IMAD R10, R18, -0x2, R189 ;  /* 0xfffffffe120a7824 */ /* 0x000fc800078e02bd */
[----:B------:R-:W-:-:S05]  /*5920*/  IMAD R10, R213, R214, R10 ;  /* 0x000000d6d50a7224 */ /* 0x000fca00078e020a */
[----:B------:R-:W-:Y:S02]  /*5930*/  VIADDMNMX R197, R10, R214, R197, PT ;  /* 0x000000d60ac57246 */ /* 0x000fe400038001c5 */
[----:B------:R-:W-:-:S07]  /*5940*/  VIMNMX R196, R196, R10, !PT ;  /* 0x0000000ac4c47248 */ /* 0x000fce0007fe0100 */
.L_x_11630:
[----:B------:R-:W2:Y:S01]  /*5950*/  LDL.LU R213, [R1] ;  /* 0x0000000001d57983 */ /* 0x000ea20000300800 */
[C---:B------:R-:W-:Y:S02]  /*5960*/  ISETP.GE.AND P2, PT, R189.reuse, 0x1, PT ;  /* 0x00000001bd00780c */ /* 0x040fe40003f46270 */
[C---:B------:R-:W-:Y:S02]  /*5970*/  ISETP.GE.AND P1, PT, R189.reuse, 0x2, PT ;  /* 0x00000002bd00780c */ /* 0x040fe40003f26270 */
[----:B------:R-:W-:Y:S02]  /*5980*/  ISETP.GT.AND P3, PT, R196, RZ, !P2 ;  /* 0x000000ffc400720c */ /* 0x000fe40005764270 */
[----:B------:R-:W-:Y:S02]  /*5990*/  ISETP.GE.AND P4, PT, R189, 0x9, PT ;  /* 0x00000009bd00780c */ /* 0x000fe40003f86270 */
[----:B------:R-:W-:-:S04]  /*59a0*/  ISETP.LT.OR P3, PT, R197, 0x1, P3 ;  /* 0x00000001c500780c */ /* 0x000fc80001f61670 */
[----:B------:R-:W-:Y:S02]  /*59b0*/  FSEL R214, R13, -INF , !P3 ;  /* 0xff8000000dd67808 */ /* 0x000fe40005800000 */
[----:B------:R-:W-:Y:S01]  /*59c0*/  ISETP.GE.AND P3, PT, R189, 0xa, PT ;  /* 0x0000000abd00780c */ /* 0x000fe20003f66270 */
[----:B------:R-:W1:Y:S02]  /*59d0*/  SHFL.IDX PT, R13, R194, 0x1, 0x1c1f ;  /* 0x003c1f00c20d7f89 */ /* 0x000e6400000e0000 */
[--C-:B-1----:R-:W-:Y:S02]  /*59e0*/  IMAD.IADD R199, R199, 0x1, R13.reuse ;  /* 0x00000001c7c77824 */ /* 0x102fe400078e020d */
[----:B------:R-:W-:Y:S01]  /*59f0*/  IMAD.IADD R198, R198, 0x1, R13 ;  /* 0x00000001c6c67824 */ /* 0x000fe200078e020d */
[----:B--2---:R-:W-:-:S04]  /*5a00*/  LOP3.LUT R213, R213, 0xfffbffff, RZ, 0xc0, !PT ;  /* 0xfffbffffd5d57812 */ /* 0x004fc800078ec0ff */
[----:B------:R-:W-:Y:S02]  /*5a10*/  @P2 LOP3.LUT R213, R213, 0x40000, RZ, 0xfc, !PT ;  /* 0x00040000d5d52812 */ /* 0x000fe400078efcff */
[----:B------:R-:W-:Y:S02]  /*5a20*/  ISETP.GT.AND P2, PT, R196, 0x1, !P1 ;  /* 0x00000001c400780c */ /* 0x000fe40004f44270 */
[----:B------:R-:W-:Y:S02]  /*5a30*/  LOP3.LUT R213, R213, 0xfffffffd, RZ, 0xc0, !PT ;  /* 0xfffffffdd5d57812 */ /* 0x000fe400078ec0ff */
[----:B------:R-:W-:Y:S02]  /*5a40*/  ISETP.LT.OR P2, PT, R197, 0x2, P2 ;  /* 0x00000002c500780c */ /* 0x000fe40001741670 */
[----:B------:R-:W-:Y:S02]  /*5a50*/  @P4 LOP3.LUT R213, R213, 0x2, RZ, 0xfc, !PT ;  /* 0x00000002d5d54812 */ /* 0x000fe400078efcff */
[----:B------:R-:W-:-:S02]  /*5a60*/  FSEL R14, R14, -INF , !P2 ;  /* 0xff8000000e0e7808 */ /* 0x000fc40005000000 */
[C---:B------:R-:W-:Y:S02]  /*5a70*/  ISETP.GT.AND P2, PT, R196.reuse, 0x8, !P4 ;  /* 0x00000008c400780c */ /* 0x040fe40006744270 */
[----:B------:R-:W-:Y:S02]  /*5a80*/  LOP3.LUT R213, R213, 0xfffffffb, RZ, 0xc0, !PT ;  /* 0xfffffffbd5d57812 */ /* 0x000fe400078ec0ff */
[----:B------:R-:W-:Y:S02]  /*5a90*/  ISETP.LT.OR P2, PT, R197, 0x9, P2 ;  /* 0x00000009c500780c */ /* 0x000fe40001741670 */
[----:B------:R-:W-:Y:S02]  /*5aa0*/  @P3 LOP3.LUT R213, R213, 0x4, RZ, 0xfc, !PT ;  /* 0x00000004d5d53812 */ /* 0x000fe400078efcff */
[----:B0-----:R-:W-:Y:S02]  /*5ab0*/  FSEL R21, R21, -INF , !P2 ;  /* 0xff80000015157808 */ /* 0x001fe40005000000 */
[----:B------:R-:W-:-:S02]  /*5ac0*/  ISETP.GT.AND P2, PT, R196, 0x9, !P3 ;  /* 0x00000009c400780c */ /* 0x000fc40005f44270 */
[----:B------:R-:W-:Y:S02]  /*5ad0*/  ISETP.GE.AND P3, PT, R189, 0x11, PT ;  /* 0x00000011bd00780c */ /* 0x000fe40003f66270 */
[----:B------:R-:W-:Y:S02]  /*5ae0*/  ISETP.LT.OR P2, PT, R197, 0xa, P2 ;  /* 0x0000000ac500780c */ /* 0x000fe40001741670 */
[----:B------:R-:W-:Y:S02]  /*5af0*/  LOP3.LUT R213, R213, 0xfffffff7, RZ, 0xc0, !PT ;  /* 0xfffffff7d5d57812 */ /* 0x000fe400078ec0ff */
        /* <DEDUP_REMOVED lines=108> */
[----:B------:R-:W-:-:S03]  /*61c0*/  ISETP.GT.AND P6, PT, R196, 0x59, !P6 ;  /* 0x00000059c400780c */ /* 0x000fc600077c4270 */
[----:B------:R0:W-:Y:S01]  /*61d0*/  STL [R1], R213 ;  /* 0x000000d501007387 */ /* 0x0001e20000100800 */
[----:B------:R-:W-:-:S04]  /*61e0*/  ISETP.LT.OR P6, PT, R197, 0x5a, P6 ;  /* 0x0000005ac500780c */ /* 0x000fc800037c1670 */
[----:B------:R-:W-:Y:S02]  /*61f0*/  FSEL R195, R195, -INF , !P6 ;  /* 0xff800000c3c37808 */ /* 0x000fe40007000000 */
[----:B------:R-:W-:-:S13]  /*6200*/  PLOP3.LUT P6, PT, PT, PT, UP0, 0x40, 0x0 ;  /* 0x000000000000781c */ /* 0x000fda0003fce808 */
[----:B0-----:R-:W-:Y:S05]  /*6210*/  @P6 BRA `(.L_x_11634) ;  /* 0x0000000000586947 */ /* 0x001fea0003800000 */
        /* <DEDUP_REMOVED lines=12> */
.L_x_11636:
[----:B------:R-:W-:-:S05]  /*62e0*/  IMAD.U32 R194, RZ, RZ, UR25 ;  /* 0x00000019ffc27e24 */ /* 0x000fca000f8e00ff */
[----:B------:R-:W-:-:S13]  /*62f0*/  ISETP.NE.AND P6, PT, R194, 0x1, PT ;  /* 0x00000001c200780c */ /* 0x000fda0003fc5270 */
[----:B------:R-:W0:Y:S02]  /*6300*/  @P6 LDC.64 R10, c[0x0][0x9e8] ;  /* 0x00027a00ff0a6b82 */ /* 0x000e240000000a00 */
[----:B0-----:R-:W-:-:S05]  /*6310*/  @P6 IMAD.HI.U32 R10, R13, R10, RZ ;  /* 0x0000000a0d0a6227 */ /* 0x001fca00078e00ff */
[----:B------:R-:W-:-:S07]  /*6320*/  @P6 SHF.R.U32.HI R13, RZ, R11, R10 ;  /* 0x0000000bff0d6219 */ /* 0x000fce000001160a */
.L_x_11637:
[----:B------:R-:W-:Y:S05]  /*6330*/  BSYNC B0 ;  /* 0x0000000000007941 */ /* 0x000fea0003800000 */
.L_x_11635:
[----:B------:R-:W-:-:S04]  /*6340*/  IMAD R189, R18, -0x2, R189 ;  /* 0xfffffffe12bd7824 */ /* 0x000fc800078e02bd */
[----:B------:R-:W-:-:S05]  /*6350*/  IMAD R13, R13, R194, R189 ;  /* 0x000000c20d0d7224 */ /* 0x000fca00078e02bd */
[----:B------:R-:W-:Y:S02]  /*6360*/  VIADDMNMX R199, R13, R194, R199, PT ;  /* 0x000000c20dc77246 */ /* 0x000fe400038001c7 */
[----:B------:R-:W-:-:S07]  /*6370*/  VIMNMX R198, R198, R13, !PT ;  /* 0x0000000dc6c67248 */ /* 0x000fce0007fe0100 */
.L_x_11634:
        /* <DEDUP_REMOVED lines=156> */
[----:B------:R-:W-:Y:S01]  /*6d40*/  FFMA.FTZ R193, R193, UR10, -R11 ;  /* 0x0000000ac1c17c23 */ /* 0x000fe2000801080b */
        /* <DEDUP_REMOVED lines=17> */
[----:B------:R-:W-:Y:S01]  /*6e60*/  MUFU.EX2 R164, R164 ;  /* 0x000000a400a47308 */ /* 0x000fe20000000800 */
[----:B------:R-:W-:Y:S01]  /*6e70*/  FSEL R152, R192, -INF , !P2 ;  /* 0xff800000c0987808 */ /* 0x000fe20005000000 */
[--C-:B------:R-:W-:Y:S01]  /*6e80*/  FFMA.FTZ R192, R176, UR10, -R11.reuse ;  /* 0x0000000ab0c07c23 */ /* 0x100fe2000801080b */
[----:B------:R-:W-:Y:S02]  /*6e90*/  FMNMX.FTZ R189, R191, R196, !PT ;  /* 0x000000c4bfbd7209 */ /* 0x000fe40007810000 */
[----:B------:R-:W-:Y:S02]  /*6ea0*/  FSEL R176, R10, RZ, P1 ;  /* 0x000000ff0ab07208 */ /* 0x000fe40000800000 */
[----:B------:R-:W-:Y:S01]  /*6eb0*/  FMNMX.FTZ R189, R152, R189, !PT ;  /* 0x000000bd98bd7209 */ /* 0x000fe20007810000 */
[----:B------:R-:W-:Y:S04]  /*6ec0*/  MUFU.EX2 R167, R167 ;  /* 0x000000a700a77308 */ /* 0x000fe80000000800 */
[----:B------:R-:W0:Y:S04]  /*6ed0*/  SHFL.BFLY PT, R196, R189, 0x2, 0x1f ;  /* 0x0c401f00bdc47f89 */ /* 0x000e2800000e0000 */
[----:B------:R-:W-:Y:S08]  /*6ee0*/  MUFU.EX2 R168, R168 ;  /* 0x000000a800a87308 */ /* 0x000ff00000000800 */
[----:B------:R-:W-:Y:S08]  /*6ef0*/  MUFU.EX2 R171, R171 ;  /* 0x000000ab00ab7308 */ /* 0x000ff00000000800 */
[----:B------:R-:W-:Y:S01]  /*6f00*/  MUFU.EX2 R172, R172 ;  /* 0x000000ac00ac7308 */ /* 0x000fe20000000800 */
[----:B0-----:R-:W-:Y:S01]  /*6f10*/  FMNMX.FTZ R196, R189, R196, !PT ;  /* 0x000000c4bdc47209 */ /* 0x001fe20007810000 */
[----:B------:R-:W-:Y:S01]  /*6f20*/  FFMA.FTZ R189, R190, UR10, -R11 ;  /* 0x0000000abebd7c23 */ /* 0x000fe2000801080b */
[----:B------:R-:W-:-:S05]  /*6f30*/  FADD.FTZ R190, -R176, R5 ;  /* 0x00000005b0be7221 */ /* 0x000fca0000010100 */
[----:B------:R-:W-:Y:S01]  /*6f40*/  MUFU.EX2 R5, R193 ;  /* 0x000000c100057308 */ /* 0x000fe20000000800 */
[----:B------:R-:W0:Y:S01]  /*6f50*/  SHFL.BFLY PT, R197, R196, 0x1, 0x1f ;  /* 0x0c201f00c4c57f89 */ /* 0x000e2200000e0000 */
[----:B------:R-:W-:-:S06]  /*6f60*/  FMUL.FTZ R190, R190, UR10 ;  /* 0x0000000abebe7c20 */ /* 0x000fcc0008410000 */
[----:B------:R-:W1:Y:S08]  /*6f70*/  MUFU.EX2 R190, R190 ;  /* 0x000000be00be7308 */ /* 0x000e700000000800 */
[----:B------:R-:W2:Y:S08]  /*6f80*/  MUFU.EX2 R175, R175 ;  /* 0x000000af00af7308 */ /* 0x000eb00000000800 */
[----:B------:R-:W3:Y:S01]  /*6f90*/  MUFU.EX2 R192, R192 ;  /* 0x000000c000c07308 */ /* 0x000ee20000000800 */
[----:B0-----:R-:W-:Y:S01]  /*6fa0*/  FMNMX.FTZ R176, R196, R197, !PT ;  /* 0x000000c5c4b07209 */ /* 0x001fe20007810000 */
[----:B------:R-:W-:Y:S01]  /*6fb0*/  FFMA.FTZ R196, R195, UR10, -R11 ;  /* 0x0000000ac3c47c23 */ /* 0x000fe2000801080b */
[----:B-1----:R-:W-:Y:S01]  /*6fc0*/  FFMA.FTZ R11, R190, R2, R13 ;  /* 0x00000002be0b7223 */ /* 0x002fe2000001000d */
[-C--:B------:R-:W-:Y:S01]  /*6fd0*/  FMUL.FTZ R24, R24, R190.reuse ;  /* 0x000000be18187220 */ /* 0x080fe20000410000 */
[C---:B------:R-:W-:Y:S01]  /*6fe0*/  FSETP.NEU.FTZ.AND P1, PT, R176.reuse, -INF , PT ;  /* 0xff800000b000780b */ /* 0x040fe20003f3d000 */
[----:B------:R-:W-:Y:S01]  /*6ff0*/  FMUL.FTZ R197, R176, UR10 ;  /* 0x0000000ab0c57c20 */ /* 0x000fe20008410000 */
[----:B------:R-:W-:Y:S01]  /*7000*/  FADD.FTZ R2, R14, R11 ;  /* 0x0000000b0e027221 */ /* 0x000fe20000010000 */
[----:B------:R-:W0:Y:S01]  /*7010*/  MUFU.EX2 R180, R180 ;  /* 0x000000b400b47308 */ /* 0x000e220000000800 */
[-C--:B------:R-:W-:Y:S01]  /*7020*/  FMUL.FTZ R25, R25, R190.reuse ;  /* 0x000000be19197220 */ /* 0x080fe20000410000 */
[-C--:B------:R-:W-:Y:S01]  /*7030*/  FMUL.FTZ R28, R28, R190.reuse ;  /* 0x000000be1c1c7220 */ /* 0x080fe20000410000 */
[----:B------:R-:W-:Y:S01]  /*7040*/  FSEL R195, R197, RZ, P1 ;  /* 0x000000ffc5c37208 */ /* 0x000fe20000800000 */
[-C--:B------:R-:W-:Y:S01]  /*7050*/  FMUL.FTZ R29, R29, R190.reuse ;  /* 0x000000be1d1d7220 */ /* 0x080fe20000410000 */
[-C--:B------:R-:W-:Y:S01]  /*7060*/  FMUL.FTZ R32, R32, R190.reuse ;  /* 0x000000be20207220 */ /* 0x080fe20000410000 */
[-C--:B------:R-:W-:Y:S01]  /*7070*/  FMUL.FTZ R33, R33, R190.reuse ;  /* 0x000000be21217220 */ /* 0x080fe20000410000 */
[-C--:B------:R-:W-:Y:S01]  /*7080*/  FMUL.FTZ R36, R36, R190.reuse ;  /* 0x000000be24247220 */ /* 0x080fe20000410000 */
[--C-:B------:R-:W-:Y:S01]  /*7090*/  FFMA.FTZ R11, R15, UR10, -R195.reuse ;  /* 0x0000000a0f0b7c23 */ /* 0x100fe200080108c3 */
[----:B------:R-:W-:Y:S01]  /*70a0*/  FADD.FTZ R15, R21, R2 ;  /* 0x00000002150f7221 */ /* 0x000fe20000010000 */
[--C-:B------:R-:W-:Y:S01]  /*70b0*/  FFMA.FTZ R193, R157, UR10, -R195.reuse ;  /* 0x0000000a9dc17c23 */ /* 0x100fe200080108c3 */
[----:B------:R-:W-:Y:S01]  /*70c0*/  FFMA.FTZ R198, R154, UR10, -R195 ;  /* 0x0000000a9ac67c23 */ /* 0x000fe200080108c3 */
[----:B------:R-:W1:Y:S01]  /*70d0*/  MUFU.EX2 R181, R181 ;  /* 0x000000b500b57308 */ /* 0x000e620000000800 */
[----:B------:R-:W-:Y:S01]  /*70e0*/  FADD.FTZ R2, R194, R15 ;  /* 0x0000000fc2027221 */ /* 0x000fe20000010000 */
[--C-:B------:R-:W-:Y:S01]  /*70f0*/  FFMA.FTZ R199, R165, UR10, -R195.reuse ;  /* 0x0000000aa5c77c23 */ /* 0x100fe200080108c3 */
[--C-:B------:R-:W-:Y:S01]  /*7100*/  FFMA.FTZ R162, R162, UR10, -R195.reuse ;  /* 0x0000000aa2a27c23 */ /* 0x100fe200080108c3 */
[--C-:B------:R-:W-:Y:S01]  /*7110*/  FFMA.FTZ R9, R9, UR10, -R195.reuse ;  /* 0x0000000a09097c23 */ /* 0x100fe200080108c3 */
[----:B------:R-:W-:Y:S01]  /*7120*/  FADD.FTZ R15, R155, R2 ;  /* 0x000000029b0f7221 */ /* 0x000fe20000010000 */
[--C-:B------:R-:W-:Y:S01]  /*7130*/  FFMA.FTZ R12, R12, UR10, -R195.reuse ;  /* 0x0000000a0c0c7c23 */ /* 0x100fe200080108c3 */
[----:B------:R-:W-:Y:S01]  /*7140*/  FFMA.FTZ R20, R20, UR10, -R195 ;  /* 0x0000000a14147c23 */ /* 0x000fe200080108c3 */
[----:B------:R-:W-:Y:S01]  /*7150*/  MUFU.EX2 R184, R184 ;  /* 0x000000b800b87308 */ /* 0x000fe20000000800 */
        /* <DEDUP_REMOVED lines=17> */
[----:B------:R-:W-:Y:S01]  /*7270*/  FSEL R153, R176, RZ, P1 ;  /* 0x000000ffb0997208 */ /* 0x000fe20000800000 */
[----:B------:R-:W-:Y:S01]  /*7280*/  FFMA.FTZ R191, R191, UR10, -R195 ;  /* 0x0000000abfbf7c23 */ /* 0x000fe200080108c3 */
[----:B------:R-:W-:Y:S01]  /*7290*/  F2FP.F16.F32.PACK_AB R156, R156, R155 ;  /* 0x0000009b9c9c723e */ /* 0x000fe200000000ff */
[----:B------:R-:W-:Y:S01]  /*72a0*/  FADD.FTZ R157, R167, R2 ;  /* 0x00000002a79d7221 */ /* 0x000fe20000010000 */
[-C--:B------:R-:W-:Y:S01]  /*72b0*/  FMUL.FTZ R37, R37, R190.reuse ;  /* 0x000000be25257220 */ /* 0x080fe20000410000 */
[----:B------:R-:W-:Y:S01]  /*72c0*/  FADD.FTZ R2, -R153, R4 ;  /* 0x0000000499027221 */ /* 0x000fe20000010100 */
[----:B------:R-:W-:Y:S01]  /*72d0*/  MUFU.EX2 R189, R189 ;  /* 0x000000bd00bd7308 */ /* 0x000fe20000000800 */
[----:B------:R-:W-:Y:S01]  /*72e0*/  FADD.FTZ R154, R168, R157 ;  /* 0x0000009da89a7221 */ /* 0x000fe20000010000 */
[--C-:B------:R-:W-:Y:S01]  /*72f0*/  FFMA.FTZ R4, R158, UR10, -R195.reuse ;  /* 0x0000000a9e047c23 */ /* 0x100fe200080108c3 */
[----:B------:R-:W-:Y:S01]  /*7300*/  FFMA.FTZ R157, R174, UR10, -R195 ;  /* 0x0000000aae9d7c23 */ /* 0x000fe200080108c3 */
[-C--:B------:R-:W-:Y:S01]  /*7310*/  FMUL.FTZ R40, R40, R190.reuse ;  /* 0x000000be28287220 */ /* 0x080fe20000410000 */
[----:B------:R-:W-:Y:S01]  /*7320*/  FADD.FTZ R153, R171, R154 ;  /* 0x0000009aab997221 */ /* 0x000fe20000010000 */
[-C--:B------:R-:W-:Y:S01]  /*7330*/  FMUL.FTZ R41, R41, R190.reuse ;  /* 0x000000be29297220 */ /* 0x080fe20000410000 */
[-C--:B------:R-:W-:Y:S01]  /*7340*/  FMUL.FTZ R44, R44, R190.reuse ;  /* 0x000000be2c2c7220 */ /* 0x080fe20000410000 */
[----:B------:R-:W4:Y:S01]  /*7350*/  MUFU.EX2 R196, R196 ;  /* 0x000000c400c47308 */ /* 0x000f220000000800 */
[----:B------:R-:W-:Y:S01]  /*7360*/  FADD.FTZ R154, R172, R153 ;  /* 0x00000099ac9a7221 */ /* 0x000fe20000010000 */
[----:B------:R-:W-:Y:S01]  /*7370*/  FFMA.FTZ R153, R170, UR10, -R195 ;  /* 0x0000000aaa997c23 */ /* 0x000fe200080108c3 */
[-C--:B------:R-:W-:Y:S01]  /*7380*/  FMUL.FTZ R45, R45, R190.reuse ;  /* 0x000000be2d2d7220 */ /* 0x080fe20000410000 */
[-C--:B------:R-:W-:Y:S01]  /*7390*/  FMUL.FTZ R48, R48, R190.reuse ;  /* 0x000000be30307220 */ /* 0x080fe20000410000 */
[----:B--2---:R-:W-:Y:S01]  /*73a0*/  FADD.FTZ R165, R175, R154 ;  /* 0x0000009aafa57221 */ /* 0x004fe20000010000 */
[-C--:B------:R-:W-:Y:S01]  /*73b0*/  FMUL.FTZ R49, R49, R190.reuse ;  /* 0x000000be31317220 */ /* 0x080fe20000410000 */
[-C--:B------:R-:W-:Y:S01]  /*73c0*/  FMUL.FTZ R52, R52, R190.reuse ;  /* 0x000000be34347220 */ /* 0x080fe20000410000 */
[----:B------:R-:W-:Y:S01]  /*73d0*/  MUFU.EX2 R9, R9 ;  /* 0x0000000900097308 */ /* 0x000fe20000000800 */
[----:B---3--:R-:W-:Y:S01]  /*73e0*/  FADD.FTZ R213, R192, R165 ;  /* 0x000000a5c0d57221 */ /* 0x008fe20000010000 */
[--C-:B------:R-:W-:Y:S01]  /*73f0*/  FFMA.FTZ R165, R182, UR10, -R195.reuse ;  /* 0x0000000ab6a57c23 */ /* 0x100fe200080108c3 */
[----:B------:R-:W-:Y:S01]  /*7400*/  FFMA.FTZ R195, R152, UR10, -R195 ;  /* 0x0000000a98c37c23 */ /* 0x000fe200080108c3 */
[----:B------:R-:W-:Y:S01]  /*7410*/  F2FP.F16.F32.PACK_AB R152, R14, R13 ;  /* 0x0000000d0e98723e */ /* 0x000fe200000000ff */
[----:B0-----:R-:W-:Y:S01]  /*7420*/  FADD.FTZ R154, R180, R213 ;  /* 0x000000d5b49a7221 */ /* 0x001fe20000010000 */
[-C--:B------:R-:W-:Y:S01]  /*7430*/  FMUL.FTZ R53, R53, R190.reuse ;  /* 0x000000be35357220 */ /* 0x080fe20000410000 */
[-C--:B------:R-:W-:Y:S01]  /*7440*/  FMUL.FTZ R56, R56, R190.reuse ;  /* 0x000000be38387220 */ /* 0x080fe20000410000 */
[----:B------:R0:W-:Y:S01]  /*7450*/  MUFU.EX2 R182, R162 ;  /* 0x000000a200b67308 */ /* 0x0001e20000000800 */
[----:B-1----:R-:W-:Y:S01]  /*7460*/  FADD.FTZ R213, R181, R154 ;  /* 0x0000009ab5d57221 */ /* 0x002fe20000010000 */
[----:B------:R-:W-:Y:S01]  /*7470*/  F2FP.F16.F32.PACK_AB R154, R194, R21 ;  /* 0x00000015c29a723e */ /* 0x000fe200000000ff */
[-C--:B------:R-:W-:Y:S01]  /*7480*/  FMUL.FTZ R57, R57, R190.reuse ;  /* 0x000000be39397220 */ /* 0x080fe20000410000 */
[----:B----4-:R-:W-:Y:S01]  /*7490*/  F2FP.F16.F32.PACK_AB R174, R196, R5 ;  /* 0x00000005c4ae723e */ /* 0x010fe200000000ff */
[----:B------:R-:W-:Y:S01]  /*74a0*/  FADD.FTZ R158, R184, R213 ;  /* 0x000000d5b89e7221 */ /* 0x000fe20000010000 */
[-C--:B------:R-:W-:Y:S01]  /*74b0*/  FMUL.FTZ R60, R60, R190.reuse ;  /* 0x000000be3c3c7220 */ /* 0x080fe20000410000 */
[----:B------:R-:W-:Y:S01]  /*74c0*/  FMUL.FTZ R61, R61, R190 ;  /* 0x000000be3d3d7220 */ /* 0x000fe20000410000 */
[----:B------:R-:W-:Y:S01]  /*74d0*/  MUFU.EX2 R12, R12 ;  /* 0x0000000c000c7308 */ /* 0x000fe20000000800 */
[----:B0-----:R-:W-:Y:S01]  /*74e0*/  F2FP.F16.F32.PACK_AB R162, R168, R167 ;  /* 0x000000a7a8a2723e */ /* 0x001fe200000000ff */
[----:B------:R-:W-:Y:S01]  /*74f0*/  FADD.FTZ R21, R185, R158 ;  /* 0x0000009eb9157221 */ /* 0x000fe20000010000 */
[----:B------:R-:W-:Y:S01]  /*7500*/  F2FP.F16.F32.PACK_AB R168, R181, R180 ;  /* 0x000000b4b5a8723e */ /* 0x000fe200000000ff */
[----:B------:R-:W-:Y:S01]  /*7510*/  FMUL.FTZ R180, R2, UR10 ;  /* 0x0000000a02b47c20 */ /* 0x000fe20008410000 */
[----:B------:R-:W-:Y:S01]  /*7520*/  F2FP.F16.F32.PACK_AB R158, R160, R159 ;  /* 0x0000009fa09e723e */ /* 0x000fe200000000ff */
[----:B------:R-:W-:Y:S01]  /*7530*/  FADD.FTZ R166, R188, R21 ;  /* 0x00000015bca67221 */ /* 0x000fe20000010000 */
[----:B------:R-:W-:Y:S01]  /*7540*/  F2FP.F16.F32.PACK_AB R160, R164, R163 ;  /* 0x000000a3a4a0723e */ /* 0x000fe200000000ff */
[----:B------:R-:W-:Y:S01]  /*7550*/  MUFU.EX2 R11, R11 ;  /* 0x0000000b000b7308 */ /* 0x000fe20000000800 */
[----:B------:R-:W-:Y:S01]  /*7560*/  F2FP.F16.F32.PACK_AB R164, R172, R171 ;  /* 0x000000abaca4723e */ /* 0x000fe200000000ff */
[C---:B------:R-:W-:Y:S01]  /*7570*/  FADD.FTZ R170, R189.reuse, R166 ;  /* 0x000000a6bdaa7221 */ /* 0x040fe20000010000 */
[----:B------:R-:W-:Y:S01]  /*7580*/  F2FP.F16.F32.PACK_AB R172, R189, R188 ;  /* 0x000000bcbdac723e */ /* 0x000fe200000000ff */
[----:B------:R-:W-:Y:S01]  /*7590*/  FMUL.FTZ R64, R64, R190 ;  /* 0x000000be40407220 */ /* 0x000fe20000410000 */
[----:B------:R-:W-:Y:S01]  /*75a0*/  F2FP.F16.F32.PACK_AB R166, R192, R175 ;  /* 0x000000afc0a6723e */ /* 0x000fe200000000ff */
[----:B------:R-:W-:Y:S01]  /*75b0*/  FADD.FTZ R21, R5, R170 ;  /* 0x000000aa05157221 */ /* 0x000fe20000010000 */
[----:B------:R-:W-:Y:S01]  /*75c0*/  F2FP.F16.F32.PACK_AB R170, R185, R184 ;  /* 0x000000b8b9aa723e */ /* 0x000fe200000000ff */
[----:B------:R-:W0:Y:S01]  /*75d0*/  MUFU.EX2 R180, R180 ;  /* 0x000000b400b47308 */ /* 0x000e220000000800 */
[-C--:B------:R-:W-:Y:S01]  /*75e0*/  FMUL.FTZ R65, R65, R190.reuse ;  /* 0x000000be41417220 */ /* 0x080fe20000410000 */
[----:B------:R-:W-:Y:S01]  /*75f0*/  FADD.FTZ R2, R196, R21 ;  /* 0x00000015c4027221 */ /* 0x000fe20000010000 */
        /* <DEDUP_REMOVED lines=15> */
[-C--:B------:R-:W-:Y:S01]  /*76f0*/  FMUL.FTZ R92, R92, R190.reuse ;  /* 0x000000be5c5c7220 */ /* 0x080fe20000410000 */
[-C--:B------:R-:W-:Y:S01]  /*7700*/  FMUL.FTZ R93, R93, R190.reuse ;  /* 0x000000be5d5d7220 */ /* 0x080fe20000410000 */
[-C--:B------:R-:W-:Y:S01]  /*7710*/  FMUL.FTZ R96, R96, R190.reuse ;  /* 0x000000be60607220 */ /* 0x080fe20000410000 */
[----:B------:R-:W-:Y:S01]  /*7720*/  FADD.FTZ R0, R12, R5 ;  /* 0x000000050c007221 */ /* 0x000fe20000010000 */
[-C--:B------:R-:W-:Y:S01]  /*7730*/  FMUL.FTZ R97, R97, R190.reuse ;  /* 0x000000be61617220 */ /* 0x080fe20000410000 */
[-C--:B------:R-:W-:Y:S01]  /*7740*/  FMUL.FTZ R100, R100, R190.reuse ;  /* 0x000000be64647220 */ /* 0x080fe20000410000 */
[----:B------:R-:W0:Y:S01]  /*7750*/  MUFU.EX2 R198, R198 ;  /* 0x000000c600c67308 */ /* 0x000e220000000800 */
[----:B------:R-:W-:Y:S01]  /*7760*/  FADD.FTZ R5, R11, R0 ;  /* 0x000000000b057221 */ /* 0x000fe20000010000 */
[-C--:B------:R-:W-:Y:S01]  /*7770*/  FMUL.FTZ R101, R101, R190.reuse ;  /* 0x000000be65657220 */ /* 0x080fe20000410000 */
[-C--:B------:R-:W-:Y:S01]  /*7780*/  FMUL.FTZ R104, R104, R190.reuse ;  /* 0x000000be68687220 */ /* 0x080fe20000410000 */
[-C--:B------:R-:W-:Y:S01]  /*7790*/  FMUL.FTZ R105, R105, R190.reuse ;  /* 0x000000be69697220 */ /* 0x080fe20000410000 */
[----:B-1----:R-:W-:Y:S01]  /*77a0*/  FADD.FTZ R188, R20, R5 ;  /* 0x0000000514bc7221 */ /* 0x002fe20000010000 */
        /* <DEDUP_REMOVED lines=30> */
[----:B------:R-:W-:Y:S01]  /*7990*/  FMUL.FTZ R149, R149, R190 ;  /* 0x000000be95957220 */ /* 0x000fe20000410000 */
[----:B------:R-:W-:Y:S01]  /*79a0*/  F2FP.F16.F32.PACK_AB R155, R20, R11 ;  /* 0x0000000b149b723e */ /* 0x000fe200000000ff */
[-C--:B------:R-:W-:Y:S01]  /*79b0*/  FMUL.FTZ R26, R26, R180.reuse ;  /* 0x000000b41a1a7220 */ /* 0x080fe20000410000 */
[-C--:B------:R-:W-:Y:S01]  /*79c0*/  FMUL.FTZ R27, R27, R180.reuse ;  /* 0x000000b41b1b7220 */ /* 0x080fe20000410000 */
[----:B------:R-:W2:Y:S01]  /*79d0*/  MUFU.EX2 R14, R197 ;  /* 0x000000c5000e7308 */ /* 0x000ea20000000800 */
[----:B0-----:R-:W-:Y:S01]  /*79e0*/  FADD.FTZ R5, R161, R188 ;  /* 0x000000bca1057221 */ /* 0x001fe20000010000 */
[----:B------:R-:W-:Y:S01]  /*79f0*/  F2FP.F16.F32.PACK_AB R161, R182, R161 ;  /* 0x000000a1b6a1723e */ /* 0x000fe200000000ff */
[-C--:B------:R-:W-:Y:S01]  /*7a00*/  FMUL.FTZ R30, R30, R180.reuse ;  /* 0x000000b41e1e7220 */ /* 0x080fe20000410000 */
[-C--:B------:R-:W-:Y:S01]  /*7a10*/  FMUL.FTZ R31, R31, R180.reuse ;  /* 0x000000b41f1f7220 */ /* 0x080fe20000410000 */
[----:B------:R-:W-:Y:S01]  /*7a20*/  FADD.FTZ R188, R182, R5 ;  /* 0x00000005b6bc7221 */ /* 0x000fe20000010000 */
        /* <DEDUP_REMOVED lines=22> */
[-C--:B------:R-:W-:Y:S01]  /*7b90*/  FMUL.FTZ R62, R62, R180.reuse ;  /* 0x000000b43e3e7220 */ /* 0x080fe20000410000 */
[-C--:B------:R-:W-:Y:S01]  /*7ba0*/  FMUL.FTZ R63, R63, R180.reuse ;  /* 0x000000b43f3f7220 */ /* 0x080fe20000410000 */
[-C--:B------:R-:W-:Y:S01]  /*7bb0*/  FMUL.FTZ R66, R66, R180.reuse ;  /* 0x000000b442427220 */ /* 0x080fe20000410000 */
[-C--:B------:R-:W-:Y:S01]  /*7bc0*/  FMUL.FTZ R67, R67, R180.reuse ;  /* 0x000000b443437220 */ /* 0x080fe20000410000 */
[----:B------:R0:W1:Y:S01]  /*7bd0*/  MUFU.EX2 R0, R157 ;  /* 0x0000009d00007308 */ /* 0x0000620000000800 */
[----:B---3--:R-:W-:Y:S01]  /*7be0*/  FADD.FTZ R192, R184, R5 ;  /* 0x00000005b8c07221 */ /* 0x008fe20000010000 */
[-C--:B------:R-:W-:Y:S01]  /*7bf0*/  FMUL.FTZ R70, R70, R180.reuse ;  /* 0x000000b446467220 */ /* 0x080fe20000410000 */
[-C--:B------:R-:W-:Y:S01]  /*7c00*/  FMUL.FTZ R71, R71, R180.reuse ;  /* 0x000000b447477220 */ /* 0x080fe20000410000 */
[-C--:B------:R-:W-:Y:S01]  /*7c10*/  FMUL.FTZ R74, R74, R180.reuse ;  /* 0x000000b44a4a7220 */ /* 0x080fe20000410000 */
[-C--:B------:R-:W-:Y:S01]  /*7c20*/  FMUL.FTZ R75, R75, R180.reuse ;  /* 0x000000b44b4b7220 */ /* 0x080fe20000410000 */
[-C--:B------:R-:W-:Y:S01]  /*7c30*/  FMUL.FTZ R78, R78, R180.reuse ;  /* 0x000000b44e4e7220 */ /* 0x080fe20000410000 */
[-C--:B------:R-:W-:Y:S01]  /*7c40*/  FMUL.FTZ R79, R79, R180.reuse ;  /* 0x000000b44f4f7220 */ /* 0x080fe20000410000 */
[----:B------:R-:W-:Y:S01]  /*7c50*/  MUFU.EX2 R178, R178 ;  /* 0x000000b200b27308 */ /* 0x000fe20000000800 */
        /* <DEDUP_REMOVED lines=8> */
[C---:B-1----:R-:W-:Y:S01]  /*7ce0*/  FADD.FTZ R5, R0.reuse, R5 ;  /* 0x0000000500057221 */ /* 0x042fe20000010000 */
[----:B------:R-:W-:Y:S01]  /*7cf0*/  F2FP.F16.F32.PACK_AB R167, R0, R167 ;  /* 0x000000a700a7723e */ /* 0x000fe200000000ff */
[-C--:B------:R-:W-:Y:S01]  /*7d00*/  FMUL.FTZ R91, R91, R180.reuse ;  /* 0x000000b45b5b7220 */ /* 0x080fe20000410000 */
[-C--:B------:R-:W-:Y:S01]  /*7d10*/  FMUL.FTZ R94, R94, R180.reuse ;  /* 0x000000b45e5e7220 */ /* 0x080fe20000410000 */
[-C--:B------:R-:W-:Y:S01]  /*7d20*/  FMUL.FTZ R95, R95, R180.reuse ;  /* 0x000000b45f5f7220 */ /* 0x080fe20000410000 */
[-C--:B------:R-:W-:Y:S01]  /*7d30*/  FMUL.FTZ R98, R98, R180.reuse ;  /* 0x000000b462627220 */ /* 0x080fe20000410000 */
[-C--:B------:R-:W-:Y:S01]  /*7d40*/  FMUL.FTZ R99, R99, R180.reuse ;  /* 0x000000b463637220 */ /* 0x080fe20000410000 */
[----:B------:R1:W2:Y:S01]  /*7d50*/  MUFU.EX2 R171, R165 ;  /* 0x000000a500ab7308 */ /* 0x0002a20000000800 */
        /* <DEDUP_REMOVED lines=8> */
[----:B-1----:R-:W-:Y:S01]  /*7de0*/  F2FP.F16.F32.PACK_AB R165, R184, R169 ;  /* 0x000000a9b8a5723e */ /* 0x002fe200000000ff */
[----:B------:R-:W-:Y:S01]  /*7df0*/  FMUL.FTZ R115, R115, R180 ;  /* 0x000000b473737220 */ /* 0x000fe20000410000 */
[----:B0-----:R-:W-:Y:S01]  /*7e00*/  F2FP.F16.F32.PACK_AB R169, R179, R178 ;  /* 0x000000b2b3a9723e */ /* 0x001fe200000000ff */
        /* <DEDUP_REMOVED lines=21> */
[----:B--2---:R-:W-:Y:S01]  /*7f60*/  FADD.FTZ R5, R171, R186 ;  /* 0x000000baab057221 */ /* 0x004fe20000010000 */
[----:B---3--:R-:W-:Y:S01]  /*7f70*/  F2FP.F16.F32.PACK_AB R171, R188, R171 ;  /* 0x000000abbcab723e */ /* 0x008fe200000000ff */
[-C--:B------:R-:W-:Y:S01]  /*7f80*/  FMUL.FTZ R150, R150, R180.reuse ;  /* 0x000000b496967220 */ /* 0x080fe20000410000 */
[----:B------:R-:W-:Y:S01]  /*7f90*/  FMUL.FTZ R151, R151, R180 ;  /* 0x000000b497977220 */ /* 0x000fe20000410000 */
[----:B------:R-:W-:-:S03]  /*7fa0*/  FADD.FTZ R194, R188, R5 ;  /* 0x00000005bcc27221 */ /* 0x000fc60000010000 */
[----:B------:R-:W2:Y:S01]  /*7fb0*/  MUFU.EX2 R186, R195 ;  /* 0x000000c300ba7308 */ /* 0x000ea20000000800 */
[----:B-1----:R-:W-:Y:S01]  /*7fc0*/  FADD.FTZ R5, R173, R194 ;  /* 0x000000c2ad057221 */ /* 0x002fe20000010000 */
[----:B----4-:R-:W-:-:S03]  /*7fd0*/  F2FP.F16.F32.PACK_AB R173, R192, R173 ;  /* 0x000000adc0ad723e */ /* 0x010fc600000000ff */
[----:B------:R-:W-:-:S04]  /*7fe0*/  FADD.FTZ R4, R192, R5 ;  /* 0x00000005c0047221 */ /* 0x000fc80000010000 */
[----:B0-----:R-:W-:-:S04]  /*7ff0*/  FADD.FTZ R5, R175, R4 ;  /* 0x00000004af057221 */ /* 0x001fc80000010000 */
[C---:B--2---:R-:W-:Y:S01]  /*8000*/  FADD.FTZ R0, R186.reuse, R5 ;  /* 0x00000005ba007221 */ /* 0x044fe20000010000 */
[----:B------:R-:W-:Y:S01]  /*8010*/  F2FP.F16.F32.PACK_AB R175, R186, R175 ;  /* 0x000000afbaaf723e */ /* 0x000fe200000000ff */
[----:B------:R-:W-:Y:S06]  /*8020*/  @!P0 BRA `(.L_x_11638) ;  /* 0x0000000000048947 */ /* 0x000fec0003800000 */
[----:B------:R-:W-:Y:S01]  /*8030*/  BPT.TRAP 0x1 ;  /* 0x000000040000795c */ /* 0x000fe20000300000 */
.L_x_11638:
[----:B------:R0:W1:Y:S01]  /*8040*/  SYNCS.PHASECHK.TRANS64.TRYWAIT P1, [UR28+0x22850], R8 ;  /* 0x02285008ff0075a7 */ /* 0x000062000802015c */
[----:B------:R-:W-:Y:S05]  /*8050*/  @!P0 BRA `(.L_x_11639) ;  /* 0x0000000000048947 */ /* 0x000fea0003800000 */
[----:B------:R-:W-:Y:S01]  /*8060*/  BPT.TRAP 0x1 ;  /* 0x000000040000795c */ /* 0x000fe20000300000 */
.L_x_11639:
[----:B-1----:R-:W-:Y:S05]  /*8070*/  @P1 BRA `(.L_x_11640) ;  /* 0x0000000000081947 */ /* 0x002fea0003800000 */
[----:B------:R-:W1:Y:S02]  /*8080*/  SYNCS.PHASECHK.TRANS64.TRYWAIT P1, [UR28+0x22850], R8 ;  /* 0x02285008ff0075a7 */ /* 0x000e64000802015c */
[----:B-1----:R-:W-:Y:S05]  /*8090*/  @!P1 BRA `(.L_x_11641) ;  /* 0x000000fc00389947 */ /* 0x002fea0003800000 */
.L_x_11640:
        /* <DEDUP_REMOVED lines=52> */
.L_x_11625:
        /* <DEDUP_REMOVED lines=26> */
.L_x_11644:
[----:B------:R-:W-:-:S11]  /*8580*/  UISETP.NE.AND UP2, UPT, UR15, 0x1, UPT ;  /* 0x000000010f00788c */ /* 0x000fd6000bf45270 */
[----:B------:R-:W-:Y:S02]  /*8590*/  @UP2 ULDC.64 UR18, c[0x0][0x9e8] ;  /* 0x00027a0000122ab9 */ /* 0x000fe40000000a00 */
[----:B------:R-:W-:-:S04]  /*85a0*/  UIMAD.WIDE.U32 UR6, UR11, UR18, URZ ;  /* 0x000000120b0672a5 */ /* 0x000fc8000f8e003f */
[----:B------:R-:W-:-:S12]  /*85b0*/  @UP2 USHF.R.U32.HI UR11, URZ, UR19, UR7 ;  /* 0x000000133f0b2299 */ /* 0x000fd80008011607 */
.L_x_11645:
[----:B------:R-:W-:-:S04]  /*85c0*/  UIMAD UR11, UR11, UR15, URZ ;  /* 0x0000000f0b0b72a4 */ /* 0x000fc8000f8e023f */
[----:B------:R-:W-:-:S04]  /*85d0*/  UISETP.LT.AND UP2, UPT, UR14, UR11, UPT ;  /* 0x0000000b0e00728c */ /* 0x000fc8000bf41270 */
[----:B------:R-:W-:-:S12]  /*85e0*/  USEL UR14, UR14, UR11, !UP2 ;  /* 0x0000000b0e0e7287 */ /* 0x000fd8000d000000 */
.L_x_11643:
        /* <DEDUP_REMOVED lines=8> */
[----:B------:R-:W-:Y:S01]  /*8670*/  IMAD.MOV.U32 R9, RZ, RZ, R4 ;  /* 0x000000ffff097224 */ /* 0x000fe200078e0004 */
[----:B------:R-:W-:Y:S01]  /*8680*/  ULDC UR25, c[0x0][0x9d8] ;  /* 0x0002760000197ab9 */ /* 0x000fe20000000800 */
[----:B0-----:R-:W-:Y:S01]  /*8690*/  IMAD.MOV.U32 R8, RZ, RZ, R5 ;  /* 0x000000ffff087224 */ /* 0x001fe200078e0005 */
[----:B------:R-:W-:Y:S01]  /*86a0*/  ULDC UR24, c[0x0][0x988] ;  /* 0x0002620000187ab9 */ /* 0x000fe20000000800 */
[----:B------:R-:W-:-:S07]  /*86b0*/  IMAD.MOV.U32 R6, RZ, RZ, R3 ;  /* 0x000000ffff067224 */ /* 0x000fce00078e0003 */
.L_x_11655:
        /* <DEDUP_REMOVED lines=9> */
.L_x_11647:
        /* <DEDUP_REMOVED lines=9> */
.L_x_11648:
[----:B-1----:R-:W-:Y:S05]  /*87e0*/  @P2 BRA `(.L_x_11649) ;  /* 0x0000000000082947 */ /* 0x002fea0003800000 */
[----:B------:R-:W1:Y:S02]  /*87f0*/  SYNCS.PHASECHK.TRANS64.TRYWAIT P2, [UR26+0x22830], R3 ;  /* 0x02283003ff0075a7 */ /* 0x000e64000804015a */
[----:B-1----:R-:W-:Y:S05]  /*8800*/  @!P2 BRA `(.L_x_11650) ;  /* 0x000000f40070a947 */ /* 0x002fea0003800000 */
.L_x_11649:
        /* <DEDUP_REMOVED lines=25> */
[----:B-1----:R-:W-:Y:S01]  /*89a0*/  FMUL.FTZ R4, R153, UR25 ;  /* 0x0000001999047c20 */ /* 0x002fe20008410000 */
        /* <DEDUP_REMOVED lines=57> */
[----:B------:R-:W-:-:S05]  /*8d40*/  FMUL.FTZ R189, R199, UR25 ;  /* 0x00000019c7bd7c20 */ /* 0x000fca0008410000 */
        /* <DEDUP_REMOVED lines=14> */
[----:B---3--:R-:W-:Y:S01]  /*8e30*/  FMNMX.FTZ R5, R167, R176, !PT ;  /* 0x000000b0a7057209 */ /* 0x008fe20007810000 */
[----:B------:R-:W-:-:S06]  /*8e40*/  FMUL.FTZ R176, R196, UR25 ;  /* 0x00000019c4b07c20 */ /* 0x000fcc0008410000 */
        /* <DEDUP_REMOVED lines=22> */
[----:B------:R-:W4:Y:S08]  /*8fb0*/  MUFU.TANH R13, R13 ;  /* 0x0000000d000d7308 */ /* 0x000f300000002400 */
[----:B------:R-:W5:Y:S08]  /*8fc0*/  MUFU.TANH R15, R15 ;  /* 0x0000000f000f7308 */ /* 0x000f700000002400 */
[----:B------:R-:W0:Y:S01]  /*8fd0*/  MUFU.TANH R21, R21 ;  /* 0x0000001500157308 */ /* 0x000e220000002400 */
[----:B---3--:R-:W-:Y:S01]  /*8fe0*/  FMNMX.FTZ R192, R5, R184, !PT ;  /* 0x000000b805c07209 */ /* 0x008fe20007810000 */
[----:B------:R-:W-:-:S06]  /*8ff0*/  FMUL.FTZ R184, R190, UR25 ;  /* 0x00000019beb87c20 */ /* 0x000fcc0008410000 */
[----:B------:R-:W3:Y:S01]  /*9000*/  MUFU.TANH R153, R153 ;  /* 0x0000009900997308 */ /* 0x000ee20000002400 */
[----:B------:R-:W1:Y:S07]  /*9010*/  SHFL.BFLY PT, R5, R192, 0x1, 0x1f ;  /* 0x0c201f00c0057f89 */ /* 0x000e6e00000e0000 */
[----:B------:R-:W3:Y:S08]  /*9020*/  MUFU.TANH R156, R156 ;  /* 0x0000009c009c7308 */ /* 0x000ef00000002400 */
[----:B------:R-:W3:Y:S08]  /*9030*/  MUFU.TANH R157, R157 ;  /* 0x0000009d009d7308 */ /* 0x000ef00000002400 */
[----:B------:R-:W3:Y:S01]  /*9040*/  MUFU.TANH R160, R160 ;  /* 0x000000a000a07308 */ /* 0x000ee20000002400 */
[----:B-1----:R-:W-:-:S05]  /*9050*/  FMNMX.FTZ R5, R192, R5, !PT ;  /* 0x00000005c0057209 */ /* 0x002fca0007810000 */
[C---:B------:R-:W-:Y:S01]  /*9060*/  FADD.FTZ R8, -R5.reuse, R8 ;  /* 0x0000000805087221 */ /* 0x040fe20000010100 */
[----:B------:R-:W-:Y:S01]  /*9070*/  FMUL.FTZ R213, R5, UR10 ;  /* 0x0000000a05d57c20 */ /* 0x000fe20008410000 */
[----:B------:R-:W1:Y:S02]  /*9080*/  MUFU.TANH R161, R161 ;  /* 0x000000a100a17308 */ /* 0x000e640000002400 */
[----:B------:R-:W-:Y:S01]  /*9090*/  FMUL.FTZ R191, R8, UR10 ;  /* 0x0000000a08bf7c20 */ /* 0x000fe20008410000 */
[----:B------:R-:W-:Y:S01]  /*90a0*/  FMNMX.FTZ R8, R10, R9, !PT ;  /* 0x000000090a087209 */ /* 0x000fe20007810000 */
[--C-:B------:R-:W-:Y:S01]  /*90b0*/  FFMA.FTZ R192, R7, UR10, -R213.reuse ;  /* 0x0000000a07c07c23 */ /* 0x100fe200080108d5 */
[--C-:B------:R-:W-:Y:S01]  /*90c0*/  FFMA.FTZ R193, R4, UR10, -R213.reuse ;  /* 0x0000000a04c17c23 */ /* 0x100fe200080108d5 */
[--C-:B------:R-:W-:Y:S01]  /*90d0*/  FFMA.FTZ R197, R152, UR10, -R213.reuse ;  /* 0x0000000a98c57c23 */ /* 0x100fe200080108d5 */
[----:B--2---:R-:W-:Y:S01]  /*90e0*/  FMNMX.FTZ R190, R11, R8, !PT ;  /* 0x000000080bbe7209 */ /* 0x004fe20007810000 */
[----:B------:R-:W2:Y:S01]  /*90f0*/  MUFU.TANH R163, R163 ;  /* 0x000000a300a37308 */ /* 0x000ea20000002400 */
[--C-:B------:R-:W-:Y:S01]  /*9100*/  FFMA.FTZ R12, R12, UR10, -R213.reuse ;  /* 0x0000000a0c0c7c23 */ /* 0x100fe200080108d5 */
[--C-:B------:R-:W-:Y:S01]  /*9110*/  FFMA.FTZ R195, R14, UR10, -R213.reuse ;  /* 0x0000000a0ec37c23 */ /* 0x100fe200080108d5 */
[----:B----4-:R-:W-:Y:S01]  /*9120*/  FMNMX.FTZ R190, R13, R190, !PT ;  /* 0x000000be0dbe7209 */ /* 0x010fe20007810000 */
[--C-:B------:R-:W-:Y:S01]  /*9130*/  FFMA.FTZ R14, R20, UR10, -R213.reuse ;  /* 0x0000000a140e7c23 */ /* 0x100fe200080108d5 */
[--C-:B------:R-:W-:Y:S01]  /*9140*/  FFMA.FTZ R20, R154, UR10, -R213.reuse ;  /* 0x0000000a9a147c23 */ /* 0x100fe200080108d5 */
[--C-:B------:R-:W-:Y:S01]  /*9150*/  FFMA.FTZ R155, R155, UR10, -R213.reuse ;  /* 0x0000000a9b9b7c23 */ /* 0x100fe200080108d5 */
[----:B-----5:R-:W-:Y:S01]  /*9160*/  FMNMX.FTZ R190, R15, R190, !PT ;  /* 0x000000be0fbe7209 */ /* 0x020fe20007810000 */
[----:B------:R-:W4:Y:S01]  /*9170*/  MUFU.TANH R175, R175 ;  /* 0x000000af00af7308 */ /* 0x000f220000002400 */
[--C-:B------:R-:W-:Y:S01]  /*9180*/  FFMA.FTZ R159, R159, UR10, -R213.reuse ;  /* 0x0000000a9f9f7c23 */ /* 0x100fe200080108d5 */
[--C-:B------:R-:W-:Y:S01]  /*9190*/  FFMA.FTZ R162, R162, UR10, -R213.reuse ;  /* 0x0000000aa2a27c23 */ /* 0x100fe200080108d5 */
[----:B0-----:R-:W-:Y:S01]  /*91a0*/  FMNMX.FTZ R190, R21, R190, !PT ;  /* 0x000000be15be7209 */ /* 0x001fe20007810000 */
[--C-:B------:R-:W-:Y:S01]  /*91b0*/  FFMA.FTZ R199, R164, UR10, -R213.reuse ;  /* 0x0000000aa4c77c23 */ /* 0x100fe200080108d5 */
[--C-:B------:R-:W-:Y:S01]  /*91c0*/  FFMA.FTZ R164, R165, UR10, -R213.reuse ;  /* 0x0000000aa5a47c23 */ /* 0x100fe200080108d5 */
[--C-:B------:R-:W-:Y:S01]  /*91d0*/  FFMA.FTZ R165, R166, UR10, -R213.reuse ;  /* 0x0000000aa6a57c23 */ /* 0x100fe200080108d5 */
[----:B---3--:R-:W-:Y:S01]  /*91e0*/  FMNMX.FTZ R7, R153, R190, !PT ;  /* 0x000000be99077209 */ /* 0x008fe20007810000 */
[----:B------:R-:W0:Y:S01]  /*91f0*/  MUFU.TANH R178, R178 ;  /* 0x000000b200b27308 */ /* 0x000e220000002400 */
[--C-:B------:R-:W-:Y:S01]  /*9200*/  FFMA.FTZ R190, R158, UR10, -R213.reuse ;  /* 0x0000000a9ebe7c23 */ /* 0x100fe200080108d5 */
[--C-:B------:R-:W-:Y:S01]  /*9210*/  FFMA.FTZ R166, R167, UR10, -R213.reuse ;  /* 0x0000000aa7a67c23 */ /* 0x100fe200080108d5 */
[----:B------:R-:W-:Y:S01]  /*9220*/  FMNMX.FTZ R4, R156, R7, !PT ;  /* 0x000000079c047209 */ /* 0x000fe20007810000 */
[--C-:B------:R-:W-:Y:S01]  /*9230*/  FFMA.FTZ R167, R168, UR10, -R213.reuse ;  /* 0x0000000aa8a77c23 */ /* 0x100fe200080108d5 */
[--C-:B------:R-:W-:Y:S01]  /*9240*/  FFMA.FTZ R168, R169, UR10, -R213.reuse ;  /* 0x0000000aa9a87c23 */ /* 0x100fe200080108d5 */
[--C-:B------:R-:W-:Y:S01]  /*9250*/  FFMA.FTZ R169, R170, UR10, -R213.reuse ;  /* 0x0000000aaaa97c23 */ /* 0x100fe200080108d5 */
[----:B------:R-:W-:Y:S01]  /*9260*/  FMNMX.FTZ R7, R157, R4, !PT ;  /* 0x000000049d077209 */ /* 0x000fe20007810000 */
[----:B------:R-:W3:Y:S01]  /*9270*/  MUFU.TANH R179, R179 ;  /* 0x000000b300b37308 */ /* 0x000ee20000002400 */
[--C-:B------:R-:W-:Y:S01]  /*9280*/  FFMA.FTZ R170, R171, UR10, -R213.reuse ;  /* 0x0000000aabaa7c23 */ /* 0x100fe200080108d5 */
[--C-:B------:R-:W-:Y:S01]  /*9290*/  FFMA.FTZ R171, R172, UR10, -R213.reuse ;  /* 0x0000000aacab7c23 */ /* 0x100fe200080108d5 */
[----:B------:R-:W-:Y:S01]  /*92a0*/  FMNMX.FTZ R4, R160, R7, !PT ;  /* 0x00000007a0047209 */ /* 0x000fe20007810000 */
[--C-:B------:R-:W-:Y:S01]  /*92b0*/  FFMA.FTZ R172, R173, UR10, -R213.reuse ;  /* 0x0000000aadac7c23 */ /* 0x100fe200080108d5 */
[--C-:B------:R-:W-:Y:S01]  /*92c0*/  FFMA.FTZ R173, R174, UR10, -R213.reuse ;  /* 0x0000000aaead7c23 */ /* 0x100fe200080108d5 */
[--C-:B------:R-:W-:Y:S01]  /*92d0*/  FFMA.FTZ R174, R176, UR10, -R213.reuse ;  /* 0x0000000ab0ae7c23 */ /* 0x100fe200080108d5 */
[----:B-1----:R-:W-:Y:S01]  /*92e0*/  FMNMX.FTZ R4, R161, R4, !PT ;  /* 0x00000004a1047209 */ /* 0x002fe20007810000 */
[----:B------:R-:W1:Y:S01]  /*92f0*/  MUFU.TANH R180, R180 ;  /* 0x000000b400b47308 */ /* 0x000e620000002400 */
[----:B------:R-:W-:-:S02]  /*9300*/  FFMA.FTZ R177, R177, UR10, -R213 ;  /* 0x0000000ab1b17c23 */ /* 0x000fc400080108d5 */
[----:B--2---:R-:W-:-:S04]  /*9310*/  FMNMX.FTZ R4, R163, R4, !PT ;  /* 0x00000004a3047209 */ /* 0x004fc80007810000 */
[----:B----4-:R-:W-:Y:S01]  /*9320*/  FMNMX.FTZ R7, R175, R4, !PT ;  /* 0x00000004af077209 */ /* 0x010fe20007810000 */
[----:B------:R-:W2:Y:S03]  /*9330*/  MUFU.TANH R181, R181 ;  /* 0x000000b500b57308 */ /* 0x000ea60000002400 */
[----:B0-----:R-:W-:-:S04]  /*9340*/  FMNMX.FTZ R4, R178, R7, !PT ;  /* 0x00000007b2047209 */ /* 0x001fc80007810000 */
[----:B---3--:R-:W-:Y:S01]  /*9350*/  FMNMX.FTZ R7, R179, R4, !PT ;  /* 0x00000004b3077209 */ /* 0x008fe20007810000 */
[----:B------:R-:W0:Y:S03]  /*9360*/  MUFU.TANH R182, R182 ;  /* 0x000000b600b67308 */ /* 0x000e260000002400 */
        /* <DEDUP_REMOVED lines=15> */
[----:B------:R-:W2:Y:S01]  /*9460*/  MUFU.EX2 R191, R191 ;  /* 0x000000bf00bf7308 */ /* 0x000ea20000000800 */
[----:B0-----:R-:W-:-:S07]  /*9470*/  FMNMX.FTZ R4, R188, R7, !PT ;  /* 0x00000007bc047209 */ /* 0x001fce0007810000 */
[----:B------:R-:W0:Y:S01]  /*9480*/  MUFU.EX2 R8, R192 ;  /* 0x000000c000087308 */ /* 0x000e220000000800 */
[----:B-1----:R-:W-:-:S05]  /*9490*/  FMNMX.FTZ R4, R189, R4, !PT ;  /* 0x00000004bd047209 */ /* 0x002fca0007810000 */
[----:B------:R-:W1:Y:S02]  /*94a0*/  SHFL.BFLY PT, R7, R4, 0x2, 0x1f ;  /* 0x0c401f0004077f89 */ /* 0x000e6400000e0000 */
[----:B------:R-:W3:Y:S01]  /*94b0*/  MUFU.EX2 R193, R193 ;  /* 0x000000c100c17308 */ /* 0x000ee20000000800 */
        /* <DEDUP_REMOVED lines=20> */
[----:B------:R-:W-:Y:S01]  /*9600*/  FMUL.FTZ R57, R57, R191 ;  /* 0x000000bf39397220 */ /* 0x000fe20000410000 */
        /* <DEDUP_REMOVED lines=39> */
[----:B------:R-:W-:Y:S01]  /*9880*/  FFMA.FTZ R175, R178, UR10, -R152 ;  /* 0x0000000ab2af7c23 */ /* 0x000fe20008010898 */
[----:B------:R-:W-:-:S02]  /*9890*/  IMAD.U32 R178, RZ, RZ, UR26 ;  /* 0x0000001affb27e24 */ /* 0x000fc4000f8e00ff */
[----:B------:R-:W-:Y:S01]  /*98a0*/  FMUL.FTZ R7, R7, UR10 ;  /* 0x0000000a07077c20 */ /* 0x000fe20008410000 */
[--C-:B------:R-:W-:Y:S01]  /*98b0*/  FFMA.FTZ R192, R153, UR10, -R152.reuse ;  /* 0x0000000a99c07c23 */ /* 0x100fe20008010898 */
[--C-:B------:R-:W-:Y:S01]  /*98c0*/  FFMA.FTZ R10, R10, UR10, -R152.reuse ;  /* 0x0000000a0a0a7c23 */ /* 0x100fe20008010898 */
[----:B------:R-:W-:Y:S01]  /*98d0*/  @!P2 VIADD R153, R178, 0x22840 ;  /* 0x00022840b299a836 */ /* 0x000fe20000000000 */
[----:B------:R1:W4:Y:S01]  /*98e0*/  MUFU.EX2 R9, R7 ;  /* 0x0000000700097308 */ /* 0x0003220000000800 */
[--C-:B------:R-:W-:Y:S01]  /*98f0*/  FFMA.FTZ R11, R11, UR10, -R152.reuse ;  /* 0x0000000a0b0b7c23 */ /* 0x100fe20008010898 */
[--C-:B------:R-:W-:Y:S01]  /*9900*/  FFMA.FTZ R13, R13, UR10, -R152.reuse ;  /* 0x0000000a0d0d7c23 */ /* 0x100fe20008010898 */
[--C-:B------:R-:W-:Y:S01]  /*9910*/  FFMA.FTZ R176, R15, UR10, -R152.reuse ;  /* 0x0000000a0fb07c23 */ /* 0x100fe20008010898 */
[----:B------:R-:W-:Y:S01]  /*9920*/  @!P2 PRMT R153, RZ, 0x654, R153 ;  /* 0x00000654ff99a816 */ /* 0x000fe20000000099 */
[--C-:B------:R-:W-:Y:S01]  /*9930*/  FFMA.FTZ R15, R21, UR10, -R152.reuse ;  /* 0x0000000a150f7c23 */ /* 0x100fe20008010898 */
[--C-:B------:R-:W-:Y:S01]  /*9940*/  FFMA.FTZ R21, R156, UR10, -R152.reuse ;  /* 0x0000000a9c157c23 */ /* 0x100fe20008010898 */
[--C-:B------:R-:W-:Y:S01]  /*9950*/  FFMA.FTZ R194, R157, UR10, -R152.reuse ;  /* 0x0000000a9dc27c23 */ /* 0x100fe20008010898 */
[----:B------:R-:W5:Y:S01]  /*9960*/  MUFU.EX2 R159, R159 ;  /* 0x0000009f009f7308 */ /* 0x000f620000000800 */
[----:B-1----:R-:W-:Y:S01]  /*9970*/  IADD3 R7, -R215, 0xb, RZ ;  /* 0x0000000bd7077810 */ /* 0x002fe20007ffe1ff */
[--C-:B------:R-:W-:Y:S01]  /*9980*/  FFMA.FTZ R196, R160, UR10, -R152.reuse ;  /* 0x0000000aa0c47c23 */ /* 0x100fe20008010898 */
[--C-:B------:R-:W-:Y:S01]  /*9990*/  FFMA.FTZ R161, R161, UR10, -R152.reuse ;  /* 0x0000000aa1a17c23 */ /* 0x100fe20008010898 */
[--C-:B------:R-:W-:Y:S01]  /*99a0*/  FFMA.FTZ R163, R163, UR10, -R152.reuse ;  /* 0x0000000aa3a37c23 */ /* 0x100fe20008010898 */
[--C-:B------:R-:W-:Y:S01]  /*99b0*/  FFMA.FTZ R214, R179, UR10, -R152.reuse ;  /* 0x0000000ab3d67c23 */ /* 0x100fe20008010898 */
[----:B------:R1:W-:Y:S06]  /*99c0*/  BAR.ARV R7, 0x100 ;  /* 0x000400070000751d */ /* 0x0003ec0000002000 */
[----:B------:R3:W-:Y:S01]  /*99d0*/  @!P2 SYNCS.ARRIVE.TRANS64.RED.A1T0 RZ, [R153+URZ], RZ ;  /* 0x000000ff99ffa9a7 */ /* 0x0007e2000810043f */
[----:B------:R-:W1:Y:S01]  /*99e0*/  MUFU.EX2 R162, R162 ;  /* 0x000000a200a27308 */ /* 0x000e620000000800 */
[--C-:B------:R-:W-:Y:S01]  /*99f0*/  FFMA.FTZ R179, R180, UR10, -R152.reuse ;  /* 0x0000000ab4b37c23 */ /* 0x100fe20008010898 */
[--C-:B------:R-:W-:Y:S01]  /*9a00*/  FFMA.FTZ R180, R181, UR10, -R152.reuse ;  /* 0x0000000ab5b47c23 */ /* 0x100fe20008010898 */
[--C-:B------:R-:W-:Y:S01]  /*9a10*/  FFMA.FTZ R181, R182, UR10, -R152.reuse ;  /* 0x0000000ab6b57c23 */ /* 0x100fe20008010898 */
[--C-:B------:R-:W-:Y:S01]  /*9a20*/  FFMA.FTZ R182, R183, UR10, -R152.reuse ;  /* 0x0000000ab7b67c23 */ /* 0x100fe20008010898 */
[--C-:B------:R-:W-:Y:S01]  /*9a30*/  FFMA.FTZ R183, R184, UR10, -R152.reuse ;  /* 0x0000000ab8b77c23 */ /* 0x100fe20008010898 */
[----:B------:R-:W-:Y:S01]  /*9a40*/  FFMA.FTZ R184, R185, UR10, -R152 ;  /* 0x0000000ab9b87c23 */ /* 0x000fe20008010898 */
[----:B---3--:R-:W-:Y:S01]  /*9a50*/  FADD.FTZ R153, R193, R2 ;  /* 0x00000002c1997221 */ /* 0x008fe20000010000 */
[----:B------:R-:W3:Y:S01]  /*9a60*/  MUFU.EX2 R199, R199 ;  /* 0x000000c700c77308 */ /* 0x000ee20000000800 */
[--C-:B------:R-:W-:Y:S01]  /*9a70*/  FFMA.FTZ R185, R186, UR10, -R152.reuse ;  /* 0x0000000abab97c23 */ /* 0x100fe20008010898 */
[--C-:B------:R-:W-:Y:S01]  /*9a80*/  FFMA.FTZ R187, R187, UR10, -R152.reuse ;  /* 0x0000000abbbb7c23 */ /* 0x100fe20008010898 */
[----:B--2---:R-:W-:Y:S01]  /*9a90*/  FADD.FTZ R2, R12, R153 ;  /* 0x000000990c027221 */ /* 0x004fe20000010000 */
[--C-:B------:R-:W-:Y:S01]  /*9aa0*/  FFMA.FTZ R188, R188, UR10, -R152.reuse ;  /* 0x0000000abcbc7c23 */ /* 0x100fe20008010898 */
[----:B------:R-:W-:Y:S01]  /*9ab0*/  FFMA.FTZ R189, R189, UR10, -R152 ;  /* 0x0000000abdbd7c23 */ /* 0x000fe20008010898 */
[----:B------:R-:W-:Y:S01]  /*9ac0*/  F2FP.F16.F32.PACK_AB R152, R193, R8 ;  /* 0x00000008c198723e */ /* 0x000fe200000000ff */
[----:B0-----:R-:W-:Y:S01]  /*9ad0*/  FADD.FTZ R153, R195, R2 ;  /* 0x00000002c3997221 */ /* 0x001fe20000010000 */
[----:B------:R-:W0:Y:S01]  /*9ae0*/  MUFU.EX2 R164, R164 ;  /* 0x000000a400a47308 */ /* 0x000e220000000800 */
[-C--:B----4-:R-:W-:Y:S01]  /*9af0*/  FMUL.FTZ R26, R26, R9.reuse ;  /* 0x000000091a1a7220 */ /* 0x090fe20000410000 */
[-C--:B------:R-:W-:Y:S01]  /*9b00*/  FMUL.FTZ R27, R27, R9.reuse ;  /* 0x000000091b1b7220 */ /* 0x080fe20000410000 */
[----:B------:R-:W-:Y:S01]  /*9b10*/  FADD.FTZ R2, R14, R153 ;  /* 0x000000990e027221 */ /* 0x000fe20000010000 */
[-C--:B------:R-:W-:Y:S01]  /*9b20*/  FMUL.FTZ R30, R30, R9.reuse ;  /* 0x000000091e1e7220 */ /* 0x080fe20000410000 */
[-C--:B------:R-:W-:Y:S01]  /*9b30*/  FMUL.FTZ R31, R31, R9.reuse ;  /* 0x000000091f1f7220 */ /* 0x080fe20000410000 */
[-C--:B------:R-:W-:Y:S01]  /*9b40*/  FMUL.FTZ R34, R34, R9.reuse ;  /* 0x0000000922227220 */ /* 0x080fe20000410000 */
[----:B------:R-:W-:Y:S01]  /*9b50*/  FADD.FTZ R153, R197, R2 ;  /* 0x00000002c5997221 */ /* 0x000fe20000010000 */
[----:B------:R-:W2:Y:S01]  /*9b60*/  MUFU.EX2 R165, R165 ;  /* 0x000000a500a57308 */ /* 0x000ea20000000800 */
[-C--:B------:R-:W-:Y:S01]  /*9b70*/  FMUL.FTZ R35, R35, R9.reuse ;  /* 0x0000000923237220 */ /* 0x080fe20000410000 */
        /* <DEDUP_REMOVED lines=12> */
[-C--:B------:R-:W-:Y:S01]  /*9c40*/  FMUL.FTZ R54, R54, R9.reuse ;  /* 0x0000000936367220 */ /* 0x080fe20000410000 */
[----:B-----5:R-:W-:Y:S01]  /*9c50*/  FADD.FTZ R153, R159, R2 ;  /* 0x000000029f997221 */ /* 0x020fe20000010000 */
[----:B------:R-:W5:Y:S01]  /*9c60*/  MUFU.EX2 R167, R167 ;  /* 0x000000a700a77308 */ /* 0x000f620000000800 */
[-C--:B------:R-:W-:Y:S01]  /*9c70*/  FMUL.FTZ R55, R55, R9.reuse ;  /* 0x0000000937377220 */ /* 0x080fe20000410000 */
[-C--:B------:R-:W-:Y:S01]  /*9c80*/  FMUL.FTZ R58, R58, R9.reuse ;  /* 0x000000093a3a7220 */ /* 0x080fe20000410000 */
[----:B-1----:R-:W-:Y:S01]  /*9c90*/  FADD.FTZ R2, R162, R153 ;  /* 0x00000099a2027221 */ /* 0x002fe20000010000 */
[-C--:B------:R-:W-:Y:S01]  /*9ca0*/  FMUL.FTZ R59, R59, R9.reuse ;  /* 0x000000093b3b7220 */ /* 0x080fe20000410000 */
[-C--:B------:R-:W-:Y:S01]  /*9cb0*/  FMUL.FTZ R62, R62, R9.reuse ;  /* 0x000000093e3e7220 */ /* 0x080fe20000410000 */
[-C--:B------:R-:W-:Y:S01]  /*9cc0*/  FMUL.FTZ R63, R63, R9.reuse ;  /* 0x000000093f3f7220 */ /* 0x080fe20000410000 */
[----:B---3--:R-:W-:Y:S01]  /*9cd0*/  FADD.FTZ R153, R199, R2 ;  /* 0x00000002c7997221 */ /* 0x008fe20000010000 */
[----:B------:R-:W1:Y:S01]  /*9ce0*/  MUFU.EX2 R168, R168 ;  /* 0x000000a800a87308 */ /* 0x000e620000000800 */
[-C--:B------:R-:W-:Y:S01]  /*9cf0*/  FMUL.FTZ R66, R66, R9.reuse ;  /* 0x0000000942427220 */ /* 0x080fe20000410000 */
[-C--:B------:R-:W-:Y:S01]  /*9d00*/  FMUL.FTZ R67, R67, R9.reuse ;  /* 0x0000000943437220 */ /* 0x080fe20000410000 */
[----:B0-----:R-:W-:Y:S01]  /*9d10*/  FADD.FTZ R2, R164, R153 ;  /* 0x00000099a4027221 */ /* 0x001fe20000010000 */
[-C--:B------:R-:W-:Y:S01]  /*9d20*/  FMUL.FTZ R70, R70, R9.reuse ;  /* 0x0000000946467220 */ /* 0x080fe20000410000 */
[-C--:B------:R-:W-:Y:S01]  /*9d30*/  FMUL.FTZ R71, R71, R9.reuse ;  /* 0x0000000947477220 */ /* 0x080fe20000410000 */
[-C--:B------:R-:W-:Y:S01]  /*9d40*/  FMUL.FTZ R74, R74, R9.reuse ;  /* 0x000000094a4a7220 */ /* 0x080fe20000410000 */
[----:B--2---:R-:W-:Y:S01]  /*9d50*/  FADD.FTZ R153, R165, R2 ;  /* 0x00000002a5997221 */ /* 0x004fe20000010000 */
[----:B------:R-:W0:Y:S01]  /*9d60*/  MUFU.EX2 R169, R169 ;  /* 0x000000a900a97308 */ /* 0x000e220000000800 */
[-C--:B------:R-:W-:Y:S01]  /*9d70*/  FMUL.FTZ R75, R75, R9.reuse ;  /* 0x000000094b4b7220 */ /* 0x080fe20000410000 */
[-C--:B------:R-:W-:Y:S01]  /*9d80*/  FMUL.FTZ R78, R78, R9.reuse ;  /* 0x000000094e4e7220 */ /* 0x080fe20000410000 */
[----:B----4-:R-:W-:Y:S01]  /*9d90*/  FADD.FTZ R2, R166, R153 ;  /* 0x00000099a6027221 */ /* 0x010fe20000010000 */
[-C--:B------:R-:W-:Y:S01]  /*9da0*/  FMUL.FTZ R79, R79, R9.reuse ;  /* 0x000000094f4f7220 */ /* 0x080fe20000410000 */
[-C--:B------:R-:W-:Y:S01]  /*9db0*/  FMUL.FTZ R82, R82, R9.reuse ;  /* 0x0000000952527220 */ /* 0x080fe20000410000 */
[-C--:B------:R-:W-:Y:S01]  /*9dc0*/  FMUL.FTZ R83, R83, R9.reuse ;  /* 0x0000000953537220 */ /* 0x080fe20000410000 */
[----:B-----5:R-:W-:Y:S01]  /*9dd0*/  FADD.FTZ R153, R167, R2 ;  /* 0x00000002a7997221 */ /* 0x020fe20000010000 */
[----:B------:R-:W2:Y:S01]  /*9de0*/  MUFU.EX2 R170, R170 ;  /* 0x000000aa00aa7308 */ /* 0x000ea20000000800 */
        /* <DEDUP_REMOVED lines=44> */
[----:B------:R-:W-:Y:S01]  /*a0b0*/  FMUL.FTZ R151, R151, R9 ;  /* 0x0000000997977220 */ /* 0x000fe20000410000 */
[----:B------:R-:W-:Y:S01]  /*a0c0*/  F2FP.F16.F32.PACK_AB R164, R165, R164 ;  /* 0x000000a4a5a4723e */ /* 0x000fe200000000ff */
[-C--:B------:R-:W-:Y:S01]  /*a0d0*/  FMUL.FTZ R116, R116, R191.reuse ;  /* 0x000000bf74747220 */ /* 0x080fe20000410000 */
[----:B------:R-:W2:Y:S01]  /*a0e0*/  MUFU.EX2 R174, R174 ;  /* 0x000000ae00ae7308 */ /* 0x000ea20000000800 */
[----:B-1----:R-:W-:Y:S01]  /*a0f0*/  FADD.FTZ R153, R173, R2 ;  /* 0x00000002ad997221 */ /* 0x002fe20000010000 */
[----:B------:R-:W-:Y:S01]  /*a100*/  F2FP.F16.F32.PACK_AB R158, R155, R20 ;  /* 0x000000149b9e723e */ /* 0x000fe200000000ff */
[-C--:B------:R-:W-:Y:S01]  /*a110*/  FMUL.FTZ R117, R117, R191.reuse ;  /* 0x000000bf75757220 */ /* 0x080fe20000410000 */
[----:B------:R-:W-:Y:S01]  /*a120*/  F2FP.F16.F32.PACK_AB R160, R159, R190 ;  /* 0x000000be9fa0723e */ /* 0x000fe200000000ff */
[-C--:B------:R-:W-:Y:S01]  /*a130*/  FMUL.FTZ R120, R120, R191.reuse ;  /* 0x000000bf78787220 */ /* 0x080fe20000410000 */
[----:B------:R-:W-:Y:S01]  /*a140*/  F2FP.F16.F32.PACK_AB R166, R167, R166 ;  /* 0x000000a6a7a6723e */ /* 0x000fe200000000ff */
[-C--:B------:R-:W-:Y:S01]  /*a150*/  FMUL.FTZ R121, R121, R191.reuse ;  /* 0x000000bf79797220 */ /* 0x080fe20000410000 */
[----:B------:R-:W1:Y:S01]  /*a160*/  MUFU.EX2 R13, R13 ;  /* 0x0000000d000d7308 */ /* 0x000e620000000800 */
[----:B0-----:R-:W-:Y:S01]  /*a170*/  FADD.FTZ R0, R11, R0 ;  /* 0x000000000b007221 */ /* 0x001fe20000010000 */
[----:B------:R-:W-:Y:S01]  /*a180*/  F2FP.F16.F32.PACK_AB R168, R169, R168 ;  /* 0x000000a8a9a8723e */ /* 0x000fe200000000ff */
[-C--:B------:R-:W-:Y:S01]  /*a190*/  FMUL.FTZ R124, R124, R191.reuse ;  /* 0x000000bf7c7c7220 */ /* 0x080fe20000410000 */
[----:B------:R-:W-:Y:S01]  /*a1a0*/  F2FP.F16.F32.PACK_AB R170, R171, R170 ;  /* 0x000000aaabaa723e */ /* 0x000fe200000000ff */
[-C--:B------:R-:W-:Y:S01]  /*a1b0*/  FMUL.FTZ R125, R125, R191.reuse ;  /* 0x000000bf7d7d7220 */ /* 0x080fe20000410000 */
[----:B------:R-:W-:Y:S01]  /*a1c0*/  F2FP.F16.F32.PACK_AB R172, R173, R172 ;  /* 0x000000acadac723e */ /* 0x000fe200000000ff */
        /* <DEDUP_REMOVED lines=19> */
[----:B------:R-:W-:-:S02]  /*a300*/  F2FP.F16.F32.PACK_AB R156, R197, R14 ;  /* 0x0000000ec59c723e */ /* 0x000fc400000000ff */
[----:B------:R-:W-:Y:S02]  /*a310*/  F2FP.F16.F32.PACK_AB R162, R199, R162 ;  /* 0x000000a2c7a2723e */ /* 0x000fe400000000ff */
[----:B------:R-:W-:Y:S02]  /*a320*/  F2FP.F16.F32.PACK_AB R155, R176, R13 ;  /* 0x0000000db09b723e */ /* 0x000fe400000000ff */
        /* <DEDUP_REMOVED lines=39> */
[----:B------:R-:W-:Y:S02]  /*a5a0*/  F2FP.F16.F32.PACK_AB R153, R11, R10 ;  /* 0x0000000a0b99723e */ /* 0x000fe400000000ff */
[----:B------:R-:W-:-:S04]  /*a5b0*/  F2FP.F16.F32.PACK_AB R171, R184, R183 ;  /* 0x000000b7b8ab723e */ /* 0x000fc800000000ff */
        /* <DEDUP_REMOVED lines=13> */
.L_x_11651:
[----:B------:R0:W1:Y:S01]  /*a690*/  SYNCS.PHASECHK.TRANS64.TRYWAIT P2, [UR26+0x22850], R3 ;  /* 0x02285003ff0075a7 */ /* 0x000062000804015a */
[----:B------:R-:W-:Y:S05]  /*a6a0*/  @!P0 BRA `(.L_x_11652) ;  /* 0x0000000000048947 */ /* 0x000fea0003800000 */
[----:B------:R-:W-:Y:S01]  /*a6b0*/  BPT.TRAP 0x1 ;  /* 0x000000040000795c */ /* 0x000fe20000300000 */
.L_x_11652:
[----:B-1----:R-:W-:Y:S05]  /*a6c0*/  @P2 BRA `(.L_x_11653) ;  /* 0x0000000000082947 */ /* 0x002fea0003800000 */
[----:B------:R-:W1:Y:S02]  /*a6d0*/  SYNCS.PHASECHK.TRANS64.TRYWAIT P2, [UR26+0x22850], R3 ;  /* 0x02285003ff0075a7 */ /* 0x000e64000804015a */
[----:B-1----:R-:W-:Y:S05]  /*a6e0*/  @!P2 BRA `(.L_x_11654) ;  /* 0x000000d400d0a947 */ /* 0x002fea0003800000 */
.L_x_11653:
        /* <DEDUP_REMOVED lines=48> */
.L_x_11646:
[----:B------:R-:W-:-:S13]  /*a9f0*/  ISETP.GE.AND P1, PT, R3, UR42, PT ;  /* 0x0000002a03007c0c */ /* 0x000fda000bf26270 */
[----:B------:R-:W-:Y:S05]  /*aa00*/  @!P1 BRA `(.L_x_11656) ;  /* 0x00000034003c9947 */ /* 0x000fea0003800000 */
[----:B------:R-:W-:Y:S01]  /*aa10*/  IMAD.MOV.U32 R9, RZ, RZ, R4 ;  /* 0x000000ffff097224 */ /* 0x000fe200078e0004 */
[----:B------:R-:W-:Y:S01]  /*aa20*/  ULDC UR24, c[0x0][0x9e4] ;  /* 0x0002790000187ab9 */ /* 0x000fe20000000800 */
[----:B0-----:R-:W-:Y:S01]  /*aa30*/  IMAD.MOV.U32 R8, RZ, RZ, R5 ;  /* 0x000000ffff087224 */ /* 0x001fe200078e0005 */
[----:B------:R-:W-:Y:S01]  /*aa40*/  ULDC UR25, c[0x0][0x9d8] ;  /* 0x0002760000197ab9 */ /* 0x000fe20000000800 */
[----:B------:R-:W-:Y:S01]  /*aa50*/  ULDC UR23, c[0x0][0x988] ;  /* 0x0002620000177ab9 */ /* 0x000fe20000000800 */
[----:B------:R-:W-:-:S05]  /*aa60*/  ULDC UR26, c[0x0][0x9e0] ;  /* 0x00027800001a7ab9 */ /* 0x000fca0000000800 */
.L_x_11673:
[----:B------:R-:W-:-:S04]  /*aa70*/  UIADD3 UR37, UR37, 0x1, URZ ;  /* 0x0000000125257890 */ /* 0x000fc8000fffe03f */
[----:B------:R-:W-:-:S04]  /*aa80*/  UISETP.NE.AND UP2, UPT, UR37, 0x2, UPT ;  /* 0x000000022500788c */ /* 0x000fc8000bf45270 */
[----:B------:R-:W-:Y:S02]  /*aa90*/  USEL UR6, URZ, 0x1, UP2 ;  /* 0x000000013f067887 */ /* 0x000fe40009000000 */
[----:B------:R-:W-:Y:S02]  /*aaa0*/  USEL UR37, UR37, URZ, UP2 ;  /* 0x0000003f25257287 */ /* 0x000fe40009000000 */
[----:B------:R-:W-:Y:S01]  /*aab0*/  ULOP3.LUT UR38, UR38, UR6, URZ, 0x3c, !UPT ;  /* 0x0000000626267292 */ /* 0x000fe2000f8e3c3f */
[----:B------:R-:W-:Y:S11]  /*aac0*/  @!P0 BRA `(.L_x_11657) ;  /* 0x0000000000048947 */ /* 0x000ff60003800000 */
[----:B------:R-:W-:Y:S01]  /*aad0*/  BPT.TRAP 0x1 ;  /* 0x000000040000795c */ /* 0x000fe20000300000 */
.L_x_11657:
        /* <DEDUP_REMOVED lines=9> */
.L_x_11658:
[----:B-1----:R-:W-:Y:S05]  /*ab70*/  @P1 BRA `(.L_x_11659) ;  /* 0x0000000000081947 */ /* 0x002fea0003800000 */
[----:B------:R-:W1:Y:S02]  /*ab80*/  SYNCS.PHASECHK.TRANS64.TRYWAIT P1, [UR27+0x22830], R6 ;  /* 0x02283006ff0075a7 */ /* 0x000e64000802015b */
[----:B-1----:R-:W-:Y:S05]  /*ab90*/  @!P1 BRA `(.L_x_11660) ;  /* 0x000000d000b89947 */ /* 0x002fea0003800000 */
.L_x_11659:
        /* <DEDUP_REMOVED lines=87> */
[----:B------:R-:W-:Y:S02]  /*b110*/  IADD3 R5, -R16, R5, R17 ;  /* 0x0000000510057210 */ /* 0x000fe40007ffe111 */
        /* <DEDUP_REMOVED lines=67> */
.L_x_11663:
[----:B------:R-:W-:-:S05]  /*b550*/  IMAD.U32 R213, RZ, RZ, UR24 ;  /* 0x00000018ffd57e24 */ /* 0x000fca000f8e00ff */
[----:B------:R-:W-:-:S13]  /*b560*/  ISETP.NE.AND P1, PT, R213, 0x1, PT ;  /* 0x00000001d500780c */ /* 0x000fda0003f25270 */
[----:B------:R-:W1:Y:S02]  /*b570*/  @P1 LDC.64 R4, c[0x0][0x9e8] ;  /* 0x00027a00ff041b82 */ /* 0x000e640000000a00 */
[----:B-1----:R-:W-:-:S05]  /*b580*/  @P1 IMAD.HI.U32 R4, R195, R4, RZ ;  /* 0x00000004c3041227 */ /* 0x002fca00078e00ff */
[----:B------:R-:W-:-:S07]  /*b590*/  @P1 SHF.R.U32.HI R195, RZ, R5, R4 ;  /* 0x00000005ffc31219 */ /* 0x000fce0000011604 */
.L_x_11664:
[----:B------:R-:W-:Y:S05]  /*b5a0*/  BSYNC B0 ;  /* 0x0000000000007941 */ /* 0x000fea0003800000 */
.L_x_11662:
[----:B------:R-:W-:-:S04]  /*b5b0*/  IMAD R4, R18, -0x2, R187 ;  /* 0xfffffffe12047824 */ /* 0x000fc800078e02bb */
[----:B------:R-:W-:-:S05]  /*b5c0*/  IMAD R4, R195, R213, R4 ;  /* 0x000000d5c3047224 */ /* 0x000fca00078e0204 */
[----:B------:R-:W-:Y:S02]  /*b5d0*/  VIADDMNMX R197, R4, R213, R197, PT ;  /* 0x000000d504c57246 */ /* 0x000fe400038001c5 */
[----:B------:R-:W-:-:S07]  /*b5e0*/  VIMNMX R196, R196, R4, !PT ;  /* 0x00000004c4c47248 */ /* 0x000fce0007fe0100 */
.L_x_11661:
[C---:B------:R-:W-:Y:S01]  /*b5f0*/  ISETP.GE.AND P1, PT, R187.reuse, 0x1, PT ;  /* 0x00000001bb00780c */ /* 0x040fe20003f26270 */
[----:B------:R-:W1:Y:S01]  /*b600*/  SHFL.IDX PT, R193, R193, 0x1, 0x1c1f ;  /* 0x003c1f00c1c17f89 */ /* 0x000e6200000e0000 */
[----:B------:R-:W-:Y:S02]  /*b610*/  ISETP.GE.AND P4, PT, R187, 0x9, PT ;  /* 0x00000009bb00780c */ /* 0x000fe40003f86270 */
[----:B------:R-:W-:Y:S02]  /*b620*/  ISETP.GT.AND P2, PT, R196, RZ, !P1 ;  /* 0x000000ffc400720c */ /* 0x000fe40004f44270 */
[----:B------:R-:W-:Y:S02]  /*b630*/  P2R R213, PR, RZ, 0x2 ;  /* 0x00000002ffd57803 */ /* 0x000fe40000000000 */
[----:B------:R-:W-:Y:S02]  /*b640*/  ISETP.LT.OR P2, PT, R197, 0x1, P2 ;  /* 0x00000001c500780c */ /* 0x000fe40001741670 */
[----:B------:R-:W-:-:S02]  /*b650*/  ISETP.GE.AND P1, PT, R187, 0x2, PT ;  /* 0x00000002bb00780c */ /* 0x000fc40003f26270 */
[----:B------:R-:W-:Y:S02]  /*b660*/  FSEL R195, R12, -INF , !P2 ;  /* 0xff8000000cc37808 */ /* 0x000fe40005000000 */
[C---:B------:R-:W-:Y:S02]  /*b670*/  ISETP.GT.AND P2, PT, R196.reuse, 0x8, !P4 ;  /* 0x00000008c400780c */ /* 0x040fe40006744270 */
[----:B------:R-:W-:Y:S02]  /*b680*/  P2R R12, PR, RZ, 0x10 ;  /* 0x00000010ff0c7803 */ /* 0x000fe40000000000 */
[----:B------:R-:W-:Y:S02]  /*b690*/  ISETP.LT.OR P2, PT, R197, 0x9, P2 ;  /* 0x00000009c500780c */ /* 0x000fe40001741670 */
[----:B------:R-:W-:Y:S02]  /*b6a0*/  ISETP.GT.AND P3, PT, R196, 0x1, !P1 ;  /* 0x00000001c400780c */ /* 0x000fe40004f64270 */
[----:B------:R-:W-:-:S02]  /*b6b0*/  ISETP.GE.AND P4, PT, R187, 0xa, PT ;  /* 0x0000000abb00780c */ /* 0x000fc40003f86270 */
[----:B0-----:R-:W-:Y:S01]  /*b6c0*/  FSEL R20, R20, -INF , !P2 ;  /* 0xff80000014147808 */ /* 0x001fe20005000000 */
[--C-:B-1----:R-:W-:Y:S01]  /*b6d0*/  IMAD.IADD R199, R199, 0x1, R193.reuse ;  /* 0x00000001c7c77824 */ /* 0x102fe200078e02c1 */
[----:B------:R-:W-:Y:S01]  /*b6e0*/  ISETP.LT.OR P3, PT, R197, 0x2, P3 ;  /* 0x00000002c500780c */ /* 0x000fe20001f61670 */
[----:B------:R-:W-:Y:S01]  /*b6f0*/  IMAD.IADD R198, R198, 0x1, R193 ;  /* 0x00000001c6c67824 */ /* 0x000fe200078e02c1 */
        /* <DEDUP_REMOVED lines=115> */
.L_x_11667:
[----:B------:R-:W-:-:S05]  /*be30*/  IMAD.U32 R196, RZ, RZ, UR24 ;  /* 0x00000018ffc47e24 */ /* 0x000fca000f8e00ff */
[----:B------:R-:W-:-:S13]  /*be40*/  ISETP.NE.AND P6, PT, R196, 0x1, PT ;  /* 0x00000001c400780c */ /* 0x000fda0003fc5270 */
[----:B------:R-:W0:Y:S02]  /*be50*/  @P6 LDC.64 R4, c[0x0][0x9e8] ;  /* 0x00027a00ff046b82 */ /* 0x000e240000000a00 */
[----:B0-----:R-:W-:-:S05]  /*be60*/  @P6 IMAD.HI.U32 R4, R193, R4, RZ ;  /* 0x00000004c1046227 */ /* 0x001fca00078e00ff */
[----:B------:R-:W-:-:S07]  /*be70*/  @P6 SHF.R.U32.HI R193, RZ, R5, R4 ;  /* 0x00000005ffc16219 */ /* 0x000fce0000011604 */
.L_x_11668:
[----:B------:R-:W-:Y:S05]  /*be80*/  BSYNC B0 ;  /* 0x0000000000007941 */ /* 0x000fea0003800000 */
.L_x_11666:
[----:B------:R-:W-:-:S04]  /*be90*/  IMAD R187, R18, -0x2, R187 ;  /* 0xfffffffe12bb7824 */ /* 0x000fc800078e02bb */
[----:B------:R-:W-:-:S05]  /*bea0*/  IMAD R193, R193, R196, R187 ;  /* 0x000000c4c1c17224 */ /* 0x000fca00078e02bb */
[----:B------:R-:W-:Y:S02]  /*beb0*/  VIADDMNMX R199, R193, R196, R199, PT ;  /* 0x000000c4c1c77246 */ /* 0x000fe400038001c7 */
[----:B------:R-:W-:-:S07]  /*bec0*/  VIMNMX R198, R198, R193, !PT ;  /* 0x000000c1c6c67248 */ /* 0x000fce0007fe0100 */
.L_x_11665:
[----:B------:R-:W-:Y:S01]  /*bed0*/  ISETP.GT.AND P1, PT, R198, 0x1, !P1 ;  /* 0x00000001c600780c */ /* 0x000fe20004f24270 */
[----:B------:R-:W-:Y:S01]  /*bee0*/  UMOV UR10, UR23 ;  /* 0x00000017000a7c82 */ /* 0x000fe20008000000 */
[----:B------:R-:W-:Y:S02]  /*bef0*/  ISETP.NE.AND P6, PT, R218, RZ, PT ;  /* 0x000000ffda00720c */ /* 0x000fe40003fc5270 */
        /* <DEDUP_REMOVED lines=57> */
[----:B------:R-:W-:Y:S01]  /*c290*/  ISETP.NE.AND P1, PT, R221, RZ, PT ;  /* 0x000000ffdd00720c */ /* 0x000fe20003f25270 */
[----:B------:R-:W0:Y:S01]  /*c2a0*/  SHFL.BFLY PT, R5, R4, 0x2, 0x1f ;  /* 0x0c401f0004057f89 */ /* 0x000e2200000e0000 */
[----:B------:R-:W-:-:S02]  /*c2b0*/  ISETP.NE.AND P6, PT, R229, RZ, PT ;  /* 0x000000ffe500720c */ /* 0x000fc40003fc5270 */
[C---:B------:R-:W-:Y:S02]  /*c2c0*/  ISETP.GT.AND P1, PT, R198.reuse, 0x28, !P1 ;  /* 0x00000028c600780c */ /* 0x040fe40004f24270 */
[----:B------:R-:W-:Y:S02]  /*c2d0*/  ISETP.GT.AND P2, PT, R198, 0x49, !P2 ;  /* 0x00000049c600780c */ /* 0x000fe40005744270 */
        /* <DEDUP_REMOVED lines=8> */
[----:B------:R-:W-:Y:S02]  /*c360*/  ISETP.GT.AND P4, PT, R198, 0x51, !P4 ;  /* 0x00000051c600780c */ /* 0x000fe40006784270 */
[----:B------:R-:W-:-:S02]  /*c370*/  FSEL R165, R165, -INF , !P1 ;  /* 0xff800000a5a57808 */ /* 0x000fc40004800000 */
[----:B------:R-:W-:Y:S02]  /*c380*/  ISETP.NE.AND P1, PT, R223, RZ, PT ;  /* 0x000000ffdf00720c */ /* 0x000fe40003f25270 */
[----:B0-----:R-:W-:Y:S02]  /*c390*/  FMNMX.FTZ R193, R4, R5, !PT ;  /* 0x0000000504c17209 */ /* 0x001fe40007810000 */
[C---:B------:R-:W-:Y:S02]  /*c3a0*/  ISETP.GT.AND P1, PT, R198.reuse, 0x30, !P1 ;  /* 0x00000030c600780c */ /* 0x040fe40004f24270 */
[C---:B------:R-:W-:Y:S01]  /*c3b0*/  ISETP.LT.OR P3, PT, R199.reuse, 0x51, P3 ;  /* 0x00000051c700780c */ /* 0x040fe20001f61670 */
[----:B------:R-:W0:Y:S01]  /*c3c0*/  SHFL.BFLY PT, R12, R193, 0x1, 0x1f ;  /* 0x0c201f00c10c7f89 */ /* 0x000e2200000e0000 */
[----:B------:R-:W-:Y:S02]  /*c3d0*/  ISETP.LT.OR P1, PT, R199, 0x31, P1 ;  /* 0x00000031c700780c */ /* 0x000fe40000f21670 */
[----:B------:R-:W-:-:S02]  /*c3e0*/  ISETP.GT.AND P5, PT, R198, 0x58, !P5 ;  /* 0x00000058c600780c */ /* 0x000fc40006fa4270 */
[----:B------:R-:W-:Y:S02]  /*c3f0*/  FSEL R168, R168, -INF , !P1 ;  /* 0xff800000a8a87808 */ /* 0x000fe40004800000 */
[----:B------:R-:W-:Y:S02]  /*c400*/  ISETP.NE.AND P1, PT, R224, RZ, PT ;  /* 0x000000ffe000720c */ /* 0x000fe40003f25270 */
[C---:B------:R-:W-:Y:S02]  /*c410*/  ISETP.LT.OR P4, PT, R199.reuse, 0x52, P4 ;  /* 0x00000052c700780c */ /* 0x040fe40002781670 */
[----:B------:R-:W-:Y:S02]  /*c420*/  ISETP.GT.AND P1, PT, R198, 0x31, !P1 ;  /* 0x00000031c600780c */ /* 0x000fe40004f24270 */
[----:B------:R-:W-:Y:S02]  /*c430*/  FSEL R184, R184, -INF , !P3 ;  /* 0xff800000b8b87808 */ /* 0x000fe40005800000 */
[----:B------:R-:W-:-:S02]  /*c440*/  ISETP.LT.OR P1, PT, R199, 0x32, P1 ;  /* 0x00000032c700780c */ /* 0x000fc40000f21670 */
[----:B------:R-:W-:Y:S02]  /*c450*/  ISETP.LT.OR P5, PT, R199, 0x59, P5 ;  /* 0x00000059c700780c */ /* 0x000fe40002fa1670 */
[----:B------:R-:W-:Y:S02]  /*c460*/  FSEL R169, R169, -INF , !P1 ;  /* 0xff800000a9a97808 */ /* 0x000fe40004800000 */
[----:B------:R-:W-:Y:S02]  /*c470*/  ISETP.NE.AND P1, PT, R225, RZ, PT ;  /* 0x000000ffe100720c */ /* 0x000fe40003f25270 */
[----:B------:R-:W-:Y:S02]  /*c480*/  FSEL R186, R186, -INF , !P4 ;  /* 0xff800000baba7808 */ /* 0x000fe40006000000 */
[----:B------:R-:W-:Y:S02]  /*c490*/  ISETP.GT.AND P1, PT, R198, 0x38, !P1 ;  /* 0x00000038c600780c */ /* 0x000fe40004f24270 */
[----:B0-----:R-:W-:-:S02]  /*c4a0*/  FMNMX.FTZ R5, R193, R12, !PT ;  /* 0x0000000cc1057209 */ /* 0x001fc40007810000 */
[----:B------:R-:W-:Y:S02]  /*c4b0*/  ISETP.LT.OR P1, PT, R199, 0x39, P1 ;  /* 0x00000039c700780c */ /* 0x000fe40000f21670 */
[----:B------:R-:W-:Y:S01]  /*c4c0*/  FSEL R189, R189, -INF , !P5 ;  /* 0xff800000bdbd7808 */ /* 0x000fe20006800000 */
[----:B------:R-:W-:Y:S01]  /*c4d0*/  FMUL.FTZ R12, R5, UR10 ;  /* 0x0000000a050c7c20 */ /* 0x000fe20008410000 */
        /* <DEDUP_REMOVED lines=21> */
[----:B------:R-:W-:-:S02]  /*c630*/  FSEL R10, R10, -INF , !P1 ;  /* 0xff8000000a0a7808 */ /* 0x000fc40004800000 */
[----:B------:R-:W-:Y:S02]  /*c640*/  FSETP.NEU.FTZ.AND P1, PT, R5, -INF , PT ;  /* 0xff8000000500780b */ /* 0x000fe40003f3d000 */
[----:B------:R-:W-:Y:S02]  /*c650*/  FMNMX.FTZ R4, R10, R9, !PT ;  /* 0x000000090a047209 */ /* 0x000fe40007810000 */
[----:B------:R-:W-:Y:S02]  /*c660*/  FSEL R12, R12, RZ, P1 ;  /* 0x000000ff0c0c7208 */ /* 0x000fe40000800000 */
[----:B------:R-:W-:-:S03]  /*c670*/  ISETP.LT.OR P2, PT, R199, 0x5a, P2 ;  /* 0x0000005ac700780c */ /* 0x000fc60001741670 */
[--C-:B------:R-:W-:Y:S01]  /*c680*/  FFMA.FTZ R196, R13, UR10, -R12.reuse ;  /* 0x0000000a0dc47c23 */ /* 0x100fe2000801080c */
[----:B------:R-:W-:Y:S01]  /*c690*/  FMNMX.FTZ R13, R11, R4, !PT ;  /* 0x000000040b0d7209 */ /* 0x000fe20007810000 */
[--C-:B------:R-:W-:Y:S01]  /*c6a0*/  FFMA.FTZ R214, R155, UR10, -R12.reuse ;  /* 0x0000000a9bd67c23 */ /* 0x100fe2000801080c */
[----:B------:R-:W-:Y:S01]  /*c6b0*/  FSEL R191, R191, -INF , !P2 ;  /* 0xff800000bfbf7808 */ /* 0x000fe20005000000 */
[--C-:B------:R-:W-:Y:S01]  /*c6c0*/  FFMA.FTZ R198, R185, UR10, -R12.reuse ;  /* 0x0000000ab9c67c23 */ /* 0x100fe2000801080c */
[----:B------:R-:W-:Y:S01]  /*c6d0*/  FMNMX.FTZ R4, R14, R13, !PT ;  /* 0x0000000d0e047209 */ /* 0x000fe20007810000 */
[--C-:B------:R-:W-:Y:S01]  /*c6e0*/  FFMA.FTZ R13, R20, UR10, -R12.reuse ;  /* 0x0000000a140d7c23 */ /* 0x100fe2000801080c */
[--C-:B------:R-:W-:Y:S01]  /*c6f0*/  FFMA.FTZ R20, R21, UR10, -R12.reuse ;  /* 0x0000000a15147c23 */ /* 0x100fe2000801080c */
[----:B------:R-:W-:Y:S01]  /*c700*/  FSEL R185, R5, RZ, P1 ;  /* 0x000000ff05b97208 */ /* 0x000fe20000800000 */
[--C-:B------:R-:W-:Y:S01]  /*c710*/  FFMA.FTZ R187, R195, UR10, -R12.reuse ;  /* 0x0000000ac3bb7c23 */ /* 0x100fe2000801080c */
[----:B------:R-:W-:Y:S01]  /*c720*/  FMNMX.FTZ R193, R15, R4, !PT ;  /* 0x000000040fc17209 */ /* 0x000fe20007810000 */
[----:B------:R-:W-:Y:S01]  /*c730*/  MUFU.EX2 R196, R196 ;  /* 0x000000c400c47308 */ /* 0x000fe20000000800 */
[----:B------:R-:W-:Y:S01]  /*c740*/  FFMA.FTZ R158, R158, UR10, -R12 ;  /* 0x0000000a9e9e7c23 */ /* 0x000fe2000801080c */
[----:B------:R-:W-:Y:S01]  /*c750*/  FADD.FTZ R8, -R185, R8 ;  /* 0x00000008b9087221 */ /* 0x000fe20000010100 */
[----:B------:R-:W-:Y:S01]  /*c760*/  FMNMX.FTZ R4, R152, R193, !PT ;  /* 0x000000c198047209 */ /* 0x000fe20007810000 */
[--C-:B------:R-:W-:Y:S01]  /*c770*/  FFMA.FTZ R180, R180, UR10, -R12.reuse ;  /* 0x0000000ab4b47c23 */ /* 0x100fe2000801080c */
[--C-:B------:R-:W-:Y:S01]  /*c780*/  FFMA.FTZ R192, R192, UR10, -R12.reuse ;  /* 0x0000000ac0c07c23 */ /* 0x100fe2000801080c */
[----:B------:R-:W-:Y:S01]  /*c790*/  FMUL.FTZ R8, R8, UR10 ;  /* 0x0000000a08087c20 */ /* 0x000fe20008410000 */
[----:B------:R-:W-:Y:S01]  /*c7a0*/  FMNMX.FTZ R21, R153, R4, !PT ;  /* 0x0000000499157209 */ /* 0x000fe20007810000 */
[----:B------:R-:W-:Y:S03]  /*c7b0*/  MUFU.EX2 R187, R187 ;  /* 0x000000bb00bb7308 */ /* 0x000fe60000000800 */
[----:B------:R-:W-:Y:S01]  /*c7c0*/  FMNMX.FTZ R4, R156, R21, !PT ;  /* 0x000000159c047209 */ /* 0x000fe20007810000 */
[--C-:B------:R-:W-:Y:S01]  /*c7d0*/  FFMA.FTZ R21, R154, UR10, -R12.reuse ;  /* 0x0000000a9a157c23 */ /* 0x100fe2000801080c */
[--C-:B------:R-:W-:Y:S01]  /*c7e0*/  FFMA.FTZ R154, R166, UR10, -R12.reuse ;  /* 0x0000000aa69a7c23 */ /* 0x100fe2000801080c */
[--C-:B------:R-:W-:Y:S01]  /*c7f0*/  FFMA.FTZ R166, R167, UR10, -R12.reuse ;  /* 0x0000000aa7a67c23 */ /* 0x100fe2000801080c */
[----:B------:R-:W-:Y:S01]  /*c800*/  FMNMX.FTZ R193, R157, R4, !PT ;  /* 0x000000049dc17209 */ /* 0x000fe20007810000 */
[----:B------:R-:W0:Y:S01]  /*c810*/  MUFU.EX2 R8, R8 ;  /* 0x0000000800087308 */ /* 0x000e220000000800 */
        /* <DEDUP_REMOVED lines=11> */
[----:B------:R-:W-:-:S03]  /*c8d0*/  FFMA.FTZ R188, R190, UR10, -R12 ;  /* 0x0000000abebc7c23 */ /* 0x000fc6000801080c */
[----:B------:R-:W-:Y:S01]  /*c8e0*/  FMNMX.FTZ R155, R165, R4, !PT ;  /* 0x00000004a59b7209 */ /* 0x000fe20007810000 */
[----:B------:R-:W1:Y:S01]  /*c8f0*/  MUFU.EX2 R20, R20 ;  /* 0x0000001400147308 */ /* 0x000e620000000800 */
[-C--:B0-----:R-:W-:Y:S01]  /*c900*/  FMUL.FTZ R24, R24, R8.reuse ;  /* 0x0000000818187220 */ /* 0x081fe20000410000 */
[-C--:B------:R-:W-:Y:S01]  /*c910*/  FMUL.FTZ R25, R25, R8.reuse ;  /* 0x0000000819197220 */ /* 0x080fe20000410000 */
[----:B------:R-:W-:Y:S01]  /*c920*/  FMNMX.FTZ R4, R168, R155, !PT ;  /* 0x0000009ba8047209 */ /* 0x000fe20007810000 */
[--C-:B------:R-:W-:Y:S01]  /*c930*/  FFMA.FTZ R155, R159, UR10, -R12.reuse ;  /* 0x0000000a9f9b7c23 */ /* 0x100fe2000801080c */
[-C--:B------:R-:W-:Y:S01]  /*c940*/  FMUL.FTZ R28, R28, R8.reuse ;  /* 0x000000081c1c7220 */ /* 0x080fe20000410000 */
[----:B------:R-:W-:Y:S01]  /*c950*/  FMUL.FTZ R29, R29, R8 ;  /* 0x000000081d1d7220 */ /* 0x000fe20000410000 */
[----:B------:R-:W-:Y:S01]  /*c960*/  FMNMX.FTZ R159, R169, R4, !PT ;  /* 0x00000004a99f7209 */ /* 0x000fe20007810000 */
[----:B------:R-:W0:Y:S01]  /*c970*/  MUFU.EX2 R21, R21 ;  /* 0x0000001500157308 */ /* 0x000e220000000800 */
[-C--:B------:R-:W-:Y:S01]  /*c980*/  FMUL.FTZ R32, R32, R8.reuse ;  /* 0x0000000820207220 */ /* 0x080fe20000410000 */
[----:B------:R-:W-:Y:S01]  /*c990*/  FMUL.FTZ R33, R33, R8 ;  /* 0x0000000821217220 */ /* 0x000fe20000410000 */
[----:B------:R-:W-:Y:S01]  /*c9a0*/  FMNMX.FTZ R4, R172, R159, !PT ;  /* 0x0000009fac047209 */ /* 0x000fe20007810000 */
[--C-:B------:R-:W-:Y:S01]  /*c9b0*/  FFMA.FTZ R159, R162, UR10, -R12.reuse ;  /* 0x0000000aa29f7c23 */ /* 0x100fe2000801080c */
[--C-:B------:R-:W-:Y:S01]  /*c9c0*/  FFMA.FTZ R162, R163, UR10, -R12.reuse ;  /* 0x0000000aa3a27c23 */ /* 0x100fe2000801080c */
[----:B------:R-:W-:Y:S01]  /*c9d0*/  FFMA.FTZ R12, R194, UR10, -R12 ;  /* 0x0000000ac20c7c23 */ /* 0x000fe2000801080c */
[----:B------:R-:W-:Y:S01]  /*c9e0*/  FMNMX.FTZ R193, R173, R4, !PT ;  /* 0x00000004adc17209 */ /* 0x000fe20007810000 */
[----:B------:R-:W2:Y:S01]  /*c9f0*/  MUFU.EX2 R214, R214 ;  /* 0x000000d600d67308 */ /* 0x000ea20000000800 */
[-C--:B------:R-:W-:Y:S01]  /*ca00*/  FMUL.FTZ R36, R36, R8.reuse ;  /* 0x0000000824247220 */ /* 0x080fe20000410000 */
[-C--:B------:R-:W-:Y:S01]  /*ca10*/  FMUL.FTZ R37, R37, R8.reuse ;  /* 0x0000000825257220 */ /* 0x080fe20000410000 */
[----:B------:R-:W-:Y:S01]  /*ca20*/  FMNMX.FTZ R193, R176, R193, !PT ;  /* 0x000000c1b0c17209 */ /* 0x000fe20007810000 */
[-C--:B------:R-:W-:Y:S01]  /*ca30*/  FMUL.FTZ R40, R40, R8.reuse ;  /* 0x0000000828287220 */ /* 0x080fe20000410000 */
[-C--:B------:R-:W-:Y:S01]  /*ca40*/  FMUL.FTZ R41, R41, R8.reuse ;  /* 0x0000000829297220 */ /* 0x080fe20000410000 */
[-C--:B------:R-:W-:Y:S01]  /*ca50*/  FMUL.FTZ R44, R44, R8.reuse ;  /* 0x000000082c2c7220 */ /* 0x080fe20000410000 */
[----:B------:R-:W-:Y:S01]  /*ca60*/  FMNMX.FTZ R4, R178, R193, !PT ;  /* 0x000000c1b2047209 */ /* 0x000fe20007810000 */
[----:B------:R-:W3:Y:S01]  /*ca70*/  MUFU.EX2 R158, R158 ;  /* 0x0000009e009e7308 */ /* 0x000ee20000000800 */
[-C--:B------:R-:W-:Y:S01]  /*ca80*/  FMUL.FTZ R45, R45, R8.reuse ;  /* 0x000000082d2d7220 */ /* 0x080fe20000410000 */
[----:B------:R-:W-:Y:S01]  /*ca90*/  FMUL.FTZ R48, R48, R8 ;  /* 0x0000000830307220 */ /* 0x000fe20000410000 */
[----:B------:R-:W-:Y:S01]  /*caa0*/  FMNMX.FTZ R163, R181, R4, !PT ;  /* 0x00000004b5a37209 */ /* 0x000fe20007810000 */
[-C--:B------:R-:W-:Y:S01]  /*cab0*/  FMUL.FTZ R49, R49, R8.reuse ;  /* 0x0000000831317220 */ /* 0x080fe20000410000 */
[-C--:B------:R-:W-:Y:S01]  /*cac0*/  FMUL.FTZ R52, R52, R8.reuse ;  /* 0x0000000834347220 */ /* 0x080fe20000410000 */
[-C--:B------:R-:W-:Y:S01]  /*cad0*/  FMUL.FTZ R53, R53, R8.reuse ;  /* 0x0000000835357220 */ /* 0x080fe20000410000 */
[----:B------:R-:W-:Y:S01]  /*cae0*/  FMNMX.FTZ R193, R182, R163, !PT ;  /* 0x000000a3b6c17209 */ /* 0x000fe20007810000 */
[----:B------:R-:W4:Y:S01]  /*caf0*/  MUFU.EX2 R155, R155 ;  /* 0x0000009b009b7308 */ /* 0x000f220000000800 */
        /* <DEDUP_REMOVED lines=9> */
[----:B------:R-:W-:Y:S01]  /*cb90*/  FMUL.FTZ R68, R68, R8 ;  /* 0x0000000844447220 */ /* 0x000fe20000410000 */
[----:B------:R-:W-:Y:S01]  /*cba0*/  FMNMX.FTZ R4, R189, R4, !PT ;  /* 0x00000004bd047209 */ /* 0x000fe20007810000 */
[-C--:B------:R-:W-:Y:S01]  /*cbb0*/  FMUL.FTZ R69, R69, R8.reuse ;  /* 0x0000000845457220 */ /* 0x080fe20000410000 */
[-C--:B------:R-:W-:Y:S01]  /*cbc0*/  FMUL.FTZ R72, R72, R8.reuse ;  /* 0x0000000848487220 */ /* 0x080fe20000410000 */
[----:B------:R-:W-:Y:S01]  /*cbd0*/  FMUL.FTZ R73, R73, R8 ;  /* 0x0000000849497220 */ /* 0x000fe20000410000 */
[----:B------:R-:W-:Y:S01]  /*cbe0*/  FMNMX.FTZ R4, R191, R4, !PT ;  /* 0x00000004bf047209 */ /* 0x000fe20007810000 */
[----:B------:R-:W-:Y:S01]  /*cbf0*/  MUFU.EX2 R162, R162 ;  /* 0x000000a200a27308 */ /* 0x000fe20000000800 */
[-C--:B------:R-:W-:Y:S01]  /*cc00*/  FMUL.FTZ R76, R76, R8.reuse ;  /* 0x000000084c4c7220 */ /* 0x080fe20000410000 */
[-C--:B------:R-:W-:Y:S01]  /*cc10*/  FMUL.FTZ R77, R77, R8.reuse ;  /* 0x000000084d4d7220 */ /* 0x080fe20000410000 */
[-C--:B------:R-:W-:Y:S01]  /*cc20*/  FMUL.FTZ R80, R80, R8.reuse ;  /* 0x0000000850507220 */ /* 0x080fe20000410000 */
[----:B------:R-:W5:Y:S01]  /*cc30*/  SHFL.BFLY PT, R193, R4, 0x2, 0x1f ;  /* 0x0c401f0004c17f89 */ /* 0x000f6200000e0000 */
        /* <DEDUP_REMOVED lines=23> */
[----:B-----5:R-:W-:Y:S01]  /*cdb0*/  FMNMX.FTZ R193, R4, R193, !PT ;  /* 0x000000c104c17209 */ /* 0x020fe20007810000 */
[-C--:B------:R-:W-:Y:S01]  /*cdc0*/  FMUL.FTZ R120, R120, R8.reuse ;  /* 0x0000000878787220 */ /* 0x080fe20000410000 */
[-C--:B------:R-:W-:Y:S01]  /*cdd0*/  FMUL.FTZ R121, R121, R8.reuse ;  /* 0x0000000879797220 */ /* 0x080fe20000410000 */
[-C--:B------:R-:W-:Y:S01]  /*cde0*/  FMUL.FTZ R124, R124, R8.reuse ;  /* 0x000000087c7c7220 */ /* 0x080fe20000410000 */
[----:B------:R-:W1:Y:S01]  /*cdf0*/  MUFU.EX2 R170, R170 ;  /* 0x000000aa00aa7308 */ /* 0x000e620000000800 */
[----:B------:R-:W5:Y:S01]  /*ce00*/  SHFL.BFLY PT, R4, R193, 0x1, 0x1f ;  /* 0x0c201f00c1047f89 */ /* 0x000f6200000e0000 */
        /* <DEDUP_REMOVED lines=14> */
[----:B------:R-:W-:Y:S08]  /*cef0*/  MUFU.EX2 R174, R174 ;  /* 0x000000ae00ae7308 */ /* 0x000ff00000000800 */
[----:B------:R-:W-:Y:S01]  /*cf00*/  MUFU.EX2 R175, R175 ;  /* 0x000000af00af7308 */ /* 0x000fe20000000800 */
[----:B-----5:R-:W-:-:S04]  /*cf10*/  FMNMX.FTZ R4, R193, R4, !PT ;  /* 0x00000004c1047209 */ /* 0x020fc80007810000 */
[C---:B------:R-:W-:Y:S01]  /*cf20*/  FSETP.NEU.FTZ.AND P1, PT, R4.reuse, -INF , PT ;  /* 0xff8000000400780b */ /* 0x040fe20003f3d000 */
[----:B------:R-:W-:Y:S02]  /*cf30*/  FMUL.FTZ R195, R4, UR10 ;  /* 0x0000000a04c37c20 */ /* 0x000fe40008410000 */
[----:B------:R-:W-:Y:S03]  /*cf40*/  MUFU.EX2 R180, R180 ;  /* 0x000000b400b47308 */ /* 0x000fe60000000800 */
[----:B------:R-:W-:-:S05]  /*cf50*/  FSEL R195, R195, RZ, P1 ;  /* 0x000000ffc3c37208 */ /* 0x000fca0000800000 */
[--C-:B------:R-:W-:Y:S01]  /*cf60*/  FFMA.FTZ R193, R10, UR10, -R195.reuse ;  /* 0x0000000a0ac17c23 */ /* 0x100fe200080108c3 */
[----:B------:R-:W-:Y:S01]  /*cf70*/  FFMA.FTZ R10, R11, UR10, -R195 ;  /* 0x0000000a0b0a7c23 */ /* 0x000fe200080108c3 */
[----:B------:R-:W-:Y:S01]  /*cf80*/  FFMA.FTZ R11, R8, R2, R187 ;  /* 0x00000002080b7223 */ /* 0x000fe200000100bb */
[--C-:B------:R-:W-:Y:S01]  /*cf90*/  FFMA.FTZ R190, R153, UR10, -R195.reuse ;  /* 0x0000000a99be7c23 */ /* 0x100fe200080108c3 */
[----:B------:R-:W-:Y:S01]  /*cfa0*/  MUFU.EX2 R179, R179 ;  /* 0x000000b300b37308 */ /* 0x000fe20000000800 */
[----:B------:R-:W-:Y:S01]  /*cfb0*/  FFMA.FTZ R194, R165, UR10, -R195 ;  /* 0x0000000aa5c27c23 */ /* 0x000fe200080108c3 */
[----:B------:R-:W-:Y:S01]  /*cfc0*/  FADD.FTZ R2, R196, R11 ;  /* 0x0000000bc4027221 */ /* 0x000fe20000010000 */
[--C-:B------:R-:W-:Y:S01]  /*cfd0*/  FFMA.FTZ R11, R14, UR10, -R195.reuse ;  /* 0x0000000a0e0b7c23 */ /* 0x100fe200080108c3 */
[--C-:B------:R-:W-:Y:S01]  /*cfe0*/  FFMA.FTZ R14, R15, UR10, -R195.reuse ;  /* 0x0000000a0f0e7c23 */ /* 0x100fe200080108c3 */
[--C-:B------:R-:W-:Y:S01]  /*cff0*/  FFMA.FTZ R160, R160, UR10, -R195.reuse ;  /* 0x0000000aa0a07c23 */ /* 0x100fe200080108c3 */
[----:B------:R-:W-:Y:S01]  /*d000*/  FADD.FTZ R197, R13, R2 ;  /* 0x000000020dc57221 */ /* 0x000fe20000010000 */
[--C-:B------:R-:W-:Y:S01]  /*d010*/  FFMA.FTZ R199, R164, UR10, -R195.reuse ;  /* 0x0000000aa4c77c23 */ /* 0x100fe200080108c3 */
[----:B------:R-:W-:Y:S01]  /*d020*/  MUFU.EX2 R198, R198 ;  /* 0x000000c600c67308 */ /* 0x000fe20000000800 */
[----:B------:R-:W-:Y:S01]  /*d030*/  FFMA.FTZ R169, R169, UR10, -R195 ;  /* 0x0000000aa9a97c23 */ /* 0x000fe200080108c3 */
[----:B------:R-:W-:Y:S01]  /*d040*/  FADD.FTZ R2, R20, R197 ;  /* 0x000000c514027221 */ /* 0x000fe20000010000 */
[--C-:B------:R-:W-:Y:S01]  /*d050*/  FFMA.FTZ R173, R173, UR10, -R195.reuse ;  /* 0x0000000aadad7c23 */ /* 0x100fe200080108c3 */
[--C-:B------:R-:W-:Y:S01]  /*d060*/  FFMA.FTZ R178, R178, UR10, -R195.reuse ;  /* 0x0000000ab2b27c23 */ /* 0x100fe200080108c3 */
[--C-:B------:R-:W-:Y:S01]  /*d070*/  FFMA.FTZ R181, R181, UR10, -R195.reuse ;  /* 0x0000000ab5b57c23 */ /* 0x100fe200080108c3 */
[----:B0-----:R-:W-:Y:S01]  /*d080*/  FADD.FTZ R15, R21, R2 ;  /* 0x00000002150f7221 */ /* 0x001fe20000010000 */
[--C-:B------:R-:W-:Y:S01]  /*d090*/  FFMA.FTZ R182, R182, UR10, -R195.reuse ;  /* 0x0000000ab6b67c23 */ /* 0x100fe200080108c3 */
[----:B------:R-:W-:Y:S01]  /*d0a0*/  MUFU.EX2 R183, R183 ;  /* 0x000000b700b77308 */ /* 0x000fe20000000800 */
[----:B------:R-:W-:Y:S01]  /*d0b0*/  FFMA.FTZ R184, R184, UR10, -R195 ;  /* 0x0000000ab8b87c23 */ /* 0x000fe200080108c3 */
[----:B--2---:R-:W-:Y:S01]  /*d0c0*/  FADD.FTZ R197, R214, R15 ;  /* 0x0000000fd6c57221 */ /* 0x004fe20000010000 */
[--C-:B------:R-:W-:Y:S01]  /*d0d0*/  FFMA.FTZ R15, R152, UR10, -R195.reuse ;  /* 0x0000000a980f7c23 */ /* 0x100fe200080108c3 */
[--C-:B------:R-:W-:Y:S01]  /*d0e0*/  FFMA.FTZ R186, R186, UR10, -R195.reuse ;  /* 0x0000000ababa7c23 */ /* 0x100fe200080108c3 */
[----:B------:R-:W-:Y:S01]  /*d0f0*/  FFMA.FTZ R189, R189, UR10, -R195 ;  /* 0x0000000abdbd7c23 */ /* 0x000fe200080108c3 */
[----:B---3--:R-:W-:Y:S01]  /*d100*/  FADD.FTZ R2, R158, R197 ;  /* 0x000000c59e027221 */ /* 0x008fe20000010000 */
[--C-:B------:R-:W-:Y:S01]  /*d110*/  FFMA.FTZ R197, R161, UR10, -R195.reuse ;  /* 0x0000000aa1c57c23 */ /* 0x100fe200080108c3 */
[----:B------:R-:W0:Y:S01]  /*d120*/  MUFU.EX2 R188, R188 ;  /* 0x000000bc00bc7308 */ /* 0x000e220000000800 */
[----:B------:R-:W-:Y:S01]  /*d130*/  FFMA.FTZ R191, R191, UR10, -R195 ;  /* 0x0000000abfbf7c23 */ /* 0x000fe200080108c3 */
[----:B----4-:R-:W-:Y:S01]  /*d140*/  FADD.FTZ R2, R155, R2 ;  /* 0x000000029b027221 */ /* 0x010fe20000010000 */
[----:B-1----:R-:W-:-:S02]  /*d150*/  F2FP.F16.F32.PACK_AB R164, R170, R167 ;  /* 0x000000a7aaa4723e */ /* 0x002fc400000000ff */
[----:B------:R-:W-:Y:S01]  /*d160*/  F2FP.F16.F32.PACK_AB R158, R155, R158 ;  /* 0x0000009e9b9e723e */ /* 0x000fe200000000ff */
[----:B------:R-:W-:Y:S01]  /*d170*/  FADD.FTZ R153, R159, R2 ;  /* 0x000000029f997221 */ /* 0x000fe20000010000 */
[----:B------:R-:W-:Y:S01]  /*d180*/  FSEL R2, R4, RZ, P1 ;  /* 0x000000ff04027208 */ /* 0x000fe20000800000 */
[----:B------:R1:W2:Y:S02]  /*d190*/  MUFU.EX2 R185, R192 ;  /* 0x000000c000b97308 */ /* 0x0002a40000000800 */
[----:B------:R-:W-:Y:S02]  /*d1a0*/  FADD.FTZ R152, R162, R153 ;  /* 0x00000099a2987221 */ /* 0x000fe40000010000 */
[----:B------:R-:W-:Y:S01]  /*d1b0*/  FADD.FTZ R2, -R2, R9 ;  /* 0x0000000902027221 */ /* 0x000fe20000010100 */
[--C-:B------:R-:W-:Y:S01]  /*d1c0*/  FFMA.FTZ R9, R157, UR10, -R195.reuse ;  /* 0x0000000a9d097c23 */ /* 0x100fe200080108c3 */
[----:B------:R-:W-:Y:S01]  /*d1d0*/  FADD.FTZ R153, R163, R152 ;  /* 0x00000098a3997221 */ /* 0x000fe20000010000 */
[--C-:B------:R-:W-:Y:S01]  /*d1e0*/  FFMA.FTZ R157, R172, UR10, -R195.reuse ;  /* 0x0000000aac9d7c23 */ /* 0x100fe200080108c3 */
[----:B------:R-:W-:Y:S01]  /*d1f0*/  MUFU.EX2 R12, R12 ;  /* 0x0000000c000c7308 */ /* 0x000fe20000000800 */
[----:B-1----:R-:W-:Y:S01]  /*d200*/  FFMA.FTZ R192, R156, UR10, -R195 ;  /* 0x0000000a9cc07c23 */ /* 0x002fe200080108c3 */
[----:B------:R-:W-:Y:S01]  /*d210*/  FADD.FTZ R152, R166, R153 ;  /* 0x00000099a6987221 */ /* 0x000fe20000010000 */
[----:B------:R-:W-:-:S02]  /*d220*/  F2FP.F16.F32.PACK_AB R156, R214, R21 ;  /* 0x00000015d69c723e */ /* 0x000fc400000000ff */
[----:B0-----:R-:W-:Y:S01]  /*d230*/  F2FP.F16.F32.PACK_AB R172, R188, R183 ;  /* 0x000000b7bcac723e */ /* 0x001fe200000000ff */
[----:B------:R-:W-:Y:S02]  /*d240*/  FADD.FTZ R153, R167, R152 ;  /* 0x00000098a7997221 */ /* 0x000fe40000010000 */
[----:B------:R-:W-:Y:S02]  /*d250*/  MUFU.EX2 R193, R193 ;  /* 0x000000c100c17308 */ /* 0x000fe40000000800 */
[----:B------:R-:W-:Y:S01]  /*d260*/  FADD.FTZ R152, R170, R153 ;  /* 0x00000099aa987221 */ /* 0x000fe20000010000 */
[----:B------:R-:W-:Y:S01]  /*d270*/  FFMA.FTZ R153, R168, UR10, -R195 ;  /* 0x0000000aa8997c23 */ /* 0x000fe200080108c3 */
[----:B------:R-:W-:Y:S02]  /*d280*/  F2FP.F16.F32.PACK_AB R168, R180, R175 ;  /* 0x000000afb4a8723e */ /* 0x000fe400000000ff */
[----:B------:R-:W-:Y:S02]  /*d290*/  FADD.FTZ R165, R171, R152 ;  /* 0x00000098aba57221 */ /* 0x000fe40000010000 */
[----:B------:R-:W-:Y:S02]  /*d2a0*/  MUFU.EX2 R10, R10 ;  /* 0x0000000a000a7308 */ /* 0x000fe40000000800 */
[----:B------:R-:W-:Y:S01]  /*d2b0*/  FADD.FTZ R152, R174, R165 ;  /* 0x000000a5ae987221 */ /* 0x000fe20000010000 */
[----:B------:R-:W-:-:S03]  /*d2c0*/  FFMA.FTZ R165, R176, UR10, -R195 ;  /* 0x0000000ab0a57c23 */ /* 0x000fc600080108c3 */
[----:B------:R-:W-:Y:S02]  /*d2d0*/  FADD.FTZ R213, R175, R152 ;  /* 0x00000098afd57221 */ /* 0x000fe40000010000 */
[----:B------:R-:W-:Y:S02]  /*d2e0*/  MUFU.EX2 R11, R11 ;  /* 0x0000000b000b7308 */ /* 0x000fe40000000800 */
[----:B------:R-:W-:Y:S01]  /*d2f0*/  FADD.FTZ R152, R180, R213 ;  /* 0x000000d5b4987221 */ /* 0x000fe20000010000 */
[----:B------:R-:W-:-:S03]  /*d300*/  FMUL.FTZ R180, R2, UR10 ;  /* 0x0000000a02b47c20 */ /* 0x000fc60008410000 */
[----:B------:R-:W-:Y:S01]  /*d310*/  FADD.FTZ R195, R179, R152 ;  /* 0x00000098b3c37221 */ /* 0x000fe20000010000 */
[----:B------:R-:W-:Y:S01]  /*d320*/  F2FP.F16.F32.PACK_AB R152, R196, R187 ;  /* 0x000000bbc498723e */ /* 0x000fe200000000ff */
[----:B------:R-:W0:Y:S02]  /*d330*/  MUFU.EX2 R14, R14 ;  /* 0x0000000e000e7308 */ /* 0x000e240000000800 */
[----:B------:R-:W-:-:S04]  /*d340*/  FADD.FTZ R20, R198, R195 ;  /* 0x000000c3c6147221 */ /* 0x000fc80000010000 */
[----:B------:R-:W-:Y:S02]  /*d350*/  FADD.FTZ R21, R183, R20 ;  /* 0x00000014b7157221 */ /* 0x000fe40000010000 */
[----:B------:R-:W1:Y:S02]  /*d360*/  MUFU.EX2 R180, R180 ;  /* 0x000000b400b47308 */ /* 0x000e640000000800 */
[----:B------:R-:W-:-:S04]  /*d370*/  FADD.FTZ R170, R188, R21 ;  /* 0x00000015bcaa7221 */ /* 0x000fc80000010000 */
[----:B--2---:R-:W-:Y:S01]  /*d380*/  FADD.FTZ R21, R185, R170 ;  /* 0x000000aab9157221 */ /* 0x004fe20000010000 */
[----:B------:R-:W-:Y:S01]  /*d390*/  F2FP.F16.F32.PACK_AB R170, R198, R179 ;  /* 0x000000b3c6aa723e */ /* 0x000fe200000000ff */
[----:B------:R-:W-:Y:S01]  /*d3a0*/  MUFU.EX2 R15, R15 ;  /* 0x0000000f000f7308 */ /* 0x000fe20000000800 */
[----:B0-----:R-:W-:Y:S01]  /*d3b0*/  F2FP.F16.F32.PACK_AB R155, R14, R11 ;  /* 0x0000000b0e9b723e */ /* 0x001fe200000000ff */
[----:B------:R-:W-:-:S06]  /*d3c0*/  FADD.FTZ R2, R12, R21 ;  /* 0x000000150c027221 */ /* 0x000fcc0000010000 */
[----:B------:R-:W-:Y:S01]  /*d3d0*/  MUFU.EX2 R190, R190 ;  /* 0x000000be00be7308 */ /* 0x000fe20000000800 */
[----:B-1----:R-:W-:Y:S01]  /*d3e0*/  FFMA.FTZ R21, R180, R0, R193 ;  /* 0x00000000b4157223 */ /* 0x002fe200000100c1 */
[-C--:B------:R-:W-:Y:S01]  /*d3f0*/  FMUL.FTZ R26, R26, R180.reuse ;  /* 0x000000b41a1a7220 */ /* 0x080fe20000410000 */
[-C--:B------:R-:W-:Y:S01]  /*d400*/  FMUL.FTZ R27, R27, R180.reuse ;  /* 0x000000b41b1b7220 */ /* 0x080fe20000410000 */
[-C--:B------:R-:W-:Y:S01]  /*d410*/  FMUL.FTZ R30, R30, R180.reuse ;  /* 0x000000b41e1e7220 */ /* 0x080fe20000410000 */
[----:B------:R-:W-:Y:S01]  /*d420*/  FADD.FTZ R0, R10, R21 ;  /* 0x000000150a007221 */ /* 0x000fe20000010000 */
[-C--:B------:R-:W-:Y:S01]  /*d430*/  FMUL.FTZ R31, R31, R180.reuse ;  /* 0x000000b41f1f7220 */ /* 0x080fe20000410000 */
[-C--:B------:R-:W-:Y:S01]  /*d440*/  FMUL.FTZ R34, R34, R180.reuse ;  /* 0x000000b422227220 */ /* 0x080fe20000410000 */
[----:B------:R-:W-:Y:S01]  /*d450*/  MUFU.EX2 R192, R192 ;  /* 0x000000c000c07308 */ /* 0x000fe20000000800 */
[----:B------:R-:W-:Y:S01]  /*d460*/  FADD.FTZ R21, R11, R0 ;  /* 0x000000000b157221 */ /* 0x000fe20000010000 */
[-C--:B------:R-:W-:Y:S01]  /*d470*/  FMUL.FTZ R35, R35, R180.reuse ;  /* 0x000000b423237220 */ /* 0x080fe20000410000 */
[-C--:B------:R-:W-:Y:S01]  /*d480*/  FMUL.FTZ R38, R38, R180.reuse ;  /* 0x000000b426267220 */ /* 0x080fe20000410000 */
[-C--:B------:R-:W-:Y:S01]  /*d490*/  FMUL.FTZ R39, R39, R180.reuse ;  /* 0x000000b427277220 */ /* 0x080fe20000410000 */
[----:B------:R-:W-:Y:S01]  /*d4a0*/  FADD.FTZ R188, R14, R21 ;  /* 0x000000150ebc7221 */ /* 0x000fe20000010000 */
        /* <DEDUP_REMOVED lines=13> */
[----:B------:R-:W-:Y:S01]  /*d580*/  F2FP.F16.F32.PACK_AB R162, R166, R163 ;  /* 0x000000a3a6a2723e */ /* 0x000fe200000000ff */
[-C--:B------:R-:W-:Y:S01]  /*d590*/  FMUL.FTZ R62, R62, R180.reuse ;  /* 0x000000b43e3e7220 */ /* 0x080fe20000410000 */
[----:B------:R-:W-:Y:S01]  /*d5a0*/  F2FP.F16.F32.PACK_AB R166, R174, R171 ;  /* 0x000000abaea6723e */ /* 0x000fe200000000ff */
[-C--:B------:R-:W-:Y:S01]  /*d5b0*/  FMUL.FTZ R63, R63, R180.reuse ;  /* 0x000000b43f3f7220 */ /* 0x080fe20000410000 */
        /* <DEDUP_REMOVED lines=8> */
[----:B------:R-:W-:Y:S01]  /*d640*/  FMUL.FTZ R78, R78, R180 ;  /* 0x000000b44e4e7220 */ /* 0x000fe20000410000 */
[----:B------:R2:W-:Y:S01]  /*d650*/  MUFU.EX2 R12, R153 ;  /* 0x00000099000c7308 */ /* 0x0005e20000000800 */
        /* <DEDUP_REMOVED lines=12> */
[----:B------:R-:W-:Y:S01]  /*d720*/  FADD.FTZ R153, R190, R153 ;  /* 0x00000099be997221 */ /* 0x000fe20000010000 */
[-C--:B------:R-:W-:Y:S01]  /*d730*/  FMUL.FTZ R98, R98, R180.reuse ;  /* 0x000000b462627220 */ /* 0x080fe20000410000 */
        /* <DEDUP_REMOVED lines=8> */
[-C--:B------:R-:W-:Y:S01]  /*d7c0*/  FMUL.FTZ R110, R110, R180.reuse ;  /* 0x000000b46e6e7220 */ /* 0x080fe20000410000 */
[----:B------:R-:W3:Y:S01]  /*d7d0*/  MUFU.EX2 R169, R169 ;  /* 0x000000a900a97308 */ /* 0x000ee20000000800 */
[----:B------:R-:W-:Y:S01]  /*d7e0*/  FADD.FTZ R153, R161, R188 ;  /* 0x000000bca1997221 */ /* 0x000fe20000010000 */
[----:B0-----:R-:W-:Y:S01]  /*d7f0*/  F2FP.F16.F32.PACK_AB R161, R176, R161 ;  /* 0x000000a1b0a1723e */ /* 0x001fe200000000ff */
[-C--:B------:R-:W-:Y:S01]  /*d800*/  FMUL.FTZ R111, R111, R180.reuse ;  /* 0x000000b46f6f7220 */ /* 0x080fe20000410000 */
[-C--:B------:R-:W-:Y:S01]  /*d810*/  FMUL.FTZ R114, R114, R180.reuse ;  /* 0x000000b472727220 */ /* 0x080fe20000410000 */
[----:B------:R-:W-:Y:S01]  /*d820*/  FADD.FTZ R188, R176, R153 ;  /* 0x00000099b0bc7221 */ /* 0x000fe20000010000 */
[-C--:B------:R-:W-:Y:S01]  /*d830*/  FMUL.FTZ R115, R115, R180.reuse ;  /* 0x000000b473737220 */ /* 0x080fe20000410000 */
[-C--:B------:R-:W-:Y:S01]  /*d840*/  FMUL.FTZ R118, R118, R180.reuse ;  /* 0x000000b476767220 */ /* 0x080fe20000410000 */
[----:B------:R0:W4:Y:S01]  /*d850*/  MUFU.EX2 R167, R157 ;  /* 0x0000009d00a77308 */ /* 0x0001220000000800 */
[----:B-1----:R-:W-:Y:S01]  /*d860*/  FADD.FTZ R153, R13, R188 ;  /* 0x000000bc0d997221 */ /* 0x002fe20000010000 */
[----:B--2---:R-:W-:Y:S01]  /*d870*/  F2FP.F16.F32.PACK_AB R163, R20, R13 ;  /* 0x0000000d14a3723e */ /* 0x004fe200000000ff */
[-C--:B------:R-:W-:Y:S01]  /*d880*/  FMUL.FTZ R119, R119, R180.reuse ;  /* 0x000000b477777220 */ /* 0x080fe20000410000 */
[-C--:B------:R-:W-:Y:S01]  /*d890*/  FMUL.FTZ R122, R122, R180.reuse ;  /* 0x000000b47a7a7220 */ /* 0x080fe20000410000 */
[----:B------:R-:W-:Y:S01]  /*d8a0*/  FADD.FTZ R153, R20, R153 ;  /* 0x0000009914997221 */ /* 0x000fe20000010000 */
[-C--:B------:R-:W-:Y:S01]  /*d8b0*/  FMUL.FTZ R123, R123, R180.reuse ;  /* 0x000000b47b7b7220 */ /* 0x080fe20000410000 */
[-C--:B------:R-:W-:Y:S01]  /*d8c0*/  FMUL.FTZ R126, R126, R180.reuse ;  /* 0x000000b47e7e7220 */ /* 0x080fe20000410000 */
[----:B------:R-:W1:Y:S01]  /*d8d0*/  MUFU.EX2 R0, R173 ;  /* 0x000000ad00007308 */ /* 0x000e620000000800 */
[----:B------:R-:W-:Y:S01]  /*d8e0*/  FADD.FTZ R188, R12, R153 ;  /* 0x000000990cbc7221 */ /* 0x000fe20000010000 */
[----:B0-----:R-:W-:Y:S01]  /*d8f0*/  F2FP.F16.F32.PACK_AB R157, R190, R15 ;  /* 0x0000000fbe9d723e */ /* 0x001fe200000000ff */
[-C--:B------:R-:W-:Y:S01]  /*d900*/  FMUL.FTZ R127, R127, R180.reuse ;  /* 0x000000b47f7f7220 */ /* 0x080fe20000410000 */
[-C--:B------:R-:W-:Y:S01]  /*d910*/  FMUL.FTZ R130, R130, R180.reuse ;  /* 0x000000b482827220 */ /* 0x080fe20000410000 */
[----:B---3--:R-:W-:Y:S01]  /*d920*/  FADD.FTZ R188, R169, R188 ;  /* 0x000000bca9bc7221 */ /* 0x008fe20000010000 */
[-C--:B------:R-:W-:Y:S01]  /*d930*/  FMUL.FTZ R131, R131, R180.reuse ;  /* 0x000000b483837220 */ /* 0x080fe20000410000 */
[-C--:B------:R-:W-:Y:S01]  /*d940*/  FMUL.FTZ R134, R134, R180.reuse ;  /* 0x000000b486867220 */ /* 0x080fe20000410000 */
[----:B------:R0:W2:Y:S01]  /*d950*/  MUFU.EX2 R21, R165 ;  /* 0x000000a500157308 */ /* 0x0000a20000000800 */
[----:B----4-:R-:W-:Y:S01]  /*d960*/  FADD.FTZ R153, R167, R188 ;  /* 0x000000bca7997221 */ /* 0x010fe20000010000 */
[-C--:B------:R-:W-:Y:S01]  /*d970*/  FMUL.FTZ R135, R135, R180.reuse ;  /* 0x000000b487877220 */ /* 0x080fe20000410000 */
[-C--:B------:R-:W-:Y:S01]  /*d980*/  FMUL.FTZ R138, R138, R180.reuse ;  /* 0x000000b48a8a7220 */ /* 0x080fe20000410000 */
[-C--:B------:R-:W-:Y:S01]  /*d990*/  FMUL.FTZ R139, R139, R180.reuse ;  /* 0x000000b48b8b7220 */ /* 0x080fe20000410000 */
[-C--:B------:R-:W-:Y:S01]  /*d9a0*/  FMUL.FTZ R142, R142, R180.reuse ;  /* 0x000000b48e8e7220 */ /* 0x080fe20000410000 */
[-C--:B------:R-:W-:Y:S01]  /*d9b0*/  FMUL.FTZ R143, R143, R180.reuse ;  /* 0x000000b48f8f7220 */ /* 0x080fe20000410000 */
[----:B------:R-:W-:Y:S01]  /*d9c0*/  FMUL.FTZ R146, R146, R180 ;  /* 0x000000b492927220 */ /* 0x000fe20000410000 */
[----:B------:R-:W3:Y:S01]  /*d9d0*/  MUFU.EX2 R178, R178 ;  /* 0x000000b200b27308 */ /* 0x000ee20000000800 */
[C---:B-1----:R-:W-:Y:S01]  /*d9e0*/  FADD.FTZ R188, R0.reuse, R153 ;  /* 0x0000009900bc7221 */ /* 0x042fe20000010000 */
[----:B0-----:R-:W-:Y:S01]  /*d9f0*/  F2FP.F16.F32.PACK_AB R165, R169, R12 ;  /* 0x0000000ca9a5723e */ /* 0x001fe200000000ff */
[-C--:B------:R-:W-:Y:S01]  /*da00*/  FMUL.FTZ R147, R147, R180.reuse ;  /* 0x000000b493937220 */ /* 0x080fe20000410000 */
[----:B------:R-:W-:Y:S01]  /*da10*/  F2FP.F16.F32.PACK_AB R167, R0, R167 ;  /* 0x000000a700a7723e */ /* 0x000fe200000000ff */
[-C--:B------:R-:W-:Y:S01]  /*da20*/  FMUL.FTZ R150, R150, R180.reuse ;  /* 0x000000b496967220 */ /* 0x080fe20000410000 */
[----:B------:R-:W-:-:S02]  /*da30*/  FMUL.FTZ R151, R151, R180 ;  /* 0x000000b497977220 */ /* 0x000fc40000410000 */
[----:B------:R-:W0:Y:S01]  /*da40*/  MUFU.EX2 R171, R181 ;  /* 0x000000b500ab7308 */ /* 0x000e220000000800 */
[----:B--2---:R-:W-:-:S07]  /*da50*/  FADD.FTZ R153, R21, R188 ;  /* 0x000000bc15997221 */ /* 0x004fce0000010000 */
[----:B------:R-:W1:Y:S01]  /*da60*/  MUFU.EX2 R182, R182 ;  /* 0x000000b600b67308 */ /* 0x000e620000000800 */
[----:B---3--:R-:W-:-:S07]  /*da70*/  F2FP.F16.F32.PACK_AB R169, R178, R21 ;  /* 0x00000015b2a9723e */ /* 0x008fce00000000ff */
[----:B------:R2:W3:Y:S08]  /*da80*/  MUFU.EX2 R173, R184 ;  /* 0x000000b800ad7308 */ /* 0x0004f00000000800 */
[----:B------:R-:W4:Y:S01]  /*da90*/  MUFU.EX2 R186, R186 ;  /* 0x000000ba00ba7308 */ /* 0x000f220000000800 */
[----:B--2---:R-:W-:-:S04]  /*daa0*/  FADD.FTZ R184, R178, R153 ;  /* 0x00000099b2b87221 */ /* 0x004fc80000010000 */
[----:B0-----:R-:W-:Y:S01]  /*dab0*/  FADD.FTZ R153, R171, R184 ;  /* 0x000000b8ab997221 */ /* 0x001fe20000010000 */
[C---:B-1----:R-:W-:Y:S02]  /*dac0*/  F2FP.F16.F32.PACK_AB R171, R182.reuse, R171 ;  /* 0x000000abb6ab723e */ /* 0x042fe400000000ff */
[----:B------:R-:W0:Y:S01]  /*dad0*/  MUFU.EX2 R175, R189 ;  /* 0x000000bd00af7308 */ /* 0x000e220000000800 */
[----:B------:R-:W-:Y:S01]  /*dae0*/  FADD.FTZ R188, R182, R153 ;  /* 0x00000099b6bc7221 */ /* 0x000fe20000010000 */
[----:B------:R-:W-:-:S03]  /*daf0*/  F2FP.F16.F32.PACK_AB R153, R10, R193 ;  /* 0x000000c10a99723e */ /* 0x000fc600000000ff */
[----:B---3--:R-:W-:-:S03]  /*db00*/  FADD.FTZ R11, R173, R188 ;  /* 0x000000bcad0b7221 */ /* 0x008fc60000010000 */
[----:B------:R-:W1:Y:S01]  /*db10*/  MUFU.EX2 R184, R191 ;  /* 0x000000bf00b87308 */ /* 0x000e620000000800 */
[C---:B----4-:R-:W-:Y:S01]  /*db20*/  FADD.FTZ R8, R186.reuse, R11 ;  /* 0x0000000bba087221 */ /* 0x050fe20000010000 */
[----:B------:R-:W-:-:S03]  /*db30*/  F2FP.F16.F32.PACK_AB R173, R186, R173 ;  /* 0x000000adbaad723e */ /* 0x000fc600000000ff */
[----:B0-----:R-:W-:-:S04]  /*db40*/  FADD.FTZ R9, R175, R8 ;  /* 0x00000008af097221 */ /* 0x001fc80000010000 */
[C---:B-1----:R-:W-:Y:S01]  /*db50*/  FADD.FTZ R0, R184.reuse, R9 ;  /* 0x00000009b8007221 */ /* 0x042fe20000010000 */
[----:B------:R-:W-:Y:S01]  /*db60*/  F2FP.F16.F32.PACK_AB R175, R184, R175 ;  /* 0x000000afb8af723e */ /* 0x000fe200000000ff */
[----:B------:R-:W-:Y:S06]  /*db70*/  @!P0 BRA `(.L_x_11669) ;  /* 0x0000000000048947 */ /* 0x000fec0003800000 */
[----:B------:R-:W-:Y:S01]  /*db80*/  BPT.TRAP 0x1 ;  /* 0x000000040000795c */ /* 0x000fe20000300000 */
.L_x_11669:
[----:B------:R0:W1:Y:S01]  /*db90*/  SYNCS.PHASECHK.TRANS64.TRYWAIT P1, [UR27+0x22850], R6 ;  /* 0x02285006ff0075a7 */ /* 0x000062000802015b */
[----:B------:R-:W-:Y:S05]  /*dba0*/  @!P0 BRA `(.L_x_11670) ;  /* 0x0000000000048947 */ /* 0x000fea0003800000 */
[----:B------:R-:W-:Y:S01]  /*dbb0*/  BPT.TRAP 0x1 ;  /* 0x000000040000795c */ /* 0x000fe20000300000 */
.L_x_11670:
[----:B-1----:R-:W-:Y:S05]  /*dbc0*/  @P1 BRA `(.L_x_11671) ;  /* 0x0000000000081947 */ /* 0x002fea0003800000 */
[----:B------:R-:W1:Y:S02]  /*dbd0*/  SYNCS.PHASECHK.TRANS64.TRYWAIT P1, [UR27+0x22850], R6 ;  /* 0x02285006ff0075a7 */ /* 0x000e64000802015b */
[----:B-1----:R-:W-:Y:S05]  /*dbe0*/  @!P1 BRA `(.L_x_11672) ;  /* 0x000000a000bc9947 */ /* 0x002fea0003800000 */
.L_x_11671:
        /* <DEDUP_REMOVED lines=49> */
.L_x_11656:
[----:B------:R-:W1:Y:S01]  /*df00*/  SHFL.BFLY PT, R3, R2, 0x2, 0x1f ;  /* 0x0c401f0002037f89 */ /* 0x000e6200000e0000 */
[----:B0-----:R-:W-:Y:S01]  /*df10*/  IMAD.MOV.U32 R8, RZ, RZ, RZ ;  /* 0x000000ffff087224 */ /* 0x001fe200078e00ff */
[----:B------:R-:W-:Y:S01]  /*df20*/  UIADD3 UR37, UR37, 0x1, URZ ;  /* 0x0000000125257890 */ /* 0x000fe2000fffe03f */
[----:B------:R-:W-:Y:S01]  /*df30*/  IMAD.U32 R14, RZ, RZ, UR10 ;  /* 0x0000000aff0e7e24 */ /* 0x000fe2000f8e00ff */
[----:B------:R-:W0:Y:S01]  /*df40*/  SHFL.BFLY PT, R9, R0, 0x2, 0x1f ;  /* 0x0c401f0000097f89 */ /* 0x000e2200000e0000 */
[----:B------:R2:W-:Y:S06]  /*df50*/  BAR.ARV R7, 0x100 ;  /* 0x000400070000751d */ /* 0x0005ec0000002000 */
[----:B------:R-:W-:-:S02]  /*df60*/  UISETP.NE.AND UP0, UPT, UR37, 0x2, UPT ;  /* 0x000000022500788c */ /* 0x000fc4000bf05270 */
[----:B------:R-:W-:Y:S06]  /*df70*/  BAR.ARV 0x8, 0x180 ;  /* 0x0206000000007b1d */ /* 0x000fec0000002000 */
[----:B------:R-:W-:Y:S01]  /*df80*/  USEL UR4, URZ, 0x1, UP0 ;  /* 0x000000013f047887 */ /* 0x000fe20008000000 */
[----:B------:R-:W-:Y:S01]  /*df90*/  PLOP3.LUT P0, PT, PT, PT, PT, 0x8, 0x0 ;  /* 0x000000000000781c */ /* 0x000fe20003f0e170 */
[----:B-1----:R-:W-:Y:S01]  /*dfa0*/  FADD.FTZ R3, R3, R2 ;  /* 0x0000000203037221 */ /* 0x002fe20000010000 */
[----:B------:R-:W-:Y:S01]  /*dfb0*/  IMAD.MOV.U32 R2, RZ, RZ, -0x800000 ;  /* 0xff800000ff027424 */ /* 0x000fe200078e00ff */
[----:B------:R-:W-:Y:S01]  /*dfc0*/  UIADD3 UR39, UR39, 0x1, URZ ;  /* 0x0000000127277890 */ /* 0x000fe2000fffe03f */
[----:B0-----:R-:W-:-:S02]  /*dfd0*/  FADD.FTZ R9, R9, R0 ;  /* 0x0000000009097221 */ /* 0x001fc40000010000 */
[----:B------:R-:W0:Y:S01]  /*dfe0*/  SHFL.BFLY PT, R6, R3, 0x1, 0x1f ;  /* 0x0c201f0003067f89 */ /* 0x000e2200000e0000 */
[----:B------:R-:W-:Y:S01]  /*dff0*/  IMAD.MOV.U32 R0, RZ, RZ, RZ ;  /* 0x000000ffff007224 */ /* 0x000fe200078e00ff */
[----:B------:R-:W-:Y:S02]  /*e000*/  USEL UR37, UR37, URZ, UP0 ;  /* 0x0000003f25257287 */ /* 0x000fe40008000000 */
[----:B------:R-:W-:Y:S01]  /*e010*/  ULOP3.LUT UR38, UR38, UR4, URZ, 0x3c, !UPT ;  /* 0x0000000426267292 */ /* 0x000fe2000f8e3c3f */
[----:B0-----:R-:W-:Y:S01]  /*e020*/  FADD.FTZ R12, R3, R6 ;  /* 0x00000006030c7221 */ /* 0x001fe20000010000 */
[----:B------:R-:W-:Y:S01]  /*e030*/  IMAD.MOV.U32 R3, RZ, RZ, -0x800000 ;  /* 0xff800000ff037424 */ /* 0x000fe200078e00ff */
[----:B------:R-:W0:Y:S03]  /*e040*/  SHFL.BFLY PT, R6, R9, 0x1, 0x1f ;  /* 0x0c201f0009067f89 */ /* 0x000e2600000e0000 */
[----:B------:R-:W-:-:S13]  /*e050*/  FSETP.NE.FTZ.AND P1, PT, R12, RZ, PT ;  /* 0x000000ff0c00720b */ /* 0x000fda0003f35000 */
[----:B------:R-:W1:Y:S01]  /*e060*/  @P1 MUFU.RCP R8, R12 ;  /* 0x0000000c00081308 */ /* 0x000e620000001000 */
[----:B0-----:R-:W-:-:S07]  /*e070*/  FADD.FTZ R11, R9, R6 ;  /* 0x00000006090b7221 */ /* 0x001fce0000010000 */
[----:B--2---:R-:W0:Y:S01]  /*e080*/  @P1 MUFU.LG2 R7, R12 ;  /* 0x0000000c00071308 */ /* 0x004e220000000c00 */
[----:B------:R-:W-:Y:S01]  /*e090*/  IMAD.U32 R6, RZ, RZ, UR10 ;  /* 0x0000000aff067e24 */ /* 0x000fe2000f8e00ff */
[----:B------:R-:W-:-:S03]  /*e0a0*/  FSETP.NE.FTZ.AND P2, PT, R11, RZ, PT ;  /* 0x000000ff0b00720b */ /* 0x000fc60003f55000 */
[----:B------:R-:W-:Y:S01]  /*e0b0*/  @P1 FMUL.FTZ R6, R6, 0.69314718246459960938 ;  /* 0x3f31721806061820 */ /* 0x000fe20000410000 */
        /* <DEDUP_REMOVED lines=9> */
[----:B------:R-:W-:Y:S01]  /*e150*/  @P2 MUFU.RCP R0, R11 ;  /* 0x0000000b00002308 */ /* 0x000fe20000001000 */
[-C--:B------:R-:W-:Y:S01]  /*e160*/  FMUL.FTZ R41, R41, R8.reuse ;  /* 0x0000000829297220 */ /* 0x080fe20000410000 */
[-C--:B------:R-:W-:Y:S01]  /*e170*/  FMUL.FTZ R44, R44, R8.reuse ;  /* 0x000000082c2c7220 */ /* 0x080fe20000410000 */
[-C--:B------:R-:W-:Y:S01]  /*e180*/  FMUL.FTZ R45, R45, R8.reuse ;  /* 0x000000082d2d7220 */ /* 0x080fe20000410000 */
[-C--:B------:R-:W-:Y:S01]  /*e190*/  FMUL.FTZ R48, R48, R8.reuse ;  /* 0x0000000830307220 */ /* 0x080fe20000410000 */
[-C--:B------:R-:W-:Y:S01]  /*e1a0*/  FMUL.FTZ R49, R49, R8.reuse ;  /* 0x0000000831317220 */ /* 0x080fe20000410000 */
[-C--:B------:R-:W-:Y:S01]  /*e1b0*/  FMUL.FTZ R52, R52, R8.reuse ;  /* 0x0000000834347220 */ /* 0x080fe20000410000 */
[-C--:B------:R-:W-:Y:S01]  /*e1c0*/  FMUL.FTZ R53, R53, R8.reuse ;  /* 0x0000000835357220 */ /* 0x080fe20000410000 */
[----:B------:R-:W1:Y:S01]  /*e1d0*/  @P2 MUFU.LG2 R11, R11 ;  /* 0x0000000b000b2308 */ /* 0x000e620000000c00 */
        /* <DEDUP_REMOVED lines=48> */
[----:B------:R-:W-:Y:S01]  /*e4e0*/  @P2 FMUL.FTZ R14, R14, 0.69314718246459960938 ;  /* 0x3f3172180e0e2820 */ /* 0x000fe20000410000 */
[----:B0-----:R-:W-:Y:S01]  /*e4f0*/  @P1 FMUL.FTZ R7, R7, 0.69314718246459960938 ;  /* 0x3f31721807071820 */ /* 0x001fe20000410000 */
        /* <DEDUP_REMOVED lines=67> */
.L_x_11603:
[----:B------:R-:W0:Y:S01]  /*e930*/  S2R R4, SR_CgaCtaId ;  /* 0x0000000000047919 */ /* 0x000e220000008800 */
[----:B------:R-:W-:Y:S01]  /*e940*/  MOV R151, 0x400 ;  /* 0x0000040000977802 */ /* 0x000fe20000000f00 */
[----:B------:R-:W-:Y:S01]  /*e950*/  BSSY B0, `(.L_x_11674) ;  /* 0x00002d5000007945 */ /* 0x000fe20003800000 */
[----:B------:R-:W-:Y:S02]  /*e960*/  BAR.SYNC.DEFER_BLOCKING 0x5, 0x180 ;  /* 0x0146000000007b1d */ /* 0x000fe40000010000 */
[----:B0-----:R-:W-:-:S05]  /*e970*/  LEA R151, R4, R151, 0x18 ;  /* 0x0000009704977211 */ /* 0x001fca00078ec0ff */
[----:B------:R-:W0:Y:S02]  /*e980*/  LDS.128 R4, [R151+0x228d0] ;  /* 0x0228d00097047984 */ /* 0x000e240000000c00 */
[----:B0-----:R-:W-:Y:S02]  /*e990*/  R2UR UR5, R5 ;  /* 0x00000000050572ca */ /* 0x001fe400000e0000 */
[----:B------:R-:W-:Y:S02]  /*e9a0*/  R2UR UR7, R6 ;  /* 0x00000000060772ca */ /* 0x000fe400000e0000 */
        /* <DEDUP_REMOVED lines=58> */
[----:B------:R-:W-:Y:S02]  /*ed50*/  LOP3.LUT R162, R169, 0x380, RZ, 0xc0, !PT ;  /* 0x00000380a9a27812 */ /* 0x000fe400078ec0ff */
        /* <DEDUP_REMOVED lines=10> */
[----:B------:R-:W-:Y:S01]  /*ee00*/  IADD3 R170, P2, R106, 0xc040, RZ ;  /* 0x0000c0406aaa7810 */ /* 0x000fe20007f5e0ff */
[--C-:B------:R-:W-:Y:S01]  /*ee10*/  IMAD.X R95, RZ, RZ, R107.reuse, P3 ;  /* 0x000000ffff5f7224 */ /* 0x100fe200018e066b */
[----:B------:R-:W-:Y:S01]  /*ee20*/  SHF.R.U64 R16, R16, 0x3, RZ ;  /* 0x0000000310107819 */ /* 0x000fe200000012ff */
[----:B------:R-:W-:Y:S01]  /*ee30*/  IMAD.X R103, RZ, RZ, R107, P5 ;  /* 0x000000ffff677224 */ /* 0x000fe200028e066b */
[----:B------:R-:W-:-:S02]  /*ee40*/  LOP3.LUT R46, R183, 0x380, RZ, 0xc0, !PT ;  /* 0x00000380b72e7812 */ /* 0x000fc400078ec0ff */
[----:B------:R-:W-:Y:S01]  /*ee50*/  LOP3.LUT R106, R7, R106, RZ, 0x3c, !PT ;  /* 0x0000006a076a7212 */ /* 0x000fe200078e3cff */
[----:B------:R-:W-:Y:S01]  /*ee60*/  IMAD.X R7, RZ, RZ, R107, P2 ;  /* 0x000000ffff077224 */ /* 0x000fe200010e066b */
[----:B------:R-:W-:Y:S02]  /*ee70*/  SHF.R.U64 R20, R20, 0x3, RZ ;  /* 0x0000000314147819 */ /* 0x000fe400000012ff */
[----:B------:R-:W-:Y:S02]  /*ee80*/  LOP3.LUT R54, R185, 0x380, RZ, 0xc0, !PT ;  /* 0x00000380b9367812 */ /* 0x000fe400078ec0ff */
[----:B------:R-:W-:Y:S02]  /*ee90*/  LOP3.LUT R98, R193, 0x380, RZ, 0xc0, !PT ;  /* 0x00000380c1627812 */ /* 0x000fe400078ec0ff */
[----:B------:R-:W-:Y:S02]  /*eea0*/  SHF.R.U64 R28, R162, 0x3, RZ ;  /* 0x00000003a21c7819 */ /* 0x000fe400000012ff */
        /* <DEDUP_REMOVED lines=9> */
[----:B------:R-:W-:Y:S02]  /*ef40*/  LOP3.LUT R20, R20, R177, RZ, 0x3c, !PT ;  /* 0x000000b114147212 */ /* 0x000fe400078e3cff */
[----:B------:R-:W-:Y:S02]  /*ef50*/  SHF.R.U64 R54, R54, 0x3, RZ ;  /* 0x0000000336367819 */ /* 0x000fe400000012ff */
[----:B------:R-:W-:Y:S02]  /*ef60*/  SHF.R.U64 R98, R98, 0x3, RZ ;  /* 0x0000000362627819 */ /* 0x000fe400000012ff */
[----:B------:R-:W-:Y:S01]  /*ef70*/  MOV R106, R106 ;  /* 0x0000006a006a7202 */ /* 0x000fe20000000f00 */
[----:B------:R-:W-:Y:S01]  /*ef80*/  BAR.SYNC.DEFER_BLOCKING 0x1, 0x100 ;  /* 0x0044000000007b1d */ /* 0x000fe20000010000 */
[----:B------:R-:W-:-:S02]  /*ef90*/  LOP3.LUT R102, R6, 0x380, RZ, 0xc0, !PT ;  /* 0x0000038006667812 */ /* 0x000fc400078ec0ff */
[----:B------:R-:W-:Y:S02]  /*efa0*/  LOP3.LUT R10, R28, R169, RZ, 0x3c, !PT ;  /* 0x000000a91c0a7212 */ /* 0x000fe400078e3cff */
[----:B------:R-:W-:Y:S02]  /*efb0*/  LOP3.LUT R30, R30, R179, RZ, 0x3c, !PT ;  /* 0x000000b31e1e7212 */ /* 0x000fe400078e3cff */
[----:B------:R-:W-:Y:S02]  /*efc0*/  SHF.R.U64 R62, R62, 0x3, RZ ;  /* 0x000000033e3e7819 */ /* 0x000fe400000012ff */
[----:B------:R-:W-:Y:S02]  /*efd0*/  LOP3.LUT R107, R170, 0x380, RZ, 0xc0, !PT ;  /* 0x00000380aa6b7812 */ /* 0x000fe400078ec0ff */
[----:B------:R-:W-:Y:S02]  /*efe0*/  MOV R28, R12 ;  /* 0x0000000c001c7202 */ /* 0x000fe40000000f00 */
[----:B------:R-:W-:-:S02]  /*eff0*/  LOP3.LUT R38, R38, R181, RZ, 0x3c, !PT ;  /* 0x000000b526267212 */ /* 0x000fc400078e3cff */
[----:B------:R-:W-:Y:S02]  /*f000*/  SHF.R.U64 R70, R70, 0x3, RZ ;  /* 0x0000000346467819 */ /* 0x000fe400000012ff */
[----:B------:R-:W-:Y:S02]  /*f010*/  MOV R14, R14 ;  /* 0x0000000e000e7202 */ /* 0x000fe40000000f00 */
[----:B------:R-:W-:Y:S02]  /*f020*/  LOP3.LUT R46, R46, R183, RZ, 0x3c, !PT ;  /* 0x000000b72e2e7212 */ /* 0x000fe400078e3cff */
[----:B------:R-:W-:Y:S02]  /*f030*/  SHF.R.U64 R94, R94, 0x3, RZ ;  /* 0x000000035e5e7819 */ /* 0x000fe400000012ff */
[----:B------:R-:W-:Y:S01]  /*f040*/  MOV R16, R16 ;  /* 0x0000001000107202 */ /* 0x000fe20000000f00 */
[----:B------:R0:W-:Y:S01]  /*f050*/  STSM.16.M88.4 [R106], R24 ;  /* 0x000000186a007844 */ /* 0x0001e20000000200 */
[----:B------:R-:W-:-:S02]  /*f060*/  LOP3.LUT R54, R54, R185, RZ, 0x3c, !PT ;  /* 0x000000b936367212 */ /* 0x000fc400078e3cff */
[----:B------:R-:W-:Y:S01]  /*f070*/  LOP3.LUT R98, R98, R193, RZ, 0x3c, !PT ;  /* 0x000000c162627212 */ /* 0x000fe200078e3cff */
[----:B------:R-:W-:Y:S01]  /*f080*/  STSM.16.M88.4 [R28], R32 ;  /* 0x000000201c007844 */ /* 0x000fe20000000200 */
[----:B------:R-:W-:Y:S02]  /*f090*/  SHF.R.U64 R29, R102, 0x3, RZ ;  /* 0x00000003661d7819 */ /* 0x000fe400000012ff */
[----:B------:R-:W-:Y:S01]  /*f0a0*/  MOV R20, R20 ;  /* 0x0000001400147202 */ /* 0x000fe20000000f00 */
[----:B------:R1:W-:Y:S01]  /*f0b0*/  STSM.16.M88.4 [R14], R40 ;  /* 0x000000280e007844 */ /* 0x0003e20000000200 */
[----:B------:R-:W-:Y:S02]  /*f0c0*/  F2FP.F16.F32.PACK_AB R59, R154, R59 ;  /* 0x0000003b9a3b723e */ /* 0x000fe400000000ff */
[----:B------:R-:W-:Y:S01]  /*f0d0*/  F2FP.F16.F32.PACK_AB R65, R153, R66 ;  /* 0x000000429941723e */ /* 0x000fe200000000ff */
[----:B------:R-:W-:Y:S01]  /*f0e0*/  STSM.16.M88.4 [R16], R48 ;  /* 0x0000003010007844 */ /* 0x000fe20000000200 */
[----:B------:R-:W-:-:S02]  /*f0f0*/  F2FP.F16.F32.PACK_AB R72, R73, R72 ;  /* 0x000000484948723e */ /* 0x000fc400000000ff */
[----:B------:R-:W-:Y:S01]  /*f100*/  LOP3.LUT R62, R62, R187, RZ, 0x3c, !PT ;  /* 0x000000bb3e3e7212 */ /* 0x000fe200078e3cff */
[----:B------:R-:W-:Y:S01]  /*f110*/  STSM.16.M88.4 [R20], R56 ;  /* 0x0000003814007844 */ /* 0x000fe20000000200 */
[----:B------:R-:W-:Y:S02]  /*f120*/  SHF.R.U64 R107, R107, 0x3, RZ ;  /* 0x000000036b6b7819 */ /* 0x000fe400000012ff */
[----:B------:R-:W-:Y:S02]  /*f130*/  MOV R30, R30 ;  /* 0x0000001e001e7202 */ /* 0x000fe40000000f00 */
        /* <DEDUP_REMOVED lines=20> */
[----:B------:R-:W-:Y:S01]  /*f280*/  ULDC UR10, c[0x0][0xa88] ;  /* 0x0002a200000a7ab9 */ /* 0x000fe20000000800 */
[----:B------:R-:W-:Y:S01]  /*f290*/  LOP3.LUT R94, R94, R191, RZ, 0x3c, !PT ;  /* 0x000000bf5e5e7212 */ /* 0x000fe200078e3cff */
[----:B------:R-:W-:Y:S01]  /*f2a0*/  UMOV UR4, URZ ;  /* 0x0000003f00047c82 */ /* 0x000fe20008000000 */
[----:B------:R-:W-:Y:S01]  /*f2b0*/  MOV R46, R46 ;  /* 0x0000002e002e7202 */ /* 0x000fe20000000f00 */
[----:B------:R-:W2:Y:S01]  /*f2c0*/  LDC R77, c[0x0][0xbe8] ;  /* 0x0002fa00ff4d7b82 */ /* 0x000ea20000000800 */
[----:B------:R-:W-:-:S02]  /*f2d0*/  F2FP.F16.F32.PACK_AB R82, R85, R84 ;  /* 0x000000545552723e */ /* 0x000fc400000000ff */
[----:B------:R-:W-:Y:S02]  /*f2e0*/  LOP3.LUT R102, R29, R6, RZ, 0x3c, !PT ;  /* 0x000000061d667212 */ /* 0x000fe400078e3cff */
[----:B------:R-:W-:Y:S01]  /*f2f0*/  MOV R54, R54 ;  /* 0x0000003600367202 */ /* 0x000fe20000000f00 */
[----:B------:R-:W-:Y:S01]  /*f300*/  STSM.16.M88.4 [R46], R80 ;  /* 0x000000502e007844 */ /* 0x000fe20000000200 */
[----:B------:R-:W-:Y:S02]  /*f310*/  MOV R13, R98 ;  /* 0x00000062000d7202 */ /* 0x000fe40000000f00 */
[----:B------:R-:W-:Y:S02]  /*f320*/  F2FP.F16.F32.PACK_AB R84, R89, R88 ;  /* 0x000000585954723e */ /* 0x000fe400000000ff */
[----:B------:R-:W-:Y:S02]  /*f330*/  F2FP.F16.F32.PACK_AB R85, R91, R90 ;  /* 0x0000005a5b55723e */ /* 0x000fe400000000ff */
[----:B------:R-:W-:-:S02]  /*f340*/  F2FP.F16.F32.PACK_AB R86, R93, R92 ;  /* 0x0000005c5d56723e */ /* 0x000fc400000000ff */
[----:B------:R-:W-:Y:S02]  /*f350*/  LOP3.LUT R6, R107, R170, RZ, 0x3c, !PT ;  /* 0x000000aa6b067212 */ /* 0x000fe400078e3cff */
[----:B------:R-:W-:Y:S01]  /*f360*/  MOV R62, R62 ;  /* 0x0000003e003e7202 */ /* 0x000fe20000000f00 */
[----:B------:R-:W-:Y:S01]  /*f370*/  STSM.16.M88.4 [R54], R84 ;  /* 0x0000005436007844 */ /* 0x000fe20000000200 */
[----:B------:R-:W-:Y:S02]  /*f380*/  F2FP.F16.F32.PACK_AB R97, R164, R163 ;  /* 0x000000a3a461723e */ /* 0x000fe400000000ff */
[----:B------:R-:W-:Y:S02]  /*f390*/  F2FP.F16.F32.PACK_AB R98, R101, R100 ;  /* 0x000000646562723e */ /* 0x000fe400000000ff */
[----:B------:R-:W-:Y:S02]  /*f3a0*/  F2FP.F16.F32.PACK_AB R99, R166, R165 ;  /* 0x000000a5a663723e */ /* 0x000fe400000000ff */
[----:B------:R-:W-:-:S02]  /*f3b0*/  MOV R70, R70 ;  /* 0x0000004600467202 */ /* 0x000fc40000000f00 */
[----:B------:R-:W-:Y:S01]  /*f3c0*/  F2FP.F16.F32.PACK_AB R105, R168, R167 ;  /* 0x000000a7a869723e */ /* 0x000fe200000000ff */
[----:B------:R-:W-:Y:S01]  /*f3d0*/  STSM.16.M88.4 [R62], R96 ;  /* 0x000000603e007844 */ /* 0x000fe20000000200 */
[----:B0-----:R-:W-:Y:S02]  /*f3e0*/  F2FP.F16.F32.PACK_AB R106, R109, R108 ;  /* 0x0000006c6d6a723e */ /* 0x001fe400000000ff */
        /* <DEDUP_REMOVED lines=18> */
[----:B------:R-:W-:Y:S01]  /*f510*/  F2FP.F16.F32.PACK_AB R138, R141, R140 ;  /* 0x0000008c8d8a723e */ /* 0x000fe200000000ff */
[----:B------:R-:W-:Y:S01]  /*f520*/  IMAD.U32 R6, RZ, RZ, UR8 ;  /* 0x00000008ff067e24 */ /* 0x000fe2000f8e00ff */
[----:B------:R-:W-:Y:S01]  /*f530*/  F2FP.F16.F32.PACK_AB R139, R143, R142 ;  /* 0x0000008e8f8b723e */ /* 0x000fe200000000ff */
[----:B------:R-:W-:Y:S01]  /*f540*/  IMAD.U32 R7, RZ, RZ, UR9 ;  /* 0x00000009ff077e24 */ /* 0x000fe2000f8e00ff */
[----:B------:R-:W-:Y:S01]  /*f550*/  F2FP.F16.F32.PACK_AB R145, R147, R146 ;  /* 0x000000929391723e */ /* 0x000fe200000000ff */
[----:B------:R-:W-:Y:S01]  /*f560*/  ULDC.64 UR8, c[0x0][0xc08] ;  /* 0x0003020000087ab9 */ /* 0x000fe20000000a00 */
[----:B------:R-:W-:Y:S01]  /*f570*/  MOV R10, R10 ;  /* 0x0000000a000a7202 */ /* 0x000fe20000000f00 */
[----:B------:R-:W-:Y:S01]  /*f580*/  STSM.16.M88.4 [R12], R136 ;  /* 0x000000880c007844 */ /* 0x000fe20000000200 */
[----:B------:R-:W-:-:S02]  /*f590*/  F2FP.F16.F32.PACK_AB R146, R149, R148 ;  /* 0x000000949592723e */ /* 0x000fc400000000ff */
[----:B------:R-:W-:Y:S02]  /*f5a0*/  F2FP.F16.F32.PACK_AB R147, R0, R150 ;  /* 0x000000960093723e */ /* 0x000fe400000000ff */
[----:B------:R-:W-:-:S03]  /*f5b0*/  PLOP3.LUT P0, PT, PT, PT, UP0, 0x80, 0x0 ;  /* 0x000000000000781c */ /* 0x000fc60003f0f008 */
[----:B------:R0:W-:Y:S01]  /*f5c0*/  STSM.16.M88.4 [R10], R144 ;  /* 0x000000900a007844 */ /* 0x0001e20000000200 */
[----:B------:R-:W-:Y:S09]  /*f5d0*/  BAR.SYNC.DEFER_BLOCKING 0x1, 0x100 ;  /* 0x0044000000007b1d */ /* 0x000ff20000010000 */
[----:B------:R-:W3:Y:S01]  /*f5e0*/  @P0 LDG.E R0, desc[UR40][R6.64] ;  /* 0x0000002806000981 */ /* 0x000ee2000c1e1900 */
[----:B------:R-:W-:Y:S01]  /*f5f0*/  UISETP.NE.U32.AND UP1, UPT, UR8, URZ, UPT ;  /* 0x0000003f0800728c */ /* 0x000fe2000bf25070 */
[----:B--2---:R-:W-:-:S03]  /*f600*/  ISETP.NE.AND P1, PT, R77, 0x1, PT ;  /* 0x000000014d00780c */ /* 0x004fc60003f25270 */
[----:B------:R-:W-:-:S06]  /*f610*/  UISETP.NE.AND.EX UP1, UPT, UR9, URZ, UPT, UP1 ;  /* 0x0000003f0900728c */ /* 0x000fcc000bf25310 */
[----:B------:R-:W-:-:S04]  /*f620*/  PLOP3.LUT P2, PT, PT, PT, UP1, 0x80, 0x0 ;  /* 0x000000000000781c */ /* 0x000fc80003f4f018 */
[----:B------:R-:W2:Y:S01]  /*f630*/  @P1 LDC R8, c[0x0][0xbec] ;  /* 0x0002fb00ff081b82 */ /* 0x000ea20000000800 */
[----:B------:R-:W-:Y:S02]  /*f640*/  @UP1 ULDC.64 UR8, c[0x0][0xc08] ;  /* 0x0003020000081ab9 */ /* 0x000fe40000000a00 */
[----:B------:R-:W-:-:S05]  /*f650*/  @UP1 UIMAD.WIDE UR8, UR44, 0x4, UR8 ;  /* 0x000000042c0818a5 */ /* 0x000fca000f8e0208 */
[----:B-1----:R-:W1:Y:S01]  /*f660*/  @P1 LDC R14, c[0x0][0xbf0] ;  /* 0x0002fc00ff0e1b82 */ /* 0x002e620000000800 */
[----:B0-----:R-:W-:Y:S02]  /*f670*/  IMAD.U32 R10, RZ, RZ, UR8 ;  /* 0x00000008ff0a7e24 */ /* 0x001fe4000f8e00ff */
[----:B------:R-:W-:Y:S01]  /*f680*/  IMAD.U32 R11, RZ, RZ, UR9 ;  /* 0x00000009ff0b7e24 */ /* 0x000fe2000f8e00ff */
[----:B---3--:R-:W-:Y:S01]  /*f690*/  @P0 R2UR UR4, R0 ;  /* 0x00000000000402ca */ /* 0x008fe200000e0000 */
[----:B------:R-:W-:-:S06]  /*f6a0*/  IMAD.U32 R0, RZ, RZ, UR10 ;  /* 0x0000000aff007e24 */ /* 0x000fcc000f8e00ff */
[----:B------:R0:W5:Y:S01]  /*f6b0*/  @P2 LDG.E R0, desc[UR40][R10.64] ;  /* 0x000000280a002981 */ /* 0x000162000c1e1900 */
[----:B-12---:R-:W-:Y:S07]  /*f6c0*/  @P2 BRA `(.L_x_11676) ;  /* 0x0000000000102947 */ /* 0x006fee0003800000 */
[----:B------:R-:W-:Y:S05]  /*f6d0*/  @!P0 BRA `(.L_x_11676) ;  /* 0x00000000000c8947 */ /* 0x000fea0003800000 */
[----:B------:R-:W2:Y:S04]  /*f6e0*/  LDG.E R9, desc[UR40][R6.64] ;  /* 0x0000002806097981 */ /* 0x000ea8000c1e1900 */
[----:B-----5:R-:W2:Y:S02]  /*f6f0*/  LDG.E R0, desc[UR40][R6.64+0x4] ;  /* 0x0000042806007981 */ /* 0x020ea4000c1e1900 */
[----:B--2---:R-:W-:-:S07]  /*f700*/  IMAD.IADD R0, R0, 0x1, -R9 ;  /* 0x0000000100007824 */ /* 0x004fce00078e0a09 */
.L_x_11676:
[----:B------:R-:W-:Y:S01]  /*f710*/  USHF.R.S32.HI UR9, URZ, 0x1f, UR4 ;  /* 0x0000001f3f097899 */ /* 0x000fe20008011404 */
[----:B------:R-:W-:Y:S01]  /*f720*/  VIADD R9, R22, UR43 ;  /* 0x0000002b16097c36 */ /* 0x000fe20008000000 */
[----:B------:R-:W-:Y:S01]  /*f730*/  USHF.R.S32.HI UR16, URZ, 0x1f, UR45 ;  /* 0x0000001f3f107899 */ /* 0x000fe2000801142d */
[----:B------:R-:W-:Y:S01]  /*f740*/  VIADD R26, R206, UR43 ;  /* 0x0000002bce1a7c36 */ /* 0x000fe20008000000 */
[----:B------:R-:W-:Y:S01]  /*f750*/  ULDC.64 UR14, c[0x0][0xb90] ;  /* 0x0002e400000e7ab9 */ /* 0x000fe20000000a00 */
[----:B------:R-:W-:Y:S01]  /*f760*/  UMOV UR8, UR4 ;  /* 0x0000000400087c82 */ /* 0x000fe20008000000 */
[----:B------:R-:W-:Y:S01]  /*f770*/  UIMAD UR12, UR16, UR14, URZ ;  /* 0x0000000e100c72a4 */ /* 0x000fe2000f8e023f */
[----:B------:R-:W-:Y:S01]  /*f780*/  @P1 IMAD.HI.U32 R7, R9, R8, RZ ;  /* 0x0000000809071227 */ /* 0x000fe200078e00ff */
[----:B------:R-:W-:Y:S02]  /*f790*/  UIMAD.WIDE.U32 UR10, UR45, UR14, UR8 ;  /* 0x0000000e2d0a72a5 */ /* 0x000fe4000f8e0008 */
[----:B------:R-:W-:Y:S01]  /*f7a0*/  USHF.R.S32.HI UR8, URZ, 0x1f, UR44 ;  /* 0x0000001f3f087899 */ /* 0x000fe2000801142c */
[----:B------:R-:W-:Y:S01]  /*f7b0*/  IMAD.MOV.U32 R6, RZ, RZ, R9 ;  /* 0x000000ffff067224 */ /* 0x000fe200078e0009 */
[----:B------:R-:W-:Y:S01]  /*f7c0*/  UIMAD UR12, UR45, UR15, UR12 ;  /* 0x0000000f2d0c72a4 */ /* 0x000fe2000f8e020c */
[----:B------:R-:W-:Y:S01]  /*f7d0*/  @P1 SHF.R.U32.HI R6, RZ, R14, R7 ;  /* 0x0000000eff061219 */ /* 0x000fe20000011607 */
[----:B------:R-:W-:Y:S01]  /*f7e0*/  USEL UR18, UR8, URZ, !UP0 ;  /* 0x0000003f08127287 */ /* 0x000fe2000c000000 */
[----:B------:R-:W-:Y:S01]  /*f7f0*/  IMAD R7, R203, 0x40, R19 ;  /* 0x00000040cb077824 */ /* 0x000fe200078e0213 */
[----:B------:R-:W-:Y:S01]  /*f800*/  ULDC.64 UR14, c[0x0][0xb98] ;  /* 0x0002e600000e7ab9 */ /* 0x000fe20000000a00 */
[----:B------:R-:W-:Y:S01]  /*f810*/  USEL UR17, UR44, URZ, !UP0 ;  /* 0x0000003f2c117287 */ /* 0x000fe2000c000000 */
[----:B------:R-:W-:Y:S01]  /*f820*/  IMAD.MOV R8, RZ, RZ, -R6 ;  /* 0x000000ffff087224 */ /* 0x000fe200078e0a06 */
[----:B------:R-:W-:Y:S01]  /*f830*/  UIMAD UR8, UR18, UR14, URZ ;  /* 0x0000000e120872a4 */ /* 0x000fe2000f8e023f */
[----:B------:R-:W-:Y:S01]  /*f840*/  IMAD.WIDE R4, R7, 0x2, R4 ;  /* 0x0000000207047825 */ /* 0x000fe200078e0204 */
[----:B------:R-:W-:Y:S01]  /*f850*/  UIADD3 UR11, UR11, UR12, URZ ;  /* 0x0000000c0b0b7290 */ /* 0x000fe2000fffe03f */
[----:B------:R-:W-:Y:S01]  /*f860*/  SHF.R.S32.HI R7, RZ, 0x1f, R6 ;  /* 0x0000001fff077819 */ /* 0x000fe20000011406 */
[----:B------:R-:W-:Y:S01]  /*f870*/  UIMAD UR8, UR17, UR15, UR8 ;  /* 0x0000000f110872a4 */ /* 0x000fe2000f8e0208 */
[----:B------:R-:W-:Y:S01]  /*f880*/  IMAD R9, R77, R8, R9 ;  /* 0x000000084d097224 */ /* 0x000fe200078e0209 */
[----:B------:R-:W-:Y:S01]  /*f890*/  UIMAD.WIDE.U32 UR10, UR17, UR14, UR10 ;  /* 0x0000000e110a72a5 */ /* 0x000fe2000f8e000a */
[----:B------:R-:W-:Y:S01]  /*f8a0*/  IADD3 R29, P2, R4, 0x5000, RZ ;  /* 0x00005000041d7810 */ /* 0x000fe20007f5e0ff */
[----:B-----5:R-:W-:Y:S01]  /*f8b0*/  IMAD R79, R0, R77, RZ ;  /* 0x0000004d004f7224 */ /* 0x020fe200078e02ff */
[----:B------:R-:W-:Y:S01]  /*f8c0*/  IADD3 R53, P3, R4, 0x4000, RZ ;  /* 0x0000400004357810 */ /* 0x000fe20007f7e0ff */
[----:B0-----:R-:W-:Y:S01]  /*f8d0*/  IMAD.U32 R10, RZ, RZ, UR8 ;  /* 0x00000008ff0a7e24 */ /* 0x001fe2000f8e00ff */
[----:B------:R-:W-:Y:S01]  /*f8e0*/  SHF.R.S32.HI R8, RZ, 0x1f, R9 ;  /* 0x0000001fff087819 */ /* 0x000fe20000011409 */
[----:B------:R-:W-:Y:S01]  /*f8f0*/  ULDC.64 UR12, c[0x0][0xaa0] ;  /* 0x0002a800000c7ab9 */ /* 0x000fe20000000a00 */
[----:B------:R-:W-:-:S02]  /*f900*/  IADD3 R6, P0, R6, UR10, RZ ;  /* 0x0000000a06067c10 */ /* 0x000fc4000ff1e0ff */
[----:B------:R-:W-:Y:S02]  /*f910*/  LOP3.LUT R28, R29, 0x380, RZ, 0xc0, !PT ;  /* 0x000003801d1c7812 */ /* 0x000fe400078ec0ff */
[----:B------:R-:W-:Y:S01]  /*f920*/  IADD3.X R7, R7, UR11, R10, P0, !PT ;  /* 0x0000000b07077c10 */ /* 0x000fe200087fe40a */
[----:B------:R-:W-:Y:S01]  /*f930*/  ULDC.64 UR10, c[0x0][0xb88] ;  /* 0x0002e200000a7ab9 */ /* 0x000fe20000000a00 */
[----:B------:R-:W-:Y:S01]  /*f940*/  SHF.R.U64 R28, R28, 0x3, RZ ;  /* 0x000000031c1c7819 */ /* 0x000fe200000012ff */
[----:B------:R-:W-:Y:S01]  /*f950*/  IMAD R10, R8, UR10, RZ ;  /* 0x0000000a080a7c24 */ /* 0x000fe2000f8e02ff */
[----:B------:R-:W-:Y:S01]  /*f960*/  LOP3.LUT R52, R53, 0x380, RZ, 0xc0, !PT ;  /* 0x0000038035347812 */ /* 0x000fe200078ec0ff */
[C---:B------:R-:W-:Y:S01]  /*f970*/  IMAD.WIDE.U32 R6, R9.reuse, UR10, R6 ;  /* 0x0000000a09067c25 */ /* 0x040fe2000f8e0006 */
[----:B------:R-:W-:Y:S02]  /*f980*/  LOP3.LUT R28, R28, R29, RZ, 0x3c, !PT ;  /* 0x0000001d1c1c7212 */ /* 0x000fe400078e3cff */
[----:B------:R-:W-:Y:S01]  /*f990*/  SHF.R.U64 R52, R52, 0x3, RZ ;  /* 0x0000000334347819 */ /* 0x000fe200000012ff */
[----:B------:R-:W-:Y:S01]  /*f9a0*/  IMAD R15, R9, UR11, R10 ;  /* 0x0000000b090f7c24 */ /* 0x000fe2000f8e020a */
[----:B------:R-:W-:Y:S01]  /*f9b0*/  ULDC.64 UR10, c[0x0][0xb50] ;  /* 0x0002d400000a7ab9 */ /* 0x000fe20000000a00 */
[----:B------:R-:W-:Y:S01]  /*f9c0*/  IMAD.X R29, RZ, RZ, R5, P2 ;  /* 0x000000ffff1d7224 */ /* 0x000fe200010e0605 */
[----:B------:R-:W-:Y:S01]  /*f9d0*/  LEA R10, P0, R6, UR10, 0x2 ;  /* 0x0000000a060a7c11 */ /* 0x000fe2000f8010ff */
[----:B------:R-:W-:Y:S01]  /*f9e0*/  IMAD.IADD R7, R7, 0x1, R15 ;  /* 0x0000000107077824 */ /* 0x000fe200078e020f */
[----:B------:R-:W-:-:S02]  /*f9f0*/  IADD3 R41, P2, R4, 0xb000, RZ ;  /* 0x0000b00004297810 */ /* 0x000fc40007f5e0ff */
[----:B------:R-:W-:Y:S01]  /*fa00*/  LOP3.LUT R52, R52, R53, RZ, 0x3c, !PT ;  /* 0x0000003534347212 */ /* 0x000fe200078e3cff */
[----:B------:R-:W-:Y:S01]  /*fa10*/  SHFL.IDX PT, R16, R10, RZ, 0x1c1f ;  /* 0x001c1fff0a107589 */ /* 0x000fe200000e0000 */
[----:B------:R-:W-:Y:S01]  /*fa20*/  LEA.HI.X R14, R6, UR11, R7, 0x2, P0 ;  /* 0x0000000b060e7c11 */ /* 0x000fe200080f1407 */
[----:B------:R-:W-:Y:S01]  /*fa30*/  VIADD R6, R26, 0x8 ;  /* 0x000000081a067836 */ /* 0x000fe20000000000 */
[----:B------:R-:W-:Y:S01]  /*fa40*/  IADD3 R25, P0, R4, 0x3000, RZ ;  /* 0x0000300004197810 */ /* 0x000fe20007f1e0ff */
[----:B------:R-:W-:Y:S01]  /*fa50*/  SHFL.IDX PT, R20, R10, 0x1, 0x1c1f ;  /* 0x003c1f000a147f89 */ /* 0x000fe200000e0000 */
[----:B------:R-:W-:Y:S01]  /*fa60*/  LOP3.LUT R40, R41, 0x380, RZ, 0xc0, !PT ;  /* 0x0000038029287812 */ /* 0x000fe200078ec0ff */
[----:B------:R-:W-:Y:S01]  /*fa70*/  IMAD.X R53, RZ, RZ, R5, P3 ;  /* 0x000000ffff357224 */ /* 0x000fe200018e0605 */
[----:B------:R-:W-:Y:S01]  /*fa80*/  LOP3.LUT R24, R25, 0x380, RZ, 0xc0, !PT ;  /* 0x0000038019187812 */ /* 0x000fe200078ec0ff */
[----:B------:R-:W0:Y:S01]  /*fa90*/  SHFL.IDX PT, R17, R14, RZ, 0x1c1f ;  /* 0x001c1fff0e117589 */ /* 0x000e2200000e0000 */
[----:B------:R-:W-:-:S02]  /*faa0*/  SHF.R.U64 R40, R40, 0x3, RZ ;  /* 0x0000000328287819 */ /* 0x000fc400000012ff */
[----:B------:R-:W-:Y:S01]  /*fab0*/  SHF.R.U64 R24, R24, 0x3, RZ ;  /* 0x0000000318187819 */ /* 0x000fe200000012ff */
[----:B------:R-:W1:Y:S01]  /*fac0*/  SHFL.IDX PT, R21, R14, 0x1, 0x1c1f ;  /* 0x003c1f000e157f89 */ /* 0x000e6200000e0000 */
[----:B------:R-:W-:Y:S01]  /*fad0*/  LOP3.LUT R40, R40, R41, RZ, 0x3c, !PT ;  /* 0x0000002928287212 */ /* 0x000fe200078e3cff */
[--C-:B------:R-:W-:Y:S01]  /*fae0*/  IMAD.X R41, RZ, RZ, R5.reuse, P2 ;  /* 0x000000ffff297224 */ /* 0x100fe200010e0605 */
[----:B------:R-:W-:Y:S01]  /*faf0*/  LOP3.LUT R24, R24, R25, RZ, 0x3c, !PT ;  /* 0x0000001918187212 */ /* 0x000fe200078e3cff */
[----:B------:R-:W-:Y:S01]  /*fb00*/  IMAD.X R25, RZ, RZ, R5, P0 ;  /* 0x000000ffff197224 */ /* 0x000fe200000e0605 */
[C---:B------:R-:W-:Y:S02]  /*fb10*/  IADD3 R57, P0, R4.reuse, 0x9000, RZ ;  /* 0x0000900004397810 */ /* 0x040fe40007f1e0ff */
[----:B------:R-:W-:Y:S02]  /*fb20*/  IADD3 R45, P3, R4, 0xa000, RZ ;  /* 0x0000a000042d7810 */ /* 0x000fe40007f7e0ff */
[----:B------:R-:W-:-:S02]  /*fb30*/  LOP3.LUT R56, R57, 0x380, RZ, 0xc0, !PT ;  /* 0x0000038039387812 */ /* 0x000fc400078ec0ff */
[----:B------:R-:W-:Y:S02]  /*fb40*/  LOP3.LUT R44, R45, 0x380, RZ, 0xc0, !PT ;  /* 0x000003802d2c7812 */ /* 0x000fe400078ec0ff */
[----:B------:R-:W-:Y:S02]  /*fb50*/  SHF.R.U64 R56, R56, 0x3, RZ ;  /* 0x0000000338387819 */ /* 0x000fe400000012ff */
[----:B------:R-:W-:Y:S02]  /*fb60*/  IADD3 R13, P4, R4, 0x2000, RZ ;  /* 0x00002000040d7810 */ /* 0x000fe40007f9e0ff */
[----:B------:R-:W-:Y:S01]  /*fb70*/  LOP3.LUT R56, R56, R57, RZ, 0x3c, !PT ;  /* 0x0000003938387212 */ /* 0x000fe200078e3cff */
[----:B------:R-:W-:Y:S01]  /*fb80*/  IMAD.X R57, RZ, RZ, R5, P0 ;  /* 0x000000ffff397224 */ /* 0x000fe200000e0605 */
[----:B------:R-:W-:Y:S02]  /*fb90*/  LOP3.LUT P0, RZ, R204, 0x3, RZ, 0xc0, !PT ;  /* 0x00000003ccff7812 */ /* 0x000fe4000780c0ff */
[----:B------:R-:W-:-:S02]  /*fba0*/  SHF.R.U64 R44, R44, 0x3, RZ ;  /* 0x000000032c2c7819 */ /* 0x000fc400000012ff */
[-C--:B------:R-:W-:Y:S02]  /*fbb0*/  ISETP.GE.OR P2, PT, R26, R79.reuse, P0 ;  /* 0x0000004f1a00720c */ /* 0x080fe40000746670 */
[----:B------:R-:W-:Y:S02]  /*fbc0*/  ISETP.GE.OR P0, PT, R6, R79, P0 ;  /* 0x0000004f0600720c */ /* 0x000fe40000706670 */
[----:B------:R-:W-:Y:S02]  /*fbd0*/  LOP3.LUT R12, R13, 0x380, RZ, 0xc0, !PT ;  /* 0x000003800d0c7812 */ /* 0x000fe400078ec0ff */
[----:B------:R-:W-:Y:S01]  /*fbe0*/  LOP3.LUT R44, R44, R45, RZ, 0x3c, !PT ;  /* 0x0000002d2c2c7212 */ /* 0x000fe200078e3cff */
[----:B------:R-:W-:Y:S01]  /*fbf0*/  IMAD.X R45, RZ, RZ, R5, P3 ;  /* 0x000000ffff2d7224 */ /* 0x000fe200018e0605 */
[----:B------:R-:W-:Y:S02]  /*fc00*/  IADD3 R11, P5, R4, 0x1000, RZ ;  /* 0x00001000040b7810 */ /* 0x000fe40007fbe0ff */
[----:B------:R-:W-:-:S02]  /*fc10*/  SHF.R.U64 R12, R12, 0x3, RZ ;  /* 0x000000030c0c7819 */ /* 0x000fc400000012ff */
[----:B------:R-:W-:Y:S01]  /*fc20*/  IADD3 R7, P3, R4, 0xf000, RZ ;  /* 0x0000f00004077810 */ /* 0x000fe20007f7e0ff */
[----:B0-----:R0:W-:Y:S01]  /*fc30*/  @!P2 ST.E desc[UR40][R16.64], R3 ;  /* 0x000000031000a985 */ /* 0x0011e2000c101928 */
[----:B------:R-:W-:Y:S01]  /*fc40*/  LOP3.LUT R12, R12, R13, RZ, 0x3c, !PT ;  /* 0x0000000d0c0c7212 */ /* 0x000fe200078e3cff */
[--C-:B------:R-:W-:Y:S01]  /*fc50*/  IMAD.X R9, RZ, RZ, R5.reuse, P5 ;  /* 0x000000ffff097224 */ /* 0x100fe200028e0605 */
[----:B------:R-:W-:Y:S01]  /*fc60*/  LOP3.LUT R0, R7, 0x380, RZ, 0xc0, !PT ;  /* 0x0000038007007812 */ /* 0x000fe200078ec0ff */
[----:B-1----:R1:W-:Y:S01]  /*fc70*/  @!P0 ST.E desc[UR40][R20.64], R2 ;  /* 0x0000000214008985 */ /* 0x0023e2000c101928 */
[--C-:B------:R-:W-:Y:S01]  /*fc80*/  IMAD.X R13, RZ, RZ, R5.reuse, P4 ;  /* 0x000000ffff0d7224 */ /* 0x100fe200020e0605 */
[C---:B------:R-:W-:Y:S01]  /*fc90*/  IADD3 R33, P6, R4.reuse, 0x6000, RZ ;  /* 0x0000600004217810 */ /* 0x040fe20007fde0ff */
[----:B------:R-:W-:Y:S01]  /*fca0*/  UIMAD UR10, UR9, UR12, URZ ;  /* 0x0000000c090a72a4 */ /* 0x000fe2000f8e023f */
[C---:B------:R-:W-:Y:S01]  /*fcb0*/  IADD3 R37, P5, R4.reuse, 0x7000, RZ ;  /* 0x0000700004257810 */ /* 0x040fe20007fbe0ff */
[----:B------:R-:W-:Y:S01]  /*fcc0*/  IMAD.X R49, RZ, RZ, R5, P3 ;  /* 0x000000ffff317224 */ /* 0x000fe200018e0605 */
[----:B------:R-:W-:Y:S01]  /*fcd0*/  IADD3 R65, P4, R4, 0x8000, RZ ;  /* 0x0000800004417810 */ /* 0x000fe20007f9e0ff */
[----:B0-----:R-:W0:Y:S01]  /*fce0*/  @P1 LDC R3, c[0x0][0xbec] ;  /* 0x0002fb00ff031b82 */ /* 0x001e220000000800 */
[----:B------:R-:W-:-:S02]  /*fcf0*/  SHF.R.U64 R0, R0, 0x3, RZ ;  /* 0x0000000300007819 */ /* 0x000fc400000012ff */
[----:B------:R-:W-:-:S05]  /*fd00*/  LOP3.LUT R8, R11, 0x380, RZ, 0xc0, !PT ;  /* 0x000003800b087812 */ /* 0x000fca00078ec0ff */
[----:B-1----:R-:W1:Y:S01]  /*fd10*/  @P1 LDC R21, c[0x0][0xbf0] ;  /* 0x0002fc00ff151b82 */ /* 0x002e620000000800 */
[----:B------:R-:W-:Y:S01]  /*fd20*/  LOP3.LUT R32, R33, 0x380, RZ, 0xc0, !PT ;  /* 0x0000038021207812 */ /* 0x000fe200078ec0ff */
[----:B------:R-:W-:Y:S01]  /*fd30*/  UIMAD.WIDE.U32 UR8, UR4, UR12, URZ ;  /* 0x0000000c040872a5 */ /* 0x000fe2000f8e003f */
[----:B------:R-:W-:Y:S01]  /*fd40*/  LOP3.LUT R36, R37, 0x380, RZ, 0xc0, !PT ;  /* 0x0000038025247812 */ /* 0x000fe200078ec0ff */
[----:B------:R-:W-:Y:S01]  /*fd50*/  UIMAD UR10, UR4, UR13, UR10 ;  /* 0x0000000d040a72a4 */ /* 0x000fe2000f8e020a */
[----:B------:R-:W-:Y:S01]  /*fd60*/  LOP3.LUT R64, R65, 0x380, RZ, 0xc0, !PT ;  /* 0x0000038041407812 */ /* 0x000fe200078ec0ff */
[----:B------:R-:W5:Y:S01]  /*fd70*/  LD.E.128 R12, desc[UR40][R12.64] ;  /* 0x000000280c0c7980 */ /* 0x000f62000c101d00 */
[----:B------:R-:W-:Y:S01]  /*fd80*/  LOP3.LUT R48, R0, R7, RZ, 0x3c, !PT ;  /* 0x0000000700307212 */ /* 0x000fe200078e3cff */
[----:B------:R-:W-:Y:S01]  /*fd90*/  ULDC.64 UR12, c[0x0][0xae8] ;  /* 0x0002ba00000c7ab9 */ /* 0x000fe20000000a00 */
[----:B------:R-:W-:Y:S01]  /*fda0*/  SHF.R.U64 R32, R32, 0x3, RZ ;  /* 0x0000000320207819 */ /* 0x000fe200000012ff */
[----:B------:R-:W-:Y:S01]  /*fdb0*/  IMAD R0, R202, 0x20, R203 ;  /* 0x00000020ca007824 */ /* 0x000fe200078e02cb */
[----:B------:R-:W-:Y:S01]  /*fdc0*/  SHF.R.U64 R36, R36, 0x3, RZ ;  /* 0x0000000324247819 */ /* 0x000fe200000012ff */
[----:B------:R-:W-:Y:S01]  /*fdd0*/  UIADD3 UR9, UR9, UR10, URZ ;  /* 0x0000000a09097290 */ /* 0x000fe2000fffe03f */
        /* <DEDUP_REMOVED lines=8> */
[----:B------:R-:W-:Y:S01]  /*fe60*/  UIMAD UR4, UR45, UR13, UR4 ;  /* 0x0000000d2d0472a4 */ /* 0x000fe2000f8e0204 */
[----:B------:R-:W-:Y:S01]  /*fe70*/  IMAD.X R65, RZ, RZ, R5, P4 ;  /* 0x000000ffff417224 */ /* 0x000fe200020e0605 */
[----:B------:R-:W-:Y:S01]  /*fe80*/  UIMAD.WIDE.U32 UR8, UR45, UR12, UR8 ;  /* 0x0000000c2d0872a5 */ /* 0x000fe2000f8e0008 */
[----:B------:R-:W-:Y:S01]  /*fe90*/  SHF.R.U64 R8, R8, 0x3, RZ ;  /* 0x0000000308087819 */ /* 0x000fe200000012ff */
[----:B------:R-:W-:Y:S01]  /*fea0*/  ULDC.64 UR10, c[0x0][0xaf0] ;  /* 0x0002bc00000a7ab9 */ /* 0x000fe20000000a00 */
[----:B------:R-:W-:Y:S01]  /*feb0*/  IADD3 R73, P6, R4, 0xc000, RZ ;  /* 0x0000c00004497810 */ /* 0x000fe20007fde0ff */
[----:B0-----:R-:W-:Y:S01]  /*fec0*/  @P1 IMAD.HI.U32 R0, R20, R3, RZ ;  /* 0x0000000314001227 */ /* 0x001fe200078e00ff */
[C---:B------:R-:W-:Y:S01]  /*fed0*/  IADD3 R69, P5, R4.reuse, 0xd000, RZ ;  /* 0x0000d00004457810 */ /* 0x040fe20007fbe0ff */
[----:B------:R-:W5:Y:S01]  /*fee0*/  LD.E.128 R24, desc[UR40][R24.64] ;  /* 0x0000002818187980 */ /* 0x000f62000c101d00 */
[----:B------:R-:W-:Y:S01]  /*fef0*/  IADD3 R61, P4, R4, 0xe000, RZ ;  /* 0x0000e000043d7810 */ /* 0x000fe20007f9e0ff */
[----:B------:R-:W-:Y:S01]  /*ff00*/  UIADD3 UR9, UR9, UR4, URZ ;  /* 0x0000000409097290 */ /* 0x000fe2000fffe03f */
[----:B------:R-:W-:Y:S01]  /*ff10*/  LOP3.LUT R8, R8, R11, RZ, 0x3c, !PT ;  /* 0x0000000b08087212 */ /* 0x000fe200078e3cff */
[----:B------:R-:W-:Y:S01]  /*ff20*/  UIMAD UR4, UR18, UR10, URZ ;  /* 0x0000000a120472a4 */ /* 0x000fe2000f8e023f */
[----:B------:R-:W-:Y:S01]  /*ff30*/  LOP3.LUT R72, R73, 0x380, RZ, 0xc0, !PT ;  /* 0x0000038049487812 */ /* 0x000fe200078ec0ff */
[----:B------:R-:W-:Y:S01]  /*ff40*/  IMAD.MOV.U32 R17, RZ, RZ, R20 ;  /* 0x000000ffff117224 */ /* 0x000fe200078e0014 */
[----:B------:R-:W-:Y:S01]  /*ff50*/  LOP3.LUT R68, R69, 0x380, RZ, 0xc0, !PT ;  /* 0x0000038045447812 */ /* 0x000fe200078ec0ff */
[----:B------:R-:W5:Y:S01]  /*ff60*/  LD.E.128 R52, desc[UR40][R52.64] ;  /* 0x0000002834347980 */ /* 0x000f62000c101d00 */
[----:B------:R-:W-:-:S02]  /*ff70*/  LOP3.LUT R60, R61, 0x380, RZ, 0xc0, !PT ;  /* 0x000003803d3c7812 */ /* 0x000fc400078ec0ff */
[----:B------:R-:W-:Y:S01]  /*ff80*/  LOP3.LUT R11, R4, 0x380, RZ, 0xc0, !PT ;  /* 0x00000380040b7812 */ /* 0x000fe200078ec0ff */
[----:B------:R-:W-:Y:S01]  /*ff90*/  UIMAD UR4, UR17, UR11, UR4 ;  /* 0x0000000b110472a4 */ /* 0x000fe2000f8e0204 */
[----:B-1----:R-:W-:Y:S01]  /*ffa0*/  @P1 SHF.R.U32.HI R17, RZ, R21, R0 ;  /* 0x00000015ff111219 */ /* 0x002fe20000011600 */
[----:B------:R-:W-:Y:S01]  /*ffb0*/  UIMAD.WIDE.U32 UR8, UR17, UR10, UR8 ;  /* 0x0000000a110872a5 */ /* 0x000fe2000f8e0008 */
[----:B------:R-:W-:Y:S01]  /*ffc0*/  SHF.R.U64 R72, R72, 0x3, RZ ;  /* 0x0000000348487819 */ /* 0x000fe200000012ff */
[----:B------:R-:W5:Y:S01]  /*ffd0*/  LD.E.128 R28, desc[UR40][R28.64] ;  /* 0x000000281c1c7980 */ /* 0x000f62000c101d00 */
[----:B------:R-:W-:Y:S02]  /*ffe0*/  SHF.R.U64 R68, R68, 0x3, RZ ;  /* 0x0000000344447819 */ /* 0x000fe400000012ff */
[----:B------:R-:W-:Y:S01]  /*fff0*/  SHF.R.U64 R60, R60, 0x3, RZ ;  /* 0x000000033c3c7819 */ /* 0x000fe200000012ff */
[----:B------:R-:W5:Y:S01]  /*10000*/  LD.E.128 R32, desc[UR40][R32.64] ;  /* 0x0000002820207980 */ /* 0x000f62000c101d00 */
[----:B------:R-:W-:Y:S01]  /*10010*/  SHF.R.U64 R11, R11, 0x3, RZ ;  /* 0x000000030b0b7819 */ /* 0x000fe200000012ff */
[----:B------:R-:W-:Y:S01]  /*10020*/  UIADD3 UR4, UR9, UR4, URZ ;  /* 0x0000000409047290 */ /* 0x000fe2000fffe03f */
[--C-:B------:R-:W-:Y:S01]  /*10030*/  SHF.R.S32.HI R0, RZ, 0x1f, R17.reuse ;  /* 0x0000001fff007819 */ /* 0x100fe20000011411 */
[----:B------:R-:W-:Y:S01]  /*10040*/  IMAD.MOV R16, RZ, RZ, -R17 ;  /* 0x000000ffff107224 */ /* 0x000fe200078e0a11 */
        /* <DEDUP_REMOVED lines=8> */
[----:B------:R-:W-:Y:S01]  /*100d0*/  IMAD R21, R77, R16, R20 ;  /* 0x000000104d157224 */ /* 0x000fe200078e0214 */
[----:B------:R-:W5:Y:S01]  /*100e0*/  LD.E.128 R8, desc[UR40][R8.64] ;  /* 0x0000002808087980 */ /* 0x000f62000c101d00 */
[----:B------:R-:W-:-:S02]  /*100f0*/  IMAD R0, R0, UR10, RZ ;  /* 0x0000000a00007c24 */ /* 0x000fc4000f8e02ff */
[----:B------:R-:W-:Y:S01]  /*10100*/  IMAD.U32 R3, RZ, RZ, UR9 ;  /* 0x00000009ff037e24 */ /* 0x000fe2000f8e00ff */
[----:B------:R-:W5:Y:S01]  /*10110*/  LD.E.128 R4, desc[UR40][R4.64] ;  /* 0x0000002804047980 */ /* 0x000f62000c101d00 */
[----:B------:R-:W-:Y:S01]  /*10120*/  IMAD.U32 R2, RZ, RZ, UR8 ;  /* 0x00000008ff027e24 */ /* 0x000fe2000f8e00ff */
[----:B------:R-:W-:Y:S01]  /*10130*/  ULDC.64 UR8, c[0x0][0xad8] ;  /* 0x0002b60000087ab9 */ /* 0x000fe20000000a00 */
[----:B------:R-:W-:Y:S01]  /*10140*/  IMAD.U32 R3, RZ, RZ, UR4 ;  /* 0x00000004ff037e24 */ /* 0x000fe2000f8e00ff */
[----:B------:R-:W5:Y:S01]  /*10150*/  LD.E.128 R36, desc[UR40][R36.64] ;  /* 0x0000002824247980 */ /* 0x000f62000c101d00 */
[C---:B------:R-:W-:Y:S01]  /*10160*/  IMAD R77, R17.reuse, UR11, R0 ;  /* 0x0000000b114d7c24 */ /* 0x040fe2000f8e0200 */
[----:B------:R-:W-:Y:S02]  /*10170*/  SHF.R.S32.HI R0, RZ, 0x1f, R21 ;  /* 0x0000001fff007819 */ /* 0x000fe40000011415 */
[----:B------:R-:W5:Y:S01]  /*10180*/  LD.E.128 R64, desc[UR40][R64.64] ;  /* 0x0000002840407980 */ /* 0x000f62000c101d00 */
[----:B------:R-:W-:-:S03]  /*10190*/  IMAD.WIDE.U32 R2, R17, UR10, R2 ;  /* 0x0000000a11027c25 */ /* 0x000fc6000f8e0002 */
[----:B------:R-:W5:Y:S04]  /*101a0*/  LD.E.128 R56, desc[UR40][R56.64] ;  /* 0x0000002838387980 */ /* 0x000f68000c101d00 */
[----:B------:R-:W5:Y:S04]  /*101b0*/  LD.E.128 R44, desc[UR40][R44.64] ;  /* 0x000000282c2c7980 */ /* 0x000f68000c101d00 */
[----:B------:R-:W5:Y:S04]  /*101c0*/  LD.E.128 R40, desc[UR40][R40.64] ;  /* 0x0000002828287980 */ /* 0x000f68000c101d00 */
[----:B------:R-:W5:Y:S04]  /*101d0*/  LD.E.128 R72, desc[UR40][R72.64] ;  /* 0x0000002848487980 */ /* 0x000f68000c101d00 */
[----:B------:R-:W5:Y:S04]  /*101e0*/  LD.E.128 R68, desc[UR40][R68.64] ;  /* 0x0000002844447980 */ /* 0x000f68000c101d00 */
        /* <DEDUP_REMOVED lines=10> */
[----:B------:R-:W-:Y:S02]  /*10290*/  VIADD R82, R203, UR43 ;  /* 0x0000002bcb527c36 */ /* 0x000fe40008000000 */
        /* <DEDUP_REMOVED lines=35> */
.L_x_11678:
[----:B------:R-:W-:Y:S05]  /*104d0*/  BSYNC B1 ;  /* 0x0000000000017941 */ /* 0x000fea0003800000 */
.L_x_11677:
[----:B--2---:R2:W4:Y:S01]  /*104e0*/  SHFL.IDX PT, R0, R80, 0x1, 0x181f ;  /* 0x00381f0050007f89 */ /* 0x00452200000e0000 */
        /* <DEDUP_REMOVED lines=9> */
[C---:B-----5:R-:W-:Y:S02]  /*10580*/  @!P3 LEA R4, P5, R200.reuse, R16, 0x1 ;  /* 0x00000010c804b211 */ /* 0x060fe400078a08ff */
        /* <DEDUP_REMOVED lines=10> */
.L_x_11680:
[----:B------:R-:W-:Y:S05]  /*10630*/  BSYNC B1 ;  /* 0x0000000000017941 */ /* 0x000fea0003800000 */
.L_x_11679:
[----:B----4-:R4:W0:Y:S01]  /*10640*/  SHFL.IDX PT, R0, R80, 0x2, 0x181f ;  /* 0x00581f0050007f89 */ /* 0x01082200000e0000 */
        /* <DEDUP_REMOVED lines=8> */
[-C--:B---3--:R-:W-:Y:S02]  /*106d0*/  @!P3 LEA R2, P6, R19, R8.reuse, 0x1 ;  /* 0x000000081302b211 */ /* 0x088fe400078c08ff */
[CC--:B------:R-:W-:Y:S02]  /*106e0*/  @!P2 LEA R4, P5, R200.reuse, R8.reuse, 0x1 ;  /* 0x00000008c804a211 */ /* 0x0c0fe400078a08ff */
[----:B------:R-:W-:Y:S02]  /*106f0*/  @!P1 LEA R6, P4, R23, R8, 0x1 ;  /* 0x0000000817069211 */ /* 0x000fe400078808ff */
[----:B0-----:R-:W-:Y:S02]  /*10700*/  @!P3 LEA.HI.X R3, R19, R0, R211, 0x1, P6 ;  /* 0x000000001303b211 */ /* 0x001fe400030f0cd3 */
        /* <DEDUP_REMOVED lines=8> */
.L_x_11682:
[----:B------:R-:W-:Y:S05]  /*10790*/  BSYNC B1 ;  /* 0x0000000000017941 */ /* 0x000fea0003800000 */
.L_x_11681:
[----:B0-----:R-:W-:Y:S01]  /*107a0*/  VIADD R0, R82, 0x60 ;  /* 0x0000006052007836 */ /* 0x001fe20000000000 */
[----:B--2-4-:R-:W0:Y:S04]  /*107b0*/  SHFL.IDX PT, R80, R80, 0x3, 0x181f ;  /* 0x00781f0050507f89 */ /* 0x014e2800000e0000 */
[----:B------:R-:W-:Y:S01]  /*107c0*/  ISETP.GE.AND P0, PT, R0, R79, PT ;  /* 0x0000004f0000720c */ /* 0x000fe20003f06270 */
[----:B------:R-:W2:-:S12]  /*107d0*/  SHFL.IDX PT, R78, R78, 0x3, 0x181f ;  /* 0x00781f004e4e7f89 */ /* 0x000e9800000e0000 */
[----:B------:R-:W-:Y:S05]  /*107e0*/  @P0 BRA `(.L_x_11683) ;  /* 0x0000000c00ac0947 */ /* 0x000fea0003800000 */
[----:B------:R-:W-:Y:S02]  /*107f0*/  ULDC UR4, c[0x0][0xac8] ;  /* 0x0002b20000047ab9 */ /* 0x000fe40000000800 */
[----:B------:R-:W-:Y:S02]  /*10800*/  ISETP.GE.AND P3, PT, R19, UR4, PT ;  /* 0x0000000413007c0c */ /* 0x000fe4000bf66270 */
[----:B------:R-:W-:Y:S02]  /*10810*/  ISETP.GE.AND P4, PT, R200, UR4, PT ;  /* 0x00000004c8007c0c */ /* 0x000fe4000bf86270 */
[----:B------:R-:W-:-:S09]  /*10820*/  ISETP.GE.AND P5, PT, R23, UR4, PT ;  /* 0x0000000417007c0c */ /* 0x000fd2000bfa6270 */
[-C--:B--2---:R-:W-:Y:S02]  /*10830*/  @!P3 LEA R2, P0, R19, R78.reuse, 0x1 ;  /* 0x0000004e1302b211 */ /* 0x084fe400078008ff */
[CC--:B------:R-:W-:Y:S02]  /*10840*/  @!P4 LEA R4, P1, R200.reuse, R78.reuse, 0x1 ;  /* 0x0000004ec804c211 */ /* 0x0c0fe400078208ff */
[----:B------:R-:W-:Y:S02]  /*10850*/  @!P5 LEA R6, P2, R23, R78, 0x1 ;  /* 0x0000004e1706d211 */ /* 0x000fe400078408ff */
        /* <DEDUP_REMOVED lines=12> */
.L_x_11675:
        /* <DEDUP_REMOVED lines=21> */
[----:B0-----:R-:W-:Y:S01]  /*10a70*/  ISETP.NE.AND P0, PT, R11, 0x1, PT ;  /* 0x000000010b00780c */ /* 0x001fe20003f05270 */
[----:B------:R-:W-:Y:S01]  /*10a80*/  UMOV UR4, URZ ;  /* 0x0000003f00047c82 */ /* 0x000fe20008000000 */
[----:B------:R-:W-:Y:S01]  /*10a90*/  USHF.R.S32.HI UR12, URZ, 0x1f, UR45 ;  /* 0x0000001f3f0c7899 */ /* 0x000fe2000801142d */
[----:B------:R-:W-:-:S10]  /*10aa0*/  ISETP.GE.AND P1, PT, R212, 0x80, PT ;  /* 0x00000080d400780c */ /* 0x000fd40003f26270 */
[----:B------:R-:W0:Y:S01]  /*10ab0*/  @P0 LDC R9, c[0x0][0xbec] ;  /* 0x0002fb00ff090b82 */ /* 0x000e220000000800 */
[----:B--2---:R-:W-:Y:S01]  /*10ac0*/  @P2 R2UR UR4, R6 ;  /* 0x00000000060422ca */ /* 0x004fe200000e0000 */
[----:B01----:R-:W-:-:S14]  /*10ad0*/  @P3 BRA `(.L_x_11684) ;  /* 0x0000000000103947 */ /* 0x003fdc0003800000 */
[----:B------:R-:W-:Y:S05]  /*10ae0*/  @!P2 BRA `(.L_x_11684) ;  /* 0x00000000000ca947 */ /* 0x000fea0003800000 */
[----:B------:R-:W2:Y:S04]  /*10af0*/  LDG.E R5, desc[UR40][R2.64] ;  /* 0x0000002802057981 */ /* 0x000ea8000c1e1900 */
[----:B-----5:R-:W2:Y:S02]  /*10b00*/  LDG.E R0, desc[UR40][R2.64+0x4] ;  /* 0x0000042802007981 */ /* 0x020ea4000c1e1900 */
[----:B--2---:R-:W-:-:S07]  /*10b10*/  IMAD.IADD R0, R0, 0x1, -R5 ;  /* 0x0000000100007824 */ /* 0x004fce00078e0a05 */
.L_x_11684:
        /* <DEDUP_REMOVED lines=31> */
[----:B------:R-:W-:-:S03]  /*10d10*/  IMAD.U32 R6, RZ, RZ, UR10 ;  /* 0x0000000aff067e24 */ /* 0x000fc6000f8e00ff */
[--C-:B------:R-:W-:Y:S01]  /*10d20*/  SHF.R.S32.HI R3, RZ, 0x1f, R2.reuse ;  /* 0x0000001fff037819 */ /* 0x100fe20000011402 */
[----:B------:R-:W-:Y:S01]  /*10d30*/  IMAD.MOV R5, RZ, RZ, -R2 ;  /* 0x000000ffff057224 */ /* 0x000fe200078e0a02 */
[----:B------:R-:W-:-:S03]  /*10d40*/  IADD3 R2, P1, R2, UR8, RZ ;  /* 0x0000000802027c10 */ /* 0x000fc6000ff3e0ff */
[----:B------:R-:W-:Y:S01]  /*10d50*/  IMAD R5, R7, R5, R4 ;  /* 0x0000000507057224 */ /* 0x000fe200078e0204 */
[----:B------:R-:W-:Y:S01]  /*10d60*/  IADD3.X R3, R3, UR9, R6, P1, !PT ;  /* 0x0000000903037c10 */ /* 0x000fe20008ffe406 */
[----:B------:R-:W-:-:S03]  /*10d70*/  ULDC.64 UR8, c[0x0][0xb50] ;  /* 0x0002d40000087ab9 */ /* 0x000fc60000000a00 */
[----:B------:R-:W-:Y:S01]  /*10d80*/  SHF.R.S32.HI R4, RZ, 0x1f, R5 ;  /* 0x0000001fff047819 */ /* 0x000fe20000011405 */
[----:B------:R-:W-:-:S04]  /*10d90*/  IMAD.WIDE.U32 R2, R5, UR16, R2 ;  /* 0x0000001005027c25 */ /* 0x000fc8000f8e0002 */
[----:B------:R-:W-:-:S04]  /*10da0*/  IMAD R4, R4, UR16, RZ ;  /* 0x0000001004047c24 */ /* 0x000fc8000f8e02ff */
[----:B------:R-:W-:Y:S01]  /*10db0*/  IMAD R7, R5, UR17, R4 ;  /* 0x0000001105077c24 */ /* 0x000fe2000f8e0204 */
[----:B------:R-:W-:-:S03]  /*10dc0*/  LEA R4, P1, R2, UR8, 0x2 ;  /* 0x0000000802047c11 */ /* 0x000fc6000f8210ff */
[----:B------:R-:W-:-:S05]  /*10dd0*/  IMAD.IADD R3, R3, 0x1, R7 ;  /* 0x0000000103037824 */ /* 0x000fca00078e0207 */
[----:B------:R-:W-:Y:S01]  /*10de0*/  LEA.HI.X R5, R2, UR9, R3, 0x2, P1 ;  /* 0x0000000902057c11 */ /* 0x000fe200088f1403 */
[----:B------:R-:W-:-:S05]  /*10df0*/  IMAD.MOV.U32 R3, RZ, RZ, -0x800000 ;  /* 0xff800000ff037424 */ /* 0x000fca00078e00ff */
[----:B------:R0:W-:Y:S02]  /*10e00*/  STG.E desc[UR40][R4.64], R3 ;  /* 0x0000000304007986 */ /* 0x0001e4000c101928 */
.L_x_11686:
[----:B------:R-:W-:Y:S05]  /*10e10*/  BSYNC B1 ;  /* 0x0000000000017941 */ /* 0x000fea0003800000 */
.L_x_11685:
[----:B0-----:R-:W0:Y:S01]  /*10e20*/  @P0 LDC R3, c[0x0][0xbf0] ;  /* 0x0002fc00ff030b82 */ /* 0x001e220000000800 */
[----:B------:R-:W-:Y:S01]  /*10e30*/  ULDC.64 UR16, c[0x0][0xaa0] ;  /* 0x0002a80000107ab9 */ /* 0x000fe20000000a00 */
[----:B------:R-:W-:Y:S01]  /*10e40*/  IMAD R2, R202, 0x20, R203 ;  /* 0x00000020ca027824 */ /* 0x000fe200078e02cb */
[----:B------:R-:W-:Y:S01]  /*10e50*/  UIMAD UR10, UR11, UR16, URZ ;  /* 0x000000100b0a72a4 */ /* 0x000fe2000f8e023f */
[----:B------:R-:W-:Y:S01]  /*10e60*/  VIADD R8, R203, UR43 ;  /* 0x0000002bcb087c36 */ /* 0x000fe20008000000 */
[----:B------:R-:W-:Y:S01]  /*10e70*/  UIMAD.WIDE.U32 UR8, UR4, UR16, URZ ;  /* 0x00000010040872a5 */ /* 0x000fe2000f8e003f */
[----:B------:R-:W-:Y:S01]  /*10e80*/  VIADD R6, R2, UR43 ;  /* 0x0000002b02067c36 */ /* 0x000fe20008000000 */
[----:B------:R-:W-:Y:S01]  /*10e90*/  UIMAD UR10, UR4, UR17, UR10 ;  /* 0x00000011040a72a4 */ /* 0x000fe2000f8e020a */
[----:B------:R-:W-:Y:S02]  /*10ea0*/  BSSY B1, `(.L_x_11687) ;  /* 0x000003d000017945 */ /* 0x000fe40003800000 */
        /* <DEDUP_REMOVED lines=10> */
[----:B0-----:R-:W-:Y:S01]  /*10f50*/  @P0 SHF.R.U32.HI R5, RZ, R3, R2 ;  /* 0x00000003ff050219 */ /* 0x001fe20000011602 */
        /* <DEDUP_REMOVED lines=49> */
.L_x_11688:
[----:B------:R-:W-:Y:S05]  /*11270*/  BSYNC B1 ;  /* 0x0000000000017941 */ /* 0x000fea0003800000 */
.L_x_11687:
        /* <DEDUP_REMOVED lines=21> */
.L_x_11690:
[----:B------:R-:W-:Y:S05]  /*113d0*/  BSYNC B1 ;  /* 0x0000000000017941 */ /* 0x000fea0003800000 */
.L_x_11689:
        /* <DEDUP_REMOVED lines=21> */
.L_x_11692:
[----:B------:R-:W-:Y:S05]  /*11530*/  BSYNC B1 ;  /* 0x0000000000017941 */ /* 0x000fea0003800000 */
.L_x_11691:
[----:B0-----:R-:W-:Y:S01]  /*11540*/  VIADD R0, R8, 0x60 ;  /* 0x0000006008007836 */ /* 0x001fe20000000000 */
[----:B---3--:R0:W3:Y:S04]  /*11550*/  SHFL.IDX PT, R6, R5, 0x3, 0x181f ;  /* 0x00781f0005067f89 */ /* 0x0080e800000e0000 */
        /* <DEDUP_REMOVED lines=20> */
.L_x_11683:
[----:B------:R-:W-:Y:S05]  /*116a0*/  BSYNC B0 ;  /* 0x0000000000007941 */ /* 0x000fea0003800000 */
.L_x_11674:
[----:B------:R-:W-:Y:S02]  /*116b0*/  ULDC UR4, c[0x0][0xc3c] ;  /* 0x00030f0000047ab9 */ /* 0x000fe40000000800 */
[----:B------:R-:W-:-:S06]  /*116c0*/  UISETP.GE.AND UP0, UPT, UR6, UR4, UPT ;  /* 0x000000040600728c */ /* 0x000fcc000bf06270 */
[----:B------:R-:W-:-:S13]  /*116d0*/  PLOP3.LUT P0, PT, PT, PT, UP0, 0x80, 0x0 ;  /* 0x000000000000781c */ /* 0x000fda0003f0f008 */
[----:B------:R-:W-:Y:S05]  /*116e0*/  @!P0 BRA `(.L_x_11693) ;  /* 0xfffffef400dc8947 */ /* 0x000fea000383ffff */
[----:B------:R-:W-:Y:S05]  /*116f0*/  EXIT ;  /* 0x000000000000794d */ /* 0x000fea0003800000 */
.L_x_11592:
[----:B------:R-:W-:-:S08]  /*11700*/  NOP ;  /* 0x0000000000007918 */ /* 0x000fd00000000000 */
[----:B------:R-:W0:-:S00]  /*11710*/  USETMAXREG.DEALLOC.CTAPOOL 0x18 ;  /* 0x00000018000079c8 */ /* 0x000e0000080e0500 */
[----:B0-----:R-:W2:Y:S01]  /*11720*/  LDL.LU R2, [R1] ;  /* 0x0000000001027983 */ /* 0x001ea20000300800 */
[----:B------:R-:W-:Y:S01]  /*11730*/  LOP3.LUT R0, R0, 0x3, RZ, 0xc0, !PT ;  /* 0x0000000300007812 */ /* 0x000fe200078ec0ff */
[----:B------:R-:W-:-:S05]  /*11740*/  IMAD.MOV.U32 R4, RZ, RZ, RZ ;  /* 0x000000ffff047224 */ /* 0x000fca00078e00ff */
[----:B------:R-:W0:Y:S02]  /*11750*/  SHFL.IDX PT, R0, R0, RZ, 0x1f ;  /* 0x00001fff00007589 */ /* 0x000e2400000e0000 */
[----:B0-----:R-:W-:Y:S02]  /*11760*/  ISETP.NE.AND P0, PT, R0, RZ, PT ;  /* 0x000000ff0000720c */ /* 0x001fe40003f05270 */
[----:B--2---:R-:W-:-:S11]  /*11770*/  LOP3.LUT R2, R2, 0xfffffffd, RZ, 0xc0, !PT ;  /* 0xfffffffd02027812 */ /* 0x004fd600078ec0ff */
[----:B------:R-:W-:-:S05]  /*11780*/  @P0 LOP3.LUT R2, R2, 0x2, RZ, 0xfc, !PT ;  /* 0x0000000202020812 */ /* 0x000fca00078efcff */
[----:B------:R0:W-:Y:S01]  /*11790*/  STL [R1], R2 ;  /* 0x0000000201007387 */ /* 0x0001e20000100800 */
        /* <DEDUP_REMOVED lines=8> */
.L_x_11694:
        /* <DEDUP_REMOVED lines=42> */
.L_x_11700:
        /* <DEDUP_REMOVED lines=12> */
.L_x_11699:
[----:B------:R-:W-:Y:S05]  /*11b80*/  BSYNC B0 ;  /* 0x0000000000007941 */ /* 0x000fea0003800000 */
.L_x_11698:
        /* <DEDUP_REMOVED lines=21> */
.L_x_11696:
        /* <DEDUP_REMOVED lines=20> */
.L_x_11701:
        /* <DEDUP_REMOVED lines=56> */
.L_x_11697:
[----:B------:R-:W-:Y:S02]  /*121a0*/  IMAD.MOV.U32 R17, RZ, RZ, RZ ;  /* 0x000000ffff117224 */ /* 0x000fe400078e00ff */
[----:B------:R-:W-:Y:S02]  /*121b0*/  IMAD.U32 R16, RZ, RZ, UR6 ;  /* 0x00000006ff107e24 */ /* 0x000fe4000f8e00ff */
[----:B------:R-:W-:-:S07]  /*121c0*/  IMAD.MOV.U32 R18, RZ, RZ, RZ ;  /* 0x000000ffff127224 */ /* 0x000fce00078e00ff */
.L_x_11702:
[----:B------:R-:W-:-:S13]  /*121d0*/  ISETP.NE.AND P0, PT, R0, RZ, PT ;  /* 0x000000ff0000720c */ /* 0x000fda0003f05270 */
[----:B------:R-:W1:Y:S01]  /*121e0*/  @!P0 S2R R3, SR_CgaCtaId ;  /* 0x0000000000038919 */ /* 0x000e620000008800 */
[----:B------:R-:W-:-:S04]  /*121f0*/  @!P0 MOV R0, 0x400 ;  /* 0x0000040000008802 */ /* 0x000fc80000000f00 */
[----:B-1----:R-:W-:-:S05]  /*12200*/  @!P0 LEA R0, R3, R0, 0x18 ;  /* 0x0000000003008211 */ /* 0x002fca00078ec0ff */
[----:B------:R1:W-:Y:S01]  /*12210*/  @!P0 STS.128 [R0+0x228d0], R16 ;  /* 0x0228d01000008388 */ /* 0x0003e20000000c00 */
[----:B------:R-:W-:Y:S06]  /*12220*/  BAR.ARV 0x5, 0x180 ;  /* 0x0146000000007b1d */ /* 0x000fec0000002000 */
.L_x_11695:
        /* <DEDUP_REMOVED lines=31> */
.L_x_11813:
        /* <DEDUP_REMOVED lines=45> */
.L_x_11704:
        /* <DEDUP_REMOVED lines=10> */
.L_x_11705:
[----:B------:R-:W-:Y:S05]  /*12790*/  @!P1 BRA `(.L_x_11706) ;  /* 0x00000000000c9947 */ /* 0x000fea0003800000 */
[----:B------:R-:W2:Y:S04]  /*127a0*/  LDG.E R6, desc[UR40][R2.64] ;  /* 0x0000002802067981 */ /* 0x000ea8000c1e1900 */
[----:B------:R-:W2:Y:S02]  /*127b0*/  LDG.E R2, desc[UR40][R2.64+0x4] ;  /* 0x0000042802027981 */ /* 0x000ea4000c1e1900 */
[----:B--2---:R-:W-:-:S07]  /*127c0*/  IMAD.IADD R6, R2, 0x1, -R6 ;  /* 0x0000000102067824 */ /* 0x004fce00078e0a06 */
.L_x_11706:
        /* <DEDUP_REMOVED lines=28> */
.L_x_11709:
[----:B------:R-:W-:-:S13]  /*12990*/  ISETP.NE.AND P0, PT, R3, 0x1, PT ;  /* 0x000000010300780c */ /* 0x000fda0003f05270 */
[----:B------:R-:W2:Y:S02]  /*129a0*/  @P0 LDC.64 R4, c[0x0][0x9e8] ;  /* 0x00027a00ff040b82 */ /* 0x000ea40000000a00 */
[----:B--2---:R-:W-:-:S05]  /*129b0*/  @P0 IMAD.HI.U32 R4, R7, R4, RZ ;  /* 0x0000000407040227 */ /* 0x004fca00078e00ff */
[----:B------:R-:W-:-:S07]  /*129c0*/  @P0 SHF.R.U32.HI R7, RZ, R5, R4 ;  /* 0x00000005ff070219 */ /* 0x000fce0000011604 */
.L_x_11710:
[----:B------:R-:W-:Y:S05]  /*129d0*/  BSYNC B0 ;  /* 0x0000000000007941 */ /* 0x000fea0003800000 */
.L_x_11708:
[----:B------:R-:W-:-:S05]  /*129e0*/  IMAD R7, R7, R3, R3 ;  /* 0x0000000307077224 */ /* 0x000fca00078e0203 */
[----:B------:R-:W-:-:S07]  /*129f0*/  VIMNMX R2, R2, R7, PT ;  /* 0x0000000702027248 */ /* 0x000fce0003fe0100 */
.L_x_11707:
        /* <DEDUP_REMOVED lines=29> */
.L_x_11713:
[----:B------:R-:W-:-:S13]  /*12bd0*/  ISETP.NE.AND P0, PT, R3, 0x1, PT ;  /* 0x000000010300780c */ /* 0x000fda0003f05270 */
[----:B------:R-:W3:Y:S02]  /*12be0*/  @P0 LDC.64 R4, c[0x0][0x9e8] ;  /* 0x00027a00ff040b82 */ /* 0x000ee40000000a00 */
[----:B---3--:R-:W-:-:S05]  /*12bf0*/  @P0 IMAD.HI.U32 R4, R2, R4, RZ ;  /* 0x0000000402040227 */ /* 0x008fca00078e00ff */
[----:B------:R-:W-:-:S07]  /*12c00*/  @P0 SHF.R.U32.HI R2, RZ, R5, R4 ;  /* 0x00000005ff020219 */ /* 0x000fce0000011604 */
.L_x_11714:
[----:B------:R-:W-:Y:S05]  /*12c10*/  BSYNC B0 ;  /* 0x0000000000007941 */ /* 0x000fea0003800000 */
.L_x_11712:
[----:B------:R-:W-:-:S05]  /*12c20*/  IMAD R2, R2, R3, RZ ;  /* 0x0000000302027224 */ /* 0x000fca00078e02ff */
[----:B------:R-:W-:-:S07]  /*12c30*/  VIMNMX R0, R0, R2, !PT ;  /* 0x0000000200007248 */ /* 0x000fce0007fe0100 */
.L_x_11711:
        /* <DEDUP_REMOVED lines=25> */
.L_x_11716:
        /* <DEDUP_REMOVED lines=21> */
.L_x_11719:
[----:B------:R-:W-:Y:S05]  /*12f20*/  BSYNC B6 ;  /* 0x0000000000067941 */ /* 0x000fea0003800000 */
.L_x_11718:
        /* <DEDUP_REMOVED lines=20> */
.L_x_11722:
        /* <DEDUP_REMOVED lines=15> */
.L_x_11721:
[----:B------:R-:W-:Y:S05]  /*13160*/  BSYNC B6 ;  /* 0x0000000000067941 */ /* 0x000fea0003800000 */
.L_x_11720:
        /* <DEDUP_REMOVED lines=23> */
.L_x_11829:
[----:B---3--:R-:W3:Y:S01]  /*132e0*/  LDL.LU R4, [R1] ;  /* 0x0000000001047983 */ /* 0x008ee20000300800 */
[----:B------:R-:W-:Y:S02]  /*132f0*/  PLOP3.LUT P1, PT, PT, PT, PT, 0x8, 0x0 ;  /* 0x000000000000781c */ /* 0x000fe40003f2e170 */
[----:B----4-:R-:W-:Y:S01]  /*13300*/  ISETP.NE.AND P0, PT, R14, RZ, PT ;  /* 0x000000ff0e00720c */ /* 0x010fe20003f05270 */
[----:B------:R4:W-:Y:S01]  /*13310*/  STL [R1+0x28], R0 ;  /* 0x0000280001007387 */ /* 0x0009e20000100800 */
[----:B---3--:R-:W-:-:S09]  /*13320*/  LOP3.LUT R4, R4, 0xfffffffe, RZ, 0xc0, !PT ;  /* 0xfffffffe04047812 */ /* 0x008fd200078ec0ff */
[----:B------:R-:W-:-:S05]  /*13330*/  @P1 LOP3.LUT R4, R4, 0x1, RZ, 0xfc, !PT ;  /* 0x0000000104041812 */ /* 0x000fca00078efcff */
[----:B------:R4:W-:Y:S01]  /*13340*/  STL [R1], R4 ;  /* 0x0000000401007387 */ /* 0x0009e20000100800 */
[----:B------:R-:W-:Y:S05]  /*13350*/  @P0 BRA `(.L_x_11724) ;  /* 0x00000004001c0947 */ /* 0x000fea0003800000 */
[----:B------:R-:W-:-:S03]  /*13360*/  UMOV UR4, 0xffffffff ;  /* 0xffffffff00047882 */ /* 0x000fc60000000000 */
[----:B------:R-:W-:Y:S05]  /*13370*/  BRA.DIV UR4, `(.L_x_11725) ;  /* 0x0000004e04207947 */ /* 0x000fea000b800000 */
[----:B------:R-:W-:-:S13]  /*13380*/  ELECT P6, URZ, PT ;  /* 0x00000000003f782f */ /* 0x000fda00038c0000 */
.L_x_11832:
        /* <DEDUP_REMOVED lines=24> */
.L_x_11726:
[----:B--2---:R-:W2:Y:S04]  /*13510*/  LDL R7, [R1+0x4] ;  /* 0x0000040001077983 */ /* 0x004ea80000100800 */
[----:B----4-:R-:W2:Y:S04]  /*13520*/  LDL R0, [R1+0x8] ;  /* 0x0000080001007983 */ /* 0x010ea80000100800 */
[----:B---3--:R-:W3:Y:S01]  /*13530*/  LDL R2, [R1+0x10] ;  /* 0x0000100001027983 */ /* 0x008ee20000100800 */
[----:B--2---:R-:W-:Y:S01]  /*13540*/  IMAD R0, R0, 0x8, R7 ;  /* 0x0000000800007824 */ /* 0x004fe200078e0207 */
[----:B---3--:R-:W-:-:S04]  /*13550*/  SHF.L.U32 R2, R2, 0x1f, RZ ;  /* 0x0000001f02027819 */ /* 0x008fc800000006ff */
[----:B------:R-:W2:Y:S02]  /*13560*/  SYNCS.PHASECHK.TRANS64.TRYWAIT P0, [R0+URZ+0x22840], R2 ;  /* 0x02284002000075a7 */ /* 0x000ea4000800017f */
[----:B--2---:R-:W-:Y:S05]  /*13570*/  @!P0 BRA `(.L_x_11727) ;  /* 0x0000004800c08947 */ /* 0x004fea0003800000 */
.L_x_11833:
        /* <DEDUP_REMOVED lines=11> */
.L_x_11728:
[----:B------:R-:W3:Y:S04]  /*13630*/  LDL R6, [R1+0x4] ;  /* 0x0000040001067983 */ /* 0x000ee80000100800 */
[----:B------:R-:W3:Y:S04]  /*13640*/  LDL R5, [R1+0x8] ;  /* 0x0000080001057983 */ /* 0x000ee80000100800 */
[----:B------:R-:W4:Y:S04]  /*13650*/  LDL R4, [R1+0x28] ;  /* 0x0000280001047983 */ /* 0x000f280000100800 */
[----:B------:R-:W4:Y:S04]  /*13660*/  LDL R3, [R1+0x18] ;  /* 0x0000180001037983 */ /* 0x000f280000100800 */
[----:B--2---:R-:W2:Y:S01]  /*13670*/  LDL.LU R2, [R1] ;  /* 0x0000000001027983 */ /* 0x004ea20000300800 */
[----:B------:R-:W-:Y:S01]  /*13680*/  R2UR UR9, R0 ;  /* 0x00000000000972ca */ /* 0x000fe200000e0000 */
[----:B------:R-:W-:Y:S01]  /*13690*/  UIADD3 UR6, UP0, UR38, 0x370, URZ ;  /* 0x0000037026067890 */ /* 0x000fe2000ff1e03f */
[----:B------:R-:W-:Y:S01]  /*136a0*/  PLOP3.LUT P0, PT, PT, PT, PT, 0x80, 0x0 ;  /* 0x000000000000781c */ /* 0x000fe20003f0f070 */
[----:B------:R-:W-:Y:S01]  /*136b0*/  UMOV UR5, 0x14f00000 ;  /* 0x14f0000000057882 */ /* 0x000fe20000000000 */
[----:B------:R-:W-:Y:S01]  /*136c0*/  R2UR UR12, R18 ;  /* 0x00000000120c72ca */ /* 0x000fe200000e0000 */
[----:B------:R-:W-:Y:S01]  /*136d0*/  UIADD3.X UR7, URZ, UR39, URZ, UP0, !UPT ;  /* 0x000000273f077290 */ /* 0x000fe200087fe43f */
[----:B-----5:R-:W-:Y:S01]  /*136e0*/  R2UR UR13, R17 ;  /* 0x00000000110d72ca */ /* 0x020fe200000e0000 */
[----:B------:R-:W-:-:S06]  /*136f0*/  UMOV UR10, URZ ;  /* 0x0000003f000a7c82 */ /* 0x000fcc0008000000 */
        /* <DEDUP_REMOVED lines=9> */
[----:B------:R3:W-:Y:S02]  /*13790*/  STL [R1], R2 ;  /* 0x0000000201007387 */ /* 0x0007e40000100800 */
[----:B------:R-:W-:-:S06]  /*137a0*/  UMOV UR4, 0x0 ;  /* 0x0000000000047882 */ /* 0x000fcc0000000000 */
[----:B------:R3:W-:Y:S01]  /*137b0*/  UTMALDG.4D [UR8], [UR6], desc[UR4] ;  /* 0x00000408060075b4 */ /* 0x0007e20008019000 */
[----:B------:R-:W-:Y:S02]  /*137c0*/  NOP ;  /* 0x0000000000007918 */ /* 0x000fe40000000000 */
.L_x_11724:
[----:B----4-:R-:W4:Y:S04]  /*137d0*/  LDL R0, [R1+0x4] ;  /* 0x0000040001007983 */ /* 0x010f280000100800 */
        /* <DEDUP_REMOVED lines=31> */
.L_x_11730:
[----:B------:R-:W-:Y:S05]  /*139d0*/  BSYNC B6 ;  /* 0x0000000000067941 */ /* 0x000fea0003800000 */
.L_x_11729:
        /* <DEDUP_REMOVED lines=26> */
[----:B--2---:R-:W-:-:S13]  /*13b80*/  ISETP.NE.AND P0, PT, R7, 0x1, PT ;  /* 0x000000010700780c */ /* 0x004fda0003f05270 */
[----:B------:R-:W0:Y:S08]  /*13b90*/  @P0 LDC R5, c[0x0][0x44c] ;  /* 0x00011300ff050b82 */ /* 0x000e300000000800 */
[----:B------:R-:W1:Y:S01]  /*13ba0*/  @P0 LDC R6, c[0x0][0x450] ;  /* 0x00011400ff060b82 */ /* 0x000e620000000800 */
[----:B------:R-:W-:Y:S02]  /*13bb0*/  IMAD R4, R4, UR4, RZ ;  /* 0x0000000404047c24 */ /* 0x000fe4000f8e02ff */
[----:B------:R-:W-:-:S04]  /*13bc0*/  IMAD.WIDE.U32 R2, R0, UR4, R2 ;  /* 0x0000000400027c25 */ /* 0x000fc8000f8e0002 */
[----:B------:R-:W-:Y:S01]  /*13bd0*/  IMAD R0, R0, UR5, R4 ;  /* 0x0000000500007c24 */ /* 0x000fe2000f8e0204 */
[----:B------:R-:W-:Y:S01]  /*13be0*/  ULDC.64 UR4, c[0x0][0x2d0] ;  /* 0x0000b40000047ab9 */ /* 0x000fe20000000a00 */
[----:B----4-:R-:W-:Y:S02]  /*13bf0*/  IMAD.IADD R4, R8, 0x1, R12 ;  /* 0x0000000108047824 */ /* 0x010fe400078e020c */
[----:B------:R-:W-:Y:S02]  /*13c00*/  IMAD.IADD R3, R3, 0x1, R0 ;  /* 0x0000000103037824 */ /* 0x000fe400078e0200 */
[----:B0-----:R-:W-:Y:S01]  /*13c10*/  @P0 IMAD.HI.U32 R5, R4, R5, RZ ;  /* 0x0000000504050227 */ /* 0x001fe200078e00ff */
[----:B------:R-:W0:Y:S03]  /*13c20*/  S2R R8, SR_TID.X ;  /* 0x0000000000087919 */ /* 0x000e260000002100 */
        /* <DEDUP_REMOVED lines=95> */
.L_x_11850:
        /* <DEDUP_REMOVED lines=11> */
.L_x_11732:
        /* <DEDUP_REMOVED lines=19> */
.L_x_11851:
[----:B------:R-:W-:Y:S05]  /*14400*/  BSYNC B0 ;  /* 0x0000000000007941 */ /* 0x000fea0003800000 */
.L_x_11733:
[----:B0-----:R-:W2:Y:S01]  /*14410*/  LDL R2, [R1] ;  /* 0x0000000001027983 */ /* 0x001ea20000100800 */
        /* <DEDUP_REMOVED lines=15> */
.L_x_11852:
[----:B------:R-:W-:Y:S05]  /*14510*/  BSYNC B1 ;  /* 0x0000000000017941 */ /* 0x000fea0003800000 */
.L_x_11737:
        /* <DEDUP_REMOVED lines=9> */
.L_x_11740:
[----:B------:R-:W-:Y:S05]  /*145b0*/  BSYNC B1 ;  /* 0x0000000000017941 */ /* 0x000fea0003800000 */
.L_x_11739:
[----:B------:R-:W2:Y:S04]  /*145c0*/  LDL R5, [R1+0x4] ;  /* 0x0000040001057983 */ /* 0x000ea80000100800 */
[----:B0-----:R-:W2:Y:S04]  /*145d0*/  LDL R0, [R1+0x8] ;  /* 0x0000080001007983 */ /* 0x001ea80000100800 */
[----:B------:R-:W3:Y:S04]  /*145e0*/  LDL R4, [R1+0x18] ;  /* 0x0000180001047983 */ /* 0x000ee80000100800 */
[----:B------:R-:W3:Y:S01]  /*145f0*/  LDL.LU R3, [R1+0x28] ;  /* 0x0000280001037983 */ /* 0x000ee20000300800 */
        /* <DEDUP_REMOVED lines=10> */
.L_x_11741:
        /* <DEDUP_REMOVED lines=15> */
.L_x_11742:
        /* <DEDUP_REMOVED lines=15> */
.L_x_11743:
        /* <DEDUP_REMOVED lines=15> */
.L_x_11744:
        /* <DEDUP_REMOVED lines=10> */
.L_x_11736:
[----:B------:R-:W-:Y:S05]  /*14a10*/  BSYNC B0 ;  /* 0x0000000000007941 */ /* 0x000fea0003800000 */
.L_x_11735:
        /* <DEDUP_REMOVED lines=14> */
[----:B------:R-:W2:Y:S04]  /*14b00*/  LDL R5, [R1] ;  /* 0x0000000001057983 */ /* 0x000ea80000100800 */
        /* <DEDUP_REMOVED lines=35> */
.L_x_11751:
[----:B------:R-:W2:Y:S01]  /*14d40*/  LDL R2, [R1+0x4] ;  /* 0x0000040001027983 */ /* 0x000ea20000100800 */
        /* <DEDUP_REMOVED lines=8> */
.L_x_11853:
[----:B------:R-:W-:Y:S05]  /*14dd0*/  BSYNC B3 ;  /* 0x0000000000037941 */ /* 0x000fea0003800000 */
.L_x_11752:
        /* <DEDUP_REMOVED lines=9> */
.L_x_11755:
[----:B------:R-:W-:Y:S05]  /*14e70*/  BSYNC B3 ;  /* 0x0000000000037941 */ /* 0x000fea0003800000 */
.L_x_11754:
        /* <DEDUP_REMOVED lines=14> */
.L_x_11756:
        /* <DEDUP_REMOVED lines=13> */
.L_x_11854:
[----:B------:R-:W-:Y:S05]  /*15030*/  BSYNC B3 ;  /* 0x0000000000037941 */ /* 0x000fea0003800000 */
.L_x_11757:
        /* <DEDUP_REMOVED lines=11> */
.L_x_11760:
[----:B------:R-:W-:Y:S05]  /*150f0*/  BSYNC B3 ;  /* 0x0000000000037941 */ /* 0x000fea0003800000 */
.L_x_11759:
        /* <DEDUP_REMOVED lines=11> */
.L_x_11761:
        /* <DEDUP_REMOVED lines=15> */
.L_x_11762:
        /* <DEDUP_REMOVED lines=15> */
.L_x_11763:
        /* <DEDUP_REMOVED lines=15> */
.L_x_11764:
        /* <DEDUP_REMOVED lines=10> */
.L_x_11750:
[----:B------:R-:W-:Y:S05]  /*15520*/  BSYNC B1 ;  /* 0x0000000000017941 */ /* 0x000fea0003800000 */
.L_x_11749:
[----:B------:R-:W2:Y:S02]  /*15530*/  LDL R4, [R1+0x20] ;  /* 0x0000200001047983 */ /* 0x000ea40000100800 */
[----:B--2---:R-:W-:-:S07]  /*15540*/  VIADD R0, R4, 0xfffffffd ;  /* 0xfffffffd04007836 */ /* 0x004fce0000000000 */
.L_x_11748:
[----:B------:R-:W-:Y:S05]  /*15550*/  BSYNC B2 ;  /* 0x0000000000027941 */ /* 0x000fea0003800000 */
.L_x_11747:
[----:B------:R-:W2:Y:S01]  /*15560*/  LDL.LU R2, [R1+0x20] ;  /* 0x0000200001027983 */ /* 0x000ea20000300800 */
[----:B------:R-:W-:Y:S01]  /*15570*/  VIADD R6, R6, 0xfffffffe ;  /* 0xfffffffe06067836 */ /* 0x000fe20000000000 */
[----:B--2---:R-:W-:-:S04]  /*15580*/  LOP3.LUT R2, RZ, R2, RZ, 0x33, !PT ;  /* 0x00000002ff027212 */ /* 0x004fc800078e33ff */
[----:B------:R-:W-:-:S13]  /*15590*/  ISETP.NE.AND P0, PT, R6, R2, PT ;  /* 0x000000020600720c */ /* 0x000fda0003f05270 */
[----:B------:R-:W-:Y:S05]  /*155a0*/  @!P0 BRA `(.L_x_11746) ;  /* 0x0000001400208947 */ /* 0x000fea0003800000 */
.L_x_11797:
[----:B------:R-:W2:Y:S04]  /*155b0*/  LDL R4, [R1] ;  /* 0x0000000001047983 */ /* 0x000ea80000100800 */
        /* <DEDUP_REMOVED lines=35> */
.L_x_11767:
[----:B------:R-:W2:Y:S01]  /*157f0*/  LDL R2, [R1+0x4] ;  /* 0x0000040001027983 */ /* 0x000ea20000100800 */
        /* <DEDUP_REMOVED lines=8> */
.L_x_11855:
[----:B------:R-:W-:Y:S05]  /*15880*/  BSYNC B2 ;  /* 0x0000000000027941 */ /* 0x000fea0003800000 */
.L_x_11768:
        /* <DEDUP_REMOVED lines=9> */
.L_x_11771:
[----:B------:R-:W-:Y:S05]  /*15920*/  BSYNC B2 ;  /* 0x0000000000027941 */ /* 0x000fea0003800000 */
.L_x_11770:
        /* <DEDUP_REMOVED lines=13> */
.L_x_11772:
        /* <DEDUP_REMOVED lines=13> */
.L_x_11856:
[----:B------:R-:W-:Y:S05]  /*15ad0*/  BSYNC B2 ;  /* 0x0000000000027941 */ /* 0x000fea0003800000 */
.L_x_11773:
        /* <DEDUP_REMOVED lines=11> */
.L_x_11776:
[----:B------:R-:W-:Y:S05]  /*15b90*/  BSYNC B2 ;  /* 0x0000000000027941 */ /* 0x000fea0003800000 */
.L_x_11775:
        /* <DEDUP_REMOVED lines=10> */
.L_x_11777:
        /* <DEDUP_REMOVED lines=15> */
.L_x_11778:
        /* <DEDUP_REMOVED lines=15> */
.L_x_11779:
        /* <DEDUP_REMOVED lines=15> */
.L_x_11780:
        /* <DEDUP_REMOVED lines=10> */
.L_x_11766:
[----:B------:R-:W-:Y:S05]  /*15fb0*/  BSYNC B1 ;  /* 0x0000000000017941 */ /* 0x000fea0003800000 */
.L_x_11765:
[----:B------:R-:W2:Y:S01]  /*15fc0*/  LDL R5, [R1] ;  /* 0x0000000001057983 */ /* 0x000ea20000100800 */
        /* <DEDUP_REMOVED lines=35> */
.L_x_11783:
[----:B------:R-:W2:Y:S01]  /*16200*/  LDL R2, [R1+0x4] ;  /* 0x0000040001027983 */ /* 0x000ea20000100800 */
        /* <DEDUP_REMOVED lines=8> */
.L_x_11857:
[----:B------:R-:W-:Y:S05]  /*16290*/  BSYNC B2 ;  /* 0x0000000000027941 */ /* 0x000fea0003800000 */
.L_x_11784:
        /* <DEDUP_REMOVED lines=9> */
.L_x_11787:
[----:B------:R-:W-:Y:S05]  /*16330*/  BSYNC B2 ;  /* 0x0000000000027941 */ /* 0x000fea0003800000 */
.L_x_11786:
        /* <DEDUP_REMOVED lines=14> */
.L_x_11788:
        /* <DEDUP_REMOVED lines=13> */
.L_x_11858:
[----:B------:R-:W-:Y:S05]  /*164f0*/  BSYNC B2 ;  /* 0x0000000000027941 */ /* 0x000fea0003800000 */
.L_x_11789:
        /* <DEDUP_REMOVED lines=11> */
.L_x_11792:
[----:B------:R-:W-:Y:S05]  /*165b0*/  BSYNC B2 ;  /* 0x0000000000027941 */ /* 0x000fea0003800000 */
.L_x_11791:
        /* <DEDUP_REMOVED lines=11> */
.L_x_11793:
        /* <DEDUP_REMOVED lines=15> */
.L_x_11794:
        /* <DEDUP_REMOVED lines=15> */
.L_x_11795:
        /* <DEDUP_REMOVED lines=15> */
.L_x_11796:
        /* <DEDUP_REMOVED lines=10> */
.L_x_11782:
[----:B------:R-:W-:Y:S05]  /*169e0*/  BSYNC B1 ;  /* 0x0000000000017941 */ /* 0x000fea0003800000 */
.L_x_11781:
[----:B------:R-:W2:Y:S01]  /*169f0*/  LDL R5, [R1+0x1c] ;  /* 0x00001c0001057983 */ /* 0x000ea20000100800 */
[----:B------:R-:W-:Y:S01]  /*16a00*/  VIADD R0, R0, 0xfffffffe ;  /* 0xfffffffe00007836 */ /* 0x000fe20000000000 */
[----:B--2---:R-:W-:-:S13]  /*16a10*/  ISETP.GT.AND P0, PT, R6, R5, PT ;  /* 0x000000050600720c */ /* 0x004fda0003f04270 */
[----:B------:R-:W-:Y:S05]  /*16a20*/  @P0 BRA `(.L_x_11797) ;  /* 0xffffffe800e00947 */ /* 0x000fea000383ffff */
.L_x_11746:
[----:B------:R-:W-:Y:S05]  /*16a30*/  BSYNC B0 ;  /* 0x0000000000007941 */ /* 0x000fea0003800000 */
.L_x_11745:
        /* <DEDUP_REMOVED lines=24> */
.L_x_11799:
[----:B------:R-:W-:Y:S05]  /*16bc0*/  BSYNC B0 ;  /* 0x0000000000007941 */ /* 0x000fea0003800000 */
.L_x_11798:
[----:B------:R-:W-:-:S05]  /*16bd0*/  SEL R0, R0, RZ, P0 ;  /* 0x000000ff00007207 */ /* 0x000fca0000000000 */
[----:B------:R3:W-:Y:S02]  /*16be0*/  STL [R1+0x8], R0 ;  /* 0x0000080001007387 */ /* 0x0007e40000100800 */
.L_x_11717:
[----:B------:R-:W-:Y:S05]  /*16bf0*/  BSYNC B7 ;  /* 0x0000000000077941 */ /* 0x000fea0003800000 */
.L_x_11715:
[----:B---3--:R-:W3:Y:S02]  /*16c00*/  LDL R0, [R1] ;  /* 0x0000000001007983 */ /* 0x008ee40000100800 */
        /* <DEDUP_REMOVED lines=12> */
.L_x_11800:
        /* <DEDUP_REMOVED lines=16> */
[----:B-1----:R-:W-:Y:S02]  /*16dd0*/  IMAD.MOV.U32 R2, RZ, RZ, RZ ;  /* 0x000000ffff027224 */ /* 0x002fe400078e00ff */
[----:B---3--:R-:W-:Y:S01]  /*16de0*/  @!P1 IMAD.MOV.U32 R2, RZ, RZ, R3 ;  /* 0x000000ffff029224 */ /* 0x008fe200078e0003 */
[----:B------:R-:W-:-:S04]  /*16df0*/  ISETP.NE.AND P1, PT, R4, RZ, PT ;  /* 0x000000ff0400720c */ /* 0x000fc80003f25270 */
[----:B------:R-:W1:Y:S02]  /*16e00*/  SHFL.UP PT, R14, R2, 0x1, RZ ;  /* 0x04200000020e7989 */ /* 0x000e6400000e00ff */
[----:B-1----:R-:W-:-:S05]  /*16e10*/  SEL R5, R14, RZ, P1 ;  /* 0x000000ff0e057207 */ /* 0x002fca0000800000 */
[----:B------:R-:W-:Y:S02]  /*16e20*/  IMAD.IADD R3, R2, 0x1, R5 ;  /* 0x0000000102037824 */ /* 0x000fe400078e0205 */
[----:B------:R-:W-:Y:S04]  /*16e30*/  SHFL.IDX PT, R5, R16, 0x1, 0x1f ;  /* 0x00201f0010057f89 */ /* 0x000fe800000e0000 */
        /* <DEDUP_REMOVED lines=13> */
.L_x_11868:
[----:B------:R-:W-:Y:S02]  /*16f10*/  ULDC UR4, c[0x0][0xc38] ;  /* 0x00030e0000047ab9 */ /* 0x000fe40000000800 */
[----:B------:R-:W-:-:S04]  /*16f20*/  IMAD.U32 R4, RZ, RZ, UR4 ;  /* 0x00000004ff047e24 */ /* 0x000fc8000f8e00ff */
[----:B---3--:R-:W-:-:S04]  /*16f30*/  IMAD R14, R14, R4, RZ ;  /* 0x000000040e0e7224 */ /* 0x008fc800078e02ff */
[----:B------:R-:W-:-:S05]  /*16f40*/  IMAD.IADD R5, R5, 0x1, R14 ;  /* 0x0000000105057824 */ /* 0x000fca00078e020e */
[----:B------:R-:W-:-:S13]  /*16f50*/  ISETP.GT.AND P6, PT, R5, R0, PT ;  /* 0x000000000500720c */ /* 0x000fda0003fc4270 */
[----:B------:R-:W-:Y:S05]  /*16f60*/  @P6 BRA `(.L_x_11803) ;  /* 0x00000000009c6947 */ /* 0x000fea0003800000 */
.L_x_11808:
[----:B------:R-:W3:Y:S01]  /*16f70*/  LDC R4, c[0x0][0xc3c] ;  /* 0x00030f00ff047b82 */ /* 0x000ee20000000800 */
[----:B------:R-:W-:-:S05]  /*16f80*/  VIADD R19, R19, 0x1f ;  /* 0x0000001f13137836 */ /* 0x000fca0000000000 */
[----:B---3--:R-:W-:-:S13]  /*16f90*/  ISETP.GE.AND P6, PT, R19, R4, PT ;  /* 0x000000041300720c */ /* 0x008fda0003fc6270 */
[----:B0-----:R-:W-:Y:S05]  /*16fa0*/  @P6 BRA `(.L_x_11804) ;  /* 0x0000000400d06947 */ /* 0x001fea0003800000 */
[----:B------:R-:W3:Y:S01]  /*16fb0*/  S2R R2, SR_TID.X ;  /* 0x0000000000027919 */ /* 0x000ee20000002100 */
[----:B------:R-:W-:Y:S01]  /*16fc0*/  BSSY B0, `(.L_x_11805) ;  /* 0x0000009000007945 */ /* 0x000fe20003800000 */
[----:B---3--:R-:W-:-:S05]  /*16fd0*/  LOP3.LUT R2, R2, 0x1f, RZ, 0xc0, !PT ;  /* 0x0000001f02027812 */ /* 0x008fca00078ec0ff */
[----:B0-2---:R-:W-:Y:S02]  /*16fe0*/  IMAD.IADD R7, R19, 0x1, R2 ;  /* 0x0000000113077824 */ /* 0x005fe400078e0202 */
[----:B------:R-:W-:-:S03]  /*16ff0*/  IMAD.MOV.U32 R2, RZ, RZ, RZ ;  /* 0x000000ffff027224 */ /* 0x000fc600078e00ff */
[----:B------:R-:W-:-:S13]  /*17000*/  ISETP.GE.OR P6, PT, R7, R4, !P0 ;  /* 0x000000040700720c */ /* 0x000fda00047c6670 */
[----:B------:R-:W-:Y:S05]  /*17010*/  @P6 BRA `(.L_x_11806) ;  /* 0x00000000000c6947 */ /* 0x000fea0003800000 */
[----:B-1----:R-:W0:Y:S02]  /*17020*/  LDC.64 R2, c[0x0][0xc80] ;  /* 0x00032000ff027b82 */ /* 0x002e240000000a00 */
[----:B0-----:R-:W-:-:S06]  /*17030*/  IMAD.WIDE R2, R7, 0x4, R2 ;  /* 0x0000000407027825 */ /* 0x001fcc00078e0202 */
[----:B------:R0:W5:Y:S02]  /*17040*/  LDG.E R2, desc[UR40][R2.64] ;  /* 0x0000002802027981 */ /* 0x000164000c1e1900 */
.L_x_11806:
[----:B------:R-:W-:Y:S05]  /*17050*/  BSYNC B0 ;  /* 0x0000000000007941 */ /* 0x000fea0003800000 */
.L_x_11805:
[----:B------:R-:W-:-:S03]  /*17060*/  UMOV UR4, 0xffffffff ;  /* 0xffffffff00047882 */ /* 0x000fc60000000000 */
[----:B------:R-:W-:Y:S05]  /*17070*/  BRA.DIV UR4, `(.L_x_11807) ;  /* 0x0000002204707947 */ /* 0x000fea000b800000 */
[----:B-----5:R-:W2:Y:S02]  /*17080*/  SHFL.UP PT, R14, R2, 0x1, RZ ;  /* 0x04200000020e7989 */ /* 0x020ea400000e00ff */
[----:B--2---:R-:W-:-:S05]  /*17090*/  SEL R13, R14, RZ, P1 ;  /* 0x000000ff0e0d7207 */ /* 0x004fca0000800000 */
[----:B------:R-:W-:-:S05]  /*170a0*/  IMAD.IADD R13, R2, 0x1, R13 ;  /* 0x00000001020d7824 */ /* 0x000fca00078e020d */
[----:B------:R-:W2:Y:S02]  /*170b0*/  SHFL.UP PT, R14, R13, 0x2, RZ ;  /* 0x044000000d0e7989 */ /* 0x000ea400000e00ff */
[----:B--2---:R-:W-:-:S05]  /*170c0*/  SEL R4, R14, RZ, P2 ;  /* 0x000000ff0e047207 */ /* 0x004fca0001000000 */
[----:B------:R-:W-:-:S05]  /*170d0*/  IMAD.IADD R4, R13, 0x1, R4 ;  /* 0x000000010d047824 */ /* 0x000fca00078e0204 */
[----:B------:R-:W0:Y:S02]  /*170e0*/  SHFL.UP PT, R14, R4, 0x4, RZ ;  /* 0x04800000040e7989 */ /* 0x000e2400000e00ff */
[----:B01----:R-:W-:-:S05]  /*170f0*/  SEL R3, R14, RZ, P3 ;  /* 0x000000ff0e037207 */ /* 0x003fca0001800000 */
        /* <DEDUP_REMOVED lines=8> */
.L_x_11876:
[----:B------:R-:W-:Y:S02]  /*17180*/  ULDC UR4, c[0x0][0xc38] ;  /* 0x00030e0000047ab9 */ /* 0x000fe40000000800 */
[----:B------:R-:W-:-:S04]  /*17190*/  IMAD.U32 R4, RZ, RZ, UR4 ;  /* 0x00000004ff047e24 */ /* 0x000fc8000f8e00ff */
[----:B-1----:R-:W-:-:S04]  /*171a0*/  IMAD R14, R14, R4, RZ ;  /* 0x000000040e0e7224 */ /* 0x002fc800078e02ff */
[----:B------:R-:W-:-:S05]  /*171b0*/  IMAD.IADD R5, R14, 0x1, R5 ;  /* 0x000000010e057824 */ /* 0x000fca00078e0205 */
[----:B------:R-:W-:-:S13]  /*171c0*/  ISETP.GT.AND P6, PT, R5, R0, PT ;  /* 0x000000000500720c */ /* 0x000fda0003fc4270 */
[----:B------:R-:W-:Y:S05]  /*171d0*/  @!P6 BRA `(.L_x_11808) ;  /* 0xfffffffc0064e947 */ /* 0x000fea000383ffff */
.L_x_11803:
        /* <DEDUP_REMOVED lines=8> */
.L_x_11880:
[----:B------:R-:W-:Y:S01]  /*17260*/  ISETP.NE.AND P0, PT, R5, RZ, PT ;  /* 0x000000ff0500720c */ /* 0x000fe20003f05270 */
[----:B------:R-:W-:-:S12]  /*17270*/  IMAD.MOV.U32 R5, RZ, RZ, RZ ;  /* 0x000000ffff057224 */ /* 0x000fd800078e00ff */
[----:B------:R-:W-:Y:S05]  /*17280*/  @!P0 BRA `(.L_x_11810) ;  /* 0x0000000000108947 */ /* 0x000fea0003800000 */
[----:B------:R-:W-:Y:S01]  /*17290*/  UMOV UR4, 0xffffffff ;  /* 0xffffffff00047882 */ /* 0x000fe20000000000 */
[----:B------:R-:W-:Y:S02]  /*172a0*/  VIADD R12, R6, 0xffffffff ;  /* 0xffffffff060c7836 */ /* 0x000fe40000000000 */
[----:B------:R-:W-:Y:S05]  /*172b0*/  BRA.DIV UR4, `(.L_x_11811) ;  /* 0x0000002204e47947 */ /* 0x000fea000b800000 */
[----:B------:R0:W0:Y:S02]  /*172c0*/  SHFL.IDX PT, R5, R3, R12, 0x1f ;  /* 0x00001f0c03057589 */ /* 0x00002400000e0000 */
.L_x_11810:
[----:B01-3--:R-:W0:Y:S01]  /*172d0*/  LDC.64 R2, c[0x0][0xc90] ;  /* 0x00032400ff027b82 */ /* 0x00be220000000a00 */
[----:B------:R-:W-:-:S04]  /*172e0*/  IMAD.IADD R19, R6, 0x1, R19 ;  /* 0x0000000106137824 */ /* 0x000fc800078e0213 */
[----:B0-----:R-:W-:-:S05]  /*172f0*/  IMAD.WIDE R2, R19, 0x4, R2 ;  /* 0x0000000413027825 */ /* 0x001fca00078e0202 */
[----:B--2---:R-:W4:Y:S01]  /*17300*/  LDG.E R7, desc[UR40][R2.64] ;  /* 0x0000002802077981 */ /* 0x004f22000c1e1900 */
[----:B------:R-:W-:-:S04]  /*17310*/  IMAD R16, R5, R4, R16 ;  /* 0x0000000405107224 */ /* 0x000fc800078e0210 */
[----:B------:R-:W-:Y:S02]  /*17320*/  IMAD.IADD R0, R0, 0x1, -R16 ;  /* 0x0000000100007824 */ /* 0x000fe400078e0a10 */
[----:B----4-:R-:W-:-:S05]  /*17330*/  IMAD R6, R17, R7, RZ ;  /* 0x0000000711067224 */ /* 0x010fca00078e02ff */
        /* <DEDUP_REMOVED lines=59> */
.L_x_11804:
[----:B------:R-:W-:Y:S01]  /*176f0*/  UMOV UR4, URZ ;  /* 0x0000003f00047c82 */ /* 0x000fe20008000000 */
[----:B------:R-:W-:Y:S01]  /*17700*/  UMOV UR5, URZ ;  /* 0x0000003f00057c82 */ /* 0x000fe20008000000 */
[----:B------:R-:W-:Y:S01]  /*17710*/  ULDC UR6, c[0x0][0xc3c] ;  /* 0x00030f0000067ab9 */ /* 0x000fe20000000800 */
[----:B------:R-:W-:Y:S02]  /*17720*/  IMAD.MOV.U32 R16, RZ, RZ, R0 ;  /* 0x000000ffff107224 */ /* 0x000fe400078e0000 */
[----:B------:R-:W-:Y:S02]  /*17730*/  IMAD.U32 R17, RZ, RZ, UR4 ;  /* 0x00000004ff117e24 */ /* 0x000fe4000f8e00ff */
[----:B------:R-:W-:Y:S02]  /*17740*/  IMAD.U32 R18, RZ, RZ, UR5 ;  /* 0x00000005ff127e24 */ /* 0x000fe4000f8e00ff */
[----:B------:R-:W-:-:S07]  /*17750*/  IMAD.U32 R19, RZ, RZ, UR6 ;  /* 0x00000006ff137e24 */ /* 0x000fce000f8e00ff */
.L_x_11812:
[----:B------:R3:W4:Y:S01]  /*17760*/  LDL R2, [R1+0x4] ;  /* 0x0000040001027983 */ /* 0x0007220000100800 */
[----:B------:R-:W0:Y:S01]  /*17770*/  S2R R0, SR_TID.X ;  /* 0x0000000000007919 */ /* 0x000e220000002100 */
[----:B------:R-:W-:Y:S05]  /*17780*/  WARPSYNC.ALL ;  /* 0x0000000000007948 */ /* 0x000fea0003800000 */
[----:B0-----:R-:W-:Y:S01]  /*17790*/  LOP3.LUT R0, R0, 0x1f, RZ, 0xc0, !PT ;  /* 0x0000001f00007812 */ /* 0x001fe200078ec0ff */
[----:B------:R-:W-:Y:S03]  /*177a0*/  BAR.SYNC.DEFER_BLOCKING 0x4, 0x180 ;  /* 0x0106000000007b1d */ /* 0x000fe60000010000 */
[----:B------:R-:W-:-:S13]  /*177b0*/  ISETP.NE.AND P0, PT, R0, RZ, PT ;  /* 0x000000ff0000720c */ /* 0x000fda0003f05270 */
[----:B-1----:R-:W4:Y:S01]  /*177c0*/  @!P0 S2R R3, SR_CgaCtaId ;  /* 0x0000000000038919 */ /* 0x002f220000008800 */
[----:B------:R-:W-:-:S04]  /*177d0*/  @!P0 MOV R0, 0x400 ;  /* 0x0000040000008802 */ /* 0x000fc80000000f00 */
[----:B----4-:R-:W-:-:S05]  /*177e0*/  @!P0 LEA R2, R3, R0, 0x18 ;  /* 0x0000000003028211 */ /* 0x010fca00078ec0ff */
[----:B------:R3:W-:Y:S04]  /*177f0*/  @!P0 STS.128 [R2+0x228d0], R16 ;  /* 0x0228d01002008388 */ /* 0x0007e80000000c00 */
[----:B------:R3:W-:Y:S01]  /*17800*/  @!P0 STL [R1+0x4], R2 ;  /* 0x0000040201008387 */ /* 0x0007e20000100800 */
[----:B------:R-:W-:Y:S06]  /*17810*/  BAR.ARV 0x5, 0x180 ;  /* 0x0146000000007b1d */ /* 0x000fec0000002000 */
.L_x_11801:
[----:B------:R-:W-:Y:S02]  /*17820*/  ULDC UR4, c[0x0][0xc3c] ;  /* 0x00030f0000047ab9 */ /* 0x000fe40000000800 */
[----:B----4-:R-:W-:-:S13]  /*17830*/  ISETP.GE.AND P0, PT, R19, UR4, PT ;  /* 0x0000000413007c0c */ /* 0x010fda000bf06270 */
[----:B------:R-:W-:Y:S05]  /*17840*/  @!P0 BRA `(.L_x_11813) ;  /* 0xffffffa800f48947 */ /* 0x000fea000383ffff */
[----:B------:R-:W-:Y:S05]  /*17850*/  BSYNC B8 ;  /* 0x0000000000087941 */ /* 0x000fea0003800000 */
.L_x_11703:
        /* <DEDUP_REMOVED lines=12> */
.L_x_11883:
[----:B------:R-:W-:Y:S05]  /*17920*/  BSYNC B0 ;  /* 0x0000000000007941 */ /* 0x000fea0003800000 */
.L_x_11814:
[----:B------:R-:W-:-:S03]  /*17930*/  UMOV UR4, 0xffffffff ;  /* 0xffffffff00047882 */ /* 0x000fc60000000000 */
[----:B------:R-:W-:Y:S05]  /*17940*/  BRA.DIV UR4, `(.L_x_11816) ;  /* 0x0000001e047c7947 */ /* 0x000fea000b800000 */
[----:B------:R-:W1:Y:S02]  /*17950*/  S2R R2, SR_TID.X ;  /* 0x0000000000027919 */ /* 0x000e640000002100 */
[----:B-1----:R-:W-:-:S04]  /*17960*/  SHF.R.U32.HI R2, RZ, 0x5, R2 ;  /* 0x00000005ff027819 */ /* 0x002fc80000011602 */
[----:B------:R-:W-:-:S05]  /*17970*/  LOP3.LUT R2, R2, 0x3, RZ, 0xc0, !PT ;  /* 0x0000000302027812 */ /* 0x000fca00078ec0ff */
[----:B------:R1:W3:Y:S02]  /*17980*/  SHFL.IDX PT, R14, R2, RZ, 0x1f ;  /* 0x00001fff020e7589 */ /* 0x0002e400000e0000 */
.L_x_11886:
[----:B---3--:R-:W-:Y:S01]  /*17990*/  ISETP.NE.AND P0, PT, R14, RZ, PT ;  /* 0x000000ff0e00720c */ /* 0x008fe20003f05270 */
[----:B------:R-:W-:-:S12]  /*179a0*/  BSSY B0, `(.L_x_11817) ;  /* 0x0000027000007945 */ /* 0x000fd80003800000 */
[----:B------:R-:W-:Y:S05]  /*179b0*/  @P0 BRA `(.L_x_11818) ;  /* 0x0000000000940947 */ /* 0x000fea0003800000 */
[----:B------:R-:W-:-:S03]  /*179c0*/  UMOV UR4, 0xffffffff ;  /* 0xffffffff00047882 */ /* 0x000fc60000000000 */
[----:B------:R-:W-:Y:S05]  /*179d0*/  BRA.DIV UR4, `(.L_x_11819) ;  /* 0x0000001e048c7947 */ /* 0x000fea000b800000 */
[----:B------:R-:W-:-:S13]  /*179e0*/  ELECT P6, URZ, PT ;  /* 0x00000000003f782f */ /* 0x000fda00038c0000 */
.L_x_11889:
[----:B------:R-:W-:Y:S05]  /*179f0*/  @!P6 BRA `(.L_x_11818) ;  /* 0x000000000084e947 */ /* 0x000fea0003800000 */
[----:B------:R-:W-:-:S06]  /*17a00*/  ULOP3.LUT UR4, UR36, 0x2, URZ, 0xfc, !UPT ;  /* 0x0000000224047892 */ /* 0x000fcc000f8efc3f */
[----:B-1----:R-:W-:-:S05]  /*17a10*/  IMAD.U32 R2, RZ, RZ, UR4 ;  /* 0x00000004ff027e24 */ /* 0x002fca000f8e00ff */
[----:B------:R-:W-:-:S13]  /*17a20*/  ISETP.NE.AND P2, PT, R2, 0x3, PT ;  /* 0x000000030200780c */ /* 0x000fda0003f45270 */
[----:B------:R-:W-:Y:S05]  /*17a30*/  @!P2 BRA `(.L_x_11820) ;  /* 0x000000000004a947 */ /* 0x000fea0003800000 */
[----:B------:R-:W-:Y:S01]  /*17a40*/  BPT.TRAP 0x1 ;  /* 0x000000040000795c */ /* 0x000fe20000300000 */
.L_x_11820:
        /* <DEDUP_REMOVED lines=14> */
.L_x_11890:
[----:B------:R-:W1:Y:S02]  /*17b30*/  SYNCS.PHASECHK.TRANS64.TRYWAIT P0, [R7+URZ], R2 ;  /* 0x00000002070075a7 */ /* 0x000e64000800017f */
[----:B-1----:R-:W-:Y:S05]  /*17b40*/  @!P0 BRA `(.L_x_11822) ;  /* 0x0000001c00648947 */ /* 0x002fea0003800000 */
.L_x_11891:
[----:B------:R-:W-:Y:S05]  /*17b50*/  @!P2 BRA `(.L_x_11823) ;  /* 0x000000000004a947 */ /* 0x000fea0003800000 */
[----:B------:R-:W-:Y:S01]  /*17b60*/  BPT.TRAP 0x1 ;  /* 0x000000040000795c */ /* 0x000fe20000300000 */
.L_x_11823:
[----:B------:R-:W2:Y:S01]  /*17b70*/  LDL.LU R4, [R1+0x8] ;  /* 0x0000080001047983 */ /* 0x000ea20000300800 */
[----:B------:R-:W-:-:S04]  /*17b80*/  VIADD R0, R0, 0x22860 ;  /* 0x0002286000007836 */ /* 0x000fc80000000000 */
[----:B--2---:R-:W-:-:S04]  /*17b90*/  IMAD R4, R4, 0x8, R0 ;  /* 0x0000000804047824 */ /* 0x004fc800078e0200 */
[----:B------:R-:W2:Y:S02]  /*17ba0*/  SYNCS.PHASECHK.TRANS64.TRYWAIT P0, [R4+URZ], R5 ;  /* 0x00000005040075a7 */ /* 0x000ea4000800017f */
[----:B--2---:R-:W-:Y:S05]  /*17bb0*/  @!P0 BRA `(.L_x_11824) ;  /* 0x0000001c005c8947 */ /* 0x004fea0003800000 */
.L_x_11892:
[----:B------:R-:W-:-:S07]  /*17bc0*/  IMAD R3, R3, 0x8, R0 ;  /* 0x0000000803037824 */ /* 0x000fce00078e0200 */
.L_x_11825:
[----:B---3--:R3:W4:Y:S02]  /*17bd0*/  SYNCS.PHASECHK.TRANS64.TRYWAIT P0, [R3+URZ], R2 ;  /* 0x00000002030075a7 */ /* 0x008724000800017f */
[----:B----4-:R-:W-:Y:S05]  /*17be0*/  @!P0 NANOSLEEP.SYNCS 0x989680 ;  /* 0x009896800000895d */ /* 0x010fea0003900000 */
[----:B------:R-:W4:Y:S02]  /*17bf0*/  @!P0 SYNCS.PHASECHK.TRANS64 P0, [R3+URZ], R2 ;  /* 0x00000002030085a7 */ /* 0x000f24000800007f */
[----:B----4-:R-:W-:Y:S05]  /*17c00*/  @!P0 BRA `(.L_x_11825) ;  /* 0xfffffffc00f08947 */ /* 0x010fea000383ffff */
.L_x_11818:
[----:B------:R-:W-:Y:S05]  /*17c10*/  BSYNC B0 ;  /* 0x0000000000007941 */ /* 0x000fea0003800000 */
.L_x_11817:
[----:B------:R-:W-:Y:S05]  /*17c20*/  EXIT ;  /* 0x000000000000794d */ /* 0x000fea0003800000 */
.L_x_11605:
[----:B0-----:R0:W1:Y:S02]  /*17c30*/  SYNCS.PHASECHK.TRANS64.TRYWAIT P0, [R8+URZ+0x22800], R3 ;  /* 0x02280003080075a7 */ /* 0x001064000800017f */
[----:B-1----:R-:W-:Y:S05]  /*17c40*/  @!P0 NANOSLEEP.SYNCS 0x989680 ;  /* 0x009896800000895d */ /* 0x002fea0003900000 */
[----:B------:R-:W1:Y:S02]  /*17c50*/  @!P0 SYNCS.PHASECHK.TRANS64 P0, [R8+URZ+0x22800], R3 ;  /* 0x02280003080085a7 */ /* 0x000e64000800007f */
[----:B-1----:R-:W-:Y:S05]  /*17c60*/  @!P0 BRA `(.L_x_11605) ;  /* 0xfffffffc00f08947 */ /* 0x002fea000383ffff */
[----:B------:R-:W-:Y:S05]  /*17c70*/  BRA `(.L_x_11826) ;  /* 0xfffffea000647947 */ /* 0x000fea000383ffff */
.L_x_11609:
[----:B-1----:R1:W2:Y:S02]  /*17c80*/  SYNCS.PHASECHK.TRANS64.TRYWAIT P1, [R3+URZ+0x22830], R10 ;  /* 0x0228300a030075a7 */ /* 0x0022a4000802017f */
[----:B--2---:R-:W-:Y:S05]  /*17c90*/  @!P1 NANOSLEEP.SYNCS 0x989680 ;  /* 0x009896800000995d */ /* 0x004fea0003900000 */
[----:B------:R-:W2:Y:S02]  /*17ca0*/  @!P1 SYNCS.PHASECHK.TRANS64 P1, [R3+URZ+0x22830], R10 ;  /* 0x0228300a030095a7 */ /* 0x000ea4000802007f */
[----:B--2---:R-:W-:Y:S05]  /*17cb0*/  @!P1 BRA `(.L_x_11609) ;  /* 0xfffffffc00f09947 */ /* 0x004fea000383ffff */
[----:B------:R-:W-:Y:S05]  /*17cc0*/  BRA `(.L_x_11608) ;  /* 0xfffffea000907947 */ /* 0x000fea000383ffff */
.L_x_11621:
[----:B-1----:R1:W2:Y:S02]  /*17cd0*/  SYNCS.PHASECHK.TRANS64.TRYWAIT P1, [R3+URZ+0x22850], R10 ;  /* 0x0228500a030075a7 */ /* 0x0022a4000802017f */
[----:B--2---:R-:W-:Y:S05]  /*17ce0*/  @!P1 NANOSLEEP.SYNCS 0x989680 ;  /* 0x009896800000995d */ /* 0x004fea0003900000 */
[----:B------:R-:W2:Y:S02]  /*17cf0*/  @!P1 SYNCS.PHASECHK.TRANS64 P1, [R3+URZ+0x22850], R10 ;  /* 0x0228500a030095a7 */ /* 0x000ea4000802007f */
[----:B--2---:R-:W-:Y:S05]  /*17d00*/  @!P1 BRA `(.L_x_11621) ;  /* 0xfffffffc00f09947 */ /* 0x004fea000383ffff */
[----:B------:R-:W-:Y:S05]  /*17d10*/  BRA `(.L_x_11620) ;  /* 0xfffffec800d47947 */ /* 0x000fea000383ffff */
.L_x_11629:
[----:B-1----:R-:W-:-:S04]  /*17d20*/  IMAD.U32 R7, RZ, RZ, UR28 ;  /* 0x0000001cff077e24 */ /* 0x002fc8000f8e00ff */
[----:B------:R1:W2:Y:S03]  /*17d30*/  SYNCS.PHASECHK.TRANS64.TRYWAIT P1, [R7+URZ+0x22830], R8 ;  /* 0x02283008070075a7 */ /* 0x0002a6000802017f */
[----:B--2---:R-:W-:Y:S05]  /*17d40*/  @!P1 NANOSLEEP.SYNCS 0x989680 ;  /* 0x009896800000995d */ /* 0x004fea0003900000 */
[----:B------:R-:W2:Y:S02]  /*17d50*/  @!P1 SYNCS.PHASECHK.TRANS64 P1, [R7+URZ+0x22830], R8 ;  /* 0x02283008070095a7 */ /* 0x000ea4000802007f */
[----:B--2---:R-:W-:Y:S05]  /*17d60*/  @!P1 BRA `(.L_x_11629) ;  /* 0xfffffffc00ec9947 */ /* 0x004fea000383ffff */
[----:B------:R-:W-:Y:S05]  /*17d70*/  BRA `(.L_x_11628) ;  /* 0xfffffed000647947 */ /* 0x000fea000383ffff */
.L_x_11641:
[----:B-1----:R1:W2:Y:S02]  /*17d80*/  SYNCS.PHASECHK.TRANS64.TRYWAIT P1, [R177+URZ+0x22850], R8 ;  /* 0x02285008b10075a7 */ /* 0x0022a4000802017f */
[----:B--2---:R-:W-:Y:S05]  /*17d90*/  @!P1 NANOSLEEP.SYNCS 0x989680 ;  /* 0x009896800000995d */ /* 0x004fea0003900000 */
[----:B------:R-:W2:Y:S02]  /*17da0*/  @!P1 SYNCS.PHASECHK.TRANS64 P1, [R177+URZ+0x22850], R8 ;  /* 0x02285008b10095a7 */ /* 0x000ea4000802007f */
[----:B--2---:R-:W-:Y:S05]  /*17db0*/  @!P1 BRA `(.L_x_11641) ;  /* 0xfffffffc00f09947 */ /* 0x004fea000383ffff */
[----:B------:R-:W-:Y:S05]  /*17dc0*/  BRA `(.L_x_11640) ;  /* 0xffffff0000b47947 */ /* 0x000fea000383ffff */
.L_x_11650:
[----:B-1----:R-:W-:-:S04]  /*17dd0*/  IMAD.U32 R4, RZ, RZ, UR26 ;  /* 0x0000001aff047e24 */ /* 0x002fc8000f8e00ff */
[----:B------:R1:W2:Y:S03]  /*17de0*/  SYNCS.PHASECHK.TRANS64.TRYWAIT P2, [R4+URZ+0x22830], R3 ;  /* 0x02283003040075a7 */ /* 0x0002a6000804017f */
[----:B--2---:R-:W-:Y:S05]  /*17df0*/  @!P2 NANOSLEEP.SYNCS 0x989680 ;  /* 0x009896800000a95d */ /* 0x004fea0003900000 */
[----:B------:R-:W2:Y:S02]  /*17e00*/  @!P2 SYNCS.PHASECHK.TRANS64 P2, [R4+URZ+0x22830], R3 ;  /* 0x022830030400a5a7 */ /* 0x000ea4000804007f */
[----:B--2---:R-:W-:Y:S05]  /*17e10*/  @!P2 BRA `(.L_x_11650) ;  /* 0xfffffffc00eca947 */ /* 0x004fea000383ffff */
[----:B------:R-:W-:Y:S05]  /*17e20*/  BRA `(.L_x_11649) ;  /* 0xffffff0800787947 */ /* 0x000fea000383ffff */
.L_x_11654:
[----:B-1----:R1:W2:Y:S02]  /*17e30*/  SYNCS.PHASECHK.TRANS64.TRYWAIT P2, [R178+URZ+0x22850], R3 ;  /* 0x02285003b20075a7 */ /* 0x0022a4000804017f */
[----:B--2---:R-:W-:Y:S05]  /*17e40*/  @!P2 NANOSLEEP.SYNCS 0x989680 ;  /* 0x009896800000a95d */ /* 0x004fea0003900000 */
[----:B------:R-:W2:Y:S02]  /*17e50*/  @!P2 SYNCS.PHASECHK.TRANS64 P2, [R178+URZ+0x22850], R3 ;  /* 0x02285003b200a5a7 */ /* 0x000ea4000804007f */
[----:B--2---:R-:W-:Y:S05]  /*17e60*/  @!P2 BRA `(.L_x_11654) ;  /* 0xfffffffc00f0a947 */ /* 0x004fea000383ffff */
[----:B------:R-:W-:Y:S05]  /*17e70*/  BRA `(.L_x_11653) ;  /* 0xffffff28001c7947 */ /* 0x000fea000383ffff */
.L_x_11660:
[----:B-1----:R-:W-:-:S04]  /*17e80*/  IMAD.U32 R5, RZ, RZ, UR27 ;  /* 0x0000001bff057e24 */ /* 0x002fc8000f8e00ff */
[----:B------:R1:W2:Y:S03]  /*17e90*/  SYNCS.PHASECHK.TRANS64.TRYWAIT P1, [R5+URZ+0x22830], R6 ;  /* 0x02283006050075a7 */ /* 0x0002a6000802017f */
[----:B--2---:R-:W-:Y:S05]  /*17ea0*/  @!P1 NANOSLEEP.SYNCS 0x989680 ;  /* 0x009896800000995d */ /* 0x004fea0003900000 */
[----:B------:R-:W2:Y:S02]  /*17eb0*/  @!P1 SYNCS.PHASECHK.TRANS64 P1, [R5+URZ+0x22830], R6 ;  /* 0x02283006050095a7 */ /* 0x000ea4000802007f */
[----:B--2---:R-:W-:Y:S05]  /*17ec0*/  @!P1 BRA `(.L_x_11660) ;  /* 0xfffffffc00ec9947 */ /* 0x004fea000383ffff */
[----:B------:R-:W-:Y:S05]  /*17ed0*/  BRA `(.L_x_11659) ;  /* 0xffffff2c00307947 */ /* 0x000fea000383ffff */
.L_x_11672:
[----:B-1----:R1:W2:Y:S02]  /*17ee0*/  SYNCS.PHASECHK.TRANS64.TRYWAIT P1, [R177+URZ+0x22850], R6 ;  /* 0x02285006b10075a7 */ /* 0x0022a4000802017f */
[----:B--2---:R-:W-:Y:S05]  /*17ef0*/  @!P1 NANOSLEEP.SYNCS 0x989680 ;  /* 0x009896800000995d */ /* 0x004fea0003900000 */
[----:B------:R-:W2:Y:S02]  /*17f00*/  @!P1 SYNCS.PHASECHK.TRANS64 P1, [R177+URZ+0x22850], R6 ;  /* 0x02285006b10095a7 */ /* 0x000ea4000802007f */
[----:B--2---:R-:W-:Y:S05]  /*17f10*/  @!P1 BRA `(.L_x_11672) ;  /* 0xfffffffc00f09947 */ /* 0x004fea000383ffff */
[----:B------:R-:W-:Y:S05]  /*17f20*/  BRA `(.L_x_11671) ;  /* 0xffffff5c00307947 */ /* 0x000fea000383ffff */
.L_x_11723:
        /* <DEDUP_REMOVED lines=11> */
.L_x_11828:
[----:B------:R-:W-:Y:S05]  /*17fe0*/  BSYNC B0 ;  /* 0x0000000000007941 */ /* 0x000fea0003800000 */
.L_x_11827:
[----:B------:R-:W-:Y:S05]  /*17ff0*/  BRA `(.L_x_11829) ;  /* 0xffffffb000b87947 */ /* 0x000fea000383ffff */
.L_x_11725:
[----:B------:R-:W-:Y:S01]  /*18000*/  BSSY B0, `(.L_x_11830) ;  /* 0x0000006000007945 */ /* 0x000fe20003800000 */
[----:B------:R-:W-:-:S07]  /*18010*/  IMAD.MOV.U32 R15, RZ, RZ, -0x1 ;  /* 0xffffffffff0f7424 */ /* 0x000fce00078e00ff */
[----:B012-4-:R-:W-:Y:S05]  /*18020*/  WARPSYNC.COLLECTIVE R15, `(.L_x_11831) ;  /* 0x000000000f0c7348 */ /* 0x017fea0003c00000 */
[----:B------:R-:W-:Y:S02]  /*18030*/  ELECT P6, UR62, PT ;  /* 0x00000000003e782f */ /* 0x000fe400038c0000 */
[----:B------:R-:W-:Y:S01]  /*18040*/  MOV R14, UR62 ;  /* 0x0000003e000e7c02 */ /* 0x000fe20008000f00 */
[----:B012-4-:R-:W-:Y:S10]  /*18050*/  ENDCOLLECTIVE ;  /* 0x000000000000791b */ /* 0x017ff40003800000 */
.L_x_11831:
[----:B------:R-:W-:Y:S05]  /*18060*/  BSYNC B0 ;  /* 0x0000000000007941 */ /* 0x000fea0003800000 */
.L_x_11830:
[----:B------:R-:W-:Y:S05]  /*18070*/  BRA `(.L_x_11832) ;  /* 0xffffffb000c47947 */ /* 0x000fea000383ffff */
.L_x_11727:
[----:B--2---:R2:W3:Y:S02]  /*18080*/  SYNCS.PHASECHK.TRANS64.TRYWAIT P0, [R0+URZ+0x22840], R2 ;  /* 0x02284002000075a7 */ /* 0x0044e4000800017f */
[----:B---3--:R-:W-:Y:S05]  /*18090*/  @!P0 NANOSLEEP.SYNCS 0x989680 ;  /* 0x009896800000895d */ /* 0x008fea0003900000 */
[----:B------:R-:W3:Y:S02]  /*180a0*/  @!P0 SYNCS.PHASECHK.TRANS64 P0, [R0+URZ+0x22840], R2 ;  /* 0x02284002000085a7 */ /* 0x000ee4000800007f */
[----:B---3--:R-:W-:Y:S05]  /*180b0*/  @!P0 BRA `(.L_x_11727) ;  /* 0xfffffffc00f08947 */ /* 0x008fea000383ffff */
[----:B------:R-:W-:Y:S05]  /*180c0*/  BRA `(.L_x_11833) ;  /* 0xffffffb4002c7947 */ /* 0x000fea000383ffff */
.L_x_11731:
        /* <DEDUP_REMOVED lines=13> */
.L_x_11834:
[----:B------:R-:W-:Y:S02]  /*181a0*/  IMAD.MOV.U32 R13, RZ, RZ, R0 ;  /* 0x000000ffff0d7224 */ /* 0x000fe400078e0000 */
[----:B------:R-:W-:-:S07]  /*181b0*/  IMAD.MOV.U32 R6, RZ, RZ, R14 ;  /* 0x000000ffff067224 */ /* 0x000fce00078e000e */
[----:B------:R-:W-:Y:S05]  /*181c0*/  WARPSYNC.COLLECTIVE R15, `(.L_x_11835) ;  /* 0x000000000f087348 */ /* 0x000fea0003c00000 */
[----:B------:R0:W1:Y:S02]  /*181d0*/  SHFL.IDX P6, R14, R13, R12, R11 ;  /* 0x0000000c0d0e7389 */ /* 0x00006400000c000b */
[----:B01----:R-:W-:Y:S01]  /*181e0*/  ENDCOLLECTIVE ;  /* 0x000000000000791b */ /* 0x003fe20003800000 */
.L_x_11835:
[----:B------:R-:W-:Y:S02]  /*181f0*/  IMAD.MOV.U32 R13, RZ, RZ, R2 ;  /* 0x000000ffff0d7224 */ /* 0x000fe400078e0002 */
[----:B------:R-:W-:Y:S02]  /*18200*/  IMAD.MOV.U32 R12, RZ, RZ, 0x1 ;  /* 0x00000001ff0c7424 */ /* 0x000fe400078e00ff */
[----:B------:R-:W-:-:S07]  /*18210*/  IMAD.MOV.U32 R7, RZ, RZ, R14 ;  /* 0x000000ffff077224 */ /* 0x000fce00078e000e */
[----:B------:R-:W-:Y:S05]  /*18220*/  WARPSYNC.COLLECTIVE R15, `(.L_x_11836) ;  /* 0x000000000f087348 */ /* 0x000fea0003c00000 */
[----:B------:R0:W1:Y:S02]  /*18230*/  SHFL.IDX P6, R14, R13, R12, R11 ;  /* 0x0000000c0d0e7389 */ /* 0x00006400000c000b */
[----:B01----:R-:W-:Y:S01]  /*18240*/  ENDCOLLECTIVE ;  /* 0x000000000000791b */ /* 0x003fe20003800000 */
.L_x_11836:
        /* <DEDUP_REMOVED lines=15> */
.L_x_11837:
[----:B------:R-:W-:Y:S02]  /*18340*/  IMAD.MOV.U32 R13, RZ, RZ, R2 ;  /* 0x000000ffff0d7224 */ /* 0x000fe400078e0002 */
[----:B------:R-:W-:Y:S02]  /*18350*/  IMAD.MOV.U32 R12, RZ, RZ, 0x2 ;  /* 0x00000002ff0c7424 */ /* 0x000fe400078e00ff */
[----:B------:R-:W-:-:S07]  /*18360*/  IMAD.MOV.U32 R5, RZ, RZ, R14 ;  /* 0x000000ffff057224 */ /* 0x000fce00078e000e */
[----:B------:R-:W-:Y:S05]  /*18370*/  WARPSYNC.COLLECTIVE R15, `(.L_x_11838) ;  /* 0x000000000f087348 */ /* 0x000fea0003c00000 */
[----:B------:R0:W1:Y:S02]  /*18380*/  SHFL.IDX P6, R14, R13, R12, R11 ;  /* 0x0000000c0d0e7389 */ /* 0x00006400000c000b */
[----:B01----:R-:W-:Y:S01]  /*18390*/  ENDCOLLECTIVE ;  /* 0x000000000000791b */ /* 0x003fe20003800000 */
.L_x_11838:
        /* <DEDUP_REMOVED lines=15> */
.L_x_11839:
[----:B------:R-:W-:Y:S02]  /*18490*/  IMAD.MOV.U32 R13, RZ, RZ, R2 ;  /* 0x000000ffff0d7224 */ /* 0x000fe400078e0002 */
[----:B------:R-:W-:Y:S02]  /*184a0*/  IMAD.MOV.U32 R12, RZ, RZ, 0x3 ;  /* 0x00000003ff0c7424 */ /* 0x000fe400078e00ff */
[----:B------:R-:W-:-:S07]  /*184b0*/  IMAD.MOV.U32 R5, RZ, RZ, R14 ;  /* 0x000000ffff057224 */ /* 0x000fce00078e000e */
[----:B------:R-:W-:Y:S05]  /*184c0*/  WARPSYNC.COLLECTIVE R15, `(.L_x_11840) ;  /* 0x000000000f087348 */ /* 0x000fea0003c00000 */
[----:B------:R0:W1:Y:S02]  /*184d0*/  SHFL.IDX P6, R14, R13, R12, R11 ;  /* 0x0000000c0d0e7389 */ /* 0x00006400000c000b */
[----:B01----:R-:W-:Y:S01]  /*184e0*/  ENDCOLLECTIVE ;  /* 0x000000000000791b */ /* 0x003fe20003800000 */
.L_x_11840:
        /* <DEDUP_REMOVED lines=15> */
.L_x_11841:
[----:B------:R-:W-:Y:S02]  /*185e0*/  IMAD.MOV.U32 R13, RZ, RZ, R2 ;  /* 0x000000ffff0d7224 */ /* 0x000fe400078e0002 */
[----:B------:R-:W-:Y:S02]  /*185f0*/  IMAD.MOV.U32 R12, RZ, RZ, 0x4 ;  /* 0x00000004ff0c7424 */ /* 0x000fe400078e00ff */
[----:B------:R-:W-:-:S07]  /*18600*/  IMAD.MOV.U32 R5, RZ, RZ, R14 ;  /* 0x000000ffff057224 */ /* 0x000fce00078e000e */
[----:B------:R-:W-:Y:S05]  /*18610*/  WARPSYNC.COLLECTIVE R15, `(.L_x_11842) ;  /* 0x000000000f087348 */ /* 0x000fea0003c00000 */
[----:B------:R0:W1:Y:S02]  /*18620*/  SHFL.IDX P6, R14, R13, R12, R11 ;  /* 0x0000000c0d0e7389 */ /* 0x00006400000c000b */
[----:B01----:R-:W-:Y:S01]  /*18630*/  ENDCOLLECTIVE ;  /* 0x000000000000791b */ /* 0x003fe20003800000 */
.L_x_11842:
        /* <DEDUP_REMOVED lines=15> */
.L_x_11843:
[----:B------:R-:W-:Y:S02]  /*18730*/  IMAD.MOV.U32 R13, RZ, RZ, R2 ;  /* 0x000000ffff0d7224 */ /* 0x000fe400078e0002 */
[----:B------:R-:W-:Y:S02]  /*18740*/  IMAD.MOV.U32 R12, RZ, RZ, 0x5 ;  /* 0x00000005ff0c7424 */ /* 0x000fe400078e00ff */
[----:B------:R-:W-:-:S07]  /*18750*/  IMAD.MOV.U32 R5, RZ, RZ, R14 ;  /* 0x000000ffff057224 */ /* 0x000fce00078e000e */
[----:B------:R-:W-:Y:S05]  /*18760*/  WARPSYNC.COLLECTIVE R15, `(.L_x_11844) ;  /* 0x000000000f087348 */ /* 0x000fea0003c00000 */
[----:B------:R0:W1:Y:S02]  /*18770*/  SHFL.IDX P6, R14, R13, R12, R11 ;  /* 0x0000000c0d0e7389 */ /* 0x00006400000c000b */
[----:B01----:R-:W-:Y:S01]  /*18780*/  ENDCOLLECTIVE ;  /* 0x000000000000791b */ /* 0x003fe20003800000 */
.L_x_11844:
        /* <DEDUP_REMOVED lines=15> */
.L_x_11845:
[----:B------:R-:W-:Y:S02]  /*18880*/  IMAD.MOV.U32 R13, RZ, RZ, R2 ;  /* 0x000000ffff0d7224 */ /* 0x000fe400078e0002 */
[----:B------:R-:W-:Y:S02]  /*18890*/  IMAD.MOV.U32 R12, RZ, RZ, 0x6 ;  /* 0x00000006ff0c7424 */ /* 0x000fe400078e00ff */
[----:B------:R-:W-:-:S07]  /*188a0*/  IMAD.MOV.U32 R5, RZ, RZ, R14 ;  /* 0x000000ffff057224 */ /* 0x000fce00078e000e */
[----:B------:R-:W-:Y:S05]  /*188b0*/  WARPSYNC.COLLECTIVE R15, `(.L_x_11846) ;  /* 0x000000000f087348 */ /* 0x000fea0003c00000 */
[----:B------:R0:W1:Y:S02]  /*188c0*/  SHFL.IDX P6, R14, R13, R12, R11 ;  /* 0x0000000c0d0e7389 */ /* 0x00006400000c000b */
[----:B01----:R-:W-:Y:S01]  /*188d0*/  ENDCOLLECTIVE ;  /* 0x000000000000791b */ /* 0x003fe20003800000 */
.L_x_11846:
        /* <DEDUP_REMOVED lines=13> */
.L_x_11847:
        /* <DEDUP_REMOVED lines=8> */
.L_x_11848:
        /* <DEDUP_REMOVED lines=13> */
.L_x_11849:
[----:B------:R-:W-:Y:S01]  /*18b00*/  IMAD.MOV.U32 R0, RZ, RZ, R14 ;  /* 0x000000ffff007224 */ /* 0x000fe200078e000e */
[----:B------:R-:W-:Y:S06]  /*18b10*/  BRA `(.L_x_11850) ;  /* 0xffffffb400c07947 */ /* 0x000fec000383ffff */
.L_x_11734:
[----:B0-----:R-:W2:Y:S02]  /*18b20*/  LDL R2, [R1+0x4] ;  /* 0x0000040001027983 */ /* 0x001ea40000100800 */
[----:B--2---:R0:W1:Y:S02]  /*18b30*/  SYNCS.PHASECHK.TRANS64.TRYWAIT P0, [R2+URZ+0x22820], R0 ;  /* 0x02282000020075a7 */ /* 0x004064000800017f */
[----:B-1----:R-:W-:Y:S05]  /*18b40*/  @!P0 NANOSLEEP.SYNCS 0x989680 ;  /* 0x009896800000895d */ /* 0x002fea0003900000 */
[----:B------:R-:W1:Y:S02]  /*18b50*/  @!P0 SYNCS.PHASECHK.TRANS64 P0, [R2+URZ+0x22820], R0 ;  /* 0x02282000020085a7 */ /* 0x000e64000800007f */
[----:B-1----:R-:W-:Y:S05]  /*18b60*/  @!P0 BRA `(.L_x_11734) ;  /* 0xfffffffc00ec8947 */ /* 0x002fea000383ffff */
[----:B------:R-:W-:Y:S05]  /*18b70*/  BRA `(.L_x_11851) ;  /* 0xffffffb800207947 */ /* 0x000fea000383ffff */
.L_x_11738:
[----:B0-----:R0:W1:Y:S02]  /*18b80*/  SYNCS.PHASECHK.TRANS64.TRYWAIT P0, [R2+URZ+0x22860], R0 ;  /* 0x02286000020075a7 */ /* 0x001064000800017f */
[----:B-1----:R-:W-:Y:S05]  /*18b90*/  @!P0 NANOSLEEP.SYNCS 0x989680 ;  /* 0x009896800000895d */ /* 0x002fea0003900000 */
[----:B------:R-:W1:Y:S02]  /*18ba0*/  @!P0 SYNCS.PHASECHK.TRANS64 P0, [R2+URZ+0x22860], R0 ;  /* 0x02286000020085a7 */ /* 0x000e64000800007f */
[----:B-1----:R-:W-:Y:S05]  /*18bb0*/  @!P0 BRA `(.L_x_11738) ;  /* 0xfffffffc00f08947 */ /* 0x002fea000383ffff */
[----:B------:R-:W-:Y:S05]  /*18bc0*/  BRA `(.L_x_11852) ;  /* 0xffffffb800507947 */ /* 0x000fea000383ffff */
.L_x_11753:
[----:B-1----:R1:W2:Y:S02]  /*18bd0*/  SYNCS.PHASECHK.TRANS64.TRYWAIT P0, [R3+URZ+0x22840], R2 ;  /* 0x02284002030075a7 */ /* 0x0022a4000800017f */
[----:B--2---:R-:W-:Y:S05]  /*18be0*/  @!P0 NANOSLEEP.SYNCS 0x989680 ;  /* 0x009896800000895d */ /* 0x004fea0003900000 */
[----:B------:R-:W2:Y:S02]  /*18bf0*/  @!P0 SYNCS.PHASECHK.TRANS64 P0, [R3+URZ+0x22840], R2 ;  /* 0x02284002030085a7 */ /* 0x000ea4000800007f */
[----:B--2---:R-:W-:Y:S05]  /*18c00*/  @!P0 BRA `(.L_x_11753) ;  /* 0xfffffffc00f08947 */ /* 0x004fea000383ffff */
[----:B------:R-:W-:Y:S05]  /*18c10*/  BRA `(.L_x_11853) ;  /* 0xffffffc0006c7947 */ /* 0x000fea000383ffff */
.L_x_11758:
[----:B0-----:R0:W2:Y:S02]  /*18c20*/  SYNCS.PHASECHK.TRANS64.TRYWAIT P0, [R3+URZ+0x22860], R2 ;  /* 0x02286002030075a7 */ /* 0x0010a4000800017f */
[----:B--2---:R-:W-:Y:S05]  /*18c30*/  @!P0 NANOSLEEP.SYNCS 0x989680 ;  /* 0x009896800000895d */ /* 0x004fea0003900000 */
[----:B------:R-:W2:Y:S02]  /*18c40*/  @!P0 SYNCS.PHASECHK.TRANS64 P0, [R3+URZ+0x22860], R2 ;  /* 0x02286002030085a7 */ /* 0x000ea4000800007f */
[----:B--2---:R-:W-:Y:S05]  /*18c50*/  @!P0 BRA `(.L_x_11758) ;  /* 0xfffffffc00f08947 */ /* 0x004fea000383ffff */
[----:B------:R-:W-:Y:S05]  /*18c60*/  BRA `(.L_x_11854) ;  /* 0xffffffc000f07947 */ /* 0x000fea000383ffff */
.L_x_11769:
[----:B0-----:R0:W1:Y:S02]  /*18c70*/  SYNCS.PHASECHK.TRANS64.TRYWAIT P0, [R2+URZ+0x22840], R3 ;  /* 0x02284003020075a7 */ /* 0x001064000800017f */
[----:B-1----:R-:W-:Y:S05]  /*18c80*/  @!P0 NANOSLEEP.SYNCS 0x989680 ;  /* 0x009896800000895d */ /* 0x002fea0003900000 */
[----:B------:R-:W1:Y:S02]  /*18c90*/  @!P0 SYNCS.PHASECHK.TRANS64 P0, [R2+URZ+0x22840], R3 ;  /* 0x02284003020085a7 */ /* 0x000e64000800007f */
[----:B-1----:R-:W-:Y:S05]  /*18ca0*/  @!P0 BRA `(.L_x_11769) ;  /* 0xfffffffc00f08947 */ /* 0x002fea000383ffff */
[----:B------:R-:W-:Y:S05]  /*18cb0*/  BRA `(.L_x_11855) ;  /* 0xffffffc800f07947 */ /* 0x000fea000383ffff */
.L_x_11774:
[----:B-1----:R1:W2:Y:S02]  /*18cc0*/  SYNCS.PHASECHK.TRANS64.TRYWAIT P0, [R2+URZ+0x22860], R3 ;  /* 0x02286003020075a7 */ /* 0x0022a4000800017f */
[----:B--2---:R-:W-:Y:S05]  /*18cd0*/  @!P0 NANOSLEEP.SYNCS 0x989680 ;  /* 0x009896800000895d */ /* 0x004fea0003900000 */
[----:B------:R-:W2:Y:S02]  /*18ce0*/  @!P0 SYNCS.PHASECHK.TRANS64 P0, [R2+URZ+0x22860], R3 ;  /* 0x02286003020085a7 */ /* 0x000ea4000800007f */
[----:B--2---:R-:W-:Y:S05]  /*18cf0*/  @!P0 BRA `(.L_x_11774) ;  /* 0xfffffffc00f08947 */ /* 0x004fea000383ffff */
[----:B------:R-:W-:Y:S05]  /*18d00*/  BRA `(.L_x_11856) ;  /* 0xffffffcc00707947 */ /* 0x000fea000383ffff */
.L_x_11785:
[----:B0-----:R0:W1:Y:S02]  /*18d10*/  SYNCS.PHASECHK.TRANS64.TRYWAIT P0, [R3+URZ+0x22840], R2 ;  /* 0x02284002030075a7 */ /* 0x001064000800017f */
[----:B-1----:R-:W-:Y:S05]  /*18d20*/  @!P0 NANOSLEEP.SYNCS 0x989680 ;  /* 0x009896800000895d */ /* 0x002fea0003900000 */
[----:B------:R-:W1:Y:S02]  /*18d30*/  @!P0 SYNCS.PHASECHK.TRANS64 P0, [R3+URZ+0x22840], R2 ;  /* 0x02284002030085a7 */ /* 0x000e64000800007f */
[----:B-1----:R-:W-:Y:S05]  /*18d40*/  @!P0 BRA `(.L_x_11785) ;  /* 0xfffffffc00f08947 */ /* 0x002fea000383ffff */
[----:B------:R-:W-:Y:S05]  /*18d50*/  BRA `(.L_x_11857) ;  /* 0xffffffd4004c7947 */ /* 0x000fea000383ffff */
.L_x_11790:
[----:B-1----:R1:W2:Y:S02]  /*18d60*/  SYNCS.PHASECHK.TRANS64.TRYWAIT P0, [R3+URZ+0x22860], R2 ;  /* 0x02286002030075a7 */ /* 0x0022a4000800017f */
[----:B--2---:R-:W-:Y:S05]  /*18d70*/  @!P0 NANOSLEEP.SYNCS 0x989680 ;  /* 0x009896800000895d */ /* 0x004fea0003900000 */
[----:B------:R-:W2:Y:S02]  /*18d80*/  @!P0 SYNCS.PHASECHK.TRANS64 P0, [R3+URZ+0x22860], R2 ;  /* 0x02286002030085a7 */ /* 0x000ea4000800007f */
[----:B--2---:R-:W-:Y:S05]  /*18d90*/  @!P0 BRA `(.L_x_11790) ;  /* 0xfffffffc00f08947 */ /* 0x004fea000383ffff */
[----:B------:R-:W-:Y:S05]  /*18da0*/  BRA `(.L_x_11858) ;  /* 0xffffffd400d07947 */ /* 0x000fea000383ffff */
.L_x_11802:
[----:B------:R-:W-:Y:S01]  /*18db0*/  BSSY B0, `(.L_x_11859) ;  /* 0x0000008000007945 */ /* 0x000fe20003800000 */
[----:B------:R-:W-:Y:S02]  /*18dc0*/  IMAD.MOV.U32 R13, RZ, RZ, R16 ;  /* 0x000000ffff0d7224 */ /* 0x000fe400078e0010 */
[----:B------:R-:W-:Y:S02]  /*18dd0*/  IMAD.MOV.U32 R12, RZ, RZ, RZ ;  /* 0x000000ffff0c7224 */ /* 0x000fe400078e00ff */
[----:B------:R-:W-:Y:S02]  /*18de0*/  IMAD.MOV.U32 R11, RZ, RZ, 0x1f ;  /* 0x0000001fff0b7424 */ /* 0x000fe400078e00ff */
[----:B------:R-:W-:-:S07]  /*18df0*/  IMAD.MOV.U32 R15, RZ, RZ, -0x1 ;  /* 0xffffffffff0f7424 */ /* 0x000fce00078e00ff */
[----:B012--5:R-:W-:Y:S05]  /*18e00*/  WARPSYNC.COLLECTIVE R15, `(.L_x_11860) ;  /* 0x000000000f087348 */ /* 0x027fea0003c00000 */
[----:B------:R3:W4:Y:S02]  /*18e10*/  SHFL.IDX P6, R14, R13, R12, R11 ;  /* 0x0000000c0d0e7389 */ /* 0x00072400000c000b */
[----:B012345:R-:W-:Y:S01]  /*18e20*/  ENDCOLLECTIVE ;  /* 0x000000000000791b */ /* 0x03ffe20003800000 */
.L_x_11860:
[----:B------:R-:W-:Y:S05]  /*18e30*/  BSYNC B0 ;  /* 0x0000000000007941 */ /* 0x000fea0003800000 */
.L_x_11859:
        /* <DEDUP_REMOVED lines=9> */
.L_x_11861:
        /* <DEDUP_REMOVED lines=18> */
.L_x_11862:
[----:B------:R-:W-:Y:S01]  /*18ff0*/  IMAD.MOV.U32 R12, RZ, RZ, 0x2 ;  /* 0x00000002ff0c7424 */ /* 0x000fe200078e00ff */
[----:B------:R-:W-:-:S05]  /*19000*/  SEL R7, R14, RZ, P1 ;  /* 0x000000ff0e077207 */ /* 0x000fca0000800000 */
[----:B------:R-:W-:-:S04]  /*19010*/  IMAD.IADD R3, R2, 0x1, R7 ;  /* 0x0000000102037824 */ /* 0x000fc800078e0207 */
[----:B------:R-:W-:-:S07]  /*19020*/  IMAD.MOV.U32 R13, RZ, RZ, R3 ;  /* 0x000000ffff0d7224 */ /* 0x000fce00078e0003 */
[----:B------:R-:W-:Y:S05]  /*19030*/  WARPSYNC.COLLECTIVE R15, `(.L_x_11863) ;  /* 0x000000000f087348 */ /* 0x000fea0003c00000 */
[----:B------:R0:W1:Y:S02]  /*19040*/  SHFL.UP P6, R14, R13, R12, R11 ;  /* 0x0400000c0d0e7389 */ /* 0x00006400000c000b */
[----:B01----:R-:W-:Y:S01]  /*19050*/  ENDCOLLECTIVE ;  /* 0x000000000000791b */ /* 0x003fe20003800000 */
.L_x_11863:
[----:B------:R-:W-:Y:S01]  /*19060*/  IMAD.MOV.U32 R12, RZ, RZ, 0x4 ;  /* 0x00000004ff0c7424 */ /* 0x000fe200078e00ff */
[----:B------:R-:W-:-:S05]  /*19070*/  SEL R14, R14, RZ, P2 ;  /* 0x000000ff0e0e7207 */ /* 0x000fca0001000000 */
[----:B------:R-:W-:-:S04]  /*19080*/  IMAD.IADD R3, R3, 0x1, R14 ;  /* 0x0000000103037824 */ /* 0x000fc800078e020e */
[----:B------:R-:W-:-:S07]  /*19090*/  IMAD.MOV.U32 R13, RZ, RZ, R3 ;  /* 0x000000ffff0d7224 */ /* 0x000fce00078e0003 */
[----:B------:R-:W-:Y:S05]  /*190a0*/  WARPSYNC.COLLECTIVE R15, `(.L_x_11864) ;  /* 0x000000000f087348 */ /* 0x000fea0003c00000 */
[----:B------:R0:W1:Y:S02]  /*190b0*/  SHFL.UP P6, R14, R13, R12, R11 ;  /* 0x0400000c0d0e7389 */ /* 0x00006400000c000b */
[----:B01----:R-:W-:Y:S01]  /*190c0*/  ENDCOLLECTIVE ;  /* 0x000000000000791b */ /* 0x003fe20003800000 */
.L_x_11864:
[----:B------:R-:W-:Y:S01]  /*190d0*/  IMAD.MOV.U32 R12, RZ, RZ, 0x8 ;  /* 0x00000008ff0c7424 */ /* 0x000fe200078e00ff */
[----:B------:R-:W-:-:S05]  /*190e0*/  SEL R14, R14, RZ, P3 ;  /* 0x000000ff0e0e7207 */ /* 0x000fca0001800000 */
[----:B------:R-:W-:-:S04]  /*190f0*/  IMAD.IADD R3, R3, 0x1, R14 ;  /* 0x0000000103037824 */ /* 0x000fc800078e020e */
[----:B------:R-:W-:-:S07]  /*19100*/  IMAD.MOV.U32 R13, RZ, RZ, R3 ;  /* 0x000000ffff0d7224 */ /* 0x000fce00078e0003 */
[----:B------:R-:W-:Y:S05]  /*19110*/  WARPSYNC.COLLECTIVE R15, `(.L_x_11865) ;  /* 0x000000000f087348 */ /* 0x000fea0003c00000 */
[----:B------:R0:W1:Y:S02]  /*19120*/  SHFL.UP P6, R14, R13, R12, R11 ;  /* 0x0400000c0d0e7389 */ /* 0x00006400000c000b */
[----:B01----:R-:W-:Y:S01]  /*19130*/  ENDCOLLECTIVE ;  /* 0x000000000000791b */ /* 0x003fe20003800000 */
.L_x_11865:
[----:B------:R-:W-:Y:S01]  /*19140*/  IMAD.MOV.U32 R12, RZ, RZ, 0x10 ;  /* 0x00000010ff0c7424 */ /* 0x000fe200078e00ff */
[----:B------:R-:W-:-:S05]  /*19150*/  SEL R14, R14, RZ, P4 ;  /* 0x000000ff0e0e7207 */ /* 0x000fca0002000000 */
[----:B------:R-:W-:-:S04]  /*19160*/  IMAD.IADD R3, R3, 0x1, R14 ;  /* 0x0000000103037824 */ /* 0x000fc800078e020e */
[----:B------:R-:W-:-:S07]  /*19170*/  IMAD.MOV.U32 R13, RZ, RZ, R3 ;  /* 0x000000ffff0d7224 */ /* 0x000fce00078e0003 */
[----:B------:R-:W-:Y:S05]  /*19180*/  WARPSYNC.COLLECTIVE R15, `(.L_x_11866) ;  /* 0x000000000f087348 */ /* 0x000fea0003c00000 */
[----:B------:R0:W1:Y:S02]  /*19190*/  SHFL.UP P6, R14, R13, R12, R11 ;  /* 0x0400000c0d0e7389 */ /* 0x00006400000c000b */
[----:B01----:R-:W-:Y:S01]  /*191a0*/  ENDCOLLECTIVE ;  /* 0x000000000000791b */ /* 0x003fe20003800000 */
.L_x_11866:
        /* <DEDUP_REMOVED lines=8> */
.L_x_11867:
[----:B------:R-:W-:Y:S05]  /*19230*/  BRA `(.L_x_11868) ;  /* 0xffffffdc00347947 */ /* 0x000fea000383ffff */
.L_x_11807:
[----:B------:R-:W-:Y:S01]  /*19240*/  BSSY B0, `(.L_x_11869) ;  /* 0x0000008000007945 */ /* 0x000fe20003800000 */
[----:B-----5:R-:W-:Y:S02]  /*19250*/  IMAD.MOV.U32 R13, RZ, RZ, R2 ;  /* 0x000000ffff0d7224 */ /* 0x020fe400078e0002 */
[----:B------:R-:W-:Y:S02]  /*19260*/  IMAD.MOV.U32 R12, RZ, RZ, 0x1 ;  /* 0x00000001ff0c7424 */ /* 0x000fe400078e00ff */
[----:B------:R-:W-:Y:S02]  /*19270*/  IMAD.MOV.U32 R11, RZ, RZ, RZ ;  /* 0x000000ffff0b7224 */ /* 0x000fe400078e00ff */
[----:B------:R-:W-:-:S07]  /*19280*/  IMAD.MOV.U32 R15, RZ, RZ, -0x1 ;  /* 0xffffffffff0f7424 */ /* 0x000fce00078e00ff */
[----:B01----:R-:W-:Y:S05]  /*19290*/  WARPSYNC.COLLECTIVE R15, `(.L_x_11870) ;  /* 0x000000000f087348 */ /* 0x003fea0003c00000 */
[----:B------:R2:W3:Y:S02]  /*192a0*/  SHFL.UP P6, R14, R13, R12, R11 ;  /* 0x0400000c0d0e7389 */ /* 0x0004e400000c000b */
[----:B0123--:R-:W-:Y:S01]  /*192b0*/  ENDCOLLECTIVE ;  /* 0x000000000000791b */ /* 0x00ffe20003800000 */
.L_x_11870:
[----:B------:R-:W-:Y:S05]  /*192c0*/  BSYNC B0 ;  /* 0x0000000000007941 */ /* 0x000fea0003800000 */
.L_x_11869:
        /* <DEDUP_REMOVED lines=8> */
.L_x_11871:
[----:B------:R-:W-:Y:S01]  /*19350*/  IMAD.MOV.U32 R12, RZ, RZ, 0x4 ;  /* 0x00000004ff0c7424 */ /* 0x000fe200078e00ff */
[----:B------:R-:W-:-:S05]  /*19360*/  SEL R4, R14, RZ, P2 ;  /* 0x000000ff0e047207 */ /* 0x000fca0001000000 */
[----:B------:R-:W-:-:S04]  /*19370*/  IMAD.IADD R4, R13, 0x1, R4 ;  /* 0x000000010d047824 */ /* 0x000fc800078e0204 */
[----:B------:R-:W-:-:S07]  /*19380*/  IMAD.MOV.U32 R13, RZ, RZ, R4 ;  /* 0x000000ffff0d7224 */ /* 0x000fce00078e0004 */
[----:B------:R-:W-:Y:S05]  /*19390*/  WARPSYNC.COLLECTIVE R15, `(.L_x_11872) ;  /* 0x000000000f087348 */ /* 0x000fea0003c00000 */
[----:B------:R0:W1:Y:S02]  /*193a0*/  SHFL.UP P6, R14, R13, R12, R11 ;  /* 0x0400000c0d0e7389 */ /* 0x00006400000c000b */
[----:B01----:R-:W-:Y:S01]  /*193b0*/  ENDCOLLECTIVE ;  /* 0x000000000000791b */ /* 0x003fe20003800000 */
.L_x_11872:
[----:B------:R-:W-:Y:S01]  /*193c0*/  IMAD.MOV.U32 R12, RZ, RZ, 0x8 ;  /* 0x00000008ff0c7424 */ /* 0x000fe200078e00ff */
[----:B------:R-:W-:-:S05]  /*193d0*/  SEL R3, R14, RZ, P3 ;  /* 0x000000ff0e037207 */ /* 0x000fca0001800000 */
[----:B------:R-:W-:-:S04]  /*193e0*/  IMAD.IADD R6, R4, 0x1, R3 ;  /* 0x0000000104067824 */ /* 0x000fc800078e0203 */
[----:B------:R-:W-:-:S07]  /*193f0*/  IMAD.MOV.U32 R13, RZ, RZ, R6 ;  /* 0x000000ffff0d7224 */ /* 0x000fce00078e0006 */
[----:B------:R-:W-:Y:S05]  /*19400*/  WARPSYNC.COLLECTIVE R15, `(.L_x_11873) ;  /* 0x000000000f087348 */ /* 0x000fea0003c00000 */
[----:B------:R0:W1:Y:S02]  /*19410*/  SHFL.UP P6, R14, R13, R12, R11 ;  /* 0x0400000c0d0e7389 */ /* 0x00006400000c000b */
[----:B01----:R-:W-:Y:S01]  /*19420*/  ENDCOLLECTIVE ;  /* 0x000000000000791b */ /* 0x003fe20003800000 */
.L_x_11873:
[----:B------:R-:W-:Y:S01]  /*19430*/  IMAD.MOV.U32 R12, RZ, RZ, 0x10 ;  /* 0x00000010ff0c7424 */ /* 0x000fe200078e00ff */
[----:B------:R-:W-:-:S05]  /*19440*/  SEL R7, R14, RZ, P4 ;  /* 0x000000ff0e077207 */ /* 0x000fca0002000000 */
[----:B------:R-:W-:-:S04]  /*19450*/  IMAD.IADD R7, R6, 0x1, R7 ;  /* 0x0000000106077824 */ /* 0x000fc800078e0207 */
[----:B------:R-:W-:-:S07]  /*19460*/  IMAD.MOV.U32 R13, RZ, RZ, R7 ;  /* 0x000000ffff0d7224 */ /* 0x000fce00078e0007 */
[----:B------:R-:W-:Y:S05]  /*19470*/  WARPSYNC.COLLECTIVE R15, `(.L_x_11874) ;  /* 0x000000000f087348 */ /* 0x000fea0003c00000 */
[----:B------:R0:W1:Y:S02]  /*19480*/  SHFL.UP P6, R14, R13, R12, R11 ;  /* 0x0400000c0d0e7389 */ /* 0x00006400000c000b */
[----:B01----:R-:W-:Y:S01]  /*19490*/  ENDCOLLECTIVE ;  /* 0x000000000000791b */ /* 0x003fe20003800000 */
.L_x_11874:
        /* <DEDUP_REMOVED lines=8> */
.L_x_11875:
[----:B------:R-:W-:Y:S05]  /*19520*/  BRA `(.L_x_11876) ;  /* 0xffffffdc00147947 */ /* 0x000fea000383ffff */
.L_x_11809:
[----:B------:R-:W-:Y:S01]  /*19530*/  BSSY B0, `(.L_x_11877) ;  /* 0x0000006000007945 */ /* 0x000fe20003800000 */
[----:B------:R-:W-:Y:S01]  /*19540*/  PLOP3.LUT P6, PT, P6, PT, PT, 0x8, 0x0 ;  /* 0x000000000000781c */ /* 0x000fe200037ce170 */
[----:B------:R-:W-:-:S12]  /*19550*/  IMAD.MOV.U32 R15, RZ, RZ, -0x1 ;  /* 0xffffffffff0f7424 */ /* 0x000fd800078e00ff */
[----:B012--5:R-:W-:Y:S05]  /*19560*/  WARPSYNC.COLLECTIVE R15, `(.L_x_11878) ;  /* 0x000000000f087348 */ /* 0x027fea0003c00000 */
[----:B------:R-:W-:Y:S01]  /*19570*/  VOTE.ANY R14, PT, P6 ;  /* 0x00000000000e7806 */ /* 0x000fe200030e0100 */
[----:B012--5:R-:W-:Y:S06]  /*19580*/  ENDCOLLECTIVE ;  /* 0x000000000000791b */ /* 0x027fec0003800000 */
.L_x_11878:
[----:B------:R-:W-:Y:S05]  /*19590*/  BSYNC B0 ;  /* 0x0000000000007941 */ /* 0x000fea0003800000 */
.L_x_11877:
        /* <DEDUP_REMOVED lines=9> */
.L_x_11879:
[----:B------:R-:W-:Y:S01]  /*19630*/  IMAD.MOV.U32 R17, RZ, RZ, R14 ;  /* 0x000000ffff117224 */ /* 0x000fe200078e000e */
[----:B------:R-:W-:Y:S06]  /*19640*/  BRA `(.L_x_11880) ;  /* 0xffffffdc00047947 */ /* 0x000fec000383ffff */
.L_x_11811:
[----:B------:R-:W-:Y:S01]  /*19650*/  BSSY B0, `(.L_x_11881) ;  /* 0x0000007000007945 */ /* 0x000fe20003800000 */
[----:B------:R-:W-:Y:S02]  /*19660*/  IMAD.MOV.U32 R13, RZ, RZ, R3 ;  /* 0x000000ffff0d7224 */ /* 0x000fe400078e0003 */
[----:B------:R-:W-:Y:S02]  /*19670*/  IMAD.MOV.U32 R11, RZ, RZ, 0x1f ;  /* 0x0000001fff0b7424 */ /* 0x000fe400078e00ff */
[----:B------:R-:W-:-:S07]  /*19680*/  IMAD.MOV.U32 R15, RZ, RZ, -0x1 ;  /* 0xffffffffff0f7424 */ /* 0x000fce00078e00ff */
[----:B012345:R-:W-:Y:S05]  /*19690*/  WARPSYNC.COLLECTIVE R15, `(.L_x_11882) ;  /* 0x000000000f087348 */ /* 0x03ffea0003c00000 */
[----:B------:R0:W0:Y:S02]  /*196a0*/  SHFL.IDX P6, R14, R13, R12, R11 ;  /* 0x0000000c0d0e7389 */ /* 0x00002400000c000b */
[----:B012345:R-:W-:Y:S01]  /*196b0*/  ENDCOLLECTIVE ;  /* 0x000000000000791b */ /* 0x03ffe20003800000 */
.L_x_11882:
[----:B------:R-:W-:Y:S05]  /*196c0*/  BSYNC B0 ;  /* 0x0000000000007941 */ /* 0x000fea0003800000 */
.L_x_11881:
[----:B------:R-:W-:Y:S01]  /*196d0*/  IMAD.MOV.U32 R5, RZ, RZ, R14 ;  /* 0x000000ffff057224 */ /* 0x000fe200078e000e */
[----:B------:R-:W-:Y:S06]  /*196e0*/  BRA `(.L_x_11810) ;  /* 0xffffffd800f87947 */ /* 0x000fec000383ffff */
.L_x_11815:
[----:B0-----:R0:W1:Y:S02]  /*196f0*/  SYNCS.PHASECHK.TRANS64.TRYWAIT P0, [R0+URZ+0x22820], R3 ;  /* 0x02282003000075a7 */ /* 0x001064000800017f */
[----:B-1----:R-:W-:Y:S05]  /*19700*/  @!P0 NANOSLEEP.SYNCS 0x989680 ;  /* 0x009896800000895d */ /* 0x002fea0003900000 */
[----:B------:R-:W1:Y:S02]  /*19710*/  @!P0 SYNCS.PHASECHK.TRANS64 P0, [R0+URZ+0x22820], R3 ;  /* 0x02282003000085a7 */ /* 0x000e64000800007f */
[----:B-1----:R-:W-:Y:S05]  /*19720*/  @!P0 BRA `(.L_x_11815) ;  /* 0xfffffffc00f08947 */ /* 0x002fea000383ffff */
[----:B------:R-:W-:Y:S05]  /*19730*/  BRA `(.L_x_11883) ;  /* 0xffffffe000787947 */ /* 0x000fea000383ffff */
.L_x_11816:
        /* <DEDUP_REMOVED lines=8> */
[----:B0-2--5:R-:W-:Y:S05]  /*197c0*/  WARPSYNC.COLLECTIVE R15, `(.L_x_11885) ;  /* 0x000000000f087348 */ /* 0x025fea0003c00000 */
[----:B------:R1:W3:Y:S02]  /*197d0*/  SHFL.IDX P6, R14, R13, R12, R11 ;  /* 0x0000000c0d0e7389 */ /* 0x0002e400000c000b */
[----:B0123-5:R-:W-:Y:S01]  /*197e0*/  ENDCOLLECTIVE ;  /* 0x000000000000791b */ /* 0x02ffe20003800000 */
.L_x_11885:
[----:B------:R-:W-:Y:S05]  /*197f0*/  BSYNC B0 ;  /* 0x0000000000007941 */ /* 0x000fea0003800000 */
.L_x_11884:
[----:B------:R-:W-:Y:S05]  /*19800*/  BRA `(.L_x_11886) ;  /* 0xffffffe000607947 */ /* 0x000fea000383ffff */
.L_x_11819:
[----:B------:R-:W-:Y:S01]  /*19810*/  BSSY B1, `(.L_x_11887) ;  /* 0x0000006000017945 */ /* 0x000fe20003800000 */
[----:B------:R-:W-:-:S07]  /*19820*/  IMAD.MOV.U32 R15, RZ, RZ, -0x1 ;  /* 0xffffffffff0f7424 */ /* 0x000fce00078e00ff */
[----:B012--5:R-:W-:Y:S05]  /*19830*/  WARPSYNC.COLLECTIVE R15, `(.L_x_11888) ;  /* 0x000000000f0c7348 */ /* 0x027fea0003c00000 */
[----:B------:R-:W-:Y:S02]  /*19840*/  ELECT P6, UR62, PT ;  /* 0x00000000003e782f */ /* 0x000fe400038c0000 */
[----:B------:R-:W-:Y:S01]  /*19850*/  MOV R14, UR62 ;  /* 0x0000003e000e7c02 */ /* 0x000fe20008000f00 */
[----:B012--5:R-:W-:Y:S10]  /*19860*/  ENDCOLLECTIVE ;  /* 0x000000000000791b */ /* 0x027ff40003800000 */
.L_x_11888:
[----:B------:R-:W-:Y:S05]  /*19870*/  BSYNC B1 ;  /* 0x0000000000017941 */ /* 0x000fea0003800000 */
.L_x_11887:
[----:B------:R-:W-:Y:S05]  /*19880*/  BRA `(.L_x_11889) ;  /* 0xffffffe000587947 */ /* 0x000fea000383ffff */
.L_x_11821:
[----:B0-----:R0:W1:Y:S02]  /*19890*/  SYNCS.PHASECHK.TRANS64.TRYWAIT P0, [R6+URZ], R5 ;  /* 0x00000005060075a7 */ /* 0x001064000800017f */
[----:B-1----:R-:W-:Y:S05]  /*198a0*/  @!P0 NANOSLEEP.SYNCS 0x989680 ;  /* 0x009896800000895d */ /* 0x002fea0003900000 */
[----:B------:R-:W1:Y:S02]  /*198b0*/  @!P0 SYNCS.PHASECHK.TRANS64 P0, [R6+URZ], R5 ;  /* 0x00000005060085a7 */ /* 0x000e64000800007f */
[----:B-1----:R-:W-:Y:S05]  /*198c0*/  @!P0 BRA `(.L_x_11821) ;  /* 0xfffffffc00f08947 */ /* 0x002fea000383ffff */
[----:B------:R-:W-:Y:S05]  /*198d0*/  BRA `(.L_x_11890) ;  /* 0xffffffe000947947 */ /* 0x000fea000383ffff */
.L_x_11822:
[----:B-1----:R1:W2:Y:S02]  /*198e0*/  SYNCS.PHASECHK.TRANS64.TRYWAIT P0, [R7+URZ], R2 ;  /* 0x00000002070075a7 */ /* 0x0022a4000800017f */
[----:B--2---:R-:W-:Y:S05]  /*198f0*/  @!P0 NANOSLEEP.SYNCS 0x989680 ;  /* 0x009896800000895d */ /* 0x004fea0003900000 */
[----:B------:R-:W2:Y:S02]  /*19900*/  @!P0 SYNCS.PHASECHK.TRANS64 P0, [R7+URZ], R2 ;  /* 0x00000002070085a7 */ /* 0x000ea4000800007f */
[----:B--2---:R-:W-:Y:S05]  /*19910*/  @!P0 BRA `(.L_x_11822) ;  /* 0xfffffffc00f08947 */ /* 0x004fea000383ffff */
[----:B------:R-:W-:Y:S05]  /*19920*/  BRA `(.L_x_11891) ;  /* 0xffffffe000887947 */ /* 0x000fea000383ffff */
.L_x_11824:
[----:B--2---:R2:W3:Y:S02]  /*19930*/  SYNCS.PHASECHK.TRANS64.TRYWAIT P0, [R4+URZ], R5 ;  /* 0x00000005040075a7 */ /* 0x0044e4000800017f */
[----:B---3--:R-:W-:Y:S05]  /*19940*/  @!P0 NANOSLEEP.SYNCS 0x989680 ;  /* 0x009896800000895d */ /* 0x008fea0003900000 */
[----:B------:R-:W3:Y:S02]  /*19950*/  @!P0 SYNCS.PHASECHK.TRANS64 P0, [R4+URZ], R5 ;  /* 0x00000005040085a7 */ /* 0x000ee4000800007f */
[----:B---3--:R-:W-:Y:S05]  /*19960*/  @!P0 BRA `(.L_x_11824) ;  /* 0xfffffffc00f08947 */ /* 0x008fea000383ffff */
[----:B------:R-:W-:Y:S05]  /*19970*/  BRA `(.L_x_11892) ;  /* 0xffffffe000907947 */ /* 0x000fea000383ffff */
.L_x_11893:
        /* <DEDUP_REMOVED lines=16> */
.L_x_15314:


//--------------------- .text._ZN7cutlass13device_kernelIN5flash11enable_sm90INS1_16FlashAttnFwdSm90INS1_25CollectiveMainloopFwdSm90ILi2EN4cute5tupleIJNS5_1CILi1EEES8_S8_EEENS6_IJNS7_ILi128EEENS7_ILi96EEENS7_ILi64EEEEEELi256ENS_6half_tEfNS_4arch4Sm90ELb0ELb1ELb1ELb1ELb0ELb1ELb0ELb1ELb0ELb1ELb0ELb0EEENS1_21CollectiveEpilogueFwdINS6_IJSA_NS7_ILi256EEESB_EEES9_SE_SG_Li256ELb1ELb1ELb0ELb0EEENS1_36VarlenDynamicPersistentTileSchedulerILi128ELi96ELi256ELi128ELb0ELb1ELb1ELb1ELb0ELb1EEEEEEEEEvNT_6ParamsE --------------------------
	.section	.text._ZN7cutlass13device_kernelIN5flash11enable_sm90INS1_16FlashAttnFwdSm90INS1_25CollectiveMainloopFwdSm90ILi2EN4cute5tupleIJNS5_1CILi1EEES8_S8_EEENS6_IJNS7_ILi128EEENS7_ILi96EEENS7_ILi64EEEEEELi256ENS_6half_tEfNS_4arch4Sm90ELb0ELb1ELb1ELb1ELb0ELb1ELb0ELb1ELb0ELb1ELb0ELb0EEENS1_21CollectiveEpilogueFwdINS6_IJSA_NS7_ILi256EEESB_EEES9_SE_SG_Li256ELb1ELb1ELb0ELb0EEENS1_36VarlenDynamicPersistentTileSchedulerILi128ELi96ELi256ELi128ELb0ELb1ELb1ELb1ELb0ELb1EEEEEEEEEvNT_6ParamsE,"ax",@progbits
	.align	128
.text._ZN7cutlass13device_kernelIN5flash11enable_sm90INS1_16FlashAttnFwdSm90INS1_25CollectiveMainloopFwdSm90ILi2EN4cute5tupleIJNS5_1CILi1EEES8_S8_EEENS6_IJNS7_ILi128EEENS7_ILi96EEENS7_ILi64EEEEEELi256ENS_6half_tEfNS_4arch4Sm90ELb0ELb1ELb1ELb1ELb0ELb1ELb0ELb1ELb0ELb1ELb0ELb0EEENS1_21CollectiveEpilogueFwdINS6_IJSA_NS7_ILi256EEESB_EEES9_SE_SG_Li256ELb1ELb1ELb0ELb0EEENS1_36VarlenDynamicPersistentTileSchedulerILi128ELi96ELi256ELi128ELb0ELb1ELb1ELb1ELb0ELb1EEEEEEEEEvNT_6ParamsE:
        .type           _ZN7cutlass13device_kernelIN5flash11enable_sm90INS1_16FlashAttnFwdSm90INS1_25CollectiveMainloopFwdSm90ILi2EN4cute5tupleIJNS5_1CILi1EEES8_S8_EEENS6_IJNS7_ILi128EEENS7_ILi96EEENS7_ILi64EEEEEELi256ENS_6half_tEfNS_4arch4Sm90ELb0ELb1ELb1ELb1ELb0ELb1ELb0ELb1ELb0ELb1ELb0ELb0EEENS1_21CollectiveEpilogueFwdINS6_IJSA_NS7_ILi256EEESB_EEES9_SE_SG_Li256ELb1ELb1ELb0ELb0EEENS1_36VarlenDynamicPersistentTileSchedulerILi128ELi96ELi256ELi128ELb0ELb1ELb1ELb1ELb0ELb1EEEEEEEEEvNT_6ParamsE,@function
        .size           _ZN7cutlass13device_kernelIN5flash11enable_sm90INS1_16FlashAttnFwdSm90INS1_25CollectiveMainloopFwdSm90ILi2EN4cute5tupleIJNS5_1CILi1EEES8_S8_EEENS6_IJNS7_ILi128EEENS7_ILi96EEENS7_ILi64EEEEEELi256ENS_6half_tEfNS_4arch4Sm90ELb0ELb1ELb1ELb1ELb0ELb1ELb0ELb1ELb0ELb1ELb0ELb0EEENS1_21CollectiveEpilogueFwdINS6_IJSA_NS7_ILi256EEESB_EEES9_SE_SG_Li256ELb1ELb1ELb0ELb0EEENS1_36VarlenDynamicPersistentTileSchedulerILi128ELi96ELi256ELi128ELb0ELb1ELb1ELb1ELb0ELb1EEEEEEEEEvNT_6ParamsE,(.L_x_15315 - _ZN7cutlass13device_kernelIN5flash11enable_sm90INS1_16FlashAttnFwdSm90INS1_25CollectiveMainloopFwdSm90ILi2EN4cute5tupleIJNS5_1CILi1EEES8_S8_EEENS6_IJNS7_ILi128EEENS7_ILi96EEENS7_ILi64EEEEEELi256ENS_6half_tEfNS_4arch4Sm90ELb0ELb1ELb1ELb1ELb0ELb1ELb0ELb1ELb0ELb1ELb0ELb0EEENS1_21CollectiveEpilogueFwdINS6_IJSA_NS7_ILi256EEESB_EEES9_SE_SG_Li256ELb1ELb1ELb0ELb0EEENS1_36VarlenDynamicPersistentTileSchedulerILi128ELi96ELi256ELi128ELb0ELb1ELb1ELb1ELb0ELb1EEEEEEEEEvNT_6ParamsE)
        .other          _ZN7cutlass13device_kernelIN5flash11enable_sm90INS1_16FlashAttnFwdSm90INS1_25CollectiveMainloopFwdSm90ILi2EN4cute5tupleIJNS5_1CILi1EEES8_S8_EEENS6_IJNS7_ILi128EEENS7_ILi96EEENS7_ILi64EEEEEELi256ENS_6half_tEfNS_4arch4Sm90ELb0ELb1ELb1ELb1ELb0ELb1ELb0ELb1ELb0ELb1ELb0ELb0EEENS1_21CollectiveEpilogueFwdINS6_IJSA_NS7_ILi256EEESB_EEES9_SE_SG_Li256ELb1ELb1ELb0ELb0EEENS1_36VarlenDynamicPersistentTileSchedulerILi128ELi96ELi256ELi128ELb0ELb1ELb1ELb1ELb0ELb1EEEEEEEEEvNT_6ParamsE,@"STO_CUDA_ENTRY STV_DEFAULT"
_ZN7cutlass13device_kernelIN5flash11enable_sm90INS1_16FlashAttnFwdSm90INS1_25CollectiveMainloopFwdSm90ILi2EN4cute5tupleIJNS5_1CILi1EEES8_S8_EEENS6_IJNS7_ILi128EEENS7_ILi96EEENS7_ILi64EEEEEELi256ENS_6half_tEfNS_4arch4Sm90ELb0ELb1ELb1ELb1ELb0ELb1ELb0ELb1ELb0ELb1ELb0ELb0EEENS1_21CollectiveEpilogueFwdINS6_IJSA_NS7_ILi256EEESB_EEES9_SE_SG_Li256ELb1ELb1ELb0ELb0EEENS1_36VarlenDynamicPersistentTileSchedulerILi128ELi96ELi256ELi128ELb0ELb1ELb1ELb1ELb0ELb1EEEEEEEEEvNT_6ParamsE:
        /* <DEDUP_REMOVED lines=23> */
.L_x_11895:
[----:B------:R-:W-:Y:S05]  /*0170*/  BSYNC B0 ;  /* 0x0000000000007941 */ /* 0x000fea0003800000 */
.L_x_11894:
        /* <DEDUP_REMOVED lines=40> */
.L_x_11896:
        /* <DEDUP_REMOVED lines=22> */
.L_x_11897:
        /* <DEDUP_REMOVED lines=18> */
.L_x_11898:
        /* <DEDUP_REMOVED lines=22> */
.L_x_11899:
        /* <DEDUP_REMOVED lines=22> */
.L_x_11900:
        /* <DEDUP_REMOVED lines=9> */
.L_x_11903:
[----:B------:R-:W-:-:S08]  /*09d0*/  NOP ;  /* 0x0000000000007918 */ /* 0x000fd00000000000 */
[----:B------:R-:W0:Y:S02]  /*09e0*/  USETMAXREG.TRY_ALLOC.CTAPOOL UP0, 0xf0 ;  /* 0x000000f0000079c8 */ /* 0x000e240008000600 */
[----:B0-----:R-:W-:-:S13]  /*09f0*/  PLOP3.LUT P0, PT, PT, PT, UP0, 0x80, 0x0 ;  /* 0x000000000000781c */ /* 0x001fda0003f0f008 */
[----:B------:R-:W-:Y:S05]  /*0a00*/  @!P0 BRA `(.L_x_11903) ;  /* 0xfffffffc00f08947 */ /* 0x000fea000383ffff */
[----:B------:R-:W3:Y:S01]  /*0a10*/  LDL.LU R0, [R1] ;  /* 0x0000000001007983 */ /* 0x000ee20000300800 */
[----:B--2---:R-:W-:Y:S01]  /*0a20*/  SHF.R.U32.HI R2, RZ, 0x7, R4 ;  /* 0x00000007ff027819 */ /* 0x004fe20000011604 */
[----:B------:R-:W0:Y:S01]  /*0a30*/  S2UR UR5, SR_CgaCtaId ;  /* 0x00000000000579c3 */ /* 0x000e220000008800 */
[----:B------:R-:W-:-:S07]  /*0a40*/  UMOV UR4, 0x400 ;  /* 0x0000040000047882 */ /* 0x000fce0000000000 */
[----:B------:R-:W-:Y:S06]  /*0a50*/  BAR.ARV 0x8, 0x180 ;  /* 0x0206000000007b1d */ /* 0x000fec0000002000 */
[----:B------:R-:W-:-:S13]  /*0a60*/  ISETP.NE.AND P0, PT, R2, 0x1, PT ;  /* 0x000000010200780c */ /* 0x000fda0003f05270 */
[----:B------:R-:W-:Y:S06]  /*0a70*/  @!P0 BAR.ARV 0x9, 0x100 ;  /* 0x0244000000008b1d */ /* 0x000fec0000002000 */
[----:B0-----:R-:W-:Y:S02]  /*0a80*/  ULEA UR4, UR5, UR4, 0x18 ;  /* 0x0000000405047291 */ /* 0x001fe4000f8ec03f */
[----:B------:R-:W-:Y:S04]  /*0a90*/  BAR.SYNC.DEFER_BLOCKING 0x5, 0x180 ;  /* 0x0146000000007b1d */ /* 0x000fe80000010000 */
[----:B------:R-:W-:-:S02]  /*0aa0*/  IMAD.U32 R16, RZ, RZ, UR4 ;  /* 0x00000004ff107e24 */ /* 0x000fc4000f8e00ff */
[----:B------:R-:W-:-:S03]  /*0ab0*/  ULDC UR4, c[0x0][0xc3c] ;  /* 0x00030f0000047ab9 */ /* 0x000fc60000000800 */
[----:B------:R-:W0:Y:S01]  /*0ac0*/  LDS.128 R80, [R16+0x228d0] ;  /* 0x0228d00010507984 */ /* 0x000e220000000c00 */
[----:B------:R-:W-:Y:S06]  /*0ad0*/  BAR.ARV 0x4, 0x180 ;  /* 0x0106000000007b1d */ /* 0x000fec0000002000 */
[----:B---3--:R-:W-:-:S04]  /*0ae0*/  LOP3.LUT R0, R0, 0xffbfffff, RZ, 0xc0, !PT ;  /* 0xffbfffff00007812 */ /* 0x008fc800078ec0ff */
[----:B------:R-:W-:Y:S02]  /*0af0*/  @P0 LOP3.LUT R0, R0, 0x400000, RZ, 0xfc, !PT ;  /* 0x0040000000000812 */ /* 0x000fe400078efcff */
[----:B0-----:R-:W-:-:S03]  /*0b00*/  ISETP.GE.AND P0, PT, R83, UR4, PT ;  /* 0x0000000453007c0c */ /* 0x001fc6000bf06270 */
[----:B------:R0:W-:Y:S10]  /*0b10*/  STL [R1], R0 ;  /* 0x0000000001007387 */ /* 0x0001f40000100800 */
[----:B0-----:R-:W-:Y:S05]  /*0b20*/  @P0 BRA `(.L_x_11904) ;  /* 0x0000020400840947 */ /* 0x001fea0003800000 */
[----:B------:R-:W2:Y:S01]  /*0b30*/  LDL.LU R10, [R1+0x50] ;  /* 0x00005000010a7983 */ /* 0x000ea20000300800 */
[----:B------:R-:W-:Y:S02]  /*0b40*/  VIADD R9, R4, 0xffffff80 ;  /* 0xffffff8004097836 */ /* 0x000fe40000000000 */
[----:B------:R-:W-:Y:S02]  /*0b50*/  IMAD.MOV.U32 R234, RZ, RZ, RZ ;  /* 0x000000ffffea7224 */ /* 0x000fe400078e00ff */
[----:B------:R-:W-:Y:S01]  /*0b60*/  IMAD.MOV.U32 R17, RZ, RZ, RZ ;  /* 0x000000ffff117224 */ /* 0x000fe200078e00ff */
[----:B------:R-:W-:Y:S01]  /*0b70*/  SHF.R.S32.HI R0, RZ, 0x1f, R9 ;  /* 0x0000001fff007819 */ /* 0x000fe20000011409 */
[----:B------:R-:W-:Y:S02]  /*0b80*/  IMAD.MOV.U32 R204, RZ, RZ, RZ ;  /* 0x000000ffffcc7224 */ /* 0x000fe400078e00ff */
[----:B------:R-:W-:Y:S01]  /*0b90*/  IMAD.MOV.U32 R19, RZ, RZ, RZ ;  /* 0x000000ffff137224 */ /* 0x000fe200078e00ff */
[----:B------:R-:W-:-:S02]  /*0ba0*/  LEA.HI R2, R0, R9, RZ, 0x7 ;  /* 0x0000000900027211 */ /* 0x000fc400078f38ff */
[----:B------:R-:W-:Y:S02]  /*0bb0*/  LEA.HI R219, R0, R9, RZ, 0x5 ;  /* 0x0000000900db7211 */ /* 0x000fe400078f28ff */
[----:B------:R-:W-:Y:S02]  /*0bc0*/  LOP3.LUT R237, R2, 0xffffff80, RZ, 0xc0, !PT ;  /* 0xffffff8002ed7812 */ /* 0x000fe400078ec0ff */
[----:B------:R-:W-:Y:S02]  /*0bd0*/  SHF.R.S32.HI R219, RZ, 0x5, R219 ;  /* 0x00000005ffdb7819 */ /* 0x000fe400000114db */
        /* <DEDUP_REMOVED lines=12> */
[----:B------:R-:W-:Y:S02]  /*0ca0*/  LEA.HI R3, R0, R9, RZ, 0x4 ;  /* 0x0000000900037211 */ /* 0x000fe400078f20ff */
[----:B------:R-:W-:Y:S02]  /*0cb0*/  LOP3.LUT R5, R5, 0xfffffff8, RZ, 0xc0, !PT ;  /* 0xfffffff805057812 */ /* 0x000fe400078ec0ff */
[----:B------:R-:W-:-:S02]  /*0cc0*/  SHF.R.S32.HI R6, RZ, 0x4, R3 ;  /* 0x00000004ff067819 */ /* 0x000fc40000011403 */
[----:B------:R-:W-:Y:S01]  /*0cd0*/  LOP3.LUT R202, R7, 0x7ffffffc, RZ, 0xc0, !PT ;  /* 0x7ffffffc07ca7812 */ /* 0x000fe200078ec0ff */
[----:B------:R-:W-:Y:S01]  /*0ce0*/  IMAD.IADD R5, R4, 0x1, -R5 ;  /* 0x0000000104057824 */ /* 0x000fe200078e0a05 */
[C---:B------:R-:W-:Y:S02]  /*0cf0*/  LOP3.LUT R4, R3.reuse, 0x3fffff0, RZ, 0xc0, !PT ;  /* 0x03fffff003047812 */ /* 0x040fe400078ec0ff */
[----:B------:R-:W-:Y:S01]  /*0d00*/  LEA.HI R3, R3, R6, RZ, 0x1 ;  /* 0x0000000603037211 */ /* 0x000fe200078f08ff */
[----:B------:R-:W-:Y:S02]  /*0d10*/  IMAD R5, R8, 0x10, R5 ;  /* 0x0000001008057824 */ /* 0x000fe400078e0205 */
[----:B------:R-:W-:Y:S01]  /*0d20*/  IMAD.IADD R4, R9, 0x1, -R4 ;  /* 0x0000000109047824 */ /* 0x000fe200078e0a04 */
[----:B------:R-:W-:Y:S01]  /*0d30*/  LOP3.LUT R3, R3, 0x1ffffffe, RZ, 0xc0, !PT ;  /* 0x1ffffffe03037812 */ /* 0x000fe200078ec0ff */
[----:B------:R-:W-:Y:S02]  /*0d40*/  IMAD R8, R2, 0x40, R5 ;  /* 0x0000004002087824 */ /* 0x000fe400078e0205 */
[----:B------:R-:W-:-:S02]  /*0d50*/  IMAD R4, R219, 0x10, R4 ;  /* 0x00000010db047824 */ /* 0x000fc400078e0204 */
[----:B------:R-:W-:Y:S01]  /*0d60*/  IMAD.IADD R3, R6, 0x1, -R3 ;  /* 0x0000000106037824 */ /* 0x000fe200078e0a03 */
[----:B------:R0:W-:Y:S01]  /*0d70*/  STL [R1+0x14], R8 ;  /* 0x0000140801007387 */ /* 0x0001e20000100800 */
[----:B------:R-:W-:Y:S02]  /*0d80*/  IMAD.MOV.U32 R2, RZ, RZ, RZ ;  /* 0x000000ffff027224 */ /* 0x000fe400078e00ff */
[----:B------:R-:W-:Y:S01]  /*0d90*/  IMAD R6, R4, 0x8, R3 ;  /* 0x0000000804067824 */ /* 0x000fe200078e0203 */
[CC--:B------:R-:W-:Y:S01]  /*0da0*/  LEA.HI R3, R0.reuse, R9.reuse, RZ, 0x2 ;  /* 0x0000000900037211 */ /* 0x0c0fe200078f10ff */
[----:B------:R-:W-:Y:S01]  /*0db0*/  IMAD.IADD R202, R237, 0x1, -R202 ;  /* 0x00000001edca7824 */ /* 0x000fe200078e0aca */
[----:B------:R-:W-:Y:S02]  /*0dc0*/  LEA.HI R0, R0, R9, RZ, 0x3 ;  /* 0x0000000900007211 */ /* 0x000fe400078f18ff */
[----:B------:R-:W-:Y:S02]  /*0dd0*/  SHF.R.S32.HI R18, RZ, 0x2, R3 ;  /* 0x00000002ff127819 */ /* 0x000fe40000011403 */
[----:B------:R-:W-:-:S02]  /*0de0*/  LOP3.LUT R233, R3, 0xfffffffc, RZ, 0xc0, !PT ;  /* 0xfffffffc03e97812 */ /* 0x000fc400078ec0ff */
[----:B------:R-:W-:Y:S01]  /*0df0*/  LOP3.LUT R224, R0, 0xfffffff8, RZ, 0xc0, !PT ;  /* 0xfffffff800e07812 */ /* 0x000fe200078ec0ff */
[----:B------:R-:W-:Y:S01]  /*0e00*/  VIADD R232, R18, 0x40 ;  /* 0x0000004012e87836 */ /* 0x000fe20000000000 */
[----:B------:R-:W-:Y:S01]  /*0e10*/  SHF.R.S32.HI R5, RZ, 0x1f, R3 ;  /* 0x0000001fff057819 */ /* 0x000fe20000011403 */
[C---:B------:R-:W-:Y:S01]  /*0e20*/  IMAD.IADD R233, R9.reuse, 0x1, -R233 ;  /* 0x0000000109e97824 */ /* 0x040fe200078e0ae9 */
[----:B------:R-:W-:Y:S01]  /*0e30*/  SHF.R.S32.HI R235, RZ, 0x3, R0 ;  /* 0x00000003ffeb7819 */ /* 0x000fe20000011400 */
[----:B------:R-:W-:Y:S01]  /*0e40*/  IMAD.IADD R224, R9, 0x1, -R224 ;  /* 0x0000000109e07824 */ /* 0x000fe200078e0ae0 */
[----:B------:R-:W-:Y:S01]  /*0e50*/  SHF.R.S32.HI R9, RZ, 0x1f, R232 ;  /* 0x0000001fff097819 */ /* 0x000fe200000114e8 */
[----:B------:R-:W-:Y:S01]  /*0e60*/  IMAD.SHL.U32 R217, R232, 0x40, RZ ;  /* 0x00000040e8d97824 */ /* 0x000fe200078e00ff */
[----:B------:R-:W-:Y:S01]  /*0e70*/  LEA.HI R5, R5, R18, RZ, 0x3 ;  /* 0x0000001205057211 */ /* 0x000fe200078f18ff */
[----:B------:R-:W-:Y:S01]  /*0e80*/  IMAD.SHL.U32 R208, R224, 0x8, RZ ;  /* 0x00000008e0d07824 */ /* 0x000fe200078e00ff */
[----:B------:R-:W-:Y:S01]  /*0e90*/  LEA.HI R9, R9, R232, RZ, 0x3 ;  /* 0x000000e809097211 */ /* 0x000fe200078f18ff */
[----:B------:R-:W-:Y:S01]  /*0ea0*/  IMAD.SHL.U32 R0, R233, 0x8, RZ ;  /* 0x00000008e9007824 */ /* 0x000fe200078e00ff */
[----:B------:R-:W-:Y:S01]  /*0eb0*/  LOP3.LUT R5, R5, 0xfffffff8, RZ, 0xc0, !PT ;  /* 0xfffffff805057812 */ /* 0x000fe200078ec0ff */
[----:B------:R-:W-:Y:S01]  /*0ec0*/  VIADD R222, R208, 0x40 ;  /* 0x00000040d0de7836 */ /* 0x000fe20000000000 */
[----:B------:R-:W-:Y:S01]  /*0ed0*/  LEA.HI R3, R233, R233, RZ, 0x1 ;  /* 0x000000e9e9037211 */ /* 0x000fe200078f08ff */
[----:B------:R-:W-:Y:S01]  /*0ee0*/  IMAD.SHL.U32 R9, R9, 0x40, RZ ;  /* 0x0000004009097824 */ /* 0x000fe200078e00ff */
[----:B------:R-:W-:Y:S01]  /*0ef0*/  LOP3.LUT R217, R217, 0x1c0, RZ, 0xc0, !PT ;  /* 0x000001c0d9d97812 */ /* 0x000fe200078ec0ff */
[----:B------:R-:W-:Y:S01]  /*0f00*/  IMAD.IADD R236, R18, 0x1, -R5 ;  /* 0x0000000112ec7824 */ /* 0x000fe200078e0a05 */
[----:B------:R-:W-:Y:S01]  /*0f10*/  LOP3.LUT R4, R3, 0x1ffffffe, RZ, 0xc0, !PT ;  /* 0x1ffffffe03047812 */ /* 0x000fe200078ec0ff */
[C---:B------:R-:W-:Y:S01]  /*0f20*/  VIADD R223, R208.reuse, 0xc0 ;  /* 0x000000c0d0df7836 */ /* 0x040fe20000000000 */
[----:B------:R-:W-:Y:S01]  /*0f30*/  SHF.R.S32.HI R3, RZ, 0x1f, R208 ;  /* 0x0000001fff037819 */ /* 0x000fe200000114d0 */
[----:B------:R-:W-:Y:S01]  /*0f40*/  VIADD R221, R208, 0x80 ;  /* 0x00000080d0dd7836 */ /* 0x000fe20000000000 */
[----:B------:R-:W-:Y:S01]  /*0f50*/  LOP3.LUT R3, R217, 0x38, R0, 0xf8, !PT ;  /* 0x00000038d9037812 */ /* 0x000fe200078ef800 */
[C---:B------:R-:W-:Y:S01]  /*0f60*/  IMAD.SHL.U32 R22, R233.reuse, 0x4, RZ ;  /* 0x00000004e9167824 */ /* 0x040fe200078e00ff */
[----:B------:R-:W-:Y:S01]  /*0f70*/  SHF.R.U32.HI R5, RZ, 0x3, R217 ;  /* 0x00000003ff057819 */ /* 0x000fe200000116d9 */
[----:B------:R-:W-:Y:S01]  /*0f80*/  IMAD.IADD R4, R233, 0x1, -R4 ;  /* 0x00000001e9047824 */ /* 0x000fe200078e0a04 */
[----:B------:R-:W-:Y:S01]  /*0f90*/  LOP3.LUT R220, R9, 0xfffffe00, RZ, 0xc0, !PT ;  /* 0xfffffe0009dc7812 */ /* 0x000fe200078ec0ff */
[----:B------:R-:W-:Y:S01]  /*0fa0*/  VIADD R205, R22, 0x10 ;  /* 0x0000001016cd7836 */ /* 0x000fe20000000000 */
[----:B------:R-:W-:Y:S01]  /*0fb0*/  SHF.R.S32.HI R0, RZ, 0x1f, R222 ;  /* 0x0000001fff007819 */ /* 0x000fe200000114de */
[----:B------:R-:W-:Y:S01]  /*0fc0*/  IMAD R211, R4, 0x8, R8 ;  /* 0x0000000804d37824 */ /* 0x000fe200078e0208 */
[----:B------:R-:W-:Y:S01]  /*0fd0*/  LOP3.LUT R3, R220, R3, R5, 0xf6, !PT ;  /* 0x00000003dc037212 */ /* 0x000fe200078ef605 */
[----:B------:R-:W-:Y:S01]  /*0fe0*/  IMAD.SHL.U32 R5, R6, 0x8, RZ ;  /* 0x0000000806057824 */ /* 0x000fe200078e00ff */
[----:B------:R-:W-:-:S02]  /*0ff0*/  SHF.R.S32.HI R0, RZ, 0x1f, R223 ;  /* 0x0000001fff007819 */ /* 0x000fc400000114df */
[----:B------:R-:W-:Y:S01]  /*1000*/  SHF.R.S32.HI R7, RZ, 0x1f, R221 ;  /* 0x0000001fff077819 */ /* 0x000fe200000114dd */
[----:B------:R-:W-:Y:S01]  /*1010*/  IMAD R0, R3, 0x2, R16 ;  /* 0x0000000203007824 */ /* 0x000fe200078e0210 */
[----:B------:R0:W-:Y:S04]  /*1020*/  STL [R1+0x18], R5 ;  /* 0x0000180501007387 */ /* 0x0001e80000100800 */
[----:B------:R0:W-:Y:S02]  /*1030*/  STL [R1+0x8], R0 ;  /* 0x0000080001007387 */ /* 0x0001e40000100800 */
[----:B0-2---:R-:W-:-:S07]  /*1040*/  LOP3.LUT R203, R10, 0x1, RZ, 0xfc, !PT ;  /* 0x000000010acb7812 */ /* 0x005fce00078efcff */
.L_x_12110:
[----:B------:R-:W-:Y:S05]  /*1050*/  YIELD ;  /* 0x0000000000007946 */ /* 0x000fea0003800000 */
[----:B------:R-:W-:Y:S01]  /*1060*/  ULDC.64 UR4, c[0x0][0xa28] ;  /* 0x00028a0000047ab9 */ /* 0x000fe20000000a00 */
[----:B0-----:R-:W0:Y:S01]  /*1070*/  LDC.64 R6, c[0x0][0xa08] ;  /* 0x00028200ff067b82 */ /* 0x001e220000000a00 */
[----:B------:R-:W-:Y:S01]  /*1080*/  ISETP.NE.U32.AND P1, PT, RZ, UR4, PT ;  /* 0x00000004ff007c0c */ /* 0x000fe2000bf25070 */
[----:B------:R-:W-:Y:S02]  /*1090*/  IMAD.MOV.U32 R0, RZ, RZ, RZ ;  /* 0x000000ffff007224 */ /* 0x000fe400078e00ff */
[----:B------:R-:W-:Y:S01]  /*10a0*/  IMAD.MOV.U32 R32, RZ, RZ, RZ ;  /* 0x000000ffff207224 */ /* 0x000fe200078e00ff */
[----:B------:R-:W-:Y:S01]  /*10b0*/  ISETP.NE.AND.EX P1, PT, RZ, UR5, PT, P1 ;  /* 0x00000005ff007c0c */ /* 0x000fe2000bf25310 */
[----:B------:R-:W-:-:S02]  /*10c0*/  ULDC.64 UR4, c[0x0][0xa18] ;  /* 0x0002860000047ab9 */ /* 0x000fc40000000a00 */
[----:B------:R-:W-:-:S04]  /*10d0*/  ISETP.NE.U32.AND P2, PT, RZ, UR4, PT ;  /* 0x00000004ff007c0c */ /* 0x000fc8000bf45070 */
[----:B------:R-:W-:Y:S01]  /*10e0*/  ISETP.NE.AND.EX P2, PT, RZ, UR5, PT, P2 ;  /* 0x00000005ff007c0c */ /* 0x000fe2000bf45320 */
[----:B------:R-:W-:Y:S02]  /*10f0*/  ULDC.64 UR4, c[0x0][0xa08] ;  /* 0x0002820000047ab9 */ /* 0x000fe40000000a00 */
[----:B------:R-:W-:-:S03]  /*1100*/  ISETP.NE.U32.AND P0, PT, RZ, UR4, PT ;  /* 0x00000004ff007c0c */ /* 0x000fc6000bf05070 */
[----:B-1----:R-:W1:Y:S01]  /*1110*/  @P1 LDC.64 R4, c[0x0][0xa28] ;  /* 0x00028a00ff041b82 */ /* 0x002e620000000a00 */
        /* <DEDUP_REMOVED lines=19> */
[----:B------:R-:W-:Y:S01]  /*1250*/  IMAD.U32 R31, RZ, RZ, UR4 ;  /* 0x00000004ff1f7e24 */ /* 0x000fe2000f8e00ff */
[----:B--2-4-:R-:W-:Y:S06]  /*1260*/  @P2 BRA `(.L_x_11905) ;  /* 0x0000000000242947 */ /* 0x014fec0003800000 */
        /* <DEDUP_REMOVED lines=9> */
.L_x_11905:
[----:B------:R-:W-:Y:S01]  /*1300*/  ULDC.64 UR4, c[0x0][0xa20] ;  /* 0x0002880000047ab9 */ /* 0x000fe20000000a00 */
[----:B------:R-:W-:Y:S01]  /*1310*/  IMAD.MOV.U32 R225, RZ, RZ, R82 ;  /* 0x000000ffffe17224 */ /* 0x000fe200078e0052 */
[----:B------:R-:W-:Y:S01]  /*1320*/  ISETP.NE.U32.AND P1, PT, RZ, UR4, PT ;  /* 0x00000004ff007c0c */ /* 0x000fe2000bf25070 */
[----:B------:R-:W-:-:S03]  /*1330*/  IMAD.MOV.U32 R231, RZ, RZ, R83 ;  /* 0x000000ffffe77224 */ /* 0x000fc600078e0053 */
[----:B------:R-:W-:-:S13]  /*1340*/  ISETP.NE.AND.EX P1, PT, RZ, UR5, PT, P1 ;  /* 0x00000005ff007c0c */ /* 0x000fda000bf25310 */
[----:B------:R-:W-:Y:S05]  /*1350*/  @!P1 BRA `(.L_x_11906) ;  /* 0x0000000000109947 */ /* 0x000fea0003800000 */
[----:B------:R-:W0:Y:S02]  /*1360*/  LDC.64 R4, c[0x0][0xa20] ;  /* 0x00028800ff047b82 */ /* 0x000e240000000a00 */
[----:B0-----:R-:W-:-:S05]  /*1370*/  IMAD.WIDE R4, R83, 0x4, R4 ;  /* 0x0000000453047825 */ /* 0x001fca00078e0204 */
[----:B------:R0:W5:Y:S01]  /*1380*/  LDG.E R31, desc[UR38][R4.64] ;  /* 0x00000026041f7981 */ /* 0x000162000c1e1900 */
[----:B------:R-:W-:Y:S05]  /*1390*/  BRA `(.L_x_11907) ;  /* 0x0000000000107947 */ /* 0x000fea0003800000 */
.L_x_11906:
[----:B------:R-:W-:Y:S05]  /*13a0*/  @!P0 BRA `(.L_x_11907) ;  /* 0x00000000000c8947 */ /* 0x000fea0003800000 */
[----:B------:R-:W2:Y:S04]  /*13b0*/  LDG.E R4, desc[UR38][R10.64] ;  /* 0x000000260a047981 */ /* 0x000ea8000c1e1900 */
[----:B------:R-:W2:Y:S02]  /*13c0*/  LDG.E R31, desc[UR38][R10.64+0x4] ;  /* 0x000004260a1f7981 */ /* 0x000ea4000c1e1900 */
[----:B--2---:R-:W-:-:S07]  /*13d0*/  IMAD.IADD R31, R31, 0x1, -R4 ;  /* 0x000000011f1f7824 */ /* 0x004fce00078e0a04 */
.L_x_11907:
        /* <DEDUP_REMOVED lines=18> */
[----:B--2---:R-:W-:-:S11]  /*1500*/  ISETP.GE.AND P2, PT, R15, 0x1, PT ;  /* 0x000000010f00780c */ /* 0x004fd60003f46270 */
[----:B------:R-:W1:Y:S08]  /*1510*/  @P1 LDC R10, c[0x0][0x44c] ;  /* 0x00011300ff0a1b82 */ /* 0x000e700000000800 */
[----:B------:R-:W2:Y:S01]  /*1520*/  @P1 LDC R12, c[0x0][0x450] ;  /* 0x00011400ff0c1b82 */ /* 0x000ea20000000800 */
[----:B----4-:R-:W-:Y:S02]  /*1530*/  @P0 IMAD.IADD R24, R8, 0x1, -R3 ;  /* 0x0000000108180824 */ /* 0x010fe400078e0a03 */
[----:B------:R-:W-:-:S02]  /*1540*/  IMAD.IADD R8, R31, 0x1, -R0 ;  /* 0x000000011f087824 */ /* 0x000fc400078e0a00 */
[----:B------:R-:W-:Y:S02]  /*1550*/  VIADD R3, R206, 0x7f ;  /* 0x0000007fce037836 */ /* 0x000fe40000000000 */
[----:B------:R-:W-:Y:S02]  /*1560*/  IMAD.IADD R201, R8, 0x1, R24 ;  /* 0x0000000108c97824 */ /* 0x000fe400078e0218 */
[----:B-1----:R-:W-:-:S04]  /*1570*/  @P1 IMAD.HI.U32 R5, R3, R10, RZ ;  /* 0x0000000a03051227 */ /* 0x002fc800078e00ff */
[C---:B------:R-:W-:Y:S02]  /*1580*/  VIADD R0, R201.reuse, 0x5f ;  /* 0x0000005fc9007836 */ /* 0x040fe40000000000 */
[----:B------:R-:W-:Y:S01]  /*1590*/  IMAD.MOV.U32 R4, RZ, RZ, R3 ;  /* 0x000000ffff047224 */ /* 0x000fe200078e0003 */
[----:B--2---:R-:W-:Y:S01]  /*15a0*/  @P1 SHF.R.U32.HI R4, RZ, R12, R5 ;  /* 0x0000000cff041219 */ /* 0x004fe20000011605 */
[----:B------:R-:W-:Y:S01]  /*15b0*/  IMAD.HI R0, R0, 0x2aaaaaab, RZ ;  /* 0x2aaaaaab00007827 */ /* 0x000fe200078e02ff */
[----:B------:R-:W-:-:S04]  /*15c0*/  IADD3 R5, R201, 0x1, -R200 ;  /* 0x00000001c9057810 */ /* 0x000fc80007ffe8c8 */
[----:B------:R-:W-:Y:S01]  /*15d0*/  SHF.R.U32.HI R3, RZ, 0x1f, R0 ;  /* 0x0000001fff037819 */ /* 0x000fe20000011600 */
[----:B0-----:R-:W-:-:S03]  /*15e0*/  IMAD.IADD R7, R5, 0x1, R4 ;  /* 0x0000000105077824 */ /* 0x001fc600078e0204 */
[----:B------:R-:W-:Y:S01]  /*15f0*/  LEA.HI.SX32 R178, R0, R3, 0x1c ;  /* 0x0000000300b27211 */ /* 0x000fe200078fe2ff */
        /* <DEDUP_REMOVED lines=13> */
.L_x_11910:
[----:B------:R-:W-:-:S13]  /*16d0*/  ISETP.NE.AND P0, PT, R15, 0x1, PT ;  /* 0x000000010f00780c */ /* 0x000fda0003f05270 */
[----:B------:R-:W0:Y:S02]  /*16e0*/  @P0 LDC.64 R4, c[0x0][0x9e8] ;  /* 0x00027a00ff040b82 */ /* 0x000e240000000a00 */
[----:B0-----:R-:W-:-:S05]  /*16f0*/  @P0 IMAD.HI.U32 R4, R3, R4, RZ ;  /* 0x0000000403040227 */ /* 0x001fca00078e00ff */
[----:B------:R-:W-:-:S07]  /*1700*/  @P0 SHF.R.U32.HI R3, RZ, R5, R4 ;  /* 0x00000005ff030219 */ /* 0x000fce0000011604 */
.L_x_11911:
[----:B------:R-:W-:Y:S05]  /*1710*/  BSYNC B0 ;  /* 0x0000000000007941 */ /* 0x000fea0003800000 */
.L_x_11909:
[----:B------:R-:W-:-:S05]  /*1720*/  IMAD R3, R3, R15, R15 ;  /* 0x0000000f03037224 */ /* 0x000fca00078e020f */
[----:B------:R-:W-:-:S07]  /*1730*/  VIMNMX R0, R0, R3, PT ;  /* 0x0000000300007248 */ /* 0x000fce0003fe0100 */
.L_x_11908:
        /* <DEDUP_REMOVED lines=19> */
.L_x_11914:
[----:B------:R-:W-:-:S13]  /*1870*/  ISETP.NE.AND P0, PT, R15, 0x1, PT ;  /* 0x000000010f00780c */ /* 0x000fda0003f05270 */
[----:B------:R-:W0:Y:S02]  /*1880*/  @P0 LDC.64 R6, c[0x0][0x9e8] ;  /* 0x00027a00ff060b82 */ /* 0x000e240000000a00 */
[----:B0-----:R-:W-:-:S05]  /*1890*/  @P0 IMAD.HI.U32 R6, R3, R6, RZ ;  /* 0x0000000603060227 */ /* 0x001fca00078e00ff */
[----:B------:R-:W-:-:S07]  /*18a0*/  @P0 SHF.R.U32.HI R3, RZ, R7, R6 ;  /* 0x00000007ff030219 */ /* 0x000fce0000011606 */
.L_x_11915:
[----:B------:R-:W-:Y:S05]  /*18b0*/  BSYNC B0 ;  /* 0x0000000000007941 */ /* 0x000fea0003800000 */
.L_x_11913:
[----:B------:R-:W-:-:S05]  /*18c0*/  IMAD R3, R3, R15, RZ ;  /* 0x0000000f03037224 */ /* 0x000fca00078e02ff */
[----:B------:R-:W-:-:S07]  /*18d0*/  VIMNMX R4, R4, R3, !PT ;  /* 0x0000000304047248 */ /* 0x000fce0007fe0100 */
.L_x_11912:
        /* <DEDUP_REMOVED lines=44> */
.L_x_11918:
[----:B------:R-:W-:Y:S05]  /*1ba0*/  BSYNC B6 ;  /* 0x0000000000067941 */ /* 0x000fea0003800000 */
.L_x_11917:
        /* <DEDUP_REMOVED lines=20> */
.L_x_11920:
[----:B------:R-:W-:Y:S05]  /*1cf0*/  BSYNC B6 ;  /* 0x0000000000067941 */ /* 0x000fea0003800000 */
.L_x_11919:
[----:B------:R-:W-:Y:S01]  /*1d00*/  ULDC.64 UR4, c[0x0][0x9f8] ;  /* 0x00027e0000047ab9 */ /* 0x000fe20000000a00 */
[----:B------:R-:W0:Y:S01]  /*1d10*/  S2R R38, SR_TID.X ;  /* 0x0000000000267919 */ /* 0x000e220000002100 */
[----:B------:R-:W-:Y:S01]  /*1d20*/  ISETP.NE.U32.AND P0, PT, RZ, UR4, PT ;  /* 0x00000004ff007c0c */ /* 0x000fe2000bf05070 */
[----:B------:R-:W1:Y:S01]  /*1d30*/  LDC.64 R10, c[0x0][0x300] ;  /* 0x0000c000ff0a7b82 */ /* 0x000e620000000a00 */
[----:B------:R-:W-:Y:S01]  /*1d40*/  IMAD.IADD R63, R32, 0x1, R31 ;  /* 0x00000001203f7824 */ /* 0x000fe200078e021f */
[----:B------:R-:W-:Y:S01]  /*1d50*/  ULDC.64 UR6, c[0x0][0xa08] ;  /* 0x0002820000067ab9 */ /* 0x000fe20000000a00 */
[----:B------:R-:W-:Y:S01]  /*1d60*/  ISETP.NE.AND.EX P0, PT, RZ, UR5, PT, P0 ;  /* 0x00000005ff007c0c */ /* 0x000fe2000bf05300 */
[----:B------:R-:W-:Y:S01]  /*1d70*/  ULDC.64 UR4, c[0x0][0x308] ;  /* 0x0000c20000047ab9 */ /* 0x000fe20000000a00 */
[----:B------:R-:W-:Y:S02]  /*1d80*/  SHF.R.S32.HI R12, RZ, 0x1f, R82 ;  /* 0x0000001fff0c7819 */ /* 0x000fe40000011452 */
[----:B------:R-:W-:Y:S01]  /*1d90*/  SHF.R.S32.HI R64, RZ, 0x1f, R18 ;  /* 0x0000001fff407819 */ /* 0x000fe20000011412 */
[----:B------:R-:W2:Y:S08]  /*1da0*/  LDC.64 R60, c[0x0][0x3f8] ;  /* 0x0000fe00ff3c7b82 */ /* 0x000eb00000000a00 */
[----:B------:R-:W3:Y:S08]  /*1db0*/  @P0 LDC.64 R4, c[0x0][0x9f8] ;  /* 0x00027e00ff040b82 */ /* 0x000ef00000000a00 */
[----:B------:R-:W4:Y:S01]  /*1dc0*/  LDC R41, c[0x0][0x3f4] ;  /* 0x0000fd00ff297b82 */ /* 0x000f220000000800 */
[----:B---3--:R-:W-:-:S05]  /*1dd0*/  @P0 IMAD.WIDE R4, R83, 0x4, R4 ;  /* 0x0000000453040825 */ /* 0x008fca00078e0204 */
[----:B------:R3:W4:Y:S01]  /*1de0*/  @P0 LDG.E R83, desc[UR38][R4.64] ;  /* 0x0000002604530981 */ /* 0x000722000c1e1900 */
[----:B------:R-:W-:Y:S01]  /*1df0*/  SHF.R.S32.HI R43, RZ, 0x1f, R63 ;  /* 0x0000001fff2b7819 */ /* 0x000fe2000001143f */
[-C--:B-1----:R-:W-:Y:S01]  /*1e00*/  IMAD.WIDE.U32 R6, R63, R10.reuse, RZ ;  /* 0x0000000a3f067225 */ /* 0x082fe200078e00ff */
[----:B------:R-:W-:Y:S02]  /*1e10*/  ISETP.NE.U32.AND P0, PT, RZ, UR6, PT ;  /* 0x00000006ff007c0c */ /* 0x000fe4000bf05070 */
[----:B0-----:R-:W-:Y:S01]  /*1e20*/  SHF.R.U32.HI R38, RZ, 0x7, R38 ;  /* 0x00000007ff267819 */ /* 0x001fe20000011626 */
[----:B------:R-:W-:Y:S01]  /*1e30*/  IMAD R0, R43, R10, RZ ;  /* 0x0000000a2b007224 */ /* 0x000fe200078e02ff */
[----:B------:R-:W-:Y:S01]  /*1e40*/  ISETP.NE.AND.EX P0, PT, RZ, UR7, PT, P0 ;  /* 0x00000007ff007c0c */ /* 0x000fe2000bf05300 */
[----:B------:R-:W-:Y:S01]  /*1e50*/  IMAD.SHL.U32 R73, R236, 0x40, RZ ;  /* 0x00000040ec497824 */ /* 0x000fe200078e00ff */
[----:B------:R-:W-:Y:S01]  /*1e60*/  ISETP.NE.AND P6, PT, R38, 0x1, PT ;  /* 0x000000012600780c */ /* 0x000fe20003fc5270 */
[----:B------:R-:W-:Y:S01]  /*1e70*/  IMAD R3, R63, R11, R0 ;  /* 0x0000000b3f037224 */ /* 0x000fe200078e0200 */
[----:B------:R-:W-:Y:S01]  /*1e80*/  SHF.R.S32.HI R23, RZ, 0x1f, R22 ;  /* 0x0000001fff177819 */ /* 0x000fe20000011416 */
[----:B---3--:R-:W-:Y:S01]  /*1e90*/  IMAD.SHL.U32 R4, R233, 0x8, RZ ;  /* 0x00000008e9047824 */ /* 0x008fe200078e00ff */
[----:B------:R-:W-:Y:S01]  /*1ea0*/  LOP3.LUT R73, R73, 0x1c0, RZ, 0xc0, !PT ;  /* 0x000001c049497812 */ /* 0x000fe200078ec0ff */
[----:B------:R-:W-:Y:S01]  /*1eb0*/  IMAD.IADD R7, R7, 0x1, R3 ;  /* 0x0000000107077824 */ /* 0x000fe200078e0203 */
[----:B------:R-:W-:Y:S01]  /*1ec0*/  SHF.L.U64.HI R69, R10, 0x6, R11 ;  /* 0x000000060a457819 */ /* 0x000fe2000001020b */
[----:B------:R-:W-:Y:S01]  /*1ed0*/  IMAD R3, R12, UR4, RZ ;  /* 0x000000040c037c24 */ /* 0x000fe2000f8e02ff */
[----:B------:R-:W-:Y:S01]  /*1ee0*/  SHF.R.S32.HI R5, RZ, 0x1f, R4 ;  /* 0x0000001fff057819 */ /* 0x000fe20000011404 */
[----:B------:R-:W-:Y:S01]  /*1ef0*/  IMAD.WIDE.U32 R6, R82, UR4, R6 ;  /* 0x0000000452067c25 */ /* 0x000fe2000f8e0006 */
[----:B------:R-:W-:-:S02]  /*1f00*/  SHF.R.U32.HI R76, RZ, 0x3, R73 ;  /* 0x00000003ff4c7819 */ /* 0x000fc40000011649 */
[----:B--2---:R-:W-:Y:S01]  /*1f10*/  SHF.L.U64.HI R74, R60, 0x6, R61 ;  /* 0x000000063c4a7819 */ /* 0x004fe2000001023d */
[----:B------:R-:W-:Y:S01]  /*1f20*/  IMAD R3, R82, UR5, R3 ;  /* 0x0000000552037c24 */ /* 0x000fe2000f8e0203 */
[----:B------:R-:W-:Y:S01]  /*1f30*/  ULDC.64 UR4, c[0x0][0x310] ;  /* 0x0000c40000047ab9 */ /* 0x000fe20000000a00 */
[----:B------:R-:W-:Y:S01]  /*1f40*/  IMAD.WIDE.U32 R8, R18, R10, R4 ;  /* 0x0000000a12087225 */ /* 0x000fe200078e0004 */
[----:B------:R-:W-:-:S03]  /*1f50*/  SHF.R.S32.HI R77, RZ, 0x1f, R232 ;  /* 0x0000001fff4d7819 */ /* 0x000fc600000114e8 */
[----:B------:R-:W-:Y:S02]  /*1f60*/  IMAD.IADD R7, R7, 0x1, R3 ;  /* 0x0000000107077824 */ /* 0x000fe400078e0203 */
[C---:B------:R-:W-:Y:S02]  /*1f70*/  VIADD R31, R4.reuse, 0x20 ;  /* 0x00000020041f7836 */ /* 0x040fe40000000000 */
[C---:B------:R-:W-:Y:S02]  /*1f80*/  VIADD R13, R4.reuse, 0xc0 ;  /* 0x000000c0040d7836 */ /* 0x040fe40000000000 */
[C---:B------:R-:W-:Y:S02]  /*1f90*/  VIADD R65, R4.reuse, 0x40 ;  /* 0x0000004004417836 */ /* 0x040fe40000000000 */
[C---:B------:R-:W-:Y:S02]  /*1fa0*/  VIADD R66, R4.reuse, 0x60 ;  /* 0x0000006004427836 */ /* 0x040fe40000000000 */
[----:B------:R-:W-:-:S02]  /*1fb0*/  VIADD R14, R4, 0xe0 ;  /* 0x000000e0040e7836 */ /* 0x000fc40000000000 */
[C---:B------:R-:W-:Y:S02]  /*1fc0*/  VIADD R67, R4.reuse, 0x80 ;  /* 0x0000008004437836 */ /* 0x040fe40000000000 */
[----:B------:R-:W-:Y:S02]  /*1fd0*/  VIADD R68, R4, 0xa0 ;  /* 0x000000a004447836 */ /* 0x000fe40000000000 */
[----:B------:R-:W-:Y:S02]  /*1fe0*/  IMAD.MOV.U32 R79, RZ, RZ, 0x20 ;  /* 0x00000020ff4f7424 */ /* 0x000fe400078e00ff */
[----:B------:R-:W-:Y:S01]  /*1ff0*/  VIADD R78, R38, 0x8 ;  /* 0x00000008264e7836 */ /* 0x000fe20000000000 */
[----:B------:R-:W-:Y:S01]  /*2000*/  SHF.R.U32.HI R38, RZ, 0x3, R217 ;  /* 0x00000003ff267819 */ /* 0x000fe200000116d9 */
[----:B------:R-:W-:Y:S02]  /*2010*/  IMAD.SHL.U32 R70, R10, 0x40, RZ ;  /* 0x000000400a467824 */ /* 0x000fe400078e00ff */
[----:B------:R-:W-:-:S02]  /*2020*/  IMAD R39, R61, 0x60, RZ ;  /* 0x000000603d277824 */ /* 0x000fc400078e02ff */
[----:B------:R-:W-:Y:S02]  /*2030*/  IMAD.SHL.U32 R75, R60, 0x40, RZ ;  /* 0x000000403c4b7824 */ /* 0x000fe400078e00ff */
[----:B----4-:R-:W-:Y:S01]  /*2040*/  IMAD.SHL.U32 R80, R41, 0x2, RZ ;  /* 0x0000000229507824 */ /* 0x010fe200078e00ff */
[----:B------:R-:W-:Y:S02]  /*2050*/  SHF.R.S32.HI R0, RZ, 0x1f, R83 ;  /* 0x0000001fff007819 */ /* 0x000fe40000011453 */
[----:B------:R-:W-:Y:S02]  /*2060*/  SEL R21, R83, RZ, !P0 ;  /* 0x000000ff53157207 */ /* 0x000fe40004000000 */
[----:B------:R-:W-:-:S03]  /*2070*/  SEL R20, R0, RZ, !P0 ;  /* 0x000000ff00147207 */ /* 0x000fc60004000000 */
[----:B------:R-:W-:-:S04]  /*2080*/  IMAD.WIDE.U32 R6, R21, UR4, R6 ;  /* 0x0000000415067c25 */ /* 0x000fc8000f8e0006 */
[----:B------:R-:W-:Y:S01]  /*2090*/  IMAD R0, R20, UR4, RZ ;  /* 0x0000000414007c24 */ /* 0x000fe2000f8e02ff */
[----:B------:R-:W-:-:S03]  /*20a0*/  IADD3 R3, P0, R6, R8, RZ ;  /* 0x0000000806037210 */ /* 0x000fc60007f1e0ff */
[----:B------:R-:W-:Y:S01]  /*20b0*/  IMAD R29, R21, UR5, R0 ;  /* 0x00000005151d7c24 */ /* 0x000fe2000f8e0200 */
[----:B------:R-:W-:Y:S05]  /*20c0*/  @!P6 WARPSYNC.ALL ;  /* 0x000000000000e948 */ /* 0x000fea0003800000 */
[----:B------:R-:W-:Y:S01]  /*20d0*/  IMAD R0, R64, R10, RZ ;  /* 0x0000000a40007224 */ /* 0x000fe200078e02ff */
[----:B------:R-:W-:Y:S01]  /*20e0*/  ULDC UR4, c[0x0][0x320] ;  /* 0x0000c80000047ab9 */ /* 0x000fe20000000800 */
[----:B------:R-:W-:Y:S01]  /*20f0*/  IMAD.IADD R29, R7, 0x1, R29 ;  /* 0x00000001071d7824 */ /* 0x000fe200078e021d */
[----:B------:R-:W-:Y:S01]  /*2100*/  @!P6 BAR.SYNC.DEFER_BLOCKING 0x9, 0x100 ;  /* 0x024400000000eb1d */ /* 0x000fe20000010000 */
[----:B------:R-:W-:Y:S01]  /*2110*/  IMAD R0, R18, R11, R0 ;  /* 0x0000000b12007224 */ /* 0x000fe200078e0200 */
[----:B------:R-:W-:-:S02]  /*2120*/  ISETP.GE.AND P2, PT, R31, UR4, PT ;  /* 0x000000041f007c0c */ /* 0x000fc4000bf46270 */
[----:B------:R-:W-:Y:S02]  /*2130*/  ISETP.GE.AND P1, PT, R4, UR4, PT ;  /* 0x0000000404007c0c */ /* 0x000fe4000bf26270 */
[----:B------:R-:W-:Y:S01]  /*2140*/  ULDC.64 UR6, c[0x0][0x330] ;  /* 0x0000cc0000067ab9 */ /* 0x000fe20000000a00 */
[----:B------:R-:W-:Y:S01]  /*2150*/  IADD3.X R0, R29, R9, R0, P0, !PT ;  /* 0x000000091d007210 */ /* 0x000fe200007fe400 */
[----:B------:R-:W-:Y:S01]  /*2160*/  IMAD R9, R12, UR6, RZ ;  /* 0x000000060c097c24 */ /* 0x000fe2000f8e02ff */
[----:B------:R-:W-:Y:S02]  /*2170*/  SEL R8, RZ, 0xffffffff, P2 ;  /* 0xffffffffff087807 */ /* 0x000fe40001000000 */
[----:B------:R-:W-:Y:S01]  /*2180*/  ISETP.GE.AND P0, PT, R13, UR4, PT ;  /* 0x000000040d007c0c */ /* 0x000fe2000bf06270 */
[----:B------:R-:W-:Y:S01]  /*2190*/  IMAD R15, R82, UR7, R9 ;  /* 0x00000007520f7c24 */ /* 0x000fe2000f8e0209 */
[----:B------:R-:W-:Y:S01]  /*21a0*/  SEL R12, RZ, 0x1, P1 ;  /* 0x00000001ff0c7807 */ /* 0x000fe20000800000 */
[----:B------:R-:W-:Y:S01]  /*21b0*/  IMAD.SHL.U32 R13, R8, 0x2, RZ ;  /* 0x00000002080d7824 */ /* 0x000fe200078e00ff */
[----:B------:R-:W-:Y:S01]  /*21c0*/  ISETP.GE.AND P1, PT, R65, UR4, PT ;  /* 0x0000000441007c0c */ /* 0x000fe2000bf26270 */
[----:B------:R-:W-:Y:S01]  /*21d0*/  IMAD.WIDE.U32 R8, R82, UR6, R4 ;  /* 0x0000000652087c25 */ /* 0x000fe2000f8e0004 */
[----:B------:R-:W-:Y:S01]  /*21e0*/  ISETP.GE.AND P2, PT, R66, UR4, PT ;  /* 0x0000000442007c0c */ /* 0x000fe2000bf46270 */
[----:B------:R-:W0:Y:S01]  /*21f0*/  LDC.64 R82, c[0x0][0x408] ;  /* 0x00010200ff527b82 */ /* 0x000e220000000a00 */
[----:B------:R-:W-:Y:S01]  /*2200*/  ISETP.GE.AND P3, PT, R14, UR4, PT ;  /* 0x000000040e007c0c */ /* 0x000fe2000bf66270 */
[----:B------:R-:W-:Y:S01]  /*2210*/  IMAD.IADD R9, R9, 0x1, R15 ;  /* 0x0000000109097824 */ /* 0x000fe200078e020f */
[----:B------:R-:W-:-:S02]  /*2220*/  LOP3.LUT R12, R13, 0x2, R12, 0xe2, !PT ;  /* 0x000000020d0c7812 */ /* 0x000fc400078ee20c */
[----:B------:R-:W-:Y:S02]  /*2230*/  SEL R13, RZ, 0x4, P1 ;  /* 0x00000004ff0d7807 */ /* 0x000fe40000800000 */
[----:B------:R-:W-:Y:S02]  /*2240*/  SEL R14, RZ, 0x8, P2 ;  /* 0x00000008ff0e7807 */ /* 0x000fe40001000000 */
[----:B------:R-:W-:Y:S02]  /*2250*/  ISETP.GE.AND P1, PT, R67, UR4, PT ;  /* 0x0000000443007c0c */ /* 0x000fe4000bf26270 */
[----:B------:R-:W-:Y:S01]  /*2260*/  ISETP.GE.AND P2, PT, R68, UR4, PT ;  /* 0x0000000444007c0c */ /* 0x000fe2000bf46270 */
[----:B------:R-:W-:Y:S01]  /*2270*/  ULDC.64 UR4, c[0x0][0x338] ;  /* 0x0000ce0000047ab9 */ /* 0x000fe20000000a00 */
[----:B------:R-:W-:Y:S01]  /*2280*/  LOP3.LUT R12, R14, R12, R13, 0xfe, !PT ;  /* 0x0000000c0e0c7212 */ /* 0x000fe200078efe0d */
[----:B------:R-:W-:Y:S01]  /*2290*/  IMAD R15, R20, UR4, RZ ;  /* 0x00000004140f7c24 */ /* 0x000fe2000f8e02ff */
[----:B------:R-:W-:Y:S01]  /*22a0*/  SEL R13, RZ, 0x10, P1 ;  /* 0x00000010ff0d7807 */ /* 0x000fe20000800000 */
[----:B------:R-:W-:Y:S01]  /*22b0*/  IMAD R20, R64, R60, RZ ;  /* 0x0000003c40147224 */ /* 0x000fe200078e02ff */
[----:B------:R-:W-:Y:S01]  /*22c0*/  SEL R14, RZ, 0x20, P2 ;  /* 0x00000020ff0e7807 */ /* 0x000fe20001000000 */
[C---:B------:R-:W-:Y:S01]  /*22d0*/  IMAD R95, R21.reuse, UR5, R15 ;  /* 0x00000005155f7c24 */ /* 0x040fe2000f8e020f */
[----:B------:R-:W-:Y:S01]  /*22e0*/  LOP3.LUT P1, RZ, R236, 0x4, RZ, 0xc0, !PT ;  /* 0x00000004ecff7812 */ /* 0x000fe2000782c0ff */
[----:B------:R-:W-:Y:S01]  /*22f0*/  IMAD R59, R18, R61, R20 ;  /* 0x0000003d123b7224 */ /* 0x000fe200078e0214 */
[----:B------:R-:W-:Y:S01]  /*2300*/  LOP3.LUT R13, R14, R12, R13, 0xfe, !PT ;  /* 0x0000000c0e0d7212 */ /* 0x000fe200078efe0d */
[----:B------:R-:W-:Y:S01]  /*2310*/  IMAD.WIDE.U32 R8, R21, UR4, R8 ;  /* 0x0000000415087c25 */ /* 0x000fe2000f8e0008 */
[----:B------:R-:W-:Y:S01]  /*2320*/  SEL R12, RZ, 0x40, P0 ;  /* 0x00000040ff0c7807 */ /* 0x000fe20000000000 */
[----:B------:R-:W-:Y:S01]  /*2330*/  ULDC UR4, c[0x0][0x2f4] ;  /* 0x0000bd0000047ab9 */ /* 0x000fe20000000800 */
[----:B------:R-:W-:Y:S01]  /*2340*/  ISETP.GE.AND P0, PT, R4, R41, PT ;  /* 0x000000290400720c */ /* 0x000fe20003f06270 */
[----:B0-----:R-:W-:Y:S01]  /*2350*/  IMAD.WIDE.U32 R14, R18, R82, R22 ;  /* 0x00000052120e7225 */ /* 0x001fe200078e0016 */
[----:B------:R-:W-:-:S02]  /*2360*/  LOP3.LUT R97, R13, R12, RZ, 0xfc, !PT ;  /* 0x0000000c0d617212 */ /* 0x000fc400078efcff */
[----:B------:R-:W-:Y:S01]  /*2370*/  SEL R35, R41, RZ, P0 ;  /* 0x000000ff29237207 */ /* 0x000fe20000000000 */
[-C--:B------:R-:W-:Y:S01]  /*2380*/  IMAD R12, R64, R82.reuse, RZ ;  /* 0x00000052400c7224 */ /* 0x080fe200078e02ff */
[C---:B------:R-:W-:Y:S01]  /*2390*/  IADD3 R62, P2, R18.reuse, R63, RZ ;  /* 0x0000003f123e7210 */ /* 0x040fe20007f5e0ff */
[----:B------:R-:W-:Y:S01]  /*23a0*/  IMAD.WIDE.U32 R32, R18, R82, R4 ;  /* 0x0000005212207225 */ /* 0x000fe200078e0004 */
[----:B------:R-:W-:Y:S02]  /*23b0*/  SHF.L.U64.HI R71, R82, 0x6, R83 ;  /* 0x0000000652477819 */ /* 0x000fe40000010253 */
[----:B------:R-:W-:Y:S01]  /*23c0*/  SEL R79, R79, 0xffffffe0, !P1 ;  /* 0xffffffe04f4f7807 */ /* 0x000fe20004800000 */
[C---:B------:R-:W-:Y:S01]  /*23d0*/  IMAD R37, R18.reuse, R83, R12 ;  /* 0x0000005312257224 */ /* 0x040fe200078e020c */
[----:B------:R-:W-:Y:S01]  /*23e0*/  SEL R96, RZ, 0xffffff80, P3 ;  /* 0xffffff80ff607807 */ /* 0x000fe20001800000 */
[----:B------:R-:W-:Y:S01]  /*23f0*/  IMAD.WIDE.U32 R12, R18, R60, R22 ;  /* 0x0000003c120c7225 */ /* 0x000fe200078e0016 */
[----:B------:R-:W-:-:S02]  /*2400*/  ISETP.GE.AND P1, PT, R4, UR4, PT ;  /* 0x0000000404007c0c */ /* 0x000fc4000bf26270 */
[----:B------:R-:W-:Y:S01]  /*2410*/  LOP3.LUT R96, R97, 0x80, R96, 0xc8, !PT ;  /* 0x0000008061607812 */ /* 0x000fe200078ec860 */
[----:B------:R-:W-:Y:S01]  /*2420*/  IMAD.IADD R57, R13, 0x1, R59 ;  /* 0x000000010d397824 */ /* 0x000fe200078e023b */
[----:B-----5:R-:W-:Y:S01]  /*2430*/  SHF.R.S32.HI R13, RZ, 0x1f, R30 ;  /* 0x0000001fff0d7819 */ /* 0x020fe2000001141e */
[----:B------:R-:W-:Y:S01]  /*2440*/  IMAD.MOV.U32 R56, RZ, RZ, R12 ;  /* 0x000000ffff387224 */ /* 0x000fe200078e000c */
[----:B------:R-:W-:Y:S01]  /*2450*/  IADD3 R95, R9, R95, RZ ;  /* 0x0000005f095f7210 */ /* 0x000fe20007ffe0ff */
[----:B------:R-:W-:Y:S01]  /*2460*/  IMAD.IADD R35, R4, 0x1, R35 ;  /* 0x0000000104237824 */ /* 0x000fe200078e0223 */
[----:B------:R-:W-:Y:S01]  /*2470*/  LOP3.LUT R97, R97, 0x40, RZ, 0xc0, !PT ;  /* 0x0000004061617812 */ /* 0x000fe200078ec0ff */
[----:B------:R-:W-:Y:S02]  /*2480*/  IMAD R12, R13, R82, RZ ;  /* 0x000000520d0c7224 */ /* 0x000fe400078e02ff */
[----:B------:R-:W-:Y:S01]  /*2490*/  IMAD.IADD R15, R15, 0x1, R37 ;  /* 0x000000010f0f7824 */ /* 0x000fe200078e0225 */
[----:B------:R-:W-:Y:S01]  /*24a0*/  SHF.R.S32.HI R34, RZ, 0x1f, R35 ;  /* 0x0000001fff227819 */ /* 0x000fe20000011423 */
[----:B------:R-:W-:-:S02]  /*24b0*/  IMAD.IADD R33, R37, 0x1, R33 ;  /* 0x0000000125217824 */ /* 0x000fc400078e0221 */
[----:B------:R-:W-:Y:S01]  /*24c0*/  IMAD R37, R30, R83, R12 ;  /* 0x000000531e257224 */ /* 0x000fe200078e020c */
[----:B------:R-:W-:Y:S01]  /*24d0*/  LEA.HI R34, R34, R35, RZ, 0x3 ;  /* 0x0000002322227211 */ /* 0x000fe200078f18ff */
[----:B------:R-:W-:Y:S02]  /*24e0*/  IMAD R36, R13, R60, RZ ;  /* 0x0000003c0d247224 */ /* 0x000fe400078e02ff */
[-C--:B------:R-:W-:Y:S01]  /*24f0*/  IMAD.WIDE.U32 R12, R30, R82.reuse, R14 ;  /* 0x000000521e0c7225 */ /* 0x080fe200078e000e */
[----:B------:R-:W-:Y:S02]  /*2500*/  SHF.R.S32.HI R88, RZ, 0x3, R34 ;  /* 0x00000003ff587819 */ /* 0x000fe40000011422 */
[----:B------:R-:W-:Y:S01]  /*2510*/  LOP3.LUT R89, R34, 0xfffffff8, RZ, 0xc0, !PT ;  /* 0xfffffff822597812 */ /* 0x000fe200078ec0ff */
[----:B------:R-:W-:Y:S01]  /*2520*/  IMAD.WIDE.U32 R14, R30, R82, R32 ;  /* 0x000000521e0e7225 */ /* 0x000fe200078e0020 */
[--C-:B------:R-:W-:Y:S02]  /*2530*/  LOP3.LUT R33, R73, 0x18, R4.reuse, 0xf8, !PT ;  /* 0x0000001849217812 */ /* 0x100fe400078ef804 */
[----:B------:R-:W-:Y:S01]  /*2540*/  SHF.R.S32.HI R92, RZ, 0x1f, R89 ;  /* 0x0000001fff5c7819 */ /* 0x000fe20000011459 */
[----:B------:R-:W-:Y:S01]  /*2550*/  IMAD.WIDE.U32 R20, R18, R60, R4 ;  /* 0x0000003c12147225 */ /* 0x000fe200078e0004 */
[----:B------:R-:W-:-:S02]  /*2560*/  LOP3.LUT R32, R33, R76, RZ, 0x3c, !PT ;  /* 0x0000004c21207212 */ /* 0x000fc400078e3cff */
[--C-:B------:R-:W-:Y:S01]  /*2570*/  LOP3.LUT R33, R73, 0x38, R34.reuse, 0xf8, !PT ;  /* 0x0000003849217812 */ /* 0x100fe200078ef822 */
[----:B------:R-:W-:Y:S01]  /*2580*/  IMAD.IADD R59, R59, 0x1, R21 ;  /* 0x000000013b3b7824 */ /* 0x000fe200078e0215 */
[----:B------:R-:W-:Y:S01]  /*2590*/  LOP3.LUT R34, R217, 0x38, R34, 0xf8, !PT ;  /* 0x00000038d9227812 */ /* 0x000fe200078ef822 */
[----:B------:R-:W-:Y:S02]  /*25a0*/  IMAD.MOV.U32 R58, RZ, RZ, R20 ;  /* 0x000000ffff3a7224 */ /* 0x000fe400078e0014 */
[----:B------:R-:W-:Y:S01]  /*25b0*/  IMAD R81, R219, 0x200, R32 ;  /* 0x00000200db517824 */ /* 0x000fe200078e0220 */
[----:B------:R-:W-:Y:S01]  /*25c0*/  LOP3.LUT R32, R33, R76, RZ, 0x3c, !PT ;  /* 0x0000004c21207212 */ /* 0x000fe200078e3cff */
[----:B------:R-:W-:Y:S01]  /*25d0*/  IMAD R35, R11, 0x60, RZ ;  /* 0x000000600b237824 */ /* 0x000fe200078e02ff */
[----:B------:R-:W-:Y:S01]  /*25e0*/  LOP3.LUT R33, R34, R38, RZ, 0x3c, !PT ;  /* 0x0000002622217212 */ /* 0x000fe200078e3cff */
[C---:B------:R-:W-:Y:S02]  /*25f0*/  IMAD R91, R30.reuse, R61, R36 ;  /* 0x0000003d1e5b7224 */ /* 0x040fe400078e0224 */
[----:B------:R-:W-:-:S04]  /*2600*/  IMAD.WIDE.U32 R56, R30, R60, R56 ;  /* 0x0000003c1e387225 */ /* 0x000fc800078e0038 */
[----:B------:R-:W-:-:S04]  /*2610*/  IMAD.WIDE.U32 R58, R30, R60, R58 ;  /* 0x0000003c1e3a7225 */ /* 0x000fc800078e003a */
[----:B------:R-:W-:-:S04]  /*2620*/  IMAD.WIDE.U32 R10, R10, 0x60, RZ ;  /* 0x000000600a0a7825 */ /* 0x000fc800078e00ff */
[----:B------:R-:W-:Y:S02]  /*2630*/  IMAD R83, R83, 0x60, RZ ;  /* 0x0000006053537824 */ /* 0x000fe400078e02ff */
[----:B------:R-:W-:-:S04]  /*2640*/  IMAD.WIDE.U32 R20, R82, 0x60, RZ ;  /* 0x0000006052147825 */ /* 0x000fc800078e00ff */
[----:B------:R-:W-:-:S04]  /*2650*/  IMAD.WIDE.U32 R60, R60, 0x60, RZ ;  /* 0x000000603c3c7825 */ /* 0x000fc800078e00ff */
[----:B------:R-:W-:Y:S02]  /*2660*/  IMAD.SHL.U32 R72, R82, 0x40, RZ ;  /* 0x0000004052487824 */ /* 0x000fe400078e00ff */
[----:B------:R-:W-:Y:S01]  /*2670*/  IMAD.X R63, R64, 0x1, R43, P2 ;  /* 0x00000001403f7824 */ /* 0x000fe200010e062b */
[----:B------:R-:W-:Y:S01]  /*2680*/  ISETP.GE.AND P2, PT, R31, UR4, PT ;  /* 0x000000041f007c0c */ /* 0x000fe2000bf46270 */
[----:B------:R-:W-:Y:S02]  /*2690*/  IMAD.IADD R87, R57, 0x1, R91 ;  /* 0x0000000139577824 */ /* 0x000fe400078e025b */
[----:B------:R-:W-:Y:S02]  /*26a0*/  IMAD.IADD R82, R11, 0x1, R35 ;  /* 0x000000010b527824 */ /* 0x000fe400078e0223 */
[----:B------:R-:W-:Y:S02]  /*26b0*/  IMAD.IADD R83, R21, 0x1, R83 ;  /* 0x0000000115537824 */ /* 0x000fe400078e0253 */
[----:B------:R-:W-:-:S02]  /*26c0*/  IMAD.IADD R84, R61, 0x1, R39 ;  /* 0x000000013d547824 */ /* 0x000fc400078e0227 */
[----:B------:R-:W-:Y:S02]  /*26d0*/  IMAD.IADD R85, R79, 0x1, R81 ;  /* 0x000000014f557824 */ /* 0x000fe400078e0251 */
[----:B------:R-:W-:Y:S02]  /*26e0*/  IMAD.IADD R86, R13, 0x1, R37 ;  /* 0x000000010d567824 */ /* 0x000fe400078e0225 */
[----:B------:R-:W-:Y:S02]  /*26f0*/  IMAD.IADD R90, R37, 0x1, R15 ;  /* 0x00000001255a7824 */ /* 0x000fe400078e020f */
[----:B------:R-:W-:Y:S02]  /*2700*/  IMAD.IADD R91, R91, 0x1, R59 ;  /* 0x000000015b5b7824 */ /* 0x000fe400078e023b */
[----:B------:R-:W-:Y:S02]  /*2710*/  IMAD R93, R219, 0x200, R32 ;  /* 0x00000200db5d7824 */ /* 0x000fe400078e0220 */
[----:B------:R-:W-:-:S07]  /*2720*/  IMAD.IADD R94, R220, 0x1, R33 ;  /* 0x00000001dc5e7824 */ /* 0x000fce00078e0221 */
.L_x_11968:
        /* <DEDUP_REMOVED lines=9> */
[----:B------:R-:W-:-:S03]  /*27c0*/  IADD3 R33, P5, R3, R104, RZ ;  /* 0x0000006803217210 */ /* 0x000fc60007fbe0ff */
[----:B------:R-:W-:Y:S01]  /*27d0*/  IMAD.IADD R109, R105, 0x1, R27 ;  /* 0x00000001696d7824 */ /* 0x000fe200078e021b */
[----:B------:R-:W-:-:S03]  /*27e0*/  IADD3 R27, P3, P4, R3, R104, R70 ;  /* 0x00000068031b7210 */ /* 0x000fc60007c7e046 */
[----:B------:R-:W-:Y:S01]  /*27f0*/  IMAD.X R34, R109, 0x1, R0, P5 ;  /* 0x000000016d227824 */ /* 0x000fe200028e0600 */
[----:B------:R-:W-:Y:S02]  /*2800*/  IADD3.X R32, R0, R109, R69, P3, P4 ;  /* 0x0000006d00207210 */ /* 0x000fe40001fe8445 */
[-C--:B0-----:R-:W-:Y:S02]  /*2810*/  LEA R40, P3, R27, R100.reuse, 0x1 ;  /* 0x000000641b287211 */ /* 0x081fe400078608ff */
[----:B------:R-:W-:Y:S02]  /*2820*/  LEA R42, P5, R33, R100, 0x1 ;  /* 0x00000064212a7211 */ /* 0x000fe400078a08ff */
[-C--:B------:R-:W-:Y:S01]  /*2830*/  LEA.HI.X R41, R27, R101.reuse, R32, 0x1, P3 ;  /* 0x000000651b297211 */ /* 0x080fe200018f0c20 */
[----:B------:R-:W-:Y:S01]  /*2840*/  IMAD R27, R17, 0x1800, R81 ;  /* 0x00001800111b7824 */ /* 0x000fe200078e0251 */
[----:B-1----:R-:W-:Y:S02]  /*2850*/  ISETP.GE.AND P3, PT, R107, 0x1, PT ;  /* 0x000000016b00780c */ /* 0x002fe40003f66270 */
[----:B------:R-:W-:Y:S01]  /*2860*/  LEA.HI.X R43, R33, R101, R34, 0x1, P5 ;  /* 0x00000065212b7211 */ /* 0x000fe200028f0c22 */
[----:B------:R-:W-:Y:S01]  /*2870*/  IMAD R33, R17, 0x1800, R85 ;  /* 0x0000180011217824 */ /* 0x000fe200078e0255 */
[----:B------:R-:W-:Y:S01]  /*2880*/  ISETP.GT.AND P4, PT, R45, R28, PT ;  /* 0x0000001c2d00720c */ /* 0x000fe20003f84270 */
[----:B------:R-:W-:-:S02]  /*2890*/  IMAD R106, R27, 0x2, R26 ;  /* 0x000000021b6a7824 */ /* 0x000fc400078e021a */
[----:B------:R-:W-:Y:S01]  /*28a0*/  IMAD R102, R33, 0x2, R26 ;  /* 0x0000000221667824 */ /* 0x000fe200078e021a */
[----:B------:R-:W-:Y:S01]  /*28b0*/  P2R R99, PR, RZ, 0x10 ;  /* 0x00000010ff637803 */ /* 0x000fe20000000000 */
[----:B------:R-:W-:-:S04]  /*28c0*/  IMAD.MOV.U32 R27, RZ, RZ, R45 ;  /* 0x000000ffff1b7224 */ /* 0x000fc800078e002d */
        /* <DEDUP_REMOVED lines=42> */
.L_x_11925:
[----:B------:R-:W-:Y:S05]  /*2b70*/  BSYNC B1 ;  /* 0x0000000000017941 */ /* 0x000fea0003800000 */
.L_x_11924:
[----:B------:R-:W-:Y:S01]  /*2b80*/  ISETP.GE.AND P5, PT, R232, R103, PT ;  /* 0x00000067e800720c */ /* 0x000fe20003fa6270 */
[----:B------:R-:W-:Y:S01]  /*2b90*/  BSSY B1, `(.L_x_11926) ;  /* 0x000001b000017945 */ /* 0x000fe20003800000 */
[----:B------:R-:W-:Y:S02]  /*2ba0*/  CS2R R46, SRZ ;  /* 0x00000000002e7805 */ /* 0x000fe4000001ff00 */
[----:B0-----:R-:W-:Y:S01]  /*2bb0*/  CS2R R38, SRZ ;  /* 0x0000000000267805 */ /* 0x001fe2000001ff00 */
        /* <DEDUP_REMOVED lines=24> */
.L_x_11927:
[----:B------:R-:W-:Y:S05]  /*2d40*/  BSYNC B1 ;  /* 0x0000000000017941 */ /* 0x000fea0003800000 */
.L_x_11926:
        /* <DEDUP_REMOVED lines=10> */
[----:B-----5:R-:W-:-:S02]  /*2df0*/  IMAD.MOV.U32 R34, RZ, RZ, R46 ;  /* 0x000000ffff227224 */ /* 0x020fc400078e002e */
[----:B------:R-:W-:Y:S01]  /*2e00*/  IMAD.MOV.U32 R35, RZ, RZ, R47 ;  /* 0x000000ffff237224 */ /* 0x000fe200078e002f */
        /* <DEDUP_REMOVED lines=15> */
.L_x_11928:
[----:B------:R-:W-:Y:S01]  /*2f00*/  IMAD R98, R17, 0x8, R16 ;  /* 0x0000000811627824 */ /* 0x000fe200078e0210 */
[----:B------:R-:W-:Y:S01]  /*2f10*/  SHF.L.U32 R111, R204, 0x1f, RZ ;  /* 0x0000001fcc6f7819 */ /* 0x000fe200000006ff */
[----:B------:R-:W-:Y:S03]  /*2f20*/  BSSY B1, `(.L_x_11929) ;  /* 0x0000003000017945 */ /* 0x000fe60003800000 */
[----:B------:R-:W0:Y:S02]  /*2f30*/  SYNCS.PHASECHK.TRANS64.TRYWAIT P6, [R98+URZ+0x22890], R111 ;  /* 0x0228906f620075a7 */ /* 0x000e2400080c017f */
[----:B0-----:R-:W-:Y:S05]  /*2f40*/  @!P6 BRA `(.L_x_11930) ;  /* 0x000001e00084e947 */ /* 0x001fea0003800000 */
.L_x_12287:
[----:B------:R-:W-:Y:S05]  /*2f50*/  BSYNC B1 ;  /* 0x0000000000017941 */ /* 0x000fea0003800000 */
.L_x_11929:
        /* <DEDUP_REMOVED lines=49> */
.L_x_11936:
[----:B------:R-:W-:Y:S05]  /*3270*/  BSYNC B3 ;  /* 0x0000000000037941 */ /* 0x000fea0003800000 */
.L_x_11935:
[----:B--2---:R1:W-:Y:S02]  /*3280*/  STG.E.128 desc[UR38][R42.64], R32 ;  /* 0x000000202a007986 */ /* 0x0043e4000c101d26 */
.L_x_11934:
[----:B------:R-:W-:Y:S05]  /*3290*/  BSYNC B2 ;  /* 0x0000000000027941 */ /* 0x000fea0003800000 */
.L_x_11933:
[----:B------:R-:W-:Y:S05]  /*32a0*/  @P2 BRA `(.L_x_11932) ;  /* 0x0000000000bc2947 */ /* 0x000fea0003800000 */
[----:B-1----:R1:W2:Y:S01]  /*32b0*/  LDS.128 R32, [R102] ;  /* 0x0000000066207984 */ /* 0x0022a20000000c00 */
        /* <DEDUP_REMOVED lines=44> */
.L_x_11938:
[----:B------:R-:W-:Y:S05]  /*3580*/  BSYNC B2 ;  /* 0x0000000000027941 */ /* 0x000fea0003800000 */
.L_x_11937:
[----:B--2---:R2:W-:Y:S02]  /*3590*/  STG.E.128 desc[UR38][R42.64+0x40], R32 ;  /* 0x000040202a007986 */ /* 0x0045e4000c101d26 */
.L_x_11932:
[----:B------:R-:W-:Y:S05]  /*35a0*/  BSYNC B1 ;  /* 0x0000000000017941 */ /* 0x000fea0003800000 */
.L_x_11931:
        /* <DEDUP_REMOVED lines=17> */
[----:B------:R-:W-:-:S02]  /*36c0*/  HADD2.F32 R43, -RZ, R35.H1_H1 ;  /* 0x30000023ff2b7230 */ /* 0x000fc40000004100 */
[----:B------:R-:W-:Y:S02]  /*36d0*/  HADD2.F32 R44, -RZ, R49.H0_H0 ;  /* 0x20000031ff2c7230 */ /* 0x000fe40000004100 */
[----:B------:R-:W-:Y:S01]  /*36e0*/  FMUL.FTZ R45, R33, R45 ;  /* 0x0000002d212d7220 */ /* 0x000fe20000410000 */
[----:B------:R-:W-:Y:S02]  /*36f0*/  HADD2.F32 R35, -RZ, R35.H0_H0 ;  /* 0x20000023ff237230 */ /* 0x000fe40000004100 */
[----:B------:R-:W-:Y:S01]  /*3700*/  FMUL.FTZ R52, R43, R48 ;  /* 0x000000302b347220 */ /* 0x000fe20000410000 */
[----:B------:R-:W-:Y:S02]  /*3710*/  HADD2.F32 R46, -RZ, R46.H0_H0 ;  /* 0x2000002eff2e7230 */ /* 0x000fe40000004100 */
[-C--:B------:R-:W-:Y:S01]  /*3720*/  FFMA.FTZ R50, R33, R44.reuse, -R50 ;  /* 0x0000002c21327223 */ /* 0x080fe20000010832 */
[----:B------:R-:W-:Y:S01]  /*3730*/  FFMA.FTZ R49, R34, R44, R45 ;  /* 0x0000002c22317223 */ /* 0x000fe2000001002d */
[----:B------:R-:W-:Y:S01]  /*3740*/  FMUL.FTZ R48, R35, R48 ;  /* 0x0000003023307220 */ /* 0x000fe20000410000 */
[----:B------:R-:W-:-:S02]  /*3750*/  HADD2.F32 R45, -RZ, R104.H1_H1 ;  /* 0x30000068ff2d7230 */ /* 0x000fc40000004100 */
[-C--:B------:R-:W-:Y:S01]  /*3760*/  FFMA.FTZ R52, R35, R46.reuse, -R52 ;  /* 0x0000002e23347223 */ /* 0x080fe20000010834 */
[--C-:B------:R-:W-:Y:S02]  /*3770*/  HADD2.F32 R35, -RZ, R105.reuse.H1_H1 ;  /* 0x30000069ff237230 */ /* 0x100fe40000004100 */
        /* <DEDUP_REMOVED lines=19> */
.L_x_11943:
[----:B------:R-:W-:Y:S05]  /*38b0*/  BSYNC B2 ;  /* 0x0000000000027941 */ /* 0x000fea0003800000 */
.L_x_11942:
[----:B--2---:R3:W-:Y:S02]  /*38c0*/  STG.E.128 desc[UR38][R40.64], R32 ;  /* 0x0000002028007986 */ /* 0x0047e4000c101d26 */
.L_x_11941:
[----:B------:R-:W-:Y:S05]  /*38d0*/  BSYNC B1 ;  /* 0x0000000000017941 */ /* 0x000fea0003800000 */
.L_x_11940:
[----:B------:R-:W-:Y:S05]  /*38e0*/  @P2 BRA `(.L_x_11939) ;  /* 0x0000001800302947 */ /* 0x000fea0003800000 */
[----:B-123--:R1:W2:Y:S01]  /*38f0*/  LDS.128 R32, [R102+0x2000] ;  /* 0x0020000066207984 */ /* 0x00e2a20000000c00 */
        /* <DEDUP_REMOVED lines=44> */
.L_x_11945:
[----:B------:R-:W-:Y:S05]  /*3bc0*/  BSYNC B1 ;  /* 0x0000000000017941 */ /* 0x000fea0003800000 */
.L_x_11944:
[----:B--2---:R4:W-:Y:S01]  /*3bd0*/  STG.E.128 desc[UR38][R40.64+0x40], R32 ;  /* 0x0000402028007986 */ /* 0x0049e2000c101d26 */
[----:B------:R-:W-:Y:S05]  /*3be0*/  BRA `(.L_x_11939) ;  /* 0x0000001400707947 */ /* 0x000fea0003800000 */
.L_x_11923:
        /* <DEDUP_REMOVED lines=18> */
[----:B------:R-:W-:Y:S02]  /*3d10*/  CS2R R34, SRZ ;  /* 0x0000000000227805 */ /* 0x000fe4000001ff00 */
[----:B------:R-:W-:-:S05]  /*3d20*/  @!P4 IADD3 R32, P5, R14, R32, RZ ;  /* 0x000000200e20c210 */ /* 0x000fca0007fbe0ff */
[----:B------:R-:W-:Y:S01]  /*3d30*/  @!P4 IMAD.X R33, R111, 0x1, R90, P5 ;  /* 0x000000016f21c824 */ /* 0x000fe200028e065a */
[----:B---3--:R-:W-:-:S04]  /*3d40*/  @!P4 LEA R50, P5, R32, R50, 0x1 ;  /* 0x000000322032c211 */ /* 0x008fc800078a08ff */
[----:B------:R-:W-:Y:S02]  /*3d50*/  @!P4 LEA.HI.X R51, R32, R51, R33, 0x1, P5 ;  /* 0x000000332033c211 */ /* 0x000fe400028f0c21 */
[----:B------:R-:W-:-:S03]  /*3d60*/  CS2R R32, SRZ ;  /* 0x0000000000207805 */ /* 0x000fc6000001ff00 */
[----:B------:R2:W3:Y:S04]  /*3d70*/  @!P4 LDG.E.128 R36, desc[UR38][R50.64] ;  /* 0x000000263224c981 */ /* 0x0004e8000c1e1d00 */
[----:B------:R-:W4:Y:S01]  /*3d80*/  @!P4 LDG.E.128 R32, desc[UR38][R48.64] ;  /* 0x000000263020c981 */ /* 0x000f22000c1e1d00 */
[C---:B0-----:R-:W-:Y:S02]  /*3d90*/  @!P3 LEA R52, P4, R40.reuse, R52, 0x1 ;  /* 0x000000342834b211 */ /* 0x041fe400078808ff */
[----:B------:R-:W-:Y:S02]  /*3da0*/  CS2R R42, SRZ ;  /* 0x00000000002a7805 */ /* 0x000fe4000001ff00 */
[----:B------:R-:W-:Y:S02]  /*3db0*/  @!P3 LEA.HI.X R53, R40, R53, R41, 0x1, P4 ;  /* 0x000000352835b211 */ /* 0x000fe400020f0c29 */
[----:B------:R-:W-:-:S02]  /*3dc0*/  CS2R R40, SRZ ;  /* 0x0000000000287805 */ /* 0x000fc4000001ff00 */
[----:B-1----:R-:W-:-:S04]  /*3dd0*/  @!P3 LEA R54, P4, R46, R44, 0x1 ;  /* 0x0000002c2e36b211 */ /* 0x002fc800078808ff */
[----:B------:R-:W-:Y:S01]  /*3de0*/  @!P3 LEA.HI.X R55, R46, R45, R47, 0x1, P4 ;  /* 0x0000002d2e37b211 */ /* 0x000fe200020f0c2f */
[----:B------:R-:W5:Y:S01]  /*3df0*/  @!P3 LDG.E.128 R40, desc[UR38][R52.64] ;  /* 0x000000263428b981 */ /* 0x000f62000c1e1d00 */
[----:B------:R-:W-:Y:S02]  /*3e00*/  CS2R R46, SRZ ;  /* 0x00000000002e7805 */ /* 0x000fe4000001ff00 */
[----:B------:R-:W-:-:S06]  /*3e10*/  CS2R R44, SRZ ;  /* 0x00000000002c7805 */ /* 0x000fcc000001ff00 */
[----:B------:R-:W5:Y:S01]  /*3e20*/  @!P3 LDG.E.128 R44, desc[UR38][R54.64] ;  /* 0x00000026362cb981 */ /* 0x000f62000c1e1d00 */
[----:B------:R-:W-:Y:S02]  /*3e30*/  ISETP.NE.AND P3, PT, R203, 0x3, PT ;  /* 0x00000003cb00780c */ /* 0x000fe40003f65270 */
[----:B------:R-:W-:Y:S01]  /*3e40*/  ISETP.GE.AND P4, PT, R4, R107, PT ;  /* 0x0000006b0400720c */ /* 0x000fe20003f86270 */
[----:B----4-:R-:W-:Y:S02]  /*3e50*/  IMAD.MOV.U32 R48, RZ, RZ, R34 ;  /* 0x000000ffff307224 */ /* 0x010fe400078e0022 */
[----:B------:R-:W-:Y:S02]  /*3e60*/  IMAD.MOV.U32 R49, RZ, RZ, R35 ;  /* 0x000000ffff317224 */ /* 0x000fe400078e0023 */
[----:B--2---:R-:W-:Y:S02]  /*3e70*/  IMAD.MOV.U32 R50, RZ, RZ, R32 ;  /* 0x000000ffff327224 */ /* 0x004fe400078e0020 */
[----:B------:R-:W-:Y:S01]  /*3e80*/  IMAD.MOV.U32 R51, RZ, RZ, R33 ;  /* 0x000000ffff337224 */ /* 0x000fe200078e0021 */
[----:B------:R-:W-:Y:S01]  /*3e90*/  PRMT R120, R48, 0x7610, R120 ;  /* 0x0000761030787816 */ /* 0x000fe20000000078 */
[----:B---3--:R-:W-:Y:S01]  /*3ea0*/  IMAD.MOV.U32 R48, RZ, RZ, R38 ;  /* 0x000000ffff307224 */ /* 0x008fe200078e0026 */
[----:B------:R-:W-:Y:S01]  /*3eb0*/  PRMT R125, R49, 0x7610, R125 ;  /* 0x00007610317d7816 */ /* 0x000fe2000000007d */
[----:B------:R-:W-:Y:S01]  /*3ec0*/  IMAD.MOV.U32 R49, RZ, RZ, R39 ;  /* 0x000000ffff317224 */ /* 0x000fe200078e0027 */
[----:B------:R-:W-:Y:S01]  /*3ed0*/  PRMT R133, R50, 0x7610, R133 ;  /* 0x0000761032857816 */ /* 0x000fe20000000085 */
[----:B------:R-:W-:Y:S01]  /*3ee0*/  IMAD.MOV.U32 R50, RZ, RZ, R36 ;  /* 0x000000ffff327224 */ /* 0x000fe200078e0024 */
[----:B------:R-:W-:Y:S01]  /*3ef0*/  PRMT R122, R51, 0x7610, R122 ;  /* 0x00007610337a7816 */ /* 0x000fe2000000007a */
[----:B------:R-:W-:Y:S01]  /*3f00*/  IMAD.MOV.U32 R51, RZ, RZ, R37 ;  /* 0x000000ffff337224 */ /* 0x000fe200078e0025 */
[----:B------:R-:W-:Y:S01]  /*3f10*/  PRMT R120, R120, 0x5410, R48 ;  /* 0x0000541078787816 */ /* 0x000fe20000000030 */
[----:B-----5:R-:W-:Y:S01]  /*3f20*/  IMAD.MOV.U32 R48, RZ, RZ, R42 ;  /* 0x000000ffff307224 */ /* 0x020fe200078e002a */
        /* <DEDUP_REMOVED lines=16> */
.L_x_11946:
        /* <DEDUP_REMOVED lines=9> */
.L_x_12288:
[----:B------:R-:W-:Y:S05]  /*40c0*/  BSYNC B1 ;  /* 0x0000000000017941 */ /* 0x000fea0003800000 */
.L_x_11947:
        /* <DEDUP_REMOVED lines=34> */
[----:B------:R-:W-:Y:S01]  /*42f0*/  HADD2.F32 R35, -RZ, R122.H1_H1 ;  /* 0x3000007aff237230 */ /* 0x000fe20000004100 */
[--C-:B------:R-:W-:Y:S01]  /*4300*/  SHF.R.U64 R127, R38, 0x10, R39.reuse ;  /* 0x00000010267f7819 */ /* 0x100fe20000001227 */
[----:B------:R-:W-:Y:S01]  /*4310*/  HADD2.F32 R38, -RZ, R36.H0_H0 ;  /* 0x20000024ff267230 */ /* 0x000fe20000004100 */
[----:B------:R-:W-:Y:S01]  /*4320*/  SHF.R.U32.HI R39, RZ, 0x10, R39 ;  /* 0x00000010ff277819 */ /* 0x000fe20000011627 */
[----:B------:R-:W-:-:S02]  /*4330*/  HADD2.F32 R49, -RZ, R49.H1_H1 ;  /* 0x30000031ff317230 */ /* 0x000fc40000004100 */
[-C--:B------:R-:W-:Y:S01]  /*4340*/  FMUL.FTZ R37, R33, R35.reuse ;  /* 0x0000002321257220 */ /* 0x080fe20000410000 */
[----:B------:R-:W-:Y:S02]  /*4350*/  HADD2.F32 R34, -RZ, R122.H0_H0 ;  /* 0x2000007aff227230 */ /* 0x000fe40000004100 */
        /* <DEDUP_REMOVED lines=8> */
[----:B------:R-:W-:Y:S02]  /*43e0*/  HADD2.F32 R32, -RZ, R51.H0_H0 ;  /* 0x20000033ff207230 */ /* 0x000fe40000004100 */
[----:B------:R-:W-:Y:S01]  /*43f0*/  FFMA.FTZ R124, R49, R36, -R124 ;  /* 0x00000024317c7223 */ /* 0x000fe2000001087c */
[----:B------:R-:W-:Y:S02]  /*4400*/  HADD2.F32 R35, -RZ, R125.H1_H1 ;  /* 0x3000007dff237230 */ /* 0x000fe40000004100 */
[----:B------:R-:W-:Y:S01]  /*4410*/  HADD2.F32 R55, -RZ, R55.H1_H1 ;  /* 0x30000037ff377230 */ /* 0x000fe20000004100 */
[----:B------:R-:W-:Y:S01]  /*4420*/  F2FP.F16.F32.PACK_AB R53, R53, R122 ;  /* 0x0000007a3535723e */ /* 0x000fe200000000ff */
[----:B------:R-:W-:Y:S02]  /*4430*/  HADD2.F32 R38, -RZ, R39.H0_H0 ;  /* 0x20000027ff267230 */ /* 0x000fe40000004100 */
[----:B------:R-:W-:Y:S01]  /*4440*/  FMUL.FTZ R126, R32, R35 ;  /* 0x00000023207e7220 */ /* 0x000fe20000410000 */
[----:B------:R-:W-:-:S02]  /*4450*/  HADD2.F32 R51, -RZ, R51.H1_H1 ;  /* 0x30000033ff337230 */ /* 0x000fc40000004100 */
[----:B------:R-:W-:Y:S01]  /*4460*/  FMUL.FTZ R37, R33, R35 ;  /* 0x0000002321257220 */ /* 0x000fe20000410000 */
[----:B------:R-:W-:Y:S02]  /*4470*/  HADD2.F32 R34, -RZ, R125.H0_H0 ;  /* 0x2000007dff227230 */ /* 0x000fe40000004100 */
[-C--:B------:R-:W-:Y:S01]  /*4480*/  FMUL.FTZ R128, R55, R38.reuse ;  /* 0x0000002637807220 */ /* 0x080fe20000410000 */
[----:B------:R-:W-:Y:S02]  /*4490*/  HADD2.F32 R36, -RZ, R123.H0_H0 ;  /* 0x2000007bff247230 */ /* 0x000fe40000004100 */
[----:B------:R-:W-:Y:S01]  /*44a0*/  FMUL.FTZ R130, R51, R38 ;  /* 0x0000002633827220 */ /* 0x000fe20000410000 */
[----:B------:R-:W-:Y:S02]  /*44b0*/  HADD2.F32 R35, -RZ, R132.H0_H0 ;  /* 0x20000084ff237230 */ /* 0x000fe40000004100 */
[-C--:B------:R-:W-:Y:S01]  /*44c0*/  FFMA.FTZ R126, R33, R34.reuse, R126 ;  /* 0x00000022217e7223 */ /* 0x080fe2000001007e */
[----:B------:R-:W-:Y:S01]  /*44d0*/  FFMA.FTZ R38, R32, R34, -R37 ;  /* 0x0000002220267223 */ /* 0x000fe20000010825 */
[-C--:B------:R-:W-:Y:S01]  /*44e0*/  FFMA.FTZ R123, R51, R36.reuse, -R128 ;  /* 0x00000024337b7223 */ /* 0x080fe20000010880 */
[----:B------:R-:W-:Y:S01]  /*44f0*/  FFMA.FTZ R125, R55, R36, R130 ;  /* 0x00000024377d7223 */ /* 0x000fe20000010082 */
[----:B------:R-:W-:Y:S01]  /*4500*/  HADD2.F32 R36, -RZ, R133.H1_H1 ;  /* 0x30000085ff247230 */ /* 0x000fe20000004100 */
[----:B------:R-:W-:Y:S01]  /*4510*/  F2FP.F16.F32.PACK_AB R121, R124, R121 ;  /* 0x000000797c79723e */ /* 0x000fe200000000ff */
[----:B------:R-:W-:Y:S01]  /*4520*/  HADD2.F32 R33, -RZ, R52.H0_H0 ;  /* 0x20000034ff217230 */ /* 0x000fe20000004100 */
[----:B------:R-:W-:Y:S01]  /*4530*/  F2FP.F16.F32.PACK_AB R38, R123, R38 ;  /* 0x000000267b26723e */ /* 0x000fe200000000ff */
[----:B------:R-:W-:-:S02]  /*4540*/  HADD2.F32 R37, -RZ, R129.H0_H0 ;  /* 0x20000081ff257230 */ /* 0x000fc40000004100 */
[----:B------:R-:W-:Y:S02]  /*4550*/  HADD2.F32 R32, -RZ, R48.H0_H0 ;  /* 0x20000030ff207230 */ /* 0x000fe40000004100 */
[-C--:B------:R-:W-:Y:S01]  /*4560*/  FMUL.FTZ R39, R33, R36.reuse ;  /* 0x0000002421277220 */ /* 0x080fe20000410000 */
[----:B------:R-:W-:Y:S02]  /*4570*/  HADD2.F32 R52, -RZ, R52.H1_H1 ;  /* 0x30000034ff347230 */ /* 0x000fe40000004100 */
[----:B------:R-:W-:Y:S02]  /*4580*/  HADD2.F32 R48, -RZ, R48.H1_H1 ;  /* 0x30000030ff307230 */ /* 0x000fe40000004100 */
[----:B------:R-:W-:Y:S01]  /*4590*/  FMUL.FTZ R36, R32, R36 ;  /* 0x0000002420247220 */ /* 0x000fe20000410000 */
[----:B------:R-:W-:Y:S02]  /*45a0*/  HADD2.F32 R34, -RZ, R133.H0_H0 ;  /* 0x20000085ff227230 */ /* 0x000fe40000004100 */
[-C--:B------:R-:W-:Y:S01]  /*45b0*/  FMUL.FTZ R49, R52, R37.reuse ;  /* 0x0000002534317220 */ /* 0x080fe20000410000 */
[----:B------:R-:W-:-:S02]  /*45c0*/  FMUL.FTZ R37, R48, R37 ;  /* 0x0000002530257220 */ /* 0x000fc40000410000 */
[-C--:B------:R-:W-:Y:S01]  /*45d0*/  FFMA.FTZ R39, R32, R34.reuse, -R39 ;  /* 0x0000002220277223 */ /* 0x080fe20000010827 */
[----:B------:R-:W-:Y:S01]  /*45e0*/  FFMA.FTZ R36, R33, R34, R36 ;  /* 0x0000002221247223 */ /* 0x000fe20000010024 */
[-C--:B------:R-:W-:Y:S01]  /*45f0*/  FFMA.FTZ R48, R48, R35.reuse, -R49 ;  /* 0x0000002330307223 */ /* 0x080fe20000010831 */
[----:B------:R-:W-:Y:S01]  /*4600*/  FFMA.FTZ R49, R52, R35, R37 ;  /* 0x0000002334317223 */ /* 0x000fe20000010025 */
[----:B------:R-:W-:Y:S02]  /*4610*/  HADD2.F32 R34, -RZ, R120.H0_H0 ;  /* 0x20000078ff227230 */ /* 0x000fe40000004100 */
[----:B------:R-:W-:Y:S01]  /*4620*/  HADD2.F32 R33, -RZ, R54.H0_H0 ;  /* 0x20000036ff217230 */ /* 0x000fe20000004100 */
[----:B------:R-:W-:Y:S01]  /*4630*/  F2FP.F16.F32.PACK_AB R48, R48, R39 ;  /* 0x000000273030723e */ /* 0x000fe200000000ff */
[----:B------:R-:W-:Y:S01]  /*4640*/  HADD2.F32 R120, -RZ, R120.H1_H1 ;  /* 0x30000078ff787230 */ /* 0x000fe20000004100 */
[----:B------:R-:W-:Y:S01]  /*4650*/  F2FP.F16.F32.PACK_AB R52, R49, R36 ;  /* 0x000000243134723e */ /* 0x000fe200000000ff */
[----:B------:R-:W-:-:S02]  /*4660*/  HADD2.F32 R37, -RZ, R127.H0_H0 ;  /* 0x2000007fff257230 */ /* 0x000fc40000004100 */
[----:B------:R-:W-:Y:S02]  /*4670*/  HADD2.F32 R32, -RZ, R50.H0_H0 ;  /* 0x20000032ff207230 */ /* 0x000fe40000004100 */
[CC--:B------:R-:W-:Y:S01]  /*4680*/  FMUL.FTZ R51, R33.reuse, R120.reuse ;  /* 0x0000007821337220 */ /* 0x0c0fe20000410000 */
[----:B------:R-:W-:Y:S02]  /*4690*/  HADD2.F32 R54, -RZ, R54.H1_H1 ;  /* 0x30000036ff367230 */ /* 0x000fe40000004100 */
[----:B------:R-:W-:Y:S02]  /*46a0*/  HADD2.F32 R50, -RZ, R50.H1_H1 ;  /* 0x30000032ff327230 */ /* 0x000fe40000004100 */
[----:B------:R-:W-:Y:S01]  /*46b0*/  FMUL.FTZ R120, R32, R120 ;  /* 0x0000007820787220 */ /* 0x000fe20000410000 */
[----:B------:R-:W-:Y:S02]  /*46c0*/  HADD2.F32 R35, -RZ, R131.H0_H0 ;  /* 0x20000083ff237230 */ /* 0x000fe40000004100 */
[-C--:B------:R-:W-:Y:S01]  /*46d0*/  FMUL.FTZ R55, R54, R37.reuse ;  /* 0x0000002536377220 */ /* 0x080fe20000410000 */
[-C--:B------:R-:W-:Y:S01]  /*46e0*/  FFMA.FTZ R51, R32, R34.reuse, -R51 ;  /* 0x0000002220337223 */ /* 0x080fe20000010833 */
[C---:B------:R-:W-:Y:S01]  /*46f0*/  FMUL.FTZ R37, R50.reuse, R37 ;  /* 0x0000002532257220 */ /* 0x040fe20000410000 */
[----:B------:R-:W-:Y:S01]  /*4700*/  FFMA.FTZ R120, R33, R34, R120 ;  /* 0x0000002221787223 */ /* 0x000fe20000010078 */
[-C--:B------:R-:W-:Y:S01]  /*4710*/  FFMA.FTZ R50, R50, R35.reuse, -R55 ;  /* 0x0000002332327223 */ /* 0x080fe20000010837 */
[----:B------:R-:W-:Y:S01]  /*4720*/  F2FP.F16.F32.PACK_AB R55, R125, R126 ;  /* 0x0000007e7d37723e */ /* 0x000fe200000000ff */
[----:B------:R-:W-:Y:S01]  /*4730*/  FFMA.FTZ R37, R54, R35, R37 ;  /* 0x0000002336257223 */ /* 0x000fe20000010025 */
[----:B------:R-:W-:-:S02]  /*4740*/  IMAD.MOV.U32 R49, RZ, RZ, R121 ;  /* 0x000000ffff317224 */ /* 0x000fc400078e0079 */
[----:B------:R-:W-:Y:S01]  /*4750*/  F2FP.F16.F32.PACK_AB R50, R50, R51 ;  /* 0x000000333232723e */ /* 0x000fe200000000ff */
[----:B------:R-:W-:Y:S01]  /*4760*/  IMAD.MOV.U32 R51, RZ, RZ, R38 ;  /* 0x000000ffff337224 */ /* 0x000fe200078e0026 */
[----:B------:R-:W-:-:S07]  /*4770*/  F2FP.F16.F32.PACK_AB R54, R37, R120 ;  /* 0x000000782536723e */ /* 0x000fce00000000ff */
.L_x_11952:
[----:B------:R-:W-:Y:S05]  /*4780*/  BSYNC B2 ;  /* 0x0000000000027941 */ /* 0x000fea0003800000 */
.L_x_11951:
        /* <DEDUP_REMOVED lines=12> */
.L_x_11950:
[----:B------:R-:W-:Y:S05]  /*4850*/  BSYNC B1 ;  /* 0x0000000000017941 */ /* 0x000fea0003800000 */
.L_x_11949:
[C---:B------:R-:W-:Y:S01]  /*4860*/  ISETP.GE.OR P5, PT, R232.reuse, R103, P1 ;  /* 0x00000067e800720c */ /* 0x040fe20000fa6670 */
[-C--:B-12---:R-:W-:Y:S02]  /*4870*/  IMAD R32, R77, R106.reuse, RZ ;  /* 0x0000006a4d207224 */ /* 0x086fe400078e02ff */
[----:B------:R-:W-:-:S04]  /*4880*/  IMAD.WIDE.U32 R104, R232, R106, R104 ;  /* 0x0000006ae8687225 */ /* 0x000fc800078e0068 */
[----:B------:R-:W-:-:S06]  /*4890*/  IMAD R107, R232, R107, R32 ;  /* 0x0000006be86b7224 */ /* 0x000fcc00078e0220 */
[----:B------:R-:W-:Y:S05]  /*48a0*/  @P5 BRA `(.L_x_11939) ;  /* 0x0000000800405947 */ /* 0x000fea0003800000 */
[----:B------:R-:W-:Y:S01]  /*48b0*/  IADD3 R50, R105, R107, RZ ;  /* 0x0000006b69327210 */ /* 0x000fe20007ffe0ff */
[----:B------:R-:W-:Y:S01]  /*48c0*/  BSSY B1, `(.L_x_11953) ;  /* 0x000006b000017945 */ /* 0x000fe20003800000 */
[----:B------:R-:W-:Y:S02]  /*48d0*/  IADD3 R32, P5, P6, R6, R104, R89 ;  /* 0x0000006806207210 */ /* 0x000fe40007ebe059 */
[----:B------:R-:W-:Y:S02]  /*48e0*/  SEL R115, R80, R115, !P0 ;  /* 0x0000007350737207 */ /* 0x000fe40004000000 */
[----:B------:R-:W-:Y:S02]  /*48f0*/  IADD3.X R33, R29, R50, R92, P5, P6 ;  /* 0x000000321d217210 */ /* 0x000fe40002fec45c */
[----:B------:R-:W-:Y:S02]  /*4900*/  LEA R48, P5, R32, R100, 0x1 ;  /* 0x0000006420307211 */ /* 0x000fe400078a08ff */
[----:B------:R-:W-:-:S02]  /*4910*/  SHF.R.U32.HI R34, RZ, 0x3, R217 ;  /* 0x00000003ff227819 */ /* 0x000fc400000116d9 */
[----:B------:R-:W-:Y:S02]  /*4920*/  LEA.HI.X R49, R32, R101, R33, 0x1, P5 ;  /* 0x0000006520317211 */ /* 0x000fe400028f0c21 */
        /* <DEDUP_REMOVED lines=16> */
[----:B------:R-:W-:Y:S01]  /*4a30*/  HADD2.F32 R45, -RZ, R118.H1_H1 ;  /* 0x30000076ff2d7230 */ /* 0x000fe20000004100 */
[--C-:B------:R-:W-:Y:S01]  /*4a40*/  SHF.R.U64 R110, R40, 0x10, R41.reuse ;  /* 0x00000010286e7819 */ /* 0x100fe20000001229 */
[----:B--2---:R-:W-:Y:S01]  /*4a50*/  IMAD.MOV.U32 R40, RZ, RZ, R36 ;  /* 0x000000ffff287224 */ /* 0x004fe200078e0024 */
[----:B------:R-:W-:Y:S01]  /*4a60*/  SHF.R.U32.HI R52, RZ, 0x10, R41 ;  /* 0x00000010ff347819 */ /* 0x000fe20000011629 */
[----:B------:R-:W-:Y:S01]  /*4a70*/  IMAD.MOV.U32 R41, RZ, RZ, R38 ;  /* 0x000000ffff297224 */ /* 0x000fe200078e0026 */
[----:B------:R-:W-:Y:S01]  /*4a80*/  SHF.R.U64 R109, R42, 0x10, R43 ;  /* 0x000000102a6d7819 */ /* 0x000fe2000000122b */
[----:B-1----:R-:W-:Y:S01]  /*4a90*/  IMAD.MOV.U32 R36, RZ, RZ, R34 ;  /* 0x000000ffff247224 */ /* 0x002fe200078e0022 */
[----:B------:R-:W-:Y:S01]  /*4aa0*/  SHF.R.U64 R106, R46, 0x10, R47 ;  /* 0x000000102e6a7819 */ /* 0x000fe2000000122f */
[--C-:B------:R-:W-:Y:S01]  /*4ab0*/  HADD2.F32 R38, -RZ, R37.reuse.H0_H0 ;  /* 0x20000025ff267230 */ /* 0x100fe20000004100 */
[----:B------:R-:W-:Y:S01]  /*4ac0*/  SHF.R.U32.HI R54, RZ, 0x10, R43 ;  /* 0x00000010ff367819 */ /* 0x000fe2000001162b */
[----:B------:R-:W-:Y:S01]  /*4ad0*/  HADD2.F32 R37, -RZ, R37.H1_H1 ;  /* 0x30000025ff257230 */ /* 0x000fe20000004100 */
[----:B------:R-:W-:Y:S01]  /*4ae0*/  SHF.R.U32.HI R53, RZ, 0x10, R47 ;  /* 0x00000010ff357819 */ /* 0x000fe2000001162f */
[----:B------:R-:W-:-:S02]  /*4af0*/  HADD2.F32 R34, -RZ, R33.H0_H0 ;  /* 0x20000021ff227230 */ /* 0x000fc40000004100 */
[-C--:B------:R-:W-:Y:S01]  /*4b00*/  FMUL.FTZ R47, R38, R45.reuse ;  /* 0x0000002d262f7220 */ /* 0x080fe20000410000 */
[----:B------:R-:W-:Y:S02]  /*4b10*/  HADD2.F32 R44, -RZ, R44.H0_H0 ;  /* 0x2000002cff2c7230 */ /* 0x000fe40000004100 */
[----:B------:R-:W-:Y:S02]  /*4b20*/  HADD2.F32 R33, -RZ, R33.H1_H1 ;  /* 0x30000021ff217230 */ /* 0x000fe40000004100 */
[----:B------:R-:W-:Y:S01]  /*4b30*/  FMUL.FTZ R45, R34, R45 ;  /* 0x0000002d222d7220 */ /* 0x000fe20000410000 */
[----:B------:R-:W-:Y:S02]  /*4b40*/  HADD2.F32 R42, -RZ, R52.H0_H0 ;  /* 0x20000034ff2a7230 */ /* 0x000fe40000004100 */
[-C--:B------:R-:W-:Y:S01]  /*4b50*/  FMUL.FTZ R46, R37, R44.reuse ;  /* 0x0000002c252e7220 */ /* 0x080fe20000410000 */
[----:B------:R-:W-:Y:S02]  /*4b60*/  HADD2.F32 R43, -RZ, R116.H1_H1 ;  /* 0x30000074ff2b7230 */ /* 0x000fe40000004100 */
        /* <DEDUP_REMOVED lines=31> */
[----:B------:R-:W-:Y:S02]  /*4d60*/  HADD2.F32 R35, -RZ, R110.H0_H0 ;  /* 0x2000006eff237230 */ /* 0x000fe40000004100 */
[C---:B------:R-:W-:Y:S01]  /*4d70*/  FMUL.FTZ R37, R32.reuse, R37 ;  /* 0x0000002520257220 */ /* 0x040fe20000410000 */
[C---:B------:R-:W-:Y:S01]  /*4d80*/  FMUL.FTZ R39, R33.reuse, R118 ;  /* 0x0000007621277220 */ /* 0x040fe20000410000 */
[----:B------:R-:W-:Y:S01]  /*4d90*/  FFMA.FTZ R38, R33, R116, -R38 ;  /* 0x0000007421267223 */ /* 0x000fe20000010826 */
[----:B------:R-:W-:Y:S02]  /*4da0*/  HADD2.F32 R33, -RZ, R41.H0_H0 ;  /* 0x20000029ff217230 */ /* 0x000fe40000004100 */
[-C--:B------:R-:W-:Y:S01]  /*4db0*/  FFMA.FTZ R43, R32, R35.reuse, -R43 ;  /* 0x00000023202b7223 */ /* 0x080fe2000001082b */
        /* <DEDUP_REMOVED lines=27> */
.L_x_11954:
[----:B------:R-:W-:Y:S05]  /*4f70*/  BSYNC B1 ;  /* 0x0000000000017941 */ /* 0x000fea0003800000 */
.L_x_11953:
[----:B-1----:R1:W-:Y:S01]  /*4f80*/  STG.E.128 desc[UR38][R48.64], R32 ;  /* 0x0000002030007986 */ /* 0x0023e2000c101d26 */
[----:B------:R-:W-:-:S13]  /*4f90*/  ISETP.GE.AND P4, PT, R51, R113, PT ;  /* 0x000000713300720c */ /* 0x000fda0003f86270 */
[----:B------:R-:W-:Y:S05]  /*4fa0*/  @P4 BRA `(.L_x_11939) ;  /* 0x0000000000804947 */ /* 0x000fea0003800000 */
[--C-:B-1----:R-:W-:Y:S02]  /*4fb0*/  SHF.R.S32.HI R32, RZ, 0x1f, R51.reuse ;  /* 0x0000001fff207819 */ /* 0x102fe40000011433 */
[----:B------:R-:W-:-:S04]  /*4fc0*/  IADD3 R51, P4, P5, R6, R104, R51 ;  /* 0x0000006806337210 */ /* 0x000fc80007d9e033 */
[----:B------:R-:W-:Y:S02]  /*4fd0*/  IADD3.X R50, R29, R50, R32, P4, P5 ;  /* 0x000000321d327210 */ /* 0x000fe400027ea420 */
[----:B------:R-:W-:-:S04]  /*4fe0*/  LEA R100, P4, R51, R100, 0x1 ;  /* 0x0000006433647211 */ /* 0x000fc800078808ff */
[----:B------:R-:W-:-:S05]  /*4ff0*/  LEA.HI.X R101, R51, R101, R50, 0x1, P4 ;  /* 0x0000006533657211 */ /* 0x000fca00020f0c32 */
[----:B--2---:R1:W-:Y:S01]  /*5000*/  STG.E.128 desc[UR38][R100.64], R36 ;  /* 0x0000002464007986 */ /* 0x0043e2000c101d26 */
[----:B------:R-:W-:Y:S05]  /*5010*/  BRA `(.L_x_11939) ;  /* 0x0000000000647947 */ /* 0x000fea0003800000 */
.L_x_11922:
[----:B------:R-:W-:-:S13]  /*5020*/  ISETP.NE.AND P3, PT, R203, 0x3, PT ;  /* 0x00000003cb00780c */ /* 0x000fda0003f65270 */
[----:B------:R-:W-:Y:S05]  /*5030*/  @!P3 BRA `(.L_x_11955) ;  /* 0x000000000004b947 */ /* 0x000fea0003800000 */
[----:B------:R-:W-:Y:S01]  /*5040*/  BPT.TRAP 0x1 ;  /* 0x000000040000795c */ /* 0x000fe20000300000 */
.L_x_11955:
[----:B------:R-:W-:Y:S01]  /*5050*/  IMAD R98, R17, 0x8, R16 ;  /* 0x0000000811627824 */ /* 0x000fe200078e0210 */
[----:B------:R-:W-:Y:S01]  /*5060*/  SHF.L.U32 R111, R204, 0x1f, RZ ;  /* 0x0000001fcc6f7819 */ /* 0x000fe200000006ff */
[----:B------:R-:W-:Y:S01]  /*5070*/  IMAD R103, R27, -0x60, R24 ;  /* 0xffffffa01b677824 */ /* 0x000fe200078e0218 */
[----:B------:R-:W-:Y:S02]  /*5080*/  BSSY B1, `(.L_x_11956) ;  /* 0x0000004000017945 */ /* 0x000fe40003800000 */
[----:B------:R-:W0:Y:S02]  /*5090*/  SYNCS.PHASECHK.TRANS64.TRYWAIT P4, [R98+URZ+0x22890], R111 ;  /* 0x0228906f620075a7 */ /* 0x000e24000808017f */
[----:B------:R-:W-:Y:S01]  /*50a0*/  VIMNMX R103, R103, 0x60, PT ;  /* 0x0000006067677848 */ /* 0x000fe20003fe0100 */
[----:B0-----:R-:W-:Y:S06]  /*50b0*/  @!P4 BRA `(.L_x_11957) ;  /* 0x000001c00050c947 */ /* 0x001fec0003800000 */
.L_x_12289:
[----:B------:R-:W-:Y:S05]  /*50c0*/  BSYNC B1 ;  /* 0x0000000000017941 */ /* 0x000fea0003800000 */
.L_x_11956:
        /* <DEDUP_REMOVED lines=8> */
.L_x_11959:
[----:B------:R-:W-:Y:S05]  /*5150*/  BSYNC B1 ;  /* 0x0000000000017941 */ /* 0x000fea0003800000 */
.L_x_11958:
[----:B------:R-:W-:Y:S05]  /*5160*/  @P4 BRA `(.L_x_11939) ;  /* 0x0000000000104947 */ /* 0x000fea0003800000 */
[----:B-1----:R-:W1:Y:S04]  /*5170*/  @!P1 LDS.128 R32, [R106+0x2000] ;  /* 0x002000006a209984 */ /* 0x002e680000000c00 */
[----:B------:R-:W2:Y:S04]  /*5180*/  @!P2 LDS.128 R36, [R102+0x2000] ;  /* 0x002000006624a984 */ /* 0x000ea80000000c00 */
[----:B-1----:R1:W-:Y:S04]  /*5190*/  @!P1 STG.E.128 desc[UR38][R40.64], R32 ;  /* 0x0000002028009986 */ /* 0x0023e8000c101d26 */
[----:B--2---:R1:W-:Y:S02]  /*51a0*/  @!P2 STG.E.128 desc[UR38][R40.64+0x40], R36 ;  /* 0x000040242800a986 */ /* 0x0043e4000c101d26 */
.L_x_11939:
[----:B------:R-:W-:Y:S05]  /*51b0*/  BSYNC B0 ;  /* 0x0000000000007941 */ /* 0x000fea0003800000 */
.L_x_11921:
        /* <DEDUP_REMOVED lines=17> */
.L_x_11961:
[----:B------:R-:W-:Y:S05]  /*52d0*/  BSYNC B0 ;  /* 0x0000000000007941 */ /* 0x000fea0003800000 */
.L_x_11960:
[----:B------:R-:W2:Y:S01]  /*52e0*/  SYNCS.PHASECHK.TRANS64.TRYWAIT P3, [R98+URZ+0x228b0], R111 ;  /* 0x0228b06f620075a7 */ /* 0x000ea2000806017f */
[----:B------:R-:W-:Y:S01]  /*52f0*/  ULDC UR52, c[0x0][0x320] ;  /* 0x0000c80000347ab9 */ /* 0x000fe20000000800 */
[----:B------:R-:W-:Y:S01]  /*5300*/  ULDC.64 UR48, c[0x0][0x328] ;  /* 0x0000ca0000307ab9 */ /* 0x000fe20000000a00 */
[----:B------:R-:W-:Y:S01]  /*5310*/  ULDC.64 UR46, c[0x0][0x318] ;  /* 0x0000c600002e7ab9 */ /* 0x000fe20000000a00 */
[----:B------:R-:W-:Y:S01]  /*5320*/  BSSY B0, `(.L_x_11962) ;  /* 0x0000003000007945 */ /* 0x000fe20003800000 */
[----:B-1----:R-:W-:-:S03]  /*5330*/  IMAD R32, R17, 0x6000, R81 ;  /* 0x0000600011207824 */ /* 0x002fc600078e0251 */
[----:B--2---:R-:W-:Y:S05]  /*5340*/  @!P3 BRA `(.L_x_11963) ;  /* 0x000001bc00c0b947 */ /* 0x004fea0003800000 */
.L_x_12290:
[----:B------:R-:W-:Y:S05]  /*5350*/  BSYNC B0 ;  /* 0x0000000000007941 */ /* 0x000fea0003800000 */
.L_x_11962:
[----:B------:R-:W-:Y:S01]  /*5360*/  ISETP.GE.AND P3, PT, R18, R103, PT ;  /* 0x000000671200720c */ /* 0x000fe20003f66270 */
[----:B------:R-:W-:Y:S01]  /*5370*/  IMAD.IADD R34, R79, 0x1, R32 ;  /* 0x000000014f227824 */ /* 0x000fe200078e0220 */
[----:B------:R-:W-:Y:S01]  /*5380*/  BSSY B0, `(.L_x_11964) ;  /* 0x0000025000007945 */ /* 0x000fe20003800000 */
[----:B------:R-:W-:Y:S02]  /*5390*/  IMAD R40, R32, 0x2, R25 ;  /* 0x0000000220287824 */ /* 0x000fe400078e0219 */
[----:B------:R-:W-:-:S04]  /*53a0*/  IMAD.WIDE R36, R27, 0x60, R62 ;  /* 0x000000601b247825 */ /* 0x000fc800078e023e */
[----:B------:R-:W-:-:S04]  /*53b0*/  IMAD R41, R34, 0x2, R25 ;  /* 0x0000000222297824 */ /* 0x000fc800078e0219 */
        /* <DEDUP_REMOVED lines=33> */
.L_x_11965:
[----:B------:R-:W-:Y:S05]  /*55d0*/  BSYNC B0 ;  /* 0x0000000000007941 */ /* 0x000fea0003800000 */
.L_x_11964:
        /* <DEDUP_REMOVED lines=37> */
.L_x_11967:
[----:B------:R-:W-:Y:S05]  /*5830*/  BSYNC B0 ;  /* 0x0000000000007941 */ /* 0x000fea0003800000 */
.L_x_11966:
        /* <DEDUP_REMOVED lines=22> */
.L_x_11916:
[----:B------:R-:W0:Y:S01]  /*59a0*/  LDC R0, c[0x0][0x448] ;  /* 0x00011200ff007b82 */ /* 0x000e220000000800 */
[----:B------:R-:W-:-:S07]  /*59b0*/  IADD3 R5, R201, 0x1, -R200 ;  /* 0x00000001c9057810 */ /* 0x000fce0007ffe8c8 */
[----:B------:R-:W1:Y:S01]  /*59c0*/  LDC.64 R6, c[0x0][0x9e0] ;  /* 0x00027800ff067b82 */ /* 0x000e620000000a00 */
[----:B0-----:R-:W-:Y:S01]  /*59d0*/  ISETP.NE.AND P1, PT, R0, 0x1, PT ;  /* 0x000000010000780c */ /* 0x001fe20003f25270 */
[----:B------:R-:W-:Y:S01]  /*59e0*/  VIADD R0, R206, 0x7f ;  /* 0x0000007fce007836 */ /* 0x000fe20000000000 */
[----:B-1----:R-:W-:-:S11]  /*59f0*/  ISETP.GE.AND P2, PT, R7, 0x1, PT ;  /* 0x000000010700780c */ /* 0x002fd60003f46270 */
[----:B------:R-:W0:Y:S08]  /*5a00*/  @P1 LDC R3, c[0x0][0x44c] ;  /* 0x00011300ff031b82 */ /* 0x000e300000000800 */
[----:B------:R-:W1:Y:S01]  /*5a10*/  @P1 LDC R4, c[0x0][0x450] ;  /* 0x00011400ff041b82 */ /* 0x000e620000000800 */
[----:B0-----:R-:W-:-:S05]  /*5a20*/  @P1 IMAD.HI.U32 R3, R0, R3, RZ ;  /* 0x0000000300031227 */ /* 0x001fca00078e00ff */
[----:B-1----:R-:W-:-:S05]  /*5a30*/  @P1 SHF.R.U32.HI R0, RZ, R4, R3 ;  /* 0x00000004ff001219 */ /* 0x002fca0000011603 */
[----:B------:R-:W-:Y:S01]  /*5a40*/  IMAD.IADD R5, R5, 0x1, R0 ;  /* 0x0000000105057824 */ /* 0x000fe200078e0200 */
[----:B------:R-:W-:Y:S06]  /*5a50*/  @P0 BRA `(.L_x_11969) ;  /* 0x00000000000c0947 */ /* 0x000fec0003800000 */
[----:B------:R-:W0:Y:S01]  /*5a60*/  FENCE.VIEW.ASYNC.G ;  /* 0x00000000000073c6 */ /* 0x000e220000000100 */
[----:B------:R-:W-:Y:S05]  /*5a70*/  WARPSYNC.ALL ;  /* 0x0000000000007948 */ /* 0x000fea0003800000 */
[----:B0-----:R-:W-:Y:S06]  /*5a80*/  BAR.ARV 0xc, 0x180 ;  /* 0x0306000000007b1d */ /* 0x001fec0000002000 */
.L_x_11969:
        /* <DEDUP_REMOVED lines=13> */
.L_x_11972:
[----:B------:R-:W-:-:S13]  /*5b60*/  ISETP.NE.AND P0, PT, R7, 0x1, PT ;  /* 0x000000010700780c */ /* 0x000fda0003f05270 */
[----:B------:R-:W0:Y:S02]  /*5b70*/  @P0 LDC.64 R4, c[0x0][0x9e8] ;  /* 0x00027a00ff040b82 */ /* 0x000e240000000a00 */
[----:B0-----:R-:W-:-:S05]  /*5b80*/  @P0 IMAD.HI.U32 R4, R3, R4, RZ ;  /* 0x0000000403040227 */ /* 0x001fca00078e00ff */
[----:B------:R-:W-:-:S07]  /*5b90*/  @P0 SHF.R.U32.HI R3, RZ, R5, R4 ;  /* 0x00000005ff030219 */ /* 0x000fce0000011604 */
.L_x_11973:
[----:B------:R-:W-:Y:S05]  /*5ba0*/  BSYNC B0 ;  /* 0x0000000000007941 */ /* 0x000fea0003800000 */
.L_x_11971:
[----:B------:R-:W-:-:S05]  /*5bb0*/  IMAD R3, R3, R7, R7 ;  /* 0x0000000703037224 */ /* 0x000fca00078e0207 */
[----:B------:R-:W-:-:S07]  /*5bc0*/  VIMNMX R0, R0, R3, PT ;  /* 0x0000000300007248 */ /* 0x000fce0003fe0100 */
.L_x_11970:
[----:B------:R-:W0:Y:S01]  /*5bd0*/  @P1 LDC R3, c[0x0][0x44c] ;  /* 0x00011300ff031b82 */ /* 0x000e220000000800 */
[----:B------:R-:W-:Y:S01]  /*5be0*/  VIADD R0, R0, 0x5f ;  /* 0x0000005f00007836 */ /* 0x000fe20000000000 */
[----:B------:R-:W-:Y:S01]  /*5bf0*/  ULDC UR4, c[0x0][0x9dc] ;  /* 0x0002770000047ab9 */ /* 0x000fe20000000800 */
[----:B------:R-:W-:Y:S02]  /*5c00*/  IMAD.MOV.U32 R4, RZ, RZ, R206 ;  /* 0x000000ffff047224 */ /* 0x000fe400078e00ce */
[----:B------:R-:W-:-:S03]  /*5c10*/  IMAD.HI R0, R0, 0x2aaaaaab, RZ ;  /* 0x2aaaaaab00007827 */ /* 0x000fc600078e02ff */
[----:B------:R-:W1:Y:S01]  /*5c20*/  @P1 LDC R6, c[0x0][0x450] ;  /* 0x00011400ff061b82 */ /* 0x000e620000000800 */
[----:B0-----:R-:W-:Y:S01]  /*5c30*/  @P1 IMAD.HI.U32 R5, R206, R3, RZ ;  /* 0x00000003ce051227 */ /* 0x001fe200078e00ff */
[----:B------:R-:W-:-:S04]  /*5c40*/  SHF.R.U32.HI R3, RZ, 0x1f, R0 ;  /* 0x0000001fff037819 */ /* 0x000fc80000011600 */
[----:B------:R-:W-:Y:S02]  /*5c50*/  LEA.HI.SX32 R3, R0, R3, 0x1c ;  /* 0x0000000300037211 */ /* 0x000fe400078fe2ff */
[----:B-1----:R-:W-:Y:S02]  /*5c60*/  @P1 SHF.R.U32.HI R4, RZ, R6, R5 ;  /* 0x00000006ff041219 */ /* 0x002fe40000011605 */
[----:B------:R-:W-:Y:S02]  /*5c70*/  VIMNMX R178, R178, R3, PT ;  /* 0x00000003b2b27248 */ /* 0x000fe40003fe0100 */
        /* <DEDUP_REMOVED lines=13> */
.L_x_11976:
[----:B------:R-:W-:-:S13]  /*5d50*/  ISETP.NE.AND P0, PT, R7, 0x1, PT ;  /* 0x000000010700780c */ /* 0x000fda0003f05270 */
[----:B------:R-:W0:Y:S02]  /*5d60*/  @P0 LDC.64 R4, c[0x0][0x9e8] ;  /* 0x00027a00ff040b82 */ /* 0x000e240000000a00 */
[----:B0-----:R-:W-:-:S05]  /*5d70*/  @P0 IMAD.HI.U32 R4, R0, R4, RZ ;  /* 0x0000000400040227 */ /* 0x001fca00078e00ff */
[----:B------:R-:W-:-:S07]  /*5d80*/  @P0 SHF.R.U32.HI R0, RZ, R5, R4 ;  /* 0x00000005ff000219 */ /* 0x000fce0000011604 */
.L_x_11977:
[----:B------:R-:W-:Y:S05]  /*5d90*/  BSYNC B0 ;  /* 0x0000000000007941 */ /* 0x000fea0003800000 */
.L_x_11975:
[----:B------:R-:W-:-:S05]  /*5da0*/  IMAD R0, R0, R7, RZ ;  /* 0x0000000700007224 */ /* 0x000fca00078e02ff */
[----:B------:R-:W-:-:S07]  /*5db0*/  VIMNMX R3, R3, R0, !PT ;  /* 0x0000000003037248 */ /* 0x000fce0007fe0100 */
.L_x_11974:
[----:B------:R-:W-:Y:S01]  /*5dc0*/  IMAD.HI R3, R3, 0x2aaaaaab, RZ ;  /* 0x2aaaaaab03037827 */ /* 0x000fe200078e02ff */
[----:B------:R-:W-:Y:S02]  /*5dd0*/  PLOP3.LUT P0, PT, PT, PT, PT, 0x80, 0x0 ;  /* 0x000000000000781c */ /* 0x000fe40003f0f070 */
[----:B------:R-:W-:Y:S02]  /*5de0*/  CS2R R4, SRZ ;  /* 0x0000000000047805 */ /* 0x000fe4000001ff00 */
[----:B------:R-:W-:Y:S01]  /*5df0*/  CS2R R148, SRZ ;  /* 0x0000000000947805 */ /* 0x000fe2000001ff00 */
[----:B------:R-:W-:Y:S01]  /*5e00*/  IMAD.MOV.U32 R6, RZ, RZ, RZ ;  /* 0x000000ffff067224 */ /* 0x000fe200078e00ff */
[----:B------:R-:W-:Y:S01]  /*5e10*/  SHF.R.U32.HI R0, RZ, 0x1f, R3 ;  /* 0x0000001fff007819 */ /* 0x000fe20000011603 */
[----:B------:R-:W-:Y:S01]  /*5e20*/  IMAD.MOV.U32 R150, RZ, RZ, RZ ;  /* 0x000000ffff967224 */ /* 0x000fe200078e00ff */
[----:B------:R-:W-:Y:S02]  /*5e30*/  CS2R R146, SRZ ;  /* 0x0000000000927805 */ /* 0x000fe4000001ff00 */
[----:B------:R-:W-:-:S02]  /*5e40*/  CS2R R144, SRZ ;  /* 0x0000000000907805 */ /* 0x000fc4000001ff00 */
[----:B------:R-:W-:Y:S01]  /*5e50*/  LEA.HI.SX32 R218, R3, R0, 0x1c ;  /* 0x0000000003da7211 */ /* 0x000fe200078fe2ff */
[----:B------:R-:W-:Y:S01]  /*5e60*/  IMAD.MOV.U32 R0, RZ, RZ, RZ ;  /* 0x000000ffff007224 */ /* 0x000fe200078e00ff */
[----:B------:R-:W-:Y:S02]  /*5e70*/  CS2R R142, SRZ ;  /* 0x00000000008e7805 */ /* 0x000fe4000001ff00 */
[----:B------:R-:W-:Y:S02]  /*5e80*/  CS2R R140, SRZ ;  /* 0x00000000008c7805 */ /* 0x000fe4000001ff00 */
[----:B------:R-:W-:Y:S02]  /*5e90*/  VIMNMX R218, RZ, R218, !PT ;  /* 0x000000daffda7248 */ /* 0x000fe40007fe0100 */
[----:B------:R-:W-:Y:S02]  /*5ea0*/  CS2R R138, SRZ ;  /* 0x00000000008a7805 */ /* 0x000fe4000001ff00 */
[----:B------:R-:W-:-:S02]  /*5eb0*/  CS2R R136, SRZ ;  /* 0x0000000000887805 */ /* 0x000fc4000001ff00 */
[----:B------:R-:W-:Y:S02]  /*5ec0*/  CS2R R134, SRZ ;  /* 0x0000000000867805 */ /* 0x000fe4000001ff00 */
[----:B------:R-:W-:Y:S02]  /*5ed0*/  ISETP.GT.AND P1, PT, R178, R218, PT ;  /* 0x000000dab200720c */ /* 0x000fe40003f24270 */
        /* <DEDUP_REMOVED lines=32> */
[----:B----4-:R-:W-:Y:S02]  /*60e0*/  CS2R R78, SRZ ;  /* 0x00000000004e7805 */ /* 0x010fe4000001ff00 */
        /* <DEDUP_REMOVED lines=22> */
[----:B------:R-:W-:Y:S06]  /*6250*/  @!P1 BRA `(.L_x_11978) ;  /* 0x0000010000709947 */ /* 0x000fec0003800000 */
[----:B------:R-:W-:-:S03]  /*6260*/  UMOV UR4, 0xffffffff ;  /* 0xffffffff00047882 */ /* 0x000fc60000000000 */
[----:B------:R-:W-:Y:S05]  /*6270*/  BRA.DIV UR4, `(.L_x_11979) ;  /* 0x000001b204087947 */ /* 0x000fea000b800000 */
[----:B------:R-:W0:Y:S02]  /*6280*/  S2R R3, SR_TID.X ;  /* 0x0000000000037919 */ /* 0x000e240000002100 */
[----:B0-----:R-:W-:-:S05]  /*6290*/  VIADD R3, R3, 0xffffff80 ;  /* 0xffffff8003037836 */ /* 0x001fca0000000000 */
[----:B------:R-:W-:-:S04]  /*62a0*/  SHF.R.S32.HI R0, RZ, 0x1f, R3 ;  /* 0x0000001fff007819 */ /* 0x000fc80000011403 */
[----:B------:R-:W-:-:S04]  /*62b0*/  LEA.HI R0, R0, R3, RZ, 0x7 ;  /* 0x0000000300007211 */ /* 0x000fc800078f38ff */
[----:B------:R-:W-:-:S05]  /*62c0*/  SHF.R.S32.HI R0, RZ, 0x7, R0 ;  /* 0x00000007ff007819 */ /* 0x000fca0000011400 */
[----:B------:R0:W1:Y:S02]  /*62d0*/  SHFL.IDX PT, R14, R0, RZ, 0x1f ;  /* 0x00001fff000e7589 */ /* 0x00006400000e0000 */
.L_x_12293:
[----:B01----:R-:W-:Y:S01]  /*62e0*/  LEA.HI R0, R14, R14, RZ, 0x1 ;  /* 0x0000000e0e007211 */ /* 0x003fe200078f08ff */
        /* <DEDUP_REMOVED lines=25> */
.L_x_11981:
[----:B------:R-:W-:Y:S05]  /*6480*/  BSYNC B6 ;  /* 0x0000000000067941 */ /* 0x000fea0003800000 */
.L_x_11980:
        /* <DEDUP_REMOVED lines=12> */
.L_x_11985:
[----:B-1----:R1:W2:Y:S02]  /*6550*/  SYNCS.PHASECHK.TRANS64.TRYWAIT P0, [R16+URZ+0x22800], R3 ;  /* 0x02280003100075a7 */ /* 0x0022a4000800017f */
[----:B--2---:R-:W-:Y:S05]  /*6560*/  @!P0 NANOSLEEP.SYNCS 0x989680 ;  /* 0x009896800000895d */ /* 0x004fea0003900000 */
[----:B------:R-:W2:Y:S02]  /*6570*/  @!P0 SYNCS.PHASECHK.TRANS64 P0, [R16+URZ+0x22800], R3 ;  /* 0x02280003100085a7 */ /* 0x000ea4000800007f */
[----:B--2---:R-:W-:Y:S05]  /*6580*/  @!P0 BRA `(.L_x_11985) ;  /* 0xfffffffc00f08947 */ /* 0x004fea000383ffff */
.L_x_11984:
[----:B------:R-:W-:Y:S05]  /*6590*/  BSYNC B0 ;  /* 0x0000000000007941 */ /* 0x000fea0003800000 */
.L_x_11983:
[----:B------:R-:W-:Y:S05]  /*65a0*/  BRA `(.L_x_11986) ;  /* 0x0000002800d87947 */ /* 0x000fea0003800000 */
.L_x_11982:
[----:B------:R-:W-:Y:S01]  /*65b0*/  LOP3.LUT P0, RZ, R24, 0x3ff, RZ, 0xc0, !PT ;  /* 0x000003ff18ff7812 */ /* 0x000fe2000780c0ff */
[----:B------:R-:W-:Y:S01]  /*65c0*/  ULDC.64 UR4, c[0x0][0x3f8] ;  /* 0x0000fe0000047ab9 */ /* 0x000fe20000000a00 */
[----:B-----5:R-:W-:Y:S01]  /*65d0*/  SHF.R.S32.HI R0, RZ, 0x1f, R30 ;  /* 0x0000001fff007819 */ /* 0x020fe2000001141e */
[----:B------:R-:W-:Y:S01]  /*65e0*/  ULDC.64 UR6, c[0x0][0x408] ;  /* 0x0001020000067ab9 */ /* 0x000fe20000000a00 */
[----:B------:R-:W-:Y:S01]  /*65f0*/  IMAD.WIDE.U32 R24, R30, UR4, RZ ;  /* 0x000000041e187c25 */ /* 0x000fe2000f8e00ff */
[----:B------:R-:W-:Y:S03]  /*6600*/  BSSY B6, `(.L_x_11987) ;  /* 0x0000019000067945 */ /* 0x000fe60003800000 */
        /* <DEDUP_REMOVED lines=24> */
.L_x_11988:
[----:B------:R-:W-:Y:S05]  /*6790*/  BSYNC B6 ;  /* 0x0000000000067941 */ /* 0x000fea0003800000 */
.L_x_11987:
[----:B------:R-:W-:Y:S01]  /*67a0*/  ULDC.U8 UR4, c[0x0][0x410] ;  /* 0x0001040000047ab9 */ /* 0x000fe20000000000 */
[----:B------:R-:W-:Y:S01]  /*67b0*/  BSSY B0, `(.L_x_11989) ;  /* 0x000028d000007945 */ /* 0x000fe20003800000 */
[----:B------:R-:W-:Y:S01]  /*67c0*/  ISETP.NE.AND P0, PT, RZ, UR4, PT ;  /* 0x00000004ff007c0c */ /* 0x000fe2000bf05270 */
[----:B------:R-:W-:Y:S02]  /*67d0*/  IMAD.SHL.U32 R30, R233, 0x8, RZ ;  /* 0x00000008e91e7824 */ /* 0x000fe400078e00ff */
[----:B------:R-:W-:-:S10]  /*67e0*/  IMAD.IADD R42, R18, 0x1, R206 ;  /* 0x00000001122a7824 */ /* 0x000fd400078e02ce */
[----:B------:R-:W-:Y:S05]  /*67f0*/  @!P0 BRA `(.L_x_11990) ;  /* 0x00000014004c8947 */ /* 0x000fea0003800000 */
[----:B------:R-:W0:Y:S01]  /*6800*/  LDC R37, c[0x0][0x448] ;  /* 0x00011200ff257b82 */ /* 0x000e220000000800 */
[----:B------:R-:W-:Y:S01]  /*6810*/  IMAD R3, R233, 0x40, R42 ;  /* 0x00000040e9037824 */ /* 0x000fe200078e022a */
[----:B------:R-:W-:Y:S01]  /*6820*/  ULDC.64 UR4, c[0x0][0x3f8] ;  /* 0x0000fe0000047ab9 */ /* 0x000fe20000000a00 */
[----:B------:R-:W-:Y:S01]  /*6830*/  ULDC.64 UR6, c[0x0][0x408] ;  /* 0x0001020000067ab9 */ /* 0x000fe20000000a00 */
[----:B------:R-:W-:Y:S01]  /*6840*/  IMAD.MOV.U32 R6, RZ, RZ, R24 ;  /* 0x000000ffff067224 */ /* 0x000fe200078e0018 */
[----:B------:R-:W-:Y:S01]  /*6850*/  SHF.R.S32.HI R40, RZ, 0x1f, R205 ;  /* 0x0000001fff287819 */ /* 0x000fe200000114cd */
        /* <DEDUP_REMOVED lines=29> */
.L_x_12299:
        /* <DEDUP_REMOVED lines=9> */
[----:B--2---:R-:W-:Y:S01]  /*6ac0*/  IMAD.MOV.U32 R10, RZ, RZ, R0 ;  /* 0x000000ffff0a7224 */ /* 0x004fe200078e0000 */
[----:B------:R-:W-:Y:S01]  /*6ad0*/  ISETP.GE.AND P3, PT, R205, UR4, PT ;  /* 0x00000004cd007c0c */ /* 0x000fe2000bf66270 */
[----:B-1----:R-:W-:Y:S01]  /*6ae0*/  IMAD.MOV.U32 R11, RZ, RZ, R3 ;  /* 0x000000ffff0b7224 */ /* 0x002fe200078e0003 */
[----:B------:R-:W-:Y:S01]  /*6af0*/  ISETP.GE.AND P2, PT, R22, UR4, PT ;  /* 0x0000000416007c0c */ /* 0x000fe2000bf46270 */
[----:B---3--:R-:W-:Y:S01]  /*6b00*/  IMAD.MOV.U32 R15, RZ, RZ, R5 ;  /* 0x000000ffff0f7224 */ /* 0x008fe200078e0005 */
[----:B------:R-:W-:-:S09]  /*6b10*/  CS2R R28, SRZ ;  /* 0x00000000001c7805 */ /* 0x000fd2000001ff00 */
[C---:B------:R-:W-:Y:S01]  /*6b20*/  @!P3 IMAD.SHL.U32 R35, R205.reuse, 0x2, RZ ;  /* 0x00000002cd23b824 */ /* 0x040fe200078e00ff */
[----:B------:R-:W-:Y:S02]  /*6b30*/  @!P3 SHF.L.U64.HI R20, R205, 0x1, R40 ;  /* 0x00000001cd14b819 */ /* 0x000fe40000010228 */
[----:B------:R-:W-:Y:S02]  /*6b40*/  CS2R R32, SRZ ;  /* 0x0000000000207805 */ /* 0x000fe4000001ff00 */
[----:B------:R-:W-:Y:S01]  /*6b50*/  CS2R R24, SRZ ;  /* 0x0000000000187805 */ /* 0x000fe2000001ff00 */
[----:B------:R-:W-:Y:S01]  /*6b60*/  @!P2 IMAD.WIDE R10, R22, 0x2, R10 ;  /* 0x00000002160aa825 */ /* 0x000fe200078e020a */
[-C--:B------:R-:W-:Y:S02]  /*6b70*/  @!P3 IADD3 R26, P0, R0, R35.reuse, RZ ;  /* 0x00000023001ab210 */ /* 0x080fe40007f1e0ff */
[----:B----4-:R-:W-:Y:S01]  /*6b80*/  @!P3 IADD3 R34, P1, R14, R35, RZ ;  /* 0x000000230e22b210 */ /* 0x010fe20007f3e0ff */
        /* <DEDUP_REMOVED lines=8> */
.L_x_11993:
[----:B------:R-:W-:Y:S05]  /*6c10*/  BSYNC B1 ;  /* 0x0000000000017941 */ /* 0x000fea0003800000 */
.L_x_11992:
[----:B--2--5:R-:W-:Y:S01]  /*6c20*/  IMAD.MOV.U32 R0, RZ, RZ, R20 ;  /* 0x000000ffff007224 */ /* 0x024fe200078e0014 */
[----:B------:R-:W-:Y:S01]  /*6c30*/  UMOV UR4, 0xffffffff ;  /* 0xffffffff00047882 */ /* 0x000fe20000000000 */
[----:B-1----:R-:W-:Y:S01]  /*6c40*/  IMAD.MOV.U32 R3, RZ, RZ, R21 ;  /* 0x000000ffff037224 */ /* 0x002fe200078e0015 */
[----:B------:R-:W-:Y:S01]  /*6c50*/  CS2R R26, SRZ ;  /* 0x00000000001a7805 */ /* 0x000fe2000001ff00 */
[----:B---3--:R-:W-:Y:S02]  /*6c60*/  IMAD.MOV.U32 R5, RZ, RZ, R32 ;  /* 0x000000ffff057224 */ /* 0x008fe400078e0020 */
        /* <DEDUP_REMOVED lines=12> */
[----:B------:R1:W0:Y:S04]  /*6d30*/  SHFL.IDX PT, R5, R8, 0x1, 0x1c1f ;  /* 0x003c1f0008057f89 */ /* 0x00022800000e0000 */
[----:B----4-:R1:W4:Y:S02]  /*6d40*/  SHFL.IDX PT, R14, R7, 0x1, 0x1c1f ;  /* 0x003c1f00070e7f89 */ /* 0x01032400000e0000 */
.L_x_12305:
        /* <DEDUP_REMOVED lines=17> */
[----:B------:R-:W-:Y:S01]  /*6e60*/  IMAD.MOV.U32 R15, RZ, RZ, R5 ;  /* 0x000000ffff0f7224 */ /* 0x000fe200078e0005 */
        /* <DEDUP_REMOVED lines=16> */
.L_x_11996:
[----:B------:R-:W-:Y:S05]  /*6f70*/  BSYNC B1 ;  /* 0x0000000000017941 */ /* 0x000fea0003800000 */
.L_x_11995:
[----:B------:R-:W1:Y:S01]  /*6f80*/  SYNCS.PHASECHK.TRANS64.TRYWAIT P0, [R16+URZ+0x22800], R31 ;  /* 0x0228001f100075a7 */ /* 0x000e62000800017f */
[----:B--2---:R-:W-:Y:S01]  /*6f90*/  LOP3.LUT R3, R38, 0x1c0, RZ, 0xc0, !PT ;  /* 0x000001c026037812 */ /* 0x004fe200078ec0ff */
[----:B---3-5:R-:W-:Y:S01]  /*6fa0*/  IMAD.MOV.U32 R0, RZ, RZ, R26 ;  /* 0x000000ffff007224 */ /* 0x028fe200078e001a */
[----:B------:R-:W-:Y:S01]  /*6fb0*/  VIADDMNMX R41, R37, -R206, 0x80, PT ;  /* 0x0000008025297446 */ /* 0x000fe200038009ce */
[----:B0-----:R-:W-:Y:S01]  /*6fc0*/  IMAD.MOV.U32 R4, RZ, RZ, R9 ;  /* 0x000000ffff047224 */ /* 0x001fe200078e0009 */
[----:B------:R-:W-:Y:S01]  /*6fd0*/  LOP3.LUT R30, R3, 0x18, R30, 0xf8, !PT ;  /* 0x00000018031e7812 */ /* 0x000fe200078ef81e */
[----:B------:R-:W-:Y:S01]  /*6fe0*/  IMAD.MOV.U32 R5, RZ, RZ, R12 ;  /* 0x000000ffff057224 */ /* 0x000fe200078e000c */
[----:B------:R-:W-:Y:S01]  /*6ff0*/  SHF.R.U32.HI R3, RZ, 0x3, R3 ;  /* 0x00000003ff037819 */ /* 0x000fe20000011603 */
[----:B------:R-:W-:Y:S01]  /*7000*/  BSSY B1, `(.L_x_11997) ;  /* 0x0000014000017945 */ /* 0x000fe20003800000 */
[----:B------:R-:W-:Y:S01]  /*7010*/  PRMT R42, R0, 0x7610, R42 ;  /* 0x00007610002a7816 */ /* 0x000fe2000000002a */
[----:B------:R-:W-:Y:S01]  /*7020*/  IMAD.MOV.U32 R0, RZ, RZ, R27 ;  /* 0x000000ffff007224 */ /* 0x000fe200078e001b */
[----:B------:R-:W-:Y:S01]  /*7030*/  LOP3.LUT R30, R30, R3, RZ, 0x3c, !PT ;  /* 0x000000031e1e7212 */ /* 0x000fe200078e3cff */
[----:B------:R-:W-:Y:S01]  /*7040*/  IMAD.MOV.U32 R3, RZ, RZ, R8 ;  /* 0x000000ffff037224 */ /* 0x000fe200078e0008 */
[----:B------:R-:W-:Y:S01]  /*7050*/  PRMT R48, R5, 0x7610, R48 ;  /* 0x0000761005307816 */ /* 0x000fe20000000030 */
[----:B------:R-:W-:Y:S01]  /*7060*/  IMAD.MOV.U32 R5, RZ, RZ, R11 ;  /* 0x000000ffff057224 */ /* 0x000fe200078e000b */
        /* <DEDUP_REMOVED lines=8> */
[----:B------:R-:W-:-:S02]  /*70f0*/  ISETP.GE.AND P1, PT, R18, R41, PT ;  /* 0x000000291200720c */ /* 0x000fc40003f26270 */
[----:B------:R-:W-:Y:S01]  /*7100*/  PRMT R49, R4, 0x7610, R49 ;  /* 0x0000761004317816 */ /* 0x000fe20000000031 */
[C---:B------:R-:W-:Y:S02]  /*7110*/  VIADD R4, R3.reuse, 0x18400 ;  /* 0x0001840003047836 */ /* 0x040fe40000000000 */
[----:B------:R-:W-:Y:S01]  /*7120*/  VIADD R0, R3, 0x18440 ;  /* 0x0001844003007836 */ /* 0x000fe20000000000 */
[----:B-1----:R-:W-:Y:S07]  /*7130*/  @!P0 BRA `(.L_x_11998) ;  /* 0x000001a400748947 */ /* 0x002fee0003800000 */
.L_x_12306:
[----:B------:R-:W-:Y:S05]  /*7140*/  BSYNC B1 ;  /* 0x0000000000017941 */ /* 0x000fea0003800000 */
.L_x_11997:
        /* <DEDUP_REMOVED lines=10> */
[----:B0-----:R-:W-:Y:S01]  /*71f0*/  SHF.R.U32.HI R31, RZ, 0x10, R29 ;  /* 0x00000010ff1f7819 */ /* 0x001fe2000001161d */
[----:B------:R-:W-:Y:S01]  /*7200*/  HADD2.F32 R30, -RZ, R45.H0_H0 ;  /* 0x2000002dff1e7230 */ /* 0x000fe20000004100 */
[--C-:B------:R-:W-:Y:S01]  /*7210*/  SHF.R.U64 R37, R32, 0x10, R33.reuse ;  /* 0x0000001020257819 */ /* 0x100fe20000001221 */
[----:B------:R-:W-:Y:S01]  /*7220*/  HADD2.F32 R32, -RZ, R44.H0_H0 ;  /* 0x2000002cff207230 */ /* 0x000fe20000004100 */
[----:B------:R-:W-:Y:S01]  /*7230*/  SHF.R.U32.HI R33, RZ, 0x10, R33 ;  /* 0x00000010ff217819 */ /* 0x000fe20000011621 */
[----:B------:R-:W-:Y:S01]  /*7240*/  HADD2.F32 R31, -RZ, R31.H0_H0 ;  /* 0x2000001fff1f7230 */ /* 0x000fe20000004100 */
[----:B------:R-:W-:-:S03]  /*7250*/  SHF.R.U64 R39, R28, 0x10, R29 ;  /* 0x000000101c277819 */ /* 0x000fc6000000121d */
[----:B------:R-:W-:Y:S02]  /*7260*/  HADD2.F32 R33, -RZ, R33.H0_H0 ;  /* 0x20000021ff217230 */ /* 0x000fe40000004100 */
[--C-:B-1----:R-:W-:Y:S02]  /*7270*/  HADD2.F32 R28, -RZ, R7.reuse.H0_H0 ;  /* 0x20000007ff1c7230 */ /* 0x102fe40000004100 */
[----:B------:R-:W-:Y:S02]  /*7280*/  HADD2.F32 R29, -RZ, R7.H1_H1 ;  /* 0x30000007ff1d7230 */ /* 0x000fe40000004100 */
[--C-:B------:R-:W-:Y:S02]  /*7290*/  HADD2.F32 R7, -RZ, R4.reuse.H0_H0 ;  /* 0x20000004ff077230 */ /* 0x100fe40000004100 */
[----:B------:R-:W-:Y:S02]  /*72a0*/  HADD2.F32 R4, -RZ, R4.H1_H1 ;  /* 0x30000004ff047230 */ /* 0x000fe40000004100 */
[C---:B------:R-:W-:Y:S01]  /*72b0*/  FMUL.FTZ R38, R29.reuse, R31 ;  /* 0x0000001f1d267220 */ /* 0x040fe20000410000 */
[----:B------:R-:W-:Y:S01]  /*72c0*/  FMUL.FTZ R35, R29, R33 ;  /* 0x000000211d237220 */ /* 0x000fe20000410000 */
[----:B----4-:R-:W-:-:S02]  /*72d0*/  HADD2.F32 R14, -RZ, R6.H0_H0 ;  /* 0x20000006ff0e7230 */ /* 0x010fc40000004100 */
[----:B------:R-:W-:Y:S01]  /*72e0*/  FMUL.FTZ R34, R4, R32 ;  /* 0x0000002004227220 */ /* 0x000fe20000410000 */
[----:B------:R-:W-:Y:S01]  /*72f0*/  FFMA.FTZ R40, R28, R33, R38 ;  /* 0x000000211c287223 */ /* 0x000fe20000010026 */
[----:B------:R-:W-:Y:S02]  /*7300*/  HADD2.F32 R15, -RZ, R6.H1_H1 ;  /* 0x30000006ff0f7230 */ /* 0x000fe40000004100 */
[-C--:B------:R-:W-:Y:S01]  /*7310*/  FMUL.FTZ R38, R4, R30.reuse ;  /* 0x0000001e04267220 */ /* 0x080fe20000410000 */
[C---:B------:R-:W-:Y:S01]  /*7320*/  FFMA.FTZ R34, R7.reuse, R30, -R34 ;  /* 0x0000001e07227223 */ /* 0x040fe20000010822 */
[--C-:B------:R-:W-:Y:S02]  /*7330*/  HADD2.F32 R6, -RZ, R5.reuse.H0_H0 ;  /* 0x20000005ff067230 */ /* 0x100fe40000004100 */
[----:B------:R-:W-:Y:S01]  /*7340*/  FFMA.FTZ R35, R28, R31, -R35 ;  /* 0x0000001f1c237223 */ /* 0x000fe20000010823 */
        /* <DEDUP_REMOVED lines=8> */
[C---:B------:R-:W-:Y:S01]  /*73d0*/  FFMA.FTZ R33, R14.reuse, R28, -R33 ;  /* 0x0000001c0e217223 */ /* 0x040fe20000010821 */
        /* <DEDUP_REMOVED lines=10> */
.L_x_12002:
[----:B------:R-:W-:Y:S05]  /*7480*/  BSYNC B2 ;  /* 0x0000000000027941 */ /* 0x000fea0003800000 */
.L_x_12001:
[----:B------:R-:W-:Y:S05]  /*7490*/  @P1 BRA `(.L_x_12000) ;  /* 0x0000000000a81947 */ /* 0x000fea0003800000 */
[----:B-1----:R-:W1:Y:S01]  /*74a0*/  LDS.128 R4, [R0] ;  /* 0x0000000000047984 */ /* 0x002e620000000c00 */
[--C-:B------:R-:W-:Y:S01]  /*74b0*/  SHF.R.U64 R35, R24, 0x10, R25.reuse ;  /* 0x0000001018237819 */ /* 0x100fe20000001219 */
[----:B------:R-:W-:Y:S01]  /*74c0*/  HADD2.F32 R28, -RZ, R43.H0_H0 ;  /* 0x2000002bff1c7230 */ /* 0x000fe20000004100 */
[----:B------:R-:W-:Y:S01]  /*74d0*/  SHF.R.U32.HI R25, RZ, 0x10, R25 ;  /* 0x00000010ff197819 */ /* 0x000fe20000011619 */
[----:B------:R-:W-:Y:S01]  /*74e0*/  HADD2.F32 R24, -RZ, R46.H0_H0 ;  /* 0x2000002eff187230 */ /* 0x000fe20000004100 */
[--C-:B------:R-:W-:Y:S02]  /*74f0*/  SHF.R.U32.HI R29, RZ, 0x10, R21.reuse ;  /* 0x00000010ff1d7819 */ /* 0x100fe40000011615 */
        /* <DEDUP_REMOVED lines=8> */
[----:B0-----:R-:W-:Y:S01]  /*7580*/  FMUL.FTZ R31, R21, R29 ;  /* 0x0000001d151f7220 */ /* 0x001fe20000410000 */
[----:B----4-:R-:W-:-:S02]  /*7590*/  HADD2.F32 R14, -RZ, R6.H0_H0 ;  /* 0x20000006ff0e7230 */ /* 0x010fc40000004100 */
[----:B------:R-:W-:Y:S01]  /*75a0*/  FMUL.FTZ R30, R4, R28 ;  /* 0x0000001c041e7220 */ /* 0x000fe20000410000 */
[----:B------:R-:W-:Y:S01]  /*75b0*/  FFMA.FTZ R34, R20, R29, R32 ;  /* 0x0000001d14227223 */ /* 0x000fe20000010020 */
[----:B------:R-:W-:Y:S02]  /*75c0*/  HADD2.F32 R15, -RZ, R6.H1_H1 ;  /* 0x30000006ff0f7230 */ /* 0x000fe40000004100 */
[-C--:B------:R-:W-:Y:S01]  /*75d0*/  FMUL.FTZ R32, R4, R24.reuse ;  /* 0x0000001804207220 */ /* 0x080fe20000410000 */
[C---:B------:R-:W-:Y:S01]  /*75e0*/  FFMA.FTZ R30, R7.reuse, R24, -R30 ;  /* 0x00000018071e7223 */ /* 0x040fe2000001081e */
[----:B------:R-:W-:Y:S02]  /*75f0*/  HADD2.F32 R6, -RZ, R5.H0_H0 ;  /* 0x20000005ff067230 */ /* 0x000fe40000004100 */
        /* <DEDUP_REMOVED lines=19> */
[----:B------:R2:W-:Y:S02]  /*7730*/  STS.128 [R0], R4 ;  /* 0x0000000400007388 */ /* 0x0005e40000000c00 */
.L_x_12000:
[----:B------:R-:W-:Y:S05]  /*7740*/  BSYNC B1 ;  /* 0x0000000000017941 */ /* 0x000fea0003800000 */
.L_x_11999:
[----:B------:R-:W-:-:S13]  /*7750*/  ISETP.GE.AND P0, PT, R232, R41, PT ;  /* 0x00000029e800720c */ /* 0x000fda0003f06270 */
[----:B------:R-:W-:Y:S05]  /*7760*/  @P0 BRA `(.L_x_12003) ;  /* 0x0000001800440947 */ /* 0x000fea0003800000 */
[----:B-12---:R-:W1:Y:S01]  /*7770*/  LDC R4, c[0x0][0x3f4] ;  /* 0x0000fd00ff047b82 */ /* 0x006e620000000800 */
[----:B------:R-:W-:Y:S01]  /*7780*/  BSSY B1, `(.L_x_12004) ;  /* 0x000002e000017945 */ /* 0x000fe20003800000 */
[-C--:B-1----:R-:W-:Y:S02]  /*7790*/  ISETP.GE.AND P0, PT, R22, R4.reuse, PT ;  /* 0x000000041600720c */ /* 0x082fe40003f06270 */
[----:B------:R-:W-:-:S11]  /*77a0*/  ISETP.GE.AND P1, PT, R205, R4, PT ;  /* 0x00000004cd00720c */ /* 0x000fd60003f26270 */
[----:B------:R-:W-:Y:S05]  /*77b0*/  @P0 BRA `(.L_x_12005) ;  /* 0x0000000000a80947 */ /* 0x000fea0003800000 */
[----:B------:R-:W4:Y:S01]  /*77c0*/  LDS.128 R4, [R3+0x1a400] ;  /* 0x01a4000003047984 */ /* 0x000f220000000c00 */
[----:B------:R-:W-:Y:S01]  /*77d0*/  SHF.R.U32.HI R21, RZ, 0x10, R13 ;  /* 0x00000010ff157819 */ /* 0x000fe2000001160d */
[----:B------:R-:W-:Y:S01]  /*77e0*/  HADD2.F32 R24, -RZ, R42.H0_H0 ;  /* 0x2000002aff187230 */ /* 0x000fe20000004100 */
[--C-:B------:R-:W-:Y:S01]  /*77f0*/  SHF.R.U32.HI R25, RZ, 0x10, R27.reuse ;  /* 0x00000010ff197819 */ /* 0x100fe2000001161b */
[----:B------:R-:W-:Y:S01]  /*7800*/  HADD2.F32 R20, -RZ, R48.H0_H0 ;  /* 0x20000030ff147230 */ /* 0x000fe20000004100 */
[----:B------:R-:W-:Y:S01]  /*7810*/  SHF.R.U64 R29, R26, 0x10, R27 ;  /* 0x000000101a1d7819 */ /* 0x000fe2000000121b */
[----:B------:R-:W-:Y:S01]  /*7820*/  HADD2.F32 R21, -RZ, R21.H0_H0 ;  /* 0x20000015ff157230 */ /* 0x000fe20000004100 */
[----:B0-----:R-:W-:Y:S01]  /*7830*/  SHF.R.U64 R31, R12, 0x10, R13 ;  /* 0x000000100c1f7819 */ /* 0x001fe2000000120d */
[----:B------:R-:W-:Y:S02]  /*7840*/  HADD2.F32 R25, -RZ, R25.H0_H0 ;  /* 0x20000019ff197230 */ /* 0x000fe40000004100 */
[----:B----4-:R-:W-:-:S02]  /*7850*/  HADD2.F32 R14, -RZ, R7.H0_H0 ;  /* 0x20000007ff0e7230 */ /* 0x010fc40000004100 */
[----:B------:R-:W-:Y:S02]  /*7860*/  HADD2.F32 R15, -RZ, R7.H1_H1 ;  /* 0x30000007ff0f7230 */ /* 0x000fe40000004100 */
[--C-:B------:R-:W-:Y:S02]  /*7870*/  HADD2.F32 R7, -RZ, R4.reuse.H0_H0 ;  /* 0x20000004ff077230 */ /* 0x100fe40000004100 */
[----:B------:R-:W-:Y:S02]  /*7880*/  HADD2.F32 R4, -RZ, R4.H1_H1 ;  /* 0x30000004ff047230 */ /* 0x000fe40000004100 */
[C---:B------:R-:W-:Y:S01]  /*7890*/  FMUL.FTZ R28, R15.reuse, R21 ;  /* 0x000000150f1c7220 */ /* 0x040fe20000410000 */
[-C--:B------:R-:W-:Y:S01]  /*78a0*/  FMUL.FTZ R27, R15, R25.reuse ;  /* 0x000000190f1b7220 */ /* 0x080fe20000410000 */
[--C-:B------:R-:W-:Y:S02]  /*78b0*/  HADD2.F32 R12, -RZ, R6.reuse.H0_H0 ;  /* 0x20000006ff0c7230 */ /* 0x100fe40000004100 */
[----:B------:R-:W-:Y:S01]  /*78c0*/  FMUL.FTZ R26, R4, R24 ;  /* 0x00000018041a7220 */ /* 0x000fe20000410000 */
[----:B------:R-:W-:Y:S01]  /*78d0*/  FFMA.FTZ R30, R14, R25, R28 ;  /* 0x000000190e1e7223 */ /* 0x000fe2000001001c */
[----:B------:R-:W-:-:S02]  /*78e0*/  HADD2.F32 R13, -RZ, R6.H1_H1 ;  /* 0x30000006ff0d7230 */ /* 0x000fc40000004100 */
[-C--:B------:R-:W-:Y:S01]  /*78f0*/  FMUL.FTZ R28, R4, R20.reuse ;  /* 0x00000014041c7220 */ /* 0x080fe20000410000 */
[C---:B------:R-:W-:Y:S01]  /*7900*/  FFMA.FTZ R26, R7.reuse, R20, -R26 ;  /* 0x00000014071a7223 */ /* 0x040fe2000001081a */
[--C-:B------:R-:W-:Y:S02]  /*7910*/  HADD2.F32 R6, -RZ, R5.reuse.H0_H0 ;  /* 0x20000005ff067230 */ /* 0x100fe40000004100 */
[----:B------:R-:W-:Y:S01]  /*7920*/  FFMA.FTZ R27, R14, R21, -R27 ;  /* 0x000000150e1b7223 */ /* 0x000fe2000001081b */
[----:B------:R-:W-:Y:S02]  /*7930*/  HADD2.F32 R20, -RZ, R42.H1_H1 ;  /* 0x3000002aff147230 */ /* 0x000fe40000004100 */
[----:B------:R-:W-:Y:S01]  /*7940*/  FFMA.FTZ R21, R7, R24, R28 ;  /* 0x0000001807157223 */ /* 0x000fe2000001001c */
[----:B------:R-:W-:Y:S02]  /*7950*/  HADD2.F32 R5, -RZ, R5.H1_H1 ;  /* 0x30000005ff057230 */ /* 0x000fe40000004100 */
[----:B------:R-:W-:-:S02]  /*7960*/  HADD2.F32 R14, -RZ, R48.H1_H1 ;  /* 0x30000030ff0e7230 */ /* 0x000fc40000004100 */
[C---:B------:R-:W-:Y:S01]  /*7970*/  FMUL.FTZ R25, R13.reuse, R20 ;  /* 0x000000140d197220 */ /* 0x040fe20000410000 */
[----:B------:R-:W-:Y:S02]  /*7980*/  HADD2.F32 R15, -RZ, R29.H0_H0 ;  /* 0x2000001dff0f7230 */ /* 0x000fe40000004100 */
[----:B------:R-:W-:Y:S02]  /*7990*/  HADD2.F32 R4, -RZ, R31.H0_H0 ;  /* 0x2000001fff047230 */ /* 0x000fe40000004100 */
[-C--:B------:R-:W-:Y:S01]  /*79a0*/  FMUL.FTZ R13, R13, R14.reuse ;  /* 0x0000000e0d0d7220 */ /* 0x080fe20000410000 */
[C---:B------:R-:W-:Y:S01]  /*79b0*/  FFMA.FTZ R25, R12.reuse, R14, -R25 ;  /* 0x0000000e0c197223 */ /* 0x040fe20000010819 */
[C---:B------:R-:W-:Y:S01]  /*79c0*/  FMUL.FTZ R7, R5.reuse, R15 ;  /* 0x0000000f05077220 */ /* 0x040fe20000410000 */
[----:B------:R-:W-:Y:S01]  /*79d0*/  FMUL.FTZ R24, R5, R4 ;  /* 0x0000000405187220 */ /* 0x000fe20000410000 */
[----:B------:R-:W-:Y:S02]  /*79e0*/  FFMA.FTZ R12, R12, R20, R13 ;  /* 0x000000140c0c7223 */ /* 0x000fe4000001000d */
[----:B------:R-:W-:Y:S01]  /*79f0*/  FFMA.FTZ R5, R6, R4, -R7 ;  /* 0x0000000406057223 */ /* 0x000fe20000010807 */
[----:B------:R-:W-:Y:S01]  /*7a00*/  F2FP.F16.F32.PACK_AB R7, R30, R27 ;  /* 0x0000001b1e07723e */ /* 0x000fe200000000ff */
[----:B------:R-:W-:Y:S01]  /*7a10*/  FFMA.FTZ R24, R6, R15, R24 ;  /* 0x0000000f06187223 */ /* 0x000fe20000010018 */
[----:B------:R-:W-:-:S02]  /*7a20*/  F2FP.F16.F32.PACK_AB R4, R21, R26 ;  /* 0x0000001a1504723e */ /* 0x000fc400000000ff */
[----:B------:R-:W-:Y:S02]  /*7a30*/  F2FP.F16.F32.PACK_AB R6, R12, R25 ;  /* 0x000000190c06723e */ /* 0x000fe400000000ff */
[----:B------:R-:W-:-:S05]  /*7a40*/  F2FP.F16.F32.PACK_AB R5, R24, R5 ;  /* 0x000000051805723e */ /* 0x000fca00000000ff */
[----:B------:R1:W-:Y:S02]  /*7a50*/  STS.128 [R3+0x1a400], R4 ;  /* 0x01a4000403007388 */ /* 0x0003e40000000c00 */
.L_x_12005:
[----:B------:R-:W-:Y:S05]  /*7a60*/  BSYNC B1 ;  /* 0x0000000000017941 */ /* 0x000fea0003800000 */
.L_x_12004:
[----:B------:R-:W-:Y:S05]  /*7a70*/  @P1 BRA `(.L_x_12003) ;  /* 0x0000001400801947 */ /* 0x000fea0003800000 */
[----:B-1----:R-:W1:Y:S01]  /*7a80*/  LDS.128 R4, [R0+0x2000] ;  /* 0x0020000000047984 */ /* 0x002e620000000c00 */
[----:B------:R-:W-:Y:S01]  /*7a90*/  SHF.R.U32.HI R12, RZ, 0x10, R11 ;  /* 0x00000010ff0c7819 */ /* 0x000fe2000001160b */
[----:B------:R-:W-:Y:S01]  /*7aa0*/  HADD2.F32 R13, -RZ, R47.H0_H0 ;  /* 0x2000002fff0d7230 */ /* 0x000fe20000004100 */
[----:B----4-:R-:W-:Y:S02]  /*7ab0*/  SHF.R.U32.HI R14, RZ, 0x10, R9 ;  /* 0x00000010ff0e7819 */ /* 0x010fe40000011609 */
        /* <DEDUP_REMOVED lines=15> */
[----:B------:R-:W-:Y:S01]  /*7bb0*/  FFMA.FTZ R15, R9, R14, R15 ;  /* 0x0000000e090f7223 */ /* 0x000fe2000001000f */
[--C-:B------:R-:W-:Y:S02]  /*7bc0*/  HADD2.F32 R6, -RZ, R5.reuse.H0_H0 ;  /* 0x20000005ff067230 */ /* 0x100fe40000004100 */
[-C--:B------:R-:W-:Y:S01]  /*7bd0*/  FMUL.FTZ R14, R4, R11.reuse ;  /* 0x0000000b040e7220 */ /* 0x080fe20000410000 */
[----:B------:R-:W-:Y:S01]  /*7be0*/  FFMA.FTZ R12, R3, R11, -R10 ;  /* 0x0000000b030c7223 */ /* 0x000fe2000001080a */
[----:B------:R-:W-:Y:S01]  /*7bf0*/  HADD2.F32 R5, -RZ, R5.H1_H1 ;  /* 0x30000005ff057230 */ /* 0x000fe20000004100 */
[----:B------:R-:W-:Y:S01]  /*7c00*/  F2FP.F16.F32.PACK_AB R15, R15, R20 ;  /* 0x000000140f0f723e */ /* 0x000fe200000000ff */
[----:B------:R-:W-:-:S02]  /*7c10*/  HADD2.F32 R11, -RZ, R47.H1_H1 ;  /* 0x3000002fff0b7230 */ /* 0x000fc40000004100 */
[----:B------:R-:W-:Y:S01]  /*7c20*/  FFMA.FTZ R3, R3, R13, R14 ;  /* 0x0000000d03037223 */ /* 0x000fe2000001000e */
[----:B------:R-:W-:Y:S02]  /*7c30*/  HADD2.F32 R10, -RZ, R21.H0_H0 ;  /* 0x20000015ff0a7230 */ /* 0x000fe40000004100 */
[----:B------:R-:W-:Y:S02]  /*7c40*/  HADD2.F32 R9, -RZ, R49.H1_H1 ;  /* 0x30000031ff097230 */ /* 0x000fe40000004100 */
[C---:B------:R-:W-:Y:S01]  /*7c50*/  FMUL.FTZ R14, R8.reuse, R11 ;  /* 0x0000000b080e7220 */ /* 0x040fe20000410000 */
[----:B------:R-:W-:Y:S02]  /*7c60*/  HADD2.F32 R4, -RZ, R24.H0_H0 ;  /* 0x20000018ff047230 */ /* 0x000fe40000004100 */
[----:B------:R-:W-:Y:S01]  /*7c70*/  FMUL.FTZ R13, R5, R10 ;  /* 0x0000000a050d7220 */ /* 0x000fe20000410000 */
[----:B------:R-:W-:Y:S01]  /*7c80*/  F2FP.F16.F32.PACK_AB R12, R3, R12 ;  /* 0x0000000c030c723e */ /* 0x000fe200000000ff */
[-C--:B------:R-:W-:Y:S01]  /*7c90*/  FMUL.FTZ R8, R8, R9.reuse ;  /* 0x0000000908087220 */ /* 0x080fe20000410000 */
[----:B------:R-:W-:Y:S01]  /*7ca0*/  FFMA.FTZ R14, R7, R9, -R14 ;  /* 0x00000009070e7223 */ /* 0x000fe2000001080e */
[-C--:B------:R-:W-:Y:S01]  /*7cb0*/  FMUL.FTZ R5, R5, R4.reuse ;  /* 0x0000000405057220 */ /* 0x080fe20000410000 */
[----:B------:R-:W-:Y:S01]  /*7cc0*/  FFMA.FTZ R13, R6, R4, -R13 ;  /* 0x00000004060d7223 */ /* 0x000fe2000001080d */
[----:B------:R-:W-:-:S02]  /*7cd0*/  FFMA.FTZ R7, R7, R11, R8 ;  /* 0x0000000b07077223 */ /* 0x000fc40000010008 */
[----:B------:R-:W-:-:S03]  /*7ce0*/  FFMA.FTZ R6, R6, R10, R5 ;  /* 0x0000000a06067223 */ /* 0x000fc60000010005 */
[----:B------:R-:W-:Y:S02]  /*7cf0*/  F2FP.F16.F32.PACK_AB R14, R7, R14 ;  /* 0x0000000e070e723e */ /* 0x000fe400000000ff */
[----:B------:R-:W-:-:S05]  /*7d00*/  F2FP.F16.F32.PACK_AB R13, R6, R13 ;  /* 0x0000000d060d723e */ /* 0x000fca00000000ff */
[----:B------:R1:W-:Y:S01]  /*7d10*/  STS.128 [R0+0x2000], R12 ;  /* 0x0020000c00007388 */ /* 0x0003e20000000c00 */
[----:B------:R-:W-:Y:S05]  /*7d20*/  BRA `(.L_x_12003) ;  /* 0x0000001000d47947 */ /* 0x000fea0003800000 */
.L_x_11990:
[----:B------:R-:W0:Y:S01]  /*7d30*/  LDC R9, c[0x0][0x448] ;  /* 0x00011200ff097b82 */ /* 0x000e220000000800 */
[----:B------:R-:W-:Y:S01]  /*7d40*/  IMAD R3, R233, 0x40, R42 ;  /* 0x00000040e9037824 */ /* 0x000fe200078e022a */
[----:B------:R-:W-:Y:S01]  /*7d50*/  ULDC.64 UR4, c[0x0][0x3f8] ;  /* 0x0000fe0000047ab9 */ /* 0x000fe20000000a00 */
[----:B------:R-:W-:Y:S01]  /*7d60*/  ULDC.64 UR6, c[0x0][0x408] ;  /* 0x0001020000067ab9 */ /* 0x000fe20000000a00 */
[----:B------:R-:W-:Y:S01]  /*7d70*/  IMAD.MOV.U32 R20, RZ, RZ, R24 ;  /* 0x000000ffff147224 */ /* 0x000fe200078e0018 */
[----:B------:R-:W-:Y:S01]  /*7d80*/  SHF.R.S32.HI R43, RZ, 0x1f, R30 ;  /* 0x0000001fff2b7819 */ /* 0x000fe2000001141e */
[----:B------:R-:W-:Y:S02]  /*7d90*/  IMAD.MOV.U32 R21, RZ, RZ, R29 ;  /* 0x000000ffff157224 */ /* 0x000fe400078e001d */
        /* <DEDUP_REMOVED lines=35> */
[----:B--2---:R-:W-:-:S06]  /*7fd0*/  @!P1 IMAD.X R5, R0, 0x1, R21, P2 ;  /* 0x0000000100059824 */ /* 0x004fcc00010e0615 */
[----:B------:R-:W2:Y:S01]  /*7fe0*/  @!P1 LD.E.128 R4, desc[UR38][R4.64] ;  /* 0x0000002604049980 */ /* 0x000ea2000c101d00 */
[----:B---3--:R-:W-:-:S05]  /*7ff0*/  @!P1 IADD3 R14, P2, R14, R9, RZ ;  /* 0x000000090e0e9210 */ /* 0x008fca0007f5e0ff */
[----:B----4-:R-:W-:-:S04]  /*8000*/  @!P1 IMAD.X R3, R8, 0x1, R21, P2 ;  /* 0x0000000108039824 */ /* 0x010fc800010e0615 */
[----:B------:R-:W-:-:S05]  /*8010*/  @!P1 IMAD.MOV.U32 R15, RZ, RZ, R3 ;  /* 0x000000ffff0f9224 */ /* 0x000fca00078e0003 */
[----:B------:R0:W3:Y:S01]  /*8020*/  @!P1 LD.E.128 R24, desc[UR38][R14.64] ;  /* 0x000000260e189980 */ /* 0x0000e2000c101d00 */
[----:B------:R-:W-:Y:S02]  /*8030*/  CS2R R40, SRZ ;  /* 0x0000000000287805 */ /* 0x000fe4000001ff00 */
[----:B------:R-:W-:Y:S01]  /*8040*/  CS2R R38, SRZ ;  /* 0x0000000000267805 */ /* 0x000fe2000001ff00 */
[----:B------:R-:W1:Y:S04]  /*8050*/  SHFL.IDX PT, R8, R29, 0x1, 0x1c1f ;  /* 0x003c1f001d087f89 */ /* 0x000e6800000e0000 */
[----:B0-----:R-:W0:Y:S01]  /*8060*/  SHFL.IDX PT, R14, R28, 0x1, 0x1c1f ;  /* 0x003c1f001c0e7f89 */ /* 0x001e2200000e0000 */
[----:B--2---:R-:W-:Y:S02]  /*8070*/  @!P1 IMAD.MOV.U32 R40, RZ, RZ, R4 ;  /* 0x000000ffff289224 */ /* 0x004fe400078e0004 */
[----:B------:R-:W-:Y:S01]  /*8080*/  @!P1 IMAD.MOV.U32 R41, RZ, RZ, R5 ;  /* 0x000000ffff299224 */ /* 0x000fe200078e0005 */
[----:B------:R-:W-:Y:S01]  /*8090*/  CS2R R4, SRZ ;  /* 0x0000000000047805 */ /* 0x000fe2000001ff00 */
[----:B------:R-:W-:Y:S01]  /*80a0*/  @!P1 IMAD.MOV.U32 R38, RZ, RZ, R6 ;  /* 0x000000ffff269224 */ /* 0x000fe200078e0006 */
[----:B------:R-:W-:Y:S01]  /*80b0*/  MOV R0, R40 ;  /* 0x0000002800007202 */ /* 0x000fe20000000f00 */
[----:B------:R-:W-:-:S02]  /*80c0*/  IMAD.MOV.U32 R3, RZ, RZ, R41 ;  /* 0x000000ffff037224 */ /* 0x000fc400078e0029 */
[----:B------:R-:W-:Y:S01]  /*80d0*/  @!P1 IMAD.MOV.U32 R39, RZ, RZ, R7 ;  /* 0x000000ffff279224 */ /* 0x000fe200078e0007 */
[----:B------:R-:W-:Y:S01]  /*80e0*/  CS2R R6, SRZ ;  /* 0x0000000000067805 */ /* 0x000fe2000001ff00 */
[----:B------:R-:W-:Y:S01]  /*80f0*/  IMAD.MOV.U32 R9, RZ, RZ, R38 ;  /* 0x000000ffff097224 */ /* 0x000fe200078e0026 */
[----:B------:R-:W-:Y:S01]  /*8100*/  PRMT R53, R0, 0x5410, R3 ;  /* 0x0000541000357816 */ /* 0x000fe20000000003 */
[----:B------:R-:W-:Y:S01]  /*8110*/  IMAD.MOV.U32 R11, RZ, RZ, R39 ;  /* 0x000000ffff0b7224 */ /* 0x000fe200078e0027 */
[----:B------:R-:W2:Y:S01]  /*8120*/  SHFL.IDX PT, R0, R20, 0x1, 0x1c1f ;  /* 0x003c1f0014007f89 */ /* 0x000ea200000e0000 */
[----:B---3--:R-:W-:Y:S02]  /*8130*/  @!P1 IMAD.MOV.U32 R6, RZ, RZ, R24 ;  /* 0x000000ffff069224 */ /* 0x008fe400078e0018 */
[----:B------:R-:W-:Y:S01]  /*8140*/  @!P1 IMAD.MOV.U32 R7, RZ, RZ, R25 ;  /* 0x000000ffff079224 */ /* 0x000fe200078e0019 */
[----:B------:R3:W4:Y:S01]  /*8150*/  SHFL.IDX PT, R3, R10, 0x1, 0x1c1f ;  /* 0x003c1f000a037f89 */ /* 0x00072200000e0000 */
[----:B------:R-:W-:Y:S01]  /*8160*/  @!P1 IMAD.MOV.U32 R4, RZ, RZ, R26 ;  /* 0x000000ffff049224 */ /* 0x000fe200078e001a */
[----:B------:R-:W-:Y:S01]  /*8170*/  PRMT R9, R9, 0x5410, R11 ;  /* 0x0000541009097816 */ /* 0x000fe2000000000b */
[----:B------:R-:W-:Y:S01]  /*8180*/  @!P1 IMAD.MOV.U32 R5, RZ, RZ, R27 ;  /* 0x000000ffff059224 */ /* 0x000fe200078e001b */
[----:B------:R-:W-:Y:S01]  /*8190*/  CS2R R24, SRZ ;  /* 0x0000000000187805 */ /* 0x000fe2000001ff00 */
[----:B------:R-:W-:-:S02]  /*81a0*/  IMAD.MOV.U32 R11, RZ, RZ, R7 ;  /* 0x000000ffff0b7224 */ /* 0x000fc400078e0007 */
[----:B------:R-:W-:Y:S02]  /*81b0*/  IMAD.MOV.U32 R12, RZ, RZ, R4 ;  /* 0x000000ffff0c7224 */ /* 0x000fe400078e0004 */
[----:B---3--:R-:W-:Y:S02]  /*81c0*/  IMAD.MOV.U32 R10, RZ, RZ, R6 ;  /* 0x000000ffff0a7224 */ /* 0x008fe400078e0006 */
[----:B------:R-:W-:-:S03]  /*81d0*/  IMAD.MOV.U32 R13, RZ, RZ, R5 ;  /* 0x000000ffff0d7224 */ /* 0x000fc600078e0005 */
[----:B------:R-:W-:Y:S02]  /*81e0*/  PRMT R48, R10, 0x5410, R11 ;  /* 0x000054100a307816 */ /* 0x000fe4000000000b */
[----:B01----:R-:W-:-:S07]  /*81f0*/  PRMT R52, R12, 0x5410, R13 ;  /* 0x000054100c347816 */ /* 0x003fce000000000d */
.L_x_12316:
[----:B------:R-:W-:Y:S01]  /*8200*/  VIADD R42, R42, 0x40 ;  /* 0x000000402a2a7836 */ /* 0x000fe20000000000 */
[----:B------:R-:W-:Y:S01]  /*8210*/  LEA.HI R10, R234, R234, RZ, 0x1 ;  /* 0x000000eaea0a7211 */ /* 0x000fe200078f08ff */
[----:B------:R-:W-:Y:S01]  /*8220*/  BSSY B1, `(.L_x_12007) ;  /* 0x0000015000017945 */ /* 0x000fe20003800000 */
[----:B------:R-:W-:Y:S02]  /*8230*/  CS2R R26, SRZ ;  /* 0x00000000001a7805 */ /* 0x000fe4000001ff00 */
[----:B------:R-:W-:Y:S02]  /*8240*/  CS2R R32, SRZ ;  /* 0x0000000000207805 */ /* 0x000fe4000001ff00 */
[----:B------:R-:W-:Y:S02]  /*8250*/  ISETP.GE.AND P1, PT, R42, R31, PT ;  /* 0x0000001f2a00720c */ /* 0x000fe40003f26270 */
[----:B------:R-:W-:Y:S02]  /*8260*/  CS2R R34, SRZ ;  /* 0x0000000000227805 */ /* 0x000fe4000001ff00 */
[----:B------:R-:W-:-:S05]  /*8270*/  LOP3.LUT R11, R10, 0xfffffffe, RZ, 0xc0, !PT ;  /* 0xfffffffe0a0b7812 */ /* 0x000fca00078ec0ff */
[----:B------:R-:W-:-:S05]  /*8280*/  IMAD.IADD R11, R234, 0x1, -R11 ;  /* 0x00000001ea0b7824 */ /* 0x000fca00078e0a0b */
        /* <DEDUP_REMOVED lines=8> */
[-C--:B----4-:R-:W-:Y:S02]  /*8310*/  IADD3 R32, P1, R3, R15.reuse, RZ ;  /* 0x0000000f03207210 */ /* 0x090fe40007f3e0ff */
[----:B------:R-:W-:-:S03]  /*8320*/  IADD3 R14, P2, R14, R15, RZ ;  /* 0x0000000f0e0e7210 */ /* 0x000fc60007f5e0ff */
[--C-:B--2---:R-:W-:Y:S02]  /*8330*/  IMAD.X R33, R0, 0x1, R13.reuse, P1 ;  /* 0x0000000100217824 */ /* 0x104fe400008e060d */
[----:B------:R-:W-:-:S04]  /*8340*/  IMAD.X R15, R8, 0x1, R13, P2 ;  /* 0x00000001080f7824 */ /* 0x000fc800010e060d */
[----:B------:R-:W5:Y:S04]  /*8350*/  LD.E.128 R32, desc[UR38][R32.64] ;  /* 0x0000002620207980 */ /* 0x000f68000c101d00 */
[----:B------:R0:W5:Y:S02]  /*8360*/  LD.E.128 R24, desc[UR38][R14.64] ;  /* 0x000000260e187980 */ /* 0x000164000c101d00 */
.L_x_12008:
[----:B------:R-:W-:Y:S05]  /*8370*/  BSYNC B1 ;  /* 0x0000000000017941 */ /* 0x000fea0003800000 */
.L_x_12007:
[----:B------:R-:W1:Y:S01]  /*8380*/  SYNCS.PHASECHK.TRANS64.TRYWAIT P1, [R16+URZ+0x22800], R11 ;  /* 0x0228000b100075a7 */ /* 0x000e62000802017f */
[----:B--2--5:R-:W-:Y:S01]  /*8390*/  IMAD.MOV.U32 R0, RZ, RZ, R24 ;  /* 0x000000ffff007224 */ /* 0x024fe200078e0018 */
[----:B------:R-:W-:Y:S01]  /*83a0*/  VIADDMNMX R31, R31, -R206, 0x80, PT ;  /* 0x000000801f1f7446 */ /* 0x000fe200038009ce */
[----:B----4-:R-:W-:Y:S01]  /*83b0*/  IMAD.MOV.U32 R3, RZ, RZ, R25 ;  /* 0x000000ffff037224 */ /* 0x010fe200078e0019 */
[----:B------:R-:W-:Y:S01]  /*83c0*/  BSSY B1, `(.L_x_12009) ;  /* 0x000000c000017945 */ /* 0x000fe20003800000 */
[----:B------:R-:W-:Y:S01]  /*83d0*/  IMAD.MOV.U32 R8, RZ, RZ, R32 ;  /* 0x000000ffff087224 */ /* 0x000fe200078e0020 */
[-C--:B------:R-:W-:Y:S01]  /*83e0*/  ISETP.GE.OR P2, PT, R18, R31.reuse, P0 ;  /* 0x0000001f1200720c */ /* 0x080fe20000746670 */
[----:B------:R-:W-:Y:S01]  /*83f0*/  IMAD.MOV.U32 R10, RZ, RZ, R33 ;  /* 0x000000ffff0a7224 */ /* 0x000fe200078e0021 */
[----:B------:R-:W-:Y:S01]  /*8400*/  PRMT R54, R0, 0x5410, R3 ;  /* 0x0000541000367816 */ /* 0x000fe20000000003 */
[----:B------:R-:W-:Y:S01]  /*8410*/  IMAD.MOV.U32 R0, RZ, RZ, R26 ;  /* 0x000000ffff007224 */ /* 0x000fe200078e001a */
[----:B------:R-:W-:Y:S01]  /*8420*/  ISETP.GE.OR P0, PT, R232, R31, P0 ;  /* 0x0000001fe800720c */ /* 0x000fe20000706670 */
[----:B------:R-:W-:Y:S01]  /*8430*/  IMAD.MOV.U32 R3, RZ, RZ, R27 ;  /* 0x000000ffff037224 */ /* 0x000fe200078e001b */
[----:B------:R-:W-:-:S04]  /*8440*/  PRMT R56, R8, 0x5410, R10 ;  /* 0x0000541008387816 */ /* 0x000fc8000000000a */
[----:B------:R-:W-:Y:S01]  /*8450*/  PRMT R55, R0, 0x5410, R3 ;  /* 0x0000541000377816 */ /* 0x000fe20000000003 */
[----:B------:R-:W-:Y:S01]  /*8460*/  IMAD.IADD R0, R30, 0x1, R37 ;  /* 0x000000011e007824 */ /* 0x000fe200078e0225 */
[----:B-1----:R-:W-:Y:S06]  /*8470*/  @!P1 BRA `(.L_x_12010) ;  /* 0x0000019800149947 */ /* 0x002fec0003800000 */
.L_x_12317:
[----:B------:R-:W-:Y:S05]  /*8480*/  BSYNC B1 ;  /* 0x0000000000017941 */ /* 0x000fea0003800000 */
.L_x_12009:
[----:B------:R-:W-:Y:S01]  /*8490*/  BSSY B1, `(.L_x_12011) ;  /* 0x0000063000017945 */ /* 0x000fe20003800000 */
[----:B------:R-:W-:Y:S01]  /*84a0*/  IMAD.MOV.U32 R57, RZ, RZ, R34 ;  /* 0x000000ffff397224 */ /* 0x000fe200078e0022 */
[----:B------:R-:W-:Y:S01]  /*84b0*/  LOP3.LUT R0, R0, 0x38, RZ, 0xc0, !PT ;  /* 0x0000003800007812 */ /* 0x000fe200078ec0ff */
[----:B------:R-:W-:Y:S01]  /*84c0*/  IMAD.MOV.U32 R58, RZ, RZ, R35 ;  /* 0x000000ffff3a7224 */ /* 0x000fe200078e0023 */
[----:B------:R-:W-:Y:S06]  /*84d0*/  @P2 BRA `(.L_x_12012) ;  /* 0x0000000400782947 */ /* 0x000fec0003800000 */
[----:B------:R-:W-:Y:S01]  /*84e0*/  IMAD.SHL.U32 R3, R236, 0x40, RZ ;  /* 0x00000040ec037824 */ /* 0x000fe200078e00ff */
[----:B------:R-:W-:Y:S01]  /*84f0*/  SHF.R.U32.HI R20, RZ, 0x10, R7 ;  /* 0x00000010ff147819 */ /* 0x000fe20000011607 */
[----:B------:R-:W-:Y:S01]  /*8500*/  HADD2.F32 R21, -RZ, R53.H1_H1 ;  /* 0x30000035ff157230 */ /* 0x000fe20000004100 */
[--C-:B------:R-:W-:Y:S01]  /*8510*/  SHF.R.U64 R51, R40, 0x10, R41.reuse ;  /* 0x0000001028337819 */ /* 0x100fe20000001229 */
[----:B------:R-:W-:Y:S01]  /*8520*/  HADD2.F32 R37, -RZ, R48.H1_H1 ;  /* 0x30000030ff257230 */ /* 0x000fe20000004100 */
[----:B-1----:R-:W-:Y:S01]  /*8530*/  LOP3.LUT R11, R3, 0x1c0, RZ, 0xc0, !PT ;  /* 0x000001c0030b7812 */ /* 0x002fe200078ec0ff */
[----:B------:R-:W-:Y:S01]  /*8540*/  HADD2.F32 R20, -RZ, R20.H0_H0 ;  /* 0x20000014ff147230 */ /* 0x000fe20000004100 */
[----:B------:R-:W-:Y:S02]  /*8550*/  SHF.R.U32.HI R40, RZ, 0x10, R41 ;  /* 0x00000010ff287819 */ /* 0x000fe40000011629 */
[----:B------:R-:W-:Y:S02]  /*8560*/  LOP3.LUT R30, R11, 0x38, R30, 0xf8, !PT ;  /* 0x000000380b1e7812 */ /* 0x000fe400078ef81e */
[----:B------:R-:W-:-:S02]  /*8570*/  SHF.R.U32.HI R13, RZ, 0x3, R11 ;  /* 0x00000003ff0d7819 */ /* 0x000fc4000001160b */
[----:B------:R-:W-:Y:S02]  /*8580*/  SHF.R.U64 R47, R4, 0x10, R5 ;  /* 0x00000010042f7819 */ /* 0x000fe40000001205 */
[----:B------:R-:W-:Y:S02]  /*8590*/  LOP3.LUT R30, R30, R13, RZ, 0x3c, !PT ;  /* 0x0000000d1e1e7212 */ /* 0x000fe400078e3cff */
[----:B------:R-:W-:Y:S02]  /*85a0*/  LOP3.LUT R8, R13, R0, R11, 0x1e, !PT ;  /* 0x000000000d087212 */ /* 0x000fe400078e1e0b */
[--C-:B------:R-:W-:Y:S01]  /*85b0*/  SHF.R.U64 R50, R38, 0x10, R39.reuse ;  /* 0x0000001026327819 */ /* 0x100fe20000001227 */
[----:B------:R-:W-:Y:S01]  /*85c0*/  IMAD R3, R219, 0x200, R30 ;  /* 0x00000200db037824 */ /* 0x000fe200078e021e */
[----:B------:R-:W-:Y:S02]  /*85d0*/  SHF.R.U32.HI R46, RZ, 0x10, R39 ;  /* 0x00000010ff2e7819 */ /* 0x000fe40000011627 */
[----:B------:R-:W-:Y:S01]  /*85e0*/  SHF.R.U32.HI R44, RZ, 0x10, R5 ;  /* 0x00000010ff2c7819 */ /* 0x000fe20000011605 */
[----:B------:R-:W-:Y:S01]  /*85f0*/  IMAD R43, R3, 0x2, R16 ;  /* 0x00000002032b7824 */ /* 0x000fe200078e0210 */
[----:B------:R-:W-:Y:S01]  /*8600*/  SHF.R.U64 R49, R6, 0x10, R7 ;  /* 0x0000001006317819 */ /* 0x000fe20000001207 */
[----:B------:R-:W-:-:S03]  /*8610*/  IMAD R3, R219, 0x200, R8 ;  /* 0x00000200db037824 */ /* 0x000fc600078e0208 */
[----:B0-----:R-:W0:Y:S01]  /*8620*/  LDS.128 R12, [R43+0x18400] ;  /* 0x018400002b0c7984 */ /* 0x001e220000000c00 */
        /* <DEDUP_REMOVED lines=11> */
[----:B------:R-:W-:Y:S01]  /*86e0*/  FMUL.FTZ R38, R29, R20 ;  /* 0x000000141d267220 */ /* 0x000fe20000410000 */
[C---:B------:R-:W-:Y:S01]  /*86f0*/  FFMA.FTZ R39, R4.reuse, R21, -R39 ;  /* 0x0000001504277223 */ /* 0x040fe20000010827 */
[----:B------:R-:W-:Y:S01]  /*8700*/  FFMA.FTZ R41, R4, R37, R41 ;  /* 0x0000002504297223 */ /* 0x000fe20000010029 */
[----:B------:R-:W-:Y:S02]  /*8710*/  HADD2.F32 R21, -RZ, R52.H1_H1 ;  /* 0x30000034ff157230 */ /* 0x000fe40000004100 */
[----:B------:R-:W-:Y:S01]  /*8720*/  FFMA.FTZ R40, R13, R8, -R38 ;  /* 0x000000080d287223 */ /* 0x000fe20000010826 */
[----:B------:R-:W-:-:S02]  /*8730*/  HADD2.F32 R4, -RZ, R9.H1_H1 ;  /* 0x30000009ff047230 */ /* 0x000fc40000004100 */
[----:B------:R-:W-:Y:S01]  /*8740*/  FMUL.FTZ R42, R29, R8 ;  /* 0x000000081d2a7220 */ /* 0x000fe20000410000 */
[----:B------:R-:W-:Y:S02]  /*8750*/  HADD2.F32 R31, -RZ, R31.H1_H1 ;  /* 0x3000001fff1f7230 */ /* 0x000fe40000004100 */
[C---:B------:R-:W-:Y:S01]  /*8760*/  FMUL.FTZ R29, R11.reuse, R21 ;  /* 0x000000150b1d7220 */ /* 0x040fe20000410000 */
[----:B------:R-:W-:Y:S02]  /*8770*/  HADD2.F32 R38, -RZ, R44.H0_H0 ;  /* 0x2000002cff267230 */ /* 0x000fe40000004100 */
[----:B------:R-:W-:Y:S01]  /*8780*/  FMUL.FTZ R44, R11, R4 ;  /* 0x000000040b2c7220 */ /* 0x000fe20000410000 */
[----:B------:R-:W-:Y:S02]  /*8790*/  HADD2.F32 R15, -RZ, R15.H1_H1 ;  /* 0x3000000fff0f7230 */ /* 0x000fe40000004100 */
[----:B------:R-:W-:Y:S01]  /*87a0*/  FFMA.FTZ R42, R13, R20, R42 ;  /* 0x000000140d2a7223 */ /* 0x000fe2000001002a */
[----:B------:R-:W-:-:S02]  /*87b0*/  HADD2.F32 R8, -RZ, R46.H0_H0 ;  /* 0x2000002eff087230 */ /* 0x000fc40000004100 */
[C---:B------:R-:W-:Y:S01]  /*87c0*/  FMUL.FTZ R20, R31.reuse, R38 ;  /* 0x000000261f147220 */ /* 0x040fe20000410000 */
[C---:B------:R-:W-:Y:S01]  /*87d0*/  FFMA.FTZ R29, R6.reuse, R4, -R29 ;  /* 0x00000004061d7223 */ /* 0x040fe2000001081d */
[----:B------:R-:W-:Y:S01]  /*87e0*/  FFMA.FTZ R44, R6, R21, R44 ;  /* 0x00000015062c7223 */ /* 0x000fe2000001002c */
[----:B------:R-:W-:Y:S02]  /*87f0*/  HADD2.F32 R6, -RZ, R48.H0_H0 ;  /* 0x20000030ff067230 */ /* 0x000fe40000004100 */
[-C--:B------:R-:W-:Y:S01]  /*8800*/  FMUL.FTZ R48, R31, R8.reuse ;  /* 0x000000081f307220 */ /* 0x080fe20000410000 */
[C---:B------:R-:W-:Y:S01]  /*8810*/  FFMA.FTZ R46, R15.reuse, R8, -R20 ;  /* 0x000000080f2e7223 */ /* 0x040fe20000010814 */
[----:B------:R-:W-:Y:S02]  /*8820*/  HADD2.F32 R7, -RZ, R28.H0_H0 ;  /* 0x2000001cff077230 */ /* 0x000fe40000004100 */
[----:B------:R-:W-:Y:S02]  /*8830*/  HADD2.F32 R10, -RZ, R30.H0_H0 ;  /* 0x2000001eff0a7230 */ /* 0x000fe40000004100 */
[----:B------:R-:W-:Y:S01]  /*8840*/  FFMA.FTZ R31, R15, R38, R48 ;  /* 0x000000260f1f7223 */ /* 0x000fe20000010030 */
[----:B------:R-:W-:-:S02]  /*8850*/  HADD2.F32 R8, -RZ, R52.H0_H0 ;  /* 0x20000034ff087230 */ /* 0x000fc40000004100 */
[C---:B------:R-:W-:Y:S01]  /*8860*/  FMUL.FTZ R20, R7.reuse, R6 ;  /* 0x0000000607147220 */ /* 0x040fe20000410000 */
[----:B------:R-:W-:Y:S02]  /*8870*/  HADD2.F32 R4, -RZ, R53.H0_H0 ;  /* 0x20000035ff047230 */ /* 0x000fe40000004100 */
[----:B------:R-:W-:Y:S02]  /*8880*/  HADD2.F32 R5, -RZ, R14.H0_H0 ;  /* 0x2000000eff057230 */ /* 0x000fe40000004100 */
[----:B------:R-:W-:Y:S01]  /*8890*/  FMUL.FTZ R38, R10, R8 ;  /* 0x000000080a267220 */ /* 0x000fe20000410000 */
[----:B------:R-:W-:Y:S02]  /*88a0*/  HADD2.F32 R9, -RZ, R9.H0_H0 ;  /* 0x20000009ff097230 */ /* 0x000fe40000004100 */
[----:B------:R-:W-:Y:S01]  /*88b0*/  FMUL.FTZ R7, R7, R4 ;  /* 0x0000000407077220 */ /* 0x000fe20000410000 */
[----:B------:R-:W-:Y:S02]  /*88c0*/  HADD2.F32 R3, -RZ, R12.H0_H0 ;  /* 0x2000000cff037230 */ /* 0x000fe40000004100 */
[----:B------:R-:W-:-:S02]  /*88d0*/  HADD2.F32 R28, -RZ, R28.H1_H1 ;  /* 0x3000001cff1c7230 */ /* 0x000fc40000004100 */
[-C--:B------:R-:W-:Y:S01]  /*88e0*/  FMUL.FTZ R10, R10, R9.reuse ;  /* 0x000000090a0a7220 */ /* 0x080fe20000410000 */
[----:B------:R-:W-:Y:S01]  /*88f0*/  FFMA.FTZ R38, R5, R9, -R38 ;  /* 0x0000000905267223 */ /* 0x000fe20000010826 */
[C---:B------:R-:W-:Y:S01]  /*8900*/  FFMA.FTZ R4, R3.reuse, R4, -R20 ;  /* 0x0000000403047223 */ /* 0x040fe20000010814 */
[----:B------:R-:W-:Y:S01]  /*8910*/  FFMA.FTZ R6, R3, R6, R7 ;  /* 0x0000000603067223 */ /* 0x000fe20000010007 */
[----:B------:R-:W-:Y:S02]  /*8920*/  HADD2.F32 R9, -RZ, R49.H0_H0 ;  /* 0x20000031ff097230 */ /* 0x000fe40000004100 */
[----:B------:R-:W-:Y:S01]  /*8930*/  FFMA.FTZ R10, R5, R8, R10 ;  /* 0x00000008050a7223 */ /* 0x000fe2000001000a */
[----:B------:R-:W-:Y:S02]  /*8940*/  HADD2.F32 R3, -RZ, R51.H0_H0 ;  /* 0x20000033ff037230 */ /* 0x000fe40000004100 */
[----:B------:R-:W-:Y:S02]  /*8950*/  HADD2.F32 R30, -RZ, R30.H1_H1 ;  /* 0x3000001eff1e7230 */ /* 0x000fe40000004100 */
[----:B------:R-:W-:Y:S01]  /*8960*/  FMUL.FTZ R5, R28, R9 ;  /* 0x000000091c057220 */ /* 0x000fe20000410000 */
[----:B------:R-:W-:-:S02]  /*8970*/  HADD2.F32 R11, -RZ, R47.H0_H0 ;  /* 0x2000002fff0b7230 */ /* 0x000fc40000004100 */
[----:B------:R-:W-:Y:S01]  /*8980*/  FMUL.FTZ R28, R28, R3 ;  /* 0x000000031c1c7220 */ /* 0x000fe20000410000 */
[----:B------:R-:W-:Y:S02]  /*8990*/  HADD2.F32 R7, -RZ, R50.H0_H0 ;  /* 0x20000032ff077230 */ /* 0x000fe40000004100 */
[----:B------:R-:W-:Y:S02]  /*89a0*/  HADD2.F32 R12, -RZ, R12.H1_H1 ;  /* 0x3000000cff0c7230 */ /* 0x000fe40000004100 */
[C---:B------:R-:W-:Y:S01]  /*89b0*/  FMUL.FTZ R15, R30.reuse, R11 ;  /* 0x0000000b1e0f7220 */ /* 0x040fe20000410000 */
[----:B------:R-:W-:Y:S02]  /*89c0*/  HADD2.F32 R14, -RZ, R14.H1_H1 ;  /* 0x3000000eff0e7230 */ /* 0x000fe40000004100 */
[----:B------:R-:W-:Y:S01]  /*89d0*/  FMUL.FTZ R30, R30, R7 ;  /* 0x000000071e1e7220 */ /* 0x000fe20000410000 */
[C---:B------:R-:W-:Y:S01]  /*89e0*/  FFMA.FTZ R13, R12.reuse, R9, R28 ;  /* 0x000000090c0d7223 */ /* 0x040fe2000001001c */
[----:B------:R-:W-:Y:S01]  /*89f0*/  FFMA.FTZ R3, R12, R3, -R5 ;  /* 0x000000030c037223 */ /* 0x000fe20000010805 */
[C---:B------:R-:W-:Y:S01]  /*8a00*/  FFMA.FTZ R15, R14.reuse, R7, -R15 ;  /* 0x000000070e0f7223 */ /* 0x040fe2000001080f */
        /* <DEDUP_REMOVED lines=11> */
.L_x_12012:
[----:B------:R-:W-:Y:S05]  /*8ac0*/  BSYNC B1 ;  /* 0x0000000000017941 */ /* 0x000fea0003800000 */
.L_x_12011:
[----:B------:R-:W-:Y:S01]  /*8ad0*/  PRMT R40, R57, 0x5410, R58 ;  /* 0x0000541039287816 */ /* 0x000fe2000000003a */
[----:B------:R-:W-:Y:S06]  /*8ae0*/  @P0 BRA `(.L_x_12003) ;  /* 0x0000000400640947 */ /* 0x000fec0003800000 */
[----:B------:R-:W3:Y:S01]  /*8af0*/  LDL R41, [R1+0x8] ;  /* 0x0000080001297983 */ /* 0x000ee20000100800 */
[----:B------:R-:W-:-:S04]  /*8b00*/  SHF.R.U32.HI R3, RZ, 0x3, R217 ;  /* 0x00000003ff037819 */ /* 0x000fc800000116d9 */
[----:B------:R-:W-:-:S05]  /*8b10*/  LOP3.LUT R3, R3, R0, R217, 0x1e, !PT ;  /* 0x0000000003037212 */ /* 0x000fca00078e1ed9 */
[----:B------:R-:W-:-:S04]  /*8b20*/  IMAD.IADD R3, R220, 0x1, R3 ;  /* 0x00000001dc037824 */ /* 0x000fc800078e0203 */
[----:B------:R-:W-:-:S05]  /*8b30*/  IMAD R3, R3, 0x2, R16 ;  /* 0x0000000203037824 */ /* 0x000fca00078e0210 */
[----:B-12---:R-:W0:Y:S01]  /*8b40*/  LDS.128 R8, [R3+0x18400] ;  /* 0x0184000003087984 */ /* 0x006e220000000c00 */
[--C-:B------:R-:W-:Y:S02]  /*8b50*/  SHF.R.U64 R38, R34, 0x10, R35.reuse ;  /* 0x0000001022267819 */ /* 0x100fe40000001223 */
[----:B------:R-:W-:Y:S02]  /*8b60*/  SHF.R.U32.HI R34, RZ, 0x10, R35 ;  /* 0x00000010ff227819 */ /* 0x000fe40000011623 */
[----:B------:R-:W-:Y:S01]  /*8b70*/  SHF.R.U64 R35, R26, 0x10, R27 ;  /* 0x000000101a237819 */ /* 0x000fe2000000121b */
[----:B------:R-:W-:Y:S01]  /*8b80*/  HADD2.F32 R26, -RZ, R54.H1_H1 ;  /* 0x30000036ff1a7230 */ /* 0x000fe20000004100 */
[--C-:B------:R-:W-:Y:S02]  /*8b90*/  SHF.R.U32.HI R28, RZ, 0x10, R25.reuse ;  /* 0x00000010ff1c7819 */ /* 0x100fe40000011619 */
[----:B------:R-:W-:Y:S01]  /*8ba0*/  SHF.R.U64 R37, R24, 0x10, R25 ;  /* 0x0000001018257819 */ /* 0x000fe20000001219 */
[----:B------:R-:W-:Y:S01]  /*8bb0*/  HADD2.F32 R25, -RZ, R56.H1_H1 ;  /* 0x30000038ff197230 */ /* 0x000fe20000004100 */
[----:B------:R-:W-:-:S02]  /*8bc0*/  SHF.R.U64 R39, R32, 0x10, R33 ;  /* 0x0000001020277819 */ /* 0x000fc40000001221 */
[----:B------:R-:W-:Y:S02]  /*8bd0*/  SHF.R.U32.HI R32, RZ, 0x10, R33 ;  /* 0x00000010ff207819 */ /* 0x000fe40000011621 */
[----:B------:R-:W-:Y:S01]  /*8be0*/  SHF.R.U32.HI R33, RZ, 0x10, R27 ;  /* 0x00000010ff217819 */ /* 0x000fe2000001161b */
[----:B------:R-:W-:Y:S02]  /*8bf0*/  HADD2.F32 R27, -RZ, R28.H0_H0 ;  /* 0x2000001cff1b7230 */ /* 0x000fe40000004100 */
[--C-:B0-----:R-:W-:Y:S02]  /*8c00*/  HADD2.F32 R15, -RZ, R9.reuse.H0_H0 ;  /* 0x20000009ff0f7230 */ /* 0x101fe40000004100 */
[----:B------:R-:W-:-:S03]  /*8c10*/  HADD2.F32 R20, -RZ, R9.H1_H1 ;  /* 0x30000009ff147230 */ /* 0x000fc60000004100 */
[C---:B------:R-:W-:Y:S01]  /*8c20*/  FMUL.FTZ R29, R15.reuse, R26 ;  /* 0x0000001a0f1d7220 */ /* 0x040fe20000410000 */
[----:B------:R-:W-:Y:S01]  /*8c30*/  FMUL.FTZ R31, R15, R25 ;  /* 0x000000190f1f7220 */ /* 0x000fe20000410000 */
[----:B------:R-:W-:Y:S02]  /*8c40*/  HADD2.F32 R15, -RZ, R32.H0_H0 ;  /* 0x20000020ff0f7230 */ /* 0x000fe40000004100 */
[C---:B------:R-:W-:Y:S01]  /*8c50*/  FMUL.FTZ R28, R20.reuse, R27 ;  /* 0x0000001b141c7220 */ /* 0x040fe20000410000 */
[----:B------:R-:W-:Y:S02]  /*8c60*/  HADD2.F32 R9, -RZ, R8.H0_H0 ;  /* 0x20000008ff097230 */ /* 0x000fe40000004100 */
[----:B------:R-:W-:Y:S01]  /*8c70*/  FMUL.FTZ R30, R20, R15 ;  /* 0x0000000f141e7220 */ /* 0x000fe20000410000 */
[----:B------:R-:W-:Y:S02]  /*8c80*/  HADD2.F32 R21, -RZ, R10.H0_H0 ;  /* 0x2000000aff157230 */ /* 0x000fe40000004100 */
[----:B------:R-:W-:-:S02]  /*8c90*/  HADD2.F32 R20, -RZ, R55.H0_H0 ;  /* 0x20000037ff147230 */ /* 0x000fc40000004100 */
[--C-:B------:R-:W-:Y:S02]  /*8ca0*/  HADD2.F32 R24, -RZ, R11.reuse.H0_H0 ;  /* 0x2000000bff187230 */ /* 0x100fe40000004100 */
[----:B------:R-:W-:Y:S02]  /*8cb0*/  HADD2.F32 R11, -RZ, R11.H1_H1 ;  /* 0x3000000bff0b7230 */ /* 0x000fe40000004100 */
[----:B------:R-:W-:Y:S02]  /*8cc0*/  HADD2.F32 R8, -RZ, R8.H1_H1 ;  /* 0x30000008ff087230 */ /* 0x000fe40000004100 */
[----:B------:R-:W-:Y:S01]  /*8cd0*/  HADD2.F32 R10, -RZ, R10.H1_H1 ;  /* 0x3000000aff0a7230 */ /* 0x000fe20000004100 */
[----:B---3--:R-:W0:Y:S02]  /*8ce0*/  LDS.128 R4, [R41+0x18400] ;  /* 0x0184000029047984 */ /* 0x008e240000000c00 */
[--C-:B0-----:R-:W-:Y:S02]  /*8cf0*/  HADD2.F32 R12, -RZ, R5.reuse.H0_H0 ;  /* 0x20000005ff0c7230 */ /* 0x101fe40000004100 */
[----:B------:R-:W-:-:S03]  /*8d00*/  HADD2.F32 R5, -RZ, R5.H1_H1 ;  /* 0x30000005ff057230 */ /* 0x000fc60000004100 */
[C---:B------:R-:W-:Y:S01]  /*8d10*/  FFMA.FTZ R29, R12.reuse, R25, -R29 ;  /* 0x000000190c1d7223 */ /* 0x040fe2000001081d */
[----:B------:R-:W-:Y:S02]  /*8d20*/  HADD2.F32 R25, -RZ, R54.H0_H0 ;  /* 0x20000036ff197230 */ /* 0x000fe40000004100 */
[----:B------:R-:W-:Y:S01]  /*8d30*/  FFMA.FTZ R31, R12, R26, R31 ;  /* 0x0000001a0c1f7223 */ /* 0x000fe2000001001f */
[----:B------:R-:W-:Y:S02]  /*8d40*/  HADD2.F32 R12, -RZ, R56.H0_H0 ;  /* 0x20000038ff0c7230 */ /* 0x000fe40000004100 */
[----:B------:R-:W-:Y:S01]  /*8d50*/  FFMA.FTZ R28, R5, R15, -R28 ;  /* 0x0000000f051c7223 */ /* 0x000fe2000001081c */
[----:B------:R-:W-:Y:S02]  /*8d60*/  HADD2.F32 R0, -RZ, R4.H0_H0 ;  /* 0x20000004ff007230 */ /* 0x000fe40000004100 */
[C---:B------:R-:W-:Y:S01]  /*8d70*/  FMUL.FTZ R15, R9.reuse, R25 ;  /* 0x00000019090f7220 */ /* 0x040fe20000410000 */
[----:B------:R-:W-:-:S03]  /*8d80*/  FMUL.FTZ R26, R9, R12 ;  /* 0x0000000c091a7220 */ /* 0x000fc60000410000 */
[C---:B------:R-:W-:Y:S01]  /*8d90*/  FFMA.FTZ R15, R0.reuse, R12, -R15 ;  /* 0x0000000c000f7223 */ /* 0x040fe2000001080f */
[----:B------:R-:W-:Y:S02]  /*8da0*/  HADD2.F32 R12, -RZ, R40.H0_H0 ;  /* 0x20000028ff0c7230 */ /* 0x000fe40000004100 */
        /* <DEDUP_REMOVED lines=9> */
[C---:B------:R-:W-:Y:S01]  /*8e40*/  FMUL.FTZ R21, R24.reuse, R9 ;  /* 0x0000000918157220 */ /* 0x040fe20000410000 */
[----:B------:R-:W-:Y:S02]  /*8e50*/  HADD2.F32 R12, -RZ, R33.H0_H0 ;  /* 0x20000021ff0c7230 */ /* 0x000fe40000004100 */
[-C--:B------:R-:W-:Y:S01]  /*8e60*/  FMUL.FTZ R24, R24, R5.reuse ;  /* 0x0000000518187220 */ /* 0x080fe20000410000 */
[----:B------:R-:W-:Y:S02]  /*8e70*/  HADD2.F32 R0, -RZ, R34.H0_H0 ;  /* 0x20000022ff007230 */ /* 0x000fe40000004100 */
[----:B------:R-:W-:Y:S01]  /*8e80*/  FFMA.FTZ R32, R13, R20, R32 ;  /* 0x000000140d207223 */ /* 0x000fe20000010020 */
[C---:B------:R-:W-:Y:S01]  /*8e90*/  FFMA.FTZ R20, R14.reuse, R5, -R21 ;  /* 0x000000050e147223 */ /* 0x040fe20000010815 */
[----:B------:R-:W-:Y:S01]  /*8ea0*/  FFMA.FTZ R24, R14, R9, R24 ;  /* 0x000000090e187223 */ /* 0x000fe20000010018 */
[----:B------:R-:W-:-:S02]  /*8eb0*/  HADD2.F32 R7, -RZ, R7.H1_H1 ;  /* 0x30000007ff077230 */ /* 0x000fc40000004100 */
[C---:B------:R-:W-:Y:S01]  /*8ec0*/  FMUL.FTZ R34, R11.reuse, R12 ;  /* 0x0000000c0b227220 */ /* 0x040fe20000410000 */
[-C--:B------:R-:W-:Y:S01]  /*8ed0*/  FMUL.FTZ R14, R11, R0.reuse ;  /* 0x000000000b0e7220 */ /* 0x080fe20000410000 */
[----:B------:R-:W-:Y:S02]  /*8ee0*/  HADD2.F32 R11, -RZ, R37.H0_H0 ;  /* 0x20000025ff0b7230 */ /* 0x000fe40000004100 */
[----:B------:R-:W-:Y:S02]  /*8ef0*/  HADD2.F32 R13, -RZ, R35.H0_H0 ;  /* 0x20000023ff0d7230 */ /* 0x000fe40000004100 */
[----:B------:R-:W-:Y:S02]  /*8f00*/  HADD2.F32 R5, -RZ, R39.H0_H0 ;  /* 0x20000027ff057230 */ /* 0x000fe40000004100 */
[----:B------:R-:W-:Y:S02]  /*8f10*/  HADD2.F32 R9, -RZ, R38.H0_H0 ;  /* 0x20000026ff097230 */ /* 0x000fe40000004100 */
[----:B------:R-:W-:Y:S01]  /*8f20*/  FFMA.FTZ R33, R7, R0, -R34 ;  /* 0x0000000007217223 */ /* 0x000fe20000010822 */
[----:B------:R-:W-:-:S02]  /*8f30*/  HADD2.F32 R4, -RZ, R4.H1_H1 ;  /* 0x30000004ff047230 */ /* 0x000fc40000004100 */
[----:B------:R-:W-:Y:S01]  /*8f40*/  FFMA.FTZ R35, R7, R12, R14 ;  /* 0x0000000c07237223 */ /* 0x000fe2000001000e */
[----:B------:R-:W-:Y:S02]  /*8f50*/  HADD2.F32 R6, -RZ, R6.H1_H1 ;  /* 0x30000006ff067230 */ /* 0x000fe40000004100 */
        /* <DEDUP_REMOVED lines=18> */
.L_x_12003:
[----:B------:R-:W-:Y:S05]  /*9080*/  BSYNC B0 ;  /* 0x0000000000007941 */ /* 0x000fea0003800000 */
.L_x_11989:
        /* <DEDUP_REMOVED lines=8> */
.L_x_11986:
[----:B-12---:R-:W1:Y:S01]  /*9110*/  S2R R0, SR_TID.X ;  /* 0x0000000000007919 */ /* 0x006e620000002100 */
[----:B------:R-:W-:Y:S01]  /*9120*/  ISETP.NE.AND P0, PT, R203, 0x3, PT ;  /* 0x00000003cb00780c */ /* 0x000fe20003f05270 */
[----:B------:R-:W-:Y:S05]  /*9130*/  WARPSYNC.ALL ;  /* 0x0000000000007948 */ /* 0x000fea0003800000 */
[----:B-1----:R-:W-:-:S05]  /*9140*/  SHF.R.U32.HI R0, RZ, 0x7, R0 ;  /* 0x00000007ff007819 */ /* 0x002fca0000011600 */
[----:B------:R-:W-:-:S05]  /*9150*/  VIADD R179, R0, 0x8 ;  /* 0x0000000800b37836 */ /* 0x000fca0000000000 */
[----:B------:R1:W-:Y:S06]  /*9160*/  BAR.SYNC.DEFER_BLOCKING R179, 0x100 ;  /* 0x000400b30000751d */ /* 0x0003ec0000010000 */
[----:B------:R-:W-:Y:S05]  /*9170*/  @!P0 BRA `(.L_x_12013) ;  /* 0x0000000000048947 */ /* 0x000fea0003800000 */
[----:B------:R-:W-:Y:S01]  /*9180*/  BPT.TRAP 0x1 ;  /* 0x000000040000795c */ /* 0x000fe20000300000 */
.L_x_12013:
[----:B---3--:R-:W-:Y:S01]  /*9190*/  IMAD R6, R2, 0x8, R16 ;  /* 0x0000000802067824 */ /* 0x008fe200078e0210 */
[----:B------:R-:W-:-:S04]  /*91a0*/  SHF.L.U32 R21, R19, 0x1f, RZ ;  /* 0x0000001f13157819 */ /* 0x000fc800000006ff */
[----:B------:R2:W3:Y:S01]  /*91b0*/  SYNCS.PHASECHK.TRANS64.TRYWAIT P2, [R6+URZ+0x22830], R21 ;  /* 0x02283015060075a7 */ /* 0x0004e2000804017f */
[----:B------:R-:W-:Y:S05]  /*91c0*/  @!P0 BRA `(.L_x_12014) ;  /* 0x0000000000048947 */ /* 0x000fea0003800000 */
[----:B------:R-:W-:Y:S01]  /*91d0*/  BPT.TRAP 0x1 ;  /* 0x000000040000795c */ /* 0x000fe20000300000 */
.L_x_12014:
[----:B0-----:R-:W0:Y:S01]  /*91e0*/  S2R R3, SR_TID.X ;  /* 0x0000000000037919 */ /* 0x001e220000002100 */
[----:B------:R-:W-:-:S05]  /*91f0*/  VIADD R0, R16, 0x1c400 ;  /* 0x0001c40010007836 */ /* 0x000fca0000000000 */
[----:B------:R-:W-:-:S04]  /*9200*/  SHF.R.U32.HI R0, RZ, 0x4, R0 ;  /* 0x00000004ff007819 */ /* 0x000fc80000011600 */
[----:B------:R-:W-:Y:S02]  /*9210*/  LOP3.LUT R0, R0, 0x3fff, RZ, 0xc0, !PT ;  /* 0x00003fff00007812 */ /* 0x000fe400078ec0ff */
[----:B0-----:R-:W-:-:S04]  /*9220*/  LOP3.LUT R3, R3, 0x7f, RZ, 0xc0, !PT ;  /* 0x0000007f03037812 */ /* 0x001fc800078ec0ff */
[----:B------:R-:W-:Y:S01]  /*9230*/  ISETP.NE.AND P1, PT, R3, RZ, PT ;  /* 0x000000ff0300720c */ /* 0x000fe20003f25270 */
[----:B---3--:R-:W-:-:S12]  /*9240*/  @P2 BRA `(.L_x_12015) ;  /* 0x0000000000082947 */ /* 0x008fd80003800000 */
[----:B------:R-:W0:Y:S02]  /*9250*/  SYNCS.PHASECHK.TRANS64.TRYWAIT P2, [R6+URZ+0x22830], R21 ;  /* 0x02283015060075a7 */ /* 0x000e24000804017f */
[----:B0-----:R-:W-:Y:S05]  /*9260*/  @!P2 BRA `(.L_x_12016) ;  /* 0x0000018800aca947 */ /* 0x001fea0003800000 */
.L_x_12015:
[----:B------:R-:W-:Y:S05]  /*9270*/  WARPSYNC.ALL ;  /* 0x0000000000007948 */ /* 0x000fea0003800000 */
[----:B------:R-:W-:-:S05]  /*9280*/  LOP3.LUT R207, R0, 0x10000, RZ, 0xfc, !PT ;  /* 0x0001000000cf7812 */ /* 0x000fca00078efcff */
[----:B------:R-:W-:Y:S01]  /*9290*/  IMAD R8, R2, 0x300, R207 ;  /* 0x0000030002087824 */ /* 0x000fe200078e02cf */
[----:B------:R-:W-:Y:S01]  /*92a0*/  LOP3.LUT R4, R36, 0x10000, RZ, 0xfc, !PT ;  /* 0x0001000024047812 */ /* 0x000fe200078efcff */
[----:B------:R-:W-:Y:S01]  /*92b0*/  IMAD.MOV.U32 R9, RZ, RZ, 0x40000040 ;  /* 0x40000040ff097424 */ /* 0x000fe200078e00ff */
[----:B------:R-:W3:Y:S01]  /*92c0*/  LDL.LU R76, [R1] ;  /* 0x00000000014c7983 */ /* 0x000ee20000300800 */
[----:B------:R-:W-:Y:S01]  /*92d0*/  IMAD.MOV.U32 R5, RZ, RZ, 0x40000040 ;  /* 0x40000040ff057424 */ /* 0x000fe200078e00ff */
[C---:B------:R-:W-:Y:S01]  /*92e0*/  R2UR UR6, R8.reuse ;  /* 0x00000000080672ca */ /* 0x040fe200000e0000 */
[----:B-----5:R-:W-:Y:S01]  /*92f0*/  WARPGROUP.ARRIVE ;  /* 0x00000000000079c5 */ /* 0x020fe20000000000 */
[----:B------:R-:W-:Y:S01]  /*9300*/  R2UR UR7, R9 ;  /* 0x00000000090772ca */ /* 0x000fe200000e0000 */
[----:B------:R-:W-:Y:S01]  /*9310*/  VIADD R10, R8, 0x2 ;  /* 0x00000002080a7836 */ /* 0x000fe20000000000 */
[C---:B------:R-:W-:Y:S01]  /*9320*/  R2UR UR4, R4.reuse ;  /* 0x00000000040472ca */ /* 0x040fe200000e0000 */
[----:B----4-:R-:W-:Y:S01]  /*9330*/  VIADD R14, R4, 0x2 ;  /* 0x00000002040e7836 */ /* 0x010fe20000000000 */
[----:B------:R-:W-:Y:S01]  /*9340*/  R2UR UR5, R5 ;  /* 0x00000000050572ca */ /* 0x000fe200000e0000 */
[----:B------:R-:W-:Y:S01]  /*9350*/  IMAD.MOV.U32 R11, RZ, RZ, 0x40000040 ;  /* 0x40000040ff0b7424 */ /* 0x000fe200078e00ff */
[----:B------:R-:W4:Y:S01]  /*9360*/  LDC R20, c[0x0][0x448] ;  /* 0x00011200ff147b82 */ /* 0x000f220000000800 */
[----:B------:R-:W-:Y:S01]  /*9370*/  IMAD.MOV.U32 R15, RZ, RZ, 0x40000040 ;  /* 0x40000040ff0f7424 */ /* 0x000fe200078e00ff */
[----:B------:R-:W0:Y:S01]  /*9380*/  S2R R77, SR_TID.X ;  /* 0x00000000004d7919 */ /* 0x000e220000002100 */
[----:B------:R-:W-:Y:S01]  /*9390*/  VIADD R12, R8, 0x4 ;  /* 0x00000004080c7836 */ /* 0x000fe20000000000 */
[----:B------:R-:W-:Y:S01]  /*93a0*/  ULDC UR53, c[0x0][0x9dc] ;  /* 0x0002770000357ab9 */ /* 0x000fe20000000800 */
[----:B------:R-:W-:Y:S01]  /*93b0*/  IMAD.MOV.U32 R13, RZ, RZ, 0x40000040 ;  /* 0x40000040ff0d7424 */ /* 0x000fe200078e00ff */
[----:B------:R-:W-:Y:S01]  /*93c0*/  ULOP3.LUT UR53, URZ, UR53, URZ, 0x33, !UPT ;  /* 0x000000353f357292 */ /* 0x000fe2000f8e333f */
[----:B------:R-:W-:Y:S01]  /*93d0*/  IMAD.MOV.U32 R9, RZ, RZ, 0x40000040 ;  /* 0x40000040ff097424 */ /* 0x000fe200078e00ff */
[----:B------:R-:W1:Y:S03]  /*93e0*/  LDC.64 R176, c[0x0][0x9e0] ;  /* 0x00027800ffb07b82 */ /* 0x000e660000000a00 */
[----:B------:R-:W-:Y:S01]  /*93f0*/  HGMMA.64x96x16.F32 R24, gdesc[UR4], RZ, !UPT, gsb0 ;  /* 0x01600000041879f0 */ /* 0x000fe2000c0008ff */
[----:B------:R-:W-:Y:S01]  /*9400*/  R2UR UR6, R10 ;  /* 0x000000000a0672ca */ /* 0x000fe200000e0000 */
[----:B------:R-:W-:Y:S01]  /*9410*/  VIADD R10, R4, 0x4 ;  /* 0x00000004040a7836 */ /* 0x000fe20000000000 */
[----:B------:R-:W-:Y:S01]  /*9420*/  R2UR UR7, R11 ;  /* 0x000000000b0772ca */ /* 0x000fe200000e0000 */
[----:B------:R-:W-:Y:S01]  /*9430*/  IMAD.MOV.U32 R11, RZ, RZ, 0x40000040 ;  /* 0x40000040ff0b7424 */ /* 0x000fe200078e00ff */
[----:B------:R-:W-:-:S02]  /*9440*/  R2UR UR4, R14 ;  /* 0x000000000e0472ca */ /* 0x000fc400000e0000 */
[----:B------:R-:W-:Y:S02]  /*9450*/  R2UR UR5, R15 ;  /* 0x000000000f0572ca */ /* 0x000fe400000e0000 */
[----:B----4-:R-:W-:Y:S02]  /*9460*/  ISETP.NE.AND P2, PT, R20, 0x1, PT ;  /* 0x000000011400780c */ /* 0x010fe40003f45270 */
[----:B0-----:R-:W-:Y:S01]  /*9470*/  SHF.R.U32.HI R77, RZ, 0x7, R77 ;  /* 0x00000007ff4d7819 */ /* 0x001fe2000001164d */
[----:B------:R-:W-:Y:S02]  /*9480*/  WARPGROUP.DEPBAR.LE gsb0, 0x0 ;  /* 0x00008000000079c5 */ /* 0x000fe40000010000 */
[----:B------:R-:W-:-:S06]  /*9490*/  WARPGROUP.ARRIVE ;  /* 0x00000000000079c5 */ /* 0x000fcc0000000000 */
[----:B------:R-:W-:Y:S01]  /*94a0*/  HGMMA.64x96x16.F32 R24, gdesc[UR4], R24, gsb0 ;  /* 0x01600000041879f0 */ /* 0x000fe20008000818 */
        /* <DEDUP_REMOVED lines=14> */
[----:B---3--:R-:W-:-:S04]  /*9590*/  LOP3.LUT R76, R76, 0xffdfffff, RZ, 0xc0, !PT ;  /* 0xffdfffff4c4c7812 */ /* 0x008fc800078ec0ff */
[----:B------:R-:W-:-:S04]  /*95a0*/  @P2 LOP3.LUT R76, R76, 0x200000, RZ, 0xfc, !PT ;  /* 0x002000004c4c2812 */ /* 0x000fc800078efcff */
[----:B------:R-:W-:Y:S01]  /*95b0*/  LOP3.LUT R76, R76, 0xffefffff, RZ, 0xc0, !PT ;  /* 0xffefffff4c4c7812 */ /* 0x000fe200078ec0ff */
        /* <DEDUP_REMOVED lines=8> */
[----:B------:R-:W0:Y:S01]  /*9640*/  @P2 LDC R31, c[0x0][0x450] ;  /* 0x00011400ff1f2b82 */ /* 0x000e220000000800 */
        /* <DEDUP_REMOVED lines=8> */
[----:B------:R2:W0:Y:S01]  /*96d0*/  MUFU.TANH R80, R12 ;  /* 0x0000000c00507308 */ /* 0x0004220000002400 */
[----:B---3--:R-:W3:Y:S01]  /*96e0*/  @P2 LDC R29, c[0x0][0x44c] ;  /* 0x00011300ff1d2b82 */ /* 0x008ee20000000800 */
[----:B------:R-:W-:Y:S01]  /*96f0*/  FMUL.FTZ R40, R40, UR4 ;  /* 0x0000000428287c20 */ /* 0x000fe20008410000 */
[----:B------:R-:W-:Y:S01]  /*9700*/  FMUL.FTZ R25, R25, UR4 ;  /* 0x0000000419197c20 */ /* 0x000fe20008410000 */
[----:B------:R-:W-:Y:S01]  /*9710*/  FMUL.FTZ R33, R33, UR4 ;  /* 0x0000000421217c20 */ /* 0x000fe20008410000 */
[----:B------:R-:W-:Y:S01]  /*9720*/  FMUL.FTZ R73, R24, UR4 ;  /* 0x0000000418497c20 */ /* 0x000fe20008410000 */
[----:B------:R-:W-:-:S02]  /*9730*/  IMAD R24, R178, -0x60, R201 ;  /* 0xffffffa0b2187824 */ /* 0x000fc400078e02c9 */
[----:B------:R-:W-:Y:S01]  /*9740*/  FMUL.FTZ R3, R27, UR4 ;  /* 0x000000041b037c20 */ /* 0x000fe20008410000 */
[----:B------:R1:W0:Y:S01]  /*9750*/  MUFU.TANH R84, R48 ;  /* 0x0000003000547308 */ /* 0x0002220000002400 */
[----:B--2---:R-:W-:Y:S02]  /*9760*/  IMAD.IADD R12, R211, 0x1, R206 ;  /* 0x00000001d30c7824 */ /* 0x004fe400078e02ce */
[----:B------:R-:W-:Y:S01]  /*9770*/  FMUL.FTZ R0, R26, UR4 ;  /* 0x000000041a007c20 */ /* 0x000fe20008410000 */
[----:B------:R-:W-:Y:S01]  /*9780*/  FMUL.FTZ R37, R37, UR4 ;  /* 0x0000000425257c20 */ /* 0x000fe20008410000 */
[----:B------:R-:W-:Y:S01]  /*9790*/  FMUL.FTZ R41, R41, UR4 ;  /* 0x0000000429297c20 */ /* 0x000fe20008410000 */
[----:B------:R-:W-:Y:S02]  /*97a0*/  IMAD.MOV.U32 R35, RZ, RZ, R12 ;  /* 0x000000ffff237224 */ /* 0x000fe400078e000c */
[----:B------:R-:W-:Y:S01]  /*97b0*/  FMUL.FTZ R44, R44, UR4 ;  /* 0x000000042c2c7c20 */ /* 0x000fe20008410000 */
[----:B------:R-:W-:Y:S01]  /*97c0*/  FMUL.FTZ R45, R45, UR4 ;  /* 0x000000042d2d7c20 */ /* 0x000fe20008410000 */
[----:B------:R2:W0:Y:S01]  /*97d0*/  MUFU.TANH R74, R28 ;  /* 0x0000001c004a7308 */ /* 0x0004220000002400 */
[----:B-1----:R-:W-:Y:S01]  /*97e0*/  FMUL.FTZ R48, R54, UR4 ;  /* 0x0000000436307c20 */ /* 0x002fe20008410000 */
[----:B------:R-:W-:Y:S01]  /*97f0*/  FMUL.FTZ R49, R49, UR4 ;  /* 0x0000000431317c20 */ /* 0x000fe20008410000 */
[----:B------:R-:W-:Y:S01]  /*9800*/  FMUL.FTZ R27, R50, UR4 ;  /* 0x00000004321b7c20 */ /* 0x000fe20008410000 */
[----:B------:R-:W-:Y:S01]  /*9810*/  FMUL.FTZ R53, R53, UR4 ;  /* 0x0000000435357c20 */ /* 0x000fe20008410000 */
[----:B------:R-:W-:Y:S01]  /*9820*/  FMUL.FTZ R52, R55, UR4 ;  /* 0x0000000437347c20 */ /* 0x000fe20008410000 */
[----:B------:R-:W-:Y:S01]  /*9830*/  FMUL.FTZ R56, R56, UR4 ;  /* 0x0000000438387c20 */ /* 0x000fe20008410000 */
[----:B------:R-:W-:Y:S01]  /*9840*/  FMUL.FTZ R57, R57, UR4 ;  /* 0x0000000439397c20 */ /* 0x000fe20008410000 */
[----:B------:R1:W0:Y:S01]  /*9850*/  MUFU.TANH R54, R66 ;  /* 0x0000004200367308 */ /* 0x0002220000002400 */
[----:B---3--:R-:W-:-:S04]  /*9860*/  @P2 IMAD.HI.U32 R20, R12, R29, RZ ;  /* 0x0000001d0c142227 */ /* 0x008fc800078e00ff */
[----:B--2---:R-:W-:Y:S01]  /*9870*/  FMUL.FTZ R28, R34, UR4 ;  /* 0x00000004221c7c20 */ /* 0x004fe20008410000 */
[----:B------:R-:W-:Y:S01]  /*9880*/  FMUL.FTZ R34, R39, UR4 ;  /* 0x0000000427227c20 */ /* 0x000fe20008410000 */
[----:B------:R-:W-:Y:S01]  /*9890*/  FMUL.FTZ R58, R58, UR4 ;  /* 0x000000043a3a7c20 */ /* 0x000fe20008410000 */
[----:B------:R-:W-:Y:S01]  /*98a0*/  FMUL.FTZ R59, R59, UR4 ;  /* 0x000000043b3b7c20 */ /* 0x000fe20008410000 */
[----:B0-----:R-:W-:Y:S01]  /*98b0*/  @P2 SHF.R.U32.HI R35, RZ, R31, R20 ;  /* 0x0000001fff232219 */ /* 0x001fe20000011614 */
[----:B------:R-:W-:Y:S01]  /*98c0*/  FMUL.FTZ R60, R60, UR4 ;  /* 0x000000043c3c7c20 */ /* 0x000fe20008410000 */
[----:B------:R-:W-:Y:S01]  /*98d0*/  ISETP.GE.AND P2, PT, R177, 0x1, PT ;  /* 0x00000001b100780c */ /* 0x000fe20003f46270 */
[----:B------:R0:W2:Y:S01]  /*98e0*/  MUFU.TANH R100, R32 ;  /* 0x0000002000647308 */ /* 0x0000a20000002400 */
[----:B------:R-:W-:Y:S01]  /*98f0*/  FMUL.FTZ R61, R61, UR4 ;  /* 0x000000043d3d7c20 */ /* 0x000fe20008410000 */
[----:B-1----:R-:W1:Y:S01]  /*9900*/  SHFL.IDX PT, R66, R35, RZ, 0x1c1f ;  /* 0x001c1fff23427589 */ /* 0x002e6200000e0000 */
[----:B------:R-:W-:Y:S01]  /*9910*/  FMUL.FTZ R64, R64, UR4 ;  /* 0x0000000440407c20 */ /* 0x000fe20008410000 */
[----:B------:R-:W-:Y:S01]  /*9920*/  FMUL.FTZ R65, R65, UR4 ;  /* 0x0000000441417c20 */ /* 0x000fe20008410000 */
[----:B------:R-:W-:Y:S01]  /*9930*/  FMUL.FTZ R68, R68, UR4 ;  /* 0x0000000444447c20 */ /* 0x000fe20008410000 */
[----:B------:R-:W-:Y:S01]  /*9940*/  FMUL.FTZ R69, R69, UR4 ;  /* 0x0000000445457c20 */ /* 0x000fe20008410000 */
[----:B------:R-:W-:Y:S01]  /*9950*/  FMUL.FTZ R31, R70, UR4 ;  /* 0x00000004461f7c20 */ /* 0x000fe20008410000 */
[----:B------:R3:W1:Y:S01]  /*9960*/  MUFU.TANH R96, R36 ;  /* 0x0000002400607308 */ /* 0x0006620000002400 */
[----:B0-----:R-:W-:Y:S01]  /*9970*/  FMUL.FTZ R32, R38, UR4 ;  /* 0x0000000426207c20 */ /* 0x001fe20008410000 */
[----:B------:R-:W-:Y:S01]  /*9980*/  FMUL.FTZ R38, R43, UR4 ;  /* 0x000000042b267c20 */ /* 0x000fe20008410000 */
[----:B------:R-:W-:Y:S01]  /*9990*/  VIADD R29, R24, 0x61 ;  /* 0x00000061181d7836 */ /* 0x000fe20000000000 */
[----:B------:R-:W-:Y:S01]  /*99a0*/  @P2 LOP3.LUT R76, R76, 0x100000, RZ, 0xfc, !PT ;  /* 0x001000004c4c2812 */ /* 0x000fe200078efcff */
[----:B------:R-:W-:Y:S01]  /*99b0*/  FMUL.FTZ R63, R63, UR4 ;  /* 0x000000043f3f7c20 */ /* 0x000fe20008410000 */
[----:B------:R-:W-:Y:S01]  /*99c0*/  @!P1 VIADD R12, R6, 0x22840 ;  /* 0x00022840060c9836 */ /* 0x000fe20000000000 */
[----:B------:R-:W-:Y:S01]  /*99d0*/  IADD3 R20, -R77, 0xb, RZ ;  /* 0x0000000b4d147810 */ /* 0x000fe20007ffe1ff */
[----:B------:R0:W1:Y:S01]  /*99e0*/  MUFU.TANH R92, R40 ;  /* 0x00000028005c7308 */ /* 0x0000620000002400 */
[----:B------:R1:W-:Y:S01]  /*99f0*/  STL [R1], R76 ;  /* 0x0000004c01007387 */ /* 0x0003e20000100800 */
[----:B---3--:R-:W-:Y:S01]  /*9a00*/  FMUL.FTZ R36, R42, UR4 ;  /* 0x000000042a247c20 */ /* 0x008fe20008410000 */
[----:B------:R-:W-:Y:S01]  /*9a10*/  FMUL.FTZ R42, R47, UR4 ;  /* 0x000000042f2a7c20 */ /* 0x000fe20008410000 */
[----:B------:R-:W-:Y:S01]  /*9a20*/  IMAD.MOV.U32 R39, RZ, RZ, -0x60 ;  /* 0xffffffa0ff277424 */ /* 0x000fe200078e00ff */
[----:B------:R-:W-:Y:S01]  /*9a30*/  @!P1 PRMT R12, RZ, 0x654, R12 ;  /* 0x00000654ff0c9816 */ /* 0x000fe2000000000c */
[----:B------:R-:W-:Y:S01]  /*9a40*/  FMUL.FTZ R62, R62, UR4 ;  /* 0x000000043e3e7c20 */ /* 0x000fe20008410000 */
[----:B------:R3:W-:Y:S06]  /*9a50*/  BAR.ARV R20, 0x100 ;  /* 0x000400140000751d */ /* 0x0007ec0000002000 */
[----:B------:R4:W1:Y:S01]  /*9a60*/  MUFU.TANH R72, R25 ;  /* 0x0000001900487308 */ /* 0x0008620000002400 */
[----:B0-----:R-:W-:Y:S01]  /*9a70*/  FMUL.FTZ R40, R46, UR4 ;  /* 0x000000042e287c20 */ /* 0x001fe20008410000 */
[----:B------:R-:W-:Y:S01]  /*9a80*/  FMUL.FTZ R46, R51, UR4 ;  /* 0x00000004332e7c20 */ /* 0x000fe20008410000 */
[----:B------:R-:W-:Y:S01]  /*9a90*/  IMAD R51, R178, R39, 0x60 ;  /* 0x00000060b2337424 */ /* 0x000fe200078e0227 */
[----:B------:R3:W-:Y:S04]  /*9aa0*/  @!P1 SYNCS.ARRIVE.TRANS64.RED.A1T0 RZ, [R12+URZ], RZ ;  /* 0x000000ff0cff99a7 */ /* 0x0007e8000810043f */
[----:B------:R0:W1:Y:S01]  /*9ab0*/  MUFU.TANH R98, R33 ;  /* 0x0000002100627308 */ /* 0x0000620000002400 */
[----:B----4-:R-:W-:-:S07]  /*9ac0*/  FMUL.FTZ R25, R67, UR4 ;  /* 0x0000000443197c20 */ /* 0x010fce0008410000 */
[----:B------:R4:W1:Y:S01]  /*9ad0*/  MUFU.TANH R94, R37 ;  /* 0x00000025005e7308 */ /* 0x0008620000002400 */
[----:B0-----:R-:W-:-:S07]  /*9ae0*/  FMUL.FTZ R33, R71, UR4 ;  /* 0x0000000447217c20 */ /* 0x001fce0008410000 */
[----:B------:R-:W0:Y:S01]  /*9af0*/  MUFU.TANH R73, R73 ;  /* 0x0000004900497308 */ /* 0x000e220000002400 */
[----:B----4-:R-:W-:Y:S02]  /*9b00*/  IMAD R37, R202, -0x2, R29 ;  /* 0xfffffffeca257824 */ /* 0x010fe400078e021d */
[----:B------:R-:W-:Y:S02]  /*9b10*/  VIADD R29, R24, 0x60 ;  /* 0x00000060181d7836 */ /* 0x000fe40000000000 */
[----:B------:R-:W-:Y:S02]  /*9b20*/  IMAD.IADD R37, R37, 0x1, -R200 ;  /* 0x0000000125257824 */ /* 0x000fe400078e0ac8 */
[----:B------:R-:W-:Y:S01]  /*9b30*/  IMAD R102, R202, -0x2, R29 ;  /* 0xfffffffeca667824 */ /* 0x000fe200078e021d */
[----:B------:R-:W4:Y:S01]  /*9b40*/  MUFU.TANH R0, R0 ;  /* 0x0000000000007308 */ /* 0x000f220000002400 */
[C---:B------:R-:W-:Y:S01]  /*9b50*/  VIADD R47, R37.reuse, UR53 ;  /* 0x00000035252f7c36 */ /* 0x040fe20008000000 */
[----:B------:R-:W-:-:S03]  /*9b60*/  IADD3 R39, R37, R176, RZ ;  /* 0x000000b025277210 */ /* 0x000fc60007ffe0ff */
[----:B-1----:R-:W-:Y:S01]  /*9b70*/  IMAD.IADD R29, R47, 0x1, R66 ;  /* 0x000000012f1d7824 */ /* 0x002fe200078e0242 */
[----:B------:R-:W-:Y:S02]  /*9b80*/  VIADDMNMX R26, R66, R39, R102, PT ;  /* 0x00000027421a7246 */ /* 0x000fe40003800166 */
        /* <DEDUP_REMOVED lines=34> */
[----:B------:R2:W0:Y:S02]  /*9db0*/  MUFU.TANH R43, R62 ;  /* 0x0000003e002b7308 */ /* 0x0004240000002400 */
[----:B--2---:R-:W-:Y:S01]  /*9dc0*/  IMAD R62, R202, -0x2, R51 ;  /* 0xfffffffeca3e7824 */ /* 0x004fe200078e0233 */
        /* <DEDUP_REMOVED lines=12> */
.L_x_12019:
[----:B------:R-:W-:-:S13]  /*9e90*/  ISETP.NE.AND P2, PT, R177, 0x1, PT ;  /* 0x00000001b100780c */ /* 0x000fda0003f45270 */
[----:B------:R-:W1:Y:S02]  /*9ea0*/  @P2 LDC.64 R66, c[0x0][0x9e8] ;  /* 0x00027a00ff422b82 */ /* 0x000e640000000a00 */
[----:B-1----:R-:W-:-:S05]  /*9eb0*/  @P2 IMAD.HI.U32 R24, R12, R66, RZ ;  /* 0x000000420c182227 */ /* 0x002fca00078e00ff */
[----:B------:R-:W-:-:S07]  /*9ec0*/  @P2 SHF.R.U32.HI R12, RZ, R67, R24 ;  /* 0x00000043ff0c2219 */ /* 0x000fce0000011618 */
.L_x_12020:
[----:B------:R-:W-:Y:S05]  /*9ed0*/  BSYNC B0 ;  /* 0x0000000000007941 */ /* 0x000fea0003800000 */
.L_x_12018:
[----:B------:R-:W-:-:S05]  /*9ee0*/  IMAD R12, R12, R177, R62 ;  /* 0x000000b10c0c7224 */ /* 0x000fca00078e023e */
[----:B------:R-:W-:Y:S02]  /*9ef0*/  VIMNMX R29, R29, R12, !PT ;  /* 0x0000000c1d1d7248 */ /* 0x000fe40007fe0100 */
[----:B------:R-:W-:-:S07]  /*9f00*/  VIADDMNMX R26, R12, R177, R26, PT ;  /* 0x000000b10c1a7246 */ /* 0x000fce000380011a */
.L_x_12017:
[C---:B------:R-:W-:Y:S02]  /*9f10*/  ISETP.GE.AND P2, PT, R51.reuse, 0x2, PT ;  /* 0x000000023300780c */ /* 0x040fe40003f46270 */
[----:B------:R-:W-:Y:S02]  /*9f20*/  ISETP.GE.AND P6, PT, R51, 0x9, PT ;  /* 0x000000093300780c */ /* 0x000fe40003fc6270 */
[----:B------:R-:W-:Y:S02]  /*9f30*/  ISETP.GT.AND P3, PT, R29, 0x1, !P2 ;  /* 0x000000011d00780c */ /* 0x000fe40005764270 */
[----:B------:R-:W-:Y:S02]  /*9f40*/  ISETP.GE.AND P4, PT, R51, 0xa, PT ;  /* 0x0000000a3300780c */ /* 0x000fe40003f86270 */
[----:B------:R-:W-:Y:S02]  /*9f50*/  ISETP.LT.OR P3, PT, R26, 0x2, P3 ;  /* 0x000000021a00780c */ /* 0x000fe40001f61670 */
[----:B------:R-:W-:-:S02]  /*9f60*/  P2R R55, PR, RZ, 0x10 ;  /* 0x00000010ff377803 */ /* 0x000fc40000000000 */
        /* <DEDUP_REMOVED lines=37> */
[----:B0-----:R-:W-:Y:S02]  /*a1c0*/  FSEL R90, R41, -INF , !P3 ;  /* 0xff800000295a7808 */ /* 0x001fe40005800000 */
[----:B------:R-:W-:Y:S02]  /*a1d0*/  ISETP.GT.AND P3, PT, R29, 0x28, !P4 ;  /* 0x000000281d00780c */ /* 0x000fe40006764270 */
[----:B------:R-:W-:Y:S02]  /*a1e0*/  P2R R41, PR, RZ, 0x10 ;  /* 0x00000010ff297803 */ /* 0x000fe40000000000 */
[----:B------:R-:W-:Y:S02]  /*a1f0*/  ISETP.LT.OR P3, PT, R26, 0x29, P3 ;  /* 0x000000291a00780c */ /* 0x000fe40001f61670 */
[----:B------:R-:W-:Y:S02]  /*a200*/  ISETP.GE.AND P4, PT, R51, 0x2a, PT ;  /* 0x0000002a3300780c */ /* 0x000fe40003f86270 */
[----:B------:R-:W-:-:S02]  /*a210*/  FSEL R88, R44, -INF , !P3 ;  /* 0xff8000002c587808 */ /* 0x000fc40005800000 */
[----:B------:R-:W-:Y:S01]  /*a220*/  ISETP.GT.AND P3, PT, R29, 0x29, !P4 ;  /* 0x000000291d00780c */ /* 0x000fe20006764270 */
[----:B------:R-:W0:Y:S01]  /*a230*/  SHFL.IDX PT, R44, R35, 0x1, 0x1c1f ;  /* 0x003c1f00232c7f89 */ /* 0x000e2200000e0000 */
        /* <DEDUP_REMOVED lines=11> */
[C---:B------:R-:W-:Y:S01]  /*a2f0*/  ISETP.LT.OR P3, PT, R26.reuse, 0x32, P3 ;  /* 0x000000321a00780c */ /* 0x040fe20001f61670 */
[----:B0-----:R-:W-:Y:S01]  /*a300*/  IMAD.IADD R37, R47, 0x1, R44 ;  /* 0x000000012f257824 */ /* 0x001fe200078e022c */
        /* <DEDUP_REMOVED lines=40> */
[----:B------:R-:W-:-:S02]  /*a590*/  VIADDMNMX R102, R44, R39, R102, PT ;  /* 0x000000272c667246 */ /* 0x000fc40003800166 */
        /* <DEDUP_REMOVED lines=27> */
.L_x_12023:
[----:B------:R-:W-:-:S13]  /*a750*/  ISETP.NE.AND P5, PT, R177, 0x1, PT ;  /* 0x00000001b100780c */ /* 0x000fda0003fa5270 */
[----:B------:R-:W0:Y:S02]  /*a760*/  @P5 LDC.64 R44, c[0x0][0x9e8] ;  /* 0x00027a00ff2c5b82 */ /* 0x000e240000000a00 */
[----:B0-----:R-:W-:-:S05]  /*a770*/  @P5 IMAD.HI.U32 R44, R29, R44, RZ ;  /* 0x0000002c1d2c5227 */ /* 0x001fca00078e00ff */
[----:B------:R-:W-:-:S07]  /*a780*/  @P5 SHF.R.U32.HI R29, RZ, R45, R44 ;  /* 0x0000002dff1d5219 */ /* 0x000fce000001162c */
.L_x_12024:
[----:B------:R-:W-:Y:S05]  /*a790*/  BSYNC B0 ;  /* 0x0000000000007941 */ /* 0x000fea0003800000 */
.L_x_12022:
[----:B------:R-:W-:-:S05]  /*a7a0*/  IMAD R44, R29, R177, R62 ;  /* 0x000000b11d2c7224 */ /* 0x000fca00078e023e */
[----:B------:R-:W-:Y:S02]  /*a7b0*/  VIMNMX R37, R37, R44, !PT ;  /* 0x0000002c25257248 */ /* 0x000fe40007fe0100 */
[----:B------:R-:W-:-:S07]  /*a7c0*/  VIADDMNMX R102, R44, R177, R102, PT ;  /* 0x000000b12c667246 */ /* 0x000fce0003800166 */
.L_x_12021:
[C---:B------:R-:W-:Y:S01]  /*a7d0*/  ISETP.GT.AND P2, PT, R37.reuse, 0x1, !P2 ;  /* 0x000000012500780c */ /* 0x040fe20005744270 */
[----:B------:R-:W-:Y:S01]  /*a7e0*/  ULDC UR4, c[0x0][0x988] ;  /* 0x0002620000047ab9 */ /* 0x000fe20000000800 */
[----:B------:R-:W-:Y:S02]  /*a7f0*/  ISETP.GT.AND P6, PT, R37, 0x8, !P6 ;  /* 0x000000082500780c */ /* 0x000fe400077c4270 */
[C---:B------:R-:W-:Y:S02]  /*a800*/  ISETP.LT.OR P2, PT, R102.reuse, 0x2, P2 ;  /* 0x000000026600780c */ /* 0x040fe40001741670 */
[----:B------:R-:W-:Y:S02]  /*a810*/  ISETP.LT.OR P6, PT, R102, 0x9, P6 ;  /* 0x000000096600780c */ /* 0x000fe400037c1670 */
[----:B------:R-:W-:Y:S02]  /*a820*/  FSEL R68, R3, -INF , !P2 ;  /* 0xff80000003447808 */ /* 0x000fe40005000000 */
[----:B------:R-:W-:-:S02]  /*a830*/  ISETP.NE.AND P2, PT, R55, RZ, PT ;  /* 0x000000ff3700720c */ /* 0x000fc40003f45270 */
[C---:B------:R-:W-:Y:S02]  /*a840*/  ISETP.GT.AND P4, PT, R37.reuse, RZ, !P4 ;  /* 0x000000ff2500720c */ /* 0x040fe40006784270 */
[----:B------:R-:W-:Y:S02]  /*a850*/  ISETP.GT.AND P2, PT, R37, 0x9, !P2 ;  /* 0x000000092500780c */ /* 0x000fe40005744270 */
[----:B------:R-:W-:Y:S02]  /*a860*/  ISETP.NE.AND P5, PT, R66, RZ, PT ;  /* 0x000000ff4200720c */ /* 0x000fe40003fa5270 */
[----:B------:R-:W-:Y:S02]  /*a870*/  ISETP.LT.OR P2, PT, R102, 0xa, P2 ;  /* 0x0000000a6600780c */ /* 0x000fe40001741670 */
[----:B------:R-:W-:Y:S02]  /*a880*/  FSEL R66, R7, -INF , !P6 ;  /* 0xff80000007427808 */ /* 0x000fe40007000000 */
[----:B------:R-:W-:Y:S01]  /*a890*/  FSEL R62, R13, -INF , !P2 ;  /* 0xff8000000d3e7808 */ /* 0x000fe20005000000 */
[----:B------:R-:W-:Y:S01]  /*a8a0*/  IMAD.U32 R13, RZ, RZ, UR4 ;  /* 0x00000004ff0d7e24 */ /* 0x000fe2000f8e00ff */
[----:B------:R-:W-:-:S02]  /*a8b0*/  ISETP.NE.AND P2, PT, R63, RZ, PT ;  /* 0x000000ff3f00720c */ /* 0x000fc40003f45270 */
[----:B------:R-:W-:Y:S02]  /*a8c0*/  ISETP.NE.AND P6, PT, R77, RZ, PT ;  /* 0x000000ff4d00720c */ /* 0x000fe40003fc5270 */
[----:B------:R-:W-:Y:S02]  /*a8d0*/  ISETP.GT.AND P2, PT, R37, 0x10, !P2 ;  /* 0x000000102500780c */ /* 0x000fe40005744270 */
[C---:B------:R-:W-:Y:S02]  /*a8e0*/  ISETP.LT.OR P4, PT, R102.reuse, 0x1, P4 ;  /* 0x000000016600780c */ /* 0x040fe40002781670 */
[----:B------:R-:W-:Y:S02]  /*a8f0*/  ISETP.LT.OR P2, PT, R102, 0x11, P2 ;  /* 0x000000116600780c */ /* 0x000fe40001741670 */
[----:B------:R-:W-:Y:S02]  /*a900*/  FSEL R35, R0, -INF , !P4 ;  /* 0xff80000000237808 */ /* 0x000fe40006000000 */
        /* <DEDUP_REMOVED lines=56> */
[----:B------:R-:W-:Y:S01]  /*ac90*/  ISETP.NE.AND P6, PT, R60, RZ, PT ;  /* 0x000000ff3c00720c */ /* 0x000fe20003fc5270 */
[----:B------:R-:W0:Y:S01]  /*aca0*/  SHFL.BFLY PT, R0, R3, 0x2, 0x1f ;  /* 0x0c401f0003007f89 */ /* 0x000e2200000e0000 */
[----:B------:R-:W-:Y:S02]  /*acb0*/  ISETP.LT.OR P2, PT, R102, 0x32, P2 ;  /* 0x000000326600780c */ /* 0x000fe40001741670 */
[----:B------:R-:W-:Y:S02]  /*acc0*/  ISETP.NE.AND P5, PT, R61, RZ, PT ;  /* 0x000000ff3d00720c */ /* 0x000fe40003fa5270 */
[----:B------:R-:W-:Y:S02]  /*acd0*/  FSEL R46, R46, -INF , !P2 ;  /* 0xff8000002e2e7808 */ /* 0x000fe40005000000 */
[----:B------:R-:W-:-:S02]  /*ace0*/  ISETP.NE.AND P2, PT, R49, RZ, PT ;  /* 0x000000ff3100720c */ /* 0x000fc40003f45270 */
[C---:B------:R-:W-:Y:S02]  /*acf0*/  ISETP.GT.AND P3, PT, R37.reuse, 0x58, !P3 ;  /* 0x000000582500780c */ /* 0x040fe40005f64270 */
[----:B------:R-:W-:Y:S02]  /*ad00*/  ISETP.GT.AND P2, PT, R37, 0x38, !P2 ;  /* 0x000000382500780c */ /* 0x000fe40005744270 */
[C---:B------:R-:W-:Y:S02]  /*ad10*/  ISETP.LT.OR P3, PT, R102.reuse, 0x59, P3 ;  /* 0x000000596600780c */ /* 0x040fe40001f61670 */
[----:B------:R-:W-:-:S04]  /*ad20*/  ISETP.LT.OR P2, PT, R102, 0x39, P2 ;  /* 0x000000396600780c */ /* 0x000fc80001741670 */
[----:B------:R-:W-:Y:S02]  /*ad30*/  FSEL R48, R48, -INF , !P2 ;  /* 0xff80000030307808 */ /* 0x000fe40005000000 */
[----:B------:R-:W-:Y:S02]  /*ad40*/  ISETP.NE.AND P2, PT, R85, RZ, PT ;  /* 0x000000ff5500720c */ /* 0x000fe40003f45270 */
[----:B0-----:R-:W-:Y:S02]  /*ad50*/  FMNMX.FTZ R27, R3, R0, !PT ;  /* 0x00000000031b7209 */ /* 0x001fe40007810000 */
[----:B------:R-:W-:Y:S02]  /*ad60*/  ISETP.GT.AND P2, PT, R37, 0x39, !P2 ;  /* 0x000000392500780c */ /* 0x000fe40005744270 */
[----:B------:R-:W-:Y:S01]  /*ad70*/  FMNMX.FTZ R3, R35, R68, !PT ;  /* 0x0000004423037209 */ /* 0x000fe20007810000 */
[----:B------:R-:W0:Y:S01]  /*ad80*/  SHFL.BFLY PT, R0, R27, 0x1, 0x1f ;  /* 0x0c201f001b007f89 */ /* 0x000e2200000e0000 */
[----:B------:R-:W-:-:S02]  /*ad90*/  ISETP.LT.OR P2, PT, R102, 0x3a, P2 ;  /* 0x0000003a6600780c */ /* 0x000fc40001741670 */
[----:B------:R-:W-:Y:S02]  /*ada0*/  FMNMX.FTZ R3, R66, R3, !PT ;  /* 0x0000000342037209 */ /* 0x000fe40007810000 */
[----:B------:R-:W-:Y:S02]  /*adb0*/  FSEL R52, R52, -INF , !P2 ;  /* 0xff80000034347808 */ /* 0x000fe40005000000 */
[----:B------:R-:W-:Y:S02]  /*adc0*/  ISETP.NE.AND P2, PT, R53, RZ, PT ;  /* 0x000000ff3500720c */ /* 0x000fe40003f45270 */
[----:B------:R-:W-:Y:S02]  /*add0*/  FMNMX.FTZ R3, R62, R3, !PT ;  /* 0x000000033e037209 */ /* 0x000fe40007810000 */
[----:B------:R-:W-:-:S04]  /*ade0*/  ISETP.GT.AND P2, PT, R37, 0x40, !P2 ;  /* 0x000000402500780c */ /* 0x000fc80005744270 */
[----:B------:R-:W-:-:S04]  /*adf0*/  ISETP.LT.OR P2, PT, R102, 0x41, P2 ;  /* 0x000000416600780c */ /* 0x000fc80001741670 */
[----:B------:R-:W-:Y:S02]  /*ae00*/  FSEL R60, R58, -INF , !P2 ;  /* 0xff8000003a3c7808 */ /* 0x000fe40005000000 */
[----:B------:R-:W-:Y:S02]  /*ae10*/  ISETP.NE.AND P2, PT, R56, RZ, PT ;  /* 0x000000ff3800720c */ /* 0x000fe40003f45270 */
[----:B0-----:R-:W-:Y:S02]  /*ae20*/  FMNMX.FTZ R7, R27, R0, !PT ;  /* 0x000000001b077209 */ /* 0x001fe40007810000 */
[----:B------:R-:W-:-:S03]  /*ae30*/  ISETP.GT.AND P2, PT, R37, 0x41, !P2 ;  /* 0x000000412500780c */ /* 0x000fc60005744270 */
[----:B------:R-:W-:Y:S01]  /*ae40*/  FMUL.FTZ R0, R7, R13 ;  /* 0x0000000d07007220 */ /* 0x000fe20000410000 */
[----:B------:R-:W-:-:S04]  /*ae50*/  ISETP.LT.OR P2, PT, R102, 0x42, P2 ;  /* 0x000000426600780c */ /* 0x000fc80001741670 */
        /* <DEDUP_REMOVED lines=12> */
[----:B------:R-:W-:-:S04]  /*af20*/  FSETP.NEU.FTZ.AND P2, PT, R7, -INF , PT ;  /* 0xff8000000700780b */ /* 0x000fc80003f5d000 */
[----:B------:R-:W-:Y:S02]  /*af30*/  FSEL R41, R0, RZ, P2 ;  /* 0x000000ff00297208 */ /* 0x000fe40001000000 */
[----:B------:R-:W-:Y:S02]  /*af40*/  ISETP.GT.AND P2, PT, R37, 0x51, !P5 ;  /* 0x000000512500780c */ /* 0x000fe40006f44270 */
[----:B------:R-:W-:Y:S01]  /*af50*/  ISETP.NE.AND P5, PT, R51, RZ, PT ;  /* 0x000000ff3300720c */ /* 0x000fe20003fa5270 */
[-CC-:B------:R-:W-:Y:S01]  /*af60*/  FFMA.FTZ R29, R104, R13.reuse, -R41.reuse ;  /* 0x0000000d681d7223 */ /* 0x180fe20000010829 */
[----:B------:R-:W-:Y:S01]  /*af70*/  ISETP.LT.OR P2, PT, R102, 0x52, P2 ;  /* 0x000000526600780c */ /* 0x000fe20001741670 */
[-CC-:B------:R-:W-:Y:S01]  /*af80*/  FFMA.FTZ R39, R106, R13.reuse, -R41.reuse ;  /* 0x0000000d6a277223 */ /* 0x180fe20000010829 */
[-CC-:B------:R-:W-:Y:S01]  /*af90*/  FFMA.FTZ R160, R92, R13.reuse, -R41.reuse ;  /* 0x0000000d5ca07223 */ /* 0x180fe20000010829 */
[-CC-:B------:R-:W-:Y:S01]  /*afa0*/  FFMA.FTZ R49, R12, R13.reuse, -R41.reuse ;  /* 0x0000000d0c317223 */ /* 0x180fe20000010829 */
[----:B------:R-:W-:Y:S01]  /*afb0*/  FSEL R0, R25, -INF , !P2 ;  /* 0xff80000019007808 */ /* 0x000fe20005000000 */
[--C-:B------:R-:W-:Y:S01]  /*afc0*/  FFMA.FTZ R152, R152, R13, -R41.reuse ;  /* 0x0000000d98987223 */ /* 0x100fe20000010829 */
[----:B------:R-:W-:Y:S01]  /*afd0*/  FMNMX.FTZ R25, R28, R3, !PT ;  /* 0x000000031c197209 */ /* 0x000fe20007810000 */
[-CC-:B------:R-:W-:Y:S01]  /*afe0*/  FFMA.FTZ R154, R154, R13.reuse, -R41.reuse ;  /* 0x0000000d9a9a7223 */ /* 0x180fe20000010829 */
[----:B------:R0:W-:Y:S01]  /*aff0*/  MUFU.EX2 R3, R29 ;  /* 0x0000001d00037308 */ /* 0x0001e20000000800 */
[----:B------:R-:W-:Y:S01]  /*b000*/  ISETP.GT.AND P2, PT, R37, 0x59, !P5 ;  /* 0x000000592500780c */ /* 0x000fe20006f44270 */
[--C-:B------:R-:W-:Y:S01]  /*b010*/  FFMA.FTZ R37, R90, R13, -R41.reuse ;  /* 0x0000000d5a257223 */ /* 0x100fe20000010829 */
[----:B------:R-:W-:Y:S01]  /*b020*/  FMNMX.FTZ R25, R30, R25, !PT ;  /* 0x000000191e197209 */ /* 0x000fe20007810000 */
[-CC-:B------:R-:W-:Y:S01]  /*b030*/  FFMA.FTZ R156, R100, R13.reuse, -R41.reuse ;  /* 0x0000000d649c7223 */ /* 0x180fe20000010829 */
[----:B------:R-:W-:Y:S01]  /*b040*/  ISETP.LT.OR P2, PT, R102, 0x5a, P2 ;  /* 0x0000005a6600780c */ /* 0x000fe20001741670 */
[--C-:B------:R-:W-:Y:S01]  /*b050*/  FFMA.FTZ R98, R98, R13, -R41.reuse ;  /* 0x0000000d62627223 */ /* 0x100fe20000010829 */
[----:B------:R-:W-:Y:S01]  /*b060*/  FMNMX.FTZ R25, R32, R25, !PT ;  /* 0x0000001920197209 */ /* 0x000fe20007810000 */
[----:B------:R-:W1:Y:S01]  /*b070*/  MUFU.EX2 R152, R152 ;  /* 0x0000009800987308 */ /* 0x000e620000000800 */
        /* <DEDUP_REMOVED lines=22> */
[----:B0-----:R-:W-:Y:S01]  /*b1e0*/  FMNMX.FTZ R29, R44, R27, !PT ;  /* 0x0000001b2c1d7209 */ /* 0x001fe20007810000 */
[-CC-:B------:R-:W-:Y:S01]  /*b1f0*/  FFMA.FTZ R24, R24, R13.reuse, -R41.reuse ;  /* 0x0000000d18187223 */ /* 0x180fe20000010829 */
[----:B------:R-:W-:Y:S01]  /*b200*/  FFMA.FTZ R26, R26, R13, -R41 ;  /* 0x0000000d1a1a7223 */ /* 0x000fe20000010829 */
[----:B------:R-:W-:Y:S01]  /*b210*/  MUFU.EX2 R154, R154 ;  /* 0x0000009a009a7308 */ /* 0x000fe20000000800 */
[----:B------:R-:W-:Y:S01]  /*b220*/  FMNMX.FTZ R29, R46, R29, !PT ;  /* 0x0000001d2e1d7209 */ /* 0x000fe20007810000 */
[----:B-1----:R-:W-:Y:S01]  /*b230*/  FADD.FTZ R51, R152, R3 ;  /* 0x0000000398337221 */ /* 0x002fe20000010000 */
[----:B------:R-:W-:-:S02]  /*b240*/  F2FP.F16.F32.PACK_AB R152, R3, R152 ;  /* 0x000000980398723e */ /* 0x000fc400000000ff */
[----:B------:R-:W-:-:S03]  /*b250*/  FMNMX.FTZ R29, R48, R29, !PT ;  /* 0x0000001d301d7209 */ /* 0x000fc60007810000 */
[----:B------:R-:W-:Y:S01]  /*b260*/  MUFU.EX2 R156, R156 ;  /* 0x0000009c009c7308 */ /* 0x000fe20000000800 */
[----:B------:R-:W-:-:S04]  /*b270*/  FMNMX.FTZ R29, R52, R29, !PT ;  /* 0x0000001d341d7209 */ /* 0x000fc80007810000 */
[----:B--2---:R-:W-:-:S03]  /*b280*/  FMNMX.FTZ R39, R60, R29, !PT ;  /* 0x0000001d3c277209 */ /* 0x004fc60007810000 */
        /* <DEDUP_REMOVED lines=13> */
[----:B------:R-:W1:Y:S08]  /*b360*/  MUFU.EX2 R88, R88 ;  /* 0x0000005800587308 */ /* 0x000e700000000800 */
[----:B------:R-:W-:Y:S01]  /*b370*/  MUFU.EX2 R84, R84 ;  /* 0x0000005400547308 */ /* 0x000fe20000000800 */
[----:B0-----:R-:W-:-:S07]  /*b380*/  FMNMX.FTZ R86, R39, R86, !PT ;  /* 0x0000005627567209 */ /* 0x001fce0007810000 */
[----:B------:R-:W0:Y:S01]  /*b390*/  MUFU.EX2 R43, R82 ;  /* 0x00000052002b7308 */ /* 0x000e220000000800 */
[----:B-1----:R-:W-:Y:S01]  /*b3a0*/  F2FP.F16.F32.PACK_AB R162, R33, R88 ;  /* 0x0000005821a2723e */ /* 0x002fe200000000ff */
[----:B------:R-:W1:Y:S06]  /*b3b0*/  SHFL.BFLY PT, R31, R86, 0x1, 0x1f ;  /* 0x0c201f00561f7f89 */ /* 0x000e6c00000e0000 */
[----:B------:R-:W-:Y:S08]  /*b3c0*/  MUFU.EX2 R80, R80 ;  /* 0x0000005000507308 */ /* 0x000ff00000000800 */
[----:B------:R-:W2:Y:S01]  /*b3d0*/  MUFU.EX2 R45, R78 ;  /* 0x0000004e002d7308 */ /* 0x000ea20000000800 */
[----:B0-----:R-:W-:-:S07]  /*b3e0*/  F2FP.F16.F32.PACK_AB R164, R43, R84 ;  /* 0x000000542ba4723e */ /* 0x001fce00000000ff */
[----:B------:R-:W-:Y:S01]  /*b3f0*/  MUFU.EX2 R76, R76 ;  /* 0x0000004c004c7308 */ /* 0x000fe20000000800 */
[----:B-1----:R-:W-:-:S04]  /*b400*/  FMNMX.FTZ R12, R86, R31, !PT ;  /* 0x0000001f560c7209 */ /* 0x002fc80007810000 */
[C---:B------:R-:W-:Y:S01]  /*b410*/  FSETP.NEU.FTZ.AND P2, PT, R12.reuse, -INF , PT ;  /* 0xff8000000c00780b */ /* 0x040fe20003f5d000 */
[----:B------:R-:W-:Y:S02]  /*b420*/  FMUL.FTZ R31, R12, R13 ;  /* 0x0000000d0c1f7220 */ /* 0x000fe40000410000 */
[----:B------:R-:W-:Y:S01]  /*b430*/  MUFU.EX2 R39, R74 ;  /* 0x0000004a00277308 */ /* 0x000fe20000000800 */
[----:B--2---:R-:W-:Y:S02]  /*b440*/  F2FP.F16.F32.PACK_AB R166, R45, R80 ;  /* 0x000000502da6723e */ /* 0x004fe400000000ff */
[----:B------:R-:W-:-:S05]  /*b450*/  FSEL R41, R31, RZ, P2 ;  /* 0x000000ff1f297208 */ /* 0x000fca0001000000 */
        /* <DEDUP_REMOVED lines=9> */
[----:B0-----:R-:W-:Y:S01]  /*b4f0*/  FADD.FTZ R26, R154, R51 ;  /* 0x000000339a1a7221 */ /* 0x001fe20000010000 */
[-CC-:B------:R-:W-:Y:S01]  /*b500*/  FFMA.FTZ R34, R34, R13.reuse, -R41.reuse ;  /* 0x0000000d22227223 */ /* 0x180fe20000010829 */
[-CC-:B------:R-:W-:Y:S01]  /*b510*/  FFMA.FTZ R36, R36, R13.reuse, -R41.reuse ;  /* 0x0000000d24247223 */ /* 0x180fe20000010829 */
[-CC-:B------:R-:W-:Y:S01]  /*b520*/  FFMA.FTZ R38, R38, R13.reuse, -R41.reuse ;  /* 0x0000000d26267223 */ /* 0x180fe20000010829 */
[----:B------:R-:W-:Y:S01]  /*b530*/  FADD.FTZ R51, R25, R26 ;  /* 0x0000001a19337221 */ /* 0x000fe20000010000 */
[-CC-:B------:R-:W-:Y:S01]  /*b540*/  FFMA.FTZ R40, R40, R13.reuse, -R41.reuse ;  /* 0x0000000d28287223 */ /* 0x180fe20000010829 */
[-C--:B------:R-:W-:Y:S01]  /*b550*/  FFMA.FTZ R42, R42, R13.reuse, -R41 ;  /* 0x0000000d2a2a7223 */ /* 0x080fe20000010829 */
[----:B------:R-:W0:Y:S01]  /*b560*/  MUFU.EX2 R68, R68 ;  /* 0x0000004400447308 */ /* 0x000e220000000800 */
[----:B------:R-:W-:Y:S01]  /*b570*/  FADD.FTZ R26, R156, R51 ;  /* 0x000000339c1a7221 */ /* 0x000fe20000010000 */
        /* <DEDUP_REMOVED lines=8> */
[-CC-:B------:R-:W-:Y:S01]  /*b600*/  FFMA.FTZ R58, R58, R13.reuse, -R41.reuse ;  /* 0x0000000d3a3a7223 */ /* 0x180fe20000010829 */
[----:B------:R-:W-:Y:S01]  /*b610*/  F2FP.F16.F32.PACK_AB R154, R25, R154 ;  /* 0x0000009a199a723e */ /* 0x000fe200000000ff */
[-CC-:B------:R-:W-:Y:S01]  /*b620*/  FFMA.FTZ R50, R50, R13.reuse, -R41.reuse ;  /* 0x0000000d32327223 */ /* 0x180fe20000010829 */
[-CC-:B------:R-:W-:Y:S01]  /*b630*/  FFMA.FTZ R54, R54, R13.reuse, -R41.reuse ;  /* 0x0000000d36367223 */ /* 0x180fe20000010829 */
[-CC-:B------:R-:W-:Y:S01]  /*b640*/  FFMA.FTZ R0, R0, R13.reuse, -R41.reuse ;  /* 0x0000000d00007223 */ /* 0x180fe20000010829 */
[-CC-:B------:R-:W-:Y:S01]  /*b650*/  FFMA.FTZ R90, R90, R13.reuse, -R41.reuse ;  /* 0x0000000d5a5a7223 */ /* 0x180fe20000010829 */
[----:B------:R-:W2:Y:S01]  /*b660*/  MUFU.EX2 R155, R62 ;  /* 0x0000003e009b7308 */ /* 0x000ea20000000800 */
[----:B0-----:R-:W-:Y:S01]  /*b670*/  FADD.FTZ R51, R35, R68 ;  /* 0x0000004423337221 */ /* 0x001fe20000010000 */
[----:B------:R-:W-:Y:S01]  /*b680*/  FFMA.FTZ R41, R92, R13, -R41 ;  /* 0x0000000d5c297223 */ /* 0x000fe20000010829 */
[----:B------:R-:W-:-:S02]  /*b690*/  F2FP.F16.F32.PACK_AB R156, R27, R156 ;  /* 0x0000009c1b9c723e */ /* 0x000fc400000000ff */
[----:B------:R-:W-:Y:S02]  /*b6a0*/  F2FP.F16.F32.PACK_AB R168, R39, R76 ;  /* 0x0000004c27a8723e */ /* 0x000fe400000000ff */
[----:B------:R-:W-:Y:S01]  /*b6b0*/  F2FP.F16.F32.PACK_AB R153, R68, R35 ;  /* 0x000000234499723e */ /* 0x000fe200000000ff */
[----:B------:R-:W0:Y:S01]  /*b6c0*/  MUFU.EX2 R28, R28 ;  /* 0x0000001c001c7308 */ /* 0x000e220000000800 */
[----:B-1----:R-:W-:-:S07]  /*b6d0*/  FADD.FTZ R26, R66, R51 ;  /* 0x00000033421a7221 */ /* 0x002fce0000010000 */
[----:B------:R1:W3:Y:S01]  /*b6e0*/  MUFU.EX2 R157, R30 ;  /* 0x0000001e009d7308 */ /* 0x0002e20000000800 */
[C---:B--2---:R-:W-:Y:S01]  /*b6f0*/  FADD.FTZ R51, R155.reuse, R26 ;  /* 0x0000001a9b337221 */ /* 0x044fe20000010000 */
[----:B------:R-:W-:-:S06]  /*b700*/  F2FP.F16.F32.PACK_AB R155, R155, R66 ;  /* 0x000000429b9b723e */ /* 0x000fcc00000000ff */
[----:B------:R-:W2:Y:S01]  /*b710*/  MUFU.EX2 R32, R32 ;  /* 0x0000002000207308 */ /* 0x000ea20000000800 */
[----:B-1----:R-:W-:Y:S01]  /*b720*/  FADD.FTZ R30, R158, R53 ;  /* 0x000000359e1e7221 */ /* 0x002fe20000010000 */
[----:B0-----:R-:W-:Y:S01]  /*b730*/  FADD.FTZ R26, R28, R51 ;  /* 0x000000331c1a7221 */ /* 0x001fe20000010000 */
[C---:B------:R-:W-:Y:S02]  /*b740*/  F2FP.F16.F32.PACK_AB R158, R29.reuse, R158 ;  /* 0x0000009e1d9e723e */ /* 0x040fe400000000ff */
[----:B------:R-:W-:-:S03]  /*b750*/  FADD.FTZ R53, R29, R30 ;  /* 0x0000001e1d357221 */ /* 0x000fc60000010000 */
[----:B------:R-:W0:Y:S01]  /*b760*/  MUFU.EX2 R159, R34 ;  /* 0x00000022009f7308 */ /* 0x000e220000000800 */
[----:B------:R-:W-:Y:S01]  /*b770*/  FADD.FTZ R30, R160, R53 ;  /* 0x00000035a01e7221 */ /* 0x000fe20000010000 */
[----:B---3--:R-:W-:Y:S01]  /*b780*/  FADD.FTZ R51, R157, R26 ;  /* 0x0000001a9d337221 */ /* 0x008fe20000010000 */
[C---:B------:R-:W-:Y:S02]  /*b790*/  F2FP.F16.F32.PACK_AB R160, R37.reuse, R160 ;  /* 0x000000a025a0723e */ /* 0x040fe400000000ff */
[----:B------:R-:W-:Y:S01]  /*b7a0*/  FADD.FTZ R53, R37, R30 ;  /* 0x0000001e25357221 */ /* 0x000fe20000010000 */
[----:B------:R-:W-:Y:S02]  /*b7b0*/  F2FP.F16.F32.PACK_AB R157, R157, R28 ;  /* 0x0000001c9d9d723e */ /* 0x000fe400000000ff */
[----:B------:R-:W1:Y:S01]  /*b7c0*/  MUFU.EX2 R36, R36 ;  /* 0x0000002400247308 */ /* 0x000e620000000800 */
[----:B--2---:R-:W-:Y:S01]  /*b7d0*/  FADD.FTZ R26, R32, R51 ;  /* 0x00000033201a7221 */ /* 0x004fe20000010000 */
[----:B------:R-:W-:-:S04]  /*b7e0*/  FADD.FTZ R30, R88, R53 ;  /* 0x00000035581e7221 */ /* 0x000fc80000010000 */
[----:B------:R-:W-:Y:S02]  /*b7f0*/  FADD.FTZ R53, R33, R30 ;  /* 0x0000001e21357221 */ /* 0x000fe40000010000 */
[----:B------:R-:W2:Y:S01]  /*b800*/  MUFU.EX2 R161, R38 ;  /* 0x0000002600a17308 */ /* 0x000ea20000000800 */
[C---:B0-----:R-:W-:Y:S01]  /*b810*/  FADD.FTZ R51, R159.reuse, R26 ;  /* 0x0000001a9f337221 */ /* 0x041fe20000010000 */
[----:B------:R-:W-:Y:S01]  /*b820*/  FADD.FTZ R30, R84, R53 ;  /* 0x00000035541e7221 */ /* 0x000fe20000010000 */
[----:B------:R-:W-:-:S03]  /*b830*/  F2FP.F16.F32.PACK_AB R159, R159, R32 ;  /* 0x000000209f9f723e */ /* 0x000fc600000000ff */
[----:B------:R-:W-:Y:S02]  /*b840*/  FADD.FTZ R53, R43, R30 ;  /* 0x0000001e2b357221 */ /* 0x000fe40000010000 */
[----:B------:R-:W0:Y:S01]  /*b850*/  MUFU.EX2 R40, R40 ;  /* 0x0000002800287308 */ /* 0x000e220000000800 */
[----:B-1----:R-:W-:Y:S01]  /*b860*/  FADD.FTZ R26, R36, R51 ;  /* 0x00000033241a7221 */ /* 0x002fe20000010000 */
[----:B------:R-:W-:-:S04]  /*b870*/  FADD.FTZ R30, R80, R53 ;  /* 0x00000035501e7221 */ /* 0x000fc80000010000 */
[----:B------:R-:W-:Y:S02]  /*b880*/  FADD.FTZ R53, R45, R30 ;  /* 0x0000001e2d357221 */ /* 0x000fe40000010000 */
[----:B------:R-:W1:Y:S01]  /*b890*/  MUFU.EX2 R163, R42 ;  /* 0x0000002a00a37308 */ /* 0x000e620000000800 */
[C---:B--2---:R-:W-:Y:S01]  /*b8a0*/  FADD.FTZ R51, R161.reuse, R26 ;  /* 0x0000001aa1337221 */ /* 0x044fe20000010000 */
[----:B------:R-:W-:Y:S01]  /*b8b0*/  FADD.FTZ R30, R76, R53 ;  /* 0x000000354c1e7221 */ /* 0x000fe20000010000 */
[----:B------:R-:W-:-:S03]  /*b8c0*/  F2FP.F16.F32.PACK_AB R161, R161, R36 ;  /* 0x00000024a1a1723e */ /* 0x000fc600000000ff */
[----:B------:R-:W-:Y:S02]  /*b8d0*/  FADD.FTZ R25, R39, R30 ;  /* 0x0000001e27197221 */ /* 0x000fe40000010000 */
        /* <DEDUP_REMOVED lines=24> */
[----:B------:R-:W-:Y:S01]  /*ba60*/  MUFU.EX2 R58, R58 ;  /* 0x0000003a003a7308 */ /* 0x000fe20000000800 */
[C---:B-1----:R-:W-:Y:S01]  /*ba70*/  FADD.FTZ R3, R169.reuse, R26 ;  /* 0x0000001aa9037221 */ /* 0x042fe20000010000 */
[----:B------:R-:W-:-:S06]  /*ba80*/  F2FP.F16.F32.PACK_AB R169, R169, R60 ;  /* 0x0000003ca9a9723e */ /* 0x000fcc00000000ff */
[----:B------:R-:W0:Y:S01]  /*ba90*/  MUFU.EX2 R24, R24 ;  /* 0x0000001800187308 */ /* 0x000e220000000800 */
[C---:B--2---:R-:W-:Y:S01]  /*baa0*/  FADD.FTZ R25, R49.reuse, R30 ;  /* 0x0000001e31197221 */ /* 0x044fe20000010000 */
[----:B------:R-:W-:-:S06]  /*bab0*/  F2FP.F16.F32.PACK_AB R172, R49, R64 ;  /* 0x0000004031ac723e */ /* 0x000fcc00000000ff */
[----:B------:R-:W1:Y:S08]  /*bac0*/  MUFU.EX2 R171, R50 ;  /* 0x0000003200ab7308 */ /* 0x000e700000000800 */
[----:B------:R-:W2:Y:S01]  /*bad0*/  MUFU.EX2 R54, R54 ;  /* 0x0000003600367308 */ /* 0x000ea20000000800 */
[----:B0-----:R-:W-:Y:S01]  /*bae0*/  FADD.FTZ R26, R24, R25 ;  /* 0x00000019181a7221 */ /* 0x001fe20000010000 */
[----:B------:R-:W-:-:S06]  /*baf0*/  F2FP.F16.F32.PACK_AB R174, R31, R24 ;  /* 0x000000181fae723e */ /* 0x000fcc00000000ff */
[----:B------:R0:W3:Y:S08]  /*bb00*/  MUFU.EX2 R173, R0 ;  /* 0x0000000000ad7308 */ /* 0x0000f00000000800 */
[----:B------:R-:W4:Y:S01]  /*bb10*/  MUFU.EX2 R90, R90 ;  /* 0x0000005a005a7308 */ /* 0x000f220000000800 */
[----:B0-----:R-:W-:Y:S01]  /*bb20*/  FADD.FTZ R0, R58, R3 ;  /* 0x000000033a007221 */ /* 0x001fe20000010000 */
[----:B------:R-:W-:-:S03]  /*bb30*/  FADD.FTZ R3, R31, R26 ;  /* 0x0000001a1f037221 */ /* 0x000fc60000010000 */
[C---:B-1----:R-:W-:Y:S01]  /*bb40*/  FADD.FTZ R25, R171.reuse, R0 ;  /* 0x00000000ab197221 */ /* 0x042fe20000010000 */
[----:B------:R-:W-:Y:S02]  /*bb50*/  F2FP.F16.F32.PACK_AB R171, R171, R58 ;  /* 0x0000003aabab723e */ /* 0x000fe400000000ff */
[----:B------:R-:W0:Y:S01]  /*bb60*/  MUFU.EX2 R41, R41 ;  /* 0x0000002900297308 */ /* 0x000e220000000800 */
[----:B--2---:R-:W-:-:S04]  /*bb70*/  FADD.FTZ R0, R54, R25 ;  /* 0x0000001936007221 */ /* 0x004fc80000010000 */
[C---:B---3--:R-:W-:Y:S01]  /*bb80*/  FADD.FTZ R25, R173.reuse, R0 ;  /* 0x00000000ad197221 */ /* 0x048fe20000010000 */
[----:B------:R-:W-:-:S03]  /*bb90*/  F2FP.F16.F32.PACK_AB R173, R173, R54 ;  /* 0x00000036adad723e */ /* 0x000fc600000000ff */
[----:B----4-:R-:W-:-:S04]  /*bba0*/  FADD.FTZ R0, R90, R25 ;  /* 0x000000195a007221 */ /* 0x010fc80000010000 */
[C---:B0-----:R-:W-:Y:S01]  /*bbb0*/  FADD.FTZ R0, R41.reuse, R0 ;  /* 0x0000000029007221 */ /* 0x041fe20000010000 */
[----:B------:R-:W-:Y:S01]  /*bbc0*/  F2FP.F16.F32.PACK_AB R175, R41, R90 ;  /* 0x0000005a29af723e */ /* 0x000fe200000000ff */
[----:B------:R-:W-:Y:S06]  /*bbd0*/  @!P0 BRA `(.L_x_12025) ;  /* 0x0000000000048947 */ /* 0x000fec0003800000 */
[----:B------:R-:W-:Y:S01]  /*bbe0*/  BPT.TRAP 0x1 ;  /* 0x000000040000795c */ /* 0x000fe20000300000 */
.L_x_12025:
[----:B------:R0:W1:Y:S01]  /*bbf0*/  SYNCS.PHASECHK.TRANS64.TRYWAIT P2, [R6+URZ+0x22850], R21 ;  /* 0x02285015060075a7 */ /* 0x000062000804017f */
[----:B------:R-:W-:Y:S05]  /*bc00*/  @!P0 BRA `(.L_x_12026) ;  /* 0x0000000000048947 */ /* 0x000fea0003800000 */
[----:B------:R-:W-:Y:S01]  /*bc10*/  BPT.TRAP 0x1 ;  /* 0x000000040000795c */ /* 0x000fe20000300000 */
.L_x_12026:
[----:B------:R-:W-:Y:S04]  /*bc20*/  BSSY B0, `(.L_x_12027) ;  /* 0x0000004000007945 */ /* 0x000fe80003800000 */
[----:B-1----:R-:W-:Y:S05]  /*bc30*/  @P2 BRA `(.L_x_12028) ;  /* 0x0000000000082947 */ /* 0x002fea0003800000 */
[----:B------:R-:W1:Y:S02]  /*bc40*/  SYNCS.PHASECHK.TRANS64.TRYWAIT P2, [R6+URZ+0x22850], R21 ;  /* 0x02285015060075a7 */ /* 0x000e64000804017f */
[----:B-1----:R-:W-:Y:S05]  /*bc50*/  @!P2 BRA `(.L_x_12029) ;  /* 0x000001600044a947 */ /* 0x002fea0003800000 */
.L_x_12028:
[----:B------:R-:W-:Y:S05]  /*bc60*/  BSYNC B0 ;  /* 0x0000000000007941 */ /* 0x000fea0003800000 */
.L_x_12027:
[----:B------:R-:W-:Y:S05]  /*bc70*/  WARPSYNC.ALL ;  /* 0x0000000000007948 */ /* 0x000fea0003800000 */
[----:B01----:R-:W-:Y:S01]  /*bc80*/  VIADD R21, R16, 0x400 ;  /* 0x0000040010157836 */ /* 0x003fe20000000000 */
[----:B------:R0:W-:Y:S01]  /*bc90*/  BAR.SYNC.DEFER_BLOCKING R179, 0x100 ;  /* 0x000400b30000751d */ /* 0x0001e20000010000 */
[----:B------:R-:W-:Y:S02]  /*bca0*/  IMAD.MOV.U32 R181, RZ, RZ, 0x40000040 ;  /* 0x40000040ffb57424 */ /* 0x000fe400078e00ff */
[----:B------:R-:W-:Y:S01]  /*bcb0*/  @!P1 VIADD R6, R6, 0x22860 ;  /* 0x0002286006069836 */ /* 0x000fe20000000000 */
[----:B------:R-:W-:-:S02]  /*bcc0*/  SHF.R.U32.HI R21, RZ, 0x4, R21 ;  /* 0x00000004ff157819 */ /* 0x000fc40000011615 */
[----:B------:R-:W-:Y:S01]  /*bcd0*/  R2UR UR7, R181 ;  /* 0x00000000b50772ca */ /* 0x000fe200000e0000 */
[----:B------:R-:W-:Y:S01]  /*bce0*/  IMAD.MOV.U32 R181, RZ, RZ, 0x40000040 ;  /* 0x40000040ffb57424 */ /* 0x000fe200078e00ff */
[----:B------:R-:W-:Y:S01]  /*bcf0*/  LOP3.LUT R21, R21, 0x3fff, RZ, 0xc0, !PT ;  /* 0x00003fff15157812 */ /* 0x000fe200078ec0ff */
[----:B------:R-:W1:Y:S01]  /*bd00*/  LDC R182, c[0x0][0x448] ;  /* 0x00011200ffb67b82 */ /* 0x000e620000000800 */
[----:B------:R-:W-:Y:S02]  /*bd10*/  @!P1 PRMT R6, RZ, 0x654, R6 ;  /* 0x00000654ff069816 */ /* 0x000fe40000000006 */
[----:B------:R-:W-:-:S05]  /*bd20*/  LOP3.LUT R21, R21, 0x3000000, RZ, 0xfc, !PT ;  /* 0x0300000015157812 */ /* 0x000fca00078efcff */
[----:B------:R-:W-:-:S05]  /*bd30*/  IMAD R180, R2, 0xc00, R21 ;  /* 0x00000c0002b47824 */ /* 0x000fca00078e0215 */
[----:B------:R-:W-:Y:S01]  /*bd40*/  R2UR UR6, R180 ;  /* 0x00000000b40672ca */ /* 0x000fe200000e0000 */
[----:B------:R-:W-:Y:S01]  /*bd50*/  WARPGROUP.ARRIVE ;  /* 0x00000000000079c5 */ /* 0x000fe20000000000 */
[----:B-1----:R-:W-:-:S11]  /*bd60*/  ISETP.NE.AND P2, PT, R182, 0x1, PT ;  /* 0x00000001b600780c */ /* 0x002fd60003f45270 */
        /* <DEDUP_REMOVED lines=29> */
[----:B------:R-:W1:Y:S08]  /*bf40*/  @P2 LDC R152, c[0x0][0x450] ;  /* 0x00011400ff982b82 */ /* 0x000e700000000800 */
[----:B------:R-:W2:Y:S02]  /*bf50*/  @P2 LDC R153, c[0x0][0x44c] ;  /* 0x00011300ff992b82 */ /* 0x000ea40000000800 */
[----:B--2---:R-:W-:Y:S01]  /*bf60*/  @P2 IMAD.HI.U32 R153, R206, R153, RZ ;  /* 0x00000099ce992227 */ /* 0x004fe200078e00ff */
[----:B------:R-:W-:-:S02]  /*bf70*/  WARPGROUP.DEPBAR.LE gsb0, 0x0 ;  /* 0x00008000000079c5 */ /* 0x000fc40000010000 */
[----:B------:R-:W-:-:S11]  /*bf80*/  WARPGROUP.ARRIVE ;  /* 0x00000000000079c5 */ /* 0x000fd60000000000 */
        /* <DEDUP_REMOVED lines=8> */
[----:B------:R2:W-:Y:S02]  /*c010*/  @!P1 SYNCS.ARRIVE.TRANS64.RED.A1T0 RZ, [R6+URZ], RZ ;  /* 0x000000ff06ff99a7 */ /* 0x0005e4000810043f */
[----:B--2---:R-:W-:Y:S01]  /*c020*/  IMAD.MOV.U32 R6, RZ, RZ, R206 ;  /* 0x000000ffff067224 */ /* 0x004fe200078e00ce */
[----:B-1----:R-:W-:Y:S02]  /*c030*/  @P2 SHF.R.U32.HI R6, RZ, R152, R153 ;  /* 0x00000098ff062219 */ /* 0x002fe40000011699 */
[----:B------:R-:W-:-:S02]  /*c040*/  ISETP.GE.AND P2, PT, R177, 0x1, PT ;  /* 0x00000001b100780c */ /* 0x000fc40003f46270 */
[----:B------:R-:W-:Y:S01]  /*c050*/  IADD3 R155, R6, R201, -R200 ;  /* 0x000000c9069b7210 */ /* 0x000fe20007ffe8c8 */
[----:B------:R-:W-:-:S04]  /*c060*/  VIADD R6, R178, 0xfffffffe ;  /* 0xfffffffeb2067836 */ /* 0x000fc80000000000 */
[----:B------:R-:W-:-:S06]  /*c070*/  IMAD.IADD R176, R155, 0x1, R176 ;  /* 0x000000019bb07824 */ /* 0x000fcc00078e02b0 */
[----:B0-----:R-:W-:Y:S05]  /*c080*/  @!P2 BRA `(.L_x_12030) ;  /* 0x000000000048a947 */ /* 0x001fea0003800000 */
        /* <DEDUP_REMOVED lines=11> */
.L_x_12032:
[----:B------:R-:W-:-:S13]  /*c140*/  ISETP.NE.AND P2, PT, R177, 0x1, PT ;  /* 0x00000001b100780c */ /* 0x000fda0003f45270 */
[----:B------:R-:W0:Y:S02]  /*c150*/  @P2 LDC.64 R152, c[0x0][0x9e8] ;  /* 0x00027a00ff982b82 */ /* 0x000e240000000a00 */
[----:B0-----:R-:W-:-:S05]  /*c160*/  @P2 IMAD.HI.U32 R152, R154, R152, RZ ;  /* 0x000000989a982227 */ /* 0x001fca00078e00ff */
[----:B------:R-:W-:-:S07]  /*c170*/  @P2 SHF.R.U32.HI R154, RZ, R153, R152 ;  /* 0x00000099ff9a2219 */ /* 0x000fce0000011698 */
.L_x_12033:
[----:B------:R-:W-:Y:S05]  /*c180*/  BSYNC B0 ;  /* 0x0000000000007941 */ /* 0x000fea0003800000 */
.L_x_12031:
[----:B------:R-:W-:-:S05]  /*c190*/  IMAD R177, R154, R177, R177 ;  /* 0x000000b19ab17224 */ /* 0x000fca00078e02b1 */
[----:B------:R-:W-:-:S07]  /*c1a0*/  VIMNMX R176, R176, R177, PT ;  /* 0x000000b1b0b07248 */ /* 0x000fce0003fe0100 */
.L_x_12030:
        /* <DEDUP_REMOVED lines=13> */
[----:B------:R-:W-:-:S04]  /*c280*/  VIMNMX R216, R218, R153, !PT ;  /* 0x00000099dad87248 */ /* 0x000fc80007fe0100 */
[----:B------:R-:W-:-:S13]  /*c290*/  ISETP.GE.AND P2, PT, R6, R216, PT ;  /* 0x000000d80600720c */ /* 0x000fda0003f46270 */
[----:B------:R-:W-:Y:S05]  /*c2a0*/  @!P2 BRA `(.L_x_12034) ;  /* 0x0000003400f0a947 */ /* 0x000fea0003800000 */
.L_x_12052:
[----:B------:R-:W-:Y:S01]  /*c2b0*/  VIADD R2, R2, 0x1 ;  /* 0x0000000102027836 */ /* 0x000fe20000000000 */
[----:B------:R-:W-:Y:S05]  /*c2c0*/  YIELD ;  /* 0x0000000000007946 */ /* 0x000fea0003800000 */
[----:B------:R-:W-:-:S04]  /*c2d0*/  ISETP.NE.AND P2, PT, R2, 0x2, PT ;  /* 0x000000020200780c */ /* 0x000fc80003f45270 */
[----:B------:R-:W-:Y:S02]  /*c2e0*/  SEL R20, RZ, 0x1, P2 ;  /* 0x00000001ff147807 */ /* 0x000fe40001000000 */
[----:B------:R-:W-:Y:S02]  /*c2f0*/  SEL R2, R2, RZ, P2 ;  /* 0x000000ff02027207 */ /* 0x000fe40001000000 */
[----:B------:R-:W-:Y:S01]  /*c300*/  LOP3.LUT R19, R19, R20, RZ, 0x3c, !PT ;  /* 0x0000001413137212 */ /* 0x000fe200078e3cff */
[----:B0-----:R-:W-:Y:S06]  /*c310*/  @!P0 BRA `(.L_x_12035) ;  /* 0x0000000000048947 */ /* 0x001fec0003800000 */
[----:B------:R-:W-:Y:S01]  /*c320*/  BPT.TRAP 0x1 ;  /* 0x000000040000795c */ /* 0x000fe20000300000 */
.L_x_12035:
[----:B------:R-:W-:Y:S01]  /*c330*/  IMAD R210, R2, 0x8, R16 ;  /* 0x0000000802d27824 */ /* 0x000fe200078e0210 */
[----:B------:R-:W-:-:S04]  /*c340*/  SHF.L.U32 R209, R19, 0x1f, RZ ;  /* 0x0000001f13d17819 */ /* 0x000fc800000006ff */
[----:B------:R0:W1:Y:S01]  /*c350*/  SYNCS.PHASECHK.TRANS64.TRYWAIT P2, [R210+URZ+0x22830], R209 ;  /* 0x022830d1d20075a7 */ /* 0x000062000804017f */
[----:B------:R-:W-:Y:S05]  /*c360*/  @!P0 BRA `(.L_x_12036) ;  /* 0x0000000000048947 */ /* 0x000fea0003800000 */
[----:B------:R-:W-:Y:S01]  /*c370*/  BPT.TRAP 0x1 ;  /* 0x000000040000795c */ /* 0x000fe20000300000 */
.L_x_12036:
[----:B------:R-:W-:Y:S02]  /*c380*/  IMAD R212, R2, 0x300, R207 ;  /* 0x0000030002d47824 */ /* 0x000fe400078e02cf */
[----:B------:R-:W-:Y:S01]  /*c390*/  IMAD.MOV.U32 R213, RZ, RZ, 0x40000040 ;  /* 0x40000040ffd57424 */ /* 0x000fe200078e00ff */
[----:B-1----:R-:W-:Y:S06]  /*c3a0*/  @P2 BRA `(.L_x_12037) ;  /* 0x0000000000082947 */ /* 0x002fec0003800000 */
[----:B------:R-:W1:Y:S02]  /*c3b0*/  SYNCS.PHASECHK.TRANS64.TRYWAIT P2, [R210+URZ+0x22830], R209 ;  /* 0x022830d1d20075a7 */ /* 0x000e64000804017f */
[----:B-1----:R-:W-:Y:S05]  /*c3c0*/  @!P2 BRA `(.L_x_12038) ;  /* 0x00000158007ca947 */ /* 0x002fea0003800000 */
.L_x_12037:
[----:B------:R-:W-:Y:S05]  /*c3d0*/  WARPSYNC.ALL ;  /* 0x0000000000007948 */ /* 0x000fea0003800000 */
[C---:B------:R-:W-:Y:S01]  /*c3e0*/  R2UR UR6, R212.reuse ;  /* 0x00000000d40672ca */ /* 0x040fe200000e0000 */
[----:B------:R-:W-:Y:S01]  /*c3f0*/  VIADD R214, R212, 0x2 ;  /* 0x00000002d4d67836 */ /* 0x000fe20000000000 */
[----:B------:R-:W-:Y:S01]  /*c400*/  R2UR UR7, R213 ;  /* 0x00000000d50772ca */ /* 0x000fe200000e0000 */
[----:B------:R-:W-:Y:S01]  /*c410*/  IMAD.MOV.U32 R215, RZ, RZ, 0x40000040 ;  /* 0x40000040ffd77424 */ /* 0x000fe200078e00ff */
[----:B------:R-:W-:Y:S01]  /*c420*/  R2UR UR4, R4 ;  /* 0x00000000040472ca */ /* 0x000fe200000e0000 */
[----:B------:R-:W2:Y:S01]  /*c430*/  LDL R226, [R1] ;  /* 0x0000000001e27983 */ /* 0x000ea20000100800 */
[----:B------:R-:W-:Y:S01]  /*c440*/  R2UR UR5, R5 ;  /* 0x00000000050572ca */ /* 0x000fe200000e0000 */
[----:B------:R-:W-:Y:S01]  /*c450*/  WARPGROUP.ARRIVE ;  /* 0x00000000000079c5 */ /* 0x000fe20000000000 */
[----:B------:R-:W-:Y:S01]  /*c460*/  IMAD.MOV.U32 R213, RZ, RZ, 0x40000040 ;  /* 0x40000040ffd57424 */ /* 0x000fe200078e00ff */
[----:B------:R-:W3:Y:S10]  /*c470*/  LDC R13, c[0x0][0x448] ;  /* 0x00011200ff0d7b82 */ /* 0x000ef40000000800 */
[----:B------:R-:W-:Y:S01]  /*c480*/  HGMMA.64x96x16.F32 R152, gdesc[UR4], RZ, !UPT, gsb0 ;  /* 0x01600000049879f0 */ /* 0x000fe2000c0008ff */
[----:B------:R-:W-:Y:S01]  /*c490*/  R2UR UR6, R214 ;  /* 0x00000000d60672ca */ /* 0x000fe200000e0000 */
[----:B------:R-:W-:Y:S01]  /*c4a0*/  VIADD R214, R212, 0x4 ;  /* 0x00000004d4d67836 */ /* 0x000fe20000000000 */
[----:B------:R-:W-:Y:S01]  /*c4b0*/  R2UR UR7, R215 ;  /* 0x00000000d70772ca */ /* 0x000fe200000e0000 */
[----:B------:R-:W-:Y:S01]  /*c4c0*/  IMAD.MOV.U32 R215, RZ, RZ, 0x40000040 ;  /* 0x40000040ffd77424 */ /* 0x000fe200078e00ff */
[----:B------:R-:W-:Y:S01]  /*c4d0*/  R2UR UR4, R14 ;  /* 0x000000000e0472ca */ /* 0x000fe200000e0000 */
[----:B------:R-:W-:Y:S01]  /*c4e0*/  VIADD R212, R212, 0x6 ;  /* 0x00000006d4d47836 */ /* 0x000fe20000000000 */
[----:B------:R-:W-:-:S02]  /*c4f0*/  R2UR UR5, R15 ;  /* 0x000000000f0572ca */ /* 0x000fc400000e0000 */
[----:B---3--:R-:W-:Y:S01]  /*c500*/  ISETP.NE.AND P2, PT, R13, 0x1, PT ;  /* 0x000000010d00780c */ /* 0x008fe20003f45270 */
[----:B------:R-:W-:-:S12]  /*c510*/  IMAD.IADD R13, R211, 0x1, R206 ;  /* 0x00000001d30d7824 */ /* 0x000fd800078e02ce */
[----:B------:R-:W3:Y:S01]  /*c520*/  @P2 LDC R20, c[0x0][0x450] ;  /* 0x00011400ff142b82 */ /* 0x000ee20000000800 */
        /* <DEDUP_REMOVED lines=11> */
[----:B------:R-:W-:Y:S01]  /*c5e0*/  R2UR UR7, R213 ;  /* 0x00000000d50772ca */ /* 0x000fe200000e0000 */
[----:B------:R-:W4:Y:S01]  /*c5f0*/  @P2 LDC R212, c[0x0][0x44c] ;  /* 0x00011300ffd42b82 */ /* 0x000f220000000800 */
[----:B------:R-:W-:Y:S02]  /*c600*/  R2UR UR4, R8 ;  /* 0x00000000080472ca */ /* 0x000fe400000e0000 */
[----:B------:R-:W-:Y:S01]  /*c610*/  R2UR UR5, R9 ;  /* 0x00000000090572ca */ /* 0x000fe200000e0000 */
[----:B----4-:R-:W-:-:S05]  /*c620*/  @P2 IMAD.HI.U32 R212, R13, R212, RZ ;  /* 0x000000d40dd42227 */ /* 0x010fca00078e00ff */
[----:B---3--:R-:W-:Y:S02]  /*c630*/  @P2 SHF.R.U32.HI R13, RZ, R20, R212 ;  /* 0x00000014ff0d2219 */ /* 0x008fe400000116d4 */
[----:B------:R-:W3:Y:S03]  /*c640*/  S2R R20, SR_TID.X ;  /* 0x0000000000147919 */ /* 0x000ee60000002100 */
[----:B------:R-:W4:Y:S01]  /*c650*/  SHFL.IDX PT, R229, R13, RZ, 0x1c1f ;  /* 0x001c1fff0de57589 */ /* 0x000f2200000e0000 */
[----:B--2---:R-:W-:Y:S02]  /*c660*/  LOP3.LUT P2, RZ, R226, 0x100000, RZ, 0xc0, !PT ;  /* 0x00100000e2ff7812 */ /* 0x004fe4000784c0ff */
[----:B---3--:R-:W-:-:S04]  /*c670*/  SHF.R.U32.HI R20, RZ, 0x7, R20 ;  /* 0x00000007ff147819 */ /* 0x008fc80000011614 */
[----:B------:R-:W-:Y:S01]  /*c680*/  IADD3 R20, -R20, 0xb, RZ ;  /* 0x0000000b14147810 */ /* 0x000fe20007ffe1ff */
        /* <DEDUP_REMOVED lines=27> */
[----:B------:R-:W-:Y:S02]  /*c840*/  IMAD R194, R6, -0x60, RZ ;  /* 0xffffffa006c27824 */ /* 0x000fe400078e02ff */
[----:B------:R-:W-:Y:S01]  /*c850*/  FMUL.FTZ R182, R186, UR51 ;  /* 0x00000033bab67c20 */ /* 0x000fe20008410000 */
[----:B------:R-:W-:Y:S01]  /*c860*/  FMUL.FTZ R186, R190, UR51 ;  /* 0x00000033beba7c20 */ /* 0x000fe20008410000 */
[----:B------:R2:W-:Y:S06]  /*c870*/  BAR.ARV R20, 0x100 ;  /* 0x000400140000751d */ /* 0x0005ec0000002000 */
        /* <DEDUP_REMOVED lines=25> */
[----:B---3--:R-:W-:-:S02]  /*ca10*/  VIADD R164, R194, 0x1 ;  /* 0x00000001c2a47836 */ /* 0x008fc40000000000 */
[----:B------:R-:W-:Y:S01]  /*ca20*/  FMUL.FTZ R193, R199, UR51 ;  /* 0x00000033c7c17c20 */ /* 0x000fe20008410000 */
[----:B------:R-:W3:Y:S01]  /*ca30*/  MUFU.TANH R152, R152 ;  /* 0x0000009800987308 */ /* 0x000ee20000002400 */
[----:B------:R-:W-:-:S05]  /*ca40*/  IMAD R164, R202, -0x2, R164 ;  /* 0xfffffffecaa47824 */ /* 0x000fca00078e02a4 */
[----:B------:R-:W-:Y:S02]  /*ca50*/  IADD3 R164, -R200, R164, R201 ;  /* 0x000000a4c8a47210 */ /* 0x000fe40007ffe1c9 */
[----:B------:R-:W0:Y:S03]  /*ca60*/  MUFU.TANH R212, R212 ;  /* 0x000000d400d47308 */ /* 0x000e260000002400 */
[C---:B------:R-:W-:Y:S02]  /*ca70*/  VIADD R228, R164.reuse, UR50 ;  /* 0x00000032a4e47c36 */ /* 0x040fe40008000000 */
[----:B------:R-:W-:-:S03]  /*ca80*/  VIADD R199, R164, UR53 ;  /* 0x00000035a4c77c36 */ /* 0x000fc60008000000 */
[----:B------:R-:W0:Y:S01]  /*ca90*/  MUFU.TANH R153, R153 ;  /* 0x0000009900997308 */ /* 0x000e220000002400 */
[C---:B----4-:R-:W-:Y:S02]  /*caa0*/  IMAD.IADD R198, R229.reuse, 0x1, R228 ;  /* 0x00000001e5c67824 */ /* 0x050fe400078e02e4 */
[----:B------:R-:W-:-:S05]  /*cab0*/  IMAD.IADD R197, R229, 0x1, R199 ;  /* 0x00000001e5c57824 */ /* 0x000fca00078e02c7 */
        /* <DEDUP_REMOVED lines=58> */
.L_x_12041:
[----:B------:R-:W-:-:S05]  /*ce60*/  IMAD.U32 R230, RZ, RZ, UR42 ;  /* 0x0000002affe67e24 */ /* 0x000fca000f8e00ff */
[----:B------:R-:W-:-:S13]  /*ce70*/  ISETP.NE.AND P2, PT, R230, 0x1, PT ;  /* 0x00000001e600780c */ /* 0x000fda0003f45270 */
[----:B------:R-:W2:Y:S02]  /*ce80*/  @P2 LDC.64 R164, c[0x0][0x9e8] ;  /* 0x00027a00ffa42b82 */ /* 0x000ea40000000a00 */
[----:B--2---:R-:W-:-:S05]  /*ce90*/  @P2 IMAD.HI.U32 R164, R229, R164, RZ ;  /* 0x000000a4e5a42227 */ /* 0x004fca00078e00ff */
[----:B------:R-:W-:-:S07]  /*cea0*/  @P2 SHF.R.U32.HI R229, RZ, R165, R164 ;  /* 0x000000a5ffe52219 */ /* 0x000fce00000116a4 */
.L_x_12042:
[----:B------:R-:W-:Y:S05]  /*ceb0*/  BSYNC B0 ;  /* 0x0000000000007941 */ /* 0x000fea0003800000 */
.L_x_12040:
[----:B------:R-:W-:-:S04]  /*cec0*/  IMAD R164, R202, -0x2, R194 ;  /* 0xfffffffecaa47824 */ /* 0x000fc800078e02c2 */
[----:B------:R-:W-:-:S05]  /*ced0*/  IMAD R164, R229, R230, R164 ;  /* 0x000000e6e5a47224 */ /* 0x000fca00078e02a4 */
[----:B------:R-:W-:Y:S02]  /*cee0*/  VIMNMX R197, R197, R164, !PT ;  /* 0x000000a4c5c57248 */ /* 0x000fe40007fe0100 */
[----:B------:R-:W-:-:S07]  /*cef0*/  VIADDMNMX R198, R164, R230, R198, PT ;  /* 0x000000e6a4c67246 */ /* 0x000fce00038001c6 */
.L_x_12039:
[----:B------:R-:W2:Y:S01]  /*cf00*/  LDL.LU R229, [R1] ;  /* 0x0000000001e57983 */ /* 0x000ea20000300800 */
[C---:B------:R-:W-:Y:S02]  /*cf10*/  ISETP.GE.AND P2, PT, R194.reuse, 0x1, PT ;  /* 0x00000001c200780c */ /* 0x040fe40003f46270 */
[----:B------:R-:W-:Y:S01]  /*cf20*/  ISETP.GE.AND P4, PT, R194, 0x9, PT ;  /* 0x00000009c200780c */ /* 0x000fe20003f86270 */
[----:B------:R-:W3:Y:S02]  /*cf30*/  SHFL.IDX PT, R13, R13, 0x1, 0x1c1f ;  /* 0x003c1f000d0d7f89 */ /* 0x000ee400000e0000 */
[--C-:B---3--:R-:W-:Y:S02]  /*cf40*/  IMAD.IADD R228, R228, 0x1, R13.reuse ;  /* 0x00000001e4e47824 */ /* 0x108fe400078e020d */
[----:B------:R-:W-:Y:S01]  /*cf50*/  IMAD.IADD R199, R199, 0x1, R13 ;  /* 0x00000001c7c77824 */ /* 0x000fe200078e020d */
[----:B--2---:R-:W-:-:S05]  /*cf60*/  LOP3.LUT R229, R229, 0xfff7ffff, RZ, 0xc0, !PT ;  /* 0xfff7ffffe5e57812 */ /* 0x004fca00078ec0ff */
[----:B------:R-:W-:Y:S02]  /*cf70*/  @P2 LOP3.LUT R229, R229, 0x80000, RZ, 0xfc, !PT ;  /* 0x00080000e5e52812 */ /* 0x000fe400078efcff */
[----:B------:R-:W-:Y:S02]  /*cf80*/  ISETP.GT.AND P2, PT, R197, RZ, !P2 ;  /* 0x000000ffc500720c */ /* 0x000fe40005744270 */
[----:B------:R-:W-:Y:S02]  /*cf90*/  LOP3.LUT R229, R229, 0xfffffffd, RZ, 0xc0, !PT ;  /* 0xfffffffde5e57812 */ /* 0x000fe400078ec0ff */
[----:B------:R-:W-:Y:S02]  /*cfa0*/  ISETP.LT.OR P2, PT, R198, 0x1, P2 ;  /* 0x00000001c600780c */ /* 0x000fe40001741670 */
[----:B------:R-:W-:Y:S02]  /*cfb0*/  @P4 LOP3.LUT R229, R229, 0x2, RZ, 0xfc, !PT ;  /* 0x00000002e5e54812 */ /* 0x000fe400078efcff */
[----:B------:R-:W-:-:S02]  /*cfc0*/  FSEL R152, R152, -INF , !P2 ;  /* 0xff80000098987808 */ /* 0x000fc40005000000 */
[----:B------:R-:W-:Y:S02]  /*cfd0*/  ISETP.GE.AND P2, PT, R194, 0x2, PT ;  /* 0x00000002c200780c */ /* 0x000fe40003f46270 */
[----:B------:R-:W-:Y:S02]  /*cfe0*/  LOP3.LUT R229, R229, 0xfffffffb, RZ, 0xc0, !PT ;  /* 0xfffffffbe5e57812 */ /* 0x000fe400078ec0ff */
[----:B------:R-:W-:-:S04]  /*cff0*/  ISETP.GT.AND P3, PT, R197, 0x1, !P2 ;  /* 0x00000001c500780c */ /* 0x000fc80005764270 */
[----:B------:R-:W-:-:S04]  /*d000*/  ISETP.LT.OR P3, PT, R198, 0x2, P3 ;  /* 0x00000002c600780c */ /* 0x000fc80001f61670 */
[----:B0-----:R-:W-:Y:S02]  /*d010*/  FSEL R212, R212, -INF , !P3 ;  /* 0xff800000d4d47808 */ /* 0x001fe40005800000 */
[----:B------:R-:W-:Y:S02]  /*d020*/  ISETP.GT.AND P3, PT, R197, 0x8, !P4 ;  /* 0x00000008c500780c */ /* 0x000fe40006764270 */
[----:B------:R-:W-:Y:S02]  /*d030*/  ISETP.GE.AND P4, PT, R194, 0xa, PT ;  /* 0x0000000ac200780c */ /* 0x000fe40003f86270 */
[----:B------:R-:W-:-:S04]  /*d040*/  ISETP.LT.OR P3, PT, R198, 0x9, P3 ;  /* 0x00000009c600780c */ /* 0x000fc80001f61670 */
        /* <DEDUP_REMOVED lines=120> */
[----:B------:R-:W-:-:S13]  /*d7d0*/  LOP3.LUT P6, RZ, R229, 0x100000, RZ, 0xc0, !PT ;  /* 0x00100000e5ff7812 */ /* 0x000fda00078cc0ff */
[----:B0-----:R-:W-:Y:S05]  /*d7e0*/  @!P6 BRA `(.L_x_12043) ;  /* 0x000000000058e947 */ /* 0x001fea0003800000 */
        /* <DEDUP_REMOVED lines=12> */
.L_x_12045:
[----:B------:R-:W-:-:S05]  /*d8b0*/  IMAD.U32 R197, RZ, RZ, UR42 ;  /* 0x0000002affc57e24 */ /* 0x000fca000f8e00ff */
[----:B------:R-:W-:-:S13]  /*d8c0*/  ISETP.NE.AND P6, PT, R197, 0x1, PT ;  /* 0x00000001c500780c */ /* 0x000fda0003fc5270 */
[----:B------:R-:W0:Y:S02]  /*d8d0*/  @P6 LDC.64 R164, c[0x0][0x9e8] ;  /* 0x00027a00ffa46b82 */ /* 0x000e240000000a00 */
[----:B0-----:R-:W-:-:S05]  /*d8e0*/  @P6 IMAD.HI.U32 R164, R13, R164, RZ ;  /* 0x000000a40da46227 */ /* 0x001fca00078e00ff */
[----:B------:R-:W-:-:S07]  /*d8f0*/  @P6 SHF.R.U32.HI R13, RZ, R165, R164 ;  /* 0x000000a5ff0d6219 */ /* 0x000fce00000116a4 */
.L_x_12046:
[----:B------:R-:W-:Y:S05]  /*d900*/  BSYNC B0 ;  /* 0x0000000000007941 */ /* 0x000fea0003800000 */
.L_x_12044:
[----:B------:R-:W-:-:S04]  /*d910*/  IMAD R194, R202, -0x2, R194 ;  /* 0xfffffffecac27824 */ /* 0x000fc800078e02c2 */
[----:B------:R-:W-:-:S05]  /*d920*/  IMAD R194, R13, R197, R194 ;  /* 0x000000c50dc27224 */ /* 0x000fca00078e02c2 */
[----:B------:R-:W-:Y:S02]  /*d930*/  VIMNMX R199, R199, R194, !PT ;  /* 0x000000c2c7c77248 */ /* 0x000fe40007fe0100 */
[----:B------:R-:W-:-:S07]  /*d940*/  VIADDMNMX R228, R194, R197, R228, PT ;  /* 0x000000c5c2e47246 */ /* 0x000fce00038001e4 */
.L_x_12043:
[----:B------:R-:W-:Y:S02]  /*d950*/  ISETP.GT.AND P2, PT, R199, 0x1, !P2 ;  /* 0x00000001c700780c */ /* 0x000fe40005744270 */
[----:B------:R-:W-:Y:S02]  /*d960*/  FMNMX.FTZ R13, R152, R7, !PT ;  /* 0x00000007980d7209 */ /* 0x000fe40007810000 */
[----:B------:R-:W-:Y:S02]  /*d970*/  ISETP.LT.OR P2, PT, R228, 0x2, P2 ;  /* 0x00000002e400780c */ /* 0x000fe40001741670 */
[C---:B------:R-:W-:Y:S02]  /*d980*/  LOP3.LUT P6, RZ, R229.reuse, 0x8000, RZ, 0xc0, !PT ;  /* 0x00008000e5ff7812 */ /* 0x040fe400078cc0ff */
        /* <DEDUP_REMOVED lines=64> */
[----:B------:R-:W-:Y:S02]  /*dd90*/  FSEL R191, R191, -INF , !P3 ;  /* 0xff800000bfbf7808 */ /* 0x000fe40005800000 */
[----:B------:R-:W-:Y:S02]  /*dda0*/  ISETP.GT.AND P2, PT, R199, 0x29, !P2 ;  /* 0x00000029c700780c */ /* 0x000fe40005744270 */
[----:B------:R-:W-:Y:S02]  /*ddb0*/  LOP3.LUT P3, RZ, R229, 0x80000, RZ, 0xc0, !PT ;  /* 0x00080000e5ff7812 */ /* 0x000fe4000786c0ff */
[----:B------:R-:W-:Y:S02]  /*ddc0*/  ISETP.LT.OR P2, PT, R228, 0x2a, P2 ;  /* 0x0000002ae400780c */ /* 0x000fe40001741670 */
[----:B------:R-:W-:Y:S02]  /*ddd0*/  ISETP.GT.AND P4, PT, R199, 0x51, !P4 ;  /* 0x00000051c700780c */ /* 0x000fe40006784270 */
[----:B------:R-:W-:-:S02]  /*dde0*/  FSEL R175, R175, -INF , !P2 ;  /* 0xff800000afaf7808 */ /* 0x000fc40005000000 */
[----:B------:R-:W-:Y:S02]  /*ddf0*/  LOP3.LUT P2, RZ, R229, 0x800, RZ, 0xc0, !PT ;  /* 0x00000800e5ff7812 */ /* 0x000fe4000784c0ff */
[----:B0-----:R-:W-:Y:S02]  /*de00*/  FMNMX.FTZ R165, R13, R165, !PT ;  /* 0x000000a50da57209 */ /* 0x001fe40007810000 */
[C---:B------:R-:W-:Y:S02]  /*de10*/  ISETP.GT.AND P2, PT, R199.reuse, 0x30, !P2 ;  /* 0x00000030c700780c */ /* 0x040fe40005744270 */
[C---:B------:R-:W-:Y:S02]  /*de20*/  ISETP.LT.OR P4, PT, R228.reuse, 0x52, P4 ;  /* 0x00000052e400780c */ /* 0x040fe40002781670 */
[----:B------:R-:W-:Y:S02]  /*de30*/  ISETP.LT.OR P2, PT, R228, 0x31, P2 ;  /* 0x00000031e400780c */ /* 0x000fe40001741670 */
[----:B------:R-:W-:-:S02]  /*de40*/  ISETP.GT.AND P5, PT, R199, 0x58, !P5 ;  /* 0x00000058c700780c */ /* 0x000fc40006fa4270 */
[----:B------:R-:W-:Y:S02]  /*de50*/  FSEL R164, R176, -INF , !P2 ;  /* 0xff800000b0a47808 */ /* 0x000fe40005000000 */
[----:B------:R-:W-:Y:S01]  /*de60*/  LOP3.LUT P2, RZ, R229, 0x400, RZ, 0xc0, !PT ;  /* 0x00000400e5ff7812 */ /* 0x000fe2000784c0ff */
[----:B------:R-:W0:Y:S01]  /*de70*/  SHFL.BFLY PT, R176, R165, 0x1, 0x1f ;  /* 0x0c201f00a5b07f89 */ /* 0x000e2200000e0000 */
[----:B------:R-:W-:Y:S02]  /*de80*/  FSEL R190, R190, -INF , !P4 ;  /* 0xff800000bebe7808 */ /* 0x000fe40006000000 */
[----:B------:R-:W-:Y:S02]  /*de90*/  ISETP.GT.AND P2, PT, R199, 0x31, !P2 ;  /* 0x00000031c700780c */ /* 0x000fe40005744270 */
[C---:B------:R-:W-:Y:S02]  /*dea0*/  ISETP.LT.OR P5, PT, R228.reuse, 0x59, P5 ;  /* 0x00000059e400780c */ /* 0x040fe40002fa1670 */
[----:B------:R-:W-:-:S02]  /*deb0*/  ISETP.LT.OR P2, PT, R228, 0x32, P2 ;  /* 0x00000032e400780c */ /* 0x000fc40001741670 */
[----:B------:R-:W-:Y:S02]  /*dec0*/  FSEL R192, R192, -INF , !P5 ;  /* 0xff800000c0c07808 */ /* 0x000fe40006800000 */
[----:B------:R-:W-:Y:S02]  /*ded0*/  FSEL R177, R177, -INF , !P2 ;  /* 0xff800000b1b17808 */ /* 0x000fe40005000000 */
[----:B------:R-:W-:-:S04]  /*dee0*/  LOP3.LUT P2, RZ, R229, 0x200, RZ, 0xc0, !PT ;  /* 0x00000200e5ff7812 */ /* 0x000fc8000784c0ff */
[----:B------:R-:W-:-:S04]  /*def0*/  ISETP.GT.AND P2, PT, R199, 0x38, !P2 ;  /* 0x00000038c700780c */ /* 0x000fc80005744270 */
[----:B------:R-:W-:Y:S02]  /*df00*/  ISETP.LT.OR P2, PT, R228, 0x39, P2 ;  /* 0x00000039e400780c */ /* 0x000fe40001741670 */
[----:B0-----:R-:W-:Y:S02]  /*df10*/  FMNMX.FTZ R176, R165, R176, !PT ;  /* 0x000000b0a5b07209 */ /* 0x001fe40007810000 */
        /* <DEDUP_REMOVED lines=21> */
[----:B------:R-:W-:-:S04]  /*e070*/  FSETP.NEU.FTZ.AND P2, PT, R176, -INF , PT ;  /* 0xff800000b000780b */ /* 0x000fc80003f5d000 */
[----:B------:R-:W-:-:S05]  /*e080*/  FSEL R13, R176, RZ, P2 ;  /* 0x000000ffb00d7208 */ /* 0x000fca0001000000 */
[----:B------:R-:W-:Y:S01]  /*e090*/  FADD.FTZ R7, -R13, R7 ;  /* 0x000000070d077221 */ /* 0x000fe20000010100 */
[----:B------:R-:W-:-:S04]  /*e0a0*/  IMAD.U32 R13, RZ, RZ, UR41 ;  /* 0x00000029ff0d7e24 */ /* 0x000fc8000f8e00ff */
[-C--:B------:R-:W-:Y:S01]  /*e0b0*/  FMUL.FTZ R194, R176, R13.reuse ;  /* 0x0000000db0c27220 */ /* 0x080fe20000410000 */
[----:B------:R-:W-:-:S04]  /*e0c0*/  FMUL.FTZ R7, R7, R13 ;  /* 0x0000000d07077220 */ /* 0x000fc80000410000 */
[----:B------:R-:W-:Y:S02]  /*e0d0*/  FSEL R194, R194, RZ, P2 ;  /* 0x000000ffc2c27208 */ /* 0x000fe40001000000 */
[----:B------:R-:W-:Y:S01]  /*e0e0*/  ISETP.GT.AND P2, PT, R199, RZ, !P3 ;  /* 0x000000ffc700720c */ /* 0x000fe20005f44270 */
[----:B------:R-:W0:Y:S02]  /*e0f0*/  MUFU.EX2 R7, R7 ;  /* 0x0000000700077308 */ /* 0x000e240000000800 */
[-CC-:B------:R-:W-:Y:S01]  /*e100*/  FFMA.FTZ R152, R152, R13.reuse, -R194.reuse ;  /* 0x0000000d98987223 */ /* 0x180fe200000108c2 */
[----:B------:R-:W-:Y:S01]  /*e110*/  ISETP.LT.OR P2, PT, R228, 0x1, P2 ;  /* 0x00000001e400780c */ /* 0x000fe20001741670 */
[-CC-:B------:R-:W-:Y:S01]  /*e120*/  FFMA.FTZ R212, R212, R13.reuse, -R194.reuse ;  /* 0x0000000dd4d47223 */ /* 0x180fe200000108c2 */
[-CC-:B------:R-:W-:Y:S01]  /*e130*/  FFMA.FTZ R155, R155, R13.reuse, -R194.reuse ;  /* 0x0000000d9b9b7223 */ /* 0x180fe200000108c2 */
[-CC-:B------:R-:W-:Y:S01]  /*e140*/  FFMA.FTZ R156, R156, R13.reuse, -R194.reuse ;  /* 0x0000000d9c9c7223 */ /* 0x180fe200000108c2 */
[----:B------:R-:W-:Y:S01]  /*e150*/  FSEL R153, R153, -INF , !P2 ;  /* 0xff80000099997808 */ /* 0x000fe20005000000 */
[-CC-:B------:R-:W-:Y:S01]  /*e160*/  FFMA.FTZ R159, R159, R13.reuse, -R194.reuse ;  /* 0x0000000d9f9f7223 */ /* 0x180fe200000108c2 */
[----:B------:R-:W-:Y:S01]  /*e170*/  ISETP.GT.AND P2, PT, R199, 0x59, !P6 ;  /* 0x00000059c700780c */ /* 0x000fe20007744270 */
[-CC-:B------:R-:W-:Y:S01]  /*e180*/  FFMA.FTZ R160, R160, R13.reuse, -R194.reuse ;  /* 0x0000000da0a07223 */ /* 0x180fe200000108c2 */
[----:B------:R-:W-:Y:S01]  /*e190*/  FMNMX.FTZ R165, R153, R12, !PT ;  /* 0x0000000c99a57209 */ /* 0x000fe20007810000 */
[-CC-:B------:R-:W-:Y:S01]  /*e1a0*/  FFMA.FTZ R163, R163, R13.reuse, -R194.reuse ;  /* 0x0000000da3a37223 */ /* 0x180fe200000108c2 */
[----:B------:R-:W-:Y:S01]  /*e1b0*/  ISETP.LT.OR P2, PT, R228, 0x5a, P2 ;  /* 0x0000005ae400780c */ /* 0x000fe20001741670 */
        /* <DEDUP_REMOVED lines=24> */
[----:B------:R-:W2:Y:S01]  /*e340*/  MUFU.EX2 R152, R152 ;  /* 0x0000009800987308 */ /* 0x000ea20000000800 */
[----:B------:R-:W-:Y:S01]  /*e350*/  FMNMX.FTZ R165, R167, R165, !PT ;  /* 0x000000a5a7a57209 */ /* 0x000fe20007810000 */
[-C--:B0-----:R-:W-:Y:S01]  /*e360*/  FMUL.FTZ R24, R24, R7.reuse ;  /* 0x0000000718187220 */ /* 0x081fe20000410000 */
[-C--:B------:R-:W-:Y:S01]  /*e370*/  FMUL.FTZ R25, R25, R7.reuse ;  /* 0x0000000719197220 */ /* 0x080fe20000410000 */
[----:B------:R-:W-:Y:S01]  /*e380*/  FMUL.FTZ R28, R28, R7 ;  /* 0x000000071c1c7220 */ /* 0x000fe20000410000 */
[----:B------:R-:W-:Y:S01]  /*e390*/  FMNMX.FTZ R165, R170, R165, !PT ;  /* 0x000000a5aaa57209 */ /* 0x000fe20007810000 */
[-C--:B------:R-:W-:Y:S01]  /*e3a0*/  FMUL.FTZ R29, R29, R7.reuse ;  /* 0x000000071d1d7220 */ /* 0x080fe20000410000 */
[----:B------:R-:W-:Y:S01]  /*e3b0*/  FMUL.FTZ R32, R32, R7 ;  /* 0x0000000720207220 */ /* 0x000fe20000410000 */
[----:B------:R-:W0:Y:S01]  /*e3c0*/  MUFU.EX2 R212, R212 ;  /* 0x000000d400d47308 */ /* 0x000e220000000800 */
[----:B------:R-:W-:Y:S01]  /*e3d0*/  FMNMX.FTZ R165, R171, R165, !PT ;  /* 0x000000a5aba57209 */ /* 0x000fe20007810000 */
[-C--:B------:R-:W-:Y:S01]  /*e3e0*/  FMUL.FTZ R33, R33, R7.reuse ;  /* 0x0000000721217220 */ /* 0x080fe20000410000 */
[-C--:B------:R-:W-:Y:S01]  /*e3f0*/  FMUL.FTZ R36, R36, R7.reuse ;  /* 0x0000000724247220 */ /* 0x080fe20000410000 */
[----:B------:R-:W-:Y:S01]  /*e400*/  FMUL.FTZ R37, R37, R7 ;  /* 0x0000000725257220 */ /* 0x000fe20000410000 */
[----:B------:R-:W-:Y:S01]  /*e410*/  FMNMX.FTZ R165, R174, R165, !PT ;  /* 0x000000a5aea57209 */ /* 0x000fe20007810000 */
[-C--:B------:R-:W-:Y:S01]  /*e420*/  FMUL.FTZ R40, R40, R7.reuse ;  /* 0x0000000728287220 */ /* 0x080fe20000410000 */
[----:B------:R-:W-:Y:S01]  /*e430*/  FMUL.FTZ R41, R41, R7 ;  /* 0x0000000729297220 */ /* 0x000fe20000410000 */
[----:B------:R-:W3:Y:S01]  /*e440*/  MUFU.EX2 R155, R155 ;  /* 0x0000009b009b7308 */ /* 0x000ee20000000800 */
[----:B------:R-:W-:Y:S01]  /*e450*/  FMNMX.FTZ R165, R175, R165, !PT ;  /* 0x000000a5afa57209 */ /* 0x000fe20007810000 */
[----:B--2---:R-:W-:Y:S01]  /*e460*/  FFMA.FTZ R3, R7, R3, R152 ;  /* 0x0000000307037223 */ /* 0x004fe20000010098 */
[-C--:B------:R-:W-:Y:S01]  /*e470*/  FMUL.FTZ R44, R44, R7.reuse ;  /* 0x000000072c2c7220 */ /* 0x080fe20000410000 */
[----:B------:R-:W-:Y:S01]  /*e480*/  FMUL.FTZ R45, R45, R7 ;  /* 0x000000072d2d7220 */ /* 0x000fe20000410000 */
[----:B------:R-:W-:Y:S01]  /*e490*/  FMNMX.FTZ R165, R164, R165, !PT ;  /* 0x000000a5a4a57209 */ /* 0x000fe20007810000 */
[-C--:B------:R-:W-:Y:S01]  /*e4a0*/  FMUL.FTZ R48, R48, R7.reuse ;  /* 0x0000000730307220 */ /* 0x080fe20000410000 */
[----:B------:R-:W-:Y:S01]  /*e4b0*/  FMUL.FTZ R49, R49, R7 ;  /* 0x0000000731317220 */ /* 0x000fe20000410000 */
[----:B------:R-:W2:Y:S01]  /*e4c0*/  MUFU.EX2 R156, R156 ;  /* 0x0000009c009c7308 */ /* 0x000ea20000000800 */
[----:B------:R-:W-:Y:S01]  /*e4d0*/  FMNMX.FTZ R165, R177, R165, !PT ;  /* 0x000000a5b1a57209 */ /* 0x000fe20007810000 */
[C---:B0-----:R-:W-:Y:S01]  /*e4e0*/  FADD.FTZ R3, R212.reuse, R3 ;  /* 0x00000003d4037221 */ /* 0x041fe20000010000 */
[----:B------:R-:W-:Y:S01]  /*e4f0*/  F2FP.F16.F32.PACK_AB R152, R212, R152 ;  /* 0x00000098d498723e */ /* 0x000fe200000000ff */
[----:B------:R-:W-:Y:S01]  /*e500*/  FMUL.FTZ R52, R52, R7 ;  /* 0x0000000734347220 */ /* 0x000fe20000410000 */
[----:B------:R-:W-:Y:S01]  /*e510*/  FMNMX.FTZ R165, R178, R165, !PT ;  /* 0x000000a5b2a57209 */ /* 0x000fe20007810000 */
[-C--:B------:R-:W-:Y:S01]  /*e520*/  FMUL.FTZ R53, R53, R7.reuse ;  /* 0x0000000735357220 */ /* 0x080fe20000410000 */
[----:B------:R-:W-:Y:S01]  /*e530*/  FMUL.FTZ R56, R56, R7 ;  /* 0x0000000738387220 */ /* 0x000fe20000410000 */
[----:B------:R-:W0:Y:S01]  /*e540*/  MUFU.EX2 R159, R159 ;  /* 0x0000009f009f7308 */ /* 0x000e220000000800 */
        /* <DEDUP_REMOVED lines=35> */
[-C--:B------:R-:W-:Y:S01]  /*e780*/  FMUL.FTZ R92, R92, R7.reuse ;  /* 0x000000075c5c7220 */ /* 0x080fe20000410000 */
[-C--:B------:R-:W-:Y:S01]  /*e790*/  FMUL.FTZ R93, R93, R7.reuse ;  /* 0x000000075d5d7220 */ /* 0x080fe20000410000 */
[----:B------:R-:W2:Y:S01]  /*e7a0*/  SHFL.BFLY PT, R195, R165, 0x2, 0x1f ;  /* 0x0c401f00a5c37f89 */ /* 0x000ea200000e0000 */
        /* <DEDUP_REMOVED lines=23> */
[----:B--2---:R-:W-:Y:S01]  /*e920*/  FMNMX.FTZ R165, R165, R195, !PT ;  /* 0x000000c3a5a57209 */ /* 0x004fe20007810000 */
[-C--:B------:R-:W-:Y:S01]  /*e930*/  FMUL.FTZ R132, R132, R7.reuse ;  /* 0x0000000784847220 */ /* 0x080fe20000410000 */
[----:B------:R-:W2:Y:S01]  /*e940*/  MUFU.EX2 R173, R173 ;  /* 0x000000ad00ad7308 */ /* 0x000ea20000000800 */
[----:B0-----:R-:W-:Y:S01]  /*e950*/  FADD.FTZ R3, R169, R3 ;  /* 0x00000003a9037221 */ /* 0x001fe20000010000 */
[-C--:B------:R-:W-:Y:S01]  /*e960*/  FMUL.FTZ R133, R133, R7.reuse ;  /* 0x0000000785857220 */ /* 0x080fe20000410000 */
[----:B------:R-:W0:Y:S01]  /*e970*/  SHFL.BFLY PT, R195, R165, 0x1, 0x1f ;  /* 0x0c201f00a5c37f89 */ /* 0x000e2200000e0000 */
[-C--:B------:R-:W-:Y:S01]  /*e980*/  FMUL.FTZ R136, R136, R7.reuse ;  /* 0x0000000788887220 */ /* 0x080fe20000410000 */
[-C--:B------:R-:W-:Y:S01]  /*e990*/  FMUL.FTZ R137, R137, R7.reuse ;  /* 0x0000000789897220 */ /* 0x080fe20000410000 */
[-C--:B------:R-:W-:Y:S01]  /*e9a0*/  FMUL.FTZ R140, R140, R7.reuse ;  /* 0x000000078c8c7220 */ /* 0x080fe20000410000 */
[-C--:B------:R-:W-:Y:S01]  /*e9b0*/  FMUL.FTZ R141, R141, R7.reuse ;  /* 0x000000078d8d7220 */ /* 0x080fe20000410000 */
[----:B------:R-:W4:Y:S01]  /*e9c0*/  MUFU.EX2 R214, R214 ;  /* 0x000000d600d67308 */ /* 0x000f220000000800 */
[----:B---3--:R-:W-:Y:S01]  /*e9d0*/  FADD.FTZ R3, R172, R3 ;  /* 0x00000003ac037221 */ /* 0x008fe20000010000 */
[-C--:B------:R-:W-:Y:S01]  /*e9e0*/  FMUL.FTZ R144, R144, R7.reuse ;  /* 0x0000000790907220 */ /* 0x080fe20000410000 */
[-C--:B------:R-:W-:Y:S01]  /*e9f0*/  FMUL.FTZ R145, R145, R7.reuse ;  /* 0x0000000791917220 */ /* 0x080fe20000410000 */
[-C--:B------:R-:W-:Y:S01]  /*ea00*/  FMUL.FTZ R148, R148, R7.reuse ;  /* 0x0000000794947220 */ /* 0x080fe20000410000 */
[----:B------:R-:W-:-:S03]  /*ea10*/  FMUL.FTZ R149, R149, R7 ;  /* 0x0000000795957220 */ /* 0x000fc60000410000 */
[----:B------:R-:W3:Y:S01]  /*ea20*/  MUFU.EX2 R215, R215 ;  /* 0x000000d700d77308 */ /* 0x000ee20000000800 */
[----:B--2---:R-:W-:-:S07]  /*ea30*/  FADD.FTZ R3, R173, R3 ;  /* 0x00000003ad037221 */ /* 0x004fce0000010000 */
[----:B------:R-:W2:Y:S01]  /*ea40*/  MUFU.EX2 R181, R181 ;  /* 0x000000b500b57308 */ /* 0x000ea20000000800 */
[----:B----4-:R-:W-:Y:S01]  /*ea50*/  FADD.FTZ R3, R214, R3 ;  /* 0x00000003d6037221 */ /* 0x010fe20000010000 */
[----:B0-----:R-:W-:-:S04]  /*ea60*/  FMNMX.FTZ R180, R165, R195, !PT ;  /* 0x000000c3a5b47209 */ /* 0x001fc80007810000 */
[C---:B------:R-:W-:Y:S01]  /*ea70*/  FSETP.NEU.FTZ.AND P2, PT, R180.reuse, -INF , PT ;  /* 0xff800000b400780b */ /* 0x040fe20003f5d000 */
[----:B------:R-:W-:Y:S01]  /*ea80*/  FMUL.FTZ R198, R180, R13 ;  /* 0x0000000db4c67220 */ /* 0x000fe20000410000 */
[----:B------:R-:W0:Y:S01]  /*ea90*/  MUFU.EX2 R184, R184 ;  /* 0x000000b800b87308 */ /* 0x000e220000000800 */
[----:B---3--:R-:W-:-:S03]  /*eaa0*/  FADD.FTZ R3, R215, R3 ;  /* 0x00000003d7037221 */ /* 0x008fc60000010000 */
[----:B------:R-:W-:Y:S01]  /*eab0*/  FSEL R198, R198, RZ, P2 ;  /* 0x000000ffc6c67208 */ /* 0x000fe20001000000 */
[----:B------:R-:W-:-:S03]  /*eac0*/  FADD.FTZ R3, R197, R3 ;  /* 0x00000003c5037221 */ /* 0x000fc60000010000 */
[----:B------:R-:W3:Y:S01]  /*ead0*/  MUFU.EX2 R185, R185 ;  /* 0x000000b900b97308 */ /* 0x000ee20000000800 */
[--C-:B------:R-:W-:Y:S01]  /*eae0*/  FFMA.FTZ R165, R154, R13, -R198.reuse ;  /* 0x0000000d9aa57223 */ /* 0x100fe200000108c6 */
[----:B------:R-:W-:Y:S01]  /*eaf0*/  F2FP.F16.F32.PACK_AB R154, R156, R155 ;  /* 0x0000009b9c9a723e */ /* 0x000fe200000000ff */
[--C-:B------:R-:W-:Y:S01]  /*eb00*/  FFMA.FTZ R229, R153, R13, -R198.reuse ;  /* 0x0000000d99e57223 */ /* 0x100fe200000108c6 */
[----:B------:R-:W-:Y:S01]  /*eb10*/  F2FP.F16.F32.PACK_AB R156, R160, R159 ;  /* 0x0000009fa09c723e */ /* 0x000fe200000000ff */
[-CC-:B------:R-:W-:Y:S01]  /*eb20*/  FFMA.FTZ R228, R157, R13.reuse, -R198.reuse ;  /* 0x0000000d9de47223 */ /* 0x180fe200000108c6 */
[----:B------:R-:W-:Y:S01]  /*eb30*/  F2FP.F16.F32.PACK_AB R160, R169, R168 ;  /* 0x000000a8a9a0723e */ /* 0x000fe200000000ff */
[-CC-:B------:R-:W-:Y:S01]  /*eb40*/  FFMA.FTZ R157, R158, R13.reuse, -R198.reuse ;  /* 0x0000000d9e9d7223 */ /* 0x180fe200000108c6 */
[----:B------:R-:W-:Y:S01]  /*eb50*/  FSEL R169, R180, RZ, P2 ;  /* 0x000000ffb4a97208 */ /* 0x000fe20001000000 */
[----:B------:R-:W-:Y:S01]  /*eb60*/  MUFU.EX2 R229, R229 ;  /* 0x000000e500e57308 */ /* 0x000fe20000000800 */
[-CC-:B------:R-:W-:Y:S01]  /*eb70*/  FFMA.FTZ R212, R161, R13.reuse, -R198.reuse ;  /* 0x0000000da1d47223 */ /* 0x180fe200000108c6 */
[-CC-:B------:R-:W-:Y:S01]  /*eb80*/  FFMA.FTZ R161, R162, R13.reuse, -R198.reuse ;  /* 0x0000000da2a17223 */ /* 0x180fe200000108c6 */
[-C--:B------:R-:W-:Y:S01]  /*eb90*/  FFMA.FTZ R199, R166, R13.reuse, -R198 ;  /* 0x0000000da6c77223 */ /* 0x080fe200000108c6 */
[----:B------:R-:W-:Y:S01]  /*eba0*/  FADD.FTZ R12, -R169, R12 ;  /* 0x0000000ca90c7221 */ /* 0x000fe20000010100 */
[-CC-:B------:R-:W-:Y:S01]  /*ebb0*/  FFMA.FTZ R167, R167, R13.reuse, -R198.reuse ;  /* 0x0000000da7a77223 */ /* 0x180fe200000108c6 */
[-CC-:B------:R-:W-:Y:S01]  /*ebc0*/  FFMA.FTZ R153, R174, R13.reuse, -R198.reuse ;  /* 0x0000000dae997223 */ /* 0x180fe200000108c6 */
[-CC-:B------:R-:W-:Y:S01]  /*ebd0*/  FFMA.FTZ R195, R170, R13.reuse, -R198.reuse ;  /* 0x0000000daac37223 */ /* 0x180fe200000108c6 */
[----:B------:R-:W-:Y:S01]  /*ebe0*/  FMUL.FTZ R12, R12, R13 ;  /* 0x0000000d0c0c7220 */ /* 0x000fe20000410000 */
[----:B------:R-:W-:Y:S01]  /*ebf0*/  MUFU.EX2 R165, R165 ;  /* 0x000000a500a57308 */ /* 0x000fe20000000800 */
[----:B------:R-:W-:Y:S01]  /*ec00*/  F2FP.F16.F32.PACK_AB R158, R213, R163 ;  /* 0x000000a3d59e723e */ /* 0x000fe200000000ff */
        /* <DEDUP_REMOVED lines=10> */
[-CC-:B------:R-:W-:Y:S01]  /*ecb0*/  FFMA.FTZ R187, R187, R13.reuse, -R198.reuse ;  /* 0x0000000dbbbb7223 */ /* 0x180fe200000108c6 */
[-CC-:B------:R-:W-:Y:S01]  /*ecc0*/  FFMA.FTZ R191, R191, R13.reuse, -R198.reuse ;  /* 0x0000000dbfbf7223 */ /* 0x180fe200000108c6 */
[----:B--2---:R-:W-:Y:S01]  /*ecd0*/  FADD.FTZ R3, R181, R3 ;  /* 0x00000003b5037221 */ /* 0x004fe20000010000 */
[-CC-:B------:R-:W-:Y:S01]  /*ece0*/  FFMA.FTZ R190, R190, R13.reuse, -R198.reuse ;  /* 0x0000000dbebe7223 */ /* 0x180fe200000108c6 */
[----:B------:R-:W2:Y:S01]  /*ecf0*/  MUFU.EX2 R155, R228 ;  /* 0x000000e4009b7308 */ /* 0x000ea20000000800 */
[----:B------:R-:W-:Y:S01]  /*ed00*/  F2FP.F16.F32.PACK_AB R162, R173, R172 ;  /* 0x000000acada2723e */ /* 0x000fe200000000ff */
[----:B0-----:R-:W-:Y:S01]  /*ed10*/  FADD.FTZ R168, R184, R3 ;  /* 0x00000003b8a87221 */ /* 0x001fe20000010000 */
[-CC-:B------:R-:W-:Y:S01]  /*ed20*/  FFMA.FTZ R192, R192, R13.reuse, -R198.reuse ;  /* 0x0000000dc0c07223 */ /* 0x180fe200000108c6 */
[----:B------:R-:W-:Y:S01]  /*ed30*/  FFMA.FTZ R193, R193, R13, -R198 ;  /* 0x0000000dc1c17223 */ /* 0x000fe200000108c6 */
[----:B------:R-:W-:Y:S01]  /*ed40*/  F2FP.F16.F32.PACK_AB R164, R215, R214 ;  /* 0x000000d6d7a4723e */ /* 0x000fe200000000ff */
[----:B---3--:R-:W-:Y:S01]  /*ed50*/  FADD.FTZ R3, R185, R168 ;  /* 0x000000a8b9037221 */ /* 0x008fe20000010000 */
[----:B------:R-:W-:Y:S01]  /*ed60*/  F2FP.F16.F32.PACK_AB R166, R181, R197 ;  /* 0x000000c5b5a6723e */ /* 0x000fe200000000ff */
[----:B------:R-:W0:Y:S01]  /*ed70*/  MUFU.EX2 R157, R157 ;  /* 0x0000009d009d7308 */ /* 0x000e220000000800 */
[----:B----4-:R-:W-:Y:S01]  /*ed80*/  FFMA.FTZ R0, R12, R0, R229 ;  /* 0x000000000c007223 */ /* 0x010fe200000100e5 */
[----:B------:R-:W-:Y:S01]  /*ed90*/  F2FP.F16.F32.PACK_AB R168, R185, R184 ;  /* 0x000000b8b9a8723e */ /* 0x000fe200000000ff */
[-C--:B------:R-:W-:Y:S01]  /*eda0*/  FMUL.FTZ R26, R26, R12.reuse ;  /* 0x0000000c1a1a7220 */ /* 0x080fe20000410000 */
[-C--:B------:R-:W-:Y:S01]  /*edb0*/  FMUL.FTZ R27, R27, R12.reuse ;  /* 0x0000000c1b1b7220 */ /* 0x080fe20000410000 */
[----:B------:R-:W-:Y:S01]  /*edc0*/  FADD.FTZ R0, R165, R0 ;  /* 0x00000000a5007221 */ /* 0x000fe20000010000 */
[-C--:B------:R-:W-:Y:S01]  /*edd0*/  FMUL.FTZ R30, R30, R12.reuse ;  /* 0x0000000c1e1e7220 */ /* 0x080fe20000410000 */
        /* <DEDUP_REMOVED lines=40> */
[----:B------:R-:W-:Y:S01]  /*f060*/  FMUL.FTZ R98, R98, R12 ;  /* 0x0000000c62627220 */ /* 0x000fe20000410000 */
[----:B------:R-:W5:Y:S01]  /*f070*/  MUFU.EX2 R195, R195 ;  /* 0x000000c300c37308 */ /* 0x000f620000000800 */
[----:B----4-:R-:W-:Y:S01]  /*f080*/  FADD.FTZ R153, R157, R0 ;  /* 0x000000009d997221 */ /* 0x010fe20000010000 */
[----:B--2---:R-:W-:Y:S01]  /*f090*/  F2FP.F16.F32.PACK_AB R157, R161, R212 ;  /* 0x000000d4a19d723e */ /* 0x004fe200000000ff */
        /* <DEDUP_REMOVED lines=10> */
[----:B0-----:R-:W-:Y:S01]  /*f140*/  FADD.FTZ R0, R159, R0 ;  /* 0x000000009f007221 */ /* 0x001fe20000010000 */
[C---:B---3--:R-:W-:Y:S01]  /*f150*/  F2FP.F16.F32.PACK_AB R159, R167.reuse, R159 ;  /* 0x0000009fa79f723e */ /* 0x048fe200000000ff */
[-C--:B------:R-:W-:Y:S01]  /*f160*/  FMUL.FTZ R114, R114, R12.reuse ;  /* 0x0000000c72727220 */ /* 0x080fe20000410000 */
[----:B------:R-:W0:Y:S01]  /*f170*/  MUFU.EX2 R175, R175 ;  /* 0x000000af00af7308 */ /* 0x000e220000000800 */
[----:B------:R-:W-:Y:S01]  /*f180*/  FADD.FTZ R0, R167, R0 ;  /* 0x00000000a7007221 */ /* 0x000fe20000010000 */
[-C--:B------:R-:W-:Y:S01]  /*f190*/  FMUL.FTZ R115, R115, R12.reuse ;  /* 0x0000000c73737220 */ /* 0x080fe20000410000 */
[-C--:B------:R-:W-:Y:S01]  /*f1a0*/  FMUL.FTZ R118, R118, R12.reuse ;  /* 0x0000000c76767220 */ /* 0x080fe20000410000 */
[-C--:B------:R-:W-:Y:S01]  /*f1b0*/  FMUL.FTZ R119, R119, R12.reuse ;  /* 0x0000000c77777220 */ /* 0x080fe20000410000 */
[----:B-----5:R-:W-:Y:S01]  /*f1c0*/  FADD.FTZ R0, R195, R0 ;  /* 0x00000000c3007221 */ /* 0x020fe20000010000 */
[-C--:B------:R-:W-:Y:S01]  /*f1d0*/  FMUL.FTZ R122, R122, R12.reuse ;  /* 0x0000000c7a7a7220 */ /* 0x080fe20000410000 */
[-C--:B------:R-:W-:Y:S01]  /*f1e0*/  FMUL.FTZ R123, R123, R12.reuse ;  /* 0x0000000c7b7b7220 */ /* 0x080fe20000410000 */
[----:B------:R-:W3:Y:S01]  /*f1f0*/  MUFU.EX2 R230, R230 ;  /* 0x000000e600e67308 */ /* 0x000ee20000000800 */
[C---:B--2---:R-:W-:Y:S01]  /*f200*/  FADD.FTZ R0, R171.reuse, R0 ;  /* 0x00000000ab007221 */ /* 0x044fe20000010000 */
[----:B------:R-:W-:Y:S01]  /*f210*/  F2FP.F16.F32.PACK_AB R161, R171, R195 ;  /* 0x000000c3aba1723e */ /* 0x000fe200000000ff */
[-C--:B------:R-:W-:Y:S01]  /*f220*/  FMUL.FTZ R126, R126, R12.reuse ;  /* 0x0000000c7e7e7220 */ /* 0x080fe20000410000 */
[-C--:B------:R-:W-:Y:S01]  /*f230*/  FMUL.FTZ R127, R127, R12.reuse ;  /* 0x0000000c7f7f7220 */ /* 0x080fe20000410000 */
[----:B------:R-:W-:Y:S01]  /*f240*/  FADD.FTZ R0, R163, R0 ;  /* 0x00000000a3007221 */ /* 0x000fe20000010000 */
        /* <DEDUP_REMOVED lines=16> */
[----:B------:R-:W-:-:S02]  /*f350*/  FMUL.FTZ R151, R151, R12 ;  /* 0x0000000c97977220 */ /* 0x000fc40000410000 */
[----:B------:R-:W3:Y:S01]  /*f360*/  MUFU.EX2 R179, R179 ;  /* 0x000000b300b37308 */ /* 0x000ee20000000800 */
[----:B--2---:R-:W-:-:S07]  /*f370*/  FADD.FTZ R153, R177, R0 ;  /* 0x00000000b1997221 */ /* 0x004fce0000010000 */
[----:B------:R-:W2:Y:S01]  /*f380*/  MUFU.EX2 R169, R182 ;  /* 0x000000b600a97308 */ /* 0x000ea20000000800 */
[----:B0-----:R-:W-:Y:S01]  /*f390*/  FADD.FTZ R0, R178, R153 ;  /* 0x00000099b2007221 */ /* 0x001fe20000010000 */
[----:B------:R-:W-:Y:S02]  /*f3a0*/  F2FP.F16.F32.PACK_AB R153, R165, R229 ;  /* 0x000000e5a599723e */ /* 0x000fe400000000ff */
[----:B------:R-:W-:-:S04]  /*f3b0*/  F2FP.F16.F32.PACK_AB R165, R177, R230 ;  /* 0x000000e6b1a5723e */ /* 0x000fc800000000ff */
        /* <DEDUP_REMOVED lines=11> */
[----:B--2---:R-:W-:-:S07]  /*f470*/  FADD.FTZ R0, R186, R7 ;  /* 0x00000007ba007221 */ /* 0x004fce0000010000 */
[----:B------:R-:W2:Y:S01]  /*f480*/  MUFU.EX2 R226, R226 ;  /* 0x000000e200e27308 */ /* 0x000ea20000000800 */
[C---:B0-----:R-:W-:Y:S01]  /*f490*/  FADD.FTZ R3, R189.reuse, R170 ;  /* 0x000000aabd037221 */ /* 0x041fe20000010000 */
[----:B------:R-:W-:-:S06]  /*f4a0*/  F2FP.F16.F32.PACK_AB R170, R189, R188 ;  /* 0x000000bcbdaa723e */ /* 0x000fcc00000000ff */
[----:B------:R-:W0:Y:S01]  /*f4b0*/  MUFU.EX2 R173, R191 ;  /* 0x000000bf00ad7308 */ /* 0x000e220000000800 */
[C---:B---3--:R-:W-:Y:S01]  /*f4c0*/  FADD.FTZ R0, R187.reuse, R0 ;  /* 0x00000000bb007221 */ /* 0x048fe20000010000 */
[----:B------:R-:W-:-:S06]  /*f4d0*/  F2FP.F16.F32.PACK_AB R171, R187, R186 ;  /* 0x000000babbab723e */ /* 0x000fcc00000000ff */
[----:B------:R-:W3:Y:S01]  /*f4e0*/  MUFU.EX2 R227, R227 ;  /* 0x000000e300e37308 */ /* 0x000ee20000000800 */
[----:B--2---:R-:W-:-:S07]  /*f4f0*/  FADD.FTZ R172, R226, R3 ;  /* 0x00000003e2ac7221 */ /* 0x004fce0000010000 */
[----:B------:R-:W2:Y:S01]  /*f500*/  MUFU.EX2 R190, R190 ;  /* 0x000000be00be7308 */ /* 0x000ea20000000800 */
[----:B0-----:R-:W-:-:S07]  /*f510*/  FADD.FTZ R7, R173, R0 ;  /* 0x00000000ad077221 */ /* 0x001fce0000010000 */
[----:B------:R-:W0:Y:S01]  /*f520*/  MUFU.EX2 R196, R196 ;  /* 0x000000c400c47308 */ /* 0x000e220000000800 */
[C---:B---3--:R-:W-:Y:S01]  /*f530*/  FADD.FTZ R3, R227.reuse, R172 ;  /* 0x000000ace3037221 */ /* 0x048fe20000010000 */
[----:B------:R-:W-:-:S06]  /*f540*/  F2FP.F16.F32.PACK_AB R172, R227, R226 ;  /* 0x000000e2e3ac723e */ /* 0x000fcc00000000ff */
[----:B------:R-:W3:Y:S01]  /*f550*/  MUFU.EX2 R192, R192 ;  /* 0x000000c000c07308 */ /* 0x000ee20000000800 */
[C---:B--2---:R-:W-:Y:S01]  /*f560*/  FADD.FTZ R7, R190.reuse, R7 ;  /* 0x00000007be077221 */ /* 0x044fe20000010000 */
[----:B------:R-:W-:-:S06]  /*f570*/  F2FP.F16.F32.PACK_AB R173, R190, R173 ;  /* 0x000000adbead723e */ /* 0x000fcc00000000ff */
[----:B------:R-:W2:Y:S01]  /*f580*/  MUFU.EX2 R174, R194 ;  /* 0x000000c200ae7308 */ /* 0x000ea20000000800 */
[----:B0-----:R-:W-:-:S07]  /*f590*/  FADD.FTZ R3, R196, R3 ;  /* 0x00000003c4037221 */ /* 0x001fce0000010000 */
[----:B------:R-:W0:Y:S01]  /*f5a0*/  MUFU.EX2 R193, R193 ;  /* 0x000000c100c17308 */ /* 0x000e220000000800 */
[----:B---3--:R-:W-:Y:S01]  /*f5b0*/  FADD.FTZ R0, R192, R7 ;  /* 0x00000007c0007221 */ /* 0x008fe20000010000 */
[C---:B--2---:R-:W-:Y:S01]  /*f5c0*/  FADD.FTZ R3, R174.reuse, R3 ;  /* 0x00000003ae037221 */ /* 0x044fe20000010000 */
[----:B------:R-:W-:Y:S02]  /*f5d0*/  F2FP.F16.F32.PACK_AB R174, R174, R196 ;  /* 0x000000c4aeae723e */ /* 0x000fe400000000ff */
[C---:B0-----:R-:W-:Y:S01]  /*f5e0*/  FADD.FTZ R0, R193.reuse, R0 ;  /* 0x00000000c1007221 */ /* 0x041fe20000010000 */
[----:B------:R-:W-:Y:S01]  /*f5f0*/  F2FP.F16.F32.PACK_AB R175, R193, R192 ;  /* 0x000000c0c1af723e */ /* 0x000fe200000000ff */
[----:B------:R-:W-:Y:S06]  /*f600*/  @!P0 BRA `(.L_x_12047) ;  /* 0x0000000000048947 */ /* 0x000fec0003800000 */
[----:B------:R-:W-:Y:S01]  /*f610*/  BPT.TRAP 0x1 ;  /* 0x000000040000795c */ /* 0x000fe20000300000 */
.L_x_12047:
[----:B------:R0:W2:Y:S01]  /*f620*/  SYNCS.PHASECHK.TRANS64.TRYWAIT P2, [R210+URZ+0x22850], R209 ;  /* 0x022850d1d20075a7 */ /* 0x0000a2000804017f */
[----:B------:R-:W-:Y:S05]  /*f630*/  @!P0 BRA `(.L_x_12048) ;  /* 0x0000000000048947 */ /* 0x000fea0003800000 */
[----:B------:R-:W-:Y:S01]  /*f640*/  BPT.TRAP 0x1 ;  /* 0x000000040000795c */ /* 0x000fe20000300000 */
.L_x_12048:
[----:B------:R-:W-:Y:S04]  /*f650*/  BSSY B0, `(.L_x_12049) ;  /* 0x0000004000007945 */ /* 0x000fe80003800000 */
[----:B--2---:R-:W-:Y:S05]  /*f660*/  @P2 BRA `(.L_x_12050) ;  /* 0x0000000000082947 */ /* 0x004fea0003800000 */
[----:B------:R-:W2:Y:S02]  /*f670*/  SYNCS.PHASECHK.TRANS64.TRYWAIT P2, [R210+URZ+0x22850], R209 ;  /* 0x022850d1d20075a7 */ /* 0x000ea4000804017f */
[----:B--2---:R-:W-:Y:S05]  /*f680*/  @!P2 BRA `(.L_x_12051) ;  /* 0x0000012400e0a947 */ /* 0x004fea0003800000 */
.L_x_12050:
[----:B------:R-:W-:Y:S05]  /*f690*/  BSYNC B0 ;  /* 0x0000000000007941 */ /* 0x000fea0003800000 */
.L_x_12049:
[----:B------:R-:W3:Y:S01]  /*f6a0*/  S2R R7, SR_TID.X ;  /* 0x0000000000077919 */ /* 0x000ee20000002100 */
[----:B------:R-:W-:Y:S05]  /*f6b0*/  WARPSYNC.ALL ;  /* 0x0000000000007948 */ /* 0x000fea0003800000 */
[----:B------:R-:W-:Y:S01]  /*f6c0*/  IMAD R178, R2, 0xc00, R21 ;  /* 0x00000c0002b27824 */ /* 0x000fe200078e0215 */
[----:B------:R-:W-:Y:S01]  /*f6d0*/  ISETP.GT.AND P2, PT, R6, R216, PT ;  /* 0x000000d80600720c */ /* 0x000fe20003f44270 */
[----:B------:R-:W-:Y:S02]  /*f6e0*/  IMAD.MOV.U32 R179, RZ, RZ, 0x40000040 ;  /* 0x40000040ffb37424 */ /* 0x000fe400078e00ff */
[----:B012---:R-:W-:Y:S01]  /*f6f0*/  @!P1 VIADD R210, R210, 0x22860 ;  /* 0x00022860d2d29836 */ /* 0x007fe20000000000 */
[----:B------:R-:W-:Y:S01]  /*f700*/  R2UR UR6, R178 ;  /* 0x00000000b20672ca */ /* 0x000fe200000e0000 */
[----:B------:R-:W-:Y:S01]  /*f710*/  VIADD R6, R6, 0xffffffff ;  /* 0xffffffff06067836 */ /* 0x000fe20000000000 */
[----:B------:R-:W-:Y:S01]  /*f720*/  R2UR UR7, R179 ;  /* 0x00000000b30772ca */ /* 0x000fe200000e0000 */
[----:B------:R-:W-:Y:S01]  /*f730*/  IMAD.MOV.U32 R179, RZ, RZ, 0x40000040 ;  /* 0x40000040ffb37424 */ /* 0x000fe200078e00ff */
[----:B------:R-:W-:Y:S01]  /*f740*/  @!P1 PRMT R210, RZ, 0x654, R210 ;  /* 0x00000654ffd29816 */ /* 0x000fe200000000d2 */
[----:B------:R-:W-:Y:S01]  /*f750*/  IMAD.MOV.U32 R12, RZ, RZ, R180 ;  /* 0x000000ffff0c7224 */ /* 0x000fe200078e00b4 */
[----:B---3--:R-:W-:-:S05]  /*f760*/  SHF.R.U32.HI R7, RZ, 0x7, R7 ;  /* 0x00000007ff077819 */ /* 0x008fca0000011607 */
[----:B------:R-:W-:-:S05]  /*f770*/  VIADD R7, R7, 0x8 ;  /* 0x0000000807077836 */ /* 0x000fca0000000000 */
[----:B------:R0:W-:Y:S02]  /*f780*/  BAR.SYNC.DEFER_BLOCKING R7, 0x100 ;  /* 0x000400070000751d */ /* 0x0001e40000010000 */
[----:B0-----:R-:W-:-:S04]  /*f790*/  MOV R7, R176 ;  /* 0x000000b000077202 */ /* 0x001fc80000000f00 */
        /* <DEDUP_REMOVED lines=43> */
[----:B------:R-:W-:Y:S02]  /*fa50*/  IMAD.MOV.U32 R12, RZ, RZ, R180 ;  /* 0x000000ffff0c7224 */ /* 0x000fe400078e00b4 */
[----:B------:R-:W-:-:S07]  /*fa60*/  IMAD.MOV.U32 R7, RZ, RZ, R176 ;  /* 0x000000ffff077224 */ /* 0x000fce00078e00b0 */
.L_x_12034:
[----:B------:R-:W2:Y:S01]  /*fa70*/  LDL.LU R156, [R1] ;  /* 0x00000000019c7983 */ /* 0x000ea20000300800 */
[----:B------:R-:W1:Y:S01]  /*fa80*/  LDC R152, c[0x0][0x448] ;  /* 0x00011200ff987b82 */ /* 0x000e620000000800 */
[----:B------:R-:W-:Y:S01]  /*fa90*/  IADD3 R155, R201, 0x1, -R200 ;  /* 0x00000001c99b7810 */ /* 0x000fe20007ffe8c8 */
[----:B------:R-:W-:-:S06]  /*faa0*/  ULDC UR4, c[0x0][0x9dc] ;  /* 0x0002770000047ab9 */ /* 0x000fcc0000000800 */
[----:B------:R-:W3:Y:S01]  /*fab0*/  LDC R230, c[0x0][0x9e4] ;  /* 0x00027900ffe67b82 */ /* 0x000ee20000000800 */
[----:B-1----:R-:W-:Y:S01]  /*fac0*/  ISETP.NE.AND P2, PT, R152, 0x1, PT ;  /* 0x000000019800780c */ /* 0x002fe20003f45270 */
[----:B------:R-:W-:-:S12]  /*fad0*/  VIADD R152, R206, 0x7f ;  /* 0x0000007fce987836 */ /* 0x000fd80000000000 */
[----:B------:R-:W1:Y:S08]  /*fae0*/  @P2 LDC R153, c[0x0][0x44c] ;  /* 0x00011300ff992b82 */ /* 0x000e700000000800 */
[----:B------:R-:W4:Y:S01]  /*faf0*/  @P2 LDC R154, c[0x0][0x450] ;  /* 0x00011400ff9a2b82 */ /* 0x000f220000000800 */
[----:B-1----:R-:W-:-:S05]  /*fb00*/  @P2 IMAD.HI.U32 R153, R152, R153, RZ ;  /* 0x0000009998992227 */ /* 0x002fca00078e00ff */
[----:B----4-:R-:W-:-:S05]  /*fb10*/  @P2 SHF.R.U32.HI R152, RZ, R154, R153 ;  /* 0x0000009aff982219 */ /* 0x010fca0000011699 */
[----:B------:R-:W-:-:S04]  /*fb20*/  IMAD.IADD R152, R155, 0x1, R152 ;  /* 0x000000019b987824 */ /* 0x000fc800078e0298 */
[----:B------:R-:W-:Y:S01]  /*fb30*/  VIADD R154, R152, -UR4 ;  /* 0x80000004989a7c36 */ /* 0x000fe20008000000 */
[----:B--2---:R-:W-:-:S04]  /*fb40*/  LOP3.LUT R156, R156, 0xffefffff, RZ, 0xc0, !PT ;  /* 0xffefffff9c9c7812 */ /* 0x004fc800078ec0ff */
[----:B------:R-:W-:Y:S02]  /*fb50*/  @P2 LOP3.LUT R156, R156, 0x100000, RZ, 0xfc, !PT ;  /* 0x001000009c9c2812 */ /* 0x000fe400078efcff */
[----:B---3--:R-:W-:Y:S02]  /*fb60*/  ISETP.GE.AND P2, PT, R230, 0x1, PT ;  /* 0x00000001e600780c */ /* 0x008fe40003f46270 */
[----:B------:R-:W-:-:S11]  /*fb70*/  LOP3.LUT R156, R156, 0xffdfffff, RZ, 0xc0, !PT ;  /* 0xffdfffff9c9c7812 */ /* 0x000fd600078ec0ff */
[----:B------:R-:W-:-:S05]  /*fb80*/  @P2 LOP3.LUT R156, R156, 0x200000, RZ, 0xfc, !PT ;  /* 0x002000009c9c2812 */ /* 0x000fca00078efcff */
[----:B------:R1:W-:Y:S01]  /*fb90*/  STL [R1], R156 ;  /* 0x0000009c01007387 */ /* 0x0003e20000100800 */
[----:B------:R-:W-:Y:S05]  /*fba0*/  @!P2 BRA `(.L_x_12053) ;  /* 0x000000000048a947 */ /* 0x000fea0003800000 */
[----:B------:R-:W-:Y:S01]  /*fbb0*/  IMAD.MOV.U32 R155, RZ, RZ, R152 ;  /* 0x000000ffff9b7224 */ /* 0x000fe200078e0098 */
[----:B------:R-:W-:Y:S04]  /*fbc0*/  BSSY B0, `(.L_x_12054) ;  /* 0x000000e000007945 */ /* 0x000fe80003800000 */
[----:B------:R-:W-:-:S13]  /*fbd0*/  ISETP.GT.AND P2, PT, R155, -0x1, PT ;  /* 0xffffffff9b00780c */ /* 0x000fda0003f44270 */
[----:B------:R-:W-:Y:S05]  /*fbe0*/  @P2 BRA `(.L_x_12055) ;  /* 0x00000000001c2947 */ /* 0x000fea0003800000 */
[----:B------:R-:W-:Y:S02]  /*fbf0*/  ISETP.NE.AND P2, PT, R230, 0x1, PT ;  /* 0x00000001e600780c */ /* 0x000fe40003f45270 */
[----:B------:R-:W-:-:S11]  /*fc00*/  LOP3.LUT R155, RZ, R155, RZ, 0x33, !PT ;  /* 0x0000009bff9b7212 */ /* 0x000fd600078e33ff */
[----:B------:R-:W2:Y:S02]  /*fc10*/  @P2 LDC.64 R152, c[0x0][0x9e8] ;  /* 0x00027a00ff982b82 */ /* 0x000ea40000000a00 */
[----:B--2---:R-:W-:-:S05]  /*fc20*/  @P2 IMAD.HI.U32 R152, R155, R152, RZ ;  /* 0x000000989b982227 */ /* 0x004fca00078e00ff */
[----:B------:R-:W-:-:S04]  /*fc30*/  @P2 SHF.R.U32.HI R155, RZ, R153, R152 ;  /* 0x00000099ff9b2219 */ /* 0x000fc80000011698 */
[----:B------:R-:W-:Y:S01]  /*fc40*/  LOP3.LUT R155, RZ, R155, RZ, 0x33, !PT ;  /* 0x0000009bff9b7212 */ /* 0x000fe200078e33ff */
[----:B------:R-:W-:Y:S06]  /*fc50*/  BRA `(.L_x_12056) ;  /* 0x0000000000107947 */ /* 0x000fec0003800000 */
.L_x_12055:
[----:B------:R-:W-:-:S13]  /*fc60*/  ISETP.NE.AND P2, PT, R230, 0x1, PT ;  /* 0x00000001e600780c */ /* 0x000fda0003f45270 */
[----:B------:R-:W2:Y:S02]  /*fc70*/  @P2 LDC.64 R152, c[0x0][0x9e8] ;  /* 0x00027a00ff982b82 */ /* 0x000ea40000000a00 */
[----:B--2---:R-:W-:-:S05]  /*fc80*/  @P2 IMAD.HI.U32 R152, R155, R152, RZ ;  /* 0x000000989b982227 */ /* 0x004fca00078e00ff */
[----:B------:R-:W-:-:S07]  /*fc90*/  @P2 SHF.R.U32.HI R155, RZ, R153, R152 ;  /* 0x00000099ff9b2219 */ /* 0x000fce0000011698 */
.L_x_12056:
[----:B------:R-:W-:Y:S05]  /*fca0*/  BSYNC B0 ;  /* 0x0000000000007941 */ /* 0x000fea0003800000 */
.L_x_12054:
[----:B------:R-:W-:-:S05]  /*fcb0*/  IMAD R155, R155, R230, RZ ;  /* 0x000000e69b9b7224 */ /* 0x000fca00078e02ff */
[----:B------:R-:W-:-:S07]  /*fcc0*/  VIMNMX R154, R154, R155, !PT ;  /* 0x0000009b9a9a7248 */ /* 0x000fce0007fe0100 */
.L_x_12053:
[----:B------:R-:W-:-:S04]  /*fcd0*/  VIADD R154, R154, 0x5f ;  /* 0x0000005f9a9a7836 */ /* 0x000fc80000000000 */
[----:B------:R-:W-:-:S05]  /*fce0*/  IMAD.HI R154, R154, 0x2aaaaaab, RZ ;  /* 0x2aaaaaab9a9a7827 */ /* 0x000fca00078e02ff */
[----:B------:R-:W-:-:S04]  /*fcf0*/  SHF.R.U32.HI R153, RZ, 0x1f, R154 ;  /* 0x0000001fff997819 */ /* 0x000fc8000001169a */
[----:B------:R-:W-:-:S04]  /*fd00*/  LEA.HI.SX32 R153, R154, R153, 0x1c ;  /* 0x000000999a997211 */ /* 0x000fc800078fe2ff */
[----:B------:R-:W-:-:S04]  /*fd10*/  VIMNMX R209, R218, R153, !PT ;  /* 0x00000099dad17248 */ /* 0x000fc80007fe0100 */
[----:B------:R-:W-:-:S13]  /*fd20*/  ISETP.GE.AND P2, PT, R6, R209, PT ;  /* 0x000000d10600720c */ /* 0x000fda0003f46270 */
[----:B------:R-:W-:Y:S05]  /*fd30*/  @!P2 BRA `(.L_x_12057) ;  /* 0x00000024003ca947 */ /* 0x000fea0003800000 */
[----:B------:R-:W-:Y:S02]  /*fd40*/  IMAD.MOV.U32 R213, RZ, RZ, R12 ;  /* 0x000000ffffd57224 */ /* 0x000fe400078e000c */
[----:B------:R-:W-:Y:S02]  /*fd50*/  IMAD.MOV.U32 R214, RZ, RZ, R7 ;  /* 0x000000ffffd67224 */ /* 0x000fe400078e0007 */
[----:B------:R-:W-:-:S07]  /*fd60*/  IMAD.MOV.U32 R212, RZ, RZ, R6 ;  /* 0x000000ffffd47224 */ /* 0x000fce00078e0006 */
.L_x_12067:
[----:B--2---:R-:W-:Y:S01]  /*fd70*/  VIADD R6, R2, 0x1 ;  /* 0x0000000102067836 */ /* 0x004fe20000000000 */
[----:B------:R-:W-:Y:S05]  /*fd80*/  YIELD ;  /* 0x0000000000007946 */ /* 0x000fea0003800000 */
[----:B------:R-:W-:Y:S01]  /*fd90*/  ISETP.NE.AND P3, PT, R6, 0x2, PT ;  /* 0x000000020600780c */ /* 0x000fe20003f65270 */
[----:B------:R-:W-:Y:S02]  /*fda0*/  IMAD.MOV.U32 R2, RZ, RZ, R212 ;  /* 0x000000ffff027224 */ /* 0x000fe400078e00d4 */
[----:B------:R-:W-:Y:S01]  /*fdb0*/  VIADD R212, R212, 0xffffffff ;  /* 0xffffffffd4d47836 */ /* 0x000fe20000000000 */
[----:B------:R-:W-:-:S02]  /*fdc0*/  SEL R12, RZ, 0x1, P3 ;  /* 0x00000001ff0c7807 */ /* 0x000fc40001800000 */
[----:B------:R-:W-:Y:S02]  /*fdd0*/  ISETP.GT.AND P2, PT, R2, R209, PT ;  /* 0x000000d10200720c */ /* 0x000fe40003f44270 */
[----:B------:R-:W-:Y:S02]  /*fde0*/  LOP3.LUT R19, R19, R12, RZ, 0x3c, !PT ;  /* 0x0000000c13137212 */ /* 0x000fe400078e3cff */
[----:B------:R-:W-:Y:S01]  /*fdf0*/  SEL R2, R6, RZ, P3 ;  /* 0x000000ff06027207 */ /* 0x000fe20001800000 */
[----:B------:R-:W-:Y:S08]  /*fe00*/  @!P0 BRA `(.L_x_12058) ;  /* 0x0000000000048947 */ /* 0x000ff00003800000 */
[----:B------:R-:W-:Y:S01]  /*fe10*/  BPT.TRAP 0x1 ;  /* 0x000000040000795c */ /* 0x000fe20000300000 */
.L_x_12058:
[----:B------:R-:W-:Y:S01]  /*fe20*/  IMAD R6, R2, 0x8, R16 ;  /* 0x0000000802067824 */ /* 0x000fe200078e0210 */
[----:B0-----:R-:W-:-:S04]  /*fe30*/  SHF.L.U32 R210, R19, 0x1f, RZ ;  /* 0x0000001f13d27819 */ /* 0x001fc800000006ff */
[----:B------:R0:W2:Y:S01]  /*fe40*/  SYNCS.PHASECHK.TRANS64.TRYWAIT P3, [R6+URZ+0x22830], R210 ;  /* 0x022830d2060075a7 */ /* 0x0000a2000806017f */
[----:B------:R-:W-:Y:S05]  /*fe50*/  @!P0 BRA `(.L_x_12059) ;  /* 0x0000000000048947 */ /* 0x000fea0003800000 */
[----:B------:R-:W-:Y:S01]  /*fe60*/  BPT.TRAP 0x1 ;  /* 0x000000040000795c */ /* 0x000fe20000300000 */
.L_x_12059:
[----:B------:R-:W-:Y:S02]  /*fe70*/  IMAD R154, R2, 0x300, R207 ;  /* 0x00000300029a7824 */ /* 0x000fe400078e02cf */
[----:B------:R-:W-:Y:S01]  /*fe80*/  IMAD.MOV.U32 R155, RZ, RZ, 0x40000040 ;  /* 0x40000040ff9b7424 */ /* 0x000fe200078e00ff */
[----:B--2---:R-:W-:Y:S06]  /*fe90*/  @P3 BRA `(.L_x_12060) ;  /* 0x0000000000083947 */ /* 0x004fec0003800000 */
[----:B------:R-:W2:Y:S02]  /*fea0*/  SYNCS.PHASECHK.TRANS64.TRYWAIT P3, [R6+URZ+0x22830], R210 ;  /* 0x022830d2060075a7 */ /* 0x000ea4000806017f */
[----:B--2---:R-:W-:Y:S05]  /*feb0*/  @!P3 BRA `(.L_x_12061) ;  /* 0x0000011c00e8b947 */ /* 0x004fea0003800000 */
.L_x_12060:
        /* <DEDUP_REMOVED lines=13> */
[----:B------:R-:W-:Y:S01]  /*ff90*/  R2UR UR11, R153 ;  /* 0x00000000990b72ca */ /* 0x000fe200000e0000 */
[----:B------:R-:W3:Y:S01]  /*ffa0*/  S2R R216, SR_TID.X ;  /* 0x0000000000d87919 */ /* 0x000ee20000002100 */
[----:B------:R-:W-:-:S02]  /*ffb0*/  R2UR UR19, R155 ;  /* 0x000000009b1372ca */ /* 0x000fc400000e0000 */
[----:B-1----:R-:W-:Y:S01]  /*ffc0*/  WARPGROUP.ARRIVE ;  /* 0x00000000000079c5 */ /* 0x002fe20000000000 */
[----:B------:R-:W-:Y:S02]  /*ffd0*/  R2UR UR8, R14 ;  /* 0x000000000e0872ca */ /* 0x000fe400000e0000 */
[----:B------:R-:W-:Y:S02]  /*ffe0*/  R2UR UR9, R15 ;  /* 0x000000000f0972ca */ /* 0x000fe400000e0000 */
[----:B------:R-:W-:Y:S01]  /*fff0*/  R2UR UR14, R12 ;  /* 0x000000000c0e72ca */ /* 0x000fe200000e0000 */
[----:B------:R-:W-:Y:S01]  /*10000*/  HGMMA.64x96x16.F32 R152, gdesc[UR4], RZ, !UPT, gsb0 ;  /* 0x01600000049879f0 */ /* 0x000fe2000c0008ff */
[----:B------:R-:W-:Y:S02]  /*10010*/  R2UR UR15, R13 ;  /* 0x000000000d0f72ca */ /* 0x000fe400000e0000 */
[----:B------:R-:W-:Y:S02]  /*10020*/  R2UR UR12, R10 ;  /* 0x000000000a0c72ca */ /* 0x000fe400000e0000 */
[----:B------:R-:W-:-:S02]  /*10030*/  R2UR UR13, R11 ;  /* 0x000000000b0d72ca */ /* 0x000fc400000e0000 */
[----:B------:R-:W-:Y:S02]  /*10040*/  R2UR UR16, R8 ;  /* 0x00000000081072ca */ /* 0x000fe400000e0000 */
[----:B------:R-:W-:Y:S02]  /*10050*/  R2UR UR17, R9 ;  /* 0x00000000091172ca */ /* 0x000fe400000e0000 */
[----:B---3--:R-:W-:Y:S01]  /*10060*/  SHF.R.U32.HI R216, RZ, 0x7, R216 ;  /* 0x00000007ffd87819 */ /* 0x008fe200000116d8 */
        /* <DEDUP_REMOVED lines=51> */
[----:B-1----:R-:W-:-:S07]  /*103a0*/  FMNMX.FTZ R7, R153, R7, !PT ;  /* 0x0000000799077209 */ /* 0x002fce0007810000 */
[----:B------:R-:W1:Y:S01]  /*103b0*/  MUFU.TANH R160, R160 ;  /* 0x000000a000a07308 */ /* 0x000e620000002400 */
[----:B---3--:R-:W-:-:S07]  /*103c0*/  FMNMX.FTZ R7, R156, R7, !PT ;  /* 0x000000079c077209 */ /* 0x008fce0007810000 */
        /* <DEDUP_REMOVED lines=34> */
[----:B------:R-:W-:Y:S01]  /*105f0*/  MUFU.TANH R192, R192 ;  /* 0x000000c000c07308 */ /* 0x000fe20000002400 */
[----:B---3--:R-:W-:-:S07]  /*10600*/  FMNMX.FTZ R7, R193, R7, !PT ;  /* 0x00000007c1077209 */ /* 0x008fce0007810000 */
[----:B------:R-:W-:Y:S01]  /*10610*/  MUFU.TANH R155, R155 ;  /* 0x0000009b009b7308 */ /* 0x000fe20000002400 */
[----:B----4-:R-:W-:-:S05]  /*10620*/  FMNMX.FTZ R7, R196, R7, !PT ;  /* 0x00000007c4077209 */ /* 0x010fca0007810000 */
[----:B------:R-:W1:Y:S02]  /*10630*/  SHFL.BFLY PT, R13, R7, 0x2, 0x1f ;  /* 0x0c401f00070d7f89 */ /* 0x000e6400000e0000 */
[----:B------:R-:W-:Y:S08]  /*10640*/  MUFU.TANH R158, R158 ;  /* 0x0000009e009e7308 */ /* 0x000ff00000002400 */
[----:B------:R-:W-:Y:S08]  /*10650*/  MUFU.TANH R159, R159 ;  /* 0x0000009f009f7308 */ /* 0x000ff00000002400 */
[----:B------:R-:W-:Y:S01]  /*10660*/  MUFU.TANH R162, R162 ;  /* 0x000000a200a27308 */ /* 0x000fe20000002400 */
[----:B-1----:R-:W-:-:S07]  /*10670*/  FMNMX.FTZ R7, R7, R13, !PT ;  /* 0x0000000d07077209 */ /* 0x002fce0007810000 */
[----:B------:R-:W-:Y:S01]  /*10680*/  MUFU.TANH R163, R163 ;  /* 0x000000a300a37308 */ /* 0x000fe20000002400 */
[----:B------:R-:W1:Y:S07]  /*10690*/  SHFL.BFLY PT, R13, R7, 0x1, 0x1f ;  /* 0x0c201f00070d7f89 */ /* 0x000e6e00000e0000 */
[----:B------:R-:W-:Y:S08]  /*106a0*/  MUFU.TANH R166, R166 ;  /* 0x000000a600a67308 */ /* 0x000ff00000002400 */
[----:B------:R-:W-:Y:S01]  /*106b0*/  MUFU.TANH R167, R167 ;  /* 0x000000a700a77308 */ /* 0x000fe20000002400 */
[----:B-1----:R-:W-:Y:S01]  /*106c0*/  FMNMX.FTZ R7, R7, R13, !PT ;  /* 0x0000000d07077209 */ /* 0x002fe20007810000 */
[----:B------:R-:W-:-:S04]  /*106d0*/  IMAD.U32 R13, RZ, RZ, UR40 ;  /* 0x00000028ff0d7e24 */ /* 0x000fc8000f8e00ff */
[C---:B------:R-:W-:Y:S01]  /*106e0*/  FMUL.FTZ R154, R7.reuse, R13 ;  /* 0x0000000d079a7220 */ /* 0x040fe20000410000 */
[----:B------:R-:W-:-:S03]  /*106f0*/  FADD.FTZ R214, -R7, R214 ;  /* 0x000000d607d67221 */ /* 0x000fc60000010100 */
[-CC-:B------:R-:W-:Y:S01]  /*10700*/  FFMA.FTZ R12, R12, R13.reuse, -R154.reuse ;  /* 0x0000000d0c0c7223 */ /* 0x180fe2000001089a */
[-C--:B------:R-:W-:Y:S01]  /*10710*/  FMUL.FTZ R214, R214, R13.reuse ;  /* 0x0000000dd6d67220 */ /* 0x080fe20000410000 */
        /* <DEDUP_REMOVED lines=25> */
[-C--:B-1----:R-:W-:Y:S01]  /*108b0*/  FMUL.FTZ R24, R24, R152.reuse ;  /* 0x0000009818187220 */ /* 0x082fe20000410000 */
        /* <DEDUP_REMOVED lines=65> */
[----:B------:R-:W-:Y:S01]  /*10cd0*/  FMUL.FTZ R3, R170, UR45 ;  /* 0x0000002daa037c20 */ /* 0x000fe20008410000 */
[----:B------:R-:W-:Y:S01]  /*10ce0*/  FMUL.FTZ R170, R174, UR45 ;  /* 0x0000002daeaa7c20 */ /* 0x000fe20008410000 */
[----:B-1----:R-:W-:Y:S01]  /*10cf0*/  FMUL.FTZ R20, R171, UR45 ;  /* 0x0000002dab147c20 */ /* 0x002fe20008410000 */
[C---:B----4-:R-:W-:Y:S01]  /*10d00*/  FADD.FTZ R174, R154.reuse, R152 ;  /* 0x000000989aae7221 */ /* 0x050fe20000010000 */
[----:B------:R-:W-:Y:S01]  /*10d10*/  F2FP.F16.F32.PACK_AB R152, R154, R12 ;  /* 0x0000000c9a98723e */ /* 0x000fe200000000ff */
[----:B------:R-:W-:Y:S01]  /*10d20*/  FMUL.FTZ R171, R178, UR45 ;  /* 0x0000002db2ab7c20 */ /* 0x000fe20008410000 */
[----:B------:R-:W1:Y:S01]  /*10d30*/  MUFU.EX2 R154, R197 ;  /* 0x000000c5009a7308 */ /* 0x000e620000000800 */
[----:B------:R-:W-:Y:S01]  /*10d40*/  FMUL.FTZ R178, R182, UR45 ;  /* 0x0000002db6b27c20 */ /* 0x000fe20008410000 */
[----:B------:R-:W-:Y:S01]  /*10d50*/  FMUL.FTZ R182, R186, UR45 ;  /* 0x0000002dbab67c20 */ /* 0x000fe20008410000 */
[----:B------:R-:W-:Y:S01]  /*10d60*/  FMUL.FTZ R186, R190, UR45 ;  /* 0x0000002dbeba7c20 */ /* 0x000fe20008410000 */
[----:B------:R-:W-:Y:S01]  /*10d70*/  FMUL.FTZ R190, R194, UR45 ;  /* 0x0000002dc2be7c20 */ /* 0x000fe20008410000 */
[----:B------:R-:W-:-:S03]  /*10d80*/  FMUL.FTZ R194, R198, UR45 ;  /* 0x0000002dc6c27c20 */ /* 0x000fc60008410000 */
[----:B------:R3:W4:Y:S08]  /*10d90*/  MUFU.EX2 R12, R153 ;  /* 0x00000099000c7308 */ /* 0x0007300000000800 */
[----:B------:R-:W5:Y:S01]  /*10da0*/  MUFU.TANH R3, R3 ;  /* 0x0000000300037308 */ /* 0x000f620000002400 */
[----:B-1----:R-:W-:Y:S01]  /*10db0*/  FADD.FTZ R174, R154, R174 ;  /* 0x000000ae9aae7221 */ /* 0x002fe20000010000 */
[----:B---3--:R-:W-:Y:S01]  /*10dc0*/  FMUL.FTZ R153, R175, UR45 ;  /* 0x0000002daf997c20 */ /* 0x008fe20008410000 */
[----:B------:R-:W-:Y:S01]  /*10dd0*/  FMUL.FTZ R175, R179, UR45 ;  /* 0x0000002db3af7c20 */ /* 0x000fe20008410000 */
[----:B------:R-:W-:Y:S01]  /*10de0*/  FMUL.FTZ R179, R183, UR45 ;  /* 0x0000002db7b37c20 */ /* 0x000fe20008410000 */
[----:B------:R-:W-:Y:S01]  /*10df0*/  FMUL.FTZ R183, R187, UR45 ;  /* 0x0000002dbbb77c20 */ /* 0x000fe20008410000 */
[----:B------:R-:W-:Y:S01]  /*10e00*/  FMUL.FTZ R187, R191, UR45 ;  /* 0x0000002dbfbb7c20 */ /* 0x000fe20008410000 */
[----:B------:R-:W-:Y:S01]  /*10e10*/  FMUL.FTZ R191, R195, UR45 ;  /* 0x0000002dc3bf7c20 */ /* 0x000fe20008410000 */
[----:B------:R-:W1:Y:S01]  /*10e20*/  MUFU.TANH R20, R20 ;  /* 0x0000001400147308 */ /* 0x000e620000002400 */
[C---:B----4-:R-:W-:Y:S01]  /*10e30*/  FADD.FTZ R174, R12.reuse, R174 ;  /* 0x000000ae0cae7221 */ /* 0x050fe20000010000 */
[----:B------:R-:W-:Y:S01]  /*10e40*/  F2FP.F16.F32.PACK_AB R154, R12, R154 ;  /* 0x0000009a0c9a723e */ /* 0x000fe200000000ff */
[----:B------:R-:W-:Y:S01]  /*10e50*/  FMUL.FTZ R195, R199, UR45 ;  /* 0x0000002dc7c37c20 */ /* 0x000fe20008410000 */
[----:B------:R-:W-:-:S04]  /*10e60*/  FMNMX.FTZ R12, R192, R213, !PT ;  /* 0x000000d5c00c7209 */ /* 0x000fc80007810000 */
[----:B------:R-:W-:Y:S01]  /*10e70*/  FMNMX.FTZ R12, R155, R12, !PT ;  /* 0x0000000c9b0c7209 */ /* 0x000fe20007810000 */
[----:B------:R-:W3:Y:S03]  /*10e80*/  MUFU.TANH R170, R170 ;  /* 0x000000aa00aa7308 */ /* 0x000ee60000002400 */
[----:B------:R-:W-:-:S04]  /*10e90*/  FMNMX.FTZ R12, R158, R12, !PT ;  /* 0x0000000c9e0c7209 */ /* 0x000fc80007810000 */
[----:B------:R-:W-:Y:S01]  /*10ea0*/  FMNMX.FTZ R12, R159, R12, !PT ;  /* 0x0000000c9f0c7209 */ /* 0x000fe20007810000 */
[----:B------:R-:W4:Y:S03]  /*10eb0*/  MUFU.TANH R153, R153 ;  /* 0x0000009900997308 */ /* 0x000f260000002400 */
[----:B------:R-:W-:-:S04]  /*10ec0*/  FMNMX.FTZ R12, R162, R12, !PT ;  /* 0x0000000ca20c7209 */ /* 0x000fc80007810000 */
[----:B------:R-:W-:Y:S01]  /*10ed0*/  FMNMX.FTZ R12, R163, R12, !PT ;  /* 0x0000000ca30c7209 */ /* 0x000fe20007810000 */
[----:B------:R-:W0:Y:S03]  /*10ee0*/  MUFU.TANH R171, R171 ;  /* 0x000000ab00ab7308 */ /* 0x000e260000002400 */
[----:B------:R-:W-:-:S04]  /*10ef0*/  FMNMX.FTZ R12, R166, R12, !PT ;  /* 0x0000000ca60c7209 */ /* 0x000fc80007810000 */
[----:B------:R-:W-:Y:S01]  /*10f00*/  FMNMX.FTZ R12, R167, R12, !PT ;  /* 0x0000000ca70c7209 */ /* 0x000fe20007810000 */
[----:B------:R-:W2:Y:S03]  /*10f10*/  MUFU.TANH R175, R175 ;  /* 0x000000af00af7308 */ /* 0x000ea60000002400 */
[----:B-----5:R-:W-:-:S04]  /*10f20*/  FMNMX.FTZ R12, R3, R12, !PT ;  /* 0x0000000c030c7209 */ /* 0x020fc80007810000 */
[----:B-1----:R-:W-:Y:S01]  /*10f30*/  FMNMX.FTZ R12, R20, R12, !PT ;  /* 0x0000000c140c7209 */ /* 0x002fe20007810000 */
[----:B------:R-:W1:Y:S03]  /*10f40*/  MUFU.TANH R178, R178 ;  /* 0x000000b200b27308 */ /* 0x000e660000002400 */
[----:B---3--:R-:W-:-:S04]  /*10f50*/  FMNMX.FTZ R12, R170, R12, !PT ;  /* 0x0000000caa0c7209 */ /* 0x008fc80007810000 */
[----:B----4-:R-:W-:Y:S01]  /*10f60*/  FMNMX.FTZ R12, R153, R12, !PT ;  /* 0x0000000c990c7209 */ /* 0x010fe20007810000 */
[----:B------:R-:W3:Y:S03]  /*10f70*/  MUFU.TANH R179, R179 ;  /* 0x000000b300b37308 */ /* 0x000ee60000002400 */
[----:B0-----:R-:W-:-:S04]  /*10f80*/  FMNMX.FTZ R12, R171, R12, !PT ;  /* 0x0000000cab0c7209 */ /* 0x001fc80007810000 */
[----:B--2---:R-:W-:Y:S01]  /*10f90*/  FMNMX.FTZ R12, R175, R12, !PT ;  /* 0x0000000caf0c7209 */ /* 0x004fe20007810000 */
[----:B------:R-:W0:Y:S03]  /*10fa0*/  MUFU.TANH R182, R182 ;  /* 0x000000b600b67308 */ /* 0x000e260000002400 */
[----:B-1----:R-:W-:-:S05]  /*10fb0*/  FMNMX.FTZ R12, R178, R12, !PT ;  /* 0x0000000cb20c7209 */ /* 0x002fca0007810000 */
[----:B------:R-:W1:Y:S01]  /*10fc0*/  MUFU.TANH R183, R183 ;  /* 0x000000b700b77308 */ /* 0x000e620000002400 */
[----:B---3--:R-:W-:-:S07]  /*10fd0*/  FMNMX.FTZ R12, R179, R12, !PT ;  /* 0x0000000cb30c7209 */ /* 0x008fce0007810000 */
        /* <DEDUP_REMOVED lines=12> */
[----:B------:R-:W-:Y:S01]  /*110a0*/  MUFU.EX2 R156, R156 ;  /* 0x0000009c009c7308 */ /* 0x000fe20000000800 */
[----:B0-----:R-:W-:-:S07]  /*110b0*/  FMNMX.FTZ R12, R194, R12, !PT ;  /* 0x0000000cc20c7209 */ /* 0x001fce0007810000 */
[----:B------:R-:W-:Y:S01]  /*110c0*/  MUFU.EX2 R157, R157 ;  /* 0x0000009d009d7308 */ /* 0x000fe20000000800 */
[----:B-1----:R-:W-:-:S05]  /*110d0*/  FMNMX.FTZ R12, R195, R12, !PT ;  /* 0x0000000cc30c7209 */ /* 0x002fca0007810000 */
        /* <DEDUP_REMOVED lines=41> */
[----:B------:R-:W-:Y:S01]  /*11370*/  FFMA.FTZ R195, R195, R13, -R198 ;  /* 0x0000000dc3c37223 */ /* 0x000fe200000108c6 */
[-C--:B0-----:R-:W-:Y:S01]  /*11380*/  FMUL.FTZ R26, R26, R197.reuse ;  /* 0x000000c51a1a7220 */ /* 0x081fe20000410000 */
[-C--:B------:R-:W-:Y:S01]  /*11390*/  FMUL.FTZ R27, R27, R197.reuse ;  /* 0x000000c51b1b7220 */ /* 0x080fe20000410000 */
[----:B------:R0:W3:Y:S01]  /*113a0*/  MUFU.EX2 R198, R158 ;  /* 0x0000009e00c67308 */ /* 0x0000e20000000800 */
[----:B-1----:R-:W-:Y:S01]  /*113b0*/  FFMA.FTZ R0, R197, R0, R192 ;  /* 0x00000000c5007223 */ /* 0x002fe200000100c0 */
        /* <DEDUP_REMOVED lines=8> */
[----:B------:R-:W-:Y:S01]  /*11440*/  F2FP.F16.F32.PACK_AB R156, R157, R156 ;  /* 0x0000009c9d9c723e */ /* 0x000fe200000000ff */
[-C--:B------:R-:W-:Y:S01]  /*11450*/  FMUL.FTZ R42, R42, R197.reuse ;  /* 0x000000c52a2a7220 */ /* 0x080fe20000410000 */
[-C--:B------:R-:W-:Y:S01]  /*11460*/  FMUL.FTZ R43, R43, R197.reuse ;  /* 0x000000c52b2b7220 */ /* 0x080fe20000410000 */
[----:B------:R-:W-:Y:S01]  /*11470*/  FADD.FTZ R158, R157, R158 ;  /* 0x0000009e9d9e7221 */ /* 0x000fe20000010000 */
[-C--:B------:R-:W-:Y:S01]  /*11480*/  FMUL.FTZ R46, R46, R197.reuse ;  /* 0x000000c52e2e7220 */ /* 0x080fe20000410000 */
[-C--:B------:R-:W-:Y:S01]  /*11490*/  FMUL.FTZ R47, R47, R197.reuse ;  /* 0x000000c52f2f7220 */ /* 0x080fe20000410000 */
[----:B------:R0:W4:Y:S01]  /*114a0*/  MUFU.EX2 R199, R162 ;  /* 0x000000a200c77308 */ /* 0x0001220000000800 */
        /* <DEDUP_REMOVED lines=8> */
[----:B0-----:R-:W-:Y:S01]  /*11530*/  F2FP.F16.F32.PACK_AB R162, R169, R168 ;  /* 0x000000a8a9a2723e */ /* 0x001fe200000000ff */
        /* <DEDUP_REMOVED lines=19> */
[----:B---3--:R-:W-:Y:S01]  /*11670*/  FADD.FTZ R0, R198, R153 ;  /* 0x00000099c6007221 */ /* 0x008fe20000010000 */
[-C--:B------:R-:W-:Y:S01]  /*11680*/  FMUL.FTZ R91, R91, R197.reuse ;  /* 0x000000c55b5b7220 */ /* 0x080fe20000410000 */
[-C--:B------:R-:W-:Y:S01]  /*11690*/  FMUL.FTZ R94, R94, R197.reuse ;  /* 0x000000c55e5e7220 */ /* 0x080fe20000410000 */
[----:B------:R-:W2:Y:S01]  /*116a0*/  MUFU.EX2 R167, R167 ;  /* 0x000000a700a77308 */ /* 0x000ea20000000800 */
[----:B-1----:R-:W-:Y:S01]  /*116b0*/  FADD.FTZ R0, R159, R0 ;  /* 0x000000009f007221 */ /* 0x002fe20000010000 */
[-C--:B------:R-:W-:Y:S01]  /*116c0*/  FMUL.FTZ R95, R95, R197.reuse ;  /* 0x000000c55f5f7220 */ /* 0x080fe20000410000 */
[-C--:B------:R-:W-:Y:S01]  /*116d0*/  FMUL.FTZ R98, R98, R197.reuse ;  /* 0x000000c562627220 */ /* 0x080fe20000410000 */
[-C--:B------:R-:W-:Y:S01]  /*116e0*/  FMUL.FTZ R99, R99, R197.reuse ;  /* 0x000000c563637220 */ /* 0x080fe20000410000 */
[----:B----4-:R-:W-:Y:S01]  /*116f0*/  FADD.FTZ R0, R199, R0 ;  /* 0x00000000c7007221 */ /* 0x010fe20000010000 */
[-C--:B------:R-:W-:Y:S01]  /*11700*/  FMUL.FTZ R102, R102, R197.reuse ;  /* 0x000000c566667220 */ /* 0x080fe20000410000 */
[-C--:B------:R-:W-:Y:S01]  /*11710*/  FMUL.FTZ R103, R103, R197.reuse ;  /* 0x000000c567677220 */ /* 0x080fe20000410000 */
[----:B------:R1:W3:Y:S01]  /*11720*/  MUFU.EX2 R214, R3 ;  /* 0x0000000300d67308 */ /* 0x0002e20000000800 */
[----:B-----5:R-:W-:Y:S01]  /*11730*/  FADD.FTZ R0, R163, R0 ;  /* 0x00000000a3007221 */ /* 0x020fe20000010000 */
[-C--:B------:R-:W-:Y:S01]  /*11740*/  FMUL.FTZ R106, R106, R197.reuse ;  /* 0x000000c56a6a7220 */ /* 0x080fe20000410000 */
[-C--:B------:R-:W-:Y:S01]  /*11750*/  FMUL.FTZ R107, R107, R197.reuse ;  /* 0x000000c56b6b7220 */ /* 0x080fe20000410000 */
[-C--:B------:R-:W-:Y:S01]  /*11760*/  FMUL.FTZ R110, R110, R197.reuse ;  /* 0x000000c56e6e7220 */ /* 0x080fe20000410000 */
[----:B0-----:R-:W-:Y:S01]  /*11770*/  FADD.FTZ R0, R213, R0 ;  /* 0x00000000d5007221 */ /* 0x001fe20000010000 */
[-C--:B------:R-:W-:Y:S01]  /*11780*/  FMUL.FTZ R111, R111, R197.reuse ;  /* 0x000000c56f6f7220 */ /* 0x080fe20000410000 */
[----:B------:R-:W-:Y:S01]  /*11790*/  FMUL.FTZ R114, R114, R197 ;  /* 0x000000c572727220 */ /* 0x000fe20000410000 */
[----:B------:R0:W4:Y:S01]  /*117a0*/  MUFU.EX2 R215, R20 ;  /* 0x0000001400d77308 */ /* 0x0001220000000800 */
[----:B-1----:R-:W-:-:S02]  /*117b0*/  @!P1 VIADD R3, R6, 0x22840 ;  /* 0x0002284006039836 */ /* 0x002fc40000000000 */
[----:B--2---:R-:W-:Y:S01]  /*117c0*/  FADD.FTZ R153, R167, R0 ;  /* 0x00000000a7997221 */ /* 0x004fe20000010000 */
[-C--:B------:R-:W-:Y:S01]  /*117d0*/  FMUL.FTZ R115, R115, R197.reuse ;  /* 0x000000c573737220 */ /* 0x080fe20000410000 */
[-C--:B------:R-:W-:Y:S01]  /*117e0*/  FMUL.FTZ R118, R118, R197.reuse ;  /* 0x000000c576767220 */ /* 0x080fe20000410000 */
[-C--:B------:R-:W-:Y:S01]  /*117f0*/  FMUL.FTZ R119, R119, R197.reuse ;  /* 0x000000c577777220 */ /* 0x080fe20000410000 */
[----:B------:R-:W-:Y:S01]  /*11800*/  @!P1 PRMT R3, RZ, 0x654, R3 ;  /* 0x00000654ff039816 */ /* 0x000fe20000000003 */
[-C--:B------:R-:W-:Y:S01]  /*11810*/  FMUL.FTZ R122, R122, R197.reuse ;  /* 0x000000c57a7a7220 */ /* 0x080fe20000410000 */
[----:B------:R-:W-:Y:S01]  /*11820*/  MUFU.EX2 R175, R175 ;  /* 0x000000af00af7308 */ /* 0x000fe20000000800 */
[----:B0-----:R-:W-:Y:S01]  /*11830*/  IADD3 R20, -R216, 0xb, RZ ;  /* 0x0000000bd8147810 */ /* 0x001fe20007ffe1ff */
[----:B---3--:R-:W-:Y:S01]  /*11840*/  FADD.FTZ R0, R214, R153 ;  /* 0x00000099d6007221 */ /* 0x008fe20000010000 */
[-C--:B------:R-:W-:Y:S01]  /*11850*/  FMUL.FTZ R123, R123, R197.reuse ;  /* 0x000000c57b7b7220 */ /* 0x080fe20000410000 */
[-C--:B------:R-:W-:Y:S01]  /*11860*/  FMUL.FTZ R126, R126, R197.reuse ;  /* 0x000000c57e7e7220 */ /* 0x080fe20000410000 */
[-C--:B------:R-:W-:Y:S01]  /*11870*/  FMUL.FTZ R127, R127, R197.reuse ;  /* 0x000000c57f7f7220 */ /* 0x080fe20000410000 */
[----:B------:R0:W-:Y:S06]  /*11880*/  BAR.ARV R20, 0x100 ;  /* 0x000400140000751d */ /* 0x0001ec0000002000 */
[----:B------:R-:W1:Y:S01]  /*11890*/  MUFU.EX2 R216, R170 ;  /* 0x000000aa00d87308 */ /* 0x000e620000000800 */
[----:B------:R2:W-:Y:S01]  /*118a0*/  @!P1 SYNCS.ARRIVE.TRANS64.RED.A1T0 RZ, [R3+URZ], RZ ;  /* 0x000000ff03ff99a7 */ /* 0x0005e2000810043f */
[----:B----4-:R-:W-:Y:S01]  /*118b0*/  FADD.FTZ R153, R215, R0 ;  /* 0x00000000d7997221 */ /* 0x010fe20000010000 */
[-C--:B------:R-:W-:Y:S01]  /*118c0*/  FMUL.FTZ R130, R130, R197.reuse ;  /* 0x000000c582827220 */ /* 0x080fe20000410000 */
[-C--:B------:R-:W-:Y:S01]  /*118d0*/  FMUL.FTZ R131, R131, R197.reuse ;  /* 0x000000c583837220 */ /* 0x080fe20000410000 */
[-C--:B------:R-:W-:Y:S01]  /*118e0*/  FMUL.FTZ R134, R134, R197.reuse ;  /* 0x000000c586867220 */ /* 0x080fe20000410000 */
[-C--:B------:R-:W-:Y:S01]  /*118f0*/  FMUL.FTZ R135, R135, R197.reuse ;  /* 0x000000c587877220 */ /* 0x080fe20000410000 */
[-C--:B------:R-:W-:Y:S01]  /*11900*/  FMUL.FTZ R138, R138, R197.reuse ;  /* 0x000000c58a8a7220 */ /* 0x080fe20000410000 */
[----:B------:R-:W-:Y:S01]  /*11910*/  MUFU.EX2 R176, R176 ;  /* 0x000000b000b07308 */ /* 0x000fe20000000800 */
[----:B--2---:R-:W-:Y:S01]  /*11920*/  FADD.FTZ R3, R164, R158 ;  /* 0x0000009ea4037221 */ /* 0x004fe20000010000 */
[----:B------:R-:W-:Y:S01]  /*11930*/  F2FP.F16.F32.PACK_AB R158, R161, R160 ;  /* 0x000000a0a19e723e */ /* 0x000fe200000000ff */
[-C--:B------:R-:W-:Y:S01]  /*11940*/  FMUL.FTZ R139, R139, R197.reuse ;  /* 0x000000c58b8b7220 */ /* 0x080fe20000410000 */
[C---:B------:R-:W-:Y:S01]  /*11950*/  F2FP.F16.F32.PACK_AB R160, R165.reuse, R164 ;  /* 0x000000a4a5a0723e */ /* 0x040fe200000000ff */
[----:B------:R-:W-:Y:S01]  /*11960*/  FADD.FTZ R3, R165, R3 ;  /* 0x00000003a5037221 */ /* 0x000fe20000010000 */
[----:B------:R-:W-:Y:S01]  /*11970*/  F2FP.F16.F32.PACK_AB R164, R173, R172 ;  /* 0x000000acada4723e */ /* 0x000fe200000000ff */
[-C--:B------:R-:W-:Y:S01]  /*11980*/  FMUL.FTZ R142, R142, R197.reuse ;  /* 0x000000c58e8e7220 */ /* 0x080fe20000410000 */
[----:B------:R-:W2:Y:S01]  /*11990*/  MUFU.EX2 R165, R171 ;  /* 0x000000ab00a57308 */ /* 0x000ea20000000800 */
[----:B------:R-:W-:Y:S01]  /*119a0*/  FADD.FTZ R3, R168, R3 ;  /* 0x00000003a8037221 */ /* 0x000fe20000010000 */
[----:B-1----:R-:W-:Y:S01]  /*119b0*/  FADD.FTZ R153, R216, R153 ;  /* 0x00000099d8997221 */ /* 0x002fe20000010000 */
[-C--:B------:R-:W-:Y:S01]  /*119c0*/  FMUL.FTZ R143, R143, R197.reuse ;  /* 0x000000c58f8f7220 */ /* 0x080fe20000410000 */
[-C--:B------:R-:W-:Y:S01]  /*119d0*/  FMUL.FTZ R146, R146, R197.reuse ;  /* 0x000000c592927220 */ /* 0x080fe20000410000 */
[----:B------:R-:W-:Y:S01]  /*119e0*/  FADD.FTZ R3, R169, R3 ;  /* 0x00000003a9037221 */ /* 0x000fe20000010000 */
[----:B------:R-:W-:Y:S01]  /*119f0*/  FADD.FTZ R0, R226, R153 ;  /* 0x00000099e2007221 */ /* 0x000fe20000010000 */
[----:B------:R-:W-:Y:S01]  /*11a00*/  F2FP.F16.F32.PACK_AB R153, R155, R192 ;  /* 0x000000c09b99723e */ /* 0x000fe200000000ff */
[----:B------:R-:W1:Y:S01]  /*11a10*/  MUFU.EX2 R177, R177 ;  /* 0x000000b100b17308 */ /* 0x000e620000000800 */
[----:B------:R-:W-:Y:S01]  /*11a20*/  FADD.FTZ R3, R172, R3 ;  /* 0x00000003ac037221 */ /* 0x000fe20000010000 */
[----:B------:R-:W-:Y:S01]  /*11a30*/  F2FP.F16.F32.PACK_AB R155, R159, R198 ;  /* 0x000000c69f9b723e */ /* 0x000fe200000000ff */
[----:B------:R-:W-:Y:S01]  /*11a40*/  FMUL.FTZ R147, R147, R197 ;  /* 0x000000c593937220 */ /* 0x000fe20000410000 */
[----:B------:R-:W-:Y:S01]  /*11a50*/  F2FP.F16.F32.PACK_AB R159, R167, R213 ;  /* 0x000000d5a79f723e */ /* 0x000fe200000000ff */
[----:B------:R-:W-:Y:S01]  /*11a60*/  FADD.FTZ R3, R173, R3 ;  /* 0x00000003ad037221 */ /* 0x000fe20000010000 */
[-C--:B------:R-:W-:Y:S01]  /*11a70*/  FMUL.FTZ R150, R150, R197.reuse ;  /* 0x000000c596967220 */ /* 0x080fe20000410000 */
[----:B------:R-:W-:Y:S01]  /*11a80*/  FMUL.FTZ R151, R151, R197 ;  /* 0x000000c597977220 */ /* 0x000fe20000410000 */
[----:B------:R-:W3:Y:S01]  /*11a90*/  MUFU.EX2 R178, R178 ;  /* 0x000000b200b27308 */ /* 0x000ee20000000800 */
[----:B--2---:R-:W-:Y:S01]  /*11aa0*/  FADD.FTZ R0, R165, R0 ;  /* 0x00000000a5007221 */ /* 0x004fe20000010000 */
[----:B------:R-:W-:Y:S01]  /*11ab0*/  FADD.FTZ R3, R176, R3 ;  /* 0x00000003b0037221 */ /* 0x000fe20000010000 */
[----:B------:R-:W-:-:S02]  /*11ac0*/  F2FP.F16.F32.PACK_AB R165, R175, R165 ;  /* 0x000000a5afa5723e */ /* 0x000fc400000000ff */
[----:B------:R-:W-:Y:S01]  /*11ad0*/  FADD.FTZ R157, R175, R0 ;  /* 0x00000000af9d7221 */ /* 0x000fe20000010000 */
[----:B------:R-:W-:Y:S02]  /*11ae0*/  F2FP.F16.F32.PACK_AB R161, R215, R214 ;  /* 0x000000d6d7a1723e */ /* 0x000fe400000000ff */
[----:B------:R-:W2:Y:S01]  /*11af0*/  MUFU.EX2 R179, R179 ;  /* 0x000000b300b37308 */ /* 0x000ea20000000800 */
[C---:B-1----:R-:W-:Y:S01]  /*11b00*/  F2FP.F16.F32.PACK_AB R166, R177.reuse, R176 ;  /* 0x000000b0b1a6723e */ /* 0x042fe200000000ff */
[----:B------:R-:W-:-:S06]  /*11b10*/  FADD.FTZ R3, R177, R3 ;  /* 0x00000003b1037221 */ /* 0x000fcc0000010000 */
[----:B------:R-:W1:Y:S01]  /*11b20*/  MUFU.EX2 R180, R180 ;  /* 0x000000b400b47308 */ /* 0x000e620000000800 */
[----:B---3--:R-:W-:Y:S01]  /*11b30*/  FADD.FTZ R176, R178, R157 ;  /* 0x0000009db2b07221 */ /* 0x008fe20000010000 */
[----:B------:R-:W-:Y:S02]  /*11b40*/  F2FP.F16.F32.PACK_AB R157, R163, R199 ;  /* 0x000000c7a39d723e */ /* 0x000fe400000000ff */
[----:B------:R-:W-:-:S04]  /*11b50*/  F2FP.F16.F32.PACK_AB R163, R226, R216 ;  /* 0x000000d8e2a3723e */ /* 0x000fc800000000ff */
[----:B------:R-:W3:Y:S01]  /*11b60*/  MUFU.EX2 R169, R182 ;  /* 0x000000b600a97308 */ /* 0x000ee20000000800 */
[----:B--2---:R-:W-:-:S07]  /*11b70*/  FADD.FTZ R176, R179, R176 ;  /* 0x000000b0b3b07221 */ /* 0x004fce0000010000 */
[----:B------:R-:W2:Y:S01]  /*11b80*/  MUFU.EX2 R181, R181 ;  /* 0x000000b500b57308 */ /* 0x000ea20000000800 */
[----:B-1----:R-:W-:-:S07]  /*11b90*/  FADD.FTZ R3, R180, R3 ;  /* 0x00000003b4037221 */ /* 0x002fce0000010000 */
[----:B------:R-:W1:Y:S01]  /*11ba0*/  MUFU.EX2 R183, R183 ;  /* 0x000000b700b77308 */ /* 0x000e620000000800 */
[----:B---3--:R-:W-:-:S07]  /*11bb0*/  FADD.FTZ R176, R169, R176 ;  /* 0x000000b0a9b07221 */ /* 0x008fce0000010000 */
[----:B------:R-:W3:Y:S01]  /*11bc0*/  MUFU.EX2 R184, R184 ;  /* 0x000000b800b87308 */ /* 0x000ee20000000800 */
[C---:B--2---:R-:W-:Y:S01]  /*11bd0*/  FADD.FTZ R3, R181.reuse, R3 ;  /* 0x00000003b5037221 */ /* 0x044fe20000010000 */
[----:B------:R-:W-:-:S06]  /*11be0*/  F2FP.F16.F32.PACK_AB R168, R181, R180 ;  /* 0x000000b4b5a8723e */ /* 0x000fcc00000000ff */
[----:B------:R-:W2:Y:S01]  /*11bf0*/  MUFU.EX2 R171, R186 ;  /* 0x000000ba00ab7308 */ /* 0x000ea20000000800 */
[C---:B-1----:R-:W-:Y:S01]  /*11c00*/  FADD.FTZ R176, R183.reuse, R176 ;  /* 0x000000b0b7b07221 */ /* 0x042fe20000010000 */
[----:B------:R-:W-:-:S06]  /*11c10*/  F2FP.F16.F32.PACK_AB R169, R183, R169 ;  /* 0x000000a9b7a9723e */ /* 0x000fcc00000000ff */
[----:B------:R-:W1:Y:S01]  /*11c20*/  MUFU.EX2 R185, R185 ;  /* 0x000000b900b97308 */ /* 0x000e620000000800 */
[----:B---3--:R-:W-:-:S07]  /*11c30*/  FADD.FTZ R3, R184, R3 ;  /* 0x00000003b8037221 */ /* 0x008fce0000010000 */
[----:B------:R-:W3:Y:S01]  /*11c40*/  MUFU.EX2 R187, R187 ;  /* 0x000000bb00bb7308 */ /* 0x000ee20000000800 */
[----:B--2---:R-:W-:-:S07]  /*11c50*/  FADD.FTZ R176, R171, R176 ;  /* 0x000000b0abb07221 */ /* 0x004fce0000010000 */
[----:B------:R-:W2:Y:S01]  /*11c60*/  MUFU.EX2 R188, R188 ;  /* 0x000000bc00bc7308 */ /* 0x000ea20000000800 */
[C---:B-1----:R-:W-:Y:S01]  /*11c70*/  FADD.FTZ R3, R185.reuse, R3 ;  /* 0x00000003b9037221 */ /* 0x042fe20000010000 */
[----:B------:R-:W-:-:S06]  /*11c80*/  F2FP.F16.F32.PACK_AB R170, R185, R184 ;  /* 0x000000b8b9aa723e */ /* 0x000fcc00000000ff */
[----:B------:R-:W1:Y:S01]  /*11c90*/  MUFU.EX2 R173, R190 ;  /* 0x000000be00ad7308 */ /* 0x000e620000000800 */
[C---:B---3--:R-:W-:Y:S01]  /*11ca0*/  FADD.FTZ R176, R187.reuse, R176 ;  /* 0x000000b0bbb07221 */ /* 0x048fe20000010000 */
[----:B------:R-:W-:-:S06]  /*11cb0*/  F2FP.F16.F32.PACK_AB R171, R187, R171 ;  /* 0x000000abbbab723e */ /* 0x000fcc00000000ff */
        /* <DEDUP_REMOVED lines=8> */
[----:B------:R-:W-:Y:S02]  /*11d40*/  F2FP.F16.F32.PACK_AB R173, R0, R173 ;  /* 0x000000ad00ad723e */ /* 0x000fe400000000ff */
[----:B------:R-:W-:-:S04]  /*11d50*/  F2FP.F16.F32.PACK_AB R167, R179, R178 ;  /* 0x000000b2b3a7723e */ /* 0x000fc800000000ff */
[----:B------:R-:W2:Y:S01]  /*11d60*/  MUFU.EX2 R196, R196 ;  /* 0x000000c400c47308 */ /* 0x000ea20000000800 */
[----:B-1----:R-:W-:Y:S01]  /*11d70*/  FADD.FTZ R3, R193, R172 ;  /* 0x000000acc1037221 */ /* 0x002fe20000010000 */
[----:B------:R-:W-:-:S06]  /*11d80*/  F2FP.F16.F32.PACK_AB R172, R189, R188 ;  /* 0x000000bcbdac723e */ /* 0x000fcc00000000ff */
[----:B------:R-:W1:Y:S01]  /*11d90*/  MUFU.EX2 R195, R195 ;  /* 0x000000c300c37308 */ /* 0x000e620000000800 */
[----:B---3--:R-:W-:Y:S01]  /*11da0*/  FADD.FTZ R176, R194, R177 ;  /* 0x000000b1c2b07221 */ /* 0x008fe20000010000 */
[C---:B--2---:R-:W-:Y:S01]  /*11db0*/  FADD.FTZ R3, R196.reuse, R3 ;  /* 0x00000003c4037221 */ /* 0x044fe20000010000 */
[----:B------:R-:W-:Y:S02]  /*11dc0*/  F2FP.F16.F32.PACK_AB R174, R196, R193 ;  /* 0x000000c1c4ae723e */ /* 0x000fe400000000ff */
[C---:B-1----:R-:W-:Y:S01]  /*11dd0*/  FADD.FTZ R0, R195.reuse, R176 ;  /* 0x000000b0c3007221 */ /* 0x042fe20000010000 */
[----:B------:R-:W-:Y:S01]  /*11de0*/  F2FP.F16.F32.PACK_AB R175, R195, R194 ;  /* 0x000000c2c3af723e */ /* 0x000fe200000000ff */
[----:B0-----:R-:W-:Y:S06]  /*11df0*/  @!P0 BRA `(.L_x_12062) ;  /* 0x0000000000048947 */ /* 0x001fec0003800000 */
[----:B------:R-:W-:Y:S01]  /*11e00*/  BPT.TRAP 0x1 ;  /* 0x000000040000795c */ /* 0x000fe20000300000 */
.L_x_12062:
[----:B------:R0:W1:Y:S01]  /*11e10*/  SYNCS.PHASECHK.TRANS64.TRYWAIT P3, [R6+URZ+0x22850], R210 ;  /* 0x022850d2060075a7 */ /* 0x000062000806017f */
[----:B------:R-:W-:Y:S05]  /*11e20*/  @!P0 BRA `(.L_x_12063) ;  /* 0x0000000000048947 */ /* 0x000fea0003800000 */
[----:B------:R-:W-:Y:S01]  /*11e30*/  BPT.TRAP 0x1 ;  /* 0x000000040000795c */ /* 0x000fe20000300000 */
.L_x_12063:
[----:B------:R-:W-:Y:S04]  /*11e40*/  BSSY B0, `(.L_x_12064) ;  /* 0x0000004000007945 */ /* 0x000fe80003800000 */
[----:B-1----:R-:W-:Y:S05]  /*11e50*/  @P3 BRA `(.L_x_12065) ;  /* 0x0000000000083947 */ /* 0x002fea0003800000 */
[----:B------:R-:W1:Y:S02]  /*11e60*/  SYNCS.PHASECHK.TRANS64.TRYWAIT P3, [R6+URZ+0x22850], R210 ;  /* 0x022850d2060075a7 */ /* 0x000e64000806017f */
[----:B-1----:R-:W-:Y:S05]  /*11e70*/  @!P3 BRA `(.L_x_12066) ;  /* 0x00000100000cb947 */ /* 0x002fea0003800000 */
.L_x_12065:
[----:B------:R-:W-:Y:S05]  /*11e80*/  BSYNC B0 ;  /* 0x0000000000007941 */ /* 0x000fea0003800000 */
.L_x_12064:
[----:B------:R-:W2:Y:S01]  /*11e90*/  S2R R178, SR_TID.X ;  /* 0x0000000000b27919 */ /* 0x000ea20000002100 */
[----:B------:R-:W-:Y:S01]  /*11ea0*/  IMAD.MOV.U32 R177, RZ, RZ, 0x40000040 ;  /* 0x40000040ffb17424 */ /* 0x000fe200078e00ff */
[----:B------:R-:W-:Y:S05]  /*11eb0*/  WARPSYNC.ALL ;  /* 0x0000000000007948 */ /* 0x000fea0003800000 */
[----:B------:R-:W-:Y:S01]  /*11ec0*/  R2UR UR7, R177 ;  /* 0x00000000b10772ca */ /* 0x000fe200000e0000 */
[----:B------:R-:W-:Y:S02]  /*11ed0*/  IMAD R176, R2, 0xc00, R21 ;  /* 0x00000c0002b07824 */ /* 0x000fe400078e0215 */
[----:B01----:R-:W-:-:S02]  /*11ee0*/  @!P1 VIADD R6, R6, 0x22860 ;  /* 0x0002286006069836 */ /* 0x003fc40000000000 */
[----:B------:R-:W-:Y:S01]  /*11ef0*/  IMAD.MOV.U32 R213, RZ, RZ, R12 ;  /* 0x000000ffffd57224 */ /* 0x000fe200078e000c */
[----:B------:R-:W-:Y:S01]  /*11f00*/  R2UR UR6, R176 ;  /* 0x00000000b00672ca */ /* 0x000fe200000e0000 */
[----:B------:R-:W-:Y:S01]  /*11f10*/  IMAD.MOV.U32 R214, RZ, RZ, R7 ;  /* 0x000000ffffd67224 */ /* 0x000fe200078e0007 */
[----:B------:R-:W-:Y:S02]  /*11f20*/  @!P1 PRMT R6, RZ, 0x654, R6 ;  /* 0x00000654ff069816 */ /* 0x000fe40000000006 */
[----:B--2---:R-:W-:-:S05]  /*11f30*/  SHF.R.U32.HI R178, RZ, 0x7, R178 ;  /* 0x00000007ffb27819 */ /* 0x004fca00000116b2 */
[----:B------:R-:W-:-:S05]  /*11f40*/  VIADD R177, R178, 0x8 ;  /* 0x00000008b2b17836 */ /* 0x000fca0000000000 */
[----:B------:R0:W-:Y:S02]  /*11f50*/  BAR.SYNC.DEFER_BLOCKING R177, 0x100 ;  /* 0x000400b10000751d */ /* 0x0001e40000010000 */
[----:B0-----:R-:W-:-:S04]  /*11f60*/  IMAD.MOV.U32 R177, RZ, RZ, 0x40000040 ;  /* 0x40000040ffb17424 */ /* 0x001fc800078e00ff */
        /* <DEDUP_REMOVED lines=43> */
[----:B--2---:R-:W-:-:S07]  /*12220*/  IMAD.MOV.U32 R6, RZ, RZ, R212 ;  /* 0x000000ffff067224 */ /* 0x004fce00078e00d4 */
.L_x_12057:
[----:B------:R-:W-:-:S13]  /*12230*/  ISETP.GE.AND P2, PT, R6, R218, PT ;  /* 0x000000da0600720c */ /* 0x000fda0003f46270 */
[----:B------:R-:W-:Y:S05]  /*12240*/  @!P2 BRA `(.L_x_12068) ;  /* 0x0000003400eca947 */ /* 0x000fea0003800000 */
[----:B------:R-:W-:Y:S02]  /*12250*/  IMAD.MOV.U32 R214, RZ, RZ, R12 ;  /* 0x000000ffffd67224 */ /* 0x000fe400078e000c */
[----:B------:R-:W-:-:S07]  /*12260*/  IMAD.MOV.U32 R215, RZ, RZ, R7 ;  /* 0x000000ffffd77224 */ /* 0x000fce00078e0007 */
.L_x_12086:
[----:B------:R-:W-:Y:S01]  /*12270*/  VIADD R2, R2, 0x1 ;  /* 0x0000000102027836 */ /* 0x000fe20000000000 */
[----:B------:R-:W-:Y:S05]  /*12280*/  YIELD ;  /* 0x0000000000007946 */ /* 0x000fea0003800000 */
[----:B------:R-:W-:-:S04]  /*12290*/  ISETP.NE.AND P2, PT, R2, 0x2, PT ;  /* 0x000000020200780c */ /* 0x000fc80003f45270 */
[----:B------:R-:W-:Y:S02]  /*122a0*/  SEL R12, RZ, 0x1, P2 ;  /* 0x00000001ff0c7807 */ /* 0x000fe40001000000 */
[----:B------:R-:W-:Y:S02]  /*122b0*/  SEL R2, R2, RZ, P2 ;  /* 0x000000ff02027207 */ /* 0x000fe40001000000 */
[----:B------:R-:W-:Y:S01]  /*122c0*/  LOP3.LUT R19, R19, R12, RZ, 0x3c, !PT ;  /* 0x0000000c13137212 */ /* 0x000fe200078e3cff */
[----:B--2---:R-:W-:Y:S06]  /*122d0*/  @!P0 BRA `(.L_x_12069) ;  /* 0x0000000000048947 */ /* 0x004fec0003800000 */
[----:B------:R-:W-:Y:S01]  /*122e0*/  BPT.TRAP 0x1 ;  /* 0x000000040000795c */ /* 0x000fe20000300000 */
.L_x_12069:
[----:B0-----:R-:W-:Y:S01]  /*122f0*/  IMAD R210, R2, 0x8, R16 ;  /* 0x0000000802d27824 */ /* 0x001fe200078e0210 */
[----:B------:R-:W-:-:S04]  /*12300*/  SHF.L.U32 R209, R19, 0x1f, RZ ;  /* 0x0000001f13d17819 */ /* 0x000fc800000006ff */
[----:B------:R0:W2:Y:S01]  /*12310*/  SYNCS.PHASECHK.TRANS64.TRYWAIT P2, [R210+URZ+0x22830], R209 ;  /* 0x022830d1d20075a7 */ /* 0x0000a2000804017f */
[----:B------:R-:W-:Y:S05]  /*12320*/  @!P0 BRA `(.L_x_12070) ;  /* 0x0000000000048947 */ /* 0x000fea0003800000 */
[----:B------:R-:W-:Y:S01]  /*12330*/  BPT.TRAP 0x1 ;  /* 0x000000040000795c */ /* 0x000fe20000300000 */
.L_x_12070:
[----:B------:R-:W-:Y:S02]  /*12340*/  IMAD R12, R2, 0x300, R207 ;  /* 0x00000300020c7824 */ /* 0x000fe400078e02cf */
[----:B------:R-:W-:Y:S01]  /*12350*/  IMAD.MOV.U32 R13, RZ, RZ, 0x40000040 ;  /* 0x40000040ff0d7424 */ /* 0x000fe200078e00ff */
[----:B--2---:R-:W-:Y:S06]  /*12360*/  @P2 BRA `(.L_x_12071) ;  /* 0x0000000000082947 */ /* 0x004fec0003800000 */
[----:B------:R-:W2:Y:S02]  /*12370*/  SYNCS.PHASECHK.TRANS64.TRYWAIT P2, [R210+URZ+0x22830], R209 ;  /* 0x022830d1d20075a7 */ /* 0x000ea4000804017f */
[----:B--2---:R-:W-:Y:S05]  /*12380*/  @!P2 BRA `(.L_x_12072) ;  /* 0x000000f800dca947 */ /* 0x004fea0003800000 */
.L_x_12071:
[----:B------:R-:W-:Y:S05]  /*12390*/  WARPSYNC.ALL ;  /* 0x0000000000007948 */ /* 0x000fea0003800000 */
[C---:B------:R-:W-:Y:S01]  /*123a0*/  R2UR UR6, R12.reuse ;  /* 0x000000000c0672ca */ /* 0x040fe200000e0000 */
[----:B-1----:R-:W-:Y:S01]  /*123b0*/  WARPGROUP.ARRIVE ;  /* 0x00000000000079c5 */ /* 0x002fe20000000000 */
[----:B------:R-:W-:Y:S01]  /*123c0*/  R2UR UR7, R13 ;  /* 0x000000000d0772ca */ /* 0x000fe200000e0000 */
[----:B------:R-:W-:Y:S01]  /*123d0*/  VIADD R212, R12, 0x2 ;  /* 0x000000020cd47836 */ /* 0x000fe20000000000 */
[----:B------:R-:W-:Y:S01]  /*123e0*/  R2UR UR4, R4 ;  /* 0x00000000040472ca */ /* 0x000fe200000e0000 */
[----:B------:R-:W-:Y:S01]  /*123f0*/  IMAD.MOV.U32 R213, RZ, RZ, 0x40000040 ;  /* 0x40000040ffd57424 */ /* 0x000fe200078e00ff */
[----:B------:R-:W-:Y:S01]  /*12400*/  R2UR UR5, R5 ;  /* 0x00000000050572ca */ /* 0x000fe200000e0000 */
[----:B------:R-:W-:Y:S01]  /*12410*/  IMAD.MOV.U32 R13, RZ, RZ, 0x40000040 ;  /* 0x40000040ff0d7424 */ /* 0x000fe200078e00ff */
[----:B------:R-:W1:Y:S01]  /*12420*/  LDC R7, c[0x0][0x448] ;  /* 0x00011200ff077b82 */ /* 0x000e620000000800 */
[----:B------:R-:W3:Y:S10]  /*12430*/  S2R R20, SR_TID.X ;  /* 0x0000000000147919 */ /* 0x000ef40000002100 */
        /* <DEDUP_REMOVED lines=8> */
[----:B-1----:R-:W-:Y:S01]  /*124c0*/  ISETP.NE.AND P2, PT, R7, 0x1, PT ;  /* 0x000000010700780c */ /* 0x002fe20003f45270 */
[----:B------:R-:W-:Y:S01]  /*124d0*/  IMAD.IADD R7, R211, 0x1, R206 ;  /* 0x00000001d3077824 */ /* 0x000fe200078e02ce */
[----:B---3--:R-:W-:-:S04]  /*124e0*/  SHF.R.U32.HI R20, RZ, 0x7, R20 ;  /* 0x00000007ff147819 */ /* 0x008fc80000011614 */
[----:B------:R-:W-:Y:S01]  /*124f0*/  IADD3 R20, -R20, 0xb, RZ ;  /* 0x0000000b14147810 */ /* 0x000fe20007ffe1ff */
        /* <DEDUP_REMOVED lines=12> */
[----:B------:R-:W1:Y:S01]  /*125c0*/  @P2 LDC R12, c[0x0][0x450] ;  /* 0x00011400ff0c2b82 */ /* 0x000e620000000800 */
[----:B------:R-:W-:Y:S02]  /*125d0*/  R2UR UR4, R8 ;  /* 0x00000000080472ca */ /* 0x000fe400000e0000 */
[----:B------:R-:W-:-:S05]  /*125e0*/  R2UR UR5, R9 ;  /* 0x00000000090572ca */ /* 0x000fca00000e0000 */
[----:B------:R-:W3:Y:S02]  /*125f0*/  @P2 LDC R13, c[0x0][0x44c] ;  /* 0x00011300ff0d2b82 */ /* 0x000ee40000000800 */
[----:B---3--:R-:W-:-:S05]  /*12600*/  @P2 IMAD.HI.U32 R13, R7, R13, RZ ;  /* 0x0000000d070d2227 */ /* 0x008fca00078e00ff */
[----:B-1----:R-:W-:Y:S02]  /*12610*/  @P2 SHF.R.U32.HI R7, RZ, R12, R13 ;  /* 0x0000000cff072219 */ /* 0x002fe4000001160d */
[----:B------:R-:W-:-:S03]  /*12620*/  ISETP.GE.AND P2, PT, R230, 0x1, PT ;  /* 0x00000001e600780c */ /* 0x000fc60003f46270 */
[----:B------:R-:W1:Y:S01]  /*12630*/  SHFL.IDX PT, R228, R7, RZ, 0x1c1f ;  /* 0x001c1fff07e47589 */ /* 0x000e6200000e0000 */
        /* <DEDUP_REMOVED lines=24> */
[----:B------:R-:W-:-:S02]  /*127c0*/  IMAD R194, R6, -0x60, RZ ;  /* 0xffffffa006c27824 */ /* 0x000fc400078e02ff */
[----:B------:R-:W-:Y:S01]  /*127d0*/  FMUL.FTZ R155, R157, UR44 ;  /* 0x0000002c9d9b7c20 */ /* 0x000fe20008410000 */
[----:B------:R-:W-:Y:S01]  /*127e0*/  FMUL.FTZ R186, R190, UR44 ;  /* 0x0000002cbeba7c20 */ /* 0x000fe20008410000 */
[----:B------:R-:W-:Y:S01]  /*127f0*/  FMUL.FTZ R157, R159, UR44 ;  /* 0x0000002c9f9d7c20 */ /* 0x000fe20008410000 */
[----:B------:R-:W-:Y:S01]  /*12800*/  FMUL.FTZ R190, R195, UR44 ;  /* 0x0000002cc3be7c20 */ /* 0x000fe20008410000 */
[----:B------:R3:W-:Y:S06]  /*12810*/  BAR.ARV R20, 0x100 ;  /* 0x000400140000751d */ /* 0x0007ec0000002000 */
[----:B------:R-:W-:Y:S01]  /*12820*/  FMUL.FTZ R159, R161, UR44 ;  /* 0x0000002ca19f7c20 */ /* 0x000fe20008410000 */
        /* <DEDUP_REMOVED lines=24> */
[----:B----4-:R-:W-:-:S02]  /*129b0*/  VIADD R162, R194, 0x1 ;  /* 0x00000001c2a27836 */ /* 0x010fc40000000000 */
[----:B------:R-:W-:Y:S01]  /*129c0*/  FMUL.FTZ R192, R198, UR44 ;  /* 0x0000002cc6c07c20 */ /* 0x000fe20008410000 */
[----:B------:R-:W-:Y:S01]  /*129d0*/  FMUL.FTZ R193, R199, UR44 ;  /* 0x0000002cc7c17c20 */ /* 0x000fe20008410000 */
[----:B------:R-:W4:Y:S01]  /*129e0*/  MUFU.TANH R13, R13 ;  /* 0x0000000d000d7308 */ /* 0x000f220000002400 */
[----:B------:R-:W-:-:S05]  /*129f0*/  IMAD R162, R202, -0x2, R162 ;  /* 0xfffffffecaa27824 */ /* 0x000fca00078e02a2 */
[----:B------:R-:W-:Y:S02]  /*12a00*/  IADD3 R162, -R200, R162, R201 ;  /* 0x000000a2c8a27210 */ /* 0x000fe40007ffe1c9 */
[----:B------:R-:W0:Y:S03]  /*12a10*/  MUFU.TANH R152, R152 ;  /* 0x0000009800987308 */ /* 0x000e260000002400 */
[C---:B------:R-:W-:Y:S02]  /*12a20*/  VIADD R227, R162.reuse, UR43 ;  /* 0x0000002ba2e37c36 */ /* 0x040fe40008000000 */
[----:B------:R-:W-:Y:S02]  /*12a30*/  VIADD R199, R162, UR53 ;  /* 0x00000035a2c77c36 */ /* 0x000fe40008000000 */
[C---:B-1----:R-:W-:Y:S01]  /*12a40*/  IMAD.IADD R198, R228.reuse, 0x1, R227 ;  /* 0x00000001e4c67824 */ /* 0x042fe200078e02e3 */
[----:B------:R-:W1:Y:S01]  /*12a50*/  MUFU.TANH R12, R12 ;  /* 0x0000000c000c7308 */ /* 0x000e620000002400 */
        /* <DEDUP_REMOVED lines=46> */
[----:B-1-34-:R-:W-:Y:S05]  /*12d40*/  @!P2 BRA `(.L_x_12073) ;  /* 0x000000000058a947 */ /* 0x01afea0003800000 */
        /* <DEDUP_REMOVED lines=12> */
.L_x_12075:
[----:B------:R-:W-:-:S05]  /*12e10*/  IMAD.U32 R229, RZ, RZ, UR37 ;  /* 0x00000025ffe57e24 */ /* 0x000fca000f8e00ff */
[----:B------:R-:W-:-:S13]  /*12e20*/  ISETP.NE.AND P2, PT, R229, 0x1, PT ;  /* 0x00000001e500780c */ /* 0x000fda0003f45270 */
[----:B------:R-:W1:Y:S02]  /*12e30*/  @P2 LDC.64 R162, c[0x0][0x9e8] ;  /* 0x00027a00ffa22b82 */ /* 0x000e640000000a00 */
[----:B-1----:R-:W-:-:S05]  /*12e40*/  @P2 IMAD.HI.U32 R162, R228, R162, RZ ;  /* 0x000000a2e4a22227 */ /* 0x002fca00078e00ff */
[----:B------:R-:W-:-:S07]  /*12e50*/  @P2 SHF.R.U32.HI R228, RZ, R163, R162 ;  /* 0x000000a3ffe42219 */ /* 0x000fce00000116a2 */
.L_x_12076:
[----:B------:R-:W-:Y:S05]  /*12e60*/  BSYNC B0 ;  /* 0x0000000000007941 */ /* 0x000fea0003800000 */
.L_x_12074:
[----:B------:R-:W-:-:S04]  /*12e70*/  IMAD R162, R202, -0x2, R194 ;  /* 0xfffffffecaa27824 */ /* 0x000fc800078e02c2 */
[----:B------:R-:W-:-:S05]  /*12e80*/  IMAD R162, R228, R229, R162 ;  /* 0x000000e5e4a27224 */ /* 0x000fca00078e02a2 */
[----:B------:R-:W-:Y:S02]  /*12e90*/  VIMNMX R197, R197, R162, !PT ;  /* 0x000000a2c5c57248 */ /* 0x000fe40007fe0100 */
[----:B------:R-:W-:-:S07]  /*12ea0*/  VIADDMNMX R198, R162, R229, R198, PT ;  /* 0x000000e5a2c67246 */ /* 0x000fce00038001c6 */
.L_x_12073:
[----:B------:R-:W3:Y:S01]  /*12eb0*/  LDL.LU R229, [R1] ;  /* 0x0000000001e57983 */ /* 0x000ee20000300800 */
[C---:B------:R-:W-:Y:S02]  /*12ec0*/  ISETP.GE.AND P2, PT, R194.reuse, 0x1, PT ;  /* 0x00000001c200780c */ /* 0x040fe40003f46270 */
[----:B------:R-:W-:Y:S01]  /*12ed0*/  ISETP.GE.AND P4, PT, R194, 0x9, PT ;  /* 0x00000009c200780c */ /* 0x000fe20003f86270 */
[----:B------:R-:W1:Y:S02]  /*12ee0*/  SHFL.IDX PT, R7, R7, 0x1, 0x1c1f ;  /* 0x003c1f0007077f89 */ /* 0x000e6400000e0000 */
[----:B-1----:R-:W-:Y:S01]  /*12ef0*/  IADD3 R227, R227, R7, RZ ;  /* 0x00000007e3e37210 */ /* 0x002fe20007ffe0ff */
[----:B------:R-:W-:Y:S01]  /*12f00*/  IMAD.IADD R199, R199, 0x1, R7 ;  /* 0x00000001c7c77824 */ /* 0x000fe200078e0207 */
[----:B---3--:R-:W-:-:S06]  /*12f10*/  LOP3.LUT R229, R229, 0xfff7ffff, RZ, 0xc0, !PT ;  /* 0xfff7ffffe5e57812 */ /* 0x008fcc00078ec0ff */
        /* <DEDUP_REMOVED lines=134> */
[----:B------:R-:W-:-:S13]  /*13780*/  ISETP.GE.AND P6, PT, R230, 0x1, PT ;  /* 0x00000001e600780c */ /* 0x000fda0003fc6270 */
        /* <DEDUP_REMOVED lines=13> */
.L_x_12079:
[----:B------:R-:W-:-:S05]  /*13860*/  IMAD.U32 R13, RZ, RZ, UR37 ;  /* 0x00000025ff0d7e24 */ /* 0x000fca000f8e00ff */
[----:B------:R-:W-:-:S13]  /*13870*/  ISETP.NE.AND P6, PT, R13, 0x1, PT ;  /* 0x000000010d00780c */ /* 0x000fda0003fc5270 */
[----:B------:R-:W0:Y:S02]  /*13880*/  @P6 LDC.64 R154, c[0x0][0x9e8] ;  /* 0x00027a00ff9a6b82 */ /* 0x000e240000000a00 */
[----:B0-----:R-:W-:-:S05]  /*13890*/  @P6 IMAD.HI.U32 R154, R7, R154, RZ ;  /* 0x0000009a079a6227 */ /* 0x001fca00078e00ff */
[----:B------:R-:W-:-:S07]  /*138a0*/  @P6 SHF.R.U32.HI R7, RZ, R155, R154 ;  /* 0x0000009bff076219 */ /* 0x000fce000001169a */
.L_x_12080:
[----:B------:R-:W-:Y:S05]  /*138b0*/  BSYNC B0 ;  /* 0x0000000000007941 */ /* 0x000fea0003800000 */
.L_x_12078:
[----:B------:R-:W-:-:S04]  /*138c0*/  IMAD R194, R202, -0x2, R194 ;  /* 0xfffffffecac27824 */ /* 0x000fc800078e02c2 */
[----:B------:R-:W-:-:S05]  /*138d0*/  IMAD R194, R7, R13, R194 ;  /* 0x0000000d07c27224 */ /* 0x000fca00078e02c2 */
[----:B------:R-:W-:Y:S02]  /*138e0*/  VIMNMX R199, R199, R194, !PT ;  /* 0x000000c2c7c77248 */ /* 0x000fe40007fe0100 */
[----:B------:R-:W-:-:S07]  /*138f0*/  VIADDMNMX R227, R194, R13, R227, PT ;  /* 0x0000000dc2e37246 */ /* 0x000fce00038001e3 */
.L_x_12077:
[----:B------:R-:W-:Y:S02]  /*13900*/  ISETP.GT.AND P2, PT, R199, 0x1, !P2 ;  /* 0x00000001c700780c */ /* 0x000fe40005744270 */
[----:B------:R-:W-:Y:S02]  /*13910*/  FMNMX.FTZ R7, R162, R215, !PT ;  /* 0x000000d7a2077209 */ /* 0x000fe40007810000 */
[----:B------:R-:W-:Y:S02]  /*13920*/  ISETP.LT.OR P2, PT, R227, 0x2, P2 ;  /* 0x00000002e300780c */ /* 0x000fe40001741670 */
[----:B------:R-:W-:Y:S02]  /*13930*/  LOP3.LUT P6, RZ, R229, 0x8000, RZ, 0xc0, !PT ;  /* 0x00008000e5ff7812 */ /* 0x000fe400078cc0ff */
        /* <DEDUP_REMOVED lines=72> */
[----:B------:R-:W-:Y:S02]  /*13dc0*/  ISETP.GT.AND P2, PT, R199, 0x30, !P2 ;  /* 0x00000030c700780c */ /* 0x000fe40005744270 */
[C---:B------:R-:W-:Y:S01]  /*13dd0*/  ISETP.LT.OR P4, PT, R227.reuse, 0x52, P4 ;  /* 0x00000052e300780c */ /* 0x040fe20002781670 */
[----:B------:R-:W0:Y:S01]  /*13de0*/  SHFL.BFLY PT, R13, R7, 0x1, 0x1f ;  /* 0x0c201f00070d7f89 */ /* 0x000e2200000e0000 */
[----:B------:R-:W-:Y:S02]  /*13df0*/  ISETP.LT.OR P2, PT, R227, 0x31, P2 ;  /* 0x00000031e300780c */ /* 0x000fe40001741670 */
[----:B------:R-:W-:-:S02]  /*13e00*/  ISETP.GT.AND P5, PT, R199, 0x58, !P5 ;  /* 0x00000058c700780c */ /* 0x000fc40006fa4270 */
[----:B------:R-:W-:Y:S02]  /*13e10*/  FSEL R176, R176, -INF , !P2 ;  /* 0xff800000b0b07808 */ /* 0x000fe40005000000 */
[----:B------:R-:W-:Y:S02]  /*13e20*/  LOP3.LUT P2, RZ, R229, 0x400, RZ, 0xc0, !PT ;  /* 0x00000400e5ff7812 */ /* 0x000fe4000784c0ff */
[----:B------:R-:W-:Y:S02]  /*13e30*/  FSEL R190, R190, -INF , !P4 ;  /* 0xff800000bebe7808 */ /* 0x000fe40006000000 */
[----:B------:R-:W-:Y:S02]  /*13e40*/  ISETP.GT.AND P2, PT, R199, 0x31, !P2 ;  /* 0x00000031c700780c */ /* 0x000fe40005744270 */
[C---:B------:R-:W-:Y:S02]  /*13e50*/  ISETP.LT.OR P5, PT, R227.reuse, 0x59, P5 ;  /* 0x00000059e300780c */ /* 0x040fe40002fa1670 */
[----:B------:R-:W-:-:S02]  /*13e60*/  ISETP.LT.OR P2, PT, R227, 0x32, P2 ;  /* 0x00000032e300780c */ /* 0x000fc40001741670 */
[----:B------:R-:W-:Y:S02]  /*13e70*/  FSEL R192, R192, -INF , !P5 ;  /* 0xff800000c0c07808 */ /* 0x000fe40006800000 */
[----:B------:R-:W-:Y:S02]  /*13e80*/  FSEL R177, R177, -INF , !P2 ;  /* 0xff800000b1b17808 */ /* 0x000fe40005000000 */
[----:B------:R-:W-:Y:S02]  /*13e90*/  LOP3.LUT P2, RZ, R229, 0x200, RZ, 0xc0, !PT ;  /* 0x00000200e5ff7812 */ /* 0x000fe4000784c0ff */
[----:B0-----:R-:W-:Y:S01]  /*13ea0*/  FMNMX.FTZ R7, R7, R13, !PT ;  /* 0x0000000d07077209 */ /* 0x001fe20007810000 */
[----:B------:R-:W-:Y:S01]  /*13eb0*/  IMAD.U32 R13, RZ, RZ, UR36 ;  /* 0x00000024ff0d7e24 */ /* 0x000fe2000f8e00ff */
[----:B------:R-:W-:-:S03]  /*13ec0*/  ISETP.GT.AND P2, PT, R199, 0x38, !P2 ;  /* 0x00000038c700780c */ /* 0x000fc60005744270 */
[----:B------:R-:W-:Y:S01]  /*13ed0*/  FMUL.FTZ R154, R7, R13 ;  /* 0x0000000d079a7220 */ /* 0x000fe20000410000 */
        /* <DEDUP_REMOVED lines=23> */
[----:B------:R-:W-:Y:S02]  /*14050*/  FSEL R155, R7, RZ, P2 ;  /* 0x000000ff079b7208 */ /* 0x000fe40001000000 */
[----:B------:R-:W-:Y:S02]  /*14060*/  FSEL R154, R154, RZ, P2 ;  /* 0x000000ff9a9a7208 */ /* 0x000fe40001000000 */
[----:B------:R-:W-:Y:S01]  /*14070*/  ISETP.GT.AND P2, PT, R199, RZ, !P3 ;  /* 0x000000ffc700720c */ /* 0x000fe20005f44270 */
[----:B------:R-:W-:Y:S02]  /*14080*/  FADD.FTZ R155, -R155, R215 ;  /* 0x000000d79b9b7221 */ /* 0x000fe40000010100 */
[-CC-:B------:R-:W-:Y:S01]  /*14090*/  FFMA.FTZ R162, R162, R13.reuse, -R154.reuse ;  /* 0x0000000da2a27223 */ /* 0x180fe2000001089a */
[----:B------:R-:W-:Y:S01]  /*140a0*/  ISETP.LT.OR P2, PT, R227, 0x1, P2 ;  /* 0x00000001e300780c */ /* 0x000fe20001741670 */
[-C--:B------:R-:W-:Y:S01]  /*140b0*/  FMUL.FTZ R155, R155, R13.reuse ;  /* 0x0000000d9b9b7220 */ /* 0x080fe20000410000 */
[-CC-:B------:R-:W-:Y:S01]  /*140c0*/  FFMA.FTZ R152, R152, R13.reuse, -R154.reuse ;  /* 0x0000000d98987223 */ /* 0x180fe2000001089a */
[-CC-:B------:R-:W-:Y:S01]  /*140d0*/  FFMA.FTZ R163, R163, R13.reuse, -R154.reuse ;  /* 0x0000000da3a37223 */ /* 0x180fe2000001089a */
[----:B------:R-:W-:Y:S01]  /*140e0*/  FSEL R194, R12, -INF , !P2 ;  /* 0xff8000000cc27808 */ /* 0x000fe20005000000 */
[----:B------:R-:W-:Y:S01]  /*140f0*/  MUFU.EX2 R162, R162 ;  /* 0x000000a200a27308 */ /* 0x000fe20000000800 */
[----:B------:R-:W-:Y:S01]  /*14100*/  ISETP.GT.AND P2, PT, R199, 0x59, !P6 ;  /* 0x00000059c700780c */ /* 0x000fe20007744270 */
[-CC-:B------:R-:W-:Y:S01]  /*14110*/  FFMA.FTZ R228, R228, R13.reuse, -R154.reuse ;  /* 0x0000000de4e47223 */ /* 0x180fe2000001089a */
[----:B------:R-:W-:Y:S01]  /*14120*/  FMNMX.FTZ R12, R194, R214, !PT ;  /* 0x000000d6c20c7209 */ /* 0x000fe20007810000 */
[-CC-:B------:R-:W-:Y:S01]  /*14130*/  FFMA.FTZ R158, R158, R13.reuse, -R154.reuse ;  /* 0x0000000d9e9e7223 */ /* 0x180fe2000001089a */
[----:B------:R-:W-:Y:S01]  /*14140*/  ISETP.LT.OR P2, PT, R227, 0x5a, P2 ;  /* 0x0000005ae300780c */ /* 0x000fe20001741670 */
[-CC-:B------:R-:W-:Y:S01]  /*14150*/  FFMA.FTZ R159, R159, R13.reuse, -R154.reuse ;  /* 0x0000000d9f9f7223 */ /* 0x180fe2000001089a */
[----:B------:R-:W-:Y:S01]  /*14160*/  FMNMX.FTZ R12, R153, R12, !PT ;  /* 0x0000000c990c7209 */ /* 0x000fe20007810000 */
[----:B------:R-:W0:Y:S01]  /*14170*/  MUFU.EX2 R155, R155 ;  /* 0x0000009b009b7308 */ /* 0x000e220000000800 */
[----:B------:R-:W-:Y:S01]  /*14180*/  FSEL R193, R193, -INF , !P2 ;  /* 0xff800000c1c17808 */ /* 0x000fe20005000000 */
[-CC-:B------:R-:W-:Y:S01]  /*14190*/  FFMA.FTZ R164, R164, R13.reuse, -R154.reuse ;  /* 0x0000000da4a47223 */ /* 0x180fe2000001089a */
[----:B------:R-:W-:Y:S01]  /*141a0*/  FMNMX.FTZ R12, R156, R12, !PT ;  /* 0x0000000c9c0c7209 */ /* 0x000fe20007810000 */
[-CC-:B------:R-:W-:Y:S01]  /*141b0*/  FFMA.FTZ R165, R165, R13.reuse, -R154.reuse ;  /* 0x0000000da5a57223 */ /* 0x180fe2000001089a */
[-CC-:B------:R-:W-:Y:S01]  /*141c0*/  FFMA.FTZ R168, R168, R13.reuse, -R154.reuse ;  /* 0x0000000da8a87223 */ /* 0x180fe2000001089a */
[-CC-:B------:R-:W-:Y:S01]  /*141d0*/  FFMA.FTZ R169, R169, R13.reuse, -R154.reuse ;  /* 0x0000000da9a97223 */ /* 0x180fe2000001089a */
[----:B------:R-:W-:Y:S01]  /*141e0*/  FMNMX.FTZ R12, R157, R12, !PT ;  /* 0x0000000c9d0c7209 */ /* 0x000fe20007810000 */
[----:B------:R-:W1:Y:S01]  /*141f0*/  MUFU.EX2 R152, R152 ;  /* 0x0000009800987308 */ /* 0x000e620000000800 */
[-CC-:B------:R-:W-:Y:S01]  /*14200*/  FFMA.FTZ R172, R172, R13.reuse, -R154.reuse ;  /* 0x0000000dacac7223 */ /* 0x180fe2000001089a */
[-CC-:B------:R-:W-:Y:S01]  /*14210*/  FFMA.FTZ R173, R173, R13.reuse, -R154.reuse ;  /* 0x0000000dadad7223 */ /* 0x180fe2000001089a */
[----:B------:R-:W-:Y:S01]  /*14220*/  FMNMX.FTZ R12, R160, R12, !PT ;  /* 0x0000000ca00c7209 */ /* 0x000fe20007810000 */
[-CC-:B------:R-:W-:Y:S01]  /*14230*/  FFMA.FTZ R212, R212, R13.reuse, -R154.reuse ;  /* 0x0000000dd4d47223 */ /* 0x180fe2000001089a */
[-CC-:B------:R-:W-:Y:S01]  /*14240*/  FFMA.FTZ R213, R213, R13.reuse, -R154.reuse ;  /* 0x0000000dd5d57223 */ /* 0x180fe2000001089a */
[----:B------:R-:W-:Y:S01]  /*14250*/  FFMA.FTZ R180, R180, R13, -R154 ;  /* 0x0000000db4b47223 */ /* 0x000fe2000001089a */
[----:B------:R-:W-:Y:S01]  /*14260*/  FMNMX.FTZ R12, R161, R12, !PT ;  /* 0x0000000ca10c7209 */ /* 0x000fe20007810000 */
[----:B------:R-:W3:Y:S01]  /*14270*/  MUFU.EX2 R163, R163 ;  /* 0x000000a300a37308 */ /* 0x000ee20000000800 */
[----:B0-----:R-:W-:Y:S01]  /*14280*/  FFMA.FTZ R3, R155, R3, R162 ;  /* 0x000000039b037223 */ /* 0x001fe200000100a2 */
[-CC-:B------:R-:W-:Y:S01]  /*14290*/  FFMA.FTZ R181, R181, R13.reuse, -R154.reuse ;  /* 0x0000000db5b57223 */ /* 0x180fe2000001089a */
[----:B------:R-:W-:Y:S01]  /*142a0*/  FMNMX.FTZ R12, R166, R12, !PT ;  /* 0x0000000ca60c7209 */ /* 0x000fe20007810000 */
[-CC-:B------:R-:W-:Y:S01]  /*142b0*/  FFMA.FTZ R184, R184, R13.reuse, -R154.reuse ;  /* 0x0000000db8b87223 */ /* 0x180fe2000001089a */
[-CC-:B------:R-:W-:Y:S01]  /*142c0*/  FFMA.FTZ R185, R185, R13.reuse, -R154.reuse ;  /* 0x0000000db9b97223 */ /* 0x180fe2000001089a */
[-CC-:B------:R-:W-:Y:S01]  /*142d0*/  FFMA.FTZ R188, R188, R13.reuse, -R154.reuse ;  /* 0x0000000dbcbc7223 */ /* 0x180fe2000001089a */
[----:B------:R-:W-:Y:S01]  /*142e0*/  FMNMX.FTZ R12, R167, R12, !PT ;  /* 0x0000000ca70c7209 */ /* 0x000fe20007810000 */
[----:B------:R-:W0:Y:S01]  /*142f0*/  MUFU.EX2 R228, R228 ;  /* 0x000000e400e47308 */ /* 0x000e220000000800 */
[C---:B-1----:R-:W-:Y:S01]  /*14300*/  FADD.FTZ R3, R152.reuse, R3 ;  /* 0x0000000398037221 */ /* 0x042fe20000010000 */
[----:B------:R-:W-:Y:S01]  /*14310*/  F2FP.F16.F32.PACK_AB R152, R152, R162 ;  /* 0x000000a29898723e */ /* 0x000fe200000000ff */
[-CC-:B------:R-:W-:Y:S01]  /*14320*/  FFMA.FTZ R189, R189, R13.reuse, -R154.reuse ;  /* 0x0000000dbdbd7223 */ /* 0x180fe2000001089a */
[----:B------:R-:W-:Y:S01]  /*14330*/  FMNMX.FTZ R12, R170, R12, !PT ;  /* 0x0000000caa0c7209 */ /* 0x000fe20007810000 */
[-CC-:B------:R-:W-:Y:S01]  /*14340*/  FFMA.FTZ R216, R216, R13.reuse, -R154.reuse ;  /* 0x0000000dd8d87223 */ /* 0x180fe2000001089a */
[-CC-:B------:R-:W-:Y:S01]  /*14350*/  FFMA.FTZ R226, R226, R13.reuse, -R154.reuse ;  /* 0x0000000de2e27223 */ /* 0x180fe2000001089a */
[-CC-:B------:R-:W-:Y:S01]  /*14360*/  FFMA.FTZ R195, R195, R13.reuse, -R154.reuse ;  /* 0x0000000dc3c37223 */ /* 0x180fe2000001089a */
[----:B------:R-:W-:Y:S01]  /*14370*/  FMNMX.FTZ R12, R171, R12, !PT ;  /* 0x0000000cab0c7209 */ /* 0x000fe20007810000 */
[----:B------:R-:W1:Y:S01]  /*14380*/  MUFU.EX2 R158, R158 ;  /* 0x0000009e009e7308 */ /* 0x000e620000000800 */
[----:B---3--:R-:W-:Y:S01]  /*14390*/  FADD.FTZ R3, R163, R3 ;  /* 0x00000003a3037221 */ /* 0x008fe20000010000 */
[----:B------:R-:W-:Y:S01]  /*143a0*/  FFMA.FTZ R154, R196, R13, -R154 ;  /* 0x0000000dc49a7223 */ /* 0x000fe2000001089a */
[----:B------:R-:W-:Y:S01]  /*143b0*/  FMNMX.FTZ R12, R174, R12, !PT ;  /* 0x0000000cae0c7209 */ /* 0x000fe20007810000 */
[-C--:B------:R-:W-:Y:S01]  /*143c0*/  FMUL.FTZ R24, R24, R155.reuse ;  /* 0x0000009b18187220 */ /* 0x080fe20000410000 */
[-C--:B------:R-:W-:Y:S01]  /*143d0*/  FMUL.FTZ R25, R25, R155.reuse ;  /* 0x0000009b19197220 */ /* 0x080fe20000410000 */
[-C--:B------:R-:W-:Y:S01]  /*143e0*/  FMUL.FTZ R28, R28, R155.reuse ;  /* 0x0000009b1c1c7220 */ /* 0x080fe20000410000 */
[----:B------:R-:W-:Y:S01]  /*143f0*/  FMNMX.FTZ R12, R175, R12, !PT ;  /* 0x0000000caf0c7209 */ /* 0x000fe20007810000 */
[----:B------:R-:W3:Y:S01]  /*14400*/  MUFU.EX2 R159, R159 ;  /* 0x0000009f009f7308 */ /* 0x000ee20000000800 */
[----:B0-----:R-:W-:Y:S01]  /*14410*/  FADD.FTZ R3, R228, R3 ;  /* 0x00000003e4037221 */ /* 0x001fe20000010000 */
[-C--:B------:R-:W-:Y:S01]  /*14420*/  FMUL.FTZ R29, R29, R155.reuse ;  /* 0x0000009b1d1d7220 */ /* 0x080fe20000410000 */
[----:B------:R-:W-:Y:S01]  /*14430*/  FMNMX.FTZ R12, R176, R12, !PT ;  /* 0x0000000cb00c7209 */ /* 0x000fe20007810000 */
[-C--:B------:R-:W-:Y:S01]  /*14440*/  FMUL.FTZ R32, R32, R155.reuse ;  /* 0x0000009b20207220 */ /* 0x080fe20000410000 */
[-C--:B------:R-:W-:Y:S01]  /*14450*/  FMUL.FTZ R33, R33, R155.reuse ;  /* 0x0000009b21217220 */ /* 0x080fe20000410000 */
[-C--:B------:R-:W-:Y:S01]  /*14460*/  FMUL.FTZ R36, R36, R155.reuse ;  /* 0x0000009b24247220 */ /* 0x080fe20000410000 */
[----:B------:R-:W-:Y:S01]  /*14470*/  FMNMX.FTZ R12, R177, R12, !PT ;  /* 0x0000000cb10c7209 */ /* 0x000fe20007810000 */
[----:B------:R-:W0:Y:S01]  /*14480*/  MUFU.EX2 R164, R164 ;  /* 0x000000a400a47308 */ /* 0x000e220000000800 */
[----:B-1----:R-:W-:Y:S01]  /*14490*/  FADD.FTZ R3, R158, R3 ;  /* 0x000000039e037221 */ /* 0x002fe20000010000 */
[-C--:B------:R-:W-:Y:S01]  /*144a0*/  FMUL.FTZ R37, R37, R155.reuse ;  /* 0x0000009b25257220 */ /* 0x080fe20000410000 */
[----:B------:R-:W-:Y:S01]  /*144b0*/  FMNMX.FTZ R12, R178, R12, !PT ;  /* 0x0000000cb20c7209 */ /* 0x000fe20007810000 */
[-C--:B------:R-:W-:Y:S01]  /*144c0*/  FMUL.FTZ R40, R40, R155.reuse ;  /* 0x0000009b28287220 */ /* 0x080fe20000410000 */
[-C--:B------:R-:W-:Y:S01]  /*144d0*/  FMUL.FTZ R41, R41, R155.reuse ;  /* 0x0000009b29297220 */ /* 0x080fe20000410000 */
[-C--:B------:R-:W-:Y:S01]  /*144e0*/  FMUL.FTZ R44, R44, R155.reuse ;  /* 0x0000009b2c2c7220 */ /* 0x080fe20000410000 */
[----:B------:R-:W-:Y:S01]  /*144f0*/  FMNMX.FTZ R12, R179, R12, !PT ;  /* 0x0000000cb30c7209 */ /* 0x000fe20007810000 */
[----:B------:R-:W1:Y:S01]  /*14500*/  MUFU.EX2 R165, R165 ;  /* 0x000000a500a57308 */ /* 0x000e620000000800 */
        /* <DEDUP_REMOVED lines=34> */
[-C--:B------:R-:W-:Y:S01]  /*14730*/  FMUL.FTZ R80, R80, R155.reuse ;  /* 0x0000009b50507220 */ /* 0x080fe20000410000 */
[----:B------:R-:W0:Y:S01]  /*14740*/  SHFL.BFLY PT, R162, R12, 0x2, 0x1f ;  /* 0x0c401f000ca27f89 */ /* 0x000e2200000e0000 */
[-C--:B------:R-:W-:Y:S01]  /*14750*/  FMUL.FTZ R81, R81, R155.reuse ;  /* 0x0000009b51517220 */ /* 0x080fe20000410000 */
[-C--:B------:R-:W-:Y:S01]  /*14760*/  FMUL.FTZ R84, R84, R155.reuse ;  /* 0x0000009b54547220 */ /* 0x080fe20000410000 */
[-C--:B------:R-:W-:Y:S01]  /*14770*/  FMUL.FTZ R85, R85, R155.reuse ;  /* 0x0000009b55557220 */ /* 0x080fe20000410000 */
[----:B------:R-:W4:Y:S01]  /*14780*/  MUFU.EX2 R212, R212 ;  /* 0x000000d400d47308 */ /* 0x000f220000000800 */
        /* <DEDUP_REMOVED lines=18> */
[-C--:B------:R-:W-:Y:S01]  /*148b0*/  FMUL.FTZ R113, R113, R155.reuse ;  /* 0x0000009b71717220 */ /* 0x080fe20000410000 */
[----:B0-----:R-:W-:Y:S01]  /*148c0*/  FMNMX.FTZ R12, R12, R162, !PT ;  /* 0x000000a20c0c7209 */ /* 0x001fe20007810000 */
[-C--:B------:R-:W-:Y:S01]  /*148d0*/  FMUL.FTZ R116, R116, R155.reuse ;  /* 0x0000009b74747220 */ /* 0x080fe20000410000 */
[-C--:B------:R-:W-:Y:S01]  /*148e0*/  FMUL.FTZ R117, R117, R155.reuse ;  /* 0x0000009b75757220 */ /* 0x080fe20000410000 */
[-C--:B------:R-:W-:Y:S01]  /*148f0*/  FMUL.FTZ R120, R120, R155.reuse ;  /* 0x0000009b78787220 */ /* 0x080fe20000410000 */
[----:B------:R-:W0:Y:S01]  /*14900*/  MUFU.EX2 R181, R181 ;  /* 0x000000b500b57308 */ /* 0x000e220000000800 */
[----:B------:R-:W4:Y:S01]  /*14910*/  SHFL.BFLY PT, R162, R12, 0x1, 0x1f ;  /* 0x0c201f000ca27f89 */ /* 0x000f2200000e0000 */
[----:B-1----:R-:W-:Y:S01]  /*14920*/  FADD.FTZ R3, R213, R3 ;  /* 0x00000003d5037221 */ /* 0x002fe20000010000 */
        /* <DEDUP_REMOVED lines=18> */
[----:B------:R-:W-:-:S03]  /*14a50*/  FMUL.FTZ R149, R149, R155 ;  /* 0x0000009b95957220 */ /* 0x000fc60000410000 */
[----:B------:R-:W0:Y:S01]  /*14a60*/  MUFU.EX2 R188, R188 ;  /* 0x000000bc00bc7308 */ /* 0x000e220000000800 */
[----:B----4-:R-:W-:-:S04]  /*14a70*/  FMNMX.FTZ R12, R12, R162, !PT ;  /* 0x000000a20c0c7209 */ /* 0x010fc80007810000 */
[C---:B------:R-:W-:Y:S01]  /*14a80*/  FSETP.NEU.FTZ.AND P2, PT, R12.reuse, -INF , PT ;  /* 0xff8000000c00780b */ /* 0x040fe20003f5d000 */
[----:B------:R-:W-:Y:S02]  /*14a90*/  FMUL.FTZ R162, R12, R13 ;  /* 0x0000000d0ca27220 */ /* 0x000fe40000410000 */
[----:B------:R-:W4:Y:S03]  /*14aa0*/  MUFU.EX2 R189, R189 ;  /* 0x000000bd00bd7308 */ /* 0x000f260000000800 */
[----:B------:R-:W-:-:S05]  /*14ab0*/  FSEL R162, R162, RZ, P2 ;  /* 0x000000ffa2a27208 */ /* 0x000fca0001000000 */
[-CC-:B------:R-:W-:Y:S01]  /*14ac0*/  FFMA.FTZ R198, R160, R13.reuse, -R162.reuse ;  /* 0x0000000da0c67223 */ /* 0x180fe200000108a2 */
[----:B------:R-:W5:Y:S01]  /*14ad0*/  MUFU.EX2 R216, R216 ;  /* 0x000000d800d87308 */ /* 0x000f620000000800 */
[----:B------:R-:W-:Y:S01]  /*14ae0*/  F2FP.F16.F32.PACK_AB R160, R169, R168 ;  /* 0x000000a8a9a0723e */ /* 0x000fe200000000ff */
[----:B-1----:R-:W-:Y:S01]  /*14af0*/  FADD.FTZ R168, R184, R3 ;  /* 0x00000003b8a87221 */ /* 0x002fe20000010000 */
[-CC-:B------:R-:W-:Y:S01]  /*14b00*/  FFMA.FTZ R196, R170, R13.reuse, -R162.reuse ;  /* 0x0000000daac47223 */ /* 0x180fe200000108a2 */
[-CC-:B------:R-:W-:Y:S01]  /*14b10*/  FFMA.FTZ R199, R156, R13.reuse, -R162.reuse ;  /* 0x0000000d9cc77223 */ /* 0x180fe200000108a2 */
[-C--:B------:R-:W-:Y:S01]  /*14b20*/  FFMA.FTZ R197, R166, R13.reuse, -R162 ;  /* 0x0000000da6c57223 */ /* 0x080fe200000108a2 */
[----:B---3--:R-:W-:Y:S01]  /*14b30*/  FADD.FTZ R3, R185, R168 ;  /* 0x000000a8b9037221 */ /* 0x008fe20000010000 */
[----:B------:R-:W-:Y:S01]  /*14b40*/  F2FP.F16.F32.PACK_AB R156, R159, R158 ;  /* 0x0000009e9f9c723e */ /* 0x000fe200000000ff */
[----:B------:R-:W1:Y:S01]  /*14b50*/  MUFU.EX2 R226, R226 ;  /* 0x000000e200e27308 */ /* 0x000e620000000800 */
[----:B------:R-:W-:Y:S01]  /*14b60*/  F2FP.F16.F32.PACK_AB R158, R165, R164 ;  /* 0x000000a4a59e723e */ /* 0x000fe200000000ff */
[----:B0-----:R-:W-:Y:S01]  /*14b70*/  FADD.FTZ R170, R188, R3 ;  /* 0x00000003bcaa7221 */ /* 0x001fe20000010000 */
[----:B------:R-:W-:Y:S01]  /*14b80*/  F2FP.F16.F32.PACK_AB R166, R181, R180 ;  /* 0x000000b4b5a6723e */ /* 0x000fe200000000ff */
[-C--:B------:R-:W-:Y:S01]  /*14b90*/  FFMA.FTZ R215, R194, R13.reuse, -R162 ;  /* 0x0000000dc2d77223 */ /* 0x080fe200000108a2 */
[----:B------:R-:W-:Y:S01]  /*14ba0*/  FSEL R165, R12, RZ, P2 ;  /* 0x000000ff0ca57208 */ /* 0x000fe20001000000 */
[----:B----4-:R-:W-:Y:S01]  /*14bb0*/  FADD.FTZ R3, R189, R170 ;  /* 0x000000aabd037221 */ /* 0x010fe20000010000 */
[-CC-:B------:R-:W-:Y:S01]  /*14bc0*/  FFMA.FTZ R194, R153, R13.reuse, -R162.reuse ;  /* 0x0000000d99c27223 */ /* 0x180fe200000108a2 */
[----:B------:R-:W0:Y:S01]  /*14bd0*/  MUFU.EX2 R195, R195 ;  /* 0x000000c300c37308 */ /* 0x000e220000000800 */
[-CC-:B------:R-:W-:Y:S01]  /*14be0*/  FFMA.FTZ R157, R157, R13.reuse, -R162.reuse ;  /* 0x0000000d9d9d7223 */ /* 0x180fe200000108a2 */
[----:B-----5:R-:W-:Y:S01]  /*14bf0*/  FADD.FTZ R3, R216, R3 ;  /* 0x00000003d8037221 */ /* 0x020fe20000010000 */
[-CC-:B------:R-:W-:Y:S01]  /*14c00*/  FFMA.FTZ R153, R174, R13.reuse, -R162.reuse ;  /* 0x0000000dae997223 */ /* 0x180fe200000108a2 */
[-CC-:B------:R-:W-:Y:S01]  /*14c10*/  FFMA.FTZ R161, R161, R13.reuse, -R162.reuse ;  /* 0x0000000da1a17223 */ /* 0x180fe200000108a2 */
[-CC-:B------:R-:W-:Y:S01]  /*14c20*/  FFMA.FTZ R167, R167, R13.reuse, -R162.reuse ;  /* 0x0000000da7a77223 */ /* 0x180fe200000108a2 */
[-CC-:B------:R-:W-:Y:S01]  /*14c30*/  FFMA.FTZ R171, R171, R13.reuse, -R162.reuse ;  /* 0x0000000dabab7223 */ /* 0x180fe200000108a2 */
[-CC-:B------:R-:W-:Y:S01]  /*14c40*/  FFMA.FTZ R175, R175, R13.reuse, -R162.reuse ;  /* 0x0000000dafaf7223 */ /* 0x180fe200000108a2 */
[----:B------:R-:W-:Y:S01]  /*14c50*/  MUFU.EX2 R215, R215 ;  /* 0x000000d700d77308 */ /* 0x000fe20000000800 */
[----:B-1----:R-:W-:Y:S01]  /*14c60*/  FADD.FTZ R180, R226, R3 ;  /* 0x00000003e2b47221 */ /* 0x002fe20000010000 */
        /* <DEDUP_REMOVED lines=16> */
[----:B------:R-:W-:Y:S01]  /*14d70*/  FFMA.FTZ R193, R193, R13, -R162 ;  /* 0x0000000dc1c17223 */ /* 0x000fe200000108a2 */
[----:B------:R-:W-:-:S02]  /*14d80*/  F2FP.F16.F32.PACK_AB R162, R173, R172 ;  /* 0x000000acada2723e */ /* 0x000fc400000000ff */
[----:B------:R-:W-:Y:S02]  /*14d90*/  F2FP.F16.F32.PACK_AB R164, R213, R212 ;  /* 0x000000d4d5a4723e */ /* 0x000fe400000000ff */
[----:B------:R-:W-:Y:S01]  /*14da0*/  F2FP.F16.F32.PACK_AB R168, R185, R184 ;  /* 0x000000b8b9a8723e */ /* 0x000fe200000000ff */
[----:B------:R-:W0:Y:S01]  /*14db0*/  MUFU.EX2 R180, R180 ;  /* 0x000000b400b47308 */ /* 0x000e220000000800 */
[----:B------:R-:W-:Y:S02]  /*14dc0*/  F2FP.F16.F32.PACK_AB R170, R189, R188 ;  /* 0x000000bcbdaa723e */ /* 0x000fe400000000ff */
[----:B------:R-:W-:-:S05]  /*14dd0*/  F2FP.F16.F32.PACK_AB R172, R226, R216 ;  /* 0x000000d8e2ac723e */ /* 0x000fca00000000ff */
[----:B------:R-:W1:Y:S08]  /*14de0*/  MUFU.EX2 R157, R157 ;  /* 0x0000009d009d7308 */ /* 0x000e700000000800 */
[----:B------:R3:W4:Y:S01]  /*14df0*/  MUFU.EX2 R174, R154 ;  /* 0x0000009a00ae7308 */ /* 0x0007220000000800 */
        /* <DEDUP_REMOVED lines=8> */
[----:B---3--:R-:W-:Y:S01]  /*14e80*/  F2FP.F16.F32.PACK_AB R154, R228, R163 ;  /* 0x000000a3e49a723e */ /* 0x008fe200000000ff */
[-C--:B------:R-:W-:Y:S01]  /*14e90*/  FMUL.FTZ R39, R39, R180.reuse ;  /* 0x000000b427277220 */ /* 0x080fe20000410000 */
[----:B-1----:R-:W-:Y:S01]  /*14ea0*/  F2FP.F16.F32.PACK_AB R155, R157, R199 ;  /* 0x000000c79d9b723e */ /* 0x002fe200000000ff */
[-C--:B------:R-:W-:Y:S01]  /*14eb0*/  FMUL.FTZ R42, R42, R180.reuse ;  /* 0x000000b42a2a7220 */ /* 0x080fe20000410000 */
[-C--:B------:R-:W-:Y:S01]  /*14ec0*/  FMUL.FTZ R43, R43, R180.reuse ;  /* 0x000000b42b2b7220 */ /* 0x080fe20000410000 */
[-C--:B------:R-:W-:Y:S01]  /*14ed0*/  FMUL.FTZ R46, R46, R180.reuse ;  /* 0x000000b42e2e7220 */ /* 0x080fe20000410000 */
[-C--:B------:R-:W-:Y:S01]  /*14ee0*/  FMUL.FTZ R47, R47, R180.reuse ;  /* 0x000000b42f2f7220 */ /* 0x080fe20000410000 */
[----:B------:R1:W-:Y:S01]  /*14ef0*/  MUFU.EX2 R163, R153 ;  /* 0x0000009900a37308 */ /* 0x0003e20000000800 */
[C---:B----4-:R-:W-:Y:S01]  /*14f00*/  FADD.FTZ R3, R174.reuse, R3 ;  /* 0x00000003ae037221 */ /* 0x050fe20000010000 */
[----:B------:R-:W-:Y:S01]  /*14f10*/  F2FP.F16.F32.PACK_AB R174, R174, R195 ;  /* 0x000000c3aeae723e */ /* 0x000fe200000000ff */
[-C--:B------:R-:W-:Y:S01]  /*14f20*/  FMUL.FTZ R50, R50, R180.reuse ;  /* 0x000000b432327220 */ /* 0x080fe20000410000 */
[-C--:B------:R-:W-:Y:S01]  /*14f30*/  FMUL.FTZ R51, R51, R180.reuse ;  /* 0x000000b433337220 */ /* 0x080fe20000410000 */
[-C--:B------:R-:W-:Y:S01]  /*14f40*/  FMUL.FTZ R54, R54, R180.reuse ;  /* 0x000000b436367220 */ /* 0x080fe20000410000 */
[-C--:B------:R-:W-:Y:S01]  /*14f50*/  FMUL.FTZ R55, R55, R180.reuse ;  /* 0x000000b437377220 */ /* 0x080fe20000410000 */
[----:B------:R-:W-:Y:S01]  /*14f60*/  FMUL.FTZ R58, R58, R180 ;  /* 0x000000b43a3a7220 */ /* 0x000fe20000410000 */
[----:B------:R-:W3:Y:S01]  /*14f70*/  MUFU.EX2 R161, R161 ;  /* 0x000000a100a17308 */ /* 0x000ee20000000800 */
[----:B-1----:R-:W-:Y:S01]  /*14f80*/  FFMA.FTZ R153, R180, R0, R215 ;  /* 0x00000000b4997223 */ /* 0x002fe200000100d7 */
[-C--:B------:R-:W-:Y:S01]  /*14f90*/  FMUL.FTZ R59, R59, R180.reuse ;  /* 0x000000b43b3b7220 */ /* 0x080fe20000410000 */
[-C--:B------:R-:W-:Y:S01]  /*14fa0*/  FMUL.FTZ R62, R62, R180.reuse ;  /* 0x000000b43e3e7220 */ /* 0x080fe20000410000 */
[-C--:B------:R-:W-:Y:S01]  /*14fb0*/  FMUL.FTZ R63, R63, R180.reuse ;  /* 0x000000b43f3f7220 */ /* 0x080fe20000410000 */
[----:B------:R-:W-:Y:S01]  /*14fc0*/  FADD.FTZ R0, R194, R153 ;  /* 0x00000099c2007221 */ /* 0x000fe20000010000 */
[-C--:B------:R-:W-:Y:S01]  /*14fd0*/  FMUL.FTZ R66, R66, R180.reuse ;  /* 0x000000b442427220 */ /* 0x080fe20000410000 */
[-C--:B------:R-:W-:Y:S01]  /*14fe0*/  FMUL.FTZ R67, R67, R180.reuse ;  /* 0x000000b443437220 */ /* 0x080fe20000410000 */
[----:B------:R-:W1:Y:S01]  /*14ff0*/  MUFU.EX2 R159, R197 ;  /* 0x000000c5009f7308 */ /* 0x000e620000000800 */
[----:B------:R-:W-:Y:S01]  /*15000*/  FADD.FTZ R0, R199, R0 ;  /* 0x00000000c7007221 */ /* 0x000fe20000010000 */
[-C--:B------:R-:W-:Y:S01]  /*15010*/  FMUL.FTZ R70, R70, R180.reuse ;  /* 0x000000b446467220 */ /* 0x080fe20000410000 */
[-C--:B------:R-:W-:Y:S01]  /*15020*/  FMUL.FTZ R71, R71, R180.reuse ;  /* 0x000000b447477220 */ /* 0x080fe20000410000 */
[-C--:B------:R-:W-:Y:S01]  /*15030*/  FMUL.FTZ R74, R74, R180.reuse ;  /* 0x000000b44a4a7220 */ /* 0x080fe20000410000 */
[----:B------:R-:W-:Y:S01]  /*15040*/  FADD.FTZ R153, R157, R0 ;  /* 0x000000009d997221 */ /* 0x000fe20000010000 */
[-C--:B------:R-:W-:Y:S01]  /*15050*/  FMUL.FTZ R75, R75, R180.reuse ;  /* 0x000000b44b4b7220 */ /* 0x080fe20000410000 */
[----:B------:R-:W-:Y:S01]  /*15060*/  FMUL.FTZ R78, R78, R180 ;  /* 0x000000b44e4e7220 */ /* 0x000fe20000410000 */
[----:B------:R-:W4:Y:S01]  /*15070*/  MUFU.EX2 R167, R167 ;  /* 0x000000a700a77308 */ /* 0x000f220000000800 */
[----:B0-----:R-:W-:Y:S01]  /*15080*/  FADD.FTZ R0, R198, R153 ;  /* 0x00000099c6007221 */ /* 0x001fe20000010000 */
[----:B---3--:R-:W-:Y:S01]  /*15090*/  F2FP.F16.F32.PACK_AB R157, R161, R198 ;  /* 0x000000c6a19d723e */ /* 0x008fe200000000ff */
        /* <DEDUP_REMOVED lines=30> */
[C---:B-1----:R-:W-:Y:S01]  /*15280*/  FADD.FTZ R0, R171.reuse, R0 ;  /* 0x00000000ab007221 */ /* 0x042fe20000010000 */
[----:B------:R-:W-:Y:S01]  /*15290*/  F2FP.F16.F32.PACK_AB R161, R171, R196 ;  /* 0x000000c4aba1723e */ /* 0x000fe200000000ff */
[-C--:B------:R-:W-:Y:S01]  /*152a0*/  FMUL.FTZ R122, R122, R180.reuse ;  /* 0x000000b47a7a7220 */ /* 0x080fe20000410000 */
[-C--:B------:R-:W-:Y:S01]  /*152b0*/  FMUL.FTZ R123, R123, R180.reuse ;  /* 0x000000b47b7b7220 */ /* 0x080fe20000410000 */
[----:B------:R-:W-:Y:S01]  /*152c0*/  FADD.FTZ R0, R163, R0 ;  /* 0x00000000a3007221 */ /* 0x000fe20000010000 */
[-C--:B------:R-:W-:Y:S01]  /*152d0*/  FMUL.FTZ R126, R126, R180.reuse ;  /* 0x000000b47e7e7220 */ /* 0x080fe20000410000 */
        /* <DEDUP_REMOVED lines=20> */
[----:B------:R-:W-:-:S05]  /*15420*/  FMUL.FTZ R151, R151, R180 ;  /* 0x000000b497977220 */ /* 0x000fca0000410000 */
[----:B------:R-:W1:Y:S01]  /*15430*/  MUFU.EX2 R169, R182 ;  /* 0x000000b600a97308 */ /* 0x000e620000000800 */
[----:B---3--:R-:W-:Y:S01]  /*15440*/  FADD.FTZ R0, R178, R153 ;  /* 0x00000099b2007221 */ /* 0x008fe20000010000 */
[----:B------:R-:W-:-:S06]  /*15450*/  F2FP.F16.F32.PACK_AB R153, R194, R215 ;  /* 0x000000d7c299723e */ /* 0x000fcc00000000ff */
[----:B------:R-:W3:Y:S01]  /*15460*/  MUFU.EX2 R183, R183 ;  /* 0x000000b700b77308 */ /* 0x000ee20000000800 */
[C---:B0-----:R-:W-:Y:S01]  /*15470*/  FADD.FTZ R0, R179.reuse, R0 ;  /* 0x00000000b3007221 */ /* 0x041fe20000010000 */
[----:B------:R-:W-:-:S06]  /*15480*/  F2FP.F16.F32.PACK_AB R167, R179, R178 ;  /* 0x000000b2b3a7723e */ /* 0x000fcc00000000ff */
        /* <DEDUP_REMOVED lines=14> */
[----:B------:R-:W-:-:S03]  /*15570*/  F2FP.F16.F32.PACK_AB R173, R190, R173 ;  /* 0x000000adbead723e */ /* 0x000fc600000000ff */
[----:B-1----:R-:W-:-:S04]  /*15580*/  FADD.FTZ R0, R192, R181 ;  /* 0x000000b5c0007221 */ /* 0x002fc80000010000 */
[C---:B---3--:R-:W-:Y:S01]  /*15590*/  FADD.FTZ R0, R193.reuse, R0 ;  /* 0x00000000c1007221 */ /* 0x048fe20000010000 */
[----:B------:R-:W-:Y:S01]  /*155a0*/  F2FP.F16.F32.PACK_AB R175, R193, R192 ;  /* 0x000000c0c1af723e */ /* 0x000fe200000000ff */
[----:B------:R-:W-:Y:S06]  /*155b0*/  @!P0 BRA `(.L_x_12081) ;  /* 0x0000000000048947 */ /* 0x000fec0003800000 */
[----:B------:R-:W-:Y:S01]  /*155c0*/  BPT.TRAP 0x1 ;  /* 0x000000040000795c */ /* 0x000fe20000300000 */
.L_x_12081:
[----:B------:R0:W1:Y:S01]  /*155d0*/  SYNCS.PHASECHK.TRANS64.TRYWAIT P2, [R210+URZ+0x22850], R209 ;  /* 0x022850d1d20075a7 */ /* 0x000062000804017f */
[----:B------:R-:W-:Y:S05]  /*155e0*/  @!P0 BRA `(.L_x_12082) ;  /* 0x0000000000048947 */ /* 0x000fea0003800000 */
[----:B------:R-:W-:Y:S01]  /*155f0*/  BPT.TRAP 0x1 ;  /* 0x000000040000795c */ /* 0x000fe20000300000 */
.L_x_12082:
[----:B------:R-:W-:Y:S04]  /*15600*/  BSSY B0, `(.L_x_12083) ;  /* 0x0000004000007945 */ /* 0x000fe80003800000 */
[----:B-1----:R-:W-:Y:S05]  /*15610*/  @P2 BRA `(.L_x_12084) ;  /* 0x0000000000082947 */ /* 0x002fea0003800000 */
[----:B------:R-:W1:Y:S02]  /*15620*/  SYNCS.PHASECHK.TRANS64.TRYWAIT P2, [R210+URZ+0x22850], R209 ;  /* 0x022850d1d20075a7 */ /* 0x000e64000804017f */
[----:B-1----:R-:W-:Y:S05]  /*15630*/  @!P2 BRA `(.L_x_12085) ;  /* 0x000000c80044a947 */ /* 0x002fea0003800000 */
.L_x_12084:
[----:B------:R-:W-:Y:S05]  /*15640*/  BSYNC B0 ;  /* 0x0000000000007941 */ /* 0x000fea0003800000 */
.L_x_12083:
[----:B------:R-:W3:Y:S01]  /*15650*/  S2R R178, SR_TID.X ;  /* 0x0000000000b27919 */ /* 0x000ee20000002100 */
[----:B------:R-:W-:Y:S01]  /*15660*/  IMAD.MOV.U32 R177, RZ, RZ, 0x40000040 ;  /* 0x40000040ffb17424 */ /* 0x000fe200078e00ff */
[----:B------:R-:W-:Y:S05]  /*15670*/  WARPSYNC.ALL ;  /* 0x0000000000007948 */ /* 0x000fea0003800000 */
[----:B------:R-:W-:Y:S01]  /*15680*/  R2UR UR7, R177 ;  /* 0x00000000b10772ca */ /* 0x000fe200000e0000 */
[----:B------:R-:W-:Y:S01]  /*15690*/  IMAD R176, R2, 0xc00, R21 ;  /* 0x00000c0002b07824 */ /* 0x000fe200078e0215 */
[----:B------:R-:W-:Y:S01]  /*156a0*/  ISETP.GT.AND P2, PT, R6, R218, PT ;  /* 0x000000da0600720c */ /* 0x000fe20003f44270 */
[----:B012---:R-:W-:-:S02]  /*156b0*/  @!P1 VIADD R210, R210, 0x22860 ;  /* 0x00022860d2d29836 */ /* 0x007fc40000000000 */
[----:B------:R-:W-:Y:S01]  /*156c0*/  VIADD R6, R6, 0xffffffff ;  /* 0xffffffff06067836 */ /* 0x000fe20000000000 */
[----:B------:R-:W-:Y:S01]  /*156d0*/  R2UR UR6, R176 ;  /* 0x00000000b00672ca */ /* 0x000fe200000e0000 */
[----:B------:R-:W-:Y:S01]  /*156e0*/  IMAD.MOV.U32 R214, RZ, RZ, R12 ;  /* 0x000000ffffd67224 */ /* 0x000fe200078e000c */
[----:B------:R-:W-:Y:S01]  /*156f0*/  @!P1 PRMT R210, RZ, 0x654, R210 ;  /* 0x00000654ffd29816 */ /* 0x000fe200000000d2 */
[----:B------:R-:W-:Y:S01]  /*15700*/  IMAD.MOV.U32 R215, RZ, RZ, R7 ;  /* 0x000000ffffd77224 */ /* 0x000fe200078e0007 */
[----:B---3--:R-:W-:-:S05]  /*15710*/  SHF.R.U32.HI R178, RZ, 0x7, R178 ;  /* 0x00000007ffb27819 */ /* 0x008fca00000116b2 */
        /* <DEDUP_REMOVED lines=46> */
.L_x_12068:
[----:B------:R-:W-:Y:S05]  /*15a00*/  WARPSYNC.ALL ;  /* 0x0000000000007948 */ /* 0x000fea0003800000 */
[----:B------:R-:W3:Y:S01]  /*15a10*/  SHFL.BFLY PT, R4, R3, 0x2, 0x1f ;  /* 0x0c401f0003047f89 */ /* 0x000ee200000e0000 */
[----:B------:R-:W-:Y:S01]  /*15a20*/  VIADD R2, R2, 0x1 ;  /* 0x0000000102027836 */ /* 0x000fe20000000000 */
[----:B------:R4:W-:Y:S08]  /*15a30*/  BAR.ARV R20, 0x100 ;  /* 0x000400140000751d */ /* 0x0009f00000002000 */
[----:B------:R-:W-:Y:S06]  /*15a40*/  BAR.ARV 0x8, 0x180 ;  /* 0x0206000000007b1d */ /* 0x000fec0000002000 */
[----:B------:R-:W-:Y:S01]  /*15a50*/  ISETP.NE.AND P1, PT, R2, 0x2, PT ;  /* 0x000000020200780c */ /* 0x000fe20003f25270 */
[----:B------:R-:W-:Y:S01]  /*15a60*/  VIADD R234, R234, 0x1 ;  /* 0x00000001eaea7836 */ /* 0x000fe20000000000 */
[----:B------:R-:W5:Y:S01]  /*15a70*/  SHFL.BFLY PT, R9, R0, 0x2, 0x1f ;  /* 0x0c401f0000097f89 */ /* 0x000f6200000e0000 */
[----:B------:R-:W-:-:S02]  /*15a80*/  PLOP3.LUT P0, PT, PT, PT, PT, 0x8, 0x0 ;  /* 0x000000000000781c */ /* 0x000fc40003f0e170 */
[----:B------:R-:W-:Y:S01]  /*15a90*/  SEL R2, R2, RZ, P1 ;  /* 0x000000ff02027207 */ /* 0x000fe20000800000 */
[----:B---3--:R-:W-:-:S05]  /*15aa0*/  FADD.FTZ R4, R4, R3 ;  /* 0x0000000304047221 */ /* 0x008fca0000010000 */
[----:B------:R-:W3:Y:S01]  /*15ab0*/  SHFL.BFLY PT, R5, R4, 0x1, 0x1f ;  /* 0x0c201f0004057f89 */ /* 0x000ee200000e0000 */
[----:B-----5:R-:W-:Y:S01]  /*15ac0*/  FADD.FTZ R6, R9, R0 ;  /* 0x0000000009067221 */ /* 0x020fe20000010000 */
[----:B------:R-:W-:-:S04]  /*15ad0*/  IMAD.MOV.U32 R0, RZ, RZ, RZ ;  /* 0x000000ffff007224 */ /* 0x000fc800078e00ff */
[----:B------:R-:W5:Y:S01]  /*15ae0*/  SHFL.BFLY PT, R9, R6, 0x1, 0x1f ;  /* 0x0c201f0006097f89 */ /* 0x000f6200000e0000 */
[----:B---3--:R-:W-:Y:S01]  /*15af0*/  FADD.FTZ R8, R4, R5 ;  /* 0x0000000504087221 */ /* 0x008fe20000010000 */
[----:B------:R-:W-:Y:S01]  /*15b00*/  IMAD.MOV.U32 R5, RZ, RZ, RZ ;  /* 0x000000ffff057224 */ /* 0x000fe200078e00ff */
[----:B------:R-:W-:-:S03]  /*15b10*/  SEL R4, RZ, 0x1, P1 ;  /* 0x00000001ff047807 */ /* 0x000fc60000800000 */
[----:B------:R-:W-:Y:S02]  /*15b20*/  FSETP.NE.FTZ.AND P2, PT, R8, RZ, PT ;  /* 0x000000ff0800720b */ /* 0x000fe40003f55000 */
[----:B------:R-:W-:-:S11]  /*15b30*/  LOP3.LUT R19, R19, R4, RZ, 0x3c, !PT ;  /* 0x0000000413137212 */ /* 0x000fd600078e3cff */
[----:B------:R-:W3:Y:S01]  /*15b40*/  @P2 MUFU.LG2 R15, R8 ;  /* 0x00000008000f2308 */ /* 0x000ee20000000c00 */
[----:B------:R-:W-:Y:S01]  /*15b50*/  @P2 FMUL.FTZ R14, R13, 0.69314718246459960938 ;  /* 0x3f3172180d0e2820 */ /* 0x000fe20000410000 */
[----:B-----5:R-:W-:Y:S01]  /*15b60*/  FADD.FTZ R9, R6, R9 ;  /* 0x0000000906097221 */ /* 0x020fe20000010000 */
[----:B------:R-:W-:-:S04]  /*15b70*/  IMAD.MOV.U32 R6, RZ, RZ, -0x800000 ;  /* 0xff800000ff067424 */ /* 0x000fc800078e00ff */
[----:B------:R-:W-:Y:S01]  /*15b80*/  FSETP.NE.FTZ.AND P3, PT, R9, RZ, PT ;  /* 0x000000ff0900720b */ /* 0x000fe20003f75000 */
[----:B------:R-:W5:Y:S01]  /*15b90*/  @P2 MUFU.RCP R5, R8 ;  /* 0x0000000800052308 */ /* 0x000f620000001000 */
[----:B---3--:R-:W-:-:S11]  /*15ba0*/  @P2 FMUL.FTZ R15, R15, 0.69314718246459960938 ;  /* 0x3f3172180f0f2820 */ /* 0x008fd60000410000 */
[----:B------:R-:W3:Y:S01]  /*15bb0*/  @P3 MUFU.LG2 R16, R9 ;  /* 0x0000000900103308 */ /* 0x000ee20000000c00 */
[----:B------:R-:W-:Y:S01]  /*15bc0*/  @P3 FMUL.FTZ R13, R13, 0.69314718246459960938 ;  /* 0x3f3172180d0d3820 */ /* 0x000fe20000410000 */
[----:B------:R-:W-:Y:S01]  /*15bd0*/  @P2 FFMA.FTZ R6, R14, R7, R15 ;  /* 0x000000070e062223 */ /* 0x000fe2000001000f */
[-C--:B-----5:R-:W-:Y:S01]  /*15be0*/  FMUL.FTZ R167, R88, R5.reuse ;  /* 0x0000000558a77220 */ /* 0x0a0fe20000410000 */
[-C--:B------:R-:W-:Y:S01]  /*15bf0*/  FMUL.FTZ R169, R96, R5.reuse ;  /* 0x0000000560a97220 */ /* 0x080fe20000410000 */
[----:B------:R-:W-:-:S03]  /*15c00*/  FMUL.FTZ R171, R104, R5 ;  /* 0x0000000568ab7220 */ /* 0x000fc60000410000 */
[----:B------:R-:W5:Y:S01]  /*15c10*/  @P3 MUFU.RCP R0, R9 ;  /* 0x0000000900003308 */ /* 0x000f620000001000 */
        /* <DEDUP_REMOVED lines=16> */
[-C--:B-----5:R-:W-:Y:S01]  /*15d20*/  FMUL.FTZ R11, R51, R0.reuse ;  /* 0x00000000330b7220 */ /* 0x0a0fe20000410000 */
        /* <DEDUP_REMOVED lines=110> */
[----:B----4-:R-:W-:-:S07]  /*16410*/  @P3 FFMA.FTZ R5, R13, R12, R16 ;  /* 0x0000000c0d053223 */ /* 0x010fce0000010010 */
.L_x_11978:
[----:B------:R-:W-:Y:S05]  /*16420*/  WARPSYNC.ALL ;  /* 0x0000000000007948 */ /* 0x000fea0003800000 */
[----:B------:R-:W1:Y:S08]  /*16430*/  S2UR UR5, SR_CgaCtaId ;  /* 0x00000000000579c3 */ /* 0x000e700000008800 */
[----:B------:R-:W-:Y:S06]  /*16440*/  BAR.SYNC.DEFER_BLOCKING 0x5, 0x180 ;  /* 0x0146000000007b1d */ /* 0x000fec0000010000 */
[----:B------:R-:W-:Y:S01]  /*16450*/  UMOV UR4, 0x400 ;  /* 0x0000040000047882 */ /* 0x000fe20000000000 */
[----:B------:R-:W-:Y:S01]  /*16460*/  BSSY B0, `(.L_x_12087) ;  /* 0x00002de000007945 */ /* 0x000fe20003800000 */
[----:B-1----:R-:W-:-:S06]  /*16470*/  ULEA UR4, UR5, UR4, 0x18 ;  /* 0x0000000405047291 */ /* 0x002fcc000f8ec03f */
[----:B------:R-:W-:-:S05]  /*16480*/  IMAD.U32 R16, RZ, RZ, UR4 ;  /* 0x00000004ff107e24 */ /* 0x000fca000f8e00ff */
[----:B------:R1:W3:Y:S01]  /*16490*/  LDS.128 R80, [R16+0x228d0] ;  /* 0x0228d00010507984 */ /* 0x0002e20000000c00 */
[----:B------:R-:W-:Y:S06]  /*164a0*/  BAR.ARV 0x4, 0x180 ;  /* 0x0106000000007b1d */ /* 0x000fec0000002000 */
[----:B------:R-:W-:Y:S05]  /*164b0*/  @P0 BRA `(.L_x_12088) ;  /* 0x0000001c00c80947 */ /* 0x000fea0003800000 */
[----:B------:R-:W4:Y:S01]  /*164c0*/  LDL R14, [R1+0x18] ;  /* 0x00001800010e7983 */ /* 0x000f220000100800 */
[----:B------:R-:W-:Y:S05]  /*164d0*/  WARPSYNC.ALL ;  /* 0x0000000000007948 */ /* 0x000fea0003800000 */
[----:B------:R-:W0:Y:S01]  /*164e0*/  S2R R7, SR_SWINHI ;  /* 0x0000000000077919 */ /* 0x000e220000002f00 */
        /* <DEDUP_REMOVED lines=17> */
[----:B0-----:R-:W-:Y:S02]  /*16600*/  MOV R13, R7 ;  /* 0x00000007000d7202 */ /* 0x001fe40000000f00 */
        /* <DEDUP_REMOVED lines=33> */
[----:B------:R-:W0:Y:S01]  /*16820*/  LDC R0, c[0x0][0xbe8] ;  /* 0x0002fa00ff007b82 */ /* 0x000e220000000800 */
[----:B----4-:R-:W-:-:S07]  /*16830*/  IMAD.WIDE R126, R14, 0x2, R12 ;  /* 0x000000020e7e7825 */ /* 0x010fce00078e020c */
[----:B------:R-:W-:Y:S01]  /*16840*/  BAR.SYNC.DEFER_BLOCKING 0x1, 0x100 ;  /* 0x0044000000007b1d */ /* 0x000fe20000010000 */
[C---:B------:R-:W-:Y:S02]  /*16850*/  IADD3 R151, P1, R126.reuse, 0x20, RZ ;  /* 0x000000207e977810 */ /* 0x040fe40007f3e0ff */
[C---:B------:R-:W-:Y:S02]  /*16860*/  IADD3 R179, P2, R126.reuse, 0x40, RZ ;  /* 0x000000407eb37810 */ /* 0x040fe40007f5e0ff */
[----:B------:R-:W-:Y:S01]  /*16870*/  IADD3 R181, P3, R126, 0x60, RZ ;  /* 0x000000607eb57810 */ /* 0x000fe20007f7e0ff */
[--C-:B------:R-:W-:Y:S01]  /*16880*/  IMAD.X R21, RZ, RZ, R127.reuse, P1 ;  /* 0x000000ffff157224 */ /* 0x100fe200008e067f */
[----:B------:R-:W-:Y:S01]  /*16890*/  LOP3.LUT R20, R151, 0x380, RZ, 0xc0, !PT ;  /* 0x0000038097147812 */ /* 0x000fe200078ec0ff */
[--C-:B------:R-:W-:Y:S01]  /*168a0*/  IMAD.X R31, RZ, RZ, R127.reuse, P2 ;  /* 0x000000ffff1f7224 */ /* 0x100fe200010e067f */
[----:B-----5:R-:W-:Y:S01]  /*168b0*/  LOP3.LUT R30, R179, 0x380, RZ, 0xc0, !PT ;  /* 0x00000380b31e7812 */ /* 0x020fe200078ec0ff */
[----:B------:R-:W-:Y:S01]  /*168c0*/  IMAD.X R39, RZ, RZ, R127, P3 ;  /* 0x000000ffff277224 */ /* 0x000fe200018e067f */
[----:B------:R-:W-:-:S02]  /*168d0*/  LOP3.LUT R38, R181, 0x380, RZ, 0xc0, !PT ;  /* 0x00000380b5267812 */ /* 0x000fc400078ec0ff */
[----:B------:R-:W-:Y:S02]  /*168e0*/  SHF.R.U64 R20, R20, 0x3, RZ ;  /* 0x0000000314147819 */ /* 0x000fe400000012ff */
[----:B------:R-:W-:Y:S02]  /*168f0*/  IADD3 R46, P4, R126, 0x4000, RZ ;  /* 0x000040007e2e7810 */ /* 0x000fe40007f9e0ff */
[----:B------:R-:W-:Y:S02]  /*16900*/  SHF.R.U64 R30, R30, 0x3, RZ ;  /* 0x000000031e1e7819 */ /* 0x000fe400000012ff */
[----:B------:R-:W-:Y:S01]  /*16910*/  SHF.R.U64 R38, R38, 0x3, RZ ;  /* 0x0000000326267819 */ /* 0x000fe200000012ff */
[----:B------:R-:W-:Y:S01]  /*16920*/  IMAD.X R47, RZ, RZ, R127, P4 ;  /* 0x000000ffff2f7224 */ /* 0x000fe200020e067f */
[C---:B------:R-:W-:Y:S02]  /*16930*/  IADD3 R86, P5, R126.reuse, 0x4020, RZ ;  /* 0x000040207e567810 */ /* 0x040fe40007fbe0ff */
[----:B------:R-:W-:-:S02]  /*16940*/  IADD3 R90, P0, R126, 0x4040, RZ ;  /* 0x000040407e5a7810 */ /* 0x000fc40007f1e0ff */
[----:B------:R-:W-:Y:S01]  /*16950*/  LOP3.LUT R20, R20, R151, RZ, 0x3c, !PT ;  /* 0x0000009714147212 */ /* 0x000fe200078e3cff */
[--C-:B------:R-:W-:Y:S01]  /*16960*/  IMAD.X R87, RZ, RZ, R127.reuse, P5 ;  /* 0x000000ffff577224 */ /* 0x100fe200028e067f */
[----:B------:R-:W-:Y:S01]  /*16970*/  LOP3.LUT R30, R30, R179, RZ, 0x3c, !PT ;  /* 0x000000b31e1e7212 */ /* 0x000fe200078e3cff */
[----:B------:R-:W-:Y:S01]  /*16980*/  IMAD.X R91, RZ, RZ, R127, P0 ;  /* 0x000000ffff5b7224 */ /* 0x000fe200000e067f */
[----:B------:R-:W-:Y:S02]  /*16990*/  LOP3.LUT R38, R38, R181, RZ, 0x3c, !PT ;  /* 0x000000b526267212 */ /* 0x000fe400078e3cff */
[----:B------:R-:W-:Y:S02]  /*169a0*/  LOP3.LUT R151, R46, 0x380, RZ, 0xc0, !PT ;  /* 0x000003802e977812 */ /* 0x000fe400078ec0ff */
[----:B------:R-:W-:Y:S02]  /*169b0*/  LOP3.LUT R15, R126, 0x380, RZ, 0xc0, !PT ;  /* 0x000003807e0f7812 */ /* 0x000fe400078ec0ff */
[----:B------:R-:W-:-:S02]  /*169c0*/  LOP3.LUT R179, R86, 0x380, RZ, 0xc0, !PT ;  /* 0x0000038056b37812 */ /* 0x000fc400078ec0ff */
[----:B------:R-:W-:Y:S02]  /*169d0*/  LOP3.LUT R181, R90, 0x380, RZ, 0xc0, !PT ;  /* 0x000003805ab57812 */ /* 0x000fe400078ec0ff */
[C---:B------:R-:W-:Y:S02]  /*169e0*/  IADD3 R94, P1, R126.reuse, 0x4060, RZ ;  /* 0x000040607e5e7810 */ /* 0x040fe40007f3e0ff */
[C---:B------:R-:W-:Y:S02]  /*169f0*/  IADD3 R98, P2, R126.reuse, 0x8000, RZ ;  /* 0x000080007e627810 */ /* 0x040fe40007f5e0ff */
[C---:B------:R-:W-:Y:S01]  /*16a00*/  IADD3 R102, P3, R126.reuse, 0x8020, RZ ;  /* 0x000080207e667810 */ /* 0x040fe20007f7e0ff */
[--C-:B------:R-:W-:Y:S01]  /*16a10*/  IMAD.X R95, RZ, RZ, R127.reuse, P1 ;  /* 0x000000ffff5f7224 */ /* 0x100fe200008e067f */
[----:B------:R-:W-:Y:S01]  /*16a20*/  IADD3 R7, P0, R126, 0xc000, RZ ;  /* 0x0000c0007e077810 */ /* 0x000fe20007f1e0ff */
[--C-:B------:R-:W-:Y:S01]  /*16a30*/  IMAD.X R99, RZ, RZ, R127.reuse, P2 ;  /* 0x000000ffff637224 */ /* 0x100fe200010e067f */
[----:B------:R-:W-:Y:S01]  /*16a40*/  SHF.R.U64 R151, R151, 0x3, RZ ;  /* 0x0000000397977819 */ /* 0x000fe200000012ff */
[--C-:B------:R-:W-:Y:S01]  /*16a50*/  IMAD.X R103, RZ, RZ, R127.reuse, P3 ;  /* 0x000000ffff677224 */ /* 0x100fe200018e067f */
[----:B------:R-:W-:Y:S01]  /*16a60*/  SHF.R.U64 R15, R15, 0x3, RZ ;  /* 0x000000030f0f7819 */ /* 0x000fe200000012ff */
[----:B------:R-:W-:Y:S01]  /*16a70*/  IMAD.X R115, RZ, RZ, R127, P0 ;  /* 0x000000ffff737224 */ /* 0x000fe200000e067f */
[----:B------:R-:W-:-:S02]  /*16a80*/  SHF.R.U64 R179, R179, 0x3, RZ ;  /* 0x00000003b3b37819 */ /* 0x000fc400000012ff */
[----:B------:R-:W-:Y:S02]  /*16a90*/  SHF.R.U64 R181, R181, 0x3, RZ ;  /* 0x00000003b5b57819 */ /* 0x000fe400000012ff */
[----:B------:R-:W-:Y:S02]  /*16aa0*/  IADD3 R106, P4, R126, 0x8040, RZ ;  /* 0x000080407e6a7810 */ /* 0x000fe40007f9e0ff */
[----:B------:R-:W-:Y:S02]  /*16ab0*/  LOP3.LUT R183, R94, 0x380, RZ, 0xc0, !PT ;  /* 0x000003805eb77812 */ /* 0x000fe400078ec0ff */
[C---:B------:R-:W-:Y:S01]  /*16ac0*/  IADD3 R110, P5, R126.reuse, 0x8060, RZ ;  /* 0x000080607e6e7810 */ /* 0x040fe20007fbe0ff */
[--C-:B------:R-:W-:Y:S01]  /*16ad0*/  IMAD.X R107, RZ, RZ, R127.reuse, P4 ;  /* 0x000000ffff6b7224 */ /* 0x100fe200020e067f */
[C---:B---3--:R-:W-:Y:S02]  /*16ae0*/  IADD3 R80, P1, R126.reuse, 0xc020, RZ ;  /* 0x0000c0207e507810 */ /* 0x048fe40007f3e0ff */
[C---:B------:R-:W-:Y:S01]  /*16af0*/  IADD3 R122, P2, R126.reuse, 0xc040, RZ ;  /* 0x0000c0407e7a7810 */ /* 0x040fe20007f5e0ff */
[--C-:B------:R-:W-:Y:S01]  /*16b00*/  IMAD.X R111, RZ, RZ, R127.reuse, P5 ;  /* 0x000000ffff6f7224 */ /* 0x100fe200028e067f */
[----:B------:R-:W-:Y:S01]  /*16b10*/  IADD3 R14, P3, R126, 0xc060, RZ ;  /* 0x0000c0607e0e7810 */ /* 0x000fe20007f7e0ff */
[--C-:B------:R-:W-:Y:S01]  /*16b20*/  IMAD.X R119, RZ, RZ, R127.reuse, P1 ;  /* 0x000000ffff777224 */ /* 0x100fe200008e067f */
[----:B------:R-:W-:Y:S01]  /*16b30*/  LOP3.LUT R46, R151, R46, RZ, 0x3c, !PT ;  /* 0x0000002e972e7212 */ /* 0x000fe200078e3cff */
[--C-:B------:R-:W-:Y:S01]  /*16b40*/  IMAD.X R123, RZ, RZ, R127.reuse, P2 ;  /* 0x000000ffff7b7224 */ /* 0x100fe200010e067f */
[----:B------:R-:W-:Y:S01]  /*16b50*/  LOP3.LUT R126, R15, R126, RZ, 0x3c, !PT ;  /* 0x0000007e0f7e7212 */ /* 0x000fe200078e3cff */
[----:B------:R-:W-:Y:S01]  /*16b60*/  IMAD.X R15, RZ, RZ, R127, P3 ;  /* 0x000000ffff0f7224 */ /* 0x000fe200018e067f */
[----:B------:R-:W-:-:S02]  /*16b70*/  LOP3.LUT R86, R179, R86, RZ, 0x3c, !PT ;  /* 0x00000056b3567212 */ /* 0x000fc400078e3cff */
[----:B------:R-:W-:Y:S02]  /*16b80*/  LOP3.LUT R90, R181, R90, RZ, 0x3c, !PT ;  /* 0x0000005ab55a7212 */ /* 0x000fe400078e3cff */
[----:B------:R-:W-:Y:S02]  /*16b90*/  LOP3.LUT R151, R98, 0x380, RZ, 0xc0, !PT ;  /* 0x0000038062977812 */ /* 0x000fe400078ec0ff */
[----:B------:R-:W-:Y:S02]  /*16ba0*/  ISETP.NE.U32.AND P0, PT, RZ, UR4, PT ;  /* 0x00000004ff007c0c */ /* 0x000fe4000bf05070 */
[----:B------:R-:W-:Y:S02]  /*16bb0*/  SHF.R.U64 R183, R183, 0x3, RZ ;  /* 0x00000003b7b77819 */ /* 0x000fe400000012ff */
[----:B------:R-:W-:Y:S02]  /*16bc0*/  LOP3.LUT R179, R102, 0x380, RZ, 0xc0, !PT ;  /* 0x0000038066b37812 */ /* 0x000fe400078ec0ff */
[----:B------:R-:W-:-:S02]  /*16bd0*/  LOP3.LUT R181, R106, 0x380, RZ, 0xc0, !PT ;  /* 0x000003806ab57812 */ /* 0x000fc400078ec0ff */
[----:B------:R-:W-:Y:S02]  /*16be0*/  SHF.R.U64 R151, R151, 0x3, RZ ;  /* 0x0000000397977819 */ /* 0x000fe400000012ff */
[----:B------:R-:W-:Y:S02]  /*16bf0*/  MOV R126, R126 ;  /* 0x0000007e007e7202 */ /* 0x000fe40000000f00 */
[----:B------:R-:W-:Y:S01]  /*16c00*/  ISETP.NE.AND.EX P0, PT, RZ, UR5, PT, P0 ;  /* 0x00000005ff007c0c */ /* 0x000fe2000bf05300 */
[----:B------:R-:W-:Y:S01]  /*16c10*/  ULDC.64 UR4, c[0x0][0xc08] ;  /* 0x0003020000047ab9 */ /* 0x000fe20000000a00 */
[----:B------:R-:W-:Y:S01]  /*16c20*/  LOP3.LUT R94, R183, R94, RZ, 0x3c, !PT ;  /* 0x0000005eb75e7212 */ /* 0x000fe200078e3cff */
[----:B------:R-:W-:Y:S01]  /*16c30*/  STSM.16.M88.4 [R126], R24 ;  /* 0x000000187e007844 */ /* 0x000fe20000000200 */
[----:B------:R-:W-:Y:S02]  /*16c40*/  SHF.R.U64 R179, R179, 0x3, RZ ;  /* 0x00000003b3b37819 */ /* 0x000fe400000012ff */
[----:B------:R-:W-:-:S02]  /*16c50*/  SHF.R.U64 R181, R181, 0x3, RZ ;  /* 0x00000003b5b57819 */ /* 0x000fc400000012ff */
[----:B------:R-:W-:Y:S02]  /*16c60*/  MOV R20, R20 ;  /* 0x0000001400147202 */ /* 0x000fe40000000f00 */
[----:B------:R-:W-:Y:S02]  /*16c70*/  LOP3.LUT R183, R110, 0x380, RZ, 0xc0, !PT ;  /* 0x000003806eb77812 */ /* 0x000fe400078ec0ff */
[----:B------:R-:W-:Y:S01]  /*16c80*/  MOV R30, R30 ;  /* 0x0000001e001e7202 */ /* 0x000fe20000000f00 */
[----:B------:R3:W-:Y:S01]  /*16c90*/  STSM.16.M88.4 [R20], R32 ;  /* 0x0000002014007844 */ /* 0x0007e20000000200 */
[----:B------:R-:W-:Y:S02]  /*16ca0*/  MOV R38, R38 ;  /* 0x0000002600267202 */ /* 0x000fe40000000f00 */
[----:B------:R-:W-:Y:S01]  /*16cb0*/  ISETP.NE.U32.AND P2, PT, RZ, UR4, PT ;  /* 0x00000004ff007c0c */ /* 0x000fe2000bf45070 */
[----:B------:R4:W-:Y:S01]  /*16cc0*/  STSM.16.M88.4 [R30], R40 ;  /* 0x000000281e007844 */ /* 0x0009e20000000200 */
[----:B------:R-:W-:-:S02]  /*16cd0*/  LOP3.LUT R98, R151, R98, RZ, 0x3c, !PT ;  /* 0x0000006297627212 */ /* 0x000fc400078e3cff */
[----:B------:R-:W-:Y:S01]  /*16ce0*/  LOP3.LUT R114, R7, 0x380, RZ, 0xc0, !PT ;  /* 0x0000038007727812 */ /* 0x000fe200078ec0ff */
[----:B------:R-:W-:Y:S01]  /*16cf0*/  STSM.16.M88.4 [R38], R48 ;  /* 0x0000003026007844 */ /* 0x000fe20000000200 */
[----:B------:R-:W-:Y:S02]  /*16d00*/  MOV R46, R46 ;  /* 0x0000002e002e7202 */ /* 0x000fe40000000f00 */
[----:B------:R-:W-:Y:S02]  /*16d10*/  LOP3.LUT R102, R179, R102, RZ, 0x3c, !PT ;  /* 0x00000066b3667212 */ /* 0x000fe400078e3cff */
[----:B------:R-:W-:Y:S01]  /*16d20*/  LOP3.LUT R106, R181, R106, RZ, 0x3c, !PT ;  /* 0x0000006ab56a7212 */ /* 0x000fe200078e3cff */
[----:B------:R-:W-:Y:S01]  /*16d30*/  STSM.16.M88.4 [R46], R56 ;  /* 0x000000382e007844 */ /* 0x000fe20000000200 */
[----:B------:R-:W-:Y:S01]  /*16d40*/  LOP3.LUT R151, R80, 0x380, RZ, 0xc0, !PT ;  /* 0x0000038050977812 */ /* 0x000fe200078ec0ff */
[----:B---3--:R-:W-:Y:S01]  /*16d50*/  IMAD.MOV.U32 R20, RZ, RZ, RZ ;  /* 0x000000ffff147224 */ /* 0x008fe200078e00ff */
[----:B------:R-:W-:-:S02]  /*16d60*/  MOV R86, R86 ;  /* 0x0000005600567202 */ /* 0x000fc40000000f00 */
[----:B------:R-:W-:Y:S02]  /*16d70*/  SHF.R.U64 R183, R183, 0x3, RZ ;  /* 0x00000003b7b77819 */ /* 0x000fe400000012ff */
[----:B------:R-:W-:Y:S01]  /*16d80*/  LOP3.LUT R179, R122, 0x380, RZ, 0xc0, !PT ;  /* 0x000003807ab37812 */ /* 0x000fe200078ec0ff */
[----:B------:R-:W-:Y:S01]  /*16d90*/  STSM.16.M88.4 [R86], R64 ;  /* 0x0000004056007844 */ /* 0x000fe20000000200 */
[----:B------:R-:W-:Y:S02]  /*16da0*/  LOP3.LUT R181, R14, 0x380, RZ, 0xc0, !PT ;  /* 0x000003800eb57812 */ /* 0x000fe400078ec0ff */
[----:B------:R-:W-:Y:S02]  /*16db0*/  MOV R90, R90 ;  /* 0x0000005a005a7202 */ /* 0x000fe40000000f00 */
[----:B------:R-:W-:Y:S02]  /*16dc0*/  MOV R94, R94 ;  /* 0x0000005e005e7202 */ /* 0x000fe40000000f00 */
[----:B------:R-:W-:Y:S01]  /*16dd0*/  ISETP.NE.AND.EX P2, PT, RZ, UR5, PT, P2 ;  /* 0x00000005ff007c0c */ /* 0x000fe2000bf45320 */
[----:B------:R-:W-:Y:S01]  /*16de0*/  STSM.16.M88.4 [R90], R72 ;  /* 0x000000485a007844 */ /* 0x000fe20000000200 */
[----:B------:R-:W-:-:S02]  /*16df0*/  SHF.R.U64 R114, R114, 0x3, RZ ;  /* 0x0000000372727819 */ /* 0x000fc400000012ff */
[----:B------:R-:W-:Y:S01]  /*16e00*/  MOV R98, R98 ;  /* 0x0000006200627202 */ /* 0x000fe20000000f00 */
[----:B------:R-:W-:Y:S01]  /*16e10*/  STSM.16.M88.4 [R94], R68 ;  /* 0x000000445e007844 */ /* 0x000fe20000000200 */
[----:B------:R-:W-:Y:S02]  /*16e20*/  SHF.R.U64 R151, R151, 0x3, RZ ;  /* 0x0000000397977819 */ /* 0x000fe400000012ff */
[----:B------:R-:W-:Y:S01]  /*16e30*/  LOP3.LUT R110, R183, R110, RZ, 0x3c, !PT ;  /* 0x0000006eb76e7212 */ /* 0x000fe200078e3cff */
[----:B------:R3:W-:Y:S01]  /*16e40*/  STSM.16.M88.4 [R98], R8 ;  /* 0x0000000862007844 */ /* 0x0007e20000000200 */
[----:B------:R-:W-:Y:S02]  /*16e50*/  SHF.R.U64 R179, R179, 0x3, RZ ;  /* 0x00000003b3b37819 */ /* 0x000fe400000012ff */
[----:B------:R-:W-:Y:S02]  /*16e60*/  SHF.R.U64 R181, R181, 0x3, RZ ;  /* 0x00000003b5b57819 */ /* 0x000fe400000012ff */
[----:B------:R-:W-:-:S02]  /*16e70*/  LOP3.LUT R114, R114, R7, RZ, 0x3c, !PT ;  /* 0x0000000772727212 */ /* 0x000fc400078e3cff */
[----:B------:R-:W-:Y:S02]  /*16e80*/  MOV R102, R102 ;  /* 0x0000006600667202 */ /* 0x000fe40000000f00 */
[----:B------:R-:W-:Y:S02]  /*16e90*/  F2FP.F16.F32.PACK_AB R24, R97, R169 ;  /* 0x000000a96118723e */ /* 0x000fe400000000ff */
[----:B------:R-:W-:Y:S02]  /*16ea0*/  F2FP.F16.F32.PACK_AB R25, R128, R124 ;  /* 0x0000007c8019723e */ /* 0x000fe400000000ff */
[----:B------:R-:W-:Y:S02]  /*16eb0*/  F2FP.F16.F32.PACK_AB R26, R101, R170 ;  /* 0x000000aa651a723e */ /* 0x000fe400000000ff */
[----:B------:R-:W-:Y:S02]  /*16ec0*/  F2FP.F16.F32.PACK_AB R27, R153, R152 ;  /* 0x00000098991b723e */ /* 0x000fe400000000ff */
[----:B------:R-:W-:-:S02]  /*16ed0*/  LOP3.LUT R118, R151, R80, RZ, 0x3c, !PT ;  /* 0x0000005097767212 */ /* 0x000fc400078e3cff */
[----:B------:R-:W-:Y:S01]  /*16ee0*/  MOV R106, R106 ;  /* 0x0000006a006a7202 */ /* 0x000fe20000000f00 */
[----:B------:R-:W-:Y:S01]  /*16ef0*/  STSM.16.M88.4 [R102], R24 ;  /* 0x0000001866007844 */ /* 0x000fe20000000200 */
[----:B----4-:R-:W-:Y:S02]  /*16f00*/  F2FP.F16.F32.PACK_AB R30, R109, R172 ;  /* 0x000000ac6d1e723e */ /* 0x010fe400000000ff */
[----:B------:R-:W-:Y:S02]  /*16f10*/  F2FP.F16.F32.PACK_AB R31, R157, R156 ;  /* 0x0000009c9d1f723e */ /* 0x000fe400000000ff */
[----:B------:R-:W-:Y:S02]  /*16f20*/  LOP3.LUT R122, R179, R122, RZ, 0x3c, !PT ;  /* 0x0000007ab37a7212 */ /* 0x000fe400078e3cff */
[----:B------:R-:W-:Y:S01]  /*16f30*/  LOP3.LUT R14, R181, R14, RZ, 0x3c, !PT ;  /* 0x0000000eb50e7212 */ /* 0x000fe200078e3cff */
[----:B------:R-:W-:Y:S01]  /*16f40*/  STSM.16.M88.4 [R106], R28 ;  /* 0x0000001c6a007844 */ /* 0x000fe20000000200 */
[----:B------:R-:W-:-:S02]  /*16f50*/  MOV R110, R110 ;  /* 0x0000006e006e7202 */ /* 0x000fc40000000f00 */
[----:B---3--:R-:W-:Y:S02]  /*16f60*/  F2FP.F16.F32.PACK_AB R8, R113, R173 ;  /* 0x000000ad7108723e */ /* 0x008fe400000000ff */
        /* <DEDUP_REMOVED lines=10> */
[----:B------:R-:W-:Y:S01]  /*17010*/  F2FP.F16.F32.PACK_AB R38, R133, R132 ;  /* 0x000000848526723e */ /* 0x000fe200000000ff */
[----:B------:R-:W-:Y:S01]  /*17020*/  STSM.16.M88.4 [R114], R32 ;  /* 0x0000002072007844 */ /* 0x000fe20000000200 */
[----:B------:R-:W-:Y:S02]  /*17030*/  F2FP.F16.F32.PACK_AB R39, R135, R134 ;  /* 0x000000868727723e */ /* 0x000fe400000000ff */
[----:B------:R-:W-:-:S02]  /*17040*/  MOV R122, R122 ;  /* 0x0000007a007a7202 */ /* 0x000fc40000000f00 */
[----:B------:R-:W-:Y:S01]  /*17050*/  MOV R7, R14 ;  /* 0x0000000e00077202 */ /* 0x000fe20000000f00 */
[----:B---3--:R-:W3:Y:S01]  /*17060*/  @P2 LDC.64 R8, c[0x0][0xc08] ;  /* 0x00030200ff082b82 */ /* 0x008ee20000000a00 */
[----:B------:R-:W-:Y:S04]  /*17070*/  STSM.16.M88.4 [R118], R36 ;  /* 0x0000002476007844 */ /* 0x000fe80000000200 */
[----:B------:R-:W-:Y:S03]  /*17080*/  STSM.16.M88.4 [R122], R136 ;  /* 0x000000887a007844 */ /* 0x000fe60000000200 */
[----:B------:R-:W4:Y:S01]  /*17090*/  LDC.64 R14, c[0x0][0xc00] ;  /* 0x00030000ff0e7b82 */ /* 0x000f220000000a00 */
[----:B------:R2:W-:Y:S01]  /*170a0*/  STSM.16.M88.4 [R7], R144 ;  /* 0x0000009007007844 */ /* 0x0005e20000000200 */
[----:B------:R-:W-:Y:S01]  /*170b0*/  ULDC UR4, c[0x0][0xa88] ;  /* 0x0002a20000047ab9 */ /* 0x000fe20000000800 */
[----:B---3--:R-:W-:-:S04]  /*170c0*/  @P2 IMAD.WIDE R8, R231, 0x4, R8 ;  /* 0x00000004e7082825 */ /* 0x008fc800078e0208 */
[----:B--2---:R-:W-:Y:S01]  /*170d0*/  IMAD.U32 R7, RZ, RZ, UR4 ;  /* 0x00000004ff077e24 */ /* 0x004fe2000f8e00ff */
[----:B------:R-:W-:Y:S01]  /*170e0*/  BAR.SYNC.DEFER_BLOCKING 0x1, 0x100 ;  /* 0x0044000000007b1d */ /* 0x000fe20000010000 */
[----:B----4-:R-:W-:-:S05]  /*170f0*/  IMAD.WIDE R14, R231, 0x4, R14 ;  /* 0x00000004e70e7825 */ /* 0x010fca00078e020e */
[----:B------:R2:W5:Y:S01]  /*17100*/  @P0 LDG.E R20, desc[UR38][R14.64] ;  /* 0x000000260e140981 */ /* 0x000562000c1e1900 */
[----:B0-----:R-:W-:Y:S01]  /*17110*/  ISETP.NE.AND P1, PT, R0, 0x1, PT ;  /* 0x000000010000780c */ /* 0x001fe20003f25270 */
[----:B------:R-:W-:Y:S02]  /*17120*/  IMAD.IADD R24, R211, 0x1, R206 ;  /* 0x00000001d3187824 */ /* 0x000fe400078e02ce */
[----:B------:R2:W5:Y:S10]  /*17130*/  @P2 LDG.E R7, desc[UR38][R8.64] ;  /* 0x0000002608072981 */ /* 0x000574000c1e1900 */
[----:B------:R-:W0:Y:S08]  /*17140*/  @P1 LDC R3, c[0x0][0xbec] ;  /* 0x0002fb00ff031b82 */ /* 0x000e300000000800 */
[----:B------:R-:W3:Y:S01]  /*17150*/  @P1 LDC R10, c[0x0][0xbf0] ;  /* 0x0002fc00ff0a1b82 */ /* 0x000ee20000000800 */
[----:B--2---:R-:W-:Y:S05]  /*17160*/  @P2 BRA `(.L_x_12089) ;  /* 0x0000000000102947 */ /* 0x004fea0003800000 */
[----:B------:R-:W-:Y:S05]  /*17170*/  @!P0 BRA `(.L_x_12089) ;  /* 0x00000000000c8947 */ /* 0x000fea0003800000 */
[----:B------:R-:W2:Y:S04]  /*17180*/  LDG.E R4, desc[UR38][R14.64] ;  /* 0x000000260e047981 */ /* 0x000ea8000c1e1900 */
[----:B-----5:R-:W2:Y:S02]  /*17190*/  LDG.E R7, desc[UR38][R14.64+0x4] ;  /* 0x000004260e077981 */ /* 0x020ea4000c1e1900 */
[----:B--2---:R-:W-:-:S07]  /*171a0*/  IMAD.IADD R7, R7, 0x1, -R4 ;  /* 0x0000000107077824 */ /* 0x004fce00078e0a04 */
.L_x_12089:
[----:B------:R-:W2:Y:S01]  /*171b0*/  LDL R26, [R1+0x14] ;  /* 0x00001400011a7983 */ /* 0x000ea20000100800 */
        /* <DEDUP_REMOVED lines=8> */
[----:B---3--:R-:W-:Y:S01]  /*17240*/  @P1 SHF.R.U32.HI R11, RZ, R10, R3 ;  /* 0x0000000aff0b1219 */ /* 0x008fe20000011603 */
[----:B------:R-:W-:Y:S01]  /*17250*/  IMAD.WIDE.U32 R8, R225, UR4, R20 ;  /* 0x00000004e1087c25 */ /* 0x000fe2000f8e0014 */
[----:B------:R-:W-:-:S02]  /*17260*/  SHF.R.S32.HI R3, RZ, 0x1f, R231 ;  /* 0x0000001fff037819 */ /* 0x000fc400000114e7 */
[----:B------:R-:W3:Y:S01]  /*17270*/  @P1 LDC R91, c[0x0][0xbf0] ;  /* 0x0002fc00ff5b1b82 */ /* 0x000ee20000000800 */
[----:B------:R-:W-:Y:S01]  /*17280*/  IMAD R15, R225, UR5, R4 ;  /* 0x00000005e10f7c24 */ /* 0x000fe2000f8e0204 */
[----:B------:R-:W-:Y:S01]  /*17290*/  SEL R3, R3, RZ, !P0 ;  /* 0x000000ff03037207 */ /* 0x000fe20004000000 */
[----:B------:R-:W-:Y:S01]  /*172a0*/  IMAD.MOV R27, RZ, RZ, -R11 ;  /* 0x000000ffff1b7224 */ /* 0x000fe200078e0a0b */
[----:B------:R-:W-:Y:S01]  /*172b0*/  ULDC.64 UR4, c[0x0][0xb98] ;  /* 0x0002e60000047ab9 */ /* 0x000fe20000000a00 */
[----:B------:R-:W-:Y:S02]  /*172c0*/  IMAD.IADD R9, R9, 0x1, R15 ;  /* 0x0000000109097824 */ /* 0x000fe400078e020f */
[----:B------:R-:W-:Y:S02]  /*172d0*/  IMAD R15, R0, R27, R24 ;  /* 0x0000001b000f7224 */ /* 0x000fe400078e0218 */
[----:B------:R-:W-:Y:S02]  /*172e0*/  IMAD R25, R235, 0x40, R208 ;  /* 0x00000040eb197824 */ /* 0x000fe400078e02d0 */
[----:B------:R-:W-:Y:S01]  /*172f0*/  IMAD R27, R3, UR4, RZ ;  /* 0x00000004031b7c24 */ /* 0x000fe2000f8e02ff */
[----:B------:R-:W-:Y:S01]  /*17300*/  SHF.R.S32.HI R4, RZ, 0x1f, R15 ;  /* 0x0000001fff047819 */ /* 0x000fe2000001140f */
[----:B------:R-:W-:-:S04]  /*17310*/  IMAD.WIDE.U32 R8, R76, UR4, R8 ;  /* 0x000000044c087c25 */ /* 0x000fc8000f8e0008 */
        /* <DEDUP_REMOVED lines=12> */
[----:B------:R-:W-:Y:S01]  /*173e0*/  IADD3 R29, P5, R12, 0x3000, RZ ;  /* 0x000030000c1d7810 */ /* 0x000fe20007fbe0ff */
[----:B------:R-:W-:Y:S01]  /*173f0*/  IMAD.WIDE.U32 R8, R15, UR4, R8 ;  /* 0x000000040f087c25 */ /* 0x000fe2000f8e0008 */
[----:B------:R-:W-:Y:S01]  /*17400*/  ULDC.64 UR4, c[0x0][0xb50] ;  /* 0x0002d40000047ab9 */ /* 0x000fe20000000a00 */
[----:B------:R-:W-:Y:S02]  /*17410*/  SHF.R.U64 R36, R36, 0x3, RZ ;  /* 0x0000000324247819 */ /* 0x000fe400000012ff */
[----:B------:R-:W-:Y:S01]  /*17420*/  IMAD.IADD R9, R9, 0x1, R25 ;  /* 0x0000000109097824 */ /* 0x000fe200078e0219 */
[----:B------:R-:W-:Y:S01]  /*17430*/  LEA R10, P0, R8, UR4, 0x2 ;  /* 0x00000004080a7c11 */ /* 0x000fe2000f8010ff */
[----:B------:R-:W-:Y:S01]  /*17440*/  IMAD.X R15, RZ, RZ, R13, P2 ;  /* 0x000000ffff0f7224 */ /* 0x000fe200010e060d */
[----:B------:R-:W-:Y:S02]  /*17450*/  IADD3 R25, P3, R12, 0x2000, RZ ;  /* 0x000020000c197810 */ /* 0x000fe40007f7e0ff */
[----:B------:R-:W-:Y:S01]  /*17460*/  LEA.HI.X R8, R8, UR5, R9, 0x2, P0 ;  /* 0x0000000508087c11 */ /* 0x000fe200080f1409 */
[----:B------:R-:W-:Y:S01]  /*17470*/  SHFL.IDX PT, R54, R10, RZ, 0x1c1f ;  /* 0x001c1fff0a367589 */ /* 0x000fe200000e0000 */
[----:B------:R-:W-:Y:S01]  /*17480*/  IADD3 R33, P0, R12, 0x4000, RZ ;  /* 0x000040000c217810 */ /* 0x000fe20007f1e0ff */
[----:B------:R-:W-:Y:S01]  /*17490*/  ULDC.64 UR4, c[0x0][0xaa0] ;  /* 0x0002a80000047ab9 */ /* 0x000fe20000000a00 */
[----:B------:R-:W-:Y:S01]  /*174a0*/  LOP3.LUT R24, R25, 0x380, RZ, 0xc0, !PT ;  /* 0x0000038019187812 */ /* 0x000fe200078ec0ff */
[----:B------:R-:W4:Y:S01]  /*174b0*/  SHFL.IDX PT, R55, R8, RZ, 0x1c1f ;  /* 0x001c1fff08377589 */ /* 0x000f2200000e0000 */
[----:B------:R-:W-:-:S02]  /*174c0*/  LOP3.LUT R32, R33, 0x380, RZ, 0xc0, !PT ;  /* 0x0000038021207812 */ /* 0x000fc400078ec0ff */
[----:B------:R-:W-:Y:S01]  /*174d0*/  SHF.R.U64 R24, R24, 0x3, RZ ;  /* 0x0000000318187819 */ /* 0x000fe200000012ff */
[----:B------:R-:W-:Y:S01]  /*174e0*/  SHFL.IDX PT, R58, R10, 0x1, 0x1c1f ;  /* 0x003c1f000a3a7f89 */ /* 0x000fe200000e0000 */
[----:B------:R-:W-:Y:S02]  /*174f0*/  IADD3 R41, P2, R12, 0x6000, RZ ;  /* 0x000060000c297810 */ /* 0x000fe40007f5e0ff */
[----:B------:R-:W-:Y:S01]  /*17500*/  SHF.R.U64 R32, R32, 0x3, RZ ;  /* 0x0000000320207819 */ /* 0x000fe200000012ff */
[----:B------:R1:W0:Y:S01]  /*17510*/  SHFL.IDX PT, R59, R8, 0x1, 0x1c1f ;  /* 0x003c1f00083b7f89 */ /* 0x00022200000e0000 */
[----:B------:R-:W-:Y:S01]  /*17520*/  LOP3.LUT R24, R24, R25, RZ, 0x3c, !PT ;  /* 0x0000001918187212 */ /* 0x000fe200078e3cff */
[----:B------:R-:W-:Y:S01]  /*17530*/  IMAD.X R25, RZ, RZ, R13, P3 ;  /* 0x000000ffff197224 */ /* 0x000fe200018e060d */
[----:B------:R-:W-:Y:S02]  /*17540*/  LOP3.LUT R40, R41, 0x380, RZ, 0xc0, !PT ;  /* 0x0000038029287812 */ /* 0x000fe400078ec0ff */
[----:B------:R-:W-:-:S02]  /*17550*/  IADD3 R45, P3, R12, 0x7000, RZ ;  /* 0x000070000c2d7810 */ /* 0x000fc40007f7e0ff */
[----:B------:R-:W-:Y:S01]  /*17560*/  LOP3.LUT R32, R32, R33, RZ, 0x3c, !PT ;  /* 0x0000002120207212 */ /* 0x000fe200078e3cff */
[--C-:B------:R-:W-:Y:S01]  /*17570*/  IMAD.X R33, RZ, RZ, R13.reuse, P0 ;  /* 0x000000ffff217224 */ /* 0x100fe200000e060d */
[----:B------:R-:W-:Y:S02]  /*17580*/  SHF.R.U64 R40, R40, 0x3, RZ ;  /* 0x0000000328287819 */ /* 0x000fe400000012ff */
[----:B------:R-:W-:Y:S02]  /*17590*/  IADD3 R53, P0, R12, 0x9000, RZ ;  /* 0x000090000c357810 */ /* 0x000fe40007f1e0ff */
[----:B------:R-:W-:Y:S02]  /*175a0*/  LOP3.LUT R44, R45, 0x380, RZ, 0xc0, !PT ;  /* 0x000003802d2c7812 */ /* 0x000fe400078ec0ff */
[----:B------:R-:W-:Y:S01]  /*175b0*/  LOP3.LUT R40, R40, R41, RZ, 0x3c, !PT ;  /* 0x0000002928287212 */ /* 0x000fe200078e3cff */
[----:B------:R-:W-:Y:S01]  /*175c0*/  IMAD.X R41, RZ, RZ, R13, P2 ;  /* 0x000000ffff297224 */ /* 0x000fe200010e060d */
[----:B------:R-:W-:-:S02]  /*175d0*/  LOP3.LUT R52, R53, 0x380, RZ, 0xc0, !PT ;  /* 0x0000038035347812 */ /* 0x000fc400078ec0ff */
[----:B------:R-:W-:Y:S02]  /*175e0*/  SHF.R.U64 R44, R44, 0x3, RZ ;  /* 0x000000032c2c7819 */ /* 0x000fe400000012ff */
[----:B------:R-:W-:Y:S02]  /*175f0*/  IADD3 R57, P2, R12, 0xb000, RZ ;  /* 0x0000b0000c397810 */ /* 0x000fe40007f5e0ff */
[----:B------:R-:W-:Y:S02]  /*17600*/  SHF.R.U64 R52, R52, 0x3, RZ ;  /* 0x0000000334347819 */ /* 0x000fe400000012ff */
[----:B------:R-:W-:Y:S01]  /*17610*/  LOP3.LUT R44, R44, R45, RZ, 0x3c, !PT ;  /* 0x0000002d2c2c7212 */ /* 0x000fe200078e3cff */
[----:B------:R-:W-:Y:S01]  /*17620*/  IMAD.X R45, RZ, RZ, R13, P3 ;  /* 0x000000ffff2d7224 */ /* 0x000fe200018e060d */
[----:B------:R-:W-:Y:S02]  /*17630*/  LOP3.LUT R56, R57, 0x380, RZ, 0xc0, !PT ;  /* 0x0000038039387812 */ /* 0x000fe400078ec0ff */
[----:B------:R-:W-:-:S02]  /*17640*/  IADD3 R61, P3, R12, 0xc000, RZ ;  /* 0x0000c0000c3d7810 */ /* 0x000fc40007f7e0ff */
[----:B------:R-:W-:Y:S01]  /*17650*/  LOP3.LUT R52, R52, R53, RZ, 0x3c, !PT ;  /* 0x0000003534347212 */ /* 0x000fe200078e3cff */
[--C-:B------:R-:W-:Y:S01]  /*17660*/  IMAD.X R53, RZ, RZ, R13.reuse, P0 ;  /* 0x000000ffff357224 */ /* 0x100fe200000e060d */
[----:B------:R-:W-:Y:S02]  /*17670*/  SHF.R.U64 R56, R56, 0x3, RZ ;  /* 0x0000000338387819 */ /* 0x000fe400000012ff */
[----:B------:R-:W-:Y:S02]  /*17680*/  LOP3.LUT R60, R61, 0x380, RZ, 0xc0, !PT ;  /* 0x000003803d3c7812 */ /* 0x000fe400078ec0ff */
[----:B------:R-:W-:Y:S02]  /*17690*/  LOP3.LUT P0, RZ, R237, 0x3, RZ, 0xc0, !PT ;  /* 0x00000003edff7812 */ /* 0x000fe4000780c0ff */
[----:B------:R-:W-:Y:S01]  /*176a0*/  LOP3.LUT R56, R56, R57, RZ, 0x3c, !PT ;  /* 0x0000003938387212 */ /* 0x000fe200078e3cff */
[--C-:B------:R-:W-:Y:S01]  /*176b0*/  IMAD.X R57, RZ, RZ, R13.reuse, P2 ;  /* 0x000000ffff397224 */ /* 0x100fe200010e060d */
[----:B------:R-:W-:Y:S01]  /*176c0*/  LOP3.LUT R36, R36, R37, RZ, 0x3c, !PT ;  /* 0x0000002524247212 */ /* 0x000fe200078e3cff */
[----:B------:R-:W-:Y:S01]  /*176d0*/  IMAD.X R37, RZ, RZ, R13, P4 ;  /* 0x000000ffff257224 */ /* 0x000fe200020e060d */
[----:B------:R-:W-:-:S02]  /*176e0*/  SHF.R.U64 R60, R60, 0x3, RZ ;  /* 0x000000033c3c7819 */ /* 0x000fc400000012ff */
[----:B------:R-:W-:Y:S02]  /*176f0*/  IADD3 R79, P4, R12, 0xa000, RZ ;  /* 0x0000a0000c4f7810 */ /* 0x000fe40007f9e0ff */
[----:B------:R-:W-:Y:S02]  /*17700*/  LOP3.LUT R28, R29, 0x380, RZ, 0xc0, !PT ;  /* 0x000003801d1c7812 */ /* 0x000fe400078ec0ff */
[----:B------:R-:W-:Y:S01]  /*17710*/  LOP3.LUT R60, R60, R61, RZ, 0x3c, !PT ;  /* 0x0000003d3c3c7212 */ /* 0x000fe200078e3cff */
[----:B------:R-:W-:Y:S01]  /*17720*/  IMAD.X R61, RZ, RZ, R13, P3 ;  /* 0x000000ffff3d7224 */ /* 0x000fe200018e060d */
[----:B------:R-:W-:Y:S02]  /*17730*/  LOP3.LUT R78, R79, 0x380, RZ, 0xc0, !PT ;  /* 0x000003804f4e7812 */ /* 0x000fe400078ec0ff */
[----:B------:R-:W-:Y:S02]  /*17740*/  IADD3 R7, P3, R12, 0xf000, RZ ;  /* 0x0000f0000c077810 */ /* 0x000fe40007f7e0ff */
[----:B------:R-:W-:-:S02]  /*17750*/  SHF.R.U64 R28, R28, 0x3, RZ ;  /* 0x000000031c1c7819 */ /* 0x000fc400000012ff */
[----:B------:R-:W-:Y:S01]  /*17760*/  SHF.R.U64 R78, R78, 0x3, RZ ;  /* 0x000000034e4e7819 */ /* 0x000fe200000012ff */
[----:B------:R-:W-:Y:S01]  /*17770*/  IMAD R21, R21, UR4, RZ ;  /* 0x0000000415157c24 */ /* 0x000fe2000f8e02ff */
[----:B------:R-:W-:Y:S01]  /*17780*/  LOP3.LUT R28, R28, R29, RZ, 0x3c, !PT ;  /* 0x0000001d1c1c7212 */ /* 0x000fe200078e3cff */
[--C-:B------:R-:W-:Y:S01]  /*17790*/  IMAD.X R29, RZ, RZ, R13.reuse, P5 ;  /* 0x000000ffff1d7224 */ /* 0x100fe200028e060d */
[----:B------:R-:W-:Y:S01]  /*177a0*/  IADD3 R49, P5, R12, 0x8000, RZ ;  /* 0x000080000c317810 */ /* 0x000fe20007fbe0ff */
[--C-:B------:R-:W-:Y:S01]  /*177b0*/  IMAD.X R73, RZ, RZ, R13.reuse, P3 ;  /* 0x000000ffff497224 */ /* 0x100fe200018e060d */
[----:B------:R-:W-:Y:S01]  /*177c0*/  LOP3.LUT R78, R78, R79, RZ, 0x3c, !PT ;  /* 0x0000004f4e4e7212 */ /* 0x000fe200078e3cff */
[----:B------:R-:W-:Y:S01]  /*177d0*/  IMAD.X R79, RZ, RZ, R13, P4 ;  /* 0x000000ffff4f7224 */ /* 0x000fe200020e060d */
[----:B------:R-:W-:Y:S01]  /*177e0*/  LOP3.LUT R48, R49, 0x380, RZ, 0xc0, !PT ;  /* 0x0000038031307812 */ /* 0x000fe200078ec0ff */
[----:B------:R-:W-:Y:S01]  /*177f0*/  IMAD R85, R20, UR5, R21 ;  /* 0x0000000514557c24 */ /* 0x000fe2000f8e0215 */
[----:B------:R-:W-:Y:S01]  /*17800*/  IADD3 R69, P4, R12, 0xe000, RZ ;  /* 0x0000e0000c457810 */ /* 0x000fe20007f9e0ff */
[----:B------:R-:W-:Y:S01]  /*17810*/  IMAD.WIDE.U32 R20, R20, UR4, RZ ;  /* 0x0000000414147c25 */ /* 0x000fe2000f8e00ff */
[----:B------:R-:W-:Y:S01]  /*17820*/  ULDC.64 UR4, c[0x0][0xae8] ;  /* 0x0002ba0000047ab9 */ /* 0x000fe20000000a00 */
[----:B------:R-:W-:-:S02]  /*17830*/  SHF.R.U64 R48, R48, 0x3, RZ ;  /* 0x0000000330307819 */ /* 0x000fc400000012ff */
[----:B------:R-:W-:Y:S01]  /*17840*/  IMAD.IADD R21, R21, 0x1, R85 ;  /* 0x0000000115157824 */ /* 0x000fe200078e0255 */
[----:B------:R-:W-:Y:S02]  /*17850*/  LOP3.LUT R68, R69, 0x380, RZ, 0xc0, !PT ;  /* 0x0000038045447812 */ /* 0x000fe400078ec0ff */
[----:B------:R-:W-:Y:S01]  /*17860*/  LOP3.LUT R48, R48, R49, RZ, 0x3c, !PT ;  /* 0x0000003130307212 */ /* 0x000fe200078e3cff */
[----:B------:R-:W-:Y:S01]  /*17870*/  IMAD.WIDE.U32 R20, R225, UR4, R20 ;  /* 0x00000004e1147c25 */ /* 0x000fe2000f8e0014 */
[----:B------:R-:W-:Y:S02]  /*17880*/  IADD3.X R49, RZ, R13, RZ, P5, !PT ;  /* 0x0000000dff317210 */ /* 0x000fe40002ffe4ff */
[C---:B------:R-:W-:Y:S02]  /*17890*/  IADD3 R65, P5, R12.reuse, 0xd000, RZ ;  /* 0x0000d0000c417810 */ /* 0x040fe40007fbe0ff */
[----:B------:R-:W-:Y:S02]  /*178a0*/  LOP3.LUT R9, R12, 0x380, RZ, 0xc0, !PT ;  /* 0x000003800c097812 */ /* 0x000fe400078ec0ff */
[----:B------:R-:W-:-:S02]  /*178b0*/  LOP3.LUT R64, R65, 0x380, RZ, 0xc0, !PT ;  /* 0x0000038041407812 */ /* 0x000fc400078ec0ff */
[----:B------:R-:W-:Y:S02]  /*178c0*/  LOP3.LUT R14, R11, 0x380, RZ, 0xc0, !PT ;  /* 0x000003800b0e7812 */ /* 0x000fe400078ec0ff */
        /* <DEDUP_REMOVED lines=8> */
[----:B-1----:R-:W-:Y:S01]  /*17950*/  LOP3.LUT R8, R9, R12, RZ, 0x3c, !PT ;  /* 0x0000000c09087212 */ /* 0x002fe200078e3cff */
[----:B------:R-:W-:Y:S01]  /*17960*/  IMAD.MOV.U32 R9, RZ, RZ, R13 ;  /* 0x000000ffff097224 */ /* 0x000fe200078e000d */
[----:B------:R-:W-:Y:S01]  /*17970*/  LOP3.LUT R14, R14, R11, RZ, 0x3c, !PT ;  /* 0x0000000b0e0e7212 */ /* 0x000fe200078e3cff */
[----:B------:R-:W-:Y:S01]  /*17980*/  BSSY B1, `(.L_x_12090) ;  /* 0x0000062000017945 */ /* 0x000fe20003800000 */
[----:B------:R-:W-:-:S02]  /*17990*/  SHF.R.S32.HI R88, RZ, 0x1f, R223 ;  /* 0x0000001fff587819 */ /* 0x000fc400000114df */
[----:B------:R-:W-:Y:S02]  /*179a0*/  SHF.R.S32.HI R90, RZ, 0x1f, R221 ;  /* 0x0000001fff5a7819 */ /* 0x000fe400000114dd */
[----:B------:R-:W-:Y:S02]  /*179b0*/  SHF.R.S32.HI R92, RZ, 0x1f, R222 ;  /* 0x0000001fff5c7819 */ /* 0x000fe400000114de */
[----:B------:R-:W-:Y:S01]  /*179c0*/  SHF.R.S32.HI R93, RZ, 0x1f, R208 ;  /* 0x0000001fff5d7819 */ /* 0x000fe200000114d0 */
[----:B--2---:R-:W-:-:S05]  /*179d0*/  IMAD.IADD R4, R26, 0x1, R206 ;  /* 0x000000011a047824 */ /* 0x004fca00078e02ce */
[C---:B------:R-:W-:Y:S01]  /*179e0*/  ISETP.GE.OR P2, PT, R4.reuse, R87, P0 ;  /* 0x000000570400720c */ /* 0x040fe20000746670 */
[----:B------:R-:W-:-:S05]  /*179f0*/  VIADD R4, R4, 0x8 ;  /* 0x0000000804047836 */ /* 0x000fca0000000000 */
[----:B------:R-:W-:Y:S02]  /*17a00*/  ISETP.GE.OR P0, PT, R4, R87, P0 ;  /* 0x000000570400720c */ /* 0x000fe40000706670 */
[----:B------:R-:W-:-:S04]  /*17a10*/  LOP3.LUT R4, R7, 0x380, RZ, 0xc0, !PT ;  /* 0x0000038007047812 */ /* 0x000fc800078ec0ff */
[----:B------:R-:W-:Y:S01]  /*17a20*/  SHF.R.U64 R4, R4, 0x3, RZ ;  /* 0x0000000304047819 */ /* 0x000fe200000012ff */
[----:B----4-:R-:W-:Y:S03]  /*17a30*/  @!P2 ST.E desc[UR38][R54.64], R6 ;  /* 0x000000063600a985 */ /* 0x010fe6000c101926 */
[----:B------:R-:W-:-:S03]  /*17a40*/  LOP3.LUT R72, R4, R7, RZ, 0x3c, !PT ;  /* 0x0000000704487212 */ /* 0x000fc600078e3cff */
[----:B0-----:R0:W-:Y:S04]  /*17a50*/  @!P0 ST.E desc[UR38][R58.64], R5 ;  /* 0x000000053a008985 */ /* 0x0011e8000c101926 */
[----:B------:R-:W5:Y:S04]  /*17a60*/  LD.E.128 R8, desc[UR38][R8.64] ;  /* 0x0000002608087980 */ /* 0x000f68000c101d00 */
[----:B------:R-:W5:Y:S04]  /*17a70*/  LD.E.128 R12, desc[UR38][R14.64] ;  /* 0x000000260e0c7980 */ /* 0x000f68000c101d00 */
[----:B0-----:R0:W5:Y:S04]  /*17a80*/  LD.E.128 R4, desc[UR38][R78.64] ;  /* 0x000000264e047980 */ /* 0x001168000c101d00 */
[----:B------:R-:W5:Y:S04]  /*17a90*/  LD.E.128 R24, desc[UR38][R24.64] ;  /* 0x0000002618187980 */ /* 0x000f68000c101d00 */
[----:B------:R-:W5:Y:S01]  /*17aa0*/  LD.E.128 R28, desc[UR38][R28.64] ;  /* 0x000000261c1c7980 */ /* 0x000f62000c101d00 */
[----:B0-----:R-:W-:-:S02]  /*17ab0*/  IMAD R78, R77, UR4, RZ ;  /* 0x000000044d4e7c24 */ /* 0x001fc4000f8e02ff */
[----:B------:R-:W-:Y:S01]  /*17ac0*/  IMAD R77, R224, 0x20, R235 ;  /* 0x00000020e04d7824 */ /* 0x000fe200078e02eb */
[----:B------:R-:W5:Y:S01]  /*17ad0*/  LD.E.128 R32, desc[UR38][R32.64] ;  /* 0x0000002620207980 */ /* 0x000f62000c101d00 */
[----:B------:R-:W-:Y:S01]  /*17ae0*/  IMAD R79, R225, UR5, R78 ;  /* 0x00000005e14f7c24 */ /* 0x000fe2000f8e024e */
[----:B------:R-:W-:Y:S01]  /*17af0*/  ULDC.64 UR4, c[0x0][0xaf0] ;  /* 0x0002bc0000047ab9 */ /* 0x000fe20000000a00 */
[----:B------:R-:W-:Y:S01]  /*17b00*/  IMAD.IADD R80, R206, 0x1, R77 ;  /* 0x00000001ce507824 */ /* 0x000fe200078e024d */
[----:B------:R-:W5:Y:S01]  /*17b10*/  LD.E.128 R36, desc[UR38][R36.64] ;  /* 0x0000002624247980 */ /* 0x000f62000c101d00 */
[----:B------:R-:W-:Y:S02]  /*17b20*/  IMAD R77, R3, UR4, RZ ;  /* 0x00000004034d7c24 */ /* 0x000fe4000f8e02ff */
[----:B------:R-:W-:Y:S01]  /*17b30*/  @P1 IMAD.HI.U32 R78, R80, R89, RZ ;  /* 0x00000059504e1227 */ /* 0x000fe200078e00ff */
[----:B------:R-:W5:Y:S03]  /*17b40*/  LD.E.128 R40, desc[UR38][R40.64] ;  /* 0x0000002628287980 */ /* 0x000f66000c101d00 */
[----:B------:R-:W-:Y:S01]  /*17b50*/  IMAD.IADD R21, R21, 0x1, R79 ;  /* 0x0000000115157824 */ /* 0x000fe200078e024f */
[----:B------:R-:W5:Y:S01]  /*17b60*/  LD.E.128 R44, desc[UR38][R44.64] ;  /* 0x000000262c2c7980 */ /* 0x000f62000c101d00 */
[----:B------:R-:W-:Y:S01]  /*17b70*/  IMAD.MOV.U32 R3, RZ, RZ, R80 ;  /* 0x000000ffff037224 */ /* 0x000fe200078e0050 */
[----:B---3--:R-:W-:Y:S01]  /*17b80*/  @P1 SHF.R.U32.HI R3, RZ, R91, R78 ;  /* 0x0000005bff031219 */ /* 0x008fe2000001164e */
[C---:B------:R-:W-:Y:S01]  /*17b90*/  IMAD R79, R76.reuse, UR5, R77 ;  /* 0x000000054c4f7c24 */ /* 0x040fe2000f8e024d */
[----:B------:R-:W5:Y:S01]  /*17ba0*/  LD.E.128 R48, desc[UR38][R48.64] ;  /* 0x0000002630307980 */ /* 0x000f62000c101d00 */
[----:B------:R-:W-:Y:S01]  /*17bb0*/  IMAD.WIDE.U32 R76, R76, UR4, R20 ;  /* 0x000000044c4c7c25 */ /* 0x000fe2000f8e0014 */
[----:B------:R-:W-:Y:S01]  /*17bc0*/  SHF.R.S32.HI R20, RZ, 0x1f, R3 ;  /* 0x0000001fff147819 */ /* 0x000fe20000011403 */
[----:B------:R-:W-:Y:S01]  /*17bd0*/  ULDC.64 UR4, c[0x0][0xae0] ;  /* 0x0002b80000047ab9 */ /* 0x000fe20000000a00 */
[----:B------:R-:W5:Y:S01]  /*17be0*/  LD.E.128 R52, desc[UR38][R52.64] ;  /* 0x0000002634347980 */ /* 0x000f62000c101d00 */
[----:B------:R-:W-:-:S02]  /*17bf0*/  IMAD.IADD R77, R77, 0x1, R79 ;  /* 0x000000014d4d7824 */ /* 0x000fc400078e024f */
[----:B------:R-:W-:Y:S01]  /*17c00*/  IMAD.MOV R79, RZ, RZ, -R3 ;  /* 0x000000ffff4f7224 */ /* 0x000fe200078e0a03 */
[----:B------:R-:W5:Y:S01]  /*17c10*/  LD.E.128 R56, desc[UR38][R56.64] ;  /* 0x0000002638387980 */ /* 0x000f62000c101d00 */
[----:B------:R-:W-:Y:S02]  /*17c20*/  IMAD R20, R20, UR4, RZ ;  /* 0x0000000414147c24 */ /* 0x000fe4000f8e02ff */
[----:B------:R-:W-:Y:S01]  /*17c30*/  IMAD R79, R0, R79, R80 ;  /* 0x0000004f004f7224 */ /* 0x000fe200078e0250 */
[----:B------:R-:W5:Y:S01]  /*17c40*/  LD.E.128 R60, desc[UR38][R60.64] ;  /* 0x000000263c3c7980 */ /* 0x000f62000c101d00 */
[----:B------:R-:W-:-:S03]  /*17c50*/  IMAD R85, R3, UR5, R20 ;  /* 0x0000000503557c24 */ /* 0x000fc6000f8e0214 */
[----:B------:R-:W5:Y:S01]  /*17c60*/  LD.E.128 R64, desc[UR38][R64.64] ;  /* 0x0000002640407980 */ /* 0x000f62000c101d00 */
[----:B------:R-:W-:-:S03]  /*17c70*/  IMAD.WIDE.U32 R20, R3, UR4, R76 ;  /* 0x0000000403147c25 */ /* 0x000fc6000f8e004c */
[----:B------:R-:W5:Y:S01]  /*17c80*/  LD.E.128 R68, desc[UR38][R68.64] ;  /* 0x0000002644447980 */ /* 0x000f62000c101d00 */
[----:B------:R-:W-:-:S03]  /*17c90*/  SHF.R.S32.HI R3, RZ, 0x1f, R79 ;  /* 0x0000001fff037819 */ /* 0x000fc6000001144f */
[----:B------:R-:W5:Y:S01]  /*17ca0*/  LD.E.128 R72, desc[UR38][R72.64] ;  /* 0x0000002648487980 */ /* 0x000f62000c101d00 */
[----:B------:R-:W-:Y:S01]  /*17cb0*/  IMAD.IADD R206, R235, 0x1, R206 ;  /* 0x00000001ebce7824 */ /* 0x000fe200078e02ce */
[----:B------:R-:W-:Y:S01]  /*17cc0*/  ULDC.64 UR4, c[0x0][0xad8] ;  /* 0x0002b60000047ab9 */ /* 0x000fe20000000a00 */
        /* <DEDUP_REMOVED lines=45> */
.L_x_12091:
[----:B------:R-:W-:Y:S05]  /*17fa0*/  BSYNC B1 ;  /* 0x0000000000017941 */ /* 0x000fea0003800000 */
.L_x_12090:
        /* <DEDUP_REMOVED lines=22> */
.L_x_12093:
[----:B------:R-:W-:Y:S05]  /*18110*/  BSYNC B1 ;  /* 0x0000000000017941 */ /* 0x000fea0003800000 */
.L_x_12092:
        /* <DEDUP_REMOVED lines=21> */
.L_x_12095:
[----:B------:R-:W-:Y:S05]  /*18270*/  BSYNC B1 ;  /* 0x0000000000017941 */ /* 0x000fea0003800000 */
.L_x_12094:
[----:B-1--4-:R-:W1:Y:S04]  /*18280*/  SHFL.IDX PT, R3, R3, 0x3, 0x181f ;  /* 0x00781f0003037f89 */ /* 0x012e6800000e0000 */
[----:B------:R-:W4:Y:S01]  /*18290*/  SHFL.IDX PT, R80, R80, 0x3, 0x181f ;  /* 0x00781f0050507f89 */ /* 0x000f2200000e0000 */
[----:B------:R-:W-:Y:S05]  /*182a0*/  @P1 BRA `(.L_x_12096) ;  /* 0x0000000c00e41947 */ /* 0x000fea0003800000 */
[----:B------:R-:W-:Y:S02]  /*182b0*/  ULDC UR4, c[0x0][0xac8] ;  /* 0x0002b20000047ab9 */ /* 0x000fe40000000800 */
[----:B------:R-:W-:Y:S02]  /*182c0*/  ISETP.GE.AND P3, PT, R208, UR4, PT ;  /* 0x00000004d0007c0c */ /* 0x000fe4000bf66270 */
[----:B------:R-:W-:Y:S02]  /*182d0*/  ISETP.GE.AND P4, PT, R222, UR4, PT ;  /* 0x00000004de007c0c */ /* 0x000fe4000bf86270 */
[----:B------:R-:W-:-:S09]  /*182e0*/  ISETP.GE.AND P5, PT, R221, UR4, PT ;  /* 0x00000004dd007c0c */ /* 0x000fd2000bfa6270 */
[-C--:B0---4-:R-:W-:Y:S02]  /*182f0*/  @!P3 LEA R4, P0, R208, R80.reuse, 0x1 ;  /* 0x00000050d004b211 */ /* 0x091fe400078008ff */
[-C--:B------:R-:W-:Y:S02]  /*18300*/  @!P4 LEA R6, P1, R222, R80.reuse, 0x1 ;  /* 0x00000050de06c211 */ /* 0x080fe400078208ff */
[C---:B------:R-:W-:Y:S02]  /*18310*/  @!P5 LEA R8, P2, R221.reuse, R80, 0x1 ;  /* 0x00000050dd08d211 */ /* 0x040fe400078408ff */
[-C--:B-1----:R-:W-:Y:S02]  /*18320*/  @!P3 LEA.HI.X R5, R208, R3.reuse, R93, 0x1, P0 ;  /* 0x00000003d005b211 */ /* 0x082fe400000f0c5d */
        /* <DEDUP_REMOVED lines=11> */
.L_x_12088:
[----:B------:R-:W-:Y:S01]  /*183e0*/  ULDC.64 UR4, c[0x0][0xc00] ;  /* 0x0003000000047ab9 */ /* 0x000fe20000000a00 */
[----:B------:R-:W4:Y:S01]  /*183f0*/  LDC.64 R4, c[0x0][0xc00] ;  /* 0x00030000ff047b82 */ /* 0x000f220000000a00 */
[----:B------:R-:W-:Y:S01]  /*18400*/  ISETP.NE.U32.AND P0, PT, RZ, UR4, PT ;  /* 0x00000004ff007c0c */ /* 0x000fe2000bf05070 */
[----:B------:R-:W-:-:S03]  /*18410*/  IMAD.MOV.U32 R0, RZ, RZ, RZ ;  /* 0x000000ffff007224 */ /* 0x000fc600078e00ff */
[----:B------:R-:W-:Y:S01]  /*18420*/  ISETP.NE.AND.EX P0, PT, RZ, UR5, PT, P0 ;  /* 0x00000005ff007c0c */ /* 0x000fe2000bf05300 */
[----:B------:R-:W-:Y:S02]  /*18430*/  ULDC.64 UR4, c[0x0][0xc08] ;  /* 0x0003020000047ab9 */ /* 0x000fe40000000a00 */
[----:B------:R-:W-:Y:S01]  /*18440*/  ISETP.NE.U32.AND P1, PT, RZ, UR4, PT ;  /* 0x00000004ff007c0c */ /* 0x000fe2000bf25070 */
[----:B------:R-:W0:Y:S03]  /*18450*/  LDC R25, c[0x0][0xbe8] ;  /* 0x0002fa00ff197b82 */ /* 0x000e260000000800 */
[----:B------:R-:W-:Y:S01]  /*18460*/  ISETP.NE.AND.EX P1, PT, RZ, UR5, PT, P1 ;  /* 0x00000005ff007c0c */ /* 0x000fe2000bf25310 */
[----:B----4-:R-:W-:-:S12]  /*18470*/  IMAD.WIDE R4, R231, 0x4, R4 ;  /* 0x00000004e7047825 */ /* 0x010fd800078e0204 */
[----:B------:R-:W4:Y:S01]  /*18480*/  @P1 LDC.64 R6, c[0x0][0xc08] ;  /* 0x00030200ff061b82 */ /* 0x000f220000000a00 */
[----:B------:R-:W-:Y:S02]  /*18490*/  ULDC UR4, c[0x0][0xa88] ;  /* 0x0002a20000047ab9 */ /* 0x000fe40000000800 */
[----:B------:R-:W-:Y:S01]  /*184a0*/  IMAD.U32 R8, RZ, RZ, UR4 ;  /* 0x00000004ff087e24 */ /* 0x000fe2000f8e00ff */
[----:B------:R0:W5:Y:S01]  /*184b0*/  @P0 LDG.E R0, desc[UR38][R4.64] ;  /* 0x0000002604000981 */ /* 0x000162000c1e1900 */
[----:B----4-:R-:W-:-:S05]  /*184c0*/  @P1 IMAD.WIDE R6, R231, 0x4, R6 ;  /* 0x00000004e7061825 */ /* 0x010fca00078e0206 */
[----:B------:R4:W5:Y:S01]  /*184d0*/  @P1 LDG.E R8, desc[UR38][R6.64] ;  /* 0x0000002606081981 */ /* 0x000962000c1e1900 */
[----:B0-----:R-:W-:Y:S02]  /*184e0*/  ISETP.NE.AND P2, PT, R25, 0x1, PT ;  /* 0x000000011900780c */ /* 0x001fe40003f45270 */
[----:B------:R-:W-:Y:S01]  /*184f0*/  SHF.R.S32.HI R9, RZ, 0x1f, R231 ;  /* 0x0000001fff097819 */ /* 0x000fe200000114e7 */
[----:B------:R-:W0:Y:S10]  /*18500*/  S2R R3, SR_TID.X ;  /* 0x0000000000037919 */ /* 0x000e340000002100 */
[----:B------:R-:W1:Y:S01]  /*18510*/  @P2 LDC R27, c[0x0][0xbec] ;  /* 0x0002fb00ff1b2b82 */ /* 0x000e620000000800 */
[----:B0-----:R-:W-:-:S05]  /*18520*/  VIADD R3, R3, 0xffffff80 ;  /* 0xffffff8003037836 */ /* 0x001fca0000000000 */
[----:B------:R-:W-:Y:S01]  /*18530*/  ISETP.GE.AND P3, PT, R3, 0x80, PT ;  /* 0x000000800300780c */ /* 0x000fe20003f66270 */
[----:B----4-:R-:W-:-:S12]  /*18540*/  @P1 BRA `(.L_x_12097) ;  /* 0x0000000000101947 */ /* 0x010fd80003800000 */
[----:B------:R-:W-:Y:S05]  /*18550*/  @!P0 BRA `(.L_x_12097) ;  /* 0x00000000000c8947 */ /* 0x000fea0003800000 */
[----:B------:R-:W4:Y:S04]  /*18560*/  LDG.E R3, desc[UR38][R4.64] ;  /* 0x0000002604037981 */ /* 0x000f28000c1e1900 */
[----:B-----5:R-:W4:Y:S02]  /*18570*/  LDG.E R8, desc[UR38][R4.64+0x4] ;  /* 0x0000042604087981 */ /* 0x020f24000c1e1900 */
[----:B----4-:R-:W-:-:S07]  /*18580*/  IMAD.IADD R8, R8, 0x1, -R3 ;  /* 0x0000000108087824 */ /* 0x010fce00078e0a03 */
.L_x_12097:
[----:B------:R-:W-:Y:S01]  /*18590*/  BSSY B1, `(.L_x_12098) ;  /* 0x000002d000017945 */ /* 0x000fe20003800000 */
[----:B------:R-:W-:Y:S02]  /*185a0*/  SHF.R.S32.HI R13, RZ, 0x1f, R225 ;  /* 0x0000001fff0d7819 */ /* 0x000fe400000114e1 */
[----:B------:R-:W-:Y:S02]  /*185b0*/  SEL R15, R231, RZ, !P0 ;  /* 0x000000ffe70f7207 */ /* 0x000fe40004000000 */
[----:B------:R-:W-:Y:S02]  /*185c0*/  SEL R14, R9, RZ, !P0 ;  /* 0x000000ff090e7207 */ /* 0x000fe40004000000 */
[----:B-----5:R-:W-:Y:S01]  /*185d0*/  SHF.R.S32.HI R11, RZ, 0x1f, R0 ;  /* 0x0000001fff0b7819 */ /* 0x020fe20000011400 */
[----:B------:R-:W-:Y:S06]  /*185e0*/  @P3 BRA `(.L_x_12099) ;  /* 0x00000000009c3947 */ /* 0x000fec0003800000 */
[----:B------:R-:W0:Y:S01]  /*185f0*/  S2R R5, SR_TID.X ;  /* 0x0000000000057919 */ /* 0x000e220000002100 */
[----:B------:R-:W4:Y:S02]  /*18600*/  LDC R9, c[0x0][0xbe8] ;  /* 0x0002fa00ff097b82 */ /* 0x000f240000000800 */
[----:B----4-:R-:W-:Y:S01]  /*18610*/  IMAD R3, R8, R9, RZ ;  /* 0x0000000908037224 */ /* 0x010fe200078e02ff */
        /* <DEDUP_REMOVED lines=11> */
[----:B------:R-:W4:Y:S01]  /*186d0*/  @P0 LDC R21, c[0x0][0xbf0] ;  /* 0x0002fc00ff150b82 */ /* 0x000f220000000800 */
[----:B0-----:R-:W-:-:S04]  /*186e0*/  @P0 IMAD.HI.U32 R6, R12, R7, RZ ;  /* 0x000000070c060227 */ /* 0x001fc800078e00ff */
        /* <DEDUP_REMOVED lines=23> */
.L_x_12099:
[----:B------:R-:W-:Y:S05]  /*18860*/  BSYNC B1 ;  /* 0x0000000000017941 */ /* 0x000fea0003800000 */
.L_x_12098:
[----:B------:R-:W4:Y:S01]  /*18870*/  @P2 LDC R9, c[0x0][0xbf0] ;  /* 0x0002fc00ff092b82 */ /* 0x000f220000000800 */
[----:B------:R-:W-:Y:S01]  /*18880*/  ULDC.64 UR4, c[0x0][0xaa0] ;  /* 0x0002a80000047ab9 */ /* 0x000fe20000000a00 */
[----:B0-----:R-:W-:Y:S02]  /*18890*/  IMAD R7, R224, 0x20, R235 ;  /* 0x00000020e0077824 */ /* 0x001fe400078e02eb */
[----:B------:R-:W-:Y:S02]  /*188a0*/  IMAD R3, R11, UR4, RZ ;  /* 0x000000040b037c24 */ /* 0x000fe4000f8e02ff */
[----:B------:R-:W-:-:S04]  /*188b0*/  IMAD.WIDE.U32 R4, R0, UR4, RZ ;  /* 0x0000000400047c25 */ /* 0x000fc8000f8e00ff */
[----:B------:R-:W-:Y:S01]  /*188c0*/  IMAD R3, R0, UR5, R3 ;  /* 0x0000000500037c24 */ /* 0x000fe2000f8e0203 */
[----:B------:R-:W-:Y:S01]  /*188d0*/  ULDC.64 UR4, c[0x0][0xae8] ;  /* 0x0002ba0000047ab9 */ /* 0x000fe20000000a00 */
[----:B------:R-:W-:Y:S02]  /*188e0*/  IMAD.IADD R10, R206, 0x1, R7 ;  /* 0x00000001ce0a7824 */ /* 0x000fe400078e0207 */
[----:B------:R-:W-:Y:S02]  /*188f0*/  IMAD R0, R13, UR4, RZ ;  /* 0x000000040d007c24 */ /* 0x000fe4000f8e02ff */
[----:B------:R-:W-:Y:S02]  /*18900*/  IMAD.IADD R5, R5, 0x1, R3 ;  /* 0x0000000105057824 */ /* 0x000fe400078e0203 */
[----:B------:R-:W-:Y:S02]  /*18910*/  IMAD R7, R225, UR5, R0 ;  /* 0x00000005e1077c24 */ /* 0x000fe4000f8e0200 */
[----:B-1----:R-:W-:-:S04]  /*18920*/  @P2 IMAD.HI.U32 R0, R10, R27, RZ ;  /* 0x0000001b0a002227 */ /* 0x002fc800078e00ff */
        /* <DEDUP_REMOVED lines=28> */
[----:B------:R0:W1:Y:S04]  /*18af0*/  SHFL.IDX PT, R0, R4, RZ, 0x181f ;  /* 0x00181fff04007589 */ /* 0x00006800000e0000 */
[----:B------:R0:W4:Y:S02]  /*18b00*/  SHFL.IDX PT, R14, R3, RZ, 0x181f ;  /* 0x00181fff030e7589 */ /* 0x00012400000e0000 */
.L_x_12320:
[----:B------:R-:W-:Y:S01]  /*18b10*/  IMAD R8, R8, R25, RZ ;  /* 0x0000001908087224 */ /* 0x000fe200078e02ff */
[----:B------:R-:W-:Y:S01]  /*18b20*/  BSSY B1, `(.L_x_12101) ;  /* 0x0000019000017945 */ /* 0x000fe20003800000 */
[----:B------:R-:W-:-:S05]  /*18b30*/  IMAD.IADD R7, R235, 0x1, R206 ;  /* 0x00000001eb077824 */ /* 0x000fca00078e02ce */
        /* <DEDUP_REMOVED lines=12> */
[----:B-1----:R-:W-:Y:S02]  /*18c00*/  @!P3 LEA.HI.X R11, R208, R0, R5, 0x1, P5 ;  /* 0x00000000d00bb211 */ /* 0x002fe400028f0c05 */
        /* <DEDUP_REMOVED lines=10> */
.L_x_12102:
[----:B------:R-:W-:Y:S05]  /*18cb0*/  BSYNC B1 ;  /* 0x0000000000017941 */ /* 0x000fea0003800000 */
.L_x_12101:
[----:B------:R-:W-:-:S03]  /*18cc0*/  UMOV UR4, 0xffffffff ;  /* 0xffffffff00047882 */ /* 0x000fc60000000000 */
[----:B------:R-:W-:Y:S05]  /*18cd0*/  BRA.DIV UR4, `(.L_x_12103) ;  /* 0x0000009204e47947 */ /* 0x000fea000b800000 */
[----:B-1----:R1:W0:Y:S04]  /*18ce0*/  SHFL.IDX PT, R0, R4, 0x1, 0x181f ;  /* 0x00381f0004007f89 */ /* 0x00222800000e0000 */
[----:B----4-:R1:W4:Y:S02]  /*18cf0*/  SHFL.IDX PT, R14, R3, 0x1, 0x181f ;  /* 0x00381f00030e7f89 */ /* 0x01032400000e0000 */
.L_x_12324:
        /* <DEDUP_REMOVED lines=25> */
.L_x_12105:
[----:B------:R-:W-:Y:S05]  /*18e90*/  BSYNC B1 ;  /* 0x0000000000017941 */ /* 0x000fea0003800000 */
.L_x_12104:
[----:B------:R-:W-:-:S03]  /*18ea0*/  UMOV UR4, 0xffffffff ;  /* 0xffffffff00047882 */ /* 0x000fc60000000000 */
[----:B------:R-:W-:Y:S05]  /*18eb0*/  BRA.DIV UR4, `(.L_x_12106) ;  /* 0x0000009204b47947 */ /* 0x000fea000b800000 */
[----:B0-----:R0:W0:Y:S04]  /*18ec0*/  SHFL.IDX PT, R0, R4, 0x2, 0x181f ;  /* 0x00581f0004007f89 */ /* 0x00102800000e0000 */
[----:B----4-:R4:W0:Y:S02]  /*18ed0*/  SHFL.IDX PT, R14, R3, 0x2, 0x181f ;  /* 0x00581f00030e7f89 */ /* 0x01082400000e0000 */
.L_x_12328:
        /* <DEDUP_REMOVED lines=25> */
.L_x_12108:
[----:B------:R-:W-:Y:S05]  /*19070*/  BSYNC B1 ;  /* 0x0000000000017941 */ /* 0x000fea0003800000 */
.L_x_12107:
[----:B------:R-:W-:-:S03]  /*19080*/  UMOV UR4, 0xffffffff ;  /* 0xffffffff00047882 */ /* 0x000fc60000000000 */
[----:B------:R-:W-:Y:S05]  /*19090*/  BRA.DIV UR4, `(.L_x_12109) ;  /* 0x0000009204847947 */ /* 0x000fea000b800000 */
[----:B0-----:R0:W0:Y:S04]  /*190a0*/  SHFL.IDX PT, R0, R4, 0x3, 0x181f ;  /* 0x00781f0004007f89 */ /* 0x00102800000e0000 */
[----:B------:R0:W0:Y:S02]  /*190b0*/  SHFL.IDX PT, R14, R3, 0x3, 0x181f ;  /* 0x00781f00030e7f89 */ /* 0x00002400000e0000 */
.L_x_12332:
[----:B01--4-:R-:W-:-:S05]  /*190c0*/  VIADD R3, R7, 0x60 ;  /* 0x0000006007037836 */ /* 0x013fca0000000000 */
        /* <DEDUP_REMOVED lines=23> */
.L_x_12096:
[----:B------:R-:W-:Y:S05]  /*19240*/  BSYNC B0 ;  /* 0x0000000000007941 */ /* 0x000fea0003800000 */
.L_x_12087:
[----:B------:R-:W-:Y:S02]  /*19250*/  ULDC UR4, c[0x0][0xc3c] ;  /* 0x00030f0000047ab9 */ /* 0x000fe40000000800 */
[----:B---3--:R-:W-:-:S13]  /*19260*/  ISETP.GE.AND P0, PT, R83, UR4, PT ;  /* 0x0000000453007c0c */ /* 0x008fda000bf06270 */
[----:B------:R-:W-:Y:S05]  /*19270*/  @!P0 BRA `(.L_x_12110) ;  /* 0xfffffe7c00748947 */ /* 0x000fea000383ffff */
[----:B------:R-:W-:Y:S05]  /*19280*/  BRA `(.L_x_11904) ;  /* 0x0000007c00ac7947 */ /* 0x000fea0003800000 */
.L_x_11902:
[----:B------:R-:W-:-:S08]  /*19290*/  NOP ;  /* 0x0000000000007918 */ /* 0x000fd00000000000 */
[----:B--2---:R-:W0:-:S00]  /*192a0*/  USETMAXREG.DEALLOC.CTAPOOL 0x18 ;  /* 0x00000018000079c8 */ /* 0x004e0000080e0500 */
        /* <DEDUP_REMOVED lines=16> */
.L_x_12111:
        /* <DEDUP_REMOVED lines=41> */
.L_x_12117:
        /* <DEDUP_REMOVED lines=9> */
[----:B------:R-:W0:Y:S02]  /*196d0*/  LDC.64 R2, c[0x0][0xc80] ;  /* 0x00032000ff027b82 */ /* 0x000e240000000a00 */
[----:B0-----:R-:W-:-:S05]  /*196e0*/  IMAD.WIDE R2, R8, 0x4, R2 ;  /* 0x0000000408027825 */ /* 0x001fca00078e0202 */
[----:B------:R0:W5:Y:S02]  /*196f0*/  LDG.E R6, desc[UR38][R2.64] ;  /* 0x0000002602067981 */ /* 0x000164000c1e1900 */
.L_x_12116:
[----:B------:R-:W-:Y:S05]  /*19700*/  BSYNC B0 ;  /* 0x0000000000007941 */ /* 0x000fea0003800000 */
.L_x_12115:
        /* <DEDUP_REMOVED lines=21> */
.L_x_12113:
        /* <DEDUP_REMOVED lines=20> */
.L_x_12118:
        /* <DEDUP_REMOVED lines=56> */
.L_x_12114:
[----:B------:R-:W-:Y:S02]  /*19d20*/  IMAD.MOV.U32 R17, RZ, RZ, RZ ;  /* 0x000000ffff117224 */ /* 0x000fe400078e00ff */
[----:B------:R-:W-:Y:S02]  /*19d30*/  IMAD.U32 R16, RZ, RZ, UR6 ;  /* 0x00000006ff107e24 */ /* 0x000fe4000f8e00ff */
[----:B------:R-:W-:-:S07]  /*19d40*/  IMAD.MOV.U32 R18, RZ, RZ, RZ ;  /* 0x000000ffff127224 */ /* 0x000fce00078e00ff */
.L_x_12119:
[----:B------:R-:W-:-:S13]  /*19d50*/  ISETP.NE.AND P0, PT, R0, RZ, PT ;  /* 0x000000ff0000720c */ /* 0x000fda0003f05270 */
[----:B------:R-:W1:Y:S01]  /*19d60*/  @!P0 S2R R3, SR_CgaCtaId ;  /* 0x0000000000038919 */ /* 0x000e620000008800 */
[----:B------:R-:W-:-:S04]  /*19d70*/  @!P0 MOV R0, 0x400 ;  /* 0x0000040000008802 */ /* 0x000fc80000000f00 */
[----:B-1----:R-:W-:-:S05]  /*19d80*/  @!P0 LEA R0, R3, R0, 0x18 ;  /* 0x0000000003008211 */ /* 0x002fca00078ec0ff */
[----:B------:R2:W-:Y:S01]  /*19d90*/  @!P0 STS.128 [R0+0x228d0], R16 ;  /* 0x0228d01000008388 */ /* 0x0005e20000000c00 */
[----:B------:R-:W-:Y:S06]  /*19da0*/  BAR.ARV 0x5, 0x180 ;  /* 0x0146000000007b1d */ /* 0x000fec0000002000 */
.L_x_12112:
        /* <DEDUP_REMOVED lines=32> */
.L_x_12276:
[----:B------:R-:W-:Y:S05]  /*19fb0*/  YIELD ;  /* 0x0000000000007946 */ /* 0x000fea0003800000 */
[----:B------:R-:W-:Y:S01]  /*19fc0*/  ULDC.64 UR4, c[0x0][0xa28] ;  /* 0x00028a0000047ab9 */ /* 0x000fe20000000a00 */
[----:B0-----:R-:W-:Y:S02]  /*19fd0*/  CS2R R6, SRZ ;  /* 0x0000000000067805 */ /* 0x001fe4000001ff00 */
[----:B------:R-:W-:Y:S01]  /*19fe0*/  ISETP.NE.U32.AND P0, PT, RZ, UR4, PT ;  /* 0x00000004ff007c0c */ /* 0x000fe2000bf05070 */
[----:B-1----:R-:W1:Y:S01]  /*19ff0*/  LDC.64 R12, c[0x0][0xa00] ;  /* 0x00028000ff0c7b82 */ /* 0x002e620000000a00 */
[----:B------:R-:W-:Y:S01]  /*1a000*/  ULDC.64 UR6, c[0x0][0xa08] ;  /* 0x0002820000067ab9 */ /* 0x000fe20000000a00 */
[----:B------:R-:W-:Y:S01]  /*1a010*/  ULDC.64 UR8, c[0x0][0xa10] ;  /* 0x0002840000087ab9 */ /* 0x000fe20000000a00 */
[----:B------:R-:W-:Y:S01]  /*1a020*/  ISETP.NE.AND.EX P0, PT, RZ, UR5, PT, P0 ;  /* 0x00000005ff007c0c */ /* 0x000fe2000bf05300 */
[----:B------:R-:W-:-:S04]  /*1a030*/  ULDC.64 UR4, c[0x0][0xa18] ;  /* 0x0002860000047ab9 */ /* 0x000fc80000000a00 */
[----:B--2---:R-:W2:Y:S08]  /*1a040*/  LDC.64 R4, c[0x0][0xa08] ;  /* 0x00028200ff047b82 */ /* 0x004eb00000000a00 */
[----:B0-----:R-:W0:Y:S02]  /*1a050*/  @P0 LDC.64 R2, c[0x0][0xa28] ;  /* 0x00028a00ff020b82 */ /* 0x001e240000000a00 */
[----:B0-----:R-:W-:-:S05]  /*1a060*/  @P0 IMAD.WIDE R2, R19, 0x4, R2 ;  /* 0x0000000413020825 */ /* 0x001fca00078e0202 */
[----:B-----5:R0:W5:Y:S01]  /*1a070*/  @P0 LDG.E R6, desc[UR38][R2.64] ;  /* 0x0000002602060981 */ /* 0x020162000c1e1900 */
[----:B------:R-:W-:Y:S01]  /*1a080*/  ISETP.NE.U32.AND P0, PT, RZ, UR4, PT ;  /* 0x00000004ff007c0c */ /* 0x000fe2000bf05070 */
[----:B-1----:R-:W-:Y:S01]  /*1a090*/  IMAD.WIDE R12, R19, 0x4, R12 ;  /* 0x00000004130c7825 */ /* 0x002fe200078e020c */
[----:B------:R-:W-:Y:S02]  /*1a0a0*/  ISETP.NE.U32.AND P2, PT, RZ, UR6, PT ;  /* 0x00000006ff007c0c */ /* 0x000fe4000bf45070 */
[----:B------:R-:W-:Y:S01]  /*1a0b0*/  ISETP.NE.AND.EX P0, PT, RZ, UR5, PT, P0 ;  /* 0x00000005ff007c0c */ /* 0x000fe2000bf05300 */
[----:B------:R-:W-:Y:S01]  /*1a0c0*/  ULDC.64 UR4, c[0x0][0xa00] ;  /* 0x0002800000047ab9 */ /* 0x000fe20000000a00 */
[----:B------:R-:W-:Y:S01]  /*1a0d0*/  ISETP.NE.U32.AND P4, PT, RZ, UR8, PT ;  /* 0x00000008ff007c0c */ /* 0x000fe2000bf85070 */
[----:B------:R-:W-:Y:S01]  /*1a0e0*/  IMAD.MOV.U32 R8, RZ, RZ, RZ ;  /* 0x000000ffff087224 */ /* 0x000fe200078e00ff */
[----:B------:R-:W-:Y:S01]  /*1a0f0*/  ISETP.NE.U32.AND P1, PT, RZ, UR4, PT ;  /* 0x00000004ff007c0c */ /* 0x000fe2000bf25070 */
[----:B0-----:R-:W0:Y:S01]  /*1a100*/  LDC.64 R2, c[0x0][0xa10] ;  /* 0x00028400ff027b82 */ /* 0x001e220000000a00 */
[----:B------:R-:W-:-:S02]  /*1a110*/  IMAD.MOV.U32 R0, RZ, RZ, RZ ;  /* 0x000000ffff007224 */ /* 0x000fc400078e00ff */
[----:B------:R-:W-:Y:S01]  /*1a120*/  ISETP.NE.AND.EX P3, PT, RZ, UR5, PT, P1 ;  /* 0x00000005ff007c0c */ /* 0x000fe2000bf65310 */
[----:B--2---:R-:W-:-:S04]  /*1a130*/  IMAD.WIDE R4, R19, 0x4, R4 ;  /* 0x0000000413047825 */ /* 0x004fc800078e0204 */
        /* <DEDUP_REMOVED lines=30> */
.L_x_12121:
        /* <DEDUP_REMOVED lines=10> */
.L_x_12122:
[----:B------:R-:W-:Y:S05]  /*1a3c0*/  @!P1 BRA `(.L_x_12123) ;  /* 0x00000000000c9947 */ /* 0x000fea0003800000 */
[----:B------:R-:W2:Y:S04]  /*1a3d0*/  LDG.E R7, desc[UR38][R4.64] ;  /* 0x0000002604077981 */ /* 0x000ea8000c1e1900 */
[----:B------:R-:W2:Y:S02]  /*1a3e0*/  LDG.E R4, desc[UR38][R4.64+0x4] ;  /* 0x0000042604047981 */ /* 0x000ea4000c1e1900 */
[----:B--2---:R-:W-:-:S07]  /*1a3f0*/  IMAD.IADD R7, R4, 0x1, -R7 ;  /* 0x0000000104077824 */ /* 0x004fce00078e0a07 */
.L_x_12123:
        /* <DEDUP_REMOVED lines=35> */
.L_x_12126:
[----:B------:R-:W-:-:S13]  /*1a630*/  ISETP.NE.AND P0, PT, R3, 0x1, PT ;  /* 0x000000010300780c */ /* 0x000fda0003f05270 */
[----:B------:R-:W1:Y:S02]  /*1a640*/  @P0 LDC.64 R4, c[0x0][0x9e8] ;  /* 0x00027a00ff040b82 */ /* 0x000e640000000a00 */
[----:B-1----:R-:W-:-:S05]  /*1a650*/  @P0 IMAD.HI.U32 R4, R2, R4, RZ ;  /* 0x0000000402040227 */ /* 0x002fca00078e00ff */
[----:B------:R-:W-:-:S07]  /*1a660*/  @P0 SHF.R.U32.HI R2, RZ, R5, R4 ;  /* 0x00000005ff020219 */ /* 0x000fce0000011604 */
.L_x_12127:
[----:B------:R-:W-:Y:S05]  /*1a670*/  BSYNC B0 ;  /* 0x0000000000007941 */ /* 0x000fea0003800000 */
.L_x_12125:
[----:B------:R-:W-:-:S05]  /*1a680*/  IMAD R2, R2, R3, R3 ;  /* 0x0000000302027224 */ /* 0x000fca00078e0203 */
[----:B------:R-:W-:-:S07]  /*1a690*/  VIMNMX R8, R8, R2, PT ;  /* 0x0000000208087248 */ /* 0x000fce0003fe0100 */
.L_x_12124:
        /* <DEDUP_REMOVED lines=20> */
.L_x_12130:
[----:B------:R-:W-:-:S13]  /*1a7e0*/  ISETP.NE.AND P0, PT, R3, 0x1, PT ;  /* 0x000000010300780c */ /* 0x000fda0003f05270 */
[----:B------:R-:W1:Y:S02]  /*1a7f0*/  @P0 LDC.64 R4, c[0x0][0x9e8] ;  /* 0x00027a00ff040b82 */ /* 0x000e640000000a00 */
[----:B-1----:R-:W-:-:S05]  /*1a800*/  @P0 IMAD.HI.U32 R4, R2, R4, RZ ;  /* 0x0000000402040227 */ /* 0x002fca00078e00ff */
[----:B------:R-:W-:-:S07]  /*1a810*/  @P0 SHF.R.U32.HI R2, RZ, R5, R4 ;  /* 0x00000005ff020219 */ /* 0x000fce0000011604 */
.L_x_12131:
[----:B------:R-:W-:Y:S05]  /*1a820*/  BSYNC B0 ;  /* 0x0000000000007941 */ /* 0x000fea0003800000 */
.L_x_12129:
[----:B------:R-:W-:-:S05]  /*1a830*/  IMAD R2, R2, R3, RZ ;  /* 0x0000000302027224 */ /* 0x000fca00078e02ff */
[----:B------:R-:W-:-:S07]  /*1a840*/  VIMNMX R6, R6, R2, !PT ;  /* 0x0000000206067248 */ /* 0x000fce0007fe0100 */
.L_x_12128:
[----:B------:R-:W-:Y:S01]  /*1a850*/  VIADD R8, R8, 0x5f ;  /* 0x0000005f08087836 */ /* 0x000fe20000000000 */
[----:B------:R-:W-:Y:S01]  /*1a860*/  BSSY B0, `(.L_x_12132) ;  /* 0x000014f000007945 */ /* 0x000fe20003800000 */
        /* <DEDUP_REMOVED lines=30> */
.L_x_12335:
[----:B--2---:R-:W-:Y:S02]  /*1aa50*/  ISETP.NE.AND P0, PT, R14, RZ, PT ;  /* 0x000000ff0e00720c */ /* 0x004fe40003f05270 */
[----:B------:R-:W-:-:S11]  /*1aa60*/  PLOP3.LUT P6, PT, PT, PT, PT, 0x8, 0x0 ;  /* 0x000000000000781c */ /* 0x000fd60003fce170 */
[----:B------:R-:W-:Y:S05]  /*1aa70*/  @P0 BRA `(.L_x_12135) ;  /* 0x00000000000c0947 */ /* 0x000fea0003800000 */
[----:B------:R-:W-:-:S03]  /*1aa80*/  UMOV UR4, 0xffffffff ;  /* 0xffffffff00047882 */ /* 0x000fc60000000000 */
[----:B------:R-:W-:Y:S05]  /*1aa90*/  BRA.DIV UR4, `(.L_x_12136) ;  /* 0x0000007a04807947 */ /* 0x000fea000b800000 */
[----:B------:R-:W-:-:S13]  /*1aaa0*/  ELECT P6, URZ, PT ;  /* 0x00000000003f782f */ /* 0x000fda00038c0000 */
.L_x_12135:
        /* <DEDUP_REMOVED lines=10> */
.L_x_12338:
[----:B------:R-:W-:Y:S05]  /*1ab50*/  BSYNC B1 ;  /* 0x0000000000017941 */ /* 0x000fea0003800000 */
.L_x_12137:
[----:B------:R-:W-:Y:S04]  /*1ab60*/  BSSY B1, `(.L_x_12139) ;  /* 0x0000082000017945 */ /* 0x000fe80003800000 */
[----:B------:R-:W-:Y:S05]  /*1ab70*/  @!P6 BRA `(.L_x_12140) ;  /* 0x000000080000e947 */ /* 0x000fea0003800000 */
[----:B------:R-:W2:Y:S04]  /*1ab80*/  LDL R9, [R1+0x4] ;  /* 0x0000040001097983 */ /* 0x000ea80000100800 */
[----:B-1----:R-:W2:Y:S04]  /*1ab90*/  LDL R6, [R1+0xc] ;  /* 0x00000c0001067983 */ /* 0x002ea80000100800 */
        /* <DEDUP_REMOVED lines=9> */
.L_x_12339:
[----:B------:R-:W-:Y:S05]  /*1ac30*/  BSYNC B2 ;  /* 0x0000000000027941 */ /* 0x000fea0003800000 */
.L_x_12141:
        /* <DEDUP_REMOVED lines=9> */
.L_x_12144:
[----:B------:R-:W-:Y:S05]  /*1acd0*/  BSYNC B2 ;  /* 0x0000000000027941 */ /* 0x000fea0003800000 */
.L_x_12143:
        /* <DEDUP_REMOVED lines=14> */
.L_x_12145:
        /* <DEDUP_REMOVED lines=13> */
.L_x_12340:
[----:B------:R-:W-:Y:S05]  /*1ae90*/  BSYNC B2 ;  /* 0x0000000000027941 */ /* 0x000fea0003800000 */
.L_x_12146:
[----:B------:R-:W-:Y:S01]  /*1aea0*/  BSSY B2, `(.L_x_12148) ;  /* 0x000000b000027945 */ /* 0x000fe20003800000 */
[----:B------:R-:W-:Y:S02]  /*1aeb0*/  IMAD.MOV.U32 R10, RZ, RZ, 0x0 ;  /* 0x00000000ff0a7424 */ /* 0x000fe400078e00ff */
[----:B0-----:R-:W-:Y:S01]  /*1aec0*/  IMAD.MOV.U32 R11, RZ, RZ, 0x12f00000 ;  /* 0x12f00000ff0b7424 */ /* 0x001fe200078e00ff */
        /* <DEDUP_REMOVED lines=8> */
.L_x_12149:
[----:B------:R-:W-:Y:S05]  /*1af50*/  BSYNC B2 ;  /* 0x0000000000027941 */ /* 0x000fea0003800000 */
.L_x_12148:
        /* <DEDUP_REMOVED lines=11> */
.L_x_12150:
        /* <DEDUP_REMOVED lines=15> */
.L_x_12151:
        /* <DEDUP_REMOVED lines=15> */
.L_x_12152:
        /* <DEDUP_REMOVED lines=15> */
.L_x_12153:
        /* <DEDUP_REMOVED lines=10> */
.L_x_12140:
[----:B------:R-:W-:Y:S05]  /*1b380*/  BSYNC B1 ;  /* 0x0000000000017941 */ /* 0x000fea0003800000 */
.L_x_12139:
[----:B------:R-:W1:Y:S04]  /*1b390*/  LDL.LU R9, [R1+0xc] ;  /* 0x00000c0001097983 */ /* 0x000e680000300800 */
[----:B------:R-:W2:Y:S01]  /*1b3a0*/  LDL.LU R8, [R1+0x18] ;  /* 0x0000180001087983 */ /* 0x000ea20000300800 */
[----:B------:R-:W-:Y:S01]  /*1b3b0*/  VIADD R4, R4, 0xfffffffe ;  /* 0xfffffffe04047836 */ /* 0x000fe20000000000 */
[----:B------:R-:W-:-:S04]  /*1b3c0*/  PLOP3.LUT P0, PT, PT, PT, PT, 0x8, 0x0 ;  /* 0x000000000000781c */ /* 0x000fc80003f0e170 */
[----:B------:R-:W-:Y:S01]  /*1b3d0*/  ISETP.GE.AND P2, PT, R4, R3, PT ;  /* 0x000000030400720c */ /* 0x000fe20003f46270 */
[----:B-1----:R-:W-:-:S05]  /*1b3e0*/  VIADD R5, R9, 0x1 ;  /* 0x0000000109057836 */ /* 0x002fca0000000000 */
[----:B------:R-:W-:-:S04]  /*1b3f0*/  ISETP.NE.AND P1, PT, R5, 0x2, PT ;  /* 0x000000020500780c */ /* 0x000fc80003f25270 */
[----:B------:R-:W-:Y:S02]  /*1b400*/  SEL R6, RZ, 0x1, P1 ;  /* 0x00000001ff067807 */ /* 0x000fe40000800000 */
[----:B------:R-:W-:Y:S02]  /*1b410*/  SEL R5, R5, RZ, P1 ;  /* 0x000000ff05057207 */ /* 0x000fe40000800000 */
[----:B--2---:R-:W-:-:S03]  /*1b420*/  LOP3.LUT R8, R8, R6, RZ, 0x3c, !PT ;  /* 0x0000000608087212 */ /* 0x004fc600078e3cff */
[----:B------:R1:W-:Y:S04]  /*1b430*/  STL [R1+0xc], R5 ;  /* 0x00000c0501007387 */ /* 0x0003e80000100800 */
[----:B------:R1:W-:Y:S01]  /*1b440*/  STL [R1+0x18], R8 ;  /* 0x0000180801007387 */ /* 0x0003e20000100800 */
[----:B------:R-:W-:Y:S05]  /*1b450*/  @!P2 BRA `(.L_x_12133) ;  /* 0x00000008003ca947 */ /* 0x000fea0003800000 */
.L_x_12169:
        /* <DEDUP_REMOVED lines=14> */
.L_x_12341:
[----:B------:R-:W-:Y:S05]  /*1b540*/  BSYNC B2 ;  /* 0x0000000000027941 */ /* 0x000fea0003800000 */
.L_x_12156:
        /* <DEDUP_REMOVED lines=9> */
.L_x_12159:
[----:B------:R-:W-:Y:S05]  /*1b5e0*/  BSYNC B2 ;  /* 0x0000000000027941 */ /* 0x000fea0003800000 */
.L_x_12158:
        /* <DEDUP_REMOVED lines=13> */
.L_x_12160:
        /* <DEDUP_REMOVED lines=13> */
.L_x_12342:
[----:B------:R-:W-:Y:S05]  /*1b790*/  BSYNC B2 ;  /* 0x0000000000027941 */ /* 0x000fea0003800000 */
.L_x_12161:
        /* <DEDUP_REMOVED lines=11> */
.L_x_12164:
[----:B------:R-:W-:Y:S05]  /*1b850*/  BSYNC B2 ;  /* 0x0000000000027941 */ /* 0x000fea0003800000 */
.L_x_12163:
        /* <DEDUP_REMOVED lines=11> */
.L_x_12165:
        /* <DEDUP_REMOVED lines=15> */
.L_x_12166:
        /* <DEDUP_REMOVED lines=15> */
.L_x_12167:
        /* <DEDUP_REMOVED lines=15> */
.L_x_12168:
        /* <DEDUP_REMOVED lines=10> */
.L_x_12155:
[----:B------:R-:W-:Y:S05]  /*1bc80*/  BSYNC B1 ;  /* 0x0000000000017941 */ /* 0x000fea0003800000 */
.L_x_12154:
[----:B------:R-:W1:Y:S04]  /*1bc90*/  LDL.LU R9, [R1+0xc] ;  /* 0x00000c0001097983 */ /* 0x000e680000300800 */
[----:B------:R-:W2:Y:S01]  /*1bca0*/  LDL.LU R7, [R1+0x18] ;  /* 0x0000180001077983 */ /* 0x000ea20000300800 */
[C---:B------:R-:W-:Y:S01]  /*1bcb0*/  ISETP.GT.AND P2, PT, R4.reuse, R3, PT ;  /* 0x000000030400720c */ /* 0x040fe20003f44270 */
[----:B------:R-:W-:Y:S02]  /*1bcc0*/  VIADD R4, R4, 0xffffffff ;  /* 0xffffffff04047836 */ /* 0x000fe40000000000 */
[----:B-1----:R-:W-:-:S05]  /*1bcd0*/  VIADD R5, R9, 0x1 ;  /* 0x0000000109057836 */ /* 0x002fca0000000000 */
[----:B------:R-:W-:-:S04]  /*1bce0*/  ISETP.NE.AND P1, PT, R5, 0x2, PT ;  /* 0x000000020500780c */ /* 0x000fc80003f25270 */
[----:B------:R-:W-:Y:S02]  /*1bcf0*/  SEL R6, RZ, 0x1, P1 ;  /* 0x00000001ff067807 */ /* 0x000fe40000800000 */
[----:B------:R-:W-:Y:S02]  /*1bd00*/  SEL R5, R5, RZ, P1 ;  /* 0x000000ff05057207 */ /* 0x000fe40000800000 */
[----:B--2---:R-:W-:-:S05]  /*1bd10*/  LOP3.LUT R7, R7, R6, RZ, 0x3c, !PT ;  /* 0x0000000607077212 */ /* 0x004fca00078e3cff */
[----:B------:R2:W-:Y:S04]  /*1bd20*/  STL [R1+0x18], R7 ;  /* 0x0000180701007387 */ /* 0x0005e80000100800 */
[----:B------:R2:W-:Y:S01]  /*1bd30*/  STL [R1+0xc], R5 ;  /* 0x00000c0501007387 */ /* 0x0005e20000100800 */
[----:B------:R-:W-:Y:S05]  /*1bd40*/  @P2 BRA `(.L_x_12169) ;  /* 0xfffffff400c42947 */ /* 0x000fea000383ffff */
.L_x_12133:
[----:B------:R-:W-:Y:S05]  /*1bd50*/  BSYNC B0 ;  /* 0x0000000000007941 */ /* 0x000fea0003800000 */
.L_x_12132:
[----:B--2---:R-:W2:Y:S01]  /*1bd60*/  LDL R7, [R1+0x28] ;  /* 0x0000280001077983 */ /* 0x004ea20000100800 */
[----:B------:R-:W3:Y:S01]  /*1bd70*/  LDC R0, c[0x0][0x448] ;  /* 0x00011200ff007b82 */ /* 0x000ee20000000800 */
[----:B------:R-:W-:Y:S07]  /*1bd80*/  @!P0 WARPSYNC.ALL ;  /* 0x0000000000008948 */ /* 0x000fee0003800000 */
[----:B------:R-:W-:Y:S01]  /*1bd90*/  @!P0 BAR.SYNC.DEFER_BLOCKING 0xc, 0x180 ;  /* 0x0306000000008b1d */ /* 0x000fe20000010000 */
[----:B---3--:R-:W-:-:S13]  /*1bda0*/  ISETP.NE.AND P1, PT, R0, 0x1, PT ;  /* 0x000000010000780c */ /* 0x008fda0003f25270 */
[----:B------:R-:W3:Y:S08]  /*1bdb0*/  @P1 LDC R2, c[0x0][0x44c] ;  /* 0x00011300ff021b82 */ /* 0x000ef00000000800 */
[----:B------:R-:W4:Y:S01]  /*1bdc0*/  @P1 LDC R3, c[0x0][0x450] ;  /* 0x00011400ff031b82 */ /* 0x000f220000000800 */
[----:B--2---:R-:W-:-:S04]  /*1bdd0*/  VIADD R0, R7, 0x7f ;  /* 0x0000007f07007836 */ /* 0x004fc80000000000 */
[----:B---3--:R-:W-:-:S05]  /*1bde0*/  @P1 IMAD.HI.U32 R2, R0, R2, RZ ;  /* 0x0000000200021227 */ /* 0x008fca00078e00ff */
[----:B----4-:R-:W-:Y:S02]  /*1bdf0*/  @P1 SHF.R.U32.HI R0, RZ, R3, R2 ;  /* 0x00000003ff001219 */ /* 0x010fe40000011602 */
[----:B------:R-:W2:Y:S03]  /*1be00*/  LDC.64 R2, c[0x0][0x9e0] ;  /* 0x00027800ff027b82 */ /* 0x000ea60000000a00 */
[----:B------:R-:W-:Y:S01]  /*1be10*/  IMAD.IADD R0, R17, 0x1, R0 ;  /* 0x0000000111007824 */ /* 0x000fe200078e0200 */
[----:B--2---:R-:W-:-:S03]  /*1be20*/  ISETP.GE.AND P2, PT, R3, 0x1, PT ;  /* 0x000000010300780c */ /* 0x004fc60003f46270 */
        /* <DEDUP_REMOVED lines=13> */
.L_x_12172:
[----:B------:R-:W-:-:S13]  /*1bf00*/  ISETP.NE.AND P0, PT, R3, 0x1, PT ;  /* 0x000000010300780c */ /* 0x000fda0003f05270 */
[----:B-1----:R-:W1:Y:S02]  /*1bf10*/  @P0 LDC.64 R4, c[0x0][0x9e8] ;  /* 0x00027a00ff040b82 */ /* 0x002e640000000a00 */
[----:B-1----:R-:W-:-:S05]  /*1bf20*/  @P0 IMAD.HI.U32 R4, R6, R4, RZ ;  /* 0x0000000406040227 */ /* 0x002fca00078e00ff */
[----:B------:R-:W-:-:S07]  /*1bf30*/  @P0 SHF.R.U32.HI R6, RZ, R5, R4 ;  /* 0x00000005ff060219 */ /* 0x000fce0000011604 */
.L_x_12173:
[----:B------:R-:W-:Y:S05]  /*1bf40*/  BSYNC B0 ;  /* 0x0000000000007941 */ /* 0x000fea0003800000 */
.L_x_12171:
[----:B------:R-:W-:-:S05]  /*1bf50*/  IMAD R6, R6, R3, R3 ;  /* 0x0000000306067224 */ /* 0x000fca00078e0203 */
[----:B------:R-:W-:-:S07]  /*1bf60*/  VIMNMX R2, R2, R6, PT ;  /* 0x0000000602027248 */ /* 0x000fce0003fe0100 */
.L_x_12170:
[----:B------:R-:W-:Y:S01]  /*1bf70*/  VIADD R0, R2, 0x5f ;  /* 0x0000005f02007836 */ /* 0x000fe20000000000 */
[----:B------:R-:W2:Y:S01]  /*1bf80*/  @P1 LDC R4, c[0x0][0x450] ;  /* 0x00011400ff041b82 */ /* 0x000ea20000000800 */
[----:B------:R-:W-:Y:S02]  /*1bf90*/  ULDC UR4, c[0x0][0x9dc] ;  /* 0x0002770000047ab9 */ /* 0x000fe40000000800 */
[----:B------:R-:W-:-:S05]  /*1bfa0*/  IMAD.HI R0, R0, 0x2aaaaaab, RZ ;  /* 0x2aaaaaab00007827 */ /* 0x000fca00078e02ff */
[----:B------:R-:W-:-:S04]  /*1bfb0*/  SHF.R.U32.HI R2, RZ, 0x1f, R0 ;  /* 0x0000001fff027819 */ /* 0x000fc80000011600 */
[----:B------:R-:W-:Y:S02]  /*1bfc0*/  LEA.HI.SX32 R2, R0, R2, 0x1c ;  /* 0x0000000200027211 */ /* 0x000fe400078fe2ff */
[----:B------:R-:W3:Y:S02]  /*1bfd0*/  @P1 LDC R0, c[0x0][0x44c] ;  /* 0x00011300ff001b82 */ /* 0x000ee40000000800 */
[----:B------:R-:W-:Y:S01]  /*1bfe0*/  VIMNMX R6, R21, R2, PT ;  /* 0x0000000215067248 */ /* 0x000fe20003fe0100 */
[----:B------:R-:W-:-:S04]  /*1bff0*/  IMAD.MOV.U32 R2, RZ, RZ, R7 ;  /* 0x000000ffff027224 */ /* 0x000fc800078e0007 */
[----:B------:R4:W-:Y:S01]  /*1c000*/  STL [R1+0x2c], R6 ;  /* 0x00002c0601007387 */ /* 0x0009e20000100800 */
[----:B---3--:R-:W-:-:S05]  /*1c010*/  @P1 IMAD.HI.U32 R0, R7, R0, RZ ;  /* 0x0000000007001227 */ /* 0x008fca00078e00ff */
[----:B--2---:R-:W-:-:S05]  /*1c020*/  @P1 SHF.R.U32.HI R2, RZ, R4, R0 ;  /* 0x00000004ff021219 */ /* 0x004fca0000011600 */
[----:B------:R-:W-:-:S04]  /*1c030*/  IMAD.IADD R0, R20, 0x1, R2 ;  /* 0x0000000114007824 */ /* 0x000fc800078e0202 */
[----:B------:R-:W-:Y:S01]  /*1c040*/  VIADD R2, R0, -UR4 ;  /* 0x8000000400027c36 */ /* 0x000fe20008000000 */
[----:B----4-:R-:W-:Y:S06]  /*1c050*/  @!P2 BRA `(.L_x_12174) ;  /* 0x000000000044a947 */ /* 0x010fec0003800000 */
[----:B------:R-:W-:Y:S01]  /*1c060*/  ISETP.GT.AND P0, PT, R0, -0x1, PT ;  /* 0xffffffff0000780c */ /* 0x000fe20003f04270 */
[----:B------:R-:W-:-:S12]  /*1c070*/  BSSY B0, `(.L_x_12175) ;  /* 0x000000d000007945 */ /* 0x000fd80003800000 */
[----:B------:R-:W-:Y:S05]  /*1c080*/  @P0 BRA `(.L_x_12176) ;  /* 0x00000000001c0947 */ /* 0x000fea0003800000 */
[----:B------:R-:W-:Y:S02]  /*1c090*/  ISETP.NE.AND P0, PT, R3, 0x1, PT ;  /* 0x000000010300780c */ /* 0x000fe40003f05270 */
[----:B------:R-:W-:-:S11]  /*1c0a0*/  LOP3.LUT R0, RZ, R0, RZ, 0x33, !PT ;  /* 0x00000000ff007212 */ /* 0x000fd600078e33ff */
[----:B-1----:R-:W1:Y:S02]  /*1c0b0*/  @P0 LDC.64 R4, c[0x0][0x9e8] ;  /* 0x00027a00ff040b82 */ /* 0x002e640000000a00 */
[----:B-1----:R-:W-:-:S05]  /*1c0c0*/  @P0 IMAD.HI.U32 R4, R0, R4, RZ ;  /* 0x0000000400040227 */ /* 0x002fca00078e00ff */
[----:B------:R-:W-:-:S04]  /*1c0d0*/  @P0 SHF.R.U32.HI R0, RZ, R5, R4 ;  /* 0x00000005ff000219 */ /* 0x000fc80000011604 */
[----:B------:R-:W-:Y:S01]  /*1c0e0*/  LOP3.LUT R0, RZ, R0, RZ, 0x33, !PT ;  /* 0x00000000ff007212 */ /* 0x000fe200078e33ff */
[----:B------:R-:W-:Y:S06]  /*1c0f0*/  BRA `(.L_x_12177) ;  /* 0x0000000000107947 */ /* 0x000fec0003800000 */
.L_x_12176:
[----:B------:R-:W-:-:S13]  /*1c100*/  ISETP.NE.AND P0, PT, R3, 0x1, PT ;  /* 0x000000010300780c */ /* 0x000fda0003f05270 */
[----:B-1----:R-:W1:Y:S02]  /*1c110*/  @P0 LDC.64 R4, c[0x0][0x9e8] ;  /* 0x00027a00ff040b82 */ /* 0x002e640000000a00 */
[----:B-1----:R-:W-:-:S05]  /*1c120*/  @P0 IMAD.HI.U32 R4, R0, R4, RZ ;  /* 0x0000000400040227 */ /* 0x002fca00078e00ff */
[----:B------:R-:W-:-:S07]  /*1c130*/  @P0 SHF.R.U32.HI R0, RZ, R5, R4 ;  /* 0x00000005ff000219 */ /* 0x000fce0000011604 */
.L_x_12177:
[----:B------:R-:W-:Y:S05]  /*1c140*/  BSYNC B0 ;  /* 0x0000000000007941 */ /* 0x000fea0003800000 */
.L_x_12175:
[----:B------:R-:W-:-:S05]  /*1c150*/  IMAD R0, R0, R3, RZ ;  /* 0x0000000300007224 */ /* 0x000fca00078e02ff */
[----:B------:R-:W-:-:S07]  /*1c160*/  VIMNMX R2, R2, R0, !PT ;  /* 0x0000000002027248 */ /* 0x000fce0007fe0100 */
.L_x_12174:
[----:B------:R-:W-:Y:S01]  /*1c170*/  IMAD.HI R2, R2, 0x2aaaaaab, RZ ;  /* 0x2aaaaaab02027827 */ /* 0x000fe200078e02ff */
[----:B------:R-:W-:Y:S04]  /*1c180*/  BSSY B7, `(.L_x_12178) ;  /* 0x00003fa000077945 */ /* 0x000fe80003800000 */
[----:B------:R-:W-:-:S04]  /*1c190*/  SHF.R.U32.HI R0, RZ, 0x1f, R2 ;  /* 0x0000001fff007819 */ /* 0x000fc80000011602 */
[----:B------:R-:W-:-:S04]  /*1c1a0*/  LEA.HI.SX32 R0, R2, R0, 0x1c ;  /* 0x0000000002007211 */ /* 0x000fc800078fe2ff */
[----:B------:R-:W-:-:S04]  /*1c1b0*/  VIMNMX R3, RZ, R0, !PT ;  /* 0x00000000ff037248 */ /* 0x000fc80007fe0100 */
[----:B------:R-:W-:Y:S01]  /*1c1c0*/  ISETP.GT.AND P0, PT, R6, R3, PT ;  /* 0x000000030600720c */ /* 0x000fe20003f04270 */
[----:B------:R2:W-:-:S12]  /*1c1d0*/  STL [R1+0x24], R3 ;  /* 0x0000240301007387 */ /* 0x0005d80000100800 */
[----:B--2---:R-:W-:Y:S05]  /*1c1e0*/  @P0 BRA `(.L_x_12179) ;  /* 0x0000000000440947 */ /* 0x004fea0003800000 */
[----:B------:R-:W2:Y:S02]  /*1c1f0*/  S2R R3, SR_TID.X ;  /* 0x0000000000037919 */ /* 0x000ea40000002100 */
[----:B--2---:R-:W-:-:S04]  /*1c200*/  LOP3.LUT R3, R3, 0x7f, RZ, 0xc0, !PT ;  /* 0x0000007f03037812 */ /* 0x004fc800078ec0ff */
[----:B------:R-:W-:-:S13]  /*1c210*/  ISETP.NE.AND P0, PT, R3, RZ, PT ;  /* 0x000000ff0300720c */ /* 0x000fda0003f05270 */
[----:B------:R-:W-:Y:S05]  /*1c220*/  @P0 BRA `(.L_x_12180) ;  /* 0x0000003c00bc0947 */ /* 0x000fea0003800000 */
[----:B------:R-:W2:Y:S01]  /*1c230*/  S2R R3, SR_LANEID ;  /* 0x0000000000037919 */ /* 0x000ea20000000000 */
[----:B------:R-:W-:Y:S02]  /*1c240*/  VOTEU.ANY UR4, UPT, PT ;  /* 0x0000000000047886 */ /* 0x000fe400038e0100 */
[----:B------:R-:W2:Y:S08]  /*1c250*/  FLO.U32 R0, UR4 ;  /* 0x0000000400007d00 */ /* 0x000eb000080e0000 */
[----:B-1----:R-:W1:Y:S01]  /*1c260*/  POPC R5, UR4 ;  /* 0x0000000400057d09 */ /* 0x002e620008000000 */
[----:B--2---:R-:W-:-:S02]  /*1c270*/  ISETP.EQ.U32.AND P0, PT, R0, R3, PT ;  /* 0x000000030000720c */ /* 0x004fc40003f02070 */
[----:B------:R-:W1:Y:S11]  /*1c280*/  LDC.64 R2, c[0x0][0xc60] ;  /* 0x00031800ff027b82 */ /* 0x000e760000000a00 */
[----:B-1----:R-:W2:Y:S01]  /*1c290*/  @P0 ATOMG.E.ADD.STRONG.GPU PT, R3, desc[UR38][R2.64], R5 ;  /* 0x00000005020309a8 */ /* 0x002ea200081ee1e6 */
[----:B------:R-:W1:Y:S02]  /*1c2a0*/  S2R R4, SR_LTMASK ;  /* 0x0000000000047919 */ /* 0x000e640000003900 */
[----:B-1----:R-:W-:-:S04]  /*1c2b0*/  LOP3.LUT R4, R4, UR4, RZ, 0xc0, !PT ;  /* 0x0000000404047c12 */ /* 0x002fc8000f8ec0ff */
[----:B------:R-:W1:Y:S01]  /*1c2c0*/  POPC R7, R4 ;  /* 0x0000000400077309 */ /* 0x000e620000000000 */
[----:B--2---:R-:W1:Y:S02]  /*1c2d0*/  SHFL.IDX PT, R0, R3, R0, 0x1f ;  /* 0x00001f0003007589 */ /* 0x004e6400000e0000 */
[----:B-1----:R-:W-:Y:S01]  /*1c2e0*/  IADD3 R16, R0, UR36, R7 ;  /* 0x0000002400107c10 */ /* 0x002fe2000fffe007 */
[----:B------:R-:W-:Y:S06]  /*1c2f0*/  BRA `(.L_x_12180) ;  /* 0x0000003c00887947 */ /* 0x000fec0003800000 */
.L_x_12179:
        /* <DEDUP_REMOVED lines=10> */
[----:B-1----:R-:W-:Y:S01]  /*1c3a0*/  MOV R8, 0x70 ;  /* 0x0000007000087802 */ /* 0x002fe20000000f00 */
        /* <DEDUP_REMOVED lines=10> */
.L_x_12182:
[----:B------:R-:W-:Y:S05]  /*1c450*/  BSYNC B6 ;  /* 0x0000000000067941 */ /* 0x000fea0003800000 */
.L_x_12181:
        /* <DEDUP_REMOVED lines=10> */
[----:B-1----:R-:W-:Y:S02]  /*1c500*/  IMAD.U32 R5, RZ, RZ, UR7 ;  /* 0x00000007ff057e24 */ /* 0x002fe4000f8e00ff */
[----:B------:R-:W-:Y:S02]  /*1c510*/  IMAD.U32 R6, RZ, RZ, UR8 ;  /* 0x00000008ff067e24 */ /* 0x000fe4000f8e00ff */
[----:B------:R-:W-:-:S02]  /*1c520*/  IMAD.U32 R7, RZ, RZ, UR9 ;  /* 0x00000009ff077e24 */ /* 0x000fc4000f8e00ff */
[----:B------:R-:W-:Y:S02]  /*1c530*/  IMAD.U32 R10, RZ, RZ, UR4 ;  /* 0x00000004ff0a7e24 */ /* 0x000fe4000f8e00ff */
[----:B0-----:R-:W-:Y:S02]  /*1c540*/  IMAD.U32 R11, RZ, RZ, UR5 ;  /* 0x00000005ff0b7e24 */ /* 0x001fe4000f8e00ff */
[----:B------:R-:W-:Y:S02]  /*1c550*/  IMAD.MOV.U32 R8, RZ, RZ, 0x70 ;  /* 0x00000070ff087424 */ /* 0x000fe400078e00ff */
[----:B------:R-:W-:Y:S02]  /*1c560*/  IMAD.MOV.U32 R12, RZ, RZ, 0x1 ;  /* 0x00000001ff0c7424 */ /* 0x000fe400078e00ff */
[----:B--2---:R-:W-:-:S07]  /*1c570*/  IMAD.MOV.U32 R13, RZ, RZ, RZ ;  /* 0x000000ffff0d7224 */ /* 0x004fce00078e00ff */
[----:B------:R-:W-:-:S07]  /*1c580*/  LEPC R20, `(.L_x_12185) ;  /* 0x000000001014794e */ /* 0x000fce0000000000 */
[----:B---3--:R-:W-:Y:S05]  /*1c590*/  CALL.ABS.NOINC R2 ;  /* 0x0000000002007343 */ /* 0x008fea0003c00000 */
.L_x_12185:
        /* <DEDUP_REMOVED lines=15> */
.L_x_12184:
[----:B------:R-:W-:Y:S05]  /*1c690*/  BSYNC B6 ;  /* 0x0000000000067941 */ /* 0x000fea0003800000 */
.L_x_12183:
[----:B------:R-:W-:Y:S01]  /*1c6a0*/  ULDC.64 UR4, c[0x0][0x9f8] ;  /* 0x00027e0000047ab9 */ /* 0x000fe20000000a00 */
[----:B------:R-:W2:Y:S01]  /*1c6b0*/  LDL R17, [R1+0x2c] ;  /* 0x00002c0001117983 */ /* 0x000ea20000100800 */
[----:B------:R-:W-:Y:S01]  /*1c6c0*/  ISETP.NE.U32.AND P0, PT, RZ, UR4, PT ;  /* 0x00000004ff007c0c */ /* 0x000fe2000bf05070 */
[----:B------:R-:W-:-:S03]  /*1c6d0*/  IMAD.MOV.U32 R7, RZ, RZ, R19 ;  /* 0x000000ffff077224 */ /* 0x000fc600078e0013 */
[----:B------:R-:W-:Y:S01]  /*1c6e0*/  ISETP.NE.AND.EX P0, PT, RZ, UR5, PT, P0 ;  /* 0x00000005ff007c0c */ /* 0x000fe2000bf05300 */
[----:B------:R-:W-:-:S12]  /*1c6f0*/  ULDC.64 UR4, c[0x0][0xa08] ;  /* 0x0002820000047ab9 */ /* 0x000fd80000000a00 */
[----:B------:R-:W3:Y:S02]  /*1c700*/  @P0 LDC.64 R2, c[0x0][0x9f8] ;  /* 0x00027e00ff020b82 */ /* 0x000ee40000000a00 */
[----:B---3--:R-:W-:-:S05]  /*1c710*/  @P0 IMAD.WIDE R2, R19, 0x4, R2 ;  /* 0x0000000413020825 */ /* 0x008fca00078e0202 */
[----:B------:R3:W1:Y:S02]  /*1c720*/  @P0 LDG.E R7, desc[UR38][R2.64] ;  /* 0x0000002602070981 */ /* 0x000664000c1e1900 */
[----:B---3--:R-:W3:Y:S02]  /*1c730*/  LDC.64 R2, c[0x0][0x418] ;  /* 0x00010600ff027b82 */ /* 0x008ee40000000a00 */
[----:B---3--:R-:W-:Y:S01]  /*1c740*/  LOP3.LUT P0, RZ, R2, UR4, RZ, 0xfc, !PT ;  /* 0x0000000402ff7c12 */ /* 0x008fe2000f80fcff */
[----:B------:R-:W-:-:S03]  /*1c750*/  UMOV UR4, 0xffffffff ;  /* 0xffffffff00047882 */ /* 0x000fc60000000000 */
[----:B------:R-:W-:Y:S01]  /*1c760*/  LOP3.LUT P0, RZ, R3, UR5, RZ, 0xfc, P0 ;  /* 0x0000000503ff7c12 */ /* 0x000fe2000800fcff */
[----:B--2---:R-:W-:Y:S01]  /*1c770*/  VIADD R0, R17, 0xffffffff ;  /* 0xffffffff11007836 */ /* 0x004fe20000000000 */
[----:B-1----:R-:W-:Y:S01]  /*1c780*/  SHF.R.S32.HI R8, RZ, 0x1f, R7 ;  /* 0x0000001fff087819 */ /* 0x002fe20000011407 */
        /* <DEDUP_REMOVED lines=8> */
.L_x_12345:
[----:B--2---:R-:W2:Y:S01]  /*1c810*/  LDL.LU R4, [R1] ;  /* 0x0000000001047983 */ /* 0x004ea20000300800 */
[----:B------:R-:W-:Y:S02]  /*1c820*/  PLOP3.LUT P1, PT, PT, PT, PT, 0x8, 0x0 ;  /* 0x000000000000781c */ /* 0x000fe40003f2e170 */
[----:B---3--:R-:W-:Y:S01]  /*1c830*/  ISETP.NE.AND P0, PT, R14, RZ, PT ;  /* 0x000000ff0e00720c */ /* 0x008fe20003f05270 */
[----:B------:R3:W-:Y:S01]  /*1c840*/  STL [R1+0x30], R0 ;  /* 0x0000300001007387 */ /* 0x0007e20000100800 */
[----:B--2---:R-:W-:-:S09]  /*1c850*/  LOP3.LUT R4, R4, 0xfffffffe, RZ, 0xc0, !PT ;  /* 0xfffffffe04047812 */ /* 0x004fd200078ec0ff */
[----:B------:R-:W-:-:S05]  /*1c860*/  @P1 LOP3.LUT R4, R4, 0x1, RZ, 0xfc, !PT ;  /* 0x0000000104041812 */ /* 0x000fca00078efcff */
[----:B------:R3:W-:Y:S01]  /*1c870*/  STL [R1], R4 ;  /* 0x0000000401007387 */ /* 0x0007e20000100800 */
[----:B------:R-:W-:Y:S05]  /*1c880*/  @P0 BRA `(.L_x_12187) ;  /* 0x00000004001c0947 */ /* 0x000fea0003800000 */
[----:B------:R-:W-:-:S03]  /*1c890*/  UMOV UR4, 0xffffffff ;  /* 0xffffffff00047882 */ /* 0x000fc60000000000 */
[----:B------:R-:W-:Y:S05]  /*1c8a0*/  BRA.DIV UR4, `(.L_x_12188) ;  /* 0x0000005e04b87947 */ /* 0x000fea000b800000 */
[----:B------:R-:W-:-:S13]  /*1c8b0*/  ELECT P6, URZ, PT ;  /* 0x00000000003f782f */ /* 0x000fda00038c0000 */
.L_x_12348:
        /* <DEDUP_REMOVED lines=24> */
.L_x_12189:
[----:B-1----:R-:W4:Y:S04]  /*1ca40*/  LDL R7, [R1+0x4] ;  /* 0x0000040001077983 */ /* 0x002f280000100800 */
[----:B---3--:R-:W4:Y:S04]  /*1ca50*/  LDL R0, [R1+0x8] ;  /* 0x0000080001007983 */ /* 0x008f280000100800 */
[----:B--2---:R-:W2:Y:S01]  /*1ca60*/  LDL R2, [R1+0x14] ;  /* 0x0000140001027983 */ /* 0x004ea20000100800 */
[----:B----4-:R-:W-:Y:S01]  /*1ca70*/  IMAD R0, R0, 0x8, R7 ;  /* 0x0000000800007824 */ /* 0x010fe200078e0207 */
[----:B--2---:R-:W-:-:S04]  /*1ca80*/  SHF.L.U32 R2, R2, 0x1f, RZ ;  /* 0x0000001f02027819 */ /* 0x004fc800000006ff */
[----:B------:R-:W1:Y:S02]  /*1ca90*/  SYNCS.PHASECHK.TRANS64.TRYWAIT P0, [R0+URZ+0x22840], R2 ;  /* 0x02284002000075a7 */ /* 0x000e64000800017f */
[----:B-1----:R-:W-:Y:S05]  /*1caa0*/  @!P0 BRA `(.L_x_12190) ;  /* 0x0000005c00588947 */ /* 0x002fea0003800000 */
.L_x_12349:
        /* <DEDUP_REMOVED lines=11> */
.L_x_12191:
[----:B------:R-:W2:Y:S04]  /*1cb60*/  LDL R6, [R1+0x4] ;  /* 0x0000040001067983 */ /* 0x000ea80000100800 */
[----:B------:R-:W2:Y:S04]  /*1cb70*/  LDL R5, [R1+0x8] ;  /* 0x0000080001057983 */ /* 0x000ea80000100800 */
[----:B------:R-:W3:Y:S04]  /*1cb80*/  LDL R4, [R1+0x30] ;  /* 0x0000300001047983 */ /* 0x000ee80000100800 */
[----:B------:R-:W4:Y:S04]  /*1cb90*/  LDL R3, [R1+0x20] ;  /* 0x0000200001037983 */ /* 0x000f280000100800 */
[----:B-1----:R-:W4:Y:S01]  /*1cba0*/  LDL.LU R2, [R1] ;  /* 0x0000000001027983 */ /* 0x002f220000300800 */
        /* <DEDUP_REMOVED lines=9> */
[----:B--2---:R-:W-:Y:S01]  /*1cc40*/  IMAD R0, R5, 0x3000, R6 ;  /* 0x0000300005007824 */ /* 0x004fe200078e0206 */
[----:B---3--:R-:W-:-:S04]  /*1cc50*/  R2UR UR11, R4 ;  /* 0x00000000040b72ca */ /* 0x008fc800000e0000 */
[----:B------:R-:W-:Y:S02]  /*1cc60*/  R2UR UR8, R0 ;  /* 0x00000000000872ca */ /* 0x000fe400000e0000 */
[----:B----4-:R-:W-:Y:S02]  /*1cc70*/  R2UR UR4, R3 ;  /* 0x00000000030472ca */ /* 0x010fe400000e0000 */
[----:B------:R-:W-:-:S04]  /*1cc80*/  LOP3.LUT R2, R2, 0xfffffffe, RZ, 0xc0, !PT ;  /* 0xfffffffe02027812 */ /* 0x000fc800078ec0ff */
[----:B------:R-:W-:-:S05]  /*1cc90*/  @P0 LOP3.LUT R2, R2, 0x1, RZ, 0xfc, !PT ;  /* 0x0000000102020812 */ /* 0x000fca00078efcff */
[----:B------:R-:W-:Y:S02]  /*1cca0*/  UIADD3 UR8, UR8, 0x1c400, URZ ;  /* 0x0001c40008087890 */ /* 0x000fe4000fffe03f */
[----:B------:R-:W-:Y:S01]  /*1ccb0*/  UIMAD UR11, UR11, 0x60, UR4 ;  /* 0x000000600b0b78a4 */ /* 0x000fe2000f8e0204 */
[----:B------:R2:W-:Y:S02]  /*1ccc0*/  STL [R1], R2 ;  /* 0x0000000201007387 */ /* 0x0005e40000100800 */
[----:B------:R-:W-:-:S06]  /*1ccd0*/  UMOV UR4, 0x0 ;  /* 0x0000000000047882 */ /* 0x000fcc0000000000 */
[----:B------:R2:W-:Y:S01]  /*1cce0*/  UTMALDG.4D [UR8], [UR6], desc[UR4] ;  /* 0x00000408060075b4 */ /* 0x0005e20008019000 */
[----:B------:R-:W-:Y:S02]  /*1ccf0*/  NOP ;  /* 0x0000000000007918 */ /* 0x000fe40000000000 */
.L_x_12187:
[----:B---3--:R-:W3:Y:S04]  /*1cd00*/  LDL R4, [R1+0x4] ;  /* 0x0000040001047983 */ /* 0x008ee80000100800 */
        /* <DEDUP_REMOVED lines=19> */
[----:B--2---:R-:W-:Y:S02]  /*1ce40*/  IMAD.U32 R4, RZ, RZ, UR4 ;  /* 0x00000004ff047e24 */ /* 0x004fe4000f8e00ff */
[----:B------:R-:W2:Y:S01]  /*1ce50*/  LDC.64 R2, c[0x4][R2] ;  /* 0x0100000002027b82 */ /* 0x000ea20000000a00 */
        /* <DEDUP_REMOVED lines=9> */
[----:B--2---:R-:W-:Y:S05]  /*1cef0*/  CALL.ABS.NOINC R2 ;  /* 0x0000000002007343 */ /* 0x004fea0003c00000 */
.L_x_12193:
[----:B------:R-:W-:Y:S05]  /*1cf00*/  BSYNC B6 ;  /* 0x0000000000067941 */ /* 0x000fea0003800000 */
.L_x_12192:
[----:B--2---:R-:W2:Y:S01]  /*1cf10*/  LDL.LU R0, [R1+0x4c] ;  /* 0x00004c0001007983 */ /* 0x004ea20000300800 */
[----:B-1----:R-:W1:Y:S01]  /*1cf20*/  LDC R7, c[0x0][0x448] ;  /* 0x00011200ff077b82 */ /* 0x002e620000000800 */
[----:B------:R-:W-:Y:S01]  /*1cf30*/  ULDC.64 UR4, c[0x0][0x2d8] ;  /* 0x0000b60000047ab9 */ /* 0x000fe20000000a00 */
[----:B------:R-:W-:Y:S01]  /*1cf40*/  ULDC UR6, c[0x0][0x2b8] ;  /* 0x0000ae0000067ab9 */ /* 0x000fe20000000800 */
[----:B------:R-:W2:Y:S04]  /*1cf50*/  LDL.LU.64 R2, [R1+0x40] ;  /* 0x0000400001027983 */ /* 0x000ea80000300a00 */
[----:B------:R-:W3:Y:S04]  /*1cf60*/  LDL R12, [R1+0x28] ;  /* 0x00002800010c7983 */ /* 0x000ee80000100800 */
[----:B------:R4:W5:Y:S01]  /*1cf70*/  LDL R9, [R1+0x34] ;  /* 0x0000340001097983 */ /* 0x0009620000100800 */
[----:B------:R-:W0:Y:S01]  /*1cf80*/  S2R R5, SR_TID.X ;  /* 0x0000000000057919 */ /* 0x000e220000002100 */
[----:B------:R-:W4:Y:S01]  /*1cf90*/  S2R R8, SR_TID.X ;  /* 0x0000000000087919 */ /* 0x000f220000002100 */
[----:B0-----:R-:W-:-:S04]  /*1cfa0*/  LOP3.LUT R5, R5, 0x7f, RZ, 0xc0, !PT ;  /* 0x0000007f05057812 */ /* 0x001fc800078ec0ff */
[----:B------:R-:W-:Y:S01]  /*1cfb0*/  SHF.R.U32.HI R5, RZ, 0x3, R5 ;  /* 0x00000003ff057819 */ /* 0x000fe20000011605 */
[----:B----4-:R-:W-:-:S05]  /*1cfc0*/  IMAD.SHL.U32 R8, R8, 0x10, RZ ;  /* 0x0000001008087824 */ /* 0x010fca00078e00ff */
[----:B------:R-:W-:Y:S01]  /*1cfd0*/  LOP3.LUT R8, R5, 0x70, R8, 0xf8, !PT ;  /* 0x0000007005087812 */ /* 0x000fe200078ef808 */
[----:B------:R-:W0:Y:S02]  /*1cfe0*/  S2R R10, SR_TID.X ;  /* 0x00000000000a7919 */ /* 0x000e240000002100 */
[----:B0-----:R-:W-:-:S05]  /*1cff0*/  IMAD.SHL.U32 R10, R10, 0x8, RZ ;  /* 0x000000080a0a7824 */ /* 0x001fca00078e00ff */
        /* <DEDUP_REMOVED lines=118> */
.L_x_12366:
[----:B------:R3:W5:Y:S01]  /*1d760*/  LDL R8, [R1+0x4] ;  /* 0x0000040001087983 */ /* 0x0007620000100800 */
        /* <DEDUP_REMOVED lines=10> */
.L_x_12195:
        /* <DEDUP_REMOVED lines=19> */
.L_x_12367:
[----:B------:R-:W-:Y:S05]  /*1d940*/  BSYNC B0 ;  /* 0x0000000000007941 */ /* 0x000fea0003800000 */
.L_x_12196:
[----:B0-----:R-:W2:Y:S01]  /*1d950*/  LDL R2, [R1] ;  /* 0x0000000001027983 */ /* 0x001ea20000100800 */
        /* <DEDUP_REMOVED lines=14> */
.L_x_12368:
[----:B------:R-:W-:Y:S05]  /*1da40*/  BSYNC B1 ;  /* 0x0000000000017941 */ /* 0x000fea0003800000 */
.L_x_12200:
        /* <DEDUP_REMOVED lines=9> */
.L_x_12203:
[----:B------:R-:W-:Y:S05]  /*1dae0*/  BSYNC B1 ;  /* 0x0000000000017941 */ /* 0x000fea0003800000 */
.L_x_12202:
        /* <DEDUP_REMOVED lines=14> */
.L_x_12204:
        /* <DEDUP_REMOVED lines=15> */
.L_x_12205:
        /* <DEDUP_REMOVED lines=15> */
.L_x_12206:
        /* <DEDUP_REMOVED lines=15> */
.L_x_12207:
        /* <DEDUP_REMOVED lines=10> */
.L_x_12199:
[----:B------:R-:W-:Y:S05]  /*1df40*/  BSYNC B0 ;  /* 0x0000000000007941 */ /* 0x000fea0003800000 */
.L_x_12198:
        /* <DEDUP_REMOVED lines=50> */
.L_x_12214:
[----:B------:R-:W2:Y:S01]  /*1e270*/  LDL R2, [R1+0x4] ;  /* 0x0000040001027983 */ /* 0x000ea20000100800 */
[----:B-1----:R-:W-:Y:S01]  /*1e280*/  SHF.L.U32 R5, R7, 0x1f, RZ ;  /* 0x0000001f07057819 */ /* 0x002fe200000006ff */
[----:B------:R-:W-:Y:S01]  /*1e290*/  BSSY B3, `(.L_x_12215) ;  /* 0x0000007000037945 */ /* 0x000fe20003800000 */
[----:B------:R-:W1:Y:S02]  /*1e2a0*/  S2R R3, SR_TID.X ;  /* 0x0000000000037919 */ /* 0x000e640000002100 */
[----:B-1----:R-:W-:-:S04]  /*1e2b0*/  LOP3.LUT R3, R3, 0x7f, RZ, 0xc0, !PT ;  /* 0x0000007f03037812 */ /* 0x002fc800078ec0ff */
[----:B------:R-:W-:Y:S01]  /*1e2c0*/  ISETP.NE.AND P1, PT, R3, RZ, PT ;  /* 0x000000ff0300720c */ /* 0x000fe20003f25270 */
[----:B--2---:R-:W-:-:S04]  /*1e2d0*/  IMAD R2, R8, 0x8, R2 ;  /* 0x0000000808027824 */ /* 0x004fc800078e0202 */
[----:B------:R-:W1:Y:S02]  /*1e2e0*/  SYNCS.PHASECHK.TRANS64.TRYWAIT P0, [R2+URZ+0x22840], R5 ;  /* 0x02284005020075a7 */ /* 0x000e64000800017f */
[----:B-1----:R-:W-:Y:S06]  /*1e2f0*/  @!P0 BRA `(.L_x_12216) ;  /* 0x0000005000188947 */ /* 0x002fec0003800000 */
.L_x_12369:
[----:B------:R-:W-:Y:S05]  /*1e300*/  BSYNC B3 ;  /* 0x0000000000037941 */ /* 0x000fea0003800000 */
.L_x_12215:
        /* <DEDUP_REMOVED lines=9> */
.L_x_12218:
[----:B------:R-:W-:Y:S05]  /*1e3a0*/  BSYNC B3 ;  /* 0x0000000000037941 */ /* 0x000fea0003800000 */
.L_x_12217:
        /* <DEDUP_REMOVED lines=14> */
.L_x_12219:
        /* <DEDUP_REMOVED lines=13> */
.L_x_12370:
[----:B------:R-:W-:Y:S05]  /*1e560*/  BSYNC B3 ;  /* 0x0000000000037941 */ /* 0x000fea0003800000 */
.L_x_12220:
        /* <DEDUP_REMOVED lines=11> */
.L_x_12223:
[----:B------:R-:W-:Y:S05]  /*1e620*/  BSYNC B3 ;  /* 0x0000000000037941 */ /* 0x000fea0003800000 */
.L_x_12222:
        /* <DEDUP_REMOVED lines=11> */
.L_x_12224:
        /* <DEDUP_REMOVED lines=15> */
.L_x_12225:
        /* <DEDUP_REMOVED lines=15> */
.L_x_12226:
        /* <DEDUP_REMOVED lines=15> */
.L_x_12227:
        /* <DEDUP_REMOVED lines=10> */
.L_x_12213:
[----:B------:R-:W-:Y:S05]  /*1ea50*/  BSYNC B1 ;  /* 0x0000000000017941 */ /* 0x000fea0003800000 */
.L_x_12212:
[----:B------:R-:W2:Y:S02]  /*1ea60*/  LDL R4, [R1+0x2c] ;  /* 0x00002c0001047983 */ /* 0x000ea40000100800 */
[----:B--2---:R-:W-:-:S07]  /*1ea70*/  VIADD R0, R4, 0xfffffffd ;  /* 0xfffffffd04007836 */ /* 0x004fce0000000000 */
.L_x_12211:
[----:B------:R-:W-:Y:S05]  /*1ea80*/  BSYNC B2 ;  /* 0x0000000000027941 */ /* 0x000fea0003800000 */
.L_x_12210:
[----:B------:R-:W2:Y:S01]  /*1ea90*/  LDL.LU R2, [R1+0x2c] ;  /* 0x00002c0001027983 */ /* 0x000ea20000300800 */
[----:B------:R-:W-:Y:S01]  /*1eaa0*/  VIADD R6, R6, 0xfffffffe ;  /* 0xfffffffe06067836 */ /* 0x000fe20000000000 */
[----:B--2---:R-:W-:-:S04]  /*1eab0*/  LOP3.LUT R2, RZ, R2, RZ, 0x33, !PT ;  /* 0x00000002ff027212 */ /* 0x004fc800078e33ff */
[----:B------:R-:W-:-:S13]  /*1eac0*/  ISETP.NE.AND P0, PT, R6, R2, PT ;  /* 0x000000020600720c */ /* 0x000fda0003f05270 */
[----:B------:R-:W-:Y:S05]  /*1ead0*/  @!P0 BRA `(.L_x_12209) ;  /* 0x0000001400208947 */ /* 0x000fea0003800000 */
.L_x_12260:
        /* <DEDUP_REMOVED lines=36> */
.L_x_12230:
[----:B------:R-:W2:Y:S01]  /*1ed20*/  LDL R2, [R1+0x4] ;  /* 0x0000040001027983 */ /* 0x000ea20000100800 */
        /* <DEDUP_REMOVED lines=8> */
.L_x_12371:
[----:B------:R-:W-:Y:S05]  /*1edb0*/  BSYNC B2 ;  /* 0x0000000000027941 */ /* 0x000fea0003800000 */
.L_x_12231:
        /* <DEDUP_REMOVED lines=9> */
.L_x_12234:
[----:B------:R-:W-:Y:S05]  /*1ee50*/  BSYNC B2 ;  /* 0x0000000000027941 */ /* 0x000fea0003800000 */
.L_x_12233:
        /* <DEDUP_REMOVED lines=13> */
.L_x_12235:
        /* <DEDUP_REMOVED lines=13> */
.L_x_12372:
[----:B------:R-:W-:Y:S05]  /*1f000*/  BSYNC B2 ;  /* 0x0000000000027941 */ /* 0x000fea0003800000 */
.L_x_12236:
        /* <DEDUP_REMOVED lines=11> */
.L_x_12239:
[----:B------:R-:W-:Y:S05]  /*1f0c0*/  BSYNC B2 ;  /* 0x0000000000027941 */ /* 0x000fea0003800000 */
.L_x_12238:
        /* <DEDUP_REMOVED lines=10> */
.L_x_12240:
        /* <DEDUP_REMOVED lines=15> */
.L_x_12241:
        /* <DEDUP_REMOVED lines=15> */
.L_x_12242:
        /* <DEDUP_REMOVED lines=15> */
.L_x_12243:
        /* <DEDUP_REMOVED lines=10> */
.L_x_12229:
[----:B------:R-:W-:Y:S05]  /*1f4e0*/  BSYNC B1 ;  /* 0x0000000000017941 */ /* 0x000fea0003800000 */
.L_x_12228:
        /* <DEDUP_REMOVED lines=36> */
.L_x_12246:
        /* <DEDUP_REMOVED lines=9> */
.L_x_12373:
[----:B------:R-:W-:Y:S05]  /*1f7c0*/  BSYNC B2 ;  /* 0x0000000000027941 */ /* 0x000fea0003800000 */
.L_x_12247:
        /* <DEDUP_REMOVED lines=9> */
.L_x_12250:
[----:B------:R-:W-:Y:S05]  /*1f860*/  BSYNC B2 ;  /* 0x0000000000027941 */ /* 0x000fea0003800000 */
.L_x_12249:
        /* <DEDUP_REMOVED lines=14> */
.L_x_12251:
        /* <DEDUP_REMOVED lines=13> */
.L_x_12374:
[----:B------:R-:W-:Y:S05]  /*1fa20*/  BSYNC B2 ;  /* 0x0000000000027941 */ /* 0x000fea0003800000 */
.L_x_12252:
        /* <DEDUP_REMOVED lines=11> */
.L_x_12255:
[----:B------:R-:W-:Y:S05]  /*1fae0*/  BSYNC B2 ;  /* 0x0000000000027941 */ /* 0x000fea0003800000 */
.L_x_12254:
        /* <DEDUP_REMOVED lines=11> */
.L_x_12256:
        /* <DEDUP_REMOVED lines=15> */
.L_x_12257:
        /* <DEDUP_REMOVED lines=15> */
.L_x_12258:
        /* <DEDUP_REMOVED lines=15> */
.L_x_12259:
        /* <DEDUP_REMOVED lines=10> */
.L_x_12245:
[----:B------:R-:W-:Y:S05]  /*1ff10*/  BSYNC B1 ;  /* 0x0000000000017941 */ /* 0x000fea0003800000 */
.L_x_12244:
[----:B------:R-:W2:Y:S01]  /*1ff20*/  LDL R5, [R1+0x24] ;  /* 0x0000240001057983 */ /* 0x000ea20000100800 */
[----:B------:R-:W-:Y:S01]  /*1ff30*/  VIADD R0, R0, 0xfffffffe ;  /* 0xfffffffe00007836 */ /* 0x000fe20000000000 */
[----:B--2---:R-:W-:-:S13]  /*1ff40*/  ISETP.GT.AND P0, PT, R6, R5, PT ;  /* 0x000000050600720c */ /* 0x004fda0003f04270 */
[----:B------:R-:W-:Y:S05]  /*1ff50*/  @P0 BRA `(.L_x_12260) ;  /* 0xffffffe800e00947 */ /* 0x000fea000383ffff */
.L_x_12209:
[----:B------:R-:W-:Y:S05]  /*1ff60*/  BSYNC B0 ;  /* 0x0000000000007941 */ /* 0x000fea0003800000 */
.L_x_12208:
        /* <DEDUP_REMOVED lines=24> */
.L_x_12262:
[----:B------:R-:W-:Y:S05]  /*200f0*/  BSYNC B0 ;  /* 0x0000000000007941 */ /* 0x000fea0003800000 */
.L_x_12261:
[----:B------:R-:W-:-:S05]  /*20100*/  SEL R0, R0, RZ, P0 ;  /* 0x000000ff00007207 */ /* 0x000fca0000000000 */
[----:B------:R2:W-:Y:S02]  /*20110*/  STL [R1+0x8], R0 ;  /* 0x0000080001007387 */ /* 0x0005e40000100800 */
.L_x_12180:
[----:B------:R-:W-:Y:S05]  /*20120*/  BSYNC B7 ;  /* 0x0000000000077941 */ /* 0x000fea0003800000 */
.L_x_12178:
[----:B--2---:R-:W2:Y:S02]  /*20130*/  LDL R0, [R1] ;  /* 0x0000000001007983 */ /* 0x004ea40000100800 */
        /* <DEDUP_REMOVED lines=12> */
.L_x_12263:
[----:B------:R-:W2:Y:S01]  /*20200*/  S2R R6, SR_TID.X ;  /* 0x0000000000067919 */ /* 0x000ea20000002100 */
[----:B------:R-:W-:Y:S01]  /*20210*/  UMOV UR4, 0xffffffff ;  /* 0xffffffff00047882 */ /* 0x000fe20000000000 */
[----:B--2---:R-:W-:-:S04]  /*20220*/  LOP3.LUT R6, R6, 0x1f, RZ, 0xc0, !PT ;  /* 0x0000001f06067812 */ /* 0x004fc800078ec0ff */
[----:B------:R-:W-:Y:S01]  /*20230*/  ISETP.NE.AND P0, PT, R6, 0x1f, PT ;  /* 0x0000001f0600780c */ /* 0x000fe20003f05270 */
[----:B------:R-:W-:-:S12]  /*20240*/  BRA.DIV UR4, `(.L_x_12265) ;  /* 0x0000003204bc7947 */ /* 0x000fd8000b800000 */
[----:B-1----:R-:W-:Y:S01]  /*20250*/  IMAD.IADD R5, R19, 0x1, R6 ;  /* 0x0000000113057824 */ /* 0x002fe200078e0206 */
[----:B------:R-:W-:-:S04]  /*20260*/  ULDC UR4, c[0x0][0xc3c] ;  /* 0x00030f0000047ab9 */ /* 0x000fc80000000800 */
[----:B------:R-:W-:-:S13]  /*20270*/  ISETP.GE.OR P1, PT, R5, UR4, !P0 ;  /* 0x0000000405007c0c */ /* 0x000fda000c726670 */
[----:B------:R-:W1:Y:S02]  /*20280*/  @!P1 LDC.64 R2, c[0x0][0xc80] ;  /* 0x00032000ff029b82 */ /* 0x000e640000000a00 */
[----:B-1----:R-:W-:-:S06]  /*20290*/  @!P1 IMAD.WIDE R2, R5, 0x4, R2 ;  /* 0x0000000405029825 */ /* 0x002fcc00078e0202 */
[----:B------:R1:W2:Y:S01]  /*202a0*/  @!P1 LDG.E R2, desc[UR38][R2.64] ;  /* 0x0000002602029981 */ /* 0x0002a2000c1e1900 */
[C---:B------:R-:W-:Y:S02]  /*202b0*/  ISETP.GE.U32.AND P2, PT, R6.reuse, 0x2, PT ;  /* 0x000000020600780c */ /* 0x040fe40003f46070 */
[C---:B------:R-:W-:Y:S01]  /*202c0*/  ISETP.GE.U32.AND P3, PT, R6.reuse, 0x4, PT ;  /* 0x000000040600780c */ /* 0x040fe20003f66070 */
[----:B------:R-:W-:Y:S01]  /*202d0*/  SHFL.IDX PT, R0, R16, RZ, 0x1f ;  /* 0x00001fff10007589 */ /* 0x000fe200000e0000 */
[C---:B------:R-:W-:Y:S02]  /*202e0*/  ISETP.GE.U32.AND P4, PT, R6.reuse, 0x8, PT ;  /* 0x000000080600780c */ /* 0x040fe40003f86070 */
[C---:B------:R-:W-:Y:S01]  /*202f0*/  ISETP.GE.U32.AND P5, PT, R6.reuse, 0x10, PT ;  /* 0x000000100600780c */ /* 0x040fe20003fa6070 */
        /* <DEDUP_REMOVED lines=20> */
.L_x_12384:
[----:B------:R-:W-:Y:S02]  /*20440*/  ULDC UR4, c[0x0][0xc38] ;  /* 0x00030e0000047ab9 */ /* 0x000fe40000000800 */
[----:B------:R-:W-:-:S04]  /*20450*/  IMAD.U32 R4, RZ, RZ, UR4 ;  /* 0x00000004ff047e24 */ /* 0x000fc8000f8e00ff */
[----:B-1-3--:R-:W-:-:S04]  /*20460*/  IMAD R16, R16, R4, RZ ;  /* 0x0000000410107224 */ /* 0x00afc800078e02ff */
[----:B--2---:R-:W-:-:S05]  /*20470*/  IMAD.IADD R5, R5, 0x1, R16 ;  /* 0x0000000105057824 */ /* 0x004fca00078e0210 */
[----:B------:R-:W-:-:S13]  /*20480*/  ISETP.GT.AND P6, PT, R5, R0, PT ;  /* 0x000000000500720c */ /* 0x000fda0003fc4270 */
[----:B------:R-:W-:Y:S05]  /*20490*/  @P6 BRA `(.L_x_12266) ;  /* 0x00000000009c6947 */ /* 0x000fea0003800000 */
.L_x_12271:
[----:B0-----:R-:W1:Y:S01]  /*204a0*/  LDC R2, c[0x0][0xc3c] ;  /* 0x00030f00ff027b82 */ /* 0x001e620000000800 */
        /* <DEDUP_REMOVED lines=13> */
.L_x_12269:
[----:B------:R-:W-:Y:S05]  /*20580*/  BSYNC B0 ;  /* 0x0000000000007941 */ /* 0x000fea0003800000 */
.L_x_12268:
[----:B------:R-:W-:-:S03]  /*20590*/  UMOV UR4, 0xffffffff ;  /* 0xffffffff00047882 */ /* 0x000fc60000000000 */
[----:B------:R-:W-:Y:S05]  /*205a0*/  BRA.DIV UR4, `(.L_x_12270) ;  /* 0x00000036041c7947 */ /* 0x000fea000b800000 */
[----:B-----5:R-:W1:Y:S02]  /*205b0*/  SHFL.UP PT, R14, R3, 0x1, RZ ;  /* 0x04200000030e7989 */ /* 0x020e6400000e00ff */
[----:B-1----:R-:W-:-:S05]  /*205c0*/  SEL R2, R14, RZ, P1 ;  /* 0x000000ff0e027207 */ /* 0x002fca0000800000 */
        /* <DEDUP_REMOVED lines=14> */
.L_x_12392:
[----:B------:R-:W-:Y:S02]  /*206b0*/  ULDC UR4, c[0x0][0xc38] ;  /* 0x00030e0000047ab9 */ /* 0x000fe40000000800 */
[----:B------:R-:W-:-:S04]  /*206c0*/  IMAD.U32 R4, RZ, RZ, UR4 ;  /* 0x00000004ff047e24 */ /* 0x000fc8000f8e00ff */
[----:B-1----:R-:W-:-:S04]  /*206d0*/  IMAD R16, R16, R4, RZ ;  /* 0x0000000410107224 */ /* 0x002fc800078e02ff */
[----:B------:R-:W-:-:S05]  /*206e0*/  IMAD.IADD R5, R16, 0x1, R5 ;  /* 0x0000000110057824 */ /* 0x000fca00078e0205 */
[----:B------:R-:W-:-:S13]  /*206f0*/  ISETP.GT.AND P6, PT, R5, R0, PT ;  /* 0x000000000500720c */ /* 0x000fda0003fc4270 */
[----:B------:R-:W-:Y:S05]  /*20700*/  @!P6 BRA `(.L_x_12271) ;  /* 0xfffffffc0064e947 */ /* 0x000fea000383ffff */
.L_x_12266:
        /* <DEDUP_REMOVED lines=8> */
.L_x_12396:
[----:B------:R-:W-:Y:S01]  /*20790*/  ISETP.NE.AND P0, PT, R5, RZ, PT ;  /* 0x000000ff0500720c */ /* 0x000fe20003f05270 */
[----:B------:R-:W-:-:S12]  /*207a0*/  IMAD.MOV.U32 R5, RZ, RZ, RZ ;  /* 0x000000ffff057224 */ /* 0x000fd800078e00ff */
[----:B------:R-:W-:Y:S05]  /*207b0*/  @!P0 BRA `(.L_x_12273) ;  /* 0x0000000000148947 */ /* 0x000fea0003800000 */
[----:B------:R-:W-:Y:S01]  /*207c0*/  UMOV UR4, 0xffffffff ;  /* 0xffffffff00047882 */ /* 0x000fe20000000000 */
[----:B------:R-:W-:Y:S02]  /*207d0*/  VIADD R12, R6, 0xffffffff ;  /* 0xffffffff060c7836 */ /* 0x000fe40000000000 */
[----:B------:R-:W-:Y:S05]  /*207e0*/  BRA.DIV UR4, `(.L_x_12274) ;  /* 0x0000003604987947 */ /* 0x000fea000b800000 */
[----:B0-----:R0:W3:Y:S02]  /*207f0*/  SHFL.IDX PT, R2, R2, R12, 0x1f ;  /* 0x00001f0c02027589 */ /* 0x0010e400000e0000 */
.L_x_12399:
[----:B---3--:R-:W-:-:S07]  /*20800*/  IMAD.MOV.U32 R5, RZ, RZ, R2 ;  /* 0x000000ffff057224 */ /* 0x008fce00078e0002 */
.L_x_12273:
        /* <DEDUP_REMOVED lines=66> */
.L_x_12267:
[----:B------:R-:W-:Y:S01]  /*20c30*/  UMOV UR4, URZ ;  /* 0x0000003f00047c82 */ /* 0x000fe20008000000 */
[----:B------:R-:W-:Y:S01]  /*20c40*/  UMOV UR5, URZ ;  /* 0x0000003f00057c82 */ /* 0x000fe20008000000 */
[----:B------:R-:W-:Y:S01]  /*20c50*/  ULDC UR6, c[0x0][0xc3c] ;  /* 0x00030f0000067ab9 */ /* 0x000fe20000000800 */
[----:B------:R-:W-:Y:S02]  /*20c60*/  IMAD.MOV.U32 R16, RZ, RZ, R0 ;  /* 0x000000ffff107224 */ /* 0x000fe400078e0000 */
[----:B------:R-:W-:Y:S02]  /*20c70*/  IMAD.U32 R17, RZ, RZ, UR4 ;  /* 0x00000004ff117e24 */ /* 0x000fe4000f8e00ff */
[----:B------:R-:W-:Y:S02]  /*20c80*/  IMAD.U32 R18, RZ, RZ, UR5 ;  /* 0x00000005ff127e24 */ /* 0x000fe4000f8e00ff */
[----:B------:R-:W-:-:S07]  /*20c90*/  IMAD.U32 R19, RZ, RZ, UR6 ;  /* 0x00000006ff137e24 */ /* 0x000fce000f8e00ff */
.L_x_12275:
[----:B------:R1:W2:Y:S01]  /*20ca0*/  LDL R2, [R1+0x4] ;  /* 0x0000040001027983 */ /* 0x0002a20000100800 */
[----:B------:R-:W3:Y:S01]  /*20cb0*/  S2R R0, SR_TID.X ;  /* 0x0000000000007919 */ /* 0x000ee20000002100 */
[----:B------:R-:W-:Y:S05]  /*20cc0*/  WARPSYNC.ALL ;  /* 0x0000000000007948 */ /* 0x000fea0003800000 */
[----:B---3--:R-:W-:Y:S01]  /*20cd0*/  LOP3.LUT R0, R0, 0x1f, RZ, 0xc0, !PT ;  /* 0x0000001f00007812 */ /* 0x008fe200078ec0ff */
        /* <DEDUP_REMOVED lines=8> */
.L_x_12264:
[----:B------:R-:W-:Y:S02]  /*20d60*/  ULDC UR4, c[0x0][0xc3c] ;  /* 0x00030f0000047ab9 */ /* 0x000fe40000000800 */
[----:B---3--:R-:W-:-:S13]  /*20d70*/  ISETP.GE.AND P0, PT, R19, UR4, PT ;  /* 0x0000000413007c0c */ /* 0x008fda000bf06270 */
[----:B------:R-:W-:Y:S05]  /*20d80*/  @!P0 BRA `(.L_x_12276) ;  /* 0xffffff9000888947 */ /* 0x000fea000383ffff */
[----:B------:R-:W-:Y:S05]  /*20d90*/  BSYNC B8 ;  /* 0x0000000000087941 */ /* 0x000fea0003800000 */
.L_x_12120:
[----:B--2---:R-:W2:Y:S01]  /*20da0*/  LDL.LU R0, [R1+0x48] ;  /* 0x0000480001007983 */ /* 0x004ea20000300800 */
[----:B------:R-:W-:Y:S01]  /*20db0*/  BSSY B0, `(.L_x_12277) ;  /* 0x000000b000007945 */ /* 0x000fe20003800000 */
[----:B-1----:R-:W1:Y:S01]  /*20dc0*/  S2R R5, SR_CgaCtaId ;  /* 0x0000000000057919 */ /* 0x002e620000008800 */
[----:B--2---:R-:W-:-:S05]  /*20dd0*/  VIADD R0, R0, 0x1 ;  /* 0x0000000100007836 */ /* 0x004fca0000000000 */
        /* <DEDUP_REMOVED lines=8> */
.L_x_12400:
[----:B------:R-:W-:Y:S05]  /*20e60*/  BSYNC B0 ;  /* 0x0000000000007941 */ /* 0x000fea0003800000 */
.L_x_12277:
[----:B------:R-:W-:-:S03]  /*20e70*/  UMOV UR4, 0xffffffff ;  /* 0xffffffff00047882 */ /* 0x000fc60000000000 */
[----:B------:R-:W-:Y:S05]  /*20e80*/  BRA.DIV UR4, `(.L_x_12279) ;  /* 0x00000032042c7947 */ /* 0x000fea000b800000 */
[----:B------:R-:W1:Y:S02]  /*20e90*/  S2R R2, SR_TID.X ;  /* 0x0000000000027919 */ /* 0x000e640000002100 */
[----:B-1----:R-:W-:-:S04]  /*20ea0*/  SHF.R.U32.HI R2, RZ, 0x5, R2 ;  /* 0x00000005ff027819 */ /* 0x002fc80000011602 */
[----:B------:R-:W-:-:S05]  /*20eb0*/  LOP3.LUT R2, R2, 0x3, RZ, 0xc0, !PT ;  /* 0x0000000302027812 */ /* 0x000fca00078ec0ff */
[----:B------:R1:W2:Y:S02]  /*20ec0*/  SHFL.IDX PT, R14, R2, RZ, 0x1f ;  /* 0x00001fff020e7589 */ /* 0x0002a400000e0000 */
.L_x_12403:
[----:B--2---:R-:W-:-:S13]  /*20ed0*/  ISETP.NE.AND P0, PT, R14, RZ, PT ;  /* 0x000000ff0e00720c */ /* 0x004fda0003f05270 */
[----:B------:R-:W-:Y:S05]  /*20ee0*/  @P0 BRA `(.L_x_11904) ;  /* 0x0000000000940947 */ /* 0x000fea0003800000 */
[----:B------:R-:W-:-:S03]  /*20ef0*/  UMOV UR4, 0xffffffff ;  /* 0xffffffff00047882 */ /* 0x000fc60000000000 */
[----:B------:R-:W-:Y:S05]  /*20f00*/  BRA.DIV UR4, `(.L_x_12280) ;  /* 0x0000003204407947 */ /* 0x000fea000b800000 */
[----:B------:R-:W-:-:S13]  /*20f10*/  ELECT P6, URZ, PT ;  /* 0x00000000003f782f */ /* 0x000fda00038c0000 */
.L_x_12406:
[----:B------:R-:W-:Y:S05]  /*20f20*/  @!P6 BRA `(.L_x_11904) ;  /* 0x000000000084e947 */ /* 0x000fea0003800000 */
[----:B-1----:R-:W2:Y:S02]  /*20f30*/  LDL.LU R2, [R1+0x50] ;  /* 0x0000500001027983 */ /* 0x002ea40000300800 */
[----:B--2---:R-:W-:-:S04]  /*20f40*/  LOP3.LUT R2, R2, 0x2, RZ, 0xfc, !PT ;  /* 0x0000000202027812 */ /* 0x004fc800078efcff */
[----:B------:R-:W-:-:S13]  /*20f50*/  ISETP.NE.AND P2, PT, R2, 0x3, PT ;  /* 0x000000030200780c */ /* 0x000fda0003f45270 */
[----:B------:R-:W-:Y:S05]  /*20f60*/  @!P2 BRA `(.L_x_12281) ;  /* 0x000000000004a947 */ /* 0x000fea0003800000 */
[----:B------:R-:W-:Y:S01]  /*20f70*/  BPT.TRAP 0x1 ;  /* 0x000000040000795c */ /* 0x000fe20000300000 */
.L_x_12281:
        /* <DEDUP_REMOVED lines=14> */
.L_x_12407:
[----:B------:R-:W1:Y:S02]  /*21060*/  SYNCS.PHASECHK.TRANS64.TRYWAIT P0, [R7+URZ], R2 ;  /* 0x00000002070075a7 */ /* 0x000e64000800017f */
[----:B-1----:R-:W-:Y:S05]  /*21070*/  @!P0 BRA `(.L_x_12283) ;  /* 0x0000003000188947 */ /* 0x002fea0003800000 */
.L_x_12408:
[----:B------:R-:W-:Y:S05]  /*21080*/  @!P2 BRA `(.L_x_12284) ;  /* 0x000000000004a947 */ /* 0x000fea0003800000 */
[----:B------:R-:W-:Y:S01]  /*21090*/  BPT.TRAP 0x1 ;  /* 0x000000040000795c */ /* 0x000fe20000300000 */
.L_x_12284:
[----:B------:R-:W2:Y:S01]  /*210a0*/  LDL.LU R4, [R1+0x8] ;  /* 0x0000080001047983 */ /* 0x000ea20000300800 */
[----:B------:R-:W-:-:S04]  /*210b0*/  VIADD R0, R0, 0x22860 ;  /* 0x0002286000007836 */ /* 0x000fc80000000000 */
[----:B--2---:R-:W-:-:S04]  /*210c0*/  IMAD R4, R4, 0x8, R0 ;  /* 0x0000000804047824 */ /* 0x004fc800078e0200 */
[----:B------:R-:W2:Y:S02]  /*210d0*/  SYNCS.PHASECHK.TRANS64.TRYWAIT P0, [R4+URZ], R5 ;  /* 0x00000005040075a7 */ /* 0x000ea4000800017f */
[----:B--2---:R-:W-:Y:S05]  /*210e0*/  @!P0 BRA `(.L_x_12285) ;  /* 0x0000003000108947 */ /* 0x004fea0003800000 */
.L_x_12409:
[----:B------:R-:W-:-:S07]  /*210f0*/  IMAD R3, R3, 0x8, R0 ;  /* 0x0000000803037824 */ /* 0x000fce00078e0200 */
.L_x_12286:
[----:B---3--:R3:W4:Y:S02]  /*21100*/  SYNCS.PHASECHK.TRANS64.TRYWAIT P0, [R3+URZ], R2 ;  /* 0x00000002030075a7 */ /* 0x008724000800017f */
[----:B----4-:R-:W-:Y:S05]  /*21110*/  @!P0 NANOSLEEP.SYNCS 0x989680 ;  /* 0x009896800000895d */ /* 0x010fea0003900000 */
[----:B------:R-:W4:Y:S02]  /*21120*/  @!P0 SYNCS.PHASECHK.TRANS64 P0, [R3+URZ], R2 ;  /* 0x00000002030085a7 */ /* 0x000f24000800007f */
[----:B----4-:R-:W-:Y:S05]  /*21130*/  @!P0 BRA `(.L_x_12286) ;  /* 0xfffffffc00f08947 */ /* 0x010fea000383ffff */
.L_x_11904:
[----:B------:R-:W-:Y:S05]  /*21140*/  BSYNC B9 ;  /* 0x0000000000097941 */ /* 0x000fea0003800000 */
.L_x_11901:
[----:B------:R-:W-:Y:S05]  /*21150*/  EXIT ;  /* 0x000000000000794d */ /* 0x000fea0003800000 */
.L_x_11930:
[----:B0-----:R0:W1:Y:S02]  /*21160*/  SYNCS.PHASECHK.TRANS64.TRYWAIT P6, [R98+URZ+0x22890], R111 ;  /* 0x0228906f620075a7 */ /* 0x00106400080c017f */
[----:B-1----:R-:W-:Y:S05]  /*21170*/  @!P6 NANOSLEEP.SYNCS 0x989680 ;  /* 0x009896800000e95d */ /* 0x002fea0003900000 */
[----:B------:R-:W1:Y:S02]  /*21180*/  @!P6 SYNCS.PHASECHK.TRANS64 P6, [R98+URZ+0x22890], R111 ;  /* 0x0228906f6200e5a7 */ /* 0x000e6400080c007f */
[----:B-1----:R-:W-:Y:S05]  /*21190*/  @!P6 BRA `(.L_x_11930) ;  /* 0xfffffffc00f0e947 */ /* 0x002fea000383ffff */
[----:B------:R-:W-:Y:S05]  /*211a0*/  BRA `(.L_x_12287) ;  /* 0xfffffe1c00687947 */ /* 0x000fea000383ffff */
.L_x_11948:
[----:B0-----:R0:W1:Y:S02]  /*211b0*/  SYNCS.PHASECHK.TRANS64.TRYWAIT P5, [R98+URZ+0x22890], R111 ;  /* 0x0228906f620075a7 */ /* 0x00106400080a017f */
[----:B-1----:R-:W-:Y:S05]  /*211c0*/  @!P5 NANOSLEEP.SYNCS 0x989680 ;  /* 0x009896800000d95d */ /* 0x002fea0003900000 */
[----:B------:R-:W1:Y:S02]  /*211d0*/  @!P5 SYNCS.PHASECHK.TRANS64 P5, [R98+URZ+0x22890], R111 ;  /* 0x0228906f6200d5a7 */ /* 0x000e6400080a007f */
[----:B-1----:R-:W-:Y:S05]  /*211e0*/  @!P5 BRA `(.L_x_11948) ;  /* 0xfffffffc00f0d947 */ /* 0x002fea000383ffff */
[----:B------:R-:W-:Y:S05]  /*211f0*/  BRA `(.L_x_12288) ;  /* 0xfffffe2c00b07947 */ /* 0x000fea000383ffff */
.L_x_11957:
[----:B0-----:R0:W1:Y:S02]  /*21200*/  SYNCS.PHASECHK.TRANS64.TRYWAIT P4, [R98+URZ+0x22890], R111 ;  /* 0x0228906f620075a7 */ /* 0x001064000808017f */
[----:B-1----:R-:W-:Y:S05]  /*21210*/  @!P4 NANOSLEEP.SYNCS 0x989680 ;  /* 0x009896800000c95d */ /* 0x002fea0003900000 */
[----:B------:R-:W1:Y:S02]  /*21220*/  @!P4 SYNCS.PHASECHK.TRANS64 P4, [R98+URZ+0x22890], R111 ;  /* 0x0228906f6200c5a7 */ /* 0x000e64000808007f */
[----:B-1----:R-:W-:Y:S05]  /*21230*/  @!P4 BRA `(.L_x_11957) ;  /* 0xfffffffc00f0c947 */ /* 0x002fea000383ffff */
[----:B------:R-:W-:Y:S05]  /*21240*/  BRA `(.L_x_12289) ;  /* 0xfffffe3c009c7947 */ /* 0x000fea000383ffff */
.L_x_11963:
[----:B-1----:R1:W2:Y:S02]  /*21250*/  SYNCS.PHASECHK.TRANS64.TRYWAIT P3, [R98+URZ+0x228b0], R111 ;  /* 0x0228b06f620075a7 */ /* 0x0022a4000806017f */
[----:B--2---:R-:W-:Y:S05]  /*21260*/  @!P3 NANOSLEEP.SYNCS 0x989680 ;  /* 0x009896800000b95d */ /* 0x004fea0003900000 */
[----:B------:R-:W2:Y:S02]  /*21270*/  @!P3 SYNCS.PHASECHK.TRANS64 P3, [R98+URZ+0x228b0], R111 ;  /* 0x0228b06f6200b5a7 */ /* 0x000ea4000806007f */
[----:B--2---:R-:W-:Y:S05]  /*21280*/  @!P3 BRA `(.L_x_11963) ;  /* 0xfffffffc00f0b947 */ /* 0x004fea000383ffff */
[----:B------:R-:W-:Y:S05]  /*21290*/  BRA `(.L_x_12290) ;  /* 0xfffffe40002c7947 */ /* 0x000fea000383ffff */
.L_x_11979:
[----:B------:R-:W0:Y:S01]  /*212a0*/  S2R R12, SR_TID.X ;  /* 0x00000000000c7919 */ /* 0x000e220000002100 */
[----:B------:R-:W-:Y:S01]  /*212b0*/  BSSY B0, `(.L_x_12291) ;  /* 0x000000c000007945 */ /* 0x000fe20003800000 */
[----:B------:R-:W-:Y:S02]  /*212c0*/  IMAD.MOV.U32 R11, RZ, RZ, 0x1f ;  /* 0x0000001fff0b7424 */ /* 0x000fe400078e00ff */
[----:B------:R-:W-:Y:S02]  /*212d0*/  IMAD.MOV.U32 R15, RZ, RZ, -0x1 ;  /* 0xffffffffff0f7424 */ /* 0x000fe400078e00ff */
[----:B0-----:R-:W-:-:S05]  /*212e0*/  VIADD R12, R12, 0xffffff80 ;  /* 0xffffff800c0c7836 */ /* 0x001fca0000000000 */
[----:B------:R-:W-:-:S04]  /*212f0*/  SHF.R.S32.HI R7, RZ, 0x1f, R12 ;  /* 0x0000001fff077819 */ /* 0x000fc8000001140c */
[----:B------:R-:W-:Y:S01]  /*21300*/  LEA.HI R7, R7, R12, RZ, 0x7 ;  /* 0x0000000c07077211 */ /* 0x000fe200078f38ff */
[----:B------:R-:W-:-:S03]  /*21310*/  IMAD.MOV.U32 R12, RZ, RZ, RZ ;  /* 0x000000ffff0c7224 */ /* 0x000fc600078e00ff */
[----:B------:R-:W-:-:S05]  /*21320*/  SHF.R.S32.HI R7, RZ, 0x7, R7 ;  /* 0x00000007ff077819 */ /* 0x000fca0000011407 */
[----:B------:R-:W-:-:S07]  /*21330*/  IMAD.MOV.U32 R13, RZ, RZ, R7 ;  /* 0x000000ffff0d7224 */ /* 0x000fce00078e0007 */
[----:B-----5:R-:W-:Y:S05]  /*21340*/  WARPSYNC.COLLECTIVE R15, `(.L_x_12292) ;  /* 0x000000000f087348 */ /* 0x020fea0003c00000 */
[----:B------:R0:W1:Y:S02]  /*21350*/  SHFL.IDX P6, R14, R13, R12, R11 ;  /* 0x0000000c0d0e7389 */ /* 0x00006400000c000b */
[----:B01---5:R-:W-:Y:S01]  /*21360*/  ENDCOLLECTIVE ;  /* 0x000000000000791b */ /* 0x023fe20003800000 */
.L_x_12292:
[----:B------:R-:W-:Y:S05]  /*21370*/  BSYNC B0 ;  /* 0x0000000000007941 */ /* 0x000fea0003800000 */
.L_x_12291:
[----:B------:R-:W-:Y:S05]  /*21380*/  BRA `(.L_x_12293) ;  /* 0xfffffe4c00d47947 */ /* 0x000fea000383ffff */
.L_x_11991:
        /* <DEDUP_REMOVED lines=8> */
.L_x_12295:
[----:B------:R-:W-:Y:S05]  /*21410*/  BSYNC B1 ;  /* 0x0000000000017941 */ /* 0x000fea0003800000 */
.L_x_12294:
        /* <DEDUP_REMOVED lines=8> */
.L_x_12296:
[----:B------:R-:W-:Y:S02]  /*214a0*/  IMAD.MOV.U32 R13, RZ, RZ, R8 ;  /* 0x000000ffff0d7224 */ /* 0x000fe400078e0008 */
[----:B------:R-:W-:-:S07]  /*214b0*/  IMAD.MOV.U32 R0, RZ, RZ, R14 ;  /* 0x000000ffff007224 */ /* 0x000fce00078e000e */
[----:B------:R-:W-:Y:S05]  /*214c0*/  WARPSYNC.COLLECTIVE R15, `(.L_x_12297) ;  /* 0x000000000f087348 */ /* 0x000fea0003c00000 */
[----:B------:R0:W1:Y:S02]  /*214d0*/  SHFL.IDX P6, R14, R13, R12, R11 ;  /* 0x0000000c0d0e7389 */ /* 0x00006400000c000b */
[----:B01----:R-:W-:Y:S01]  /*214e0*/  ENDCOLLECTIVE ;  /* 0x000000000000791b */ /* 0x003fe20003800000 */
.L_x_12297:
[----:B------:R-:W-:Y:S02]  /*214f0*/  IMAD.MOV.U32 R13, RZ, RZ, R7 ;  /* 0x000000ffff0d7224 */ /* 0x000fe400078e0007 */
[----:B------:R-:W-:-:S07]  /*21500*/  IMAD.MOV.U32 R5, RZ, RZ, R14 ;  /* 0x000000ffff057224 */ /* 0x000fce00078e000e */
[----:B------:R-:W-:Y:S05]  /*21510*/  WARPSYNC.COLLECTIVE R15, `(.L_x_12298) ;  /* 0x000000000f087348 */ /* 0x000fea0003c00000 */
[----:B------:R0:W1:Y:S02]  /*21520*/  SHFL.IDX P6, R14, R13, R12, R11 ;  /* 0x0000000c0d0e7389 */ /* 0x00006400000c000b */
[----:B01----:R-:W-:Y:S01]  /*21530*/  ENDCOLLECTIVE ;  /* 0x000000000000791b */ /* 0x003fe20003800000 */
.L_x_12298:
[----:B------:R-:W-:Y:S05]  /*21540*/  BRA `(.L_x_12299) ;  /* 0xfffffe5400387947 */ /* 0x000fea000383ffff */
.L_x_11994:
        /* <DEDUP_REMOVED lines=8> */
.L_x_12301:
[----:B------:R-:W-:Y:S05]  /*215d0*/  BSYNC B1 ;  /* 0x0000000000017941 */ /* 0x000fea0003800000 */
.L_x_12300:
        /* <DEDUP_REMOVED lines=8> */
.L_x_12302:
[----:B------:R-:W-:Y:S02]  /*21660*/  IMAD.MOV.U32 R13, RZ, RZ, R8 ;  /* 0x000000ffff0d7224 */ /* 0x000fe400078e0008 */
[----:B------:R-:W-:-:S07]  /*21670*/  IMAD.MOV.U32 R0, RZ, RZ, R14 ;  /* 0x000000ffff007224 */ /* 0x000fce00078e000e */
[----:B------:R-:W-:Y:S05]  /*21680*/  WARPSYNC.COLLECTIVE R15, `(.L_x_12303) ;  /* 0x000000000f087348 */ /* 0x000fea0003c00000 */
[----:B------:R0:W1:Y:S02]  /*21690*/  SHFL.IDX P6, R14, R13, R12, R11 ;  /* 0x0000000c0d0e7389 */ /* 0x00006400000c000b */
[----:B01----:R-:W-:Y:S01]  /*216a0*/  ENDCOLLECTIVE ;  /* 0x000000000000791b */ /* 0x003fe20003800000 */
.L_x_12303:
[----:B------:R-:W-:Y:S02]  /*216b0*/  IMAD.MOV.U32 R13, RZ, RZ, R7 ;  /* 0x000000ffff0d7224 */ /* 0x000fe400078e0007 */
[----:B------:R-:W-:-:S07]  /*216c0*/  IMAD.MOV.U32 R5, RZ, RZ, R14 ;  /* 0x000000ffff057224 */ /* 0x000fce00078e000e */
[----:B------:R-:W-:Y:S05]  /*216d0*/  WARPSYNC.COLLECTIVE R15, `(.L_x_12304) ;  /* 0x000000000f087348 */ /* 0x000fea0003c00000 */
[----:B------:R0:W1:Y:S02]  /*216e0*/  SHFL.IDX P6, R14, R13, R12, R11 ;  /* 0x0000000c0d0e7389 */ /* 0x00006400000c000b */
[----:B01----:R-:W-:Y:S01]  /*216f0*/  ENDCOLLECTIVE ;  /* 0x000000000000791b */ /* 0x003fe20003800000 */
.L_x_12304:
[----:B------:R-:W-:Y:S05]  /*21700*/  BRA `(.L_x_12305) ;  /* 0xfffffe5400907947 */ /* 0x000fea000383ffff */
.L_x_11998:
[----:B0-----:R0:W1:Y:S02]  /*21710*/  SYNCS.PHASECHK.TRANS64.TRYWAIT P0, [R16+URZ+0x22800], R31 ;  /* 0x0228001f100075a7 */ /* 0x001064000800017f */
[----:B-1----:R-:W-:Y:S05]  /*21720*/  @!P0 NANOSLEEP.SYNCS 0x989680 ;  /* 0x009896800000895d */ /* 0x002fea0003900000 */
[----:B------:R-:W1:Y:S02]  /*21730*/  @!P0 SYNCS.PHASECHK.TRANS64 P0, [R16+URZ+0x22800], R31 ;  /* 0x0228001f100085a7 */ /* 0x000e64000800007f */
[----:B-1----:R-:W-:Y:S05]  /*21740*/  @!P0 BRA `(.L_x_11998) ;  /* 0xfffffffc00f08947 */ /* 0x002fea000383ffff */
[----:B------:R-:W-:Y:S05]  /*21750*/  BRA `(.L_x_12306) ;  /* 0xfffffe5800787947 */ /* 0x000fea000383ffff */
.L_x_12006:
        /* <DEDUP_REMOVED lines=9> */
.L_x_12308:
[----:B------:R-:W-:Y:S05]  /*217f0*/  BSYNC B1 ;  /* 0x0000000000017941 */ /* 0x000fea0003800000 */
.L_x_12307:
        /* <DEDUP_REMOVED lines=10> */
.L_x_12309:
        /* <DEDUP_REMOVED lines=8> */
.L_x_12310:
[----:B------:R-:W-:-:S05]  /*21920*/  @!P1 IADD3 R4, P2, R3, R9, RZ ;  /* 0x0000000903049210 */ /* 0x000fca0007f5e0ff */
[----:B------:R-:W-:-:S06]  /*21930*/  @!P1 IMAD.X R5, R0, 0x1, R21, P2 ;  /* 0x0000000100059824 */ /* 0x000fcc00010e0615 */
[----:B------:R-:W5:Y:S01]  /*21940*/  @!P1 LD.E.128 R4, desc[UR38][R4.64] ;  /* 0x0000002604049980 */ /* 0x000f62000c101d00 */
[----:B------:R-:W-:Y:S02]  /*21950*/  IMAD.MOV.U32 R13, RZ, RZ, R28 ;  /* 0x000000ffff0d7224 */ /* 0x000fe400078e001c */
[----:B------:R-:W-:-:S07]  /*21960*/  IMAD.MOV.U32 R8, RZ, RZ, R14 ;  /* 0x000000ffff087224 */ /* 0x000fce00078e000e */
[----:B-----5:R-:W-:Y:S05]  /*21970*/  WARPSYNC.COLLECTIVE R15, `(.L_x_12311) ;  /* 0x000000000f087348 */ /* 0x020fea0003c00000 */
[----:B------:R0:W1:Y:S02]  /*21980*/  SHFL.IDX P6, R14, R13, R12, R11 ;  /* 0x0000000c0d0e7389 */ /* 0x00006400000c000b */
[----:B01---5:R-:W-:Y:S01]  /*21990*/  ENDCOLLECTIVE ;  /* 0x000000000000791b */ /* 0x023fe20003800000 */
.L_x_12311:
[----:B------:R-:W-:-:S05]  /*219a0*/  @!P1 IADD3 R14, P2, R14, R9, RZ ;  /* 0x000000090e0e9210 */ /* 0x000fca0007f5e0ff */
[----:B------:R-:W-:-:S04]  /*219b0*/  @!P1 IMAD.X R3, R8, 0x1, R21, P2 ;  /* 0x0000000108039824 */ /* 0x000fc800010e0615 */
[----:B------:R-:W-:-:S05]  /*219c0*/  @!P1 IMAD.MOV.U32 R15, RZ, RZ, R3 ;  /* 0x000000ffff0f9224 */ /* 0x000fca00078e0003 */
[----:B------:R0:W5:Y:S01]  /*219d0*/  @!P1 LD.E.128 R24, desc[UR38][R14.64] ;  /* 0x000000260e189980 */ /* 0x000162000c101d00 */
[----:B------:R-:W-:Y:S02]  /*219e0*/  IMAD.MOV.U32 R13, RZ, RZ, R20 ;  /* 0x000000ffff0d7224 */ /* 0x000fe400078e0014 */
[----:B------:R-:W-:Y:S02]  /*219f0*/  IMAD.MOV.U32 R12, RZ, RZ, 0x1 ;  /* 0x00000001ff0c7424 */ /* 0x000fe400078e00ff */
[----:B0-----:R-:W-:-:S07]  /*21a00*/  IMAD.MOV.U32 R15, RZ, RZ, -0x1 ;  /* 0xffffffffff0f7424 */ /* 0x001fce00078e00ff */
[----:B-----5:R-:W-:Y:S05]  /*21a10*/  WARPSYNC.COLLECTIVE R15, `(.L_x_12312) ;  /* 0x000000000f087348 */ /* 0x020fea0003c00000 */
[----:B------:R0:W1:Y:S02]  /*21a20*/  SHFL.IDX P6, R14, R13, R12, R11 ;  /* 0x0000000c0d0e7389 */ /* 0x00006400000c000b */
[----:B01---5:R-:W-:Y:S01]  /*21a30*/  ENDCOLLECTIVE ;  /* 0x000000000000791b */ /* 0x023fe20003800000 */
.L_x_12312:
[----:B------:R-:W-:Y:S01]  /*21a40*/  CS2R R40, SRZ ;  /* 0x0000000000287805 */ /* 0x000fe2000001ff00 */
[----:B------:R-:W-:Y:S01]  /*21a50*/  IMAD.MOV.U32 R13, RZ, RZ, R10 ;  /* 0x000000ffff0d7224 */ /* 0x000fe200078e000a */
[----:B------:R-:W-:Y:S01]  /*21a60*/  CS2R R38, SRZ ;  /* 0x0000000000267805 */ /* 0x000fe2000001ff00 */
[----:B------:R-:W-:Y:S02]  /*21a70*/  @!P1 IMAD.MOV.U32 R40, RZ, RZ, R4 ;  /* 0x000000ffff289224 */ /* 0x000fe400078e0004 */
[----:B------:R-:W-:Y:S02]  /*21a80*/  @!P1 IMAD.MOV.U32 R41, RZ, RZ, R5 ;  /* 0x000000ffff299224 */ /* 0x000fe400078e0005 */
[----:B------:R-:W-:Y:S02]  /*21a90*/  IMAD.MOV.U32 R0, RZ, RZ, R40 ;  /* 0x000000ffff007224 */ /* 0x000fe400078e0028 */
[----:B------:R-:W-:-:S05]  /*21aa0*/  IMAD.MOV.U32 R3, RZ, RZ, R41 ;  /* 0x000000ffff037224 */ /* 0x000fca00078e0029 */
[----:B------:R-:W-:Y:S01]  /*21ab0*/  PRMT R53, R0, 0x5410, R3 ;  /* 0x0000541000357816 */ /* 0x000fe20000000003 */
[----:B------:R-:W-:-:S07]  /*21ac0*/  IMAD.MOV.U32 R0, RZ, RZ, R14 ;  /* 0x000000ffff007224 */ /* 0x000fce00078e000e */
[----:B------:R-:W-:Y:S05]  /*21ad0*/  WARPSYNC.COLLECTIVE R15, `(.L_x_12313) ;  /* 0x000000000f087348 */ /* 0x000fea0003c00000 */
[----:B------:R0:W1:Y:S02]  /*21ae0*/  SHFL.IDX P6, R14, R13, R12, R11 ;  /* 0x0000000c0d0e7389 */ /* 0x00006400000c000b */
[----:B01----:R-:W-:Y:S01]  /*21af0*/  ENDCOLLECTIVE ;  /* 0x000000000000791b */ /* 0x003fe20003800000 */
.L_x_12313:
[----:B------:R-:W-:Y:S02]  /*21b00*/  IMAD.MOV.U32 R13, RZ, RZ, R29 ;  /* 0x000000ffff0d7224 */ /* 0x000fe400078e001d */
[----:B------:R-:W-:-:S07]  /*21b10*/  IMAD.MOV.U32 R3, RZ, RZ, R14 ;  /* 0x000000ffff037224 */ /* 0x000fce00078e000e */
[----:B------:R-:W-:Y:S05]  /*21b20*/  WARPSYNC.COLLECTIVE R15, `(.L_x_12314) ;  /* 0x000000000f087348 */ /* 0x000fea0003c00000 */
[----:B------:R0:W1:Y:S02]  /*21b30*/  SHFL.IDX P6, R14, R13, R12, R11 ;  /* 0x0000000c0d0e7389 */ /* 0x00006400000c000b */
[----:B01----:R-:W-:Y:S01]  /*21b40*/  ENDCOLLECTIVE ;  /* 0x000000000000791b */ /* 0x003fe20003800000 */
.L_x_12314:
[----:B------:R-:W-:Y:S02]  /*21b50*/  @!P1 IMAD.MOV.U32 R38, RZ, RZ, R6 ;  /* 0x000000ffff269224 */ /* 0x000fe400078e0006 */
[----:B------:R-:W-:Y:S01]  /*21b60*/  @!P1 IMAD.MOV.U32 R39, RZ, RZ, R7 ;  /* 0x000000ffff279224 */ /* 0x000fe200078e0007 */
[----:B------:R-:W-:Y:S01]  /*21b70*/  CS2R R6, SRZ ;  /* 0x0000000000067805 */ /* 0x000fe2000001ff00 */
[----:B------:R-:W-:Y:S01]  /*21b80*/  IMAD.MOV.U32 R10, RZ, RZ, R38 ;  /* 0x000000ffff0a7224 */ /* 0x000fe200078e0026 */
[----:B------:R-:W-:Y:S01]  /*21b90*/  CS2R R4, SRZ ;  /* 0x0000000000047805 */ /* 0x000fe2000001ff00 */
[----:B------:R-:W-:Y:S02]  /*21ba0*/  IMAD.MOV.U32 R21, RZ, RZ, R39 ;  /* 0x000000ffff157224 */ /* 0x000fe400078e0027 */
[----:B------:R-:W-:Y:S02]  /*21bb0*/  @!P1 IMAD.MOV.U32 R6, RZ, RZ, R24 ;  /* 0x000000ffff069224 */ /* 0x000fe400078e0018 */
[----:B------:R-:W-:-:S02]  /*21bc0*/  @!P1 IMAD.MOV.U32 R7, RZ, RZ, R25 ;  /* 0x000000ffff079224 */ /* 0x000fc400078e0019 */
[----:B------:R-:W-:Y:S02]  /*21bd0*/  IMAD.MOV.U32 R13, RZ, RZ, R28 ;  /* 0x000000ffff0d7224 */ /* 0x000fe400078e001c */
[----:B------:R-:W-:Y:S02]  /*21be0*/  @!P1 IMAD.MOV.U32 R4, RZ, RZ, R26 ;  /* 0x000000ffff049224 */ /* 0x000fe400078e001a */
[----:B------:R-:W-:Y:S01]  /*21bf0*/  @!P1 IMAD.MOV.U32 R5, RZ, RZ, R27 ;  /* 0x000000ffff059224 */ /* 0x000fe200078e001b */
[----:B------:R-:W-:Y:S01]  /*21c00*/  PRMT R9, R10, 0x5410, R21 ;  /* 0x000054100a097816 */ /* 0x000fe20000000015 */
[----:B------:R-:W-:Y:S02]  /*21c10*/  IMAD.MOV.U32 R10, RZ, RZ, R6 ;  /* 0x000000ffff0a7224 */ /* 0x000fe400078e0006 */
[----:B------:R-:W-:-:S07]  /*21c20*/  IMAD.MOV.U32 R8, RZ, RZ, R14 ;  /* 0x000000ffff087224 */ /* 0x000fce00078e000e */
[----:B------:R-:W-:Y:S05]  /*21c30*/  WARPSYNC.COLLECTIVE R15, `(.L_x_12315) ;  /* 0x000000000f087348 */ /* 0x000fea0003c00000 */
[----:B------:R0:W1:Y:S02]  /*21c40*/  SHFL.IDX P6, R14, R13, R12, R11 ;  /* 0x0000000c0d0e7389 */ /* 0x00006400000c000b */
[----:B01----:R-:W-:Y:S01]  /*21c50*/  ENDCOLLECTIVE ;  /* 0x000000000000791b */ /* 0x003fe20003800000 */
.L_x_12315:
[----:B------:R-:W-:Y:S01]  /*21c60*/  CS2R R24, SRZ ;  /* 0x0000000000187805 */ /* 0x000fe2000001ff00 */
[----:B------:R-:W-:Y:S02]  /*21c70*/  IMAD.MOV.U32 R11, RZ, RZ, R7 ;  /* 0x000000ffff0b7224 */ /* 0x000fe400078e0007 */
[----:B------:R-:W-:Y:S02]  /*21c80*/  IMAD.MOV.U32 R12, RZ, RZ, R4 ;  /* 0x000000ffff0c7224 */ /* 0x000fe400078e0004 */
[----:B------:R-:W-:Y:S01]  /*21c90*/  IMAD.MOV.U32 R13, RZ, RZ, R5 ;  /* 0x000000ffff0d7224 */ /* 0x000fe200078e0005 */
[----:B------:R-:W-:-:S04]  /*21ca0*/  PRMT R48, R10, 0x5410, R11 ;  /* 0x000054100a307816 */ /* 0x000fc8000000000b */
[----:B------:R-:W-:Y:S01]  /*21cb0*/  PRMT R52, R12, 0x5410, R13 ;  /* 0x000054100c347816 */ /* 0x000fe2000000000d */
[----:B------:R-:W-:Y:S06]  /*21cc0*/  BRA `(.L_x_12316) ;  /* 0xfffffe64004c7947 */ /* 0x000fec000383ffff */
.L_x_12010:
[----:B-1----:R1:W2:Y:S02]  /*21cd0*/  SYNCS.PHASECHK.TRANS64.TRYWAIT P1, [R16+URZ+0x22800], R11 ;  /* 0x0228000b100075a7 */ /* 0x0022a4000802017f */
[----:B--2---:R-:W-:Y:S05]  /*21ce0*/  @!P1 NANOSLEEP.SYNCS 0x989680 ;  /* 0x009896800000995d */ /* 0x004fea0003900000 */
[----:B------:R-:W2:Y:S02]  /*21cf0*/  @!P1 SYNCS.PHASECHK.TRANS64 P1, [R16+URZ+0x22800], R11 ;  /* 0x0228000b100095a7 */ /* 0x000ea4000802007f */
[----:B--2---:R-:W-:Y:S05]  /*21d00*/  @!P1 BRA `(.L_x_12010) ;  /* 0xfffffffc00f09947 */ /* 0x004fea000383ffff */
[----:B------:R-:W-:Y:S05]  /*21d10*/  BRA `(.L_x_12317) ;  /* 0xfffffe6400d87947 */ /* 0x000fea000383ffff */
.L_x_12016:
[----:B0-----:R0:W3:Y:S02]  /*21d20*/  SYNCS.PHASECHK.TRANS64.TRYWAIT P2, [R6+URZ+0x22830], R21 ;  /* 0x02283015060075a7 */ /* 0x0010e4000804017f */
[----:B---3--:R-:W-:Y:S05]  /*21d30*/  @!P2 NANOSLEEP.SYNCS 0x989680 ;  /* 0x009896800000a95d */ /* 0x008fea0003900000 */
[----:B------:R-:W3:Y:S02]  /*21d40*/  @!P2 SYNCS.PHASECHK.TRANS64 P2, [R6+URZ+0x22830], R21 ;  /* 0x022830150600a5a7 */ /* 0x000ee4000804007f */
[----:B---3--:R-:W-:Y:S05]  /*21d50*/  @!P2 BRA `(.L_x_12016) ;  /* 0xfffffffc00f0a947 */ /* 0x008fea000383ffff */
[----:B------:R-:W-:Y:S05]  /*21d60*/  BRA `(.L_x_12015) ;  /* 0xfffffe7400407947 */ /* 0x000fea000383ffff */
.L_x_12029:
[----:B-1----:R1:W2:Y:S02]  /*21d70*/  SYNCS.PHASECHK.TRANS64.TRYWAIT P2, [R6+URZ+0x22850], R21 ;  /* 0x02285015060075a7 */ /* 0x0022a4000804017f */
[----:B--2---:R-:W-:Y:S05]  /*21d80*/  @!P2 NANOSLEEP.SYNCS 0x989680 ;  /* 0x009896800000a95d */ /* 0x004fea0003900000 */
[----:B------:R-:W2:Y:S02]  /*21d90*/  @!P2 SYNCS.PHASECHK.TRANS64 P2, [R6+URZ+0x22850], R21 ;  /* 0x022850150600a5a7 */ /* 0x000ea4000804007f */
[----:B--2---:R-:W-:Y:S05]  /*21da0*/  @!P2 BRA `(.L_x_12029) ;  /* 0xfffffffc00f0a947 */ /* 0x004fea000383ffff */
[----:B------:R-:W-:Y:S05]  /*21db0*/  BRA `(.L_x_12028) ;  /* 0xfffffe9c00a87947 */ /* 0x000fea000383ffff */
.L_x_12038:
[----:B-1----:R1:W2:Y:S02]  /*21dc0*/  SYNCS.PHASECHK.TRANS64.TRYWAIT P2, [R210+URZ+0x22830], R209 ;  /* 0x022830d1d20075a7 */ /* 0x0022a4000804017f */
[----:B--2---:R-:W-:Y:S05]  /*21dd0*/  @!P2 NANOSLEEP.SYNCS 0x989680 ;  /* 0x009896800000a95d */ /* 0x004fea0003900000 */
[----:B------:R-:W2:Y:S02]  /*21de0*/  @!P2 SYNCS.PHASECHK.TRANS64 P2, [R210+URZ+0x22830], R209 ;  /* 0x022830d1d200a5a7 */ /* 0x000ea4000804007f */
[----:B--2---:R-:W-:Y:S05]  /*21df0*/  @!P2 BRA `(.L_x_12038) ;  /* 0xfffffffc00f0a947 */ /* 0x004fea000383ffff */
[----:B------:R-:W-:Y:S05]  /*21e00*/  BRA `(.L_x_12037) ;  /* 0xfffffea400707947 */ /* 0x000fea000383ffff */
.L_x_12051:
[----:B--2---:R2:W3:Y:S02]  /*21e10*/  SYNCS.PHASECHK.TRANS64.TRYWAIT P2, [R210+URZ+0x22850], R209 ;  /* 0x022850d1d20075a7 */ /* 0x0044e4000804017f */
[----:B---3--:R-:W-:Y:S05]  /*21e20*/  @!P2 NANOSLEEP.SYNCS 0x989680 ;  /* 0x009896800000a95d */ /* 0x008fea0003900000 */
[----:B------:R-:W3:Y:S02]  /*21e30*/  @!P2 SYNCS.PHASECHK.TRANS64 P2, [R210+URZ+0x22850], R209 ;  /* 0x022850d1d200a5a7 */ /* 0x000ee4000804007f */
[----:B---3--:R-:W-:Y:S05]  /*21e40*/  @!P2 BRA `(.L_x_12051) ;  /* 0xfffffffc00f0a947 */ /* 0x008fea000383ffff */
[----:B------:R-:W-:Y:S05]  /*21e50*/  BRA `(.L_x_12050) ;  /* 0xfffffed8000c7947 */ /* 0x000fea000383ffff */
.L_x_12061:
[----:B--2---:R2:W3:Y:S02]  /*21e60*/  SYNCS.PHASECHK.TRANS64.TRYWAIT P3, [R6+URZ+0x22830], R210 ;  /* 0x022830d2060075a7 */ /* 0x0044e4000806017f */
[----:B---3--:R-:W-:Y:S05]  /*21e70*/  @!P3 NANOSLEEP.SYNCS 0x989680 ;  /* 0x009896800000b95d */ /* 0x008fea0003900000 */
[----:B------:R-:W3:Y:S02]  /*21e80*/  @!P3 SYNCS.PHASECHK.TRANS64 P3, [R6+URZ+0x22830], R210 ;  /* 0x022830d20600b5a7 */ /* 0x000ee4000806007f */
[----:B---3--:R-:W-:Y:S05]  /*21e90*/  @!P3 BRA `(.L_x_12061) ;  /* 0xfffffffc00f0b947 */ /* 0x008fea000383ffff */
[----:B------:R-:W-:Y:S05]  /*21ea0*/  BRA `(.L_x_12060) ;  /* 0xfffffee000047947 */ /* 0x000fea000383ffff */
.L_x_12066:
[----:B-1----:R1:W2:Y:S02]  /*21eb0*/  SYNCS.PHASECHK.TRANS64.TRYWAIT P3, [R6+URZ+0x22850], R210 ;  /* 0x022850d2060075a7 */ /* 0x0022a4000806017f */
[----:B--2---:R-:W-:Y:S05]  /*21ec0*/  @!P3 NANOSLEEP.SYNCS 0x989680 ;  /* 0x009896800000b95d */ /* 0x004fea0003900000 */
[----:B------:R-:W2:Y:S02]  /*21ed0*/  @!P3 SYNCS.PHASECHK.TRANS64 P3, [R6+URZ+0x22850], R210 ;  /* 0x022850d20600b5a7 */ /* 0x000ea4000806007f */
[----:B--2---:R-:W-:Y:S05]  /*21ee0*/  @!P3 BRA `(.L_x_12066) ;  /* 0xfffffffc00f0b947 */ /* 0x004fea000383ffff */
[----:B------:R-:W-:Y:S05]  /*21ef0*/  BRA `(.L_x_12065) ;  /* 0xfffffefc00e07947 */ /* 0x000fea000383ffff */
.L_x_12072:
[----:B--2---:R2:W3:Y:S02]  /*21f00*/  SYNCS.PHASECHK.TRANS64.TRYWAIT P2, [R210+URZ+0x22830], R209 ;  /* 0x022830d1d20075a7 */ /* 0x0044e4000804017f */
[----:B---3--:R-:W-:Y:S05]  /*21f10*/  @!P2 NANOSLEEP.SYNCS 0x989680 ;  /* 0x009896800000a95d */ /* 0x008fea0003900000 */
[----:B------:R-:W3:Y:S02]  /*21f20*/  @!P2 SYNCS.PHASECHK.TRANS64 P2, [R210+URZ+0x22830], R209 ;  /* 0x022830d1d200a5a7 */ /* 0x000ee4000804007f */
[----:B---3--:R-:W-:Y:S05]  /*21f30*/  @!P2 BRA `(.L_x_12072) ;  /* 0xfffffffc00f0a947 */ /* 0x008fea000383ffff */
[----:B------:R-:W-:Y:S05]  /*21f40*/  BRA `(.L_x_12071) ;  /* 0xffffff0400107947 */ /* 0x000fea000383ffff */
.L_x_12085:
[----:B-1----:R1:W3:Y:S02]  /*21f50*/  SYNCS.PHASECHK.TRANS64.TRYWAIT P2, [R210+URZ+0x22850], R209 ;  /* 0x022850d1d20075a7 */ /* 0x0022e4000804017f */
[----:B---3--:R-:W-:Y:S05]  /*21f60*/  @!P2 NANOSLEEP.SYNCS 0x989680 ;  /* 0x009896800000a95d */ /* 0x008fea0003900000 */
[----:B------:R-:W3:Y:S02]  /*21f70*/  @!P2 SYNCS.PHASECHK.TRANS64 P2, [R210+URZ+0x22850], R209 ;  /* 0x022850d1d200a5a7 */ /* 0x000ee4000804007f */
[----:B---3--:R-:W-:Y:S05]  /*21f80*/  @!P2 BRA `(.L_x_12085) ;  /* 0xfffffffc00f0a947 */ /* 0x008fea000383ffff */
[----:B------:R-:W-:Y:S05]  /*21f90*/  BRA `(.L_x_12084) ;  /* 0xffffff3400a87947 */ /* 0x000fea000383ffff */
.L_x_12100:
[----:B------:R-:W-:Y:S02]  /*21fa0*/  IMAD.MOV.U32 R13, RZ, RZ, R4 ;  /* 0x000000ffff0d7224 */ /* 0x000fe400078e0004 */
[----:B------:R-:W-:Y:S02]  /*21fb0*/  IMAD.MOV.U32 R12, RZ, RZ, RZ ;  /* 0x000000ffff0c7224 */ /* 0x000fe400078e00ff */
[----:B------:R-:W-:Y:S02]  /*21fc0*/  IMAD.MOV.U32 R11, RZ, RZ, 0x181f ;  /* 0x0000181fff0b7424 */ /* 0x000fe400078e00ff */
[----:B------:R-:W-:-:S07]  /*21fd0*/  IMAD.MOV.U32 R15, RZ, RZ, -0x1 ;  /* 0xffffffffff0f7424 */ /* 0x000fce00078e00ff */
[----:B--23--:R-:W-:Y:S05]  /*21fe0*/  WARPSYNC.COLLECTIVE R15, `(.L_x_12318) ;  /* 0x000000000f087348 */ /* 0x00cfea0003c00000 */
[----:B------:R0:W1:Y:S02]  /*21ff0*/  SHFL.IDX P6, R14, R13, R12, R11 ;  /* 0x0000000c0d0e7389 */ /* 0x00006400000c000b */
[----:B0123--:R-:W-:Y:S01]  /*22000*/  ENDCOLLECTIVE ;  /* 0x000000000000791b */ /* 0x00ffe20003800000 */
.L_x_12318:
[----:B------:R-:W-:Y:S02]  /*22010*/  IMAD.MOV.U32 R13, RZ, RZ, R3 ;  /* 0x000000ffff0d7224 */ /* 0x000fe400078e0003 */
[----:B------:R-:W-:-:S07]  /*22020*/  IMAD.MOV.U32 R0, RZ, RZ, R14 ;  /* 0x000000ffff007224 */ /* 0x000fce00078e000e */
[----:B------:R-:W-:Y:S05]  /*22030*/  WARPSYNC.COLLECTIVE R15, `(.L_x_12319) ;  /* 0x000000000f087348 */ /* 0x000fea0003c00000 */
[----:B------:R0:W1:Y:S02]  /*22040*/  SHFL.IDX P6, R14, R13, R12, R11 ;  /* 0x0000000c0d0e7389 */ /* 0x00006400000c000b */
[----:B01----:R-:W-:Y:S01]  /*22050*/  ENDCOLLECTIVE ;  /* 0x000000000000791b */ /* 0x003fe20003800000 */
.L_x_12319:
[----:B------:R-:W-:Y:S05]  /*22060*/  BRA `(.L_x_12320) ;  /* 0xffffff6800a87947 */ /* 0x000fea000383ffff */
.L_x_12103:
[----:B------:R-:W-:Y:S01]  /*22070*/  BSSY B1, `(.L_x_12321) ;  /* 0x0000008000017945 */ /* 0x000fe20003800000 */
[----:B-1----:R-:W-:Y:S02]  /*22080*/  IMAD.MOV.U32 R13, RZ, RZ, R4 ;  /* 0x000000ffff0d7224 */ /* 0x002fe400078e0004 */
[----:B------:R-:W-:Y:S02]  /*22090*/  IMAD.MOV.U32 R12, RZ, RZ, 0x1 ;  /* 0x00000001ff0c7424 */ /* 0x000fe400078e00ff */
[----:B------:R-:W-:Y:S02]  /*220a0*/  IMAD.MOV.U32 R11, RZ, RZ, 0x181f ;  /* 0x0000181fff0b7424 */ /* 0x000fe400078e00ff */
[----:B------:R-:W-:-:S07]  /*220b0*/  IMAD.MOV.U32 R15, RZ, RZ, -0x1 ;  /* 0xffffffffff0f7424 */ /* 0x000fce00078e00ff */
[----:B0-234-:R-:W-:Y:S05]  /*220c0*/  WARPSYNC.COLLECTIVE R15, `(.L_x_12322) ;  /* 0x000000000f087348 */ /* 0x01dfea0003c00000 */
[----:B----4-:R1:W4:Y:S02]  /*220d0*/  SHFL.IDX P6, R14, R13, R12, R11 ;  /* 0x0000000c0d0e7389 */ /* 0x01032400000c000b */
[----:B01234-:R-:W-:Y:S01]  /*220e0*/  ENDCOLLECTIVE ;  /* 0x000000000000791b */ /* 0x01ffe20003800000 */
.L_x_12322:
[----:B------:R-:W-:Y:S05]  /*220f0*/  BSYNC B1 ;  /* 0x0000000000017941 */ /* 0x000fea0003800000 */
.L_x_12321:
        /* <DEDUP_REMOVED lines=8> */
.L_x_12323:
[----:B------:R-:W-:Y:S05]  /*22180*/  BRA `(.L_x_12324) ;  /* 0xffffff6800dc7947 */ /* 0x000fea000383ffff */
.L_x_12106:
        /* <DEDUP_REMOVED lines=8> */
.L_x_12326:
[----:B------:R-:W-:Y:S05]  /*22210*/  BSYNC B1 ;  /* 0x0000000000017941 */ /* 0x000fea0003800000 */
.L_x_12325:
        /* <DEDUP_REMOVED lines=8> */
.L_x_12327:
[----:B------:R-:W-:Y:S05]  /*222a0*/  BRA `(.L_x_12328) ;  /* 0xffffff6c000c7947 */ /* 0x000fea000383ffff */
.L_x_12109:
        /* <DEDUP_REMOVED lines=8> */
.L_x_12330:
[----:B------:R-:W-:Y:S05]  /*22330*/  BSYNC B1 ;  /* 0x0000000000017941 */ /* 0x000fea0003800000 */
.L_x_12329:
        /* <DEDUP_REMOVED lines=8> */
.L_x_12331:
[----:B------:R-:W-:Y:S05]  /*223c0*/  BRA `(.L_x_12332) ;  /* 0xffffff6c003c7947 */ /* 0x000fea000383ffff */
.L_x_12134:
        /* <DEDUP_REMOVED lines=11> */
.L_x_12334:
[----:B------:R-:W-:Y:S05]  /*22480*/  BSYNC B1 ;  /* 0x0000000000017941 */ /* 0x000fea0003800000 */
.L_x_12333:
[----:B------:R-:W-:Y:S05]  /*22490*/  BRA `(.L_x_12335) ;  /* 0xffffff84006c7947 */ /* 0x000fea000383ffff */
.L_x_12136:
[----:B------:R-:W-:Y:S01]  /*224a0*/  BSSY B1, `(.L_x_12336) ;  /* 0x0000006000017945 */ /* 0x000fe20003800000 */
[----:B------:R-:W-:-:S07]  /*224b0*/  IMAD.MOV.U32 R15, RZ, RZ, -0x1 ;  /* 0xffffffffff0f7424 */ /* 0x000fce00078e00ff */
[----:B01----:R-:W-:Y:S05]  /*224c0*/  WARPSYNC.COLLECTIVE R15, `(.L_x_12337) ;  /* 0x000000000f0c7348 */ /* 0x003fea0003c00000 */
[----:B------:R-:W-:Y:S02]  /*224d0*/  ELECT P6, UR62, PT ;  /* 0x00000000003e782f */ /* 0x000fe400038c0000 */
[----:B------:R-:W-:Y:S01]  /*224e0*/  MOV R14, UR62 ;  /* 0x0000003e000e7c02 */ /* 0x000fe20008000f00 */
[----:B01----:R-:W-:Y:S10]  /*224f0*/  ENDCOLLECTIVE ;  /* 0x000000000000791b */ /* 0x003ff40003800000 */
.L_x_12337:
[----:B------:R-:W-:Y:S05]  /*22500*/  BSYNC B1 ;  /* 0x0000000000017941 */ /* 0x000fea0003800000 */
.L_x_12336:
[----:B------:R-:W-:Y:S05]  /*22510*/  BRA `(.L_x_12135) ;  /* 0xffffff8400647947 */ /* 0x000fea000383ffff */
.L_x_12138:
[----:B-1----:R-:W2:Y:S02]  /*22520*/  LDL R6, [R1+0x4] ;  /* 0x0000040001067983 */ /* 0x002ea40000100800 */
[----:B--2---:R1:W2:Y:S02]  /*22530*/  SYNCS.PHASECHK.TRANS64.TRYWAIT P0, [R6+URZ+0x22820], R5 ;  /* 0x02282005060075a7 */ /* 0x0042a4000800017f */
[----:B--2---:R-:W-:Y:S05]  /*22540*/  @!P0 NANOSLEEP.SYNCS 0x989680 ;  /* 0x009896800000895d */ /* 0x004fea0003900000 */
[----:B------:R-:W2:Y:S02]  /*22550*/  @!P0 SYNCS.PHASECHK.TRANS64 P0, [R6+URZ+0x22820], R5 ;  /* 0x02282005060085a7 */ /* 0x000ea4000800007f */
[----:B--2---:R-:W-:Y:S05]  /*22560*/  @!P0 BRA `(.L_x_12138) ;  /* 0xfffffffc00ec8947 */ /* 0x004fea000383ffff */
[----:B------:R-:W-:Y:S05]  /*22570*/  BRA `(.L_x_12338) ;  /* 0xffffff8400747947 */ /* 0x000fea000383ffff */
.L_x_12142:
[----:B-1----:R1:W2:Y:S02]  /*22580*/  SYNCS.PHASECHK.TRANS64.TRYWAIT P0, [R6+URZ+0x228a0], R9 ;  /* 0x0228a009060075a7 */ /* 0x0022a4000800017f */
[----:B--2---:R-:W-:Y:S05]  /*22590*/  @!P0 NANOSLEEP.SYNCS 0x989680 ;  /* 0x009896800000895d */ /* 0x004fea0003900000 */
[----:B------:R-:W2:Y:S02]  /*225a0*/  @!P0 SYNCS.PHASECHK.TRANS64 P0, [R6+URZ+0x228a0], R9 ;  /* 0x0228a009060085a7 */ /* 0x000ea4000800007f */
[----:B--2---:R-:W-:Y:S05]  /*225b0*/  @!P0 BRA `(.L_x_12142) ;  /* 0xfffffffc00f08947 */ /* 0x004fea000383ffff */
[----:B------:R-:W-:Y:S05]  /*225c0*/  BRA `(.L_x_12339) ;  /* 0xffffff8400987947 */ /* 0x000fea000383ffff */
.L_x_12147:
[----:B--2---:R2:W3:Y:S02]  /*225d0*/  SYNCS.PHASECHK.TRANS64.TRYWAIT P0, [R6+URZ+0x228c0], R9 ;  /* 0x0228c009060075a7 */ /* 0x0044e4000800017f */
[----:B---3--:R-:W-:Y:S05]  /*225e0*/  @!P0 NANOSLEEP.SYNCS 0x989680 ;  /* 0x009896800000895d */ /* 0x008fea0003900000 */
[----:B------:R-:W3:Y:S02]  /*225f0*/  @!P0 SYNCS.PHASECHK.TRANS64 P0, [R6+URZ+0x228c0], R9 ;  /* 0x0228c009060085a7 */ /* 0x000ee4000800007f */
[----:B---3--:R-:W-:Y:S05]  /*22600*/  @!P0 BRA `(.L_x_12147) ;  /* 0xfffffffc00f08947 */ /* 0x008fea000383ffff */
[----:B------:R-:W-:Y:S05]  /*22610*/  BRA `(.L_x_12340) ;  /* 0xffffff88001c7947 */ /* 0x000fea000383ffff */
.L_x_12157:
[----:B-1----:R1:W2:Y:S02]  /*22620*/  SYNCS.PHASECHK.TRANS64.TRYWAIT P1, [R5+URZ+0x228a0], R6 ;  /* 0x0228a006050075a7 */ /* 0x0022a4000802017f */
[----:B--2---:R-:W-:Y:S05]  /*22630*/  @!P1 NANOSLEEP.SYNCS 0x989680 ;  /* 0x009896800000995d */ /* 0x004fea0003900000 */
[----:B------:R-:W2:Y:S02]  /*22640*/  @!P1 SYNCS.PHASECHK.TRANS64 P1, [R5+URZ+0x228a0], R6 ;  /* 0x0228a006050095a7 */ /* 0x000ea4000802007f */
[----:B--2---:R-:W-:Y:S05]  /*22650*/  @!P1 BRA `(.L_x_12157) ;  /* 0xfffffffc00f09947 */ /* 0x004fea000383ffff */
[----:B------:R-:W-:Y:S05]  /*22660*/  BRA `(.L_x_12341) ;  /* 0xffffff8c00b47947 */ /* 0x000fea000383ffff */
.L_x_12162:
[----:B--2---:R2:W3:Y:S02]  /*22670*/  SYNCS.PHASECHK.TRANS64.TRYWAIT P1, [R5+URZ+0x228c0], R6 ;  /* 0x0228c006050075a7 */ /* 0x0044e4000802017f */
[----:B---3--:R-:W-:Y:S05]  /*22680*/  @!P1 NANOSLEEP.SYNCS 0x989680 ;  /* 0x009896800000995d */ /* 0x008fea0003900000 */
[----:B------:R-:W3:Y:S02]  /*22690*/  @!P1 SYNCS.PHASECHK.TRANS64 P1, [R5+URZ+0x228c0], R6 ;  /* 0x0228c006050095a7 */ /* 0x000ee4000802007f */
[----:B---3--:R-:W-:Y:S05]  /*226a0*/  @!P1 BRA `(.L_x_12162) ;  /* 0xfffffffc00f09947 */ /* 0x008fea000383ffff */
[----:B------:R-:W-:Y:S05]  /*226b0*/  BRA `(.L_x_12342) ;  /* 0xffffff9000347947 */ /* 0x000fea000383ffff */
.L_x_12186:
        /* <DEDUP_REMOVED lines=11> */
.L_x_12344:
[----:B------:R-:W-:Y:S05]  /*22770*/  BSYNC B0 ;  /* 0x0000000000007941 */ /* 0x000fea0003800000 */
.L_x_12343:
[----:B------:R-:W-:Y:S05]  /*22780*/  BRA `(.L_x_12345) ;  /* 0xffffffa000207947 */ /* 0x000fea000383ffff */
.L_x_12188:
[----:B------:R-:W-:Y:S01]  /*22790*/  BSSY B0, `(.L_x_12346) ;  /* 0x0000006000007945 */ /* 0x000fe20003800000 */
[----:B------:R-:W-:-:S07]  /*227a0*/  IMAD.MOV.U32 R15, RZ, RZ, -0x1 ;  /* 0xffffffffff0f7424 */ /* 0x000fce00078e00ff */
[----:B01-3--:R-:W-:Y:S05]  /*227b0*/  WARPSYNC.COLLECTIVE R15, `(.L_x_12347) ;  /* 0x000000000f0c7348 */ /* 0x00bfea0003c00000 */
[----:B------:R-:W-:Y:S02]  /*227c0*/  ELECT P6, UR62, PT ;  /* 0x00000000003e782f */ /* 0x000fe400038c0000 */
[----:B------:R-:W-:Y:S01]  /*227d0*/  MOV R14, UR62 ;  /* 0x0000003e000e7c02 */ /* 0x000fe20008000f00 */
[----:B01-3--:R-:W-:Y:S10]  /*227e0*/  ENDCOLLECTIVE ;  /* 0x000000000000791b */ /* 0x00bff40003800000 */
.L_x_12347:
[----:B------:R-:W-:Y:S05]  /*227f0*/  BSYNC B0 ;  /* 0x0000000000007941 */ /* 0x000fea0003800000 */
.L_x_12346:
[----:B------:R-:W-:Y:S05]  /*22800*/  BRA `(.L_x_12348) ;  /* 0xffffffa0002c7947 */ /* 0x000fea000383ffff */
.L_x_12190:
[----:B-1----:R1:W2:Y:S02]  /*22810*/  SYNCS.PHASECHK.TRANS64.TRYWAIT P0, [R0+URZ+0x22840], R2 ;  /* 0x02284002000075a7 */ /* 0x0022a4000800017f */
[----:B--2---:R-:W-:Y:S05]  /*22820*/  @!P0 NANOSLEEP.SYNCS 0x989680 ;  /* 0x009896800000895d */ /* 0x004fea0003900000 */
[----:B------:R-:W2:Y:S02]  /*22830*/  @!P0 SYNCS.PHASECHK.TRANS64 P0, [R0+URZ+0x22840], R2 ;  /* 0x02284002000085a7 */ /* 0x000ea4000800007f */
[----:B--2---:R-:W-:Y:S05]  /*22840*/  @!P0 BRA `(.L_x_12190) ;  /* 0xfffffffc00f08947 */ /* 0x004fea000383ffff */
[----:B------:R-:W-:Y:S05]  /*22850*/  BRA `(.L_x_12349) ;  /* 0xffffffa000947947 */ /* 0x000fea000383ffff */
.L_x_12194:
        /* <DEDUP_REMOVED lines=13> */
.L_x_12350:
[----:B------:R-:W-:Y:S02]  /*22930*/  IMAD.MOV.U32 R13, RZ, RZ, R4 ;  /* 0x000000ffff0d7224 */ /* 0x000fe400078e0004 */
[----:B------:R-:W-:-:S07]  /*22940*/  IMAD.MOV.U32 R6, RZ, RZ, R14 ;  /* 0x000000ffff067224 */ /* 0x000fce00078e000e */
[----:B------:R-:W-:Y:S05]  /*22950*/  WARPSYNC.COLLECTIVE R15, `(.L_x_12351) ;  /* 0x000000000f087348 */ /* 0x000fea0003c00000 */
[----:B------:R0:W1:Y:S02]  /*22960*/  SHFL.IDX P6, R14, R13, R12, R11 ;  /* 0x0000000c0d0e7389 */ /* 0x00006400000c000b */
[----:B01----:R-:W-:Y:S01]  /*22970*/  ENDCOLLECTIVE ;  /* 0x000000000000791b */ /* 0x003fe20003800000 */
.L_x_12351:
[----:B------:R-:W-:Y:S02]  /*22980*/  IMAD.MOV.U32 R13, RZ, RZ, R3 ;  /* 0x000000ffff0d7224 */ /* 0x000fe400078e0003 */
[----:B------:R-:W-:Y:S02]  /*22990*/  IMAD.MOV.U32 R12, RZ, RZ, 0x1 ;  /* 0x00000001ff0c7424 */ /* 0x000fe400078e00ff */
[----:B------:R-:W-:-:S07]  /*229a0*/  IMAD.MOV.U32 R7, RZ, RZ, R14 ;  /* 0x000000ffff077224 */ /* 0x000fce00078e000e */
[----:B------:R-:W-:Y:S05]  /*229b0*/  WARPSYNC.COLLECTIVE R15, `(.L_x_12352) ;  /* 0x000000000f087348 */ /* 0x000fea0003c00000 */
[----:B------:R0:W1:Y:S02]  /*229c0*/  SHFL.IDX P6, R14, R13, R12, R11 ;  /* 0x0000000c0d0e7389 */ /* 0x00006400000c000b */
[----:B01----:R-:W-:Y:S01]  /*229d0*/  ENDCOLLECTIVE ;  /* 0x000000000000791b */ /* 0x003fe20003800000 */
.L_x_12352:
        /* <DEDUP_REMOVED lines=15> */
.L_x_12353:
[----:B------:R-:W-:Y:S02]  /*22ad0*/  IMAD.MOV.U32 R13, RZ, RZ, R3 ;  /* 0x000000ffff0d7224 */ /* 0x000fe400078e0003 */
[----:B------:R-:W-:Y:S02]  /*22ae0*/  IMAD.MOV.U32 R12, RZ, RZ, 0x2 ;  /* 0x00000002ff0c7424 */ /* 0x000fe400078e00ff */
[----:B------:R-:W-:-:S07]  /*22af0*/  IMAD.MOV.U32 R5, RZ, RZ, R14 ;  /* 0x000000ffff057224 */ /* 0x000fce00078e000e */
[----:B------:R-:W-:Y:S05]  /*22b00*/  WARPSYNC.COLLECTIVE R15, `(.L_x_12354) ;  /* 0x000000000f087348 */ /* 0x000fea0003c00000 */
[----:B------:R0:W1:Y:S02]  /*22b10*/  SHFL.IDX P6, R14, R13, R12, R11 ;  /* 0x0000000c0d0e7389 */ /* 0x00006400000c000b */
[----:B01----:R-:W-:Y:S01]  /*22b20*/  ENDCOLLECTIVE ;  /* 0x000000000000791b */ /* 0x003fe20003800000 */
.L_x_12354:
        /* <DEDUP_REMOVED lines=15> */
.L_x_12355:
[----:B------:R-:W-:Y:S02]  /*22c20*/  IMAD.MOV.U32 R13, RZ, RZ, R3 ;  /* 0x000000ffff0d7224 */ /* 0x000fe400078e0003 */
[----:B------:R-:W-:Y:S02]  /*22c30*/  IMAD.MOV.U32 R12, RZ, RZ, 0x3 ;  /* 0x00000003ff0c7424 */ /* 0x000fe400078e00ff */
[----:B------:R-:W-:-:S07]  /*22c40*/  IMAD.MOV.U32 R5, RZ, RZ, R14 ;  /* 0x000000ffff057224 */ /* 0x000fce00078e000e */
[----:B------:R-:W-:Y:S05]  /*22c50*/  WARPSYNC.COLLECTIVE R15, `(.L_x_12356) ;  /* 0x000000000f087348 */ /* 0x000fea0003c00000 */
[----:B------:R0:W1:Y:S02]  /*22c60*/  SHFL.IDX P6, R14, R13, R12, R11 ;  /* 0x0000000c0d0e7389 */ /* 0x00006400000c000b */
[----:B01----:R-:W-:Y:S01]  /*22c70*/  ENDCOLLECTIVE ;  /* 0x000000000000791b */ /* 0x003fe20003800000 */
.L_x_12356:
[----:B------:R-:W-:-:S05]  /*22c80*/  @!P1 LEA R5, P2, R10, R5, 0x1 ;  /* 0x000000050a059211 */ /* 0x000fca00078408ff */
[----:B------:R-:W-:-:S04]  /*22c90*/  @!P1 IMAD.X R6, RZ, RZ, R6, P2 ;  /* 0x000000ffff069224 */ /* 0x000fc800010e0606 */
[----:B------:R-:W-:Y:S01]  /*22ca0*/  @!P1 IMAD.MOV.U32 R7, RZ, RZ, R6 ;  /* 0x000000ffff079224 */ /* 0x000fe200078e0006 */
[----:B------:R-:W-:Y:S01]  /*22cb0*/  @!P1 MOV R6, R5 ;  /* 0x0000000500069202 */ /* 0x000fe20000000f00 */
[----:B------:R-:W-:Y:S02]  /*22cc0*/  IMAD.MOV.U32 R13, RZ, RZ, R4 ;  /* 0x000000ffff0d7224 */ /* 0x000fe400078e0004 */
[----:B------:R-:W-:Y:S02]  /*22cd0*/  VIADD R5, R0, 0x30 ;  /* 0x0000003000057836 */ /* 0x000fe40000000000 */
[----:B------:R-:W-:Y:S01]  /*22ce0*/  @!PT LDS RZ, [RZ] ;  /* 0x00000000fffff984 */ /* 0x000fe20000000800 */
[----:B------:R-:W-:Y:S01]  /*22cf0*/  @!PT LDS RZ, [RZ] ;  /* 0x00000000fffff984 */ /* 0x000fe20000000800 */
[----:B------:R-:W-:Y:S01]  /*22d00*/  @!PT LDS RZ, [RZ] ;  /* 0x00000000fffff984 */ /* 0x000fe20000000800 */
[----:B------:R0:W-:Y:S03]  /*22d10*/  @!P1 LDGSTS.E.BYPASS.LTC128B.128 [R9+0x19400], desc[UR38][R6.64], !P0 ;  /* 0x1940000006099fae */ /* 0x0001e6000c101d66 */
[----:B------:R-:W-:Y:S01]  /*22d20*/  ISETP.GE.AND P1, PT, R5, R2, PT ;  /* 0x000000020500720c */ /* 0x000fe20003f26270 */
[----:B0-----:R-:W-:-:S12]  /*22d30*/  IMAD.MOV.U32 R6, RZ, RZ, R14 ;  /* 0x000000ffff067224 */ /* 0x001fd800078e000e */
[----:B------:R-:W-:Y:S05]  /*22d40*/  WARPSYNC.COLLECTIVE R15, `(.L_x_12357) ;  /* 0x000000000f087348 */ /* 0x000fea0003c00000 */
[----:B------:R0:W1:Y:S02]  /*22d50*/  SHFL.IDX P6, R14, R13, R12, R11 ;  /* 0x0000000c0d0e7389 */ /* 0x00006400000c000b */
[----:B01----:R-:W-:Y:S01]  /*22d60*/  ENDCOLLECTIVE ;  /* 0x000000000000791b */ /* 0x003fe20003800000 */
.L_x_12357:
[----:B------:R-:W-:Y:S02]  /*22d70*/  IMAD.MOV.U32 R13, RZ, RZ, R3 ;  /* 0x000000ffff0d7224 */ /* 0x000fe400078e0003 */
[----:B------:R-:W-:Y:S02]  /*22d80*/  IMAD.MOV.U32 R12, RZ, RZ, 0x4 ;  /* 0x00000004ff0c7424 */ /* 0x000fe400078e00ff */
[----:B------:R-:W-:-:S07]  /*22d90*/  IMAD.MOV.U32 R5, RZ, RZ, R14 ;  /* 0x000000ffff057224 */ /* 0x000fce00078e000e */
[----:B------:R-:W-:Y:S05]  /*22da0*/  WARPSYNC.COLLECTIVE R15, `(.L_x_12358) ;  /* 0x000000000f087348 */ /* 0x000fea0003c00000 */
[----:B------:R0:W1:Y:S02]  /*22db0*/  SHFL.IDX P6, R14, R13, R12, R11 ;  /* 0x0000000c0d0e7389 */ /* 0x00006400000c000b */
[----:B01----:R-:W-:Y:S01]  /*22dc0*/  ENDCOLLECTIVE ;  /* 0x000000000000791b */ /* 0x003fe20003800000 */
.L_x_12358:
        /* <DEDUP_REMOVED lines=15> */
.L_x_12359:
[----:B------:R-:W-:Y:S02]  /*22ec0*/  IMAD.MOV.U32 R13, RZ, RZ, R3 ;  /* 0x000000ffff0d7224 */ /* 0x000fe400078e0003 */
[----:B------:R-:W-:Y:S02]  /*22ed0*/  IMAD.MOV.U32 R12, RZ, RZ, 0x5 ;  /* 0x00000005ff0c7424 */ /* 0x000fe400078e00ff */
[----:B------:R-:W-:-:S07]  /*22ee0*/  IMAD.MOV.U32 R5, RZ, RZ, R14 ;  /* 0x000000ffff057224 */ /* 0x000fce00078e000e */
[----:B------:R-:W-:Y:S05]  /*22ef0*/  WARPSYNC.COLLECTIVE R15, `(.L_x_12360) ;  /* 0x000000000f087348 */ /* 0x000fea0003c00000 */
[----:B------:R0:W1:Y:S02]  /*22f00*/  SHFL.IDX P6, R14, R13, R12, R11 ;  /* 0x0000000c0d0e7389 */ /* 0x00006400000c000b */
[----:B01----:R-:W-:Y:S01]  /*22f10*/  ENDCOLLECTIVE ;  /* 0x000000000000791b */ /* 0x003fe20003800000 */
.L_x_12360:
        /* <DEDUP_REMOVED lines=15> */
.L_x_12361:
[----:B------:R-:W-:Y:S02]  /*23010*/  IMAD.MOV.U32 R13, RZ, RZ, R3 ;  /* 0x000000ffff0d7224 */ /* 0x000fe400078e0003 */
[----:B------:R-:W-:Y:S02]  /*23020*/  IMAD.MOV.U32 R12, RZ, RZ, 0x6 ;  /* 0x00000006ff0c7424 */ /* 0x000fe400078e00ff */
[----:B------:R-:W-:-:S07]  /*23030*/  IMAD.MOV.U32 R5, RZ, RZ, R14 ;  /* 0x000000ffff057224 */ /* 0x000fce00078e000e */
[----:B------:R-:W-:Y:S05]  /*23040*/  WARPSYNC.COLLECTIVE R15, `(.L_x_12362) ;  /* 0x000000000f087348 */ /* 0x000fea0003c00000 */
[----:B------:R0:W1:Y:S02]  /*23050*/  SHFL.IDX P6, R14, R13, R12, R11 ;  /* 0x0000000c0d0e7389 */ /* 0x00006400000c000b */
[----:B01----:R-:W-:Y:S01]  /*23060*/  ENDCOLLECTIVE ;  /* 0x000000000000791b */ /* 0x003fe20003800000 */
.L_x_12362:
        /* <DEDUP_REMOVED lines=13> */
.L_x_12363:
        /* <DEDUP_REMOVED lines=8> */
.L_x_12364:
        /* <DEDUP_REMOVED lines=13> */
.L_x_12365:
[----:B------:R-:W-:Y:S01]  /*23290*/  IMAD.MOV.U32 R3, RZ, RZ, R14 ;  /* 0x000000ffff037224 */ /* 0x000fe200078e000e */
[----:B------:R-:W-:Y:S06]  /*232a0*/  BRA `(.L_x_12366) ;  /* 0xffffffa4002c7947 */ /* 0x000fec000383ffff */
.L_x_12197:
[----:B0-----:R-:W2:Y:S02]  /*232b0*/  LDL R2, [R1+0x4] ;  /* 0x0000040001027983 */ /* 0x001ea40000100800 */
[----:B--2---:R0:W1:Y:S02]  /*232c0*/  SYNCS.PHASECHK.TRANS64.TRYWAIT P0, [R2+URZ+0x22820], R0 ;  /* 0x02282000020075a7 */ /* 0x004064000800017f */
[----:B-1----:R-:W-:Y:S05]  /*232d0*/  @!P0 NANOSLEEP.SYNCS 0x989680 ;  /* 0x009896800000895d */ /* 0x002fea0003900000 */
[----:B------:R-:W1:Y:S02]  /*232e0*/  @!P0 SYNCS.PHASECHK.TRANS64 P0, [R2+URZ+0x22820], R0 ;  /* 0x02282000020085a7 */ /* 0x000e64000800007f */
[----:B-1----:R-:W-:Y:S05]  /*232f0*/  @!P0 BRA `(.L_x_12197) ;  /* 0xfffffffc00ec8947 */ /* 0x002fea000383ffff */
[----:B------:R-:W-:Y:S05]  /*23300*/  BRA `(.L_x_12367) ;  /* 0xffffffa4008c7947 */ /* 0x000fea000383ffff */
.L_x_12201:
[----:B0-----:R0:W1:Y:S02]  /*23310*/  SYNCS.PHASECHK.TRANS64.TRYWAIT P0, [R2+URZ+0x22860], R0 ;  /* 0x02286000020075a7 */ /* 0x001064000800017f */
[----:B-1----:R-:W-:Y:S05]  /*23320*/  @!P0 NANOSLEEP.SYNCS 0x989680 ;  /* 0x009896800000895d */ /* 0x002fea0003900000 */
[----:B------:R-:W1:Y:S02]  /*23330*/  @!P0 SYNCS.PHASECHK.TRANS64 P0, [R2+URZ+0x22860], R0 ;  /* 0x02286000020085a7 */ /* 0x000e64000800007f */
[----:B-1----:R-:W-:Y:S05]  /*23340*/  @!P0 BRA `(.L_x_12201) ;  /* 0xfffffffc00f08947 */ /* 0x002fea000383ffff */
[----:B------:R-:W-:Y:S05]  /*23350*/  BRA `(.L_x_12368) ;  /* 0xffffffa400b87947 */ /* 0x000fea000383ffff */
.L_x_12216:
[----:B-1----:R1:W2:Y:S02]  /*23360*/  SYNCS.PHASECHK.TRANS64.TRYWAIT P0, [R2+URZ+0x22840], R5 ;  /* 0x02284005020075a7 */ /* 0x0022a4000800017f */
[----:B--2---:R-:W-:Y:S05]  /*23370*/  @!P0 NANOSLEEP.SYNCS 0x989680 ;  /* 0x009896800000895d */ /* 0x004fea0003900000 */
[----:B------:R-:W2:Y:S02]  /*23380*/  @!P0 SYNCS.PHASECHK.TRANS64 P0, [R2+URZ+0x22840], R5 ;  /* 0x02284005020085a7 */ /* 0x000ea4000800007f */
[----:B--2---:R-:W-:Y:S05]  /*23390*/  @!P0 BRA `(.L_x_12216) ;  /* 0xfffffffc00f08947 */ /* 0x004fea000383ffff */
[----:B------:R-:W-:Y:S05]  /*233a0*/  BRA `(.L_x_12369) ;  /* 0xffffffac00d47947 */ /* 0x000fea000383ffff */
.L_x_12221:
[----:B0-----:R0:W2:Y:S02]  /*233b0*/  SYNCS.PHASECHK.TRANS64.TRYWAIT P0, [R2+URZ+0x22860], R5 ;  /* 0x02286005020075a7 */ /* 0x0010a4000800017f */
[----:B--2---:R-:W-:Y:S05]  /*233c0*/  @!P0 NANOSLEEP.SYNCS 0x989680 ;  /* 0x009896800000895d */ /* 0x004fea0003900000 */
[----:B------:R-:W2:Y:S02]  /*233d0*/  @!P0 SYNCS.PHASECHK.TRANS64 P0, [R2+URZ+0x22860], R5 ;  /* 0x02286005020085a7 */ /* 0x000ea4000800007f */
[----:B--2---:R-:W-:Y:S05]  /*233e0*/  @!P0 BRA `(.L_x_12221) ;  /* 0xfffffffc00f08947 */ /* 0x004fea000383ffff */
[----:B------:R-:W-:Y:S05]  /*233f0*/  BRA `(.L_x_12370) ;  /* 0xffffffb000587947 */ /* 0x000fea000383ffff */
.L_x_12232:
[----:B0-----:R0:W1:Y:S02]  /*23400*/  SYNCS.PHASECHK.TRANS64.TRYWAIT P0, [R3+URZ+0x22840], R2 ;  /* 0x02284002030075a7 */ /* 0x001064000800017f */
[----:B-1----:R-:W-:Y:S05]  /*23410*/  @!P0 NANOSLEEP.SYNCS 0x989680 ;  /* 0x009896800000895d */ /* 0x002fea0003900000 */
[----:B------:R-:W1:Y:S02]  /*23420*/  @!P0 SYNCS.PHASECHK.TRANS64 P0, [R3+URZ+0x22840], R2 ;  /* 0x02284002030085a7 */ /* 0x000e64000800007f */
[----:B-1----:R-:W-:Y:S05]  /*23430*/  @!P0 BRA `(.L_x_12232) ;  /* 0xfffffffc00f08947 */ /* 0x002fea000383ffff */
[----:B------:R-:W-:Y:S05]  /*23440*/  BRA `(.L_x_12371) ;  /* 0xffffffb800587947 */ /* 0x000fea000383ffff */
.L_x_12237:
[----:B-1----:R1:W2:Y:S02]  /*23450*/  SYNCS.PHASECHK.TRANS64.TRYWAIT P0, [R3+URZ+0x22860], R2 ;  /* 0x02286002030075a7 */ /* 0x0022a4000800017f */
[----:B--2---:R-:W-:Y:S05]  /*23460*/  @!P0 NANOSLEEP.SYNCS 0x989680 ;  /* 0x009896800000895d */ /* 0x004fea0003900000 */
[----:B------:R-:W2:Y:S02]  /*23470*/  @!P0 SYNCS.PHASECHK.TRANS64 P0, [R3+URZ+0x22860], R2 ;  /* 0x02286002030085a7 */ /* 0x000ea4000800007f */
[----:B--2---:R-:W-:Y:S05]  /*23480*/  @!P0 BRA `(.L_x_12237) ;  /* 0xfffffffc00f08947 */ /* 0x004fea000383ffff */
[----:B------:R-:W-:Y:S05]  /*23490*/  BRA `(.L_x_12372) ;  /* 0xffffffb800d87947 */ /* 0x000fea000383ffff */
.L_x_12248:
[----:B0-----:R0:W1:Y:S02]  /*234a0*/  SYNCS.PHASECHK.TRANS64.TRYWAIT P0, [R3+URZ+0x22840], R2 ;  /* 0x02284002030075a7 */ /* 0x001064000800017f */
[----:B-1----:R-:W-:Y:S05]  /*234b0*/  @!P0 NANOSLEEP.SYNCS 0x989680 ;  /* 0x009896800000895d */ /* 0x002fea0003900000 */
[----:B------:R-:W1:Y:S02]  /*234c0*/  @!P0 SYNCS.PHASECHK.TRANS64 P0, [R3+URZ+0x22840], R2 ;  /* 0x02284002030085a7 */ /* 0x000e64000800007f */
[----:B-1----:R-:W-:Y:S05]  /*234d0*/  @!P0 BRA `(.L_x_12248) ;  /* 0xfffffffc00f08947 */ /* 0x002fea000383ffff */
[----:B------:R-:W-:Y:S05]  /*234e0*/  BRA `(.L_x_12373) ;  /* 0xffffffc000b47947 */ /* 0x000fea000383ffff */
.L_x_12253:
[----:B-1----:R1:W2:Y:S02]  /*234f0*/  SYNCS.PHASECHK.TRANS64.TRYWAIT P0, [R3+URZ+0x22860], R2 ;  /* 0x02286002030075a7 */ /* 0x0022a4000800017f */
[----:B--2---:R-:W-:Y:S05]  /*23500*/  @!P0 NANOSLEEP.SYNCS 0x989680 ;  /* 0x009896800000895d */ /* 0x004fea0003900000 */
[----:B------:R-:W2:Y:S02]  /*23510*/  @!P0 SYNCS.PHASECHK.TRANS64 P0, [R3+URZ+0x22860], R2 ;  /* 0x02286002030085a7 */ /* 0x000ea4000800007f */
[----:B--2---:R-:W-:Y:S05]  /*23520*/  @!P0 BRA `(.L_x_12253) ;  /* 0xfffffffc00f08947 */ /* 0x004fea000383ffff */
[----:B------:R-:W-:Y:S05]  /*23530*/  BRA `(.L_x_12374) ;  /* 0xffffffc400387947 */ /* 0x000fea000383ffff */
.L_x_12265:
[----:B------:R-:W-:Y:S01]  /*23540*/  BSSY B0, `(.L_x_12375) ;  /* 0x0000008000007945 */ /* 0x000fe20003800000 */
[----:B------:R-:W-:Y:S02]  /*23550*/  IMAD.MOV.U32 R13, RZ, RZ, R16 ;  /* 0x000000ffff0d7224 */ /* 0x000fe400078e0010 */
[----:B------:R-:W-:Y:S02]  /*23560*/  IMAD.MOV.U32 R12, RZ, RZ, RZ ;  /* 0x000000ffff0c7224 */ /* 0x000fe400078e00ff */
[----:B0-----:R-:W-:Y:S02]  /*23570*/  IMAD.MOV.U32 R11, RZ, RZ, 0x1f ;  /* 0x0000001fff0b7424 */ /* 0x001fe400078e00ff */
[----:B------:R-:W-:-:S07]  /*23580*/  IMAD.MOV.U32 R15, RZ, RZ, -0x1 ;  /* 0xffffffffff0f7424 */ /* 0x000fce00078e00ff */
[----:B-1---5:R-:W-:Y:S05]  /*23590*/  WARPSYNC.COLLECTIVE R15, `(.L_x_12376) ;  /* 0x000000000f087348 */ /* 0x022fea0003c00000 */
[----:B------:R0:W2:Y:S02]  /*235a0*/  SHFL.IDX P6, R14, R13, R12, R11 ;  /* 0x0000000c0d0e7389 */ /* 0x0000a400000c000b */
[----:B012--5:R-:W-:Y:S01]  /*235b0*/  ENDCOLLECTIVE ;  /* 0x000000000000791b */ /* 0x027fe20003800000 */
.L_x_12376:
[----:B------:R-:W-:Y:S05]  /*235c0*/  BSYNC B0 ;  /* 0x0000000000007941 */ /* 0x000fea0003800000 */
.L_x_12375:
        /* <DEDUP_REMOVED lines=9> */
.L_x_12377:
        /* <DEDUP_REMOVED lines=18> */
.L_x_12378:
[----:B------:R-:W-:Y:S02]  /*23780*/  MOV R12, 0x2 ;  /* 0x00000002000c7802 */ /* 0x000fe40000000f00 */
[----:B------:R-:W-:-:S05]  /*23790*/  SEL R14, R14, RZ, P1 ;  /* 0x000000ff0e0e7207 */ /* 0x000fca0000800000 */
[----:B------:R-:W-:-:S04]  /*237a0*/  IMAD.IADD R2, R3, 0x1, R14 ;  /* 0x0000000103027824 */ /* 0x000fc800078e020e */
[----:B------:R-:W-:-:S07]  /*237b0*/  IMAD.MOV.U32 R13, RZ, RZ, R2 ;  /* 0x000000ffff0d7224 */ /* 0x000fce00078e0002 */
[----:B------:R-:W-:Y:S05]  /*237c0*/  WARPSYNC.COLLECTIVE R15, `(.L_x_12379) ;  /* 0x000000000f087348 */ /* 0x000fea0003c00000 */
[----:B------:R0:W1:Y:S02]  /*237d0*/  SHFL.UP P6, R14, R13, R12, R11 ;  /* 0x0400000c0d0e7389 */ /* 0x00006400000c000b */
[----:B01----:R-:W-:Y:S01]  /*237e0*/  ENDCOLLECTIVE ;  /* 0x000000000000791b */ /* 0x003fe20003800000 */
.L_x_12379:
        /* <DEDUP_REMOVED lines=8> */
.L_x_12380:
        /* <DEDUP_REMOVED lines=8> */
.L_x_12381:
        /* <DEDUP_REMOVED lines=8> */
.L_x_12382:
        /* <DEDUP_REMOVED lines=9> */
.L_x_12383:
[----:B------:R-:W-:Y:S01]  /*23a00*/  IMAD.MOV.U32 R16, RZ, RZ, R14 ;  /* 0x000000ffff107224 */ /* 0x000fe200078e000e */
[----:B------:R-:W-:Y:S06]  /*23a10*/  BRA `(.L_x_12384) ;  /* 0xffffffc800887947 */ /* 0x000fec000383ffff */
.L_x_12270:
[----:B------:R-:W-:Y:S01]  /*23a20*/  BSSY B0, `(.L_x_12385) ;  /* 0x0000008000007945 */ /* 0x000fe20003800000 */
[----:B-----5:R-:W-:Y:S02]  /*23a30*/  IMAD.MOV.U32 R13, RZ, RZ, R3 ;  /* 0x000000ffff0d7224 */ /* 0x020fe400078e0003 */
[----:B------:R-:W-:Y:S02]  /*23a40*/  IMAD.MOV.U32 R12, RZ, RZ, 0x1 ;  /* 0x00000001ff0c7424 */ /* 0x000fe400078e00ff */
[----:B0-----:R-:W-:Y:S02]  /*23a50*/  IMAD.MOV.U32 R11, RZ, RZ, RZ ;  /* 0x000000ffff0b7224 */ /* 0x001fe400078e00ff */
[----:B------:R-:W-:-:S07]  /*23a60*/  IMAD.MOV.U32 R15, RZ, RZ, -0x1 ;  /* 0xffffffffff0f7424 */ /* 0x000fce00078e00ff */
[----:B-1----:R-:W-:Y:S05]  /*23a70*/  WARPSYNC.COLLECTIVE R15, `(.L_x_12386) ;  /* 0x000000000f087348 */ /* 0x002fea0003c00000 */
[----:B------:R0:W2:Y:S02]  /*23a80*/  SHFL.UP P6, R14, R13, R12, R11 ;  /* 0x0400000c0d0e7389 */ /* 0x0000a400000c000b */
[----:B012---:R-:W-:Y:S01]  /*23a90*/  ENDCOLLECTIVE ;  /* 0x000000000000791b */ /* 0x007fe20003800000 */
.L_x_12386:
[----:B------:R-:W-:Y:S05]  /*23aa0*/  BSYNC B0 ;  /* 0x0000000000007941 */ /* 0x000fea0003800000 */
.L_x_12385:
        /* <DEDUP_REMOVED lines=9> */
.L_x_12387:
[----:B------:R-:W-:Y:S01]  /*23b40*/  IMAD.MOV.U32 R12, RZ, RZ, 0x4 ;  /* 0x00000004ff0c7424 */ /* 0x000fe200078e00ff */
[----:B------:R-:W-:-:S05]  /*23b50*/  SEL R7, R14, RZ, P2 ;  /* 0x000000ff0e077207 */ /* 0x000fca0001000000 */
[----:B------:R-:W-:-:S04]  /*23b60*/  IMAD.IADD R2, R2, 0x1, R7 ;  /* 0x0000000102027824 */ /* 0x000fc800078e0207 */
[----:B------:R-:W-:-:S07]  /*23b70*/  IMAD.MOV.U32 R13, RZ, RZ, R2 ;  /* 0x000000ffff0d7224 */ /* 0x000fce00078e0002 */
[----:B------:R-:W-:Y:S05]  /*23b80*/  WARPSYNC.COLLECTIVE R15, `(.L_x_12388) ;  /* 0x000000000f087348 */ /* 0x000fea0003c00000 */
[----:B------:R0:W1:Y:S02]  /*23b90*/  SHFL.UP P6, R14, R13, R12, R11 ;  /* 0x0400000c0d0e7389 */ /* 0x00006400000c000b */
[----:B01----:R-:W-:Y:S01]  /*23ba0*/  ENDCOLLECTIVE ;  /* 0x000000000000791b */ /* 0x003fe20003800000 */
.L_x_12388:
[----:B------:R-:W-:Y:S01]  /*23bb0*/  IMAD.MOV.U32 R12, RZ, RZ, 0x8 ;  /* 0x00000008ff0c7424 */ /* 0x000fe200078e00ff */
[----:B------:R-:W-:-:S05]  /*23bc0*/  SEL R7, R14, RZ, P3 ;  /* 0x000000ff0e077207 */ /* 0x000fca0001800000 */
[----:B------:R-:W-:-:S04]  /*23bd0*/  IMAD.IADD R2, R2, 0x1, R7 ;  /* 0x0000000102027824 */ /* 0x000fc800078e0207 */
[----:B------:R-:W-:-:S07]  /*23be0*/  IMAD.MOV.U32 R13, RZ, RZ, R2 ;  /* 0x000000ffff0d7224 */ /* 0x000fce00078e0002 */
[----:B------:R-:W-:Y:S05]  /*23bf0*/  WARPSYNC.COLLECTIVE R15, `(.L_x_12389) ;  /* 0x000000000f087348 */ /* 0x000fea0003c00000 */
[----:B------:R0:W1:Y:S02]  /*23c00*/  SHFL.UP P6, R14, R13, R12, R11 ;  /* 0x0400000c0d0e7389 */ /* 0x00006400000c000b */
[----:B01----:R-:W-:Y:S01]  /*23c10*/  ENDCOLLECTIVE ;  /* 0x000000000000791b */ /* 0x003fe20003800000 */
.L_x_12389:
[----:B------:R-:W-:Y:S01]  /*23c20*/  IMAD.MOV.U32 R12, RZ, RZ, 0x10 ;  /* 0x00000010ff0c7424 */ /* 0x000fe200078e00ff */
[----:B------:R-:W-:-:S05]  /*23c30*/  SEL R7, R14, RZ, P4 ;  /* 0x000000ff0e077207 */ /* 0x000fca0002000000 */
[----:B------:R-:W-:-:S04]  /*23c40*/  IMAD.IADD R2, R2, 0x1, R7 ;  /* 0x0000000102027824 */ /* 0x000fc800078e0207 */
[----:B------:R-:W-:-:S07]  /*23c50*/  IMAD.MOV.U32 R13, RZ, RZ, R2 ;  /* 0x000000ffff0d7224 */ /* 0x000fce00078e0002 */
[----:B------:R-:W-:Y:S05]  /*23c60*/  WARPSYNC.COLLECTIVE R15, `(.L_x_12390) ;  /* 0x000000000f087348 */ /* 0x000fea0003c00000 */
[----:B------:R0:W1:Y:S02]  /*23c70*/  SHFL.UP P6, R14, R13, R12, R11 ;  /* 0x0400000c0d0e7389 */ /* 0x00006400000c000b */
[----:B01----:R-:W-:Y:S01]  /*23c80*/  ENDCOLLECTIVE ;  /* 0x000000000000791b */ /* 0x003fe20003800000 */
.L_x_12390:
        /* <DEDUP_REMOVED lines=8> */
.L_x_12391:
[----:B------:R-:W-:Y:S01]  /*23d10*/  IMAD.MOV.U32 R16, RZ, RZ, R14 ;  /* 0x000000ffff107224 */ /* 0x000fe200078e000e */
[----:B------:R-:W-:Y:S06]  /*23d20*/  BRA `(.L_x_12392) ;  /* 0xffffffc800607947 */ /* 0x000fec000383ffff */
.L_x_12272:
[----:B------:R-:W-:Y:S01]  /*23d30*/  BSSY B0, `(.L_x_12393) ;  /* 0x0000006000007945 */ /* 0x000fe20003800000 */
[----:B------:R-:W-:Y:S01]  /*23d40*/  PLOP3.LUT P6, PT, P6, PT, PT, 0x8, 0x0 ;  /* 0x000000000000781c */ /* 0x000fe200037ce170 */
[----:B------:R-:W-:-:S12]  /*23d50*/  IMAD.MOV.U32 R15, RZ, RZ, -0x1 ;  /* 0xffffffffff0f7424 */ /* 0x000fd800078e00ff */
[----:B0----5:R-:W-:Y:S05]  /*23d60*/  WARPSYNC.COLLECTIVE R15, `(.L_x_12394) ;  /* 0x000000000f087348 */ /* 0x021fea0003c00000 */
[----:B------:R-:W-:Y:S01]  /*23d70*/  VOTE.ANY R14, PT, P6 ;  /* 0x00000000000e7806 */ /* 0x000fe200030e0100 */
[----:B0----5:R-:W-:Y:S06]  /*23d80*/  ENDCOLLECTIVE ;  /* 0x000000000000791b */ /* 0x021fec0003800000 */
.L_x_12394:
[----:B------:R-:W-:Y:S05]  /*23d90*/  BSYNC B0 ;  /* 0x0000000000007941 */ /* 0x000fea0003800000 */
.L_x_12393:
        /* <DEDUP_REMOVED lines=9> */
.L_x_12395:
[----:B------:R-:W-:Y:S01]  /*23e30*/  IMAD.MOV.U32 R17, RZ, RZ, R14 ;  /* 0x000000ffff117224 */ /* 0x000fe200078e000e */
[----:B------:R-:W-:Y:S06]  /*23e40*/  BRA `(.L_x_12396) ;  /* 0xffffffc800507947 */ /* 0x000fec000383ffff */
.L_x_12274:
[----:B------:R-:W-:Y:S01]  /*23e50*/  BSSY B0, `(.L_x_12397) ;  /* 0x0000007000007945 */ /* 0x000fe20003800000 */
[----:B------:R-:W-:Y:S02]  /*23e60*/  IMAD.MOV.U32 R13, RZ, RZ, R2 ;  /* 0x000000ffff0d7224 */ /* 0x000fe400078e0002 */
[----:B0-----:R-:W-:Y:S02]  /*23e70*/  IMAD.MOV.U32 R11, RZ, RZ, 0x1f ;  /* 0x0000001fff0b7424 */ /* 0x001fe400078e00ff */
[----:B------:R-:W-:-:S07]  /*23e80*/  IMAD.MOV.U32 R15, RZ, RZ, -0x1 ;  /* 0xffffffffff0f7424 */ /* 0x000fce00078e00ff */
[----:B-12--5:R-:W-:Y:S05]  /*23e90*/  WARPSYNC.COLLECTIVE R15, `(.L_x_12398) ;  /* 0x000000000f087348 */ /* 0x026fea0003c00000 */
[----:B------:R0:W3:Y:S02]  /*23ea0*/  SHFL.IDX P6, R14, R13, R12, R11 ;  /* 0x0000000c0d0e7389 */ /* 0x0000e400000c000b */
[----:B0123-5:R-:W-:Y:S01]  /*23eb0*/  ENDCOLLECTIVE ;  /* 0x000000000000791b */ /* 0x02ffe20003800000 */
.L_x_12398:
[----:B------:R-:W-:Y:S05]  /*23ec0*/  BSYNC B0 ;  /* 0x0000000000007941 */ /* 0x000fea0003800000 */
.L_x_12397:
[----:B------:R-:W-:Y:S01]  /*23ed0*/  IMAD.MOV.U32 R2, RZ, RZ, R14 ;  /* 0x000000ffff027224 */ /* 0x000fe200078e000e */
[----:B------:R-:W-:Y:S06]  /*23ee0*/  BRA `(.L_x_12399) ;  /* 0xffffffc800447947 */ /* 0x000fec000383ffff */
.L_x_12278:
[----:B0-----:R0:W1:Y:S02]  /*23ef0*/  SYNCS.PHASECHK.TRANS64.TRYWAIT P0, [R0+URZ+0x22820], R3 ;  /* 0x02282003000075a7 */ /* 0x001064000800017f */
[----:B-1----:R-:W-:Y:S05]  /*23f00*/  @!P0 NANOSLEEP.SYNCS 0x989680 ;  /* 0x009896800000895d */ /* 0x002fea0003900000 */
[----:B------:R-:W1:Y:S02]  /*23f10*/  @!P0 SYNCS.PHASECHK.TRANS64 P0, [R0+URZ+0x22820], R3 ;  /* 0x02282003000085a7 */ /* 0x000e64000800007f */
[----:B-1----:R-:W-:Y:S05]  /*23f20*/  @!P0 BRA `(.L_x_12278) ;  /* 0xfffffffc00f08947 */ /* 0x002fea000383ffff */
[----:B------:R-:W-:Y:S05]  /*23f30*/  BRA `(.L_x_12400) ;  /* 0xffffffcc00c87947 */ /* 0x000fea000383ffff */
.L_x_12279:
        /* <DEDUP_REMOVED lines=11> */
.L_x_12402:
[----:B------:R-:W-:Y:S05]  /*23ff0*/  BSYNC B0 ;  /* 0x0000000000007941 */ /* 0x000fea0003800000 */
.L_x_12401:
[----:B------:R-:W-:Y:S05]  /*24000*/  BRA `(.L_x_12403) ;  /* 0xffffffcc00b07947 */ /* 0x000fea000383ffff */
.L_x_12280:
[----:B------:R-:W-:Y:S01]  /*24010*/  BSSY B0, `(.L_x_12404) ;  /* 0x0000006000007945 */ /* 0x000fe20003800000 */
[----:B------:R-:W-:-:S07]  /*24020*/  IMAD.MOV.U32 R15, RZ, RZ, -0x1 ;  /* 0xffffffffff0f7424 */ /* 0x000fce00078e00ff */
[----:B01---5:R-:W-:Y:S05]  /*24030*/  WARPSYNC.COLLECTIVE R15, `(.L_x_12405) ;  /* 0x000000000f0c7348 */ /* 0x023fea0003c00000 */
[----:B------:R-:W-:Y:S02]  /*24040*/  ELECT P6, UR62, PT ;  /* 0x00000000003e782f */ /* 0x000fe400038c0000 */
[----:B------:R-:W-:Y:S01]  /*24050*/  MOV R14, UR62 ;  /* 0x0000003e000e7c02 */ /* 0x000fe20008000f00 */
[----:B01---5:R-:W-:Y:S10]  /*24060*/  ENDCOLLECTIVE ;  /* 0x000000000000791b */ /* 0x023ff40003800000 */
.L_x_12405:
[----:B------:R-:W-:Y:S05]  /*24070*/  BSYNC B0 ;  /* 0x0000000000007941 */ /* 0x000fea0003800000 */
.L_x_12404:
[----:B------:R-:W-:Y:S05]  /*24080*/  BRA `(.L_x_12406) ;  /* 0xffffffcc00a47947 */ /* 0x000fea000383ffff */
.L_x_12282:
[----:B0-----:R0:W1:Y:S02]  /*24090*/  SYNCS.PHASECHK.TRANS64.TRYWAIT P0, [R6+URZ], R5 ;  /* 0x00000005060075a7 */ /* 0x001064000800017f */
[----:B-1----:R-:W-:Y:S05]  /*240a0*/  @!P0 NANOSLEEP.SYNCS 0x989680 ;  /* 0x009896800000895d */ /* 0x002fea0003900000 */
[----:B------:R-:W1:Y:S02]  /*240b0*/  @!P0 SYNCS.PHASECHK.TRANS64 P0, [R6+URZ], R5 ;  /* 0x00000005060085a7 */ /* 0x000e64000800007f */
[----:B-1----:R-:W-:Y:S05]  /*240c0*/  @!P0 BRA `(.L_x_12282) ;  /* 0xfffffffc00f08947 */ /* 0x002fea000383ffff */
[----:B------:R-:W-:Y:S05]  /*240d0*/  BRA `(.L_x_12407) ;  /* 0xffffffcc00e07947 */ /* 0x000fea000383ffff */
.L_x_12283:
[----:B-1----:R1:W2:Y:S02]  /*240e0*/  SYNCS.PHASECHK.TRANS64.TRYWAIT P0, [R7+URZ], R2 ;  /* 0x00000002070075a7 */ /* 0x0022a4000800017f */
[----:B--2---:R-:W-:Y:S05]  /*240f0*/  @!P0 NANOSLEEP.SYNCS 0x989680 ;  /* 0x009896800000895d */ /* 0x004fea0003900000 */
[----:B------:R-:W2:Y:S02]  /*24100*/  @!P0 SYNCS.PHASECHK.TRANS64 P0, [R7+URZ], R2 ;  /* 0x00000002070085a7 */ /* 0x000ea4000800007f */
[----:B--2---:R-:W-:Y:S05]  /*24110*/  @!P0 BRA `(.L_x_12283) ;  /* 0xfffffffc00f08947 */ /* 0x004fea000383ffff */
[----:B------:R-:W-:Y:S05]  /*24120*/  BRA `(.L_x_12408) ;  /* 0xffffffcc00d47947 */ /* 0x000fea000383ffff */
.L_x_12285:
[----:B--2---:R2:W3:Y:S02]  /*24130*/  SYNCS.PHASECHK.TRANS64.TRYWAIT P0, [R4+URZ], R5 ;  /* 0x00000005040075a7 */ /* 0x0044e4000800017f */
[----:B---3--:R-:W-:Y:S05]  /*24140*/  @!P0 NANOSLEEP.SYNCS 0x989680 ;  /* 0x009896800000895d */ /* 0x008fea0003900000 */
[----:B------:R-:W3:Y:S02]  /*24150*/  @!P0 SYNCS.PHASECHK.TRANS64 P0, [R4+URZ], R5 ;  /* 0x00000005040085a7 */ /* 0x000ee4000800007f */
[----:B---3--:R-:W-:Y:S05]  /*24160*/  @!P0 BRA `(.L_x_12285) ;  /* 0xfffffffc00f08947 */ /* 0x008fea000383ffff */
[----:B------:R-:W-:Y:S05]  /*24170*/  BRA `(.L_x_12409) ;  /* 0xffffffcc00dc7947 */ /* 0x000fea000383ffff */
.L_x_12410:
        /* <DEDUP_REMOVED lines=16> */
.L_x_15315:


//--------------------- .text._ZN7cutlass13device_kernelIN5flash11enable_sm90INS1_16FlashAttnFwdSm90INS1_25CollectiveMainloopFwdSm90ILi2EN4cute5tupleIJNS5_1CILi1EEES8_S8_EEENS6_IJNS7_ILi128EEENS7_ILi96EEENS7_ILi64EEEEEELi256ENS_6half_tEfNS_4arch4Sm90ELb0ELb1ELb1ELb1ELb0ELb0ELb1ELb1ELb0ELb1ELb0ELb0EEENS1_21CollectiveEpilogueFwdINS6_IJSA_NS7_ILi256EEESB_EEES9_SE_SG_Li256ELb1ELb1ELb0ELb0EEENS1_36VarlenDynamicPersistentTileSchedulerILi128ELi96ELi256ELi128ELb0ELb1ELb1ELb1ELb0ELb1EEEEEEEEEvNT_6ParamsE --------------------------
	.section	.text._ZN7cutlass13device_kernelIN5flash11enable_sm90INS1_16FlashAttnFwdSm90INS1_25CollectiveMainloopFwdSm90ILi2EN4cute5tupleIJNS5_1CILi1EEES8_S8_EEENS6_IJNS7_ILi128EEENS7_ILi96EEENS7_ILi64EEEEEELi256ENS_6half_tEfNS_4arch4Sm90ELb0ELb1ELb1ELb1ELb0ELb0ELb1ELb1ELb0ELb1ELb0ELb0EEENS1_21CollectiveEpilogueFwdINS6_IJSA_NS7_ILi256EEESB_EEES9_SE_SG_Li256ELb1ELb1ELb0ELb0EEENS1_36VarlenDynamicPersistentTileSchedulerILi128ELi96ELi256ELi128ELb0ELb1ELb1ELb1ELb0ELb1EEEEEEEEEvNT_6ParamsE,"ax",@progbits
	.align	128
.text._ZN7cutlass13device_kernelIN5flash11enable_sm90INS1_16FlashAttnFwdSm90INS1_25CollectiveMainloopFwdSm90ILi2EN4cute5tupleIJNS5_1CILi1EEES8_S8_EEENS6_IJNS7_ILi128EEENS7_ILi96EEENS7_ILi64EEEEEELi256ENS_6half_tEfNS_4arch4Sm90ELb0ELb1ELb1ELb1ELb0ELb0ELb1ELb1ELb0ELb1ELb0ELb0EEENS1_21CollectiveEpilogueFwdINS6_IJSA_NS7_ILi256EEESB_EEES9_SE_SG_Li256ELb1ELb1ELb0ELb0EEENS1_36VarlenDynamicPersistentTileSchedulerILi128ELi96ELi256ELi128ELb0ELb1ELb1ELb1ELb0ELb1EEEEEEEEEvNT_6ParamsE:
        .type           _ZN7cutlass13device_kernelIN5flash11enable_sm90INS1_16FlashAttnFwdSm90INS1_25CollectiveMainloopFwdSm90ILi2EN4cute5tupleIJNS5_1CILi1EEES8_S8_EEENS6_IJNS7_ILi128EEENS7_ILi96EEENS7_ILi64EEEEEELi256ENS_6half_tEfNS_4arch4Sm90ELb0ELb1ELb1ELb1ELb0ELb0ELb1ELb1ELb0ELb1ELb0ELb0EEENS1_21CollectiveEpilogueFwdINS6_IJSA_NS7_ILi256EEESB_EEES9_SE_SG_Li256ELb1ELb1ELb0ELb0EEENS1_36VarlenDynamicPersistentTileSchedulerILi128ELi96ELi256ELi128ELb0ELb1ELb1ELb1ELb0ELb1EEEEEEEEEvNT_6ParamsE,@function
        .size           _ZN7cutlass13device_kernelIN5flash11enable_sm90INS1_16FlashAttnFwdSm90INS1_25CollectiveMainloopFwdSm90ILi2EN4cute5tupleIJNS5_1CILi1EEES8_S8_EEENS6_IJNS7_ILi128EEENS7_ILi96EEENS7_ILi64EEEEEELi256ENS_6half_tEfNS_4arch4Sm90ELb0ELb1ELb1ELb1ELb0ELb0ELb1ELb1ELb0ELb1ELb0ELb0EEENS1_21CollectiveEpilogueFwdINS6_IJSA_NS7_ILi256EEESB_EEES9_SE_SG_Li256ELb1ELb1ELb0ELb0EEENS1_36VarlenDynamicPersistentTileSchedulerILi128ELi96ELi256ELi128ELb0ELb1ELb1ELb1ELb0ELb1EEEEEEEEEvNT_6ParamsE,(.L_x_15316 - _ZN7cutlass13device_kernelIN5flash11enable_sm90INS1_16FlashAttnFwdSm90INS1_25CollectiveMainloopFwdSm90ILi2EN4cute5tupleIJNS5_1CILi1EEES8_S8_EEENS6_IJNS7_ILi128EEENS7_ILi96EEENS7_ILi64EEEEEELi256ENS_6half_tEfNS_4arch4Sm90ELb0ELb1ELb1ELb1ELb0ELb0ELb1ELb1ELb0ELb1ELb0ELb0EEENS1_21CollectiveEpilogueFwdINS6_IJSA_NS7_ILi256EEESB_EEES9_SE_SG_Li256ELb1ELb1ELb0ELb0EEENS1_36VarlenDynamicPersistentTileSchedulerILi128ELi96ELi256ELi128ELb0ELb1ELb1ELb1ELb0ELb1EEEEEEEEEvNT_6ParamsE)
        .other          _ZN7cutlass13device_kernelIN5flash11enable_sm90INS1_16FlashAttnFwdSm90INS1_25CollectiveMainloopFwdSm90ILi2EN4cute5tupleIJNS5_1CILi1EEES8_S8_EEENS6_IJNS7_ILi128EEENS7_ILi96EEENS7_ILi64EEEEEELi256ENS_6half_tEfNS_4arch4Sm90ELb0ELb1ELb1ELb1ELb0ELb0ELb1ELb1ELb0ELb1ELb0ELb0EEENS1_21CollectiveEpilogueFwdINS6_IJSA_NS7_ILi256EEESB_EEES9_SE_SG_Li256ELb1ELb1ELb0ELb0EEENS1_36VarlenDynamicPersistentTileSchedulerILi128ELi96ELi256ELi128ELb0ELb1ELb1ELb1ELb0ELb1EEEEEEEEEvNT_6ParamsE,@"STO_CUDA_ENTRY STV_DEFAULT"
_ZN7cutlass13device_kernelIN5flash11enable_sm90INS1_16FlashAttnFwdSm90INS1_25CollectiveMainloopFwdSm90ILi2EN4cute5tupleIJNS5_1CILi1EEES8_S8_EEENS6_IJNS7_ILi128EEENS7_ILi96EEENS7_ILi64EEEEEELi256ENS_6half_tEfNS_4arch4Sm90ELb0ELb1ELb1ELb1ELb0ELb0ELb1ELb1ELb0ELb1ELb0ELb0EEENS1_21CollectiveEpilogueFwdINS6_IJSA_NS7_ILi256EEESB_EEES9_SE_SG_Li256ELb1ELb1ELb0ELb0EEENS1_36VarlenDynamicPersistentTileSchedulerILi128ELi96ELi256ELi128ELb0ELb1ELb1ELb1ELb0ELb1EEEEEEEEEvNT_6ParamsE:
        /* <DEDUP_REMOVED lines=22> */
.L_x_12412:
[----:B------:R-:W-:Y:S05]  /*0160*/  BSYNC B0 ;  /* 0x0000000000007941 */ /* 0x000fea0003800000 */
.L_x_12411:
        /* <DEDUP_REMOVED lines=43> */
.L_x_12413:
        /* <DEDUP_REMOVED lines=22> */
.L_x_12414:
        /* <DEDUP_REMOVED lines=18> */
.L_x_12415:
        /* <DEDUP_REMOVED lines=22> */
.L_x_12416:
        /* <DEDUP_REMOVED lines=22> */
.L_x_12417:
        /* <DEDUP_REMOVED lines=11> */
.L_x_12419:
[----:B------:R-:W-:-:S08]  /*0a10*/  NOP ;  /* 0x0000000000007918 */ /* 0x000fd00000000000 */
[----:B------:R-:W0:Y:S02]  /*0a20*/  USETMAXREG.TRY_ALLOC.CTAPOOL UP0, 0xf0 ;  /* 0x000000f0000079c8 */ /* 0x000e240008000600 */
[----:B0-----:R-:W-:-:S13]  /*0a30*/  PLOP3.LUT P0, PT, PT, PT, UP0, 0x80, 0x0 ;  /* 0x000000000000781c */ /* 0x001fda0003f0f008 */
[----:B------:R-:W-:Y:S05]  /*0a40*/  @!P0 BRA `(.L_x_12419) ;  /* 0xfffffffc00f08947 */ /* 0x000fea000383ffff */
[----:B------:R-:W-:Y:S01]  /*0a50*/  ISETP.NE.AND P0, PT, R14, 0x1, PT ;  /* 0x000000010e00780c */ /* 0x000fe20003f05270 */
[----:B------:R-:W0:Y:S08]  /*0a60*/  S2UR UR4, SR_CgaCtaId ;  /* 0x00000000000479c3 */ /* 0x000e300000008800 */
[----:B------:R-:W-:Y:S06]  /*0a70*/  BAR.ARV 0x8, 0x180 ;  /* 0x0206000000007b1d */ /* 0x000fec0000002000 */
[----:B------:R-:W-:-:S02]  /*0a80*/  UMOV UR46, 0x400 ;  /* 0x00000400002e7882 */ /* 0x000fc40000000000 */
[----:B------:R-:W-:Y:S08]  /*0a90*/  @!P0 BAR.ARV 0x9, 0x100 ;  /* 0x0244000000008b1d */ /* 0x000ff00000002000 */
[----:B------:R-:W-:Y:S01]  /*0aa0*/  BAR.SYNC.DEFER_BLOCKING 0x5, 0x180 ;  /* 0x0146000000007b1d */ /* 0x000fe20000010000 */
[C---:B------:R-:W-:Y:S02]  /*0ab0*/  IADD3 R208, P1, R16.reuse, 0x218, RZ ;  /* 0x0000021810d07810 */ /* 0x040fe40007f3e0ff */
[----:B------:R-:W-:Y:S01]  /*0ac0*/  IADD3 R212, P2, R16, 0x224, RZ ;  /* 0x0000022410d47810 */ /* 0x000fe20007f5e0ff */
[----:B0-----:R-:W-:-:S02]  /*0ad0*/  ULEA UR46, UR4, UR46, 0x18 ;  /* 0x0000002e042e7291 */ /* 0x001fc4000f8ec03f */
[--C-:B------:R-:W-:Y:S01]  /*0ae0*/  IMAD.X R209, RZ, RZ, R17.reuse, P1 ;  /* 0x000000ffffd17224 */ /* 0x100fe200008e0611 */
[----:B------:R-:W-:Y:S01]  /*0af0*/  ULDC UR4, c[0x0][0xd3c] ;  /* 0x00034f0000047ab9 */ /* 0x000fe20000000800 */
[----:B------:R-:W-:Y:S01]  /*0b00*/  STL.64 [R1+0x218], RZ ;  /* 0x000218ff01007387 */ /* 0x000fe20000100a00 */
[----:B------:R-:W-:-:S03]  /*0b10*/  IMAD.X R211, RZ, RZ, R17, P2 ;  /* 0x000000ffffd37224 */ /* 0x000fc600010e0611 */
[----:B------:R-:W-:Y:S04]  /*0b20*/  STL [R1+0x220], RZ ;  /* 0x000220ff01007387 */ /* 0x000fe80000100800 */
[----:B------:R-:W-:Y:S04]  /*0b30*/  STL [R1+0x224], RZ ;  /* 0x000224ff01007387 */ /* 0x000fe80000100800 */
[----:B------:R-:W0:Y:S01]  /*0b40*/  LDS.128 R8, [UR46+0x324d0] ;  /* 0x0324d02eff087984 */ /* 0x000e220008000c00 */
[----:B------:R-:W-:Y:S06]  /*0b50*/  BAR.ARV 0x4, 0x180 ;  /* 0x0106000000007b1d */ /* 0x000fec0000002000 */
[----:B0-----:R-:W-:-:S13]  /*0b60*/  ISETP.GE.AND P0, PT, R11, UR4, PT ;  /* 0x000000040b007c0c */ /* 0x001fda000bf06270 */
[----:B------:R-:W-:Y:S05]  /*0b70*/  @P0 EXIT ;  /* 0x000000000000094d */ /* 0x000fea0003800000 */
[----:B------:R-:W0:Y:S01]  /*0b80*/  S2R R0, SR_TID.X ;  /* 0x0000000000007919 */ /* 0x000e220000002100 */
[----:B------:R-:W1:Y:S01]  /*0b90*/  S2UR UR4, SR_SWINHI ;  /* 0x00000000000479c3 */ /* 0x000e620000002f00 */
[----:B------:R-:W-:Y:S01]  /*0ba0*/  IMAD.MOV.U32 R185, RZ, RZ, 0x2 ;  /* 0x00000002ffb97424 */ /* 0x000fe200078e00ff */
[----:B------:R-:W-:Y:S01]  /*0bb0*/  R2UR UR5, R9 ;  /* 0x00000000090572ca */ /* 0x000fe200000e0000 */
[----:B------:R-:W-:Y:S01]  /*0bc0*/  VIADD R205, R14, 0x8 ;  /* 0x000000080ecd7836 */ /* 0x000fe20000000000 */
[----:B------:R-:W-:Y:S02]  /*0bd0*/  R2UR UR6, R11 ;  /* 0x000000000b0672ca */ /* 0x000fe400000e0000 */
[----:B------:R-:W-:Y:S02]  /*0be0*/  R2UR UR7, R10 ;  /* 0x000000000a0772ca */ /* 0x000fe400000e0000 */
[----:B------:R-:W-:Y:S01]  /*0bf0*/  IADD3 R204, -R14, 0xb, RZ ;  /* 0x0000000b0ecc7810 */ /* 0x000fe20007ffe1ff */
[----:B------:R-:W-:Y:S01]  /*0c00*/  UMOV UR38, UR46 ;  /* 0x0000002e00267c82 */ /* 0x000fe20008000000 */
[----:B-1----:R-:W-:Y:S01]  /*0c10*/  UMOV UR39, UR4 ;  /* 0x0000000400277c82 */ /* 0x002fe20008000000 */
[----:B0-----:R-:W-:-:S05]  /*0c20*/  VIADD R202, R0, 0xffffff80 ;  /* 0xffffff8000ca7836 */ /* 0x001fca0000000000 */
[----:B------:R-:W-:-:S04]  /*0c30*/  SHF.R.S32.HI R15, RZ, 0x1f, R202 ;  /* 0x0000001fff0f7819 */ /* 0x000fc800000114ca */
[CC--:B------:R-:W-:Y:S02]  /*0c40*/  LEA.HI R3, R15.reuse, R202.reuse, RZ, 0x5 ;  /* 0x000000ca0f037211 */ /* 0x0c0fe400078f28ff */
[CC--:B----4-:R-:W-:Y:S02]  /*0c50*/  LEA.HI R2, R15.reuse, R202.reuse, RZ, 0x4 ;  /* 0x000000ca0f027211 */ /* 0x0d0fe400078f20ff */
[----:B------:R-:W-:Y:S01]  /*0c60*/  LEA.HI R0, R15, R202, RZ, 0x7 ;  /* 0x000000ca0f007211 */ /* 0x000fe200078f38ff */
[----:B------:R-:W-:Y:S01]  /*0c70*/  IMAD.SHL.U32 R4, R3, 0x20, RZ ;  /* 0x0000002003047824 */ /* 0x000fe200078e00ff */
[----:B------:R-:W-:Y:S02]  /*0c80*/  SHF.R.S32.HI R7, RZ, 0x4, R2 ;  /* 0x00000004ff077819 */ /* 0x000fe40000011402 */
[----:B------:R-:W-:Y:S02]  /*0c90*/  LOP3.LUT R3, R0, 0xffffff80, RZ, 0xc0, !PT ;  /* 0xffffff8000037812 */ /* 0x000fe400078ec0ff */
[----:B------:R-:W-:-:S02]  /*0ca0*/  LOP3.LUT R5, R2, 0x3fffff0, RZ, 0xc0, !PT ;  /* 0x03fffff002057812 */ /* 0x000fc400078ec0ff */
[----:B------:R-:W-:Y:S01]  /*0cb0*/  LEA.HI R2, R2, R7, RZ, 0x1 ;  /* 0x0000000702027211 */ /* 0x000fe200078f08ff */
[----:B------:R-:W-:Y:S01]  /*0cc0*/  IMAD.IADD R210, R202, 0x1, -R3 ;  /* 0x00000001cad27824 */ /* 0x000fe200078e0a03 */
[----:B------:R-:W-:Y:S01]  /*0cd0*/  LOP3.LUT R4, R4, 0xfffffc00, RZ, 0xc0, !PT ;  /* 0xfffffc0004047812 */ /* 0x000fe200078ec0ff */
[----:B------:R-:W-:Y:S01]  /*0ce0*/  IMAD.IADD R5, R202, 0x1, -R5 ;  /* 0x00000001ca057824 */ /* 0x000fe200078e0a05 */
[----:B------:R-:W-:Y:S02]  /*0cf0*/  LOP3.LUT R2, R2, 0x1ffffffe, RZ, 0xc0, !PT ;  /* 0x1ffffffe02027812 */ /* 0x000fe400078ec0ff */
[----:B------:R-:W-:Y:S01]  /*0d00*/  SHF.R.S32.HI R3, RZ, 0x1f, R210 ;  /* 0x0000001fff037819 */ /* 0x000fe200000114d2 */
[----:B------:R-:W-:Y:S01]  /*0d10*/  IMAD R5, R5, 0x40, R4 ;  /* 0x0000004005057824 */ /* 0x000fe200078e0204 */
[----:B------:R-:W-:Y:S01]  /*0d20*/  LEA.HI R6, R15, R202, RZ, 0x2 ;  /* 0x000000ca0f067211 */ /* 0x000fe200078f10ff */
[----:B------:R-:W-:Y:S01]  /*0d30*/  IMAD.IADD R2, R7, 0x1, -R2 ;  /* 0x0000000107027824 */ /* 0x000fe200078e0a02 */
[----:B------:R-:W-:-:S02]  /*0d40*/  LEA.HI R18, R3, R210, RZ, 0x2 ;  /* 0x000000d203127211 */ /* 0x000fc400078f10ff */
[----:B------:R-:W-:Y:S01]  /*0d50*/  LOP3.LUT R7, R6, 0xfffffffc, RZ, 0xc0, !PT ;  /* 0xfffffffc06077812 */ /* 0x000fe200078ec0ff */
[----:B------:R-:W-:Y:S01]  /*0d60*/  IMAD R184, R2, 0x8, R5 ;  /* 0x0000000802b87824 */ /* 0x000fe200078e0205 */
[--C-:B------:R-:W-:Y:S02]  /*0d70*/  SHF.R.S32.HI R2, RZ, 0x2, R18.reuse ;  /* 0x00000002ff027819 */ /* 0x100fe40000011412 */
[----:B------:R-:W-:Y:S01]  /*0d80*/  SHF.R.S32.HI R5, RZ, 0x1f, R18 ;  /* 0x0000001fff057819 */ /* 0x000fe20000011412 */
[----:B------:R-:W-:Y:S01]  /*0d90*/  IMAD.WIDE R184, R184, R185, UR38 ;  /* 0x00000026b8b87e25 */ /* 0x000fe2000f8e02b9 */
[----:B------:R-:W-:Y:S02]  /*0da0*/  LEA.HI R3, R3, R210, RZ, 0x5 ;  /* 0x000000d203037211 */ /* 0x000fe400078f28ff */
[----:B------:R-:W-:Y:S01]  /*0db0*/  LEA.HI R5, R5, R2, RZ, 0x3 ;  /* 0x0000000205057211 */ /* 0x000fe200078f18ff */
[----:B------:R-:W-:Y:S01]  /*0dc0*/  IMAD.IADD R7, R202, 0x1, -R7 ;  /* 0x00000001ca077824 */ /* 0x000fe200078e0a07 */
[----:B------:R-:W-:-:S02]  /*0dd0*/  IADD3 R9, P0, R184, 0x20, RZ ;  /* 0x00000020b8097810 */ /* 0x000fc40007f1e0ff */
[----:B------:R-:W-:Y:S02]  /*0de0*/  LOP3.LUT R5, R5, 0xfffffff8, RZ, 0xc0, !PT ;  /* 0xfffffff805057812 */ /* 0x000fe400078ec0ff */
[----:B------:R-:W-:Y:S02]  /*0df0*/  LOP3.LUT R8, R9, 0x380, RZ, 0xc0, !PT ;  /* 0x0000038009087812 */ /* 0x000fe400078ec0ff */
[----:B------:R-:W-:Y:S01]  /*0e00*/  SHF.R.S32.HI R3, RZ, 0x5, R3 ;  /* 0x00000005ff037819 */ /* 0x000fe20000011403 */
[----:B------:R-:W-:Y:S01]  /*0e10*/  IMAD.IADD R2, R2, 0x1, -R5 ;  /* 0x0000000102027824 */ /* 0x000fe200078e0a05 */
[----:B------:R-:W-:Y:S02]  /*0e20*/  LEA.HI R4, R7, R7, RZ, 0x1 ;  /* 0x0000000707047211 */ /* 0x000fe400078f08ff */
[----:B------:R-:W-:Y:S01]  /*0e30*/  SHF.R.U64 R8, R8, 0x3, RZ ;  /* 0x0000000308087819 */ /* 0x000fe200000012ff */
[----:B------:R-:W-:Y:S01]  /*0e40*/  IMAD R19, R3, 0x10, R2 ;  /* 0x0000001003137824 */ /* 0x000fe200078e0202 */
[----:B------:R-:W-:Y:S01]  /*0e50*/  LOP3.LUT R4, R4, 0x1ffffffe, RZ, 0xc0, !PT ;  /* 0x1ffffffe04047812 */ /* 0x000fe200078ec0ff */
[----:B------:R-:W-:Y:S01]  /*0e60*/  IMAD.X R3, RZ, RZ, R185, P0 ;  /* 0x000000ffff037224 */ /* 0x000fe200000e06b9 */
[----:B------:R-:W-:-:S02]  /*0e70*/  LOP3.LUT R2, R8, R9, RZ, 0x3c, !PT ;  /* 0x0000000908027212 */ /* 0x000fc400078e3cff */
[----:B------:R-:W-:Y:S01]  /*0e80*/  LEA.HI R15, R15, R202, RZ, 0x3 ;  /* 0x000000ca0f0f7211 */ /* 0x000fe200078f18ff */
[----:B------:R-:W-:Y:S01]  /*0e90*/  IMAD.IADD R21, R7, 0x1, -R4 ;  /* 0x0000000107157824 */ /* 0x000fe200078e0a04 */
[----:B------:R-:W-:Y:S02]  /*0ea0*/  SHF.R.S32.HI R223, RZ, 0x7, R0 ;  /* 0x00000007ffdf7819 */ /* 0x000fe40000011400 */
[----:B------:R-:W-:Y:S02]  /*0eb0*/  MOV R233, R2 ;  /* 0x0000000200e97202 */ /* 0x000fe40000000f00 */
[C---:B------:R-:W-:Y:S02]  /*0ec0*/  IADD3 R5, P1, R184.reuse, 0x40, RZ ;  /* 0x00000040b8057810 */ /* 0x040fe40007f3e0ff */
[----:B------:R-:W-:Y:S02]  /*0ed0*/  LOP3.LUT R3, R15, 0xfffffff8, RZ, 0xc0, !PT ;  /* 0xfffffff80f037812 */ /* 0x000fe400078ec0ff */
[----:B------:R-:W-:-:S02]  /*0ee0*/  IADD3 R7, P2, R184, 0x60, RZ ;  /* 0x00000060b8077810 */ /* 0x000fc40007f5e0ff */
[----:B------:R-:W-:Y:S01]  /*0ef0*/  IADD3 R9, P3, R184, 0x4000, RZ ;  /* 0x00004000b8097810 */ /* 0x000fe20007f7e0ff */
[----:B------:R-:W-:Y:S01]  /*0f00*/  IMAD.IADD R3, R202, 0x1, -R3 ;  /* 0x00000001ca037824 */ /* 0x000fe200078e0a03 */
[C---:B------:R-:W-:Y:S02]  /*0f10*/  IADD3 R227, P4, R184.reuse, 0x4020, RZ ;  /* 0x00004020b8e37810 */ /* 0x040fe40007f9e0ff */
[C---:B------:R-:W-:Y:S01]  /*0f20*/  IADD3 R11, P5, R184.reuse, 0x4040, RZ ;  /* 0x00004040b80b7810 */ /* 0x040fe20007fbe0ff */
[----:B------:R-:W-:Y:S01]  /*0f30*/  IMAD.SHL.U32 R190, R3, 0x8, RZ ;  /* 0x0000000803be7824 */ /* 0x000fe200078e00ff */
[----:B------:R-:W-:Y:S02]  /*0f40*/  IADD3 R13, P6, R184, 0xc060, RZ ;  /* 0x0000c060b80d7810 */ /* 0x000fe40007fde0ff */
[----:B------:R-:W-:Y:S01]  /*0f50*/  LEA.HI R0, R0, R223, RZ, 0x1 ;  /* 0x000000df00007211 */ /* 0x000fe200078f08ff */
[C---:B------:R-:W-:Y:S01]  /*0f60*/  VIADD R192, R190.reuse, 0x40 ;  /* 0x00000040bec07836 */ /* 0x040fe20000000000 */
[----:B------:R-:W-:Y:S01]  /*0f70*/  LOP3.LUT R4, R5, 0x380, RZ, 0xc0, !PT ;  /* 0x0000038005047812 */ /* 0x000fe200078ec0ff */
[C---:B------:R-:W-:Y:S01]  /*0f80*/  VIADD R191, R190.reuse, 0x80 ;  /* 0x00000080bebf7836 */ /* 0x040fe20000000000 */
[----:B------:R-:W-:Y:S01]  /*0f90*/  SHF.R.S32.HI R206, RZ, 0x3, R15 ;  /* 0x00000003ffce7819 */ /* 0x000fe2000001140f */
[----:B------:R-:W-:Y:S01]  /*0fa0*/  VIADD R193, R190, 0xc0 ;  /* 0x000000c0bec17836 */ /* 0x000fe20000000000 */
[----:B------:R-:W-:-:S02]  /*0fb0*/  LOP3.LUT R6, R7, 0x380, RZ, 0xc0, !PT ;  /* 0x0000038007067812 */ /* 0x000fc400078ec0ff */
[----:B------:R-:W-:Y:S01]  /*0fc0*/  LOP3.LUT R8, R9, 0x380, RZ, 0xc0, !PT ;  /* 0x0000038009087812 */ /* 0x000fe200078ec0ff */
[----:B------:R-:W-:Y:S01]  /*0fd0*/  IMAD R207, R3, 0x20, R206 ;  /* 0x0000002003cf7824 */ /* 0x000fe200078e02ce */
[----:B------:R-:W-:Y:S02]  /*0fe0*/  LOP3.LUT R226, R227, 0x380, RZ, 0xc0, !PT ;  /* 0x00000380e3e27812 */ /* 0x000fe400078ec0ff */
[----:B------:R-:W-:Y:S02]  /*0ff0*/  LOP3.LUT R10, R11, 0x380, RZ, 0xc0, !PT ;  /* 0x000003800b0a7812 */ /* 0x000fe400078ec0ff */
[----:B------:R-:W-:Y:S02]  /*1000*/  LOP3.LUT R12, R13, 0x380, RZ, 0xc0, !PT ;  /* 0x000003800d0c7812 */ /* 0x000fe400078ec0ff */
[----:B------:R-:W-:Y:S02]  /*1010*/  LOP3.LUT R0, R0, 0x3fffffe, RZ, 0xc0, !PT ;  /* 0x03fffffe00007812 */ /* 0x000fe400078ec0ff */
[----:B------:R-:W-:-:S02]  /*1020*/  SHF.R.U64 R4, R4, 0x3, RZ ;  /* 0x0000000304047819 */ /* 0x000fc400000012ff */
[----:B------:R-:W-:Y:S01]  /*1030*/  SHF.R.U64 R6, R6, 0x3, RZ ;  /* 0x0000000306067819 */ /* 0x000fe200000012ff */
[----:B------:R-:W-:Y:S01]  /*1040*/  IMAD.IADD R0, R223, 0x1, -R0 ;  /* 0x00000001df007824 */ /* 0x000fe200078e0a00 */
[----:B------:R-:W-:Y:S02]  /*1050*/  SHF.R.U64 R8, R8, 0x3, RZ ;  /* 0x0000000308087819 */ /* 0x000fe400000012ff */
[----:B------:R-:W-:Y:S01]  /*1060*/  SHF.R.U64 R226, R226, 0x3, RZ ;  /* 0x00000003e2e27819 */ /* 0x000fe200000012ff */
[----:B------:R-:W-:Y:S01]  /*1070*/  IMAD R200, R0, 0x40, R19 ;  /* 0x0000004000c87824 */ /* 0x000fe200078e0213 */
[----:B------:R-:W-:Y:S02]  /*1080*/  SHF.R.U64 R10, R10, 0x3, RZ ;  /* 0x000000030a0a7819 */ /* 0x000fe400000012ff */
[----:B------:R-:W-:Y:S01]  /*1090*/  SHF.R.U64 R12, R12, 0x3, RZ ;  /* 0x000000030c0c7819 */ /* 0x000fe200000012ff */
[----:B------:R-:W-:Y:S01]  /*10a0*/  IMAD R234, R21, 0x8, R200 ;  /* 0x0000000815ea7824 */ /* 0x000fe200078e02c8 */
[----:B------:R-:W-:-:S02]  /*10b0*/  LOP3.LUT R3, R18, 0x7ffffffc, RZ, 0xc0, !PT ;  /* 0x7ffffffc12037812 */ /* 0x000fc400078ec0ff */
        /* <DEDUP_REMOVED lines=14> */
[----:B------:R-:W-:-:S02]  /*11a0*/  IADD3 R222, P1, R16, 0x230, RZ ;  /* 0x0000023010de7810 */ /* 0x000fc40007f3e0ff */
[----:B------:R-:W-:Y:S01]  /*11b0*/  MOV R232, R4 ;  /* 0x0000000400e87202 */ /* 0x000fe20000000f00 */
[--C-:B------:R-:W-:Y:S01]  /*11c0*/  IMAD.X R23, RZ, RZ, R17.reuse, P0 ;  /* 0x000000ffff177224 */ /* 0x100fe200000e0611 */
[----:B------:R-:W-:Y:S01]  /*11d0*/  MOV R231, R6 ;  /* 0x0000000600e77202 */ /* 0x000fe20000000f00 */
[----:B------:R-:W-:Y:S01]  /*11e0*/  IMAD.X R213, RZ, RZ, R17, P1 ;  /* 0x000000ffffd57224 */ /* 0x000fe200008e0611 */
[----:B------:R-:W-:Y:S01]  /*11f0*/  MOV R230, R8 ;  /* 0x0000000800e67202 */ /* 0x000fe20000000f00 */
[----:B------:R-:W-:Y:S01]  /*1200*/  IMAD.SHL.U32 R201, R3, 0x2, RZ ;  /* 0x0000000203c97824 */ /* 0x000fe200078e00ff */
[----:B------:R-:W-:Y:S02]  /*1210*/  MOV R226, R226 ;  /* 0x000000e200e27202 */ /* 0x000fe40000000f00 */
[----:B------:R-:W-:Y:S02]  /*1220*/  MOV R225, R10 ;  /* 0x0000000a00e17202 */ /* 0x000fe40000000f00 */
[----:B------:R-:W-:-:S02]  /*1230*/  MOV R224, R12 ;  /* 0x0000000c00e07202 */ /* 0x000fc40000000f00 */
[----:B------:R-:W-:Y:S02]  /*1240*/  SHF.R.S32.HI R199, RZ, 0x1f, R190 ;  /* 0x0000001fffc77819 */ /* 0x000fe400000114be */
[----:B------:R-:W-:Y:S02]  /*1250*/  SHF.R.S32.HI R198, RZ, 0x1f, R192 ;  /* 0x0000001fffc67819 */ /* 0x000fe400000114c0 */
[----:B------:R-:W-:Y:S02]  /*1260*/  SHF.R.S32.HI R197, RZ, 0x1f, R191 ;  /* 0x0000001fffc57819 */ /* 0x000fe400000114bf */
[----:B------:R-:W-:-:S07]  /*1270*/  SHF.R.S32.HI R196, RZ, 0x1f, R193 ;  /* 0x0000001fffc47819 */ /* 0x000fce00000114c1 */
.L_x_12545:
        /* <DEDUP_REMOVED lines=12> */
[----:B012---:R-:W-:Y:S02]  /*1340*/  IMAD.U32 R2, RZ, RZ, UR8 ;  /* 0x00000008ff027e24 */ /* 0x007fe4000f8e00ff */
[----:B------:R-:W-:Y:S01]  /*1350*/  IMAD.U32 R3, RZ, RZ, UR9 ;  /* 0x00000009ff037e24 */ /* 0x000fe2000f8e00ff */
[----:B------:R-:W-:-:S03]  /*1360*/  @UP1 UIMAD.WIDE UR8, UR6, 0x4, UR10 ;  /* 0x00000004060818a5 */ /* 0x000fc6000f8e020a */
[----:B------:R-:W-:Y:S01]  /*1370*/  ULDC.64 UR10, c[0x0][0xb18] ;  /* 0x0002c600000a7ab9 */ /* 0x000fe20000000a00 */
[----:B------:R-:W2:Y:S02]  /*1380*/  @P0 LDG.E R2, desc[UR40][R2.64] ;  /* 0x0000002802020981 */ /* 0x000ea4000c1e1900 */
[----:B------:R-:W-:Y:S02]  /*1390*/  IMAD.U32 R4, RZ, RZ, UR8 ;  /* 0x00000008ff047e24 */ /* 0x000fe4000f8e00ff */
[----:B------:R-:W-:Y:S01]  /*13a0*/  IMAD.U32 R5, RZ, RZ, UR9 ;  /* 0x00000009ff057e24 */ /* 0x000fe2000f8e00ff */
[----:B------:R-:W-:-:S04]  /*13b0*/  ULDC.64 UR8, c[0x0][0x418] ;  /* 0x0001060000087ab9 */ /* 0x000fc80000000a00 */
[----:B---3--:R-:W3:Y:S01]  /*13c0*/  @P2 LDG.E R4, desc[UR40][R4.64] ;  /* 0x0000002804042981 */ /* 0x008ee2000c1e1900 */
        /* <DEDUP_REMOVED lines=12> */
[----:B----4-:R-:W-:-:S14]  /*1490*/  @P2 BRA `(.L_x_12420) ;  /* 0x0000000000342947 */ /* 0x010fdc0003800000 */
        /* <DEDUP_REMOVED lines=13> */
.L_x_12420:
        /* <DEDUP_REMOVED lines=9> */
.L_x_12421:
        /* <DEDUP_REMOVED lines=13> */
.L_x_12422:
[----:B------:R-:W0:Y:S01]  /*16d0*/  S2R R0, SR_TID.X ;  /* 0x0000000000007919 */ /* 0x000e220000002100 */
[----:B------:R-:W-:Y:S01]  /*16e0*/  UIADD3 UR6, UP2, UR38, 0x32450, URZ ;  /* 0x0003245026067890 */ /* 0x000fe2000ff5e03f */
[----:B------:R-:W-:Y:S01]  /*16f0*/  IMAD.MOV.U32 R2, RZ, RZ, 0x3000 ;  /* 0x00003000ff027424 */ /* 0x000fe200078e00ff */
[----:B------:R-:W-:Y:S01]  /*1700*/  UIADD3 UR12, UP3, UR38, 0x32460, URZ ;  /* 0x00032460260c7890 */ /* 0x000fe2000ff7e03f */
[----:B------:R-:W-:Y:S01]  /*1710*/  IMAD.U32 R3, RZ, RZ, UR36 ;  /* 0x00000024ff037e24 */ /* 0x000fe2000f8e00ff */
[----:B------:R-:W-:Y:S01]  /*1720*/  UIADD3 UR8, UP0, UR38, 0x32430, URZ ;  /* 0x0003243026087890 */ /* 0x000fe2000ff1e03f */
[----:B------:R-:W-:Y:S01]  /*1730*/  IMAD.MOV.U32 R8, RZ, RZ, 0x1 ;  /* 0x00000001ff087424 */ /* 0x000fe200078e00ff */
[----:B------:R-:W-:Y:S01]  /*1740*/  UIADD3 UR10, UP1, UR38, 0x32440, URZ ;  /* 0x00032440260a7890 */ /* 0x000fe2000ff3e03f */
[----:B------:R-:W-:Y:S01]  /*1750*/  IMAD.MOV.U32 R9, RZ, RZ, RZ ;  /* 0x000000ffff097224 */ /* 0x000fe200078e00ff */
[----:B------:R-:W-:Y:S01]  /*1760*/  UIADD3.X UR7, URZ, UR39, URZ, UP2, !UPT ;  /* 0x000000273f077290 */ /* 0x000fe200097fe43f */
[----:B------:R-:W-:Y:S01]  /*1770*/  IMAD.MOV.U32 R5, RZ, RZ, 0x100 ;  /* 0x00000100ff057424 */ /* 0x000fe200078e00ff */
[----:B------:R-:W-:Y:S01]  /*1780*/  UIADD3.X UR13, URZ, UR39, URZ, UP3, !UPT ;  /* 0x000000273f0d7290 */ /* 0x000fe20009ffe43f */
[----:B------:R-:W-:Y:S01]  /*1790*/  IMAD.MOV.U32 R6, RZ, RZ, 0x1 ;  /* 0x00000001ff067424 */ /* 0x000fe200078e00ff */
[----:B------:R-:W-:Y:S01]  /*17a0*/  UIADD3.X UR9, URZ, UR39, URZ, UP0, !UPT ;  /* 0x000000273f097290 */ /* 0x000fe200087fe43f */
[----:B------:R-:W-:Y:S01]  /*17b0*/  IMAD.MOV.U32 R7, RZ, RZ, RZ ;  /* 0x000000ffff077224 */ /* 0x000fe200078e00ff */
[----:B------:R-:W-:Y:S01]  /*17c0*/  UIADD3.X UR11, URZ, UR39, URZ, UP1, !UPT ;  /* 0x000000273f0b7290 */ /* 0x000fe20008ffe43f */
[----:B------:R-:W-:Y:S01]  /*17d0*/  IMAD.U32 R10, RZ, RZ, UR6 ;  /* 0x00000006ff0a7e24 */ /* 0x000fe2000f8e00ff */
[----:B------:R-:W-:Y:S01]  /*17e0*/  UIADD3 UR48, -UR4, UR48, URZ ;  /* 0x0000003004307290 */ /* 0x000fe2000fffe13f */
[----:B------:R-:W-:Y:S01]  /*17f0*/  IMAD.U32 R18, RZ, RZ, UR12 ;  /* 0x0000000cff127e24 */ /* 0x000fe2000f8e00ff */
[----:B------:R1:W-:Y:S01]  /*1800*/  STL.64 [R1+0x18], R2 ;  /* 0x0000180201007387 */ /* 0x0003e20000100a00 */
[----:B------:R-:W-:Y:S01]  /*1810*/  ULDC UR4, c[0x0][0x448] ;  /* 0x0001120000047ab9 */ /* 0x000fe20000000800 */
[----:B------:R-:W-:Y:S01]  /*1820*/  IMAD.U32 R11, RZ, RZ, UR7 ;  /* 0x00000007ff0b7e24 */ /* 0x000fe2000f8e00ff */
[----:B------:R-:W-:Y:S01]  /*1830*/  UISETP.NE.AND UP0, UPT, UR4, 0x1, UPT ;  /* 0x000000010400788c */ /* 0x000fe2000bf05270 */
[----:B------:R-:W-:Y:S01]  /*1840*/  IMAD.U32 R19, RZ, RZ, UR13 ;  /* 0x0000000dff137e24 */ /* 0x000fe2000f8e00ff */
[----:B------:R2:W-:Y:S01]  /*1850*/  STL.64 [R1+0x60], R8 ;  /* 0x0000600801007387 */ /* 0x0005e20000100a00 */
[----:B------:R-:W-:Y:S01]  /*1860*/  IMAD.U32 R20, RZ, RZ, UR5 ;  /* 0x00000005ff147e24 */ /* 0x000fe2000f8e00ff */
[----:B------:R-:W-:Y:S01]  /*1870*/  USHF.L.U32 UR43, UR5, 0x7, URZ ;  /* 0x00000007052b7899 */ /* 0x000fe2000800063f */
[----:B------:R-:W-:Y:S01]  /*1880*/  IMAD.MOV.U32 R12, RZ, RZ, 0xc000 ;  /* 0x0000c000ff0c7424 */ /* 0x000fe200078e00ff */
[----:B------:R-:W-:Y:S01]  /*1890*/  STL.128 [R1+0x440], RZ ;  /* 0x000440ff01007387 */ /* 0x000fe20000100c00 */
[----:B------:R-:W-:Y:S01]  /*18a0*/  IMAD.U32 R13, RZ, RZ, UR36 ;  /* 0x00000024ff0d7e24 */ /* 0x000fe2000f8e00ff */
[----:B------:R-:W-:Y:S01]  /*18b0*/  ULDC.64 UR4, c[0x0][0xad8] ;  /* 0x0002b60000047ab9 */ /* 0x000fe20000000a00 */
[----:B------:R-:W-:Y:S01]  /*18c0*/  IMAD.MOV.U32 R15, RZ, RZ, 0x100 ;  /* 0x00000100ff0f7424 */ /* 0x000fe200078e00ff */
[----:B0-----:R-:W-:Y:S01]  /*18d0*/  LOP3.LUT R0, R0, 0x7f, RZ, 0xc0, !PT ;  /* 0x0000007f00007812 */ /* 0x001fe200078ec0ff */
[----:B-1----:R-:W-:Y:S01]  /*18e0*/  IMAD.U32 R2, RZ, RZ, UR10 ;  /* 0x0000000aff027e24 */ /* 0x002fe2000f8e00ff */
[----:B------:R-:W-:Y:S01]  /*18f0*/  UISETP.GE.AND UP1, UPT, UR5, 0x1, UPT ;  /* 0x000000010500788c */ /* 0x000fe2000bf26270 */
[----:B------:R-:W-:Y:S01]  /*1900*/  IMAD.U32 R3, RZ, RZ, UR11 ;  /* 0x0000000bff037e24 */ /* 0x000fe2000f8e00ff */
[----:B------:R-:W-:Y:S01]  /*1910*/  ISETP.NE.AND P0, PT, R0, RZ, PT ;  /* 0x000000ff0000720c */ /* 0x000fe20003f05270 */
[----:B--2---:R-:W-:Y:S01]  /*1920*/  IMAD.U32 R8, RZ, RZ, UR8 ;  /* 0x00000008ff087e24 */ /* 0x004fe2000f8e00ff */
[----:B------:R-:W0:Y:S01]  /*1930*/  LDC R0, c[0x0][0xa80] ;  /* 0x0002a000ff007b82 */ /* 0x000e220000000800 */
[----:B------:R-:W-:Y:S01]  /*1940*/  IMAD.U32 R9, RZ, RZ, UR9 ;  /* 0x00000009ff097e24 */ /* 0x000fe2000f8e00ff */
[----:B------:R-:W-:Y:S01]  /*1950*/  SEL R4, RZ, 0x1, P0 ;  /* 0x00000001ff047807 */ /* 0x000fe20000000000 */
[----:B------:R-:W-:Y:S01]  /*1960*/  STL [R1+0x70], R20 ;  /* 0x0000701401007387 */ /* 0x000fe20000100800 */
[----:B------:R-:W-:Y:S01]  /*1970*/  UIADD3 UR8, UR43, 0x7f, URZ ;  /* 0x0000007f2b087890 */ /* 0x000fe2000fffe03f */
[----:B------:R-:W-:Y:S01]  /*1980*/  PLOP3.LUT P2, PT, PT, PT, UP1, 0x80, 0x0 ;  /* 0x000000000000781c */ /* 0x000fe20003f4f018 */
[----:B------:R-:W-:Y:S01]  /*1990*/  @UP0 ULDC UR6, c[0x0][0x44c] ;  /* 0x0001130000060ab9 */ /* 0x000fe20000000800 */
[----:B------:R-:W-:Y:S01]  /*19a0*/  IMAD.MOV.U32 R14, RZ, RZ, R4 ;  /* 0x000000ffff0e7224 */ /* 0x000fe200078e0004 */
[----:B------:R1:W-:Y:S01]  /*19b0*/  STL.128 [R1+0x20], R4 ;  /* 0x0000200401007387 */ /* 0x0003e20000100c00 */
[----:B------:R-:W-:Y:S01]  /*19c0*/  UIMAD.WIDE.U32 UR6, UR8, UR6, URZ ;  /* 0x00000006080672a5 */ /* 0x000fe2000f8e003f */
[C---:B------:R-:W-:Y:S01]  /*19d0*/  IADD3 R33, P0, R16.reuse, 0x440, RZ ;  /* 0x0000044010217810 */ /* 0x040fe20007f1e0ff */
[----:B------:R-:W-:Y:S01]  /*19e0*/  @UP0 ULDC UR9, c[0x0][0x450] ;  /* 0x0001140000090ab9 */ /* 0x000fe20000000800 */
[----:B------:R2:W-:Y:S01]  /*19f0*/  STL.128 [R1+0x50], R12 ;  /* 0x0000500c01007387 */ /* 0x0005e20000100c00 */
[----:B------:R-:W-:Y:S01]  /*1a00*/  UIADD3 UR44, UR48, 0x1, -UR47 ;  /* 0x00000001302c7890 */ /* 0x000fe2000fffe82f */
[----:B------:R-:W-:Y:S01]  /*1a10*/  IADD3 R32, P1, R16, 0x38, RZ ;  /* 0x0000003810207810 */ /* 0x000fe20007f3e0ff */
[----:B------:R-:W-:Y:S01]  /*1a20*/  @UP0 USHF.R.U32.HI UR8, URZ, UR9, UR7 ;  /* 0x000000093f080299 */ /* 0x000fe20008011607 */
[----:B------:R2:W-:Y:S01]  /*1a30*/  STL.64 [R1+0x8], R8 ;  /* 0x0000080801007387 */ /* 0x0005e20000100a00 */
[----:B------:R-:W-:-:S02]  /*1a40*/  IMAD.X R44, RZ, RZ, R17, P0 ;  /* 0x000000ffff2c7224 */ /* 0x000fc400000e0611 */
[----:B------:R-:W-:Y:S01]  /*1a50*/  UIADD3 UR6, UR44, UR8, URZ ;  /* 0x000000082c067290 */ /* 0x000fe2000fffe03f */
[----:B------:R2:W-:Y:S01]  /*1a60*/  STL.64 [R1+0x10], R2 ;  /* 0x0000100201007387 */ /* 0x0005e20000100a00 */
[----:B------:R-:W-:Y:S02]  /*1a70*/  IMAD.X R45, RZ, RZ, R17, P1 ;  /* 0x000000ffff2d7224 */ /* 0x000fe400008e0611 */
[----:B------:R-:W-:Y:S01]  /*1a80*/  UIADD3 UR4, UR6, UR4, URZ ;  /* 0x0000000406047290 */ /* 0x000fe2000fffe03f */
[----:B-1----:R-:W-:Y:S01]  /*1a90*/  IMAD.MOV.U32 R4, RZ, RZ, R10 ;  /* 0x000000ffff047224 */ /* 0x002fe200078e000a */
[----:B------:R2:W-:Y:S01]  /*1aa0*/  STL.64 [R1+0x30], R2 ;  /* 0x0000300201007387 */ /* 0x0005e20000100a00 */
[----:B------:R-:W-:Y:S02]  /*1ab0*/  IMAD.MOV.U32 R5, RZ, RZ, R11 ;  /* 0x000000ffff057224 */ /* 0x000fe400078e000b */
[----:B------:R-:W-:Y:S01]  /*1ac0*/  IMAD.MOV.U32 R6, RZ, RZ, R18 ;  /* 0x000000ffff067224 */ /* 0x000fe200078e0012 */
[----:B0-----:R2:W-:Y:S01]  /*1ad0*/  STL [R1+0x460], R0 ;  /* 0x0004600001007387 */ /* 0x0015e20000100800 */
[----:B------:R-:W-:-:S03]  /*1ae0*/  IMAD.MOV.U32 R7, RZ, RZ, R19 ;  /* 0x000000ffff077224 */ /* 0x000fc600078e0013 */
[----:B------:R2:W-:Y:S04]  /*1af0*/  STL.128 [R1+0x450], RZ ;  /* 0x000450ff01007387 */ /* 0x0005e80000100c00 */
[----:B------:R2:W-:Y:S04]  /*1b00*/  STL.128 [R1+0x40], R4 ;  /* 0x0000400401007387 */ /* 0x0005e80000100c00 */
[----:B------:R2:W-:Y:S04]  /*1b10*/  STL.64 [R1+0x68], R6 ;  /* 0x0000680601007387 */ /* 0x0005e80000100a00 */
        /* <DEDUP_REMOVED lines=45> */
.L_x_12424:
[----:B------:R-:W-:-:S11]  /*1df0*/  UISETP.NE.AND UP1, UPT, UR5, 0x1, UPT ;  /* 0x000000010500788c */ /* 0x000fd6000bf25270 */
[----:B------:R-:W-:Y:S02]  /*1e00*/  @UP1 ULDC.64 UR10, c[0x0][0xae0] ;  /* 0x0002b800000a1ab9 */ /* 0x000fe40000000a00 */
[----:B------:R-:W-:-:S04]  /*1e10*/  UIMAD.WIDE.U32 UR6, UR8, UR10, URZ ;  /* 0x0000000a080672a5 */ /* 0x000fc8000f8e003f */
[----:B------:R-:W-:-:S12]  /*1e20*/  @UP1 USHF.R.U32.HI UR8, URZ, UR11, UR7 ;  /* 0x0000000b3f081299 */ /* 0x000fd80008011607 */
.L_x_12425:
[----:B------:R-:W-:-:S04]  /*1e30*/  UIMAD UR8, UR8, UR5, UR5 ;  /* 0x00000005080872a4 */ /* 0x000fc8000f8e0205 */
[----:B------:R-:W-:-:S04]  /*1e40*/  UISETP.LT.AND UP1, UPT, UR4, UR8, UPT ;  /* 0x000000080400728c */ /* 0x000fc8000bf21270 */
[----:B------:R-:W-:-:S12]  /*1e50*/  USEL UR4, UR4, UR8, UP1 ;  /* 0x0000000804047287 */ /* 0x000fd80008800000 */
.L_x_12423:
        /* <DEDUP_REMOVED lines=31> */
.L_x_12427:
[----:B------:R-:W-:-:S11]  /*2050*/  UISETP.NE.AND UP0, UPT, UR5, 0x1, UPT ;  /* 0x000000010500788c */ /* 0x000fd6000bf05270 */
[----:B------:R-:W-:Y:S02]  /*2060*/  @UP0 ULDC.64 UR10, c[0x0][0xae0] ;  /* 0x0002b800000a0ab9 */ /* 0x000fe40000000a00 */
[----:B------:R-:W-:-:S04]  /*2070*/  UIMAD.WIDE.U32 UR6, UR4, UR10, URZ ;  /* 0x0000000a040672a5 */ /* 0x000fc8000f8e003f */
[----:B------:R-:W-:-:S12]  /*2080*/  @UP0 USHF.R.U32.HI UR4, URZ, UR11, UR7 ;  /* 0x0000000b3f040299 */ /* 0x000fd80008011607 */
.L_x_12428:
[----:B------:R-:W-:-:S04]  /*2090*/  UIMAD UR4, UR4, UR5, URZ ;  /* 0x00000005040472a4 */ /* 0x000fc8000f8e023f */
[----:B------:R-:W-:-:S04]  /*20a0*/  UISETP.LT.AND UP0, UPT, UR8, UR4, UPT ;  /* 0x000000040800728c */ /* 0x000fc8000bf01270 */
[----:B------:R-:W-:-:S12]  /*20b0*/  USEL UR8, UR8, UR4, !UP0 ;  /* 0x0000000408087287 */ /* 0x000fd8000c000000 */
.L_x_12426:
        /* <DEDUP_REMOVED lines=9> */
[----:B--2---:R-:W0:Y:S01]  /*2150*/  SHFL.IDX PT, R0, R223, RZ, 0x1f ;  /* 0x00001fffdf007589 */ /* 0x004e2200000e0000 */
        /* <DEDUP_REMOVED lines=87> */
.L_x_12430:
[----:B------:R-:W1:Y:S01]  /*26d0*/  S2R R20, SR_TID.X ;  /* 0x0000000000147919 */ /* 0x000e620000002100 */
[----:B0-----:R-:W0:Y:S01]  /*26e0*/  LDC.64 R10, c[0x0][0xad0] ;  /* 0x0002b400ff0a7b82 */ /* 0x001e220000000a00 */
[----:B------:R-:W-:Y:S01]  /*26f0*/  IADD3 R8, P0, R16, 0x120, RZ ;  /* 0x0000012010087810 */ /* 0x000fe20007f1e0ff */
[----:B------:R-:W-:Y:S01]  /*2700*/  ULDC UR4, c[0x0][0x20] ;  /* 0x0000080000047ab9 */ /* 0x000fe20000000800 */
[----:B------:R-:W-:Y:S01]  /*2710*/  IMAD.U32 R13, RZ, RZ, UR47 ;  /* 0x0000002fff0d7e24 */ /* 0x000fe2000f8e00ff */
[----:B------:R-:W-:Y:S01]  /*2720*/  STL.64 [R1+0x130], R34 ;  /* 0x0001302201007387 */ /* 0x000fe20000100a00 */
[----:B------:R-:W-:Y:S02]  /*2730*/  VIADD R194, R22, -UR4 ;  /* 0x8000000416c27c36 */ /* 0x000fe40008000000 */
[--C-:B------:R-:W-:Y:S01]  /*2740*/  IMAD.X R9, RZ, RZ, R17.reuse, P0 ;  /* 0x000000ffff097224 */ /* 0x100fe200000e0611 */
[----:B------:R-:W2:Y:S01]  /*2750*/  LDC.64 R4, c[0x0][0xad8] ;  /* 0x0002b600ff047b82 */ /* 0x000ea20000000a00 */
[----:B------:R-:W-:Y:S01]  /*2760*/  IMAD.U32 R15, RZ, RZ, UR48 ;  /* 0x00000030ff0f7e24 */ /* 0x000fe2000f8e00ff */
[----:B------:R-:W-:Y:S04]  /*2770*/  STL.64 [R1+0x120], R200 ;  /* 0x000120c801007387 */ /* 0x000fe80000100a00 */
[----:B------:R-:W-:Y:S02]  /*2780*/  STL.64 [R1+0x128], R8 ;  /* 0x0001280801007387 */ /* 0x000fe40000100a00 */
[----:B------:R-:W3:Y:S02]  /*2790*/  LDC.64 R2, c[0x0][0xae0] ;  /* 0x0002b800ff027b82 */ /* 0x000ee40000000a00 */
[----:B------:R-:W-:Y:S04]  /*27a0*/  STL.U8 [R1+0x138], RZ ;  /* 0x000138ff01007387 */ /* 0x000fe80000100000 */
[----:B------:R4:W-:Y:S02]  /*27b0*/  STL [R194+0x4], R13 ;  /* 0x0000040dc2007387 */ /* 0x0009e40000100800 */
[----:B------:R-:W5:Y:S02]  /*27c0*/  LDC.64 R6, c[0x0][0x448] ;  /* 0x00011200ff067b82 */ /* 0x000f640000000a00 */
[----:B------:R0:W-:Y:S04]  /*27d0*/  STL [R194+0x8], R15 ;  /* 0x0000080fc2007387 */ /* 0x0001e80000100800 */
[----:B0-----:R0:W-:Y:S01]  /*27e0*/  STL [R194+0xc], R11 ;  /* 0x00000c0bc2007387 */ /* 0x0011e20000100800 */
[----:B-1----:R-:W-:Y:S01]  /*27f0*/  VIADD R202, R20, 0xffffff80 ;  /* 0xffffff8014ca7836 */ /* 0x002fe20000000000 */
[----:B------:R-:W1:Y:S02]  /*2800*/  LDC R235, c[0x0][0x450] ;  /* 0x00011400ffeb7b82 */ /* 0x000e640000000800 */
[----:B------:R0:W-:Y:S04]  /*2810*/  STL [R194+0x14], RZ ;  /* 0x000014ffc2007387 */ /* 0x0001e80000100800 */
[----:B------:R0:W-:Y:S04]  /*2820*/  STL [R194], R202 ;  /* 0x000000cac2007387 */ /* 0x0001e80000100800 */
[----:B--2---:R0:W-:Y:S04]  /*2830*/  STL [R194+0x10], R4 ;  /* 0x00001004c2007387 */ /* 0x0041e80000100800 */
[----:B------:R0:W-:Y:S04]  /*2840*/  STL [R194+0x18], R5 ;  /* 0x00001805c2007387 */ /* 0x0001e80000100800 */
[----:B---3--:R0:W-:Y:S04]  /*2850*/  STL [R194+0x1c], R2 ;  /* 0x00001c02c2007387 */ /* 0x0081e80000100800 */
[----:B------:R0:W-:Y:S04]  /*2860*/  STL [R194+0x20], R3 ;  /* 0x00002003c2007387 */ /* 0x0001e80000100800 */
[----:B-----5:R0:W-:Y:S04]  /*2870*/  STL [R194+0x24], R6 ;  /* 0x00002406c2007387 */ /* 0x0201e80000100800 */
[----:B------:R0:W-:Y:S04]  /*2880*/  STL [R194+0x28], R7 ;  /* 0x00002807c2007387 */ /* 0x0001e80000100800 */
[----:B-1----:R0:W-:Y:S04]  /*2890*/  STL [R194+0x2c], R235 ;  /* 0x00002cebc2007387 */ /* 0x0021e80000100800 */
        /* <DEDUP_REMOVED lines=12> */
.L_x_12684:
[----:B------:R-:W-:Y:S05]  /*2960*/  BSYNC B0 ;  /* 0x0000000000007941 */ /* 0x000fea0003800000 */
.L_x_12431:
        /* <DEDUP_REMOVED lines=58> */
.L_x_12434:
[----:B------:R-:W-:Y:S05]  /*2d10*/  BSYNC B0 ;  /* 0x0000000000007941 */ /* 0x000fea0003800000 */
.L_x_12433:
        /* <DEDUP_REMOVED lines=8> */
.L_x_12436:
[----:B------:R-:W-:Y:S05]  /*2da0*/  BSYNC B0 ;  /* 0x0000000000007941 */ /* 0x000fea0003800000 */
.L_x_12435:
[----:B------:R-:W-:Y:S04]  /*2db0*/  BSSY B0, `(.L_x_12437) ;  /* 0x0000004000007945 */ /* 0x000fe80003800000 */
[----:B-1----:R-:W-:Y:S05]  /*2dc0*/  @P0 BRA `(.L_x_12438) ;  /* 0x0000000000080947 */ /* 0x002fea0003800000 */
[----:B------:R-:W1:Y:S02]  /*2dd0*/  SYNCS.PHASECHK.TRANS64.TRYWAIT P0, [R20+URZ], R21 ;  /* 0x00000015140075a7 */ /* 0x000e64000800017f */
[----:B-1----:R-:W-:Y:S05]  /*2de0*/  @!P0 BRA `(.L_x_12439) ;  /* 0x0000027000dc8947 */ /* 0x002fea0003800000 */
.L_x_12438:
[----:B------:R-:W-:Y:S05]  /*2df0*/  BSYNC B0 ;  /* 0x0000000000007941 */ /* 0x000fea0003800000 */
.L_x_12437:
        /* <DEDUP_REMOVED lines=58> */
.L_x_12685:
[----:B------:R-:W-:Y:S05]  /*31a0*/  BSYNC B0 ;  /* 0x0000000000007941 */ /* 0x000fea0003800000 */
.L_x_12440:
[----:B------:R-:W2:Y:S04]  /*31b0*/  LDL R10, [R1+0x54] ;  /* 0x00005400010a7983 */ /* 0x000ea80000100800 */
[----:B0-----:R0:W5:Y:S01]  /*31c0*/  LDL.64 R8, [R1+0x218] ;  /* 0x0002180001087983 */ /* 0x0011620000100a00 */
[----:B------:R-:W-:Y:S01]  /*31d0*/  BSSY B0, `(.L_x_12442) ;  /* 0x0000005000007945 */ /* 0x000fe20003800000 */
[----:B--2---:R-:W-:-:S04]  /*31e0*/  LOP3.LUT R10, R10, 0x1, RZ, 0xfc, !PT ;  /* 0x000000010a0a7812 */ /* 0x004fc800078efcff */
[----:B------:R-:W-:-:S13]  /*31f0*/  ISETP.NE.AND P1, PT, R10, 0x3, PT ;  /* 0x000000030a00780c */ /* 0x000fda0003f25270 */
[----:B0-----:R-:W-:Y:S05]  /*3200*/  @!P1 BRA `(.L_x_12443) ;  /* 0x0000000000049947 */ /* 0x001fea0003800000 */
[----:B------:R-:W-:Y:S01]  /*3210*/  BPT.TRAP 0x1 ;  /* 0x000000040000795c */ /* 0x000fe20000300000 */
.L_x_12443:
[----:B------:R-:W-:Y:S05]  /*3220*/  BSYNC B0 ;  /* 0x0000000000007941 */ /* 0x000fea0003800000 */
.L_x_12442:
        /* <DEDUP_REMOVED lines=8> */
.L_x_12445:
[----:B------:R-:W-:Y:S05]  /*32b0*/  BSYNC B0 ;  /* 0x0000000000007941 */ /* 0x000fea0003800000 */
.L_x_12444:
[----:B------:R-:W-:Y:S04]  /*32c0*/  BSSY B0, `(.L_x_12446) ;  /* 0x0000004000007945 */ /* 0x000fe80003800000 */
[----:B-1----:R-:W-:Y:S05]  /*32d0*/  @P0 BRA `(.L_x_12447) ;  /* 0x0000000000080947 */ /* 0x002fea0003800000 */
[----:B------:R-:W1:Y:S02]  /*32e0*/  SYNCS.PHASECHK.TRANS64.TRYWAIT P0, [R8+URZ], R9 ;  /* 0x00000009080075a7 */ /* 0x000e64000800017f */
[----:B-1----:R-:W-:Y:S05]  /*32f0*/  @!P0 BRA `(.L_x_12448) ;  /* 0x0000026c00c48947 */ /* 0x002fea0003800000 */
.L_x_12447:
[----:B------:R-:W-:Y:S05]  /*3300*/  BSYNC B0 ;  /* 0x0000000000007941 */ /* 0x000fea0003800000 */
.L_x_12446:
        /* <DEDUP_REMOVED lines=209> */
[----:B------:R-:W3:Y:S04]  /*4020*/  LDL R10, [R194+0x18] ;  /* 0x00001800c20a7983 */ /* 0x000ee80000100800 */
[----:B------:R-:W5:Y:S04]  /*4030*/  LDL R9, [R194+0x4] ;  /* 0x00000400c2097983 */ /* 0x000f680000100800 */
        /* <DEDUP_REMOVED lines=8> */
[----:B------:R-:W-:Y:S01]  /*40c0*/  UMOV UR4, 0xffffffa0 ;  /* 0xffffffa000047882 */ /* 0x000fe20000000000 */
[----:B---3--:R-:W-:Y:S01]  /*40d0*/  ISETP.GE.AND P2, PT, R10, 0x1, PT ;  /* 0x000000010a00780c */ /* 0x008fe20003f46270 */
[----:B------:R-:W-:Y:S01]  /*40e0*/  UIMAD UR4, UR49, UR4, 0x60 ;  /* 0x00000060310474a4 */ /* 0x000fe2000f8e0204 */
[----:B-----5:R-:W-:Y:S01]  /*40f0*/  LOP3.LUT R13, RZ, R13, RZ, 0x33, !PT ;  /* 0x0000000dff0d7212 */ /* 0x020fe200078e33ff */
[----:B------:R-:W-:Y:S01]  /*4100*/  BSSY B0, `(.L_x_12449) ;  /* 0x00000a9000007945 */ /* 0x000fe20003800000 */
[-C--:B--2---:R-:W-:Y:S01]  /*4110*/  FMUL.FTZ R141, R25, R14.reuse ;  /* 0x0000000e198d7220 */ /* 0x084fe20000410000 */
[----:B------:R-:W-:Y:S01]  /*4120*/  SHF.R.S32.HI R25, RZ, 0x1f, R18 ;  /* 0x0000001fff197819 */ /* 0x000fe20000011412 */
[----:B------:R-:W-:-:S03]  /*4130*/  FMUL.FTZ R133, R26, R14 ;  /* 0x0000000e1a857220 */ /* 0x000fc60000410000 */
[----:B------:R-:W-:Y:S01]  /*4140*/  LEA.HI R26, R25, R18, RZ, 0x7 ;  /* 0x00000012191a7211 */ /* 0x000fe200078f38ff */
[----:B------:R-:W-:-:S03]  /*4150*/  FMUL.FTZ R131, R27, R14 ;  /* 0x0000000e1b837220 */ /* 0x000fc60000410000 */
[----:B------:R-:W-:Y:S01]  /*4160*/  LOP3.LUT R27, R26, 0xffffff80, RZ, 0xc0, !PT ;  /* 0xffffff801a1b7812 */ /* 0x000fe200078ec0ff */
[----:B------:R-:W-:-:S04]  /*4170*/  FMUL.FTZ R139, R28, R14 ;  /* 0x0000000e1c8b7220 */ /* 0x000fc80000410000 */
[----:B------:R-:W-:Y:S02]  /*4180*/  IMAD.IADD R27, R18, 0x1, -R27 ;  /* 0x00000001121b7824 */ /* 0x000fe400078e0a1b */
[----:B------:R-:W-:-:S03]  /*4190*/  FMUL.FTZ R137, R29, R14 ;  /* 0x0000000e1d897220 */ /* 0x000fc60000410000 */
[----:B------:R-:W-:Y:S01]  /*41a0*/  SHF.R.S32.HI R28, RZ, 0x1f, R27 ;  /* 0x0000001fff1c7819 */ /* 0x000fe2000001141b */
[----:B------:R-:W-:-:S03]  /*41b0*/  FMUL.FTZ R127, R31, R14 ;  /* 0x0000000e1f7f7220 */ /* 0x000fc60000410000 */
[----:B------:R-:W-:Y:S01]  /*41c0*/  LEA.HI R29, R28, R27, RZ, 0x2 ;  /* 0x0000001b1c1d7211 */ /* 0x000fe200078f10ff */
[----:B------:R-:W-:Y:S01]  /*41d0*/  FMUL.FTZ R129, R30, R14 ;  /* 0x0000000e1e817220 */ /* 0x000fe20000410000 */
[----:B------:R-:W-:Y:S02]  /*41e0*/  LEA.HI R31, R25, R18, RZ, 0x2 ;  /* 0x00000012191f7211 */ /* 0x000fe400078f10ff */
[--C-:B------:R-:W-:Y:S02]  /*41f0*/  SHF.R.S32.HI R30, RZ, 0x2, R29.reuse ;  /* 0x00000002ff1e7819 */ /* 0x100fe4000001141d */
[----:B------:R-:W-:Y:S01]  /*4200*/  SHF.R.S32.HI R25, RZ, 0x1f, R29 ;  /* 0x0000001fff197819 */ /* 0x000fe2000001141d */
[----:B------:R-:W-:Y:S01]  /*4210*/  FMUL.FTZ R229, R33, R14 ;  /* 0x0000000e21e57220 */ /* 0x000fe20000410000 */
[----:B------:R-:W-:Y:S02]  /*4220*/  LOP3.LUT R33, R31, 0xfffffffc, RZ, 0xc0, !PT ;  /* 0xfffffffc1f217812 */ /* 0x000fe400078ec0ff */
[----:B------:R-:W-:-:S02]  /*4230*/  LEA.HI R31, R25, R30, RZ, 0x3 ;  /* 0x0000001e191f7211 */ /* 0x000fc400078f18ff */
[----:B------:R-:W-:Y:S02]  /*4240*/  SHF.R.S32.HI R25, RZ, 0x7, R26 ;  /* 0x00000007ff197819 */ /* 0x000fe4000001141a */
[----:B------:R-:W-:Y:S01]  /*4250*/  LEA.HI R28, R28, R27, RZ, 0x5 ;  /* 0x0000001b1c1c7211 */ /* 0x000fe200078f28ff */
[----:B------:R-:W-:Y:S01]  /*4260*/  IMAD.IADD R33, R18, 0x1, -R33 ;  /* 0x0000000112217824 */ /* 0x000fe200078e0a21 */
[----:B------:R-:W-:Y:S02]  /*4270*/  LOP3.LUT R31, R31, 0xfffffff8, RZ, 0xc0, !PT ;  /* 0xfffffff81f1f7812 */ /* 0x000fe400078ec0ff */
[----:B------:R-:W-:Y:S02]  /*4280*/  LEA.HI R26, R26, R25, RZ, 0x1 ;  /* 0x000000191a1a7211 */ /* 0x000fe400078f08ff */
[----:B------:R-:W-:Y:S01]  /*4290*/  SHF.R.S32.HI R28, RZ, 0x5, R28 ;  /* 0x00000005ff1c7819 */ /* 0x000fe2000001141c */
[----:B------:R-:W-:Y:S01]  /*42a0*/  IMAD.IADD R31, R30, 0x1, -R31 ;  /* 0x000000011e1f7824 */ /* 0x000fe200078e0a1f */
[----:B------:R-:W-:-:S02]  /*42b0*/  LOP3.LUT R26, R26, 0x3fffffe, RZ, 0xc0, !PT ;  /* 0x03fffffe1a1a7812 */ /* 0x000fc400078ec0ff */
        /* <DEDUP_REMOVED lines=128> */
.L_x_12454:
[----:B------:R-:W-:Y:S05]  /*4ac0*/  BSYNC B2 ;  /* 0x0000000000027941 */ /* 0x000fea0003800000 */
.L_x_12453:
[----:B------:R-:W-:Y:S01]  /*4ad0*/  LOP3.LUT R13, RZ, R13, RZ, 0x33, !PT ;  /* 0x0000000dff0d7212 */ /* 0x000fe200078e33ff */
[----:B------:R-:W-:Y:S06]  /*4ae0*/  BRA `(.L_x_12455) ;  /* 0x0000000000187947 */ /* 0x000fec0003800000 */
.L_x_12452:
[----:B------:R-:W-:-:S13]  /*4af0*/  ISETP.NE.AND P1, PT, R10, 0x1, PT ;  /* 0x000000010a00780c */ /* 0x000fda0003f25270 */
[----:B------:R-:W-:Y:S05]  /*4b00*/  @!P1 BRA `(.L_x_12455) ;  /* 0x0000000000109947 */ /* 0x000fea0003800000 */
[----:B------:R-:W2:Y:S04]  /*4b10*/  LDL R14, [R194+0x1c] ;  /* 0x00001c00c20e7983 */ /* 0x000ea80000100800 */
[----:B------:R-:W3:Y:S01]  /*4b20*/  LDL R18, [R194+0x20] ;  /* 0x00002000c2127983 */ /* 0x000ee20000100800 */
[----:B--2---:R-:W-:-:S05]  /*4b30*/  IMAD.HI.U32 R13, R13, R14, RZ ;  /* 0x0000000e0d0d7227 */ /* 0x004fca00078e00ff */
[----:B---3--:R-:W-:-:S07]  /*4b40*/  SHF.R.U32.HI R13, RZ, R18, R13 ;  /* 0x00000012ff0d7219 */ /* 0x008fce000001160d */
.L_x_12455:
[----:B------:R-:W-:Y:S05]  /*4b50*/  BSYNC B1 ;  /* 0x0000000000017941 */ /* 0x000fea0003800000 */
.L_x_12451:
[----:B------:R-:W-:-:S05]  /*4b60*/  IMAD R13, R10, R13, R26 ;  /* 0x0000000d0a0d7224 */ /* 0x000fca00078e021a */
[----:B------:R-:W-:Y:S02]  /*4b70*/  VIMNMX R12, R12, R13, !PT ;  /* 0x0000000d0c0c7248 */ /* 0x000fe40007fe0100 */
[----:B------:R-:W-:-:S07]  /*4b80*/  VIADDMNMX R11, R13, R10, R11, PT ;  /* 0x0000000a0d0b7246 */ /* 0x000fce000380010b */
.L_x_12450:
[----:B------:R-:W-:Y:S05]  /*4b90*/  BSYNC B0 ;  /* 0x0000000000007941 */ /* 0x000fea0003800000 */
.L_x_12449:
        /* <DEDUP_REMOVED lines=133> */
.L_x_12461:
[----:B------:R-:W-:Y:S05]  /*53f0*/  BSYNC B2 ;  /* 0x0000000000027941 */ /* 0x000fea0003800000 */
.L_x_12460:
[----:B------:R-:W-:Y:S01]  /*5400*/  LOP3.LUT R9, RZ, R9, RZ, 0x33, !PT ;  /* 0x00000009ff097212 */ /* 0x000fe200078e33ff */
[----:B------:R-:W-:Y:S06]  /*5410*/  BRA `(.L_x_12462) ;  /* 0x0000000000187947 */ /* 0x000fec0003800000 */
.L_x_12459:
[----:B------:R-:W-:-:S13]  /*5420*/  ISETP.NE.AND P6, PT, R10, 0x1, PT ;  /* 0x000000010a00780c */ /* 0x000fda0003fc5270 */
[----:B------:R-:W-:Y:S05]  /*5430*/  @!P6 BRA `(.L_x_12462) ;  /* 0x000000000010e947 */ /* 0x000fea0003800000 */
[----:B------:R-:W2:Y:S04]  /*5440*/  LDL R8, [R194+0x1c] ;  /* 0x00001c00c2087983 */ /* 0x000ea80000100800 */
[----:B------:R-:W3:Y:S01]  /*5450*/  LDL R14, [R194+0x20] ;  /* 0x00002000c20e7983 */ /* 0x000ee20000100800 */
[----:B--2---:R-:W-:-:S05]  /*5460*/  IMAD.HI.U32 R9, R9, R8, RZ ;  /* 0x0000000809097227 */ /* 0x004fca00078e00ff */
[----:B---3--:R-:W-:-:S07]  /*5470*/  SHF.R.U32.HI R9, RZ, R14, R9 ;  /* 0x0000000eff097219 */ /* 0x008fce0000011609 */
.L_x_12462:
[----:B------:R-:W-:Y:S05]  /*5480*/  BSYNC B1 ;  /* 0x0000000000017941 */ /* 0x000fea0003800000 */
.L_x_12458:
[----:B------:R-:W-:-:S05]  /*5490*/  IMAD R9, R10, R9, R26 ;  /* 0x000000090a097224 */ /* 0x000fca00078e021a */
[----:B------:R-:W-:Y:S02]  /*54a0*/  VIADDMNMX R11, R9, R10, R11, PT ;  /* 0x0000000a090b7246 */ /* 0x000fe4000380010b */
[----:B------:R-:W-:-:S07]  /*54b0*/  VIMNMX R12, R12, R9, !PT ;  /* 0x000000090c0c7248 */ /* 0x000fce0007fe0100 */
.L_x_12457:
[----:B------:R-:W-:Y:S05]  /*54c0*/  BSYNC B0 ;  /* 0x0000000000007941 */ /* 0x000fea0003800000 */
.L_x_12456:
        /* <DEDUP_REMOVED lines=13> */
[----:B------:R-:W5:Y:S01]  /*55a0*/  LDL R18, [R1+0x39c] ;  /* 0x00039c0001127983 */ /* 0x000f620000100800 */
[----:B------:R-:W-:Y:S02]  /*55b0*/  ISETP.LT.OR P1, PT, R11, 0xa, P1 ;  /* 0x0000000a0b00780c */ /* 0x000fe40000f21670 */
[----:B------:R-:W-:Y:S01]  /*55c0*/  ISETP.NE.AND P6, PT, R30, RZ, PT ;  /* 0x000000ff1e00720c */ /* 0x000fe20003fc5270 */
[----:B------:R-:W5:Y:S01]  /*55d0*/  LDL R20, [R1+0x3f0] ;  /* 0x0003f00001147983 */ /* 0x000f620000100800 */
[----:B------:R-:W-:-:S02]  /*55e0*/  FSEL R127, R127, -INF , !P1 ;  /* 0xff8000007f7f7808 */ /* 0x000fc40004800000 */
[----:B------:R-:W-:Y:S01]  /*55f0*/  ISETP.NE.AND P1, PT, R27, RZ, PT ;  /* 0x000000ff1b00720c */ /* 0x000fe20003f25270 */
[----:B------:R-:W5:Y:S01]  /*5600*/  LDL R145, [R1+0x218] ;  /* 0x0002180001917983 */ /* 0x000f620000100800 */
[----:B------:R-:W-:Y:S02]  /*5610*/  FMNMX.FTZ R10, R143, R141, !PT ;  /* 0x0000008d8f0a7209 */ /* 0x000fe40007810000 */
[----:B------:R-:W-:Y:S01]  /*5620*/  ISETP.GT.AND P1, PT, R12, 0x10, !P1 ;  /* 0x000000100c00780c */ /* 0x000fe20004f24270 */
[----:B------:R-:W5:Y:S01]  /*5630*/  LDL R27, [R1+0x2a0] ;  /* 0x0002a000011b7983 */ /* 0x000f620000100800 */
[----:B------:R-:W-:Y:S02]  /*5640*/  FMNMX.FTZ R10, R139, R10, !PT ;  /* 0x0000000a8b0a7209 */ /* 0x000fe40007810000 */
[----:B------:R-:W-:Y:S01]  /*5650*/  ISETP.LT.OR P1, PT, R11, 0x11, P1 ;  /* 0x000000110b00780c */ /* 0x000fe20000f21670 */
[----:B------:R-:W5:Y:S01]  /*5660*/  LDL R26, [R1+0x408] ;  /* 0x00040800011a7983 */ /* 0x000f620000100800 */
[----:B------:R-:W-:-:S02]  /*5670*/  FMNMX.FTZ R9, R137, R10, !PT ;  /* 0x0000000a89097209 */ /* 0x000fc40007810000 */
[----:B------:R-:W-:Y:S01]  /*5680*/  FSEL R156, R156, -INF , !P1 ;  /* 0xff8000009c9c7808 */ /* 0x000fe20004800000 */
[----:B------:R-:W5:Y:S01]  /*5690*/  LDL R152, [R1+0x27c] ;  /* 0x00027c0001987983 */ /* 0x000f620000100800 */
[----:B------:R-:W-:Y:S02]  /*56a0*/  ISETP.NE.AND P1, PT, R28, RZ, PT ;  /* 0x000000ff1c00720c */ /* 0x000fe40003f25270 */
[C---:B------:R-:W-:Y:S01]  /*56b0*/  ISETP.GT.AND P3, PT, R12.reuse, 0x50, !P3 ;  /* 0x000000500c00780c */ /* 0x040fe20005f64270 */
[----:B------:R-:W5:Y:S01]  /*56c0*/  LDL R154, [R1+0x280] ;  /* 0x00028000019a7983 */ /* 0x000f620000100800 */
[C---:B------:R-:W-:Y:S02]  /*56d0*/  ISETP.GT.AND P1, PT, R12.reuse, 0x11, !P1 ;  /* 0x000000110c00780c */ /* 0x040fe40004f24270 */
[----:B------:R-:W-:Y:S01]  /*56e0*/  ISETP.GT.AND P4, PT, R12, 0x51, !P4 ;  /* 0x000000510c00780c */ /* 0x000fe20006784270 */
[----:B------:R-:W5:Y:S01]  /*56f0*/  LDL R114, [R1+0x230] ;  /* 0x0002300001727983 */ /* 0x000f620000100800 */
[----:B------:R-:W-:-:S02]  /*5700*/  ISETP.LT.OR P1, PT, R11, 0x12, P1 ;  /* 0x000000120b00780c */ /* 0x000fc40000f21670 */
[----:B------:R-:W-:Y:S01]  /*5710*/  ISETP.LT.OR P3, PT, R11, 0x51, P3 ;  /* 0x000000510b00780c */ /* 0x000fe20001f61670 */
[----:B------:R-:W5:Y:S01]  /*5720*/  LDL R116, [R1+0x234] ;  /* 0x0002340001747983 */ /* 0x000f620000100800 */
[----:B------:R-:W-:Y:S02]  /*5730*/  FSEL R167, R167, -INF , !P1 ;  /* 0xff800000a7a77808 */ /* 0x000fe40004800000 */
[C---:B------:R-:W-:Y:S01]  /*5740*/  ISETP.GT.AND P1, PT, R12.reuse, 0x18, !P2 ;  /* 0x000000180c00780c */ /* 0x040fe20005724270 */
[----:B------:R-:W5:Y:S01]  /*5750*/  LDL R118, [R1+0x238] ;  /* 0x0002380001767983 */ /* 0x000f620000100800 */
[----:B------:R-:W-:Y:S02]  /*5760*/  ISETP.NE.AND P2, PT, R15, RZ, PT ;  /* 0x000000ff0f00720c */ /* 0x000fe40003f45270 */
[----:B------:R-:W-:Y:S01]  /*5770*/  ISETP.LT.OR P1, PT, R11, 0x19, P1 ;  /* 0x000000190b00780c */ /* 0x000fe20000f21670 */
[----:B------:R-:W5:Y:S01]  /*5780*/  LDL R120, [R1+0x23c] ;  /* 0x00023c0001787983 */ /* 0x000f620000100800 */
[----:B------:R-:W-:-:S02]  /*5790*/  ISETP.GT.AND P5, PT, R12, 0x58, !P5 ;  /* 0x000000580c00780c */ /* 0x000fc40006fa4270 */
[----:B------:R-:W-:Y:S01]  /*57a0*/  FSEL R168, R168, -INF , !P1 ;  /* 0xff800000a8a87808 */ /* 0x000fe20004800000 */
[----:B------:R-:W5:Y:S01]  /*57b0*/  LDL R122, [R1+0x240] ;  /* 0x00024000017a7983 */ /* 0x000f620000100800 */
[----:B------:R-:W-:Y:S02]  /*57c0*/  ISETP.GT.AND P1, PT, R12, 0x19, !P6 ;  /* 0x000000190c00780c */ /* 0x000fe40007724270 */
[----:B------:R-:W-:Y:S01]  /*57d0*/  ISETP.NE.AND P6, PT, R41, RZ, PT ;  /* 0x000000ff2900720c */ /* 0x000fe20003fc5270 */
[----:B------:R-:W5:Y:S01]  /*57e0*/  LDL R124, [R1+0x244] ;  /* 0x00024400017c7983 */ /* 0x000f620000100800 */
[C---:B------:R-:W-:Y:S02]  /*57f0*/  ISETP.LT.OR P1, PT, R11.reuse, 0x1a, P1 ;  /* 0x0000001a0b00780c */ /* 0x040fe40000f21670 */
[----:B------:R-:W-:Y:S01]  /*5800*/  ISETP.LT.OR P4, PT, R11, 0x52, P4 ;  /* 0x000000520b00780c */ /* 0x000fe20002781670 */
[----:B------:R-:W5:Y:S01]  /*5810*/  LDL R41, [R1+0x2bc] ;  /* 0x0002bc0001297983 */ /* 0x000f620000100800 */
[----:B------:R-:W-:-:S02]  /*5820*/  FSEL R169, R169, -INF , !P1 ;  /* 0xff800000a9a97808 */ /* 0x000fc40004800000 */
[----:B------:R-:W-:Y:S01]  /*5830*/  ISETP.NE.AND P1, PT, R32, RZ, PT ;  /* 0x000000ff2000720c */ /* 0x000fe20003f25270 */
[----:B------:R-:W5:Y:S01]  /*5840*/  LDL R126, [R1+0x248] ;  /* 0x00024800017e7983 */ /* 0x000f620000100800 */
[----:B------:R-:W-:Y:S02]  /*5850*/  FSEL R180, R180, -INF , !P3 ;  /* 0xff800000b4b47808 */ /* 0x000fe40005800000 */
[----:B------:R-:W-:Y:S01]  /*5860*/  ISETP.GT.AND P1, PT, R12, 0x20, !P1 ;  /* 0x000000200c00780c */ /* 0x000fe20004f24270 */
[----:B------:R-:W5:Y:S01]  /*5870*/  LDL R128, [R1+0x24c] ;  /* 0x00024c0001807983 */ /* 0x000f620000100800 */
[C---:B------:R-:W-:Y:S02]  /*5880*/  ISETP.LT.OR P5, PT, R11.reuse, 0x59, P5 ;  /* 0x000000590b00780c */ /* 0x040fe40002fa1670 */
[----:B------:R-:W-:Y:S01]  /*5890*/  ISETP.LT.OR P1, PT, R11, 0x21, P1 ;  /* 0x000000210b00780c */ /* 0x000fe20000f21670 */
[----:B------:R-:W5:Y:S01]  /*58a0*/  LDL R130, [R1+0x250] ;  /* 0x0002500001827983 */ /* 0x000f620000100800 */
[----:B------:R-:W-:-:S02]  /*58b0*/  FSEL R181, R181, -INF , !P4 ;  /* 0xff800000b5b57808 */ /* 0x000fc40006000000 */
[----:B------:R-:W-:Y:S01]  /*58c0*/  FSEL R172, R172, -INF , !P1 ;  /* 0xff800000acac7808 */ /* 0x000fe20004800000 */
[----:B------:R-:W5:Y:S01]  /*58d0*/  LDL R132, [R1+0x254] ;  /* 0x0002540001847983 */ /* 0x000f620000100800 */
[----:B------:R-:W-:Y:S02]  /*58e0*/  ISETP.NE.AND P1, PT, R33, RZ, PT ;  /* 0x000000ff2100720c */ /* 0x000fe40003f25270 */
[----:B------:R-:W-:Y:S01]  /*58f0*/  FSEL R182, R182, -INF , !P5 ;  /* 0xff800000b6b67808 */ /* 0x000fe20006800000 */
[----:B------:R-:W5:Y:S01]  /*5900*/  LDL R134, [R1+0x258] ;  /* 0x0002580001867983 */ /* 0x000f620000100800 */
[----:B------:R-:W-:-:S03]  /*5910*/  ISETP.GT.AND P1, PT, R12, 0x21, !P1 ;  /* 0x000000210c00780c */ /* 0x000fc60004f24270 */
[----:B------:R-:W5:Y:S01]  /*5920*/  LDL R136, [R1+0x25c] ;  /* 0x00025c0001887983 */ /* 0x000f620000100800 */
[----:B------:R-:W-:-:S03]  /*5930*/  ISETP.LT.OR P1, PT, R11, 0x22, P1 ;  /* 0x000000220b00780c */ /* 0x000fc60000f21670 */
[----:B------:R-:W5:Y:S01]  /*5940*/  LDL R138, [R1+0x260] ;  /* 0x00026000018a7983 */ /* 0x000f620000100800 */
[----:B------:R-:W-:Y:S02]  /*5950*/  FSEL R173, R173, -INF , !P1 ;  /* 0xff800000adad7808 */ /* 0x000fe40004800000 */
[----:B------:R-:W-:Y:S01]  /*5960*/  ISETP.NE.AND P1, PT, R34, RZ, PT ;  /* 0x000000ff2200720c */ /* 0x000fe20003f25270 */
[----:B------:R-:W5:Y:S03]  /*5970*/  LDL R140, [R1+0x264] ;  /* 0x00026400018c7983 */ /* 0x000f660000100800 */
[----:B------:R-:W-:Y:S01]  /*5980*/  ISETP.GT.AND P1, PT, R12, 0x28, !P1 ;  /* 0x000000280c00780c */ /* 0x000fe20004f24270 */
[----:B------:R-:W5:Y:S03]  /*5990*/  LDL R142, [R1+0x268] ;  /* 0x00026800018e7983 */ /* 0x000f660000100800 */
[----:B------:R-:W-:Y:S01]  /*59a0*/  ISETP.LT.OR P1, PT, R11, 0x29, P1 ;  /* 0x000000290b00780c */ /* 0x000fe20000f21670 */
[----:B------:R-:W5:Y:S03]  /*59b0*/  LDL R144, [R1+0x26c] ;  /* 0x00026c0001907983 */ /* 0x000f660000100800 */
[----:B------:R-:W-:Y:S01]  /*59c0*/  FSEL R174, R174, -INF , !P1 ;  /* 0xff800000aeae7808 */ /* 0x000fe20004800000 */
[----:B------:R-:W5:Y:S01]  /*59d0*/  LDL R146, [R1+0x270] ;  /* 0x0002700001927983 */ /* 0x000f620000100800 */
[----:B------:R-:W-:-:S03]  /*59e0*/  ISETP.NE.AND P1, PT, R35, RZ, PT ;  /* 0x000000ff2300720c */ /* 0x000fc60003f25270 */
        /* <DEDUP_REMOVED lines=44> */
[----:B------:R-:W-:-:S02]  /*5cb0*/  ISETP.GT.AND P1, PT, R12, RZ, !P2 ;  /* 0x000000ff0c00720c */ /* 0x000fc40005724270 */
[----:B------:R-:W-:Y:S01]  /*5cc0*/  ISETP.NE.AND P2, PT, R43, RZ, PT ;  /* 0x000000ff2b00720c */ /* 0x000fe20003f45270 */
[----:B------:R-:W5:Y:S01]  /*5cd0*/  LDL R65, [R1+0x2ec] ;  /* 0x0002ec0001417983 */ /* 0x000f620000100800 */
[----:B------:R-:W-:Y:S02]  /*5ce0*/  ISETP.LT.OR P1, PT, R11, 0x1, P1 ;  /* 0x000000010b00780c */ /* 0x000fe40000f21670 */
[C---:B------:R-:W-:Y:S01]  /*5cf0*/  ISETP.GT.AND P2, PT, R12.reuse, 0x49, !P2 ;  /* 0x000000490c00780c */ /* 0x040fe20005744270 */
[----:B------:R-:W5:Y:S01]  /*5d00*/  LDL R43, [R1+0x2c0] ;  /* 0x0002c000012b7983 */ /* 0x000f620000100800 */
[----:B------:R-:W-:Y:S02]  /*5d10*/  FSEL R133, R133, -INF , !P1 ;  /* 0xff80000085857808 */ /* 0x000fe40004800000 */
        /* <DEDUP_REMOVED lines=8> */
[----:B------:R-:W-:Y:S02]  /*5da0*/  FMNMX.FTZ R15, R127, R8, !PT ;  /* 0x000000087f0f7209 */ /* 0x000fe40007810000 */
[----:B------:R-:W-:Y:S01]  /*5db0*/  FMNMX.FTZ R8, R166, R9, !PT ;  /* 0x00000009a6087209 */ /* 0x000fe20007810000 */
[----:B------:R-:W5:Y:S01]  /*5dc0*/  LDL R73, [R1+0x2fc] ;  /* 0x0002fc0001497983 */ /* 0x000f620000100800 */
[----:B------:R-:W-:-:S02]  /*5dd0*/  FMNMX.FTZ R10, R156, R15, !PT ;  /* 0x0000000f9c0a7209 */ /* 0x000fc40007810000 */
[----:B------:R-:W-:Y:S01]  /*5de0*/  FMNMX.FTZ R9, R229, R8, !PT ;  /* 0x00000008e5097209 */ /* 0x000fe20007810000 */
[----:B------:R-:W5:Y:S01]  /*5df0*/  LDL R75, [R1+0x300] ;  /* 0x00030000014b7983 */ /* 0x000f620000100800 */
[----:B------:R-:W-:Y:S02]  /*5e00*/  FMNMX.FTZ R15, R167, R10, !PT ;  /* 0x0000000aa70f7209 */ /* 0x000fe40007810000 */
[----:B------:R-:W-:Y:S01]  /*5e10*/  FMNMX.FTZ R8, R228, R9, !PT ;  /* 0x00000009e4087209 */ /* 0x000fe20007810000 */
        /* <DEDUP_REMOVED lines=25> */
[----:B------:R-:W-:Y:S02]  /*5fb0*/  ISETP.NE.AND P1, PT, R42, RZ, PT ;  /* 0x000000ff2a00720c */ /* 0x000fe40003f25270 */
[----:B------:R-:W-:Y:S01]  /*5fc0*/  FMNMX.FTZ R10, R220, R15, !PT ;  /* 0x0000000fdc0a7209 */ /* 0x000fe20007810000 */
[----:B------:R-:W5:Y:S01]  /*5fd0*/  LDL R95, [R1+0x328] ;  /* 0x00032800015f7983 */ /* 0x000f620000100800 */
[----:B------:R-:W-:Y:S02]  /*5fe0*/  FMNMX.FTZ R8, R187, R8, !PT ;  /* 0x00000008bb087209 */ /* 0x000fe40007810000 */
[----:B------:R-:W-:Y:S01]  /*5ff0*/  ISETP.GT.AND P1, PT, R12, 0x48, !P1 ;  /* 0x000000480c00780c */ /* 0x000fe20004f24270 */
[----:B------:R-:W5:Y:S01]  /*6000*/  LDL R97, [R1+0x32c] ;  /* 0x00032c0001617983 */ /* 0x000f620000100800 */
[----:B------:R-:W-:-:S02]  /*6010*/  FMNMX.FTZ R9, R221, R10, !PT ;  /* 0x0000000add097209 */ /* 0x000fc40007810000 */
[----:B------:R-:W-:Y:S01]  /*6020*/  FMNMX.FTZ R15, R195, R8, !PT ;  /* 0x00000008c30f7209 */ /* 0x000fe20007810000 */
[----:B------:R-:W5:Y:S01]  /*6030*/  LDL R99, [R1+0x330] ;  /* 0x0003300001637983 */ /* 0x000f620000100800 */
[----:B------:R-:W-:Y:S02]  /*6040*/  ISETP.LT.OR P1, PT, R11, 0x49, P1 ;  /* 0x000000490b00780c */ /* 0x000fe40000f21670 */
[----:B------:R-:W-:Y:S01]  /*6050*/  FMNMX.FTZ R8, R176, R9, !PT ;  /* 0x00000009b0087209 */ /* 0x000fe20007810000 */
[----:B------:R-:W5:Y:S01]  /*6060*/  LDL R101, [R1+0x334] ;  /* 0x0003340001657983 */ /* 0x000f620000100800 */
[----:B------:R-:W-:Y:S02]  /*6070*/  FMNMX.FTZ R10, R218, R15, !PT ;  /* 0x0000000fda0a7209 */ /* 0x000fe40007810000 */
[----:B------:R-:W-:Y:S01]  /*6080*/  FSEL R178, R178, -INF , !P1 ;  /* 0xff800000b2b27808 */ /* 0x000fe20004800000 */
        /* <DEDUP_REMOVED lines=11> */
[----:B------:R-:W-:Y:S01]  /*6140*/  ISETP.NE.AND P6, PT, R24, RZ, PT ;  /* 0x000000ff1800720c */ /* 0x000fe20003fc5270 */
[----:B------:R-:W5:Y:S01]  /*6150*/  LDL R111, [R1+0x348] ;  /* 0x00034800016f7983 */ /* 0x000f620000100800 */
[----:B------:R-:W-:Y:S02]  /*6160*/  FMNMX.FTZ R15, R179, R8, !PT ;  /* 0x00000008b30f7209 */ /* 0x000fe40007810000 */
[----:B------:R-:W-:Y:S01]  /*6170*/  FMNMX.FTZ R10, R216, R9, !PT ;  /* 0x00000009d80a7209 */ /* 0x000fe20007810000 */
[----:B------:R-:W5:Y:S01]  /*6180*/  LDL R113, [R1+0x34c] ;  /* 0x00034c0001717983 */ /* 0x000f620000100800 */
[----:B------:R-:W-:Y:S02]  /*6190*/  ISETP.GT.AND P6, PT, R12, 0x59, !P6 ;  /* 0x000000590c00780c */ /* 0x000fe400077c4270 */
[----:B------:R-:W-:Y:S01]  /*61a0*/  FMNMX.FTZ R8, R180, R15, !PT ;  /* 0x0000000fb4087209 */ /* 0x000fe20007810000 */
[----:B------:R-:W5:Y:S01]  /*61b0*/  LDL R115, [R1+0x350] ;  /* 0x0003500001737983 */ /* 0x000f620000100800 */
[----:B------:R-:W-:-:S02]  /*61c0*/  FMNMX.FTZ R10, R215, R10, !PT ;  /* 0x0000000ad70a7209 */ /* 0x000fc40007810000 */
[----:B------:R-:W-:Y:S01]  /*61d0*/  ISETP.LT.OR P6, PT, R11, 0x5a, P6 ;  /* 0x0000005a0b00780c */ /* 0x000fe200037c1670 */
[----:B------:R-:W5:Y:S01]  /*61e0*/  LDL R15, [R1+0x294] ;  /* 0x00029400010f7983 */ /* 0x000f620000100800 */
[----:B------:R-:W-:Y:S02]  /*61f0*/  FMNMX.FTZ R9, R181, R8, !PT ;  /* 0x00000008b5097209 */ /* 0x000fe40007810000 */
[----:B------:R-:W-:Y:S01]  /*6200*/  FMNMX.FTZ R10, R217, R10, !PT ;  /* 0x0000000ad90a7209 */ /* 0x000fe20007810000 */
[----:B------:R-:W5:Y:S01]  /*6210*/  LDL R117, [R1+0x354] ;  /* 0x0003540001757983 */ /* 0x000f620000100800 */
[----:B------:R-:W-:Y:S02]  /*6220*/  FSEL R183, R183, -INF , !P6 ;  /* 0xff800000b7b77808 */ /* 0x000fe40007000000 */
[----:B------:R-:W-:Y:S01]  /*6230*/  FMNMX.FTZ R8, R182, R9, !PT ;  /* 0x00000009b6087209 */ /* 0x000fe20007810000 */
[----:B------:R-:W5:Y:S03]  /*6240*/  LDL R121, [R1+0x358] ;  /* 0x0003580001797983 */ /* 0x000f660000100800 */
[----:B------:R-:W-:Y:S01]  /*6250*/  FMNMX.FTZ R11, R183, R8, !PT ;  /* 0x00000008b70b7209 */ /* 0x000fe20007810000 */
[----:B------:R-:W0:Y:S04]  /*6260*/  SHFL.BFLY PT, R9, R10, 0x2, 0x1f ;  /* 0x0c401f000a097f89 */ /* 0x000e2800000e0000 */
[----:B------:R-:W-:Y:S04]  /*6270*/  STL.64 [R1+0x440], R10 ;  /* 0x0004400a01007387 */ /* 0x000fe80000100a00 */
[----:B------:R-:W5:Y:S04]  /*6280*/  LDL R147, [R1+0x444] ;  /* 0x0004440001937983 */ /* 0x000f680000100800 */
[----:B------:R-:W5:Y:S04]  /*6290*/  LDL R123, [R1+0x35c] ;  /* 0x00035c00017b7983 */ /* 0x000f680000100800 */
[----:B------:R-:W5:Y:S04]  /*62a0*/  LDL R125, [R1+0x360] ;  /* 0x00036000017d7983 */ /* 0x000f680000100800 */
[----:B------:R-:W5:Y:S01]  /*62b0*/  LDL R135, [R1+0x364] ;  /* 0x0003640001877983 */ /* 0x000f620000100800 */
[----:B0-----:R-:W-:-:S03]  /*62c0*/  FMNMX.FTZ R12, R10, R9, !PT ;  /* 0x000000090a0c7209 */ /* 0x001fc60007810000 */
[----:B------:R-:W5:Y:S04]  /*62d0*/  LDL R100, [R1+0x368] ;  /* 0x0003680001647983 */ /* 0x000f680000100800 */
[----:B------:R-:W0:Y:S04]  /*62e0*/  SHFL.BFLY PT, R9, R12, 0x1, 0x1f ;  /* 0x0c201f000c097f89 */ /* 0x000e2800000e0000 */
[----:B------:R-:W5:Y:S04]  /*62f0*/  LDL R102, [R1+0x36c] ;  /* 0x00036c0001667983 */ /* 0x000f680000100800 */
[----:B------:R-:W5:Y:S04]  /*6300*/  LDL R104, [R1+0x370] ;  /* 0x0003700001687983 */ /* 0x000f680000100800 */
[----:B------:R-:W5:Y:S04]  /*6310*/  LDL R106, [R1+0x374] ;  /* 0x00037400016a7983 */ /* 0x000f680000100800 */
[----:B------:R-:W5:Y:S04]  /*6320*/  LDL R108, [R1+0x378] ;  /* 0x00037800016c7983 */ /* 0x000f680000100800 */
[----:B------:R-:W5:Y:S01]  /*6330*/  LDL R110, [R1+0x37c] ;  /* 0x00037c00016e7983 */ /* 0x000f620000100800 */
[----:B0-----:R-:W-:-:S03]  /*6340*/  FMNMX.FTZ R14, R12, R9, !PT ;  /* 0x000000090c0e7209 */ /* 0x001fc60007810000 */
[----:B------:R-:W5:Y:S04]  /*6350*/  LDL R112, [R1+0x380] ;  /* 0x0003800001707983 */ /* 0x000f680000100800 */
[----:B------:R0:W-:Y:S04]  /*6360*/  STL [R1+0x440], R14 ;  /* 0x0004400e01007387 */ /* 0x0001e80000100800 */
[----:B------:R-:W5:Y:S04]  /*6370*/  LDL R119, [R1+0x440] ;  /* 0x0004400001777983 */ /* 0x000f680000100800 */
[----:B------:R-:W5:Y:S04]  /*6380*/  LDL.64 R8, [R1+0xa8] ;  /* 0x0000a80001087983 */ /* 0x000f680000100a00 */
        /* <DEDUP_REMOVED lines=40> */
[----:B--2---:R-:W-:Y:S04]  /*6610*/  STL [R1+0x284], R160 ;  /* 0x000284a001007387 */ /* 0x004fe80000100800 */
[----:B---3--:R-:W-:Y:S04]  /*6620*/  STL [R1+0x288], R162 ;  /* 0x000288a201007387 */ /* 0x008fe80000100800 */
[----:B----4-:R-:W-:Y:S04]  /*6630*/  STL [R1+0x28c], R164 ;  /* 0x00028ca401007387 */ /* 0x010fe80000100800 */
[----:B-----5:R-:W0:Y:S02]  /*6640*/  SHFL.BFLY PT, R10, R147, 0x2, 0x1f ;  /* 0x0c401f00930a7f89 */ /* 0x020e2400000e0000 */
[----:B0-----:R-:W-:-:S05]  /*6650*/  FMNMX.FTZ R149, R10, R147, !PT ;  /* 0x000000930a957209 */ /* 0x001fca0007810000 */
[----:B------:R-:W0:Y:S04]  /*6660*/  SHFL.BFLY PT, R10, R149, 0x1, 0x1f ;  /* 0x0c201f00950a7f89 */ /* 0x000e2800000e0000 */
[----:B------:R1:W-:Y:S04]  /*6670*/  STL [R1+0x294], R15 ;  /* 0x0002940f01007387 */ /* 0x0003e80000100800 */
[----:B------:R2:W-:Y:S01]  /*6680*/  STL [R1+0x298], R19 ;  /* 0x0002981301007387 */ /* 0x0005e20000100800 */
[----:B0-----:R-:W-:Y:S02]  /*6690*/  FMNMX.FTZ R10, R149, R10, !PT ;  /* 0x0000000a950a7209 */ /* 0x001fe40007810000 */
[----:B------:R-:W-:Y:S01]  /*66a0*/  FSETP.NEU.FTZ.AND P1, PT, R119, -INF , PT ;  /* 0xff8000007700780b */ /* 0x000fe20003f3d000 */
[----:B------:R-:W-:-:S02]  /*66b0*/  FMUL.FTZ R160, R14, R119 ;  /* 0x000000770ea07220 */ /* 0x000fc40000410000 */
[----:B-1----:R-:W-:-:S03]  /*66c0*/  FMUL.FTZ R15, R10, R14 ;  /* 0x0000000e0a0f7220 */ /* 0x002fc60000410000 */
[----:B------:R-:W-:Y:S02]  /*66d0*/  FSEL R160, R160, RZ, P1 ;  /* 0x000000ffa0a07208 */ /* 0x000fe40000800000 */
[----:B------:R-:W-:-:S04]  /*66e0*/  FSETP.NEU.FTZ.AND P1, PT, R10, -INF , PT ;  /* 0xff8000000a00780b */ /* 0x000fc80003f3d000 */
[----:B------:R-:W-:Y:S01]  /*66f0*/  FSEL R15, R15, RZ, P1 ;  /* 0x000000ff0f0f7208 */ /* 0x000fe20000800000 */
[----:B------:R0:W-:Y:S01]  /*6700*/  STL [R1+0x39c], R18 ;  /* 0x00039c1201007387 */ /* 0x0001e20000100800 */
[-CC-:B------:R-:W-:Y:S01]  /*6710*/  FFMA.FTZ R161, R143, R14.reuse, -R160.reuse ;  /* 0x0000000e8fa17223 */ /* 0x180fe200000108a0 */
[-CC-:B------:R-:W-:Y:S01]  /*6720*/  FFMA.FTZ R162, R141, R14.reuse, -R160.reuse ;  /* 0x0000000e8da27223 */ /* 0x180fe200000108a0 */
[-CC-:B------:R-:W-:Y:S01]  /*6730*/  FFMA.FTZ R163, R139, R14.reuse, -R160.reuse ;  /* 0x0000000e8ba37223 */ /* 0x180fe200000108a0 */
[----:B------:R1:W-:Y:S01]  /*6740*/  STL [R1+0x3f0], R20 ;  /* 0x0003f01401007387 */ /* 0x0003e20000100800 */
[-CC-:B------:R-:W-:Y:S01]  /*6750*/  FFMA.FTZ R164, R133, R14.reuse, -R15.reuse ;  /* 0x0000000e85a47223 */ /* 0x180fe2000001080f */
[-CC-:B------:R-:W-:Y:S01]  /*6760*/  FFMA.FTZ R165, R131, R14.reuse, -R15.reuse ;  /* 0x0000000e83a57223 */ /* 0x180fe2000001080f */
[-CC-:B--2---:R-:W-:Y:S01]  /*6770*/  FFMA.FTZ R19, R129, R14.reuse, -R15.reuse ;  /* 0x0000000e81137223 */ /* 0x184fe2000001080f */
[-C--:B0-----:R-:W-:Y:S01]  /*6780*/  FFMA.FTZ R18, R137, R14.reuse, -R160 ;  /* 0x0000000e89127223 */ /* 0x081fe200000108a0 */
[----:B-1----:R-:W-:Y:S01]  /*6790*/  FFMA.FTZ R20, R127, R14, -R15 ;  /* 0x0000000e7f147223 */ /* 0x002fe2000001080f */
        /* <DEDUP_REMOVED lines=12> */
[----:B------:R-:W-:-:S03]  /*6860*/  R2UR UR6, R8 ;  /* 0x00000000080672ca */ /* 0x000fc600000e0000 */
[----:B------:R4:W-:Y:S01]  /*6870*/  STL [R1+0x2bc], R41 ;  /* 0x0002bc2901007387 */ /* 0x0009e20000100800 */
[----:B--2---:R-:W-:-:S03]  /*6880*/  IMAD.MOV.U32 R27, RZ, RZ, R9 ;  /* 0x000000ffff1b7224 */ /* 0x004fc600078e0009 */
[----:B------:R2:W-:Y:S01]  /*6890*/  STL [R1+0x3f4], R38 ;  /* 0x0003f42601007387 */ /* 0x0005e20000100800 */
[----:B---3--:R-:W-:-:S03]  /*68a0*/  IMAD.MOV.U32 R39, RZ, RZ, R9 ;  /* 0x000000ffff277224 */ /* 0x008fc600078e0009 */
[----:B------:R3:W-:Y:S01]  /*68b0*/  STL [R1+0x3f8], R40 ;  /* 0x0003f82801007387 */ /* 0x0007e20000100800 */
[----:B----4-:R-:W-:-:S03]  /*68c0*/  IMAD.MOV.U32 R41, RZ, RZ, R9 ;  /* 0x000000ffff297224 */ /* 0x010fc600078e0009 */
[----:B------:R4:W-:Y:S01]  /*68d0*/  STL [R1+0x408], R26 ;  /* 0x0004081a01007387 */ /* 0x0009e20000100800 */
[C---:B--2---:R-:W-:Y:S01]  /*68e0*/  VIADD R38, R8.reuse, 0x80 ;  /* 0x0000008008267836 */ /* 0x044fe20000000000 */
[----:B0-----:R-:W-:Y:S02]  /*68f0*/  F2FP.F16.F32.PACK_AB R153, R165, R164 ;  /* 0x000000a4a599723e */ /* 0x001fe400000000ff */
[----:B------:R0:W-:Y:S01]  /*6900*/  STL [R1+0x27c], R152 ;  /* 0x00027c9801007387 */ /* 0x0001e20000100800 */
[----:B---3--:R-:W-:Y:S01]  /*6910*/  VIADD R40, R8, 0x100 ;  /* 0x0000010008287836 */ /* 0x008fe20000000000 */
[----:B-1----:R-:W-:Y:S02]  /*6920*/  F2FP.F16.F32.PACK_AB R155, R20, R19 ;  /* 0x00000013149b723e */ /* 0x002fe400000000ff */
[----:B------:R1:W-:Y:S01]  /*6930*/  STL [R1+0x280], R154 ;  /* 0x0002809a01007387 */ /* 0x0003e20000100800 */
[----:B----4-:R-:W-:Y:S01]  /*6940*/  VIADD R26, R8, 0x180 ;  /* 0x00000180081a7836 */ /* 0x010fe20000000000 */
[----:B------:R-:W-:-:S02]  /*6950*/  R2UR UR10, R38 ;  /* 0x00000000260a72ca */ /* 0x000fc400000e0000 */
[----:B0-----:R-:W-:Y:S01]  /*6960*/  F2FP.F16.F32.PACK_AB R152, R162, R161 ;  /* 0x000000a1a298723e */ /* 0x001fe200000000ff */
[----:B------:R-:W-:Y:S01]  /*6970*/  STL [R1+0x230], R114 ;  /* 0x0002307201007387 */ /* 0x000fe20000100800 */
[----:B-1----:R-:W-:-:S03]  /*6980*/  F2FP.F16.F32.PACK_AB R154, R18, R163 ;  /* 0x000000a3129a723e */ /* 0x002fc600000000ff */
[----:B------:R-:W-:Y:S01]  /*6990*/  STL [R1+0x234], R116 ;  /* 0x0002347401007387 */ /* 0x000fe20000100800 */
[----:B------:R-:W-:Y:S02]  /*69a0*/  R2UR UR11, R39 ;  /* 0x00000000270b72ca */ /* 0x000fe400000e0000 */
[----:B------:R-:W-:Y:S01]  /*69b0*/  R2UR UR14, R40 ;  /* 0x00000000280e72ca */ /* 0x000fe200000e0000 */
[----:B------:R-:W-:Y:S01]  /*69c0*/  STL [R1+0x238], R118 ;  /* 0x0002387601007387 */ /* 0x000fe20000100800 */
[----:B------:R-:W-:Y:S02]  /*69d0*/  R2UR UR15, R41 ;  /* 0x00000000290f72ca */ /* 0x000fe400000e0000 */
[----:B------:R-:W-:Y:S01]  /*69e0*/  R2UR UR18, R26 ;  /* 0x000000001a1272ca */ /* 0x000fe200000e0000 */
        /* <DEDUP_REMOVED lines=120> */
[----:B------:R-:W-:Y:S04]  /*7170*/  STL [R1+0x428], R12 ;  /* 0x0004280c01007387 */ /* 0x000fe80000100800 */
[----:B------:R2:W-:Y:S01]  /*7180*/  STL [R1+0x42c], R21 ;  /* 0x00042c1501007387 */ /* 0x0005e20000100800 */
[----:B------:R-:W-:Y:S08]  /*7190*/  MUFU.EX2 R156, R156 ;  /* 0x0000009c009c7308 */ /* 0x000ff00000000800 */
[----:B0-----:R-:W-:Y:S08]  /*71a0*/  MUFU.EX2 R11, R228 ;  /* 0x000000e4000b7308 */ /* 0x001ff00000000800 */
[----:B--2---:R-:W0:Y:S08]  /*71b0*/  MUFU.EX2 R21, R229 ;  /* 0x000000e500157308 */ /* 0x004e300000000800 */
[----:B------:R-:W2:Y:S08]  /*71c0*/  MUFU.EX2 R12, R227 ;  /* 0x000000e3000c7308 */ /* 0x000eb00000000800 */
[----:B------:R-:W3:Y:S08]  /*71d0*/  MUFU.EX2 R167, R167 ;  /* 0x000000a700a77308 */ /* 0x000ef00000000800 */
[----:B------:R-:W-:Y:S08]  /*71e0*/  MUFU.EX2 R168, R168 ;  /* 0x000000a800a87308 */ /* 0x000ff00000000800 */
[----:B------:R-:W4:Y:S01]  /*71f0*/  MUFU.EX2 R169, R169 ;  /* 0x000000a900a97308 */ /* 0x000f220000000800 */
        /* <DEDUP_REMOVED lines=10> */
[----:B------:R-:W5:Y:S08]  /*72a0*/  MUFU.EX2 R13, R13 ;  /* 0x0000000d000d7308 */ /* 0x000f700000000800 */
[----:B------:R-:W-:Y:S08]  /*72b0*/  MUFU.EX2 R170, R170 ;  /* 0x000000aa00aa7308 */ /* 0x000ff00000000800 */
[----:B------:R-:W1:Y:S08]  /*72c0*/  MUFU.EX2 R171, R171 ;  /* 0x000000ab00ab7308 */ /* 0x000e700000000800 */
[----:B------:R-:W-:Y:S01]  /*72d0*/  MUFU.EX2 R172, R172 ;  /* 0x000000ac00ac7308 */ /* 0x000fe20000000800 */
[----:B------:R-:W-:-:S02]  /*72e0*/  WARPGROUP.DEPBAR.LE gsb0, 0x0 ;  /* 0x00008000000079c5 */ /* 0x000fc40000010000 */
[----:B0-----:R-:W-:Y:S02]  /*72f0*/  F2FP.F16.F32.PACK_AB R152, R21, R166 ;  /* 0x000000a61598723e */ /* 0x001fe400000000ff */
[----:B--2---:R-:W-:Y:S02]  /*7300*/  F2FP.F16.F32.PACK_AB R154, R12, R11 ;  /* 0x0000000b0c9a723e */ /* 0x004fe400000000ff */
        /* <DEDUP_REMOVED lines=38> */
[----:B------:R-:W2:Y:S01]  /*7570*/  MUFU.EX2 R175, R175 ;  /* 0x000000af00af7308 */ /* 0x000ea20000000800 */
[----:B------:R-:W-:Y:S01]  /*7580*/  FADD.FTZ R162, R161, R162 ;  /* 0x000000a2a1a27221 */ /* 0x000fe20000010000 */
[-CC-:B------:R-:W-:Y:S01]  /*7590*/  FFMA.FTZ R158, R158, R14.reuse, -R160.reuse ;  /* 0x0000000e9e9e7223 */ /* 0x180fe200000108a0 */
[-CC-:B------:R-:W-:Y:S01]  /*75a0*/  FFMA.FTZ R159, R159, R14.reuse, -R160.reuse ;  /* 0x0000000e9f9f7223 */ /* 0x180fe200000108a0 */
[-C--:B------:R-:W-:Y:S01]  /*75b0*/  FFMA.FTZ R186, R186, R14.reuse, -R160 ;  /* 0x0000000ebaba7223 */ /* 0x080fe200000108a0 */
[----:B------:R-:W-:Y:S01]  /*75c0*/  FADD.FTZ R163, R163, R162 ;  /* 0x000000a2a3a37221 */ /* 0x000fe20000010000 */
[-CC-:B------:R-:W-:Y:S01]  /*75d0*/  FFMA.FTZ R187, R187, R14.reuse, -R160.reuse ;  /* 0x0000000ebbbb7223 */ /* 0x180fe200000108a0 */
[-CC-:B------:R-:W-:Y:S01]  /*75e0*/  FFMA.FTZ R188, R188, R14.reuse, -R15.reuse ;  /* 0x0000000ebcbc7223 */ /* 0x180fe2000001080f */
[-CC-:B------:R-:W-:Y:S01]  /*75f0*/  FFMA.FTZ R161, R219, R14.reuse, -R15.reuse ;  /* 0x0000000edba17223 */ /* 0x180fe2000001080f */
[-CC-:B------:R-:W-:Y:S01]  /*7600*/  FFMA.FTZ R162, R221, R14.reuse, -R15.reuse ;  /* 0x0000000edda27223 */ /* 0x180fe2000001080f */
        /* <DEDUP_REMOVED lines=10> */
[----:B------:R-:W3:Y:S08]  /*76b0*/  MUFU.EX2 R159, R159 ;  /* 0x0000009f009f7308 */ /* 0x000ef00000000800 */
[----:B------:R-:W-:Y:S08]  /*76c0*/  MUFU.EX2 R186, R186 ;  /* 0x000000ba00ba7308 */ /* 0x000ff00000000800 */
[----:B------:R-:W4:Y:S08]  /*76d0*/  MUFU.EX2 R187, R187 ;  /* 0x000000bb00bb7308 */ /* 0x000f300000000800 */
[----:B------:R-:W-:Y:S08]  /*76e0*/  MUFU.EX2 R188, R188 ;  /* 0x000000bc00bc7308 */ /* 0x000ff00000000800 */
[----:B------:R-:W4:Y:S08]  /*76f0*/  MUFU.EX2 R161, R161 ;  /* 0x000000a100a17308 */ /* 0x000f300000000800 */
[----:B------:R-:W-:Y:S08]  /*7700*/  MUFU.EX2 R160, R220 ;  /* 0x000000dc00a07308 */ /* 0x000ff00000000800 */
[----:B------:R-:W4:Y:S01]  /*7710*/  MUFU.EX2 R162, R162 ;  /* 0x000000a200a27308 */ /* 0x000f220000000800 */
[----:B------:R-:W-:-:S02]  /*7720*/  WARPGROUP.DEPBAR.LE gsb0, 0x0 ;  /* 0x00008000000079c5 */ /* 0x000fc40000010000 */
[----:B-----5:R-:W-:Y:S02]  /*7730*/  F2FP.F16.F32.PACK_AB R152, R13, R157 ;  /* 0x0000009d0d98723e */ /* 0x020fe400000000ff */
[----:B-1----:R-:W-:Y:S02]  /*7740*/  F2FP.F16.F32.PACK_AB R154, R171, R170 ;  /* 0x000000aaab9a723e */ /* 0x002fe400000000ff */
[----:B0-----:R-:W-:Y:S02]  /*7750*/  F2FP.F16.F32.PACK_AB R153, R173, R172 ;  /* 0x000000acad99723e */ /* 0x001fe400000000ff */
[----:B--2---:R-:W-:Y:S01]  /*7760*/  F2FP.F16.F32.PACK_AB R155, R175, R174 ;  /* 0x000000aeaf9b723e */ /* 0x004fe200000000ff */
        /* <DEDUP_REMOVED lines=35> */
[----:B------:R-:W-:Y:S01]  /*79a0*/  FADD.FTZ R163, R18, R163 ;  /* 0x000000a312a37221 */ /* 0x000fe20000010000 */
[-CC-:B------:R-:W-:Y:S01]  /*79b0*/  FFMA.FTZ R176, R176, R14.reuse, -R15.reuse ;  /* 0x0000000eb0b07223 */ /* 0x180fe2000001080f */
[-CC-:B------:R-:W-:Y:S01]  /*79c0*/  FFMA.FTZ R178, R178, R14.reuse, -R15.reuse ;  /* 0x0000000eb2b27223 */ /* 0x180fe2000001080f */
[-CC-:B------:R-:W-:Y:S01]  /*79d0*/  FFMA.FTZ R179, R179, R14.reuse, -R15.reuse ;  /* 0x0000000eb3b37223 */ /* 0x180fe2000001080f */
[----:B------:R-:W-:Y:S08]  /*79e0*/  MUFU.EX2 R195, R195 ;  /* 0x000000c300c37308 */ /* 0x000ff00000000800 */
[----:B------:R-:W0:Y:S08]  /*79f0*/  MUFU.EX2 R218, R218 ;  /* 0x000000da00da7308 */ /* 0x000e300000000800 */
[----:B------:R-:W-:Y:S08]  /*7a00*/  MUFU.EX2 R189, R189 ;  /* 0x000000bd00bd7308 */ /* 0x000ff00000000800 */
[----:B------:R-:W1:Y:S08]  /*7a10*/  MUFU.EX2 R203, R203 ;  /* 0x000000cb00cb7308 */ /* 0x000e700000000800 */
[----:B------:R-:W-:Y:S01]  /*7a20*/  MUFU.EX2 R18, R176 ;  /* 0x000000b000127308 */ /* 0x000fe20000000800 */
[-CC-:B------:R-:W-:Y:S01]  /*7a30*/  FFMA.FTZ R180, R180, R14.reuse, -R15.reuse ;  /* 0x0000000eb4b47223 */ /* 0x180fe2000001080f */
[-CC-:B------:R-:W-:Y:S01]  /*7a40*/  FFMA.FTZ R181, R181, R14.reuse, -R15.reuse ;  /* 0x0000000eb5b57223 */ /* 0x180fe2000001080f */
[-CC-:B------:R-:W-:Y:S01]  /*7a50*/  FFMA.FTZ R182, R182, R14.reuse, -R15.reuse ;  /* 0x0000000eb6b67223 */ /* 0x180fe2000001080f */
[----:B------:R-:W-:Y:S01]  /*7a60*/  FFMA.FTZ R183, R183, R14, -R15 ;  /* 0x0000000eb7b77223 */ /* 0x000fe2000001080f */
[----:B------:R-:W-:-:S02]  /*7a70*/  WARPGROUP.DEPBAR.LE gsb0, 0x0 ;  /* 0x00008000000079c5 */ /* 0x000fc40000010000 */
[----:B---3--:R-:W-:Y:S02]  /*7a80*/  F2FP.F16.F32.PACK_AB R152, R159, R158 ;  /* 0x0000009e9f98723e */ /* 0x008fe400000000ff */
[----:B----4-:R-:W-:Y:S02]  /*7a90*/  F2FP.F16.F32.PACK_AB R154, R187, R186 ;  /* 0x000000babb9a723e */ /* 0x010fe400000000ff */
[----:B------:R-:W-:Y:S02]  /*7aa0*/  F2FP.F16.F32.PACK_AB R153, R161, R188 ;  /* 0x000000bca199723e */ /* 0x000fe400000000ff */
[----:B------:R-:W-:Y:S01]  /*7ab0*/  F2FP.F16.F32.PACK_AB R155, R162, R160 ;  /* 0x000000a0a29b723e */ /* 0x000fe200000000ff */
        /* <DEDUP_REMOVED lines=32> */
[----:B--2---:R-:W-:-:S06]  /*7cc0*/  WARPGROUP.ARRIVE ;  /* 0x00000000000079c5 */ /* 0x004fcc0000000000 */
[----:B------:R-:W-:Y:S01]  /*7cd0*/  HGMMA.64x256x16.F32 R24, R152, gdesc[UR16].tnspB, R24, gsb0 ;  /* 0x43e0001098187df0 */ /* 0x000fe20008000818 */
[----:B------:R-:W-:Y:S08]  /*7ce0*/  MUFU.EX2 R214, R214 ;  /* 0x000000d600d67308 */ /* 0x000ff00000000800 */
[----:B------:R-:W-:Y:S08]  /*7cf0*/  MUFU.EX2 R215, R215 ;  /* 0x000000d700d77308 */ /* 0x000ff00000000800 */
[----:B------:R-:W-:Y:S08]  /*7d00*/  MUFU.EX2 R180, R180 ;  /* 0x000000b400b47308 */ /* 0x000ff00000000800 */
[----:B------:R-:W-:Y:S08]  /*7d10*/  MUFU.EX2 R181, R181 ;  /* 0x000000b500b57308 */ /* 0x000ff00000000800 */
[----:B------:R-:W-:Y:S08]  /*7d20*/  MUFU.EX2 R182, R182 ;  /* 0x000000b600b67308 */ /* 0x000ff00000000800 */
[----:B------:R-:W-:Y:S01]  /*7d30*/  MUFU.EX2 R183, R183 ;  /* 0x000000b700b77308 */ /* 0x000fe20000000800 */
[----:B------:R-:W-:-:S02]  /*7d40*/  WARPGROUP.DEPBAR.LE gsb0, 0x0 ;  /* 0x00008000000079c5 */ /* 0x000fc40000010000 */
[----:B------:R-:W-:Y:S01]  /*7d50*/  FADD.FTZ R153, R19, R164 ;  /* 0x000000a413997221 */ /* 0x000fe20000010000 */
[----:B------:R-:W-:Y:S01]  /*7d60*/  FFMA.FTZ R19, R177, R14, -R15 ;  /* 0x0000000eb1137223 */ /* 0x000fe2000001080f */
[----:B------:R-:W-:Y:S02]  /*7d70*/  FADD.FTZ R164, R166, R163 ;  /* 0x000000a3a6a47221 */ /* 0x000fe40000010000 */
[----:B------:R-:W-:Y:S02]  /*7d80*/  FADD.FTZ R153, R20, R153 ;  /* 0x0000009914997221 */ /* 0x000fe40000010000 */
[----:B------:R-:W-:Y:S01]  /*7d90*/  FADD.FTZ R164, R21, R164 ;  /* 0x000000a415a47221 */ /* 0x000fe20000010000 */
[----:B------:R-:W2:Y:S08]  /*7da0*/  MUFU.EX2 R19, R19 ;  /* 0x0000001300137308 */ /* 0x000eb00000000800 */
[----:B------:R-:W-:Y:S08]  /*7db0*/  MUFU.EX2 R20, R178 ;  /* 0x000000b200147308 */ /* 0x000ff00000000800 */
[----:B------:R-:W3:Y:S01]  /*7dc0*/  MUFU.EX2 R21, R179 ;  /* 0x000000b300157308 */ /* 0x000ee20000000800 */
[----:B------:R-:W-:-:S02]  /*7dd0*/  VIADD R14, R8, 0x200 ;  /* 0x00000200080e7836 */ /* 0x000fc40000000000 */
[----:B------:R-:W-:Y:S02]  /*7de0*/  IMAD.MOV.U32 R15, RZ, RZ, R9 ;  /* 0x000000ffff0f7224 */ /* 0x000fe400078e0009 */
[----:B------:R-:W-:Y:S01]  /*7df0*/  FADD.FTZ R156, R156, R153 ;  /* 0x000000999c9c7221 */ /* 0x000fe20000010000 */
[----:B------:R-:W-:Y:S02]  /*7e00*/  R2UR UR6, R14 ;  /* 0x000000000e0672ca */ /* 0x000fe400000e0000 */
[----:B------:R-:W-:Y:S02]  /*7e10*/  R2UR UR7, R15 ;  /* 0x000000000f0772ca */ /* 0x000fe400000e0000 */
[----:B0-----:R-:W-:Y:S02]  /*7e20*/  F2FP.F16.F32.PACK_AB R152, R218, R195 ;  /* 0x000000c3da98723e */ /* 0x001fe400000000ff */
[----:B-1----:R-:W-:Y:S02]  /*7e30*/  F2FP.F16.F32.PACK_AB R154, R203, R189 ;  /* 0x000000bdcb9a723e */ /* 0x002fe400000000ff */
[----:B--2---:R-:W-:-:S02]  /*7e40*/  F2FP.F16.F32.PACK_AB R153, R19, R18 ;  /* 0x000000121399723e */ /* 0x004fc400000000ff */
        /* <DEDUP_REMOVED lines=36> */
[----:B------:R-:W1:Y:S01]  /*8090*/  MUFU.EX2 R14, R217 ;  /* 0x000000d9000e7308 */ /* 0x000e620000000800 */
[----:B------:R-:W-:Y:S01]  /*80a0*/  VIADD R8, R8, 0x280 ;  /* 0x0000028008087836 */ /* 0x000fe20000000000 */
[----:B------:R-:W-:-:S04]  /*80b0*/  R2UR UR7, R9 ;  /* 0x00000000090772ca */ /* 0x000fc800000e0000 */
[----:B------:R-:W-:Y:S01]  /*80c0*/  R2UR UR6, R8 ;  /* 0x00000000080672ca */ /* 0x000fe200000e0000 */
[----:B------:R-:W-:Y:S01]  /*80d0*/  FADD.FTZ R11, R11, R164 ;  /* 0x000000a40b0b7221 */ /* 0x000fe20000010000 */
[----:B------:R-:W2:Y:S01]  /*80e0*/  @!P0 LDL.64 R8, [R1+0x68] ;  /* 0x0000680001088983 */ /* 0x000ea20000100a00 */
[----:B------:R-:W-:Y:S02]  /*80f0*/  FADD.FTZ R167, R167, R156 ;  /* 0x0000009ca7a77221 */ /* 0x000fe40000010000 */
[----:B------:R-:W-:Y:S02]  /*8100*/  FADD.FTZ R156, R12, R11 ;  /* 0x0000000b0c9c7221 */ /* 0x000fe40000010000 */
[----:B------:R-:W3:Y:S01]  /*8110*/  @!P0 LDL R11, [R1+0x218] ;  /* 0x00021800010b8983 */ /* 0x000ee20000100800 */
[----:B------:R-:W-:Y:S01]  /*8120*/  FADD.FTZ R168, R168, R167 ;  /* 0x000000a7a8a87221 */ /* 0x000fe20000010000 */
[----:B------:R-:W-:-:S03]  /*8130*/  FADD.FTZ R156, R157, R156 ;  /* 0x0000009c9d9c7221 */ /* 0x000fc60000010000 */
[----:B------:R-:W-:Y:S01]  /*8140*/  FADD.FTZ R169, R169, R168 ;  /* 0x000000a8a9a97221 */ /* 0x000fe20000010000 */
[----:B------:R-:W-:Y:S02]  /*8150*/  WARPGROUP.DEPBAR.LE gsb0, 0x0 ;  /* 0x00008000000079c5 */ /* 0x000fe40000010000 */
[----:B0-----:R-:W-:Y:S02]  /*8160*/  F2FP.F16.F32.PACK_AB R152, R15, R214 ;  /* 0x000000d60f98723e */ /* 0x001fe400000000ff */
[----:B-1----:R-:W-:Y:S02]  /*8170*/  F2FP.F16.F32.PACK_AB R154, R14, R215 ;  /* 0x000000d70e9a723e */ /* 0x002fe400000000ff */
        /* <DEDUP_REMOVED lines=238> */
[----:B------:R1:W-:Y:S04]  /*9060*/  STL [R1+0x444], R10 ;  /* 0x0004440a01007387 */ /* 0x0003e80000100800 */
        /* <DEDUP_REMOVED lines=152> */
.L_x_12465:
[----:B------:R-:W-:-:S13]  /*99f0*/  ISETP.NE.AND P1, PT, R5, 0x1, PT ;  /* 0x000000010500780c */ /* 0x000fda0003f25270 */
[----:B------:R-:W-:-:S05]  /*9a00*/  @P1 IMAD.HI.U32 R2, R6, R2, RZ ;  /* 0x0000000206021227 */ /* 0x000fca00078e00ff */
[----:B------:R-:W-:-:S07]  /*9a10*/  @P1 SHF.R.U32.HI R6, RZ, R3, R2 ;  /* 0x00000003ff061219 */ /* 0x000fce0000011602 */
.L_x_12466:
[----:B------:R-:W-:Y:S05]  /*9a20*/  BSYNC B0 ;  /* 0x0000000000007941 */ /* 0x000fea0003800000 */
.L_x_12464:
[----:B------:R-:W-:-:S05]  /*9a30*/  IMAD R5, R6, R5, R5 ;  /* 0x0000000506057224 */ /* 0x000fca00078e0205 */
[----:B------:R-:W-:-:S07]  /*9a40*/  VIMNMX R4, R4, R5, PT ;  /* 0x0000000504047248 */ /* 0x000fce0003fe0100 */
.L_x_12463:
        /* <DEDUP_REMOVED lines=8> */
.L_x_12471:
[----:B------:R-:W-:Y:S01]  /*9ad0*/  BSSY B0, `(.L_x_12470) ;  /* 0x0000004000007945 */ /* 0x000fe20003800000 */
[----:B------:R-:W-:Y:S01]  /*9ae0*/  VIADD R0, R16, 0x178 ;  /* 0x0000017810007836 */ /* 0x000fe20000000000 */
[----:B------:R-:W-:-:S07]  /*9af0*/  MOV R214, 0x9b10 ;  /* 0x00009b1000d67802 */ /* 0x000fce0000000f00 */
[----:B------:R-:W-:Y:S05]  /*9b00*/  CALL.REL.NOINC `($_ZN7cutlass13device_kernelIN5flash11enable_sm90INS1_16FlashAttnFwdSm90INS1_25CollectiveMainloopFwdSm90ILi2EN4cute5tupleIJNS5_1CILi1EEES8_S8_EEENS6_IJNS7_ILi128EEENS7_ILi96EEENS7_ILi64EEEEEELi256ENS_6half_tEfNS_4arch4Sm90ELb0ELb1ELb1ELb1ELb0ELb0ELb1ELb1ELb0ELb1ELb0ELb0EEENS1_21CollectiveEpilogueFwdINS6_IJSA_NS7_ILi256EEESB_EEES9_SE_SG_Li256ELb1ELb1ELb0ELb0EEENS1_36VarlenDynamicPersistentTileSchedulerILi128ELi96ELi256ELi128ELb0ELb1ELb1ELb1ELb0ELb1EEEEEEEEEvNT_6ParamsE$_ZZN5flash25CollectiveMainloopFwdSm90ILi2EN4cute5tupleIJNS1_1CILi1EEES4_S4_EEENS2_IJNS3_ILi128EEENS3_ILi96EEENS3_ILi64EEEEEELi256EN7cutlass6half_tEfNSA_4arch4Sm90ELb0ELb1ELb1ELb1ELb0ELb0ELb1ELb1ELb0ELb1ELb0ELb0EE3mmaINS_16FlashAttnFwdSm90ISE_NS_21CollectiveEpilogueFwdINS2_IJS6_NS3_ILi256EEES7_EEES5_SB_SD_Li256ELb1ELb1ELb0ELb0EEENS_36VarlenDynamicPersistentTileSchedulerILi128ELi96ELi256ELi128ELb0ELb1ELb1ELb1ELb0ELb1EEEE13SharedStorageENS1_6TensorINS1_11ArrayEngineIfLm128EEENS1_6LayoutINS2_IJNS2_IJNS3_ILi2EEEST_NS3_ILi32EEEEEES4_S4_EEENS2_IJNS2_IJS4_ST_NS3_ILi4EEEEEENS3_ILi0EEESZ_EEEEEEENS_7SoftmaxILi2ELi0EEEEEbRKNSE_6ParamsENSA_25PipelineTmaAsyncNoClusterILi2ENSA_16PipelineTmaAsyncILi2EEEEES1B_RNSA_13PipelineStateILj2EEERT0_RT1_iRiRKNS_16SeqlenInfoQKNewKILb1ELb0EEENS2_IJiiiiEEERT_ENKUliT_T0_T1_E_clIZSF_ISO_S12_S14_EbS17_S1B_S1B_S1E_S1G_S1I_iS1J_S1N_S1O_S1Q_EUlRS1R_iE1_NS3_ILb0EEENS3_ILb1EEEEEDaiS1R_S1S_S1T_) ;  /* 0x0000023000687944 */ /* 0x000fea0003c00000 */
[----:B------:R-:W-:Y:S05]  /*9b10*/  BSYNC B0 ;  /* 0x0000000000007941 */ /* 0x000fea0003800000 */
.L_x_12470:
[C---:B------:R-:W-:Y:S01]  /*9b20*/  ISETP.GT.AND P1, PT, R10.reuse, R189, PT ;  /* 0x000000bd0a00720c */ /* 0x040fe20003f24270 */
[----:B------:R-:W-:-:S12]  /*9b30*/  VIADD R10, R10, 0xffffffff ;  /* 0xffffffff0a0a7836 */ /* 0x000fd80000000000 */
[----:B------:R-:W-:Y:S05]  /*9b40*/  @P1 BRA `(.L_x_12471) ;  /* 0xfffffffc00e01947 */ /* 0x000fea000383ffff */
[----:B------:R-:W-:Y:S05]  /*9b50*/  BSYNC B1 ;  /* 0x0000000000017941 */ /* 0x000fea0003800000 */
.L_x_12469:
[----:B------:R-:W2:Y:S02]  /*9b60*/  LDL R0, [R1+0x70] ;  /* 0x0000700001007983 */ /* 0x000ea40000100800 */
[----:B--2---:R-:W-:-:S07]  /*9b70*/  IMAD.SHL.U32 R0, R0, 0x80, RZ ;  /* 0x0000008000007824 */ /* 0x004fce00078e00ff */
.L_x_12468:
[----:B------:R-:W-:Y:S05]  /*9b80*/  BSYNC B2 ;  /* 0x0000000000027941 */ /* 0x000fea0003800000 */
.L_x_12467:
        /* <DEDUP_REMOVED lines=23> */
.L_x_12474:
[----:B------:R-:W-:-:S13]  /*9d00*/  ISETP.NE.AND P1, PT, R7, 0x1, PT ;  /* 0x000000010700780c */ /* 0x000fda0003f25270 */
[----:B------:R-:W0:Y:S02]  /*9d10*/  @P1 LDC.64 R4, c[0x0][0xae0] ;  /* 0x0002b800ff041b82 */ /* 0x000e240000000a00 */
[----:B0-----:R-:W-:-:S05]  /*9d20*/  @P1 IMAD.HI.U32 R4, R0, R4, RZ ;  /* 0x0000000400041227 */ /* 0x001fca00078e00ff */
[----:B------:R-:W-:-:S07]  /*9d30*/  @P1 SHF.R.U32.HI R0, RZ, R5, R4 ;  /* 0x00000005ff001219 */ /* 0x000fce0000011604 */
.L_x_12475:
[----:B------:R-:W-:Y:S05]  /*9d40*/  BSYNC B0 ;  /* 0x0000000000007941 */ /* 0x000fea0003800000 */
.L_x_12473:
[----:B------:R-:W-:-:S05]  /*9d50*/  IMAD R3, R0, R7, RZ ;  /* 0x0000000700037224 */ /* 0x000fca00078e02ff */
[----:B------:R-:W-:-:S07]  /*9d60*/  VIMNMX R2, R2, R3, !PT ;  /* 0x0000000302027248 */ /* 0x000fce0007fe0100 */
.L_x_12472:
[----:B------:R-:W-:-:S04]  /*9d70*/  VIADD R2, R2, 0x5f ;  /* 0x0000005f02027836 */ /* 0x000fc80000000000 */
[----:B------:R-:W-:-:S05]  /*9d80*/  IMAD.HI R2, R2, 0x2aaaaaab, RZ ;  /* 0x2aaaaaab02027827 */ /* 0x000fca00078e02ff */
[----:B------:R-:W-:-:S04]  /*9d90*/  SHF.R.U32.HI R3, RZ, 0x1f, R2 ;  /* 0x0000001fff037819 */ /* 0x000fc80000011602 */
[----:B------:R-:W-:-:S04]  /*9da0*/  LEA.HI.SX32 R2, R2, R3, 0x1c ;  /* 0x0000000302027211 */ /* 0x000fc800078fe2ff */
[----:B------:R-:W-:-:S04]  /*9db0*/  VIMNMX R2, R2, UR45, !PT ;  /* 0x0000002d02027c48 */ /* 0x000fc8000ffe0100 */
[----:B------:R-:W-:-:S13]  /*9dc0*/  ISETP.GE.AND P1, PT, R10, R2, PT ;  /* 0x000000020a00720c */ /* 0x000fda0003f26270 */
[----:B------:R-:W-:Y:S05]  /*9dd0*/  @!P1 BRA `(.L_x_12476) ;  /* 0x0000009c00709947 */ /* 0x000fea0003800000 */
.L_x_12493:
        /* <DEDUP_REMOVED lines=24> */
.L_x_12478:
[----:B------:R-:W-:Y:S05]  /*9f60*/  BSYNC B0 ;  /* 0x0000000000007941 */ /* 0x000fea0003800000 */
.L_x_12477:
        /* <DEDUP_REMOVED lines=13> */
.L_x_12480:
[----:B------:R-:W-:Y:S05]  /*a040*/  BSYNC B0 ;  /* 0x0000000000007941 */ /* 0x000fea0003800000 */
.L_x_12479:
        /* <DEDUP_REMOVED lines=8> */
.L_x_12482:
[----:B------:R-:W-:Y:S05]  /*a0d0*/  BSYNC B0 ;  /* 0x0000000000007941 */ /* 0x000fea0003800000 */
.L_x_12481:
        /* <DEDUP_REMOVED lines=59> */
.L_x_12485:
[----:B------:R-:W-:Y:S05]  /*a490*/  BSYNC B0 ;  /* 0x0000000000007941 */ /* 0x000fea0003800000 */
.L_x_12484:
        /* <DEDUP_REMOVED lines=10> */
.L_x_12487:
[----:B------:R-:W-:Y:S05]  /*a540*/  BSYNC B0 ;  /* 0x0000000000007941 */ /* 0x000fea0003800000 */
.L_x_12486:
[----:B------:R-:W-:Y:S04]  /*a550*/  BSSY B0, `(.L_x_12488) ;  /* 0x0000006000007945 */ /* 0x000fe80003800000 */
[----:B-1----:R-:W-:Y:S05]  /*a560*/  @P2 BRA `(.L_x_12489) ;  /* 0x0000000000102947 */ /* 0x002fea0003800000 */
[----:B-----5:R-:W-:Y:S01]  /*a570*/  IMAD R4, R4, 0x8, R6 ;  /* 0x0000000804047824 */ /* 0x020fe200078e0206 */
[----:B------:R-:W-:-:S04]  /*a580*/  SHF.L.U32 R5, R5, 0x1f, RZ ;  /* 0x0000001f05057819 */ /* 0x000fc800000006ff */
[----:B------:R-:W1:Y:S02]  /*a590*/  SYNCS.PHASECHK.TRANS64.TRYWAIT P2, [R4+URZ], R5 ;  /* 0x00000005040075a7 */ /* 0x000e64000804017f */
[----:B-1----:R-:W-:Y:S05]  /*a5a0*/  @!P2 BRA `(.L_x_12490) ;  /* 0x000001fc0040a947 */ /* 0x002fea0003800000 */
.L_x_12489:
[----:B------:R-:W-:Y:S05]  /*a5b0*/  BSYNC B0 ;  /* 0x0000000000007941 */ /* 0x000fea0003800000 */
.L_x_12488:
        /* <DEDUP_REMOVED lines=261> */
[----:B------:R-:W-:-:S04]  /*b610*/  FMUL.FTZ R11, R28, R9 ;  /* 0x000000091c0b7220 */ /* 0x000fc80000410000 */
[----:B------:R-:W3:Y:S01]  /*b620*/  MUFU.TANH R7, R7 ;  /* 0x0000000700077308 */ /* 0x000ee20000002400 */
[-C--:B------:R-:W-:Y:S01]  /*b630*/  FMUL.FTZ R20, R29, R9.reuse ;  /* 0x000000091d147220 */ /* 0x080fe20000410000 */
[----:B------:R-:W-:-:S06]  /*b640*/  FMUL.FTZ R28, R32, R9 ;  /* 0x00000009201c7220 */ /* 0x000fcc0000410000 */
[----:B------:R-:W2:Y:S01]  /*b650*/  MUFU.TANH R8, R8 ;  /* 0x0000000800087308 */ /* 0x000ea20000002400 */
[-C--:B------:R-:W-:Y:S01]  /*b660*/  FMUL.FTZ R122, R30, R9.reuse ;  /* 0x000000091e7a7220 */ /* 0x080fe20000410000 */
[----:B------:R-:W-:-:S06]  /*b670*/  FMUL.FTZ R30, R33, R9 ;  /* 0x00000009211e7220 */ /* 0x000fcc0000410000 */
[----:B------:R3:W0:Y:S01]  /*b680*/  MUFU.TANH R12, R11 ;  /* 0x0000000b000c7308 */ /* 0x0006220000002400 */
[----:B------:R-:W-:-:S07]  /*b690*/  FMUL.FTZ R32, R36, R9 ;  /* 0x0000000924207220 */ /* 0x000fce0000410000 */
[----:B------:R-:W1:Y:S01]  /*b6a0*/  MUFU.TANH R20, R20 ;  /* 0x0000001400147308 */ /* 0x000e620000002400 */
[----:B---3--:R-:W-:Y:S01]  /*b6b0*/  FMNMX.FTZ R11, R7, R4, !PT ;  /* 0x00000004070b7209 */ /* 0x008fe20007810000 */
[-C--:B------:R-:W-:Y:S01]  /*b6c0*/  FMUL.FTZ R36, R37, R9.reuse ;  /* 0x0000000925247220 */ /* 0x080fe20000410000 */
[-C--:B------:R-:W-:Y:S01]  /*b6d0*/  FMUL.FTZ R40, R40, R9.reuse ;  /* 0x0000000928287220 */ /* 0x080fe20000410000 */
[----:B------:R-:W-:-:S04]  /*b6e0*/  FMUL.FTZ R76, R41, R9 ;  /* 0x00000009294c7220 */ /* 0x000fc80000410000 */
[----:B------:R-:W3:Y:S01]  /*b6f0*/  MUFU.TANH R28, R28 ;  /* 0x0000001c001c7308 */ /* 0x000ee20000002400 */
[----:B--2---:R-:W-:Y:S01]  /*b700*/  FMNMX.FTZ R11, R8, R11, !PT ;  /* 0x0000000b080b7209 */ /* 0x004fe20007810000 */
[-C--:B------:R-:W-:Y:S01]  /*b710*/  FMUL.FTZ R78, R44, R9.reuse ;  /* 0x000000092c4e7220 */ /* 0x080fe20000410000 */
[-C--:B------:R-:W-:Y:S01]  /*b720*/  FMUL.FTZ R82, R45, R9.reuse ;  /* 0x000000092d527220 */ /* 0x080fe20000410000 */
[-C--:B------:R-:W-:Y:S01]  /*b730*/  FMUL.FTZ R84, R48, R9.reuse ;  /* 0x0000000930547220 */ /* 0x080fe20000410000 */
[-C--:B------:R-:W-:Y:S01]  /*b740*/  FMUL.FTZ R92, R49, R9.reuse ;  /* 0x00000009315c7220 */ /* 0x080fe20000410000 */
[-C--:B------:R-:W-:Y:S01]  /*b750*/  FMUL.FTZ R88, R52, R9.reuse ;  /* 0x0000000934587220 */ /* 0x080fe20000410000 */
[----:B------:R-:W-:Y:S01]  /*b760*/  FMUL.FTZ R60, R60, R9 ;  /* 0x000000093c3c7220 */ /* 0x000fe20000410000 */
[----:B------:R-:W2:Y:S01]  /*b770*/  MUFU.TANH R30, R30 ;  /* 0x0000001e001e7308 */ /* 0x000ea20000002400 */
[----:B0-----:R-:W-:Y:S01]  /*b780*/  FMNMX.FTZ R11, R12, R11, !PT ;  /* 0x0000000b0c0b7209 */ /* 0x001fe20007810000 */
[-C--:B------:R-:W-:Y:S01]  /*b790*/  FMUL.FTZ R74, R61, R9.reuse ;  /* 0x000000093d4a7220 */ /* 0x080fe20000410000 */
[-C--:B------:R-:W-:Y:S01]  /*b7a0*/  FMUL.FTZ R72, R64, R9.reuse ;  /* 0x0000000940487220 */ /* 0x080fe20000410000 */
[-C--:B------:R-:W-:Y:S01]  /*b7b0*/  FMUL.FTZ R80, R65, R9.reuse ;  /* 0x0000000941507220 */ /* 0x080fe20000410000 */
[-C--:B------:R-:W-:Y:S01]  /*b7c0*/  FMUL.FTZ R86, R68, R9.reuse ;  /* 0x0000000944567220 */ /* 0x080fe20000410000 */
[-C--:B------:R-:W-:Y:S01]  /*b7d0*/  FMUL.FTZ R90, R69, R9.reuse ;  /* 0x00000009455a7220 */ /* 0x080fe20000410000 */
[----:B------:R-:W-:Y:S01]  /*b7e0*/  FMUL.FTZ R6, R26, R9 ;  /* 0x000000091a067220 */ /* 0x000fe20000410000 */
[----:B------:R-:W0:Y:S01]  /*b7f0*/  MUFU.TANH R32, R32 ;  /* 0x0000002000207308 */ /* 0x000e220000002400 */
[----:B-1----:R-:W-:Y:S01]  /*b800*/  FMNMX.FTZ R11, R20, R11, !PT ;  /* 0x0000000b140b7209 */ /* 0x002fe20007810000 */
[-C--:B------:R-:W-:Y:S01]  /*b810*/  FMUL.FTZ R3, R27, R9.reuse ;  /* 0x000000091b037220 */ /* 0x080fe20000410000 */
[-C--:B------:R-:W-:Y:S01]  /*b820*/  FMUL.FTZ R132, R31, R9.reuse ;  /* 0x000000091f847220 */ /* 0x080fe20000410000 */
[-C--:B------:R-:W-:Y:S01]  /*b830*/  FMUL.FTZ R142, R34, R9.reuse ;  /* 0x00000009228e7220 */ /* 0x080fe20000410000 */
[-C--:B------:R-:W-:Y:S01]  /*b840*/  FMUL.FTZ R148, R35, R9.reuse ;  /* 0x0000000923947220 */ /* 0x080fe20000410000 */
[-C--:B------:R-:W-:Y:S01]  /*b850*/  FMUL.FTZ R182, R38, R9.reuse ;  /* 0x0000000926b67220 */ /* 0x080fe20000410000 */
[----:B------:R-:W-:Y:S01]  /*b860*/  FMUL.FTZ R176, R39, R9 ;  /* 0x0000000927b07220 */ /* 0x000fe20000410000 */
[----:B------:R-:W1:Y:S01]  /*b870*/  MUFU.TANH R36, R36 ;  /* 0x0000002400247308 */ /* 0x000e620000002400 */
[----:B---3--:R-:W-:Y:S01]  /*b880*/  FMNMX.FTZ R11, R28, R11, !PT ;  /* 0x0000000b1c0b7209 */ /* 0x008fe20007810000 */
[-C--:B------:R-:W-:Y:S01]  /*b890*/  FMUL.FTZ R166, R42, R9.reuse ;  /* 0x000000092aa67220 */ /* 0x080fe20000410000 */
[-C--:B------:R-:W-:Y:S01]  /*b8a0*/  FMUL.FTZ R158, R43, R9.reuse ;  /* 0x000000092b9e7220 */ /* 0x080fe20000410000 */
[-C--:B------:R-:W-:Y:S01]  /*b8b0*/  FMUL.FTZ R13, R46, R9.reuse ;  /* 0x000000092e0d7220 */ /* 0x080fe20000410000 */
[-C--:B------:R-:W-:Y:S01]  /*b8c0*/  FMUL.FTZ R18, R50, R9.reuse ;  /* 0x0000000932127220 */ /* 0x080fe20000410000 */
[-C--:B------:R-:W-:Y:S01]  /*b8d0*/  FMUL.FTZ R160, R51, R9.reuse ;  /* 0x0000000933a07220 */ /* 0x080fe20000410000 */
[----:B------:R-:W-:Y:S01]  /*b8e0*/  FMUL.FTZ R168, R54, R9 ;  /* 0x0000000936a87220 */ /* 0x000fe20000410000 */
        /* <DEDUP_REMOVED lines=13> */
[----:B------:R-:W-:Y:S01]  /*b9c0*/  FMUL.FTZ R79, R71, R9 ;  /* 0x00000009474f7220 */ /* 0x000fe20000410000 */
[----:B------:R-:W4:Y:S02]  /*b9d0*/  LD.E R37, desc[UR40][R16.64+0x248] ;  /* 0x0002482810257980 */ /* 0x000f24000c101900 */
[----:B------:R-:W0:Y:S01]  /*b9e0*/  MUFU.TANH R78, R78 ;  /* 0x0000004e004e7308 */ /* 0x000e220000002400 */
[----:B-1----:R-:W-:Y:S01]  /*b9f0*/  FMNMX.FTZ R11, R36, R11, !PT ;  /* 0x0000000b240b7209 */ /* 0x002fe20007810000 */
[----:B------:R-:W4:Y:S04]  /*ba00*/  LD.E R33, desc[UR40][R16.64+0x25c] ;  /* 0x00025c2810217980 */ /* 0x000f28000c101900 */
[----:B------:R-:W4:Y:S02]  /*ba10*/  LD.E R41, desc[UR40][R16.64+0x27c] ;  /* 0x00027c2810297980 */ /* 0x000f24000c101900 */
[----:B------:R-:W1:Y:S01]  /*ba20*/  MUFU.TANH R82, R82 ;  /* 0x0000005200527308 */ /* 0x000e620000002400 */
[----:B---3--:R-:W-:Y:S01]  /*ba30*/  FMNMX.FTZ R11, R40, R11, !PT ;  /* 0x0000000b280b7209 */ /* 0x008fe20007810000 */
[----:B------:R-:W-:Y:S01]  /*ba40*/  FMUL.FTZ R48, R56, R9 ;  /* 0x0000000938307220 */ /* 0x000fe20000410000 */
[----:B------:R-:W3:Y:S04]  /*ba50*/  LD.E R49, desc[UR40][R16.64+0x278] ;  /* 0x0002782810317980 */ /* 0x000ee8000c101900 */
[----:B------:R-:W3:Y:S01]  /*ba60*/  LD.E R45, desc[UR40][R16.64+0x28c] ;  /* 0x00028c28102d7980 */ /* 0x000ee2000c101900 */
[----:B------:R-:W1:Y:S01]  /*ba70*/  MUFU.TANH R84, R84 ;  /* 0x0000005400547308 */ /* 0x000e620000002400 */
[----:B--2---:R-:W-:-:S07]  /*ba80*/  FMNMX.FTZ R11, R76, R11, !PT ;  /* 0x0000000b4c0b7209 */ /* 0x004fce0007810000 */
[----:B------:R-:W2:Y:S01]  /*ba90*/  MUFU.TANH R92, R92 ;  /* 0x0000005c005c7308 */ /* 0x000ea20000002400 */
[----:B0-----:R-:W-:Y:S01]  /*baa0*/  FMNMX.FTZ R11, R78, R11, !PT ;  /* 0x0000000b4e0b7209 */ /* 0x001fe20007810000 */
[----:B------:R-:W-:Y:S01]  /*bab0*/  FMUL.FTZ R52, R57, R9 ;  /* 0x0000000939347220 */ /* 0x000fe20000410000 */
[----:B------:R-:W3:Y:S05]  /*bac0*/  LD.E R27, desc[UR40][R16.64+0x42c] ;  /* 0x00042c28101b7980 */ /* 0x000eea000c101900 */
[----:B------:R-:W0:Y:S01]  /*bad0*/  MUFU.TANH R88, R88 ;  /* 0x0000005800587308 */ /* 0x000e220000002400 */
[----:B-1----:R-:W-:Y:S01]  /*bae0*/  FMNMX.FTZ R11, R82, R11, !PT ;  /* 0x0000000b520b7209 */ /* 0x002fe20007810000 */
[----:B------:R-:W3:Y:S04]  /*baf0*/  LD.E R38, desc[UR40][R16.64+0x244] ;  /* 0x0002442810267980 */ /* 0x000ee8000c101900 */
[----:B------:R-:W3:Y:S02]  /*bb00*/  LD.E R34, desc[UR40][R16.64+0x250] ;  /* 0x0002502810227980 */ /* 0x000ee4000c101900 */
[----:B------:R-:W1:Y:S01]  /*bb10*/  MUFU.TANH R44, R44 ;  /* 0x0000002c002c7308 */ /* 0x000e620000002400 */
[----:B------:R-:W-:Y:S01]  /*bb20*/  FMNMX.FTZ R11, R84, R11, !PT ;  /* 0x0000000b540b7209 */ /* 0x000fe20007810000 */
[----:B------:R-:W3:Y:S04]  /*bb30*/  LD.E R46, desc[UR40][R16.64+0x270] ;  /* 0x00027028102e7980 */ /* 0x000ee8000c101900 */
[----:B------:R-:W3:Y:S02]  /*bb40*/  LD.E R42, desc[UR40][R16.64+0x274] ;  /* 0x00027428102a7980 */ /* 0x000ee4000c101900 */
[----:B------:R-:W1:Y:S01]  /*bb50*/  MUFU.TANH R48, R48 ;  /* 0x0000003000307308 */ /* 0x000e620000002400 */
[----:B--2---:R-:W-:Y:S01]  /*bb60*/  FMNMX.FTZ R11, R92, R11, !PT ;  /* 0x0000000b5c0b7209 */ /* 0x004fe20007810000 */
[----:B------:R-:W2:Y:S04]  /*bb70*/  LD.E R50, desc[UR40][R16.64+0x284] ;  /* 0x0002842810327980 */ /* 0x000ea8000c101900 */
[----:B------:R-:W2:Y:S02]  /*bb80*/  LD.E R54, desc[UR40][R16.64+0x290] ;  /* 0x0002902810367980 */ /* 0x000ea4000c101900 */
[----:B------:R-:W1:Y:S01]  /*bb90*/  MUFU.TANH R52, R52 ;  /* 0x0000003400347308 */ /* 0x000e620000002400 */
[----:B0-----:R-:W-:Y:S01]  /*bba0*/  FMNMX.FTZ R11, R88, R11, !PT ;  /* 0x0000000b580b7209 */ /* 0x001fe20007810000 */
[----:B------:R-:W2:Y:S06]  /*bbb0*/  LD.E R56, desc[UR40][R16.64+0x2a0] ;  /* 0x0002a02810387980 */ /* 0x000eac000c101900 */
[----:B------:R-:W0:Y:S01]  /*bbc0*/  MUFU.TANH R60, R60 ;  /* 0x0000003c003c7308 */ /* 0x000e220000002400 */
[----:B-1----:R-:W-:Y:S01]  /*bbd0*/  FMNMX.FTZ R11, R44, R11, !PT ;  /* 0x0000000b2c0b7209 */ /* 0x002fe20007810000 */
[----:B------:R-:W2:Y:S04]  /*bbe0*/  LD.E R58, desc[UR40][R16.64+0x2a4] ;  /* 0x0002a428103a7980 */ /* 0x000ea8000c101900 */
[----:B------:R-:W2:Y:S02]  /*bbf0*/  LD.E R61, desc[UR40][R16.64+0x2ac] ;  /* 0x0002ac28103d7980 */ /* 0x000ea4000c101900 */
[----:B------:R-:W1:Y:S01]  /*bc00*/  MUFU.TANH R74, R74 ;  /* 0x0000004a004a7308 */ /* 0x000e620000002400 */
[----:B------:R-:W-:Y:S01]  /*bc10*/  FMNMX.FTZ R11, R48, R11, !PT ;  /* 0x0000000b300b7209 */ /* 0x000fe20007810000 */
[----:B------:R-:W2:Y:S04]  /*bc20*/  LD.E R68, desc[UR40][R16.64+0x2b0] ;  /* 0x0002b02810447980 */ /* 0x000ea8000c101900 */
[----:B------:R-:W2:Y:S02]  /*bc30*/  LD.E R64, desc[UR40][R16.64+0x2c4] ;  /* 0x0002c42810407980 */ /* 0x000ea4000c101900 */
[----:B------:R-:W1:Y:S01]  /*bc40*/  MUFU.TANH R72, R72 ;  /* 0x0000004800487308 */ /* 0x000e620000002400 */
[----:B------:R-:W-:Y:S01]  /*bc50*/  FMNMX.FTZ R11, R52, R11, !PT ;  /* 0x0000000b340b7209 */ /* 0x000fe20007810000 */
        /* <DEDUP_REMOVED lines=11> */
[----:B------:R-:W2:Y:S03]  /*bd10*/  LD.E R39, desc[UR40][R16.64+0x23c] ;  /* 0x00023c2810277980 */ /* 0x000ea6000c101900 */
[----:B------:R-:W-:Y:S01]  /*bd20*/  FMNMX.FTZ R11, R80, R11, !PT ;  /* 0x0000000b500b7209 */ /* 0x000fe20007810000 */
[----:B------:R-:W2:Y:S02]  /*bd30*/  LD.E R35, desc[UR40][R16.64+0x24c] ;  /* 0x00024c2810237980 */ /* 0x000ea4000c101900 */
[----:B------:R-:W1:Y:S01]  /*bd40*/  MUFU.TANH R6, R6 ;  /* 0x0000000600067308 */ /* 0x000e620000002400 */
[----:B0-----:R-:W-:Y:S01]  /*bd50*/  FMNMX.FTZ R11, R86, R11, !PT ;  /* 0x0000000b560b7209 */ /* 0x001fe20007810000 */
[----:B------:R-:W2:Y:S04]  /*bd60*/  LD.E R51, desc[UR40][R16.64+0x26c] ;  /* 0x00026c2810337980 */ /* 0x000ea8000c101900 */
[----:B------:R-:W2:Y:S02]  /*bd70*/  LD.E R43, desc[UR40][R16.64+0x298] ;  /* 0x00029828102b7980 */ /* 0x000ea4000c101900 */
[----:B------:R-:W0:Y:S01]  /*bd80*/  MUFU.TANH R3, R3 ;  /* 0x0000000300037308 */ /* 0x000e220000002400 */
[----:B-1----:R-:W-:Y:S01]  /*bd90*/  FMNMX.FTZ R15, R90, R11, !PT ;  /* 0x0000000b5a0f7209 */ /* 0x002fe20007810000 */
[----:B------:R-:W2:Y:S06]  /*bda0*/  LD.E R63, desc[UR40][R16.64+0x29c] ;  /* 0x00029c28103f7980 */ /* 0x000eac000c101900 */
[----:B------:R-:W1:Y:S01]  /*bdb0*/  MUFU.TANH R122, R122 ;  /* 0x0000007a007a7308 */ /* 0x000e620000002400 */
[----:B------:R-:W1:Y:S01]  /*bdc0*/  SHFL.BFLY PT, R14, R15, 0x2, 0x1f ;  /* 0x0c401f000f0e7f89 */ /* 0x000e6200000e0000 */
[----:B------:R-:W-:-:S03]  /*bdd0*/  FMNMX.FTZ R24, R6, R5, !PT ;  /* 0x0000000506187209 */ /* 0x000fc60007810000 */
[----:B------:R-:W2:Y:S03]  /*bde0*/  LD.E R55, desc[UR40][R16.64+0x2a8] ;  /* 0x0002a82810377980 */ /* 0x000ea6000c101900 */
[----:B------:R-:W1:Y:S01]  /*bdf0*/  MUFU.TANH R132, R132 ;  /* 0x0000008400847308 */ /* 0x000e620000002400 */
[----:B0-----:R-:W-:Y:S01]  /*be00*/  FMNMX.FTZ R11, R3, R24, !PT ;  /* 0x00000018030b7209 */ /* 0x001fe20007810000 */
[----:B------:R-:W2:Y:S04]  /*be10*/  LD.E R59, desc[UR40][R16.64+0x2b8] ;  /* 0x0002b828103b7980 */ /* 0x000ea8000c101900 */
[----:B------:R-:W2:Y:S02]  /*be20*/  LD.E R57, desc[UR40][R16.64+0x2bc] ;  /* 0x0002bc2810397980 */ /* 0x000ea4000c101900 */
[----:B------:R-:W0:Y:S01]  /*be30*/  MUFU.TANH R142, R142 ;  /* 0x0000008e008e7308 */ /* 0x000e220000002400 */
[----:B-1----:R-:W-:Y:S01]  /*be40*/  FMNMX.FTZ R11, R122, R11, !PT ;  /* 0x0000000b7a0b7209 */ /* 0x002fe20007810000 */
[----:B------:R-:W2:Y:S04]  /*be50*/  LD.E R53, desc[UR40][R16.64+0x2c8] ;  /* 0x0002c82810357980 */ /* 0x000ea8000c101900 */
[----:B------:R-:W2:Y:S02]  /*be60*/  LD.E R71, desc[UR40][R16.64+0x2d8] ;  /* 0x0002d82810477980 */ /* 0x000ea4000c101900 */
[----:B------:R-:W1:Y:S01]  /*be70*/  MUFU.TANH R148, R148 ;  /* 0x0000009400947308 */ /* 0x000e620000002400 */
[----:B------:R-:W-:Y:S01]  /*be80*/  FMNMX.FTZ R11, R132, R11, !PT ;  /* 0x0000000b840b7209 */ /* 0x000fe20007810000 */
[----:B------:R-:W2:Y:S06]  /*be90*/  LD.E R67, desc[UR40][R16.64+0x2e8] ;  /* 0x0002e82810437980 */ /* 0x000eac000c101900 */
[----:B------:R-:W1:Y:S01]  /*bea0*/  MUFU.TANH R182, R182 ;  /* 0x000000b600b67308 */ /* 0x000e620000002400 */
[----:B0-----:R-:W-:-:S07]  /*beb0*/  FMNMX.FTZ R11, R142, R11, !PT ;  /* 0x0000000b8e0b7209 */ /* 0x001fce0007810000 */
[----:B------:R-:W0:Y:S01]  /*bec0*/  MUFU.TANH R176, R176 ;  /* 0x000000b000b07308 */ /* 0x000e220000002400 */
[----:B------:R-:W-:Y:S01]  /*bed0*/  FMNMX.FTZ R19, R15, R14, !PT ;  /* 0x0000000e0f137209 */ /* 0x000fe20007810000 */
[----:B------:R-:W-:Y:S01]  /*bee0*/  FMUL.FTZ R14, R47, R9 ;  /* 0x000000092f0e7220 */ /* 0x000fe20000410000 */
[----:B-1----:R-:W-:-:S05]  /*bef0*/  FMNMX.FTZ R11, R148, R11, !PT ;  /* 0x0000000b940b7209 */ /* 0x002fca0007810000 */
[----:B------:R-:W1:Y:S01]  /*bf00*/  MUFU.TANH R166, R166 ;  /* 0x000000a600a67308 */ /* 0x000e620000002400 */
[----:B------:R-:W-:-:S07]  /*bf10*/  FMNMX.FTZ R11, R182, R11, !PT ;  /* 0x0000000bb60b7209 */ /* 0x000fce0007810000 */
[----:B------:R-:W1:Y:S01]  /*bf20*/  MUFU.TANH R158, R158 ;  /* 0x0000009e009e7308 */ /* 0x000e620000002400 */
[----:B0-----:R-:W-:-:S07]  /*bf30*/  FMNMX.FTZ R11, R176, R11, !PT ;  /* 0x0000000bb00b7209 */ /* 0x001fce0007810000 */
[----:B------:R-:W0:Y:S01]  /*bf40*/  MUFU.TANH R13, R13 ;  /* 0x0000000d000d7308 */ /* 0x000e220000002400 */
[----:B-1----:R-:W-:-:S07]  /*bf50*/  FMNMX.FTZ R11, R166, R11, !PT ;  /* 0x0000000ba60b7209 */ /* 0x002fce0007810000 */
[----:B------:R-:W-:Y:S08]  /*bf60*/  MUFU.TANH R18, R18 ;  /* 0x0000001200127308 */ /* 0x000ff00000002400 */
[----:B------:R-:W-:Y:S08]  /*bf70*/  MUFU.TANH R160, R160 ;  /* 0x000000a000a07308 */ /* 0x000ff00000002400 */
[----:B------:R-:W-:Y:S08]  /*bf80*/  MUFU.TANH R168, R168 ;  /* 0x000000a800a87308 */ /* 0x000ff00000002400 */
[----:B------:R-:W-:Y:S08]  /*bf90*/  MUFU.TANH R174, R174 ;  /* 0x000000ae00ae7308 */ /* 0x000ff00000002400 */
[----:B------:R-:W-:Y:S08]  /*bfa0*/  MUFU.TANH R218, R218 ;  /* 0x000000da00da7308 */ /* 0x000ff00000002400 */
[----:B------:R-:W-:Y:S08]  /*bfb0*/  MUFU.TANH R220, R220 ;  /* 0x000000dc00dc7308 */ /* 0x000ff00000002400 */
[----:B------:R-:W-:Y:S01]  /*bfc0*/  MUFU.TANH R228, R228 ;  /* 0x000000e400e47308 */ /* 0x000fe20000002400 */
[----:B------:R-:W1:Y:S07]  /*bfd0*/  SHFL.BFLY PT, R26, R19, 0x1, 0x1f ;  /* 0x0c201f00131a7f89 */ /* 0x000e6e00000e0000 */
[----:B------:R-:W-:Y:S08]  /*bfe0*/  MUFU.TANH R236, R236 ;  /* 0x000000ec00ec7308 */ /* 0x000ff00000002400 */
[----:B------:R-:W-:Y:S08]  /*bff0*/  MUFU.TANH R73, R73 ;  /* 0x0000004900497308 */ /* 0x000ff00000002400 */
[----:B------:R-:W-:Y:S08]  /*c000*/  MUFU.TANH R75, R75 ;  /* 0x0000004b004b7308 */ /* 0x000ff00000002400 */
[----:B------:R-:W-:Y:S08]  /*c010*/  MUFU.TANH R77, R77 ;  /* 0x0000004d004d7308 */ /* 0x000ff00000002400 */
[----:B------:R-:W-:Y:S01]  /*c020*/  MUFU.TANH R79, R79 ;  /* 0x0000004f004f7308 */ /* 0x000fe20000002400 */
[----:B------:R-:W-:Y:S04]  /*c030*/  ST.E desc[UR40][R16.64+0x440], R15 ;  /* 0x0004400f10007985 */ /* 0x000fe8000c101928 */
[----:B------:R-:W2:Y:S03]  /*c040*/  LD.E R47, desc[UR40][R16.64+0x288] ;  /* 0x00028828102f7980 */ /* 0x000ea6000c101900 */
[----:B------:R-:W1:Y:S01]  /*c050*/  MUFU.TANH R14, R14 ;  /* 0x0000000e000e7308 */ /* 0x000e620000002400 */
[----:B------:R-:W-:-:S04]  /*c060*/  FMNMX.FTZ R24, R158, R11, !PT ;  /* 0x0000000b9e187209 */ /* 0x000fc80007810000 */
        /* <DEDUP_REMOVED lines=13> */
[----:B------:R-:W-:Y:S01]  /*c140*/  FMNMX.FTZ R24, R77, R24, !PT ;  /* 0x000000184d187209 */ /* 0x000fe20007810000 */
[----:B------:R-:W3:Y:S03]  /*c150*/  LD.E R26, desc[UR40][R16.64+0x450] ;  /* 0x00045028101a7980 */ /* 0x000ee6000c101900 */
[----:B------:R-:W-:Y:S01]  /*c160*/  FMNMX.FTZ R9, R79, R24, !PT ;  /* 0x000000184f097209 */ /* 0x000fe20007810000 */
[----:B------:R-:W-:Y:S04]  /*c170*/  ST.E desc[UR40][R16.64+0x440], R19 ;  /* 0x0004401310007985 */ /* 0x000fe8000c101928 */
[----:B------:R-:W4:Y:S04]  /*c180*/  LD.E R25, desc[UR40][R16.64+0x440] ;  /* 0x0004402810197980 */ /* 0x000f28000c101900 */
[----:B------:R-:W-:Y:S04]  /*c190*/  ST.E desc[UR40][R16.64+0x444], R9 ;  /* 0x0004440910007985 */ /* 0x000fe8000c101928 */
[----:B------:R-:W2:Y:S04]  /*c1a0*/  LD.E R11, desc[UR40][R16.64+0x444] ;  /* 0x00044428100b7980 */ /* 0x000ea8000c101900 */
[----:B------:R-:W3:Y:S01]  /*c1b0*/  LD.E R24, desc[UR40][R16.64+0x454] ;  /* 0x0004542810187980 */ /* 0x000ee2000c101900 */
[----:B----4-:R-:W-:-:S04]  /*c1c0*/  FMUL.FTZ R29, R25, R21 ;  /* 0x00000015191d7220 */ /* 0x010fc80000410000 */
[----:B------:R-:W-:Y:S02]  /*c1d0*/  FFMA.FTZ R153, R8, R21, -R29 ;  /* 0x0000001508997223 */ /* 0x000fe4000001081d */
[----:B--2---:R-:W0:Y:S02]  /*c1e0*/  SHFL.BFLY PT, R8, R11, 0x2, 0x1f ;  /* 0x0c401f000b087f89 */ /* 0x004e2400000e0000 */
[----:B0-----:R-:W-:-:S05]  /*c1f0*/  FMNMX.FTZ R8, R11, R8, !PT ;  /* 0x000000080b087209 */ /* 0x001fca0007810000 */
[----:B------:R-:W0:Y:S01]  /*c200*/  SHFL.BFLY PT, R9, R8, 0x1, 0x1f ;  /* 0x0c201f0008097f89 */ /* 0x000e2200000e0000 */
[----:B------:R-:W-:Y:S01]  /*c210*/  FADD.FTZ R4, R4, -R25 ;  /* 0x8000001904047221 */ /* 0x000fe20000010000 */
[----:B------:R-:W-:-:S03]  /*c220*/  FFMA.FTZ R152, R7, R21, -R29 ;  /* 0x0000001507987223 */ /* 0x000fc6000001081d */
[-C--:B------:R-:W-:Y:S01]  /*c230*/  FMUL.FTZ R4, R4, R21.reuse ;  /* 0x0000001504047220 */ /* 0x080fe20000410000 */
[-CC-:B------:R-:W-:Y:S02]  /*c240*/  FFMA.FTZ R164, R92, R21.reuse, -R29.reuse ;  /* 0x000000155ca47223 */ /* 0x180fe4000001081d */
[----:B------:R-:W-:Y:S01]  /*c250*/  MUFU.EX2 R152, R152 ;  /* 0x0000009800987308 */ /* 0x000fe20000000800 */
[-CC-:B------:R-:W-:Y:S01]  /*c260*/  FFMA.FTZ R154, R12, R21.reuse, -R29.reuse ;  /* 0x000000150c9a7223 */ /* 0x180fe2000001081d */
[----:B------:R-:W-:-:S06]  /*c270*/  FFMA.FTZ R155, R20, R21, -R29 ;  /* 0x00000015149b7223 */ /* 0x000fcc000001081d */
[----:B------:R-:W3:Y:S01]  /*c280*/  MUFU.EX2 R25, R4 ;  /* 0x0000000400197308 */ /* 0x000ee20000000800 */
[----:B0-----:R-:W-:Y:S01]  /*c290*/  FMNMX.FTZ R31, R8, R9, !PT ;  /* 0x00000009081f7209 */ /* 0x001fe20007810000 */
[----:B------:R-:W-:-:S06]  /*c2a0*/  FFMA.FTZ R9, R90, R21, -R29 ;  /* 0x000000155a097223 */ /* 0x000fcc000001081d */
[----:B------:R-:W0:Y:S01]  /*c2b0*/  MUFU.EX2 R153, R153 ;  /* 0x0000009900997308 */ /* 0x000e220000000800 */
[-CC-:B------:R-:W-:Y:S01]  /*c2c0*/  FFMA.FTZ R180, R28, R21.reuse, -R29.reuse ;  /* 0x000000151cb47223 */ /* 0x180fe2000001081d */
[-C--:B------:R-:W-:Y:S01]  /*c2d0*/  FFMA.FTZ R7, R30, R21.reuse, -R29 ;  /* 0x000000151e077223 */ /* 0x080fe2000001081d */
[----:B------:R-:W-:Y:S01]  /*c2e0*/  FADD.FTZ R90, R5, -R31 ;  /* 0x8000001f055a7221 */ /* 0x000fe20000010000 */
[----:B------:R-:W-:-:S04]  /*c2f0*/  FMUL.FTZ R81, R31, R21 ;  /* 0x000000151f517220 */ /* 0x000fc80000410000 */
[----:B------:R-:W-:Y:S01]  /*c300*/  MUFU.EX2 R154, R154 ;  /* 0x0000009a009a7308 */ /* 0x000fe20000000800 */
[----:B------:R-:W-:Y:S01]  /*c310*/  FMUL.FTZ R92, R21, R90 ;  /* 0x0000005a155c7220 */ /* 0x000fe20000410000 */
[-CC-:B------:R-:W-:Y:S01]  /*c320*/  FFMA.FTZ R183, R6, R21.reuse, -R81.reuse ;  /* 0x0000001506b77223 */ /* 0x180fe20000010851 */
[-CC-:B------:R-:W-:Y:S01]  /*c330*/  FFMA.FTZ R188, R3, R21.reuse, -R81.reuse ;  /* 0x0000001503bc7223 */ /* 0x180fe20000010851 */
[-CC-:B------:R-:W-:Y:S01]  /*c340*/  FFMA.FTZ R6, R122, R21.reuse, -R81.reuse ;  /* 0x000000157a067223 */ /* 0x180fe20000010851 */
[----:B------:R-:W-:-:S03]  /*c350*/  FFMA.FTZ R181, R132, R21, -R81 ;  /* 0x0000001584b57223 */ /* 0x000fc60000010851 */
[----:B------:R-:W-:Y:S01]  /*c360*/  MUFU.EX2 R155, R155 ;  /* 0x0000009b009b7308 */ /* 0x000fe20000000800 */
[-C--:B------:R-:W-:Y:S01]  /*c370*/  FFMA.FTZ R179, R142, R21.reuse, -R81 ;  /* 0x000000158eb37223 */ /* 0x080fe20000010851 */
[----:B---3--:R-:W-:Y:S01]  /*c380*/  FFMA.FTZ R26, R25, R26, R152 ;  /* 0x0000001a191a7223 */ /* 0x008fe20000010098 */
[-C--:B------:R-:W-:Y:S01]  /*c390*/  FFMA.FTZ R178, R32, R21.reuse, -R29 ;  /* 0x0000001520b27223 */ /* 0x080fe2000001081d */
[-C--:B------:R-:W-:Y:S01]  /*c3a0*/  FFMA.FTZ R177, R182, R21.reuse, -R81 ;  /* 0x00000015b6b17223 */ /* 0x080fe20000010851 */
[-CC-:B------:R-:W-:Y:S01]  /*c3b0*/  FFMA.FTZ R175, R36, R21.reuse, -R29.reuse ;  /* 0x0000001524af7223 */ /* 0x180fe2000001081d */
[-CC-:B------:R-:W-:Y:S01]  /*c3c0*/  FFMA.FTZ R169, R40, R21.reuse, -R29.reuse ;  /* 0x0000001528a97223 */ /* 0x180fe2000001081d */
[-C--:B------:R-:W-:Y:S01]  /*c3d0*/  FFMA.FTZ R172, R76, R21.reuse, -R29 ;  /* 0x000000154cac7223 */ /* 0x080fe2000001081d */
[----:B------:R-:W-:Y:S01]  /*c3e0*/  MUFU.EX2 R92, R92 ;  /* 0x0000005c005c7308 */ /* 0x000fe20000000800 */
[-CC-:B------:R-:W-:Y:S01]  /*c3f0*/  FFMA.FTZ R186, R148, R21.reuse, -R81.reuse ;  /* 0x0000001594ba7223 */ /* 0x180fe20000010851 */
[-C--:B------:R-:W-:Y:S01]  /*c400*/  FFMA.FTZ R173, R166, R21.reuse, -R81 ;  /* 0x00000015a6ad7223 */ /* 0x080fe20000010851 */
[-CC-:B------:R-:W-:Y:S01]  /*c410*/  FFMA.FTZ R170, R78, R21.reuse, -R29.reuse ;  /* 0x000000154eaa7223 */ /* 0x180fe2000001081d */
[-CC-:B------:R-:W-:Y:S01]  /*c420*/  FFMA.FTZ R167, R82, R21.reuse, -R29.reuse ;  /* 0x0000001552a77223 */ /* 0x180fe2000001081d */
[-CC-:B------:R-:W-:Y:S01]  /*c430*/  FFMA.FTZ R161, R84, R21.reuse, -R29.reuse ;  /* 0x0000001554a17223 */ /* 0x180fe2000001081d */
[-CC-:B------:R-:W-:Y:S01]  /*c440*/  FFMA.FTZ R159, R88, R21.reuse, -R29.reuse ;  /* 0x00000015589f7223 */ /* 0x180fe2000001081d */
[-C--:B------:R-:W-:Y:S01]  /*c450*/  FFMA.FTZ R162, R44, R21.reuse, -R29 ;  /* 0x000000152ca27223 */ /* 0x080fe2000001081d */
[----:B------:R-:W1:Y:S01]  /*c460*/  MUFU.EX2 R183, R183 ;  /* 0x000000b700b77308 */ /* 0x000e620000000800 */
[-CC-:B------:R-:W-:Y:S01]  /*c470*/  FFMA.FTZ R171, R13, R21.reuse, -R81.reuse ;  /* 0x000000150dab7223 */ /* 0x180fe20000010851 */
[-C--:B------:R-:W-:Y:S01]  /*c480*/  FFMA.FTZ R89, R14, R21.reuse, -R81 ;  /* 0x000000150e597223 */ /* 0x080fe20000010851 */
[-CC-:B------:R-:W-:Y:S01]  /*c490*/  FFMA.FTZ R156, R48, R21.reuse, -R29.reuse ;  /* 0x00000015309c7223 */ /* 0x180fe2000001081d */
[-CC-:B------:R-:W-:Y:S01]  /*c4a0*/  FFMA.FTZ R19, R52, R21.reuse, -R29.reuse ;  /* 0x0000001534137223 */ /* 0x180fe2000001081d */
[-CC-:B------:R-:W-:Y:S01]  /*c4b0*/  FFMA.FTZ R15, R60, R21.reuse, -R29.reuse ;  /* 0x000000153c0f7223 */ /* 0x180fe2000001081d */
[-CC-:B------:R-:W-:Y:S01]  /*c4c0*/  FFMA.FTZ R20, R74, R21.reuse, -R29.reuse ;  /* 0x000000154a147223 */ /* 0x180fe2000001081d */
[-C--:B------:R-:W-:Y:S01]  /*c4d0*/  FFMA.FTZ R11, R72, R21.reuse, -R29 ;  /* 0x00000015480b7223 */ /* 0x080fe2000001081d */
[----:B------:R-:W2:Y:S01]  /*c4e0*/  MUFU.EX2 R188, R188 ;  /* 0x000000bc00bc7308 */ /* 0x000ea20000000800 */
[-C--:B------:R-:W-:Y:S01]  /*c4f0*/  FFMA.FTZ R182, R176, R21.reuse, -R81 ;  /* 0x00000015b0b67223 */ /* 0x080fe20000010851 */
[----:B0-----:R-:W-:Y:S01]  /*c500*/  FADD.FTZ R103, R153, R26 ;  /* 0x0000001a99677221 */ /* 0x001fe20000010000 */
[-CC-:B------:R-:W-:Y:S01]  /*c510*/  FFMA.FTZ R12, R80, R21.reuse, -R29.reuse ;  /* 0x00000015500c7223 */ /* 0x180fe2000001081d */
[-C--:B------:R-:W-:Y:S01]  /*c520*/  FFMA.FTZ R8, R86, R21.reuse, -R29 ;  /* 0x0000001556087223 */ /* 0x080fe2000001081d */
[----:B------:R-:W3:Y:S03]  /*c530*/  LD.E R4, desc[UR40][R16.64+0x424] ;  /* 0x0004242810047980 */ /* 0x000ee6000c101900 */
[----:B------:R-:W0:Y:S01]  /*c540*/  MUFU.EX2 R6, R6 ;  /* 0x0000000600067308 */ /* 0x000e220000000800 */
[-CC-:B------:R-:W-:Y:S01]  /*c550*/  FFMA.FTZ R176, R158, R21.reuse, -R81.reuse ;  /* 0x000000159eb07223 */ /* 0x180fe20000010851 */
[-CC-:B------:R-:W-:Y:S01]  /*c560*/  FFMA.FTZ R165, R18, R21.reuse, -R81.reuse ;  /* 0x0000001512a57223 */ /* 0x180fe20000010851 */
[----:B------:R-:W4:Y:S05]  /*c570*/  LD.E R28, desc[UR40][R16.64+0x240] ;  /* 0x00024028101c7980 */ /* 0x000f2a000c101900 */
[----:B------:R-:W0:Y:S01]  /*c580*/  MUFU.EX2 R180, R180 ;  /* 0x000000b400b47308 */ /* 0x000e220000000800 */
[-CC-:B------:R-:W-:Y:S01]  /*c590*/  FFMA.FTZ R105, R160, R21.reuse, -R81.reuse ;  /* 0x00000015a0697223 */ /* 0x180fe20000010851 */
[-CC-:B------:R-:W-:Y:S01]  /*c5a0*/  FFMA.FTZ R163, R168, R21.reuse, -R81.reuse ;  /* 0x00000015a8a37223 */ /* 0x180fe20000010851 */
[-CC-:B------:R-:W-:Y:S01]  /*c5b0*/  FFMA.FTZ R166, R174, R21.reuse, -R81.reuse ;  /* 0x00000015aea67223 */ /* 0x180fe20000010851 */
[-CC-:B------:R-:W-:Y:S01]  /*c5c0*/  FFMA.FTZ R157, R218, R21.reuse, -R81.reuse ;  /* 0x00000015da9d7223 */ /* 0x180fe20000010851 */
[-CC-:B------:R-:W-:Y:S01]  /*c5d0*/  FFMA.FTZ R228, R228, R21.reuse, -R81.reuse ;  /* 0x00000015e4e47223 */ /* 0x180fe20000010851 */
[----:B------:R-:W4:Y:S02]  /*c5e0*/  LD.E R30, desc[UR40][R16.64+0x230] ;  /* 0x00023028101e7980 */ /* 0x000f24000c101900 */
[----:B------:R-:W0:Y:S01]  /*c5f0*/  MUFU.EX2 R181, R181 ;  /* 0x000000b500b57308 */ /* 0x000e220000000800 */
[-CC-:B------:R-:W-:Y:S01]  /*c600*/  FFMA.FTZ R160, R220, R21.reuse, -R81.reuse ;  /* 0x00000015dca07223 */ /* 0x180fe20000010851 */
[-CC-:B------:R-:W-:Y:S01]  /*c610*/  FFMA.FTZ R158, R236, R21.reuse, -R81.reuse ;  /* 0x00000015ec9e7223 */ /* 0x180fe20000010851 */
[-CC-:B------:R-:W-:Y:S01]  /*c620*/  FFMA.FTZ R13, R73, R21.reuse, -R81.reuse ;  /* 0x00000015490d7223 */ /* 0x180fe20000010851 */
[-CC-:B------:R-:W-:Y:S01]  /*c630*/  FFMA.FTZ R18, R75, R21.reuse, -R81.reuse ;  /* 0x000000154b127223 */ /* 0x180fe20000010851 */
[----:B------:R-:W-:-:S03]  /*c640*/  FFMA.FTZ R3, R77, R21, -R81 ;  /* 0x000000154d037223 */ /* 0x000fc60000010851 */
[----:B------:R-:W0:Y:S01]  /*c650*/  MUFU.EX2 R7, R7 ;  /* 0x0000000700077308 */ /* 0x000e220000000800 */
[----:B------:R-:W-:Y:S01]  /*c660*/  FFMA.FTZ R14, R79, R21, -R81 ;  /* 0x000000154f0e7223 */ /* 0x000fe20000010851 */
[----:B-1----:R-:W-:Y:S01]  /*c670*/  FFMA.FTZ R21, R92, R24, R183 ;  /* 0x000000185c157223 */ /* 0x002fe200000100b7 */
[----:B------:R-:W-:Y:S01]  /*c680*/  FADD.FTZ R24, R154, R103 ;  /* 0x000000679a187221 */ /* 0x000fe20000010000 */
[----:B------:R-:W4:Y:S04]  /*c690*/  LD.E R32, desc[UR40][R16.64+0x234] ;  /* 0x0002342810207980 */ /* 0x000f28000c101900 */
[----:B------:R-:W1:Y:S01]  /*c6a0*/  MUFU.EX2 R179, R179 ;  /* 0x000000b300b37308 */ /* 0x000e620000000800 */
[----:B--2---:R-:W-:Y:S01]  /*c6b0*/  FADD.FTZ R21, R188, R21 ;  /* 0x00000015bc157221 */ /* 0x004fe20000010000 */
[----:B------:R-:W-:Y:S01]  /*c6c0*/  FADD.FTZ R109, R155, R24 ;  /* 0x000000189b6d7221 */ /* 0x000fe20000010000 */
[----:B------:R-:W2:Y:S04]  /*c6d0*/  LD.E R36, desc[UR40][R16.64+0x254] ;  /* 0x0002542810247980 */ /* 0x000ea8000c101900 */
[----:B------:R-:W2:Y:S01]  /*c6e0*/  LD.E R40, desc[UR40][R16.64+0x260] ;  /* 0x0002602810287980 */ /* 0x000ea2000c101900 */
[----:B------:R-:W1:Y:S01]  /*c6f0*/  MUFU.EX2 R178, R178 ;  /* 0x000000b200b27308 */ /* 0x000e620000000800 */
[----:B0-----:R-:W-:Y:S01]  /*c700*/  FADD.FTZ R24, R6, R21 ;  /* 0x0000001506187221 */ /* 0x001fe20000010000 */
[----:B------:R-:W-:Y:S01]  /*c710*/  FADD.FTZ R26, R180, R109 ;  /* 0x0000006db41a7221 */ /* 0x000fe20000010000 */
[----:B------:R-:W2:Y:S04]  /*c720*/  LD.E R48, desc[UR40][R16.64+0x264] ;  /* 0x0002642810307980 */ /* 0x000ea8000c101900 */
[----:B------:R-:W2:Y:S01]  /*c730*/  LD.E R76, desc[UR40][R16.64+0x2e4] ;  /* 0x0002e428104c7980 */ /* 0x000ea2000c101900 */
[----:B------:R-:W0:Y:S03]  /*c740*/  MUFU.EX2 R186, R186 ;  /* 0x000000ba00ba7308 */ /* 0x000e260000000800 */
[----:B------:R-:W2:Y:S04]  /*c750*/  LD.E R90, desc[UR40][R16.64+0x350] ;  /* 0x00035028105a7980 */ /* 0x000ea8000c101900 */
[----:B------:R-:W2:Y:S01]  /*c760*/  LD.E R122, desc[UR40][R16.64+0x3a4] ;  /* 0x0003a428107a7980 */ /* 0x000ea2000c101900 */
[----:B------:R-:W0:Y:S01]  /*c770*/  MUFU.EX2 R175, R175 ;  /* 0x000000af00af7308 */ /* 0x000e220000000800 */
[----:B------:R-:W-:Y:S01]  /*c780*/  FADD.FTZ R24, R181, R24 ;  /* 0x00000018b5187221 */ /* 0x000fe20000010000 */
[----:B------:R-:W-:Y:S01]  /*c790*/  FADD.FTZ R115, R7, R26 ;  /* 0x0000001a07737221 */ /* 0x000fe20000010000 */
[----:B------:R-:W2:Y:S04]  /*c7a0*/  LD.E R44, desc[UR40][R16.64+0x280] ;  /* 0x00028028102c7980 */ /* 0x000ea8000c101900 */
[----:B------:R-:W2:Y:S01]  /*c7b0*/  LD.E R52, desc[UR40][R16.64+0x294] ;  /* 0x0002942810347980 */ /* 0x000ea2000c101900 */
[----:B------:R-:W0:Y:S03]  /*c7c0*/  MUFU.EX2 R177, R177 ;  /* 0x000000b100b17308 */ /* 0x000e260000000800 */
[----:B------:R-:W2:Y:S04]  /*c7d0*/  LD.E R132, desc[UR40][R16.64+0x3d0] ;  /* 0x0003d02810847980 */ /* 0x000ea8000c101900 */
[----:B------:R-:W2:Y:S01]  /*c7e0*/  LD.E R60, desc[UR40][R16.64+0x2c0] ;  /* 0x0002c028103c7980 */ /* 0x000ea2000c101900 */
[----:B------:R-:W0:Y:S01]  /*c7f0*/  MUFU.EX2 R169, R169 ;  /* 0x000000a900a97308 */ /* 0x000e220000000800 */
[----:B-1----:R-:W-:Y:S01]  /*c800*/  FADD.FTZ R21, R179, R24 ;  /* 0x00000018b3157221 */ /* 0x002fe20000010000 */
[----:B------:R-:W-:Y:S01]  /*c810*/  FADD.FTZ R26, R178, R115 ;  /* 0x00000073b21a7221 */ /* 0x000fe20000010000 */
[----:B------:R-:W2:Y:S04]  /*c820*/  LD.E R78, desc[UR40][R16.64+0x2d4] ;  /* 0x0002d428104e7980 */ /* 0x000ea8000c101900 */
[----:B------:R-:W2:Y:S01]  /*c830*/  LD.E R74, desc[UR40][R16.64+0x2f0] ;  /* 0x0002f028104a7980 */ /* 0x000ea2000c101900 */
[----:B------:R-:W1:Y:S03]  /*c840*/  MUFU.EX2 R182, R182 ;  /* 0x000000b600b67308 */ /* 0x000e660000000800 */
[----:B------:R-:W2:Y:S05]  /*c850*/  LD.E R142, desc[UR40][R16.64+0x3f4] ;  /* 0x0003f428108e7980 */ /* 0x000eaa000c101900 */
[----:B------:R-:W-:Y:S01]  /*c860*/  MUFU.EX2 R164, R164 ;  /* 0x000000a400a47308 */ /* 0x000fe20000000800 */
[----:B------:R1:W-:Y:S04]  /*c870*/  ST.E desc[UR40][R16.64+0x444], R31 ;  /* 0x0004441f10007985 */ /* 0x0003e8000c101928 */
[----:B------:R-:W2:Y:S03]  /*c880*/  LD.E R5, desc[UR40][R16.64+0x238] ;  /* 0x0002382810057980 */ /* 0x000ea6000c101900 */
[----:B------:R-:W1:Y:S01]  /*c890*/  MUFU.EX2 R172, R172 ;  /* 0x000000ac00ac7308 */ /* 0x000e620000000800 */
[----:B0-----:R-:W-:Y:S01]  /*c8a0*/  FADD.FTZ R24, R186, R21 ;  /* 0x00000015ba187221 */ /* 0x001fe20000010000 */
[----:B------:R-:W-:Y:S01]  /*c8b0*/  FADD.FTZ R26, R175, R26 ;  /* 0x0000001aaf1a7221 */ /* 0x000fe20000010000 */
[----:B------:R-:W2:Y:S04]  /*c8c0*/  LD.E R72, desc[UR40][R16.64+0x2f4] ;  /* 0x0002f42810487980 */ /* 0x000ea8000c101900 */
[----:B------:R-:W2:Y:S01]  /*c8d0*/  LD.E R82, desc[UR40][R16.64+0x300] ;  /* 0x0003002810527980 */ /* 0x000ea2000c101900 */
[----:B------:R-:W-:Y:S03]  /*c8e0*/  MUFU.EX2 R170, R170 ;  /* 0x000000aa00aa7308 */ /* 0x000fe60000000800 */
[----:B------:R-:W2:Y:S05]  /*c8f0*/  LD.E R148, desc[UR40][R16.64+0x420] ;  /* 0x0004202810947980 */ /* 0x000eaa000c101900 */
[----:B------:R-:W0:Y:S01]  /*c900*/  MUFU.EX2 R173, R173 ;  /* 0x000000ad00ad7308 */ /* 0x000e220000000800 */
[----:B------:R-:W-:Y:S01]  /*c910*/  FADD.FTZ R21, R177, R24 ;  /* 0x00000018b1157221 */ /* 0x000fe20000010000 */
[----:B------:R-:W-:Y:S01]  /*c920*/  FADD.FTZ R123, R169, R26 ;  /* 0x0000001aa97b7221 */ /* 0x000fe20000010000 */
[----:B------:R-:W2:Y:S04]  /*c930*/  LD.E R80, desc[UR40][R16.64+0x304] ;  /* 0x0003042810507980 */ /* 0x000ea8000c101900 */
[----:B------:R-:W2:Y:S01]  /*c940*/  LD.E R84, desc[UR40][R16.64+0x310] ;  /* 0x0003102810547980 */ /* 0x000ea2000c101900 */
[----:B------:R-:W-:Y:S03]  /*c950*/  MUFU.EX2 R167, R167 ;  /* 0x000000a700a77308 */ /* 0x000fe60000000800 */
[----:B------:R-:W2:Y:S04]  /*c960*/  LD.E R88, desc[UR40][R16.64+0x314] ;  /* 0x0003142810587980 */ /* 0x000ea8000c101900 */
[----:B------:R-:W2:Y:S01]  /*c970*/  LD.E R86, desc[UR40][R16.64+0x320] ;  /* 0x0003202810567980 */ /* 0x000ea2000c101900 */
[----:B------:R-:W0:Y:S01]  /*c980*/  MUFU.EX2 R176, R176 ;  /* 0x000000b000b07308 */ /* 0x000e220000000800 */
[----:B-1----:R-:W-:Y:S01]  /*c990*/  FADD.FTZ R24, R182, R21 ;  /* 0x00000015b6187221 */ /* 0x002fe20000010000 */
[----:B------:R-:W-:Y:S01]  /*c9a0*/  FADD.FTZ R21, R172, R123 ;  /* 0x0000007bac157221 */ /* 0x000fe20000010000 */
[----:B------:R-:W2:Y:S05]  /*c9b0*/  LD.E R29, desc[UR40][R16.64+0x258] ;  /* 0x00025828101d7980 */ /* 0x000eaa000c101900 */
[----:B------:R-:W1:Y:S08]  /*c9c0*/  MUFU.EX2 R161, R161 ;  /* 0x000000a100a17308 */ /* 0x000e700000000800 */
[----:B------:R-:W1:Y:S01]  /*c9d0*/  MUFU.EX2 R171, R171 ;  /* 0x000000ab00ab7308 */ /* 0x000e620000000800 */
[----:B0-----:R-:W-:Y:S01]  /*c9e0*/  FADD.FTZ R129, R173, R24 ;  /* 0x00000018ad817221 */ /* 0x001fe20000010000 */
[----:B------:R-:W-:Y:S01]  /*c9f0*/  FADD.FTZ R26, R170, R21 ;  /* 0x00000015aa1a7221 */ /* 0x000fe20000010000 */
[----:B------:R-:W2:Y:S05]  /*ca00*/  LD.E R31, desc[UR40][R16.64+0x268] ;  /* 0x00026828101f7980 */ /* 0x000eaa000c101900 */
[----:B------:R-:W0:Y:S01]  /*ca10*/  MUFU.EX2 R174, R89 ;  /* 0x0000005900ae7308 */ /* 0x000e220000000800 */
[----:B------:R-:W-:Y:S01]  /*ca20*/  FADD.FTZ R24, R176, R129 ;  /* 0x00000081b0187221 */ /* 0x000fe20000010000 */
[----:B------:R-:W-:Y:S01]  /*ca30*/  FADD.FTZ R26, R167, R26 ;  /* 0x0000001aa71a7221 */ /* 0x000fe20000010000 */
[----:B------:R-:W2:Y:S03]  /*ca40*/  LD.E R73, desc[UR40][R16.64+0x2ec] ;  /* 0x0002ec2810497980 */ /* 0x000ea6000c101900 */
[----:B-1----:R-:W-:Y:S01]  /*ca50*/  FADD.FTZ R137, R161, R26 ;  /* 0x0000001aa1897221 */ /* 0x002fe20000010000 */
[----:B------:R-:W2:Y:S01]  /*ca60*/  LD.E R75, desc[UR40][R16.64+0x2f8] ;  /* 0x0002f828104b7980 */ /* 0x000ea2000c101900 */
[----:B------:R-:W-:Y:S01]  /*ca70*/  FADD.FTZ R135, R171, R24 ;  /* 0x00000018ab877221 */ /* 0x000fe20000010000 */
[----:B------:R1:W-:Y:S01]  /*ca80*/  MUFU.EX2 R168, R105 ;  /* 0x0000006900a87308 */ /* 0x0003e20000000800 */
[----:B------:R-:W-:Y:S01]  /*ca90*/  FADD.FTZ R26, R164, R137 ;  /* 0x00000089a41a7221 */ /* 0x000fe20000010000 */
[----:B------:R-:W2:Y:S04]  /*caa0*/  LD.E R77, desc[UR40][R16.64+0x2fc] ;  /* 0x0002fc28104d7980 */ /* 0x000ea8000c101900 */
[----:B------:R-:W2:Y:S01]  /*cab0*/  LD.E R79, desc[UR40][R16.64+0x308] ;  /* 0x00030828104f7980 */ /* 0x000ea2000c101900 */
[----:B0-----:R-:W-:-:S03]  /*cac0*/  FADD.FTZ R24, R174, R135 ;  /* 0x00000087ae187221 */ /* 0x001fc60000010000 */
[----:B------:R-:W2:Y:S04]  /*cad0*/  LD.E R81, desc[UR40][R16.64+0x30c] ;  /* 0x00030c2810517980 */ /* 0x000ea8000c101900 */
[----:B------:R-:W2:Y:S04]  /*cae0*/  LD.E R89, desc[UR40][R16.64+0x32c] ;  /* 0x00032c2810597980 */ /* 0x000ea8000c101900 */
[----:B------:R-:W2:Y:S04]  /*caf0*/  LD.E R103, desc[UR40][R16.64+0x368] ;  /* 0x0003682810677980 */ /* 0x000ea8000c101900 */
[----:B-1----:R-:W2:Y:S04]  /*cb00*/  LD.E R105, desc[UR40][R16.64+0x36c] ;  /* 0x00036c2810697980 */ /* 0x002ea8000c101900 */
[----:B------:R-:W2:Y:S04]  /*cb10*/  LD.E R109, desc[UR40][R16.64+0x37c] ;  /* 0x00037c28106d7980 */ /* 0x000ea8000c101900 */
[----:B------:R-:W2:Y:S04]  /*cb20*/  LD.E R115, desc[UR40][R16.64+0x398] ;  /* 0x0003982810737980 */ /* 0x000ea8000c101900 */
[----:B------:R-:W2:Y:S04]  /*cb30*/  LD.E R123, desc[UR40][R16.64+0x3bc] ;  /* 0x0003bc28107b7980 */ /* 0x000ea8000c101900 */
[----:B------:R-:W2:Y:S04]  /*cb40*/  LD.E R129, desc[UR40][R16.64+0x3d8] ;  /* 0x0003d82810817980 */ /* 0x000ea8000c101900 */
[----:B------:R-:W2:Y:S04]  /*cb50*/  LD.E R135, desc[UR40][R16.64+0x3e8] ;  /* 0x0003e82810877980 */ /* 0x000ea8000c101900 */
[----:B------:R-:W2:Y:S01]  /*cb60*/  LD.E R137, desc[UR40][R16.64+0x3fc] ;  /* 0x0003fc2810897980 */ /* 0x000ea2000c101900 */
[----:B------:R-:W0:Y:S08]  /*cb70*/  MUFU.EX2 R165, R165 ;  /* 0x000000a500a57308 */ /* 0x000e300000000800 */
[----:B------:R-:W1:Y:S08]  /*cb80*/  MUFU.EX2 R163, R163 ;  /* 0x000000a300a37308 */ /* 0x000e700000000800 */
[----:B------:R-:W1:Y:S01]  /*cb90*/  MUFU.EX2 R166, R166 ;  /* 0x000000a600a67308 */ /* 0x000e620000000800 */
[----:B0-----:R-:W-:-:S07]  /*cba0*/  FADD.FTZ R187, R165, R24 ;  /* 0x00000018a5bb7221 */ /* 0x001fce0000010000 */
[----:B------:R-:W0:Y:S01]  /*cbb0*/  MUFU.EX2 R159, R159 ;  /* 0x0000009f009f7308 */ /* 0x000e220000000800 */
[----:B------:R-:W-:-:S07]  /*cbc0*/  FADD.FTZ R24, R168, R187 ;  /* 0x000000bba8187221 */ /* 0x000fce0000010000 */
[----:B------:R-:W0:Y:S01]  /*cbd0*/  MUFU.EX2 R157, R157 ;  /* 0x0000009d009d7308 */ /* 0x000e220000000800 */
[----:B-1----:R-:W-:-:S07]  /*cbe0*/  FADD.FTZ R187, R163, R24 ;  /* 0x00000018a3bb7221 */ /* 0x002fce0000010000 */
[----:B------:R-:W1:Y:S08]  /*cbf0*/  MUFU.EX2 R162, R162 ;  /* 0x000000a200a27308 */ /* 0x000e700000000800 */
[----:B------:R-:W1:Y:S01]  /*cc00*/  MUFU.EX2 R160, R160 ;  /* 0x000000a000a07308 */ /* 0x000e620000000800 */
[----:B------:R-:W-:-:S07]  /*cc10*/  FADD.FTZ R24, R166, R187 ;  /* 0x000000bba6187221 */ /* 0x000fce0000010000 */
[----:B------:R-:W3:Y:S01]  /*cc20*/  MUFU.EX2 R156, R156 ;  /* 0x0000009c009c7308 */ /* 0x000ee20000000800 */
[----:B0-----:R-:W-:-:S07]  /*cc30*/  FADD.FTZ R189, R159, R26 ;  /* 0x0000001a9fbd7221 */ /* 0x001fce0000010000 */
[----:B------:R-:W0:Y:S01]  /*cc40*/  MUFU.EX2 R21, R228 ;  /* 0x000000e400157308 */ /* 0x000e220000000800 */
[----:B------:R-:W-:-:S07]  /*cc50*/  FADD.FTZ R187, R157, R24 ;  /* 0x000000189dbb7221 */ /* 0x000fce0000010000 */
[----:B------:R-:W0:Y:S01]  /*cc60*/  MUFU.EX2 R19, R19 ;  /* 0x0000001300137308 */ /* 0x000e220000000800 */
[----:B-1----:R-:W-:-:S07]  /*cc70*/  FADD.FTZ R189, R162, R189 ;  /* 0x000000bda2bd7221 */ /* 0x002fce0000010000 */
[----:B------:R-:W1:Y:S01]  /*cc80*/  MUFU.EX2 R158, R158 ;  /* 0x0000009e009e7308 */ /* 0x000e620000000800 */
[----:B------:R-:W-:-:S07]  /*cc90*/  FADD.FTZ R24, R160, R187 ;  /* 0x000000bba0187221 */ /* 0x000fce0000010000 */
[----:B------:R-:W1:Y:S01]  /*cca0*/  MUFU.EX2 R15, R15 ;  /* 0x0000000f000f7308 */ /* 0x000e620000000800 */
[----:B---3--:R-:W-:-:S07]  /*ccb0*/  FADD.FTZ R26, R156, R189 ;  /* 0x000000bd9c1a7221 */ /* 0x008fce0000010000 */
[----:B------:R-:W3:Y:S01]  /*ccc0*/  MUFU.EX2 R13, R13 ;  /* 0x0000000d000d7308 */ /* 0x000ee20000000800 */
[----:B0-----:R-:W-:-:S07]  /*ccd0*/  FADD.FTZ R187, R21, R24 ;  /* 0x0000001815bb7221 */ /* 0x001fce0000010000 */
[----:B------:R-:W0:Y:S01]  /*cce0*/  MUFU.EX2 R20, R20 ;  /* 0x0000001400147308 */ /* 0x000e220000000800 */
[----:B------:R-:W-:-:S07]  /*ccf0*/  FADD.FTZ R26, R19, R26 ;  /* 0x0000001a131a7221 */ /* 0x000fce0000010000 */
[----:B------:R-:W4:Y:S01]  /*cd00*/  MUFU.EX2 R18, R18 ;  /* 0x0000001200127308 */ /* 0x000f220000000800 */
        /* <DEDUP_REMOVED lines=8> */
[----:B----4-:R-:W-:-:S07]  /*cd90*/  FADD.FTZ R24, R18, R187 ;  /* 0x000000bb12187221 */ /* 0x010fce0000010000 */
[----:B------:R-:W4:Y:S01]  /*cda0*/  MUFU.EX2 R8, R8 ;  /* 0x0000000800087308 */ /* 0x000f220000000800 */
[----:B-1----:R-:W-:-:S07]  /*cdb0*/  FADD.FTZ R189, R11, R26 ;  /* 0x0000001a0bbd7221 */ /* 0x002fce0000010000 */
[----:B------:R-:W1:Y:S01]  /*cdc0*/  MUFU.EX2 R9, R9 ;  /* 0x0000000900097308 */ /* 0x000e620000000800 */
[----:B------:R-:W-:Y:S01]  /*cdd0*/  FADD.FTZ R187, R3, R24 ;  /* 0x0000001803bb7221 */ /* 0x000fe20000010000 */
[----:B---3--:R-:W-:-:S03]  /*cde0*/  FADD.FTZ R189, R12, R189 ;  /* 0x000000bd0cbd7221 */ /* 0x008fc60000010000 */
[----:B0-----:R-:W-:Y:S01]  /*cdf0*/  FADD.FTZ R187, R14, R187 ;  /* 0x000000bb0ebb7221 */ /* 0x001fe20000010000 */
[----:B------:R-:W-:Y:S01]  /*ce00*/  FMUL.FTZ R219, R92, R27 ;  /* 0x0000001b5cdb7220 */ /* 0x000fe20000410000 */
[----:B----4-:R-:W-:-:S03]  /*ce10*/  FADD.FTZ R26, R8, R189 ;  /* 0x000000bd081a7221 */ /* 0x010fc60000010000 */
[----:B------:R2:W-:Y:S01]  /*ce20*/  ST.E desc[UR40][R16.64+0x454], R187 ;  /* 0x000454bb10007985 */ /* 0x0005e2000c101928 */
[C---:B------:R-:W-:Y:S01]  /*ce30*/  FMUL.FTZ R217, R25.reuse, R4 ;  /* 0x0000000419d97220 */ /* 0x040fe20000410000 */
[C---:B------:R-:W-:Y:S01]  /*ce40*/  FMUL.FTZ R27, R25.reuse, R30 ;  /* 0x0000001e191b7220 */ /* 0x040fe20000410000 */
[C---:B------:R-:W-:Y:S01]  /*ce50*/  FMUL.FTZ R195, R25.reuse, R32 ;  /* 0x0000002019c37220 */ /* 0x040fe20000410000 */
[----:B------:R-:W-:Y:S01]  /*ce60*/  FMUL.FTZ R203, R25, R28 ;  /* 0x0000001c19cb7220 */ /* 0x000fe20000410000 */
[----:B-1----:R-:W-:Y:S01]  /*ce70*/  FADD.FTZ R189, R9, R26 ;  /* 0x0000001a09bd7221 */ /* 0x002fe20000010000 */
[----:B--2---:R-:W-:-:S04]  /*ce80*/  FMUL.FTZ R187, R25, R36 ;  /* 0x0000002419bb7220 */ /* 0x004fc80000410000 */
        /* <DEDUP_REMOVED lines=11> */
[C---:B---3--:R-:W-:Y:S01]  /*cf40*/  FMUL.FTZ R27, R25.reuse, R46 ;  /* 0x0000002e191b7220 */ /* 0x048fe20000410000 */
[C---:B0-----:R-:W-:Y:S01]  /*cf50*/  FMUL.FTZ R195, R25.reuse, R42 ;  /* 0x0000002a19c37220 */ /* 0x041fe20000410000 */
[C---:B-1----:R-:W-:Y:S01]  /*cf60*/  FMUL.FTZ R203, R25.reuse, R44 ;  /* 0x0000002c19cb7220 */ /* 0x042fe20000410000 */
[C---:B--2---:R-:W-:Y:S01]  /*cf70*/  FMUL.FTZ R187, R25.reuse, R50 ;  /* 0x0000003219bb7220 */ /* 0x044fe20000410000 */
[----:B------:R0:W-:Y:S01]  /*cf80*/  ST.E desc[UR40][R16.64+0x244], R189 ;  /* 0x000244bd10007985 */ /* 0x0001e2000c101928 */
[C---:B------:R-:W-:Y:S01]  /*cf90*/  FMUL.FTZ R221, R25.reuse, R56 ;  /* 0x0000003819dd7220 */ /* 0x040fe20000410000 */
[C---:B------:R-:W-:Y:S02]  /*cfa0*/  FMUL.FTZ R227, R25.reuse, R58 ;  /* 0x0000003a19e37220 */ /* 0x040fe40000410000 */
        /* <DEDUP_REMOVED lines=11> */
[C---:B0-----:R-:W-:Y:S01]  /*d060*/  FMUL.FTZ R27, R25.reuse, R68 ;  /* 0x00000044191b7220 */ /* 0x041fe20000410000 */
[C---:B-1----:R-:W-:Y:S01]  /*d070*/  FMUL.FTZ R195, R25.reuse, R62 ;  /* 0x0000003e19c37220 */ /* 0x042fe20000410000 */
[C---:B--2---:R-:W-:Y:S01]  /*d080*/  FMUL.FTZ R203, R25.reuse, R60 ;  /* 0x0000003c19cb7220 */ /* 0x044fe20000410000 */
[C---:B---3--:R-:W-:Y:S01]  /*d090*/  FMUL.FTZ R187, R25.reuse, R78 ;  /* 0x0000004e19bb7220 */ /* 0x048fe20000410000 */
        /* <DEDUP_REMOVED lines=62> */
[C---:B------:R-:W-:Y:S02]  /*d480*/  FMUL.FTZ R39, R92.reuse, R39 ;  /* 0x000000275c277220 */ /* 0x040fe40000410000 */
        /* <DEDUP_REMOVED lines=146> */
[----:B------:R4:W-:Y:S04]  /*ddb0*/  ST.E desc[UR40][R16.64+0x3e8], R135 ;  /* 0x0003e88710007985 */ /* 0x0009e8000c101928 */
[----:B------:R-:W-:Y:S04]  /*ddc0*/  ST.E desc[UR40][R16.64+0x3ec], R141 ;  /* 0x0003ec8d10007985 */ /* 0x000fe8000c101928 */
        /* <DEDUP_REMOVED lines=1499> */
.L_x_12492:
[----:B------:R-:W-:Y:S05]  /*13b80*/  BSYNC B0 ;  /* 0x0000000000007941 */ /* 0x000fea0003800000 */
.L_x_12491:
[----:B------:R-:W-:Y:S05]  /*13b90*/  @P1 BRA `(.L_x_12493) ;  /* 0xffffff6000901947 */ /* 0x000fea000383ffff */
.L_x_12476:
[----:B------:R-:W-:-:S13]  /*13ba0*/  ISETP.GE.AND P1, PT, R10, UR45, PT ;  /* 0x0000002d0a007c0c */ /* 0x000fda000bf26270 */
[----:B------:R-:W-:Y:S05]  /*13bb0*/  @!P1 BRA `(.L_x_12494) ;  /* 0x000000b000909947 */ /* 0x000fea0003800000 */
[----:B0-----:R0:W5:Y:S02]  /*13bc0*/  LDL.64 R2, [R1+0x178] ;  /* 0x0001780001027983 */ /* 0x0011640000100a00 */
.L_x_12525:
        /* <DEDUP_REMOVED lines=21> */
.L_x_12496:
[----:B------:R-:W-:Y:S05]  /*13d20*/  BSYNC B0 ;  /* 0x0000000000007941 */ /* 0x000fea0003800000 */
.L_x_12495:
        /* <DEDUP_REMOVED lines=13> */
.L_x_12498:
[----:B------:R-:W-:Y:S05]  /*13e00*/  BSYNC B0 ;  /* 0x0000000000007941 */ /* 0x000fea0003800000 */
.L_x_12497:
        /* <DEDUP_REMOVED lines=8> */
.L_x_12500:
[----:B------:R-:W-:Y:S05]  /*13e90*/  BSYNC B0 ;  /* 0x0000000000007941 */ /* 0x000fea0003800000 */
.L_x_12499:
        /* <DEDUP_REMOVED lines=59> */
.L_x_12503:
[----:B------:R-:W-:Y:S05]  /*14250*/  BSYNC B0 ;  /* 0x0000000000007941 */ /* 0x000fea0003800000 */
.L_x_12502:
        /* <DEDUP_REMOVED lines=10> */
.L_x_12505:
[----:B------:R-:W-:Y:S05]  /*14300*/  BSYNC B0 ;  /* 0x0000000000007941 */ /* 0x000fea0003800000 */
.L_x_12504:
[----:B------:R-:W-:Y:S04]  /*14310*/  BSSY B0, `(.L_x_12506) ;  /* 0x0000006000007945 */ /* 0x000fe80003800000 */
[----:B--2---:R-:W-:Y:S05]  /*14320*/  @P1 BRA `(.L_x_12507) ;  /* 0x0000000000101947 */ /* 0x004fea0003800000 */
[----:B-----5:R-:W-:Y:S01]  /*14330*/  IMAD R4, R4, 0x8, R7 ;  /* 0x0000000804047824 */ /* 0x020fe200078e0207 */
[----:B-1----:R-:W-:-:S04]  /*14340*/  SHF.L.U32 R5, R6, 0x1f, RZ ;  /* 0x0000001f06057819 */ /* 0x002fc800000006ff */
[----:B------:R-:W1:Y:S02]  /*14350*/  SYNCS.PHASECHK.TRANS64.TRYWAIT P1, [R4+URZ], R5 ;  /* 0x00000005040075a7 */ /* 0x000e64000802017f */
[----:B-1----:R-:W-:Y:S05]  /*14360*/  @!P1 BRA `(.L_x_12508) ;  /* 0x0000015c00f89947 */ /* 0x002fea0003800000 */
.L_x_12507:
[----:B------:R-:W-:Y:S05]  /*14370*/  BSYNC B0 ;  /* 0x0000000000007941 */ /* 0x000fea0003800000 */
.L_x_12506:
        /* <DEDUP_REMOVED lines=225> */
[-C--:B------:R-:W-:Y:S01]  /*15190*/  FMUL.FTZ R72, R25, R12.reuse ;  /* 0x0000000c19487220 */ /* 0x080fe20000410000 */
[----:B------:R-:W-:-:S03]  /*151a0*/  FMUL.FTZ R25, R34, R12 ;  /* 0x0000000c22197220 */ /* 0x000fc60000410000 */
[----:B------:R-:W-:Y:S02]  /*151b0*/  IMAD.IADD R36, R11, 0x1, -R36 ;  /* 0x000000010b247824 */ /* 0x000fe400078e0a24 */
[-C--:B------:R-:W-:Y:S01]  /*151c0*/  FMUL.FTZ R34, R37, R12.reuse ;  /* 0x0000000c25227220 */ /* 0x080fe20000410000 */
[-C--:B------:R-:W-:Y:S02]  /*151d0*/  FMUL.FTZ R74, R29, R12.reuse ;  /* 0x0000000c1d4a7220 */ /* 0x080fe40000410000 */
[----:B------:R-:W-:Y:S01]  /*151e0*/  SHF.R.S32.HI R37, RZ, 0x1f, R36 ;  /* 0x0000001fff257819 */ /* 0x000fe20000011424 */
[-C--:B------:R-:W-:Y:S01]  /*151f0*/  FMUL.FTZ R29, R38, R12.reuse ;  /* 0x0000000c261d7220 */ /* 0x080fe20000410000 */
[-C--:B------:R-:W-:Y:S01]  /*15200*/  FMUL.FTZ R83, R39, R12.reuse ;  /* 0x0000000c27537220 */ /* 0x080fe20000410000 */
[-C--:B------:R-:W-:Y:S01]  /*15210*/  FMUL.FTZ R40, R40, R12.reuse ;  /* 0x0000000c28287220 */ /* 0x080fe20000410000 */
[----:B------:R-:W-:Y:S01]  /*15220*/  FMUL.FTZ R41, R41, R12 ;  /* 0x0000000c29297220 */ /* 0x000fe20000410000 */
[----:B------:R-:W-:-:S02]  /*15230*/  LEA.HI R39, R37, R36, RZ, 0x2 ;  /* 0x0000002425277211 */ /* 0x000fc400078f10ff */
[----:B------:R-:W-:Y:S01]  /*15240*/  LEA.HI R38, R28, R11, RZ, 0x2 ;  /* 0x0000000b1c267211 */ /* 0x000fe200078f10ff */
[----:B------:R3:W4:Y:S03]  /*15250*/  MUFU.TANH R76, R40 ;  /* 0x00000028004c7308 */ /* 0x0007260000002400 */
[----:B------:R-:W-:-:S05]  /*15260*/  LOP3.LUT R38, R38, 0xfffffffc, RZ, 0xc0, !PT ;  /* 0xfffffffc26267812 */ /* 0x000fca00078ec0ff */
[----:B------:R0:W1:Y:S01]  /*15270*/  MUFU.TANH R78, R41 ;  /* 0x00000029004e7308 */ /* 0x0000620000002400 */
[----:B---3--:R-:W-:Y:S01]  /*15280*/  SHF.R.S32.HI R40, RZ, 0x2, R39 ;  /* 0x00000002ff287819 */ /* 0x008fe20000011427 */
[----:B------:R-:W-:Y:S01]  /*15290*/  IMAD.IADD R11, R11, 0x1, -R38 ;  /* 0x000000010b0b7824 */ /* 0x000fe200078e0a26 */
[----:B------:R-:W-:Y:S02]  /*152a0*/  SHF.R.S32.HI R38, RZ, 0x7, R35 ;  /* 0x00000007ff267819 */ /* 0x000fe40000011423 */
[----:B0-----:R-:W-:Y:S02]  /*152b0*/  SHF.R.S32.HI R41, RZ, 0x1f, R39 ;  /* 0x0000001fff297819 */ /* 0x001fe40000011427 */
[----:B------:R-:W-:Y:S02]  /*152c0*/  LEA.HI R37, R37, R36, RZ, 0x5 ;  /* 0x0000002425257211 */ /* 0x000fe400078f28ff */
[----:B------:R-:W-:Y:S02]  /*152d0*/  LEA.HI R41, R41, R40, RZ, 0x3 ;  /* 0x0000002829297211 */ /* 0x000fe400078f18ff */
[----:B------:R-:W-:-:S02]  /*152e0*/  LEA.HI R35, R35, R38, RZ, 0x1 ;  /* 0x0000002623237211 */ /* 0x000fc400078f08ff */
[----:B------:R-:W-:Y:S02]  /*152f0*/  LOP3.LUT R41, R41, 0xfffffff8, RZ, 0xc0, !PT ;  /* 0xfffffff829297812 */ /* 0x000fe400078ec0ff */
[----:B------:R-:W-:Y:S02]  /*15300*/  SHF.R.S32.HI R37, RZ, 0x5, R37 ;  /* 0x00000005ff257819 */ /* 0x000fe40000011425 */
[----:B------:R-:W-:Y:S01]  /*15310*/  LOP3.LUT R35, R35, 0x3fffffe, RZ, 0xc0, !PT ;  /* 0x03fffffe23237812 */ /* 0x000fe200078ec0ff */
[----:B------:R-:W-:Y:S01]  /*15320*/  IMAD.IADD R41, R40, 0x1, -R41 ;  /* 0x0000000128297824 */ /* 0x000fe200078e0a29 */
        /* <DEDUP_REMOVED lines=119> */
.L_x_12514:
[----:B------:R-:W-:Y:S05]  /*15aa0*/  BSYNC B2 ;  /* 0x0000000000027941 */ /* 0x000fea0003800000 */
.L_x_12513:
[----:B------:R-:W-:Y:S01]  /*15ab0*/  LOP3.LUT R7, RZ, R7, RZ, 0x33, !PT ;  /* 0x00000007ff077212 */ /* 0x000fe200078e33ff */
[----:B------:R-:W-:Y:S06]  /*15ac0*/  BRA `(.L_x_12515) ;  /* 0x0000000000187947 */ /* 0x000fec0003800000 */
.L_x_12512:
[----:B------:R-:W-:-:S13]  /*15ad0*/  ISETP.NE.AND P1, PT, R6, 0x1, PT ;  /* 0x000000010600780c */ /* 0x000fda0003f25270 */
[----:B------:R-:W-:Y:S05]  /*15ae0*/  @!P1 BRA `(.L_x_12515) ;  /* 0x0000000000109947 */ /* 0x000fea0003800000 */
[----:B------:R-:W2:Y:S04]  /*15af0*/  LDL R12, [R194+0x1c] ;  /* 0x00001c00c20c7983 */ /* 0x000ea80000100800 */
[----:B------:R-:W3:Y:S01]  /*15b00*/  LDL R14, [R194+0x20] ;  /* 0x00002000c20e7983 */ /* 0x000ee20000100800 */
[----:B--2---:R-:W-:-:S05]  /*15b10*/  IMAD.HI.U32 R7, R7, R12, RZ ;  /* 0x0000000c07077227 */ /* 0x004fca00078e00ff */
[----:B---3--:R-:W-:-:S07]  /*15b20*/  SHF.R.U32.HI R7, RZ, R14, R7 ;  /* 0x0000000eff077219 */ /* 0x008fce0000011607 */
.L_x_12515:
[----:B------:R-:W-:Y:S05]  /*15b30*/  BSYNC B1 ;  /* 0x0000000000017941 */ /* 0x000fea0003800000 */
.L_x_12511:
[----:B------:R-:W-:-:S05]  /*15b40*/  IMAD R7, R6, R7, R38 ;  /* 0x0000000706077224 */ /* 0x000fca00078e0226 */
[----:B------:R-:W-:Y:S02]  /*15b50*/  VIMNMX R8, R8, R7, !PT ;  /* 0x0000000708087248 */ /* 0x000fe40007fe0100 */
[----:B------:R-:W-:-:S07]  /*15b60*/  VIADDMNMX R9, R7, R6, R9, PT ;  /* 0x0000000607097246 */ /* 0x000fce0003800109 */
.L_x_12510:
[----:B------:R-:W-:Y:S05]  /*15b70*/  BSYNC B0 ;  /* 0x0000000000007941 */ /* 0x000fea0003800000 */
.L_x_12509:
        /* <DEDUP_REMOVED lines=133> */
.L_x_12521:
[----:B------:R-:W-:Y:S05]  /*163d0*/  BSYNC B2 ;  /* 0x0000000000027941 */ /* 0x000fea0003800000 */
.L_x_12520:
[----:B------:R-:W-:Y:S01]  /*163e0*/  LOP3.LUT R5, RZ, R5, RZ, 0x33, !PT ;  /* 0x00000005ff057212 */ /* 0x000fe200078e33ff */
[----:B------:R-:W-:Y:S06]  /*163f0*/  BRA `(.L_x_12522) ;  /* 0x0000000000187947 */ /* 0x000fec0003800000 */
.L_x_12519:
[----:B------:R-:W-:-:S13]  /*16400*/  ISETP.NE.AND P6, PT, R6, 0x1, PT ;  /* 0x000000010600780c */ /* 0x000fda0003fc5270 */
[----:B------:R-:W-:Y:S05]  /*16410*/  @!P6 BRA `(.L_x_12522) ;  /* 0x000000000010e947 */ /* 0x000fea0003800000 */
[----:B------:R-:W2:Y:S04]  /*16420*/  LDL R4, [R194+0x1c] ;  /* 0x00001c00c2047983 */ /* 0x000ea80000100800 */
[----:B------:R-:W3:Y:S01]  /*16430*/  LDL R12, [R194+0x20] ;  /* 0x00002000c20c7983 */ /* 0x000ee20000100800 */
[----:B--2---:R-:W-:-:S05]  /*16440*/  IMAD.HI.U32 R5, R5, R4, RZ ;  /* 0x0000000405057227 */ /* 0x004fca00078e00ff */
[----:B---3--:R-:W-:-:S07]  /*16450*/  SHF.R.U32.HI R5, RZ, R12, R5 ;  /* 0x0000000cff057219 */ /* 0x008fce0000011605 */
.L_x_12522:
[----:B------:R-:W-:Y:S05]  /*16460*/  BSYNC B1 ;  /* 0x0000000000017941 */ /* 0x000fea0003800000 */
.L_x_12518:
[----:B------:R-:W-:-:S05]  /*16470*/  IMAD R5, R6, R5, R38 ;  /* 0x0000000506057224 */ /* 0x000fca00078e0226 */
[----:B------:R-:W-:Y:S02]  /*16480*/  VIADDMNMX R9, R5, R6, R9, PT ;  /* 0x0000000605097246 */ /* 0x000fe40003800109 */
[----:B------:R-:W-:-:S07]  /*16490*/  VIMNMX R8, R8, R5, !PT ;  /* 0x0000000508087248 */ /* 0x000fce0007fe0100 */
.L_x_12517:
[----:B------:R-:W-:Y:S05]  /*164a0*/  BSYNC B0 ;  /* 0x0000000000007941 */ /* 0x000fea0003800000 */
.L_x_12516:
        /* <DEDUP_REMOVED lines=12> */
[----:B------:R-:W4:Y:S01]  /*16570*/  LD.E R20, desc[UR40][R16.64+0x450] ;  /* 0x0004502810147980 */ /* 0x000f22000c101900 */
        /* <DEDUP_REMOVED lines=141> */
[----:B------:R-:W-:Y:S02]  /*16e50*/  FMNMX.FTZ R12, R87, R12, !PT ;  /* 0x0000000c570c7209 */ /* 0x000fe40007810000 */
[----:B------:R-:W-:Y:S02]  /*16e60*/  ISETP.NE.AND P6, PT, R24, RZ, PT ;  /* 0x000000ff1800720c */ /* 0x000fe40003fc5270 */
[----:B------:R-:W-:Y:S01]  /*16e70*/  FMNMX.FTZ R12, R85, R12, !PT ;  /* 0x0000000c550c7209 */ /* 0x000fe20007810000 */
[----:B------:R-:W2:Y:S03]  /*16e80*/  LD.E R24, desc[UR40][R16.64+0x424] ;  /* 0x0004242810187980 */ /* 0x000ea6000c101900 */
        /* <DEDUP_REMOVED lines=40> */
[----:B------:R-:W-:Y:S02]  /*17110*/  ISETP.LT.OR P1, PT, R9, 0x49, P1 ;  /* 0x000000490900780c */ /* 0x000fe40000f21670 */
[----:B------:R-:W-:Y:S02]  /*17120*/  FMNMX.FTZ R12, R97, R12, !PT ;  /* 0x0000000c610c7209 */ /* 0x000fe40007810000 */
[----:B------:R-:W-:-:S02]  /*17130*/  ISETP.LT.OR P2, PT, R9, 0x4a, P2 ;  /* 0x0000004a0900780c */ /* 0x000fc40001741670 */
[----:B------:R-:W-:Y:S02]  /*17140*/  FSEL R103, R27, -INF , !P1 ;  /* 0xff8000001b677808 */ /* 0x000fe40004800000 */
[----:B------:R-:W-:Y:S02]  /*17150*/  FMNMX.FTZ R12, R93, R12, !PT ;  /* 0x0000000c5d0c7209 */ /* 0x000fe40007810000 */
[----:B------:R-:W-:Y:S02]  /*17160*/  FSEL R107, R107, -INF , !P3 ;  /* 0xff8000006b6b7808 */ /* 0x000fe40005800000 */
[----:B------:R-:W-:Y:S02]  /*17170*/  ISETP.LT.OR P5, PT, R9, 0x59, P5 ;  /* 0x000000590900780c */ /* 0x000fe40002fa1670 */
[----:B------:R-:W-:Y:S01]  /*17180*/  FSEL R109, R109, -INF , !P4 ;  /* 0xff8000006d6d7808 */ /* 0x000fe20006000000 */
[----:B------:R0:W-:Y:S01]  /*17190*/  ST.E desc[UR40][R16.64+0x440], R13 ;  /* 0x0004400d10007985 */ /* 0x0001e2000c101928 */
[----:B------:R-:W-:-:S02]  /*171a0*/  FSEL R105, R28, -INF , !P2 ;  /* 0xff8000001c697808 */ /* 0x000fc40005000000 */
[----:B------:R-:W-:Y:S01]  /*171b0*/  FMNMX.FTZ R12, R103, R12, !PT ;  /* 0x0000000c670c7209 */ /* 0x000fe20007810000 */
[----:B------:R-:W1:Y:S03]  /*171c0*/  SHFL.BFLY PT, R25, R14, 0x1, 0x1f ;  /* 0x0c201f000e197f89 */ /* 0x000e6600000e0000 */
[----:B------:R-:W-:Y:S01]  /*171d0*/  FMNMX.FTZ R12, R105, R12, !PT ;  /* 0x0000000c690c7209 */ /* 0x000fe20007810000 */
[----:B------:R-:W5:Y:S01]  /*171e0*/  LD.E R27, desc[UR40][R16.64+0x234] ;  /* 0x00023428101b7980 */ /* 0x000f62000c101900 */
[----:B------:R-:W-:Y:S02]  /*171f0*/  ISETP.GT.AND P1, PT, R8, 0x59, !P6 ;  /* 0x000000590800780c */ /* 0x000fe40007724270 */
[----:B------:R-:W-:Y:S01]  /*17200*/  FMNMX.FTZ R12, R107, R12, !PT ;  /* 0x0000000c6b0c7209 */ /* 0x000fe20007810000 */
[----:B------:R-:W2:Y:S01]  /*17210*/  LD.E R28, desc[UR40][R16.64+0x240] ;  /* 0x00024028101c7980 */ /* 0x000ea2000c101900 */
[----:B------:R-:W-:-:S02]  /*17220*/  ISETP.LT.OR P1, PT, R9, 0x5a, P1 ;  /* 0x0000005a0900780c */ /* 0x000fc40000f21670 */
[----:B------:R-:W-:Y:S01]  /*17230*/  FSEL R111, R111, -INF , !P5 ;  /* 0xff8000006f6f7808 */ /* 0x000fe20006800000 */
[----:B------:R-:W5:Y:S01]  /*17240*/  LD.E R9, desc[UR40][R16.64+0x454] ;  /* 0x0004542810097980 */ /* 0x000f62000c101900 */
[----:B------:R-:W-:Y:S02]  /*17250*/  FMNMX.FTZ R12, R109, R12, !PT ;  /* 0x0000000c6d0c7209 */ /* 0x000fe40007810000 */
[----:B------:R-:W-:Y:S02]  /*17260*/  FSEL R113, R113, -INF , !P1 ;  /* 0xff80000071717808 */ /* 0x000fe40004800000 */
[----:B------:R-:W-:-:S04]  /*17270*/  FMNMX.FTZ R12, R111, R12, !PT ;  /* 0x0000000c6f0c7209 */ /* 0x000fc80007810000 */
[----:B0-----:R-:W-:-:S05]  /*17280*/  FMNMX.FTZ R13, R113, R12, !PT ;  /* 0x0000000c710d7209 */ /* 0x001fca0007810000 */
[----:B------:R-:W-:Y:S04]  /*17290*/  ST.E desc[UR40][R16.64+0x444], R13 ;  /* 0x0004440d10007985 */ /* 0x000fe8000c101928 */
[----:B------:R-:W3:Y:S01]  /*172a0*/  LD.E R8, desc[UR40][R16.64+0x444] ;  /* 0x0004442810087980 */ /* 0x000ee2000c101900 */
[----:B-1----:R-:W-:-:S05]  /*172b0*/  FMNMX.FTZ R25, R14, R25, !PT ;  /* 0x000000190e197209 */ /* 0x002fca0007810000 */
[----:B------:R0:W-:Y:S04]  /*172c0*/  ST.E desc[UR40][R16.64+0x440], R25 ;  /* 0x0004401910007985 */ /* 0x0001e8000c101928 */
[----:B------:R-:W4:Y:S04]  /*172d0*/  LD.E R115, desc[UR40][R16.64+0x440] ;  /* 0x0004402810737980 */ /* 0x000f28000c101900 */
[----:B0-----:R-:W2:Y:S04]  /*172e0*/  LD.E R25, desc[UR40][R16.64+0x42c] ;  /* 0x00042c2810197980 */ /* 0x001ea8000c101900 */
[----:B---3--:R-:W0:Y:S02]  /*172f0*/  SHFL.BFLY PT, R13, R8, 0x2, 0x1f ;  /* 0x0c401f00080d7f89 */ /* 0x008e2400000e0000 */
[----:B0-----:R-:W-:-:S05]  /*17300*/  FMNMX.FTZ R13, R8, R13, !PT ;  /* 0x0000000d080d7209 */ /* 0x001fca0007810000 */
[----:B------:R-:W0:Y:S01]  /*17310*/  SHFL.BFLY PT, R8, R13, 0x1, 0x1f ;  /* 0x0c201f000d087f89 */ /* 0x000e2200000e0000 */
[C---:B----4-:R-:W-:Y:S01]  /*17320*/  FMUL.FTZ R12, R115.reuse, R116 ;  /* 0x00000074730c7220 */ /* 0x050fe20000410000 */
[----:B------:R-:W-:-:S04]  /*17330*/  FSETP.NEU.FTZ.AND P1, PT, R115, -INF , PT ;  /* 0xff8000007300780b */ /* 0x000fc80003f3d000 */
        /* <DEDUP_REMOVED lines=26> */
[----:B------:R-:W-:Y:S01]  /*174e0*/  FADD.FTZ R115, R4, -R115 ;  /* 0x8000007304737221 */ /* 0x000fe20000010000 */
[----:B0-----:R-:W-:Y:S01]  /*174f0*/  FMNMX.FTZ R57, R13, R8, !PT ;  /* 0x000000080d397209 */ /* 0x001fe20007810000 */
[----:B------:R-:W-:Y:S01]  /*17500*/  MUFU.EX2 R187, R187 ;  /* 0x000000bb00bb7308 */ /* 0x000fe20000000800 */
[----:B------:R-:W3:Y:S01]  /*17510*/  LD.E R33, desc[UR40][R16.64+0x264] ;  /* 0x0002642810217980 */ /* 0x000ee2000c101900 */
[-C--:B------:R-:W-:Y:S01]  /*17520*/  FMUL.FTZ R63, R115, R116.reuse ;  /* 0x00000074733f7220 */ /* 0x080fe20000410000 */
[C---:B------:R-:W-:Y:S01]  /*17530*/  FSETP.NEU.FTZ.AND P1, PT, R57.reuse, -INF , PT ;  /* 0xff8000003900780b */ /* 0x040fe20003f3d000 */
[C---:B------:R-:W-:Y:S01]  /*17540*/  FMUL.FTZ R8, R57.reuse, R116 ;  /* 0x0000007439087220 */ /* 0x040fe20000410000 */
[----:B------:R-:W4:Y:S03]  /*17550*/  LD.E R35, desc[UR40][R16.64+0x274] ;  /* 0x0002742810237980 */ /* 0x000f26000c101900 */
[----:B------:R-:W0:Y:S01]  /*17560*/  MUFU.EX2 R63, R63 ;  /* 0x0000003f003f7308 */ /* 0x000e220000000800 */
[----:B------:R-:W-:Y:S01]  /*17570*/  FSEL R118, R8, RZ, P1 ;  /* 0x000000ff08767208 */ /* 0x000fe20000800000 */
[----:B------:R-:W4:Y:S01]  /*17580*/  LD.E R4, desc[UR40][R16.64+0x300] ;  /* 0x0003002810047980 */ /* 0x000f22000c101900 */
[----:B------:R-:W-:-:S03]  /*17590*/  FSEL R8, R57, RZ, P1 ;  /* 0x000000ff39087208 */ /* 0x000fc60000800000 */
[----:B------:R-:W4:Y:S02]  /*175a0*/  LD.E R87, desc[UR40][R16.64+0x288] ;  /* 0x0002882810577980 */ /* 0x000f24000c101900 */
[----:B------:R-:W1:Y:S01]  /*175b0*/  MUFU.EX2 R152, R152 ;  /* 0x0000009800987308 */ /* 0x000e620000000800 */
[----:B------:R-:W-:Y:S01]  /*175c0*/  FADD.FTZ R115, R5, -R8 ;  /* 0x8000000805737221 */ /* 0x000fe20000010000 */
        /* <DEDUP_REMOVED lines=23> */
[-CC-:B-----5:R-:W-:Y:S01]  /*17740*/  FFMA.FTZ R12, R109, R116.reuse, -R118.reuse ;  /* 0x000000746d0c7223 */ /* 0x1a0fe20000010876 */
[-CC-:B------:R-:W-:Y:S01]  /*17750*/  FFMA.FTZ R8, R111, R116.reuse, -R118.reuse ;  /* 0x000000746f087223 */ /* 0x180fe20000010876 */
[----:B------:R-:W-:Y:S01]  /*17760*/  FFMA.FTZ R118, R113, R116, -R118 ;  /* 0x0000007471767223 */ /* 0x000fe20000010876 */
[----:B------:R-:W-:Y:S01]  /*17770*/  FMUL.FTZ R116, R116, R115 ;  /* 0x0000007374747220 */ /* 0x000fe20000410000 */
[----:B------:R-:W5:Y:S01]  /*17780*/  MUFU.EX2 R153, R153 ;  /* 0x0000009900997308 */ /* 0x000f620000000800 */
[----:B0-----:R-:W-:Y:S01]  /*17790*/  FFMA.FTZ R121, R63, R20, R187 ;  /* 0x000000143f797223 */ /* 0x001fe200000100bb */
[----:B------:R-:W4:Y:S04]  /*177a0*/  LD.E R37, desc[UR40][R16.64+0x284] ;  /* 0x0002842810257980 */ /* 0x000f28000c101900 */
[----:B------:R-:W4:Y:S02]  /*177b0*/  LD.E R39, desc[UR40][R16.64+0x294] ;  /* 0x0002942810277980 */ /* 0x000f24000c101900 */
[----:B------:R-:W-:Y:S01]  /*177c0*/  MUFU.EX2 R182, R182 ;  /* 0x000000b600b67308 */ /* 0x000fe20000000800 */
[----:B-1----:R-:W-:Y:S01]  /*177d0*/  FADD.FTZ R121, R152, R121 ;  /* 0x0000007998797221 */ /* 0x002fe20000010000 */
[----:B------:R-:W4:Y:S04]  /*177e0*/  LD.E R41, desc[UR40][R16.64+0x2a4] ;  /* 0x0002a42810297980 */ /* 0x000f28000c101900 */
[----:B------:R-:W4:Y:S02]  /*177f0*/  LD.E R43, desc[UR40][R16.64+0x2b4] ;  /* 0x0002b428102b7980 */ /* 0x000f24000c101900 */
[----:B------:R-:W-:Y:S02]  /*17800*/  MUFU.EX2 R6, R6 ;  /* 0x0000000600067308 */ /* 0x000fe40000000800 */
[----:B------:R-:W4:Y:S04]  /*17810*/  LD.E R5, desc[UR40][R16.64+0x24c] ;  /* 0x00024c2810057980 */ /* 0x000f28000c101900 */
[----:B------:R-:W4:Y:S02]  /*17820*/  LD.E R45, desc[UR40][R16.64+0x2c4] ;  /* 0x0002c428102d7980 */ /* 0x000f24000c101900 */
[----:B------:R-:W0:Y:S01]  /*17830*/  MUFU.EX2 R116, R116 ;  /* 0x0000007400747308 */ /* 0x000e220000000800 */
[----:B--2---:R-:W-:Y:S01]  /*17840*/  FADD.FTZ R20, R154, R121 ;  /* 0x000000799a147221 */ /* 0x004fe20000010000 */
[----:B------:R-:W2:Y:S04]  /*17850*/  LD.E R47, desc[UR40][R16.64+0x2d4] ;  /* 0x0002d428102f7980 */ /* 0x000ea8000c101900 */
[----:B------:R-:W2:Y:S02]  /*17860*/  LD.E R49, desc[UR40][R16.64+0x2e4] ;  /* 0x0002e42810317980 */ /* 0x000ea4000c101900 */
[----:B------:R-:W-:Y:S02]  /*17870*/  MUFU.EX2 R7, R7 ;  /* 0x0000000700077308 */ /* 0x000fe40000000800 */
[----:B------:R-:W2:Y:S04]  /*17880*/  LD.E R51, desc[UR40][R16.64+0x2f4] ;  /* 0x0002f42810337980 */ /* 0x000ea8000c101900 */
[----:B------:R-:W2:Y:S02]  /*17890*/  LD.E R53, desc[UR40][R16.64+0x310] ;  /* 0x0003102810357980 */ /* 0x000ea4000c101900 */
[----:B------:R-:W1:Y:S01]  /*178a0*/  MUFU.EX2 R183, R183 ;  /* 0x000000b700b77308 */ /* 0x000e620000000800 */
[----:B-----5:R-:W-:Y:S01]  /*178b0*/  FADD.FTZ R139, R153, R20 ;  /* 0x00000014998b7221 */ /* 0x020fe20000010000 */
[----:B------:R-:W5:Y:S04]  /*178c0*/  LD.E R55, desc[UR40][R16.64+0x320] ;  /* 0x0003202810377980 */ /* 0x000f68000c101900 */
[----:B------:R-:W5:Y:S02]  /*178d0*/  LD.E R59, desc[UR40][R16.64+0x334] ;  /* 0x00033428103b7980 */ /* 0x000f64000c101900 */
[----:B------:R-:W-:Y:S02]  /*178e0*/  MUFU.EX2 R179, R179 ;  /* 0x000000b300b37308 */ /* 0x000fe40000000800 */
[----:B------:R-:W5:Y:S04]  /*178f0*/  LD.E R61, desc[UR40][R16.64+0x344] ;  /* 0x00034428103d7980 */ /* 0x000f68000c101900 */
[----:B------:R-:W5:Y:S02]  /*17900*/  LD.E R75, desc[UR40][R16.64+0x258] ;  /* 0x00025828104b7980 */ /* 0x000f64000c101900 */
[----:B------:R-:W1:Y:S01]  /*17910*/  MUFU.EX2 R155, R155 ;  /* 0x0000009b009b7308 */ /* 0x000e620000000800 */
[----:B0-----:R-:W-:Y:S01]  /*17920*/  FFMA.FTZ R20, R116, R9, R6 ;  /* 0x0000000974147223 */ /* 0x001fe20000010006 */
[----:B------:R-:W-:Y:S01]  /*17930*/  FADD.FTZ R122, R182, R139 ;  /* 0x0000008bb67a7221 */ /* 0x000fe20000010000 */
[----:B------:R-:W5:Y:S04]  /*17940*/  LD.E R69, desc[UR40][R16.64+0x238] ;  /* 0x0002382810457980 */ /* 0x000f68000c101900 */
[----:B------:R-:W5:Y:S01]  /*17950*/  LD.E R67, desc[UR40][R16.64+0x23c] ;  /* 0x00023c2810437980 */ /* 0x000f62000c101900 */
[----:B------:R-:W-:Y:S03]  /*17960*/  MUFU.EX2 R180, R180 ;  /* 0x000000b400b47308 */ /* 0x000fe60000000800 */
[----:B------:R-:W5:Y:S04]  /*17970*/  LD.E R81, desc[UR40][R16.64+0x25c] ;  /* 0x00025c2810517980 */ /* 0x000f68000c101900 */
[----:B------:R-:W5:Y:S01]  /*17980*/  LD.E R79, desc[UR40][R16.64+0x268] ;  /* 0x00026828104f7980 */ /* 0x000f62000c101900 */
[----:B------:R-:W0:Y:S01]  /*17990*/  MUFU.EX2 R188, R188 ;  /* 0x000000bc00bc7308 */ /* 0x000e220000000800 */
[----:B-1----:R-:W-:Y:S01]  /*179a0*/  FADD.FTZ R20, R183, R20 ;  /* 0x00000014b7147221 */ /* 0x002fe20000010000 */
[----:B------:R-:W-:Y:S01]  /*179b0*/  FADD.FTZ R122, R7, R122 ;  /* 0x0000007a077a7221 */ /* 0x000fe20000010000 */
[----:B------:R-:W5:Y:S04]  /*179c0*/  LD.E R65, desc[UR40][R16.64+0x248] ;  /* 0x0002482810417980 */ /* 0x000f68000c101900 */
[----:B------:R-:W5:Y:S01]  /*179d0*/  LD.E R77, desc[UR40][R16.64+0x26c] ;  /* 0x00026c28104d7980 */ /* 0x000f62000c101900 */
[----:B------:R-:W-:Y:S03]  /*179e0*/  MUFU.EX2 R176, R176 ;  /* 0x000000b000b07308 */ /* 0x000fe60000000800 */
[----:B------:R-:W5:Y:S04]  /*179f0*/  LD.E R73, desc[UR40][R16.64+0x278] ;  /* 0x0002782810497980 */ /* 0x000f68000c101900 */
[----:B------:R-:W5:Y:S01]  /*17a00*/  LD.E R85, desc[UR40][R16.64+0x28c] ;  /* 0x00028c2810557980 */ /* 0x000f62000c101900 */
[----:B------:R-:W1:Y:S01]  /*17a10*/  MUFU.EX2 R181, R181 ;  /* 0x000000b500b57308 */ /* 0x000e620000000800 */
[----:B------:R-:W-:Y:S01]  /*17a20*/  FADD.FTZ R9, R155, R20 ;  /* 0x000000149b097221 */ /* 0x000fe20000010000 */
[----:B------:R-:W-:Y:S01]  /*17a30*/  FADD.FTZ R147, R179, R122 ;  /* 0x0000007ab3937221 */ /* 0x000fe20000010000 */
[----:B------:R-:W5:Y:S05]  /*17a40*/  LD.E R71, desc[UR40][R16.64+0x27c] ;  /* 0x00027c2810477980 */ /* 0x000f6a000c101900 */
[----:B------:R-:W-:Y:S08]  /*17a50*/  MUFU.EX2 R175, R175 ;  /* 0x000000af00af7308 */ /* 0x000ff00000000800 */
[----:B------:R-:W1:Y:S01]  /*17a60*/  MUFU.EX2 R186, R186 ;  /* 0x000000ba00ba7308 */ /* 0x000e620000000800 */
[----:B0-----:R-:W-:Y:S01]  /*17a70*/  FADD.FTZ R20, R188, R9 ;  /* 0x00000009bc147221 */ /* 0x001fe20000010000 */
[----:B------:R-:W-:Y:S01]  /*17a80*/  FADD.FTZ R151, R180, R147 ;  /* 0x00000093b4977221 */ /* 0x000fe20000010000 */
[----:B------:R-:W5:Y:S05]  /*17a90*/  LD.E R83, desc[UR40][R16.64+0x298] ;  /* 0x0002982810537980 */ /* 0x000f6a000c101900 */
[----:B------:R-:W-:Y:S08]  /*17aa0*/  MUFU.EX2 R174, R174 ;  /* 0x000000ae00ae7308 */ /* 0x000ff00000000800 */
[----:B------:R-:W0:Y:S01]  /*17ab0*/  MUFU.EX2 R177, R177 ;  /* 0x000000b100b17308 */ /* 0x000e220000000800 */
[----:B-1----:R-:W-:Y:S01]  /*17ac0*/  FADD.FTZ R9, R181, R20 ;  /* 0x00000014b5097221 */ /* 0x002fe20000010000 */
[----:B------:R-:W-:Y:S01]  /*17ad0*/  FADD.FTZ R122, R176, R151 ;  /* 0x00000097b07a7221 */ /* 0x000fe20000010000 */
[----:B------:R-:W5:Y:S05]  /*17ae0*/  LD.E R97, desc[UR40][R16.64+0x29c] ;  /* 0x00029c2810617980 */ /* 0x000f6a000c101900 */
[----:B------:R-:W-:Y:S08]  /*17af0*/  MUFU.EX2 R173, R173 ;  /* 0x000000ad00ad7308 */ /* 0x000ff00000000800 */
        /* <DEDUP_REMOVED lines=24> */
[----:B------:R-:W0:Y:S08]  /*17c80*/  MUFU.EX2 R160, R160 ;  /* 0x000000a000a07308 */ /* 0x000e300000000800 */
[----:B------:R-:W0:Y:S01]  /*17c90*/  MUFU.EX2 R163, R163 ;  /* 0x000000a300a37308 */ /* 0x000e220000000800 */
[----:B-1----:R-:W-:Y:S01]  /*17ca0*/  FADD.FTZ R9, R169, R20 ;  /* 0x00000014a9097221 */ /* 0x002fe20000010000 */
[----:B------:R-:W-:Y:S01]  /*17cb0*/  FADD.FTZ R229, R165, R122 ;  /* 0x0000007aa5e57221 */ /* 0x000fe20000010000 */
[----:B------:R-:W5:Y:S02]  /*17cc0*/  LD.E R115, desc[UR40][R16.64+0x2dc] ;  /* 0x0002dc2810737980 */ /* 0x000f64000c101900 */
[----:B------:R-:W-:Y:S01]  /*17cd0*/  FADD.FTZ R126, R170, R9 ;  /* 0x00000009aa7e7221 */ /* 0x000fe20000010000 */
[----:B------:R-:W-:Y:S01]  /*17ce0*/  FADD.FTZ R128, R166, R229 ;  /* 0x000000e5a6807221 */ /* 0x000fe20000010000 */
[----:B------:R-:W5:Y:S03]  /*17cf0*/  LD.E R113, desc[UR40][R16.64+0x2e8] ;  /* 0x0002e82810717980 */ /* 0x000f66000c101900 */
[----:B0-----:R-:W-:Y:S01]  /*17d00*/  FADD.FTZ R138, R160, R128 ;  /* 0x00000080a08a7221 */ /* 0x001fe20000010000 */
        /* <DEDUP_REMOVED lines=17> */
[----:B------:R-:W0:Y:S08]  /*17e20*/  MUFU.EX2 R164, R164 ;  /* 0x000000a400a47308 */ /* 0x000e300000000800 */
[----:B------:R-:W1:Y:S08]  /*17e30*/  MUFU.EX2 R159, R159 ;  /* 0x0000009f009f7308 */ /* 0x000e700000000800 */
[----:B------:R-:W3:Y:S08]  /*17e40*/  MUFU.EX2 R161, R161 ;  /* 0x000000a100a17308 */ /* 0x000ef00000000800 */
[----:B------:R-:W4:Y:S08]  /*17e50*/  MUFU.EX2 R157, R157 ;  /* 0x0000009d009d7308 */ /* 0x000f300000000800 */
[----:B------:R-:W-:Y:S08]  /*17e60*/  MUFU.EX2 R162, R162 ;  /* 0x000000a200a27308 */ /* 0x000ff00000000800 */
[----:B------:R-:W2:Y:S01]  /*17e70*/  MUFU.EX2 R158, R158 ;  /* 0x0000009e009e7308 */ /* 0x000ea20000000800 */
[----:B0-----:R-:W-:Y:S01]  /*17e80*/  FADD.FTZ R136, R164, R9 ;  /* 0x00000009a4887221 */ /* 0x001fe20000010000 */
[----:B-1----:R-:W-:-:S06]  /*17e90*/  FADD.FTZ R138, R159, R138 ;  /* 0x0000008a9f8a7221 */ /* 0x002fcc0000010000 */
[----:B------:R-:W-:Y:S08]  /*17ea0*/  MUFU.EX2 R21, R21 ;  /* 0x0000001500157308 */ /* 0x000ff00000000800 */
[----:B------:R-:W0:Y:S01]  /*17eb0*/  MUFU.EX2 R15, R15 ;  /* 0x0000000f000f7308 */ /* 0x000e220000000800 */
[----:B---3--:R-:W-:Y:S01]  /*17ec0*/  FADD.FTZ R9, R161, R136 ;  /* 0x00000088a1097221 */ /* 0x008fe20000010000 */
[----:B----4-:R-:W-:-:S06]  /*17ed0*/  FADD.FTZ R138, R157, R138 ;  /* 0x0000008a9d8a7221 */ /* 0x010fcc0000010000 */
[----:B------:R-:W1:Y:S08]  /*17ee0*/  MUFU.EX2 R156, R156 ;  /* 0x0000009c009c7308 */ /* 0x000e700000000800 */
[----:B------:R-:W3:Y:S01]  /*17ef0*/  MUFU.EX2 R18, R18 ;  /* 0x0000001200127308 */ /* 0x000ee20000000800 */
[----:B--2---:R-:W-:-:S07]  /*17f00*/  FADD.FTZ R138, R158, R138 ;  /* 0x0000008a9e8a7221 */ /* 0x004fce0000010000 */
[----:B------:R2:W-:Y:S01]  /*17f10*/  MUFU.EX2 R20, R120 ;  /* 0x0000007800147308 */ /* 0x0005e20000000800 */
[----:B0-----:R-:W-:Y:S01]  /*17f20*/  FADD.FTZ R138, R15, R138 ;  /* 0x0000008a0f8a7221 */ /* 0x001fe20000010000 */
[----:B--2---:R-:W-:-:S04]  /*17f30*/  FADD.FTZ R120, R162, R9 ;  /* 0x00000009a2787221 */ /* 0x004fc80000010000 */
[----:B------:R-:W-:Y:S01]  /*17f40*/  FADD.FTZ R9, R21, R120 ;  /* 0x0000007815097221 */ /* 0x000fe20000010000 */
[----:B------:R-:W-:-:S03]  /*17f50*/  FMUL.FTZ R27, R63, R27 ;  /* 0x0000001b3f1b7220 */ /* 0x000fc60000410000 */
[----:B-1----:R-:W-:Y:S01]  /*17f60*/  FADD.FTZ R120, R156, R9 ;  /* 0x000000099c787221 */ /* 0x002fe20000010000 */
[----:B---3--:R-:W-:Y:S01]  /*17f70*/  FADD.FTZ R9, R18, R138 ;  /* 0x0000008a12097221 */ /* 0x008fe20000010000 */
[----:B------:R-:W-:Y:S01]  /*17f80*/  FMUL.FTZ R138, R116, R25 ;  /* 0x00000019748a7220 */ /* 0x000fe20000410000 */
[C---:B------:R-:W-:Y:S01]  /*17f90*/  FMUL.FTZ R25, R63.reuse, R26 ;  /* 0x0000001a3f197220 */ /* 0x040fe20000410000 */
[C---:B------:R-:W-:Y:S01]  /*17fa0*/  FMUL.FTZ R29, R63.reuse, R29 ;  /* 0x0000001d3f1d7220 */ /* 0x040fe20000410000 */
[----:B------:R-:W0:Y:S01]  /*17fb0*/  MUFU.EX2 R19, R19 ;  /* 0x0000001300137308 */ /* 0x000e220000000800 */
[----:B------:R1:W-:Y:S01]  /*17fc0*/  ST.E desc[UR40][R16.64+0x234], R27 ;  /* 0x0002341b10007985 */ /* 0x0003e2000c101928 */
[C---:B------:R-:W-:Y:S01]  /*17fd0*/  FMUL.FTZ R31, R63.reuse, R31 ;  /* 0x0000001f3f1f7220 */ /* 0x040fe20000410000 */
[C---:B------:R-:W-:Y:S02]  /*17fe0*/  FMUL.FTZ R33, R63.reuse, R33 ;  /* 0x000000213f217220 */ /* 0x040fe40000410000 */
[----:B------:R2:W-:Y:S04]  /*17ff0*/  ST.E desc[UR40][R16.64+0x230], R25 ;  /* 0x0002301910007985 */ /* 0x0005e8000c101928 */
[----:B------:R3:W-:Y:S01]  /*18000*/  ST.E desc[UR40][R16.64+0x244], R29 ;  /* 0x0002441d10007985 */ /* 0x0007e2000c101928 */
[----:B------:R-:W4:Y:S01]  /*18010*/  MUFU.EX2 R14, R14 ;  /* 0x0000000e000e7308 */ /* 0x000f220000000800 */
[C---:B-1----:R-:W-:Y:S01]  /*18020*/  FMUL.FTZ R27, R63.reuse, R36 ;  /* 0x000000243f1b7220 */ /* 0x042fe20000410000 */
[C---:B--2---:R-:W-:Y:S01]  /*18030*/  FMUL.FTZ R25, R63.reuse, R34 ;  /* 0x000000223f197220 */ /* 0x044fe20000410000 */
[C---:B---3--:R-:W-:Y:S01]  /*18040*/  FMUL.FTZ R29, R63.reuse, R38 ;  /* 0x000000263f1d7220 */ /* 0x048fe20000410000 */
[----:B------:R1:W-:Y:S04]  /*18050*/  ST.E desc[UR40][R16.64+0x254], R31 ;  /* 0x0002541f10007985 */ /* 0x0003e8000c101928 */
[----:B------:R-:W2:Y:S01]  /*18060*/  MUFU.EX2 R11, R11 ;  /* 0x0000000b000b7308 */ /* 0x000ea20000000800 */
[----:B------:R3:W-:Y:S04]  /*18070*/  ST.E desc[UR40][R16.64+0x264], R33 ;  /* 0x0002642110007985 */ /* 0x0007e8000c101928 */
[----:B------:R0:W-:Y:S04]  /*18080*/  ST.E desc[UR40][R16.64+0x270], R25 ;  /* 0x0002701910007985 */ /* 0x0001e8000c101928 */
[----:B------:R4:W-:Y:S01]  /*18090*/  ST.E desc[UR40][R16.64+0x280], R27 ;  /* 0x0002801b10007985 */ /* 0x0009e2000c101928 */
[----:B-1----:R-:W-:-:S03]  /*180a0*/  FMUL.FTZ R31, R63, R40 ;  /* 0x000000283f1f7220 */ /* 0x002fc60000410000 */
[----:B------:R1:W-:Y:S01]  /*180b0*/  ST.E desc[UR40][R16.64+0x290], R29 ;  /* 0x0002901d10007985 */ /* 0x0003e2000c101928 */
[C---:B---3--:R-:W-:Y:S01]  /*180c0*/  FMUL.FTZ R33, R63.reuse, R46 ;  /* 0x0000002e3f217220 */ /* 0x048fe20000410000 */
[C---:B0-----:R-:W-:Y:S01]  /*180d0*/  FMUL.FTZ R25, R63.reuse, R42 ;  /* 0x0000002a3f197220 */ /* 0x041fe20000410000 */
[C---:B----4-:R-:W-:Y:S01]  /*180e0*/  FMUL.FTZ R27, R63.reuse, R44 ;  /* 0x0000002c3f1b7220 */ /* 0x050fe20000410000 */
[C---:B-1----:R-:W-:Y:S01]  /*180f0*/  FMUL.FTZ R29, R63.reuse, R48 ;  /* 0x000000303f1d7220 */ /* 0x042fe20000410000 */
[----:B------:R-:W0:Y:S01]  /*18100*/  MUFU.EX2 R12, R12 ;  /* 0x0000000c000c7308 */ /* 0x000e220000000800 */
[----:B------:R1:W-:Y:S01]  /*18110*/  ST.E desc[UR40][R16.64+0x2a0], R31 ;  /* 0x0002a01f10007985 */ /* 0x0003e2000c101928 */
[----:B------:R-:W-:-:S03]  /*18120*/  FMUL.FTZ R35, R63, R35 ;  /* 0x000000233f237220 */ /* 0x000fc60000410000 */
[----:B------:R3:W-:Y:S04]  /*18130*/  ST.E desc[UR40][R16.64+0x2b0], R25 ;  /* 0x0002b01910007985 */ /* 0x0007e8000c101928 */
[----:B------:R4:W-:Y:S04]  /*18140*/  ST.E desc[UR40][R16.64+0x2c0], R27 ;  /* 0x0002c01b10007985 */ /* 0x0009e8000c101928 */
[----:B------:R2:W-:Y:S01]  /*18150*/  ST.E desc[UR40][R16.64+0x2d0], R33 ;  /* 0x0002d02110007985 */ /* 0x0005e2000c101928 */
[----:B-1----:R-:W-:-:S03]  /*18160*/  FMUL.FTZ R31, R63, R50 ;  /* 0x000000323f1f7220 */ /* 0x002fc60000410000 */
[----:B------:R1:W-:Y:S01]  /*18170*/  ST.E desc[UR40][R16.64+0x2e0], R29 ;  /* 0x0002e01d10007985 */ /* 0x0003e2000c101928 */
[C---:B---3--:R-:W-:Y:S01]  /*18180*/  FMUL.FTZ R25, R63.reuse, R4 ;  /* 0x000000043f197220 */ /* 0x048fe20000410000 */
[C---:B----4-:R-:W-:Y:S01]  /*18190*/  FMUL.FTZ R27, R63.reuse, R52 ;  /* 0x000000343f1b7220 */ /* 0x050fe20000410000 */
[----:B------:R-:W3:Y:S01]  /*181a0*/  MUFU.EX2 R8, R8 ;  /* 0x0000000800087308 */ /* 0x000ee20000000800 */
[C---:B--2---:R-:W-:Y:S01]  /*181b0*/  FMUL.FTZ R33, R63.reuse, R54 ;  /* 0x000000363f217220 */ /* 0x044fe20000410000 */
[----:B-1----:R-:W-:Y:S01]  /*181c0*/  FMUL.FTZ R29, R63, R56 ;  /* 0x000000383f1d7220 */ /* 0x002fe20000410000 */
[----:B------:R-:W-:Y:S01]  /*181d0*/  FADD.FTZ R120, R19, R120 ;  /* 0x0000007813787221 */ /* 0x000fe20000010000 */
[----:B------:R1:W-:Y:S01]  /*181e0*/  ST.E desc[UR40][R16.64+0x274], R35 ;  /* 0x0002742310007985 */ /* 0x0003e2000c101928 */
[C---:B------:R-:W-:Y:S01]  /*181f0*/  FMUL.FTZ R37, R63.reuse, R37 ;  /* 0x000000253f257220 */ /* 0x040fe20000410000 */
[----:B------:R-:W-:Y:S01]  /*18200*/  FMUL.FTZ R39, R63, R39 ;  /* 0x000000273f277220 */ /* 0x000fe20000410000 */
[----:B------:R-:W-:Y:S01]  /*18210*/  FADD.FTZ R136, R14, R9 ;  /* 0x000000090e887221 */ /* 0x000fe20000010000 */
[----:B------:R2:W-:Y:S01]  /*18220*/  ST.E desc[UR40][R16.64+0x2f0], R31 ;  /* 0x0002f01f10007985 */ /* 0x0005e2000c101928 */
[----:B------:R-:W4:Y:S03]  /*18230*/  MUFU.EX2 R9, R118 ;  /* 0x0000007600097308 */ /* 0x000f260000000800 */
[----:B------:R0:W-:Y:S01]  /*18240*/  ST.E desc[UR40][R16.64+0x300], R25 ;  /* 0x0003001910007985 */ /* 0x0001e2000c101928 */
[----:B------:R-:W-:-:S03]  /*18250*/  FADD.FTZ R120, R20, R120 ;  /* 0x0000007814787221 */ /* 0x000fc60000010000 */
[----:B------:R3:W-:Y:S01]  /*18260*/  ST.E desc[UR40][R16.64+0x304], R27 ;  /* 0x0003041b10007985 */ /* 0x0007e2000c101928 */
[----:B-1----:R-:W-:-:S03]  /*18270*/  FMUL.FTZ R35, R63, R60 ;  /* 0x0000003c3f237220 */ /* 0x002fc60000410000 */
[----:B------:R1:W-:Y:S01]  /*18280*/  ST.E desc[UR40][R16.64+0x314], R33 ;  /* 0x0003142110007985 */ /* 0x0003e2000c101928 */
[----:B--2---:R-:W-:-:S03]  /*18290*/  FMUL.FTZ R31, R63, R58 ;  /* 0x0000003a3f1f7220 */ /* 0x004fc60000410000 */
[----:B------:R2:W-:Y:S01]  /*182a0*/  ST.E desc[UR40][R16.64+0x324], R29 ;  /* 0x0003241d10007985 */ /* 0x0005e2000c101928 */
[C---:B0-----:R-:W-:Y:S01]  /*182b0*/  FMUL.FTZ R25, R63.reuse, R62 ;  /* 0x0000003e3f197220 */ /* 0x041fe20000410000 */
[C---:B---3--:R-:W-:Y:S01]  /*182c0*/  FMUL.FTZ R27, R63.reuse, R64 ;  /* 0x000000403f1b7220 */ /* 0x048fe20000410000 */
[C---:B-1----:R-:W-:Y:S01]  /*182d0*/  FMUL.FTZ R33, R63.reuse, R66 ;  /* 0x000000423f217220 */ /* 0x042fe20000410000 */
[C---:B--2---:R-:W-:Y:S01]  /*182e0*/  FMUL.FTZ R29, R63.reuse, R72 ;  /* 0x000000483f1d7220 */ /* 0x044fe20000410000 */
[----:B------:R0:W-:Y:S01]  /*182f0*/  ST.E desc[UR40][R16.64+0x284], R37 ;  /* 0x0002842510007985 */ /* 0x0001e2000c101928 */
[C---:B------:R-:W-:Y:S01]  /*18300*/  FMUL.FTZ R41, R63.reuse, R41 ;  /* 0x000000293f297220 */ /* 0x040fe20000410000 */
[----:B------:R-:W-:Y:S02]  /*18310*/  FMUL.FTZ R43, R63, R43 ;  /* 0x0000002b3f2b7220 */ /* 0x000fe40000410000 */
[----:B------:R1:W-:Y:S01]  /*18320*/  ST.E desc[UR40][R16.64+0x294], R39 ;  /* 0x0002942710007985 */ /* 0x0003e2000c101928 */
[----:B------:R-:W-:-:S03]  /*18330*/  FADD.FTZ R120, R11, R120 ;  /* 0x000000780b787221 */ /* 0x000fc60000010000 */
[----:B------:R2:W-:Y:S04]  /*18340*/  ST.E desc[UR40][R16.64+0x330], R31 ;  /* 0x0003301f10007985 */ /* 0x0005e8000c101928 */
[----:B------:R3:W-:Y:S01]  /*18350*/  ST.E desc[UR40][R16.64+0x340], R35 ;  /* 0x0003402310007985 */ /* 0x0007e2000c101928 */
[C---:B0-----:R-:W-:Y:S01]  /*18360*/  FMUL.FTZ R37, R63.reuse, R68 ;  /* 0x000000443f257220 */ /* 0x041fe20000410000 */
[C---:B-1----:R-:W-:Y:S02]  /*18370*/  FMUL.FTZ R39, R63.reuse, R70 ;  /* 0x000000463f277220 */ /* 0x042fe40000410000 */
[----:B------:R0:W-:Y:S01]  /*18380*/  ST.E desc[UR40][R16.64+0x350], R25 ;  /* 0x0003501910007985 */ /* 0x0001e2000c101928 */
[----:B--2---:R-:W-:-:S03]  /*18390*/  FMUL.FTZ R31, R63, R80 ;  /* 0x000000503f1f7220 */ /* 0x004fc60000410000 */
[----:B------:R1:W-:Y:S01]  /*183a0*/  ST.E desc[UR40][R16.64+0x354], R27 ;  /* 0x0003541b10007985 */ /* 0x0003e2000c101928 */
[----:B---3--:R-:W-:-:S03]  /*183b0*/  FMUL.FTZ R35, R63, R76 ;  /* 0x0000004c3f237220 */ /* 0x008fc60000410000 */
[----:B------:R2:W-:Y:S04]  /*183c0*/  ST.E desc[UR40][R16.64+0x360], R33 ;  /* 0x0003602110007985 */ /* 0x0005e8000c101928 */
[----:B------:R3:W-:Y:S01]  /*183d0*/  ST.E desc[UR40][R16.64+0x374], R29 ;  /* 0x0003741d10007985 */ /* 0x0007e2000c101928 */
[C---:B0-----:R-:W-:Y:S01]  /*183e0*/  FMUL.FTZ R25, R63.reuse, R90 ;  /* 0x0000005a3f197220 */ /* 0x041fe20000410000 */
[C---:B-1----:R-:W-:Y:S01]  /*183f0*/  FMUL.FTZ R27, R63.reuse, R82 ;  /* 0x000000523f1b7220 */ /* 0x042fe20000410000 */
[C---:B--2---:R-:W-:Y:S01]  /*18400*/  FMUL.FTZ R33, R63.reuse, R88 ;  /* 0x000000583f217220 */ /* 0x044fe20000410000 */
[----:B---3--:R-:W-:Y:S01]  /*18410*/  FMUL.FTZ R29, R63, R98 ;  /* 0x000000623f1d7220 */ /* 0x008fe20000410000 */
[----:B------:R-:W-:Y:S01]  /*18420*/  FADD.FTZ R120, R12, R120 ;  /* 0x000000780c787221 */ /* 0x000fe20000010000 */
[----:B------:R0:W-:Y:S01]  /*18430*/  ST.E desc[UR40][R16.64+0x2a4], R41 ;  /* 0x0002a42910007985 */ /* 0x0001e2000c101928 */
[----:B------:R-:W-:-:S03]  /*18440*/  FMUL.FTZ R5, R116, R5 ;  /* 0x0000000574057220 */ /* 0x000fc60000410000 */
[----:B------:R1:W-:Y:S04]  /*18450*/  ST.E desc[UR40][R16.64+0x2b4], R43 ;  /* 0x0002b42b10007985 */ /* 0x0003e8000c101928 */
[----:B------:R2:W-:Y:S04]  /*18460*/  ST.E desc[UR40][R16.64+0x364], R37 ;  /* 0x0003642510007985 */ /* 0x0005e8000c101928 */
[----:B------:R3:W-:Y:S01]  /*18470*/  ST.E desc[UR40][R16.64+0x370], R39 ;  /* 0x0003702710007985 */ /* 0x0007e2000c101928 */
[C---:B0-----:R-:W-:Y:S01]  /*18480*/  FMUL.FTZ R41, R63.reuse, R78 ;  /* 0x0000004e3f297220 */ /* 0x041fe20000410000 */
[----:B-1----:R-:W-:-:S02]  /*18490*/  FMUL.FTZ R43, R63, R74 ;  /* 0x0000004a3f2b7220 */ /* 0x002fc40000410000 */
[----:B------:R0:W-:Y:S01]  /*184a0*/  ST.E desc[UR40][R16.64+0x380], R31 ;  /* 0x0003801f10007985 */ /* 0x0001e2000c101928 */
[----:B--2---:R-:W-:-:S03]  /*184b0*/  FMUL.FTZ R37, R63, R86 ;  /* 0x000000563f257220 */ /* 0x004fc60000410000 */
[----:B------:R1:W-:Y:S01]  /*184c0*/  ST.E desc[UR40][R16.64+0x384], R35 ;  /* 0x0003842310007985 */ /* 0x0003e2000c101928 */
[----:B---3--:R-:W-:-:S03]  /*184d0*/  FMUL.FTZ R39, R63, R84 ;  /* 0x000000543f277220 */ /* 0x008fc60000410000 */
[----:B------:R2:W-:Y:S01]  /*184e0*/  ST.E desc[UR40][R16.64+0x3a0], R25 ;  /* 0x0003a01910007985 */ /* 0x0005e2000c101928 */
[----:B------:R-:W-:-:S03]  /*184f0*/  FADD.FTZ R120, R8, R120 ;  /* 0x0000007808787221 */ /* 0x000fc60000010000 */
        /* <DEDUP_REMOVED lines=20> */
[C---:B-----5:R-:W-:Y:S01]  /*18640*/  FMUL.FTZ R55, R63.reuse, R55 ;  /* 0x000000373f377220 */ /* 0x060fe20000410000 */
[----:B------:R3:W-:Y:S01]  /*18650*/  ST.E desc[UR40][R16.64+0x3b4], R37 ;  /* 0x0003b42510007985 */ /* 0x0007e2000c101928 */
[C---:B0-----:R-:W-:Y:S01]  /*18660*/  FMUL.FTZ R57, R63.reuse, R32 ;  /* 0x000000203f397220 */ /* 0x041fe20000410000 */
[C---:B------:R-:W-:Y:S01]  /*18670*/  FMUL.FTZ R59, R63.reuse, R59 ;  /* 0x0000003b3f3b7220 */ /* 0x040fe20000410000 */
[C---:B------:R-:W-:Y:S01]  /*18680*/  FMUL.FTZ R61, R63.reuse, R61 ;  /* 0x0000003d3f3d7220 */ /* 0x040fe20000410000 */
[----:B------:R0:W-:Y:S01]  /*18690*/  ST.E desc[UR40][R16.64+0x3c0], R39 ;  /* 0x0003c02710007985 */ /* 0x0001e2000c101928 */
[----:B-1----:R-:W-:Y:S01]  /*186a0*/  FMUL.FTZ R41, R63, R94 ;  /* 0x0000005e3f297220 */ /* 0x002fe20000410000 */
[----:B------:R-:W-:Y:S01]  /*186b0*/  FADD.FTZ R136, R13, R136 ;  /* 0x000000880d887221 */ /* 0x000fe20000010000 */
[----:B----4-:R-:W-:Y:S01]  /*186c0*/  FADD.FTZ R120, R9, R120 ;  /* 0x0000007809787221 */ /* 0x010fe20000010000 */
[C---:B--2---:R-:W-:Y:S01]  /*186d0*/  FMUL.FTZ R43, R63.reuse, R110 ;  /* 0x0000006e3f2b7220 */ /* 0x044fe20000410000 */
[----:B------:R-:W-:Y:S01]  /*186e0*/  ST.E desc[UR40][R16.64+0x3d0], R31 ;  /* 0x0003d01f10007985 */ /* 0x000fe2000c101928 */
[C---:B------:R-:W-:Y:S01]  /*186f0*/  FMUL.FTZ R69, R116.reuse, R69 ;  /* 0x0000004574457220 */ /* 0x040fe20000410000 */
[C---:B------:R-:W-:Y:S01]  /*18700*/  FMUL.FTZ R67, R116.reuse, R67 ;  /* 0x0000004374437220 */ /* 0x040fe20000410000 */
[C---:B---3--:R-:W-:Y:S01]  /*18710*/  FMUL.FTZ R37, R63.reuse, R104 ;  /* 0x000000683f257220 */ /* 0x048fe20000410000 */
[----:B------:R-:W-:Y:S01]  /*18720*/  ST.E desc[UR40][R16.64+0x3d4], R35 ;  /* 0x0003d42310007985 */ /* 0x000fe2000c101928 */
[C---:B------:R-:W-:Y:S01]  /*18730*/  FMUL.FTZ R65, R116.reuse, R65 ;  /* 0x0000004174417220 */ /* 0x040fe20000410000 */
[C---:B------:R-:W-:Y:S01]  /*18740*/  FMUL.FTZ R75, R116.reuse, R75 ;  /* 0x0000004b744b7220 */ /* 0x040fe20000410000 */
[C---:B0-----:R-:W-:Y:S01]  /*18750*/  FMUL.FTZ R39, R63.reuse, R102 ;  /* 0x000000663f277220 */ /* 0x041fe20000410000 */
[----:B------:R-:W-:Y:S01]  /*18760*/  ST.E desc[UR40][R16.64+0x3f0], R25 ;  /* 0x0003f01910007985 */ /* 0x000fe2000c101928 */
[----:B------:R-:W-:Y:S01]  /*18770*/  FMUL.FTZ R63, R63, R112 ;  /* 0x000000703f3f7220 */ /* 0x000fe20000410000 */
[C---:B------:R-:W-:Y:S01]  /*18780*/  FMUL.FTZ R81, R116.reuse, R81 ;  /* 0x0000005174517220 */ /* 0x040fe20000410000 */
[C---:B------:R-:W-:Y:S01]  /*18790*/  FMUL.FTZ R79, R116.reuse, R79 ;  /* 0x0000004f744f7220 */ /* 0x040fe20000410000 */
[----:B------:R-:W-:Y:S01]  /*187a0*/  ST.E desc[UR40][R16.64+0x3f4], R27 ;  /* 0x0003f41b10007985 */ /* 0x000fe2000c101928 */
[C---:B------:R-:W-:Y:S01]  /*187b0*/  FMUL.FTZ R77, R116.reuse, R77 ;  /* 0x0000004d744d7220 */ /* 0x040fe20000410000 */
        /* <DEDUP_REMOVED lines=139> */
[----:B------:R5:W-:Y:S01]  /*19070*/  ST.E desc[UR40][R16.64+0x428], R35 ;  /* 0x0004282310007985 */ /* 0x000be2000c101928 */
[----:B------:R2:W-:Y:S06]  /*19080*/  BAR.SYNC.DEFER_BLOCKING R205, 0x100 ;  /* 0x000400cd0000751d */ /* 0x0005ec0000010000 */
[----:B0-----:R-:W5:Y:S04]  /*19090*/  LD.E R5, desc[UR40][R16.64+0x230] ;  /* 0x0002302810057980 */ /* 0x001f68000c101900 */
[----:B-1----:R-:W5:Y:S04]  /*190a0*/  LD.E R25, desc[UR40][R16.64+0x234] ;  /* 0x0002342810197980 */ /* 0x002f68000c101900 */
[----:B------:R-:W5:Y:S04]  /*190b0*/  LD.E R37, desc[UR40][R16.64+0x238] ;  /* 0x0002382810257980 */ /* 0x000f68000c101900 */
[----:B------:R-:W5:Y:S04]  /*190c0*/  LD.E R39, desc[UR40][R16.64+0x23c] ;  /* 0x00023c2810277980 */ /* 0x000f68000c101900 */
[----:B------:R-:W5:Y:S04]  /*190d0*/  LD.E R41, desc[UR40][R16.64+0x240] ;  /* 0x0002402810297980 */ /* 0x000f68000c101900 */
        /* <DEDUP_REMOVED lines=129> */
[----:B--2---:R-:W-:Y:S04]  /*198f0*/  ST.E desc[UR40][R16.64+0x244], R27 ;  /* 0x0002441b10007985 */ /* 0x004fe8000c101928 */
        /* <DEDUP_REMOVED lines=1356> */
.L_x_12524:
[----:B------:R-:W-:Y:S05]  /*1edc0*/  BSYNC B0 ;  /* 0x0000000000007941 */ /* 0x000fea0003800000 */
.L_x_12523:
[C---:B------:R-:W-:Y:S01]  /*1edd0*/  ISETP.GT.AND P1, PT, R10.reuse, UR45, PT ;  /* 0x0000002d0a007c0c */ /* 0x040fe2000bf24270 */
[----:B------:R-:W-:-:S12]  /*1ede0*/  VIADD R10, R10, 0xffffffff ;  /* 0xffffffff0a0a7836 */ /* 0x000fd80000000000 */
[----:B------:R-:W-:Y:S05]  /*1edf0*/  @P1 BRA `(.L_x_12525) ;  /* 0xffffff4c00741947 */ /* 0x000fea000383ffff */
.L_x_12494:
[----:B------:R-:W-:Y:S05]  /*1ee00*/  WARPSYNC.ALL ;  /* 0x0000000000007948 */ /* 0x000fea0003800000 */
[----:B0-----:R-:W1:Y:S04]  /*1ee10*/  LDL R5, [R1+0x450] ;  /* 0x0004500001057983 */ /* 0x001e680000100800 */
[----:B------:R-:W2:Y:S04]  /*1ee20*/  LDL R4, [R1+0x454] ;  /* 0x0004540001047983 */ /* 0x000ea80000100800 */
        /* <DEDUP_REMOVED lines=63> */
[----:B-1----:R-:W0:Y:S02]  /*1f220*/  SHFL.BFLY PT, R0, R5, 0x2, 0x1f ;  /* 0x0c401f0005007f89 */ /* 0x002e2400000e0000 */
[----:B0-----:R-:W-:-:S05]  /*1f230*/  FADD.FTZ R0, R5, R0 ;  /* 0x0000000005007221 */ /* 0x001fca0000010000 */
[----:B------:R-:W0:Y:S02]  /*1f240*/  SHFL.BFLY PT, R3, R0, 0x1, 0x1f ;  /* 0x0c201f0000037f89 */ /* 0x000e2400000e0000 */
[----:B0-----:R-:W-:Y:S01]  /*1f250*/  FADD.FTZ R2, R0, R3 ;  /* 0x0000000300027221 */ /* 0x001fe20000010000 */
[----:B---3--:R-:W-:Y:S01]  /*1f260*/  VIADD R136, R136, 0x1 ;  /* 0x0000000188887836 */ /* 0x008fe20000000000 */
[----:B------:R-:W3:Y:S04]  /*1f270*/  LDL R0, [R1+0x224] ;  /* 0x0002240001007983 */ /* 0x000ee80000100800 */
[----:B------:R-:W-:Y:S04]  /*1f280*/  STL [R1+0x450], R2 ;  /* 0x0004500201007387 */ /* 0x000fe80000100800 */
[----:B------:R-:W4:Y:S04]  /*1f290*/  LDL R147, [R1+0x450] ;  /* 0x0004500001937983 */ /* 0x000f280000100800 */
[----:B--2---:R-:W0:Y:S02]  /*1f2a0*/  SHFL.BFLY PT, R3, R4, 0x2, 0x1f ;  /* 0x0c401f0004037f89 */ /* 0x004e2400000e0000 */
[----:B0-----:R-:W-:Y:S01]  /*1f2b0*/  FADD.FTZ R8, R3, R4 ;  /* 0x0000000403087221 */ /* 0x001fe20000010000 */
[----:B------:R-:W-:Y:S01]  /*1f2c0*/  ISETP.NE.AND P2, PT, R136, 0x2, PT ;  /* 0x000000028800780c */ /* 0x000fe20003f45270 */
[----:B------:R-:W2:Y:S04]  /*1f2d0*/  LDL.64 R4, [R1+0x240] ;  /* 0x0002400001047983 */ /* 0x000ea80000100a00 */
[----:B------:R-:W0:Y:S08]  /*1f2e0*/  SHFL.BFLY PT, R3, R8, 0x1, 0x1f ;  /* 0x0c201f0008037f89 */ /* 0x000e3000000e0000 */
[----:B------:R-:W5:Y:S01]  /*1f2f0*/  @!P2 LDL R134, [R1+0x21c] ;  /* 0x00021c000186a983 */ /* 0x000f620000100800 */
[----:B0-----:R-:W-:-:S03]  /*1f300*/  FADD.FTZ R140, R8, R3 ;  /* 0x00000003088c7221 */ /* 0x001fc60000010000 */
[----:B------:R-:W2:Y:S02]  /*1f310*/  LDL.64 R2, [R1+0x230] ;  /* 0x0002300001027983 */ /* 0x000ea40000100a00 */
[----:B------:R-:W-:Y:S02]  /*1f320*/  FSETP.NE.FTZ.AND P1, PT, R140, RZ, PT ;  /* 0x000000ff8c00720b */ /* 0x000fe40003f35000 */
[----:B------:R-:W2:Y:S11]  /*1f330*/  LDL.64 R8, [R1+0x260] ;  /* 0x0002600001087983 */ /* 0x000eb60000100a00 */
[----:B------:R-:W2:Y:S04]  /*1f340*/  @P1 LDL R143, [R1+0x460] ;  /* 0x00046000018f1983 */ /* 0x000ea80000100800 */
[----:B------:R-:W2:Y:S01]  /*1f350*/  @P1 LDL R145, [R1+0x444] ;  /* 0x0004440001911983 */ /* 0x000ea20000100800 */
[----:B------:R-:W-:-:S02]  /*1f360*/  IMAD.MOV.U32 R137, RZ, RZ, RZ ;  /* 0x000000ffff897224 */ /* 0x000fc400078e00ff */
[----:B------:R-:W-:Y:S02]  /*1f370*/  IMAD.MOV.U32 R142, RZ, RZ, -0x800000 ;  /* 0xff800000ff8e7424 */ /* 0x000fe400078e00ff */
[----:B------:R-:W-:Y:S01]  /*1f380*/  IMAD.MOV.U32 R144, RZ, RZ, -0x800000 ;  /* 0xff800000ff907424 */ /* 0x000fe200078e00ff */
[----:B------:R0:W-:Y:S08]  /*1f390*/  BAR.ARV R204, 0x100 ;  /* 0x000400cc0000751d */ /* 0x0001f00000002000 */
[----:B------:R-:W-:Y:S06]  /*1f3a0*/  BAR.ARV 0x8, 0x180 ;  /* 0x0206000000007b1d */ /* 0x000fec0000002000 */
[----:B----4-:R-:W-:-:S13]  /*1f3b0*/  FSETP.NE.FTZ.AND P0, PT, R147, RZ, PT ;  /* 0x000000ff9300720b */ /* 0x010fda0003f15000 */
[----:B------:R-:W4:Y:S04]  /*1f3c0*/  @P0 LDL R138, [R1+0x460] ;  /* 0x00046000018a0983 */ /* 0x000f280000100800 */
[----:B------:R-:W4:Y:S01]  /*1f3d0*/  @P0 LDL R139, [R1+0x440] ;  /* 0x00044000018b0983 */ /* 0x000f220000100800 */
[----:B------:R-:W1:Y:S08]  /*1f3e0*/  @P0 MUFU.LG2 R141, R147 ;  /* 0x00000093008d0308 */ /* 0x000e700000000c00 */
[----:B------:R-:W2:Y:S01]  /*1f3f0*/  @P0 MUFU.RCP R137, R147 ;  /* 0x0000009300890308 */ /* 0x000ea20000001000 */
[----:B-1----:R-:W-:-:S07]  /*1f400*/  @P0 FMUL.FTZ R141, R141, 0.69314718246459960938 ;  /* 0x3f3172188d8d0820 */ /* 0x002fce0000410000 */
[----:B------:R-:W1:Y:S01]  /*1f410*/  @P1 MUFU.LG2 R146, R140 ;  /* 0x0000008c00921308 */ /* 0x000e620000000c00 */
[----:B---3--:R-:W-:Y:S01]  /*1f420*/  VIADD R0, R0, 0x1 ;  /* 0x0000000100007836 */ /* 0x008fe20000000000 */
[----:B------:R-:W-:Y:S01]  /*1f430*/  STL [R1+0x454], R140 ;  /* 0x0004548c01007387 */ /* 0x000fe20000100800 */
[----:B-----5:R-:W-:Y:S01]  /*1f440*/  @!P2 LOP3.LUT R134, R134, 0x1, RZ, 0x3c, !PT ;  /* 0x000000018686a812 */ /* 0x020fe200078e3cff */
        /* <DEDUP_REMOVED lines=65> */
[----:B--2---:R-:W-:Y:S01]  /*1f860*/  VIADD R2, R135, 0x1 ;  /* 0x0000000187027836 */ /* 0x004fe20000000000 */
        /* <DEDUP_REMOVED lines=36> */
[----:B----4-:R-:W-:-:S04]  /*1fab0*/  @P0 FMUL.FTZ R138, R138, 0.69314718246459960938 ;  /* 0x3f3172188a8a0820 */ /* 0x010fc80000410000 */
[----:B------:R-:W-:Y:S01]  /*1fac0*/  @P0 FFMA.FTZ R142, R138, R139, R141 ;  /* 0x0000008b8a8e0223 */ /* 0x000fe2000001008d */
[----:B------:R-:W-:-:S06]  /*1fad0*/  IMAD.MOV.U32 R138, RZ, RZ, RZ ;  /* 0x000000ffff8a7224 */ /* 0x000fcc00078e00ff */
[----:B------:R-:W2:Y:S01]  /*1fae0*/  @P1 MUFU.RCP R138, R140 ;  /* 0x0000008c008a1308 */ /* 0x000ea20000001000 */
[----:B-1----:R-:W-:Y:S01]  /*1faf0*/  @P1 FMUL.FTZ R139, R146, 0.69314718246459960938 ;  /* 0x3f317218928b1820 */ /* 0x002fe20000410000 */
[----:B------:R-:W-:-:S04]  /*1fb00*/  @P1 FMUL.FTZ R146, R143, 0.69314718246459960938 ;  /* 0x3f3172188f921820 */ /* 0x000fc80000410000 */
[----:B------:R-:W-:Y:S01]  /*1fb10*/  @P1 FFMA.FTZ R144, R146, R145, R139 ;  /* 0x0000009192901223 */ /* 0x000fe2000001008b */
[----:B------:R0:W-:Y:S04]  /*1fb20*/  STL [R1+0x450], R142 ;  /* 0x0004508e01007387 */ /* 0x0001e80000100800 */
[----:B------:R0:W-:Y:S01]  /*1fb30*/  STL [R1+0x454], R144 ;  /* 0x0004549001007387 */ /* 0x0001e20000100800 */
        /* <DEDUP_REMOVED lines=96> */
[----:B------:R-:W-:-:S13]  /*20140*/  PLOP3.LUT P0, PT, PT, PT, PT, 0x8, 0x0 ;  /* 0x000000000000781c */ /* 0x000fda0003f0e170 */
.L_x_12429:
[----:B------:R-:W1:Y:S08]  /*20150*/  S2UR UR4, SR_CgaCtaId ;  /* 0x00000000000479c3 */ /* 0x000e700000008800 */
[----:B------:R-:W-:Y:S06]  /*20160*/  BAR.SYNC.DEFER_BLOCKING 0x5, 0x180 ;  /* 0x0146000000007b1d */ /* 0x000fec0000010000 */
[----:B------:R-:W-:Y:S01]  /*20170*/  UMOV UR46, 0x400 ;  /* 0x00000400002e7882 */ /* 0x000fe20000000000 */
[----:B------:R-:W-:Y:S01]  /*20180*/  BSSY B0, `(.L_x_12526) ;  /* 0x00002c8000007945 */ /* 0x000fe20003800000 */
[----:B-1----:R-:W-:-:S09]  /*20190*/  ULEA UR46, UR4, UR46, 0x18 ;  /* 0x0000002e042e7291 */ /* 0x002fd2000f8ec03f */
[----:B0-2---:R-:W0:Y:S02]  /*201a0*/  LDS.128 R4, [UR46+0x324d0] ;  /* 0x0324d02eff047984 */ /* 0x005e240008000c00 */
[----:B0-----:R-:W-:Y:S02]  /*201b0*/  R2UR UR5, R5 ;  /* 0x00000000050572ca */ /* 0x001fe400000e0000 */
[----:B------:R-:W-:Y:S02]  /*201c0*/  R2UR UR7, R6 ;  /* 0x00000000060772ca */ /* 0x000fe400000e0000 */
[----:B------:R-:W-:Y:S01]  /*201d0*/  R2UR UR6, R7 ;  /* 0x00000000070672ca */ /* 0x000fe200000e0000 */
[----:B------:R-:W-:Y:S06]  /*201e0*/  BAR.ARV 0x4, 0x180 ;  /* 0x0106000000007b1d */ /* 0x000fec0000002000 */
[----:B------:R-:W-:Y:S08]  /*201f0*/  @P0 BRA `(.L_x_12527) ;  /* 0x0000001c00a40947 */ /* 0x000ff00003800000 */
        /* <DEDUP_REMOVED lines=35> */
[----:B------:R-:W-:Y:S02]  /*20430*/  LOP3.LUT R2, R3, 0x380, RZ, 0xc0, !PT ;  /* 0x0000038003027812 */ /* 0x000fe400078ec0ff */
[----:B------:R-:W-:Y:S02]  /*20440*/  LOP3.LUT R146, R21, 0x380, RZ, 0xc0, !PT ;  /* 0x0000038015927812 */ /* 0x000fe400078ec0ff */
[----:B------:R-:W-:Y:S02]  /*20450*/  SHF.R.U64 R2, R2, 0x3, RZ ;  /* 0x0000000302027819 */ /* 0x000fe400000012ff */
[----:B------:R-:W-:Y:S02]  /*20460*/  IADD3 R20, P2, R184, 0x8040, RZ ;  /* 0x00008040b8147810 */ /* 0x000fe40007f5e0ff */
[----:B------:R-:W-:Y:S02]  /*20470*/  LOP3.LUT R2, R2, R3, RZ, 0x3c, !PT ;  /* 0x0000000302027212 */ /* 0x000fe400078e3cff */
[----:B------:R-:W-:-:S02]  /*20480*/  SHF.R.U64 R146, R146, 0x3, RZ ;  /* 0x0000000392927819 */ /* 0x000fc400000012ff */
[C---:B------:R-:W-:Y:S02]  /*20490*/  IADD3 R3, P0, R184.reuse, 0x8000, RZ ;  /* 0x00008000b8037810 */ /* 0x040fe40007f1e0ff */
[----:B------:R-:W-:Y:S02]  /*204a0*/  IADD3 R19, P1, R184, 0x8020, RZ ;  /* 0x00008020b8137810 */ /* 0x000fe40007f3e0ff */
[----:B------:R-:W-:Y:S02]  /*204b0*/  LOP3.LUT R149, R20, 0x380, RZ, 0xc0, !PT ;  /* 0x0000038014957812 */ /* 0x000fe400078ec0ff */
[----:B------:R-:W-:Y:S02]  /*204c0*/  LOP3.LUT R146, R146, R21, RZ, 0x3c, !PT ;  /* 0x0000001592927212 */ /* 0x000fe400078e3cff */
[----:B------:R-:W-:Y:S02]  /*204d0*/  LOP3.LUT R0, R3, 0x380, RZ, 0xc0, !PT ;  /* 0x0000038003007812 */ /* 0x000fe400078ec0ff */
[----:B------:R-:W-:-:S02]  /*204e0*/  LOP3.LUT R21, R184, 0x380, RZ, 0xc0, !PT ;  /* 0x00000380b8157812 */ /* 0x000fc400078ec0ff */
[----:B------:R-:W-:Y:S02]  /*204f0*/  LOP3.LUT R18, R19, 0x380, RZ, 0xc0, !PT ;  /* 0x0000038013127812 */ /* 0x000fe400078ec0ff */
[----:B------:R-:W-:Y:S02]  /*20500*/  SHF.R.U64 R149, R149, 0x3, RZ ;  /* 0x0000000395957819 */ /* 0x000fe400000012ff */
[----:B------:R-:W-:Y:S02]  /*20510*/  SHF.R.U64 R0, R0, 0x3, RZ ;  /* 0x0000000300007819 */ /* 0x000fe400000012ff */
[----:B------:R-:W-:Y:S02]  /*20520*/  SHF.R.U64 R21, R21, 0x3, RZ ;  /* 0x0000000315157819 */ /* 0x000fe400000012ff */
[----:B------:R-:W-:Y:S02]  /*20530*/  SHF.R.U64 R18, R18, 0x3, RZ ;  /* 0x0000000312127819 */ /* 0x000fe400000012ff */
[----:B------:R-:W-:-:S02]  /*20540*/  LOP3.LUT R148, R149, R20, RZ, 0x3c, !PT ;  /* 0x0000001495947212 */ /* 0x000fc400078e3cff */
[----:B------:R-:W-:Y:S01]  /*20550*/  LOP3.LUT R144, R0, R3, RZ, 0x3c, !PT ;  /* 0x0000000300907212 */ /* 0x000fe200078e3cff */
[--C-:B------:R-:W-:Y:S01]  /*20560*/  IMAD.X R3, RZ, RZ, R185.reuse, P6 ;  /* 0x000000ffff037224 */ /* 0x100fe200030e06b9 */
[----:B------:R-:W-:Y:S02]  /*20570*/  IADD3 R143, P4, R184, 0xc000, RZ ;  /* 0x0000c000b88f7810 */ /* 0x000fe40007f9e0ff */
[----:B------:R-:W-:Y:S01]  /*20580*/  LOP3.LUT R20, R21, R184, RZ, 0x3c, !PT ;  /* 0x000000b815147212 */ /* 0x000fe200078e3cff */
[----:B------:R-:W-:Y:S01]  /*20590*/  IMAD.MOV.U32 R21, RZ, RZ, R185 ;  /* 0x000000ffff157224 */ /* 0x000fe200078e00b9 */
[----:B------:R-:W-:Y:S02]  /*205a0*/  LOP3.LUT R150, R18, R19, RZ, 0x3c, !PT ;  /* 0x0000001312967212 */ /* 0x000fe400078e3cff */
[C---:B------:R-:W-:Y:S02]  /*205b0*/  IADD3 R141, P5, R184.reuse, 0xc020, RZ ;  /* 0x0000c020b88d7810 */ /* 0x040fe40007fbe0ff */
[----:B------:R-:W-:-:S02]  /*205c0*/  IADD3 R19, P6, R184, 0xc040, RZ ;  /* 0x0000c040b8137810 */ /* 0x000fc40007fde0ff */
[----:B------:R-:W-:Y:S02]  /*205d0*/  LOP3.LUT R142, R143, 0x380, RZ, 0xc0, !PT ;  /* 0x000003808f8e7812 */ /* 0x000fe400078ec0ff */
[----:B------:R-:W-:Y:S02]  /*205e0*/  LOP3.LUT R140, R141, 0x380, RZ, 0xc0, !PT ;  /* 0x000003808d8c7812 */ /* 0x000fe400078ec0ff */
[----:B------:R-:W-:Y:S02]  /*205f0*/  LOP3.LUT R18, R19, 0x380, RZ, 0xc0, !PT ;  /* 0x0000038013127812 */ /* 0x000fe400078ec0ff */
[----:B------:R-:W-:Y:S01]  /*20600*/  MOV R152, R20 ;  /* 0x0000001400987202 */ /* 0x000fe20000000f00 */
[--C-:B------:R-:W-:Y:S01]  /*20610*/  IMAD.X R145, RZ, RZ, R185.reuse, P0 ;  /* 0x000000ffff917224 */ /* 0x100fe200000e06b9 */
[----:B------:R-:W-:Y:S01]  /*20620*/  SHF.R.U64 R142, R142, 0x3, RZ ;  /* 0x000000038e8e7819 */ /* 0x000fe200000012ff */
[--C-:B------:R-:W-:Y:S01]  /*20630*/  IMAD.X R151, RZ, RZ, R185.reuse, P1 ;  /* 0x000000ffff977224 */ /* 0x100fe200008e06b9 */
[----:B------:R-:W-:Y:S01]  /*20640*/  SHF.R.U64 R140, R140, 0x3, RZ ;  /* 0x000000038c8c7819 */ /* 0x000fe200000012ff */
[--C-:B------:R-:W-:Y:S01]  /*20650*/  IMAD.X R149, RZ, RZ, R185.reuse, P2 ;  /* 0x000000ffff957224 */ /* 0x100fe200010e06b9 */
[----:B------:R-:W-:Y:S01]  /*20660*/  SHF.R.U64 R18, R18, 0x3, RZ ;  /* 0x0000000312127819 */ /* 0x000fe200000012ff */
[--C-:B------:R-:W-:Y:S01]  /*20670*/  IMAD.X R147, RZ, RZ, R185.reuse, P3 ;  /* 0x000000ffff937224 */ /* 0x100fe200018e06b9 */
[----:B------:R-:W-:Y:S01]  /*20680*/  LOP3.LUT R142, R142, R143, RZ, 0x3c, !PT ;  /* 0x0000008f8e8e7212 */ /* 0x000fe200078e3cff */
[--C-:B------:R-:W-:Y:S01]  /*20690*/  IMAD.X R143, RZ, RZ, R185.reuse, P4 ;  /* 0x000000ffff8f7224 */ /* 0x100fe200020e06b9 */
[----:B------:R-:W-:Y:S01]  /*206a0*/  LOP3.LUT R140, R140, R141, RZ, 0x3c, !PT ;  /* 0x0000008d8c8c7212 */ /* 0x000fe200078e3cff */
[--C-:B------:R-:W-:Y:S01]  /*206b0*/  IMAD.X R141, RZ, RZ, R185.reuse, P5 ;  /* 0x000000ffff8d7224 */ /* 0x100fe200028e06b9 */
[----:B------:R-:W-:Y:S01]  /*206c0*/  MOV R2, R2 ;  /* 0x0000000200027202 */ /* 0x000fe20000000f00 */
[----:B------:R-:W-:Y:S01]  /*206d0*/  UISETP.NE.U32.AND UP0, UPT, UR8, URZ, UPT ;  /* 0x0000003f0800728c */ /* 0x000fe2000bf05070 */
[----:B------:R-:W-:Y:S01]  /*206e0*/  LOP3.LUT R18, R18, R19, RZ, 0x3c, !PT ;  /* 0x0000001312127212 */ /* 0x000fe200078e3cff */
[----:B------:R-:W-:Y:S01]  /*206f0*/  IMAD.X R19, RZ, RZ, R185, P6 ;  /* 0x000000ffff137224 */ /* 0x000fe200030e06b9 */
[----:B------:R-:W-:-:S02]  /*20700*/  MOV R20, R144 ;  /* 0x0000009000147202 */ /* 0x000fc40000000f00 */
[----:B------:R-:W-:Y:S02]  /*20710*/  MOV R21, R150 ;  /* 0x0000009600157202 */ /* 0x000fe40000000f00 */
[----:B------:R-:W-:Y:S01]  /*20720*/  MOV R148, R148 ;  /* 0x0000009400947202 */ /* 0x000fe20000000f00 */
[----:B------:R-:W-:Y:S01]  /*20730*/  UISETP.NE.AND.EX UP0, UPT, UR9, URZ, UPT, UP0 ;  /* 0x0000003f0900728c */ /* 0x000fe2000bf05300 */
[----:B------:R-:W-:Y:S02]  /*20740*/  MOV R146, R146 ;  /* 0x0000009200927202 */ /* 0x000fe40000000f00 */
[----:B------:R-:W-:Y:S01]  /*20750*/  MOV R3, R142 ;  /* 0x0000008e00037202 */ /* 0x000fe20000000f00 */
[----:B------:R-:W-:Y:S01]  /*20760*/  ULDC.64 UR8, c[0x0][0xd00] ;  /* 0x0003400000087ab9 */ /* 0x000fe20000000a00 */
[----:B------:R-:W-:Y:S01]  /*20770*/  MOV R0, R140 ;  /* 0x0000008c00007202 */ /* 0x000fe20000000f00 */
[----:B------:R-:W-:Y:S01]  /*20780*/  UIMAD.WIDE UR8, UR42, 0x4, UR8 ;  /* 0x000000042a0878a5 */ /* 0x000fe2000f8e0208 */
[----:B------:R-:W-:-:S02]  /*20790*/  MOV R18, R18 ;  /* 0x0000001200127202 */ /* 0x000fc40000000f00 */
[----:B------:R-:W-:Y:S01]  /*207a0*/  PLOP3.LUT P1, PT, PT, PT, UP0, 0x80, 0x0 ;  /* 0x000000000000781c */ /* 0x000fe20003f2f008 */
[----:B------:R-:W-:Y:S01]  /*207b0*/  ULDC UR4, c[0x0][0xb88] ;  /* 0x0002e20000047ab9 */ /* 0x000fe20000000800 */
[----:B--2---:R-:W-:Y:S02]  /*207c0*/  F2FP.F16.F32.PACK_AB R136, R137, R136 ;  /* 0x000000888988723e */ /* 0x004fe400000000ff */
[----:B------:R-:W-:Y:S02]  /*207d0*/  F2FP.F16.F32.PACK_AB R137, R139, R138 ;  /* 0x0000008a8b89723e */ /* 0x000fe400000000ff */
[----:B---3--:R-:W-:Y:S02]  /*207e0*/  F2FP.F16.F32.PACK_AB R128, R129, R128 ;  /* 0x000000808180723e */ /* 0x008fe400000000ff */
[----:B------:R-:W-:Y:S02]  /*207f0*/  F2FP.F16.F32.PACK_AB R129, R131, R130 ;  /* 0x000000828381723e */ /* 0x000fe400000000ff */
[----:B----4-:R-:W-:-:S02]  /*20800*/  F2FP.F16.F32.PACK_AB R138, R133, R132 ;  /* 0x00000084858a723e */ /* 0x010fc400000000ff */
[----:B------:R-:W-:Y:S01]  /*20810*/  F2FP.F16.F32.PACK_AB R139, R135, R134 ;  /* 0x00000086878b723e */ /* 0x000fe200000000ff */
[----:B------:R-:W-:Y:S01]  /*20820*/  BAR.SYNC.DEFER_BLOCKING 0x1, 0x100 ;  /* 0x0044000000007b1d */ /* 0x000fe20000010000 */
        /* <DEDUP_REMOVED lines=64> */
[----:B------:R-:W-:Y:S01]  /*20c30*/  F2FP.F16.F32.PACK_AB R9, R11, R10 ;  /* 0x0000000a0b09723e */ /* 0x000fe200000000ff */
[----:B0-----:R-:W0:Y:S01]  /*20c40*/  LDC R20, c[0x0][0xce8] ;  /* 0x00033a00ff147b82 */ /* 0x001e220000000800 */
[----:B------:R-:W-:-:S02]  /*20c50*/  F2FP.F16.F32.PACK_AB R26, R13, R12 ;  /* 0x0000000c0d1a723e */ /* 0x000fc400000000ff */
[----:B------:R-:W-:Y:S01]  /*20c60*/  F2FP.F16.F32.PACK_AB R27, R15, R14 ;  /* 0x0000000e0f1b723e */ /* 0x000fe200000000ff */
[----:B------:R-:W-:Y:S01]  /*20c70*/  STSM.16.M88.4 [R146], R48 ;  /* 0x0000003092007844 */ /* 0x000fe20000000200 */
[----:B------:R-:W-:Y:S02]  /*20c80*/  F2FP.F16.F32.PACK_AB R10, R5, R4 ;  /* 0x00000004050a723e */ /* 0x000fe400000000ff */
        /* <DEDUP_REMOVED lines=8> */
[----:B------:R-:W-:Y:S01]  /*20d10*/  UISETP.NE.U32.AND UP1, UPT, UR8, URZ, UPT ;  /* 0x0000003f0800728c */ /* 0x000fe2000bf25070 */
[----:B------:R-:W-:Y:S03]  /*20d20*/  BAR.SYNC.DEFER_BLOCKING 0x1, 0x100 ;  /* 0x0044000000007b1d */ /* 0x000fe60000010000 */
[----:B------:R-:W-:-:S06]  /*20d30*/  UISETP.NE.AND.EX UP1, UPT, UR9, URZ, UPT, UP1 ;  /* 0x0000003f0900728c */ /* 0x000fcc000bf25310 */
[----:B------:R-:W-:-:S05]  /*20d40*/  PLOP3.LUT P2, PT, PT, PT, UP1, 0x80, 0x0 ;  /* 0x000000000000781c */ /* 0x000fca0003f4f018 */
[----:B------:R-:W-:Y:S02]  /*20d50*/  @UP1 ULDC.64 UR8, c[0x0][0xd08] ;  /* 0x0003420000081ab9 */ /* 0x000fe40000000a00 */
[----:B------:R-:W-:Y:S01]  /*20d60*/  @UP1 UIMAD.WIDE UR8, UR42, 0x4, UR8 ;  /* 0x000000042a0818a5 */ /* 0x000fe2000f8e0208 */
[----:B-1----:R-:W-:-:S05]  /*20d70*/  IMAD.U32 R3, RZ, RZ, UR4 ;  /* 0x00000004ff037e24 */ /* 0x002fca000f8e00ff */
[----:B------:R-:W-:Y:S02]  /*20d80*/  IMAD.U32 R6, RZ, RZ, UR8 ;  /* 0x00000008ff067e24 */ /* 0x000fe4000f8e00ff */
[----:B------:R-:W-:Y:S01]  /*20d90*/  IMAD.U32 R7, RZ, RZ, UR9 ;  /* 0x00000009ff077e24 */ /* 0x000fe2000f8e00ff */
[----:B------:R-:W3:Y:S04]  /*20da0*/  @P1 LDG.E R2, desc[UR40][R4.64] ;  /* 0x0000002804021981 */ /* 0x000ee8000c1e1900 */
[----:B------:R2:W5:Y:S01]  /*20db0*/  @P2 LDG.E R3, desc[UR40][R6.64] ;  /* 0x0000002806032981 */ /* 0x000562000c1e1900 */
[----:B------:R-:W-:Y:S01]  /*20dc0*/  UMOV UR4, URZ ;  /* 0x0000003f00047c82 */ /* 0x000fe20008000000 */
[----:B------:R-:W-:Y:S02]  /*20dd0*/  LOP3.LUT P0, RZ, R210, 0x3, RZ, 0xc0, !PT ;  /* 0x00000003d2ff7812 */ /* 0x000fe4000780c0ff */
[----:B---3--:R-:W-:Y:S01]  /*20de0*/  @P1 R2UR UR4, R2 ;  /* 0x00000000020412ca */ /* 0x008fe200000e0000 */
[----:B0-2---:R-:W-:-:S14]  /*20df0*/  @P2 BRA `(.L_x_12528) ;  /* 0x0000000000102947 */ /* 0x005fdc0003800000 */
[----:B------:R-:W-:Y:S05]  /*20e00*/  @!P1 BRA `(.L_x_12528) ;  /* 0x00000000000c9947 */ /* 0x000fea0003800000 */
[----:B------:R-:W2:Y:S04]  /*20e10*/  LDG.E R0, desc[UR40][R4.64] ;  /* 0x0000002804007981 */ /* 0x000ea8000c1e1900 */
[----:B-----5:R-:W2:Y:S02]  /*20e20*/  LDG.E R3, desc[UR40][R4.64+0x4] ;  /* 0x0000042804037981 */ /* 0x020ea4000c1e1900 */
[----:B--2---:R-:W-:-:S07]  /*20e30*/  IMAD.IADD R3, R3, 0x1, -R0 ;  /* 0x0000000103037824 */ /* 0x004fce00078e0a00 */
.L_x_12528:
[----:B-----5:R-:W-:Y:S02]  /*20e40*/  IMAD R18, R3, R20, RZ ;  /* 0x0000001403127224 */ /* 0x020fe400078e02ff */
[----:B------:R-:W-:Y:S01]  /*20e50*/  VIADD R13, R200, UR43 ;  /* 0x0000002bc80d7c36 */ /* 0x000fe20008000000 */
[----:B------:R-:W-:Y:S01]  /*20e60*/  ISETP.NE.AND P1, PT, R20, 0x1, PT ;  /* 0x000000011400780c */ /* 0x000fe20003f25270 */
[----:B------:R-:W-:Y:S01]  /*20e70*/  VIADD R5, R234, UR43 ;  /* 0x0000002bea057c36 */ /* 0x000fe20008000000 */
[----:B------:R-:W-:Y:S02]  /*20e80*/  USHF.R.S32.HI UR16, URZ, 0x1f, UR37 ;  /* 0x0000001f3f107899 */ /* 0x000fe40008011425 */
[----:B------:R-:W-:Y:S01]  /*20e90*/  ISETP.GE.OR P2, PT, R13, R18, P0 ;  /* 0x000000120d00720c */ /* 0x000fe20000746670 */
[----:B------:R-:W-:-:S08]  /*20ea0*/  ULDC.64 UR14, c[0x0][0xc90] ;  /* 0x00032400000e7ab9 */ /* 0x000fd00000000a00 */
[----:B------:R-:W0:Y:S04]  /*20eb0*/  @P1 LDC R2, c[0x0][0xcec] ;  /* 0x00033b00ff021b82 */ /* 0x000e280000000800 */
[----:B------:R-:W2:Y:S01]  /*20ec0*/  @!P2 LDL R11, [R1+0x450] ;  /* 0x00045000010ba983 */ /* 0x000ea20000100800 */
[----:B------:R-:W-:Y:S01]  /*20ed0*/  USHF.R.S32.HI UR12, URZ, 0x1f, UR42 ;  /* 0x0000001f3f0c7899 */ /* 0x000fe2000801142a */
[----:B------:R-:W-:Y:S01]  /*20ee0*/  IMAD.MOV.U32 R0, RZ, RZ, R5 ;  /* 0x000000ffff007224 */ /* 0x000fe200078e0005 */
[----:B------:R-:W-:Y:S01]  /*20ef0*/  USHF.R.S32.HI UR11, URZ, 0x1f, UR4 ;  /* 0x0000001f3f0b7899 */ /* 0x000fe20008011404 */
[----:B------:R-:W1:Y:S01]  /*20f00*/  @P1 LDC R3, c[0x0][0xcf0] ;  /* 0x00033c00ff031b82 */ /* 0x000e620000000800 */
[----:B------:R-:W-:Y:S01]  /*20f10*/  UIMAD UR13, UR16, UR14, URZ ;  /* 0x0000000e100d72a4 */ /* 0x000fe2000f8e023f */
[----:B------:R-:W-:Y:S01]  /*20f20*/  UMOV UR10, UR4 ;  /* 0x00000004000a7c82 */ /* 0x000fe20008000000 */
[----:B------:R-:W-:-:S02]  /*20f30*/  USEL UR18, UR12, URZ, !UP0 ;  /* 0x0000003f0c127287 */ /* 0x000fc4000c000000 */
[----:B------:R-:W-:Y:S02]  /*20f40*/  UIMAD.WIDE.U32 UR8, UR37, UR14, UR10 ;  /* 0x0000000e250872a5 */ /* 0x000fe4000f8e000a */
[----:B------:R-:W-:Y:S01]  /*20f50*/  UIMAD UR13, UR37, UR15, UR13 ;  /* 0x0000000f250d72a4 */ /* 0x000fe2000f8e020d */
[----:B------:R-:W3:Y:S01]  /*20f60*/  @P1 LDC R21, c[0x0][0xcf0] ;  /* 0x00033c00ff151b82 */ /* 0x000ee20000000800 */
[----:B------:R-:W-:Y:S01]  /*20f70*/  USEL UR17, UR42, URZ, !UP0 ;  /* 0x0000003f2a117287 */ /* 0x000fe2000c000000 */
[----:B------:R-:W-:Y:S01]  /*20f80*/  ULDC.64 UR14, c[0x0][0xc98] ;  /* 0x00032600000e7ab9 */ /* 0x000fe20000000a00 */
[----:B------:R-:W-:Y:S02]  /*20f90*/  UIADD3 UR9, UR9, UR13, URZ ;  /* 0x0000000d09097290 */ /* 0x000fe4000fffe03f */
[----:B------:R-:W-:Y:S01]  /*20fa0*/  UIMAD UR10, UR18, UR14, URZ ;  /* 0x0000000e120a72a4 */ /* 0x000fe2000f8e023f */
[----:B0-----:R-:W-:Y:S01]  /*20fb0*/  @P1 IMAD.HI.U32 R2, R5, R2, RZ ;  /* 0x0000000205021227 */ /* 0x001fe200078e00ff */
[----:B------:R-:W-:-:S02]  /*20fc0*/  UIMAD.WIDE.U32 UR8, UR17, UR14, UR8 ;  /* 0x0000000e110872a5 */ /* 0x000fc4000f8e0008 */
[----:B------:R-:W-:Y:S01]  /*20fd0*/  UIMAD UR10, UR17, UR15, UR10 ;  /* 0x0000000f110a72a4 */ /* 0x000fe2000f8e020a */
[----:B------:R-:W-:Y:S01]  /*20fe0*/  ULDC.64 UR12, c[0x0][0xc88] ;  /* 0x00032200000c7ab9 */ /* 0x000fe20000000a00 */
[----:B-1----:R-:W-:-:S04]  /*20ff0*/  @P1 SHF.R.U32.HI R0, RZ, R3, R2 ;  /* 0x00000003ff001219 */ /* 0x002fc80000011602 */
[----:B------:R-:W-:Y:S01]  /*21000*/  IMAD.U32 R7, RZ, RZ, UR10 ;  /* 0x0000000aff077e24 */ /* 0x000fe2000f8e00ff */
[--C-:B------:R-:W-:Y:S01]  /*21010*/  SHF.R.S32.HI R4, RZ, 0x1f, R0.reuse ;  /* 0x0000001fff047819 */ /* 0x100fe20000011400 */
[----:B------:R-:W-:-:S04]  /*21020*/  IMAD.MOV R2, RZ, RZ, -R0 ;  /* 0x000000ffff027224 */ /* 0x000fc800078e0a00 */
[----:B------:R-:W-:Y:S01]  /*21030*/  IMAD R5, R20, R2, R5 ;  /* 0x0000000214057224 */ /* 0x000fe200078e0205 */
[----:B------:R-:W-:-:S04]  /*21040*/  IADD3 R2, P3, R0, UR8, RZ ;  /* 0x0000000800027c10 */ /* 0x000fc8000ff7e0ff */
[----:B------:R-:W-:-:S05]  /*21050*/  SHF.R.S32.HI R3, RZ, 0x1f, R5 ;  /* 0x0000001fff037819 */ /* 0x000fca0000011405 */
[----:B------:R-:W-:Y:S01]  /*21060*/  IMAD R0, R3, UR12, RZ ;  /* 0x0000000c03007c24 */ /* 0x000fe2000f8e02ff */
[----:B------:R-:W-:Y:S01]  /*21070*/  IADD3.X R3, R4, UR9, R7, P3, !PT ;  /* 0x0000000904037c10 */ /* 0x000fe20009ffe407 */
[----:B------:R-:W-:Y:S02]  /*21080*/  ULDC.64 UR8, c[0x0][0xc50] ;  /* 0x0003140000087ab9 */ /* 0x000fe40000000a00 */
[C---:B------:R-:W-:Y:S02]  /*21090*/  IMAD R7, R5.reuse, UR13, R0 ;  /* 0x0000000d05077c24 */ /* 0x040fe4000f8e0200 */
[----:B------:R-:W-:Y:S01]  /*210a0*/  IMAD.WIDE.U32 R2, R5, UR12, R2 ;  /* 0x0000000c05027c25 */ /* 0x000fe2000f8e0002 */
[----:B------:R-:W-:-:S03]  /*210b0*/  ULDC.64 UR12, c[0x0][0xba0] ;  /* 0x0002e800000c7ab9 */ /* 0x000fc60000000a00 */
[----:B------:R-:W-:Y:S01]  /*210c0*/  IMAD.IADD R3, R3, 0x1, R7 ;  /* 0x0000000103037824 */ /* 0x000fe200078e0207 */
[----:B------:R-:W-:-:S04]  /*210d0*/  LEA R6, P3, R2, UR8, 0x2 ;  /* 0x0000000802067c11 */ /* 0x000fc8000f8610ff */
[----:B------:R-:W-:Y:S01]  /*210e0*/  LEA.HI.X R10, R2, UR9, R3, 0x2, P3 ;  /* 0x00000009020a7c11 */ /* 0x000fe200098f1403 */
[----:B------:R-:W-:Y:S01]  /*210f0*/  SHFL.IDX PT, R8, R6, RZ, 0x1c1f ;  /* 0x001c1fff06087589 */ /* 0x000fe200000e0000 */
[----:B------:R-:W-:-:S03]  /*21100*/  VIADD R3, R13, 0x8 ;  /* 0x000000080d037836 */ /* 0x000fc60000000000 */
[----:B------:R-:W2:Y:S02]  /*21110*/  SHFL.IDX PT, R9, R10, RZ, 0x1c1f ;  /* 0x001c1fff0a097589 */ /* 0x000ea400000e0000 */
[----:B------:R-:W-:Y:S02]  /*21120*/  ISETP.GE.OR P0, PT, R3, R18, P0 ;  /* 0x000000120300720c */ /* 0x000fe40000706670 */
[----:B--2---:R0:W-:Y:S11]  /*21130*/  @!P2 ST.E desc[UR40][R8.64], R11 ;  /* 0x0000000b0800a985 */ /* 0x0041f6000c101928 */
[----:B------:R-:W2:Y:S01]  /*21140*/  @!P0 LDL R19, [R1+0x454] ;  /* 0x0004540001138983 */ /* 0x000ea20000100800 */
[----:B------:R-:W-:-:S02]  /*21150*/  IMAD R0, R206, 0x40, R190 ;  /* 0x00000040ce007824 */ /* 0x000fc400078e02be */
[----:B------:R-:W-:Y:S01]  /*21160*/  IMAD.MOV.U32 R3, RZ, RZ, 0x2 ;  /* 0x00000002ff037424 */ /* 0x000fe200078e00ff */
[----:B------:R-:W-:Y:S03]  /*21170*/  SHFL.IDX PT, R54, R6, 0x1, 0x1c1f ;  /* 0x003c1f0006367f89 */ /* 0x000fe600000e0000 */
[----:B------:R-:W-:Y:S01]  /*21180*/  IMAD.WIDE R2, R0, R3, UR38 ;  /* 0x0000002600027e25 */ /* 0x000fe2000f8e0203 */
[----:B------:R-:W2:Y:S02]  /*21190*/  SHFL.IDX PT, R55, R10, 0x1, 0x1c1f ;  /* 0x003c1f000a377f89 */ /* 0x000ea400000e0000 */
[C---:B------:R-:W-:Y:S02]  /*211a0*/  IADD3 R5, P3, R2.reuse, 0x2000, RZ ;  /* 0x0000200002057810 */ /* 0x040fe40007f7e0ff */
[C---:B------:R-:W-:Y:S02]  /*211b0*/  IADD3 R25, P4, R2.reuse, 0x3000, RZ ;  /* 0x0000300002197810 */ /* 0x040fe40007f9e0ff */
[----:B------:R-:W-:Y:S01]  /*211c0*/  IADD3 R29, P5, R2, 0x4000, RZ ;  /* 0x00004000021d7810 */ /* 0x000fe20007fbe0ff */
[----:B------:R-:W-:Y:S01]  /*211d0*/  IMAD.X R13, RZ, RZ, R3, P3 ;  /* 0x000000ffff0d7224 */ /* 0x000fe200018e0603 */
[----:B------:R-:W-:-:S02]  /*211e0*/  LOP3.LUT R0, R5, 0x380, RZ, 0xc0, !PT ;  /* 0x0000038005007812 */ /* 0x000fc400078ec0ff */
[----:B------:R-:W-:Y:S02]  /*211f0*/  LOP3.LUT R24, R25, 0x380, RZ, 0xc0, !PT ;  /* 0x0000038019187812 */ /* 0x000fe400078ec0ff */
[----:B------:R-:W-:Y:S02]  /*21200*/  LOP3.LUT R28, R29, 0x380, RZ, 0xc0, !PT ;  /* 0x000003801d1c7812 */ /* 0x000fe400078ec0ff */
[C---:B------:R-:W-:Y:S02]  /*21210*/  IADD3 R33, P6, R2.reuse, 0x5000, RZ ;  /* 0x0000500002217810 */ /* 0x040fe40007fde0ff */
[----:B------:R-:W-:Y:S02]  /*21220*/  IADD3 R7, P2, R2, 0x1000, RZ ;  /* 0x0000100002077810 */ /* 0x000fe40007f5e0ff */
[----:B------:R-:W-:Y:S02]  /*21230*/  SHF.R.U64 R0, R0, 0x3, RZ ;  /* 0x0000000300007819 */ /* 0x000fe400000012ff */
[----:B------:R-:W-:-:S02]  /*21240*/  SHF.R.U64 R24, R24, 0x3, RZ ;  /* 0x0000000318187819 */ /* 0x000fc400000012ff */
[----:B------:R-:W-:Y:S02]  /*21250*/  SHF.R.U64 R28, R28, 0x3, RZ ;  /* 0x000000031c1c7819 */ /* 0x000fe400000012ff */
[----:B------:R-:W-:Y:S02]  /*21260*/  LOP3.LUT R32, R33, 0x380, RZ, 0xc0, !PT ;  /* 0x0000038021207812 */ /* 0x000fe400078ec0ff */
        /* <DEDUP_REMOVED lines=10> */
[----:B------:R-:W-:Y:S02]  /*21310*/  SHF.R.U64 R32, R32, 0x3, RZ ;  /* 0x0000000320207819 */ /* 0x000fe400000012ff */
[----:B------:R-:W-:Y:S02]  /*21320*/  LOP3.LUT R36, R37, 0x380, RZ, 0xc0, !PT ;  /* 0x0000038025247812 */ /* 0x000fe400078ec0ff */
[----:B------:R-:W-:-:S02]  /*21330*/  LOP3.LUT R40, R41, 0x380, RZ, 0xc0, !PT ;  /* 0x0000038029287812 */ /* 0x000fc400078ec0ff */
[----:B------:R-:W-:Y:S02]  /*21340*/  LOP3.LUT R44, R45, 0x380, RZ, 0xc0, !PT ;  /* 0x000003802d2c7812 */ /* 0x000fe400078ec0ff */
[----:B------:R-:W-:Y:S02]  /*21350*/  LOP3.LUT R48, R49, 0x380, RZ, 0xc0, !PT ;  /* 0x0000038031307812 */ /* 0x000fe400078ec0ff */
[----:B------:R-:W-:Y:S01]  /*21360*/  LOP3.LUT R32, R32, R33, RZ, 0x3c, !PT ;  /* 0x0000002120207212 */ /* 0x000fe200078e3cff */
[----:B------:R-:W-:Y:S01]  /*21370*/  IMAD.X R33, RZ, RZ, R3, P6 ;  /* 0x000000ffff217224 */ /* 0x000fe200030e0603 */
[----:B------:R-:W-:Y:S02]  /*21380*/  IADD3 R53, P6, R2, 0xa000, RZ ;  /* 0x0000a00002357810 */ /* 0x000fe40007fde0ff */
[----:B------:R-:W-:Y:S02]  /*21390*/  SHF.R.U64 R36, R36, 0x3, RZ ;  /* 0x0000000324247819 */ /* 0x000fe400000012ff */
[----:B------:R-:W-:-:S02]  /*213a0*/  SHF.R.U64 R40, R40, 0x3, RZ ;  /* 0x0000000328287819 */ /* 0x000fc400000012ff */
[----:B------:R-:W-:Y:S02]  /*213b0*/  SHF.R.U64 R44, R44, 0x3, RZ ;  /* 0x000000032c2c7819 */ /* 0x000fe400000012ff */
[----:B------:R-:W-:Y:S02]  /*213c0*/  SHF.R.U64 R48, R48, 0x3, RZ ;  /* 0x0000000330307819 */ /* 0x000fe400000012ff */
[----:B------:R-:W-:Y:S02]  /*213d0*/  LOP3.LUT R52, R53, 0x380, RZ, 0xc0, !PT ;  /* 0x0000038035347812 */ /* 0x000fe400078ec0ff */
        /* <DEDUP_REMOVED lines=13> */
[----:B0-----:R-:W-:Y:S02]  /*214b0*/  LOP3.LUT R9, R2, 0x380, RZ, 0xc0, !PT ;  /* 0x0000038002097812 */ /* 0x001fe400078ec0ff */
[----:B------:R-:W-:Y:S02]  /*214c0*/  SHF.R.U64 R52, R52, 0x3, RZ ;  /* 0x0000000334347819 */ /* 0x000fe400000012ff */
[----:B------:R-:W-:-:S02]  /*214d0*/  SHF.R.U64 R4, R4, 0x3, RZ ;  /* 0x0000000304047819 */ /* 0x000fc400000012ff */
[----:B------:R-:W-:Y:S02]  /*214e0*/  LOP3.LUT R56, R57, 0x380, RZ, 0xc0, !PT ;  /* 0x0000038039387812 */ /* 0x000fe400078ec0ff */
[----:B------:R-:W-:Y:S02]  /*214f0*/  LOP3.LUT R60, R61, 0x380, RZ, 0xc0, !PT ;  /* 0x000003803d3c7812 */ /* 0x000fe400078ec0ff */
[----:B------:R-:W-:Y:S02]  /*21500*/  LOP3.LUT R64, R65, 0x380, RZ, 0xc0, !PT ;  /* 0x0000038041407812 */ /* 0x000fe400078ec0ff */
[----:B------:R-:W-:Y:S02]  /*21510*/  LOP3.LUT R68, R69, 0x380, RZ, 0xc0, !PT ;  /* 0x0000038045447812 */ /* 0x000fe400078ec0ff */
[----:B------:R-:W-:Y:S02]  /*21520*/  SHF.R.U64 R9, R9, 0x3, RZ ;  /* 0x0000000309097819 */ /* 0x000fe400000012ff */
[----:B------:R-:W-:Y:S01]  /*21530*/  LOP3.LUT R52, R52, R53, RZ, 0x3c, !PT ;  /* 0x0000003534347212 */ /* 0x000fe200078e3cff */
[----:B------:R-:W-:Y:S01]  /*21540*/  IMAD.X R53, RZ, RZ, R3, P6 ;  /* 0x000000ffff357224 */ /* 0x000fe200030e0603 */
[----:B------:R-:W-:-:S02]  /*21550*/  LOP3.LUT R4, R4, R7, RZ, 0x3c, !PT ;  /* 0x0000000704047212 */ /* 0x000fc400078e3cff */
[----:B------:R-:W-:Y:S02]  /*21560*/  IADD3 R7, P6, R2, 0xf000, RZ ;  /* 0x0000f00002077810 */ /* 0x000fe40007fde0ff */
[----:B------:R-:W-:Y:S02]  /*21570*/  SHF.R.U64 R56, R56, 0x3, RZ ;  /* 0x0000000338387819 */ /* 0x000fe400000012ff */
[----:B------:R-:W-:Y:S01]  /*21580*/  SHF.R.U64 R60, R60, 0x3, RZ ;  /* 0x000000033c3c7819 */ /* 0x000fe200000012ff */
[----:B------:R-:W-:Y:S01]  /*21590*/  IMAD.X R73, RZ, RZ, R3, P6 ;  /* 0x000000ffff497224 */ /* 0x000fe200030e0603 */
[----:B------:R-:W-:Y:S02]  /*215a0*/  SHF.R.U64 R64, R64, 0x3, RZ ;  /* 0x0000000340407819 */ /* 0x000fe400000012ff */
[----:B------:R-:W-:Y:S02]  /*215b0*/  SHF.R.U64 R68, R68, 0x3, RZ ;  /* 0x0000000344447819 */ /* 0x000fe400000012ff */
[----:B------:R-:W-:-:S02]  /*215c0*/  LOP3.LUT R2, R9, R2, RZ, 0x3c, !PT ;  /* 0x0000000209027212 */ /* 0x000fc400078e3cff */
        /* <DEDUP_REMOVED lines=8> */
[----:B------:R-:W-:Y:S01]  /*21650*/  UIMAD UR10, UR11, UR12, URZ ;  /* 0x0000000c0b0a72a4 */ /* 0x000fe2000f8e023f */
[----:B------:R-:W-:Y:S01]  /*21660*/  LOP3.LUT R0, R7, 0x380, RZ, 0xc0, !PT ;  /* 0x0000038007007812 */ /* 0x000fe200078ec0ff */
[----:B------:R-:W-:-:S02]  /*21670*/  UIMAD.WIDE.U32 UR8, UR4, UR12, URZ ;  /* 0x0000000c040872a5 */ /* 0x000fc4000f8e003f */
[----:B------:R-:W-:Y:S01]  /*21680*/  UIMAD UR10, UR4, UR13, UR10 ;  /* 0x0000000d040a72a4 */ /* 0x000fe2000f8e020a */
[----:B------:R-:W-:Y:S02]  /*21690*/  SHF.R.U64 R0, R0, 0x3, RZ ;  /* 0x0000000300007819 */ /* 0x000fe400000012ff */
[----:B------:R-:W-:Y:S01]  /*216a0*/  ULDC.64 UR12, c[0x0][0xbe8] ;  /* 0x0002fa00000c7ab9 */ /* 0x000fe20000000a00 */
[----:B------:R-:W-:Y:S01]  /*216b0*/  UIADD3 UR9, UR9, UR10, URZ ;  /* 0x0000000a09097290 */ /* 0x000fe2000fffe03f */
[----:B------:R-:W-:Y:S01]  /*216c0*/  VIADD R76, R207, UR43 ;  /* 0x0000002bcf4c7c36 */ /* 0x000fe20008000000 */
[----:B------:R-:W-:Y:S01]  /*216d0*/  UIMAD UR4, UR16, UR12, URZ ;  /* 0x0000000c100472a4 */ /* 0x000fe2000f8e023f */
[----:B------:R-:W-:Y:S01]  /*216e0*/  LOP3.LUT R72, R0, R7, RZ, 0x3c, !PT ;  /* 0x0000000700487212 */ /* 0x000fe200078e3cff */
[----:B------:R-:W-:Y:S02]  /*216f0*/  UIMAD.WIDE.U32 UR8, UR37, UR12, UR8 ;  /* 0x0000000c250872a5 */ /* 0x000fe4000f8e0008 */
[----:B------:R-:W-:Y:S01]  /*21700*/  UIMAD UR4, UR37, UR13, UR4 ;  /* 0x0000000d250472a4 */ /* 0x000fe2000f8e0204 */
[----:B------:R-:W-:-:S03]  /*21710*/  ULDC.64 UR10, c[0x0][0xbf0] ;  /* 0x0002fc00000a7ab9 */ /* 0x000fc60000000a00 */
[----:B------:R-:W-:Y:S02]  /*21720*/  UIADD3 UR9, UR9, UR4, URZ ;  /* 0x0000000409097290 */ /* 0x000fe4000fffe03f */
[----:B------:R-:W-:Y:S02]  /*21730*/  UIMAD UR4, UR18, UR10, URZ ;  /* 0x0000000a120472a4 */ /* 0x000fe4000f8e023f */
[----:B------:R-:W-:Y:S02]  /*21740*/  UIMAD.WIDE.U32 UR8, UR17, UR10, UR8 ;  /* 0x0000000a110872a5 */ /* 0x000fe4000f8e0008 */
[----:B------:R-:W-:-:S03]  /*21750*/  UIMAD UR4, UR17, UR11, UR4 ;  /* 0x0000000b110472a4 */ /* 0x000fc6000f8e0204 */
[----:B------:R-:W-:Y:S01]  /*21760*/  ULDC.64 UR10, c[0x0][0xbe0] ;  /* 0x0002f800000a7ab9 */ /* 0x000fe20000000a00 */
[----:B------:R-:W-:Y:S01]  /*21770*/  UIADD3 UR4, UR9, UR4, URZ ;  /* 0x0000000409047290 */ /* 0x000fe2000fffe03f */
[----:B------:R-:W-:-:S05]  /*21780*/  VIADD R81, R206, UR43 ;  /* 0x0000002bce517c36 */ /* 0x000fca0008000000 */
[----:B------:R-:W-:Y:S01]  /*21790*/  ISETP.GE.AND P2, PT, R81, R18, PT ;  /* 0x000000125100720c */ /* 0x000fe20003f46270 */
[----:B------:R-:W-:Y:S01]  /*217a0*/  BSSY B1, `(.L_x_12529) ;  /* 0x000004a000017945 */ /* 0x000fe20003800000 */
[----:B--2---:R0:W-:Y:S04]  /*217b0*/  @!P0 ST.E desc[UR40][R54.64], R19 ;  /* 0x0000001336008985 */ /* 0x0041e8000c101928 */
[----:B------:R1:W5:Y:S04]  /*217c0*/  LD.E.128 R8, desc[UR40][R2.64] ;  /* 0x0000002802087980 */ /* 0x000368000c101d00 */
[----:B------:R-:W5:Y:S01]  /*217d0*/  LD.E.128 R4, desc[UR40][R4.64] ;  /* 0x0000002804047980 */ /* 0x000f62000c101d00 */
[----:B0-----:R-:W-:-:S03]  /*217e0*/  IMAD.MOV.U32 R19, RZ, RZ, R76 ;  /* 0x000000ffff137224 */ /* 0x001fc600078e004c */
[----:B------:R-:W5:Y:S01]  /*217f0*/  LD.E.128 R12, desc[UR40][R12.64] ;  /* 0x000000280c0c7980 */ /* 0x000f62000c101d00 */
[----:B-1----:R-:W0:Y:S01]  /*21800*/  @P1 LDC R3, c[0x0][0xcec] ;  /* 0x00033b00ff031b82 */ /* 0x002e220000000800 */
[----:B------:R-:W-:Y:S02]  /*21810*/  IMAD.U32 R2, RZ, RZ, UR8 ;  /* 0x00000008ff027e24 */ /* 0x000fe4000f8e00ff */
[----:B------:R-:W5:Y:S04]  /*21820*/  LD.E.128 R24, desc[UR40][R24.64] ;  /* 0x0000002818187980 */ /* 0x000f68000c101d00 */
[----:B------:R-:W5:Y:S04]  /*21830*/  LD.E.128 R28, desc[UR40][R28.64] ;  /* 0x000000281c1c7980 */ /* 0x000f68000c101d00 */
[----:B------:R-:W5:Y:S04]  /*21840*/  LD.E.128 R32, desc[UR40][R32.64] ;  /* 0x0000002820207980 */ /* 0x000f68000c101d00 */
[----:B------:R-:W5:Y:S04]  /*21850*/  LD.E.128 R36, desc[UR40][R36.64] ;  /* 0x0000002824247980 */ /* 0x000f68000c101d00 */
[----:B------:R-:W5:Y:S04]  /*21860*/  LD.E.128 R40, desc[UR40][R40.64] ;  /* 0x0000002828287980 */ /* 0x000f68000c101d00 */
[----:B------:R-:W5:Y:S01]  /*21870*/  LD.E.128 R44, desc[UR40][R44.64] ;  /* 0x000000282c2c7980 */ /* 0x000f62000c101d00 */
[----:B0-----:R-:W-:-:S03]  /*21880*/  @P1 IMAD.HI.U32 R0, R76, R3, RZ ;  /* 0x000000034c001227 */ /* 0x001fc600078e00ff */
[----:B------:R-:W5:Y:S02]  /*21890*/  LD.E.128 R48, desc[UR40][R48.64] ;  /* 0x0000002830307980 */ /* 0x000f64000c101d00 */
[----:B---3--:R-:W-:Y:S02]  /*218a0*/  @P1 SHF.R.U32.HI R19, RZ, R21, R0 ;  /* 0x00000015ff131219 */ /* 0x008fe40000011600 */
[----:B------:R-:W5:Y:S02]  /*218b0*/  LD.E.128 R52, desc[UR40][R52.64] ;  /* 0x0000002834347980 */ /* 0x000f64000c101d00 */
[--C-:B------:R-:W-:Y:S01]  /*218c0*/  SHF.R.S32.HI R0, RZ, 0x1f, R19.reuse ;  /* 0x0000001fff007819 */ /* 0x100fe20000011413 */
[----:B------:R-:W-:Y:S01]  /*218d0*/  IMAD.MOV R21, RZ, RZ, -R19 ;  /* 0x000000ffff157224 */ /* 0x000fe200078e0a13 */
[----:B------:R-:W5:Y:S01]  /*218e0*/  LD.E.128 R56, desc[UR40][R56.64] ;  /* 0x0000002838387980 */ /* 0x000f62000c101d00 */
[----:B------:R-:W-:Y:S01]  /*218f0*/  IMAD.U32 R3, RZ, RZ, UR9 ;  /* 0x00000009ff037e24 */ /* 0x000fe2000f8e00ff */
[----:B------:R-:W-:Y:S01]  /*21900*/  ULDC.64 UR8, c[0x0][0xbd8] ;  /* 0x0002f60000087ab9 */ /* 0x000fe20000000a00 */
[----:B------:R-:W-:Y:S01]  /*21910*/  IMAD R0, R0, UR10, RZ ;  /* 0x0000000a00007c24 */ /* 0x000fe2000f8e02ff */
[----:B------:R-:W5:Y:S01]  /*21920*/  LD.E.128 R60, desc[UR40][R60.64] ;  /* 0x000000283c3c7980 */ /* 0x000f62000c101d00 */
[----:B------:R-:W-:-:S02]  /*21930*/  IMAD R21, R20, R21, R76 ;  /* 0x0000001514157224 */ /* 0x000fc400078e024c */
[----:B------:R-:W-:Y:S01]  /*21940*/  IMAD.U32 R3, RZ, RZ, UR4 ;  /* 0x00000004ff037e24 */ /* 0x000fe2000f8e00ff */
[----:B------:R-:W5:Y:S01]  /*21950*/  LD.E.128 R64, desc[UR40][R64.64] ;  /* 0x0000002840407980 */ /* 0x000f62000c101d00 */
[C---:B------:R-:W-:Y:S01]  /*21960*/  IMAD R77, R19.reuse, UR11, R0 ;  /* 0x0000000b134d7c24 */ /* 0x040fe2000f8e0200 */
[----:B------:R-:W-:Y:S02]  /*21970*/  SHF.R.S32.HI R0, RZ, 0x1f, R21 ;  /* 0x0000001fff007819 */ /* 0x000fe40000011415 */
[----:B------:R-:W5:Y:S01]  /*21980*/  LD.E.128 R68, desc[UR40][R68.64] ;  /* 0x0000002844447980 */ /* 0x000f62000c101d00 */
[----:B------:R-:W-:-:S03]  /*21990*/  IMAD.WIDE.U32 R2, R19, UR10, R2 ;  /* 0x0000000a13027c25 */ /* 0x000fc6000f8e0002 */
[----:B------:R-:W5:Y:S01]  /*219a0*/  LD.E.128 R72, desc[UR40][R72.64] ;  /* 0x0000002848487980 */ /* 0x000f62000c101d00 */
[----:B------:R-:W-:Y:S01]  /*219b0*/  IMAD.IADD R3, R3, 0x1, R77 ;  /* 0x0000000103037824 */ /* 0x000fe200078e024d */
[----:B------:R-:W-:Y:S01]  /*219c0*/  UIADD3 UR4, UR46, 0x32420, URZ ;  /* 0x000324202e047890 */ /* 0x000fe2000fffe03f */
[----:B------:R-:W-:Y:S01]  /*219d0*/  IMAD R0, R0, UR8, RZ ;  /* 0x0000000800007c24 */ /* 0x000fe2000f8e02ff */
[----:B------:R-:W-:Y:S01]  /*219e0*/  @!PT LDS RZ, [RZ] ;  /* 0x00000000fffff984 */ /* 0x000fe20000000800 */
[----:B------:R-:W-:Y:S01]  /*219f0*/  @!PT LDS RZ, [RZ] ;  /* 0x00000000fffff984 */ /* 0x000fe20000000800 */
[----:B------:R-:W-:Y:S01]  /*21a00*/  @!PT LDS RZ, [RZ] ;  /* 0x00000000fffff984 */ /* 0x000fe20000000800 */
[----:B------:R-:W-:Y:S01]  /*21a10*/  @!PT LDS RZ, [RZ] ;  /* 0x00000000fffff984 */ /* 0x000fe20000000800 */
[----:B------:R0:W-:Y:S06]  /*21a20*/  MEMBAR.ALL.CTA ;  /* 0x0000000000007992 */ /* 0x0001ec0000008000 */
[----:B0-----:R-:W0:Y:S01]  /*21a30*/  FENCE.VIEW.ASYNC.S ;  /* 0x00000000000073c6 */ /* 0x001e220000000000 */
[----:B------:R-:W-:Y:S01]  /*21a40*/  VIADD R19, R81, 0x20 ;  /* 0x0000002051137836 */ /* 0x000fe20000000000 */
[----:B------:R-:W-:Y:S01]  /*21a50*/  UPRMT UR4, URZ, 0x654, UR4 ;  /* 0x000006543f047896 */ /* 0x000fe20008000004 */
[----:B------:R-:W-:-:S02]  /*21a60*/  IMAD R77, R21, UR9, R0 ;  /* 0x00000009154d7c24 */ /* 0x000fc4000f8e0200 */
[----:B------:R-:W-:Y:S01]  /*21a70*/  IMAD.WIDE.U32 R2, R21, UR8, R2 ;  /* 0x0000000815027c25 */ /* 0x000fe2000f8e0002 */
[----:B------:R-:W-:Y:S01]  /*21a80*/  ISETP.GE.AND P1, PT, R19, R18, PT ;  /* 0x000000121300720c */ /* 0x000fe20003f26270 */
[----:B------:R-:W-:Y:S02]  /*21a90*/  ULDC.64 UR8, c[0x0][0xb80] ;  /* 0x0002e00000087ab9 */ /* 0x000fe40000000a00 */
[----:B------:R-:W-:Y:S01]  /*21aa0*/  VIADD R19, R81, 0x40 ;  /* 0x0000004051137836 */ /* 0x000fe20000000000 */
[----:B------:R-:W-:Y:S01]  /*21ab0*/  LEA R0, P3, R2, UR8, 0x1 ;  /* 0x0000000802007c11 */ /* 0x000fe2000f8608ff */
[----:B------:R-:W-:-:S03]  /*21ac0*/  IMAD.IADD R3, R3, 0x1, R77 ;  /* 0x0000000103037824 */ /* 0x000fc600078e024d */
[----:B------:R-:W-:Y:S01]  /*21ad0*/  ISETP.GE.AND P0, PT, R19, R18, PT ;  /* 0x000000121300720c */ /* 0x000fe20003f06270 */
[----:B0-----:R0:W1:Y:S01]  /*21ae0*/  SHFL.IDX PT, R78, R0, RZ, 0x181f ;  /* 0x00181fff004e7589 */ /* 0x00106200000e0000 */
[----:B------:R-:W-:-:S05]  /*21af0*/  LEA.HI.X R19, R2, UR9, R3, 0x1, P3 ;  /* 0x0000000902137c11 */ /* 0x000fca00098f0c03 */
[----:B------:R0:W2:Y:S01]  /*21b00*/  SHFL.IDX PT, R79, R19, RZ, 0x181f ;  /* 0x00181fff134f7589 */ /* 0x0000a200000e0000 */
[----:B------:R-:W-:Y:S01]  /*21b10*/  SYNCS.ARRIVE.TRANS64.RED.A1T0 RZ, [UR4], RZ ;  /* 0x000000ffffff79a7 */ /* 0x000fe20008100404 */
        /* <DEDUP_REMOVED lines=18> */
.L_x_12530:
[----:B------:R-:W-:Y:S05]  /*21c40*/  BSYNC B1 ;  /* 0x0000000000017941 */ /* 0x000fea0003800000 */
.L_x_12529:
        /* <DEDUP_REMOVED lines=21> */
.L_x_12532:
[----:B------:R-:W-:Y:S05]  /*21da0*/  BSYNC B1 ;  /* 0x0000000000017941 */ /* 0x000fea0003800000 */
.L_x_12531:
        /* <DEDUP_REMOVED lines=21> */
.L_x_12534:
[----:B------:R-:W-:Y:S05]  /*21f00*/  BSYNC B1 ;  /* 0x0000000000017941 */ /* 0x000fea0003800000 */
.L_x_12533:
[----:B0-----:R-:W-:Y:S01]  /*21f10*/  VIADD R3, R81, 0x60 ;  /* 0x0000006051037836 */ /* 0x001fe20000000000 */
[----:B---3--:R-:W3:Y:S04]  /*21f20*/  SHFL.IDX PT, R19, R19, 0x3, 0x181f ;  /* 0x00781f0013137f89 */ /* 0x008ee800000e0000 */
[----:B------:R-:W-:Y:S01]  /*21f30*/  ISETP.GE.AND P0, PT, R3, R18, PT ;  /* 0x000000120300720c */ /* 0x000fe20003f06270 */
[----:B------:R-:W0:-:S12]  /*21f40*/  SHFL.IDX PT, R0, R0, 0x3, 0x181f ;  /* 0x00781f0000007f89 */ /* 0x000e1800000e0000 */
[----:B------:R-:W-:Y:S05]  /*21f50*/  @P0 BRA `(.L_x_12535) ;  /* 0x0000000c00a80947 */ /* 0x000fea0003800000 */
[----:B------:R-:W-:Y:S02]  /*21f60*/  ULDC UR4, c[0x0][0xbc8] ;  /* 0x0002f20000047ab9 */ /* 0x000fe40000000800 */
[----:B------:R-:W-:Y:S02]  /*21f70*/  ISETP.GE.AND P3, PT, R190, UR4, PT ;  /* 0x00000004be007c0c */ /* 0x000fe4000bf66270 */
[----:B------:R-:W-:Y:S02]  /*21f80*/  ISETP.GE.AND P4, PT, R192, UR4, PT ;  /* 0x00000004c0007c0c */ /* 0x000fe4000bf86270 */
[----:B------:R-:W-:-:S09]  /*21f90*/  ISETP.GE.AND P5, PT, R191, UR4, PT ;  /* 0x00000004bf007c0c */ /* 0x000fd2000bfa6270 */
[-C--:B0-----:R-:W-:Y:S02]  /*21fa0*/  @!P3 LEA R2, P0, R190, R0.reuse, 0x1 ;  /* 0x00000000be02b211 */ /* 0x081fe400078008ff */
[-C--:B------:R-:W-:Y:S02]  /*21fb0*/  @!P4 LEA R4, P1, R192, R0.reuse, 0x1 ;  /* 0x00000000c004c211 */ /* 0x080fe400078208ff */
[C---:B------:R-:W-:Y:S02]  /*21fc0*/  @!P5 LEA R6, P2, R191.reuse, R0, 0x1 ;  /* 0x00000000bf06d211 */ /* 0x040fe400078408ff */
        /* <DEDUP_REMOVED lines=12> */
.L_x_12527:
        /* <DEDUP_REMOVED lines=32> */
.L_x_12536:
        /* <DEDUP_REMOVED lines=47> */
.L_x_12538:
[----:B------:R-:W-:Y:S05]  /*22580*/  BSYNC B1 ;  /* 0x0000000000017941 */ /* 0x000fea0003800000 */
.L_x_12537:
[----:B0-----:R-:W0:Y:S01]  /*22590*/  @P0 LDC R3, c[0x0][0xcf0] ;  /* 0x00033c00ff030b82 */ /* 0x001e220000000800 */
[----:B------:R-:W-:Y:S01]  /*225a0*/  ULDC.64 UR16, c[0x0][0xba0] ;  /* 0x0002e80000107ab9 */ /* 0x000fe20000000a00 */
[----:B------:R-:W-:Y:S01]  /*225b0*/  VIADD R6, R207, UR43 ;  /* 0x0000002bcf067c36 */ /* 0x000fe20008000000 */
[----:B------:R-:W-:Y:S01]  /*225c0*/  UIMAD UR10, UR11, UR16, URZ ;  /* 0x000000100b0a72a4 */ /* 0x000fe2000f8e023f */
[----:B------:R-:W-:Y:S01]  /*225d0*/  BSSY B1, `(.L_x_12539) ;  /* 0x0000040000017945 */ /* 0x000fe20003800000 */
[----:B------:R-:W-:Y:S01]  /*225e0*/  UIMAD.WIDE.U32 UR8, UR4, UR16, URZ ;  /* 0x00000010040872a5 */ /* 0x000fe2000f8e003f */
[----:B------:R-:W-:Y:S01]  /*225f0*/  @P0 IMAD.HI.U32 R2, R6, R9, RZ ;  /* 0x0000000906020227 */ /* 0x000fe200078e00ff */
[----:B------:R-:W-:-:S03]  /*22600*/  UIMAD UR10, UR4, UR17, UR10 ;  /* 0x00000011040a72a4 */ /* 0x000fc6000f8e020a */
[----:B------:R-:W-:Y:S01]  /*22610*/  ULDC.64 UR16, c[0x0][0xbe8] ;  /* 0x0002fa0000107ab9 */ /* 0x000fe20000000a00 */
[----:B------:R-:W-:Y:S01]  /*22620*/  UIADD3 UR9, UR9, UR10, URZ ;  /* 0x0000000a09097290 */ /* 0x000fe2000fffe03f */
[----:B------:R-:W-:Y:S01]  /*22630*/  IMAD.MOV.U32 R5, RZ, RZ, R6 ;  /* 0x000000ffff057224 */ /* 0x000fe200078e0006 */
[----:B------:R-:W-:Y:S02]  /*22640*/  UIMAD UR4, UR12, UR16, URZ ;  /* 0x000000100c0472a4 */ /* 0x000fe4000f8e023f */
[----:B------:R-:W-:Y:S02]  /*22650*/  UIMAD.WIDE.U32 UR8, UR37, UR16, UR8 ;  /* 0x00000010250872a5 */ /* 0x000fe4000f8e0008 */
        /* <DEDUP_REMOVED lines=22> */
[----:B------:R-:W-:Y:S02]  /*227c0*/  VIADD R6, R206, UR43 ;  /* 0x0000002bce067c36 */ /* 0x000fe40008000000 */
        /* <DEDUP_REMOVED lines=32> */
.L_x_12540:
[----:B------:R-:W-:Y:S05]  /*229d0*/  BSYNC B1 ;  /* 0x0000000000017941 */ /* 0x000fea0003800000 */
.L_x_12539:
        /* <DEDUP_REMOVED lines=21> */
.L_x_12542:
[----:B------:R-:W-:Y:S05]  /*22b30*/  BSYNC B1 ;  /* 0x0000000000017941 */ /* 0x000fea0003800000 */
.L_x_12541:
        /* <DEDUP_REMOVED lines=21> */
.L_x_12544:
[----:B------:R-:W-:Y:S05]  /*22c90*/  BSYNC B1 ;  /* 0x0000000000017941 */ /* 0x000fea0003800000 */
.L_x_12543:
[----:B0-----:R-:W-:Y:S01]  /*22ca0*/  VIADD R0, R6, 0x60 ;  /* 0x0000006006007836 */ /* 0x001fe20000000000 */
[----:B--2-4-:R-:W0:Y:S04]  /*22cb0*/  SHFL.IDX PT, R5, R5, 0x3, 0x181f ;  /* 0x00781f0005057f89 */ /* 0x014e2800000e0000 */
[----:B------:R-:W-:Y:S01]  /*22cc0*/  ISETP.GE.AND P0, PT, R0, R11, PT ;  /* 0x0000000b0000720c */ /* 0x000fe20003f06270 */
[----:B-1-3--:R1:W2:-:S12]  /*22cd0*/  SHFL.IDX PT, R2, R4, 0x3, 0x181f ;  /* 0x00781f0004027f89 */ /* 0x00a29800000e0000 */
[----:B-1----:R-:W-:Y:S05]  /*22ce0*/  @P0 BRA `(.L_x_12535) ;  /* 0x0000000000440947 */ /* 0x002fea0003800000 */
[----:B------:R-:W-:Y:S02]  /*22cf0*/  ULDC UR4, c[0x0][0xbc8] ;  /* 0x0002f20000047ab9 */ /* 0x000fe40000000800 */
[----:B------:R-:W-:Y:S02]  /*22d00*/  ISETP.GE.AND P3, PT, R190, UR4, PT ;  /* 0x00000004be007c0c */ /* 0x000fe4000bf66270 */
[----:B------:R-:W-:Y:S02]  /*22d10*/  ISETP.GE.AND P2, PT, R192, UR4, PT ;  /* 0x00000004c0007c0c */ /* 0x000fe4000bf46270 */
[----:B------:R-:W-:Y:S02]  /*22d20*/  ISETP.GE.AND P1, PT, R191, UR4, PT ;  /* 0x00000004bf007c0c */ /* 0x000fe4000bf26270 */
[----:B------:R-:W-:-:S07]  /*22d30*/  ISETP.GE.AND P0, PT, R193, UR4, PT ;  /* 0x00000004c1007c0c */ /* 0x000fce000bf06270 */
[-C--:B--2---:R-:W-:Y:S02]  /*22d40*/  @!P3 LEA R6, P6, R190, R2.reuse, 0x1 ;  /* 0x00000002be06b211 */ /* 0x084fe400078c08ff */
[-C--:B------:R-:W-:Y:S02]  /*22d50*/  @!P2 LEA R8, P5, R192, R2.reuse, 0x1 ;  /* 0x00000002c008a211 */ /* 0x080fe400078a08ff */
[-C--:B------:R-:W-:Y:S02]  /*22d60*/  @!P1 LEA R10, P4, R191, R2.reuse, 0x1 ;  /* 0x00000002bf0a9211 */ /* 0x080fe400078808ff */
[-C--:B0-----:R-:W-:Y:S02]  /*22d70*/  @!P3 LEA.HI.X R7, R190, R5.reuse, R199, 0x1, P6 ;  /* 0x00000005be07b211 */ /* 0x081fe400030f0cc7 */
        /* <DEDUP_REMOVED lines=8> */
.L_x_12535:
[----:B------:R-:W-:Y:S05]  /*22e00*/  BSYNC B0 ;  /* 0x0000000000007941 */ /* 0x000fea0003800000 */
.L_x_12526:
[----:B------:R-:W-:Y:S02]  /*22e10*/  ULDC UR4, c[0x0][0xd3c] ;  /* 0x00034f0000047ab9 */ /* 0x000fe40000000800 */
[----:B------:R-:W-:-:S06]  /*22e20*/  UISETP.GE.AND UP0, UPT, UR6, UR4, UPT ;  /* 0x000000040600728c */ /* 0x000fcc000bf06270 */
[----:B------:R-:W-:-:S13]  /*22e30*/  PLOP3.LUT P0, PT, PT, PT, UP0, 0x80, 0x0 ;  /* 0x000000000000781c */ /* 0x000fda0003f0f008 */
[----:B------:R-:W-:Y:S05]  /*22e40*/  @!P0 BRA `(.L_x_12545) ;  /* 0xfffffde4000c8947 */ /* 0x000fea000383ffff */
[----:B------:R-:W-:Y:S05]  /*22e50*/  EXIT ;  /* 0x000000000000794d */ /* 0x000fea0003800000 */
.L_x_12418:
[----:B------:R-:W-:-:S08]  /*22e60*/  NOP ;  /* 0x0000000000007918 */ /* 0x000fd00000000000 */
[----:B----4-:R-:W0:-:S00]  /*22e70*/  USETMAXREG.DEALLOC.CTAPOOL 0x18 ;  /* 0x00000018000079c8 */ /* 0x010e0000080e0500 */
        /* <DEDUP_REMOVED lines=16> */
.L_x_12546:
        /* <DEDUP_REMOVED lines=42> */
.L_x_12552:
        /* <DEDUP_REMOVED lines=12> */
.L_x_12551:
[----:B------:R-:W-:Y:S05]  /*232e0*/  BSYNC B0 ;  /* 0x0000000000007941 */ /* 0x000fea0003800000 */
.L_x_12550:
        /* <DEDUP_REMOVED lines=21> */
.L_x_12548:
        /* <DEDUP_REMOVED lines=20> */
.L_x_12553:
        /* <DEDUP_REMOVED lines=56> */
.L_x_12549:
[----:B------:R-:W-:Y:S02]  /*23900*/  IMAD.MOV.U32 R17, RZ, RZ, RZ ;  /* 0x000000ffff117224 */ /* 0x000fe400078e00ff */
[----:B------:R-:W-:Y:S02]  /*23910*/  IMAD.U32 R16, RZ, RZ, UR6 ;  /* 0x00000006ff107e24 */ /* 0x000fe4000f8e00ff */
[----:B------:R-:W-:-:S07]  /*23920*/  IMAD.MOV.U32 R18, RZ, RZ, RZ ;  /* 0x000000ffff127224 */ /* 0x000fce00078e00ff */
.L_x_12554:
[----:B------:R-:W-:-:S13]  /*23930*/  ISETP.NE.AND P0, PT, R0, RZ, PT ;  /* 0x000000ff0000720c */ /* 0x000fda0003f05270 */
[----:B------:R-:W1:Y:S01]  /*23940*/  @!P0 S2R R3, SR_CgaCtaId ;  /* 0x0000000000038919 */ /* 0x000e620000008800 */
[----:B------:R-:W-:-:S04]  /*23950*/  @!P0 MOV R0, 0x400 ;  /* 0x0000040000008802 */ /* 0x000fc80000000f00 */
[----:B-1----:R-:W-:-:S05]  /*23960*/  @!P0 LEA R0, R3, R0, 0x18 ;  /* 0x0000000003008211 */ /* 0x002fca00078ec0ff */
[----:B------:R2:W-:Y:S01]  /*23970*/  @!P0 STS.128 [R0+0x324d0], R16 ;  /* 0x0324d01000008388 */ /* 0x0005e20000000c00 */
[----:B------:R-:W-:Y:S06]  /*23980*/  BAR.ARV 0x5, 0x180 ;  /* 0x0146000000007b1d */ /* 0x000fec0000002000 */
.L_x_12547:
        /* <DEDUP_REMOVED lines=31> */
[----:B------:R1:W-:Y:S01]  /*23b80*/  STL [R1+0x480], R2 ;  /* 0x0004800201007387 */ /* 0x0003e20000100800 */
[C---:B0-----:R-:W-:Y:S02]  /*23b90*/  LOP3.LUT R3, R0.reuse, 0x40, RZ, 0xfc, !PT ;  /* 0x0000004000037812 */ /* 0x041fe400078efcff */
[C---:B-1----:R-:W-:Y:S02]  /*23ba0*/  LOP3.LUT R2, R0.reuse, 0x80, RZ, 0xfc, !PT ;  /* 0x0000008000027812 */ /* 0x042fe400078efcff */
[----:B------:R-:W-:-:S07]  /*23bb0*/  LOP3.LUT R0, R0, 0xc0, RZ, 0xfc, !PT ;  /* 0x000000c000007812 */ /* 0x000fce00078efcff */
.L_x_12671:
[----:B------:R-:W-:Y:S05]  /*23bc0*/  YIELD ;  /* 0x0000000000007946 */ /* 0x000fea0003800000 */
[----:B------:R-:W-:Y:S01]  /*23bd0*/  ULDC.64 UR4, c[0x0][0xb20] ;  /* 0x0002c80000047ab9 */ /* 0x000fe20000000a00 */
[----:B---3--:R-:W-:Y:S01]  /*23be0*/  IMAD.MOV.U32 R0, RZ, RZ, RZ ;  /* 0x000000ffff007224 */ /* 0x008fe200078e00ff */
[----:B------:R-:W-:Y:S01]  /*23bf0*/  ISETP.NE.U32.AND P0, PT, RZ, UR4, PT ;  /* 0x00000004ff007c0c */ /* 0x000fe2000bf05070 */
[----:B0-----:R-:W0:Y:S01]  /*23c00*/  LDC.64 R4, c[0x0][0xaf8] ;  /* 0x0002be00ff047b82 */ /* 0x001e220000000a00 */
        /* <DEDUP_REMOVED lines=40> */
.L_x_12556:
        /* <DEDUP_REMOVED lines=10> */
.L_x_12557:
[----:B------:R-:W-:Y:S05]  /*23f30*/  @!P1 BRA `(.L_x_12558) ;  /* 0x00000000000c9947 */ /* 0x000fea0003800000 */
[----:B------:R-:W2:Y:S04]  /*23f40*/  LDG.E R6, desc[UR40][R2.64] ;  /* 0x0000002802067981 */ /* 0x000ea8000c1e1900 */
[----:B------:R-:W2:Y:S02]  /*23f50*/  LDG.E R2, desc[UR40][R2.64+0x4] ;  /* 0x0000042802027981 */ /* 0x000ea4000c1e1900 */
[----:B--2---:R-:W-:-:S07]  /*23f60*/  IMAD.IADD R6, R2, 0x1, -R6 ;  /* 0x0000000102067824 */ /* 0x004fce00078e0a06 */
.L_x_12558:
        /* <DEDUP_REMOVED lines=28> */
.L_x_12561:
[----:B------:R-:W-:-:S13]  /*24130*/  ISETP.NE.AND P0, PT, R3, 0x1, PT ;  /* 0x000000010300780c */ /* 0x000fda0003f05270 */
[----:B------:R-:W2:Y:S02]  /*24140*/  @P0 LDC.64 R4, c[0x0][0xae0] ;  /* 0x0002b800ff040b82 */ /* 0x000ea40000000a00 */
[----:B--2---:R-:W-:-:S05]  /*24150*/  @P0 IMAD.HI.U32 R4, R7, R4, RZ ;  /* 0x0000000407040227 */ /* 0x004fca00078e00ff */
[----:B------:R-:W-:-:S07]  /*24160*/  @P0 SHF.R.U32.HI R7, RZ, R5, R4 ;  /* 0x00000005ff070219 */ /* 0x000fce0000011604 */
.L_x_12562:
[----:B------:R-:W-:Y:S05]  /*24170*/  BSYNC B0 ;  /* 0x0000000000007941 */ /* 0x000fea0003800000 */
.L_x_12560:
[----:B------:R-:W-:-:S05]  /*24180*/  IMAD R7, R7, R3, R3 ;  /* 0x0000000307077224 */ /* 0x000fca00078e0203 */
[----:B------:R-:W-:-:S07]  /*24190*/  VIMNMX R2, R2, R7, PT ;  /* 0x0000000702027248 */ /* 0x000fce0003fe0100 */
.L_x_12559:
        /* <DEDUP_REMOVED lines=29> */
.L_x_12565:
[----:B------:R-:W-:-:S13]  /*24370*/  ISETP.NE.AND P0, PT, R3, 0x1, PT ;  /* 0x000000010300780c */ /* 0x000fda0003f05270 */
[----:B------:R-:W3:Y:S02]  /*24380*/  @P0 LDC.64 R4, c[0x0][0xae0] ;  /* 0x0002b800ff040b82 */ /* 0x000ee40000000a00 */
[----:B---3--:R-:W-:-:S05]  /*24390*/  @P0 IMAD.HI.U32 R4, R2, R4, RZ ;  /* 0x0000000402040227 */ /* 0x008fca00078e00ff */
[----:B------:R-:W-:-:S07]  /*243a0*/  @P0 SHF.R.U32.HI R2, RZ, R5, R4 ;  /* 0x00000005ff020219 */ /* 0x000fce0000011604 */
.L_x_12566:
[----:B------:R-:W-:Y:S05]  /*243b0*/  BSYNC B0 ;  /* 0x0000000000007941 */ /* 0x000fea0003800000 */
.L_x_12564:
[----:B------:R-:W-:-:S05]  /*243c0*/  IMAD R2, R2, R3, RZ ;  /* 0x0000000302027224 */ /* 0x000fca00078e02ff */
[----:B------:R-:W-:-:S07]  /*243d0*/  VIMNMX R0, R0, R2, !PT ;  /* 0x0000000200007248 */ /* 0x000fce0007fe0100 */
.L_x_12563:
        /* <DEDUP_REMOVED lines=25> */
.L_x_12568:
        /* <DEDUP_REMOVED lines=21> */
.L_x_12571:
[----:B------:R-:W-:Y:S05]  /*246c0*/  BSYNC B6 ;  /* 0x0000000000067941 */ /* 0x000fea0003800000 */
.L_x_12570:
        /* <DEDUP_REMOVED lines=20> */
.L_x_12574:
        /* <DEDUP_REMOVED lines=15> */
.L_x_12573:
[----:B------:R-:W-:Y:S05]  /*24900*/  BSYNC B6 ;  /* 0x0000000000067941 */ /* 0x000fea0003800000 */
.L_x_12572:
        /* <DEDUP_REMOVED lines=23> */
.L_x_12688:
        /* <DEDUP_REMOVED lines=11> */
.L_x_12691:
        /* <DEDUP_REMOVED lines=24> */
.L_x_12578:
[----:B--2---:R-:W2:Y:S04]  /*24cb0*/  LDL R7, [R1+0x470] ;  /* 0x0004700001077983 */ /* 0x004ea80000100800 */
[----:B----4-:R-:W2:Y:S04]  /*24cc0*/  LDL R0, [R1+0x474] ;  /* 0x0004740001007983 */ /* 0x010ea80000100800 */
[----:B---3--:R-:W3:Y:S01]  /*24cd0*/  LDL R2, [R1+0x480] ;  /* 0x0004800001027983 */ /* 0x008ee20000100800 */
[----:B--2---:R-:W-:Y:S01]  /*24ce0*/  IMAD R0, R0, 0x8, R7 ;  /* 0x0000000800007824 */ /* 0x004fe200078e0207 */
[----:B---3--:R-:W-:-:S04]  /*24cf0*/  SHF.L.U32 R2, R2, 0x1f, RZ ;  /* 0x0000001f02027819 */ /* 0x008fc800000006ff */
[----:B------:R-:W2:Y:S02]  /*24d00*/  SYNCS.PHASECHK.TRANS64.TRYWAIT P0, [R0+URZ+0x32440], R2 ;  /* 0x03244002000075a7 */ /* 0x000ea4000800017f */
[----:B--2---:R-:W-:Y:S05]  /*24d10*/  @!P0 BRA `(.L_x_12579) ;  /* 0x0000005400f48947 */ /* 0x004fea0003800000 */
.L_x_12692:
        /* <DEDUP_REMOVED lines=11> */
.L_x_12580:
[----:B------:R-:W3:Y:S04]  /*24dd0*/  LDL R6, [R1+0x470] ;  /* 0x0004700001067983 */ /* 0x000ee80000100800 */
[----:B------:R-:W3:Y:S04]  /*24de0*/  LDL R5, [R1+0x474] ;  /* 0x0004740001057983 */ /* 0x000ee80000100800 */
[----:B------:R-:W4:Y:S04]  /*24df0*/  LDL R4, [R1+0x4a8] ;  /* 0x0004a80001047983 */ /* 0x000f280000100800 */
[----:B------:R-:W4:Y:S04]  /*24e00*/  LDL R3, [R1+0x488] ;  /* 0x0004880001037983 */ /* 0x000f280000100800 */
[----:B--2---:R-:W2:Y:S01]  /*24e10*/  LDL.LU R2, [R1+0x48c] ;  /* 0x00048c0001027983 */ /* 0x004ea20000300800 */
        /* <DEDUP_REMOVED lines=17> */
[----:B------:R3:W-:Y:S02]  /*24f30*/  STL [R1+0x48c], R2 ;  /* 0x00048c0201007387 */ /* 0x0007e40000100800 */
[----:B------:R-:W-:-:S06]  /*24f40*/  UMOV UR4, 0x0 ;  /* 0x0000000000047882 */ /* 0x000fcc0000000000 */
[----:B------:R3:W-:Y:S01]  /*24f50*/  UTMALDG.4D [UR8], [UR6], desc[UR4] ;  /* 0x00000408060075b4 */ /* 0x0007e20008019000 */
[----:B------:R-:W-:Y:S02]  /*24f60*/  NOP ;  /* 0x0000000000007918 */ /* 0x000fe40000000000 */
.L_x_12576:
        /* <DEDUP_REMOVED lines=36> */
.L_x_12582:
[----:B------:R-:W-:Y:S05]  /*251b0*/  BSYNC B6 ;  /* 0x0000000000067941 */ /* 0x000fea0003800000 */
.L_x_12581:
        /* <DEDUP_REMOVED lines=65> */
[----:B------:R-:W0:Y:S01]  /*255d0*/  SHFL.IDX PT, R5, R3, RZ, 0x181f ;  /* 0x00181fff03057589 */ /* 0x000e2200000e0000 */
[----:B--2---:R-:W-:-:S03]  /*255e0*/  IMAD R2, R4, R7, RZ ;  /* 0x0000000704027224 */ /* 0x004fc600078e02ff */
[----:B------:R-:W1:Y:S01]  /*255f0*/  SHFL.IDX PT, R4, R0, RZ, 0x181f ;  /* 0x00181fff00047589 */ /* 0x000e6200000e0000 */
[----:B---3--:R-:W-:-:S03]  /*25600*/  IMAD.IADD R8, R8, 0x1, R6 ;  /* 0x0000000108087824 */ /* 0x008fc600078e0206 */
[----:B------:R-:W2:Y:S01]  /*25610*/  SHFL.IDX PT, R6, R3, 0x1, 0x181f ;  /* 0x00381f0003067f89 */ /* 0x000ea200000e0000 */
[C---:B------:R-:W-:Y:S01]  /*25620*/  VIADD R11, R8.reuse, 0x10 ;  /* 0x00000010080b7836 */ /* 0x040fe20000000000 */
[-C--:B------:R-:W-:Y:S02]  /*25630*/  ISETP.GE.AND P1, PT, R8, R2.reuse, PT ;  /* 0x000000020800720c */ /* 0x080fe40003f26270 */
[----:B------:R-:W3:Y:S02]  /*25640*/  SHFL.IDX PT, R7, R0, 0x1, 0x181f ;  /* 0x00381f0000077f89 */ /* 0x000ee400000e0000 */
[----:B------:R-:W-:Y:S02]  /*25650*/  ISETP.GE.AND P2, PT, R11, R2, PT ;  /* 0x000000020b00720c */ /* 0x000fe40003f46270 */
        /* <DEDUP_REMOVED lines=12> */
[----:B---3--:R-:W-:Y:S01]  /*25720*/  @!P2 IMAD.X R4, RZ, RZ, R7, P1 ;  /* 0x000000ffff04a224 */ /* 0x008fe200008e0607 */
        /* <DEDUP_REMOVED lines=58> */
.L_x_12709:
[----:B01----:R-:W2:Y:S04]  /*25ad0*/  LDL R4, [R1+0x494] ;  /* 0x0004940001047983 */ /* 0x003ea80000100800 */
[----:B------:R0:W5:Y:S01]  /*25ae0*/  LDL R8, [R1+0x470] ;  /* 0x0004700001087983 */ /* 0x0001620000100800 */
        /* <DEDUP_REMOVED lines=11> */
.L_x_12584:
[----:B0-----:R-:W2:Y:S01]  /*25ba0*/  LDL R2, [R1+0x470] ;  /* 0x0004700001027983 */ /* 0x001ea20000100800 */
        /* <DEDUP_REMOVED lines=37> */
.L_x_12586:
[----:B------:R-:W-:Y:S05]  /*25e00*/  BSYNC B6 ;  /* 0x0000000000067941 */ /* 0x000fea0003800000 */
.L_x_12585:
        /* <DEDUP_REMOVED lines=60> */
[----:B------:R-:W5:Y:S04]  /*261d0*/  LDL.LU R11, [R1+0x4bc] ;  /* 0x0004bc00010b7983 */ /* 0x000f680000300800 */
[----:B------:R-:W5:Y:S04]  /*261e0*/  LDL.LU R12, [R1+0x4cc] ;  /* 0x0004cc00010c7983 */ /* 0x000f680000300800 */
[----:B------:R-:W-:Y:S01]  /*261f0*/  SHFL.IDX PT, R6, R0, 0x1, 0x181f ;  /* 0x00381f0000067f89 */ /* 0x000fe200000e0000 */
[----:B--2---:R-:W-:-:S03]  /*26200*/  IMAD R3, R10, R7, RZ ;  /* 0x000000070a037224 */ /* 0x004fc600078e02ff */
[----:B------:R-:W2:Y:S02]  /*26210*/  LDL.LU R10, [R1+0x4c8] ;  /* 0x0004c800010a7983 */ /* 0x000ea40000300800 */
[-C--:B---3--:R-:W-:Y:S02]  /*26220*/  ISETP.GE.AND P5, PT, R5, R3.reuse, PT ;  /* 0x000000030500720c */ /* 0x088fe40003fa6270 */
[----:B------:R-:W0:Y:S01]  /*26230*/  SHFL.IDX PT, R5, R2, RZ, 0x181f ;  /* 0x00181fff02057589 */ /* 0x000e2200000e0000 */
[----:B----4-:R-:W-:-:S03]  /*26240*/  ISETP.GE.AND P4, PT, R4, R3, PT ;  /* 0x000000030400720c */ /* 0x010fc60003f86270 */
[----:B------:R-:W1:Y:S07]  /*26250*/  SHFL.IDX PT, R4, R0, RZ, 0x181f ;  /* 0x00181fff00047589 */ /* 0x000e6e00000e0000 */
[----:B0-----:R-:W-:-:S05]  /*26260*/  @!P5 LEA R5, P6, R8, R5, 0x1 ;  /* 0x000000050805d211 */ /* 0x001fca00078c08ff */
[----:B-1----:R-:W-:-:S05]  /*26270*/  @!P5 IMAD.X R4, RZ, RZ, R4, P6 ;  /* 0x000000ffff04d224 */ /* 0x002fca00030e0604 */
        /* <DEDUP_REMOVED lines=53> */
[----:B0-----:R-:W0:Y:S04]  /*265d0*/  SHFL.IDX PT, R4, R2, 0x6, 0x181f ;  /* 0x00d81f0002047f89 */ /* 0x001e2800000e0000 */
[----:B------:R-:W1:Y:S01]  /*265e0*/  SHFL.IDX PT, R2, R2, 0x7, 0x181f ;  /* 0x00f81f0002027f89 */ /* 0x000e6200000e0000 */
[----:B--2---:R-:W-:-:S13]  /*265f0*/  ISETP.GE.AND P4, PT, R10, R3, PT ;  /* 0x000000030a00720c */ /* 0x004fda0003f86270 */
[----:B0-----:R-:W-:-:S05]  /*26600*/  @!P4 LEA R4, P5, R8, R4, 0x1 ;  /* 0x000000040804c211 */ /* 0x001fca00078a08ff */
[----:B------:R-:W-:Y:S02]  /*26610*/  @!P4 IMAD.X R5, RZ, RZ, R6, P5 ;  /* 0x000000ffff05c224 */ /* 0x000fe400028e0606 */
[----:B------:R0:W2:Y:S04]  /*26620*/  SHFL.IDX PT, R6, R0, 0x7, 0x181f ;  /* 0x00f81f0000067f89 */ /* 0x0000a800000e0000 */
[----:B------:R0:W-:Y:S04]  /*26630*/  @!P4 LDGSTS.E.BYPASS.LTC128B.128 [R9+0x25400], desc[UR40][R4.64], !P3 ;  /* 0x254000000409cfae */ /* 0x0001e8000d901d68 */
[----:B------:R0:W-:Y:S04]  /*26640*/  @!P4 LDGSTS.E.BYPASS.LTC128B.128 [R9+0x29400], desc[UR40][R4.64+0x80], !P2 ;  /* 0x294000800409cfae */ /* 0x0001e8000d101d68 */
[----:B------:R0:W-:Y:S04]  /*26650*/  @!P4 LDGSTS.E.BYPASS.LTC128B.128 [R9+0x2d400], desc[UR40][R4.64+0x100], !P1 ;  /* 0x2d4001000409cfae */ /* 0x0001e8000c901d68 */
[----:B-1----:R0:W-:Y:S02]  /*26660*/  @!P4 LDGSTS.E.BYPASS.LTC128B.128 [R9+0x31400], desc[UR40][R4.64+0x180], !P0 ;  /* 0x314001800409cfae */ /* 0x0021e4000c101d68 */
.L_x_12727:
[----:B0-----:R-:W3:Y:S01]  /*26670*/  LDL.LU R0, [R1+0x4d8] ;  /* 0x0004d80001007983 */ /* 0x001ee20000300800 */
[----:B------:R-:W-:Y:S01]  /*26680*/  BSSY B0, `(.L_x_12588) ;  /* 0x000000d000007945 */ /* 0x000fe20003800000 */
[----:B---3--:R-:W-:-:S13]  /*26690*/  ISETP.GE.AND P4, PT, R0, R3, PT ;  /* 0x000000030000720c */ /* 0x008fda0003f86270 */
[----:B------:R-:W-:Y:S05]  /*266a0*/  @P4 BRA `(.L_x_12589) ;  /* 0x0000000000284947 */ /* 0x000fea0003800000 */
[----:B------:R-:W3:Y:S01]  /*266b0*/  LDL R0, [R1+0x47c] ;  /* 0x00047c0001007983 */ /* 0x000ee20000100800 */
[----:B------:R-:W-:-:S05]  /*266c0*/  LEA R2, P4, R8, R2, 0x1 ;  /* 0x0000000208027211 */ /* 0x000fca00078808ff */
        /* <DEDUP_REMOVED lines=8> */
.L_x_12589:
[----:B------:R-:W-:Y:S05]  /*26750*/  BSYNC B0 ;  /* 0x0000000000007941 */ /* 0x000fea0003800000 */
.L_x_12588:
[----:B------:R1:W5:Y:S01]  /*26760*/  LDL R8, [R1+0x470] ;  /* 0x0004700001087983 */ /* 0x0003620000100800 */
[----:B------:R-:W-:Y:S01]  /*26770*/  PLOP3.LUT P0, PT, PT, PT, PT, 0x80, 0x0 ;  /* 0x000000000000781c */ /* 0x000fe20003f0f070 */
[----:B------:R-:W-:-:S12]  /*26780*/  NOP ;  /* 0x0000000000007918 */ /* 0x000fd80000000000 */
.L_x_12590:
        /* <DEDUP_REMOVED lines=19> */
.L_x_12728:
[----:B------:R-:W-:Y:S05]  /*268c0*/  BSYNC B0 ;  /* 0x0000000000007941 */ /* 0x000fea0003800000 */
.L_x_12591:
[----:B0-----:R-:W3:Y:S01]  /*268d0*/  LDL R2, [R1+0x48c] ;  /* 0x00048c0001027983 */ /* 0x001ee20000100800 */
[----:B------:R-:W-:Y:S01]  /*268e0*/  BSSY B0, `(.L_x_12593) ;  /* 0x000005f000007945 */ /* 0x000fe20003800000 */
[----:B---3--:R-:W-:-:S13]  /*268f0*/  LOP3.LUT P0, RZ, R2, 0x1, RZ, 0xc0, !PT ;  /* 0x0000000102ff7812 */ /* 0x008fda000780c0ff */
[----:B------:R-:W-:Y:S05]  /*26900*/  @!P0 BRA `(.L_x_12594) ;  /* 0x0000000400708947 */ /* 0x000fea0003800000 */
[----:B------:R-:W3:Y:S04]  /*26910*/  LDL R2, [R1+0x470] ;  /* 0x0004700001027983 */ /* 0x000ee80000100800 */
[----:B------:R-:W4:Y:S01]  /*26920*/  LDL R4, [R1+0x480] ;  /* 0x0004800001047983 */ /* 0x000f220000100800 */
        /* <DEDUP_REMOVED lines=10> */
.L_x_12729:
[----:B------:R-:W-:Y:S05]  /*269d0*/  BSYNC B1 ;  /* 0x0000000000017941 */ /* 0x000fea0003800000 */
.L_x_12595:
[----:B------:R-:W-:Y:S04]  /*269e0*/  BSSY B1, `(.L_x_12597) ;  /* 0x0000009000017945 */ /* 0x000fe80003800000 */
        /* <DEDUP_REMOVED lines=8> */
.L_x_12598:
[----:B------:R-:W-:Y:S05]  /*26a70*/  BSYNC B1 ;  /* 0x0000000000017941 */ /* 0x000fea0003800000 */
.L_x_12597:
        /* <DEDUP_REMOVED lines=12> */
[----:B----4-:R-:W-:Y:S02]  /*26b40*/  IMAD R3, R3, 0x60, R4 ;  /* 0x0000006003037824 */ /* 0x010fe400078e0204 */
[----:B------:R-:W-:-:S07]  /*26b50*/  VIADD R4, R0, 0x400 ;  /* 0x0000040000047836 */ /* 0x000fce0000000000 */
.L_x_12599:
        /* <DEDUP_REMOVED lines=15> */
.L_x_12600:
        /* <DEDUP_REMOVED lines=15> */
.L_x_12601:
        /* <DEDUP_REMOVED lines=15> */
.L_x_12602:
        /* <DEDUP_REMOVED lines=10> */
.L_x_12594:
[----:B------:R-:W-:Y:S05]  /*26ed0*/  BSYNC B0 ;  /* 0x0000000000007941 */ /* 0x000fea0003800000 */
.L_x_12593:
[----:B------:R-:W3:Y:S04]  /*26ee0*/  LDL R4, [R1+0x498] ;  /* 0x0004980001047983 */ /* 0x000ee80000100800 */
[----:B------:R-:W4:Y:S01]  /*26ef0*/  LDL R5, [R1+0x490] ;  /* 0x0004900001057983 */ /* 0x000f220000100800 */
[----:B------:R-:W-:Y:S01]  /*26f00*/  BSSY B0, `(.L_x_12603) ;  /* 0x00001ff000007945 */ /* 0x000fe20003800000 */
[----:B---3--:R-:W-:-:S05]  /*26f10*/  VIADD R0, R4, 0xfffffffe ;  /* 0xfffffffe04007836 */ /* 0x008fca0000000000 */
[----:B----4-:R-:W-:-:S13]  /*26f20*/  ISETP.GE.AND P0, PT, R0, R5, PT ;  /* 0x000000050000720c */ /* 0x010fda0003f06270 */
[----:B------:R-:W-:Y:S05]  /*26f30*/  @!P0 BRA `(.L_x_12604) ;  /* 0x0000001c00ec8947 */ /* 0x000fea0003800000 */
[----:B------:R-:W-:Y:S01]  /*26f40*/  IMAD.MOV R2, RZ, RZ, -R4 ;  /* 0x000000ffff027224 */ /* 0x000fe200078e0a04 */
[----:B--2---:R-:W-:Y:S01]  /*26f50*/  LOP3.LUT R6, RZ, R5, RZ, 0x33, !PT ;  /* 0x00000005ff067212 */ /* 0x004fe200078e33ff */
[----:B------:R-:W-:Y:S03]  /*26f60*/  BSSY B2, `(.L_x_12605) ;  /* 0x00000ab000027945 */ /* 0x000fe60003800000 */
[----:B------:R-:W-:-:S05]  /*26f70*/  VIADDMNMX R6, R2, 0x1, R6, !PT ;  /* 0x0000000102067846 */ /* 0x000fca0007800106 */
[----:B------:R-:W-:-:S05]  /*26f80*/  IMAD.IADD R2, R4, 0x1, R6 ;  /* 0x0000000104027824 */ /* 0x000fca00078e0206 */
[----:B------:R-:W-:-:S04]  /*26f90*/  LOP3.LUT R2, R2, 0x1, RZ, 0xc0, !PT ;  /* 0x0000000102027812 */ /* 0x000fc800078ec0ff */
[----:B------:R-:W-:-:S13]  /*26fa0*/  ISETP.NE.U32.AND P0, PT, R2, 0x1, PT ;  /* 0x000000010200780c */ /* 0x000fda0003f05070 */
[----:B------:R-:W-:Y:S05]  /*26fb0*/  @P0 BRA `(.L_x_12606) ;  /* 0x0000000800940947 */ /* 0x000fea0003800000 */
[----:B------:R-:W2:Y:S04]  /*26fc0*/  LDL.LU R4, [R1+0x474] ;  /* 0x0004740001047983 */ /* 0x000ea80000300800 */
[----:B------:R-:W3:Y:S04]  /*26fd0*/  LDL.LU R7, [R1+0x480] ;  /* 0x0004800001077983 */ /* 0x000ee80000300800 */
[----:B------:R-:W4:Y:S01]  /*26fe0*/  LDL R5, [R1+0x48c] ;  /* 0x00048c0001057983 */ /* 0x000f220000100800 */
[----:B------:R-:W-:Y:S01]  /*26ff0*/  BSSY B1, `(.L_x_12607) ;  /* 0x000009f000017945 */ /* 0x000fe20003800000 */
[----:B--2---:R-:W-:-:S05]  /*27000*/  VIADD R2, R4, 0x1 ;  /* 0x0000000104027836 */ /* 0x004fca0000000000 */
[----:B------:R-:W-:-:S04]  /*27010*/  ISETP.NE.AND P0, PT, R2, 0x2, PT ;  /* 0x000000020200780c */ /* 0x000fc80003f05270 */
[----:B------:R-:W-:Y:S02]  /*27020*/  SEL R3, RZ, 0x1, P0 ;  /* 0x00000001ff037807 */ /* 0x000fe40000000000 */
[----:B-----5:R-:W-:Y:S02]  /*27030*/  SEL R8, R2, RZ, P0 ;  /* 0x000000ff02087207 */ /* 0x020fe40000000000 */
[----:B---3--:R-:W-:-:S03]  /*27040*/  LOP3.LUT R7, R7, R3, RZ, 0x3c, !PT ;  /* 0x0000000307077212 */ /* 0x008fc600078e3cff */
[----:B------:R0:W-:Y:S04]  /*27050*/  STL [R1+0x474], R8 ;  /* 0x0004740801007387 */ /* 0x0001e80000100800 */
[----:B------:R0:W-:Y:S01]  /*27060*/  STL [R1+0x480], R7 ;  /* 0x0004800701007387 */ /* 0x0001e20000100800 */
[----:B----4-:R-:W-:-:S13]  /*27070*/  LOP3.LUT P2, RZ, R5, 0x1, RZ, 0xc0, !PT ;  /* 0x0000000105ff7812 */ /* 0x010fda000784c0ff */
[----:B0-----:R-:W-:Y:S05]  /*27080*/  @!P2 BRA `(.L_x_12608) ;  /* 0x000000080054a947 */ /* 0x001fea0003800000 */
[----:B------:R-:W-:Y:S02]  /*27090*/  ULDC.64 UR4, c[0x0][0x418] ;  /* 0x0001060000047ab9 */ /* 0x000fe40000000a00 */
        /* <DEDUP_REMOVED lines=22> */
.L_x_12609:
        /* <DEDUP_REMOVED lines=9> */
.L_x_12730:
[----:B------:R-:W-:Y:S05]  /*27290*/  BSYNC B3 ;  /* 0x0000000000037941 */ /* 0x000fea0003800000 */
.L_x_12610:
        /* <DEDUP_REMOVED lines=9> */
.L_x_12613:
[----:B------:R-:W-:Y:S05]  /*27330*/  BSYNC B3 ;  /* 0x0000000000037941 */ /* 0x000fea0003800000 */
.L_x_12612:
        /* <DEDUP_REMOVED lines=14> */
.L_x_12614:
        /* <DEDUP_REMOVED lines=13> */
.L_x_12731:
[----:B------:R-:W-:Y:S05]  /*274f0*/  BSYNC B3 ;  /* 0x0000000000037941 */ /* 0x000fea0003800000 */
.L_x_12615:
[----:B------:R-:W-:Y:S01]  /*27500*/  BSSY B3, `(.L_x_12617) ;  /* 0x000000b000037945 */ /* 0x000fe20003800000 */
[----:B------:R-:W-:Y:S02]  /*27510*/  IMAD.MOV.U32 R8, RZ, RZ, 0x0 ;  /* 0x00000000ff087424 */ /* 0x000fe400078e00ff */
[----:B------:R-:W-:Y:S01]  /*27520*/  IMAD.MOV.U32 R9, RZ, RZ, 0x14f00000 ;  /* 0x14f00000ff097424 */ /* 0x000fe200078e00ff */
[----:B------:R-:W-:Y:S06]  /*27530*/  @P1 BRA `(.L_x_12618) ;  /* 0x00000000001c1947 */ /* 0x000fec0003800000 */
[----:B------:R-:W3:Y:S01]  /*27540*/  S2R R4, SR_TID.X ;  /* 0x0000000000047919 */ /* 0x000ee20000002100 */
[----:B0-2---:R-:W-:-:S04]  /*27550*/  IMAD.MOV.U32 R2, RZ, RZ, 0xc000 ;  /* 0x0000c000ff027424 */ /* 0x005fc800078e00ff */
[----:B------:R4:W-:Y:S01]  /*27560*/  SYNCS.ARRIVE.TRANS64 RZ, [R3+URZ+0x32450], R2 ;  /* 0x0324500203ff79a7 */ /* 0x0009e2000800003f */
[----:B---3--:R-:W-:-:S04]  /*27570*/  LOP3.LUT R4, R4, 0x1f, RZ, 0xc0, !PT ;  /* 0x0000001f04047812 */ /* 0x008fc800078ec0ff */
[----:B------:R-:W-:-:S13]  /*27580*/  ISETP.NE.AND P0, PT, R4, RZ, PT ;  /* 0x000000ff0400720c */ /* 0x000fda0003f05270 */
[----:B----4-:R-:W-:Y:S05]  /*27590*/  @!P0 BRA `(.L_x_12618) ;  /* 0x0000000000048947 */ /* 0x010fea0003800000 */
[----:B------:R-:W-:Y:S01]  /*275a0*/  BPT.TRAP 0x1 ;  /* 0x000000040000795c */ /* 0x000fe20000300000 */
.L_x_12618:
[----:B------:R-:W-:Y:S05]  /*275b0*/  BSYNC B3 ;  /* 0x0000000000037941 */ /* 0x000fea0003800000 */
.L_x_12617:
        /* <DEDUP_REMOVED lines=11> */
.L_x_12619:
        /* <DEDUP_REMOVED lines=15> */
.L_x_12620:
        /* <DEDUP_REMOVED lines=15> */
.L_x_12621:
        /* <DEDUP_REMOVED lines=15> */
.L_x_12622:
        /* <DEDUP_REMOVED lines=10> */
.L_x_12608:
[----:B------:R-:W-:Y:S05]  /*279e0*/  BSYNC B1 ;  /* 0x0000000000017941 */ /* 0x000fea0003800000 */
.L_x_12607:
[----:B------:R-:W2:Y:S02]  /*279f0*/  LDL R4, [R1+0x498] ;  /* 0x0004980001047983 */ /* 0x000ea40000100800 */
[----:B--2---:R-:W-:-:S07]  /*27a00*/  VIADD R0, R4, 0xfffffffd ;  /* 0xfffffffd04007836 */ /* 0x004fce0000000000 */
.L_x_12606:
[----:B------:R-:W-:Y:S05]  /*27a10*/  BSYNC B2 ;  /* 0x0000000000027941 */ /* 0x000fea0003800000 */
.L_x_12605:
[----:B------:R-:W2:Y:S01]  /*27a20*/  LDL.LU R2, [R1+0x498] ;  /* 0x0004980001027983 */ /* 0x000ea20000300800 */
[----:B------:R-:W-:Y:S01]  /*27a30*/  VIADD R6, R6, 0xfffffffe ;  /* 0xfffffffe06067836 */ /* 0x000fe20000000000 */
[----:B--2---:R-:W-:-:S04]  /*27a40*/  LOP3.LUT R2, RZ, R2, RZ, 0x33, !PT ;  /* 0x00000002ff027212 */ /* 0x004fc800078e33ff */
[----:B------:R-:W-:-:S13]  /*27a50*/  ISETP.NE.AND P0, PT, R6, R2, PT ;  /* 0x000000020600720c */ /* 0x000fda0003f05270 */
[----:B------:R-:W-:Y:S05]  /*27a60*/  @!P0 BRA `(.L_x_12604) ;  /* 0x0000001400208947 */ /* 0x000fea0003800000 */
.L_x_12655:
        /* <DEDUP_REMOVED lines=36> */
.L_x_12625:
        /* <DEDUP_REMOVED lines=9> */
.L_x_12732:
[----:B------:R-:W-:Y:S05]  /*27d40*/  BSYNC B2 ;  /* 0x0000000000027941 */ /* 0x000fea0003800000 */
.L_x_12626:
        /* <DEDUP_REMOVED lines=9> */
.L_x_12629:
[----:B------:R-:W-:Y:S05]  /*27de0*/  BSYNC B2 ;  /* 0x0000000000027941 */ /* 0x000fea0003800000 */
.L_x_12628:
        /* <DEDUP_REMOVED lines=13> */
.L_x_12630:
        /* <DEDUP_REMOVED lines=13> */
.L_x_12733:
[----:B------:R-:W-:Y:S05]  /*27f90*/  BSYNC B2 ;  /* 0x0000000000027941 */ /* 0x000fea0003800000 */
.L_x_12631:
        /* <DEDUP_REMOVED lines=11> */
.L_x_12634:
[----:B------:R-:W-:Y:S05]  /*28050*/  BSYNC B2 ;  /* 0x0000000000027941 */ /* 0x000fea0003800000 */
.L_x_12633:
[----:B0-2---:R-:W2:Y:S01]  /*28060*/  LDL R3, [R1+0x470] ;  /* 0x0004700001037983 */ /* 0x005ea20000100800 */
        /* <DEDUP_REMOVED lines=9> */
.L_x_12635:
        /* <DEDUP_REMOVED lines=15> */
.L_x_12636:
        /* <DEDUP_REMOVED lines=15> */
.L_x_12637:
        /* <DEDUP_REMOVED lines=15> */
.L_x_12638:
        /* <DEDUP_REMOVED lines=10> */
.L_x_12624:
[----:B------:R-:W-:Y:S05]  /*28470*/  BSYNC B1 ;  /* 0x0000000000017941 */ /* 0x000fea0003800000 */
.L_x_12623:
[----:B------:R-:W2:Y:S01]  /*28480*/  LDL R5, [R1+0x48c] ;  /* 0x00048c0001057983 */ /* 0x000ea20000100800 */
[----:B------:R-:W-:Y:S01]  /*28490*/  VIADD R7, R7, 0x1 ;  /* 0x0000000107077836 */ /* 0x000fe20000000000 */
[----:B------:R-:W-:Y:S04]  /*284a0*/  BSSY B1, `(.L_x_12639) ;  /* 0x00000a0000017945 */ /* 0x000fe80003800000 */
[----:B------:R-:W-:-:S04]  /*284b0*/  ISETP.NE.AND P0, PT, R7, 0x2, PT ;  /* 0x000000020700780c */ /* 0x000fc80003f05270 */
[----:B------:R-:W-:Y:S02]  /*284c0*/  SEL R2, RZ, 0x1, P0 ;  /* 0x00000001ff027807 */ /* 0x000fe40000000000 */
[----:B------:R-:W-:Y:S02]  /*284d0*/  SEL R9, R7, RZ, P0 ;  /* 0x000000ff07097207 */ /* 0x000fe40000000000 */
[----:B-----5:R-:W-:Y:S01]  /*284e0*/  LOP3.LUT R8, R6, R2, RZ, 0x3c, !PT ;  /* 0x0000000206087212 */ /* 0x020fe200078e3cff */
[----:B------:R-:W-:Y:S02]  /*284f0*/  VIADD R6, R0, 0xffffffff ;  /* 0xffffffff00067836 */ /* 0x000fe40000000000 */
        /* <DEDUP_REMOVED lines=28> */
.L_x_12641:
        /* <DEDUP_REMOVED lines=9> */
.L_x_12734:
[----:B------:R-:W-:Y:S05]  /*28750*/  BSYNC B2 ;  /* 0x0000000000027941 */ /* 0x000fea0003800000 */
.L_x_12642:
        /* <DEDUP_REMOVED lines=9> */
.L_x_12645:
[----:B------:R-:W-:Y:S05]  /*287f0*/  BSYNC B2 ;  /* 0x0000000000027941 */ /* 0x000fea0003800000 */
.L_x_12644:
        /* <DEDUP_REMOVED lines=14> */
.L_x_12646:
        /* <DEDUP_REMOVED lines=13> */
.L_x_12735:
[----:B------:R-:W-:Y:S05]  /*289b0*/  BSYNC B2 ;  /* 0x0000000000027941 */ /* 0x000fea0003800000 */
.L_x_12647:
        /* <DEDUP_REMOVED lines=11> */
.L_x_12650:
[----:B------:R-:W-:Y:S05]  /*28a70*/  BSYNC B2 ;  /* 0x0000000000027941 */ /* 0x000fea0003800000 */
.L_x_12649:
        /* <DEDUP_REMOVED lines=11> */
.L_x_12651:
        /* <DEDUP_REMOVED lines=15> */
.L_x_12652:
        /* <DEDUP_REMOVED lines=15> */
.L_x_12653:
        /* <DEDUP_REMOVED lines=15> */
.L_x_12654:
        /* <DEDUP_REMOVED lines=10> */
.L_x_12640:
[----:B------:R-:W-:Y:S05]  /*28ea0*/  BSYNC B1 ;  /* 0x0000000000017941 */ /* 0x000fea0003800000 */
.L_x_12639:
[----:B------:R-:W2:Y:S01]  /*28eb0*/  LDL R5, [R1+0x490] ;  /* 0x0004900001057983 */ /* 0x000ea20000100800 */
[----:B------:R-:W-:Y:S01]  /*28ec0*/  VIADD R0, R0, 0xfffffffe ;  /* 0xfffffffe00007836 */ /* 0x000fe20000000000 */
[----:B--2---:R-:W-:-:S13]  /*28ed0*/  ISETP.GT.AND P0, PT, R6, R5, PT ;  /* 0x000000050600720c */ /* 0x004fda0003f04270 */
[----:B------:R-:W-:Y:S05]  /*28ee0*/  @P0 BRA `(.L_x_12655) ;  /* 0xffffffe800e00947 */ /* 0x000fea000383ffff */
.L_x_12604:
[----:B------:R-:W-:Y:S05]  /*28ef0*/  BSYNC B0 ;  /* 0x0000000000007941 */ /* 0x000fea0003800000 */
.L_x_12603:
        /* <DEDUP_REMOVED lines=13> */
[----:B------:R-:W-:Y:S02]  /*28fd0*/  VOTEU.ANY UR4, UPT, PT ;  /* 0x0000000000047886 */ /* 0x000fe400038e0100 */
[----:B------:R-:W0:Y:S08]  /*28fe0*/  FLO.U32 R4, UR4 ;  /* 0x0000000400047d00 */ /* 0x000e3000080e0000 */
[----:B------:R-:W3:Y:S01]  /*28ff0*/  POPC R5, UR4 ;  /* 0x0000000400057d09 */ /* 0x000ee20008000000 */
[----:B0-----:R-:W-:-:S02]  /*29000*/  ISETP.EQ.U32.AND P1, PT, R4, R3, PT ;  /* 0x000000030400720c */ /* 0x001fc40003f22070 */
[----:B------:R-:W3:Y:S11]  /*29010*/  LDC.64 R2, c[0x0][0xd60] ;  /* 0x00035800ff027b82 */ /* 0x000ef60000000a00 */
[----:B---3--:R-:W3:Y:S01]  /*29020*/  @P1 ATOMG.E.ADD.STRONG.GPU PT, R3, desc[UR40][R2.64], R5 ;  /* 0x00000005020319a8 */ /* 0x008ee200081ee1e8 */
[----:B--2---:R-:W0:Y:S02]  /*29030*/  S2R R6, SR_LTMASK ;  /* 0x0000000000067919 */ /* 0x004e240000003900 */
[----:B0-----:R-:W-:-:S04]  /*29040*/  LOP3.LUT R6, R6, UR4, RZ, 0xc0, !PT ;  /* 0x0000000406067c12 */ /* 0x001fc8000f8ec0ff */
[----:B------:R-:W0:Y:S01]  /*29050*/  POPC R7, R6 ;  /* 0x0000000600077309 */ /* 0x000e220000000000 */
[----:B---3--:R-:W0:Y:S02]  /*29060*/  SHFL.IDX PT, R4, R3, R4, 0x1f ;  /* 0x00001f0403047589 */ /* 0x008e2400000e0000 */
[----:B0-----:R-:W-:-:S07]  /*29070*/  IADD3 R16, R4, UR37, R7 ;  /* 0x0000002504107c10 */ /* 0x001fce000fffe007 */
.L_x_12657:
[----:B------:R-:W-:Y:S05]  /*29080*/  BSYNC B0 ;  /* 0x0000000000007941 */ /* 0x000fea0003800000 */
.L_x_12656:
[----:B------:R-:W-:-:S05]  /*29090*/  SEL R0, R0, RZ, P0 ;  /* 0x000000ff00007207 */ /* 0x000fca0000000000 */
[----:B------:R3:W-:Y:S02]  /*290a0*/  STL [R1+0x474], R0 ;  /* 0x0004740001007387 */ /* 0x0007e40000100800 */
.L_x_12569:
[----:B------:R-:W-:Y:S05]  /*290b0*/  BSYNC B7 ;  /* 0x0000000000077941 */ /* 0x000fea0003800000 */
.L_x_12567:
        /* <DEDUP_REMOVED lines=13> */
.L_x_12658:
        /* <DEDUP_REMOVED lines=8> */
[----:B0-----:R-:W0:Y:S02]  /*29210*/  @!P1 LDC.64 R2, c[0x0][0xd80] ;  /* 0x00036000ff029b82 */ /* 0x001e240000000a00 */
[----:B0-----:R-:W-:-:S06]  /*29220*/  @!P1 IMAD.WIDE R2, R5, 0x4, R2 ;  /* 0x0000000405029825 */ /* 0x001fcc00078e0202 */
[----:B------:R0:W2:Y:S01]  /*29230*/  @!P1 LDG.E R3, desc[UR40][R2.64] ;  /* 0x0000002802039981 */ /* 0x0000a2000c1e1900 */
[C---:B------:R-:W-:Y:S02]  /*29240*/  ISETP.GE.U32.AND P2, PT, R6.reuse, 0x2, PT ;  /* 0x000000020600780c */ /* 0x040fe40003f46070 */
[C---:B------:R-:W-:Y:S01]  /*29250*/  ISETP.GE.U32.AND P3, PT, R6.reuse, 0x4, PT ;  /* 0x000000040600780c */ /* 0x040fe20003f66070 */
[----:B------:R-:W-:Y:S01]  /*29260*/  SHFL.IDX PT, R0, R16, RZ, 0x1f ;  /* 0x00001fff10007589 */ /* 0x000fe200000e0000 */
[C---:B------:R-:W-:Y:S02]  /*29270*/  ISETP.GE.U32.AND P4, PT, R6.reuse, 0x8, PT ;  /* 0x000000080600780c */ /* 0x040fe40003f86070 */
[C---:B------:R-:W-:Y:S01]  /*29280*/  ISETP.GE.U32.AND P5, PT, R6.reuse, 0x10, PT ;  /* 0x000000100600780c */ /* 0x040fe20003fa6070 */
[----:B0-----:R-:W-:Y:S02]  /*29290*/  IMAD.MOV.U32 R2, RZ, RZ, RZ ;  /* 0x000000ffff027224 */ /* 0x001fe400078e00ff */
[----:B--2---:R-:W-:Y:S01]  /*292a0*/  @!P1 IMAD.MOV.U32 R2, RZ, RZ, R3 ;  /* 0x000000ffff029224 */ /* 0x004fe200078e0003 */
        /* <DEDUP_REMOVED lines=17> */
[----:B------:R0:W2:Y:S02]  /*293c0*/  SHFL.IDX PT, R16, R3, 0x1f, 0x1f ;  /* 0x03e01f0003107f89 */ /* 0x0000a400000e0000 */
.L_x_12745:
[----:B------:R-:W-:Y:S02]  /*293d0*/  ULDC UR4, c[0x0][0xd38] ;  /* 0x00034e0000047ab9 */ /* 0x000fe40000000800 */
[----:B------:R-:W-:-:S04]  /*293e0*/  IMAD.U32 R4, RZ, RZ, UR4 ;  /* 0x00000004ff047e24 */ /* 0x000fc8000f8e00ff */
[----:B--2---:R-:W-:-:S04]  /*293f0*/  IMAD R16, R16, R4, RZ ;  /* 0x0000000410107224 */ /* 0x004fc800078e02ff */
[----:B------:R-:W-:-:S05]  /*29400*/  IMAD.IADD R5, R5, 0x1, R16 ;  /* 0x0000000105057824 */ /* 0x000fca00078e0210 */
[----:B------:R-:W-:-:S13]  /*29410*/  ISETP.GT.AND P6, PT, R5, R0, PT ;  /* 0x000000000500720c */ /* 0x000fda0003fc4270 */
[----:B------:R-:W-:Y:S05]  /*29420*/  @P6 BRA `(.L_x_12661) ;  /* 0x00000000009c6947 */ /* 0x000fea0003800000 */
.L_x_12666:
[----:B------:R-:W2:Y:S01]  /*29430*/  LDC R2, c[0x0][0xd3c] ;  /* 0x00034f00ff027b82 */ /* 0x000ea20000000800 */
[----:B------:R-:W-:-:S05]  /*29440*/  VIADD R19, R19, 0x1f ;  /* 0x0000001f13137836 */ /* 0x000fca0000000000 */
[----:B--2---:R-:W-:-:S13]  /*29450*/  ISETP.GE.AND P6, PT, R19, R2, PT ;  /* 0x000000021300720c */ /* 0x004fda0003fc6270 */
        /* <DEDUP_REMOVED lines=11> */
.L_x_12664:
[----:B------:R-:W-:Y:S05]  /*29510*/  BSYNC B0 ;  /* 0x0000000000007941 */ /* 0x000fea0003800000 */
.L_x_12663:
        /* <DEDUP_REMOVED lines=18> */
.L_x_12753:
[----:B------:R-:W-:Y:S02]  /*29640*/  ULDC UR4, c[0x0][0xd38] ;  /* 0x00034e0000047ab9 */ /* 0x000fe40000000800 */
[----:B------:R-:W-:-:S04]  /*29650*/  IMAD.U32 R4, RZ, RZ, UR4 ;  /* 0x00000004ff047e24 */ /* 0x000fc8000f8e00ff */
[----:B--2---:R-:W-:-:S04]  /*29660*/  IMAD R16, R16, R4, RZ ;  /* 0x0000000410107224 */ /* 0x004fc800078e02ff */
[----:B------:R-:W-:-:S05]  /*29670*/  IMAD.IADD R5, R16, 0x1, R5 ;  /* 0x0000000110057824 */ /* 0x000fca00078e0205 */
[----:B------:R-:W-:-:S13]  /*29680*/  ISETP.GT.AND P6, PT, R5, R0, PT ;  /* 0x000000000500720c */ /* 0x000fda0003fc4270 */
[----:B------:R-:W-:Y:S05]  /*29690*/  @!P6 BRA `(.L_x_12666) ;  /* 0xfffffffc0064e947 */ /* 0x000fea000383ffff */
.L_x_12661:
        /* <DEDUP_REMOVED lines=8> */
.L_x_12757:
[----:B------:R-:W-:Y:S01]  /*29720*/  ISETP.NE.AND P0, PT, R5, RZ, PT ;  /* 0x000000ff0500720c */ /* 0x000fe20003f05270 */
[----:B------:R-:W-:-:S12]  /*29730*/  IMAD.MOV.U32 R5, RZ, RZ, RZ ;  /* 0x000000ffff057224 */ /* 0x000fd800078e00ff */
[----:B------:R-:W-:Y:S05]  /*29740*/  @!P0 BRA `(.L_x_12668) ;  /* 0x0000000000148947 */ /* 0x000fea0003800000 */
[----:B------:R-:W-:Y:S01]  /*29750*/  UMOV UR4, 0xffffffff ;  /* 0xffffffff00047882 */ /* 0x000fe20000000000 */
[----:B------:R-:W-:Y:S02]  /*29760*/  VIADD R12, R6, 0xffffffff ;  /* 0xffffffff060c7836 */ /* 0x000fe40000000000 */
[----:B------:R-:W-:Y:S05]  /*29770*/  BRA.DIV UR4, `(.L_x_12669) ;  /* 0x0000003204807947 */ /* 0x000fea000b800000 */
[----:B0-----:R0:W4:Y:S02]  /*29780*/  SHFL.IDX PT, R3, R3, R12, 0x1f ;  /* 0x00001f0c03037589 */ /* 0x00112400000e0000 */
.L_x_12760:
[----:B----4-:R-:W-:-:S07]  /*29790*/  IMAD.MOV.U32 R5, RZ, RZ, R3 ;  /* 0x000000ffff057224 */ /* 0x010fce00078e0003 */
.L_x_12668:
[----:B0-2---:R-:W0:Y:S01]  /*297a0*/  LDC.64 R2, c[0x0][0xd90] ;  /* 0x00036400ff027b82 */ /* 0x005e220000000a00 */
[----:B------:R-:W-:-:S04]  /*297b0*/  IMAD.IADD R19, R6, 0x1, R19 ;  /* 0x0000000106137824 */ /* 0x000fc800078e0213 */
[----:B0-----:R-:W-:-:S05]  /*297c0*/  IMAD.WIDE R2, R19, 0x4, R2 ;  /* 0x0000000413027825 */ /* 0x001fca00078e0202 */
[----:B------:R-:W3:Y:S01]  /*297d0*/  LDG.E R7, desc[UR40][R2.64] ;  /* 0x0000002802077981 */ /* 0x000ee2000c1e1900 */
        /* <DEDUP_REMOVED lines=62> */
.L_x_12662:
[----:B------:R-:W-:Y:S01]  /*29bc0*/  UMOV UR4, URZ ;  /* 0x0000003f00047c82 */ /* 0x000fe20008000000 */
[----:B------:R-:W-:Y:S01]  /*29bd0*/  UMOV UR5, URZ ;  /* 0x0000003f00057c82 */ /* 0x000fe20008000000 */
[----:B------:R-:W-:Y:S01]  /*29be0*/  ULDC UR6, c[0x0][0xd3c] ;  /* 0x00034f0000067ab9 */ /* 0x000fe20000000800 */
[----:B------:R-:W-:Y:S02]  /*29bf0*/  IMAD.MOV.U32 R16, RZ, RZ, R0 ;  /* 0x000000ffff107224 */ /* 0x000fe400078e0000 */
[----:B------:R-:W-:Y:S02]  /*29c00*/  IMAD.U32 R17, RZ, RZ, UR4 ;  /* 0x00000004ff117e24 */ /* 0x000fe4000f8e00ff */
[----:B------:R-:W-:Y:S02]  /*29c10*/  IMAD.U32 R18, RZ, RZ, UR5 ;  /* 0x00000005ff127e24 */ /* 0x000fe4000f8e00ff */
[----:B------:R-:W-:-:S07]  /*29c20*/  IMAD.U32 R19, RZ, RZ, UR6 ;  /* 0x00000006ff137e24 */ /* 0x000fce000f8e00ff */
.L_x_12670:
[----:B------:R2:W3:Y:S01]  /*29c30*/  LDL R2, [R1+0x470] ;  /* 0x0004700001027983 */ /* 0x0004e20000100800 */
[----:B------:R-:W4:Y:S01]  /*29c40*/  S2R R0, SR_TID.X ;  /* 0x0000000000007919 */ /* 0x000f220000002100 */
[----:B------:R-:W-:Y:S05]  /*29c50*/  WARPSYNC.ALL ;  /* 0x0000000000007948 */ /* 0x000fea0003800000 */
[----:B----4-:R-:W-:Y:S01]  /*29c60*/  LOP3.LUT R0, R0, 0x1f, RZ, 0xc0, !PT ;  /* 0x0000001f00007812 */ /* 0x010fe200078ec0ff */
[----:B------:R-:W-:Y:S03]  /*29c70*/  BAR.SYNC.DEFER_BLOCKING 0x4, 0x180 ;  /* 0x0106000000007b1d */ /* 0x000fe60000010000 */
[----:B------:R-:W-:-:S13]  /*29c80*/  ISETP.NE.AND P0, PT, R0, RZ, PT ;  /* 0x000000ff0000720c */ /* 0x000fda0003f05270 */
[----:B0-----:R-:W3:Y:S01]  /*29c90*/  @!P0 S2R R3, SR_CgaCtaId ;  /* 0x0000000000038919 */ /* 0x001ee20000008800 */
[----:B------:R-:W-:-:S04]  /*29ca0*/  @!P0 MOV R0, 0x400 ;  /* 0x0000040000008802 */ /* 0x000fc80000000f00 */
[----:B---3--:R-:W-:-:S05]  /*29cb0*/  @!P0 LEA R2, R3, R0, 0x18 ;  /* 0x0000000003028211 */ /* 0x008fca00078ec0ff */
[----:B------:R2:W-:Y:S04]  /*29cc0*/  @!P0 STS.128 [R2+0x324d0], R16 ;  /* 0x0324d01002008388 */ /* 0x0005e80000000c00 */
[----:B------:R2:W-:Y:S01]  /*29cd0*/  @!P0 STL [R1+0x470], R2 ;  /* 0x0004700201008387 */ /* 0x0005e20000100800 */
[----:B------:R-:W-:Y:S06]  /*29ce0*/  BAR.ARV 0x5, 0x180 ;  /* 0x0146000000007b1d */ /* 0x000fec0000002000 */
.L_x_12659:
[----:B------:R-:W-:Y:S02]  /*29cf0*/  ULDC UR4, c[0x0][0xd3c] ;  /* 0x00034f0000047ab9 */ /* 0x000fe40000000800 */
[----:B----4-:R-:W-:-:S13]  /*29d00*/  ISETP.GE.AND P0, PT, R19, UR4, PT ;  /* 0x0000000413007c0c */ /* 0x010fda000bf06270 */
[----:B------:R-:W-:Y:S05]  /*29d10*/  @!P0 BRA `(.L_x_12671) ;  /* 0xffffff9c00a88947 */ /* 0x000fea000383ffff */
[----:B------:R-:W-:Y:S05]  /*29d20*/  BSYNC B8 ;  /* 0x0000000000087941 */ /* 0x000fea0003800000 */
.L_x_12555:
[----:B---3--:R-:W3:Y:S01]  /*29d30*/  LDL.LU R0, [R1+0x4dc] ;  /* 0x0004dc0001007983 */ /* 0x008ee20000300800 */
[----:B------:R-:W-:Y:S01]  /*29d40*/  BSSY B0, `(.L_x_12672) ;  /* 0x000000b000007945 */ /* 0x000fe20003800000 */
[----:B------:R-:W4:Y:S01]  /*29d50*/  S2R R5, SR_CgaCtaId ;  /* 0x0000000000057919 */ /* 0x000f220000008800 */
[----:B---3--:R-:W-:-:S05]  /*29d60*/  VIADD R0, R0, 0x1 ;  /* 0x0000000100007836 */ /* 0x008fca0000000000 */
[----:B0-2---:R-:W-:-:S04]  /*29d70*/  LEA.HI R2, R0, R0, RZ, 0x1 ;  /* 0x0000000000027211 */ /* 0x005fc800078f08ff */
[----:B------:R-:W-:-:S05]  /*29d80*/  LOP3.LUT R3, R2, 0xfffffffe, RZ, 0xc0, !PT ;  /* 0xfffffffe02037812 */ /* 0x000fca00078ec0ff */
[----:B------:R-:W-:Y:S01]  /*29d90*/  IMAD.IADD R3, R0, 0x1, -R3 ;  /* 0x0000000100037824 */ /* 0x000fe200078e0a03 */
[----:B------:R-:W-:-:S04]  /*29da0*/  MOV R0, 0x400 ;  /* 0x0000040000007802 */ /* 0x000fc80000000f00 */
[----:B----4-:R-:W-:Y:S02]  /*29db0*/  LEA R0, R5, R0, 0x18 ;  /* 0x0000000005007211 */ /* 0x010fe400078ec0ff */
[----:B------:R-:W-:-:S04]  /*29dc0*/  SHF.L.U32 R3, R3, 0x1f, RZ ;  /* 0x0000001f03037819 */ /* 0x000fc800000006ff */
[----:B------:R-:W0:Y:S02]  /*29dd0*/  SYNCS.PHASECHK.TRANS64.TRYWAIT P0, [R0+URZ+0x32420], R3 ;  /* 0x03242003000075a7 */ /* 0x000e24000800017f */
[----:B0-----:R-:W-:Y:S05]  /*29de0*/  @!P0 BRA `(.L_x_12673) ;  /* 0x0000002c000c8947 */ /* 0x001fea0003800000 */
.L_x_12761:
[----:B------:R-:W-:Y:S05]  /*29df0*/  BSYNC B0 ;  /* 0x0000000000007941 */ /* 0x000fea0003800000 */
.L_x_12672:
[----:B------:R-:W-:-:S03]  /*29e00*/  UMOV UR4, 0xffffffff ;  /* 0xffffffff00047882 */ /* 0x000fc60000000000 */
[----:B------:R-:W-:Y:S05]  /*29e10*/  BRA.DIV UR4, `(.L_x_12674) ;  /* 0x0000002e04147947 */ /* 0x000fea000b800000 */
[----:B------:R-:W2:Y:S02]  /*29e20*/  S2R R2, SR_TID.X ;  /* 0x0000000000027919 */ /* 0x000ea40000002100 */
[----:B--2---:R-:W-:-:S04]  /*29e30*/  SHF.R.U32.HI R2, RZ, 0x5, R2 ;  /* 0x00000005ff027819 */ /* 0x004fc80000011602 */
[----:B------:R-:W-:-:S05]  /*29e40*/  LOP3.LUT R2, R2, 0x3, RZ, 0xc0, !PT ;  /* 0x0000000302027812 */ /* 0x000fca00078ec0ff */
[----:B------:R2:W3:Y:S02]  /*29e50*/  SHFL.IDX PT, R14, R2, RZ, 0x1f ;  /* 0x00001fff020e7589 */ /* 0x0004e400000e0000 */
.L_x_12764:
[----:B---3--:R-:W-:Y:S01]  /*29e60*/  ISETP.NE.AND P0, PT, R14, RZ, PT ;  /* 0x000000ff0e00720c */ /* 0x008fe20003f05270 */
[----:B------:R-:W-:-:S12]  /*29e70*/  BSSY B0, `(.L_x_12675) ;  /* 0x0000027000007945 */ /* 0x000fd80003800000 */
[----:B------:R-:W-:Y:S05]  /*29e80*/  @P0 BRA `(.L_x_12676) ;  /* 0x0000000000940947 */ /* 0x000fea0003800000 */
[----:B------:R-:W-:-:S03]  /*29e90*/  UMOV UR4, 0xffffffff ;  /* 0xffffffff00047882 */ /* 0x000fc60000000000 */
[----:B------:R-:W-:Y:S05]  /*29ea0*/  BRA.DIV UR4, `(.L_x_12677) ;  /* 0x0000002e04247947 */ /* 0x000fea000b800000 */
[----:B------:R-:W-:-:S13]  /*29eb0*/  ELECT P6, URZ, PT ;  /* 0x00000000003f782f */ /* 0x000fda00038c0000 */
.L_x_12767:
[----:B------:R-:W-:Y:S05]  /*29ec0*/  @!P6 BRA `(.L_x_12676) ;  /* 0x000000000084e947 */ /* 0x000fea0003800000 */
[----:B------:R-:W-:-:S06]  /*29ed0*/  ULOP3.LUT UR4, UR36, 0x2, URZ, 0xfc, !UPT ;  /* 0x0000000224047892 */ /* 0x000fcc000f8efc3f */
[----:B--2---:R-:W-:-:S05]  /*29ee0*/  IMAD.U32 R2, RZ, RZ, UR4 ;  /* 0x00000004ff027e24 */ /* 0x004fca000f8e00ff */
[----:B------:R-:W-:-:S13]  /*29ef0*/  ISETP.NE.AND P2, PT, R2, 0x3, PT ;  /* 0x000000030200780c */ /* 0x000fda0003f45270 */
[----:B------:R-:W-:Y:S05]  /*29f00*/  @!P2 BRA `(.L_x_12678) ;  /* 0x000000000004a947 */ /* 0x000fea0003800000 */
[----:B------:R-:W-:Y:S01]  /*29f10*/  BPT.TRAP 0x1 ;  /* 0x000000040000795c */ /* 0x000fe20000300000 */
.L_x_12678:
        /* <DEDUP_REMOVED lines=14> */
.L_x_12768:
[----:B------:R-:W2:Y:S02]  /*2a000*/  SYNCS.PHASECHK.TRANS64.TRYWAIT P0, [R7+URZ], R2 ;  /* 0x00000002070075a7 */ /* 0x000ea4000800017f */
[----:B--2---:R-:W-:Y:S05]  /*2a010*/  @!P0 BRA `(.L_x_12680) ;  /* 0x0000002800fc8947 */ /* 0x004fea0003800000 */
.L_x_12769:
[----:B------:R-:W-:Y:S05]  /*2a020*/  @!P2 BRA `(.L_x_12681) ;  /* 0x000000000004a947 */ /* 0x000fea0003800000 */
[----:B------:R-:W-:Y:S01]  /*2a030*/  BPT.TRAP 0x1 ;  /* 0x000000040000795c */ /* 0x000fe20000300000 */
.L_x_12681:
[----:B------:R-:W3:Y:S01]  /*2a040*/  LDL.LU R4, [R1+0x474] ;  /* 0x0004740001047983 */ /* 0x000ee20000300800 */
[----:B------:R-:W-:-:S04]  /*2a050*/  VIADD R0, R0, 0x32460 ;  /* 0x0003246000007836 */ /* 0x000fc80000000000 */
[----:B---3--:R-:W-:-:S04]  /*2a060*/  IMAD R4, R4, 0x8, R0 ;  /* 0x0000000804047824 */ /* 0x008fc800078e0200 */
[----:B------:R-:W3:Y:S02]  /*2a070*/  SYNCS.PHASECHK.TRANS64.TRYWAIT P0, [R4+URZ], R5 ;  /* 0x00000005040075a7 */ /* 0x000ee4000800017f */
[----:B---3--:R-:W-:Y:S05]  /*2a080*/  @!P0 BRA `(.L_x_12682) ;  /* 0x0000002800f48947 */ /* 0x008fea0003800000 */
.L_x_12770:
[----:B------:R-:W-:-:S07]  /*2a090*/  IMAD R3, R3, 0x8, R0 ;  /* 0x0000000803037824 */ /* 0x000fce00078e0200 */
.L_x_12683:
[----:B----4-:R4:W0:Y:S02]  /*2a0a0*/  SYNCS.PHASECHK.TRANS64.TRYWAIT P0, [R3+URZ], R2 ;  /* 0x00000002030075a7 */ /* 0x010824000800017f */
[----:B0-----:R-:W-:Y:S05]  /*2a0b0*/  @!P0 NANOSLEEP.SYNCS 0x989680 ;  /* 0x009896800000895d */ /* 0x001fea0003900000 */
[----:B------:R-:W0:Y:S02]  /*2a0c0*/  @!P0 SYNCS.PHASECHK.TRANS64 P0, [R3+URZ], R2 ;  /* 0x00000002030085a7 */ /* 0x000e24000800007f */
[----:B0-----:R-:W-:Y:S05]  /*2a0d0*/  @!P0 BRA `(.L_x_12683) ;  /* 0xfffffffc00f08947 */ /* 0x001fea000383ffff */
.L_x_12676:
[----:B------:R-:W-:Y:S05]  /*2a0e0*/  BSYNC B0 ;  /* 0x0000000000007941 */ /* 0x000fea0003800000 */
.L_x_12675:
[----:B------:R-:W-:Y:S05]  /*2a0f0*/  EXIT ;  /* 0x000000000000794d */ /* 0x000fea0003800000 */
.L_x_12432:
[----:B0-----:R-:W-:-:S04]  /*2a100*/  IMAD.U32 R9, RZ, RZ, UR46 ;  /* 0x0000002eff097e24 */ /* 0x001fc8000f8e00ff */
[----:B------:R0:W1:Y:S03]  /*2a110*/  SYNCS.PHASECHK.TRANS64.TRYWAIT P0, [R9+URZ+0x32400], R0 ;  /* 0x03240000090075a7 */ /* 0x000066000800017f */
[----:B-1----:R-:W-:Y:S05]  /*2a120*/  @!P0 NANOSLEEP.SYNCS 0x989680 ;  /* 0x009896800000895d */ /* 0x002fea0003900000 */
[----:B------:R-:W1:Y:S02]  /*2a130*/  @!P0 SYNCS.PHASECHK.TRANS64 P0, [R9+URZ+0x32400], R0 ;  /* 0x03240000090085a7 */ /* 0x000e64000800007f */
[----:B-1----:R-:W-:Y:S05]  /*2a140*/  @!P0 BRA `(.L_x_12432) ;  /* 0xfffffffc00ec8947 */ /* 0x002fea000383ffff */
[----:B------:R-:W-:Y:S05]  /*2a150*/  BRA `(.L_x_12684) ;  /* 0xfffffd8800007947 */ /* 0x000fea000383ffff */
.L_x_12439:
[----:B-1----:R1:W2:Y:S02]  /*2a160*/  SYNCS.PHASECHK.TRANS64.TRYWAIT P0, [R20+URZ], R21 ;  /* 0x00000015140075a7 */ /* 0x0022a4000800017f */
[----:B--2---:R-:W-:Y:S05]  /*2a170*/  @!P0 NANOSLEEP.SYNCS 0x989680 ;  /* 0x009896800000895d */ /* 0x004fea0003900000 */
[----:B------:R-:W2:Y:S02]  /*2a180*/  @!P0 SYNCS.PHASECHK.TRANS64 P0, [R20+URZ], R21 ;  /* 0x00000015140085a7 */ /* 0x000ea4000800007f */
[----:B--2---:R-:W-:Y:S05]  /*2a190*/  @!P0 BRA `(.L_x_12439) ;  /* 0xfffffffc00f08947 */ /* 0x004fea000383ffff */
[----:B------:R-:W-:Y:S05]  /*2a1a0*/  BRA `(.L_x_12438) ;  /* 0xfffffd8c00107947 */ /* 0x000fea000383ffff */
.L_x_12441:
[----:B0-----:R-:W-:-:S04]  /*2a1b0*/  IMAD.U32 R9, RZ, RZ, UR46 ;  /* 0x0000002eff097e24 */ /* 0x001fc8000f8e00ff */
[----:B------:R0:W1:Y:S03]  /*2a1c0*/  SYNCS.PHASECHK.TRANS64.TRYWAIT P0, [R9+URZ+0x32410], R8 ;  /* 0x03241008090075a7 */ /* 0x000066000800017f */
[----:B-1----:R-:W-:Y:S05]  /*2a1d0*/  @!P0 NANOSLEEP.SYNCS 0x989680 ;  /* 0x009896800000895d */ /* 0x002fea0003900000 */
[----:B------:R-:W1:Y:S02]  /*2a1e0*/  @!P0 SYNCS.PHASECHK.TRANS64 P0, [R9+URZ+0x32410], R8 ;  /* 0x03241008090085a7 */ /* 0x000e64000800007f */
[----:B-1----:R-:W-:Y:S05]  /*2a1f0*/  @!P0 BRA `(.L_x_12441) ;  /* 0xfffffffc00ec8947 */ /* 0x002fea000383ffff */
[----:B------:R-:W-:Y:S05]  /*2a200*/  BRA `(.L_x_12685) ;  /* 0xfffffd8c00e47947 */ /* 0x000fea000383ffff */
.L_x_12448:
[----:B-1----:R1:W2:Y:S02]  /*2a210*/  SYNCS.PHASECHK.TRANS64.TRYWAIT P0, [R8+URZ], R9 ;  /* 0x00000009080075a7 */ /* 0x0022a4000800017f */
[----:B--2---:R-:W-:Y:S05]  /*2a220*/  @!P0 NANOSLEEP.SYNCS 0x989680 ;  /* 0x009896800000895d */ /* 0x004fea0003900000 */
[----:B------:R-:W2:Y:S02]  /*2a230*/  @!P0 SYNCS.PHASECHK.TRANS64 P0, [R8+URZ], R9 ;  /* 0x00000009080085a7 */ /* 0x000ea4000800007f */
[----:B--2---:R-:W-:Y:S05]  /*2a240*/  @!P0 BRA `(.L_x_12448) ;  /* 0xfffffffc00f08947 */ /* 0x004fea000383ffff */
[----:B------:R-:W-:Y:S05]  /*2a250*/  BRA `(.L_x_12447) ;  /* 0xfffffd9000287947 */ /* 0x000fea000383ffff */
.L_x_12483:
[----:B0-----:R0:W1:Y:S02]  /*2a260*/  SYNCS.PHASECHK.TRANS64.TRYWAIT P2, [R0+URZ], R3 ;  /* 0x00000003000075a7 */ /* 0x001064000804017f */
[----:B-1----:R-:W-:Y:S05]  /*2a270*/  @!P2 NANOSLEEP.SYNCS 0x989680 ;  /* 0x009896800000a95d */ /* 0x002fea0003900000 */
[----:B------:R-:W1:Y:S02]  /*2a280*/  @!P2 SYNCS.PHASECHK.TRANS64 P2, [R0+URZ], R3 ;  /* 0x000000030000a5a7 */ /* 0x000e64000804007f */
[----:B-1----:R-:W-:Y:S05]  /*2a290*/  @!P2 BRA `(.L_x_12483) ;  /* 0xfffffffc00f0a947 */ /* 0x002fea000383ffff */
[----:B------:R-:W-:Y:S05]  /*2a2a0*/  BRA `(.L_x_12482) ;  /* 0xfffffdfc00887947 */ /* 0x000fea000383ffff */
.L_x_12490:
[----:B-1----:R1:W2:Y:S02]  /*2a2b0*/  SYNCS.PHASECHK.TRANS64.TRYWAIT P2, [R4+URZ], R5 ;  /* 0x00000005040075a7 */ /* 0x0022a4000804017f */
[----:B--2---:R-:W-:Y:S05]  /*2a2c0*/  @!P2 NANOSLEEP.SYNCS 0x989680 ;  /* 0x009896800000a95d */ /* 0x004fea0003900000 */
[----:B------:R-:W2:Y:S02]  /*2a2d0*/  @!P2 SYNCS.PHASECHK.TRANS64 P2, [R4+URZ], R5 ;  /* 0x000000050400a5a7 */ /* 0x000ea4000804007f */
[----:B--2---:R-:W-:Y:S05]  /*2a2e0*/  @!P2 BRA `(.L_x_12490) ;  /* 0xfffffffc00f0a947 */ /* 0x004fea000383ffff */
[----:B------:R-:W-:Y:S05]  /*2a2f0*/  BRA `(.L_x_12489) ;  /* 0xfffffe0000ac7947 */ /* 0x000fea000383ffff */
.L_x_12501:
[----:B-1----:R1:W2:Y:S02]  /*2a300*/  SYNCS.PHASECHK.TRANS64.TRYWAIT P1, [R0+URZ], R7 ;  /* 0x00000007000075a7 */ /* 0x0022a4000802017f */
[----:B--2---:R-:W-:Y:S05]  /*2a310*/  @!P1 NANOSLEEP.SYNCS 0x989680 ;  /* 0x009896800000995d */ /* 0x004fea0003900000 */
[----:B------:R-:W2:Y:S02]  /*2a320*/  @!P1 SYNCS.PHASECHK.TRANS64 P1, [R0+URZ], R7 ;  /* 0x00000007000095a7 */ /* 0x000ea4000802007f */
[----:B--2---:R-:W-:Y:S05]  /*2a330*/  @!P1 BRA `(.L_x_12501) ;  /* 0xfffffffc00f09947 */ /* 0x004fea000383ffff */
[----:B------:R-:W-:Y:S05]  /*2a340*/  BRA `(.L_x_12500) ;  /* 0xfffffe9800d07947 */ /* 0x000fea000383ffff */
.L_x_12508:
[----:B-1----:R1:W2:Y:S02]  /*2a350*/  SYNCS.PHASECHK.TRANS64.TRYWAIT P1, [R4+URZ], R5 ;  /* 0x00000005040075a7 */ /* 0x0022a4000802017f */
[----:B--2---:R-:W-:Y:S05]  /*2a360*/  @!P1 NANOSLEEP.SYNCS 0x989680 ;  /* 0x009896800000995d */ /* 0x004fea0003900000 */
[----:B------:R-:W2:Y:S02]  /*2a370*/  @!P1 SYNCS.PHASECHK.TRANS64 P1, [R4+URZ], R5 ;  /* 0x00000005040095a7 */ /* 0x000ea4000802007f */
[----:B--2---:R-:W-:Y:S05]  /*2a380*/  @!P1 BRA `(.L_x_12508) ;  /* 0xfffffffc00f09947 */ /* 0x004fea000383ffff */
[----:B------:R-:W-:Y:S05]  /*2a390*/  BRA `(.L_x_12507) ;  /* 0xfffffe9c00f47947 */ /* 0x000fea000383ffff */
.L_x_12575:
        /* <DEDUP_REMOVED lines=11> */
.L_x_12687:
[----:B------:R-:W-:Y:S05]  /*2a450*/  BSYNC B0 ;  /* 0x0000000000007941 */ /* 0x000fea0003800000 */
.L_x_12686:
[----:B------:R-:W-:Y:S05]  /*2a460*/  BRA `(.L_x_12688) ;  /* 0xffffffa400847947 */ /* 0x000fea000383ffff */
.L_x_12577:
[----:B------:R-:W-:Y:S01]  /*2a470*/  BSSY B0, `(.L_x_12689) ;  /* 0x0000006000007945 */ /* 0x000fe20003800000 */
[----:B------:R-:W-:-:S07]  /*2a480*/  IMAD.MOV.U32 R15, RZ, RZ, -0x1 ;  /* 0xffffffffff0f7424 */ /* 0x000fce00078e00ff */
[----:B012-4-:R-:W-:Y:S05]  /*2a490*/  WARPSYNC.COLLECTIVE R15, `(.L_x_12690) ;  /* 0x000000000f0c7348 */ /* 0x017fea0003c00000 */
[----:B------:R-:W-:Y:S02]  /*2a4a0*/  ELECT P6, UR62, PT ;  /* 0x00000000003e782f */ /* 0x000fe400038c0000 */
[----:B------:R-:W-:Y:S01]  /*2a4b0*/  MOV R14, UR62 ;  /* 0x0000003e000e7c02 */ /* 0x000fe20008000f00 */
[----:B012-4-:R-:W-:Y:S10]  /*2a4c0*/  ENDCOLLECTIVE ;  /* 0x000000000000791b */ /* 0x017ff40003800000 */
.L_x_12690:
[----:B------:R-:W-:Y:S05]  /*2a4d0*/  BSYNC B0 ;  /* 0x0000000000007941 */ /* 0x000fea0003800000 */
.L_x_12689:
[----:B------:R-:W-:Y:S05]  /*2a4e0*/  BRA `(.L_x_12691) ;  /* 0xffffffa400907947 */ /* 0x000fea000383ffff */
.L_x_12579:
[----:B--2---:R2:W3:Y:S02]  /*2a4f0*/  SYNCS.PHASECHK.TRANS64.TRYWAIT P0, [R0+URZ+0x32440], R2 ;  /* 0x03244002000075a7 */ /* 0x0044e4000800017f */
[----:B---3--:R-:W-:Y:S05]  /*2a500*/  @!P0 NANOSLEEP.SYNCS 0x989680 ;  /* 0x009896800000895d */ /* 0x008fea0003900000 */
[----:B------:R-:W3:Y:S02]  /*2a510*/  @!P0 SYNCS.PHASECHK.TRANS64 P0, [R0+URZ+0x32440], R2 ;  /* 0x03244002000085a7 */ /* 0x000ee4000800007f */
[----:B---3--:R-:W-:Y:S05]  /*2a520*/  @!P0 BRA `(.L_x_12579) ;  /* 0xfffffffc00f08947 */ /* 0x008fea000383ffff */
[----:B------:R-:W-:Y:S05]  /*2a530*/  BRA `(.L_x_12692) ;  /* 0xffffffa400f87947 */ /* 0x000fea000383ffff */
.L_x_12583:
        /* <DEDUP_REMOVED lines=10> */
.L_x_12693:
[----:B------:R0:W-:Y:S01]  /*2a5e0*/  STL [R1+0x494], R8 ;  /* 0x0004940801007387 */ /* 0x0001e20000100800 */
[----:B------:R-:W-:Y:S02]  /*2a5f0*/  IMAD.MOV.U32 R13, RZ, RZ, R3 ;  /* 0x000000ffff0d7224 */ /* 0x000fe400078e0003 */
[----:B------:R-:W-:-:S07]  /*2a600*/  IMAD.MOV.U32 R4, RZ, RZ, R14 ;  /* 0x000000ffff047224 */ /* 0x000fce00078e000e */
[----:B0-----:R-:W-:Y:S05]  /*2a610*/  WARPSYNC.COLLECTIVE R15, `(.L_x_12694) ;  /* 0x000000000f087348 */ /* 0x001fea0003c00000 */
[----:B------:R1:W2:Y:S02]  /*2a620*/  SHFL.IDX P6, R14, R13, R12, R11 ;  /* 0x0000000c0d0e7389 */ /* 0x0002a400000c000b */
[----:B012---:R-:W-:Y:S01]  /*2a630*/  ENDCOLLECTIVE ;  /* 0x000000000000791b */ /* 0x007fe20003800000 */
.L_x_12694:
[----:B------:R-:W-:Y:S02]  /*2a640*/  IMAD.MOV.U32 R13, RZ, RZ, R0 ;  /* 0x000000ffff0d7224 */ /* 0x000fe400078e0000 */
[----:B------:R-:W-:Y:S02]  /*2a650*/  IMAD.MOV.U32 R12, RZ, RZ, 0x1 ;  /* 0x00000001ff0c7424 */ /* 0x000fe400078e00ff */
[----:B------:R-:W-:-:S07]  /*2a660*/  IMAD.MOV.U32 R5, RZ, RZ, R14 ;  /* 0x000000ffff057224 */ /* 0x000fce00078e000e */
[----:B------:R-:W-:Y:S05]  /*2a670*/  WARPSYNC.COLLECTIVE R15, `(.L_x_12695) ;  /* 0x000000000f087348 */ /* 0x000fea0003c00000 */
[----:B------:R0:W1:Y:S02]  /*2a680*/  SHFL.IDX P6, R14, R13, R12, R11 ;  /* 0x0000000c0d0e7389 */ /* 0x00006400000c000b */
[----:B01----:R-:W-:Y:S01]  /*2a690*/  ENDCOLLECTIVE ;  /* 0x000000000000791b */ /* 0x003fe20003800000 */
.L_x_12695:
[----:B------:R-:W-:Y:S02]  /*2a6a0*/  IMAD.MOV.U32 R13, RZ, RZ, R3 ;  /* 0x000000ffff0d7224 */ /* 0x000fe400078e0003 */
[----:B------:R-:W-:Y:S02]  /*2a6b0*/  IMAD R2, R2, R7, RZ ;  /* 0x0000000702027224 */ /* 0x000fe400078e02ff */
[----:B------:R-:W-:-:S07]  /*2a6c0*/  IMAD.MOV.U32 R7, RZ, RZ, R14 ;  /* 0x000000ffff077224 */ /* 0x000fce00078e000e */
[----:B------:R-:W-:Y:S05]  /*2a6d0*/  WARPSYNC.COLLECTIVE R15, `(.L_x_12696) ;  /* 0x000000000f087348 */ /* 0x000fea0003c00000 */
[----:B------:R0:W1:Y:S02]  /*2a6e0*/  SHFL.IDX P6, R14, R13, R12, R11 ;  /* 0x0000000c0d0e7389 */ /* 0x00006400000c000b */
[----:B01----:R-:W-:Y:S01]  /*2a6f0*/  ENDCOLLECTIVE ;  /* 0x000000000000791b */ /* 0x003fe20003800000 */
.L_x_12696:
[----:B------:R-:W-:-:S13]  /*2a700*/  ISETP.GE.AND P1, PT, R8, R2, PT ;  /* 0x000000020800720c */ /* 0x000fda0003f26270 */
[----:B------:R-:W-:Y:S01]  /*2a710*/  @!P1 LEA R5, P3, R10, R5, 0x1 ;  /* 0x000000050a059211 */ /* 0x000fe200078608ff */
[----:B------:R-:W-:Y:S02]  /*2a720*/  IMAD.MOV.U32 R13, RZ, RZ, R0 ;  /* 0x000000ffff0d7224 */ /* 0x000fe400078e0000 */
[----:B------:R-:W-:Y:S02]  /*2a730*/  IMAD.MOV.U32 R12, RZ, RZ, 0x2 ;  /* 0x00000002ff0c7424 */ /* 0x000fe400078e00ff */
[----:B------:R-:W-:-:S05]  /*2a740*/  @!P1 IMAD.X R4, RZ, RZ, R4, P3 ;  /* 0x000000ffff049224 */ /* 0x000fca00018e0604 */
[----:B------:R-:W-:Y:S01]  /*2a750*/  @!P1 LOP3.LUT R5, R5, R4, RZ, 0x3c, !PT ;  /* 0x0000000405059212 */ /* 0x000fe200078e3cff */
[----:B------:R-:W-:-:S07]  /*2a760*/  IMAD.MOV.U32 R6, RZ, RZ, R14 ;  /* 0x000000ffff067224 */ /* 0x000fce00078e000e */
[----:B------:R-:W-:Y:S05]  /*2a770*/  WARPSYNC.COLLECTIVE R15, `(.L_x_12697) ;  /* 0x000000000f087348 */ /* 0x000fea0003c00000 */
[----:B------:R0:W1:Y:S02]  /*2a780*/  SHFL.IDX P6, R14, R13, R12, R11 ;  /* 0x0000000c0d0e7389 */ /* 0x00006400000c000b */
[----:B01----:R-:W-:Y:S01]  /*2a790*/  ENDCOLLECTIVE ;  /* 0x000000000000791b */ /* 0x003fe20003800000 */
.L_x_12697:
[----:B------:R-:W-:-:S04]  /*2a7a0*/  @!P1 LOP3.LUT R4, R5, R4, RZ, 0x3c, !PT ;  /* 0x0000000405049212 */ /* 0x000fc800078e3cff */
[----:B------:R-:W-:-:S05]  /*2a7b0*/  @!P1 LOP3.LUT R5, R5, R4, RZ, 0x3c, !PT ;  /* 0x0000000405059212 */ /* 0x000fca00078e3cff */
[----:B------:R-:W-:Y:S01]  /*2a7c0*/  @!PT LDS RZ, [RZ] ;  /* 0x00000000fffff984 */ /* 0x000fe20000000800 */
[----:B------:R-:W-:Y:S01]  /*2a7d0*/  @!PT LDS RZ, [RZ] ;  /* 0x00000000fffff984 */ /* 0x000fe20000000800 */
[----:B------:R-:W-:Y:S01]  /*2a7e0*/  @!PT LDS RZ, [RZ] ;  /* 0x00000000fffff984 */ /* 0x000fe20000000800 */
[----:B------:R0:W-:Y:S01]  /*2a7f0*/  @!P1 LDGSTS.E.BYPASS.LTC128B.128 [R9+0x18400], desc[UR40][R4.64], !P0 ;  /* 0x1840000004099fae */ /* 0x0001e2000c101d68 */
[----:B------:R-:W-:Y:S02]  /*2a800*/  IMAD.MOV.U32 R13, RZ, RZ, R3 ;  /* 0x000000ffff0d7224 */ /* 0x000fe400078e0003 */
[----:B0-----:R-:W-:-:S05]  /*2a810*/  VIADD R5, R8, 0x10 ;  /* 0x0000001008057836 */ /* 0x001fca0000000000 */
[----:B------:R-:W-:Y:S01]  /*2a820*/  ISETP.GE.AND P2, PT, R5, R2, PT ;  /* 0x000000020500720c */ /* 0x000fe20003f46270 */
[----:B------:R0:W-:-:S12]  /*2a830*/  STL [R1+0x4b8], R5 ;  /* 0x0004b80501007387 */ /* 0x0001d80000100800 */
[----:B0-----:R-:W-:Y:S01]  /*2a840*/  @!P2 LEA R5, P1, R10, R6, 0x1 ;  /* 0x000000060a05a211 */ /* 0x001fe200078208ff */
[----:B------:R-:W-:-:S12]  /*2a850*/  IMAD.MOV.U32 R6, RZ, RZ, R14 ;  /* 0x000000ffff067224 */ /* 0x000fd800078e000e */
[----:B------:R-:W-:Y:S05]  /*2a860*/  WARPSYNC.COLLECTIVE R15, `(.L_x_12698) ;  /* 0x000000000f087348 */ /* 0x000fea0003c00000 */
[----:B------:R0:W1:Y:S02]  /*2a870*/  SHFL.IDX P6, R14, R13, R12, R11 ;  /* 0x0000000c0d0e7389 */ /* 0x00006400000c000b */
[----:B01----:R-:W-:Y:S01]  /*2a880*/  ENDCOLLECTIVE ;  /* 0x000000000000791b */ /* 0x003fe20003800000 */
.L_x_12698:
[----:B------:R-:W-:Y:S02]  /*2a890*/  @!P2 IMAD.X R4, RZ, RZ, R7, P1 ;  /* 0x000000ffff04a224 */ /* 0x000fe400008e0607 */
[----:B------:R-:W-:-:S03]  /*2a8a0*/  VIADD R7, R8, 0x20 ;  /* 0x0000002008077836 */ /* 0x000fc60000000000 */
[----:B------:R-:W-:Y:S02]  /*2a8b0*/  @!P2 LOP3.LUT R5, R5, R4, RZ, 0x3c, !PT ;  /* 0x000000040505a212 */ /* 0x000fe400078e3cff */
[----:B------:R-:W-:Y:S01]  /*2a8c0*/  ISETP.GE.AND P1, PT, R7, R2, PT ;  /* 0x000000020700720c */ /* 0x000fe20003f26270 */
[----:B------:R0:W-:Y:S01]  /*2a8d0*/  STL [R1+0x4bc], R7 ;  /* 0x0004bc0701007387 */ /* 0x0001e20000100800 */
[----:B------:R-:W-:Y:S01]  /*2a8e0*/  @!P2 LOP3.LUT R4, R5, R4, RZ, 0x3c, !PT ;  /* 0x000000040504a212 */ /* 0x000fe200078e3cff */
[----:B------:R-:W-:-:S03]  /*2a8f0*/  IMAD.MOV.U32 R13, RZ, RZ, R0 ;  /* 0x000000ffff0d7224 */ /* 0x000fc600078e0000 */
[----:B------:R-:W-:Y:S01]  /*2a900*/  @!P2 LOP3.LUT R5, R5, R4, RZ, 0x3c, !PT ;  /* 0x000000040505a212 */ /* 0x000fe200078e3cff */
[----:B------:R-:W-:-:S04]  /*2a910*/  IMAD.MOV.U32 R12, RZ, RZ, 0x3 ;  /* 0x00000003ff0c7424 */ /* 0x000fc800078e00ff */
[----:B------:R-:W-:Y:S01]  /*2a920*/  @!PT LDS RZ, [RZ] ;  /* 0x00000000fffff984 */ /* 0x000fe20000000800 */
[----:B------:R-:W-:Y:S01]  /*2a930*/  @!PT LDS RZ, [RZ] ;  /* 0x00000000fffff984 */ /* 0x000fe20000000800 */
[----:B------:R-:W-:Y:S01]  /*2a940*/  @!PT LDS RZ, [RZ] ;  /* 0x00000000fffff984 */ /* 0x000fe20000000800 */
[----:B------:R1:W-:Y:S01]  /*2a950*/  @!P2 LDGSTS.E.BYPASS.LTC128B.128 [R9+0x18c00], desc[UR40][R4.64], !P0 ;  /* 0x18c000000409afae */ /* 0x0003e2000c101d68 */
[----:B0-----:R-:W-:-:S05]  /*2a960*/  VIADD R7, R8, 0x30 ;  /* 0x0000003008077836 */ /* 0x001fca0000000000 */
[----:B------:R0:W-:Y:S01]  /*2a970*/  STL [R1+0x4c8], R7 ;  /* 0x0004c80701007387 */ /* 0x0001e20000100800 */
[----:B-1----:R-:W-:-:S07]  /*2a980*/  IMAD.MOV.U32 R4, RZ, RZ, R14 ;  /* 0x000000ffff047224 */ /* 0x002fce00078e000e */
[----:B0-----:R-:W-:Y:S05]  /*2a990*/  WARPSYNC.COLLECTIVE R15, `(.L_x_12699) ;  /* 0x000000000f087348 */ /* 0x001fea0003c00000 */
[----:B------:R1:W2:Y:S02]  /*2a9a0*/  SHFL.IDX P6, R14, R13, R12, R11 ;  /* 0x0000000c0d0e7389 */ /* 0x0002a400000c000b */
[----:B012---:R-:W-:Y:S01]  /*2a9b0*/  ENDCOLLECTIVE ;  /* 0x000000000000791b */ /* 0x007fe20003800000 */
.L_x_12699:
        /* <DEDUP_REMOVED lines=10> */
.L_x_12700:
        /* <DEDUP_REMOVED lines=13> */
.L_x_12701:
        /* <DEDUP_REMOVED lines=10> */
.L_x_12702:
        /* <DEDUP_REMOVED lines=13> */
.L_x_12703:
        /* <DEDUP_REMOVED lines=10> */
.L_x_12704:
        /* <DEDUP_REMOVED lines=13> */
.L_x_12705:
        /* <DEDUP_REMOVED lines=10> */
.L_x_12706:
        /* <DEDUP_REMOVED lines=11> */
.L_x_12707:
        /* <DEDUP_REMOVED lines=10> */
.L_x_12708:
[----:B------:R-:W-:Y:S01]  /*2b000*/  @!PT LDS RZ, [RZ] ;  /* 0x00000000fffff984 */ /* 0x000fe20000000800 */
[----:B------:R-:W-:Y:S01]  /*2b010*/  @!PT LDS RZ, [RZ] ;  /* 0x00000000fffff984 */ /* 0x000fe20000000800 */
[----:B------:R-:W-:Y:S01]  /*2b020*/  @!PT LDS RZ, [RZ] ;  /* 0x00000000fffff984 */ /* 0x000fe20000000800 */
[----:B------:R1:W-:Y:S01]  /*2b030*/  @!P1 LDGSTS.E.BYPASS.LTC128B.128 [R9+0x1b400], desc[UR40][R4.64], !P0 ;  /* 0x1b40000004099fae */ /* 0x0003e2000c101d68 */
[----:B------:R-:W-:Y:S01]  /*2b040*/  IMAD.MOV.U32 R3, RZ, RZ, R14 ;  /* 0x000000ffff037224 */ /* 0x000fe200078e000e */
[----:B------:R-:W-:Y:S06]  /*2b050*/  BRA `(.L_x_12709) ;  /* 0xffffffa8009c7947 */ /* 0x000fec000383ffff */
.L_x_12587:
[----:B------:R-:W2:Y:S04]  /*2b060*/  LDL.LU R3, [R1+0x4a4] ;  /* 0x0004a40001037983 */ /* 0x000ea80000300800 */
[----:B------:R-:W3:Y:S04]  /*2b070*/  LDL.LU R6, [R1+0x494] ;  /* 0x0004940001067983 */ /* 0x000ee80000300800 */
[----:B------:R-:W4:Y:S04]  /*2b080*/  LDL.LU R15, [R1+0x4b8] ;  /* 0x0004b800010f7983 */ /* 0x000f280000300800 */
[----:B------:R-:W5:Y:S04]  /*2b090*/  LDL.LU R9, [R1+0x48c] ;  /* 0x00048c0001097983 */ /* 0x000f680000300800 */
[----:B------:R-:W5:Y:S04]  /*2b0a0*/  LDL.LU R14, [R1+0x4bc] ;  /* 0x0004bc00010e7983 */ /* 0x000f680000300800 */
[----:B------:R-:W5:Y:S04]  /*2b0b0*/  LDL.LU R13, [R1+0x4c8] ;  /* 0x0004c800010d7983 */ /* 0x000f680000300800 */
[----:B------:R-:W5:Y:S04]  /*2b0c0*/  LDL.LU R11, [R1+0x4d0] ;  /* 0x0004d000010b7983 */ /* 0x000f680000300800 */
[----:B------:R-:W5:Y:S04]  /*2b0d0*/  LDL.LU R12, [R1+0x4cc] ;  /* 0x0004cc00010c7983 */ /* 0x000f680000300800 */
[----:B------:R-:W5:Y:S01]  /*2b0e0*/  LDL.LU R10, [R1+0x4d4] ;  /* 0x0004d400010a7983 */ /* 0x000f620000300800 */
[----:B------:R-:W-:Y:S01]  /*2b0f0*/  BSSY B0, `(.L_x_12710) ;  /* 0x000001b000007945 */ /* 0x000fe20003800000 */
[----:B--2---:R-:W-:-:S05]  /*2b100*/  IMAD R3, R3, R7, RZ ;  /* 0x0000000703037224 */ /* 0x004fca00078e02ff */
[-C--:B---3--:R-:W-:Y:S02]  /*2b110*/  ISETP.GE.AND P4, PT, R6, R3.reuse, PT ;  /* 0x000000030600720c */ /* 0x088fe40003f86270 */
[----:B----4-:R-:W-:Y:S02]  /*2b120*/  ISETP.GE.AND P5, PT, R15, R3, PT ;  /* 0x000000030f00720c */ /* 0x010fe40003fa6270 */
[----:B-----5:R-:W-:-:S09]  /*2b130*/  LOP3.LUT R9, R9, 0xffffffef, RZ, 0xc0, !PT ;  /* 0xffffffef09097812 */ /* 0x020fd200078ec0ff */
[----:B------:R-:W-:Y:S02]  /*2b140*/  @P4 LOP3.LUT R9, R9, 0x10, RZ, 0xfc, !PT ;  /* 0x0000001009094812 */ /* 0x000fe400078efcff */
[----:B------:R-:W-:Y:S02]  /*2b150*/  ISETP.GE.AND P6, PT, R14, R3, PT ;  /* 0x000000030e00720c */ /* 0x000fe40003fc6270 */
[----:B------:R-:W-:-:S04]  /*2b160*/  LOP3.LUT R9, R9, 0xfffffff7, RZ, 0xc0, !PT ;  /* 0xfffffff709097812 */ /* 0x000fc800078ec0ff */
[----:B------:R-:W-:Y:S02]  /*2b170*/  @P5 LOP3.LUT R9, R9, 0x8, RZ, 0xfc, !PT ;  /* 0x0000000809095812 */ /* 0x000fe400078efcff */
[----:B------:R-:W-:Y:S02]  /*2b180*/  ISETP.GE.AND P4, PT, R13, R3, PT ;  /* 0x000000030d00720c */ /* 0x000fe40003f86270 */
[----:B------:R-:W-:-:S04]  /*2b190*/  LOP3.LUT R9, R9, 0xfffffffb, RZ, 0xc0, !PT ;  /* 0xfffffffb09097812 */ /* 0x000fc800078ec0ff */
[----:B------:R-:W-:Y:S02]  /*2b1a0*/  @P6 LOP3.LUT R9, R9, 0x4, RZ, 0xfc, !PT ;  /* 0x0000000409096812 */ /* 0x000fe400078efcff */
[----:B------:R-:W-:Y:S02]  /*2b1b0*/  ISETP.GE.AND P6, PT, R11, R3, PT ;  /* 0x000000030b00720c */ /* 0x000fe40003fc6270 */
[----:B------:R-:W-:-:S04]  /*2b1c0*/  LOP3.LUT R9, R9, 0xfffffffd, RZ, 0xc0, !PT ;  /* 0xfffffffd09097812 */ /* 0x000fc800078ec0ff */
[----:B------:R-:W-:-:S04]  /*2b1d0*/  @P4 LOP3.LUT R9, R9, 0x2, RZ, 0xfc, !PT ;  /* 0x0000000209094812 */ /* 0x000fc800078efcff */
[----:B------:R-:W-:-:S04]  /*2b1e0*/  LOP3.LUT R9, R9, 0xffffffdf, RZ, 0xc0, !PT ;  /* 0xffffffdf09097812 */ /* 0x000fc800078ec0ff */
[----:B------:R-:W-:-:S05]  /*2b1f0*/  @P6 LOP3.LUT R9, R9, 0x20, RZ, 0xfc, !PT ;  /* 0x0000002009096812 */ /* 0x000fca00078efcff */
[----:B------:R0:W-:Y:S01]  /*2b200*/  STL [R1+0x48c], R9 ;  /* 0x00048c0901007387 */ /* 0x0001e20000100800 */
[-C--:B------:R-:W-:Y:S01]  /*2b210*/  ISETP.GE.AND P5, PT, R12, R3.reuse, PT ;  /* 0x000000030c00720c */ /* 0x080fe20003fa6270 */
[----:B------:R-:W-:Y:S01]  /*2b220*/  IMAD.MOV.U32 R13, RZ, RZ, R0 ;  /* 0x000000ffff0d7224 */ /* 0x000fe200078e0000 */
[----:B------:R-:W-:Y:S01]  /*2b230*/  ISETP.GE.AND P4, PT, R10, R3, PT ;  /* 0x000000030a00720c */ /* 0x000fe20003f86270 */
[----:B------:R-:W-:Y:S02]  /*2b240*/  IMAD.MOV.U32 R12, RZ, RZ, RZ ;  /* 0x000000ffff0c7224 */ /* 0x000fe400078e00ff */
[----:B------:R-:W-:Y:S02]  /*2b250*/  IMAD.MOV.U32 R11, RZ, RZ, 0x181f ;  /* 0x0000181fff0b7424 */ /* 0x000fe400078e00ff */
[----:B------:R-:W-:-:S08]  /*2b260*/  IMAD.MOV.U32 R15, RZ, RZ, -0x1 ;  /* 0xffffffffff0f7424 */ /* 0x000fd000078e00ff */
[----:B0-----:R-:W-:Y:S05]  /*2b270*/  WARPSYNC.COLLECTIVE R15, `(.L_x_12711) ;  /* 0x000000000f087348 */ /* 0x001fea0003c00000 */
[----:B------:R1:W2:Y:S02]  /*2b280*/  SHFL.IDX P6, R14, R13, R12, R11 ;  /* 0x0000000c0d0e7389 */ /* 0x0002a400000c000b */
[----:B012---:R-:W-:Y:S01]  /*2b290*/  ENDCOLLECTIVE ;  /* 0x000000000000791b */ /* 0x007fe20003800000 */
.L_x_12711:
[----:B------:R-:W-:Y:S05]  /*2b2a0*/  BSYNC B0 ;  /* 0x0000000000007941 */ /* 0x000fea0003800000 */
.L_x_12710:
[----:B------:R0:W5:Y:S04]  /*2b2b0*/  LDL.LU R9, [R1+0x48c] ;  /* 0x00048c0001097983 */ /* 0x0001680000300800 */
[----:B------:R0:W5:Y:S01]  /*2b2c0*/  LDL R7, [R1+0x47c] ;  /* 0x00047c0001077983 */ /* 0x0001620000100800 */
[----:B------:R-:W-:Y:S02]  /*2b2d0*/  IMAD.MOV.U32 R13, RZ, RZ, R2 ;  /* 0x000000ffff0d7224 */ /* 0x000fe400078e0002 */
[----:B------:R-:W-:Y:S02]  /*2b2e0*/  IMAD.MOV.U32 R12, RZ, RZ, RZ ;  /* 0x000000ffff0c7224 */ /* 0x000fe400078e00ff */
[----:B------:R-:W-:Y:S02]  /*2b2f0*/  IMAD.MOV.U32 R11, RZ, RZ, 0x181f ;  /* 0x0000181fff0b7424 */ /* 0x000fe400078e00ff */
[----:B------:R-:W-:-:S02]  /*2b300*/  IMAD.MOV.U32 R15, RZ, RZ, -0x1 ;  /* 0xffffffffff0f7424 */ /* 0x000fc400078e00ff */
[----:B0-----:R-:W-:-:S07]  /*2b310*/  IMAD.MOV.U32 R4, RZ, RZ, R14 ;  /* 0x000000ffff047224 */ /* 0x001fce00078e000e */
[----:B-----5:R-:W-:Y:S05]  /*2b320*/  WARPSYNC.COLLECTIVE R15, `(.L_x_12712) ;  /* 0x000000000f087348 */ /* 0x020fea0003c00000 */
[----:B------:R0:W1:Y:S02]  /*2b330*/  SHFL.IDX P6, R14, R13, R12, R11 ;  /* 0x0000000c0d0e7389 */ /* 0x00006400000c000b */
[----:B01---5:R-:W-:Y:S01]  /*2b340*/  ENDCOLLECTIVE ;  /* 0x000000000000791b */ /* 0x023fe20003800000 */
.L_x_12712:
[----:B------:R-:W-:Y:S02]  /*2b350*/  IMAD.MOV.U32 R13, RZ, RZ, R0 ;  /* 0x000000ffff0d7224 */ /* 0x000fe400078e0000 */
[----:B------:R-:W-:Y:S02]  /*2b360*/  IMAD.MOV.U32 R12, RZ, RZ, 0x1 ;  /* 0x00000001ff0c7424 */ /* 0x000fe400078e00ff */
[----:B------:R-:W-:Y:S01]  /*2b370*/  IMAD.MOV.U32 R5, RZ, RZ, R14 ;  /* 0x000000ffff057224 */ /* 0x000fe200078e000e */
[----:B------:R-:W-:-:S04]  /*2b380*/  LOP3.LUT R9, R9, 0xffbfffff, RZ, 0xc0, !PT ;  /* 0xffbfffff09097812 */ /* 0x000fc800078ec0ff */
[----:B------:R-:W-:-:S04]  /*2b390*/  @P5 LOP3.LUT R9, R9, 0x400000, RZ, 0xfc, !PT ;  /* 0x0040000009095812 */ /* 0x000fc800078efcff */
[C---:B------:R-:W-:Y:S02]  /*2b3a0*/  LOP3.LUT P5, RZ, R9.reuse, 0x10, RZ, 0xc0, !PT ;  /* 0x0000001009ff7812 */ /* 0x040fe400078ac0ff */
[----:B------:R-:W-:-:S04]  /*2b3b0*/  LOP3.LUT R9, R9, 0xffdfffff, RZ, 0xc0, !PT ;  /* 0xffdfffff09097812 */ /* 0x000fc800078ec0ff */
[----:B------:R-:W-:-:S04]  /*2b3c0*/  @P4 LOP3.LUT R9, R9, 0x200000, RZ, 0xfc, !PT ;  /* 0x0020000009094812 */ /* 0x000fc800078efcff */
[----:B------:R-:W-:Y:S01]  /*2b3d0*/  LOP3.LUT P4, RZ, R9, 0x8, RZ, 0xc0, !PT ;  /* 0x0000000809ff7812 */ /* 0x000fe2000788c0ff */
[----:B------:R0:W-:Y:S02]  /*2b3e0*/  STL [R1+0x48c], R9 ;  /* 0x00048c0901007387 */ /* 0x0001e40000100800 */
[----:B------:R-:W-:-:S05]  /*2b3f0*/  @!P5 LEA R5, P6, R8, R5, 0x1 ;  /* 0x000000050805d211 */ /* 0x000fca00078c08ff */
[----:B------:R-:W-:-:S05]  /*2b400*/  @!P5 IMAD.X R4, RZ, RZ, R4, P6 ;  /* 0x000000ffff04d224 */ /* 0x000fca00030e0604 */
[----:B0-----:R-:W-:-:S07]  /*2b410*/  @!P5 LOP3.LUT R5, R5, R4, RZ, 0x3c, !PT ;  /* 0x000000040505d212 */ /* 0x001fce00078e3cff */
[----:B------:R-:W-:Y:S05]  /*2b420*/  WARPSYNC.COLLECTIVE R15, `(.L_x_12713) ;  /* 0x000000000f087348 */ /* 0x000fea0003c00000 */
[----:B------:R0:W1:Y:S02]  /*2b430*/  SHFL.IDX P6, R14, R13, R12, R11 ;  /* 0x0000000c0d0e7389 */ /* 0x00006400000c000b */
[----:B01----:R-:W-:Y:S01]  /*2b440*/  ENDCOLLECTIVE ;  /* 0x000000000000791b */ /* 0x003fe20003800000 */
.L_x_12713:
        /* <DEDUP_REMOVED lines=15> */
.L_x_12714:
        /* <DEDUP_REMOVED lines=12> */
.L_x_12715:
        /* <DEDUP_REMOVED lines=12> */
.L_x_12716:
        /* <DEDUP_REMOVED lines=12> */
.L_x_12717:
        /* <DEDUP_REMOVED lines=12> */
.L_x_12718:
        /* <DEDUP_REMOVED lines=12> */
.L_x_12719:
        /* <DEDUP_REMOVED lines=12> */
.L_x_12720:
        /* <DEDUP_REMOVED lines=12> */
.L_x_12721:
        /* <DEDUP_REMOVED lines=11> */
.L_x_12722:
        /* <DEDUP_REMOVED lines=16> */
.L_x_12723:
[----:B------:R-:W-:Y:S02]  /*2bc30*/  IMAD.MOV.U32 R13, RZ, RZ, R2 ;  /* 0x000000ffff0d7224 */ /* 0x000fe400078e0002 */
[----:B------:R-:W-:-:S07]  /*2bc40*/  IMAD.MOV.U32 R6, RZ, RZ, R14 ;  /* 0x000000ffff067224 */ /* 0x000fce00078e000e */
[----:B------:R-:W-:Y:S05]  /*2bc50*/  WARPSYNC.COLLECTIVE R15, `(.L_x_12724) ;  /* 0x000000000f087348 */ /* 0x000fea0003c00000 */
[----:B------:R0:W1:Y:S02]  /*2bc60*/  SHFL.IDX P6, R14, R13, R12, R11 ;  /* 0x0000000c0d0e7389 */ /* 0x00006400000c000b */
[----:B01----:R-:W-:Y:S01]  /*2bc70*/  ENDCOLLECTIVE ;  /* 0x000000000000791b */ /* 0x003fe20003800000 */
.L_x_12724:
[----:B------:R-:W-:Y:S02]  /*2bc80*/  IMAD.MOV.U32 R13, RZ, RZ, R0 ;  /* 0x000000ffff0d7224 */ /* 0x000fe400078e0000 */
[----:B------:R-:W-:Y:S02]  /*2bc90*/  IMAD.MOV.U32 R12, RZ, RZ, 0x7 ;  /* 0x00000007ff0c7424 */ /* 0x000fe400078e00ff */
[----:B------:R-:W-:-:S07]  /*2bca0*/  IMAD.MOV.U32 R4, RZ, RZ, R14 ;  /* 0x000000ffff047224 */ /* 0x000fce00078e000e */
[----:B------:R-:W-:Y:S05]  /*2bcb0*/  WARPSYNC.COLLECTIVE R15, `(.L_x_12725) ;  /* 0x000000000f087348 */ /* 0x000fea0003c00000 */
[----:B------:R0:W1:Y:S02]  /*2bcc0*/  SHFL.IDX P6, R14, R13, R12, R11 ;  /* 0x0000000c0d0e7389 */ /* 0x00006400000c000b */
[----:B01----:R-:W-:Y:S01]  /*2bcd0*/  ENDCOLLECTIVE ;  /* 0x000000000000791b */ /* 0x003fe20003800000 */
.L_x_12725:
        /* <DEDUP_REMOVED lines=14> */
.L_x_12726:
[----:B------:R-:W-:Y:S01]  /*2bdc0*/  IMAD.MOV.U32 R2, RZ, RZ, R14 ;  /* 0x000000ffff027224 */ /* 0x000fe200078e000e */
[----:B------:R-:W-:Y:S06]  /*2bdd0*/  BRA `(.L_x_12727) ;  /* 0xffffffa800247947 */ /* 0x000fec000383ffff */
.L_x_12592:
[----:B0-----:R-:W3:Y:S02]  /*2bde0*/  LDL R2, [R1+0x470] ;  /* 0x0004700001027983 */ /* 0x001ee40000100800 */
[----:B---3--:R0:W3:Y:S02]  /*2bdf0*/  SYNCS.PHASECHK.TRANS64.TRYWAIT P0, [R2+URZ+0x32420], R0 ;  /* 0x03242000020075a7 */ /* 0x0080e4000800017f */
[----:B---3--:R-:W-:Y:S05]  /*2be00*/  @!P0 NANOSLEEP.SYNCS 0x989680 ;  /* 0x009896800000895d */ /* 0x008fea0003900000 */
[----:B------:R-:W3:Y:S02]  /*2be10*/  @!P0 SYNCS.PHASECHK.TRANS64 P0, [R2+URZ+0x32420], R0 ;  /* 0x03242000020085a7 */ /* 0x000ee4000800007f */
[----:B---3--:R-:W-:Y:S05]  /*2be20*/  @!P0 BRA `(.L_x_12592) ;  /* 0xfffffffc00ec8947 */ /* 0x008fea000383ffff */
[----:B------:R-:W-:Y:S05]  /*2be30*/  BRA `(.L_x_12728) ;  /* 0xffffffa800a07947 */ /* 0x000fea000383ffff */
.L_x_12596:
[----:B0-----:R0:W3:Y:S02]  /*2be40*/  SYNCS.PHASECHK.TRANS64.TRYWAIT P0, [R2+URZ+0x32460], R0 ;  /* 0x03246000020075a7 */ /* 0x0010e4000800017f */
[----:B---3--:R-:W-:Y:S05]  /*2be50*/  @!P0 NANOSLEEP.SYNCS 0x989680 ;  /* 0x009896800000895d */ /* 0x008fea0003900000 */
[----:B------:R-:W3:Y:S02]  /*2be60*/  @!P0 SYNCS.PHASECHK.TRANS64 P0, [R2+URZ+0x32460], R0 ;  /* 0x03246000020085a7 */ /* 0x000ee4000800007f */
[----:B---3--:R-:W-:Y:S05]  /*2be70*/  @!P0 BRA `(.L_x_12596) ;  /* 0xfffffffc00f08947 */ /* 0x008fea000383ffff */
[----:B------:R-:W-:Y:S05]  /*2be80*/  BRA `(.L_x_12729) ;  /* 0xffffffa800d07947 */ /* 0x000fea000383ffff */
.L_x_12611:
[----:B0-----:R0:W2:Y:S02]  /*2be90*/  SYNCS.PHASECHK.TRANS64.TRYWAIT P0, [R3+URZ+0x32440], R2 ;  /* 0x03244002030075a7 */ /* 0x0010a4000800017f */
[----:B--2---:R-:W-:Y:S05]  /*2bea0*/  @!P0 NANOSLEEP.SYNCS 0x989680 ;  /* 0x009896800000895d */ /* 0x004fea0003900000 */
[----:B------:R-:W2:Y:S02]  /*2beb0*/  @!P0 SYNCS.PHASECHK.TRANS64 P0, [R3+URZ+0x32440], R2 ;  /* 0x03244002030085a7 */ /* 0x000ea4000800007f */
[----:B--2---:R-:W-:Y:S05]  /*2bec0*/  @!P0 BRA `(.L_x_12611) ;  /* 0xfffffffc00f08947 */ /* 0x004fea000383ffff */
[----:B------:R-:W-:Y:S05]  /*2bed0*/  BRA `(.L_x_12730) ;  /* 0xffffffb000ec7947 */ /* 0x000fea000383ffff */
.L_x_12616:
[----:B--2---:R2:W3:Y:S02]  /*2bee0*/  SYNCS.PHASECHK.TRANS64.TRYWAIT P0, [R3+URZ+0x32460], R2 ;  /* 0x03246002030075a7 */ /* 0x0044e4000800017f */
[----:B---3--:R-:W-:Y:S05]  /*2bef0*/  @!P0 NANOSLEEP.SYNCS 0x989680 ;  /* 0x009896800000895d */ /* 0x008fea0003900000 */
[----:B------:R-:W3:Y:S02]  /*2bf00*/  @!P0 SYNCS.PHASECHK.TRANS64 P0, [R3+URZ+0x32460], R2 ;  /* 0x03246002030085a7 */ /* 0x000ee4000800007f */
[----:B---3--:R-:W-:Y:S05]  /*2bf10*/  @!P0 BRA `(.L_x_12616) ;  /* 0xfffffffc00f08947 */ /* 0x008fea000383ffff */
[----:B------:R-:W-:Y:S05]  /*2bf20*/  BRA `(.L_x_12731) ;  /* 0xffffffb400707947 */ /* 0x000fea000383ffff */
.L_x_12627:
[----:B0-----:R0:W2:Y:S02]  /*2bf30*/  SYNCS.PHASECHK.TRANS64.TRYWAIT P0, [R2+URZ+0x32440], R3 ;  /* 0x03244003020075a7 */ /* 0x0010a4000800017f */
[----:B--2---:R-:W-:Y:S05]  /*2bf40*/  @!P0 NANOSLEEP.SYNCS 0x989680 ;  /* 0x009896800000895d */ /* 0x004fea0003900000 */
[----:B------:R-:W2:Y:S02]  /*2bf50*/  @!P0 SYNCS.PHASECHK.TRANS64 P0, [R2+URZ+0x32440], R3 ;  /* 0x03244003020085a7 */ /* 0x000ea4000800007f */
[----:B--2---:R-:W-:Y:S05]  /*2bf60*/  @!P0 BRA `(.L_x_12627) ;  /* 0xfffffffc00f08947 */ /* 0x004fea000383ffff */
[----:B------:R-:W-:Y:S05]  /*2bf70*/  BRA `(.L_x_12732) ;  /* 0xffffffbc00707947 */ /* 0x000fea000383ffff */
.L_x_12632:
[----:B--2---:R2:W3:Y:S02]  /*2bf80*/  SYNCS.PHASECHK.TRANS64.TRYWAIT P0, [R2+URZ+0x32460], R3 ;  /* 0x03246003020075a7 */ /* 0x0044e4000800017f */
[----:B---3--:R-:W-:Y:S05]  /*2bf90*/  @!P0 NANOSLEEP.SYNCS 0x989680 ;  /* 0x009896800000895d */ /* 0x008fea0003900000 */
[----:B------:R-:W3:Y:S02]  /*2bfa0*/  @!P0 SYNCS.PHASECHK.TRANS64 P0, [R2+URZ+0x32460], R3 ;  /* 0x03246003020085a7 */ /* 0x000ee4000800007f */
[----:B---3--:R-:W-:Y:S05]  /*2bfb0*/  @!P0 BRA `(.L_x_12632) ;  /* 0xfffffffc00f08947 */ /* 0x008fea000383ffff */
[----:B------:R-:W-:Y:S05]  /*2bfc0*/  BRA `(.L_x_12733) ;  /* 0xffffffbc00f07947 */ /* 0x000fea000383ffff */
.L_x_12643:
[----:B0-----:R0:W2:Y:S02]  /*2bfd0*/  SYNCS.PHASECHK.TRANS64.TRYWAIT P0, [R3+URZ+0x32440], R2 ;  /* 0x03244002030075a7 */ /* 0x0010a4000800017f */
[----:B--2---:R-:W-:Y:S05]  /*2bfe0*/  @!P0 NANOSLEEP.SYNCS 0x989680 ;  /* 0x009896800000895d */ /* 0x004fea0003900000 */
[----:B------:R-:W2:Y:S02]  /*2bff0*/  @!P0 SYNCS.PHASECHK.TRANS64 P0, [R3+URZ+0x32440], R2 ;  /* 0x03244002030085a7 */ /* 0x000ea4000800007f */
[----:B--2---:R-:W-:Y:S05]  /*2c000*/  @!P0 BRA `(.L_x_12643) ;  /* 0xfffffffc00f08947 */ /* 0x004fea000383ffff */
[----:B------:R-:W-:Y:S05]  /*2c010*/  BRA `(.L_x_12734) ;  /* 0xffffffc400cc7947 */ /* 0x000fea000383ffff */
.L_x_12648:
[----:B--2---:R2:W3:Y:S02]  /*2c020*/  SYNCS.PHASECHK.TRANS64.TRYWAIT P0, [R3+URZ+0x32460], R2 ;  /* 0x03246002030075a7 */ /* 0x0044e4000800017f */
[----:B---3--:R-:W-:Y:S05]  /*2c030*/  @!P0 NANOSLEEP.SYNCS 0x989680 ;  /* 0x009896800000895d */ /* 0x008fea0003900000 */
[----:B------:R-:W3:Y:S02]  /*2c040*/  @!P0 SYNCS.PHASECHK.TRANS64 P0, [R3+URZ+0x32460], R2 ;  /* 0x03246002030085a7 */ /* 0x000ee4000800007f */
[----:B---3--:R-:W-:Y:S05]  /*2c050*/  @!P0 BRA `(.L_x_12648) ;  /* 0xfffffffc00f08947 */ /* 0x008fea000383ffff */
[----:B------:R-:W-:Y:S05]  /*2c060*/  BRA `(.L_x_12735) ;  /* 0xffffffc800507947 */ /* 0x000fea000383ffff */
.L_x_12660:
        /* <DEDUP_REMOVED lines=8> */
.L_x_12737:
[----:B------:R-:W-:Y:S05]  /*2c0f0*/  BSYNC B0 ;  /* 0x0000000000007941 */ /* 0x000fea0003800000 */
.L_x_12736:
        /* <DEDUP_REMOVED lines=9> */
.L_x_12738:
        /* <DEDUP_REMOVED lines=18> */
.L_x_12739:
[----:B------:R-:W-:Y:S01]  /*2c2b0*/  IMAD.MOV.U32 R12, RZ, RZ, 0x2 ;  /* 0x00000002ff0c7424 */ /* 0x000fe200078e00ff */
[----:B------:R-:W-:-:S05]  /*2c2c0*/  SEL R7, R14, RZ, P1 ;  /* 0x000000ff0e077207 */ /* 0x000fca0000800000 */
[----:B------:R-:W-:-:S04]  /*2c2d0*/  IMAD.IADD R3, R2, 0x1, R7 ;  /* 0x0000000102037824 */ /* 0x000fc800078e0207 */
[----:B------:R-:W-:-:S07]  /*2c2e0*/  IMAD.MOV.U32 R13, RZ, RZ, R3 ;  /* 0x000000ffff0d7224 */ /* 0x000fce00078e0003 */
[----:B------:R-:W-:Y:S05]  /*2c2f0*/  WARPSYNC.COLLECTIVE R15, `(.L_x_12740) ;  /* 0x000000000f087348 */ /* 0x000fea0003c00000 */
[----:B------:R0:W1:Y:S02]  /*2c300*/  SHFL.UP P6, R14, R13, R12, R11 ;  /* 0x0400000c0d0e7389 */ /* 0x00006400000c000b */
[----:B01----:R-:W-:Y:S01]  /*2c310*/  ENDCOLLECTIVE ;  /* 0x000000000000791b */ /* 0x003fe20003800000 */
.L_x_12740:
        /* <DEDUP_REMOVED lines=8> */
.L_x_12741:
        /* <DEDUP_REMOVED lines=8> */
.L_x_12742:
        /* <DEDUP_REMOVED lines=8> */
.L_x_12743:
        /* <DEDUP_REMOVED lines=9> */
.L_x_12744:
[----:B------:R-:W-:Y:S01]  /*2c530*/  IMAD.MOV.U32 R16, RZ, RZ, R14 ;  /* 0x000000ffff107224 */ /* 0x000fe200078e000e */
[----:B------:R-:W-:Y:S06]  /*2c540*/  BRA `(.L_x_12745) ;  /* 0xffffffcc00a07947 */ /* 0x000fec000383ffff */
.L_x_12665:
        /* <DEDUP_REMOVED lines=8> */
.L_x_12747:
[----:B------:R-:W-:Y:S05]  /*2c5d0*/  BSYNC B0 ;  /* 0x0000000000007941 */ /* 0x000fea0003800000 */
.L_x_12746:
        /* <DEDUP_REMOVED lines=9> */
.L_x_12748:
[----:B------:R-:W-:Y:S01]  /*2c670*/  IMAD.MOV.U32 R12, RZ, RZ, 0x4 ;  /* 0x00000004ff0c7424 */ /* 0x000fe200078e00ff */
[----:B------:R-:W-:-:S05]  /*2c680*/  SEL R14, R14, RZ, P2 ;  /* 0x000000ff0e0e7207 */ /* 0x000fca0001000000 */
[----:B------:R-:W-:-:S04]  /*2c690*/  IMAD.IADD R3, R3, 0x1, R14 ;  /* 0x0000000103037824 */ /* 0x000fc800078e020e */
[----:B------:R-:W-:-:S07]  /*2c6a0*/  IMAD.MOV.U32 R13, RZ, RZ, R3 ;  /* 0x000000ffff0d7224 */ /* 0x000fce00078e0003 */
[----:B------:R-:W-:Y:S05]  /*2c6b0*/  WARPSYNC.COLLECTIVE R15, `(.L_x_12749) ;  /* 0x000000000f087348 */ /* 0x000fea0003c00000 */
[----:B------:R0:W1:Y:S02]  /*2c6c0*/  SHFL.UP P6, R14, R13, R12, R11 ;  /* 0x0400000c0d0e7389 */ /* 0x00006400000c000b */
[----:B01----:R-:W-:Y:S01]  /*2c6d0*/  ENDCOLLECTIVE ;  /* 0x000000000000791b */ /* 0x003fe20003800000 */
.L_x_12749:
[----:B------:R-:W-:Y:S01]  /*2c6e0*/  IMAD.MOV.U32 R12, RZ, RZ, 0x8 ;  /* 0x00000008ff0c7424 */ /* 0x000fe200078e00ff */
[----:B------:R-:W-:-:S05]  /*2c6f0*/  SEL R14, R14, RZ, P3 ;  /* 0x000000ff0e0e7207 */ /* 0x000fca0001800000 */
[----:B------:R-:W-:-:S04]  /*2c700*/  IMAD.IADD R3, R3, 0x1, R14 ;  /* 0x0000000103037824 */ /* 0x000fc800078e020e */
[----:B------:R-:W-:-:S07]  /*2c710*/  IMAD.MOV.U32 R13, RZ, RZ, R3 ;  /* 0x000000ffff0d7224 */ /* 0x000fce00078e0003 */
[----:B------:R-:W-:Y:S05]  /*2c720*/  WARPSYNC.COLLECTIVE R15, `(.L_x_12750) ;  /* 0x000000000f087348 */ /* 0x000fea0003c00000 */
[----:B------:R0:W1:Y:S02]  /*2c730*/  SHFL.UP P6, R14, R13, R12, R11 ;  /* 0x0400000c0d0e7389 */ /* 0x00006400000c000b */
[----:B01----:R-:W-:Y:S01]  /*2c740*/  ENDCOLLECTIVE ;  /* 0x000000000000791b */ /* 0x003fe20003800000 */
.L_x_12750:
[----:B------:R-:W-:Y:S01]  /*2c750*/  IMAD.MOV.U32 R12, RZ, RZ, 0x10 ;  /* 0x00000010ff0c7424 */ /* 0x000fe200078e00ff */
[----:B------:R-:W-:-:S05]  /*2c760*/  SEL R14, R14, RZ, P4 ;  /* 0x000000ff0e0e7207 */ /* 0x000fca0002000000 */
[----:B------:R-:W-:-:S04]  /*2c770*/  IMAD.IADD R3, R3, 0x1, R14 ;  /* 0x0000000103037824 */ /* 0x000fc800078e020e */
[----:B------:R-:W-:-:S07]  /*2c780*/  IMAD.MOV.U32 R13, RZ, RZ, R3 ;  /* 0x000000ffff0d7224 */ /* 0x000fce00078e0003 */
[----:B------:R-:W-:Y:S05]  /*2c790*/  WARPSYNC.COLLECTIVE R15, `(.L_x_12751) ;  /* 0x000000000f087348 */ /* 0x000fea0003c00000 */
[----:B------:R0:W1:Y:S02]  /*2c7a0*/  SHFL.UP P6, R14, R13, R12, R11 ;  /* 0x0400000c0d0e7389 */ /* 0x00006400000c000b */
[----:B01----:R-:W-:Y:S01]  /*2c7b0*/  ENDCOLLECTIVE ;  /* 0x000000000000791b */ /* 0x003fe20003800000 */
.L_x_12751:
        /* <DEDUP_REMOVED lines=8> */
.L_x_12752:
[----:B------:R-:W-:Y:S01]  /*2c840*/  IMAD.MOV.U32 R16, RZ, RZ, R14 ;  /* 0x000000ffff107224 */ /* 0x000fe200078e000e */
[----:B------:R-:W-:Y:S06]  /*2c850*/  BRA `(.L_x_12753) ;  /* 0xffffffcc00787947 */ /* 0x000fec000383ffff */
.L_x_12667:
[----:B------:R-:W-:Y:S01]  /*2c860*/  BSSY B0, `(.L_x_12754) ;  /* 0x0000006000007945 */ /* 0x000fe20003800000 */
[----:B------:R-:W-:Y:S01]  /*2c870*/  PLOP3.LUT P6, PT, P6, PT, PT, 0x8, 0x0 ;  /* 0x000000000000781c */ /* 0x000fe200037ce170 */
[----:B------:R-:W-:-:S12]  /*2c880*/  IMAD.MOV.U32 R15, RZ, RZ, -0x1 ;  /* 0xffffffffff0f7424 */ /* 0x000fd800078e00ff */
[----:B01---5:R-:W-:Y:S05]  /*2c890*/  WARPSYNC.COLLECTIVE R15, `(.L_x_12755) ;  /* 0x000000000f087348 */ /* 0x023fea0003c00000 */
[----:B------:R-:W-:Y:S01]  /*2c8a0*/  VOTE.ANY R14, PT, P6 ;  /* 0x00000000000e7806 */ /* 0x000fe200030e0100 */
[----:B01---5:R-:W-:Y:S06]  /*2c8b0*/  ENDCOLLECTIVE ;  /* 0x000000000000791b */ /* 0x023fec0003800000 */
.L_x_12755:
[----:B------:R-:W-:Y:S05]  /*2c8c0*/  BSYNC B0 ;  /* 0x0000000000007941 */ /* 0x000fea0003800000 */
.L_x_12754:
        /* <DEDUP_REMOVED lines=9> */
.L_x_12756:
[----:B------:R-:W-:Y:S01]  /*2c960*/  IMAD.MOV.U32 R17, RZ, RZ, R14 ;  /* 0x000000ffff117224 */ /* 0x000fe200078e000e */
[----:B------:R-:W-:Y:S06]  /*2c970*/  BRA `(.L_x_12757) ;  /* 0xffffffcc00687947 */ /* 0x000fec000383ffff */
.L_x_12669:
[----:B------:R-:W-:Y:S01]  /*2c980*/  BSSY B0, `(.L_x_12758) ;  /* 0x0000007000007945 */ /* 0x000fe20003800000 */
[----:B------:R-:W-:Y:S02]  /*2c990*/  IMAD.MOV.U32 R13, RZ, RZ, R3 ;  /* 0x000000ffff0d7224 */ /* 0x000fe400078e0003 */
[----:B------:R-:W-:Y:S02]  /*2c9a0*/  IMAD.MOV.U32 R11, RZ, RZ, 0x1f ;  /* 0x0000001fff0b7424 */ /* 0x000fe400078e00ff */
[----:B------:R-:W-:-:S07]  /*2c9b0*/  IMAD.MOV.U32 R15, RZ, RZ, -0x1 ;  /* 0xffffffffff0f7424 */ /* 0x000fce00078e00ff */
[----:B0123-5:R-:W-:Y:S05]  /*2c9c0*/  WARPSYNC.COLLECTIVE R15, `(.L_x_12759) ;  /* 0x000000000f087348 */ /* 0x02ffea0003c00000 */
[----:B------:R4:W0:Y:S02]  /*2c9d0*/  SHFL.IDX P6, R14, R13, R12, R11 ;  /* 0x0000000c0d0e7389 */ /* 0x00082400000c000b */
[----:B012345:R-:W-:Y:S01]  /*2c9e0*/  ENDCOLLECTIVE ;  /* 0x000000000000791b */ /* 0x03ffe20003800000 */
.L_x_12759:
[----:B------:R-:W-:Y:S05]  /*2c9f0*/  BSYNC B0 ;  /* 0x0000000000007941 */ /* 0x000fea0003800000 */
.L_x_12758:
[----:B------:R-:W-:Y:S01]  /*2ca00*/  IMAD.MOV.U32 R3, RZ, RZ, R14 ;  /* 0x000000ffff037224 */ /* 0x000fe200078e000e */
[----:B------:R-:W-:Y:S06]  /*2ca10*/  BRA `(.L_x_12760) ;  /* 0xffffffcc005c7947 */ /* 0x000fec000383ffff */
.L_x_12673:
[----:B0-----:R0:W2:Y:S02]  /*2ca20*/  SYNCS.PHASECHK.TRANS64.TRYWAIT P0, [R0+URZ+0x32420], R3 ;  /* 0x03242003000075a7 */ /* 0x0010a4000800017f */
[----:B--2---:R-:W-:Y:S05]  /*2ca30*/  @!P0 NANOSLEEP.SYNCS 0x989680 ;  /* 0x009896800000895d */ /* 0x004fea0003900000 */
[----:B------:R-:W2:Y:S02]  /*2ca40*/  @!P0 SYNCS.PHASECHK.TRANS64 P0, [R0+URZ+0x32420], R3 ;  /* 0x03242003000085a7 */ /* 0x000ea4000800007f */
[----:B--2---:R-:W-:Y:S05]  /*2ca50*/  @!P0 BRA `(.L_x_12673) ;  /* 0xfffffffc00f08947 */ /* 0x004fea000383ffff */
[----:B------:R-:W-:Y:S05]  /*2ca60*/  BRA `(.L_x_12761) ;  /* 0xffffffd000e07947 */ /* 0x000fea000383ffff */
.L_x_12674:
        /* <DEDUP_REMOVED lines=11> */
.L_x_12763:
[----:B------:R-:W-:Y:S05]  /*2cb20*/  BSYNC B0 ;  /* 0x0000000000007941 */ /* 0x000fea0003800000 */
.L_x_12762:
[----:B------:R-:W-:Y:S05]  /*2cb30*/  BRA `(.L_x_12764) ;  /* 0xffffffd000c87947 */ /* 0x000fea000383ffff */
.L_x_12677:
[----:B------:R-:W-:Y:S01]  /*2cb40*/  BSSY B1, `(.L_x_12765) ;  /* 0x0000006000017945 */ /* 0x000fe20003800000 */
[----:B------:R-:W-:-:S07]  /*2cb50*/  IMAD.MOV.U32 R15, RZ, RZ, -0x1 ;  /* 0xffffffffff0f7424 */ /* 0x000fce00078e00ff */
[----:B012--5:R-:W-:Y:S05]  /*2cb60*/  WARPSYNC.COLLECTIVE R15, `(.L_x_12766) ;  /* 0x000000000f0c7348 */ /* 0x027fea0003c00000 */
[----:B------:R-:W-:Y:S02]  /*2cb70*/  ELECT P6, UR62, PT ;  /* 0x00000000003e782f */ /* 0x000fe400038c0000 */
[----:B------:R-:W-:Y:S01]  /*2cb80*/  MOV R14, UR62 ;  /* 0x0000003e000e7c02 */ /* 0x000fe20008000f00 */
[----:B012--5:R-:W-:Y:S10]  /*2cb90*/  ENDCOLLECTIVE ;  /* 0x000000000000791b */ /* 0x027ff40003800000 */
.L_x_12766:
[----:B------:R-:W-:Y:S05]  /*2cba0*/  BSYNC B1 ;  /* 0x0000000000017941 */ /* 0x000fea0003800000 */
.L_x_12765:
[----:B------:R-:W-:Y:S05]  /*2cbb0*/  BRA `(.L_x_12767) ;  /* 0xffffffd000c07947 */ /* 0x000fea000383ffff */
.L_x_12679:
[----:B0-----:R0:W2:Y:S02]  /*2cbc0*/  SYNCS.PHASECHK.TRANS64.TRYWAIT P0, [R6+URZ], R5 ;  /* 0x00000005060075a7 */ /* 0x0010a4000800017f */
[----:B--2---:R-:W-:Y:S05]  /*2cbd0*/  @!P0 NANOSLEEP.SYNCS 0x989680 ;  /* 0x009896800000895d */ /* 0x004fea0003900000 */
[----:B------:R-:W2:Y:S02]  /*2cbe0*/  @!P0 SYNCS.PHASECHK.TRANS64 P0, [R6+URZ], R5 ;  /* 0x00000005060085a7 */ /* 0x000ea4000800007f */
[----:B--2---:R-:W-:Y:S05]  /*2cbf0*/  @!P0 BRA `(.L_x_12679) ;  /* 0xfffffffc00f08947 */ /* 0x004fea000383ffff */
[----:B------:R-:W-:Y:S05]  /*2cc00*/  BRA `(.L_x_12768) ;  /* 0xffffffd000fc7947 */ /* 0x000fea000383ffff */
.L_x_12680:
[----:B--2---:R2:W3:Y:S02]  /*2cc10*/  SYNCS.PHASECHK.TRANS64.TRYWAIT P0, [R7+URZ], R2 ;  /* 0x00000002070075a7 */ /* 0x0044e4000800017f */
[----:B---3--:R-:W-:Y:S05]  /*2cc20*/  @!P0 NANOSLEEP.SYNCS 0x989680 ;  /* 0x009896800000895d */ /* 0x008fea0003900000 */
[----:B------:R-:W3:Y:S02]  /*2cc30*/  @!P0 SYNCS.PHASECHK.TRANS64 P0, [R7+URZ], R2 ;  /* 0x00000002070085a7 */ /* 0x000ee4000800007f */
[----:B---3--:R-:W-:Y:S05]  /*2cc40*/  @!P0 BRA `(.L_x_12680) ;  /* 0xfffffffc00f08947 */ /* 0x008fea000383ffff */
[----:B------:R-:W-:Y:S05]  /*2cc50*/  BRA `(.L_x_12769) ;  /* 0xffffffd000f07947 */ /* 0x000fea000383ffff */
.L_x_12682:
[----:B---3--:R3:W4:Y:S02]  /*2cc60*/  SYNCS.PHASECHK.TRANS64.TRYWAIT P0, [R4+URZ], R5 ;  /* 0x00000005040075a7 */ /* 0x008724000800017f */
[----:B----4-:R-:W-:Y:S05]  /*2cc70*/  @!P0 NANOSLEEP.SYNCS 0x989680 ;  /* 0x009896800000895d */ /* 0x010fea0003900000 */
[----:B------:R-:W4:Y:S02]  /*2cc80*/  @!P0 SYNCS.PHASECHK.TRANS64 P0, [R4+URZ], R5 ;  /* 0x00000005040085a7 */ /* 0x000f24000800007f */
[----:B----4-:R-:W-:Y:S05]  /*2cc90*/  @!P0 BRA `(.L_x_12682) ;  /* 0xfffffffc00f08947 */ /* 0x010fea000383ffff */
[----:B------:R-:W-:Y:S05]  /*2cca0*/  BRA `(.L_x_12770) ;  /* 0xffffffd000f87947 */ /* 0x000fea000383ffff */
        .type           $_ZN7cutlass13device_kernelIN5flash11enable_sm90INS1_16FlashAttnFwdSm90INS1_25CollectiveMainloopFwdSm90ILi2EN4cute5tupleIJNS5_1CILi1EEES8_S8_EEENS6_IJNS7_ILi128EEENS7_ILi96EEENS7_ILi64EEEEEELi256ENS_6half_tEfNS_4arch4Sm90ELb0ELb1ELb1ELb1ELb0ELb0ELb1ELb1ELb0ELb1ELb0ELb0EEENS1_21CollectiveEpilogueFwdINS6_IJSA_NS7_ILi256EEESB_EEES9_SE_SG_Li256ELb1ELb1ELb0ELb0EEENS1_36VarlenDynamicPersistentTileSchedulerILi128ELi96ELi256ELi128ELb0ELb1ELb1ELb1ELb0ELb1EEEEEEEEEvNT_6ParamsE$_ZZN5flash25CollectiveMainloopFwdSm90ILi2EN4cute5tupleIJNS1_1CILi1EEES4_S4_EEENS2_IJNS3_ILi128EEENS3_ILi96EEENS3_ILi64EEEEEELi256EN7cutlass6half_tEfNSA_4arch4Sm90ELb0ELb1ELb1ELb1ELb0ELb0ELb1ELb1ELb0ELb1ELb0ELb0EE3mmaINS_16FlashAttnFwdSm90ISE_NS_21CollectiveEpilogueFwdINS2_IJS6_NS3_ILi256EEES7_EEES5_SB_SD_Li256ELb1ELb1ELb0ELb0EEENS_36VarlenDynamicPersistentTileSchedulerILi128ELi96ELi256ELi128ELb0ELb1ELb1ELb1ELb0ELb1EEEE13SharedStorageENS1_6TensorINS1_11ArrayEngineIfLm128EEENS1_6LayoutINS2_IJNS2_IJNS3_ILi2EEEST_NS3_ILi32EEEEEES4_S4_EEENS2_IJNS2_IJS4_ST_NS3_ILi4EEEEEENS3_ILi0EEESZ_EEEEEEENS_7SoftmaxILi2ELi0EEEEEbRKNSE_6ParamsENSA_25PipelineTmaAsyncNoClusterILi2ENSA_16PipelineTmaAsyncILi2EEEEES1B_RNSA_13PipelineStateILj2EEERT0_RT1_iRiRKNS_16SeqlenInfoQKNewKILb1ELb0EEENS2_IJiiiiEEERT_ENKUliT_T0_T1_E_clIZSF_ISO_S12_S14_EbS17_S1B_S1B_S1E_S1G_S1I_iS1J_S1N_S1O_S1Q_EUlRS1R_iE1_NS3_ILb0EEENS3_ILb1EEEEEDaiS1R_S1S_S1T_,@function
        .size           $_ZN7cutlass13device_kernelIN5flash11enable_sm90INS1_16FlashAttnFwdSm90INS1_25CollectiveMainloopFwdSm90ILi2EN4cute5tupleIJNS5_1CILi1EEES8_S8_EEENS6_IJNS7_ILi128EEENS7_ILi96EEENS7_ILi64EEEEEELi256ENS_6half_tEfNS_4arch4Sm90ELb0ELb1ELb1ELb1ELb0ELb0ELb1ELb1ELb0ELb1ELb0ELb0EEENS1_21CollectiveEpilogueFwdINS6_IJSA_NS7_ILi256EEESB_EEES9_SE_SG_Li256ELb1ELb1ELb0ELb0EEENS1_36VarlenDynamicPersistentTileSchedulerILi128ELi96ELi256ELi128ELb0ELb1ELb1ELb1ELb0ELb1EEEEEEEEEvNT_6ParamsE$_ZZN5flash25CollectiveMainloopFwdSm90ILi2EN4cute5tupleIJNS1_1CILi1EEES4_S4_EEENS2_IJNS3_ILi128EEENS3_ILi96EEENS3_ILi64EEEEEELi256EN7cutlass6half_tEfNSA_4arch4Sm90ELb0ELb1ELb1ELb1ELb0ELb0ELb1ELb1ELb0ELb1ELb0ELb0EE3mmaINS_16FlashAttnFwdSm90ISE_NS_21CollectiveEpilogueFwdINS2_IJS6_NS3_ILi256EEES7_EEES5_SB_SD_Li256ELb1ELb1ELb0ELb0EEENS_36VarlenDynamicPersistentTileSchedulerILi128ELi96ELi256ELi128ELb0ELb1ELb1ELb1ELb0ELb1EEEE13SharedStorageENS1_6TensorINS1_11ArrayEngineIfLm128EEENS1_6LayoutINS2_IJNS2_IJNS3_ILi2EEEST_NS3_ILi32EEEEEES4_S4_EEENS2_IJNS2_IJS4_ST_NS3_ILi4EEEEEENS3_ILi0EEESZ_EEEEEEENS_7SoftmaxILi2ELi0EEEEEbRKNSE_6ParamsENSA_25PipelineTmaAsyncNoClusterILi2ENSA_16PipelineTmaAsyncILi2EEEEES1B_RNSA_13PipelineStateILj2EEERT0_RT1_iRiRKNS_16SeqlenInfoQKNewKILb1ELb0EEENS2_IJiiiiEEERT_ENKUliT_T0_T1_E_clIZSF_ISO_S12_S14_EbS17_S1B_S1B_S1E_S1G_S1I_iS1J_S1N_S1O_S1Q_EUlRS1R_iE1_NS3_ILb0EEENS3_ILb1EEEEEDaiS1R_S1S_S1T_,(.L_x_15316 - $_ZN7cutlass13device_kernelIN5flash11enable_sm90INS1_16FlashAttnFwdSm90INS1_25CollectiveMainloopFwdSm90ILi2EN4cute5tupleIJNS5_1CILi1EEES8_S8_EEENS6_IJNS7_ILi128EEENS7_ILi96EEENS7_ILi64EEEEEELi256ENS_6half_tEfNS_4arch4Sm90ELb0ELb1ELb1ELb1ELb0ELb0ELb1ELb1ELb0ELb1ELb0ELb0EEENS1_21CollectiveEpilogueFwdINS6_IJSA_NS7_ILi256EEESB_EEES9_SE_SG_Li256ELb1ELb1ELb0ELb0EEENS1_36VarlenDynamicPersistentTileSchedulerILi128ELi96ELi256ELi128ELb0ELb1ELb1ELb1ELb0ELb1EEEEEEEEEvNT_6ParamsE$_ZZN5flash25CollectiveMainloopFwdSm90ILi2EN4cute5tupleIJNS1_1CILi1EEES4_S4_EEENS2_IJNS3_ILi128EEENS3_ILi96EEENS3_ILi64EEEEEELi256EN7cutlass6half_tEfNSA_4arch4Sm90ELb0ELb1ELb1ELb1ELb0ELb0ELb1ELb1ELb0ELb1ELb0ELb0EE3mmaINS_16FlashAttnFwdSm90ISE_NS_21CollectiveEpilogueFwdINS2_IJS6_NS3_ILi256EEES7_EEES5_SB_SD_Li256ELb1ELb1ELb0ELb0EEENS_36VarlenDynamicPersistentTileSchedulerILi128ELi96ELi256ELi128ELb0ELb1ELb1ELb1ELb0ELb1EEEE13SharedStorageENS1_6TensorINS1_11ArrayEngineIfLm128EEENS1_6LayoutINS2_IJNS2_IJNS3_ILi2EEEST_NS3_ILi32EEEEEES4_S4_EEENS2_IJNS2_IJS4_ST_NS3_ILi4EEEEEENS3_ILi0EEESZ_EEEEEEENS_7SoftmaxILi2ELi0EEEEEbRKNSE_6ParamsENSA_25PipelineTmaAsyncNoClusterILi2ENSA_16PipelineTmaAsyncILi2EEEEES1B_RNSA_13PipelineStateILj2EEERT0_RT1_iRiRKNS_16SeqlenInfoQKNewKILb1ELb0EEENS2_IJiiiiEEERT_ENKUliT_T0_T1_E_clIZSF_ISO_S12_S14_EbS17_S1B_S1B_S1E_S1G_S1I_iS1J_S1N_S1O_S1Q_EUlRS1R_iE1_NS3_ILb0EEENS3_ILb1EEEEEDaiS1R_S1S_S1T_)
$_ZN7cutlass13device_kernelIN5flash11enable_sm90INS1_16FlashAttnFwdSm90INS1_25CollectiveMainloopFwdSm90ILi2EN4cute5tupleIJNS5_1CILi1EEES8_S8_EEENS6_IJNS7_ILi128EEENS7_ILi96EEENS7_ILi64EEEEEELi256ENS_6half_tEfNS_4arch4Sm90ELb0ELb1ELb1ELb1ELb0ELb0ELb1ELb1ELb0ELb1ELb0ELb0EEENS1_21CollectiveEpilogueFwdINS6_IJSA_NS7_ILi256EEESB_EEES9_SE_SG_Li256ELb1ELb1ELb0ELb0EEENS1_36VarlenDynamicPersistentTileSchedulerILi128ELi96ELi256ELi128ELb0ELb1ELb1ELb1ELb0ELb1EEEEEEEEEvNT_6ParamsE$_ZZN5flash25CollectiveMainloopFwdSm90ILi2EN4cute5tupleIJNS1_1CILi1EEES4_S4_EEENS2_IJNS3_ILi128EEENS3_ILi96EEENS3_ILi64EEEEEELi256EN7cutlass6half_tEfNSA_4arch4Sm90ELb0ELb1ELb1ELb1ELb0ELb0ELb1ELb1ELb0ELb1ELb0ELb0EE3mmaINS_16FlashAttnFwdSm90ISE_NS_21CollectiveEpilogueFwdINS2_IJS6_NS3_ILi256EEES7_EEES5_SB_SD_Li256ELb1ELb1ELb0ELb0EEENS_36VarlenDynamicPersistentTileSchedulerILi128ELi96ELi256ELi128ELb0ELb1ELb1ELb1ELb0ELb1EEEE13SharedStorageENS1_6TensorINS1_11ArrayEngineIfLm128EEENS1_6LayoutINS2_IJNS2_IJNS3_ILi2EEEST_NS3_ILi32EEEEEES4_S4_EEENS2_IJNS2_IJS4_ST_NS3_ILi4EEEEEENS3_ILi0EEESZ_EEEEEEENS_7SoftmaxILi2ELi0EEEEEbRKNSE_6ParamsENSA_25PipelineTmaAsyncNoClusterILi2ENSA_16PipelineTmaAsyncILi2EEEEES1B_RNSA_13PipelineStateILj2EEERT0_RT1_iRiRKNS_16SeqlenInfoQKNewKILb1ELb0EEENS2_IJiiiiEEERT_ENKUliT_T0_T1_E_clIZSF_ISO_S12_S14_EbS17_S1B_S1B_S1E_S1G_S1I_iS1J_S1N_S1O_S1Q_EUlRS1R_iE1_NS3_ILb0EEENS3_ILb1EEEEEDaiS1R_S1S_S1T_:
        /* <DEDUP_REMOVED lines=46> */
.L_x_12772:
[----:B------:R-:W-:Y:S05]  /*2cf90*/  BSYNC B3 ;  /* 0x0000000000037941 */ /* 0x000fea0003800000 */
.L_x_12771:
        /* <DEDUP_REMOVED lines=17> */
.L_x_12774:
[----:B------:R-:W-:Y:S05]  /*2d0b0*/  BSYNC B3 ;  /* 0x0000000000037941 */ /* 0x000fea0003800000 */
.L_x_12773:
        /* <DEDUP_REMOVED lines=10> */
.L_x_12776:
[----:B------:R-:W-:Y:S05]  /*2d160*/  BSYNC B3 ;  /* 0x0000000000037941 */ /* 0x000fea0003800000 */
.L_x_12775:
        /* <DEDUP_REMOVED lines=92> */
.L_x_12779:
[----:B------:R-:W-:Y:S05]  /*2d730*/  BSYNC B3 ;  /* 0x0000000000037941 */ /* 0x000fea0003800000 */
.L_x_12778:
        /* <DEDUP_REMOVED lines=17> */
.L_x_12781:
[----:B------:R-:W-:Y:S05]  /*2d850*/  BSYNC B3 ;  /* 0x0000000000037941 */ /* 0x000fea0003800000 */
.L_x_12780:
        /* <DEDUP_REMOVED lines=10> */
.L_x_12783:
[----:B------:R-:W-:Y:S05]  /*2d900*/  BSYNC B3 ;  /* 0x0000000000037941 */ /* 0x000fea0003800000 */
.L_x_12782:
        /* <DEDUP_REMOVED lines=324> */
[----:B------:R-:W3:Y:S02]  /*2ed50*/  LD.E R78, desc[UR4][R2.64] ;  /* 0x00000004024e7980 */ /* 0x000ee4000c101900 */
        /* <DEDUP_REMOVED lines=19> */
[----:B------:R-:W-:-:S02]  /*2ee90*/  FMUL.FTZ R34, R49, R75 ;  /* 0x0000004b31227220 */ /* 0x000fc40000410000 */
[----:B------:R0:W1:Y:S01]  /*2eea0*/  MUFU.TANH R81, R35 ;  /* 0x0000002300517308 */ /* 0x0000620000002400 */
[-C--:B------:R-:W-:Y:S01]  /*2eeb0*/  FMUL.FTZ R21, R25, R75.reuse ;  /* 0x0000004b19157220 */ /* 0x080fe20000410000 */
[-C--:B------:R-:W-:Y:S01]  /*2eec0*/  FMUL.FTZ R25, R29, R75.reuse ;  /* 0x0000004b1d197220 */ /* 0x080fe20000410000 */
[----:B------:R-:W-:-:S05]  /*2eed0*/  FMUL.FTZ R29, R37, R75 ;  /* 0x0000004b251d7220 */ /* 0x000fca0000410000 */
[----:B------:R2:W4:Y:S01]  /*2eee0*/  MUFU.TANH R79, R34 ;  /* 0x00000022004f7308 */ /* 0x0005220000002400 */
[----:B0-----:R-:W-:-:S04]  /*2eef0*/  SHF.R.S32.HI R35, RZ, 0x1f, R76 ;  /* 0x0000001fff237819 */ /* 0x001fc8000001144c */
[----:B--2---:R-:W-:Y:S01]  /*2ef00*/  LEA.HI R34, R35, R76, RZ, 0x7 ;  /* 0x0000004c23227211 */ /* 0x004fe200078f38ff */
[----:B------:R-:W-:-:S03]  /*2ef10*/  FMUL.FTZ R8, R24, R75 ;  /* 0x0000004b18087220 */ /* 0x000fc60000410000 */
[----:B------:R-:W-:Y:S01]  /*2ef20*/  LOP3.LUT R37, R34, 0xffffff80, RZ, 0xc0, !PT ;  /* 0xffffff8022257812 */ /* 0x000fe200078ec0ff */
[-C--:B------:R-:W-:Y:S01]  /*2ef30*/  FMUL.FTZ R24, R28, R75.reuse ;  /* 0x0000004b1c187220 */ /* 0x080fe20000410000 */
[-C--:B------:R-:W-:Y:S01]  /*2ef40*/  FMUL.FTZ R28, R36, R75.reuse ;  /* 0x0000004b241c7220 */ /* 0x080fe20000410000 */
[-C--:B------:R-:W-:Y:S02]  /*2ef50*/  FMUL.FTZ R36, R53, R75.reuse ;  /* 0x0000004b35247220 */ /* 0x080fe40000410000 */
[----:B------:R-:W-:Y:S02]  /*2ef60*/  IMAD.IADD R37, R76, 0x1, -R37 ;  /* 0x000000014c257824 */ /* 0x000fe400078e0a25 */
[----:B------:R0:W2:Y:S01]  /*2ef70*/  MUFU.TANH R82, R36 ;  /* 0x0000002400527308 */ /* 0x0000a20000002400 */
[----:B------:R-:W-:Y:S01]  /*2ef80*/  LEA.HI R35, R35, R76, RZ, 0x2 ;  /* 0x0000004c23237211 */ /* 0x000fe200078f10ff */
[-C--:B------:R-:W-:Y:S01]  /*2ef90*/  FMUL.FTZ R15, R38, R75.reuse ;  /* 0x0000004b260f7220 */ /* 0x080fe20000410000 */
[-C--:B------:R-:W-:Y:S01]  /*2efa0*/  FMUL.FTZ R12, R31, R75.reuse ;  /* 0x0000004b1f0c7220 */ /* 0x080fe20000410000 */
[----:B0-----:R-:W-:Y:S01]  /*2efb0*/  SHF.R.S32.HI R36, RZ, 0x1f, R37 ;  /* 0x0000001fff247819 */ /* 0x001fe20000011425 */
[----:B------:R-:W-:Y:S01]  /*2efc0*/  FMUL.FTZ R18, R39, R75 ;  /* 0x0000004b27127220 */ /* 0x000fe20000410000 */
[----:B------:R-:W-:-:S02]  /*2efd0*/  LOP3.LUT R35, R35, 0xfffffffc, RZ, 0xc0, !PT ;  /* 0xfffffffc23237812 */ /* 0x000fc400078ec0ff */
[C---:B------:R-:W-:Y:S01]  /*2efe0*/  LEA.HI R38, R36.reuse, R37, RZ, 0x2 ;  /* 0x0000002524267211 */ /* 0x040fe200078f10ff */
[----:B------:R-:W-:Y:S01]  /*2eff0*/  FMUL.FTZ R31, R41, R75 ;  /* 0x0000004b291f7220 */ /* 0x000fe20000410000 */
[----:B------:R-:W-:Y:S02]  /*2f000*/  LEA.HI R39, R36, R37, RZ, 0x5 ;  /* 0x0000002524277211 */ /* 0x000fe400078f28ff */
[--C-:B------:R-:W-:Y:S02]  /*2f010*/  SHF.R.S32.HI R36, RZ, 0x2, R38.reuse ;  /* 0x00000002ff247819 */ /* 0x100fe40000011426 */
[----:B------:R-:W-:Y:S01]  /*2f020*/  SHF.R.S32.HI R41, RZ, 0x1f, R38 ;  /* 0x0000001fff297819 */ /* 0x000fe20000011426 */
[----:B------:R-:W-:Y:S01]  /*2f030*/  IMAD.IADD R76, R76, 0x1, -R35 ;  /* 0x000000014c4c7824 */ /* 0x000fe200078e0a23 */
[----:B------:R-:W-:Y:S02]  /*2f040*/  SHF.R.S32.HI R35, RZ, 0x7, R34 ;  /* 0x00000007ff237819 */ /* 0x000fe40000011422 */
[----:B------:R-:W-:-:S02]  /*2f050*/  LEA.HI R41, R41, R36, RZ, 0x3 ;  /* 0x0000002429297211 */ /* 0x000fc400078f18ff */
[----:B------:R-:W-:Y:S02]  /*2f060*/  SHF.R.S32.HI R39, RZ, 0x5, R39 ;  /* 0x00000005ff277819 */ /* 0x000fe40000011427 */
[----:B------:R-:W-:Y:S02]  /*2f070*/  LEA.HI R34, R34, R35, RZ, 0x1 ;  /* 0x0000002322227211 */ /* 0x000fe400078f08ff */
[----:B------:R-:W-:Y:S01]  /*2f080*/  LOP3.LUT R41, R41, 0xfffffff8, RZ, 0xc0, !PT ;  /* 0xfffffff829297812 */ /* 0x000fe200078ec0ff */
[----:B---3--:R-:W-:Y:S01]  /*2f090*/  IMAD R78, R78, 0x8, R39 ;  /* 0x000000084e4e7824 */ /* 0x008fe200078e0227 */
[----:B------:R-:W-:Y:S02]  /*2f0a0*/  LOP3.LUT R34, R34, 0x3fffffe, RZ, 0xc0, !PT ;  /* 0x03fffffe22227812 */ /* 0x000fe400078ec0ff */
[----:B------:R-:W-:Y:S01]  /*2f0b0*/  LEA.HI R39, R76, R76, RZ, 0x1 ;  /* 0x0000004c4c277211 */ /* 0x000fe200078f08ff */
[----:B------:R-:W-:Y:S02]  /*2f0c0*/  IMAD.IADD R41, R36, 0x1, -R41 ;  /* 0x0000000124297824 */ /* 0x000fe400078e0a29 */
[----:B------:R-:W-:Y:S01]  /*2f0d0*/  IMAD.IADD R34, R35, 0x1, -R34 ;  /* 0x0000000123227824 */ /* 0x000fe200078e0a22 */
[----:B------:R-:W-:Y:S01]  /*2f0e0*/  LOP3.LUT R39, R39, 0x1ffffffe, RZ, 0xc0, !PT ;  /* 0x1ffffffe27277812 */ /* 0x000fe200078ec0ff */
[----:B------:R-:W-:-:S02]  /*2f0f0*/  IMAD.U32 R41, R78, 0x10, R41 ;  /* 0x000000104e297824 */ /* 0x000fc400078e0029 */
[-C--:B------:R-:W-:Y:S02]  /*2f100*/  FMUL.FTZ R53, R55, R75.reuse ;  /* 0x0000004b37357220 */ /* 0x080fe40000410000 */
[----:B------:R-:W-:Y:S02]  /*2f110*/  IMAD.IADD R39, R76, 0x1, -R39 ;  /* 0x000000014c277824 */ /* 0x000fe400078e0a27 */
[----:B------:R-:W-:Y:S02]  /*2f120*/  IMAD R34, R34, 0x40, R41 ;  /* 0x0000004022227824 */ /* 0x000fe400078e0229 */
[----:B------:R-:W-:Y:S02]  /*2f130*/  FMUL.FTZ R55, R59, R75 ;  /* 0x0000004b3b377220 */ /* 0x000fe40000410000 */
[----:B------:R-:W-:-:S04]  /*2f140*/  IMAD R59, R39, 0x8, R34 ;  /* 0x00000008273b7824 */ /* 0x000fc800078e0222 */
[----:B------:R-:W-:-:S05]  /*2f150*/  @P1 IMAD.HI.U32 R80, R59, R80, RZ ;  /* 0x000000503b501227 */ /* 0x000fca00078e00ff */
[----:B------:R-:W-:Y:S01]  /*2f160*/  @P1 SHF.R.U32.HI R59, RZ, R77, R80 ;  /* 0x0000004dff3b1219 */ /* 0x000fe20000011650 */
[-C--:B------:R-:W-:Y:S01]  /*2f170*/  FMUL.FTZ R20, R48, R75.reuse ;  /* 0x0000004b30147220 */ /* 0x080fe20000410000 */
[-C--:B------:R-:W-:Y:S01]  /*2f180*/  FMUL.FTZ R56, R56, R75.reuse ;  /* 0x0000004b38387220 */ /* 0x080fe20000410000 */
[-C--:B------:R-:W-:Y:S01]  /*2f190*/  FMUL.FTZ R57, R57, R75.reuse ;  /* 0x0000004b39397220 */ /* 0x080fe20000410000 */
[----:B------:R-:W-:Y:S01]  /*2f1a0*/  LOP3.LUT R38, R38, 0x7ffffffc, RZ, 0xc0, !PT ;  /* 0x7ffffffc26267812 */ /* 0x000fe200078ec0ff */
[----:B------:R-:W0:Y:S01]  /*2f1b0*/  SHFL.IDX PT, R39, R59, RZ, 0x1c1f ;  /* 0x001c1fff3b277589 */ /* 0x000e2200000e0000 */
[-C--:B------:R-:W-:Y:S01]  /*2f1c0*/  FMUL.FTZ R9, R27, R75.reuse ;  /* 0x0000004b1b097220 */ /* 0x080fe20000410000 */
[----:B------:R-:W-:Y:S02]  /*2f1d0*/  IMAD.MOV.U32 R35, RZ, RZ, -0x60 ;  /* 0xffffffa0ff237424 */ /* 0x000fe400078e00ff */
        /* <DEDUP_REMOVED lines=18> */
[-C--:B---3--:R-:W-:Y:S01]  /*2f300*/  FMUL.FTZ R20, R63, R75.reuse ;  /* 0x0000004b3f147220 */ /* 0x088fe20000410000 */
[-C--:B------:R-:W-:Y:S01]  /*2f310*/  FMUL.FTZ R64, R64, R75.reuse ;  /* 0x0000004b40407220 */ /* 0x080fe20000410000 */
[-C--:B------:R-:W-:Y:S01]  /*2f320*/  FMUL.FTZ R65, R65, R75.reuse ;  /* 0x0000004b41417220 */ /* 0x080fe20000410000 */
[-C--:B------:R-:W-:Y:S01]  /*2f330*/  FMUL.FTZ R50, R66, R75.reuse ;  /* 0x0000004b42327220 */ /* 0x080fe20000410000 */
[----:B------:R3:W0:Y:S01]  /*2f340*/  MUFU.TANH R84, R57 ;  /* 0x0000003900547308 */ /* 0x0006220000002400 */
[-C--:B------:R-:W-:Y:S01]  /*2f350*/  FMUL.FTZ R51, R67, R75.reuse ;  /* 0x0000004b43337220 */ /* 0x080fe20000410000 */
[-C--:B------:R-:W-:Y:S01]  /*2f360*/  FMUL.FTZ R68, R68, R75.reuse ;  /* 0x0000004b44447220 */ /* 0x080fe20000410000 */
[-C--:B------:R-:W-:Y:S01]  /*2f370*/  FMUL.FTZ R69, R69, R75.reuse ;  /* 0x0000004b45457220 */ /* 0x080fe20000410000 */
[----:B-1----:R-:W-:Y:S01]  /*2f380*/  FMUL.FTZ R56, R70, R75 ;  /* 0x0000004b46387220 */ /* 0x002fe20000410000 */
[----:B------:R-:W-:-:S02]  /*2f390*/  IMAD.IADD R38, R37, 0x1, -R38 ;  /* 0x0000000125267824 */ /* 0x000fc400078e0a26 */
[----:B------:R-:W-:Y:S02]  /*2f3a0*/  IMAD R35, R10, R35, 0x1 ;  /* 0x000000010a237424 */ /* 0x000fe400078e0223 */
[-C--:B---3--:R-:W-:Y:S01]  /*2f3b0*/  FMUL.FTZ R57, R71, R75.reuse ;  /* 0x0000004b47397220 */ /* 0x088fe20000410000 */
[----:B------:R-:W-:Y:S01]  /*2f3c0*/  FMUL.FTZ R44, R44, R75 ;  /* 0x0000004b2c2c7220 */ /* 0x000fe20000410000 */
[----:B------:R-:W-:Y:S01]  /*2f3d0*/  IMAD R35, R38, -0x2, R35 ;  /* 0xfffffffe26237824 */ /* 0x000fe200078e0223 */
[----:B------:R-:W1:Y:S04]  /*2f3e0*/  MUFU.TANH R8, R8 ;  /* 0x0000000800087308 */ /* 0x000e680000002400 */
[----:B------:R-:W-:-:S04]  /*2f3f0*/  IADD3 R37, -R6, R35, R3 ;  /* 0x0000002306257210 */ /* 0x000fc80007ffe103 */
[----:B------:R-:W3:Y:S01]  /*2f400*/  MUFU.TANH R21, R21 ;  /* 0x0000001500157308 */ /* 0x000ee20000002400 */
        /* <DEDUP_REMOVED lines=63> */
.L_x_12790:
[----:B------:R-:W-:Y:S05]  /*2f800*/  BSYNC B5 ;  /* 0x0000000000057941 */ /* 0x000fea0003800000 */
.L_x_12789:
[----:B------:R-:W-:Y:S01]  /*2f810*/  LOP3.LUT R34, RZ, R34, RZ, 0x33, !PT ;  /* 0x00000022ff227212 */ /* 0x000fe200078e33ff */
[----:B------:R-:W-:Y:S06]  /*2f820*/  BRA `(.L_x_12791) ;  /* 0x0000000000287947 */ /* 0x000fec0003800000 */
.L_x_12788:
        /* <DEDUP_REMOVED lines=10> */
.L_x_12791:
[----:B------:R-:W-:Y:S05]  /*2f8d0*/  BSYNC B4 ;  /* 0x0000000000047941 */ /* 0x000fea0003800000 */
.L_x_12787:
[----:B------:R-:W-:-:S05]  /*2f8e0*/  IMAD R35, R7, R34, R66 ;  /* 0x0000002207237224 */ /* 0x000fca00078e0242 */
[----:B------:R-:W-:Y:S02]  /*2f8f0*/  VIMNMX R62, R62, R35, !PT ;  /* 0x000000233e3e7248 */ /* 0x000fe40007fe0100 */
[----:B------:R-:W-:-:S07]  /*2f900*/  VIADDMNMX R60, R35, R7, R60, PT ;  /* 0x00000007233c7246 */ /* 0x000fce000380013c */
.L_x_12786:
[----:B------:R-:W-:Y:S05]  /*2f910*/  BSYNC B3 ;  /* 0x0000000000037941 */ /* 0x000fea0003800000 */
.L_x_12785:
        /* <DEDUP_REMOVED lines=90> */
[----:B-1----:R-:W-:Y:S02]  /*2fec0*/  FSEL R27, R85, -INF , !P3 ;  /* 0xff800000551b7808 */ /* 0x002fe40005800000 */
        /* <DEDUP_REMOVED lines=46> */
.L_x_12797:
[----:B------:R-:W-:Y:S05]  /*301b0*/  BSYNC B5 ;  /* 0x0000000000057941 */ /* 0x000fea0003800000 */
.L_x_12796:
[----:B------:R-:W-:Y:S01]  /*301c0*/  LOP3.LUT R6, RZ, R6, RZ, 0x33, !PT ;  /* 0x00000006ff067212 */ /* 0x000fe200078e33ff */
[----:B------:R-:W-:Y:S06]  /*301d0*/  BRA `(.L_x_12798) ;  /* 0x0000000000287947 */ /* 0x000fec0003800000 */
.L_x_12795:
        /* <DEDUP_REMOVED lines=10> */
.L_x_12798:
[----:B------:R-:W-:Y:S05]  /*30280*/  BSYNC B4 ;  /* 0x0000000000047941 */ /* 0x000fea0003800000 */
.L_x_12794:
[----:B------:R-:W-:-:S05]  /*30290*/  IMAD R6, R7, R6, R66 ;  /* 0x0000000607067224 */ /* 0x000fca00078e0242 */
[----:B------:R-:W-:Y:S02]  /*302a0*/  VIADDMNMX R62, R6, R7, R62, PT ;  /* 0x00000007063e7246 */ /* 0x000fe4000380013e */
[----:B------:R-:W-:-:S07]  /*302b0*/  VIMNMX R63, R63, R6, !PT ;  /* 0x000000063f3f7248 */ /* 0x000fce0007fe0100 */
.L_x_12793:
[----:B------:R-:W-:Y:S05]  /*302c0*/  BSYNC B3 ;  /* 0x0000000000037941 */ /* 0x000fea0003800000 */
.L_x_12792:
        /* <DEDUP_REMOVED lines=135> */
[----:B------:R-:W-:Y:S01]  /*30b40*/  FMNMX.FTZ R9, R58, R9, !PT ;  /* 0x000000093a097209 */ /* 0x000fe20007810000 */
[----:B------:R-:W2:Y:S01]  /*30b50*/  LD.E R66, desc[UR4][R6.64+0x20] ;  /* 0x0000200406427980 */ /* 0x000ea2000c101900 */
        /* <DEDUP_REMOVED lines=93> */
[----:B------:R-:W-:Y:S01]  /*31130*/  FFMA.FTZ R156, R20, R69, -R66 ;  /* 0x00000045149c7223 */ /* 0x000fe20000010842 */
[----:B0-----:R-:W-:-:S05]  /*31140*/  FADD.FTZ R8, R218, R63 ;  /* 0x0000003fda087221 */ /* 0x001fca0000010000 */
[----:B------:R-:W0:Y:S01]  /*31150*/  MUFU.EX2 R21, R37 ;  /* 0x0000002500157308 */ /* 0x000e220000000800 */
[----:B-1----:R-:W-:Y:S01]  /*31160*/  FADD.FTZ R24, R216, R7 ;  /* 0x00000007d8187221 */ /* 0x002fe20000010000 */
[----:B------:R-:W-:-:S06]  /*31170*/  FFMA.FTZ R12, R18, R69, -R66 ;  /* 0x00000045120c7223 */ /* 0x000fcc0000010842 */
[----:B------:R-:W1:Y:S01]  /*31180*/  MUFU.EX2 R15, R6 ;  /* 0x00000006000f7308 */ /* 0x000e620000000800 */
[----:B------:R-:W-:Y:S01]  /*31190*/  FFMA.FTZ R11, R19, R69, -R66 ;  /* 0x00000045130b7223 */ /* 0x000fe20000010842 */
[----:B--2---:R-:W-:-:S06]  /*311a0*/  FADD.FTZ R7, R217, R8 ;  /* 0x00000008d9077221 */ /* 0x004fcc0000010000 */
[----:B------:R-:W2:Y:S01]  /*311b0*/  MUFU.EX2 R20, R38 ;  /* 0x0000002600147308 */ /* 0x000ea20000000800 */
[----:B-----5:R-:W-:-:S07]  /*311c0*/  FADD.FTZ R24, R155, R24 ;  /* 0x000000189b187221 */ /* 0x020fce0000010000 */
        /* <DEDUP_REMOVED lines=487> */
[----:B--2---:R-:W2:Y:S01]  /*33040*/  LD.E R3, desc[UR6][R6.64+0x1fc] ;  /* 0x0001fc0606037980 */ /* 0x004ea2000c101900 */
[----:B------:R-:W-:Y:S01]  /*33050*/  LEA.HI R28, R203, 0x8, RZ, 0x19 ;  /* 0x00000008cb1c7811 */ /* 0x000fe200078fc8ff */
[----:B--2---:R-:W-:-:S05]  /*33060*/  FMUL.FTZ R29, R32, R3 ;  /* 0x00000003201d7220 */ /* 0x004fca0000410000 */
[----:B------:R2:W-:Y:S04]  /*33070*/  ST.E desc[UR4][R6.64+0x1fc], R29 ;  /* 0x0001fc1d06007985 */ /* 0x0005e8000c101904 */
[----:B------:R-:W3:Y:S01]  /*33080*/  LDL.64 R2, [R0+0x80] ;  /* 0x0000800000027983 */ /* 0x000ee20000100a00 */
[----:B------:R4:W-:Y:S06]  /*33090*/  BAR.SYNC.DEFER_BLOCKING R28, 0x100 ;  /* 0x0004001c0000751d */ /* 0x0009ec0000010000 */
[----:B------:R-:W5:Y:S04]  /*330a0*/  LDL.64 R26, [R0] ;  /* 0x00000000001a7983 */ /* 0x000f680000100a00 */
[----:B-1----:R-:W2:Y:S04]  /*330b0*/  LDL.64 R24, [R0+0x98] ;  /* 0x0000980000187983 */ /* 0x002ea80000100a00 */
[----:B0-----:R-:W4:Y:S04]  /*330c0*/  LDL.64 R8, [R0+0x88] ;  /* 0x0000880000087983 */ /* 0x001f280000100a00 */
[----:B---3--:R-:W3:Y:S04]  /*330d0*/  LD.E R31, desc[UR4][R2.64] ;  /* 0x00000004021f7980 */ /* 0x008ee8000c101900 */
[----:B-----5:R-:W5:Y:S04]  /*330e0*/  LD.E R221, desc[UR6][R26.64] ;  /* 0x000000061add7980 */ /* 0x020f68000c101900 */
[----:B--2---:R-:W5:Y:S04]  /*330f0*/  LD.E.64 R6, desc[UR4][R24.64] ;  /* 0x0000000418067980 */ /* 0x004f68000c101b00 */
        /* <DEDUP_REMOVED lines=13> */
[----:B-1----:R-:W4:Y:S04]  /*331d0*/  LD.E R27, desc[UR6][R2.64+0x1c] ;  /* 0x00001c06021b7980 */ /* 0x002f28000c101900 */
[----:B----4-:R1:W-:Y:S04]  /*331e0*/  ST.E desc[UR4][R2.64+0x1c], R27 ;  /* 0x00001c1b02007985 */ /* 0x0103e8000c101904 */
[----:B--2---:R-:W2:Y:S04]  /*331f0*/  LD.E R25, desc[UR6][R2.64+0x20] ;  /* 0x0000200602197980 */ /* 0x004ea8000c101900 */
[----:B--2---:R2:W-:Y:S04]  /*33200*/  ST.E desc[UR4][R2.64+0x20], R25 ;  /* 0x0000201902007985 */ /* 0x0045e8000c101904 */
[----:B0-----:R-:W4:Y:S04]  /*33210*/  LD.E R29, desc[UR6][R2.64+0x24] ;  /* 0x00002406021d7980 */ /* 0x001f28000c101900 */
[----:B----4-:R0:W-:Y:S04]  /*33220*/  ST.E desc[UR4][R2.64+0x24], R29 ;  /* 0x0000241d02007985 */ /* 0x0101e8000c101904 */
[----:B---3--:R-:W3:Y:S04]  /*33230*/  LD.E R31, desc[UR6][R2.64+0x28] ;  /* 0x00002806021f7980 */ /* 0x008ee8000c101900 */
        /* <DEDUP_REMOVED lines=230> */
[----:B----4-:R-:W-:Y:S04]  /*340a0*/  ST.E desc[UR4][R2.64+0x1f4], R29 ;  /* 0x0001f41d02007985 */ /* 0x010fe8000c101904 */
        /* <DEDUP_REMOVED lines=37> */
[----:B------:R-:W4:Y:S04]  /*34300*/  LD.E R24, desc[UR30][R2.64] ;  /* 0x0000001e02187980 */ /* 0x000f28000c101900 */
[----:B--2---:R-:W4:Y:S04]  /*34310*/  LD.E R25, desc[UR32][R2.64+0x4] ;  /* 0x0000042002197980 */ /* 0x004f28000c101900 */
[----:B------:R-:W4:Y:S04]  /*34320*/  LD.E R26, desc[UR34][R2.64+0x8] ;  /* 0x00000822021a7980 */ /* 0x000f28000c101900 */
[----:B0-----:R-:W4:Y:S04]  /*34330*/  LD.E R27, desc[UR46][R2.64+0xc] ;  /* 0x00000c2e021b7980 */ /* 0x001f28000c101900 */
        /* <DEDUP_REMOVED lines=123> */
[----:B------:R-:W4:Y:S01]  /*34af0*/  LD.E R151, desc[UR54][R2.64+0x1fc] ;  /* 0x0001fc3602977980 */ /* 0x000f22000c101900 */
[----:B-----5:R-:W-:Y:S01]  /*34b00*/  IMAD R6, R221, 0xc00, R6 ;  /* 0x00000c00dd067824 */ /* 0x020fe200078e0206 */
        /* <DEDUP_REMOVED lines=28> */
[----:B----4-:R-:W-:-:S06]  /*34cd0*/  WARPGROUP.ARRIVE ;  /* 0x00000000000079c5 */ /* 0x010fcc0000000000 */
        /* <DEDUP_REMOVED lines=23> */
[----:B------:R-:W-:Y:S02]  /*34e50*/  R2UR UR6, R4 ;  /* 0x00000000040672ca */ /* 0x000fe400000e0000 */
[----:B------:R-:W-:-:S09]  /*34e60*/  R2UR UR7, R5 ;  /* 0x00000000050772ca */ /* 0x000fd200000e0000 */
        /* <DEDUP_REMOVED lines=3857> */
[----:B------:R-:W-:-:S04]  /*43f80*/  R2UR UR7, R7 ;  /* 0x00000000070772ca */ /* 0x000fc800000e0000 */
[----:B------:R-:W-:Y:S02]  /*43f90*/  R2UR UR6, R6 ;  /* 0x00000000060672ca */ /* 0x000fe400000e0000 */
[----:B------:R-:W-:Y:S02]  /*43fa0*/  F2FP.F16.F32.PACK_AB R152, R187, R188 ;  /* 0x000000bcbb98723e */ /* 0x000fe400000000ff */
        /* <DEDUP_REMOVED lines=1175> */
.L_x_12799:
[----:B------:R-:W-:-:S04]  /*48920*/  IMAD.MOV.U32 R215, RZ, RZ, 0x0 ;  /* 0x00000000ffd77424 */ /* 0x000fc800078e00ff */
[----:B01----:R-:W-:Y:S05]  /*48930*/  RET.REL.NODEC R214 `(_ZN7cutlass13device_kernelIN5flash11enable_sm90INS1_16FlashAttnFwdSm90INS1_25CollectiveMainloopFwdSm90ILi2EN4cute5tupleIJNS5_1CILi1EEES8_S8_EEENS6_IJNS7_ILi128EEENS7_ILi96EEENS7_ILi64EEEEEELi256ENS_6half_tEfNS_4arch4Sm90ELb0ELb1ELb1ELb1ELb0ELb0ELb1ELb1ELb0ELb1ELb0ELb0EEENS1_21CollectiveEpilogueFwdINS6_IJSA_NS7_ILi256EEESB_EEES9_SE_SG_Li256ELb1ELb1ELb0ELb0EEENS1_36VarlenDynamicPersistentTileSchedulerILi128ELi96ELi256ELi128ELb0ELb1ELb1ELb1ELb0ELb1EEEEEEEEEvNT_6ParamsE) ;  /* 0xfffffb74d6b07950 */ /* 0x003fea0003c3ffff */
.L_x_12777:
[----:B0-----:R0:W1:Y:S02]  /*48940*/  SYNCS.PHASECHK.TRANS64.TRYWAIT P1, [R2+URZ], R3 ;  /* 0x00000003020075a7 */ /* 0x001064000802017f */
[----:B-1----:R-:W-:Y:S05]  /*48950*/  @!P1 NANOSLEEP.SYNCS 0x989680 ;  /* 0x009896800000995d */ /* 0x002fea0003900000 */
[----:B------:R-:W1:Y:S02]  /*48960*/  @!P1 SYNCS.PHASECHK.TRANS64 P1, [R2+URZ], R3 ;  /* 0x00000003020095a7 */ /* 0x000e64000802007f */
[----:B-1----:R-:W-:Y:S05]  /*48970*/  @!P1 BRA `(.L_x_12777) ;  /* 0xfffffffc00f09947 */ /* 0x002fea000383ffff */
[----:B------:R-:W-:Y:S05]  /*48980*/  BRA `(.L_x_12776) ;  /* 0xfffffe4400f47947 */ /* 0x000fea000383ffff */
.L_x_12784:
[----:B0-----:R0:W1:Y:S02]  /*48990*/  SYNCS.PHASECHK.TRANS64.TRYWAIT P1, [R8+URZ], R9 ;  /* 0x00000009080075a7 */ /* 0x001064000802017f */
[----:B-1----:R-:W-:Y:S05]  /*489a0*/  @!P1 NANOSLEEP.SYNCS 0x989680 ;  /* 0x009896800000995d */ /* 0x002fea0003900000 */
[----:B------:R-:W1:Y:S02]  /*489b0*/  @!P1 SYNCS.PHASECHK.TRANS64 P1, [R8+URZ], R9 ;  /* 0x00000009080095a7 */ /* 0x000e64000802007f */
[----:B-1----:R-:W-:Y:S05]  /*489c0*/  @!P1 BRA `(.L_x_12784) ;  /* 0xfffffffc00f09947 */ /* 0x002fea000383ffff */
[----:B------:R-:W-:Y:S05]  /*489d0*/  BRA `(.L_x_12783) ;  /* 0xfffffe4c00c87947 */ /* 0x000fea000383ffff */
.L_x_12800:
        /* <DEDUP_REMOVED lines=10> */
.L_x_15316:


//--------------------- .text._ZN7cutlass13device_kernelIN5flash11enable_sm90INS1_16FlashAttnFwdSm90INS1_25CollectiveMainloopFwdSm90ILi2EN4cute5tupleIJNS5_1CILi1EEES8_S8_EEENS6_IJNS7_ILi128EEENS7_ILi96EEENS7_ILi64EEEEEELi256ENS_6half_tEfNS_4arch4Sm90ELb0ELb1ELb1ELb1ELb0ELb1ELb1ELb1ELb0ELb1ELb0ELb0EEENS1_21CollectiveEpilogueFwdINS6_IJSA_NS7_ILi256EEESB_EEES9_SE_SG_Li256ELb1ELb1ELb0ELb0EEENS1_36VarlenDynamicPersistentTileSchedulerILi128ELi96ELi256ELi128ELb0ELb1ELb1ELb1ELb0ELb1EEEEEEEEEvNT_6ParamsE --------------------------
	.section	.text._ZN7cutlass13device_kernelIN5flash11enable_sm90INS1_16FlashAttnFwdSm90INS1_25CollectiveMainloopFwdSm90ILi2EN4cute5tupleIJNS5_1CILi1EEES8_S8_EEENS6_IJNS7_ILi128EEENS7_ILi96EEENS7_ILi64EEEEEELi256ENS_6half_tEfNS_4arch4Sm90ELb0ELb1ELb1ELb1ELb0ELb1ELb1ELb1ELb0ELb1ELb0ELb0EEENS1_21CollectiveEpilogueFwdINS6_IJSA_NS7_ILi256EEESB_EEES9_SE_SG_Li256ELb1ELb1ELb0ELb0EEENS1_36VarlenDynamicPersistentTileSchedulerILi128ELi96ELi256ELi128ELb0ELb1ELb1ELb1ELb0ELb1EEEEEEEEEvNT_6ParamsE,"ax",@progbits
	.align	128
.text._ZN7cutlass13device_kernelIN5flash11enable_sm90INS1_16FlashAttnFwdSm90INS1_25CollectiveMainloopFwdSm90ILi2EN4cute5tupleIJNS5_1CILi1EEES8_S8_EEENS6_IJNS7_ILi128EEENS7_ILi96EEENS7_ILi64EEEEEELi256ENS_6half_tEfNS_4arch4Sm90ELb0ELb1ELb1ELb1ELb0ELb1ELb1ELb1ELb0ELb1ELb0ELb0EEENS1_21CollectiveEpilogueFwdINS6_IJSA_NS7_ILi256EEESB_EEES9_SE_SG_Li256ELb1ELb1ELb0ELb0EEENS1_36VarlenDynamicPersistentTileSchedulerILi128ELi96ELi256ELi128ELb0ELb1ELb1ELb1ELb0ELb1EEEEEEEEEvNT_6ParamsE:
        .type           _ZN7cutlass13device_kernelIN5flash11enable_sm90INS1_16FlashAttnFwdSm90INS1_25CollectiveMainloopFwdSm90ILi2EN4cute5tupleIJNS5_1CILi1EEES8_S8_EEENS6_IJNS7_ILi128EEENS7_ILi96EEENS7_ILi64EEEEEELi256ENS_6half_tEfNS_4arch4Sm90ELb0ELb1ELb1ELb1ELb0ELb1ELb1ELb1ELb0ELb1ELb0ELb0EEENS1_21CollectiveEpilogueFwdINS6_IJSA_NS7_ILi256EEESB_EEES9_SE_SG_Li256ELb1ELb1ELb0ELb0EEENS1_36VarlenDynamicPersistentTileSchedulerILi128ELi96ELi256ELi128ELb0ELb1ELb1ELb1ELb0ELb1EEEEEEEEEvNT_6ParamsE,@function
        .size           _ZN7cutlass13device_kernelIN5flash11enable_sm90INS1_16FlashAttnFwdSm90INS1_25CollectiveMainloopFwdSm90ILi2EN4cute5tupleIJNS5_1CILi1EEES8_S8_EEENS6_IJNS7_ILi128EEENS7_ILi96EEENS7_ILi64EEEEEELi256ENS_6half_tEfNS_4arch4Sm90ELb0ELb1ELb1ELb1ELb0ELb1ELb1ELb1ELb0ELb1ELb0ELb0EEENS1_21CollectiveEpilogueFwdINS6_IJSA_NS7_ILi256EEESB_EEES9_SE_SG_Li256ELb1ELb1ELb0ELb0EEENS1_36VarlenDynamicPersistentTileSchedulerILi128ELi96ELi256ELi128ELb0ELb1ELb1ELb1ELb0ELb1EEEEEEEEEvNT_6ParamsE,(.L_x_15318 - _ZN7cutlass13device_kernelIN5flash11enable_sm90INS1_16FlashAttnFwdSm90INS1_25CollectiveMainloopFwdSm90ILi2EN4cute5tupleIJNS5_1CILi1EEES8_S8_EEENS6_IJNS7_ILi128EEENS7_ILi96EEENS7_ILi64EEEEEELi256ENS_6half_tEfNS_4arch4Sm90ELb0ELb1ELb1ELb1ELb0ELb1ELb1ELb1ELb0ELb1ELb0ELb0EEENS1_21CollectiveEpilogueFwdINS6_IJSA_NS7_ILi256EEESB_EEES9_SE_SG_Li256ELb1ELb1ELb0ELb0EEENS1_36VarlenDynamicPersistentTileSchedulerILi128ELi96ELi256ELi128ELb0ELb1ELb1ELb1ELb0ELb1EEEEEEEEEvNT_6ParamsE)
        .other          _ZN7cutlass13device_kernelIN5flash11enable_sm90INS1_16FlashAttnFwdSm90INS1_25CollectiveMainloopFwdSm90ILi2EN4cute5tupleIJNS5_1CILi1EEES8_S8_EEENS6_IJNS7_ILi128EEENS7_ILi96EEENS7_ILi64EEEEEELi256ENS_6half_tEfNS_4arch4Sm90ELb0ELb1ELb1ELb1ELb0ELb1ELb1ELb1ELb0ELb1ELb0ELb0EEENS1_21CollectiveEpilogueFwdINS6_IJSA_NS7_ILi256EEESB_EEES9_SE_SG_Li256ELb1ELb1ELb0ELb0EEENS1_36VarlenDynamicPersistentTileSchedulerILi128ELi96ELi256ELi128ELb0ELb1ELb1ELb1ELb0ELb1EEEEEEEEEvNT_6ParamsE,@"STO_CUDA_ENTRY STV_DEFAULT"
_ZN7cutlass13device_kernelIN5flash11enable_sm90INS1_16FlashAttnFwdSm90INS1_25CollectiveMainloopFwdSm90ILi2EN4cute5tupleIJNS5_1CILi1EEES8_S8_EEENS6_IJNS7_ILi128EEENS7_ILi96EEENS7_ILi64EEEEEELi256ENS_6half_tEfNS_4arch4Sm90ELb0ELb1ELb1ELb1ELb0ELb1ELb1ELb1ELb0ELb1ELb0ELb0EEENS1_21CollectiveEpilogueFwdINS6_IJSA_NS7_ILi256EEESB_EEES9_SE_SG_Li256ELb1ELb1ELb0ELb0EEENS1_36VarlenDynamicPersistentTileSchedulerILi128ELi96ELi256ELi128ELb0ELb1ELb1ELb1ELb0ELb1EEEEEEEEEvNT_6ParamsE:
        /* <DEDUP_REMOVED lines=29> */
.L_x_12802:
[----:B------:R-:W-:Y:S05]  /*01d0*/  BSYNC B0 ;  /* 0x0000000000007941 */ /* 0x000fea0003800000 */
.L_x_12801:
        /* <DEDUP_REMOVED lines=43> */
.L_x_12803:
        /* <DEDUP_REMOVED lines=22> */
.L_x_12804:
        /* <DEDUP_REMOVED lines=18> */
.L_x_12805:
        /* <DEDUP_REMOVED lines=22> */
.L_x_12806:
        /* <DEDUP_REMOVED lines=22> */
.L_x_12807:
        /* <DEDUP_REMOVED lines=10> */
.L_x_12810:
[----:B------:R-:W-:-:S08]  /*0a70*/  NOP ;  /* 0x0000000000007918 */ /* 0x000fd00000000000 */
[----:B------:R-:W0:Y:S02]  /*0a80*/  USETMAXREG.TRY_ALLOC.CTAPOOL UP0, 0xf0 ;  /* 0x000000f0000079c8 */ /* 0x000e240008000600 */
[----:B0-----:R-:W-:-:S13]  /*0a90*/  PLOP3.LUT P0, PT, PT, PT, UP0, 0x80, 0x0 ;  /* 0x000000000000781c */ /* 0x001fda0003f0f008 */
[----:B------:R-:W-:Y:S05]  /*0aa0*/  @!P0 BRA `(.L_x_12810) ;  /* 0xfffffffc00f08947 */ /* 0x000fea000383ffff */
[----:B------:R-:W2:Y:S01]  /*0ab0*/  LDL.LU R2, [R1+0x49c] ;  /* 0x00049c0001027983 */ /* 0x000ea20000300800 */
[----:B------:R-:W0:Y:S01]  /*0ac0*/  S2UR UR5, SR_CgaCtaId ;  /* 0x00000000000579c3 */ /* 0x000e220000008800 */
[----:B------:R-:W-:Y:S01]  /*0ad0*/  UMOV UR4, 0x400 ;  /* 0x0000040000047882 */ /* 0x000fe20000000000 */
[----:B------:R-:W-:Y:S01]  /*0ae0*/  UIADD3 UR39, UP0, UR37, 0x218, URZ ;  /* 0x0000021825277890 */ /* 0x000fe2000ff1e03f */
[----:B------:R-:W1:Y:S01]  /*0af0*/  S2R R0, SR_TID.X ;  /* 0x0000000000007919 */ /* 0x000e620000002100 */
[----:B------:R-:W-:Y:S02]  /*0b00*/  UIADD3 UR46, UP1, UR37, 0x224, URZ ;  /* 0x00000224252e7890 */ /* 0x000fe4000ff3e03f */
[----:B------:R-:W-:Y:S01]  /*0b10*/  UIADD3.X UR47, URZ, UR36, URZ, UP0, !UPT ;  /* 0x000000243f2f7290 */ /* 0x000fe200087fe43f */
[----:B------:R-:W-:Y:S01]  /*0b20*/  STL.64 [R1+0x218], RZ ;  /* 0x000218ff01007387 */ /* 0x000fe20000100a00 */
[----:B------:R-:W-:-:S03]  /*0b30*/  UIADD3.X UR48, URZ, UR36, URZ, UP1, !UPT ;  /* 0x000000243f307290 */ /* 0x000fc60008ffe43f */
[----:B------:R-:W-:Y:S04]  /*0b40*/  STL [R1+0x220], RZ ;  /* 0x000220ff01007387 */ /* 0x000fe80000100800 */
[----:B------:R-:W-:Y:S01]  /*0b50*/  STL [R1+0x224], RZ ;  /* 0x000224ff01007387 */ /* 0x000fe20000100800 */
[----:B0-----:R-:W-:-:S06]  /*0b60*/  ULEA UR4, UR5, UR4, 0x18 ;  /* 0x0000000405047291 */ /* 0x001fcc000f8ec03f */
[----:B------:R-:W-:Y:S01]  /*0b70*/  IMAD.U32 R144, RZ, RZ, UR4 ;  /* 0x00000004ff907e24 */ /* 0x000fe2000f8e00ff */
[----:B------:R-:W-:Y:S06]  /*0b80*/  BAR.ARV 0x8, 0x180 ;  /* 0x0206000000007b1d */ /* 0x000fec0000002000 */
[----:B-1----:R-:W-:Y:S01]  /*0b90*/  SHF.R.U32.HI R11, RZ, 0x7, R0 ;  /* 0x00000007ff0b7819 */ /* 0x002fe20000011600 */
[----:B------:R-:W-:-:S03]  /*0ba0*/  ULDC UR4, c[0x0][0xd3c] ;  /* 0x00034f0000047ab9 */ /* 0x000fc60000000800 */
[----:B------:R-:W-:-:S13]  /*0bb0*/  ISETP.NE.AND P0, PT, R11, 0x1, PT ;  /* 0x000000010b00780c */ /* 0x000fda0003f05270 */
[----:B------:R-:W-:Y:S08]  /*0bc0*/  @!P0 BAR.ARV 0x9, 0x100 ;  /* 0x0244000000008b1d */ /* 0x000ff00000002000 */
[----:B------:R-:W-:Y:S06]  /*0bd0*/  BAR.SYNC.DEFER_BLOCKING 0x5, 0x180 ;  /* 0x0146000000007b1d */ /* 0x000fec0000010000 */
[----:B------:R-:W0:Y:S02]  /*0be0*/  LDS.128 R120, [R144+0x324d0] ;  /* 0x0324d00090787984 */ /* 0x000e240000000c00 */
[----:B------:R-:W-:Y:S06]  /*0bf0*/  BAR.ARV 0x4, 0x180 ;  /* 0x0106000000007b1d */ /* 0x000fec0000002000 */
[----:B--2---:R-:W-:-:S04]  /*0c00*/  LOP3.LUT R2, R2, 0xffefffff, RZ, 0xc0, !PT ;  /* 0xffefffff02027812 */ /* 0x004fc800078ec0ff */
[----:B------:R-:W-:Y:S02]  /*0c10*/  @P0 LOP3.LUT R2, R2, 0x100000, RZ, 0xfc, !PT ;  /* 0x0010000002020812 */ /* 0x000fe400078efcff */
[----:B0-----:R-:W-:-:S03]  /*0c20*/  ISETP.GE.AND P0, PT, R123, UR4, PT ;  /* 0x000000047b007c0c */ /* 0x001fc6000bf06270 */
[----:B------:R0:W-:Y:S10]  /*0c30*/  STL [R1+0x49c], R2 ;  /* 0x00049c0201007387 */ /* 0x0001f40000100800 */
[----:B0-----:R-:W-:Y:S05]  /*0c40*/  @P0 BRA `(.L_x_12811) ;  /* 0x0000036800580947 */ /* 0x001fea0003800000 */
[----:B------:R-:W-:Y:S01]  /*0c50*/  VIADD R201, R0, 0xffffff80 ;  /* 0xffffff8000c97836 */ /* 0x000fe20000000000 */
[C---:B------:R-:W-:Y:S01]  /*0c60*/  IADD3 R188, -R11.reuse, 0xb, RZ ;  /* 0x0000000b0bbc7810 */ /* 0x040fe20007ffe1ff */
[----:B------:R-:W-:Y:S02]  /*0c70*/  VIADD R180, R11, 0x8 ;  /* 0x000000080bb47836 */ /* 0x000fe40000000000 */
[----:B------:R-:W-:Y:S01]  /*0c80*/  IMAD.MOV.U32 R152, RZ, RZ, RZ ;  /* 0x000000ffff987224 */ /* 0x000fe200078e00ff */
[----:B------:R-:W-:Y:S01]  /*0c90*/  SHF.R.S32.HI R0, RZ, 0x1f, R201 ;  /* 0x0000001fff007819 */ /* 0x000fe200000114c9 */
[----:B------:R-:W-:-:S03]  /*0ca0*/  IMAD.MOV.U32 R157, RZ, RZ, RZ ;  /* 0x000000ffff9d7224 */ /* 0x000fc600078e00ff */
[CC--:B------:R-:W-:Y:S02]  /*0cb0*/  LEA.HI R2, R0.reuse, R201.reuse, RZ, 0x7 ;  /* 0x000000c900027211 */ /* 0x0c0fe400078f38ff */
[-C--:B------:R-:W-:Y:S02]  /*0cc0*/  LEA.HI R7, R0, R201.reuse, RZ, 0x4 ;  /* 0x000000c900077211 */ /* 0x080fe400078f20ff */
[----:B------:R-:W-:Y:S02]  /*0cd0*/  LOP3.LUT R226, R2, 0xffffff80, RZ, 0xc0, !PT ;  /* 0xffffff8002e27812 */ /* 0x000fe400078ec0ff */
[----:B------:R-:W-:Y:S02]  /*0ce0*/  SHF.R.S32.HI R233, RZ, 0x7, R2 ;  /* 0x00000007ffe97819 */ /* 0x000fe40000011402 */
[----:B------:R-:W-:Y:S01]  /*0cf0*/  LEA.HI R9, R0, R201, RZ, 0x5 ;  /* 0x000000c900097211 */ /* 0x000fe200078f28ff */
[----:B------:R-:W-:Y:S01]  /*0d00*/  IMAD.IADD R226, R201, 0x1, -R226 ;  /* 0x00000001c9e27824 */ /* 0x000fe200078e0ae2 */
[----:B------:R-:W-:-:S02]  /*0d10*/  LEA.HI R2, R2, R233, RZ, 0x1 ;  /* 0x000000e902027211 */ /* 0x000fc400078f08ff */
[----:B------:R-:W-:Y:S02]  /*0d20*/  SHF.R.S32.HI R10, RZ, 0x4, R7 ;  /* 0x00000004ff0a7819 */ /* 0x000fe40000011407 */
        /* <DEDUP_REMOVED lines=9> */
[C---:B------:R-:W-:Y:S02]  /*0dc0*/  LOP3.LUT R8, R7.reuse, 0x3fffff0, RZ, 0xc0, !PT ;  /* 0x03fffff007087812 */ /* 0x040fe400078ec0ff */
[----:B------:R-:W-:Y:S02]  /*0dd0*/  LOP3.LUT R6, R6, 0xfffffff8, RZ, 0xc0, !PT ;  /* 0xfffffff806067812 */ /* 0x000fe400078ec0ff */
[----:B------:R-:W-:Y:S01]  /*0de0*/  LEA.HI R7, R7, R10, RZ, 0x1 ;  /* 0x0000000a07077211 */ /* 0x000fe200078f08ff */
[----:B------:R-:W-:Y:S01]  /*0df0*/  IMAD.IADD R8, R201, 0x1, -R8 ;  /* 0x00000001c9087824 */ /* 0x000fe200078e0a08 */
[----:B------:R-:W-:Y:S01]  /*0e00*/  SHF.R.S32.HI R9, RZ, 0x5, R9 ;  /* 0x00000005ff097819 */ /* 0x000fe20000011409 */
[----:B------:R-:W-:Y:S01]  /*0e10*/  IMAD.IADD R6, R5, 0x1, -R6 ;  /* 0x0000000105067824 */ /* 0x000fe200078e0a06 */
[----:B------:R-:W-:-:S03]  /*0e20*/  LOP3.LUT R7, R7, 0x1ffffffe, RZ, 0xc0, !PT ;  /* 0x1ffffffe07077812 */ /* 0x000fc600078ec0ff */
[----:B------:R-:W-:Y:S02]  /*0e30*/  IMAD R3, R3, 0x10, R6 ;  /* 0x0000001003037824 */ /* 0x000fe400078e0206 */
[----:B------:R-:W-:Y:S02]  /*0e40*/  IMAD.IADD R7, R10, 0x1, -R7 ;  /* 0x000000010a077824 */ /* 0x000fe400078e0a07 */
[----:B------:R-:W-:Y:S01]  /*0e50*/  IMAD R192, R2, 0x40, R3 ;  /* 0x0000004002c07824 */ /* 0x000fe200078e0203 */
[CC--:B------:R-:W-:Y:S01]  /*0e60*/  LEA.HI R2, R0.reuse, R201.reuse, RZ, 0x2 ;  /* 0x000000c900027211 */ /* 0x0c0fe200078f10ff */
[C---:B------:R-:W-:Y:S01]  /*0e70*/  IMAD R8, R9.reuse, 0x10, R8 ;  /* 0x0000001009087824 */ /* 0x040fe200078e0208 */
[----:B------:R-:W-:Y:S01]  /*0e80*/  LEA.HI R3, R0, R201, RZ, 0x3 ;  /* 0x000000c900037211 */ /* 0x000fe200078f18ff */
[----:B------:R-:W-:Y:S01]  /*0e90*/  IMAD.SHL.U32 R167, R9, 0x200, RZ ;  /* 0x0000020009a77824 */ /* 0x000fe200078e00ff */
[----:B------:R-:W-:Y:S01]  /*0ea0*/  LOP3.LUT R0, R2, 0xfffffffc, RZ, 0xc0, !PT ;  /* 0xfffffffc02007812 */ /* 0x000fe200078ec0ff */
[----:B------:R-:W-:Y:S01]  /*0eb0*/  IMAD R8, R8, 0x8, R7 ;  /* 0x0000000808087824 */ /* 0x000fe200078e0207 */
[----:B------:R-:W-:-:S02]  /*0ec0*/  SHF.R.S32.HI R153, RZ, 0x2, R2 ;  /* 0x00000002ff997819 */ /* 0x000fc40000011402 */
[----:B------:R-:W-:Y:S01]  /*0ed0*/  SHF.R.S32.HI R2, RZ, 0x1f, R2 ;  /* 0x0000001fff027819 */ /* 0x000fe20000011402 */
[----:B------:R-:W-:Y:S01]  /*0ee0*/  IMAD.IADD R221, R201, 0x1, -R0 ;  /* 0x00000001c9dd7824 */ /* 0x000fe200078e0a00 */
[----:B------:R-:W-:Y:S01]  /*0ef0*/  LOP3.LUT R6, R3, 0xfffffff8, RZ, 0xc0, !PT ;  /* 0xfffffff803067812 */ /* 0x000fe200078ec0ff */
[----:B------:R-:W-:Y:S01]  /*0f00*/  VIADD R156, R153, 0x40 ;  /* 0x00000040999c7836 */ /* 0x000fe20000000000 */
[----:B------:R-:W-:Y:S01]  /*0f10*/  LEA.HI R2, R2, R153, RZ, 0x3 ;  /* 0x0000009902027211 */ /* 0x000fe200078f18ff */
[----:B------:R-:W-:Y:S01]  /*0f20*/  IMAD.SHL.U32 R22, R221, 0x8, RZ ;  /* 0x00000008dd167824 */ /* 0x000fe200078e00ff */
[----:B------:R-:W-:Y:S01]  /*0f30*/  SHF.R.S32.HI R210, RZ, 0x3, R3 ;  /* 0x00000003ffd27819 */ /* 0x000fe20000011403 */
[----:B------:R-:W-:Y:S01]  /*0f40*/  IMAD.IADD R3, R201, 0x1, -R6 ;  /* 0x00000001c9037824 */ /* 0x000fe200078e0a06 */
[----:B------:R-:W-:Y:S01]  /*0f50*/  LOP3.LUT R2, R2, 0xfffffff8, RZ, 0xc0, !PT ;  /* 0xfffffff802027812 */ /* 0x000fe200078ec0ff */
[----:B------:R-:W-:Y:S01]  /*0f60*/  IMAD.SHL.U32 R172, R156, 0x40, RZ ;  /* 0x000000409cac7824 */ /* 0x000fe200078e00ff */
[----:B------:R-:W-:Y:S01]  /*0f70*/  LEA.HI R0, R221, R221, RZ, 0x1 ;  /* 0x000000dddd007211 */ /* 0x000fe200078f08ff */
[C---:B------:R-:W-:Y:S01]  /*0f80*/  IMAD.SHL.U32 R160, R3.reuse, 0x8, RZ ;  /* 0x0000000803a07824 */ /* 0x040fe200078e00ff */
[----:B------:R-:W-:Y:S01]  /*0f90*/  SHF.R.S32.HI R164, RZ, 0x1f, R153 ;  /* 0x0000001fffa47819 */ /* 0x000fe20000011499 */
[----:B------:R-:W-:Y:S01]  /*0fa0*/  IMAD R220, R3, 0x20, R210 ;  /* 0x0000002003dc7824 */ /* 0x000fe200078e02d2 */
[----:B------:R-:W-:Y:S01]  /*0fb0*/  SHF.R.S32.HI R3, RZ, 0x1f, R156 ;  /* 0x0000001fff037819 */ /* 0x000fe2000001149c */
[----:B------:R-:W-:Y:S01]  /*0fc0*/  IMAD.IADD R223, R153, 0x1, -R2 ;  /* 0x0000000199df7824 */ /* 0x000fe200078e0a02 */
[----:B------:R-:W-:Y:S01]  /*0fd0*/  LOP3.LUT R0, R0, 0x1ffffffe, RZ, 0xc0, !PT ;  /* 0x1ffffffe00007812 */ /* 0x000fe200078ec0ff */
[----:B------:R-:W-:Y:S01]  /*0fe0*/  IMAD.SHL.U32 R154, R221, 0x4, RZ ;  /* 0x00000004dd9a7824 */ /* 0x000fe200078e00ff */
[----:B------:R-:W-:Y:S01]  /*0ff0*/  LEA.HI R2, R3, R156, RZ, 0x3 ;  /* 0x0000009c03027211 */ /* 0x000fe200078f18ff */
[----:B------:R-:W-:Y:S01]  /*1000*/  IMAD.SHL.U32 R166, R223, 0x40, RZ ;  /* 0x00000040dfa67824 */ /* 0x000fe200078e00ff */
[----:B------:R-:W-:Y:S01]  /*1010*/  LOP3.LUT R172, R172, 0x1c0, RZ, 0xc0, !PT ;  /* 0x000001c0acac7812 */ /* 0x000fe200078ec0ff */
[----:B------:R-:W-:Y:S01]  /*1020*/  IMAD.IADD R5, R221, 0x1, -R0 ;  /* 0x00000001dd057824 */ /* 0x000fe200078e0a00 */
[----:B------:R-:W-:Y:S01]  /*1030*/  LOP3.LUT R3, R4, 0x7ffffffc, RZ, 0xc0, !PT ;  /* 0x7ffffffc04037812 */ /* 0x000fe200078ec0ff */
[----:B------:R-:W-:Y:S01]  /*1040*/  IMAD.SHL.U32 R2, R2, 0x40, RZ ;  /* 0x0000004002027824 */ /* 0x000fe200078e00ff */
[----:B------:R-:W-:Y:S01]  /*1050*/  LOP3.LUT R166, R166, 0x1c0, RZ, 0xc0, !PT ;  /* 0x000001c0a6a67812 */ /* 0x000fe200078ec0ff */
[----:B------:R-:W-:Y:S01]  /*1060*/  VIADD R158, R154, 0x10 ;  /* 0x000000109a9e7836 */ /* 0x000fe20000000000 */
[----:B------:R-:W-:Y:S01]  /*1070*/  SHF.R.U32.HI R174, RZ, 0x3, R172 ;  /* 0x00000003ffae7819 */ /* 0x000fe200000116ac */
[----:B------:R-:W-:Y:S01]  /*1080*/  VIADD R162, R160, 0x40 ;  /* 0x00000040a0a27836 */ /* 0x000fe20000000000 */
[--C-:B------:R-:W-:Y:S01]  /*1090*/  LOP3.LUT R4, R172, 0x38, R22.reuse, 0xf8, !PT ;  /* 0x00000038ac047812 */ /* 0x100fe200078ef816 */
[----:B------:R-:W-:Y:S01]  /*10a0*/  VIADD R161, R160, 0x80 ;  /* 0x00000080a0a17836 */ /* 0x000fe20000000000 */
[----:B------:R-:W-:Y:S01]  /*10b0*/  LOP3.LUT R175, R2, 0xfffffe00, RZ, 0xc0, !PT ;  /* 0xfffffe0002af7812 */ /* 0x000fe200078ec0ff */
[----:B------:R-:W-:Y:S01]  /*10c0*/  VIADD R163, R160, 0xc0 ;  /* 0x000000c0a0a37836 */ /* 0x000fe20000000000 */
[----:B------:R-:W-:Y:S01]  /*10d0*/  LOP3.LUT R0, R166, 0x18, R22, 0xf8, !PT ;  /* 0x00000018a6007812 */ /* 0x000fe200078ef816 */
[----:B------:R-:W-:Y:S01]  /*10e0*/  IMAD.IADD R3, R226, 0x1, -R3 ;  /* 0x00000001e2037824 */ /* 0x000fe200078e0a03 */
[----:B------:R-:W-:Y:S01]  /*10f0*/  SHF.R.U32.HI R173, RZ, 0x3, R166 ;  /* 0x00000003ffad7819 */ /* 0x000fe200000116a6 */
[----:B------:R-:W-:Y:S01]  /*1100*/  IMAD.SHL.U32 R235, R8, 0x8, RZ ;  /* 0x0000000808eb7824 */ /* 0x000fe200078e00ff */
[----:B------:R-:W-:Y:S01]  /*1110*/  LOP3.LUT R7, R175, R4, R174, 0xf6, !PT ;  /* 0x00000004af077212 */ /* 0x000fe200078ef6ae */
[----:B------:R-:W-:Y:S01]  /*1120*/  IMAD.SHL.U32 R193, R3, 0x2, RZ ;  /* 0x0000000203c17824 */ /* 0x000fe200078e00ff */
[----:B------:R-:W-:Y:S01]  /*1130*/  LOP3.LUT R227, R0, R173, RZ, 0x3c, !PT ;  /* 0x000000ad00e37212 */ /* 0x000fe200078e3cff */
[----:B------:R-:W-:Y:S01]  /*1140*/  IMAD R234, R5, 0x8, R192 ;  /* 0x0000000805ea7824 */ /* 0x000fe200078e02c0 */
[----:B------:R-:W-:Y:S01]  /*1150*/  SHF.R.S32.HI R176, RZ, 0x1f, R156 ;  /* 0x0000001fffb07819 */ /* 0x000fe2000001149c */
[----:B------:R-:W-:Y:S01]  /*1160*/  IMAD R224, R7, 0x2, R144 ;  /* 0x0000000207e07824 */ /* 0x000fe200078e0290 */
[----:B------:R-:W-:-:S02]  /*1170*/  SHF.R.S32.HI R23, RZ, 0x1f, R22 ;  /* 0x0000001fff177819 */ /* 0x000fc40000011416 */
[----:B------:R-:W-:Y:S02]  /*1180*/  SHF.R.S32.HI R184, RZ, 0x1f, R160 ;  /* 0x0000001fffb87819 */ /* 0x000fe400000114a0 */
[----:B------:R-:W-:Y:S02]  /*1190*/  SHF.R.S32.HI R222, RZ, 0x1f, R158 ;  /* 0x0000001fffde7819 */ /* 0x000fe4000001149e */
[----:B------:R-:W-:Y:S02]  /*11a0*/  SHF.R.S32.HI R183, RZ, 0x1f, R162 ;  /* 0x0000001fffb77819 */ /* 0x000fe400000114a2 */
[----:B------:R-:W-:Y:S02]  /*11b0*/  SHF.R.S32.HI R182, RZ, 0x1f, R161 ;  /* 0x0000001fffb67819 */ /* 0x000fe400000114a1 */
[----:B------:R-:W-:Y:S02]  /*11c0*/  SHF.R.S32.HI R181, RZ, 0x1f, R163 ;  /* 0x0000001fffb57819 */ /* 0x000fe400000114a3 */
[----:B------:R-:W-:-:S07]  /*11d0*/  LOP3.LUT R159, R227, R167, RZ, 0xfc, !PT ;  /* 0x000000a7e39f7212 */ /* 0x000fce00078efcff */
.L_x_13026:
        /* <DEDUP_REMOVED lines=12> */
[----:B------:R-:W1:Y:S01]  /*12a0*/  @P1 LDC.64 R2, c[0x0][0xb20] ;  /* 0x0002c800ff021b82 */ /* 0x000e620000000a00 */
[----:B------:R-:W-:Y:S01]  /*12b0*/  ISETP.NE.AND.EX P0, PT, RZ, UR5, PT, P0 ;  /* 0x00000005ff007c0c */ /* 0x000fe2000bf05300 */
[----:B0--3--:R-:W-:-:S06]  /*12c0*/  IMAD.WIDE R8, R123, 0x4, R4 ;  /* 0x000000047b087825 */ /* 0x009fcc00078e0204 */
        /* <DEDUP_REMOVED lines=28> */
.L_x_12812:
        /* <DEDUP_REMOVED lines=10> */
.L_x_12813:
[----:B------:R-:W-:Y:S05]  /*1530*/  @!P0 BRA `(.L_x_12814) ;  /* 0x00000000000c8947 */ /* 0x000fea0003800000 */
[----:B------:R-:W2:Y:S04]  /*1540*/  LDG.E R3, desc[UR42][R8.64] ;  /* 0x0000002a08037981 */ /* 0x000ea8000c1e1900 */
[----:B------:R-:W2:Y:S02]  /*1550*/  LDG.E R28, desc[UR42][R8.64+0x4] ;  /* 0x0000042a081c7981 */ /* 0x000ea4000c1e1900 */
[----:B--2---:R-:W-:-:S07]  /*1560*/  IMAD.IADD R28, R28, 0x1, -R3 ;  /* 0x000000011c1c7824 */ /* 0x004fce00078e0a03 */
.L_x_12814:
[----:B------:R-:W-:Y:S01]  /*1570*/  ULDC.64 UR4, c[0x0][0xb08] ;  /* 0x0002c20000047ab9 */ /* 0x000fe20000000a00 */
[----:B------:R-:W1:Y:S01]  /*1580*/  LDC R8, c[0x0][0x448] ;  /* 0x00011200ff087b82 */ /* 0x000e620000000800 */
[----:B------:R-:W-:-:S04]  /*1590*/  ISETP.NE.U32.AND P0, PT, RZ, UR4, PT ;  /* 0x00000004ff007c0c */ /* 0x000fc8000bf05070 */
[----:B------:R-:W-:Y:S01]  /*15a0*/  ISETP.NE.AND.EX P0, PT, RZ, UR5, PT, P0 ;  /* 0x00000005ff007c0c */ /* 0x000fe2000bf05300 */
[----:B------:R-:W-:Y:S02]  /*15b0*/  ULDC.64 UR4, c[0x0][0xb28] ;  /* 0x0002ca0000047ab9 */ /* 0x000fe40000000a00 */
[----:B------:R-:W-:Y:S01]  /*15c0*/  ISETP.NE.U32.AND P1, PT, RZ, UR4, PT ;  /* 0x00000004ff007c0c */ /* 0x000fe2000bf25070 */
[----:B------:R-:W2:Y:S03]  /*15d0*/  LDC.64 R12, c[0x0][0xad8] ;  /* 0x0002b600ff0c7b82 */ /* 0x000ea60000000a00 */
[----:B------:R-:W-:-:S06]  /*15e0*/  ISETP.NE.AND.EX P1, PT, RZ, UR5, PT, P1 ;  /* 0x00000005ff007c0c */ /* 0x000fcc000bf25310 */
[----:B------:R-:W3:Y:S08]  /*15f0*/  @P0 LDC.64 R4, c[0x0][0xb08] ;  /* 0x0002c200ff040b82 */ /* 0x000ef00000000a00 */
[----:B------:R-:W4:Y:S01]  /*1600*/  @P1 LDC.64 R6, c[0x0][0xb28] ;  /* 0x0002ca00ff061b82 */ /* 0x000f220000000a00 */
[----:B---3--:R-:W-:-:S05]  /*1610*/  @P0 IMAD.WIDE R4, R123, 0x4, R4 ;  /* 0x000000047b040825 */ /* 0x008fca00078e0204 */
[----:B------:R-:W3:Y:S04]  /*1620*/  @P0 LDG.E R0, desc[UR42][R4.64] ;  /* 0x0000002a04000981 */ /* 0x000ee8000c1e1900 */
[----:B0-----:R-:W3:Y:S01]  /*1630*/  @P0 LDG.E R3, desc[UR42][R4.64+0x4] ;  /* 0x0000042a04030981 */ /* 0x001ee2000c1e1900 */
[----:B-----5:R-:W-:Y:S01]  /*1640*/  MOV R2, R28 ;  /* 0x0000001c00027202 */ /* 0x020fe20000000f00 */
[----:B----4-:R-:W-:-:S05]  /*1650*/  @P1 IMAD.WIDE R6, R123, 0x4, R6 ;  /* 0x000000047b061825 */ /* 0x010fca00078e0206 */
[----:B------:R0:W5:Y:S01]  /*1660*/  @P1 LDG.E R2, desc[UR42][R6.64] ;  /* 0x0000002a06021981 */ /* 0x000162000c1e1900 */
[----:B-1----:R-:W-:Y:S01]  /*1670*/  ISETP.NE.AND P1, PT, R8, 0x1, PT ;  /* 0x000000010800780c */ /* 0x002fe20003f25270 */
[----:B------:R-:W-:Y:S01]  /*1680*/  IMAD.SHL.U32 R177, R121, 0x80, RZ ;  /* 0x0000008079b17824 */ /* 0x000fe200078e00ff */
[----:B--2---:R-:W-:Y:S01]  /*1690*/  ISETP.GE.AND P2, PT, R13, 0x1, PT ;  /* 0x000000010d00780c */ /* 0x004fe20003f46270 */
[----:B------:R-:W-:-:S10]  /*16a0*/  IMAD.IADD R11, R28, 0x1, -R11 ;  /* 0x000000011c0b7824 */ /* 0x000fd400078e0a0b */
[----:B------:R-:W1:Y:S08]  /*16b0*/  @P1 LDC R8, c[0x0][0x44c] ;  /* 0x00011300ff081b82 */ /* 0x000e700000000800 */
[----:B------:R-:W2:Y:S01]  /*16c0*/  @P1 LDC R9, c[0x0][0x450] ;  /* 0x00011400ff091b82 */ /* 0x000ea20000000800 */
[----:B---3--:R-:W-:Y:S02]  /*16d0*/  @P0 IMAD.IADD R58, R3, 0x1, -R0 ;  /* 0x00000001033a0824 */ /* 0x008fe400078e0a00 */
[----:B------:R-:W-:-:S02]  /*16e0*/  VIADD R3, R177, 0x7f ;  /* 0x0000007fb1037836 */ /* 0x000fc40000000000 */
[----:B------:R-:W-:Y:S02]  /*16f0*/  IMAD.IADD R25, R11, 0x1, R58 ;  /* 0x000000010b197824 */ /* 0x000fe400078e023a */
[----:B-1----:R-:W-:-:S03]  /*1700*/  @P1 IMAD.HI.U32 R4, R3, R8, RZ ;  /* 0x0000000803041227 */ /* 0x002fc600078e00ff */
[C---:B------:R-:W-:Y:S01]  /*1710*/  IADD3 R187, R25.reuse, 0x1, -R24 ;  /* 0x0000000119bb7810 */ /* 0x040fe20007ffe818 */
[----:B------:R-:W-:Y:S01]  /*1720*/  VIADD R0, R25, 0x5f ;  /* 0x0000005f19007836 */ /* 0x000fe20000000000 */
[----:B--2---:R-:W-:-:S03]  /*1730*/  @P1 SHF.R.U32.HI R3, RZ, R9, R4 ;  /* 0x00000009ff031219 */ /* 0x004fc60000011604 */
[----:B------:R-:W-:-:S04]  /*1740*/  IMAD.HI R0, R0, 0x2aaaaaab, RZ ;  /* 0x2aaaaaab00007827 */ /* 0x000fc800078e02ff */
[----:B0-----:R-:W-:Y:S01]  /*1750*/  IMAD.IADD R7, R187, 0x1, R3 ;  /* 0x00000001bb077824 */ /* 0x001fe200078e0203 */
[----:B------:R-:W-:-:S04]  /*1760*/  SHF.R.U32.HI R185, RZ, 0x1f, R0 ;  /* 0x0000001fffb97819 */ /* 0x000fc80000011600 */
        /* <DEDUP_REMOVED lines=14> */
.L_x_12817:
[----:B------:R-:W-:-:S13]  /*1850*/  ISETP.NE.AND P0, PT, R13, 0x1, PT ;  /* 0x000000010d00780c */ /* 0x000fda0003f05270 */
[----:B------:R-:W0:Y:S02]  /*1860*/  @P0 LDC.64 R4, c[0x0][0xae0] ;  /* 0x0002b800ff040b82 */ /* 0x000e240000000a00 */
[----:B0-----:R-:W-:-:S05]  /*1870*/  @P0 IMAD.HI.U32 R4, R3, R4, RZ ;  /* 0x0000000403040227 */ /* 0x001fca00078e00ff */
[----:B------:R-:W-:-:S07]  /*1880*/  @P0 SHF.R.U32.HI R3, RZ, R5, R4 ;  /* 0x00000005ff030219 */ /* 0x000fce0000011604 */
.L_x_12818:
[----:B------:R-:W-:Y:S05]  /*1890*/  BSYNC B0 ;  /* 0x0000000000007941 */ /* 0x000fea0003800000 */
.L_x_12816:
[----:B------:R-:W-:-:S05]  /*18a0*/  IMAD R3, R3, R13, R13 ;  /* 0x0000000d03037224 */ /* 0x000fca00078e020d */
[----:B------:R-:W-:-:S07]  /*18b0*/  VIMNMX R0, R0, R3, PT ;  /* 0x0000000300007248 */ /* 0x000fce0003fe0100 */
.L_x_12815:
        /* <DEDUP_REMOVED lines=20> */
.L_x_12821:
[----:B------:R-:W-:-:S13]  /*1a00*/  ISETP.NE.AND P0, PT, R13, 0x1, PT ;  /* 0x000000010d00780c */ /* 0x000fda0003f05270 */
[----:B------:R-:W0:Y:S02]  /*1a10*/  @P0 LDC.64 R6, c[0x0][0xae0] ;  /* 0x0002b800ff060b82 */ /* 0x000e240000000a00 */
[----:B0-----:R-:W-:-:S05]  /*1a20*/  @P0 IMAD.HI.U32 R6, R3, R6, RZ ;  /* 0x0000000603060227 */ /* 0x001fca00078e00ff */
[----:B------:R-:W-:-:S07]  /*1a30*/  @P0 SHF.R.U32.HI R3, RZ, R7, R6 ;  /* 0x00000007ff030219 */ /* 0x000fce0000011606 */
.L_x_12822:
[----:B------:R-:W-:Y:S05]  /*1a40*/  BSYNC B0 ;  /* 0x0000000000007941 */ /* 0x000fea0003800000 */
.L_x_12820:
[----:B------:R-:W-:-:S05]  /*1a50*/  IMAD R3, R3, R13, RZ ;  /* 0x0000000d03037224 */ /* 0x000fca00078e02ff */
[----:B------:R-:W-:-:S07]  /*1a60*/  VIMNMX R4, R4, R3, !PT ;  /* 0x0000000304047248 */ /* 0x000fce0007fe0100 */
.L_x_12819:
        /* <DEDUP_REMOVED lines=44> */
.L_x_12825:
[----:B------:R-:W-:Y:S05]  /*1d30*/  BSYNC B6 ;  /* 0x0000000000067941 */ /* 0x000fea0003800000 */
.L_x_12824:
        /* <DEDUP_REMOVED lines=20> */
.L_x_12827:
[----:B------:R-:W-:Y:S05]  /*1e80*/  BSYNC B6 ;  /* 0x0000000000067941 */ /* 0x000fea0003800000 */
.L_x_12826:
        /* <DEDUP_REMOVED lines=8> */
[----:B------:R-:W-:Y:S01]  /*1f10*/  SHF.R.S32.HI R10, RZ, 0x1f, R122 ;  /* 0x0000001fff0a7819 */ /* 0x000fe2000001147a */
[C---:B------:R-:W-:Y:S02]  /*1f20*/  VIADD R60, R22.reuse, 0x20 ;  /* 0x00000020163c7836 */ /* 0x040fe40000000000 */
[C---:B------:R-:W-:Y:S01]  /*1f30*/  VIADD R11, R22.reuse, 0xc0 ;  /* 0x000000c0160b7836 */ /* 0x040fe20000000000 */
[----:B------:R-:W2:Y:S08]  /*1f40*/  LDC R73, c[0x0][0x3f4] ;  /* 0x0000fd00ff497b82 */ /* 0x000eb00000000800 */
[----:B------:R-:W3:Y:S01]  /*1f50*/  @P0 LDC.64 R4, c[0x0][0xaf0] ;  /* 0x0002bc00ff040b82 */ /* 0x000ee20000000a00 */
[----:B------:R-:W-:-:S02]  /*1f60*/  VIADD R61, R22, 0x40 ;  /* 0x00000040163d7836 */ /* 0x000fc40000000000 */
[C---:B------:R-:W-:Y:S02]  /*1f70*/  VIADD R62, R22.reuse, 0x60 ;  /* 0x00000060163e7836 */ /* 0x040fe40000000000 */
[----:B------:R-:W-:-:S03]  /*1f80*/  VIADD R12, R22, 0xe0 ;  /* 0x000000e0160c7836 */ /* 0x000fc60000000000 */
[----:B------:R-:W4:Y:S08]  /*1f90*/  LDC.64 R14, c[0x0][0x408] ;  /* 0x00010200ff0e7b82 */ /* 0x000f300000000a00 */
[----:B------:R-:W2:Y:S01]  /*1fa0*/  LDC.64 R54, c[0x0][0x3f8] ;  /* 0x0000fe00ff367b82 */ /* 0x000ea20000000a00 */
[----:B---3--:R-:W-:-:S05]  /*1fb0*/  @P0 IMAD.WIDE R4, R123, 0x4, R4 ;  /* 0x000000047b040825 */ /* 0x008fca00078e0204 */
[----:B------:R3:W3:Y:S01]  /*1fc0*/  @P0 LDG.E R123, desc[UR42][R4.64] ;  /* 0x0000002a047b0981 */ /* 0x0006e2000c1e1900 */
[----:B------:R-:W-:Y:S01]  /*1fd0*/  SHF.R.S32.HI R43, RZ, 0x1f, R56 ;  /* 0x0000001fff2b7819 */ /* 0x000fe20000011438 */
[-C--:B-1----:R-:W-:Y:S01]  /*1fe0*/  IMAD.WIDE.U32 R6, R56, R8.reuse, RZ ;  /* 0x0000000838067225 */ /* 0x082fe200078e00ff */
[----:B------:R-:W-:Y:S02]  /*1ff0*/  ISETP.NE.U32.AND P0, PT, RZ, UR6, PT ;  /* 0x00000006ff007c0c */ /* 0x000fe4000bf05070 */
[----:B0-----:R-:W-:Y:S01]  /*2000*/  SHF.R.U32.HI R21, RZ, 0x7, R21 ;  /* 0x00000007ff157819 */ /* 0x001fe20000011615 */
[----:B------:R-:W-:Y:S01]  /*2010*/  IMAD R0, R43, R8, RZ ;  /* 0x000000082b007224 */ /* 0x000fe200078e02ff */
[----:B------:R-:W-:Y:S01]  /*2020*/  ISETP.NE.AND.EX P0, PT, RZ, UR7, PT, P0 ;  /* 0x00000007ff007c0c */ /* 0x000fe2000bf05300 */
[----:B------:R-:W-:Y:S01]  /*2030*/  VIADD R64, R22, 0xa0 ;  /* 0x000000a016407836 */ /* 0x000fe20000000000 */
[----:B------:R-:W-:Y:S01]  /*2040*/  ISETP.NE.AND P6, PT, R21, 0x1, PT ;  /* 0x000000011500780c */ /* 0x000fe20003fc5270 */
[----:B------:R-:W-:Y:S01]  /*2050*/  IMAD R3, R56, R9, R0 ;  /* 0x0000000938037224 */ /* 0x000fe200078e0200 */
[----:B------:R-:W-:Y:S01]  /*2060*/  IADD3 R63, R22, 0x80, RZ ;  /* 0x00000080163f7810 */ /* 0x000fe20007ffe0ff */
[----:B--2---:R-:W-:Y:S01]  /*2070*/  IMAD R28, R164, R54, RZ ;  /* 0x00000036a41c7224 */ /* 0x004fe200078e02ff */
[----:B------:R-:W-:Y:S01]  /*2080*/  SHF.R.S32.HI R155, RZ, 0x1f, R154 ;  /* 0x0000001fff9b7819 */ /* 0x000fe2000001149a */
[----:B------:R-:W-:Y:S01]  /*2090*/  IMAD.IADD R7, R7, 0x1, R3 ;  /* 0x0000000107077824 */ /* 0x000fe200078e0203 */
[----:B------:R-:W-:Y:S01]  /*20a0*/  SHF.L.U64.HI R65, R8, 0x6, R9 ;  /* 0x0000000608417819 */ /* 0x000fe20000010209 */
[----:B------:R-:W-:Y:S01]  /*20b0*/  IMAD R3, R10, UR4, RZ ;  /* 0x000000040a037c24 */ /* 0x000fe2000f8e02ff */
[----:B----4-:R-:W-:Y:S01]  /*20c0*/  SHF.L.U64.HI R67, R14, 0x6, R15 ;  /* 0x000000060e437819 */ /* 0x010fe2000001020f */
[----:B---3--:R-:W-:Y:S01]  /*20d0*/  IMAD.WIDE.U32 R4, R122, UR4, R6 ;  /* 0x000000047a047c25 */ /* 0x008fe2000f8e0006 */
[----:B------:R-:W-:-:S03]  /*20e0*/  SHF.L.U64.HI R69, R54, 0x6, R55 ;  /* 0x0000000636457819 */ /* 0x000fc60000010237 */
[----:B------:R-:W-:Y:S01]  /*20f0*/  IMAD R3, R122, UR5, R3 ;  /* 0x000000057a037c24 */ /* 0x000fe2000f8e0203 */
[----:B------:R-:W-:Y:S01]  /*2100*/  ULDC.64 UR4, c[0x0][0x310] ;  /* 0x0000c40000047ab9 */ /* 0x000fe20000000a00 */
[----:B------:R-:W-:-:S04]  /*2110*/  IMAD.WIDE.U32 R6, R153, R8, R22 ;  /* 0x0000000899067225 */ /* 0x000fc800078e0016 */
[----:B------:R-:W-:Y:S02]  /*2120*/  IMAD.IADD R5, R5, 0x1, R3 ;  /* 0x0000000105057824 */ /* 0x000fe400078e0203 */
[C---:B------:R-:W-:Y:S02]  /*2130*/  IMAD R35, R153.reuse, R55, R28 ;  /* 0x0000003799237224 */ /* 0x040fe400078e021c */
[----:B------:R-:W-:-:S04]  /*2140*/  IMAD.WIDE.U32 R28, R153, R54, R22 ;  /* 0x00000036991c7225 */ /* 0x000fc800078e0016 */
[----:B------:R-:W-:Y:S02]  /*2150*/  IMAD.IADD R29, R35, 0x1, R29 ;  /* 0x00000001231d7824 */ /* 0x000fe400078e021d */
[----:B------:R-:W-:Y:S02]  /*2160*/  IMAD.MOV.U32 R71, RZ, RZ, 0x20 ;  /* 0x00000020ff477424 */ /* 0x000fe400078e00ff */
[----:B-----5:R-:W-:-:S04]  /*2170*/  IMAD.WIDE.U32 R52, R2, R54, R28 ;  /* 0x0000003602347225 */ /* 0x020fc800078e001c */
[----:B------:R-:W-:Y:S02]  /*2180*/  IMAD R37, R9, 0x60, RZ ;  /* 0x0000006009257824 */ /* 0x000fe400078e02ff */
[----:B------:R-:W-:Y:S02]  /*2190*/  IMAD.SHL.U32 R66, R8, 0x40, RZ ;  /* 0x0000004008427824 */ /* 0x000fe400078e00ff */
[----:B------:R-:W-:Y:S02]  /*21a0*/  IMAD R75, R15, 0x60, RZ ;  /* 0x000000600f4b7824 */ /* 0x000fe400078e02ff */
[----:B------:R-:W-:Y:S02]  /*21b0*/  IMAD.SHL.U32 R68, R14, 0x40, RZ ;  /* 0x000000400e447824 */ /* 0x000fe400078e00ff */
[----:B------:R-:W-:Y:S02]  /*21c0*/  IMAD.U32 R72, RZ, RZ, UR38 ;  /* 0x00000026ff487e24 */ /* 0x000fe4000f8e00ff */
[----:B------:R-:W-:-:S03]  /*21d0*/  IMAD.SHL.U32 R70, R54, 0x40, RZ ;  /* 0x0000004036467824 */ /* 0x000fc600078e00ff */
[----:B------:R-:W-:Y:S02]  /*21e0*/  LOP3.LUT R72, R72, 0x1, RZ, 0xfc, !PT ;  /* 0x0000000148487812 */ /* 0x000fe400078efcff */
        /* <DEDUP_REMOVED lines=12> */
[----:B------:R-:W-:Y:S01]  /*22b0*/  ISETP.GE.AND P2, PT, R60, UR4, PT ;  /* 0x000000043c007c0c */ /* 0x000fe2000bf46270 */
[----:B------:R-:W-:Y:S01]  /*22c0*/  IMAD R0, R153, R9, R0 ;  /* 0x0000000999007224 */ /* 0x000fe200078e0200 */
[----:B------:R-:W-:Y:S01]  /*22d0*/  ISETP.GE.AND P1, PT, R22, UR4, PT ;  /* 0x0000000416007c0c */ /* 0x000fe2000bf26270 */
[----:B------:R-:W-:Y:S01]  /*22e0*/  IMAD.WIDE.U32 R8, R8, 0x60, RZ ;  /* 0x0000006008087825 */ /* 0x000fe200078e00ff */
[----:B------:R-:W-:Y:S01]  /*22f0*/  SEL R6, RZ, 0xffffffff, P2 ;  /* 0xffffffffff067807 */ /* 0x000fe20001000000 */
[----:B------:R-:W-:Y:S01]  /*2300*/  ULDC.64 UR6, c[0x0][0x330] ;  /* 0x0000cc0000067ab9 */ /* 0x000fe20000000a00 */
[----:B------:R-:W-:Y:S01]  /*2310*/  IADD3.X R0, R59, R7, R0, P0, !PT ;  /* 0x000000073b007210 */ /* 0x000fe200007fe400 */
[----:B------:R-:W-:Y:S01]  /*2320*/  IMAD R7, R10, UR6, RZ ;  /* 0x000000060a077c24 */ /* 0x000fe2000f8e02ff */
[----:B------:R-:W-:Y:S01]  /*2330*/  ISETP.GE.AND P0, PT, R11, UR4, PT ;  /* 0x000000040b007c0c */ /* 0x000fe2000bf06270 */
[----:B------:R-:W-:Y:S01]  /*2340*/  IMAD.SHL.U32 R11, R6, 0x2, RZ ;  /* 0x00000002060b7824 */ /* 0x000fe200078e00ff */
[----:B------:R-:W-:Y:S01]  /*2350*/  SEL R10, RZ, 0x1, P1 ;  /* 0x00000001ff0a7807 */ /* 0x000fe20000800000 */
[C---:B------:R-:W-:Y:S01]  /*2360*/  IMAD R13, R122.reuse, UR7, R7 ;  /* 0x000000077a0d7c24 */ /* 0x040fe2000f8e0207 */
[----:B------:R-:W-:Y:S01]  /*2370*/  ISETP.GE.AND P1, PT, R61, UR4, PT ;  /* 0x000000043d007c0c */ /* 0x000fe2000bf26270 */
[----:B------:R-:W-:Y:S01]  /*2380*/  IMAD.WIDE.U32 R6, R122, UR6, R22 ;  /* 0x000000067a067c25 */ /* 0x000fe2000f8e0016 */
[----:B------:R-:W-:-:S02]  /*2390*/  ISETP.GE.AND P2, PT, R62, UR4, PT ;  /* 0x000000043e007c0c */ /* 0x000fc4000bf46270 */
[----:B------:R-:W-:Y:S01]  /*23a0*/  ISETP.GE.AND P3, PT, R12, UR4, PT ;  /* 0x000000040c007c0c */ /* 0x000fe2000bf66270 */
[----:B------:R-:W-:Y:S01]  /*23b0*/  IMAD.IADD R7, R7, 0x1, R13 ;  /* 0x0000000107077824 */ /* 0x000fe200078e020d */
[----:B------:R-:W-:Y:S01]  /*23c0*/  LOP3.LUT R10, R11, 0x2, R10, 0xe2, !PT ;  /* 0x000000020b0a7812 */ /* 0x000fe200078ee20a */
[----:B------:R-:W-:Y:S01]  /*23d0*/  IMAD.IADD R74, R9, 0x1, R37 ;  /* 0x00000001094a7824 */ /* 0x000fe200078e0225 */
        /* <DEDUP_REMOVED lines=8> */
[----:B------:R-:W-:Y:S01]  /*2460*/  IMAD.WIDE.U32 R20, R153, R14, R22 ;  /* 0x0000000e99147225 */ /* 0x000fe200078e0016 */
[----:B------:R-:W-:-:S02]  /*2470*/  SEL R12, RZ, 0x20, P2 ;  /* 0x00000020ff0c7807 */ /* 0x000fc40001000000 */
[----:B------:R-:W-:Y:S01]  /*2480*/  IADD3 R56, P2, R153, R56, RZ ;  /* 0x0000003899387210 */ /* 0x000fe20007f5e0ff */
[----:B------:R-:W-:Y:S01]  /*2490*/  IMAD R41, R123, UR5, R13 ;  /* 0x000000057b297c24 */ /* 0x000fe2000f8e020d */
[----:B------:R-:W-:Y:S01]  /*24a0*/  LOP3.LUT R11, R12, R10, R11, 0xfe, !PT ;  /* 0x0000000a0c0b7212 */ /* 0x000fe200078efe0b */
[----:B------:R-:W-:Y:S01]  /*24b0*/  IMAD.WIDE.U32 R12, R153, R14, R154 ;  /* 0x0000000e990c7225 */ /* 0x000fe200078e009a */
[----:B------:R-:W-:Y:S02]  /*24c0*/  SEL R10, RZ, 0x40, P0 ;  /* 0x00000040ff0a7807 */ /* 0x000fe40000000000 */
[----:B------:R-:W-:Y:S01]  /*24d0*/  ISETP.GE.AND P0, PT, R22, R73, PT ;  /* 0x000000491600720c */ /* 0x000fe20003f06270 */
[----:B------:R-:W-:Y:S01]  /*24e0*/  IMAD.MOV.U32 R30, RZ, RZ, R20 ;  /* 0x000000ffff1e7224 */ /* 0x000fe200078e0014 */
[----:B------:R-:W-:Y:S01]  /*24f0*/  LOP3.LUT R88, R11, R10, RZ, 0xfc, !PT ;  /* 0x0000000a0b587212 */ /* 0x000fe200078efcff */
[----:B------:R-:W-:Y:S01]  /*2500*/  IMAD R10, R164, R14, RZ ;  /* 0x0000000ea40a7224 */ /* 0x000fe200078e02ff */
[----:B------:R-:W-:Y:S01]  /*2510*/  SEL R33, R73, RZ, P0 ;  /* 0x000000ff49217207 */ /* 0x000fe20000000000 */
[----:B------:R-:W-:Y:S01]  /*2520*/  IMAD.WIDE.U32 R6, R123, UR4, R6 ;  /* 0x000000047b067c25 */ /* 0x000fe2000f8e0006 */
[----:B------:R-:W-:Y:S01]  /*2530*/  LOP3.LUT P1, RZ, R223, 0x4, RZ, 0xc0, !PT ;  /* 0x00000004dfff7812 */ /* 0x000fe2000782c0ff */
[----:B------:R-:W-:Y:S01]  /*2540*/  ULDC UR4, c[0x0][0x2f4] ;  /* 0x0000bd0000047ab9 */ /* 0x000fe20000000800 */
[----:B------:R-:W-:Y:S01]  /*2550*/  SEL R87, RZ, 0xffffff80, P3 ;  /* 0xffffff80ff577807 */ /* 0x000fe20001800000 */
[----:B------:R-:W-:Y:S01]  /*2560*/  IMAD R31, R153, R15, R10 ;  /* 0x0000000f991f7224 */ /* 0x000fe200078e020a */
[----:B------:R-:W-:Y:S01]  /*2570*/  SEL R71, R71, 0xffffffe0, !P1 ;  /* 0xffffffe047477807 */ /* 0x000fe20004800000 */
[----:B------:R-:W-:Y:S01]  /*2580*/  IMAD.WIDE.U32 R10, R153, R54, R154 ;  /* 0x00000036990a7225 */ /* 0x000fe200078e009a */
[----:B------:R-:W-:-:S02]  /*2590*/  LOP3.LUT R87, R88, 0x80, R87, 0xc8, !PT ;  /* 0x0000008058577812 */ /* 0x000fc400078ec857 */
[C---:B------:R-:W-:Y:S01]  /*25a0*/  ISETP.GE.AND P1, PT, R22.reuse, UR4, PT ;  /* 0x0000000416007c0c */ /* 0x040fe2000bf26270 */
[----:B------:R-:W-:Y:S01]  /*25b0*/  IMAD.IADD R33, R22, 0x1, R33 ;  /* 0x0000000116217824 */ /* 0x000fe200078e0221 */
[----:B------:R-:W-:Y:S01]  /*25c0*/  LOP3.LUT R88, R88, 0x40, RZ, 0xc0, !PT ;  /* 0x0000004058587812 */ /* 0x000fe200078ec0ff */
[----:B------:R-:W-:Y:S02]  /*25d0*/  IMAD.IADD R13, R13, 0x1, R31 ;  /* 0x000000010d0d7824 */ /* 0x000fe400078e021f */
[----:B------:R-:W-:Y:S01]  /*25e0*/  IMAD.IADD R31, R31, 0x1, R21 ;  /* 0x000000011f1f7824 */ /* 0x000fe200078e0215 */
[----:B------:R-:W-:Y:S01]  /*25f0*/  SHF.R.S32.HI R32, RZ, 0x1f, R33 ;  /* 0x0000001fff207819 */ /* 0x000fe20000011421 */
[----:B------:R-:W-:Y:S01]  /*2600*/  IMAD.IADD R21, R11, 0x1, R35 ;  /* 0x000000010b157824 */ /* 0x000fe200078e0223 */
[----:B------:R-:W-:Y:S01]  /*2610*/  SHF.R.S32.HI R35, RZ, 0x1f, R2 ;  /* 0x0000001fff237819 */ /* 0x000fe20000011402 */
[----:B------:R-:W-:Y:S01]  /*2620*/  IMAD.MOV.U32 R20, RZ, RZ, R10 ;  /* 0x000000ffff147224 */ /* 0x000fe200078e000a */
[----:B------:R-:W-:Y:S01]  /*2630*/  LEA.HI R33, R32, R33, RZ, 0x3 ;  /* 0x0000002120217211 */ /* 0x000fe200078f18ff */
[----:B------:R-:W-:Y:S01]  /*2640*/  IMAD.X R57, R164, 0x1, R43, P2 ;  /* 0x00000001a4397824 */ /* 0x000fe200010e062b */
[----:B------:R-:W-:Y:S01]  /*2650*/  ISETP.GE.AND P2, PT, R60, UR4, PT ;  /* 0x000000043c007c0c */ /* 0x000fe2000bf46270 */
[C---:B------:R-:W-:Y:S01]  /*2660*/  IMAD R10, R35.reuse, R14, RZ ;  /* 0x0000000e230a7224 */ /* 0x040fe200078e02ff */
[--C-:B------:R-:W-:Y:S01]  /*2670*/  LOP3.LUT R28, R166, 0x38, R33.reuse, 0xf8, !PT ;  /* 0x00000038a61c7812 */ /* 0x100fe200078ef821 */
[----:B------:R-:W-:Y:S01]  /*2680*/  IMAD R35, R35, R54, RZ ;  /* 0x0000003623237224 */ /* 0x000fe200078e02ff */
[----:B------:R-:W-:Y:S01]  /*2690*/  LOP3.LUT R29, R172, 0x38, R33, 0xf8, !PT ;  /* 0x00000038ac1d7812 */ /* 0x000fe200078ef821 */
[----:B------:R-:W-:Y:S01]  /*26a0*/  IMAD R39, R2, R15, R10 ;  /* 0x0000000f02277224 */ /* 0x000fe200078e020a */
[----:B------:R-:W-:Y:S01]  /*26b0*/  LOP3.LUT R28, R28, R173, RZ, 0x3c, !PT ;  /* 0x000000ad1c1c7212 */ /* 0x000fe200078e3cff */
[----:B------:R-:W-:Y:S01]  /*26c0*/  IMAD.WIDE.U32 R10, R2, R14, R12 ;  /* 0x0000000e020a7225 */ /* 0x000fe200078e000c */
[----:B------:R-:W-:-:S02]  /*26d0*/  LOP3.LUT R82, R33, 0xfffffff8, RZ, 0xc0, !PT ;  /* 0xfffffff821527812 */ /* 0x000fc400078ec0ff */
[----:B------:R-:W-:Y:S01]  /*26e0*/  SHF.R.S32.HI R81, RZ, 0x3, R33 ;  /* 0x00000003ff517819 */ /* 0x000fe20000011421 */
[C---:B------:R-:W-:Y:S01]  /*26f0*/  IMAD.WIDE.U32 R12, R2.reuse, R14, R30 ;  /* 0x0000000e020c7225 */ /* 0x040fe200078e001e */
[----:B------:R-:W-:Y:S02]  /*2700*/  LOP3.LUT R30, R29, R174, RZ, 0x3c, !PT ;  /* 0x000000ae1d1e7212 */ /* 0x000fe400078e3cff */
[----:B------:R-:W-:Y:S01]  /*2710*/  SHF.R.S32.HI R83, RZ, 0x1f, R82 ;  /* 0x0000001fff537819 */ /* 0x000fe20000011452 */
[C---:B------:R-:W-:Y:S02]  /*2720*/  IMAD R35, R2.reuse, R55, R35 ;  /* 0x0000003702237224 */ /* 0x040fe400078e0223 */
[----:B------:R-:W-:Y:S02]  /*2730*/  IMAD R31, R55, 0x60, RZ ;  /* 0x00000060371f7824 */ /* 0x000fe400078e02ff */
[----:B------:R-:W-:-:S04]  /*2740*/  IMAD.WIDE.U32 R20, R2, R54, R20 ;  /* 0x0000003602147225 */ /* 0x000fc800078e0014 */
[----:B------:R-:W-:-:S04]  /*2750*/  IMAD.WIDE.U32 R14, R14, 0x60, RZ ;  /* 0x000000600e0e7825 */ /* 0x000fc800078e00ff */
[----:B------:R-:W-:-:S04]  /*2760*/  IMAD.WIDE.U32 R54, R54, 0x60, RZ ;  /* 0x0000006036367825 */ /* 0x000fc800078e00ff */
[----:B------:R-:W-:Y:S02]  /*2770*/  IMAD.SHL.U32 R73, R73, 0x2, RZ ;  /* 0x0000000249497824 */ /* 0x000fe400078e00ff */
[----:B------:R-:W-:Y:S02]  /*2780*/  IMAD.IADD R75, R15, 0x1, R75 ;  /* 0x000000010f4b7824 */ /* 0x000fe400078e024b */
[----:B------:R-:W-:Y:S02]  /*2790*/  IMAD.IADD R76, R55, 0x1, R31 ;  /* 0x00000001374c7824 */ /* 0x000fe400078e021f */
[----:B------:R-:W-:Y:S02]  /*27a0*/  IMAD.IADD R77, R11, 0x1, R39 ;  /* 0x000000010b4d7824 */ /* 0x000fe400078e0227 */
[----:B------:R-:W-:Y:S02]  /*27b0*/  IMAD.IADD R78, R39, 0x1, R13 ;  /* 0x00000001274e7824 */ /* 0x000fe400078e020d */
[----:B------:R-:W-:-:S02]  /*27c0*/  IMAD.IADD R79, R21, 0x1, R35 ;  /* 0x00000001154f7824 */ /* 0x000fc400078e0223 */
[----:B------:R-:W-:Y:S02]  /*27d0*/  IMAD.IADD R80, R35, 0x1, R53 ;  /* 0x0000000123507824 */ /* 0x000fe400078e0235 */
[----:B------:R-:W-:Y:S02]  /*27e0*/  IMAD.IADD R84, R167, 0x1, R28 ;  /* 0x00000001a7547824 */ /* 0x000fe400078e021c */
[----:B------:R-:W-:Y:S02]  /*27f0*/  IMAD.IADD R85, R175, 0x1, R30 ;  /* 0x00000001af557824 */ /* 0x000fe400078e021e */
[----:B------:R-:W-:-:S07]  /*2800*/  IMAD.IADD R86, R7, 0x1, R41 ;  /* 0x0000000107567824 */ /* 0x000fce00078e0229 */
.L_x_12875:
        /* <DEDUP_REMOVED lines=10> */
[----:B------:R-:W-:Y:S01]  /*28b0*/  IMAD R98, R152, 0x1800, R159 ;  /* 0x0000180098627824 */ /* 0x000fe200078e029f */
[----:B------:R-:W-:Y:S01]  /*28c0*/  IADD3 R30, P5, R3, R94, RZ ;  /* 0x0000005e031e7210 */ /* 0x000fe20007fbe0ff */
[----:B------:R-:W-:Y:S02]  /*28d0*/  IMAD.IADD R99, R95, 0x1, R29 ;  /* 0x000000015f637824 */ /* 0x000fe400078e021d */
[----:B------:R-:W-:Y:S02]  /*28e0*/  IMAD.IADD R29, R159, 0x1, R71 ;  /* 0x000000019f1d7824 */ /* 0x000fe400078e0247 */
[----:B------:R-:W-:Y:S01]  /*28f0*/  IMAD.X R31, R99, 0x1, R0, P5 ;  /* 0x00000001631f7824 */ /* 0x000fe200028e0600 */
[----:B------:R-:W-:Y:S01]  /*2900*/  IADD3.X R28, R0, R99, R65, P3, P4 ;  /* 0x00000063001c7210 */ /* 0x000fe20001fe8441 */
[----:B------:R-:W-:Y:S01]  /*2910*/  IMAD R96, R152, 0x1800, R29 ;  /* 0x0000180098607824 */ /* 0x000fe200078e021d */
[-C--:B0-----:R-:W-:Y:S01]  /*2920*/  LEA R36, P3, R26, R92.reuse, 0x1 ;  /* 0x0000005c1a247211 */ /* 0x081fe200078608ff */
[--C-:B------:R-:W-:Y:S01]  /*2930*/  IMAD R98, R98, 0x2, R19.reuse ;  /* 0x0000000262627824 */ /* 0x100fe200078e0213 */
[----:B------:R-:W-:Y:S01]  /*2940*/  LEA R38, P5, R30, R92, 0x1 ;  /* 0x0000005c1e267211 */ /* 0x000fe200078a08ff */
[----:B------:R-:W-:Y:S01]  /*2950*/  IMAD R96, R96, 0x2, R19 ;  /* 0x0000000260607824 */ /* 0x000fe200078e0213 */
[----:B------:R-:W-:Y:S01]  /*2960*/  LEA.HI.X R37, R26, R93, R28, 0x1, P3 ;  /* 0x0000005d1a257211 */ /* 0x000fe200018f0c1c */
[----:B------:R-:W-:Y:S01]  /*2970*/  IMAD.MOV.U32 R26, RZ, RZ, R41 ;  /* 0x000000ffff1a7224 */ /* 0x000fe200078e0029 */
[----:B-1----:R-:W-:-:S02]  /*2980*/  ISETP.GE.AND P3, PT, R97, 0x1, PT ;  /* 0x000000016100780c */ /* 0x002fc40003f66270 */
[----:B------:R-:W-:Y:S02]  /*2990*/  ISETP.GT.AND P4, PT, R41, R27, PT ;  /* 0x0000001b2900720c */ /* 0x000fe40003f84270 */
[----:B------:R-:W-:Y:S02]  /*29a0*/  LEA.HI.X R39, R30, R93, R31, 0x1, P5 ;  /* 0x0000005d1e277211 */ /* 0x000fe400028f0c1f */
[----:B------:R-:W-:-:S07]  /*29b0*/  P2R R90, PR, RZ, 0x10 ;  /* 0x00000010ff5a7803 */ /* 0x000fce0000000000 */
        /* <DEDUP_REMOVED lines=42> */
.L_x_12832:
[----:B------:R-:W-:Y:S05]  /*2c60*/  BSYNC B1 ;  /* 0x0000000000017941 */ /* 0x000fea0003800000 */
.L_x_12831:
        /* <DEDUP_REMOVED lines=28> */
.L_x_12834:
[----:B------:R-:W-:Y:S05]  /*2e30*/  BSYNC B1 ;  /* 0x0000000000017941 */ /* 0x000fea0003800000 */
.L_x_12833:
        /* <DEDUP_REMOVED lines=27> */
.L_x_12835:
[----:B------:R-:W-:Y:S01]  /*2ff0*/  IMAD R89, R152, 0x8, R144 ;  /* 0x0000000898597824 */ /* 0x000fe200078e0290 */
[----:B------:R-:W-:Y:S01]  /*3000*/  SHF.L.U32 R100, R157, 0x1f, RZ ;  /* 0x0000001f9d647819 */ /* 0x000fe200000006ff */
[----:B------:R-:W-:Y:S03]  /*3010*/  BSSY B1, `(.L_x_12836) ;  /* 0x0000003000017945 */ /* 0x000fe60003800000 */
[----:B------:R-:W0:Y:S02]  /*3020*/  SYNCS.PHASECHK.TRANS64.TRYWAIT P6, [R89+URZ+0x32490], R100 ;  /* 0x03249064590075a7 */ /* 0x000e2400080c017f */
[----:B0-----:R-:W-:Y:S05]  /*3030*/  @!P6 BRA `(.L_x_12837) ;  /* 0x000003440064e947 */ /* 0x001fea0003800000 */
.L_x_13209:
[----:B------:R-:W-:Y:S05]  /*3040*/  BSYNC B1 ;  /* 0x0000000000017941 */ /* 0x000fea0003800000 */
.L_x_12836:
        /* <DEDUP_REMOVED lines=49> */
.L_x_12843:
[----:B------:R-:W-:Y:S05]  /*3360*/  BSYNC B3 ;  /* 0x0000000000037941 */ /* 0x000fea0003800000 */
.L_x_12842:
[----:B--2---:R1:W-:Y:S02]  /*3370*/  STG.E.128 desc[UR42][R38.64], R28 ;  /* 0x0000001c26007986 */ /* 0x0043e4000c101d2a */
.L_x_12841:
[----:B------:R-:W-:Y:S05]  /*3380*/  BSYNC B2 ;  /* 0x0000000000027941 */ /* 0x000fea0003800000 */
.L_x_12840:
        /* <DEDUP_REMOVED lines=46> */
.L_x_12845:
[----:B------:R-:W-:Y:S05]  /*3670*/  BSYNC B2 ;  /* 0x0000000000027941 */ /* 0x000fea0003800000 */
.L_x_12844:
[----:B--2---:R2:W-:Y:S02]  /*3680*/  STG.E.128 desc[UR42][R38.64+0x40], R28 ;  /* 0x0000401c26007986 */ /* 0x0045e4000c101d2a */
.L_x_12839:
[----:B------:R-:W-:Y:S05]  /*3690*/  BSYNC B1 ;  /* 0x0000000000017941 */ /* 0x000fea0003800000 */
.L_x_12838:
        /* <DEDUP_REMOVED lines=14> */
[----:B------:R-:W-:Y:S02]  /*3780*/  HADD2.F32 R39, -RZ, R31.H1_H1 ;  /* 0x3000001fff277230 */ /* 0x000fe40000004100 */
[----:B------:R-:W-:Y:S02]  /*3790*/  HADD2.F32 R41, -RZ, R41.H0_H0 ;  /* 0x20000029ff297230 */ /* 0x000fe40000004100 */
[----:B------:R-:W-:-:S02]  /*37a0*/  HADD2.F32 R44, -RZ, R44.H0_H0 ;  /* 0x2000002cff2c7230 */ /* 0x000fc40000004100 */
[----:B------:R-:W-:Y:S02]  /*37b0*/  HADD2.F32 R40, -RZ, R40.H0_H0 ;  /* 0x20000028ff287230 */ /* 0x000fe40000004100 */
[CC--:B------:R-:W-:Y:S01]  /*37c0*/  FMUL.FTZ R46, R30.reuse, R41.reuse ;  /* 0x000000291e2e7220 */ /* 0x0c0fe20000410000 */
[----:B------:R-:W-:Y:S02]  /*37d0*/  HADD2.F32 R31, -RZ, R31.H0_H0 ;  /* 0x2000001fff1f7230 */ /* 0x000fe40000004100 */
[----:B------:R-:W-:Y:S01]  /*37e0*/  FMUL.FTZ R41, R29, R41 ;  /* 0x000000291d297220 */ /* 0x000fe20000410000 */
[----:B------:R-:W-:Y:S02]  /*37f0*/  HADD2.F32 R42, -RZ, R45.H0_H0 ;  /* 0x2000002dff2a7230 */ /* 0x000fe40000004100 */
[----:B------:R-:W-:Y:S01]  /*3800*/  FMUL.FTZ R48, R39, R44 ;  /* 0x0000002c27307220 */ /* 0x000fe20000410000 */
[----:B------:R-:W-:Y:S01]  /*3810*/  FFMA.FTZ R46, R29, R40, -R46 ;  /* 0x000000281d2e7223 */ /* 0x000fe2000001082e */
[C---:B------:R-:W-:Y:S01]  /*3820*/  FMUL.FTZ R44, R31.reuse, R44 ;  /* 0x0000002c1f2c7220 */ /* 0x040fe20000410000 */
[----:B------:R-:W-:Y:S01]  /*3830*/  FFMA.FTZ R45, R30, R40, R41 ;  /* 0x000000281e2d7223 */ /* 0x000fe20000010029 */
[----:B------:R-:W-:Y:S01]  /*3840*/  FFMA.FTZ R48, R31, R42, -R48 ;  /* 0x0000002a1f307223 */ /* 0x000fe20000010830 */
[----:B------:R-:W-:-:S02]  /*3850*/  HADD2.F32 R31, -RZ, R95.H1_H1 ;  /* 0x3000005fff1f7230 */ /* 0x000fc40000004100 */
[----:B------:R-:W-:Y:S01]  /*3860*/  FFMA.FTZ R49, R39, R42, R44 ;  /* 0x0000002a27317223 */ /* 0x000fe2000001002c */
[----:B------:R-:W-:Y:S02]  /*3870*/  HADD2.F32 R41, -RZ, R94.H1_H1 ;  /* 0x3000005eff297230 */ /* 0x000fe40000004100 */
[----:B------:R-:W-:Y:S02]  /*3880*/  HADD2.F32 R29, -RZ, R28.H1_H1 ;  /* 0x3000001cff1d7230 */ /* 0x000fe40000004100 */
[----:B------:R-:W-:Y:S02]  /*3890*/  HADD2.F32 R30, -RZ, R38.H1_H1 ;  /* 0x30000026ff1e7230 */ /* 0x000fe40000004100 */
[----:B------:R-:W-:Y:S02]  /*38a0*/  HADD2.F32 R95, -RZ, R95.H0_H0 ;  /* 0x2000005fff5f7230 */ /* 0x000fe40000004100 */
[----:B------:R-:W-:Y:S02]  /*38b0*/  HADD2.F32 R28, -RZ, R28.H0_H0 ;  /* 0x2000001cff1c7230 */ /* 0x000fe40000004100 */
[----:B------:R-:W-:Y:S01]  /*38c0*/  FMUL.FTZ R47, R30, R41 ;  /* 0x000000291e2f7220 */ /* 0x000fe20000410000 */
[----:B------:R-:W-:-:S02]  /*38d0*/  HADD2.F32 R38, -RZ, R38.H0_H0 ;  /* 0x20000026ff267230 */ /* 0x000fc40000004100 */
        /* <DEDUP_REMOVED lines=12> */
.L_x_12850:
[----:B------:R-:W-:Y:S05]  /*39a0*/  BSYNC B2 ;  /* 0x0000000000027941 */ /* 0x000fea0003800000 */
.L_x_12849:
[----:B--2---:R3:W-:Y:S02]  /*39b0*/  STG.E.128 desc[UR42][R36.64], R28 ;  /* 0x0000001c24007986 */ /* 0x0047e4000c101d2a */
.L_x_12848:
[----:B------:R-:W-:Y:S05]  /*39c0*/  BSYNC B1 ;  /* 0x0000000000017941 */ /* 0x000fea0003800000 */
.L_x_12847:
        /* <DEDUP_REMOVED lines=46> */
.L_x_12852:
[----:B------:R-:W-:Y:S05]  /*3cb0*/  BSYNC B1 ;  /* 0x0000000000017941 */ /* 0x000fea0003800000 */
.L_x_12851:
[----:B--2---:R4:W-:Y:S01]  /*3cc0*/  STG.E.128 desc[UR42][R36.64+0x40], R28 ;  /* 0x0000401c24007986 */ /* 0x0049e2000c101d2a */
[----:B------:R-:W-:Y:S05]  /*3cd0*/  BRA `(.L_x_12846) ;  /* 0x00000014006c7947 */ /* 0x000fea0003800000 */
.L_x_12830:
        /* <DEDUP_REMOVED lines=30> */
[----:B-1----:R-:W-:-:S04]  /*3ec0*/  @!P3 LEA R44, P4, R42, R40, 0x1 ;  /* 0x000000282a2cb211 */ /* 0x002fc800078808ff */
[----:B------:R-:W-:Y:S01]  /*3ed0*/  @!P3 LEA.HI.X R45, R42, R41, R43, 0x1, P4 ;  /* 0x000000292a2db211 */ /* 0x000fe200020f0c2b */
[----:B------:R2:W4:Y:S01]  /*3ee0*/  @!P3 LDG.E.128 R36, desc[UR42][R46.64] ;  /* 0x0000002a2e24b981 */ /* 0x000522000c1e1d00 */
[----:B------:R-:W-:Y:S02]  /*3ef0*/  CS2R R42, SRZ ;  /* 0x00000000002a7805 */ /* 0x000fe4000001ff00 */
[----:B------:R-:W-:-:S06]  /*3f00*/  CS2R R40, SRZ ;  /* 0x0000000000287805 */ /* 0x000fcc000001ff00 */
[----:B------:R0:W5:Y:S01]  /*3f10*/  @!P3 LDG.E.128 R40, desc[UR42][R44.64] ;  /* 0x0000002a2c28b981 */ /* 0x000162000c1e1d00 */
[----:B------:R-:W-:Y:S02]  /*3f20*/  ISETP.NE.AND P3, PT, R72, 0x3, PT ;  /* 0x000000034800780c */ /* 0x000fe40003f65270 */
[----:B------:R-:W-:Y:S01]  /*3f30*/  ISETP.GE.AND P4, PT, R22, R97, PT ;  /* 0x000000611600720c */ /* 0x000fe20003f86270 */
[----:B--2---:R-:W-:Y:S02]  /*3f40*/  IMAD.MOV.U32 R46, RZ, RZ, R34 ;  /* 0x000000ffff2e7224 */ /* 0x004fe400078e0022 */
[----:B---3--:R-:W-:Y:S02]  /*3f50*/  IMAD.MOV.U32 R49, RZ, RZ, R31 ;  /* 0x000000ffff317224 */ /* 0x008fe400078e001f */
[----:B------:R-:W-:Y:S02]  /*3f60*/  IMAD.MOV.U32 R51, RZ, RZ, R29 ;  /* 0x000000ffff337224 */ /* 0x000fe400078e001d */
[----:B0-----:R-:W-:Y:S01]  /*3f70*/  IMAD.MOV.U32 R44, RZ, RZ, R35 ;  /* 0x000000ffff2c7224 */ /* 0x001fe200078e0023 */
[----:B------:R-:W-:Y:S01]  /*3f80*/  PRMT R116, R49, 0x7610, R116 ;  /* 0x0000761031747816 */ /* 0x000fe20000000074 */
[----:B------:R-:W-:Y:S01]  /*3f90*/  IMAD.MOV.U32 R45, RZ, RZ, R32 ;  /* 0x000000ffff2d7224 */ /* 0x000fe200078e0020 */
[----:B------:R-:W-:Y:S01]  /*3fa0*/  PRMT R112, R51, 0x7610, R112 ;  /* 0x0000761033707816 */ /* 0x000fe20000000070 */
[----:B------:R-:W-:Y:S01]  /*3fb0*/  IMAD.MOV.U32 R47, RZ, RZ, R33 ;  /* 0x000000ffff2f7224 */ /* 0x000fe200078e0021 */
[----:B------:R-:W-:-:S02]  /*3fc0*/  PRMT R116, R116, 0x5410, R44 ;  /* 0x0000541074747816 */ /* 0x000fc4000000002c */
[----:B------:R-:W-:Y:S01]  /*3fd0*/  PRMT R124, R46, 0x5410, R45 ;  /* 0x000054102e7c7816 */ /* 0x000fe2000000002d */
[----:B----4-:R-:W-:Y:S01]  /*3fe0*/  IMAD.MOV.U32 R44, RZ, RZ, R38 ;  /* 0x000000ffff2c7224 */ /* 0x010fe200078e0026 */
[----:B------:R-:W-:Y:S01]  /*3ff0*/  PRMT R112, R112, 0x5410, R47 ;  /* 0x0000541070707816 */ /* 0x000fe2000000002f */
[----:B------:R-:W-:Y:S02]  /*4000*/  IMAD.MOV.U32 R45, RZ, RZ, R39 ;  /* 0x000000ffff2d7224 */ /* 0x000fe400078e0027 */
[----:B------:R-:W-:Y:S02]  /*4010*/  IMAD.MOV.U32 R46, RZ, RZ, R36 ;  /* 0x000000ffff2e7224 */ /* 0x000fe400078e0024 */
[----:B------:R-:W-:Y:S01]  /*4020*/  IMAD.MOV.U32 R47, RZ, RZ, R37 ;  /* 0x000000ffff2f7224 */ /* 0x000fe200078e0025 */
[----:B------:R-:W-:Y:S01]  /*4030*/  PRMT R105, R44, 0x5410, R45 ;  /* 0x000054102c697816 */ /* 0x000fe2000000002d */
[----:B------:R-:W-:Y:S02]  /*4040*/  IMAD.MOV.U32 R48, RZ, RZ, R30 ;  /* 0x000000ffff307224 */ /* 0x000fe400078e001e */
[----:B------:R-:W-:Y:S01]  /*4050*/  IMAD.MOV.U32 R50, RZ, RZ, R28 ;  /* 0x000000ffff327224 */ /* 0x000fe200078e001c */
[----:B------:R-:W-:Y:S01]  /*4060*/  PRMT R107, R46, 0x5410, R47 ;  /* 0x000054102e6b7816 */ /* 0x000fe2000000002f */
[----:B-----5:R-:W-:-:S02]  /*4070*/  IMAD.MOV.U32 R44, RZ, RZ, R42 ;  /* 0x000000ffff2c7224 */ /* 0x020fc400078e002a */
[----:B------:R-:W-:Y:S02]  /*4080*/  IMAD.MOV.U32 R45, RZ, RZ, R43 ;  /* 0x000000ffff2d7224 */ /* 0x000fe400078e002b */
[----:B------:R-:W-:Y:S02]  /*4090*/  IMAD.MOV.U32 R46, RZ, RZ, R40 ;  /* 0x000000ffff2e7224 */ /* 0x000fe400078e0028 */
[----:B------:R-:W-:Y:S01]  /*40a0*/  IMAD.MOV.U32 R47, RZ, RZ, R41 ;  /* 0x000000ffff2f7224 */ /* 0x000fe200078e0029 */
[----:B------:R-:W-:Y:S02]  /*40b0*/  PRMT R123, R48, 0x5410, R50 ;  /* 0x00005410307b7816 */ /* 0x000fe40000000032 */
[----:B------:R-:W-:Y:S02]  /*40c0*/  PRMT R109, R44, 0x5410, R45 ;  /* 0x000054102c6d7816 */ /* 0x000fe4000000002d */
[----:B------:R-:W-:Y:S01]  /*40d0*/  PRMT R110, R46, 0x5410, R47 ;  /* 0x000054102e6e7816 */ /* 0x000fe2000000002f */
[----:B------:R-:W-:Y:S06]  /*40e0*/  @!P3 BRA `(.L_x_12853) ;  /* 0x000000000004b947 */ /* 0x000fec0003800000 */
[----:B------:R-:W-:Y:S01]  /*40f0*/  BPT.TRAP 0x1 ;  /* 0x000000040000795c */ /* 0x000fe20000300000 */
.L_x_12853:
        /* <DEDUP_REMOVED lines=9> */
.L_x_13210:
[----:B------:R-:W-:Y:S05]  /*4190*/  BSYNC B1 ;  /* 0x0000000000017941 */ /* 0x000fea0003800000 */
.L_x_12854:
        /* <DEDUP_REMOVED lines=11> */
[----:B------:R-:W-:Y:S01]  /*4250*/  LEA.HI R44, R45, R44, RZ, 0x4 ;  /* 0x0000002c2d2c7211 */ /* 0x000fe200078f20ff */
[----:B------:R-:W-:Y:S01]  /*4260*/  IMAD R45, R152, 0x1800, R84 ;  /* 0x00001800982d7824 */ /* 0x000fe200078e0254 */
[----:B------:R-:W-:Y:S02]  /*4270*/  IADD3.X R106, R59, R108, R83, P5, P6 ;  /* 0x0000006c3b6a7210 */ /* 0x000fe40002fec453 */
[----:B------:R-:W-:Y:S01]  /*4280*/  LEA.HI.SX32 R44, R44, R81, 0x1c ;  /* 0x000000512c2c7211 */ /* 0x000fe200078fe2ff */
[----:B------:R-:W-:-:S04]  /*4290*/  IMAD R45, R45, 0x2, R144 ;  /* 0x000000022d2d7824 */ /* 0x000fc800078e0290 */
        /* <DEDUP_REMOVED lines=9> */
[--C-:B------:R-:W-:Y:S02]  /*4330*/  SHF.R.U64 R120, R32, 0x10, R33.reuse ;  /* 0x0000001020787819 */ /* 0x100fe40000001221 */
[----:B------:R-:W-:Y:S01]  /*4340*/  SHF.R.U32.HI R32, RZ, 0x10, R33 ;  /* 0x00000010ff207819 */ /* 0x000fe20000011621 */
[----:B------:R-:W-:Y:S01]  /*4350*/  HADD2.F32 R33, -RZ, R112.H1_H1 ;  /* 0x30000070ff217230 */ /* 0x000fe20000004100 */
[----:B------:R-:W-:Y:S02]  /*4360*/  SHF.R.U64 R122, R28, 0x10, R29 ;  /* 0x000000101c7a7819 */ /* 0x000fe4000000121d */
[----:B------:R-:W-:Y:S01]  /*4370*/  SHF.R.U64 R28, R30, 0x10, R31 ;  /* 0x000000101e1c7819 */ /* 0x000fe2000000121f */
[--C-:B--2---:R-:W-:Y:S01]  /*4380*/  HADD2.F32 R30, -RZ, R49.reuse.H0_H0 ;  /* 0x20000031ff1e7230 */ /* 0x104fe20000004100 */
[----:B------:R-:W-:Y:S01]  /*4390*/  SHF.R.U32.HI R111, RZ, 0x10, R29 ;  /* 0x00000010ff6f7819 */ /* 0x000fe2000001161d */
[----:B------:R-:W-:Y:S01]  /*43a0*/  HADD2.F32 R49, -RZ, R49.H1_H1 ;  /* 0x30000031ff317230 */ /* 0x000fe20000004100 */
[----:B------:R-:W-:Y:S01]  /*43b0*/  SHF.R.U64 R119, R34, 0x10, R35 ;  /* 0x0000001022777819 */ /* 0x000fe20000001223 */
[--C-:B-1----:R-:W-:Y:S01]  /*43c0*/  HADD2.F32 R29, -RZ, R45.reuse.H0_H0 ;  /* 0x2000002dff1d7230 */ /* 0x102fe20000004100 */
        /* <DEDUP_REMOVED lines=9> */
[----:B------:R-:W-:Y:S01]  /*4460*/  FMUL.FTZ R34, R45, R34 ;  /* 0x000000222d227220 */ /* 0x000fe20000410000 */
[-C--:B------:R-:W-:Y:S01]  /*4470*/  FFMA.FTZ R112, R29, R31.reuse, -R112 ;  /* 0x0000001f1d707223 */ /* 0x080fe20000010870 */
[----:B------:R-:W-:Y:S01]  /*4480*/  FFMA.FTZ R111, R30, R31, R33 ;  /* 0x0000001f1e6f7223 */ /* 0x000fe20000010021 */
        /* <DEDUP_REMOVED lines=23> */
[----:B------:R-:W-:Y:S01]  /*4600*/  HADD2.F32 R35, -RZ, R120.H0_H0 ;  /* 0x20000078ff237230 */ /* 0x000fe20000004100 */
[----:B------:R-:W-:Y:S01]  /*4610*/  F2FP.F16.F32.PACK_AB R115, R118, R115 ;  /* 0x000000737673723e */ /* 0x000fe200000000ff */
[----:B------:R-:W-:Y:S02]  /*4620*/  HADD2.F32 R29, -RZ, R44.H0_H0 ;  /* 0x2000002cff1d7230 */ /* 0x000fe40000004100 */
[-C--:B------:R-:W-:Y:S01]  /*4630*/  FMUL.FTZ R34, R30, R32.reuse ;  /* 0x000000201e227220 */ /* 0x080fe20000410000 */
[----:B------:R-:W-:Y:S02]  /*4640*/  HADD2.F32 R48, -RZ, R48.H1_H1 ;  /* 0x30000030ff307230 */ /* 0x000fe40000004100 */
[----:B------:R-:W-:Y:S02]  /*4650*/  HADD2.F32 R44, -RZ, R44.H1_H1 ;  /* 0x3000002cff2c7230 */ /* 0x000fe40000004100 */
[----:B------:R-:W-:Y:S01]  /*4660*/  FMUL.FTZ R45, R29, R32 ;  /* 0x000000201d2d7220 */ /* 0x000fe20000410000 */
[----:B------:R-:W-:-:S02]  /*4670*/  HADD2.F32 R31, -RZ, R123.H1_H1 ;  /* 0x3000007bff1f7230 */ /* 0x000fc40000004100 */
[-C--:B------:R-:W-:Y:S01]  /*4680*/  FMUL.FTZ R47, R48, R35.reuse ;  /* 0x00000023302f7220 */ /* 0x080fe20000410000 */
[----:B------:R-:W-:Y:S02]  /*4690*/  HADD2.F32 R33, -RZ, R122.H0_H0 ;  /* 0x2000007aff217230 */ /* 0x000fe40000004100 */
[----:B------:R-:W-:Y:S01]  /*46a0*/  FMUL.FTZ R35, R44, R35 ;  /* 0x000000232c237220 */ /* 0x000fe20000410000 */
[----:B------:R-:W-:Y:S02]  /*46b0*/  HADD2.F32 R32, -RZ, R124.H0_H0 ;  /* 0x2000007cff207230 */ /* 0x000fe40000004100 */
[-C--:B------:R-:W-:Y:S01]  /*46c0*/  FFMA.FTZ R45, R30, R31.reuse, R45 ;  /* 0x0000001f1e2d7223 */ /* 0x080fe2000001002d */
[----:B------:R-:W-:Y:S01]  /*46d0*/  FFMA.FTZ R34, R29, R31, -R34 ;  /* 0x0000001f1d227223 */ /* 0x000fe20000010822 */
[-C--:B------:R-:W-:Y:S01]  /*46e0*/  FFMA.FTZ R48, R48, R33.reuse, R35 ;  /* 0x0000002130307223 */ /* 0x080fe20000010023 */
[----:B------:R-:W-:Y:S02]  /*46f0*/  HADD2.F32 R30, -RZ, R50.H0_H0 ;  /* 0x20000032ff1e7230 */ /* 0x000fe40000004100 */
[----:B------:R-:W-:Y:S01]  /*4700*/  FFMA.FTZ R47, R44, R33, -R47 ;  /* 0x000000212c2f7223 */ /* 0x000fe2000001082f */
[----:B------:R-:W-:-:S02]  /*4710*/  HADD2.F32 R35, -RZ, R119.H0_H0 ;  /* 0x20000077ff237230 */ /* 0x000fc40000004100 */
[----:B------:R-:W-:Y:S01]  /*4720*/  HADD2.F32 R29, -RZ, R46.H0_H0 ;  /* 0x2000002eff1d7230 */ /* 0x000fe20000004100 */
[----:B------:R-:W-:Y:S01]  /*4730*/  F2FP.F16.F32.PACK_AB R48, R48, R45 ;  /* 0x0000002d3030723e */ /* 0x000fe200000000ff */
[----:B------:R-:W-:Y:S01]  /*4740*/  HADD2.F32 R50, -RZ, R50.H1_H1 ;  /* 0x30000032ff327230 */ /* 0x000fe20000004100 */
[----:B------:R-:W-:Y:S01]  /*4750*/  F2FP.F16.F32.PACK_AB R44, R47, R34 ;  /* 0x000000222f2c723e */ /* 0x000fe200000000ff */
[----:B------:R-:W-:Y:S02]  /*4760*/  HADD2.F32 R46, -RZ, R46.H1_H1 ;  /* 0x3000002eff2e7230 */ /* 0x000fe40000004100 */
[----:B------:R-:W-:Y:S01]  /*4770*/  FMUL.FTZ R49, R29, R32 ;  /* 0x000000201d317220 */ /* 0x000fe20000410000 */
[----:B------:R-:W-:Y:S02]  /*4780*/  HADD2.F32 R31, -RZ, R123.H0_H0 ;  /* 0x2000007bff1f7230 */ /* 0x000fe40000004100 */
[----:B------:R-:W-:Y:S01]  /*4790*/  FMUL.FTZ R51, R50, R35 ;  /* 0x0000002332337220 */ /* 0x000fe20000410000 */
[----:B------:R-:W-:-:S02]  /*47a0*/  HADD2.F32 R33, -RZ, R28.H0_H0 ;  /* 0x2000001cff217230 */ /* 0x000fc40000004100 */
[----:B------:R-:W-:Y:S01]  /*47b0*/  FMUL.FTZ R28, R30, R32 ;  /* 0x000000201e1c7220 */ /* 0x000fe20000410000 */
[----:B------:R-:W-:Y:S01]  /*47c0*/  FMUL.FTZ R35, R46, R35 ;  /* 0x000000232e237220 */ /* 0x000fe20000410000 */
[-C--:B------:R-:W-:Y:S01]  /*47d0*/  FFMA.FTZ R49, R30, R31.reuse, R49 ;  /* 0x0000001f1e317223 */ /* 0x080fe20000010031 */
[----:B------:R-:W-:Y:S02]  /*47e0*/  IMAD.MOV.U32 R45, RZ, RZ, R112 ;  /* 0x000000ffff2d7224 */ /* 0x000fe400078e0070 */
[----:B------:R-:W-:Y:S01]  /*47f0*/  FFMA.FTZ R28, R29, R31, -R28 ;  /* 0x0000001f1d1c7223 */ /* 0x000fe2000001081c */
[-C--:B------:R-:W-:Y:S01]  /*4800*/  FFMA.FTZ R51, R46, R33.reuse, -R51 ;  /* 0x000000212e337223 */ /* 0x080fe20000010833 */
[----:B------:R-:W-:Y:S01]  /*4810*/  FFMA.FTZ R50, R50, R33, R35 ;  /* 0x0000002132327223 */ /* 0x000fe20000010023 */
[----:B------:R-:W-:-:S03]  /*4820*/  IMAD.MOV.U32 R47, RZ, RZ, R116 ;  /* 0x000000ffff2f7224 */ /* 0x000fc600078e0074 */
[----:B------:R-:W-:Y:S01]  /*4830*/  F2FP.F16.F32.PACK_AB R46, R51, R28 ;  /* 0x0000001c332e723e */ /* 0x000fe200000000ff */
[----:B------:R-:W-:Y:S01]  /*4840*/  IMAD.MOV.U32 R51, RZ, RZ, R115 ;  /* 0x000000ffff337224 */ /* 0x000fe200078e0073 */
[----:B------:R-:W-:Y:S01]  /*4850*/  F2FP.F16.F32.PACK_AB R50, R50, R49 ;  /* 0x000000313232723e */ /* 0x000fe200000000ff */
[----:B------:R-:W-:-:S07]  /*4860*/  IMAD.MOV.U32 R49, RZ, RZ, R111 ;  /* 0x000000ffff317224 */ /* 0x000fce00078e006f */
.L_x_12859:
[----:B------:R-:W-:Y:S05]  /*4870*/  BSYNC B2 ;  /* 0x0000000000027941 */ /* 0x000fea0003800000 */
.L_x_12858:
[----:B------:R-:W-:Y:S02]  /*4880*/  ISETP.GE.AND P5, PT, R103, R102, PT ;  /* 0x000000666700720c */ /* 0x000fe40003fa6270 */
[----:B------:R-:W-:-:S11]  /*4890*/  P2R R29, PR, RZ, 0x1 ;  /* 0x00000001ff1d7803 */ /* 0x000fd60000000000 */
[--C-:B------:R-:W-:Y:S02]  /*48a0*/  @!P5 SHF.R.S32.HI R28, RZ, 0x1f, R103.reuse ;  /* 0x0000001fff1cd819 */ /* 0x100fe40000011467 */
[----:B------:R-:W-:-:S04]  /*48b0*/  @!P5 IADD3 R98, P0, P6, R4, R98, R103 ;  /* 0x000000620462d210 */ /* 0x000fc80007e1e067 */
[----:B------:R-:W-:Y:S02]  /*48c0*/  @!P5 IADD3.X R108, R59, R108, R28, P0, P6 ;  /* 0x0000006c3b6cd210 */ /* 0x000fe400007ec41c */
[-C--:B------:R-:W-:Y:S02]  /*48d0*/  LEA R28, P6, R101, R92.reuse, 0x1 ;  /* 0x0000005c651c7211 */ /* 0x080fe400078c08ff */
[----:B------:R-:W-:Y:S02]  /*48e0*/  ISETP.NE.AND P0, PT, R29, RZ, PT ;  /* 0x000000ff1d00720c */ /* 0x000fe40003f05270 */
[----:B------:R-:W-:Y:S02]  /*48f0*/  LEA.HI.X R29, R101, R93, R106, 0x1, P6 ;  /* 0x0000005d651d7211 */ /* 0x000fe400030f0c6a */
[----:B------:R-:W-:-:S03]  /*4900*/  @!P5 LEA R30, P6, R98, R92, 0x1 ;  /* 0x0000005c621ed211 */ /* 0x000fc600078c08ff */
[----:B-1----:R1:W-:Y:S01]  /*4910*/  STG.E.128 desc[UR42][R28.64], R44 ;  /* 0x0000002c1c007986 */ /* 0x0023e2000c101d2a */
[----:B------:R-:W-:-:S05]  /*4920*/  @!P5 LEA.HI.X R31, R98, R93, R108, 0x1, P6 ;  /* 0x0000005d621fd211 */ /* 0x000fca00030f0c6c */
[----:B--2---:R1:W-:Y:S04]  /*4930*/  @!P5 STG.E.128 desc[UR42][R30.64], R48 ;  /* 0x000000301e00d986 */ /* 0x0043e8000c101d2a */
.L_x_12857:
[----:B------:R-:W-:Y:S05]  /*4940*/  BSYNC B1 ;  /* 0x0000000000017941 */ /* 0x000fea0003800000 */
.L_x_12856:
        /* <DEDUP_REMOVED lines=10> */
[----:B------:R-:W-:-:S04]  /*49f0*/  LEA R44, P5, R28, R92, 0x1 ;  /* 0x0000005c1c2c7211 */ /* 0x000fc800078a08ff */
[----:B------:R-:W-:Y:S02]  /*4a00*/  LEA.HI.X R45, R28, R93, R29, 0x1, P5 ;  /* 0x0000005d1c2d7211 */ /* 0x000fe400028f0c1d */
[----:B------:R-:W-:-:S04]  /*4a10*/  SHF.R.S32.HI R29, RZ, 0x1f, R104 ;  /* 0x0000001fff1d7819 */ /* 0x000fc80000011468 */
[----:B------:R-:W-:-:S04]  /*4a20*/  LEA.HI R104, R29, R104, RZ, 0x4 ;  /* 0x000000681d687211 */ /* 0x000fc800078f20ff */
[----:B------:R-:W-:-:S05]  /*4a30*/  LEA.HI.SX32 R47, R104, R81, 0x1c ;  /* 0x00000051682f7211 */ /* 0x000fca00078fe2ff */
[----:B------:R-:W-:-:S05]  /*4a40*/  IMAD.SHL.U32 R47, R47, 0x8, RZ ;  /* 0x000000082f2f7824 */ /* 0x000fca00078e00ff */
[----:B------:R-:W-:-:S04]  /*4a50*/  LOP3.LUT R29, R172, 0x38, R47, 0xf8, !PT ;  /* 0x00000038ac1d7812 */ /* 0x000fc800078ef82f */
[----:B------:R-:W-:Y:S01]  /*4a60*/  LOP3.LUT R28, R29, R174, RZ, 0x3c, !PT ;  /* 0x000000ae1d1c7212 */ /* 0x000fe200078e3cff */
[----:B------:R-:W-:-:S04]  /*4a70*/  IMAD R29, R152, 0x1800, R85 ;  /* 0x00001800981d7824 */ /* 0x000fc800078e0255 */
[----:B------:R-:W-:Y:S02]  /*4a80*/  IMAD.IADD R31, R175, 0x1, R28 ;  /* 0x00000001af1f7824 */ /* 0x000fe400078e021c */
[----:B------:R-:W-:Y:S02]  /*4a90*/  IMAD R29, R29, 0x2, R144 ;  /* 0x000000021d1d7824 */ /* 0x000fe400078e0290 */
        /* <DEDUP_REMOVED lines=12> */
[----:B-1----:R-:W-:Y:S01]  /*4b60*/  MOV R32, R30 ;  /* 0x0000001e00207202 */ /* 0x002fe20000000f00 */
[--C-:B------:R-:W-:Y:S01]  /*4b70*/  HADD2.F32 R34, -RZ, R33.reuse.H0_H0 ;  /* 0x20000021ff227230 */ /* 0x100fe20000004100 */
[----:B------:R-:W-:Y:S01]  /*4b80*/  SHF.R.U64 R101, R38, 0x10, R39 ;  /* 0x0000001026657819 */ /* 0x000fe20000001227 */
[----:B------:R-:W-:Y:S01]  /*4b90*/  HADD2.F32 R33, -RZ, R33.H1_H1 ;  /* 0x30000021ff217230 */ /* 0x000fe20000004100 */
[----:B------:R-:W-:Y:S01]  /*4ba0*/  SHF.R.U64 R98, R42, 0x10, R43 ;  /* 0x000000102a627819 */ /* 0x000fe2000000122b */
[--C-:B------:R-:W-:Y:S01]  /*4bb0*/  HADD2.F32 R30, -RZ, R29.reuse.H0_H0 ;  /* 0x2000001dff1e7230 */ /* 0x100fe20000004100 */
[----:B------:R-:W-:Y:S01]  /*4bc0*/  SHF.R.U32.HI R50, RZ, 0x10, R39 ;  /* 0x00000010ff327819 */ /* 0x000fe20000011627 */
[----:B------:R-:W-:Y:S01]  /*4bd0*/  HADD2.F32 R40, -RZ, R40.H0_H0 ;  /* 0x20000028ff287230 */ /* 0x000fe20000004100 */
[----:B------:R-:W-:Y:S01]  /*4be0*/  SHF.R.U32.HI R49, RZ, 0x10, R43 ;  /* 0x00000010ff317819 */ /* 0x000fe2000001162b */
[----:B------:R-:W-:-:S02]  /*4bf0*/  HADD2.F32 R29, -RZ, R29.H1_H1 ;  /* 0x3000001dff1d7230 */ /* 0x000fc40000004100 */
[-C--:B------:R-:W-:Y:S01]  /*4c00*/  FMUL.FTZ R43, R34, R41.reuse ;  /* 0x00000029222b7220 */ /* 0x080fe20000410000 */
[----:B------:R-:W-:Y:S02]  /*4c10*/  HADD2.F32 R38, -RZ, R48.H0_H0 ;  /* 0x20000030ff267230 */ /* 0x000fe40000004100 */
[-C--:B------:R-:W-:Y:S01]  /*4c20*/  FMUL.FTZ R42, R33, R40.reuse ;  /* 0x00000028212a7220 */ /* 0x080fe20000410000 */
[----:B------:R-:W-:Y:S02]  /*4c30*/  HADD2.F32 R39, -RZ, R107.H1_H1 ;  /* 0x3000006bff277230 */ /* 0x000fe40000004100 */
[C---:B------:R-:W-:Y:S01]  /*4c40*/  FMUL.FTZ R40, R29.reuse, R40 ;  /* 0x000000281d287220 */ /* 0x040fe20000410000 */
[C---:B------:R-:W-:Y:S01]  /*4c50*/  FMUL.FTZ R41, R30.reuse, R41 ;  /* 0x000000291e297220 */ /* 0x040fe20000410000 */
[-C--:B------:R-:W-:Y:S01]  /*4c60*/  FFMA.FTZ R42, R29, R38.reuse, -R42 ;  /* 0x000000261d2a7223 */ /* 0x080fe2000001082a */
[----:B------:R-:W-:Y:S02]  /*4c70*/  HADD2.F32 R29, -RZ, R31.H0_H0 ;  /* 0x2000001fff1d7230 */ /* 0x000fe40000004100 */
[----:B------:R-:W-:Y:S01]  /*4c80*/  FFMA.FTZ R48, R33, R38, R40 ;  /* 0x0000002621307223 */ /* 0x000fe20000010028 */
[----:B------:R-:W-:Y:S01]  /*4c90*/  FFMA.FTZ R43, R30, R39, -R43 ;  /* 0x000000271e2b7223 */ /* 0x000fe2000001082b */
[----:B------:R-:W-:-:S02]  /*4ca0*/  HADD2.F32 R38, -RZ, R109.H1_H1 ;  /* 0x3000006dff267230 */ /* 0x000fc40000004100 */
[----:B------:R-:W-:Y:S01]  /*4cb0*/  FFMA.FTZ R41, R34, R39, R41 ;  /* 0x0000002722297223 */ /* 0x000fe20000010029 */
[----:B------:R-:W-:Y:S02]  /*4cc0*/  HADD2.F32 R30, -RZ, R35.H0_H0 ;  /* 0x20000023ff1e7230 */ /* 0x000fe40000004100 */
[----:B------:R-:W-:Y:S02]  /*4cd0*/  HADD2.F32 R33, -RZ, R105.H1_H1 ;  /* 0x30000069ff217230 */ /* 0x000fe40000004100 */
[----:B------:R-:W-:Y:S01]  /*4ce0*/  FMUL.FTZ R39, R29, R38 ;  /* 0x000000261d277220 */ /* 0x000fe20000410000 */
[----:B------:R-:W-:Y:S01]  /*4cf0*/  HADD2.F32 R35, -RZ, R35.H1_H1 ;  /* 0x30000023ff237230 */ /* 0x000fe20000004100 */
[----:B------:R-:W-:Y:S01]  /*4d00*/  F2FP.F16.F32.PACK_AB R41, R48, R41 ;  /* 0x000000293029723e */ /* 0x000fe200000000ff */
[----:B------:R-:W-:Y:S02]  /*4d10*/  HADD2.F32 R40, -RZ, R49.H0_H0 ;  /* 0x20000031ff287230 */ /* 0x000fe40000004100 */
[----:B------:R-:W-:Y:S01]  /*4d20*/  FFMA.FTZ R51, R30, R33, R39 ;  /* 0x000000211e337223 */ /* 0x000fe20000010027 */
[----:B------:R-:W-:-:S02]  /*4d30*/  HADD2.F32 R34, -RZ, R50.H0_H0 ;  /* 0x20000032ff227230 */ /* 0x000fc40000004100 */
[----:B------:R-:W-:Y:S01]  /*4d40*/  FMUL.FTZ R50, R30, R38 ;  /* 0x000000261e327220 */ /* 0x000fe20000410000 */
[----:B------:R-:W-:Y:S02]  /*4d50*/  HADD2.F32 R31, -RZ, R31.H1_H1 ;  /* 0x3000001fff1f7230 */ /* 0x000fe40000004100 */
[-C--:B------:R-:W-:Y:S01]  /*4d60*/  FMUL.FTZ R38, R35, R40.reuse ;  /* 0x0000002823267220 */ /* 0x080fe20000410000 */
[----:B------:R-:W-:Y:S02]  /*4d70*/  HADD2.F32 R30, -RZ, R36.H0_H0 ;  /* 0x20000024ff1e7230 */ /* 0x000fe40000004100 */
        /* <DEDUP_REMOVED lines=14> */
[C---:B------:R-:W-:Y:S01]  /*4e60*/  FMUL.FTZ R33, R28.reuse, R33 ;  /* 0x000000211c217220 */ /* 0x040fe20000410000 */
[----:B------:R-:W-:Y:S02]  /*4e70*/  HADD2.F32 R109, -RZ, R109.H0_H0 ;  /* 0x2000006dff6d7230 */ /* 0x000fe40000004100 */
[----:B------:R-:W-:Y:S01]  /*4e80*/  FFMA.FTZ R34, R29, R107, -R34 ;  /* 0x0000006b1d227223 */ /* 0x000fe20000010822 */
[----:B------:R-:W-:Y:S02]  /*4e90*/  HADD2.F32 R29, -RZ, R37.H0_H0 ;  /* 0x20000025ff1d7230 */ /* 0x000fe40000004100 */
[-C--:B------:R-:W-:Y:S01]  /*4ea0*/  FFMA.FTZ R39, R28, R31.reuse, -R39 ;  /* 0x0000001f1c277223 */ /* 0x080fe20000010827 */
[----:B------:R-:W-:Y:S01]  /*4eb0*/  FFMA.FTZ R36, R36, R31, R33 ;  /* 0x0000001f24247223 */ /* 0x000fe20000010021 */
[----:B------:R-:W-:-:S02]  /*4ec0*/  HADD2.F32 R28, -RZ, R32.H0_H0 ;  /* 0x20000020ff1c7230 */ /* 0x000fc40000004100 */
[----:B------:R-:W-:Y:S01]  /*4ed0*/  FFMA.FTZ R35, R30, R107, R35 ;  /* 0x0000006b1e237223 */ /* 0x000fe20000010023 */
[----:B------:R-:W-:Y:S02]  /*4ee0*/  HADD2.F32 R31, -RZ, R98.H0_H0 ;  /* 0x20000062ff1f7230 */ /* 0x000fe40000004100 */
[-C--:B------:R-:W-:Y:S01]  /*4ef0*/  FMUL.FTZ R33, R29, R109.reuse ;  /* 0x0000006d1d217220 */ /* 0x080fe20000410000 */
[----:B------:R-:W-:Y:S02]  /*4f00*/  HADD2.F32 R37, -RZ, R37.H1_H1 ;  /* 0x30000025ff257230 */ /* 0x000fe40000004100 */
[----:B------:R-:W-:Y:S01]  /*4f10*/  FMUL.FTZ R38, R28, R109 ;  /* 0x0000006d1c267220 */ /* 0x000fe20000410000 */
[----:B------:R-:W-:Y:S01]  /*4f20*/  HADD2.F32 R32, -RZ, R32.H1_H1 ;  /* 0x30000020ff207230 */ /* 0x000fe20000004100 */
[----:B------:R-:W-:Y:S01]  /*4f30*/  F2FP.F16.F32.PACK_AB R51, R96, R51 ;  /* 0x000000336033723e */ /* 0x000fe200000000ff */
[----:B------:R-:W-:Y:S02]  /*4f40*/  HADD2.F32 R105, -RZ, R105.H0_H0 ;  /* 0x20000069ff697230 */ /* 0x000fe40000004100 */
[----:B------:R-:W-:Y:S01]  /*4f50*/  FMUL.FTZ R49, R37, R31 ;  /* 0x0000001f25317220 */ /* 0x000fe20000410000 */
[----:B------:R-:W-:-:S02]  /*4f60*/  HADD2.F32 R30, -RZ, R101.H0_H0 ;  /* 0x20000065ff1e7230 */ /* 0x000fc40000004100 */
        /* <DEDUP_REMOVED lines=8> */
[----:B------:R-:W-:Y:S02]  /*4ff0*/  F2FP.F16.F32.PACK_AB R28, R39, R34 ;  /* 0x00000022271c723e */ /* 0x000fe400000000ff */
[----:B------:R-:W-:Y:S01]  /*5000*/  F2FP.F16.F32.PACK_AB R30, R32, R33 ;  /* 0x00000021201e723e */ /* 0x000fe200000000ff */
[----:B------:R-:W-:Y:S01]  /*5010*/  IMAD.MOV.U32 R32, RZ, RZ, R40 ;  /* 0x000000ffff207224 */ /* 0x000fe200078e0028 */
[----:B------:R-:W-:Y:S01]  /*5020*/  F2FP.F16.F32.PACK_AB R29, R42, R43 ;  /* 0x0000002b2a1d723e */ /* 0x000fe200000000ff */
[----:B------:R-:W-:Y:S01]  /*5030*/  IMAD.MOV.U32 R33, RZ, RZ, R41 ;  /* 0x000000ffff217224 */ /* 0x000fe200078e0029 */
[----:B------:R-:W-:-:S07]  /*5040*/  F2FP.F16.F32.PACK_AB R34, R37, R38 ;  /* 0x000000262522723e */ /* 0x000fce00000000ff */
.L_x_12861:
[----:B------:R-:W-:Y:S05]  /*5050*/  BSYNC B1 ;  /* 0x0000000000017941 */ /* 0x000fea0003800000 */
.L_x_12860:
        /* <DEDUP_REMOVED lines=10> */
.L_x_12829:
[----:B------:R-:W-:-:S13]  /*5100*/  ISETP.NE.AND P3, PT, R72, 0x3, PT ;  /* 0x000000034800780c */ /* 0x000fda0003f65270 */
[----:B------:R-:W-:Y:S05]  /*5110*/  @!P3 BRA `(.L_x_12862) ;  /* 0x000000000004b947 */ /* 0x000fea0003800000 */
[----:B------:R-:W-:Y:S01]  /*5120*/  BPT.TRAP 0x1 ;  /* 0x000000040000795c */ /* 0x000fe20000300000 */
.L_x_12862:
[----:B------:R-:W-:Y:S01]  /*5130*/  IMAD R89, R152, 0x8, R144 ;  /* 0x0000000898597824 */ /* 0x000fe200078e0290 */
[----:B------:R-:W-:Y:S01]  /*5140*/  SHF.L.U32 R100, R157, 0x1f, RZ ;  /* 0x0000001f9d647819 */ /* 0x000fe200000006ff */
[----:B------:R-:W-:Y:S01]  /*5150*/  IMAD R91, R26, -0x60, R58 ;  /* 0xffffffa01a5b7824 */ /* 0x000fe200078e023a */
[----:B------:R-:W-:Y:S02]  /*5160*/  BSSY B1, `(.L_x_12863) ;  /* 0x0000004000017945 */ /* 0x000fe40003800000 */
[----:B------:R-:W0:Y:S02]  /*5170*/  SYNCS.PHASECHK.TRANS64.TRYWAIT P4, [R89+URZ+0x32490], R100 ;  /* 0x03249064590075a7 */ /* 0x000e24000808017f */
[----:B------:R-:W-:Y:S01]  /*5180*/  VIMNMX R91, R91, 0x60, PT ;  /* 0x000000605b5b7848 */ /* 0x000fe20003fe0100 */
[----:B0-----:R-:W-:Y:S06]  /*5190*/  @!P4 BRA `(.L_x_12864) ;  /* 0x000003240034c947 */ /* 0x001fec0003800000 */
.L_x_13211:
[----:B------:R-:W-:Y:S05]  /*51a0*/  BSYNC B1 ;  /* 0x0000000000017941 */ /* 0x000fea0003800000 */
.L_x_12863:
        /* <DEDUP_REMOVED lines=8> */
.L_x_12866:
[----:B------:R-:W-:Y:S05]  /*5230*/  BSYNC B1 ;  /* 0x0000000000017941 */ /* 0x000fea0003800000 */
.L_x_12865:
[----:B------:R-:W-:Y:S05]  /*5240*/  @P4 BRA `(.L_x_12846) ;  /* 0x0000000000104947 */ /* 0x000fea0003800000 */
[----:B-1----:R-:W1:Y:S04]  /*5250*/  @!P1 LDS.128 R28, [R98+0x2000] ;  /* 0x00200000621c9984 */ /* 0x002e680000000c00 */
[----:B------:R-:W2:Y:S04]  /*5260*/  @!P2 LDS.128 R32, [R96+0x2000] ;  /* 0x002000006020a984 */ /* 0x000ea80000000c00 */
[----:B-1----:R1:W-:Y:S04]  /*5270*/  @!P1 STG.E.128 desc[UR42][R36.64], R28 ;  /* 0x0000001c24009986 */ /* 0x0023e8000c101d2a */
[----:B--2---:R1:W-:Y:S02]  /*5280*/  @!P2 STG.E.128 desc[UR42][R36.64+0x40], R32 ;  /* 0x000040202400a986 */ /* 0x0043e4000c101d2a */
.L_x_12846:
[----:B------:R-:W-:Y:S05]  /*5290*/  BSYNC B0 ;  /* 0x0000000000007941 */ /* 0x000fea0003800000 */
.L_x_12828:
        /* <DEDUP_REMOVED lines=17> */
.L_x_12868:
[----:B------:R-:W-:Y:S05]  /*53b0*/  BSYNC B0 ;  /* 0x0000000000007941 */ /* 0x000fea0003800000 */
.L_x_12867:
[----:B------:R-:W2:Y:S01]  /*53c0*/  SYNCS.PHASECHK.TRANS64.TRYWAIT P3, [R89+URZ+0x324b0], R100 ;  /* 0x0324b064590075a7 */ /* 0x000ea2000806017f */
[----:B------:R-:W-:Y:S01]  /*53d0*/  ULDC UR49, c[0x0][0x320] ;  /* 0x0000c80000317ab9 */ /* 0x000fe20000000800 */
[----:B------:R-:W-:Y:S01]  /*53e0*/  ULDC.64 UR44, c[0x0][0x328] ;  /* 0x0000ca00002c7ab9 */ /* 0x000fe20000000a00 */
[----:B------:R-:W-:Y:S01]  /*53f0*/  ULDC.64 UR40, c[0x0][0x318] ;  /* 0x0000c60000287ab9 */ /* 0x000fe20000000a00 */
[----:B------:R-:W-:Y:S01]  /*5400*/  BSSY B0, `(.L_x_12869) ;  /* 0x0000003000007945 */ /* 0x000fe20003800000 */
[----:B-1----:R-:W-:-:S03]  /*5410*/  IMAD R28, R152, 0x6000, R159 ;  /* 0x00006000981c7824 */ /* 0x002fc600078e029f */
[----:B--2---:R-:W-:Y:S05]  /*5420*/  @!P3 BRA `(.L_x_12870) ;  /* 0x0000032000a4b947 */ /* 0x004fea0003800000 */
.L_x_13212:
[----:B------:R-:W-:Y:S05]  /*5430*/  BSYNC B0 ;  /* 0x0000000000007941 */ /* 0x000fea0003800000 */
.L_x_12869:
        /* <DEDUP_REMOVED lines=39> */
.L_x_12872:
[----:B------:R-:W-:Y:S05]  /*56b0*/  BSYNC B0 ;  /* 0x0000000000007941 */ /* 0x000fea0003800000 */
.L_x_12871:
        /* <DEDUP_REMOVED lines=37> */
.L_x_12874:
[----:B------:R-:W-:Y:S05]  /*5910*/  BSYNC B0 ;  /* 0x0000000000007941 */ /* 0x000fea0003800000 */
.L_x_12873:
        /* <DEDUP_REMOVED lines=22> */
.L_x_12823:
[----:B------:R-:W0:Y:S01]  /*5a80*/  S2R R0, SR_TID.X ;  /* 0x0000000000007919 */ /* 0x000e220000002100 */
[----:B------:R-:W1:Y:S01]  /*5a90*/  LDC R15, c[0x0][0x448] ;  /* 0x00011200ff0f7b82 */ /* 0x000e620000000800 */
[----:B------:R-:W-:Y:S01]  /*5aa0*/  IMAD.MOV.U32 R12, RZ, RZ, 0x3000 ;  /* 0x00003000ff0c7424 */ /* 0x000fe200078e00ff */
[----:B------:R-:W2:Y:S01]  /*5ab0*/  S2R R3, SR_SWINHI ;  /* 0x0000000000037919 */ /* 0x000ea20000002f00 */
[----:B------:R-:W-:Y:S02]  /*5ac0*/  IMAD.U32 R13, RZ, RZ, UR38 ;  /* 0x00000026ff0d7e24 */ /* 0x000fe4000f8e00ff */
[----:B------:R-:W-:Y:S01]  /*5ad0*/  IMAD.MOV.U32 R9, RZ, RZ, 0x100 ;  /* 0x00000100ff097424 */ /* 0x000fe200078e00ff */
[----:B------:R-:W-:Y:S02]  /*5ae0*/  STL [R1+0x70], R121 ;  /* 0x0000707901007387 */ /* 0x000fe40000100800 */
[----:B------:R-:W3:Y:S01]  /*5af0*/  LDC R14, c[0x0][0xa80] ;  /* 0x0002a000ff0e7b82 */ /* 0x000ee20000000800 */
[----:B------:R-:W-:Y:S01]  /*5b00*/  IMAD.MOV.U32 R10, RZ, RZ, 0x1 ;  /* 0x00000001ff0a7424 */ /* 0x000fe200078e00ff */
[----:B------:R4:W-:Y:S01]  /*5b10*/  STL.64 [R1+0x18], R12 ;  /* 0x0000180c01007387 */ /* 0x0009e20000100a00 */
[----:B------:R-:W-:-:S02]  /*5b20*/  IMAD.MOV.U32 R11, RZ, RZ, RZ ;  /* 0x000000ffff0b7224 */ /* 0x000fc400078e00ff */
[----:B------:R-:W-:Y:S01]  /*5b30*/  IMAD.MOV.U32 R4, RZ, RZ, 0xc000 ;  /* 0x0000c000ff047424 */ /* 0x000fe200078e00ff */
[----:B------:R-:W-:Y:S01]  /*5b40*/  STL.128 [R1+0x440], RZ ;  /* 0x000440ff01007387 */ /* 0x000fe20000100c00 */
[----:B------:R-:W-:Y:S02]  /*5b50*/  IMAD.U32 R5, RZ, RZ, UR38 ;  /* 0x00000026ff057e24 */ /* 0x000fe4000f8e00ff */
[----:B------:R-:W-:Y:S01]  /*5b60*/  IMAD.MOV.U32 R7, RZ, RZ, 0x100 ;  /* 0x00000100ff077424 */ /* 0x000fe200078e00ff */
[----:B------:R-:W-:Y:S01]  /*5b70*/  STL.128 [R1+0x450], RZ ;  /* 0x000450ff01007387 */ /* 0x000fe20000100c00 */
[----:B------:R-:W-:Y:S02]  /*5b80*/  IMAD.MOV.U32 R18, RZ, RZ, 0x1 ;  /* 0x00000001ff127424 */ /* 0x000fe400078e00ff */
[----:B------:R-:W-:Y:S01]  /*5b90*/  IMAD.MOV.U32 R19, RZ, RZ, RZ ;  /* 0x000000ffff137224 */ /* 0x000fe200078e00ff */
[----:B------:R-:W-:Y:S01]  /*5ba0*/  STL.128 [R1+0x230], RZ ;  /* 0x000230ff01007387 */ /* 0x000fe20000100c00 */
[----:B------:R-:W-:-:S02]  /*5bb0*/  IMAD.U32 R36, RZ, RZ, UR37 ;  /* 0x00000025ff247e24 */ /* 0x000fc4000f8e00ff */
[----:B------:R-:W-:Y:S01]  /*5bc0*/  IMAD.U32 R72, RZ, RZ, UR37 ;  /* 0x00000025ff487e24 */ /* 0x000fe2000f8e00ff */
[----:B------:R-:W-:Y:S01]  /*5bd0*/  STL.128 [R1+0x240], RZ ;  /* 0x000240ff01007387 */ /* 0x000fe20000100c00 */
[----:B0-----:R-:W-:-:S03]  /*5be0*/  LOP3.LUT R0, R0, 0x7f, RZ, 0xc0, !PT ;  /* 0x0000007f00007812 */ /* 0x001fc600078ec0ff */
[----:B---3--:R-:W-:Y:S01]  /*5bf0*/  STL [R1+0x460], R14 ;  /* 0x0004600e01007387 */ /* 0x008fe20000100800 */
[----:B------:R-:W-:Y:S02]  /*5c00*/  IADD3 R72, P5, R72, 0x70, RZ ;  /* 0x0000007048487810 */ /* 0x000fe40007fbe0ff */
[----:B------:R-:W-:Y:S01]  /*5c10*/  ISETP.NE.AND P1, PT, R0, RZ, PT ;  /* 0x000000ff0000720c */ /* 0x000fe20003f25270 */
[----:B------:R-:W-:Y:S01]  /*5c20*/  STL.128 [R1+0x250], RZ ;  /* 0x000250ff01007387 */ /* 0x000fe20000100c00 */
[----:B------:R-:W-:Y:S02]  /*5c30*/  MOV R30, R144 ;  /* 0x00000090001e7202 */ /* 0x000fe40000000f00 */
[----:B--2---:R-:W-:Y:S02]  /*5c40*/  MOV R31, R3 ;  /* 0x00000003001f7202 */ /* 0x004fe40000000f00 */
[----:B------:R-:W-:Y:S01]  /*5c50*/  SEL R8, RZ, 0x1, P1 ;  /* 0x00000001ff087807 */ /* 0x000fe20000800000 */
[----:B------:R-:W-:Y:S01]  /*5c60*/  STL.128 [R1+0x260], RZ ;  /* 0x000260ff01007387 */ /* 0x000fe20000100c00 */
[----:B----4-:R-:W-:-:S02]  /*5c70*/  IADD3 R12, P1, R30, 0x32430, RZ ;  /* 0x000324301e0c7810 */ /* 0x010fc40007f3e0ff */
[C---:B------:R-:W-:Y:S01]  /*5c80*/  IADD3 R0, P3, R30.reuse, 0x32450, RZ ;  /* 0x000324501e007810 */ /* 0x040fe20007f7e0ff */
[----:B------:R-:W-:Y:S01]  /*5c90*/  IMAD.MOV.U32 R6, RZ, RZ, R8 ;  /* 0x000000ffff067224 */ /* 0x000fe200078e0008 */
[C---:B------:R-:W-:Y:S01]  /*5ca0*/  IADD3 R3, P4, R30.reuse, 0x32460, RZ ;  /* 0x000324601e037810 */ /* 0x040fe20007f9e0ff */
[--C-:B------:R-:W-:Y:S01]  /*5cb0*/  IMAD.X R13, RZ, RZ, R31.reuse, P1 ;  /* 0x000000ffff0d7224 */ /* 0x100fe200008e061f */
[----:B-1----:R-:W-:Y:S01]  /*5cc0*/  ISETP.NE.AND P1, PT, R15, 0x1, PT ;  /* 0x000000010f00780c */ /* 0x002fe20003f25270 */
[----:B------:R0:W-:Y:S04]  /*5cd0*/  STL.128 [R1+0x20], R8 ;  /* 0x0000200801007387 */ /* 0x0001e80000100c00 */
[----:B------:R1:W-:Y:S04]  /*5ce0*/  STL.128 [R1+0x50], R4 ;  /* 0x0000500401007387 */ /* 0x0003e80000100c00 */
[----:B------:R-:W-:Y:S04]  /*5cf0*/  STL.64 [R1+0x8], R12 ;  /* 0x0000080c01007387 */ /* 0x000fe80000100a00 */
[----:B------:R-:W-:Y:S01]  /*5d00*/  STL.128 [R1+0x270], RZ ;  /* 0x000270ff01007387 */ /* 0x000fe20000100c00 */
[--C-:B0-----:R-:W-:Y:S01]  /*5d10*/  IMAD.X R11, RZ, RZ, R31.reuse, P3 ;  /* 0x000000ffff0b7224 */ /* 0x101fe200018e061f */
[----:B------:R-:W-:Y:S01]  /*5d20*/  IADD3 R8, P2, R30, 0x32440, RZ ;  /* 0x000324401e087810 */ /* 0x000fe20007f5e0ff */
[----:B------:R-:W-:Y:S01]  /*5d30*/  IMAD.X R10, RZ, RZ, R31, P4 ;  /* 0x000000ffff0a7224 */ /* 0x000fe200020e061f */
[----:B------:R-:W-:Y:S01]  /*5d40*/  STL.128 [R1+0x280], RZ ;  /* 0x000280ff01007387 */ /* 0x000fe20000100c00 */
[----:B-1----:R-:W-:Y:S01]  /*5d50*/  IMAD.MOV.U32 R4, RZ, RZ, R0 ;  /* 0x000000ffff047224 */ /* 0x002fe200078e0000 */
[----:B------:R-:W-:Y:S01]  /*5d60*/  IADD3 R36, P4, R36, 0x38, RZ ;  /* 0x0000003824247810 */ /* 0x000fe20007f9e0ff */
[----:B------:R-:W-:Y:S01]  /*5d70*/  IMAD.MOV.U32 R5, RZ, RZ, R11 ;  /* 0x000000ffff057224 */ /* 0x000fe200078e000b */
[----:B------:R-:W-:Y:S01]  /*5d80*/  STL.128 [R1+0x290], RZ ;  /* 0x000290ff01007387 */ /* 0x000fe20000100c00 */
[----:B------:R-:W-:-:S02]  /*5d90*/  IMAD.MOV.U32 R6, RZ, RZ, R3 ;  /* 0x000000ffff067224 */ /* 0x000fc400078e0003 */
[----:B------:R-:W-:Y:S01]  /*5da0*/  IMAD.MOV.U32 R7, RZ, RZ, R10 ;  /* 0x000000ffff077224 */ /* 0x000fe200078e000a */
[----:B------:R-:W0:Y:S01]  /*5db0*/  @P1 LDC R3, c[0x0][0x44c] ;  /* 0x00011300ff031b82 */ /* 0x000e220000000800 */
[----:B------:R-:W-:Y:S01]  /*5dc0*/  IMAD.X R9, RZ, RZ, R31, P2 ;  /* 0x000000ffff097224 */ /* 0x000fe200010e061f */
[----:B------:R-:W-:Y:S01]  /*5dd0*/  STL.128 [R1+0x2a0], RZ ;  /* 0x0002a0ff01007387 */ /* 0x000fe20000100c00 */
[----:B------:R-:W-:-:S03]  /*5de0*/  VIADD R0, R177, 0x7f ;  /* 0x0000007fb1007836 */ /* 0x000fc60000000000 */
[----:B------:R1:W-:Y:S04]  /*5df0*/  STL.128 [R1+0x40], R4 ;  /* 0x0000400401007387 */ /* 0x0003e80000100c00 */
[----:B------:R2:W-:Y:S04]  /*5e00*/  STL.64 [R1+0x68], R6 ;  /* 0x0000680601007387 */ /* 0x0005e80000100a00 */
[----:B------:R-:W-:Y:S04]  /*5e10*/  STL.64 [R1+0x10], R8 ;  /* 0x0000100801007387 */ /* 0x000fe80000100a00 */
[----:B------:R-:W-:Y:S01]  /*5e20*/  STL.64 [R1+0x30], R8 ;  /* 0x0000300801007387 */ /* 0x000fe20000100a00 */
[----:B-1----:R-:W1:Y:S03]  /*5e30*/  @P1 LDC R4, c[0x0][0x450] ;  /* 0x00011400ff041b82 */ /* 0x002e660000000800 */
[----:B------:R-:W-:Y:S01]  /*5e40*/  STL.128 [R1+0x2b0], RZ ;  /* 0x0002b0ff01007387 */ /* 0x000fe20000100c00 */
[----:B0-----:R-:W-:-:S03]  /*5e50*/  @P1 IMAD.HI.U32 R3, R0, R3, RZ ;  /* 0x0000000300031227 */ /* 0x001fc600078e00ff */
[----:B------:R-:W-:Y:S01]  /*5e60*/  STL.128 [R1+0x2c0], RZ ;  /* 0x0002c0ff01007387 */ /* 0x000fe20000100c00 */
[----:B--2---:R-:W0:Y:S03]  /*5e70*/  LDC.64 R6, c[0x0][0xad8] ;  /* 0x0002b600ff067b82 */ /* 0x004e260000000a00 */
[----:B------:R-:W-:Y:S04]  /*5e80*/  STL.128 [R1+0x2d0], RZ ;  /* 0x0002d0ff01007387 */ /* 0x000fe80000100c00 */
[----:B------:R-:W-:Y:S04]  /*5e90*/  STL.128 [R1+0x2e0], RZ ;  /* 0x0002e0ff01007387 */ /* 0x000fe80000100c00 */
[----:B------:R-:W-:Y:S04]  /*5ea0*/  STL.128 [R1+0x2f0], RZ ;  /* 0x0002f0ff01007387 */ /* 0x000fe80000100c00 */
[----:B------:R-:W-:Y:S01]  /*5eb0*/  STL.128 [R1+0x300], RZ ;  /* 0x000300ff01007387 */ /* 0x000fe20000100c00 */
[----:B-1----:R-:W-:-:S03]  /*5ec0*/  @P1 SHF.R.U32.HI R0, RZ, R4, R3 ;  /* 0x00000004ff001219 */ /* 0x002fc60000011603 */
[----:B------:R-:W-:Y:S04]  /*5ed0*/  STL.128 [R1+0x310], RZ ;  /* 0x000310ff01007387 */ /* 0x000fe80000100c00 */
[----:B------:R-:W-:Y:S01]  /*5ee0*/  STL.128 [R1+0x320], RZ ;  /* 0x000320ff01007387 */ /* 0x000fe20000100c00 */
[----:B0-----:R-:W-:-:S03]  /*5ef0*/  ISETP.GE.AND P6, PT, R7, 0x1, PT ;  /* 0x000000010700780c */ /* 0x001fc60003fc6270 */
[----:B------:R-:W-:Y:S04]  /*5f00*/  STL.128 [R1+0x330], RZ ;  /* 0x000330ff01007387 */ /* 0x000fe80000100c00 */
        /* <DEDUP_REMOVED lines=15> */
[----:B------:R-:W-:Y:S04]  /*6000*/  STL.64 [R1], RZ ;  /* 0x000000ff01007387 */ /* 0x000fe80000100a00 */
[----:B------:R-:W-:Y:S04]  /*6010*/  STL.64 [R1+0x38], RZ ;  /* 0x000038ff01007387 */ /* 0x000fe80000100a00 */
[----:B------:R0:W-:Y:S02]  /*6020*/  STL.64 [R1+0x60], R18 ;  /* 0x0000601201007387 */ /* 0x0001e40000100a00 */
[----:B0-----:R-:W-:-:S02]  /*6030*/  IMAD.U32 R19, RZ, RZ, UR37 ;  /* 0x00000025ff137e24 */ /* 0x001fc4000f8e00ff */
[----:B------:R-:W-:-:S03]  /*6040*/  IMAD.U32 R18, RZ, RZ, UR37 ;  /* 0x00000025ff127e24 */ /* 0x000fc6000f8e00ff */
[----:B------:R-:W-:Y:S02]  /*6050*/  IADD3 R19, P2, R19, 0x440, RZ ;  /* 0x0000044013137810 */ /* 0x000fe40007f5e0ff */
[----:B------:R-:W-:Y:S01]  /*6060*/  IADD3 R18, P3, R18, 0x230, RZ ;  /* 0x0000023012127810 */ /* 0x000fe20007f7e0ff */
[----:B------:R-:W-:-:S12]  /*6070*/  @P0 BRA `(.L_x_12876) ;  /* 0x00000000000c0947 */ /* 0x000fd80003800000 */
[----:B------:R-:W0:Y:S01]  /*6080*/  FENCE.VIEW.ASYNC.G ;  /* 0x00000000000073c6 */ /* 0x000e220000000100 */
[----:B------:R-:W-:Y:S05]  /*6090*/  WARPSYNC.ALL ;  /* 0x0000000000007948 */ /* 0x000fea0003800000 */
[----:B0-----:R-:W-:Y:S06]  /*60a0*/  BAR.ARV 0xc, 0x180 ;  /* 0x0306000000007b1d */ /* 0x001fec0000002000 */
.L_x_12876:
[----:B------:R-:W-:Y:S01]  /*60b0*/  IMAD.IADD R3, R187, 0x1, R0 ;  /* 0x00000001bb037824 */ /* 0x000fe200078e0200 */
[----:B------:R-:W-:Y:S01]  /*60c0*/  IADD3.X R73, RZ, UR36, RZ, P5, !PT ;  /* 0x00000024ff497c10 */ /* 0x000fe2000affe4ff */
[----:B------:R-:W-:Y:S02]  /*60d0*/  IMAD.X R44, RZ, RZ, UR36, P2 ;  /* 0x00000024ff2c7e24 */ /* 0x000fe400090e06ff */
[----:B------:R-:W-:Y:S02]  /*60e0*/  IMAD.X R47, RZ, RZ, UR36, P3 ;  /* 0x00000024ff2f7e24 */ /* 0x000fe400098e06ff */
[----:B------:R-:W-:Y:S02]  /*60f0*/  IMAD.X R45, RZ, RZ, UR36, P4 ;  /* 0x00000024ff2d7e24 */ /* 0x000fe4000a0e06ff */
        /* <DEDUP_REMOVED lines=13> */
.L_x_12879:
[----:B------:R-:W-:-:S13]  /*61d0*/  ISETP.NE.AND P0, PT, R7, 0x1, PT ;  /* 0x000000010700780c */ /* 0x000fda0003f05270 */
[----:B------:R-:W0:Y:S02]  /*61e0*/  @P0 LDC.64 R4, c[0x0][0xae0] ;  /* 0x0002b800ff040b82 */ /* 0x000e240000000a00 */
[----:B0-----:R-:W-:-:S05]  /*61f0*/  @P0 IMAD.HI.U32 R4, R0, R4, RZ ;  /* 0x0000000400040227 */ /* 0x001fca00078e00ff */
[----:B------:R-:W-:-:S07]  /*6200*/  @P0 SHF.R.U32.HI R0, RZ, R5, R4 ;  /* 0x00000005ff000219 */ /* 0x000fce0000011604 */
.L_x_12880:
[----:B------:R-:W-:Y:S05]  /*6210*/  BSYNC B0 ;  /* 0x0000000000007941 */ /* 0x000fea0003800000 */
.L_x_12878:
[----:B------:R-:W-:-:S05]  /*6220*/  IMAD R3, R0, R7, R7 ;  /* 0x0000000700037224 */ /* 0x000fca00078e0207 */
[----:B------:R-:W-:-:S07]  /*6230*/  VIMNMX R6, R6, R3, PT ;  /* 0x0000000306067248 */ /* 0x000fce0003fe0100 */
.L_x_12877:
[----:B------:R-:W0:Y:S01]  /*6240*/  @P1 LDC R0, c[0x0][0x44c] ;  /* 0x00011300ff001b82 */ /* 0x000e220000000800 */
[----:B------:R-:W-:Y:S01]  /*6250*/  VIADD R6, R6, 0x5f ;  /* 0x0000005f06067836 */ /* 0x000fe20000000000 */
[----:B------:R-:W-:Y:S01]  /*6260*/  ULDC UR4, c[0x0][0xad4] ;  /* 0x0002b50000047ab9 */ /* 0x000fe20000000800 */
[----:B------:R-:W-:Y:S02]  /*6270*/  IMAD.MOV.U32 R5, RZ, RZ, R177 ;  /* 0x000000ffff057224 */ /* 0x000fe400078e00b1 */
[----:B------:R-:W-:-:S03]  /*6280*/  IMAD.HI R6, R6, 0x2aaaaaab, RZ ;  /* 0x2aaaaaab06067827 */ /* 0x000fc600078e02ff */
[----:B------:R-:W1:Y:S02]  /*6290*/  @P1 LDC R9, c[0x0][0x450] ;  /* 0x00011400ff091b82 */ /* 0x000e640000000800 */
[----:B------:R-:W-:-:S04]  /*62a0*/  SHF.R.U32.HI R3, RZ, 0x1f, R6 ;  /* 0x0000001fff037819 */ /* 0x000fc80000011606 */
[----:B------:R-:W-:-:S04]  /*62b0*/  LEA.HI.SX32 R6, R6, R3, 0x1c ;  /* 0x0000000306067211 */ /* 0x000fc800078fe2ff */
[----:B------:R-:W-:Y:S01]  /*62c0*/  VIMNMX R185, R185, R6, PT ;  /* 0x00000006b9b97248 */ /* 0x000fe20003fe0100 */
        /* <DEDUP_REMOVED lines=15> */
.L_x_12883:
[----:B------:R-:W-:-:S13]  /*63c0*/  ISETP.NE.AND P0, PT, R7, 0x1, PT ;  /* 0x000000010700780c */ /* 0x000fda0003f05270 */
[----:B------:R-:W0:Y:S02]  /*63d0*/  @P0 LDC.64 R4, c[0x0][0xae0] ;  /* 0x0002b800ff040b82 */ /* 0x000e240000000a00 */
[----:B0-----:R-:W-:-:S05]  /*63e0*/  @P0 IMAD.HI.U32 R4, R0, R4, RZ ;  /* 0x0000000400040227 */ /* 0x001fca00078e00ff */
[----:B------:R-:W-:-:S07]  /*63f0*/  @P0 SHF.R.U32.HI R0, RZ, R5, R4 ;  /* 0x00000005ff000219 */ /* 0x000fce0000011604 */
.L_x_12884:
[----:B------:R-:W-:Y:S05]  /*6400*/  BSYNC B0 ;  /* 0x0000000000007941 */ /* 0x000fea0003800000 */
.L_x_12882:
[----:B------:R-:W-:-:S05]  /*6410*/  IMAD R0, R0, R7, RZ ;  /* 0x0000000700007224 */ /* 0x000fca00078e02ff */
[----:B------:R-:W-:-:S07]  /*6420*/  VIMNMX R3, R3, R0, !PT ;  /* 0x0000000003037248 */ /* 0x000fce0007fe0100 */
.L_x_12881:
[----:B------:R-:W-:Y:S01]  /*6430*/  IMAD.HI R3, R3, 0x2aaaaaab, RZ ;  /* 0x2aaaaaab03037827 */ /* 0x000fe200078e02ff */
[----:B------:R-:W-:-:S04]  /*6440*/  PLOP3.LUT P0, PT, PT, PT, PT, 0x80, 0x0 ;  /* 0x000000000000781c */ /* 0x000fc80003f0f070 */
[----:B------:R-:W-:-:S04]  /*6450*/  SHF.R.U32.HI R0, RZ, 0x1f, R3 ;  /* 0x0000001fff007819 */ /* 0x000fc80000011603 */
[----:B------:R-:W-:-:S04]  /*6460*/  LEA.HI.SX32 R0, R3, R0, 0x1c ;  /* 0x0000000003007211 */ /* 0x000fc800078fe2ff */
[----:B------:R-:W-:-:S04]  /*6470*/  VIMNMX R165, RZ, R0, !PT ;  /* 0x00000000ffa57248 */ /* 0x000fc80007fe0100 */
[----:B------:R-:W-:-:S13]  /*6480*/  ISETP.GT.AND P1, PT, R185, R165, PT ;  /* 0x000000a5b900720c */ /* 0x000fda0003f24270 */
[----:B------:R-:W-:Y:S05]  /*6490*/  @!P1 BRA `(.L_x_12885) ;  /* 0x0000025400349947 */ /* 0x000fea0003800000 */
[----:B------:R0:W-:Y:S01]  /*64a0*/  STL.64 [R1+0x78], RZ ;  /* 0x000078ff01007387 */ /* 0x0001e20000100a00 */
[----:B------:R-:W-:Y:S01]  /*64b0*/  IMAD.U32 R34, RZ, RZ, UR37 ;  /* 0x00000025ff227e24 */ /* 0x000fe2000f8e00ff */
[----:B------:R-:W-:Y:S01]  /*64c0*/  UMOV UR4, 0xffffffff ;  /* 0xffffffff00047882 */ /* 0x000fe20000000000 */
[----:B------:R-:W-:Y:S02]  /*64d0*/  IMAD.U32 R35, RZ, RZ, UR37 ;  /* 0x00000025ff237e24 */ /* 0x000fe4000f8e00ff */
[----:B------:R-:W-:Y:S01]  /*64e0*/  IMAD.U32 R32, RZ, RZ, UR37 ;  /* 0x00000025ff207e24 */ /* 0x000fe2000f8e00ff */
[----:B------:R-:W-:Y:S01]  /*64f0*/  IADD3 R34, P0, R34, 0x118, RZ ;  /* 0x0000011822227810 */ /* 0x000fe20007f1e0ff */
[----:B------:R-:W-:Y:S01]  /*6500*/  IMAD.U32 R40, RZ, RZ, UR37 ;  /* 0x00000025ff287e24 */ /* 0x000fe2000f8e00ff */
[----:B------:R-:W-:Y:S01]  /*6510*/  IADD3 R35, P1, R35, 0x110, RZ ;  /* 0x0000011023237810 */ /* 0x000fe20007f3e0ff */
[----:B------:R-:W-:Y:S01]  /*6520*/  IMAD.U32 R50, RZ, RZ, UR37 ;  /* 0x00000025ff327e24 */ /* 0x000fe2000f8e00ff */
[----:B------:R-:W-:Y:S01]  /*6530*/  IADD3 R32, P2, R32, 0xa8, RZ ;  /* 0x000000a820207810 */ /* 0x000fe20007f5e0ff */
[----:B------:R-:W-:Y:S01]  /*6540*/  IMAD.X R43, RZ, RZ, UR36, P0 ;  /* 0x00000024ff2b7e24 */ /* 0x000fe200080e06ff */
[----:B------:R-:W-:Y:S01]  /*6550*/  IADD3 R40, P3, R40, 0x78, RZ ;  /* 0x0000007828287810 */ /* 0x000fe20007f7e0ff */
[----:B------:R-:W-:Y:S01]  /*6560*/  IMAD.X R46, RZ, RZ, UR36, P1 ;  /* 0x00000024ff2e7e24 */ /* 0x000fe200088e06ff */
[----:B------:R-:W-:Y:S01]  /*6570*/  IADD3 R50, P4, R50, 0x80, RZ ;  /* 0x0000008032327810 */ /* 0x000fe20007f9e0ff */
[----:B------:R-:W-:-:S02]  /*6580*/  IMAD.X R33, RZ, RZ, UR36, P2 ;  /* 0x00000024ff217e24 */ /* 0x000fc400090e06ff */
[----:B------:R-:W-:Y:S02]  /*6590*/  IMAD.X R41, RZ, RZ, UR36, P3 ;  /* 0x00000024ff297e24 */ /* 0x000fe400098e06ff */
[----:B------:R-:W-:Y:S01]  /*65a0*/  IMAD.X R49, RZ, RZ, UR36, P4 ;  /* 0x00000024ff317e24 */ /* 0x000fe2000a0e06ff */
[----:B0-----:R-:W-:Y:S07]  /*65b0*/  BRA.DIV UR4, `(.L_x_12886) ;  /* 0x0000031204547947 */ /* 0x001fee000b800000 */
[----:B------:R0:W1:Y:S02]  /*65c0*/  SHFL.IDX PT, R14, R233, RZ, 0x1f ;  /* 0x00001fffe90e7589 */ /* 0x00006400000e0000 */
.L_x_13215:
[----:B-1----:R-:W-:Y:S01]  /*65d0*/  LEA.HI R0, R14, R14, RZ, 0x1 ;  /* 0x0000000e0e007211 */ /* 0x002fe200078f08ff */
[C---:B------:R-:W-:Y:S01]  /*65e0*/  VIADD R61, R144.reuse, 0x18400 ;  /* 0x00018400903d7836 */ /* 0x040fe20000000000 */
[----:B------:R-:W-:Y:S01]  /*65f0*/  STL.128 [R1+0xb0], RZ ;  /* 0x0000b0ff01007387 */ /* 0x000fe20000100c00 */
[----:B------:R-:W-:Y:S01]  /*6600*/  VIADD R8, R144, 0x400 ;  /* 0x0000040090087836 */ /* 0x000fe20000000000 */
[----:B------:R-:W-:Y:S01]  /*6610*/  LOP3.LUT R3, R0, 0x7fffe, RZ, 0xc0, !PT ;  /* 0x0007fffe00037812 */ /* 0x000fe200078ec0ff */
[----:B------:R-:W-:Y:S01]  /*6620*/  IMAD.MOV.U32 R4, RZ, RZ, 0x1 ;  /* 0x00000001ff047424 */ /* 0x000fe200078e00ff */
[----:B------:R-:W-:Y:S01]  /*6630*/  STL.128 [R1+0xc0], RZ ;  /* 0x0000c0ff01007387 */ /* 0x000fe20000100c00 */
[----:B------:R-:W-:Y:S01]  /*6640*/  IMAD.MOV.U32 R5, RZ, RZ, RZ ;  /* 0x000000ffff057224 */ /* 0x000fe200078e00ff */
[----:B------:R-:W-:Y:S01]  /*6650*/  SHF.R.U32.HI R8, RZ, 0x4, R8 ;  /* 0x00000004ff087819 */ /* 0x000fe20000011608 */
[----:B------:R-:W-:Y:S01]  /*6660*/  IMAD.IADD R0, R14, 0x1, -R3 ;  /* 0x000000010e007824 */ /* 0x000fe200078e0a03 */
[----:B------:R-:W-:Y:S01]  /*6670*/  STL.128 [R1+0xd0], RZ ;  /* 0x0000d0ff01007387 */ /* 0x000fe20000100c00 */
[----:B------:R-:W-:Y:S01]  /*6680*/  VIADD R3, R144, 0x1c400 ;  /* 0x0001c40090037836 */ /* 0x000fe20000000000 */
[----:B------:R-:W-:Y:S01]  /*6690*/  LOP3.LUT R8, R8, 0x3fff, RZ, 0xc0, !PT ;  /* 0x00003fff08087812 */ /* 0x000fe200078ec0ff */
[----:B------:R-:W-:Y:S01]  /*66a0*/  IMAD R0, R0, 0x2000, R61 ;  /* 0x0000200000007824 */ /* 0x000fe200078e023d */
[----:B------:R-:W-:Y:S01]  /*66b0*/  STL.128 [R1+0xe0], RZ ;  /* 0x0000e0ff01007387 */ /* 0x000fe20000100c00 */
[----:B------:R-:W-:Y:S01]  /*66c0*/  IMAD.MOV.U32 R6, RZ, RZ, 0x1 ;  /* 0x00000001ff067424 */ /* 0x000fe200078e00ff */
[----:B------:R-:W-:Y:S01]  /*66d0*/  SHF.R.U32.HI R3, RZ, 0x4, R3 ;  /* 0x00000004ff037819 */ /* 0x000fe20000011603 */
[----:B------:R-:W-:Y:S01]  /*66e0*/  VIADD R9, R0, 0xa000 ;  /* 0x0000a00000097836 */ /* 0x000fe20000000000 */
[----:B------:R-:W-:Y:S01]  /*66f0*/  SHF.R.U32.HI R0, RZ, 0x4, R0 ;  /* 0x00000004ff007819 */ /* 0x000fe20000011600 */
[----:B------:R-:W-:Y:S01]  /*6700*/  IMAD.MOV.U32 R7, RZ, RZ, RZ ;  /* 0x000000ffff077224 */ /* 0x000fe200078e00ff */
[----:B------:R-:W-:Y:S01]  /*6710*/  LOP3.LUT R3, R3, 0x3fff, RZ, 0xc0, !PT ;  /* 0x00003fff03037812 */ /* 0x000fe200078ec0ff */
[----:B------:R-:W-:Y:S01]  /*6720*/  IMAD.MOV.U32 R12, RZ, RZ, 0x1 ;  /* 0x00000001ff0c7424 */ /* 0x000fe200078e00ff */
[----:B------:R-:W-:Y:S01]  /*6730*/  SHF.R.U32.HI R9, RZ, 0x4, R9 ;  /* 0x00000004ff097819 */ /* 0x000fe20000011609 */
[----:B------:R-:W-:Y:S01]  /*6740*/  IMAD.MOV.U32 R13, RZ, RZ, RZ ;  /* 0x000000ffff0d7224 */ /* 0x000fe200078e00ff */
[----:B------:R-:W-:Y:S01]  /*6750*/  LOP3.LUT R3, R3, 0x10000, RZ, 0xfc, !PT ;  /* 0x0001000003037812 */ /* 0x000fe200078efcff */
[----:B------:R1:W-:Y:S01]  /*6760*/  STL.128 [R1+0x80], R4 ;  /* 0x0000800401007387 */ /* 0x0003e20000100c00 */
[----:B------:R-:W-:Y:S01]  /*6770*/  LOP3.LUT R9, R9, 0x3fff, RZ, 0xc0, !PT ;  /* 0x00003fff09097812 */ /* 0x000fe200078ec0ff */
[----:B------:R-:W-:Y:S01]  /*6780*/  IMAD.MOV.U32 R11, RZ, RZ, 0x40000040 ;  /* 0x40000040ff0b7424 */ /* 0x000fe200078e00ff */
[----:B------:R-:W-:Y:S01]  /*6790*/  LOP3.LUT R0, R0, 0x3fff, RZ, 0xc0, !PT ;  /* 0x00003fff00007812 */ /* 0x000fe200078ec0ff */
[----:B------:R2:W-:Y:S01]  /*67a0*/  STL.64 [R1+0x90], R12 ;  /* 0x0000900c01007387 */ /* 0x0005e20000100a00 */
[----:B------:R-:W-:Y:S01]  /*67b0*/  LOP3.LUT R10, R8, 0x10000, RZ, 0xfc, !PT ;  /* 0x00010000080a7812 */ /* 0x000fe200078efcff */
[----:B------:R-:W-:Y:S01]  /*67c0*/  IMAD.U32 R38, RZ, RZ, UR37 ;  /* 0x00000025ff267e24 */ /* 0x000fe2000f8e00ff */
[----:B------:R-:W-:Y:S01]  /*67d0*/  LOP3.LUT P0, RZ, R61, 0x1bf, RZ, 0xc0, !PT ;  /* 0x000001bf3dff7812 */ /* 0x000fe2000780c0ff */
[----:B------:R3:W-:Y:S01]  /*67e0*/  STL.128 [R1+0xf0], RZ ;  /* 0x0000f0ff01007387 */ /* 0x0007e20000100c00 */
[----:B------:R-:W-:Y:S01]  /*67f0*/  IMAD.U32 R39, RZ, RZ, UR37 ;  /* 0x00000025ff277e24 */ /* 0x000fe2000f8e00ff */
[----:B------:R-:W-:Y:S01]  /*6800*/  BSSY B6, `(.L_x_12887) ;  /* 0x000002b000067945 */ /* 0x000fe20003800000 */
[----:B------:R-:W-:Y:S01]  /*6810*/  IMAD.U32 R37, RZ, RZ, UR37 ;  /* 0x00000025ff257e24 */ /* 0x000fe2000f8e00ff */
[----:B------:R3:W-:Y:S01]  /*6820*/  STL.128 [R1+0x100], RZ ;  /* 0x000100ff01007387 */ /* 0x0007e20000100c00 */
[----:B------:R-:W-:Y:S01]  /*6830*/  IMAD.U32 R28, RZ, RZ, UR37 ;  /* 0x00000025ff1c7e24 */ /* 0x000fe2000f8e00ff */
[----:B------:R-:W-:Y:S01]  /*6840*/  IADD3 R38, P1, R38, 0x88, RZ ;  /* 0x0000008826267810 */ /* 0x000fe20007f3e0ff */
[----:B------:R-:W-:Y:S01]  /*6850*/  IMAD.U32 R52, RZ, RZ, UR37 ;  /* 0x00000025ff347e24 */ /* 0x000fe2000f8e00ff */
[----:B-1----:R-:W-:Y:S01]  /*6860*/  LOP3.LUT R6, R8, 0x3000000, RZ, 0xfc, !PT ;  /* 0x0300000008067812 */ /* 0x002fe200078efcff */
[----:B------:R-:W-:Y:S01]  /*6870*/  IMAD.MOV.U32 R4, RZ, RZ, R3 ;  /* 0x000000ffff047224 */ /* 0x000fe200078e0003 */
[----:B------:R-:W-:Y:S01]  /*6880*/  LOP3.LUT R8, R9, 0x10000, RZ, 0xfc, !PT ;  /* 0x0001000009087812 */ /* 0x000fe200078efcff */
[----:B------:R-:W-:Y:S01]  /*6890*/  IMAD.MOV.U32 R5, RZ, RZ, 0x40000040 ;  /* 0x40000040ff057424 */ /* 0x000fe200078e00ff */
[----:B--2---:R-:W-:Y:S01]  /*68a0*/  LOP3.LUT R12, R0, 0x10000, RZ, 0xfc, !PT ;  /* 0x00010000000c7812 */ /* 0x004fe200078efcff */
[----:B------:R-:W-:Y:S01]  /*68b0*/  IMAD.MOV.U32 R7, RZ, RZ, 0x40000040 ;  /* 0x40000040ff077424 */ /* 0x000fe200078e00ff */
[----:B------:R-:W-:Y:S01]  /*68c0*/  IADD3 R39, P2, R39, 0x90, RZ ;  /* 0x0000009027277810 */ /* 0x000fe20007f5e0ff */
[----:B------:R-:W-:Y:S01]  /*68d0*/  IMAD.MOV.U32 R13, RZ, RZ, 0x40000040 ;  /* 0x40000040ff0d7424 */ /* 0x000fe200078e00ff */
[----:B------:R-:W-:Y:S01]  /*68e0*/  IADD3 R37, P3, R37, 0x98, RZ ;  /* 0x0000009825257810 */ /* 0x000fe20007f7e0ff */
[----:B------:R-:W-:Y:S01]  /*68f0*/  IMAD.MOV.U32 R9, RZ, RZ, 0x40000040 ;  /* 0x40000040ff097424 */ /* 0x000fe200078e00ff */
[----:B------:R3:W-:Y:S01]  /*6900*/  STL.128 [R1+0xa0], R4 ;  /* 0x0000a00401007387 */ /* 0x0007e20000100c00 */
[----:B------:R-:W-:Y:S01]  /*6910*/  IADD3 R28, P4, R28, 0xa0, RZ ;  /* 0x000000a01c1c7810 */ /* 0x000fe20007f9e0ff */
[----:B------:R-:W-:Y:S01]  /*6920*/  IMAD.X R53, RZ, RZ, UR36, P1 ;  /* 0x00000024ff357e24 */ /* 0x000fe200088e06ff */
[----:B------:R-:W-:Y:S01]  /*6930*/  IADD3 R52, P5, R52, 0xb0, RZ ;  /* 0x000000b034347810 */ /* 0x000fe20007fbe0ff */
[----:B------:R3:W-:Y:S01]  /*6940*/  STL.64 [R1+0x98], R12 ;  /* 0x0000980c01007387 */ /* 0x0007e20000100a00 */
[----:B------:R-:W-:-:S02]  /*6950*/  IMAD.X R54, RZ, RZ, UR36, P2 ;  /* 0x00000024ff367e24 */ /* 0x000fc400090e06ff */
[----:B------:R-:W-:Y:S01]  /*6960*/  IMAD.X R48, RZ, RZ, UR36, P3 ;  /* 0x00000024ff307e24 */ /* 0x000fe200098e06ff */
[----:B------:R3:W-:Y:S01]  /*6970*/  STL.128 [R1+0x110], R8 ;  /* 0x0001100801007387 */ /* 0x0007e20000100c00 */
[----:B------:R-:W-:Y:S02]  /*6980*/  IMAD.X R57, RZ, RZ, UR36, P4 ;  /* 0x00000024ff397e24 */ /* 0x000fe4000a0e06ff */
[----:B------:R-:W-:Y:S01]  /*6990*/  IMAD.X R51, RZ, RZ, UR36, P5 ;  /* 0x00000024ff337e24 */ /* 0x000fe2000a8e06ff */
[----:B------:R-:W-:Y:S06]  /*69a0*/  @!P0 BRA `(.L_x_12888) ;  /* 0x0000000000408947 */ /* 0x000fec0003800000 */
[----:B------:R-:W-:Y:S01]  /*69b0*/  MOV R0, 0x0 ;  /* 0x0000000000007802 */ /* 0x000fe20000000f00 */
[----:B------:R-:W-:Y:S01]  /*69c0*/  ULDC.64 UR4, c[0x4][0x118] ;  /* 0x0100460000047ab9 */ /* 0x000fe20000000a00 */
[----:B------:R-:W-:Y:S01]  /*69d0*/  ULDC.64 UR6, c[0x4][0x120] ;  /* 0x0100480000067ab9 */ /* 0x000fe20000000a00 */
[----:B---3--:R-:W-:Y:S01]  /*69e0*/  IMAD.U32 R4, RZ, RZ, UR4 ;  /* 0x00000004ff047e24 */ /* 0x008fe2000f8e00ff */
[----:B------:R1:W2:Y:S01]  /*69f0*/  LDC.64 R14, c[0x4][R0] ;  /* 0x01000000000e7b82 */ /* 0x0002a20000000a00 */
        /* <DEDUP_REMOVED lines=11> */
.L_x_12888:
[----:B------:R-:W-:Y:S05]  /*6ab0*/  BSYNC B6 ;  /* 0x0000000000067941 */ /* 0x000fea0003800000 */
.L_x_12887:
[----:B------:R-:W1:Y:S01]  /*6ac0*/  S2R R29, SR_TID.X ;  /* 0x00000000001d7919 */ /* 0x000e620000002100 */
[----:B---3--:R-:W2:Y:S01]  /*6ad0*/  LDC.64 R10, c[0x0][0xad0] ;  /* 0x0002b400ff0a7b82 */ /* 0x008ea20000000a00 */
[----:B------:R-:W-:Y:S01]  /*6ae0*/  UIADD3 UR5, UP0, UR37, 0x120, URZ ;  /* 0x0000012025057890 */ /* 0x000fe2000ff1e03f */
[----:B------:R-:W-:Y:S01]  /*6af0*/  IMAD.MOV.U32 R8, RZ, RZ, RZ ;  /* 0x000000ffff087224 */ /* 0x000fe200078e00ff */
[----:B------:R-:W-:Y:S01]  /*6b00*/  STL.64 [R1+0x120], R192 ;  /* 0x000120c001007387 */ /* 0x000fe20000100a00 */
[----:B------:R-:W-:Y:S01]  /*6b10*/  IMAD.U32 R42, RZ, RZ, UR37 ;  /* 0x00000025ff2a7e24 */ /* 0x000fe2000f8e00ff */
[----:B------:R-:W-:Y:S02]  /*6b20*/  UIADD3.X UR6, URZ, UR36, URZ, UP0, !UPT ;  /* 0x000000243f067290 */ /* 0x000fe400087fe43f */
[----:B------:R-:W-:Y:S01]  /*6b30*/  UIADD3 UR4, UP0, UR37, 0x16c, URZ ;  /* 0x0000016c25047890 */ /* 0x000fe2000ff1e03f */
[----:B------:R-:W3:Y:S01]  /*6b40*/  LDC.64 R20, c[0x0][0xad8] ;  /* 0x0002b600ff147b82 */ /* 0x000ee20000000a00 */
[----:B------:R-:W-:Y:S01]  /*6b50*/  IMAD.U32 R12, RZ, RZ, UR5 ;  /* 0x00000005ff0c7e24 */ /* 0x000fe2000f8e00ff */
[----:B------:R-:W-:Y:S01]  /*6b60*/  STL.U8 [R1+0x138], RZ ;  /* 0x000138ff01007387 */ /* 0x000fe20000100000 */
[----:B------:R-:W-:Y:S01]  /*6b70*/  UIADD3.X UR5, URZ, UR36, URZ, UP0, !UPT ;  /* 0x000000243f057290 */ /* 0x000fe200087fe43f */
[----:B------:R-:W-:Y:S01]  /*6b80*/  IMAD.U32 R13, RZ, RZ, UR6 ;  /* 0x00000006ff0d7e24 */ /* 0x000fe2000f8e00ff */
[----:B------:R-:W-:Y:S01]  /*6b90*/  IADD3 R42, P4, R42, 0x170, RZ ;  /* 0x000001702a2a7810 */ /* 0x000fe20007f9e0ff */
[----:B------:R-:W-:Y:S01]  /*6ba0*/  IMAD.U32 R14, RZ, RZ, UR4 ;  /* 0x00000004ff0e7e24 */ /* 0x000fe2000f8e00ff */
[----:B------:R-:W-:Y:S01]  /*6bb0*/  ULDC UR4, c[0x0][0x3f4] ;  /* 0x0000fd0000047ab9 */ /* 0x000fe20000000800 */
[----:B------:R-:W4:Y:S01]  /*6bc0*/  LDC.64 R58, c[0x0][0xae0] ;  /* 0x0002b800ff3a7b82 */ /* 0x000f220000000a00 */
[----:B------:R-:W-:Y:S01]  /*6bd0*/  IMAD.U32 R15, RZ, RZ, UR5 ;  /* 0x00000005ff0f7e24 */ /* 0x000fe2000f8e00ff */
[----:B------:R-:W-:Y:S01]  /*6be0*/  STL.64 [R1+0x128], R12 ;  /* 0x0001280c01007387 */ /* 0x000fe20000100a00 */
[----:B------:R-:W-:-:S03]  /*6bf0*/  ISETP.LT.AND P0, PT, RZ, UR4, PT ;  /* 0x00000004ff007c0c */ /* 0x000fc6000bf01270 */
[----:B------:R-:W-:Y:S02]  /*6c00*/  STL.64 [R1+0x170], R14 ;  /* 0x0001700e01007387 */ /* 0x000fe40000100a00 */
[----:B------:R-:W0:Y:S01]  /*6c10*/  LDC R6, c[0x0][0x450] ;  /* 0x00011400ff067b82 */ /* 0x000e220000000800 */
[----:B--2---:R-:W-:Y:S01]  /*6c20*/  IMAD.MOV.U32 R26, RZ, RZ, R11 ;  /* 0x000000ffff1a7224 */ /* 0x004fe200078e000b */
[----:B------:R2:W-:Y:S01]  /*6c30*/  STL.64 [R1+0x130], R40 ;  /* 0x0001302801007387 */ /* 0x0005e20000100a00 */
[----:B------:R-:W-:Y:S02]  /*6c40*/  IMAD.MOV.U32 R7, RZ, RZ, R10 ;  /* 0x000000ffff077224 */ /* 0x000fe400078e000a */
[----:B-1----:R-:W-:-:S03]  /*6c50*/  VIADD R201, R29, 0xffffff80 ;  /* 0xffffff801dc97836 */ /* 0x002fc60000000000 */
[----:B------:R-:W0:Y:S01]  /*6c60*/  LDC.64 R4, c[0x0][0x448] ;  /* 0x00011200ff047b82 */ /* 0x000e220000000a00 */
[----:B---3--:R-:W-:Y:S02]  /*6c70*/  IMAD.MOV.U32 R27, RZ, RZ, R20 ;  /* 0x000000ffff1b7224 */ /* 0x008fe400078e0014 */
[----:B------:R-:W-:Y:S01]  /*6c80*/  IMAD.MOV.U32 R9, RZ, RZ, R21 ;  /* 0x000000ffff097224 */ /* 0x000fe200078e0015 */
[----:B------:R1:W-:Y:S01]  /*6c90*/  STL [R1+0x13c], R201 ;  /* 0x00013cc901007387 */ /* 0x0003e20000100800 */
[----:B------:R-:W-:Y:S02]  /*6ca0*/  IMAD.U32 R29, RZ, RZ, UR37 ;  /* 0x00000025ff1d7e24 */ /* 0x000fe4000f8e00ff */
[----:B--2---:R-:W-:Y:S01]  /*6cb0*/  IMAD.U32 R40, RZ, RZ, UR37 ;  /* 0x00000025ff287e24 */ /* 0x004fe2000f8e00ff */
[----:B------:R1:W-:Y:S01]  /*6cc0*/  STL.128 [R1+0x140], R24 ;  /* 0x0001401801007387 */ /* 0x0003e20000100c00 */
[----:B----4-:R-:W-:Y:S01]  /*6cd0*/  IMAD.MOV.U32 R10, RZ, RZ, R58 ;  /* 0x000000ffff0a7224 */ /* 0x010fe200078e003a */
[----:B------:R-:W-:Y:S01]  /*6ce0*/  IADD3 R29, P2, R29, 0x138, RZ ;  /* 0x000001381d1d7810 */ /* 0x000fe20007f5e0ff */
[----:B------:R-:W-:Y:S01]  /*6cf0*/  IMAD.MOV.U32 R11, RZ, RZ, R59 ;  /* 0x000000ffff0b7224 */ /* 0x000fe200078e003b */
[----:B------:R-:W-:Y:S01]  /*6d00*/  IADD3 R40, P1, R40, 0x13c, RZ ;  /* 0x0000013c28287810 */ /* 0x000fe20007f3e0ff */
[----:B------:R-:W-:-:S02]  /*6d10*/  IMAD.U32 R41, RZ, RZ, UR37 ;  /* 0x00000025ff297e24 */ /* 0x000fc4000f8e00ff */
[----:B------:R-:W-:Y:S01]  /*6d20*/  IMAD.X R58, RZ, RZ, UR36, P2 ;  /* 0x00000024ff3a7e24 */ /* 0x000fe200090e06ff */
[----:B------:R1:W-:Y:S01]  /*6d30*/  STL.128 [R1+0x150], R8 ;  /* 0x0001500801007387 */ /* 0x0003e20000100c00 */
[----:B------:R-:W-:Y:S01]  /*6d40*/  IMAD.X R55, RZ, RZ, UR36, P1 ;  /* 0x00000024ff377e24 */ /* 0x000fe200088e06ff */
[----:B------:R-:W-:Y:S01]  /*6d50*/  IADD3 R41, P3, R41, 0x128, RZ ;  /* 0x0000012829297810 */ /* 0x000fe20007f7e0ff */
[----:B------:R-:W-:-:S04]  /*6d60*/  IMAD.X R59, RZ, RZ, UR36, P4 ;  /* 0x00000024ff3b7e24 */ /* 0x000fc8000a0e06ff */
[----:B------:R-:W-:Y:S01]  /*6d70*/  IMAD.X R56, RZ, RZ, UR36, P3 ;  /* 0x00000024ff387e24 */ /* 0x000fe200098e06ff */
[----:B0-----:R1:W-:Y:S01]  /*6d80*/  STL.128 [R1+0x160], R4 ;  /* 0x0001600401007387 */ /* 0x0013e20000100c00 */
        /* <DEDUP_REMOVED lines=11> */
.L_x_12892:
[----:B--2---:R2:W3:Y:S02]  /*6e40*/  SYNCS.PHASECHK.TRANS64.TRYWAIT P0, [R144+URZ+0x32400], R3 ;  /* 0x03240003900075a7 */ /* 0x0044e4000800017f */
[----:B---3--:R-:W-:Y:S05]  /*6e50*/  @!P0 NANOSLEEP.SYNCS 0x989680 ;  /* 0x009896800000895d */ /* 0x008fea0003900000 */
[----:B------:R-:W3:Y:S02]  /*6e60*/  @!P0 SYNCS.PHASECHK.TRANS64 P0, [R144+URZ+0x32400], R3 ;  /* 0x03240003900085a7 */ /* 0x000ee4000800007f */
[----:B---3--:R-:W-:Y:S05]  /*6e70*/  @!P0 BRA `(.L_x_12892) ;  /* 0xfffffffc00f08947 */ /* 0x008fea000383ffff */
.L_x_12891:
[----:B------:R-:W-:Y:S05]  /*6e80*/  BSYNC B0 ;  /* 0x0000000000007941 */ /* 0x000fea0003800000 */
.L_x_12890:
[----:B------:R-:W-:Y:S05]  /*6e90*/  BRA `(.L_x_12893) ;  /* 0x0000002800c07947 */ /* 0x000fea0003800000 */
.L_x_12889:
[----:B------:R-:W-:Y:S01]  /*6ea0*/  LOP3.LUT P0, RZ, R61, 0x3ff, RZ, 0xc0, !PT ;  /* 0x000003ff3dff7812 */ /* 0x000fe2000780c0ff */
[----:B------:R-:W-:Y:S01]  /*6eb0*/  ULDC.64 UR4, c[0x0][0x3f8] ;  /* 0x0000fe0000047ab9 */ /* 0x000fe20000000a00 */
[----:B-----5:R-:W-:Y:S01]  /*6ec0*/  SHF.R.S32.HI R0, RZ, 0x1f, R2 ;  /* 0x0000001fff007819 */ /* 0x020fe20000011402 */
[----:B------:R-:W-:Y:S01]  /*6ed0*/  ULDC.64 UR6, c[0x0][0x408] ;  /* 0x0001020000067ab9 */ /* 0x000fe20000000a00 */
[----:B------:R-:W-:Y:S01]  /*6ee0*/  IMAD.WIDE.U32 R60, R2, UR4, RZ ;  /* 0x00000004023c7c25 */ /* 0x000fe2000f8e00ff */
[----:B------:R-:W-:Y:S03]  /*6ef0*/  BSSY B6, `(.L_x_12894) ;  /* 0x0000019000067945 */ /* 0x000fe60003800000 */
[C---:B------:R-:W-:Y:S02]  /*6f00*/  IMAD R3, R0.reuse, UR4, RZ ;  /* 0x0000000400037c24 */ /* 0x040fe4000f8e02ff */
[----:B-1----:R-:W-:-:S02]  /*6f10*/  IMAD R5, R0, UR6, RZ ;  /* 0x0000000600057c24 */ /* 0x002fc4000f8e02ff */
        /* <DEDUP_REMOVED lines=22> */
.L_x_12895:
[----:B------:R-:W-:Y:S05]  /*7080*/  BSYNC B6 ;  /* 0x0000000000067941 */ /* 0x000fea0003800000 */
.L_x_12894:
        /* <DEDUP_REMOVED lines=23> */
[C---:B------:R-:W-:Y:S01]  /*7200*/  IMAD R9, R5.reuse, UR5, R8 ;  /* 0x0000000505097c24 */ /* 0x040fe2000f8e0208 */
[----:B------:R-:W-:Y:S01]  /*7210*/  ULDC.64 UR4, c[0x0][0x3e8] ;  /* 0x0000fa0000047ab9 */ /* 0x000fe20000000a00 */
[----:B------:R-:W-:-:S04]  /*7220*/  IMAD.WIDE.U32 R2, R5, UR6, R2 ;  /* 0x0000000605027c25 */ /* 0x000fc8000f8e0002 */
[----:B------:R-:W-:Y:S01]  /*7230*/  IMAD R11, R5, UR7, R4 ;  /* 0x00000007050b7c24 */ /* 0x000fe2000f8e0204 */
[----:B------:R-:W-:Y:S01]  /*7240*/  ULDC.64 UR6, c[0x0][0x400] ;  /* 0x0001000000067ab9 */ /* 0x000fe20000000a00 */
[----:B------:R-:W-:Y:S01]  /*7250*/  IMAD.IADD R5, R7, 0x1, R9 ;  /* 0x0000000107057824 */ /* 0x000fe200078e0209 */
[----:B------:R-:W-:Y:S01]  /*7260*/  LEA R4, P0, R6, UR4, 0x1 ;  /* 0x0000000406047c11 */ /* 0x000fe2000f8008ff */
[----:B------:R-:W-:Y:S01]  /*7270*/  UMOV UR4, 0xffffffff ;  /* 0xffffffff00047882 */ /* 0x000fe20000000000 */
[----:B------:R-:W-:Y:S02]  /*7280*/  LEA R8, P1, R2, UR6, 0x1 ;  /* 0x0000000602087c11 */ /* 0x000fe4000f8208ff */
        /* <DEDUP_REMOVED lines=8> */
.L_x_13221:
        /* <DEDUP_REMOVED lines=11> */
[----:B------:R-:W-:Y:S01]  /*73c0*/  ISETP.GE.AND P2, PT, R154, UR4, PT ;  /* 0x000000049a007c0c */ /* 0x000fe2000bf46270 */
[----:B---3--:R-:W-:-:S10]  /*73d0*/  IMAD.MOV.U32 R15, RZ, RZ, R5 ;  /* 0x000000ffff0f7224 */ /* 0x008fd400078e0005 */
[C---:B------:R-:W-:Y:S01]  /*73e0*/  @!P3 IMAD.SHL.U32 R21, R158.reuse, 0x2, RZ ;  /* 0x000000029e15b824 */ /* 0x040fe200078e00ff */
[----:B------:R-:W-:Y:S01]  /*73f0*/  @!P3 SHF.L.U64.HI R26, R158, 0x1, R222 ;  /* 0x000000019e1ab819 */ /* 0x000fe200000102de */
[----:B-12---:R-:W-:-:S03]  /*7400*/  @!P2 IMAD.WIDE R10, R154, 0x2, R2 ;  /* 0x000000029a0aa825 */ /* 0x006fc600078e0202 */
[-C--:B------:R-:W-:Y:S02]  /*7410*/  @!P3 IADD3 R2, P0, R2, R21.reuse, RZ ;  /* 0x000000150202b210 */ /* 0x080fe40007f1e0ff */
[----:B----4-:R-:W-:Y:S02]  /*7420*/  @!P3 IADD3 R20, P1, R14, R21, RZ ;  /* 0x000000150e14b210 */ /* 0x010fe40007f3e0ff */
[----:B------:R-:W-:Y:S02]  /*7430*/  CS2R R62, SRZ ;  /* 0x00000000003e7805 */ /* 0x000fe4000001ff00 */
[----:B------:R-:W-:Y:S01]  /*7440*/  CS2R R24, SRZ ;  /* 0x0000000000187805 */ /* 0x000fe2000001ff00 */
[--C-:B------:R-:W-:Y:S01]  /*7450*/  @!P3 IMAD.X R3, R3, 0x1, R26.reuse, P0 ;  /* 0x000000010303b824 */ /* 0x100fe200000e061a */
[----:B------:R1:W5:Y:S01]  /*7460*/  @!P2 LD.E.64 R60, desc[UR42][R10.64] ;  /* 0x0000002a0a3ca980 */ /* 0x000362000c101b00 */
[----:B------:R-:W-:Y:S01]  /*7470*/  @!P3 IMAD.X R21, R5, 0x1, R26, P1 ;  /* 0x000000010515b824 */ /* 0x000fe200008e061a */
[----:B------:R-:W-:Y:S01]  /*7480*/  CS2R R26, SRZ ;  /* 0x00000000001a7805 */ /* 0x000fe2000001ff00 */
[----:B------:R-:W-:Y:S01]  /*7490*/  @!P2 IMAD.WIDE R12, R154, 0x2, R14 ;  /* 0x000000029a0ca825 */ /* 0x000fe200078e020e */
[----:B------:R1:W5:Y:S04]  /*74a0*/  @!P3 LD.E.64 R24, desc[UR42][R2.64] ;  /* 0x0000002a0218b980 */ /* 0x000368000c101b00 */
[----:B------:R1:W5:Y:S04]  /*74b0*/  @!P2 LD.E.64 R62, desc[UR42][R12.64] ;  /* 0x0000002a0c3ea980 */ /* 0x000368000c101b00 */
[----:B------:R1:W5:Y:S02]  /*74c0*/  @!P3 LD.E.64 R26, desc[UR42][R20.64] ;  /* 0x0000002a141ab980 */ /* 0x000364000c101b00 */
.L_x_12900:
[----:B------:R-:W-:Y:S05]  /*74d0*/  BSYNC B1 ;  /* 0x0000000000017941 */ /* 0x000fea0003800000 */
.L_x_12899:
[----:B-12--5:R-:W-:Y:S01]  /*74e0*/  IMAD.MOV.U32 R2, RZ, RZ, R24 ;  /* 0x000000ffff027224 */ /* 0x026fe200078e0018 */
[----:B------:R-:W-:Y:S01]  /*74f0*/  UMOV UR4, 0xffffffff ;  /* 0xffffffff00047882 */ /* 0x000fe20000000000 */
[----:B------:R-:W-:Y:S01]  /*7500*/  IMAD.MOV.U32 R3, RZ, RZ, R25 ;  /* 0x000000ffff037224 */ /* 0x000fe200078e0019 */
        /* <DEDUP_REMOVED lines=15> */
[----:B0-----:R-:W0:Y:S04]  /*7600*/  SHFL.IDX PT, R4, R4, 0x1, 0x1c1f ;  /* 0x003c1f0004047f89 */ /* 0x001e2800000e0000 */
[----:B------:R-:W3:Y:S04]  /*7610*/  SHFL.IDX PT, R7, R7, 0x1, 0x1c1f ;  /* 0x003c1f0007077f89 */ /* 0x000ee800000e0000 */
[----:B----4-:R1:W4:Y:S02]  /*7620*/  SHFL.IDX PT, R14, R8, 0x1, 0x1c1f ;  /* 0x003c1f00080e7f89 */ /* 0x01032400000e0000 */
.L_x_13227:
[----:B------:R-:W5:Y:S01]  /*7630*/  LDL R3, [R1+0x224] ;  /* 0x0002240001037983 */ /* 0x000f620000100800 */
[----:B------:R-:W-:Y:S01]  /*7640*/  VIADD R0, R0, 0x40 ;  /* 0x0000004000007836 */ /* 0x000fe20000000000 */
[----:B------:R-:W-:Y:S01]  /*7650*/  BSSY B1, `(.L_x_12902) ;  /* 0x000001e000017945 */ /* 0x000fe20003800000 */
[----:B-1----:R-:W-:Y:S02]  /*7660*/  CS2R R8, SRZ ;  /* 0x0000000000087805 */ /* 0x002fe4000001ff00 */
[----:B------:R-:W-:Y:S02]  /*7670*/  CS2R R10, SRZ ;  /* 0x00000000000a7805 */ /* 0x000fe4000001ff00 */
[----:B------:R-:W-:Y:S02]  /*7680*/  ISETP.GE.AND P0, PT, R0, R67, PT ;  /* 0x000000430000720c */ /* 0x000fe40003f06270 */
[----:B-----5:R-:W-:-:S04]  /*7690*/  LEA.HI R2, R3, R3, RZ, 0x1 ;  /* 0x0000000303027211 */ /* 0x020fc800078f08ff */
[----:B------:R-:W-:-:S05]  /*76a0*/  LOP3.LUT R2, R2, 0xfffffffe, RZ, 0xc0, !PT ;  /* 0xfffffffe02027812 */ /* 0x000fca00078ec0ff */
[----:B------:R-:W-:Y:S01]  /*76b0*/  IMAD.IADD R0, R3, 0x1, -R2 ;  /* 0x0000000103007824 */ /* 0x000fe200078e0a02 */
[----:B------:R-:W-:-:S04]  /*76c0*/  CS2R R2, SRZ ;  /* 0x0000000000027805 */ /* 0x000fc8000001ff00 */
[----:B------:R-:W-:Y:S01]  /*76d0*/  SHF.L.U32 R13, R0, 0x1f, RZ ;  /* 0x0000001f000d7819 */ /* 0x000fe200000006ff */
[----:B------:R-:W-:Y:S06]  /*76e0*/  @P0 BRA `(.L_x_12903) ;  /* 0x0000000000500947 */ /* 0x000fec0003800000 */
[----:B------:R-:W-:Y:S01]  /*76f0*/  ULDC UR4, c[0x0][0x3f4] ;  /* 0x0000fd0000047ab9 */ /* 0x000fe20000000800 */
[----:B------:R-:W-:Y:S02]  /*7700*/  CS2R R8, SRZ ;  /* 0x0000000000087805 */ /* 0x000fe4000001ff00 */
[----:B------:R-:W-:Y:S02]  /*7710*/  ISETP.GE.AND P3, PT, R158, UR4, PT ;  /* 0x000000049e007c0c */ /* 0x000fe4000bf66270 */
[----:B------:R-:W-:Y:S01]  /*7720*/  ISETP.GE.AND P2, PT, R154, UR4, PT ;  /* 0x000000049a007c0c */ /* 0x000fe2000bf46270 */
[----:B---3--:R-:W-:Y:S01]  /*7730*/  IMAD.MOV.U32 R15, RZ, RZ, R7 ;  /* 0x000000ffff0f7224 */ /* 0x008fe200078e0007 */
[----:B------:R-:W-:-:S09]  /*7740*/  CS2R R10, SRZ ;  /* 0x00000000000a7805 */ /* 0x000fd2000001ff00 */
[C---:B------:R-:W-:Y:S01]  /*7750*/  @!P3 IMAD.SHL.U32 R3, R158.reuse, 0x2, RZ ;  /* 0x000000029e03b824 */ /* 0x040fe200078e00ff */
[----:B------:R-:W-:Y:S01]  /*7760*/  @!P3 SHF.L.U64.HI R0, R158, 0x1, R222 ;  /* 0x000000019e00b819 */ /* 0x000fe200000102de */
[----:B0-2---:R-:W-:-:S03]  /*7770*/  @!P2 IMAD.WIDE R64, R154, 0x2, R4 ;  /* 0x000000029a40a825 */ /* 0x005fc600078e0204 */
[-C--:B------:R-:W-:Y:S02]  /*7780*/  @!P3 IADD3 R4, P0, R4, R3.reuse, RZ ;  /* 0x000000030404b210 */ /* 0x080fe40007f1e0ff */
[----:B----4-:R-:W-:Y:S02]  /*7790*/  @!P3 IADD3 R6, P1, R14, R3, RZ ;  /* 0x000000030e06b210 */ /* 0x010fe40007f3e0ff */
[----:B------:R-:W-:Y:S02]  /*77a0*/  CS2R R20, SRZ ;  /* 0x0000000000147805 */ /* 0x000fe4000001ff00 */
[----:B------:R-:W-:Y:S01]  /*77b0*/  CS2R R2, SRZ ;  /* 0x0000000000027805 */ /* 0x000fe2000001ff00 */
[----:B------:R-:W-:Y:S01]  /*77c0*/  @!P2 IMAD.WIDE R14, R154, 0x2, R14 ;  /* 0x000000029a0ea825 */ /* 0x000fe200078e020e */
[----:B------:R1:W5:Y:S03]  /*77d0*/  @!P2 LD.E.64 R8, desc[UR42][R64.64] ;  /* 0x0000002a4008a980 */ /* 0x000366000c101b00 */
[--C-:B------:R-:W-:Y:S01]  /*77e0*/  @!P3 IMAD.X R5, R5, 0x1, R0.reuse, P0 ;  /* 0x000000010505b824 */ /* 0x100fe200000e0600 */
[----:B------:R1:W5:Y:S01]  /*77f0*/  @!P2 LD.E.64 R10, desc[UR42][R14.64] ;  /* 0x0000002a0e0aa980 */ /* 0x000362000c101b00 */
[----:B------:R-:W-:-:S03]  /*7800*/  @!P3 IMAD.X R7, R7, 0x1, R0, P1 ;  /* 0x000000010707b824 */ /* 0x000fc600008e0600 */
[----:B------:R1:W5:Y:S04]  /*7810*/  @!P3 LD.E.64 R20, desc[UR42][R4.64] ;  /* 0x0000002a0414b980 */ /* 0x000368000c101b00 */
[----:B------:R1:W5:Y:S02]  /*7820*/  @!P3 LD.E.64 R2, desc[UR42][R6.64] ;  /* 0x0000002a0602b980 */ /* 0x000364000c101b00 */
.L_x_12903:
[----:B------:R-:W-:Y:S05]  /*7830*/  BSYNC B1 ;  /* 0x0000000000017941 */ /* 0x000fea0003800000 */
.L_x_12902:
[----:B------:R-:W0:Y:S01]  /*7840*/  SYNCS.PHASECHK.TRANS64.TRYWAIT P0, [R144+URZ+0x32400], R13 ;  /* 0x0324000d900075a7 */ /* 0x000e22000800017f */
[----:B------:R-:W-:Y:S04]  /*7850*/  BSSY B1, `(.L_x_12904) ;  /* 0x0000002000017945 */ /* 0x000fe80003800000 */
[----:B0-----:R-:W-:Y:S05]  /*7860*/  @!P0 BRA `(.L_x_12905) ;  /* 0x0000030000b08947 */ /* 0x001fea0003800000 */
.L_x_13228:
[----:B------:R-:W-:Y:S05]  /*7870*/  BSYNC B1 ;  /* 0x0000000000017941 */ /* 0x000fea0003800000 */
.L_x_12904:
[----:B-1----:R-:W4:Y:S01]  /*7880*/  LDL R6, [R1+0x70] ;  /* 0x0000700001067983 */ /* 0x002f220000100800 */
[----:B------:R-:W-:Y:S01]  /*7890*/  LOP3.LUT P0, RZ, R223, 0x4, RZ, 0xc0, !PT ;  /* 0x00000004dfff7812 */ /* 0x000fe2000780c0ff */
[----:B--2---:R-:W-:Y:S01]  /*78a0*/  IMAD.IADD R5, R167, 0x1, R227 ;  /* 0x00000001a7057824 */ /* 0x004fe200078e02e3 */
[----:B------:R-:W-:Y:S01]  /*78b0*/  BSSY B1, `(.L_x_12906) ;  /* 0x0000072000017945 */ /* 0x000fe20003800000 */
[----:B---3-5:R-:W-:Y:S02]  /*78c0*/  IMAD.MOV.U32 R7, RZ, RZ, R8 ;  /* 0x000000ffff077224 */ /* 0x028fe400078e0008 */
[----:B------:R-:W-:Y:S02]  /*78d0*/  IMAD R144, R5, 0x2, R144 ;  /* 0x0000000205907824 */ /* 0x000fe400078e0290 */
[----:B------:R-:W-:Y:S02]  /*78e0*/  IMAD.MOV.U32 R5, RZ, RZ, R20 ;  /* 0x000000ffff057224 */ /* 0x000fe400078e0014 */
[----:B------:R-:W-:-:S02]  /*78f0*/  VIADD R4, R144, 0x18400 ;  /* 0x0001840090047836 */ /* 0x000fc40000000000 */
[----:B------:R-:W-:Y:S01]  /*7900*/  VIADD R0, R144, 0x18440 ;  /* 0x0001844090007836 */ /* 0x000fe20000000000 */
[----:B------:R-:W-:Y:S01]  /*7910*/  PRMT R13, R5, 0x5410, R7 ;  /* 0x00005410050d7816 */ /* 0x000fe20000000007 */
[----:B------:R-:W-:Y:S02]  /*7920*/  @P0 VIADD R0, R4, 0xffffffc0 ;  /* 0xffffffc004000836 */ /* 0x000fe40000000000 */
[----:B------:R-:W-:Y:S02]  /*7930*/  IMAD.MOV.U32 R5, RZ, RZ, R9 ;  /* 0x000000ffff057224 */ /* 0x000fe400078e0009 */
[----:B------:R-:W-:-:S03]  /*7940*/  IMAD.MOV.U32 R7, RZ, RZ, R11 ;  /* 0x000000ffff077224 */ /* 0x000fc600078e000b */
[----:B------:R-:W-:Y:S01]  /*7950*/  PRMT R78, R5, 0x7610, R78 ;  /* 0x00007610054e7816 */ /* 0x000fe2000000004e */
[----:B------:R-:W-:Y:S02]  /*7960*/  IMAD.MOV.U32 R5, RZ, RZ, R3 ;  /* 0x000000ffff057224 */ /* 0x000fe400078e0003 */
[----:B----4-:R-:W-:Y:S02]  /*7970*/  IMAD R4, R6, -0x80, R67 ;  /* 0xffffff8006047824 */ /* 0x010fe400078e0243 */
[----:B------:R-:W-:-:S03]  /*7980*/  IMAD.MOV.U32 R6, RZ, RZ, R21 ;  /* 0x000000ffff067224 */ /* 0x000fc600078e0015 */
[----:B------:R-:W-:Y:S01]  /*7990*/  VIMNMX R74, R4, 0x80, PT ;  /* 0x00000080044a7848 */ /* 0x000fe20003fe0100 */
[----:B------:R-:W-:Y:S01]  /*79a0*/  IMAD.MOV.U32 R4, RZ, RZ, R2 ;  /* 0x000000ffff047224 */ /* 0x000fe200078e0002 */
[----:B------:R-:W-:Y:S01]  /*79b0*/  PRMT R12, R6, 0x7610, R12 ;  /* 0x00007610060c7816 */ /* 0x000fe2000000000c */
[----:B------:R-:W-:Y:S01]  /*79c0*/  IMAD.MOV.U32 R6, RZ, RZ, R10 ;  /* 0x000000ffff067224 */ /* 0x000fe200078e000a */
[----:B------:R-:W-:Y:S02]  /*79d0*/  ISETP.GE.AND P0, PT, R153, R74, PT ;  /* 0x0000004a9900720c */ /* 0x000fe40003f06270 */
[----:B------:R-:W-:Y:S02]  /*79e0*/  PRMT R78, R78, 0x5410, R4 ;  /* 0x000054104e4e7816 */ /* 0x000fe40000000004 */
[----:B------:R-:W-:Y:S02]  /*79f0*/  PRMT R12, R12, 0x5410, R5 ;  /* 0x000054100c0c7816 */ /* 0x000fe40000000005 */
[----:B------:R-:W-:-:S07]  /*7a00*/  PRMT R79, R6, 0x5410, R7 ;  /* 0x00005410064f7816 */ /* 0x000fce0000000007 */
[----:B------:R-:W-:Y:S05]  /*7a10*/  @P0 BRA `(.L_x_12907) ;  /* 0x00000004006c0947 */ /* 0x000fea0003800000 */
[----:B------:R-:W0:Y:S01]  /*7a20*/  LDC R5, c[0x0][0x3f4] ;  /* 0x0000fd00ff057b82 */ /* 0x000e220000000800 */
[----:B------:R-:W-:Y:S01]  /*7a30*/  BSSY B2, `(.L_x_12908) ;  /* 0x000002e000027945 */ /* 0x000fe20003800000 */
[-C--:B0-----:R-:W-:Y:S02]  /*7a40*/  ISETP.GE.AND P0, PT, R154, R5.reuse, PT ;  /* 0x000000059a00720c */ /* 0x081fe40003f06270 */
[----:B------:R-:W-:-:S11]  /*7a50*/  ISETP.GE.AND P1, PT, R158, R5, PT ;  /* 0x000000059e00720c */ /* 0x000fd60003f26270 */
[----:B------:R-:W-:Y:S05]  /*7a60*/  @P0 BRA `(.L_x_12909) ;  /* 0x0000000000a80947 */ /* 0x000fea0003800000 */
[----:B------:R-:W0:Y:S01]  /*7a70*/  LDS.128 R4, [R144+0x18400] ;  /* 0x0184000090047984 */ /* 0x000e220000000c00 */
[----:B------:R-:W-:Y:S01]  /*7a80*/  SHF.R.U32.HI R14, RZ, 0x10, R61 ;  /* 0x00000010ff0e7819 */ /* 0x000fe2000001163d */
[----:B------:R-:W-:Y:S01]  /*7a90*/  HADD2.F32 R64, -RZ, R66.H1_H1 ;  /* 0x30000042ff407230 */ /* 0x000fe20000004100 */
[----:B------:R-:W-:Y:S02]  /*7aa0*/  SHF.R.U32.HI R65, RZ, 0x10, R63 ;  /* 0x00000010ff417819 */ /* 0x000fe4000001163f */
[----:B------:R-:W-:Y:S02]  /*7ab0*/  SHF.R.U64 R71, R60, 0x10, R61 ;  /* 0x000000103c477819 */ /* 0x000fe4000000123d */
        /* <DEDUP_REMOVED lines=21> */
[----:B------:R-:W-:Y:S02]  /*7c10*/  HADD2.F32 R60, -RZ, R76.H0_H0 ;  /* 0x2000004cff3c7230 */ /* 0x000fe40000004100 */
        /* <DEDUP_REMOVED lines=15> */
.L_x_12909:
[----:B------:R-:W-:Y:S05]  /*7d10*/  BSYNC B2 ;  /* 0x0000000000027941 */ /* 0x000fea0003800000 */
.L_x_12908:
[----:B------:R-:W-:Y:S05]  /*7d20*/  @P1 BRA `(.L_x_12907) ;  /* 0x0000000000a81947 */ /* 0x000fea0003800000 */
[----:B0-----:R-:W0:Y:S01]  /*7d30*/  LDS.128 R4, [R0] ;  /* 0x0000000000047984 */ /* 0x001e220000000c00 */
        /* <DEDUP_REMOVED lines=41> */
.L_x_12907:
[----:B------:R-:W-:Y:S05]  /*7fd0*/  BSYNC B1 ;  /* 0x0000000000017941 */ /* 0x000fea0003800000 */
.L_x_12906:
        /* <DEDUP_REMOVED lines=28> */
[----:B------:R-:W-:Y:S02]  /*81a0*/  HADD2.F32 R6, -RZ, R5.H0_H0 ;  /* 0x20000005ff067230 */ /* 0x000fe40000004100 */
[----:B------:R-:W-:Y:S01]  /*81b0*/  FFMA.FTZ R27, R10, R15, -R27 ;  /* 0x0000000f0a1b7223 */ /* 0x000fe2000001081b */
[----:B------:R-:W-:Y:S02]  /*81c0*/  HADD2.F32 R14, -RZ, R79.H1_H1 ;  /* 0x3000004fff0e7230 */ /* 0x000fe40000004100 */
[----:B------:R-:W-:Y:S01]  /*81d0*/  FFMA.FTZ R15, R7, R24, R60 ;  /* 0x00000018070f7223 */ /* 0x000fe2000001003c */
[----:B------:R-:W-:Y:S02]  /*81e0*/  HADD2.F32 R5, -RZ, R5.H1_H1 ;  /* 0x30000005ff057230 */ /* 0x000fe40000004100 */
[----:B------:R-:W-:-:S02]  /*81f0*/  HADD2.F32 R10, -RZ, R78.H0_H0 ;  /* 0x2000004eff0a7230 */ /* 0x000fc40000004100 */
        /* <DEDUP_REMOVED lines=15> */
.L_x_12912:
[----:B------:R-:W-:Y:S05]  /*82f0*/  BSYNC B1 ;  /* 0x0000000000017941 */ /* 0x000fea0003800000 */
.L_x_12911:
[----:B------:R-:W-:Y:S05]  /*8300*/  @P1 BRA `(.L_x_12910) ;  /* 0x0000001400801947 */ /* 0x000fea0003800000 */
[----:B0-----:R-:W0:Y:S01]  /*8310*/  LDS.128 R4, [R0+0x2000] ;  /* 0x0020000000047984 */ /* 0x001e220000000c00 */
[----:B------:R-:W-:Y:S01]  /*8320*/  SHF.R.U32.HI R14, RZ, 0x10, R3 ;  /* 0x00000010ff0e7819 */ /* 0x000fe20000011603 */
[----:B------:R-:W-:Y:S01]  /*8330*/  HADD2.F32 R11, -RZ, R78.H1_H1 ;  /* 0x3000004eff0b7230 */ /* 0x000fe20000004100 */
[----:B------:R-:W-:Y:S01]  /*8340*/  SHF.R.U32.HI R10, RZ, 0x10, R21 ;  /* 0x00000010ff0a7819 */ /* 0x000fe20000011615 */
[----:B------:R-:W-:Y:S01]  /*8350*/  HADD2.F32 R13, -RZ, R13.H0_H0 ;  /* 0x2000000dff0d7230 */ /* 0x000fe20000004100 */
[----:B------:R-:W-:Y:S01]  /*8360*/  SHF.R.U64 R24, R2, 0x10, R3 ;  /* 0x0000001002187819 */ /* 0x000fe20000001203 */
[----:B------:R-:W-:Y:S01]  /*8370*/  HADD2.F32 R14, -RZ, R14.H0_H0 ;  /* 0x2000000eff0e7230 */ /* 0x000fe20000004100 */
[----:B------:R-:W-:Y:S01]  /*8380*/  SHF.R.U64 R25, R20, 0x10, R21 ;  /* 0x0000001014197819 */ /* 0x000fe20000001215 */
[----:B------:R-:W-:Y:S02]  /*8390*/  HADD2.F32 R10, -RZ, R10.H0_H0 ;  /* 0x2000000aff0a7230 */ /* 0x000fe40000004100 */
[----:B0-----:R-:W-:-:S02]  /*83a0*/  HADD2.F32 R9, -RZ, R7.H1_H1 ;  /* 0x30000007ff097230 */ /* 0x001fc40000004100 */
[--C-:B------:R-:W-:Y:S02]  /*83b0*/  HADD2.F32 R2, -RZ, R4.reuse.H0_H0 ;  /* 0x20000004ff027230 */ /* 0x100fe40000004100 */
[----:B------:R-:W-:Y:S02]  /*83c0*/  HADD2.F32 R4, -RZ, R4.H1_H1 ;  /* 0x30000004ff047230 */ /* 0x000fe40000004100 */
[C---:B------:R-:W-:Y:S01]  /*83d0*/  FMUL.FTZ R15, R9.reuse, R14 ;  /* 0x0000000e090f7220 */ /* 0x040fe20000410000 */
[----:B------:R-:W-:Y:S02]  /*83e0*/  HADD2.F32 R8, -RZ, R7.H0_H0 ;  /* 0x20000007ff087230 */ /* 0x000fe40000004100 */
[----:B------:R-:W-:Y:S01]  /*83f0*/  FMUL.FTZ R21, R9, R10 ;  /* 0x0000000a09157220 */ /* 0x000fe20000410000 */
[--C-:B------:R-:W-:Y:S02]  /*8400*/  HADD2.F32 R7, -RZ, R6.reuse.H0_H0 ;  /* 0x20000006ff077230 */ /* 0x100fe40000004100 */
[----:B------:R-:W-:Y:S01]  /*8410*/  FMUL.FTZ R9, R4, R11 ;  /* 0x0000000b04097220 */ /* 0x000fe20000410000 */
[----:B------:R-:W-:-:S02]  /*8420*/  HADD2.F32 R6, -RZ, R6.H1_H1 ;  /* 0x30000006ff067230 */ /* 0x000fc40000004100 */
[----:B------:R-:W-:Y:S01]  /*8430*/  FFMA.FTZ R20, R8, R10, -R15 ;  /* 0x0000000a08147223 */ /* 0x000fe2000001080f */
[-C--:B------:R-:W-:Y:S01]  /*8440*/  FMUL.FTZ R15, R4, R13.reuse ;  /* 0x0000000d040f7220 */ /* 0x080fe20000410000 */
[----:B------:R-:W-:Y:S01]  /*8450*/  FFMA.FTZ R13, R2, R13, -R9 ;  /* 0x0000000d020d7223 */ /* 0x000fe20000010809 */
[--C-:B------:R-:W-:Y:S02]  /*8460*/  HADD2.F32 R9, -RZ, R12.reuse.H1_H1 ;  /* 0x3000000cff097230 */ /* 0x100fe40000004100 */
[----:B------:R-:W-:Y:S01]  /*8470*/  FFMA.FTZ R21, R8, R14, R21 ;  /* 0x0000000e08157223 */ /* 0x000fe20000010015 */
[--C-:B------:R-:W-:Y:S02]  /*8480*/  HADD2.F32 R3, -RZ, R5.reuse.H0_H0 ;  /* 0x20000005ff037230 */ /* 0x100fe40000004100 */
[----:B------:R-:W-:Y:S01]  /*8490*/  FFMA.FTZ R2, R2, R11, R15 ;  /* 0x0000000b02027223 */ /* 0x000fe2000001000f */
[----:B------:R-:W-:Y:S02]  /*84a0*/  HADD2.F32 R12, -RZ, R12.H0_H0 ;  /* 0x2000000cff0c7230 */ /* 0x000fe40000004100 */
[----:B------:R-:W-:Y:S01]  /*84b0*/  FMUL.FTZ R10, R6, R9 ;  /* 0x00000009060a7220 */ /* 0x000fe20000410000 */
[----:B------:R-:W-:-:S02]  /*84c0*/  HADD2.F32 R5, -RZ, R5.H1_H1 ;  /* 0x30000005ff057230 */ /* 0x000fc40000004100 */
[----:B------:R-:W-:Y:S02]  /*84d0*/  HADD2.F32 R8, -RZ, R24.H0_H0 ;  /* 0x20000018ff087230 */ /* 0x000fe40000004100 */
[-C--:B------:R-:W-:Y:S01]  /*84e0*/  FMUL.FTZ R14, R6, R12.reuse ;  /* 0x0000000c060e7220 */ /* 0x080fe20000410000 */
[----:B------:R-:W-:Y:S02]  /*84f0*/  HADD2.F32 R4, -RZ, R25.H0_H0 ;  /* 0x20000019ff047230 */ /* 0x000fe40000004100 */
[----:B------:R-:W-:Y:S01]  /*8500*/  FFMA.FTZ R10, R7, R12, -R10 ;  /* 0x0000000c070a7223 */ /* 0x000fe2000001080a */
[----:B------:R-:W-:Y:S01]  /*8510*/  FMUL.FTZ R6, R5, R8 ;  /* 0x0000000805067220 */ /* 0x000fe20000410000 */
[----:B------:R-:W-:Y:S01]  /*8520*/  FFMA.FTZ R9, R7, R9, R14 ;  /* 0x0000000907097223 */ /* 0x000fe2000001000e */
[----:B------:R-:W-:Y:S01]  /*8530*/  FMUL.FTZ R11, R5, R4 ;  /* 0x00000004050b7220 */ /* 0x000fe20000410000 */
[----:B------:R-:W-:Y:S01]  /*8540*/  F2FP.F16.F32.PACK_AB R7, R21, R20 ;  /* 0x000000141507723e */ /* 0x000fe200000000ff */
[C---:B------:R-:W-:Y:S01]  /*8550*/  FFMA.FTZ R5, R3.reuse, R4, -R6 ;  /* 0x0000000403057223 */ /* 0x040fe20000010806 */
[----:B------:R-:W-:Y:S01]  /*8560*/  F2FP.F16.F32.PACK_AB R4, R2, R13 ;  /* 0x0000000d0204723e */ /* 0x000fe200000000ff */
[----:B------:R-:W-:Y:S01]  /*8570*/  FFMA.FTZ R8, R3, R8, R11 ;  /* 0x0000000803087223 */ /* 0x000fe2000001000b */
[----:B------:R-:W-:-:S04]  /*8580*/  F2FP.F16.F32.PACK_AB R6, R9, R10 ;  /* 0x0000000a0906723e */ /* 0x000fc800000000ff */
[----:B------:R-:W-:-:S05]  /*8590*/  F2FP.F16.F32.PACK_AB R5, R8, R5 ;  /* 0x000000050805723e */ /* 0x000fca00000000ff */
[----:B------:R2:W-:Y:S01]  /*85a0*/  STS.128 [R0+0x2000], R4 ;  /* 0x0020000400007388 */ /* 0x0005e20000000c00 */
[----:B------:R-:W-:Y:S05]  /*85b0*/  BRA `(.L_x_12910) ;  /* 0x0000001000d47947 */ /* 0x000fea0003800000 */
.L_x_12897:
        /* <DEDUP_REMOVED lines=41> */
[----:B--2---:R-:W-:Y:S01]  /*8850*/  @!P1 IMAD.X R7, R2, 0x1, R9, P2 ;  /* 0x0000000102079824 */ /* 0x004fe200010e0609 */
[----:B---3--:R-:W-:-:S04]  /*8860*/  @!P1 IADD3 R14, P2, R14, R5, RZ ;  /* 0x000000050e0e9210 */ /* 0x008fc80007f5e0ff */
[----:B------:R-:W2:Y:S01]  /*8870*/  @!P1 LD.E.128 R24, desc[UR42][R6.64] ;  /* 0x0000002a06189980 */ /* 0x000ea2000c101d00 */
[----:B----4-:R-:W-:-:S04]  /*8880*/  @!P1 IMAD.X R3, R4, 0x1, R9, P2 ;  /* 0x0000000104039824 */ /* 0x010fc800010e0609 */
[----:B------:R-:W-:-:S05]  /*8890*/  @!P1 IMAD.MOV.U32 R15, RZ, RZ, R3 ;  /* 0x000000ffff0f9224 */ /* 0x000fca00078e0003 */
[----:B------:R0:W3:Y:S01]  /*88a0*/  @!P1 LD.E.128 R4, desc[UR42][R14.64] ;  /* 0x0000002a0e049980 */ /* 0x0000e2000c101d00 */
[----:B------:R-:W-:Y:S02]  /*88b0*/  CS2R R60, SRZ ;  /* 0x00000000003c7805 */ /* 0x000fe4000001ff00 */
[----:B------:R-:W-:Y:S02]  /*88c0*/  CS2R R62, SRZ ;  /* 0x00000000003e7805 */ /* 0x000fe4000001ff00 */
[----:B------:R-:W-:Y:S01]  /*88d0*/  CS2R R20, SRZ ;  /* 0x0000000000147805 */ /* 0x000fe2000001ff00 */
[----:B0-----:R-:W0:Y:S01]  /*88e0*/  SHFL.IDX PT, R14, R64, 0x1, 0x1c1f ;  /* 0x003c1f00400e7f89 */ /* 0x001e2200000e0000 */
[----:B--2---:R-:W-:Y:S01]  /*88f0*/  @!P1 IMAD.MOV.U32 R60, RZ, RZ, R26 ;  /* 0x000000ffff3c9224 */ /* 0x004fe200078e001a */
[----:B------:R-:W-:Y:S01]  /*8900*/  @!P1 MOV R62, R24 ;  /* 0x00000018003e9202 */ /* 0x000fe20000000f00 */
[----:B------:R-:W-:Y:S01]  /*8910*/  @!P1 IMAD.MOV.U32 R61, RZ, RZ, R27 ;  /* 0x000000ffff3d9224 */ /* 0x000fe200078e001b */
[----:B------:R-:W1:Y:S01]  /*8920*/  SHFL.IDX PT, R24, R10, 0x1, 0x1c1f ;  /* 0x003c1f000a187f89 */ /* 0x000e6200000e0000 */
[----:B------:R-:W-:-:S02]  /*8930*/  @!P1 IMAD.MOV.U32 R63, RZ, RZ, R25 ;  /* 0x000000ffff3f9224 */ /* 0x000fc400078e0019 */
[----:B------:R-:W-:Y:S01]  /*8940*/  IMAD.MOV.U32 R2, RZ, RZ, R60 ;  /* 0x000000ffff027224 */ /* 0x000fe200078e003c */
[----:B------:R-:W2:Y:S01]  /*8950*/  SHFL.IDX PT, R25, R8, 0x1, 0x1c1f ;  /* 0x003c1f0008197f89 */ /* 0x000ea200000e0000 */
[----:B------:R-:W-:Y:S02]  /*8960*/  IMAD.MOV.U32 R3, RZ, RZ, R61 ;  /* 0x000000ffff037224 */ /* 0x000fe400078e003d */
[----:B---3--:R-:W-:Y:S01]  /*8970*/  @!P1 IMAD.MOV.U32 R20, RZ, RZ, R4 ;  /* 0x000000ffff149224 */ /* 0x008fe200078e0004 */
[----:B------:R3:W4:Y:S01]  /*8980*/  SHFL.IDX PT, R26, R65, 0x1, 0x1c1f ;  /* 0x003c1f00411a7f89 */ /* 0x00072200000e0000 */
[----:B------:R-:W-:Y:S01]  /*8990*/  @!P1 IMAD.MOV.U32 R21, RZ, RZ, R5 ;  /* 0x000000ffff159224 */ /* 0x000fe200078e0005 */
[----:B------:R-:W-:Y:S02]  /*89a0*/  PRMT R76, R2, 0x5410, R3 ;  /* 0x00005410024c7816 */ /* 0x000fe40000000003 */
[----:B------:R-:W-:Y:S01]  /*89b0*/  CS2R R2, SRZ ;  /* 0x0000000000027805 */ /* 0x000fe2000001ff00 */
[----:B------:R-:W-:-:S02]  /*89c0*/  IMAD.MOV.U32 R9, RZ, RZ, R62 ;  /* 0x000000ffff097224 */ /* 0x000fc400078e003e */
[----:B------:R-:W-:Y:S02]  /*89d0*/  @!P1 IMAD.MOV.U32 R2, RZ, RZ, R6 ;  /* 0x000000ffff029224 */ /* 0x000fe400078e0006 */
[----:B------:R-:W-:Y:S02]  /*89e0*/  @!P1 IMAD.MOV.U32 R3, RZ, RZ, R7 ;  /* 0x000000ffff039224 */ /* 0x000fe400078e0007 */
[----:B------:R-:W-:Y:S02]  /*89f0*/  IMAD.MOV.U32 R6, RZ, RZ, R20 ;  /* 0x000000ffff067224 */ /* 0x000fe400078e0014 */
[----:B------:R-:W-:Y:S02]  /*8a00*/  IMAD.MOV.U32 R7, RZ, RZ, R21 ;  /* 0x000000ffff077224 */ /* 0x000fe400078e0015 */
[----:B------:R-:W-:Y:S01]  /*8a10*/  IMAD.MOV.U32 R11, RZ, RZ, R63 ;  /* 0x000000ffff0b7224 */ /* 0x000fe200078e003f */
[----:B------:R-:W-:Y:S01]  /*8a20*/  PRMT R74, R6, 0x7610, R74 ;  /* 0x00007610064a7816 */ /* 0x000fe2000000004a */
[----:B------:R-:W-:Y:S01]  /*8a30*/  IMAD.MOV.U32 R4, RZ, RZ, R2 ;  /* 0x000000ffff047224 */ /* 0x000fe200078e0002 */
[----:B------:R-:W-:Y:S01]  /*8a40*/  PRMT R71, R7, 0x7610, R71 ;  /* 0x0000761007477816 */ /* 0x000fe20000000047 */
[----:B------:R-:W-:Y:S01]  /*8a50*/  IMAD.MOV.U32 R5, RZ, RZ, R3 ;  /* 0x000000ffff057224 */ /* 0x000fe200078e0003 */
[----:B------:R-:W-:-:S02]  /*8a60*/  PRMT R66, R9, 0x5410, R11 ;  /* 0x0000541009427816 */ /* 0x000fc4000000000b */
[----:B------:R-:W-:Y:S02]  /*8a70*/  CS2R R6, SRZ ;  /* 0x0000000000067805 */ /* 0x000fe4000001ff00 */
[----:B---3--:R-:W-:Y:S02]  /*8a80*/  PRMT R65, R65, 0x5410, R4 ;  /* 0x0000541041417816 */ /* 0x008fe40000000004 */
[----:B012-4-:R-:W-:-:S07]  /*8a90*/  PRMT R85, R5, 0x7610, R85 ;  /* 0x0000761005557816 */ /* 0x017fce0000000055 */
.L_x_13238:
        /* <DEDUP_REMOVED lines=24> */
.L_x_12915:
[----:B------:R-:W-:Y:S05]  /*8c20*/  BSYNC B1 ;  /* 0x0000000000017941 */ /* 0x000fea0003800000 */
.L_x_12914:
[----:B------:R-:W0:Y:S01]  /*8c30*/  SYNCS.PHASECHK.TRANS64.TRYWAIT P1, [R144+URZ+0x32400], R13 ;  /* 0x0324000d900075a7 */ /* 0x000e22000802017f */
[----:B------:R-:W-:Y:S04]  /*8c40*/  BSSY B1, `(.L_x_12916) ;  /* 0x0000002000017945 */ /* 0x000fe80003800000 */
[----:B0-----:R-:W-:Y:S05]  /*8c50*/  @!P1 BRA `(.L_x_12917) ;  /* 0x000002f4002c9947 */ /* 0x001fea0003800000 */
.L_x_13239:
[----:B------:R-:W-:Y:S05]  /*8c60*/  BSYNC B1 ;  /* 0x0000000000017941 */ /* 0x000fea0003800000 */
.L_x_12916:
[----:B------:R-:W2:Y:S01]  /*8c70*/  LDL R0, [R1+0x70] ;  /* 0x0000700001007983 */ /* 0x000ea20000100800 */
[----:B-----5:R-:W-:Y:S01]  /*8c80*/  IMAD.MOV.U32 R12, RZ, RZ, R6 ;  /* 0x000000ffff0c7224 */ /* 0x020fe200078e0006 */
[----:B------:R-:W-:Y:S01]  /*8c90*/  BSSY B1, `(.L_x_12918) ;  /* 0x000006e000017945 */ /* 0x000fe20003800000 */
[----:B0-----:R-:W-:Y:S02]  /*8ca0*/  IMAD.MOV.U32 R13, RZ, RZ, R7 ;  /* 0x000000ffff0d7224 */ /* 0x001fe400078e0007 */
[----:B------:R-:W-:Y:S02]  /*8cb0*/  IMAD.MOV.U32 R14, RZ, RZ, R4 ;  /* 0x000000ffff0e7224 */ /* 0x000fe400078e0004 */
[----:B------:R-:W-:Y:S01]  /*8cc0*/  IMAD.MOV.U32 R87, RZ, RZ, R10 ;  /* 0x000000ffff577224 */ /* 0x000fe200078e000a */
[----:B------:R-:W-:Y:S01]  /*8cd0*/  PRMT R64, R12, 0x5410, R13 ;  /* 0x000054100c407816 */ /* 0x000fe2000000000d */
[----:B------:R-:W-:Y:S01]  /*8ce0*/  IMAD.MOV.U32 R12, RZ, RZ, R5 ;  /* 0x000000ffff0c7224 */ /* 0x000fe200078e0005 */
[----:B------:R-:W-:Y:S01]  /*8cf0*/  PRMT R65, R14, 0x7610, R65 ;  /* 0x000076100e417816 */ /* 0x000fe20000000041 */
[----:B------:R-:W-:-:S02]  /*8d00*/  IMAD.MOV.U32 R13, RZ, RZ, R8 ;  /* 0x000000ffff0d7224 */ /* 0x000fc400078e0008 */
[----:B------:R-:W-:Y:S01]  /*8d10*/  IMAD.MOV.U32 R14, RZ, RZ, R9 ;  /* 0x000000ffff0e7224 */ /* 0x000fe200078e0009 */
[----:B------:R-:W-:Y:S01]  /*8d20*/  PRMT R85, R85, 0x5410, R12 ;  /* 0x0000541055557816 */ /* 0x000fe2000000000c */
[----:B------:R-:W-:-:S03]  /*8d30*/  IMAD.MOV.U32 R88, RZ, RZ, R11 ;  /* 0x000000ffff587224 */ /* 0x000fc600078e000b */
[----:B------:R-:W-:Y:S01]  /*8d40*/  PRMT R86, R13, 0x5410, R14 ;  /* 0x000054100d567816 */ /* 0x000fe2000000000e */
[----:B--2---:R-:W-:-:S05]  /*8d50*/  IMAD R0, R0, -0x80, R67 ;  /* 0xffffff8000007824 */ /* 0x004fca00078e0243 */
[----:B------:R-:W-:-:S04]  /*8d60*/  VIMNMX R0, R0, 0x80, PT ;  /* 0x0000008000007848 */ /* 0x000fc80003fe0100 */
[-C--:B------:R-:W-:Y:S02]  /*8d70*/  ISETP.GE.OR P1, PT, R153, R0.reuse, P0 ;  /* 0x000000009900720c */ /* 0x080fe40000726670 */
[----:B------:R-:W-:Y:S01]  /*8d80*/  ISETP.GE.OR P0, PT, R156, R0, P0 ;  /* 0x000000009c00720c */ /* 0x000fe20000706670 */
[----:B------:R-:W-:-:S05]  /*8d90*/  IMAD.IADD R0, R22, 0x1, R69 ;  /* 0x0000000116007824 */ /* 0x000fca00078e0245 */
[----:B------:R-:W-:-:S05]  /*8da0*/  LOP3.LUT R67, R0, 0x38, RZ, 0xc0, !PT ;  /* 0x0000003800437812 */ /* 0x000fca00078ec0ff */
[----:B------:R-:W-:Y:S05]  /*8db0*/  @P1 BRA `(.L_x_12919) ;  /* 0x00000004006c1947 */ /* 0x000fea0003800000 */
[----:B------:R-:W-:Y:S01]  /*8dc0*/  LOP3.LUT R0, R166, 0x38, R22, 0xf8, !PT ;  /* 0x00000038a6007812 */ /* 0x000fe200078ef816 */
[----:B------:R-:W-:Y:S01]  /*8dd0*/  HADD2.F32 R69, -RZ, R71.H0_H0 ;  /* 0x20000047ff457230 */ /* 0x000fe20000004100 */
[----:B------:R-:W-:Y:S02]  /*8de0*/  SHF.R.U64 R83, R60, 0x10, R61 ;  /* 0x000000103c537819 */ /* 0x000fe4000000123d */
[----:B------:R-:W-:Y:S02]  /*8df0*/  LOP3.LUT R0, R0, R173, RZ, 0x3c, !PT ;  /* 0x000000ad00007212 */ /* 0x000fe400078e3cff */
[----:B------:R-:W-:Y:S02]  /*8e00*/  SHF.R.U32.HI R68, RZ, 0x10, R21 ;  /* 0x00000010ff447819 */ /* 0x000fe40000011615 */
[--C-:B------:R-:W-:Y:S01]  /*8e10*/  SHF.R.U64 R84, R62, 0x10, R63.reuse ;  /* 0x000000103e547819 */ /* 0x100fe2000000123f */
[----:B------:R-:W-:Y:S01]  /*8e20*/  IMAD.IADD R13, R167, 0x1, R0 ;  /* 0x00000001a70d7824 */ /* 0x000fe200078e0200 */
[----:B------:R-:W-:Y:S01]  /*8e30*/  LOP3.LUT R0, R173, R67, R166, 0x1e, !PT ;  /* 0x00000043ad007212 */ /* 0x000fe200078e1ea6 */
[----:B------:R-:W-:Y:S01]  /*8e40*/  HADD2.F32 R68, -RZ, R68.H0_H0 ;  /* 0x20000044ff447230 */ /* 0x000fe20000004100 */
[----:B------:R-:W-:Y:S01]  /*8e50*/  SHF.R.U32.HI R70, RZ, 0x10, R63 ;  /* 0x00000010ff467819 */ /* 0x000fe2000001163f */
[----:B------:R-:W-:Y:S01]  /*8e60*/  IMAD R79, R13, 0x2, R144 ;  /* 0x000000020d4f7824 */ /* 0x000fe200078e0290 */
[----:B------:R-:W-:Y:S01]  /*8e70*/  SHF.R.U64 R81, R2, 0x10, R3 ;  /* 0x0000001002517819 */ /* 0x000fe20000001203 */
[----:B------:R-:W-:Y:S01]  /*8e80*/  IMAD.IADD R25, R167, 0x1, R0 ;  /* 0x00000001a7197824 */ /* 0x000fe200078e0200 */
[----:B------:R-:W-:Y:S01]  /*8e90*/  SHF.R.U64 R82, R20, 0x10, R21 ;  /* 0x0000001014527819 */ /* 0x000fe20000001215 */
[--C-:B------:R-:W-:Y:S01]  /*8ea0*/  HADD2.F32 R63, -RZ, R66.reuse.H1_H1 ;  /* 0x30000042ff3f7230 */ /* 0x100fe20000004100 */
[----:B------:R-:W0:Y:S01]  /*8eb0*/  LDS.128 R12, [R79+0x18400] ;  /* 0x018400004f0c7984 */ /* 0x000e220000000c00 */
        /* <DEDUP_REMOVED lines=18> */
[-C--:B------:R-:W-:Y:S01]  /*8fe0*/  FMUL.FTZ R2, R25, R60.reuse ;  /* 0x0000003c19027220 */ /* 0x080fe20000410000 */
[----:B------:R-:W-:Y:S01]  /*8ff0*/  FFMA.FTZ R74, R13, R60, -R70 ;  /* 0x0000003c0d4a7223 */ /* 0x000fe20000010846 */
[----:B------:R-:W-:-:S02]  /*9000*/  HADD2.F32 R61, -RZ, R26.H0_H0 ;  /* 0x2000001aff3d7230 */ /* 0x000fc40000004100 */
[CC--:B------:R-:W-:Y:S01]  /*9010*/  FMUL.FTZ R25, R21.reuse, R63.reuse ;  /* 0x0000003f15197220 */ /* 0x0c0fe20000410000 */
[----:B------:R-:W-:Y:S02]  /*9020*/  HADD2.F32 R60, -RZ, R65.H1_H1 ;  /* 0x30000041ff3c7230 */ /* 0x000fe40000004100 */
[----:B------:R-:W-:Y:S01]  /*9030*/  FMUL.FTZ R70, R21, R66 ;  /* 0x0000004215467220 */ /* 0x000fe20000410000 */
[----:B------:R-:W-:Y:S01]  /*9040*/  FFMA.FTZ R68, R13, R68, R2 ;  /* 0x000000440d447223 */ /* 0x000fe20000010002 */
[----:B------:R-:W-:Y:S02]  /*9050*/  HADD2.F32 R2, -RZ, R76.H0_H0 ;  /* 0x2000004cff027230 */ /* 0x000fe40000004100 */
[C---:B------:R-:W-:Y:S01]  /*9060*/  FFMA.FTZ R66, R0.reuse, R66, -R25 ;  /* 0x0000004200427223 */ /* 0x040fe20000010819 */
[----:B------:R-:W-:Y:S02]  /*9070*/  HADD2.F32 R3, -RZ, R14.H0_H0 ;  /* 0x2000000eff037230 */ /* 0x000fe40000004100 */
[----:B------:R-:W-:Y:S01]  /*9080*/  FFMA.FTZ R70, R0, R63, R70 ;  /* 0x0000003f00467223 */ /* 0x000fe20000010046 */
[----:B------:R-:W-:-:S02]  /*9090*/  HADD2.F32 R62, -RZ, R27.H0_H0 ;  /* 0x2000001bff3e7230 */ /* 0x000fc40000004100 */
[C---:B------:R-:W-:Y:S01]  /*90a0*/  FMUL.FTZ R0, R61.reuse, R60 ;  /* 0x0000003c3d007220 */ /* 0x040fe20000410000 */
[----:B------:R-:W-:Y:S02]  /*90b0*/  HADD2.F32 R21, -RZ, R85.H0_H0 ;  /* 0x20000055ff157230 */ /* 0x000fe40000004100 */
[----:B------:R-:W-:Y:S02]  /*90c0*/  HADD2.F32 R13, -RZ, R76.H1_H1 ;  /* 0x3000004cff0d7230 */ /* 0x000fe40000004100 */
[-C--:B------:R-:W-:Y:S01]  /*90d0*/  FMUL.FTZ R76, R61, R2.reuse ;  /* 0x000000023d4c7220 */ /* 0x080fe20000410000 */
[----:B------:R-:W-:Y:S02]  /*90e0*/  HADD2.F32 R20, -RZ, R15.H0_H0 ;  /* 0x2000000fff147230 */ /* 0x000fe40000004100 */
[----:B------:R-:W-:Y:S01]  /*90f0*/  FFMA.FTZ R61, R3, R2, -R0 ;  /* 0x00000002033d7223 */ /* 0x000fe20000010800 */
[----:B------:R-:W-:Y:S01]  /*9100*/  FMUL.FTZ R25, R62, R21 ;  /* 0x000000153e197220 */ /* 0x000fe20000410000 */
[----:B------:R-:W-:-:S02]  /*9110*/  HADD2.F32 R27, -RZ, R27.H1_H1 ;  /* 0x3000001bff1b7230 */ /* 0x000fc40000004100 */
[-C--:B------:R-:W-:Y:S01]  /*9120*/  FMUL.FTZ R62, R62, R13.reuse ;  /* 0x0000000d3e3e7220 */ /* 0x080fe20000410000 */
[----:B------:R-:W-:Y:S02]  /*9130*/  HADD2.F32 R2, -RZ, R77.H0_H0 ;  /* 0x2000004dff027230 */ /* 0x000fe40000004100 */
[----:B------:R-:W-:Y:S01]  /*9140*/  FFMA.FTZ R76, R3, R60, R76 ;  /* 0x0000003c034c7223 */ /* 0x000fe2000001004c */
[----:B------:R-:W-:Y:S02]  /*9150*/  HADD2.F32 R0, -RZ, R78.H0_H0 ;  /* 0x2000004eff007230 */ /* 0x000fe40000004100 */
[C---:B------:R-:W-:Y:S01]  /*9160*/  FFMA.FTZ R60, R20.reuse, R13, -R25 ;  /* 0x0000000d143c7223 */ /* 0x040fe20000010819 */
[----:B------:R-:W-:Y:S02]  /*9170*/  HADD2.F32 R15, -RZ, R15.H1_H1 ;  /* 0x3000000fff0f7230 */ /* 0x000fe40000004100 */
[----:B------:R-:W-:Y:S01]  /*9180*/  FFMA.FTZ R62, R20, R21, R62 ;  /* 0x00000015143e7223 */ /* 0x000fe2000001003e */
        /* <DEDUP_REMOVED lines=30> */
.L_x_12919:
[----:B------:R-:W-:Y:S05]  /*9370*/  BSYNC B1 ;  /* 0x0000000000017941 */ /* 0x000fea0003800000 */
.L_x_12918:
        /* <DEDUP_REMOVED lines=8> */
[--C-:B------:R-:W-:Y:S01]  /*9400*/  SHF.R.U64 R67, R6, 0x10, R7.reuse ;  /* 0x0000001006437819 */ /* 0x100fe20000001207 */
[----:B------:R-:W-:Y:S01]  /*9410*/  HADD2.F32 R11, -RZ, R85.H1_H1 ;  /* 0x30000055ff0b7230 */ /* 0x000fe20000004100 */
[----:B------:R-:W-:Y:S01]  /*9420*/  SHF.R.U32.HI R66, RZ, 0x10, R7 ;  /* 0x00000010ff427819 */ /* 0x000fe20000011607 */
[----:B------:R-:W-:Y:S01]  /*9430*/  IMAD R3, R3, 0x2, R144 ;  /* 0x0000000203037824 */ /* 0x000fe200078e0290 */
[----:B------:R-:W-:Y:S01]  /*9440*/  SHF.R.U32.HI R61, RZ, 0x10, R9 ;  /* 0x00000010ff3d7819 */ /* 0x000fe20000011609 */
[----:B------:R-:W-:Y:S01]  /*9450*/  HADD2.F32 R65, -RZ, R65.H0_H0 ;  /* 0x20000041ff417230 */ /* 0x000fe20000004100 */
[----:B------:R-:W-:-:S02]  /*9460*/  SHF.R.U32.HI R20, RZ, 0x10, R5 ;  /* 0x00000010ff147819 */ /* 0x000fc40000011605 */
[----:B------:R-:W1:Y:S01]  /*9470*/  LDS.128 R24, [R3+0x18400] ;  /* 0x0184000003187984 */ /* 0x000e620000000c00 */
[----:B------:R-:W-:Y:S02]  /*9480*/  SHF.R.U64 R71, R8, 0x10, R9 ;  /* 0x0000001008477819 */ /* 0x000fe40000001209 */
[----:B------:R-:W-:Y:S01]  /*9490*/  HADD2.F32 R20, -RZ, R20.H0_H0 ;  /* 0x20000014ff147230 */ /* 0x000fe20000004100 */
[----:B------:R-:W-:Y:S01]  /*94a0*/  SHF.R.U64 R68, R4, 0x10, R5 ;  /* 0x0000001004447819 */ /* 0x000fe20000001205 */
[--C-:B0-----:R-:W-:Y:S02]  /*94b0*/  HADD2.F32 R2, -RZ, R13.reuse.H0_H0 ;  /* 0x2000000dff027230 */ /* 0x101fe40000004100 */
[----:B------:R-:W-:Y:S02]  /*94c0*/  HADD2.F32 R0, -RZ, R12.H0_H0 ;  /* 0x2000000cff007230 */ /* 0x000fe40000004100 */
[----:B------:R-:W-:Y:S02]  /*94d0*/  HADD2.F32 R13, -RZ, R13.H1_H1 ;  /* 0x3000000dff0d7230 */ /* 0x000fe40000004100 */
[----:B------:R-:W-:-:S02]  /*94e0*/  HADD2.F32 R4, -RZ, R14.H0_H0 ;  /* 0x2000000eff047230 */ /* 0x000fc40000004100 */
[--C-:B------:R-:W-:Y:S02]  /*94f0*/  HADD2.F32 R5, -RZ, R15.reuse.H0_H0 ;  /* 0x2000000fff057230 */ /* 0x100fe40000004100 */
[----:B------:R-:W-:Y:S02]  /*9500*/  HADD2.F32 R15, -RZ, R15.H1_H1 ;  /* 0x3000000fff0f7230 */ /* 0x000fe40000004100 */
[----:B------:R-:W-:Y:S02]  /*9510*/  HADD2.F32 R12, -RZ, R12.H1_H1 ;  /* 0x3000000cff0c7230 */ /* 0x000fe40000004100 */
[--C-:B-1----:R-:W-:Y:S02]  /*9520*/  HADD2.F32 R7, -RZ, R25.reuse.H0_H0 ;  /* 0x20000019ff077230 */ /* 0x102fe40000004100 */
[----:B------:R-:W-:Y:S02]  /*9530*/  HADD2.F32 R6, -RZ, R24.H0_H0 ;  /* 0x20000018ff067230 */ /* 0x000fe40000004100 */
[----:B------:R-:W-:-:S02]  /*9540*/  HADD2.F32 R25, -RZ, R25.H1_H1 ;  /* 0x30000019ff197230 */ /* 0x000fc40000004100 */
[CC--:B------:R-:W-:Y:S01]  /*9550*/  FMUL.FTZ R21, R7.reuse, R11.reuse ;  /* 0x0000000b07157220 */ /* 0x0c0fe20000410000 */
[-C--:B------:R-:W-:Y:S01]  /*9560*/  FMUL.FTZ R7, R7, R10.reuse ;  /* 0x0000000a07077220 */ /* 0x080fe20000410000 */
[----:B------:R-:W-:Y:S02]  /*9570*/  HADD2.F32 R8, -RZ, R26.H0_H0 ;  /* 0x2000001aff087230 */ /* 0x000fe40000004100 */
[C---:B------:R-:W-:Y:S01]  /*9580*/  FFMA.FTZ R60, R2.reuse, R10, -R21 ;  /* 0x0000000a023c7223 */ /* 0x040fe20000010815 */
[----:B------:R-:W-:Y:S02]  /*9590*/  HADD2.F32 R10, -RZ, R61.H0_H0 ;  /* 0x2000003dff0a7230 */ /* 0x000fe40000004100 */
[----:B------:R-:W-:Y:S01]  /*95a0*/  FFMA.FTZ R61, R2, R11, R7 ;  /* 0x0000000b023d7223 */ /* 0x000fe20000010007 */
[----:B------:R-:W-:Y:S02]  /*95b0*/  HADD2.F32 R7, -RZ, R86.H0_H0 ;  /* 0x20000056ff077230 */ /* 0x000fe40000004100 */
[----:B------:R-:W-:Y:S01]  /*95c0*/  FMUL.FTZ R21, R6, R65 ;  /* 0x0000004106157220 */ /* 0x000fe20000410000 */
[C---:B------:R-:W-:Y:S01]  /*95d0*/  FMUL.FTZ R62, R25.reuse, R20 ;  /* 0x00000014193e7220 */ /* 0x040fe20000410000 */
[----:B------:R-:W-:Y:S01]  /*95e0*/  FMUL.FTZ R2, R25, R10 ;  /* 0x0000000a19027220 */ /* 0x000fe20000410000 */
[----:B------:R-:W-:-:S02]  /*95f0*/  HADD2.F32 R11, -RZ, R64.H0_H0 ;  /* 0x20000040ff0b7230 */ /* 0x000fc40000004100 */
[-C--:B------:R-:W-:Y:S01]  /*9600*/  FMUL.FTZ R6, R6, R7.reuse ;  /* 0x0000000706067220 */ /* 0x080fe20000410000 */
[C---:B------:R-:W-:Y:S01]  /*9610*/  FFMA.FTZ R21, R0.reuse, R7, -R21 ;  /* 0x0000000700157223 */ /* 0x040fe20000010815 */
[----:B------:R-:W-:Y:S02]  /*9620*/  HADD2.F32 R7, -RZ, R63.H0_H0 ;  /* 0x2000003fff077230 */ /* 0x000fe40000004100 */
[C---:B------:R-:W-:Y:S01]  /*9630*/  FFMA.FTZ R25, R13.reuse, R10, -R62 ;  /* 0x0000000a0d197223 */ /* 0x040fe2000001083e */
[----:B------:R-:W-:Y:S02]  /*9640*/  HADD2.F32 R9, -RZ, R27.H0_H0 ;  /* 0x2000001bff097230 */ /* 0x000fe40000004100 */
[----:B------:R-:W-:Y:S01]  /*9650*/  FFMA.FTZ R65, R0, R65, R6 ;  /* 0x0000004100417223 */ /* 0x000fe20000010006 */
[----:B------:R-:W-:Y:S02]  /*9660*/  HADD2.F32 R64, -RZ, R64.H1_H1 ;  /* 0x30000040ff407230 */ /* 0x000fe40000004100 */
[----:B------:R-:W-:Y:S01]  /*9670*/  FFMA.FTZ R20, R13, R20, R2 ;  /* 0x000000140d147223 */ /* 0x000fe20000010002 */
[----:B------:R-:W-:-:S02]  /*9680*/  HADD2.F32 R0, -RZ, R63.H1_H1 ;  /* 0x3000003fff007230 */ /* 0x000fc40000004100 */
[C---:B------:R-:W-:Y:S01]  /*9690*/  FMUL.FTZ R13, R8.reuse, R11 ;  /* 0x0000000b080d7220 */ /* 0x040fe20000410000 */
[-C--:B------:R-:W-:Y:S01]  /*96a0*/  FMUL.FTZ R63, R8, R7.reuse ;  /* 0x00000007083f7220 */ /* 0x080fe20000410000 */
[C---:B------:R-:W-:Y:S01]  /*96b0*/  FMUL.FTZ R8, R9.reuse, R64 ;  /* 0x0000004009087220 */ /* 0x040fe20000410000 */
[----:B------:R-:W-:Y:S02]  /*96c0*/  HADD2.F32 R27, -RZ, R27.H1_H1 ;  /* 0x3000001bff1b7230 */ /* 0x000fe40000004100 */
[-C--:B------:R-:W-:Y:S01]  /*96d0*/  FMUL.FTZ R9, R9, R0.reuse ;  /* 0x0000000009097220 */ /* 0x080fe20000410000 */
[----:B------:R-:W-:Y:S02]  /*96e0*/  HADD2.F32 R6, -RZ, R66.H0_H0 ;  /* 0x20000042ff067230 */ /* 0x000fe40000004100 */
[C---:B------:R-:W-:Y:S01]  /*96f0*/  FFMA.FTZ R10, R4.reuse, R7, -R13 ;  /* 0x00000007040a7223 */ /* 0x040fe2000001080d */
[----:B------:R-:W-:Y:S02]  /*9700*/  HADD2.F32 R2, -RZ, R69.H0_H0 ;  /* 0x20000045ff027230 */ /* 0x000fe40000004100 */
[----:B------:R-:W-:Y:S01]  /*9710*/  FFMA.FTZ R63, R4, R11, R63 ;  /* 0x0000000b043f7223 */ /* 0x000fe2000001003f */
[C---:B------:R-:W-:Y:S01]  /*9720*/  FFMA.FTZ R0, R5.reuse, R0, -R8 ;  /* 0x0000000005007223 */ /* 0x040fe20000010808 */
        /* <DEDUP_REMOVED lines=30> */
.L_x_12910:
[----:B------:R-:W-:Y:S05]  /*9910*/  BSYNC B0 ;  /* 0x0000000000007941 */ /* 0x000fea0003800000 */
.L_x_12896:
[----:B------:R-:W-:Y:S01]  /*9920*/  @!PT LDS RZ, [RZ] ;  /* 0x00000000fffff984 */ /* 0x000fe20000000800 */
[----:B------:R-:W-:Y:S01]  /*9930*/  @!PT LDS RZ, [RZ] ;  /* 0x00000000fffff984 */ /* 0x000fe20000000800 */
[----:B------:R-:W-:Y:S01]  /*9940*/  @!PT LDS RZ, [RZ] ;  /* 0x00000000fffff984 */ /* 0x000fe20000000800 */
[----:B------:R-:W-:Y:S01]  /*9950*/  @!PT LDS RZ, [RZ] ;  /* 0x00000000fffff984 */ /* 0x000fe20000000800 */
[----:B------:R3:W-:Y:S06]  /*9960*/  MEMBAR.ALL.CTA ;  /* 0x0000000000007992 */ /* 0x0007ec0000008000 */
[----:B---3--:R-:W3:Y:S01]  /*9970*/  FENCE.VIEW.ASYNC.S ;  /* 0x00000000000073c6 */ /* 0x008ee20000000000 */
[----:B------:R-:W-:Y:S05]  /*9980*/  WARPSYNC.ALL ;  /* 0x0000000000007948 */ /* 0x000fea0003800000 */
[----:B---3--:R-:W-:Y:S06]  /*9990*/  BAR.SYNC.DEFER_BLOCKING 0xd, 0x100 ;  /* 0x0344000000007b1d */ /* 0x008fec0000010000 */
.L_x_12893:
[----:B012---:R-:W-:Y:S01]  /*99a0*/  IMAD.MOV.U32 R4, RZ, RZ, R50 ;  /* 0x000000ffff047224 */ /* 0x007fe200078e0032 */
[----:B------:R-:W-:Y:S05]  /*99b0*/  WARPSYNC.ALL ;  /* 0x0000000000007948 */ /* 0x000fea0003800000 */
[----:B------:R-:W-:Y:S01]  /*99c0*/  IMAD.MOV.U32 R5, RZ, RZ, R49 ;  /* 0x000000ffff057224 */ /* 0x000fe200078e0031 */
[----:B------:R-:W-:Y:S01]  /*99d0*/  UIADD3 UR4, UP0, UR37, 0x430, URZ ;  /* 0x0000043025047890 */ /* 0x000fe2000ff1e03f */
[----:B------:R-:W-:Y:S01]  /*99e0*/  IMAD.MOV.U32 R6, RZ, RZ, R29 ;  /* 0x000000ffff067224 */ /* 0x000fe200078e001d */
[----:B------:R-:W-:Y:S01]  /*99f0*/  STL.64 [R1+0x210], R32 ;  /* 0x0002102001007387 */ /* 0x000fe20000100a00 */
[----:B------:R-:W-:Y:S01]  /*9a00*/  IMAD.MOV.U32 R7, RZ, RZ, R58 ;  /* 0x000000ffff077224 */ /* 0x000fe200078e003a */
[----:B------:R-:W-:Y:S01]  /*9a10*/  UIADD3.X UR5, URZ, UR36, URZ, UP0, !UPT ;  /* 0x000000243f057290 */ /* 0x000fe200087fe43f */
[----:B------:R-:W-:Y:S01]  /*9a20*/  IMAD.U32 R0, RZ, RZ, UR46 ;  /* 0x0000002eff007e24 */ /* 0x000fe2000f8e00ff */
[----:B------:R-:W-:Y:S01]  /*9a30*/  BSSY B0, `(.L_x_12920) ;  /* 0x0000031000007945 */ /* 0x000fe20003800000 */
[----:B------:R-:W-:Y:S01]  /*9a40*/  IMAD.U32 R3, RZ, RZ, UR48 ;  /* 0x00000030ff037e24 */ /* 0x000fe2000f8e00ff */
[----:B------:R0:W-:Y:S01]  /*9a50*/  STL.128 [R1+0x180], R4 ;  /* 0x0001800401007387 */ /* 0x0001e20000100c00 */
[----:B------:R-:W-:Y:S01]  /*9a60*/  IMAD.MOV.U32 R8, RZ, RZ, R39 ;  /* 0x000000ffff087224 */ /* 0x000fe200078e0027 */
[----:B------:R-:W-:Y:S01]  /*9a70*/  MOV R236, 0x9d40 ;  /* 0x00009d4000ec7802 */ /* 0x000fe20000000f00 */
[----:B------:R-:W-:-:S02]  /*9a80*/  IMAD.MOV.U32 R9, RZ, RZ, R54 ;  /* 0x000000ffff097224 */ /* 0x000fc400078e0036 */
[----:B------:R-:W-:Y:S02]  /*9a90*/  IMAD.MOV.U32 R10, RZ, RZ, R35 ;  /* 0x000000ffff0a7224 */ /* 0x000fe400078e0023 */
[----:B------:R-:W-:Y:S02]  /*9aa0*/  IMAD.MOV.U32 R11, RZ, RZ, R46 ;  /* 0x000000ffff0b7224 */ /* 0x000fe400078e002e */
[----:B------:R-:W-:Y:S02]  /*9ab0*/  IMAD.MOV.U32 R29, RZ, RZ, R57 ;  /* 0x000000ffff1d7224 */ /* 0x000fe400078e0039 */
[----:B-----5:R-:W-:Y:S01]  /*9ac0*/  IMAD.U32 R2, RZ, RZ, UR37 ;  /* 0x00000025ff027e24 */ /* 0x020fe2000f8e00ff */
[----:B------:R1:W-:Y:S03]  /*9ad0*/  STL.128 [R1+0x1c0], R8 ;  /* 0x0001c00801007387 */ /* 0x0003e60000100c00 */
[----:B------:R-:W-:Y:S01]  /*9ae0*/  VIADD R2, R2, 0x178 ;  /* 0x0000017802027836 */ /* 0x000fe20000000000 */
[----:B------:R-:W-:Y:S01]  /*9af0*/  STL.128 [R1+0x1a0], R28 ;  /* 0x0001a01c01007387 */ /* 0x000fe20000100c00 */
[----:B0-----:R-:W-:-:S02]  /*9b00*/  IMAD.MOV.U32 R4, RZ, RZ, R42 ;  /* 0x000000ffff047224 */ /* 0x001fc400078e002a */
[----:B------:R-:W-:Y:S02]  /*9b10*/  IMAD.MOV.U32 R5, RZ, RZ, R59 ;  /* 0x000000ffff057224 */ /* 0x000fe400078e003b */
[----:B------:R-:W-:Y:S02]  /*9b20*/  IMAD.MOV.U32 R6, RZ, RZ, R19 ;  /* 0x000000ffff067224 */ /* 0x000fe400078e0013 */
[----:B------:R-:W-:Y:S02]  /*9b30*/  IMAD.MOV.U32 R7, RZ, RZ, R44 ;  /* 0x000000ffff077224 */ /* 0x000fe400078e002c */
[----:B------:R-:W-:-:S03]  /*9b40*/  IMAD.MOV.U32 R19, RZ, RZ, R48 ;  /* 0x000000ffff137224 */ /* 0x000fc600078e0030 */
[----:B------:R0:W-:Y:S01]  /*9b50*/  STL.128 [R1+0x1e0], R4 ;  /* 0x0001e00401007387 */ /* 0x0001e20000100c00 */
[----:B-1----:R-:W-:Y:S02]  /*9b60*/  IMAD.U32 R8, RZ, RZ, UR39 ;  /* 0x00000027ff087e24 */ /* 0x002fe4000f8e00ff */
[----:B------:R-:W-:-:S05]  /*9b70*/  IMAD.U32 R9, RZ, RZ, UR47 ;  /* 0x0000002fff097e24 */ /* 0x000fca000f8e00ff */
[----:B------:R-:W-:Y:S01]  /*9b80*/  STL.64 [R1+0x178], R8 ;  /* 0x0001780801007387 */ /* 0x000fe20000100a00 */
[----:B0-----:R-:W-:Y:S01]  /*9b90*/  IMAD.MOV.U32 R4, RZ, RZ, R41 ;  /* 0x000000ffff047224 */ /* 0x001fe200078e0029 */
[----:B------:R-:W-:Y:S01]  /*9ba0*/  MOV R6, R18 ;  /* 0x0000001200067202 */ /* 0x000fe20000000f00 */
[----:B------:R-:W-:Y:S02]  /*9bb0*/  IMAD.MOV.U32 R5, RZ, RZ, R56 ;  /* 0x000000ffff057224 */ /* 0x000fe400078e0038 */
[----:B------:R-:W-:Y:S02]  /*9bc0*/  IMAD.MOV.U32 R7, RZ, RZ, R47 ;  /* 0x000000ffff077224 */ /* 0x000fe400078e002f */
[----:B------:R-:W-:-:S03]  /*9bd0*/  IMAD.MOV.U32 R18, RZ, RZ, R37 ;  /* 0x000000ffff127224 */ /* 0x000fc600078e0025 */
[----:B------:R0:W-:Y:S04]  /*9be0*/  STL.128 [R1+0x1f0], R4 ;  /* 0x0001f00401007387 */ /* 0x0001e80000100c00 */
[----:B------:R-:W-:Y:S01]  /*9bf0*/  STL.128 [R1+0x190], R16 ;  /* 0x0001901001007387 */ /* 0x000fe20000100c00 */
[----:B0-----:R-:W-:Y:S02]  /*9c00*/  IMAD.MOV.U32 R4, RZ, RZ, R38 ;  /* 0x000000ffff047224 */ /* 0x001fe400078e0026 */
[----:B------:R-:W-:Y:S02]  /*9c10*/  IMAD.MOV.U32 R5, RZ, RZ, R53 ;  /* 0x000000ffff057224 */ /* 0x000fe400078e0035 */
[----:B------:R-:W-:Y:S02]  /*9c20*/  IMAD.MOV.U32 R6, RZ, RZ, R52 ;  /* 0x000000ffff067224 */ /* 0x000fe400078e0034 */
[----:B------:R-:W-:-:S05]  /*9c30*/  IMAD.MOV.U32 R7, RZ, RZ, R51 ;  /* 0x000000ffff077224 */ /* 0x000fca00078e0033 */
[----:B------:R0:W-:Y:S02]  /*9c40*/  STL.128 [R1+0x200], R4 ;  /* 0x0002000401007387 */ /* 0x0001e40000100c00 */
[----:B0-----:R-:W-:Y:S02]  /*9c50*/  IMAD.MOV.U32 R6, RZ, RZ, R36 ;  /* 0x000000ffff067224 */ /* 0x001fe400078e0024 */
[----:B------:R-:W-:Y:S02]  /*9c60*/  IMAD.MOV.U32 R7, RZ, RZ, R45 ;  /* 0x000000ffff077224 */ /* 0x000fe400078e002d */
[----:B------:R-:W-:Y:S02]  /*9c70*/  IMAD.MOV.U32 R4, RZ, RZ, R0 ;  /* 0x000000ffff047224 */ /* 0x000fe400078e0000 */
[----:B------:R-:W-:Y:S02]  /*9c80*/  IMAD.MOV.U32 R5, RZ, RZ, R3 ;  /* 0x000000ffff057224 */ /* 0x000fe400078e0003 */
[----:B------:R-:W-:-:S02]  /*9c90*/  IMAD.U32 R0, RZ, RZ, UR4 ;  /* 0x00000004ff007e24 */ /* 0x000fc4000f8e00ff */
[----:B------:R-:W-:Y:S01]  /*9ca0*/  IMAD.U32 R3, RZ, RZ, UR5 ;  /* 0x00000005ff037e24 */ /* 0x000fe2000f8e00ff */
[----:B------:R0:W-:Y:S02]  /*9cb0*/  STL.128 [R1+0x1b0], R4 ;  /* 0x0001b00401007387 */ /* 0x0001e40000100c00 */
[----:B0-----:R-:W-:Y:S02]  /*9cc0*/  IMAD.MOV.U32 R4, RZ, RZ, R34 ;  /* 0x000000ffff047224 */ /* 0x001fe400078e0022 */
[----:B------:R-:W-:Y:S02]  /*9cd0*/  IMAD.MOV.U32 R5, RZ, RZ, R43 ;  /* 0x000000ffff057224 */ /* 0x000fe400078e002b */
[----:B------:R-:W-:Y:S02]  /*9ce0*/  IMAD.MOV.U32 R6, RZ, RZ, R0 ;  /* 0x000000ffff067224 */ /* 0x000fe400078e0000 */
[----:B------:R-:W-:Y:S02]  /*9cf0*/  IMAD.MOV.U32 R7, RZ, RZ, R3 ;  /* 0x000000ffff077224 */ /* 0x000fe400078e0003 */
[----:B------:R-:W-:-:S03]  /*9d00*/  VIADD R0, R185, 0xffffffff ;  /* 0xffffffffb9007836 */ /* 0x000fc60000000000 */
[----:B------:R0:W-:Y:S01]  /*9d10*/  STL.128 [R1+0x1d0], R4 ;  /* 0x0001d00401007387 */ /* 0x0001e20000100c00 */
[----:B------:R0:W-:Y:S06]  /*9d20*/  BAR.SYNC.DEFER_BLOCKING R180, 0x100 ;  /* 0x000400b40000751d */ /* 0x0001ec0000010000 */
[----:B0-----:R-:W-:Y:S05]  /*9d30*/  CALL.REL.NOINC `($_ZN7cutlass13device_kernelIN5flash11enable_sm90INS1_16FlashAttnFwdSm90INS1_25CollectiveMainloopFwdSm90ILi2EN4cute5tupleIJNS5_1CILi1EEES8_S8_EEENS6_IJNS7_ILi128EEENS7_ILi96EEENS7_ILi64EEEEEELi256ENS_6half_tEfNS_4arch4Sm90ELb0ELb1ELb1ELb1ELb0ELb1ELb1ELb1ELb0ELb1ELb0ELb0EEENS1_21CollectiveEpilogueFwdINS6_IJSA_NS7_ILi256EEESB_EEES9_SE_SG_Li256ELb1ELb1ELb0ELb0EEENS1_36VarlenDynamicPersistentTileSchedulerILi128ELi96ELi256ELi128ELb0ELb1ELb1ELb1ELb0ELb1EEEEEEEEEvNT_6ParamsE$_ZZN5flash25CollectiveMainloopFwdSm90ILi2EN4cute5tupleIJNS1_1CILi1EEES4_S4_EEENS2_IJNS3_ILi128EEENS3_ILi96EEENS3_ILi64EEEEEELi256EN7cutlass6half_tEfNSA_4arch4Sm90ELb0ELb1ELb1ELb1ELb0ELb1ELb1ELb1ELb0ELb1ELb0ELb0EE3mmaINS_16FlashAttnFwdSm90ISE_NS_21CollectiveEpilogueFwdINS2_IJS6_NS3_ILi256EEES7_EEES5_SB_SD_Li256ELb1ELb1ELb0ELb0EEENS_36VarlenDynamicPersistentTileSchedulerILi128ELi96ELi256ELi128ELb0ELb1ELb1ELb1ELb0ELb1EEEE13SharedStorageENS1_6TensorINS1_11ArrayEngineIfLm128EEENS1_6LayoutINS2_IJNS2_IJNS3_ILi2EEEST_NS3_ILi32EEEEEES4_S4_EEENS2_IJNS2_IJS4_ST_NS3_ILi4EEEEEENS3_ILi0EEESZ_EEEEEEENS_7SoftmaxILi2ELi0EEEEEbRKNSE_6ParamsENSA_25PipelineTmaAsyncNoClusterILi2ENSA_16PipelineTmaAsyncILi2EEEEES1B_RNSA_13PipelineStateILj2EEERT0_RT1_iRiRKNS_16SeqlenInfoQKNewKILb1ELb1EEENS2_IJiiiiEEERT_ENKUliT_T0_T1_E_clIZSF_ISO_S12_S14_EbS17_S1B_S1B_S1E_S1G_S1I_iS1J_S1N_S1O_S1Q_EUlRS1R_iE0_NS3_ILb1EEES1Y_EEDaiS1R_S1S_S1T_) ;  /* 0x0000031400bc7944 */ /* 0x001fea0003c00000 */
[----:B------:R-:W-:Y:S05]  /*9d40*/  BSYNC B0 ;  /* 0x0000000000007941 */ /* 0x000fea0003800000 */
.L_x_12920:
        /* <DEDUP_REMOVED lines=9> */
[----:B---3--:R-:W-:Y:S01]  /*9de0*/  @P0 SHF.R.U32.HI R3, RZ, R5, R0 ;  /* 0x00000005ff030219 */ /* 0x008fe20000011600 */
[----:B------:R-:W-:Y:S01]  /*9df0*/  VIADD R0, R185, 0xfffffffe ;  /* 0xfffffffeb9007836 */ /* 0x000fe20000000000 */
[----:B-1----:R-:W-:-:S03]  /*9e00*/  ISETP.GE.AND P0, PT, R7, 0x1, PT ;  /* 0x000000010700780c */ /* 0x002fc60003f06270 */
[----:B------:R-:W-:-:S04]  /*9e10*/  IMAD.IADD R5, R186, 0x1, R3 ;  /* 0x00000001ba057824 */ /* 0x000fc800078e0203 */
        /* <DEDUP_REMOVED lines=13> */
.L_x_12923:
[----:B------:R-:W-:-:S13]  /*9ef0*/  ISETP.NE.AND P0, PT, R7, 0x1, PT ;  /* 0x000000010700780c */ /* 0x000fda0003f05270 */
[----:B------:R-:W0:Y:S02]  /*9f00*/  @P0 LDC.64 R4, c[0x0][0xae0] ;  /* 0x0002b800ff040b82 */ /* 0x000e240000000a00 */
[----:B0-----:R-:W-:-:S05]  /*9f10*/  @P0 IMAD.HI.U32 R4, R3, R4, RZ ;  /* 0x0000000403040227 */ /* 0x001fca00078e00ff */
[----:B------:R-:W-:-:S07]  /*9f20*/  @P0 SHF.R.U32.HI R3, RZ, R5, R4 ;  /* 0x00000005ff030219 */ /* 0x000fce0000011604 */
.L_x_12924:
[----:B------:R-:W-:Y:S05]  /*9f30*/  BSYNC B0 ;  /* 0x0000000000007941 */ /* 0x000fea0003800000 */
.L_x_12922:
[----:B------:R-:W-:-:S05]  /*9f40*/  IMAD R3, R3, R7, R7 ;  /* 0x0000000703037224 */ /* 0x000fca00078e0207 */
[----:B------:R-:W-:-:S07]  /*9f50*/  VIMNMX R6, R6, R3, PT ;  /* 0x0000000306067248 */ /* 0x000fce0003fe0100 */
.L_x_12921:
[----:B------:R-:W-:-:S05]  /*9f60*/  IMAD.HI R6, R6, 0x2aaaaaab, RZ ;  /* 0x2aaaaaab06067827 */ /* 0x000fca00078e02ff */
[----:B------:R-:W-:-:S04]  /*9f70*/  SHF.R.U32.HI R3, RZ, 0x1f, R6 ;  /* 0x0000001fff037819 */ /* 0x000fc80000011606 */
[----:B------:R-:W-:-:S04]  /*9f80*/  LEA.HI.SX32 R6, R6, R3, 0x1c ;  /* 0x0000000306067211 */ /* 0x000fc800078fe2ff */
[----:B------:R-:W-:-:S04]  /*9f90*/  VIMNMX R3, R165, R6, !PT ;  /* 0x00000006a5037248 */ /* 0x000fc80007fe0100 */
[----:B------:R-:W-:-:S13]  /*9fa0*/  ISETP.GE.AND P0, PT, R0, R3, PT ;  /* 0x000000030000720c */ /* 0x000fda0003f06270 */
[----:B------:R-:W-:Y:S05]  /*9fb0*/  @!P0 BRA `(.L_x_12925) ;  /* 0x000000b000688947 */ /* 0x000fea0003800000 */
.L_x_12952:
        /* <DEDUP_REMOVED lines=16> */
[----:B-1----:R-:W-:Y:S01]  /*a0c0*/  @!P0 IMAD.MOV.U32 R5, RZ, RZ, RZ ;  /* 0x000000ffff058224 */ /* 0x002fe200078e00ff */
[----:B--2---:R-:W-:-:S04]  /*a0d0*/  LOP3.LUT R2, R2, 0x1, RZ, 0xfc, !PT ;  /* 0x0000000102027812 */ /* 0x004fc800078efcff */
[----:B------:R-:W-:-:S13]  /*a0e0*/  ISETP.NE.AND P1, PT, R2, 0x3, PT ;  /* 0x000000030200780c */ /* 0x000fda0003f25270 */
[----:B0-----:R-:W-:Y:S05]  /*a0f0*/  @!P1 BRA `(.L_x_12927) ;  /* 0x0000000000049947 */ /* 0x001fea0003800000 */
[----:B------:R-:W-:Y:S01]  /*a100*/  BPT.TRAP 0x1 ;  /* 0x000000040000795c */ /* 0x000fe20000300000 */
.L_x_12927:
[----:B------:R-:W-:Y:S05]  /*a110*/  BSYNC B0 ;  /* 0x0000000000007941 */ /* 0x000fea0003800000 */
.L_x_12926:
        /* <DEDUP_REMOVED lines=13> */
.L_x_12929:
[----:B------:R-:W-:Y:S05]  /*a1f0*/  BSYNC B0 ;  /* 0x0000000000007941 */ /* 0x000fea0003800000 */
.L_x_12928:
        /* <DEDUP_REMOVED lines=8> */
.L_x_12931:
[----:B------:R-:W-:Y:S05]  /*a280*/  BSYNC B0 ;  /* 0x0000000000007941 */ /* 0x000fea0003800000 */
.L_x_12930:
[----:B------:R-:W2:Y:S04]  /*a290*/  LD.E R5, desc[UR42][R16.64+0x218] ;  /* 0x0002182a10057980 */ /* 0x000ea8000c101900 */
[----:B------:R-:W2:Y:S01]  /*a2a0*/  LDL.64 R8, [R1+0xa0] ;  /* 0x0000a00001087983 */ /* 0x000ea20000100a00 */
[----:B------:R-:W-:Y:S05]  /*a2b0*/  WARPSYNC.ALL ;  /* 0x0000000000007948 */ /* 0x000fea0003800000 */
[----:B------:R-:W3:Y:S04]  /*a2c0*/  LDL.64 R14, [R1+0x98] ;  /* 0x00009800010e7983 */ /* 0x000ee80000100a00 */
[----:B0----5:R-:W4:Y:S04]  /*a2d0*/  LDL.64 R6, [R1+0x98] ;  /* 0x0000980001067983 */ /* 0x021f280000100a00 */
        /* <DEDUP_REMOVED lines=15> */
[----:B------:R-:W-:Y:S02]  /*a3d0*/  R2UR UR5, R15 ;  /* 0x000000000f0572ca */ /* 0x000fe400000e0000 */
[----:B------:R-:W3:Y:S11]  /*a3e0*/  LDL R15, [R1+0x54] ;  /* 0x00005400010f7983 */ /* 0x000ef60000100800 */
[----:B------:R-:W-:Y:S01]  /*a3f0*/  HGMMA.64x96x16.F32 R24, gdesc[UR4], RZ, !UPT, gsb0 ;  /* 0x01600000041879f0 */ /* 0x000fe2000c0008ff */
[----:B----4-:R-:W-:Y:S01]  /*a400*/  VIADD R6, R6, 0x2 ;  /* 0x0000000206067836 */ /* 0x010fe20000000000 */
[----:B------:R-:W-:-:S02]  /*a410*/  R2UR UR6, R8 ;  /* 0x00000000080672ca */ /* 0x000fc400000e0000 */
[----:B------:R-:W-:Y:S02]  /*a420*/  R2UR UR7, R9 ;  /* 0x00000000090772ca */ /* 0x000fe400000e0000 */
[----:B------:R-:W-:Y:S02]  /*a430*/  R2UR UR4, R6 ;  /* 0x00000000060472ca */ /* 0x000fe400000e0000 */
[----:B------:R-:W-:Y:S01]  /*a440*/  R2UR UR5, R7 ;  /* 0x00000000070572ca */ /* 0x000fe200000e0000 */
[----:B------:R-:W-:Y:S02]  /*a450*/  VIADD R10, R10, 0x4 ;  /* 0x000000040a0a7836 */ /* 0x000fe40000000000 */
[----:B------:R-:W-:Y:S02]  /*a460*/  VIADD R6, R4, 0x4 ;  /* 0x0000000404067836 */ /* 0x000fe40000000000 */
[----:B------:R-:W-:Y:S01]  /*a470*/  IMAD.MOV.U32 R7, RZ, RZ, R9 ;  /* 0x000000ffff077224 */ /* 0x000fe200078e0009 */
[----:B------:R-:W-:-:S02]  /*a480*/  WARPGROUP.DEPBAR.LE gsb0, 0x0 ;  /* 0x00008000000079c5 */ /* 0x000fc40000010000 */
        /* <DEDUP_REMOVED lines=25> */
[----:B0-----:R-:W-:Y:S05]  /*a620*/  @!P1 BRA `(.L_x_12934) ;  /* 0x0000000000049947 */ /* 0x001fea0003800000 */
[----:B------:R-:W-:Y:S01]  /*a630*/  BPT.TRAP 0x1 ;  /* 0x000000040000795c */ /* 0x000fe20000300000 */
.L_x_12934:
[----:B------:R-:W-:Y:S05]  /*a640*/  BSYNC B0 ;  /* 0x0000000000007941 */ /* 0x000fea0003800000 */
.L_x_12933:
[----:B------:R-:W2:Y:S01]  /*a650*/  LDL.64 R6, [R1+0x40] ;  /* 0x0000400001067983 */ /* 0x000ea20000100a00 */
[----:B-----5:R-:W-:Y:S02]  /*a660*/  SHF.L.U32 R14, R14, 0x1f, RZ ;  /* 0x0000001f0e0e7819 */ /* 0x020fe400000006ff */
[----:B--2---:R-:W-:-:S04]  /*a670*/  MOV R7, R6 ;  /* 0x0000000600077202 */ /* 0x004fc80000000f00 */
[----:B------:R-:W-:-:S04]  /*a680*/  LEA R5, R5, R7, 0x3 ;  /* 0x0000000705057211 */ /* 0x000fc800078e18ff */
[----:B------:R0:W1:Y:S01]  /*a690*/  SYNCS.PHASECHK.TRANS64.TRYWAIT P0, [R5+URZ], R14 ;  /* 0x0000000e050075a7 */ /* 0x000062000800017f */
[----:B------:R0:W5:Y:S04]  /*a6a0*/  LD.E R4, desc[UR42][R16.64+0x218] ;  /* 0x0002182a10047980 */ /* 0x000168000c101900 */
[----:B------:R0:W5:Y:S01]  /*a6b0*/  LD.E R6, desc[UR42][R16.64+0x21c] ;  /* 0x00021c2a10067980 */ /* 0x000162000c101900 */
[----:B------:R-:W-:Y:S04]  /*a6c0*/  BSSY B0, `(.L_x_12935) ;  /* 0x0000003000007945 */ /* 0x000fe80003800000 */
[----:B------:R-:W-:Y:S05]  /*a6d0*/  @!P1 BRA `(.L_x_12936) ;  /* 0x0000000000049947 */ /* 0x000fea0003800000 */
[----:B------:R-:W-:Y:S01]  /*a6e0*/  BPT.TRAP 0x1 ;  /* 0x000000040000795c */ /* 0x000fe20000300000 */
.L_x_12936:
[----:B------:R-:W-:Y:S05]  /*a6f0*/  BSYNC B0 ;  /* 0x0000000000007941 */ /* 0x000fea0003800000 */
.L_x_12935:
[----:B------:R-:W-:Y:S04]  /*a700*/  BSSY B0, `(.L_x_12937) ;  /* 0x0000006000007945 */ /* 0x000fe80003800000 */
[----:B-1----:R-:W-:Y:S05]  /*a710*/  @P0 BRA `(.L_x_12938) ;  /* 0x0000000000100947 */ /* 0x002fea0003800000 */
[----:B-----5:R-:W-:Y:S01]  /*a720*/  IMAD R4, R4, 0x8, R7 ;  /* 0x0000000804047824 */ /* 0x020fe200078e0207 */
[----:B0-----:R-:W-:-:S04]  /*a730*/  SHF.L.U32 R5, R6, 0x1f, RZ ;  /* 0x0000001f06057819 */ /* 0x001fc800000006ff */
[----:B------:R-:W0:Y:S02]  /*a740*/  SYNCS.PHASECHK.TRANS64.TRYWAIT P0, [R4+URZ], R5 ;  /* 0x00000005040075a7 */ /* 0x000e24000800017f */
[----:B0-----:R-:W-:Y:S05]  /*a750*/  @!P0 BRA `(.L_x_12939) ;  /* 0x000002d800948947 */ /* 0x001fea0003800000 */
.L_x_12938:
[----:B------:R-:W-:Y:S05]  /*a760*/  BSYNC B0 ;  /* 0x0000000000007941 */ /* 0x000fea0003800000 */
.L_x_12937:
[----:B0-----:R-:W2:Y:S04]  /*a770*/  LDL R5, [R1+0x90] ;  /* 0x0000900001057983 */ /* 0x001ea80000100800 */
[----:B------:R-:W3:Y:S04]  /*a780*/  LD.E R15, desc[UR42][R16.64+0x218] ;  /* 0x0002182a100f7980 */ /* 0x000ee8000c101900 */
[----:B------:R-:W3:Y:S04]  /*a790*/  LDL.64 R20, [R1+0x118] ;  /* 0x0001180001147983 */ /* 0x000ee80000100a00 */
[----:B-----5:R-:W4:Y:S04]  /*a7a0*/  LDL.64 R6, [R1+0x110] ;  /* 0x0001100001067983 */ /* 0x020f280000100a00 */
[----:B------:R-:W4:Y:S04]  /*a7b0*/  LDL.64 R8, [R1+0x110] ;  /* 0x0001100001087983 */ /* 0x000f280000100a00 */
[----:B------:R-:W4:Y:S04]  /*a7c0*/  LDL.64 R10, [R1+0x110] ;  /* 0x00011000010a7983 */ /* 0x000f280000100a00 */
[----:B------:R-:W4:Y:S01]  /*a7d0*/  LDL.64 R12, [R1+0x110] ;  /* 0x00011000010c7983 */ /* 0x000f220000100a00 */
[----:B------:R-:W-:Y:S05]  /*a7e0*/  WARPSYNC.ALL ;  /* 0x0000000000007948 */ /* 0x000fea0003800000 */
[----:B------:R-:W-:Y:S01]  /*a7f0*/  WARPGROUP.ARRIVE ;  /* 0x00000000000079c5 */ /* 0x000fe20000000000 */
[----:B--2---:R-:W-:Y:S01]  /*a800*/  ISETP.NE.U32.AND P0, PT, R5, RZ, PT ;  /* 0x000000ff0500720c */ /* 0x004fe20003f05070 */
[----:B---3--:R-:W-:-:S02]  /*a810*/  IMAD R4, R15, 0xc00, R20 ;  /* 0x00000c000f047824 */ /* 0x008fc400078e0214 */
[----:B------:R-:W-:Y:S01]  /*a820*/  IMAD.MOV.U32 R5, RZ, RZ, R21 ;  /* 0x000000ffff057224 */ /* 0x000fe200078e0015 */
[----:B------:R-:W2:Y:S01]  /*a830*/  LDL.64 R14, [R1+0x110] ;  /* 0x00011000010e7983 */ /* 0x000ea20000100a00 */
[----:B----4-:R-:W-:Y:S02]  /*a840*/  R2UR UR4, R6 ;  /* 0x00000000060472ca */ /* 0x010fe400000e0000 */
[----:B------:R-:W-:Y:S02]  /*a850*/  R2UR UR6, R4 ;  /* 0x00000000040672ca */ /* 0x000fe400000e0000 */
[----:B------:R-:W-:Y:S02]  /*a860*/  R2UR UR7, R5 ;  /* 0x00000000050772ca */ /* 0x000fe400000e0000 */
[----:B------:R-:W-:Y:S02]  /*a870*/  R2UR UR5, R7 ;  /* 0x00000000070572ca */ /* 0x000fe400000e0000 */
[----:B------:R-:W-:-:S11]  /*a880*/  VOTEU.ANY UP0, P0 ;  /* 0x00000000003f7886 */ /* 0x000fd60000000100 */
        /* <DEDUP_REMOVED lines=129> */
[----:B---3--:R-:W-:Y:S01]  /*b0a0*/  VIADD R8, R8, 0xc02 ;  /* 0x00000c0208087836 */ /* 0x008fe20000000000 */
[----:B------:R-:W-:Y:S02]  /*b0b0*/  WARPGROUP.DEPBAR.LE gsb0, 0x0 ;  /* 0x00008000000079c5 */ /* 0x000fe40000010000 */
[----:B------:R-:W-:-:S09]  /*b0c0*/  WARPGROUP.ARRIVE ;  /* 0x00000000000079c5 */ /* 0x000fd20000000000 */
[----:B------:R-:W-:Y:S01]  /*b0d0*/  HGMMA.64x96x16.F32 R24, gdesc[UR4], R24, gsb0 ;  /* 0x01600000041879f0 */ /* 0x000fe20008000818 */
[----:B------:R-:W-:Y:S01]  /*b0e0*/  VIADD R20, R4, 0x902 ;  /* 0x0000090204147836 */ /* 0x000fe20000000000 */
        /* <DEDUP_REMOVED lines=22> */
[----:B------:R-:W0:Y:S01]  /*b250*/  S2R R72, SR_TID.X ;  /* 0x0000000000487919 */ /* 0x000e220000002100 */
[----:B------:R-:W-:Y:S04]  /*b260*/  STL [R1+0x90], R2 ;  /* 0x0000900201007387 */ /* 0x000fe80000100800 */
[----:B------:R-:W-:Y:S01]  /*b270*/  STL [R1+0x90], R2 ;  /* 0x0000900201007387 */ /* 0x000fe20000100800 */
[----:B------:R-:W-:-:S02]  /*b280*/  WARPGROUP.DEPBAR.LE gsb0, 0x0 ;  /* 0x00008000000079c5 */ /* 0x000fc40000010000 */
[----:B------:R-:W-:-:S06]  /*b290*/  WARPGROUP.ARRIVE ;  /* 0x00000000000079c5 */ /* 0x000fcc0000000000 */
[----:B------:R-:W-:Y:S01]  /*b2a0*/  HGMMA.64x96x16.F32 R24, gdesc[UR4], R24, gsb0 ;  /* 0x01600000041879f0 */ /* 0x000fe20008000818 */
[----:B0-----:R-:W-:Y:S01]  /*b2b0*/  LOP3.LUT R72, R72, 0x7f, RZ, 0xc0, !PT ;  /* 0x0000007f48487812 */ /* 0x001fe200078ec0ff */
[----:B------:R-:W-:Y:S03]  /*b2c0*/  STL [R1+0x90], R2 ;  /* 0x0000900201007387 */ /* 0x000fe60000100800 */
[----:B------:R-:W-:Y:S01]  /*b2d0*/  ISETP.NE.AND P0, PT, R72, RZ, PT ;  /* 0x000000ff4800720c */ /* 0x000fe20003f05270 */
        /* <DEDUP_REMOVED lines=22> */
[----:B------:R-:W3:Y:S04]  /*b440*/  LDL R72, [R1+0x13c] ;  /* 0x00013c0001487983 */ /* 0x000ee80000100800 */
[----:B------:R-:W4:Y:S04]  /*b450*/  LDL R73, [R1+0x70] ;  /* 0x0000700001497983 */ /* 0x000f280000100800 */
[----:B------:R-:W3:Y:S04]  /*b460*/  LDL.64 R12, [R1+0x160] ;  /* 0x00016000010c7983 */ /* 0x000ee80000100a00 */
[----:B------:R-:W4:Y:S04]  /*b470*/  LDL R74, [R1+0x168] ;  /* 0x00016800014a7983 */ /* 0x000f280000100800 */
[----:B------:R-:W4:Y:S04]  /*b480*/  LDL.128 R8, [R1+0x150] ;  /* 0x0001500001087983 */ /* 0x000f280000100c00 */
[----:B-1----:R-:W4:Y:S04]  /*b490*/  LDL.128 R4, [R1+0x140] ;  /* 0x0001400001047983 */ /* 0x002f280000100c00 */
[----:B--2---:R-:W2:Y:S01]  /*b4a0*/  LD.E R21, desc[UR42][R20.64] ;  /* 0x0000002a14157980 */ /* 0x004ea2000c101900 */
[----:B---3--:R-:W-:-:S02]  /*b4b0*/  ISETP.NE.AND P1, PT, R12, 0x1, PT ;  /* 0x000000010c00780c */ /* 0x008fc40003f25270 */
[----:B----4-:R-:W-:Y:S01]  /*b4c0*/  ISETP.GE.AND P2, PT, R9, 0x1, PT ;  /* 0x000000010900780c */ /* 0x010fe20003f46270 */
[----:B------:R-:W-:Y:S01]  /*b4d0*/  BSSY B0, `(.L_x_12940) ;  /* 0x000009e000007945 */ /* 0x000fe20003800000 */
        /* <DEDUP_REMOVED lines=10> */
[----:B------:R1:W2:Y:S01]  /*b580*/  MUFU.TANH R82, R41 ;  /* 0x0000002900527308 */ /* 0x0002a20000002400 */
[-C--:B------:R-:W-:Y:S01]  /*b590*/  FMUL.FTZ R19, R25, R21.reuse ;  /* 0x0000001519137220 */ /* 0x080fe20000410000 */
[----:B------:R-:W-:Y:S01]  /*b5a0*/  FMUL.FTZ R25, R31, R21 ;  /* 0x000000151f197220 */ /* 0x000fe20000410000 */
[----:B-1----:R-:W-:-:S05]  /*b5b0*/  SHF.R.S32.HI R41, RZ, 0x1f, R72 ;  /* 0x0000001fff297819 */ /* 0x002fca0000011448 */
[----:B------:R1:W3:Y:S01]  /*b5c0*/  MUFU.TANH R81, R40 ;  /* 0x0000002800517308 */ /* 0x0002e20000002400 */
[-C--:B------:R-:W-:Y:S01]  /*b5d0*/  FMUL.FTZ R31, R43, R21.reuse ;  /* 0x000000152b1f7220 */ /* 0x080fe20000410000 */
[-C--:B------:R-:W-:Y:S01]  /*b5e0*/  FMUL.FTZ R14, R24, R21.reuse ;  /* 0x00000015180e7220 */ /* 0x080fe20000410000 */
[----:B-1----:R-:W-:Y:S01]  /*b5f0*/  LEA.HI R40, R41, R72, RZ, 0x7 ;  /* 0x0000004829287211 */ /* 0x002fe200078f38ff */
[----:B------:R-:W-:-:S03]  /*b600*/  FMUL.FTZ R24, R30, R21 ;  /* 0x000000151e187220 */ /* 0x000fc60000410000 */
[----:B------:R-:W-:Y:S01]  /*b610*/  LOP3.LUT R43, R40, 0xffffff80, RZ, 0xc0, !PT ;  /* 0xffffff80282b7812 */ /* 0x000fe200078ec0ff */
[-C--:B------:R-:W-:Y:S01]  /*b620*/  FMUL.FTZ R30, R42, R21.reuse ;  /* 0x000000152a1e7220 */ /* 0x080fe20000410000 */
[----:B------:R-:W-:-:S03]  /*b630*/  FMUL.FTZ R42, R53, R21 ;  /* 0x00000015352a7220 */ /* 0x000fc60000410000 */
[----:B------:R-:W-:Y:S01]  /*b640*/  IMAD.IADD R43, R72, 0x1, -R43 ;  /* 0x00000001482b7824 */ /* 0x000fe200078e0a2b */
[----:B------:R1:W4:Y:S01]  /*b650*/  MUFU.TANH R83, R42 ;  /* 0x0000002a00537308 */ /* 0x0003220000002400 */
[-C--:B------:R-:W-:Y:S01]  /*b660*/  FMUL.FTZ R20, R28, R21.reuse ;  /* 0x000000151c147220 */ /* 0x080fe20000410000 */
[-C--:B------:R-:W-:Y:S01]  /*b670*/  FMUL.FTZ R28, R38, R21.reuse ;  /* 0x00000015261c7220 */ /* 0x080fe20000410000 */
[-C--:B------:R-:W-:Y:S01]  /*b680*/  FMUL.FTZ R38, R44, R21.reuse ;  /* 0x000000152c267220 */ /* 0x080fe20000410000 */
[----:B------:R-:W-:Y:S02]  /*b690*/  LEA.HI R41, R41, R72, RZ, 0x2 ;  /* 0x0000004829297211 */ /* 0x000fe400078f10ff */
[----:B-1----:R-:W-:Y:S01]  /*b6a0*/  SHF.R.S32.HI R42, RZ, 0x1f, R43 ;  /* 0x0000001fff2a7819 */ /* 0x002fe2000001142b */
[-C--:B------:R-:W-:Y:S01]  /*b6b0*/  FMUL.FTZ R76, R29, R21.reuse ;  /* 0x000000151d4c7220 */ /* 0x080fe20000410000 */
[----:B------:R-:W-:Y:S02]  /*b6c0*/  FMUL.FTZ R29, R39, R21 ;  /* 0x00000015271d7220 */ /* 0x000fe40000410000 */
[----:B------:R-:W-:Y:S01]  /*b6d0*/  LEA.HI R44, R42, R43, RZ, 0x2 ;  /* 0x0000002b2a2c7211 */ /* 0x000fe200078f10ff */
[-C--:B------:R-:W-:Y:S01]  /*b6e0*/  FMUL.FTZ R39, R45, R21.reuse ;  /* 0x000000152d277220 */ /* 0x080fe20000410000 */
[----:B------:R-:W-:Y:S01]  /*b6f0*/  FMUL.FTZ R75, R46, R21 ;  /* 0x000000152e4b7220 */ /* 0x000fe20000410000 */
[----:B------:R-:W-:-:S02]  /*b700*/  LOP3.LUT R41, R41, 0xfffffffc, RZ, 0xc0, !PT ;  /* 0xfffffffc29297812 */ /* 0x000fc400078ec0ff */
[--C-:B------:R-:W-:Y:S02]  /*b710*/  SHF.R.S32.HI R45, RZ, 0x2, R44.reuse ;  /* 0x00000002ff2d7819 */ /* 0x100fe4000001142c */
[----:B------:R-:W-:Y:S02]  /*b720*/  SHF.R.S32.HI R46, RZ, 0x1f, R44 ;  /* 0x0000001fff2e7819 */ /* 0x000fe4000001142c */
[----:B------:R-:W-:Y:S02]  /*b730*/  IADD3 R72, R72, -R41, RZ ;  /* 0x8000002948487210 */ /* 0x000fe40007ffe0ff */
[----:B------:R-:W-:Y:S02]  /*b740*/  LEA.HI R46, R46, R45, RZ, 0x3 ;  /* 0x0000002d2e2e7211 */ /* 0x000fe400078f18ff */
[----:B------:R-:W-:Y:S02]  /*b750*/  SHF.R.S32.HI R41, RZ, 0x7, R40 ;  /* 0x00000007ff297819 */ /* 0x000fe40000011428 */
[----:B------:R-:W-:-:S02]  /*b760*/  LEA.HI R42, R42, R43, RZ, 0x5 ;  /* 0x0000002b2a2a7211 */ /* 0x000fc400078f28ff */
[----:B------:R-:W-:Y:S02]  /*b770*/  LOP3.LUT R46, R46, 0xfffffff8, RZ, 0xc0, !PT ;  /* 0xfffffff82e2e7812 */ /* 0x000fe400078ec0ff */
        /* <DEDUP_REMOVED lines=12> */
[----:B------:R-:W-:-:S04]  /*b840*/  @P1 IMAD.HI.U32 R13, R46, R13, RZ ;  /* 0x0000000d2e0d1227 */ /* 0x000fc800078e00ff */
[-C--:B------:R-:W-:Y:S01]  /*b850*/  FMUL.FTZ R77, R32, R21.reuse ;  /* 0x00000015204d7220 */ /* 0x080fe20000410000 */
[----:B------:R-:W-:Y:S01]  /*b860*/  FMUL.FTZ R32, R48, R21 ;  /* 0x0000001530207220 */ /* 0x000fe20000410000 */
[----:B------:R-:W-:-:S03]  /*b870*/  @P1 SHF.R.U32.HI R46, RZ, R74, R13 ;  /* 0x0000004aff2e1219 */ /* 0x000fc6000001160d */
[----:B------:R1:W0:Y:S01]  /*b880*/  MUFU.TANH R79, R32 ;  /* 0x00000020004f7308 */ /* 0x0002220000002400 */
[----:B------:R-:W-:Y:S01]  /*b890*/  LOP3.LUT R44, R44, 0x7ffffffc, RZ, 0xc0, !PT ;  /* 0x7ffffffc2c2c7812 */ /* 0x000fe200078ec0ff */
[----:B------:R-:W-:Y:S01]  /*b8a0*/  IMAD.MOV.U32 R41, RZ, RZ, -0x60 ;  /* 0xffffffa0ff297424 */ /* 0x000fe200078e00ff */
[----:B------:R-:W2:Y:S01]  /*b8b0*/  SHFL.IDX PT, R40, R46, RZ, 0x1c1f ;  /* 0x001c1fff2e287589 */ /* 0x000ea200000e0000 */
[-C--:B------:R-:W-:Y:S01]  /*b8c0*/  FMUL.FTZ R48, R50, R21.reuse ;  /* 0x0000001532307220 */ /* 0x080fe20000410000 */
[-C--:B-1----:R-:W-:Y:S01]  /*b8d0*/  FMUL.FTZ R32, R57, R21.reuse ;  /* 0x0000001539207220 */ /* 0x082fe20000410000 */
        /* <DEDUP_REMOVED lines=21> */
[----:B------:R-:W-:Y:S01]  /*ba30*/  FMUL.FTZ R21, R71, R21 ;  /* 0x0000001547157220 */ /* 0x000fe20000410000 */
[----:B------:R-:W-:Y:S01]  /*ba40*/  IMAD R41, R0, R41, 0x1 ;  /* 0x0000000100297424 */ /* 0x000fe200078e0229 */
[----:B------:R-:W1:Y:S03]  /*ba50*/  MUFU.TANH R14, R14 ;  /* 0x0000000e000e7308 */ /* 0x000e660000002400 */
[----:B------:R-:W-:Y:S01]  /*ba60*/  IMAD R41, R44, -0x2, R41 ;  /* 0xfffffffe2c297824 */ /* 0x000fe200078e0229 */
[----:B------:R-:W-:-:S04]  /*ba70*/  LOP3.LUT R43, RZ, R6, RZ, 0x33, !PT ;  /* 0x00000006ff2b7212 */ /* 0x000fc800078e33ff */
[----:B------:R-:W0:Y:S01]  /*ba80*/  MUFU.TANH R19, R19 ;  /* 0x0000001300137308 */ /* 0x000e220000002400 */
[----:B------:R-:W-:-:S07]  /*ba90*/  IADD3 R12, -R4, R41, R5 ;  /* 0x00000029040c7210 */ /* 0x000fce0007ffe105 */
        /* <DEDUP_REMOVED lines=40> */
[----:B------:R-:W0:Y:S01]  /*bd20*/  MUFU.TANH R21, R21 ;  /* 0x0000001500157308 */ /* 0x000e220000002400 */
[----:B------:R-:W-:-:S02]  /*bd30*/  IMAD.IADD R44, R12, 0x1, R7 ;  /* 0x000000010c2c7824 */ /* 0x000fc400078e0207 */
[----:B------:R-:W-:Y:S02]  /*bd40*/  IMAD.IADD R43, R12, 0x1, R43 ;  /* 0x000000010c2b7824 */ /* 0x000fe400078e022b */
[----:B------:R-:W-:Y:S02]  /*bd50*/  IMAD R67, R0, -0x60, R8 ;  /* 0xffffffa000437824 */ /* 0x000fe400078e0208 */
[----:B------:R-:W-:Y:S02]  /*bd60*/  VIADD R71, R41, 0xffffffff ;  /* 0xffffffff29477836 */ /* 0x000fe40000000000 */
[--C-:B--2---:R-:W-:Y:S02]  /*bd70*/  IMAD.IADD R6, R44, 0x1, R40.reuse ;  /* 0x000000012c067824 */ /* 0x104fe400078e0228 */
        /* <DEDUP_REMOVED lines=12> */
.L_x_12943:
[----:B------:R-:W-:-:S13]  /*be40*/  ISETP.NE.AND P1, PT, R9, 0x1, PT ;  /* 0x000000010900780c */ /* 0x000fda0003f25270 */
[----:B------:R-:W-:-:S05]  /*be50*/  @P1 IMAD.HI.U32 R12, R8, R10, RZ ;  /* 0x0000000a080c1227 */ /* 0x000fca00078e00ff */
[----:B------:R-:W-:-:S07]  /*be60*/  @P1 SHF.R.U32.HI R8, RZ, R11, R12 ;  /* 0x0000000bff081219 */ /* 0x000fce000001160c */
.L_x_12944:
[----:B------:R-:W-:Y:S05]  /*be70*/  BSYNC B1 ;  /* 0x0000000000017941 */ /* 0x000fea0003800000 */
.L_x_12942:
[----:B------:R-:W-:-:S05]  /*be80*/  IMAD R8, R8, R9, R71 ;  /* 0x0000000908087224 */ /* 0x000fca00078e0247 */
[----:B------:R-:W-:Y:S02]  /*be90*/  VIMNMX R7, R7, R8, !PT ;  /* 0x0000000807077248 */ /* 0x000fe40007fe0100 */
[----:B------:R-:W-:-:S07]  /*bea0*/  VIADDMNMX R6, R8, R9, R6, PT ;  /* 0x0000000908067246 */ /* 0x000fce0003800106 */
.L_x_12941:
[----:B------:R-:W-:Y:S05]  /*beb0*/  BSYNC B0 ;  /* 0x0000000000007941 */ /* 0x000fea0003800000 */
.L_x_12940:
        /* <DEDUP_REMOVED lines=91> */
[----:B------:R-:W-:Y:S02]  /*c470*/  P2R R19, PR, RZ, 0x8 ;  /* 0x00000008ff137803 */ /* 0x000fe40000000000 */
[----:B------:R-:W-:-:S02]  /*c480*/  FSEL R40, R85, -INF , !P1 ;  /* 0xff80000055287808 */ /* 0x000fc40004800000 */
        /* <DEDUP_REMOVED lines=38> */
.L_x_12948:
[----:B------:R-:W-:-:S13]  /*c6f0*/  ISETP.NE.AND P6, PT, R9, 0x1, PT ;  /* 0x000000010900780c */ /* 0x000fda0003fc5270 */
[----:B------:R-:W-:-:S05]  /*c700*/  @P6 IMAD.HI.U32 R10, R4, R10, RZ ;  /* 0x0000000a040a6227 */ /* 0x000fca00078e00ff */
[----:B------:R-:W-:-:S07]  /*c710*/  @P6 SHF.R.U32.HI R4, RZ, R11, R10 ;  /* 0x0000000bff046219 */ /* 0x000fce000001160a */
.L_x_12949:
[----:B------:R-:W-:Y:S05]  /*c720*/  BSYNC B1 ;  /* 0x0000000000017941 */ /* 0x000fea0003800000 */
.L_x_12947:
[----:B------:R-:W-:-:S05]  /*c730*/  IMAD R4, R4, R9, R71 ;  /* 0x0000000904047224 */ /* 0x000fca00078e0247 */
[----:B------:R-:W-:Y:S02]  /*c740*/  VIADDMNMX R8, R4, R9, R8, PT ;  /* 0x0000000904087246 */ /* 0x000fe40003800108 */
[----:B------:R-:W-:-:S07]  /*c750*/  VIMNMX R7, R7, R4, !PT ;  /* 0x0000000407077248 */ /* 0x000fce0007fe0100 */
.L_x_12946:
[----:B------:R-:W-:Y:S05]  /*c760*/  BSYNC B0 ;  /* 0x0000000000007941 */ /* 0x000fea0003800000 */
.L_x_12945:
        /* <DEDUP_REMOVED lines=60> */
[----:B------:R-:W-:Y:S01]  /*cb30*/  ISETP.NE.AND P5, PT, R93, RZ, PT ;  /* 0x000000ff5d00720c */ /* 0x000fe20003fa5270 */
[----:B------:R-:W2:Y:S03]  /*cb40*/  LDL R52, [R1+0x460] ;  /* 0x0004600001347983 */ /* 0x000ea60000100800 */
        /* <DEDUP_REMOVED lines=12> */
[----:B------:R-:W-:Y:S02]  /*cc10*/  ISETP.NE.AND P6, PT, R14, RZ, PT ;  /* 0x000000ff0e00720c */ /* 0x000fe40003fc5270 */
[----:B------:R-:W3:Y:S01]  /*cc20*/  LDL.64 R14, [R1+0x440] ;  /* 0x00044000010e7983 */ /* 0x000ee20000100a00 */
        /* <DEDUP_REMOVED lines=13> */
[----:B------:R-:W-:Y:S02]  /*cd00*/  FSEL R49, R51, -INF , !P3 ;  /* 0xff80000033317808 */ /* 0x000fe40005800000 */
[----:B------:R-:W-:-:S02]  /*cd10*/  ISETP.LT.OR P1, PT, R8, 0x5a, P1 ;  /* 0x0000005a0800780c */ /* 0x000fc40000f21670 */
[----:B------:R-:W-:Y:S02]  /*cd20*/  FSEL R50, R13, -INF , !P4 ;  /* 0xff8000000d327808 */ /* 0x000fe40006000000 */
[----:B------:R-:W-:Y:S02]  /*cd30*/  FSEL R51, R21, -INF , !P1 ;  /* 0xff80000015337808 */ /* 0x000fe40004800000 */
[----:B---3--:R-:W-:-:S04]  /*cd40*/  FMNMX.FTZ R4, R82, R14, !PT ;  /* 0x0000000e52047209 */ /* 0x008fc80007810000 */
        /* <DEDUP_REMOVED lines=50> */
[----:B------:R-:W3:Y:S01]  /*d070*/  LDL.64 R4, [R1+0x450] ;  /* 0x0004500001047983 */ /* 0x000ee20000100a00 */
[----:B0-----:R-:W-:-:S03]  /*d080*/  FMNMX.FTZ R8, R9, R10, !PT ;  /* 0x0000000a09087209 */ /* 0x001fc60007810000 */
[----:B------:R0:W-:Y:S04]  /*d090*/  STL.64 [R1+0x440], R6 ;  /* 0x0004400601007387 */ /* 0x0001e80000100a00 */
[----:B------:R-:W4:Y:S04]  /*d0a0*/  LDL R10, [R1+0x444] ;  /* 0x00044400010a7983 */ /* 0x000f280000100800 */
[----:B------:R-:W-:Y:S04]  /*d0b0*/  STL [R1+0x440], R8 ;  /* 0x0004400801007387 */ /* 0x000fe80000100800 */
[----:B------:R-:W2:Y:S04]  /*d0c0*/  LDL R11, [R1+0x440] ;  /* 0x00044000010b7983 */ /* 0x000ea80000100800 */
[----:B----4-:R-:W1:Y:S01]  /*d0d0*/  SHFL.BFLY PT, R7, R10, 0x2, 0x1f ;  /* 0x0c401f000a077f89 */ /* 0x010e6200000e0000 */
[----:B--2---:R-:W-:Y:S01]  /*d0e0*/  FMUL.FTZ R9, R52, R11 ;  /* 0x0000000b34097220 */ /* 0x004fe20000410000 */
[----:B------:R-:W-:-:S04]  /*d0f0*/  FSETP.NEU.FTZ.AND P1, PT, R11, -INF , PT ;  /* 0xff8000000b00780b */ /* 0x000fc80003f3d000 */
[----:B------:R-:W-:-:S05]  /*d100*/  FSEL R9, R9, RZ, P1 ;  /* 0x000000ff09097208 */ /* 0x000fca0000800000 */
[----:B0-----:R-:W-:Y:S01]  /*d110*/  FFMA.FTZ R6, R80, R52, -R9 ;  /* 0x0000003450067223 */ /* 0x001fe20000010809 */
[----:B-1----:R-:W-:-:S03]  /*d120*/  FMNMX.FTZ R7, R7, R10, !PT ;  /* 0x0000000a07077209 */ /* 0x002fc60007810000 */
[----:B------:R0:W-:Y:S02]  /*d130*/  MUFU.EX2 R47, R6 ;  /* 0x00000006002f7308 */ /* 0x0001e40000000800 */
[----:B0-----:R-:W0:Y:S01]  /*d140*/  SHFL.BFLY PT, R6, R7, 0x1, 0x1f ;  /* 0x0c201f0007067f89 */ /* 0x001e2200000e0000 */
[----:B------:R-:W-:Y:S01]  /*d150*/  FSEL R11, R11, RZ, P1 ;  /* 0x000000ff0b0b7208 */ /* 0x000fe20000800000 */
[-CC-:B------:R-:W-:Y:S01]  /*d160*/  FFMA.FTZ R13, R82, R52.reuse, -R9.reuse ;  /* 0x00000034520d7223 */ /* 0x180fe20000010809 */
[----:B------:R-:W-:-:S03]  /*d170*/  FFMA.FTZ R21, R34, R52, -R9 ;  /* 0x0000003422157223 */ /* 0x000fc60000010809 */
[----:B------:R-:W-:Y:S01]  /*d180*/  FADD.FTZ R11, R14, -R11 ;  /* 0x8000000b0e0b7221 */ /* 0x000fe20000010000 */
[----:B0-----:R-:W-:-:S04]  /*d190*/  FMNMX.FTZ R6, R7, R6, !PT ;  /* 0x0000000607067209 */ /* 0x001fc80007810000 */
[C---:B------:R-:W-:Y:S01]  /*d1a0*/  FSETP.NEU.FTZ.AND P1, PT, R6.reuse, -INF , PT ;  /* 0xff8000000600780b */ /* 0x040fe20003f3d000 */
[----:B------:R-:W-:-:S03]  /*d1b0*/  FMUL.FTZ R7, R6, R52 ;  /* 0x0000003406077220 */ /* 0x000fc60000410000 */
[----:B------:R-:W-:Y:S02]  /*d1c0*/  FSEL R8, R6, RZ, P1 ;  /* 0x000000ff06087208 */ /* 0x000fe40000800000 */
[----:B------:R-:W-:-:S03]  /*d1d0*/  FSEL R7, R7, RZ, P1 ;  /* 0x000000ff07077208 */ /* 0x000fc60000800000 */
[----:B------:R-:W-:Y:S01]  /*d1e0*/  FADD.FTZ R15, R15, -R8 ;  /* 0x800000080f0f7221 */ /* 0x000fe20000010000 */
[-C--:B------:R-:W-:Y:S01]  /*d1f0*/  FMUL.FTZ R11, R11, R52.reuse ;  /* 0x000000340b0b7220 */ /* 0x080fe20000410000 */
[-C--:B------:R-:W-:Y:S01]  /*d200*/  FFMA.FTZ R34, R44, R52.reuse, -R7 ;  /* 0x000000342c227223 */ /* 0x080fe20000010807 */
[-CC-:B------:R-:W-:Y:S01]  /*d210*/  FFMA.FTZ R168, R168, R52.reuse, -R9.reuse ;  /* 0x00000034a8a87223 */ /* 0x180fe20000010809 */
[----:B------:R-:W-:Y:S01]  /*d220*/  FMUL.FTZ R15, R52, R15 ;  /* 0x0000000f340f7220 */ /* 0x000fe20000410000 */
[-C--:B------:R-:W-:Y:S01]  /*d230*/  FFMA.FTZ R185, R36, R52.reuse, -R9 ;  /* 0x0000003424b97223 */ /* 0x080fe20000010809 */
[-CC-:B------:R-:W-:Y:S01]  /*d240*/  FFMA.FTZ R169, R46, R52.reuse, -R7.reuse ;  /* 0x000000342ea97223 */ /* 0x180fe20000010807 */
[----:B------:R-:W-:Y:S01]  /*d250*/  MUFU.EX2 R13, R13 ;  /* 0x0000000d000d7308 */ /* 0x000fe20000000800 */
[-C--:B------:R-:W-:Y:S01]  /*d260*/  FFMA.FTZ R208, R30, R52.reuse, -R7 ;  /* 0x000000341ed07223 */ /* 0x080fe20000010807 */
[-C--:B------:R-:W-:Y:S01]  /*d270*/  FFMA.FTZ R170, R170, R52.reuse, -R9 ;  /* 0x00000034aaaa7223 */ /* 0x080fe20000010809 */
[----:B------:R-:W-:-:S05]  /*d280*/  FFMA.FTZ R171, R43, R52, -R7 ;  /* 0x000000342bab7223 */ /* 0x000fca0000010807 */
[----:B------:R-:W3:Y:S01]  /*d290*/  MUFU.EX2 R36, R11 ;  /* 0x0000000b00247308 */ /* 0x000ee20000000800 */
[-CC-:B------:R-:W-:Y:S01]  /*d2a0*/  FFMA.FTZ R186, R20, R52.reuse, -R9.reuse ;  /* 0x0000003414ba7223 */ /* 0x180fe20000010809 */
[----:B------:R-:W-:-:S06]  /*d2b0*/  FFMA.FTZ R20, R12, R52, -R9 ;  /* 0x000000340c147223 */ /* 0x000fcc0000010809 */
[----:B------:R-:W-:Y:S01]  /*d2c0*/  MUFU.EX2 R34, R34 ;  /* 0x0000002200227308 */ /* 0x000fe20000000800 */
[----:B------:R-:W-:-:S07]  /*d2d0*/  FFMA.FTZ R12, R41, R52, -R7 ;  /* 0x00000034290c7223 */ /* 0x000fce0000010807 */
[----:B------:R-:W0:Y:S01]  /*d2e0*/  MUFU.EX2 R30, R15 ;  /* 0x0000000f001e7308 */ /* 0x000e220000000800 */
[----:B------:R-:W-:-:S07]  /*d2f0*/  FFMA.FTZ R230, R78, R52, -R9 ;  /* 0x000000344ee67223 */ /* 0x000fce0000010809 */
[----:B------:R-:W1:Y:S01]  /*d300*/  MUFU.EX2 R168, R168 ;  /* 0x000000a800a87308 */ /* 0x000e620000000800 */
[----:B------:R-:W-:-:S07]  /*d310*/  FFMA.FTZ R219, R45, R52, -R7 ;  /* 0x000000342ddb7223 */ /* 0x000fce0000010807 */
[----:B------:R-:W2:Y:S01]  /*d320*/  MUFU.EX2 R169, R169 ;  /* 0x000000a900a97308 */ /* 0x000ea20000000800 */
[----:B------:R-:W-:-:S07]  /*d330*/  FFMA.FTZ R231, R76, R52, -R9 ;  /* 0x000000344ce77223 */ /* 0x000fce0000010809 */
[----:B------:R-:W4:Y:S01]  /*d340*/  MUFU.EX2 R170, R170 ;  /* 0x000000aa00aa7308 */ /* 0x000f220000000800 */
[----:B------:R-:W-:-:S07]  /*d350*/  FFMA.FTZ R225, R39, R52, -R7 ;  /* 0x0000003427e17223 */ /* 0x000fce0000010807 */
[----:B------:R-:W5:Y:S01]  /*d360*/  MUFU.EX2 R171, R171 ;  /* 0x000000ab00ab7308 */ /* 0x000f620000000800 */
        /* <DEDUP_REMOVED lines=15> */
[----:B------:R-:W-:Y:S01]  /*d460*/  FFMA.FTZ R196, R38, R52, -R9 ;  /* 0x0000003426c47223 */ /* 0x000fe20000010809 */
[----:B---3--:R-:W-:Y:S01]  /*d470*/  FFMA.FTZ R9, R36, R4, R13 ;  /* 0x0000000424097223 */ /* 0x008fe2000001000d */
[----:B0-----:R-:W-:Y:S01]  /*d480*/  FFMA.FTZ R4, R5, R30, R34 ;  /* 0x0000001e05047223 */ /* 0x001fe20000010022 */
[----:B------:R-:W-:-:S03]  /*d490*/  FFMA.FTZ R217, R35, R52, -R7 ;  /* 0x0000003423d97223 */ /* 0x000fc60000010807 */
[----:B------:R-:W0:Y:S01]  /*d4a0*/  MUFU.EX2 R219, R219 ;  /* 0x000000db00db7308 */ /* 0x000e220000000800 */
[----:B-1----:R-:W-:Y:S01]  /*d4b0*/  FADD.FTZ R9, R168, R9 ;  /* 0x00000009a8097221 */ /* 0x002fe20000010000 */
[----:B--2---:R-:W-:Y:S01]  /*d4c0*/  FADD.FTZ R4, R169, R4 ;  /* 0x00000004a9047221 */ /* 0x004fe20000010000 */
[----:B------:R-:W-:-:S05]  /*d4d0*/  FFMA.FTZ R218, R37, R52, -R7 ;  /* 0x0000003425da7223 */ /* 0x000fca0000010807 */
[----:B------:R-:W1:Y:S01]  /*d4e0*/  MUFU.EX2 R231, R231 ;  /* 0x000000e700e77308 */ /* 0x000e620000000800 */
[----:B----4-:R-:W-:Y:S01]  /*d4f0*/  FADD.FTZ R8, R170, R9 ;  /* 0x00000009aa087221 */ /* 0x010fe20000010000 */
[----:B-----5:R-:W-:-:S06]  /*d500*/  FADD.FTZ R5, R171, R4 ;  /* 0x00000004ab057221 */ /* 0x020fcc0000010000 */
[----:B------:R-:W2:Y:S01]  /*d510*/  MUFU.EX2 R225, R225 ;  /* 0x000000e100e17308 */ /* 0x000ea20000000800 */
[----:B------:R-:W-:Y:S01]  /*d520*/  FFMA.FTZ R211, R33, R52, -R7 ;  /* 0x0000003421d37223 */ /* 0x000fe20000010807 */
[----:B------:R-:W-:-:S06]  /*d530*/  FADD.FTZ R9, R47, R8 ;  /* 0x000000082f097221 */ /* 0x000fcc0000010000 */
[----:B------:R-:W3:Y:S01]  /*d540*/  MUFU.EX2 R228, R228 ;  /* 0x000000e400e47308 */ /* 0x000ee20000000800 */
[----:B------:R-:W-:Y:S01]  /*d550*/  FADD.FTZ R4, R12, R5 ;  /* 0x000000050c047221 */ /* 0x000fe20000010000 */
[----:B------:R-:W-:-:S06]  /*d560*/  FFMA.FTZ R212, R31, R52, -R7 ;  /* 0x000000341fd47223 */ /* 0x000fcc0000010807 */
[----:B------:R-:W4:Y:S01]  /*d570*/  MUFU.EX2 R217, R217 ;  /* 0x000000d900d97308 */ /* 0x000f220000000800 */
[----:B------:R-:W-:Y:S01]  /*d580*/  FADD.FTZ R8, R230, R9 ;  /* 0x00000009e6087221 */ /* 0x000fe20000010000 */
[----:B0-----:R-:W-:-:S06]  /*d590*/  FADD.FTZ R4, R219, R4 ;  /* 0x00000004db047221 */ /* 0x001fcc0000010000 */
[----:B------:R-:W0:Y:S08]  /*d5a0*/  MUFU.EX2 R229, R229 ;  /* 0x000000e500e57308 */ /* 0x000e300000000800 */
[----:B------:R-:W5:Y:S01]  /*d5b0*/  MUFU.EX2 R218, R218 ;  /* 0x000000da00da7308 */ /* 0x000f620000000800 */
[----:B-1----:R-:W-:Y:S01]  /*d5c0*/  FADD.FTZ R5, R231, R8 ;  /* 0x00000008e7057221 */ /* 0x002fe20000010000 */
[----:B--2---:R-:W-:-:S06]  /*d5d0*/  FADD.FTZ R4, R225, R4 ;  /* 0x00000004e1047221 */ /* 0x004fcc0000010000 */
[----:B------:R-:W1:Y:S01]  /*d5e0*/  MUFU.EX2 R216, R216 ;  /* 0x000000d800d87308 */ /* 0x000e620000000800 */
[----:B------:R-:W-:-:S07]  /*d5f0*/  FFMA.FTZ R209, R18, R52, -R7 ;  /* 0x0000003412d17223 */ /* 0x000fce0000010807 */
[----:B------:R-:W2:Y:S01]  /*d600*/  MUFU.EX2 R211, R211 ;  /* 0x000000d300d37308 */ /* 0x000ea20000000800 */
[----:B---3--:R-:W-:Y:S01]  /*d610*/  FADD.FTZ R8, R228, R5 ;  /* 0x00000005e4087221 */ /* 0x008fe20000010000 */
[----:B----4-:R-:W-:-:S06]  /*d620*/  FADD.FTZ R5, R217, R4 ;  /* 0x00000004d9057221 */ /* 0x010fcc0000010000 */
[----:B------:R-:W3:Y:S01]  /*d630*/  MUFU.EX2 R215, R215 ;  /* 0x000000d700d77308 */ /* 0x000ee20000000800 */
[----:B------:R-:W-:-:S07]  /*d640*/  FFMA.FTZ R202, R29, R52, -R7 ;  /* 0x000000341dca7223 */ /* 0x000fce0000010807 */
[----:B------:R-:W4:Y:S01]  /*d650*/  MUFU.EX2 R212, R212 ;  /* 0x000000d400d47308 */ /* 0x000f220000000800 */
[----:B0-----:R-:W-:Y:S01]  /*d660*/  FADD.FTZ R9, R229, R8 ;  /* 0x00000008e5097221 */ /* 0x001fe20000010000 */
[----:B-----5:R-:W-:-:S06]  /*d670*/  FADD.FTZ R4, R218, R5 ;  /* 0x00000005da047221 */ /* 0x020fcc0000010000 */
[----:B------:R-:W0:Y:S01]  /*d680*/  MUFU.EX2 R214, R214 ;  /* 0x000000d600d67308 */ /* 0x000e220000000800 */
[----:B------:R-:W-:-:S07]  /*d690*/  FFMA.FTZ R203, R28, R52, -R7 ;  /* 0x000000341ccb7223 */ /* 0x000fce0000010807 */
        /* <DEDUP_REMOVED lines=53> */
[----:B------:R-:W3:Y:S08]  /*d9f0*/  MUFU.EX2 R186, R186 ;  /* 0x000000ba00ba7308 */ /* 0x000ef00000000800 */
[----:B------:R-:W4:Y:S01]  /*da00*/  MUFU.EX2 R19, R19 ;  /* 0x0000001300137308 */ /* 0x000f220000000800 */
[----:B0-----:R-:W-:Y:S01]  /*da10*/  FADD.FTZ R4, R196, R5 ;  /* 0x00000005c4047221 */ /* 0x001fe20000010000 */
[----:B-----5:R-:W-:-:S06]  /*da20*/  FADD.FTZ R7, R190, R7 ;  /* 0x00000007be077221 */ /* 0x020fcc0000010000 */
[----:B------:R-:W0:Y:S08]  /*da30*/  MUFU.EX2 R20, R20 ;  /* 0x0000001400147308 */ /* 0x000e300000000800 */
[----:B------:R-:W5:Y:S01]  /*da40*/  MUFU.EX2 R14, R14 ;  /* 0x0000000e000e7308 */ /* 0x000f620000000800 */
[----:B-1----:R-:W-:Y:S01]  /*da50*/  FADD.FTZ R5, R185, R4 ;  /* 0x00000004b9057221 */ /* 0x002fe20000010000 */
[----:B--2---:R-:W-:-:S06]  /*da60*/  FADD.FTZ R4, R18, R7 ;  /* 0x0000000712047221 */ /* 0x004fcc0000010000 */
[----:B------:R-:W1:Y:S08]  /*da70*/  MUFU.EX2 R21, R21 ;  /* 0x0000001500157308 */ /* 0x000e700000000800 */
[----:B------:R-:W2:Y:S01]  /*da80*/  MUFU.EX2 R15, R15 ;  /* 0x0000000f000f7308 */ /* 0x000ea20000000800 */
[----:B---3--:R-:W-:Y:S01]  /*da90*/  FADD.FTZ R5, R186, R5 ;  /* 0x00000005ba057221 */ /* 0x008fe20000010000 */
[----:B----4-:R-:W-:-:S03]  /*daa0*/  FADD.FTZ R7, R19, R4 ;  /* 0x0000000413077221 */ /* 0x010fc60000010000 */
[----:B0-----:R-:W-:Y:S01]  /*dab0*/  FADD.FTZ R8, R20, R5 ;  /* 0x0000000514087221 */ /* 0x001fe20000010000 */
[----:B-----5:R-:W-:-:S03]  /*dac0*/  FADD.FTZ R4, R14, R7 ;  /* 0x000000070e047221 */ /* 0x020fc60000010000 */
[----:B-1----:R-:W-:Y:S01]  /*dad0*/  FADD.FTZ R8, R21, R8 ;  /* 0x0000000815087221 */ /* 0x002fe20000010000 */
[----:B------:R-:W-:Y:S01]  /*dae0*/  STL [R1+0x444], R6 ;  /* 0x0004440601007387 */ /* 0x000fe20000100800 */
[----:B--2---:R-:W-:-:S05]  /*daf0*/  FADD.FTZ R9, R15, R4 ;  /* 0x000000040f097221 */ /* 0x004fca0000010000 */
[----:B------:R0:W-:Y:S04]  /*db00*/  STL.64 [R1+0x450], R8 ;  /* 0x0004500801007387 */ /* 0x0001e80000100a00 */
        /* <DEDUP_REMOVED lines=73> */
[----:B------:R-:W-:-:S06]  /*dfa0*/  ULOP3.LUT UR5, UR4, 0x8, URZ, 0xfc, !UPT ;  /* 0x0000000804057892 */ /* 0x000fcc000f8efc3f */
[----:B------:R-:W-:Y:S02]  /*dfb0*/  IMAD.U32 R8, RZ, RZ, UR5 ;  /* 0x00000005ff087e24 */ /* 0x000fe4000f8e00ff */
[C---:B---3--:R-:W-:Y:S01]  /*dfc0*/  FMUL.FTZ R9, R36.reuse, R9 ;  /* 0x0000000924097220 */ /* 0x048fe20000410000 */
[----:B----4-:R-:W-:-:S04]  /*dfd0*/  FMUL.FTZ R143, R36, R143 ;  /* 0x0000008f248f7220 */ /* 0x010fc80000410000 */
[----:B------:R0:W-:Y:S01]  /*dfe0*/  ST.E desc[UR42][R16.64+0x240], R9 ;  /* 0x0002400910007985 */ /* 0x0001e2000c10192a */
[C---:B-----5:R-:W-:Y:S01]  /*dff0*/  FMUL.FTZ R25, R36.reuse, R25 ;  /* 0x0000001924197220 */ /* 0x060fe20000410000 */
        /* <DEDUP_REMOVED lines=123> */
[----:B------:R-:W-:-:S05]  /*e7b0*/  IMAD.U32 R7, RZ, RZ, UR6 ;  /* 0x00000006ff077e24 */ /* 0x000fca000f8e00ff */
        /* <DEDUP_REMOVED lines=191> */
[----:B------:R-:W-:Y:S01]  /*f3b0*/  ST.E desc[UR42][R16.64+0x428], R145 ;  /* 0x0004289110007985 */ /* 0x000fe2000c10192a */
[----:B------:R2:W-:Y:S06]  /*f3c0*/  BAR.SYNC.DEFER_BLOCKING R180, 0x100 ;  /* 0x000400b40000751d */ /* 0x0005ec0000010000 */
        /* <DEDUP_REMOVED lines=9> */
[----:B-----5:R5:W-:Y:S04]  /*f460*/  ST.E desc[UR42][R6.64], R33 ;  /* 0x0000002106007985 */ /* 0x020be8000c10192a */
[----:B------:R-:W2:Y:S04]  /*f470*/  LD.E R35, desc[UR42][R16.64+0x240] ;  /* 0x0002402a10237980 */ /* 0x000ea8000c101900 */
[----:B------:R-:W4:Y:S04]  /*f480*/  LD.E R37, desc[UR42][R16.64+0x244] ;  /* 0x0002442a10257980 */ /* 0x000f28000c101900 */
[----:B0-----:R-:W4:Y:S04]  /*f490*/  LD.E R27, desc[UR42][R16.64+0x248] ;  /* 0x0002482a101b7980 */ /* 0x001f28000c101900 */
[----:B------:R-:W4:Y:S04]  /*f4a0*/  LD.E R39, desc[UR42][R16.64+0x24c] ;  /* 0x00024c2a10277980 */ /* 0x000f28000c101900 */
[----:B------:R-:W4:Y:S04]  /*f4b0*/  LD.E R41, desc[UR42][R16.64+0x250] ;  /* 0x0002502a10297980 */ /* 0x000f28000c101900 */
[----:B------:R-:W4:Y:S04]  /*f4c0*/  LD.E R43, desc[UR42][R16.64+0x254] ;  /* 0x0002542a102b7980 */ /* 0x000f28000c101900 */
[----:B-1----:R-:W4:Y:S04]  /*f4d0*/  LD.E R29, desc[UR42][R16.64+0x258] ;  /* 0x0002582a101d7980 */ /* 0x002f28000c101900 */
[----:B------:R-:W4:Y:S04]  /*f4e0*/  LD.E R45, desc[UR42][R16.64+0x25c] ;  /* 0x00025c2a102d7980 */ /* 0x000f28000c101900 */
[----:B---3--:R-:W3:Y:S04]  /*f4f0*/  LD.E R31, desc[UR42][R16.64+0x260] ;  /* 0x0002602a101f7980 */ /* 0x008ee8000c101900 */
[----:B------:R-:W3:Y:S04]  /*f500*/  LD.E R49, desc[UR42][R16.64+0x264] ;  /* 0x0002642a10317980 */ /* 0x000ee8000c101900 */
        /* <DEDUP_REMOVED lines=114> */
[----:B--2---:R-:W-:Y:S04]  /*fc30*/  ST.E desc[UR42][R16.64+0x240], R35 ;  /* 0x0002402310007985 */ /* 0x004fe8000c10192a */
[----:B----4-:R-:W-:Y:S04]  /*fc40*/  ST.E desc[UR42][R16.64+0x244], R37 ;  /* 0x0002442510007985 */ /* 0x010fe8000c10192a */
[----:B------:R-:W-:Y:S04]  /*fc50*/  ST.E desc[UR42][R16.64+0x248], R27 ;  /* 0x0002481b10007985 */ /* 0x000fe8000c10192a */
[----:B------:R-:W-:Y:S04]  /*fc60*/  ST.E desc[UR42][R16.64+0x24c], R39 ;  /* 0x00024c2710007985 */ /* 0x000fe8000c10192a */
[----:B------:R-:W-:Y:S04]  /*fc70*/  ST.E desc[UR42][R16.64+0x250], R41 ;  /* 0x0002502910007985 */ /* 0x000fe8000c10192a */
[----:B------:R-:W-:Y:S04]  /*fc80*/  ST.E desc[UR42][R16.64+0x254], R43 ;  /* 0x0002542b10007985 */ /* 0x000fe8000c10192a */
[----:B------:R-:W-:Y:S04]  /*fc90*/  ST.E desc[UR42][R16.64+0x258], R29 ;  /* 0x0002581d10007985 */ /* 0x000fe8000c10192a */
[----:B------:R-:W-:Y:S04]  /*fca0*/  ST.E desc[UR42][R16.64+0x25c], R45 ;  /* 0x00025c2d10007985 */ /* 0x000fe8000c10192a */
[----:B---3--:R-:W-:Y:S04]  /*fcb0*/  ST.E desc[UR42][R16.64+0x260], R31 ;  /* 0x0002601f10007985 */ /* 0x008fe8000c10192a */
[----:B------:R-:W-:Y:S04]  /*fcc0*/  ST.E desc[UR42][R16.64+0x264], R49 ;  /* 0x0002643110007985 */ /* 0x000fe8000c10192a */
        /* <DEDUP_REMOVED lines=114> */
[----:B0-----:R-:W5:Y:S01]  /*103f0*/  LDL R24, [R1+0x88] ;  /* 0x0000880001187983 */ /* 0x001f620000100800 */
[----:B------:R-:W-:Y:S01]  /*10400*/  IMAD R10, R25, 0xc00, R10 ;  /* 0x00000c00190a7824 */ /* 0x000fe200078e020a */
[----:B------:R-:W-:-:S02]  /*10410*/  F2FP.F16.F32.PACK_AB R170, R47, R170 ;  /* 0x000000aa2faa723e */ /* 0x000fc400000000ff */
[----:B------:R-:W-:Y:S01]  /*10420*/  F2FP.F16.F32.PACK_AB R169, R169, R34 ;  /* 0x00000022a9a9723e */ /* 0x000fe200000000ff */
[----:B-1----:R-:W5:Y:S04]  /*10430*/  LD.E R28, desc[UR42][R16.64+0x240] ;  /* 0x0002402a101c7980 */ /* 0x002f68000c101900 */
[----:B------:R-:W5:Y:S04]  /*10440*/  LD.E R29, desc[UR42][R16.64+0x244] ;  /* 0x0002442a101d7980 */ /* 0x000f68000c101900 */
[----:B--2---:R-:W2:Y:S04]  /*10450*/  LD.E R30, desc[UR42][R16.64+0x248] ;  /* 0x0002482a101e7980 */ /* 0x004ea8000c101900 */
[----:B------:R-:W2:Y:S04]  /*10460*/  LD.E R31, desc[UR42][R16.64+0x24c] ;  /* 0x00024c2a101f7980 */ /* 0x000ea8000c101900 */
[----:B---3--:R-:W2:Y:S04]  /*10470*/  LD.E R32, desc[UR42][R16.64+0x250] ;  /* 0x0002502a10207980 */ /* 0x008ea8000c101900 */
[----:B------:R-:W2:Y:S04]  /*10480*/  LD.E R33, desc[UR42][R16.64+0x254] ;  /* 0x0002542a10217980 */ /* 0x000ea8000c101900 */
[----:B------:R-:W2:Y:S04]  /*10490*/  LD.E R34, desc[UR42][R16.64+0x258] ;  /* 0x0002582a10227980 */ /* 0x000ea8000c101900 */
        /* <DEDUP_REMOVED lines=67> */
[----:B------:R-:W-:-:S03]  /*108d0*/  ISETP.NE.U32.AND P1, PT, R24, RZ, PT ;  /* 0x000000ff1800720c */ /* 0x000fc60003f25070 */
        /* <DEDUP_REMOVED lines=54> */
[----:B------:R-:W-:-:S02]  /*10c40*/  R2UR UR6, R10 ;  /* 0x000000000a0672ca */ /* 0x000fc400000e0000 */
[----:B------:R-:W-:Y:S02]  /*10c50*/  R2UR UR7, R11 ;  /* 0x000000000b0772ca */ /* 0x000fe400000e0000 */
[----:B------:R-:W-:Y:S02]  /*10c60*/  F2FP.F16.F32.PACK_AB R168, R168, R13 ;  /* 0x0000000da8a8723e */ /* 0x000fe400000000ff */
[----:B------:R-:W-:Y:S01]  /*10c70*/  F2FP.F16.F32.PACK_AB R171, R12, R171 ;  /* 0x000000ab0cab723e */ /* 0x000fe200000000ff */
[----:B------:R-:W-:Y:S01]  /*10c80*/  VOTEU.ANY UP0, P1 ;  /* 0x00000000003f7886 */ /* 0x000fe20000800100 */
[----:B------:R-:W-:Y:S02]  /*10c90*/  VIADD R12, R10, 0x80 ;  /* 0x000000800a0c7836 */ /* 0x000fe40000000000 */
[----:B------:R-:W-:Y:S01]  /*10ca0*/  IMAD.MOV.U32 R13, RZ, RZ, R11 ;  /* 0x000000ffff0d7224 */ /* 0x000fe200078e000b */
[----:B--2---:R-:W-:-:S06]  /*10cb0*/  WARPGROUP.ARRIVE ;  /* 0x00000000000079c5 */ /* 0x004fcc0000000000 */
[----:B------:R-:W-:Y:S01]  /*10cc0*/  HGMMA.64x256x16.F32 R24, R168, gdesc[UR4].tnspB, R24, UP0, gsb0 ;  /* 0x43e00004a8187df0 */ /* 0x000fe2000b800818 */
[----:B------:R-:W-:Y:S02]  /*10cd0*/  R2UR UR6, R12 ;  /* 0x000000000c0672ca */ /* 0x000fe400000e0000 */
[----:B------:R-:W-:Y:S01]  /*10ce0*/  R2UR UR7, R13 ;  /* 0x000000000d0772ca */ /* 0x000fe200000e0000 */
[----:B------:R-:W-:Y:S02]  /*10cf0*/  VIADD R12, R10, 0x100 ;  /* 0x000001000a0c7836 */ /* 0x000fe40000000000 */
[----:B------:R-:W-:Y:S01]  /*10d00*/  IMAD.MOV.U32 R13, RZ, RZ, R11 ;  /* 0x000000ffff0d7224 */ /* 0x000fe200078e000b */
[----:B------:R-:W-:Y:S02]  /*10d10*/  WARPGROUP.DEPBAR.LE gsb0, 0x0 ;  /* 0x00008000000079c5 */ /* 0x000fe40000010000 */
[----:B------:R-:W-:Y:S01]  /*10d20*/  ST.E desc[UR42][R16.64+0x230], R24 ;  /* 0x0002301810007985 */ /* 0x000fe2000c10192a */
[----:B------:R-:W-:-:S02]  /*10d30*/  F2FP.F16.F32.PACK_AB R168, R231, R230 ;  /* 0x000000e6e7a8723e */ /* 0x000fc400000000ff */
[----:B------:R-:W-:Y:S01]  /*10d40*/  F2FP.F16.F32.PACK_AB R170, R229, R228 ;  /* 0x000000e4e5aa723e */ /* 0x000fe200000000ff */
[----:B------:R-:W-:Y:S01]  /*10d50*/  ST.E desc[UR42][R4.64], R25 ;  /* 0x0000001904007985 */ /* 0x000fe2000c10192a */
        /* <DEDUP_REMOVED lines=130> */
[----:B------:R-:W-:Y:S01]  /*11580*/  R2UR UR6, R12 ;  /* 0x000000000c0672ca */ /* 0x000fe200000e0000 */
[----:B------:R-:W-:Y:S01]  /*11590*/  STL [R1+0x88], R2 ;  /* 0x0000880201007387 */ /* 0x000fe20000100800 */
        /* <DEDUP_REMOVED lines=281> */
[----:B------:R-:W-:Y:S01]  /*12730*/  VIADD R10, R10, 0x280 ;  /* 0x000002800a0a7836 */ /* 0x000fe20000000000 */
[----:B------:R-:W-:Y:S02]  /*12740*/  WARPGROUP.DEPBAR.LE gsb0, 0x0 ;  /* 0x00008000000079c5 */ /* 0x000fe40000010000 */
[----:B------:R-:W-:Y:S01]  /*12750*/  ST.E desc[UR42][R16.64+0x230], R24 ;  /* 0x0002301810007985 */ /* 0x000fe2000c10192a */
[----:B------:R-:W-:Y:S02]  /*12760*/  F2FP.F16.F32.PACK_AB R168, R198, R197 ;  /* 0x000000c5c6a8723e */ /* 0x000fe400000000ff */
[----:B------:R-:W-:Y:S01]  /*12770*/  F2FP.F16.F32.PACK_AB R170, R196, R195 ;  /* 0x000000c3c4aa723e */ /* 0x000fe200000000ff */
[----:B------:R-:W-:Y:S01]  /*12780*/  ST.E desc[UR42][R4.64], R25 ;  /* 0x0000001904007985 */ /* 0x000fe2000c10192a */
        /* <DEDUP_REMOVED lines=398> */
[----:B------:R-:W-:Y:S04]  /*14070*/  STL [R1+0x88], R2 ;  /* 0x0000880201007387 */ /* 0x000fe80000100800 */
[----:B------:R-:W3:Y:S04]  /*14080*/  LD.E R11, desc[UR42][R16.64+0x230] ;  /* 0x0002302a100b7980 */ /* 0x000ee8000c101900 */
[----:B---3--:R3:W-:Y:S04]  /*14090*/  ST.E desc[UR42][R16.64+0x230], R11 ;  /* 0x0002300b10007985 */ /* 0x0087e8000c10192a */
[----:B------:R-:W4:Y:S04]  /*140a0*/  LD.E R13, desc[UR42][R4.64] ;  /* 0x0000002a040d7980 */ /* 0x000f28000c101900 */
[----:B----4-:R4:W-:Y:S04]  /*140b0*/  ST.E desc[UR42][R4.64], R13 ;  /* 0x0000000d04007985 */ /* 0x0109e8000c10192a */
[----:B------:R-:W5:Y:S04]  /*140c0*/  LD.E R15, desc[UR42][R8.64] ;  /* 0x0000002a080f7980 */ /* 0x000f68000c101900 */
[----:B-----5:R5:W-:Y:S04]  /*140d0*/  ST.E desc[UR42][R8.64], R15 ;  /* 0x0000000f08007985 */ /* 0x020be8000c10192a */
[----:B------:R-:W2:Y:S04]  /*140e0*/  LD.E R19, desc[UR42][R6.64] ;  /* 0x0000002a06137980 */ /* 0x000ea8000c101900 */
[----:B--2---:R2:W-:Y:S04]  /*140f0*/  ST.E desc[UR42][R6.64], R19 ;  /* 0x0000001306007985 */ /* 0x0045e8000c10192a */
[----:B------:R-:W2:Y:S04]  /*14100*/  LD.E R21, desc[UR42][R16.64+0x240] ;  /* 0x0002402a10157980 */ /* 0x000ea8000c101900 */
[----:B0-----:R-:W2:Y:S04]  /*14110*/  LD.E R25, desc[UR42][R16.64+0x244] ;  /* 0x0002442a10197980 */ /* 0x001ea8000c101900 */
[----:B-1----:R-:W2:Y:S04]  /*14120*/  LD.E R27, desc[UR42][R16.64+0x248] ;  /* 0x0002482a101b7980 */ /* 0x002ea8000c101900 */
[----:B------:R-:W2:Y:S04]  /*14130*/  LD.E R29, desc[UR42][R16.64+0x24c] ;  /* 0x00024c2a101d7980 */ /* 0x000ea8000c101900 */
[----:B---3--:R-:W3:Y:S04]  /*14140*/  LD.E R11, desc[UR42][R16.64+0x250] ;  /* 0x0002502a100b7980 */ /* 0x008ee8000c101900 */
[----:B------:R-:W3:Y:S04]  /*14150*/  LD.E R31, desc[UR42][R16.64+0x254] ;  /* 0x0002542a101f7980 */ /* 0x000ee8000c101900 */
[----:B----4-:R-:W4:Y:S04]  /*14160*/  LD.E R5, desc[UR42][R16.64+0x258] ;  /* 0x0002582a10057980 */ /* 0x010f28000c101900 */
[----:B------:R-:W4:Y:S04]  /*14170*/  LD.E R13, desc[UR42][R16.64+0x25c] ;  /* 0x00025c2a100d7980 */ /* 0x000f28000c101900 */
[----:B-----5:R-:W5:Y:S04]  /*14180*/  LD.E R9, desc[UR42][R16.64+0x260] ;  /* 0x0002602a10097980 */ /* 0x020f68000c101900 */
        /* <DEDUP_REMOVED lines=115> */
[----:B------:R0:W-:Y:S04]  /*148c0*/  ST.E desc[UR42][R16.64+0x240], R21 ;  /* 0x0002401510007985 */ /* 0x0001e8000c10192a */
[----:B------:R0:W-:Y:S04]  /*148d0*/  ST.E desc[UR42][R16.64+0x244], R25 ;  /* 0x0002441910007985 */ /* 0x0001e8000c10192a */
[----:B------:R0:W-:Y:S04]  /*148e0*/  ST.E desc[UR42][R16.64+0x248], R27 ;  /* 0x0002481b10007985 */ /* 0x0001e8000c10192a */
[----:B------:R0:W-:Y:S04]  /*148f0*/  ST.E desc[UR42][R16.64+0x24c], R29 ;  /* 0x00024c1d10007985 */ /* 0x0001e8000c10192a */
[----:B---3--:R0:W-:Y:S04]  /*14900*/  ST.E desc[UR42][R16.64+0x250], R11 ;  /* 0x0002500b10007985 */ /* 0x0081e8000c10192a */
[----:B------:R0:W-:Y:S04]  /*14910*/  ST.E desc[UR42][R16.64+0x254], R31 ;  /* 0x0002541f10007985 */ /* 0x0001e8000c10192a */
[----:B----4-:R0:W-:Y:S04]  /*14920*/  ST.E desc[UR42][R16.64+0x258], R5 ;  /* 0x0002580510007985 */ /* 0x0101e8000c10192a */
[----:B------:R0:W-:Y:S04]  /*14930*/  ST.E desc[UR42][R16.64+0x25c], R13 ;  /* 0x00025c0d10007985 */ /* 0x0001e8000c10192a */
[----:B-----5:R0:W-:Y:S04]  /*14940*/  ST.E desc[UR42][R16.64+0x260], R9 ;  /* 0x0002600910007985 */ /* 0x0201e8000c10192a */
[----:B------:R0:W-:Y:S04]  /*14950*/  ST.E desc[UR42][R16.64+0x264], R15 ;  /* 0x0002640f10007985 */ /* 0x0001e8000c10192a */
[----:B--2---:R0:W-:Y:S04]  /*14960*/  ST.E desc[UR42][R16.64+0x268], R7 ;  /* 0x0002680710007985 */ /* 0x0041e8000c10192a */
        /* <DEDUP_REMOVED lines=121> */
.L_x_12951:
[----:B------:R-:W-:Y:S05]  /*15100*/  BSYNC B0 ;  /* 0x0000000000007941 */ /* 0x000fea0003800000 */
.L_x_12950:
[C---:B------:R-:W-:Y:S01]  /*15110*/  ISETP.GT.AND P0, PT, R0.reuse, R3, PT ;  /* 0x000000030000720c */ /* 0x040fe20003f04270 */
[----:B------:R-:W-:-:S12]  /*15120*/  VIADD R0, R0, 0xffffffff ;  /* 0xffffffff00007836 */ /* 0x000fd80000000000 */
[----:B------:R-:W-:Y:S05]  /*15130*/  @P0 BRA `(.L_x_12952) ;  /* 0xffffff4c00a00947 */ /* 0x000fea000383ffff */
[----:B01----:R-:W2:Y:S02]  /*15140*/  LDL R2, [R1+0x70] ;  /* 0x0000700001027983 */ /* 0x003ea40000100800 */
[----:B--2---:R-:W-:-:S07]  /*15150*/  IMAD.SHL.U32 R2, R2, 0x80, RZ ;  /* 0x0000008002027824 */ /* 0x004fce00078e00ff */
.L_x_12925:
        /* <DEDUP_REMOVED lines=23> */
.L_x_12955:
[----:B------:R-:W-:-:S13]  /*152d0*/  ISETP.NE.AND P0, PT, R7, 0x1, PT ;  /* 0x000000010700780c */ /* 0x000fda0003f05270 */
[----:B------:R-:W0:Y:S02]  /*152e0*/  @P0 LDC.64 R4, c[0x0][0xae0] ;  /* 0x0002b800ff040b82 */ /* 0x000e240000000a00 */
[----:B0-----:R-:W-:-:S05]  /*152f0*/  @P0 IMAD.HI.U32 R4, R2, R4, RZ ;  /* 0x0000000402040227 */ /* 0x001fca00078e00ff */
[----:B------:R-:W-:-:S07]  /*15300*/  @P0 SHF.R.U32.HI R2, RZ, R5, R4 ;  /* 0x00000005ff020219 */ /* 0x000fce0000011604 */
.L_x_12956:
[----:B------:R-:W-:Y:S05]  /*15310*/  BSYNC B0 ;  /* 0x0000000000007941 */ /* 0x000fea0003800000 */
.L_x_12954:
[----:B------:R-:W-:-:S05]  /*15320*/  IMAD R2, R2, R7, RZ ;  /* 0x0000000702027224 */ /* 0x000fca00078e02ff */
[----:B------:R-:W-:-:S07]  /*15330*/  VIMNMX R3, R3, R2, !PT ;  /* 0x0000000203037248 */ /* 0x000fce0007fe0100 */
.L_x_12953:
[----:B------:R-:W-:-:S04]  /*15340*/  VIADD R3, R3, 0x5f ;  /* 0x0000005f03037836 */ /* 0x000fc80000000000 */
[----:B------:R-:W-:-:S05]  /*15350*/  IMAD.HI R3, R3, 0x2aaaaaab, RZ ;  /* 0x2aaaaaab03037827 */ /* 0x000fca00078e02ff */
[----:B------:R-:W-:-:S04]  /*15360*/  SHF.R.U32.HI R2, RZ, 0x1f, R3 ;  /* 0x0000001fff027819 */ /* 0x000fc80000011603 */
[----:B------:R-:W-:-:S04]  /*15370*/  LEA.HI.SX32 R2, R3, R2, 0x1c ;  /* 0x0000000203027211 */ /* 0x000fc800078fe2ff */
[----:B------:R-:W-:-:S04]  /*15380*/  VIMNMX R4, R165, R2, !PT ;  /* 0x00000002a5047248 */ /* 0x000fc80007fe0100 */
[----:B------:R-:W-:-:S13]  /*15390*/  ISETP.GE.AND P0, PT, R0, R4, PT ;  /* 0x000000040000720c */ /* 0x000fda0003f06270 */
[----:B------:R-:W-:Y:S05]  /*153a0*/  @!P0 BRA `(.L_x_12957) ;  /* 0x0000009c00c48947 */ /* 0x000fea0003800000 */
[----:B------:R0:W5:Y:S01]  /*153b0*/  LDL.64 R2, [R1+0x178] ;  /* 0x0001780001027983 */ /* 0x0001620000100a00 */
[----:B------:R-:W-:-:S07]  /*153c0*/  IMAD.MOV.U32 R5, RZ, RZ, R0 ;  /* 0x000000ffff057224 */ /* 0x000fce00078e0000 */
.L_x_12974:
        /* <DEDUP_REMOVED lines=19> */
[----:B---3--:R-:W-:Y:S01]  /*15500*/  @!P1 IMAD.MOV.U32 R7, RZ, RZ, RZ ;  /* 0x000000ffff079224 */ /* 0x008fe200078e00ff */
[----:B--2---:R-:W-:-:S04]  /*15510*/  LOP3.LUT R0, R0, 0x1, RZ, 0xfc, !PT ;  /* 0x0000000100007812 */ /* 0x004fc800078efcff */
[----:B------:R-:W-:-:S13]  /*15520*/  ISETP.NE.AND P2, PT, R0, 0x3, PT ;  /* 0x000000030000780c */ /* 0x000fda0003f45270 */
[----:B-1----:R-:W-:Y:S05]  /*15530*/  @!P2 BRA `(.L_x_12959) ;  /* 0x000000000004a947 */ /* 0x002fea0003800000 */
[----:B------:R-:W-:Y:S01]  /*15540*/  BPT.TRAP 0x1 ;  /* 0x000000040000795c */ /* 0x000fe20000300000 */
.L_x_12959:
[----:B------:R-:W-:Y:S05]  /*15550*/  BSYNC B0 ;  /* 0x0000000000007941 */ /* 0x000fea0003800000 */
.L_x_12958:
        /* <DEDUP_REMOVED lines=13> */
.L_x_12961:
[----:B------:R-:W-:Y:S05]  /*15630*/  BSYNC B0 ;  /* 0x0000000000007941 */ /* 0x000fea0003800000 */
.L_x_12960:
        /* <DEDUP_REMOVED lines=8> */
.L_x_12963:
[----:B------:R-:W-:Y:S05]  /*156c0*/  BSYNC B0 ;  /* 0x0000000000007941 */ /* 0x000fea0003800000 */
.L_x_12962:
        /* <DEDUP_REMOVED lines=8> */
[----:B------:R-:W-:Y:S01]  /*15750*/  MOV R7, R11 ;  /* 0x0000000b00077202 */ /* 0x000fe20000000f00 */
[----:B------:R-:W-:Y:S01]  /*15760*/  WARPGROUP.ARRIVE ;  /* 0x00000000000079c5 */ /* 0x000fe20000000000 */
[C---:B------:R-:W-:Y:S02]  /*15770*/  R2UR UR6, R6.reuse ;  /* 0x00000000060672ca */ /* 0x040fe400000e0000 */
        /* <DEDUP_REMOVED lines=48> */
.L_x_12966:
[----:B------:R-:W-:Y:S05]  /*15a80*/  BSYNC B0 ;  /* 0x0000000000007941 */ /* 0x000fea0003800000 */
.L_x_12965:
        /* <DEDUP_REMOVED lines=10> */
.L_x_12968:
[----:B------:R-:W-:Y:S05]  /*15b30*/  BSYNC B0 ;  /* 0x0000000000007941 */ /* 0x000fea0003800000 */
.L_x_12967:
[----:B------:R-:W-:Y:S04]  /*15b40*/  BSSY B0, `(.L_x_12969) ;  /* 0x0000006000007945 */ /* 0x000fe80003800000 */
[----:B--2---:R-:W-:Y:S05]  /*15b50*/  @P1 BRA `(.L_x_12970) ;  /* 0x0000000000101947 */ /* 0x004fea0003800000 */
[----:B-----5:R-:W-:Y:S01]  /*15b60*/  IMAD R6, R6, 0x8, R9 ;  /* 0x0000000806067824 */ /* 0x020fe200078e0209 */
[----:B-1----:R-:W-:-:S04]  /*15b70*/  SHF.L.U32 R7, R8, 0x1f, RZ ;  /* 0x0000001f08077819 */ /* 0x002fc800000006ff */
[----:B------:R-:W1:Y:S02]  /*15b80*/  SYNCS.PHASECHK.TRANS64.TRYWAIT P1, [R6+URZ], R7 ;  /* 0x00000007060075a7 */ /* 0x000e64000802017f */
[----:B-1----:R-:W-:Y:S05]  /*15b90*/  @!P1 BRA `(.L_x_12971) ;  /* 0x0000022400ac9947 */ /* 0x002fea0003800000 */
.L_x_12970:
[----:B------:R-:W-:Y:S05]  /*15ba0*/  BSYNC B0 ;  /* 0x0000000000007941 */ /* 0x000fea0003800000 */
.L_x_12969:
[----:B-1----:R-:W2:Y:S04]  /*15bb0*/  LDL R7, [R1+0x90] ;  /* 0x0000900001077983 */ /* 0x002ea80000100800 */
        /* <DEDUP_REMOVED lines=139> */
[----:B--2---:R-:W-:Y:S01]  /*16470*/  VIADD R18, R18, 0xc00 ;  /* 0x00000c0012127836 */ /* 0x004fe20000000000 */
[----:B------:R-:W-:Y:S01]  /*16480*/  IADD3 R8, R6, 0x900, RZ ;  /* 0x0000090006087810 */ /* 0x000fe20007ffe0ff */
        /* <DEDUP_REMOVED lines=32> */
[----:B------:R-:W1:Y:S01]  /*16690*/  S2R R74, SR_TID.X ;  /* 0x00000000004a7919 */ /* 0x000e620000002100 */
[----:B------:R-:W-:Y:S04]  /*166a0*/  STL [R1+0x90], R0 ;  /* 0x0000900001007387 */ /* 0x000fe80000100800 */
[----:B------:R-:W-:Y:S01]  /*166b0*/  STL [R1+0x90], R0 ;  /* 0x0000900001007387 */ /* 0x000fe20000100800 */
[----:B------:R-:W-:-:S02]  /*166c0*/  WARPGROUP.DEPBAR.LE gsb0, 0x0 ;  /* 0x00008000000079c5 */ /* 0x000fc40000010000 */
[----:B------:R-:W-:-:S06]  /*166d0*/  WARPGROUP.ARRIVE ;  /* 0x00000000000079c5 */ /* 0x000fcc0000000000 */
[----:B------:R-:W-:Y:S01]  /*166e0*/  HGMMA.64x96x16.F32 R24, gdesc[UR4], R24, gsb0 ;  /* 0x01600000041879f0 */ /* 0x000fe20008000818 */
[----:B-1----:R-:W-:Y:S01]  /*166f0*/  LOP3.LUT R74, R74, 0x7f, RZ, 0xc0, !PT ;  /* 0x0000007f4a4a7812 */ /* 0x002fe200078ec0ff */
        /* <DEDUP_REMOVED lines=24> */
[----:B--2---:R-:W2:Y:S04]  /*16880*/  LD.E.64 R6, desc[UR42][R16.64+0x440] ;  /* 0x0004402a10067980 */ /* 0x004ea8000c101b00 */
[----:B---3--:R-:W3:Y:S01]  /*16890*/  LD.E R12, desc[UR42][R12.64] ;  /* 0x0000002a0c0c7980 */ /* 0x008ee2000c101900 */
[----:B------:R-:W-:-:S04]  /*168a0*/  UIADD3 UR4, UP0, UR37, 0x440, URZ ;  /* 0x0000044025047890 */ /* 0x000fc8000ff1e03f */
[----:B------:R-:W-:Y:S02]  /*168b0*/  ULOP3.LUT UR4, UR4, 0x4, URZ, 0xfc, !UPT ;  /* 0x0000000404047892 */ /* 0x000fe4000f8efc3f */
[----:B------:R-:W-:Y:S01]  /*168c0*/  UIADD3.X UR5, URZ, UR36, URZ, UP0, !UPT ;  /* 0x000000243f057290 */ /* 0x000fe200087fe43f */
[-C--:B---3--:R-:W-:Y:S01]  /*168d0*/  FMUL.FTZ R11, R24, R12.reuse ;  /* 0x0000000c180b7220 */ /* 0x088fe20000410000 */
[-C--:B------:R-:W-:Y:S01]  /*168e0*/  FMUL.FTZ R10, R25, R12.reuse ;  /* 0x0000000c190a7220 */ /* 0x080fe20000410000 */
[----:B------:R-:W-:-:S04]  /*168f0*/  FMUL.FTZ R20, R28, R12 ;  /* 0x0000000c1c147220 */ /* 0x000fc80000410000 */
[----:B------:R-:W2:Y:S01]  /*16900*/  MUFU.TANH R11, R11 ;  /* 0x0000000b000b7308 */ /* 0x000ea20000002400 */
[-C--:B------:R-:W-:Y:S01]  /*16910*/  FMUL.FTZ R21, R29, R12.reuse ;  /* 0x0000000c1d157220 */ /* 0x080fe20000410000 */
[----:B------:R-:W-:-:S06]  /*16920*/  FMUL.FTZ R29, R32, R12 ;  /* 0x0000000c201d7220 */ /* 0x000fcc0000410000 */
[----:B------:R-:W3:Y:S01]  /*16930*/  MUFU.TANH R10, R10 ;  /* 0x0000000a000a7308 */ /* 0x000ee20000002400 */
[-C--:B------:R-:W-:Y:S01]  /*16940*/  FMUL.FTZ R13, R30, R12.reuse ;  /* 0x0000000c1e0d7220 */ /* 0x080fe20000410000 */
[----:B------:R-:W-:-:S06]  /*16950*/  FMUL.FTZ R30, R33, R12 ;  /* 0x0000000c211e7220 */ /* 0x000fcc0000410000 */
[----:B------:R-:W4:Y:S01]  /*16960*/  MUFU.TANH R20, R20 ;  /* 0x0000001400147308 */ /* 0x000f220000002400 */
[-C--:B------:R-:W-:Y:S01]  /*16970*/  FMUL.FTZ R19, R38, R12.reuse ;  /* 0x0000000c26137220 */ /* 0x080fe20000410000 */
[----:B------:R-:W-:Y:S01]  /*16980*/  FMUL.FTZ R38, R41, R12 ;  /* 0x0000000c29267220 */ /* 0x000fe20000410000 */
[----:B--2---:R-:W-:-:S05]  /*16990*/  FMNMX.FTZ R41, R11, R6, !PT ;  /* 0x000000060b297209 */ /* 0x004fca0007810000 */
[----:B------:R-:W2:Y:S01]  /*169a0*/  MUFU.TANH R21, R21 ;  /* 0x0000001500157308 */ /* 0x000ea20000002400 */
[-C--:B------:R-:W-:Y:S01]  /*169b0*/  FMUL.FTZ R33, R36, R12.reuse ;  /* 0x0000000c24217220 */ /* 0x080fe20000410000 */
[----:B------:R-:W-:Y:S01]  /*169c0*/  FMUL.FTZ R15, R34, R12 ;  /* 0x0000000c220f7220 */ /* 0x000fe20000410000 */
[----:B---3--:R-:W-:-:S05]  /*169d0*/  FMNMX.FTZ R41, R10, R41, !PT ;  /* 0x000000290a297209 */ /* 0x008fca0007810000 */
[----:B------:R-:W3:Y:S01]  /*169e0*/  MUFU.TANH R29, R29 ;  /* 0x0000001d001d7308 */ /* 0x000ee20000002400 */
[-C--:B------:R-:W-:Y:S01]  /*169f0*/  FMUL.FTZ R34, R37, R12.reuse ;  /* 0x0000000c25227220 */ /* 0x080fe20000410000 */
[-C--:B------:R-:W-:Y:S01]  /*16a00*/  FMUL.FTZ R25, R42, R12.reuse ;  /* 0x0000000c2a197220 */ /* 0x080fe20000410000 */
[----:B------:R-:W-:-:S05]  /*16a10*/  FMUL.FTZ R42, R48, R12 ;  /* 0x0000000c302a7220 */ /* 0x000fca0000410000 */
[----:B------:R-:W0:Y:S01]  /*16a20*/  MUFU.TANH R30, R30 ;  /* 0x0000001e001e7308 */ /* 0x000e220000002400 */
[----:B----4-:R-:W-:Y:S01]  /*16a30*/  FMNMX.FTZ R48, R20, R41, !PT ;  /* 0x0000002914307209 */ /* 0x010fe20007810000 */
[----:B------:R-:W-:-:S06]  /*16a40*/  FMUL.FTZ R37, R40, R12 ;  /* 0x0000000c28257220 */ /* 0x000fcc0000410000 */
[----:B------:R-:W4:Y:S01]  /*16a50*/  MUFU.TANH R33, R33 ;  /* 0x0000002100217308 */ /* 0x000f220000002400 */
[----:B--2---:R-:W-:Y:S01]  /*16a60*/  FMNMX.FTZ R48, R21, R48, !PT ;  /* 0x0000003015307209 */ /* 0x004fe20007810000 */
[----:B------:R-:W-:-:S06]  /*16a70*/  FMUL.FTZ R24, R39, R12 ;  /* 0x0000000c27187220 */ /* 0x000fcc0000410000 */
[----:B------:R-:W2:Y:S01]  /*16a80*/  MUFU.TANH R34, R34 ;  /* 0x0000002200227308 */ /* 0x000ea20000002400 */
[----:B---3--:R-:W-:Y:S01]  /*16a90*/  FMNMX.FTZ R41, R29, R48, !PT ;  /* 0x000000301d297209 */ /* 0x008fe20007810000 */
[----:B------:R-:W-:-:S06]  /*16aa0*/  FMUL.FTZ R39, R44, R12 ;  /* 0x0000000c2c277220 */ /* 0x000fcc0000410000 */
[----:B------:R-:W3:Y:S01]  /*16ab0*/  MUFU.TANH R37, R37 ;  /* 0x0000002500257308 */ /* 0x000ee20000002400 */
[----:B0-----:R-:W-:Y:S01]  /*16ac0*/  FMNMX.FTZ R48, R30, R41, !PT ;  /* 0x000000291e307209 */ /* 0x001fe20007810000 */
[-C--:B------:R-:W-:Y:S01]  /*16ad0*/  FMUL.FTZ R40, R45, R12.reuse ;  /* 0x0000000c2d287220 */ /* 0x080fe20000410000 */
[----:B------:R-:W-:-:S05]  /*16ae0*/  FMUL.FTZ R28, R47, R12 ;  /* 0x0000000c2f1c7220 */ /* 0x000fca0000410000 */
[----:B------:R-:W0:Y:S01]  /*16af0*/  MUFU.TANH R38, R38 ;  /* 0x0000002600267308 */ /* 0x000e220000002400 */
[----:B----4-:R-:W-:Y:S01]  /*16b00*/  FMNMX.FTZ R47, R33, R48, !PT ;  /* 0x00000030212f7209 */ /* 0x010fe20007810000 */
[-C--:B------:R-:W-:Y:S01]  /*16b10*/  FMUL.FTZ R8, R26, R12.reuse ;  /* 0x0000000c1a087220 */ /* 0x080fe20000410000 */
[----:B------:R-:W-:-:S05]  /*16b20*/  FMUL.FTZ R26, R43, R12 ;  /* 0x0000000c2b1a7220 */ /* 0x000fca0000410000 */
[----:B------:R-:W4:Y:S01]  /*16b30*/  MUFU.TANH R39, R39 ;  /* 0x0000002700277308 */ /* 0x000f220000002400 */
[----:B--2---:R-:W-:Y:S01]  /*16b40*/  FMNMX.FTZ R48, R34, R47, !PT ;  /* 0x0000002f22307209 */ /* 0x004fe20007810000 */
[----:B------:R-:W-:-:S06]  /*16b50*/  FMUL.FTZ R43, R49, R12 ;  /* 0x0000000c312b7220 */ /* 0x000fcc0000410000 */
[----:B------:R-:W2:Y:S01]  /*16b60*/  MUFU.TANH R40, R40 ;  /* 0x0000002800287308 */ /* 0x000ea20000002400 */
[----:B---3--:R-:W-:Y:S01]  /*16b70*/  FMNMX.FTZ R47, R37, R48, !PT ;  /* 0x00000030252f7209 */ /* 0x008fe20007810000 */
[-C--:B------:R-:W-:Y:S01]  /*16b80*/  FMUL.FTZ R44, R52, R12.reuse ;  /* 0x0000000c342c7220 */ /* 0x080fe20000410000 */
[----:B------:R-:W-:-:S05]  /*16b90*/  FMUL.FTZ R9, R27, R12 ;  /* 0x0000000c1b097220 */ /* 0x000fca0000410000 */
[----:B------:R-:W3:Y:S01]  /*16ba0*/  MUFU.TANH R42, R42 ;  /* 0x0000002a002a7308 */ /* 0x000ee20000002400 */
[----:B0-----:R-:W-:Y:S01]  /*16bb0*/  FMNMX.FTZ R48, R38, R47, !PT ;  /* 0x0000002f26307209 */ /* 0x001fe20007810000 */
[-C--:B------:R-:W-:Y:S01]  /*16bc0*/  FMUL.FTZ R45, R53, R12.reuse ;  /* 0x0000000c352d7220 */ /* 0x080fe20000410000 */
[----:B------:R-:W-:-:S05]  /*16bd0*/  FMUL.FTZ R27, R46, R12 ;  /* 0x0000000c2e1b7220 */ /* 0x000fca0000410000 */
[----:B------:R-:W0:Y:S01]  /*16be0*/  MUFU.TANH R43, R43 ;  /* 0x0000002b002b7308 */ /* 0x000e220000002400 */
[----:B----4-:R-:W-:Y:S01]  /*16bf0*/  FMNMX.FTZ R47, R39, R48, !PT ;  /* 0x00000030272f7209 */ /* 0x010fe20007810000 */
[----:B------:R-:W-:-:S06]  /*16c00*/  FMUL.FTZ R46, R56, R12 ;  /* 0x0000000c382e7220 */ /* 0x000fcc0000410000 */
[----:B------:R-:W4:Y:S01]  /*16c10*/  MUFU.TANH R8, R8 ;  /* 0x0000000800087308 */ /* 0x000f220000002400 */
[----:B------:R-:W-:Y:S01]  /*16c20*/  FMUL.FTZ R14, R31, R12 ;  /* 0x0000000c1f0e7220 */ /* 0x000fe20000410000 */
[----:B--2---:R-:W-:-:S06]  /*16c30*/  FMNMX.FTZ R47, R40, R47, !PT ;  /* 0x0000002f282f7209 */ /* 0x004fcc0007810000 */
[----:B------:R-:W2:Y:S01]  /*16c40*/  MUFU.TANH R44, R44 ;  /* 0x0000002c002c7308 */ /* 0x000ea20000002400 */
[----:B------:R-:W-:Y:S01]  /*16c50*/  FMUL.FTZ R52, R57, R12 ;  /* 0x0000000c39347220 */ /* 0x000fe20000410000 */
[----:B---3--:R-:W-:-:S06]  /*16c60*/  FMNMX.FTZ R48, R42, R47, !PT ;  /* 0x0000002f2a307209 */ /* 0x008fcc0007810000 */
[----:B------:R-:W3:Y:S08]  /*16c70*/  MUFU.TANH R9, R9 ;  /* 0x0000000900097308 */ /* 0x000ef00000002400 */
[----:B------:R-:W1:Y:S01]  /*16c80*/  MUFU.TANH R45, R45 ;  /* 0x0000002d002d7308 */ /* 0x000e620000002400 */
[-C--:B------:R-:W-:Y:S01]  /*16c90*/  FMUL.FTZ R60, R60, R12.reuse ;  /* 0x0000000c3c3c7220 */ /* 0x080fe20000410000 */
[----:B------:R-:W-:-:S06]  /*16ca0*/  FMUL.FTZ R18, R35, R12 ;  /* 0x0000000c23127220 */ /* 0x000fcc0000410000 */
[----:B------:R-:W1:Y:S01]  /*16cb0*/  MUFU.TANH R13, R13 ;  /* 0x0000000d000d7308 */ /* 0x000e620000002400 */
[----:B0-----:R-:W-:Y:S01]  /*16cc0*/  FMNMX.FTZ R47, R43, R48, !PT ;  /* 0x000000302b2f7209 */ /* 0x001fe20007810000 */
[----:B------:R-:W-:-:S06]  /*16cd0*/  FMUL.FTZ R61, R61, R12 ;  /* 0x0000000c3d3d7220 */ /* 0x000fcc0000410000 */
[----:B------:R-:W0:Y:S01]  /*16ce0*/  MUFU.TANH R46, R46 ;  /* 0x0000002e002e7308 */ /* 0x000e220000002400 */
[----:B------:R-:W-:Y:S01]  /*16cf0*/  FMUL.FTZ R31, R50, R12 ;  /* 0x0000000c321f7220 */ /* 0x000fe20000410000 */
[----:B----4-:R-:W-:-:S06]  /*16d00*/  FMNMX.FTZ R48, R8, R7, !PT ;  /* 0x0000000708307209 */ /* 0x010fcc0007810000 */
[----:B------:R-:W4:Y:S01]  /*16d10*/  MUFU.TANH R14, R14 ;  /* 0x0000000e000e7308 */ /* 0x000f220000002400 */
[----:B--2---:R-:W-:-:S07]  /*16d20*/  FMNMX.FTZ R50, R44, R47, !PT ;  /* 0x0000002f2c327209 */ /* 0x004fce0007810000 */
[----:B------:R-:W2:Y:S01]  /*16d30*/  MUFU.TANH R52, R52 ;  /* 0x0000003400347308 */ /* 0x000ea20000002400 */
[----:B------:R-:W-:Y:S01]  /*16d40*/  FMUL.FTZ R64, R64, R12 ;  /* 0x0000000c40407220 */ /* 0x000fe20000410000 */
[----:B---3--:R-:W-:-:S06]  /*16d50*/  FMNMX.FTZ R48, R9, R48, !PT ;  /* 0x0000003009307209 */ /* 0x008fcc0007810000 */
[----:B------:R-:W3:Y:S01]  /*16d60*/  MUFU.TANH R15, R15 ;  /* 0x0000000f000f7308 */ /* 0x000ee20000002400 */
[----:B-1----:R-:W-:Y:S01]  /*16d70*/  FMNMX.FTZ R49, R45, R50, !PT ;  /* 0x000000322d317209 */ /* 0x002fe20007810000 */
[----:B------:R-:W-:-:S06]  /*16d80*/  FMUL.FTZ R65, R65, R12 ;  /* 0x0000000c41417220 */ /* 0x000fcc0000410000 */
[----:B------:R-:W1:Y:S01]  /*16d90*/  MUFU.TANH R73, R60 ;  /* 0x0000003c00497308 */ /* 0x000e620000002400 */
[----:B------:R-:W-:-:S07]  /*16da0*/  FMNMX.FTZ R47, R13, R48, !PT ;  /* 0x000000300d2f7209 */ /* 0x000fce0007810000 */
[----:B------:R-:W1:Y:S01]  /*16db0*/  MUFU.TANH R18, R18 ;  /* 0x0000001200127308 */ /* 0x000e620000002400 */
[----:B0-----:R-:W-:-:S07]  /*16dc0*/  FMNMX.FTZ R49, R46, R49, !PT ;  /* 0x000000312e317209 */ /* 0x001fce0007810000 */
[----:B------:R-:W0:Y:S01]  /*16dd0*/  MUFU.TANH R61, R61 ;  /* 0x0000003d003d7308 */ /* 0x000e220000002400 */
[----:B------:R-:W-:Y:S01]  /*16de0*/  FMUL.FTZ R68, R68, R12 ;  /* 0x0000000c44447220 */ /* 0x000fe20000410000 */
[----:B----4-:R-:W-:-:S06]  /*16df0*/  FMNMX.FTZ R48, R14, R47, !PT ;  /* 0x0000002f0e307209 */ /* 0x010fcc0007810000 */
[----:B------:R-:W4:Y:S01]  /*16e00*/  MUFU.TANH R19, R19 ;  /* 0x0000001300137308 */ /* 0x000f220000002400 */
[----:B--2---:R-:W-:Y:S01]  /*16e10*/  FMNMX.FTZ R50, R52, R49, !PT ;  /* 0x0000003134327209 */ /* 0x004fe20007810000 */
[----:B------:R-:W-:-:S06]  /*16e20*/  FMUL.FTZ R69, R69, R12 ;  /* 0x0000000c45457220 */ /* 0x000fcc0000410000 */
[----:B------:R-:W2:Y:S01]  /*16e30*/  MUFU.TANH R75, R64 ;  /* 0x00000040004b7308 */ /* 0x000ea20000002400 */
[----:B---3--:R-:W-:Y:S02]  /*16e40*/  FMNMX.FTZ R47, R15, R48, !PT ;  /* 0x000000300f2f7209 */ /* 0x008fe40007810000 */
[----:B-1----:R-:W-:-:S05]  /*16e50*/  FMNMX.FTZ R50, R73, R50, !PT ;  /* 0x0000003249327209 */ /* 0x002fca0007810000 */
[----:B------:R-:W1:Y:S01]  /*16e60*/  MUFU.TANH R65, R65 ;  /* 0x0000004100417308 */ /* 0x000e620000002400 */
[----:B------:R-:W-:-:S07]  /*16e70*/  FMNMX.FTZ R48, R18, R47, !PT ;  /* 0x0000002f12307209 */ /* 0x000fce0007810000 */
[----:B------:R-:W3:Y:S01]  /*16e80*/  MUFU.TANH R24, R24 ;  /* 0x0000001800187308 */ /* 0x000ee20000002400 */
[----:B0-----:R-:W-:-:S07]  /*16e90*/  FMNMX.FTZ R50, R61, R50, !PT ;  /* 0x000000323d327209 */ /* 0x001fce0007810000 */
[----:B------:R-:W0:Y:S01]  /*16ea0*/  MUFU.TANH R77, R68 ;  /* 0x00000044004d7308 */ /* 0x000e220000002400 */
[----:B----4-:R-:W-:-:S07]  /*16eb0*/  FMNMX.FTZ R49, R19, R48, !PT ;  /* 0x0000003013317209 */ /* 0x010fce0007810000 */
[----:B------:R-:W4:Y:S01]  /*16ec0*/  MUFU.TANH R25, R25 ;  /* 0x0000001900197308 */ /* 0x000f220000002400 */
[----:B--2---:R-:W-:-:S07]  /*16ed0*/  FMNMX.FTZ R48, R75, R50, !PT ;  /* 0x000000324b307209 */ /* 0x004fce0007810000 */
[----:B------:R-:W2:Y:S01]  /*16ee0*/  MUFU.TANH R69, R69 ;  /* 0x0000004500457308 */ /* 0x000ea20000002400 */
[----:B------:R-:W-:-:S07]  /*16ef0*/  FMUL.FTZ R35, R54, R12 ;  /* 0x0000000c36237220 */ /* 0x000fce0000410000 */
[----:B------:R-:W2:Y:S01]  /*16f00*/  MUFU.TANH R26, R26 ;  /* 0x0000001a001a7308 */ /* 0x000ea20000002400 */
[----:B-1----:R-:W-:Y:S01]  /*16f10*/  FMNMX.FTZ R54, R65, R48, !PT ;  /* 0x0000003041367209 */ /* 0x002fe20007810000 */
[----:B------:R-:W-:Y:S01]  /*16f20*/  FMUL.FTZ R32, R51, R12 ;  /* 0x0000000c33207220 */ /* 0x000fe20000410000 */
[----:B---3--:R-:W-:-:S05]  /*16f30*/  FMNMX.FTZ R50, R24, R49, !PT ;  /* 0x0000003118327209 */ /* 0x008fca0007810000 */
[----:B------:R-:W1:Y:S01]  /*16f40*/  MUFU.TANH R27, R27 ;  /* 0x0000001b001b7308 */ /* 0x000e620000002400 */
[----:B0-----:R-:W-:Y:S02]  /*16f50*/  FMNMX.FTZ R54, R77, R54, !PT ;  /* 0x000000364d367209 */ /* 0x001fe40007810000 */
[----:B----4-:R-:W-:-:S05]  /*16f60*/  FMNMX.FTZ R49, R25, R50, !PT ;  /* 0x0000003219317209 */ /* 0x010fca0007810000 */
[----:B------:R-:W0:Y:S01]  /*16f70*/  MUFU.TANH R28, R28 ;  /* 0x0000001c001c7308 */ /* 0x000e220000002400 */
[----:B--2---:R-:W-:Y:S01]  /*16f80*/  FMNMX.FTZ R57, R69, R54, !PT ;  /* 0x0000003645397209 */ /* 0x004fe20007810000 */
[----:B------:R-:W-:Y:S01]  /*16f90*/  FMUL.FTZ R36, R55, R12 ;  /* 0x0000000c37247220 */ /* 0x000fe20000410000 */
[----:B------:R-:W-:-:S05]  /*16fa0*/  FMNMX.FTZ R50, R26, R49, !PT ;  /* 0x000000311a327209 */ /* 0x000fca0007810000 */
[----:B------:R-:W2:Y:S01]  /*16fb0*/  MUFU.TANH R31, R31 ;  /* 0x0000001f001f7308 */ /* 0x000ea20000002400 */
[----:B-1----:R-:W-:Y:S01]  /*16fc0*/  FMNMX.FTZ R51, R27, R50, !PT ;  /* 0x000000321b337209 */ /* 0x002fe20007810000 */
[----:B------:R-:W1:Y:S06]  /*16fd0*/  SHFL.BFLY PT, R56, R57, 0x2, 0x1f ;  /* 0x0c401f0039387f89 */ /* 0x000e6c00000e0000 */
[----:B------:R-:W3:Y:S01]  /*16fe0*/  MUFU.TANH R32, R32 ;  /* 0x0000002000207308 */ /* 0x000ee20000002400 */
[----:B------:R-:W-:Y:S01]  /*16ff0*/  FMUL.FTZ R41, R58, R12 ;  /* 0x0000000c3a297220 */ /* 0x000fe20000410000 */
[----:B0-----:R-:W-:-:S06]  /*17000*/  FMNMX.FTZ R54, R28, R51, !PT ;  /* 0x000000331c367209 */ /* 0x001fcc0007810000 */
[----:B------:R-:W0:Y:S01]  /*17010*/  MUFU.TANH R35, R35 ;  /* 0x0000002300237308 */ /* 0x000e220000002400 */
[----:B------:R-:W-:Y:S01]  /*17020*/  FMUL.FTZ R47, R59, R12 ;  /* 0x0000000c3b2f7220 */ /* 0x000fe20000410000 */
[----:B--2---:R-:W-:-:S06]  /*17030*/  FMNMX.FTZ R51, R31, R54, !PT ;  /* 0x000000361f337209 */ /* 0x004fcc0007810000 */
[----:B------:R-:W2:Y:S01]  /*17040*/  MUFU.TANH R36, R36 ;  /* 0x0000002400247308 */ /* 0x000ea20000002400 */
[----:B------:R-:W-:Y:S01]  /*17050*/  FMUL.FTZ R48, R62, R12 ;  /* 0x0000000c3e307220 */ /* 0x000fe20000410000 */
[----:B---3--:R-:W-:-:S06]  /*17060*/  FMNMX.FTZ R54, R32, R51, !PT ;  /* 0x0000003320367209 */ /* 0x008fcc0007810000 */
        /* <DEDUP_REMOVED lines=10> */
[----:B-1----:R-:W-:Y:S01]  /*17110*/  FMNMX.FTZ R56, R57, R56, !PT ;  /* 0x0000003839387209 */ /* 0x002fe20007810000 */
[----:B------:R-:W-:Y:S01]  /*17120*/  FMUL.FTZ R53, R70, R12 ;  /* 0x0000000c46357220 */ /* 0x000fe20000410000 */
[----:B0-----:R-:W-:-:S05]  /*17130*/  FMNMX.FTZ R55, R47, R54, !PT ;  /* 0x000000362f377209 */ /* 0x001fca0007810000 */
[----:B------:R-:W0:Y:S01]  /*17140*/  MUFU.TANH R50, R50 ;  /* 0x0000003200327308 */ /* 0x000e220000002400 */
[----:B------:R-:W1:Y:S01]  /*17150*/  SHFL.BFLY PT, R63, R56, 0x1, 0x1f ;  /* 0x0c201f00383f7f89 */ /* 0x000e6200000e0000 */
[----:B------:R-:W-:Y:S01]  /*17160*/  FMUL.FTZ R12, R71, R12 ;  /* 0x0000000c470c7220 */ /* 0x000fe20000410000 */
[----:B--2---:R-:W-:-:S05]  /*17170*/  FMNMX.FTZ R54, R48, R55, !PT ;  /* 0x0000003730367209 */ /* 0x004fca0007810000 */
[----:B------:R-:W2:Y:S01]  /*17180*/  MUFU.TANH R51, R51 ;  /* 0x0000003300337308 */ /* 0x000ea20000002400 */
[----:B---3--:R-:W-:-:S07]  /*17190*/  FMNMX.FTZ R55, R49, R54, !PT ;  /* 0x0000003631377209 */ /* 0x008fce0007810000 */
[----:B------:R-:W3:Y:S01]  /*171a0*/  MUFU.TANH R53, R53 ;  /* 0x0000003500357308 */ /* 0x000ee20000002400 */
[----:B0-----:R-:W-:-:S07]  /*171b0*/  FMNMX.FTZ R54, R50, R55, !PT ;  /* 0x0000003732367209 */ /* 0x001fce0007810000 */
[----:B------:R-:W0:Y:S01]  /*171c0*/  MUFU.TANH R12, R12 ;  /* 0x0000000c000c7308 */ /* 0x000e220000002400 */
[----:B--2---:R-:W-:Y:S01]  /*171d0*/  FMNMX.FTZ R54, R51, R54, !PT ;  /* 0x0000003633367209 */ /* 0x004fe20007810000 */
[----:B------:R-:W-:Y:S01]  /*171e0*/  IMAD.U32 R58, RZ, RZ, UR4 ;  /* 0x00000004ff3a7e24 */ /* 0x000fe2000f8e00ff */
[----:B-1----:R-:W-:Y:S01]  /*171f0*/  FMNMX.FTZ R63, R56, R63, !PT ;  /* 0x0000003f383f7209 */ /* 0x002fe20007810000 */
        /* <DEDUP_REMOVED lines=16> */
[----:B------:R-:W4:Y:S01]  /*17300*/  LD.E R55, desc[UR42][R16.64+0x230] ;  /* 0x0002302a10377980 */ /* 0x000f22000c101900 */
[----:B------:R-:W-:Y:S01]  /*17310*/  FADD.FTZ R7, R7, -R71 ;  /* 0x8000004707077221 */ /* 0x000fe20000010000 */
[----:B------:R-:W-:-:S04]  /*17320*/  UIADD3 UR4, UP0, UR37, 0x230, URZ ;  /* 0x0000023025047890 */ /* 0x000fc8000ff1e03f */
[----:B------:R-:W-:Y:S02]  /*17330*/  ULOP3.LUT UR6, UR4, 0x4, URZ, 0xfc, !UPT ;  /* 0x0000000404067892 */ /* 0x000fe4000f8efc3f */
[----:B------:R-:W-:Y:S01]  /*17340*/  UIADD3.X UR5, URZ, UR36, URZ, UP0, !UPT ;  /* 0x000000243f057290 */ /* 0x000fe200087fe43f */
[----:B--2---:R-:W-:Y:S01]  /*17350*/  FMUL.FTZ R54, R56, R7 ;  /* 0x0000000738367220 */ /* 0x004fe20000410000 */
[-C--:B0-----:R-:W-:Y:S01]  /*17360*/  FMUL.FTZ R71, R71, R56.reuse ;  /* 0x0000003847477220 */ /* 0x081fe20000410000 */
[----:B---3--:R-:W-:Y:S01]  /*17370*/  FADD.FTZ R7, R6, -R79 ;  /* 0x8000004f06077221 */ /* 0x008fe20000010000 */
[-C--:B------:R-:W-:Y:S02]  /*17380*/  FMUL.FTZ R79, R79, R56.reuse ;  /* 0x000000384f4f7220 */ /* 0x080fe40000410000 */
[-C--:B------:R-:W-:Y:S01]  /*17390*/  FFMA.FTZ R169, R8, R56.reuse, -R71 ;  /* 0x0000003808a97223 */ /* 0x080fe20000010847 */
[-C--:B------:R-:W-:Y:S01]  /*173a0*/  FMUL.FTZ R7, R7, R56.reuse ;  /* 0x0000003807077220 */ /* 0x080fe20000410000 */
[-CC-:B------:R-:W-:Y:S01]  /*173b0*/  FFMA.FTZ R168, R11, R56.reuse, -R79.reuse ;  /* 0x000000380ba87223 */ /* 0x180fe2000001084f */
[-CC-:B------:R-:W-:Y:S01]  /*173c0*/  FFMA.FTZ R57, R10, R56.reuse, -R79.reuse ;  /* 0x000000380a397223 */ /* 0x180fe2000001084f */
[-C--:B------:R-:W-:Y:S01]  /*173d0*/  FFMA.FTZ R232, R30, R56.reuse, -R79 ;  /* 0x000000381ee87223 */ /* 0x080fe2000001084f */
[-C--:B------:R-:W-:Y:S01]  /*173e0*/  FFMA.FTZ R30, R9, R56.reuse, -R71 ;  /* 0x00000038091e7223 */ /* 0x080fe20000010847 */
[----:B------:R-:W-:Y:S01]  /*173f0*/  MUFU.EX2 R54, R54 ;  /* 0x0000003600367308 */ /* 0x000fe20000000800 */
[-C--:B------:R-:W-:Y:S01]  /*17400*/  FFMA.FTZ R170, R20, R56.reuse, -R79 ;  /* 0x0000003814aa7223 */ /* 0x080fe2000001084f */
[----:B------:R-:W-:-:S06]  /*17410*/  FFMA.FTZ R171, R13, R56, -R71 ;  /* 0x000000380dab7223 */ /* 0x000fcc0000010847 */
[----:B------:R-:W-:Y:S01]  /*17420*/  MUFU.EX2 R7, R7 ;  /* 0x0000000700077308 */ /* 0x000fe20000000800 */
[----:B------:R-:W-:-:S07]  /*17430*/  FFMA.FTZ R59, R21, R56, -R79 ;  /* 0x00000038153b7223 */ /* 0x000fce000001084f */
[----:B------:R-:W4:Y:S01]  /*17440*/  MUFU.EX2 R168, R168 ;  /* 0x000000a800a87308 */ /* 0x000f220000000800 */
[----:B------:R-:W-:-:S07]  /*17450*/  FFMA.FTZ R14, R14, R56, -R71 ;  /* 0x000000380e0e7223 */ /* 0x000fce0000010847 */
[----:B------:R-:W0:Y:S01]  /*17460*/  MUFU.EX2 R169, R169 ;  /* 0x000000a900a97308 */ /* 0x000e220000000800 */
[----:B------:R-:W-:-:S07]  /*17470*/  FFMA.FTZ R231, R29, R56, -R79 ;  /* 0x000000381de77223 */ /* 0x000fce000001084f */
[----:B------:R-:W1:Y:S01]  /*17480*/  MUFU.EX2 R57, R57 ;  /* 0x0000003900397308 */ /* 0x000e620000000800 */
[----:B------:R-:W-:-:S07]  /*17490*/  FFMA.FTZ R229, R15, R56, -R71 ;  /* 0x000000380fe57223 */ /* 0x000fce0000010847 */
[----:B------:R-:W2:Y:S01]  /*174a0*/  MUFU.EX2 R30, R30 ;  /* 0x0000001e001e7308 */ /* 0x000ea20000000800 */
[----:B------:R-:W-:-:S07]  /*174b0*/  FFMA.FTZ R230, R18, R56, -R71 ;  /* 0x0000003812e67223 */ /* 0x000fce0000010847 */
[----:B------:R-:W3:Y:S08]  /*174c0*/  MUFU.EX2 R170, R170 ;  /* 0x000000aa00aa7308 */ /* 0x000ef00000000800 */
[----:B------:R-:W3:Y:S01]  /*174d0*/  MUFU.EX2 R171, R171 ;  /* 0x000000ab00ab7308 */ /* 0x000ee20000000800 */
[----:B----4-:R-:W-:Y:S01]  /*174e0*/  FFMA.FTZ R60, R7, R60, R168 ;  /* 0x0000003c073c7223 */ /* 0x010fe200000100a8 */
[----:B------:R-:W-:-:S06]  /*174f0*/  FFMA.FTZ R225, R33, R56, -R79 ;  /* 0x0000003821e17223 */ /* 0x000fcc000001084f */
[----:B------:R-:W4:Y:S01]  /*17500*/  MUFU.EX2 R59, R59 ;  /* 0x0000003b003b7308 */ /* 0x000f220000000800 */
[----:B0-----:R-:W-:Y:S01]  /*17510*/  FFMA.FTZ R9, R54, R62, R169 ;  /* 0x0000003e36097223 */ /* 0x001fe200000100a9 */
[----:B------:R-:W-:-:S06]  /*17520*/  FFMA.FTZ R218, R19, R56, -R71 ;  /* 0x0000003813da7223 */ /* 0x000fcc0000010847 */
[----:B------:R-:W0:Y:S01]  /*17530*/  MUFU.EX2 R14, R14 ;  /* 0x0000000e000e7308 */ /* 0x000e220000000800 */
[----:B-1----:R-:W-:Y:S01]  /*17540*/  FADD.FTZ R11, R57, R60 ;  /* 0x0000003c390b7221 */ /* 0x002fe20000010000 */
[----:B------:R-:W-:-:S06]  /*17550*/  FFMA.FTZ R228, R34, R56, -R79 ;  /* 0x0000003822e47223 */ /* 0x000fcc000001084f */
[----:B------:R-:W1:Y:S01]  /*17560*/  MUFU.EX2 R231, R231 ;  /* 0x000000e700e77308 */ /* 0x000e620000000800 */
[----:B--2---:R-:W-:Y:S01]  /*17570*/  FADD.FTZ R6, R30, R9 ;  /* 0x000000091e067221 */ /* 0x004fe20000010000 */
[----:B------:R-:W-:-:S06]  /*17580*/  FFMA.FTZ R219, R24, R56, -R71 ;  /* 0x0000003818db7223 */ /* 0x000fcc0000010847 */
[----:B------:R-:W2:Y:S01]  /*17590*/  MUFU.EX2 R229, R229 ;  /* 0x000000e500e57308 */ /* 0x000ea20000000800 */
[----:B---3--:R-:W-:Y:S01]  /*175a0*/  FADD.FTZ R8, R170, R11 ;  /* 0x0000000baa087221 */ /* 0x008fe20000010000 */
[----:B------:R-:W-:-:S06]  /*175b0*/  FFMA.FTZ R216, R37, R56, -R79 ;  /* 0x0000003825d87223 */ /* 0x000fcc000001084f */
[----:B------:R-:W3:Y:S01]  /*175c0*/  MUFU.EX2 R232, R232 ;  /* 0x000000e800e87308 */ /* 0x000ee20000000800 */
[----:B------:R-:W-:Y:S01]  /*175d0*/  FADD.FTZ R9, R171, R6 ;  /* 0x00000006ab097221 */ /* 0x000fe20000010000 */
[----:B------:R-:W-:-:S06]  /*175e0*/  FFMA.FTZ R214, R25, R56, -R71 ;  /* 0x0000003819d67223 */ /* 0x000fcc0000010847 */
[----:B------:R-:W3:Y:S01]  /*175f0*/  MUFU.EX2 R230, R230 ;  /* 0x000000e600e67308 */ /* 0x000ee20000000800 */
[----:B----4-:R-:W-:Y:S01]  /*17600*/  FADD.FTZ R8, R59, R8 ;  /* 0x000000083b087221 */ /* 0x010fe20000010000 */
[----:B------:R-:W-:-:S06]  /*17610*/  FFMA.FTZ R217, R38, R56, -R79 ;  /* 0x0000003826d97223 */ /* 0x000fcc000001084f */
[----:B------:R-:W4:Y:S01]  /*17620*/  MUFU.EX2 R225, R225 ;  /* 0x000000e100e17308 */ /* 0x000f220000000800 */
[----:B0-----:R-:W-:Y:S01]  /*17630*/  FADD.FTZ R6, R14, R9 ;  /* 0x000000090e067221 */ /* 0x001fe20000010000 */
        /* <DEDUP_REMOVED lines=57> */
[----:B--2---:R-:W-:-:S06]  /*179d0*/  FADD.FTZ R9, R206, R9 ;  /* 0x00000009ce097221 */ /* 0x004fcc0000010000 */
[----:B------:R-:W1:Y:S01]  /*179e0*/  MUFU.EX2 R198, R198 ;  /* 0x000000c600c67308 */ /* 0x000e620000000800 */
[-C--:B------:R-:W-:Y:S01]  /*179f0*/  FFMA.FTZ R194, R61, R56.reuse, -R79 ;  /* 0x000000383dc27223 */ /* 0x080fe2000001084f */
[----:B------:R-:W-:-:S06]  /*17a00*/  FFMA.FTZ R191, R49, R56, -R71 ;  /* 0x0000003831bf7223 */ /* 0x000fcc0000010847 */
[----:B------:R-:W2:Y:S01]  /*17a10*/  MUFU.EX2 R196, R196 ;  /* 0x000000c400c47308 */ /* 0x000ea20000000800 */
[----:B---3--:R-:W-:Y:S01]  /*17a20*/  FADD.FTZ R11, R203, R6 ;  /* 0x00000006cb0b7221 */ /* 0x008fe20000010000 */
[----:B------:R-:W-:-:S06]  /*17a30*/  FADD.FTZ R9, R200, R9 ;  /* 0x00000009c8097221 */ /* 0x000fcc0000010000 */
[----:B------:R-:W3:Y:S01]  /*17a40*/  MUFU.EX2 R199, R199 ;  /* 0x000000c700c77308 */ /* 0x000ee20000000800 */
[-C--:B------:R-:W-:Y:S01]  /*17a50*/  FFMA.FTZ R187, R75, R56.reuse, -R79 ;  /* 0x000000384bbb7223 */ /* 0x080fe2000001084f */
[----:B------:R-:W-:-:S06]  /*17a60*/  FFMA.FTZ R185, R50, R56, -R71 ;  /* 0x0000003832b97223 */ /* 0x000fcc0000010847 */
[----:B------:R-:W3:Y:S01]  /*17a70*/  MUFU.EX2 R197, R197 ;  /* 0x000000c500c57308 */ /* 0x000ee20000000800 */
[----:B----4-:R-:W-:Y:S01]  /*17a80*/  FADD.FTZ R11, R204, R11 ;  /* 0x0000000bcc0b7221 */ /* 0x010fe20000010000 */
[----:B0-----:R-:W-:-:S06]  /*17a90*/  FADD.FTZ R9, R202, R9 ;  /* 0x00000009ca097221 */ /* 0x001fcc0000010000 */
[----:B------:R-:W0:Y:S01]  /*17aa0*/  MUFU.EX2 R195, R195 ;  /* 0x000000c300c37308 */ /* 0x000e220000000800 */
[-C--:B------:R-:W-:Y:S01]  /*17ab0*/  FFMA.FTZ R189, R65, R56.reuse, -R79 ;  /* 0x0000003841bd7223 */ /* 0x080fe2000001084f */
[----:B------:R-:W-:-:S06]  /*17ac0*/  FFMA.FTZ R186, R51, R56, -R71 ;  /* 0x0000003833ba7223 */ /* 0x000fcc0000010847 */
[----:B------:R-:W4:Y:S01]  /*17ad0*/  MUFU.EX2 R190, R190 ;  /* 0x000000be00be7308 */ /* 0x000f220000000800 */
        /* <DEDUP_REMOVED lines=12> */
[----:B0-----:R-:W-:Y:S01]  /*17ba0*/  FADD.FTZ R11, R195, R6 ;  /* 0x00000006c30b7221 */ /* 0x001fe20000010000 */
[----:B----4-:R-:W-:-:S06]  /*17bb0*/  FADD.FTZ R6, R190, R9 ;  /* 0x00000009be067221 */ /* 0x010fcc0000010000 */
[----:B------:R-:W0:Y:S08]  /*17bc0*/  MUFU.EX2 R189, R189 ;  /* 0x000000bd00bd7308 */ /* 0x000e300000000800 */
[----:B------:R-:W4:Y:S01]  /*17bd0*/  MUFU.EX2 R186, R186 ;  /* 0x000000ba00ba7308 */ /* 0x000f220000000800 */
[----:B-1----:R-:W-:Y:S01]  /*17be0*/  FADD.FTZ R8, R194, R11 ;  /* 0x0000000bc2087221 */ /* 0x002fe20000010000 */
[----:B--2---:R-:W-:-:S06]  /*17bf0*/  FADD.FTZ R6, R191, R6 ;  /* 0x00000006bf067221 */ /* 0x004fcc0000010000 */
[----:B------:R-:W1:Y:S08]  /*17c00*/  MUFU.EX2 R20, R20 ;  /* 0x0000001400147308 */ /* 0x000e700000000800 */
[----:B------:R-:W2:Y:S01]  /*17c10*/  MUFU.EX2 R18, R18 ;  /* 0x0000001200127308 */ /* 0x000ea20000000800 */
[----:B---3--:R-:W-:Y:S01]  /*17c20*/  FADD.FTZ R8, R187, R8 ;  /* 0x00000008bb087221 */ /* 0x008fe20000010000 */
[----:B------:R-:W-:-:S06]  /*17c30*/  FADD.FTZ R9, R185, R6 ;  /* 0x00000006b9097221 */ /* 0x000fcc0000010000 */
[----:B------:R-:W3:Y:S08]  /*17c40*/  MUFU.EX2 R21, R21 ;  /* 0x0000001500157308 */ /* 0x000ef00000000800 */
[----:B------:R-:W3:Y:S01]  /*17c50*/  MUFU.EX2 R19, R19 ;  /* 0x0000001300137308 */ /* 0x000ee20000000800 */
[----:B0-----:R-:W-:Y:S01]  /*17c60*/  FADD.FTZ R11, R189, R8 ;  /* 0x00000008bd0b7221 */ /* 0x001fe20000010000 */
[----:B----4-:R-:W-:-:S03]  /*17c70*/  FADD.FTZ R9, R186, R9 ;  /* 0x00000009ba097221 */ /* 0x010fc60000010000 */
[----:B-1----:R-:W-:Y:S01]  /*17c80*/  FADD.FTZ R6, R20, R11 ;  /* 0x0000000b14067221 */ /* 0x002fe20000010000 */
[----:B--2---:R-:W-:Y:S01]  /*17c90*/  FADD.FTZ R8, R18, R9 ;  /* 0x0000000912087221 */ /* 0x004fe20000010000 */
[----:B------:R-:W-:Y:S01]  /*17ca0*/  FMUL.FTZ R55, R7, R55 ;  /* 0x0000003707377220 */ /* 0x000fe20000410000 */
[----:B------:R-:W-:Y:S02]  /*17cb0*/  IMAD.U32 R10, RZ, RZ, UR6 ;  /* 0x00000006ff0a7e24 */ /* 0x000fe4000f8e00ff */
[----:B---3--:R-:W-:Y:S01]  /*17cc0*/  FADD.FTZ R9, R21, R6 ;  /* 0x0000000615097221 */ /* 0x008fe20000010000 */
[----:B------:R-:W-:Y:S01]  /*17cd0*/  IMAD.U32 R11, RZ, RZ, UR5 ;  /* 0x00000005ff0b7e24 */ /* 0x000fe2000f8e00ff */
[----:B------:R-:W-:Y:S01]  /*17ce0*/  ST.E desc[UR42][R16.64+0x230], R55 ;  /* 0x0002303710007985 */ /* 0x000fe2000c10192a */
[----:B------:R-:W-:-:S03]  /*17cf0*/  FADD.FTZ R13, R19, R8 ;  /* 0x00000008130d7221 */ /* 0x000fc60000010000 */
[----:B------:R-:W-:Y:S04]  /*17d00*/  ST.E desc[UR42][R16.64+0x450], R9 ;  /* 0x0004500910007985 */ /* 0x000fe8000c10192a */
[----:B------:R0:W-:Y:S04]  /*17d10*/  ST.E desc[UR42][R16.64+0x454], R13 ;  /* 0x0004540d10007985 */ /* 0x0001e8000c10192a */
[----:B------:R-:W2:Y:S02]  /*17d20*/  LD.E R6, desc[UR42][R10.64] ;  /* 0x0000002a0a067980 */ /* 0x000ea4000c101900 */
[----:B--2---:R-:W-:-:S05]  /*17d30*/  FMUL.FTZ R15, R7, R6 ;  /* 0x00000006070f7220 */ /* 0x004fca0000410000 */
[----:B------:R1:W-:Y:S04]  /*17d40*/  ST.E desc[UR42][R10.64], R15 ;  /* 0x0000000f0a007985 */ /* 0x0003e8000c10192a */
[----:B------:R-:W0:Y:S04]  /*17d50*/  LD.E R8, desc[UR42][R16.64+0x244] ;  /* 0x0002442a10087980 */ /* 0x000e28000c101900 */
[----:B------:R-:W2:Y:S04]  /*17d60*/  LD.E R6, desc[UR42][R16.64+0x240] ;  /* 0x0002402a10067980 */ /* 0x000ea8000c101900 */
[----:B------:R-:W3:Y:S04]  /*17d70*/  LD.E R144, desc[UR42][R16.64+0x424] ;  /* 0x0004242a10907980 */ /* 0x000ee8000c101900 */
[----:B------:R-:W1:Y:S04]  /*17d80*/  LD.E R12, desc[UR42][R16.64+0x250] ;  /* 0x0002502a100c7980 */ /* 0x000e68000c101900 */
        /* <DEDUP_REMOVED lines=58> */
[----:B------:R-:W-:Y:S01]  /*18130*/  ULOP3.LUT UR6, UR4, 0x8, URZ, 0xfc, !UPT ;  /* 0x0000000804067892 */ /* 0x000fe2000f8efc3f */
[C---:B0-----:R-:W-:Y:S01]  /*18140*/  FMUL.FTZ R13, R7.reuse, R8 ;  /* 0x00000008070d7220 */ /* 0x041fe20000410000 */
[----:B--2---:R-:W-:-:S04]  /*18150*/  FMUL.FTZ R9, R7, R6 ;  /* 0x0000000607097220 */ /* 0x004fc80000410000 */
[----:B------:R0:W-:Y:S01]  /*18160*/  ST.E desc[UR42][R16.64+0x244], R13 ;  /* 0x0002440d10007985 */ /* 0x0001e2000c10192a */
[----:B---3--:R-:W-:-:S03]  /*18170*/  FMUL.FTZ R33, R7, R144 ;  /* 0x0000009007217220 */ /* 0x008fc60000410000 */
[----:B------:R2:W-:Y:S01]  /*18180*/  ST.E desc[UR42][R16.64+0x240], R9 ;  /* 0x0002400910007985 */ /* 0x0005e2000c10192a */
[C---:B-1----:R-:W-:Y:S01]  /*18190*/  FMUL.FTZ R15, R7.reuse, R12 ;  /* 0x0000000c070f7220 */ /* 0x042fe20000410000 */
[C---:B----4-:R-:W-:Y:S01]  /*181a0*/  FMUL.FTZ R25, R7.reuse, R24 ;  /* 0x0000001807197220 */ /* 0x050fe20000410000 */
[C---:B------:R-:W-:Y:S01]  /*181b0*/  FMUL.FTZ R27, R7.reuse, R26 ;  /* 0x0000001a071b7220 */ /* 0x040fe20000410000 */
[C---:B0-----:R-:W-:Y:S01]  /*181c0*/  FMUL.FTZ R13, R7.reuse, R36 ;  /* 0x00000024070d7220 */ /* 0x041fe20000410000 */
[C---:B--2---:R-:W-:Y:S01]  /*181d0*/  FMUL.FTZ R9, R7.reuse, R34 ;  /* 0x0000002207097220 */ /* 0x044fe20000410000 */
[----:B------:R0:W-:Y:S01]  /*181e0*/  ST.E desc[UR42][R16.64+0x424], R33 ;  /* 0x0004242110007985 */ /* 0x0001e2000c10192a */
[----:B------:R-:W-:-:S03]  /*181f0*/  FMUL.FTZ R29, R7, R28 ;  /* 0x0000001c071d7220 */ /* 0x000fc60000410000 */
[----:B------:R1:W-:Y:S01]  /*18200*/  ST.E desc[UR42][R16.64+0x250], R15 ;  /* 0x0002500f10007985 */ /* 0x0003e2000c10192a */
[----:B------:R-:W-:-:S03]  /*18210*/  FMUL.FTZ R31, R7, R32 ;  /* 0x00000020071f7220 */ /* 0x000fc60000410000 */
[----:B------:R2:W-:Y:S04]  /*18220*/  ST.E desc[UR42][R16.64+0x254], R25 ;  /* 0x0002541910007985 */ /* 0x0005e8000c10192a */
[----:B------:R3:W-:Y:S01]  /*18230*/  ST.E desc[UR42][R16.64+0x260], R27 ;  /* 0x0002601b10007985 */ /* 0x0007e2000c10192a */
[C---:B0-----:R-:W-:Y:S01]  /*18240*/  FMUL.FTZ R33, R7.reuse, R38 ;  /* 0x0000002607217220 */ /* 0x041fe20000410000 */
[C---:B------:R-:W-:Y:S02]  /*18250*/  FMUL.FTZ R35, R7.reuse, R40 ;  /* 0x0000002807237220 */ /* 0x040fe40000410000 */
        /* <DEDUP_REMOVED lines=79> */
[----:B------:R0:W-:Y:S01]  /*18750*/  ST.E desc[UR42][R16.64+0x394], R15 ;  /* 0x0003940f10007985 */ /* 0x0001e2000c10192a */
[C---:B------:R-:W-:Y:S01]  /*18760*/  FMUL.FTZ R37, R7.reuse, R142 ;  /* 0x0000008e07257220 */ /* 0x040fe20000410000 */
[----:B------:R-:W-:Y:S02]  /*18770*/  IMAD.U32 R8, RZ, RZ, UR6 ;  /* 0x00000006ff087e24 */ /* 0x000fe4000f8e00ff */
        /* <DEDUP_REMOVED lines=15> */
[----:B---3--:R-:W-:Y:S01]  /*18870*/  FMUL.FTZ R13, R7, R136 ;  /* 0x00000088070d7220 */ /* 0x008fe20000410000 */
[----:B0-----:R-:W-:Y:S01]  /*18880*/  IMAD.U32 R9, RZ, RZ, UR5 ;  /* 0x00000005ff097e24 */ /* 0x001fe2000f8e00ff */
[----:B------:R0:W-:Y:S04]  /*18890*/  ST.E desc[UR42][R16.64+0x3e0], R15 ;  /* 0x0003e00f10007985 */ /* 0x0001e8000c10192a */
[----:B------:R1:W-:Y:S04]  /*188a0*/  ST.E desc[UR42][R16.64+0x3e4], R25 ;  /* 0x0003e41910007985 */ /* 0x0003e8000c10192a */
[----:B------:R-:W-:Y:S04]  /*188b0*/  ST.E desc[UR42][R16.64+0x3f0], R29 ;  /* 0x0003f01d10007985 */ /* 0x000fe8000c10192a */
[----:B------:R-:W-:Y:S04]  /*188c0*/  ST.E desc[UR42][R16.64+0x3f4], R31 ;  /* 0x0003f41f10007985 */ /* 0x000fe8000c10192a */
[----:B------:R-:W-:Y:S04]  /*188d0*/  ST.E desc[UR42][R16.64+0x400], R27 ;  /* 0x0004001b10007985 */ /* 0x000fe8000c10192a */
[----:B------:R2:W-:Y:S04]  /*188e0*/  ST.E desc[UR42][R16.64+0x404], R13 ;  /* 0x0004040d10007985 */ /* 0x0005e8000c10192a */
[----:B------:R3:W-:Y:S04]  /*188f0*/  ST.E desc[UR42][R16.64+0x410], R33 ;  /* 0x0004102110007985 */ /* 0x0007e8000c10192a */
[----:B------:R4:W-:Y:S04]  /*18900*/  ST.E desc[UR42][R16.64+0x414], R35 ;  /* 0x0004142310007985 */ /* 0x0009e8000c10192a */
[----:B------:R-:W-:Y:S04]  /*18910*/  ST.E desc[UR42][R16.64+0x420], R37 ;  /* 0x0004202510007985 */ /* 0x000fe8000c10192a */
[----:B0-----:R-:W2:Y:S01]  /*18920*/  LD.E R15, desc[UR42][R8.64] ;  /* 0x0000002a080f7980 */ /* 0x001ea2000c101900 */
[----:B------:R-:W-:Y:S01]  /*18930*/  ULOP3.LUT UR4, UR4, 0xc, URZ, 0xfc, !UPT ;  /* 0x0000000c04047892 */ /* 0x000fe2000f8efc3f */
[----:B------:R-:W-:-:S05]  /*18940*/  IMAD.U32 R7, RZ, RZ, UR5 ;  /* 0x00000005ff077e24 */ /* 0x000fca000f8e00ff */
[----:B------:R-:W-:Y:S02]  /*18950*/  IMAD.U32 R6, RZ, RZ, UR4 ;  /* 0x00000004ff067e24 */ /* 0x000fe4000f8e00ff */
[----:B--2---:R-:W-:-:S05]  /*18960*/  FMUL.FTZ R15, R54, R15 ;  /* 0x0000000f360f7220 */ /* 0x004fca0000410000 */
[----:B------:R0:W-:Y:S04]  /*18970*/  ST.E desc[UR42][R8.64], R15 ;  /* 0x0000000f08007985 */ /* 0x0001e8000c10192a */
[----:B-1----:R-:W2:Y:S02]  /*18980*/  LD.E R25, desc[UR42][R6.64] ;  /* 0x0000002a06197980 */ /* 0x002ea4000c101900 */
[----:B--2---:R-:W-:-:S05]  /*18990*/  FMUL.FTZ R25, R54, R25 ;  /* 0x0000001936197220 */ /* 0x004fca0000410000 */
[----:B------:R1:W-:Y:S04]  /*189a0*/  ST.E desc[UR42][R6.64], R25 ;  /* 0x0000001906007985 */ /* 0x0003e8000c10192a */
[----:B------:R-:W2:Y:S04]  /*189b0*/  LD.E R147, desc[UR42][R16.64+0x42c] ;  /* 0x00042c2a10937980 */ /* 0x000ea8000c101900 */
[----:B------:R-:W2:Y:S04]  /*189c0*/  LD.E R13, desc[UR42][R16.64+0x248] ;  /* 0x0002482a100d7980 */ /* 0x000ea8000c101900 */
[----:B------:R-:W2:Y:S04]  /*189d0*/  LD.E R27, desc[UR42][R16.64+0x24c] ;  /* 0x00024c2a101b7980 */ /* 0x000ea8000c101900 */
[----:B------:R-:W2:Y:S04]  /*189e0*/  LD.E R29, desc[UR42][R16.64+0x258] ;  /* 0x0002582a101d7980 */ /* 0x000ea8000c101900 */
[----:B------:R-:W2:Y:S04]  /*189f0*/  LD.E R31, desc[UR42][R16.64+0x25c] ;  /* 0x00025c2a101f7980 */ /* 0x000ea8000c101900 */
[----:B---3--:R-:W3:Y:S04]  /*18a00*/  LD.E R33, desc[UR42][R16.64+0x268] ;  /* 0x0002682a10217980 */ /* 0x008ee8000c101900 */
[----:B----4-:R-:W4:Y:S04]  /*18a10*/  LD.E R35, desc[UR42][R16.64+0x26c] ;  /* 0x00026c2a10237980 */ /* 0x010f28000c101900 */
[----:B0-----:R-:W4:Y:S04]  /*18a20*/  LD.E R15, desc[UR42][R16.64+0x278] ;  /* 0x0002782a100f7980 */ /* 0x001f28000c101900 */
[----:B------:R-:W4:Y:S04]  /*18a30*/  LD.E R37, desc[UR42][R16.64+0x27c] ;  /* 0x00027c2a10257980 */ /* 0x000f28000c101900 */
[----:B------:R-:W4:Y:S04]  /*18a40*/  LD.E R39, desc[UR42][R16.64+0x288] ;  /* 0x0002882a10277980 */ /* 0x000f28000c101900 */
[----:B-1----:R-:W4:Y:S04]  /*18a50*/  LD.E R25, desc[UR42][R16.64+0x28c] ;  /* 0x00028c2a10197980 */ /* 0x002f28000c101900 */
        /* <DEDUP_REMOVED lines=51> */
[C---:B--2---:R-:W-:Y:S01]  /*18d90*/  FMUL.FTZ R147, R54.reuse, R147 ;  /* 0x0000009336937220 */ /* 0x044fe20000410000 */
[C---:B------:R-:W-:Y:S01]  /*18da0*/  FMUL.FTZ R13, R54.reuse, R13 ;  /* 0x0000000d360d7220 */ /* 0x040fe20000410000 */
[C---:B------:R-:W-:Y:S01]  /*18db0*/  FMUL.FTZ R27, R54.reuse, R27 ;  /* 0x0000001b361b7220 */ /* 0x040fe20000410000 */
[C---:B------:R-:W-:Y:S01]  /*18dc0*/  FMUL.FTZ R29, R54.reuse, R29 ;  /* 0x0000001d361d7220 */ /* 0x040fe20000410000 */
[C---:B------:R-:W-:Y:S01]  /*18dd0*/  FMUL.FTZ R31, R54.reuse, R31 ;  /* 0x0000001f361f7220 */ /* 0x040fe20000410000 */
[C---:B---3--:R-:W-:Y:S01]  /*18de0*/  FMUL.FTZ R33, R54.reuse, R33 ;  /* 0x0000002136217220 */ /* 0x048fe20000410000 */
[C---:B----4-:R-:W-:Y:S01]  /*18df0*/  FMUL.FTZ R35, R54.reuse, R35 ;  /* 0x0000002336237220 */ /* 0x050fe20000410000 */
        /* <DEDUP_REMOVED lines=118> */
[----:B0-----:R-:W2:Y:S04]  /*19560*/  LD.E R27, desc[UR42][R16.64+0x230] ;  /* 0x0002302a101b7980 */ /* 0x001ea8000c101900 */
[----:B-1----:R-:W4:Y:S04]  /*19570*/  LD.E R15, desc[UR42][R2.64] ;  /* 0x0000002a020f7980 */ /* 0x002f28000c101900 */
[----:B------:R-:W4:Y:S04]  /*19580*/  LD.E.64 R12, desc[UR42][R16.64+0xa8] ;  /* 0x0000a82a100c7980 */ /* 0x000f28000c101b00 */
[----:B--2---:R0:W-:Y:S04]  /*19590*/  ST.E desc[UR42][R16.64+0x230], R27 ;  /* 0x0002301b10007985 */ /* 0x0041e8000c10192a */
[----:B------:R-:W2:Y:S04]  /*195a0*/  LD.E R29, desc[UR42][R10.64] ;  /* 0x0000002a0a1d7980 */ /* 0x000ea8000c101900 */
[----:B--2---:R1:W-:Y:S04]  /*195b0*/  ST.E desc[UR42][R10.64], R29 ;  /* 0x0000001d0a007985 */ /* 0x0043e8000c10192a */
[----:B------:R-:W2:Y:S04]  /*195c0*/  LD.E R31, desc[UR42][R8.64] ;  /* 0x0000002a081f7980 */ /* 0x000ea8000c101900 */
[----:B--2---:R2:W-:Y:S04]  /*195d0*/  ST.E desc[UR42][R8.64], R31 ;  /* 0x0000001f08007985 */ /* 0x0045e8000c10192a */
[----:B------:R-:W3:Y:S04]  /*195e0*/  LD.E R33, desc[UR42][R6.64] ;  /* 0x0000002a06217980 */ /* 0x000ee8000c101900 */
[----:B---3--:R3:W-:Y:S04]  /*195f0*/  ST.E desc[UR42][R6.64], R33 ;  /* 0x0000002106007985 */ /* 0x0087e8000c10192a */
[----:B------:R-:W4:Y:S04]  /*19600*/  LD.E R35, desc[UR42][R16.64+0x240] ;  /* 0x0002402a10237980 */ /* 0x000f28000c101900 */
[----:B------:R-:W4:Y:S04]  /*19610*/  LD.E R37, desc[UR42][R16.64+0x244] ;  /* 0x0002442a10257980 */ /* 0x000f28000c101900 */
[----:B------:R-:W4:Y:S04]  /*19620*/  LD.E R25, desc[UR42][R16.64+0x248] ;  /* 0x0002482a10197980 */ /* 0x000f28000c101900 */
[----:B0-----:R-:W4:Y:S04]  /*19630*/  LD.E R27, desc[UR42][R16.64+0x24c] ;  /* 0x00024c2a101b7980 */ /* 0x001f28000c101900 */
[----:B-1----:R-:W4:Y:S04]  /*19640*/  LD.E R29, desc[UR42][R16.64+0x250] ;  /* 0x0002502a101d7980 */ /* 0x002f28000c101900 */
[----:B------:R-:W4:Y:S04]  /*19650*/  LD.E R39, desc[UR42][R16.64+0x254] ;  /* 0x0002542a10277980 */ /* 0x000f28000c101900 */
[----:B--2---:R-:W2:Y:S04]  /*19660*/  LD.E R31, desc[UR42][R16.64+0x258] ;  /* 0x0002582a101f7980 */ /* 0x004ea8000c101900 */
        /* <DEDUP_REMOVED lines=69> */
[----:B------:R1:W-:Y:S04]  /*19ac0*/  ST.E desc[UR42][R16.64+0x244], R37 ;  /* 0x0002442510007985 */ /* 0x0003e8000c10192a */
[----:B------:R-:W4:Y:S04]  /*19ad0*/  LD.E R50, desc[UR42][R16.64+0x374] ;  /* 0x0003742a10327980 */ /* 0x000f28000c101900 */
[----:B0-----:R-:W4:Y:S04]  /*19ae0*/  LD.E R35, desc[UR42][R16.64+0x270] ;  /* 0x0002702a10237980 */ /* 0x001f28000c101900 */
        /* <DEDUP_REMOVED lines=169> */
[----:B0-----:R-:W4:Y:S01]  /*1a580*/  LDL R24, [R1+0x88] ;  /* 0x0000880001187983 */ /* 0x001f220000100800 */
[----:B------:R-:W-:-:S02]  /*1a590*/  F2FP.F16.F32.PACK_AB R168, R57, R168 ;  /* 0x000000a839a8723e */ /* 0x000fc400000000ff */
[----:B------:R-:W-:Y:S01]  /*1a5a0*/  F2FP.F16.F32.PACK_AB R169, R30, R169 ;  /* 0x000000a91ea9723e */ /* 0x000fe200000000ff */
[----:B-1----:R-:W4:Y:S01]  /*1a5b0*/  LD.E R28, desc[UR42][R16.64+0x240] ;  /* 0x0002402a101c7980 */ /* 0x002f22000c101900 */
[----:B------:R-:W-:-:S03]  /*1a5c0*/  F2FP.F16.F32.PACK_AB R170, R59, R170 ;  /* 0x000000aa3baa723e */ /* 0x000fc600000000ff */
[----:B------:R-:W4:Y:S04]  /*1a5d0*/  LD.E R29, desc[UR42][R16.64+0x244] ;  /* 0x0002442a101d7980 */ /* 0x000f28000c101900 */
[----:B------:R-:W4:Y:S04]  /*1a5e0*/  LD.E R30, desc[UR42][R16.64+0x248] ;  /* 0x0002482a101e7980 */ /* 0x000f28000c101900 */
[----:B------:R-:W4:Y:S04]  /*1a5f0*/  LD.E R31, desc[UR42][R16.64+0x24c] ;  /* 0x00024c2a101f7980 */ /* 0x000f28000c101900 */
        /* <DEDUP_REMOVED lines=127> */
[----:B------:R-:W-:Y:S02]  /*1adf0*/  R2UR UR6, R12 ;  /* 0x000000000c0672ca */ /* 0x000fe400000e0000 */
        /* <DEDUP_REMOVED lines=833> */
[----:B------:R-:W4:Y:S04]  /*1e210*/  LD.E R13, desc[UR42][R16.64+0x230] ;  /* 0x0002302a100d7980 */ /* 0x000f28000c101900 */
[----:B----4-:R4:W-:Y:S04]  /*1e220*/  ST.E desc[UR42][R16.64+0x230], R13 ;  /* 0x0002300d10007985 */ /* 0x0109e8000c10192a */
[----:B------:R-:W2:Y:S04]  /*1e230*/  LD.E R15, desc[UR42][R10.64] ;  /* 0x0000002a0a0f7980 */ /* 0x000ea8000c101900 */
[----:B--2---:R2:W-:Y:S04]  /*1e240*/  ST.E desc[UR42][R10.64], R15 ;  /* 0x0000000f0a007985 */ /* 0x0045e8000c10192a */
        /* <DEDUP_REMOVED lines=8> */
[----:B------:R-:W4:Y:S04]  /*1e2d0*/  LD.E R13, desc[UR42][R16.64+0x250] ;  /* 0x0002502a100d7980 */ /* 0x000f28000c101900 */
[----:B------:R-:W4:Y:S04]  /*1e2e0*/  LD.E R33, desc[UR42][R16.64+0x254] ;  /* 0x0002542a10217980 */ /* 0x000f28000c101900 */
[----:B--2---:R-:W2:Y:S04]  /*1e2f0*/  LD.E R11, desc[UR42][R16.64+0x258] ;  /* 0x0002582a100b7980 */ /* 0x004ea8000c101900 */
[----:B------:R-:W2:Y:S04]  /*1e300*/  LD.E R15, desc[UR42][R16.64+0x25c] ;  /* 0x00025c2a100f7980 */ /* 0x000ea8000c101900 */
        /* <DEDUP_REMOVED lines=248> */
.L_x_12973:
[----:B------:R-:W-:Y:S05]  /*1f290*/  BSYNC B0 ;  /* 0x0000000000007941 */ /* 0x000fea0003800000 */
.L_x_12972:
[----:B------:R-:W-:Y:S05]  /*1f2a0*/  @P0 BRA `(.L_x_12974) ;  /* 0xffffff6000480947 */ /* 0x000fea000383ffff */
[----:B01----:R-:W-:-:S07]  /*1f2b0*/  IMAD.MOV.U32 R0, RZ, RZ, R5 ;  /* 0x000000ffff007224 */ /* 0x003fce00078e0005 */
.L_x_12957:
[----:B------:R-:W-:-:S13]  /*1f2c0*/  ISETP.GE.AND P0, PT, R0, R165, PT ;  /* 0x000000a50000720c */ /* 0x000fda0003f06270 */
[----:B------:R-:W-:Y:S05]  /*1f2d0*/  @!P0 BRA `(.L_x_12975) ;  /* 0x000000b000d08947 */ /* 0x000fea0003800000 */
[----:B------:R0:W5:Y:S02]  /*1f2e0*/  LDL.64 R2, [R1+0x178] ;  /* 0x0001780001027983 */ /* 0x0001640000100a00 */
.L_x_13002:
        /* <DEDUP_REMOVED lines=21> */
.L_x_12977:
[----:B------:R-:W-:Y:S05]  /*1f440*/  BSYNC B0 ;  /* 0x0000000000007941 */ /* 0x000fea0003800000 */
.L_x_12976:
        /* <DEDUP_REMOVED lines=13> */
.L_x_12979:
[----:B------:R-:W-:Y:S05]  /*1f520*/  BSYNC B0 ;  /* 0x0000000000007941 */ /* 0x000fea0003800000 */
.L_x_12978:
        /* <DEDUP_REMOVED lines=8> */
.L_x_12981:
[----:B------:R-:W-:Y:S05]  /*1f5b0*/  BSYNC B0 ;  /* 0x0000000000007941 */ /* 0x000fea0003800000 */
.L_x_12980:
[----:B-1---5:R-:W2:Y:S04]  /*1f5c0*/  LD.E R7, desc[UR42][R2.64] ;  /* 0x0000002a02077980 */ /* 0x022ea8000c101900 */
[----:B------:R-:W2:Y:S01]  /*1f5d0*/  LDL.64 R10, [R1+0xa0] ;  /* 0x0000a000010a7983 */ /* 0x000ea20000100a00 */
[----:B------:R-:W-:Y:S05]  /*1f5e0*/  WARPSYNC.ALL ;  /* 0x0000000000007948 */ /* 0x000fea0003800000 */
[----:B------:R-:W3:Y:S04]  /*1f5f0*/  LDL.64 R4, [R1+0x98] ;  /* 0x0000980001047983 */ /* 0x000ee80000100a00 */
[----:B------:R-:W4:Y:S04]  /*1f600*/  LDL.64 R8, [R1+0x98] ;  /* 0x0000980001087983 */ /* 0x000f280000100a00 */
        /* <DEDUP_REMOVED lines=8> */
[----:B------:R-:W-:Y:S01]  /*1f690*/  VIADD R10, R6, 0x2 ;  /* 0x00000002060a7836 */ /* 0x000fe20000000000 */
[----:B------:R1:W-:Y:S01]  /*1f6a0*/  STL [R1+0x80], RZ ;  /* 0x000080ff01007387 */ /* 0x0003e20000100800 */
[----:B---3--:R-:W-:Y:S02]  /*1f6b0*/  R2UR UR4, R4 ;  /* 0x00000000040472ca */ /* 0x008fe400000e0000 */
[----:B------:R-:W-:-:S13]  /*1f6c0*/  R2UR UR5, R5 ;  /* 0x00000000050572ca */ /* 0x000fda00000e0000 */
[----:B------:R-:W-:Y:S01]  /*1f6d0*/  HGMMA.64x96x16.F32 R24, gdesc[UR4], RZ, !UPT, gsb0 ;  /* 0x01600000041879f0 */ /* 0x000fe2000c0008ff */
[----:B----4-:R-:W-:Y:S02]  /*1f6e0*/  VIADD R8, R8, 0x2 ;  /* 0x0000000208087836 */ /* 0x010fe40000000000 */
[----:B------:R-:W-:Y:S01]  /*1f6f0*/  IMAD.MOV.U32 R4, RZ, RZ, 0x1 ;  /* 0x00000001ff047424 */ /* 0x000fe200078e00ff */
[----:B------:R-:W-:Y:S02]  /*1f700*/  R2UR UR6, R10 ;  /* 0x000000000a0672ca */ /* 0x000fe400000e0000 */
[----:B------:R-:W-:Y:S02]  /*1f710*/  R2UR UR7, R11 ;  /* 0x000000000b0772ca */ /* 0x000fe400000e0000 */
[----:B------:R-:W-:Y:S02]  /*1f720*/  R2UR UR4, R8 ;  /* 0x00000000080472ca */ /* 0x000fe400000e0000 */
[----:B------:R-:W-:Y:S01]  /*1f730*/  R2UR UR5, R9 ;  /* 0x00000000090572ca */ /* 0x000fe200000e0000 */
[----:B------:R1:W-:Y:S04]  /*1f740*/  STL [R1+0x80], R4 ;  /* 0x0000800401007387 */ /* 0x0003e80000100800 */
[----:B------:R1:W-:Y:S04]  /*1f750*/  STL [R1+0x80], R4 ;  /* 0x0000800401007387 */ /* 0x0003e80000100800 */
[----:B------:R1:W-:Y:S04]  /*1f760*/  STL [R1+0x80], R4 ;  /* 0x0000800401007387 */ /* 0x0003e80000100800 */
[----:B------:R1:W-:Y:S01]  /*1f770*/  STL [R1+0x80], R4 ;  /* 0x0000800401007387 */ /* 0x0003e20000100800 */
[----:B------:R-:W-:-:S03]  /*1f780*/  WARPGROUP.DEPBAR.LE gsb0, 0x0 ;  /* 0x00008000000079c5 */ /* 0x000fc60000010000 */
[----:B------:R1:W5:Y:S04]  /*1f790*/  LD.E R5, desc[UR42][R2.64] ;  /* 0x0000002a02057980 */ /* 0x000368000c101900 */
[----:B------:R1:W5:Y:S01]  /*1f7a0*/  LD.E R7, desc[UR42][R2.64+0x4] ;  /* 0x0000042a02077980 */ /* 0x000362000c101900 */
[----:B------:R-:W-:-:S06]  /*1f7b0*/  WARPGROUP.ARRIVE ;  /* 0x00000000000079c5 */ /* 0x000fcc0000000000 */
        /* <DEDUP_REMOVED lines=12> */
[----:B--2---:R-:W-:Y:S02]  /*1f880*/  VIADD R14, R14, 0x6 ;  /* 0x000000060e0e7836 */ /* 0x004fe40000000000 */
[----:B------:R-:W-:Y:S01]  /*1f890*/  IMAD.MOV.U32 R9, RZ, RZ, R11 ;  /* 0x000000ffff097224 */ /* 0x000fe200078e000b */
[----:B------:R-:W-:Y:S02]  /*1f8a0*/  R2UR UR6, R8 ;  /* 0x00000000080672ca */ /* 0x000fe400000e0000 */
[----:B------:R-:W-:Y:S02]  /*1f8b0*/  R2UR UR4, R14 ;  /* 0x000000000e0472ca */ /* 0x000fe400000e0000 */
[----:B------:R-:W-:Y:S02]  /*1f8c0*/  R2UR UR7, R9 ;  /* 0x00000000090772ca */ /* 0x000fe400000e0000 */
[----:B------:R-:W-:-:S02]  /*1f8d0*/  R2UR UR5, R15 ;  /* 0x000000000f0572ca */ /* 0x000fc400000e0000 */
[----:B------:R-:W-:Y:S01]  /*1f8e0*/  LOP3.LUT R18, R18, 0x1, RZ, 0xfc, !PT ;  /* 0x0000000112127812 */ /* 0x000fe200078efcff */
[----:B------:R-:W-:Y:S02]  /*1f8f0*/  WARPGROUP.DEPBAR.LE gsb0, 0x0 ;  /* 0x00008000000079c5 */ /* 0x000fe40000010000 */
[----:B------:R-:W-:-:S08]  /*1f900*/  WARPGROUP.ARRIVE ;  /* 0x00000000000079c5 */ /* 0x000fd00000000000 */
[----:B------:R-:W-:Y:S01]  /*1f910*/  HGMMA.64x96x16.F32 R24, gdesc[UR4], R24, gsb0 ;  /* 0x01600000041879f0 */ /* 0x000fe20008000818 */
[----:B------:R-:W-:Y:S01]  /*1f920*/  ISETP.NE.AND P1, PT, R18, 0x3, PT ;  /* 0x000000031200780c */ /* 0x000fe20003f25270 */
[----:B------:R-:W-:Y:S01]  /*1f930*/  BSSY B0, `(.L_x_12983) ;  /* 0x0000004000007945 */ /* 0x000fe20003800000 */
[----:B------:R-:W-:-:S11]  /*1f940*/  WARPGROUP.DEPBAR.LE gsb0, 0x0 ;  /* 0x00008000000079c5 */ /* 0x000fd60000010000 */
[----:B-1----:R-:W-:Y:S05]  /*1f950*/  @!P1 BRA `(.L_x_12984) ;  /* 0x0000000000049947 */ /* 0x002fea0003800000 */
[----:B------:R-:W-:Y:S01]  /*1f960*/  BPT.TRAP 0x1 ;  /* 0x000000040000795c */ /* 0x000fe20000300000 */
.L_x_12984:
[----:B------:R-:W-:Y:S05]  /*1f970*/  BSYNC B0 ;  /* 0x0000000000007941 */ /* 0x000fea0003800000 */
.L_x_12983:
        /* <DEDUP_REMOVED lines=10> */
.L_x_12986:
[----:B------:R-:W-:Y:S05]  /*1fa20*/  BSYNC B0 ;  /* 0x0000000000007941 */ /* 0x000fea0003800000 */
.L_x_12985:
[----:B------:R-:W-:Y:S04]  /*1fa30*/  BSSY B0, `(.L_x_12987) ;  /* 0x0000006000007945 */ /* 0x000fe80003800000 */
[----:B--2---:R-:W-:Y:S05]  /*1fa40*/  @P0 BRA `(.L_x_12988) ;  /* 0x0000000000100947 */ /* 0x004fea0003800000 */
[----:B-----5:R-:W-:Y:S01]  /*1fa50*/  IMAD R6, R6, 0x8, R8 ;  /* 0x0000000806067824 */ /* 0x020fe200078e0208 */
[----:B------:R-:W-:-:S04]  /*1fa60*/  SHF.L.U32 R7, R7, 0x1f, RZ ;  /* 0x0000001f07077819 */ /* 0x000fc800000006ff */
[----:B------:R-:W2:Y:S02]  /*1fa70*/  SYNCS.PHASECHK.TRANS64.TRYWAIT P0, [R6+URZ], R7 ;  /* 0x00000007060075a7 */ /* 0x000ea4000800017f */
[----:B--2---:R-:W-:Y:S05]  /*1fa80*/  @!P0 BRA `(.L_x_12989) ;  /* 0x0000018800188947 */ /* 0x004fea0003800000 */
.L_x_12988:
[----:B------:R-:W-:Y:S05]  /*1fa90*/  BSYNC B0 ;  /* 0x0000000000007941 */ /* 0x000fea0003800000 */
.L_x_12987:
[----:B------:R-:W3:Y:S04]  /*1faa0*/  LD.E R19, desc[UR42][R2.64] ;  /* 0x0000002a02137980 */ /* 0x000ee8000c101900 */
[----:B--2--5:R-:W3:Y:S04]  /*1fab0*/  LDL.64 R6, [R1+0x118] ;  /* 0x0001180001067983 */ /* 0x024ee80000100a00 */
[----:B-1----:R-:W2:Y:S04]  /*1fac0*/  LDL R5, [R1+0x90] ;  /* 0x0000900001057983 */ /* 0x002ea80000100800 */
[----:B------:R-:W4:Y:S04]  /*1fad0*/  LDL.64 R8, [R1+0x110] ;  /* 0x0001100001087983 */ /* 0x000f280000100a00 */
[----:B------:R-:W4:Y:S04]  /*1fae0*/  LDL.64 R10, [R1+0x110] ;  /* 0x00011000010a7983 */ /* 0x000f280000100a00 */
[----:B------:R-:W4:Y:S04]  /*1faf0*/  LDL.64 R12, [R1+0x110] ;  /* 0x00011000010c7983 */ /* 0x000f280000100a00 */
[----:B------:R-:W4:Y:S01]  /*1fb00*/  LDL.64 R14, [R1+0x110] ;  /* 0x00011000010e7983 */ /* 0x000f220000100a00 */
[----:B------:R-:W-:Y:S05]  /*1fb10*/  WARPSYNC.ALL ;  /* 0x0000000000007948 */ /* 0x000fea0003800000 */
[----:B------:R-:W-:Y:S01]  /*1fb20*/  WARPGROUP.ARRIVE ;  /* 0x00000000000079c5 */ /* 0x000fe20000000000 */
[----:B---3--:R-:W-:Y:S01]  /*1fb30*/  IMAD R6, R19, 0xc00, R6 ;  /* 0x00000c0013067824 */ /* 0x008fe200078e0206 */
[----:B------:R-:W-:Y:S01]  /*1fb40*/  R2UR UR7, R7 ;  /* 0x00000000070772ca */ /* 0x000fe200000e0000 */
[----:B------:R-:W3:Y:S01]  /*1fb50*/  LDL.64 R18, [R1+0x110] ;  /* 0x0001100001127983 */ /* 0x000ee20000100a00 */
[----:B--2---:R-:W-:-:S02]  /*1fb60*/  ISETP.NE.U32.AND P0, PT, R5, RZ, PT ;  /* 0x000000ff0500720c */ /* 0x004fc40003f05070 */
[----:B------:R-:W-:Y:S02]  /*1fb70*/  R2UR UR6, R6 ;  /* 0x00000000060672ca */ /* 0x000fe400000e0000 */
[----:B----4-:R-:W-:Y:S02]  /*1fb80*/  R2UR UR4, R8 ;  /* 0x00000000080472ca */ /* 0x010fe400000e0000 */
[----:B------:R-:W-:-:S07]  /*1fb90*/  R2UR UR5, R9 ;  /* 0x00000000090572ca */ /* 0x000fce00000e0000 */
[----:B------:R-:W-:-:S06]  /*1fba0*/  VOTEU.ANY UP0, P0 ;  /* 0x00000000003f7886 */ /* 0x000fcc0000000100 */
[----:B------:R-:W-:Y:S01]  /*1fbb0*/  HGMMA.64x96x16.F32 R24, gdesc[UR4], R24, UP0, gsb0 ;  /* 0x01600000041879f0 */ /* 0x000fe2000b800818 */
[----:B------:R-:W-:Y:S01]  /*1fbc0*/  VIADD R10, R10, 0x2 ;  /* 0x000000020a0a7836 */ /* 0x000fe20000000000 */
[----:B------:R-:W-:Y:S01]  /*1fbd0*/  MOV R9, R7 ;  /* 0x0000000700097202 */ /* 0x000fe20000000f00 */
[----:B------:R-:W-:Y:S01]  /*1fbe0*/  VIADD R8, R6, 0x2 ;  /* 0x0000000206087836 */ /* 0x000fe20000000000 */
[----:B------:R-:W-:Y:S02]  /*1fbf0*/  R2UR UR5, R11 ;  /* 0x000000000b0572ca */ /* 0x000fe400000e0000 */
[----:B------:R-:W-:Y:S02]  /*1fc00*/  R2UR UR7, R9 ;  /* 0x00000000090772ca */ /* 0x000fe400000e0000 */
[----:B------:R-:W-:Y:S02]  /*1fc10*/  R2UR UR6, R8 ;  /* 0x00000000080672ca */ /* 0x000fe400000e0000 */
[----:B------:R-:W-:-:S02]  /*1fc20*/  R2UR UR4, R10 ;  /* 0x000000000a0472ca */ /* 0x000fc400000e0000 */
[----:B------:R-:W2:Y:S01]  /*1fc30*/  LDL.64 R10, [R1+0x110] ;  /* 0x00011000010a7983 */ /* 0x000ea20000100a00 */
[----:B------:R-:W-:Y:S01]  /*1fc40*/  VIADD R12, R12, 0x4 ;  /* 0x000000040c0c7836 */ /* 0x000fe20000000000 */
[----:B------:R-:W-:Y:S02]  /*1fc50*/  WARPGROUP.DEPBAR.LE gsb0, 0x0 ;  /* 0x00008000000079c5 */ /* 0x000fe40000010000 */
[----:B------:R-:W-:-:S07]  /*1fc60*/  WARPGROUP.ARRIVE ;  /* 0x00000000000079c5 */ /* 0x000fce0000000000 */
[----:B------:R-:W-:Y:S01]  /*1fc70*/  HGMMA.64x96x16.F32 R24, gdesc[UR4], R24, gsb0 ;  /* 0x01600000041879f0 */ /* 0x000fe20008000818 */
[----:B------:R-:W-:Y:S02]  /*1fc80*/  VIADD R8, R6, 0x4 ;  /* 0x0000000406087836 */ /* 0x000fe40000000000 */
[----:B------:R-:W-:Y:S01]  /*1fc90*/  IMAD.MOV.U32 R9, RZ, RZ, R7 ;  /* 0x000000ffff097224 */ /* 0x000fe200078e0007 */
[----:B------:R-:W-:Y:S02]  /*1fca0*/  R2UR UR4, R12 ;  /* 0x000000000c0472ca */ /* 0x000fe400000e0000 */
[----:B------:R-:W-:Y:S02]  /*1fcb0*/  R2UR UR6, R8 ;  /* 0x00000000080672ca */ /* 0x000fe400000e0000 */
[----:B------:R-:W-:Y:S02]  /*1fcc0*/  R2UR UR7, R9 ;  /* 0x00000000090772ca */ /* 0x000fe400000e0000 */
[----:B------:R-:W-:-:S02]  /*1fcd0*/  R2UR UR5, R13 ;  /* 0x000000000d0572ca */ /* 0x000fc400000e0000 */
[----:B------:R-:W4:Y:S01]  /*1fce0*/  LDL.64 R12, [R1+0x110] ;  /* 0x00011000010c7983 */ /* 0x000f220000100a00 */
        /* <DEDUP_REMOVED lines=15> */
[----:B---3--:R-:W-:Y:S02]  /*1fde0*/  VIADD R18, R18, 0x400 ;  /* 0x0000040012127836 */ /* 0x008fe40000000000 */
[----:B------:R-:W-:Y:S01]  /*1fdf0*/  IMAD.MOV.U32 R9, RZ, RZ, R7 ;  /* 0x000000ffff097224 */ /* 0x000fe200078e0007 */
[----:B------:R-:W-:Y:S02]  /*1fe00*/  R2UR UR6, R8 ;  /* 0x00000000080672ca */ /* 0x000fe400000e0000 */
[----:B------:R-:W-:Y:S02]  /*1fe10*/  R2UR UR4, R18 ;  /* 0x00000000120472ca */ /* 0x000fe400000e0000 */
[----:B------:R-:W-:Y:S02]  /*1fe20*/  R2UR UR7, R9 ;  /* 0x00000000090772ca */ /* 0x000fe400000e0000 */
[----:B------:R-:W-:-:S02]  /*1fe30*/  R2UR UR5, R19 ;  /* 0x00000000130572ca */ /* 0x000fc400000e0000 */
[----:B------:R-:W3:Y:S01]  /*1fe40*/  LDL.64 R18, [R1+0x110] ;  /* 0x0001100001127983 */ /* 0x000ee20000100a00 */
[----:B--2---:R-:W-:Y:S01]  /*1fe50*/  VIADD R10, R10, 0x402 ;  /* 0x000004020a0a7836 */ /* 0x004fe20000000000 */
        /* <DEDUP_REMOVED lines=9> */
[----:B------:R-:W2:Y:S01]  /*1fef0*/  LDL.64 R10, [R1+0x110] ;  /* 0x00011000010a7983 */ /* 0x000ea20000100a00 */
[----:B----4-:R-:W-:Y:S01]  /*1ff00*/  VIADD R12, R12, 0x404 ;  /* 0x000004040c0c7836 */ /* 0x010fe20000000000 */
        /* <DEDUP_REMOVED lines=21> */
[----:B---3--:R-:W-:Y:S01]  /*20060*/  VIADD R18, R18, 0x800 ;  /* 0x0000080012127836 */ /* 0x008fe20000000000 */
        /* <DEDUP_REMOVED lines=52> */
[----:B------:R-:W-:Y:S01]  /*203b0*/  R2UR UR5, R19 ;  /* 0x00000000130572ca */ /* 0x000fe200000e0000 */
[----:B--2---:R-:W-:-:S02]  /*203c0*/  VIADD R10, R10, 0xc02 ;  /* 0x00000c020a0a7836 */ /* 0x004fc40000000000 */
        /* <DEDUP_REMOVED lines=59> */
[----:B------:R-:W4:Y:S04]  /*20780*/  LDL R74, [R1+0x13c] ;  /* 0x00013c00014a7983 */ /* 0x000f280000100800 */
[----:B------:R-:W2:Y:S04]  /*20790*/  LDL R75, [R1+0x70] ;  /* 0x00007000014b7983 */ /* 0x000ea80000100800 */
[----:B------:R-:W4:Y:S04]  /*207a0*/  LDL.64 R6, [R1+0x160] ;  /* 0x0001600001067983 */ /* 0x000f280000100a00 */
[----:B------:R-:W2:Y:S04]  /*207b0*/  LDL R76, [R1+0x168] ;  /* 0x00016800014c7983 */ /* 0x000ea80000100800 */
[----:B------:R-:W2:Y:S04]  /*207c0*/  LDL.128 R12, [R1+0x150] ;  /* 0x00015000010c7983 */ /* 0x000ea80000100c00 */
[----:B------:R-:W2:Y:S04]  /*207d0*/  LDL.128 R8, [R1+0x140] ;  /* 0x0001400001087983 */ /* 0x000ea80000100c00 */
[----:B---3--:R-:W3:Y:S01]  /*207e0*/  LD.E R72, desc[UR42][R72.64] ;  /* 0x0000002a48487980 */ /* 0x008ee2000c101900 */
[----:B----4-:R-:W-:-:S02]  /*207f0*/  ISETP.NE.AND P1, PT, R6, 0x1, PT ;  /* 0x000000010600780c */ /* 0x010fc40003f25270 */
[----:B--2---:R-:W-:Y:S01]  /*20800*/  ISETP.GE.AND P2, PT, R13, 0x1, PT ;  /* 0x000000010d00780c */ /* 0x004fe20003f46270 */
[----:B------:R-:W-:Y:S01]  /*20810*/  BSSY B0, `(.L_x_12990) ;  /* 0x000009e000007945 */ /* 0x000fe20003800000 */
[-C--:B---3--:R-:W-:Y:S01]  /*20820*/  FMUL.FTZ R20, R25, R72.reuse ;  /* 0x0000004819147220 */ /* 0x088fe20000410000 */
[-C--:B------:R-:W-:Y:S01]  /*20830*/  FMUL.FTZ R25, R31, R72.reuse ;  /* 0x000000481f197220 */ /* 0x080fe20000410000 */
[-C--:B------:R-:W-:Y:S01]  /*20840*/  FMUL.FTZ R31, R43, R72.reuse ;  /* 0x000000482b1f7220 */ /* 0x080fe20000410000 */
[----:B------:R-:W-:Y:S01]  /*20850*/  SHF.R.S32.HI R43, RZ, 0x1f, R74 ;  /* 0x0000001fff2b7819 */ /* 0x000fe2000001144a */
[-C--:B------:R-:W-:Y:S01]  /*20860*/  FMUL.FTZ R21, R28, R72.reuse ;  /* 0x000000481c157220 */ /* 0x080fe20000410000 */
[-C--:B------:R-:W-:Y:S01]  /*20870*/  FMUL.FTZ R28, R38, R72.reuse ;  /* 0x00000048261c7220 */ /* 0x080fe20000410000 */
[-C--:B------:R-:W-:Y:S01]  /*20880*/  FMUL.FTZ R38, R44, R72.reuse ;  /* 0x000000482c267220 */ /* 0x080fe20000410000 */
[----:B------:R-:W-:Y:S01]  /*20890*/  FMUL.FTZ R53, R53, R72 ;  /* 0x0000004835357220 */ /* 0x000fe20000410000 */
[----:B------:R-:W-:-:S03]  /*208a0*/  LEA.HI R44, R43, R74, RZ, 0x7 ;  /* 0x0000004a2b2c7211 */ /* 0x000fc600078f38ff */
[----:B------:R2:W3:Y:S01]  /*208b0*/  MUFU.TANH R83, R53 ;  /* 0x0000003500537308 */ /* 0x0004e20000002400 */
[----:B------:R-:W-:Y:S01]  /*208c0*/  FMUL.FTZ R48, R48, R72 ;  /* 0x0000004830307220 */ /* 0x000fe20000410000 */
[----:B--2---:R-:W-:-:S06]  /*208d0*/  LOP3.LUT R53, R44, 0xffffff80, RZ, 0xc0, !PT ;  /* 0xffffff802c357812 */ /* 0x004fcc00078ec0ff */
[----:B------:R2:W4:Y:S01]  /*208e0*/  MUFU.TANH R79, R48 ;  /* 0x00000030004f7308 */ /* 0x0005220000002400 */
[----:B------:R-:W-:Y:S02]  /*208f0*/  IMAD.IADD R53, R74, 0x1, -R53 ;  /* 0x000000014a357824 */ /* 0x000fe400078e0a35 */
[-C--:B------:R-:W-:Y:S01]  /*20900*/  FMUL.FTZ R5, R24, R72.reuse ;  /* 0x0000004818057220 */ /* 0x080fe20000410000 */
[-C--:B------:R-:W-:Y:S01]  /*20910*/  FMUL.FTZ R24, R30, R72.reuse ;  /* 0x000000481e187220 */ /* 0x080fe20000410000 */
[-C--:B------:R-:W-:Y:S01]  /*20920*/  FMUL.FTZ R73, R29, R72.reuse ;  /* 0x000000481d497220 */ /* 0x080fe20000410000 */
[----:B--2---:R-:W-:Y:S01]  /*20930*/  SHF.R.S32.HI R48, RZ, 0x1f, R53 ;  /* 0x0000001fff307819 */ /* 0x004fe20000011435 */
[-C--:B------:R-:W-:Y:S01]  /*20940*/  FMUL.FTZ R30, R42, R72.reuse ;  /* 0x000000482a1e7220 */ /* 0x080fe20000410000 */
[-C--:B------:R-:W-:Y:S01]  /*20950*/  FMUL.FTZ R29, R39, R72.reuse ;  /* 0x00000048271d7220 */ /* 0x080fe20000410000 */
[-C--:B------:R-:W-:Y:S01]  /*20960*/  FMUL.FTZ R42, R50, R72.reuse ;  /* 0x00000048322a7220 */ /* 0x080fe20000410000 */
[-C--:B------:R-:W-:Y:S01]  /*20970*/  FMUL.FTZ R52, R52, R72.reuse ;  /* 0x0000004834347220 */ /* 0x080fe20000410000 */
[-C--:B------:R-:W-:Y:S01]  /*20980*/  FMUL.FTZ R39, R46, R72.reuse ;  /* 0x000000482e277220 */ /* 0x080fe20000410000 */
[----:B------:R-:W-:Y:S01]  /*20990*/  LEA.HI R50, R48, R53, RZ, 0x2 ;  /* 0x0000003530327211 */ /* 0x000fe200078f10ff */
[-C--:B------:R-:W-:Y:S01]  /*209a0*/  FMUL.FTZ R46, R54, R72.reuse ;  /* 0x00000048362e7220 */ /* 0x080fe20000410000 */
[----:B------:R-:W-:Y:S01]  /*209b0*/  FMUL.FTZ R57, R57, R72 ;  /* 0x0000004839397220 */ /* 0x000fe20000410000 */
[----:B------:R-:W-:Y:S01]  /*209c0*/  LEA.HI R54, R43, R74, RZ, 0x2 ;  /* 0x0000004a2b367211 */ /* 0x000fe200078f10ff */
[----:B------:R2:W0:Y:S01]  /*209d0*/  MUFU.TANH R82, R52 ;  /* 0x0000003400527308 */ /* 0x0004220000002400 */
[----:B------:R-:W-:-:S02]  /*209e0*/  SHF.R.S32.HI R43, RZ, 0x1f, R50 ;  /* 0x0000001fff2b7819 */ /* 0x000fc40000011432 */
[----:B------:R-:W-:-:S05]  /*209f0*/  LEA.HI R48, R48, R53, RZ, 0x5 ;  /* 0x0000003530307211 */ /* 0x000fca00078f28ff */
[----:B------:R1:W0:Y:S01]  /*20a00*/  MUFU.TANH R85, R57 ;  /* 0x0000003900557308 */ /* 0x0002220000002400 */
[----:B--2---:R-:W-:Y:S02]  /*20a10*/  SHF.R.S32.HI R52, RZ, 0x2, R50 ;  /* 0x00000002ff347819 */ /* 0x004fe40000011432 */
[----:B-1----:R-:W-:Y:S02]  /*20a20*/  LOP3.LUT R57, R54, 0xfffffffc, RZ, 0xc0, !PT ;  /* 0xfffffffc36397812 */ /* 0x002fe400078ec0ff */
[----:B------:R-:W-:Y:S02]  /*20a30*/  LEA.HI R54, R43, R52, RZ, 0x3 ;  /* 0x000000342b367211 */ /* 0x000fe400078f18ff */
[----:B------:R-:W-:Y:S01]  /*20a40*/  SHF.R.S32.HI R43, RZ, 0x7, R44 ;  /* 0x00000007ff2b7819 */ /* 0x000fe2000001142c */
[----:B------:R-:W-:Y:S01]  /*20a50*/  IMAD.IADD R74, R74, 0x1, -R57 ;  /* 0x000000014a4a7824 */ /* 0x000fe200078e0a39 */
[----:B------:R-:W-:Y:S02]  /*20a60*/  LOP3.LUT R57, R54, 0xfffffff8, RZ, 0xc0, !PT ;  /* 0xfffffff836397812 */ /* 0x000fe400078ec0ff */
[----:B------:R-:W-:-:S02]  /*20a70*/  LEA.HI R44, R44, R43, RZ, 0x1 ;  /* 0x0000002b2c2c7211 */ /* 0x000fc400078f08ff */
[----:B------:R-:W-:Y:S01]  /*20a80*/  SHF.R.S32.HI R48, RZ, 0x5, R48 ;  /* 0x00000005ff307819 */ /* 0x000fe20000011430 */
[----:B------:R-:W-:Y:S01]  /*20a90*/  IMAD.IADD R57, R52, 0x1, -R57 ;  /* 0x0000000134397824 */ /* 0x000fe200078e0a39 */
[----:B------:R-:W-:Y:S02]  /*20aa0*/  LOP3.LUT R44, R44, 0x3fffffe, RZ, 0xc0, !PT ;  /* 0x03fffffe2c2c7812 */ /* 0x000fe400078ec0ff */
[----:B------:R-:W-:Y:S01]  /*20ab0*/  LEA.HI R52, R74, R74, RZ, 0x1 ;  /* 0x0000004a4a347211 */ /* 0x000fe200078f08ff */
[----:B------:R-:W-:Y:S01]  /*20ac0*/  IMAD R48, R75, 0x8, R48 ;  /* 0x000000084b307824 */ /* 0x000fe200078e0230 */
[----:B------:R-:W-:Y:S02]  /*20ad0*/  IADD3 R44, R43, -R44, RZ ;  /* 0x8000002c2b2c7210 */ /* 0x000fe40007ffe0ff */
[----:B------:R-:W-:Y:S01]  /*20ae0*/  LOP3.LUT R43, R52, 0x1ffffffe, RZ, 0xc0, !PT ;  /* 0x1ffffffe342b7812 */ /* 0x000fe200078ec0ff */
[----:B------:R-:W-:-:S04]  /*20af0*/  IMAD.U32 R57, R48, 0x10, R57 ;  /* 0x0000001030397824 */ /* 0x000fc800078e0039 */
[----:B------:R-:W-:Y:S02]  /*20b00*/  IMAD.IADD R74, R74, 0x1, -R43 ;  /* 0x000000014a4a7824 */ /* 0x000fe400078e0a2b */
[----:B------:R-:W-:-:S04]  /*20b10*/  IMAD R57, R44, 0x40, R57 ;  /* 0x000000402c397824 */ /* 0x000fc800078e0239 */
[----:B------:R-:W-:-:S04]  /*20b20*/  IMAD R6, R74, 0x8, R57 ;  /* 0x000000084a067824 */ /* 0x000fc800078e0239 */
[----:B------:R-:W-:-:S05]  /*20b30*/  @P1 IMAD.HI.U32 R7, R6, R7, RZ ;  /* 0x0000000706071227 */ /* 0x000fca00078e00ff */
[----:B------:R-:W-:Y:S01]  /*20b40*/  @P1 SHF.R.U32.HI R6, RZ, R76, R7 ;  /* 0x0000004cff061219 */ /* 0x000fe20000011607 */
[-C--:B------:R-:W-:Y:S01]  /*20b50*/  FMUL.FTZ R18, R26, R72.reuse ;  /* 0x000000481a127220 */ /* 0x080fe20000410000 */
[-C--:B------:R-:W-:Y:S01]  /*20b60*/  FMUL.FTZ R19, R27, R72.reuse ;  /* 0x000000481b137220 */ /* 0x080fe20000410000 */
[----:B------:R-:W-:Y:S01]  /*20b70*/  LOP3.LUT R50, R50, 0x7ffffffc, RZ, 0xc0, !PT ;  /* 0x7ffffffc32327812 */ /* 0x000fe200078ec0ff */
[-C--:B------:R-:W-:Y:S01]  /*20b80*/  FMUL.FTZ R26, R34, R72.reuse ;  /* 0x00000048221a7220 */ /* 0x080fe20000410000 */
[----:B------:R-:W1:Y:S01]  /*20b90*/  SHFL.IDX PT, R52, R6, RZ, 0x1c1f ;  /* 0x001c1fff06347589 */ /* 0x000e6200000e0000 */
        /* <DEDUP_REMOVED lines=13> */
[----:B------:R-:W-:Y:S02]  /*20c70*/  IMAD.IADD R50, R53, 0x1, -R50 ;  /* 0x0000000135327824 */ /* 0x000fe400078e0a32 */
        /* <DEDUP_REMOVED lines=10> */
[----:B------:R-:W-:Y:S01]  /*20d20*/  FMUL.FTZ R48, R70, R72 ;  /* 0x0000004846307220 */ /* 0x000fe20000410000 */
[----:B------:R-:W-:-:S02]  /*20d30*/  IMAD R7, R0, R7, 0x1 ;  /* 0x0000000100077424 */ /* 0x000fc400078e0207 */
        /* <DEDUP_REMOVED lines=53> */
[----:B------:R-:W-:Y:S02]  /*21090*/  VIADD R86, R7, 0xffffffff ;  /* 0xffffffff07567836 */ /* 0x000fe40000000000 */
[----:B------:R-:W-:Y:S02]  /*210a0*/  IMAD R75, R0, -0x60, R12 ;  /* 0xffffffa0004b7824 */ /* 0x000fe400078e020c */
[--C-:B-1----:R-:W-:Y:S02]  /*210b0*/  IMAD.IADD R80, R71, 0x1, R52.reuse ;  /* 0x0000000147507824 */ /* 0x102fe400078e0234 */
[----:B------:R-:W-:Y:S01]  /*210c0*/  IMAD.IADD R7, R57, 0x1, R52 ;  /* 0x0000000139077824 */ /* 0x000fe200078e0234 */
[----:B--234-:R-:W-:Y:S06]  /*210d0*/  @!P2 BRA `(.L_x_12991) ;  /* 0x000000000044a947 */ /* 0x01cfec0003800000 */
        /* <DEDUP_REMOVED lines=10> */
.L_x_12993:
[----:B------:R-:W-:-:S13]  /*21180*/  ISETP.NE.AND P1, PT, R13, 0x1, PT ;  /* 0x000000010d00780c */ /* 0x000fda0003f25270 */
[----:B------:R-:W-:-:S05]  /*21190*/  @P1 IMAD.HI.U32 R12, R10, R14, RZ ;  /* 0x0000000e0a0c1227 */ /* 0x000fca00078e00ff */
[----:B------:R-:W-:-:S07]  /*211a0*/  @P1 SHF.R.U32.HI R10, RZ, R15, R12 ;  /* 0x0000000fff0a1219 */ /* 0x000fce000001160c */
.L_x_12994:
[----:B------:R-:W-:Y:S05]  /*211b0*/  BSYNC B1 ;  /* 0x0000000000017941 */ /* 0x000fea0003800000 */
.L_x_12992:
[----:B------:R-:W-:-:S05]  /*211c0*/  IMAD R10, R10, R13, R86 ;  /* 0x0000000d0a0a7224 */ /* 0x000fca00078e0256 */
[----:B------:R-:W-:Y:S02]  /*211d0*/  VIMNMX R7, R7, R10, !PT ;  /* 0x0000000a07077248 */ /* 0x000fe40007fe0100 */
[----:B------:R-:W-:-:S07]  /*211e0*/  VIADDMNMX R80, R10, R13, R80, PT ;  /* 0x0000000d0a507246 */ /* 0x000fce0003800150 */
.L_x_12991:
[----:B------:R-:W-:Y:S05]  /*211f0*/  BSYNC B0 ;  /* 0x0000000000007941 */ /* 0x000fea0003800000 */
.L_x_12990:
        /* <DEDUP_REMOVED lines=131> */
.L_x_12998:
[----:B------:R-:W-:-:S13]  /*21a30*/  ISETP.NE.AND P6, PT, R13, 0x1, PT ;  /* 0x000000010d00780c */ /* 0x000fda0003fc5270 */
[----:B------:R-:W-:-:S05]  /*21a40*/  @P6 IMAD.HI.U32 R14, R8, R14, RZ ;  /* 0x0000000e080e6227 */ /* 0x000fca00078e00ff */
[----:B------:R-:W-:-:S07]  /*21a50*/  @P6 SHF.R.U32.HI R8, RZ, R15, R14 ;  /* 0x0000000fff086219 */ /* 0x000fce000001160e */
.L_x_12999:
[----:B------:R-:W-:Y:S05]  /*21a60*/  BSYNC B1 ;  /* 0x0000000000017941 */ /* 0x000fea0003800000 */
.L_x_12997:
[----:B------:R-:W-:-:S05]  /*21a70*/  IMAD R8, R8, R13, R86 ;  /* 0x0000000d08087224 */ /* 0x000fca00078e0256 */
[----:B------:R-:W-:Y:S02]  /*21a80*/  VIADDMNMX R80, R8, R13, R80, PT ;  /* 0x0000000d08507246 */ /* 0x000fe40003800150 */
[----:B------:R-:W-:-:S07]  /*21a90*/  VIMNMX R57, R57, R8, !PT ;  /* 0x0000000839397248 */ /* 0x000fce0007fe0100 */
.L_x_12996:
[----:B------:R-:W-:Y:S05]  /*21aa0*/  BSYNC B0 ;  /* 0x0000000000007941 */ /* 0x000fea0003800000 */
.L_x_12995:
        /* <DEDUP_REMOVED lines=70> */
[----:B------:R-:W3:Y:S03]  /*21f10*/  LD.E R49, desc[UR42][R16.64+0x450] ;  /* 0x0004502a10317980 */ /* 0x000ee6000c101900 */
[----:B------:R-:W-:-:S04]  /*21f20*/  ISETP.GT.AND P5, PT, R57, 0x41, !P5 ;  /* 0x000000413900780c */ /* 0x000fc80006fa4270 */
[----:B------:R-:W-:-:S04]  /*21f30*/  ISETP.LT.OR P5, PT, R80, 0x42, P5 ;  /* 0x000000425000780c */ /* 0x000fc80002fa1670 */
[----:B------:R-:W-:Y:S02]  /*21f40*/  FSEL R8, R51, -INF , !P5 ;  /* 0xff80000033087808 */ /* 0x000fe40006800000 */
[C---:B------:R-:W-:Y:S01]  /*21f50*/  ISETP.GT.AND P5, PT, R57.reuse, 0x48, !P6 ;  /* 0x000000483900780c */ /* 0x040fe200077a4270 */
[----:B------:R-:W4:Y:S01]  /*21f60*/  LD.E R51, desc[UR42][R16.64+0x454] ;  /* 0x0004542a10337980 */ /* 0x000f22000c101900 */
[----:B------:R-:W-:Y:S02]  /*21f70*/  ISETP.GT.AND P1, PT, R57, 0x49, !P1 ;  /* 0x000000493900780c */ /* 0x000fe40004f24270 */
[----:B------:R-:W-:Y:S02]  /*21f80*/  ISETP.LT.OR P5, PT, R80, 0x49, P5 ;  /* 0x000000495000780c */ /* 0x000fe40002fa1670 */
[----:B--2---:R-:W-:Y:S02]  /*21f90*/  FMNMX.FTZ R19, R168, R6, !PT ;  /* 0x00000006a8137209 */ /* 0x004fe40007810000 */
[----:B------:R-:W-:-:S02]  /*21fa0*/  FSEL R9, R55, -INF , !P5 ;  /* 0xff80000037097808 */ /* 0x000fc40006800000 */
[----:B------:R-:W-:Y:S02]  /*21fb0*/  FMNMX.FTZ R19, R78, R19, !PT ;  /* 0x000000134e137209 */ /* 0x000fe40007810000 */
[C---:B------:R-:W-:Y:S02]  /*21fc0*/  ISETP.GT.AND P2, PT, R57.reuse, 0x50, !P2 ;  /* 0x000000503900780c */ /* 0x040fe40005744270 */
[----:B------:R-:W-:Y:S02]  /*21fd0*/  FMNMX.FTZ R19, R76, R19, !PT ;  /* 0x000000134c137209 */ /* 0x000fe40007810000 */
[----:B------:R-:W-:Y:S02]  /*21fe0*/  ISETP.GT.AND P3, PT, R57, 0x51, !P3 ;  /* 0x000000513900780c */ /* 0x000fe40005f64270 */
[----:B------:R-:W-:Y:S02]  /*21ff0*/  FMNMX.FTZ R19, R74, R19, !PT ;  /* 0x000000134a137209 */ /* 0x000fe40007810000 */
[----:B------:R-:W-:-:S02]  /*22000*/  ISETP.NE.AND P6, PT, R59, RZ, PT ;  /* 0x000000ff3b00720c */ /* 0x000fc40003fc5270 */
        /* <DEDUP_REMOVED lines=31> */
[----:B------:R-:W-:Y:S01]  /*22200*/  FMNMX.FTZ R42, R31, R42, !PT ;  /* 0x0000002a1f2a7209 */ /* 0x000fe20007810000 */
[----:B------:R-:W0:Y:S03]  /*22210*/  SHFL.BFLY PT, R46, R39, 0x1, 0x1f ;  /* 0x0c201f00272e7f89 */ /* 0x000e2600000e0000 */
[----:B------:R-:W-:-:S04]  /*22220*/  FMNMX.FTZ R19, R27, R42, !PT ;  /* 0x0000002a1b137209 */ /* 0x000fc80007810000 */
[----:B------:R-:W-:-:S04]  /*22230*/  FMNMX.FTZ R42, R26, R19, !PT ;  /* 0x000000131a2a7209 */ /* 0x000fc80007810000 */
[----:B------:R-:W-:-:S04]  /*22240*/  FMNMX.FTZ R19, R25, R42, !PT ;  /* 0x0000002a19137209 */ /* 0x000fc80007810000 */
[----:B------:R-:W-:-:S04]  /*22250*/  FMNMX.FTZ R19, R24, R19, !PT ;  /* 0x0000001318137209 */ /* 0x000fc80007810000 */
[----:B------:R-:W-:-:S04]  /*22260*/  FMNMX.FTZ R42, R18, R19, !PT ;  /* 0x00000013122a7209 */ /* 0x000fc80007810000 */
[----:B------:R-:W-:-:S04]  /*22270*/  FMNMX.FTZ R19, R15, R42, !PT ;  /* 0x0000002a0f137209 */ /* 0x000fc80007810000 */
[----:B------:R-:W-:Y:S02]  /*22280*/  FMNMX.FTZ R19, R14, R19, !PT ;  /* 0x000000130e137209 */ /* 0x000fe40007810000 */
[----:B0-----:R-:W-:Y:S02]  /*22290*/  FMNMX.FTZ R45, R39, R46, !PT ;  /* 0x0000002e272d7209 */ /* 0x001fe40007810000 */
[C---:B------:R-:W-:Y:S02]  /*222a0*/  ISETP.LT.OR P1, PT, R80.reuse, 0x4a, P1 ;  /* 0x0000004a5000780c */ /* 0x040fe40000f21670 */
[C---:B------:R-:W-:Y:S02]  /*222b0*/  ISETP.LT.OR P2, PT, R80.reuse, 0x51, P2 ;  /* 0x000000515000780c */ /* 0x040fe40001741670 */
[----:B------:R-:W-:Y:S02]  /*222c0*/  ISETP.GT.AND P4, PT, R57, 0x58, !P4 ;  /* 0x000000583900780c */ /* 0x000fe40006784270 */
[----:B------:R-:W-:Y:S01]  /*222d0*/  ISETP.LT.OR P3, PT, R80, 0x52, P3 ;  /* 0x000000525000780c */ /* 0x000fe20001f61670 */
[----:B------:R-:W-:Y:S01]  /*222e0*/  ST.E desc[UR42][R16.64+0x440], R41 ;  /* 0x0004402910007985 */ /* 0x000fe2000c10192a */
[----:B------:R-:W-:-:S02]  /*222f0*/  FMNMX.FTZ R46, R8, R19, !PT ;  /* 0x00000013082e7209 */ /* 0x000fc40007810000 */
[----:B------:R-:W-:Y:S01]  /*22300*/  FSEL R42, R32, -INF , !P1 ;  /* 0xff800000202a7808 */ /* 0x000fe20004800000 */
[----:B------:R-:W2:Y:S01]  /*22310*/  LD.E R39, desc[UR42][R16.64+0x460] ;  /* 0x0004602a10277980 */ /* 0x000ea2000c101900 */
[----:B------:R-:W-:Y:S02]  /*22320*/  FMNMX.FTZ R19, R9, R46, !PT ;  /* 0x0000002e09137209 */ /* 0x000fe40007810000 */
[----:B------:R-:W-:Y:S02]  /*22330*/  FSEL R32, R43, -INF , !P2 ;  /* 0xff8000002b207808 */ /* 0x000fe40005000000 */
[----:B------:R-:W-:Y:S02]  /*22340*/  FMNMX.FTZ R19, R42, R19, !PT ;  /* 0x000000132a137209 */ /* 0x000fe40007810000 */
[----:B------:R-:W-:Y:S02]  /*22350*/  ISETP.LT.OR P4, PT, R80, 0x59, P4 ;  /* 0x000000595000780c */ /* 0x000fe40002781670 */
[----:B------:R-:W-:Y:S01]  /*22360*/  FSEL R44, R44, -INF , !P3 ;  /* 0xff8000002c2c7808 */ /* 0x000fe20005800000 */
[----:B------:R0:W-:Y:S01]  /*22370*/  ST.E desc[UR42][R16.64+0x440], R45 ;  /* 0x0004402d10007985 */ /* 0x0001e2000c10192a */
[----:B------:R-:W-:-:S02]  /*22380*/  ISETP.GT.AND P1, PT, R57, 0x59, !P6 ;  /* 0x000000593900780c */ /* 0x000fc40007724270 */
[----:B------:R-:W-:Y:S01]  /*22390*/  FMNMX.FTZ R19, R32, R19, !PT ;  /* 0x0000001320137209 */ /* 0x000fe20007810000 */
[----:B------:R-:W2:Y:S01]  /*223a0*/  LD.E R82, desc[UR42][R16.64+0x440] ;  /* 0x0004402a10527980 */ /* 0x000ea2000c101900 */
[----:B------:R-:W-:Y:S02]  /*223b0*/  ISETP.LT.OR P1, PT, R80, 0x5a, P1 ;  /* 0x0000005a5000780c */ /* 0x000fe40000f21670 */
[----:B------:R-:W-:Y:S01]  /*223c0*/  FSEL R46, R48, -INF , !P4 ;  /* 0xff800000302e7808 */ /* 0x000fe20006000000 */
[----:B------:R-:W5:Y:S01]  /*223d0*/  LD.E R43, desc[UR42][R16.64+0x230] ;  /* 0x0002302a102b7980 */ /* 0x000f62000c101900 */
[----:B------:R-:W-:Y:S02]  /*223e0*/  FMNMX.FTZ R19, R44, R19, !PT ;  /* 0x000000132c137209 */ /* 0x000fe40007810000 */
[----:B------:R-:W-:Y:S02]  /*223f0*/  FSEL R48, R53, -INF , !P1 ;  /* 0xff80000035307808 */ /* 0x000fe40004800000 */
[----:B------:R-:W-:-:S04]  /*22400*/  FMNMX.FTZ R19, R46, R19, !PT ;  /* 0x000000132e137209 */ /* 0x000fc80007810000 */
[----:B------:R-:W-:-:S05]  /*22410*/  FMNMX.FTZ R19, R48, R19, !PT ;  /* 0x0000001330137209 */ /* 0x000fca0007810000 */
[----:B------:R-:W-:Y:S04]  /*22420*/  ST.E desc[UR42][R16.64+0x444], R19 ;  /* 0x0004441310007985 */ /* 0x000fe8000c10192a */
[----:B0-----:R-:W3:Y:S01]  /*22430*/  LD.E R45, desc[UR42][R16.64+0x444] ;  /* 0x0004442a102d7980 */ /* 0x001ee2000c101900 */
[----:B------:R-:W-:-:S04]  /*22440*/  UIADD3 UR4, UP0, UR37, 0x230, URZ ;  /* 0x0000023025047890 */ /* 0x000fc8000ff1e03f */
[----:B------:R-:W-:Y:S02]  /*22450*/  ULOP3.LUT UR5, UR4, 0x4, URZ, 0xfc, !UPT ;  /* 0x0000000404057892 */ /* 0x000fe4000f8efc3f */
[----:B------:R-:W-:Y:S01]  /*22460*/  UIADD3.X UR7, URZ, UR36, URZ, UP0, !UPT ;  /* 0x000000243f077290 */ /* 0x000fe200087fe43f */
[C---:B--2---:R-:W-:Y:S01]  /*22470*/  FMUL.FTZ R41, R82.reuse, R39 ;  /* 0x0000002752297220 */ /* 0x044fe20000410000 */
[----:B------:R-:W-:-:S04]  /*22480*/  FSETP.NEU.FTZ.AND P1, PT, R82, -INF , PT ;  /* 0xff8000005200780b */ /* 0x000fc80003f3d000 */
[----:B------:R-:W-:-:S05]  /*22490*/  FSEL R47, R41, RZ, P1 ;  /* 0x000000ff292f7208 */ /* 0x000fca0000800000 */
[-CC-:B------:R-:W-:Y:S02]  /*224a0*/  FFMA.FTZ R205, R56, R39.reuse, -R47.reuse ;  /* 0x0000002738cd7223 */ /* 0x180fe4000001082f */
[----:B---3--:R-:W0:Y:S01]  /*224b0*/  SHFL.BFLY PT, R56, R45, 0x2, 0x1f ;  /* 0x0c401f002d387f89 */ /* 0x008e2200000e0000 */
[----:B------:R-:W-:Y:S01]  /*224c0*/  FFMA.FTZ R185, R11, R39, -R47 ;  /* 0x000000270bb97223 */ /* 0x000fe2000001082f */
[----:B0-----:R-:W-:-:S05]  /*224d0*/  FMNMX.FTZ R56, R45, R56, !PT ;  /* 0x000000382d387209 */ /* 0x001fca0007810000 */
[----:B------:R-:W0:Y:S01]  /*224e0*/  SHFL.BFLY PT, R19, R56, 0x1, 0x1f ;  /* 0x0c201f0038137f89 */ /* 0x000e2200000e0000 */
[----:B------:R-:W-:Y:S01]  /*224f0*/  FSEL R11, R82, RZ, P1 ;  /* 0x000000ff520b7208 */ /* 0x000fe20000800000 */
[----:B------:R-:W-:-:S04]  /*22500*/  FFMA.FTZ R194, R20, R39, -R47 ;  /* 0x0000002714c27223 */ /* 0x000fc8000001082f */
[----:B------:R-:W-:Y:S01]  /*22510*/  FADD.FTZ R6, R6, -R11 ;  /* 0x8000000b06067221 */ /* 0x000fe20000010000 */
[----:B------:R-:W-:-:S03]  /*22520*/  FFMA.FTZ R20, R5, R39, -R47 ;  /* 0x0000002705147223 */ /* 0x000fc6000001082f */
[-C--:B------:R-:W-:Y:S01]  /*22530*/  FMUL.FTZ R6, R6, R39.reuse ;  /* 0x0000002706067220 */ /* 0x080fe20000410000 */
[----:B------:R-:W-:-:S03]  /*22540*/  FFMA.FTZ R196, R40, R39, -R47 ;  /* 0x0000002728c47223 */ /* 0x000fc6000001082f */
[----:B------:R1:W-:Y:S01]  /*22550*/  MUFU.EX2 R11, R6 ;  /* 0x00000006000b7308 */ /* 0x0003e20000000800 */
[----:B0-----:R-:W-:-:S04]  /*22560*/  FMNMX.FTZ R56, R56, R19, !PT ;  /* 0x0000001338387209 */ /* 0x001fc80007810000 */
[C---:B------:R-:W-:Y:S01]  /*22570*/  FSETP.NEU.FTZ.AND P1, PT, R56.reuse, -INF , PT ;  /* 0xff8000003800780b */ /* 0x040fe20003f3d000 */
[----:B------:R-:W-:-:S03]  /*22580*/  FMUL.FTZ R5, R56, R39 ;  /* 0x0000002738057220 */ /* 0x000fc60000410000 */
[----:B-1----:R-:W-:Y:S02]  /*22590*/  FSEL R6, R56, RZ, P1 ;  /* 0x000000ff38067208 */ /* 0x002fe40000800000 */
[----:B------:R-:W-:Y:S01]  /*225a0*/  FSEL R40, R5, RZ, P1 ;  /* 0x000000ff05287208 */ /* 0x000fe20000800000 */
[-CC-:B------:R-:W-:Y:S02]  /*225b0*/  FFMA.FTZ R168, R168, R39.reuse, -R47.reuse ;  /* 0x00000027a8a87223 */ /* 0x180fe4000001082f */
[----:B------:R-:W-:Y:S01]  /*225c0*/  FADD.FTZ R6, R7, -R6 ;  /* 0x8000000607067221 */ /* 0x000fe20000010000 */
[-CC-:B------:R-:W-:Y:S01]  /*225d0*/  FFMA.FTZ R10, R10, R39.reuse, -R47.reuse ;  /* 0x000000270a0a7223 */ /* 0x180fe2000001082f */
[-CC-:B------:R-:W-:Y:S01]  /*225e0*/  FFMA.FTZ R169, R34, R39.reuse, -R40.reuse ;  /* 0x0000002722a97223 */ /* 0x180fe20000010828 */
[-CC-:B------:R-:W-:Y:S01]  /*225f0*/  FFMA.FTZ R41, R78, R39.reuse, -R47.reuse ;  /* 0x000000274e297223 */ /* 0x180fe2000001082f */
[----:B------:R-:W-:Y:S01]  /*22600*/  FMUL.FTZ R6, R39, R6 ;  /* 0x0000000627067220 */ /* 0x000fe20000410000 */
[-CC-:B------:R-:W-:Y:S01]  /*22610*/  FFMA.FTZ R13, R13, R39.reuse, -R40.reuse ;  /* 0x000000270d0d7223 */ /* 0x180fe20000010828 */
[----:B------:R-:W0:Y:S01]  /*22620*/  MUFU.EX2 R168, R168 ;  /* 0x000000a800a87308 */ /* 0x000e220000000800 */
[-CC-:B------:R-:W-:Y:S01]  /*22630*/  FFMA.FTZ R170, R76, R39.reuse, -R47.reuse ;  /* 0x000000274caa7223 */ /* 0x180fe2000001082f */
[-C--:B------:R-:W-:Y:S01]  /*22640*/  FFMA.FTZ R171, R37, R39.reuse, -R40 ;  /* 0x0000002725ab7223 */ /* 0x080fe20000010828 */
[----:B------:R-:W-:-:S05]  /*22650*/  FFMA.FTZ R191, R21, R39, -R47 ;  /* 0x0000002715bf7223 */ /* 0x000fca000001082f */
[----:B------:R-:W-:Y:S01]  /*22660*/  MUFU.EX2 R19, R10 ;  /* 0x0000000a00137308 */ /* 0x000fe20000000800 */
[-CC-:B------:R-:W-:Y:S01]  /*22670*/  FFMA.FTZ R230, R74, R39.reuse, -R47.reuse ;  /* 0x000000274ae67223 */ /* 0x180fe2000001082f */
[----:B------:R-:W-:-:S06]  /*22680*/  FFMA.FTZ R21, R12, R39, -R47 ;  /* 0x000000270c157223 */ /* 0x000fcc000001082f */
[----:B------:R-:W-:Y:S01]  /*22690*/  MUFU.EX2 R169, R169 ;  /* 0x000000a900a97308 */ /* 0x000fe20000000800 */
[----:B------:R-:W-:-:S07]  /*226a0*/  FFMA.FTZ R12, R38, R39, -R40 ;  /* 0x00000027260c7223 */ /* 0x000fce0000010828 */
[----:B------:R-:W4:Y:S01]  /*226b0*/  MUFU.EX2 R10, R6 ;  /* 0x00000006000a7308 */ /* 0x000f220000000800 */
[----:B------:R-:W-:-:S07]  /*226c0*/  FFMA.FTZ R228, R72, R39, -R47 ;  /* 0x0000002748e47223 */ /* 0x000fce000001082f */
[----:B------:R-:W1:Y:S01]  /*226d0*/  MUFU.EX2 R41, R41 ;  /* 0x0000002900297308 */ /* 0x000e620000000800 */
[----:B------:R-:W-:-:S07]  /*226e0*/  FFMA.FTZ R217, R36, R39, -R40 ;  /* 0x0000002724d97223 */ /* 0x000fce0000010828 */
[----:B------:R-:W2:Y:S01]  /*226f0*/  MUFU.EX2 R13, R13 ;  /* 0x0000000d000d7308 */ /* 0x000ea20000000800 */
[----:B------:R-:W-:-:S07]  /*22700*/  FFMA.FTZ R229, R70, R39, -R47 ;  /* 0x0000002746e57223 */ /* 0x000fce000001082f */
[----:B------:R-:W3:Y:S01]  /*22710*/  MUFU.EX2 R170, R170 ;  /* 0x000000aa00aa7308 */ /* 0x000ee20000000800 */
[----:B------:R-:W-:-:S07]  /*22720*/  FFMA.FTZ R218, R35, R39, -R40 ;  /* 0x0000002723da7223 */ /* 0x000fce0000010828 */
[----:B------:R-:W5:Y:S01]  /*22730*/  MUFU.EX2 R171, R171 ;  /* 0x000000ab00ab7308 */ /* 0x000f620000000800 */
[-CC-:B------:R-:W-:Y:S01]  /*22740*/  FFMA.FTZ R197, R18, R39.reuse, -R40.reuse ;  /* 0x0000002712c57223 */ /* 0x180fe20000010828 */
[----:B------:R-:W-:Y:S01]  /*22750*/  FFMA.FTZ R200, R24, R39, -R40 ;  /* 0x0000002718c87223 */ /* 0x000fe20000010828 */
[----:B0-----:R-:W-:-:S05]  /*22760*/  FFMA.FTZ R18, R11, R49, R168 ;  /* 0x000000310b127223 */ /* 0x001fca00000100a8 */
[----:B------:R-:W0:Y:S01]  /*22770*/  MUFU.EX2 R230, R230 ;  /* 0x000000e600e67308 */ /* 0x000e220000000800 */
[----:B------:R-:W-:Y:S01]  /*22780*/  FFMA.FTZ R219, R68, R39, -R47 ;  /* 0x0000002744db7223 */ /* 0x000fe2000001082f */
[----:B----4-:R-:W-:-:S06]  /*22790*/  FFMA.FTZ R24, R10, R51, R169 ;  /* 0x000000330a187223 */ /* 0x010fcc00000100a9 */
[----:B------:R-:W4:Y:S01]  /*227a0*/  MUFU.EX2 R12, R12 ;  /* 0x0000000c000c7308 */ /* 0x000f220000000800 */
[----:B------:R-:W-:Y:S01]  /*227b0*/  FFMA.FTZ R215, R28, R39, -R40 ;  /* 0x000000271cd77223 */ /* 0x000fe20000010828 */
[----:B-1----:R-:W-:-:S06]  /*227c0*/  FADD.FTZ R5, R41, R18 ;  /* 0x0000001229057221 */ /* 0x002fcc0000010000 */
[----:B------:R-:W1:Y:S01]  /*227d0*/  MUFU.EX2 R228, R228 ;  /* 0x000000e400e47308 */ /* 0x000e620000000800 */
[----:B------:R-:W-:Y:S01]  /*227e0*/  FFMA.FTZ R225, R66, R39, -R47 ;  /* 0x0000002742e17223 */ /* 0x000fe2000001082f */
[----:B--2---:R-:W-:-:S06]  /*227f0*/  FADD.FTZ R24, R13, R24 ;  /* 0x000000180d187221 */ /* 0x004fcc0000010000 */
[----:B------:R-:W2:Y:S01]  /*22800*/  MUFU.EX2 R217, R217 ;  /* 0x000000d900d97308 */ /* 0x000ea20000000800 */
[----:B------:R-:W-:Y:S01]  /*22810*/  FFMA.FTZ R216, R29, R39, -R40 ;  /* 0x000000271dd87223 */ /* 0x000fe20000010828 */
[----:B---3--:R-:W-:-:S06]  /*22820*/  FADD.FTZ R5, R170, R5 ;  /* 0x00000005aa057221 */ /* 0x008fcc0000010000 */
[----:B------:R-:W3:Y:S01]  /*22830*/  MUFU.EX2 R229, R229 ;  /* 0x000000e500e57308 */ /* 0x000ee20000000800 */
[----:B------:R-:W-:Y:S01]  /*22840*/  FFMA.FTZ R214, R64, R39, -R47 ;  /* 0x0000002740d67223 */ /* 0x000fe2000001082f */
[----:B-----5:R-:W-:-:S06]  /*22850*/  FADD.FTZ R7, R171, R24 ;  /* 0x00000018ab077221 */ /* 0x020fcc0000010000 */
[----:B------:R-:W5:Y:S01]  /*22860*/  MUFU.EX2 R218, R218 ;  /* 0x000000da00da7308 */ /* 0x000f620000000800 */
[----:B------:R-:W-:Y:S01]  /*22870*/  FFMA.FTZ R208, R30, R39, -R40 ;  /* 0x000000271ed07223 */ /* 0x000fe20000010828 */
[----:B0-----:R-:W-:-:S06]  /*22880*/  FADD.FTZ R5, R230, R5 ;  /* 0x00000005e6057221 */ /* 0x001fcc0000010000 */
[----:B------:R-:W0:Y:S01]  /*22890*/  MUFU.EX2 R219, R219 ;  /* 0x000000db00db7308 */ /* 0x000e220000000800 */
[----:B------:R-:W-:Y:S01]  /*228a0*/  FFMA.FTZ R213, R62, R39, -R47 ;  /* 0x000000273ed57223 */ /* 0x000fe2000001082f */
[----:B----4-:R-:W-:-:S06]  /*228b0*/  FADD.FTZ R6, R12, R7 ;  /* 0x000000070c067221 */ /* 0x010fcc0000010000 */
[----:B------:R-:W4:Y:S01]  /*228c0*/  MUFU.EX2 R215, R215 ;  /* 0x000000d700d77308 */ /* 0x000f220000000800 */
[-CC-:B------:R-:W-:Y:S01]  /*228d0*/  FFMA.FTZ R209, R31, R39.reuse, -R40.reuse ;  /* 0x000000271fd17223 */ /* 0x180fe20000010828 */
[----:B------:R-:W-:Y:S01]  /*228e0*/  FFMA.FTZ R189, R14, R39, -R40 ;  /* 0x000000270ebd7223 */ /* 0x000fe20000010828 */
[----:B-1----:R-:W-:-:S05]  /*228f0*/  FADD.FTZ R14, R228, R5 ;  /* 0x00000005e40e7221 */ /* 0x002fca0000010000 */
        /* <DEDUP_REMOVED lines=13> */
[----:B----4-:R-:W-:Y:S01]  /*229d0*/  FADD.FTZ R5, R215, R6 ;  /* 0x00000006d7057221 */ /* 0x010fe20000010000 */
[----:B------:R-:W-:-:S06]  /*229e0*/  FFMA.FTZ R199, R25, R39, -R40 ;  /* 0x0000002719c77223 */ /* 0x000fcc0000010828 */
[----:B------:R-:W4:Y:S01]  /*229f0*/  MUFU.EX2 R209, R209 ;  /* 0x000000d100d17308 */ /* 0x000f220000000800 */
[----:B-1----:R-:W-:Y:S01]  /*22a00*/  FADD.FTZ R7, R225, R14 ;  /* 0x0000000ee1077221 */ /* 0x002fe20000010000 */
[----:B------:R-:W-:-:S06]  /*22a10*/  FFMA.FTZ R204, R54, R39, -R47 ;  /* 0x0000002736cc7223 */ /* 0x000fcc000001082f */
[----:B------:R-:W1:Y:S01]  /*22a20*/  MUFU.EX2 R211, R211 ;  /* 0x000000d300d37308 */ /* 0x000e620000000800 */
[----:B--2---:R-:W-:-:S07]  /*22a30*/  FADD.FTZ R5, R216, R5 ;  /* 0x00000005d8057221 */ /* 0x004fce0000010000 */
[----:B------:R-:W2:Y:S01]  /*22a40*/  MUFU.EX2 R206, R206 ;  /* 0x000000ce00ce7308 */ /* 0x000ea20000000800 */
[----:B------:R-:W-:Y:S01]  /*22a50*/  FFMA.FTZ R190, R8, R39, -R40 ;  /* 0x0000002708be7223 */ /* 0x000fe20000010828 */
[----:B---3--:R-:W-:-:S06]  /*22a60*/  FADD.FTZ R6, R214, R7 ;  /* 0x00000007d6067221 */ /* 0x008fcc0000010000 */
[----:B------:R-:W3:Y:S01]  /*22a70*/  MUFU.EX2 R212, R212 ;  /* 0x000000d400d47308 */ /* 0x000ee20000000800 */
[----:B------:R-:W-:Y:S01]  /*22a80*/  FFMA.FTZ R202, R52, R39, -R47 ;  /* 0x0000002734ca7223 */ /* 0x000fe2000001082f */
[----:B-----5:R-:W-:-:S06]  /*22a90*/  FADD.FTZ R8, R208, R5 ;  /* 0x00000005d0087221 */ /* 0x020fcc0000010000 */
[----:B------:R-:W5:Y:S01]  /*22aa0*/  MUFU.EX2 R207, R207 ;  /* 0x000000cf00cf7308 */ /* 0x000f620000000800 */
[----:B0-----:R-:W-:Y:S01]  /*22ab0*/  FADD.FTZ R6, R213, R6 ;  /* 0x00000006d5067221 */ /* 0x001fe20000010000 */
[----:B------:R-:W-:-:S06]  /*22ac0*/  FFMA.FTZ R203, R50, R39, -R47 ;  /* 0x0000002732cb7223 */ /* 0x000fcc000001082f */
[----:B------:R-:W0:Y:S01]  /*22ad0*/  MUFU.EX2 R205, R205 ;  /* 0x000000cd00cd7308 */ /* 0x000e220000000800 */
[----:B----4-:R-:W-:Y:S01]  /*22ae0*/  FADD.FTZ R5, R209, R8 ;  /* 0x00000008d1057221 */ /* 0x010fe20000010000 */
[----:B------:R-:W-:-:S06]  /*22af0*/  FFMA.FTZ R198, R15, R39, -R40 ;  /* 0x000000270fc67223 */ /* 0x000fcc0000010828 */
[----:B------:R-:W4:Y:S01]  /*22b00*/  MUFU.EX2 R199, R199 ;  /* 0x000000c700c77308 */ /* 0x000f220000000800 */
[----:B-1----:R-:W-:Y:S01]  /*22b10*/  FADD.FTZ R7, R211, R6 ;  /* 0x00000006d3077221 */ /* 0x002fe20000010000 */
[----:B--2---:R-:W-:-:S06]  /*22b20*/  FADD.FTZ R6, R206, R5 ;  /* 0x00000005ce067221 */ /* 0x004fcc0000010000 */
[----:B------:R-:W1:Y:S08]  /*22b30*/  MUFU.EX2 R204, R204 ;  /* 0x000000cc00cc7308 */ /* 0x000e700000000800 */
[----:B------:R-:W2:Y:S01]  /*22b40*/  MUFU.EX2 R200, R200 ;  /* 0x000000c800c87308 */ /* 0x000ea20000000800 */
[----:B---3--:R-:W-:Y:S01]  /*22b50*/  FADD.FTZ R8, R212, R7 ;  /* 0x00000007d4087221 */ /* 0x008fe20000010000 */
[----:B-----5:R-:W-:-:S06]  /*22b60*/  FADD.FTZ R6, R207, R6 ;  /* 0x00000006cf067221 */ /* 0x020fcc0000010000 */
[----:B------:R-:W3:Y:S01]  /*22b70*/  MUFU.EX2 R202, R202 ;  /* 0x000000ca00ca7308 */ /* 0x000ee20000000800 */
[----:B------:R-:W-:-:S07]  /*22b80*/  FFMA.FTZ R195, R33, R39, -R47 ;  /* 0x0000002721c37223 */ /* 0x000fce000001082f */
[----:B------:R-:W5:Y:S01]  /*22b90*/  MUFU.EX2 R197, R197 ;  /* 0x000000c500c57308 */ /* 0x000f620000000800 */
[----:B0-----:R-:W-:Y:S01]  /*22ba0*/  FADD.FTZ R5, R205, R8 ;  /* 0x00000008cd057221 */ /* 0x001fe20000010000 */
[----:B----4-:R-:W-:-:S06]  /*22bb0*/  FADD.FTZ R7, R199, R6 ;  /* 0x00000006c7077221 */ /* 0x010fcc0000010000 */
[----:B------:R-:W0:Y:S01]  /*22bc0*/  MUFU.EX2 R203, R203 ;  /* 0x000000cb00cb7308 */ /* 0x000e220000000800 */
[----:B------:R-:W-:-:S07]  /*22bd0*/  FFMA.FTZ R186, R9, R39, -R40 ;  /* 0x0000002709ba7223 */ /* 0x000fce0000010828 */
[----:B------:R-:W4:Y:S01]  /*22be0*/  MUFU.EX2 R198, R198 ;  /* 0x000000c600c67308 */ /* 0x000f220000000800 */
[----:B-1----:R-:W-:Y:S01]  /*22bf0*/  FADD.FTZ R5, R204, R5 ;  /* 0x00000005cc057221 */ /* 0x002fe20000010000 */
[----:B--2---:R-:W-:-:S06]  /*22c00*/  FADD.FTZ R6, R200, R7 ;  /* 0x00000007c8067221 */ /* 0x004fcc0000010000 */
[----:B------:R-:W1:Y:S01]  /*22c10*/  MUFU.EX2 R196, R196 ;  /* 0x000000c400c47308 */ /* 0x000e620000000800 */
[----:B------:R-:W-:-:S07]  /*22c20*/  FFMA.FTZ R187, R42, R39, -R40 ;  /* 0x000000272abb7223 */ /* 0x000fce0000010828 */
        /* <DEDUP_REMOVED lines=23> */
[----:B------:R-:W0:Y:S08]  /*22da0*/  MUFU.EX2 R185, R185 ;  /* 0x000000b900b97308 */ /* 0x000e300000000800 */
[----:B------:R-:W4:Y:S01]  /*22db0*/  MUFU.EX2 R18, R18 ;  /* 0x0000001200127308 */ /* 0x000f220000000800 */
[----:B-1----:R-:W-:Y:S01]  /*22dc0*/  FADD.FTZ R8, R194, R9 ;  /* 0x00000009c2087221 */ /* 0x002fe20000010000 */
[----:B--2---:R-:W-:-:S06]  /*22dd0*/  FADD.FTZ R6, R187, R6 ;  /* 0x00000006bb067221 */ /* 0x004fcc0000010000 */
[----:B------:R-:W1:Y:S01]  /*22de0*/  MUFU.EX2 R5, R5 ;  /* 0x0000000500057308 */ /* 0x000e620000000800 */
[----:B---3--:R-:W-:Y:S01]  /*22df0*/  FADD.FTZ R8, R21, R8 ;  /* 0x0000000815087221 */ /* 0x008fe20000010000 */
[----:B-----5:R-:W-:-:S06]  /*22e00*/  FADD.FTZ R7, R15, R6 ;  /* 0x000000060f077221 */ /* 0x020fcc0000010000 */
[----:B------:R-:W2:Y:S08]  /*22e10*/  MUFU.EX2 R20, R20 ;  /* 0x0000001400147308 */ /* 0x000eb00000000800 */
[----:B------:R-:W3:Y:S01]  /*22e20*/  MUFU.EX2 R14, R14 ;  /* 0x0000000e000e7308 */ /* 0x000ee20000000800 */
[----:B0-----:R-:W-:Y:S01]  /*22e30*/  FADD.FTZ R8, R185, R8 ;  /* 0x00000008b9087221 */ /* 0x001fe20000010000 */
[----:B----4-:R-:W-:-:S03]  /*22e40*/  FADD.FTZ R6, R18, R7 ;  /* 0x0000000712067221 */ /* 0x010fc60000010000 */
[----:B------:R-:W-:Y:S01]  /*22e50*/  FADD.FTZ R7, R19, R8 ;  /* 0x0000000813077221 */ /* 0x000fe20000010000 */
[----:B-1----:R-:W-:Y:S01]  /*22e60*/  FADD.FTZ R9, R5, R6 ;  /* 0x0000000605097221 */ /* 0x002fe20000010000 */
[C---:B------:R-:W-:Y:S01]  /*22e70*/  FMUL.FTZ R43, R11.reuse, R43 ;  /* 0x0000002b0b2b7220 */ /* 0x040fe20000410000 */
[----:B------:R-:W-:Y:S02]  /*22e80*/  IMAD.U32 R8, RZ, RZ, UR5 ;  /* 0x00000005ff087e24 */ /* 0x000fe4000f8e00ff */
[----:B--2---:R-:W-:Y:S01]  /*22e90*/  FADD.FTZ R7, R20, R7 ;  /* 0x0000000714077221 */ /* 0x004fe20000010000 */
[----:B------:R0:W-:Y:S01]  /*22ea0*/  ST.E desc[UR42][R16.64+0x444], R56 ;  /* 0x0004443810007985 */ /* 0x0001e2000c10192a */
[----:B---3--:R-:W-:Y:S01]  /*22eb0*/  FADD.FTZ R25, R14, R9 ;  /* 0x000000090e197221 */ /* 0x008fe20000010000 */
[----:B------:R-:W-:Y:S02]  /*22ec0*/  IMAD.U32 R9, RZ, RZ, UR7 ;  /* 0x00000007ff097e24 */ /* 0x000fe4000f8e00ff */
[----:B------:R1:W-:Y:S04]  /*22ed0*/  ST.E desc[UR42][R16.64+0x450], R7 ;  /* 0x0004500710007985 */ /* 0x0003e8000c10192a */
[----:B------:R2:W-:Y:S04]  /*22ee0*/  ST.E desc[UR42][R16.64+0x454], R25 ;  /* 0x0004541910007985 */ /* 0x0005e8000c10192a */
[----:B------:R-:W-:Y:S04]  /*22ef0*/  ST.E desc[UR42][R16.64+0x230], R43 ;  /* 0x0002302b10007985 */ /* 0x000fe8000c10192a */
[----:B------:R-:W3:Y:S02]  /*22f00*/  LD.E R6, desc[UR42][R8.64] ;  /* 0x0000002a08067980 */ /* 0x000ee4000c101900 */
[----:B---3--:R-:W-:-:S05]  /*22f10*/  FMUL.FTZ R27, R11, R6 ;  /* 0x000000060b1b7220 */ /* 0x008fca0000410000 */
[----:B------:R3:W-:Y:S04]  /*22f20*/  ST.E desc[UR42][R8.64], R27 ;  /* 0x0000001b08007985 */ /* 0x0007e8000c10192a */
[----:B------:R-:W1:Y:S04]  /*22f30*/  LD.E R6, desc[UR42][R16.64+0x240] ;  /* 0x0002402a10067980 */ /* 0x000e68000c101900 */
[----:B------:R-:W4:Y:S04]  /*22f40*/  LD.E R144, desc[UR42][R16.64+0x424] ;  /* 0x0004242a10907980 */ /* 0x000f28000c101900 */
[----:B------:R-:W2:Y:S04]  /*22f50*/  LD.E R24, desc[UR42][R16.64+0x244] ;  /* 0x0002442a10187980 */ /* 0x000ea8000c101900 */
[----:B------:R-:W3:Y:S04]  /*22f60*/  LD.E R26, desc[UR42][R16.64+0x250] ;  /* 0x0002502a101a7980 */ /* 0x000ee8000c101900 */
        /* <DEDUP_REMOVED lines=59> */
[C---:B-1----:R-:W-:Y:S01]  /*23320*/  FMUL.FTZ R7, R11.reuse, R6 ;  /* 0x000000060b077220 */ /* 0x042fe20000410000 */
[----:B----4-:R-:W-:-:S04]  /*23330*/  FMUL.FTZ R37, R11, R144 ;  /* 0x000000900b257220 */ /* 0x010fc80000410000 */
[----:B------:R0:W-:Y:S01]  /*23340*/  ST.E desc[UR42][R16.64+0x240], R7 ;  /* 0x0002400710007985 */ /* 0x0001e2000c10192a */
[C---:B--2---:R-:W-:Y:S01]  /*23350*/  FMUL.FTZ R25, R11.reuse, R24 ;  /* 0x000000180b197220 */ /* 0x044fe20000410000 */
[C---:B---3--:R-:W-:Y:S01]  /*23360*/  FMUL.FTZ R27, R11.reuse, R26 ;  /* 0x0000001a0b1b7220 */ /* 0x048fe20000410000 */
[C---:B-----5:R-:W-:Y:S01]  /*23370*/  FMUL.FTZ R29, R11.reuse, R28 ;  /* 0x0000001c0b1d7220 */ /* 0x060fe20000410000 */
[C---:B------:R-:W-:Y:S01]  /*23380*/  FMUL.FTZ R31, R11.reuse, R30 ;  /* 0x0000001e0b1f7220 */ /* 0x040fe20000410000 */
[----:B------:R-:W-:Y:S01]  /*23390*/  ST.E desc[UR42][R16.64+0x424], R37 ;  /* 0x0004242510007985 */ /* 0x000fe2000c10192a */
[----:B0-----:R-:W-:-:S03]  /*233a0*/  FMUL.FTZ R7, R11, R36 ;  /* 0x000000240b077220 */ /* 0x001fc60000410000 */
        /* <DEDUP_REMOVED lines=9> */
[C---:B------:R-:W-:Y:S01]  /*23440*/  FMUL.FTZ R39, R11.reuse, R42 ;  /* 0x0000002a0b277220 */ /* 0x040fe20000410000 */
[C---:B-1----:R-:W-:Y:S01]  /*23450*/  FMUL.FTZ R27, R11.reuse, R44 ;  /* 0x0000002c0b1b7220 */ /* 0x042fe20000410000 */
[C---:B--2---:R-:W-:Y:S01]  /*23460*/  FMUL.FTZ R29, R11.reuse, R46 ;  /* 0x0000002e0b1d7220 */ /* 0x044fe20000410000 */
[C---:B---3--:R-:W-:Y:S01]  /*23470*/  FMUL.FTZ R31, R11.reuse, R48 ;  /* 0x000000300b1f7220 */ /* 0x048fe20000410000 */
[----:B------:R1:W-:Y:S01]  /*23480*/  ST.E desc[UR42][R16.64+0x264], R33 ;  /* 0x0002642110007985 */ /* 0x0003e2000c10192a */
[----:B0-----:R-:W-:-:S03]  /*23490*/  FMUL.FTZ R7, R11, R54 ;  /* 0x000000360b077220 */ /* 0x001fc60000410000 */
[----:B------:R0:W-:Y:S04]  /*234a0*/  ST.E desc[UR42][R16.64+0x270], R35 ;  /* 0x0002702310007985 */ /* 0x0001e8000c10192a */
[----:B------:R2:W-:Y:S04]  /*234b0*/  ST.E desc[UR42][R16.64+0x280], R25 ;  /* 0x0002801910007985 */ /* 0x0005e8000c10192a */
[----:B------:R3:W-:Y:S01]  /*234c0*/  ST.E desc[UR42][R16.64+0x284], R37 ;  /* 0x0002842510007985 */ /* 0x0007e2000c10192a */
[----:B-1----:R-:W-:-:S03]  /*234d0*/  FMUL.FTZ R33, R11, R50 ;  /* 0x000000320b217220 */ /* 0x002fc60000410000 */
[----:B------:R1:W-:Y:S01]  /*234e0*/  ST.E desc[UR42][R16.64+0x290], R39 ;  /* 0x0002902710007985 */ /* 0x0003e2000c10192a */
[----:B0-----:R-:W-:-:S03]  /*234f0*/  FMUL.FTZ R35, R11, R52 ;  /* 0x000000340b237220 */ /* 0x001fc60000410000 */
[----:B------:R0:W-:Y:S01]  /*23500*/  ST.E desc[UR42][R16.64+0x294], R27 ;  /* 0x0002941b10007985 */ /* 0x0001e2000c10192a */
[----:B--2---:R-:W-:-:S03]  /*23510*/  FMUL.FTZ R25, R11, R56 ;  /* 0x000000380b197220 */ /* 0x004fc60000410000 */
[----:B------:R2:W-:Y:S01]  /*23520*/  ST.E desc[UR42][R16.64+0x2a0], R29 ;  /* 0x0002a01d10007985 */ /* 0x0005e2000c10192a */
[----:B---3--:R-:W-:-:S03]  /*23530*/  FMUL.FTZ R37, R11, R60 ;  /* 0x0000003c0b257220 */ /* 0x008fc60000410000 */
[----:B------:R3:W-:Y:S01]  /*23540*/  ST.E desc[UR42][R16.64+0x2a4], R31 ;  /* 0x0002a41f10007985 */ /* 0x0007e2000c10192a */
[C---:B-1----:R-:W-:Y:S01]  /*23550*/  FMUL.FTZ R39, R11.reuse, R62 ;  /* 0x0000003e0b277220 */ /* 0x042fe20000410000 */
[C---:B0-----:R-:W-:Y:S02]  /*23560*/  FMUL.FTZ R27, R11.reuse, R58 ;  /* 0x0000003a0b1b7220 */ /* 0x041fe40000410000 */
[----:B------:R0:W-:Y:S01]  /*23570*/  ST.E desc[UR42][R16.64+0x2c0], R7 ;  /* 0x0002c00710007985 */ /* 0x0001e2000c10192a */
[C---:B--2---:R-:W-:Y:S01]  /*23580*/  FMUL.FTZ R29, R11.reuse, R64 ;  /* 0x000000400b1d7220 */ /* 0x044fe20000410000 */
[C---:B---3--:R-:W-:Y:S02]  /*23590*/  FMUL.FTZ R31, R11.reuse, R66 ;  /* 0x000000420b1f7220 */ /* 0x048fe40000410000 */
[----:B------:R1:W-:Y:S01]  /*235a0*/  ST.E desc[UR42][R16.64+0x2b0], R33 ;  /* 0x0002b02110007985 */ /* 0x0003e2000c10192a */
[----:B0-----:R-:W-:-:S03]  /*235b0*/  FMUL.FTZ R7, R11, R68 ;  /* 0x000000440b077220 */ /* 0x001fc60000410000 */
[----:B------:R0:W-:Y:S04]  /*235c0*/  ST.E desc[UR42][R16.64+0x2b4], R35 ;  /* 0x0002b42310007985 */ /* 0x0001e8000c10192a */
[----:B------:R2:W-:Y:S01]  /*235d0*/  ST.E desc[UR42][R16.64+0x2c4], R25 ;  /* 0x0002c41910007985 */ /* 0x0005e2000c10192a */
[----:B-1----:R-:W-:-:S03]  /*235e0*/  FMUL.FTZ R33, R11, R70 ;  /* 0x000000460b217220 */ /* 0x002fc60000410000 */
[----:B------:R1:W-:Y:S04]  /*235f0*/  ST.E desc[UR42][R16.64+0x2d0], R27 ;  /* 0x0002d01b10007985 */ /* 0x0003e8000c10192a */
[----:B------:R3:W-:Y:S01]  /*23600*/  ST.E desc[UR42][R16.64+0x2d4], R37 ;  /* 0x0002d42510007985 */ /* 0x0007e2000c10192a */
[----:B0-----:R-:W-:-:S03]  /*23610*/  FMUL.FTZ R35, R11, R72 ;  /* 0x000000480b237220 */ /* 0x001fc60000410000 */
[----:B------:R0:W-:Y:S01]  /*23620*/  ST.E desc[UR42][R16.64+0x2e0], R39 ;  /* 0x0002e02710007985 */ /* 0x0001e2000c10192a */
[----:B--2---:R-:W-:-:S03]  /*23630*/  FMUL.FTZ R25, R11, R74 ;  /* 0x0000004a0b197220 */ /* 0x004fc60000410000 */
[----:B------:R2:W-:Y:S01]  /*23640*/  ST.E desc[UR42][R16.64+0x2e4], R29 ;  /* 0x0002e41d10007985 */ /* 0x0005e2000c10192a */
[----:B-1----:R-:W-:-:S03]  /*23650*/  FMUL.FTZ R27, R11, R76 ;  /* 0x0000004c0b1b7220 */ /* 0x002fc60000410000 */
[----:B------:R1:W-:Y:S01]  /*23660*/  ST.E desc[UR42][R16.64+0x2f0], R31 ;  /* 0x0002f01f10007985 */ /* 0x0003e2000c10192a */
[C---:B---3--:R-:W-:Y:S01]  /*23670*/  FMUL.FTZ R37, R11.reuse, R80 ;  /* 0x000000500b257220 */ /* 0x048fe20000410000 */
[C---:B0-----:R-:W-:Y:S02]  /*23680*/  FMUL.FTZ R39, R11.reuse, R82 ;  /* 0x000000520b277220 */ /* 0x041fe40000410000 */
[----:B------:R0:W-:Y:S01]  /*23690*/  ST.E desc[UR42][R16.64+0x2f4], R7 ;  /* 0x0002f40710007985 */ /* 0x0001e2000c10192a */
[C---:B--2---:R-:W-:Y:S01]  /*236a0*/  FMUL.FTZ R29, R11.reuse, R78 ;  /* 0x0000004e0b1d7220 */ /* 0x044fe20000410000 */
[C---:B-1----:R-:W-:Y:S02]  /*236b0*/  FMUL.FTZ R31, R11.reuse, R84 ;  /* 0x000000540b1f7220 */ /* 0x042fe40000410000 */
        /* <DEDUP_REMOVED lines=38> */
[----:B------:R0:W-:Y:S01]  /*23920*/  ST.E desc[UR42][R16.64+0x394], R27 ;  /* 0x0003941b10007985 */ /* 0x0001e2000c10192a */
[----:B------:R-:W-:-:S03]  /*23930*/  IMAD.U32 R6, RZ, RZ, UR5 ;  /* 0x00000005ff067e24 */ /* 0x000fc6000f8e00ff */
[----:B------:R2:W-:Y:S01]  /*23940*/  ST.E desc[UR42][R16.64+0x3a0], R33 ;  /* 0x0003a02110007985 */ /* 0x0005e2000c10192a */
[----:B-1----:R-:W-:-:S03]  /*23950*/  FMUL.FTZ R25, R11, R124 ;  /* 0x0000007c0b197220 */ /* 0x002fc60000410000 */
[----:B------:R1:W-:Y:S01]  /*23960*/  ST.E desc[UR42][R16.64+0x3a4], R35 ;  /* 0x0003a42310007985 */ /* 0x0003e2000c10192a */
[----:B------:R-:W-:-:S03]  /*23970*/  FMUL.FTZ R43, R11, R140 ;  /* 0x0000008c0b2b7220 */ /* 0x000fc60000410000 */
        /* <DEDUP_REMOVED lines=11> */
[C---:B-1----:R-:W-:Y:S01]  /*23a30*/  FMUL.FTZ R39, R11.reuse, R138 ;  /* 0x0000008a0b277220 */ /* 0x042fe20000410000 */
[----:B------:R-:W-:Y:S01]  /*23a40*/  FMUL.FTZ R11, R11, R142 ;  /* 0x0000008e0b0b7220 */ /* 0x000fe20000410000 */
[----:B0-----:R-:W-:Y:S01]  /*23a50*/  IMAD.U32 R7, RZ, RZ, UR7 ;  /* 0x00000007ff077e24 */ /* 0x001fe2000f8e00ff */
        /* <DEDUP_REMOVED lines=9> */
[----:B------:R3:W-:Y:S04]  /*23af0*/  ST.E desc[UR42][R16.64+0x420], R11 ;  /* 0x0004200b10007985 */ /* 0x0007e8000c10192a */
[----:B0-----:R-:W1:Y:S01]  /*23b00*/  LD.E R25, desc[UR42][R6.64] ;  /* 0x0000002a06197980 */ /* 0x001e62000c101900 */
[----:B------:R-:W-:-:S06]  /*23b10*/  ULOP3.LUT UR6, UR4, 0xc, URZ, 0xfc, !UPT ;  /* 0x0000000c04067892 */ /* 0x000fcc000f8efc3f */
[----:B------:R-:W-:Y:S02]  /*23b20*/  IMAD.U32 R24, RZ, RZ, UR6 ;  /* 0x00000006ff187e24 */ /* 0x000fe4000f8e00ff */
[----:B-1----:R-:W-:Y:S01]  /*23b30*/  FMUL.FTZ R29, R10, R25 ;  /* 0x000000190a1d7220 */ /* 0x002fe20000410000 */
[----:B------:R-:W-:-:S04]  /*23b40*/  IMAD.U32 R25, RZ, RZ, UR7 ;  /* 0x00000007ff197e24 */ /* 0x000fc8000f8e00ff */
[----:B------:R0:W-:Y:S04]  /*23b50*/  ST.E desc[UR42][R6.64], R29 ;  /* 0x0000001d06007985 */ /* 0x0001e8000c10192a */
[----:B------:R-:W2:Y:S01]  /*23b60*/  LD.E R25, desc[UR42][R24.64] ;  /* 0x0000002a18197980 */ /* 0x000ea2000c101900 */
[----:B------:R-:W-:Y:S02]  /*23b70*/  IMAD.U32 R26, RZ, RZ, UR6 ;  /* 0x00000006ff1a7e24 */ /* 0x000fe4000f8e00ff */
[----:B------:R-:W-:Y:S02]  /*23b80*/  IMAD.U32 R27, RZ, RZ, UR7 ;  /* 0x00000007ff1b7e24 */ /* 0x000fe4000f8e00ff */
[----:B--2---:R-:W-:-:S05]  /*23b90*/  FMUL.FTZ R31, R10, R25 ;  /* 0x000000190a1f7220 */ /* 0x004fca0000410000 */
[----:B------:R1:W-:Y:S04]  /*23ba0*/  ST.E desc[UR42][R26.64], R31 ;  /* 0x0000001f1a007985 */ /* 0x0003e8000c10192a */
[----:B------:R-:W2:Y:S04]  /*23bb0*/  LD.E R147, desc[UR42][R16.64+0x42c] ;  /* 0x00042c2a10937980 */ /* 0x000ea8000c101900 */
[----:B---3--:R-:W3:Y:S04]  /*23bc0*/  LD.E R11, desc[UR42][R16.64+0x248] ;  /* 0x0002482a100b7980 */ /* 0x008ee8000c101900 */
[----:B------:R-:W4:Y:S04]  /*23bd0*/  LD.E R33, desc[UR42][R16.64+0x24c] ;  /* 0x00024c2a10217980 */ /* 0x000f28000c101900 */
[----:B------:R-:W5:Y:S04]  /*23be0*/  LD.E R35, desc[UR42][R16.64+0x258] ;  /* 0x0002582a10237980 */ /* 0x000f68000c101900 */
[----:B------:R-:W5:Y:S04]  /*23bf0*/  LD.E R37, desc[UR42][R16.64+0x25c] ;  /* 0x00025c2a10257980 */ /* 0x000f68000c101900 */
[----:B------:R-:W5:Y:S04]  /*23c00*/  LD.E R39, desc[UR42][R16.64+0x268] ;  /* 0x0002682a10277980 */ /* 0x000f68000c101900 */
        /* <DEDUP_REMOVED lines=182> */
[----:B------:R-:W3:Y:S04]  /*24770*/  LD.E R25, desc[UR42][R2.64] ;  /* 0x0000002a02197980 */ /* 0x000ee8000c101900 */
[----:B------:R-:W3:Y:S04]  /*24780*/  LD.E.64 R10, desc[UR42][R16.64+0xa8] ;  /* 0x0000a82a100a7980 */ /* 0x000ee8000c101b00 */
[----:B--2---:R0:W-:Y:S04]  /*24790*/  ST.E desc[UR42][R16.64+0x230], R31 ;  /* 0x0002301f10007985 */ /* 0x0041e8000c10192a */
[----:B------:R-:W2:Y:S01]  /*247a0*/  LD.E R33, desc[UR42][R8.64] ;  /* 0x0000002a08217980 */ /* 0x000ea2000c101900 */
[----:B------:R-:W-:-:S03]  /*247b0*/  IMAD.U32 R27, RZ, RZ, UR7 ;  /* 0x00000007ff1b7e24 */ /* 0x000fc6000f8e00ff */
[----:B--2---:R2:W-:Y:S04]  /*247c0*/  ST.E desc[UR42][R8.64], R33 ;  /* 0x0000002108007985 */ /* 0x0045e8000c10192a */
[----:B------:R-:W4:Y:S01]  /*247d0*/  LD.E R35, desc[UR42][R6.64] ;  /* 0x0000002a06237980 */ /* 0x000f22000c101900 */
[----:B------:R-:W-:Y:S02]  /*247e0*/  IMAD.U32 R28, RZ, RZ, UR6 ;  /* 0x00000006ff1c7e24 */ /* 0x000fe4000f8e00ff */
[----:B------:R-:W-:Y:S01]  /*247f0*/  IMAD.U32 R29, RZ, RZ, UR7 ;  /* 0x00000007ff1d7e24 */ /* 0x000fe2000f8e00ff */
[----:B----4-:R4:W-:Y:S04]  /*24800*/  ST.E desc[UR42][R6.64], R35 ;  /* 0x0000002306007985 */ /* 0x0109e8000c10192a */
[----:B------:R-:W5:Y:S04]  /*24810*/  LD.E R27, desc[UR42][R26.64] ;  /* 0x0000002a1a1b7980 */ /* 0x000f68000c101900 */
[----:B-----5:R5:W-:Y:S04]  /*24820*/  ST.E desc[UR42][R28.64], R27 ;  /* 0x0000001b1c007985 */ /* 0x020be8000c10192a */
[----:B------:R-:W3:Y:S04]  /*24830*/  LD.E R37, desc[UR42][R16.64+0x240] ;  /* 0x0002402a10257980 */ /* 0x000ee8000c101900 */
[----:B0-----:R-:W3:Y:S04]  /*24840*/  LD.E R31, desc[UR42][R16.64+0x244] ;  /* 0x0002442a101f7980 */ /* 0x001ee8000c101900 */
[----:B------:R-:W3:Y:S04]  /*24850*/  LD.E R39, desc[UR42][R16.64+0x248] ;  /* 0x0002482a10277980 */ /* 0x000ee8000c101900 */
[----:B------:R-:W3:Y:S04]  /*24860*/  LD.E R43, desc[UR42][R16.64+0x24c] ;  /* 0x00024c2a102b7980 */ /* 0x000ee8000c101900 */
[----:B--2---:R-:W2:Y:S04]  /*24870*/  LD.E R33, desc[UR42][R16.64+0x250] ;  /* 0x0002502a10217980 */ /* 0x004ea8000c101900 */
[----:B------:R-:W2:Y:S04]  /*24880*/  LD.E R45, desc[UR42][R16.64+0x254] ;  /* 0x0002542a102d7980 */ /* 0x000ea8000c101900 */
[----:B------:R-:W2:Y:S04]  /*24890*/  LD.E R47, desc[UR42][R16.64+0x258] ;  /* 0x0002582a102f7980 */ /* 0x000ea8000c101900 */
[----:B----4-:R-:W4:Y:S04]  /*248a0*/  LD.E R35, desc[UR42][R16.64+0x25c] ;  /* 0x00025c2a10237980 */ /* 0x010f28000c101900 */
[----:B------:R-:W4:Y:S04]  /*248b0*/  LD.E R49, desc[UR42][R16.64+0x260] ;  /* 0x0002602a10317980 */ /* 0x000f28000c101900 */
        /* <DEDUP_REMOVED lines=115> */
[----:B---3--:R-:W-:Y:S04]  /*24ff0*/  ST.E desc[UR42][R16.64+0x240], R37 ;  /* 0x0002402510007985 */ /* 0x008fe8000c10192a */
[----:B------:R-:W-:Y:S04]  /*25000*/  ST.E desc[UR42][R16.64+0x244], R31 ;  /* 0x0002441f10007985 */ /* 0x000fe8000c10192a */
[----:B------:R-:W-:Y:S04]  /*25010*/  ST.E desc[UR42][R16.64+0x248], R39 ;  /* 0x0002482710007985 */ /* 0x000fe8000c10192a */
[----:B------:R-:W-:Y:S04]  /*25020*/  ST.E desc[UR42][R16.64+0x24c], R43 ;  /* 0x00024c2b10007985 */ /* 0x000fe8000c10192a */
[----:B--2---:R-:W-:Y:S04]  /*25030*/  ST.E desc[UR42][R16.64+0x250], R33 ;  /* 0x0002502110007985 */ /* 0x004fe8000c10192a */
[----:B------:R-:W-:Y:S04]  /*25040*/  ST.E desc[UR42][R16.64+0x254], R45 ;  /* 0x0002542d10007985 */ /* 0x000fe8000c10192a */
[----:B------:R-:W-:Y:S04]  /*25050*/  ST.E desc[UR42][R16.64+0x258], R47 ;  /* 0x0002582f10007985 */ /* 0x000fe8000c10192a */
[----:B----4-:R-:W-:Y:S04]  /*25060*/  ST.E desc[UR42][R16.64+0x25c], R35 ;  /* 0x00025c2310007985 */ /* 0x010fe8000c10192a */
[----:B------:R-:W-:Y:S04]  /*25070*/  ST.E desc[UR42][R16.64+0x260], R49 ;  /* 0x0002603110007985 */ /* 0x000fe8000c10192a */
        /* <DEDUP_REMOVED lines=116> */
[----:B------:R-:W-:-:S02]  /*257c0*/  IMAD.U32 R27, RZ, RZ, UR7 ;  /* 0x00000007ff1b7e24 */ /* 0x000fc4000f8e00ff */
[----:B--2---:R-:W-:Y:S01]  /*257d0*/  IMAD.U32 R26, RZ, RZ, UR6 ;  /* 0x00000006ff1a7e24 */ /* 0x004fe2000f8e00ff */
[----:B------:R-:W-:Y:S01]  /*257e0*/  F2FP.F16.F32.PACK_AB R168, R41, R168 ;  /* 0x000000a829a8723e */ /* 0x000fe200000000ff */
[----:B------:R-:W-:Y:S01]  /*257f0*/  IMAD R10, R25, 0xc00, R10 ;  /* 0x00000c00190a7824 */ /* 0x000fe200078e020a */
[----:B---3--:R-:W2:Y:S04]  /*25800*/  LD.E R28, desc[UR42][R16.64+0x240] ;  /* 0x0002402a101c7980 */ /* 0x008ea8000c101900 */
[----:B------:R-:W2:Y:S04]  /*25810*/  LD.E R27, desc[UR42][R26.64] ;  /* 0x0000002a1a1b7980 */ /* 0x000ea8000c101900 */
[----:B------:R-:W2:Y:S04]  /*25820*/  LD.E R29, desc[UR42][R16.64+0x244] ;  /* 0x0002442a101d7980 */ /* 0x000ea8000c101900 */
[----:B----4-:R-:W2:Y:S04]  /*25830*/  LD.E R30, desc[UR42][R16.64+0x248] ;  /* 0x0002482a101e7980 */ /* 0x010ea8000c101900 */
[----:B------:R-:W2:Y:S04]  /*25840*/  LD.E R31, desc[UR42][R16.64+0x24c] ;  /* 0x00024c2a101f7980 */ /* 0x000ea8000c101900 */
[----:B-----5:R-:W2:Y:S04]  /*25850*/  LD.E R32, desc[UR42][R16.64+0x250] ;  /* 0x0002502a10207980 */ /* 0x020ea8000c101900 */
[----:B------:R-:W2:Y:S04]  /*25860*/  LD.E R33, desc[UR42][R16.64+0x254] ;  /* 0x0002542a10217980 */ /* 0x000ea8000c101900 */
[----:B-1----:R-:W2:Y:S04]  /*25870*/  LD.E R34, desc[UR42][R16.64+0x258] ;  /* 0x0002582a10227980 */ /* 0x002ea8000c101900 */
        /* <DEDUP_REMOVED lines=124> */
[----:B------:R-:W-:Y:S02]  /*26040*/  F2FP.F16.F32.PACK_AB R169, R13, R169 ;  /* 0x000000a90da9723e */ /* 0x000fe400000000ff */
[----:B------:R-:W-:Y:S01]  /*26050*/  F2FP.F16.F32.PACK_AB R171, R12, R171 ;  /* 0x000000ab0cab723e */ /* 0x000fe200000000ff */
[----:B------:R-:W-:Y:S01]  /*26060*/  VOTEU.ANY UP0, P1 ;  /* 0x00000000003f7886 */ /* 0x000fe20000800100 */
[----:B------:R-:W-:Y:S02]  /*26070*/  VIADD R12, R10, 0x80 ;  /* 0x000000800a0c7836 */ /* 0x000fe40000000000 */
[----:B------:R-:W-:Y:S01]  /*26080*/  IMAD.MOV.U32 R13, RZ, RZ, R11 ;  /* 0x000000ffff0d7224 */ /* 0x000fe200078e000b */
[----:B--2---:R-:W-:-:S06]  /*26090*/  WARPGROUP.ARRIVE ;  /* 0x00000000000079c5 */ /* 0x004fcc0000000000 */
[----:B------:R-:W-:Y:S01]  /*260a0*/  HGMMA.64x256x16.F32 R24, R168, gdesc[UR8].tnspB, R24, UP0, gsb0 ;  /* 0x43e00008a8187df0 */ /* 0x000fe2000b800818 */
[----:B------:R-:W-:Y:S01]  /*260b0*/  R2UR UR10, R12 ;  /* 0x000000000c0a72ca */ /* 0x000fe200000e0000 */
[----:B------:R-:W-:Y:S01]  /*260c0*/  IMAD.U32 R12, RZ, RZ, UR6 ;  /* 0x00000006ff0c7e24 */ /* 0x000fe2000f8e00ff */
[----:B------:R-:W-:Y:S01]  /*260d0*/  R2UR UR11, R13 ;  /* 0x000000000d0b72ca */ /* 0x000fe200000e0000 */
[----:B------:R-:W-:Y:S01]  /*260e0*/  IMAD.U32 R13, RZ, RZ, UR7 ;  /* 0x00000007ff0d7e24 */ /* 0x000fe2000f8e00ff */
        /* <DEDUP_REMOVED lines=135> */
[----:B------:R-:W-:Y:S02]  /*26960*/  VIADD R12, R10, 0x100 ;  /* 0x000001000a0c7836 */ /* 0x000fe40000000000 */
[----:B------:R-:W-:Y:S01]  /*26970*/  IMAD.MOV.U32 R13, RZ, RZ, R11 ;  /* 0x000000ffff0d7224 */ /* 0x000fe200078e000b */
[----:B------:R-:W-:Y:S02]  /*26980*/  STL [R1+0x88], R4 ;  /* 0x0000880401007387 */ /* 0x000fe40000100800 */
[----:B------:R-:W-:Y:S01]  /*26990*/  R2UR UR10, R12 ;  /* 0x000000000c0a72ca */ /* 0x000fe200000e0000 */
[----:B------:R-:W-:Y:S01]  /*269a0*/  IMAD.U32 R12, RZ, RZ, UR6 ;  /* 0x00000006ff0c7e24 */ /* 0x000fe2000f8e00ff */
[----:B------:R-:W-:Y:S01]  /*269b0*/  R2UR UR11, R13 ;  /* 0x000000000d0b72ca */ /* 0x000fe200000e0000 */
[----:B------:R-:W-:Y:S01]  /*269c0*/  IMAD.U32 R13, RZ, RZ, UR7 ;  /* 0x00000007ff0d7e24 */ /* 0x000fe2000f8e00ff */
[----:B------:R-:W-:-:S02]  /*269d0*/  WARPGROUP.DEPBAR.LE gsb0, 0x0 ;  /* 0x00008000000079c5 */ /* 0x000fc40000010000 */
[----:B------:R-:W-:Y:S01]  /*269e0*/  ST.E desc[UR42][R16.64+0x230], R24 ;  /* 0x0002301810007985 */ /* 0x000fe2000c10192a */
[----:B------:R-:W-:Y:S02]  /*269f0*/  F2FP.F16.F32.PACK_AB R168, R213, R214 ;  /* 0x000000d6d5a8723e */ /* 0x000fe400000000ff */
        /* <DEDUP_REMOVED lines=280> */
[----:B------:R-:W-:Y:S02]  /*27b80*/  IMAD.U32 R13, RZ, RZ, UR7 ;  /* 0x00000007ff0d7e24 */ /* 0x000fe4000f8e00ff */
[----:B------:R-:W-:Y:S01]  /*27b90*/  VIADD R10, R10, 0x280 ;  /* 0x000002800a0a7836 */ /* 0x000fe20000000000 */
        /* <DEDUP_REMOVED lines=136> */
[----:B------:R-:W-:Y:S01]  /*28420*/  IMAD.U32 R10, RZ, RZ, UR6 ;  /* 0x00000006ff0a7e24 */ /* 0x000fe2000f8e00ff */
[----:B------:R-:W-:Y:S01]  /*28430*/  R2UR UR11, R11 ;  /* 0x000000000b0b72ca */ /* 0x000fe200000e0000 */
[----:B------:R-:W-:Y:S01]  /*28440*/  IMAD.U32 R11, RZ, RZ, UR7 ;  /* 0x00000007ff0b7e24 */ /* 0x000fe2000f8e00ff */
[----:B------:R-:W-:Y:S01]  /*28450*/  STL [R1+0x88], R4 ;  /* 0x0000880401007387 */ /* 0x000fe20000100800 */
[----:B------:R-:W-:-:S03]  /*28460*/  WARPGROUP.DEPBAR.LE gsb0, 0x0 ;  /* 0x00008000000079c5 */ /* 0x000fc60000010000 */
        /* <DEDUP_REMOVED lines=135> */
[----:B------:R-:W-:Y:S01]  /*28ce0*/  MOV R11, UR7 ;  /* 0x00000007000b7c02 */ /* 0x000fe20008000f00 */
[----:B------:R-:W-:Y:S01]  /*28cf0*/  STL [R1+0x88], R4 ;  /* 0x0000880401007387 */ /* 0x000fe20000100800 */
[----:B------:R-:W-:-:S03]  /*28d00*/  WARPGROUP.DEPBAR.LE gsb0, 0x0 ;  /* 0x00008000000079c5 */ /* 0x000fc60000010000 */
        /* <DEDUP_REMOVED lines=129> */
[----:B------:R-:W2:Y:S04]  /*29520*/  LD.E R5, desc[UR42][R16.64+0x230] ;  /* 0x0002302a10057980 */ /* 0x000ea8000c101900 */
[----:B--2---:R1:W-:Y:S04]  /*29530*/  ST.E desc[UR42][R16.64+0x230], R5 ;  /* 0x0002300510007985 */ /* 0x0043e8000c10192a */
[----:B0-----:R-:W2:Y:S01]  /*29540*/  LD.E R11, desc[UR42][R8.64] ;  /* 0x0000002a080b7980 */ /* 0x001ea2000c101900 */
[----:B------:R-:W-:-:S02]  /*29550*/  IMAD.U32 R14, RZ, RZ, UR6 ;  /* 0x00000006ff0e7e24 */ /* 0x000fc4000f8e00ff */
        /* <DEDUP_REMOVED lines=264> */
.L_x_13001:
[----:B------:R-:W-:Y:S05]  /*2a5e0*/  BSYNC B0 ;  /* 0x0000000000007941 */ /* 0x000fea0003800000 */
.L_x_13000:
[C---:B------:R-:W-:Y:S01]  /*2a5f0*/  ISETP.GT.AND P0, PT, R0.reuse, R165, PT ;  /* 0x000000a50000720c */ /* 0x040fe20003f04270 */
[----:B------:R-:W-:-:S12]  /*2a600*/  VIADD R0, R0, 0xffffffff ;  /* 0xffffffff00007836 */ /* 0x000fd80000000000 */
[----:B------:R-:W-:Y:S05]  /*2a610*/  @P0 BRA `(.L_x_13002) ;  /* 0xffffff4c00340947 */ /* 0x000fea000383ffff */
.L_x_12975:
[----:B0-----:R-:W2:Y:S01]  /*2a620*/  LDL R5, [R1+0x450] ;  /* 0x0004500001057983 */ /* 0x001ea20000100800 */
[----:B------:R-:W-:Y:S05]  /*2a630*/  WARPSYNC.ALL ;  /* 0x0000000000007948 */ /* 0x000fea0003800000 */
[----:B------:R-:W3:Y:S04]  /*2a640*/  LDL R6, [R1+0x454] ;  /* 0x0004540001067983 */ /* 0x000ee80000100800 */
[----:B------:R-:W4:Y:S04]  /*2a650*/  LDL R136, [R1+0x218] ;  /* 0x0002180001887983 */ /* 0x000f280000100800 */
        /* <DEDUP_REMOVED lines=62> */
[----:B--2---:R-:W0:Y:S02]  /*2aa40*/  SHFL.BFLY PT, R0, R5, 0x2, 0x1f ;  /* 0x0c401f0005007f89 */ /* 0x004e2400000e0000 */
[----:B0-----:R-:W-:-:S05]  /*2aa50*/  FADD.FTZ R0, R5, R0 ;  /* 0x0000000005007221 */ /* 0x001fca0000010000 */
[----:B------:R-:W0:Y:S02]  /*2aa60*/  SHFL.BFLY PT, R3, R0, 0x1, 0x1f ;  /* 0x0c201f0000037f89 */ /* 0x000e2400000e0000 */
[----:B0-----:R-:W-:Y:S01]  /*2aa70*/  FADD.FTZ R2, R0, R3 ;  /* 0x0000000300027221 */ /* 0x001fe20000010000 */
[----:B----4-:R-:W-:Y:S01]  /*2aa80*/  VIADD R136, R136, 0x1 ;  /* 0x0000000188887836 */ /* 0x010fe20000000000 */
[----:B------:R-:W2:Y:S04]  /*2aa90*/  LDL R0, [R1+0x224] ;  /* 0x0002240001007983 */ /* 0x000ea80000100800 */
[----:B------:R-:W-:Y:S04]  /*2aaa0*/  STL [R1+0x450], R2 ;  /* 0x0004500201007387 */ /* 0x000fe80000100800 */
[----:B------:R-:W4:Y:S04]  /*2aab0*/  LDL R147, [R1+0x450] ;  /* 0x0004500001937983 */ /* 0x000f280000100800 */
[----:B---3--:R-:W0:Y:S02]  /*2aac0*/  SHFL.BFLY PT, R3, R6, 0x2, 0x1f ;  /* 0x0c401f0006037f89 */ /* 0x008e2400000e0000 */
[----:B0-----:R-:W-:Y:S01]  /*2aad0*/  FADD.FTZ R3, R3, R6 ;  /* 0x0000000603037221 */ /* 0x001fe20000010000 */
[----:B------:R-:W-:Y:S01]  /*2aae0*/  ISETP.NE.AND P2, PT, R136, 0x2, PT ;  /* 0x000000028800780c */ /* 0x000fe20003f45270 */
[----:B------:R-:W3:Y:S04]  /*2aaf0*/  LDL.64 R6, [R1+0x418] ;  /* 0x0004180001067983 */ /* 0x000ee80000100a00 */
[----:B-1----:R-:W0:Y:S08]  /*2ab00*/  SHFL.BFLY PT, R4, R3, 0x1, 0x1f ;  /* 0x0c201f0003047f89 */ /* 0x002e3000000e0000 */
[----:B------:R-:W5:Y:S01]  /*2ab10*/  @!P2 LDL R134, [R1+0x21c] ;  /* 0x00021c000186a983 */ /* 0x000f620000100800 */
[----:B0-----:R-:W-:-:S03]  /*2ab20*/  FADD.FTZ R140, R3, R4 ;  /* 0x00000004038c7221 */ /* 0x001fc60000010000 */
[----:B------:R-:W3:Y:S02]  /*2ab30*/  LDL.64 R4, [R1+0x408] ;  /* 0x0004080001047983 */ /* 0x000ee40000100a00 */
[----:B------:R-:W-:Y:S02]  /*2ab40*/  FSETP.NE.FTZ.AND P1, PT, R140, RZ, PT ;  /* 0x000000ff8c00720b */ /* 0x000fe40003f35000 */
[----:B------:R-:W3:Y:S11]  /*2ab50*/  LDL.64 R2, [R1+0x428] ;  /* 0x0004280001027983 */ /* 0x000ef60000100a00 */
[----:B------:R-:W3:Y:S04]  /*2ab60*/  @P1 LDL R143, [R1+0x460] ;  /* 0x00046000018f1983 */ /* 0x000ee80000100800 */
[----:B------:R-:W3:Y:S01]  /*2ab70*/  @P1 LDL R145, [R1+0x444] ;  /* 0x0004440001911983 */ /* 0x000ee20000100800 */
[----:B------:R-:W-:-:S02]  /*2ab80*/  IMAD.MOV.U32 R142, RZ, RZ, -0x800000 ;  /* 0xff800000ff8e7424 */ /* 0x000fc400078e00ff */
[----:B------:R-:W-:Y:S02]  /*2ab90*/  IMAD.MOV.U32 R137, RZ, RZ, RZ ;  /* 0x000000ffff897224 */ /* 0x000fe400078e00ff */
[----:B------:R-:W-:Y:S01]  /*2aba0*/  IMAD.MOV.U32 R144, RZ, RZ, -0x800000 ;  /* 0xff800000ff907424 */ /* 0x000fe200078e00ff */
[----:B------:R0:W-:Y:S08]  /*2abb0*/  BAR.ARV R188, 0x100 ;  /* 0x000400bc0000751d */ /* 0x0001f00000002000 */
[----:B------:R-:W-:Y:S06]  /*2abc0*/  BAR.ARV 0x8, 0x180 ;  /* 0x0206000000007b1d */ /* 0x000fec0000002000 */
[----:B----4-:R-:W-:-:S13]  /*2abd0*/  FSETP.NE.FTZ.AND P0, PT, R147, RZ, PT ;  /* 0x000000ff9300720b */ /* 0x010fda0003f15000 */
[----:B------:R-:W4:Y:S04]  /*2abe0*/  @P0 LDL R138, [R1+0x460] ;  /* 0x00046000018a0983 */ /* 0x000f280000100800 */
[----:B------:R-:W3:Y:S01]  /*2abf0*/  @P0 LDL R139, [R1+0x440] ;  /* 0x00044000018b0983 */ /* 0x000ee20000100800 */
[----:B------:R-:W1:Y:S02]  /*2ac00*/  @P0 MUFU.LG2 R141, R147 ;  /* 0x00000093008d0308 */ /* 0x000e640000000c00 */
[----:B-1----:R-:W-:-:S06]  /*2ac10*/  @P0 FMUL.FTZ R141, R141, 0.69314718246459960938 ;  /* 0x3f3172188d8d0820 */ /* 0x002fcc0000410000 */
[----:B------:R-:W-:Y:S08]  /*2ac20*/  @P1 MUFU.LG2 R146, R140 ;  /* 0x0000008c00921308 */ /* 0x000ff00000000c00 */
[----:B------:R-:W1:Y:S01]  /*2ac30*/  @P0 MUFU.RCP R137, R147 ;  /* 0x0000009300890308 */ /* 0x000e620000001000 */
[----:B-----5:R-:W-:Y:S01]  /*2ac40*/  @!P2 LOP3.LUT R134, R134, 0x1, RZ, 0x3c, !PT ;  /* 0x000000018686a812 */ /* 0x020fe200078e3cff */
[----:B--2---:R-:W-:Y:S01]  /*2ac50*/  VIADD R0, R0, 0x1 ;  /* 0x0000000100007836 */ /* 0x004fe20000000000 */
        /* <DEDUP_REMOVED lines=101> */
[----:B----4-:R-:W-:-:S04]  /*2b2b0*/  @P0 FMUL.FTZ R138, R138, 0.69314718246459960938 ;  /* 0x3f3172188a8a0820 */ /* 0x010fc80000410000 */
[----:B---3--:R-:W-:Y:S01]  /*2b2c0*/  @P0 FFMA.FTZ R142, R138, R139, R141 ;  /* 0x0000008b8a8e0223 */ /* 0x008fe2000001008d */
        /* <DEDUP_REMOVED lines=106> */
.L_x_12885:
[----:B------:R-:W-:Y:S05]  /*2b970*/  WARPSYNC.ALL ;  /* 0x0000000000007948 */ /* 0x000fea0003800000 */
[----:B------:R-:W1:Y:S08]  /*2b980*/  S2UR UR5, SR_CgaCtaId ;  /* 0x00000000000579c3 */ /* 0x000e700000008800 */
[----:B------:R-:W-:Y:S06]  /*2b990*/  BAR.SYNC.DEFER_BLOCKING 0x5, 0x180 ;  /* 0x0146000000007b1d */ /* 0x000fec0000010000 */
[----:B------:R-:W-:Y:S01]  /*2b9a0*/  UMOV UR4, 0x400 ;  /* 0x0000040000047882 */ /* 0x000fe20000000000 */
[----:B------:R-:W-:Y:S01]  /*2b9b0*/  BSSY B0, `(.L_x_13003) ;  /* 0x00002e3000007945 */ /* 0x000fe20003800000 */
[----:B-1----:R-:W-:-:S06]  /*2b9c0*/  ULEA UR4, UR5, UR4, 0x18 ;  /* 0x0000000405047291 */ /* 0x002fcc000f8ec03f */
[----:B0-----:R-:W-:-:S05]  /*2b9d0*/  IMAD.U32 R144, RZ, RZ, UR4 ;  /* 0x00000004ff907e24 */ /* 0x001fca000f8e00ff */
[----:B------:R0:W1:Y:S01]  /*2b9e0*/  LDS.128 R120, [R144+0x324d0] ;  /* 0x0324d00090787984 */ /* 0x0000620000000c00 */
[----:B------:R-:W-:Y:S06]  /*2b9f0*/  BAR.ARV 0x4, 0x180 ;  /* 0x0106000000007b1d */ /* 0x000fec0000002000 */
[----:B------:R-:W-:Y:S05]  /*2ba00*/  @P0 BRA `(.L_x_13004) ;  /* 0x0000002000280947 */ /* 0x000fea0003800000 */
        /* <DEDUP_REMOVED lines=32> */
[----:B------:R-:W0:Y:S01]  /*2bc10*/  S2R R19, SR_SWINHI ;  /* 0x0000000000137919 */ /* 0x000e220000002f00 */
[----:B------:R-:W-:Y:S05]  /*2bc20*/  WARPSYNC.ALL ;  /* 0x0000000000007948 */ /* 0x000fea0003800000 */
[----:B------:R-:W-:Y:S01]  /*2bc30*/  ULDC.64 UR4, c[0x0][0xd00] ;  /* 0x0003400000047ab9 */ /* 0x000fe20000000a00 */
[----:B-----5:R-:W-:-:S02]  /*2bc40*/  MOV R2, R144 ;  /* 0x0000009000027202 */ /* 0x020fc40000000f00 */
[----:B0-----:R-:W-:-:S03]  /*2bc50*/  MOV R3, R19 ;  /* 0x0000001300037202 */ /* 0x001fc60000000f00 */
[----:B------:R-:W-:-:S03]  /*2bc60*/  IMAD.WIDE R18, R235, 0x2, R2 ;  /* 0x00000002eb127825 */ /* 0x000fc600078e0202 */
[----:B------:R-:W-:-:S04]  /*2bc70*/  IADD3 R0, P1, R18, 0x20, RZ ;  /* 0x0000002012007810 */ /* 0x000fc80007f3e0ff */
[----:B------:R-:W-:Y:S02]  /*2bc80*/  LOP3.LUT R213, R0, 0x380, RZ, 0xc0, !PT ;  /* 0x0000038000d57812 */ /* 0x000fe400078ec0ff */
[C---:B------:R-:W-:Y:S02]  /*2bc90*/  IADD3 R146, P3, R18.reuse, 0x60, RZ ;  /* 0x0000006012927810 */ /* 0x040fe40007f7e0ff */
[----:B------:R-:W-:Y:S02]  /*2bca0*/  SHF.R.U64 R213, R213, 0x3, RZ ;  /* 0x00000003d5d57819 */ /* 0x000fe400000012ff */
[C---:B------:R-:W-:Y:S02]  /*2bcb0*/  IADD3 R148, P2, R18.reuse, 0x40, RZ ;  /* 0x0000004012947810 */ /* 0x040fe40007f5e0ff */
[C---:B------:R-:W-:Y:S01]  /*2bcc0*/  IADD3 R20, P4, R18.reuse, 0x4000, RZ ;  /* 0x0000400012147810 */ /* 0x040fe20007f9e0ff */
[----:B------:R-:W-:Y:S01]  /*2bcd0*/  IMAD.X R207, RZ, RZ, R19, P1 ;  /* 0x000000ffffcf7224 */ /* 0x000fe200008e0613 */
[----:B------:R-:W-:-:S02]  /*2bce0*/  IADD3 R145, P0, R18, 0x4040, RZ ;  /* 0x0000404012917810 */ /* 0x000fc40007f1e0ff */
[----:B------:R-:W-:Y:S02]  /*2bcf0*/  IADD3 R170, P1, R18, 0x4060, RZ ;  /* 0x0000406012aa7810 */ /* 0x000fe40007f3e0ff */
[----:B------:R-:W-:Y:S02]  /*2bd00*/  LOP3.LUT R190, R146, 0x380, RZ, 0xc0, !PT ;  /* 0x0000038092be7812 */ /* 0x000fe400078ec0ff */
[----:B------:R-:W-:Y:S02]  /*2bd10*/  LOP3.LUT R206, R213, R0, RZ, 0x3c, !PT ;  /* 0x00000000d5ce7212 */ /* 0x000fe400078e3cff */
[----:B------:R-:W-:Y:S02]  /*2bd20*/  LOP3.LUT R186, R148, 0x380, RZ, 0xc0, !PT ;  /* 0x0000038094ba7812 */ /* 0x000fe400078ec0ff */
[----:B------:R-:W-:Y:S02]  /*2bd30*/  LOP3.LUT R213, R20, 0x380, RZ, 0xc0, !PT ;  /* 0x0000038014d57812 */ /* 0x000fe400078ec0ff */
[----:B------:R-:W-:Y:S01]  /*2bd40*/  LOP3.LUT R0, R145, 0x380, RZ, 0xc0, !PT ;  /* 0x0000038091007812 */ /* 0x000fe200078ec0ff */
[--C-:B------:R-:W-:Y:S01]  /*2bd50*/  IMAD.X R203, RZ, RZ, R19.reuse, P3 ;  /* 0x000000ffffcb7224 */ /* 0x100fe200018e0613 */
[----:B------:R-:W-:Y:S01]  /*2bd60*/  SHF.R.U64 R217, R190, 0x3, RZ ;  /* 0x00000003bed97819 */ /* 0x000fe200000012ff */
[--C-:B------:R-:W-:Y:S01]  /*2bd70*/  IMAD.X R191, RZ, RZ, R19.reuse, P1 ;  /* 0x000000ffffbf7224 */ /* 0x100fe200008e0613 */
[----:B------:R-:W-:Y:S01]  /*2bd80*/  SHF.R.U64 R215, R186, 0x3, RZ ;  /* 0x00000003bad77819 */ /* 0x000fe200000012ff */
[----:B------:R-:W-:Y:S01]  /*2bd90*/  IMAD.X R199, RZ, RZ, R19, P4 ;  /* 0x000000ffffc77224 */ /* 0x000fe200020e0613 */
[----:B------:R-:W-:-:S02]  /*2bda0*/  SHF.R.U64 R213, R213, 0x3, RZ ;  /* 0x00000003d5d57819 */ /* 0x000fc400000012ff */
[C---:B-1----:R-:W-:Y:S02]  /*2bdb0*/  IADD3 R120, P5, R18.reuse, 0x4020, RZ ;  /* 0x0000402012787810 */ /* 0x042fe40007fbe0ff */
[C---:B------:R-:W-:Y:S02]  /*2bdc0*/  IADD3 R168, P3, R18.reuse, 0x8020, RZ ;  /* 0x0000802012a87810 */ /* 0x040fe40007f7e0ff */
[----:B------:R-:W-:Y:S02]  /*2bdd0*/  IADD3 R189, P1, R18, 0xc020, RZ ;  /* 0x0000c02012bd7810 */ /* 0x000fe40007f3e0ff */
[----:B------:R-:W-:Y:S01]  /*2bde0*/  SHF.R.U64 R0, R0, 0x3, RZ ;  /* 0x0000000300007819 */ /* 0x000fe200000012ff */
[----:B------:R-:W-:Y:S01]  /*2bdf0*/  IMAD.X R205, RZ, RZ, R19, P2 ;  /* 0x000000ffffcd7224 */ /* 0x000fe200010e0613 */
[C---:B------:R-:W-:Y:S02]  /*2be00*/  IADD3 R211, P4, R18.reuse, 0x8040, RZ ;  /* 0x0000804012d37810 */ /* 0x040fe40007f9e0ff */
[----:B------:R-:W-:-:S02]  /*2be10*/  LOP3.LUT R21, R18, 0x380, RZ, 0xc0, !PT ;  /* 0x0000038012157812 */ /* 0x000fc400078ec0ff */
[----:B------:R-:W-:Y:S02]  /*2be20*/  LOP3.LUT R202, R217, R146, RZ, 0x3c, !PT ;  /* 0x00000092d9ca7212 */ /* 0x000fe400078e3cff */
[----:B------:R-:W-:Y:S02]  /*2be30*/  IADD3 R150, P2, R18, 0x8000, RZ ;  /* 0x0000800012967810 */ /* 0x000fe40007f5e0ff */
[----:B------:R-:W-:Y:S02]  /*2be40*/  LOP3.LUT R204, R215, R148, RZ, 0x3c, !PT ;  /* 0x00000094d7cc7212 */ /* 0x000fe400078e3cff */
[----:B------:R-:W-:Y:S02]  /*2be50*/  LOP3.LUT R217, R170, 0x380, RZ, 0xc0, !PT ;  /* 0x00000380aad97812 */ /* 0x000fe400078ec0ff */
[----:B------:R-:W-:Y:S01]  /*2be60*/  LOP3.LUT R198, R213, R20, RZ, 0x3c, !PT ;  /* 0x00000014d5c67212 */ /* 0x000fe200078e3cff */
[----:B------:R-:W-:Y:S01]  /*2be70*/  IMAD.X R147, RZ, RZ, R19, P1 ;  /* 0x000000ffff937224 */ /* 0x000fe200008e0613 */
[----:B------:R-:W-:-:S02]  /*2be80*/  LOP3.LUT R215, R120, 0x380, RZ, 0xc0, !PT ;  /* 0x0000038078d77812 */ /* 0x000fc400078ec0ff */
[----:B------:R-:W-:Y:S02]  /*2be90*/  LOP3.LUT R194, R0, R145, RZ, 0x3c, !PT ;  /* 0x0000009100c27212 */ /* 0x000fe400078e3cff */
[----:B------:R-:W-:Y:S01]  /*2bea0*/  LOP3.LUT R213, R168, 0x380, RZ, 0xc0, !PT ;  /* 0x00000380a8d57812 */ /* 0x000fe200078ec0ff */
[--C-:B------:R-:W-:Y:S01]  /*2beb0*/  IMAD.X R195, RZ, RZ, R19.reuse, P0 ;  /* 0x000000ffffc37224 */ /* 0x100fe200000e0613 */
[----:B------:R-:W-:Y:S02]  /*2bec0*/  LOP3.LUT R0, R211, 0x380, RZ, 0xc0, !PT ;  /* 0x00000380d3007812 */ /* 0x000fe400078ec0ff */
[----:B------:R-:W-:Y:S02]  /*2bed0*/  SHF.R.U64 R209, R21, 0x3, RZ ;  /* 0x0000000315d17819 */ /* 0x000fe400000012ff */
[----:B------:R-:W-:Y:S01]  /*2bee0*/  ISETP.NE.U32.AND P1, PT, RZ, UR4, PT ;  /* 0x00000004ff007c0c */ /* 0x000fe2000bf25070 */
[--C-:B------:R-:W-:Y:S01]  /*2bef0*/  IMAD.X R197, RZ, RZ, R19.reuse, P5 ;  /* 0x000000ffffc57224 */ /* 0x100fe200028e0613 */
[----:B------:R-:W-:Y:S01]  /*2bf00*/  IADD3 R165, P0, R18, 0xc000, RZ ;  /* 0x0000c00012a57810 */ /* 0x000fe20007f1e0ff */
[--C-:B------:R-:W-:Y:S01]  /*2bf10*/  IMAD.X R187, RZ, RZ, R19.reuse, P2 ;  /* 0x000000ffffbb7224 */ /* 0x100fe200010e0613 */
[----:B------:R-:W-:Y:S01]  /*2bf20*/  SHF.R.U64 R217, R217, 0x3, RZ ;  /* 0x00000003d9d97819 */ /* 0x000fe200000012ff */
[----:B------:R-:W-:Y:S01]  /*2bf30*/  IMAD.X R171, RZ, RZ, R19, P3 ;  /* 0x000000ffffab7224 */ /* 0x000fe200018e0613 */
[----:B------:R-:W-:-:S02]  /*2bf40*/  LOP3.LUT R145, R150, 0x380, RZ, 0xc0, !PT ;  /* 0x0000038096917812 */ /* 0x000fc400078ec0ff */
[----:B------:R-:W-:Y:S02]  /*2bf50*/  SHF.R.U64 R215, R215, 0x3, RZ ;  /* 0x00000003d7d77819 */ /* 0x000fe400000012ff */
[----:B------:R-:W-:Y:S02]  /*2bf60*/  SHF.R.U64 R213, R213, 0x3, RZ ;  /* 0x00000003d5d57819 */ /* 0x000fe400000012ff */
[C---:B------:R-:W-:Y:S02]  /*2bf70*/  IADD3 R208, P5, R18.reuse, 0x8060, RZ ;  /* 0x0000806012d07810 */ /* 0x040fe40007fbe0ff */
[C---:B------:R-:W-:Y:S02]  /*2bf80*/  IADD3 R200, P2, R18.reuse, 0xc040, RZ ;  /* 0x0000c04012c87810 */ /* 0x040fe40007f5e0ff */
[----:B------:R-:W-:Y:S02]  /*2bf90*/  IADD3 R185, P3, R18, 0xc060, RZ ;  /* 0x0000c06012b97810 */ /* 0x000fe40007f7e0ff */
[----:B------:R-:W-:-:S02]  /*2bfa0*/  SHF.R.U64 R0, R0, 0x3, RZ ;  /* 0x0000000300007819 */ /* 0x000fc400000012ff */
[----:B------:R-:W-:Y:S02]  /*2bfb0*/  LOP3.LUT R18, R209, R18, RZ, 0x3c, !PT ;  /* 0x00000012d1127212 */ /* 0x000fe400078e3cff */
[----:B------:R-:W-:Y:S01]  /*2bfc0*/  ISETP.NE.AND.EX P1, PT, RZ, UR5, PT, P1 ;  /* 0x00000005ff007c0c */ /* 0x000fe2000bf25310 */
[----:B------:R-:W-:Y:S01]  /*2bfd0*/  ULDC.64 UR4, c[0x0][0xd08] ;  /* 0x0003420000047ab9 */ /* 0x000fe20000000a00 */
[----:B------:R-:W-:Y:S01]  /*2bfe0*/  LOP3.LUT R190, R217, R170, RZ, 0x3c, !PT ;  /* 0x000000aad9be7212 */ /* 0x000fe200078e3cff */
[----:B------:R-:W-:Y:S01]  /*2bff0*/  IMAD.X R149, RZ, RZ, R19, P0 ;  /* 0x000000ffff957224 */ /* 0x000fe200000e0613 */
[----:B------:R-:W-:Y:S02]  /*2c000*/  SHF.R.U64 R145, R145, 0x3, RZ ;  /* 0x0000000391917819 */ /* 0x000fe400000012ff */
[----:B------:R-:W-:Y:S02]  /*2c010*/  LOP3.LUT R196, R215, R120, RZ, 0x3c, !PT ;  /* 0x00000078d7c47212 */ /* 0x000fe400078e3cff */
[----:B------:R-:W-:-:S02]  /*2c020*/  LOP3.LUT R170, R213, R168, RZ, 0x3c, !PT ;  /* 0x000000a8d5aa7212 */ /* 0x000fc400078e3cff */
[----:B------:R-:W-:Y:S02]  /*2c030*/  LOP3.LUT R215, R208, 0x380, RZ, 0xc0, !PT ;  /* 0x00000380d0d77812 */ /* 0x000fe400078ec0ff */
[----:B------:R-:W-:Y:S02]  /*2c040*/  LOP3.LUT R168, R0, R211, RZ, 0x3c, !PT ;  /* 0x000000d300a87212 */ /* 0x000fe400078e3cff */
[----:B------:R-:W-:Y:S02]  /*2c050*/  ISETP.NE.U32.AND P0, PT, RZ, UR4, PT ;  /* 0x00000004ff007c0c */ /* 0x000fe4000bf05070 */
[----:B------:R-:W-:Y:S02]  /*2c060*/  LOP3.LUT R0, R165, 0x380, RZ, 0xc0, !PT ;  /* 0x00000380a5007812 */ /* 0x000fe400078ec0ff */
[----:B------:R-:W-:Y:S02]  /*2c070*/  MOV R18, R18 ;  /* 0x0000001200127202 */ /* 0x000fe40000000f00 */
[----:B------:R-:W-:-:S02]  /*2c080*/  LOP3.LUT R186, R145, R150, RZ, 0x3c, !PT ;  /* 0x0000009691ba7212 */ /* 0x000fc400078e3cff */
[----:B------:R-:W-:Y:S02]  /*2c090*/  LOP3.LUT R20, R189, 0x380, RZ, 0xc0, !PT ;  /* 0x00000380bd147812 */ /* 0x000fe400078ec0ff */
[----:B------:R-:W-:Y:S02]  /*2c0a0*/  MOV R206, R206 ;  /* 0x000000ce00ce7202 */ /* 0x000fe40000000f00 */
[----:B------:R-:W-:Y:S02]  /*2c0b0*/  LOP3.LUT R145, R200, 0x380, RZ, 0xc0, !PT ;  /* 0x00000380c8917812 */ /* 0x000fe400078ec0ff */
[----:B------:R-:W-:Y:S02]  /*2c0c0*/  MOV R204, R204 ;  /* 0x000000cc00cc7202 */ /* 0x000fe40000000f00 */
[----:B------:R-:W-:Y:S02]  /*2c0d0*/  SHF.R.U64 R215, R215, 0x3, RZ ;  /* 0x00000003d7d77819 */ /* 0x000fe400000012ff */
[----:B------:R-:W-:-:S02]  /*2c0e0*/  LOP3.LUT R120, R185, 0x380, RZ, 0xc0, !PT ;  /* 0x00000380b9787812 */ /* 0x000fc400078ec0ff */
[----:B------:R-:W-:Y:S02]  /*2c0f0*/  MOV R202, R202 ;  /* 0x000000ca00ca7202 */ /* 0x000fe40000000f00 */
[----:B------:R-:W-:Y:S02]  /*2c100*/  ISETP.NE.AND.EX P0, PT, RZ, UR5, PT, P0 ;  /* 0x00000005ff007c0c */ /* 0x000fe4000bf05300 */
        /* <DEDUP_REMOVED lines=20> */
[----:B------:R-:W-:Y:S01]  /*2c250*/  IMAD.X R169, RZ, RZ, R19, P4 ;  /* 0x000000ffffa97224 */ /* 0x000fe200020e0613 */
[----:B------:R-:W-:Y:S01]  /*2c260*/  SHF.R.U64 R0, R0, 0x3, RZ ;  /* 0x0000000300007819 */ /* 0x000fe200000012ff */
[----:B------:R0:W-:Y:S01]  /*2c270*/  STSM.16.M88.4 [R18], R140 ;  /* 0x0000008c12007844 */ /* 0x0001e20000000200 */
[----:B------:R-:W-:Y:S02]  /*2c280*/  MOV R198, R198 ;  /* 0x000000c600c67202 */ /* 0x000fe40000000f00 */
        /* <DEDUP_REMOVED lines=12> */
[----:B------:R1:W-:Y:S01]  /*2c350*/  STSM.16.M88.4 [R204], R124 ;  /* 0x0000007ccc007844 */ /* 0x0003e20000000200 */
[----:B------:R-:W-:Y:S02]  /*2c360*/  SHF.R.U64 R145, R145, 0x3, RZ ;  /* 0x0000000391917819 */ /* 0x000fe400000012ff */
[----:B------:R-:W-:Y:S02]  /*2c370*/  MOV R194, R194 ;  /* 0x000000c200c27202 */ /* 0x000fe40000000f00 */
[----:B------:R-:W-:-:S02]  /*2c380*/  F2FP.F16.F32.PACK_AB R90, R85, R84 ;  /* 0x00000054555a723e */ /* 0x000fc400000000ff */
[----:B------:R-:W-:Y:S02]  /*2c390*/  F2FP.F16.F32.PACK_AB R91, R87, R86 ;  /* 0x00000056575b723e */ /* 0x000fe400000000ff */
[----:B------:R-:W-:Y:S02]  /*2c3a0*/  F2FP.F16.F32.PACK_AB R81, R83, R82 ;  /* 0x000000525351723e */ /* 0x000fe400000000ff */
[----:B------:R-:W-:Y:S01]  /*2c3b0*/  F2FP.F16.F32.PACK_AB R72, R73, R72 ;  /* 0x000000484948723e */ /* 0x000fe200000000ff */
[----:B------:R1:W-:Y:S01]  /*2c3c0*/  STSM.16.M88.4 [R202], R112 ;  /* 0x00000070ca007844 */ /* 0x0003e20000000200 */
[----:B------:R-:W-:Y:S02]  /*2c3d0*/  LOP3.LUT R150, R215, R208, RZ, 0x3c, !PT ;  /* 0x000000d0d7967212 */ /* 0x000fe400078e3cff */
[----:B------:R-:W-:Y:S02]  /*2c3e0*/  SHF.R.U64 R120, R120, 0x3, RZ ;  /* 0x0000000378787819 */ /* 0x000fe400000012ff */
[----:B------:R-:W-:-:S02]  /*2c3f0*/  MOV R190, R190 ;  /* 0x000000be00be7202 */ /* 0x000fc40000000f00 */
[----:B------:R-:W-:Y:S02]  /*2c400*/  F2FP.F16.F32.PACK_AB R82, R77, R76 ;  /* 0x0000004c4d52723e */ /* 0x000fe400000000ff */
[----:B------:R-:W-:Y:S02]  /*2c410*/  F2FP.F16.F32.PACK_AB R83, R79, R78 ;  /* 0x0000004e4f53723e */ /* 0x000fe400000000ff */
[----:B------:R-:W-:Y:S02]  /*2c420*/  F2FP.F16.F32.PACK_AB R73, R75, R74 ;  /* 0x0000004a4b49723e */ /* 0x000fe400000000ff */
[----:B------:R-:W-:Y:S01]  /*2c430*/  F2FP.F16.F32.PACK_AB R64, R65, R64 ;  /* 0x000000404140723e */ /* 0x000fe200000000ff */
[----:B------:R-:W-:Y:S01]  /*2c440*/  IMAD.X R21, RZ, RZ, R19, P2 ;  /* 0x000000ffff157224 */ /* 0x000fe200010e0613 */
[----:B------:R-:W-:Y:S01]  /*2c450*/  LOP3.LUT R148, R0, R165, RZ, 0x3c, !PT ;  /* 0x000000a500947212 */ /* 0x000fe200078e3cff */
[----:B------:R1:W-:Y:S01]  /*2c460*/  STSM.16.M88.4 [R198], R104 ;  /* 0x00000068c6007844 */ /* 0x0003e20000000200 */
        /* <DEDUP_REMOVED lines=13> */
[----:B------:R1:W-:Y:S01]  /*2c540*/  STSM.16.M88.4 [R194], R88 ;  /* 0x00000058c2007844 */ /* 0x0003e20000000200 */
[----:B------:R-:W-:Y:S02]  /*2c550*/  LOP3.LUT R20, R145, R200, RZ, 0x3c, !PT ;  /* 0x000000c891147212 */ /* 0x000fe400078e3cff */
        /* <DEDUP_REMOVED lines=13> */
[----:B------:R-:W-:Y:S01]  /*2c630*/  MOV R148, R148 ;  /* 0x0000009400947202 */ /* 0x000fe20000000f00 */
[----:B------:R-:W2:Y:S01]  /*2c640*/  LDC.64 R44, c[0x0][0xd00] ;  /* 0x00034000ff2c7b82 */ /* 0x000ea20000000a00 */
[----:B------:R-:W-:-:S02]  /*2c650*/  F2FP.F16.F32.PACK_AB R42, R37, R36 ;  /* 0x00000024252a723e */ /* 0x000fc400000000ff */
[----:B------:R-:W-:Y:S02]  /*2c660*/  F2FP.F16.F32.PACK_AB R43, R39, R38 ;  /* 0x00000026272b723e */ /* 0x000fe400000000ff */
[----:B------:R-:W-:Y:S02]  /*2c670*/  F2FP.F16.F32.PACK_AB R33, R35, R34 ;  /* 0x000000222321723e */ /* 0x000fe400000000ff */
[----:B------:R-:W-:Y:S01]  /*2c680*/  F2FP.F16.F32.PACK_AB R24, R25, R24 ;  /* 0x000000181918723e */ /* 0x000fe200000000ff */
[----:B------:R1:W-:Y:S01]  /*2c690*/  STSM.16.M88.4 [R170], R64 ;  /* 0x00000040aa007844 */ /* 0x0003e20000000200 */
[----:B------:R-:W-:Y:S02]  /*2c6a0*/  MOV R146, R146 ;  /* 0x0000009200927202 */ /* 0x000fe40000000f00 */
        /* <DEDUP_REMOVED lines=8> */
[----:B------:R-:W-:Y:S01]  /*2c730*/  F2FP.F16.F32.PACK_AB R9, R11, R10 ;  /* 0x0000000a0b09723e */ /* 0x000fe200000000ff */
[----:B------:R1:W-:Y:S01]  /*2c740*/  STSM.16.M88.4 [R150], R48 ;  /* 0x0000003096007844 */ /* 0x0003e20000000200 */
[----:B------:R-:W-:Y:S01]  /*2c750*/  MOV R208, R208 ;  /* 0x000000d000d07202 */ /* 0x000fe20000000f00 */
[----:B------:R-:W-:Y:S01]  /*2c760*/  ULDC UR4, c[0x0][0xb88] ;  /* 0x0002e20000047ab9 */ /* 0x000fe20000000800 */
[----:B------:R-:W-:Y:S01]  /*2c770*/  F2FP.F16.F32.PACK_AB R10, R5, R4 ;  /* 0x00000004050a723e */ /* 0x000fe200000000ff */
[----:B0-----:R-:W-:Y:S01]  /*2c780*/  IMAD.MOV.U32 R18, RZ, RZ, RZ ;  /* 0x000000ffff127224 */ /* 0x001fe200078e00ff */
[----:B------:R-:W-:Y:S01]  /*2c790*/  F2FP.F16.F32.PACK_AB R11, R7, R6 ;  /* 0x00000006070b723e */ /* 0x000fe200000000ff */
[----:B------:R-:W0:Y:S01]  /*2c7a0*/  @P0 LDC.64 R4, c[0x0][0xd08] ;  /* 0x00034200ff040b82 */ /* 0x000e220000000a00 */
[----:B------:R1:W-:Y:S04]  /*2c7b0*/  STSM.16.M88.4 [R148], R40 ;  /* 0x0000002894007844 */ /* 0x0003e80000000200 */
[----:B------:R1:W-:Y:S01]  /*2c7c0*/  STSM.16.M88.4 [R146], R32 ;  /* 0x0000002092007844 */ /* 0x0003e20000000200 */
[----:B--2---:R-:W-:-:S02]  /*2c7d0*/  IMAD.WIDE R44, R179, 0x4, R44 ;  /* 0x00000004b32c7825 */ /* 0x004fc400078e022c */
[----:B------:R-:W2:Y:S01]  /*2c7e0*/  LDC R21, c[0x0][0xce8] ;  /* 0x00033a00ff157b82 */ /* 0x000ea20000000800 */
[----:B------:R1:W-:Y:S04]  /*2c7f0*/  STSM.16.M88.4 [R20], R24 ;  /* 0x0000001814007844 */ /* 0x0003e80000000200 */
[----:B------:R1:W-:Y:S03]  /*2c800*/  STSM.16.M88.4 [R208], R8 ;  /* 0x00000008d0007844 */ /* 0x0003e60000000200 */
[----:B------:R-:W-:Y:S01]  /*2c810*/  BAR.SYNC.DEFER_BLOCKING 0x1, 0x100 ;  /* 0x0044000000007b1d */ /* 0x000fe20000010000 */
[----:B------:R-:W-:Y:S02]  /*2c820*/  IMAD.U32 R0, RZ, RZ, UR4 ;  /* 0x00000004ff007e24 */ /* 0x000fe4000f8e00ff */
[----:B0-----:R-:W-:-:S03]  /*2c830*/  @P0 IMAD.WIDE R4, R179, 0x4, R4 ;  /* 0x00000004b3040825 */ /* 0x001fc600078e0204 */
[----:B------:R1:W5:Y:S04]  /*2c840*/  @P1 LDG.E R18, desc[UR42][R44.64] ;  /* 0x0000002a2c121981 */ /* 0x000368000c1e1900 */
[----:B------:R1:W5:Y:S01]  /*2c850*/  @P0 LDG.E R0, desc[UR42][R4.64] ;  /* 0x0000002a04000981 */ /* 0x000362000c1e1900 */
[----:B------:R-:W-:Y:S05]  /*2c860*/  @P0 BRA `(.L_x_13005) ;  /* 0x0000000000100947 */ /* 0x000fea0003800000 */
[----:B------:R-:W-:Y:S05]  /*2c870*/  @!P1 BRA `(.L_x_13005) ;  /* 0x00000000000c9947 */ /* 0x000fea0003800000 */
[----:B-1----:R-:W3:Y:S04]  /*2c880*/  LDG.E R5, desc[UR42][R44.64] ;  /* 0x0000002a2c057981 */ /* 0x002ee8000c1e1900 */
[----:B-----5:R-:W3:Y:S02]  /*2c890*/  LDG.E R0, desc[UR42][R44.64+0x4] ;  /* 0x0000042a2c007981 */ /* 0x020ee4000c1e1900 */
[----:B---3--:R-:W-:-:S07]  /*2c8a0*/  IMAD.IADD R0, R0, 0x1, -R5 ;  /* 0x0000000100007824 */ /* 0x008fce00078e0a05 */
.L_x_13005:
[----:B-12--5:R-:W-:Y:S01]  /*2c8b0*/  IMAD R20, R0, R21, RZ ;  /* 0x0000001500147224 */ /* 0x026fe200078e02ff */
[----:B------:R-:W-:Y:S01]  /*2c8c0*/  LOP3.LUT P0, RZ, R226, 0x3, RZ, 0xc0, !PT ;  /* 0x00000003e2ff7812 */ /* 0x000fe2000780c0ff */
[--C-:B------:R-:W-:Y:S01]  /*2c8d0*/  IMAD.IADD R15, R192, 0x1, R177.reuse ;  /* 0x00000001c00f7824 */ /* 0x100fe200078e02b1 */
[----:B------:R-:W-:Y:S01]  /*2c8e0*/  ISETP.NE.AND P2, PT, R21, 0x1, PT ;  /* 0x000000011500780c */ /* 0x000fe20003f45270 */
[----:B------:R-:W-:Y:S01]  /*2c8f0*/  IMAD.IADD R8, R234, 0x1, R177 ;  /* 0x00000001ea087824 */ /* 0x000fe200078e02b1 */
[----:B------:R-:W-:Y:S02]  /*2c900*/  ULDC.64 UR4, c[0x0][0xc90] ;  /* 0x0003240000047ab9 */ /* 0x000fe40000000a00 */
[----:B------:R-:W-:-:S09]  /*2c910*/  ISETP.GE.OR P3, PT, R15, R20, P0 ;  /* 0x000000140f00720c */ /* 0x000fd20000766670 */
[----:B------:R-:W0:Y:S04]  /*2c920*/  @P2 LDC R5, c[0x0][0xcec] ;  /* 0x00033b00ff052b82 */ /* 0x000e280000000800 */
[----:B------:R-:W2:Y:S01]  /*2c930*/  @!P3 LDL R11, [R1+0x450] ;  /* 0x00045000010bb983 */ /* 0x000ea20000100800 */
[----:B------:R-:W-:Y:S01]  /*2c940*/  SHF.R.S32.HI R0, RZ, 0x1f, R178 ;  /* 0x0000001fff007819 */ /* 0x000fe200000114b2 */
[----:B------:R-:W-:Y:S01]  /*2c950*/  IMAD.MOV.U32 R4, RZ, RZ, R8 ;  /* 0x000000ffff047224 */ /* 0x000fe200078e0008 */
[----:B------:R-:W-:Y:S01]  /*2c960*/  SHF.R.S32.HI R19, RZ, 0x1f, R18 ;  /* 0x0000001fff137819 */ /* 0x000fe20000011412 */
[----:B------:R-:W1:Y:S01]  /*2c970*/  @P2 LDC R6, c[0x0][0xcf0] ;  /* 0x00033c00ff062b82 */ /* 0x000e620000000800 */
[----:B------:R-:W-:Y:S01]  /*2c980*/  SHF.R.S32.HI R76, RZ, 0x1f, R179 ;  /* 0x0000001fff4c7819 */ /* 0x000fe200000114b3 */
[----:B------:R-:W-:Y:S01]  /*2c990*/  IMAD R7, R0, UR4, RZ ;  /* 0x0000000400077c24 */ /* 0x000fe2000f8e02ff */
[----:B------:R-:W-:-:S02]  /*2c9a0*/  SEL R77, R179, RZ, !P1 ;  /* 0x000000ffb34d7207 */ /* 0x000fc40004800000 */
[----:B------:R-:W-:-:S03]  /*2c9b0*/  SEL R76, R76, RZ, !P1 ;  /* 0x000000ff4c4c7207 */ /* 0x000fc60004800000 */
[----:B------:R-:W3:Y:S01]  /*2c9c0*/  @P2 LDC R79, c[0x0][0xcec] ;  /* 0x00033b00ff4f2b82 */ /* 0x000ee20000000800 */
[----:B0-----:R-:W-:-:S07]  /*2c9d0*/  @P2 IMAD.HI.U32 R5, R8, R5, RZ ;  /* 0x0000000508052227 */ /* 0x001fce00078e00ff */
[----:B------:R-:W0:Y:S01]  /*2c9e0*/  @P2 LDC R81, c[0x0][0xcf0] ;  /* 0x00033c00ff512b82 */ /* 0x000e220000000800 */
[----:B-1----:R-:W-:Y:S01]  /*2c9f0*/  @P2 SHF.R.U32.HI R4, RZ, R6, R5 ;  /* 0x00000006ff042219 */ /* 0x002fe20000011605 */
[C---:B------:R-:W-:Y:S02]  /*2ca00*/  IMAD R5, R178.reuse, UR5, R7 ;  /* 0x00000005b2057c24 */ /* 0x040fe4000f8e0207 */
[----:B------:R-:W-:Y:S01]  /*2ca10*/  IMAD.WIDE.U32 R6, R178, UR4, R18 ;  /* 0x00000004b2067c25 */ /* 0x000fe2000f8e0012 */
[----:B------:R-:W-:Y:S01]  /*2ca20*/  ULDC.64 UR4, c[0x0][0xc98] ;  /* 0x0003260000047ab9 */ /* 0x000fe20000000a00 */
[--C-:B------:R-:W-:Y:S02]  /*2ca30*/  SHF.R.S32.HI R13, RZ, 0x1f, R4.reuse ;  /* 0x0000001fff0d7819 */ /* 0x100fe40000011404 */
[----:B------:R-:W-:Y:S02]  /*2ca40*/  IMAD.MOV R9, RZ, RZ, -R4 ;  /* 0x000000ffff097224 */ /* 0x000fe400078e0a04 */
[----:B------:R-:W-:-:S02]  /*2ca50*/  IMAD.IADD R7, R7, 0x1, R5 ;  /* 0x0000000107077824 */ /* 0x000fc400078e0205 */
[----:B------:R-:W-:Y:S02]  /*2ca60*/  IMAD R9, R21, R9, R8 ;  /* 0x0000000915097224 */ /* 0x000fe400078e0208 */
[----:B------:R-:W-:Y:S02]  /*2ca70*/  IMAD R8, R76, UR4, RZ ;  /* 0x000000044c087c24 */ /* 0x000fe4000f8e02ff */
[----:B------:R-:W-:Y:S01]  /*2ca80*/  IMAD.WIDE.U32 R6, R77, UR4, R6 ;  /* 0x000000044d067c25 */ /* 0x000fe2000f8e0006 */
[----:B------:R-:W-:-:S03]  /*2ca90*/  SHF.R.S32.HI R5, RZ, 0x1f, R9 ;  /* 0x0000001fff057819 */ /* 0x000fc60000011409 */
[----:B------:R-:W-:Y:S01]  /*2caa0*/  IMAD R8, R77, UR5, R8 ;  /* 0x000000054d087c24 */ /* 0x000fe2000f8e0208 */
[----:B------:R-:W-:Y:S01]  /*2cab0*/  IADD3 R4, P1, R4, R6, RZ ;  /* 0x0000000604047210 */ /* 0x000fe20007f3e0ff */
[----:B------:R-:W-:Y:S02]  /*2cac0*/  ULDC.64 UR4, c[0x0][0xc88] ;  /* 0x0003220000047ab9 */ /* 0x000fe40000000a00 */
[----:B------:R-:W-:Y:S01]  /*2cad0*/  IMAD R6, R5, UR4, RZ ;  /* 0x0000000405067c24 */ /* 0x000fe2000f8e02ff */
[----:B------:R-:W-:-:S03]  /*2cae0*/  IADD3.X R5, R13, R7, R8, P1, !PT ;  /* 0x000000070d057210 */ /* 0x000fc60000ffe408 */
[C---:B------:R-:W-:Y:S02]  /*2caf0*/  IMAD R7, R9.reuse, UR5, R6 ;  /* 0x0000000509077c24 */ /* 0x040fe4000f8e0206 */
[----:B------:R-:W-:Y:S01]  /*2cb00*/  IMAD.WIDE.U32 R4, R9, UR4, R4 ;  /* 0x0000000409047c25 */ /* 0x000fe2000f8e0004 */
[----:B------:R-:W-:-:S03]  /*2cb10*/  ULDC.64 UR4, c[0x0][0xc50] ;  /* 0x0003140000047ab9 */ /* 0x000fc60000000a00 */
[----:B------:R-:W-:Y:S01]  /*2cb20*/  IMAD.IADD R5, R5, 0x1, R7 ;  /* 0x0000000105057824 */ /* 0x000fe200078e0207 */
[----:B------:R-:W-:-:S04]  /*2cb30*/  LEA R10, P1, R4, UR4, 0x2 ;  /* 0x00000004040a7c11 */ /* 0x000fc8000f8210ff */
[----:B------:R-:W-:Y:S01]  /*2cb40*/  LEA.HI.X R4, R4, UR5, R5, 0x2, P1 ;  /* 0x0000000504047c11 */ /* 0x000fe200088f1405 */
[----:B------:R-:W-:Y:S01]  /*2cb50*/  SHFL.IDX PT, R6, R10, RZ, 0x1c1f ;  /* 0x001c1fff0a067589 */ /* 0x000fe200000e0000 */
[----:B------:R-:W-:Y:S01]  /*2cb60*/  VIADD R5, R15, 0x8 ;  /* 0x000000080f057836 */ /* 0x000fe20000000000 */
[----:B------:R-:W-:Y:S02]  /*2cb70*/  ULDC.64 UR4, c[0x0][0xba0] ;  /* 0x0002e80000047ab9 */ /* 0x000fe40000000a00 */
[----:B------:R-:W2:Y:S02]  /*2cb80*/  SHFL.IDX PT, R7, R4, RZ, 0x1c1f ;  /* 0x001c1fff04077589 */ /* 0x000ea400000e0000 */
[----:B------:R-:W-:Y:S02]  /*2cb90*/  ISETP.GE.OR P0, PT, R5, R20, P0 ;  /* 0x000000140500720c */ /* 0x000fe40000706670 */
[----:B--2---:R1:W-:Y:S11]  /*2cba0*/  @!P3 ST.E desc[UR42][R6.64], R11 ;  /* 0x0000000b0600b985 */ /* 0x0043f6000c10192a */
[----:B------:R-:W2:Y:S01]  /*2cbb0*/  @!P0 LDL R59, [R1+0x454] ;  /* 0x00045400013b8983 */ /* 0x000ea20000100800 */
[----:B------:R-:W-:-:S03]  /*2cbc0*/  IMAD R5, R210, 0x40, R160 ;  /* 0x00000040d2057824 */ /* 0x000fc600078e02a0 */
[----:B------:R-:W-:Y:S01]  /*2cbd0*/  SHFL.IDX PT, R54, R10, 0x1, 0x1c1f ;  /* 0x003c1f000a367f89 */ /* 0x000fe200000e0000 */
[----:B------:R-:W-:-:S03]  /*2cbe0*/  IMAD.WIDE R2, R5, 0x2, R2 ;  /* 0x0000000205027825 */ /* 0x000fc600078e0202 */
[----:B------:R4:W2:Y:S01]  /*2cbf0*/  SHFL.IDX PT, R55, R4, 0x1, 0x1c1f ;  /* 0x003c1f0004377f89 */ /* 0x0008a200000e0000 */
[C---:B------:R-:W-:Y:S02]  /*2cc00*/  IADD3 R25, P4, R2.reuse, 0x3000, RZ ;  /* 0x0000300002197810 */ /* 0x040fe40007f9e0ff */
[C---:B------:R-:W-:Y:S02]  /*2cc10*/  IADD3 R9, P1, R2.reuse, 0x1000, RZ ;  /* 0x0000100002097810 */ /* 0x040fe40007f3e0ff */
[----:B------:R-:W-:Y:S02]  /*2cc20*/  IADD3 R13, P5, R2, 0x2000, RZ ;  /* 0x00002000020d7810 */ /* 0x000fe40007fbe0ff */
[----:B------:R-:W-:Y:S02]  /*2cc30*/  LOP3.LUT R24, R25, 0x380, RZ, 0xc0, !PT ;  /* 0x0000038019187812 */ /* 0x000fe400078ec0ff */
[----:B------:R-:W-:Y:S02]  /*2cc40*/  LOP3.LUT R8, R9, 0x380, RZ, 0xc0, !PT ;  /* 0x0000038009087812 */ /* 0x000fe400078ec0ff */
[----:B------:R-:W-:-:S02]  /*2cc50*/  LOP3.LUT R12, R13, 0x380, RZ, 0xc0, !PT ;  /* 0x000003800d0c7812 */ /* 0x000fc400078ec0ff */
        /* <DEDUP_REMOVED lines=27> */
[----:B------:R-:W-:Y:S01]  /*2ce10*/  IMAD.X R37, RZ, RZ, R3, P5 ;  /* 0x000000ffff257224 */ /* 0x000fe200028e0603 */
[----:B------:R-:W-:Y:S02]  /*2ce20*/  IADD3.X R41, RZ, R3, RZ, P4, !PT ;  /* 0x00000003ff297210 */ /* 0x000fe400027fe4ff */
[C---:B------:R-:W-:Y:S02]  /*2ce30*/  IADD3 R57, P4, R2.reuse, 0xb000, RZ ;  /* 0x0000b00002397810 */ /* 0x040fe40007f9e0ff */
[----:B------:R-:W-:-:S02]  /*2ce40*/  IADD3 R45, P3, R2, 0x8000, RZ ;  /* 0x00008000022d7810 */ /* 0x000fc40007f7e0ff */
[C---:B------:R-:W-:Y:S02]  /*2ce50*/  IADD3 R49, P1, R2.reuse, 0x9000, RZ ;  /* 0x0000900002317810 */ /* 0x040fe40007f3e0ff */
[----:B------:R-:W-:Y:S02]  /*2ce60*/  IADD3 R53, P5, R2, 0xa000, RZ ;  /* 0x0000a00002357810 */ /* 0x000fe40007fbe0ff */
        /* <DEDUP_REMOVED lines=20> */
[C---:B------:R-:W-:Y:S02]  /*2cfb0*/  IADD3 R69, P5, R2.reuse, 0xe000, RZ ;  /* 0x0000e00002457810 */ /* 0x040fe40007fbe0ff */
[----:B-1----:R-:W-:Y:S02]  /*2cfc0*/  LOP3.LUT R7, R2, 0x380, RZ, 0xc0, !PT ;  /* 0x0000038002077812 */ /* 0x002fe400078ec0ff */
[----:B----4-:R-:W-:Y:S02]  /*2cfd0*/  LOP3.LUT R4, R5, 0x380, RZ, 0xc0, !PT ;  /* 0x0000038005047812 */ /* 0x010fe400078ec0ff */
        /* <DEDUP_REMOVED lines=9> */
[----:B------:R-:W-:Y:S01]  /*2d070*/  LOP3.LUT R60, R60, R61, RZ, 0x3c, !PT ;  /* 0x0000003d3c3c7212 */ /* 0x000fe200078e3cff */
[--C-:B------:R-:W-:Y:S01]  /*2d080*/  IMAD.X R61, RZ, RZ, R3.reuse, P3 ;  /* 0x000000ffff3d7224 */ /* 0x100fe200018e0603 */
[----:B------:R-:W-:Y:S01]  /*2d090*/  LOP3.LUT R64, R64, R65, RZ, 0x3c, !PT ;  /* 0x0000004140407212 */ /* 0x000fe200078e3cff */
[--C-:B------:R-:W-:Y:S01]  /*2d0a0*/  IMAD.X R65, RZ, RZ, R3.reuse, P1 ;  /* 0x000000ffff417224 */ /* 0x100fe200008e0603 */
[----:B------:R-:W-:Y:S01]  /*2d0b0*/  LOP3.LUT R68, R68, R69, RZ, 0x3c, !PT ;  /* 0x0000004544447212 */ /* 0x000fe200078e3cff */
[----:B------:R-:W-:Y:S01]  /*2d0c0*/  IMAD.X R69, RZ, RZ, R3, P5 ;  /* 0x000000ffff457224 */ /* 0x000fe200028e0603 */
[----:B------:R-:W-:Y:S01]  /*2d0d0*/  LOP3.LUT R72, R4, R5, RZ, 0x3c, !PT ;  /* 0x0000000504487212 */ /* 0x000fe200078e3cff */
[----:B------:R-:W-:-:S02]  /*2d0e0*/  IMAD.IADD R78, R220, 0x1, R177 ;  /* 0x00000001dc4e7824 */ /* 0x000fc400078e02b1 */
[----:B------:R-:W-:Y:S01]  /*2d0f0*/  IMAD.IADD R177, R210, 0x1, R177 ;  /* 0x00000001d2b17824 */ /* 0x000fe200078e02b1 */
[----:B------:R-:W-:Y:S01]  /*2d100*/  BSSY B1, `(.L_x_13006) ;  /* 0x0000056000017945 */ /* 0x000fe20003800000 */
[----:B--2---:R1:W-:Y:S04]  /*2d110*/  @!P0 ST.E desc[UR42][R54.64], R59 ;  /* 0x0000003b36008985 */ /* 0x0043e8000c10192a */
[----:B------:R2:W5:Y:S04]  /*2d120*/  LD.E.128 R4, desc[UR42][R2.64] ;  /* 0x0000002a02047980 */ /* 0x000568000c101d00 */
        /* <DEDUP_REMOVED lines=11> */
[----:B------:R-:W-:-:S03]  /*2d1e0*/  IMAD.WIDE.U32 R2, R178, UR4, R2 ;  /* 0x00000004b2027c25 */ /* 0x000fc6000f8e0002 */
[----:B------:R-:W5:Y:S01]  /*2d1f0*/  LD.E.128 R36, desc[UR42][R36.64] ;  /* 0x0000002a24247980 */ /* 0x000f62000c101d00 */
[----:B------:R-:W-:Y:S01]  /*2d200*/  IMAD R19, R178, UR5, R19 ;  /* 0x00000005b2137c24 */ /* 0x000fe2000f8e0213 */
[----:B------:R-:W-:Y:S01]  /*2d210*/  ULDC.64 UR4, c[0x0][0xbf0] ;  /* 0x0002fc0000047ab9 */ /* 0x000fe20000000a00 */
[----:B---3--:R-:W-:Y:S01]  /*2d220*/  @P2 IMAD.HI.U32 R0, R78, R79, RZ ;  /* 0x0000004f4e002227 */ /* 0x008fe200078e00ff */
[----:B------:R-:W5:Y:S03]  /*2d230*/  LD.E.128 R40, desc[UR42][R40.64] ;  /* 0x0000002a28287980 */ /* 0x000f66000c101d00 */
[----:B------:R-:W-:Y:S01]  /*2d240*/  IMAD.IADD R3, R3, 0x1, R19 ;  /* 0x0000000103037824 */ /* 0x000fe200078e0213 */
[----:B------:R-:W5:Y:S01]  /*2d250*/  LD.E.128 R44, desc[UR42][R44.64] ;  /* 0x0000002a2c2c7980 */ /* 0x000f62000c101d00 */
[----:B------:R-:W-:Y:S01]  /*2d260*/  IMAD.MOV.U32 R19, RZ, RZ, R78 ;  /* 0x000000ffff137224 */ /* 0x000fe200078e004e */
[----:B0-----:R-:W-:Y:S01]  /*2d270*/  @P2 SHF.R.U32.HI R19, RZ, R81, R0 ;  /* 0x00000051ff132219 */ /* 0x001fe20000011600 */
[----:B------:R-:W-:Y:S01]  /*2d280*/  IMAD R76, R76, UR4, RZ ;  /* 0x000000044c4c7c24 */ /* 0x000fe2000f8e02ff */
[----:B------:R-:W5:Y:S02]  /*2d290*/  LD.E.128 R48, desc[UR42][R48.64] ;  /* 0x0000002a30307980 */ /* 0x000f64000c101d00 */
[--C-:B------:R-:W-:Y:S01]  /*2d2a0*/  SHF.R.S32.HI R0, RZ, 0x1f, R19.reuse ;  /* 0x0000001fff007819 */ /* 0x100fe20000011413 */
[----:B------:R-:W-:Y:S01]  /*2d2b0*/  IMAD.MOV R18, RZ, RZ, -R19 ;  /* 0x000000ffff127224 */ /* 0x000fe200078e0a13 */
[----:B-1----:R-:W5:Y:S01]  /*2d2c0*/  LD.E.128 R52, desc[UR42][R52.64] ;  /* 0x0000002a34347980 */ /* 0x002f62000c101d00 */
[----:B------:R-:W-:-:S02]  /*2d2d0*/  IMAD R79, R77, UR5, R76 ;  /* 0x000000054d4f7c24 */ /* 0x000fc4000f8e024c */
[----:B------:R-:W-:Y:S01]  /*2d2e0*/  IMAD.WIDE.U32 R2, R77, UR4, R2 ;  /* 0x000000044d027c25 */ /* 0x000fe2000f8e0002 */
[----:B------:R-:W-:Y:S01]  /*2d2f0*/  ULDC.64 UR4, c[0x0][0xbe0] ;  /* 0x0002f80000047ab9 */ /* 0x000fe20000000a00 */
[----:B------:R-:W5:Y:S02]  /*2d300*/  LD.E.128 R56, desc[UR42][R56.64] ;  /* 0x0000002a38387980 */ /* 0x000f64000c101d00 */
[----:B------:R-:W-:Y:S02]  /*2d310*/  IMAD R0, R0, UR4, RZ ;  /* 0x0000000400007c24 */ /* 0x000fe4000f8e02ff */
[----:B------:R-:W-:Y:S01]  /*2d320*/  IMAD R21, R21, R18, R78 ;  /* 0x0000001215157224 */ /* 0x000fe200078e024e */
[----:B------:R-:W5:Y:S01]  /*2d330*/  LD.E.128 R60, desc[UR42][R60.64] ;  /* 0x0000002a3c3c7980 */ /* 0x000f62000c101d00 */
[----:B------:R-:W-:-:S03]  /*2d340*/  IMAD.IADD R3, R3, 0x1, R79 ;  /* 0x0000000103037824 */ /* 0x000fc600078e024f */
[----:B------:R-:W5:Y:S01]  /*2d350*/  LD.E.128 R64, desc[UR42][R64.64] ;  /* 0x0000002a40407980 */ /* 0x000f62000c101d00 */
[----:B------:R-:W-:-:S03]  /*2d360*/  IMAD R77, R19, UR5, R0 ;  /* 0x00000005134d7c24 */ /* 0x000fc6000f8e0200 */
[----:B------:R-:W5:Y:S01]  /*2d370*/  LD.E.128 R68, desc[UR42][R68.64] ;  /* 0x0000002a44447980 */ /* 0x000f62000c101d00 */
[----:B------:R-:W-:-:S03]  /*2d380*/  SHF.R.S32.HI R0, RZ, 0x1f, R21 ;  /* 0x0000001fff007819 */ /* 0x000fc60000011415 */
[----:B------:R-:W5:Y:S01]  /*2d390*/  LD.E.128 R72, desc[UR42][R72.64] ;  /* 0x0000002a48487980 */ /* 0x000f62000c101d00 */
[----:B------:R-:W-:Y:S01]  /*2d3a0*/  IMAD.WIDE.U32 R2, R19, UR4, R2 ;  /* 0x0000000413027c25 */ /* 0x000fe2000f8e0002 */
[----:B------:R-:W-:Y:S01]  /*2d3b0*/  ULDC.64 UR4, c[0x0][0xbd8] ;  /* 0x0002f60000047ab9 */ /* 0x000fe20000000a00 */
[----:B------:R-:W-:Y:S01]  /*2d3c0*/  ISETP.GE.AND P2, PT, R177, R20, PT ;  /* 0x00000014b100720c */ /* 0x000fe20003f46270 */
        /* <DEDUP_REMOVED lines=8> */
[----:B------:R-:W-:-:S04]  /*2d450*/  IMAD.WIDE.U32 R2, R21, UR4, R2 ;  /* 0x0000000415027c25 */ /* 0x000fc8000f8e0002 */
[----:B------:R-:W-:Y:S01]  /*2d460*/  IMAD R77, R21, UR5, R0 ;  /* 0x00000005154d7c24 */ /* 0x000fe2000f8e0200 */
[----:B------:R-:W-:Y:S01]  /*2d470*/  ULDC.64 UR4, c[0x0][0xb80] ;  /* 0x0002e00000047ab9 */ /* 0x000fe20000000a00 */
[----:B------:R-:W-:Y:S01]  /*2d480*/  VIADD R0, R144, 0x32420 ;  /* 0x0003242090007836 */ /* 0x000fe20000000000 */
[C---:B------:R-:W-:Y:S01]  /*2d490*/  LEA R21, P3, R2.reuse, UR4, 0x1 ;  /* 0x0000000402157c11 */ /* 0x040fe2000f8608ff */
[----:B------:R-:W-:Y:S02]  /*2d4a0*/  IMAD.IADD R3, R3, 0x1, R77 ;  /* 0x0000000103037824 */ /* 0x000fe400078e024d */
[----:B------:R-:W-:Y:S01]  /*2d4b0*/  VIADD R19, R177, 0x20 ;  /* 0x00000020b1137836 */ /* 0x000fe20000000000 */
[----:B------:R-:W-:Y:S01]  /*2d4c0*/  PRMT R0, RZ, 0x654, R0 ;  /* 0x00000654ff007816 */ /* 0x000fe20000000000 */
[----:B0-----:R0:W1:Y:S01]  /*2d4d0*/  SHFL.IDX PT, R78, R21, RZ, 0x181f ;  /* 0x00181fff154e7589 */ /* 0x00106200000e0000 */
[----:B------:R-:W-:Y:S02]  /*2d4e0*/  LEA.HI.X R80, R2, UR5, R3, 0x1, P3 ;  /* 0x0000000502507c11 */ /* 0x000fe400098f0c03 */
[-C--:B------:R-:W-:Y:S01]  /*2d4f0*/  ISETP.GE.AND P1, PT, R19, R20.reuse, PT ;  /* 0x000000141300720c */ /* 0x080fe20003f26270 */
[----:B------:R-:W-:Y:S01]  /*2d500*/  VIADD R19, R177, 0x40 ;  /* 0x00000040b1137836 */ /* 0x000fe20000000000 */
[----:B------:R2:W-:Y:S04]  /*2d510*/  SYNCS.ARRIVE.TRANS64.RED.A1T0 RZ, [R0+URZ], RZ ;  /* 0x000000ff00ff79a7 */ /* 0x0005e8000810043f */
[----:B------:R-:W-:Y:S01]  /*2d520*/  ISETP.GE.AND P0, PT, R19, R20, PT ;  /* 0x000000141300720c */ /* 0x000fe20003f06270 */
[----:B--2---:R0:W2:Y:S01]  /*2d530*/  SHFL.IDX PT, R0, R80, RZ, 0x181f ;  /* 0x00181fff50007589 */ /* 0x0040a200000e0000 */
[----:B------:R-:W-:Y:S11]  /*2d540*/  @P2 BRA `(.L_x_13007) ;  /* 0x0000000000442947 */ /* 0x000ff60003800000 */
[----:B------:R-:W-:Y:S02]  /*2d550*/  ULDC UR4, c[0x0][0xbc8] ;  /* 0x0002f20000047ab9 */ /* 0x000fe40000000800 */
[----:B------:R-:W-:Y:S02]  /*2d560*/  ISETP.GE.AND P2, PT, R160, UR4, PT ;  /* 0x00000004a0007c0c */ /* 0x000fe4000bf46270 */
[----:B------:R-:W-:Y:S02]  /*2d570*/  ISETP.GE.AND P3, PT, R162, UR4, PT ;  /* 0x00000004a2007c0c */ /* 0x000fe4000bf66270 */
[----:B------:R-:W-:-:S09]  /*2d580*/  ISETP.GE.AND P4, PT, R161, UR4, PT ;  /* 0x00000004a1007c0c */ /* 0x000fd2000bf86270 */
[----:B-1----:R-:W-:-:S04]  /*2d590*/  @!P2 LEA R2, P5, R160, R78, 0x1 ;  /* 0x0000004ea002a211 */ /* 0x002fc800078a08ff */
[----:B--2---:R-:W-:Y:S02]  /*2d5a0*/  @!P2 LEA.HI.X R3, R160, R0, R184, 0x1, P5 ;  /* 0x00000000a003a211 */ /* 0x004fe400028f0cb8 */
        /* <DEDUP_REMOVED lines=11> */
.L_x_13007:
[----:B------:R-:W-:Y:S05]  /*2d660*/  BSYNC B1 ;  /* 0x0000000000017941 */ /* 0x000fea0003800000 */
.L_x_13006:
        /* <DEDUP_REMOVED lines=11> */
[----:B-----5:R-:W-:-:S03]  /*2d720*/  @!P3 LEA R4, P5, R162, R18, 0x1 ;  /* 0x00000012a204b211 */ /* 0x020fc600078a08ff */
        /* <DEDUP_REMOVED lines=9> */
.L_x_13009:
[----:B------:R-:W-:Y:S05]  /*2d7c0*/  BSYNC B1 ;  /* 0x0000000000017941 */ /* 0x000fea0003800000 */
.L_x_13008:
        /* <DEDUP_REMOVED lines=10> */
[----:B------:R-:W-:Y:S02]  /*2d870*/  @!P2 LEA R4, P4, R162, R8, 0x1 ;  /* 0x00000008a204a211 */ /* 0x000fe400078808ff */
        /* <DEDUP_REMOVED lines=10> */
.L_x_13011:
[----:B------:R-:W-:Y:S05]  /*2d920*/  BSYNC B1 ;  /* 0x0000000000017941 */ /* 0x000fea0003800000 */
.L_x_13010:
[----:B0-----:R-:W-:Y:S01]  /*2d930*/  VIADD R3, R177, 0x60 ;  /* 0x00000060b1037836 */ /* 0x001fe20000000000 */
[----:B--2-4-:R-:W2:Y:S04]  /*2d940*/  SHFL.IDX PT, R80, R80, 0x3, 0x181f ;  /* 0x00781f0050507f89 */ /* 0x014ea800000e0000 */
[----:B------:R-:W-:Y:S01]  /*2d950*/  ISETP.GE.AND P0, PT, R3, R20, PT ;  /* 0x000000140300720c */ /* 0x000fe20003f06270 */
[----:B------:R-:W4:-:S12]  /*2d960*/  SHFL.IDX PT, R21, R21, 0x3, 0x181f ;  /* 0x00781f0015157f89 */ /* 0x000f1800000e0000 */
[----:B------:R-:W-:Y:S05]  /*2d970*/  @P0 BRA `(.L_x_13012) ;  /* 0x0000000c00980947 */ /* 0x000fea0003800000 */
[----:B------:R-:W-:Y:S02]  /*2d980*/  ULDC UR4, c[0x0][0xbc8] ;  /* 0x0002f20000047ab9 */ /* 0x000fe40000000800 */
[----:B------:R-:W-:Y:S02]  /*2d990*/  ISETP.GE.AND P3, PT, R160, UR4, PT ;  /* 0x00000004a0007c0c */ /* 0x000fe4000bf66270 */
[----:B------:R-:W-:Y:S02]  /*2d9a0*/  ISETP.GE.AND P4, PT, R162, UR4, PT ;  /* 0x00000004a2007c0c */ /* 0x000fe4000bf86270 */
[----:B------:R-:W-:-:S09]  /*2d9b0*/  ISETP.GE.AND P5, PT, R161, UR4, PT ;  /* 0x00000004a1007c0c */ /* 0x000fd2000bfa6270 */
[-C--:B----4-:R-:W-:Y:S02]  /*2d9c0*/  @!P3 LEA R2, P0, R160, R21.reuse, 0x1 ;  /* 0x00000015a002b211 */ /* 0x090fe400078008ff */
[-C--:B------:R-:W-:Y:S02]  /*2d9d0*/  @!P4 LEA R4, P1, R162, R21.reuse, 0x1 ;  /* 0x00000015a204c211 */ /* 0x080fe400078208ff */
[C---:B------:R-:W-:Y:S02]  /*2d9e0*/  @!P5 LEA R6, P2, R161.reuse, R21, 0x1 ;  /* 0x00000015a106d211 */ /* 0x040fe400078408ff */
[-C--:B--2---:R-:W-:Y:S02]  /*2d9f0*/  @!P3 LEA.HI.X R3, R160, R80.reuse, R184, 0x1, P0 ;  /* 0x00000050a003b211 */ /* 0x084fe400000f0cb8 */
        /* <DEDUP_REMOVED lines=11> */
.L_x_13004:
[----:B------:R-:W-:Y:S01]  /*2dab0*/  ULDC.64 UR4, c[0x0][0xd00] ;  /* 0x0003400000047ab9 */ /* 0x000fe20000000a00 */
[----:B-----5:R-:W2:Y:S01]  /*2dac0*/  LDC.64 R2, c[0x0][0xd00] ;  /* 0x00034000ff027b82 */ /* 0x020ea20000000a00 */
[----:B------:R-:W-:Y:S01]  /*2dad0*/  ISETP.NE.U32.AND P0, PT, RZ, UR4, PT ;  /* 0x00000004ff007c0c */ /* 0x000fe2000bf05070 */
[----:B------:R-:W-:-:S03]  /*2dae0*/  IMAD.MOV.U32 R0, RZ, RZ, RZ ;  /* 0x000000ffff007224 */ /* 0x000fc600078e00ff */
[----:B------:R-:W-:Y:S01]  /*2daf0*/  ISETP.NE.AND.EX P0, PT, RZ, UR5, PT, P0 ;  /* 0x00000005ff007c0c */ /* 0x000fe2000bf05300 */
[----:B------:R-:W-:Y:S02]  /*2db00*/  ULDC.64 UR4, c[0x0][0xd08] ;  /* 0x0003420000047ab9 */ /* 0x000fe40000000a00 */
[----:B------:R-:W-:Y:S01]  /*2db10*/  ISETP.NE.U32.AND P1, PT, RZ, UR4, PT ;  /* 0x00000004ff007c0c */ /* 0x000fe2000bf25070 */
[----:B------:R-:W3:Y:S03]  /*2db20*/  LDC R21, c[0x0][0xce8] ;  /* 0x00033a00ff157b82 */ /* 0x000ee60000000800 */
        /* <DEDUP_REMOVED lines=8> */
[----:B---3--:R-:W-:Y:S02]  /*2dbb0*/  ISETP.NE.AND P2, PT, R21, 0x1, PT ;  /* 0x000000011500780c */ /* 0x008fe40003f45270 */
[----:B------:R-:W-:Y:S02]  /*2dbc0*/  ISETP.GE.AND P3, PT, R201, 0x80, PT ;  /* 0x00000080c900780c */ /* 0x000fe40003f66270 */
[----:B------:R-:W-:-:S09]  /*2dbd0*/  SHF.R.S32.HI R7, RZ, 0x1f, R179 ;  /* 0x0000001fff077819 */ /* 0x000fd200000114b3 */
[----:B------:R-:W2:Y:S01]  /*2dbe0*/  @P2 LDC R25, c[0x0][0xcec] ;  /* 0x00033b00ff192b82 */ /* 0x000ea20000000800 */
[----:B----4-:R-:W-:Y:S05]  /*2dbf0*/  @P1 BRA `(.L_x_13013) ;  /* 0x0000000000101947 */ /* 0x010fea0003800000 */
[----:B------:R-:W-:Y:S05]  /*2dc00*/  @!P0 BRA `(.L_x_13013) ;  /* 0x00000000000c8947 */ /* 0x000fea0003800000 */
[----:B------:R-:W3:Y:S04]  /*2dc10*/  LDG.E R5, desc[UR42][R2.64] ;  /* 0x0000002a02057981 */ /* 0x000ee8000c1e1900 */
[----:B-----5:R-:W3:Y:S02]  /*2dc20*/  LDG.E R6, desc[UR42][R2.64+0x4] ;  /* 0x0000042a02067981 */ /* 0x020ee4000c1e1900 */
[----:B---3--:R-:W-:-:S07]  /*2dc30*/  IMAD.IADD R6, R6, 0x1, -R5 ;  /* 0x0000000106067824 */ /* 0x008fce00078e0a05 */
.L_x_13013:
        /* <DEDUP_REMOVED lines=8> */
[----:B----4-:R-:W-:Y:S01]  /*2dcc0*/  IMAD R2, R6, R9, RZ ;  /* 0x0000000906027224 */ /* 0x010fe200078e02ff */
        /* <DEDUP_REMOVED lines=36> */
.L_x_13015:
[----:B------:R-:W-:Y:S05]  /*2df10*/  BSYNC B1 ;  /* 0x0000000000017941 */ /* 0x000fea0003800000 */
.L_x_13014:
[----:B------:R-:W4:Y:S01]  /*2df20*/  @P2 LDC R9, c[0x0][0xcf0] ;  /* 0x00033c00ff092b82 */ /* 0x000f220000000800 */
[----:B------:R-:W-:Y:S01]  /*2df30*/  ULDC.64 UR4, c[0x0][0xba0] ;  /* 0x0002e80000047ab9 */ /* 0x000fe20000000a00 */
[----:B------:R-:W-:Y:S02]  /*2df40*/  IMAD.IADD R8, R220, 0x1, R177 ;  /* 0x00000001dc087824 */ /* 0x000fe400078e02b1 */
[----:B---3--:R-:W-:-:S04]  /*2df50*/  IMAD R3, R11, UR4, RZ ;  /* 0x000000040b037c24 */ /* 0x008fc8000f8e02ff */
[C---:B------:R-:W-:Y:S02]  /*2df60*/  IMAD R5, R0.reuse, UR5, R3 ;  /* 0x0000000500057c24 */ /* 0x040fe4000f8e0203 */
[----:B------:R-:W-:Y:S01]  /*2df70*/  IMAD.WIDE.U32 R2, R0, UR4, RZ ;  /* 0x0000000400027c25 */ /* 0x000fe2000f8e00ff */
[----:B------:R-:W-:-:S03]  /*2df80*/  ULDC.64 UR4, c[0x0][0xbe8] ;  /* 0x0002fa0000047ab9 */ /* 0x000fc60000000a00 */
[----:B------:R-:W-:Y:S02]  /*2df90*/  IMAD.IADD R3, R3, 0x1, R5 ;  /* 0x0000000103037824 */ /* 0x000fe400078e0205 */
[----:B------:R-:W-:Y:S02]  /*2dfa0*/  IMAD R5, R10, UR4, RZ ;  /* 0x000000040a057c24 */ /* 0x000fe4000f8e02ff */
[----:B--2---:R-:W-:-:S04]  /*2dfb0*/  @P2 IMAD.HI.U32 R0, R8, R25, RZ ;  /* 0x0000001908002227 */ /* 0x004fc800078e00ff */
[C---:B------:R-:W-:Y:S02]  /*2dfc0*/  IMAD R7, R178.reuse, UR5, R5 ;  /* 0x00000005b2077c24 */ /* 0x040fe4000f8e0205 */
        /* <DEDUP_REMOVED lines=30> */
.L_x_13242:
[----:B------:R-:W-:Y:S01]  /*2e1b0*/  IMAD R21, R6, R21, RZ ;  /* 0x0000001506157224 */ /* 0x000fe200078e02ff */
[----:B------:R-:W-:Y:S01]  /*2e1c0*/  BSSY B1, `(.L_x_13017) ;  /* 0x0000015000017945 */ /* 0x000fe20003800000 */
[----:B------:R-:W-:-:S05]  /*2e1d0*/  IMAD.IADD R6, R210, 0x1, R177 ;  /* 0x00000001d2067824 */ /* 0x000fca00078e02b1 */
[----:B------:R-:W-:-:S13]  /*2e1e0*/  ISETP.GE.AND P0, PT, R6, R21, PT ;  /* 0x000000150600720c */ /* 0x000fda0003f06270 */
[----:B------:R-:W-:Y:S05]  /*2e1f0*/  @P0 BRA `(.L_x_13018) ;  /* 0x0000000000440947 */ /* 0x000fea0003800000 */
[----:B------:R-:W-:Y:S02]  /*2e200*/  ULDC UR4, c[0x0][0xbc8] ;  /* 0x0002f20000047ab9 */ /* 0x000fe40000000800 */
[----:B------:R-:W-:Y:S02]  /*2e210*/  ISETP.GE.AND P3, PT, R160, UR4, PT ;  /* 0x00000004a0007c0c */ /* 0x000fe4000bf66270 */
[----:B------:R-:W-:Y:S02]  /*2e220*/  ISETP.GE.AND P2, PT, R162, UR4, PT ;  /* 0x00000004a2007c0c */ /* 0x000fe4000bf46270 */
[----:B------:R-:W-:Y:S02]  /*2e230*/  ISETP.GE.AND P1, PT, R161, UR4, PT ;  /* 0x00000004a1007c0c */ /* 0x000fe4000bf26270 */
[----:B------:R-:W-:-:S07]  /*2e240*/  ISETP.GE.AND P0, PT, R163, UR4, PT ;  /* 0x00000004a3007c0c */ /* 0x000fce000bf06270 */
[-C--:B----4-:R-:W-:Y:S02]  /*2e250*/  @!P3 LEA R4, P5, R160, R14.reuse, 0x1 ;  /* 0x0000000ea004b211 */ /* 0x090fe400078a08ff */
[----:B------:R-:W-:Y:S02]  /*2e260*/  @!P2 LEA R8, P4, R162, R14, 0x1 ;  /* 0x0000000ea208a211 */ /* 0x000fe400078808ff */
        /* <DEDUP_REMOVED lines=10> */
.L_x_13018:
[----:B------:R-:W-:Y:S05]  /*2e310*/  BSYNC B1 ;  /* 0x0000000000017941 */ /* 0x000fea0003800000 */
.L_x_13017:
[----:B------:R-:W-:-:S03]  /*2e320*/  UMOV UR4, 0xffffffff ;  /* 0xffffffff00047882 */ /* 0x000fc60000000000 */
[----:B------:R-:W-:Y:S05]  /*2e330*/  BRA.DIV UR4, `(.L_x_13019) ;  /* 0x000000a204347947 */ /* 0x000fea000b800000 */
[----:B---3--:R3:W0:Y:S04]  /*2e340*/  SHFL.IDX PT, R0, R3, 0x1, 0x181f ;  /* 0x00381f0003007f89 */ /* 0x00862800000e0000 */
[----:B----4-:R3:W4:Y:S02]  /*2e350*/  SHFL.IDX PT, R14, R2, 0x1, 0x181f ;  /* 0x00381f00020e7f89 */ /* 0x01072400000e0000 */
.L_x_13246:
[----:B------:R-:W-:Y:S01]  /*2e360*/  VIADD R4, R6, 0x20 ;  /* 0x0000002006047836 */ /* 0x000fe20000000000 */
[----:B------:R-:W-:Y:S04]  /*2e370*/  BSSY B1, `(.L_x_13020) ;  /* 0x0000014000017945 */ /* 0x000fe80003800000 */
        /* <DEDUP_REMOVED lines=9> */
[----:B0-----:R-:W-:Y:S02]  /*2e410*/  @!P3 LEA.HI.X R5, R160, R0, R184, 0x1, P5 ;  /* 0x00000000a005b211 */ /* 0x001fe400028f0cb8 */
        /* <DEDUP_REMOVED lines=9> */
.L_x_13021:
[----:B------:R-:W-:Y:S05]  /*2e4b0*/  BSYNC B1 ;  /* 0x0000000000017941 */ /* 0x000fea0003800000 */
.L_x_13020:
[----:B------:R-:W-:-:S03]  /*2e4c0*/  UMOV UR4, 0xffffffff ;  /* 0xffffffff00047882 */ /* 0x000fc60000000000 */
[----:B------:R-:W-:Y:S05]  /*2e4d0*/  BRA.DIV UR4, `(.L_x_13022) ;  /* 0x000000a204147947 */ /* 0x000fea000b800000 */
[----:B0-----:R0:W0:Y:S04]  /*2e4e0*/  SHFL.IDX PT, R0, R3, 0x2, 0x181f ;  /* 0x00581f0003007f89 */ /* 0x00102800000e0000 */
[----:B----4-:R4:W0:Y:S02]  /*2e4f0*/  SHFL.IDX PT, R14, R2, 0x2, 0x181f ;  /* 0x00581f00020e7f89 */ /* 0x01082400000e0000 */
.L_x_13250:
        /* <DEDUP_REMOVED lines=9> */
[-C--:B0-----:R-:W-:Y:S02]  /*2e590*/  @!P3 LEA R4, P5, R160, R14.reuse, 0x1 ;  /* 0x0000000ea004b211 */ /* 0x081fe400078a08ff */
[----:B------:R-:W-:Y:S02]  /*2e5a0*/  @!P2 LEA R8, P4, R162, R14, 0x1 ;  /* 0x0000000ea208a211 */ /* 0x000fe400078808ff */
[----:B------:R-:W-:Y:S02]  /*2e5b0*/  @!P3 LEA.HI.X R5, R160, R0, R184, 0x1, P5 ;  /* 0x00000000a005b211 */ /* 0x000fe400028f0cb8 */
        /* <DEDUP_REMOVED lines=9> */
.L_x_13024:
[----:B------:R-:W-:Y:S05]  /*2e650*/  BSYNC B1 ;  /* 0x0000000000017941 */ /* 0x000fea0003800000 */
.L_x_13023:
[----:B------:R-:W-:-:S03]  /*2e660*/  UMOV UR4, 0xffffffff ;  /* 0xffffffff00047882 */ /* 0x000fc60000000000 */
[----:B------:R-:W-:Y:S05]  /*2e670*/  BRA.DIV UR4, `(.L_x_13025) ;  /* 0x0000009e04f47947 */ /* 0x000fea000b800000 */
[----:B0-----:R0:W0:Y:S04]  /*2e680*/  SHFL.IDX PT, R0, R3, 0x3, 0x181f ;  /* 0x00781f0003007f89 */ /* 0x00102800000e0000 */
[----:B------:R0:W0:Y:S02]  /*2e690*/  SHFL.IDX PT, R14, R2, 0x3, 0x181f ;  /* 0x00781f00020e7f89 */ /* 0x00002400000e0000 */
.L_x_13254:
[----:B0-234-:R-:W-:-:S05]  /*2e6a0*/  VIADD R2, R6, 0x60 ;  /* 0x0000006006027836 */ /* 0x01dfca0000000000 */
[----:B------:R-:W-:-:S13]  /*2e6b0*/  ISETP.GE.AND P0, PT, R2, R21, PT ;  /* 0x000000150200720c */ /* 0x000fda0003f06270 */
[----:B------:R-:W-:Y:S05]  /*2e6c0*/  @P0 BRA `(.L_x_13012) ;  /* 0x0000000000440947 */ /* 0x000fea0003800000 */
[----:B------:R-:W-:Y:S02]  /*2e6d0*/  ULDC UR4, c[0x0][0xbc8] ;  /* 0x0002f20000047ab9 */ /* 0x000fe40000000800 */
[----:B------:R-:W-:Y:S02]  /*2e6e0*/  ISETP.GE.AND P3, PT, R160, UR4, PT ;  /* 0x00000004a0007c0c */ /* 0x000fe4000bf66270 */
[----:B------:R-:W-:Y:S02]  /*2e6f0*/  ISETP.GE.AND P2, PT, R162, UR4, PT ;  /* 0x00000004a2007c0c */ /* 0x000fe4000bf46270 */
[----:B------:R-:W-:Y:S02]  /*2e700*/  ISETP.GE.AND P1, PT, R161, UR4, PT ;  /* 0x00000004a1007c0c */ /* 0x000fe4000bf26270 */
[----:B------:R-:W-:-:S07]  /*2e710*/  ISETP.GE.AND P0, PT, R163, UR4, PT ;  /* 0x00000004a3007c0c */ /* 0x000fce000bf06270 */
[-C--:B------:R-:W-:Y:S02]  /*2e720*/  @!P3 LEA R2, P5, R160, R14.reuse, 0x1 ;  /* 0x0000000ea002b211 */ /* 0x080fe400078a08ff */
        /* <DEDUP_REMOVED lines=11> */
.L_x_13012:
[----:B------:R-:W-:Y:S05]  /*2e7e0*/  BSYNC B0 ;  /* 0x0000000000007941 */ /* 0x000fea0003800000 */
.L_x_13003:
[----:B------:R-:W-:Y:S02]  /*2e7f0*/  ULDC UR4, c[0x0][0xd3c] ;  /* 0x00034f0000047ab9 */ /* 0x000fe40000000800 */
[----:B-1----:R-:W-:-:S13]  /*2e800*/  ISETP.GE.AND P0, PT, R123, UR4, PT ;  /* 0x000000047b007c0c */ /* 0x002fda000bf06270 */
[----:B------:R-:W-:Y:S05]  /*2e810*/  @!P0 BRA `(.L_x_13026) ;  /* 0xfffffd2800708947 */ /* 0x000fea000383ffff */
[----:B------:R-:W-:Y:S05]  /*2e820*/  BRA `(.L_x_12811) ;  /* 0x0000008c00607947 */ /* 0x000fea0003800000 */
.L_x_12809:
        /* <DEDUP_REMOVED lines=18> */
.L_x_13027:
        /* <DEDUP_REMOVED lines=42> */
.L_x_13033:
        /* <DEDUP_REMOVED lines=12> */
.L_x_13032:
[----:B------:R-:W-:Y:S05]  /*2ecb0*/  BSYNC B0 ;  /* 0x0000000000007941 */ /* 0x000fea0003800000 */
.L_x_13031:
        /* <DEDUP_REMOVED lines=21> */
.L_x_13029:
        /* <DEDUP_REMOVED lines=20> */
.L_x_13034:
        /* <DEDUP_REMOVED lines=56> */
.L_x_13030:
[----:B------:R-:W-:Y:S02]  /*2f2d0*/  IMAD.MOV.U32 R17, RZ, RZ, RZ ;  /* 0x000000ffff117224 */ /* 0x000fe400078e00ff */
[----:B------:R-:W-:Y:S02]  /*2f2e0*/  IMAD.U32 R16, RZ, RZ, UR6 ;  /* 0x00000006ff107e24 */ /* 0x000fe4000f8e00ff */
[----:B------:R-:W-:-:S07]  /*2f2f0*/  IMAD.MOV.U32 R18, RZ, RZ, RZ ;  /* 0x000000ffff127224 */ /* 0x000fce00078e00ff */
.L_x_13035:
[----:B------:R-:W-:-:S13]  /*2f300*/  ISETP.NE.AND P0, PT, R0, RZ, PT ;  /* 0x000000ff0000720c */ /* 0x000fda0003f05270 */
[----:B------:R-:W1:Y:S01]  /*2f310*/  @!P0 S2R R3, SR_CgaCtaId ;  /* 0x0000000000038919 */ /* 0x000e620000008800 */
[----:B------:R-:W-:-:S04]  /*2f320*/  @!P0 MOV R0, 0x400 ;  /* 0x0000040000008802 */ /* 0x000fc80000000f00 */
[----:B-1----:R-:W-:-:S05]  /*2f330*/  @!P0 LEA R0, R3, R0, 0x18 ;  /* 0x0000000003008211 */ /* 0x002fca00078ec0ff */
[----:B------:R2:W-:Y:S01]  /*2f340*/  @!P0 STS.128 [R0+0x324d0], R16 ;  /* 0x0324d01000008388 */ /* 0x0005e20000000c00 */
[----:B------:R-:W-:Y:S06]  /*2f350*/  BAR.ARV 0x5, 0x180 ;  /* 0x0146000000007b1d */ /* 0x000fec0000002000 */
.L_x_13028:
        /* <DEDUP_REMOVED lines=25> */
[----:B------:R-:W-:Y:S02]  /*2f4f0*/  SHF.R.U32.HI R5, RZ, 0x3, R4 ;  /* 0x00000003ff057819 */ /* 0x000fe40000011604 */
[----:B------:R-:W-:Y:S02]  /*2f500*/  MOV R4, UR4 ;  /* 0x0000000400047c02 */ /* 0x000fe40008000f00 */
[----:B------:R-:W-:-:S03]  /*2f510*/  LOP3.LUT R5, R5, 0x70, R3, 0xf8, !PT ;  /* 0x0000007005057812 */ /* 0x000fc600078ef803 */
[----:B------:R0:W-:Y:S01]  /*2f520*/  STL [R1+0x470], R4 ;  /* 0x0004700401007387 */ /* 0x0001e20000100800 */
[----:B------:R-:W-:Y:S02]  /*2f530*/  IMAD R3, R2, 0x2, R4 ;  /* 0x0000000202037824 */ /* 0x000fe400078e0204 */
[----:B------:R-:W-:-:S03]  /*2f540*/  IMAD.MOV.U32 R2, RZ, RZ, 0x1 ;  /* 0x00000001ff027424 */ /* 0x000fc600078e00ff */
[----:B------:R1:W-:Y:S01]  /*2f550*/  STL [R1+0x480], R3 ;  /* 0x0004800301007387 */ /* 0x0003e20000100800 */
[----:B0-----:R-:W-:-:S03]  /*2f560*/  IMAD.MOV.U32 R4, RZ, RZ, 0x1 ;  /* 0x00000001ff047424 */ /* 0x001fc600078e00ff */
[----:B------:R0:W-:Y:S04]  /*2f570*/  STL [R1+0x488], R2 ;  /* 0x0004880201007387 */ /* 0x0001e80000100800 */
[----:B------:R2:W-:Y:S01]  /*2f580*/  STL [R1+0x484], R4 ;  /* 0x0004840401007387 */ /* 0x0005e20000100800 */
[C---:B-1----:R-:W-:Y:S02]  /*2f590*/  LOP3.LUT R3, R0.reuse, 0x40, RZ, 0xfc, !PT ;  /* 0x0000004000037812 */ /* 0x042fe400078efcff */
[C---:B0-----:R-:W-:Y:S02]  /*2f5a0*/  LOP3.LUT R2, R0.reuse, 0x80, RZ, 0xfc, !PT ;  /* 0x0000008000027812 */ /* 0x041fe400078efcff */
[----:B------:R-:W-:-:S07]  /*2f5b0*/  LOP3.LUT R0, R0, 0xc0, RZ, 0xfc, !PT ;  /* 0x000000c000007812 */ /* 0x000fce00078efcff */
.L_x_13198:
        /* <DEDUP_REMOVED lines=9> */
[----:B-12---:R-:W1:Y:S08]  /*2f650*/  LDC.64 R4, c[0x0][0xb00] ;  /* 0x0002c000ff047b82 */ /* 0x006e700000000a00 */
[----:B------:R-:W2:Y:S02]  /*2f660*/  @P0 LDC.64 R2, c[0x0][0xb20] ;  /* 0x0002c800ff020b82 */ /* 0x000ea40000000a00 */
[----:B--2---:R-:W-:-:S05]  /*2f670*/  @P0 IMAD.WIDE R2, R19, 0x4, R2 ;  /* 0x0000000413020825 */ /* 0x004fca00078e0202 */
[----:B-----5:R2:W5:Y:S01]  /*2f680*/  @P0 LDG.E R6, desc[UR42][R2.64] ;  /* 0x0000002a02060981 */ /* 0x020562000c1e1900 */
        /* <DEDUP_REMOVED lines=36> */
[----:B---3--:R-:W-:Y:S06]  /*2f8d0*/  @P0 BRA `(.L_x_13037) ;  /* 0x0000000000140947 */ /* 0x008fec0003800000 */
[----:B------:R-:W-:Y:S05]  /*2f8e0*/  @!P3 BRA `(.L_x_13037) ;  /* 0x000000000010b947 */ /* 0x000fea0003800000 */
[----:B------:R-:W2:Y:S04]  /*2f8f0*/  LDG.E R9, desc[UR42][R12.64] ;  /* 0x0000002a0c097981 */ /* 0x000ea8000c1e1900 */
[----:B------:R-:W2:Y:S02]  /*2f900*/  LDG.E R12, desc[UR42][R12.64+0x4] ;  /* 0x0000042a0c0c7981 */ /* 0x000ea4000c1e1900 */
[----:B--2---:R-:W-:-:S05]  /*2f910*/  IMAD.IADD R11, R12, 0x1, -R9 ;  /* 0x000000010c0b7824 */ /* 0x004fca00078e0a09 */
[----:B------:R0:W-:Y:S02]  /*2f920*/  STL [R1+0x4b0], R11 ;  /* 0x0004b00b01007387 */ /* 0x0001e40000100800 */
.L_x_13037:
        /* <DEDUP_REMOVED lines=10> */
.L_x_13038:
[----:B------:R-:W-:Y:S05]  /*2f9d0*/  @!P1 BRA `(.L_x_13039) ;  /* 0x00000000000c9947 */ /* 0x000fea0003800000 */
[----:B------:R-:W2:Y:S04]  /*2f9e0*/  LDG.E R7, desc[UR42][R4.64] ;  /* 0x0000002a04077981 */ /* 0x000ea8000c1e1900 */
[----:B------:R-:W2:Y:S02]  /*2f9f0*/  LDG.E R4, desc[UR42][R4.64+0x4] ;  /* 0x0000042a04047981 */ /* 0x000ea4000c1e1900 */
[----:B--2---:R-:W-:-:S07]  /*2fa00*/  IMAD.IADD R7, R4, 0x1, -R7 ;  /* 0x0000000104077824 */ /* 0x004fce00078e0a07 */
.L_x_13039:
        /* <DEDUP_REMOVED lines=35> */
.L_x_13042:
[----:B------:R-:W-:-:S13]  /*2fc40*/  ISETP.NE.AND P0, PT, R3, 0x1, PT ;  /* 0x000000010300780c */ /* 0x000fda0003f05270 */
[----:B------:R-:W1:Y:S02]  /*2fc50*/  @P0 LDC.64 R4, c[0x0][0xae0] ;  /* 0x0002b800ff040b82 */ /* 0x000e640000000a00 */
[----:B-1----:R-:W-:-:S05]  /*2fc60*/  @P0 IMAD.HI.U32 R4, R2, R4, RZ ;  /* 0x0000000402040227 */ /* 0x002fca00078e00ff */
[----:B------:R-:W-:-:S07]  /*2fc70*/  @P0 SHF.R.U32.HI R2, RZ, R5, R4 ;  /* 0x00000005ff020219 */ /* 0x000fce0000011604 */
.L_x_13043:
[----:B------:R-:W-:Y:S05]  /*2fc80*/  BSYNC B0 ;  /* 0x0000000000007941 */ /* 0x000fea0003800000 */
.L_x_13041:
[----:B------:R-:W-:-:S05]  /*2fc90*/  IMAD R2, R2, R3, R3 ;  /* 0x0000000302027224 */ /* 0x000fca00078e0203 */
[----:B------:R-:W-:-:S07]  /*2fca0*/  VIMNMX R8, R8, R2, PT ;  /* 0x0000000208087248 */ /* 0x000fce0003fe0100 */
.L_x_13040:
        /* <DEDUP_REMOVED lines=20> */
.L_x_13046:
[----:B------:R-:W-:-:S13]  /*2fdf0*/  ISETP.NE.AND P0, PT, R3, 0x1, PT ;  /* 0x000000010300780c */ /* 0x000fda0003f05270 */
[----:B------:R-:W1:Y:S02]  /*2fe00*/  @P0 LDC.64 R4, c[0x0][0xae0] ;  /* 0x0002b800ff040b82 */ /* 0x000e640000000a00 */
[----:B-1----:R-:W-:-:S05]  /*2fe10*/  @P0 IMAD.HI.U32 R4, R2, R4, RZ ;  /* 0x0000000402040227 */ /* 0x002fca00078e00ff */
[----:B------:R-:W-:-:S07]  /*2fe20*/  @P0 SHF.R.U32.HI R2, RZ, R5, R4 ;  /* 0x00000005ff020219 */ /* 0x000fce0000011604 */
.L_x_13047:
[----:B------:R-:W-:Y:S05]  /*2fe30*/  BSYNC B0 ;  /* 0x0000000000007941 */ /* 0x000fea0003800000 */
.L_x_13045:
[----:B------:R-:W-:-:S05]  /*2fe40*/  IMAD R2, R2, R3, RZ ;  /* 0x0000000302027224 */ /* 0x000fca00078e02ff */
[----:B------:R-:W-:-:S07]  /*2fe50*/  VIMNMX R6, R6, R2, !PT ;  /* 0x0000000206067248 */ /* 0x000fce0007fe0100 */
.L_x_13044:
        /* <DEDUP_REMOVED lines=32> */
.L_x_13257:
[----:B--2---:R-:W-:Y:S02]  /*30060*/  ISETP.NE.AND P0, PT, R14, RZ, PT ;  /* 0x000000ff0e00720c */ /* 0x004fe40003f05270 */
[----:B------:R-:W-:-:S11]  /*30070*/  PLOP3.LUT P6, PT, PT, PT, PT, 0x8, 0x0 ;  /* 0x000000000000781c */ /* 0x000fd60003fce170 */
[----:B------:R-:W-:Y:S05]  /*30080*/  @P0 BRA `(.L_x_13051) ;  /* 0x00000000000c0947 */ /* 0x000fea0003800000 */
[----:B------:R-:W-:-:S03]  /*30090*/  UMOV UR4, 0xffffffff ;  /* 0xffffffff00047882 */ /* 0x000fc60000000000 */
[----:B------:R-:W-:Y:S05]  /*300a0*/  BRA.DIV UR4, `(.L_x_13052) ;  /* 0x0000008604e47947 */ /* 0x000fea000b800000 */
[----:B------:R-:W-:-:S13]  /*300b0*/  ELECT P6, URZ, PT ;  /* 0x00000000003f782f */ /* 0x000fda00038c0000 */
.L_x_13051:
        /* <DEDUP_REMOVED lines=10> */
.L_x_13260:
[----:B------:R-:W-:Y:S05]  /*30160*/  BSYNC B1 ;  /* 0x0000000000017941 */ /* 0x000fea0003800000 */
.L_x_13053:
[----:B------:R-:W-:Y:S04]  /*30170*/  BSSY B1, `(.L_x_13055) ;  /* 0x0000083000017945 */ /* 0x000fe80003800000 */
[----:B------:R-:W-:Y:S05]  /*30180*/  @!P6 BRA `(.L_x_13056) ;  /* 0x000000080004e947 */ /* 0x000fea0003800000 */
[----:B------:R-:W2:Y:S04]  /*30190*/  LDL R6, [R1+0x470] ;  /* 0x0004700001067983 */ /* 0x000ea80000100800 */
[----:B------:R-:W3:Y:S01]  /*301a0*/  LDL R7, [R1+0x478] ;  /* 0x0004780001077983 */ /* 0x000ee20000100800 */
[----:B-1----:R-:W1:Y:S01]  /*301b0*/  S2R R5, SR_TID.X ;  /* 0x0000000000057919 */ /* 0x002e620000002100 */
[----:B--2---:R-:W-:Y:S02]  /*301c0*/  IMAD.MOV.U32 R9, RZ, RZ, R6 ;  /* 0x000000ffff097224 */ /* 0x004fe400078e0006 */
[----:B------:R-:W2:Y:S02]  /*301d0*/  LDL R6, [R1+0x488] ;  /* 0x0004880001067983 */ /* 0x000ea40000100800 */
[----:B---3--:R-:W-:Y:S01]  /*301e0*/  IMAD R4, R7, 0x8, R9 ;  /* 0x0000000807047824 */ /* 0x008fe200078e0209 */
[----:B-1----:R-:W-:Y:S01]  /*301f0*/  LOP3.LUT R5, R5, 0x7f, RZ, 0xc0, !PT ;  /* 0x0000007f05057812 */ /* 0x002fe200078ec0ff */
[----:B------:R-:W-:Y:S03]  /*30200*/  BSSY B2, `(.L_x_13057) ;  /* 0x0000005000027945 */ /* 0x000fe60003800000 */
[----:B------:R-:W-:-:S02]  /*30210*/  ISETP.NE.AND P1, PT, R5, RZ, PT ;  /* 0x000000ff0500720c */ /* 0x000fc40003f25270 */
[----:B--2---:R-:W-:-:S04]  /*30220*/  SHF.L.U32 R9, R6, 0x1f, RZ ;  /* 0x0000001f06097819 */ /* 0x004fc800000006ff */
[----:B------:R-:W1:Y:S02]  /*30230*/  SYNCS.PHASECHK.TRANS64.TRYWAIT P0, [R4+URZ+0x324a0], R9 ;  /* 0x0324a009040075a7 */ /* 0x000e64000800017f */
[----:B-1----:R-:W-:Y:S05]  /*30240*/  @!P0 BRA `(.L_x_13058) ;  /* 0x0000008400b48947 */ /* 0x002fea0003800000 */
.L_x_13261:
[----:B------:R-:W-:Y:S05]  /*30250*/  BSYNC B2 ;  /* 0x0000000000027941 */ /* 0x000fea0003800000 */
.L_x_13057:
        /* <DEDUP_REMOVED lines=9> */
.L_x_13060:
[----:B------:R-:W-:Y:S05]  /*302f0*/  BSYNC B2 ;  /* 0x0000000000027941 */ /* 0x000fea0003800000 */
.L_x_13059:
        /* <DEDUP_REMOVED lines=14> */
.L_x_13061:
        /* <DEDUP_REMOVED lines=13> */
.L_x_13262:
[----:B------:R-:W-:Y:S05]  /*304b0*/  BSYNC B2 ;  /* 0x0000000000027941 */ /* 0x000fea0003800000 */
.L_x_13062:
        /* <DEDUP_REMOVED lines=11> */
.L_x_13065:
[----:B------:R-:W-:Y:S05]  /*30570*/  BSYNC B2 ;  /* 0x0000000000027941 */ /* 0x000fea0003800000 */
.L_x_13064:
        /* <DEDUP_REMOVED lines=11> */
.L_x_13066:
        /* <DEDUP_REMOVED lines=15> */
.L_x_13067:
        /* <DEDUP_REMOVED lines=15> */
.L_x_13068:
        /* <DEDUP_REMOVED lines=15> */
.L_x_13069:
        /* <DEDUP_REMOVED lines=10> */
.L_x_13056:
[----:B------:R-:W-:Y:S05]  /*309a0*/  BSYNC B1 ;  /* 0x0000000000017941 */ /* 0x000fea0003800000 */
.L_x_13055:
[----:B------:R-:W2:Y:S04]  /*309b0*/  LDL.LU R6, [R1+0x478] ;  /* 0x0004780001067983 */ /* 0x000ea80000300800 */
[----:B------:R-:W3:Y:S01]  /*309c0*/  LDL.LU R9, [R1+0x488] ;  /* 0x0004880001097983 */ /* 0x000ee20000300800 */
[----:B-1----:R-:W-:Y:S01]  /*309d0*/  VIADD R4, R8, 0xfffffffe ;  /* 0xfffffffe08047836 */ /* 0x002fe20000000000 */
        /* <DEDUP_REMOVED lines=10> */
.L_x_13085:
        /* <DEDUP_REMOVED lines=14> */
.L_x_13263:
[----:B------:R-:W-:Y:S05]  /*30b60*/  BSYNC B2 ;  /* 0x0000000000027941 */ /* 0x000fea0003800000 */
.L_x_13072:
        /* <DEDUP_REMOVED lines=9> */
.L_x_13075:
[----:B------:R-:W-:Y:S05]  /*30c00*/  BSYNC B2 ;  /* 0x0000000000027941 */ /* 0x000fea0003800000 */
.L_x_13074:
        /* <DEDUP_REMOVED lines=13> */
.L_x_13076:
        /* <DEDUP_REMOVED lines=13> */
.L_x_13264:
[----:B------:R-:W-:Y:S05]  /*30db0*/  BSYNC B2 ;  /* 0x0000000000027941 */ /* 0x000fea0003800000 */
.L_x_13077:
        /* <DEDUP_REMOVED lines=11> */
.L_x_13080:
[----:B------:R-:W-:Y:S05]  /*30e70*/  BSYNC B2 ;  /* 0x0000000000027941 */ /* 0x000fea0003800000 */
.L_x_13079:
        /* <DEDUP_REMOVED lines=11> */
.L_x_13081:
        /* <DEDUP_REMOVED lines=15> */
.L_x_13082:
        /* <DEDUP_REMOVED lines=15> */
.L_x_13083:
        /* <DEDUP_REMOVED lines=15> */
.L_x_13084:
        /* <DEDUP_REMOVED lines=10> */
.L_x_13071:
[----:B------:R-:W-:Y:S05]  /*312a0*/  BSYNC B1 ;  /* 0x0000000000017941 */ /* 0x000fea0003800000 */
.L_x_13070:
[----:B-1----:R-:W2:Y:S04]  /*312b0*/  LDL.LU R9, [R1+0x478] ;  /* 0x0004780001097983 */ /* 0x002ea80000300800 */
[----:B------:R-:W3:Y:S01]  /*312c0*/  LDL.LU R7, [R1+0x488] ;  /* 0x0004880001077983 */ /* 0x000ee20000300800 */
        /* <DEDUP_REMOVED lines=10> */
.L_x_13049:
[----:B------:R-:W-:Y:S05]  /*31370*/  BSYNC B0 ;  /* 0x0000000000007941 */ /* 0x000fea0003800000 */
.L_x_13048:
        /* <DEDUP_REMOVED lines=9> */
[----:B----4-:R-:W-:-:S05]  /*31410*/  @P1 SHF.R.U32.HI R2, RZ, R3, R0 ;  /* 0x00000003ff021219 */ /* 0x010fca0000011600 */
[----:B------:R-:W-:Y:S02]  /*31420*/  IMAD.IADD R0, R17, 0x1, R2 ;  /* 0x0000000111007824 */ /* 0x000fe400078e0202 */
[----:B------:R-:W2:Y:S02]  /*31430*/  LDC.64 R2, c[0x0][0xad8] ;  /* 0x0002b600ff027b82 */ /* 0x000ea40000000a00 */
[----:B--2---:R-:W-:Y:S01]  /*31440*/  ISETP.GE.AND P2, PT, R3, 0x1, PT ;  /* 0x000000010300780c */ /* 0x004fe20003f46270 */
[----:B------:R-:W-:-:S12]  /*31450*/  IMAD.IADD R2, R0, 0x1, R2 ;  /* 0x0000000100027824 */ /* 0x000fd800078e0202 */
        /* <DEDUP_REMOVED lines=12> */
.L_x_13088:
[----:B------:R-:W-:-:S13]  /*31520*/  ISETP.NE.AND P0, PT, R3, 0x1, PT ;  /* 0x000000010300780c */ /* 0x000fda0003f05270 */
[----:B-1----:R-:W1:Y:S02]  /*31530*/  @P0 LDC.64 R4, c[0x0][0xae0] ;  /* 0x0002b800ff040b82 */ /* 0x002e640000000a00 */
[----:B-1----:R-:W-:-:S05]  /*31540*/  @P0 IMAD.HI.U32 R4, R6, R4, RZ ;  /* 0x0000000406040227 */ /* 0x002fca00078e00ff */
[----:B------:R-:W-:-:S07]  /*31550*/  @P0 SHF.R.U32.HI R6, RZ, R5, R4 ;  /* 0x00000005ff060219 */ /* 0x000fce0000011604 */
.L_x_13089:
[----:B------:R-:W-:Y:S05]  /*31560*/  BSYNC B0 ;  /* 0x0000000000007941 */ /* 0x000fea0003800000 */
.L_x_13087:
[----:B------:R-:W-:-:S05]  /*31570*/  IMAD R6, R6, R3, R3 ;  /* 0x0000000306067224 */ /* 0x000fca00078e0203 */
[----:B------:R-:W-:-:S07]  /*31580*/  VIMNMX R2, R2, R6, PT ;  /* 0x0000000602027248 */ /* 0x000fce0003fe0100 */
.L_x_13086:
        /* <DEDUP_REMOVED lines=25> */
.L_x_13092:
[----:B------:R-:W-:-:S13]  /*31720*/  ISETP.NE.AND P0, PT, R3, 0x1, PT ;  /* 0x000000010300780c */ /* 0x000fda0003f05270 */
[----:B-1----:R-:W1:Y:S02]  /*31730*/  @P0 LDC.64 R4, c[0x0][0xae0] ;  /* 0x0002b800ff040b82 */ /* 0x002e640000000a00 */
[----:B-1----:R-:W-:-:S05]  /*31740*/  @P0 IMAD.HI.U32 R4, R0, R4, RZ ;  /* 0x0000000400040227 */ /* 0x002fca00078e00ff */
[----:B------:R-:W-:-:S07]  /*31750*/  @P0 SHF.R.U32.HI R0, RZ, R5, R4 ;  /* 0x00000005ff000219 */ /* 0x000fce0000011604 */
.L_x_13093:
[----:B------:R-:W-:Y:S05]  /*31760*/  BSYNC B0 ;  /* 0x0000000000007941 */ /* 0x000fea0003800000 */
.L_x_13091:
[----:B------:R-:W-:-:S05]  /*31770*/  IMAD R0, R0, R3, RZ ;  /* 0x0000000300007224 */ /* 0x000fca00078e02ff */
[----:B------:R-:W-:-:S07]  /*31780*/  VIMNMX R2, R2, R0, !PT ;  /* 0x0000000002027248 */ /* 0x000fce0007fe0100 */
.L_x_13090:
        /* <DEDUP_REMOVED lines=14> */
[----:B-1----:R-:W1:Y:S01]  /*31870*/  LDC.64 R4, c[0x0][0xd60] ;  /* 0x00035800ff047b82 */ /* 0x002e620000000a00 */
[----:B------:R-:W2:Y:S08]  /*31880*/  FLO.U32 R0, UR4 ;  /* 0x0000000400007d00 */ /* 0x000eb000080e0000 */
[----:B------:R-:W1:Y:S01]  /*31890*/  POPC R2, UR4 ;  /* 0x0000000400027d09 */ /* 0x000e620008000000 */
[----:B--2---:R-:W-:-:S13]  /*318a0*/  ISETP.EQ.U32.AND P0, PT, R0, R3, PT ;  /* 0x000000030000720c */ /* 0x004fda0003f02070 */
[----:B-1----:R-:W2:Y:S01]  /*318b0*/  @P0 ATOMG.E.ADD.STRONG.GPU PT, R5, desc[UR42][R4.64], R2 ;  /* 0x00000002040509a8 */ /* 0x002ea200081ee1ea */
[----:B------:R-:W1:Y:S02]  /*318c0*/  S2R R3, SR_LTMASK ;  /* 0x0000000000037919 */ /* 0x000e640000003900 */
[----:B-1----:R-:W-:-:S06]  /*318d0*/  LOP3.LUT R3, R3, UR4, RZ, 0xc0, !PT ;  /* 0x0000000403037c12 */ /* 0x002fcc000f8ec0ff */
[----:B------:R-:W1:Y:S01]  /*318e0*/  POPC R3, R3 ;  /* 0x0000000300037309 */ /* 0x000e620000000000 */
[----:B--2---:R-:W1:Y:S02]  /*318f0*/  SHFL.IDX PT, R0, R5, R0, 0x1f ;  /* 0x00001f0005007589 */ /* 0x004e6400000e0000 */
[----:B-1----:R-:W-:Y:S01]  /*31900*/  IADD3 R16, R0, UR39, R3 ;  /* 0x0000002700107c10 */ /* 0x002fe2000fffe003 */
[----:B------:R-:W-:Y:S06]  /*31910*/  BRA `(.L_x_13096) ;  /* 0x0000004c001c7947 */ /* 0x000fec0003800000 */
.L_x_13095:
        /* <DEDUP_REMOVED lines=11> */
[----:B-1----:R-:W-:Y:S02]  /*319d0*/  IMAD.U32 R5, RZ, RZ, UR7 ;  /* 0x00000007ff057e24 */ /* 0x002fe4000f8e00ff */
        /* <DEDUP_REMOVED lines=8> */
[----:B--2---:R-:W-:Y:S05]  /*31a60*/  CALL.ABS.NOINC R2 ;  /* 0x0000000002007343 */ /* 0x004fea0003c00000 */
.L_x_13098:
[----:B------:R-:W-:Y:S05]  /*31a70*/  BSYNC B6 ;  /* 0x0000000000067941 */ /* 0x000fea0003800000 */
.L_x_13097:
        /* <DEDUP_REMOVED lines=20> */
.L_x_13101:
        /* <DEDUP_REMOVED lines=15> */
.L_x_13100:
[----:B------:R-:W-:Y:S05]  /*31cb0*/  BSYNC B6 ;  /* 0x0000000000067941 */ /* 0x000fea0003800000 */
.L_x_13099:
        /* <DEDUP_REMOVED lines=8> */
[----:B------:R3:W4:Y:S02]  /*31d40*/  @P0 LDG.E R7, desc[UR42][R2.64] ;  /* 0x0000002a02070981 */ /* 0x000724000c1e1900 */
[----:B---3--:R-:W3:Y:S02]  /*31d50*/  LDC.64 R2, c[0x0][0x418] ;  /* 0x00010600ff027b82 */ /* 0x008ee40000000a00 */
[----:B---3--:R-:W-:Y:S01]  /*31d60*/  LOP3.LUT P0, RZ, R2, UR4, RZ, 0xfc, !PT ;  /* 0x0000000402ff7c12 */ /* 0x008fe2000f80fcff */
[----:B------:R-:W-:-:S03]  /*31d70*/  UMOV UR4, 0xffffffff ;  /* 0xffffffff00047882 */ /* 0x000fc60000000000 */
[----:B------:R-:W-:Y:S01]  /*31d80*/  LOP3.LUT P0, RZ, R3, UR5, RZ, 0xfc, P0 ;  /* 0x0000000503ff7c12 */ /* 0x000fe2000800fcff */
[----:B--2---:R-:W-:Y:S01]  /*31d90*/  VIADD R0, R17, 0xffffffff ;  /* 0xffffffff11007836 */ /* 0x004fe20000000000 */
        /* <DEDUP_REMOVED lines=9> */
.L_x_13267:
        /* <DEDUP_REMOVED lines=11> */
.L_x_13270:
[----:B------:R-:W-:Y:S05]  /*31ee0*/  @!P6 BRA `(.L_x_13103) ;  /* 0x00000004000ce947 */ /* 0x000fea0003800000 */
[----:B------:R-:W-:-:S04]  /*31ef0*/  ISETP.NE.U32.AND P0, PT, R2, RZ, PT ;  /* 0x000000ff0200720c */ /* 0x000fc80003f05070 */
[----:B------:R-:W-:-:S13]  /*31f00*/  ISETP.NE.AND.EX P0, PT, R3, RZ, PT, P0 ;  /* 0x000000ff0300720c */ /* 0x000fda0003f05300 */
[----:B------:R-:W-:Y:S05]  /*31f10*/  @!P0 BRA `(.L_x_13105) ;  /* 0x0000000000508947 */ /* 0x000fea0003800000 */
[----:B------:R-:W3:Y:S01]  /*31f20*/  LDC R6, c[0x0][0x43c] ;  /* 0x00010f00ff067b82 */ /* 0x000ee20000000800 */
[----:B-1----:R-:W-:Y:S01]  /*31f30*/  IMAD.MOV.U32 R9, RZ, RZ, R0 ;  /* 0x000000ffff097224 */ /* 0x002fe200078e0000 */
[----:B------:R-:W-:-:S03]  /*31f40*/  ULDC.64 UR4, c[0x0][0x428] ;  /* 0x00010a0000047ab9 */ /* 0x000fc60000000a00 */
[----:B----4-:R-:W-:Y:S01]  /*31f50*/  IMAD.MOV.U32 R0, RZ, RZ, R9 ;  /* 0x000000ffff007224 */ /* 0x010fe200078e0009 */
[----:B---3--:R-:W-:-:S13]  /*31f60*/  ISETP.NE.AND P0, PT, R6, 0x1, PT ;  /* 0x000000010600780c */ /* 0x008fda0003f05270 */
        /* <DEDUP_REMOVED lines=15> */
.L_x_13105:
[----:B--2---:R-:W2:Y:S04]  /*32060*/  LDL R7, [R1+0x470] ;  /* 0x0004700001077983 */ /* 0x004ea80000100800 */
[----:B----4-:R-:W2:Y:S04]  /*32070*/  LDL R0, [R1+0x474] ;  /* 0x0004740001007983 */ /* 0x010ea80000100800 */
[----:B---3--:R-:W3:Y:S01]  /*32080*/  LDL R2, [R1+0x484] ;  /* 0x0004840001027983 */ /* 0x008ee20000100800 */
[----:B--2---:R-:W-:Y:S01]  /*32090*/  IMAD R0, R0, 0x8, R7 ;  /* 0x0000000800007824 */ /* 0x004fe200078e0207 */
[----:B---3--:R-:W-:-:S04]  /*320a0*/  SHF.L.U32 R2, R2, 0x1f, RZ ;  /* 0x0000001f02027819 */ /* 0x008fc800000006ff */
[----:B------:R-:W2:Y:S02]  /*320b0*/  SYNCS.PHASECHK.TRANS64.TRYWAIT P0, [R0+URZ+0x32440], R2 ;  /* 0x03244002000075a7 */ /* 0x000ea4000800017f */
[----:B--2---:R-:W-:Y:S05]  /*320c0*/  @!P0 BRA `(.L_x_13106) ;  /* 0x0000006800b88947 */ /* 0x004fea0003800000 */
.L_x_13271:
        /* <DEDUP_REMOVED lines=11> */
.L_x_13107:
[----:B------:R-:W3:Y:S04]  /*32180*/  LDL R6, [R1+0x470] ;  /* 0x0004700001067983 */ /* 0x000ee80000100800 */
[----:B-1----:R-:W3:Y:S04]  /*32190*/  LDL R5, [R1+0x474] ;  /* 0x0004740001057983 */ /* 0x002ee80000100800 */
        /* <DEDUP_REMOVED lines=24> */
.L_x_13103:
        /* <DEDUP_REMOVED lines=26> */
[----:B-1----:R-:W-:Y:S02]  /*324c0*/  IMAD.U32 R5, RZ, RZ, UR5 ;  /* 0x00000005ff057e24 */ /* 0x002fe4000f8e00ff */
[----:B------:R-:W-:Y:S02]  /*324d0*/  IMAD.U32 R6, RZ, RZ, UR6 ;  /* 0x00000006ff067e24 */ /* 0x000fe4000f8e00ff */
[----:B--2---:R-:W-:-:S02]  /*324e0*/  IMAD.U32 R7, RZ, RZ, UR7 ;  /* 0x00000007ff077e24 */ /* 0x004fc4000f8e00ff */
[----:B------:R-:W-:Y:S02]  /*324f0*/  IMAD.U32 R10, RZ, RZ, UR8 ;  /* 0x00000008ff0a7e24 */ /* 0x000fe4000f8e00ff */
[----:B0-----:R-:W-:Y:S02]  /*32500*/  IMAD.U32 R11, RZ, RZ, UR9 ;  /* 0x00000009ff0b7e24 */ /* 0x001fe4000f8e00ff */
[----:B------:R-:W-:Y:S02]  /*32510*/  IMAD.MOV.U32 R8, RZ, RZ, 0x70 ;  /* 0x00000070ff087424 */ /* 0x000fe400078e00ff */
[----:B------:R-:W-:Y:S02]  /*32520*/  IMAD.MOV.U32 R12, RZ, RZ, 0x1 ;  /* 0x00000001ff0c7424 */ /* 0x000fe400078e00ff */
[----:B------:R-:W-:-:S07]  /*32530*/  IMAD.MOV.U32 R13, RZ, RZ, RZ ;  /* 0x000000ffff0d7224 */ /* 0x000fce00078e00ff */
[----:B------:R-:W-:-:S07]  /*32540*/  LEPC R20, `(.L_x_13109) ;  /* 0x000000001014794e */ /* 0x000fce0000000000 */
[----:B---34-:R-:W-:Y:S05]  /*32550*/  CALL.ABS.NOINC R2 ;  /* 0x0000000002007343 */ /* 0x018fea0003c00000 */
.L_x_13109:
[----:B------:R-:W-:Y:S05]  /*32560*/  BSYNC B6 ;  /* 0x0000000000067941 */ /* 0x000fea0003800000 */
.L_x_13108:
[----:B0-----:R-:W4:Y:S01]  /*32570*/  LDL R11, [R1+0x498] ;  /* 0x00049800010b7983 */ /* 0x001f220000100800 */
[----:B--2---:R-:W0:Y:S01]  /*32580*/  LDC R7, c[0x0][0x448] ;  /* 0x00011200ff077b82 */ /* 0x004e220000000800 */
[----:B------:R-:W-:Y:S01]  /*32590*/  ULDC.64 UR4, c[0x0][0x298] ;  /* 0x0000a60000047ab9 */ /* 0x000fe20000000a00 */
[----:B------:R-:W-:Y:S01]  /*325a0*/  ULDC.64 UR6, c[0x0][0x280] ;  /* 0x0000a00000067ab9 */ /* 0x000fe20000000a00 */
[----:B------:R-:W2:Y:S04]  /*325b0*/  LDL R4, [R1+0x4b8] ;  /* 0x0004b80001047983 */ /* 0x000ea80000100800 */
[----:B------:R-:W2:Y:S04]  /*325c0*/  LDL R10, [R1+0x4ac] ;  /* 0x0004ac00010a7983 */ /* 0x000ea80000100800 */
[----:B-1----:R-:W2:Y:S01]  /*325d0*/  LDL R9, [R1+0x4c8] ;  /* 0x0004c80001097983 */ /* 0x002ea20000100800 */
[----:B------:R-:W1:Y:S01]  /*325e0*/  S2R R2, SR_TID.X ;  /* 0x0000000000027919 */ /* 0x000e620000002100 */
[----:B---3--:R-:W3:Y:S02]  /*325f0*/  S2R R0, SR_TID.X ;  /* 0x0000000000007919 */ /* 0x008ee40000002100 */
[----:B------:R-:W2:Y:S01]  /*32600*/  LDL R8, [R1+0x4cc] ;  /* 0x0004cc0001087983 */ /* 0x000ea20000100800 */
[----:B0-----:R-:W-:-:S03]  /*32610*/  ISETP.NE.AND P0, PT, R7, 0x1, PT ;  /* 0x000000010700780c */ /* 0x001fc60003f05270 */
[----:B------:R-:W2:Y:S10]  /*32620*/  LDL R6, [R1+0x4b4] ;  /* 0x0004b40001067983 */ /* 0x000eb40000100800 */
[----:B------:R-:W0:Y:S01]  /*32630*/  @P0 LDC R3, c[0x0][0x450] ;  /* 0x00011400ff030b82 */ /* 0x000e220000000800 */
[----:B-1----:R-:W-:-:S04]  /*32640*/  LOP3.LUT R2, R2, 0x7f, RZ, 0xc0, !PT ;  /* 0x0000007f02027812 */ /* 0x002fc800078ec0ff */
[----:B------:R-:W-:Y:S01]  /*32650*/  SHF.R.U32.HI R2, RZ, 0x3, R2 ;  /* 0x00000003ff027819 */ /* 0x000fe20000011602 */
[----:B---3--:R-:W-:-:S05]  /*32660*/  IMAD.SHL.U32 R0, R0, 0x10, RZ ;  /* 0x0000001000007824 */ /* 0x008fca00078e00ff */
[----:B------:R-:W-:Y:S02]  /*32670*/  LOP3.LUT R0, R2, 0x70, R0, 0xf8, !PT ;  /* 0x0000007002007812 */ /* 0x000fe400078ef800 */
[----:B------:R-:W1:Y:S03]  /*32680*/  @P0 LDC R2, c[0x0][0x44c] ;  /* 0x00011300ff020b82 */ /* 0x000e660000000800 */
[----:B----4-:R-:W-:-:S04]  /*32690*/  IMAD.IADD R5, R0, 0x1, R11 ;  /* 0x0000000100057824 */ /* 0x010fc800078e020b */
[----:B-1----:R-:W-:-:S04]  /*326a0*/  @P0 IMAD.HI.U32 R2, R5, R2, RZ ;  /* 0x0000000205020227 */ /* 0x002fc800078e00ff */
[----:B------:R-:W-:Y:S01]  /*326b0*/  IMAD.MOV.U32 R0, RZ, RZ, R5 ;  /* 0x000000ffff007224 */ /* 0x000fe200078e0005 */
[----:B0-----:R-:W-:Y:S01]  /*326c0*/  @P0 SHF.R.U32.HI R0, RZ, R3, R2 ;  /* 0x00000003ff000219 */ /* 0x001fe20000011602 */
[----:B--2---:R-:W-:-:S04]  /*326d0*/  IMAD R2, R4, UR4, RZ ;  /* 0x0000000404027c24 */ /* 0x004fc8000f8e02ff */
        /* <DEDUP_REMOVED lines=44> */
[----:B--2---:R-:W-:-:S03]  /*329a0*/  IMAD R0, R11, R7, RZ ;  /* 0x000000070b007224 */ /* 0x004fc600078e02ff */
[----:B------:R-:W-:Y:S01]  /*329b0*/  SHFL.IDX PT, R7, R2, 0x1, 0x181f ;  /* 0x00381f0002077f89 */ /* 0x000fe200000e0000 */
[----:B---3--:R-:W-:-:S03]  /*329c0*/  IMAD.IADD R8, R8, 0x1, R6 ;  /* 0x0000000108087824 */ /* 0x008fc600078e0206 */
[----:B------:R-:W2:Y:S01]  /*329d0*/  SHFL.IDX PT, R6, R3, 0x1, 0x181f ;  /* 0x00381f0003067f89 */ /* 0x000ea200000e0000 */
[C---:B------:R-:W-:Y:S01]  /*329e0*/  VIADD R11, R8.reuse, 0x10 ;  /* 0x00000010080b7836 */ /* 0x040fe20000000000 */
[-C--:B------:R-:W-:Y:S02]  /*329f0*/  ISETP.GE.AND P1, PT, R8, R0.reuse, PT ;  /* 0x000000000800720c */ /* 0x080fe40003f26270 */
[----:B------:R-:W-:Y:S02]  /*32a00*/  STL [R1+0x498], R8 ;  /* 0x0004980801007387 */ /* 0x000fe40000100800 */
[----:B------:R-:W-:Y:S02]  /*32a10*/  ISETP.GE.AND P2, PT, R11, R0, PT ;  /* 0x000000000b00720c */ /* 0x000fe40003f46270 */
[----:B------:R3:W-:Y:S07]  /*32a20*/  STL [R1+0x4c0], R11 ;  /* 0x0004c00b01007387 */ /* 0x0007ee0000100800 */
[----:B0-----:R-:W-:Y:S01]  /*32a30*/  @!P1 LEA R5, P3, R10, R5, 0x1 ;  /* 0x000000050a059211 */ /* 0x001fe200078608ff */
[----:B---3--:R-:W-:-:S04]  /*32a40*/  VIADD R11, R8, 0x20 ;  /* 0x00000020080b7836 */ /* 0x008fc80000000000 */
        /* <DEDUP_REMOVED lines=8> */
[----:B------:R-:W-:Y:S01]  /*32ad0*/  @!P2 IMAD.X R4, RZ, RZ, R7, P1 ;  /* 0x000000ffff04a224 */ /* 0x000fe200008e0607 */
        /* <DEDUP_REMOVED lines=58> */
.L_x_13288:
        /* <DEDUP_REMOVED lines=13> */
.L_x_13111:
        /* <DEDUP_REMOVED lines=38> */
.L_x_13113:
[----:B------:R-:W-:Y:S05]  /*331b0*/  BSYNC B6 ;  /* 0x0000000000067941 */ /* 0x000fea0003800000 */
.L_x_13112:
        /* <DEDUP_REMOVED lines=61> */
[----:B------:R-:W-:Y:S04]  /*33590*/  SHFL.IDX PT, R6, R0, RZ, 0x181f ;  /* 0x00181fff00067589 */ /* 0x000fe800000e0000 */
[----:B------:R-:W5:Y:S01]  /*335a0*/  LDL.LU R12, [R1+0x4d4] ;  /* 0x0004d400010c7983 */ /* 0x000f620000300800 */
[----:B--2---:R-:W-:-:S03]  /*335b0*/  IMAD R3, R10, R7, RZ ;  /* 0x000000070a037224 */ /* 0x004fc600078e02ff */
[----:B------:R-:W2:Y:S02]  /*335c0*/  LDL.LU R10, [R1+0x4d0] ;  /* 0x0004d000010a7983 */ /* 0x000ea40000300800 */
[-C--:B---3--:R-:W-:Y:S02]  /*335d0*/  ISETP.GE.AND P4, PT, R4, R3.reuse, PT ;  /* 0x000000030400720c */ /* 0x088fe40003f86270 */
[----:B------:R-:W0:Y:S01]  /*335e0*/  SHFL.IDX PT, R4, R2, RZ, 0x181f ;  /* 0x00181fff02047589 */ /* 0x000e2200000e0000 */
[----:B----4-:R-:W-:-:S13]  /*335f0*/  ISETP.GE.AND P5, PT, R5, R3, PT ;  /* 0x000000030500720c */ /* 0x010fda0003fa6270 */
        /* <DEDUP_REMOVED lines=84> */
[----:B-1----:R0:W-:Y:S02]  /*33b40*/  @!P4 LDGSTS.E.BYPASS.LTC128B.128 [R9+0x31400], desc[UR42][R4.64+0x180], !P0 ;  /* 0x314001800409cfae */ /* 0x0021e4000c101d6a */
.L_x_13306:
        /* <DEDUP_REMOVED lines=14> */
.L_x_13116:
[----:B------:R-:W-:Y:S05]  /*33c30*/  BSYNC B0 ;  /* 0x0000000000007941 */ /* 0x000fea0003800000 */
.L_x_13115:
[----:B------:R3:W5:Y:S01]  /*33c40*/  LDL R8, [R1+0x470] ;  /* 0x0004700001087983 */ /* 0x0007620000100800 */
[----:B------:R-:W-:Y:S01]  /*33c50*/  PLOP3.LUT P0, PT, PT, PT, PT, 0x80, 0x0 ;  /* 0x000000000000781c */ /* 0x000fe20003f0f070 */
[----:B------:R-:W-:-:S12]  /*33c60*/  NOP ;  /* 0x0000000000007918 */ /* 0x000fd80000000000 */
.L_x_13117:
[----:B0-----:R-:W4:Y:S01]  /*33c70*/  LDL R2, [R1+0x470] ;  /* 0x0004700001027983 */ /* 0x001f220000100800 */
        /* <DEDUP_REMOVED lines=16> */
[----:B------:R-:W4:Y:S03]  /*33d80*/  SYNCS.PHASECHK.TRANS64.TRYWAIT P0, [R2+URZ+0x32420], R0 ;  /* 0x03242000020075a7 */ /* 0x000f26000800017f */
[----:B0---4-:R-:W-:Y:S05]  /*33d90*/  @!P0 BRA `(.L_x_13119) ;  /* 0x0000006400d88947 */ /* 0x011fea0003800000 */
.L_x_13307:
[----:B------:R-:W-:Y:S05]  /*33da0*/  BSYNC B0 ;  /* 0x0000000000007941 */ /* 0x000fea0003800000 */
.L_x_13118:
[----:B0-----:R-:W4:Y:S01]  /*33db0*/  LDL R2, [R1+0x49c] ;  /* 0x00049c0001027983 */ /* 0x001f220000100800 */
[----:B------:R-:W-:Y:S01]  /*33dc0*/  BSSY B0, `(.L_x_13120) ;  /* 0x000005f000007945 */ /* 0x000fe20003800000 */
[----:B----4-:R-:W-:-:S13]  /*33dd0*/  LOP3.LUT P0, RZ, R2, 0x1, RZ, 0xc0, !PT ;  /* 0x0000000102ff7812 */ /* 0x010fda000780c0ff */
[----:B------:R-:W-:Y:S05]  /*33de0*/  @!P0 BRA `(.L_x_13121) ;  /* 0x0000000400708947 */ /* 0x000fea0003800000 */
[----:B------:R-:W4:Y:S04]  /*33df0*/  LDL R2, [R1+0x470] ;  /* 0x0004700001027983 */ /* 0x000f280000100800 */
[----:B-1----:R-:W2:Y:S01]  /*33e00*/  LDL R4, [R1+0x484] ;  /* 0x0004840001047983 */ /* 0x002ea20000100800 */
        /* <DEDUP_REMOVED lines=10> */
.L_x_13308:
[----:B------:R-:W-:Y:S05]  /*33eb0*/  BSYNC B1 ;  /* 0x0000000000017941 */ /* 0x000fea0003800000 */
.L_x_13122:
        /* <DEDUP_REMOVED lines=9> */
.L_x_13125:
[----:B------:R-:W-:Y:S05]  /*33f50*/  BSYNC B1 ;  /* 0x0000000000017941 */ /* 0x000fea0003800000 */
.L_x_13124:
[----:B------:R-:W2:Y:S04]  /*33f60*/  LDL R5, [R1+0x470] ;  /* 0x0004700001057983 */ /* 0x000ea80000100800 */
[----:B0-----:R-:W2:Y:S04]  /*33f70*/  LDL R0, [R1+0x474] ;  /* 0x0004740001007983 */ /* 0x001ea80000100800 */
        /* <DEDUP_REMOVED lines=12> */
.L_x_13126:
        /* <DEDUP_REMOVED lines=15> */
.L_x_13127:
        /* <DEDUP_REMOVED lines=15> */
.L_x_13128:
        /* <DEDUP_REMOVED lines=15> */
.L_x_13129:
        /* <DEDUP_REMOVED lines=10> */
.L_x_13121:
[----:B------:R-:W-:Y:S05]  /*343b0*/  BSYNC B0 ;  /* 0x0000000000007941 */ /* 0x000fea0003800000 */
.L_x_13120:
[----:B-1----:R-:W4:Y:S04]  /*343c0*/  LDL R4, [R1+0x4a0] ;  /* 0x0004a00001047983 */ /* 0x002f280000100800 */
[----:B------:R-:W2:Y:S01]  /*343d0*/  LDL R5, [R1+0x494] ;  /* 0x0004940001057983 */ /* 0x000ea20000100800 */
[----:B------:R-:W-:Y:S01]  /*343e0*/  BSSY B0, `(.L_x_13130) ;  /* 0x00001ff000007945 */ /* 0x000fe20003800000 */
[----:B----4-:R-:W-:-:S05]  /*343f0*/  VIADD R0, R4, 0xfffffffe ;  /* 0xfffffffe04007836 */ /* 0x010fca0000000000 */
[----:B--2---:R-:W-:-:S13]  /*34400*/  ISETP.GE.AND P0, PT, R0, R5, PT ;  /* 0x000000050000720c */ /* 0x004fda0003f06270 */
        /* <DEDUP_REMOVED lines=9> */
[----:B------:R-:W2:Y:S04]  /*344a0*/  LDL.LU R4, [R1+0x474] ;  /* 0x0004740001047983 */ /* 0x000ea80000300800 */
[----:B------:R-:W4:Y:S04]  /*344b0*/  LDL.LU R7, [R1+0x484] ;  /* 0x0004840001077983 */ /* 0x000f280000300800 */
[----:B------:R-:W3:Y:S01]  /*344c0*/  LDL R5, [R1+0x49c] ;  /* 0x00049c0001057983 */ /* 0x000ee20000100800 */
[----:B------:R-:W-:Y:S01]  /*344d0*/  BSSY B1, `(.L_x_13134) ;  /* 0x000009f000017945 */ /* 0x000fe20003800000 */
[----:B--2---:R-:W-:-:S04]  /*344e0*/  IADD3 R2, R4, 0x1, RZ ;  /* 0x0000000104027810 */ /* 0x004fc80007ffe0ff */
[----:B------:R-:W-:-:S04]  /*344f0*/  ISETP.NE.AND P0, PT, R2, 0x2, PT ;  /* 0x000000020200780c */ /* 0x000fc80003f05270 */
[----:B------:R-:W-:Y:S02]  /*34500*/  SEL R3, RZ, 0x1, P0 ;  /* 0x00000001ff037807 */ /* 0x000fe40000000000 */
[----:B-----5:R-:W-:Y:S02]  /*34510*/  SEL R8, R2, RZ, P0 ;  /* 0x000000ff02087207 */ /* 0x020fe40000000000 */
[----:B----4-:R-:W-:-:S03]  /*34520*/  LOP3.LUT R7, R7, R3, RZ, 0x3c, !PT ;  /* 0x0000000307077212 */ /* 0x010fc600078e3cff */
[----:B------:R0:W-:Y:S04]  /*34530*/  STL [R1+0x474], R8 ;  /* 0x0004740801007387 */ /* 0x0001e80000100800 */
[----:B------:R0:W-:Y:S01]  /*34540*/  STL [R1+0x484], R7 ;  /* 0x0004840701007387 */ /* 0x0001e20000100800 */
[----:B---3--:R-:W-:-:S13]  /*34550*/  LOP3.LUT P2, RZ, R5, 0x1, RZ, 0xc0, !PT ;  /* 0x0000000105ff7812 */ /* 0x008fda000784c0ff */
        /* <DEDUP_REMOVED lines=24> */
.L_x_13136:
[----:B------:R-:W2:Y:S01]  /*346e0*/  LDL R2, [R1+0x470] ;  /* 0x0004700001027983 */ /* 0x000ea20000100800 */
[----:B0-----:R-:W-:Y:S01]  /*346f0*/  SHF.L.U32 R5, R7, 0x1f, RZ ;  /* 0x0000001f07057819 */ /* 0x001fe200000006ff */
[----:B------:R-:W0:Y:S01]  /*34700*/  S2R R3, SR_TID.X ;  /* 0x0000000000037919 */ /* 0x000e220000002100 */
[----:B------:R-:W-:Y:S01]  /*34710*/  BSSY B3, `(.L_x_13137) ;  /* 0x0000006000037945 */ /* 0x000fe20003800000 */
[----:B0-----:R-:W-:-:S04]  /*34720*/  LOP3.LUT R3, R3, 0x7f, RZ, 0xc0, !PT ;  /* 0x0000007f03037812 */ /* 0x001fc800078ec0ff */
[----:B------:R-:W-:Y:S01]  /*34730*/  ISETP.NE.AND P1, PT, R3, RZ, PT ;  /* 0x000000ff0300720c */ /* 0x000fe20003f25270 */
[----:B--2---:R-:W-:-:S04]  /*34740*/  IMAD R2, R8, 0x8, R2 ;  /* 0x0000000808027824 */ /* 0x004fc800078e0202 */
[----:B------:R-:W0:Y:S02]  /*34750*/  SYNCS.PHASECHK.TRANS64.TRYWAIT P0, [R2+URZ+0x32440], R5 ;  /* 0x03244005020075a7 */ /* 0x000e24000800017f */
[----:B0-----:R-:W-:Y:S06]  /*34760*/  @!P0 BRA `(.L_x_13138) ;  /* 0x0000005c00908947 */ /* 0x001fec0003800000 */
.L_x_13309:
[----:B------:R-:W-:Y:S05]  /*34770*/  BSYNC B3 ;  /* 0x0000000000037941 */ /* 0x000fea0003800000 */
.L_x_13137:
        /* <DEDUP_REMOVED lines=9> */
.L_x_13140:
[----:B------:R-:W-:Y:S05]  /*34810*/  BSYNC B3 ;  /* 0x0000000000037941 */ /* 0x000fea0003800000 */
.L_x_13139:
        /* <DEDUP_REMOVED lines=14> */
.L_x_13141:
        /* <DEDUP_REMOVED lines=13> */
.L_x_13310:
[----:B------:R-:W-:Y:S05]  /*349d0*/  BSYNC B3 ;  /* 0x0000000000037941 */ /* 0x000fea0003800000 */
.L_x_13142:
        /* <DEDUP_REMOVED lines=11> */
.L_x_13145:
[----:B------:R-:W-:Y:S05]  /*34a90*/  BSYNC B3 ;  /* 0x0000000000037941 */ /* 0x000fea0003800000 */
.L_x_13144:
        /* <DEDUP_REMOVED lines=11> */
.L_x_13146:
        /* <DEDUP_REMOVED lines=15> */
.L_x_13147:
        /* <DEDUP_REMOVED lines=15> */
.L_x_13148:
        /* <DEDUP_REMOVED lines=15> */
.L_x_13149:
        /* <DEDUP_REMOVED lines=10> */
.L_x_13135:
[----:B------:R-:W-:Y:S05]  /*34ec0*/  BSYNC B1 ;  /* 0x0000000000017941 */ /* 0x000fea0003800000 */
.L_x_13134:
[----:B------:R-:W2:Y:S02]  /*34ed0*/  LDL R4, [R1+0x4a0] ;  /* 0x0004a00001047983 */ /* 0x000ea40000100800 */
[----:B--2---:R-:W-:-:S07]  /*34ee0*/  VIADD R0, R4, 0xfffffffd ;  /* 0xfffffffd04007836 */ /* 0x004fce0000000000 */
.L_x_13133:
[----:B------:R-:W-:Y:S05]  /*34ef0*/  BSYNC B2 ;  /* 0x0000000000027941 */ /* 0x000fea0003800000 */
.L_x_13132:
[----:B------:R-:W2:Y:S01]  /*34f00*/  LDL.LU R2, [R1+0x4a0] ;  /* 0x0004a00001027983 */ /* 0x000ea20000300800 */
[----:B------:R-:W-:Y:S01]  /*34f10*/  VIADD R6, R6, 0xfffffffe ;  /* 0xfffffffe06067836 */ /* 0x000fe20000000000 */
[----:B--2---:R-:W-:-:S04]  /*34f20*/  LOP3.LUT R2, RZ, R2, RZ, 0x33, !PT ;  /* 0x00000002ff027212 */ /* 0x004fc800078e33ff */
[----:B------:R-:W-:-:S13]  /*34f30*/  ISETP.NE.AND P0, PT, R6, R2, PT ;  /* 0x000000020600720c */ /* 0x000fda0003f05270 */
[----:B------:R-:W-:Y:S05]  /*34f40*/  @!P0 BRA `(.L_x_13131) ;  /* 0x0000001400208947 */ /* 0x000fea0003800000 */
.L_x_13182:
[----:B------:R-:W2:Y:S04]  /*34f50*/  LDL R4, [R1+0x49c] ;  /* 0x00049c0001047983 */ /* 0x000ea80000100800 */
[----:B------:R-:W4:Y:S04]  /*34f60*/  LDL.LU R3, [R1+0x474] ;  /* 0x0004740001037983 */ /* 0x000f280000300800 */
[----:B------:R-:W3:Y:S01]  /*34f70*/  LDL.LU R2, [R1+0x484] ;  /* 0x0004840001027983 */ /* 0x000ee20000300800 */
        /* <DEDUP_REMOVED lines=33> */
.L_x_13152:
        /* <DEDUP_REMOVED lines=9> */
.L_x_13311:
[----:B------:R-:W-:Y:S05]  /*35220*/  BSYNC B2 ;  /* 0x0000000000027941 */ /* 0x000fea0003800000 */
.L_x_13153:
        /* <DEDUP_REMOVED lines=9> */
.L_x_13156:
[----:B------:R-:W-:Y:S05]  /*352c0*/  BSYNC B2 ;  /* 0x0000000000027941 */ /* 0x000fea0003800000 */
.L_x_13155:
        /* <DEDUP_REMOVED lines=13> */
.L_x_13157:
        /* <DEDUP_REMOVED lines=13> */
.L_x_13312:
[----:B------:R-:W-:Y:S05]  /*35470*/  BSYNC B2 ;  /* 0x0000000000027941 */ /* 0x000fea0003800000 */
.L_x_13158:
        /* <DEDUP_REMOVED lines=11> */
.L_x_13161:
[----:B------:R-:W-:Y:S05]  /*35530*/  BSYNC B2 ;  /* 0x0000000000027941 */ /* 0x000fea0003800000 */
.L_x_13160:
        /* <DEDUP_REMOVED lines=10> */
.L_x_13162:
        /* <DEDUP_REMOVED lines=15> */
.L_x_13163:
        /* <DEDUP_REMOVED lines=15> */
.L_x_13164:
        /* <DEDUP_REMOVED lines=15> */
.L_x_13165:
        /* <DEDUP_REMOVED lines=10> */
.L_x_13151:
[----:B------:R-:W-:Y:S05]  /*35950*/  BSYNC B1 ;  /* 0x0000000000017941 */ /* 0x000fea0003800000 */
.L_x_13150:
        /* <DEDUP_REMOVED lines=36> */
.L_x_13168:
        /* <DEDUP_REMOVED lines=9> */
.L_x_13313:
[----:B------:R-:W-:Y:S05]  /*35c30*/  BSYNC B2 ;  /* 0x0000000000027941 */ /* 0x000fea0003800000 */
.L_x_13169:
        /* <DEDUP_REMOVED lines=9> */
.L_x_13172:
[----:B------:R-:W-:Y:S05]  /*35cd0*/  BSYNC B2 ;  /* 0x0000000000027941 */ /* 0x000fea0003800000 */
.L_x_13171:
        /* <DEDUP_REMOVED lines=14> */
.L_x_13173:
        /* <DEDUP_REMOVED lines=13> */
.L_x_13314:
[----:B------:R-:W-:Y:S05]  /*35e90*/  BSYNC B2 ;  /* 0x0000000000027941 */ /* 0x000fea0003800000 */
.L_x_13174:
        /* <DEDUP_REMOVED lines=11> */
.L_x_13177:
[----:B------:R-:W-:Y:S05]  /*35f50*/  BSYNC B2 ;  /* 0x0000000000027941 */ /* 0x000fea0003800000 */
.L_x_13176:
        /* <DEDUP_REMOVED lines=11> */
.L_x_13178:
        /* <DEDUP_REMOVED lines=15> */
.L_x_13179:
        /* <DEDUP_REMOVED lines=15> */
.L_x_13180:
        /* <DEDUP_REMOVED lines=15> */
.L_x_13181:
        /* <DEDUP_REMOVED lines=10> */
.L_x_13167:
[----:B------:R-:W-:Y:S05]  /*36380*/  BSYNC B1 ;  /* 0x0000000000017941 */ /* 0x000fea0003800000 */
.L_x_13166:
[----:B------:R-:W2:Y:S01]  /*36390*/  LDL R5, [R1+0x494] ;  /* 0x0004940001057983 */ /* 0x000ea20000100800 */
[----:B------:R-:W-:Y:S01]  /*363a0*/  VIADD R0, R0, 0xfffffffe ;  /* 0xfffffffe00007836 */ /* 0x000fe20000000000 */
[----:B--2---:R-:W-:-:S13]  /*363b0*/  ISETP.GT.AND P0, PT, R6, R5, PT ;  /* 0x000000050600720c */ /* 0x004fda0003f04270 */
[----:B------:R-:W-:Y:S05]  /*363c0*/  @P0 BRA `(.L_x_13182) ;  /* 0xffffffe800e00947 */ /* 0x000fea000383ffff */
.L_x_13131:
[----:B------:R-:W-:Y:S05]  /*363d0*/  BSYNC B0 ;  /* 0x0000000000007941 */ /* 0x000fea0003800000 */
.L_x_13130:
[----:B------:R-:W2:Y:S04]  /*363e0*/  LDL.LU R4, [R1+0x474] ;  /* 0x0004740001047983 */ /* 0x000ea80000300800 */
[----:B------:R-:W4:Y:S01]  /*363f0*/  LDL.LU R3, [R1+0x484] ;  /* 0x0004840001037983 */ /* 0x000f220000300800 */
[----:B------:R-:W0:Y:S01]  /*36400*/  S2R R2, SR_TID.X ;  /* 0x0000000000027919 */ /* 0x000e220000002100 */
[----:B------:R-:W-:Y:S01]  /*36410*/  BSSY B0, `(.L_x_13183) ;  /* 0x0000015000007945 */ /* 0x000fe20003800000 */
[----:B0-----:R-:W-:-:S04]  /*36420*/  LOP3.LUT R2, R2, 0x7f, RZ, 0xc0, !PT ;  /* 0x0000007f02027812 */ /* 0x001fc800078ec0ff */
[----:B------:R-:W-:Y:S01]  /*36430*/  ISETP.NE.AND P1, PT, R2, RZ, PT ;  /* 0x000000ff0200720c */ /* 0x000fe20003f25270 */
[----:B--2---:R-:W-:-:S05]  /*36440*/  VIADD R0, R4, 0x1 ;  /* 0x0000000104007836 */ /* 0x004fca0000000000 */
        /* <DEDUP_REMOVED lines=16> */
[----:B0-----:R-:W-:-:S07]  /*36550*/  IADD3 R16, R2, UR39, R7 ;  /* 0x0000002702107c10 */ /* 0x001fce000fffe007 */
.L_x_13184:
[----:B------:R-:W-:Y:S05]  /*36560*/  BSYNC B0 ;  /* 0x0000000000007941 */ /* 0x000fea0003800000 */
.L_x_13183:
[----:B------:R-:W-:-:S05]  /*36570*/  SEL R0, R0, RZ, P0 ;  /* 0x000000ff00007207 */ /* 0x000fca0000000000 */
[----:B------:R1:W-:Y:S02]  /*36580*/  STL [R1+0x474], R0 ;  /* 0x0004740001007387 */ /* 0x0003e40000100800 */
.L_x_13096:
[----:B------:R-:W-:Y:S05]  /*36590*/  BSYNC B7 ;  /* 0x0000000000077941 */ /* 0x000fea0003800000 */
.L_x_13094:
[----:B-1----:R-:W2:Y:S02]  /*365a0*/  LDL R0, [R1+0x49c] ;  /* 0x00049c0001007983 */ /* 0x002ea40000100800 */
[----:B--2---:R-:W-:-:S13]  /*365b0*/  LOP3.LUT P0, RZ, R0, 0x40, RZ, 0xc0, !PT ;  /* 0x0000004000ff7812 */ /* 0x004fda000780c0ff */
[----:B------:R-:W-:Y:S05]  /*365c0*/  @!P0 BRA `(.L_x_13185) ;  /* 0x0000000000288947 */ /* 0x000fea0003800000 */
[----:B------:R-:W-:Y:S05]  /*365d0*/  WARPSYNC.ALL ;  /* 0x0000000000007948 */ /* 0x000fea0003800000 */
[----:B------:R-:W1:Y:S08]  /*365e0*/  S2UR UR5, SR_CgaCtaId ;  /* 0x00000000000579c3 */ /* 0x000e700000008800 */
[----:B------:R-:W-:Y:S06]  /*365f0*/  BAR.SYNC.DEFER_BLOCKING 0x5, 0x180 ;  /* 0x0146000000007b1d */ /* 0x000fec0000010000 */
[----:B------:R-:W-:-:S02]  /*36600*/  UMOV UR4, 0x400 ;  /* 0x0000040000047882 */ /* 0x000fc40000000000 */
[----:B-1----:R-:W-:-:S06]  /*36610*/  ULEA UR4, UR5, UR4, 0x18 ;  /* 0x0000000405047291 */ /* 0x002fcc000f8ec03f */
[----:B------:R-:W-:-:S05]  /*36620*/  IMAD.U32 R0, RZ, RZ, UR4 ;  /* 0x00000004ff007e24 */ /* 0x000fca000f8e00ff */
[----:B------:R1:W2:Y:S04]  /*36630*/  LDS.128 R16, [R0+0x324d0] ;  /* 0x0324d00000107984 */ /* 0x0002a80000000c00 */
[----:B------:R1:W-:Y:S01]  /*36640*/  STL [R1+0x470], R0 ;  /* 0x0004700001007387 */ /* 0x0003e20000100800 */
[----:B------:R-:W-:Y:S06]  /*36650*/  BAR.ARV 0x4, 0x180 ;  /* 0x0106000000007b1d */ /* 0x000fec0000002000 */
[----:B------:R-:W-:Y:S05]  /*36660*/  BRA `(.L_x_13186) ;  /* 0x0000000800d87947 */ /* 0x000fea0003800000 */
.L_x_13185:
        /* <DEDUP_REMOVED lines=22> */
[----:B------:R-:W-:Y:S04]  /*367d0*/  SHFL.IDX PT, R0, R16, RZ, 0x1f ;  /* 0x00001fff10007589 */ /* 0x000fe800000e0000 */
        /* <DEDUP_REMOVED lines=13> */
.L_x_13324:
[----:B------:R-:W-:Y:S02]  /*368b0*/  ULDC UR4, c[0x0][0xd38] ;  /* 0x00034e0000047ab9 */ /* 0x000fe40000000800 */
[----:B------:R-:W-:-:S04]  /*368c0*/  IMAD.U32 R4, RZ, RZ, UR4 ;  /* 0x00000004ff047e24 */ /* 0x000fc8000f8e00ff */
[----:B-1----:R-:W-:-:S04]  /*368d0*/  IMAD R16, R16, R4, RZ ;  /* 0x0000000410107224 */ /* 0x002fc800078e02ff */
[----:B------:R-:W-:-:S05]  /*368e0*/  IMAD.IADD R5, R5, 0x1, R16 ;  /* 0x0000000105057824 */ /* 0x000fca00078e0210 */
[----:B------:R-:W-:-:S13]  /*368f0*/  ISETP.GT.AND P6, PT, R5, R0, PT ;  /* 0x000000000500720c */ /* 0x000fda0003fc4270 */
[----:B------:R-:W-:Y:S05]  /*36900*/  @P6 BRA `(.L_x_13188) ;  /* 0x00000000009c6947 */ /* 0x000fea0003800000 */
.L_x_13193:
        /* <DEDUP_REMOVED lines=14> */
.L_x_13191:
[----:B------:R-:W-:Y:S05]  /*369f0*/  BSYNC B0 ;  /* 0x0000000000007941 */ /* 0x000fea0003800000 */
.L_x_13190:
        /* <DEDUP_REMOVED lines=18> */
.L_x_13332:
[----:B------:R-:W-:Y:S02]  /*36b20*/  ULDC UR4, c[0x0][0xd38] ;  /* 0x00034e0000047ab9 */ /* 0x000fe40000000800 */
[----:B------:R-:W-:-:S04]  /*36b30*/  IMAD.U32 R4, RZ, RZ, UR4 ;  /* 0x00000004ff047e24 */ /* 0x000fc8000f8e00ff */
[----:B-1----:R-:W-:-:S04]  /*36b40*/  IMAD R16, R16, R4, RZ ;  /* 0x0000000410107224 */ /* 0x002fc800078e02ff */
[----:B------:R-:W-:-:S05]  /*36b50*/  IMAD.IADD R5, R16, 0x1, R5 ;  /* 0x0000000110057824 */ /* 0x000fca00078e0205 */
[----:B------:R-:W-:-:S13]  /*36b60*/  ISETP.GT.AND P6, PT, R5, R0, PT ;  /* 0x000000000500720c */ /* 0x000fda0003fc4270 */
[----:B------:R-:W-:Y:S05]  /*36b70*/  @!P6 BRA `(.L_x_13193) ;  /* 0xfffffffc0064e947 */ /* 0x000fea000383ffff */
.L_x_13188:
        /* <DEDUP_REMOVED lines=8> */
.L_x_13336:
[----:B------:R-:W-:Y:S01]  /*36c00*/  ISETP.NE.AND P0, PT, R5, RZ, PT ;  /* 0x000000ff0500720c */ /* 0x000fe20003f05270 */
[----:B------:R-:W-:-:S12]  /*36c10*/  IMAD.MOV.U32 R5, RZ, RZ, RZ ;  /* 0x000000ffff057224 */ /* 0x000fd800078e00ff */
[----:B------:R-:W-:Y:S05]  /*36c20*/  @!P0 BRA `(.L_x_13195) ;  /* 0x0000000000148947 */ /* 0x000fea0003800000 */
[----:B------:R-:W-:Y:S01]  /*36c30*/  UMOV UR4, 0xffffffff ;  /* 0xffffffff00047882 */ /* 0x000fe20000000000 */
[----:B------:R-:W-:Y:S02]  /*36c40*/  VIADD R12, R6, 0xffffffff ;  /* 0xffffffff060c7836 */ /* 0x000fe40000000000 */
[----:B------:R-:W-:Y:S05]  /*36c50*/  BRA.DIV UR4, `(.L_x_13196) ;  /* 0x0000004604287947 */ /* 0x000fea000b800000 */
[----:B0-----:R0:W4:Y:S02]  /*36c60*/  SHFL.IDX PT, R2, R2, R12, 0x1f ;  /* 0x00001f0c02027589 */ /* 0x00112400000e0000 */
.L_x_13339:
[----:B----4-:R-:W-:-:S07]  /*36c70*/  IMAD.MOV.U32 R5, RZ, RZ, R2 ;  /* 0x000000ffff057224 */ /* 0x010fce00078e0002 */
.L_x_13195:
        /* <DEDUP_REMOVED lines=39> */
[----:B0-----:R-:W-:-:S06]  /*36ef0*/  IADD3 R3, R3, 0xffffffe, RZ ;  /* 0x0ffffffe03037810 */ /* 0x001fcc0007ffe0ff */
        /* <DEDUP_REMOVED lines=26> */
.L_x_13189:
[----:B------:R-:W-:Y:S01]  /*370a0*/  UMOV UR4, URZ ;  /* 0x0000003f00047c82 */ /* 0x000fe20008000000 */
[----:B------:R-:W-:Y:S01]  /*370b0*/  UMOV UR5, URZ ;  /* 0x0000003f00057c82 */ /* 0x000fe20008000000 */
[----:B------:R-:W-:Y:S01]  /*370c0*/  ULDC UR6, c[0x0][0xd3c] ;  /* 0x00034f0000067ab9 */ /* 0x000fe20000000800 */
[----:B------:R-:W-:Y:S02]  /*370d0*/  IMAD.MOV.U32 R16, RZ, RZ, R0 ;  /* 0x000000ffff107224 */ /* 0x000fe400078e0000 */
[----:B------:R-:W-:Y:S02]  /*370e0*/  IMAD.U32 R17, RZ, RZ, UR4 ;  /* 0x00000004ff117e24 */ /* 0x000fe4000f8e00ff */
[----:B------:R-:W-:Y:S02]  /*370f0*/  IMAD.U32 R18, RZ, RZ, UR5 ;  /* 0x00000005ff127e24 */ /* 0x000fe4000f8e00ff */
[----:B------:R-:W-:-:S07]  /*37100*/  IMAD.U32 R19, RZ, RZ, UR6 ;  /* 0x00000006ff137e24 */ /* 0x000fce000f8e00ff */
.L_x_13197:
        /* <DEDUP_REMOVED lines=12> */
.L_x_13186:
[----:B------:R-:W-:Y:S02]  /*371d0*/  ULDC UR4, c[0x0][0xd3c] ;  /* 0x00034f0000047ab9 */ /* 0x000fe40000000800 */
[----:B--2---:R-:W-:-:S13]  /*371e0*/  ISETP.GE.AND P0, PT, R19, UR4, PT ;  /* 0x0000000413007c0c */ /* 0x004fda000bf06270 */
[----:B------:R-:W-:Y:S05]  /*371f0*/  @!P0 BRA `(.L_x_13198) ;  /* 0xffffff8000f08947 */ /* 0x000fea000383ffff */
[----:B------:R-:W-:Y:S05]  /*37200*/  BSYNC B8 ;  /* 0x0000000000087941 */ /* 0x000fea0003800000 */
.L_x_13036:
[----:B-1----:R-:W2:Y:S01]  /*37210*/  LDL.LU R0, [R1+0x4e4] ;  /* 0x0004e40001007983 */ /* 0x002ea20000300800 */
[----:B------:R-:W-:Y:S01]  /*37220*/  BSSY B0, `(.L_x_13199) ;  /* 0x000000b000007945 */ /* 0x000fe20003800000 */
[----:B------:R-:W1:Y:S01]  /*37230*/  S2R R5, SR_CgaCtaId ;  /* 0x0000000000057919 */ /* 0x000e620000008800 */
        /* <DEDUP_REMOVED lines=9> */
.L_x_13340:
[----:B------:R-:W-:Y:S05]  /*372d0*/  BSYNC B0 ;  /* 0x0000000000007941 */ /* 0x000fea0003800000 */
.L_x_13199:
[----:B------:R-:W-:-:S03]  /*372e0*/  UMOV UR4, 0xffffffff ;  /* 0xffffffff00047882 */ /* 0x000fc60000000000 */
[----:B------:R-:W-:Y:S05]  /*372f0*/  BRA.DIV UR4, `(.L_x_13201) ;  /* 0x0000003e04bc7947 */ /* 0x000fea000b800000 */
[----:B------:R-:W1:Y:S02]  /*37300*/  S2R R2, SR_TID.X ;  /* 0x0000000000027919 */ /* 0x000e640000002100 */
[----:B-1----:R-:W-:-:S04]  /*37310*/  SHF.R.U32.HI R2, RZ, 0x5, R2 ;  /* 0x00000005ff027819 */ /* 0x002fc80000011602 */
[----:B------:R-:W-:-:S05]  /*37320*/  LOP3.LUT R2, R2, 0x3, RZ, 0xc0, !PT ;  /* 0x0000000302027812 */ /* 0x000fca00078ec0ff */
[----:B------:R1:W2:Y:S02]  /*37330*/  SHFL.IDX PT, R14, R2, RZ, 0x1f ;  /* 0x00001fff020e7589 */ /* 0x0002a400000e0000 */
.L_x_13343:
[----:B--2---:R-:W-:-:S13]  /*37340*/  ISETP.NE.AND P0, PT, R14, RZ, PT ;  /* 0x000000ff0e00720c */ /* 0x004fda0003f05270 */
[----:B------:R-:W-:Y:S05]  /*37350*/  @P0 BRA `(.L_x_12811) ;  /* 0x0000000000940947 */ /* 0x000fea0003800000 */
[----:B------:R-:W-:-:S03]  /*37360*/  UMOV UR4, 0xffffffff ;  /* 0xffffffff00047882 */ /* 0x000fc60000000000 */
[----:B------:R-:W-:Y:S05]  /*37370*/  BRA.DIV UR4, `(.L_x_13202) ;  /* 0x0000003e04d07947 */ /* 0x000fea000b800000 */
[----:B------:R-:W-:-:S13]  /*37380*/  ELECT P6, URZ, PT ;  /* 0x00000000003f782f */ /* 0x000fda00038c0000 */
.L_x_13346:
[----:B------:R-:W-:Y:S05]  /*37390*/  @!P6 BRA `(.L_x_12811) ;  /* 0x000000000084e947 */ /* 0x000fea0003800000 */
[----:B------:R-:W-:-:S06]  /*373a0*/  ULOP3.LUT UR4, UR38, 0x2, URZ, 0xfc, !UPT ;  /* 0x0000000226047892 */ /* 0x000fcc000f8efc3f */
[----:B-1----:R-:W-:-:S05]  /*373b0*/  IMAD.U32 R2, RZ, RZ, UR4 ;  /* 0x00000004ff027e24 */ /* 0x002fca000f8e00ff */
[----:B------:R-:W-:-:S13]  /*373c0*/  ISETP.NE.AND P2, PT, R2, 0x3, PT ;  /* 0x000000030200780c */ /* 0x000fda0003f45270 */
[----:B------:R-:W-:Y:S05]  /*373d0*/  @!P2 BRA `(.L_x_13203) ;  /* 0x000000000004a947 */ /* 0x000fea0003800000 */
[----:B------:R-:W-:Y:S01]  /*373e0*/  BPT.TRAP 0x1 ;  /* 0x000000040000795c */ /* 0x000fe20000300000 */
.L_x_13203:
[----:B0-----:R-:W2:Y:S04]  /*373f0*/  LDL R3, [R1+0x474] ;  /* 0x0004740001037983 */ /* 0x001ea80000100800 */
[----:B------:R-:W4:Y:S01]  /*37400*/  LDL.LU R7, [R1+0x484] ;  /* 0x0004840001077983 */ /* 0x000f220000300800 */
[----:B------:R-:W-:-:S04]  /*37410*/  VIADD R2, R0, 0x32440 ;  /* 0x0003244000027836 */ /* 0x000fc80000000000 */
[C---:B--2---:R-:W-:Y:S02]  /*37420*/  IMAD R6, R3.reuse, 0x8, R2 ;  /* 0x0000000803067824 */ /* 0x044fe400078e0202 */
        /* <DEDUP_REMOVED lines=10> */
.L_x_13347:
[----:B------:R-:W1:Y:S02]  /*374d0*/  SYNCS.PHASECHK.TRANS64.TRYWAIT P0, [R7+URZ], R2 ;  /* 0x00000002070075a7 */ /* 0x000e64000800017f */
[----:B-1----:R-:W-:Y:S05]  /*374e0*/  @!P0 BRA `(.L_x_13205) ;  /* 0x0000003c00a88947 */ /* 0x002fea0003800000 */
.L_x_13348:
[----:B------:R-:W-:Y:S05]  /*374f0*/  @!P2 BRA `(.L_x_13206) ;  /* 0x000000000004a947 */ /* 0x000fea0003800000 */
[----:B------:R-:W-:Y:S01]  /*37500*/  BPT.TRAP 0x1 ;  /* 0x000000040000795c */ /* 0x000fe20000300000 */
.L_x_13206:
[----:B------:R-:W2:Y:S01]  /*37510*/  LDL.LU R4, [R1+0x474] ;  /* 0x0004740001047983 */ /* 0x000ea20000300800 */
[----:B------:R-:W-:-:S04]  /*37520*/  VIADD R0, R0, 0x32460 ;  /* 0x0003246000007836 */ /* 0x000fc80000000000 */
[----:B--2---:R-:W-:-:S04]  /*37530*/  IMAD R4, R4, 0x8, R0 ;  /* 0x0000000804047824 */ /* 0x004fc800078e0200 */
[----:B------:R-:W2:Y:S02]  /*37540*/  SYNCS.PHASECHK.TRANS64.TRYWAIT P0, [R4+URZ], R5 ;  /* 0x00000005040075a7 */ /* 0x000ea4000800017f */
[----:B--2---:R-:W-:Y:S05]  /*37550*/  @!P0 BRA `(.L_x_13207) ;  /* 0x0000003c00a08947 */ /* 0x004fea0003800000 */
.L_x_13349:
[----:B------:R-:W-:-:S07]  /*37560*/  IMAD R3, R3, 0x8, R0 ;  /* 0x0000000803037824 */ /* 0x000fce00078e0200 */
.L_x_13208:
[----:B----4-:R4:W0:Y:S02]  /*37570*/  SYNCS.PHASECHK.TRANS64.TRYWAIT P0, [R3+URZ], R2 ;  /* 0x00000002030075a7 */ /* 0x010824000800017f */
[----:B0-----:R-:W-:Y:S05]  /*37580*/  @!P0 NANOSLEEP.SYNCS 0x989680 ;  /* 0x009896800000895d */ /* 0x001fea0003900000 */
[----:B------:R-:W0:Y:S02]  /*37590*/  @!P0 SYNCS.PHASECHK.TRANS64 P0, [R3+URZ], R2 ;  /* 0x00000002030085a7 */ /* 0x000e24000800007f */
[----:B0-----:R-:W-:Y:S05]  /*375a0*/  @!P0 BRA `(.L_x_13208) ;  /* 0xfffffffc00f08947 */ /* 0x001fea000383ffff */
.L_x_12811:
[----:B------:R-:W-:Y:S05]  /*375b0*/  BSYNC B9 ;  /* 0x0000000000097941 */ /* 0x000fea0003800000 */
.L_x_12808:
[----:B------:R-:W-:Y:S05]  /*375c0*/  EXIT ;  /* 0x000000000000794d */ /* 0x000fea0003800000 */
.L_x_12837:
[----:B0-----:R0:W1:Y:S02]  /*375d0*/  SYNCS.PHASECHK.TRANS64.TRYWAIT P6, [R89+URZ+0x32490], R100 ;  /* 0x03249064590075a7 */ /* 0x00106400080c017f */
[----:B-1----:R-:W-:Y:S05]  /*375e0*/  @!P6 NANOSLEEP.SYNCS 0x989680 ;  /* 0x009896800000e95d */ /* 0x002fea0003900000 */
[----:B------:R-:W1:Y:S02]  /*375f0*/  @!P6 SYNCS.PHASECHK.TRANS64 P6, [R89+URZ+0x32490], R100 ;  /* 0x032490645900e5a7 */ /* 0x000e6400080c007f */
[----:B-1----:R-:W-:Y:S05]  /*37600*/  @!P6 BRA `(.L_x_12837) ;  /* 0xfffffffc00f0e947 */ /* 0x002fea000383ffff */
[----:B------:R-:W-:Y:S05]  /*37610*/  BRA `(.L_x_13209) ;  /* 0xfffffcb800887947 */ /* 0x000fea000383ffff */
.L_x_12855:
[----:B0-----:R0:W1:Y:S02]  /*37620*/  SYNCS.PHASECHK.TRANS64.TRYWAIT P5, [R89+URZ+0x32490], R100 ;  /* 0x03249064590075a7 */ /* 0x00106400080a017f */
[----:B-1----:R-:W-:Y:S05]  /*37630*/  @!P5 NANOSLEEP.SYNCS 0x989680 ;  /* 0x009896800000d95d */ /* 0x002fea0003900000 */
[----:B------:R-:W1:Y:S02]  /*37640*/  @!P5 SYNCS.PHASECHK.TRANS64 P5, [R89+URZ+0x32490], R100 ;  /* 0x032490645900d5a7 */ /* 0x000e6400080a007f */
[----:B-1----:R-:W-:Y:S05]  /*37650*/  @!P5 BRA `(.L_x_12855) ;  /* 0xfffffffc00f0d947 */ /* 0x002fea000383ffff */
[----:B------:R-:W-:Y:S05]  /*37660*/  BRA `(.L_x_13210) ;  /* 0xfffffcc800c87947 */ /* 0x000fea000383ffff */
.L_x_12864:
[----:B0-----:R0:W1:Y:S02]  /*37670*/  SYNCS.PHASECHK.TRANS64.TRYWAIT P4, [R89+URZ+0x32490], R100 ;  /* 0x03249064590075a7 */ /* 0x001064000808017f */
[----:B-1----:R-:W-:Y:S05]  /*37680*/  @!P4 NANOSLEEP.SYNCS 0x989680 ;  /* 0x009896800000c95d */ /* 0x002fea0003900000 */
[----:B------:R-:W1:Y:S02]  /*37690*/  @!P4 SYNCS.PHASECHK.TRANS64 P4, [R89+URZ+0x32490], R100 ;  /* 0x032490645900c5a7 */ /* 0x000e64000808007f */
[----:B-1----:R-:W-:Y:S05]  /*376a0*/  @!P4 BRA `(.L_x_12864) ;  /* 0xfffffffc00f0c947 */ /* 0x002fea000383ffff */
[----:B------:R-:W-:Y:S05]  /*376b0*/  BRA `(.L_x_13211) ;  /* 0xfffffcd800b87947 */ /* 0x000fea000383ffff */
.L_x_12870:
[----:B-1----:R1:W2:Y:S02]  /*376c0*/  SYNCS.PHASECHK.TRANS64.TRYWAIT P3, [R89+URZ+0x324b0], R100 ;  /* 0x0324b064590075a7 */ /* 0x0022a4000806017f */
[----:B--2---:R-:W-:Y:S05]  /*376d0*/  @!P3 NANOSLEEP.SYNCS 0x989680 ;  /* 0x009896800000b95d */ /* 0x004fea0003900000 */
[----:B------:R-:W2:Y:S02]  /*376e0*/  @!P3 SYNCS.PHASECHK.TRANS64 P3, [R89+URZ+0x324b0], R100 ;  /* 0x0324b0645900b5a7 */ /* 0x000ea4000806007f */
[----:B--2---:R-:W-:Y:S05]  /*376f0*/  @!P3 BRA `(.L_x_12870) ;  /* 0xfffffffc00f0b947 */ /* 0x004fea000383ffff */
[----:B------:R-:W-:Y:S05]  /*37700*/  BRA `(.L_x_13212) ;  /* 0xfffffcdc00487947 */ /* 0x000fea000383ffff */
.L_x_12886:
        /* <DEDUP_REMOVED lines=8> */
.L_x_13214:
[----:B------:R-:W-:Y:S05]  /*37790*/  BSYNC B0 ;  /* 0x0000000000007941 */ /* 0x000fea0003800000 */
.L_x_13213:
[----:B------:R-:W-:Y:S05]  /*377a0*/  BRA `(.L_x_13215) ;  /* 0xfffffcec00887947 */ /* 0x000fea000383ffff */
.L_x_12898:
        /* <DEDUP_REMOVED lines=8> */
.L_x_13217:
[----:B------:R-:W-:Y:S05]  /*37830*/  BSYNC B1 ;  /* 0x0000000000017941 */ /* 0x000fea0003800000 */
.L_x_13216:
        /* <DEDUP_REMOVED lines=8> */
.L_x_13218:
[----:B------:R-:W-:Y:S02]  /*378c0*/  IMAD.MOV.U32 R13, RZ, RZ, R7 ;  /* 0x000000ffff0d7224 */ /* 0x000fe400078e0007 */
[----:B------:R-:W-:-:S07]  /*378d0*/  IMAD.MOV.U32 R2, RZ, RZ, R14 ;  /* 0x000000ffff027224 */ /* 0x000fce00078e000e */
[----:B------:R-:W-:Y:S05]  /*378e0*/  WARPSYNC.COLLECTIVE R15, `(.L_x_13219) ;  /* 0x000000000f087348 */ /* 0x000fea0003c00000 */
[----:B------:R0:W1:Y:S02]  /*378f0*/  SHFL.IDX P6, R14, R13, R12, R11 ;  /* 0x0000000c0d0e7389 */ /* 0x00006400000c000b */
[----:B01----:R-:W-:Y:S01]  /*37900*/  ENDCOLLECTIVE ;  /* 0x000000000000791b */ /* 0x003fe20003800000 */
.L_x_13219:
[----:B------:R-:W-:Y:S02]  /*37910*/  IMAD.MOV.U32 R13, RZ, RZ, R8 ;  /* 0x000000ffff0d7224 */ /* 0x000fe400078e0008 */
[----:B------:R-:W-:-:S07]  /*37920*/  IMAD.MOV.U32 R5, RZ, RZ, R14 ;  /* 0x000000ffff057224 */ /* 0x000fce00078e000e */
[----:B------:R-:W-:Y:S05]  /*37930*/  WARPSYNC.COLLECTIVE R15, `(.L_x_13220) ;  /* 0x000000000f087348 */ /* 0x000fea0003c00000 */
[----:B------:R0:W1:Y:S02]  /*37940*/  SHFL.IDX P6, R14, R13, R12, R11 ;  /* 0x0000000c0d0e7389 */ /* 0x00006400000c000b */
[----:B01----:R-:W-:Y:S01]  /*37950*/  ENDCOLLECTIVE ;  /* 0x000000000000791b */ /* 0x003fe20003800000 */
.L_x_13220:
[----:B------:R-:W-:Y:S05]  /*37960*/  BRA `(.L_x_13221) ;  /* 0xfffffcf800687947 */ /* 0x000fea000383ffff */
.L_x_12901:
        /* <DEDUP_REMOVED lines=8> */
.L_x_13223:
[----:B------:R-:W-:Y:S05]  /*379f0*/  BSYNC B1 ;  /* 0x0000000000017941 */ /* 0x000fea0003800000 */
.L_x_13222:
        /* <DEDUP_REMOVED lines=8> */
.L_x_13224:
[----:B------:R-:W-:Y:S02]  /*37a80*/  IMAD.MOV.U32 R13, RZ, RZ, R7 ;  /* 0x000000ffff0d7224 */ /* 0x000fe400078e0007 */
[----:B------:R-:W-:-:S07]  /*37a90*/  IMAD.MOV.U32 R4, RZ, RZ, R14 ;  /* 0x000000ffff047224 */ /* 0x000fce00078e000e */
[----:B------:R-:W-:Y:S05]  /*37aa0*/  WARPSYNC.COLLECTIVE R15, `(.L_x_13225) ;  /* 0x000000000f087348 */ /* 0x000fea0003c00000 */
[----:B------:R0:W1:Y:S02]  /*37ab0*/  SHFL.IDX P6, R14, R13, R12, R11 ;  /* 0x0000000c0d0e7389 */ /* 0x00006400000c000b */
[----:B01----:R-:W-:Y:S01]  /*37ac0*/  ENDCOLLECTIVE ;  /* 0x000000000000791b */ /* 0x003fe20003800000 */
.L_x_13225:
[----:B------:R-:W-:Y:S02]  /*37ad0*/  IMAD.MOV.U32 R13, RZ, RZ, R8 ;  /* 0x000000ffff0d7224 */ /* 0x000fe400078e0008 */
[----:B------:R-:W-:-:S07]  /*37ae0*/  IMAD.MOV.U32 R7, RZ, RZ, R14 ;  /* 0x000000ffff077224 */ /* 0x000fce00078e000e */
[----:B------:R-:W-:Y:S05]  /*37af0*/  WARPSYNC.COLLECTIVE R15, `(.L_x_13226) ;  /* 0x000000000f087348 */ /* 0x000fea0003c00000 */
[----:B------:R0:W1:Y:S02]  /*37b00*/  SHFL.IDX P6, R14, R13, R12, R11 ;  /* 0x0000000c0d0e7389 */ /* 0x00006400000c000b */
[----:B01----:R-:W-:Y:S01]  /*37b10*/  ENDCOLLECTIVE ;  /* 0x000000000000791b */ /* 0x003fe20003800000 */
.L_x_13226:
[----:B------:R-:W-:Y:S05]  /*37b20*/  BRA `(.L_x_13227) ;  /* 0xfffffcf800c07947 */ /* 0x000fea000383ffff */
.L_x_12905:
[----:B------:R0:W0:Y:S02]  /*37b30*/  SYNCS.PHASECHK.TRANS64.TRYWAIT P0, [R144+URZ+0x32400], R13 ;  /* 0x0324000d900075a7 */ /* 0x000024000800017f */
[----:B0-----:R-:W-:Y:S05]  /*37b40*/  @!P0 NANOSLEEP.SYNCS 0x989680 ;  /* 0x009896800000895d */ /* 0x001fea0003900000 */
[----:B------:R-:W0:Y:S02]  /*37b50*/  @!P0 SYNCS.PHASECHK.TRANS64 P0, [R144+URZ+0x32400], R13 ;  /* 0x0324000d900085a7 */ /* 0x000e24000800007f */
[----:B0-----:R-:W-:Y:S05]  /*37b60*/  @!P0 BRA `(.L_x_12905) ;  /* 0xfffffffc00f08947 */ /* 0x001fea000383ffff */
[----:B------:R-:W-:Y:S05]  /*37b70*/  BRA `(.L_x_13228) ;  /* 0xfffffcfc003c7947 */ /* 0x000fea000383ffff */
.L_x_12913:
        /* <DEDUP_REMOVED lines=9> */
.L_x_13230:
[----:B------:R-:W-:Y:S05]  /*37c10*/  BSYNC B1 ;  /* 0x0000000000017941 */ /* 0x000fea0003800000 */
.L_x_13229:
        /* <DEDUP_REMOVED lines=10> */
.L_x_13231:
        /* <DEDUP_REMOVED lines=8> */
.L_x_13232:
[----:B------:R-:W-:-:S05]  /*37d40*/  @!P1 IADD3 R6, P2, R3, R5, RZ ;  /* 0x0000000503069210 */ /* 0x000fca0007f5e0ff */
[----:B------:R-:W-:-:S05]  /*37d50*/  @!P1 IMAD.X R7, R2, 0x1, R9, P2 ;  /* 0x0000000102079824 */ /* 0x000fca00010e0609 */
[----:B------:R0:W5:Y:S01]  /*37d60*/  @!P1 LD.E.128 R24, desc[UR42][R6.64] ;  /* 0x0000002a06189980 */ /* 0x000162000c101d00 */
[----:B------:R-:W-:Y:S02]  /*37d70*/  IMAD.MOV.U32 R13, RZ, RZ, R64 ;  /* 0x000000ffff0d7224 */ /* 0x000fe400078e0040 */
[----:B------:R-:W-:-:S07]  /*37d80*/  IMAD.MOV.U32 R4, RZ, RZ, R14 ;  /* 0x000000ffff047224 */ /* 0x000fce00078e000e */
[----:B0----5:R-:W-:Y:S05]  /*37d90*/  WARPSYNC.COLLECTIVE R15, `(.L_x_13233) ;  /* 0x000000000f087348 */ /* 0x021fea0003c00000 */
[----:B------:R1:W2:Y:S02]  /*37da0*/  SHFL.IDX P6, R14, R13, R12, R11 ;  /* 0x0000000c0d0e7389 */ /* 0x0002a400000c000b */
[----:B012--5:R-:W-:Y:S01]  /*37db0*/  ENDCOLLECTIVE ;  /* 0x000000000000791b */ /* 0x027fe20003800000 */
.L_x_13233:
        /* <DEDUP_REMOVED lines=10> */
.L_x_13234:
[----:B------:R-:W-:Y:S01]  /*37e60*/  CS2R R62, SRZ ;  /* 0x00000000003e7805 */ /* 0x000fe2000001ff00 */
[----:B------:R-:W-:Y:S01]  /*37e70*/  IMAD.MOV.U32 R13, RZ, RZ, R8 ;  /* 0x000000ffff0d7224 */ /* 0x000fe200078e0008 */
[----:B------:R-:W-:Y:S02]  /*37e80*/  CS2R R60, SRZ ;  /* 0x00000000003c7805 */ /* 0x000fe4000001ff00 */
[----:B------:R-:W-:Y:S01]  /*37e90*/  CS2R R20, SRZ ;  /* 0x0000000000147805 */ /* 0x000fe2000001ff00 */
[----:B------:R-:W-:Y:S02]  /*37ea0*/  @!P1 IMAD.MOV.U32 R62, RZ, RZ, R24 ;  /* 0x000000ffff3e9224 */ /* 0x000fe400078e0018 */
[----:B------:R-:W-:-:S07]  /*37eb0*/  IMAD.MOV.U32 R24, RZ, RZ, R14 ;  /* 0x000000ffff187224 */ /* 0x000fce00078e000e */
[----:B------:R-:W-:Y:S05]  /*37ec0*/  WARPSYNC.COLLECTIVE R15, `(.L_x_13235) ;  /* 0x000000000f087348 */ /* 0x000fea0003c00000 */
[----:B------:R0:W1:Y:S02]  /*37ed0*/  SHFL.IDX P6, R14, R13, R12, R11 ;  /* 0x0000000c0d0e7389 */ /* 0x00006400000c000b */
[----:B01----:R-:W-:Y:S01]  /*37ee0*/  ENDCOLLECTIVE ;  /* 0x000000000000791b */ /* 0x003fe20003800000 */
.L_x_13235:
[----:B------:R-:W-:Y:S02]  /*37ef0*/  @!P1 IMAD.MOV.U32 R63, RZ, RZ, R25 ;  /* 0x000000ffff3f9224 */ /* 0x000fe400078e0019 */
[----:B------:R-:W-:Y:S02]  /*37f00*/  IMAD.MOV.U32 R13, RZ, RZ, R65 ;  /* 0x000000ffff0d7224 */ /* 0x000fe400078e0041 */
[----:B------:R-:W-:-:S07]  /*37f10*/  IMAD.MOV.U32 R25, RZ, RZ, R14 ;  /* 0x000000ffff197224 */ /* 0x000fce00078e000e */
[----:B------:R-:W-:Y:S05]  /*37f20*/  WARPSYNC.COLLECTIVE R15, `(.L_x_13236) ;  /* 0x000000000f087348 */ /* 0x000fea0003c00000 */
[----:B------:R0:W1:Y:S02]  /*37f30*/  SHFL.IDX P6, R14, R13, R12, R11 ;  /* 0x0000000c0d0e7389 */ /* 0x00006400000c000b */
[----:B01----:R-:W-:Y:S01]  /*37f40*/  ENDCOLLECTIVE ;  /* 0x000000000000791b */ /* 0x003fe20003800000 */
.L_x_13236:
[----:B------:R-:W-:Y:S02]  /*37f50*/  @!P1 IMAD.MOV.U32 R60, RZ, RZ, R26 ;  /* 0x000000ffff3c9224 */ /* 0x000fe400078e001a */
[----:B------:R-:W-:Y:S02]  /*37f60*/  @!P1 IMAD.MOV.U32 R61, RZ, RZ, R27 ;  /* 0x000000ffff3d9224 */ /* 0x000fe400078e001b */
[----:B------:R-:W-:Y:S02]  /*37f70*/  IMAD.MOV.U32 R2, RZ, RZ, R60 ;  /* 0x000000ffff027224 */ /* 0x000fe400078e003c */
[----:B------:R-:W-:Y:S02]  /*37f80*/  IMAD.MOV.U32 R13, RZ, RZ, R64 ;  /* 0x000000ffff0d7224 */ /* 0x000fe400078e0040 */
[----:B------:R-:W-:Y:S02]  /*37f90*/  IMAD.MOV.U32 R3, RZ, RZ, R61 ;  /* 0x000000ffff037224 */ /* 0x000fe400078e003d */
[----:B------:R-:W-:-:S07]  /*37fa0*/  IMAD.MOV.U32 R26, RZ, RZ, R14 ;  /* 0x000000ffff1a7224 */ /* 0x000fce00078e000e */
[----:B------:R-:W-:Y:S05]  /*37fb0*/  WARPSYNC.COLLECTIVE R15, `(.L_x_13237) ;  /* 0x000000000f087348 */ /* 0x000fea0003c00000 */
[----:B------:R0:W1:Y:S02]  /*37fc0*/  SHFL.IDX P6, R14, R13, R12, R11 ;  /* 0x0000000c0d0e7389 */ /* 0x00006400000c000b */
[----:B01----:R-:W-:Y:S01]  /*37fd0*/  ENDCOLLECTIVE ;  /* 0x000000000000791b */ /* 0x003fe20003800000 */
.L_x_13237:
[----:B------:R-:W-:Y:S02]  /*37fe0*/  PRMT R76, R2, 0x5410, R3 ;  /* 0x00005410024c7816 */ /* 0x000fe40000000003 */
[----:B------:R-:W-:Y:S01]  /*37ff0*/  CS2R R2, SRZ ;  /* 0x0000000000027805 */ /* 0x000fe2000001ff00 */
[----:B------:R-:W-:Y:S02]  /*38000*/  @!P1 IMAD.MOV.U32 R20, RZ, RZ, R4 ;  /* 0x000000ffff149224 */ /* 0x000fe400078e0004 */
[----:B------:R-:W-:Y:S02]  /*38010*/  @!P1 IMAD.MOV.U32 R21, RZ, RZ, R5 ;  /* 0x000000ffff159224 */ /* 0x000fe400078e0005 */
[----:B------:R-:W-:Y:S02]  /*38020*/  @!P1 IMAD.MOV.U32 R2, RZ, RZ, R6 ;  /* 0x000000ffff029224 */ /* 0x000fe400078e0006 */
[----:B------:R-:W-:Y:S02]  /*38030*/  @!P1 IMAD.MOV.U32 R3, RZ, RZ, R7 ;  /* 0x000000ffff039224 */ /* 0x000fe400078e0007 */
[----:B------:R-:W-:-:S02]  /*38040*/  IMAD.MOV.U32 R6, RZ, RZ, R20 ;  /* 0x000000ffff067224 */ /* 0x000fc400078e0014 */
[----:B------:R-:W-:Y:S01]  /*38050*/  IMAD.MOV.U32 R7, RZ, RZ, R21 ;  /* 0x000000ffff077224 */ /* 0x000fe200078e0015 */
[----:B------:R-:W-:Y:S01]  /*38060*/  MOV R4, R2 ;  /* 0x0000000200047202 */ /* 0x000fe20000000f00 */
[----:B------:R-:W-:Y:S02]  /*38070*/  IMAD.MOV.U32 R8, RZ, RZ, R62 ;  /* 0x000000ffff087224 */ /* 0x000fe400078e003e */
[----:B------:R-:W-:Y:S02]  /*38080*/  IMAD.MOV.U32 R9, RZ, RZ, R63 ;  /* 0x000000ffff097224 */ /* 0x000fe400078e003f */
[----:B------:R-:W-:Y:S01]  /*38090*/  IMAD.MOV.U32 R5, RZ, RZ, R3 ;  /* 0x000000ffff057224 */ /* 0x000fe200078e0003 */
[----:B------:R-:W-:Y:S02]  /*380a0*/  PRMT R74, R6, 0x7610, R74 ;  /* 0x00007610064a7816 */ /* 0x000fe4000000004a */
[----:B------:R-:W-:Y:S02]  /*380b0*/  PRMT R71, R7, 0x7610, R71 ;  /* 0x0000761007477816 */ /* 0x000fe40000000047 */
[----:B------:R-:W-:-:S02]  /*380c0*/  CS2R R6, SRZ ;  /* 0x0000000000067805 */ /* 0x000fc4000001ff00 */
[----:B------:R-:W-:Y:S02]  /*380d0*/  PRMT R66, R8, 0x5410, R9 ;  /* 0x0000541008427816 */ /* 0x000fe40000000009 */
[----:B------:R-:W-:Y:S02]  /*380e0*/  PRMT R65, R65, 0x5410, R4 ;  /* 0x0000541041417816 */ /* 0x000fe40000000004 */
[----:B------:R-:W-:Y:S01]  /*380f0*/  PRMT R85, R5, 0x7610, R85 ;  /* 0x0000761005557816 */ /* 0x000fe20000000055 */
[----:B------:R-:W-:Y:S06]  /*38100*/  BRA `(.L_x_13238) ;  /* 0xfffffd0800647947 */ /* 0x000fec000383ffff */
.L_x_12917:
[----:B0-----:R0:W1:Y:S02]  /*38110*/  SYNCS.PHASECHK.TRANS64.TRYWAIT P1, [R144+URZ+0x32400], R13 ;  /* 0x0324000d900075a7 */ /* 0x001064000802017f */
[----:B-1----:R-:W-:Y:S05]  /*38120*/  @!P1 NANOSLEEP.SYNCS 0x989680 ;  /* 0x009896800000995d */ /* 0x002fea0003900000 */
[----:B------:R-:W1:Y:S02]  /*38130*/  @!P1 SYNCS.PHASECHK.TRANS64 P1, [R144+URZ+0x32400], R13 ;  /* 0x0324000d900095a7 */ /* 0x000e64000802007f */
[----:B-1----:R-:W-:Y:S05]  /*38140*/  @!P1 BRA `(.L_x_12917) ;  /* 0xfffffffc00f09947 */ /* 0x002fea000383ffff */
[----:B------:R-:W-:Y:S05]  /*38150*/  BRA `(.L_x_13239) ;  /* 0xfffffd0800c07947 */ /* 0x000fea000383ffff */
.L_x_12932:
[----:B0-----:R0:W1:Y:S02]  /*38160*/  SYNCS.PHASECHK.TRANS64.TRYWAIT P0, [R2+URZ], R7 ;  /* 0x00000007020075a7 */ /* 0x001064000800017f */
[----:B-1----:R-:W-:Y:S05]  /*38170*/  @!P0 NANOSLEEP.SYNCS 0x989680 ;  /* 0x009896800000895d */ /* 0x002fea0003900000 */
[----:B------:R-:W1:Y:S02]  /*38180*/  @!P0 SYNCS.PHASECHK.TRANS64 P0, [R2+URZ], R7 ;  /* 0x00000007020085a7 */ /* 0x000e64000800007f */
[----:B-1----:R-:W-:Y:S05]  /*38190*/  @!P0 BRA `(.L_x_12932) ;  /* 0xfffffffc00f08947 */ /* 0x002fea000383ffff */
[----:B------:R-:W-:Y:S05]  /*381a0*/  BRA `(.L_x_12931) ;  /* 0xfffffd2000347947 */ /* 0x000fea000383ffff */
.L_x_12939:
[----:B0-----:R0:W1:Y:S02]  /*381b0*/  SYNCS.PHASECHK.TRANS64.TRYWAIT P0, [R4+URZ], R5 ;  /* 0x00000005040075a7 */ /* 0x001064000800017f */
[----:B-1----:R-:W-:Y:S05]  /*381c0*/  @!P0 NANOSLEEP.SYNCS 0x989680 ;  /* 0x009896800000895d */ /* 0x002fea0003900000 */
[----:B------:R-:W1:Y:S02]  /*381d0*/  @!P0 SYNCS.PHASECHK.TRANS64 P0, [R4+URZ], R5 ;  /* 0x00000005040085a7 */ /* 0x000e64000800007f */
[----:B-1----:R-:W-:Y:S05]  /*381e0*/  @!P0 BRA `(.L_x_12939) ;  /* 0xfffffffc00f08947 */ /* 0x002fea000383ffff */
[----:B------:R-:W-:Y:S05]  /*381f0*/  BRA `(.L_x_12938) ;  /* 0xfffffd2400587947 */ /* 0x000fea000383ffff */
.L_x_12964:
[----:B-1----:R1:W2:Y:S02]  /*38200*/  SYNCS.PHASECHK.TRANS64.TRYWAIT P1, [R0+URZ], R9 ;  /* 0x00000009000075a7 */ /* 0x0022a4000802017f */
[----:B--2---:R-:W-:Y:S05]  /*38210*/  @!P1 NANOSLEEP.SYNCS 0x989680 ;  /* 0x009896800000995d */ /* 0x004fea0003900000 */
[----:B------:R-:W2:Y:S02]  /*38220*/  @!P1 SYNCS.PHASECHK.TRANS64 P1, [R0+URZ], R9 ;  /* 0x00000009000095a7 */ /* 0x000ea4000802007f */
[----:B--2---:R-:W-:Y:S05]  /*38230*/  @!P1 BRA `(.L_x_12964) ;  /* 0xfffffffc00f09947 */ /* 0x004fea000383ffff */
[----:B------:R-:W-:Y:S05]  /*38240*/  BRA `(.L_x_12963) ;  /* 0xfffffdd4001c7947 */ /* 0x000fea000383ffff */
.L_x_12971:
[----:B-1----:R1:W2:Y:S02]  /*38250*/  SYNCS.PHASECHK.TRANS64.TRYWAIT P1, [R6+URZ], R7 ;  /* 0x00000007060075a7 */ /* 0x0022a4000802017f */
[----:B--2---:R-:W-:Y:S05]  /*38260*/  @!P1 NANOSLEEP.SYNCS 0x989680 ;  /* 0x009896800000995d */ /* 0x004fea0003900000 */
[----:B------:R-:W2:Y:S02]  /*38270*/  @!P1 SYNCS.PHASECHK.TRANS64 P1, [R6+URZ], R7 ;  /* 0x00000007060095a7 */ /* 0x000ea4000802007f */
[----:B--2---:R-:W-:Y:S05]  /*38280*/  @!P1 BRA `(.L_x_12971) ;  /* 0xfffffffc00f09947 */ /* 0x004fea000383ffff */
[----:B------:R-:W-:Y:S05]  /*38290*/  BRA `(.L_x_12970) ;  /* 0xfffffdd800407947 */ /* 0x000fea000383ffff */
.L_x_12982:
[----:B-1----:R1:W2:Y:S02]  /*382a0*/  SYNCS.PHASECHK.TRANS64.TRYWAIT P0, [R6+URZ], R7 ;  /* 0x00000007060075a7 */ /* 0x0022a4000800017f */
[----:B--2---:R-:W-:Y:S05]  /*382b0*/  @!P0 NANOSLEEP.SYNCS 0x989680 ;  /* 0x009896800000895d */ /* 0x004fea0003900000 */
[----:B------:R-:W2:Y:S02]  /*382c0*/  @!P0 SYNCS.PHASECHK.TRANS64 P0, [R6+URZ], R7 ;  /* 0x00000007060085a7 */ /* 0x000ea4000800007f */
[----:B--2---:R-:W-:Y:S05]  /*382d0*/  @!P0 BRA `(.L_x_12982) ;  /* 0xfffffffc00f08947 */ /* 0x004fea000383ffff */
[----:B------:R-:W-:Y:S05]  /*382e0*/  BRA `(.L_x_12981) ;  /* 0xfffffe7000b07947 */ /* 0x000fea000383ffff */
.L_x_12989:
[----:B--2---:R2:W3:Y:S02]  /*382f0*/  SYNCS.PHASECHK.TRANS64.TRYWAIT P0, [R6+URZ], R7 ;  /* 0x00000007060075a7 */ /* 0x0044e4000800017f */
[----:B---3--:R-:W-:Y:S05]  /*38300*/  @!P0 NANOSLEEP.SYNCS 0x989680 ;  /* 0x009896800000895d */ /* 0x008fea0003900000 */
[----:B------:R-:W3:Y:S02]  /*38310*/  @!P0 SYNCS.PHASECHK.TRANS64 P0, [R6+URZ], R7 ;  /* 0x00000007060085a7 */ /* 0x000ee4000800007f */
[----:B---3--:R-:W-:Y:S05]  /*38320*/  @!P0 BRA `(.L_x_12989) ;  /* 0xfffffffc00f08947 */ /* 0x008fea000383ffff */
[----:B------:R-:W-:Y:S05]  /*38330*/  BRA `(.L_x_12988) ;  /* 0xfffffe7400d47947 */ /* 0x000fea000383ffff */
.L_x_13016:
[----:B------:R-:W-:Y:S02]  /*38340*/  IMAD.MOV.U32 R13, RZ, RZ, R3 ;  /* 0x000000ffff0d7224 */ /* 0x000fe400078e0003 */
[----:B------:R-:W-:Y:S02]  /*38350*/  IMAD.MOV.U32 R12, RZ, RZ, RZ ;  /* 0x000000ffff0c7224 */ /* 0x000fe400078e00ff */
[----:B------:R-:W-:Y:S02]  /*38360*/  IMAD.MOV.U32 R11, RZ, RZ, 0x181f ;  /* 0x0000181fff0b7424 */ /* 0x000fe400078e00ff */
[----:B------:R-:W-:-:S07]  /*38370*/  IMAD.MOV.U32 R15, RZ, RZ, -0x1 ;  /* 0xffffffffff0f7424 */ /* 0x000fce00078e00ff */
[----:B01----:R-:W-:Y:S05]  /*38380*/  WARPSYNC.COLLECTIVE R15, `(.L_x_13240) ;  /* 0x000000000f087348 */ /* 0x003fea0003c00000 */
[----:B------:R2:W3:Y:S02]  /*38390*/  SHFL.IDX P6, R14, R13, R12, R11 ;  /* 0x0000000c0d0e7389 */ /* 0x0004e400000c000b */
[----:B0123--:R-:W-:Y:S01]  /*383a0*/  ENDCOLLECTIVE ;  /* 0x000000000000791b */ /* 0x00ffe20003800000 */
.L_x_13240:
[----:B------:R-:W-:Y:S02]  /*383b0*/  IMAD.MOV.U32 R13, RZ, RZ, R2 ;  /* 0x000000ffff0d7224 */ /* 0x000fe400078e0002 */
[----:B------:R-:W-:-:S07]  /*383c0*/  IMAD.MOV.U32 R0, RZ, RZ, R14 ;  /* 0x000000ffff007224 */ /* 0x000fce00078e000e */
[----:B------:R-:W-:Y:S05]  /*383d0*/  WARPSYNC.COLLECTIVE R15, `(.L_x_13241) ;  /* 0x000000000f087348 */ /* 0x000fea0003c00000 */
[----:B------:R0:W1:Y:S02]  /*383e0*/  SHFL.IDX P6, R14, R13, R12, R11 ;  /* 0x0000000c0d0e7389 */ /* 0x00006400000c000b */
[----:B01----:R-:W-:Y:S01]  /*383f0*/  ENDCOLLECTIVE ;  /* 0x000000000000791b */ /* 0x003fe20003800000 */
.L_x_13241:
[----:B------:R-:W-:Y:S05]  /*38400*/  BRA `(.L_x_13242) ;  /* 0xffffff5c00687947 */ /* 0x000fea000383ffff */
.L_x_13019:
[----:B------:R-:W-:Y:S01]  /*38410*/  BSSY B1, `(.L_x_13243) ;  /* 0x0000008000017945 */ /* 0x000fe20003800000 */
[----:B------:R-:W-:Y:S02]  /*38420*/  IMAD.MOV.U32 R13, RZ, RZ, R3 ;  /* 0x000000ffff0d7224 */ /* 0x000fe400078e0003 */
[----:B------:R-:W-:Y:S02]  /*38430*/  IMAD.MOV.U32 R12, RZ, RZ, 0x1 ;  /* 0x00000001ff0c7424 */ /* 0x000fe400078e00ff */
[----:B---3--:R-:W-:Y:S02]  /*38440*/  IMAD.MOV.U32 R11, RZ, RZ, 0x181f ;  /* 0x0000181fff0b7424 */ /* 0x008fe400078e00ff */
[----:B------:R-:W-:-:S07]  /*38450*/  IMAD.MOV.U32 R15, RZ, RZ, -0x1 ;  /* 0xffffffffff0f7424 */ /* 0x000fce00078e00ff */
[----:B012-4-:R-:W-:Y:S05]  /*38460*/  WARPSYNC.COLLECTIVE R15, `(.L_x_13244) ;  /* 0x000000000f087348 */ /* 0x017fea0003c00000 */
[----:B----4-:R3:W4:Y:S02]  /*38470*/  SHFL.IDX P6, R14, R13, R12, R11 ;  /* 0x0000000c0d0e7389 */ /* 0x01072400000c000b */
[----:B01234-:R-:W-:Y:S01]  /*38480*/  ENDCOLLECTIVE ;  /* 0x000000000000791b */ /* 0x01ffe20003800000 */
.L_x_13244:
[----:B------:R-:W-:Y:S05]  /*38490*/  BSYNC B1 ;  /* 0x0000000000017941 */ /* 0x000fea0003800000 */
.L_x_13243:
        /* <DEDUP_REMOVED lines=8> */
.L_x_13245:
[----:B------:R-:W-:Y:S05]  /*38520*/  BRA `(.L_x_13246) ;  /* 0xffffff5c008c7947 */ /* 0x000fea000383ffff */
.L_x_13022:
[----:B------:R-:W-:Y:S01]  /*38530*/  BSSY B1, `(.L_x_13247) ;  /* 0x0000008000017945 */ /* 0x000fe20003800000 */
[----:B------:R-:W-:Y:S02]  /*38540*/  IMAD.MOV.U32 R13, RZ, RZ, R3 ;  /* 0x000000ffff0d7224 */ /* 0x000fe400078e0003 */
[----:B------:R-:W-:Y:S02]  /*38550*/  IMAD.MOV.U32 R12, RZ, RZ, 0x2 ;  /* 0x00000002ff0c7424 */ /* 0x000fe400078e00ff */
[----:B0-----:R-:W-:Y:S02]  /*38560*/  IMAD.MOV.U32 R11, RZ, RZ, 0x181f ;  /* 0x0000181fff0b7424 */ /* 0x001fe400078e00ff */
[----:B------:R-:W-:-:S07]  /*38570*/  IMAD.MOV.U32 R15, RZ, RZ, -0x1 ;  /* 0xffffffffff0f7424 */ /* 0x000fce00078e00ff */
[----:B-1234-:R-:W-:Y:S05]  /*38580*/  WARPSYNC.COLLECTIVE R15, `(.L_x_13248) ;  /* 0x000000000f087348 */ /* 0x01efea0003c00000 */
[----:B----4-:R0:W4:Y:S02]  /*38590*/  SHFL.IDX P6, R14, R13, R12, R11 ;  /* 0x0000000c0d0e7389 */ /* 0x01012400000c000b */
[----:B01234-:R-:W-:Y:S01]  /*385a0*/  ENDCOLLECTIVE ;  /* 0x000000000000791b */ /* 0x01ffe20003800000 */
.L_x_13248:
[----:B------:R-:W-:Y:S05]  /*385b0*/  BSYNC B1 ;  /* 0x0000000000017941 */ /* 0x000fea0003800000 */
.L_x_13247:
        /* <DEDUP_REMOVED lines=8> */
.L_x_13249:
[----:B------:R-:W-:Y:S05]  /*38640*/  BRA `(.L_x_13250) ;  /* 0xffffff5c00ac7947 */ /* 0x000fea000383ffff */
.L_x_13025:
[----:B------:R-:W-:Y:S01]  /*38650*/  BSSY B1, `(.L_x_13251) ;  /* 0x0000008000017945 */ /* 0x000fe20003800000 */
[----:B------:R-:W-:Y:S02]  /*38660*/  IMAD.MOV.U32 R13, RZ, RZ, R3 ;  /* 0x000000ffff0d7224 */ /* 0x000fe400078e0003 */
[----:B------:R-:W-:Y:S02]  /*38670*/  IMAD.MOV.U32 R12, RZ, RZ, 0x3 ;  /* 0x00000003ff0c7424 */ /* 0x000fe400078e00ff */
[----:B0-----:R-:W-:Y:S02]  /*38680*/  IMAD.MOV.U32 R11, RZ, RZ, 0x181f ;  /* 0x0000181fff0b7424 */ /* 0x001fe400078e00ff */
[----:B------:R-:W-:-:S07]  /*38690*/  IMAD.MOV.U32 R15, RZ, RZ, -0x1 ;  /* 0xffffffffff0f7424 */ /* 0x000fce00078e00ff */
[----:B-1234-:R-:W-:Y:S05]  /*386a0*/  WARPSYNC.COLLECTIVE R15, `(.L_x_13252) ;  /* 0x000000000f087348 */ /* 0x01efea0003c00000 */
[----:B------:R0:W0:Y:S02]  /*386b0*/  SHFL.IDX P6, R14, R13, R12, R11 ;  /* 0x0000000c0d0e7389 */ /* 0x00002400000c000b */
[----:B01234-:R-:W-:Y:S01]  /*386c0*/  ENDCOLLECTIVE ;  /* 0x000000000000791b */ /* 0x01ffe20003800000 */
.L_x_13252:
[----:B------:R-:W-:Y:S05]  /*386d0*/  BSYNC B1 ;  /* 0x0000000000017941 */ /* 0x000fea0003800000 */
.L_x_13251:
        /* <DEDUP_REMOVED lines=8> */
.L_x_13253:
[----:B------:R-:W-:Y:S05]  /*38760*/  BRA `(.L_x_13254) ;  /* 0xffffff5c00cc7947 */ /* 0x000fea000383ffff */
.L_x_13050:
        /* <DEDUP_REMOVED lines=11> */
.L_x_13256:
[----:B------:R-:W-:Y:S05]  /*38820*/  BSYNC B1 ;  /* 0x0000000000017941 */ /* 0x000fea0003800000 */
.L_x_13255:
[----:B------:R-:W-:Y:S05]  /*38830*/  BRA `(.L_x_13257) ;  /* 0xffffff7800087947 */ /* 0x000fea000383ffff */
.L_x_13052:
[----:B------:R-:W-:Y:S01]  /*38840*/  BSSY B1, `(.L_x_13258) ;  /* 0x0000006000017945 */ /* 0x000fe20003800000 */
[----:B------:R-:W-:-:S07]  /*38850*/  IMAD.MOV.U32 R15, RZ, RZ, -0x1 ;  /* 0xffffffffff0f7424 */ /* 0x000fce00078e00ff */
[----:B01----:R-:W-:Y:S05]  /*38860*/  WARPSYNC.COLLECTIVE R15, `(.L_x_13259) ;  /* 0x000000000f0c7348 */ /* 0x003fea0003c00000 */
[----:B------:R-:W-:Y:S02]  /*38870*/  ELECT P6, UR62, PT ;  /* 0x00000000003e782f */ /* 0x000fe400038c0000 */
[----:B------:R-:W-:Y:S01]  /*38880*/  MOV R14, UR62 ;  /* 0x0000003e000e7c02 */ /* 0x000fe20008000f00 */
[----:B01----:R-:W-:Y:S10]  /*38890*/  ENDCOLLECTIVE ;  /* 0x000000000000791b */ /* 0x003ff40003800000 */
.L_x_13259:
[----:B------:R-:W-:Y:S05]  /*388a0*/  BSYNC B1 ;  /* 0x0000000000017941 */ /* 0x000fea0003800000 */
.L_x_13258:
[----:B------:R-:W-:Y:S05]  /*388b0*/  BRA `(.L_x_13051) ;  /* 0xffffff7800007947 */ /* 0x000fea000383ffff */
.L_x_13054:
[----:B-1----:R-:W2:Y:S02]  /*388c0*/  LDL R5, [R1+0x470] ;  /* 0x0004700001057983 */ /* 0x002ea40000100800 */
[----:B--2---:R1:W2:Y:S02]  /*388d0*/  SYNCS.PHASECHK.TRANS64.TRYWAIT P0, [R5+URZ+0x32420], R4 ;  /* 0x03242004050075a7 */ /* 0x0042a4000800017f */
[----:B--2---:R-:W-:Y:S05]  /*388e0*/  @!P0 NANOSLEEP.SYNCS 0x989680 ;  /* 0x009896800000895d */ /* 0x004fea0003900000 */
[----:B------:R-:W2:Y:S02]  /*388f0*/  @!P0 SYNCS.PHASECHK.TRANS64 P0, [R5+URZ+0x32420], R4 ;  /* 0x03242004050085a7 */ /* 0x000ea4000800007f */
[----:B--2---:R-:W-:Y:S05]  /*38900*/  @!P0 BRA `(.L_x_13054) ;  /* 0xfffffffc00ec8947 */ /* 0x004fea000383ffff */
[----:B------:R-:W-:Y:S05]  /*38910*/  BRA `(.L_x_13260) ;  /* 0xffffff7800107947 */ /* 0x000fea000383ffff */
.L_x_13058:
[----:B-1----:R1:W2:Y:S02]  /*38920*/  SYNCS.PHASECHK.TRANS64.TRYWAIT P0, [R4+URZ+0x324a0], R9 ;  /* 0x0324a009040075a7 */ /* 0x0022a4000800017f */
[----:B--2---:R-:W-:Y:S05]  /*38930*/  @!P0 NANOSLEEP.SYNCS 0x989680 ;  /* 0x009896800000895d */ /* 0x004fea0003900000 */
[----:B------:R-:W2:Y:S02]  /*38940*/  @!P0 SYNCS.PHASECHK.TRANS64 P0, [R4+URZ+0x324a0], R9 ;  /* 0x0324a009040085a7 */ /* 0x000ea4000800007f */
[----:B--2---:R-:W-:Y:S05]  /*38950*/  @!P0 BRA `(.L_x_13058) ;  /* 0xfffffffc00f08947 */ /* 0x004fea000383ffff */
[----:B------:R-:W-:Y:S05]  /*38960*/  BRA `(.L_x_13261) ;  /* 0xffffff7800387947 */ /* 0x000fea000383ffff */
.L_x_13063:
[----:B--2---:R2:W3:Y:S02]  /*38970*/  SYNCS.PHASECHK.TRANS64.TRYWAIT P0, [R4+URZ+0x324c0], R9 ;  /* 0x0324c009040075a7 */ /* 0x0044e4000800017f */
[----:B---3--:R-:W-:Y:S05]  /*38980*/  @!P0 NANOSLEEP.SYNCS 0x989680 ;  /* 0x009896800000895d */ /* 0x008fea0003900000 */
[----:B------:R-:W3:Y:S02]  /*38990*/  @!P0 SYNCS.PHASECHK.TRANS64 P0, [R4+URZ+0x324c0], R9 ;  /* 0x0324c009040085a7 */ /* 0x000ee4000800007f */
[----:B---3--:R-:W-:Y:S05]  /*389a0*/  @!P0 BRA `(.L_x_13063) ;  /* 0xfffffffc00f08947 */ /* 0x008fea000383ffff */
[----:B------:R-:W-:Y:S05]  /*389b0*/  BRA `(.L_x_13262) ;  /* 0xffffff7800bc7947 */ /* 0x000fea000383ffff */
.L_x_13073:
[----:B-1----:R1:W2:Y:S02]  /*389c0*/  SYNCS.PHASECHK.TRANS64.TRYWAIT P1, [R5+URZ+0x324a0], R6 ;  /* 0x0324a006050075a7 */ /* 0x0022a4000802017f */
[----:B--2---:R-:W-:Y:S05]  /*389d0*/  @!P1 NANOSLEEP.SYNCS 0x989680 ;  /* 0x009896800000995d */ /* 0x004fea0003900000 */
[----:B------:R-:W2:Y:S02]  /*389e0*/  @!P1 SYNCS.PHASECHK.TRANS64 P1, [R5+URZ+0x324a0], R6 ;  /* 0x0324a006050095a7 */ /* 0x000ea4000802007f */
[----:B--2---:R-:W-:Y:S05]  /*389f0*/  @!P1 BRA `(.L_x_13073) ;  /* 0xfffffffc00f09947 */ /* 0x004fea000383ffff */
[----:B------:R-:W-:Y:S05]  /*38a00*/  BRA `(.L_x_13263) ;  /* 0xffffff8000547947 */ /* 0x000fea000383ffff */
.L_x_13078:
[----:B--2---:R2:W3:Y:S02]  /*38a10*/  SYNCS.PHASECHK.TRANS64.TRYWAIT P1, [R5+URZ+0x324c0], R6 ;  /* 0x0324c006050075a7 */ /* 0x0044e4000802017f */
[----:B---3--:R-:W-:Y:S05]  /*38a20*/  @!P1 NANOSLEEP.SYNCS 0x989680 ;  /* 0x009896800000995d */ /* 0x008fea0003900000 */
[----:B------:R-:W3:Y:S02]  /*38a30*/  @!P1 SYNCS.PHASECHK.TRANS64 P1, [R5+URZ+0x324c0], R6 ;  /* 0x0324c006050095a7 */ /* 0x000ee4000802007f */
[----:B---3--:R-:W-:Y:S05]  /*38a40*/  @!P1 BRA `(.L_x_13078) ;  /* 0xfffffffc00f09947 */ /* 0x008fea000383ffff */
[----:B------:R-:W-:Y:S05]  /*38a50*/  BRA `(.L_x_13264) ;  /* 0xffffff8000d47947 */ /* 0x000fea000383ffff */
.L_x_13102:
[----:B------:R-:W3:Y:S01]  /*38a60*/  S2R R4, SR_TID.X ;  /* 0x0000000000047919 */ /* 0x000ee20000002100 */
[----:B------:R-:W-:Y:S01]  /*38a70*/  BSSY B0, `(.L_x_13265) ;  /* 0x000000a000007945 */ /* 0x000fe20003800000 */
[----:B------:R-:W-:Y:S02]  /*38a80*/  IMAD.MOV.U32 R12, RZ, RZ, RZ ;  /* 0x000000ffff0c7224 */ /* 0x000fe400078e00ff */
[----:B0-----:R-:W-:Y:S02]  /*38a90*/  IMAD.MOV.U32 R11, RZ, RZ, 0x1f ;  /* 0x0000001fff0b7424 */ /* 0x001fe400078e00ff */
[----:B------:R-:W-:Y:S01]  /*38aa0*/  IMAD.MOV.U32 R15, RZ, RZ, -0x1 ;  /* 0xffffffffff0f7424 */ /* 0x000fe200078e00ff */
[----:B---3--:R-:W-:-:S04]  /*38ab0*/  SHF.R.U32.HI R4, RZ, 0x5, R4 ;  /* 0x00000005ff047819 */ /* 0x008fc80000011604 */
[----:B------:R-:W-:-:S05]  /*38ac0*/  LOP3.LUT R4, R4, 0x3, RZ, 0xc0, !PT ;  /* 0x0000000304047812 */ /* 0x000fca00078ec0ff */
[----:B------:R-:W-:-:S07]  /*38ad0*/  IMAD.MOV.U32 R13, RZ, RZ, R4 ;  /* 0x000000ffff0d7224 */ /* 0x000fce00078e0004 */
[----:B-12---:R-:W-:Y:S05]  /*38ae0*/  WARPSYNC.COLLECTIVE R15, `(.L_x_13266) ;  /* 0x000000000f087348 */ /* 0x006fea0003c00000 */
[----:B------:R0:W3:Y:S02]  /*38af0*/  SHFL.IDX P6, R14, R13, R12, R11 ;  /* 0x0000000c0d0e7389 */ /* 0x0000e400000c000b */
[----:B0123--:R-:W-:Y:S01]  /*38b00*/  ENDCOLLECTIVE ;  /* 0x000000000000791b */ /* 0x00ffe20003800000 */
.L_x_13266:
[----:B------:R-:W-:Y:S05]  /*38b10*/  BSYNC B0 ;  /* 0x0000000000007941 */ /* 0x000fea0003800000 */
.L_x_13265:
[----:B------:R-:W-:Y:S05]  /*38b20*/  BRA `(.L_x_13267) ;  /* 0xffffff9000c07947 */ /* 0x000fea000383ffff */
.L_x_13104:
[----:B------:R-:W-:Y:S01]  /*38b30*/  BSSY B0, `(.L_x_13268) ;  /* 0x0000006000007945 */ /* 0x000fe20003800000 */
[----:B------:R-:W-:-:S07]  /*38b40*/  IMAD.MOV.U32 R15, RZ, RZ, -0x1 ;  /* 0xffffffffff0f7424 */ /* 0x000fce00078e00ff */
[----:B012-4-:R-:W-:Y:S05]  /*38b50*/  WARPSYNC.COLLECTIVE R15, `(.L_x_13269) ;  /* 0x000000000f0c7348 */ /* 0x017fea0003c00000 */
[----:B------:R-:W-:Y:S02]  /*38b60*/  ELECT P6, UR62, PT ;  /* 0x00000000003e782f */ /* 0x000fe400038c0000 */
[----:B------:R-:W-:Y:S01]  /*38b70*/  MOV R14, UR62 ;  /* 0x0000003e000e7c02 */ /* 0x000fe20008000f00 */
[----:B012-4-:R-:W-:Y:S10]  /*38b80*/  ENDCOLLECTIVE ;  /* 0x000000000000791b */ /* 0x017ff40003800000 */
.L_x_13269:
[----:B------:R-:W-:Y:S05]  /*38b90*/  BSYNC B0 ;  /* 0x0000000000007941 */ /* 0x000fea0003800000 */
.L_x_13268:
[----:B------:R-:W-:Y:S05]  /*38ba0*/  BRA `(.L_x_13270) ;  /* 0xffffff9000cc7947 */ /* 0x000fea000383ffff */
.L_x_13106:
[----:B--2---:R2:W3:Y:S02]  /*38bb0*/  SYNCS.PHASECHK.TRANS64.TRYWAIT P0, [R0+URZ+0x32440], R2 ;  /* 0x03244002000075a7 */ /* 0x0044e4000800017f */
[----:B---3--:R-:W-:Y:S05]  /*38bc0*/  @!P0 NANOSLEEP.SYNCS 0x989680 ;  /* 0x009896800000895d */ /* 0x008fea0003900000 */
[----:B------:R-:W3:Y:S02]  /*38bd0*/  @!P0 SYNCS.PHASECHK.TRANS64 P0, [R0+URZ+0x32440], R2 ;  /* 0x03244002000085a7 */ /* 0x000ee4000800007f */
[----:B---3--:R-:W-:Y:S05]  /*38be0*/  @!P0 BRA `(.L_x_13106) ;  /* 0xfffffffc00f08947 */ /* 0x008fea000383ffff */
[----:B------:R-:W-:Y:S05]  /*38bf0*/  BRA `(.L_x_13271) ;  /* 0xffffff9400347947 */ /* 0x000fea000383ffff */
.L_x_13110:
[----:B------:R0:W5:Y:S01]  /*38c00*/  LDL R0, [R1+0x4b0] ;  /* 0x0004b00001007983 */ /* 0x0001620000100800 */
[----:B------:R-:W-:Y:S01]  /*38c10*/  MOV R6, R11 ;  /* 0x0000000b00067202 */ /* 0x000fe20000000f00 */
        /* <DEDUP_REMOVED lines=8> */
.L_x_13272:
[----:B------:R0:W-:Y:S01]  /*38ca0*/  STL [R1+0x498], R8 ;  /* 0x0004980801007387 */ /* 0x0001e20000100800 */
[----:B------:R-:W-:Y:S02]  /*38cb0*/  IMAD.MOV.U32 R13, RZ, RZ, R3 ;  /* 0x000000ffff0d7224 */ /* 0x000fe400078e0003 */
[----:B------:R-:W-:-:S07]  /*38cc0*/  IMAD.MOV.U32 R4, RZ, RZ, R14 ;  /* 0x000000ffff047224 */ /* 0x000fce00078e000e */
[----:B0-----:R-:W-:Y:S05]  /*38cd0*/  WARPSYNC.COLLECTIVE R15, `(.L_x_13273) ;  /* 0x000000000f087348 */ /* 0x001fea0003c00000 */
[----:B------:R1:W2:Y:S02]  /*38ce0*/  SHFL.IDX P6, R14, R13, R12, R11 ;  /* 0x0000000c0d0e7389 */ /* 0x0002a400000c000b */
[----:B012---:R-:W-:Y:S01]  /*38cf0*/  ENDCOLLECTIVE ;  /* 0x000000000000791b */ /* 0x007fe20003800000 */
.L_x_13273:
[----:B------:R-:W-:Y:S02]  /*38d00*/  IMAD.MOV.U32 R13, RZ, RZ, R2 ;  /* 0x000000ffff0d7224 */ /* 0x000fe400078e0002 */
[----:B------:R-:W-:Y:S02]  /*38d10*/  IMAD.MOV.U32 R12, RZ, RZ, 0x1 ;  /* 0x00000001ff0c7424 */ /* 0x000fe400078e00ff */
[----:B------:R-:W-:-:S07]  /*38d20*/  IMAD.MOV.U32 R5, RZ, RZ, R14 ;  /* 0x000000ffff057224 */ /* 0x000fce00078e000e */
[----:B------:R-:W-:Y:S05]  /*38d30*/  WARPSYNC.COLLECTIVE R15, `(.L_x_13274) ;  /* 0x000000000f087348 */ /* 0x000fea0003c00000 */
[----:B------:R0:W1:Y:S02]  /*38d40*/  SHFL.IDX P6, R14, R13, R12, R11 ;  /* 0x0000000c0d0e7389 */ /* 0x00006400000c000b */
[----:B01----:R-:W-:Y:S01]  /*38d50*/  ENDCOLLECTIVE ;  /* 0x000000000000791b */ /* 0x003fe20003800000 */
.L_x_13274:
[----:B------:R-:W-:Y:S02]  /*38d60*/  IMAD.MOV.U32 R13, RZ, RZ, R3 ;  /* 0x000000ffff0d7224 */ /* 0x000fe400078e0003 */
[----:B------:R-:W-:Y:S02]  /*38d70*/  IMAD R0, R0, R7, RZ ;  /* 0x0000000700007224 */ /* 0x000fe400078e02ff */
[----:B------:R-:W-:-:S07]  /*38d80*/  IMAD.MOV.U32 R7, RZ, RZ, R14 ;  /* 0x000000ffff077224 */ /* 0x000fce00078e000e */
[----:B------:R-:W-:Y:S05]  /*38d90*/  WARPSYNC.COLLECTIVE R15, `(.L_x_13275) ;  /* 0x000000000f087348 */ /* 0x000fea0003c00000 */
[----:B------:R0:W1:Y:S02]  /*38da0*/  SHFL.IDX P6, R14, R13, R12, R11 ;  /* 0x0000000c0d0e7389 */ /* 0x00006400000c000b */
[----:B01----:R-:W-:Y:S01]  /*38db0*/  ENDCOLLECTIVE ;  /* 0x000000000000791b */ /* 0x003fe20003800000 */
.L_x_13275:
        /* <DEDUP_REMOVED lines=10> */
.L_x_13276:
        /* <DEDUP_REMOVED lines=15> */
.L_x_13277:
        /* <DEDUP_REMOVED lines=19> */
.L_x_13278:
        /* <DEDUP_REMOVED lines=10> */
.L_x_13279:
        /* <DEDUP_REMOVED lines=13> */
.L_x_13280:
        /* <DEDUP_REMOVED lines=10> */
.L_x_13281:
        /* <DEDUP_REMOVED lines=13> */
.L_x_13282:
        /* <DEDUP_REMOVED lines=10> */
.L_x_13283:
        /* <DEDUP_REMOVED lines=13> */
.L_x_13284:
[----:B------:R-:W-:-:S05]  /*394d0*/  @!P1 LEA R5, P2, R10, R4, 0x1 ;  /* 0x000000040a059211 */ /* 0x000fca00078408ff */
[----:B------:R-:W-:-:S05]  /*394e0*/  @!P1 IMAD.X R4, RZ, RZ, R6, P2 ;  /* 0x000000ffff049224 */ /* 0x000fca00010e0606 */
[----:B------:R-:W-:Y:S01]  /*394f0*/  @!P1 LOP3.LUT R5, R5, R4, RZ, 0x3c, !PT ;  /* 0x0000000405059212 */ /* 0x000fe200078e3cff */
[----:B------:R-:W-:-:S03]  /*39500*/  IMAD.MOV.U32 R13, RZ, RZ, R3 ;  /* 0x000000ffff0d7224 */ /* 0x000fc600078e0003 */
[----:B------:R-:W-:-:S04]  /*39510*/  @!P1 LOP3.LUT R4, R5, R4, RZ, 0x3c, !PT ;  /* 0x0000000405049212 */ /* 0x000fc800078e3cff */
[----:B------:R-:W-:Y:S02]  /*39520*/  @!P1 LOP3.LUT R5, R5, R4, RZ, 0x3c, !PT ;  /* 0x0000000405059212 */ /* 0x000fe400078e3cff */
[----:B------:R-:W-:-:S07]  /*39530*/  MOV R6, R14 ;  /* 0x0000000e00067202 */ /* 0x000fce0000000f00 */
[----:B------:R-:W-:Y:S05]  /*39540*/  WARPSYNC.COLLECTIVE R15, `(.L_x_13285) ;  /* 0x000000000f087348 */ /* 0x000fea0003c00000 */
[----:B------:R0:W1:Y:S02]  /*39550*/  SHFL.IDX P6, R14, R13, R12, R11 ;  /* 0x0000000c0d0e7389 */ /* 0x00006400000c000b */
[----:B01----:R-:W-:Y:S01]  /*39560*/  ENDCOLLECTIVE ;  /* 0x000000000000791b */ /* 0x003fe20003800000 */
.L_x_13285:
        /* <DEDUP_REMOVED lines=11> */
.L_x_13286:
        /* <DEDUP_REMOVED lines=14> */
.L_x_13287:
[----:B------:R-:W-:Y:S01]  /*39700*/  IMAD.MOV.U32 R3, RZ, RZ, R14 ;  /* 0x000000ffff037224 */ /* 0x000fe200078e000e */
[----:B------:R-:W-:Y:S06]  /*39710*/  BRA `(.L_x_13288) ;  /* 0xffffff9400d87947 */ /* 0x000fec000383ffff */
.L_x_13114:
        /* <DEDUP_REMOVED lines=36> */
.L_x_13290:
[----:B------:R-:W-:Y:S05]  /*39960*/  BSYNC B0 ;  /* 0x0000000000007941 */ /* 0x000fea0003800000 */
.L_x_13289:
        /* <DEDUP_REMOVED lines=10> */
.L_x_13291:
        /* <DEDUP_REMOVED lines=16> */
.L_x_13292:
        /* <DEDUP_REMOVED lines=15> */
.L_x_13293:
        /* <DEDUP_REMOVED lines=9> */
.L_x_13294:
        /* <DEDUP_REMOVED lines=15> */
.L_x_13295:
        /* <DEDUP_REMOVED lines=9> */
.L_x_13296:
        /* <DEDUP_REMOVED lines=15> */
.L_x_13297:
        /* <DEDUP_REMOVED lines=9> */
.L_x_13298:
        /* <DEDUP_REMOVED lines=15> */
.L_x_13299:
        /* <DEDUP_REMOVED lines=9> */
.L_x_13300:
        /* <DEDUP_REMOVED lines=10> */
[----:B------:R-:W-:-:S07]  /*3a1b0*/  MOV R6, R14 ;  /* 0x0000000e00067202 */ /* 0x000fce0000000f00 */
[----:B0-----:R-:W-:Y:S05]  /*3a1c0*/  WARPSYNC.COLLECTIVE R15, `(.L_x_13301) ;  /* 0x000000000f087348 */ /* 0x001fea0003c00000 */
[----:B------:R1:W2:Y:S02]  /*3a1d0*/  SHFL.IDX P6, R14, R13, R12, R11 ;  /* 0x0000000c0d0e7389 */ /* 0x0002a400000c000b */
[----:B012---:R-:W-:Y:S01]  /*3a1e0*/  ENDCOLLECTIVE ;  /* 0x000000000000791b */ /* 0x007fe20003800000 */
.L_x_13301:
        /* <DEDUP_REMOVED lines=19> */
.L_x_13302:
[----:B------:R-:W-:Y:S02]  /*3a320*/  IMAD.MOV.U32 R13, RZ, RZ, R2 ;  /* 0x000000ffff0d7224 */ /* 0x000fe400078e0002 */
[----:B------:R-:W-:-:S07]  /*3a330*/  IMAD.MOV.U32 R6, RZ, RZ, R14 ;  /* 0x000000ffff067224 */ /* 0x000fce00078e000e */
[----:B------:R-:W-:Y:S05]  /*3a340*/  WARPSYNC.COLLECTIVE R15, `(.L_x_13303) ;  /* 0x000000000f087348 */ /* 0x000fea0003c00000 */
[----:B------:R0:W1:Y:S02]  /*3a350*/  SHFL.IDX P6, R14, R13, R12, R11 ;  /* 0x0000000c0d0e7389 */ /* 0x00006400000c000b */
[----:B01----:R-:W-:Y:S01]  /*3a360*/  ENDCOLLECTIVE ;  /* 0x000000000000791b */ /* 0x003fe20003800000 */
.L_x_13303:
[----:B------:R-:W-:Y:S02]  /*3a370*/  IMAD.MOV.U32 R13, RZ, RZ, R0 ;  /* 0x000000ffff0d7224 */ /* 0x000fe400078e0000 */
[----:B------:R-:W-:Y:S02]  /*3a380*/  IMAD.MOV.U32 R12, RZ, RZ, 0x7 ;  /* 0x00000007ff0c7424 */ /* 0x000fe400078e00ff */
[----:B------:R-:W-:-:S07]  /*3a390*/  IMAD.MOV.U32 R4, RZ, RZ, R14 ;  /* 0x000000ffff047224 */ /* 0x000fce00078e000e */
[----:B------:R-:W-:Y:S05]  /*3a3a0*/  WARPSYNC.COLLECTIVE R15, `(.L_x_13304) ;  /* 0x000000000f087348 */ /* 0x000fea0003c00000 */
[----:B------:R0:W1:Y:S02]  /*3a3b0*/  SHFL.IDX P6, R14, R13, R12, R11 ;  /* 0x0000000c0d0e7389 */ /* 0x00006400000c000b */
[----:B01----:R-:W-:Y:S01]  /*3a3c0*/  ENDCOLLECTIVE ;  /* 0x000000000000791b */ /* 0x003fe20003800000 */
.L_x_13304:
        /* <DEDUP_REMOVED lines=10> */
.L_x_13305:
        /* <DEDUP_REMOVED lines=9> */
.L_x_13119:
[----:B0-----:R-:W4:Y:S02]  /*3a500*/  LDL R2, [R1+0x470] ;  /* 0x0004700001027983 */ /* 0x001f240000100800 */
[----:B----4-:R0:W4:Y:S02]  /*3a510*/  SYNCS.PHASECHK.TRANS64.TRYWAIT P0, [R2+URZ+0x32420], R0 ;  /* 0x03242000020075a7 */ /* 0x010124000800017f */
[----:B----4-:R-:W-:Y:S05]  /*3a520*/  @!P0 NANOSLEEP.SYNCS 0x989680 ;  /* 0x009896800000895d */ /* 0x010fea0003900000 */
[----:B------:R-:W4:Y:S02]  /*3a530*/  @!P0 SYNCS.PHASECHK.TRANS64 P0, [R2+URZ+0x32420], R0 ;  /* 0x03242000020085a7 */ /* 0x000f24000800007f */
[----:B----4-:R-:W-:Y:S05]  /*3a540*/  @!P0 BRA `(.L_x_13119) ;  /* 0xfffffffc00ec8947 */ /* 0x010fea000383ffff */
[----:B------:R-:W-:Y:S05]  /*3a550*/  BRA `(.L_x_13307) ;  /* 0xffffff9800107947 */ /* 0x000fea000383ffff */
.L_x_13123:
[----:B0-----:R0:W1:Y:S02]  /*3a560*/  SYNCS.PHASECHK.TRANS64.TRYWAIT P0, [R2+URZ+0x32460], R0 ;  /* 0x03246000020075a7 */ /* 0x001064000800017f */
[----:B-1----:R-:W-:Y:S05]  /*3a570*/  @!P0 NANOSLEEP.SYNCS 0x989680 ;  /* 0x009896800000895d */ /* 0x002fea0003900000 */
[----:B------:R-:W1:Y:S02]  /*3a580*/  @!P0 SYNCS.PHASECHK.TRANS64 P0, [R2+URZ+0x32460], R0 ;  /* 0x03246000020085a7 */ /* 0x000e64000800007f */
[----:B-1----:R-:W-:Y:S05]  /*3a590*/  @!P0 BRA `(.L_x_13123) ;  /* 0xfffffffc00f08947 */ /* 0x002fea000383ffff */
[----:B------:R-:W-:Y:S05]  /*3a5a0*/  BRA `(.L_x_13308) ;  /* 0xffffff9800407947 */ /* 0x000fea000383ffff */
.L_x_13138:
[----:B0-----:R0:W1:Y:S02]  /*3a5b0*/  SYNCS.PHASECHK.TRANS64.TRYWAIT P0, [R2+URZ+0x32440], R5 ;  /* 0x03244005020075a7 */ /* 0x001064000800017f */
[----:B-1----:R-:W-:Y:S05]  /*3a5c0*/  @!P0 NANOSLEEP.SYNCS 0x989680 ;  /* 0x009896800000895d */ /* 0x002fea0003900000 */
[----:B------:R-:W1:Y:S02]  /*3a5d0*/  @!P0 SYNCS.PHASECHK.TRANS64 P0, [R2+URZ+0x32440], R5 ;  /* 0x03244005020085a7 */ /* 0x000e64000800007f */
[----:B-1----:R-:W-:Y:S05]  /*3a5e0*/  @!P0 BRA `(.L_x_13138) ;  /* 0xfffffffc00f08947 */ /* 0x002fea000383ffff */
[----:B------:R-:W-:Y:S05]  /*3a5f0*/  BRA `(.L_x_13309) ;  /* 0xffffffa0005c7947 */ /* 0x000fea000383ffff */
.L_x_13143:
[----:B-1----:R1:W2:Y:S02]  /*3a600*/  SYNCS.PHASECHK.TRANS64.TRYWAIT P0, [R2+URZ+0x32460], R5 ;  /* 0x03246005020075a7 */ /* 0x0022a4000800017f */
[----:B--2---:R-:W-:Y:S05]  /*3a610*/  @!P0 NANOSLEEP.SYNCS 0x989680 ;  /* 0x009896800000895d */ /* 0x004fea0003900000 */
[----:B------:R-:W2:Y:S02]  /*3a620*/  @!P0 SYNCS.PHASECHK.TRANS64 P0, [R2+URZ+0x32460], R5 ;  /* 0x03246005020085a7 */ /* 0x000ea4000800007f */
[----:B--2---:R-:W-:Y:S05]  /*3a630*/  @!P0 BRA `(.L_x_13143) ;  /* 0xfffffffc00f08947 */ /* 0x004fea000383ffff */
[----:B------:R-:W-:Y:S05]  /*3a640*/  BRA `(.L_x_13310) ;  /* 0xffffffa000e07947 */ /* 0x000fea000383ffff */
.L_x_13154:
[----:B0-----:R0:W1:Y:S02]  /*3a650*/  SYNCS.PHASECHK.TRANS64.TRYWAIT P0, [R3+URZ+0x32440], R2 ;  /* 0x03244002030075a7 */ /* 0x001064000800017f */
[----:B-1----:R-:W-:Y:S05]  /*3a660*/  @!P0 NANOSLEEP.SYNCS 0x989680 ;  /* 0x009896800000895d */ /* 0x002fea0003900000 */
[----:B------:R-:W1:Y:S02]  /*3a670*/  @!P0 SYNCS.PHASECHK.TRANS64 P0, [R3+URZ+0x32440], R2 ;  /* 0x03244002030085a7 */ /* 0x000e64000800007f */
[----:B-1----:R-:W-:Y:S05]  /*3a680*/  @!P0 BRA `(.L_x_13154) ;  /* 0xfffffffc00f08947 */ /* 0x002fea000383ffff */
[----:B------:R-:W-:Y:S05]  /*3a690*/  BRA `(.L_x_13311) ;  /* 0xffffffa800e07947 */ /* 0x000fea000383ffff */
.L_x_13159:
[----:B-1----:R1:W2:Y:S02]  /*3a6a0*/  SYNCS.PHASECHK.TRANS64.TRYWAIT P0, [R3+URZ+0x32460], R2 ;  /* 0x03246002030075a7 */ /* 0x0022a4000800017f */
[----:B--2---:R-:W-:Y:S05]  /*3a6b0*/  @!P0 NANOSLEEP.SYNCS 0x989680 ;  /* 0x009896800000895d */ /* 0x004fea0003900000 */
[----:B------:R-:W2:Y:S02]  /*3a6c0*/  @!P0 SYNCS.PHASECHK.TRANS64 P0, [R3+URZ+0x32460], R2 ;  /* 0x03246002030085a7 */ /* 0x000ea4000800007f */
[----:B--2---:R-:W-:Y:S05]  /*3a6d0*/  @!P0 BRA `(.L_x_13159) ;  /* 0xfffffffc00f08947 */ /* 0x004fea000383ffff */
[----:B------:R-:W-:Y:S05]  /*3a6e0*/  BRA `(.L_x_13312) ;  /* 0xffffffac00607947 */ /* 0x000fea000383ffff */
.L_x_13170:
[----:B0-----:R0:W1:Y:S02]  /*3a6f0*/  SYNCS.PHASECHK.TRANS64.TRYWAIT P0, [R3+URZ+0x32440], R2 ;  /* 0x03244002030075a7 */ /* 0x001064000800017f */
[----:B-1----:R-:W-:Y:S05]  /*3a700*/  @!P0 NANOSLEEP.SYNCS 0x989680 ;  /* 0x009896800000895d */ /* 0x002fea0003900000 */
[----:B------:R-:W1:Y:S02]  /*3a710*/  @!P0 SYNCS.PHASECHK.TRANS64 P0, [R3+URZ+0x32440], R2 ;  /* 0x03244002030085a7 */ /* 0x000e64000800007f */
[----:B-1----:R-:W-:Y:S05]  /*3a720*/  @!P0 BRA `(.L_x_13170) ;  /* 0xfffffffc00f08947 */ /* 0x002fea000383ffff */
[----:B------:R-:W-:Y:S05]  /*3a730*/  BRA `(.L_x_13313) ;  /* 0xffffffb4003c7947 */ /* 0x000fea000383ffff */
.L_x_13175:
[----:B-1----:R1:W2:Y:S02]  /*3a740*/  SYNCS.PHASECHK.TRANS64.TRYWAIT P0, [R3+URZ+0x32460], R2 ;  /* 0x03246002030075a7 */ /* 0x0022a4000800017f */
[----:B--2---:R-:W-:Y:S05]  /*3a750*/  @!P0 NANOSLEEP.SYNCS 0x989680 ;  /* 0x009896800000895d */ /* 0x004fea0003900000 */
[----:B------:R-:W2:Y:S02]  /*3a760*/  @!P0 SYNCS.PHASECHK.TRANS64 P0, [R3+URZ+0x32460], R2 ;  /* 0x03246002030085a7 */ /* 0x000ea4000800007f */
[----:B--2---:R-:W-:Y:S05]  /*3a770*/  @!P0 BRA `(.L_x_13175) ;  /* 0xfffffffc00f08947 */ /* 0x004fea000383ffff */
[----:B------:R-:W-:Y:S05]  /*3a780*/  BRA `(.L_x_13314) ;  /* 0xffffffb400c07947 */ /* 0x000fea000383ffff */
.L_x_13187:
[----:B------:R-:W-:Y:S01]  /*3a790*/  BSSY B0, `(.L_x_13315) ;  /* 0x0000008000007945 */ /* 0x000fe20003800000 */
[----:B------:R-:W-:Y:S02]  /*3a7a0*/  IMAD.MOV.U32 R13, RZ, RZ, R16 ;  /* 0x000000ffff0d7224 */ /* 0x000fe400078e0010 */
[----:B------:R-:W-:Y:S02]  /*3a7b0*/  IMAD.MOV.U32 R12, RZ, RZ, RZ ;  /* 0x000000ffff0c7224 */ /* 0x000fe400078e00ff */
[----:B0-----:R-:W-:Y:S02]  /*3a7c0*/  IMAD.MOV.U32 R11, RZ, RZ, 0x1f ;  /* 0x0000001fff0b7424 */ /* 0x001fe400078e00ff */
[----:B------:R-:W-:-:S07]  /*3a7d0*/  IMAD.MOV.U32 R15, RZ, RZ, -0x1 ;  /* 0xffffffffff0f7424 */ /* 0x000fce00078e00ff */
[----:B---3-5:R-:W-:Y:S05]  /*3a7e0*/  WARPSYNC.COLLECTIVE R15, `(.L_x_13316) ;  /* 0x000000000f087348 */ /* 0x028fea0003c00000 */
[----:B------:R0:W1:Y:S02]  /*3a7f0*/  SHFL.IDX P6, R14, R13, R12, R11 ;  /* 0x0000000c0d0e7389 */ /* 0x00006400000c000b */
[----:B01-3-5:R-:W-:Y:S01]  /*3a800*/  ENDCOLLECTIVE ;  /* 0x000000000000791b */ /* 0x02bfe20003800000 */
.L_x_13316:
[----:B------:R-:W-:Y:S05]  /*3a810*/  BSYNC B0 ;  /* 0x0000000000007941 */ /* 0x000fea0003800000 */
.L_x_13315:
        /* <DEDUP_REMOVED lines=9> */
.L_x_13317:
        /* <DEDUP_REMOVED lines=18> */
.L_x_13318:
        /* <DEDUP_REMOVED lines=8> */
.L_x_13319:
        /* <DEDUP_REMOVED lines=8> */
.L_x_13320:
        /* <DEDUP_REMOVED lines=8> */
.L_x_13321:
        /* <DEDUP_REMOVED lines=8> */
.L_x_13322:
[----:B------:R-:W-:Y:S02]  /*3abd0*/  IMAD.MOV.U32 R12, RZ, RZ, 0x1f ;  /* 0x0000001fff0c7424 */ /* 0x000fe400078e00ff */
        /* <DEDUP_REMOVED lines=8> */
.L_x_13323:
[----:B------:R-:W-:Y:S01]  /*3ac60*/  IMAD.MOV.U32 R16, RZ, RZ, R14 ;  /* 0x000000ffff107224 */ /* 0x000fe200078e000e */
[----:B------:R-:W-:Y:S06]  /*3ac70*/  BRA `(.L_x_13324) ;  /* 0xffffffbc000c7947 */ /* 0x000fec000383ffff */
.L_x_13192:
[----:B------:R-:W-:Y:S01]  /*3ac80*/  BSSY B0, `(.L_x_13325) ;  /* 0x0000008000007945 */ /* 0x000fe20003800000 */
[----:B-----5:R-:W-:Y:S02]  /*3ac90*/  IMAD.MOV.U32 R13, RZ, RZ, R3 ;  /* 0x000000ffff0d7224 */ /* 0x020fe400078e0003 */
[----:B------:R-:W-:Y:S02]  /*3aca0*/  IMAD.MOV.U32 R12, RZ, RZ, 0x1 ;  /* 0x00000001ff0c7424 */ /* 0x000fe400078e00ff */
[----:B------:R-:W-:Y:S02]  /*3acb0*/  IMAD.MOV.U32 R11, RZ, RZ, RZ ;  /* 0x000000ffff0b7224 */ /* 0x000fe400078e00ff */
[----:B------:R-:W-:-:S07]  /*3acc0*/  IMAD.MOV.U32 R15, RZ, RZ, -0x1 ;  /* 0xffffffffff0f7424 */ /* 0x000fce00078e00ff */
[----:B0--3--:R-:W-:Y:S05]  /*3acd0*/  WARPSYNC.COLLECTIVE R15, `(.L_x_13326) ;  /* 0x000000000f087348 */ /* 0x009fea0003c00000 */
[----:B------:R1:W2:Y:S02]  /*3ace0*/  SHFL.UP P6, R14, R13, R12, R11 ;  /* 0x0400000c0d0e7389 */ /* 0x0002a400000c000b */
[----:B0123--:R-:W-:Y:S01]  /*3acf0*/  ENDCOLLECTIVE ;  /* 0x000000000000791b */ /* 0x00ffe20003800000 */
.L_x_13326:
[----:B------:R-:W-:Y:S05]  /*3ad00*/  BSYNC B0 ;  /* 0x0000000000007941 */ /* 0x000fea0003800000 */
.L_x_13325:
        /* <DEDUP_REMOVED lines=10> */
.L_x_13327:
        /* <DEDUP_REMOVED lines=8> */
.L_x_13328:
        /* <DEDUP_REMOVED lines=8> */
.L_x_13329:
        /* <DEDUP_REMOVED lines=8> */
.L_x_13330:
        /* <DEDUP_REMOVED lines=9> */
.L_x_13331:
[----:B------:R-:W-:Y:S01]  /*3afc0*/  IMAD.MOV.U32 R16, RZ, RZ, R14 ;  /* 0x000000ffff107224 */ /* 0x000fe200078e000e */
[----:B------:R-:W-:Y:S06]  /*3afd0*/  BRA `(.L_x_13332) ;  /* 0xffffffb800d07947 */ /* 0x000fec000383ffff */
.L_x_13194:
[----:B------:R-:W-:Y:S01]  /*3afe0*/  BSSY B0, `(.L_x_13333) ;  /* 0x0000006000007945 */ /* 0x000fe20003800000 */
[----:B------:R-:W-:Y:S01]  /*3aff0*/  PLOP3.LUT P6, PT, P6, PT, PT, 0x8, 0x0 ;  /* 0x000000000000781c */ /* 0x000fe200037ce170 */
[----:B------:R-:W-:-:S12]  /*3b000*/  IMAD.MOV.U32 R15, RZ, RZ, -0x1 ;  /* 0xffffffffff0f7424 */ /* 0x000fd800078e00ff */
[----:B0--3-5:R-:W-:Y:S05]  /*3b010*/  WARPSYNC.COLLECTIVE R15, `(.L_x_13334) ;  /* 0x000000000f087348 */ /* 0x029fea0003c00000 */
[----:B------:R-:W-:Y:S01]  /*3b020*/  VOTE.ANY R14, PT, P6 ;  /* 0x00000000000e7806 */ /* 0x000fe200030e0100 */
[----:B0--3-5:R-:W-:Y:S06]  /*3b030*/  ENDCOLLECTIVE ;  /* 0x000000000000791b */ /* 0x029fec0003800000 */
.L_x_13334:
[----:B------:R-:W-:Y:S05]  /*3b040*/  BSYNC B0 ;  /* 0x0000000000007941 */ /* 0x000fea0003800000 */
.L_x_13333:
        /* <DEDUP_REMOVED lines=9> */
.L_x_13335:
[----:B------:R-:W-:Y:S01]  /*3b0e0*/  IMAD.MOV.U32 R17, RZ, RZ, R14 ;  /* 0x000000ffff117224 */ /* 0x000fe200078e000e */
[----:B------:R-:W-:Y:S06]  /*3b0f0*/  BRA `(.L_x_13336) ;  /* 0xffffffb800c07947 */ /* 0x000fec000383ffff */
.L_x_13196:
[----:B------:R-:W-:Y:S01]  /*3b100*/  BSSY B0, `(.L_x_13337) ;  /* 0x0000007000007945 */ /* 0x000fe20003800000 */
[----:B------:R-:W-:Y:S02]  /*3b110*/  IMAD.MOV.U32 R13, RZ, RZ, R2 ;  /* 0x000000ffff0d7224 */ /* 0x000fe400078e0002 */
[----:B------:R-:W-:Y:S02]  /*3b120*/  IMAD.MOV.U32 R11, RZ, RZ, 0x1f ;  /* 0x0000001fff0b7424 */ /* 0x000fe400078e00ff */
[----:B------:R-:W-:-:S07]  /*3b130*/  IMAD.MOV.U32 R15, RZ, RZ, -0x1 ;  /* 0xffffffffff0f7424 */ /* 0x000fce00078e00ff */
[----:B0123-5:R-:W-:Y:S05]  /*3b140*/  WARPSYNC.COLLECTIVE R15, `(.L_x_13338) ;  /* 0x000000000f087348 */ /* 0x02ffea0003c00000 */
[----:B------:R4:W0:Y:S02]  /*3b150*/  SHFL.IDX P6, R14, R13, R12, R11 ;  /* 0x0000000c0d0e7389 */ /* 0x00082400000c000b */
[----:B012345:R-:W-:Y:S01]  /*3b160*/  ENDCOLLECTIVE ;  /* 0x000000000000791b */ /* 0x03ffe20003800000 */
.L_x_13338:
[----:B------:R-:W-:Y:S05]  /*3b170*/  BSYNC B0 ;  /* 0x0000000000007941 */ /* 0x000fea0003800000 */
.L_x_13337:
[----:B------:R-:W-:Y:S01]  /*3b180*/  IMAD.MOV.U32 R2, RZ, RZ, R14 ;  /* 0x000000ffff027224 */ /* 0x000fe200078e000e */
[----:B------:R-:W-:Y:S06]  /*3b190*/  BRA `(.L_x_13339) ;  /* 0xffffffb800b47947 */ /* 0x000fec000383ffff */
.L_x_13200:
[----:B0-----:R0:W1:Y:S02]  /*3b1a0*/  SYNCS.PHASECHK.TRANS64.TRYWAIT P0, [R0+URZ+0x32420], R3 ;  /* 0x03242003000075a7 */ /* 0x001064000800017f */
[----:B-1----:R-:W-:Y:S05]  /*3b1b0*/  @!P0 NANOSLEEP.SYNCS 0x989680 ;  /* 0x009896800000895d */ /* 0x002fea0003900000 */
[----:B------:R-:W1:Y:S02]  /*3b1c0*/  @!P0 SYNCS.PHASECHK.TRANS64 P0, [R0+URZ+0x32420], R3 ;  /* 0x03242003000085a7 */ /* 0x000e64000800007f */
[----:B-1----:R-:W-:Y:S05]  /*3b1d0*/  @!P0 BRA `(.L_x_13200) ;  /* 0xfffffffc00f08947 */ /* 0x002fea000383ffff */
[----:B------:R-:W-:Y:S05]  /*3b1e0*/  BRA `(.L_x_13340) ;  /* 0xffffffc000387947 */ /* 0x000fea000383ffff */
.L_x_13201:
[----:B------:R-:W1:Y:S01]  /*3b1f0*/  S2R R2, SR_TID.X ;  /* 0x0000000000027919 */ /* 0x000e620000002100 */
[----:B------:R-:W-:Y:S01]  /*3b200*/  BSSY B0, `(.L_x_13341) ;  /* 0x000000a000007945 */ /* 0x000fe20003800000 */
[----:B------:R-:W-:Y:S01]  /*3b210*/  IMAD.MOV.U32 R12, RZ, RZ, RZ ;  /* 0x000000ffff0c7224 */ /* 0x000fe200078e00ff */
[----:B------:R-:W-:Y:S01]  /*3b220*/  MOV R15, 0xffffffff ;  /* 0xffffffff000f7802 */ /* 0x000fe20000000f00 */
[----:B------:R-:W-:Y:S01]  /*3b230*/  IMAD.MOV.U32 R11, RZ, RZ, 0x1f ;  /* 0x0000001fff0b7424 */ /* 0x000fe200078e00ff */
[----:B-1----:R-:W-:-:S04]  /*3b240*/  SHF.R.U32.HI R2, RZ, 0x5, R2 ;  /* 0x00000005ff027819 */ /* 0x002fc80000011602 */
[----:B------:R-:W-:-:S05]  /*3b250*/  LOP3.LUT R2, R2, 0x3, RZ, 0xc0, !PT ;  /* 0x0000000302027812 */ /* 0x000fca00078ec0ff */
[----:B------:R-:W-:-:S07]  /*3b260*/  IMAD.MOV.U32 R13, RZ, RZ, R2 ;  /* 0x000000ffff0d7224 */ /* 0x000fce00078e0002 */
[----:B0--3-5:R-:W-:Y:S05]  /*3b270*/  WARPSYNC.COLLECTIVE R15, `(.L_x_13342) ;  /* 0x000000000f087348 */ /* 0x029fea0003c00000 */
[----:B------:R1:W2:Y:S02]  /*3b280*/  SHFL.IDX P6, R14, R13, R12, R11 ;  /* 0x0000000c0d0e7389 */ /* 0x0002a400000c000b */
[----:B0123-5:R-:W-:Y:S01]  /*3b290*/  ENDCOLLECTIVE ;  /* 0x000000000000791b */ /* 0x02ffe20003800000 */
.L_x_13342:
[----:B------:R-:W-:Y:S05]  /*3b2a0*/  BSYNC B0 ;  /* 0x0000000000007941 */ /* 0x000fea0003800000 */
.L_x_13341:
[----:B------:R-:W-:Y:S05]  /*3b2b0*/  BRA `(.L_x_13343) ;  /* 0xffffffc000207947 */ /* 0x000fea000383ffff */
.L_x_13202:
[----:B------:R-:W-:Y:S01]  /*3b2c0*/  BSSY B0, `(.L_x_13344) ;  /* 0x0000006000007945 */ /* 0x000fe20003800000 */
[----:B------:R-:W-:-:S07]  /*3b2d0*/  IMAD.MOV.U32 R15, RZ, RZ, -0x1 ;  /* 0xffffffffff0f7424 */ /* 0x000fce00078e00ff */
[----:B01-3-5:R-:W-:Y:S05]  /*3b2e0*/  WARPSYNC.COLLECTIVE R15, `(.L_x_13345) ;  /* 0x000000000f0c7348 */ /* 0x02bfea0003c00000 */
[----:B------:R-:W-:Y:S02]  /*3b2f0*/  ELECT P6, UR62, PT ;  /* 0x00000000003e782f */ /* 0x000fe400038c0000 */
[----:B------:R-:W-:Y:S01]  /*3b300*/  MOV R14, UR62 ;  /* 0x0000003e000e7c02 */ /* 0x000fe20008000f00 */
[----:B01-3-5:R-:W-:Y:S10]  /*3b310*/  ENDCOLLECTIVE ;  /* 0x000000000000791b */ /* 0x02bff40003800000 */
.L_x_13345:
[----:B------:R-:W-:Y:S05]  /*3b320*/  BSYNC B0 ;  /* 0x0000000000007941 */ /* 0x000fea0003800000 */
.L_x_13344:
[----:B------:R-:W-:Y:S05]  /*3b330*/  BRA `(.L_x_13346) ;  /* 0xffffffc000147947 */ /* 0x000fea000383ffff */
.L_x_13204:
[----:B0-----:R0:W1:Y:S02]  /*3b340*/  SYNCS.PHASECHK.TRANS64.TRYWAIT P0, [R6+URZ], R5 ;  /* 0x00000005060075a7 */ /* 0x001064000800017f */
[----:B-1----:R-:W-:Y:S05]  /*3b350*/  @!P0 NANOSLEEP.SYNCS 0x989680 ;  /* 0x009896800000895d */ /* 0x002fea0003900000 */
[----:B------:R-:W1:Y:S02]  /*3b360*/  @!P0 SYNCS.PHASECHK.TRANS64 P0, [R6+URZ], R5 ;  /* 0x00000005060085a7 */ /* 0x000e64000800007f */
[----:B-1----:R-:W-:Y:S05]  /*3b370*/  @!P0 BRA `(.L_x_13204) ;  /* 0xfffffffc00f08947 */ /* 0x002fea000383ffff */
[----:B------:R-:W-:Y:S05]  /*3b380*/  BRA `(.L_x_13347) ;  /* 0xffffffc000507947 */ /* 0x000fea000383ffff */
.L_x_13205:
[----:B-1----:R1:W2:Y:S02]  /*3b390*/  SYNCS.PHASECHK.TRANS64.TRYWAIT P0, [R7+URZ], R2 ;  /* 0x00000002070075a7 */ /* 0x0022a4000800017f */
[----:B--2---:R-:W-:Y:S05]  /*3b3a0*/  @!P0 NANOSLEEP.SYNCS 0x989680 ;  /* 0x009896800000895d */ /* 0x004fea0003900000 */
[----:B------:R-:W2:Y:S02]  /*3b3b0*/  @!P0 SYNCS.PHASECHK.TRANS64 P0, [R7+URZ], R2 ;  /* 0x00000002070085a7 */ /* 0x000ea4000800007f */
[----:B--2---:R-:W-:Y:S05]  /*3b3c0*/  @!P0 BRA `(.L_x_13205) ;  /* 0xfffffffc00f08947 */ /* 0x004fea000383ffff */
[----:B------:R-:W-:Y:S05]  /*3b3d0*/  BRA `(.L_x_13348) ;  /* 0xffffffc000447947 */ /* 0x000fea000383ffff */
.L_x_13207:
[----:B--2---:R2:W4:Y:S02]  /*3b3e0*/  SYNCS.PHASECHK.TRANS64.TRYWAIT P0, [R4+URZ], R5 ;  /* 0x00000005040075a7 */ /* 0x004524000800017f */
[----:B----4-:R-:W-:Y:S05]  /*3b3f0*/  @!P0 NANOSLEEP.SYNCS 0x989680 ;  /* 0x009896800000895d */ /* 0x010fea0003900000 */
[----:B------:R-:W4:Y:S02]  /*3b400*/  @!P0 SYNCS.PHASECHK.TRANS64 P0, [R4+URZ], R5 ;  /* 0x00000005040085a7 */ /* 0x000f24000800007f */
[----:B----4-:R-:W-:Y:S05]  /*3b410*/  @!P0 BRA `(.L_x_13207) ;  /* 0xfffffffc00f08947 */ /* 0x010fea000383ffff */
[----:B------:R-:W-:Y:S05]  /*3b420*/  BRA `(.L_x_13349) ;  /* 0xffffffc0004c7947 */ /* 0x000fea000383ffff */
        .type           $_ZN7cutlass13device_kernelIN5flash11enable_sm90INS1_16FlashAttnFwdSm90INS1_25CollectiveMainloopFwdSm90ILi2EN4cute5tupleIJNS5_1CILi1EEES8_S8_EEENS6_IJNS7_ILi128EEENS7_ILi96EEENS7_ILi64EEEEEELi256ENS_6half_tEfNS_4arch4Sm90ELb0ELb1ELb1ELb1ELb0ELb1ELb1ELb1ELb0ELb1ELb0ELb0EEENS1_21CollectiveEpilogueFwdINS6_IJSA_NS7_ILi256EEESB_EEES9_SE_SG_Li256ELb1ELb1ELb0ELb0EEENS1_36VarlenDynamicPersistentTileSchedulerILi128ELi96ELi256ELi128ELb0ELb1ELb1ELb1ELb0ELb1EEEEEEEEEvNT_6ParamsE$_ZZN5flash25CollectiveMainloopFwdSm90ILi2EN4cute5tupleIJNS1_1CILi1EEES4_S4_EEENS2_IJNS3_ILi128EEENS3_ILi96EEENS3_ILi64EEEEEELi256EN7cutlass6half_tEfNSA_4arch4Sm90ELb0ELb1ELb1ELb1ELb0ELb1ELb1ELb1ELb0ELb1ELb0ELb0EE3mmaINS_16FlashAttnFwdSm90ISE_NS_21CollectiveEpilogueFwdINS2_IJS6_NS3_ILi256EEES7_EEES5_SB_SD_Li256ELb1ELb1ELb0ELb0EEENS_36VarlenDynamicPersistentTileSchedulerILi128ELi96ELi256ELi128ELb0ELb1ELb1ELb1ELb0ELb1EEEE13SharedStorageENS1_6TensorINS1_11ArrayEngineIfLm128EEENS1_6LayoutINS2_IJNS2_IJNS3_ILi2EEEST_NS3_ILi32EEEEEES4_S4_EEENS2_IJNS2_IJS4_ST_NS3_ILi4EEEEEENS3_ILi0EEESZ_EEEEEEENS_7SoftmaxILi2ELi0EEEEEbRKNSE_6ParamsENSA_25PipelineTmaAsyncNoClusterILi2ENSA_16PipelineTmaAsyncILi2EEEEES1B_RNSA_13PipelineStateILj2EEERT0_RT1_iRiRKNS_16SeqlenInfoQKNewKILb1ELb1EEENS2_IJiiiiEEERT_ENKUliT_T0_T1_E_clIZSF_ISO_S12_S14_EbS17_S1B_S1B_S1E_S1G_S1I_iS1J_S1N_S1O_S1Q_EUlRS1R_iE0_NS3_ILb1EEES1Y_EEDaiS1R_S1S_S1T_,@function
        .size           $_ZN7cutlass13device_kernelIN5flash11enable_sm90INS1_16FlashAttnFwdSm90INS1_25CollectiveMainloopFwdSm90ILi2EN4cute5tupleIJNS5_1CILi1EEES8_S8_EEENS6_IJNS7_ILi128EEENS7_ILi96EEENS7_ILi64EEEEEELi256ENS_6half_tEfNS_4arch4Sm90ELb0ELb1ELb1ELb1ELb0ELb1ELb1ELb1ELb0ELb1ELb0ELb0EEENS1_21CollectiveEpilogueFwdINS6_IJSA_NS7_ILi256EEESB_EEES9_SE_SG_Li256ELb1ELb1ELb0ELb0EEENS1_36VarlenDynamicPersistentTileSchedulerILi128ELi96ELi256ELi128ELb0ELb1ELb1ELb1ELb0ELb1EEEEEEEEEvNT_6ParamsE$_ZZN5flash25CollectiveMainloopFwdSm90ILi2EN4cute5tupleIJNS1_1CILi1EEES4_S4_EEENS2_IJNS3_ILi128EEENS3_ILi96EEENS3_ILi64EEEEEELi256EN7cutlass6half_tEfNSA_4arch4Sm90ELb0ELb1ELb1ELb1ELb0ELb1ELb1ELb1ELb0ELb1ELb0ELb0EE3mmaINS_16FlashAttnFwdSm90ISE_NS_21CollectiveEpilogueFwdINS2_IJS6_NS3_ILi256EEES7_EEES5_SB_SD_Li256ELb1ELb1ELb0ELb0EEENS_36VarlenDynamicPersistentTileSchedulerILi128ELi96ELi256ELi128ELb0ELb1ELb1ELb1ELb0ELb1EEEE13SharedStorageENS1_6TensorINS1_11ArrayEngineIfLm128EEENS1_6LayoutINS2_IJNS2_IJNS3_ILi2EEEST_NS3_ILi32EEEEEES4_S4_EEENS2_IJNS2_IJS4_ST_NS3_ILi4EEEEEENS3_ILi0EEESZ_EEEEEEENS_7SoftmaxILi2ELi0EEEEEbRKNSE_6ParamsENSA_25PipelineTmaAsyncNoClusterILi2ENSA_16PipelineTmaAsyncILi2EEEEES1B_RNSA_13PipelineStateILj2EEERT0_RT1_iRiRKNS_16SeqlenInfoQKNewKILb1ELb1EEENS2_IJiiiiEEERT_ENKUliT_T0_T1_E_clIZSF_ISO_S12_S14_EbS17_S1B_S1B_S1E_S1G_S1I_iS1J_S1N_S1O_S1Q_EUlRS1R_iE0_NS3_ILb1EEES1Y_EEDaiS1R_S1S_S1T_,(.L_x_15318 - $_ZN7cutlass13device_kernelIN5flash11enable_sm90INS1_16FlashAttnFwdSm90INS1_25CollectiveMainloopFwdSm90ILi2EN4cute5tupleIJNS5_1CILi1EEES8_S8_EEENS6_IJNS7_ILi128EEENS7_ILi96EEENS7_ILi64EEEEEELi256ENS_6half_tEfNS_4arch4Sm90ELb0ELb1ELb1ELb1ELb0ELb1ELb1ELb1ELb0ELb1ELb0ELb0EEENS1_21CollectiveEpilogueFwdINS6_IJSA_NS7_ILi256EEESB_EEES9_SE_SG_Li256ELb1ELb1ELb0ELb0EEENS1_36VarlenDynamicPersistentTileSchedulerILi128ELi96ELi256ELi128ELb0ELb1ELb1ELb1ELb0ELb1EEEEEEEEEvNT_6ParamsE$_ZZN5flash25CollectiveMainloopFwdSm90ILi2EN4cute5tupleIJNS1_1CILi1EEES4_S4_EEENS2_IJNS3_ILi128EEENS3_ILi96EEENS3_ILi64EEEEEELi256EN7cutlass6half_tEfNSA_4arch4Sm90ELb0ELb1ELb1ELb1ELb0ELb1ELb1ELb1ELb0ELb1ELb0ELb0EE3mmaINS_16FlashAttnFwdSm90ISE_NS_21CollectiveEpilogueFwdINS2_IJS6_NS3_ILi256EEES7_EEES5_SB_SD_Li256ELb1ELb1ELb0ELb0EEENS_36VarlenDynamicPersistentTileSchedulerILi128ELi96ELi256ELi128ELb0ELb1ELb1ELb1ELb0ELb1EEEE13SharedStorageENS1_6TensorINS1_11ArrayEngineIfLm128EEENS1_6LayoutINS2_IJNS2_IJNS3_ILi2EEEST_NS3_ILi32EEEEEES4_S4_EEENS2_IJNS2_IJS4_ST_NS3_ILi4EEEEEENS3_ILi0EEESZ_EEEEEEENS_7SoftmaxILi2ELi0EEEEEbRKNSE_6ParamsENSA_25PipelineTmaAsyncNoClusterILi2ENSA_16PipelineTmaAsyncILi2EEEEES1B_RNSA_13PipelineStateILj2EEERT0_RT1_iRiRKNS_16SeqlenInfoQKNewKILb1ELb1EEENS2_IJiiiiEEERT_ENKUliT_T0_T1_E_clIZSF_ISO_S12_S14_EbS17_S1B_S1B_S1E_S1G_S1I_iS1J_S1N_S1O_S1Q_EUlRS1R_iE0_NS3_ILb1EEES1Y_EEDaiS1R_S1S_S1T_)
$_ZN7cutlass13device_kernelIN5flash11enable_sm90INS1_16FlashAttnFwdSm90INS1_25CollectiveMainloopFwdSm90ILi2EN4cute5tupleIJNS5_1CILi1EEES8_S8_EEENS6_IJNS7_ILi128EEENS7_ILi96EEENS7_ILi64EEEEEELi256ENS_6half_tEfNS_4arch4Sm90ELb0ELb1ELb1ELb1ELb0ELb1ELb1ELb1ELb0ELb1ELb0ELb0EEENS1_21CollectiveEpilogueFwdINS6_IJSA_NS7_ILi256EEESB_EEES9_SE_SG_Li256ELb1ELb1ELb0ELb0EEENS1_36VarlenDynamicPersistentTileSchedulerILi128ELi96ELi256ELi128ELb0ELb1ELb1ELb1ELb0ELb1EEEEEEEEEvNT_6ParamsE$_ZZN5flash25CollectiveMainloopFwdSm90ILi2EN4cute5tupleIJNS1_1CILi1EEES4_S4_EEENS2_IJNS3_ILi128EEENS3_ILi96EEENS3_ILi64EEEEEELi256EN7cutlass6half_tEfNSA_4arch4Sm90ELb0ELb1ELb1ELb1ELb0ELb1ELb1ELb1ELb0ELb1ELb0ELb0EE3mmaINS_16FlashAttnFwdSm90ISE_NS_21CollectiveEpilogueFwdINS2_IJS6_NS3_ILi256EEES7_EEES5_SB_SD_Li256ELb1ELb1ELb0ELb0EEENS_36VarlenDynamicPersistentTileSchedulerILi128ELi96ELi256ELi128ELb0ELb1ELb1ELb1ELb0ELb1EEEE13SharedStorageENS1_6TensorINS1_11ArrayEngineIfLm128EEENS1_6LayoutINS2_IJNS2_IJNS3_ILi2EEEST_NS3_ILi32EEEEEES4_S4_EEENS2_IJNS2_IJS4_ST_NS3_ILi4EEEEEENS3_ILi0EEESZ_EEEEEEENS_7SoftmaxILi2ELi0EEEEEbRKNSE_6ParamsENSA_25PipelineTmaAsyncNoClusterILi2ENSA_16PipelineTmaAsyncILi2EEEEES1B_RNSA_13PipelineStateILj2EEERT0_RT1_iRiRKNS_16SeqlenInfoQKNewKILb1ELb1EEENS2_IJiiiiEEERT_ENKUliT_T0_T1_E_clIZSF_ISO_S12_S14_EbS17_S1B_S1B_S1E_S1G_S1I_iS1J_S1N_S1O_S1Q_EUlRS1R_iE0_NS3_ILb1EEES1Y_EEDaiS1R_S1S_S1T_:
[----:B------:R-:W-:Y:S01]  /*3b430*/  R2UR UR5, R2 ;  /* 0x00000000020572ca */ /* 0x000fe200000e0000 */
[----:B------:R-:W-:-:S12]  /*3b440*/  ULDC UR4, c[0x0][0x20] ;  /* 0x0000080000047ab9 */ /* 0x000fd80000000800 */
[----:B------:R-:W-:-:S09]  /*3b450*/  UIADD3 UR4, -UR4, UR5, URZ ;  /* 0x0000000504047290 */ /* 0x000fd2000fffe13f */
[----:B------:R-:W2:Y:S04]  /*3b460*/  LDL.64 R6, [UR4+0x18] ;  /* 0x00001804ff067983 */ /* 0x000ea80008100a00 */
[----:B------:R-:W3:Y:S01]  /*3b470*/  LDL.64 R4, [UR4] ;  /* 0x00000004ff047983 */ /* 0x000ee20008100a00 */
[----:B------:R-:W-:-:S03]  /*3b480*/  ULDC.64 UR6, c[0x0][0x208] ;  /* 0x0000820000067ab9 */ /* 0x000fc60000000a00 */
[----:B--2---:R-:W2:Y:S04]  /*3b490*/  LD.E R2, desc[UR6][R6.64+0x1c] ;  /* 0x00001c0606027980 */ /* 0x004ea8000c101900 */
[----:B---3--:R0:W5:Y:S04]  /*3b4a0*/  LD.E R10, desc[UR6][R4.64] ;  /* 0x00000006040a7980 */ /* 0x008168000c101900 */
[----:B------:R0:W5:Y:S01]  /*3b4b0*/  LD.E R11, desc[UR6][R4.64+0x4] ;  /* 0x00000406040b7980 */ /* 0x000162000c101900 */
[----:B------:R-:W-:Y:S01]  /*3b4c0*/  BSSY B1, `(.L_x_13350) ;  /* 0x0000007000017945 */ /* 0x000fe20003800000 */
[----:B------:R-:W-:Y:S01]  /*3b4d0*/  IMAD.MOV.U32 R3, RZ, RZ, R55 ;  /* 0x000000ffff037224 */ /* 0x000fe200078e0037 */
[----:B--2---:R-:W-:-:S04]  /*3b4e0*/  LOP3.LUT R2, R2, 0x1, RZ, 0xfc, !PT ;  /* 0x0000000102027812 */ /* 0x004fc800078efcff */
[----:B------:R-:W-:Y:S01]  /*3b4f0*/  ISETP.NE.AND P0, PT, R2, 0x3, PT ;  /* 0x000000030200780c */ /* 0x000fe20003f05270 */
[----:B------:R-:W-:-:S12]  /*3b500*/  IMAD.MOV.U32 R2, RZ, RZ, R40 ;  /* 0x000000ffff027224 */ /* 0x000fd800078e0028 */
[----:B0-----:R-:W-:Y:S05]  /*3b510*/  @!P0 BRA `(.L_x_13351) ;  /* 0x0000000000048947 */ /* 0x001fea0003800000 */
[----:B------:R-:W-:Y:S01]  /*3b520*/  BPT.TRAP 0x1 ;  /* 0x000000040000795c */ /* 0x000fe20000300000 */
.L_x_13351:
[----:B------:R-:W-:Y:S05]  /*3b530*/  BSYNC B1 ;  /* 0x0000000000017941 */ /* 0x000fea0003800000 */
.L_x_13350:
        /* <DEDUP_REMOVED lines=13> */
.L_x_13353:
[----:B------:R-:W-:Y:S05]  /*3b610*/  BSYNC B1 ;  /* 0x0000000000017941 */ /* 0x000fea0003800000 */
.L_x_13352:
        /* <DEDUP_REMOVED lines=8> */
.L_x_13355:
[----:B------:R-:W-:Y:S05]  /*3b6a0*/  BSYNC B1 ;  /* 0x0000000000017941 */ /* 0x000fea0003800000 */
.L_x_13354:
[----:B0----5:R-:W2:Y:S04]  /*3b6b0*/  LDL.64 R8, [UR4] ;  /* 0x00000004ff087983 */ /* 0x021ea80008100a00 */
[----:B------:R-:W3:Y:S04]  /*3b6c0*/  LDL.64 R6, [UR4+0x28] ;  /* 0x00002804ff067983 */ /* 0x000ee80008100a00 */
[----:B------:R-:W4:Y:S04]  /*3b6d0*/  LDL.64 R4, [UR4+0x20] ;  /* 0x00002004ff047983 */ /* 0x000f280008100a00 */
[----:B------:R-:W4:Y:S04]  /*3b6e0*/  LDL.64 R10, [UR4+0x8] ;  /* 0x00000804ff0a7983 */ /* 0x000f280008100a00 */
[----:B--2---:R-:W2:Y:S04]  /*3b6f0*/  LD.E R9, desc[UR6][R8.64] ;  /* 0x0000000608097980 */ /* 0x004ea8000c101900 */
[----:B---3--:R-:W2:Y:S01]  /*3b700*/  LD.E.64 R12, desc[UR6][R6.64] ;  /* 0x00000006060c7980 */ /* 0x008ea2000c101b00 */
[----:B------:R-:W-:Y:S05]  /*3b710*/  WARPSYNC.ALL ;  /* 0x0000000000007948 */ /* 0x000fea0003800000 */
[----:B----4-:R0:W-:Y:S04]  /*3b720*/  ST.E desc[UR6][R10.64], RZ ;  /* 0x000000ff0a007985 */ /* 0x0101e8000c101906 */
[----:B------:R-:W3:Y:S01]  /*3b730*/  LD.E.64 R6, desc[UR6][R4.64] ;  /* 0x0000000604067980 */ /* 0x000ee2000c101b00 */
[----:B--2---:R-:W-:Y:S01]  /*3b740*/  IMAD R8, R9, 0x300, R12 ;  /* 0x0000030009087824 */ /* 0x004fe200078e020c */
[----:B------:R-:W-:Y:S01]  /*3b750*/  WARPGROUP.ARRIVE ;  /* 0x00000000000079c5 */ /* 0x000fe20000000000 */
[----:B------:R-:W-:-:S02]  /*3b760*/  IMAD.MOV.U32 R9, RZ, RZ, R13 ;  /* 0x000000ffff097224 */ /* 0x000fc400078e000d */
[----:B------:R-:W-:Y:S01]  /*3b770*/  IMAD.MOV.U32 R225, RZ, RZ, 0x1 ;  /* 0x00000001ffe17424 */ /* 0x000fe200078e00ff */
        /* <DEDUP_REMOVED lines=10> */
[----:B------:R-:W-:-:S03]  /*3b820*/  WARPGROUP.ARRIVE ;  /* 0x00000000000079c5 */ /* 0x000fc60000000000 */
        /* <DEDUP_REMOVED lines=21> */
[----:B------:R-:W-:-:S03]  /*3b980*/  IMAD.MOV.U32 R9, RZ, RZ, R13 ;  /* 0x000000ffff097224 */ /* 0x000fc600078e000d */
        /* <DEDUP_REMOVED lines=8> */
[----:B------:R-:W2:Y:S04]  /*3ba10*/  LDL.64 R6, [UR4+0x38] ;  /* 0x00003804ff067983 */ /* 0x000ea80008100a00 */
[----:B------:R-:W3:Y:S04]  /*3ba20*/  LDL.64 R4, [UR4+0x30] ;  /* 0x00003004ff047983 */ /* 0x000ee80008100a00 */
        /* <DEDUP_REMOVED lines=9> */
.L_x_13381:
[----:B------:R-:W-:Y:S05]  /*3bac0*/  BSYNC B1 ;  /* 0x0000000000017941 */ /* 0x000fea0003800000 */
.L_x_13357:
[----:B------:R-:W2:Y:S04]  /*3bad0*/  LDL.64 R6, [UR4+0x40] ;  /* 0x00004004ff067983 */ /* 0x000ea80008100a00 */
[----:B0-----:R-:W3:Y:S04]  /*3bae0*/  LDL.64 R4, [UR4] ;  /* 0x00000004ff047983 */ /* 0x001ee80008100a00 */
[----:B--2---:R-:W2:Y:S04]  /*3baf0*/  LD.E R8, desc[UR6][R6.64+0x1c] ;  /* 0x00001c0606087980 */ /* 0x004ea8000c101900 */
[----:B---3--:R0:W5:Y:S04]  /*3bb00*/  LD.E R10, desc[UR6][R4.64] ;  /* 0x00000006040a7980 */ /* 0x008168000c101900 */
[----:B------:R0:W5:Y:S01]  /*3bb10*/  LD.E R11, desc[UR6][R4.64+0x4] ;  /* 0x00000406040b7980 */ /* 0x000162000c101900 */
[----:B------:R-:W-:Y:S01]  /*3bb20*/  BSSY B1, `(.L_x_13359) ;  /* 0x0000005000017945 */ /* 0x000fe20003800000 */
[----:B--2---:R-:W-:-:S04]  /*3bb30*/  LOP3.LUT R8, R8, 0x1, RZ, 0xfc, !PT ;  /* 0x0000000108087812 */ /* 0x004fc800078efcff */
[----:B------:R-:W-:-:S13]  /*3bb40*/  ISETP.NE.AND P0, PT, R8, 0x3, PT ;  /* 0x000000030800780c */ /* 0x000fda0003f05270 */
[----:B0-----:R-:W-:Y:S05]  /*3bb50*/  @!P0 BRA `(.L_x_13360) ;  /* 0x0000000000048947 */ /* 0x001fea0003800000 */
[----:B------:R-:W-:Y:S01]  /*3bb60*/  BPT.TRAP 0x1 ;  /* 0x000000040000795c */ /* 0x000fe20000300000 */
.L_x_13360:
[----:B------:R-:W-:Y:S05]  /*3bb70*/  BSYNC B1 ;  /* 0x0000000000017941 */ /* 0x000fea0003800000 */
.L_x_13359:
        /* <DEDUP_REMOVED lines=13> */
.L_x_13362:
[----:B------:R-:W-:Y:S05]  /*3bc50*/  BSYNC B1 ;  /* 0x0000000000017941 */ /* 0x000fea0003800000 */
.L_x_13361:
        /* <DEDUP_REMOVED lines=8> */
.L_x_13364:
[----:B------:R-:W-:Y:S05]  /*3bce0*/  BSYNC B1 ;  /* 0x0000000000017941 */ /* 0x000fea0003800000 */
.L_x_13363:
[----:B------:R-:W2:Y:S04]  /*3bcf0*/  LDL.64 R12, [UR4] ;  /* 0x00000004ff0c7983 */ /* 0x000ea80008100a00 */
[----:B------:R-:W3:Y:S04]  /*3bd00*/  LDL.64 R10, [UR4+0x58] ;  /* 0x00005804ff0a7983 */ /* 0x000ee80008100a00 */
[----:B------:R-:W4:Y:S04]  /*3bd10*/  LDL.64 R4, [UR4+0x48] ;  /* 0x00004804ff047983 */ /* 0x000f280008100a00 */
[----:B0----5:R-:W4:Y:S04]  /*3bd20*/  LDL.64 R8, [UR4+0x50] ;  /* 0x00005004ff087983 */ /* 0x021f280008100a00 */
[----:B------:R-:W4:Y:S04]  /*3bd30*/  LDL.LU R19, [R1+0x49c] ;  /* 0x00049c0001137983 */ /* 0x000f280000300800 */
[----:B--2---:R-:W2:Y:S04]  /*3bd40*/  LD.E R13, desc[UR6][R12.64] ;  /* 0x000000060c0d7980 */ /* 0x004ea8000c101900 */
[----:B---3--:R-:W2:Y:S04]  /*3bd50*/  LD.E.64 R6, desc[UR6][R10.64] ;  /* 0x000000060a067980 */ /* 0x008ea8000c101b00 */
[----:B----4-:R-:W3:Y:S04]  /*3bd60*/  LD.E R18, desc[UR6][R4.64] ;  /* 0x0000000604127980 */ /* 0x010ee8000c101900 */
[----:B------:R-:W4:Y:S01]  /*3bd70*/  LD.E.64 R14, desc[UR6][R8.64] ;  /* 0x00000006080e7980 */ /* 0x000f22000c101b00 */
[----:B------:R-:W-:Y:S05]  /*3bd80*/  WARPSYNC.ALL ;  /* 0x0000000000007948 */ /* 0x000fea0003800000 */
[----:B------:R-:W-:Y:S01]  /*3bd90*/  WARPGROUP.ARRIVE ;  /* 0x00000000000079c5 */ /* 0x000fe20000000000 */
[----:B--2---:R-:W-:Y:S01]  /*3bda0*/  IMAD R6, R13, 0xc00, R6 ;  /* 0x00000c000d067824 */ /* 0x004fe200078e0206 */
[----:B---3--:R-:W-:-:S04]  /*3bdb0*/  ISETP.NE.U32.AND P0, PT, R18, RZ, PT ;  /* 0x000000ff1200720c */ /* 0x008fc80003f05070 */
[----:B------:R-:W-:Y:S02]  /*3bdc0*/  R2UR UR10, R6 ;  /* 0x00000000060a72ca */ /* 0x000fe400000e0000 */
[----:B----4-:R-:W-:Y:S02]  /*3bdd0*/  R2UR UR8, R14 ;  /* 0x000000000e0872ca */ /* 0x010fe400000e0000 */
[----:B------:R-:W-:Y:S02]  /*3bde0*/  R2UR UR9, R15 ;  /* 0x000000000f0972ca */ /* 0x000fe400000e0000 */
[----:B------:R-:W-:-:S03]  /*3bdf0*/  R2UR UR11, R7 ;  /* 0x00000000070b72ca */ /* 0x000fc600000e0000 */
[----:B------:R-:W-:-:S10]  /*3be00*/  VOTEU.ANY UP0, P0 ;  /* 0x00000000003f7886 */ /* 0x000fd40000000100 */
        /* <DEDUP_REMOVED lines=112> */
[----:B------:R-:W-:Y:S01]  /*3c510*/  VIADD R12, R6, 0x604 ;  /* 0x00000604060c7836 */ /* 0x000fe20000000000 */
[----:B------:R-:W-:-:S04]  /*3c520*/  MOV R13, R7 ;  /* 0x00000007000d7202 */ /* 0x000fc80000000f00 */
        /* <DEDUP_REMOVED lines=63> */
[----:B------:R-:W0:Y:S02]  /*3c920*/  S2R R232, SR_TID.X ;  /* 0x0000000000e87919 */ /* 0x000e240000002100 */
        /* <DEDUP_REMOVED lines=8> */
[----:B------:R-:W2:Y:S04]  /*3c9b0*/  @!P1 LDL.64 R6, [UR4+0x18] ;  /* 0x00001804ff069983 */ /* 0x000ea80008100a00 */
[----:B------:R-:W3:Y:S01]  /*3c9c0*/  @!P1 LDL.64 R8, [UR4] ;  /* 0x00000004ff089983 */ /* 0x000ee20008100a00 */
[----:B------:R-:W-:-:S04]  /*3c9d0*/  SHF.R.U32.HI R10, RZ, 0x7, R232 ;  /* 0x00000007ff0a7819 */ /* 0x000fc800000116e8 */
[----:B------:R-:W-:-:S05]  /*3c9e0*/  IADD3 R12, -R10, 0xb, RZ ;  /* 0x0000000b0a0c7810 */ /* 0x000fca0007ffe1ff */
[----:B------:R1:W-:Y:S06]  /*3c9f0*/  BAR.ARV R12, 0x100 ;  /* 0x0004000c0000751d */ /* 0x0003ec0000002000 */
[----:B--2---:R-:W2:Y:S04]  /*3ca00*/  @!P1 LD.E.64 R6, desc[UR6][R6.64+0x30] ;  /* 0x0000300606069980 */ /* 0x004ea8000c101b00 */
[----:B---3--:R-:W3:Y:S01]  /*3ca10*/  @!P1 LD.E R8, desc[UR6][R8.64] ;  /* 0x0000000608089980 */ /* 0x008ee2000c101900 */
[----:B--2---:R-:W-:-:S05]  /*3ca20*/  @!P1 MOV R11, R6 ;  /* 0x00000006000b9202 */ /* 0x004fca0000000f00 */
[----:B---3--:R-:W-:-:S05]  /*3ca30*/  @!P1 IMAD R10, R8, 0x8, R11 ;  /* 0x00000008080a9824 */ /* 0x008fca00078e020b */
[----:B------:R-:W-:-:S04]  /*3ca40*/  @!P1 PRMT R10, RZ, 0x654, R10 ;  /* 0x00000654ff0a9816 */ /* 0x000fc8000000000a */
[----:B------:R2:W-:Y:S01]  /*3ca50*/  @!P1 SYNCS.ARRIVE.TRANS64.RED.A1T0 RZ, [R10+URZ], RZ ;  /* 0x000000ff0aff99a7 */ /* 0x0005e2000810043f */
[----:B0-----:R-:W3:Y:S04]  /*3ca60*/  LD.E R4, desc[UR6][R2.64+0x24] ;  /* 0x0000240602047980 */ /* 0x001ee8000c101900 */
[----:B------:R-:W4:Y:S04]  /*3ca70*/  LD.E R74, desc[UR6][R2.64] ;  /* 0x00000006024a7980 */ /* 0x000f28000c101900 */
[----:B--2---:R-:W2:Y:S04]  /*3ca80*/  LDL.64 R10, [UR4+0x68] ;  /* 0x00006804ff0a7983 */ /* 0x004ea80008100a00 */
[----:B------:R0:W4:Y:S04]  /*3ca90*/  LD.E R76, desc[UR6][R72.64] ;  /* 0x00000006484c7980 */ /* 0x000128000c101900 */
[----:B------:R-:W4:Y:S04]  /*3caa0*/  LD.E R5, desc[UR6][R2.64+0x8] ;  /* 0x0000080602057980 */ /* 0x000f28000c101900 */
[----:B------:R-:W4:Y:S01]  /*3cab0*/  LD.E R7, desc[UR6][R2.64+0x18] ;  /* 0x0000180602077980 */ /* 0x000f22000c101900 */
[----:B------:R-:W-:-:S03]  /*3cac0*/  LOP3.LUT R19, R19, 0xfff7ffff, RZ, 0xc0, !PT ;  /* 0xfff7ffff13137812 */ /* 0x000fc600078ec0ff */
[----:B------:R-:W4:Y:S04]  /*3cad0*/  LD.E R72, desc[UR6][R2.64+0xc] ;  /* 0x00000c0602487980 */ /* 0x000f28000c101900 */
[----:B------:R-:W4:Y:S04]  /*3cae0*/  LD.E R6, desc[UR6][R2.64+0x4] ;  /* 0x0000040602067980 */ /* 0x000f28000c101900 */
[----:B------:R-:W4:Y:S04]  /*3caf0*/  LD.E R15, desc[UR6][R2.64+0x10] ;  /* 0x00001006020f7980 */ /* 0x000f28000c101900 */
[----:B--2---:R-:W2:Y:S01]  /*3cb00*/  LD.E.64 R10, desc[UR6][R10.64] ;  /* 0x000000060a0a7980 */ /* 0x004ea2000c101b00 */
[----:B---3--:R-:W-:-:S13]  /*3cb10*/  ISETP.NE.AND P0, PT, R4, 0x1, PT ;  /* 0x000000010400780c */ /* 0x008fda0003f05270 */
[----:B------:R-:W3:Y:S04]  /*3cb20*/  @P0 LD.E R75, desc[UR6][R2.64+0x28] ;  /* 0x00002806024b0980 */ /* 0x000ee8000c101900 */
[----:B------:R-:W3:Y:S01]  /*3cb30*/  @P0 LD.E R78, desc[UR6][R2.64+0x2c] ;  /* 0x00002c06024e0980 */ /* 0x000ee2000c101900 */
[----:B------:R-:W-:-:S05]  /*3cb40*/  @P1 LOP3.LUT R19, R19, 0x80000, RZ, 0xfc, !PT ;  /* 0x0008000013131812 */ /* 0x000fca00078efcff */
[----:B------:R1:W-:Y:S04]  /*3cb50*/  STL [R1+0x49c], R19 ;  /* 0x00049c1301007387 */ /* 0x0003e80000100800 */
[----:B-1----:R-:W3:Y:S04]  /*3cb60*/  LD.E R19, desc[UR6][R2.64+0x14] ;  /* 0x0000140602137980 */ /* 0x002ee8000c101900 */
[----:B--2---:R-:W2:Y:S01]  /*3cb70*/  LD.E R14, desc[UR6][R10.64] ;  /* 0x000000060a0e7980 */ /* 0x004ea2000c101900 */
[----:B----4-:R-:W-:Y:S01]  /*3cb80*/  ISETP.GE.AND P1, PT, R7, 0x1, PT ;  /* 0x000000010700780c */ /* 0x010fe20003f26270 */
[----:B------:R-:W-:Y:S01]  /*3cb90*/  BSSY B1, `(.L_x_13366) ;  /* 0x00000a8000017945 */ /* 0x000fe20003800000 */
[-C--:B--2---:R-:W-:Y:S01]  /*3cba0*/  FMUL.FTZ R20, R39, R14.reuse ;  /* 0x0000000e27147220 */ /* 0x084fe20000410000 */
[-C--:B------:R-:W-:Y:S01]  /*3cbb0*/  FMUL.FTZ R39, R41, R14.reuse ;  /* 0x0000000e29277220 */ /* 0x080fe20000410000 */
[-C--:B------:R-:W-:Y:S01]  /*3cbc0*/  FMUL.FTZ R41, R45, R14.reuse ;  /* 0x0000000e2d297220 */ /* 0x080fe20000410000 */
[----:B------:R-:W-:Y:S01]  /*3cbd0*/  SHF.R.S32.HI R45, RZ, 0x1f, R74 ;  /* 0x0000001fff2d7819 */ /* 0x000fe2000001144a */
[-C--:B------:R-:W-:Y:S01]  /*3cbe0*/  FMUL.FTZ R18, R38, R14.reuse ;  /* 0x0000000e26127220 */ /* 0x080fe20000410000 */
[-C--:B------:R-:W-:Y:S01]  /*3cbf0*/  FMUL.FTZ R38, R40, R14.reuse ;  /* 0x0000000e28267220 */ /* 0x080fe20000410000 */
[----:B------:R-:W-:Y:S01]  /*3cc00*/  FMUL.FTZ R40, R44, R14 ;  /* 0x0000000e2c287220 */ /* 0x000fe20000410000 */
[----:B------:R-:W-:Y:S01]  /*3cc10*/  LEA.HI R44, R45, R74, RZ, 0x7 ;  /* 0x0000004a2d2c7211 */ /* 0x000fe200078f38ff */
[-C--:B------:R-:W-:Y:S01]  /*3cc20*/  FMUL.FTZ R9, R27, R14.reuse ;  /* 0x0000000e1b097220 */ /* 0x080fe20000410000 */
[-C--:B------:R-:W-:Y:S01]  /*3cc30*/  FMUL.FTZ R27, R29, R14.reuse ;  /* 0x0000000e1d1b7220 */ /* 0x080fe20000410000 */
[-C--:B------:R-:W-:Y:S01]  /*3cc40*/  FMUL.FTZ R29, R47, R14.reuse ;  /* 0x0000000e2f1d7220 */ /* 0x080fe20000410000 */
[----:B------:R-:W-:Y:S01]  /*3cc50*/  LOP3.LUT R47, R44, 0xffffff80, RZ, 0xc0, !PT ;  /* 0xffffff802c2f7812 */ /* 0x000fe200078ec0ff */
[-C--:B------:R-:W-:Y:S01]  /*3cc60*/  FMUL.FTZ R4, R26, R14.reuse ;  /* 0x0000000e1a047220 */ /* 0x080fe20000410000 */
[-C--:B------:R-:W-:Y:S01]  /*3cc70*/  FMUL.FTZ R26, R28, R14.reuse ;  /* 0x0000000e1c1a7220 */ /* 0x080fe20000410000 */
[----:B------:R-:W-:-:S02]  /*3cc80*/  FMUL.FTZ R28, R46, R14 ;  /* 0x0000000e2e1c7220 */ /* 0x000fc40000410000 */
[----:B------:R-:W-:Y:S01]  /*3cc90*/  IMAD.IADD R46, R74, 0x1, -R47 ;  /* 0x000000014a2e7824 */ /* 0x000fe200078e0a2f */
[----:B------:R-:W-:Y:S01]  /*3cca0*/  LEA.HI R47, R45, R74, RZ, 0x2 ;  /* 0x0000004a2d2f7211 */ /* 0x000fe200078f10ff */
[-C--:B------:R-:W-:Y:S01]  /*3ccb0*/  FMUL.FTZ R52, R52, R14.reuse ;  /* 0x0000000e34347220 */ /* 0x080fe20000410000 */
[-C--:B------:R-:W-:Y:S01]  /*3ccc0*/  FMUL.FTZ R13, R35, R14.reuse ;  /* 0x0000000e230d7220 */ /* 0x080fe20000410000 */
[-C--:B------:R-:W-:Y:S01]  /*3ccd0*/  FMUL.FTZ R35, R51, R14.reuse ;  /* 0x0000000e33237220 */ /* 0x080fe20000410000 */
[----:B------:R-:W-:Y:S01]  /*3cce0*/  SHF.R.S32.HI R45, RZ, 0x1f, R46 ;  /* 0x0000001fff2d7819 */ /* 0x000fe2000001142e */
[----:B0-----:R0:W1:Y:S01]  /*3ccf0*/  MUFU.TANH R73, R52 ;  /* 0x0000003400497308 */ /* 0x0010620000002400 */
[----:B------:R-:W-:Y:S01]  /*3cd00*/  LOP3.LUT R51, R47, 0xfffffffc, RZ, 0xc0, !PT ;  /* 0xfffffffc2f337812 */ /* 0x000fe200078ec0ff */
[-C--:B------:R-:W-:Y:S01]  /*3cd10*/  FMUL.FTZ R53, R53, R14.reuse ;  /* 0x0000000e35357220 */ /* 0x080fe20000410000 */
[-C--:B------:R-:W-:Y:S01]  /*3cd20*/  FMUL.FTZ R12, R34, R14.reuse ;  /* 0x0000000e220c7220 */ /* 0x080fe20000410000 */
[----:B------:R-:W-:-:S02]  /*3cd30*/  FMUL.FTZ R34, R54, R14 ;  /* 0x0000000e36227220 */ /* 0x000fc40000410000 */
[----:B------:R-:W-:Y:S01]  /*3cd40*/  IMAD.IADD R74, R74, 0x1, -R51 ;  /* 0x000000014a4a7824 */ /* 0x000fe200078e0a33 */
[CC--:B0-----:R-:W-:Y:S01]  /*3cd50*/  LEA.HI R52, R45.reuse, R46.reuse, RZ, 0x2 ;  /* 0x0000002e2d347211 */ /* 0x0c1fe200078f10ff */
[----:B------:R0:W2:Y:S03]  /*3cd60*/  MUFU.TANH R77, R53 ;  /* 0x00000035004d7308 */ /* 0x0000a60000002400 */
[--C-:B------:R-:W-:Y:S02]  /*3cd70*/  SHF.R.S32.HI R51, RZ, 0x2, R52.reuse ;  /* 0x00000002ff337819 */ /* 0x100fe40000011434 */
[----:B------:R-:W-:Y:S02]  /*3cd80*/  SHF.R.S32.HI R54, RZ, 0x1f, R52 ;  /* 0x0000001fff367819 */ /* 0x000fe40000011434 */
[----:B0-----:R-:W-:Y:S02]  /*3cd90*/  LEA.HI R53, R45, R46, RZ, 0x5 ;  /* 0x0000002e2d357211 */ /* 0x001fe400078f28ff */
[----:B------:R-:W-:-:S02]  /*3cda0*/  SHF.R.S32.HI R45, RZ, 0x7, R44 ;  /* 0x00000007ff2d7819 */ /* 0x000fc4000001142c */
[----:B------:R-:W-:Y:S02]  /*3cdb0*/  LEA.HI R54, R54, R51, RZ, 0x3 ;  /* 0x0000003336367211 */ /* 0x000fe400078f18ff */
[----:B------:R-:W-:Y:S01]  /*3cdc0*/  SHF.R.S32.HI R53, RZ, 0x5, R53 ;  /* 0x00000005ff357819 */ /* 0x000fe20000011435 */
[-C--:B------:R-:W-:Y:S01]  /*3cdd0*/  FMUL.FTZ R11, R31, R14.reuse ;  /* 0x0000000e1f0b7220 */ /* 0x080fe20000410000 */
[----:B------:R-:W-:Y:S01]  /*3cde0*/  LEA.HI R44, R44, R45, RZ, 0x1 ;  /* 0x0000002d2c2c7211 */ /* 0x000fe200078f08ff */
[-C--:B------:R-:W-:Y:S01]  /*3cdf0*/  FMUL.FTZ R31, R33, R14.reuse ;  /* 0x0000000e211f7220 */ /* 0x080fe20000410000 */
[----:B------:R-:W-:Y:S01]  /*3ce00*/  LOP3.LUT R54, R54, 0xfffffff8, RZ, 0xc0, !PT ;  /* 0xfffffff836367812 */ /* 0x000fe200078ec0ff */
[----:B------:R-:W-:Y:S01]  /*3ce10*/  FMUL.FTZ R33, R55, R14 ;  /* 0x0000000e37217220 */ /* 0x000fe20000410000 */
[----:B------:R-:W-:Y:S01]  /*3ce20*/  IMAD R55, R76, 0x8, R53 ;  /* 0x000000084c377824 */ /* 0x000fe200078e0235 */
[----:B------:R-:W-:Y:S02]  /*3ce30*/  LOP3.LUT R44, R44, 0x3fffffe, RZ, 0xc0, !PT ;  /* 0x03fffffe2c2c7812 */ /* 0x000fe400078ec0ff */
[----:B------:R-:W-:Y:S01]  /*3ce40*/  LEA.HI R53, R74, R74, RZ, 0x1 ;  /* 0x0000004a4a357211 */ /* 0x000fe200078f08ff */
[----:B------:R-:W-:-:S02]  /*3ce50*/  IMAD.IADD R54, R51, 0x1, -R54 ;  /* 0x0000000133367824 */ /* 0x000fc400078e0a36 */
[----:B------:R-:W-:Y:S01]  /*3ce60*/  IMAD.IADD R44, R45, 0x1, -R44 ;  /* 0x000000012d2c7824 */ /* 0x000fe200078e0a2c */
[----:B------:R-:W-:Y:S01]  /*3ce70*/  LOP3.LUT R53, R53, 0x1ffffffe, RZ, 0xc0, !PT ;  /* 0x1ffffffe35357812 */ /* 0x000fe200078ec0ff */
[----:B------:R-:W-:-:S04]  /*3ce80*/  IMAD.U32 R45, R55, 0x10, R54 ;  /* 0x00000010372d7824 */ /* 0x000fc800078e0036 */
[----:B------:R-:W-:Y:S02]  /*3ce90*/  IMAD.IADD R53, R74, 0x1, -R53 ;  /* 0x000000014a357824 */ /* 0x000fe400078e0a35 */
[----:B------:R-:W-:-:S04]  /*3cea0*/  IMAD R44, R44, 0x40, R45 ;  /* 0x000000402c2c7824 */ /* 0x000fc800078e022d */
[----:B------:R-:W-:-:S04]  /*3ceb0*/  IMAD R44, R53, 0x8, R44 ;  /* 0x00000008352c7824 */ /* 0x000fc800078e022c */
[----:B---3--:R-:W-:-:S05]  /*3cec0*/  @P0 IMAD.HI.U32 R75, R44, R75, RZ ;  /* 0x0000004b2c4b0227 */ /* 0x008fca00078e00ff */
[----:B------:R-:W-:Y:S01]  /*3ced0*/  @P0 SHF.R.U32.HI R44, RZ, R78, R75 ;  /* 0x0000004eff2c0219 */ /* 0x000fe2000001164b */
[-C--:B------:R-:W-:Y:S01]  /*3cee0*/  FMUL.FTZ R57, R57, R14.reuse ;  /* 0x0000000e39397220 */ /* 0x080fe20000410000 */
[----:B------:R-:W-:Y:S01]  /*3cef0*/  LOP3.LUT R45, R52, 0x7ffffffc, RZ, 0xc0, !PT ;  /* 0x7ffffffc342d7812 */ /* 0x000fe200078ec0ff */
[-C--:B------:R-:W-:Y:S02]  /*3cf00*/  FMUL.FTZ R10, R30, R14.reuse ;  /* 0x0000000e1e0a7220 */ /* 0x080fe40000410000 */
[----:B------:R-:W0:Y:S01]  /*3cf10*/  SHFL.IDX PT, R54, R44, RZ, 0x1c1f ;  /* 0x001c1fff2c367589 */ /* 0x000e2200000e0000 */
[-C--:B------:R-:W-:Y:S01]  /*3cf20*/  FMUL.FTZ R8, R24, R14.reuse ;  /* 0x0000000e18087220 */ /* 0x080fe20000410000 */
[-C--:B------:R-:W-:Y:S01]  /*3cf30*/  FMUL.FTZ R21, R25, R14.reuse ;  /* 0x0000000e19157220 */ /* 0x080fe20000410000 */
[-C--:B------:R-:W-:Y:S01]  /*3cf40*/  FMUL.FTZ R30, R32, R14.reuse ;  /* 0x0000000e201e7220 */ /* 0x080fe20000410000 */
[----:B------:R-:W-:Y:S02]  /*3cf50*/  IMAD R52, R0, -0x60, R5 ;  /* 0xffffffa000347824 */ /* 0x000fe400078e0205 */
[-C--:B------:R-:W-:Y:S01]  /*3cf60*/  FMUL.FTZ R32, R36, R14.reuse ;  /* 0x0000000e24207220 */ /* 0x080fe20000410000 */
[-C--:B------:R-:W-:Y:S01]  /*3cf70*/  FMUL.FTZ R24, R42, R14.reuse ;  /* 0x0000000e2a187220 */ /* 0x080fe20000410000 */
[-C--:B------:R-:W-:Y:S01]  /*3cf80*/  FMUL.FTZ R25, R43, R14.reuse ;  /* 0x0000000e2b197220 */ /* 0x080fe20000410000 */
[-C--:B------:R-:W-:Y:S01]  /*3cf90*/  FMUL.FTZ R42, R48, R14.reuse ;  /* 0x0000000e302a7220 */ /* 0x080fe20000410000 */
[-C--:B------:R-:W-:Y:S01]  /*3cfa0*/  FMUL.FTZ R43, R49, R14.reuse ;  /* 0x0000000e312b7220 */ /* 0x080fe20000410000 */
[-C--:B------:R-:W-:Y:S01]  /*3cfb0*/  FMUL.FTZ R36, R50, R14.reuse ;  /* 0x0000000e32247220 */ /* 0x080fe20000410000 */
[----:B------:R3:W4:Y:S01]  /*3cfc0*/  MUFU.TANH R80, R57 ;  /* 0x0000003900507308 */ /* 0x0007220000002400 */
        /* <DEDUP_REMOVED lines=11> */
[-C--:B---3--:R-:W-:Y:S01]  /*3d080*/  FMUL.FTZ R57, R71, R14.reuse ;  /* 0x0000000e47397220 */ /* 0x088fe20000410000 */
[----:B------:R-:W-:Y:S02]  /*3d090*/  VIADD R46, R52, 0x1 ;  /* 0x00000001342e7836 */ /* 0x000fe40000000000 */
[-C--:B------:R-:W-:Y:S01]  /*3d0a0*/  FMUL.FTZ R56, R56, R14.reuse ;  /* 0x0000000e38387220 */ /* 0x080fe20000410000 */
[-C--:B------:R-:W-:Y:S01]  /*3d0b0*/  FMUL.FTZ R60, R60, R14.reuse ;  /* 0x0000000e3c3c7220 */ /* 0x080fe20000410000 */
[-C--:B------:R-:W-:Y:S01]  /*3d0c0*/  FMUL.FTZ R64, R64, R14.reuse ;  /* 0x0000000e40407220 */ /* 0x080fe20000410000 */
[-C--:B------:R-:W-:Y:S01]  /*3d0d0*/  FMUL.FTZ R68, R68, R14.reuse ;  /* 0x0000000e44447220 */ /* 0x080fe20000410000 */
[----:B------:R-:W-:Y:S01]  /*3d0e0*/  FMUL.FTZ R61, R61, R14 ;  /* 0x0000000e3d3d7220 */ /* 0x000fe20000410000 */
[----:B------:R-:W-:Y:S01]  /*3d0f0*/  IMAD R59, R45, -0x2, R46 ;  /* 0xfffffffe2d3b7824 */ /* 0x000fe200078e022e */
[----:B------:R-:W3:Y:S03]  /*3d100*/  MUFU.TANH R8, R8 ;  /* 0x0000000800087308 */ /* 0x000ee60000002400 */
[----:B------:R-:W-:-:S05]  /*3d110*/  IMAD.IADD R14, R59, 0x1, -R6 ;  /* 0x000000013b0e7824 */ /* 0x000fca00078e0a06 */
[----:B------:R-:W0:Y:S01]  /*3d120*/  MUFU.TANH R21, R21 ;  /* 0x0000001500157308 */ /* 0x000e220000002400 */
[----:B------:R-:W-:-:S07]  /*3d130*/  IMAD.SHL.U32 R59, R45, 0x2, RZ ;  /* 0x000000022d3b7824 */ /* 0x000fce00078e00ff */
        /* <DEDUP_REMOVED lines=44> */
[----:B------:R1:W2:Y:S01]  /*3d400*/  MUFU.TANH R82, R61 ;  /* 0x0000003d00527308 */ /* 0x0002a20000002400 */
[C---:B------:R-:W-:Y:S01]  /*3d410*/  IMAD R75, R0.reuse, -0x60, -R59 ;  /* 0xffffffa0004b7824 */ /* 0x040fe200078e0a3b */
[----:B-1----:R-:W-:Y:S01]  /*3d420*/  LOP3.LUT R61, RZ, R72, RZ, 0x33, !PT ;  /* 0x00000048ff3d7212 */ /* 0x002fe200078e33ff */
[----:B------:R-:W-:-:S04]  /*3d430*/  IMAD R59, R0, -0x60, R19 ;  /* 0xffffffa0003b7824 */ /* 0x000fc800078e0213 */
[----:B------:R-:W-:Y:S01]  /*3d440*/  IMAD.IADD R61, R14, 0x1, R61 ;  /* 0x000000010e3d7824 */ /* 0x000fe200078e023d */
[----:B0-----:R-:W-:-:S03]  /*3d450*/  VIADDMNMX R76, R54, R78, R71, PT ;  /* 0x0000004e364c7246 */ /* 0x001fc60003800147 */
        /* <DEDUP_REMOVED lines=10> */
[----:B------:R-:W2:Y:S04]  /*3d500*/  LD.E R15, desc[UR6][R2.64+0x1c] ;  /* 0x00001c06020f7980 */ /* 0x000ea8000c101900 */
[----:B------:R-:W3:Y:S01]  /*3d510*/  LD.E R45, desc[UR6][R2.64+0x20] ;  /* 0x00002006022d7980 */ /* 0x000ee2000c101900 */
[----:B--2---:R-:W-:-:S05]  /*3d520*/  IMAD.HI.U32 R0, R0, R15, RZ ;  /* 0x0000000f00007227 */ /* 0x004fca00078e00ff */
[----:B---3--:R-:W-:-:S07]  /*3d530*/  SHF.R.U32.HI R0, RZ, R45, R0 ;  /* 0x0000002dff007219 */ /* 0x008fce0000011600 */
.L_x_13371:
[----:B------:R-:W-:Y:S05]  /*3d540*/  BSYNC B3 ;  /* 0x0000000000037941 */ /* 0x000fea0003800000 */
.L_x_13370:
[----:B------:R-:W-:Y:S01]  /*3d550*/  LOP3.LUT R0, RZ, R0, RZ, 0x33, !PT ;  /* 0x00000000ff007212 */ /* 0x000fe200078e33ff */
[----:B------:R-:W-:Y:S06]  /*3d560*/  BRA `(.L_x_13372) ;  /* 0x0000000000187947 */ /* 0x000fec0003800000 */
.L_x_13369:
[----:B------:R-:W-:-:S13]  /*3d570*/  ISETP.NE.AND P0, PT, R7, 0x1, PT ;  /* 0x000000010700780c */ /* 0x000fda0003f05270 */
[----:B------:R-:W-:Y:S05]  /*3d580*/  @!P0 BRA `(.L_x_13372) ;  /* 0x0000000000108947 */ /* 0x000fea0003800000 */
[----:B------:R-:W2:Y:S04]  /*3d590*/  LD.E R15, desc[UR6][R2.64+0x1c] ;  /* 0x00001c06020f7980 */ /* 0x000ea8000c101900 */
[----:B------:R-:W3:Y:S01]  /*3d5a0*/  LD.E R45, desc[UR6][R2.64+0x20] ;  /* 0x00002006022d7980 */ /* 0x000ee2000c101900 */
[----:B--2---:R-:W-:-:S05]  /*3d5b0*/  IMAD.HI.U32 R0, R0, R15, RZ ;  /* 0x0000000f00007227 */ /* 0x004fca00078e00ff */
[----:B---3--:R-:W-:-:S07]  /*3d5c0*/  SHF.R.U32.HI R0, RZ, R45, R0 ;  /* 0x0000002dff007219 */ /* 0x008fce0000011600 */
.L_x_13372:
[----:B------:R-:W-:Y:S05]  /*3d5d0*/  BSYNC B2 ;  /* 0x0000000000027941 */ /* 0x000fea0003800000 */
.L_x_13368:
[----:B------:R-:W-:-:S05]  /*3d5e0*/  IMAD R0, R7, R0, R75 ;  /* 0x0000000007007224 */ /* 0x000fca00078e024b */
[----:B------:R-:W-:Y:S02]  /*3d5f0*/  VIMNMX R19, R19, R0, !PT ;  /* 0x0000000013137248 */ /* 0x000fe40007fe0100 */
[----:B------:R-:W-:-:S07]  /*3d600*/  VIADDMNMX R76, R0, R7, R76, PT ;  /* 0x00000007004c7246 */ /* 0x000fce000380014c */
.L_x_13367:
[----:B------:R-:W-:Y:S05]  /*3d610*/  BSYNC B1 ;  /* 0x0000000000017941 */ /* 0x000fea0003800000 */
.L_x_13366:
        /* <DEDUP_REMOVED lines=112> */
[----:B0-----:R-:W-:-:S03]  /*3dd20*/  IMAD.IADD R59, R61, 0x1, R44 ;  /* 0x000000013d3b7824 */ /* 0x001fc600078e022c */
        /* <DEDUP_REMOVED lines=19> */
.L_x_13378:
[----:B------:R-:W-:Y:S05]  /*3de60*/  BSYNC B3 ;  /* 0x0000000000037941 */ /* 0x000fea0003800000 */
.L_x_13377:
[----:B------:R-:W-:Y:S01]  /*3de70*/  LOP3.LUT R6, RZ, R6, RZ, 0x33, !PT ;  /* 0x00000006ff067212 */ /* 0x000fe200078e33ff */
[----:B------:R-:W-:Y:S06]  /*3de80*/  BRA `(.L_x_13379) ;  /* 0x0000000000187947 */ /* 0x000fec0003800000 */
.L_x_13376:
[----:B------:R-:W-:-:S13]  /*3de90*/  ISETP.NE.AND P6, PT, R7, 0x1, PT ;  /* 0x000000010700780c */ /* 0x000fda0003fc5270 */
[----:B------:R-:W-:Y:S05]  /*3dea0*/  @!P6 BRA `(.L_x_13379) ;  /* 0x000000000010e947 */ /* 0x000fea0003800000 */
[----:B------:R-:W2:Y:S04]  /*3deb0*/  LD.E R5, desc[UR6][R2.64+0x1c] ;  /* 0x00001c0602057980 */ /* 0x000ea8000c101900 */
[----:B------:R-:W3:Y:S01]  /*3dec0*/  LD.E R37, desc[UR6][R2.64+0x20] ;  /* 0x0000200602257980 */ /* 0x000ee2000c101900 */
[----:B--2---:R-:W-:-:S05]  /*3ded0*/  IMAD.HI.U32 R6, R6, R5, RZ ;  /* 0x0000000506067227 */ /* 0x004fca00078e00ff */
[----:B---3--:R-:W-:-:S07]  /*3dee0*/  SHF.R.U32.HI R6, RZ, R37, R6 ;  /* 0x00000025ff067219 */ /* 0x008fce0000011606 */
.L_x_13379:
[----:B------:R-:W-:Y:S05]  /*3def0*/  BSYNC B2 ;  /* 0x0000000000027941 */ /* 0x000fea0003800000 */
.L_x_13375:
[----:B------:R-:W-:-:S05]  /*3df00*/  IMAD R6, R7, R6, R75 ;  /* 0x0000000607067224 */ /* 0x000fca00078e024b */
[----:B------:R-:W-:Y:S02]  /*3df10*/  VIADDMNMX R76, R6, R7, R76, PT ;  /* 0x00000007064c7246 */ /* 0x000fe4000380014c */
[----:B------:R-:W-:-:S07]  /*3df20*/  VIMNMX R59, R59, R6, !PT ;  /* 0x000000063b3b7248 */ /* 0x000fce0007fe0100 */
.L_x_13374:
[----:B------:R-:W-:Y:S05]  /*3df30*/  BSYNC B1 ;  /* 0x0000000000017941 */ /* 0x000fea0003800000 */
.L_x_13373:
[C---:B------:R-:W-:Y:S01]  /*3df40*/  ISETP.GT.AND P0, PT, R59.reuse, 0x1, !P0 ;  /* 0x000000013b00780c */ /* 0x040fe20004704270 */
[----:B------:R-:W2:Y:S01]  /*3df50*/  LDL.64 R2, [UR4+0x70] ;  /* 0x00007004ff027983 */ /* 0x000ea20008100a00 */
        /* <DEDUP_REMOVED lines=70> */
[C---:B------:R-:W-:Y:S02]  /*3e3c0*/  ISETP.GT.AND P0, PT, R59.reuse, RZ, !P6 ;  /* 0x000000ff3b00720c */ /* 0x040fe40007704270 */
[C---:B------:R-:W-:Y:S02]  /*3e3d0*/  ISETP.GT.AND P2, PT, R59.reuse, 0x49, !P2 ;  /* 0x000000493b00780c */ /* 0x040fe40005744270 */
[----:B------:R-:W-:Y:S02]  /*3e3e0*/  ISETP.LT.OR P0, PT, R76, 0x1, P0 ;  /* 0x000000014c00780c */ /* 0x000fe40000701670 */
[----:B------:R-:W-:Y:S02]  /*3e3f0*/  ISETP.GT.AND P3, PT, R59, 0x50, !P3 ;  /* 0x000000503b00780c */ /* 0x000fe40005f64270 */
[----:B------:R-:W-:-:S02]  /*3e400*/  FSEL R24, R4, -INF , !P0 ;  /* 0xff80000004187808 */ /* 0x000fc40004000000 */
[----:B------:R-:W-:Y:S02]  /*3e410*/  ISETP.GT.AND P4, PT, R59, 0x51, !P4 ;  /* 0x000000513b00780c */ /* 0x000fe40006784270 */
[----:B------:R-:W-:Y:S02]  /*3e420*/  FMNMX.FTZ R7, R24, R5, !PT ;  /* 0x0000000518077209 */ /* 0x000fe40007810000 */
[----:B------:R-:W-:Y:S02]  /*3e430*/  ISETP.NE.AND P6, PT, R63, RZ, PT ;  /* 0x000000ff3f00720c */ /* 0x000fe40003fc5270 */
        /* <DEDUP_REMOVED lines=15> */
[----:B------:R-:W-:Y:S02]  /*3e530*/  ISETP.LT.OR P2, PT, R76, 0x4a, P2 ;  /* 0x0000004a4c00780c */ /* 0x000fe40001741670 */
[----:B------:R-:W-:Y:S02]  /*3e540*/  FMNMX.FTZ R6, R18, R7, !PT ;  /* 0x0000000712067209 */ /* 0x000fe40007810000 */
[----:B------:R-:W-:Y:S02]  /*3e550*/  ISETP.LT.OR P3, PT, R76, 0x51, P3 ;  /* 0x000000514c00780c */ /* 0x000fe40001f61670 */
[----:B------:R-:W-:Y:S02]  /*3e560*/  FSEL R4, R47, -INF , !P2 ;  /* 0xff8000002f047808 */ /* 0x000fe40005000000 */
[----:B------:R-:W-:-:S02]  /*3e570*/  FMNMX.FTZ R7, R29, R6, !PT ;  /* 0x000000061d077209 */ /* 0x000fc40007810000 */
[----:B------:R-:W-:Y:S02]  /*3e580*/  ISETP.GT.AND P5, PT, R59, 0x58, !P5 ;  /* 0x000000583b00780c */ /* 0x000fe40006fa4270 */
[----:B------:R-:W-:Y:S02]  /*3e590*/  ISETP.LT.OR P4, PT, R76, 0x52, P4 ;  /* 0x000000524c00780c */ /* 0x000fe40002781670 */
[----:B------:R-:W-:Y:S02]  /*3e5a0*/  FSEL R47, R51, -INF , !P3 ;  /* 0xff800000332f7808 */ /* 0x000fe40005800000 */
[----:B------:R-:W-:Y:S02]  /*3e5b0*/  FMNMX.FTZ R6, R4, R7, !PT ;  /* 0x0000000704067209 */ /* 0x000fe40007810000 */
[----:B------:R-:W-:Y:S02]  /*3e5c0*/  ISETP.GT.AND P0, PT, R59, 0x59, !P6 ;  /* 0x000000593b00780c */ /* 0x000fe40007704270 */
[----:B------:R-:W-:-:S02]  /*3e5d0*/  ISETP.LT.OR P5, PT, R76, 0x59, P5 ;  /* 0x000000594c00780c */ /* 0x000fc40002fa1670 */
[----:B------:R-:W-:Y:S02]  /*3e5e0*/  FSEL R48, R53, -INF , !P4 ;  /* 0xff80000035307808 */ /* 0x000fe40006000000 */
[----:B------:R-:W-:Y:S02]  /*3e5f0*/  FMNMX.FTZ R7, R47, R6, !PT ;  /* 0x000000062f077209 */ /* 0x000fe40007810000 */
[----:B------:R-:W-:Y:S02]  /*3e600*/  ISETP.LT.OR P0, PT, R76, 0x5a, P0 ;  /* 0x0000005a4c00780c */ /* 0x000fe40000701670 */
[----:B------:R-:W-:Y:S02]  /*3e610*/  FSEL R49, R55, -INF , !P5 ;  /* 0xff80000037317808 */ /* 0x000fe40006800000 */
[----:B------:R-:W-:Y:S02]  /*3e620*/  FMNMX.FTZ R6, R48, R7, !PT ;  /* 0x0000000730067209 */ /* 0x000fe40007810000 */
[----:B------:R-:W-:-:S02]  /*3e630*/  FSEL R50, R57, -INF , !P0 ;  /* 0xff80000039327808 */ /* 0x000fc40004000000 */
[----:B------:R-:W-:-:S04]  /*3e640*/  FMNMX.FTZ R7, R49, R6, !PT ;  /* 0x0000000631077209 */ /* 0x000fc80007810000 */
[----:B------:R-:W-:-:S05]  /*3e650*/  FMNMX.FTZ R9, R50, R7, !PT ;  /* 0x0000000732097209 */ /* 0x000fca0007810000 */
[----:B--2---:R0:W-:Y:S04]  /*3e660*/  ST.E desc[UR6][R2.64+0x4], R9 ;  /* 0x0000040902007985 */ /* 0x0041e8000c101906 */
        /* <DEDUP_REMOVED lines=23> */
[----:B0-----:R-:W-:-:S05]  /*3e7e0*/  FMNMX.FTZ R9, R19, R6, !PT ;  /* 0x0000000613097209 */ /* 0x001fca0007810000 */
[----:B------:R-:W0:Y:S02]  /*3e7f0*/  SHFL.BFLY PT, R6, R9, 0x2, 0x1f ;  /* 0x0c401f0009067f89 */ /* 0x000e2400000e0000 */
[----:B0-----:R-:W-:-:S05]  /*3e800*/  FMNMX.FTZ R10, R9, R6, !PT ;  /* 0x00000006090a7209 */ /* 0x001fca0007810000 */
[----:B------:R-:W0:Y:S04]  /*3e810*/  SHFL.BFLY PT, R7, R10, 0x1, 0x1f ;  /* 0x0c201f000a077f89 */ /* 0x000e2800000e0000 */
[----:B------:R-:W-:Y:S01]  /*3e820*/  ST.E desc[UR6][R2.64], R9 ;  /* 0x0000000902007985 */ /* 0x000fe2000c101906 */
[----:B0-----:R-:W-:-:S05]  /*3e830*/  FMNMX.FTZ R11, R10, R7, !PT ;  /* 0x000000070a0b7209 */ /* 0x001fca0007810000 */
[----:B------:R-:W-:Y:S04]  /*3e840*/  ST.E desc[UR6][R2.64], R11 ;  /* 0x0000000b02007985 */ /* 0x000fe8000c101906 */
[----:B--2---:R-:W0:Y:S02]  /*3e850*/  SHFL.BFLY PT, R28, R13, 0x2, 0x1f ;  /* 0x0c401f000d1c7f89 */ /* 0x004e2400000e0000 */
[----:B0-----:R-:W-:-:S05]  /*3e860*/  FMNMX.FTZ R28, R13, R28, !PT ;  /* 0x0000001c0d1c7209 */ /* 0x001fca0007810000 */
[----:B------:R-:W0:Y:S02]  /*3e870*/  SHFL.BFLY PT, R25, R28, 0x1, 0x1f ;  /* 0x0c201f001c197f89 */ /* 0x000e2400000e0000 */
[----:B0-----:R-:W-:-:S05]  /*3e880*/  FMNMX.FTZ R25, R28, R25, !PT ;  /* 0x000000191c197209 */ /* 0x001fca0007810000 */
[----:B------:R0:W-:Y:S04]  /*3e890*/  ST.E desc[UR6][R2.64+0x4], R25 ;  /* 0x0000041902007985 */ /* 0x0001e8000c101906 */
[----:B------:R-:W2:Y:S04]  /*3e8a0*/  LDL.64 R6, [UR4+0x70] ;  /* 0x00007004ff067983 */ /* 0x000ea80008100a00 */
        /* <DEDUP_REMOVED lines=8> */
[----:B------:R-:W-:Y:S01]  /*3e930*/  FMUL.FTZ R0, R51, R78 ;  /* 0x0000004e33007220 */ /* 0x000fe20000410000 */
[----:B------:R-:W-:-:S04]  /*3e940*/  FFMA.FTZ R168, R8, R51, -R13 ;  /* 0x0000003308a87223 */ /* 0x000fc8000001080d */
[----:B0-----:R-:W-:Y:S01]  /*3e950*/  FSEL R2, R0, RZ, P0 ;  /* 0x000000ff00027208 */ /* 0x001fe20000000000 */
[-CC-:B------:R-:W-:Y:S01]  /*3e960*/  FFMA.FTZ R28, R74, R51.reuse, -R13.reuse ;  /* 0x000000334a1c7223 */ /* 0x180fe2000001080d */
[----:B------:R-:W-:-:S03]  /*3e970*/  FFMA.FTZ R26, R26, R51, -R13 ;  /* 0x000000331a1a7223 */ /* 0x000fc6000001080d */
[-CC-:B------:R-:W-:Y:S01]  /*3e980*/  FFMA.FTZ R25, R24, R51.reuse, -R2.reuse ;  /* 0x0000003318197223 */ /* 0x180fe20000010802 */
[-CC-:B------:R-:W-:Y:S01]  /*3e990*/  FFMA.FTZ R169, R5, R51.reuse, -R2.reuse ;  /* 0x0000003305a97223 */ /* 0x180fe20000010802 */
[-CC-:B------:R-:W-:Y:S01]  /*3e9a0*/  FFMA.FTZ R24, R44, R51.reuse, -R2.reuse ;  /* 0x000000332c187223 */ /* 0x180fe20000010802 */
[----:B------:R-:W-:Y:S01]  /*3e9b0*/  MUFU.EX2 R168, R168 ;  /* 0x000000a800a87308 */ /* 0x000fe20000000800 */
[-C--:B------:R-:W-:Y:S01]  /*3e9c0*/  FFMA.FTZ R170, R72, R51.reuse, -R13 ;  /* 0x0000003348aa7223 */ /* 0x080fe2000001080d */
[----:B------:R-:W-:-:S06]  /*3e9d0*/  FFMA.FTZ R171, R45, R51, -R2 ;  /* 0x000000332dab7223 */ /* 0x000fcc0000010802 */
[----:B------:R-:W0:Y:S01]  /*3e9e0*/  MUFU.EX2 R28, R28 ;  /* 0x0000001c001c7308 */ /* 0x000e220000000800 */
[-CC-:B------:R-:W-:Y:S01]  /*3e9f0*/  FFMA.FTZ R9, R70, R51.reuse, -R13.reuse ;  /* 0x0000003346097223 */ /* 0x180fe2000001080d */
[-CC-:B------:R-:W-:Y:S01]  /*3ea00*/  FFMA.FTZ R8, R68, R51.reuse, -R13.reuse ;  /* 0x0000003344087223 */ /* 0x180fe2000001080d */
[----:B------:R-:W-:-:S05]  /*3ea10*/  FFMA.FTZ R11, R66, R51, -R13 ;  /* 0x00000033420b7223 */ /* 0x000fca000001080d */
[----:B------:R-:W-:Y:S01]  /*3ea20*/  MUFU.EX2 R25, R25 ;  /* 0x0000001900197308 */ /* 0x000fe20000000800 */
[-CC-:B------:R-:W-:Y:S01]  /*3ea30*/  FFMA.FTZ R10, R64, R51.reuse, -R13.reuse ;  /* 0x00000033400a7223 */ /* 0x180fe2000001080d */
[-CC-:B------:R-:W-:Y:S01]  /*3ea40*/  FFMA.FTZ R195, R62, R51.reuse, -R13.reuse ;  /* 0x000000333ec37223 */ /* 0x180fe2000001080d */
[----:B------:R-:W-:-:S05]  /*3ea50*/  FFMA.FTZ R194, R60, R51, -R13 ;  /* 0x000000333cc27223 */ /* 0x000fca000001080d */
[----:B------:R-:W1:Y:S01]  /*3ea60*/  MUFU.EX2 R169, R169 ;  /* 0x000000a900a97308 */ /* 0x000e620000000800 */
[-CC-:B------:R-:W-:Y:S01]  /*3ea70*/  FFMA.FTZ R197, R58, R51.reuse, -R13.reuse ;  /* 0x000000333ac57223 */ /* 0x180fe2000001080d */
[-CC-:B------:R-:W-:Y:S01]  /*3ea80*/  FFMA.FTZ R196, R56, R51.reuse, -R13.reuse ;  /* 0x0000003338c47223 */ /* 0x180fe2000001080d */
[-CC-:B------:R-:W-:Y:S01]  /*3ea90*/  FFMA.FTZ R203, R54, R51.reuse, -R13.reuse ;  /* 0x0000003336cb7223 */ /* 0x180fe2000001080d */
[-CC-:B------:R-:W-:Y:S01]  /*3eaa0*/  FFMA.FTZ R202, R52, R51.reuse, -R13.reuse ;  /* 0x0000003334ca7223 */ /* 0x180fe2000001080d */
[-CC-:B------:R-:W-:Y:S01]  /*3eab0*/  FFMA.FTZ R205, R46, R51.reuse, -R13.reuse ;  /* 0x000000332ecd7223 */ /* 0x180fe2000001080d */
[-CC-:B------:R-:W-:Y:S02]  /*3eac0*/  FFMA.FTZ R204, R32, R51.reuse, -R13.reuse ;  /* 0x0000003320cc7223 */ /* 0x180fe4000001080d */
[----:B------:R-:W2:Y:S01]  /*3ead0*/  MUFU.EX2 R26, R26 ;  /* 0x0000001a001a7308 */ /* 0x000ea20000000800 */
        /* <DEDUP_REMOVED lines=8> */
[-CC-:B------:R-:W-:Y:S01]  /*3eb60*/  FFMA.FTZ R13, R43, R51.reuse, -R2.reuse ;  /* 0x000000332b0d7223 */ /* 0x180fe20000010802 */
[----:B------:R-:W-:-:S06]  /*3eb70*/  FFMA.FTZ R12, R12, R51, -R2 ;  /* 0x000000330c0c7223 */ /* 0x000fcc0000010802 */
[----:B------:R-:W4:Y:S01]  /*3eb80*/  MUFU.EX2 R170, R170 ;  /* 0x000000aa00aa7308 */ /* 0x000f220000000800 */
        /* <DEDUP_REMOVED lines=8> */
[----:B---3--:R-:W-:-:S06]  /*3ec10*/  FADD.FTZ R30, R24, R5 ;  /* 0x00000005181e7221 */ /* 0x008fcc0000010000 */
[----:B------:R-:W2:Y:S01]  /*3ec20*/  MUFU.EX2 R8, R8 ;  /* 0x0000000800087308 */ /* 0x000ea20000000800 */
[----:B------:R-:W-:-:S07]  /*3ec30*/  FFMA.FTZ R0, R40, R51, -R2 ;  /* 0x0000003328007223 */ /* 0x000fce0000010802 */
[----:B------:R-:W3:Y:S01]  /*3ec40*/  MUFU.EX2 R12, R12 ;  /* 0x0000000c000c7308 */ /* 0x000ee20000000800 */
[----:B----4-:R-:W-:Y:S01]  /*3ec50*/  FADD.FTZ R32, R170, R3 ;  /* 0x00000003aa207221 */ /* 0x010fe20000010000 */
[----:B-----5:R-:W-:-:S06]  /*3ec60*/  FADD.FTZ R30, R171, R30 ;  /* 0x0000001eab1e7221 */ /* 0x020fcc0000010000 */
        /* <DEDUP_REMOVED lines=8> */
[----:B------:R-:W-:Y:S01]  /*3ecf0*/  FFMA.FTZ R215, R20, R51, -R2 ;  /* 0x0000003314d77223 */ /* 0x000fe20000010802 */
[----:B--2---:R-:W-:-:S06]  /*3ed00*/  FADD.FTZ R20, R8, R3 ;  /* 0x0000000308147221 */ /* 0x004fcc0000010000 */
[----:B------:R-:W2:Y:S01]  /*3ed10*/  MUFU.EX2 R195, R195 ;  /* 0x000000c300c37308 */ /* 0x000ea20000000800 */
[----:B---3--:R-:W-:Y:S01]  /*3ed20*/  FADD.FTZ R30, R12, R5 ;  /* 0x000000050c1e7221 */ /* 0x008fe20000010000 */
[----:B------:R-:W-:-:S06]  /*3ed30*/  FFMA.FTZ R199, R39, R51, -R2 ;  /* 0x0000003327c77223 */ /* 0x000fcc0000010802 */
        /* <DEDUP_REMOVED lines=21> */
[----:B------:R-:W-:Y:S01]  /*3ee90*/  FFMA.FTZ R19, R4, R51, -R2 ;  /* 0x0000003304137223 */ /* 0x000fe20000010802 */
[----:B0-----:R-:W-:-:S06]  /*3eea0*/  FADD.FTZ R3, R197, R30 ;  /* 0x0000001ec5037221 */ /* 0x001fcc0000010000 */
[----:B------:R-:W0:Y:S01]  /*3eeb0*/  MUFU.EX2 R202, R202 ;  /* 0x000000ca00ca7308 */ /* 0x000e220000000800 */
[----:B-1----:R-:W-:-:S07]  /*3eec0*/  FADD.FTZ R4, R200, R5 ;  /* 0x00000005c8047221 */ /* 0x002fce0000010000 */
        /* <DEDUP_REMOVED lines=13> */
[----:B------:R-:W0:Y:S08]  /*3efa0*/  MUFU.EX2 R212, R212 ;  /* 0x000000d400d47308 */ /* 0x000e300000000800 */
        /* <DEDUP_REMOVED lines=23> */
[----:B------:R-:W4:Y:S08]  /*3f120*/  MUFU.EX2 R216, R216 ;  /* 0x000000d800d87308 */ /* 0x000f300000000800 */
[----:B------:R-:W5:Y:S01]  /*3f130*/  MUFU.EX2 R21, R21 ;  /* 0x0000001500157308 */ /* 0x000f620000000800 */
[----:B0-----:R-:W-:Y:S01]  /*3f140*/  FADD.FTZ R2, R213, R2 ;  /* 0x00000002d5027221 */ /* 0x001fe20000010000 */
[----:B-1----:R-:W-:-:S06]  /*3f150*/  FADD.FTZ R4, R19, R4 ;  /* 0x0000000413047221 */ /* 0x002fcc0000010000 */
[----:B------:R-:W0:Y:S08]  /*3f160*/  MUFU.EX2 R219, R219 ;  /* 0x000000db00db7308 */ /* 0x000e300000000800 */
[----:B------:R-:W1:Y:S01]  /*3f170*/  MUFU.EX2 R191, R191 ;  /* 0x000000bf00bf7308 */ /* 0x000e620000000800 */
[----:B--2---:R-:W-:Y:S01]  /*3f180*/  FADD.FTZ R3, R217, R2 ;  /* 0x00000002d9037221 */ /* 0x004fe20000010000 */
[----:B---3--:R-:W-:-:S06]  /*3f190*/  FADD.FTZ R4, R189, R4 ;  /* 0x00000004bd047221 */ /* 0x008fcc0000010000 */
[----:B------:R-:W2:Y:S08]  /*3f1a0*/  MUFU.EX2 R218, R218 ;  /* 0x000000da00da7308 */ /* 0x000eb00000000800 */
[----:B------:R-:W3:Y:S01]  /*3f1b0*/  MUFU.EX2 R190, R190 ;  /* 0x000000be00be7308 */ /* 0x000ee20000000800 */
[----:B----4-:R-:W-:Y:S01]  /*3f1c0*/  FADD.FTZ R2, R216, R3 ;  /* 0x00000003d8027221 */ /* 0x010fe20000010000 */
[----:B-----5:R-:W-:-:S03]  /*3f1d0*/  FADD.FTZ R4, R21, R4 ;  /* 0x0000000415047221 */ /* 0x020fc60000010000 */
[----:B0-----:R-:W-:Y:S01]  /*3f1e0*/  FADD.FTZ R3, R219, R2 ;  /* 0x00000002db037221 */ /* 0x001fe20000010000 */
[----:B-1----:R-:W-:-:S03]  /*3f1f0*/  FADD.FTZ R5, R191, R4 ;  /* 0x00000004bf057221 */ /* 0x002fc60000010000 */
[----:B--2---:R-:W-:Y:S01]  /*3f200*/  FADD.FTZ R31, R218, R3 ;  /* 0x00000003da1f7221 */ /* 0x004fe20000010000 */
[----:B---3--:R-:W-:-:S04]  /*3f210*/  FADD.FTZ R33, R190, R5 ;  /* 0x00000005be217221 */ /* 0x008fc80000010000 */
[----:B------:R-:W-:Y:S04]  /*3f220*/  ST.E desc[UR6][R6.64+0x10], R31 ;  /* 0x0000101f06007985 */ /* 0x000fe8000c101906 */
[----:B------:R0:W-:Y:S04]  /*3f230*/  ST.E desc[UR6][R6.64+0x14], R33 ;  /* 0x0000142106007985 */ /* 0x0001e8000c101906 */
[----:B------:R-:W2:Y:S04]  /*3f240*/  LDL.64 R36, [UR4] ;  /* 0x00000004ff247983 */ /* 0x000ea80008100a00 */
[----:B------:R-:W3:Y:S01]  /*3f250*/  LDL.64 R38, [UR4+0x98] ;  /* 0x00009804ff267983 */ /* 0x000ee20008100a00 */
[----:B------:R-:W-:-:S03]  /*3f260*/  LEA.HI R34, R232, 0x8, RZ, 0x19 ;  /* 0x00000008e8227811 */ /* 0x000fc600078fc8ff */
[----:B------:R-:W4:Y:S02]  /*3f270*/  LDL.64 R2, [UR4+0x80] ;  /* 0x00008004ff027983 */ /* 0x000f240008100a00 */
[----:B------:R1:W-:Y:S06]  /*3f280*/  BAR.SYNC.DEFER_BLOCKING R34, 0x100 ;  /* 0x000400220000751d */ /* 0x0003ec0000010000 */
[----:B0-----:R-:W5:Y:S04]  /*3f290*/  LDL.64 R6, [UR4+0x88] ;  /* 0x00008804ff067983 */ /* 0x001f680008100a00 */
[----:B--2---:R-:W2:Y:S04]  /*3f2a0*/  LD.E R37, desc[UR6][R36.64] ;  /* 0x0000000624257980 */ /* 0x004ea8000c101900 */
[----:B---3--:R-:W2:Y:S04]  /*3f2b0*/  LD.E.64 R4, desc[UR6][R38.64] ;  /* 0x0000000626047980 */ /* 0x008ea8000c101b00 */
[----:B----4-:R-:W3:Y:S04]  /*3f2c0*/  LD.E R27, desc[UR6][R2.64] ;  /* 0x00000006021b7980 */ /* 0x010ee8000c101900 */
[----:B------:R-:W4:Y:S04]  /*3f2d0*/  LD.E R29, desc[UR6][R2.64+0x4] ;  /* 0x00000406021d7980 */ /* 0x000f28000c101900 */
        /* <DEDUP_REMOVED lines=72> */
[----:B--2---:R-:W-:-:S03]  /*3f760*/  IMAD R4, R37, 0xc00, R4 ;  /* 0x00000c0025047824 */ /* 0x004fc600078e0204 */
        /* <DEDUP_REMOVED lines=58> */
[----:B------:R-:W-:Y:S02]  /*3fb10*/  F2FP.F16.F32.PACK_AB R169, R169, R25 ;  /* 0x00000019a9a9723e */ /* 0x000fe400000000ff */
[----:B------:R-:W-:Y:S01]  /*3fb20*/  F2FP.F16.F32.PACK_AB R171, R171, R24 ;  /* 0x00000018abab723e */ /* 0x000fe200000000ff */
        /* <DEDUP_REMOVED lines=128> */
[----:B------:R-:W-:Y:S01]  /*40330*/  ST.E desc[UR6][R6.64], RZ ;  /* 0x000000ff06007985 */ /* 0x000fe2000c101906 */
[----:B0-----:R-:W-:-:S06]  /*40340*/  WARPGROUP.ARRIVE ;  /* 0x00000000000079c5 */ /* 0x001fcc0000000000 */
[----:B------:R-:W-:Y:S03]  /*40350*/  HGMMA.64x256x16.F32 R24, R168, gdesc[UR8].tnspB, RZ, !UPT, gsb0 ;  /* 0x43e00008a8187df0 */ /* 0x000fe6000c0008ff */
[----:B------:R-:W-:Y:S02]  /*40360*/  WARPGROUP.DEPBAR.LE gsb0, 0x0 ;  /* 0x00008000000079c5 */ /* 0x000fe40000010000 */
        /* <DEDUP_REMOVED lines=129> */
[----:B0-----:R-:W5:Y:S04]  /*40b80*/  LD.E R24, desc[UR6][R2.64] ;  /* 0x0000000602187980 */ /* 0x001f68000c101900 */
[----:B-1----:R-:W5:Y:S04]  /*40b90*/  LD.E R25, desc[UR6][R2.64+0x4] ;  /* 0x0000040602197980 */ /* 0x002f68000c101900 */
[----:B--2---:R-:W2:Y:S04]  /*40ba0*/  LD.E R26, desc[UR6][R2.64+0x8] ;  /* 0x00000806021a7980 */ /* 0x004ea8000c101900 */
[----:B---3--:R-:W2:Y:S04]  /*40bb0*/  LD.E R27, desc[UR6][R2.64+0xc] ;  /* 0x00000c06021b7980 */ /* 0x008ea8000c101900 */
[----:B----4-:R-:W2:Y:S04]  /*40bc0*/  LD.E R28, desc[UR6][R2.64+0x10] ;  /* 0x00001006021c7980 */ /* 0x010ea8000c101900 */
        /* <DEDUP_REMOVED lines=130> */
[----:B------:R-:W-:-:S04]  /*413f0*/  F2FP.F16.F32.PACK_AB R171, R14, R15 ;  /* 0x0000000f0eab723e */ /* 0x000fc800000000ff */
[----:B--2---:R-:W-:-:S06]  /*41400*/  WARPGROUP.ARRIVE ;  /* 0x00000000000079c5 */ /* 0x004fcc0000000000 */
[----:B------:R-:W-:Y:S03]  /*41410*/  HGMMA.64x256x16.F32 R24, R168, gdesc[UR8].tnspB, R24, gsb0 ;  /* 0x43e00008a8187df0 */ /* 0x000fe60008000818 */
        /* <DEDUP_REMOVED lines=1457> */
[----:B------:R-:W-:-:S13]  /*46f30*/  LOP3.LUT P6, RZ, R232, 0x7f, RZ, 0xc0, !PT ;  /* 0x0000007fe8ff7812 */ /* 0x000fda00078cc0ff */
[----:B0-----:R-:W-:Y:S05]  /*46f40*/  @P6 BRA `(.L_x_13380) ;  /* 0x0000000000206947 */ /* 0x001fea0003800000 */
[----:B------:R-:W2:Y:S04]  /*46f50*/  LDL.64 R2, [UR4+0x40] ;  /* 0x00004004ff027983 */ /* 0x000ea80008100a00 */
[----:B------:R-:W3:Y:S04]  /*46f60*/  LDL.64 R4, [UR4] ;  /* 0x00000004ff047983 */ /* 0x000ee80008100a00 */
[----:B--2---:R-:W2:Y:S04]  /*46f70*/  LD.E.64 R2, desc[UR6][R2.64+0x30] ;  /* 0x0000300602027980 */ /* 0x004ea8000c101b00 */
[----:B---3--:R-:W3:Y:S01]  /*46f80*/  LD.E R4, desc[UR6][R4.64] ;  /* 0x0000000604047980 */ /* 0x008ee2000c101900 */
[----:B--2---:R-:W-:-:S05]  /*46f90*/  MOV R7, R2 ;  /* 0x0000000200077202 */ /* 0x004fca0000000f00 */
[----:B---3--:R-:W-:-:S05]  /*46fa0*/  IMAD R0, R4, 0x8, R7 ;  /* 0x0000000804007824 */ /* 0x008fca00078e0207 */
[----:B------:R-:W-:-:S04]  /*46fb0*/  PRMT R0, RZ, 0x654, R0 ;  /* 0x00000654ff007816 */ /* 0x000fc80000000000 */
[----:B------:R0:W-:Y:S03]  /*46fc0*/  SYNCS.ARRIVE.TRANS64.RED.A1T0 RZ, [R0+URZ], RZ ;  /* 0x000000ff00ff79a7 */ /* 0x0001e6000810043f */
.L_x_13380:
[----:B------:R-:W-:-:S04]  /*46fd0*/  IMAD.MOV.U32 R237, RZ, RZ, 0x0 ;  /* 0x00000000ffed7424 */ /* 0x000fc800078e00ff */
[----:B0-----:R-:W-:Y:S05]  /*46fe0*/  RET.REL.NODEC R236 `(_ZN7cutlass13device_kernelIN5flash11enable_sm90INS1_16FlashAttnFwdSm90INS1_25CollectiveMainloopFwdSm90ILi2EN4cute5tupleIJNS5_1CILi1EEES8_S8_EEENS6_IJNS7_ILi128EEENS7_ILi96EEENS7_ILi64EEEEEELi256ENS_6half_tEfNS_4arch4Sm90ELb0ELb1ELb1ELb1ELb0ELb1ELb1ELb1ELb0ELb1ELb0ELb0EEENS1_21CollectiveEpilogueFwdINS6_IJSA_NS7_ILi256EEESB_EEES9_SE_SG_Li256ELb1ELb1ELb0ELb0EEENS1_36VarlenDynamicPersistentTileSchedulerILi128ELi96ELi256ELi128ELb0ELb1ELb1ELb1ELb0ELb1EEEEEEEEEvNT_6ParamsE) ;  /* 0xfffffb90ec047950 */ /* 0x001fea0003c3ffff */
.L_x_13356:
[----:B0-----:R0:W1:Y:S02]  /*46ff0*/  SYNCS.PHASECHK.TRANS64.TRYWAIT P0, [R8+URZ], R9 ;  /* 0x00000009080075a7 */ /* 0x001064000800017f */
[----:B-1----:R-:W-:Y:S05]  /*47000*/  @!P0 NANOSLEEP.SYNCS 0x989680 ;  /* 0x009896800000895d */ /* 0x002fea0003900000 */
[----:B------:R-:W1:Y:S02]  /*47010*/  @!P0 SYNCS.PHASECHK.TRANS64 P0, [R8+URZ], R9 ;  /* 0x00000009080085a7 */ /* 0x000e64000800007f */
[----:B-1----:R-:W-:Y:S05]  /*47020*/  @!P0 BRA `(.L_x_13356) ;  /* 0xfffffffc00f08947 */ /* 0x002fea000383ffff */
[----:B------:R-:W-:Y:S05]  /*47030*/  BRA `(.L_x_13355) ;  /* 0xffffff4400987947 */ /* 0x000fea000383ffff */
.L_x_13358:
[----:B0-----:R0:W1:Y:S02]  /*47040*/  SYNCS.PHASECHK.TRANS64.TRYWAIT P0, [R4+URZ+0x32410], R9 ;  /* 0x03241009040075a7 */ /* 0x001064000800017f */
[----:B-1----:R-:W-:Y:S05]  /*47050*/  @!P0 NANOSLEEP.SYNCS 0x989680 ;  /* 0x009896800000895d */ /* 0x002fea0003900000 */
[----:B------:R-:W1:Y:S02]  /*47060*/  @!P0 SYNCS.PHASECHK.TRANS64 P0, [R4+URZ+0x32410], R9 ;  /* 0x03241009040085a7 */ /* 0x000e64000800007f */
[----:B-1----:R-:W-:Y:S05]  /*47070*/  @!P0 BRA `(.L_x_13358) ;  /* 0xfffffffc00f08947 */ /* 0x002fea000383ffff */
[----:B------:R-:W-:Y:S05]  /*47080*/  BRA `(.L_x_13381) ;  /* 0xffffff48008c7947 */ /* 0x000fea000383ffff */
.L_x_13365:
[----:B0-----:R0:W1:Y:S02]  /*47090*/  SYNCS.PHASECHK.TRANS64.TRYWAIT P0, [R8+URZ], R9 ;  /* 0x00000009080075a7 */ /* 0x001064000800017f */
[----:B-1----:R-:W-:Y:S05]  /*470a0*/  @!P0 NANOSLEEP.SYNCS 0x989680 ;  /* 0x009896800000895d */ /* 0x002fea0003900000 */
[----:B------:R-:W1:Y:S02]  /*470b0*/  @!P0 SYNCS.PHASECHK.TRANS64 P0, [R8+URZ], R9 ;  /* 0x00000009080085a7 */ /* 0x000e64000800007f */
[----:B-1----:R-:W-:Y:S05]  /*470c0*/  @!P0 BRA `(.L_x_13365) ;  /* 0xfffffffc00f08947 */ /* 0x002fea000383ffff */
[----:B------:R-:W-:Y:S05]  /*470d0*/  BRA `(.L_x_13364) ;  /* 0xffffff4c00007947 */ /* 0x000fea000383ffff */
.L_x_13382:
        /* <DEDUP_REMOVED lines=10> */
.L_x_15318:


//--------------------- .text._ZN7cutlass13device_kernelIN5flash11enable_sm90INS1_16FlashAttnFwdSm90INS1_25CollectiveMainloopFwdSm90ILi2EN4cute5tupleIJNS5_1CILi1EEES8_S8_EEENS6_IJNS7_ILi128EEENS7_ILi96EEENS7_ILi64EEEEEELi256ENS_6half_tEfNS_4arch4Sm90ELb1ELb0ELb1ELb0ELb0ELb0ELb0ELb1ELb0ELb1ELb0ELb0EEENS1_21CollectiveEpilogueFwdINS6_IJSA_NS7_ILi256EEESB_EEES9_SE_SG_Li256ELb0ELb1ELb0ELb0EEENS1_30DynamicPersistentTileSchedulerILi256ELi128ELb0ELb1ELb1EEEEEEEEEvNT_6ParamsE --------------------------
	.section	.text._ZN7cutlass13device_kernelIN5flash11enable_sm90INS1_16FlashAttnFwdSm90INS1_25CollectiveMainloopFwdSm90ILi2EN4cute5tupleIJNS5_1CILi1EEES8_S8_EEENS6_IJNS7_ILi128EEENS7_ILi96EEENS7_ILi64EEEEEELi256ENS_6half_tEfNS_4arch4Sm90ELb1ELb0ELb1ELb0ELb0ELb0ELb0ELb1ELb0ELb1ELb0ELb0EEENS1_21CollectiveEpilogueFwdINS6_IJSA_NS7_ILi256EEESB_EEES9_SE_SG_Li256ELb0ELb1ELb0ELb0EEENS1_30DynamicPersistentTileSchedulerILi256ELi128ELb0ELb1ELb1EEEEEEEEEvNT_6ParamsE,"ax",@progbits
	.align	128
.text._ZN7cutlass13device_kernelIN5flash11enable_sm90INS1_16FlashAttnFwdSm90INS1_25CollectiveMainloopFwdSm90ILi2EN4cute5tupleIJNS5_1CILi1EEES8_S8_EEENS6_IJNS7_ILi128EEENS7_ILi96EEENS7_ILi64EEEEEELi256ENS_6half_tEfNS_4arch4Sm90ELb1ELb0ELb1ELb0ELb0ELb0ELb0ELb1ELb0ELb1ELb0ELb0EEENS1_21CollectiveEpilogueFwdINS6_IJSA_NS7_ILi256EEESB_EEES9_SE_SG_Li256ELb0ELb1ELb0ELb0EEENS1_30DynamicPersistentTileSchedulerILi256ELi128ELb0ELb1ELb1EEEEEEEEEvNT_6ParamsE:
        .type           _ZN7cutlass13device_kernelIN5flash11enable_sm90INS1_16FlashAttnFwdSm90INS1_25CollectiveMainloopFwdSm90ILi2EN4cute5tupleIJNS5_1CILi1EEES8_S8_EEENS6_IJNS7_ILi128EEENS7_ILi96EEENS7_ILi64EEEEEELi256ENS_6half_tEfNS_4arch4Sm90ELb1ELb0ELb1ELb0ELb0ELb0ELb0ELb1ELb0ELb1ELb0ELb0EEENS1_21CollectiveEpilogueFwdINS6_IJSA_NS7_ILi256EEESB_EEES9_SE_SG_Li256ELb0ELb1ELb0ELb0EEENS1_30DynamicPersistentTileSchedulerILi256ELi128ELb0ELb1ELb1EEEEEEEEEvNT_6ParamsE,@function
        .size           _ZN7cutlass13device_kernelIN5flash11enable_sm90INS1_16FlashAttnFwdSm90INS1_25CollectiveMainloopFwdSm90ILi2EN4cute5tupleIJNS5_1CILi1EEES8_S8_EEENS6_IJNS7_ILi128EEENS7_ILi96EEENS7_ILi64EEEEEELi256ENS_6half_tEfNS_4arch4Sm90ELb1ELb0ELb1ELb0ELb0ELb0ELb0ELb1ELb0ELb1ELb0ELb0EEENS1_21CollectiveEpilogueFwdINS6_IJSA_NS7_ILi256EEESB_EEES9_SE_SG_Li256ELb0ELb1ELb0ELb0EEENS1_30DynamicPersistentTileSchedulerILi256ELi128ELb0ELb1ELb1EEEEEEEEEvNT_6ParamsE,(.L_x_15320 - _ZN7cutlass13device_kernelIN5flash11enable_sm90INS1_16FlashAttnFwdSm90INS1_25CollectiveMainloopFwdSm90ILi2EN4cute5tupleIJNS5_1CILi1EEES8_S8_EEENS6_IJNS7_ILi128EEENS7_ILi96EEENS7_ILi64EEEEEELi256ENS_6half_tEfNS_4arch4Sm90ELb1ELb0ELb1ELb0ELb0ELb0ELb0ELb1ELb0ELb1ELb0ELb0EEENS1_21CollectiveEpilogueFwdINS6_IJSA_NS7_ILi256EEESB_EEES9_SE_SG_Li256ELb0ELb1ELb0ELb0EEENS1_30DynamicPersistentTileSchedulerILi256ELi128ELb0ELb1ELb1EEEEEEEEEvNT_6ParamsE)
        .other          _ZN7cutlass13device_kernelIN5flash11enable_sm90INS1_16FlashAttnFwdSm90INS1_25CollectiveMainloopFwdSm90ILi2EN4cute5tupleIJNS5_1CILi1EEES8_S8_EEENS6_IJNS7_ILi128EEENS7_ILi96EEENS7_ILi64EEEEEELi256ENS_6half_tEfNS_4arch4Sm90ELb1ELb0ELb1ELb0ELb0ELb0ELb0ELb1ELb0ELb1ELb0ELb0EEENS1_21CollectiveEpilogueFwdINS6_IJSA_NS7_ILi256EEESB_EEES9_SE_SG_Li256ELb0ELb1ELb0ELb0EEENS1_30DynamicPersistentTileSchedulerILi256ELi128ELb0ELb1ELb1EEEEEEEEEvNT_6ParamsE,@"STO_CUDA_ENTRY STV_DEFAULT"
_ZN7cutlass13device_kernelIN5flash11enable_sm90INS1_16FlashAttnFwdSm90INS1_25CollectiveMainloopFwdSm90ILi2EN4cute5tupleIJNS5_1CILi1EEES8_S8_EEENS6_IJNS7_ILi128EEENS7_ILi96EEENS7_ILi64EEEEEELi256ENS_6half_tEfNS_4arch4Sm90ELb1ELb0ELb1ELb0ELb0ELb0ELb0ELb1ELb0ELb1ELb0ELb0EEENS1_21CollectiveEpilogueFwdINS6_IJSA_NS7_ILi256EEESB_EEES9_SE_SG_Li256ELb0ELb1ELb0ELb0EEENS1_30DynamicPersistentTileSchedulerILi256ELi128ELb0ELb1ELb1EEEEEEEEEvNT_6ParamsE:
        /* <DEDUP_REMOVED lines=18> */
.L_x_13384:
[----:B------:R-:W-:Y:S05]  /*0120*/  BSYNC B0 ;  /* 0x0000000000007941 */ /* 0x000fea0003800000 */
.L_x_13383:
        /* <DEDUP_REMOVED lines=41> */
.L_x_13385:
        /* <DEDUP_REMOVED lines=22> */
.L_x_13386:
        /* <DEDUP_REMOVED lines=18> */
.L_x_13387:
        /* <DEDUP_REMOVED lines=22> */
.L_x_13388:
        /* <DEDUP_REMOVED lines=22> */
.L_x_13389:
[----:B------:R-:W-:Y:S01]  /*0900*/  PLOP3.LUT P0, PT, PT, PT, UP0, 0x80, 0x0 ;  /* 0x000000000000781c */ /* 0x000fe20003f0f008 */
[----:B------:R-:W-:Y:S01]  /*0910*/  UMOV UR40, 0x1 ;  /* 0x0000000100287882 */ /* 0x000fe20000000000 */
[----:B------:R-:W-:Y:S01]  /*0920*/  NOP ;  /* 0x0000000000007918 */ /* 0x000fe20000000000 */
[----:B------:R-:W-:Y:S01]  /*0930*/  USEL UR40, UR40, 0x2, !UP0 ;  /* 0x0000000228287887 */ /* 0x000fe2000c000000 */
[----:B------:R-:W-:Y:S01]  /*0940*/  ULDC.64 UR46, c[0x0][0x208] ;  /* 0x00008200002e7ab9 */ /* 0x000fe20000000a00 */
[----:B012-4-:R-:W-:Y:S08]  /*0950*/  BAR.SYNC.DEFER_BLOCKING 0x0 ;  /* 0x0000000000007b1d */ /* 0x017ff00000010000 */
[----:B------:R-:W-:Y:S05]  /*0960*/  @!P0 BRA `(.L_x_13390) ;  /* 0x000000b400488947 */ /* 0x000fea0003800000 */
.L_x_13391:
        /* <DEDUP_REMOVED lines=39> */
[----:B------:R-:W-:Y:S02]  /*0be0*/  LEA.HI R3, R3, R212, RZ, 0x3 ;  /* 0x000000d403037211 */ /* 0x000fe400078f18ff */
[----:B------:R-:W-:Y:S01]  /*0bf0*/  LEA.HI R11, R11, R8, RZ, 0x3 ;  /* 0x000000080b0b7211 */ /* 0x000fe200078f18ff */
[----:B------:R-:W-:Y:S01]  /*0c00*/  IMAD.IADD R7, R212, 0x1, -R7 ;  /* 0x00000001d4077824 */ /* 0x000fe200078e0a07 */
[----:B------:R-:W-:Y:S02]  /*0c10*/  SHF.R.S32.HI R205, RZ, 0x7, R0 ;  /* 0x00000007ffcd7819 */ /* 0x000fe40000011400 */
[----:B------:R-:W-:-:S02]  /*0c20*/  LOP3.LUT R4, R4, 0xfffffc00, RZ, 0xc0, !PT ;  /* 0xfffffc0004047812 */ /* 0x000fc400078ec0ff */
[----:B------:R-:W-:Y:S02]  /*0c30*/  LOP3.LUT R23, R3, 0xfffffff8, RZ, 0xc0, !PT ;  /* 0xfffffff803177812 */ /* 0x000fe400078ec0ff */
[----:B------:R-:W-:Y:S01]  /*0c40*/  LOP3.LUT R11, R11, 0xfffffff8, RZ, 0xc0, !PT ;  /* 0xfffffff80b0b7812 */ /* 0x000fe200078ec0ff */
[----:B------:R-:W-:Y:S01]  /*0c50*/  IMAD R5, R5, 0x40, R4 ;  /* 0x0000004005057824 */ /* 0x000fe200078e0204 */
        /* <DEDUP_REMOVED lines=25> */
.L_x_13442:
        /* <DEDUP_REMOVED lines=21> */
.L_x_13392:
[----:B------:R-:W-:Y:S01]  /*0f40*/  ULDC UR8, c[0x0][0xc54] ;  /* 0x0003150000087ab9 */ /* 0x000fe20000000800 */
[----:B------:R-:W-:Y:S01]  /*0f50*/  UMOV UR4, UR9 ;  /* 0x0000000900047c82 */ /* 0x000fe20008000000 */
[----:B------:R-:W-:-:S11]  /*0f60*/  UISETP.NE.AND UP0, UPT, UR8, 0x1, UPT ;  /* 0x000000010800788c */ /* 0x000fd6000bf05270 */
[----:B------:R-:W-:Y:S02]  /*0f70*/  @UP0 ULDC.64 UR10, c[0x0][0xc58] ;  /* 0x00031600000a0ab9 */ /* 0x000fe40000000a00 */
[----:B------:R-:W-:-:S04]  /*0f80*/  UIMAD.WIDE.U32 UR6, UR9, UR10, URZ ;  /* 0x0000000a090672a5 */ /* 0x000fc8000f8e003f */
[----:B------:R-:W-:-:S04]  /*0f90*/  @UP0 USHF.R.U32.HI UR4, URZ, UR11, UR7 ;  /* 0x0000000b3f040299 */ /* 0x000fc80008011607 */
[----:B------:R-:W-:-:S12]  /*0fa0*/  UIMAD UR6, UR4, UR8, URZ ;  /* 0x00000008040672a4 */ /* 0x000fd8000f8e023f */
.L_x_13393:
[----:B------:R-:W-:Y:S01]  /*0fb0*/  ULOP3.LUT UR4, URZ, UR4, URZ, 0x33, !UPT ;  /* 0x000000043f047292 */ /* 0x000fe2000f8e333f */
[----:B------:R-:W-:Y:S01]  /*0fc0*/  PLOP3.LUT P0, PT, PT, PT, PT, 0x80, 0x0 ;  /* 0x000000000000781c */ /* 0x000fe20003f0f070 */
[----:B------:R-:W-:Y:S01]  /*0fd0*/  UIADD3 UR10, UR9, -UR6, URZ ;  /* 0x80000006090a7290 */ /* 0x000fe2000fffe03f */
[----:B------:R-:W-:Y:S01]  /*0fe0*/  CS2R R4, SRZ ;  /* 0x0000000000047805 */ /* 0x000fe2000001ff00 */
[----:B------:R-:W-:Y:S01]  /*0ff0*/  ULDC UR7, c[0x0][0x448] ;  /* 0x0001120000077ab9 */ /* 0x000fe20000000800 */
[----:B------:R-:W-:Y:S01]  /*1000*/  ULDC UR6, c[0x0][0xc3c] ;  /* 0x00030f0000067ab9 */ /* 0x000fe20000000800 */
[----:B------:R-:W-:Y:S01]  /*1010*/  UISETP.NE.AND UP2, UPT, UR7, 0x1, UPT ;  /* 0x000000010700788c */ /* 0x000fe2000bf45270 */
[----:B------:R-:W-:Y:S01]  /*1020*/  CS2R R6, SRZ ;  /* 0x0000000000067805 */ /* 0x000fe2000001ff00 */
[----:B------:R-:W-:Y:S01]  /*1030*/  UIADD3 UR4, UR4, UR6, URZ ;  /* 0x0000000604047290 */ /* 0x000fe2000fffe03f */
[----:B------:R-:W-:Y:S01]  /*1040*/  CS2R R180, SRZ ;  /* 0x0000000000b47805 */ /* 0x000fe2000001ff00 */
[----:B------:R-:W-:Y:S01]  /*1050*/  ULDC.64 UR12, c[0x0][0x418] ;  /* 0x00010600000c7ab9 */ /* 0x000fe20000000a00 */
[----:B------:R-:W-:Y:S01]  /*1060*/  ULDC UR43, c[0x0][0x424] ;  /* 0x00010900002b7ab9 */ /* 0x000fe20000000800 */
[----:B------:R-:W-:Y:S01]  /*1070*/  UISETP.NE.U32.AND UP0, UPT, UR12, URZ, UPT ;  /* 0x0000003f0c00728c */ /* 0x000fe2000bf05070 */
[----:B------:R-:W-:Y:S01]  /*1080*/  CS2R R148, SRZ ;  /* 0x0000000000947805 */ /* 0x000fe2000001ff00 */
[----:B------:R-:W-:Y:S01]  /*1090*/  USHF.L.U32 UR44, UR4, 0x7, URZ ;  /* 0x00000007042c7899 */ /* 0x000fe2000800063f */
[----:B------:R-:W-:Y:S01]  /*10a0*/  CS2R R178, SRZ ;  /* 0x0000000000b27805 */ /* 0x000fe2000001ff00 */
[----:B------:R-:W-:Y:S01]  /*10b0*/  UISETP.NE.AND.EX UP0, UPT, UR13, URZ, UPT, UP0 ;  /* 0x0000003f0d00728c */ /* 0x000fe2000bf05300 */
[----:B------:R-:W-:Y:S01]  /*10c0*/  CS2R R144, SRZ ;  /* 0x0000000000907805 */ /* 0x000fe2000001ff00 */
[----:B------:R-:W-:Y:S01]  /*10d0*/  UIADD3 UR4, UR44, 0x7f, URZ ;  /* 0x0000007f2c047890 */ /* 0x000fe2000fffe03f */
[----:B------:R-:W-:Y:S01]  /*10e0*/  CS2R R176, SRZ ;  /* 0x0000000000b07805 */ /* 0x000fe2000001ff00 */
        /* <DEDUP_REMOVED lines=18> */
[----:B------:R-:W-:Y:S01]  /*1210*/  UIMAD.WIDE UR6, UR6, 0x2aaaaaab, URZ ;  /* 0x2aaaaaab060678a5 */ /* 0x000fe2000f8e023f */
[----:B------:R-:W-:Y:S01]  /*1220*/  CS2R R128, SRZ ;  /* 0x0000000000807805 */ /* 0x000fe2000001ff00 */
[----:B------:R-:W-:Y:S01]  /*1230*/  UIMAD.WIDE UR8, UR8, 0x2aaaaaab, URZ ;  /* 0x2aaaaaab080878a5 */ /* 0x000fe2000f8e023f */
[----:B------:R-:W-:Y:S01]  /*1240*/  CS2R R108, SRZ ;  /* 0x00000000006c7805 */ /* 0x000fe2000001ff00 */
[----:B------:R-:W-:Y:S01]  /*1250*/  ULDC UR11, c[0x0][0xc54] ;  /* 0x00031500000b7ab9 */ /* 0x000fe20000000800 */
[----:B------:R-:W-:Y:S01]  /*1260*/  USHF.R.U32.HI UR4, URZ, 0x1f, UR7 ;  /* 0x0000001f3f047899 */ /* 0x000fe20008011607 */
[----:B------:R-:W-:Y:S01]  /*1270*/  CS2R R104, SRZ ;  /* 0x0000000000687805 */ /* 0x000fe2000001ff00 */
[----:B------:R-:W-:Y:S01]  /*1280*/  UIMAD UR11, UR5, UR11, UR10 ;  /* 0x0000000b050b72a4 */ /* 0x000fe2000f8e020a */
[----:B------:R-:W-:Y:S01]  /*1290*/  CS2R R124, SRZ ;  /* 0x00000000007c7805 */ /* 0x000fe2000001ff00 */
[----:B------:R-:W-:Y:S01]  /*12a0*/  USHF.R.U32.HI UR5, URZ, 0x1f, UR9 ;  /* 0x0000001f3f057899 */ /* 0x000fe20008011609 */
[----:B------:R-:W-:Y:S01]  /*12b0*/  CS2R R100, SRZ ;  /* 0x0000000000647805 */ /* 0x000fe2000001ff00 */
[----:B------:R-:W-:Y:S01]  /*12c0*/  ULEA.HI.SX32 UR7, UR7, UR4, 0x1c ;  /* 0x0000000407077291 */ /* 0x000fe2000f8fe23f */
[----:B------:R-:W-:Y:S01]  /*12d0*/  CS2R R96, SRZ ;  /* 0x0000000000607805 */ /* 0x000fe2000001ff00 */
[----:B------:R-:W-:Y:S01]  /*12e0*/  ULEA.HI.SX32 UR9, UR9, UR5, 0x1c ;  /* 0x0000000509097291 */ /* 0x000fe2000f8fe23f */
[----:B------:R-:W-:Y:S01]  /*12f0*/  IMAD.MOV.U32 R202, RZ, RZ, RZ ;  /* 0x000000ffffca7224 */ /* 0x000fe200078e00ff */
[----:B------:R-:W-:Y:S01]  /*1300*/  ULDC UR39, c[0x0][0xc48] ;  /* 0x0003120000277ab9 */ /* 0x000fe20000000800 */
[----:B------:R-:W-:Y:S01]  /*1310*/  UMOV UR42, UR11 ;  /* 0x0000000b002a7c82 */ /* 0x000fe20008000000 */
[----:B------:R-:W-:Y:S01]  /*1320*/  UISETP.LT.AND UP0, UPT, UR7, UR9, UPT ;  /* 0x000000090700728c */ /* 0x000fe2000bf01270 */
[----:B------:R-:W-:Y:S01]  /*1330*/  CS2R R92, SRZ ;  /* 0x00000000005c7805 */ /* 0x000fe2000001ff00 */
[----:B------:R-:W-:Y:S01]  /*1340*/  UISETP.NE.AND UP1, UPT, UR39, 0x1, UPT ;  /* 0x000000012700788c */ /* 0x000fe2000bf25270 */
[----:B------:R-:W-:Y:S01]  /*1350*/  CS2R R88, SRZ ;  /* 0x0000000000587805 */ /* 0x000fe2000001ff00 */
[----:B------:R-:W-:Y:S01]  /*1360*/  USEL UR41, UR7, UR9, UP0 ;  /* 0x0000000907297287 */ /* 0x000fe20008000000 */
[----:B------:R-:W-:Y:S01]  /*1370*/  IMAD.MOV.U32 R201, RZ, RZ, RZ ;  /* 0x000000ffffc97224 */ /* 0x000fe200078e00ff */
[----:B------:R-:W-:-:S02]  /*1380*/  CS2R R84, SRZ ;  /* 0x0000000000547805 */ /* 0x000fc4000001ff00 */
[----:B------:R-:W-:Y:S01]  /*1390*/  CS2R R80, SRZ ;  /* 0x0000000000507805 */ /* 0x000fe2000001ff00 */
[----:B------:R-:W-:Y:S01]  /*13a0*/  UISETP.GE.AND UP0, UPT, UR41, 0x1, UPT ;  /* 0x000000012900788c */ /* 0x000fe2000bf06270 */
[----:B------:R-:W-:Y:S02]  /*13b0*/  CS2R R198, SRZ ;  /* 0x0000000000c67805 */ /* 0x000fe4000001ff00 */
[----:B------:R-:W-:Y:S02]  /*13c0*/  CS2R R76, SRZ ;  /* 0x00000000004c7805 */ /* 0x000fe4000001ff00 */
[----:B------:R-:W-:Y:S02]  /*13d0*/  CS2R R72, SRZ ;  /* 0x0000000000487805 */ /* 0x000fe4000001ff00 */
[----:B------:R-:W-:Y:S01]  /*13e0*/  CS2R R68, SRZ ;  /* 0x0000000000447805 */ /* 0x000fe2000001ff00 */
[----:B------:R-:W-:Y:S01]  /*13f0*/  @UP1 ULDC UR10, c[0x0][0xc4c] ;  /* 0x00031300000a1ab9 */ /* 0x000fe20000000800 */
[----:B------:R-:W-:Y:S01]  /*1400*/  PLOP3.LUT P1, PT, PT, PT, UP0, 0x80, 0x0 ;  /* 0x000000000000781c */ /* 0x000fe20003f2f008 */
[----:B------:R-:W-:Y:S01]  /*1410*/  UIMAD.WIDE.U32 UR4, UR11, UR10, URZ ;  /* 0x0000000a0b0472a5 */ /* 0x000fe2000f8e003f */
[----:B------:R-:W-:Y:S01]  /*1420*/  CS2R R64, SRZ ;  /* 0x0000000000407805 */ /* 0x000fe2000001ff00 */
[----:B------:R-:W-:Y:S01]  /*1430*/  @UP1 ULDC UR6, c[0x0][0xc50] ;  /* 0x0003140000061ab9 */ /* 0x000fe20000000800 */
[----:B------:R-:W-:Y:S01]  /*1440*/  CS2R R196, SRZ ;  /* 0x0000000000c47805 */ /* 0x000fe2000001ff00 */
[----:B------:R-:W-:Y:S01]  /*1450*/  @UP1 USHF.R.U32.HI UR42, URZ, UR6, UR5 ;  /* 0x000000063f2a1299 */ /* 0x000fe20008011605 */
[----:B------:R-:W-:-:S02]  /*1460*/  CS2R R60, SRZ ;  /* 0x00000000003c7805 */ /* 0x000fc4000001ff00 */
[----:B------:R-:W-:Y:S02]  /*1470*/  CS2R R56, SRZ ;  /* 0x0000000000387805 */ /* 0x000fe4000001ff00 */
[----:B------:R-:W-:Y:S01]  /*1480*/  CS2R R52, SRZ ;  /* 0x0000000000347805 */ /* 0x000fe2000001ff00 */
[----:B------:R-:W-:Y:S01]  /*1490*/  UIADD3 UR4, -UR42, URZ, URZ ;  /* 0x0000003f2a047290 */ /* 0x000fe2000fffe13f */
        /* <DEDUP_REMOVED lines=64> */
.L_x_13395:
        /* <DEDUP_REMOVED lines=13> */
.L_x_13546:
[----:B0-----:R-:W-:Y:S01]  /*1970*/  IMAD.U32 R0, RZ, RZ, UR45 ;  /* 0x0000002dff007e24 */ /* 0x001fe2000f8e00ff */
[----:B------:R-:W-:Y:S05]  /*1980*/  WARPSYNC.ALL ;  /* 0x0000000000007948 */ /* 0x000fea0003800000 */
[----:B------:R0:W-:Y:S01]  /*1990*/  BAR.SYNC.DEFER_BLOCKING R8, 0x100 ;  /* 0x000400080000751d */ /* 0x0001e20000010000 */
[----:B------:R-:W-:-:S13]  /*19a0*/  ISETP.NE.AND P0, PT, R0, 0x3, PT ;  /* 0x000000030000780c */ /* 0x000fda0003f05270 */
[----:B0-----:R-:W-:Y:S05]  /*19b0*/  @!P0 BRA `(.L_x_13397) ;  /* 0x0000000000048947 */ /* 0x001fea0003800000 */
[----:B------:R-:W-:Y:S01]  /*19c0*/  BPT.TRAP 0x1 ;  /* 0x000000040000795c */ /* 0x000fe20000300000 */
.L_x_13397:
[----:B------:R-:W-:Y:S02]  /*19d0*/  IMAD.U32 R11, RZ, RZ, UR37 ;  /* 0x00000025ff0b7e24 */ /* 0x000fe4000f8e00ff */
[----:B------:R-:W-:-:S03]  /*19e0*/  IMAD.U32 R6, RZ, RZ, UR36 ;  /* 0x00000024ff067e24 */ /* 0x000fc6000f8e00ff */
[----:B------:R-:W-:Y:S01]  /*19f0*/  SHF.L.U32 R11, R11, 0x1f, RZ ;  /* 0x0000001f0b0b7819 */ /* 0x000fe200000006ff */
[----:B------:R-:W-:-:S04]  /*1a00*/  IMAD R6, R6, 0x8, R7 ;  /* 0x0000000806067824 */ /* 0x000fc800078e0207 */
[----:B------:R0:W1:Y:S01]  /*1a10*/  SYNCS.PHASECHK.TRANS64.TRYWAIT P1, [R6+URZ+0x22830], R11 ;  /* 0x0228300b060075a7 */ /* 0x000062000802017f */
[----:B------:R-:W-:Y:S05]  /*1a20*/  @!P0 BRA `(.L_x_13398) ;  /* 0x0000000000048947 */ /* 0x000fea0003800000 */
[----:B------:R-:W-:Y:S01]  /*1a30*/  BPT.TRAP 0x1 ;  /* 0x000000040000795c */ /* 0x000fe20000300000 */
.L_x_13398:
[----:B-1----:R-:W-:Y:S05]  /*1a40*/  @P1 BRA `(.L_x_13399) ;  /* 0x0000000000081947 */ /* 0x002fea0003800000 */
[----:B------:R-:W1:Y:S02]  /*1a50*/  SYNCS.PHASECHK.TRANS64.TRYWAIT P1, [R6+URZ+0x22830], R11 ;  /* 0x0228300b060075a7 */ /* 0x000e64000802017f */
[----:B-1----:R-:W-:Y:S05]  /*1a60*/  @!P1 BRA `(.L_x_13400) ;  /* 0x000000ec000c9947 */ /* 0x002fea0003800000 */
.L_x_13399:
        /* <DEDUP_REMOVED lines=10> */
[----:B------:R-:W-:Y:S01]  /*1b10*/  VIADD R0, R16, UR44 ;  /* 0x0000002c10007c36 */ /* 0x000fe20008000000 */
        /* <DEDUP_REMOVED lines=14> */
[----:B------:R-:W-:Y:S02]  /*1c00*/  ULDC UR7, c[0x0][0x9d8] ;  /* 0x0002760000077ab9 */ /* 0x000fe40000000800 */
        /* <DEDUP_REMOVED lines=9> */
[----:B------:R-:W3:Y:S04]  /*1ca0*/  SHFL.IDX PT, R5, R0, 0x1, 0x1c1f ;  /* 0x003c1f0000057f89 */ /* 0x000ee800000e0000 */
[----:B------:R-:W4:Y:S01]  /*1cb0*/  SHFL.IDX PT, R0, R0, RZ, 0x1c1f ;  /* 0x001c1fff00007589 */ /* 0x000f2200000e0000 */
[----:B------:R-:W-:-:S02]  /*1cc0*/  WARPGROUP.DEPBAR.LE gsb0, 0x0 ;  /* 0x00008000000079c5 */ /* 0x000fc40000010000 */
[----:B------:R-:W-:-:S06]  /*1cd0*/  WARPGROUP.ARRIVE ;  /* 0x00000000000079c5 */ /* 0x000fcc0000000000 */
[----:B------:R-:W-:Y:S01]  /*1ce0*/  HGMMA.64x96x16.F32 R24, gdesc[UR8], R24, gsb0 ;  /* 0x01600000081879f0 */ /* 0x000fe20008000818 */
[----:B------:R-:W-:Y:S02]  /*1cf0*/  ULDC UR10, c[0x0][0x988] ;  /* 0x00026200000a7ab9 */ /* 0x000fe40000000800 */
[----:B------:R-:W-:Y:S02]  /*1d00*/  WARPGROUP.DEPBAR.LE gsb0, 0x0 ;  /* 0x00008000000079c5 */ /* 0x000fe40000010000 */
[----:B------:R-:W-:-:S06]  /*1d10*/  WARPGROUP.ARRIVE ;  /* 0x00000000000079c5 */ /* 0x000fcc0000000000 */
[----:B------:R-:W-:Y:S01]  /*1d20*/  HGMMA.64x96x16.F32 R24, gdesc[UR12], R24, gsb0 ;  /* 0x016000000c1879f0 */ /* 0x000fe20008000818 */
[----:B------:R-:W-:Y:S01]  /*1d30*/  ULDC UR14, c[0x0][0x2f0] ;  /* 0x0000bc00000e7ab9 */ /* 0x000fe20000000800 */
[----:B------:R-:W-:Y:S01]  /*1d40*/  ULDC UR15, c[0x0][0x288] ;  /* 0x0000a200000f7ab9 */ /* 0x000fe20000000800 */
[----:B------:R-:W-:-:S06]  /*1d50*/  UIMAD UR6, UR43, UR14, UR6 ;  /* 0x0000000e2b0672a4 */ /* 0x000fcc000f8e0206 */
[----:B------:R-:W-:-:S04]  /*1d60*/  IMAD.U32 R4, RZ, RZ, UR6 ;  /* 0x00000006ff047e24 */ /* 0x000fc8000f8e00ff */
[----:B------:R-:W-:Y:S02]  /*1d70*/  IMAD R3, R17, -0x2, R4 ;  /* 0xfffffffe11037824 */ /* 0x000fe400078e0204 */
[----:B------:R-:W-:-:S05]  /*1d80*/  IMAD.U32 R4, RZ, RZ, UR15 ;  /* 0x0000000fff047e24 */ /* 0x000fca000f8e00ff */
[----:B------:R-:W-:-:S04]  /*1d90*/  IADD3 R4, R3, 0x1, -R4 ;  /* 0x0000000103047810 */ /* 0x000fc80007ffe804 */
[-CC-:B---3--:R-:W-:Y:S02]  /*1da0*/  VIADDMNMX R5, R5, R4.reuse, R3.reuse, PT ;  /* 0x0000000405057246 */ /* 0x188fe40003800103 */
[----:B----4-:R-:W-:Y:S02]  /*1db0*/  VIADDMNMX R3, R0, R4, R3, PT ;  /* 0x0000000400037246 */ /* 0x010fe40003800103 */
[C---:B------:R-:W-:Y:S02]  /*1dc0*/  ISETP.GT.AND P2, PT, R5.reuse, RZ, PT ;  /* 0x000000ff0500720c */ /* 0x040fe40003f44270 */
[C---:B------:R-:W-:Y:S02]  /*1dd0*/  ISETP.GT.AND P3, PT, R5.reuse, 0x1, PT ;  /* 0x000000010500780c */ /* 0x040fe40003f64270 */
[----:B------:R-:W-:Y:S02]  /*1de0*/  ISETP.GT.AND P4, PT, R5, 0x8, PT ;  /* 0x000000080500780c */ /* 0x000fe40003f84270 */
[----:B------:R-:W-:-:S02]  /*1df0*/  ISETP.GT.AND P5, PT, R3, RZ, PT ;  /* 0x000000ff0300720c */ /* 0x000fc40003fa4270 */
[----:B------:R-:W-:Y:S01]  /*1e00*/  ISETP.GT.AND P6, PT, R3, 0x1, PT ;  /* 0x000000010300780c */ /* 0x000fe20003fc4270 */
        /* <DEDUP_REMOVED lines=32> */
[----:B------:R-:W-:Y:S01]  /*2010*/  MUFU.TANH R12, R25 ;  /* 0x00000019000c7308 */ /* 0x000fe20000002400 */
[----:B----4-:R-:W-:Y:S01]  /*2020*/  FSEL R20, R20, -INF , P3 ;  /* 0xff80000014147808 */ /* 0x010fe20001800000 */
[----:B------:R-:W-:Y:S01]  /*2030*/  FMUL.FTZ R59, R59, UR7 ;  /* 0x000000073b3b7c20 */ /* 0x000fe20008410000 */
[----:B------:R-:W-:Y:S01]  /*2040*/  ISETP.GT.AND P3, PT, R5, 0x10, PT ;  /* 0x000000100500780c */ /* 0x000fe20003f64270 */
[----:B------:R-:W-:Y:S01]  /*2050*/  FMUL.FTZ R62, R62, UR7 ;  /* 0x000000073e3e7c20 */ /* 0x000fe20008410000 */
[----:B------:R-:W-:Y:S01]  /*2060*/  FMNMX.FTZ R10, R13, R20, !PT ;  /* 0x000000140d0a7209 */ /* 0x000fe20007810000 */
[----:B------:R-:W-:Y:S01]  /*2070*/  FMUL.FTZ R63, R63, UR7 ;  /* 0x000000073f3f7c20 */ /* 0x000fe20008410000 */
[----:B------:R-:W-:Y:S01]  /*2080*/  FMUL.FTZ R66, R66, UR7 ;  /* 0x0000000742427c20 */ /* 0x000fe20008410000 */
[----:B------:R-:W3:Y:S01]  /*2090*/  MUFU.TANH R25, R31 ;  /* 0x0000001f00197308 */ /* 0x000ee20000002400 */
[----:B-----5:R-:W-:Y:S01]  /*20a0*/  FSEL R21, R21, -INF , P4 ;  /* 0xff80000015157808 */ /* 0x020fe20002000000 */
[----:B------:R-:W-:Y:S01]  /*20b0*/  FMUL.FTZ R67, R67, UR7 ;  /* 0x0000000743437c20 */ /* 0x000fe20008410000 */
[----:B------:R-:W-:Y:S01]  /*20c0*/  FMUL.FTZ R70, R70, UR7 ;  /* 0x0000000746467c20 */ /* 0x000fe20008410000 */
[----:B------:R-:W-:Y:S01]  /*20d0*/  FMUL.FTZ R71, R71, UR7 ;  /* 0x0000000747477c20 */ /* 0x000fe20008410000 */
[----:B------:R-:W-:Y:S01]  /*20e0*/  FMNMX.FTZ R10, R21, R10, !PT ;  /* 0x0000000a150a7209 */ /* 0x000fe20007810000 */
[----:B------:R-:W-:Y:S01]  /*20f0*/  FMUL.FTZ R24, R24, UR7 ;  /* 0x0000000718187c20 */ /* 0x000fe20008410000 */
[----:B------:R-:W-:Y:S01]  /*2100*/  FMUL.FTZ R28, R28, UR7 ;  /* 0x000000071c1c7c20 */ /* 0x000fe20008410000 */
[----:B------:R-:W4:Y:S01]  /*2110*/  MUFU.TANH R34, R34 ;  /* 0x0000002200227308 */ /* 0x000f220000002400 */
[----:B------:R-:W-:Y:S01]  /*2120*/  FMUL.FTZ R32, R32, UR7 ;  /* 0x0000000720207c20 */ /* 0x000fe20008410000 */
[----:B------:R-:W-:Y:S01]  /*2130*/  FMUL.FTZ R36, R36, UR7 ;  /* 0x0000000724247c20 */ /* 0x000fe20008410000 */
[----:B------:R-:W-:Y:S01]  /*2140*/  ISETP.GT.AND P4, PT, R3, 0x8, PT ;  /* 0x000000080300780c */ /* 0x000fe20003f84270 */
[----:B------:R-:W-:Y:S01]  /*2150*/  FMUL.FTZ R48, R48, UR7 ;  /* 0x0000000730307c20 */ /* 0x000fe20008410000 */
[----:B------:R-:W-:Y:S01]  /*2160*/  FMUL.FTZ R44, R44, UR7 ;  /* 0x000000072c2c7c20 */ /* 0x000fe20008410000 */
[----:B------:R-:W-:Y:S01]  /*2170*/  FMUL.FTZ R45, R45, UR7 ;  /* 0x000000072d2d7c20 */ /* 0x000fe20008410000 */
[----:B------:R-:W-:Y:S01]  /*2180*/  FMUL.FTZ R49, R49, UR7 ;  /* 0x0000000731317c20 */ /* 0x000fe20008410000 */
[----:B------:R-:W-:Y:S01]  /*2190*/  MUFU.TANH R14, R29 ;  /* 0x0000001d000e7308 */ /* 0x000fe20000002400 */
[----:B---3--:R-:W-:Y:S01]  /*21a0*/  FSEL R25, R25, -INF , P2 ;  /* 0xff80000019197808 */ /* 0x008fe20001000000 */
[----:B------:R-:W-:Y:S01]  /*21b0*/  FMUL.FTZ R52, R52, UR7 ;  /* 0x0000000734347c20 */ /* 0x000fe20008410000 */
[----:B------:R-:W-:Y:S01]  /*21c0*/  ISETP.GT.AND P2, PT, R5, 0x11, PT ;  /* 0x000000110500780c */ /* 0x000fe20003f44270 */
        /* <DEDUP_REMOVED lines=9> */
[----:B------:R-:W-:Y:S01]  /*2260*/  FMNMX.FTZ R10, R27, R10, !PT ;  /* 0x0000000a1b0a7209 */ /* 0x000fe20007810000 */
[----:B------:R-:W-:Y:S01]  /*2270*/  FMUL.FTZ R64, R64, UR7 ;  /* 0x0000000740407c20 */ /* 0x000fe20008410000 */
[----:B------:R-:W-:Y:S01]  /*2280*/  FMUL.FTZ R65, R65, UR7 ;  /* 0x0000000741417c20 */ /* 0x000fe20008410000 */
[----:B------:R-:W4:Y:S01]  /*2290*/  MUFU.TANH R38, R38 ;  /* 0x0000002600267308 */ /* 0x000f220000002400 */
[----:B------:R-:W-:Y:S01]  /*22a0*/  FMUL.FTZ R68, R68, UR7 ;  /* 0x0000000744447c20 */ /* 0x000fe20008410000 */
[----:B------:R-:W-:-:S06]  /*22b0*/  FMUL.FTZ R69, R69, UR7 ;  /* 0x0000000745457c20 */ /* 0x000fcc0008410000 */
[----:B------:R-:W-:Y:S01]  /*22c0*/  MUFU.TANH R72, R33 ;  /* 0x0000002100487308 */ /* 0x000fe20000002400 */
[----:B---3--:R-:W-:Y:S02]  /*22d0*/  FSEL R29, R29, -INF , P2 ;  /* 0xff8000001d1d7808 */ /* 0x008fe40001000000 */
[----:B------:R-:W-:Y:S02]  /*22e0*/  ISETP.GT.AND P2, PT, R5, 0x19, PT ;  /* 0x000000190500780c */ /* 0x000fe40003f44270 */
[----:B------:R-:W-:-:S03]  /*22f0*/  FMNMX.FTZ R10, R29, R10, !PT ;  /* 0x0000000a1d0a7209 */ /* 0x000fc60007810000 */
[----:B------:R-:W3:Y:S01]  /*2300*/  MUFU.TANH R33, R39 ;  /* 0x0000002700217308 */ /* 0x000ee20000002400 */
[----:B----4-:R-:W-:Y:S02]  /*2310*/  FSEL R31, R38, -INF , P3 ;  /* 0xff800000261f7808 */ /* 0x010fe40001800000 */
[----:B------:R-:W-:Y:S02]  /*2320*/  ISETP.GT.AND P3, PT, R5, 0x20, PT ;  /* 0x000000200500780c */ /* 0x000fe40003f64270 */
[----:B------:R-:W-:-:S03]  /*2330*/  FMNMX.FTZ R10, R31, R10, !PT ;  /* 0x0000000a1f0a7209 */ /* 0x000fc60007810000 */
[----:B------:R-:W4:Y:S08]  /*2340*/  MUFU.TANH R42, R42 ;  /* 0x0000002a002a7308 */ /* 0x000f300000002400 */
[----:B------:R-:W-:Y:S01]  /*2350*/  MUFU.TANH R73, R37 ;  /* 0x0000002500497308 */ /* 0x000fe20000002400 */
[----:B---3--:R-:W-:Y:S02]  /*2360*/  FSEL R33, R33, -INF , P2 ;  /* 0xff80000021217808 */ /* 0x008fe40001000000 */
[----:B------:R-:W-:-:S02]  /*2370*/  ISETP.GT.AND P2, PT, R5, 0x21, PT ;  /* 0x000000210500780c */ /* 0x000fc40003f44270 */
[----:B------:R-:W-:-:S03]  /*2380*/  FMNMX.FTZ R10, R33, R10, !PT ;  /* 0x0000000a210a7209 */ /* 0x000fc60007810000 */
[----:B------:R-:W3:Y:S01]  /*2390*/  MUFU.TANH R37, R43 ;  /* 0x0000002b00257308 */ /* 0x000ee20000002400 */
[----:B----4-:R-:W-:Y:S02]  /*23a0*/  FSEL R35, R42, -INF , P3 ;  /* 0xff8000002a237808 */ /* 0x010fe40001800000 */
[----:B------:R-:W-:Y:S02]  /*23b0*/  ISETP.GT.AND P3, PT, R5, 0x28, PT ;  /* 0x000000280500780c */ /* 0x000fe40003f64270 */
[----:B------:R-:W-:-:S03]  /*23c0*/  FMNMX.FTZ R10, R35, R10, !PT ;  /* 0x0000000a230a7209 */ /* 0x000fc60007810000 */
[----:B------:R-:W4:Y:S08]  /*23d0*/  MUFU.TANH R46, R46 ;  /* 0x0000002e002e7308 */ /* 0x000f300000002400 */
[----:B------:R-:W5:Y:S01]  /*23e0*/  MUFU.TANH R39, R47 ;  /* 0x0000002f00277308 */ /* 0x000f620000002400 */
[----:B---3--:R-:W-:Y:S02]  /*23f0*/  FSEL R37, R37, -INF , P2 ;  /* 0xff80000025257808 */ /* 0x008fe40001000000 */
[----:B------:R-:W-:-:S02]  /*2400*/  ISETP.GT.AND P2, PT, R5, 0x29, PT ;  /* 0x000000290500780c */ /* 0x000fc40003f44270 */
[----:B------:R-:W-:-:S03]  /*2410*/  FMNMX.FTZ R9, R37, R10, !PT ;  /* 0x0000000a25097209 */ /* 0x000fc60007810000 */
[----:B------:R-:W-:Y:S01]  /*2420*/  MUFU.TANH R74, R40 ;  /* 0x00000028004a7308 */ /* 0x000fe20000002400 */
[----:B----4-:R-:W-:Y:S02]  /*2430*/  FSEL R38, R46, -INF , P3 ;  /* 0xff8000002e267808 */ /* 0x010fe40001800000 */
[----:B------:R-:W-:Y:S02]  /*2440*/  ISETP.GT.AND P3, PT, R5, 0x30, PT ;  /* 0x000000300500780c */ /* 0x000fe40003f64270 */
[----:B------:R-:W-:-:S03]  /*2450*/  FMNMX.FTZ R10, R38, R9, !PT ;  /* 0x00000009260a7209 */ /* 0x000fc60007810000 */
[----:B------:R-:W3:Y:S01]  /*2460*/  MUFU.TANH R40, R50 ;  /* 0x0000003200287308 */ /* 0x000ee20000002400 */
[----:B-----5:R-:W-:Y:S02]  /*2470*/  FSEL R39, R39, -INF , P2 ;  /* 0xff80000027277808 */ /* 0x020fe40001000000 */
[----:B------:R-:W-:Y:S02]  /*2480*/  ISETP.GT.AND P2, PT, R5, 0x31, PT ;  /* 0x000000310500780c */ /* 0x000fe40003f44270 */
[----:B------:R-:W-:-:S03]  /*2490*/  FMNMX.FTZ R9, R39, R10, !PT ;  /* 0x0000000a27097209 */ /* 0x000fc60007810000 */
[----:B------:R-:W-:Y:S08]  /*24a0*/  MUFU.TANH R75, R41 ;  /* 0x00000029004b7308 */ /* 0x000ff00000002400 */
[----:B------:R-:W4:Y:S01]  /*24b0*/  MUFU.TANH R41, R51 ;  /* 0x0000003300297308 */ /* 0x000f220000002400 */
[----:B---3--:R-:W-:Y:S02]  /*24c0*/  FSEL R40, R40, -INF , P3 ;  /* 0xff80000028287808 */ /* 0x008fe40001800000 */
[----:B------:R-:W-:-:S02]  /*24d0*/  ISETP.GT.AND P3, PT, R5, 0x38, PT ;  /* 0x000000380500780c */ /* 0x000fc40003f64270 */
[----:B------:R-:W-:-:S03]  /*24e0*/  FMNMX.FTZ R10, R40, R9, !PT ;  /* 0x00000009280a7209 */ /* 0x000fc60007810000 */
[----:B------:R-:W3:Y:S08]  /*24f0*/  MUFU.TANH R54, R54 ;  /* 0x0000003600367308 */ /* 0x000ef00000002400 */
[----:B------:R-:W5:Y:S01]  /*2500*/  MUFU.TANH R43, R55 ;  /* 0x00000037002b7308 */ /* 0x000f620000002400 */
[----:B----4-:R-:W-:Y:S02]  /*2510*/  FSEL R41, R41, -INF , P2 ;  /* 0xff80000029297808 */ /* 0x010fe40001000000 */
[----:B------:R-:W-:-:S02]  /*2520*/  ISETP.GT.AND P2, PT, R5, 0x39, PT ;  /* 0x000000390500780c */ /* 0x000fc40003f44270 */
[----:B------:R-:W-:-:S03]  /*2530*/  FMNMX.FTZ R9, R41, R10, !PT ;  /* 0x0000000a29097209 */ /* 0x000fc60007810000 */
[----:B------:R-:W4:Y:S01]  /*2540*/  MUFU.TANH R58, R58 ;  /* 0x0000003a003a7308 */ /* 0x000f220000002400 */
[----:B---3--:R-:W-:Y:S02]  /*2550*/  FSEL R42, R54, -INF , P3 ;  /* 0xff800000362a7808 */ /* 0x008fe40001800000 */
[----:B------:R-:W-:Y:S02]  /*2560*/  ISETP.GT.AND P3, PT, R5, 0x40, PT ;  /* 0x000000400500780c */ /* 0x000fe40003f64270 */
[----:B------:R-:W-:-:S03]  /*2570*/  FMNMX.FTZ R10, R42, R9, !PT ;  /* 0x000000092a0a7209 */ /* 0x000fc60007810000 */
[----:B------:R-:W3:Y:S01]  /*2580*/  MUFU.TANH R47, R59 ;  /* 0x0000003b002f7308 */ /* 0x000ee20000002400 */
[----:B-----5:R-:W-:Y:S02]  /*2590*/  FSEL R43, R43, -INF , P2 ;  /* 0xff8000002b2b7808 */ /* 0x020fe40001000000 */
[----:B------:R-:W-:Y:S02]  /*25a0*/  ISETP.GT.AND P2, PT, R5, 0x41, PT ;  /* 0x000000410500780c */ /* 0x000fe40003f44270 */
[----:B------:R-:W-:-:S03]  /*25b0*/  FMNMX.FTZ R9, R43, R10, !PT ;  /* 0x0000000a2b097209 */ /* 0x000fc60007810000 */
[----:B------:R-:W5:Y:S01]  /*25c0*/  MUFU.TANH R50, R62 ;  /* 0x0000003e00327308 */ /* 0x000f620000002400 */
[----:B----4-:R-:W-:Y:S02]  /*25d0*/  FSEL R46, R58, -INF , P3 ;  /* 0xff8000003a2e7808 */ /* 0x010fe40001800000 */
[----:B------:R-:W-:Y:S02]  /*25e0*/  ISETP.GT.AND P3, PT, R5, 0x48, PT ;  /* 0x000000480500780c */ /* 0x000fe40003f64270 */
        /* <DEDUP_REMOVED lines=30> */
[----:B-----5:R-:W-:Y:S01]  /*27d0*/  FSEL R4, R24, -INF , P5 ;  /* 0xff80000018047808 */ /* 0x020fe20002800000 */
[----:B------:R-:W5:Y:S06]  /*27e0*/  SHFL.BFLY PT, R5, R10, 0x2, 0x1f ;  /* 0x0c401f000a057f89 */ /* 0x000f6c00000e0000 */
[----:B------:R-:W0:Y:S01]  /*27f0*/  MUFU.TANH R36, R36 ;  /* 0x0000002400247308 */ /* 0x000e220000002400 */
[----:B----4-:R-:W-:-:S07]  /*2800*/  FSEL R9, R28, -INF , P4 ;  /* 0xff8000001c097808 */ /* 0x010fce0002000000 */
[----:B------:R4:W-:Y:S08]  /*2810*/  MUFU.TANH R62, R48 ;  /* 0x00000030003e7308 */ /* 0x0009f00000002400 */
[----:B------:R-:W1:Y:S01]  /*2820*/  MUFU.TANH R44, R44 ;  /* 0x0000002c002c7308 */ /* 0x000e620000002400 */
[----:B-----5:R-:W-:-:S05]  /*2830*/  FMNMX.FTZ R5, R10, R5, !PT ;  /* 0x000000050a057209 */ /* 0x020fca0007810000 */
[----:B------:R-:W5:Y:S02]  /*2840*/  SHFL.BFLY PT, R10, R5, 0x1, 0x1f ;  /* 0x0c201f00050a7f89 */ /* 0x000f6400000e0000 */
[----:B------:R2:W1:Y:S08]  /*2850*/  MUFU.TANH R34, R45 ;  /* 0x0000002d00227308 */ /* 0x0004700000002400 */
[----:B------:R-:W1:Y:S08]  /*2860*/  MUFU.TANH R49, R49 ;  /* 0x0000003100317308 */ /* 0x000e700000002400 */
[----:B------:R-:W1:Y:S01]  /*2870*/  MUFU.TANH R63, R52 ;  /* 0x00000034003f7308 */ /* 0x000e620000002400 */
[----:B-----5:R-:W-:-:S07]  /*2880*/  FMNMX.FTZ R0, R5, R10, !PT ;  /* 0x0000000a05007209 */ /* 0x020fce0007810000 */
[----:B------:R-:W5:Y:S01]  /*2890*/  MUFU.TANH R53, R53 ;  /* 0x0000003500357308 */ /* 0x000f620000002400 */
[----:B------:R-:W-:Y:S02]  /*28a0*/  FSEL R5, R12, -INF , P6 ;  /* 0xff8000000c057808 */ /* 0x000fe40003000000 */
[C---:B------:R-:W-:Y:S01]  /*28b0*/  FSETP.NEU.FTZ.AND P5, PT, R0.reuse, -INF , PT ;  /* 0xff8000000000780b */ /* 0x040fe20003fbd000 */
[----:B------:R-:W-:Y:S01]  /*28c0*/  FMUL.FTZ R10, R0, UR10 ;  /* 0x0000000a000a7c20 */ /* 0x000fe20008410000 */
[----:B------:R-:W-:-:S03]  /*28d0*/  FMNMX.FTZ R12, R4, R5, !PT ;  /* 0x00000005040c7209 */ /* 0x000fc60007810000 */
[----:B------:R-:W5:Y:S01]  /*28e0*/  MUFU.TANH R66, R56 ;  /* 0x0000003800427308 */ /* 0x000f620000002400 */
[----:B----4-:R-:W-:Y:S02]  /*28f0*/  FSEL R48, R10, RZ, P5 ;  /* 0x000000ff0a307208 */ /* 0x010fe40002800000 */
[----:B------:R-:W-:Y:S02]  /*2900*/  FSEL R10, R14, -INF , P3 ;  /* 0xff8000000e0a7808 */ /* 0x000fe40001800000 */
[----:B------:R-:W-:Y:S01]  /*2910*/  FMNMX.FTZ R15, R9, R12, !PT ;  /* 0x0000000c090f7209 */ /* 0x000fe20007810000 */
[--C-:B------:R-:W-:Y:S01]  /*2920*/  FFMA.FTZ R153, R13, UR10, -R48.reuse ;  /* 0x0000000a0d997c23 */ /* 0x100fe20008010830 */
[----:B------:R-:W-:Y:S01]  /*2930*/  ISETP.GT.AND P3, PT, R3, 0x11, PT ;  /* 0x000000110300780c */ /* 0x000fe20003f64270 */
[--C-:B------:R-:W-:Y:S01]  /*2940*/  FFMA.FTZ R28, R20, UR10, -R48.reuse ;  /* 0x0000000a141c7c23 */ /* 0x100fe20008010830 */
[----:B---3--:R-:W-:Y:S01]  /*2950*/  FSEL R12, R32, -INF , P2 ;  /* 0xff800000200c7808 */ /* 0x008fe20001000000 */
[--C-:B------:R-:W-:Y:S01]  /*2960*/  FFMA.FTZ R30, R21, UR10, -R48.reuse ;  /* 0x0000000a151e7c23 */ /* 0x100fe20008010830 */
[----:B------:R-:W-:Y:S01]  /*2970*/  FMNMX.FTZ R15, R10, R15, !PT ;  /* 0x0000000f0a0f7209 */ /* 0x000fe20007810000 */
[----:B------:R3:W-:Y:S01]  /*2980*/  MUFU.EX2 R52, R28 ;  /* 0x0000001c00347308 */ /* 0x0007e20000000800 */
[----:B------:R-:W-:Y:S01]  /*2990*/  ISETP.GT.AND P2, PT, R3, 0x18, PT ;  /* 0x000000180300780c */ /* 0x000fe20003f44270 */
[--C-:B------:R-:W-:Y:S01]  /*29a0*/  FFMA.FTZ R32, R25, UR10, -R48.reuse ;  /* 0x0000000a19207c23 */ /* 0x100fe20008010830 */
[----:B------:R-:W-:Y:S01]  /*29b0*/  FSEL R13, R72, -INF , P3 ;  /* 0xff800000480d7808 */ /* 0x000fe20001800000 */
[--C-:B------:R-:W-:Y:S01]  /*29c0*/  FFMA.FTZ R38, R38, UR10, -R48.reuse ;  /* 0x0000000a26267c23 */ /* 0x100fe20008010830 */
[----:B------:R-:W-:Y:S01]  /*29d0*/  FMNMX.FTZ R24, R12, R15, !PT ;  /* 0x0000000f0c187209 */ /* 0x000fe20007810000 */
[--C-:B------:R-:W-:Y:S01]  /*29e0*/  FFMA.FTZ R39, R39, UR10, -R48.reuse ;  /* 0x0000000a27277c23 */ /* 0x100fe20008010830 */
[----:B------:R-:W-:Y:S01]  /*29f0*/  ISETP.GT.AND P3, PT, R3, 0x19, PT ;  /* 0x000000190300780c */ /* 0x000fe20003f64270 */
[----:B------:R-:W4:Y:S01]  /*2a00*/  MUFU.TANH R57, R57 ;  /* 0x0000003900397308 */ /* 0x000f220000002400 */
[----:B0-----:R-:W-:Y:S01]  /*2a10*/  FSEL R14, R36, -INF , P2 ;  /* 0xff800000240e7808 */ /* 0x001fe20001000000 */
[--C-:B------:R-:W-:Y:S01]  /*2a20*/  FFMA.FTZ R36, R29, UR10, -R48.reuse ;  /* 0x0000000a1d247c23 */ /* 0x100fe20008010830 */
[----:B--2---:R-:W-:Y:S01]  /*2a30*/  FMNMX.FTZ R45, R13, R24, !PT ;  /* 0x000000180d2d7209 */ /* 0x004fe20007810000 */
[--C-:B------:R-:W-:Y:S01]  /*2a40*/  FFMA.FTZ R40, R40, UR10, -R48.reuse ;  /* 0x0000000a28287c23 */ /* 0x100fe20008010830 */
[----:B------:R-:W-:Y:S01]  /*2a50*/  ISETP.GT.AND P2, PT, R3, 0x20, PT ;  /* 0x000000200300780c */ /* 0x000fe20003f44270 */
[--C-:B------:R-:W-:Y:S01]  /*2a60*/  FFMA.FTZ R41, R41, UR10, -R48.reuse ;  /* 0x0000000a29297c23 */ /* 0x100fe20008010830 */
[----:B------:R-:W-:Y:S01]  /*2a70*/  FSEL R15, R73, -INF , P3 ;  /* 0xff800000490f7808 */ /* 0x000fe20001800000 */
[----:B------:R0:W-:Y:S01]  /*2a80*/  MUFU.EX2 R155, R30 ;  /* 0x0000001e009b7308 */ /* 0x0001e20000000800 */
[----:B------:R-:W-:Y:S01]  /*2a90*/  FMNMX.FTZ R24, R14, R45, !PT ;  /* 0x0000002d0e187209 */ /* 0x000fe20007810000 */
[--C-:B------:R-:W-:Y:S01]  /*2aa0*/  FFMA.FTZ R42, R42, UR10, -R48.reuse ;  /* 0x0000000a2a2a7c23 */ /* 0x100fe20008010830 */
[----:B------:R-:W-:Y:S01]  /*2ab0*/  ISETP.GT.AND P3, PT, R3, 0x21, PT ;  /* 0x000000210300780c */ /* 0x000fe20003f64270 */
[--C-:B------:R-:W-:Y:S01]  /*2ac0*/  FFMA.FTZ R43, R43, UR10, -R48.reuse ;  /* 0x0000000a2b2b7c23 */ /* 0x100fe20008010830 */
[----:B------:R-:W-:Y:S01]  /*2ad0*/  FSEL R20, R74, -INF , P2 ;  /* 0xff8000004a147808 */ /* 0x000fe20001000000 */
[--C-:B------:R-:W-:Y:S01]  /*2ae0*/  FFMA.FTZ R46, R46, UR10, -R48.reuse ;  /* 0x0000000a2e2e7c23 */ /* 0x100fe20008010830 */
[----:B------:R-:W-:Y:S01]  /*2af0*/  FMNMX.FTZ R45, R15, R24, !PT ;  /* 0x000000180f2d7209 */ /* 0x000fe20007810000 */
[----:B------:R-:W2:Y:S01]  /*2b00*/  MUFU.TANH R67, R60 ;  /* 0x0000003c00437308 */ /* 0x000ea20000002400 */
[----:B------:R-:W-:Y:S01]  /*2b10*/  ISETP.GT.AND P2, PT, R3, 0x28, PT ;  /* 0x000000280300780c */ /* 0x000fe20003f44270 */
[--C-:B------:R-:W-:Y:S01]  /*2b20*/  FFMA.FTZ R47, R47, UR10, -R48.reuse ;  /* 0x0000000a2f2f7c23 */ /* 0x100fe20008010830 */
[----:B------:R-:W-:Y:S01]  /*2b30*/  FSEL R21, R75, -INF , P3 ;  /* 0xff8000004b157808 */ /* 0x000fe20001800000 */
[--C-:B------:R-:W-:Y:S01]  /*2b40*/  FFMA.FTZ R50, R50, UR10, -R48.reuse ;  /* 0x0000000a32327c23 */ /* 0x100fe20008010830 */
[----:B------:R-:W-:Y:S01]  /*2b50*/  FMNMX.FTZ R26, R20, R45, !PT ;  /* 0x0000002d141a7209 */ /* 0x000fe20007810000 */
[--C-:B------:R-:W-:Y:S01]  /*2b60*/  FFMA.FTZ R51, R51, UR10, -R48.reuse ;  /* 0x0000000a33337c23 */ /* 0x100fe20008010830 */
[----:B------:R-:W-:Y:S01]  /*2b70*/  ISETP.GT.AND P3, PT, R3, 0x29, PT ;  /* 0x000000290300780c */ /* 0x000fe20003f64270 */
[----:B------:R-:W2:Y:S01]  /*2b80*/  MUFU.TANH R61, R61 ;  /* 0x0000003d003d7308 */ /* 0x000ea20000002400 */
[----:B-1----:R-:W-:Y:S01]  /*2b90*/  FSEL R24, R44, -INF , P2 ;  /* 0xff8000002c187808 */ /* 0x002fe20001000000 */
[--C-:B------:R-:W-:Y:S01]  /*2ba0*/  FFMA.FTZ R44, R31, UR10, -R48.reuse ;  /* 0x0000000a1f2c7c23 */ /* 0x100fe20008010830 */
[----:B------:R-:W-:Y:S01]  /*2bb0*/  FMNMX.FTZ R45, R21, R26, !PT ;  /* 0x0000001a152d7209 */ /* 0x000fe20007810000 */
[--C-:B------:R-:W-:Y:S01]  /*2bc0*/  FFMA.FTZ R54, R54, UR10, -R48.reuse ;  /* 0x0000000a36367c23 */ /* 0x100fe20008010830 */
[----:B------:R-:W-:Y:S01]  /*2bd0*/  ISETP.GT.AND P2, PT, R3, 0x30, PT ;  /* 0x000000300300780c */ /* 0x000fe20003f44270 */
[--C-:B------:R-:W-:Y:S01]  /*2be0*/  FFMA.FTZ R55, R55, UR10, -R48.reuse ;  /* 0x0000000a37377c23 */ /* 0x100fe20008010830 */
[----:B------:R-:W-:Y:S01]  /*2bf0*/  FSEL R25, R34, -INF , P3 ;  /* 0xff80000022197808 */ /* 0x000fe20001800000 */
[--C-:B------:R-:W-:Y:S01]  /*2c00*/  FFMA.FTZ R34, R27, UR10, -R48.reuse ;  /* 0x0000000a1b227c23 */ /* 0x100fe20008010830 */
[----:B---3--:R-:W-:Y:S01]  /*2c10*/  FMNMX.FTZ R28, R24, R45, !PT ;  /* 0x0000002d181c7209 */ /* 0x008fe20007810000 */
[----:B------:R1:W-:Y:S01]  /*2c20*/  MUFU.EX2 R56, R32 ;  /* 0x0000002000387308 */ /* 0x0003e20000000800 */
[----:B------:R-:W-:Y:S01]  /*2c30*/  ISETP.GT.AND P3, PT, R3, 0x31, PT ;  /* 0x000000310300780c */ /* 0x000fe20003f64270 */
[----:B------:R-:W-:Y:S01]  /*2c40*/  FFMA.FTZ R58, R58, UR10, -R48 ;  /* 0x0000000a3a3a7c23 */ /* 0x000fe20008010830 */
[----:B------:R-:W-:-:S02]  /*2c50*/  FSEL R26, R62, -INF , P2 ;  /* 0xff8000003e1a7808 */ /* 0x000fc40001000000 */
[----:B------:R-:W-:Y:S02]  /*2c60*/  FMNMX.FTZ R45, R25, R28, !PT ;  /* 0x0000001c192d7209 */ /* 0x000fe40007810000 */
[----:B------:R-:W-:Y:S01]  /*2c70*/  ISETP.GT.AND P2, PT, R3, 0x38, PT ;  /* 0x000000380300780c */ /* 0x000fe20003f44270 */
[----:B------:R-:W3:Y:S01]  /*2c80*/  MUFU.TANH R64, R64 ;  /* 0x0000004000407308 */ /* 0x000ee20000002400 */
[----:B------:R-:W-:Y:S01]  /*2c90*/  FSEL R27, R49, -INF , P3 ;  /* 0xff800000311b7808 */ /* 0x000fe20001800000 */
[----:B------:R-:W-:Y:S01]  /*2ca0*/  FFMA.FTZ R49, R33, UR10, -R48 ;  /* 0x0000000a21317c23 */ /* 0x000fe20008010830 */
[----:B0-----:R-:W-:Y:S02]  /*2cb0*/  FMNMX.FTZ R30, R26, R45, !PT ;  /* 0x0000002d1a1e7209 */ /* 0x001fe40007810000 */
[----:B------:R-:W-:Y:S02]  /*2cc0*/  ISETP.GT.AND P3, PT, R3, 0x39, PT ;  /* 0x000000390300780c */ /* 0x000fe40003f64270 */
[----:B------:R-:W-:Y:S01]  /*2cd0*/  FSEL R28, R63, -INF , P2 ;  /* 0xff8000003f1c7808 */ /* 0x000fe20001000000 */
[----:B------:R-:W0:Y:S01]  /*2ce0*/  MUFU.TANH R65, R65 ;  /* 0x0000004100417308 */ /* 0x000e220000002400 */
[----:B------:R-:W-:-:S02]  /*2cf0*/  FMNMX.FTZ R45, R27, R30, !PT ;  /* 0x0000001e1b2d7209 */ /* 0x000fc40007810000 */
[----:B------:R-:W-:Y:S02]  /*2d00*/  ISETP.GT.AND P2, PT, R3, 0x40, PT ;  /* 0x000000400300780c */ /* 0x000fe40003f44270 */
[----:B-----5:R-:W-:Y:S01]  /*2d10*/  FSEL R29, R53, -INF , P3 ;  /* 0xff800000351d7808 */ /* 0x020fe20001800000 */
[----:B------:R-:W-:Y:S01]  /*2d20*/  FFMA.FTZ R53, R35, UR10, -R48 ;  /* 0x0000000a23357c23 */ /* 0x000fe20008010830 */
[----:B-1----:R-:W-:Y:S01]  /*2d30*/  FMNMX.FTZ R32, R28, R45, !PT ;  /* 0x0000002d1c207209 */ /* 0x002fe20007810000 */
[----:B------:R1:W-:Y:S01]  /*2d40*/  MUFU.EX2 R157, R34 ;  /* 0x00000022009d7308 */ /* 0x0003e20000000800 */
[----:B------:R-:W-:Y:S02]  /*2d50*/  ISETP.GT.AND P3, PT, R3, 0x41, PT ;  /* 0x000000410300780c */ /* 0x000fe40003f64270 */
[----:B------:R-:W-:Y:S02]  /*2d60*/  FSEL R30, R66, -INF , P2 ;  /* 0xff800000421e7808 */ /* 0x000fe40001000000 */
[----:B------:R-:W-:-:S02]  /*2d70*/  FMNMX.FTZ R45, R29, R32, !PT ;  /* 0x000000201d2d7209 */ /* 0x000fc40007810000 */
[----:B------:R-:W-:Y:S01]  /*2d80*/  ISETP.GT.AND P2, PT, R3, 0x48, PT ;  /* 0x000000480300780c */ /* 0x000fe20003f44270 */
[----:B------:R-:W5:Y:S01]  /*2d90*/  MUFU.TANH R68, R68 ;  /* 0x0000004400447308 */ /* 0x000f620000002400 */
[----:B----4-:R-:W-:Y:S02]  /*2da0*/  FSEL R31, R57, -INF , P3 ;  /* 0xff800000391f7808 */ /* 0x010fe40001800000 */
[----:B-1----:R-:W-:Y:S02]  /*2db0*/  FMNMX.FTZ R34, R30, R45, !PT ;  /* 0x0000002d1e227209 */ /* 0x002fe40007810000 */
[----:B------:R-:W-:Y:S02]  /*2dc0*/  ISETP.GT.AND P3, PT, R3, 0x49, PT ;  /* 0x000000490300780c */ /* 0x000fe40003f64270 */
[----:B--2---:R-:W-:Y:S01]  /*2dd0*/  FSEL R32, R67, -INF , P2 ;  /* 0xff80000043207808 */ /* 0x004fe20001000000 */
[----:B------:R-:W1:Y:S01]  /*2de0*/  MUFU.TANH R69, R69 ;  /* 0x0000004500457308 */ /* 0x000e620000002400 */
[----:B------:R-:W-:-:S02]  /*2df0*/  FMNMX.FTZ R45, R31, R34, !PT ;  /* 0x000000221f2d7209 */ /* 0x000fc40007810000 */
[----:B------:R-:W-:Y:S02]  /*2e00*/  ISETP.GT.AND P2, PT, R3, 0x50, PT ;  /* 0x000000500300780c */ /* 0x000fe40003f44270 */
[----:B------:R-:W-:Y:S02]  /*2e10*/  FSEL R33, R61, -INF , P3 ;  /* 0xff8000003d217808 */ /* 0x000fe40001800000 */
[C---:B------:R-:W-:Y:S01]  /*2e20*/  ISETP.GT.AND P3, PT, R3.reuse, 0x51, PT ;  /* 0x000000510300780c */ /* 0x040fe20003f64270 */
[----:B------:R2:W-:Y:S01]  /*2e30*/  MUFU.EX2 R60, R36 ;  /* 0x00000024003c7308 */ /* 0x0005e20000000800 */
[----:B---3--:R-:W-:Y:S02]  /*2e40*/  FSEL R34, R64, -INF , P2 ;  /* 0xff80000040227808 */ /* 0x008fe40001000000 */
[----:B------:R-:W-:Y:S02]  /*2e50*/  ISETP.GT.AND P2, PT, R3, 0x58, PT ;  /* 0x000000580300780c */ /* 0x000fe40003f44270 */
[----:B0-----:R-:W-:-:S02]  /*2e60*/  FSEL R35, R65, -INF , P3 ;  /* 0xff80000041237808 */ /* 0x001fc40001800000 */
[----:B------:R-:W-:Y:S01]  /*2e70*/  ISETP.GT.AND P3, PT, R3, 0x59, PT ;  /* 0x000000590300780c */ /* 0x000fe20003f64270 */
[----:B------:R0:W-:Y:S01]  /*2e80*/  MUFU.EX2 R159, R44 ;  /* 0x0000002c009f7308 */ /* 0x0001e20000000800 */
[----:B--2---:R-:W-:-:S04]  /*2e90*/  FMNMX.FTZ R36, R32, R45, !PT ;  /* 0x0000002d20247209 */ /* 0x004fc80007810000 */
[----:B------:R-:W-:Y:S02]  /*2ea0*/  FMNMX.FTZ R45, R33, R36, !PT ;  /* 0x00000024212d7209 */ /* 0x000fe40007810000 */
[----:B-----5:R-:W-:Y:S01]  /*2eb0*/  FSEL R36, R68, -INF , P2 ;  /* 0xff80000044247808 */ /* 0x020fe20001000000 */
[----:B------:R2:W-:Y:S01]  /*2ec0*/  MUFU.EX2 R163, R38 ;  /* 0x0000002600a37308 */ /* 0x0005e20000000800 */
[----:B0-----:R-:W-:Y:S01]  /*2ed0*/  FMNMX.FTZ R44, R34, R45, !PT ;  /* 0x0000002d222c7209 */ /* 0x001fe20007810000 */
[--C-:B------:R-:W-:Y:S01]  /*2ee0*/  FFMA.FTZ R45, R37, UR10, -R48.reuse ;  /* 0x0000000a252d7c23 */ /* 0x100fe20008010830 */
[----:B-1----:R-:W-:Y:S01]  /*2ef0*/  FSEL R37, R69, -INF , P3 ;  /* 0xff80000045257808 */ /* 0x002fe20001800000 */
[----:B------:R-:W-:Y:S01]  /*2f00*/  FFMA.FTZ R48, R59, UR10, -R48 ;  /* 0x0000000a3b307c23 */ /* 0x000fe20008010830 */
[----:B------:R-:W-:-:S03]  /*2f10*/  FMNMX.FTZ R3, R35, R44, !PT ;  /* 0x0000002c23037209 */ /* 0x000fc60007810000 */
[----:B------:R-:W-:Y:S01]  /*2f20*/  MUFU.EX2 R153, R153 ;  /* 0x0000009900997308 */ /* 0x000fe20000000800 */
[----:B------:R-:W-:-:S04]  /*2f30*/  FMNMX.FTZ R44, R36, R3, !PT ;  /* 0x00000003242c7209 */ /* 0x000fc80007810000 */
[----:B------:R-:W-:-:S03]  /*2f40*/  FMNMX.FTZ R44, R37, R44, !PT ;  /* 0x0000002c252c7209 */ /* 0x000fc60007810000 */
[----:B------:R-:W-:Y:S02]  /*2f50*/  MUFU.EX2 R66, R39 ;  /* 0x0000002700427308 */ /* 0x000fe40000000800 */
[----:B------:R-:W2:Y:S06]  /*2f60*/  SHFL.BFLY PT, R3, R44, 0x2, 0x1f ;  /* 0x0c401f002c037f89 */ /* 0x000eac00000e0000 */
[----:B------:R-:W-:Y:S08]  /*2f70*/  MUFU.EX2 R62, R49 ;  /* 0x00000031003e7308 */ /* 0x000ff00000000800 */
[----:B------:R-:W-:Y:S08]  /*2f80*/  MUFU.EX2 R53, R53 ;  /* 0x0000003500357308 */ /* 0x000ff00000000800 */
[----:B------:R-:W0:Y:S01]  /*2f90*/  MUFU.EX2 R64, R45 ;  /* 0x0000002d00407308 */ /* 0x000e220000000800 */
[----:B--2---:R-:W-:-:S05]  /*2fa0*/  FMNMX.FTZ R38, R44, R3, !PT ;  /* 0x000000032c267209 */ /* 0x004fca0007810000 */
        /* <DEDUP_REMOVED lines=9> */
[----:B------:R-:W-:-:S04]  /*3040*/  FMUL.FTZ R38, R3, UR10 ;  /* 0x0000000a03267c20 */ /* 0x000fc80008410000 */
[----:B------:R-:W-:Y:S01]  /*3050*/  MUFU.EX2 R46, R46 ;  /* 0x0000002e002e7308 */ /* 0x000fe20000000800 */
[----:B------:R-:W-:Y:S02]  /*3060*/  FSEL R38, R38, RZ, P2 ;  /* 0x000000ff26267208 */ /* 0x000fe40001000000 */
[----:B------:R-:W-:Y:S02]  /*3070*/  LOP3.LUT P2, RZ, R76, 0x7f, RZ, 0xc0, !PT ;  /* 0x0000007f4cff7812 */ /* 0x000fe4000784c0ff */
[----:B------:R-:W-:Y:S01]  /*3080*/  SHF.R.U32.HI R76, RZ, 0x7, R76 ;  /* 0x00000007ff4c7819 */ /* 0x000fe2000001164c */
[--C-:B------:R-:W-:Y:S01]  /*3090*/  FFMA.FTZ R5, R5, UR10, -R38.reuse ;  /* 0x0000000a05057c23 */ /* 0x100fe20008010826 */
        /* <DEDUP_REMOVED lines=12> */
[----:B------:R-:W2:Y:S01]  /*3160*/  MUFU.EX2 R5, R5 ;  /* 0x0000000500057308 */ /* 0x000ea20000000800 */
[----:B-1----:R-:W-:Y:S01]  /*3170*/  FADD.FTZ R4, R153, R52 ;  /* 0x0000003499047221 */ /* 0x002fe20000010000 */
[--C-:B------:R-:W-:Y:S01]  /*3180*/  FFMA.FTZ R26, R26, UR10, -R38.reuse ;  /* 0x0000000a1a1a7c23 */ /* 0x100fe20008010826 */
[--C-:B------:R-:W-:Y:S01]  /*3190*/  FFMA.FTZ R27, R27, UR10, -R38.reuse ;  /* 0x0000000a1b1b7c23 */ /* 0x100fe20008010826 */
[--C-:B------:R-:W-:Y:S01]  /*31a0*/  FFMA.FTZ R28, R28, UR10, -R38.reuse ;  /* 0x0000000a1c1c7c23 */ /* 0x100fe20008010826 */
[--C-:B------:R-:W-:Y:S01]  /*31b0*/  FFMA.FTZ R29, R29, UR10, -R38.reuse ;  /* 0x0000000a1d1d7c23 */ /* 0x100fe20008010826 */
[--C-:B------:R-:W-:Y:S01]  /*31c0*/  FFMA.FTZ R30, R30, UR10, -R38.reuse ;  /* 0x0000000a1e1e7c23 */ /* 0x100fe20008010826 */
[--C-:B------:R-:W-:Y:S01]  /*31d0*/  FFMA.FTZ R31, R31, UR10, -R38.reuse ;  /* 0x0000000a1f1f7c23 */ /* 0x100fe20008010826 */
[----:B------:R1:W3:Y:S01]  /*31e0*/  MUFU.EX2 R154, R9 ;  /* 0x00000009009a7308 */ /* 0x0002e20000000800 */
[--C-:B------:R-:W-:Y:S01]  /*31f0*/  FFMA.FTZ R32, R32, UR10, -R38.reuse ;  /* 0x0000000a20207c23 */ /* 0x100fe20008010826 */
[--C-:B------:R-:W-:Y:S01]  /*3200*/  FFMA.FTZ R33, R33, UR10, -R38.reuse ;  /* 0x0000000a21217c23 */ /* 0x100fe20008010826 */
[--C-:B------:R-:W-:Y:S01]  /*3210*/  FFMA.FTZ R34, R34, UR10, -R38.reuse ;  /* 0x0000000a22227c23 */ /* 0x100fe20008010826 */
[--C-:B------:R-:W-:Y:S01]  /*3220*/  FFMA.FTZ R35, R35, UR10, -R38.reuse ;  /* 0x0000000a23237c23 */ /* 0x100fe20008010826 */
[--C-:B------:R-:W-:Y:S01]  /*3230*/  FFMA.FTZ R36, R36, UR10, -R38.reuse ;  /* 0x0000000a24247c23 */ /* 0x100fe20008010826 */
[----:B------:R-:W-:Y:S01]  /*3240*/  FFMA.FTZ R37, R37, UR10, -R38 ;  /* 0x0000000a25257c23 */ /* 0x000fe20008010826 */
[----:B0-----:R-:W-:Y:S01]  /*3250*/  F2FP.F16.F32.PACK_AB R167, R43, R42 ;  /* 0x0000002a2ba7723e */ /* 0x001fe200000000ff */
[----:B------:R0:W4:Y:S01]  /*3260*/  MUFU.EX2 R39, R10 ;  /* 0x0000000a00277308 */ /* 0x0001220000000800 */
[----:B-1----:R-:W-:Y:S01]  /*3270*/  FADD.FTZ R9, R155, R4 ;  /* 0x000000049b097221 */ /* 0x002fe20000010000 */
[----:B------:R-:W-:-:S02]  /*3280*/  F2FP.F16.F32.PACK_AB R153, R52, R153 ;  /* 0x000000993499723e */ /* 0x000fc400000000ff */
[C---:B------:R-:W-:Y:S01]  /*3290*/  F2FP.F16.F32.PACK_AB R155, R56.reuse, R155 ;  /* 0x0000009b389b723e */ /* 0x040fe200000000ff */
[----:B------:R-:W-:Y:S01]  /*32a0*/  FADD.FTZ R4, R56, R9 ;  /* 0x0000000938047221 */ /* 0x000fe20000010000 */
[----:B--2---:R-:W-:Y:S01]  /*32b0*/  FADD.FTZ R9, R152, R5 ;  /* 0x0000000598097221 */ /* 0x004fe20000010000 */
[----:B------:R-:W-:Y:S01]  /*32c0*/  F2FP.F16.F32.PACK_AB R152, R5, R152 ;  /* 0x000000980598723e */ /* 0x000fe200000000ff */
[----:B------:R-:W1:Y:S01]  /*32d0*/  MUFU.EX2 R12, R12 ;  /* 0x0000000c000c7308 */ /* 0x000e620000000800 */
[----:B------:R-:W-:Y:S01]  /*32e0*/  FADD.FTZ R45, R157, R4 ;  /* 0x000000049d2d7221 */ /* 0x000fe20000010000 */
[----:B---3--:R-:W-:Y:S01]  /*32f0*/  FADD.FTZ R4, R154, R9 ;  /* 0x000000099a047221 */ /* 0x008fe20000010000 */
[----:B------:R-:W-:Y:S02]  /*3300*/  IADD3 R9, -R76, 0xb, RZ ;  /* 0x0000000b4c097810 */ /* 0x000fe40007ffe1ff */
[C---:B0-----:R-:W-:Y:S01]  /*3310*/  FADD.FTZ R10, R60.reuse, R45 ;  /* 0x0000002d3c0a7221 */ /* 0x041fe20000010000 */
[----:B------:R-:W-:-:S02]  /*3320*/  F2FP.F16.F32.PACK_AB R157, R60, R157 ;  /* 0x0000009d3c9d723e */ /* 0x000fc400000000ff */
[----:B------:R-:W0:Y:S01]  /*3330*/  MUFU.EX2 R13, R13 ;  /* 0x0000000d000d7308 */ /* 0x000e220000000800 */
[----:B------:R-:W-:Y:S01]  /*3340*/  FADD.FTZ R49, R159, R10 ;  /* 0x0000000a9f317221 */ /* 0x000fe20000010000 */
[C---:B----4-:R-:W-:Y:S01]  /*3350*/  FADD.FTZ R45, R39.reuse, R4 ;  /* 0x00000004272d7221 */ /* 0x050fe20000010000 */
[----:B------:R-:W-:Y:S01]  /*3360*/  @!P2 VIADD R4, R6, 0x22840 ;  /* 0x000228400604a836 */ /* 0x000fe20000000000 */
[C---:B------:R-:W-:Y:S01]  /*3370*/  F2FP.F16.F32.PACK_AB R159, R62.reuse, R159 ;  /* 0x0000009f3e9f723e */ /* 0x040fe200000000ff */
[----:B------:R-:W-:Y:S01]  /*3380*/  FADD.FTZ R44, R62, R49 ;  /* 0x000000313e2c7221 */ /* 0x000fe20000010000 */
[----:B------:R-:W-:Y:S02]  /*3390*/  F2FP.F16.F32.PACK_AB R154, R39, R154 ;  /* 0x0000009a279a723e */ /* 0x000fe400000000ff */
[----:B------:R-:W2:Y:S01]  /*33a0*/  MUFU.EX2 R14, R14 ;  /* 0x0000000e000e7308 */ /* 0x000ea20000000800 */
[----:B-1----:R-:W-:Y:S01]  /*33b0*/  FADD.FTZ R10, R12, R45 ;  /* 0x0000002d0c0a7221 */ /* 0x002fe20000010000 */
[----:B------:R-:W-:Y:S01]  /*33c0*/  FADD.FTZ R49, R53, R44 ;  /* 0x0000002c35317221 */ /* 0x000fe20000010000 */
[----:B------:R-:W-:Y:S01]  /*33d0*/  @!P2 PRMT R4, RZ, 0x654, R4 ;  /* 0x00000654ff04a816 */ /* 0x000fe20000000004 */
[----:B------:R1:W-:Y:S06]  /*33e0*/  BAR.ARV R9, 0x100 ;  /* 0x000400090000751d */ /* 0x0003ec0000002000 */
[----:B------:R-:W3:Y:S01]  /*33f0*/  MUFU.EX2 R15, R15 ;  /* 0x0000000f000f7308 */ /* 0x000ee20000000800 */
[C---:B0-----:R-:W-:Y:S01]  /*3400*/  FADD.FTZ R45, R13.reuse, R10 ;  /* 0x0000000a0d2d7221 */ /* 0x041fe20000010000 */
[----:B------:R-:W-:Y:S01]  /*3410*/  FADD.FTZ R44, R64, R49 ;  /* 0x00000031402c7221 */ /* 0x000fe20000010000 */
[----:B------:R0:W-:Y:S01]  /*3420*/  @!P2 SYNCS.ARRIVE.TRANS64.RED.A1T0 RZ, [R4+URZ], RZ ;  /* 0x000000ff04ffa9a7 */ /* 0x0001e2000810043f */
[----:B------:R-:W-:-:S02]  /*3430*/  F2FP.F16.F32.PACK_AB R156, R13, R12 ;  /* 0x0000000c0d9c723e */ /* 0x000fc400000000ff */
[----:B------:R-:W-:Y:S01]  /*3440*/  FADD.FTZ R49, R163, R44 ;  /* 0x0000002ca3317221 */ /* 0x000fe20000010000 */
[----:B--2---:R-:W-:Y:S01]  /*3450*/  FADD.FTZ R10, R14, R45 ;  /* 0x0000002d0e0a7221 */ /* 0x004fe20000010000 */
[----:B------:R-:W0:Y:S01]  /*3460*/  MUFU.EX2 R20, R20 ;  /* 0x0000001400147308 */ /* 0x000e220000000800 */
[C---:B------:R-:W-:Y:S01]  /*3470*/  F2FP.F16.F32.PACK_AB R163, R66.reuse, R163 ;  /* 0x000000a342a3723e */ /* 0x040fe200000000ff */
[----:B------:R-:W-:-:S06]  /*3480*/  FADD.FTZ R49, R66, R49 ;  /* 0x0000003142317221 */ /* 0x000fcc0000010000 */
[----:B------:R-:W2:Y:S01]  /*3490*/  MUFU.EX2 R21, R21 ;  /* 0x0000001500157308 */ /* 0x000ea20000000800 */
[C---:B---3--:R-:W-:Y:S01]  /*34a0*/  FADD.FTZ R45, R15.reuse, R10 ;  /* 0x0000000a0f2d7221 */ /* 0x048fe20000010000 */
[----:B------:R-:W-:Y:S01]  /*34b0*/  FADD.FTZ R10, R40, R49 ;  /* 0x00000031280a7221 */ /* 0x000fe20000010000 */
[----:B------:R-:W-:-:S03]  /*34c0*/  F2FP.F16.F32.PACK_AB R158, R15, R14 ;  /* 0x0000000e0f9e723e */ /* 0x000fc600000000ff */
[----:B------:R-:W-:Y:S02]  /*34d0*/  FADD.FTZ R49, R41, R10 ;  /* 0x0000000a29317221 */ /* 0x000fe40000010000 */
[----:B------:R-:W3:Y:S01]  /*34e0*/  MUFU.EX2 R24, R24 ;  /* 0x0000001800187308 */ /* 0x000ee20000000800 */
[----:B0-----:R-:W-:Y:S01]  /*34f0*/  FADD.FTZ R4, R20, R45 ;  /* 0x0000002d14047221 */ /* 0x001fe20000010000 */
[----:B------:R-:W-:-:S04]  /*3500*/  FADD.FTZ R10, R42, R49 ;  /* 0x000000312a0a7221 */ /* 0x000fc80000010000 */
[----:B------:R-:W-:Y:S02]  /*3510*/  FADD.FTZ R49, R43, R10 ;  /* 0x0000000a2b317221 */ /* 0x000fe40000010000 */
[----:B------:R-:W0:Y:S01]  /*3520*/  MUFU.EX2 R25, R25 ;  /* 0x0000001900197308 */ /* 0x000e220000000800 */
[C---:B--2---:R-:W-:Y:S01]  /*3530*/  FADD.FTZ R45, R21.reuse, R4 ;  /* 0x00000004152d7221 */ /* 0x044fe20000010000 */
[----:B------:R-:W-:Y:S01]  /*3540*/  FADD.FTZ R10, R46, R49 ;  /* 0x000000312e0a7221 */ /* 0x000fe20000010000 */
[----:B------:R-:W-:-:S05]  /*3550*/  F2FP.F16.F32.PACK_AB R160, R21, R20 ;  /* 0x0000001415a0723e */ /* 0x000fca00000000ff */
        /* <DEDUP_REMOVED lines=8> */
[C---:B---3--:R-:W-:Y:S01]  /*35e0*/  FADD.FTZ R45, R27.reuse, R4 ;  /* 0x000000041b2d7221 */ /* 0x048fe20000010000 */
[----:B------:R-:W-:-:S06]  /*35f0*/  F2FP.F16.F32.PACK_AB R164, R27, R26 ;  /* 0x0000001a1ba4723e */ /* 0x000fcc00000000ff */
[----:B------:R-:W3:Y:S01]  /*3600*/  MUFU.EX2 R50, R50 ;  /* 0x0000003200327308 */ /* 0x000ee20000000800 */
[C---:B0-----:R-:W-:Y:S01]  /*3610*/  FADD.FTZ R49, R47.reuse, R10 ;  /* 0x0000000a2f317221 */ /* 0x041fe20000010000 */
[----:B------:R-:W-:-:S06]  /*3620*/  F2FP.F16.F32.PACK_AB R169, R47, R46 ;  /* 0x0000002e2fa9723e */ /* 0x000fcc00000000ff */
[----:B------:R-:W0:Y:S01]  /*3630*/  MUFU.EX2 R29, R29 ;  /* 0x0000001d001d7308 */ /* 0x000e220000000800 */
[----:B--2---:R-:W-:-:S07]  /*3640*/  FADD.FTZ R4, R28, R45 ;  /* 0x0000002d1c047221 */ /* 0x004fce0000010000 */
[----:B------:R-:W2:Y:S01]  /*3650*/  MUFU.EX2 R51, R51 ;  /* 0x0000003300337308 */ /* 0x000ea20000000800 */
[----:B---3--:R-:W-:-:S07]  /*3660*/  FADD.FTZ R10, R50, R49 ;  /* 0x00000031320a7221 */ /* 0x008fce0000010000 */
[----:B------:R-:W3:Y:S01]  /*3670*/  MUFU.EX2 R30, R30 ;  /* 0x0000001e001e7308 */ /* 0x000ee20000000800 */
[C---:B0-----:R-:W-:Y:S01]  /*3680*/  FADD.FTZ R45, R29.reuse, R4 ;  /* 0x000000041d2d7221 */ /* 0x041fe20000010000 */
[----:B------:R-:W-:-:S06]  /*3690*/  F2FP.F16.F32.PACK_AB R166, R29, R28 ;  /* 0x0000001c1da6723e */ /* 0x000fcc00000000ff */
[----:B------:R-:W0:Y:S01]  /*36a0*/  MUFU.EX2 R54, R54 ;  /* 0x0000003600367308 */ /* 0x000e220000000800 */
[C---:B--2---:R-:W-:Y:S01]  /*36b0*/  FADD.FTZ R49, R51.reuse, R10 ;  /* 0x0000000a33317221 */ /* 0x044fe20000010000 */
[----:B------:R-:W-:-:S06]  /*36c0*/  F2FP.F16.F32.PACK_AB R171, R51, R50 ;  /* 0x0000003233ab723e */ /* 0x000fcc00000000ff */
[----:B------:R-:W2:Y:S01]  /*36d0*/  MUFU.EX2 R31, R31 ;  /* 0x0000001f001f7308 */ /* 0x000ea20000000800 */
[----:B---3--:R-:W-:-:S07]  /*36e0*/  FADD.FTZ R4, R30, R45 ;  /* 0x0000002d1e047221 */ /* 0x008fce0000010000 */
[----:B------:R-:W3:Y:S01]  /*36f0*/  MUFU.EX2 R55, R55 ;  /* 0x0000003700377308 */ /* 0x000ee20000000800 */
[----:B0-----:R-:W-:-:S07]  /*3700*/  FADD.FTZ R10, R54, R49 ;  /* 0x00000031360a7221 */ /* 0x001fce0000010000 */
[----:B------:R-:W0:Y:S01]  /*3710*/  MUFU.EX2 R32, R32 ;  /* 0x0000002000207308 */ /* 0x000e220000000800 */
[C---:B--2---:R-:W-:Y:S01]  /*3720*/  FADD.FTZ R41, R31.reuse, R4 ;  /* 0x000000041f297221 */ /* 0x044fe20000010000 */
[----:B------:R-:W-:-:S06]  /*3730*/  F2FP.F16.F32.PACK_AB R168, R31, R30 ;  /* 0x0000001e1fa8723e */ /* 0x000fcc00000000ff */
[----:B------:R-:W2:Y:S01]  /*3740*/  MUFU.EX2 R58, R58 ;  /* 0x0000003a003a7308 */ /* 0x000ea20000000800 */
[C---:B---3--:R-:W-:Y:S01]  /*3750*/  FADD.FTZ R43, R55.reuse, R10 ;  /* 0x0000000a372b7221 */ /* 0x048fe20000010000 */
[----:B------:R-:W-:-:S06]  /*3760*/  F2FP.F16.F32.PACK_AB R173, R55, R54 ;  /* 0x0000003637ad723e */ /* 0x000fcc00000000ff */
[----:B------:R-:W3:Y:S01]  /*3770*/  MUFU.EX2 R33, R33 ;  /* 0x0000002100217308 */ /* 0x000ee20000000800 */
[----:B0-----:R-:W-:-:S07]  /*3780*/  FADD.FTZ R4, R32, R41 ;  /* 0x0000002920047221 */ /* 0x001fce0000010000 */
        /* <DEDUP_REMOVED lines=11> */
[C---:B---3--:R-:W-:Y:S01]  /*3840*/  FADD.FTZ R5, R35.reuse, R10 ;  /* 0x0000000a23057221 */ /* 0x048fe20000010000 */
[----:B------:R-:W-:-:S03]  /*3850*/  F2FP.F16.F32.PACK_AB R172, R35, R34 ;  /* 0x0000002223ac723e */ /* 0x000fc600000000ff */
[----:B0-----:R-:W-:-:S04]  /*3860*/  FADD.FTZ R10, R36, R5 ;  /* 0x00000005240a7221 */ /* 0x001fc80000010000 */
[C---:B--2---:R-:W-:Y:S01]  /*3870*/  FADD.FTZ R5, R37.reuse, R10 ;  /* 0x0000000a25057221 */ /* 0x044fe20000010000 */
[----:B------:R-:W-:Y:S01]  /*3880*/  F2FP.F16.F32.PACK_AB R174, R37, R36 ;  /* 0x0000002425ae723e */ /* 0x000fe200000000ff */
[----:B-1----:R-:W-:Y:S06]  /*3890*/  @!P0 BRA `(.L_x_13401) ;  /* 0x0000000000048947 */ /* 0x002fec0003800000 */
[----:B------:R-:W-:Y:S01]  /*38a0*/  BPT.TRAP 0x1 ;  /* 0x000000040000795c */ /* 0x000fe20000300000 */
.L_x_13401:
[----:B------:R0:W1:Y:S01]  /*38b0*/  SYNCS.PHASECHK.TRANS64.TRYWAIT P3, [R6+URZ+0x22850], R11 ;  /* 0x0228500b060075a7 */ /* 0x000062000806017f */
[----:B------:R-:W-:Y:S05]  /*38c0*/  @!P0 BRA `(.L_x_13402) ;  /* 0x0000000000048947 */ /* 0x000fea0003800000 */
[----:B------:R-:W-:Y:S01]  /*38d0*/  BPT.TRAP 0x1 ;  /* 0x000000040000795c */ /* 0x000fe20000300000 */
.L_x_13402:
[----:B-1----:R-:W-:Y:S05]  /*38e0*/  @P3 BRA `(.L_x_13403) ;  /* 0x0000000000083947 */ /* 0x002fea0003800000 */
[----:B------:R-:W1:Y:S02]  /*38f0*/  SYNCS.PHASECHK.TRANS64.TRYWAIT P3, [R6+URZ+0x22850], R11 ;  /* 0x0228500b060075a7 */ /* 0x000e64000806017f */
[----:B-1----:R-:W-:Y:S05]  /*3900*/  @!P3 BRA `(.L_x_13404) ;  /* 0x000000cc0078b947 */ /* 0x002fea0003800000 */
.L_x_13403:
[----:B------:R-:W-:Y:S01]  /*3910*/  R2UR UR6, R7 ;  /* 0x00000000070672ca */ /* 0x000fe200000e0000 */
[----:B------:R2:W-:Y:S01]  /*3920*/  BAR.SYNC.DEFER_BLOCKING R8, 0x100 ;  /* 0x000400080000751d */ /* 0x0005e20000010000 */
[----:B------:R-:W-:Y:S01]  /*3930*/  UIMAD UR14, UR43, UR14, -UR15 ;  /* 0x0000000e2b0e72a4 */ /* 0x000fe2000f8e0a0f */
[----:B01----:R-:W-:Y:S01]  /*3940*/  @!P2 VIADD R6, R6, 0x22860 ;  /* 0x000228600606a836 */ /* 0x003fe20000000000 */
[----:B------:R-:W-:-:S03]  /*3950*/  UIADD3 UR23, UR41, -0x2, URZ ;  /* 0xfffffffe29177890 */ /* 0x000fc6000fffe03f */
[----:B------:R-:W-:Y:S01]  /*3960*/  UMOV UR7, 0x40000040 ;  /* 0x4000004000077882 */ /* 0x000fe20000000000 */
[----:B------:R-:W-:Y:S01]  /*3970*/  @UP0 ULDC UR18, c[0x0][0x450] ;  /* 0x0001140000120ab9 */ /* 0x000fe20000000800 */
[----:B------:R-:W-:-:S04]  /*3980*/  @!P2 PRMT R6, RZ, 0x654, R6 ;  /* 0x00000654ff06a816 */ /* 0x000fc80000000006 */
        /* <DEDUP_REMOVED lines=43> */
[----:B------:R-:W-:-:S04]  /*3c40*/  UIMAD.WIDE UR6, UR6, 0x2aaaaaab, URZ ;  /* 0x2aaaaaab060678a5 */ /* 0x000fc8000f8e023f */
[----:B------:R-:W-:-:S04]  /*3c50*/  USHF.R.U32.HI UR6, URZ, 0x1f, UR7 ;  /* 0x0000001f3f067899 */ /* 0x000fc80008011607 */
[----:B------:R-:W-:-:S04]  /*3c60*/  ULEA.HI.SX32 UR6, UR7, UR6, 0x1c ;  /* 0x0000000607067291 */ /* 0x000fc8000f8fe23f */
[----:B------:R-:W-:-:S04]  /*3c70*/  UISETP.LT.AND UP1, UPT, URZ, UR6, UPT ;  /* 0x000000063f00728c */ /* 0x000fc8000bf21270 */
[----:B------:R-:W-:-:S04]  /*3c80*/  USEL UR22, URZ, UR6, !UP1 ;  /* 0x000000063f167287 */ /* 0x000fc8000c800000 */
[----:B------:R-:W-:-:S06]  /*3c90*/  UISETP.GE.AND UP1, UPT, UR23, UR22, UPT ;  /* 0x000000161700728c */ /* 0x000fcc000bf26270 */
[----:B------:R-:W-:Y:S01]  /*3ca0*/  PLOP3.LUT P3, PT, PT, PT, UP1, 0x80, 0x0 ;  /* 0x000000000000781c */ /* 0x000fe20003f6f018 */
[----:B------:R-:W-:Y:S02]  /*3cb0*/  WARPGROUP.DEPBAR.LE gsb0, 0x0 ;  /* 0x00008000000079c5 */ /* 0x000fe40000010000 */
[----:B------:R2:W-:Y:S10]  /*3cc0*/  @!P2 SYNCS.ARRIVE.TRANS64.RED.A1T0 RZ, [R6+URZ], RZ ;  /* 0x000000ff06ffa9a7 */ /* 0x0005f4000810043f */
[----:B--2---:R-:W-:Y:S05]  /*3cd0*/  @!P3 BRA `(.L_x_13405) ;  /* 0x0000002800acb947 */ /* 0x004fea0003800000 */
[----:B------:R-:W-:Y:S01]  /*3ce0*/  IMAD.MOV.U32 R7, RZ, RZ, R0 ;  /* 0x000000ffff077224 */ /* 0x000fe200078e0000 */
[----:B------:R-:W-:Y:S01]  /*3cf0*/  ULDC UR25, c[0x0][0x288] ;  /* 0x0000a20000197ab9 */ /* 0x000fe20000000800 */
[----:B------:R-:W-:Y:S01]  /*3d00*/  IMAD.MOV.U32 R8, RZ, RZ, R3 ;  /* 0x000000ffff087224 */ /* 0x000fe200078e0003 */
[----:B------:R-:W-:Y:S01]  /*3d10*/  ULDC UR26, c[0x0][0x9d8] ;  /* 0x00027600001a7ab9 */ /* 0x000fe20000000800 */
[----:B------:R-:W-:-:S05]  /*3d20*/  ULDC UR24, c[0x0][0x988] ;  /* 0x0002620000187ab9 */ /* 0x000fca0000000800 */
.L_x_13414:
[----:B------:R-:W-:-:S04]  /*3d30*/  UIADD3 UR36, UR36, 0x1, URZ ;  /* 0x0000000124247890 */ /* 0x000fc8000fffe03f */
[----:B------:R-:W-:-:S04]  /*3d40*/  UISETP.NE.AND UP1, UPT, UR36, 0x2, UPT ;  /* 0x000000022400788c */ /* 0x000fc8000bf25270 */
[----:B------:R-:W-:Y:S02]  /*3d50*/  USEL UR6, URZ, 0x1, UP1 ;  /* 0x000000013f067887 */ /* 0x000fe40008800000 */
[----:B------:R-:W-:Y:S02]  /*3d60*/  USEL UR36, UR36, URZ, UP1 ;  /* 0x0000003f24247287 */ /* 0x000fe40008800000 */
[----:B------:R-:W-:Y:S01]  /*3d70*/  ULOP3.LUT UR37, UR37, UR6, URZ, 0x3c, !UPT ;  /* 0x0000000625257292 */ /* 0x000fe2000f8e3c3f */
[----:B0-----:R-:W-:Y:S11]  /*3d80*/  @!P0 BRA `(.L_x_13406) ;  /* 0x0000000000048947 */ /* 0x001ff60003800000 */
[----:B------:R-:W-:Y:S01]  /*3d90*/  BPT.TRAP 0x1 ;  /* 0x000000040000795c */ /* 0x000fe20000300000 */
.L_x_13406:
        /* <DEDUP_REMOVED lines=9> */
.L_x_13407:
[----:B-1----:R-:W-:Y:S05]  /*3e30*/  @P3 BRA `(.L_x_13408) ;  /* 0x0000000000083947 */ /* 0x002fea0003800000 */
[----:B------:R-:W1:Y:S02]  /*3e40*/  SYNCS.PHASECHK.TRANS64.TRYWAIT P3, [UR27+0x22830], R6 ;  /* 0x02283006ff0075a7 */ /* 0x000e64000806015b */
[----:B-1----:R-:W-:Y:S05]  /*3e50*/  @!P3 BRA `(.L_x_13409) ;  /* 0x000000c80038b947 */ /* 0x002fea0003800000 */
.L_x_13408:
[----:B------:R-:W-:Y:S01]  /*3e60*/  UIMAD UR6, UR36, 0x300, UR20 ;  /* 0x00000300240678a4 */ /* 0x000fe2000f8e0214 */
[----:B------:R-:W-:Y:S01]  /*3e70*/  WARPGROUP.ARRIVE ;  /* 0x00000000000079c5 */ /* 0x000fe20000000000 */
[----:B------:R-:W-:Y:S01]  /*3e80*/  UMOV UR7, 0x40000040 ;  /* 0x4000004000077882 */ /* 0x000fe20000000000 */
[----:B------:R-:W-:Y:S01]  /*3e90*/  UMOV UR11, 0x40000040 ;  /* 0x40000040000b7882 */ /* 0x000fe20000000000 */
[----:B------:R-:W-:Y:S01]  /*3ea0*/  UIADD3 UR10, UR6, 0x2, URZ ;  /* 0x00000002060a7890 */ /* 0x000fe2000fffe03f */
[----:B------:R-:W-:Y:S01]  /*3eb0*/  VIADD R0, R16, UR44 ;  /* 0x0000002c10007c36 */ /* 0x000fe20008000000 */
[----:B------:R-:W-:Y:S01]  /*3ec0*/  UIADD3 UR14, UR6, 0x4, URZ ;  /* 0x00000004060e7890 */ /* 0x000fe2000fffe03f */
[----:B------:R-:W2:Y:S01]  /*3ed0*/  S2R R216, SR_TID.X ;  /* 0x0000000000d87919 */ /* 0x000ea20000002100 */
[----:B------:R-:W-:Y:S01]  /*3ee0*/  UMOV UR15, 0x40000040 ;  /* 0x40000040000f7882 */ /* 0x000fe20000000000 */
[----:B------:R-:W-:Y:S01]  /*3ef0*/  HGMMA.64x96x16.F32 R152, gdesc[UR4], RZ, !UPT, gsb0 ;  /* 0x01600000049879f0 */ /* 0x000fe2000c0008ff */
[----:B------:R-:W-:Y:S01]  /*3f00*/  UIADD3 UR18, UR6, 0x6, URZ ;  /* 0x0000000606127890 */ /* 0x000fe2000fffe03f */
[----:B------:R-:W-:-:S02]  /*3f10*/  UMOV UR19, 0x40000040 ;  /* 0x4000004000137882 */ /* 0x000fc40000000000 */
[----:B------:R-:W-:Y:S02]  /*3f20*/  @UP0 ULDC UR6, c[0x0][0x44c] ;  /* 0x0001130000060ab9 */ /* 0x000fe40000000800 */
[----:B-1----:R-:W-:Y:S01]  /*3f30*/  @P1 IMAD.HI.U32 R3, R0, UR6, RZ ;  /* 0x0000000600031c27 */ /* 0x002fe2000f8e00ff */
[----:B------:R-:W-:-:S04]  /*3f40*/  @UP0 ULDC UR6, c[0x0][0x450] ;  /* 0x0001140000060ab9 */ /* 0x000fc80000000800 */
[----:B------:R-:W-:Y:S01]  /*3f50*/  @P1 SHF.R.U32.HI R0, RZ, UR6, R3 ;  /* 0x00000006ff001c19 */ /* 0x000fe20008011603 */
[----:B------:R-:W-:Y:S01]  /*3f60*/  UMOV UR6, 0x1 ;  /* 0x0000000100067882 */ /* 0x000fe20000000000 */
[----:B------:R-:W1:Y:S01]  /*3f70*/  LDC R3, c[0x0][0x2f0] ;  /* 0x0000bc00ff037b82 */ /* 0x000e620000000800 */
[----:B------:R-:W-:Y:S02]  /*3f80*/  UIMAD UR6, UR23, -0x60, UR6 ;  /* 0xffffffa0170678a4 */ /* 0x000fe4000f8e0206 */
[----:B------:R-:W3:Y:S01]  /*3f90*/  SHFL.IDX PT, R9, R0, 0x1, 0x1c1f ;  /* 0x003c1f0000097f89 */ /* 0x000ee200000e0000 */
        /* <DEDUP_REMOVED lines=14> */
[----:B------:R-:W-:Y:S02]  /*4080*/  IMAD.MOV.U32 R162, RZ, RZ, -0x2 ;  /* 0xfffffffeffa27424 */ /* 0x000fe400078e00ff */
[----:B------:R-:W-:Y:S01]  /*4090*/  FMUL.FTZ R155, R155, UR26 ;  /* 0x0000001a9b9b7c20 */ /* 0x000fe20008410000 */
[----:B------:R-:W-:Y:S01]  /*40a0*/  FMUL.FTZ R158, R158, UR26 ;  /* 0x0000001a9e9e7c20 */ /* 0x000fe20008410000 */
[----:B------:R-:W-:Y:S01]  /*40b0*/  FMUL.FTZ R14, R159, UR26 ;  /* 0x0000001a9f0e7c20 */ /* 0x000fe20008410000 */
[----:B------:R-:W2:Y:S01]  /*40c0*/  MUFU.TANH R154, R154 ;  /* 0x0000009a009a7308 */ /* 0x000ea20000002400 */
[----:B------:R-:W-:-:S02]  /*40d0*/  IMAD R162, R17, R162, UR6 ;  /* 0x0000000611a27e24 */ /* 0x000fc4000f8e02a2 */
[----:B------:R-:W-:Y:S01]  /*40e0*/  FMUL.FTZ R213, R152, UR26 ;  /* 0x0000001a98d57c20 */ /* 0x000fe20008410000 */
[----:B------:R-:W-:Y:S01]  /*40f0*/  FMUL.FTZ R202, R160, UR26 ;  /* 0x0000001aa0ca7c20 */ /* 0x000fe20008410000 */
[----:B------:R-:W-:Y:S01]  /*4100*/  FMUL.FTZ R160, R169, UR26 ;  /* 0x0000001aa9a07c20 */ /* 0x000fe20008410000 */
[----:B-1----:R-:W-:Y:S02]  /*4110*/  IMAD R162, R3, UR43, R162 ;  /* 0x0000002b03a27c24 */ /* 0x002fe4000f8e02a2 */
[----:B------:R-:W-:Y:S01]  /*4120*/  FMUL.FTZ R169, R163, UR26 ;  /* 0x0000001aa3a97c20 */ /* 0x000fe20008410000 */
[----:B------:R-:W-:Y:S01]  /*4130*/  FMUL.FTZ R201, R161, UR26 ;  /* 0x0000001aa1c97c20 */ /* 0x000fe20008410000 */
[----:B------:R1:W4:Y:S01]  /*4140*/  MUFU.TANH R11, R155 ;  /* 0x0000009b000b7308 */ /* 0x0003220000002400 */
[----:B------:R-:W-:Y:S01]  /*4150*/  FMUL.FTZ R161, R165, UR26 ;  /* 0x0000001aa5a17c20 */ /* 0x000fe20008410000 */
[----:B---3--:R-:W-:Y:S01]  /*4160*/  IADD3 R152, R9, -UR25, R162 ;  /* 0x8000001909987c10 */ /* 0x008fe2000fffe0a2 */
[----:B------:R-:W-:Y:S01]  /*4170*/  FMUL.FTZ R165, R166, UR26 ;  /* 0x0000001aa6a57c20 */ /* 0x000fe20008410000 */
[----:B------:R-:W-:Y:S01]  /*4180*/  FMUL.FTZ R163, R167, UR26 ;  /* 0x0000001aa7a37c20 */ /* 0x000fe20008410000 */
[----:B------:R-:W-:Y:S01]  /*4190*/  FMUL.FTZ R3, R179, UR26 ;  /* 0x0000001ab3037c20 */ /* 0x000fe20008410000 */
[----:B------:R-:W-:Y:S01]  /*41a0*/  ISETP.GT.AND P3, PT, R152, RZ, PT ;  /* 0x000000ff9800720c */ /* 0x000fe20003f64270 */
[----:B------:R-:W-:Y:S01]  /*41b0*/  FMUL.FTZ R214, R156, UR26 ;  /* 0x0000001a9cd67c20 */ /* 0x000fe20008410000 */
[----:B------:R3:W5:Y:S01]  /*41c0*/  MUFU.TANH R15, R158 ;  /* 0x0000009e000f7308 */ /* 0x0007620000002400 */
[----:B------:R-:W-:Y:S01]  /*41d0*/  ISETP.GT.AND P4, PT, R152, 0x1, PT ;  /* 0x000000019800780c */ /* 0x000fe20003f84270 */
[----:B------:R-:W-:Y:S01]  /*41e0*/  FMUL.FTZ R156, R171, UR26 ;  /* 0x0000001aab9c7c20 */ /* 0x000fe20008410000 */
[----:B--2---:R-:W-:Y:S01]  /*41f0*/  FSEL R159, R154, -INF , P3 ;  /* 0xff8000009a9f7808 */ /* 0x004fe20001800000 */
[----:B------:R-:W-:Y:S01]  /*4200*/  FMUL.FTZ R12, R175, UR26 ;  /* 0x0000001aaf0c7c20 */ /* 0x000fe20008410000 */
[----:B------:R-:W-:Y:S01]  /*4210*/  ISETP.GT.AND P3, PT, R152, 0x8, PT ;  /* 0x000000089800780c */ /* 0x000fe20003f64270 */
[----:B-1----:R-:W-:Y:S01]  /*4220*/  FMUL.FTZ R155, R174, UR26 ;  /* 0x0000001aae9b7c20 */ /* 0x002fe20008410000 */
[----:B------:R-:W-:Y:S01]  /*4230*/  FMNMX.FTZ R20, R159, R7, !PT ;  /* 0x000000079f147209 */ /* 0x000fe20007810000 */
[----:B------:R-:W1:Y:S01]  /*4240*/  MUFU.TANH R14, R14 ;  /* 0x0000000e000e7308 */ /* 0x000e620000002400 */
[----:B----4-:R-:W-:Y:S01]  /*4250*/  FSEL R167, R11, -INF , P4 ;  /* 0xff8000000ba77808 */ /* 0x010fe20002000000 */
[----:B---3--:R-:W-:Y:S01]  /*4260*/  FMUL.FTZ R158, R170, UR26 ;  /* 0x0000001aaa9e7c20 */ /* 0x008fe20008410000 */
[----:B------:R-:W-:Y:S01]  /*4270*/  ISETP.GT.AND P4, PT, R152, 0x9, PT ;  /* 0x000000099800780c */ /* 0x000fe20003f84270 */
[----:B------:R-:W-:Y:S01]  /*4280*/  FMUL.FTZ R10, R178, UR26 ;  /* 0x0000001ab20a7c20 */ /* 0x000fe20008410000 */
[----:B------:R-:W-:Y:S01]  /*4290*/  FMNMX.FTZ R20, R167, R20, !PT ;  /* 0x00000014a7147209 */ /* 0x000fe20007810000 */
[----:B------:R-:W-:Y:S01]  /*42a0*/  FMUL.FTZ R9, R182, UR26 ;  /* 0x0000001ab6097c20 */ /* 0x000fe20008410000 */
[----:B------:R-:W-:Y:S01]  /*42b0*/  FMUL.FTZ R11, R183, UR26 ;  /* 0x0000001ab70b7c20 */ /* 0x000fe20008410000 */
[----:B------:R-:W2:Y:S01]  /*42c0*/  MUFU.TANH R13, R13 ;  /* 0x0000000d000d7308 */ /* 0x000ea20000002400 */
[----:B-----5:R-:W-:Y:S01]  /*42d0*/  FSEL R179, R15, -INF , P3 ;  /* 0xff8000000fb37808 */ /* 0x020fe20001800000 */
[----:B------:R-:W-:Y:S01]  /*42e0*/  FMUL.FTZ R186, R186, UR26 ;  /* 0x0000001ababa7c20 */ /* 0x000fe20008410000 */
[----:B------:R-:W-:Y:S01]  /*42f0*/  ISETP.GT.AND P3, PT, R152, 0x10, PT ;  /* 0x000000109800780c */ /* 0x000fe20003f64270 */
        /* <DEDUP_REMOVED lines=37> */
[----:B--2---:R-:W-:-:S02]  /*4550*/  FSEL R163, R163, -INF , P4 ;  /* 0xff800000a3a37808 */ /* 0x004fc40002000000 */
        /* <DEDUP_REMOVED lines=35> */
[----:B--2---:R-:W-:Y:S01]  /*4790*/  FSEL R14, R186, -INF , P3 ;  /* 0xff800000ba0e7808 */ /* 0x004fe20001800000 */
[----:B------:R-:W-:Y:S01]  /*47a0*/  FMUL.FTZ R186, R196, UR26 ;  /* 0x0000001ac4ba7c20 */ /* 0x000fe20008410000 */
[----:B------:R-:W-:Y:S02]  /*47b0*/  ISETP.GT.AND P3, PT, R152, 0x48, PT ;  /* 0x000000489800780c */ /* 0x000fe40003f64270 */
[----:B------:R-:W-:-:S03]  /*47c0*/  FMNMX.FTZ R20, R14, R15, !PT ;  /* 0x0000000f0e147209 */ /* 0x000fc60007810000 */
[----:B------:R-:W2:Y:S01]  /*47d0*/  MUFU.TANH R191, R191 ;  /* 0x000000bf00bf7308 */ /* 0x000ea20000002400 */
[----:B---3--:R-:W-:Y:S01]  /*47e0*/  FSEL R13, R187, -INF , P4 ;  /* 0xff800000bb0d7808 */ /* 0x008fe20002000000 */
[----:B------:R-:W-:Y:S01]  /*47f0*/  FMUL.FTZ R187, R197, UR26 ;  /* 0x0000001ac5bb7c20 */ /* 0x000fe20008410000 */
        /* <DEDUP_REMOVED lines=9> */
[----:B------:R-:W2:Y:S01]  /*4890*/  SHFL.IDX PT, R191, R0, RZ, 0x1c1f ;  /* 0x001c1fff00bf7589 */ /* 0x000ea200000e0000 */
[----:B------:R-:W-:-:S03]  /*48a0*/  FMNMX.FTZ R166, R20, R153, !PT ;  /* 0x0000009914a67209 */ /* 0x000fc60007810000 */
[----:B------:R-:W4:Y:S01]  /*48b0*/  MUFU.TANH R198, R198 ;  /* 0x000000c600c67308 */ /* 0x000f220000002400 */
        /* <DEDUP_REMOVED lines=8> */
[----:B----4-:R-:W-:Y:S02]  /*4940*/  FSEL R152, R198, -INF , P3 ;  /* 0xff800000c6987808 */ /* 0x010fe40001800000 */
[----:B--2---:R-:W-:Y:S02]  /*4950*/  IADD3 R184, R191, -UR25, R162 ;  /* 0x80000019bfb87c10 */ /* 0x004fe4000fffe0a2 */
[----:B------:R-:W-:Y:S01]  /*4960*/  FMNMX.FTZ R166, R152, R173, !PT ;  /* 0x000000ad98a67209 */ /* 0x000fe20007810000 */
[----:B------:R-:W-:Y:S02]  /*4970*/  FMUL.FTZ R173, R176, UR26 ;  /* 0x0000001ab0ad7c20 */ /* 0x000fe40008410000 */
[----:B------:R-:W2:Y:S01]  /*4980*/  MUFU.TANH R215, R215 ;  /* 0x000000d700d77308 */ /* 0x000ea20000002400 */
[----:B---3--:R-:W-:Y:S01]  /*4990*/  FSEL R153, R199, -INF , P4 ;  /* 0xff800000c7997808 */ /* 0x008fe20002000000 */
[----:B------:R-:W-:Y:S01]  /*49a0*/  FMUL.FTZ R176, R180, UR26 ;  /* 0x0000001ab4b07c20 */ /* 0x000fe20008410000 */
[----:B------:R-:W-:Y:S01]  /*49b0*/  ISETP.GT.AND P3, PT, R184, RZ, PT ;  /* 0x000000ffb800720c */ /* 0x000fe20003f64270 */
[----:B------:R-:W-:Y:S01]  /*49c0*/  FMUL.FTZ R180, R188, UR26 ;  /* 0x0000001abcb47c20 */ /* 0x000fe20008410000 */
[----:B------:R-:W-:Y:S01]  /*49d0*/  FMNMX.FTZ R166, R153, R166, !PT ;  /* 0x000000a699a67209 */ /* 0x000fe20007810000 */
[----:B------:R-:W-:Y:S01]  /*49e0*/  IMAD.U32 R199, RZ, RZ, UR27 ;  /* 0x0000001bffc77e24 */ /* 0x000fe2000f8e00ff */
[C---:B------:R-:W-:Y:S01]  /*49f0*/  ISETP.GT.AND P6, PT, R184.reuse, 0x1, PT ;  /* 0x00000001b800780c */ /* 0x040fe20003fc4270 */
[----:B------:R-:W3:Y:S01]  /*4a00*/  MUFU.TANH R214, R214 ;  /* 0x000000d600d67308 */ /* 0x000ee20000002400 */
[----:B-1----:R-:W-:Y:S01]  /*4a10*/  FSEL R213, R213, -INF , P3 ;  /* 0xff800000d5d57808 */ /* 0x002fe20001800000 */
[----:B------:R-:W1:Y:S01]  /*4a20*/  SHFL.BFLY PT, R183, R166, 0x2, 0x1f ;  /* 0x0c401f00a6b77f89 */ /* 0x000e6200000e0000 */
[----:B------:R-:W-:-:S02]  /*4a30*/  ISETP.GT.AND P5, PT, R184, 0x8, PT ;  /* 0x00000008b800780c */ /* 0x000fc40003fa4270 */
[----:B------:R-:W-:Y:S02]  /*4a40*/  FMNMX.FTZ R162, R213, R8, !PT ;  /* 0x00000008d5a27209 */ /* 0x000fe40007810000 */
[C---:B------:R-:W-:Y:S01]  /*4a50*/  ISETP.GT.AND P4, PT, R184.reuse, 0x9, PT ;  /* 0x00000009b800780c */ /* 0x040fe20003f84270 */
[----:B------:R-:W4:Y:S01]  /*4a60*/  MUFU.TANH R203, R203 ;  /* 0x000000cb00cb7308 */ /* 0x000f220000002400 */
[----:B--2---:R-:W-:Y:S02]  /*4a70*/  FSEL R215, R215, -INF , P6 ;  /* 0xff800000d7d77808 */ /* 0x004fe40003000000 */
[----:B------:R-:W-:-:S05]  /*4a80*/  ISETP.GT.AND P3, PT, R184, 0x10, PT ;  /* 0x00000010b800780c */ /* 0x000fca0003f64270 */
[----:B------:R-:W2:Y:S01]  /*4a90*/  MUFU.TANH R202, R202 ;  /* 0x000000ca00ca7308 */ /* 0x000ea20000002400 */
[----:B---3--:R-:W-:-:S07]  /*4aa0*/  FSEL R214, R214, -INF , P5 ;  /* 0xff800000d6d67808 */ /* 0x008fce0002800000 */
[----:B------:R-:W3:Y:S01]  /*4ab0*/  MUFU.TANH R201, R201 ;  /* 0x000000c900c97308 */ /* 0x000ee20000002400 */
[----:B----4-:R-:W-:Y:S02]  /*4ac0*/  FSEL R203, R203, -INF , P4 ;  /* 0xff800000cbcb7808 */ /* 0x010fe40002000000 */
[----:B-1----:R-:W-:Y:S01]  /*4ad0*/  FMNMX.FTZ R168, R166, R183, !PT ;  /* 0x000000b7a6a87209 */ /* 0x002fe20007810000 */
[----:B------:R-:W-:Y:S01]  /*4ae0*/  FMUL.FTZ R183, R189, UR26 ;  /* 0x0000001abdb77c20 */ /* 0x000fe20008410000 */
[----:B------:R-:W-:Y:S02]  /*4af0*/  FMNMX.FTZ R189, R215, R162, !PT ;  /* 0x000000a2d7bd7209 */ /* 0x000fe40007810000 */
[----:B------:R-:W-:Y:S01]  /*4b00*/  ISETP.GT.AND P4, PT, R184, 0x11, PT ;  /* 0x00000011b800780c */ /* 0x000fe20003f84270 */
[----:B------:R-:W1:Y:S01]  /*4b10*/  SHFL.BFLY PT, R195, R168, 0x1, 0x1f ;  /* 0x0c201f00a8c37f89 */ /* 0x000e6200000e0000 */
[----:B------:R-:W4:Y:S01]  /*4b20*/  MUFU.TANH R164, R164 ;  /* 0x000000a400a47308 */ /* 0x000f220000002400 */
[----:B------:R-:W-:-:S02]  /*4b30*/  FMNMX.FTZ R162, R214, R189, !PT ;  /* 0x000000bdd6a27209 */ /* 0x000fc40007810000 */
[----:B--2---:R-:W-:Y:S02]  /*4b40*/  FSEL R202, R202, -INF , P3 ;  /* 0xff800000caca7808 */ /* 0x004fe40001800000 */
[----:B------:R-:W-:Y:S02]  /*4b50*/  FMNMX.FTZ R189, R203, R162, !PT ;  /* 0x000000a2cbbd7209 */ /* 0x000fe40007810000 */
[----:B------:R-:W-:Y:S01]  /*4b60*/  ISETP.GT.AND P3, PT, R184, 0x18, PT ;  /* 0x00000018b800780c */ /* 0x000fe20003f64270 */
[----:B------:R-:W2:Y:S01]  /*4b70*/  MUFU.TANH R161, R161 ;  /* 0x000000a100a17308 */ /* 0x000ea20000002400 */
[----:B---3--:R-:W-:Y:S02]  /*4b80*/  FSEL R201, R201, -INF , P4 ;  /* 0xff800000c9c97808 */ /* 0x008fe40002000000 */
[----:B------:R-:W-:Y:S02]  /*4b90*/  FMNMX.FTZ R162, R202, R189, !PT ;  /* 0x000000bdcaa27209 */ /* 0x000fe40007810000 */
[----:B------:R-:W-:-:S03]  /*4ba0*/  ISETP.GT.AND P4, PT, R184, 0x19, PT ;  /* 0x00000019b800780c */ /* 0x000fc60003f84270 */
[----:B------:R-:W3:Y:S01]  /*4bb0*/  MUFU.TANH R157, R157 ;  /* 0x0000009d009d7308 */ /* 0x000ee20000002400 */
[----:B----4-:R-:W-:Y:S02]  /*4bc0*/  FSEL R164, R164, -INF , P3 ;  /* 0xff800000a4a47808 */ /* 0x010fe40001800000 */
[----:B------:R-:W-:Y:S02]  /*4bd0*/  ISETP.GT.AND P3, PT, R184, 0x20, PT ;  /* 0x00000020b800780c */ /* 0x000fe40003f64270 */
[----:B-1----:R-:W-:-:S03]  /*4be0*/  FMNMX.FTZ R0, R168, R195, !PT ;  /* 0x000000c3a8007209 */ /* 0x002fc60007810000 */
[----:B------:R-:W1:Y:S01]  /*4bf0*/  MUFU.TANH R160, R160 ;  /* 0x000000a000a07308 */ /* 0x000e620000002400 */
[----:B--2---:R-:W-:Y:S02]  /*4c00*/  FSEL R161, R161, -INF , P4 ;  /* 0xff800000a1a17808 */ /* 0x004fe40002000000 */
[C---:B------:R-:W-:Y:S01]  /*4c10*/  FSETP.NEU.FTZ.AND P6, PT, R0.reuse, -INF , PT ;  /* 0xff8000000000780b */ /* 0x040fe20003fdd000 */
[----:B------:R-:W-:Y:S01]  /*4c20*/  FMUL.FTZ R166, R0, UR10 ;  /* 0x0000000a00a67c20 */ /* 0x000fe20008410000 */
[----:B------:R-:W-:-:S03]  /*4c30*/  ISETP.GT.AND P4, PT, R184, 0x21, PT ;  /* 0x00000021b800780c */ /* 0x000fc60003f84270 */
[----:B------:R-:W2:Y:S01]  /*4c40*/  MUFU.TANH R170, R170 ;  /* 0x000000aa00aa7308 */ /* 0x000ea20000002400 */
[----:B------:R-:W-:-:S05]  /*4c50*/  FSEL R166, R166, RZ, P6 ;  /* 0x000000ffa6a67208 */ /* 0x000fca0003000000 */
[--C-:B------:R-:W-:Y:S01]  /*4c60*/  FFMA.FTZ R189, R167, UR10, -R166.reuse ;  /* 0x0000000aa7bd7c23 */ /* 0x100fe200080108a6 */
[----:B------:R-:W-:Y:S01]  /*4c70*/  FMNMX.FTZ R167, R201, R162, !PT ;  /* 0x000000a2c9a77209 */ /* 0x000fe20007810000 */
[----:B------:R-:W4:Y:S01]  /*4c80*/  MUFU.TANH R172, R172 ;  /* 0x000000ac00ac7308 */ /* 0x000f220000002400 */
[--C-:B------:R-:W-:Y:S01]  /*4c90*/  FFMA.FTZ R159, R159, UR10, -R166.reuse ;  /* 0x0000000a9f9f7c23 */ /* 0x100fe200080108a6 */
[--C-:B------:R-:W-:Y:S01]  /*4ca0*/  FFMA.FTZ R169, R169, UR10, -R166.reuse ;  /* 0x0000000aa9a97c23 */ /* 0x100fe200080108a6 */
[----:B------:R-:W-:Y:S01]  /*4cb0*/  FMNMX.FTZ R168, R164, R167, !PT ;  /* 0x000000a7a4a87209 */ /* 0x000fe20007810000 */
[--C-:B------:R-:W-:Y:S01]  /*4cc0*/  FFMA.FTZ R165, R165, UR10, -R166.reuse ;  /* 0x0000000aa5a57c23 */ /* 0x100fe200080108a6 */
[----:B---3--:R-:W-:Y:S01]  /*4cd0*/  FSEL R167, R157, -INF , P3 ;  /* 0xff8000009da77808 */ /* 0x008fe20001800000 */
[--C-:B------:R-:W-:Y:S01]  /*4ce0*/  FFMA.FTZ R157, R179, UR10, -R166.reuse ;  /* 0x0000000ab39d7c23 */ /* 0x100fe200080108a6 */
[----:B------:R-:W-:Y:S01]  /*4cf0*/  FMNMX.FTZ R188, R161, R168, !PT ;  /* 0x000000a8a1bc7209 */ /* 0x000fe20007810000 */
[----:B------:R-:W3:Y:S01]  /*4d00*/  MUFU.TANH R173, R173 ;  /* 0x000000ad00ad7308 */ /* 0x000ee20000002400 */
[----:B------:R-:W-:Y:S01]  /*4d10*/  ISETP.GT.AND P3, PT, R184, 0x28, PT ;  /* 0x00000028b800780c */ /* 0x000fe20003f64270 */
[--C-:B------:R-:W-:Y:S01]  /*4d20*/  FFMA.FTZ R158, R158, UR10, -R166.reuse ;  /* 0x0000000a9e9e7c23 */ /* 0x100fe200080108a6 */
[----:B-1----:R-:W-:Y:S01]  /*4d30*/  FSEL R168, R160, -INF , P4 ;  /* 0xff800000a0a87808 */ /* 0x002fe20002000000 */
[--C-:B------:R-:W-:Y:S01]  /*4d40*/  FFMA.FTZ R160, R171, UR10, -R166.reuse ;  /* 0x0000000aaba07c23 */ /* 0x100fe200080108a6 */
[----:B------:R-:W-:Y:S01]  /*4d50*/  FMNMX.FTZ R179, R167, R188, !PT ;  /* 0x000000bca7b37209 */ /* 0x000fe20007810000 */
[--C-:B------:R-:W-:Y:S01]  /*4d60*/  FFMA.FTZ R10, R10, UR10, -R166.reuse ;  /* 0x0000000a0a0a7c23 */ /* 0x100fe200080108a6 */
[----:B------:R-:W-:Y:S01]  /*4d70*/  ISETP.GT.AND P4, PT, R184, 0x29, PT ;  /* 0x00000029b800780c */ /* 0x000fe20003f84270 */
[----:B------:R-:W1:Y:S01]  /*4d80*/  MUFU.TANH R174, R174 ;  /* 0x000000ae00ae7308 */ /* 0x000e620000002400 */
[----:B--2---:R-:W-:Y:S01]  /*4d90*/  FSEL R170, R170, -INF , P3 ;  /* 0xff800000aaaa7808 */ /* 0x004fe20001800000 */
[--C-:B------:R-:W-:Y:S01]  /*4da0*/  FFMA.FTZ R11, R11, UR10, -R166.reuse ;  /* 0x0000000a0b0b7c23 */ /* 0x100fe200080108a6 */
[----:B------:R-:W-:Y:S01]  /*4db0*/  FMNMX.FTZ R179, R168, R179, !PT ;  /* 0x000000b3a8b37209 */ /* 0x000fe20007810000 */
[--C-:B------:R-:W-:Y:S01]  /*4dc0*/  FFMA.FTZ R14, R14, UR10, -R166.reuse ;  /* 0x0000000a0e0e7c23 */ /* 0x100fe200080108a6 */
[----:B----4-:R-:W-:Y:S01]  /*4dd0*/  FSEL R171, R172, -INF , P4 ;  /* 0xff800000acab7808 */ /* 0x010fe20002000000 */
[--C-:B------:R-:W-:Y:S01]  /*4de0*/  FFMA.FTZ R13, R13, UR10, -R166.reuse ;  /* 0x0000000a0d0d7c23 */ /* 0x100fe200080108a6 */
[----:B------:R-:W-:Y:S01]  /*4df0*/  ISETP.GT.AND P3, PT, R184, 0x30, PT ;  /* 0x00000030b800780c */ /* 0x000fe20003f64270 */
[----:B------:R-:W2:Y:S01]  /*4e00*/  MUFU.TANH R176, R176 ;  /* 0x000000b000b07308 */ /* 0x000ea20000002400 */
[----:B------:R-:W-:Y:S01]  /*4e10*/  FMNMX.FTZ R172, R170, R179, !PT ;  /* 0x000000b3aaac7209 */ /* 0x000fe20007810000 */
[--C-:B------:R-:W-:Y:S01]  /*4e20*/  FFMA.FTZ R15, R15, UR10, -R166.reuse ;  /* 0x0000000a0f0f7c23 */ /* 0x100fe200080108a6 */
[----:B------:R-:W-:Y:S01]  /*4e30*/  ISETP.GT.AND P4, PT, R184, 0x31, PT ;  /* 0x00000031b800780c */ /* 0x000fe20003f84270 */
        /* <DEDUP_REMOVED lines=8> */
[----:B------:R-:W-:Y:S01]  /*4ec0*/  FFMA.FTZ R152, R152, UR10, -R166 ;  /* 0x0000000a98987c23 */ /* 0x000fe200080108a6 */
[----:B------:R-:W-:-:S02]  /*4ed0*/  FMNMX.FTZ R179, R173, R188, !PT ;  /* 0x000000bcadb37209 */ /* 0x000fc40007810000 */
[----:B------:R-:W-:Y:S01]  /*4ee0*/  ISETP.GT.AND P4, PT, R184, 0x39, PT ;  /* 0x00000039b800780c */ /* 0x000fe20003f84270 */
[----:B------:R-:W1:Y:S01]  /*4ef0*/  MUFU.TANH R178, R178 ;  /* 0x000000b200b27308 */ /* 0x000e620000002400 */
[----:B------:R-:W-:-:S07]  /*4f00*/  FMNMX.FTZ R188, R174, R179, !PT ;  /* 0x000000b3aebc7209 */ /* 0x000fce0007810000 */
[----:B------:R-:W4:Y:S08]  /*4f10*/  MUFU.TANH R181, R181 ;  /* 0x000000b500b57308 */ /* 0x000f300000002400 */
[----:B------:R5:W-:Y:S08]  /*4f20*/  MUFU.EX2 R162, R189 ;  /* 0x000000bd00a27308 */ /* 0x000bf00000000800 */
[----:B------:R-:W0:Y:S01]  /*4f30*/  MUFU.TANH R180, R180 ;  /* 0x000000b400b47308 */ /* 0x000e220000002400 */
[----:B-----5:R-:W-:Y:S01]  /*4f40*/  FFMA.FTZ R189, R175, UR10, -R166 ;  /* 0x0000000aafbd7c23 */ /* 0x020fe200080108a6 */
[----:B--2---:R-:W-:-:S02]  /*4f50*/  FSEL R175, R176, -INF , P3 ;  /* 0xff800000b0af7808 */ /* 0x004fc40001800000 */
[----:B------:R-:W-:Y:S02]  /*4f60*/  ISETP.GT.AND P3, PT, R184, 0x40, PT ;  /* 0x00000040b800780c */ /* 0x000fe40003f64270 */
[----:B---3--:R-:W-:Y:S02]  /*4f70*/  FSEL R176, R177, -INF , P4 ;  /* 0xff800000b1b07808 */ /* 0x008fe40002000000 */
[----:B------:R-:W-:Y:S01]  /*4f80*/  MUFU.TANH R183, R183 ;  /* 0x000000b700b77308 */ /* 0x000fe20000002400 */
[----:B------:R-:W-:Y:S02]  /*4f90*/  FMNMX.FTZ R179, R175, R188, !PT ;  /* 0x000000bcafb37209 */ /* 0x000fe40007810000 */
[----:B-1----:R-:W-:Y:S02]  /*4fa0*/  FSEL R177, R178, -INF , P3 ;  /* 0xff800000b2b17808 */ /* 0x002fe40001800000 */
[----:B------:R-:W-:Y:S02]  /*4fb0*/  ISETP.GT.AND P4, PT, R184, 0x41, PT ;  /* 0x00000041b800780c */ /* 0x000fe40003f84270 */
[----:B------:R-:W-:Y:S01]  /*4fc0*/  FMNMX.FTZ R178, R176, R179, !PT ;  /* 0x000000b3b0b27209 */ /* 0x000fe20007810000 */
[----:B------:R-:W1:Y:S01]  /*4fd0*/  MUFU.TANH R182, R182 ;  /* 0x000000b600b67308 */ /* 0x000e620000002400 */
[----:B------:R-:W-:-:S02]  /*4fe0*/  ISETP.GT.AND P3, PT, R184, 0x48, PT ;  /* 0x00000048b800780c */ /* 0x000fc40003f64270 */
[----:B----4-:R-:W-:Y:S02]  /*4ff0*/  FSEL R179, R181, -INF , P4 ;  /* 0xff800000b5b37808 */ /* 0x010fe40002000000 */
[----:B------:R-:W-:Y:S02]  /*5000*/  FMNMX.FTZ R178, R177, R178, !PT ;  /* 0x000000b2b1b27209 */ /* 0x000fe40007810000 */
[----:B------:R-:W-:Y:S01]  /*5010*/  ISETP.GT.AND P4, PT, R184, 0x49, PT ;  /* 0x00000049b800780c */ /* 0x000fe20003f84270 */
[----:B------:R-:W2:Y:S01]  /*5020*/  MUFU.TANH R185, R185 ;  /* 0x000000b900b97308 */ /* 0x000ea20000002400 */
[----:B0-----:R-:W-:Y:S02]  /*5030*/  FSEL R180, R180, -INF , P3 ;  /* 0xff800000b4b47808 */ /* 0x001fe40001800000 */
[----:B------:R-:W-:Y:S02]  /*5040*/  FMNMX.FTZ R181, R179, R178, !PT ;  /* 0x000000b2b3b57209 */ /* 0x000fe40007810000 */
[----:B------:R-:W-:-:S02]  /*5050*/  ISETP.GT.AND P3, PT, R184, 0x50, PT ;  /* 0x00000050b800780c */ /* 0x000fc40003f64270 */
[----:B------:R-:W-:Y:S01]  /*5060*/  FMNMX.FTZ R188, R180, R181, !PT ;  /* 0x000000b5b4bc7209 */ /* 0x000fe20007810000 */
[----:B------:R-:W0:Y:S01]  /*5070*/  MUFU.TANH R186, R186 ;  /* 0x000000ba00ba7308 */ /* 0x000e220000002400 */
[----:B-1----:R-:W-:Y:S02]  /*5080*/  FSEL R181, R182, -INF , P3 ;  /* 0xff800000b6b57808 */ /* 0x002fe40001800000 */
[----:B------:R-:W-:-:S05]  /*5090*/  ISETP.GT.AND P3, PT, R184, 0x58, PT ;  /* 0x00000058b800780c */ /* 0x000fca0003f64270 */
[----:B------:R1:W-:Y:S08]  /*50a0*/  MUFU.EX2 R172, R189 ;  /* 0x000000bd00ac7308 */ /* 0x0003f00000000800 */
[----:B------:R-:W3:Y:S01]  /*50b0*/  MUFU.TANH R187, R187 ;  /* 0x000000bb00bb7308 */ /* 0x000ee20000002400 */
[----:B-1----:R-:W-:Y:S01]  /*50c0*/  FFMA.FTZ R189, R163, UR10, -R166 ;  /* 0x0000000aa3bd7c23 */ /* 0x002fe200080108a6 */
[----:B------:R-:W-:-:S02]  /*50d0*/  FSEL R163, R183, -INF , P4 ;  /* 0xff800000b7a37808 */ /* 0x000fc40002000000 */
[C---:B------:R-:W-:Y:S02]  /*50e0*/  ISETP.GT.AND P4, PT, R184.reuse, 0x51, PT ;  /* 0x00000051b800780c */ /* 0x040fe40003f84270 */
[----:B------:R-:W-:Y:S02]  /*50f0*/  FMNMX.FTZ R188, R163, R188, !PT ;  /* 0x000000bca3bc7209 */ /* 0x000fe40007810000 */
[----:B--2---:R-:W-:Y:S01]  /*5100*/  FSEL R182, R185, -INF , P4 ;  /* 0xff800000b9b67808 */ /* 0x004fe20002000000 */
[----:B------:R1:W-:Y:S01]  /*5110*/  MUFU.EX2 R178, R189 ;  /* 0x000000bd00b27308 */ /* 0x0003e20000000800 */
[----:B------:R-:W-:Y:S02]  /*5120*/  FMNMX.FTZ R183, R181, R188, !PT ;  /* 0x000000bcb5b77209 */ /* 0x000fe40007810000 */
[----:B------:R-:W-:Y:S02]  /*5130*/  ISETP.GT.AND P4, PT, R184, 0x59, PT ;  /* 0x00000059b800780c */ /* 0x000fe40003f84270 */
[----:B0-----:R-:W-:-:S02]  /*5140*/  FSEL R184, R186, -INF , P3 ;  /* 0xff800000bab87808 */ /* 0x001fc40001800000 */
[----:B------:R-:W-:Y:S01]  /*5150*/  FMNMX.FTZ R185, R182, R183, !PT ;  /* 0x000000b7b6b97209 */ /* 0x000fe20007810000 */
[----:B------:R-:W-:Y:S01]  /*5160*/  MUFU.EX2 R159, R159 ;  /* 0x0000009f009f7308 */ /* 0x000fe20000000800 */
[----:B---3--:R-:W-:Y:S01]  /*5170*/  FSEL R186, R187, -INF , P4 ;  /* 0xff800000bbba7808 */ /* 0x008fe20002000000 */
[--C-:B-1----:R-:W-:Y:S01]  /*5180*/  FFMA.FTZ R189, R156, UR10, -R166.reuse ;  /* 0x0000000a9cbd7c23 */ /* 0x102fe200080108a6 */
[----:B------:R-:W-:Y:S01]  /*5190*/  FMNMX.FTZ R185, R184, R185, !PT ;  /* 0x000000b9b8b97209 */ /* 0x000fe20007810000 */
[--C-:B------:R-:W-:Y:S01]  /*51a0*/  FFMA.FTZ R156, R155, UR10, -R166.reuse ;  /* 0x0000000a9b9c7c23 */ /* 0x100fe200080108a6 */
[--C-:B------:R-:W-:Y:S02]  /*51b0*/  FFMA.FTZ R187, R3, UR10, -R166.reuse ;  /* 0x0000000a03bb7c23 */ /* 0x100fe400080108a6 */
[----:B------:R-:W-:Y:S01]  /*51c0*/  FMNMX.FTZ R155, R186, R185, !PT ;  /* 0x000000b9ba9b7209 */ /* 0x000fe20007810000 */
[--C-:B------:R-:W-:Y:S01]  /*51d0*/  FFMA.FTZ R185, R12, UR10, -R166.reuse ;  /* 0x0000000a0cb97c23 */ /* 0x100fe200080108a6 */
[--C-:B------:R-:W-:Y:S01]  /*51e0*/  FFMA.FTZ R12, R9, UR10, -R166.reuse ;  /* 0x0000000a090c7c23 */ /* 0x100fe200080108a6 */
[----:B------:R-:W-:Y:S02]  /*51f0*/  MUFU.EX2 R157, R157 ;  /* 0x0000009d009d7308 */ /* 0x000fe40000000800 */
[----:B------:R-:W0:Y:S06]  /*5200*/  SHFL.BFLY PT, R188, R155, 0x2, 0x1f ;  /* 0x0c401f009bbc7f89 */ /* 0x000e2c00000e0000 */
[----:B------:R1:W-:Y:S08]  /*5210*/  MUFU.EX2 R183, R189 ;  /* 0x000000bd00b77308 */ /* 0x0003f00000000800 */
[----:B------:R-:W-:Y:S01]  /*5220*/  MUFU.EX2 R160, R160 ;  /* 0x000000a000a07308 */ /* 0x000fe20000000800 */
[----:B-1----:R-:W-:-:S07]  /*5230*/  FFMA.FTZ R189, R153, UR10, -R166 ;  /* 0x0000000a99bd7c23 */ /* 0x002fce00080108a6 */
        /* <DEDUP_REMOVED lines=8> */
[----:B------:R-:W-:Y:S02]  /*52c0*/  FSEL R188, R0, RZ, P6 ;  /* 0x000000ff00bc7208 */ /* 0x000fe40003000000 */
[C---:B------:R-:W-:Y:S01]  /*52d0*/  FSETP.NEU.FTZ.AND P3, PT, R3.reuse, -INF , PT ;  /* 0xff8000000300780b */ /* 0x040fe20003f7d000 */
[C---:B------:R-:W-:Y:S02]  /*52e0*/  FMUL.FTZ R196, R3.reuse, UR10 ;  /* 0x0000000a03c47c20 */ /* 0x040fe40008410000 */
[----:B------:R-:W-:Y:S01]  /*52f0*/  FADD.FTZ R188, -R188, R7 ;  /* 0x00000007bcbc7221 */ /* 0x000fe20000010100 */
[----:B------:R-:W-:Y:S01]  /*5300*/  FSEL R9, R3, RZ, P3 ;  /* 0x000000ff03097208 */ /* 0x000fe20001800000 */
[----:B------:R-:W-:Y:S01]  /*5310*/  MUFU.EX2 R10, R10 ;  /* 0x0000000a000a7308 */ /* 0x000fe20000000800 */
[----:B------:R-:W-:Y:S01]  /*5320*/  FSEL R196, R196, RZ, P3 ;  /* 0x000000ffc4c47208 */ /* 0x000fe20001800000 */
[----:B------:R-:W-:-:S02]  /*5330*/  FMUL.FTZ R188, R188, UR10 ;  /* 0x0000000abcbc7c20 */ /* 0x000fc40008410000 */
[----:B------:R-:W-:Y:S02]  /*5340*/  FADD.FTZ R9, -R9, R8 ;  /* 0x0000000809097221 */ /* 0x000fe40000010100 */
[--C-:B------:R-:W-:Y:S01]  /*5350*/  FFMA.FTZ R191, R213, UR10, -R196.reuse ;  /* 0x0000000ad5bf7c23 */ /* 0x100fe200080108c4 */
[--C-:B------:R-:W-:Y:S01]  /*5360*/  FFMA.FTZ R166, R215, UR10, -R196.reuse ;  /* 0x0000000ad7a67c23 */ /* 0x100fe200080108c4 */
[----:B------:R-:W0:Y:S01]  /*5370*/  MUFU.EX2 R188, R188 ;  /* 0x000000bc00bc7308 */ /* 0x000e220000000800 */
[----:B------:R-:W-:Y:S01]  /*5380*/  FMUL.FTZ R8, R9, UR10 ;  /* 0x0000000a09087c20 */ /* 0x000fe20008410000 */
        /* <DEDUP_REMOVED lines=14> */
[----:B------:R-:W1:Y:S01]  /*5470*/  MUFU.EX2 R8, R8 ;  /* 0x0000000800087308 */ /* 0x000e620000000800 */
[----:B0-----:R-:W-:Y:S01]  /*5480*/  FFMA.FTZ R9, R188, R4, R159 ;  /* 0x00000004bc097223 */ /* 0x001fe2000001009f */
[--C-:B------:R-:W-:Y:S01]  /*5490*/  FFMA.FTZ R182, R182, UR10, -R196.reuse ;  /* 0x0000000ab6b67c23 */ /* 0x100fe200080108c4 */
[--C-:B------:R-:W-:Y:S01]  /*54a0*/  FFMA.FTZ R184, R184, UR10, -R196.reuse ;  /* 0x0000000ab8b87c23 */ /* 0x100fe200080108c4 */
[----:B------:R-:W-:Y:S01]  /*54b0*/  FFMA.FTZ R186, R186, UR10, -R196 ;  /* 0x0000000ababa7c23 */ /* 0x000fe200080108c4 */
        /* <DEDUP_REMOVED lines=36> */
[----:B----4-:R-:W-:Y:S01]  /*5700*/  FADD.FTZ R153, R160, R9 ;  /* 0x00000009a0997221 */ /* 0x010fe20000010000 */
[----:B-1----:R-:W-:Y:S01]  /*5710*/  FFMA.FTZ R9, R8, R5, R191 ;  /* 0x0000000508097223 */ /* 0x002fe200000100bf */
[----:B------:R-:W-:Y:S01]  /*5720*/  FFMA.FTZ R5, R175, UR10, -R196 ;  /* 0x0000000aaf057c23 */ /* 0x000fe200080108c4 */
[-C--:B------:R-:W-:Y:S01]  /*5730*/  FMUL.FTZ R83, R83, R188.reuse ;  /* 0x000000bc53537220 */ /* 0x080fe20000410000 */
[----:B------:R-:W-:Y:S01]  /*5740*/  FADD.FTZ R4, R172, R153 ;  /* 0x00000099ac047221 */ /* 0x000fe20000010000 */
[----:B0-----:R-:W-:Y:S01]  /*5750*/  FADD.FTZ R153, R166, R9 ;  /* 0x00000009a6997221 */ /* 0x001fe20000010000 */
[----:B------:R-:W-:Y:S01]  /*5760*/  IADD3 R9, -R216, 0xb, RZ ;  /* 0x0000000bd8097810 */ /* 0x000fe20007ffe1ff */
[----:B------:R-:W0:Y:S01]  /*5770*/  MUFU.EX2 R195, R195 ;  /* 0x000000c300c37308 */ /* 0x000e220000000800 */
[----:B------:R-:W-:Y:S01]  /*5780*/  FADD.FTZ R174, R169, R4 ;  /* 0x00000004a9ae7221 */ /* 0x000fe20000010000 */
[----:B--2---:R-:W-:Y:S01]  /*5790*/  FADD.FTZ R4, R190, R153 ;  /* 0x00000099be047221 */ /* 0x004fe20000010000 */
[-C--:B------:R-:W-:Y:S01]  /*57a0*/  FMUL.FTZ R86, R86, R188.reuse ;  /* 0x000000bc56567220 */ /* 0x080fe20000410000 */
[-C--:B------:R-:W-:Y:S01]  /*57b0*/  FMUL.FTZ R87, R87, R188.reuse ;  /* 0x000000bc57577220 */ /* 0x080fe20000410000 */
[----:B------:R-:W-:Y:S01]  /*57c0*/  FADD.FTZ R155, R165, R174 ;  /* 0x000000aea59b7221 */ /* 0x000fe20000010000 */
[----:B---3--:R-:W-:Y:S01]  /*57d0*/  FADD.FTZ R153, R193, R4 ;  /* 0x00000004c1997221 */ /* 0x008fe20000010000 */
[----:B------:R-:W-:Y:S01]  /*57e0*/  @!P2 VIADD R4, R199, 0x22840 ;  /* 0x00022840c704a836 */ /* 0x000fe20000000000 */
[----:B------:R-:W1:Y:S01]  /*57f0*/  MUFU.EX2 R164, R164 ;  /* 0x000000a400a47308 */ /* 0x000e620000000800 */
[----:B------:R-:W-:Y:S01]  /*5800*/  FADD.FTZ R155, R178, R155 ;  /* 0x0000009bb29b7221 */ /* 0x000fe20000010000 */
[----:B-----5:R-:W-:Y:S01]  /*5810*/  FADD.FTZ R198, R192, R153 ;  /* 0x00000099c0c67221 */ /* 0x020fe20000010000 */
[----:B------:R-:W-:Y:S01]  /*5820*/  FFMA.FTZ R174, R176, UR10, -R196 ;  /* 0x0000000ab0ae7c23 */ /* 0x000fe200080108c4 */
[----:B------:R-:W-:Y:S01]  /*5830*/  @!P2 PRMT R4, RZ, 0x654, R4 ;  /* 0x00000654ff04a816 */ /* 0x000fe20000000004 */
[----:B------:R-:W-:Y:S01]  /*5840*/  FADD.FTZ R202, R158, R155 ;  /* 0x0000009b9eca7221 */ /* 0x000fe20000010000 */
[----:B------:R2:W-:Y:S06]  /*5850*/  BAR.ARV R9, 0x100 ;  /* 0x000400090000751d */ /* 0x0005ec0000002000 */
[----:B------:R-:W3:Y:S01]  /*5860*/  MUFU.EX2 R197, R197 ;  /* 0x000000c500c57308 */ /* 0x000ee20000000800 */
[----:B0-----:R-:W-:Y:S01]  /*5870*/  FADD.FTZ R153, R195, R198 ;  /* 0x000000c6c3997221 */ /* 0x001fe20000010000 */
[----:B------:R-:W-:Y:S01]  /*5880*/  FADD.FTZ R155, R183, R202 ;  /* 0x000000cab79b7221 */ /* 0x000fe20000010000 */
[----:B------:R0:W-:Y:S01]  /*5890*/  @!P2 SYNCS.ARRIVE.TRANS64.RED.A1T0 RZ, [R4+URZ], RZ ;  /* 0x000000ff04ffa9a7 */ /* 0x0001e2000810043f */
[--C-:B------:R-:W-:Y:S01]  /*58a0*/  FFMA.FTZ R176, R177, UR10, -R196.reuse ;  /* 0x0000000ab1b07c23 */ /* 0x100fe200080108c4 */
[----:B-1----:R-:W-:Y:S01]  /*58b0*/  FADD.FTZ R198, R164, R153 ;  /* 0x00000099a4c67221 */ /* 0x002fe20000010000 */
[----:B------:R-:W-:Y:S01]  /*58c0*/  FADD.FTZ R202, R156, R155 ;  /* 0x0000009b9cca7221 */ /* 0x000fe20000010000 */
[--C-:B------:R-:W-:Y:S01]  /*58d0*/  FFMA.FTZ R177, R179, UR10, -R196.reuse ;  /* 0x0000000ab3b17c23 */ /* 0x100fe200080108c4 */
[----:B------:R-:W0:Y:S01]  /*58e0*/  MUFU.EX2 R194, R194 ;  /* 0x000000c200c27308 */ /* 0x000e220000000800 */
[----:B------:R-:W-:Y:S01]  /*58f0*/  FFMA.FTZ R179, R180, UR10, -R196 ;  /* 0x0000000ab4b37c23 */ /* 0x000fe200080108c4 */
[----:B------:R-:W-:Y:S01]  /*5900*/  FADD.FTZ R155, R185, R202 ;  /* 0x000000cab99b7221 */ /* 0x000fe20000010000 */
[----:B------:R-:W-:Y:S01]  /*5910*/  FFMA.FTZ R180, R163, UR10, -R196 ;  /* 0x0000000aa3b47c23 */ /* 0x000fe200080108c4 */
[-C--:B------:R-:W-:Y:S01]  /*5920*/  FMUL.FTZ R90, R90, R188.reuse ;  /* 0x000000bc5a5a7220 */ /* 0x080fe20000410000 */
[-C--:B------:R-:W-:Y:S01]  /*5930*/  FMUL.FTZ R91, R91, R188.reuse ;  /* 0x000000bc5b5b7220 */ /* 0x080fe20000410000 */
[-C--:B------:R-:W-:Y:S01]  /*5940*/  FMUL.FTZ R94, R94, R188.reuse ;  /* 0x000000bc5e5e7220 */ /* 0x080fe20000410000 */
[-C--:B------:R-:W-:Y:S01]  /*5950*/  FMUL.FTZ R95, R95, R188.reuse ;  /* 0x000000bc5f5f7220 */ /* 0x080fe20000410000 */
[----:B------:R-:W1:Y:S01]  /*5960*/  MUFU.EX2 R187, R187 ;  /* 0x000000bb00bb7308 */ /* 0x000e620000000800 */
[----:B---3--:R-:W-:Y:S01]  /*5970*/  FADD.FTZ R153, R197, R198 ;  /* 0x000000c6c5997221 */ /* 0x008fe20000010000 */
[----:B------:R-:W-:Y:S01]  /*5980*/  FADD.FTZ R198, R10, R155 ;  /* 0x0000009b0ac67221 */ /* 0x000fe20000010000 */
        /* <DEDUP_REMOVED lines=40> */
[----:B------:R-:W-:Y:S01]  /*5c10*/  FMUL.FTZ R151, R151, R188 ;  /* 0x000000bc97977220 */ /* 0x000fe20000410000 */
        /* <DEDUP_REMOVED lines=14> */
[----:B------:R-:W-:Y:S01]  /*5d00*/  F2FP.F16.F32.PACK_AB R155, R160, R157 ;  /* 0x0000009da09b723e */ /* 0x000fe200000000ff */
[----:B------:R-:W-:Y:S01]  /*5d10*/  FMUL.FTZ R44, R44, R8 ;  /* 0x000000082c2c7220 */ /* 0x000fe20000410000 */
[----:B------:R-:W-:Y:S01]  /*5d20*/  F2FP.F16.F32.PACK_AB R157, R169, R172 ;  /* 0x000000aca99d723e */ /* 0x000fe200000000ff */
[----:B------:R-:W-:Y:S01]  /*5d30*/  FMUL.FTZ R45, R45, R8 ;  /* 0x000000082d2d7220 */ /* 0x000fe20000410000 */
[----:B------:R-:W-:Y:S01]  /*5d40*/  F2FP.F16.F32.PACK_AB R160, R7, R194 ;  /* 0x000000c207a0723e */ /* 0x000fe200000000ff */
[----:B------:R-:W-:Y:S01]  /*5d50*/  FMUL.FTZ R48, R48, R8 ;  /* 0x0000000830307220 */ /* 0x000fe20000410000 */
[----:B------:R-:W0:Y:S01]  /*5d60*/  MUFU.EX2 R13, R13 ;  /* 0x0000000d000d7308 */ /* 0x000e220000000800 */
[----:B-1----:R-:W-:Y:S01]  /*5d70*/  FADD.FTZ R162, R14, R161 ;  /* 0x000000a10ea27221 */ /* 0x002fe20000010000 */
[----:B------:R-:W-:Y:S01]  /*5d80*/  F2FP.F16.F32.PACK_AB R161, R183, R158 ;  /* 0x0000009eb7a1723e */ /* 0x000fe200000000ff */
        /* <DEDUP_REMOVED lines=36> */
[----:B------:R-:W-:Y:S01]  /*5fd0*/  FMUL.FTZ R104, R104, R8 ;  /* 0x0000000868687220 */ /* 0x000fe20000410000 */
[----:B------:R-:W3:Y:S01]  /*5fe0*/  MUFU.EX2 R176, R176 ;  /* 0x000000b000b07308 */ /* 0x000ee20000000800 */
[----:B0-----:R-:W-:Y:S01]  /*5ff0*/  FADD.FTZ R167, R174, R163 ;  /* 0x000000a3aea77221 */ /* 0x001fe20000010000 */
[----:B------:R-:W-:Y:S01]  /*6000*/  F2FP.F16.F32.PACK_AB R163, R185, R156 ;  /* 0x0000009cb9a3723e */ /* 0x000fe200000000ff */
[----:B------:R-:W-:Y:S01]  /*6010*/  FMUL.FTZ R105, R105, R8 ;  /* 0x0000000869697220 */ /* 0x000fe20000410000 */
[----:B------:R-:W-:Y:S01]  /*6020*/  F2FP.F16.F32.PACK_AB R156, R195, R192 ;  /* 0x000000c0c39c723e */ /* 0x000fe200000000ff */
[-C--:B------:R-:W-:Y:S01]  /*6030*/  FMUL.FTZ R108, R108, R8.reuse ;  /* 0x000000086c6c7220 */ /* 0x080fe20000410000 */
[-C--:B------:R-:W-:Y:S01]  /*6040*/  FMUL.FTZ R109, R109, R8.reuse ;  /* 0x000000086d6d7220 */ /* 0x080fe20000410000 */
[----:B------:R-:W-:Y:S01]  /*6050*/  FMUL.FTZ R112, R112, R8 ;  /* 0x0000000870707220 */ /* 0x000fe20000410000 */
[----:B------:R-:W0:Y:S01]  /*6060*/  MUFU.EX2 R21, R21 ;  /* 0x0000001500157308 */ /* 0x000e220000000800 */
[C---:B-1----:R-:W-:Y:S01]  /*6070*/  FADD.FTZ R158, R20.reuse, R165 ;  /* 0x000000a5149e7221 */ /* 0x042fe20000010000 */
[----:B------:R-:W-:Y:S01]  /*6080*/  F2FP.F16.F32.PACK_AB R165, R187, R10 ;  /* 0x0000000abba5723e */ /* 0x000fe200000000ff */
[-C--:B------:R-:W-:Y:S01]  /*6090*/  FMUL.FTZ R113, R113, R8.reuse ;  /* 0x0000000871717220 */ /* 0x080fe20000410000 */
[----:B------:R-:W-:Y:S01]  /*60a0*/  F2FP.F16.F32.PACK_AB R171, R20, R15 ;  /* 0x0000000f14ab723e */ /* 0x000fe200000000ff */
        /* <DEDUP_REMOVED lines=28> */
[C---:B---3--:R-:W-:Y:S01]  /*6270*/  FADD.FTZ R11, R154.reuse, R169 ;  /* 0x000000a99a0b7221 */ /* 0x048fe20000010000 */
[----:B------:R-:W-:Y:S01]  /*6280*/  F2FP.F16.F32.PACK_AB R169, R13, R14 ;  /* 0x0000000e0da9723e */ /* 0x000fe200000000ff */
[----:B------:R-:W-:Y:S01]  /*6290*/  FMUL.FTZ R149, R149, R8 ;  /* 0x0000000895957220 */ /* 0x000fe20000410000 */
[----:B------:R-:W-:-:S02]  /*62a0*/  F2FP.F16.F32.PACK_AB R173, R154, R21 ;  /* 0x000000159aad723e */ /* 0x000fc400000000ff */
[----:B------:R-:W-:Y:S02]  /*62b0*/  F2FP.F16.F32.PACK_AB R154, R193, R190 ;  /* 0x000000bec19a723e */ /* 0x000fe400000000ff */
        /* <DEDUP_REMOVED lines=13> */
[----:B---3--:R-:W-:Y:S01]  /*6390*/  FADD.FTZ R10, R184, R13 ;  /* 0x0000000db80a7221 */ /* 0x008fe20000010000 */
[C---:B0-----:R-:W-:Y:S01]  /*63a0*/  F2FP.F16.F32.PACK_AB R175, R189.reuse, R152 ;  /* 0x00000098bdaf723e */ /* 0x041fe200000000ff */
[----:B------:R-:W-:Y:S01]  /*63b0*/  FADD.FTZ R4, R189, R4 ;  /* 0x00000004bd047221 */ /* 0x000fe20000010000 */
[----:B------:R-:W-:Y:S02]  /*63c0*/  F2FP.F16.F32.PACK_AB R152, R166, R191 ;  /* 0x000000bfa698723e */ /* 0x000fe400000000ff */
[----:B------:R-:W-:Y:S01]  /*63d0*/  F2FP.F16.F32.PACK_AB R166, R174, R5 ;  /* 0x00000005aea6723e */ /* 0x000fe200000000ff */
[C---:B-1----:R-:W-:Y:S01]  /*63e0*/  FADD.FTZ R5, R11.reuse, R10 ;  /* 0x0000000a0b057221 */ /* 0x042fe20000010000 */
[----:B------:R-:W-:Y:S01]  /*63f0*/  F2FP.F16.F32.PACK_AB R174, R11, R184 ;  /* 0x000000b80bae723e */ /* 0x000fe200000000ff */
[----:B--2---:R-:W-:Y:S06]  /*6400*/  @!P0 BRA `(.L_x_13410) ;  /* 0x0000000000048947 */ /* 0x004fec0003800000 */
[----:B------:R-:W-:Y:S01]  /*6410*/  BPT.TRAP 0x1 ;  /* 0x000000040000795c */ /* 0x000fe20000300000 */
.L_x_13410:
[----:B------:R0:W1:Y:S01]  /*6420*/  SYNCS.PHASECHK.TRANS64.TRYWAIT P3, [UR27+0x22850], R6 ;  /* 0x02285006ff0075a7 */ /* 0x000062000806015b */
[----:B------:R-:W-:Y:S05]  /*6430*/  @!P0 BRA `(.L_x_13411) ;  /* 0x0000000000048947 */ /* 0x000fea0003800000 */
[----:B------:R-:W-:Y:S01]  /*6440*/  BPT.TRAP 0x1 ;  /* 0x000000040000795c */ /* 0x000fe20000300000 */
.L_x_13411:
[----:B-1----:R-:W-:Y:S05]  /*6450*/  @P3 BRA `(.L_x_13412) ;  /* 0x0000000000083947 */ /* 0x002fea0003800000 */
[----:B------:R-:W1:Y:S02]  /*6460*/  SYNCS.PHASECHK.TRANS64.TRYWAIT P3, [UR27+0x22850], R6 ;  /* 0x02285006ff0075a7 */ /* 0x000e64000806015b */
[----:B-1----:R-:W-:Y:S05]  /*6470*/  @!P3 BRA `(.L_x_13413) ;  /* 0x000000a000c8b947 */ /* 0x002fea0003800000 */
.L_x_13412:
[----:B------:R-:W2:Y:S01]  /*6480*/  S2R R7, SR_TID.X ;  /* 0x0000000000077919 */ /* 0x000ea20000002100 */
[----:B------:R-:W-:Y:S01]  /*6490*/  UIMAD UR11, UR36, 0xc00, UR21 ;  /* 0x00000c00240b78a4 */ /* 0x000fe2000f8e0215 */
[----:B-1----:R-:W-:Y:S01]  /*64a0*/  @!P2 VIADD R199, R199, 0x22860 ;  /* 0x00022860c7c7a836 */ /* 0x002fe20000000000 */
[----:B------:R-:W-:Y:S01]  /*64b0*/  UMOV UR7, 0x40000040 ;  /* 0x4000004000077882 */ /* 0x000fe20000000000 */
[----:B------:R-:W-:Y:S01]  /*64c0*/  UISETP.GT.AND UP1, UPT, UR23, UR22, UPT ;  /* 0x000000161700728c */ /* 0x000fe2000bf24270 */
[----:B------:R-:W-:Y:S01]  /*64d0*/  IMAD.MOV.U32 R8, RZ, RZ, R3 ;  /* 0x000000ffff087224 */ /* 0x000fe200078e0003 */
[----:B------:R-:W-:Y:S01]  /*64e0*/  UIADD3 UR23, UR23, -0x1, URZ ;  /* 0xffffffff17177890 */ /* 0x000fe2000fffe03f */
[----:B------:R-:W-:Y:S01]  /*64f0*/  @!P2 PRMT R199, RZ, 0x654, R199 ;  /* 0x00000654ffc7a816 */ /* 0x000fe200000000c7 */
[----:B------:R-:W-:Y:S02]  /*6500*/  UMOV UR6, UR11 ;  /* 0x0000000b00067c82 */ /* 0x000fe40008000000 */
[----:B------:R-:W-:-:S02]  /*6510*/  PLOP3.LUT P3, PT, PT, PT, UP1, 0x80, 0x0 ;  /* 0x000000000000781c */ /* 0x000fc40003f6f018 */
        /* <DEDUP_REMOVED lines=39> */
.L_x_13405:
[----:B------:R-:W-:-:S13]  /*6790*/  ISETP.LE.AND P1, PT, RZ, UR23, PT ;  /* 0x00000017ff007c0c */ /* 0x000fda000bf23270 */
[----:B------:R-:W-:Y:S05]  /*67a0*/  @!P1 BRA `(.L_x_13415) ;  /* 0x0000002000d09947 */ /* 0x000fea0003800000 */
[----:B------:R-:W-:Y:S01]  /*67b0*/  IMAD.MOV.U32 R7, RZ, RZ, R0 ;  /* 0x000000ffff077224 */ /* 0x000fe200078e0000 */
[----:B------:R-:W-:Y:S01]  /*67c0*/  ULDC UR25, c[0x0][0x9d8] ;  /* 0x0002760000197ab9 */ /* 0x000fe20000000800 */
[----:B------:R-:W-:Y:S01]  /*67d0*/  IMAD.MOV.U32 R8, RZ, RZ, R3 ;  /* 0x000000ffff087224 */ /* 0x000fe200078e0003 */
[----:B------:R-:W-:-:S06]  /*67e0*/  ULDC UR22, c[0x0][0x988] ;  /* 0x0002620000167ab9 */ /* 0x000fcc0000000800 */
.L_x_13424:
[----:B------:R-:W-:-:S04]  /*67f0*/  UIADD3 UR36, UR36, 0x1, URZ ;  /* 0x0000000124247890 */ /* 0x000fc8000fffe03f */
[----:B------:R-:W-:-:S04]  /*6800*/  UISETP.NE.AND UP0, UPT, UR36, 0x2, UPT ;  /* 0x000000022400788c */ /* 0x000fc8000bf05270 */
[----:B------:R-:W-:Y:S02]  /*6810*/  USEL UR6, URZ, 0x1, UP0 ;  /* 0x000000013f067887 */ /* 0x000fe40008000000 */
[----:B------:R-:W-:Y:S02]  /*6820*/  USEL UR36, UR36, URZ, UP0 ;  /* 0x0000003f24247287 */ /* 0x000fe40008000000 */
[----:B------:R-:W-:Y:S01]  /*6830*/  ULOP3.LUT UR37, UR37, UR6, URZ, 0x3c, !UPT ;  /* 0x0000000625257292 */ /* 0x000fe2000f8e3c3f */
[----:B-1----:R-:W-:Y:S11]  /*6840*/  @!P0 BRA `(.L_x_13416) ;  /* 0x0000000000048947 */ /* 0x002ff60003800000 */
[----:B------:R-:W-:Y:S01]  /*6850*/  BPT.TRAP 0x1 ;  /* 0x000000040000795c */ /* 0x000fe20000300000 */
.L_x_13416:
[----:B------:R-:W1:Y:S01]  /*6860*/  S2UR UR7, SR_CgaCtaId ;  /* 0x00000000000779c3 */ /* 0x000e620000008800 */
[----:B------:R-:W-:Y:S01]  /*6870*/  UMOV UR6, 0x400 ;  /* 0x0000040000067882 */ /* 0x000fe20000000000 */
[----:B0-----:R-:W-:-:S05]  /*6880*/  IMAD.U32 R6, RZ, RZ, UR37 ;  /* 0x00000025ff067e24 */ /* 0x001fca000f8e00ff */
[----:B------:R-:W-:Y:S01]  /*6890*/  SHF.L.U32 R6, R6, 0x1f, RZ ;  /* 0x0000001f06067819 */ /* 0x000fe200000006ff */
[----:B-1----:R-:W-:-:S04]  /*68a0*/  ULEA UR6, UR7, UR6, 0x18 ;  /* 0x0000000607067291 */ /* 0x002fc8000f8ec03f */
[----:B------:R-:W-:-:S09]  /*68b0*/  ULEA UR24, UR36, UR6, 0x3 ;  /* 0x0000000624187291 */ /* 0x000fd2000f8e183f */
[----:B------:R0:W1:Y:S01]  /*68c0*/  SYNCS.PHASECHK.TRANS64.TRYWAIT P1, [UR24+0x22830], R6 ;  /* 0x02283006ff0075a7 */ /* 0x0000620008020158 */
[----:B------:R-:W-:Y:S05]  /*68d0*/  @!P0 BRA `(.L_x_13417) ;  /* 0x0000000000048947 */ /* 0x000fea0003800000 */
[----:B------:R-:W-:Y:S01]  /*68e0*/  BPT.TRAP 0x1 ;  /* 0x000000040000795c */ /* 0x000fe20000300000 */
.L_x_13417:
[----:B-1----:R-:W-:Y:S05]  /*68f0*/  @P1 BRA `(.L_x_13418) ;  /* 0x0000000000081947 */ /* 0x002fea0003800000 */
[----:B------:R-:W1:Y:S02]  /*6900*/  SYNCS.PHASECHK.TRANS64.TRYWAIT P1, [UR24+0x22830], R6 ;  /* 0x02283006ff0075a7 */ /* 0x000e640008020158 */
[----:B-1----:R-:W-:Y:S05]  /*6910*/  @!P1 BRA `(.L_x_13419) ;  /* 0x0000009c00b49947 */ /* 0x002fea0003800000 */
.L_x_13418:
        /* <DEDUP_REMOVED lines=121> */
[----:B------:R-:W4:Y:S08]  /*70b0*/  MUFU.TANH R14, R14 ;  /* 0x0000000e000e7308 */ /* 0x000f300000002400 */
[----:B------:R-:W5:Y:S08]  /*70c0*/  MUFU.TANH R15, R15 ;  /* 0x0000000f000f7308 */ /* 0x000f700000002400 */
[----:B------:R-:W0:Y:S01]  /*70d0*/  MUFU.TANH R21, R21 ;  /* 0x0000001500157308 */ /* 0x000e220000002400 */
[----:B---3--:R-:W-:Y:S01]  /*70e0*/  FMNMX.FTZ R192, R3, R184, !PT ;  /* 0x000000b803c07209 */ /* 0x008fe20007810000 */
[----:B------:R-:W-:Y:S01]  /*70f0*/  FMUL.FTZ R184, R190, UR25 ;  /* 0x00000019beb87c20 */ /* 0x000fe20008410000 */
[----:B-1----:R-:W-:-:S05]  /*7100*/  FMNMX.FTZ R190, R10, R7, !PT ;  /* 0x000000070abe7209 */ /* 0x002fca0007810000 */
[----:B------:R-:W1:Y:S01]  /*7110*/  MUFU.TANH R153, R153 ;  /* 0x0000009900997308 */ /* 0x000e620000002400 */
[----:B------:R-:W3:Y:S07]  /*7120*/  SHFL.BFLY PT, R3, R192, 0x1, 0x1f ;  /* 0x0c201f00c0037f89 */ /* 0x000eee00000e0000 */
[----:B------:R-:W1:Y:S08]  /*7130*/  MUFU.TANH R155, R155 ;  /* 0x0000009b009b7308 */ /* 0x000e700000002400 */
[----:B------:R-:W1:Y:S08]  /*7140*/  MUFU.TANH R157, R157 ;  /* 0x0000009d009d7308 */ /* 0x000e700000002400 */
[----:B------:R-:W1:Y:S01]  /*7150*/  MUFU.TANH R159, R159 ;  /* 0x0000009f009f7308 */ /* 0x000e620000002400 */
[----:B---3--:R-:W-:-:S05]  /*7160*/  FMNMX.FTZ R3, R192, R3, !PT ;  /* 0x00000003c0037209 */ /* 0x008fca0007810000 */
[C---:B------:R-:W-:Y:S02]  /*7170*/  FMUL.FTZ R201, R3.reuse, UR10 ;  /* 0x0000000a03c97c20 */ /* 0x040fe40008410000 */
[----:B------:R-:W3:Y:S01]  /*7180*/  MUFU.TANH R161, R161 ;  /* 0x000000a100a17308 */ /* 0x000ee20000002400 */
[----:B------:R-:W-:Y:S01]  /*7190*/  FADD.FTZ R8, -R3, R8 ;  /* 0x0000000803087221 */ /* 0x000fe20000010100 */
[--C-:B------:R-:W-:Y:S01]  /*71a0*/  FFMA.FTZ R191, R9, UR10, -R201.reuse ;  /* 0x0000000a09bf7c23 */ /* 0x100fe200080108c9 */
[----:B--2---:R-:W-:Y:S02]  /*71b0*/  FMNMX.FTZ R9, R11, R190, !PT ;  /* 0x000000be0b097209 */ /* 0x004fe40007810000 */
[----:B------:R-:W-:Y:S01]  /*71c0*/  FMUL.FTZ R8, R8, UR10 ;  /* 0x0000000a08087c20 */ /* 0x000fe20008410000 */
[--C-:B------:R-:W-:Y:S01]  /*71d0*/  FFMA.FTZ R12, R12, UR10, -R201.reuse ;  /* 0x0000000a0c0c7c23 */ /* 0x100fe200080108c9 */
[--C-:B------:R-:W-:Y:S01]  /*71e0*/  FFMA.FTZ R193, R152, UR10, -R201.reuse ;  /* 0x0000000a98c17c23 */ /* 0x100fe200080108c9 */
[----:B----4-:R-:W-:Y:S01]  /*71f0*/  FMNMX.FTZ R190, R14, R9, !PT ;  /* 0x000000090ebe7209 */ /* 0x010fe20007810000 */
[--C-:B------:R-:W-:Y:S01]  /*7200*/  FFMA.FTZ R9, R0, UR10, -R201.reuse ;  /* 0x0000000a00097c23 */ /* 0x100fe200080108c9 */
[----:B------:R-:W2:Y:S01]  /*7210*/  MUFU.TANH R163, R163 ;  /* 0x000000a300a37308 */ /* 0x000ea20000002400 */
[--C-:B------:R-:W-:Y:S01]  /*7220*/  FFMA.FTZ R13, R13, UR10, -R201.reuse ;  /* 0x0000000a0d0d7c23 */ /* 0x100fe200080108c9 */
[----:B-----5:R-:W-:Y:S01]  /*7230*/  FMNMX.FTZ R0, R15, R190, !PT ;  /* 0x000000be0f007209 */ /* 0x020fe20007810000 */
[--C-:B------:R-:W-:Y:S01]  /*7240*/  FFMA.FTZ R20, R20, UR10, -R201.reuse ;  /* 0x0000000a14147c23 */ /* 0x100fe200080108c9 */
[--C-:B------:R-:W-:Y:S01]  /*7250*/  FFMA.FTZ R199, R164, UR10, -R201.reuse ;  /* 0x0000000aa4c77c23 */ /* 0x100fe200080108c9 */
[--C-:B------:R-:W-:Y:S01]  /*7260*/  FFMA.FTZ R164, R165, UR10, -R201.reuse ;  /* 0x0000000aa5a47c23 */ /* 0x100fe200080108c9 */
[----:B0-----:R-:W-:Y:S01]  /*7270*/  FMNMX.FTZ R0, R21, R0, !PT ;  /* 0x0000000015007209 */ /* 0x001fe20007810000 */
[--C-:B------:R-:W-:Y:S01]  /*7280*/  FFMA.FTZ R165, R166, UR10, -R201.reuse ;  /* 0x0000000aa6a57c23 */ /* 0x100fe200080108c9 */
[----:B------:R-:W0:Y:S01]  /*7290*/  MUFU.TANH R175, R175 ;  /* 0x000000af00af7308 */ /* 0x000e220000002400 */
[--C-:B------:R-:W-:Y:S01]  /*72a0*/  FFMA.FTZ R166, R167, UR10, -R201.reuse ;  /* 0x0000000aa7a67c23 */ /* 0x100fe200080108c9 */
[----:B-1----:R-:W-:Y:S01]  /*72b0*/  FMNMX.FTZ R0, R153, R0, !PT ;  /* 0x0000000099007209 */ /* 0x002fe20007810000 */
[--C-:B------:R-:W-:Y:S01]  /*72c0*/  FFMA.FTZ R167, R168, UR10, -R201.reuse ;  /* 0x0000000aa8a77c23 */ /* 0x100fe200080108c9 */
[--C-:B------:R-:W-:Y:S01]  /*72d0*/  FFMA.FTZ R168, R169, UR10, -R201.reuse ;  /* 0x0000000aa9a87c23 */ /* 0x100fe200080108c9 */
[--C-:B------:R-:W-:Y:S01]  /*72e0*/  FFMA.FTZ R169, R170, UR10, -R201.reuse ;  /* 0x0000000aaaa97c23 */ /* 0x100fe200080108c9 */
[----:B------:R-:W-:Y:S01]  /*72f0*/  FMNMX.FTZ R0, R155, R0, !PT ;  /* 0x000000009b007209 */ /* 0x000fe20007810000 */
[--C-:B------:R-:W-:Y:S01]  /*7300*/  FFMA.FTZ R192, R154, UR10, -R201.reuse ;  /* 0x0000000a9ac07c23 */ /* 0x100fe200080108c9 */
[----:B------:R-:W1:Y:S01]  /*7310*/  MUFU.TANH R178, R178 ;  /* 0x000000b200b27308 */ /* 0x000e620000002400 */
[--C-:B------:R-:W-:Y:S01]  /*7320*/  FFMA.FTZ R170, R171, UR10, -R201.reuse ;  /* 0x0000000aabaa7c23 */ /* 0x100fe200080108c9 */
[----:B------:R-:W-:Y:S01]  /*7330*/  FMNMX.FTZ R0, R157, R0, !PT ;  /* 0x000000009d007209 */ /* 0x000fe20007810000 */
[--C-:B------:R-:W-:Y:S01]  /*7340*/  FFMA.FTZ R171, R172, UR10, -R201.reuse ;  /* 0x0000000aacab7c23 */ /* 0x100fe200080108c9 */
[--C-:B------:R-:W-:Y:S01]  /*7350*/  FFMA.FTZ R172, R173, UR10, -R201.reuse ;  /* 0x0000000aadac7c23 */ /* 0x100fe200080108c9 */
[--C-:B------:R-:W-:Y:S01]  /*7360*/  FFMA.FTZ R173, R174, UR10, -R201.reuse ;  /* 0x0000000aaead7c23 */ /* 0x100fe200080108c9 */
[----:B------:R-:W-:Y:S01]  /*7370*/  FMNMX.FTZ R0, R159, R0, !PT ;  /* 0x000000009f007209 */ /* 0x000fe20007810000 */
[--C-:B------:R-:W-:Y:S01]  /*7380*/  FFMA.FTZ R195, R156, UR10, -R201.reuse ;  /* 0x0000000a9cc37c23 */ /* 0x100fe200080108c9 */
[----:B------:R-:W4:Y:S01]  /*7390*/  MUFU.TANH R179, R179 ;  /* 0x000000b300b37308 */ /* 0x000f220000002400 */
[--C-:B------:R-:W-:Y:S01]  /*73a0*/  FFMA.FTZ R174, R177, UR10, -R201.reuse ;  /* 0x0000000ab1ae7c23 */ /* 0x100fe200080108c9 */
[----:B---3--:R-:W-:Y:S01]  /*73b0*/  FMNMX.FTZ R0, R161, R0, !PT ;  /* 0x00000000a1007209 */ /* 0x008fe20007810000 */
[--C-:B------:R-:W-:Y:S01]  /*73c0*/  FFMA.FTZ R194, R158, UR10, -R201.reuse ;  /* 0x0000000a9ec27c23 */ /* 0x100fe200080108c9 */
[--C-:B------:R-:W-:Y:S01]  /*73d0*/  FFMA.FTZ R197, R160, UR10, -R201.reuse ;  /* 0x0000000aa0c57c23 */ /* 0x100fe200080108c9 */
[--C-:B------:R-:W-:Y:S01]  /*73e0*/  FFMA.FTZ R162, R162, UR10, -R201.reuse ;  /* 0x0000000aa2a27c23 */ /* 0x100fe200080108c9 */
[----:B--2---:R-:W-:Y:S01]  /*73f0*/  FMNMX.FTZ R0, R163, R0, !PT ;  /* 0x00000000a3007209 */ /* 0x004fe20007810000 */
[----:B------:R-:W-:Y:S01]  /*7400*/  FFMA.FTZ R177, R176, UR10, -R201 ;  /* 0x0000000ab0b17c23 */ /* 0x000fe200080108c9 */
[----:B------:R-:W2:Y:S08]  /*7410*/  MUFU.TANH R180, R180 ;  /* 0x000000b400b47308 */ /* 0x000eb00000002400 */
[----:B------:R-:W3:Y:S08]  /*7420*/  MUFU.TANH R181, R181 ;  /* 0x000000b500b57308 */ /* 0x000ef00000002400 */
[----:B------:R0:W-:Y:S08]  /*7430*/  MUFU.EX2 R190, R9 ;  /* 0x0000000900be7308 */ /* 0x0001f00000000800 */
[----:B------:R-:W5:Y:S01]  /*7440*/  MUFU.TANH R182, R182 ;  /* 0x000000b600b67308 */ /* 0x000f620000002400 */
[----:B0-----:R-:W-:-:S04]  /*7450*/  FMNMX.FTZ R9, R175, R0, !PT ;  /* 0x00000000af097209 */ /* 0x001fc80007810000 */
[----:B-1----:R-:W-:-:S03]  /*7460*/  FMNMX.FTZ R0, R178, R9, !PT ;  /* 0x00000009b2007209 */ /* 0x002fc60007810000 */
[----:B------:R-:W0:Y:S01]  /*7470*/  MUFU.TANH R183, R183 ;  /* 0x000000b700b77308 */ /* 0x000e220000002400 */
[----:B----4-:R-:W-:-:S04]  /*7480*/  FMNMX.FTZ R9, R179, R0, !PT ;  /* 0x00000000b3097209 */ /* 0x010fc80007810000 */
[----:B--2---:R-:W-:-:S03]  /*7490*/  FMNMX.FTZ R0, R180, R9, !PT ;  /* 0x00000009b4007209 */ /* 0x004fc60007810000 */
[----:B------:R-:W1:Y:S01]  /*74a0*/  MUFU.TANH R184, R184 ;  /* 0x000000b800b87308 */ /* 0x000e620000002400 */
[----:B---3--:R-:W-:-:S04]  /*74b0*/  FMNMX.FTZ R9, R181, R0, !PT ;  /* 0x00000000b5097209 */ /* 0x008fc80007810000 */
[----:B-----5:R-:W-:-:S03]  /*74c0*/  FMNMX.FTZ R0, R182, R9, !PT ;  /* 0x00000009b6007209 */ /* 0x020fc60007810000 */
        /* <DEDUP_REMOVED lines=10> */
[----:B------:R-:W1:Y:S01]  /*7570*/  MUFU.EX2 R8, R8 ;  /* 0x0000000800087308 */ /* 0x000e620000000800 */
[----:B--2---:R-:W-:-:S07]  /*7580*/  FMNMX.FTZ R0, R188, R9, !PT ;  /* 0x00000009bc007209 */ /* 0x004fce0007810000 */
[----:B------:R-:W2:Y:S01]  /*7590*/  MUFU.EX2 R191, R191 ;  /* 0x000000bf00bf7308 */ /* 0x000ea20000000800 */
[----:B0-----:R-:W-:-:S05]  /*75a0*/  FMNMX.FTZ R0, R189, R0, !PT ;  /* 0x00000000bd007209 */ /* 0x001fca0007810000 */
[----:B------:R-:W0:Y:S02]  /*75b0*/  SHFL.BFLY PT, R9, R0, 0x2, 0x1f ;  /* 0x0c401f0000097f89 */ /* 0x000e2400000e0000 */
        /* <DEDUP_REMOVED lines=9> */
[----:B--2---:R-:W-:Y:S01]  /*7650*/  FFMA.FTZ R5, R8, R5, R191 ;  /* 0x0000000508057223 */ /* 0x004fe200000100bf */
[-C--:B------:R-:W-:Y:S01]  /*7660*/  FMUL.FTZ R37, R37, R8.reuse ;  /* 0x0000000825257220 */ /* 0x080fe20000410000 */
[-C--:B------:R-:W-:Y:S01]  /*7670*/  FMUL.FTZ R40, R40, R8.reuse ;  /* 0x0000000828287220 */ /* 0x080fe20000410000 */
[-C--:B------:R-:W-:Y:S01]  /*7680*/  FMUL.FTZ R41, R41, R8.reuse ;  /* 0x0000000829297220 */ /* 0x080fe20000410000 */
[----:B------:R-:W-:Y:S01]  /*7690*/  FADD.FTZ R5, R190, R5 ;  /* 0x00000005be057221 */ /* 0x000fe20000010000 */
        /* <DEDUP_REMOVED lines=39> */
[----:B------:R-:W-:Y:S01]  /*7910*/  IADD3 R9, -R203, 0xb, RZ ;  /* 0x0000000bcb097810 */ /* 0x000fe20007ffe1ff */
        /* <DEDUP_REMOVED lines=16> */
[----:B------:R-:W-:Y:S01]  /*7a20*/  FFMA.FTZ R180, R181, UR10, -R152 ;  /* 0x0000000ab5b47c23 */ /* 0x000fe20008010898 */
[----:B------:R-:W-:-:S02]  /*7a30*/  IMAD.U32 R181, RZ, RZ, UR24 ;  /* 0x00000018ffb57e24 */ /* 0x000fc4000f8e00ff */
[--C-:B------:R-:W-:Y:S01]  /*7a40*/  FFMA.FTZ R21, R21, UR10, -R152.reuse ;  /* 0x0000000a15157c23 */ /* 0x100fe20008010898 */
[--C-:B------:R-:W-:Y:S01]  /*7a50*/  FFMA.FTZ R176, R153, UR10, -R152.reuse ;  /* 0x0000000a99b07c23 */ /* 0x100fe20008010898 */
        /* <DEDUP_REMOVED lines=16> */
[----:B------:R-:W2:Y:S01]  /*7b60*/  MUFU.EX2 R14, R14 ;  /* 0x0000000e000e7308 */ /* 0x000ea20000000800 */
[----:B------:R-:W-:-:S02]  /*7b70*/  @!P2 VIADD R153, R181, 0x22840 ;  /* 0x00022840b599a836 */ /* 0x000fc40000000000 */
[----:B0-----:R-:W-:Y:S01]  /*7b80*/  FFMA.FTZ R4, R7, R4, R10 ;  /* 0x0000000407047223 */ /* 0x001fe2000001000a */
[----:B------:R-:W-:Y:S01]  /*7b90*/  FADD.FTZ R5, R13, R152 ;  /* 0x000000980d057221 */ /* 0x000fe20000010000 */
[-C--:B------:R-:W-:Y:S01]  /*7ba0*/  FMUL.FTZ R112, R112, R8.reuse ;  /* 0x0000000870707220 */ /* 0x080fe20000410000 */
[-C--:B------:R-:W-:Y:S01]  /*7bb0*/  FMUL.FTZ R113, R113, R8.reuse ;  /* 0x0000000871717220 */ /* 0x080fe20000410000 */
[----:B------:R-:W-:Y:S01]  /*7bc0*/  @!P2 PRMT R153, RZ, 0x654, R153 ;  /* 0x00000654ff99a816 */ /* 0x000fe20000000099 */
[----:B------:R-:W-:Y:S01]  /*7bd0*/  FADD.FTZ R152, R20, R5 ;  /* 0x0000000514987221 */ /* 0x000fe20000010000 */
[----:B------:R-:W0:Y:S01]  /*7be0*/  MUFU.EX2 R15, R15 ;  /* 0x0000000f000f7308 */ /* 0x000e220000000800 */
[----:B------:R3:W-:Y:S06]  /*7bf0*/  BAR.ARV R9, 0x100 ;  /* 0x000400090000751d */ /* 0x0007ec0000002000 */
[----:B------:R1:W-:Y:S01]  /*7c00*/  @!P2 SYNCS.ARRIVE.TRANS64.RED.A1T0 RZ, [R153+URZ], RZ ;  /* 0x000000ff99ffa9a7 */ /* 0x0003e2000810043f */
[----:B------:R-:W4:Y:S01]  /*7c10*/  MUFU.EX2 R21, R21 ;  /* 0x0000001500157308 */ /* 0x000f220000000800 */
[----:B------:R-:W-:Y:S01]  /*7c20*/  FADD.FTZ R5, R193, R152 ;  /* 0x00000098c1057221 */ /* 0x000fe20000010000 */
[-C--:B------:R-:W-:Y:S01]  /*7c30*/  FMUL.FTZ R116, R116, R8.reuse ;  /* 0x0000000874747220 */ /* 0x080fe20000410000 */
[-C--:B------:R-:W-:Y:S01]  /*7c40*/  FMUL.FTZ R117, R117, R8.reuse ;  /* 0x0000000875757220 */ /* 0x080fe20000410000 */
[-C--:B------:R-:W-:Y:S01]  /*7c50*/  FMUL.FTZ R120, R120, R8.reuse ;  /* 0x0000000878787220 */ /* 0x080fe20000410000 */
[----:B------:R-:W-:Y:S01]  /*7c60*/  FADD.FTZ R152, R192, R5 ;  /* 0x00000005c0987221 */ /* 0x000fe20000010000 */
[-C--:B------:R-:W-:Y:S01]  /*7c70*/  FMUL.FTZ R121, R121, R8.reuse ;  /* 0x0000000879797220 */ /* 0x080fe20000410000 */
[----:B-1----:R-:W-:Y:S01]  /*7c80*/  FADD.FTZ R153, R11, R4 ;  /* 0x000000040b997221 */ /* 0x002fe20000010000 */
[----:B------:R-:W1:Y:S01]  /*7c90*/  MUFU.EX2 R176, R176 ;  /* 0x000000b000b07308 */ /* 0x000e620000000800 */
[----:B------:R-:W-:Y:S01]  /*7ca0*/  FADD.FTZ R5, R195, R152 ;  /* 0x00000098c3057221 */ /* 0x000fe20000010000 */
[-C--:B------:R-:W-:Y:S01]  /*7cb0*/  FMUL.FTZ R124, R124, R8.reuse ;  /* 0x000000087c7c7220 */ /* 0x080fe20000410000 */
[----:B--2---:R-:W-:Y:S01]  /*7cc0*/  FADD.FTZ R4, R14, R153 ;  /* 0x000000990e047221 */ /* 0x004fe20000010000 */
[-C--:B------:R-:W-:Y:S01]  /*7cd0*/  FMUL.FTZ R125, R125, R8.reuse ;  /* 0x000000087d7d7220 */ /* 0x080fe20000410000 */
[----:B------:R-:W-:Y:S01]  /*7ce0*/  FADD.FTZ R152, R194, R5 ;  /* 0x00000005c2987221 */ /* 0x000fe20000010000 */
[-C--:B------:R-:W-:Y:S01]  /*7cf0*/  FMUL.FTZ R128, R128, R8.reuse ;  /* 0x0000000880807220 */ /* 0x080fe20000410000 */
[----:B0-----:R-:W-:Y:S01]  /*7d00*/  FADD.FTZ R4, R15, R4 ;  /* 0x000000040f047221 */ /* 0x001fe20000010000 */
[----:B------:R-:W0:Y:S01]  /*7d10*/  MUFU.EX2 R196, R196 ;  /* 0x000000c400c47308 */ /* 0x000e220000000800 */
[----:B------:R-:W-:Y:S01]  /*7d20*/  FADD.FTZ R5, R197, R152 ;  /* 0x00000098c5057221 */ /* 0x000fe20000010000 */
[-C--:B------:R-:W-:Y:S01]  /*7d30*/  FMUL.FTZ R129, R129, R8.reuse ;  /* 0x0000000881817220 */ /* 0x080fe20000410000 */
[----:B----4-:R-:W-:Y:S01]  /*7d40*/  FADD.FTZ R153, R21, R4 ;  /* 0x0000000415997221 */ /* 0x010fe20000010000 */
        /* <DEDUP_REMOVED lines=100> */
[C---:B-1----:R-:W-:Y:S01]  /*8390*/  FADD.FTZ R5, R167.reuse, R152 ;  /* 0x00000098a7057221 */ /* 0x042fe20000010000 */
        /* <DEDUP_REMOVED lines=9> */
[----:B--2---:R-:W-:Y:S01]  /*8430*/  FADD.FTZ R152, R168, R5 ;  /* 0x00000005a8987221 */ /* 0x004fe20000010000 */
[----:B------:R-:W-:Y:S02]  /*8440*/  F2FP.F16.F32.PACK_AB R159, R201, R196 ;  /* 0x000000c4c99f723e */ /* 0x000fe400000000ff */
[----:B------:R-:W-:Y:S02]  /*8450*/  F2FP.F16.F32.PACK_AB R161, R161, R198 ;  /* 0x000000c6a1a1723e */ /* 0x000fe400000000ff */
[----:B------:R-:W-:-:S02]  /*8460*/  F2FP.F16.F32.PACK_AB R163, R202, R163 ;  /* 0x000000a3caa3723e */ /* 0x000fc400000000ff */
[----:B------:R-:W2:Y:S01]  /*8470*/  MUFU.EX2 R179, R179 ;  /* 0x000000b300b37308 */ /* 0x000ea20000000800 */
[C---:B-1----:R-:W-:Y:S01]  /*8480*/  FADD.FTZ R4, R178.reuse, R153 ;  /* 0x00000099b2047221 */ /* 0x042fe20000010000 */
[----:B------:R-:W-:-:S06]  /*8490*/  F2FP.F16.F32.PACK_AB R165, R178, R175 ;  /* 0x000000afb2a5723e */ /* 0x000fcc00000000ff */
[----:B------:R-:W1:Y:S01]  /*84a0*/  MUFU.EX2 R170, R170 ;  /* 0x000000aa00aa7308 */ /* 0x000e620000000800 */
[C---:B0-----:R-:W-:Y:S01]  /*84b0*/  FADD.FTZ R5, R169.reuse, R152 ;  /* 0x00000098a9057221 */ /* 0x041fe20000010000 */
[----:B------:R-:W-:Y:S02]  /*84c0*/  F2FP.F16.F32.PACK_AB R168, R169, R168 ;  /* 0x000000a8a9a8723e */ /* 0x000fe400000000ff */
[----:B------:R-:W-:-:S04]  /*84d0*/  F2FP.F16.F32.PACK_AB R152, R190, R191 ;  /* 0x000000bfbe98723e */ /* 0x000fc800000000ff */
        /* <DEDUP_REMOVED lines=8> */
[----:B--2---:R-:W-:Y:S01]  /*8560*/  FADD.FTZ R5, R171, R154 ;  /* 0x0000009aab057221 */ /* 0x004fe20000010000 */
[----:B------:R-:W-:Y:S02]  /*8570*/  F2FP.F16.F32.PACK_AB R154, R13, R12 ;  /* 0x0000000c0d9a723e */ /* 0x000fe400000000ff */
[----:B------:R-:W-:-:S04]  /*8580*/  F2FP.F16.F32.PACK_AB R170, R171, R170 ;  /* 0x000000aaabaa723e */ /* 0x000fc800000000ff */
        /* <DEDUP_REMOVED lines=11> */
[----:B0-----:R-:W-:Y:S01]  /*8640*/  FADD.FTZ R4, R184, R153 ;  /* 0x00000099b8047221 */ /* 0x001fe20000010000 */
[----:B------:R-:W-:-:S06]  /*8650*/  F2FP.F16.F32.PACK_AB R153, R11, R10 ;  /* 0x0000000a0b99723e */ /* 0x000fcc00000000ff */
[----:B------:R-:W0:Y:S01]  /*8660*/  MUFU.EX2 R13, R187 ;  /* 0x000000bb000d7308 */ /* 0x000e220000000800 */
[C---:B--2---:R-:W-:Y:S01]  /*8670*/  FADD.FTZ R157, R185.reuse, R4 ;  /* 0x00000004b99d7221 */ /* 0x044fe20000010000 */
[----:B------:R-:W-:-:S06]  /*8680*/  F2FP.F16.F32.PACK_AB R171, R185, R184 ;  /* 0x000000b8b9ab723e */ /* 0x000fcc00000000ff */
[----:B------:R-:W2:Y:S01]  /*8690*/  MUFU.EX2 R174, R174 ;  /* 0x000000ae00ae7308 */ /* 0x000ea20000000800 */
[----:B-1----:R-:W-:Y:S01]  /*86a0*/  FADD.FTZ R4, R186, R157 ;  /* 0x0000009dba047221 */ /* 0x002fe20000010000 */
        /* <DEDUP_REMOVED lines=14> */
.L_x_13420:
[----:B------:R0:W1:Y:S01]  /*8790*/  SYNCS.PHASECHK.TRANS64.TRYWAIT P1, [UR24+0x22850], R6 ;  /* 0x02285006ff0075a7 */ /* 0x0000620008020158 */
[----:B------:R-:W-:Y:S05]  /*87a0*/  @!P0 BRA `(.L_x_13421) ;  /* 0x0000000000048947 */ /* 0x000fea0003800000 */
[----:B------:R-:W-:Y:S01]  /*87b0*/  BPT.TRAP 0x1 ;  /* 0x000000040000795c */ /* 0x000fe20000300000 */
.L_x_13421:
[----:B-1----:R-:W-:Y:S05]  /*87c0*/  @P1 BRA `(.L_x_13422) ;  /* 0x0000000000081947 */ /* 0x002fea0003800000 */
[----:B------:R-:W1:Y:S02]  /*87d0*/  SYNCS.PHASECHK.TRANS64.TRYWAIT P1, [UR24+0x22850], R6 ;  /* 0x02285006ff0075a7 */ /* 0x000e640008020158 */
[----:B-1----:R-:W-:Y:S05]  /*87e0*/  @!P1 BRA `(.L_x_13423) ;  /* 0x0000008000189947 */ /* 0x002fea0003800000 */
.L_x_13422:
[----:B------:R-:W2:Y:S01]  /*87f0*/  S2R R7, SR_TID.X ;  /* 0x0000000000077919 */ /* 0x000ea20000002100 */
[----:B------:R-:W-:Y:S01]  /*8800*/  UIMAD UR11, UR36, 0xc00, UR21 ;  /* 0x00000c00240b78a4 */ /* 0x000fe2000f8e0215 */
[----:B------:R-:W-:Y:S01]  /*8810*/  ISETP.LT.AND P1, PT, RZ, UR23, PT ;  /* 0x00000017ff007c0c */ /* 0x000fe2000bf21270 */
[----:B------:R-:W-:Y:S01]  /*8820*/  UMOV UR7, 0x40000040 ;  /* 0x4000004000077882 */ /* 0x000fe20000000000 */
[----:B-1----:R-:W-:Y:S01]  /*8830*/  @!P2 VIADD R181, R181, 0x22860 ;  /* 0x00022860b5b5a836 */ /* 0x002fe20000000000 */
[----:B------:R-:W-:Y:S01]  /*8840*/  UIADD3 UR23, UR23, -0x1, URZ ;  /* 0xffffffff17177890 */ /* 0x000fe2000fffe03f */
[----:B------:R-:W-:Y:S02]  /*8850*/  IMAD.MOV.U32 R8, RZ, RZ, R3 ;  /* 0x000000ffff087224 */ /* 0x000fe400078e0003 */
[----:B------:R-:W-:Y:S01]  /*8860*/  UMOV UR6, UR11 ;  /* 0x0000000b00067c82 */ /* 0x000fe20008000000 */
[----:B------:R-:W-:Y:S02]  /*8870*/  @!P2 PRMT R181, RZ, 0x654, R181 ;  /* 0x00000654ffb5a816 */ /* 0x000fe400000000b5 */
        /* <DEDUP_REMOVED lines=39> */
.L_x_13415:
[----:B------:R-:W2:Y:S01]  /*8af0*/  SHFL.BFLY PT, R11, R4, 0x2, 0x1f ;  /* 0x0c401f00040b7f89 */ /* 0x000ea200000e0000 */
[----:B------:R-:W-:Y:S01]  /*8b00*/  UIADD3 UR36, UR36, 0x1, URZ ;  /* 0x0000000124247890 */ /* 0x000fe2000fffe03f */
[----:B------:R-:W-:Y:S01]  /*8b10*/  IMAD.U32 R14, RZ, RZ, UR10 ;  /* 0x0000000aff0e7e24 */ /* 0x000fe2000f8e00ff */
[----:B------:R3:W-:Y:S06]  /*8b20*/  BAR.ARV R9, 0x100 ;  /* 0x000400090000751d */ /* 0x0007ec0000002000 */
[----:B------:R-:W-:Y:S02]  /*8b30*/  UISETP.NE.AND UP0, UPT, UR36, 0x2, UPT ;  /* 0x000000022400788c */ /* 0x000fe4000bf05270 */
[----:B------:R-:W-:Y:S06]  /*8b40*/  BAR.ARV 0x8, 0x180 ;  /* 0x0206000000007b1d */ /* 0x000fec0000002000 */
[----:B------:R-:W-:Y:S01]  /*8b50*/  USEL UR4, URZ, 0x1, UP0 ;  /* 0x000000013f047887 */ /* 0x000fe20008000000 */
[----:B------:R-:W-:Y:S01]  /*8b60*/  PLOP3.LUT P0, PT, PT, PT, PT, 0x8, 0x0 ;  /* 0x000000000000781c */ /* 0x000fe20003f0e170 */
[----:B01----:R-:W0:Y:S01]  /*8b70*/  SHFL.BFLY PT, R6, R5, 0x2, 0x1f ;  /* 0x0c401f0005067f89 */ /* 0x003e2200000e0000 */
[----:B------:R-:W-:-:S02]  /*8b80*/  UIADD3 UR38, UR38, 0x1, URZ ;  /* 0x0000000126267890 */ /* 0x000fc4000fffe03f */
[----:B------:R-:W-:Y:S01]  /*8b90*/  USEL UR36, UR36, URZ, UP0 ;  /* 0x0000003f24247287 */ /* 0x000fe20008000000 */
[----:B--2---:R-:W-:Y:S01]  /*8ba0*/  FADD.FTZ R11, R11, R4 ;  /* 0x000000040b0b7221 */ /* 0x004fe20000010000 */
[----:B------:R-:W-:Y:S01]  /*8bb0*/  IMAD.MOV.U32 R4, RZ, RZ, RZ ;  /* 0x000000ffff047224 */ /* 0x000fe200078e00ff */
[----:B------:R-:W-:-:S03]  /*8bc0*/  ULOP3.LUT UR37, UR37, UR4, URZ, 0x3c, !UPT ;  /* 0x0000000425257292 */ /* 0x000fc6000f8e3c3f */
[----:B------:R-:W1:Y:S01]  /*8bd0*/  SHFL.BFLY PT, R8, R11, 0x1, 0x1f ;  /* 0x0c201f000b087f89 */ /* 0x000e6200000e0000 */
[----:B0-----:R-:W-:Y:S01]  /*8be0*/  FADD.FTZ R6, R6, R5 ;  /* 0x0000000506067221 */ /* 0x001fe20000010000 */
[----:B------:R-:W-:-:S04]  /*8bf0*/  IMAD.MOV.U32 R5, RZ, RZ, -0x800000 ;  /* 0xff800000ff057424 */ /* 0x000fc800078e00ff */
[----:B------:R-:W0:Y:S01]  /*8c00*/  SHFL.BFLY PT, R7, R6, 0x1, 0x1f ;  /* 0x0c201f0006077f89 */ /* 0x000e2200000e0000 */
[----:B-1----:R-:W-:Y:S01]  /*8c10*/  FADD.FTZ R10, R11, R8 ;  /* 0x000000080b0a7221 */ /* 0x002fe20000010000 */
[----:B------:R-:W-:-:S04]  /*8c20*/  IMAD.U32 R8, RZ, RZ, UR10 ;  /* 0x0000000aff087e24 */ /* 0x000fc8000f8e00ff */
[----:B------:R-:W-:-:S13]  /*8c30*/  FSETP.NE.FTZ.AND P2, PT, R10, RZ, PT ;  /* 0x000000ff0a00720b */ /* 0x000fda0003f55000 */
[----:B------:R-:W1:Y:S01]  /*8c40*/  @P2 MUFU.RCP R4, R10 ;  /* 0x0000000a00042308 */ /* 0x000e620000001000 */
[----:B------:R-:W-:Y:S01]  /*8c50*/  @P2 FMUL.FTZ R14, R14, 0.69314718246459960938 ;  /* 0x3f3172180e0e2820 */ /* 0x000fe20000410000 */
[----:B0-----:R-:W-:Y:S01]  /*8c60*/  FADD.FTZ R12, R6, R7 ;  /* 0x00000007060c7221 */ /* 0x001fe20000010000 */
[----:B------:R-:W-:Y:S02]  /*8c70*/  IMAD.MOV.U32 R7, RZ, RZ, RZ ;  /* 0x000000ffff077224 */ /* 0x000fe400078e00ff */
[----:B------:R-:W-:Y:S02]  /*8c80*/  IMAD.MOV.U32 R6, RZ, RZ, -0x800000 ;  /* 0xff800000ff067424 */ /* 0x000fe400078e00ff */
[----:B------:R-:W-:Y:S01]  /*8c90*/  FSETP.NE.FTZ.AND P1, PT, R12, RZ, PT ;  /* 0x000000ff0c00720b */ /* 0x000fe20003f35000 */
[----:B------:R-:W0:Y:S01]  /*8ca0*/  @P2 MUFU.LG2 R10, R10 ;  /* 0x0000000a000a2308 */ /* 0x000e220000000c00 */
[-C--:B-1----:R-:W-:Y:S01]  /*8cb0*/  FMUL.FTZ R26, R26, R4.reuse ;  /* 0x000000041a1a7220 */ /* 0x082fe20000410000 */
[-C--:B------:R-:W-:Y:S01]  /*8cc0*/  FMUL.FTZ R34, R34, R4.reuse ;  /* 0x0000000422227220 */ /* 0x080fe20000410000 */
[----:B------:R-:W-:-:S09]  /*8cd0*/  FMUL.FTZ R35, R35, R4 ;  /* 0x0000000423237220 */ /* 0x000fd20000410000 */
[----:B---3--:R-:W1:Y:S01]  /*8ce0*/  @P1 MUFU.LG2 R9, R12 ;  /* 0x0000000c00091308 */ /* 0x008e620000000c00 */
[----:B------:R-:W-:Y:S01]  /*8cf0*/  @P1 FMUL.FTZ R8, R8, 0.69314718246459960938 ;  /* 0x3f31721808081820 */ /* 0x000fe20000410000 */
[-C--:B------:R-:W-:Y:S01]  /*8d00*/  FMUL.FTZ R38, R38, R4.reuse ;  /* 0x0000000426267220 */ /* 0x080fe20000410000 */
[-C--:B------:R-:W-:Y:S01]  /*8d10*/  FMUL.FTZ R39, R39, R4.reuse ;  /* 0x0000000427277220 */ /* 0x080fe20000410000 */
[-C--:B------:R-:W-:Y:S01]  /*8d20*/  FMUL.FTZ R42, R42, R4.reuse ;  /* 0x000000042a2a7220 */ /* 0x080fe20000410000 */
[----:B0-----:R-:W-:Y:S01]  /*8d30*/  @P2 FMUL.FTZ R11, R10, 0.69314718246459960938 ;  /* 0x3f3172180a0b2820 */ /* 0x001fe20000410000 */
        /* <DEDUP_REMOVED lines=126> */
.L_x_13394:
        /* <DEDUP_REMOVED lines=13> */
[----:B------:R-:W-:Y:S01]  /*95f0*/  F2FP.F16.F32.PACK_AB R25, R48, R26 ;  /* 0x0000001a3019723e */ /* 0x000fe200000000ff */
[----:B------:R-:W-:Y:S01]  /*9600*/  BAR.SYNC.DEFER_BLOCKING 0x1, 0x100 ;  /* 0x0044000000007b1d */ /* 0x000fe20000010000 */
[----:B------:R-:W-:Y:S01]  /*9610*/  F2FP.F16.F32.PACK_AB R26, R29, R28 ;  /* 0x0000001c1d1a723e */ /* 0x000fe200000000ff */
[----:B------:R-:W-:Y:S01]  /*9620*/  USHF.R.S32.HI UR12, URZ, 0x1f, UR42 ;  /* 0x0000001f3f0c7899 */ /* 0x000fe2000801142a */
[----:B------:R-:W-:Y:S02]  /*9630*/  F2FP.F16.F32.PACK_AB R27, R44, R27 ;  /* 0x0000001b2c1b723e */ /* 0x000fe400000000ff */
[----:B------:R-:W-:-:S03]  /*9640*/  F2FP.F16.F32.PACK_AB R32, R33, R32 ;  /* 0x000000202120723e */ /* 0x000fc600000000ff */
[----:B------:R-:W1:Y:S01]  /*9650*/  LDC R48, c[0x0][0xbe8] ;  /* 0x0002fa00ff307b82 */ /* 0x000e620000000800 */
[----:B------:R-:W-:Y:S01]  /*9660*/  F2FP.F16.F32.PACK_AB R33, R35, R34 ;  /* 0x000000222321723e */ /* 0x000fe200000000ff */
[----:B------:R-:W-:Y:S01]  /*9670*/  ULDC.64 UR8, c[0x0][0xb90] ;  /* 0x0002e40000087ab9 */ /* 0x000fe20000000a00 */
[----:B------:R-:W-:Y:S01]  /*9680*/  F2FP.F16.F32.PACK_AB R35, R39, R38 ;  /* 0x000000262723723e */ /* 0x000fe200000000ff */
[----:B------:R-:W-:Y:S01]  /*9690*/  VIADD R39, R16, UR44 ;  /* 0x0000002c10277c36 */ /* 0x000fe20008000000 */
[----:B------:R-:W-:Y:S01]  /*96a0*/  UIMAD UR5, UR10, UR8, URZ ;  /* 0x000000080a0572a4 */ /* 0x000fe2000f8e023f */
[----:B------:R-:W-:Y:S01]  /*96b0*/  F2FP.F16.F32.PACK_AB R40, R41, R40 ;  /* 0x000000282928723e */ /* 0x000fe200000000ff */
[----:B------:R-:W-:Y:S01]  /*96c0*/  UIMAD.WIDE.U32 UR6, UR39, UR8, URZ ;  /* 0x00000008270672a5 */ /* 0x000fe2000f8e003f */
[----:B------:R-:W-:Y:S01]  /*96d0*/  F2FP.F16.F32.PACK_AB R34, R37, R36 ;  /* 0x000000242522723e */ /* 0x000fe200000000ff */
[----:B------:R-:W-:Y:S01]  /*96e0*/  UIMAD UR5, UR39, UR9, UR5 ;  /* 0x00000009270572a4 */ /* 0x000fe2000f8e0205 */
[----:B------:R-:W-:Y:S01]  /*96f0*/  F2FP.F16.F32.PACK_AB R41, R43, R42 ;  /* 0x0000002a2b29723e */ /* 0x000fe200000000ff */
[----:B------:R-:W-:Y:S01]  /*9700*/  IMAD.MOV.U32 R36, RZ, RZ, R39 ;  /* 0x000000ffff247224 */ /* 0x000fe200078e0027 */
[----:B------:R-:W-:Y:S01]  /*9710*/  F2FP.F16.F32.PACK_AB R42, R45, R182 ;  /* 0x000000b62d2a723e */ /* 0x000fe200000000ff */
[----:B------:R-:W-:Y:S01]  /*9720*/  ULDC.64 UR8, c[0x0][0xb98] ;  /* 0x0002e60000087ab9 */ /* 0x000fe20000000a00 */
[----:B------:R-:W-:Y:S01]  /*9730*/  F2FP.F16.F32.PACK_AB R43, R47, R46 ;  /* 0x0000002e2f2b723e */ /* 0x000fe200000000ff */
[----:B------:R-:W-:-:S02]  /*9740*/  UIADD3 UR7, UR7, UR5, URZ ;  /* 0x0000000507077290 */ /* 0x000fc4000fffe03f */
[----:B------:R-:W-:Y:S02]  /*9750*/  UIMAD UR5, UR12, UR8, URZ ;  /* 0x000000080c0572a4 */ /* 0x000fe4000f8e023f */
[----:B------:R-:W-:Y:S01]  /*9760*/  UIMAD.WIDE.U32 UR6, UR42, UR8, UR6 ;  /* 0x000000082a0672a5 */ /* 0x000fe2000f8e0006 */
[----:B------:R-:W-:Y:S02]  /*9770*/  MOV R172, R203 ;  /* 0x000000cb00ac7202 */ /* 0x000fe40000000f00 */
[----:B0-----:R-:W-:Y:S01]  /*9780*/  MOV R173, R0 ;  /* 0x0000000000ad7202 */ /* 0x001fe20000000f00 */
[----:B------:R-:W-:-:S03]  /*9790*/  UIMAD UR5, UR42, UR9, UR5 ;  /* 0x000000092a0572a4 */ /* 0x000fc6000f8e0205 */
[----:B------:R-:W-:Y:S01]  /*97a0*/  ULDC.64 UR8, c[0x0][0xae8] ;  /* 0x0002ba0000087ab9 */ /* 0x000fe20000000a00 */
[----:B------:R-:W-:-:S04]  /*97b0*/  IMAD.WIDE R20, R207, 0x2, R172 ;  /* 0x00000002cf147825 */ /* 0x000fc800078e02ac */
[----:B------:R-:W-:Y:S01]  /*97c0*/  IMAD.WIDE R172, R3, 0x2, R172 ;  /* 0x0000000203ac7825 */ /* 0x000fe200078e02ac */
[C---:B------:R-:W-:Y:S02]  /*97d0*/  IADD3 R9, P3, R20.reuse, 0xc060, RZ ;  /* 0x0000c06014097810 */ /* 0x040fe40007f7e0ff */
[C---:B------:R-:W-:Y:S02]  /*97e0*/  IADD3 R115, P0, R20.reuse, 0x8060, RZ ;  /* 0x0000806014737810 */ /* 0x040fe40007f1e0ff */
[----:B------:R-:W-:Y:S02]  /*97f0*/  LOP3.LUT R8, R9, 0x380, RZ, 0xc0, !PT ;  /* 0x0000038009087812 */ /* 0x000fe400078ec0ff */
[----:B------:R-:W-:Y:S01]  /*9800*/  IADD3 R111, P2, R20, 0x8040, RZ ;  /* 0x00008040146f7810 */ /* 0x000fe20007f5e0ff */
[--C-:B------:R-:W-:Y:S01]  /*9810*/  IMAD.X R153, RZ, RZ, R21.reuse, P0 ;  /* 0x000000ffff997224 */ /* 0x100fe200000e0615 */
[----:B------:R-:W-:Y:S02]  /*9820*/  SHF.R.U64 R8, R8, 0x3, RZ ;  /* 0x0000000308087819 */ /* 0x000fe400000012ff */
[----:B------:R-:W-:Y:S01]  /*9830*/  LOP3.LUT R0, R115, 0x380, RZ, 0xc0, !PT ;  /* 0x0000038073007812 */ /* 0x000fe200078ec0ff */
[----:B------:R-:W-:Y:S01]  /*9840*/  IMAD.X R157, RZ, RZ, R21, P2 ;  /* 0x000000ffff9d7224 */ /* 0x000fe200010e0615 */
[----:B------:R-:W-:-:S02]  /*9850*/  LOP3.LUT R147, R20, 0x380, RZ, 0xc0, !PT ;  /* 0x0000038014937812 */ /* 0x000fc400078ec0ff */
[----:B------:R-:W-:Y:S01]  /*9860*/  LOP3.LUT R8, R8, R9, RZ, 0x3c, !PT ;  /* 0x0000000908087212 */ /* 0x000fe200078e3cff */
[--C-:B------:R-:W-:Y:S01]  /*9870*/  IMAD.X R9, RZ, RZ, R21.reuse, P3 ;  /* 0x000000ffff097224 */ /* 0x100fe200018e0615 */
[----:B------:R-:W-:Y:S02]  /*9880*/  IADD3 R12, P2, R20, 0x4000, RZ ;  /* 0x00004000140c7810 */ /* 0x000fe40007f5e0ff */
[----:B------:R-:W-:Y:S02]  /*9890*/  SHF.R.U64 R0, R0, 0x3, RZ ;  /* 0x0000000300007819 */ /* 0x000fe400000012ff */
        /* <DEDUP_REMOVED lines=11> */
[----:B------:R-:W-:Y:S01]  /*9950*/  LOP3.LUT R152, R0, R115, RZ, 0x3c, !PT ;  /* 0x0000007300987212 */ /* 0x000fe200078e3cff */
[----:B------:R-:W-:Y:S01]  /*9960*/  IMAD.X R159, RZ, RZ, R21, P3 ;  /* 0x000000ffff9f7224 */ /* 0x000fe200018e0615 */
[----:B------:R-:W-:-:S02]  /*9970*/  IADD3 R115, P2, R172, 0x7000, RZ ;  /* 0x00007000ac737810 */ /* 0x000fc40007f5e0ff */
        /* <DEDUP_REMOVED lines=13> */
[--C-:B------:R-:W-:Y:S01]  /*9a50*/  IMAD.X R171, RZ, RZ, R21.reuse, P3 ;  /* 0x000000ffffab7224 */ /* 0x100fe200018e0615 */
[----:B------:R-:W-:Y:S01]  /*9a60*/  LOP3.LUT R114, R115, 0x380, RZ, 0xc0, !PT ;  /* 0x0000038073727812 */ /* 0x000fe200078ec0ff */
[----:B------:R-:W-:Y:S01]  /*9a70*/  IMAD.MOV.U32 R147, RZ, RZ, R21 ;  /* 0x000000ffff937224 */ /* 0x000fe200078e0015 */
[----:B------:R-:W-:-:S02]  /*9a80*/  SHF.R.U64 R20, R20, 0x3, RZ ;  /* 0x0000000314147819 */ /* 0x000fc400000012ff */
[----:B------:R-:W-:Y:S02]  /*9a90*/  LOP3.LUT R21, R102, 0x380, RZ, 0xc0, !PT ;  /* 0x0000038066157812 */ /* 0x000fe400078ec0ff */
[----:B------:R-:W-:Y:S02]  /*9aa0*/  SHF.R.U64 R114, R114, 0x3, RZ ;  /* 0x0000000372727819 */ /* 0x000fe400000012ff */
[----:B------:R-:W-:Y:S02]  /*9ab0*/  LOP3.LUT R150, R20, R119, RZ, 0x3c, !PT ;  /* 0x0000007714967212 */ /* 0x000fe400078e3cff */
[----:B------:R-:W-:Y:S02]  /*9ac0*/  LOP3.LUT R20, R107, 0x380, RZ, 0xc0, !PT ;  /* 0x000003806b147812 */ /* 0x000fe400078ec0ff */
[----:B------:R-:W-:Y:S02]  /*9ad0*/  SHF.R.U64 R21, R21, 0x3, RZ ;  /* 0x0000000315157819 */ /* 0x000fe400000012ff */
[----:B------:R-:W-:Y:S01]  /*9ae0*/  LOP3.LUT R114, R114, R115, RZ, 0x3c, !PT ;  /* 0x0000007372727212 */ /* 0x000fe200078e3cff */
[----:B------:R-:W-:Y:S01]  /*9af0*/  IMAD.X R115, RZ, RZ, R173, P2 ;  /* 0x000000ffff737224 */ /* 0x000fe200010e06ad */
[----:B------:R-:W-:-:S02]  /*9b00*/  IADD3 R143, P2, R172, 0xe000, RZ ;  /* 0x0000e000ac8f7810 */ /* 0x000fc40007f5e0ff */
[----:B------:R-:W-:Y:S02]  /*9b10*/  SHF.R.U64 R20, R20, 0x3, RZ ;  /* 0x0000000314147819 */ /* 0x000fe400000012ff */
[----:B------:R-:W-:Y:S02]  /*9b20*/  LOP3.LUT R158, R21, R102, RZ, 0x3c, !PT ;  /* 0x00000066159e7212 */ /* 0x000fe400078e3cff */
[----:B------:R-:W-:Y:S02]  /*9b30*/  LOP3.LUT R21, R98, 0x380, RZ, 0xc0, !PT ;  /* 0x0000038062157812 */ /* 0x000fe400078ec0ff */
[----:B------:R-:W-:Y:S02]  /*9b40*/  LOP3.LUT R142, R143, 0x380, RZ, 0xc0, !PT ;  /* 0x000003808f8e7812 */ /* 0x000fe400078ec0ff */
[----:B------:R-:W-:Y:S02]  /*9b50*/  LOP3.LUT R160, R20, R107, RZ, 0x3c, !PT ;  /* 0x0000006b14a07212 */ /* 0x000fe400078e3cff */
[----:B------:R-:W-:-:S02]  /*9b60*/  LOP3.LUT R20, R103, 0x380, RZ, 0xc0, !PT ;  /* 0x0000038067147812 */ /* 0x000fc400078ec0ff */
[----:B------:R-:W-:Y:S02]  /*9b70*/  SHF.R.U64 R21, R21, 0x3, RZ ;  /* 0x0000000315157819 */ /* 0x000fe400000012ff */
[----:B------:R-:W-:Y:S02]  /*9b80*/  SHF.R.U64 R142, R142, 0x3, RZ ;  /* 0x000000038e8e7819 */ /* 0x000fe400000012ff */
[----:B------:R-:W-:Y:S02]  /*9b90*/  SHF.R.U64 R20, R20, 0x3, RZ ;  /* 0x0000000314147819 */ /* 0x000fe400000012ff */
[----:B------:R-:W-:Y:S02]  /*9ba0*/  LOP3.LUT R162, R21, R98, RZ, 0x3c, !PT ;  /* 0x0000006215a27212 */ /* 0x000fe400078e3cff */
[----:B------:R-:W-:Y:S02]  /*9bb0*/  IADD3 R21, P3, R172, 0x1000, RZ ;  /* 0x00001000ac157810 */ /* 0x000fe40007f7e0ff */
[----:B------:R-:W-:Y:S01]  /*9bc0*/  LOP3.LUT R142, R142, R143, RZ, 0x3c, !PT ;  /* 0x0000008f8e8e7212 */ /* 0x000fe200078e3cff */
[----:B------:R-:W-:Y:S01]  /*9bd0*/  IMAD.X R143, RZ, RZ, R173, P2 ;  /* 0x000000ffff8f7224 */ /* 0x000fe200010e06ad */
[----:B------:R-:W-:-:S02]  /*9be0*/  LOP3.LUT R0, R3, 0x380, RZ, 0xc0, !PT ;  /* 0x0000038003007812 */ /* 0x000fc400078ec0ff */
[----:B-1----:R-:W-:Y:S02]  /*9bf0*/  ISETP.NE.AND P2, PT, R48, 0x1, PT ;  /* 0x000000013000780c */ /* 0x002fe40003f45270 */
[----:B------:R-:W-:Y:S02]  /*9c00*/  LOP3.LUT R166, R20, R103, RZ, 0x3c, !PT ;  /* 0x0000006714a67212 */ /* 0x000fe400078e3cff */
[----:B------:R-:W-:Y:S02]  /*9c10*/  LOP3.LUT R20, R21, 0x380, RZ, 0xc0, !PT ;  /* 0x0000038015147812 */ /* 0x000fe400078ec0ff */
[----:B------:R-:W-:Y:S02]  /*9c20*/  SHF.R.U64 R0, R0, 0x3, RZ ;  /* 0x0000000300007819 */ /* 0x000fe400000012ff */
[----:B------:R-:W-:Y:S02]  /*9c30*/  SHF.R.U64 R20, R20, 0x3, RZ ;  /* 0x0000000314147819 */ /* 0x000fe400000012ff */
[----:B------:R-:W-:-:S02]  /*9c40*/  LOP3.LUT R154, R0, R3, RZ, 0x3c, !PT ;  /* 0x00000003009a7212 */ /* 0x000fc400078e3cff */
[----:B------:R-:W-:Y:S02]  /*9c50*/  MOV R213, R146 ;  /* 0x0000009200d57202 */ /* 0x000fe40000000f00 */
[----:B------:R-:W-:Y:S02]  /*9c60*/  LOP3.LUT R3, R30, 0x380, RZ, 0xc0, !PT ;  /* 0x000003801e037812 */ /* 0x000fe400078ec0ff */
[----:B------:R-:W-:Y:S01]  /*9c70*/  LOP3.LUT R20, R20, R21, RZ, 0x3c, !PT ;  /* 0x0000001514147212 */ /* 0x000fe200078e3cff */
[----:B------:R-:W-:Y:S01]  /*9c80*/  IMAD.X R21, RZ, RZ, R173, P3 ;  /* 0x000000ffff157224 */ /* 0x000fe200018e06ad */
[----:B------:R-:W-:Y:S01]  /*9c90*/  LOP3.LUT R0, R31, 0x380, RZ, 0xc0, !PT ;  /* 0x000003801f007812 */ /* 0x000fe200078ec0ff */
[----:B------:R0:W-:Y:S01]  /*9ca0*/  STSM.16.M88.4 [R213], R24 ;  /* 0x00000018d5007844 */ /* 0x0001e20000000200 */
[----:B------:R-:W-:Y:S02]  /*9cb0*/  SHF.R.U64 R3, R3, 0x3, RZ ;  /* 0x0000000303037819 */ /* 0x000fe400000012ff */
[----:B------:R-:W-:-:S02]  /*9cc0*/  IADD3 R119, P3, R172, 0x8000, RZ ;  /* 0x00008000ac777810 */ /* 0x000fc40007f7e0ff */
[----:B------:R-:W-:Y:S02]  /*9cd0*/  SHF.R.U64 R0, R0, 0x3, RZ ;  /* 0x0000000300007819 */ /* 0x000fe400000012ff */
[----:B------:R-:W-:Y:S02]  /*9ce0*/  LOP3.LUT R168, R3, R30, RZ, 0x3c, !PT ;  /* 0x0000001e03a87212 */ /* 0x000fe400078e3cff */
[----:B------:R-:W-:Y:S02]  /*9cf0*/  LOP3.LUT R118, R119, 0x380, RZ, 0xc0, !PT ;  /* 0x0000038077767812 */ /* 0x000fe400078ec0ff */
[----:B------:R-:W-:Y:S02]  /*9d00*/  LOP3.LUT R3, R12, 0x380, RZ, 0xc0, !PT ;  /* 0x000003800c037812 */ /* 0x000fe400078ec0ff */
[----:B------:R-:W-:Y:S02]  /*9d10*/  LOP3.LUT R164, R0, R31, RZ, 0x3c, !PT ;  /* 0x0000001f00a47212 */ /* 0x000fe400078e3cff */
[----:B------:R-:W-:Y:S01]  /*9d20*/  SHF.R.U64 R118, R118, 0x3, RZ ;  /* 0x0000000376767819 */ /* 0x000fe200000012ff */
[----:B0-----:R-:W0:Y:S01]  /*9d30*/  @P2 LDC R24, c[0x0][0xbec] ;  /* 0x0002fb00ff182b82 */ /* 0x001e220000000800 */
[----:B------:R-:W-:-:S02]  /*9d40*/  LOP3.LUT R106, R111, 0x380, RZ, 0xc0, !PT ;  /* 0x000003806f6a7812 */ /* 0x000fc400078ec0ff */
[----:B------:R-:W-:Y:S02]  /*9d50*/  LOP3.LUT R0, R99, 0x380, RZ, 0xc0, !PT ;  /* 0x0000038063007812 */ /* 0x000fe400078ec0ff */
[----:B------:R-:W-:Y:S02]  /*9d60*/  SHF.R.U64 R3, R3, 0x3, RZ ;  /* 0x0000000303037819 */ /* 0x000fe400000012ff */
[----:B------:R-:W-:Y:S01]  /*9d70*/  LOP3.LUT R118, R118, R119, RZ, 0x3c, !PT ;  /* 0x0000007776767212 */ /* 0x000fe200078e3cff */
[----:B------:R-:W1:Y:S01]  /*9d80*/  @P2 LDC R27, c[0x0][0xbf0] ;  /* 0x0002fc00ff1b2b82 */ /* 0x000e620000000800 */
[----:B------:R-:W-:Y:S01]  /*9d90*/  SHF.R.U64 R106, R106, 0x3, RZ ;  /* 0x000000036a6a7819 */ /* 0x000fe200000012ff */
[----:B------:R-:W-:Y:S01]  /*9da0*/  IMAD.X R119, RZ, RZ, R173, P3 ;  /* 0x000000ffff777224 */ /* 0x000fe200018e06ad */
[----:B------:R-:W-:Y:S02]  /*9db0*/  SHF.R.U64 R0, R0, 0x3, RZ ;  /* 0x0000000300007819 */ /* 0x000fe400000012ff */
[----:B------:R-:W-:-:S02]  /*9dc0*/  LOP3.LUT R12, R3, R12, RZ, 0x3c, !PT ;  /* 0x0000000c030c7212 */ /* 0x000fc400078e3cff */
[C---:B------:R-:W-:Y:S02]  /*9dd0*/  IADD3 R107, P0, R172.reuse, 0x5000, RZ ;  /* 0x00005000ac6b7810 */ /* 0x040fe40007f1e0ff */
[----:B------:R-:W-:Y:S02]  /*9de0*/  IADD3 R3, P3, R172, 0xf000, RZ ;  /* 0x0000f000ac037810 */ /* 0x000fe40007f7e0ff */
[----:B------:R-:W-:Y:S02]  /*9df0*/  LOP3.LUT R10, R127, 0x380, RZ, 0xc0, !PT ;  /* 0x000003807f0a7812 */ /* 0x000fe400078ec0ff */
[----:B------:R-:W-:Y:S01]  /*9e00*/  LOP3.LUT R14, R123, 0x380, RZ, 0xc0, !PT ;  /* 0x000003807b0e7812 */ /* 0x000fe200078ec0ff */
[----:B------:R-:W-:Y:S01]  /*9e10*/  IMAD.X R147, RZ, RZ, R173, P3 ;  /* 0x000000ffff937224 */ /* 0x000fe200018e06ad */
[----:B------:R-:W-:Y:S01]  /*9e20*/  LOP3.LUT R156, R106, R111, RZ, 0x3c, !PT ;  /* 0x0000006f6a9c7212 */ /* 0x000fe200078e3cff */
[----:B0-----:R-:W-:Y:S01]  /*9e30*/  @P2 IMAD.HI.U32 R24, R39, R24, RZ ;  /* 0x0000001827182227 */ /* 0x001fe200078e00ff */
[----:B------:R-:W-:-:S02]  /*9e40*/  LOP3.LUT R170, R0, R99, RZ, 0x3c, !PT ;  /* 0x0000006300aa7212 */ /* 0x000fc400078e3cff */
[----:B------:R-:W-:Y:S02]  /*9e50*/  LOP3.LUT R106, R107, 0x380, RZ, 0xc0, !PT ;  /* 0x000003806b6a7812 */ /* 0x000fe400078ec0ff */
[----:B------:R-:W-:Y:S02]  /*9e60*/  LOP3.LUT R0, R3, 0x380, RZ, 0xc0, !PT ;  /* 0x0000038003007812 */ /* 0x000fe400078ec0ff */
[----:B------:R-:W-:Y:S02]  /*9e70*/  SHF.R.U64 R10, R10, 0x3, RZ ;  /* 0x000000030a0a7819 */ /* 0x000fe400000012ff */
[----:B------:R-:W-:Y:S02]  /*9e80*/  SHF.R.U64 R14, R14, 0x3, RZ ;  /* 0x000000030e0e7819 */ /* 0x000fe400000012ff */
[----:B------:R-:W-:Y:S02]  /*9e90*/  SHF.R.U64 R106, R106, 0x3, RZ ;  /* 0x000000036a6a7819 */ /* 0x000fe400000012ff */
[----:B------:R-:W-:-:S02]  /*9ea0*/  SHF.R.U64 R0, R0, 0x3, RZ ;  /* 0x0000000300007819 */ /* 0x000fc400000012ff */
[----:B------:R-:W-:Y:S02]  /*9eb0*/  LOP3.LUT R10, R10, R127, RZ, 0x3c, !PT ;  /* 0x0000007f0a0a7212 */ /* 0x000fe400078e3cff */
[----:B------:R-:W-:Y:S02]  /*9ec0*/  LOP3.LUT R14, R14, R123, RZ, 0x3c, !PT ;  /* 0x0000007b0e0e7212 */ /* 0x000fe400078e3cff */
[----:B------:R-:W-:Y:S01]  /*9ed0*/  LOP3.LUT R106, R106, R107, RZ, 0x3c, !PT ;  /* 0x0000006b6a6a7212 */ /* 0x000fe200078e3cff */
[----:B------:R-:W-:Y:S01]  /*9ee0*/  IMAD.X R107, RZ, RZ, R173, P0 ;  /* 0x000000ffff6b7224 */ /* 0x000fe200000e06ad */
[----:B------:R-:W-:Y:S02]  /*9ef0*/  LOP3.LUT R146, R0, R3, RZ, 0x3c, !PT ;  /* 0x0000000300927212 */ /* 0x000fe400078e3cff */
[----:B------:R-:W-:Y:S02]  /*9f00*/  MOV R154, R154 ;  /* 0x0000009a009a7202 */ /* 0x000fe40000000f00 */
[----:B------:R-:W-:-:S02]  /*9f10*/  MOV R3, R8 ;  /* 0x0000000800037202 */ /* 0x000fc40000000f00 */
[----:B------:R-:W-:Y:S01]  /*9f20*/  MOV R0, R10 ;  /* 0x0000000a00007202 */ /* 0x000fe20000000f00 */
[----:B------:R-:W-:Y:S01]  /*9f30*/  STSM.16.M88.4 [R154], R32 ;  /* 0x000000209a007844 */ /* 0x000fe20000000200 */
[----:B------:R-:W-:Y:S02]  /*9f40*/  MOV R164, R164 ;  /* 0x000000a400a47202 */ /* 0x000fe40000000f00 */
[----:B------:R-:W-:Y:S02]  /*9f50*/  IADD3 R135, P0, R172, 0xc000, RZ ;  /* 0x0000c000ac877810 */ /* 0x000fe40007f1e0ff */
[----:B------:R-:W-:Y:S01]  /*9f60*/  MOV R44, R14 ;  /* 0x0000000e002c7202 */ /* 0x000fe20000000f00 */
[----:B------:R-:W-:Y:S01]  /*9f70*/  STSM.16.M88.4 [R164], R40 ;  /* 0x00000028a4007844 */ /* 0x000fe20000000200 */
[----:B------:R-:W-:Y:S02]  /*9f80*/  MOV R170, R170 ;  /* 0x000000aa00aa7202 */ /* 0x000fe40000000f00 */
[----:B------:R-:W-:-:S02]  /*9f90*/  F2FP.F16.F32.PACK_AB R8, R49, R183 ;  /* 0x000000b73108723e */ /* 0x000fc400000000ff */
        /* <DEDUP_REMOVED lines=9> */
[----:B-1----:R-:W-:Y:S02]  /*a030*/  @P2 SHF.R.U32.HI R36, RZ, R27, R24 ;  /* 0x0000001bff242219 */ /* 0x002fe40000011618 */
[----:B------:R-:W-:Y:S01]  /*a040*/  LOP3.LUT R134, R135, 0x380, RZ, 0xc0, !PT ;  /* 0x0000038087867812 */ /* 0x000fe200078ec0ff */
[----:B------:R1:W-:Y:S01]  /*a050*/  STSM.16.M88.4 [R25], R12 ;  /* 0x0000000c19007844 */ /* 0x0003e20000000200 */
[----:B------:R-:W-:Y:S01]  /*a060*/  MOV R168, R168 ;  /* 0x000000a800a87202 */ /* 0x000fe20000000f00 */
[----:B------:R-:W-:Y:S01]  /*a070*/  IMAD.MOV R37, RZ, RZ, -R36 ;  /* 0x000000ffff257224 */ /* 0x000fe200078e0a24 */
[----:B------:R-:W-:-:S02]  /*a080*/  IADD3 R111, P1, R172, 0x6000, RZ ;  /* 0x00006000ac6f7810 */ /* 0x000fc40007f3e0ff */
[----:B------:R-:W-:Y:S01]  /*a090*/  MOV R166, R166 ;  /* 0x000000a600a67202 */ /* 0x000fe20000000f00 */
[----:B------:R-:W-:Y:S01]  /*a0a0*/  IMAD R37, R48, R37, R39 ;  /* 0x0000002530257224 */ /* 0x000fe200078e0227 */
[----:B0-----:R-:W-:Y:S02]  /*a0b0*/  F2FP.F16.F32.PACK_AB R8, R65, R187 ;  /* 0x000000bb4108723e */ /* 0x001fe400000000ff */
[----:B------:R-:W-:Y:S02]  /*a0c0*/  F2FP.F16.F32.PACK_AB R9, R67, R66 ;  /* 0x000000424309723e */ /* 0x000fe400000000ff */
[----:B------:R-:W-:Y:S02]  /*a0d0*/  F2FP.F16.F32.PACK_AB R10, R69, R188 ;  /* 0x000000bc450a723e */ /* 0x000fe400000000ff */
[----:B------:R-:W-:Y:S02]  /*a0e0*/  F2FP.F16.F32.PACK_AB R11, R71, R70 ;  /* 0x00000046470b723e */ /* 0x000fe400000000ff */
[----:B------:R-:W-:-:S02]  /*a0f0*/  SHF.R.U64 R134, R134, 0x3, RZ ;  /* 0x0000000386867819 */ /* 0x000fc400000012ff */
        /* <DEDUP_REMOVED lines=11> */
[----:B------:R-:W-:Y:S02]  /*a1b0*/  LOP3.LUT R110, R111, 0x380, RZ, 0xc0, !PT ;  /* 0x000003806f6e7812 */ /* 0x000fe400078ec0ff */
[----:B------:R-:W-:Y:S01]  /*a1c0*/  LOP3.LUT R134, R134, R135, RZ, 0x3c, !PT ;  /* 0x0000008786867212 */ /* 0x000fe200078e3cff */
[----:B------:R-:W-:Y:S01]  /*a1d0*/  IMAD.X R135, RZ, RZ, R173, P0 ;  /* 0x000000ffff877224 */ /* 0x000fe200000e06ad */
[----:B------:R2:W-:Y:S01]  /*a1e0*/  STSM.16.M88.4 [R162], R24 ;  /* 0x00000018a2007844 */ /* 0x0005e20000000200 */
[----:B------:R-:W-:Y:S02]  /*a1f0*/  SHF.R.U64 R110, R110, 0x3, RZ ;  /* 0x000000036e6e7819 */ /* 0x000fe400000012ff */
[----:B0-----:R-:W-:Y:S01]  /*a200*/  F2FP.F16.F32.PACK_AB R9, R52, R7 ;  /* 0x000000073409723e */ /* 0x001fe200000000ff */
[----:B-1----:R-:W-:Y:S01]  /*a210*/  IMAD.U32 R13, RZ, RZ, UR5 ;  /* 0x00000005ff0d7e24 */ /* 0x002fe2000f8e00ff */
[----:B------:R-:W-:Y:S01]  /*a220*/  SHF.R.S32.HI R12, RZ, 0x1f, R36 ;  /* 0x0000001fff0c7819 */ /* 0x000fe20000011424 */
[----:B------:R-:W-:Y:S01]  /*a230*/  ULDC UR5, c[0x0][0xa88] ;  /* 0x0002a20000057ab9 */ /* 0x000fe20000000800 */
[----:B------:R-:W-:-:S02]  /*a240*/  SHF.R.S32.HI R7, RZ, 0x1f, R37 ;  /* 0x0000001fff077819 */ /* 0x000fc40000011425 */
[----:B------:R-:W-:Y:S01]  /*a250*/  LOP3.LUT R110, R110, R111, RZ, 0x3c, !PT ;  /* 0x0000006f6e6e7212 */ /* 0x000fe200078e3cff */
[----:B------:R-:W-:Y:S01]  /*a260*/  IMAD.X R111, RZ, RZ, R173, P1 ;  /* 0x000000ffff6f7224 */ /* 0x000fe200008e06ad */
[----:B------:R-:W-:Y:S02]  /*a270*/  IADD3 R139, P1, R172, 0xd000, RZ ;  /* 0x0000d000ac8b7810 */ /* 0x000fe40007f3e0ff */
[----:B------:R-:W-:Y:S02]  /*a280*/  MOV R160, R160 ;  /* 0x000000a000a07202 */ /* 0x000fe40000000f00 */
[----:B--2---:R-:W-:Y:S01]  /*a290*/  IADD3 R24, P0, R36, UR6, RZ ;  /* 0x0000000624187c10 */ /* 0x004fe2000ff1e0ff */
[----:B------:R-:W-:Y:S01]  /*a2a0*/  VIADD R26, R206, UR44 ;  /* 0x0000002cce1a7c36 */ /* 0x000fe20008000000 */
[----:B------:R-:W-:Y:S02]  /*a2b0*/  F2FP.F16.F32.PACK_AB R32, R89, R193 ;  /* 0x000000c15920723e */ /* 0x000fe400000000ff */
[----:B------:R-:W-:Y:S01]  /*a2c0*/  IADD3.X R25, R12, UR7, R13, P0, !PT ;  /* 0x000000070c197c10 */ /* 0x000fe200087fe40d */
[----:B------:R-:W-:Y:S01]  /*a2d0*/  ULDC.64 UR6, c[0x0][0xb88] ;  /* 0x0002e20000067ab9 */ /* 0x000fe20000000a00 */
[----:B------:R-:W-:Y:S01]  /*a2e0*/  F2FP.F16.F32.PACK_AB R33, R91, R90 ;  /* 0x0000005a5b21723e */ /* 0x000fe200000000ff */
[----:B------:R-:W-:Y:S01]  /*a2f0*/  IMAD R12, R7, UR6, RZ ;  /* 0x00000006070c7c24 */ /* 0x000fe2000f8e02ff */
[----:B------:R-:W-:Y:S01]  /*a300*/  F2FP.F16.F32.PACK_AB R34, R93, R194 ;  /* 0x000000c25d22723e */ /* 0x000fe200000000ff */
[----:B------:R-:W-:Y:S01]  /*a310*/  IMAD.WIDE.U32 R24, R37, UR6, R24 ;  /* 0x0000000625187c25 */ /* 0x000fe2000f8e0018 */
[----:B------:R-:W-:-:S02]  /*a320*/  F2FP.F16.F32.PACK_AB R35, R95, R94 ;  /* 0x0000005e5f23723e */ /* 0x000fc400000000ff */
[----:B------:R-:W-:Y:S01]  /*a330*/  MOV R158, R158 ;  /* 0x0000009e009e7202 */ /* 0x000fe20000000f00 */
[----:B------:R-:W-:Y:S01]  /*a340*/  IMAD R37, R37, UR7, R12 ;  /* 0x0000000725257c24 */ /* 0x000fe2000f8e020c */
[----:B------:R-:W-:Y:S01]  /*a350*/  F2FP.F16.F32.PACK_AB R8, R97, R195 ;  /* 0x000000c36108723e */ /* 0x000fe200000000ff */
[----:B------:R0:W-:Y:S01]  /*a360*/  STSM.16.M88.4 [R160], R32 ;  /* 0x00000020a0007844 */ /* 0x0001e20000000200 */
[----:B------:R-:W-:Y:S01]  /*a370*/  F2FP.F16.F32.PACK_AB R10, R101, R196 ;  /* 0x000000c4650a723e */ /* 0x000fe200000000ff */
[----:B------:R-:W-:Y:S01]  /*a380*/  ULDC.64 UR6, c[0x0][0xb50] ;  /* 0x0002d40000067ab9 */ /* 0x000fe20000000a00 */
[----:B------:R-:W-:Y:S01]  /*a390*/  F2FP.F16.F32.PACK_AB R11, R60, R56 ;  /* 0x000000383c0b723e */ /* 0x000fe200000000ff */
[----:B------:R-:W-:Y:S01]  /*a3a0*/  IMAD R7, R48, UR5, RZ ;  /* 0x0000000530077c24 */ /* 0x000fe2000f8e02ff */
[----:B------:R-:W-:Y:S02]  /*a3b0*/  LOP3.LUT R138, R139, 0x380, RZ, 0xc0, !PT ;  /* 0x000003808b8a7812 */ /* 0x000fe400078ec0ff */
[----:B------:R-:W-:Y:S01]  /*a3c0*/  LOP3.LUT P0, RZ, R204, 0x3, RZ, 0xc0, !PT ;  /* 0x00000003ccff7812 */ /* 0x000fe2000780c0ff */
[----:B------:R1:W-:Y:S01]  /*a3d0*/  STSM.16.M88.4 [R158], R8 ;  /* 0x000000089e007844 */ /* 0x0003e20000000200 */
[----:B------:R-:W-:-:S02]  /*a3e0*/  SHF.R.U64 R138, R138, 0x3, RZ ;  /* 0x000000038a8a7819 */ /* 0x000fc400000012ff */
[----:B------:R-:W-:Y:S02]  /*a3f0*/  MOV R156, R156 ;  /* 0x0000009c009c7202 */ /* 0x000fe40000000f00 */
[----:B------:R-:W-:Y:S02]  /*a400*/  F2FP.F16.F32.PACK_AB R12, R105, R197 ;  /* 0x000000c5690c723e */ /* 0x000fe400000000ff */
[----:B------:R-:W-:Y:S02]  /*a410*/  F2FP.F16.F32.PACK_AB R13, R68, R64 ;  /* 0x00000040440d723e */ /* 0x000fe400000000ff */
[----:B0-----:R-:W-:Y:S02]  /*a420*/  LEA R34, P3, R24, UR6, 0x2 ;  /* 0x0000000618227c11 */ /* 0x001fe4000f8610ff */
[----:B------:R-:W-:Y:S02]  /*a430*/  F2FP.F16.F32.PACK_AB R14, R109, R198 ;  /* 0x000000c66d0e723e */ /* 0x000fe400000000ff */
[----:B------:R-:W-:Y:S01]  /*a440*/  F2FP.F16.F32.PACK_AB R15, R76, R72 ;  /* 0x000000484c0f723e */ /* 0x000fe200000000ff */
[----:B------:R-:W-:Y:S01]  /*a450*/  SHFL.IDX PT, R46, R34, RZ, 0x1c1f ;  /* 0x001c1fff222e7589 */ /* 0x000fe200000e0000 */
[----:B------:R-:W-:Y:S01]  /*a460*/  LOP3.LUT R138, R138, R139, RZ, 0x3c, !PT ;  /* 0x0000008b8a8a7212 */ /* 0x000fe200078e3cff */
[----:B-1----:R-:W-:Y:S01]  /*a470*/  IMAD.IADD R9, R25, 0x1, R37 ;  /* 0x0000000119097824 */ /* 0x002fe200078e0225 */
[----:B------:R-:W-:Y:S01]  /*a480*/  MOV R152, R152 ;  /* 0x0000009800987202 */ /* 0x000fe20000000f00 */
[----:B------:R-:W-:Y:S01]  /*a490*/  VIADD R8, R26, 0x8 ;  /* 0x000000081a087836 */ /* 0x000fe20000000000 */
[----:B------:R0:W-:Y:S01]  /*a4a0*/  STSM.16.M88.4 [R156], R12 ;  /* 0x0000000c9c007844 */ /* 0x0001e20000000200 */
[----:B------:R-:W-:Y:S01]  /*a4b0*/  IMAD.X R139, RZ, RZ, R173, P1 ;  /* 0x000000ffff8b7224 */ /* 0x000fe200008e06ad */
[----:B------:R-:W-:-:S02]  /*a4c0*/  LEA.HI.X R35, R24, UR7, R9, 0x2, P3 ;  /* 0x0000000718237c11 */ /* 0x000fc400098f1409 */
[-C--:B------:R-:W-:Y:S01]  /*a4d0*/  ISETP.GE.OR P1, PT, R26, R7.reuse, P0 ;  /* 0x000000071a00720c */ /* 0x080fe20000726670 */
[----:B------:R-:W-:Y:S01]  /*a4e0*/  SHFL.IDX PT, R50, R34, 0x1, 0x1c1f ;  /* 0x003c1f0022327f89 */ /* 0x000fe200000e0000 */
[----:B------:R-:W-:Y:S02]  /*a4f0*/  ISETP.GE.OR P0, PT, R8, R7, P0 ;  /* 0x000000070800720c */ /* 0x000fe40000706670 */
[----:B------:R-:W-:Y:S01]  /*a500*/  F2FP.F16.F32.PACK_AB R8, R113, R199 ;  /* 0x000000c77108723e */ /* 0x000fe200000000ff */
[----:B------:R-:W1:Y:S01]  /*a510*/  SHFL.IDX PT, R47, R35, RZ, 0x1c1f ;  /* 0x001c1fff232f7589 */ /* 0x000e6200000e0000 */
[----:B------:R-:W-:Y:S02]  /*a520*/  F2FP.F16.F32.PACK_AB R9, R84, R80 ;  /* 0x000000505409723e */ /* 0x000fe400000000ff */
[----:B------:R-:W-:Y:S01]  /*a530*/  F2FP.F16.F32.PACK_AB R10, R117, R201 ;  /* 0x000000c9750a723e */ /* 0x000fe200000000ff */
[----:B------:R-:W2:Y:S01]  /*a540*/  SHFL.IDX PT, R51, R35, 0x1, 0x1c1f ;  /* 0x003c1f0023337f89 */ /* 0x000ea200000e0000 */
[----:B------:R-:W-:-:S02]  /*a550*/  F2FP.F16.F32.PACK_AB R11, R92, R88 ;  /* 0x000000585c0b723e */ /* 0x000fc400000000ff */
[----:B------:R-:W-:Y:S02]  /*a560*/  MOV R150, R150 ;  /* 0x0000009600967202 */ /* 0x000fe40000000f00 */
[----:B0-----:R-:W-:Y:S01]  /*a570*/  F2FP.F16.F32.PACK_AB R12, R121, R202 ;  /* 0x000000ca790c723e */ /* 0x001fe200000000ff */
[----:B------:R0:W-:Y:S01]  /*a580*/  STSM.16.M88.4 [R152], R8 ;  /* 0x0000000898007844 */ /* 0x0001e20000000200 */
        /* <DEDUP_REMOVED lines=8> */
[----:B------:R-:W-:Y:S01]  /*a610*/  F2FP.F16.F32.PACK_AB R32, R137, R136 ;  /* 0x000000888920723e */ /* 0x000fe200000000ff */
[----:B0-----:R-:W0:Y:S01]  /*a620*/  @P2 LDC R9, c[0x0][0xbf0] ;  /* 0x0002fc00ff092b82 */ /* 0x001e220000000800 */
        /* <DEDUP_REMOVED lines=9> */
[----:B------:R-:W-:-:S02]  /*a6c0*/  IADD3 R31, P4, R172, 0x2000, RZ ;  /* 0x00002000ac1f7810 */ /* 0x000fc40007f9e0ff */
[C---:B------:R-:W-:Y:S01]  /*a6d0*/  IADD3 R99, P5, R172.reuse, 0x3000, RZ ;  /* 0x00003000ac637810 */ /* 0x040fe20007fbe0ff */
[----:B------:R-:W-:Y:S01]  /*a6e0*/  STSM.16.M88.4 [R3], R56 ;  /* 0x0000003803007844 */ /* 0x000fe20000000200 */
[----:B------:R-:W-:Y:S02]  /*a6f0*/  IADD3 R103, P6, R172, 0x4000, RZ ;  /* 0x00004000ac677810 */ /* 0x000fe40007fde0ff */
[----:B------:R-:W-:Y:S01]  /*a700*/  LOP3.LUT R30, R31, 0x380, RZ, 0xc0, !PT ;  /* 0x000003801f1e7812 */ /* 0x000fe200078ec0ff */
[----:B------:R-:W-:Y:S01]  /*a710*/  BAR.SYNC.DEFER_BLOCKING 0x1, 0x100 ;  /* 0x0044000000007b1d */ /* 0x000fe20000010000 */
[----:B------:R-:W-:Y:S02]  /*a720*/  LOP3.LUT R98, R99, 0x380, RZ, 0xc0, !PT ;  /* 0x0000038063627812 */ /* 0x000fe400078ec0ff */
[----:B------:R-:W-:Y:S01]  /*a730*/  LOP3.LUT R102, R103, 0x380, RZ, 0xc0, !PT ;  /* 0x0000038067667812 */ /* 0x000fe200078ec0ff */
[----:B---3--:R-:W-:Y:S01]  /*a740*/  IMAD R0, R23, 0x20, R200 ;  /* 0x0000002017007824 */ /* 0x008fe200078e02c8 */
[----:B------:R-:W-:-:S02]  /*a750*/  SHF.R.U64 R30, R30, 0x3, RZ ;  /* 0x000000031e1e7819 */ /* 0x000fc400000012ff */
[----:B------:R-:W-:Y:S02]  /*a760*/  SHF.R.U64 R98, R98, 0x3, RZ ;  /* 0x0000000362627819 */ /* 0x000fe400000012ff */
[----:B------:R-:W-:Y:S01]  /*a770*/  SHF.R.U64 R102, R102, 0x3, RZ ;  /* 0x0000000366667819 */ /* 0x000fe200000012ff */
[----:B------:R-:W-:Y:S01]  /*a780*/  UIMAD UR5, UR10, UR8, URZ ;  /* 0x000000080a0572a4 */ /* 0x000fe2000f8e023f */
[----:B------:R-:W-:Y:S01]  /*a790*/  LOP3.LUT R30, R30, R31, RZ, 0x3c, !PT ;  /* 0x0000001f1e1e7212 */ /* 0x000fe200078e3cff */
[--C-:B------:R-:W-:Y:S01]  /*a7a0*/  IMAD.X R31, RZ, RZ, R173.reuse, P4 ;  /* 0x000000ffff1f7224 */ /* 0x100fe200020e06ad */
[----:B------:R-:W-:Y:S01]  /*a7b0*/  LOP3.LUT R98, R98, R99, RZ, 0x3c, !PT ;  /* 0x0000006362627212 */ /* 0x000fe200078e3cff */
[--C-:B------:R-:W-:Y:S01]  /*a7c0*/  IMAD.X R99, RZ, RZ, R173.reuse, P5 ;  /* 0x000000ffff637224 */ /* 0x100fe200028e06ad */
[----:B------:R-:W-:Y:S01]  /*a7d0*/  LOP3.LUT R102, R102, R103, RZ, 0x3c, !PT ;  /* 0x0000006766667212 */ /* 0x000fe200078e3cff */
[----:B------:R-:W-:Y:S01]  /*a7e0*/  IMAD.X R103, RZ, RZ, R173, P6 ;  /* 0x000000ffff677224 */ /* 0x000fe200030e06ad */
[----:B------:R-:W-:-:S02]  /*a7f0*/  IADD3 R123, P4, R172, 0x9000, RZ ;  /* 0x00009000ac7b7810 */ /* 0x000fc40007f9e0ff */
[C---:B------:R-:W-:Y:S01]  /*a800*/  LOP3.LUT R29, R172.reuse, 0x380, RZ, 0xc0, !PT ;  /* 0x00000380ac1d7812 */ /* 0x040fe200078ec0ff */
[----:B-1----:R-:W-:Y:S01]  /*a810*/  @!P1 ST.E desc[UR46][R46.64], R6 ;  /* 0x000000062e009985 */ /* 0x002fe2000c10192e */
[C---:B------:R-:W-:Y:S01]  /*a820*/  IADD3 R127, P5, R172.reuse, 0xa000, RZ ;  /* 0x0000a000ac7f7810 */ /* 0x040fe20007fbe0ff */
[----:B------:R-:W-:Y:S01]  /*a830*/  UIMAD.WIDE.U32 UR6, UR39, UR8, URZ ;  /* 0x00000008270672a5 */ /* 0x000fe2000f8e003f */
[----:B------:R-:W-:Y:S01]  /*a840*/  IADD3 R131, P6, R172, 0xb000, RZ ;  /* 0x0000b000ac837810 */ /* 0x000fe20007fde0ff */
[----:B--2---:R1:W-:Y:S01]  /*a850*/  @!P0 ST.E desc[UR46][R50.64], R5 ;  /* 0x0000000532008985 */ /* 0x0043e2000c10192e */
[----:B------:R-:W-:Y:S01]  /*a860*/  UIMAD UR5, UR39, UR9, UR5 ;  /* 0x00000009270572a4 */ /* 0x000fe2000f8e0205 */
[----:B------:R-:W-:Y:S01]  /*a870*/  LOP3.LUT R122, R123, 0x380, RZ, 0xc0, !PT ;  /* 0x000003807b7a7812 */ /* 0x000fe200078ec0ff */
[----:B------:R-:W-:Y:S01]  /*a880*/  ULDC.64 UR10, c[0x0][0xaf0] ;  /* 0x0002bc00000a7ab9 */ /* 0x000fe20000000a00 */
[----:B------:R-:W-:Y:S02]  /*a890*/  LOP3.LUT R126, R127, 0x380, RZ, 0xc0, !PT ;  /* 0x000003807f7e7812 */ /* 0x000fe400078ec0ff */
[----:B------:R-:W-:-:S02]  /*a8a0*/  LOP3.LUT R130, R131, 0x380, RZ, 0xc0, !PT ;  /* 0x0000038083827812 */ /* 0x000fc400078ec0ff */
[----:B------:R-:W-:Y:S01]  /*a8b0*/  SHF.R.U64 R29, R29, 0x3, RZ ;  /* 0x000000031d1d7819 */ /* 0x000fe200000012ff */
[----:B-1----:R-:W1:Y:S01]  /*a8c0*/  @P2 LDC R5, c[0x0][0xbec] ;  /* 0x0002fb00ff052b82 */ /* 0x002e620000000800 */
[----:B------:R-:W-:Y:S01]  /*a8d0*/  VIADD R6, R0, UR44 ;  /* 0x0000002c00067c36 */ /* 0x000fe20008000000 */
[----:B------:R-:W-:Y:S01]  /*a8e0*/  UIMAD UR8, UR12, UR10, URZ ;  /* 0x0000000a0c0872a4 */ /* 0x000fe2000f8e023f */
[----:B------:R-:W-:Y:S01]  /*a8f0*/  SHF.R.U64 R122, R122, 0x3, RZ ;  /* 0x000000037a7a7819 */ /* 0x000fe200000012ff */
[----:B------:R-:W-:Y:S01]  /*a900*/  UIADD3 UR7, UR7, UR5, URZ ;  /* 0x0000000507077290 */ /* 0x000fe2000fffe03f */
[----:B------:R-:W-:Y:S01]  /*a910*/  IMAD.MOV.U32 R3, RZ, RZ, R6 ;  /* 0x000000ffff037224 */ /* 0x000fe200078e0006 */
[----:B------:R-:W-:Y:S01]  /*a920*/  UIMAD UR5, UR42, UR11, UR8 ;  /* 0x0000000b2a0572a4 */ /* 0x000fe2000f8e0208 */
[----:B------:R-:W-:Y:S01]  /*a930*/  SHF.R.U64 R126, R126, 0x3, RZ ;  /* 0x000000037e7e7819 */ /* 0x000fe200000012ff */
[----:B------:R-:W-:Y:S01]  /*a940*/  UIMAD.WIDE.U32 UR42, UR42, UR10, UR6 ;  /* 0x0000000a2a2a72a5 */ /* 0x000fe2000f8e0006 */
[----:B------:R-:W-:Y:S01]  /*a950*/  SHF.R.U64 R130, R130, 0x3, RZ ;  /* 0x0000000382827819 */ /* 0x000fe200000012ff */
[----:B------:R2:W5:Y:S01]  /*a960*/  LD.E.128 R40, desc[UR46][R20.64] ;  /* 0x0000002e14287980 */ /* 0x000562000c101d00 */
[----:B------:R-:W-:Y:S01]  /*a970*/  LOP3.LUT R122, R122, R123, RZ, 0x3c, !PT ;  /* 0x0000007b7a7a7212 */ /* 0x000fe200078e3cff */
[----:B------:R-:W-:Y:S01]  /*a980*/  UIADD3 UR5, UR43, UR5, URZ ;  /* 0x000000052b057290 */ /* 0x000fe2000fffe03f */
[----:B------:R-:W-:Y:S01]  /*a990*/  LOP3.LUT R126, R126, R127, RZ, 0x3c, !PT ;  /* 0x0000007f7e7e7212 */ /* 0x000fe200078e3cff */
[--C-:B------:R-:W-:Y:S01]  /*a9a0*/  IMAD.X R123, RZ, RZ, R173.reuse, P4 ;  /* 0x000000ffff7b7224 */ /* 0x100fe200020e06ad */
[----:B------:R-:W-:Y:S01]  /*a9b0*/  LOP3.LUT R130, R130, R131, RZ, 0x3c, !PT ;  /* 0x0000008382827212 */ /* 0x000fe200078e3cff */
[--C-:B------:R-:W-:Y:S01]  /*a9c0*/  IMAD.X R127, RZ, RZ, R173.reuse, P5 ;  /* 0x000000ffff7f7224 */ /* 0x100fe200028e06ad */
[----:B------:R-:W-:Y:S01]  /*a9d0*/  LOP3.LUT R28, R29, R172, RZ, 0x3c, !PT ;  /* 0x000000ac1d1c7212 */ /* 0x000fe200078e3cff */
[--C-:B------:R-:W-:Y:S01]  /*a9e0*/  IMAD.X R131, RZ, RZ, R173.reuse, P6 ;  /* 0x000000ffff837224 */ /* 0x100fe200030e06ad */
[----:B------:R-:W-:Y:S01]  /*a9f0*/  ULDC.64 UR6, c[0x0][0xae0] ;  /* 0x0002b80000067ab9 */ /* 0x000fe20000000a00 */
[----:B------:R-:W-:Y:S01]  /*aa00*/  IMAD.MOV.U32 R29, RZ, RZ, R173 ;  /* 0x000000ffff1d7224 */ /* 0x000fe200078e00ad */
[----:B------:R2:W5:Y:S01]  /*aa10*/  LD.E.128 R52, desc[UR46][R30.64] ;  /* 0x0000002e1e347980 */ /* 0x000562000c101d00 */
[----:B-1----:R-:W-:-:S03]  /*aa20*/  @P2 IMAD.HI.U32 R0, R6, R5, RZ ;  /* 0x0000000506002227 */ /* 0x002fc600078e00ff */
[----:B------:R2:W5:Y:S02]  /*aa30*/  LD.E.128 R36, desc[UR46][R28.64] ;  /* 0x0000002e1c247980 */ /* 0x000564000c101d00 */
[----:B0-----:R-:W-:Y:S01]  /*aa40*/  @P2 SHF.R.U32.HI R3, RZ, R9, R0 ;  /* 0x00000009ff032219 */ /* 0x001fe20000011600 */
[----:B------:R-:W-:Y:S01]  /*aa50*/  IMAD.U32 R4, RZ, RZ, UR42 ;  /* 0x0000002aff047e24 */ /* 0x000fe2000f8e00ff */
        /* <DEDUP_REMOVED lines=67> */
.L_x_13428:
[----:B------:R-:W-:Y:S05]  /*ae90*/  BSYNC B1 ;  /* 0x0000000000017941 */ /* 0x000fea0003800000 */
.L_x_13427:
[----:B-1-3--:R1:W3:Y:S01]  /*aea0*/  SHFL.IDX PT, R13, R3, 0x1, 0x181f ;  /* 0x00381f00030d7f89 */ /* 0x00a2e200000e0000 */
[----:B------:R-:W-:Y:S03]  /*aeb0*/  BSSY B1, `(.L_x_13429) ;  /* 0x0000014000017945 */ /* 0x000fe60003800000 */
[----:B------:R1:W4:Y:S01]  /*aec0*/  SHFL.IDX PT, R11, R6, 0x1, 0x181f ;  /* 0x00381f00060b7f89 */ /* 0x00032200000e0000 */
[----:B------:R-:W-:Y:S05]  /*aed0*/  @P1 BRA `(.L_x_13430) ;  /* 0x0000000000441947 */ /* 0x000fea0003800000 */
[----:B------:R-:W-:Y:S02]  /*aee0*/  ULDC UR5, c[0x0][0xac8] ;  /* 0x0002b20000057ab9 */ /* 0x000fe40000000800 */
[----:B------:R-:W-:Y:S02]  /*aef0*/  ISETP.GE.AND P4, PT, R2, UR5, PT ;  /* 0x0000000502007c0c */ /* 0x000fe4000bf86270 */
[----:B------:R-:W-:Y:S02]  /*af00*/  ISETP.GE.AND P3, PT, R19, UR5, PT ;  /* 0x0000000513007c0c */ /* 0x000fe4000bf66270 */
[----:B------:R-:W-:Y:S02]  /*af10*/  ISETP.GE.AND P2, PT, R18, UR5, PT ;  /* 0x0000000512007c0c */ /* 0x000fe4000bf46270 */
[----:B------:R-:W-:-:S07]  /*af20*/  ISETP.GE.AND P1, PT, R22, UR5, PT ;  /* 0x0000000516007c0c */ /* 0x000fce000bf26270 */
[CC--:B----4-:R-:W-:Y:S02]  /*af30*/  @!P4 LEA R4, P6, R2.reuse, R11.reuse, 0x1 ;  /* 0x0000000b0204c211 */ /* 0x0d0fe400078c08ff */
[C---:B------:R-:W-:Y:S02]  /*af40*/  @!P3 LEA R8, P5, R19.reuse, R11, 0x1 ;  /* 0x0000000b1308b211 */ /* 0x040fe400078a08ff */
[----:B---3--:R-:W-:Y:S02]  /*af50*/  @!P4 LEA.HI.X R5, R2, R13, R211, 0x1, P6 ;  /* 0x0000000d0205c211 */ /* 0x008fe400030f0cd3 */
        /* <DEDUP_REMOVED lines=9> */
.L_x_13430:
[----:B------:R-:W-:Y:S05]  /*aff0*/  BSYNC B1 ;  /* 0x0000000000017941 */ /* 0x000fea0003800000 */
.L_x_13429:
[----:B---3--:R3:W0:Y:S01]  /*b000*/  SHFL.IDX PT, R13, R3, 0x2, 0x181f ;  /* 0x00581f00030d7f89 */ /* 0x00862200000e0000 */
        /* <DEDUP_REMOVED lines=14> */
[----:B-----5:R0:W-:Y:S01]  /*b0f0*/  @!P3 ST.E.128 desc[UR46][R4.64], R52 ;  /* 0x000000340400b985 */ /* 0x0201e2000c101d2e */
[----:B----4-:R-:W-:-:S02]  /*b100*/  @!P1 LEA.HI.X R11, R18, R13, R209, 0x1, P4 ;  /* 0x0000000d120b9211 */ /* 0x010fc400020f0cd1 */
[----:B------:R-:W-:Y:S01]  /*b110*/  @!P0 LEA.HI.X R13, R22, R13, R208, 0x1, P6 ;  /* 0x0000000d160d8211 */ /* 0x000fe200030f0cd0 */
[----:B------:R0:W-:Y:S04]  /*b120*/  @!P2 ST.E.128 desc[UR46][R8.64], R108 ;  /* 0x0000006c0800a985 */ /* 0x0001e8000c101d2e */
[----:B------:R0:W-:Y:S04]  /*b130*/  @!P1 ST.E.128 desc[UR46][R10.64], R124 ;  /* 0x0000007c0a009985 */ /* 0x0001e8000c101d2e */
[----:B------:R0:W-:Y:S02]  /*b140*/  @!P0 ST.E.128 desc[UR46][R12.64], R140 ;  /* 0x0000008c0c008985 */ /* 0x0001e4000c101d2e */
.L_x_13432:
[----:B------:R-:W-:Y:S05]  /*b150*/  BSYNC B1 ;  /* 0x0000000000017941 */ /* 0x000fea0003800000 */
.L_x_13431:
[----:B------:R-:W-:Y:S01]  /*b160*/  VIADD R0, R14, 0x60 ;  /* 0x000000600e007836 */ /* 0x000fe20000000000 */
[----:B-123--:R-:W1:Y:S04]  /*b170*/  SHFL.IDX PT, R3, R3, 0x3, 0x181f ;  /* 0x00781f0003037f89 */ /* 0x00ee6800000e0000 */
[----:B------:R-:W-:Y:S01]  /*b180*/  ISETP.GE.AND P0, PT, R0, R7, PT ;  /* 0x000000070000720c */ /* 0x000fe20003f06270 */
[----:B0---4-:R0:W2:-:S12]  /*b190*/  SHFL.IDX PT, R11, R6, 0x3, 0x181f ;  /* 0x00781f00060b7f89 */ /* 0x01109800000e0000 */
        /* <DEDUP_REMOVED lines=20> */
.L_x_13426:
        /* <DEDUP_REMOVED lines=50> */
.L_x_13435:
[----:B------:R-:W-:Y:S05]  /*b600*/  BSYNC B1 ;  /* 0x0000000000017941 */ /* 0x000fea0003800000 */
.L_x_13434:
        /* <DEDUP_REMOVED lines=11> */
[----:B-1----:R-:W-:-:S03]  /*b6c0*/  @P1 SHF.R.U32.HI R3, RZ, R11, R0 ;  /* 0x0000000bff031219 */ /* 0x002fc60000011600 */
[----:B------:R-:W-:Y:S01]  /*b6d0*/  UIMAD UR5, UR42, UR11, UR5 ;  /* 0x0000000b2a0572a4 */ /* 0x000fe2000f8e0205 */
[--C-:B------:R-:W-:Y:S01]  /*b6e0*/  SHF.R.S32.HI R0, RZ, 0x1f, R3.reuse ;  /* 0x0000001fff007819 */ /* 0x100fe20000011403 */
[----:B------:R-:W-:Y:S01]  /*b6f0*/  UIMAD.WIDE.U32 UR42, UR42, UR10, UR6 ;  /* 0x0000000a2a2a72a5 */ /* 0x000fe2000f8e0006 */
[----:B------:R-:W-:Y:S02]  /*b700*/  IMAD.MOV R7, RZ, RZ, -R3 ;  /* 0x000000ffff077224 */ /* 0x000fe400078e0a03 */
[----:B------:R-:W-:Y:S01]  /*b710*/  ULDC.64 UR6, c[0x0][0xae0] ;  /* 0x0002b80000067ab9 */ /* 0x000fe20000000a00 */
[----:B------:R-:W-:Y:S01]  /*b720*/  UIADD3 UR5, UR43, UR5, URZ ;  /* 0x000000052b057290 */ /* 0x000fe2000fffe03f */
[----:B------:R-:W-:Y:S02]  /*b730*/  IMAD R0, R0, UR6, RZ ;  /* 0x0000000600007c24 */ /* 0x000fe4000f8e02ff */
[----:B------:R-:W-:Y:S02]  /*b740*/  IMAD R7, R10, R7, R8 ;  /* 0x000000070a077224 */ /* 0x000fe400078e0208 */
[----:B------:R-:W-:-:S02]  /*b750*/  IMAD.U32 R5, RZ, RZ, UR43 ;  /* 0x0000002bff057e24 */ /* 0x000fc4000f8e00ff */
[----:B------:R-:W-:Y:S02]  /*b760*/  IMAD.U32 R4, RZ, RZ, UR42 ;  /* 0x0000002aff047e24 */ /* 0x000fe4000f8e00ff */
[----:B------:R-:W-:Y:S01]  /*b770*/  IMAD.U32 R5, RZ, RZ, UR5 ;  /* 0x00000005ff057e24 */ /* 0x000fe2000f8e00ff */
[----:B------:R-:W-:Y:S01]  /*b780*/  ULDC UR5, c[0x0][0xa88] ;  /* 0x0002a20000057ab9 */ /* 0x000fe20000000800 */
[C---:B------:R-:W-:Y:S01]  /*b790*/  IMAD R9, R3.reuse, UR7, R0 ;  /* 0x0000000703097c24 */ /* 0x040fe2000f8e0200 */
[----:B------:R-:W-:Y:S01]  /*b7a0*/  SHF.R.S32.HI R0, RZ, 0x1f, R7 ;  /* 0x0000001fff007819 */ /* 0x000fe20000011407 */
[----:B------:R-:W-:Y:S01]  /*b7b0*/  IMAD.WIDE.U32 R4, R3, UR6, R4 ;  /* 0x0000000603047c25 */ /* 0x000fe2000f8e0004 */
[----:B------:R-:W-:-:S03]  /*b7c0*/  ULDC.64 UR6, c[0x0][0xad8] ;  /* 0x0002b60000067ab9 */ /* 0x000fc60000000a00 */
        /* <DEDUP_REMOVED lines=35> */
.L_x_13437:
[----:B------:R-:W-:Y:S05]  /*ba00*/  BSYNC B1 ;  /* 0x0000000000017941 */ /* 0x000fea0003800000 */
.L_x_13436:
        /* <DEDUP_REMOVED lines=21> */
.L_x_13439:
[----:B------:R-:W-:Y:S05]  /*bb60*/  BSYNC B1 ;  /* 0x0000000000017941 */ /* 0x000fea0003800000 */
.L_x_13438:
        /* <DEDUP_REMOVED lines=21> */
.L_x_13441:
[----:B------:R-:W-:Y:S05]  /*bcc0*/  BSYNC B1 ;  /* 0x0000000000017941 */ /* 0x000fea0003800000 */
.L_x_13440:
[----:B------:R-:W-:Y:S01]  /*bcd0*/  VIADD R0, R8, 0x60 ;  /* 0x0000006008007836 */ /* 0x000fe20000000000 */
[----:B0-----:R0:W0:Y:S04]  /*bce0*/  SHFL.IDX PT, R3, R7, 0x3, 0x181f ;  /* 0x00781f0007037f89 */ /* 0x00102800000e0000 */
[----:B------:R-:W-:Y:S01]  /*bcf0*/  ISETP.GE.AND P0, PT, R0, R9, PT ;  /* 0x000000090000720c */ /* 0x000fe20003f06270 */
[----:B-1-3--:R1:W3:-:S12]  /*bd00*/  SHFL.IDX PT, R5, R6, 0x3, 0x181f ;  /* 0x00781f0006057f89 */ /* 0x00a2d800000e0000 */
[----:B-1----:R-:W-:Y:S05]  /*bd10*/  @P0 BRA `(.L_x_13433) ;  /* 0x0000000000440947 */ /* 0x002fea0003800000 */
[----:B------:R-:W-:Y:S02]  /*bd20*/  ULDC UR5, c[0x0][0xac8] ;  /* 0x0002b20000057ab9 */ /* 0x000fe40000000800 */
[----:B------:R-:W-:Y:S02]  /*bd30*/  ISETP.GE.AND P3, PT, R2, UR5, PT ;  /* 0x0000000502007c0c */ /* 0x000fe4000bf66270 */
[----:B------:R-:W-:Y:S02]  /*bd40*/  ISETP.GE.AND P2, PT, R19, UR5, PT ;  /* 0x0000000513007c0c */ /* 0x000fe4000bf46270 */
[----:B------:R-:W-:Y:S02]  /*bd50*/  ISETP.GE.AND P1, PT, R18, UR5, PT ;  /* 0x0000000512007c0c */ /* 0x000fe4000bf26270 */
[----:B------:R-:W-:-:S07]  /*bd60*/  ISETP.GE.AND P0, PT, R22, UR5, PT ;  /* 0x0000000516007c0c */ /* 0x000fce000bf06270 */
[-C--:B--234-:R-:W-:Y:S02]  /*bd70*/  @!P3 LEA R6, P6, R2, R5.reuse, 0x1 ;  /* 0x000000050206b211 */ /* 0x09cfe400078c08ff */
        /* <DEDUP_REMOVED lines=11> */
.L_x_13433:
[----:B------:R-:W-:Y:S05]  /*be30*/  BSYNC B0 ;  /* 0x0000000000007941 */ /* 0x000fea0003800000 */
.L_x_13425:
[----:B------:R-:W-:Y:S02]  /*be40*/  ULDC UR5, c[0x0][0xc38] ;  /* 0x00030e0000057ab9 */ /* 0x000fe40000000800 */
[----:B------:R-:W-:-:S06]  /*be50*/  UISETP.GE.AND UP0, UPT, UR4, UR5, UPT ;  /* 0x000000050400728c */ /* 0x000fcc000bf06270 */
[----:B------:R-:W-:-:S13]  /*be60*/  PLOP3.LUT P0, PT, PT, PT, UP0, 0x80, 0x0 ;  /* 0x000000000000781c */ /* 0x000fda0003f0f008 */
[----:B------:R-:W-:Y:S05]  /*be70*/  @!P0 BRA `(.L_x_13442) ;  /* 0xffffff4c00dc8947 */ /* 0x000fea000383ffff */
[----:B------:R-:W-:Y:S05]  /*be80*/  EXIT ;  /* 0x000000000000794d */ /* 0x000fea0003800000 */
.L_x_13390:
        /* <DEDUP_REMOVED lines=40> */
.L_x_13533:
        /* <DEDUP_REMOVED lines=23> */
.L_x_13444:
[----:B------:R-:W-:Y:S01]  /*c280*/  ULDC UR9, c[0x0][0xc54] ;  /* 0x0003150000097ab9 */ /* 0x000fe20000000800 */
[----:B------:R-:W-:Y:S01]  /*c290*/  UMOV UR5, UR8 ;  /* 0x0000000800057c82 */ /* 0x000fe20008000000 */
[----:B------:R-:W-:-:S11]  /*c2a0*/  UISETP.NE.AND UP0, UPT, UR9, 0x1, UPT ;  /* 0x000000010900788c */ /* 0x000fd6000bf05270 */
[----:B------:R-:W-:Y:S02]  /*c2b0*/  @UP0 ULDC.64 UR10, c[0x0][0xc58] ;  /* 0x00031600000a0ab9 */ /* 0x000fe40000000a00 */
[----:B------:R-:W-:-:S04]  /*c2c0*/  UIMAD.WIDE.U32 UR6, UR8, UR10, URZ ;  /* 0x0000000a080672a5 */ /* 0x000fc8000f8e003f */
[----:B------:R-:W-:-:S04]  /*c2d0*/  @UP0 USHF.R.U32.HI UR5, URZ, UR11, UR7 ;  /* 0x0000000b3f050299 */ /* 0x000fc80008011607 */
[----:B------:R-:W-:-:S12]  /*c2e0*/  UIMAD UR6, UR5, UR9, URZ ;  /* 0x00000009050672a4 */ /* 0x000fd8000f8e023f */
.L_x_13445:
[----:B------:R-:W-:Y:S01]  /*c2f0*/  ULOP3.LUT UR39, URZ, UR5, URZ, 0x33, !UPT ;  /* 0x000000053f277292 */ /* 0x000fe2000f8e333f */
[----:B------:R-:W-:Y:S01]  /*c300*/  BSSY B7, `(.L_x_13446) ;  /* 0x00003dc000077945 */ /* 0x000fe20003800000 */
[----:B------:R-:W-:Y:S01]  /*c310*/  ULDC UR7, c[0x0][0x448] ;  /* 0x0001120000077ab9 */ /* 0x000fe20000000800 */
[----:B------:R-:W-:Y:S01]  /*c320*/  ULDC UR5, c[0x0][0xc3c] ;  /* 0x00030f0000057ab9 */ /* 0x000fe20000000800 */
[----:B------:R-:W-:Y:S02]  /*c330*/  UISETP.NE.AND UP1, UPT, UR7, 0x1, UPT ;  /* 0x000000010700788c */ /* 0x000fe4000bf25270 */
[----:B------:R-:W-:Y:S01]  /*c340*/  UIADD3 UR39, UR39, UR5, URZ ;  /* 0x0000000527277290 */ /* 0x000fe2000fffe03f */
[----:B------:R-:W-:Y:S01]  /*c350*/  ULDC.64 UR10, c[0x0][0x418] ;  /* 0x00010600000a7ab9 */ /* 0x000fe20000000a00 */
[----:B------:R-:W-:Y:S02]  /*c360*/  UIADD3 UR5, UR8, -UR6, URZ ;  /* 0x8000000608057290 */ /* 0x000fe4000fffe03f */
[----:B------:R-:W-:-:S02]  /*c370*/  UISETP.NE.U32.AND UP0, UPT, UR10, URZ, UPT ;  /* 0x0000003f0a00728c */ /* 0x000fc4000bf05070 */
[----:B------:R-:W-:Y:S02]  /*c380*/  USHF.L.U32 UR8, UR39, 0x7, URZ ;  /* 0x0000000727087899 */ /* 0x000fe4000800063f */
[----:B------:R-:W-:Y:S01]  /*c390*/  UISETP.NE.AND.EX UP0, UPT, UR11, URZ, UPT, UP0 ;  /* 0x0000003f0b00728c */ /* 0x000fe2000bf05300 */
[----:B------:R-:W-:Y:S01]  /*c3a0*/  ULDC UR7, c[0x0][0x288] ;  /* 0x0000a20000077ab9 */ /* 0x000fe20000000800 */
        /* <DEDUP_REMOVED lines=12> */
[----:B------:R-:W-:Y:S02]  /*c470*/  UIMAD.WIDE UR6, UR6, 0x2aaaaaab, URZ ;  /* 0x2aaaaaab060678a5 */ /* 0x000fe4000f8e023f */
[----:B------:R-:W-:Y:S02]  /*c480*/  UIMAD.WIDE UR8, UR8, 0x2aaaaaab, URZ ;  /* 0x2aaaaaab080878a5 */ /* 0x000fe4000f8e023f */
[----:B------:R-:W-:-:S02]  /*c490*/  USHF.R.U32.HI UR12, URZ, 0x1f, UR7 ;  /* 0x0000001f3f0c7899 */ /* 0x000fc40008011607 */
[----:B------:R-:W-:Y:S01]  /*c4a0*/  USHF.R.U32.HI UR6, URZ, 0x1f, UR9 ;  /* 0x0000001f3f067899 */ /* 0x000fe20008011609 */
[----:B------:R-:W-:Y:S01]  /*c4b0*/  ULDC UR11, c[0x0][0xc48] ;  /* 0x00031200000b7ab9 */ /* 0x000fe20000000800 */
[----:B------:R-:W-:Y:S02]  /*c4c0*/  ULEA.HI.SX32 UR12, UR7, UR12, 0x1c ;  /* 0x0000000c070c7291 */ /* 0x000fe4000f8fe23f */
[----:B------:R-:W-:Y:S02]  /*c4d0*/  ULEA.HI.SX32 UR6, UR9, UR6, 0x1c ;  /* 0x0000000609067291 */ /* 0x000fe4000f8fe23f */
        /* <DEDUP_REMOVED lines=32> */
.L_x_13447:
        /* <DEDUP_REMOVED lines=20> */
.L_x_13450:
[----:B------:R-:W-:Y:S05]  /*c820*/  BSYNC B6 ;  /* 0x0000000000067941 */ /* 0x000fea0003800000 */
.L_x_13449:
        /* <DEDUP_REMOVED lines=20> */
.L_x_13453:
        /* <DEDUP_REMOVED lines=15> */
.L_x_13452:
[----:B------:R-:W-:Y:S05]  /*ca60*/  BSYNC B6 ;  /* 0x0000000000067941 */ /* 0x000fea0003800000 */
.L_x_13451:
        /* <DEDUP_REMOVED lines=26> */
.L_x_13548:
        /* <DEDUP_REMOVED lines=9> */
.L_x_13551:
        /* <DEDUP_REMOVED lines=22> */
.L_x_13457:
        /* <DEDUP_REMOVED lines=8> */
.L_x_13552:
        /* <DEDUP_REMOVED lines=8> */
.L_x_13459:
        /* <DEDUP_REMOVED lines=16> */
[----:B------:R-:W-:-:S09]  /*d000*/  UIMAD UR35, UR35, 0x60, URZ ;  /* 0x00000060232378a4 */ /* 0x000fd2000f8e023f */
[----:B------:R1:W-:Y:S02]  /*d010*/  UTMALDG.4D [UR32], [UR4], desc[UR6] ;  /* 0x00000620040075b4 */ /* 0x0003e40008019000 */
[----:B-1----:R-:W-:Y:S01]  /*d020*/  NOP ;  /* 0x0000000000007918 */ /* 0x002fe20000000000 */
.L_x_13455:
        /* <DEDUP_REMOVED lines=22> */
.L_x_13461:
[----:B------:R-:W-:Y:S05]  /*d190*/  BSYNC B6 ;  /* 0x0000000000067941 */ /* 0x000fea0003800000 */
.L_x_13460:
        /* <DEDUP_REMOVED lines=57> */
[----:B------:R-:W-:Y:S01]  /*d530*/  IMAD.U32 R4, RZ, RZ, UR39 ;  /* 0x00000027ff047e24 */ /* 0x000fe2000f8e00ff */
[----:B------:R-:W-:Y:S01]  /*d540*/  ULDC UR4, c[0x0][0x288] ;  /* 0x0000a20000047ab9 */ /* 0x000fe20000000800 */
[----:B------:R-:W1:Y:S01]  /*d550*/  S2R R8, SR_TID.X ;  /* 0x0000000000087919 */ /* 0x000e620000002100 */
[----:B------:R-:W-:Y:S01]  /*d560*/  IMAD R3, R7, UR4, RZ ;  /* 0x0000000407037c24 */ /* 0x000fe2000f8e02ff */
[----:B------:R-:W-:Y:S01]  /*d570*/  SHFL.IDX PT, R9, R2, 0x1, 0x181f ;  /* 0x00381f0002097f89 */ /* 0x000fe200000e0000 */
[----:B0-----:R-:W-:-:S04]  /*d580*/  LOP3.LUT R6, R6, 0x7f, RZ, 0xc0, !PT ;  /* 0x0000007f06067812 */ /* 0x001fc800078ec0ff */
[----:B------:R-:W-:Y:S01]  /*d590*/  SHF.R.U32.HI R6, RZ, 0x3, R6 ;  /* 0x00000003ff067819 */ /* 0x000fe20000011606 */
[----:B-1----:R-:W-:Y:S02]  /*d5a0*/  IMAD.SHL.U32 R11, R8, 0x8, RZ ;  /* 0x00000008080b7824 */ /* 0x002fe400078e00ff */
[----:B------:R-:W-:Y:S02]  /*d5b0*/  SHFL.IDX PT, R8, R0, 0x1, 0x181f ;  /* 0x00381f0000087f89 */ /* 0x000fe400000e0000 */
[----:B------:R-:W-:Y:S01]  /*d5c0*/  IMAD R4, R4, 0x80, R6 ;  /* 0x0000008004047824 */ /* 0x000fe200078e0206 */
[----:B------:R-:W-:Y:S01]  /*d5d0*/  LOP3.LUT R11, R11, 0x38, RZ, 0xc0, !PT ;  /* 0x000000380b0b7812 */ /* 0x000fe200078ec0ff */
[----:B------:R-:W0:Y:S02]  /*d5e0*/  SHFL.IDX PT, R6, R0, RZ, 0x181f ;  /* 0x00181fff00067589 */ /* 0x000e2400000e0000 */
[C---:B------:R-:W-:Y:S01]  /*d5f0*/  VIADD R5, R4.reuse, 0x10 ;  /* 0x0000001004057836 */ /* 0x040fe20000000000 */
[----:B------:R-:W-:-:S04]  /*d600*/  ISETP.GE.AND P3, PT, R4, R3, PT ;  /* 0x000000030400720c */ /* 0x000fc80003f66270 */
[----:B------:R-:W-:Y:S02]  /*d610*/  ISETP.GE.AND P1, PT, R5, R3, PT ;  /* 0x000000030500720c */ /* 0x000fe40003f26270 */
[----:B------:R-:W1:Y:S07]  /*d620*/  SHFL.IDX PT, R5, R2, RZ, 0x181f ;  /* 0x00181fff02057589 */ /* 0x000e6e00000e0000 */
[----:B0-----:R-:W-:-:S05]  /*d630*/  @!P3 LEA R6, P2, R11, R6, 0x1 ;  /* 0x000000060b06b211 */ /* 0x001fca00078408ff */
[----:B-1----:R-:W-:-:S04]  /*d640*/  @!P3 IMAD.X R5, RZ, RZ, R5, P2 ;  /* 0x000000ffff05b224 */ /* 0x002fc800010e0605 */
        /* <DEDUP_REMOVED lines=47> */
.L_x_13569:
[----:B0-----:R-:W0:Y:S01]  /*d940*/  S2R R2, SR_TID.X ;  /* 0x0000000000027919 */ /* 0x001e220000002100 */
[----:B------:R-:W-:-:S05]  /*d950*/  VIADD R4, R4, 0x70 ;  /* 0x0000007004047836 */ /* 0x000fca0000000000 */
[----:B------:R-:W-:Y:S01]  /*d960*/  ISETP.GE.AND P1, PT, R4, R3, PT ;  /* 0x000000030400720c */ /* 0x000fe20003f26270 */
[----:B0-----:R-:W-:-:S05]  /*d970*/  IMAD.SHL.U32 R2, R2, 0x8, RZ ;  /* 0x0000000802027824 */ /* 0x001fca00078e00ff */
[----:B------:R-:W-:-:S07]  /*d980*/  LOP3.LUT R2, R2, 0x38, RZ, 0xc0, !PT ;  /* 0x0000003802027812 */ /* 0x000fce00078ec0ff */
[----:B------:R-:W-:-:S05]  /*d990*/  @!P1 LEA R2, P2, R2, R0, 0x1 ;  /* 0x0000000002029211 */ /* 0x000fca00078408ff */
[----:B--2---:R-:W-:-:S05]  /*d9a0*/  @!P1 IMAD.X R3, RZ, RZ, R5, P2 ;  /* 0x000000ffff039224 */ /* 0x004fca00010e0605 */
[----:B------:R-:W-:Y:S01]  /*d9b0*/  @!PT LDS RZ, [RZ] ;  /* 0x00000000fffff984 */ /* 0x000fe20000000800 */
[----:B------:R-:W-:Y:S01]  /*d9c0*/  @!PT LDS RZ, [RZ] ;  /* 0x00000000fffff984 */ /* 0x000fe20000000800 */
[----:B------:R-:W-:Y:S01]  /*d9d0*/  @!PT LDS RZ, [RZ] ;  /* 0x00000000fffff984 */ /* 0x000fe20000000800 */
[----:B------:R0:W-:Y:S01]  /*d9e0*/  @!P1 LDGSTS.E.BYPASS.LTC128B.128 [R10+0x1bc00], desc[UR46][R2.64], !P0 ;  /* 0x1bc00000020a9fae */ /* 0x0001e2000c101d6e */
[----:B------:R-:W-:Y:S01]  /*d9f0*/  PLOP3.LUT P0, PT, PT, PT, PT, 0x80, 0x0 ;  /* 0x000000000000781c */ /* 0x000fe20003f0f070 */
[----:B------:R-:W-:-:S12]  /*da00*/  NOP ;  /* 0x0000000000007918 */ /* 0x000fd80000000000 */
.L_x_13463:
        /* <DEDUP_REMOVED lines=18> */
.L_x_13570:
[----:B------:R-:W-:Y:S05]  /*db30*/  BSYNC B0 ;  /* 0x0000000000007941 */ /* 0x000fea0003800000 */
.L_x_13464:
[----:B------:R-:W2:Y:S01]  /*db40*/  LDL R2, [R1+0x8] ;  /* 0x0000080001027983 */ /* 0x000ea20000100800 */
[----:B------:R-:W-:Y:S01]  /*db50*/  BSSY B0, `(.L_x_13466) ;  /* 0x0000059000007945 */ /* 0x000fe20003800000 */
[----:B--2---:R-:W-:-:S13]  /*db60*/  ISETP.NE.AND P0, PT, R2, RZ, PT ;  /* 0x000000ff0200720c */ /* 0x004fda0003f05270 */
[----:B------:R-:W-:Y:S05]  /*db70*/  @!P0 BRA `(.L_x_13467) ;  /* 0x0000000400588947 */ /* 0x000fea0003800000 */
[----:B------:R-:W2:Y:S01]  /*db80*/  LDL R3, [R1] ;  /* 0x0000000001037983 */ /* 0x000ea20000100800 */
[----:B------:R-:W1:Y:S02]  /*db90*/  S2R R2, SR_TID.X ;  /* 0x0000000000027919 */ /* 0x000e640000002100 */
[----:B-1----:R-:W-:Y:S01]  /*dba0*/  LOP3.LUT R4, R2, 0x7f, RZ, 0xc0, !PT ;  /* 0x0000007f02047812 */ /* 0x002fe200078ec0ff */
[----:B------:R-:W-:Y:S01]  /*dbb0*/  IMAD R2, R18, 0x8, R17 ;  /* 0x0000000812027824 */ /* 0x000fe200078e0211 */
[----:B------:R-:W-:Y:S02]  /*dbc0*/  BSSY B1, `(.L_x_13468) ;  /* 0x0000005000017945 */ /* 0x000fe40003800000 */
[----:B------:R-:W-:Y:S02]  /*dbd0*/  ISETP.NE.AND P1, PT, R4, RZ, PT ;  /* 0x000000ff0400720c */ /* 0x000fe40003f25270 */
[----:B--2---:R-:W-:-:S04]  /*dbe0*/  SHF.L.U32 R3, R3, 0x1f, RZ ;  /* 0x0000001f03037819 */ /* 0x004fc800000006ff */
[----:B------:R-:W1:Y:S02]  /*dbf0*/  SYNCS.PHASECHK.TRANS64.TRYWAIT P0, [R2+URZ+0x22860], R3 ;  /* 0x02286003020075a7 */ /* 0x000e64000800017f */
[----:B-1----:R-:W-:Y:S05]  /*dc00*/  @!P0 BRA `(.L_x_13469) ;  /* 0x00000038001c8947 */ /* 0x002fea0003800000 */
.L_x_13571:
[----:B------:R-:W-:Y:S05]  /*dc10*/  BSYNC B1 ;  /* 0x0000000000017941 */ /* 0x000fea0003800000 */
.L_x_13468:
[----:B------:R-:W-:Y:S04]  /*dc20*/  BSSY B1, `(.L_x_13470) ;  /* 0x0000009000017945 */ /* 0x000fe80003800000 */
[----:B------:R-:W-:Y:S05]  /*dc30*/  @P1 BRA `(.L_x_13471) ;  /* 0x00000000001c1947 */ /* 0x000fea0003800000 */
[----:B0-----:R-:W0:Y:S01]  /*dc40*/  S2R R0, SR_TID.X ;  /* 0x0000000000007919 */ /* 0x001e220000002100 */
[----:B-1----:R-:W-:-:S04]  /*dc50*/  IMAD.MOV.U32 R3, RZ, RZ, 0xc000 ;  /* 0x0000c000ff037424 */ /* 0x002fc800078e00ff */
[----:B------:R2:W-:Y:S01]  /*dc60*/  SYNCS.ARRIVE.TRANS64 RZ, [R2+URZ+0x22850], R3 ;  /* 0x0228500302ff79a7 */ /* 0x0005e2000800003f */
[----:B0-----:R-:W-:-:S04]  /*dc70*/  LOP3.LUT R0, R0, 0x1f, RZ, 0xc0, !PT ;  /* 0x0000001f00007812 */ /* 0x001fc800078ec0ff */
[----:B------:R-:W-:-:S13]  /*dc80*/  ISETP.NE.AND P0, PT, R0, RZ, PT ;  /* 0x000000ff0000720c */ /* 0x000fda0003f05270 */
[----:B--2---:R-:W-:Y:S05]  /*dc90*/  @!P0 BRA `(.L_x_13471) ;  /* 0x0000000000048947 */ /* 0x004fea0003800000 */
[----:B------:R-:W-:Y:S01]  /*dca0*/  BPT.TRAP 0x1 ;  /* 0x000000040000795c */ /* 0x000fe20000300000 */
.L_x_13471:
[----:B------:R-:W-:Y:S05]  /*dcb0*/  BSYNC B1 ;  /* 0x0000000000017941 */ /* 0x000fea0003800000 */
.L_x_13470:
[----:B-1----:R-:W2:Y:S01]  /*dcc0*/  LDL.LU R3, [R1+0x18] ;  /* 0x0000180001037983 */ /* 0x002ea20000300800 */
        /* <DEDUP_REMOVED lines=10> */
.L_x_13472:
        /* <DEDUP_REMOVED lines=15> */
.L_x_13473:
        /* <DEDUP_REMOVED lines=15> */
.L_x_13474:
        /* <DEDUP_REMOVED lines=15> */
.L_x_13475:
        /* <DEDUP_REMOVED lines=10> */
.L_x_13467:
[----:B------:R-:W-:Y:S05]  /*e0e0*/  BSYNC B0 ;  /* 0x0000000000007941 */ /* 0x000fea0003800000 */
.L_x_13466:
        /* <DEDUP_REMOVED lines=34> */
[----:B------:R-:W-:Y:S02]  /*e310*/  IMAD R0, R0, R3, R6 ;  /* 0x0000000300007224 */ /* 0x000fe400078e0206 */
[----:B------:R-:W1:Y:S01]  /*e320*/  LDC.64 R2, c[0x0][0x418] ;  /* 0x00010600ff027b82 */ /* 0x000e620000000a00 */
[----:B--2---:R-:W-:Y:S01]  /*e330*/  IMAD R7, R5, UR4, RZ ;  /* 0x0000000405077c24 */ /* 0x004fe2000f8e02ff */
[----:B------:R-:W-:-:S03]  /*e340*/  SHF.R.S32.HI R5, RZ, 0x1f, R4 ;  /* 0x0000001fff057819 */ /* 0x000fc60000011404 */
[C---:B------:R-:W-:Y:S02]  /*e350*/  IMAD R7, R19.reuse, UR5, R7 ;  /* 0x0000000513077c24 */ /* 0x040fe4000f8e0207 */
[----:B------:R-:W-:-:S04]  /*e360*/  IMAD.WIDE.U32 R4, R19, UR4, R4 ;  /* 0x0000000413047c25 */ /* 0x000fc8000f8e0004 */
[----:B------:R-:W-:Y:S01]  /*e370*/  IMAD.IADD R7, R7, 0x1, R5 ;  /* 0x0000000107077824 */ /* 0x000fe200078e0205 */
[----:B-1----:R-:W-:-:S04]  /*e380*/  LEA R2, P0, R4, R2, 0x2 ;  /* 0x0000000204027211 */ /* 0x002fc800078010ff */
[----:B------:R-:W-:-:S05]  /*e390*/  LEA.HI.X R3, R4, R3, R7, 0x2, P0 ;  /* 0x0000000304037211 */ /* 0x000fca00000f1407 */
[----:B------:R1:W5:Y:S04]  /*e3a0*/  LDG.E R16, desc[UR46][R2.64] ;  /* 0x0000002e02107981 */ /* 0x000368000c1e1900 */
.L_x_13480:
        /* <DEDUP_REMOVED lines=8> */
.L_x_13572:
[----:B------:R-:W-:Y:S05]  /*e430*/  BSYNC B1 ;  /* 0x0000000000017941 */ /* 0x000fea0003800000 */
.L_x_13481:
        /* <DEDUP_REMOVED lines=9> */
.L_x_13484:
[----:B------:R-:W-:Y:S05]  /*e4d0*/  BSYNC B1 ;  /* 0x0000000000017941 */ /* 0x000fea0003800000 */
.L_x_13483:
[----:B------:R-:W-:Y:S01]  /*e4e0*/  IMAD R0, R0, 0x60, RZ ;  /* 0x0000006000007824 */ /* 0x000fe200078e02ff */
        /* <DEDUP_REMOVED lines=11> */
.L_x_13485:
        /* <DEDUP_REMOVED lines=12> */
.L_x_13573:
[----:B------:R-:W-:Y:S05]  /*e660*/  BSYNC B1 ;  /* 0x0000000000017941 */ /* 0x000fea0003800000 */
.L_x_13486:
        /* <DEDUP_REMOVED lines=11> */
.L_x_13489:
[----:B------:R-:W-:Y:S05]  /*e720*/  BSYNC B1 ;  /* 0x0000000000017941 */ /* 0x000fea0003800000 */
.L_x_13488:
        /* <DEDUP_REMOVED lines=10> */
.L_x_13490:
        /* <DEDUP_REMOVED lines=15> */
.L_x_13491:
        /* <DEDUP_REMOVED lines=15> */
.L_x_13492:
        /* <DEDUP_REMOVED lines=15> */
.L_x_13493:
        /* <DEDUP_REMOVED lines=9> */
.L_x_13479:
[----:B------:R-:W-:Y:S05]  /*eb30*/  BSYNC B0 ;  /* 0x0000000000007941 */ /* 0x000fea0003800000 */
.L_x_13478:
[----:B------:R-:W-:-:S06]  /*eb40*/  UIADD3 UR4, UR38, -0x3, URZ ;  /* 0xfffffffd26047890 */ /* 0x000fcc000fffe03f */
[----:B------:R-:W-:-:S07]  /*eb50*/  IMAD.U32 R0, RZ, RZ, UR4 ;  /* 0x00000004ff007e24 */ /* 0x000fce000f8e00ff */
.L_x_13477:
[----:B------:R-:W-:Y:S01]  /*eb60*/  ISETP.NE.AND P0, PT, R6, RZ, PT ;  /* 0x000000ff0600720c */ /* 0x000fe20003f05270 */
[----:B------:R-:W-:-:S12]  /*eb70*/  BSSY B0, `(.L_x_13476) ;  /* 0x000013a000007945 */ /* 0x000fd80003800000 */
[----:B------:R-:W-:Y:S05]  /*eb80*/  @!P0 BRA `(.L_x_13494) ;  /* 0x0000001000e08947 */ /* 0x000fea0003800000 */
.L_x_13527:
[----:B------:R-:W2:Y:S04]  /*eb90*/  LDL R3, [R1+0x8] ;  /* 0x0000080001037983 */ /* 0x000ea80000100800 */
[----:B------:R-:W3:Y:S01]  /*eba0*/  LDL.LU R2, [R1] ;  /* 0x0000000001027983 */ /* 0x000ee20000300800 */
[----:B------:R-:W-:Y:S01]  /*ebb0*/  VIADD R6, R18, 0x1 ;  /* 0x0000000112067836 */ /* 0x000fe20000000000 */
[----:B------:R-:W-:Y:S05]  /*ebc0*/  YIELD ;  /* 0x0000000000007946 */ /* 0x000fea0003800000 */
[----:B------:R-:W-:Y:S01]  /*ebd0*/  ISETP.NE.AND P0, PT, R6, 0x2, PT ;  /* 0x000000020600780c */ /* 0x000fe20003f05270 */
[----:B------:R-:W-:Y:S03]  /*ebe0*/  BSSY B1, `(.L_x_13495) ;  /* 0x0000095000017945 */ /* 0x000fe60003800000 */
[----:B-1----:R-:W-:-:S02]  /*ebf0*/  SEL R7, RZ, 0x1, P0 ;  /* 0x00000001ff077807 */ /* 0x002fc40000000000 */
        /* <DEDUP_REMOVED lines=27> */
.L_x_13497:
        /* <DEDUP_REMOVED lines=8> */
.L_x_13574:
[----:B------:R-:W-:Y:S05]  /*ee30*/  BSYNC B2 ;  /* 0x0000000000027941 */ /* 0x000fea0003800000 */
.L_x_13498:
        /* <DEDUP_REMOVED lines=9> */
.L_x_13501:
[----:B------:R-:W-:Y:S05]  /*eed0*/  BSYNC B2 ;  /* 0x0000000000027941 */ /* 0x000fea0003800000 */
.L_x_13500:
        /* <DEDUP_REMOVED lines=11> */
.L_x_13502:
        /* <DEDUP_REMOVED lines=13> */
.L_x_13575:
[----:B------:R-:W-:Y:S05]  /*f060*/  BSYNC B2 ;  /* 0x0000000000027941 */ /* 0x000fea0003800000 */
.L_x_13503:
        /* <DEDUP_REMOVED lines=11> */
.L_x_13506:
[----:B------:R-:W-:Y:S05]  /*f120*/  BSYNC B2 ;  /* 0x0000000000027941 */ /* 0x000fea0003800000 */
.L_x_13505:
        /* <DEDUP_REMOVED lines=9> */
.L_x_13507:
        /* <DEDUP_REMOVED lines=15> */
.L_x_13508:
        /* <DEDUP_REMOVED lines=15> */
.L_x_13509:
        /* <DEDUP_REMOVED lines=15> */
.L_x_13510:
        /* <DEDUP_REMOVED lines=10> */
.L_x_13496:
[----:B------:R-:W-:Y:S05]  /*f530*/  BSYNC B1 ;  /* 0x0000000000017941 */ /* 0x000fea0003800000 */
.L_x_13495:
        /* <DEDUP_REMOVED lines=11> */
[----:B------:R-:W-:Y:S01]  /*f5f0*/  VIADD R6, R0, 0xffffffff ;  /* 0xffffffff00067836 */ /* 0x000fe20000000000 */
[----:B--2---:R-:W-:-:S13]  /*f600*/  ISETP.NE.AND P2, PT, R3, RZ, PT ;  /* 0x000000ff0300720c */ /* 0x004fda0003f45270 */
[----:B------:R-:W-:Y:S05]  /*f610*/  @!P2 BRA `(.L_x_13513) ;  /* 0x00000000004ca947 */ /* 0x000fea0003800000 */
[----:B------:R-:W2:Y:S01]  /*f620*/  LDL R9, [R1+0x4] ;  /* 0x0000040001097983 */ /* 0x000ea20000100800 */
[----:B------:R-:W3:Y:S01]  /*f630*/  LDC R4, c[0x0][0x43c] ;  /* 0x00010f00ff047b82 */ /* 0x000ee20000000800 */
[----:B------:R-:W-:Y:S01]  /*f640*/  ULDC.64 UR4, c[0x0][0x428] ;  /* 0x00010a0000047ab9 */ /* 0x000fe20000000a00 */
[----:B---3--:R-:W-:-:S13]  /*f650*/  ISETP.NE.AND P0, PT, R4, 0x1, PT ;  /* 0x000000010400780c */ /* 0x008fda0003f05270 */
        /* <DEDUP_REMOVED lines=15> */
.L_x_13513:
[----:B------:R-:W3:Y:S01]  /*f750*/  S2R R2, SR_TID.X ;  /* 0x0000000000027919 */ /* 0x000ee20000002100 */
[----:B--2---:R-:W-:Y:S01]  /*f760*/  IMAD R4, R18, 0x8, R17 ;  /* 0x0000000812047824 */ /* 0x004fe200078e0211 */
[----:B------:R-:W-:Y:S01]  /*f770*/  BSSY B2, `(.L_x_13514) ;  /* 0x0000006000027945 */ /* 0x000fe20003800000 */
[----:B---3--:R-:W-:Y:S02]  /*f780*/  LOP3.LUT R3, R2, 0x7f, RZ, 0xc0, !PT ;  /* 0x0000007f02037812 */ /* 0x008fe400078ec0ff */
[----:B------:R-:W-:Y:S02]  /*f790*/  SHF.L.U32 R2, R7, 0x1f, RZ ;  /* 0x0000001f07027819 */ /* 0x000fe400000006ff */
[----:B------:R-:W-:Y:S02]  /*f7a0*/  ISETP.NE.AND P1, PT, R3, RZ, PT ;  /* 0x000000ff0300720c */ /* 0x000fe40003f25270 */
[----:B------:R-:W2:Y:S02]  /*f7b0*/  SYNCS.PHASECHK.TRANS64.TRYWAIT P0, [R4+URZ+0x22840], R2 ;  /* 0x02284002040075a7 */ /* 0x000ea4000800017f */
[----:B--2---:R-:W-:Y:S09]  /*f7c0*/  @!P0 BRA `(.L_x_13515) ;  /* 0x0000001c00908947 */ /* 0x004ff20003800000 */
.L_x_13576:
[----:B------:R-:W-:Y:S05]  /*f7d0*/  BSYNC B2 ;  /* 0x0000000000027941 */ /* 0x000fea0003800000 */
.L_x_13514:
        /* <DEDUP_REMOVED lines=9> */
.L_x_13517:
[----:B------:R-:W-:Y:S05]  /*f870*/  BSYNC B2 ;  /* 0x0000000000027941 */ /* 0x000fea0003800000 */
.L_x_13516:
[----:B------:R-:W-:Y:S01]  /*f880*/  IMAD.MOV.U32 R5, RZ, RZ, RZ ;  /* 0x000000ffff057224 */ /* 0x000fe200078e00ff */
[----:B------:R-:W-:Y:S01]  /*f890*/  UIADD3 UR4, UP0, UR44, 0x370, URZ ;  /* 0x000003702c047890 */ /* 0x000fe2000ff1e03f */
[----:B-1----:R-:W-:Y:S01]  /*f8a0*/  IMAD R7, R18, 0x3000, R17 ;  /* 0x0000300012077824 */ /* 0x002fe200078e0211 */
        /* <DEDUP_REMOVED lines=8> */
.L_x_13518:
        /* <DEDUP_REMOVED lines=13> */
.L_x_13577:
[----:B------:R-:W-:Y:S05]  /*fa00*/  BSYNC B2 ;  /* 0x0000000000027941 */ /* 0x000fea0003800000 */
.L_x_13519:
        /* <DEDUP_REMOVED lines=11> */
.L_x_13522:
[----:B------:R-:W-:Y:S05]  /*fac0*/  BSYNC B2 ;  /* 0x0000000000027941 */ /* 0x000fea0003800000 */
.L_x_13521:
        /* <DEDUP_REMOVED lines=9> */
.L_x_13523:
        /* <DEDUP_REMOVED lines=15> */
.L_x_13524:
        /* <DEDUP_REMOVED lines=15> */
.L_x_13525:
        /* <DEDUP_REMOVED lines=15> */
.L_x_13526:
        /* <DEDUP_REMOVED lines=10> */
.L_x_13512:
[----:B------:R-:W-:Y:S05]  /*fed0*/  BSYNC B1 ;  /* 0x0000000000017941 */ /* 0x000fea0003800000 */
.L_x_13511:
[C---:B------:R-:W-:Y:S01]  /*fee0*/  ISETP.GT.AND P0, PT, R0.reuse, 0x1, PT ;  /* 0x000000010000780c */ /* 0x040fe20003f04270 */
[----:B------:R-:W-:-:S12]  /*fef0*/  VIADD R0, R0, 0xfffffffe ;  /* 0xfffffffe00007836 */ /* 0x000fd80000000000 */
[----:B------:R-:W-:Y:S05]  /*ff00*/  @P0 BRA `(.L_x_13527) ;  /* 0xffffffec00200947 */ /* 0x000fea000383ffff */
.L_x_13494:
[----:B------:R-:W-:Y:S05]  /*ff10*/  BSYNC B0 ;  /* 0x0000000000007941 */ /* 0x000fea0003800000 */
.L_x_13476:
        /* <DEDUP_REMOVED lines=11> */
[----:B------:R-:W2:Y:S01]  /*ffd0*/  S2R R5, SR_LANEID ;  /* 0x0000000000057919 */ /* 0x000ea20000000000 */
[----:B------:R-:W-:Y:S01]  /*ffe0*/  VOTEU.ANY UR4, UPT, PT ;  /* 0x0000000000047886 */ /* 0x000fe200038e0100 */
[----:B0-----:R-:W0:Y:S01]  /*fff0*/  LDC.64 R2, c[0x0][0xc80] ;  /* 0x00032000ff027b82 */ /* 0x001e220000000a00 */
[----:B------:R-:W2:Y:S02]  /*10000*/  FLO.U32 R0, UR4 ;  /* 0x0000000400007d00 */ /* 0x000ea400080e0000 */
[----:B--2---:R-:W-:-:S06]  /*10010*/  ISETP.EQ.U32.AND P2, PT, R0, R5, PT ;  /* 0x000000050000720c */ /* 0x004fcc0003f42070 */
[----:B------:R-:W0:Y:S07]  /*10020*/  POPC R5, UR4 ;  /* 0x0000000400057d09 */ /* 0x000e2e0008000000 */
[----:B0-----:R-:W2:Y:S01]  /*10030*/  @P2 ATOMG.E.ADD.STRONG.GPU PT, R3, desc[UR46][R2.64], R5 ;  /* 0x00000005020329a8 */ /* 0x001ea200081ee1ee */
[----:B------:R-:W0:Y:S02]  /*10040*/  S2R R4, SR_LTMASK ;  /* 0x0000000000047919 */ /* 0x000e240000003900 */
[----:B0-----:R-:W-:-:S04]  /*10050*/  LOP3.LUT R4, R4, UR4, RZ, 0xc0, !PT ;  /* 0x0000000404047c12 */ /* 0x001fc8000f8ec0ff */
[----:B-1----:R-:W0:Y:S01]  /*10060*/  POPC R7, R4 ;  /* 0x0000000400077309 */ /* 0x002e220000000000 */
[----:B--2---:R-:W0:Y:S02]  /*10070*/  SHFL.IDX PT, R0, R3, R0, 0x1f ;  /* 0x00001f0003007589 */ /* 0x004e2400000e0000 */
[----:B0-----:R-:W-:-:S05]  /*10080*/  IADD3 R0, R0, UR41, R7 ;  /* 0x0000002900007c10 */ /* 0x001fca000fffe007 */
[----:B------:R2:W-:Y:S02]  /*10090*/  STL [R1+0x10], R0 ;  /* 0x0000100001007387 */ /* 0x0005e40000100800 */
.L_x_13529:
[----:B------:R-:W-:Y:S05]  /*100a0*/  BSYNC B0 ;  /* 0x0000000000007941 */ /* 0x000fea0003800000 */
.L_x_13528:
[----:B------:R-:W-:-:S07]  /*100b0*/  SEL R18, R18, RZ, P1 ;  /* 0x000000ff12127207 */ /* 0x000fce0000800000 */
.L_x_13448:
[----:B------:R-:W-:Y:S05]  /*100c0*/  BSYNC B7 ;  /* 0x0000000000077941 */ /* 0x000fea0003800000 */
.L_x_13446:
[----:B0-2---:R-:W2:Y:S04]  /*100d0*/  LDL R0, [R1+0x20] ;  /* 0x0000200001007983 */ /* 0x005ea80000100800 */
        /* <DEDUP_REMOVED lines=13> */
.L_x_13530:
[----:B------:R-:W-:-:S03]  /*101b0*/  UMOV UR4, 0xffffffff ;  /* 0xffffffff00047882 */ /* 0x000fc60000000000 */
[----:B------:R-:W-:Y:S05]  /*101c0*/  BRA.DIV UR4, `(.L_x_13532) ;  /* 0x0000001604387947 */ /* 0x000fea000b800000 */
[----:B-----5:R0:W2:Y:S02]  /*101d0*/  SHFL.IDX PT, R14, R2, RZ, 0x1f ;  /* 0x00001fff020e7589 */ /* 0x0200a400000e0000 */
.L_x_13580:
[----:B------:R-:W3:Y:S01]  /*101e0*/  @!P0 S2R R3, SR_CgaCtaId ;  /* 0x0000000000038919 */ /* 0x000ee20000008800 */
[----:B------:R-:W-:Y:S05]  /*101f0*/  WARPSYNC.ALL ;  /* 0x0000000000007948 */ /* 0x000fea0003800000 */
[----:B------:R-:W-:Y:S01]  /*10200*/  BAR.SYNC.DEFER_BLOCKING 0x4, 0x180 ;  /* 0x0106000000007b1d */ /* 0x000fe20000010000 */
[----:B------:R-:W-:-:S05]  /*10210*/  @!P0 MOV R0, 0x400 ;  /* 0x0000040000008802 */ /* 0x000fca0000000f00 */
[----:B--2---:R2:W-:Y:S01]  /*10220*/  STL [R1+0x10], R14 ;  /* 0x0000100e01007387 */ /* 0x0045e20000100800 */
[----:B---3--:R-:W-:-:S05]  /*10230*/  @!P0 LEA R17, R3, R0, 0x18 ;  /* 0x0000000003118211 */ /* 0x008fca00078ec0ff */
[----:B------:R2:W-:Y:S01]  /*10240*/  @!P0 STS [R17+0x228d0], R2 ;  /* 0x0228d00211008388 */ /* 0x0005e20000000800 */
[----:B------:R-:W-:Y:S06]  /*10250*/  BAR.ARV 0x5, 0x180 ;  /* 0x0146000000007b1d */ /* 0x000fec0000002000 */
.L_x_13531:
[----:B------:R-:W3:Y:S01]  /*10260*/  LDL R0, [R1+0x10] ;  /* 0x0000100001007983 */ /* 0x000ee20000100800 */
[----:B------:R-:W-:Y:S02]  /*10270*/  ULDC UR4, c[0x0][0xc38] ;  /* 0x00030e0000047ab9 */ /* 0x000fe40000000800 */
[----:B---3--:R-:W-:-:S13]  /*10280*/  ISETP.GE.AND P0, PT, R0, UR4, PT ;  /* 0x0000000400007c0c */ /* 0x008fda000bf06270 */
[----:B------:R-:W-:Y:S05]  /*10290*/  @!P0 BRA `(.L_x_13533) ;  /* 0xffffffbc009c8947 */ /* 0x000fea000383ffff */
.L_x_13443:
        /* <DEDUP_REMOVED lines=12> */
.L_x_13581:
[----:B------:R-:W-:Y:S05]  /*10360*/  BSYNC B0 ;  /* 0x0000000000007941 */ /* 0x000fea0003800000 */
.L_x_13534:
[----:B------:R-:W-:-:S03]  /*10370*/  UMOV UR4, 0xffffffff ;  /* 0xffffffff00047882 */ /* 0x000fc60000000000 */
[----:B------:R-:W-:Y:S05]  /*10380*/  BRA.DIV UR4, `(.L_x_13536) ;  /* 0x0000001604047947 */ /* 0x000fea000b800000 */
[----:B------:R-:W1:Y:S02]  /*10390*/  S2R R2, SR_TID.X ;  /* 0x0000000000027919 */ /* 0x000e640000002100 */
[----:B-1----:R-:W-:-:S04]  /*103a0*/  SHF.R.U32.HI R2, RZ, 0x5, R2 ;  /* 0x00000005ff027819 */ /* 0x002fc80000011602 */
[----:B------:R-:W-:-:S05]  /*103b0*/  LOP3.LUT R2, R2, 0x3, RZ, 0xc0, !PT ;  /* 0x0000000302027812 */ /* 0x000fca00078ec0ff */
[----:B------:R1:W2:Y:S02]  /*103c0*/  SHFL.IDX PT, R14, R2, RZ, 0x1f ;  /* 0x00001fff020e7589 */ /* 0x0002a400000e0000 */
.L_x_13584:
[----:B--2---:R-:W-:Y:S01]  /*103d0*/  ISETP.NE.AND P0, PT, R14, RZ, PT ;  /* 0x000000ff0e00720c */ /* 0x004fe20003f05270 */
[----:B------:R-:W-:-:S12]  /*103e0*/  BSSY B0, `(.L_x_13537) ;  /* 0x0000025000007945 */ /* 0x000fd80003800000 */
[----:B------:R-:W-:Y:S05]  /*103f0*/  @P0 BRA `(.L_x_13538) ;  /* 0x00000000008c0947 */ /* 0x000fea0003800000 */
[----:B------:R-:W-:-:S03]  /*10400*/  UMOV UR4, 0xffffffff ;  /* 0xffffffff00047882 */ /* 0x000fc60000000000 */
[----:B------:R-:W-:Y:S05]  /*10410*/  BRA.DIV UR4, `(.L_x_13539) ;  /* 0x0000001604147947 */ /* 0x000fea000b800000 */
[----:B------:R-:W-:-:S13]  /*10420*/  ELECT P6, URZ, PT ;  /* 0x00000000003f782f */ /* 0x000fda00038c0000 */
.L_x_13587:
[----:B------:R-:W-:Y:S05]  /*10430*/  @!P6 BRA `(.L_x_13538) ;  /* 0x00000000007ce947 */ /* 0x000fea0003800000 */
[----:B------:R-:W-:-:S06]  /*10440*/  ULOP3.LUT UR4, UR40, 0x2, URZ, 0xfc, !UPT ;  /* 0x0000000228047892 */ /* 0x000fcc000f8efc3f */
[----:B-1----:R-:W-:-:S05]  /*10450*/  IMAD.U32 R2, RZ, RZ, UR4 ;  /* 0x00000004ff027e24 */ /* 0x002fca000f8e00ff */
[----:B------:R-:W-:-:S13]  /*10460*/  ISETP.NE.AND P2, PT, R2, 0x3, PT ;  /* 0x000000030200780c */ /* 0x000fda0003f45270 */
[----:B------:R-:W-:Y:S05]  /*10470*/  @!P2 BRA `(.L_x_13540) ;  /* 0x000000000004a947 */ /* 0x000fea0003800000 */
[----:B------:R-:W-:Y:S01]  /*10480*/  BPT.TRAP 0x1 ;  /* 0x000000040000795c */ /* 0x000fe20000300000 */
.L_x_13540:
        /* <DEDUP_REMOVED lines=13> */
.L_x_13588:
[----:B------:R-:W1:Y:S02]  /*10560*/  SYNCS.PHASECHK.TRANS64.TRYWAIT P0, [R3+URZ], R2 ;  /* 0x00000002030075a7 */ /* 0x000e64000800017f */
[----:B-1----:R-:W-:Y:S05]  /*10570*/  @!P0 BRA `(.L_x_13542) ;  /* 0x0000001000f08947 */ /* 0x002fea0003800000 */
.L_x_13589:
[----:B------:R-:W-:Y:S05]  /*10580*/  @!P2 BRA `(.L_x_13543) ;  /* 0x000000000004a947 */ /* 0x000fea0003800000 */
[----:B------:R-:W-:Y:S01]  /*10590*/  BPT.TRAP 0x1 ;  /* 0x000000040000795c */ /* 0x000fe20000300000 */
.L_x_13543:
[----:B-1----:R-:W-:-:S04]  /*105a0*/  VIADD R3, R0, 0x22860 ;  /* 0x0002286000037836 */ /* 0x002fc80000000000 */
[----:B------:R-:W-:-:S04]  /*105b0*/  IMAD R18, R18, 0x8, R3 ;  /* 0x0000000812127824 */ /* 0x000fc800078e0203 */
[----:B------:R-:W1:Y:S02]  /*105c0*/  SYNCS.PHASECHK.TRANS64.TRYWAIT P0, [R18+URZ], R5 ;  /* 0x00000005120075a7 */ /* 0x000e64000800017f */
[----:B-1----:R-:W-:Y:S05]  /*105d0*/  @!P0 BRA `(.L_x_13544) ;  /* 0x0000001000ec8947 */ /* 0x002fea0003800000 */
.L_x_13590:
[----:B------:R-:W-:-:S07]  /*105e0*/  IMAD R3, R4, 0x8, R3 ;  /* 0x0000000804037824 */ /* 0x000fce00078e0203 */
.L_x_13545:
[----:B--2---:R2:W3:Y:S02]  /*105f0*/  SYNCS.PHASECHK.TRANS64.TRYWAIT P0, [R3+URZ], R2 ;  /* 0x00000002030075a7 */ /* 0x0044e4000800017f */
[----:B---3--:R-:W-:Y:S05]  /*10600*/  @!P0 NANOSLEEP.SYNCS 0x989680 ;  /* 0x009896800000895d */ /* 0x008fea0003900000 */
[----:B------:R-:W3:Y:S02]  /*10610*/  @!P0 SYNCS.PHASECHK.TRANS64 P0, [R3+URZ], R2 ;  /* 0x00000002030085a7 */ /* 0x000ee4000800007f */
[----:B---3--:R-:W-:Y:S05]  /*10620*/  @!P0 BRA `(.L_x_13545) ;  /* 0xfffffffc00f08947 */ /* 0x008fea000383ffff */
.L_x_13538:
[----:B------:R-:W-:Y:S05]  /*10630*/  BSYNC B0 ;  /* 0x0000000000007941 */ /* 0x000fea0003800000 */
.L_x_13537:
[----:B------:R-:W-:Y:S05]  /*10640*/  EXIT ;  /* 0x000000000000794d */ /* 0x000fea0003800000 */
.L_x_13396:
[----:B0-----:R0:W1:Y:S02]  /*10650*/  SYNCS.PHASECHK.TRANS64.TRYWAIT P0, [R7+URZ+0x22800], R0 ;  /* 0x02280000070075a7 */ /* 0x001064000800017f */
[----:B-1----:R-:W-:Y:S05]  /*10660*/  @!P0 NANOSLEEP.SYNCS 0x989680 ;  /* 0x009896800000895d */ /* 0x002fea0003900000 */
[----:B------:R-:W1:Y:S02]  /*10670*/  @!P0 SYNCS.PHASECHK.TRANS64 P0, [R7+URZ+0x22800], R0 ;  /* 0x02280000070085a7 */ /* 0x000e64000800007f */
[----:B-1----:R-:W-:Y:S05]  /*10680*/  @!P0 BRA `(.L_x_13396) ;  /* 0xfffffffc00f08947 */ /* 0x002fea000383ffff */
[----:B------:R-:W-:Y:S05]  /*10690*/  BRA `(.L_x_13546) ;  /* 0xffffff1000b47947 */ /* 0x000fea000383ffff */
.L_x_13400:
[----:B-1----:R1:W2:Y:S02]  /*106a0*/  SYNCS.PHASECHK.TRANS64.TRYWAIT P1, [R6+URZ+0x22830], R11 ;  /* 0x0228300b060075a7 */ /* 0x0022a4000802017f */
[----:B--2---:R-:W-:Y:S05]  /*106b0*/  @!P1 NANOSLEEP.SYNCS 0x989680 ;  /* 0x009896800000995d */ /* 0x004fea0003900000 */
[----:B------:R-:W2:Y:S02]  /*106c0*/  @!P1 SYNCS.PHASECHK.TRANS64 P1, [R6+URZ+0x22830], R11 ;  /* 0x0228300b060095a7 */ /* 0x000ea4000802007f */
[----:B--2---:R-:W-:Y:S05]  /*106d0*/  @!P1 BRA `(.L_x_13400) ;  /* 0xfffffffc00f09947 */ /* 0x004fea000383ffff */
[----:B------:R-:W-:Y:S05]  /*106e0*/  BRA `(.L_x_13399) ;  /* 0xffffff1000e07947 */ /* 0x000fea000383ffff */
.L_x_13404:
[----:B-1----:R1:W2:Y:S02]  /*106f0*/  SYNCS.PHASECHK.TRANS64.TRYWAIT P3, [R6+URZ+0x22850], R11 ;  /* 0x0228500b060075a7 */ /* 0x0022a4000806017f */
[----:B--2---:R-:W-:Y:S05]  /*10700*/  @!P3 NANOSLEEP.SYNCS 0x989680 ;  /* 0x009896800000b95d */ /* 0x004fea0003900000 */
[----:B------:R-:W2:Y:S02]  /*10710*/  @!P3 SYNCS.PHASECHK.TRANS64 P3, [R6+URZ+0x22850], R11 ;  /* 0x0228500b0600b5a7 */ /* 0x000ea4000806007f */
[----:B--2---:R-:W-:Y:S05]  /*10720*/  @!P3 BRA `(.L_x_13404) ;  /* 0xfffffffc00f0b947 */ /* 0x004fea000383ffff */
[----:B------:R-:W-:Y:S05]  /*10730*/  BRA `(.L_x_13403) ;  /* 0xffffff3000747947 */ /* 0x000fea000383ffff */
.L_x_13409:
[----:B-1----:R-:W-:-:S04]  /*10740*/  IMAD.U32 R3, RZ, RZ, UR27 ;  /* 0x0000001bff037e24 */ /* 0x002fc8000f8e00ff */
[----:B------:R1:W2:Y:S03]  /*10750*/  SYNCS.PHASECHK.TRANS64.TRYWAIT P3, [R3+URZ+0x22830], R6 ;  /* 0x02283006030075a7 */ /* 0x0002a6000806017f */
[----:B--2---:R-:W-:Y:S05]  /*10760*/  @!P3 NANOSLEEP.SYNCS 0x989680 ;  /* 0x009896800000b95d */ /* 0x004fea0003900000 */
[----:B------:R-:W2:Y:S02]  /*10770*/  @!P3 SYNCS.PHASECHK.TRANS64 P3, [R3+URZ+0x22830], R6 ;  /* 0x022830060300b5a7 */ /* 0x000ea4000806007f */
[----:B--2---:R-:W-:Y:S05]  /*10780*/  @!P3 BRA `(.L_x_13409) ;  /* 0xfffffffc00ecb947 */ /* 0x004fea000383ffff */
[----:B------:R-:W-:Y:S05]  /*10790*/  BRA `(.L_x_13408) ;  /* 0xffffff3400b07947 */ /* 0x000fea000383ffff */
.L_x_13413:
[----:B-1----:R1:W2:Y:S02]  /*107a0*/  SYNCS.PHASECHK.TRANS64.TRYWAIT P3, [R199+URZ+0x22850], R6 ;  /* 0x02285006c70075a7 */ /* 0x0022a4000806017f */
[----:B--2---:R-:W-:Y:S05]  /*107b0*/  @!P3 NANOSLEEP.SYNCS 0x989680 ;  /* 0x009896800000b95d */ /* 0x004fea0003900000 */
[----:B------:R-:W2:Y:S02]  /*107c0*/  @!P3 SYNCS.PHASECHK.TRANS64 P3, [R199+URZ+0x22850], R6 ;  /* 0x02285006c700b5a7 */ /* 0x000ea4000806007f */
[----:B--2---:R-:W-:Y:S05]  /*107d0*/  @!P3 BRA `(.L_x_13413) ;  /* 0xfffffffc00f0b947 */ /* 0x004fea000383ffff */
[----:B------:R-:W-:Y:S05]  /*107e0*/  BRA `(.L_x_13412) ;  /* 0xffffff5c00247947 */ /* 0x000fea000383ffff */
.L_x_13419:
[----:B-1----:R-:W-:-:S04]  /*107f0*/  IMAD.U32 R3, RZ, RZ, UR24 ;  /* 0x00000018ff037e24 */ /* 0x002fc8000f8e00ff */
[----:B------:R1:W2:Y:S03]  /*10800*/  SYNCS.PHASECHK.TRANS64.TRYWAIT P1, [R3+URZ+0x22830], R6 ;  /* 0x02283006030075a7 */ /* 0x0002a6000802017f */
[----:B--2---:R-:W-:Y:S05]  /*10810*/  @!P1 NANOSLEEP.SYNCS 0x989680 ;  /* 0x009896800000995d */ /* 0x004fea0003900000 */
[----:B------:R-:W2:Y:S02]  /*10820*/  @!P1 SYNCS.PHASECHK.TRANS64 P1, [R3+URZ+0x22830], R6 ;  /* 0x02283006030095a7 */ /* 0x000ea4000802007f */
[----:B--2---:R-:W-:Y:S05]  /*10830*/  @!P1 BRA `(.L_x_13419) ;  /* 0xfffffffc00ec9947 */ /* 0x004fea000383ffff */
[----:B------:R-:W-:Y:S05]  /*10840*/  BRA `(.L_x_13418) ;  /* 0xffffff6000347947 */ /* 0x000fea000383ffff */
.L_x_13423:
[----:B-1----:R1:W2:Y:S02]  /*10850*/  SYNCS.PHASECHK.TRANS64.TRYWAIT P1, [R181+URZ+0x22850], R6 ;  /* 0x02285006b50075a7 */ /* 0x0022a4000802017f */
[----:B--2---:R-:W-:Y:S05]  /*10860*/  @!P1 NANOSLEEP.SYNCS 0x989680 ;  /* 0x009896800000995d */ /* 0x004fea0003900000 */
[----:B------:R-:W2:Y:S02]  /*10870*/  @!P1 SYNCS.PHASECHK.TRANS64 P1, [R181+URZ+0x22850], R6 ;  /* 0x02285006b50095a7 */ /* 0x000ea4000802007f */
[----:B--2---:R-:W-:Y:S05]  /*10880*/  @!P1 BRA `(.L_x_13423) ;  /* 0xfffffffc00f09947 */ /* 0x004fea000383ffff */
[----:B------:R-:W-:Y:S05]  /*10890*/  BRA `(.L_x_13422) ;  /* 0xffffff7c00d47947 */ /* 0x000fea000383ffff */
.L_x_13454:
[----:B------:R-:W-:Y:S02]  /*108a0*/  IMAD.MOV.U32 R13, RZ, RZ, R4 ;  /* 0x000000ffff0d7224 */ /* 0x000fe400078e0004 */
[----:B------:R-:W-:Y:S02]  /*108b0*/  IMAD.MOV.U32 R12, RZ, RZ, RZ ;  /* 0x000000ffff0c7224 */ /* 0x000fe400078e00ff */
[----:B------:R-:W-:Y:S02]  /*108c0*/  IMAD.MOV.U32 R11, RZ, RZ, 0x1f ;  /* 0x0000001fff0b7424 */ /* 0x000fe400078e00ff */
[----:B------:R-:W-:-:S07]  /*108d0*/  IMAD.MOV.U32 R15, RZ, RZ, -0x1 ;  /* 0xffffffffff0f7424 */ /* 0x000fce00078e00ff */
[----:B0-----:R-:W-:Y:S05]  /*108e0*/  WARPSYNC.COLLECTIVE R15, `(.L_x_13547) ;  /* 0x000000000f087348 */ /* 0x001fea0003c00000 */
[----:B------:R1:W2:Y:S02]  /*108f0*/  SHFL.IDX P6, R14, R13, R12, R11 ;  /* 0x0000000c0d0e7389 */ /* 0x0002a400000c000b */
[----:B012---:R-:W-:Y:S01]  /*10900*/  ENDCOLLECTIVE ;  /* 0x000000000000791b */ /* 0x007fe20003800000 */
.L_x_13547:
[----:B------:R-:W-:Y:S05]  /*10910*/  BRA `(.L_x_13548) ;  /* 0xffffffc000bc7947 */ /* 0x000fea000383ffff */
.L_x_13456:
[----:B------:R-:W-:Y:S01]  /*10920*/  BSSY B0, `(.L_x_13549) ;  /* 0x0000006000007945 */ /* 0x000fe20003800000 */
[----:B------:R-:W-:-:S07]  /*10930*/  IMAD.MOV.U32 R15, RZ, RZ, -0x1 ;  /* 0xffffffffff0f7424 */ /* 0x000fce00078e00ff */
[----:B0--3--:R-:W-:Y:S05]  /*10940*/  WARPSYNC.COLLECTIVE R15, `(.L_x_13550) ;  /* 0x000000000f0c7348 */ /* 0x009fea0003c00000 */
[----:B------:R-:W-:Y:S02]  /*10950*/  ELECT P6, UR62, PT ;  /* 0x00000000003e782f */ /* 0x000fe400038c0000 */
[----:B------:R-:W-:Y:S01]  /*10960*/  MOV R14, UR62 ;  /* 0x0000003e000e7c02 */ /* 0x000fe20008000f00 */
[----:B0--3--:R-:W-:Y:S10]  /*10970*/  ENDCOLLECTIVE ;  /* 0x000000000000791b */ /* 0x009ff40003800000 */
.L_x_13550:
[----:B------:R-:W-:Y:S05]  /*10980*/  BSYNC B0 ;  /* 0x0000000000007941 */ /* 0x000fea0003800000 */
.L_x_13549:
[----:B------:R-:W-:Y:S05]  /*10990*/  BRA `(.L_x_13551) ;  /* 0xffffffc000c07947 */ /* 0x000fea000383ffff */
.L_x_13458:
[----:B0-----:R0:W1:Y:S02]  /*109a0*/  SYNCS.PHASECHK.TRANS64.TRYWAIT P0, [R3+URZ+0x22840], R0 ;  /* 0x02284000030075a7 */ /* 0x001064000800017f */
[----:B-1----:R-:W-:Y:S05]  /*109b0*/  @!P0 NANOSLEEP.SYNCS 0x989680 ;  /* 0x009896800000895d */ /* 0x002fea0003900000 */
[----:B------:R-:W1:Y:S02]  /*109c0*/  @!P0 SYNCS.PHASECHK.TRANS64 P0, [R3+URZ+0x22840], R0 ;  /* 0x02284000030085a7 */ /* 0x000e64000800007f */
[----:B-1----:R-:W-:Y:S05]  /*109d0*/  @!P0 BRA `(.L_x_13458) ;  /* 0xfffffffc00f08947 */ /* 0x002fea000383ffff */
[----:B------:R-:W-:Y:S05]  /*109e0*/  BRA `(.L_x_13552) ;  /* 0xffffffc400247947 */ /* 0x000fea000383ffff */
.L_x_13462:
[----:B------:R-:W-:Y:S01]  /*109f0*/  IMAD.MOV.U32 R13, RZ, RZ, R2 ;  /* 0x000000ffff0d7224 */ /* 0x000fe200078e0002 */
[----:B------:R-:W-:Y:S01]  /*10a00*/  LOP3.LUT R9, R9, 0x7f, RZ, 0xc0, !PT ;  /* 0x0000007f09097812 */ /* 0x000fe200078ec0ff */
[----:B------:R-:W-:Y:S02]  /*10a10*/  IMAD.MOV.U32 R12, RZ, RZ, RZ ;  /* 0x000000ffff0c7224 */ /* 0x000fe400078e00ff */
[----:B------:R-:W-:Y:S01]  /*10a20*/  IMAD.MOV.U32 R11, RZ, RZ, 0x181f ;  /* 0x0000181fff0b7424 */ /* 0x000fe200078e00ff */
[----:B------:R-:W-:Y:S01]  /*10a30*/  SHF.R.U32.HI R9, RZ, 0x3, R9 ;  /* 0x00000003ff097819 */ /* 0x000fe20000011609 */
[----:B------:R-:W-:Y:S02]  /*10a40*/  IMAD.MOV.U32 R15, RZ, RZ, -0x1 ;  /* 0xffffffffff0f7424 */ /* 0x000fe400078e00ff */
[----:B------:R-:W-:-:S07]  /*10a50*/  IMAD.U32 R4, RZ, RZ, UR39 ;  /* 0x00000027ff047e24 */ /* 0x000fce000f8e00ff */
[----:B-----5:R-:W-:Y:S05]  /*10a60*/  WARPSYNC.COLLECTIVE R15, `(.L_x_13553) ;  /* 0x000000000f087348 */ /* 0x020fea0003c00000 */
[----:B------:R0:W1:Y:S02]  /*10a70*/  SHFL.IDX P6, R14, R13, R12, R11 ;  /* 0x0000000c0d0e7389 */ /* 0x00006400000c000b */
[----:B01---5:R-:W-:Y:S01]  /*10a80*/  ENDCOLLECTIVE ;  /* 0x000000000000791b */ /* 0x023fe20003800000 */
.L_x_13553:
[----:B------:R-:W-:Y:S02]  /*10a90*/  IMAD R4, R4, 0x80, R9 ;  /* 0x0000008004047824 */ /* 0x000fe400078e0209 */
[----:B------:R-:W-:Y:S02]  /*10aa0*/  IMAD.MOV.U32 R13, RZ, RZ, R0 ;  /* 0x000000ffff0d7224 */ /* 0x000fe400078e0000 */
[----:B------:R-:W-:-:S07]  /*10ab0*/  IMAD.MOV.U32 R5, RZ, RZ, R14 ;  /* 0x000000ffff057224 */ /* 0x000fce00078e000e */
[----:B------:R-:W-:Y:S05]  /*10ac0*/  WARPSYNC.COLLECTIVE R15, `(.L_x_13554) ;  /* 0x000000000f087348 */ /* 0x000fea0003c00000 */
[----:B------:R0:W1:Y:S02]  /*10ad0*/  SHFL.IDX P6, R14, R13, R12, R11 ;  /* 0x0000000c0d0e7389 */ /* 0x00006400000c000b */
[----:B01----:R-:W-:Y:S01]  /*10ae0*/  ENDCOLLECTIVE ;  /* 0x000000000000791b */ /* 0x003fe20003800000 */
.L_x_13554:
        /* <DEDUP_REMOVED lines=9> */
.L_x_13555:
[----:B------:R-:W-:Y:S02]  /*10b80*/  @!P1 LEA R6, P2, R8, R6, 0x1 ;  /* 0x0000000608069211 */ /* 0x000fe400078408ff */
[----:B------:R-:W0:Y:S03]  /*10b90*/  S2R R8, SR_TID.X ;  /* 0x0000000000087919 */ /* 0x000e260000002100 */
        /* <DEDUP_REMOVED lines=11> */
[----:B01----:R-:W-:Y:S05]  /*10c50*/  WARPSYNC.COLLECTIVE R15, `(.L_x_13556) ;  /* 0x000000000f087348 */ /* 0x003fea0003c00000 */
[----:B------:R2:W3:Y:S02]  /*10c60*/  SHFL.IDX P6, R14, R13, R12, R11 ;  /* 0x0000000c0d0e7389 */ /* 0x0004e400000c000b */
[----:B0123--:R-:W-:Y:S01]  /*10c70*/  ENDCOLLECTIVE ;  /* 0x000000000000791b */ /* 0x00ffe20003800000 */
.L_x_13556:
        /* <DEDUP_REMOVED lines=8> */
.L_x_13557:
[----:B------:R-:W-:Y:S02]  /*10d00*/  @!P1 LEA R6, P2, R7, R8, 0x1 ;  /* 0x0000000807069211 */ /* 0x000fe400078408ff */
[----:B------:R-:W0:Y:S03]  /*10d10*/  S2R R8, SR_TID.X ;  /* 0x0000000000087919 */ /* 0x000e260000002100 */
[----:B------:R-:W-:-:S05]  /*10d20*/  @!P1 IMAD.X R7, RZ, RZ, R9, P2 ;  /* 0x000000ffff079224 */ /* 0x000fca00010e0609 */
        /* <DEDUP_REMOVED lines=10> */
.L_x_13558:
[----:B------:R-:W-:Y:S02]  /*10dd0*/  IMAD.SHL.U32 R9, R8, 0x8, RZ ;  /* 0x0000000808097824 */ /* 0x000fe400078e00ff */
[----:B------:R-:W-:Y:S02]  /*10de0*/  VIADD R8, R4, 0x60 ;  /* 0x0000006004087836 */ /* 0x000fe40000000000 */
[----:B------:R-:W-:Y:S01]  /*10df0*/  IMAD.MOV.U32 R13, RZ, RZ, R2 ;  /* 0x000000ffff0d7224 */ /* 0x000fe200078e0002 */
[----:B------:R-:W-:Y:S01]  /*10e00*/  LOP3.LUT R9, R9, 0x38, RZ, 0xc0, !PT ;  /* 0x0000003809097812 */ /* 0x000fe200078ec0ff */
[----:B------:R-:W-:Y:S02]  /*10e10*/  IMAD.MOV.U32 R12, RZ, RZ, 0x3 ;  /* 0x00000003ff0c7424 */ /* 0x000fe400078e00ff */
[----:B------:R-:W-:-:S07]  /*10e20*/  IMAD.MOV.U32 R6, RZ, RZ, R14 ;  /* 0x000000ffff067224 */ /* 0x000fce00078e000e */
[----:B------:R-:W-:Y:S05]  /*10e30*/  WARPSYNC.COLLECTIVE R15, `(.L_x_13559) ;  /* 0x000000000f087348 */ /* 0x000fea0003c00000 */
[----:B------:R0:W1:Y:S02]  /*10e40*/  SHFL.IDX P6, R14, R13, R12, R11 ;  /* 0x0000000c0d0e7389 */ /* 0x00006400000c000b */
[----:B01----:R-:W-:Y:S01]  /*10e50*/  ENDCOLLECTIVE ;  /* 0x000000000000791b */ /* 0x003fe20003800000 */
.L_x_13559:
        /* <DEDUP_REMOVED lines=14> */
.L_x_13560:
[----:B------:R-:W-:Y:S02]  /*10f40*/  IMAD.MOV.U32 R13, RZ, RZ, R2 ;  /* 0x000000ffff0d7224 */ /* 0x000fe400078e0002 */
[----:B------:R-:W-:Y:S02]  /*10f50*/  IMAD.MOV.U32 R12, RZ, RZ, 0x4 ;  /* 0x00000004ff0c7424 */ /* 0x000fe400078e00ff */
[----:B------:R-:W-:-:S07]  /*10f60*/  IMAD.MOV.U32 R6, RZ, RZ, R14 ;  /* 0x000000ffff067224 */ /* 0x000fce00078e000e */
[----:B------:R-:W-:Y:S05]  /*10f70*/  WARPSYNC.COLLECTIVE R15, `(.L_x_13561) ;  /* 0x000000000f087348 */ /* 0x000fea0003c00000 */
[----:B------:R0:W1:Y:S02]  /*10f80*/  SHFL.IDX P6, R14, R13, R12, R11 ;  /* 0x0000000c0d0e7389 */ /* 0x00006400000c000b */
[----:B01----:R-:W-:Y:S01]  /*10f90*/  ENDCOLLECTIVE ;  /* 0x000000000000791b */ /* 0x003fe20003800000 */
.L_x_13561:
        /* <DEDUP_REMOVED lines=14> */
.L_x_13562:
[----:B------:R-:W-:Y:S02]  /*11080*/  IMAD.MOV.U32 R13, RZ, RZ, R2 ;  /* 0x000000ffff0d7224 */ /* 0x000fe400078e0002 */
[----:B------:R-:W-:Y:S02]  /*11090*/  IMAD.MOV.U32 R12, RZ, RZ, 0x5 ;  /* 0x00000005ff0c7424 */ /* 0x000fe400078e00ff */
[----:B------:R-:W-:-:S07]  /*110a0*/  IMAD.MOV.U32 R6, RZ, RZ, R14 ;  /* 0x000000ffff067224 */ /* 0x000fce00078e000e */
[----:B------:R-:W-:Y:S05]  /*110b0*/  WARPSYNC.COLLECTIVE R15, `(.L_x_13563) ;  /* 0x000000000f087348 */ /* 0x000fea0003c00000 */
[----:B------:R0:W1:Y:S02]  /*110c0*/  SHFL.IDX P6, R14, R13, R12, R11 ;  /* 0x0000000c0d0e7389 */ /* 0x00006400000c000b */
[----:B01----:R-:W-:Y:S01]  /*110d0*/  ENDCOLLECTIVE ;  /* 0x000000000000791b */ /* 0x003fe20003800000 */
.L_x_13563:
        /* <DEDUP_REMOVED lines=14> */
.L_x_13564:
[----:B------:R-:W-:Y:S02]  /*111c0*/  IMAD.MOV.U32 R13, RZ, RZ, R2 ;  /* 0x000000ffff0d7224 */ /* 0x000fe400078e0002 */
[----:B------:R-:W-:Y:S02]  /*111d0*/  IMAD.MOV.U32 R12, RZ, RZ, 0x6 ;  /* 0x00000006ff0c7424 */ /* 0x000fe400078e00ff */
[----:B------:R-:W-:-:S07]  /*111e0*/  IMAD.MOV.U32 R6, RZ, RZ, R14 ;  /* 0x000000ffff067224 */ /* 0x000fce00078e000e */
[----:B------:R-:W-:Y:S05]  /*111f0*/  WARPSYNC.COLLECTIVE R15, `(.L_x_13565) ;  /* 0x000000000f087348 */ /* 0x000fea0003c00000 */
[----:B------:R0:W1:Y:S02]  /*11200*/  SHFL.IDX P6, R14, R13, R12, R11 ;  /* 0x0000000c0d0e7389 */ /* 0x00006400000c000b */
[----:B01----:R-:W-:Y:S01]  /*11210*/  ENDCOLLECTIVE ;  /* 0x000000000000791b */ /* 0x003fe20003800000 */
.L_x_13565:
        /* <DEDUP_REMOVED lines=13> */
.L_x_13566:
[----:B------:R-:W-:Y:S02]  /*112f0*/  IMAD.MOV.U32 R13, RZ, RZ, R2 ;  /* 0x000000ffff0d7224 */ /* 0x000fe400078e0002 */
[----:B------:R-:W-:Y:S02]  /*11300*/  IMAD.MOV.U32 R12, RZ, RZ, 0x7 ;  /* 0x00000007ff0c7424 */ /* 0x000fe400078e00ff */
[----:B------:R-:W-:-:S07]  /*11310*/  IMAD.MOV.U32 R6, RZ, RZ, R14 ;  /* 0x000000ffff067224 */ /* 0x000fce00078e000e */
[----:B------:R-:W-:Y:S05]  /*11320*/  WARPSYNC.COLLECTIVE R15, `(.L_x_13567) ;  /* 0x000000000f087348 */ /* 0x000fea0003c00000 */
[----:B------:R0:W1:Y:S02]  /*11330*/  SHFL.IDX P6, R14, R13, R12, R11 ;  /* 0x0000000c0d0e7389 */ /* 0x00006400000c000b */
[----:B01----:R-:W-:Y:S01]  /*11340*/  ENDCOLLECTIVE ;  /* 0x000000000000791b */ /* 0x003fe20003800000 */
.L_x_13567:
        /* <DEDUP_REMOVED lines=12> */
.L_x_13568:
[----:B------:R-:W-:Y:S01]  /*11410*/  IMAD.MOV.U32 R0, RZ, RZ, R14 ;  /* 0x000000ffff007224 */ /* 0x000fe200078e000e */
[----:B------:R-:W-:Y:S06]  /*11420*/  BRA `(.L_x_13569) ;  /* 0xffffffc400447947 */ /* 0x000fec000383ffff */
.L_x_13465:
[----:B0-----:R0:W1:Y:S02]  /*11430*/  SYNCS.PHASECHK.TRANS64.TRYWAIT P0, [R17+URZ+0x22820], R0 ;  /* 0x02282000110075a7 */ /* 0x001064000800017f */
[----:B-1----:R-:W-:Y:S05]  /*11440*/  @!P0 NANOSLEEP.SYNCS 0x989680 ;  /* 0x009896800000895d */ /* 0x002fea0003900000 */
[----:B------:R-:W1:Y:S02]  /*11450*/  @!P0 SYNCS.PHASECHK.TRANS64 P0, [R17+URZ+0x22820], R0 ;  /* 0x02282000110085a7 */ /* 0x000e64000800007f */
[----:B-1----:R-:W-:Y:S05]  /*11460*/  @!P0 BRA `(.L_x_13465) ;  /* 0xfffffffc00f08947 */ /* 0x002fea000383ffff */
[----:B------:R-:W-:Y:S05]  /*11470*/  BRA `(.L_x_13570) ;  /* 0xffffffc400ac7947 */ /* 0x000fea000383ffff */
.L_x_13469:
[----:B-1----:R1:W2:Y:S02]  /*11480*/  SYNCS.PHASECHK.TRANS64.TRYWAIT P0, [R2+URZ+0x22860], R3 ;  /* 0x02286003020075a7 */ /* 0x0022a4000800017f */
[----:B--2---:R-:W-:Y:S05]  /*11490*/  @!P0 NANOSLEEP.SYNCS 0x989680 ;  /* 0x009896800000895d */ /* 0x004fea0003900000 */
[----:B------:R-:W2:Y:S02]  /*114a0*/  @!P0 SYNCS.PHASECHK.TRANS64 P0, [R2+URZ+0x22860], R3 ;  /* 0x02286003020085a7 */ /* 0x000ea4000800007f */
[----:B--2---:R-:W-:Y:S05]  /*114b0*/  @!P0 BRA `(.L_x_13469) ;  /* 0xfffffffc00f08947 */ /* 0x004fea000383ffff */
[----:B------:R-:W-:Y:S05]  /*114c0*/  BRA `(.L_x_13571) ;  /* 0xffffffc400d07947 */ /* 0x000fea000383ffff */
.L_x_13482:
[----:B-1----:R1:W2:Y:S02]  /*114d0*/  SYNCS.PHASECHK.TRANS64.TRYWAIT P0, [R3+URZ+0x22840], R2 ;  /* 0x02284002030075a7 */ /* 0x0022a4000800017f */
[----:B--2---:R-:W-:Y:S05]  /*114e0*/  @!P0 NANOSLEEP.SYNCS 0x989680 ;  /* 0x009896800000895d */ /* 0x004fea0003900000 */
[----:B------:R-:W2:Y:S02]  /*114f0*/  @!P0 SYNCS.PHASECHK.TRANS64 P0, [R3+URZ+0x22840], R2 ;  /* 0x02284002030085a7 */ /* 0x000ea4000800007f */
[----:B--2---:R-:W-:Y:S05]  /*11500*/  @!P0 BRA `(.L_x_13482) ;  /* 0xfffffffc00f08947 */ /* 0x004fea000383ffff */
[----:B------:R-:W-:Y:S05]  /*11510*/  BRA `(.L_x_13572) ;  /* 0xffffffcc00c47947 */ /* 0x000fea000383ffff */
.L_x_13487:
[----:B--2---:R2:W3:Y:S02]  /*11520*/  SYNCS.PHASECHK.TRANS64.TRYWAIT P0, [R3+URZ+0x22860], R2 ;  /* 0x02286002030075a7 */ /* 0x0044e4000800017f */
[----:B---3--:R-:W-:Y:S05]  /*11530*/  @!P0 NANOSLEEP.SYNCS 0x989680 ;  /* 0x009896800000895d */ /* 0x008fea0003900000 */
[----:B------:R-:W3:Y:S02]  /*11540*/  @!P0 SYNCS.PHASECHK.TRANS64 P0, [R3+URZ+0x22860], R2 ;  /* 0x02286002030085a7 */ /* 0x000ee4000800007f */
[----:B---3--:R-:W-:Y:S05]  /*11550*/  @!P0 BRA `(.L_x_13487) ;  /* 0xfffffffc00f08947 */ /* 0x008fea000383ffff */
[----:B------:R-:W-:Y:S05]  /*11560*/  BRA `(.L_x_13573) ;  /* 0xffffffd0003c7947 */ /* 0x000fea000383ffff */
.L_x_13499:
[----:B0-----:R0:W1:Y:S02]  /*11570*/  SYNCS.PHASECHK.TRANS64.TRYWAIT P0, [R4+URZ+0x22840], R2 ;  /* 0x02284002040075a7 */ /* 0x001064000800017f */
[----:B-1----:R-:W-:Y:S05]  /*11580*/  @!P0 NANOSLEEP.SYNCS 0x989680 ;  /* 0x009896800000895d */ /* 0x002fea0003900000 */
[----:B------:R-:W1:Y:S02]  /*11590*/  @!P0 SYNCS.PHASECHK.TRANS64 P0, [R4+URZ+0x22840], R2 ;  /* 0x02284002040085a7 */ /* 0x000e64000800007f */
[----:B-1----:R-:W-:Y:S05]  /*115a0*/  @!P0 BRA `(.L_x_13499) ;  /* 0xfffffffc00f08947 */ /* 0x002fea000383ffff */
[----:B------:R-:W-:Y:S05]  /*115b0*/  BRA `(.L_x_13574) ;  /* 0xffffffd8001c7947 */ /* 0x000fea000383ffff */
.L_x_13504:
[----:B-1----:R1:W2:Y:S02]  /*115c0*/  SYNCS.PHASECHK.TRANS64.TRYWAIT P0, [R4+URZ+0x22860], R2 ;  /* 0x02286002040075a7 */ /* 0x0022a4000800017f */
[----:B--2---:R-:W-:Y:S05]  /*115d0*/  @!P0 NANOSLEEP.SYNCS 0x989680 ;  /* 0x009896800000895d */ /* 0x004fea0003900000 */
[----:B------:R-:W2:Y:S02]  /*115e0*/  @!P0 SYNCS.PHASECHK.TRANS64 P0, [R4+URZ+0x22860], R2 ;  /* 0x02286002040085a7 */ /* 0x000ea4000800007f */
[----:B--2---:R-:W-:Y:S05]  /*115f0*/  @!P0 BRA `(.L_x_13504) ;  /* 0xfffffffc00f08947 */ /* 0x004fea000383ffff */
[----:B------:R-:W-:Y:S05]  /*11600*/  BRA `(.L_x_13575) ;  /* 0xffffffd800947947 */ /* 0x000fea000383ffff */
.L_x_13515:
[----:B--2---:R2:W3:Y:S02]  /*11610*/  SYNCS.PHASECHK.TRANS64.TRYWAIT P0, [R4+URZ+0x22840], R2 ;  /* 0x02284002040075a7 */ /* 0x0044e4000800017f */
[----:B---3--:R-:W-:Y:S05]  /*11620*/  @!P0 NANOSLEEP.SYNCS 0x989680 ;  /* 0x009896800000895d */ /* 0x008fea0003900000 */
[----:B------:R-:W3:Y:S02]  /*11630*/  @!P0 SYNCS.PHASECHK.TRANS64 P0, [R4+URZ+0x22840], R2 ;  /* 0x02284002040085a7 */ /* 0x000ee4000800007f */
[----:B---3--:R-:W-:Y:S05]  /*11640*/  @!P0 BRA `(.L_x_13515) ;  /* 0xfffffffc00f08947 */ /* 0x008fea000383ffff */
[----:B------:R-:W-:Y:S05]  /*11650*/  BRA `(.L_x_13576) ;  /* 0xffffffe0005c7947 */ /* 0x000fea000383ffff */
.L_x_13520:
[----:B-1----:R1:W3:Y:S02]  /*11660*/  SYNCS.PHASECHK.TRANS64.TRYWAIT P0, [R4+URZ+0x22860], R2 ;  /* 0x02286002040075a7 */ /* 0x0022e4000800017f */
[----:B---3--:R-:W-:Y:S05]  /*11670*/  @!P0 NANOSLEEP.SYNCS 0x989680 ;  /* 0x009896800000895d */ /* 0x008fea0003900000 */
[----:B------:R-:W3:Y:S02]  /*11680*/  @!P0 SYNCS.PHASECHK.TRANS64 P0, [R4+URZ+0x22860], R2 ;  /* 0x02286002040085a7 */ /* 0x000ee4000800007f */
[----:B---3--:R-:W-:Y:S05]  /*11690*/  @!P0 BRA `(.L_x_13520) ;  /* 0xfffffffc00f08947 */ /* 0x008fea000383ffff */
[----:B------:R-:W-:Y:S05]  /*116a0*/  BRA `(.L_x_13577) ;  /* 0xffffffe000d47947 */ /* 0x000fea000383ffff */
.L_x_13532:
[----:B------:R-:W-:Y:S01]  /*116b0*/  BSSY B0, `(.L_x_13578) ;  /* 0x0000008000007945 */ /* 0x000fe20003800000 */
[----:B-----5:R-:W-:Y:S02]  /*116c0*/  IMAD.MOV.U32 R13, RZ, RZ, R2 ;  /* 0x000000ffff0d7224 */ /* 0x020fe400078e0002 */
[----:B------:R-:W-:Y:S02]  /*116d0*/  IMAD.MOV.U32 R12, RZ, RZ, RZ ;  /* 0x000000ffff0c7224 */ /* 0x000fe400078e00ff */
[----:B------:R-:W-:Y:S02]  /*116e0*/  IMAD.MOV.U32 R11, RZ, RZ, 0x1f ;  /* 0x0000001fff0b7424 */ /* 0x000fe400078e00ff */
[----:B------:R-:W-:-:S07]  /*116f0*/  IMAD.MOV.U32 R15, RZ, RZ, -0x1 ;  /* 0xffffffffff0f7424 */ /* 0x000fce00078e00ff */
[----:B-1----:R-:W-:Y:S05]  /*11700*/  WARPSYNC.COLLECTIVE R15, `(.L_x_13579) ;  /* 0x000000000f087348 */ /* 0x002fea0003c00000 */
[----:B------:R0:W2:Y:S02]  /*11710*/  SHFL.IDX P6, R14, R13, R12, R11 ;  /* 0x0000000c0d0e7389 */ /* 0x0000a400000c000b */
[----:B012---:R-:W-:Y:S01]  /*11720*/  ENDCOLLECTIVE ;  /* 0x000000000000791b */ /* 0x007fe20003800000 */
.L_x_13579:
[----:B------:R-:W-:Y:S05]  /*11730*/  BSYNC B0 ;  /* 0x0000000000007941 */ /* 0x000fea0003800000 */
.L_x_13578:
[----:B------:R-:W-:Y:S05]  /*11740*/  BRA `(.L_x_13580) ;  /* 0xffffffe800a47947 */ /* 0x000fea000383ffff */
.L_x_13535:
[----:B0-----:R0:W1:Y:S02]  /*11750*/  SYNCS.PHASECHK.TRANS64.TRYWAIT P0, [R0+URZ+0x22820], R3 ;  /* 0x02282003000075a7 */ /* 0x001064000800017f */
[----:B-1----:R-:W-:Y:S05]  /*11760*/  @!P0 NANOSLEEP.SYNCS 0x989680 ;  /* 0x009896800000895d */ /* 0x002fea0003900000 */
[----:B------:R-:W1:Y:S02]  /*11770*/  @!P0 SYNCS.PHASECHK.TRANS64 P0, [R0+URZ+0x22820], R3 ;  /* 0x02282003000085a7 */ /* 0x000e64000800007f */
[----:B-1----:R-:W-:Y:S05]  /*11780*/  @!P0 BRA `(.L_x_13535) ;  /* 0xfffffffc00f08947 */ /* 0x002fea000383ffff */
[----:B------:R-:W-:Y:S05]  /*11790*/  BRA `(.L_x_13581) ;  /* 0xffffffe800f07947 */ /* 0x000fea000383ffff */
.L_x_13536:
        /* <DEDUP_REMOVED lines=11> */
.L_x_13583:
[----:B------:R-:W-:Y:S05]  /*11850*/  BSYNC B0 ;  /* 0x0000000000007941 */ /* 0x000fea0003800000 */
.L_x_13582:
[----:B------:R-:W-:Y:S05]  /*11860*/  BRA `(.L_x_13584) ;  /* 0xffffffe800d87947 */ /* 0x000fea000383ffff */
.L_x_13539:
[----:B------:R-:W-:Y:S01]  /*11870*/  BSSY B1, `(.L_x_13585) ;  /* 0x0000006000017945 */ /* 0x000fe20003800000 */
[----:B------:R-:W-:-:S07]  /*11880*/  IMAD.MOV.U32 R15, RZ, RZ, -0x1 ;  /* 0xffffffffff0f7424 */ /* 0x000fce00078e00ff */
[----:B01----:R-:W-:Y:S05]  /*11890*/  WARPSYNC.COLLECTIVE R15, `(.L_x_13586) ;  /* 0x000000000f0c7348 */ /* 0x003fea0003c00000 */
[----:B------:R-:W-:Y:S02]  /*118a0*/  ELECT P6, UR62, PT ;  /* 0x00000000003e782f */ /* 0x000fe400038c0000 */
[----:B------:R-:W-:Y:S01]  /*118b0*/  MOV R14, UR62 ;  /* 0x0000003e000e7c02 */ /* 0x000fe20008000f00 */
[----:B01----:R-:W-:Y:S10]  /*118c0*/  ENDCOLLECTIVE ;  /* 0x000000000000791b */ /* 0x003ff40003800000 */
.L_x_13586:
[----:B------:R-:W-:Y:S05]  /*118d0*/  BSYNC B1 ;  /* 0x0000000000017941 */ /* 0x000fea0003800000 */
.L_x_13585:
[----:B------:R-:W-:Y:S05]  /*118e0*/  BRA `(.L_x_13587) ;  /* 0xffffffe800d07947 */ /* 0x000fea000383ffff */
.L_x_13541:
[----:B0-----:R0:W1:Y:S02]  /*118f0*/  SYNCS.PHASECHK.TRANS64.TRYWAIT P0, [R6+URZ], R5 ;  /* 0x00000005060075a7 */ /* 0x001064000800017f */
[----:B-1----:R-:W-:Y:S05]  /*11900*/  @!P0 NANOSLEEP.SYNCS 0x989680 ;  /* 0x009896800000895d */ /* 0x002fea0003900000 */
[----:B------:R-:W1:Y:S02]  /*11910*/  @!P0 SYNCS.PHASECHK.TRANS64 P0, [R6+URZ], R5 ;  /* 0x00000005060085a7 */ /* 0x000e64000800007f */
[----:B-1----:R-:W-:Y:S05]  /*11920*/  @!P0 BRA `(.L_x_13541) ;  /* 0xfffffffc00f08947 */ /* 0x002fea000383ffff */
[----:B------:R-:W-:Y:S05]  /*11930*/  BRA `(.L_x_13588) ;  /* 0xffffffec00087947 */ /* 0x000fea000383ffff */
.L_x_13542:
[----:B-1----:R1:W2:Y:S02]  /*11940*/  SYNCS.PHASECHK.TRANS64.TRYWAIT P0, [R3+URZ], R2 ;  /* 0x00000002030075a7 */ /* 0x0022a4000800017f */
[----:B--2---:R-:W-:Y:S05]  /*11950*/  @!P0 NANOSLEEP.SYNCS 0x989680 ;  /* 0x009896800000895d */ /* 0x004fea0003900000 */
[----:B------:R-:W2:Y:S02]  /*11960*/  @!P0 SYNCS.PHASECHK.TRANS64 P0, [R3+URZ], R2 ;  /* 0x00000002030085a7 */ /* 0x000ea4000800007f */
[----:B--2---:R-:W-:Y:S05]  /*11970*/  @!P0 BRA `(.L_x_13542) ;  /* 0xfffffffc00f08947 */ /* 0x004fea000383ffff */
[----:B------:R-:W-:Y:S05]  /*11980*/  BRA `(.L_x_13589) ;  /* 0xffffffe800fc7947 */ /* 0x000fea000383ffff */
.L_x_13544:
[----:B-1----:R1:W2:Y:S02]  /*11990*/  SYNCS.PHASECHK.TRANS64.TRYWAIT P0, [R18+URZ], R5 ;  /* 0x00000005120075a7 */ /* 0x0022a4000800017f */
[----:B--2---:R-:W-:Y:S05]  /*119a0*/  @!P0 NANOSLEEP.SYNCS 0x989680 ;  /* 0x009896800000895d */ /* 0x004fea0003900000 */
[----:B------:R-:W2:Y:S02]  /*119b0*/  @!P0 SYNCS.PHASECHK.TRANS64 P0, [R18+URZ], R5 ;  /* 0x00000005120085a7 */ /* 0x000ea4000800007f */
[----:B--2---:R-:W-:Y:S05]  /*119c0*/  @!P0 BRA `(.L_x_13544) ;  /* 0xfffffffc00f08947 */ /* 0x004fea000383ffff */
[----:B------:R-:W-:Y:S05]  /*119d0*/  BRA `(.L_x_13590) ;  /* 0xffffffec00007947 */ /* 0x000fea000383ffff */
.L_x_13591:
        /* <DEDUP_REMOVED lines=10> */
.L_x_15320:


//--------------------- .text._ZN7cutlass13device_kernelIN5flash11enable_sm90INS1_16FlashAttnFwdSm90INS1_25CollectiveMainloopFwdSm90ILi2EN4cute5tupleIJNS5_1CILi1EEES8_S8_EEENS6_IJNS7_ILi128EEENS7_ILi96EEENS7_ILi64EEEEEELi256ENS_6half_tEfNS_4arch4Sm90ELb1ELb0ELb1ELb0ELb0ELb0ELb1ELb1ELb0ELb1ELb0ELb0EEENS1_21CollectiveEpilogueFwdINS6_IJSA_NS7_ILi256EEESB_EEES9_SE_SG_Li256ELb0ELb1ELb0ELb0EEENS1_30DynamicPersistentTileSchedulerILi256ELi128ELb0ELb1ELb1EEEEEEEEEvNT_6ParamsE --------------------------
	.section	.text._ZN7cutlass13device_kernelIN5flash11enable_sm90INS1_16FlashAttnFwdSm90INS1_25CollectiveMainloopFwdSm90ILi2EN4cute5tupleIJNS5_1CILi1EEES8_S8_EEENS6_IJNS7_ILi128EEENS7_ILi96EEENS7_ILi64EEEEEELi256ENS_6half_tEfNS_4arch4Sm90ELb1ELb0ELb1ELb0ELb0ELb0ELb1ELb1ELb0ELb1ELb0ELb0EEENS1_21CollectiveEpilogueFwdINS6_IJSA_NS7_ILi256EEESB_EEES9_SE_SG_Li256ELb0ELb1ELb0ELb0EEENS1_30DynamicPersistentTileSchedulerILi256ELi128ELb0ELb1ELb1EEEEEEEEEvNT_6ParamsE,"ax",@progbits
	.align	128
.text._ZN7cutlass13device_kernelIN5flash11enable_sm90INS1_16FlashAttnFwdSm90INS1_25CollectiveMainloopFwdSm90ILi2EN4cute5tupleIJNS5_1CILi1EEES8_S8_EEENS6_IJNS7_ILi128EEENS7_ILi96EEENS7_ILi64EEEEEELi256ENS_6half_tEfNS_4arch4Sm90ELb1ELb0ELb1ELb0ELb0ELb0ELb1ELb1ELb0ELb1ELb0ELb0EEENS1_21CollectiveEpilogueFwdINS6_IJSA_NS7_ILi256EEESB_EEES9_SE_SG_Li256ELb0ELb1ELb0ELb0EEENS1_30DynamicPersistentTileSchedulerILi256ELi128ELb0ELb1ELb1EEEEEEEEEvNT_6ParamsE:
        .type           _ZN7cutlass13device_kernelIN5flash11enable_sm90INS1_16FlashAttnFwdSm90INS1_25CollectiveMainloopFwdSm90ILi2EN4cute5tupleIJNS5_1CILi1EEES8_S8_EEENS6_IJNS7_ILi128EEENS7_ILi96EEENS7_ILi64EEEEEELi256ENS_6half_tEfNS_4arch4Sm90ELb1ELb0ELb1ELb0ELb0ELb0ELb1ELb1ELb0ELb1ELb0ELb0EEENS1_21CollectiveEpilogueFwdINS6_IJSA_NS7_ILi256EEESB_EEES9_SE_SG_Li256ELb0ELb1ELb0ELb0EEENS1_30DynamicPersistentTileSchedulerILi256ELi128ELb0ELb1ELb1EEEEEEEEEvNT_6ParamsE,@function
        .size           _ZN7cutlass13device_kernelIN5flash11enable_sm90INS1_16FlashAttnFwdSm90INS1_25CollectiveMainloopFwdSm90ILi2EN4cute5tupleIJNS5_1CILi1EEES8_S8_EEENS6_IJNS7_ILi128EEENS7_ILi96EEENS7_ILi64EEEEEELi256ENS_6half_tEfNS_4arch4Sm90ELb1ELb0ELb1ELb0ELb0ELb0ELb1ELb1ELb0ELb1ELb0ELb0EEENS1_21CollectiveEpilogueFwdINS6_IJSA_NS7_ILi256EEESB_EEES9_SE_SG_Li256ELb0ELb1ELb0ELb0EEENS1_30DynamicPersistentTileSchedulerILi256ELi128ELb0ELb1ELb1EEEEEEEEEvNT_6ParamsE,(.L_x_15321 - _ZN7cutlass13device_kernelIN5flash11enable_sm90INS1_16FlashAttnFwdSm90INS1_25CollectiveMainloopFwdSm90ILi2EN4cute5tupleIJNS5_1CILi1EEES8_S8_EEENS6_IJNS7_ILi128EEENS7_ILi96EEENS7_ILi64EEEEEELi256ENS_6half_tEfNS_4arch4Sm90ELb1ELb0ELb1ELb0ELb0ELb0ELb1ELb1ELb0ELb1ELb0ELb0EEENS1_21CollectiveEpilogueFwdINS6_IJSA_NS7_ILi256EEESB_EEES9_SE_SG_Li256ELb0ELb1ELb0ELb0EEENS1_30DynamicPersistentTileSchedulerILi256ELi128ELb0ELb1ELb1EEEEEEEEEvNT_6ParamsE)
        .other          _ZN7cutlass13device_kernelIN5flash11enable_sm90INS1_16FlashAttnFwdSm90INS1_25CollectiveMainloopFwdSm90ILi2EN4cute5tupleIJNS5_1CILi1EEES8_S8_EEENS6_IJNS7_ILi128EEENS7_ILi96EEENS7_ILi64EEEEEELi256ENS_6half_tEfNS_4arch4Sm90ELb1ELb0ELb1ELb0ELb0ELb0ELb1ELb1ELb0ELb1ELb0ELb0EEENS1_21CollectiveEpilogueFwdINS6_IJSA_NS7_ILi256EEESB_EEES9_SE_SG_Li256ELb0ELb1ELb0ELb0EEENS1_30DynamicPersistentTileSchedulerILi256ELi128ELb0ELb1ELb1EEEEEEEEEvNT_6ParamsE,@"STO_CUDA_ENTRY STV_DEFAULT"
_ZN7cutlass13device_kernelIN5flash11enable_sm90INS1_16FlashAttnFwdSm90INS1_25CollectiveMainloopFwdSm90ILi2EN4cute5tupleIJNS5_1CILi1EEES8_S8_EEENS6_IJNS7_ILi128EEENS7_ILi96EEENS7_ILi64EEEEEELi256ENS_6half_tEfNS_4arch4Sm90ELb1ELb0ELb1ELb0ELb0ELb0ELb1ELb1ELb0ELb1ELb0ELb0EEENS1_21CollectiveEpilogueFwdINS6_IJSA_NS7_ILi256EEESB_EEES9_SE_SG_Li256ELb0ELb1ELb0ELb0EEENS1_30DynamicPersistentTileSchedulerILi256ELi128ELb0ELb1ELb1EEEEEEEEEvNT_6ParamsE:
        /* <DEDUP_REMOVED lines=18> */
.L_x_13593:
[----:B------:R-:W-:Y:S05]  /*0120*/  BSYNC B0 ;  /* 0x0000000000007941 */ /* 0x000fea0003800000 */
.L_x_13592:
        /* <DEDUP_REMOVED lines=43> */
.L_x_13594:
        /* <DEDUP_REMOVED lines=22> */
.L_x_13595:
        /* <DEDUP_REMOVED lines=18> */
.L_x_13596:
        /* <DEDUP_REMOVED lines=22> */
.L_x_13597:
        /* <DEDUP_REMOVED lines=22> */
.L_x_13598:
[----:B0-----:R-:W-:Y:S01]  /*0920*/  UMOV UR4, 0x1 ;  /* 0x0000000100047882 */ /* 0x001fe20000000000 */
[----:B------:R-:W-:Y:S01]  /*0930*/  PLOP3.LUT P0, PT, PT, PT, UP0, 0x80, 0x0 ;  /* 0x000000000000781c */ /* 0x000fe20003f0f008 */
[----:B------:R-:W-:Y:S01]  /*0940*/  USEL UR4, UR4, 0x2, !UP0 ;  /* 0x0000000204047887 */ /* 0x000fe2000c000000 */
[----:B------:R-:W-:-:S05]  /*0950*/  NOP ;  /* 0x0000000000007918 */ /* 0x000fca0000000000 */
[----:B------:R-:W-:-:S05]  /*0960*/  IMAD.U32 R2, RZ, RZ, UR4 ;  /* 0x00000004ff027e24 */ /* 0x000fca000f8e00ff */
[----:B------:R0:W-:Y:S01]  /*0970*/  STL [R1+0x4c], R2 ;  /* 0x00004c0201007387 */ /* 0x0001e20000100800 */
[----:B-123--:R-:W-:Y:S06]  /*0980*/  BAR.SYNC.DEFER_BLOCKING 0x0 ;  /* 0x0000000000007b1d */ /* 0x00efec0000010000 */
[----:B------:R-:W-:Y:S05]  /*0990*/  @!P0 BRA `(.L_x_13599) ;  /* 0x000000c800ec8947 */ /* 0x000fea0003800000 */
.L_x_13600:
[----:B------:R-:W-:-:S08]  /*09a0*/  NOP ;  /* 0x0000000000007918 */ /* 0x000fd00000000000 */
[----:B------:R-:W1:Y:S02]  /*09b0*/  USETMAXREG.TRY_ALLOC.CTAPOOL UP0, 0xf0 ;  /* 0x000000f0000079c8 */ /* 0x000e640008000600 */
[----:B-1----:R-:W-:-:S13]  /*09c0*/  PLOP3.LUT P0, PT, PT, PT, UP0, 0x80, 0x0 ;  /* 0x000000000000781c */ /* 0x002fda0003f0f008 */
[----:B------:R-:W-:Y:S05]  /*09d0*/  @!P0 BRA `(.L_x_13600) ;  /* 0xfffffffc00f08947 */ /* 0x000fea000383ffff */
[----:B------:R-:W1:Y:S01]  /*09e0*/  S2R R0, SR_TID.X ;  /* 0x0000000000007919 */ /* 0x000e620000002100 */
[----:B------:R-:W2:Y:S08]  /*09f0*/  S2UR UR4, SR_CTAID.X ;  /* 0x00000000000479c3 */ /* 0x000eb00000002500 */
[----:B------:R-:W-:Y:S08]  /*0a00*/  BAR.ARV 0x4, 0x180 ;  /* 0x0106000000007b1d */ /* 0x000ff00000002000 */
[----:B------:R-:W-:Y:S06]  /*0a10*/  BAR.ARV 0x8, 0x180 ;  /* 0x0206000000007b1d */ /* 0x000fec0000002000 */
[----:B-1----:R-:W-:-:S04]  /*0a20*/  SHF.R.U32.HI R0, RZ, 0x7, R0 ;  /* 0x00000007ff007819 */ /* 0x002fc80000011600 */
[----:B------:R-:W-:Y:S02]  /*0a30*/  ISETP.NE.AND P0, PT, R0, 0x1, PT ;  /* 0x000000010000780c */ /* 0x000fe40003f05270 */
[----:B------:R-:W2:Y:S11]  /*0a40*/  LDC R0, c[0x0][0xd38] ;  /* 0x00034e00ff007b82 */ /* 0x000eb60000000800 */
[----:B------:R-:W-:Y:S06]  /*0a50*/  @!P0 BAR.ARV 0x9, 0x100 ;  /* 0x0244000000008b1d */ /* 0x000fec0000002000 */
[----:B--2---:R-:W-:-:S13]  /*0a60*/  ISETP.LE.AND P0, PT, R0, UR4, PT ;  /* 0x0000000400007c0c */ /* 0x004fda000bf03270 */
[----:B------:R-:W-:Y:S05]  /*0a70*/  @P0 EXIT ;  /* 0x000000000000094d */ /* 0x000fea0003800000 */
[----:B------:R-:W2:Y:S01]  /*0a80*/  LDL R3, [R1+0x4c] ;  /* 0x00004c0001037983 */ /* 0x000ea20000100800 */
[----:B------:R-:W-:Y:S01]  /*0a90*/  UMOV UR37, URZ ;  /* 0x0000003f00257c82 */ /* 0x000fe20008000000 */
[----:B------:R-:W-:Y:S01]  /*0aa0*/  UMOV UR36, URZ ;  /* 0x0000003f00247c82 */ /* 0x000fe20008000000 */
[----:B0-----:R-:W0:Y:S02]  /*0ab0*/  S2R R2, SR_TID.X ;  /* 0x0000000000027919 */ /* 0x001e240000002100 */
[----:B0-----:R-:W-:Y:S01]  /*0ac0*/  VIADD R234, R2, 0xffffff80 ;  /* 0xffffff8002ea7836 */ /* 0x001fe20000000000 */
[----:B--2---:R-:W-:-:S04]  /*0ad0*/  R2UR UR5, R3 ;  /* 0x00000000030572ca */ /* 0x004fc800000e0000 */
[----:B------:R-:W-:-:S04]  /*0ae0*/  SHF.R.S32.HI R3, RZ, 0x1f, R234 ;  /* 0x0000001fff037819 */ /* 0x000fc800000114ea */
[CC--:B------:R-:W-:Y:S02]  /*0af0*/  LEA.HI R5, R3.reuse, R234.reuse, RZ, 0x7 ;  /* 0x000000ea03057211 */ /* 0x0c0fe400078f38ff */
[-C--:B------:R-:W-:Y:S02]  /*0b00*/  LEA.HI R0, R3, R234.reuse, RZ, 0x4 ;  /* 0x000000ea03007211 */ /* 0x080fe400078f20ff */
        /* <DEDUP_REMOVED lines=10> */
[----:B------:R-:W-:Y:S01]  /*0bb0*/  LOP3.LUT R0, R0, 0x1ffffffe, RZ, 0xc0, !PT ;  /* 0x1ffffffe00007812 */ /* 0x000fe200078ec0ff */
[----:B------:R-:W-:Y:S01]  /*0bc0*/  IMAD.U32 R229, RZ, RZ, UR5 ;  /* 0x00000005ffe57e24 */ /* 0x000fe2000f8e00ff */
[----:B------:R-:W-:Y:S01]  /*0bd0*/  LEA.HI R6, R4, R225, RZ, 0x2 ;  /* 0x000000e104067211 */ /* 0x000fe200078f10ff */
[----:B------:R-:W-:Y:S01]  /*0be0*/  UMOV UR5, URZ ;  /* 0x0000003f00057c82 */ /* 0x000fe20008000000 */
[----:B------:R-:W-:Y:S01]  /*0bf0*/  LEA.HI R10, R3, R234, RZ, 0x2 ;  /* 0x000000ea030a7211 */ /* 0x000fe200078f10ff */
[----:B------:R-:W-:Y:S01]  /*0c00*/  IMAD.IADD R0, R9, 0x1, -R0 ;  /* 0x0000000109007824 */ /* 0x000fe200078e0a00 */
[--C-:B------:R-:W-:Y:S01]  /*0c10*/  SHF.R.S32.HI R8, RZ, 0x2, R6.reuse ;  /* 0x00000002ff087819 */ /* 0x100fe20000011406 */
[----:B------:R-:W-:Y:S01]  /*0c20*/  IMAD.U32 R224, RZ, RZ, UR5 ;  /* 0x00000005ffe07e24 */ /* 0x000fe2000f8e00ff */
        /* <DEDUP_REMOVED lines=8> */
[----:B------:R-:W-:Y:S01]  /*0cb0*/  LEA.HI R3, R3, R234, RZ, 0x3 ;  /* 0x000000ea03037211 */ /* 0x000fe200078f18ff */
[----:B------:R-:W-:Y:S01]  /*0cc0*/  IMAD R228, R0, 0x8, R7 ;  /* 0x0000000800e47824 */ /* 0x000fe200078e0207 */
[----:B------:R-:W-:-:S02]  /*0cd0*/  LOP3.LUT R11, R11, 0xfffffff8, RZ, 0xc0, !PT ;  /* 0xfffffff80b0b7812 */ /* 0x000fc400078ec0ff */
[----:B------:R-:W-:Y:S02]  /*0ce0*/  LEA.HI R4, R4, R225, RZ, 0x5 ;  /* 0x000000e104047211 */ /* 0x000fe400078f28ff */
[----:B------:R-:W-:Y:S01]  /*0cf0*/  LOP3.LUT R9, R5, 0x3fffffe, RZ, 0xc0, !PT ;  /* 0x03fffffe05097812 */ /* 0x000fe200078ec0ff */
[----:B------:R-:W-:Y:S01]  /*0d00*/  IMAD.IADD R11, R8, 0x1, -R11 ;  /* 0x00000001080b7824 */ /* 0x000fe200078e0a0b */
[----:B------:R-:W-:Y:S02]  /*0d10*/  LOP3.LUT R5, R3, 0xfffffff8, RZ, 0xc0, !PT ;  /* 0xfffffff803057812 */ /* 0x000fe400078ec0ff */
[----:B------:R-:W-:Y:S01]  /*0d20*/  SHF.R.S32.HI R4, RZ, 0x5, R4 ;  /* 0x00000005ff047819 */ /* 0x000fe20000011404 */
[----:B------:R-:W-:Y:S01]  /*0d30*/  IMAD.IADD R9, R226, 0x1, -R9 ;  /* 0x00000001e2097824 */ /* 0x000fe200078e0a09 */
[----:B------:R-:W-:Y:S01]  /*0d40*/  LEA.HI R8, R2, R2, RZ, 0x1 ;  /* 0x0000000202087211 */ /* 0x000fe200078f08ff */
[----:B------:R-:W-:Y:S01]  /*0d50*/  IMAD.IADD R206, R234, 0x1, -R5 ;  /* 0x00000001eace7824 */ /* 0x000fe200078e0a05 */
[----:B------:R-:W-:Y:S01]  /*0d60*/  LOP3.LUT R202, R6, 0x7ffffffc, RZ, 0xc0, !PT ;  /* 0x7ffffffc06ca7812 */ /* 0x000fe200078ec0ff */
[----:B------:R-:W-:Y:S01]  /*0d70*/  IMAD R4, R4, 0x10, R11 ;  /* 0x0000001004047824 */ /* 0x000fe200078e020b */
[----:B------:R-:W-:Y:S01]  /*0d80*/  LOP3.LUT R11, R8, 0x1ffffffe, RZ, 0xc0, !PT ;  /* 0x1ffffffe080b7812 */ /* 0x000fe200078ec0ff */
[----:B------:R-:W-:Y:S01]  /*0d90*/  IMAD.SHL.U32 R200, R206, 0x8, RZ ;  /* 0x00000008cec87824 */ /* 0x000fe200078e00ff */
[----:B------:R-:W-:Y:S01]  /*0da0*/  SHF.R.S32.HI R219, RZ, 0x3, R3 ;  /* 0x00000003ffdb7819 */ /* 0x000fe20000011403 */
[----:B------:R-:W-:-:S02]  /*0db0*/  IMAD R227, R9, 0x40, R4 ;  /* 0x0000004009e37824 */ /* 0x000fc400078e0204 */
[C---:B------:R-:W-:Y:S01]  /*0dc0*/  VIADD R204, R200.reuse, 0x40 ;  /* 0x00000040c8cc7836 */ /* 0x040fe20000000000 */
[----:B------:R-:W-:Y:S01]  /*0dd0*/  SHF.R.S32.HI R233, RZ, 0x1f, R200 ;  /* 0x0000001fffe97819 */ /* 0x000fe200000114c8 */
[C---:B------:R-:W-:Y:S02]  /*0de0*/  VIADD R203, R200.reuse, 0x80 ;  /* 0x00000080c8cb7836 */ /* 0x040fe40000000000 */
[----:B------:R-:W-:Y:S01]  /*0df0*/  VIADD R205, R200, 0xc0 ;  /* 0x000000c0c8cd7836 */ /* 0x000fe20000000000 */
[----:B------:R-:W-:Y:S01]  /*0e00*/  SHF.R.S32.HI R232, RZ, 0x1f, R204 ;  /* 0x0000001fffe87819 */ /* 0x000fe200000114cc */
[----:B------:R-:W-:Y:S01]  /*0e10*/  IMAD.IADD R2, R2, 0x1, -R11 ;  /* 0x0000000102027824 */ /* 0x000fe200078e0a0b */
[----:B------:R-:W-:Y:S01]  /*0e20*/  SHF.R.S32.HI R231, RZ, 0x1f, R203 ;  /* 0x0000001fffe77819 */ /* 0x000fe200000114cb */
[----:B------:R-:W-:Y:S01]  /*0e30*/  IMAD.IADD R202, R225, 0x1, -R202 ;  /* 0x00000001e1ca7824 */ /* 0x000fe200078e0aca */
[----:B------:R-:W-:Y:S01]  /*0e40*/  SHF.R.S32.HI R230, RZ, 0x1f, R205 ;  /* 0x0000001fffe67819 */ /* 0x000fe200000114cd */
[----:B------:R-:W-:-:S07]  /*0e50*/  IMAD R201, R2, 0x8, R227 ;  /* 0x0000000802c97824 */ /* 0x000fce00078e02e3 */
.L_x_13652:
        /* <DEDUP_REMOVED lines=21> */
.L_x_13601:
[----:B------:R-:W-:Y:S01]  /*0fb0*/  ULDC UR7, c[0x0][0xd54] ;  /* 0x0003550000077ab9 */ /* 0x000fe20000000800 */
[----:B------:R-:W-:Y:S01]  /*0fc0*/  UMOV UR6, UR9 ;  /* 0x0000000900067c82 */ /* 0x000fe20008000000 */
[----:B------:R-:W-:-:S11]  /*0fd0*/  UISETP.NE.AND UP0, UPT, UR7, 0x1, UPT ;  /* 0x000000010700788c */ /* 0x000fd6000bf05270 */
[----:B------:R-:W-:Y:S02]  /*0fe0*/  @UP0 ULDC.64 UR10, c[0x0][0xd58] ;  /* 0x00035600000a0ab9 */ /* 0x000fe40000000a00 */
[----:B------:R-:W-:-:S04]  /*0ff0*/  UIMAD.WIDE.U32 UR4, UR9, UR10, URZ ;  /* 0x0000000a090472a5 */ /* 0x000fc8000f8e003f */
[----:B------:R-:W-:-:S04]  /*1000*/  @UP0 USHF.R.U32.HI UR6, URZ, UR11, UR5 ;  /* 0x0000000b3f060299 */ /* 0x000fc80008011605 */
[----:B------:R-:W-:-:S12]  /*1010*/  UIMAD UR4, UR6, UR7, URZ ;  /* 0x00000007060472a4 */ /* 0x000fd8000f8e023f */
.L_x_13602:
[----:B------:R-:W0:Y:S01]  /*1020*/  LDC R0, c[0x0][0x448] ;  /* 0x00011200ff007b82 */ /* 0x000e220000000800 */
[----:B------:R-:W-:Y:S01]  /*1030*/  ULOP3.LUT UR5, URZ, UR6, URZ, 0x33, !UPT ;  /* 0x000000063f057292 */ /* 0x000fe2000f8e333f */
[----:B------:R-:W-:Y:S01]  /*1040*/  CS2R R170, SRZ ;  /* 0x0000000000aa7805 */ /* 0x000fe2000001ff00 */
[----:B------:R-:W-:Y:S01]  /*1050*/  ULDC.64 UR10, c[0x0][0x418] ;  /* 0x00010600000a7ab9 */ /* 0x000fe20000000a00 */
[----:B------:R-:W-:Y:S01]  /*1060*/  ULDC UR6, c[0x0][0xd3c] ;  /* 0x00034f0000067ab9 */ /* 0x000fe20000000800 */
[----:B------:R-:W-:Y:S01]  /*1070*/  UISETP.NE.U32.AND UP0, UPT, UR10, URZ, UPT ;  /* 0x0000003f0a00728c */ /* 0x000fe2000bf05070 */
[----:B------:R-:W-:Y:S01]  /*1080*/  CS2R R148, SRZ ;  /* 0x0000000000947805 */ /* 0x000fe2000001ff00 */
[----:B------:R-:W-:Y:S01]  /*1090*/  UIADD3 UR5, UR5, UR6, URZ ;  /* 0x0000000605057290 */ /* 0x000fe2000fffe03f */
[----:B------:R-:W-:Y:S01]  /*10a0*/  CS2R R168, SRZ ;  /* 0x0000000000a87805 */ /* 0x000fe2000001ff00 */
[----:B------:R-:W-:Y:S01]  /*10b0*/  UISETP.NE.AND.EX UP0, UPT, UR11, URZ, UPT, UP0 ;  /* 0x0000003f0b00728c */ /* 0x000fe2000bf05300 */
[----:B------:R-:W-:Y:S01]  /*10c0*/  CS2R R144, SRZ ;  /* 0x0000000000907805 */ /* 0x000fe2000001ff00 */
[----:B------:R-:W-:Y:S01]  /*10d0*/  USHF.L.U32 UR38, UR5, 0x7, URZ ;  /* 0x0000000705267899 */ /* 0x000fe2000800063f */
[----:B------:R-:W-:Y:S01]  /*10e0*/  CS2R R166, SRZ ;  /* 0x0000000000a67805 */ /* 0x000fe2000001ff00 */
[----:B------:R-:W-:Y:S01]  /*10f0*/  ULDC UR61, c[0x0][0x424] ;  /* 0x00010900003d7ab9 */ /* 0x000fe20000000800 */
[----:B------:R-:W-:Y:S01]  /*1100*/  ULDC UR5, c[0x0][0x288] ;  /* 0x0000a20000057ab9 */ /* 0x000fe20000000800 */
[----:B------:R-:W-:Y:S01]  /*1110*/  UIADD3 UR7, UR38, 0x7f, URZ ;  /* 0x0000007f26077890 */ /* 0x000fe2000fffe03f */
[----:B------:R-:W-:Y:S01]  /*1120*/  CS2R R140, SRZ ;  /* 0x00000000008c7805 */ /* 0x000fe2000001ff00 */
[----:B------:R-:W-:Y:S01]  /*1130*/  UIADD3 UR5, -UR5, 0x60, URZ ;  /* 0x0000006005057890 */ /* 0x000fe2000fffe13f */
[----:B------:R-:W-:Y:S01]  /*1140*/  CS2R R120, SRZ ;  /* 0x0000000000787805 */ /* 0x000fe2000001ff00 */
[----:B------:R-:W-:Y:S01]  /*1150*/  USEL UR61, UR61, 0x1, UP0 ;  /* 0x000000013d3d7887 */ /* 0x000fe20008000000 */
[----:B------:R-:W-:Y:S01]  /*1160*/  CS2R R136, SRZ ;  /* 0x0000000000887805 */ /* 0x000fe2000001ff00 */
[----:B------:R-:W-:Y:S01]  /*1170*/  ULDC UR6, c[0x0][0x2f0] ;  /* 0x0000bc0000067ab9 */ /* 0x000fe20000000800 */
[----:B------:R-:W-:Y:S01]  /*1180*/  UIADD3 UR4, UR9, -UR4, URZ ;  /* 0x8000000409047290 */ /* 0x000fe2000fffe03f */
[----:B------:R-:W-:-:S02]  /*1190*/  CS2R R116, SRZ ;  /* 0x0000000000747805 */ /* 0x000fc4000001ff00 */
[----:B0-----:R-:W-:Y:S01]  /*11a0*/  ISETP.NE.AND P0, PT, R0, 0x1, PT ;  /* 0x000000010000780c */ /* 0x001fe20003f05270 */
[----:B------:R-:W-:Y:S01]  /*11b0*/  IMAD.U32 R0, RZ, RZ, UR7 ;  /* 0x00000007ff007e24 */ /* 0x000fe2000f8e00ff */
[----:B------:R-:W-:Y:S01]  /*11c0*/  UIMAD UR5, UR61, UR6, UR5 ;  /* 0x000000063d0572a4 */ /* 0x000fe2000f8e0205 */
[----:B------:R-:W-:Y:S01]  /*11d0*/  CS2R R112, SRZ ;  /* 0x0000000000707805 */ /* 0x000fe2000001ff00 */
[----:B------:R-:W-:Y:S01]  /*11e0*/  UIMAD UR6, UR61, UR6, 0x5f ;  /* 0x0000005f3d0674a4 */ /* 0x000fe2000f8e0206 */
[----:B------:R-:W-:Y:S01]  /*11f0*/  CS2R R132, SRZ ;  /* 0x0000000000847805 */ /* 0x000fe2000001ff00 */
[----:B------:R-:W-:Y:S01]  /*1200*/  ULDC UR9, c[0x0][0xd48] ;  /* 0x0003520000097ab9 */ /* 0x000fe20000000800 */
[----:B------:R-:W-:Y:S01]  /*1210*/  CS2R R108, SRZ ;  /* 0x00000000006c7805 */ /* 0x000fe2000001ff00 */
[----:B------:R-:W-:Y:S01]  /*1220*/  UISETP.NE.AND UP0, UPT, UR9, 0x1, UPT ;  /* 0x000000010900788c */ /* 0x000fe2000bf05270 */
[----:B------:R-:W-:Y:S02]  /*1230*/  CS2R R104, SRZ ;  /* 0x0000000000687805 */ /* 0x000fe4000001ff00 */
[----:B------:R-:W-:-:S02]  /*1240*/  CS2R R128, SRZ ;  /* 0x0000000000807805 */ /* 0x000fc4000001ff00 */
[----:B------:R-:W-:Y:S02]  /*1250*/  CS2R R100, SRZ ;  /* 0x0000000000647805 */ /* 0x000fe4000001ff00 */
[----:B------:R-:W-:Y:S01]  /*1260*/  CS2R R96, SRZ ;  /* 0x0000000000607805 */ /* 0x000fe2000001ff00 */
[----:B------:R-:W0:Y:S01]  /*1270*/  @P0 LDC R2, c[0x0][0x44c] ;  /* 0x00011300ff020b82 */ /* 0x000e220000000800 */
[----:B------:R-:W-:Y:S02]  /*1280*/  CS2R R124, SRZ ;  /* 0x00000000007c7805 */ /* 0x000fe4000001ff00 */
[----:B------:R-:W-:Y:S02]  /*1290*/  CS2R R92, SRZ ;  /* 0x00000000005c7805 */ /* 0x000fe4000001ff00 */
[----:B------:R-:W-:Y:S02]  /*12a0*/  CS2R R88, SRZ ;  /* 0x0000000000587805 */ /* 0x000fe4000001ff00 */
        /* <DEDUP_REMOVED lines=21> */
[----:B------:R-:W-:Y:S01]  /*1400*/  UIMAD.WIDE UR6, UR6, 0x2aaaaaab, URZ ;  /* 0x2aaaaaab060678a5 */ /* 0x000fe2000f8e023f */
[----:B------:R-:W-:-:S02]  /*1410*/  CS2R R86, SRZ ;  /* 0x0000000000567805 */ /* 0x000fc4000001ff00 */
[----:B------:R-:W-:Y:S02]  /*1420*/  CS2R R82, SRZ ;  /* 0x0000000000527805 */ /* 0x000fe4000001ff00 */
[----:B------:R-:W-:Y:S01]  /*1430*/  CS2R R182, SRZ ;  /* 0x0000000000b67805 */ /* 0x000fe2000001ff00 */
[----:B------:R-:W-:Y:S01]  /*1440*/  USHF.R.U32.HI UR6, URZ, 0x1f, UR7 ;  /* 0x0000001f3f067899 */ /* 0x000fe20008011607 */
[----:B------:R-:W-:Y:S02]  /*1450*/  CS2R R78, SRZ ;  /* 0x00000000004e7805 */ /* 0x000fe4000001ff00 */
[----:B------:R-:W-:Y:S02]  /*1460*/  CS2R R74, SRZ ;  /* 0x00000000004a7805 */ /* 0x000fe4000001ff00 */
[----:B-1----:R-:W-:Y:S01]  /*1470*/  @P0 SHF.R.U32.HI R0, RZ, R3, R2 ;  /* 0x00000003ff000219 */ /* 0x002fe20000011602 */
[----:B------:R-:W-:Y:S01]  /*1480*/  ULEA.HI.SX32 UR6, UR7, UR6, 0x1c ;  /* 0x0000000607067291 */ /* 0x000fe2000f8fe23f */
[----:B------:R-:W-:-:S02]  /*1490*/  PLOP3.LUT P0, PT, PT, PT, PT, 0x80, 0x0 ;  /* 0x000000000000781c */ /* 0x000fc40003f0f070 */
[----:B------:R-:W-:Y:S01]  /*14a0*/  CS2R R180, SRZ ;  /* 0x0000000000b47805 */ /* 0x000fe2000001ff00 */
[----:B------:R-:W-:Y:S01]  /*14b0*/  @UP0 ULDC UR7, c[0x0][0xd50] ;  /* 0x0003540000070ab9 */ /* 0x000fe20000000800 */
[----:B------:R-:W-:Y:S01]  /*14c0*/  VIADD R0, R0, UR5 ;  /* 0x0000000500007c36 */ /* 0x000fe20008000000 */
[----:B------:R-:W-:Y:S01]  /*14d0*/  ULDC UR5, c[0x0][0xd54] ;  /* 0x0003550000057ab9 */ /* 0x000fe20000000800 */
[----:B------:R-:W-:Y:S01]  /*14e0*/  CS2R R70, SRZ ;  /* 0x0000000000467805 */ /* 0x000fe2000001ff00 */
[----:B------:R-:W-:Y:S01]  /*14f0*/  UIMAD UR8, UR8, UR5, UR4 ;  /* 0x00000005080872a4 */ /* 0x000fe2000f8e0204 */
[----:B------:R-:W-:Y:S01]  /*1500*/  IMAD.HI R0, R0, 0x2aaaaaab, RZ ;  /* 0x2aaaaaab00007827 */ /* 0x000fe200078e02ff */
[----:B------:R-:W-:Y:S01]  /*1510*/  CS2R R66, SRZ ;  /* 0x0000000000427805 */ /* 0x000fe2000001ff00 */
[----:B------:R-:W-:Y:S01]  /*1520*/  @UP0 ULDC UR4, c[0x0][0xd4c] ;  /* 0x0003530000040ab9 */ /* 0x000fe20000000800 */
[----:B------:R-:W-:Y:S01]  /*1530*/  CS2R R178, SRZ ;  /* 0x0000000000b27805 */ /* 0x000fe2000001ff00 */
[----:B------:R-:W-:Y:S01]  /*1540*/  UIMAD.WIDE.U32 UR4, UR8, UR4, URZ ;  /* 0x00000004080472a5 */ /* 0x000fe2000f8e003f */
[----:B------:R-:W-:Y:S01]  /*1550*/  SHF.R.U32.HI R3, RZ, 0x1f, R0 ;  /* 0x0000001fff037819 */ /* 0x000fe20000011600 */
[----:B------:R-:W-:Y:S01]  /*1560*/  UMOV UR12, UR8 ;  /* 0x00000008000c7c82 */ /* 0x000fe20008000000 */
[----:B------:R-:W-:Y:S01]  /*1570*/  CS2R R62, SRZ ;  /* 0x00000000003e7805 */ /* 0x000fe2000001ff00 */
[----:B------:R-:W-:Y:S01]  /*1580*/  @UP0 USHF.R.U32.HI UR12, URZ, UR7, UR5 ;  /* 0x000000073f0c0299 */ /* 0x000fe20008011605 */
[----:B------:R-:W-:-:S02]  /*1590*/  LEA.HI.SX32 R156, R0, R3, 0x1c ;  /* 0x00000003009c7211 */ /* 0x000fc400078fe2ff */
[----:B------:R-:W-:Y:S01]  /*15a0*/  CS2R R2, SRZ ;  /* 0x0000000000027805 */ /* 0x000fe2000001ff00 */
[----:B------:R-:W-:Y:S01]  /*15b0*/  IMAD.MOV.U32 R0, RZ, RZ, RZ ;  /* 0x000000ffff007224 */ /* 0x000fe200078e00ff */
[----:B------:R-:W-:Y:S01]  /*15c0*/  UIADD3 UR4, -UR12, URZ, URZ ;  /* 0x0000003f0c047290 */ /* 0x000fe2000fffe13f */
[----:B------:R-:W-:Y:S01]  /*15d0*/  VIMNMX R156, R156, UR6, PT ;  /* 0x000000069c9c7c48 */ /* 0x000fe2000bfe0100 */
[----:B------:R-:W-:Y:S01]  /*15e0*/  IMAD.U32 R218, RZ, RZ, UR12 ;  /* 0x0000000cffda7e24 */ /* 0x000fe2000f8e00ff */
[----:B------:R-:W-:Y:S01]  /*15f0*/  CS2R R58, SRZ ;  /* 0x00000000003a7805 */ /* 0x000fe2000001ff00 */
[----:B------:R-:W-:Y:S01]  /*1600*/  UIMAD UR4, UR9, UR4, UR8 ;  /* 0x00000004090472a4 */ /* 0x000fe2000f8e0208 */
[----:B------:R-:W-:Y:S02]  /*1610*/  ISETP.GE.AND P1, PT, R156, 0x1, PT ;  /* 0x000000019c00780c */ /* 0x000fe40003f26270 */
[----:B------:R-:W-:Y:S02]  /*1620*/  CS2R R176, SRZ ;  /* 0x0000000000b07805 */ /* 0x000fe4000001ff00 */
[----:B------:R-:W-:-:S02]  /*1630*/  CS2R R54, SRZ ;  /* 0x0000000000367805 */ /* 0x000fc4000001ff00 */
[----:B------:R-:W-:Y:S02]  /*1640*/  CS2R R50, SRZ ;  /* 0x0000000000327805 */ /* 0x000fe4000001ff00 */
[----:B------:R-:W-:Y:S01]  /*1650*/  CS2R R174, SRZ ;  /* 0x0000000000ae7805 */ /* 0x000fe2000001ff00 */
        /* <DEDUP_REMOVED lines=25> */
[----:B------:R-:W-:Y:S02]  /*17f0*/  USHF.R.U32.HI UR4, URZ, 0x4, UR5 ;  /* 0x000000043f047899 */ /* 0x000fe40008011605 */
[----:B------:R-:W-:Y:S02]  /*1800*/  UIADD3 UR5, UR5, 0xa000, URZ ;  /* 0x0000a00005057890 */ /* 0x000fe4000fffe03f */
[----:B------:R-:W-:Y:S02]  /*1810*/  ULOP3.LUT UR4, UR4, 0x3fff, URZ, 0xc0, !UPT ;  /* 0x00003fff04047892 */ /* 0x000fe4000f8ec03f */
[----:B------:R-:W-:Y:S02]  /*1820*/  USHF.R.U32.HI UR5, URZ, 0x4, UR5 ;  /* 0x000000043f057899 */ /* 0x000fe40008011605 */
[----:B------:R-:W-:Y:S02]  /*1830*/  ULOP3.LUT UR39, UR4, 0x10000, URZ, 0xfc, !UPT ;  /* 0x0001000004277892 */ /* 0x000fe4000f8efc3f */
[----:B------:R-:W-:-:S03]  /*1840*/  ULOP3.LUT UR40, UR5, 0x3fff, URZ, 0xc0, !UPT ;  /* 0x00003fff05287892 */ /* 0x000fc6000f8ec03f */
[----:B------:R-:W-:Y:S02]  /*1850*/  UMOV UR5, 0x40000040 ;  /* 0x4000004000057882 */ /* 0x000fe40000000000 */
[----:B------:R-:W-:Y:S01]  /*1860*/  UMOV UR4, UR39 ;  /* 0x0000002700047c82 */ /* 0x000fe20008000000 */
[----:B------:R-:W-:Y:S02]  /*1870*/  IMAD.U32 R23, RZ, RZ, UR5 ;  /* 0x00000005ff177e24 */ /* 0x000fe4000f8e00ff */
[----:B------:R-:W-:Y:S01]  /*1880*/  IMAD.U32 R22, RZ, RZ, UR4 ;  /* 0x00000004ff167e24 */ /* 0x000fe2000f8e00ff */
        /* <DEDUP_REMOVED lines=17> */
.L_x_13604:
[----:B------:R-:W-:Y:S01]  /*19a0*/  R2UR UR5, R224 ;  /* 0x00000000e00572ca */ /* 0x000fe200000e0000 */
[----:B------:R-:W0:Y:S01]  /*19b0*/  S2R R3, SR_CgaCtaId ;  /* 0x0000000000037919 */ /* 0x000e220000008800 */
[----:B------:R-:W-:Y:S01]  /*19c0*/  MOV R0, 0x400 ;  /* 0x0000040000007802 */ /* 0x000fe20000000f00 */
[----:B------:R-:W1:Y:S10]  /*19d0*/  S2R R16, SR_TID.X ;  /* 0x0000000000107919 */ /* 0x000e740000002100 */
[----:B------:R-:W-:-:S04]  /*19e0*/  ULEA.HI UR4, UR5, UR5, URZ, 0x1 ;  /* 0x0000000505047291 */ /* 0x000fc8000f8f083f */
[----:B------:R-:W-:-:S04]  /*19f0*/  ULOP3.LUT UR4, UR4, 0xfffffffe, URZ, 0xc0, !UPT ;  /* 0xfffffffe04047892 */ /* 0x000fc8000f8ec03f */
[----:B------:R-:W-:-:S06]  /*1a00*/  UIADD3 UR4, UR5, -UR4, URZ ;  /* 0x8000000405047290 */ /* 0x000fcc000fffe03f */
[----:B------:R-:W-:-:S05]  /*1a10*/  IMAD.U32 R2, RZ, RZ, UR4 ;  /* 0x00000004ff027e24 */ /* 0x000fca000f8e00ff */
[----:B------:R-:W-:Y:S02]  /*1a20*/  SHF.L.U32 R2, R2, 0x1f, RZ ;  /* 0x0000001f02027819 */ /* 0x000fe400000006ff */
[----:B0-----:R-:W-:Y:S02]  /*1a30*/  LEA R5, R3, R0, 0x18 ;  /* 0x0000000003057211 */ /* 0x001fe400078ec0ff */
[----:B-1----:R-:W-:Y:S02]  /*1a40*/  SHF.R.U32.HI R16, RZ, 0x7, R16 ;  /* 0x00000007ff107819 */ /* 0x002fe40000011610 */
[----:B------:R-:W0:Y:S03]  /*1a50*/  SYNCS.PHASECHK.TRANS64.TRYWAIT P0, [R5+URZ+0x32400], R2 ;  /* 0x03240002050075a7 */ /* 0x000e26000800017f */
[----:B------:R-:W-:Y:S01]  /*1a60*/  VIADD R178, R16, 0x8 ;  /* 0x0000000810b27836 */ /* 0x000fe20000000000 */
[----:B0-----:R-:W-:Y:S06]  /*1a70*/  @!P0 BRA `(.L_x_13605) ;  /* 0x0000010c00f88947 */ /* 0x001fec0003800000 */
.L_x_13762:
[----:B------:R-:W-:Y:S05]  /*1a80*/  WARPSYNC.ALL ;  /* 0x0000000000007948 */ /* 0x000fea0003800000 */
[----:B------:R-:W-:Y:S01]  /*1a90*/  R2UR UR4, R229 ;  /* 0x00000000e50472ca */ /* 0x000fe200000e0000 */
[----:B------:R1:W-:-:S12]  /*1aa0*/  BAR.SYNC.DEFER_BLOCKING R178, 0x100 ;  /* 0x000400b20000751d */ /* 0x0003d80000010000 */
[----:B------:R-:W-:-:S05]  /*1ab0*/  IMAD.U32 R0, RZ, RZ, UR4 ;  /* 0x00000004ff007e24 */ /* 0x000fca000f8e00ff */
[----:B------:R-:W-:-:S13]  /*1ac0*/  ISETP.NE.AND P0, PT, R0, 0x3, PT ;  /* 0x000000030000780c */ /* 0x000fda0003f05270 */
[----:B-1----:R-:W-:Y:S05]  /*1ad0*/  @!P0 BRA `(.L_x_13606) ;  /* 0x0000000000048947 */ /* 0x002fea0003800000 */
[----:B------:R-:W-:Y:S01]  /*1ae0*/  BPT.TRAP 0x1 ;  /* 0x000000040000795c */ /* 0x000fe20000300000 */
.L_x_13606:
[----:B------:R-:W-:Y:S02]  /*1af0*/  IMAD.U32 R3, RZ, RZ, UR37 ;  /* 0x00000025ff037e24 */ /* 0x000fe4000f8e00ff */
[----:B------:R-:W-:-:S03]  /*1b00*/  IMAD.U32 R0, RZ, RZ, UR36 ;  /* 0x00000024ff007e24 */ /* 0x000fc6000f8e00ff */
[----:B------:R-:W-:Y:S01]  /*1b10*/  SHF.L.U32 R3, R3, 0x1f, RZ ;  /* 0x0000001f03037819 */ /* 0x000fe200000006ff */
[----:B------:R-:W-:-:S04]  /*1b20*/  IMAD R0, R0, 0x8, R5 ;  /* 0x0000000800007824 */ /* 0x000fc800078e0205 */
[----:B------:R1:W2:Y:S01]  /*1b30*/  SYNCS.PHASECHK.TRANS64.TRYWAIT P1, [R0+URZ+0x32430], R3 ;  /* 0x03243003000075a7 */ /* 0x0002a2000802017f */
[----:B------:R-:W-:Y:S05]  /*1b40*/  @!P0 BRA `(.L_x_13607) ;  /* 0x0000000000048947 */ /* 0x000fea0003800000 */
[----:B------:R-:W-:Y:S01]  /*1b50*/  BPT.TRAP 0x1 ;  /* 0x000000040000795c */ /* 0x000fe20000300000 */
.L_x_13607:
[----:B--2---:R-:W-:Y:S05]  /*1b60*/  @P1 BRA `(.L_x_13608) ;  /* 0x0000000000081947 */ /* 0x004fea0003800000 */
[----:B------:R-:W2:Y:S02]  /*1b70*/  SYNCS.PHASECHK.TRANS64.TRYWAIT P1, [R0+URZ+0x32430], R3 ;  /* 0x03243003000075a7 */ /* 0x000ea4000802017f */
[----:B--2---:R-:W-:Y:S05]  /*1b80*/  @!P1 BRA `(.L_x_13609) ;  /* 0x0000010c00c89947 */ /* 0x004fea0003800000 */
.L_x_13608:
[----:B------:R-:W-:Y:S01]  /*1b90*/  R2UR UR4, R5 ;  /* 0x00000000050472ca */ /* 0x000fe200000e0000 */
[----:B------:R-:W-:Y:S01]  /*1ba0*/  WARPGROUP.ARRIVE ;  /* 0x00000000000079c5 */ /* 0x000fe20000000000 */
[----:B------:R-:W-:Y:S01]  /*1bb0*/  UMOV UR8, UR39 ;  /* 0x0000002700087c82 */ /* 0x000fe20008000000 */
[----:B------:R-:W-:Y:S01]  /*1bc0*/  UMOV UR9, 0x40000040 ;  /* 0x4000004000097882 */ /* 0x000fe20000000000 */
[----:B------:R-:W-:Y:S01]  /*1bd0*/  UMOV UR11, 0x40000040 ;  /* 0x40000040000b7882 */ /* 0x000fe20000000000 */
[----:B------:R-:W-:-:S08]  /*1be0*/  UIADD3 UR5, UR39, 0x2, URZ ;  /* 0x0000000227057890 */ /* 0x000fd0000fffe03f */
[----:B------:R-:W-:-:S04]  /*1bf0*/  UIADD3 UR4, UR4, 0x1c400, URZ ;  /* 0x0001c40004047890 */ /* 0x000fc8000fffe03f */
[----:B------:R-:W-:-:S04]  /*1c00*/  USHF.R.U32.HI UR4, URZ, 0x4, UR4 ;  /* 0x000000043f047899 */ /* 0x000fc80008011604 */
[----:B------:R-:W-:-:S04]  /*1c10*/  ULOP3.LUT UR4, UR4, 0x3fff, URZ, 0xc0, !UPT ;  /* 0x00003fff04047892 */ /* 0x000fc8000f8ec03f */
[----:B------:R-:W-:-:S04]  /*1c20*/  ULOP3.LUT UR60, UR4, 0x10000, URZ, 0xfc, !UPT ;  /* 0x00010000043c7892 */ /* 0x000fc8000f8efc3f */
[----:B------:R-:W-:-:S04]  /*1c30*/  UIMAD UR4, UR36, 0x300, UR60 ;  /* 0x00000300240478a4 */ /* 0x000fc8000f8e023c */
[----:B------:R-:W-:-:S03]  /*1c40*/  UIADD3 UR6, UR4, 0x2, URZ ;  /* 0x0000000204067890 */ /* 0x000fc6000fffe03f */
[----:B------:R-:W-:Y:S02]  /*1c50*/  UMOV UR10, UR4 ;  /* 0x00000004000a7c82 */ /* 0x000fe40008000000 */
        /* <DEDUP_REMOVED lines=35> */
.L_x_13763:
[----:B------:R-:W-:Y:S05]  /*1e90*/  @!P0 BRA `(.L_x_13611) ;  /* 0x0000000000048947 */ /* 0x000fea0003800000 */
[----:B------:R-:W-:Y:S01]  /*1ea0*/  BPT.TRAP 0x1 ;  /* 0x000000040000795c */ /* 0x000fe20000300000 */
.L_x_13611:
[----:B------:R4:W0:Y:S01]  /*1eb0*/  SYNCS.PHASECHK.TRANS64.TRYWAIT P1, [R0+URZ+0x32450], R3 ;  /* 0x03245003000075a7 */ /* 0x000822000802017f */
[----:B------:R-:W-:Y:S05]  /*1ec0*/  @!P0 BRA `(.L_x_13612) ;  /* 0x0000000000048947 */ /* 0x000fea0003800000 */
[----:B------:R-:W-:Y:S01]  /*1ed0*/  BPT.TRAP 0x1 ;  /* 0x000000040000795c */ /* 0x000fe20000300000 */
.L_x_13612:
[----:B0-----:R-:W-:Y:S05]  /*1ee0*/  @P1 BRA `(.L_x_13613) ;  /* 0x0000000000081947 */ /* 0x001fea0003800000 */
[----:B------:R-:W0:Y:S02]  /*1ef0*/  SYNCS.PHASECHK.TRANS64.TRYWAIT P1, [R0+URZ+0x32450], R3 ;  /* 0x03245003000075a7 */ /* 0x000e24000802017f */
[----:B0-----:R-:W-:Y:S05]  /*1f00*/  @!P1 BRA `(.L_x_13614) ;  /* 0x0000010c00109947 */ /* 0x001fea0003800000 */
.L_x_13613:
[----:B------:R-:W-:Y:S01]  /*1f10*/  R2UR UR4, R5 ;  /* 0x00000000050472ca */ /* 0x000fe200000e0000 */
[----:B------:R-:W-:Y:S01]  /*1f20*/  WARPGROUP.ARRIVE ;  /* 0x00000000000079c5 */ /* 0x000fe20000000000 */
[----:B------:R-:W-:Y:S01]  /*1f30*/  UMOV UR9, 0x40000040 ;  /* 0x4000004000097882 */ /* 0x000fe20000000000 */
[----:B------:R-:W-:Y:S01]  /*1f40*/  UMOV UR11, 0x40000040 ;  /* 0x40000040000b7882 */ /* 0x000fe20000000000 */
[----:B------:R-:W-:Y:S01]  /*1f50*/  UMOV UR13, 0x40000040 ;  /* 0x40000040000d7882 */ /* 0x000fe20000000000 */
[----:B------:R-:W-:Y:S01]  /*1f60*/  UMOV UR15, 0x40000040 ;  /* 0x40000040000f7882 */ /* 0x000fe20000000000 */
[----:B------:R-:W-:Y:S01]  /*1f70*/  IMAD.U32 R9, RZ, RZ, UR13 ;  /* 0x0000000dff097e24 */ /* 0x000fe2000f8e00ff */
[----:B------:R-:W-:Y:S01]  /*1f80*/  UMOV UR57, 0x40000040 ;  /* 0x4000004000397882 */ /* 0x000fe20000000000 */
[----:B------:R-:W-:Y:S01]  /*1f90*/  UMOV UR59, 0x40000040 ;  /* 0x40000040003b7882 */ /* 0x000fe20000000000 */
[----:B------:R-:W-:Y:S01]  /*1fa0*/  IMAD.U32 R11, RZ, RZ, UR9 ;  /* 0x00000009ff0b7e24 */ /* 0x000fe2000f8e00ff */
[----:B------:R-:W-:Y:S01]  /*1fb0*/  UMOV UR17, 0x40000040 ;  /* 0x4000004000117882 */ /* 0x000fe20000000000 */
[----:B------:R-:W-:Y:S01]  /*1fc0*/  UMOV UR19, 0x40000040 ;  /* 0x4000004000137882 */ /* 0x000fe20000000000 */
[----:B------:R-:W-:Y:S01]  /*1fd0*/  UMOV UR21, 0x40000040 ;  /* 0x4000004000157882 */ /* 0x000fe20000000000 */
[----:B------:R-:W-:Y:S01]  /*1fe0*/  UIADD3 UR4, UR4, 0x400, URZ ;  /* 0x0000040004047890 */ /* 0x000fe2000fffe03f */
[----:B------:R-:W0:Y:S01]  /*1ff0*/  LDC R12, c[0x0][0x448] ;  /* 0x00011200ff0c7b82 */ /* 0x000e220000000800 */
[----:B------:R-:W-:Y:S01]  /*2000*/  UMOV UR23, 0x40000040 ;  /* 0x4000004000177882 */ /* 0x000fe20000000000 */
[----:B------:R-:W-:Y:S01]  /*2010*/  UMOV UR25, 0x40000040 ;  /* 0x4000004000197882 */ /* 0x000fe20000000000 */
[----:B------:R-:W-:Y:S01]  /*2020*/  USHF.R.U32.HI UR4, URZ, 0x4, UR4 ;  /* 0x000000043f047899 */ /* 0x000fe20008011604 */
[----:B------:R-:W-:Y:S01]  /*2030*/  VIADD R13, R201, UR38 ;  /* 0x00000026c90d7c36 */ /* 0x000fe20008000000 */
[----:B------:R-:W-:Y:S01]  /*2040*/  UMOV UR27, 0x40000040 ;  /* 0x40000040001b7882 */ /* 0x000fe20000000000 */
[----:B------:R-:W-:Y:S01]  /*2050*/  UMOV UR29, 0x40000040 ;  /* 0x40000040001d7882 */ /* 0x000fe20000000000 */
[----:B------:R-:W-:Y:S01]  /*2060*/  ULOP3.LUT UR7, UR4, 0x3fff, URZ, 0xc0, !UPT ;  /* 0x00003fff04077892 */ /* 0x000fe2000f8ec03f */
[----:B------:R-:W5:Y:S01]  /*2070*/  S2R R78, SR_TID.X ;  /* 0x00000000004e7919 */ /* 0x000f620000002100 */
[----:B------:R-:W-:-:S02]  /*2080*/  ULOP3.LUT UR4, UR40, 0x10000, URZ, 0xfc, !UPT ;  /* 0x0001000028047892 */ /* 0x000fc4000f8efc3f */
[----:B------:R-:W-:Y:S02]  /*2090*/  ULOP3.LUT UR39, UR7, 0x10000, URZ, 0xfc, !UPT ;  /* 0x0001000007277892 */ /* 0x000fe4000f8efc3f */
[----:B------:R-:W-:Y:S02]  /*20a0*/  UIADD3 UR6, UR4, 0x2, URZ ;  /* 0x0000000204067890 */ /* 0x000fe4000fffe03f */
[----:B------:R-:W-:Y:S01]  /*20b0*/  UIMAD UR5, UR36, 0xc00, UR39 ;  /* 0x00000c00240578a4 */ /* 0x000fe2000f8e0227 */
[----:B------:R-:W-:Y:S01]  /*20c0*/  UMOV UR8, UR4 ;  /* 0x0000000400087c82 */ /* 0x000fe20008000000 */
[----:B------:R-:W-:Y:S01]  /*20d0*/  UIADD3 UR56, UR4, 0x400, URZ ;  /* 0x0000040004387890 */ /* 0x000fe2000fffe03f */
[----:B------:R-:W-:Y:S02]  /*20e0*/  IMAD.U32 R10, RZ, RZ, UR8 ;  /* 0x00000008ff0a7e24 */ /* 0x000fe4000f8e00ff */
[----:B------:R-:W-:Y:S01]  /*20f0*/  UMOV UR12, UR6 ;  /* 0x00000006000c7c82 */ /* 0x000fe20008000000 */
[----:B------:R-:W-:Y:S01]  /*2100*/  UIADD3 UR6, UR4, 0x4, URZ ;  /* 0x0000000404067890 */ /* 0x000fe2000fffe03f */
[----:B------:R-:W-:Y:S01]  /*2110*/  IMAD.U32 R8, RZ, RZ, UR12 ;  /* 0x0000000cff087e24 */ /* 0x000fe2000f8e00ff */
[----:B------:R-:W-:Y:S01]  /*2120*/  UMOV UR10, UR5 ;  /* 0x00000005000a7c82 */ /* 0x000fe20008000000 */
[----:B------:R-:W-:Y:S01]  /*2130*/  UIADD3 UR58, UR5, 0x300, URZ ;  /* 0x00000300053a7890 */ /* 0x000fe2000fffe03f */
[----:B------:R-:W-:Y:S01]  /*2140*/  HGMMA.64x96x16.F32 R24, gdesc[UR8], R24, gsb0 ;  /* 0x01600000081879f0 */ /* 0x000fe20008000818 */
[----:B------:R-:W-:Y:S01]  /*2150*/  UIADD3 UR8, UR5, 0x2, URZ ;  /* 0x0000000205087890 */ /* 0x000fe2000fffe03f */
[----:B0-----:R-:W-:Y:S01]  /*2160*/  ISETP.NE.AND P1, PT, R12, 0x1, PT ;  /* 0x000000010c00780c */ /* 0x001fe20003f25270 */
[----:B------:R-:W-:Y:S01]  /*2170*/  UIADD3 UR10, UR5, 0x302, URZ ;  /* 0x00000302050a7890 */ /* 0x000fe2000fffe03f */
[----:B------:R-:W0:Y:S01]  /*2180*/  LDC R12, c[0x0][0x2f0] ;  /* 0x0000bc00ff0c7b82 */ /* 0x000e220000000800 */
[----:B------:R-:W-:Y:S01]  /*2190*/  UMOV UR9, 0x40000040 ;  /* 0x4000004000097882 */ /* 0x000fe20000000000 */
[----:B------:R-:W-:Y:S01]  /*21a0*/  UMOV UR11, 0x40000040 ;  /* 0x40000040000b7882 */ /* 0x000fe20000000000 */
[----:B------:R-:W-:Y:S01]  /*21b0*/  UIADD3 UR16, UR4, 0x406, URZ ;  /* 0x0000040604107890 */ /* 0x000fe2000fffe03f */
[----:B------:R-:W-:Y:S01]  /*21c0*/  UMOV UR14, UR8 ;  /* 0x00000008000e7c82 */ /* 0x000fe20008000000 */
[----:B------:R-:W-:-:S02]  /*21d0*/  UIADD3 UR8, UR5, 0x4, URZ ;  /* 0x0000000405087890 */ /* 0x000fc4000fffe03f */
[----:B------:R-:W-:Y:S02]  /*21e0*/  UIADD3 UR18, UR5, 0x306, URZ ;  /* 0x0000030605127890 */ /* 0x000fe4000fffe03f */
[----:B------:R-:W-:Y:S02]  /*21f0*/  UIADD3 UR20, UR4, 0x800, URZ ;  /* 0x0000080004147890 */ /* 0x000fe4000fffe03f */
[----:B------:R-:W1:Y:S01]  /*2200*/  @P1 LDC R20, c[0x0][0x44c] ;  /* 0x00011300ff141b82 */ /* 0x000e620000000800 */
[----:B------:R-:W-:Y:S02]  /*2210*/  UIADD3 UR22, UR5, 0x600, URZ ;  /* 0x0000060005167890 */ /* 0x000fe4000fffe03f */
[----:B------:R-:W-:Y:S02]  /*2220*/  UIADD3 UR24, UR4, 0x802, URZ ;  /* 0x0000080204187890 */ /* 0x000fe4000fffe03f */
[----:B------:R-:W-:Y:S02]  /*2230*/  UIADD3 UR26, UR5, 0x602, URZ ;  /* 0x00000602051a7890 */ /* 0x000fe4000fffe03f */
[----:B------:R-:W-:-:S02]  /*2240*/  UIADD3 UR28, UR4, 0x804, URZ ;  /* 0x00000804041c7890 */ /* 0x000fc4000fffe03f */
[----:B------:R-:W-:Y:S01]  /*2250*/  UIADD3 UR30, UR5, 0x604, URZ ;  /* 0x00000604051e7890 */ /* 0x000fe2000fffe03f */
        /* <DEDUP_REMOVED lines=10> */
[----:B-1----:R-:W-:Y:S01]  /*2300*/  @P1 IMAD.HI.U32 R21, R13, R20, RZ ;  /* 0x000000140d151227 */ /* 0x002fe200078e00ff */
[----:B------:R-:W-:Y:S01]  /*2310*/  UIADD3 UR46, UR5, 0x902, URZ ;  /* 0x00000902052e7890 */ /* 0x000fe2000fffe03f */
[----:B------:R-:W-:Y:S01]  /*2320*/  UMOV UR45, 0x40000040 ;  /* 0x40000040002d7882 */ /* 0x000fe20000000000 */
[----:B------:R-:W-:Y:S01]  /*2330*/  UMOV UR47, 0x40000040 ;  /* 0x40000040002f7882 */ /* 0x000fe20000000000 */
[----:B------:R-:W-:Y:S01]  /*2340*/  UIADD3 UR48, UR4, 0xc04, URZ ;  /* 0x00000c0404307890 */ /* 0x000fe2000fffe03f */
[----:B------:R-:W-:Y:S01]  /*2350*/  IMAD.MOV.U32 R20, RZ, RZ, R13 ;  /* 0x000000ffff147224 */ /* 0x000fe200078e000d */
[----:B------:R-:W-:Y:S01]  /*2360*/  UIADD3 UR50, UR5, 0x904, URZ ;  /* 0x0000090405327890 */ /* 0x000fe2000fffe03f */
[----:B------:R-:W1:Y:S01]  /*2370*/  LDC R13, c[0x0][0x288] ;  /* 0x0000a200ff0d7b82 */ /* 0x000e620000000800 */
[----:B------:R-:W-:Y:S01]  /*2380*/  UMOV UR49, 0x40000040 ;  /* 0x4000004000317882 */ /* 0x000fe20000000000 */
[----:B------:R-:W-:Y:S01]  /*2390*/  UMOV UR51, 0x40000040 ;  /* 0x4000004000337882 */ /* 0x000fe20000000000 */
[----:B------:R-:W-:Y:S01]  /*23a0*/  UMOV UR53, 0x40000040 ;  /* 0x4000004000357882 */ /* 0x000fe20000000000 */
[----:B------:R-:W-:Y:S01]  /*23b0*/  UMOV UR55, 0x40000040 ;  /* 0x4000004000377882 */ /* 0x000fe20000000000 */
[----:B------:R-:W-:Y:S01]  /*23c0*/  ULOP3.LUT UR7, UR7, 0x3000000, URZ, 0xfc, !UPT ;  /* 0x0300000007077892 */ /* 0x000fe2000f8efc3f */
[----:B--2-4-:R-:W-:Y:S01]  /*23d0*/  IMAD.U32 R3, RZ, RZ, UR53 ;  /* 0x00000035ff037e24 */ /* 0x014fe2000f8e00ff */
        /* <DEDUP_REMOVED lines=20> */
[----:B------:R-:W-:Y:S01]  /*2520*/  ULDC UR6, c[0x0][0xa80] ;  /* 0x0002a00000067ab9 */ /* 0x000fe20000000800 */
[----:B---3--:R-:W-:Y:S01]  /*2530*/  IMAD.U32 R5, RZ, RZ, UR13 ;  /* 0x0000000dff057e24 */ /* 0x008fe2000f8e00ff */
        /* <DEDUP_REMOVED lines=12> */
[----:B------:R-:W-:Y:S01]  /*2600*/  IMAD.U32 R2, RZ, RZ, UR52 ;  /* 0x00000034ff027e24 */ /* 0x000fe2000f8e00ff */
[----:B------:R-:W-:Y:S02]  /*2610*/  WARPGROUP.DEPBAR.LE gsb0, 0x0 ;  /* 0x00008000000079c5 */ /* 0x000fe40000010000 */
[----:B------:R-:W-:-:S06]  /*2620*/  WARPGROUP.ARRIVE ;  /* 0x00000000000079c5 */ /* 0x000fcc0000000000 */
[----:B------:R-:W-:Y:S03]  /*2630*/  HGMMA.64x96x16.F32 R24, gdesc[UR56], R24, gsb0 ;  /* 0x01600000381879f0 */ /* 0x000fe60008000818 */
        /* <DEDUP_REMOVED lines=39> */
[----:B------:R2:W3:Y:S01]  /*28b0*/  MUFU.TANH R72, R24 ;  /* 0x0000001800487308 */ /* 0x0004e20000002400 */
        /* <DEDUP_REMOVED lines=8> */
[----:B--2---:R-:W2:Y:S01]  /*2940*/  @P1 LDC R24, c[0x0][0x450] ;  /* 0x00011400ff181b82 */ /* 0x004ea20000000800 */
        /* <DEDUP_REMOVED lines=23> */
[----:B--2---:R-:W-:Y:S01]  /*2ac0*/  @P1 SHF.R.U32.HI R20, RZ, R24, R21 ;  /* 0x00000018ff141219 */ /* 0x004fe20000011615 */
[----:B------:R-:W-:-:S02]  /*2ad0*/  IMAD.MOV.U32 R21, RZ, RZ, -0x60 ;  /* 0xffffffa0ff157424 */ /* 0x000fc400078e00ff */
[----:B------:R-:W-:Y:S01]  /*2ae0*/  FMUL.FTZ R42, R42, UR4 ;  /* 0x000000042a2a7c20 */ /* 0x000fe20008410000 */
[----:B------:R-:W-:Y:S01]  /*2af0*/  FMUL.FTZ R43, R43, UR4 ;  /* 0x000000042b2b7c20 */ /* 0x000fe20008410000 */
[----:B------:R-:W-:Y:S01]  /*2b00*/  FMUL.FTZ R46, R46, UR4 ;  /* 0x000000042e2e7c20 */ /* 0x000fe20008410000 */
[----:B----4-:R-:W2:Y:S01]  /*2b10*/  SHFL.IDX PT, R25, R20, RZ, 0x1c1f ;  /* 0x001c1fff14197589 */ /* 0x010ea200000e0000 */
[----:B------:R-:W-:Y:S01]  /*2b20*/  IMAD R21, R156, R21, 0x60 ;  /* 0x000000609c157424 */ /* 0x000fe200078e0215 */
[----:B------:R-:W-:Y:S01]  /*2b30*/  MUFU.TANH R36, R36 ;  /* 0x0000002400247308 */ /* 0x000fe20000002400 */
[----:B------:R-:W-:Y:S01]  /*2b40*/  FMUL.FTZ R47, R47, UR4 ;  /* 0x000000042f2f7c20 */ /* 0x000fe20008410000 */
[----:B------:R-:W4:Y:S01]  /*2b50*/  SHFL.IDX PT, R20, R20, 0x1, 0x1c1f ;  /* 0x003c1f0014147f89 */ /* 0x000f2200000e0000 */
[----:B0-----:R-:W-:Y:S02]  /*2b60*/  IMAD R21, R12, UR61, R21 ;  /* 0x0000003d0c157c24 */ /* 0x001fe4000f8e0215 */
[----:B------:R-:W-:Y:S01]  /*2b70*/  FMUL.FTZ R50, R50, UR4 ;  /* 0x0000000432327c20 */ /* 0x000fe20008410000 */
[----:B------:R-:W-:Y:S01]  /*2b80*/  FMUL.FTZ R51, R51, UR4 ;  /* 0x0000000433337c20 */ /* 0x000fe20008410000 */
[----:B------:R-:W-:Y:S01]  /*2b90*/  FMUL.FTZ R54, R54, UR4 ;  /* 0x0000000436367c20 */ /* 0x000fe20008410000 */
[----:B------:R-:W-:Y:S01]  /*2ba0*/  IMAD R24, R202, -0x2, R21 ;  /* 0xfffffffeca187824 */ /* 0x000fe200078e0215 */
[----:B------:R-:W0:Y:S01]  /*2bb0*/  MUFU.TANH R41, R41 ;  /* 0x0000002900297308 */ /* 0x000e220000002400 */
[----:B------:R-:W-:Y:S01]  /*2bc0*/  FMUL.FTZ R55, R55, UR4 ;  /* 0x0000000437377c20 */ /* 0x000fe20008410000 */
[----:B------:R-:W-:Y:S01]  /*2bd0*/  FMUL.FTZ R58, R58, UR4 ;  /* 0x000000043a3a7c20 */ /* 0x000fe20008410000 */
[----:B------:R-:W-:Y:S01]  /*2be0*/  FMUL.FTZ R59, R59, UR4 ;  /* 0x000000043b3b7c20 */ /* 0x000fe20008410000 */
[--C-:B-1----:R-:W-:Y:S01]  /*2bf0*/  IADD3 R21, R24, 0x1, -R13.reuse ;  /* 0x0000000118157810 */ /* 0x102fe20007ffe80d */
        /* <DEDUP_REMOVED lines=8> */
[----:B------:R-:W-:Y:S01]  /*2c80*/  UIMAD UR4, UR36, 0xc00, UR7 ;  /* 0x00000c00240478a4 */ /* 0x000fe2000f8e0207 */
[----:B--2---:R-:W-:Y:S01]  /*2c90*/  VIADDMNMX R25, R25, R21, R24, PT ;  /* 0x0000001519197246 */ /* 0x004fe20003800118 */
[----:B------:R-:W-:Y:S01]  /*2ca0*/  IMAD R13, R12, UR61, -R13 ;  /* 0x0000003d0c0d7c24 */ /* 0x000fe2000f8e0a0d */
[----:B------:R2:W-:Y:S02]  /*2cb0*/  MUFU.TANH R76, R29 ;  /* 0x0000001d004c7308 */ /* 0x0005e40000002400 */
[----:B------:R-:W-:-:S02]  /*2cc0*/  ISETP.GT.AND P6, PT, R25, RZ, PT ;  /* 0x000000ff1900720c */ /* 0x000fc40003fc4270 */
[----:B----4-:R-:W-:Y:S01]  /*2cd0*/  VIADDMNMX R20, R20, R21, R24, PT ;  /* 0x0000001514147246 */ /* 0x010fe20003800118 */
[----:B------:R-:W-:Y:S01]  /*2ce0*/  UMOV UR10, UR4 ;  /* 0x00000004000a7c82 */ /* 0x000fe20008000000 */
[C---:B------:R-:W-:Y:S02]  /*2cf0*/  ISETP.GT.AND P5, PT, R25.reuse, 0x1, PT ;  /* 0x000000011900780c */ /* 0x040fe40003fa4270 */
[----:B------:R-:W4:Y:S01]  /*2d00*/  MUFU.TANH R37, R37 ;  /* 0x0000002500257308 */ /* 0x000f220000002400 */
[----:B---3--:R-:W-:Y:S02]  /*2d10*/  FSEL R21, R72, -INF , P6 ;  /* 0xff80000048157808 */ /* 0x008fe40003000000 */
[C---:B------:R-:W-:Y:S02]  /*2d20*/  ISETP.GT.AND P3, PT, R25.reuse, 0x10, PT ;  /* 0x000000101900780c */ /* 0x040fe40003f64270 */
[C---:B------:R-:W-:Y:S02]  /*2d30*/  ISETP.GT.AND P6, PT, R25.reuse, 0x11, PT ;  /* 0x000000111900780c */ /* 0x040fe40003fc4270 */
[----:B------:R-:W-:Y:S01]  /*2d40*/  ISETP.GT.AND P2, PT, R25, 0x8, PT ;  /* 0x000000081900780c */ /* 0x000fe20003f44270 */
[----:B------:R-:W-:Y:S01]  /*2d50*/  MUFU.TANH R45, R45 ;  /* 0x0000002d002d7308 */ /* 0x000fe20000002400 */
[----:B-----5:R-:W-:-:S02]  /*2d60*/  FSEL R183, R32, -INF , P3 ;  /* 0xff80000020b77808 */ /* 0x020fc40001800000 */
[----:B------:R-:W-:Y:S02]  /*2d70*/  FSEL R177, R33, -INF , P6 ;  /* 0xff80000021b17808 */ /* 0x000fe40003000000 */
[C---:B------:R-:W-:Y:S02]  /*2d80*/  ISETP.GT.AND P3, PT, R25.reuse, 0x21, PT ;  /* 0x000000211900780c */ /* 0x040fe40003f64270 */
[C---:B------:R-:W-:Y:S01]  /*2d90*/  ISETP.GT.AND P6, PT, R25.reuse, 0x28, PT ;  /* 0x000000281900780c */ /* 0x040fe20003fc4270 */
[----:B------:R-:W3:Y:S01]  /*2da0*/  MUFU.TANH R52, R52 ;  /* 0x0000003400347308 */ /* 0x000ee20000002400 */
[C---:B------:R-:W-:Y:S02]  /*2db0*/  ISETP.GT.AND P4, PT, R25.reuse, 0x9, PT ;  /* 0x000000091900780c */ /* 0x040fe40003f84270 */
[----:B--2---:R-:W-:Y:S02]  /*2dc0*/  FSEL R29, R28, -INF , P2 ;  /* 0xff8000001c1d7808 */ /* 0x004fe40001000000 */
[----:B------:R-:W-:-:S02]  /*2dd0*/  ISETP.GT.AND P2, PT, R25, 0x19, PT ;  /* 0x000000191900780c */ /* 0x000fc40003f44270 */
[----:B0-----:R-:W-:Y:S01]  /*2de0*/  FSEL R189, R41, -INF , P3 ;  /* 0xff80000029bd7808 */ /* 0x001fe20001800000 */
[----:B------:R-:W0:Y:S01]  /*2df0*/  MUFU.TANH R53, R53 ;  /* 0x0000003500357308 */ /* 0x000e220000002400 */
[----:B-1----:R-:W-:Y:S02]  /*2e00*/  FSEL R187, R44, -INF , P6 ;  /* 0xff8000002cbb7808 */ /* 0x002fe40003000000 */
[C---:B------:R-:W-:Y:S02]  /*2e10*/  ISETP.GT.AND P3, PT, R25.reuse, 0x38, PT ;  /* 0x000000381900780c */ /* 0x040fe40003f64270 */
[----:B------:R-:W-:Y:S02]  /*2e20*/  ISETP.GT.AND P6, PT, R25, 0x39, PT ;  /* 0x000000391900780c */ /* 0x000fe40003fc4270 */
[----:B----4-:R-:W-:Y:S01]  /*2e30*/  FSEL R179, R37, -INF , P2 ;  /* 0xff80000025b37808 */ /* 0x010fe20001000000 */
[----:B------:R-:W-:Y:S01]  /*2e40*/  MUFU.TANH R40, R40 ;  /* 0x0000002800287308 */ /* 0x000fe20000002400 */
[----:B------:R-:W-:-:S02]  /*2e50*/  ISETP.GT.AND P2, PT, R25, 0x30, PT ;  /* 0x000000301900780c */ /* 0x000fc40003f44270 */
[----:B---3--:R-:W-:Y:S02]  /*2e60*/  FSEL R214, R52, -INF , P3 ;  /* 0xff80000034d67808 */ /* 0x008fe40001800000 */
[----:B------:R-:W-:-:S03]  /*2e70*/  ISETP.GT.AND P3, PT, R25, 0x49, PT ;  /* 0x000000491900780c */ /* 0x000fc60003f64270 */
[----:B------:R-:W1:Y:S01]  /*2e80*/  MUFU.TANH R48, R48 ;  /* 0x0000003000307308 */ /* 0x000e620000002400 */
[----:B0-----:R-:W-:Y:S02]  /*2e90*/  FSEL R215, R53, -INF , P6 ;  /* 0xff80000035d77808 */ /* 0x001fe40003000000 */
[----:B------:R-:W-:-:S05]  /*2ea0*/  ISETP.GT.AND P6, PT, R25, 0x50, PT ;  /* 0x000000501900780c */ /* 0x000fca0003fc4270 */
[----:B------:R-:W-:Y:S08]  /*2eb0*/  MUFU.TANH R56, R56 ;  /* 0x0000003800387308 */ /* 0x000ff00000002400 */
[----:B------:R0:W-:Y:S01]  /*2ec0*/  MUFU.TANH R75, R27 ;  /* 0x0000001b004b7308 */ /* 0x0001e20000002400 */
[----:B-1----:R-:W-:Y:S02]  /*2ed0*/  FSEL R212, R48, -INF , P2 ;  /* 0xff80000030d47808 */ /* 0x002fe40001000000 */
[----:B------:R-:W-:-:S05]  /*2ee0*/  ISETP.GT.AND P2, PT, R25, 0x41, PT ;  /* 0x000000411900780c */ /* 0x000fca0003f44270 */
[----:B------:R-:W1:Y:S01]  /*2ef0*/  MUFU.TANH R61, R61 ;  /* 0x0000003d003d7308 */ /* 0x000e620000002400 */
[----:B0-----:R-:W-:Y:S02]  /*2f00*/  FSEL R27, R73, -INF , P5 ;  /* 0xff800000491b7808 */ /* 0x001fe40002800000 */
[----:B------:R-:W-:-:S04]  /*2f10*/  ISETP.GT.AND P5, PT, R25, 0x18, PT ;  /* 0x000000181900780c */ /* 0x000fc80003fa4270 */
[----:B------:R-:W-:Y:S01]  /*2f20*/  FSEL R181, R36, -INF , P5 ;  /* 0xff80000024b57808 */ /* 0x000fe20002800000 */
[----:B------:R-:W0:Y:S01]  /*2f30*/  MUFU.TANH R64, R64 ;  /* 0x0000004000407308 */ /* 0x000e220000002400 */
[----:B------:R-:W-:-:S04]  /*2f40*/  ISETP.GT.AND P5, PT, R25, 0x29, PT ;  /* 0x000000291900780c */ /* 0x000fc80003fa4270 */
[----:B------:R-:W-:Y:S02]  /*2f50*/  FSEL R185, R45, -INF , P5 ;  /* 0xff8000002db97808 */ /* 0x000fe40002800000 */
[----:B------:R-:W-:Y:S01]  /*2f60*/  ISETP.GT.AND P5, PT, R25, 0x40, PT ;  /* 0x000000401900780c */ /* 0x000fe20003fa4270 */
[----:B------:R-:W-:Y:S01]  /*2f70*/  MUFU.TANH R49, R49 ;  /* 0x0000003100317308 */ /* 0x000fe20000002400 */
[----:B-1----:R-:W-:Y:S02]  /*2f80*/  FSEL R195, R61, -INF , P3 ;  /* 0xff8000003dc37808 */ /* 0x002fe40001800000 */
[----:B------:R-:W-:Y:S02]  /*2f90*/  FSEL R198, R56, -INF , P5 ;  /* 0xff80000038c67808 */ /* 0x000fe40002800000 */
[----:B------:R-:W-:Y:S02]  /*2fa0*/  ISETP.GT.AND P5, PT, R25, 0x51, PT ;  /* 0x000000511900780c */ /* 0x000fe40003fa4270 */
[----:B------:R-:W-:Y:S01]  /*2fb0*/  ISETP.GT.AND P3, PT, R20, RZ, PT ;  /* 0x000000ff1400720c */ /* 0x000fe20003f64270 */
[----:B------:R-:W1:Y:S01]  /*2fc0*/  MUFU.TANH R57, R57 ;  /* 0x0000003900397308 */ /* 0x000e620000002400 */
[----:B0-----:R-:W-:-:S02]  /*2fd0*/  FSEL R166, R64, -INF , P6 ;  /* 0xff80000040a67808 */ /* 0x001fc40003000000 */
[----:B------:R-:W-:-:S05]  /*2fe0*/  ISETP.GT.AND P6, PT, R20, 0x1, PT ;  /* 0x000000011400780c */ /* 0x000fca0003fc4270 */
[----:B------:R-:W0:Y:S08]  /*2ff0*/  MUFU.TANH R65, R65 ;  /* 0x0000004100417308 */ /* 0x000e300000002400 */
[----:B------:R2:W3:Y:S01]  /*3000*/  MUFU.TANH R74, R26 ;  /* 0x0000001a004a7308 */ /* 0x0004e20000002400 */
[----:B-1----:R-:W-:Y:S02]  /*3010*/  FSEL R190, R57, -INF , P2 ;  /* 0xff80000039be7808 */ /* 0x002fe40001000000 */
[----:B------:R-:W-:-:S05]  /*3020*/  ISETP.GT.AND P2, PT, R25, 0x58, PT ;  /* 0x000000581900780c */ /* 0x000fca0003f44270 */
[----:B------:R-:W-:Y:S01]  /*3030*/  MUFU.TANH R60, R60 ;  /* 0x0000003c003c7308 */ /* 0x000fe20000002400 */
[----:B--2---:R-:W-:Y:S02]  /*3040*/  FMNMX.FTZ R26, R21, R27, !PT ;  /* 0x0000001b151a7209 */ /* 0x004fe40007810000 */
[----:B0-----:R-:W-:Y:S02]  /*3050*/  FSEL R167, R65, -INF , P5 ;  /* 0xff80000041a77808 */ /* 0x001fe40002800000 */
[----:B------:R-:W-:Y:S02]  /*3060*/  FMNMX.FTZ R28, R29, R26, !PT ;  /* 0x0000001a1d1c7209 */ /* 0x000fe40007810000 */
[----:B------:R-:W-:Y:S01]  /*3070*/  ISETP.GT.AND P5, PT, R20, 0x8, PT ;  /* 0x000000081400780c */ /* 0x000fe20003fa4270 */
[----:B------:R0:W-:Y:S01]  /*3080*/  MUFU.TANH R77, R31 ;  /* 0x0000001f004d7308 */ /* 0x0001e20000002400 */
[----:B---3--:R-:W-:Y:S02]  /*3090*/  FSEL R24, R74, -INF , P3 ;  /* 0xff8000004a187808 */ /* 0x008fe40001800000 */
[----:B------:R-:W-:-:S02]  /*30a0*/  FSEL R26, R75, -INF , P6 ;  /* 0xff8000004b1a7808 */ /* 0x000fc40003000000 */
[C---:B------:R-:W-:Y:S02]  /*30b0*/  ISETP.GT.AND P3, PT, R20.reuse, 0x10, PT ;  /* 0x000000101400780c */ /* 0x040fe40003f64270 */
[----:B------:R-:W-:Y:S01]  /*30c0*/  ISETP.GT.AND P6, PT, R20, 0x11, PT ;  /* 0x000000111400780c */ /* 0x000fe20003fc4270 */
[----:B------:R-:W1:Y:S01]  /*30d0*/  MUFU.TANH R68, R68 ;  /* 0x0000004400447308 */ /* 0x000e620000002400 */
[----:B0-----:R-:W-:Y:S02]  /*30e0*/  FSEL R31, R76, -INF , P4 ;  /* 0xff8000004c1f7808 */ /* 0x001fe40002000000 */
[----:B------:R-:W-:Y:S02]  /*30f0*/  ISETP.GT.AND P4, PT, R25, 0x20, PT ;  /* 0x000000201900780c */ /* 0x000fe40003f84270 */
[----:B------:R-:W-:Y:S02]  /*3100*/  FMNMX.FTZ R32, R31, R28, !PT ;  /* 0x0000001c1f207209 */ /* 0x000fe40007810000 */
[----:B------:R-:W-:Y:S01]  /*3110*/  FSEL R199, R40, -INF , P4 ;  /* 0xff80000028c77808 */ /* 0x000fe20002000000 */
[----:B------:R-:W0:Y:S01]  /*3120*/  MUFU.TANH R30, R30 ;  /* 0x0000001e001e7308 */ /* 0x000e220000002400 */
[----:B------:R-:W-:-:S02]  /*3130*/  ISETP.GT.AND P4, PT, R25, 0x31, PT ;  /* 0x000000311900780c */ /* 0x000fc40003f84270 */
[----:B------:R-:W-:Y:S02]  /*3140*/  FMNMX.FTZ R32, R183, R32, !PT ;  /* 0x00000020b7207209 */ /* 0x000fe40007810000 */
[----:B------:R-:W-:Y:S02]  /*3150*/  FSEL R213, R49, -INF , P4 ;  /* 0xff80000031d57808 */ /* 0x000fe40002000000 */
[C---:B------:R-:W-:Y:S01]  /*3160*/  ISETP.GT.AND P4, PT, R25.reuse, 0x48, PT ;  /* 0x000000481900780c */ /* 0x040fe20003f84270 */
[----:B------:R-:W2:Y:S01]  /*3170*/  MUFU.TANH R34, R34 ;  /* 0x0000002200227308 */ /* 0x000ea20000002400 */
[----:B-1----:R-:W-:Y:S02]  /*3180*/  FSEL R168, R68, -INF , P2 ;  /* 0xff80000044a87808 */ /* 0x002fe40001000000 */
[----:B------:R-:W-:Y:S02]  /*3190*/  FSEL R193, R60, -INF , P4 ;  /* 0xff8000003cc17808 */ /* 0x000fe40002000000 */
[----:B------:R-:W-:-:S02]  /*31a0*/  ISETP.GT.AND P4, PT, R25, 0x59, PT ;  /* 0x000000591900780c */ /* 0x000fc40003f84270 */
[----:B------:R-:W-:Y:S01]  /*31b0*/  ISETP.GT.AND P2, PT, R20, 0x9, PT ;  /* 0x000000091400780c */ /* 0x000fe20003f44270 */
[----:B------:R-:W1:Y:S01]  /*31c0*/  MUFU.TANH R35, R35 ;  /* 0x0000002300237308 */ /* 0x000e620000002400 */
[----:B0-----:R-:W-:Y:S02]  /*31d0*/  FSEL R28, R30, -INF , P5 ;  /* 0xff8000001e1c7808 */ /* 0x001fe40002800000 */
[----:B------:R-:W-:Y:S02]  /*31e0*/  FMNMX.FTZ R32, R177, R32, !PT ;  /* 0x00000020b1207209 */ /* 0x000fe40007810000 */
[----:B------:R-:W-:Y:S02]  /*31f0*/  FMNMX.FTZ R25, R24, R26, !PT ;  /* 0x0000001a18197209 */ /* 0x000fe40007810000 */
[----:B------:R-:W-:Y:S01]  /*3200*/  FSEL R30, R77, -INF , P2 ;  /* 0xff8000004d1e7808 */ /* 0x000fe20001000000 */
[----:B------:R-:W0:Y:S01]  /*3210*/  MUFU.TANH R38, R38 ;  /* 0x0000002600267308 */ /* 0x000e220000002400 */
[----:B------:R-:W-:-:S02]  /*3220*/  FMNMX.FTZ R32, R181, R32, !PT ;  /* 0x00000020b5207209 */ /* 0x000fc40007810000 */
[----:B------:R-:W-:Y:S02]  /*3230*/  FMNMX.FTZ R25, R28, R25, !PT ;  /* 0x000000191c197209 */ /* 0x000fe40007810000 */
[----:B--2---:R-:W-:Y:S02]  /*3240*/  FSEL R180, R34, -INF , P3 ;  /* 0xff80000022b47808 */ /* 0x004fe40001800000 */
[----:B------:R-:W-:Y:S01]  /*3250*/  FMNMX.FTZ R32, R179, R32, !PT ;  /* 0x00000020b3207209 */ /* 0x000fe20007810000 */
[----:B------:R-:W2:Y:S01]  /*3260*/  MUFU.TANH R39, R39 ;  /* 0x0000002700277308 */ /* 0x000ea20000002400 */
[----:B------:R-:W-:Y:S02]  /*3270*/  FMNMX.FTZ R25, R30, R25, !PT ;  /* 0x000000191e197209 */ /* 0x000fe40007810000 */
[----:B------:R-:W-:Y:S02]  /*3280*/  ISETP.GT.AND P5, PT, R20, 0x18, PT ;  /* 0x000000181400780c */ /* 0x000fe40003fa4270 */
[----:B-1----:R-:W-:-:S02]  /*3290*/  FSEL R188, R35, -INF , P6 ;  /* 0xff80000023bc7808 */ /* 0x002fc40003000000 */
[----:B------:R-:W-:Y:S01]  /*32a0*/  FMNMX.FTZ R32, R199, R32, !PT ;  /* 0x00000020c7207209 */ /* 0x000fe20007810000 */
[----:B------:R-:W1:Y:S01]  /*32b0*/  MUFU.TANH R42, R42 ;  /* 0x0000002a002a7308 */ /* 0x000e620000002400 */
[----:B------:R-:W-:Y:S02]  /*32c0*/  FMNMX.FTZ R25, R180, R25, !PT ;  /* 0x00000019b4197209 */ /* 0x000fe40007810000 */
[----:B------:R-:W-:Y:S02]  /*32d0*/  ISETP.GT.AND P2, PT, R20, 0x19, PT ;  /* 0x000000191400780c */ /* 0x000fe40003f44270 */
[----:B0-----:R-:W-:Y:S02]  /*32e0*/  FSEL R182, R38, -INF , P5 ;  /* 0xff80000026b67808 */ /* 0x001fe40002800000 */
[----:B------:R-:W-:Y:S01]  /*32f0*/  FMNMX.FTZ R32, R189, R32, !PT ;  /* 0x00000020bd207209 */ /* 0x000fe20007810000 */
[----:B------:R-:W0:Y:S01]  /*3300*/  MUFU.TANH R43, R43 ;  /* 0x0000002b002b7308 */ /* 0x000e220000002400 */
[----:B------:R-:W-:-:S02]  /*3310*/  FMNMX.FTZ R25, R188, R25, !PT ;  /* 0x00000019bc197209 */ /* 0x000fc40007810000 */
[----:B------:R-:W-:Y:S02]  /*3320*/  ISETP.GT.AND P3, PT, R20, 0x20, PT ;  /* 0x000000201400780c */ /* 0x000fe40003f64270 */
        /* <DEDUP_REMOVED lines=40> */
[----:B------:R-:W-:Y:S02]  /*35b0*/  FMNMX.FTZ R34, R193, R34, !PT ;  /* 0x00000022c1227209 */ /* 0x000fe40007810000 */
[----:B0-----:R-:W-:Y:S01]  /*35c0*/  FSEL R211, R55, -INF , P2 ;  /* 0xff80000037d37808 */ /* 0x001fe20001000000 */
[----:B------:R-:W0:Y:S01]  /*35d0*/  MUFU.TANH R62, R62 ;  /* 0x0000003e003e7308 */ /* 0x000e220000002400 */
[----:B------:R-:W-:-:S02]  /*35e0*/  FMNMX.FTZ R32, R210, R25, !PT ;  /* 0x00000019d2207209 */ /* 0x000fc40007810000 */
[----:B------:R-:W-:Y:S02]  /*35f0*/  ISETP.GT.AND P6, PT, R20, 0x41, PT ;  /* 0x000000411400780c */ /* 0x000fe40003fc4270 */
[----:B------:R-:W-:Y:S02]  /*3600*/  FMNMX.FTZ R25, R195, R34, !PT ;  /* 0x00000022c3197209 */ /* 0x000fe40007810000 */
[----:B--2---:R-:W-:Y:S01]  /*3610*/  FSEL R197, R58, -INF , P3 ;  /* 0xff8000003ac57808 */ /* 0x004fe20001800000 */
[----:B------:R-:W2:Y:S01]  /*3620*/  MUFU.TANH R63, R63 ;  /* 0x0000003f003f7308 */ /* 0x000ea20000002400 */
[----:B------:R-:W-:Y:S02]  /*3630*/  FMNMX.FTZ R32, R211, R32, !PT ;  /* 0x00000020d3207209 */ /* 0x000fe40007810000 */
[----:B------:R-:W-:Y:S02]  /*3640*/  ISETP.GT.AND P5, PT, R20, 0x48, PT ;  /* 0x000000481400780c */ /* 0x000fe40003fa4270 */
[----:B------:R-:W-:-:S02]  /*3650*/  FMNMX.FTZ R34, R166, R25, !PT ;  /* 0x00000019a6227209 */ /* 0x000fc40007810000 */
[----:B-1----:R-:W-:Y:S01]  /*3660*/  FSEL R191, R59, -INF , P6 ;  /* 0xff8000003bbf7808 */ /* 0x002fe20003000000 */
        /* <DEDUP_REMOVED lines=11> */
[----:B-1----:R-:W-:Y:S02]  /*3720*/  FSEL R169, R69, -INF , P4 ;  /* 0xff80000045a97808 */ /* 0x002fe40002000000 */
[----:B------:R-:W-:Y:S02]  /*3730*/  FMNMX.FTZ R25, R194, R25, !PT ;  /* 0x00000019c2197209 */ /* 0x000fe40007810000 */
[----:B------:R-:W-:-:S02]  /*3740*/  FMNMX.FTZ R33, R169, R32, !PT ;  /* 0x00000020a9217209 */ /* 0x000fc40007810000 */
[----:B------:R-:W-:Y:S01]  /*3750*/  ISETP.GT.AND P2, PT, R20, 0x51, PT ;  /* 0x000000511400780c */ /* 0x000fe20003f44270 */
[----:B------:R-:W1:Y:S01]  /*3760*/  MUFU.TANH R70, R70 ;  /* 0x0000004600467308 */ /* 0x000e620000002400 */
[----:B0-----:R-:W-:Y:S01]  /*3770*/  FSEL R170, R66, -INF , P3 ;  /* 0xff80000042aa7808 */ /* 0x001fe20001800000 */
[----:B------:R-:W0:Y:S01]  /*3780*/  SHFL.BFLY PT, R34, R33, 0x2, 0x1f ;  /* 0x0c401f0021227f89 */ /* 0x000e2200000e0000 */
[----:B------:R-:W-:Y:S02]  /*3790*/  FMNMX.FTZ R25, R196, R25, !PT ;  /* 0x00000019c4197209 */ /* 0x000fe40007810000 */
[----:B------:R-:W-:Y:S02]  /*37a0*/  ISETP.GT.AND P3, PT, R20, 0x58, PT ;  /* 0x000000581400780c */ /* 0x000fe40003f64270 */
[----:B------:R-:W-:Y:S01]  /*37b0*/  FMNMX.FTZ R32, R170, R25, !PT ;  /* 0x00000019aa207209 */ /* 0x000fe20007810000 */
[----:B------:R-:W3:Y:S01]  /*37c0*/  MUFU.TANH R71, R71 ;  /* 0x0000004700477308 */ /* 0x000ee20000002400 */
[----:B--2---:R-:W-:-:S02]  /*37d0*/  FSEL R171, R67, -INF , P2 ;  /* 0xff80000043ab7808 */ /* 0x004fc40001000000 */
[----:B------:R-:W-:Y:S02]  /*37e0*/  ISETP.GT.AND P2, PT, R20, 0x59, PT ;  /* 0x000000591400780c */ /* 0x000fe40003f44270 */
[----:B------:R-:W-:Y:S02]  /*37f0*/  FMNMX.FTZ R25, R171, R32, !PT ;  /* 0x00000020ab197209 */ /* 0x000fe40007810000 */
[----:B-1----:R-:W-:-:S04]  /*3800*/  FSEL R172, R70, -INF , P3 ;  /* 0xff80000046ac7808 */ /* 0x002fc80001800000 */
[----:B------:R-:W-:Y:S02]  /*3810*/  FMNMX.FTZ R20, R172, R25, !PT ;  /* 0x00000019ac147209 */ /* 0x000fe40007810000 */
[----:B---3--:R-:W-:Y:S02]  /*3820*/  FSEL R173, R71, -INF , P2 ;  /* 0xff80000047ad7808 */ /* 0x008fe40001000000 */
[----:B0-----:R-:W-:Y:S02]  /*3830*/  FMNMX.FTZ R34, R33, R34, !PT ;  /* 0x0000002221227209 */ /* 0x001fe40007810000 */
[----:B------:R-:W-:-:S03]  /*3840*/  FMNMX.FTZ R25, R173, R20, !PT ;  /* 0x00000014ad197209 */ /* 0x000fc60007810000 */
[----:B------:R-:W-:Y:S04]  /*3850*/  SHFL.BFLY PT, R33, R34, 0x1, 0x1f ;  /* 0x0c201f0022217f89 */ /* 0x000fe800000e0000 */
[----:B------:R-:W0:Y:S02]  /*3860*/  SHFL.BFLY PT, R20, R25, 0x2, 0x1f ;  /* 0x0c401f0019147f89 */ /* 0x000e2400000e0000 */
[----:B0-----:R-:W-:Y:S02]  /*3870*/  FMNMX.FTZ R32, R25, R20, !PT ;  /* 0x0000001419207209 */ /* 0x001fe40007810000 */
[----:B------:R-:W-:-:S03]  /*3880*/  FMNMX.FTZ R20, R34, R33, !PT ;  /* 0x0000002122147209 */ /* 0x000fc60007810000 */
[----:B------:R-:W0:Y:S01]  /*3890*/  SHFL.BFLY PT, R35, R32, 0x1, 0x1f ;  /* 0x0c201f0020237f89 */ /* 0x000e2200000e0000 */
[C---:B------:R-:W-:Y:S01]  /*38a0*/  FSETP.NEU.FTZ.AND P2, PT, R20.reuse, -INF , PT ;  /* 0xff8000001400780b */ /* 0x040fe20003f5d000 */
[----:B------:R-:W-:-:S05]  /*38b0*/  FMUL.FTZ R174, R20, UR6 ;  /* 0x0000000614ae7c20 */ /* 0x000fca0008410000 */
        /* <DEDUP_REMOVED lines=13> */
[----:B0-----:R-:W-:Y:S01]  /*3990*/  FMNMX.FTZ R21, R32, R35, !PT ;  /* 0x0000002320157209 */ /* 0x001fe20007810000 */
[--C-:B------:R-:W-:Y:S01]  /*39a0*/  FFMA.FTZ R215, R215, UR6, -R174.reuse ;  /* 0x00000006d7d77c23 */ /* 0x100fe200080108ae */
[----:B------:R-:W0:Y:S01]  /*39b0*/  MUFU.EX2 R159, R159 ;  /* 0x0000009f009f7308 */ /* 0x000e220000000800 */
[--C-:B------:R-:W-:Y:S01]  /*39c0*/  FFMA.FTZ R217, R190, UR6, -R174.reuse ;  /* 0x00000006bed97c23 */ /* 0x100fe200080108ae */
[C---:B------:R-:W-:Y:S01]  /*39d0*/  FSETP.NEU.FTZ.AND P2, PT, R21.reuse, -INF , PT ;  /* 0xff8000001500780b */ /* 0x040fe20003f5d000 */
[----:B------:R-:W-:Y:S01]  /*39e0*/  FMUL.FTZ R175, R21, UR6 ;  /* 0x0000000615af7c20 */ /* 0x000fe20008410000 */
[--C-:B------:R-:W-:Y:S01]  /*39f0*/  FFMA.FTZ R190, R193, UR6, -R174.reuse ;  /* 0x00000006c1be7c23 */ /* 0x100fe200080108ae */
[--C-:B------:R-:W-:Y:S01]  /*3a00*/  FFMA.FTZ R193, R195, UR6, -R174.reuse ;  /* 0x00000006c3c17c23 */ /* 0x100fe200080108ae */
[----:B------:R-:W-:-:S02]  /*3a10*/  FFMA.FTZ R198, R198, UR6, -R174 ;  /* 0x00000006c6c67c23 */ /* 0x000fc400080108ae */
[----:B------:R-:W-:Y:S01]  /*3a20*/  FSEL R175, R175, RZ, P2 ;  /* 0x000000ffafaf7208 */ /* 0x000fe20001000000 */
[----:B------:R-:W-:Y:S01]  /*3a30*/  MUFU.EX2 R160, R160 ;  /* 0x000000a000a07308 */ /* 0x000fe20000000800 */
[----:B------:R-:W-:Y:S02]  /*3a40*/  LOP3.LUT P2, RZ, R78, 0x7f, RZ, 0xc0, !PT ;  /* 0x0000007f4eff7812 */ /* 0x000fe4000784c0ff */
[----:B------:R-:W-:Y:S01]  /*3a50*/  SHF.R.U32.HI R78, RZ, 0x7, R78 ;  /* 0x00000007ff4e7819 */ /* 0x000fe2000001164e */
[--C-:B------:R-:W-:Y:S01]  /*3a60*/  FFMA.FTZ R162, R24, UR6, -R175.reuse ;  /* 0x0000000618a27c23 */ /* 0x100fe200080108af */
[--C-:B------:R-:W-:Y:S01]  /*3a70*/  FFMA.FTZ R163, R26, UR6, -R175.reuse ;  /* 0x000000061aa37c23 */ /* 0x100fe200080108af */
[--C-:B------:R-:W-:Y:S01]  /*3a80*/  FFMA.FTZ R164, R28, UR6, -R175.reuse ;  /* 0x000000061ca47c23 */ /* 0x100fe200080108af */
[----:B------:R-:W-:Y:S01]  /*3a90*/  IADD3 R157, -R78, 0xb, RZ ;  /* 0x0000000b4e9d7810 */ /* 0x000fe20007ffe1ff */
[--C-:B------:R-:W-:Y:S01]  /*3aa0*/  FFMA.FTZ R165, R30, UR6, -R175.reuse ;  /* 0x000000061ea57c23 */ /* 0x100fe200080108af */
[----:B------:R-:W1:Y:S01]  /*3ab0*/  MUFU.EX2 R161, R161 ;  /* 0x000000a100a17308 */ /* 0x000e620000000800 */
[----:B0-----:R-:W-:Y:S01]  /*3ac0*/  F2FP.F16.F32.PACK_AB R152, R159, R158 ;  /* 0x0000009e9f98723e */ /* 0x001fe200000000ff */
[--C-:B------:R-:W-:Y:S01]  /*3ad0*/  FFMA.FTZ R180, R180, UR6, -R175.reuse ;  /* 0x00000006b4b47c23 */ /* 0x100fe200080108af */
[--C-:B------:R-:W-:Y:S01]  /*3ae0*/  FFMA.FTZ R182, R182, UR6, -R175.reuse ;  /* 0x00000006b6b67c23 */ /* 0x100fe200080108af */
[----:B------:R-:W-:Y:S01]  /*3af0*/  FFMA.FTZ R183, R184, UR6, -R175 ;  /* 0x00000006b8b77c23 */ /* 0x000fe200080108af */
[----:B------:R-:W-:-:S02]  /*3b00*/  @!P2 VIADD R24, R0, 0x32440 ;  /* 0x000324400018a836 */ /* 0x000fc40000000000 */
[--C-:B------:R-:W-:Y:S01]  /*3b10*/  FFMA.FTZ R184, R199, UR6, -R174.reuse ;  /* 0x00000006c7b87c23 */ /* 0x100fe200080108ae */
[----:B------:R-:W-:Y:S01]  /*3b20*/  FFMA.FTZ R199, R189, UR6, -R174 ;  /* 0x00000006bdc77c23 */ /* 0x000fe200080108ae */
[----:B------:R-:W-:Y:S01]  /*3b30*/  MUFU.EX2 R162, R162 ;  /* 0x000000a200a27308 */ /* 0x000fe20000000800 */
[--C-:B------:R-:W-:Y:S01]  /*3b40*/  FFMA.FTZ R186, R186, UR6, -R175.reuse ;  /* 0x00000006baba7c23 */ /* 0x100fe200080108af */
[----:B------:R-:W-:Y:S01]  /*3b50*/  @!P2 PRMT R24, RZ, 0x654, R24 ;  /* 0x00000654ff18a816 */ /* 0x000fe20000000018 */
[----:B------:R0:W-:Y:S06]  /*3b60*/  BAR.ARV R157, 0x100 ;  /* 0x0004009d0000751d */ /* 0x0001ec0000002000 */
[----:B------:R2:W-:Y:S01]  /*3b70*/  @!P2 SYNCS.ARRIVE.TRANS64.RED.A1T0 RZ, [R24+URZ], RZ ;  /* 0x000000ff18ffa9a7 */ /* 0x0005e2000810043f */
[----:B------:R-:W3:Y:S01]  /*3b80*/  MUFU.EX2 R163, R163 ;  /* 0x000000a300a37308 */ /* 0x000ee20000000800 */
[----:B------:R4:W-:Y:S01]  /*3b90*/  BAR.SYNC.DEFER_BLOCKING R178, 0x100 ;  /* 0x000400b20000751d */ /* 0x0009e20000010000 */
[----:B-1----:R-:W-:Y:S01]  /*3ba0*/  F2FP.F16.F32.PACK_AB R154, R161, R160 ;  /* 0x000000a0a19a723e */ /* 0x002fe200000000ff */
[--C-:B------:R-:W-:Y:S01]  /*3bb0*/  FFMA.FTZ R187, R220, UR6, -R175.reuse ;  /* 0x00000006dcbb7c23 */ /* 0x100fe200080108af */
[--C-:B------:R-:W-:Y:S01]  /*3bc0*/  FFMA.FTZ R189, R216, UR6, -R175.reuse ;  /* 0x00000006d8bd7c23 */ /* 0x100fe200080108af */
[--C-:B------:R-:W-:Y:S01]  /*3bd0*/  FFMA.FTZ R208, R208, UR6, -R175.reuse ;  /* 0x00000006d0d07c23 */ /* 0x100fe200080108af */
[--C-:B------:R-:W-:Y:S01]  /*3be0*/  FFMA.FTZ R209, R209, UR6, -R175.reuse ;  /* 0x00000006d1d17c23 */ /* 0x100fe200080108af */
[--C-:B------:R-:W-:Y:S01]  /*3bf0*/  FFMA.FTZ R210, R210, UR6, -R175.reuse ;  /* 0x00000006d2d27c23 */ /* 0x100fe200080108af */
[----:B------:R-:W-:Y:S01]  /*3c00*/  MUFU.EX2 R164, R164 ;  /* 0x000000a400a47308 */ /* 0x000fe20000000800 */
[--C-:B----4-:R-:W-:Y:S01]  /*3c10*/  FFMA.FTZ R178, R181, UR6, -R174.reuse ;  /* 0x00000006b5b27c23 */ /* 0x110fe200080108ae */
[--C-:B------:R-:W-:Y:S01]  /*3c20*/  FFMA.FTZ R181, R188, UR6, -R175.reuse ;  /* 0x00000006bcb57c23 */ /* 0x100fe200080108af */
[--C-:B------:R-:W-:Y:S01]  /*3c30*/  FFMA.FTZ R188, R185, UR6, -R174.reuse ;  /* 0x00000006b9bc7c23 */ /* 0x100fe200080108ae */
[--C-:B------:R-:W-:Y:S01]  /*3c40*/  FFMA.FTZ R185, R222, UR6, -R175.reuse ;  /* 0x00000006deb97c23 */ /* 0x100fe200080108af */
[--C-:B------:R-:W-:Y:S01]  /*3c50*/  FFMA.FTZ R211, R211, UR6, -R175.reuse ;  /* 0x00000006d3d37c23 */ /* 0x100fe200080108af */
[--C-:B------:R-:W-:Y:S01]  /*3c60*/  FFMA.FTZ R216, R191, UR6, -R175.reuse ;  /* 0x00000006bfd87c23 */ /* 0x100fe200080108af */
[--C-:B------:R-:W-:Y:S01]  /*3c70*/  FFMA.FTZ R191, R194, UR6, -R175.reuse ;  /* 0x00000006c2bf7c23 */ /* 0x100fe200080108af */
[----:B------:R-:W1:Y:S01]  /*3c80*/  MUFU.EX2 R165, R165 ;  /* 0x000000a500a57308 */ /* 0x000e620000000800 */
[----:B---3--:R-:W-:Y:S01]  /*3c90*/  F2FP.F16.F32.PACK_AB R153, R163, R162 ;  /* 0x000000a2a399723e */ /* 0x008fe200000000ff */
[--C-:B------:R-:W-:Y:S01]  /*3ca0*/  FFMA.FTZ R195, R197, UR6, -R175.reuse ;  /* 0x00000006c5c37c23 */ /* 0x100fe200080108af */
[--C-:B------:R-:W-:Y:S01]  /*3cb0*/  FFMA.FTZ R194, R196, UR6, -R175.reuse ;  /* 0x00000006c4c27c23 */ /* 0x100fe200080108af */
[--C-:B------:R-:W-:Y:S01]  /*3cc0*/  FFMA.FTZ R197, R166, UR6, -R174.reuse ;  /* 0x00000006a6c57c23 */ /* 0x100fe200080108ae */
[--C-:B------:R-:W-:Y:S01]  /*3cd0*/  FFMA.FTZ R166, R167, UR6, -R174.reuse ;  /* 0x00000006a7a67c23 */ /* 0x100fe200080108ae */
[--C-:B------:R-:W-:Y:S01]  /*3ce0*/  FFMA.FTZ R167, R168, UR6, -R174.reuse ;  /* 0x00000006a8a77c23 */ /* 0x100fe200080108ae */
[----:B------:R-:W-:Y:S01]  /*3cf0*/  FFMA.FTZ R168, R169, UR6, -R174 ;  /* 0x00000006a9a87c23 */ /* 0x000fe200080108ae */
[----:B------:R-:W-:Y:S01]  /*3d00*/  MUFU.EX2 R176, R176 ;  /* 0x000000b000b07308 */ /* 0x000fe20000000800 */
[--C-:B------:R-:W-:Y:S01]  /*3d10*/  FFMA.FTZ R169, R171, UR6, -R175.reuse ;  /* 0x00000006aba97c23 */ /* 0x100fe200080108af */
[--C-:B------:R-:W-:Y:S01]  /*3d20*/  FFMA.FTZ R171, R172, UR6, -R175.reuse ;  /* 0x00000006acab7c23 */ /* 0x100fe200080108af */
[--C-:B------:R-:W-:Y:S01]  /*3d30*/  FFMA.FTZ R170, R170, UR6, -R175.reuse ;  /* 0x00000006aaaa7c23 */ /* 0x100fe200080108af */
[----:B------:R-:W-:Y:S01]  /*3d40*/  FFMA.FTZ R172, R173, UR6, -R175 ;  /* 0x00000006adac7c23 */ /* 0x000fe200080108af */
[----:B------:R-:W-:Y:S01]  /*3d50*/  FADD.FTZ R159, R158, R159 ;  /* 0x0000009f9e9f7221 */ /* 0x000fe20000010000 */
[----:B------:R-:W-:Y:S01]  /*3d60*/  FADD.FTZ R163, R162, R163 ;  /* 0x000000a3a2a37221 */ /* 0x000fe20000010000 */
[----:B------:R-:W-:Y:S01]  /*3d70*/  @!P2 VIADD R0, R0, 0x32460 ;  /* 0x000324600000a836 */ /* 0x000fe20000000000 */
[----:B------:R-:W3:Y:S01]  /*3d80*/  MUFU.EX2 R177, R177 ;  /* 0x000000b100b17308 */ /* 0x000ee20000000800 */
[----:B-1----:R-:W-:Y:S01]  /*3d90*/  F2FP.F16.F32.PACK_AB R155, R165, R164 ;  /* 0x000000a4a59b723e */ /* 0x002fe200000000ff */
[----:B------:R-:W-:Y:S01]  /*3da0*/  FADD.FTZ R160, R160, R159 ;  /* 0x0000009fa0a07221 */ /* 0x000fe20000010000 */
[----:B------:R-:W-:Y:S01]  /*3db0*/  FADD.FTZ R164, R164, R163 ;  /* 0x000000a3a4a47221 */ /* 0x000fe20000010000 */
[----:B------:R-:W-:Y:S01]  /*3dc0*/  @!P2 PRMT R0, RZ, 0x654, R0 ;  /* 0x00000654ff00a816 */ /* 0x000fe20000000000 */
[----:B--2---:R-:W-:Y:S01]  /*3dd0*/  WARPGROUP.ARRIVE ;  /* 0x00000000000079c5 */ /* 0x004fe20000000000 */
[----:B------:R-:W-:Y:S01]  /*3de0*/  FADD.FTZ R161, R161, R160 ;  /* 0x000000a0a1a17221 */ /* 0x000fe20000010000 */
[----:B------:R-:W-:Y:S01]  /*3df0*/  FADD.FTZ R165, R165, R164 ;  /* 0x000000a4a5a57221 */ /* 0x000fe20000010000 */
[----:B------:R-:W-:Y:S03]  /*3e00*/  MUFU.EX2 R178, R178 ;  /* 0x000000b200b27308 */ /* 0x000fe60000000800 */
[----:B------:R-:W-:Y:S01]  /*3e10*/  HGMMA.64x256x16.F32 R24, R152, gdesc[UR8].tnspB, RZ, !UPT, gsb0 ;  /* 0x43e0000898187df0 */ /* 0x000fe2000c0008ff */
[----:B------:R-:W-:Y:S01]  /*3e20*/  UIADD3 UR10, UR4, 0x80, URZ ;  /* 0x00000080040a7890 */ /* 0x000fe2000fffe03f */
[----:B------:R-:W-:-:S03]  /*3e30*/  UMOV UR11, 0x40000040 ;  /* 0x40000040000b7882 */ /* 0x000fc60000000000 */
[----:B------:R-:W-:Y:S08]  /*3e40*/  MUFU.EX2 R179, R179 ;  /* 0x000000b300b37308 */ /* 0x000ff00000000800 */
[----:B------:R-:W-:Y:S08]  /*3e50*/  MUFU.EX2 R180, R180 ;  /* 0x000000b400b47308 */ /* 0x000ff00000000800 */
[----:B------:R-:W1:Y:S08]  /*3e60*/  MUFU.EX2 R181, R181 ;  /* 0x000000b500b57308 */ /* 0x000e700000000800 */
[----:B------:R-:W-:Y:S08]  /*3e70*/  MUFU.EX2 R182, R182 ;  /* 0x000000b600b67308 */ /* 0x000ff00000000800 */
[----:B------:R-:W2:Y:S08]  /*3e80*/  MUFU.EX2 R183, R183 ;  /* 0x000000b700b77308 */ /* 0x000eb00000000800 */
[----:B------:R-:W-:Y:S08]  /*3e90*/  MUFU.EX2 R184, R184 ;  /* 0x000000b800b87308 */ /* 0x000ff00000000800 */
[----:B------:R-:W4:Y:S08]  /*3ea0*/  MUFU.EX2 R199, R199 ;  /* 0x000000c700c77308 */ /* 0x000f300000000800 */
[----:B------:R-:W-:Y:S08]  /*3eb0*/  MUFU.EX2 R192, R192 ;  /* 0x000000c000c07308 */ /* 0x000ff00000000800 */
[----:B------:R-:W-:Y:S08]  /*3ec0*/  MUFU.EX2 R188, R188 ;  /* 0x000000bc00bc7308 */ /* 0x000ff00000000800 */
[----:B------:R-:W-:Y:S08]  /*3ed0*/  MUFU.EX2 R185, R185 ;  /* 0x000000b900b97308 */ /* 0x000ff00000000800 */
[----:B------:R-:W5:Y:S08]  /*3ee0*/  MUFU.EX2 R186, R186 ;  /* 0x000000ba00ba7308 */ /* 0x000f700000000800 */
[----:B------:R-:W-:Y:S08]  /*3ef0*/  MUFU.EX2 R187, R187 ;  /* 0x000000bb00bb7308 */ /* 0x000ff00000000800 */
[----:B------:R-:W0:Y:S08]  /*3f00*/  MUFU.EX2 R189, R189 ;  /* 0x000000bd00bd7308 */ /* 0x000e300000000800 */
[----:B------:R-:W-:Y:S08]  /*3f10*/  MUFU.EX2 R212, R212 ;  /* 0x000000d400d47308 */ /* 0x000ff00000000800 */
[----:B------:R-:W0:Y:S08]  /*3f20*/  MUFU.EX2 R213, R213 ;  /* 0x000000d500d57308 */ /* 0x000e300000000800 */
[----:B------:R-:W-:Y:S08]  /*3f30*/  MUFU.EX2 R214, R214 ;  /* 0x000000d600d67308 */ /* 0x000ff00000000800 */
[----:B------:R-:W-:Y:S08]  /*3f40*/  MUFU.EX2 R215, R215 ;  /* 0x000000d700d77308 */ /* 0x000ff00000000800 */
[----:B------:R-:W-:Y:S08]  /*3f50*/  MUFU.EX2 R208, R208 ;  /* 0x000000d000d07308 */ /* 0x000ff00000000800 */
[----:B------:R-:W0:Y:S08]  /*3f60*/  MUFU.EX2 R209, R209 ;  /* 0x000000d100d17308 */ /* 0x000e300000000800 */
        /* <DEDUP_REMOVED lines=14> */
[----:B------:R-:W-:Y:S01]  /*4050*/  MUFU.EX2 R170, R170 ;  /* 0x000000aa00aa7308 */ /* 0x000fe20000000800 */
[----:B------:R-:W-:-:S02]  /*4060*/  WARPGROUP.DEPBAR.LE gsb0, 0x0 ;  /* 0x00008000000079c5 */ /* 0x000fc40000010000 */
[----:B---3--:R-:W-:Y:S01]  /*4070*/  F2FP.F16.F32.PACK_AB R152, R177, R176 ;  /* 0x000000b0b198723e */ /* 0x008fe200000000ff */
[----:B------:R-:W-:Y:S01]  /*4080*/  FADD.FTZ R176, R176, R161 ;  /* 0x000000a1b0b07221 */ /* 0x000fe20000010000 */
[----:B-1----:R-:W-:Y:S01]  /*4090*/  F2FP.F16.F32.PACK_AB R153, R181, R180 ;  /* 0x000000b4b599723e */ /* 0x002fe200000000ff */
[----:B------:R-:W-:Y:S01]  /*40a0*/  FADD.FTZ R180, R180, R165 ;  /* 0x000000a5b4b47221 */ /* 0x000fe20000010000 */
[----:B------:R-:W-:Y:S01]  /*40b0*/  F2FP.F16.F32.PACK_AB R154, R179, R178 ;  /* 0x000000b2b39a723e */ /* 0x000fe200000000ff */
[----:B------:R-:W1:Y:S01]  /*40c0*/  MUFU.EX2 R169, R169 ;  /* 0x000000a900a97308 */ /* 0x000e620000000800 */
[----:B--2---:R-:W-:Y:S01]  /*40d0*/  F2FP.F16.F32.PACK_AB R155, R183, R182 ;  /* 0x000000b6b79b723e */ /* 0x004fe200000000ff */
        /* <DEDUP_REMOVED lines=19> */
[----:B0-----:R-:W-:Y:S01]  /*4210*/  F2FP.F16.F32.PACK_AB R155, R189, R187 ;  /* 0x000000bbbd9b723e */ /* 0x001fe200000000ff */
        /* <DEDUP_REMOVED lines=46> */
[C---:B-1----:R-:W-:Y:S01]  /*4500*/  F2FP.F16.F32.PACK_AB R153, R169.reuse, R170 ;  /* 0x000000aaa999723e */ /* 0x042fe200000000ff */
[----:B------:R-:W-:Y:S01]  /*4510*/  FADD.FTZ R170, R170, R191 ;  /* 0x000000bfaaaa7221 */ /* 0x000fe20000010000 */
[----:B------:R-:W-:Y:S01]  /*4520*/  F2FP.F16.F32.PACK_AB R154, R168, R167 ;  /* 0x000000a7a89a723e */ /* 0x000fe200000000ff */
[----:B------:R-:W-:Y:S01]  /*4530*/  FADD.FTZ R166, R166, R197 ;  /* 0x000000c5a6a67221 */ /* 0x000fe20000010000 */
[----:B--2---:R-:W-:Y:S01]  /*4540*/  F2FP.F16.F32.PACK_AB R155, R172, R171 ;  /* 0x000000abac9b723e */ /* 0x004fe200000000ff */
[----:B------:R-:W-:-:S02]  /*4550*/  FADD.FTZ R170, R169, R170 ;  /* 0x000000aaa9aa7221 */ /* 0x000fc40000010000 */
[----:B------:R-:W-:Y:S01]  /*4560*/  FADD.FTZ R167, R167, R166 ;  /* 0x000000a6a7a77221 */ /* 0x000fe20000010000 */
[----:B------:R-:W-:Y:S01]  /*4570*/  WARPGROUP.ARRIVE ;  /* 0x00000000000079c5 */ /* 0x000fe20000000000 */
[----:B------:R-:W-:-:S04]  /*4580*/  FADD.FTZ R171, R171, R170 ;  /* 0x000000aaabab7221 */ /* 0x000fc80000010000 */
[----:B------:R-:W-:-:S08]  /*4590*/  FADD.FTZ R12, R172, R171 ;  /* 0x000000abac0c7221 */ /* 0x000fd00000010000 */
[----:B------:R-:W-:Y:S03]  /*45a0*/  HGMMA.64x256x16.F32 R24, R152, gdesc[UR8].tnspB, R24, gsb0 ;  /* 0x43e0000898187df0 */ /* 0x000fe60008000818 */
[----:B------:R-:W-:Y:S02]  /*45b0*/  WARPGROUP.DEPBAR.LE gsb0, 0x0 ;  /* 0x00008000000079c5 */ /* 0x000fe40000010000 */
[----:B------:R-:W0:Y:S01]  /*45c0*/  @P1 LDC R153, c[0x0][0x44c] ;  /* 0x00011300ff991b82 */ /* 0x000e220000000800 */
[----:B------:R-:W-:-:S07]  /*45d0*/  IMAD.U32 R152, RZ, RZ, UR38 ;  /* 0x00000026ff987e24 */ /* 0x000fce000f8e00ff */
[----:B------:R-:W1:Y:S01]  /*45e0*/  @P1 LDC R154, c[0x0][0x450] ;  /* 0x00011400ff9a1b82 */ /* 0x000e620000000800 */
[----:B------:R2:W-:Y:S01]  /*45f0*/  @!P2 SYNCS.ARRIVE.TRANS64.RED.A1T0 RZ, [R0+URZ], RZ ;  /* 0x000000ff00ffa9a7 */ /* 0x0005e2000810043f */
[----:B0-----:R-:W-:-:S05]  /*4600*/  @P1 IMAD.HI.U32 R153, R153, UR38, RZ ;  /* 0x0000002699991c27 */ /* 0x001fca000f8e00ff */
[----:B-1----:R-:W-:-:S05]  /*4610*/  @P1 SHF.R.U32.HI R152, RZ, R154, R153 ;  /* 0x0000009aff981219 */ /* 0x002fca0000011699 */
[----:B------:R-:W-:-:S04]  /*4620*/  IMAD.IADD R13, R13, 0x1, R152 ;  /* 0x000000010d0d7824 */ /* 0x000fc800078e0298 */
[----:B------:R-:W-:-:S05]  /*4630*/  IMAD.HI R13, R13, 0x2aaaaaab, RZ ;  /* 0x2aaaaaab0d0d7827 */ /* 0x000fca00078e02ff */
[----:B--2---:R-:W-:-:S04]  /*4640*/  SHF.R.U32.HI R0, RZ, 0x1f, R13 ;  /* 0x0000001fff007819 */ /* 0x004fc8000001160d */
[----:B------:R-:W-:Y:S01]  /*4650*/  LEA.HI.SX32 R0, R13, R0, 0x1c ;  /* 0x000000000d007211 */ /* 0x000fe200078fe2ff */
[----:B------:R-:W-:-:S03]  /*4660*/  VIADD R13, R156, 0xfffffffe ;  /* 0xfffffffe9c0d7836 */ /* 0x000fc60000000000 */
[----:B------:R-:W-:Y:S01]  /*4670*/  VIMNMX R208, RZ, R0, !PT ;  /* 0x00000000ffd07248 */ /* 0x000fe20007fe0100 */
[----:B------:R-:W-:-:S03]  /*4680*/  FADD.FTZ R0, R168, R167 ;  /* 0x000000a7a8007221 */ /* 0x000fc60000010000 */
[----:B------:R-:W-:-:S13]  /*4690*/  ISETP.GE.AND P3, PT, R13, R208, PT ;  /* 0x000000d00d00720c */ /* 0x000fda0003f66270 */
[----:B------:R-:W-:Y:S05]  /*46a0*/  @!P3 BRA `(.L_x_13615) ;  /* 0x00000030001cb947 */ /* 0x000fea0003800000 */
[----:B------:R-:W-:Y:S02]  /*46b0*/  IMAD.MOV.U32 R210, RZ, RZ, R21 ;  /* 0x000000ffffd27224 */ /* 0x000fe400078e0015 */
[----:B------:R-:W-:-:S07]  /*46c0*/  IMAD.MOV.U32 R209, RZ, RZ, R20 ;  /* 0x000000ffffd17224 */ /* 0x000fce00078e0014 */
.L_x_13624:
[----:B------:R-:W-:-:S04]  /*46d0*/  UIADD3 UR36, UR36, 0x1, URZ ;  /* 0x0000000124247890 */ /* 0x000fc8000fffe03f */
[----:B------:R-:W-:-:S04]  /*46e0*/  UISETP.NE.AND UP0, UPT, UR36, 0x2, UPT ;  /* 0x000000022400788c */ /* 0x000fc8000bf05270 */
[----:B------:R-:W-:Y:S02]  /*46f0*/  USEL UR4, URZ, 0x1, UP0 ;  /* 0x000000013f047887 */ /* 0x000fe40008000000 */
[----:B------:R-:W-:Y:S02]  /*4700*/  USEL UR36, UR36, URZ, UP0 ;  /* 0x0000003f24247287 */ /* 0x000fe40008000000 */
[----:B------:R-:W-:Y:S01]  /*4710*/  ULOP3.LUT UR37, UR37, UR4, URZ, 0x3c, !UPT ;  /* 0x0000000425257292 */ /* 0x000fe2000f8e3c3f */
[----:B0-----:R-:W-:Y:S11]  /*4720*/  @!P0 BRA `(.L_x_13616) ;  /* 0x0000000000048947 */ /* 0x001ff60003800000 */
[----:B------:R-:W-:Y:S01]  /*4730*/  BPT.TRAP 0x1 ;  /* 0x000000040000795c */ /* 0x000fe20000300000 */
.L_x_13616:
        /* <DEDUP_REMOVED lines=9> */
.L_x_13617:
[----:B-1----:R-:W-:Y:S05]  /*47d0*/  @P3 BRA `(.L_x_13618) ;  /* 0x0000000000083947 */ /* 0x002fea0003800000 */
[----:B------:R-:W1:Y:S02]  /*47e0*/  SYNCS.PHASECHK.TRANS64.TRYWAIT P3, [UR4+0x32430], R20 ;  /* 0x03243014ff0075a7 */ /* 0x000e640008060144 */
[----:B-1----:R-:W-:Y:S05]  /*47f0*/  @!P3 BRA `(.L_x_13619) ;  /* 0x000000e000e8b947 */ /* 0x002fea0003800000 */
.L_x_13618:
[----:B------:R-:W-:Y:S01]  /*4800*/  R2UR UR52, R22 ;  /* 0x00000000163472ca */ /* 0x000fe200000e0000 */
[----:B------:R-:W-:Y:S01]  /*4810*/  UIMAD UR5, UR36, 0x300, UR60 ;  /* 0x00000300240578a4 */ /* 0x000fe2000f8e023c */
[----:B------:R-:W-:Y:S01]  /*4820*/  R2UR UR53, R23 ;  /* 0x00000000173572ca */ /* 0x000fe200000e0000 */
[----:B------:R-:W-:Y:S01]  /*4830*/  WARPGROUP.ARRIVE ;  /* 0x00000000000079c5 */ /* 0x000fe20000000000 */
        /* <DEDUP_REMOVED lines=27> */
.L_x_13620:
[----:B------:R2:W3:Y:S01]  /*49f0*/  SYNCS.PHASECHK.TRANS64.TRYWAIT P3, [UR4+0x32450], R20 ;  /* 0x03245014ff0075a7 */ /* 0x0004e20008060144 */
[----:B------:R-:W-:Y:S05]  /*4a00*/  @!P0 BRA `(.L_x_13621) ;  /* 0x0000000000048947 */ /* 0x000fea0003800000 */
[----:B------:R-:W-:Y:S01]  /*4a10*/  BPT.TRAP 0x1 ;  /* 0x000000040000795c */ /* 0x000fe20000300000 */
.L_x_13621:
[----:B---3--:R-:W-:Y:S05]  /*4a20*/  @P3 BRA `(.L_x_13622) ;  /* 0x0000000000083947 */ /* 0x008fea0003800000 */
[----:B------:R-:W3:Y:S02]  /*4a30*/  SYNCS.PHASECHK.TRANS64.TRYWAIT P3, [UR4+0x32450], R20 ;  /* 0x03245014ff0075a7 */ /* 0x000ee40008060144 */
[----:B---3--:R-:W-:Y:S05]  /*4a40*/  @!P3 BRA `(.L_x_13623) ;  /* 0x000000e0006cb947 */ /* 0x008fea0003800000 */
.L_x_13622:
[----:B------:R-:W-:Y:S01]  /*4a50*/  R2UR UR52, R10 ;  /* 0x000000000a3472ca */ /* 0x000fe200000e0000 */
[----:B------:R-:W-:Y:S01]  /*4a60*/  UIMAD UR5, UR36, 0xc00, UR39 ;  /* 0x00000c00240578a4 */ /* 0x000fe2000f8e0227 */
[----:B------:R-:W-:Y:S01]  /*4a70*/  R2UR UR53, R11 ;  /* 0x000000000b3572ca */ /* 0x000fe200000e0000 */
[----:B------:R-:W-:Y:S01]  /*4a80*/  WARPGROUP.ARRIVE ;  /* 0x00000000000079c5 */ /* 0x000fe20000000000 */
[----:B------:R-:W-:Y:S01]  /*4a90*/  UMOV UR55, 0x40000040 ;  /* 0x4000004000377882 */ /* 0x000fe20000000000 */
[----:B------:R-:W-:Y:S01]  /*4aa0*/  UIADD3 UR10, UR5, 0x302, URZ ;  /* 0x00000302050a7890 */ /* 0x000fe2000fffe03f */
[----:B------:R-:W3:Y:S01]  /*4ab0*/  @P1 LDC R211, c[0x0][0x44c] ;  /* 0x00011300ffd31b82 */ /* 0x000ee20000000800 */
[----:B------:R-:W-:Y:S01]  /*4ac0*/  UMOV UR11, 0x40000040 ;  /* 0x40000040000b7882 */ /* 0x000fe20000000000 */
[----:B------:R-:W-:Y:S01]  /*4ad0*/  UMOV UR54, UR5 ;  /* 0x0000000500367c82 */ /* 0x000fe20008000000 */
[----:B------:R-:W-:Y:S01]  /*4ae0*/  UIADD3 UR14, UR5, 0x304, URZ ;  /* 0x00000304050e7890 */ /* 0x000fe2000fffe03f */
[----:B------:R-:W-:Y:S01]  /*4af0*/  VIADD R212, R201, UR38 ;  /* 0x00000026c9d47c36 */ /* 0x000fe20008000000 */
[----:B------:R-:W-:Y:S01]  /*4b00*/  UMOV UR15, 0x40000040 ;  /* 0x40000040000f7882 */ /* 0x000fe20000000000 */
[----:B------:R-:W-:Y:S01]  /*4b10*/  UIADD3 UR18, UR5, 0x306, URZ ;  /* 0x0000030605127890 */ /* 0x000fe2000fffe03f */
[----:B------:R-:W4:Y:S01]  /*4b20*/  S2R R235, SR_TID.X ;  /* 0x0000000000eb7919 */ /* 0x000f220000002100 */
[----:B------:R-:W-:Y:S01]  /*4b30*/  UMOV UR19, 0x40000040 ;  /* 0x4000004000137882 */ /* 0x000fe20000000000 */
[----:B------:R-:W-:Y:S01]  /*4b40*/  HGMMA.64x96x16.F32 R152, gdesc[UR52], R152, gsb0 ;  /* 0x01600000349879f0 */ /* 0x000fe20008000898 */
[----:B------:R-:W-:Y:S01]  /*4b50*/  R2UR UR52, R8 ;  /* 0x00000000083472ca */ /* 0x000fe200000e0000 */
[----:B------:R-:W-:Y:S01]  /*4b60*/  UIADD3 UR54, UR5, 0x2, URZ ;  /* 0x0000000205367890 */ /* 0x000fe2000fffe03f */
[----:B------:R-:W-:Y:S01]  /*4b70*/  R2UR UR53, R9 ;  /* 0x00000000093572ca */ /* 0x000fe200000e0000 */
[----:B------:R-:W-:Y:S01]  /*4b80*/  UMOV UR55, 0x40000040 ;  /* 0x4000004000377882 */ /* 0x000fe20000000000 */
[----:B------:R-:W-:Y:S01]  /*4b90*/  UIADD3 UR22, UR5, 0x600, URZ ;  /* 0x0000060005167890 */ /* 0x000fe2000fffe03f */
[----:B------:R-:W5:Y:S01]  /*4ba0*/  @P1 LDC R214, c[0x0][0x450] ;  /* 0x00011400ffd61b82 */ /* 0x000f620000000800 */
[----:B------:R-:W-:Y:S01]  /*4bb0*/  UMOV UR23, 0x40000040 ;  /* 0x4000004000177882 */ /* 0x000fe20000000000 */
[----:B------:R-:W-:Y:S01]  /*4bc0*/  UIADD3 UR26, UR5, 0x602, URZ ;  /* 0x00000602051a7890 */ /* 0x000fe2000fffe03f */
[----:B------:R-:W-:Y:S01]  /*4bd0*/  UMOV UR27, 0x40000040 ;  /* 0x40000040001b7882 */ /* 0x000fe20000000000 */
[----:B------:R-:W-:Y:S01]  /*4be0*/  UIADD3 UR30, UR5, 0x604, URZ ;  /* 0x00000604051e7890 */ /* 0x000fe2000fffe03f */
[----:B------:R-:W-:Y:S01]  /*4bf0*/  UMOV UR31, 0x40000040 ;  /* 0x40000040001f7882 */ /* 0x000fe20000000000 */
[----:B------:R-:W-:Y:S01]  /*4c00*/  UIADD3 UR34, UR5, 0x606, URZ ;  /* 0x0000060605227890 */ /* 0x000fe2000fffe03f */
[----:B---3--:R-:W-:Y:S01]  /*4c10*/  @P1 IMAD.HI.U32 R211, R212, R211, RZ ;  /* 0x000000d3d4d31227 */ /* 0x008fe200078e00ff */
[----:B------:R-:W-:Y:S01]  /*4c20*/  UMOV UR35, 0x40000040 ;  /* 0x4000004000237882 */ /* 0x000fe20000000000 */
[----:B------:R-:W-:Y:S01]  /*4c30*/  UIADD3 UR42, UR5, 0x900, URZ ;  /* 0x00000900052a7890 */ /* 0x000fe2000fffe03f */
[----:B------:R-:W-:Y:S01]  /*4c40*/  UMOV UR43, 0x40000040 ;  /* 0x40000040002b7882 */ /* 0x000fe20000000000 */
[----:B------:R-:W-:Y:S01]  /*4c50*/  UIADD3 UR46, UR5, 0x902, URZ ;  /* 0x00000902052e7890 */ /* 0x000fe2000fffe03f */
[----:B------:R-:W-:Y:S01]  /*4c60*/  UMOV UR47, 0x40000040 ;  /* 0x40000040002f7882 */ /* 0x000fe20000000000 */
[----:B------:R-:W-:Y:S01]  /*4c70*/  UIADD3 UR50, UR5, 0x904, URZ ;  /* 0x0000090405327890 */ /* 0x000fe2000fffe03f */
[----:B------:R-:W-:Y:S01]  /*4c80*/  UMOV UR51, 0x40000040 ;  /* 0x4000004000337882 */ /* 0x000fe20000000000 */
[----:B------:R-:W-:Y:S01]  /*4c90*/  ULDC UR6, c[0x0][0x288] ;  /* 0x0000a20000067ab9 */ /* 0x000fe20000000800 */
[----:B-----5:R-:W-:Y:S01]  /*4ca0*/  @P1 SHF.R.U32.HI R212, RZ, R214, R211 ;  /* 0x000000d6ffd41219 */ /* 0x020fe200000116d3 */
[----:B------:R-:W-:Y:S01]  /*4cb0*/  IMAD.MOV.U32 R214, RZ, RZ, -0x60 ;  /* 0xffffffa0ffd67424 */ /* 0x000fe200078e00ff */
[----:B------:R-:W3:Y:S01]  /*4cc0*/  LDC R211, c[0x0][0x2f0] ;  /* 0x0000bc00ffd37b82 */ /* 0x000ee20000000800 */
[----:B----4-:R-:W-:Y:S01]  /*4cd0*/  SHF.R.U32.HI R235, RZ, 0x7, R235 ;  /* 0x00000007ffeb7819 */ /* 0x010fe200000116eb */
        /* <DEDUP_REMOVED lines=17> */
[----:B------:R-:W-:Y:S01]  /*4df0*/  UIADD3 UR54, UR5, 0x300, URZ ;  /* 0x0000030005367890 */ /* 0x000fe2000fffe03f */
[----:B------:R-:W-:Y:S01]  /*4e00*/  UMOV UR55, 0x40000040 ;  /* 0x4000004000377882 */ /* 0x000fe20000000000 */
[----:B------:R-:W-:Y:S01]  /*4e10*/  UMOV UR52, UR56 ;  /* 0x0000003800347c82 */ /* 0x000fe20008000000 */
[----:B------:R-:W-:Y:S01]  /*4e20*/  UMOV UR53, UR57 ;  /* 0x0000003900357c82 */ /* 0x000fe20008000000 */
[----:B------:R-:W-:Y:S02]  /*4e30*/  WARPGROUP.DEPBAR.LE gsb0, 0x0 ;  /* 0x00008000000079c5 */ /* 0x000fe40000010000 */
[----:B------:R-:W-:-:S06]  /*4e40*/  WARPGROUP.ARRIVE ;  /* 0x00000000000079c5 */ /* 0x000fcc0000000000 */
        /* <DEDUP_REMOVED lines=41> */
[----:B012---:R-:W-:Y:S01]  /*50e0*/  FMUL.FTZ R20, R152, UR5 ;  /* 0x0000000598147c20 */ /* 0x007fe20008410000 */
        /* <DEDUP_REMOVED lines=24> */
[----:B------:R-:W-:Y:S01]  /*5270*/  IMAD R197, R13, R214, 0x1 ;  /* 0x000000010dc57424 */ /* 0x000fe200078e02d6 */
[----:B------:R-:W1:Y:S01]  /*5280*/  MUFU.TANH R20, R20 ;  /* 0x0000001400147308 */ /* 0x000e620000002400 */
[----:B------:R-:W-:Y:S01]  /*5290*/  FMUL.FTZ R170, R170, UR5 ;  /* 0x00000005aaaa7c20 */ /* 0x000fe20008410000 */
[----:B------:R-:W2:Y:S01]  /*52a0*/  SHFL.IDX PT, R212, R212, 0x1, 0x1c1f ;  /* 0x003c1f00d4d47f89 */ /* 0x000ea200000e0000 */
[----:B------:R-:W-:-:S02]  /*52b0*/  IMAD R214, R202, -0x2, R197 ;  /* 0xfffffffecad67824 */ /* 0x000fc400078e02c5 */
[----:B------:R-:W-:Y:S01]  /*52c0*/  FMUL.FTZ R217, R171, UR5 ;  /* 0x00000005abd97c20 */ /* 0x000fe20008410000 */
[----:B------:R-:W-:Y:S01]  /*52d0*/  FMUL.FTZ R167, R167, UR5 ;  /* 0x00000005a7a77c20 */ /* 0x000fe20008410000 */
[----:B------:R-:W-:Y:S01]  /*52e0*/  FMUL.FTZ R197, R175, UR5 ;  /* 0x00000005afc57c20 */ /* 0x000fe20008410000 */
[----:B---3--:R-:W-:Y:S01]  /*52f0*/  IMAD R211, R211, UR61, R214 ;  /* 0x0000003dd3d37c24 */ /* 0x008fe2000f8e02d6 */
[----:B------:R-:W-:Y:S01]  /*5300*/  MUFU.TANH R21, R21 ;  /* 0x0000001500157308 */ /* 0x000fe20000002400 */
[----:B------:R-:W-:Y:S01]  /*5310*/  FMUL.FTZ R154, R154, UR5 ;  /* 0x000000059a9a7c20 */ /* 0x000fe20008410000 */
[----:B------:R-:W-:Y:S01]  /*5320*/  FMUL.FTZ R158, R158, UR5 ;  /* 0x000000059e9e7c20 */ /* 0x000fe20008410000 */
[----:B------:R-:W-:Y:S01]  /*5330*/  FMUL.FTZ R155, R155, UR5 ;  /* 0x000000059b9b7c20 */ /* 0x000fe20008410000 */
[--C-:B0-----:R-:W-:Y:S01]  /*5340*/  IADD3 R196, R196, -UR6, R211.reuse ;  /* 0x80000006c4c47c10 */ /* 0x101fe2000fffe0d3 */
[----:B------:R-:W-:Y:S01]  /*5350*/  FMUL.FTZ R159, R159, UR5 ;  /* 0x000000059f9f7c20 */ /* 0x000fe20008410000 */
[----:B------:R-:W-:Y:S01]  /*5360*/  FMUL.FTZ R162, R162, UR5 ;  /* 0x00000005a2a27c20 */ /* 0x000fe20008410000 */
[----:B------:R-:W-:Y:S01]  /*5370*/  FMUL.FTZ R220, R174, UR5 ;  /* 0x00000005aedc7c20 */ /* 0x000fe20008410000 */
[----:B------:R-:W0:Y:S01]  /*5380*/  MUFU.TANH R152, R152 ;  /* 0x0000009800987308 */ /* 0x000e220000002400 */
[C---:B------:R-:W-:Y:S01]  /*5390*/  ISETP.GT.AND P6, PT, R196.reuse, RZ, PT ;  /* 0x000000ffc400720c */ /* 0x040fe20003fc4270 */
[----:B------:R-:W-:Y:S01]  /*53a0*/  FMUL.FTZ R163, R163, UR5 ;  /* 0x00000005a3a37c20 */ /* 0x000fe20008410000 */
[----:B------:R-:W-:Y:S01]  /*53b0*/  ISETP.GT.AND P5, PT, R196, 0x1, PT ;  /* 0x00000001c400780c */ /* 0x000fe20003fa4270 */
[----:B------:R-:W-:Y:S01]  /*53c0*/  FMUL.FTZ R166, R166, UR5 ;  /* 0x00000005a6a67c20 */ /* 0x000fe20008410000 */
[----:B------:R-:W-:Y:S01]  /*53d0*/  ISETP.GT.AND P3, PT, R196, 0x8, PT ;  /* 0x00000008c400780c */ /* 0x000fe20003f64270 */
[----:B------:R-:W-:Y:S01]  /*53e0*/  FMUL.FTZ R178, R178, UR5 ;  /* 0x00000005b2b27c20 */ /* 0x000fe20008410000 */
[----:B------:R-:W-:Y:S01]  /*53f0*/  ISETP.GT.AND P4, PT, R196, 0x9, PT ;  /* 0x00000009c400780c */ /* 0x000fe20003f84270 */
[----:B------:R-:W3:Y:S01]  /*5400*/  MUFU.TANH R153, R153 ;  /* 0x0000009900997308 */ /* 0x000ee20000002400 */
[----:B-1----:R-:W-:Y:S01]  /*5410*/  FSEL R171, R20, -INF , P6 ;  /* 0xff80000014ab7808 */ /* 0x002fe20003000000 */
[----:B------:R-:W-:Y:S01]  /*5420*/  FMUL.FTZ R179, R179, UR5 ;  /* 0x00000005b3b37c20 */ /* 0x000fe20008410000 */
[----:B------:R-:W-:Y:S01]  /*5430*/  ISETP.GT.AND P6, PT, R196, 0x10, PT ;  /* 0x00000010c400780c */ /* 0x000fe20003fc4270 */
[----:B------:R-:W-:Y:S01]  /*5440*/  FMUL.FTZ R182, R182, UR5 ;  /* 0x00000005b6b67c20 */ /* 0x000fe20008410000 */
[----:B--2---:R-:W-:Y:S01]  /*5450*/  IADD3 R174, R212, -UR6, R211 ;  /* 0x80000006d4ae7c10 */ /* 0x004fe2000fffe0d3 */
        /* <DEDUP_REMOVED lines=15> */
[----:B------:R-:W-:-:S03]  /*5550*/  ULDC UR6, c[0x0][0xa80] ;  /* 0x0002a00000067ab9 */ /* 0x000fc60000000800 */
[----:B------:R-:W0:Y:S01]  /*5560*/  MUFU.TANH R160, R160 ;  /* 0x000000a000a07308 */ /* 0x000e220000002400 */
[----:B-1----:R-:W-:Y:S02]  /*5570*/  FSEL R156, R156, -INF , P6 ;  /* 0xff8000009c9c7808 */ /* 0x002fe40003000000 */
[----:B------:R-:W-:-:S05]  /*5580*/  ISETP.GT.AND P6, PT, R196, 0x20, PT ;  /* 0x00000020c400780c */ /* 0x000fca0003fc4270 */
[----:B------:R-:W1:Y:S08]  /*5590*/  MUFU.TANH R161, R161 ;  /* 0x000000a100a17308 */ /* 0x000e700000002400 */
[----:B------:R-:W2:Y:S01]  /*55a0*/  MUFU.TANH R164, R164 ;  /* 0x000000a400a47308 */ /* 0x000ea20000002400 */
[----:B0-----:R-:W-:Y:S02]  /*55b0*/  FSEL R160, R160, -INF , P3 ;  /* 0xff800000a0a07808 */ /* 0x001fe40001800000 */
[----:B------:R-:W-:-:S05]  /*55c0*/  ISETP.GT.AND P3, PT, R196, 0x28, PT ;  /* 0x00000028c400780c */ /* 0x000fca0003f64270 */
[----:B------:R-:W-:Y:S01]  /*55d0*/  MUFU.TANH R165, R165 ;  /* 0x000000a500a57308 */ /* 0x000fe20000002400 */
[----:B-1----:R-:W-:Y:S02]  /*55e0*/  FSEL R161, R161, -INF , P4 ;  /* 0xff800000a1a17808 */ /* 0x002fe40002000000 */
[----:B------:R-:W-:-:S05]  /*55f0*/  ISETP.GT.AND P4, PT, R196, 0x29, PT ;  /* 0x00000029c400780c */ /* 0x000fca0003f84270 */
[----:B------:R-:W0:Y:S01]  /*5600*/  MUFU.TANH R168, R168 ;  /* 0x000000a800a87308 */ /* 0x000e220000002400 */
[----:B--2---:R-:W-:Y:S02]  /*5610*/  FSEL R164, R164, -INF , P6 ;  /* 0xff800000a4a47808 */ /* 0x004fe40003000000 */
        /* <DEDUP_REMOVED lines=12> */
[----:B------:R2:W-:Y:S01]  /*56e0*/  MUFU.TANH R20, R170 ;  /* 0x000000aa00147308 */ /* 0x0005e20000002400 */
[----:B0-----:R-:W-:Y:S02]  /*56f0*/  FSEL R176, R176, -INF , P3 ;  /* 0xff800000b0b07808 */ /* 0x001fe40001800000 */
[----:B------:R-:W-:-:S05]  /*5700*/  ISETP.GT.AND P3, PT, R196, 0x48, PT ;  /* 0x00000048c400780c */ /* 0x000fca0003f64270 */
[----:B------:R-:W0:Y:S01]  /*5710*/  MUFU.TANH R180, R180 ;  /* 0x000000b400b47308 */ /* 0x000e220000002400 */
[----:B--2---:R-:W-:Y:S02]  /*5720*/  FSEL R170, R21, -INF , P5 ;  /* 0xff80000015aa7808 */ /* 0x004fe40002800000 */
[C---:B------:R-:W-:Y:S02]  /*5730*/  ISETP.GT.AND P5, PT, R196.reuse, 0x11, PT ;  /* 0x00000011c400780c */ /* 0x040fe40003fa4270 */
[----:B------:R-:W-:Y:S02]  /*5740*/  FMNMX.FTZ R21, R171, R209, !PT ;  /* 0x000000d1ab157209 */ /* 0x000fe40007810000 */
[----:B-1----:R-:W-:Y:S01]  /*5750*/  FSEL R177, R177, -INF , P4 ;  /* 0xff800000b1b17808 */ /* 0x002fe20002000000 */
[----:B------:R-:W-:Y:S01]  /*5760*/  MUFU.TANH R181, R181 ;  /* 0x000000b500b57308 */ /* 0x000fe20000002400 */
[----:B------:R-:W-:Y:S02]  /*5770*/  ISETP.GT.AND P4, PT, R196, 0x49, PT ;  /* 0x00000049c400780c */ /* 0x000fe40003f84270 */
[----:B------:R-:W-:-:S05]  /*5780*/  FMNMX.FTZ R21, R170, R21, !PT ;  /* 0x00000015aa157209 */ /* 0x000fca0007810000 */
[----:B------:R-:W1:Y:S01]  /*5790*/  MUFU.TANH R184, R184 ;  /* 0x000000b800b87308 */ /* 0x000e620000002400 */
[----:B0-----:R-:W-:Y:S02]  /*57a0*/  FSEL R180, R180, -INF , P6 ;  /* 0xff800000b4b47808 */ /* 0x001fe40003000000 */
[----:B------:R-:W-:-:S05]  /*57b0*/  ISETP.GT.AND P6, PT, R196, 0x50, PT ;  /* 0x00000050c400780c */ /* 0x000fca0003fc4270 */
[----:B------:R-:W0:Y:S08]  /*57c0*/  MUFU.TANH R185, R185 ;  /* 0x000000b900b97308 */ /* 0x000e300000002400 */
[----:B------:R2:W-:Y:S01]  /*57d0*/  MUFU.TANH R175, R167 ;  /* 0x000000a700af7308 */ /* 0x0005e20000002400 */
[----:B-1----:R-:W-:Y:S02]  /*57e0*/  FSEL R184, R184, -INF , P3 ;  /* 0xff800000b8b87808 */ /* 0x002fe40001800000 */
[----:B------:R-:W-:-:S05]  /*57f0*/  ISETP.GT.AND P3, PT, R196, 0x58, PT ;  /* 0x00000058c400780c */ /* 0x000fca0003f64270 */
[----:B------:R-:W1:Y:S01]  /*5800*/  MUFU.TANH R188, R188 ;  /* 0x000000bc00bc7308 */ /* 0x000e620000002400 */
[----:B--2---:R-:W-:Y:S02]  /*5810*/  FSEL R167, R157, -INF , P5 ;  /* 0xff8000009da77808 */ /* 0x004fe40002800000 */
[C---:B------:R-:W-:Y:S02]  /*5820*/  ISETP.GT.AND P5, PT, R196.reuse, 0x21, PT ;  /* 0x00000021c400780c */ /* 0x040fe40003fa4270 */
[----:B0-----:R-:W-:Y:S02]  /*5830*/  FSEL R185, R185, -INF , P4 ;  /* 0xff800000b9b97808 */ /* 0x001fe40002000000 */
[----:B------:R-:W-:Y:S01]  /*5840*/  FSEL R165, R165, -INF , P5 ;  /* 0xff800000a5a57808 */ /* 0x000fe20002800000 */
[----:B------:R-:W0:Y:S01]  /*5850*/  MUFU.TANH R192, R192 ;  /* 0x000000c000c07308 */ /* 0x000e220000002400 */
[C---:B------:R-:W-:Y:S02]  /*5860*/  ISETP.GT.AND P5, PT, R196.reuse, 0x31, PT ;  /* 0x00000031c400780c */ /* 0x040fe40003fa4270 */
[----:B------:R-:W-:-:S02]  /*5870*/  ISETP.GT.AND P4, PT, R196, 0x59, PT ;  /* 0x00000059c400780c */ /* 0x000fc40003f84270 */
[----:B------:R-:W-:Y:S02]  /*5880*/  FSEL R173, R173, -INF , P5 ;  /* 0xff800000adad7808 */ /* 0x000fe40002800000 */
[----:B------:R-:W-:Y:S01]  /*5890*/  ISETP.GT.AND P5, PT, R196, 0x41, PT ;  /* 0x00000041c400780c */ /* 0x000fe20003fa4270 */
[----:B------:R-:W2:Y:S01]  /*58a0*/  MUFU.TANH R189, R189 ;  /* 0x000000bd00bd7308 */ /* 0x000ea20000002400 */
[----:B-1----:R-:W-:Y:S02]  /*58b0*/  FSEL R188, R188, -INF , P6 ;  /* 0xff800000bcbc7808 */ /* 0x002fe40003000000 */
[----:B------:R-:W-:Y:S02]  /*58c0*/  FSEL R181, R181, -INF , P5 ;  /* 0xff800000b5b57808 */ /* 0x000fe40002800000 */
[----:B------:R-:W-:Y:S02]  /*58d0*/  ISETP.GT.AND P5, PT, R196, 0x51, PT ;  /* 0x00000051c400780c */ /* 0x000fe40003fa4270 */
[----:B------:R-:W-:Y:S01]  /*58e0*/  FMNMX.FTZ R196, R152, R21, !PT ;  /* 0x0000001598c47209 */ /* 0x000fe20007810000 */
[----:B------:R-:W1:Y:S01]  /*58f0*/  MUFU.TANH R193, R193 ;  /* 0x000000c100c17308 */ /* 0x000e620000002400 */
[----:B------:R-:W-:-:S02]  /*5900*/  ISETP.GT.AND P6, PT, R174, RZ, PT ;  /* 0x000000ffae00720c */ /* 0x000fc40003fc4270 */
[----:B------:R-:W-:Y:S02]  /*5910*/  FMNMX.FTZ R21, R153, R196, !PT ;  /* 0x000000c499157209 */ /* 0x000fe40007810000 */
[----:B0-----:R-:W-:Y:S02]  /*5920*/  FSEL R192, R192, -INF , P3 ;  /* 0xff800000c0c07808 */ /* 0x001fe40001800000 */
[C---:B------:R-:W-:Y:S01]  /*5930*/  ISETP.GT.AND P3, PT, R174.reuse, 0x8, PT ;  /* 0x00000008ae00780c */ /* 0x040fe20003f64270 */
[----:B------:R-:W0:Y:S01]  /*5940*/  MUFU.TANH R154, R154 ;  /* 0x0000009a009a7308 */ /* 0x000e220000002400 */
[----:B--2---:R-:W-:Y:S02]  /*5950*/  FSEL R189, R189, -INF , P5 ;  /* 0xff800000bdbd7808 */ /* 0x004fe40002800000 */
[----:B------:R-:W-:Y:S02]  /*5960*/  ISETP.GT.AND P5, PT, R174, 0x1, PT ;  /* 0x00000001ae00780c */ /* 0x000fe40003fa4270 */
[----:B------:R-:W-:-:S03]  /*5970*/  FMNMX.FTZ R212, R156, R21, !PT ;  /* 0x000000159cd47209 */ /* 0x000fc60007810000 */
[----:B------:R-:W2:Y:S01]  /*5980*/  MUFU.TANH R158, R158 ;  /* 0x0000009e009e7308 */ /* 0x000ea20000002400 */
[----:B-1----:R-:W-:Y:S02]  /*5990*/  FSEL R193, R193, -INF , P4 ;  /* 0xff800000c1c17808 */ /* 0x002fe40002000000 */
[----:B------:R-:W-:-:S05]  /*59a0*/  ISETP.GT.AND P4, PT, R174, 0x9, PT ;  /* 0x00000009ae00780c */ /* 0x000fca0003f84270 */
[----:B------:R-:W1:Y:S01]  /*59b0*/  MUFU.TANH R155, R155 ;  /* 0x0000009b009b7308 */ /* 0x000e620000002400 */
[----:B0-----:R-:W-:Y:S02]  /*59c0*/  FSEL R157, R154, -INF , P6 ;  /* 0xff8000009a9d7808 */ /* 0x001fe40003000000 */
[----:B------:R-:W-:-:S05]  /*59d0*/  ISETP.GT.AND P6, PT, R174, 0x10, PT ;  /* 0x00000010ae00780c */ /* 0x000fca0003fc4270 */
[----:B------:R-:W0:Y:S01]  /*59e0*/  MUFU.TANH R159, R159 ;  /* 0x0000009f009f7308 */ /* 0x000e220000002400 */
[----:B--2---:R-:W-:Y:S02]  /*59f0*/  FSEL R154, R158, -INF , P3 ;  /* 0xff8000009e9a7808 */ /* 0x004fe40001800000 */
[----:B------:R-:W-:Y:S02]  /*5a00*/  FMNMX.FTZ R158, R157, R210, !PT ;  /* 0x000000d29d9e7209 */ /* 0x000fe40007810000 */
[----:B------:R-:W-:-:S03]  /*5a10*/  ISETP.GT.AND P3, PT, R174, 0x18, PT ;  /* 0x00000018ae00780c */ /* 0x000fc60003f64270 */
[----:B------:R-:W2:Y:S01]  /*5a20*/  MUFU.TANH R162, R162 ;  /* 0x000000a200a27308 */ /* 0x000ea20000002400 */
[----:B-1----:R-:W-:Y:S02]  /*5a30*/  FSEL R155, R155, -INF , P5 ;  /* 0xff8000009b9b7808 */ /* 0x002fe40002800000 */
[----:B------:R-:W-:Y:S02]  /*5a40*/  ISETP.GT.AND P5, PT, R174, 0x11, PT ;  /* 0x00000011ae00780c */ /* 0x000fe40003fa4270 */
[----:B------:R-:W-:-:S03]  /*5a50*/  FMNMX.FTZ R21, R155, R158, !PT ;  /* 0x0000009e9b157209 */ /* 0x000fc60007810000 */
[----:B------:R-:W1:Y:S01]  /*5a60*/  MUFU.TANH R163, R163 ;  /* 0x000000a300a37308 */ /* 0x000e620000002400 */
[----:B0-----:R-:W-:Y:S02]  /*5a70*/  FSEL R223, R159, -INF , P4 ;  /* 0xff8000009fdf7808 */ /* 0x001fe40002000000 */
[----:B------:R-:W-:Y:S02]  /*5a80*/  FMNMX.FTZ R159, R167, R212, !PT ;  /* 0x000000d4a79f7209 */ /* 0x000fe40007810000 */
[----:B------:R-:W-:Y:S02]  /*5a90*/  FMNMX.FTZ R158, R154, R21, !PT ;  /* 0x000000159a9e7209 */ /* 0x000fe40007810000 */
[----:B------:R-:W-:Y:S01]  /*5aa0*/  ISETP.GT.AND P4, PT, R174, 0x19, PT ;  /* 0x00000019ae00780c */ /* 0x000fe20003f84270 */
[----:B------:R-:W0:Y:S01]  /*5ab0*/  MUFU.TANH R166, R166 ;  /* 0x000000a600a67308 */ /* 0x000e220000002400 */
[----:B--2---:R-:W-:Y:S02]  /*5ac0*/  FSEL R196, R162, -INF , P6 ;  /* 0xff800000a2c47808 */ /* 0x004fe40003000000 */
[----:B------:R-:W-:-:S02]  /*5ad0*/  FMNMX.FTZ R162, R160, R159, !PT ;  /* 0x0000009fa0a27209 */ /* 0x000fc40007810000 */
[----:B------:R-:W-:Y:S02]  /*5ae0*/  FMNMX.FTZ R21, R223, R158, !PT ;  /* 0x0000009edf157209 */ /* 0x000fe40007810000 */
[----:B------:R-:W-:Y:S01]  /*5af0*/  FMNMX.FTZ R159, R161, R162, !PT ;  /* 0x000000a2a19f7209 */ /* 0x000fe20007810000 */
[----:B------:R-:W2:Y:S01]  /*5b00*/  MUFU.TANH R217, R217 ;  /* 0x000000d900d97308 */ /* 0x000ea20000002400 */
[----:B-1----:R-:W-:Y:S02]  /*5b10*/  FSEL R213, R163, -INF , P5 ;  /* 0xff800000a3d57808 */ /* 0x002fe40002800000 */
[----:B------:R-:W-:Y:S02]  /*5b20*/  FMNMX.FTZ R162, R164, R159, !PT ;  /* 0x0000009fa4a27209 */ /* 0x000fe40007810000 */
[----:B------:R-:W-:Y:S02]  /*5b30*/  FMNMX.FTZ R158, R196, R21, !PT ;  /* 0x00000015c49e7209 */ /* 0x000fe40007810000 */
[----:B------:R-:W-:Y:S01]  /*5b40*/  FMNMX.FTZ R159, R165, R162, !PT ;  /* 0x000000a2a59f7209 */ /* 0x000fe20007810000 */
[----:B------:R-:W1:Y:S01]  /*5b50*/  MUFU.TANH R220, R220 ;  /* 0x000000dc00dc7308 */ /* 0x000e620000002400 */
[----:B0-----:R-:W-:-:S02]  /*5b60*/  FSEL R216, R166, -INF , P3 ;  /* 0xff800000a6d87808 */ /* 0x001fc40001800000 */
[----:B------:R-:W-:Y:S02]  /*5b70*/  FMNMX.FTZ R21, R213, R158, !PT ;  /* 0x0000009ed5157209 */ /* 0x000fe40007810000 */
[----:B------:R-:W-:Y:S02]  /*5b80*/  FMNMX.FTZ R158, R168, R159, !PT ;  /* 0x0000009fa89e7209 */ /* 0x000fe40007810000 */
[----:B------:R-:W-:Y:S01]  /*5b90*/  ISETP.GT.AND P6, PT, R174, 0x20, PT ;  /* 0x00000020ae00780c */ /* 0x000fe20003fc4270 */
[----:B------:R-:W0:Y:S01]  /*5ba0*/  MUFU.TANH R197, R197 ;  /* 0x000000c500c57308 */ /* 0x000e220000002400 */
[----:B------:R-:W-:Y:S02]  /*5bb0*/  FSEL R222, R175, -INF , P4 ;  /* 0xff800000afde7808 */ /* 0x000fe40002000000 */
[----:B------:R-:W-:Y:S02]  /*5bc0*/  FMNMX.FTZ R21, R216, R21, !PT ;  /* 0x00000015d8157209 */ /* 0x000fe40007810000 */
[----:B------:R-:W-:-:S02]  /*5bd0*/  FMNMX.FTZ R159, R169, R158, !PT ;  /* 0x0000009ea99f7209 */ /* 0x000fc40007810000 */
[----:B------:R-:W-:Y:S01]  /*5be0*/  ISETP.GT.AND P5, PT, R174, 0x21, PT ;  /* 0x00000021ae00780c */ /* 0x000fe20003fa4270 */
[----:B------:R-:W3:Y:S01]  /*5bf0*/  MUFU.TANH R178, R178 ;  /* 0x000000b200b27308 */ /* 0x000ee20000002400 */
[----:B------:R-:W-:Y:S02]  /*5c00*/  FSEL R214, R20, -INF , P6 ;  /* 0xff80000014d67808 */ /* 0x000fe40003000000 */
[----:B------:R-:W-:Y:S02]  /*5c10*/  FMNMX.FTZ R21, R222, R21, !PT ;  /* 0x00000015de157209 */ /* 0x000fe40007810000 */
[----:B------:R-:W-:Y:S02]  /*5c20*/  FMNMX.FTZ R162, R172, R159, !PT ;  /* 0x0000009faca27209 */ /* 0x000fe40007810000 */
[----:B------:R-:W-:Y:S01]  /*5c30*/  ISETP.GT.AND P3, PT, R174, 0x28, PT ;  /* 0x00000028ae00780c */ /* 0x000fe20003f64270 */
[----:B------:R-:W4:Y:S01]  /*5c40*/  MUFU.TANH R179, R179 ;  /* 0x000000b300b37308 */ /* 0x000f220000002400 */
[----:B--2---:R-:W-:-:S02]  /*5c50*/  FSEL R217, R217, -INF , P5 ;  /* 0xff800000d9d97808 */ /* 0x004fc40002800000 */
[----:B------:R-:W-:Y:S02]  /*5c60*/  FMNMX.FTZ R158, R214, R21, !PT ;  /* 0x00000015d69e7209 */ /* 0x000fe40007810000 */
[----:B------:R-:W-:Y:S02]  /*5c70*/  FMNMX.FTZ R163, R173, R162, !PT ;  /* 0x000000a2ada37209 */ /* 0x000fe40007810000 */
[----:B------:R-:W-:Y:S01]  /*5c80*/  ISETP.GT.AND P4, PT, R174, 0x29, PT ;  /* 0x00000029ae00780c */ /* 0x000fe20003f84270 */
[----:B------:R-:W2:Y:S01]  /*5c90*/  MUFU.TANH R182, R182 ;  /* 0x000000b600b67308 */ /* 0x000ea20000002400 */
[----:B-1----:R-:W-:Y:S02]  /*5ca0*/  FSEL R220, R220, -INF , P3 ;  /* 0xff800000dcdc7808 */ /* 0x002fe40001800000 */
[----:B------:R-:W-:Y:S02]  /*5cb0*/  FMNMX.FTZ R159, R217, R158, !PT ;  /* 0x0000009ed99f7209 */ /* 0x000fe40007810000 */
[----:B------:R-:W-:-:S02]  /*5cc0*/  FMNMX.FTZ R162, R176, R163, !PT ;  /* 0x000000a3b0a27209 */ /* 0x000fc40007810000 */
[----:B------:R-:W-:Y:S01]  /*5cd0*/  ISETP.GT.AND P6, PT, R174, 0x30, PT ;  /* 0x00000030ae00780c */ /* 0x000fe20003fc4270 */
[----:B------:R-:W1:Y:S01]  /*5ce0*/  MUFU.TANH R183, R183 ;  /* 0x000000b700b77308 */ /* 0x000e620000002400 */
[----:B0-----:R-:W-:Y:S02]  /*5cf0*/  FSEL R221, R197, -INF , P4 ;  /* 0xff800000c5dd7808 */ /* 0x001fe40002000000 */
[----:B------:R-:W-:Y:S02]  /*5d00*/  FMNMX.FTZ R158, R220, R159, !PT ;  /* 0x0000009fdc9e7209 */ /* 0x000fe40007810000 */
[----:B------:R-:W-:Y:S02]  /*5d10*/  FMNMX.FTZ R159, R177, R162, !PT ;  /* 0x000000a2b19f7209 */ /* 0x000fe40007810000 */
[----:B------:R-:W-:Y:S01]  /*5d20*/  ISETP.GT.AND P5, PT, R174, 0x31, PT ;  /* 0x00000031ae00780c */ /* 0x000fe20003fa4270 */
[----:B------:R-:W0:Y:S01]  /*5d30*/  MUFU.TANH R186, R186 ;  /* 0x000000ba00ba7308 */ /* 0x000e220000002400 */
[----:B---3--:R-:W-:-:S02]  /*5d40*/  FSEL R197, R178, -INF , P6 ;  /* 0xff800000b2c57808 */ /* 0x008fc40003000000 */
[----:B------:R-:W-:Y:S02]  /*5d50*/  FMNMX.FTZ R158, R221, R158, !PT ;  /* 0x0000009edd9e7209 */ /* 0x000fe40007810000 */
[----:B------:R-:W-:Y:S02]  /*5d60*/  FMNMX.FTZ R166, R180, R159, !PT ;  /* 0x0000009fb4a67209 */ /* 0x000fe40007810000 */
[----:B------:R-:W-:Y:S01]  /*5d70*/  ISETP.GT.AND P3, PT, R174, 0x38, PT ;  /* 0x00000038ae00780c */ /* 0x000fe20003f64270 */
[----:B------:R-:W3:Y:S01]  /*5d80*/  MUFU.TANH R187, R187 ;  /* 0x000000bb00bb7308 */ /* 0x000ee20000002400 */
[----:B----4-:R-:W-:Y:S02]  /*5d90*/  FSEL R211, R179, -INF , P5 ;  /* 0xff800000b3d37808 */ /* 0x010fe40002800000 */
[----:B------:R-:W-:Y:S02]  /*5da0*/  FMNMX.FTZ R158, R197, R158, !PT ;  /* 0x0000009ec59e7209 */ /* 0x000fe40007810000 */
[----:B------:R-:W-:-:S02]  /*5db0*/  FMNMX.FTZ R163, R181, R166, !PT ;  /* 0x000000a6b5a37209 */ /* 0x000fc40007810000 */
[----:B------:R-:W-:Y:S01]  /*5dc0*/  ISETP.GT.AND P4, PT, R174, 0x39, PT ;  /* 0x00000039ae00780c */ /* 0x000fe20003f84270 */
[----:B------:R3:W4:Y:S01]  /*5dd0*/  MUFU.TANH R20, R190 ;  /* 0x000000be00147308 */ /* 0x0007220000002400 */
[----:B--2---:R-:W-:Y:S02]  /*5de0*/  FSEL R212, R182, -INF , P3 ;  /* 0xff800000b6d47808 */ /* 0x004fe40001800000 */
[----:B------:R-:W-:Y:S02]  /*5df0*/  FMNMX.FTZ R159, R211, R158, !PT ;  /* 0x0000009ed39f7209 */ /* 0x000fe40007810000 */
[----:B------:R-:W-:Y:S02]  /*5e00*/  FMNMX.FTZ R166, R184, R163, !PT ;  /* 0x000000a3b8a67209 */ /* 0x000fe40007810000 */
[----:B------:R-:W-:Y:S01]  /*5e10*/  ISETP.GT.AND P6, PT, R174, 0x40, PT ;  /* 0x00000040ae00780c */ /* 0x000fe20003fc4270 */
[----:B------:R4:W2:Y:S01]  /*5e20*/  MUFU.TANH R21, R191 ;  /* 0x000000bf00157308 */ /* 0x0008a20000002400 */
[----:B-1----:R-:W-:-:S02]  /*5e30*/  FSEL R215, R183, -INF , P4 ;  /* 0xff800000b7d77808 */ /* 0x002fc40002000000 */
[----:B------:R-:W-:Y:S02]  /*5e40*/  FMNMX.FTZ R158, R212, R159, !PT ;  /* 0x0000009fd49e7209 */ /* 0x000fe40007810000 */
[----:B------:R-:W-:Y:S02]  /*5e50*/  FMNMX.FTZ R159, R185, R166, !PT ;  /* 0x000000a6b99f7209 */ /* 0x000fe40007810000 */
[----:B------:R-:W-:Y:S01]  /*5e60*/  ISETP.GT.AND P5, PT, R174, 0x41, PT ;  /* 0x00000041ae00780c */ /* 0x000fe20003fa4270 */
[----:B------:R-:W1:Y:S01]  /*5e70*/  MUFU.TANH R162, R194 ;  /* 0x000000c200a27308 */ /* 0x000e620000002400 */
[----:B0-----:R-:W-:Y:S02]  /*5e80*/  FSEL R183, R186, -INF , P6 ;  /* 0xff800000bab77808 */ /* 0x001fe40003000000 */
[----:B------:R-:W-:Y:S02]  /*5e90*/  FMNMX.FTZ R166, R215, R158, !PT ;  /* 0x0000009ed7a67209 */ /* 0x000fe40007810000 */
[----:B------:R-:W-:-:S02]  /*5ea0*/  FMNMX.FTZ R178, R188, R159, !PT ;  /* 0x0000009fbcb27209 */ /* 0x000fc40007810000 */
[C---:B------:R-:W-:Y:S01]  /*5eb0*/  ISETP.GT.AND P3, PT, R174.reuse, 0x48, PT ;  /* 0x00000048ae00780c */ /* 0x040fe20003f64270 */
[----:B------:R-:W0:Y:S01]  /*5ec0*/  MUFU.TANH R163, R195 ;  /* 0x000000c300a37308 */ /* 0x000e220000002400 */
[----:B---3--:R-:W-:Y:S01]  /*5ed0*/  FSEL R190, R187, -INF , P5 ;  /* 0xff800000bbbe7808 */ /* 0x008fe20002800000 */
[----:B------:R-:W-:Y:S01]  /*5ee0*/  IMAD.U32 R187, RZ, RZ, UR4 ;  /* 0x00000004ffbb7e24 */ /* 0x000fe2000f8e00ff */
[----:B------:R-:W-:Y:S01]  /*5ef0*/  FMNMX.FTZ R159, R183, R166, !PT ;  /* 0x000000a6b79f7209 */ /* 0x000fe20007810000 */
[----:B------:R-:W-:Y:S01]  /*5f00*/  UIMAD UR4, UR36, 0xc00, UR7 ;  /* 0x00000c00240478a4 */ /* 0x000fe2000f8e0207 */
[----:B------:R-:W-:Y:S02]  /*5f10*/  FMNMX.FTZ R175, R189, R178, !PT ;  /* 0x000000b2bdaf7209 */ /* 0x000fe40007810000 */
[----:B------:R-:W-:Y:S01]  /*5f20*/  ISETP.GT.AND P4, PT, R174, 0x49, PT ;  /* 0x00000049ae00780c */ /* 0x000fe20003f84270 */
[----:B------:R2:W3:Y:S01]  /*5f30*/  MUFU.TANH R158, R198 ;  /* 0x000000c6009e7308 */ /* 0x0004e20000002400 */
[----:B----4-:R-:W-:-:S02]  /*5f40*/  FSEL R191, R20, -INF , P3 ;  /* 0xff80000014bf7808 */ /* 0x010fc40001800000 */
[----:B------:R-:W-:Y:S01]  /*5f50*/  FMNMX.FTZ R20, R190, R159, !PT ;  /* 0x0000009fbe147209 */ /* 0x000fe20007810000 */
[----:B------:R-:W-:Y:S01]  /*5f60*/  UMOV UR10, UR4 ;  /* 0x00000004000a7c82 */ /* 0x000fe20008000000 */
[----:B------:R-:W-:Y:S02]  /*5f70*/  FMNMX.FTZ R166, R192, R175, !PT ;  /* 0x000000afc0a67209 */ /* 0x000fe40007810000 */
[C---:B------:R-:W-:Y:S01]  /*5f80*/  ISETP.GT.AND P5, PT, R174.reuse, 0x50, PT ;  /* 0x00000050ae00780c */ /* 0x040fe20003fa4270 */
[----:B------:R-:W4:Y:S01]  /*5f90*/  MUFU.TANH R175, R199 ;  /* 0x000000c700af7308 */ /* 0x000f220000002400 */
[----:B--2---:R-:W-:Y:S02]  /*5fa0*/  FSEL R198, R21, -INF , P4 ;  /* 0xff80000015c67808 */ /* 0x004fe40002000000 */
[----:B------:R-:W-:Y:S02]  /*5fb0*/  FMNMX.FTZ R21, R191, R20, !PT ;  /* 0x00000014bf157209 */ /* 0x000fe40007810000 */
[----:B------:R-:W-:-:S02]  /*5fc0*/  ISETP.GT.AND P3, PT, R174, 0x51, PT ;  /* 0x00000051ae00780c */ /* 0x000fc40003f64270 */
[----:B-1----:R-:W-:Y:S02]  /*5fd0*/  FSEL R162, R162, -INF , P5 ;  /* 0xff800000a2a27808 */ /* 0x002fe40002800000 */
[----:B------:R-:W-:Y:S02]  /*5fe0*/  FMNMX.FTZ R21, R198, R21, !PT ;  /* 0x00000015c6157209 */ /* 0x000fe40007810000 */
[----:B------:R-:W-:Y:S02]  /*5ff0*/  FMNMX.FTZ R20, R193, R166, !PT ;  /* 0x000000a6c1147209 */ /* 0x000fe40007810000 */
[----:B------:R-:W-:Y:S02]  /*6000*/  ISETP.GT.AND P4, PT, R174, 0x58, PT ;  /* 0x00000058ae00780c */ /* 0x000fe40003f84270 */
[----:B0-----:R-:W-:Y:S01]  /*6010*/  FSEL R163, R163, -INF , P3 ;  /* 0xff800000a3a37808 */ /* 0x001fe20001800000 */
[----:B------:R-:W0:Y:S01]  /*6020*/  SHFL.BFLY PT, R159, R20, 0x2, 0x1f ;  /* 0x0c401f00149f7f89 */ /* 0x000e2200000e0000 */
[----:B------:R-:W-:-:S02]  /*6030*/  FMNMX.FTZ R166, R162, R21, !PT ;  /* 0x00000015a2a67209 */ /* 0x000fc40007810000 */
[----:B------:R-:W-:Y:S02]  /*6040*/  ISETP.GT.AND P3, PT, R174, 0x59, PT ;  /* 0x00000059ae00780c */ /* 0x000fe40003f64270 */
[----:B---3--:R-:W-:Y:S02]  /*6050*/  FSEL R174, R158, -INF , P4 ;  /* 0xff8000009eae7808 */ /* 0x008fe40002000000 */
[----:B------:R-:W-:Y:S02]  /*6060*/  FMNMX.FTZ R21, R163, R166, !PT ;  /* 0x000000a6a3157209 */ /* 0x000fe40007810000 */
[----:B----4-:R-:W-:Y:S02]  /*6070*/  FSEL R175, R175, -INF , P3 ;  /* 0xff800000afaf7808 */ /* 0x010fe40001800000 */
[----:B------:R-:W-:-:S04]  /*6080*/  FMNMX.FTZ R158, R174, R21, !PT ;  /* 0x00000015ae9e7209 */ /* 0x000fc80007810000 */
[----:B------:R-:W-:-:S05]  /*6090*/  FMNMX.FTZ R158, R175, R158, !PT ;  /* 0x0000009eaf9e7209 */ /* 0x000fca0007810000 */
[----:B------:R-:W1:Y:S01]  /*60a0*/  SHFL.BFLY PT, R21, R158, 0x2, 0x1f ;  /* 0x0c401f009e157f89 */ /* 0x000e6200000e0000 */
[----:B0-----:R-:W-:-:S05]  /*60b0*/  FMNMX.FTZ R159, R20, R159, !PT ;  /* 0x0000009f149f7209 */ /* 0x001fca0007810000 */
[----:B------:R-:W0:Y:S01]  /*60c0*/  SHFL.BFLY PT, R20, R159, 0x1, 0x1f ;  /* 0x0c201f009f147f89 */ /* 0x000e2200000e0000 */
[----:B-1----:R-:W-:-:S05]  /*60d0*/  FMNMX.FTZ R166, R158, R21, !PT ;  /* 0x000000159ea67209 */ /* 0x002fca0007810000 */
[----:B------:R-:W1:Y:S01]  /*60e0*/  SHFL.BFLY PT, R21, R166, 0x1, 0x1f ;  /* 0x0c201f00a6157f89 */ /* 0x000e6200000e0000 */
[----:B0-----:R-:W-:-:S04]  /*60f0*/  FMNMX.FTZ R20, R159, R20, !PT ;  /* 0x000000149f147209 */ /* 0x001fc80007810000 */
        /* <DEDUP_REMOVED lines=8> */
[----:B-1----:R-:W-:Y:S01]  /*6180*/  FMNMX.FTZ R21, R166, R21, !PT ;  /* 0x00000015a6157209 */ /* 0x002fe20007810000 */
[--C-:B------:R-:W-:Y:S01]  /*6190*/  FFMA.FTZ R166, R152, UR6, -R178.reuse ;  /* 0x0000000698a67c23 */ /* 0x100fe200080108b2 */
[----:B------:R-:W-:Y:S01]  /*61a0*/  FSEL R152, R20, RZ, P3 ;  /* 0x000000ff14987208 */ /* 0x000fe20001800000 */
[----:B------:R0:W-:Y:S01]  /*61b0*/  MUFU.EX2 R158, R171 ;  /* 0x000000ab009e7308 */ /* 0x0001e20000000800 */
[C---:B------:R-:W-:Y:S01]  /*61c0*/  FSETP.NEU.FTZ.AND P4, PT, R21.reuse, -INF , PT ;  /* 0xff8000001500780b */ /* 0x040fe20003f9d000 */
[C---:B------:R-:W-:Y:S01]  /*61d0*/  FMUL.FTZ R199, R21.reuse, UR6 ;  /* 0x0000000615c77c20 */ /* 0x040fe20008410000 */
[----:B------:R-:W-:Y:S01]  /*61e0*/  FFMA.FTZ R160, R160, UR6, -R178 ;  /* 0x00000006a0a07c23 */ /* 0x000fe200080108b2 */
[----:B------:R-:W-:Y:S01]  /*61f0*/  FADD.FTZ R152, -R152, R209 ;  /* 0x000000d198987221 */ /* 0x000fe20000010100 */
[----:B------:R-:W-:Y:S01]  /*6200*/  FSEL R153, R21, RZ, P4 ;  /* 0x000000ff15997208 */ /* 0x000fe20002000000 */
[----:B------:R-:W-:Y:S01]  /*6210*/  VIADD R209, R235, 0x8 ;  /* 0x00000008ebd17836 */ /* 0x000fe20000000000 */
[----:B------:R-:W-:Y:S01]  /*6220*/  FSEL R199, R199, RZ, P4 ;  /* 0x000000ffc7c77208 */ /* 0x000fe20002000000 */
[----:B------:R-:W-:Y:S01]  /*6230*/  FMUL.FTZ R194, R152, UR6 ;  /* 0x0000000698c27c20 */ /* 0x000fe20008410000 */
[----:B------:R-:W-:-:S02]  /*6240*/  @!P2 VIADD R152, R187, 0x32440 ;  /* 0x00032440bb98a836 */ /* 0x000fc40000000000 */
[----:B------:R-:W-:Y:S01]  /*6250*/  FADD.FTZ R153, -R153, R210 ;  /* 0x000000d299997221 */ /* 0x000fe20000010100 */
[----:B------:R-:W1:Y:S01]  /*6260*/  MUFU.EX2 R159, R159 ;  /* 0x0000009f009f7308 */ /* 0x000e620000000800 */
[--C-:B0-----:R-:W-:Y:S01]  /*6270*/  FFMA.FTZ R171, R157, UR6, -R199.reuse ;  /* 0x000000069dab7c23 */ /* 0x101fe200080108c7 */
[----:B------:R-:W-:Y:S01]  /*6280*/  IADD3 R157, -R235, 0xb, RZ ;  /* 0x0000000beb9d7810 */ /* 0x000fe20007ffe1ff */
[----:B------:R-:W-:Y:S01]  /*6290*/  FMUL.FTZ R195, R153, UR6 ;  /* 0x0000000699c37c20 */ /* 0x000fe20008410000 */
[----:B------:R-:W-:Y:S01]  /*62a0*/  @!P2 PRMT R152, RZ, 0x654, R152 ;  /* 0x00000654ff98a816 */ /* 0x000fe20000000098 */
[--C-:B------:R-:W-:Y:S01]  /*62b0*/  FFMA.FTZ R179, R155, UR6, -R199.reuse ;  /* 0x000000069bb37c23 */ /* 0x100fe200080108c7 */
[--C-:B------:R-:W-:Y:S01]  /*62c0*/  FFMA.FTZ R182, R154, UR6, -R199.reuse ;  /* 0x000000069ab67c23 */ /* 0x100fe200080108c7 */
[--C-:B------:R-:W-:Y:S01]  /*62d0*/  FFMA.FTZ R186, R223, UR6, -R199.reuse ;  /* 0x00000006dfba7c23 */ /* 0x100fe200080108c7 */
[----:B------:R0:W-:Y:S06]  /*62e0*/  BAR.ARV R157, 0x100 ;  /* 0x0004009d0000751d */ /* 0x0001ec0000002000 */
[----:B------:R1:W-:Y:S01]  /*62f0*/  @!P2 SYNCS.ARRIVE.TRANS64.RED.A1T0 RZ, [R152+URZ], RZ ;  /* 0x000000ff98ffa9a7 */ /* 0x0003e2000810043f */
[----:B------:R-:W2:Y:S01]  /*6300*/  MUFU.EX2 R194, R194 ;  /* 0x000000c200c27308 */ /* 0x000ea20000000800 */
[----:B------:R3:W-:Y:S01]  /*6310*/  BAR.SYNC.DEFER_BLOCKING R209, 0x100 ;  /* 0x000400d10000751d */ /* 0x0007e20000010000 */
[--C-:B------:R-:W-:Y:S01]  /*6320*/  FFMA.FTZ R161, R161, UR6, -R178.reuse ;  /* 0x00000006a1a17c23 */ /* 0x100fe200080108b2 */
[--C-:B------:R-:W-:Y:S01]  /*6330*/  FFMA.FTZ R196, R196, UR6, -R199.reuse ;  /* 0x00000006c4c47c23 */ /* 0x100fe200080108c7 */
[--C-:B------:R-:W-:Y:S01]  /*6340*/  FFMA.FTZ R210, R216, UR6, -R199.reuse ;  /* 0x00000006d8d27c23 */ /* 0x100fe200080108c7 */
[--C-:B------:R-:W-:Y:S01]  /*6350*/  FFMA.FTZ R216, R217, UR6, -R199.reuse ;  /* 0x00000006d9d87c23 */ /* 0x100fe200080108c7 */
[--C-:B------:R-:W-:Y:S01]  /*6360*/  FFMA.FTZ R217, R220, UR6, -R199.reuse ;  /* 0x00000006dcd97c23 */ /* 0x100fe200080108c7 */
[----:B-1----:R-:W-:Y:S01]  /*6370*/  F2FP.F16.F32.PACK_AB R152, R159, R158 ;  /* 0x0000009e9f98723e */ /* 0x002fe200000000ff */
[----:B------:R-:W1:Y:S01]  /*6380*/  MUFU.EX2 R195, R195 ;  /* 0x000000c300c37308 */ /* 0x000e620000000800 */
[--C-:B---3--:R-:W-:Y:S01]  /*6390*/  FFMA.FTZ R209, R213, UR6, -R199.reuse ;  /* 0x00000006d5d17c23 */ /* 0x108fe200080108c7 */
[--C-:B------:R-:W-:Y:S01]  /*63a0*/  FFMA.FTZ R213, R222, UR6, -R199.reuse ;  /* 0x00000006ded57c23 */ /* 0x100fe200080108c7 */
[--C-:B------:R-:W-:Y:S01]  /*63b0*/  FFMA.FTZ R164, R164, UR6, -R178.reuse ;  /* 0x00000006a4a47c23 */ /* 0x100fe200080108b2 */
[--C-:B------:R-:W-:Y:S01]  /*63c0*/  FFMA.FTZ R165, R165, UR6, -R178.reuse ;  /* 0x00000006a5a57c23 */ /* 0x100fe200080108b2 */
[--C-:B------:R-:W-:Y:S01]  /*63d0*/  FFMA.FTZ R168, R168, UR6, -R178.reuse ;  /* 0x00000006a8a87c23 */ /* 0x100fe200080108b2 */
[--C-:B------:R-:W-:Y:S01]  /*63e0*/  FFMA.FTZ R169, R169, UR6, -R178.reuse ;  /* 0x00000006a9a97c23 */ /* 0x100fe200080108b2 */
[--C-:B------:R-:W-:Y:S01]  /*63f0*/  FFMA.FTZ R214, R214, UR6, -R199.reuse ;  /* 0x00000006d6d67c23 */ /* 0x100fe200080108c7 */
        /* <DEDUP_REMOVED lines=135> */
[----:B------:R-:W-:Y:S01]  /*6c70*/  MUFU.EX2 R156, R156 ;  /* 0x0000009c009c7308 */ /* 0x000fe20000000800 */
[----:B---3--:R-:W-:Y:S01]  /*6c80*/  F2FP.F16.F32.PACK_AB R153, R179, R171 ;  /* 0x000000abb399723e */ /* 0x008fe200000000ff */
[--C-:B------:R-:W-:Y:S01]  /*6c90*/  FFMA.FTZ R220, R221, UR6, -R199.reuse ;  /* 0x00000006dddc7c23 */ /* 0x100fe200080108c7 */
[----:B----4-:R-:W-:Y:S01]  /*6ca0*/  F2FP.F16.F32.PACK_AB R155, R186, R182 ;  /* 0x000000b6ba9b723e */ /* 0x010fe200000000ff */
[--C-:B------:R-:W-:Y:S01]  /*6cb0*/  FFMA.FTZ R172, R172, UR6, -R178.reuse ;  /* 0x00000006acac7c23 */ /* 0x100fe200080108b2 */
[--C-:B------:R-:W-:Y:S01]  /*6cc0*/  FFMA.FTZ R173, R173, UR6, -R178.reuse ;  /* 0x00000006adad7c23 */ /* 0x100fe200080108b2 */
[--C-:B------:R-:W-:Y:S01]  /*6cd0*/  FFMA.FTZ R176, R176, UR6, -R178.reuse ;  /* 0x00000006b0b07c23 */ /* 0x100fe200080108b2 */
[----:B------:R-:W-:Y:S01]  /*6ce0*/  WARPGROUP.ARRIVE ;  /* 0x00000000000079c5 */ /* 0x000fe20000000000 */
[----:B------:R-:W1:Y:S01]  /*6cf0*/  MUFU.EX2 R167, R167 ;  /* 0x000000a700a77308 */ /* 0x000e620000000800 */
[--C-:B------:R-:W-:Y:S01]  /*6d00*/  FFMA.FTZ R177, R177, UR6, -R178.reuse ;  /* 0x00000006b1b17c23 */ /* 0x100fe200080108b2 */
[--C-:B------:R-:W-:Y:S01]  /*6d10*/  FFMA.FTZ R197, R197, UR6, -R199.reuse ;  /* 0x00000006c5c57c23 */ /* 0x100fe200080108c7 */
[--C-:B------:R-:W-:Y:S01]  /*6d20*/  FFMA.FTZ R211, R211, UR6, -R199.reuse ;  /* 0x00000006d3d37c23 */ /* 0x100fe200080108c7 */
[--C-:B------:R-:W-:Y:S01]  /*6d30*/  FFMA.FTZ R212, R212, UR6, -R199.reuse ;  /* 0x00000006d4d47c23 */ /* 0x100fe200080108c7 */
[----:B------:R-:W-:Y:S01]  /*6d40*/  HGMMA.64x256x16.F32 R24, R152, gdesc[UR8].tnspB, R24, gsb0 ;  /* 0x43e0000898187df0 */ /* 0x000fe20008000818 */
[----:B------:R-:W-:Y:S01]  /*6d50*/  UIADD3 UR10, UR4, 0x80, URZ ;  /* 0x00000080040a7890 */ /* 0x000fe2000fffe03f */
[--C-:B------:R-:W-:Y:S01]  /*6d60*/  FFMA.FTZ R215, R215, UR6, -R199.reuse ;  /* 0x00000006d7d77c23 */ /* 0x100fe200080108c7 */
[----:B------:R-:W-:Y:S01]  /*6d70*/  MUFU.EX2 R160, R160 ;  /* 0x000000a000a07308 */ /* 0x000fe20000000800 */
[----:B------:R-:W-:Y:S01]  /*6d80*/  UMOV UR11, 0x40000040 ;  /* 0x40000040000b7882 */ /* 0x000fe20000000000 */
        /* <DEDUP_REMOVED lines=20> */
[----:B------:R-:W-:Y:S01]  /*6ed0*/  ISETP.GT.AND P3, PT, R13, R208, PT ;  /* 0x000000d00d00720c */ /* 0x000fe20003f64270 */
[----:B------:R-:W-:Y:S01]  /*6ee0*/  @!P2 VIADD R187, R187, 0x32460 ;  /* 0x00032460bbbba836 */ /* 0x000fe20000000000 */
[----:B------:R-:W2:Y:S01]  /*6ef0*/  MUFU.EX2 R209, R209 ;  /* 0x000000d100d17308 */ /* 0x000ea20000000800 */
[----:B------:R-:W-:Y:S01]  /*6f00*/  FADD.FTZ R159, R159, R0 ;  /* 0x000000009f9f7221 */ /* 0x000fe20000010000 */
[----:B------:R-:W-:Y:S01]  /*6f10*/  FADD.FTZ R179, R179, R12 ;  /* 0x0000000cb3b37221 */ /* 0x000fe20000010000 */
[----:B------:R-:W-:Y:S01]  /*6f20*/  VIADD R13, R13, 0xffffffff ;  /* 0xffffffff0d0d7836 */ /* 0x000fe20000000000 */
[----:B------:R-:W-:Y:S01]  /*6f30*/  @!P2 PRMT R187, RZ, 0x654, R187 ;  /* 0x00000654ffbba816 */ /* 0x000fe200000000bb */
[----:B------:R-:W-:Y:S01]  /*6f40*/  FADD.FTZ R159, R166, R159 ;  /* 0x0000009fa69f7221 */ /* 0x000fe20000010000 */
[----:B------:R-:W-:-:S02]  /*6f50*/  FADD.FTZ R179, R182, R179 ;  /* 0x000000b3b6b37221 */ /* 0x000fc40000010000 */
[----:B------:R-:W-:Y:S01]  /*6f60*/  MUFU.EX2 R210, R210 ;  /* 0x000000d200d27308 */ /* 0x000fe20000000800 */
[----:B------:R-:W-:Y:S01]  /*6f70*/  FADD.FTZ R159, R170, R159 ;  /* 0x0000009faa9f7221 */ /* 0x000fe20000010000 */
[----:B------:R-:W-:-:S06]  /*6f80*/  FADD.FTZ R179, R186, R179 ;  /* 0x000000b3bab37221 */ /* 0x000fcc0000010000 */
[----:B------:R-:W3:Y:S08]  /*6f90*/  MUFU.EX2 R213, R213 ;  /* 0x000000d500d57308 */ /* 0x000ef00000000800 */
[----:B------:R-:W-:Y:S08]  /*6fa0*/  MUFU.EX2 R164, R164 ;  /* 0x000000a400a47308 */ /* 0x000ff00000000800 */
[----:B------:R-:W-:Y:S08]  /*6fb0*/  MUFU.EX2 R165, R165 ;  /* 0x000000a500a57308 */ /* 0x000ff00000000800 */
[----:B------:R-:W-:Y:S08]  /*6fc0*/  MUFU.EX2 R168, R168 ;  /* 0x000000a800a87308 */ /* 0x000ff00000000800 */
[----:B------:R-:W-:Y:S08]  /*6fd0*/  MUFU.EX2 R169, R169 ;  /* 0x000000a900a97308 */ /* 0x000ff00000000800 */
[----:B------:R-:W4:Y:S08]  /*6fe0*/  MUFU.EX2 R214, R214 ;  /* 0x000000d600d67308 */ /* 0x000f300000000800 */
[----:B------:R-:W5:Y:S08]  /*6ff0*/  MUFU.EX2 R216, R216 ;  /* 0x000000d800d87308 */ /* 0x000f700000000800 */
[----:B------:R-:W-:Y:S08]  /*7000*/  MUFU.EX2 R217, R217 ;  /* 0x000000d900d97308 */ /* 0x000ff00000000800 */
[----:B------:R-:W0:Y:S08]  /*7010*/  MUFU.EX2 R220, R220 ;  /* 0x000000dc00dc7308 */ /* 0x000e300000000800 */
[----:B------:R-:W-:Y:S08]  /*7020*/  MUFU.EX2 R172, R172 ;  /* 0x000000ac00ac7308 */ /* 0x000ff00000000800 */
[----:B------:R-:W-:Y:S08]  /*7030*/  MUFU.EX2 R173, R173 ;  /* 0x000000ad00ad7308 */ /* 0x000ff00000000800 */
[----:B------:R-:W-:Y:S08]  /*7040*/  MUFU.EX2 R176, R176 ;  /* 0x000000b000b07308 */ /* 0x000ff00000000800 */
[----:B------:R-:W-:Y:S08]  /*7050*/  MUFU.EX2 R177, R177 ;  /* 0x000000b100b17308 */ /* 0x000ff00000000800 */
[----:B------:R-:W0:Y:S08]  /*7060*/  MUFU.EX2 R197, R197 ;  /* 0x000000c500c57308 */ /* 0x000e300000000800 */
        /* <DEDUP_REMOVED lines=14> */
[----:B------:R-:W-:Y:S01]  /*7150*/  MUFU.EX2 R193, R193 ;  /* 0x000000c100c17308 */ /* 0x000fe20000000800 */
[----:B------:R-:W-:-:S02]  /*7160*/  WARPGROUP.DEPBAR.LE gsb0, 0x0 ;  /* 0x00008000000079c5 */ /* 0x000fc40000010000 */
[----:B-1----:R-:W-:Y:S01]  /*7170*/  F2FP.F16.F32.PACK_AB R152, R167, R156 ;  /* 0x0000009ca798723e */ /* 0x002fe200000000ff */
        /* <DEDUP_REMOVED lines=9> */
[----:B------:R-:W1:Y:S01]  /*7210*/  MUFU.EX2 R163, R163 ;  /* 0x000000a300a37308 */ /* 0x000e620000000800 */
[----:B------:R-:W-:Y:S01]  /*7220*/  FADD.FTZ R160, R160, R167 ;  /* 0x000000a7a0a07221 */ /* 0x000fe20000010000 */
[----:B------:R-:W-:Y:S01]  /*7230*/  FADD.FTZ R210, R210, R209 ;  /* 0x000000d1d2d27221 */ /* 0x000fe20000010000 */
[----:B------:R-:W-:-:S02]  /*7240*/  IMAD.MOV.U32 R209, RZ, RZ, R20 ;  /* 0x000000ffffd17224 */ /* 0x000fc400078e0014 */
[----:B------:R-:W-:Y:S01]  /*7250*/  HGMMA.64x256x16.F32 R24, R152, gdesc[UR8].tnspB, R24, gsb0 ;  /* 0x43e0000898187df0 */ /* 0x000fe20008000818 */
[----:B------:R-:W-:Y:S01]  /*7260*/  UIADD3 UR10, UR4, 0x100, URZ ;  /* 0x00000100040a7890 */ /* 0x000fe2000fffe03f */
[----:B------:R-:W-:Y:S01]  /*7270*/  FADD.FTZ R161, R161, R160 ;  /* 0x000000a0a1a17221 */ /* 0x000fe20000010000 */
[----:B------:R-:W-:Y:S01]  /*7280*/  UMOV UR11, 0x40000040 ;  /* 0x40000040000b7882 */ /* 0x000fe20000000000 */
[----:B------:R-:W-:Y:S01]  /*7290*/  MUFU.EX2 R174, R174 ;  /* 0x000000ae00ae7308 */ /* 0x000fe20000000800 */
[----:B------:R-:W-:Y:S01]  /*72a0*/  FADD.FTZ R213, R213, R210 ;  /* 0x000000d2d5d57221 */ /* 0x000fe20000010000 */
[----:B------:R-:W-:-:S03]  /*72b0*/  IMAD.MOV.U32 R210, RZ, RZ, R21 ;  /* 0x000000ffffd27224 */ /* 0x000fc600078e0015 */
[----:B----4-:R-:W-:-:S03]  /*72c0*/  FADD.FTZ R213, R214, R213 ;  /* 0x000000d5d6d57221 */ /* 0x010fc60000010000 */
[----:B------:R-:W2:Y:S01]  /*72d0*/  MUFU.EX2 R175, R175 ;  /* 0x000000af00af7308 */ /* 0x000ea20000000800 */
[----:B------:R-:W-:Y:S02]  /*72e0*/  WARPGROUP.DEPBAR.LE gsb0, 0x0 ;  /* 0x00008000000079c5 */ /* 0x000fe40000010000 */
[----:B------:R-:W-:Y:S01]  /*72f0*/  F2FP.F16.F32.PACK_AB R152, R165, R164 ;  /* 0x000000a4a598723e */ /* 0x000fe200000000ff */
[----:B------:R-:W-:Y:S01]  /*7300*/  FADD.FTZ R164, R164, R161 ;  /* 0x000000a1a4a47221 */ /* 0x000fe20000010000 */
[C---:B-----5:R-:W-:Y:S01]  /*7310*/  F2FP.F16.F32.PACK_AB R153, R216.reuse, R214 ;  /* 0x000000d6d899723e */ /* 0x060fe200000000ff */
        /* <DEDUP_REMOVED lines=16> */
[C---:B------:R-:W-:Y:S01]  /*7420*/  F2FP.F16.F32.PACK_AB R153, R211.reuse, R197 ;  /* 0x000000c5d399723e */ /* 0x040fe200000000ff */
[----:B------:R-:W-:Y:S01]  /*7430*/  FADD.FTZ R211, R211, R220 ;  /* 0x000000dcd3d37221 */ /* 0x000fe20000010000 */
[----:B------:R-:W-:Y:S01]  /*7440*/  F2FP.F16.F32.PACK_AB R154, R177, R176 ;  /* 0x000000b0b19a723e */ /* 0x000fe200000000ff */
[----:B------:R-:W-:Y:S01]  /*7450*/  FADD.FTZ R173, R173, R172 ;  /* 0x000000acadad7221 */ /* 0x000fe20000010000 */
[C---:B------:R-:W-:Y:S01]  /*7460*/  F2FP.F16.F32.PACK_AB R155, R215.reuse, R212 ;  /* 0x000000d4d79b723e */ /* 0x040fe200000000ff */
[----:B------:R-:W-:Y:S02]  /*7470*/  FADD.FTZ R212, R212, R211 ;  /* 0x000000d3d4d47221 */ /* 0x000fe40000010000 */
[----:B------:R-:W-:Y:S01]  /*7480*/  FADD.FTZ R176, R176, R173 ;  /* 0x000000adb0b07221 */ /* 0x000fe20000010000 */
[----:B------:R-:W-:Y:S01]  /*7490*/  WARPGROUP.ARRIVE ;  /* 0x00000000000079c5 */ /* 0x000fe20000000000 */
[----:B------:R-:W-:-:S02]  /*74a0*/  FADD.FTZ R212, R215, R212 ;  /* 0x000000d4d7d47221 */ /* 0x000fc40000010000 */
        /* <DEDUP_REMOVED lines=24> */
[----:B-1----:R-:W-:Y:S01]  /*7630*/  F2FP.F16.F32.PACK_AB R153, R163, R162 ;  /* 0x000000a2a399723e */ /* 0x002fe200000000ff */
        /* <DEDUP_REMOVED lines=14> */
.L_x_13615:
[----:B------:R-:W-:-:S13]  /*7720*/  ISETP.GE.AND P1, PT, R13, RZ, PT ;  /* 0x000000ff0d00720c */ /* 0x000fda0003f26270 */
[----:B------:R-:W-:Y:S05]  /*7730*/  @!P1 BRA `(.L_x_13625) ;  /* 0x0000002800489947 */ /* 0x000fea0003800000 */
[----:B------:R-:W-:Y:S01]  /*7740*/  IMAD.MOV.U32 R209, RZ, RZ, R21 ;  /* 0x000000ffffd17224 */ /* 0x000fe200078e0015 */
[----:B------:R-:W-:Y:S01]  /*7750*/  ULDC UR4, c[0x0][0xad0] ;  /* 0x0002b40000047ab9 */ /* 0x000fe20000000800 */
[----:B------:R-:W-:-:S07]  /*7760*/  IMAD.MOV.U32 R208, RZ, RZ, R20 ;  /* 0x000000ffffd07224 */ /* 0x000fce00078e0014 */
.L_x_13634:
[----:B------:R-:W-:-:S04]  /*7770*/  UIADD3 UR36, UR36, 0x1, URZ ;  /* 0x0000000124247890 */ /* 0x000fc8000fffe03f */
[----:B------:R-:W-:-:S04]  /*7780*/  UISETP.NE.AND UP0, UPT, UR36, 0x2, UPT ;  /* 0x000000022400788c */ /* 0x000fc8000bf05270 */
[----:B------:R-:W-:Y:S02]  /*7790*/  USEL UR5, URZ, 0x1, UP0 ;  /* 0x000000013f057887 */ /* 0x000fe40008000000 */
[----:B------:R-:W-:Y:S02]  /*77a0*/  USEL UR36, UR36, URZ, UP0 ;  /* 0x0000003f24247287 */ /* 0x000fe40008000000 */
[----:B------:R-:W-:Y:S01]  /*77b0*/  ULOP3.LUT UR37, UR37, UR5, URZ, 0x3c, !UPT ;  /* 0x0000000525257292 */ /* 0x000fe2000f8e3c3f */
[----:B-1----:R-:W-:Y:S11]  /*77c0*/  @!P0 BRA `(.L_x_13626) ;  /* 0x0000000000048947 */ /* 0x002ff60003800000 */
[----:B------:R-:W-:Y:S01]  /*77d0*/  BPT.TRAP 0x1 ;  /* 0x000000040000795c */ /* 0x000fe20000300000 */
.L_x_13626:
        /* <DEDUP_REMOVED lines=9> */
.L_x_13627:
[----:B--2---:R-:W-:Y:S05]  /*7870*/  @P1 BRA `(.L_x_13628) ;  /* 0x0000000000081947 */ /* 0x004fea0003800000 */
[----:B------:R-:W2:Y:S02]  /*7880*/  SYNCS.PHASECHK.TRANS64.TRYWAIT P1, [UR5+0x32430], R20 ;  /* 0x03243014ff0075a7 */ /* 0x000ea40008020145 */
[----:B--2---:R-:W-:Y:S05]  /*7890*/  @!P1 BRA `(.L_x_13629) ;  /* 0x000000b000f09947 */ /* 0x004fea0003800000 */
.L_x_13628:
[----:B------:R-:W-:Y:S01]  /*78a0*/  R2UR UR52, R22 ;  /* 0x00000000163472ca */ /* 0x000fe200000e0000 */
[----:B------:R-:W-:Y:S01]  /*78b0*/  UIMAD UR6, UR36, 0x300, UR60 ;  /* 0x00000300240678a4 */ /* 0x000fe2000f8e023c */
[----:B------:R-:W-:Y:S01]  /*78c0*/  R2UR UR53, R23 ;  /* 0x00000000173572ca */ /* 0x000fe200000e0000 */
[----:B0-----:R-:W-:Y:S01]  /*78d0*/  WARPGROUP.ARRIVE ;  /* 0x00000000000079c5 */ /* 0x001fe20000000000 */
        /* <DEDUP_REMOVED lines=27> */
.L_x_13630:
[----:B------:R0:W3:Y:S01]  /*7a90*/  SYNCS.PHASECHK.TRANS64.TRYWAIT P1, [UR5+0x32450], R20 ;  /* 0x03245014ff0075a7 */ /* 0x0000e20008020145 */
[----:B------:R-:W-:Y:S05]  /*7aa0*/  @!P0 BRA `(.L_x_13631) ;  /* 0x0000000000048947 */ /* 0x000fea0003800000 */
[----:B------:R-:W-:Y:S01]  /*7ab0*/  BPT.TRAP 0x1 ;  /* 0x000000040000795c */ /* 0x000fe20000300000 */
.L_x_13631:
[----:B---3--:R-:W-:Y:S05]  /*7ac0*/  @P1 BRA `(.L_x_13632) ;  /* 0x0000000000081947 */ /* 0x008fea0003800000 */
[----:B------:R-:W3:Y:S02]  /*7ad0*/  SYNCS.PHASECHK.TRANS64.TRYWAIT P1, [UR5+0x32450], R20 ;  /* 0x03245014ff0075a7 */ /* 0x000ee40008020145 */
[----:B---3--:R-:W-:Y:S05]  /*7ae0*/  @!P1 BRA `(.L_x_13633) ;  /* 0x000000b000749947 */ /* 0x008fea0003800000 */
.L_x_13632:
        /* <DEDUP_REMOVED lines=10> */
[C---:B------:R-:W-:Y:S01]  /*7b90*/  ISETP.GT.AND P1, PT, R13.reuse, RZ, PT ;  /* 0x000000ff0d00720c */ /* 0x040fe20003f24270 */
[----:B------:R-:W-:Y:S01]  /*7ba0*/  UMOV UR15, 0x40000040 ;  /* 0x40000040000f7882 */ /* 0x000fe20000000000 */
[----:B------:R-:W-:Y:S01]  /*7bb0*/  UIADD3 UR18, UR6, 0x306, URZ ;  /* 0x0000030606127890 */ /* 0x000fe2000fffe03f */
[----:B------:R-:W-:Y:S01]  /*7bc0*/  VIADD R13, R13, 0xffffffff ;  /* 0xffffffff0d0d7836 */ /* 0x000fe20000000000 */
        /* <DEDUP_REMOVED lines=85> */
[----:B--2---:R-:W-:Y:S01]  /*8120*/  FMUL.FTZ R21, R152, UR4 ;  /* 0x0000000498157c20 */ /* 0x004fe20008410000 */
        /* <DEDUP_REMOVED lines=99> */
[----:B------:R-:W-:-:S05]  /*8760*/  FMUL.FTZ R196, R195, UR4 ;  /* 0x00000004c3c47c20 */ /* 0x000fca0008410000 */
        /* <DEDUP_REMOVED lines=38> */
[----:B-1----:R-:W-:-:S05]  /*89d0*/  FMNMX.FTZ R194, R193, R194, !PT ;  /* 0x000000c2c1c27209 */ /* 0x002fca0007810000 */
[----:B------:R-:W1:Y:S02]  /*89e0*/  SHFL.BFLY PT, R197, R194, 0x2, 0x1f ;  /* 0x0c401f00c2c57f89 */ /* 0x000e6400000e0000 */
[----:B------:R-:W3:Y:S01]  /*89f0*/  MUFU.TANH R212, R212 ;  /* 0x000000d400d47308 */ /* 0x000ee20000002400 */
[----:B--2---:R-:W-:-:S04]  /*8a00*/  FMNMX.FTZ R195, R196, R195, !PT ;  /* 0x000000c3c4c37209 */ /* 0x004fc80007810000 */
[----:B0-----:R-:W-:-:S04]  /*8a10*/  FMNMX.FTZ R195, R198, R195, !PT ;  /* 0x000000c3c6c37209 */ /* 0x001fc80007810000 */
[----:B---3--:R-:W-:-:S05]  /*8a20*/  FMNMX.FTZ R195, R212, R195, !PT ;  /* 0x000000c3d4c37209 */ /* 0x008fca0007810000 */
[----:B------:R-:W0:Y:S01]  /*8a30*/  SHFL.BFLY PT, R214, R195, 0x2, 0x1f ;  /* 0x0c401f00c3d67f89 */ /* 0x000e2200000e0000 */
[----:B-1----:R-:W-:-:S05]  /*8a40*/  FMNMX.FTZ R197, R194, R197, !PT ;  /* 0x000000c5c2c57209 */ /* 0x002fca0007810000 */
[----:B------:R-:W1:Y:S01]  /*8a50*/  SHFL.BFLY PT, R20, R197, 0x1, 0x1f ;  /* 0x0c201f00c5147f89 */ /* 0x000e6200000e0000 */
[----:B0-----:R-:W-:-:S05]  /*8a60*/  FMNMX.FTZ R214, R195, R214, !PT ;  /* 0x000000d6c3d67209 */ /* 0x001fca0007810000 */
[----:B------:R-:W0:Y:S01]  /*8a70*/  SHFL.BFLY PT, R199, R214, 0x1, 0x1f ;  /* 0x0c201f00d6c77f89 */ /* 0x000e2200000e0000 */
[----:B-1----:R-:W-:-:S05]  /*8a80*/  FMNMX.FTZ R20, R197, R20, !PT ;  /* 0x00000014c5147209 */ /* 0x002fca0007810000 */
[C---:B------:R-:W-:Y:S01]  /*8a90*/  FADD.FTZ R194, -R20.reuse, R208 ;  /* 0x000000d014c27221 */ /* 0x040fe20000010100 */
[----:B------:R-:W-:-:S03]  /*8aa0*/  FMUL.FTZ R208, R20, UR6 ;  /* 0x0000000614d07c20 */ /* 0x000fc60008410000 */
[----:B------:R-:W-:Y:S01]  /*8ab0*/  FMUL.FTZ R194, R194, UR6 ;  /* 0x00000006c2c27c20 */ /* 0x000fe20008410000 */
[--C-:B------:R-:W-:Y:S01]  /*8ac0*/  FFMA.FTZ R215, R21, UR6, -R208.reuse ;  /* 0x0000000615d77c23 */ /* 0x100fe200080108d0 */
[--C-:B------:R-:W-:Y:S01]  /*8ad0*/  FFMA.FTZ R197, R152, UR6, -R208.reuse ;  /* 0x0000000698c57c23 */ /* 0x100fe200080108d0 */
[--C-:B------:R-:W-:Y:S01]  /*8ae0*/  FFMA.FTZ R213, R157, UR6, -R208.reuse ;  /* 0x000000069dd57c23 */ /* 0x100fe200080108d0 */
[----:B------:R-:W-:Y:S01]  /*8af0*/  IADD3 R157, -R220, 0xb, RZ ;  /* 0x0000000bdc9d7810 */ /* 0x000fe20007ffe1ff */
        /* <DEDUP_REMOVED lines=9> */
[----:B0-----:R-:W-:Y:S01]  /*8b90*/  FMNMX.FTZ R21, R214, R199, !PT ;  /* 0x000000c7d6157209 */ /* 0x001fe20007810000 */
[----:B-1----:R-:W-:Y:S01]  /*8ba0*/  IMAD.U32 R215, RZ, RZ, UR5 ;  /* 0x00000005ffd77e24 */ /* 0x002fe2000f8e00ff */
[----:B------:R-:W-:Y:S01]  /*8bb0*/  UIMAD UR5, UR36, 0xc00, UR7 ;  /* 0x00000c00240578a4 */ /* 0x000fe2000f8e0207 */
[--C-:B------:R-:W-:Y:S01]  /*8bc0*/  FFMA.FTZ R169, R169, UR6, -R208.reuse ;  /* 0x00000006a9a97c23 */ /* 0x100fe200080108d0 */
[--C-:B------:R-:W-:Y:S01]  /*8bd0*/  FFMA.FTZ R171, R171, UR6, -R208.reuse ;  /* 0x00000006abab7c23 */ /* 0x100fe200080108d0 */
[C---:B------:R-:W-:Y:S01]  /*8be0*/  FADD.FTZ R152, -R21.reuse, R209 ;  /* 0x000000d115987221 */ /* 0x040fe20000010100 */
[----:B------:R-:W-:Y:S01]  /*8bf0*/  FMUL.FTZ R217, R21, UR6 ;  /* 0x0000000615d97c20 */ /* 0x000fe20008410000 */
[----:B------:R-:W-:Y:S01]  /*8c00*/  MUFU.EX2 R197, R197 ;  /* 0x000000c500c57308 */ /* 0x000fe20000000800 */
[----:B------:R-:W-:Y:S01]  /*8c10*/  FFMA.FTZ R170, R170, UR6, -R208 ;  /* 0x00000006aaaa7c23 */ /* 0x000fe200080108d0 */
[----:B------:R-:W-:Y:S01]  /*8c20*/  FMUL.FTZ R209, R152, UR6 ;  /* 0x0000000698d17c20 */ /* 0x000fe20008410000 */
[----:B------:R-:W-:-:S02]  /*8c30*/  @!P2 VIADD R152, R215, 0x32440 ;  /* 0x00032440d798a836 */ /* 0x000fc40000000000 */
[--C-:B------:R-:W-:Y:S01]  /*8c40*/  FFMA.FTZ R214, R153, UR6, -R217.reuse ;  /* 0x0000000699d67c23 */ /* 0x100fe200080108d9 */
[----:B------:R-:W-:Y:S02]  /*8c50*/  VIADD R153, R220, 0x8 ;  /* 0x00000008dc997836 */ /* 0x000fe40000000000 */
[--C-:B------:R-:W-:Y:S01]  /*8c60*/  FFMA.FTZ R216, R154, UR6, -R217.reuse ;  /* 0x000000069ad87c23 */ /* 0x100fe200080108d9 */
[--C-:B------:R-:W-:Y:S01]  /*8c70*/  FFMA.FTZ R210, R210, UR6, -R217.reuse ;  /* 0x00000006d2d27c23 */ /* 0x100fe200080108d9 */
[----:B------:R-:W-:Y:S01]  /*8c80*/  @!P2 PRMT R152, RZ, 0x654, R152 ;  /* 0x00000654ff98a816 */ /* 0x000fe20000000098 */
[--C-:B------:R-:W-:Y:S01]  /*8c90*/  FFMA.FTZ R211, R211, UR6, -R217.reuse ;  /* 0x00000006d3d37c23 */ /* 0x100fe200080108d9 */
[----:B------:R1:W-:Y:S06]  /*8ca0*/  BAR.ARV R157, 0x100 ;  /* 0x0004009d0000751d */ /* 0x0003ec0000002000 */
[----:B------:R0:W-:Y:S01]  /*8cb0*/  @!P2 SYNCS.ARRIVE.TRANS64.RED.A1T0 RZ, [R152+URZ], RZ ;  /* 0x000000ff98ffa9a7 */ /* 0x0001e2000810043f */
        /* <DEDUP_REMOVED lines=136> */
[----:B0-----:R-:W-:Y:S01]  /*9540*/  F2FP.F16.F32.PACK_AB R152, R197, R195 ;  /* 0x000000c3c598723e */ /* 0x001fe200000000ff */
[----:B------:R-:W-:Y:S01]  /*9550*/  UMOV UR10, UR5 ;  /* 0x00000005000a7c82 */ /* 0x000fe20008000000 */
[----:B--2---:R-:W-:Y:S01]  /*9560*/  F2FP.F16.F32.PACK_AB R154, R213, R199 ;  /* 0x000000c7d59a723e */ /* 0x004fe200000000ff */
[--C-:B------:R-:W-:Y:S01]  /*9570*/  FFMA.FTZ R159, R159, UR6, -R217.reuse ;  /* 0x000000069f9f7c23 */ /* 0x100fe200080108d9 */
[----:B----4-:R-:W-:Y:S01]  /*9580*/  F2FP.F16.F32.PACK_AB R153, R216, R214 ;  /* 0x000000d6d899723e */ /* 0x010fe200000000ff */
[--C-:B------:R-:W-:Y:S01]  /*9590*/  FFMA.FTZ R160, R160, UR6, -R217.reuse ;  /* 0x00000006a0a07c23 */ /* 0x100fe200080108d9 */
[----:B-----5:R-:W-:Y:S01]  /*95a0*/  F2FP.F16.F32.PACK_AB R155, R211, R210 ;  /* 0x000000d2d39b723e */ /* 0x020fe200000000ff */
[--C-:B------:R-:W-:Y:S01]  /*95b0*/  FFMA.FTZ R165, R165, UR6, -R217.reuse ;  /* 0x00000006a5a57c23 */ /* 0x100fe200080108d9 */
[--C-:B------:R-:W-:Y:S01]  /*95c0*/  FFMA.FTZ R167, R167, UR6, -R217.reuse ;  /* 0x00000006a7a77c23 */ /* 0x100fe200080108d9 */
[----:B------:R-:W0:Y:S01]  /*95d0*/  MUFU.EX2 R156, R156 ;  /* 0x0000009c009c7308 */ /* 0x000e220000000800 */
[----:B------:R-:W-:Y:S01]  /*95e0*/  WARPGROUP.ARRIVE ;  /* 0x00000000000079c5 */ /* 0x000fe20000000000 */
[--C-:B------:R-:W-:Y:S01]  /*95f0*/  FFMA.FTZ R166, R166, UR6, -R217.reuse ;  /* 0x00000006a6a67c23 */ /* 0x100fe200080108d9 */
[--C-:B------:R-:W-:Y:S01]  /*9600*/  FFMA.FTZ R168, R168, UR6, -R217.reuse ;  /* 0x00000006a8a87c23 */ /* 0x100fe200080108d9 */
[--C-:B------:R-:W-:Y:S01]  /*9610*/  FFMA.FTZ R173, R173, UR6, -R217.reuse ;  /* 0x00000006adad7c23 */ /* 0x100fe200080108d9 */
[--C-:B------:R-:W-:Y:S01]  /*9620*/  FFMA.FTZ R175, R175, UR6, -R217.reuse ;  /* 0x00000006afaf7c23 */ /* 0x100fe200080108d9 */
[--C-:B------:R-:W-:Y:S01]  /*9630*/  FFMA.FTZ R172, R172, UR6, -R208.reuse ;  /* 0x00000006acac7c23 */ /* 0x100fe200080108d0 */
[----:B------:R-:W-:Y:S01]  /*9640*/  HGMMA.64x256x16.F32 R24, R152, gdesc[UR8].tnspB, R24, gsb0 ;  /* 0x43e0000898187df0 */ /* 0x000fe20008000818 */
[----:B------:R-:W2:Y:S01]  /*9650*/  MUFU.EX2 R158, R158 ;  /* 0x0000009e009e7308 */ /* 0x000ea20000000800 */
[----:B------:R-:W-:Y:S01]  /*9660*/  UIADD3 UR10, UR5, 0x80, URZ ;  /* 0x00000080050a7890 */ /* 0x000fe2000fffe03f */
[--C-:B------:R-:W-:Y:S01]  /*9670*/  FFMA.FTZ R177, R177, UR6, -R208.reuse ;  /* 0x00000006b1b17c23 */ /* 0x100fe200080108d0 */
[----:B------:R-:W-:Y:S01]  /*9680*/  UMOV UR11, 0x40000040 ;  /* 0x40000040000b7882 */ /* 0x000fe20000000000 */
        /* <DEDUP_REMOVED lines=12> */
[----:B------:R-:W3:Y:S01]  /*9750*/  MUFU.EX2 R163, R163 ;  /* 0x000000a300a37308 */ /* 0x000ee20000000800 */
        /* <DEDUP_REMOVED lines=11> */
[----:B------:R-:W-:Y:S01]  /*9810*/  FFMA.FTZ R0, R194, R0, R195 ;  /* 0x00000000c2007223 */ /* 0x000fe200000100c3 */
[----:B------:R-:W-:Y:S01]  /*9820*/  FFMA.FTZ R209, R209, R12, R214 ;  /* 0x0000000cd1d17223 */ /* 0x000fe200000100d6 */
[----:B------:R-:W-:-:S02]  /*9830*/  @!P2 VIADD R215, R215, 0x32460 ;  /* 0x00032460d7d7a836 */ /* 0x000fc40000000000 */
[----:B------:R-:W4:Y:S01]  /*9840*/  MUFU.EX2 R160, R160 ;  /* 0x000000a000a07308 */ /* 0x000f220000000800 */
[----:B------:R-:W-:Y:S01]  /*9850*/  FADD.FTZ R0, R197, R0 ;  /* 0x00000000c5007221 */ /* 0x000fe20000010000 */
[----:B------:R-:W-:Y:S01]  /*9860*/  FADD.FTZ R209, R216, R209 ;  /* 0x000000d1d8d17221 */ /* 0x000fe20000010000 */
[----:B------:R-:W-:Y:S01]  /*9870*/  @!P2 PRMT R215, RZ, 0x654, R215 ;  /* 0x00000654ffd7a816 */ /* 0x000fe200000000d7 */
[----:B------:R-:W-:Y:S02]  /*9880*/  IMAD.MOV.U32 R208, RZ, RZ, R20 ;  /* 0x000000ffffd07224 */ /* 0x000fe400078e0014 */
[----:B------:R-:W-:Y:S01]  /*9890*/  FADD.FTZ R0, R199, R0 ;  /* 0x00000000c7007221 */ /* 0x000fe20000010000 */
[----:B------:R-:W-:Y:S01]  /*98a0*/  FADD.FTZ R210, R210, R209 ;  /* 0x000000d1d2d27221 */ /* 0x000fe20000010000 */
[----:B------:R-:W-:Y:S01]  /*98b0*/  IMAD.MOV.U32 R209, RZ, RZ, R21 ;  /* 0x000000ffffd17224 */ /* 0x000fe200078e0015 */
[----:B------:R-:W-:Y:S01]  /*98c0*/  MUFU.EX2 R165, R165 ;  /* 0x000000a500a57308 */ /* 0x000fe20000000800 */
[----:B------:R-:W-:Y:S01]  /*98d0*/  FADD.FTZ R213, R213, R0 ;  /* 0x00000000d5d57221 */ /* 0x000fe20000010000 */
[----:B------:R-:W-:-:S03]  /*98e0*/  FADD.FTZ R210, R211, R210 ;  /* 0x000000d2d3d27221 */ /* 0x000fc60000010000 */
[----:B0-----:R-:W-:-:S03]  /*98f0*/  FADD.FTZ R213, R156, R213 ;  /* 0x000000d59cd57221 */ /* 0x001fc60000010000 */
[----:B------:R-:W0:Y:S08]  /*9900*/  MUFU.EX2 R167, R167 ;  /* 0x000000a700a77308 */ /* 0x000e300000000800 */
[----:B------:R-:W5:Y:S08]  /*9910*/  MUFU.EX2 R162, R162 ;  /* 0x000000a200a27308 */ /* 0x000f700000000800 */
[----:B------:R-:W-:Y:S08]  /*9920*/  MUFU.EX2 R164, R164 ;  /* 0x000000a400a47308 */ /* 0x000ff00000000800 */
[----:B------:R-:W-:Y:S08]  /*9930*/  MUFU.EX2 R169, R169 ;  /* 0x000000a900a97308 */ /* 0x000ff00000000800 */
[----:B------:R-:W-:Y:S08]  /*9940*/  MUFU.EX2 R171, R171 ;  /* 0x000000ab00ab7308 */ /* 0x000ff00000000800 */
[----:B------:R-:W1:Y:S08]  /*9950*/  MUFU.EX2 R166, R166 ;  /* 0x000000a600a67308 */ /* 0x000e700000000800 */
[----:B------:R-:W1:Y:S08]  /*9960*/  MUFU.EX2 R168, R168 ;  /* 0x000000a800a87308 */ /* 0x000e700000000800 */
[----:B------:R-:W-:Y:S08]  /*9970*/  MUFU.EX2 R173, R173 ;  /* 0x000000ad00ad7308 */ /* 0x000ff00000000800 */
[----:B------:R-:W1:Y:S08]  /*9980*/  MUFU.EX2 R175, R175 ;  /* 0x000000af00af7308 */ /* 0x000e700000000800 */
        /* <DEDUP_REMOVED lines=20> */
[----:B--2---:R-:W-:-:S05]  /*9ad0*/  F2FP.F16.F32.PACK_AB R152, R158, R156 ;  /* 0x0000009c9e98723e */ /* 0x004fca00000000ff */
[----:B------:R-:W2:Y:S01]  /*9ae0*/  MUFU.EX2 R193, R193 ;  /* 0x000000c100c17308 */ /* 0x000ea20000000800 */
[----:B---3--:R-:W-:Y:S01]  /*9af0*/  F2FP.F16.F32.PACK_AB R154, R163, R161 ;  /* 0x000000a1a39a723e */ /* 0x008fe200000000ff */
[----:B------:R-:W-:Y:S01]  /*9b00*/  FADD.FTZ R158, R158, R213 ;  /* 0x000000d59e9e7221 */ /* 0x000fe20000010000 */
[C---:B----4-:R-:W-:Y:S01]  /*9b10*/  F2FP.F16.F32.PACK_AB R153, R160.reuse, R159 ;  /* 0x0000009fa099723e */ /* 0x050fe200000000ff */
[----:B------:R-:W-:Y:S01]  /*9b20*/  FADD.FTZ R159, R159, R210 ;  /* 0x000000d29f9f7221 */ /* 0x000fe20000010000 */
[----:B0-----:R-:W-:Y:S01]  /*9b30*/  F2FP.F16.F32.PACK_AB R155, R167, R165 ;  /* 0x000000a5a79b723e */ /* 0x001fe200000000ff */
[----:B------:R-:W-:Y:S02]  /*9b40*/  FADD.FTZ R158, R161, R158 ;  /* 0x0000009ea19e7221 */ /* 0x000fe40000010000 */
[----:B------:R-:W-:Y:S01]  /*9b50*/  MUFU.EX2 R190, R190 ;  /* 0x000000be00be7308 */ /* 0x000fe20000000800 */
[----:B------:R-:W-:Y:S01]  /*9b60*/  WARPGROUP.ARRIVE ;  /* 0x00000000000079c5 */ /* 0x000fe20000000000 */
[----:B------:R-:W-:Y:S01]  /*9b70*/  FADD.FTZ R160, R160, R159 ;  /* 0x0000009fa0a07221 */ /* 0x000fe20000010000 */
[----:B------:R-:W-:-:S03]  /*9b80*/  FADD.FTZ R163, R163, R158 ;  /* 0x0000009ea3a37221 */ /* 0x000fc60000010000 */
[----:B------:R-:W-:Y:S01]  /*9b90*/  FADD.FTZ R160, R165, R160 ;  /* 0x000000a0a5a07221 */ /* 0x000fe20000010000 */
[----:B------:R-:W-:Y:S01]  /*9ba0*/  HGMMA.64x256x16.F32 R24, R152, gdesc[UR8].tnspB, R24, gsb0 ;  /* 0x43e0000898187df0 */ /* 0x000fe20008000818 */
[----:B------:R-:W-:Y:S01]  /*9bb0*/  UIADD3 UR10, UR5, 0x100, URZ ;  /* 0x00000100050a7890 */ /* 0x000fe2000fffe03f */
[----:B------:R-:W0:Y:S01]  /*9bc0*/  MUFU.EX2 R223, R223 ;  /* 0x000000df00df7308 */ /* 0x000e220000000800 */
[----:B------:R-:W-:Y:S01]  /*9bd0*/  UMOV UR11, 0x40000040 ;  /* 0x40000040000b7882 */ /* 0x000fe20000000000 */
[----:B------:R-:W-:Y:S01]  /*9be0*/  FADD.FTZ R167, R167, R160 ;  /* 0x000000a0a7a77221 */ /* 0x000fe20000010000 */
[----:B-----5:R-:W-:-:S03]  /*9bf0*/  FADD.FTZ R163, R162, R163 ;  /* 0x000000a3a2a37221 */ /* 0x020fc60000010000 */
[----:B-1----:R-:W-:Y:S02]  /*9c00*/  FADD.FTZ R167, R166, R167 ;  /* 0x000000a7a6a77221 */ /* 0x002fe40000010000 */
[----:B------:R-:W-:Y:S08]  /*9c10*/  MUFU.EX2 R192, R192 ;  /* 0x000000c000c07308 */ /* 0x000ff00000000800 */
[----:B------:R-:W1:Y:S01]  /*9c20*/  MUFU.EX2 R217, R217 ;  /* 0x000000d900d97308 */ /* 0x000e620000000800 */
[----:B------:R-:W-:-:S02]  /*9c30*/  WARPGROUP.DEPBAR.LE gsb0, 0x0 ;  /* 0x00008000000079c5 */ /* 0x000fc40000010000 */
[C---:B------:R-:W-:Y:S01]  /*9c40*/  F2FP.F16.F32.PACK_AB R152, R164.reuse, R162 ;  /* 0x000000a2a498723e */ /* 0x040fe200000000ff */
[----:B------:R-:W-:Y:S01]  /*9c50*/  FADD.FTZ R164, R164, R163 ;  /* 0x000000a3a4a47221 */ /* 0x000fe20000010000 */
[----:B------:R-:W-:Y:S02]  /*9c60*/  F2FP.F16.F32.PACK_AB R154, R171, R169 ;  /* 0x000000a9ab9a723e */ /* 0x000fe400000000ff */
[C---:B------:R-:W-:Y:S01]  /*9c70*/  F2FP.F16.F32.PACK_AB R153, R168.reuse, R166 ;  /* 0x000000a6a899723e */ /* 0x040fe200000000ff */
[----:B------:R-:W-:Y:S01]  /*9c80*/  FADD.FTZ R168, R168, R167 ;  /* 0x000000a7a8a87221 */ /* 0x000fe20000010000 */
[----:B------:R-:W-:Y:S01]  /*9c90*/  F2FP.F16.F32.PACK_AB R155, R175, R173 ;  /* 0x000000adaf9b723e */ /* 0x000fe200000000ff */
[----:B------:R-:W-:Y:S02]  /*9ca0*/  FADD.FTZ R164, R169, R164 ;  /* 0x000000a4a9a47221 */ /* 0x000fe40000010000 */
[----:B------:R-:W-:Y:S01]  /*9cb0*/  FADD.FTZ R168, R173, R168 ;  /* 0x000000a8ada87221 */ /* 0x000fe20000010000 */
[----:B------:R-:W-:Y:S01]  /*9cc0*/  WARPGROUP.ARRIVE ;  /* 0x00000000000079c5 */ /* 0x000fe20000000000 */
[----:B------:R-:W-:-:S02]  /*9cd0*/  FADD.FTZ R171, R171, R164 ;  /* 0x000000a4abab7221 */ /* 0x000fc40000010000 */
[----:B------:R-:W-:Y:S02]  /*9ce0*/  FADD.FTZ R175, R175, R168 ;  /* 0x000000a8afaf7221 */ /* 0x000fe40000010000 */
[----:B------:R-:W-:Y:S01]  /*9cf0*/  FADD.FTZ R171, R170, R171 ;  /* 0x000000abaaab7221 */ /* 0x000fe20000010000 */
[----:B------:R-:W-:Y:S01]  /*9d00*/  HGMMA.64x256x16.F32 R24, R152, gdesc[UR8].tnspB, R24, gsb0 ;  /* 0x43e0000898187df0 */ /* 0x000fe20008000818 */
[----:B------:R-:W-:Y:S01]  /*9d10*/  UIADD3 UR10, UR5, 0x180, URZ ;  /* 0x00000180050a7890 */ /* 0x000fe2000fffe03f */
[----:B------:R-:W-:Y:S01]  /*9d20*/  FADD.FTZ R175, R174, R175 ;  /* 0x000000afaeaf7221 */ /* 0x000fe20000010000 */
[----:B------:R-:W-:Y:S01]  /*9d30*/  UMOV UR11, 0x40000040 ;  /* 0x40000040000b7882 */ /* 0x000fe20000000000 */
[----:B------:R-:W-:Y:S02]  /*9d40*/  WARPGROUP.DEPBAR.LE gsb0, 0x0 ;  /* 0x00008000000079c5 */ /* 0x000fe40000010000 */
[C---:B------:R-:W-:Y:S01]  /*9d50*/  F2FP.F16.F32.PACK_AB R152, R172.reuse, R170 ;  /* 0x000000aaac98723e */ /* 0x040fe200000000ff */
[----:B------:R-:W-:Y:S01]  /*9d60*/  FADD.FTZ R172, R172, R171 ;  /* 0x000000abacac7221 */ /* 0x000fe20000010000 */
[----:B------:R-:W-:-:S02]  /*9d70*/  F2FP.F16.F32.PACK_AB R154, R179, R177 ;  /* 0x000000b1b39a723e */ /* 0x000fc400000000ff */
[C---:B------:R-:W-:Y:S01]  /*9d80*/  F2FP.F16.F32.PACK_AB R153, R176.reuse, R174 ;  /* 0x000000aeb099723e */ /* 0x040fe200000000ff */
[----:B------:R-:W-:Y:S01]  /*9d90*/  FADD.FTZ R176, R176, R175 ;  /* 0x000000afb0b07221 */ /* 0x000fe20000010000 */
[----:B------:R-:W-:Y:S01]  /*9da0*/  F2FP.F16.F32.PACK_AB R155, R183, R181 ;  /* 0x000000b5b79b723e */ /* 0x000fe200000000ff */
[----:B------:R-:W-:Y:S02]  /*9db0*/  FADD.FTZ R172, R177, R172 ;  /* 0x000000acb1ac7221 */ /* 0x000fe40000010000 */
[----:B------:R-:W-:Y:S01]  /*9dc0*/  FADD.FTZ R176, R181, R176 ;  /* 0x000000b0b5b07221 */ /* 0x000fe20000010000 */
[----:B------:R-:W-:Y:S01]  /*9dd0*/  WARPGROUP.ARRIVE ;  /* 0x00000000000079c5 */ /* 0x000fe20000000000 */
[----:B------:R-:W-:Y:S02]  /*9de0*/  FADD.FTZ R179, R179, R172 ;  /* 0x000000acb3b37221 */ /* 0x000fe40000010000 */
[----:B------:R-:W-:-:S09]  /*9df0*/  FADD.FTZ R183, R183, R176 ;  /* 0x000000b0b7b77221 */ /* 0x000fd20000010000 */
[----:B------:R-:W-:Y:S01]  /*9e00*/  HGMMA.64x256x16.F32 R24, R152, gdesc[UR8].tnspB, R24, gsb0 ;  /* 0x43e0000898187df0 */ /* 0x000fe20008000818 */
[----:B------:R-:W-:Y:S01]  /*9e10*/  UIADD3 UR10, UR5, 0x200, URZ ;  /* 0x00000200050a7890 */ /* 0x000fe2000fffe03f */
[----:B------:R-:W-:Y:S01]  /*9e20*/  UMOV UR11, 0x40000040 ;  /* 0x40000040000b7882 */ /* 0x000fe20000000000 */
[----:B------:R-:W-:Y:S02]  /*9e30*/  WARPGROUP.DEPBAR.LE gsb0, 0x0 ;  /* 0x00008000000079c5 */ /* 0x000fe40000010000 */
[----:B------:R-:W-:Y:S01]  /*9e40*/  F2FP.F16.F32.PACK_AB R152, R221, R178 ;  /* 0x000000b2dd98723e */ /* 0x000fe200000000ff */
[----:B------:R-:W-:Y:S01]  /*9e50*/  FADD.FTZ R178, R178, R179 ;  /* 0x000000b3b2b27221 */ /* 0x000fe20000010000 */
[----:B------:R-:W-:Y:S02]  /*9e60*/  F2FP.F16.F32.PACK_AB R154, R185, R180 ;  /* 0x000000b4b99a723e */ /* 0x000fe400000000ff */
        /* <DEDUP_REMOVED lines=11> */
[----:B------:R-:W-:Y:S01]  /*9f20*/  FADD.FTZ R189, R189, R184 ;  /* 0x000000b8bdbd7221 */ /* 0x000fe20000010000 */
[----:B------:R-:W-:Y:S01]  /*9f30*/  UMOV UR11, 0x40000040 ;  /* 0x40000040000b7882 */ /* 0x000fe20000000000 */
[----:B------:R-:W-:Y:S02]  /*9f40*/  WARPGROUP.DEPBAR.LE gsb0, 0x0 ;  /* 0x00008000000079c5 */ /* 0x000fe40000010000 */
[----:B------:R-:W-:Y:S01]  /*9f50*/  F2FP.F16.F32.PACK_AB R152, R191, R186 ;  /* 0x000000babf98723e */ /* 0x000fe200000000ff */
[----:B------:R-:W-:Y:S01]  /*9f60*/  FADD.FTZ R186, R186, R185 ;  /* 0x000000b9baba7221 */ /* 0x000fe20000010000 */
[----:B--2---:R-:W-:Y:S02]  /*9f70*/  F2FP.F16.F32.PACK_AB R154, R193, R188 ;  /* 0x000000bcc19a723e */ /* 0x004fe400000000ff */
[----:B0-----:R-:W-:Y:S01]  /*9f80*/  F2FP.F16.F32.PACK_AB R153, R223, R190 ;  /* 0x000000bedf99723e */ /* 0x001fe200000000ff */
[----:B------:R-:W-:Y:S01]  /*9f90*/  FADD.FTZ R190, R190, R189 ;  /* 0x000000bdbebe7221 */ /* 0x000fe20000010000 */
[----:B-1----:R-:W-:Y:S01]  /*9fa0*/  F2FP.F16.F32.PACK_AB R155, R217, R192 ;  /* 0x000000c0d99b723e */ /* 0x002fe200000000ff */
[----:B------:R-:W-:-:S02]  /*9fb0*/  FADD.FTZ R191, R191, R186 ;  /* 0x000000babfbf7221 */ /* 0x000fc40000010000 */
[----:B------:R-:W-:Y:S01]  /*9fc0*/  FADD.FTZ R223, R223, R190 ;  /* 0x000000bedfdf7221 */ /* 0x000fe20000010000 */
[----:B------:R-:W-:Y:S01]  /*9fd0*/  WARPGROUP.ARRIVE ;  /* 0x00000000000079c5 */ /* 0x000fe20000000000 */
[----:B------:R-:W-:Y:S02]  /*9fe0*/  FADD.FTZ R0, R188, R191 ;  /* 0x000000bfbc007221 */ /* 0x000fe40000010000 */
[----:B------:R-:W-:Y:S02]  /*9ff0*/  FADD.FTZ R12, R192, R223 ;  /* 0x000000dfc00c7221 */ /* 0x000fe40000010000 */
[----:B------:R-:W-:-:S07]  /*a000*/  FADD.FTZ R0, R193, R0 ;  /* 0x00000000c1007221 */ /* 0x000fce0000010000 */
[----:B------:R-:W-:Y:S01]  /*a010*/  HGMMA.64x256x16.F32 R24, R152, gdesc[UR8].tnspB, R24, gsb0 ;  /* 0x43e0000898187df0 */ /* 0x000fe20008000818 */
[----:B------:R-:W-:Y:S02]  /*a020*/  FADD.FTZ R12, R217, R12 ;  /* 0x0000000cd90c7221 */ /* 0x000fe40000010000 */
[----:B------:R-:W-:Y:S02]  /*a030*/  WARPGROUP.DEPBAR.LE gsb0, 0x0 ;  /* 0x00008000000079c5 */ /* 0x000fe40000010000 */
[----:B------:R1:W-:Y:S01]  /*a040*/  @!P2 SYNCS.ARRIVE.TRANS64.RED.A1T0 RZ, [R215+URZ], RZ ;  /* 0x000000ffd7ffa9a7 */ /* 0x0003e2000810043f */
[----:B------:R-:W-:Y:S05]  /*a050*/  @P1 BRA `(.L_x_13634) ;  /* 0xffffffd400c41947 */ /* 0x000fea000383ffff */
.L_x_13625:
[----:B------:R-:W2:Y:S01]  /*a060*/  SHFL.BFLY PT, R3, R0, 0x2, 0x1f ;  /* 0x0c401f0000037f89 */ /* 0x000ea200000e0000 */
[----:B------:R-:W-:Y:S01]  /*a070*/  IMAD.MOV.U32 R4, RZ, RZ, RZ ;  /* 0x000000ffff047224 */ /* 0x000fe200078e00ff */
[----:B------:R-:W-:Y:S01]  /*a080*/  R2UR UR4, R224 ;  /* 0x00000000e00472ca */ /* 0x000fe200000e0000 */
[----:B------:R-:W-:Y:S01]  /*a090*/  UIADD3 UR36, UR36, 0x1, URZ ;  /* 0x0000000124247890 */ /* 0x000fe2000fffe03f */
[----:B------:R-:W3:Y:S01]  /*a0a0*/  SHFL.BFLY PT, R5, R12, 0x2, 0x1f ;  /* 0x0c401f000c057f89 */ /* 0x000ee200000e0000 */
[----:B------:R-:W-:Y:S01]  /*a0b0*/  IMAD.U32 R9, RZ, RZ, UR6 ;  /* 0x00000006ff097e24 */ /* 0x000fe2000f8e00ff */
[----:B------:R4:W-:Y:S06]  /*a0c0*/  BAR.ARV R157, 0x100 ;  /* 0x0004009d0000751d */ /* 0x0009ec0000002000 */
[----:B------:R-:W-:-:S02]  /*a0d0*/  UISETP.NE.AND UP0, UPT, UR36, 0x2, UPT ;  /* 0x000000022400788c */ /* 0x000fc4000bf05270 */
[----:B------:R-:W-:Y:S06]  /*a0e0*/  BAR.ARV 0x8, 0x180 ;  /* 0x0206000000007b1d */ /* 0x000fec0000002000 */
[----:B------:R-:W-:Y:S01]  /*a0f0*/  UIADD3 UR4, UR4, 0x1, URZ ;  /* 0x0000000104047890 */ /* 0x000fe2000fffe03f */
[----:B------:R-:W-:Y:S01]  /*a100*/  PLOP3.LUT P0, PT, PT, PT, PT, 0x8, 0x0 ;  /* 0x000000000000781c */ /* 0x000fe20003f0e170 */
[----:B--2---:R-:W-:Y:S01]  /*a110*/  FADD.FTZ R3, R3, R0 ;  /* 0x0000000003037221 */ /* 0x004fe20000010000 */
[----:B------:R-:W-:Y:S01]  /*a120*/  IMAD.MOV.U32 R0, RZ, RZ, RZ ;  /* 0x000000ffff007224 */ /* 0x000fe200078e00ff */
[----:B------:R-:W-:Y:S01]  /*a130*/  USEL UR36, UR36, URZ, UP0 ;  /* 0x0000003f24247287 */ /* 0x000fe20008000000 */
[----:B---3--:R-:W-:-:S02]  /*a140*/  FADD.FTZ R5, R5, R12 ;  /* 0x0000000c05057221 */ /* 0x008fc40000010000 */
[----:B------:R-:W2:Y:S01]  /*a150*/  SHFL.BFLY PT, R2, R3, 0x1, 0x1f ;  /* 0x0c201f0003027f89 */ /* 0x000ea200000e0000 */
[----:B------:R-:W-:Y:S01]  /*a160*/  IMAD.U32 R224, RZ, RZ, UR4 ;  /* 0x00000004ffe07e24 */ /* 0x000fe2000f8e00ff */
[----:B------:R-:W-:-:S04]  /*a170*/  USEL UR4, URZ, 0x1, UP0 ;  /* 0x000000013f047887 */ /* 0x000fc80008000000 */
[----:B------:R-:W-:Y:S01]  /*a180*/  ULOP3.LUT UR37, UR37, UR4, URZ, 0x3c, !UPT ;  /* 0x0000000425257292 */ /* 0x000fe2000f8e3c3f */
[----:B--2---:R-:W-:Y:S01]  /*a190*/  FADD.FTZ R7, R3, R2 ;  /* 0x0000000203077221 */ /* 0x004fe20000010000 */
[----:B------:R-:W-:Y:S01]  /*a1a0*/  IMAD.MOV.U32 R3, RZ, RZ, -0x800000 ;  /* 0xff800000ff037424 */ /* 0x000fe200078e00ff */
[----:B------:R-:W2:Y:S03]  /*a1b0*/  SHFL.BFLY PT, R2, R5, 0x1, 0x1f ;  /* 0x0c201f0005027f89 */ /* 0x000ea600000e0000 */
[----:B------:R-:W-:-:S13]  /*a1c0*/  FSETP.NE.FTZ.AND P1, PT, R7, RZ, PT ;  /* 0x000000ff0700720b */ /* 0x000fda0003f35000 */
[----:B------:R-:W3:Y:S01]  /*a1d0*/  @P1 MUFU.RCP R4, R7 ;  /* 0x0000000700041308 */ /* 0x000ee20000001000 */
[----:B--2---:R-:W-:Y:S01]  /*a1e0*/  FADD.FTZ R6, R5, R2 ;  /* 0x0000000205067221 */ /* 0x004fe20000010000 */
[----:B------:R-:W-:Y:S02]  /*a1f0*/  IMAD.U32 R5, RZ, RZ, UR6 ;  /* 0x00000006ff057e24 */ /* 0x000fe4000f8e00ff */
[----:B------:R-:W-:Y:S02]  /*a200*/  IMAD.MOV.U32 R2, RZ, RZ, -0x800000 ;  /* 0xff800000ff027424 */ /* 0x000fe400078e00ff */
[----:B------:R-:W-:Y:S01]  /*a210*/  FSETP.NE.FTZ.AND P2, PT, R6, RZ, PT ;  /* 0x000000ff0600720b */ /* 0x000fe20003f55000 */
[----:B------:R-:W-:Y:S01]  /*a220*/  @P1 FMUL.FTZ R5, R5, 0.69314718246459960938 ;  /* 0x3f31721805051820 */ /* 0x000fe20000410000 */
        /* <DEDUP_REMOVED lines=64> */
[----:B------:R-:W0:Y:S01]  /*a630*/  @P2 MUFU.RCP R0, R6 ;  /* 0x0000000600002308 */ /* 0x000e220000001000 */
[----:B------:R-:W-:-:S07]  /*a640*/  @P2 FMUL.FTZ R9, R9, 0.69314718246459960938 ;  /* 0x3f31721809092820 */ /* 0x000fce0000410000 */
[----:B------:R-:W2:Y:S08]  /*a650*/  @P1 MUFU.LG2 R4, R7 ;  /* 0x0000000700041308 */ /* 0x000eb00000000c00 */
        /* <DEDUP_REMOVED lines=68> */
[----:B----4-:R-:W-:-:S07]  /*aaa0*/  @P2 FFMA.FTZ R2, R9, R21, R6 ;  /* 0x0000001509022223 */ /* 0x010fce0000010006 */
.L_x_13603:
        /* <DEDUP_REMOVED lines=10> */
[----:B------:R-:W2:Y:S01]  /*ab50*/  LDC R195, c[0x0][0xce8] ;  /* 0x00033a00ffc37b82 */ /* 0x000ea20000000800 */
[----:B------:R-:W-:Y:S01]  /*ab60*/  F2FP.F16.F32.PACK_AB R24, R25, R24 ;  /* 0x000000181918723e */ /* 0x000fe200000000ff */
[----:B------:R-:W-:Y:S01]  /*ab70*/  ULDC.64 UR8, c[0x0][0xc90] ;  /* 0x0003240000087ab9 */ /* 0x000fe20000000a00 */
[----:B------:R-:W-:Y:S01]  /*ab80*/  F2FP.F16.F32.PACK_AB R25, R40, R26 ;  /* 0x0000001a2819723e */ /* 0x000fe200000000ff */
[----:B------:R-:W-:Y:S01]  /*ab90*/  ULDC.64 UR14, c[0x0][0x208] ;  /* 0x00008200000e7ab9 */ /* 0x000fe20000000a00 */
[----:B------:R-:W-:Y:S02]  /*aba0*/  F2FP.F16.F32.PACK_AB R26, R29, R28 ;  /* 0x0000001c1d1a723e */ /* 0x000fe400000000ff */
[----:B------:R-:W-:Y:S02]  /*abb0*/  F2FP.F16.F32.PACK_AB R27, R27, R30 ;  /* 0x0000001e1b1b723e */ /* 0x000fe400000000ff */
[----:B------:R-:W-:-:S02]  /*abc0*/  R2UR UR11, R207 ;  /* 0x00000000cf0b72ca */ /* 0x000fc400000e0000 */
[----:B------:R-:W-:Y:S02]  /*abd0*/  R2UR UR13, R218 ;  /* 0x00000000da0d72ca */ /* 0x000fe400000e0000 */
[----:B------:R-:W-:Y:S02]  /*abe0*/  F2FP.F16.F32.PACK_AB R32, R33, R32 ;  /* 0x000000202120723e */ /* 0x000fe400000000ff */
[----:B------:R-:W-:Y:S02]  /*abf0*/  F2FP.F16.F32.PACK_AB R33, R35, R34 ;  /* 0x000000222321723e */ /* 0x000fe400000000ff */
[----:B------:R-:W-:Y:S01]  /*ac00*/  F2FP.F16.F32.PACK_AB R34, R37, R172 ;  /* 0x000000ac2522723e */ /* 0x000fe200000000ff */
[----:B------:R-:W-:Y:S01]  /*ac10*/  VIADD R37, R201, UR38 ;  /* 0x00000026c9257c36 */ /* 0x000fe20008000000 */
[----:B------:R-:W-:Y:S02]  /*ac20*/  F2FP.F16.F32.PACK_AB R35, R39, R38 ;  /* 0x000000262723723e */ /* 0x000fe400000000ff */
[----:B------:R-:W-:Y:S01]  /*ac30*/  F2FP.F16.F32.PACK_AB R136, R137, R136 ;  /* 0x000000888988723e */ /* 0x000fe200000000ff */
[----:B------:R-:W-:Y:S01]  /*ac40*/  USHF.R.S32.HI UR10, URZ, 0x1f, UR11 ;  /* 0x0000001f3f0a7899 */ /* 0x000fe2000801140b */
[----:B------:R-:W-:Y:S01]  /*ac50*/  F2FP.F16.F32.PACK_AB R137, R166, R120 ;  /* 0x00000078a689723e */ /* 0x000fe200000000ff */
[----:B------:R-:W-:Y:S01]  /*ac60*/  UIMAD.WIDE.U32 UR6, UR11, UR8, URZ ;  /* 0x000000080b0672a5 */ /* 0x000fe2000f8e003f */
[----:B------:R-:W-:Y:S01]  /*ac70*/  F2FP.F16.F32.PACK_AB R169, R170, R169 ;  /* 0x000000a9aaa9723e */ /* 0x000fe200000000ff */
[----:B------:R-:W-:Y:S01]  /*ac80*/  UIMAD UR5, UR10, UR8, URZ ;  /* 0x000000080a0572a4 */ /* 0x000fe2000f8e023f */
[----:B------:R-:W-:Y:S01]  /*ac90*/  F2FP.F16.F32.PACK_AB R170, R149, R148 ;  /* 0x0000009495aa723e */ /* 0x000fe200000000ff */
[----:B------:R-:W-:Y:S01]  /*aca0*/  USHF.R.S32.HI UR12, URZ, 0x1f, UR13 ;  /* 0x0000001f3f0c7899 */ /* 0x000fe2000801140d */
[----:B------:R-:W-:Y:S01]  /*acb0*/  F2FP.F16.F32.PACK_AB R171, R0, R171 ;  /* 0x000000ab00ab723e */ /* 0x000fe200000000ff */
[----:B------:R-:W-:Y:S01]  /*acc0*/  UIMAD UR5, UR11, UR9, UR5 ;  /* 0x000000090b0572a4 */ /* 0x000fe2000f8e0205 */
[----:B------:R-:W-:-:S02]  /*acd0*/  MOV R162, R194 ;  /* 0x000000c200a27202 */ /* 0x000fc40000000f00 */
[----:B0-----:R-:W-:Y:S01]  /*ace0*/  MOV R163, R5 ;  /* 0x0000000500a37202 */ /* 0x001fe20000000f00 */
[----:B------:R-:W-:Y:S01]  /*acf0*/  IMAD R5, R219, 0x40, R200 ;  /* 0x00000040db057824 */ /* 0x000fe200078e02c8 */
[----:B------:R-:W-:Y:S01]  /*ad00*/  ULDC.64 UR8, c[0x0][0xc98] ;  /* 0x0003260000087ab9 */ /* 0x000fe20000000a00 */
[----:B------:R-:W-:Y:S01]  /*ad10*/  UIADD3 UR7, UR7, UR5, URZ ;  /* 0x0000000507077290 */ /* 0x000fe2000fffe03f */
[--C-:B------:R-:W-:Y:S01]  /*ad20*/  IMAD.WIDE R16, R228, 0x2, R162.reuse ;  /* 0x00000002e4107825 */ /* 0x100fe200078e02a2 */
[----:B------:R-:W-:Y:S02]  /*ad30*/  UIMAD UR5, UR12, UR8, URZ ;  /* 0x000000080c0572a4 */ /* 0x000fe4000f8e023f */
[----:B------:R-:W-:Y:S01]  /*ad40*/  UIMAD.WIDE.U32 UR6, UR13, UR8, UR6 ;  /* 0x000000080d0672a5 */ /* 0x000fe2000f8e0006 */
[----:B------:R-:W-:Y:S01]  /*ad50*/  IMAD.WIDE R162, R5, 0x2, R162 ;  /* 0x0000000205a27825 */ /* 0x000fe200078e02a2 */
[C---:B------:R-:W-:Y:S01]  /*ad60*/  IADD3 R23, P0, R16.reuse, 0x8060, RZ ;  /* 0x0000806010177810 */ /* 0x040fe20007f1e0ff */
[----:B------:R-:W-:Y:S01]  /*ad70*/  UIMAD UR5, UR13, UR9, UR5 ;  /* 0x000000090d0572a4 */ /* 0x000fe2000f8e0205 */
[----:B------:R-:W-:-:S02]  /*ad80*/  IADD3 R7, P3, R16, 0xc060, RZ ;  /* 0x0000c06010077810 */ /* 0x000fc40007f7e0ff */
        /* <DEDUP_REMOVED lines=8> */
[----:B------:R-:W-:Y:S02]  /*ae10*/  LOP3.LUT R4, R7, 0x380, RZ, 0xc0, !PT ;  /* 0x0000038007047812 */ /* 0x000fe400078ec0ff */
[----:B------:R-:W-:Y:S01]  /*ae20*/  IADD3 R12, P2, R16, 0x4000, RZ ;  /* 0x00004000100c7810 */ /* 0x000fe20007f5e0ff */
[----:B------:R-:W-:Y:S01]  /*ae30*/  IMAD.X R147, RZ, RZ, R17, P3 ;  /* 0x000000ffff937224 */ /* 0x000fe200018e0611 */
[----:B------:R-:W-:-:S02]  /*ae40*/  LOP3.LUT R14, R14, R23, RZ, 0x3c, !PT ;  /* 0x000000170e0e7212 */ /* 0x000fc400078e3cff */
[----:B------:R-:W-:Y:S01]  /*ae50*/  LOP3.LUT R23, R106, 0x380, RZ, 0xc0, !PT ;  /* 0x000003806a177812 */ /* 0x000fe200078ec0ff */
[--C-:B------:R-:W-:Y:S01]  /*ae60*/  IMAD.X R13, RZ, RZ, R17.reuse, P2 ;  /* 0x000000ffff0d7224 */ /* 0x100fe200010e0611 */
[----:B------:R-:W-:Y:S02]  /*ae70*/  SHF.R.U64 R4, R4, 0x3, RZ ;  /* 0x0000000304047819 */ /* 0x000fe400000012ff */
[C---:B------:R-:W-:Y:S02]  /*ae80*/  IADD3 R103, P4, R16.reuse, 0xc040, RZ ;  /* 0x0000c04010677810 */ /* 0x040fe40007f9e0ff */
[C---:B------:R-:W-:Y:S02]  /*ae90*/  IADD3 R99, P5, R16.reuse, 0xc020, RZ ;  /* 0x0000c02010637810 */ /* 0x040fe40007fbe0ff */
[C---:B------:R-:W-:Y:S02]  /*aea0*/  IADD3 R31, P6, R16.reuse, 0xc000, RZ ;  /* 0x0000c000101f7810 */ /* 0x040fe40007fde0ff */
[C---:B------:R-:W-:Y:S01]  /*aeb0*/  IADD3 R19, P1, R16.reuse, 0x20, RZ ;  /* 0x0000002010137810 */ /* 0x040fe20007f3e0ff */
[--C-:B------:R-:W-:Y:S01]  /*aec0*/  IMAD.X R9, RZ, RZ, R17.reuse, P5 ;  /* 0x000000ffff097224 */ /* 0x100fe200028e0611 */
[----:B------:R-:W-:Y:S01]  /*aed0*/  SHF.R.U64 R23, R23, 0x3, RZ ;  /* 0x0000000317177819 */ /* 0x000fe200000012ff */
[--C-:B------:R-:W-:Y:S01]  /*aee0*/  IMAD.X R11, RZ, RZ, R17.reuse, P6 ;  /* 0x000000ffff0b7224 */ /* 0x100fe200030e0611 */
[----:B------:R-:W-:Y:S01]  /*aef0*/  LOP3.LUT R165, R16, 0x380, RZ, 0xc0, !PT ;  /* 0x0000038010a57812 */ /* 0x000fe200078ec0ff */
[----:B------:R-:W-:Y:S01]  /*af00*/  IMAD.X R139, RZ, RZ, R17, P1 ;  /* 0x000000ffff8b7224 */ /* 0x000fe200008e0611 */
[----:B------:R-:W-:-:S02]  /*af10*/  IADD3 R107, P2, R162, 0x7000, RZ ;  /* 0x00007000a26b7810 */ /* 0x000fc40007f5e0ff */
[----:B------:R-:W-:Y:S01]  /*af20*/  LOP3.LUT R4, R4, R7, RZ, 0x3c, !PT ;  /* 0x0000000704047212 */ /* 0x000fe200078e3cff */
[--C-:B------:R-:W-:Y:S01]  /*af30*/  IMAD.X R7, RZ, RZ, R17.reuse, P4 ;  /* 0x000000ffff077224 */ /* 0x100fe200020e0611 */
[----:B------:R-:W-:Y:S02]  /*af40*/  LOP3.LUT R146, R23, R106, RZ, 0x3c, !PT ;  /* 0x0000006a17927212 */ /* 0x000fe400078e3cff */
        /* <DEDUP_REMOVED lines=13> */
[--C-:B------:R-:W-:Y:S01]  /*b020*/  IMAD.X R161, RZ, RZ, R17.reuse, P3 ;  /* 0x000000ffffa17224 */ /* 0x100fe200018e0611 */
[----:B------:R-:W-:Y:S01]  /*b030*/  LOP3.LUT R164, R165, R16, RZ, 0x3c, !PT ;  /* 0x00000010a5a47212 */ /* 0x000fe200078e3cff */
[----:B------:R-:W-:Y:S01]  /*b040*/  IMAD.MOV.U32 R165, RZ, RZ, R17 ;  /* 0x000000ffffa57224 */ /* 0x000fe200078e0011 */
[----:B------:R-:W-:-:S02]  /*b050*/  SHF.R.U64 R106, R106, 0x3, RZ ;  /* 0x000000036a6a7819 */ /* 0x000fc400000012ff */
[----:B------:R-:W-:Y:S02]  /*b060*/  LOP3.LUT R17, R102, 0x380, RZ, 0xc0, !PT ;  /* 0x0000038066117812 */ /* 0x000fe400078ec0ff */
[----:B------:R-:W-:Y:S01]  /*b070*/  LOP3.LUT R106, R106, R107, RZ, 0x3c, !PT ;  /* 0x0000006b6a6a7212 */ /* 0x000fe200078e3cff */
[----:B------:R-:W-:Y:S01]  /*b080*/  IMAD.X R107, RZ, RZ, R163, P2 ;  /* 0x000000ffff6b7224 */ /* 0x000fe200010e06a3 */
[----:B------:R-:W-:Y:S02]  /*b090*/  LOP3.LUT R16, R19, 0x380, RZ, 0xc0, !PT ;  /* 0x0000038013107812 */ /* 0x000fe400078ec0ff */
[----:B------:R-:W-:Y:S02]  /*b0a0*/  SHF.R.U64 R17, R17, 0x3, RZ ;  /* 0x0000000311117819 */ /* 0x000fe400000012ff */
[----:B------:R-:W-:Y:S02]  /*b0b0*/  IADD3 R135, P2, R162, 0xe000, RZ ;  /* 0x0000e000a2877810 */ /* 0x000fe40007f5e0ff */
[----:B------:R-:W-:-:S02]  /*b0c0*/  SHF.R.U64 R16, R16, 0x3, RZ ;  /* 0x0000000310107819 */ /* 0x000fc400000012ff */
[----:B------:R-:W-:Y:S02]  /*b0d0*/  LOP3.LUT R150, R17, R102, RZ, 0x3c, !PT ;  /* 0x0000006611967212 */ /* 0x000fe400078e3cff */
[----:B------:R-:W-:Y:S02]  /*b0e0*/  LOP3.LUT R134, R135, 0x380, RZ, 0xc0, !PT ;  /* 0x0000038087867812 */ /* 0x000fe400078ec0ff */
[----:B------:R-:W-:Y:S02]  /*b0f0*/  LOP3.LUT R17, R20, 0x380, RZ, 0xc0, !PT ;  /* 0x0000038014117812 */ /* 0x000fe400078ec0ff */
[----:B------:R-:W-:Y:S02]  /*b100*/  LOP3.LUT R138, R16, R19, RZ, 0x3c, !PT ;  /* 0x00000013108a7212 */ /* 0x000fe400078e3cff */
[----:B------:R-:W-:Y:S02]  /*b110*/  LOP3.LUT R23, R98, 0x380, RZ, 0xc0, !PT ;  /* 0x0000038062177812 */ /* 0x000fe400078ec0ff */
[----:B------:R-:W-:-:S02]  /*b120*/  LOP3.LUT R16, R21, 0x380, RZ, 0xc0, !PT ;  /* 0x0000038015107812 */ /* 0x000fc400078ec0ff */
[----:B------:R-:W-:Y:S02]  /*b130*/  SHF.R.U64 R134, R134, 0x3, RZ ;  /* 0x0000000386867819 */ /* 0x000fe400000012ff */
[----:B------:R-:W-:Y:S02]  /*b140*/  SHF.R.U64 R17, R17, 0x3, RZ ;  /* 0x0000000311117819 */ /* 0x000fe400000012ff */
[----:B------:R-:W-:Y:S02]  /*b150*/  LOP3.LUT R19, R22, 0x380, RZ, 0xc0, !PT ;  /* 0x0000038016137812 */ /* 0x000fe400078ec0ff */
[----:B------:R-:W-:Y:S02]  /*b160*/  SHF.R.U64 R23, R23, 0x3, RZ ;  /* 0x0000000317177819 */ /* 0x000fe400000012ff */
[----:B------:R-:W-:Y:S02]  /*b170*/  SHF.R.U64 R16, R16, 0x3, RZ ;  /* 0x0000000310107819 */ /* 0x000fe400000012ff */
[----:B------:R-:W-:Y:S01]  /*b180*/  LOP3.LUT R134, R134, R135, RZ, 0x3c, !PT ;  /* 0x0000008786867212 */ /* 0x000fe200078e3cff */
[----:B------:R-:W-:Y:S01]  /*b190*/  IMAD.X R135, RZ, RZ, R163, P2 ;  /* 0x000000ffff877224 */ /* 0x000fe200010e06a3 */
[----:B------:R-:W-:-:S02]  /*b1a0*/  LOP3.LUT R158, R17, R20, RZ, 0x3c, !PT ;  /* 0x00000014119e7212 */ /* 0x000fc400078e3cff */
[----:B------:R-:W-:Y:S02]  /*b1b0*/  LOP3.LUT R10, R31, 0x380, RZ, 0xc0, !PT ;  /* 0x000003801f0a7812 */ /* 0x000fe400078ec0ff */
[----:B------:R-:W-:Y:S02]  /*b1c0*/  IADD3 R17, P3, R162, 0x1000, RZ ;  /* 0x00001000a2117810 */ /* 0x000fe40007f7e0ff */
[----:B--2---:R-:W-:Y:S02]  /*b1d0*/  ISETP.NE.AND P2, PT, R195, 0x1, PT ;  /* 0x00000001c300780c */ /* 0x004fe40003f45270 */
[----:B------:R-:W-:Y:S02]  /*b1e0*/  SHF.R.U64 R19, R19, 0x3, RZ ;  /* 0x0000000313137819 */ /* 0x000fe400000012ff */
[----:B------:R-:W-:Y:S02]  /*b1f0*/  LOP3.LUT R152, R23, R98, RZ, 0x3c, !PT ;  /* 0x0000006217987212 */ /* 0x000fe400078e3cff */
[----:B------:R-:W-:-:S02]  /*b200*/  LOP3.LUT R154, R16, R21, RZ, 0x3c, !PT ;  /* 0x00000015109a7212 */ /* 0x000fc400078e3cff */
[----:B------:R-:W-:Y:S02]  /*b210*/  LOP3.LUT R6, R103, 0x380, RZ, 0xc0, !PT ;  /* 0x0000038067067812 */ /* 0x000fe400078ec0ff */
[----:B------:R-:W-:Y:S02]  /*b220*/  LOP3.LUT R8, R99, 0x380, RZ, 0xc0, !PT ;  /* 0x0000038063087812 */ /* 0x000fe400078ec0ff */
[----:B------:R-:W-:Y:S02]  /*b230*/  IADD3 R20, P4, R162, 0x2000, RZ ;  /* 0x00002000a2147810 */ /* 0x000fe40007f9e0ff */
[----:B------:R-:W-:Y:S02]  /*b240*/  LOP3.LUT R23, R12, 0x380, RZ, 0xc0, !PT ;  /* 0x000003800c177812 */ /* 0x000fe400078ec0ff */
[----:B------:R-:W-:Y:S02]  /*b250*/  LOP3.LUT R21, R18, 0x380, RZ, 0xc0, !PT ;  /* 0x0000038012157812 */ /* 0x000fe400078ec0ff */
[----:B------:R-:W-:-:S02]  /*b260*/  SHF.R.U64 R10, R10, 0x3, RZ ;  /* 0x000000030a0a7819 */ /* 0x000fc400000012ff */
[----:B------:R-:W-:Y:S02]  /*b270*/  LOP3.LUT R16, R17, 0x380, RZ, 0xc0, !PT ;  /* 0x0000038011107812 */ /* 0x000fe400078ec0ff */
[----:B------:R-:W-:Y:S02]  /*b280*/  LOP3.LUT R156, R19, R22, RZ, 0x3c, !PT ;  /* 0x00000016139c7212 */ /* 0x000fe400078e3cff */
[----:B------:R-:W-:Y:S02]  /*b290*/  SHF.R.U64 R6, R6, 0x3, RZ ;  /* 0x0000000306067819 */ /* 0x000fe400000012ff */
[----:B------:R-:W-:Y:S02]  /*b2a0*/  SHF.R.U64 R8, R8, 0x3, RZ ;  /* 0x0000000308087819 */ /* 0x000fe400000012ff */
[----:B------:R-:W-:Y:S02]  /*b2b0*/  LOP3.LUT R19, R20, 0x380, RZ, 0xc0, !PT ;  /* 0x0000038014137812 */ /* 0x000fe400078ec0ff */
[----:B------:R-:W-:-:S02]  /*b2c0*/  SHF.R.U64 R23, R23, 0x3, RZ ;  /* 0x0000000317177819 */ /* 0x000fc400000012ff */
[----:B------:R-:W-:Y:S02]  /*b2d0*/  SHF.R.U64 R21, R21, 0x3, RZ ;  /* 0x0000000315157819 */ /* 0x000fe400000012ff */
[----:B------:R-:W-:Y:S01]  /*b2e0*/  MOV R196, R164 ;  /* 0x000000a400c47202 */ /* 0x000fe20000000f00 */
[----:B------:R-:W-:Y:S01]  /*b2f0*/  BAR.SYNC.DEFER_BLOCKING 0x1, 0x100 ;  /* 0x0044000000007b1d */ /* 0x000fe20000010000 */
[----:B------:R-:W-:Y:S02]  /*b300*/  LOP3.LUT R10, R10, R31, RZ, 0x3c, !PT ;  /* 0x0000001f0a0a7212 */ /* 0x000fe400078e3cff */
[----:B------:R-:W-:Y:S02]  /*b310*/  SHF.R.U64 R16, R16, 0x3, RZ ;  /* 0x0000000310107819 */ /* 0x000fe400000012ff */
[----:B------:R-:W-:Y:S02]  /*b320*/  LOP3.LUT R31, R110, 0x380, RZ, 0xc0, !PT ;  /* 0x000003806e1f7812 */ /* 0x000fe400078ec0ff */
[----:B------:R-:W-:-:S02]  /*b330*/  LOP3.LUT R6, R6, R103, RZ, 0x3c, !PT ;  /* 0x0000006706067212 */ /* 0x000fc400078e3cff */
[----:B------:R-:W-:Y:S02]  /*b340*/  LOP3.LUT R8, R8, R99, RZ, 0x3c, !PT ;  /* 0x0000006308087212 */ /* 0x000fe400078e3cff */
[----:B------:R-:W-:Y:S02]  /*b350*/  SHF.R.U64 R19, R19, 0x3, RZ ;  /* 0x0000000313137819 */ /* 0x000fe400000012ff */
[----:B------:R-:W-:Y:S02]  /*b360*/  LOP3.LUT R12, R23, R12, RZ, 0x3c, !PT ;  /* 0x0000000c170c7212 */ /* 0x000fe400078e3cff */
[----:B------:R-:W-:Y:S02]  /*b370*/  LOP3.LUT R160, R21, R18, RZ, 0x3c, !PT ;  /* 0x0000001215a07212 */ /* 0x000fe400078e3cff */
[----:B------:R-:W-:Y:S01]  /*b380*/  LOP3.LUT R16, R16, R17, RZ, 0x3c, !PT ;  /* 0x0000001110107212 */ /* 0x000fe200078e3cff */
[----:B------:R-:W-:Y:S01]  /*b390*/  IMAD.X R17, RZ, RZ, R163, P3 ;  /* 0x000000ffff117224 */ /* 0x000fe200018e06a3 */
[----:B------:R-:W-:-:S02]  /*b3a0*/  IADD3 R21, P5, R162, 0x3000, RZ ;  /* 0x00003000a2157810 */ /* 0x000fc40007fbe0ff */
[C---:B------:R-:W-:Y:S02]  /*b3b0*/  IADD3 R23, P6, R162.reuse, 0x4000, RZ ;  /* 0x00004000a2177810 */ /* 0x040fe40007fde0ff */
[C---:B------:R-:W-:Y:S01]  /*b3c0*/  IADD3 R99, P0, R162.reuse, 0x5000, RZ ;  /* 0x00005000a2637810 */ /* 0x040fe20007f1e0ff */
[----:B------:R0:W-:Y:S01]  /*b3d0*/  STSM.16.M88.4 [R196], R24 ;  /* 0x00000018c4007844 */ /* 0x0001e20000000200 */
[C---:B------:R-:W-:Y:S02]  /*b3e0*/  IADD3 R103, P1, R162.reuse, 0x6000, RZ ;  /* 0x00006000a2677810 */ /* 0x040fe40007f3e0ff */
[----:B------:R-:W-:Y:S02]  /*b3f0*/  SHF.R.U64 R31, R31, 0x3, RZ ;  /* 0x000000031f1f7819 */ /* 0x000fe400000012ff */
[----:B------:R-:W-:Y:S02]  /*b400*/  IADD3 R111, P3, R162, 0x8000, RZ ;  /* 0x00008000a26f7810 */ /* 0x000fe40007f7e0ff */
[----:B------:R-:W-:Y:S01]  /*b410*/  LOP3.LUT R18, R19, R20, RZ, 0x3c, !PT ;  /* 0x0000001413127212 */ /* 0x000fe200078e3cff */
[----:B------:R-:W-:Y:S01]  /*b420*/  IMAD.X R19, RZ, RZ, R163, P4 ;  /* 0x000000ffff137224 */ /* 0x000fe200020e06a3 */
[----:B------:R-:W-:-:S02]  /*b430*/  LOP3.LUT R20, R21, 0x380, RZ, 0xc0, !PT ;  /* 0x0000038015147812 */ /* 0x000fc400078ec0ff */
[----:B------:R-:W-:Y:S02]  /*b440*/  LOP3.LUT R22, R23, 0x380, RZ, 0xc0, !PT ;  /* 0x0000038017167812 */ /* 0x000fe400078ec0ff */
[----:B------:R-:W-:Y:S02]  /*b450*/  LOP3.LUT R98, R99, 0x380, RZ, 0xc0, !PT ;  /* 0x0000038063627812 */ /* 0x000fe400078ec0ff */
[----:B------:R-:W-:Y:S01]  /*b460*/  LOP3.LUT R102, R103, 0x380, RZ, 0xc0, !PT ;  /* 0x0000038067667812 */ /* 0x000fe200078ec0ff */
[----:B0-----:R-:W0:Y:S01]  /*b470*/  @P2 LDC R24, c[0x0][0xcec] ;  /* 0x00033b00ff182b82 */ /* 0x001e220000000800 */
[----:B------:R-:W-:Y:S02]  /*b480*/  LOP3.LUT R142, R31, R110, RZ, 0x3c, !PT ;  /* 0x0000006e1f8e7212 */ /* 0x000fe400078e3cff */
[----:B------:R-:W-:Y:S02]  /*b490*/  LOP3.LUT R110, R111, 0x380, RZ, 0xc0, !PT ;  /* 0x000003806f6e7812 */ /* 0x000fe400078ec0ff */
[----:B------:R-:W-:-:S02]  /*b4a0*/  SHF.R.U64 R20, R20, 0x3, RZ ;  /* 0x0000000314147819 */ /* 0x000fc400000012ff */
[----:B------:R-:W-:Y:S01]  /*b4b0*/  SHF.R.U64 R22, R22, 0x3, RZ ;  /* 0x0000000316167819 */ /* 0x000fe200000012ff */
[----:B------:R-:W2:Y:S01]  /*b4c0*/  @P2 LDC R27, c[0x0][0xcf0] ;  /* 0x00033c00ff1b2b82 */ /* 0x000ea20000000800 */
        /* <DEDUP_REMOVED lines=11> */
[C---:B------:R-:W-:Y:S01]  /*b580*/  IADD3 R115, P4, R162.reuse, 0x9000, RZ ;  /* 0x00009000a2737810 */ /* 0x040fe20007f9e0ff */
[----:B0-----:R-:W-:Y:S01]  /*b590*/  @P2 IMAD.HI.U32 R24, R37, R24, RZ ;  /* 0x0000001825182227 */ /* 0x001fe200078e00ff */
[----:B------:R-:W-:-:S02]  /*b5a0*/  IADD3 R119, P5, R162, 0xa000, RZ ;  /* 0x0000a000a2777810 */ /* 0x000fc40007fbe0ff */
[----:B------:R-:W-:Y:S01]  /*b5b0*/  LOP3.LUT R110, R110, R111, RZ, 0x3c, !PT ;  /* 0x0000006f6e6e7212 */ /* 0x000fe200078e3cff */
[----:B------:R-:W-:Y:S01]  /*b5c0*/  IMAD.X R111, RZ, RZ, R163, P3 ;  /* 0x000000ffff6f7224 */ /* 0x000fe200018e06a3 */
        /* <DEDUP_REMOVED lines=18> */
[----:B------:R-:W-:Y:S02]  /*b6f0*/  MOV R138, R138 ;  /* 0x0000008a008a7202 */ /* 0x000fe40000000f00 */
        /* <DEDUP_REMOVED lines=13> */
[----:B------:R-:W-:Y:S01]  /*b7d0*/  MOV R40, R4 ;  /* 0x0000000400287202 */ /* 0x000fe20000000f00 */
[----:B------:R0:W-:Y:S01]  /*b7e0*/  STSM.16.M88.4 [R138], R32 ;  /* 0x000000208a007844 */ /* 0x0001e20000000200 */
[----:B------:R-:W-:-:S02]  /*b7f0*/  MOV R162, R6 ;  /* 0x0000000600a27202 */ /* 0x000fc40000000f00 */
[----:B------:R-:W-:Y:S02]  /*b800*/  LOP3.LUT R30, R30, R165, RZ, 0x3c, !PT ;  /* 0x000000a51e1e7212 */ /* 0x000fe400078e3cff */
        /* <DEDUP_REMOVED lines=21> */
[----:B--2---:R-:W-:Y:S02]  /*b960*/  @P2 SHF.R.U32.HI R32, RZ, R27, R24 ;  /* 0x0000001bff202219 */ /* 0x004fe40000011618 */
        /* <DEDUP_REMOVED lines=9> */
[----:B---3--:R-:W-:Y:S01]  /*ba00*/  F2FP.F16.F32.PACK_AB R8, R73, R181 ;  /* 0x000000b54908723e */ /* 0x008fe200000000ff */
[----:B------:R-:W-:Y:S01]  /*ba10*/  STSM.16.M88.4 [R158], R4 ;  /* 0x000000049e007844 */ /* 0x000fe20000000200 */
[----:B------:R-:W-:Y:S02]  /*ba20*/  F2FP.F16.F32.PACK_AB R9, R75, R74 ;  /* 0x0000004a4b09723e */ /* 0x000fe400000000ff */
[----:B------:R-:W-:Y:S02]  /*ba30*/  F2FP.F16.F32.PACK_AB R10, R77, R182 ;  /* 0x000000b64d0a723e */ /* 0x000fe400000000ff */
[----:B------:R-:W-:Y:S02]  /*ba40*/  F2FP.F16.F32.PACK_AB R11, R79, R78 ;  /* 0x0000004e4f0b723e */ /* 0x000fe400000000ff */
[----:B------:R-:W-:-:S02]  /*ba50*/  MOV R152, R152 ;  /* 0x0000009800987202 */ /* 0x000fc40000000f00 */
[----:B--2---:R-:W-:Y:S01]  /*ba60*/  F2FP.F16.F32.PACK_AB R12, R81, R183 ;  /* 0x000000b7510c723e */ /* 0x004fe200000000ff */
        /* <DEDUP_REMOVED lines=19> */
[----:B--2---:R-:W-:Y:S01]  /*bba0*/  VIADD R14, R227, UR38 ;  /* 0x00000026e30e7c36 */ /* 0x004fe20008000000 */
        /* <DEDUP_REMOVED lines=14> */
[----:B------:R-:W-:Y:S02]  /*bc90*/  F2FP.F16.F32.PACK_AB R10, R109, R190 ;  /* 0x000000be6d0a723e */ /* 0x000fe400000000ff */
[----:B------:R-:W-:Y:S02]  /*bca0*/  F2FP.F16.F32.PACK_AB R11, R68, R64 ;  /* 0x00000040440b723e */ /* 0x000fe400000000ff */
[----:B0-----:R-:W-:Y:S02]  /*bcb0*/  LEA R24, P3, R12, UR6, 0x2 ;  /* 0x000000060c187c11 */ /* 0x001fe4000f8610ff */
[-C--:B------:R-:W-:Y:S01]  /*bcc0*/  ISETP.GE.OR P1, PT, R14, R41.reuse, P0 ;  /* 0x000000290e00720c */ /* 0x080fe20000726670 */
[----:B------:R0:W-:Y:S01]  /*bcd0*/  STSM.16.M88.4 [R142], R8 ;  /* 0x000000088e007844 */ /* 0x0001e20000000200 */
[----:B------:R-:W-:Y:S01]  /*bce0*/  F2FP.F16.F32.PACK_AB R15, R116, R112 ;  /* 0x00000070740f723e */ /* 0x000fe200000000ff */
[----:B--2---:R-:W-:Y:S01]  /*bcf0*/  VIADD R4, R14, 0x8 ;  /* 0x000000080e047836 */ /* 0x004fe20000000000 */
        /* <DEDUP_REMOVED lines=9> */
[----:B------:R-:W2:Y:S01]  /*bd90*/  SHFL.IDX PT, R43, R25, RZ, 0x1c1f ;  /* 0x001c1fff192b7589 */ /* 0x000ea200000e0000 */
[----:B0-----:R-:W-:Y:S02]  /*bda0*/  F2FP.F16.F32.PACK_AB R8, R121, R193 ;  /* 0x000000c17908723e */ /* 0x001fe400000000ff */
[----:B------:R-:W-:Y:S01]  /*bdb0*/  F2FP.F16.F32.PACK_AB R9, R92, R88 ;  /* 0x000000585c09723e */ /* 0x000fe200000000ff */
[----:B------:R-:W-:Y:S01]  /*bdc0*/  STSM.16.M88.4 [R165], R4 ;  /* 0x00000004a5007844 */ /* 0x000fe20000000200 */
[----:B------:R-:W-:-:S02]  /*bdd0*/  F2FP.F16.F32.PACK_AB R10, R125, R124 ;  /* 0x0000007c7d0a723e */ /* 0x000fc400000000ff */
[----:B------:R-:W-:Y:S01]  /*bde0*/  F2FP.F16.F32.PACK_AB R11, R100, R96 ;  /* 0x00000060640b723e */ /* 0x000fe200000000ff */
[----:B------:R-:W0:Y:S01]  /*bdf0*/  SHFL.IDX PT, R45, R25, 0x1, 0x1c1f ;  /* 0x003c1f00192d7f89 */ /* 0x000e2200000e0000 */
[----:B------:R-:W-:Y:S02]  /*be00*/  F2FP.F16.F32.PACK_AB R12, R129, R128 ;  /* 0x00000080810c723e */ /* 0x000fe400000000ff */
[----:B------:R-:W-:Y:S01]  /*be10*/  F2FP.F16.F32.PACK_AB R13, R108, R104 ;  /* 0x000000686c0d723e */ /* 0x000fe200000000ff */
[----:B------:R-:W-:Y:S01]  /*be20*/  STSM.16.M88.4 [R164], R8 ;  /* 0x00000008a4007844 */ /* 0x000fe20000000200 */
[----:B------:R-:W-:Y:S02]  /*be30*/  F2FP.F16.F32.PACK_AB R14, R133, R132 ;  /* 0x00000084850e723e */ /* 0x000fe400000000ff */
[----:B------:R-:W-:Y:S02]  /*be40*/  F2FP.F16.F32.PACK_AB R138, R141, R140 ;  /* 0x0000008c8d8a723e */ /* 0x000fe400000000ff */
[----:B------:R-:W-:Y:S01]  /*be50*/  F2FP.F16.F32.PACK_AB R139, R168, R167 ;  /* 0x000000a7a88b723e */ /* 0x000fe200000000ff */
[----:B------:R3:W-:Y:S01]  /*be60*/  STSM.16.M88.4 [R163], R12 ;  /* 0x0000000ca3007844 */ /* 0x0007e20000000200 */
[----:B------:R-:W-:-:S03]  /*be70*/  F2FP.F16.F32.PACK_AB R168, R145, R144 ;  /* 0x0000009091a8723e */ /* 0x000fc600000000ff */
[----:B------:R-:W-:Y:S04]  /*be80*/  STSM.16.M88.4 [R162], R136 ;  /* 0x00000088a2007844 */ /* 0x000fe80000000200 */
[----:B------:R-:W-:Y:S01]  /*be90*/  STSM.16.M88.4 [R40], R168 ;  /* 0x000000a828007844 */ /* 0x000fe20000000200 */
[----:B------:R-:W-:Y:S08]  /*bea0*/  BAR.SYNC.DEFER_BLOCKING 0x1, 0x100 ;  /* 0x0044000000007b1d */ /* 0x000ff00000010000 */
[----:B---3--:R-:W3:Y:S01]  /*beb0*/  @P2 LDC R15, c[0x0][0xcf0] ;  /* 0x00033c00ff0f2b82 */ /* 0x008ee20000000800 */
[----:B------:R-:W-:Y:S01]  /*bec0*/  IMAD R0, R206, 0x20, R219 ;  /* 0x00000020ce007824 */ /* 0x000fe200078e02db */
[----:B--2---:R2:W-:Y:S01]  /*bed0*/  @!P1 ST.E desc[UR14][R42.64], R3 ;  /* 0x000000032a009985 */ /* 0x0045e2000c10190e */
[----:B------:R-:W-:-:S02]  /*bee0*/  UIMAD UR5, UR10, UR8, URZ ;  /* 0x000000080a0572a4 */ /* 0x000fc4000f8e023f */
[----:B------:R-:W-:Y:S01]  /*bef0*/  VIADD R14, R0, UR38 ;  /* 0x00000026000e7c36 */ /* 0x000fe20008000000 */
[----:B------:R-:W-:Y:S01]  /*bf00*/  UIMAD.WIDE.U32 UR6, UR11, UR8, URZ ;  /* 0x000000080b0672a5 */ /* 0x000fe2000f8e003f */
[----:B0-----:R0:W-:Y:S01]  /*bf10*/  @!P0 ST.E desc[UR14][R44.64], R2 ;  /* 0x000000022c008985 */ /* 0x0011e2000c10190e */
[----:B--2---:R-:W2:Y:S01]  /*bf20*/  @P2 LDC R3, c[0x0][0xcec] ;  /* 0x00033b00ff032b82 */ /* 0x004ea20000000800 */
[----:B------:R-:W-:Y:S01]  /*bf30*/  UIMAD UR5, UR11, UR9, UR5 ;  /* 0x000000090b0572a4 */ /* 0x000fe2000f8e0205 */
[----:B------:R-:W-:Y:S01]  /*bf40*/  IMAD.MOV.U32 R13, RZ, RZ, R14 ;  /* 0x000000ffff0d7224 */ /* 0x000fe200078e000e */
[----:B------:R-:W5:Y:S01]  /*bf50*/  LD.E.128 R24, desc[UR14][R28.64] ;  /* 0x0000000e1c187980 */ /* 0x000f62000c101d00 */
[----:B------:R-:W-:Y:S01]  /*bf60*/  ULDC.64 UR10, c[0x0][0xbf0] ;  /* 0x0002fc00000a7ab9 */ /* 0x000fe20000000a00 */
[----:B------:R-:W-:Y:S02]  /*bf70*/  UIADD3 UR7, UR7, UR5, URZ ;  /* 0x0000000507077290 */ /* 0x000fe4000fffe03f */
[----:B------:R-:W-:Y:S01]  /*bf80*/  UIMAD UR8, UR12, UR10, URZ ;  /* 0x0000000a0c0872a4 */ /* 0x000fe2000f8e023f */
[----:B------:R-:W5:Y:S01]  /*bf90*/  LD.E.128 R32, desc[UR14][R16.64] ;  /* 0x0000000e10207980 */ /* 0x000f62000c101d00 */
[----:B------:R-:W-:-:S02]  /*bfa0*/  UIMAD.WIDE.U32 UR6, UR13, UR10, UR6 ;  /* 0x0000000a0d0672a5 */ /* 0x000fc4000f8e0006 */
[----:B------:R-:W-:Y:S01]  /*bfb0*/  UIMAD UR5, UR13, UR11, UR8 ;  /* 0x0000000b0d0572a4 */ /* 0x000fe2000f8e0208 */
[----:B------:R-:W5:Y:S02]  /*bfc0*/  LD.E.128 R36, desc[UR14][R18.64] ;  /* 0x0000000e12247980 */ /* 0x000f64000c101d00 */
[----:B------:R-:W-:Y:S02]  /*bfd0*/  ULDC.64 UR8, c[0x0][0xbe0] ;  /* 0x0002f80000087ab9 */ /* 0x000fe40000000a00 */
[----:B------:R4:W5:Y:S04]  /*bfe0*/  LD.E.128 R4, desc[UR14][R20.64] ;  /* 0x0000000e14047980 */ /* 0x000968000c101d00 */
[----:B------:R0:W5:Y:S01]  /*bff0*/  LD.E.128 R8, desc[UR14][R22.64] ;  /* 0x0000000e16087980 */ /* 0x000162000c101d00 */
[----:B--2---:R-:W-:-:S03]  /*c000*/  @P2 IMAD.HI.U32 R0, R14, R3, RZ ;  /* 0x000000030e002227 */ /* 0x004fc600078e00ff */
[----:B------:R-:W5:Y:S02]  /*c010*/  LD.E.128 R96, desc[UR14][R98.64] ;  /* 0x0000000e62607980 */ /* 0x000f64000c101d00 */
[----:B---3--:R-:W-:Y:S01]  /*c020*/  @P2 SHF.R.U32.HI R13, RZ, R15, R0 ;  /* 0x0000000fff0d2219 */ /* 0x008fe20000011600 */
[----:B------:R-:W-:Y:S01]  /*c030*/  UIADD3 UR5, UR7, UR5, URZ ;  /* 0x0000000507057290 */ /* 0x000fe2000fffe03f */
        /* <DEDUP_REMOVED lines=8> */
[----:B0-----:R-:W-:Y:S01]  /*c0c0*/  IMAD.U32 R2, RZ, RZ, UR6 ;  /* 0x00000006ff027e24 */ /* 0x001fe2000f8e00ff */
        /* <DEDUP_REMOVED lines=21> */
[----:B----4-:R-:W-:-:S02]  /*c220*/  VIADD R20, R219, UR38 ;  /* 0x00000026db147c36 */ /* 0x010fc40008000000 */
        /* <DEDUP_REMOVED lines=11> */
[----:B0-----:R0:W2:Y:S01]  /*c2e0*/  SHFL.IDX PT, R16, R18, RZ, 0x181f ;  /* 0x00181fff12107589 */ /* 0x0010a200000e0000 */
[----:B------:R-:W-:-:S02]  /*c2f0*/  PRMT R194, RZ, 0x654, R194 ;  /* 0x00000654ffc27816 */ /* 0x000fc400000000c2 */
[----:B------:R-:W-:Y:S02]  /*c300*/  ISETP.GE.AND P0, PT, R0, R41, PT ;  /* 0x000000290000720c */ /* 0x000fe40003f06270 */
[----:B------:R0:W3:Y:S01]  /*c310*/  SHFL.IDX PT, R0, R19, RZ, 0x181f ;  /* 0x00181fff13007589 */ /* 0x0000e200000e0000 */
[----:B------:R0:W-:Y:S01]  /*c320*/  SYNCS.ARRIVE.TRANS64.RED.A1T0 RZ, [R194+URZ], RZ ;  /* 0x000000ffc2ff79a7 */ /* 0x0001e2000810043f */
[----:B------:R-:W-:Y:S09]  /*c330*/  @P2 BRA `(.L_x_13638) ;  /* 0x0000000000482947 */ /* 0x000ff20003800000 */
[----:B------:R-:W-:Y:S01]  /*c340*/  ULDC UR5, c[0x0][0xbc8] ;  /* 0x0002f20000057ab9 */ /* 0x000fe20000000800 */
[----:B------:R-:W-:Y:S01]  /*c350*/  ULDC.64 UR6, c[0x0][0x208] ;  /* 0x0000820000067ab9 */ /* 0x000fe20000000a00 */
[----:B------:R-:W-:Y:S02]  /*c360*/  ISETP.GE.AND P5, PT, R200, UR5, PT ;  /* 0x00000005c8007c0c */ /* 0x000fe4000bfa6270 */
[----:B------:R-:W-:Y:S02]  /*c370*/  ISETP.GE.AND P4, PT, R204, UR5, PT ;  /* 0x00000005cc007c0c */ /* 0x000fe4000bf86270 */
[----:B------:R-:W-:Y:S02]  /*c380*/  ISETP.GE.AND P3, PT, R203, UR5, PT ;  /* 0x00000005cb007c0c */ /* 0x000fe4000bf66270 */
[----:B------:R-:W-:-:S07]  /*c390*/  ISETP.GE.AND P2, PT, R205, UR5, PT ;  /* 0x00000005cd007c0c */ /* 0x000fce000bf46270 */
[----:B--2---:R-:W-:-:S04]  /*c3a0*/  @!P5 LEA R2, P6, R200, R16, 0x1 ;  /* 0x00000010c802d211 */ /* 0x004fc800078c08ff */
[----:B---3--:R-:W-:Y:S02]  /*c3b0*/  @!P5 LEA.HI.X R3, R200, R0, R233, 0x1, P6 ;  /* 0x00000000c803d211 */ /* 0x008fe400030f0ce9 */
        /* <DEDUP_REMOVED lines=10> */
.L_x_13638:
[----:B------:R-:W-:Y:S05]  /*c460*/  BSYNC B1 ;  /* 0x0000000000017941 */ /* 0x000fea0003800000 */
.L_x_13637:
[----:B---3--:R3:W0:Y:S01]  /*c470*/  SHFL.IDX PT, R0, R19, 0x1, 0x181f ;  /* 0x00381f0013007f89 */ /* 0x00862200000e0000 */
[----:B------:R-:W-:Y:S03]  /*c480*/  BSSY B1, `(.L_x_13639) ;  /* 0x0000015000017945 */ /* 0x000fe60003800000 */
[----:B----4-:R3:W4:Y:S01]  /*c490*/  SHFL.IDX PT, R12, R18, 0x1, 0x181f ;  /* 0x00381f00120c7f89 */ /* 0x01072200000e0000 */
[----:B------:R-:W-:Y:S05]  /*c4a0*/  @P1 BRA `(.L_x_13640) ;  /* 0x0000000000481947 */ /* 0x000fea0003800000 */
[----:B------:R-:W-:Y:S01]  /*c4b0*/  ULDC UR5, c[0x0][0xbc8] ;  /* 0x0002f20000057ab9 */ /* 0x000fe20000000800 */
[----:B------:R-:W-:Y:S01]  /*c4c0*/  ULDC.64 UR6, c[0x0][0x208] ;  /* 0x0000820000067ab9 */ /* 0x000fe20000000a00 */
[----:B------:R-:W-:Y:S02]  /*c4d0*/  ISETP.GE.AND P4, PT, R200, UR5, PT ;  /* 0x00000005c8007c0c */ /* 0x000fe4000bf86270 */
[----:B------:R-:W-:Y:S02]  /*c4e0*/  ISETP.GE.AND P3, PT, R204, UR5, PT ;  /* 0x00000005cc007c0c */ /* 0x000fe4000bf66270 */
[----:B------:R-:W-:Y:S02]  /*c4f0*/  ISETP.GE.AND P2, PT, R203, UR5, PT ;  /* 0x00000005cb007c0c */ /* 0x000fe4000bf46270 */
[----:B------:R-:W-:-:S07]  /*c500*/  ISETP.GE.AND P1, PT, R205, UR5, PT ;  /* 0x00000005cd007c0c */ /* 0x000fce000bf26270 */
[-C--:B----4-:R-:W-:Y:S02]  /*c510*/  @!P4 LEA R2, P6, R200, R12.reuse, 0x1 ;  /* 0x0000000cc802c211 */ /* 0x090fe400078c08ff */
[----:B-----5:R-:W-:Y:S02]  /*c520*/  @!P3 LEA R8, P5, R204, R12, 0x1 ;  /* 0x0000000ccc08b211 */ /* 0x020fe400078a08ff */
        /* <DEDUP_REMOVED lines=10> */
.L_x_13640:
[----:B------:R-:W-:Y:S05]  /*c5d0*/  BSYNC B1 ;  /* 0x0000000000017941 */ /* 0x000fea0003800000 */
.L_x_13639:
[----:B0-----:R0:W0:Y:S01]  /*c5e0*/  SHFL.IDX PT, R0, R19, 0x2, 0x181f ;  /* 0x00581f0013007f89 */ /* 0x00102200000e0000 */
[----:B------:R-:W-:Y:S03]  /*c5f0*/  BSSY B1, `(.L_x_13641) ;  /* 0x0000015000017945 */ /* 0x000fe60003800000 */
[----:B----4-:R4:W0:Y:S01]  /*c600*/  SHFL.IDX PT, R12, R18, 0x2, 0x181f ;  /* 0x00581f00120c7f89 */ /* 0x01082200000e0000 */
[----:B------:R-:W-:Y:S05]  /*c610*/  @P0 BRA `(.L_x_13642) ;  /* 0x0000000000480947 */ /* 0x000fea0003800000 */
[----:B------:R-:W-:Y:S01]  /*c620*/  ULDC UR5, c[0x0][0xbc8] ;  /* 0x0002f20000057ab9 */ /* 0x000fe20000000800 */
[----:B------:R-:W-:Y:S01]  /*c630*/  ULDC.64 UR6, c[0x0][0x208] ;  /* 0x0000820000067ab9 */ /* 0x000fe20000000a00 */
[----:B------:R-:W-:Y:S02]  /*c640*/  ISETP.GE.AND P3, PT, R200, UR5, PT ;  /* 0x00000005c8007c0c */ /* 0x000fe4000bf66270 */
[----:B------:R-:W-:Y:S02]  /*c650*/  ISETP.GE.AND P2, PT, R204, UR5, PT ;  /* 0x00000005cc007c0c */ /* 0x000fe4000bf46270 */
[----:B------:R-:W-:Y:S02]  /*c660*/  ISETP.GE.AND P1, PT, R203, UR5, PT ;  /* 0x00000005cb007c0c */ /* 0x000fe4000bf26270 */
[----:B------:R-:W-:-:S07]  /*c670*/  ISETP.GE.AND P0, PT, R205, UR5, PT ;  /* 0x00000005cd007c0c */ /* 0x000fce000bf06270 */
[-C--:B0-----:R-:W-:Y:S02]  /*c680*/  @!P3 LEA R2, P6, R200, R12.reuse, 0x1 ;  /* 0x0000000cc802b211 */ /* 0x081fe400078c08ff */
[-C--:B-----5:R-:W-:Y:S02]  /*c690*/  @!P2 LEA R8, P5, R204, R12.reuse, 0x1 ;  /* 0x0000000ccc08a211 */ /* 0x0a0fe400078a08ff */
        /* <DEDUP_REMOVED lines=10> */
.L_x_13642:
[----:B------:R-:W-:Y:S05]  /*c740*/  BSYNC B1 ;  /* 0x0000000000017941 */ /* 0x000fea0003800000 */
.L_x_13641:
[----:B0-----:R-:W-:Y:S01]  /*c750*/  VIADD R0, R20, 0x60 ;  /* 0x0000006014007836 */ /* 0x001fe20000000000 */
[----:B---3--:R-:W0:Y:S04]  /*c760*/  SHFL.IDX PT, R19, R19, 0x3, 0x181f ;  /* 0x00781f0013137f89 */ /* 0x008e2800000e0000 */
[----:B------:R-:W-:Y:S01]  /*c770*/  ISETP.GE.AND P0, PT, R0, R41, PT ;  /* 0x000000290000720c */ /* 0x000fe20003f06270 */
[----:B----4-:R-:W3:-:S12]  /*c780*/  SHFL.IDX PT, R18, R18, 0x3, 0x181f ;  /* 0x00781f0012127f89 */ /* 0x010ed800000e0000 */
[----:B------:R-:W-:Y:S05]  /*c790*/  @P0 BRA `(.L_x_13643) ;  /* 0x0000000c00540947 */ /* 0x000fea0003800000 */
[----:B------:R-:W-:Y:S01]  /*c7a0*/  ULDC UR5, c[0x0][0xbc8] ;  /* 0x0002f20000057ab9 */ /* 0x000fe20000000800 */
[----:B------:R-:W-:Y:S01]  /*c7b0*/  ULDC.64 UR6, c[0x0][0x208] ;  /* 0x0000820000067ab9 */ /* 0x000fe20000000a00 */
[----:B------:R-:W-:Y:S02]  /*c7c0*/  ISETP.GE.AND P3, PT, R200, UR5, PT ;  /* 0x00000005c8007c0c */ /* 0x000fe4000bf66270 */
[----:B------:R-:W-:Y:S02]  /*c7d0*/  ISETP.GE.AND P4, PT, R204, UR5, PT ;  /* 0x00000005cc007c0c */ /* 0x000fe4000bf86270 */
[----:B------:R-:W-:-:S09]  /*c7e0*/  ISETP.GE.AND P5, PT, R203, UR5, PT ;  /* 0x00000005cb007c0c */ /* 0x000fd2000bfa6270 */
[-C--:B---3--:R-:W-:Y:S02]  /*c7f0*/  @!P3 LEA R2, P0, R200, R18.reuse, 0x1 ;  /* 0x00000012c802b211 */ /* 0x088fe400078008ff */
[-C--:B-----5:R-:W-:Y:S02]  /*c800*/  @!P4 LEA R8, P1, R204, R18.reuse, 0x1 ;  /* 0x00000012cc08c211 */ /* 0x0a0fe400078208ff */
[-C--:B0-----:R-:W-:Y:S02]  /*c810*/  @!P3 LEA.HI.X R3, R200, R19.reuse, R233, 0x1, P0 ;  /* 0x00000013c803b211 */ /* 0x081fe400000f0ce9 */
[----:B------:R-:W-:Y:S02]  /*c820*/  ISETP.GE.AND P0, PT, R205, UR5, PT ;  /* 0x00000005cd007c0c */ /* 0x000fe4000bf06270 */
[----:B------:R-:W-:Y:S01]  /*c830*/  @!P5 LEA R10, P2, R203, R18, 0x1 ;  /* 0x00000012cb0ad211 */ /* 0x000fe200078408ff */
[----:B------:R0:W-:Y:S01]  /*c840*/  @!P3 ST.E.128 desc[UR6][R2.64], R4 ;  /* 0x000000040200b985 */ /* 0x0001e2000c101d06 */
[----:B------:R-:W-:-:S02]  /*c850*/  @!P4 LEA.HI.X R9, R204, R19, R232, 0x1, P1 ;  /* 0x00000013cc09c211 */ /* 0x000fc400008f0ce8 */
[----:B------:R-:W-:-:S03]  /*c860*/  @!P5 LEA.HI.X R11, R203, R19, R231, 0x1, P2 ;  /* 0x00000013cb0bd211 */ /* 0x000fc600010f0ce7 */
[----:B------:R0:W-:Y:S04]  /*c870*/  @!P4 ST.E.128 desc[UR6][R8.64], R104 ;  /* 0x000000680800c985 */ /* 0x0001e8000c101d06 */
[----:B------:R0:W-:Y:S01]  /*c880*/  @!P5 ST.E.128 desc[UR6][R10.64], R120 ;  /* 0x000000780a00d985 */ /* 0x0001e2000c101d06 */
[----:B------:R-:W-:Y:S05]  /*c890*/  @P0 BRA `(.L_x_13643) ;  /* 0x0000000c00140947 */ /* 0x000fea0003800000 */
[----:B0-----:R-:W-:Y:S01]  /*c8a0*/  LEA R2, P0, R205, R18, 0x1 ;  /* 0x00000012cd027211 */ /* 0x001fe200078008ff */
[----:B------:R-:W-:-:S03]  /*c8b0*/  ULDC.64 UR6, c[0x0][0x208] ;  /* 0x0000820000067ab9 */ /* 0x000fc60000000a00 */
[----:B------:R-:W-:-:S05]  /*c8c0*/  LEA.HI.X R3, R205, R19, R230, 0x1, P0 ;  /* 0x00000013cd037211 */ /* 0x000fca00000f0ce6 */
[----:B------:R0:W-:Y:S01]  /*c8d0*/  ST.E.128 desc[UR6][R2.64], R28 ;  /* 0x0000001c02007985 */ /* 0x0001e2000c101d06 */
[----:B------:R-:W-:Y:S05]  /*c8e0*/  BRA `(.L_x_13643) ;  /* 0x0000000c00007947 */ /* 0x000fea0003800000 */
.L_x_13636:
[----:B------:R-:W0:Y:S01]  /*c8f0*/  LDC R8, c[0x0][0xce8] ;  /* 0x00033a00ff087b82 */ /* 0x000e220000000800 */
[----:B------:R-:W-:Y:S01]  /*c900*/  R2UR UR6, R207 ;  /* 0x00000000cf0672ca */ /* 0x000fe200000e0000 */
[----:B------:R-:W-:Y:S01]  /*c910*/  BSSY B1, `(.L_x_13644) ;  /* 0x0000035000017945 */ /* 0x000fe20003800000 */
[----:B------:R-:W-:Y:S01]  /*c920*/  R2UR UR5, R218 ;  /* 0x00000000da0572ca */ /* 0x000fe200000e0000 */
[----:B------:R-:W-:Y:S01]  /*c930*/  IMAD R6, R206, 0x20, R219 ;  /* 0x00000020ce067824 */ /* 0x000fe200078e02db */
[----:B------:R-:W-:-:S09]  /*c940*/  ISETP.GE.AND P0, PT, R234, 0x80, PT ;  /* 0x00000080ea00780c */ /* 0x000fd20003f06270 */
[----:B------:R-:W-:Y:S02]  /*c950*/  USHF.R.S32.HI UR8, URZ, 0x1f, UR6 ;  /* 0x0000001f3f087899 */ /* 0x000fe40008011406 */
[----:B------:R-:W-:Y:S01]  /*c960*/  USHF.R.S32.HI UR9, URZ, 0x1f, UR5 ;  /* 0x0000001f3f097899 */ /* 0x000fe20008011405 */
[----:B0-----:R-:W-:-:S13]  /*c970*/  ISETP.NE.AND P1, PT, R8, 0x1, PT ;  /* 0x000000010800780c */ /* 0x001fda0003f25270 */
[----:B------:R-:W0:Y:S08]  /*c980*/  @P1 LDC R9, c[0x0][0xcec] ;  /* 0x00033b00ff091b82 */ /* 0x000e300000000800 */
[----:B------:R-:W2:Y:S01]  /*c990*/  @P1 LDC R11, c[0x0][0xcf0] ;  /* 0x00033c00ff0b1b82 */ /* 0x000ea20000000800 */
[----:B------:R-:W-:Y:S05]  /*c9a0*/  @P0 BRA `(.L_x_13645) ;  /* 0x0000000000ac0947 */ /* 0x000fea0003800000 */
[----:B------:R-:W3:Y:S01]  /*c9b0*/  S2R R0, SR_TID.X ;  /* 0x0000000000007919 */ /* 0x000ee20000002100 */
[----:B------:R-:W4:Y:S01]  /*c9c0*/  LDC R3, c[0x0][0xce8] ;  /* 0x00033a00ff037b82 */ /* 0x000f220000000800 */
[----:B------:R-:W-:Y:S01]  /*c9d0*/  IMAD.U32 R4, RZ, RZ, UR38 ;  /* 0x00000026ff047e24 */ /* 0x000fe2000f8e00ff */
[----:B------:R-:W-:Y:S02]  /*c9e0*/  ULDC UR5, c[0x0][0xb88] ;  /* 0x0002e20000057ab9 */ /* 0x000fe40000000800 */
[----:B----4-:R-:W-:Y:S02]  /*c9f0*/  IMAD R5, R3, UR5, RZ ;  /* 0x0000000503057c24 */ /* 0x010fe4000f8e02ff */
[----:B---3--:R-:W-:-:S04]  /*ca00*/  IADD3 R4, R4, -0x80, R0 ;  /* 0xffffff8004047810 */ /* 0x008fc80007ffe000 */
[----:B------:R-:W-:-:S13]  /*ca10*/  ISETP.GE.AND P0, PT, R4, R5, PT ;  /* 0x000000050400720c */ /* 0x000fda0003f06270 */
[----:B------:R-:W-:Y:S05]  /*ca20*/  @P0 BRA `(.L_x_13645) ;  /* 0x00000000008c0947 */ /* 0x000fea0003800000 */
[----:B------:R-:W-:Y:S01]  /*ca30*/  ISETP.NE.AND P0, PT, R3, 0x1, PT ;  /* 0x000000010300780c */ /* 0x000fe20003f05270 */
[----:B------:R-:W-:Y:S01]  /*ca40*/  ULDC.64 UR10, c[0x0][0xc90] ;  /* 0x00032400000a7ab9 */ /* 0x000fe20000000a00 */
[----:B------:R-:W-:Y:S01]  /*ca50*/  R2UR UR13, R207 ;  /* 0x00000000cf0d72ca */ /* 0x000fe200000e0000 */
[----:B------:R-:W-:Y:S01]  /*ca60*/  UIMAD UR5, UR8, UR10, URZ ;  /* 0x0000000a080572a4 */ /* 0x000fe2000f8e023f */
[----:B------:R-:W-:Y:S01]  /*ca70*/  R2UR UR12, R218 ;  /* 0x00000000da0c72ca */ /* 0x000fe200000e0000 */
[----:B------:R-:W-:-:S08]  /*ca80*/  IMAD.MOV.U32 R2, RZ, RZ, R4 ;  /* 0x000000ffff027224 */ /* 0x000fd000078e0004 */
[----:B------:R-:W3:Y:S02]  /*ca90*/  @P0 LDC R5, c[0x0][0xcec] ;  /* 0x00033b00ff050b82 */ /* 0x000ee40000000800 */
[----:B------:R-:W-:Y:S02]  /*caa0*/  UIMAD.WIDE.U32 UR6, UR13, UR10, URZ ;  /* 0x0000000a0d0672a5 */ /* 0x000fe4000f8e003f */
[----:B------:R-:W-:-:S03]  /*cab0*/  UIMAD UR5, UR13, UR11, UR5 ;  /* 0x0000000b0d0572a4 */ /* 0x000fc6000f8e0205 */
[----:B------:R-:W-:Y:S01]  /*cac0*/  ULDC.64 UR10, c[0x0][0xc98] ;  /* 0x00032600000a7ab9 */ /* 0x000fe20000000a00 */
[----:B------:R-:W4:Y:S01]  /*cad0*/  @P0 LDC R7, c[0x0][0xcf0] ;  /* 0x00033c00ff070b82 */ /* 0x000f220000000800 */
[----:B------:R-:W-:Y:S02]  /*cae0*/  UIADD3 UR7, UR7, UR5, URZ ;  /* 0x0000000507077290 */ /* 0x000fe4000fffe03f */
[----:B------:R-:W-:Y:S02]  /*caf0*/  UIMAD UR5, UR9, UR10, URZ ;  /* 0x0000000a090572a4 */ /* 0x000fe4000f8e023f */
[----:B------:R-:W-:Y:S02]  /*cb00*/  UIMAD.WIDE.U32 UR6, UR12, UR10, UR6 ;  /* 0x0000000a0c0672a5 */ /* 0x000fe4000f8e0006 */
[----:B------:R-:W-:-:S03]  /*cb10*/  UIMAD UR5, UR12, UR11, UR5 ;  /* 0x0000000b0c0572a4 */ /* 0x000fc6000f8e0205 */
[----:B------:R-:W-:Y:S01]  /*cb20*/  ULDC.64 UR10, c[0x0][0xc88] ;  /* 0x00032200000a7ab9 */ /* 0x000fe20000000a00 */
[----:B------:R-:W-:Y:S01]  /*cb30*/  ULDC.64 UR12, c[0x0][0x208] ;  /* 0x00008200000c7ab9 */ /* 0x000fe20000000a00 */
[----:B---3--:R-:W-:-:S05]  /*cb40*/  @P0 IMAD.HI.U32 R0, R4, R5, RZ ;  /* 0x0000000504000227 */ /* 0x008fca00078e00ff */
[----:B----4-:R-:W-:-:S05]  /*cb50*/  @P0 SHF.R.U32.HI R2, RZ, R7, R0 ;  /* 0x00000007ff020219 */ /* 0x010fca0000011600 */
        /* <DEDUP_REMOVED lines=16> */
.L_x_13645:
[----:B------:R-:W-:Y:S05]  /*cc60*/  BSYNC B1 ;  /* 0x0000000000017941 */ /* 0x000fea0003800000 */
.L_x_13644:
[----:B------:R-:W-:Y:S01]  /*cc70*/  R2UR UR13, R207 ;  /* 0x00000000cf0d72ca */ /* 0x000fe200000e0000 */
[----:B------:R-:W-:Y:S01]  /*cc80*/  ULDC.64 UR10, c[0x0][0xbe8] ;  /* 0x0002fa00000a7ab9 */ /* 0x000fe20000000a00 */
[----:B------:R-:W-:Y:S01]  /*cc90*/  R2UR UR12, R218 ;  /* 0x00000000da0c72ca */ /* 0x000fe200000e0000 */
[----:B------:R-:W-:Y:S01]  /*cca0*/  UIMAD UR5, UR8, UR10, URZ ;  /* 0x0000000a080572a4 */ /* 0x000fe2000f8e023f */
[----:B------:R-:W-:Y:S01]  /*ccb0*/  VIADD R6, R6, UR38 ;  /* 0x0000002606067c36 */ /* 0x000fe20008000000 */
[----:B------:R-:W-:Y:S03]  /*ccc0*/  BSSY B1, `(.L_x_13646) ;  /* 0x000003d000017945 */ /* 0x000fe60003800000 */
[----:B0-----:R-:W-:-:S04]  /*ccd0*/  @P1 IMAD.HI.U32 R0, R6, R9, RZ ;  /* 0x0000000906001227 */ /* 0x001fc800078e00ff */
[----:B---3--:R-:W-:Y:S01]  /*cce0*/  IMAD.MOV.U32 R5, RZ, RZ, R6 ;  /* 0x000000ffff057224 */ /* 0x008fe200078e0006 */
[----:B------:R-:W-:Y:S01]  /*ccf0*/  UIMAD.WIDE.U32 UR6, UR13, UR10, URZ ;  /* 0x0000000a0d0672a5 */ /* 0x000fe2000f8e003f */
[----:B--2---:R-:W-:Y:S01]  /*cd00*/  @P1 SHF.R.U32.HI R5, RZ, R11, R0 ;  /* 0x0000000bff051219 */ /* 0x004fe20000011600 */
[----:B------:R-:W-:-:S03]  /*cd10*/  UIMAD UR5, UR13, UR11, UR5 ;  /* 0x0000000b0d0572a4 */ /* 0x000fc6000f8e0205 */
[----:B------:R-:W-:Y:S01]  /*cd20*/  ULDC.64 UR10, c[0x0][0xbf0] ;  /* 0x0002fc00000a7ab9 */ /* 0x000fe20000000a00 */
[----:B------:R-:W-:Y:S01]  /*cd30*/  UIADD3 UR7, UR7, UR5, URZ ;  /* 0x0000000507077290 */ /* 0x000fe2000fffe03f */
[--C-:B------:R-:W-:Y:S01]  /*cd40*/  SHF.R.S32.HI R0, RZ, 0x1f, R5.reuse ;  /* 0x0000001fff007819 */ /* 0x100fe20000011405 */
[----:B------:R-:W-:Y:S01]  /*cd50*/  UIMAD UR5, UR9, UR10, URZ ;  /* 0x0000000a090572a4 */ /* 0x000fe2000f8e023f */
[----:B------:R-:W-:Y:S01]  /*cd60*/  IMAD.MOV R7, RZ, RZ, -R5 ;  /* 0x000000ffff077224 */ /* 0x000fe200078e0a05 */
[----:B------:R-:W-:Y:S02]  /*cd70*/  UIMAD.WIDE.U32 UR6, UR12, UR10, UR6 ;  /* 0x0000000a0c0672a5 */ /* 0x000fe4000f8e0006 */
[----:B------:R-:W-:Y:S01]  /*cd80*/  UIMAD UR5, UR12, UR11, UR5 ;  /* 0x0000000b0c0572a4 */ /* 0x000fe2000f8e0205 */
[----:B------:R-:W-:Y:S01]  /*cd90*/  IMAD R7, R8, R7, R6 ;  /* 0x0000000708077224 */ /* 0x000fe200078e0206 */
[----:B------:R-:W-:Y:S01]  /*cda0*/  ULDC.64 UR8, c[0x0][0xbe0] ;  /* 0x0002f80000087ab9 */ /* 0x000fe20000000a00 */
[----:B------:R-:W-:Y:S01]  /*cdb0*/  VIADD R6, R219, UR38 ;  /* 0x00000026db067c36 */ /* 0x000fe20008000000 */
[----:B------:R-:W-:Y:S01]  /*cdc0*/  UIADD3 UR5, UR7, UR5, URZ ;  /* 0x0000000507057290 */ /* 0x000fe2000fffe03f */
[----:B------:R-:W-:-:S02]  /*cdd0*/  IMAD R0, R0, UR8, RZ ;  /* 0x0000000800007c24 */ /* 0x000fc4000f8e02ff */
[----:B------:R-:W-:Y:S02]  /*cde0*/  IMAD.U32 R3, RZ, RZ, UR7 ;  /* 0x00000007ff037e24 */ /* 0x000fe4000f8e00ff */
        /* <DEDUP_REMOVED lines=42> */
.L_x_13647:
[----:B------:R-:W-:Y:S05]  /*d090*/  BSYNC B1 ;  /* 0x0000000000017941 */ /* 0x000fea0003800000 */
.L_x_13646:
[----:B---3--:R3:W0:Y:S01]  /*d0a0*/  SHFL.IDX PT, R0, R5, 0x1, 0x181f ;  /* 0x00381f0005007f89 */ /* 0x00862200000e0000 */
[----:B------:R-:W-:Y:S03]  /*d0b0*/  BSSY B1, `(.L_x_13648) ;  /* 0x0000015000017945 */ /* 0x000fe60003800000 */
[----:B--2-4-:R3:W2:Y:S01]  /*d0c0*/  SHFL.IDX PT, R2, R4, 0x1, 0x181f ;  /* 0x00381f0004027f89 */ /* 0x0146a200000e0000 */
[----:B------:R-:W-:Y:S05]  /*d0d0*/  @P1 BRA `(.L_x_13649) ;  /* 0x0000000000481947 */ /* 0x000fea0003800000 */
[----:B------:R-:W-:Y:S01]  /*d0e0*/  ULDC UR5, c[0x0][0xbc8] ;  /* 0x0002f20000057ab9 */ /* 0x000fe20000000800 */
[----:B------:R-:W-:Y:S01]  /*d0f0*/  ULDC.64 UR6, c[0x0][0x208] ;  /* 0x0000820000067ab9 */ /* 0x000fe20000000a00 */
[----:B------:R-:W-:Y:S02]  /*d100*/  ISETP.GE.AND P4, PT, R200, UR5, PT ;  /* 0x00000005c8007c0c */ /* 0x000fe4000bf86270 */
[----:B------:R-:W-:Y:S02]  /*d110*/  ISETP.GE.AND P3, PT, R204, UR5, PT ;  /* 0x00000005cc007c0c */ /* 0x000fe4000bf66270 */
[----:B------:R-:W-:Y:S02]  /*d120*/  ISETP.GE.AND P2, PT, R203, UR5, PT ;  /* 0x00000005cb007c0c */ /* 0x000fe4000bf46270 */
[----:B------:R-:W-:-:S07]  /*d130*/  ISETP.GE.AND P1, PT, R205, UR5, PT ;  /* 0x00000005cd007c0c */ /* 0x000fce000bf26270 */
[-C--:B--2---:R-:W-:Y:S02]  /*d140*/  @!P4 LEA R10, P6, R200, R2.reuse, 0x1 ;  /* 0x00000002c80ac211 */ /* 0x084fe400078c08ff */
        /* <DEDUP_REMOVED lines=11> */
.L_x_13649:
[----:B------:R-:W-:Y:S05]  /*d200*/  BSYNC B1 ;  /* 0x0000000000017941 */ /* 0x000fea0003800000 */
.L_x_13648:
[----:B0-----:R0:W0:Y:S01]  /*d210*/  SHFL.IDX PT, R0, R5, 0x2, 0x181f ;  /* 0x00581f0005007f89 */ /* 0x00102200000e0000 */
[----:B------:R-:W-:Y:S03]  /*d220*/  BSSY B1, `(.L_x_13650) ;  /* 0x0000015000017945 */ /* 0x000fe60003800000 */
[----:B--2-4-:R2:W4:Y:S01]  /*d230*/  SHFL.IDX PT, R2, R4, 0x2, 0x181f ;  /* 0x00581f0004027f89 */ /* 0x01452200000e0000 */
        /* <DEDUP_REMOVED lines=19> */
.L_x_13651:
[----:B------:R-:W-:Y:S05]  /*d370*/  BSYNC B1 ;  /* 0x0000000000017941 */ /* 0x000fea0003800000 */
.L_x_13650:
[----:B0-----:R-:W-:Y:S01]  /*d380*/  VIADD R3, R6, 0x60 ;  /* 0x0000006006037836 */ /* 0x001fe20000000000 */
[----:B------:R0:W0:Y:S04]  /*d390*/  SHFL.IDX PT, R0, R5, 0x3, 0x181f ;  /* 0x00781f0005007f89 */ /* 0x00002800000e0000 */
[----:B------:R-:W-:Y:S01]  /*d3a0*/  ISETP.GE.AND P0, PT, R3, R9, PT ;  /* 0x000000090300720c */ /* 0x000fe20003f06270 */
[----:B----4-:R4:W0:-:S12]  /*d3b0*/  SHFL.IDX PT, R2, R4, 0x3, 0x181f ;  /* 0x00781f0004027f89 */ /* 0x01081800000e0000 */
[----:B----4-:R-:W-:Y:S05]  /*d3c0*/  @P0 BRA `(.L_x_13643) ;  /* 0x0000000000480947 */ /* 0x010fea0003800000 */
[----:B------:R-:W-:Y:S01]  /*d3d0*/  ULDC UR5, c[0x0][0xbc8] ;  /* 0x0002f20000057ab9 */ /* 0x000fe20000000800 */
[----:B------:R-:W-:Y:S01]  /*d3e0*/  ULDC.64 UR6, c[0x0][0x208] ;  /* 0x0000820000067ab9 */ /* 0x000fe20000000a00 */
[----:B------:R-:W-:Y:S02]  /*d3f0*/  ISETP.GE.AND P3, PT, R200, UR5, PT ;  /* 0x00000005c8007c0c */ /* 0x000fe4000bf66270 */
[----:B------:R-:W-:Y:S02]  /*d400*/  ISETP.GE.AND P2, PT, R204, UR5, PT ;  /* 0x00000005cc007c0c */ /* 0x000fe4000bf46270 */
[----:B------:R-:W-:Y:S02]  /*d410*/  ISETP.GE.AND P1, PT, R203, UR5, PT ;  /* 0x00000005cb007c0c */ /* 0x000fe4000bf26270 */
[----:B------:R-:W-:-:S07]  /*d420*/  ISETP.GE.AND P0, PT, R205, UR5, PT ;  /* 0x00000005cd007c0c */ /* 0x000fce000bf06270 */
[-C--:B0-23--:R-:W-:Y:S02]  /*d430*/  @!P3 LEA R4, P6, R200, R2.reuse, 0x1 ;  /* 0x00000002c804b211 */ /* 0x08dfe400078c08ff */
[-C--:B------:R-:W-:Y:S02]  /*d440*/  @!P2 LEA R6, P5, R204, R2.reuse, 0x1 ;  /* 0x00000002cc06a211 */ /* 0x080fe400078a08ff */
[----:B------:R-:W-:Y:S02]  /*d450*/  @!P1 LEA R8, P4, R203, R2, 0x1 ;  /* 0x00000002cb089211 */ /* 0x000fe400078808ff */
[----:B------:R-:W-:Y:S02]  /*d460*/  @!P3 LEA.HI.X R5, R200, R0, R233, 0x1, P6 ;  /* 0x00000000c805b211 */ /* 0x000fe400030f0ce9 */
        /* <DEDUP_REMOVED lines=8> */
.L_x_13643:
[----:B------:R-:W-:Y:S05]  /*d4f0*/  BSYNC B0 ;  /* 0x0000000000007941 */ /* 0x000fea0003800000 */
.L_x_13635:
[----:B------:R-:W-:Y:S02]  /*d500*/  ULDC UR5, c[0x0][0xd38] ;  /* 0x00034e0000057ab9 */ /* 0x000fe40000000800 */
[----:B------:R-:W-:-:S06]  /*d510*/  UISETP.GE.AND UP0, UPT, UR4, UR5, UPT ;  /* 0x000000050400728c */ /* 0x000fcc000bf06270 */
[----:B------:R-:W-:-:S13]  /*d520*/  PLOP3.LUT P0, PT, PT, PT, UP0, 0x80, 0x0 ;  /* 0x000000000000781c */ /* 0x000fda0003f0f008 */
[----:B------:R-:W-:Y:S05]  /*d530*/  @!P0 BRA `(.L_x_13652) ;  /* 0xffffff3800488947 */ /* 0x000fea000383ffff */
[----:B------:R-:W-:Y:S05]  /*d540*/  EXIT ;  /* 0x000000000000794d */ /* 0x000fea0003800000 */
.L_x_13599:
[----:B------:R-:W-:-:S08]  /*d550*/  NOP ;  /* 0x0000000000007918 */ /* 0x000fd00000000000 */
[----:B0-----:R-:W0:-:S00]  /*d560*/  USETMAXREG.DEALLOC.CTAPOOL 0x18 ;  /* 0x00000018000079c8 */ /* 0x001e0000080e0500 */
        /* <DEDUP_REMOVED lines=37> */
[----:B------:R-:W-:Y:S04]  /*d7c0*/  STL [R1+0x38], RZ ;  /* 0x000038ff01007387 */ /* 0x000fe80000100800 */
[----:B------:R1:W-:Y:S01]  /*d7d0*/  STL [R1+0x8], R2 ;  /* 0x0000080201007387 */ /* 0x0003e20000100800 */
[----:B0-----:R-:W-:-:S02]  /*d7e0*/  LOP3.LUT R3, R0, 0x40, RZ, 0xfc, !PT ;  /* 0x0000004000037812 */ /* 0x001fc400078efcff */
[C---:B-1----:R-:W-:Y:S02]  /*d7f0*/  LOP3.LUT R2, R0.reuse, 0x80, RZ, 0xfc, !PT ;  /* 0x0000008000027812 */ /* 0x042fe400078efcff */
[----:B------:R-:W-:-:S07]  /*d800*/  LOP3.LUT R0, R0, 0xc0, RZ, 0xfc, !PT ;  /* 0x000000c000007812 */ /* 0x000fce00078efcff */
.L_x_13749:
        /* <DEDUP_REMOVED lines=23> */
.L_x_13654:
[----:B------:R-:W-:Y:S01]  /*d980*/  ULDC UR9, c[0x0][0xd54] ;  /* 0x0003550000097ab9 */ /* 0x000fe20000000800 */
[----:B------:R-:W-:Y:S01]  /*d990*/  UMOV UR5, UR8 ;  /* 0x0000000800057c82 */ /* 0x000fe20008000000 */
[----:B------:R-:W-:-:S11]  /*d9a0*/  UISETP.NE.AND UP0, UPT, UR9, 0x1, UPT ;  /* 0x000000010900788c */ /* 0x000fd6000bf05270 */
[----:B------:R-:W-:Y:S02]  /*d9b0*/  @UP0 ULDC.64 UR10, c[0x0][0xd58] ;  /* 0x00035600000a0ab9 */ /* 0x000fe40000000a00 */
[----:B------:R-:W-:-:S04]  /*d9c0*/  UIMAD.WIDE.U32 UR6, UR8, UR10, URZ ;  /* 0x0000000a080672a5 */ /* 0x000fc8000f8e003f */
[----:B------:R-:W-:-:S04]  /*d9d0*/  @UP0 USHF.R.U32.HI UR5, URZ, UR11, UR7 ;  /* 0x0000000b3f050299 */ /* 0x000fc80008011607 */
[----:B------:R-:W-:-:S12]  /*d9e0*/  UIMAD UR6, UR5, UR9, URZ ;  /* 0x00000009050672a4 */ /* 0x000fd8000f8e023f */
.L_x_13655:
        /* <DEDUP_REMOVED lines=64> */
.L_x_13657:
        /* <DEDUP_REMOVED lines=20> */
.L_x_13660:
[----:B------:R-:W-:Y:S05]  /*df30*/  BSYNC B6 ;  /* 0x0000000000067941 */ /* 0x000fea0003800000 */
.L_x_13659:
        /* <DEDUP_REMOVED lines=20> */
.L_x_13663:
        /* <DEDUP_REMOVED lines=15> */
.L_x_13662:
[----:B------:R-:W-:Y:S05]  /*e170*/  BSYNC B6 ;  /* 0x0000000000067941 */ /* 0x000fea0003800000 */
.L_x_13661:
        /* <DEDUP_REMOVED lines=28> */
.L_x_13765:
        /* <DEDUP_REMOVED lines=9> */
.L_x_13768:
[----:B------:R-:W-:Y:S05]  /*e3d0*/  @!P6 BRA `(.L_x_13665) ;  /* 0x0000000000e4e947 */ /* 0x000fea0003800000 */
[----:B------:R-:W-:Y:S01]  /*e3e0*/  IMAD.MOV.U32 R16, RZ, RZ, R7 ;  /* 0x000000ffff107224 */ /* 0x000fe200078e0007 */
[----:B------:R-:W-:Y:S06]  /*e3f0*/  @!P1 BRA `(.L_x_13667) ;  /* 0x0000000000509947 */ /* 0x000fec0003800000 */
[----:B------:R-:W2:Y:S01]  /*e400*/  LDC R6, c[0x0][0x43c] ;  /* 0x00010f00ff067b82 */ /* 0x000ea20000000800 */
[----:B------:R-:W-:Y:S01]  /*e410*/  IMAD.MOV.U32 R9, RZ, RZ, R0 ;  /* 0x000000ffff097224 */ /* 0x000fe200078e0000 */
[----:B------:R-:W-:Y:S01]  /*e420*/  ULDC.64 UR4, c[0x0][0x428] ;  /* 0x00010a0000047ab9 */ /* 0x000fe20000000a00 */
        /* <DEDUP_REMOVED lines=17> */
.L_x_13667:
[----:B--2---:R-:W2:Y:S01]  /*e540*/  LDL R2, [R1+0x8] ;  /* 0x0000080001027983 */ /* 0x004ea20000100800 */
[----:B------:R-:W-:Y:S01]  /*e550*/  IMAD R0, R19, 0x8, R17 ;  /* 0x0000000813007824 */ /* 0x000fe200078e0211 */
[----:B--2---:R-:W-:-:S04]  /*e560*/  SHF.L.U32 R2, R2, 0x1f, RZ ;  /* 0x0000001f02027819 */ /* 0x004fc800000006ff */
[----:B------:R-:W2:Y:S02]  /*e570*/  SYNCS.PHASECHK.TRANS64.TRYWAIT P0, [R0+URZ+0x32440], R2 ;  /* 0x03244002000075a7 */ /* 0x000ea4000800017f */
[----:B--2---:R-:W-:Y:S05]  /*e580*/  @!P0 BRA `(.L_x_13668) ;  /* 0x0000004800248947 */ /* 0x004fea0003800000 */
.L_x_13769:
        /* <DEDUP_REMOVED lines=11> */
.L_x_13669:
        /* <DEDUP_REMOVED lines=16> */
[----:B------:R-:W-:-:S09]  /*e740*/  UIMAD UR35, UR35, 0x60, URZ ;  /* 0x00000060232378a4 */ /* 0x000fd2000f8e023f */
[----:B------:R2:W-:Y:S02]  /*e750*/  UTMALDG.4D [UR32], [UR4], desc[UR6] ;  /* 0x00000620040075b4 */ /* 0x0005e40008019000 */
[----:B--2---:R-:W-:Y:S01]  /*e760*/  NOP ;  /* 0x0000000000007918 */ /* 0x004fe20000000000 */
.L_x_13665:
        /* <DEDUP_REMOVED lines=24> */
.L_x_13671:
[----:B------:R-:W-:Y:S05]  /*e8f0*/  BSYNC B6 ;  /* 0x0000000000067941 */ /* 0x000fea0003800000 */
.L_x_13670:
[----:B------:R-:W2:Y:S01]  /*e900*/  S2R R2, SR_TID.X ;  /* 0x0000000000027919 */ /* 0x000ea20000002100 */
[----:B------:R-:W3:Y:S01]  /*e910*/  LDC R6, c[0x0][0x448] ;  /* 0x00011200ff067b82 */ /* 0x000ee20000000800 */
        /* <DEDUP_REMOVED lines=11> */
[----:B---3--:R-:W-:Y:S01]  /*e9d0*/  ISETP.NE.AND P0, PT, R6, 0x1, PT ;  /* 0x000000010600780c */ /* 0x008fe20003f05270 */
[----:B------:R-:W-:Y:S01]  /*e9e0*/  IMAD.U32 R5, RZ, RZ, UR5 ;  /* 0x00000005ff057e24 */ /* 0x000fe2000f8e00ff */
[----:B--2---:R-:W-:Y:S01]  /*e9f0*/  LOP3.LUT R0, R2, 0x7f, RZ, 0xc0, !PT ;  /* 0x0000007f02007812 */ /* 0x004fe200078ec0ff */
[----:B-1----:R-:W-:-:S03]  /*ea00*/  IMAD.SHL.U32 R4, R4, 0x10, RZ ;  /* 0x0000001004047824 */ /* 0x002fc600078e00ff */
[----:B------:R-:W-:-:S07]  /*ea10*/  SHF.R.U32.HI R0, RZ, 0x3, R0 ;  /* 0x00000003ff007819 */ /* 0x000fce0000011600 */
[----:B------:R-:W1:Y:S01]  /*ea20*/  @P0 LDC R3, c[0x0][0x44c] ;  /* 0x00011300ff030b82 */ /* 0x000e620000000800 */
[----:B------:R-:W-:Y:S01]  /*ea30*/  LOP3.LUT R4, R0, 0x70, R4, 0xf8, !PT ;  /* 0x0000007000047812 */ /* 0x000fe200078ef804 */
[----:B------:R-:W-:-:S04]  /*ea40*/  IMAD.U32 R0, RZ, RZ, UR42 ;  /* 0x0000002aff007e24 */ /* 0x000fc8000f8e00ff */
[----:B0-----:R-:W-:Y:S02]  /*ea50*/  IMAD R7, R0, 0x80, R4 ;  /* 0x0000008000077824 */ /* 0x001fe400078e0204 */
[----:B------:R-:W0:Y:S01]  /*ea60*/  @P0 LDC R2, c[0x0][0x450] ;  /* 0x00011400ff020b82 */ /* 0x000e220000000800 */
[----:B------:R-:W-:Y:S01]  /*ea70*/  IMAD.U32 R4, RZ, RZ, UR4 ;  /* 0x00000004ff047e24 */ /* 0x000fe2000f8e00ff */
[----:B------:R-:W-:Y:S01]  /*ea80*/  ULDC.64 UR4, c[0x0][0x2d0] ;  /* 0x0000b40000047ab9 */ /* 0x000fe20000000a00 */
[----:B------:R-:W-:Y:S01]  /*ea90*/  IMAD.MOV.U32 R0, RZ, RZ, R7 ;  /* 0x000000ffff007224 */ /* 0x000fe200078e0007 */
[----:B------:R2:W-:Y:S04]  /*eaa0*/  STL [R1+0x18], R7 ;  /* 0x0000180701007387 */ /* 0x0005e80000100800 */
[----:B------:R3:W5:Y:S01]  /*eab0*/  LDL R8, [R1+0x4] ;  /* 0x0000040001087983 */ /* 0x0007620000100800 */
[----:B-1----:R-:W-:-:S05]  /*eac0*/  @P0 IMAD.HI.U32 R3, R7, R3, RZ ;  /* 0x0000000307030227 */ /* 0x002fca00078e00ff */
[----:B0-----:R-:W-:Y:S01]  /*ead0*/  @P0 SHF.R.U32.HI R0, RZ, R2, R3 ;  /* 0x00000002ff000219 */ /* 0x001fe20000011603 */
        /* <DEDUP_REMOVED lines=27> */
[----:B------:R-:W-:Y:S01]  /*ec90*/  ULDC UR4, c[0x0][0x288] ;  /* 0x0000a20000047ab9 */ /* 0x000fe20000000800 */
[----:B------:R-:W0:Y:S01]  /*eca0*/  SHFL.IDX PT, R5, R0, RZ, 0x181f ;  /* 0x00181fff00057589 */ /* 0x000e2200000e0000 */
[----:B------:R-:W-:Y:S01]  /*ecb0*/  IMAD R2, R6, UR4, RZ ;  /* 0x0000000406027c24 */ /* 0x000fe2000f8e02ff */
[----:B------:R-:W-:Y:S01]  /*ecc0*/  ULDC.64 UR6, c[0x0][0x208] ;  /* 0x0000820000067ab9 */ /* 0x000fe20000000a00 */
[----:B------:R-:W-:Y:S01]  /*ecd0*/  IMAD.U32 R6, RZ, RZ, UR42 ;  /* 0x0000002aff067e24 */ /* 0x000fe2000f8e00ff */
[----:B------:R-:W1:Y:S03]  /*ece0*/  SHFL.IDX PT, R4, R3, RZ, 0x181f ;  /* 0x00181fff03047589 */ /* 0x000e6600000e0000 */
[----:B------:R-:W-:Y:S01]  /*ecf0*/  IMAD R10, R6, 0x80, R10 ;  /* 0x00000080060a7824 */ /* 0x000fe200078e020a */
[----:B------:R-:W-:Y:S03]  /*ed00*/  SHFL.IDX PT, R7, R3, 0x1, 0x181f ;  /* 0x00381f0003077f89 */ /* 0x000fe600000e0000 */
[C---:B------:R-:W-:Y:S01]  /*ed10*/  VIADD R11, R10.reuse, 0x10 ;  /* 0x000000100a0b7836 */ /* 0x040fe20000000000 */
[-C--:B------:R-:W-:Y:S01]  /*ed20*/  ISETP.GE.AND P3, PT, R10, R2.reuse, PT ;  /* 0x000000020a00720c */ /* 0x080fe20003f66270 */
[----:B------:R-:W2:Y:S03]  /*ed30*/  SHFL.IDX PT, R6, R0, 0x1, 0x181f ;  /* 0x00381f0000067f89 */ /* 0x000ea600000e0000 */
[----:B------:R-:W-:Y:S01]  /*ed40*/  ISETP.GE.AND P1, PT, R11, R2, PT ;  /* 0x000000020b00720c */ /* 0x000fe20003f26270 */
[----:B------:R-:W-:Y:S04]  /*ed50*/  STL [R1+0x10], R10 ;  /* 0x0000100a01007387 */ /* 0x000fe80000100800 */
[----:B------:R3:W-:Y:S04]  /*ed60*/  STL [R1+0x20], R11 ;  /* 0x0000200b01007387 */ /* 0x0007e80000100800 */
[----:B0-----:R-:W-:-:S05]  /*ed70*/  @!P3 LEA R5, P2, R9, R5, 0x1 ;  /* 0x000000050905b211 */ /* 0x001fca00078408ff */
[----:B-1----:R-:W-:Y:S02]  /*ed80*/  @!P3 IMAD.X R4, RZ, RZ, R4, P2 ;  /* 0x000000ffff04b224 */ /* 0x002fe400010e0604 */
[----:B---3--:R-:W-:-:S03]  /*ed90*/  VIADD R11, R10, 0x20 ;  /* 0x000000200a0b7836 */ /* 0x008fc60000000000 */
[-C--:B------:R-:W-:Y:S02]  /*eda0*/  @!P3 LOP3.LUT R5, R5, R4.reuse, RZ, 0x3c, !PT ;  /* 0x000000040505b212 */ /* 0x080fe400078e3cff */
[----:B------:R-:W-:Y:S02]  /*edb0*/  STL [R1+0x24], R11 ;  /* 0x0000240b01007387 */ /* 0x000fe40000100800 */
[----:B------:R-:W-:-:S04]  /*edc0*/  @!P3 LOP3.LUT R4, R5, R4, RZ, 0x3c, !PT ;  /* 0x000000040504b212 */ /* 0x000fc800078e3cff */
[----:B------:R-:W-:-:S05]  /*edd0*/  @!P3 LOP3.LUT R5, R5, R4, RZ, 0x3c, !PT ;  /* 0x000000040505b212 */ /* 0x000fca00078e3cff */
[----:B-----5:R2:W-:Y:S02]  /*ede0*/  @!P3 LDGSTS.E.BYPASS.LTC128B.128 [R8+0x18400], desc[UR6][R4.64], !P0 ;  /* 0x184000000408bfae */ /* 0x0205e4000c101d46 */
[----:B--2---:R-:W-:Y:S02]  /*edf0*/  @!P1 LEA R4, P2, R9, R6, 0x1 ;  /* 0x0000000609049211 */ /* 0x004fe400078408ff */
[----:B------:R-:W-:Y:S03]  /*ee00*/  SHFL.IDX PT, R6, R3, 0x3, 0x181f ;  /* 0x00781f0003067f89 */ /* 0x000fe600000e0000 */
[----:B------:R-:W-:Y:S02]  /*ee10*/  @!P1 IMAD.X R5, RZ, RZ, R7, P2 ;  /* 0x000000ffff059224 */ /* 0x000fe400010e0607 */
        /* <DEDUP_REMOVED lines=55> */
.L_x_13786:
[----:B0-----:R-:W2:Y:S01]  /*f190*/  LDL R4, [R1+0x10] ;  /* 0x0000100001047983 */ /* 0x001ea20000100800 */
[----:B------:R-:W-:Y:S01]  /*f1a0*/  ULDC.64 UR4, c[0x0][0x208] ;  /* 0x0000820000047ab9 */ /* 0x000fe20000000a00 */
        /* <DEDUP_REMOVED lines=11> */
.L_x_13673:
        /* <DEDUP_REMOVED lines=35> */
.L_x_13675:
[----:B------:R-:W-:Y:S05]  /*f490*/  BSYNC B6 ;  /* 0x0000000000067941 */ /* 0x000fea0003800000 */
.L_x_13674:
        /* <DEDUP_REMOVED lines=60> */
[----:B------:R-:W-:Y:S01]  /*f860*/  SHFL.IDX PT, R2, R4, RZ, 0x181f ;  /* 0x00181fff04027589 */ /* 0x000fe200000e0000 */
[----:B------:R-:W-:-:S03]  /*f870*/  ULDC.64 UR6, c[0x0][0x208] ;  /* 0x0000820000067ab9 */ /* 0x000fc60000000a00 */
[----:B------:R-:W-:Y:S01]  /*f880*/  SHFL.IDX PT, R6, R4, 0x1, 0x181f ;  /* 0x00381f0004067f89 */ /* 0x000fe200000e0000 */
[----:B--2---:R-:W-:-:S03]  /*f890*/  ISETP.GE.AND P5, PT, R10, R0, PT ;  /* 0x000000000a00720c */ /* 0x004fc60003fa6270 */
[----:B------:R-:W2:Y:S01]  /*f8a0*/  LDL.LU R10, [R1+0x28] ;  /* 0x00002800010a7983 */ /* 0x000ea20000300800 */
[----:B---3--:R-:W-:-:S03]  /*f8b0*/  ISETP.GE.AND P4, PT, R3, R0, PT ;  /* 0x000000000300720c */ /* 0x008fc60003f86270 */
[----:B------:R-:W0:Y:S04]  /*f8c0*/  SHFL.IDX PT, R3, R5, RZ, 0x181f ;  /* 0x00181fff05037589 */ /* 0x000e2800000e0000 */
[----:B------:R-:W3:Y:S02]  /*f8d0*/  LDL.LU R12, [R1+0x2c] ;  /* 0x00002c00010c7983 */ /* 0x000ee40000300800 */
        /* <DEDUP_REMOVED lines=65> */
.L_x_13804:
[----:B------:R-:W3:Y:S01]  /*fcf0*/  LDL.LU R3, [R1+0x3c] ;  /* 0x00003c0001037983 */ /* 0x000ee20000300800 */
[----:B------:R-:W-:Y:S01]  /*fd00*/  BSSY B0, `(.L_x_13677) ;  /* 0x000000e000007945 */ /* 0x000fe20003800000 */
[----:B---3--:R-:W-:-:S13]  /*fd10*/  ISETP.GE.AND P4, PT, R3, R0, PT ;  /* 0x000000000300720c */ /* 0x008fda0003f86270 */
[----:B------:R-:W-:Y:S05]  /*fd20*/  @P4 BRA `(.L_x_13678) ;  /* 0x00000000002c4947 */ /* 0x000fea0003800000 */
[----:B-1----:R-:W3:Y:S01]  /*fd30*/  LDL R4, [R1+0x4] ;  /* 0x0000040001047983 */ /* 0x002ee20000100800 */
[----:B0-----:R-:W-:Y:S01]  /*fd40*/  LEA R2, P4, R9, R2, 0x1 ;  /* 0x0000000209027211 */ /* 0x001fe200078808ff */
[----:B------:R-:W-:-:S04]  /*fd50*/  ULDC.64 UR4, c[0x0][0x208] ;  /* 0x0000820000047ab9 */ /* 0x000fc80000000a00 */
        /* <DEDUP_REMOVED lines=8> */
.L_x_13678:
[----:B------:R-:W-:Y:S05]  /*fde0*/  BSYNC B0 ;  /* 0x0000000000007941 */ /* 0x000fea0003800000 */
.L_x_13677:
[----:B------:R-:W-:Y:S01]  /*fdf0*/  NOP ;  /* 0x0000000000007918 */ /* 0x000fe20000000000 */
[----:B------:R-:W-:-:S13]  /*fe00*/  PLOP3.LUT P0, PT, PT, PT, PT, 0x80, 0x0 ;  /* 0x000000000000781c */ /* 0x000fda0003f0f070 */
.L_x_13679:
        /* <DEDUP_REMOVED lines=18> */
.L_x_13805:
[----:B------:R-:W-:Y:S05]  /*ff30*/  BSYNC B0 ;  /* 0x0000000000007941 */ /* 0x000fea0003800000 */
.L_x_13680:
[----:B------:R-:W-:Y:S01]  /*ff40*/  LOP3.LUT P0, RZ, R18, 0x2, RZ, 0xc0, !PT ;  /* 0x0000000212ff7812 */ /* 0x000fe2000780c0ff */
[----:B------:R-:W-:-:S12]  /*ff50*/  BSSY B0, `(.L_x_13682) ;  /* 0x0000058000007945 */ /* 0x000fd80003800000 */
        /* <DEDUP_REMOVED lines=10> */
.L_x_13806:
[----:B------:R-:W-:Y:S05]  /*10000*/  BSYNC B1 ;  /* 0x0000000000017941 */ /* 0x000fea0003800000 */
.L_x_13684:
        /* <DEDUP_REMOVED lines=9> */
.L_x_13687:
[----:B------:R-:W-:Y:S05]  /*100a0*/  BSYNC B1 ;  /* 0x0000000000017941 */ /* 0x000fea0003800000 */
.L_x_13686:
        /* <DEDUP_REMOVED lines=11> */
.L_x_13688:
        /* <DEDUP_REMOVED lines=15> */
.L_x_13689:
        /* <DEDUP_REMOVED lines=15> */
.L_x_13690:
        /* <DEDUP_REMOVED lines=15> */
.L_x_13691:
        /* <DEDUP_REMOVED lines=10> */
.L_x_13683:
[----:B------:R-:W-:Y:S05]  /*104d0*/  BSYNC B0 ;  /* 0x0000000000007941 */ /* 0x000fea0003800000 */
.L_x_13682:
[----:B------:R-:W-:-:S06]  /*104e0*/  UISETP.GE.AND UP0, UPT, UR41, 0x2, UPT ;  /* 0x000000022900788c */ /* 0x000fcc000bf06270 */
[----:B------:R-:W-:-:S13]  /*104f0*/  PLOP3.LUT P0, PT, PT, PT, UP0, 0x80, 0x0 ;  /* 0x000000000000781c */ /* 0x000fda0003f0f008 */
[----:B------:R-:W-:Y:S05]  /*10500*/  @!P0 BRA `(.L_x_13692) ;  /* 0x0000001c00808947 */ /* 0x000fea0003800000 */
[----:B------:R-:W-:Y:S02]  /*10510*/  ULOP3.LUT UR4, UR41, 0x1, URZ, 0xc0, !UPT ;  /* 0x0000000129047892 */ /* 0x000fe4000f8ec03f */
[----:B--2---:R-:W-:Y:S02]  /*10520*/  IMAD.U32 R6, RZ, RZ, UR41 ;  /* 0x00000029ff067e24 */ /* 0x004fe4000f8e00ff */
        /* <DEDUP_REMOVED lines=18> */
[----:B-1----:R-:W2:Y:S01]  /*10650*/  LDL R5, [R1+0xc] ;  /* 0x00000c0001057983 */ /* 0x002ea20000100800 */
[----:B------:R-:W1:Y:S03]  /*10660*/  LDC R0, c[0x0][0x43c] ;  /* 0x00010f00ff007b82 */ /* 0x000e660000000800 */
[----:B------:R-:W3:Y:S01]  /*10670*/  LDL R9, [R1] ;  /* 0x0000000001097983 */ /* 0x000ee20000100800 */
[----:B------:R-:W-:Y:S01]  /*10680*/  IMAD.MOV.U32 R4, RZ, RZ, R6 ;  /* 0x000000ffff047224 */ /* 0x000fe200078e0006 */
[----:B------:R-:W-:Y:S01]  /*10690*/  ULDC.64 UR4, c[0x0][0x428] ;  /* 0x00010a0000047ab9 */ /* 0x000fe20000000a00 */
        /* <DEDUP_REMOVED lines=10> */
[C---:B---3--:R-:W-:Y:S02]  /*10740*/  IMAD R7, R9.reuse, UR5, R7 ;  /* 0x0000000509077c24 */ /* 0x048fe4000f8e0207 */
[----:B------:R-:W-:-:S04]  /*10750*/  IMAD.WIDE.U32 R4, R9, UR4, R4 ;  /* 0x0000000409047c25 */ /* 0x000fc8000f8e0004 */
[----:B------:R-:W-:Y:S01]  /*10760*/  IMAD.IADD R7, R7, 0x1, R5 ;  /* 0x0000000107077824 */ /* 0x000fe200078e0205 */
[----:B-1----:R-:W-:-:S04]  /*10770*/  LEA R2, P0, R4, R2, 0x2 ;  /* 0x0000000204027211 */ /* 0x002fc800078010ff */
[----:B------:R-:W-:-:S05]  /*10780*/  LEA.HI.X R3, R4, R3, R7, 0x2, P0 ;  /* 0x0000000304037211 */ /* 0x000fca00000f1407 */
[----:B------:R2:W5:Y:S04]  /*10790*/  LDG.E R16, desc[UR6][R2.64] ;  /* 0x0000000602107981 */ /* 0x000568000c1e1900 */
.L_x_13696:
[----:B--2---:R-:W1:Y:S01]  /*107a0*/  S2R R2, SR_TID.X ;  /* 0x0000000000027919 */ /* 0x004e620000002100 */
[----:B------:R-:W-:Y:S01]  /*107b0*/  IMAD R3, R19, 0x8, R17 ;  /* 0x0000000813037824 */ /* 0x000fe200078e0211 */
[----:B------:R-:W-:Y:S01]  /*107c0*/  BSSY B1, `(.L_x_13697) ;  /* 0x0000006000017945 */ /* 0x000fe20003800000 */
[----:B-1----:R-:W-:Y:S02]  /*107d0*/  LOP3.LUT R4, R2, 0x7f, RZ, 0xc0, !PT ;  /* 0x0000007f02047812 */ /* 0x002fe400078ec0ff */
[----:B------:R-:W-:Y:S02]  /*107e0*/  SHF.L.U32 R2, R8, 0x1f, RZ ;  /* 0x0000001f08027819 */ /* 0x000fe400000006ff */
[----:B------:R-:W-:Y:S02]  /*107f0*/  ISETP.NE.AND P1, PT, R4, RZ, PT ;  /* 0x000000ff0400720c */ /* 0x000fe40003f25270 */
[----:B------:R-:W1:Y:S02]  /*10800*/  SYNCS.PHASECHK.TRANS64.TRYWAIT P0, [R3+URZ+0x32440], R2 ;  /* 0x03244002030075a7 */ /* 0x000e64000800017f */
[----:B-1----:R-:W-:Y:S09]  /*10810*/  @!P0 BRA `(.L_x_13698) ;  /* 0x0000003c00d08947 */ /* 0x002ff20003800000 */
.L_x_13807:
[----:B------:R-:W-:Y:S05]  /*10820*/  BSYNC B1 ;  /* 0x0000000000017941 */ /* 0x000fea0003800000 */
.L_x_13697:
        /* <DEDUP_REMOVED lines=9> */
.L_x_13700:
[----:B------:R-:W-:Y:S05]  /*108c0*/  BSYNC B1 ;  /* 0x0000000000017941 */ /* 0x000fea0003800000 */
.L_x_13699:
        /* <DEDUP_REMOVED lines=12> */
.L_x_13701:
        /* <DEDUP_REMOVED lines=12> */
.L_x_13808:
[----:B------:R-:W-:Y:S05]  /*10a50*/  BSYNC B1 ;  /* 0x0000000000017941 */ /* 0x000fea0003800000 */
.L_x_13702:
        /* <DEDUP_REMOVED lines=11> */
.L_x_13705:
[----:B------:R-:W-:Y:S05]  /*10b10*/  BSYNC B1 ;  /* 0x0000000000017941 */ /* 0x000fea0003800000 */
.L_x_13704:
        /* <DEDUP_REMOVED lines=10> */
.L_x_13706:
        /* <DEDUP_REMOVED lines=15> */
.L_x_13707:
        /* <DEDUP_REMOVED lines=15> */
.L_x_13708:
        /* <DEDUP_REMOVED lines=15> */
.L_x_13709:
        /* <DEDUP_REMOVED lines=8> */
[----:B--2---:R-:W-:Y:S05]  /*10f10*/  @P0 BRA.U.ANY `(.L_x_13709) ;  /* 0xfffffffd00dc0947 */ /* 0x004fea000393ffff */
.L_x_13695:
[----:B------:R-:W-:Y:S05]  /*10f20*/  BSYNC B0 ;  /* 0x0000000000007941 */ /* 0x000fea0003800000 */
.L_x_13694:
[----:B------:R-:W-:-:S06]  /*10f30*/  UIADD3 UR4, UR41, -0x3, URZ ;  /* 0xfffffffd29047890 */ /* 0x000fcc000fffe03f */
[----:B------:R-:W-:-:S07]  /*10f40*/  IMAD.U32 R0, RZ, RZ, UR4 ;  /* 0x00000004ff007e24 */ /* 0x000fce000f8e00ff */
.L_x_13693:
[----:B------:R-:W-:Y:S01]  /*10f50*/  ISETP.NE.AND P0, PT, R6, RZ, PT ;  /* 0x000000ff0600720c */ /* 0x000fe20003f05270 */
[----:B------:R-:W-:-:S12]  /*10f60*/  BSSY B0, `(.L_x_13692) ;  /* 0x000013a000007945 */ /* 0x000fd80003800000 */
[----:B------:R-:W-:Y:S05]  /*10f70*/  @!P0 BRA `(.L_x_13710) ;  /* 0x0000001000e08947 */ /* 0x000fea0003800000 */
.L_x_13743:
[----:B--2---:R-:W2:Y:S01]  /*10f80*/  LDL.LU R2, [R1+0x8] ;  /* 0x0000080001027983 */ /* 0x004ea20000300800 */
        /* <DEDUP_REMOVED lines=15> */
[----:B-1----:R-:W3:Y:S01]  /*11080*/  LDL R5, [R1] ;  /* 0x0000000001057983 */ /* 0x002ee20000100800 */
        /* <DEDUP_REMOVED lines=17> */
.L_x_13713:
        /* <DEDUP_REMOVED lines=8> */
.L_x_13809:
[----:B------:R-:W-:Y:S05]  /*11220*/  BSYNC B2 ;  /* 0x0000000000027941 */ /* 0x000fea0003800000 */
.L_x_13714:
        /* <DEDUP_REMOVED lines=9> */
.L_x_13717:
[----:B------:R-:W-:Y:S05]  /*112c0*/  BSYNC B2 ;  /* 0x0000000000027941 */ /* 0x000fea0003800000 */
.L_x_13716:
        /* <DEDUP_REMOVED lines=11> */
.L_x_13718:
        /* <DEDUP_REMOVED lines=13> */
.L_x_13810:
[----:B------:R-:W-:Y:S05]  /*11450*/  BSYNC B2 ;  /* 0x0000000000027941 */ /* 0x000fea0003800000 */
.L_x_13719:
        /* <DEDUP_REMOVED lines=11> */
.L_x_13722:
[----:B------:R-:W-:Y:S05]  /*11510*/  BSYNC B2 ;  /* 0x0000000000027941 */ /* 0x000fea0003800000 */
.L_x_13721:
        /* <DEDUP_REMOVED lines=9> */
.L_x_13723:
        /* <DEDUP_REMOVED lines=15> */
.L_x_13724:
        /* <DEDUP_REMOVED lines=15> */
.L_x_13725:
        /* <DEDUP_REMOVED lines=15> */
.L_x_13726:
        /* <DEDUP_REMOVED lines=10> */
.L_x_13712:
[----:B------:R-:W-:Y:S05]  /*11920*/  BSYNC B1 ;  /* 0x0000000000017941 */ /* 0x000fea0003800000 */
.L_x_13711:
[----:B------:R-:W-:Y:S01]  /*11930*/  VIADD R6, R6, 0x1 ;  /* 0x0000000106067836 */ /* 0x000fe20000000000 */
[----:B------:R-:W-:Y:S01]  /*11940*/  LOP3.LUT P2, RZ, R18, 0x2, RZ, 0xc0, !PT ;  /* 0x0000000212ff7812 */ /* 0x000fe2000784c0ff */
[----:B------:R-:W-:Y:S03]  /*11950*/  BSSY B1, `(.L_x_13727) ;  /* 0x0000097000017945 */ /* 0x000fe60003800000 */
[----:B------:R-:W-:-:S04]  /*11960*/  ISETP.NE.AND P0, PT, R6, 0x2, PT ;  /* 0x000000020600780c */ /* 0x000fc80003f05270 */
[----:B------:R-:W-:Y:S02]  /*11970*/  SEL R2, RZ, 0x1, P0 ;  /* 0x00000001ff027807 */ /* 0x000fe40000000000 */
[----:B------:R-:W-:Y:S02]  /*11980*/  SEL R19, R6, RZ, P0 ;  /* 0x000000ff06137207 */ /* 0x000fe40000000000 */
[----:B------:R-:W-:-:S05]  /*11990*/  LOP3.LUT R7, R7, R2, RZ, 0x3c, !PT ;  /* 0x0000000207077212 */ /* 0x000fca00078e3cff */
[----:B------:R2:W-:Y:S01]  /*119a0*/  STL [R1+0x8], R7 ;  /* 0x0000080701007387 */ /* 0x0005e20000100800 */
[----:B------:R-:W-:Y:S05]  /*119b0*/  @!P2 BRA `(.L_x_13728) ;  /* 0x000000080040a947 */ /* 0x000fea0003800000 */
[----:B------:R-:W-:Y:S01]  /*119c0*/  LOP3.LUT P2, RZ, R18, 0x1, RZ, 0xc0, !PT ;  /* 0x0000000112ff7812 */ /* 0x000fe2000784c0ff */
[----:B------:R-:W-:-:S12]  /*119d0*/  VIADD R6, R0, 0xffffffff ;  /* 0xffffffff00067836 */ /* 0x000fd80000000000 */
[----:B------:R-:W-:Y:S05]  /*119e0*/  @!P2 BRA `(.L_x_13729) ;  /* 0x000000000054a947 */ /* 0x000fea0003800000 */
[----:B------:R-:W3:Y:S01]  /*119f0*/  LDL R10, [R1+0xc] ;  /* 0x00000c00010a7983 */ /* 0x000ee20000100800 */
[----:B-1----:R-:W1:Y:S01]  /*11a00*/  LDC R4, c[0x0][0x43c] ;  /* 0x00010f00ff047b82 */ /* 0x002e620000000800 */
[----:B------:R-:W-:Y:S02]  /*11a10*/  ULDC.64 UR4, c[0x0][0x428] ;  /* 0x00010a0000047ab9 */ /* 0x000fe40000000a00 */
[----:B------:R-:W4:Y:S01]  /*11a20*/  LDL R9, [R1] ;  /* 0x0000000001097983 */ /* 0x000f220000100800 */
        /* <DEDUP_REMOVED lines=11> */
[----:B------:R-:W-:Y:S01]  /*11ae0*/  IMAD.WIDE.U32 R2, R9, UR4, R2 ;  /* 0x0000000409027c25 */ /* 0x000fe2000f8e0002 */
[----:B------:R-:W-:-:S03]  /*11af0*/  ULDC.64 UR4, c[0x0][0x418] ;  /* 0x0001060000047ab9 */ /* 0x000fc60000000a00 */
[----:B------:R-:W-:Y:S01]  /*11b00*/  IMAD.IADD R3, R4, 0x1, R3 ;  /* 0x0000000104037824 */ /* 0x000fe200078e0203 */
[----:B------:R-:W-:-:S04]  /*11b10*/  LEA R4, P0, R2, UR4, 0x2 ;  /* 0x0000000402047c11 */ /* 0x000fc8000f8010ff */
[----:B------:R-:W-:-:S05]  /*11b20*/  LEA.HI.X R5, R2, UR5, R3, 0x2, P0 ;  /* 0x0000000502057c11 */ /* 0x000fca00080f1403 */
[----:B------:R3:W5:Y:S04]  /*11b30*/  LDG.E R16, desc[UR6][R4.64] ;  /* 0x0000000604107981 */ /* 0x000768000c1e1900 */
.L_x_13729:
[----:B------:R-:W4:Y:S01]  /*11b40*/  S2R R2, SR_TID.X ;  /* 0x0000000000027919 */ /* 0x000f220000002100 */
[----:B-1-3--:R-:W-:Y:S01]  /*11b50*/  IMAD R4, R19, 0x8, R17 ;  /* 0x0000000813047824 */ /* 0x00afe200078e0211 */
[----:B------:R-:W-:Y:S01]  /*11b60*/  BSSY B2, `(.L_x_13730) ;  /* 0x0000006000027945 */ /* 0x000fe20003800000 */
[----:B----4-:R-:W-:Y:S02]  /*11b70*/  LOP3.LUT R3, R2, 0x7f, RZ, 0xc0, !PT ;  /* 0x0000007f02037812 */ /* 0x010fe400078ec0ff */
[----:B------:R-:W-:Y:S02]  /*11b80*/  SHF.L.U32 R2, R7, 0x1f, RZ ;  /* 0x0000001f07027819 */ /* 0x000fe400000006ff */
[----:B------:R-:W-:Y:S02]  /*11b90*/  ISETP.NE.AND P1, PT, R3, RZ, PT ;  /* 0x000000ff0300720c */ /* 0x000fe40003f25270 */
[----:B------:R-:W1:Y:S02]  /*11ba0*/  SYNCS.PHASECHK.TRANS64.TRYWAIT P0, [R4+URZ+0x32440], R2 ;  /* 0x03244002040075a7 */ /* 0x000e64000800017f */
[----:B-1----:R-:W-:Y:S09]  /*11bb0*/  @!P0 BRA `(.L_x_13731) ;  /* 0x0000002c00388947 */ /* 0x002ff20003800000 */
.L_x_13811:
[----:B------:R-:W-:Y:S05]  /*11bc0*/  BSYNC B2 ;  /* 0x0000000000027941 */ /* 0x000fea0003800000 */
.L_x_13730:
        /* <DEDUP_REMOVED lines=9> */
.L_x_13733:
[----:B------:R-:W-:Y:S05]  /*11c60*/  BSYNC B2 ;  /* 0x0000000000027941 */ /* 0x000fea0003800000 */
.L_x_13732:
[----:B--2---:R-:W-:Y:S01]  /*11c70*/  IMAD.MOV.U32 R7, RZ, RZ, RZ ;  /* 0x000000ffff077224 */ /* 0x004fe200078e00ff */
        /* <DEDUP_REMOVED lines=10> */
.L_x_13734:
        /* <DEDUP_REMOVED lines=13> */
.L_x_13812:
[----:B------:R-:W-:Y:S05]  /*11df0*/  BSYNC B2 ;  /* 0x0000000000027941 */ /* 0x000fea0003800000 */
.L_x_13735:
        /* <DEDUP_REMOVED lines=11> */
.L_x_13738:
[----:B------:R-:W-:Y:S05]  /*11eb0*/  BSYNC B2 ;  /* 0x0000000000027941 */ /* 0x000fea0003800000 */
.L_x_13737:
        /* <DEDUP_REMOVED lines=9> */
.L_x_13739:
        /* <DEDUP_REMOVED lines=15> */
.L_x_13740:
        /* <DEDUP_REMOVED lines=15> */
.L_x_13741:
        /* <DEDUP_REMOVED lines=15> */
.L_x_13742:
        /* <DEDUP_REMOVED lines=10> */
.L_x_13728:
[----:B------:R-:W-:Y:S05]  /*122c0*/  BSYNC B1 ;  /* 0x0000000000017941 */ /* 0x000fea0003800000 */
.L_x_13727:
[C---:B------:R-:W-:Y:S01]  /*122d0*/  ISETP.GT.AND P0, PT, R0.reuse, 0x1, PT ;  /* 0x000000010000780c */ /* 0x040fe20003f04270 */
[----:B------:R-:W-:-:S12]  /*122e0*/  VIADD R0, R0, 0xfffffffe ;  /* 0xfffffffe00007836 */ /* 0x000fd80000000000 */
[----:B------:R-:W-:Y:S05]  /*122f0*/  @P0 BRA `(.L_x_13743) ;  /* 0xffffffec00200947 */ /* 0x000fea000383ffff */
.L_x_13710:
[----:B------:R-:W-:Y:S05]  /*12300*/  BSYNC B0 ;  /* 0x0000000000007941 */ /* 0x000fea0003800000 */
.L_x_13692:
        /* <DEDUP_REMOVED lines=14> */
[----:B------:R-:W1:Y:S01]  /*123f0*/  FLO.U32 R0, UR4 ;  /* 0x0000000400007d00 */ /* 0x000e6200080e0000 */
[----:B------:R-:W-:Y:S01]  /*12400*/  ULDC.64 UR6, c[0x0][0x208] ;  /* 0x0000820000067ab9 */ /* 0x000fe20000000a00 */
[----:B-1----:R-:W-:-:S06]  /*12410*/  ISETP.EQ.U32.AND P2, PT, R0, R5, PT ;  /* 0x000000050000720c */ /* 0x002fcc0003f42070 */
[----:B------:R-:W0:Y:S07]  /*12420*/  POPC R5, UR4 ;  /* 0x0000000400057d09 */ /* 0x000e2e0008000000 */
[----:B0-----:R-:W3:Y:S01]  /*12430*/  @P2 ATOMG.E.ADD.STRONG.GPU PT, R3, desc[UR6][R2.64], R5 ;  /* 0x00000005020329a8 */ /* 0x001ee200081ee1c6 */
[----:B------:R-:W0:Y:S02]  /*12440*/  S2R R4, SR_LTMASK ;  /* 0x0000000000047919 */ /* 0x000e240000003900 */
[----:B0-----:R-:W-:-:S04]  /*12450*/  LOP3.LUT R4, R4, UR4, RZ, 0xc0, !PT ;  /* 0x0000000404047c12 */ /* 0x001fc8000f8ec0ff */
[----:B--2---:R-:W0:Y:S01]  /*12460*/  POPC R7, R4 ;  /* 0x0000000400077309 */ /* 0x004e220000000000 */
[----:B---3--:R-:W0:Y:S02]  /*12470*/  SHFL.IDX PT, R0, R3, R0, 0x1f ;  /* 0x00001f0003007589 */ /* 0x008e2400000e0000 */
[----:B0-----:R-:W-:-:S05]  /*12480*/  IADD3 R0, R0, UR44, R7 ;  /* 0x0000002c00007c10 */ /* 0x001fca000fffe007 */
[----:B------:R3:W-:Y:S02]  /*12490*/  STL [R1+0x14], R0 ;  /* 0x0000140001007387 */ /* 0x0007e40000100800 */
.L_x_13745:
[----:B------:R-:W-:Y:S05]  /*124a0*/  BSYNC B0 ;  /* 0x0000000000007941 */ /* 0x000fea0003800000 */
.L_x_13744:
[----:B------:R-:W-:-:S07]  /*124b0*/  SEL R19, R19, RZ, P1 ;  /* 0x000000ff13137207 */ /* 0x000fce0000800000 */
.L_x_13658:
[----:B------:R-:W-:Y:S05]  /*124c0*/  BSYNC B7 ;  /* 0x0000000000077941 */ /* 0x000fea0003800000 */
.L_x_13656:
[----:B0-----:R0:W5:Y:S01]  /*124d0*/  LDL R2, [R1+0x14] ;  /* 0x0000140001027983 */ /* 0x0011620000100800 */
[----:B------:R-:W-:-:S13]  /*124e0*/  LOP3.LUT P1, RZ, R18, 0x80, RZ, 0xc0, !PT ;  /* 0x0000008012ff7812 */ /* 0x000fda000782c0ff */
        /* <DEDUP_REMOVED lines=11> */
.L_x_13746:
[----:B------:R-:W-:-:S03]  /*125a0*/  UMOV UR4, 0xffffffff ;  /* 0xffffffff00047882 */ /* 0x000fc60000000000 */
[----:B------:R-:W-:Y:S05]  /*125b0*/  BRA.DIV UR4, `(.L_x_13748) ;  /* 0x0000002204e07947 */ /* 0x000fea000b800000 */
[----:B-----5:R0:W4:Y:S02]  /*125c0*/  SHFL.IDX PT, R14, R2, RZ, 0x1f ;  /* 0x00001fff020e7589 */ /* 0x02012400000e0000 */
.L_x_13815:
[----:B------:R-:W5:Y:S01]  /*125d0*/  @!P0 S2R R3, SR_CgaCtaId ;  /* 0x0000000000038919 */ /* 0x000f620000008800 */
[----:B------:R-:W-:Y:S05]  /*125e0*/  WARPSYNC.ALL ;  /* 0x0000000000007948 */ /* 0x000fea0003800000 */
[----:B------:R-:W-:Y:S01]  /*125f0*/  BAR.SYNC.DEFER_BLOCKING 0x4, 0x180 ;  /* 0x0106000000007b1d */ /* 0x000fe20000010000 */
[----:B---3--:R-:W-:-:S05]  /*12600*/  @!P0 MOV R0, 0x400 ;  /* 0x0000040000008802 */ /* 0x008fca0000000f00 */
[----:B----4-:R3:W-:Y:S01]  /*12610*/  STL [R1+0x14], R14 ;  /* 0x0000140e01007387 */ /* 0x0107e20000100800 */
[----:B-----5:R-:W-:-:S05]  /*12620*/  @!P0 LEA R17, R3, R0, 0x18 ;  /* 0x0000000003118211 */ /* 0x020fca00078ec0ff */
[----:B------:R3:W-:Y:S01]  /*12630*/  @!P0 STS [R17+0x324d0], R2 ;  /* 0x0324d00211008388 */ /* 0x0007e20000000800 */
[----:B------:R-:W-:Y:S06]  /*12640*/  BAR.ARV 0x5, 0x180 ;  /* 0x0146000000007b1d */ /* 0x000fec0000002000 */
.L_x_13747:
[----:B---3--:R-:W3:Y:S01]  /*12650*/  LDL R0, [R1+0x14] ;  /* 0x0000140001007983 */ /* 0x008ee20000100800 */
[----:B------:R-:W-:Y:S02]  /*12660*/  ULDC UR4, c[0x0][0xd38] ;  /* 0x00034e0000047ab9 */ /* 0x000fe40000000800 */
[----:B---3--:R-:W-:-:S13]  /*12670*/  ISETP.GE.AND P0, PT, R0, UR4, PT ;  /* 0x0000000400007c0c */ /* 0x008fda000bf06270 */
[----:B------:R-:W-:Y:S05]  /*12680*/  @!P0 BRA `(.L_x_13749) ;  /* 0xffffffb000608947 */ /* 0x000fea000383ffff */
.L_x_13653:
[----:B0-----:R-:W3:Y:S01]  /*12690*/  LDL.LU R0, [R1+0x38] ;  /* 0x0000380001007983 */ /* 0x001ee20000300800 */
[----:B------:R-:W-:Y:S01]  /*126a0*/  BSSY B0, `(.L_x_13750) ;  /* 0x000000b000007945 */ /* 0x000fe20003800000 */
[----:B-1----:R-:W0:Y:S01]  /*126b0*/  S2R R5, SR_CgaCtaId ;  /* 0x0000000000057919 */ /* 0x002e220000008800 */
[----:B---3--:R-:W-:-:S05]  /*126c0*/  VIADD R0, R0, 0x1 ;  /* 0x0000000100007836 */ /* 0x008fca0000000000 */
[----:B----4-:R-:W-:-:S04]  /*126d0*/  LEA.HI R2, R0, R0, RZ, 0x1 ;  /* 0x0000000000027211 */ /* 0x010fc800078f08ff */
[----:B------:R-:W-:-:S05]  /*126e0*/  LOP3.LUT R3, R2, 0xfffffffe, RZ, 0xc0, !PT ;  /* 0xfffffffe02037812 */ /* 0x000fca00078ec0ff */
[----:B------:R-:W-:Y:S01]  /*126f0*/  IMAD.IADD R3, R0, 0x1, -R3 ;  /* 0x0000000100037824 */ /* 0x000fe200078e0a03 */
[----:B------:R-:W-:-:S04]  /*12700*/  MOV R0, 0x400 ;  /* 0x0000040000007802 */ /* 0x000fc80000000f00 */
[----:B0-----:R-:W-:Y:S02]  /*12710*/  LEA R0, R5, R0, 0x18 ;  /* 0x0000000005007211 */ /* 0x001fe400078ec0ff */
[----:B------:R-:W-:-:S04]  /*12720*/  SHF.L.U32 R3, R3, 0x1f, RZ ;  /* 0x0000001f03037819 */ /* 0x000fc800000006ff */
[----:B------:R-:W0:Y:S02]  /*12730*/  SYNCS.PHASECHK.TRANS64.TRYWAIT P0, [R0+URZ+0x32420], R3 ;  /* 0x03242003000075a7 */ /* 0x000e24000800017f */
[----:B0-----:R-:W-:Y:S05]  /*12740*/  @!P0 BRA `(.L_x_13751) ;  /* 0x0000002000a48947 */ /* 0x001fea0003800000 */
.L_x_13816:
[----:B------:R-:W-:Y:S05]  /*12750*/  BSYNC B0 ;  /* 0x0000000000007941 */ /* 0x000fea0003800000 */
.L_x_13750:
[----:B------:R-:W-:-:S03]  /*12760*/  UMOV UR4, 0xffffffff ;  /* 0xffffffff00047882 */ /* 0x000fc60000000000 */
[----:B------:R-:W-:Y:S05]  /*12770*/  BRA.DIV UR4, `(.L_x_13752) ;  /* 0x0000002204ac7947 */ /* 0x000fea000b800000 */
[----:B------:R-:W1:Y:S02]  /*12780*/  S2R R2, SR_TID.X ;  /* 0x0000000000027919 */ /* 0x000e640000002100 */
[----:B-1----:R-:W-:-:S04]  /*12790*/  SHF.R.U32.HI R2, RZ, 0x5, R2 ;  /* 0x00000005ff027819 */ /* 0x002fc80000011602 */
[----:B------:R-:W-:-:S05]  /*127a0*/  LOP3.LUT R2, R2, 0x3, RZ, 0xc0, !PT ;  /* 0x0000000302027812 */ /* 0x000fca00078ec0ff */
[----:B------:R1:W3:Y:S02]  /*127b0*/  SHFL.IDX PT, R14, R2, RZ, 0x1f ;  /* 0x00001fff020e7589 */ /* 0x0002e400000e0000 */
.L_x_13819:
[----:B---3--:R-:W-:Y:S01]  /*127c0*/  ISETP.NE.AND P0, PT, R14, RZ, PT ;  /* 0x000000ff0e00720c */ /* 0x008fe20003f05270 */
[----:B------:R-:W-:-:S12]  /*127d0*/  BSSY B0, `(.L_x_13753) ;  /* 0x0000027000007945 */ /* 0x000fd80003800000 */
[----:B------:R-:W-:Y:S05]  /*127e0*/  @P0 BRA `(.L_x_13754) ;  /* 0x0000000000940947 */ /* 0x000fea0003800000 */
[----:B------:R-:W-:-:S03]  /*127f0*/  UMOV UR4, 0xffffffff ;  /* 0xffffffff00047882 */ /* 0x000fc60000000000 */
[----:B------:R-:W-:Y:S05]  /*12800*/  BRA.DIV UR4, `(.L_x_13755) ;  /* 0x0000002204bc7947 */ /* 0x000fea000b800000 */
[----:B------:R-:W-:-:S13]  /*12810*/  ELECT P6, URZ, PT ;  /* 0x00000000003f782f */ /* 0x000fda00038c0000 */
.L_x_13822:
[----:B------:R-:W-:Y:S05]  /*12820*/  @!P6 BRA `(.L_x_13754) ;  /* 0x000000000084e947 */ /* 0x000fea0003800000 */
[----:B-1----:R-:W3:Y:S02]  /*12830*/  LDL R2, [R1+0x4c] ;  /* 0x00004c0001027983 */ /* 0x002ee40000100800 */
[----:B---3--:R-:W-:-:S13]  /*12840*/  R2UR UR4, R2 ;  /* 0x00000000020472ca */ /* 0x008fda00000e0000 */
[----:B------:R-:W-:-:S06]  /*12850*/  ULOP3.LUT UR4, UR4, 0x2, URZ, 0xfc, !UPT ;  /* 0x0000000204047892 */ /* 0x000fcc000f8efc3f */
[----:B------:R-:W-:-:S05]  /*12860*/  IMAD.U32 R2, RZ, RZ, UR4 ;  /* 0x00000004ff027e24 */ /* 0x000fca000f8e00ff */
[----:B------:R-:W-:-:S13]  /*12870*/  ISETP.NE.AND P2, PT, R2, 0x3, PT ;  /* 0x000000030200780c */ /* 0x000fda0003f45270 */
[----:B------:R-:W-:Y:S05]  /*12880*/  @!P2 BRA `(.L_x_13756) ;  /* 0x000000000004a947 */ /* 0x000fea0003800000 */
[----:B------:R-:W-:Y:S01]  /*12890*/  BPT.TRAP 0x1 ;  /* 0x000000040000795c */ /* 0x000fe20000300000 */
.L_x_13756:
[----:B--2---:R-:W2:Y:S01]  /*128a0*/  LDL.LU R7, [R1+0x8] ;  /* 0x0000080001077983 */ /* 0x004ea20000300800 */
        /* <DEDUP_REMOVED lines=12> */
.L_x_13823:
[----:B------:R-:W1:Y:S02]  /*12970*/  SYNCS.PHASECHK.TRANS64.TRYWAIT P0, [R7+URZ], R2 ;  /* 0x00000002070075a7 */ /* 0x000e64000800017f */
[----:B-1----:R-:W-:Y:S05]  /*12980*/  @!P0 BRA `(.L_x_13758) ;  /* 0x0000002000908947 */ /* 0x002fea0003800000 */
.L_x_13824:
[----:B------:R-:W-:Y:S05]  /*12990*/  @!P2 BRA `(.L_x_13759) ;  /* 0x000000000004a947 */ /* 0x000fea0003800000 */
[----:B------:R-:W-:Y:S01]  /*129a0*/  BPT.TRAP 0x1 ;  /* 0x000000040000795c */ /* 0x000fe20000300000 */
.L_x_13759:
[----:B------:R-:W-:-:S04]  /*129b0*/  VIADD R0, R0, 0x32460 ;  /* 0x0003246000007836 */ /* 0x000fc80000000000 */
[----:B------:R-:W-:-:S04]  /*129c0*/  IMAD R4, R19, 0x8, R0 ;  /* 0x0000000813047824 */ /* 0x000fc800078e0200 */
[----:B------:R-:W2:Y:S02]  /*129d0*/  SYNCS.PHASECHK.TRANS64.TRYWAIT P0, [R4+URZ], R5 ;  /* 0x00000005040075a7 */ /* 0x000ea4000800017f */
[----:B--2---:R-:W-:Y:S05]  /*129e0*/  @!P0 BRA `(.L_x_13760) ;  /* 0x00000020008c8947 */ /* 0x004fea0003800000 */
.L_x_13825:
[----:B------:R-:W-:-:S07]  /*129f0*/  IMAD R3, R3, 0x8, R0 ;  /* 0x0000000803037824 */ /* 0x000fce00078e0200 */
.L_x_13761:
[----:B---3--:R3:W4:Y:S02]  /*12a00*/  SYNCS.PHASECHK.TRANS64.TRYWAIT P0, [R3+URZ], R2 ;  /* 0x00000002030075a7 */ /* 0x008724000800017f */
[----:B----4-:R-:W-:Y:S05]  /*12a10*/  @!P0 NANOSLEEP.SYNCS 0x989680 ;  /* 0x009896800000895d */ /* 0x010fea0003900000 */
[----:B------:R-:W4:Y:S02]  /*12a20*/  @!P0 SYNCS.PHASECHK.TRANS64 P0, [R3+URZ], R2 ;  /* 0x00000002030085a7 */ /* 0x000f24000800007f */
[----:B----4-:R-:W-:Y:S05]  /*12a30*/  @!P0 BRA `(.L_x_13761) ;  /* 0xfffffffc00f08947 */ /* 0x010fea000383ffff */
.L_x_13754:
[----:B------:R-:W-:Y:S05]  /*12a40*/  BSYNC B0 ;  /* 0x0000000000007941 */ /* 0x000fea0003800000 */
.L_x_13753:
[----:B------:R-:W-:Y:S05]  /*12a50*/  EXIT ;  /* 0x000000000000794d */ /* 0x000fea0003800000 */
.L_x_13605:
[----:B0-----:R0:W1:Y:S02]  /*12a60*/  SYNCS.PHASECHK.TRANS64.TRYWAIT P0, [R5+URZ+0x32400], R2 ;  /* 0x03240002050075a7 */ /* 0x001064000800017f */
[----:B-1----:R-:W-:Y:S05]  /*12a70*/  @!P0 NANOSLEEP.SYNCS 0x989680 ;  /* 0x009896800000895d */ /* 0x002fea0003900000 */
[----:B------:R-:W1:Y:S02]  /*12a80*/  @!P0 SYNCS.PHASECHK.TRANS64 P0, [R5+URZ+0x32400], R2 ;  /* 0x03240002050085a7 */ /* 0x000e64000800007f */
[----:B-1----:R-:W-:Y:S05]  /*12a90*/  @!P0 BRA `(.L_x_13605) ;  /* 0xfffffffc00f08947 */ /* 0x002fea000383ffff */
[----:B------:R-:W-:Y:S05]  /*12aa0*/  BRA `(.L_x_13762) ;  /* 0xfffffeec00f47947 */ /* 0x000fea000383ffff */
.L_x_13609:
[----:B--2---:R2:W3:Y:S02]  /*12ab0*/  SYNCS.PHASECHK.TRANS64.TRYWAIT P1, [R0+URZ+0x32430], R3 ;  /* 0x03243003000075a7 */ /* 0x0044e4000802017f */
[----:B---3--:R-:W-:Y:S05]  /*12ac0*/  @!P1 NANOSLEEP.SYNCS 0x989680 ;  /* 0x009896800000995d */ /* 0x008fea0003900000 */
[----:B------:R-:W3:Y:S02]  /*12ad0*/  @!P1 SYNCS.PHASECHK.TRANS64 P1, [R0+URZ+0x32430], R3 ;  /* 0x03243003000095a7 */ /* 0x000ee4000802007f */
[----:B---3--:R-:W-:Y:S05]  /*12ae0*/  @!P1 BRA `(.L_x_13609) ;  /* 0xfffffffc00f09947 */ /* 0x008fea000383ffff */
[----:B------:R-:W-:Y:S05]  /*12af0*/  BRA `(.L_x_13608) ;  /* 0xfffffef000247947 */ /* 0x000fea000383ffff */
.L_x_13610:
[----:B---3--:R3:W4:Y:S02]  /*12b00*/  SYNCS.PHASECHK.TRANS64.TRYWAIT P1, [R5+URZ+0x32410], R2 ;  /* 0x03241002050075a7 */ /* 0x008724000802017f */
[----:B----4-:R-:W-:Y:S05]  /*12b10*/  @!P1 NANOSLEEP.SYNCS 0x989680 ;  /* 0x009896800000995d */ /* 0x010fea0003900000 */
[----:B------:R-:W4:Y:S02]  /*12b20*/  @!P1 SYNCS.PHASECHK.TRANS64 P1, [R5+URZ+0x32410], R2 ;  /* 0x03241002050095a7 */ /* 0x000f24000802007f */
[----:B----4-:R-:W-:Y:S05]  /*12b30*/  @!P1 BRA `(.L_x_13610) ;  /* 0xfffffffc00f09947 */ /* 0x010fea000383ffff */
[----:B------:R-:W-:Y:S05]  /*12b40*/  BRA `(.L_x_13763) ;  /* 0xfffffef000d07947 */ /* 0x000fea000383ffff */
.L_x_13614:
[----:B------:R0:W0:Y:S02]  /*12b50*/  SYNCS.PHASECHK.TRANS64.TRYWAIT P1, [R0+URZ+0x32450], R3 ;  /* 0x03245003000075a7 */ /* 0x000024000802017f */
[----:B0-----:R-:W-:Y:S05]  /*12b60*/  @!P1 NANOSLEEP.SYNCS 0x989680 ;  /* 0x009896800000995d */ /* 0x001fea0003900000 */
[----:B------:R-:W0:Y:S02]  /*12b70*/  @!P1 SYNCS.PHASECHK.TRANS64 P1, [R0+URZ+0x32450], R3 ;  /* 0x03245003000095a7 */ /* 0x000e24000802007f */
[----:B0-----:R-:W-:Y:S05]  /*12b80*/  @!P1 BRA `(.L_x_13614) ;  /* 0xfffffffc00f09947 */ /* 0x001fea000383ffff */
[----:B------:R-:W-:Y:S05]  /*12b90*/  BRA `(.L_x_13613) ;  /* 0xfffffef000dc7947 */ /* 0x000fea000383ffff */
.L_x_13619:
[----:B-1----:R-:W-:-:S04]  /*12ba0*/  IMAD.U32 R21, RZ, RZ, UR4 ;  /* 0x00000004ff157e24 */ /* 0x002fc8000f8e00ff */
[----:B------:R1:W2:Y:S03]  /*12bb0*/  SYNCS.PHASECHK.TRANS64.TRYWAIT P3, [R21+URZ+0x32430], R20 ;  /* 0x03243014150075a7 */ /* 0x0002a6000806017f */
[----:B--2---:R-:W-:Y:S05]  /*12bc0*/  @!P3 NANOSLEEP.SYNCS 0x989680 ;  /* 0x009896800000b95d */ /* 0x004fea0003900000 */
[----:B------:R-:W2:Y:S02]  /*12bd0*/  @!P3 SYNCS.PHASECHK.TRANS64 P3, [R21+URZ+0x32430], R20 ;  /* 0x032430141500b5a7 */ /* 0x000ea4000806007f */
[----:B--2---:R-:W-:Y:S05]  /*12be0*/  @!P3 BRA `(.L_x_13619) ;  /* 0xfffffffc00ecb947 */ /* 0x004fea000383ffff */
[----:B------:R-:W-:Y:S05]  /*12bf0*/  BRA `(.L_x_13618) ;  /* 0xffffff1c00007947 */ /* 0x000fea000383ffff */
.L_x_13623:
[----:B-1----:R-:W-:-:S04]  /*12c00*/  IMAD.U32 R21, RZ, RZ, UR4 ;  /* 0x00000004ff157e24 */ /* 0x002fc8000f8e00ff */
[----:B------:R1:W3:Y:S03]  /*12c10*/  SYNCS.PHASECHK.TRANS64.TRYWAIT P3, [R21+URZ+0x32450], R20 ;  /* 0x03245014150075a7 */ /* 0x0002e6000806017f */
[----:B---3--:R-:W-:Y:S05]  /*12c20*/  @!P3 NANOSLEEP.SYNCS 0x989680 ;  /* 0x009896800000b95d */ /* 0x008fea0003900000 */
[----:B------:R-:W3:Y:S02]  /*12c30*/  @!P3 SYNCS.PHASECHK.TRANS64 P3, [R21+URZ+0x32450], R20 ;  /* 0x032450141500b5a7 */ /* 0x000ee4000806007f */
[----:B---3--:R-:W-:Y:S05]  /*12c40*/  @!P3 BRA `(.L_x_13623) ;  /* 0xfffffffc00ecb947 */ /* 0x008fea000383ffff */
[----:B------:R-:W-:Y:S05]  /*12c50*/  BRA `(.L_x_13622) ;  /* 0xffffff1c007c7947 */ /* 0x000fea000383ffff */
.L_x_13629:
[----:B--2---:R-:W-:-:S04]  /*12c60*/  IMAD.U32 R21, RZ, RZ, UR5 ;  /* 0x00000005ff157e24 */ /* 0x004fc8000f8e00ff */
[----:B------:R2:W3:Y:S03]  /*12c70*/  SYNCS.PHASECHK.TRANS64.TRYWAIT P1, [R21+URZ+0x32430], R20 ;  /* 0x03243014150075a7 */ /* 0x0004e6000802017f */
[----:B---3--:R-:W-:Y:S05]  /*12c80*/  @!P1 NANOSLEEP.SYNCS 0x989680 ;  /* 0x009896800000995d */ /* 0x008fea0003900000 */
[----:B------:R-:W3:Y:S02]  /*12c90*/  @!P1 SYNCS.PHASECHK.TRANS64 P1, [R21+URZ+0x32430], R20 ;  /* 0x03243014150095a7 */ /* 0x000ee4000802007f */
[----:B---3--:R-:W-:Y:S05]  /*12ca0*/  @!P1 BRA `(.L_x_13629) ;  /* 0xfffffffc00ec9947 */ /* 0x008fea000383ffff */
[----:B------:R-:W-:Y:S05]  /*12cb0*/  BRA `(.L_x_13628) ;  /* 0xffffff4800f87947 */ /* 0x000fea000383ffff */
.L_x_13633:
[----:B--2---:R-:W-:-:S04]  /*12cc0*/  IMAD.U32 R21, RZ, RZ, UR5 ;  /* 0x00000005ff157e24 */ /* 0x004fc8000f8e00ff */
[----:B------:R2:W3:Y:S03]  /*12cd0*/  SYNCS.PHASECHK.TRANS64.TRYWAIT P1, [R21+URZ+0x32450], R20 ;  /* 0x03245014150075a7 */ /* 0x0004e6000802017f */
[----:B---3--:R-:W-:Y:S05]  /*12ce0*/  @!P1 NANOSLEEP.SYNCS 0x989680 ;  /* 0x009896800000995d */ /* 0x008fea0003900000 */
[----:B------:R-:W3:Y:S02]  /*12cf0*/  @!P1 SYNCS.PHASECHK.TRANS64 P1, [R21+URZ+0x32450], R20 ;  /* 0x03245014150095a7 */ /* 0x000ee4000802007f */
[----:B---3--:R-:W-:Y:S05]  /*12d00*/  @!P1 BRA `(.L_x_13633) ;  /* 0xfffffffc00ec9947 */ /* 0x008fea000383ffff */
[----:B------:R-:W-:Y:S05]  /*12d10*/  BRA `(.L_x_13632) ;  /* 0xffffff4c00747947 */ /* 0x000fea000383ffff */
.L_x_13664:
[----:B------:R-:W-:Y:S02]  /*12d20*/  IMAD.MOV.U32 R13, RZ, RZ, R4 ;  /* 0x000000ffff0d7224 */ /* 0x000fe400078e0004 */
[----:B------:R-:W-:Y:S02]  /*12d30*/  IMAD.MOV.U32 R12, RZ, RZ, RZ ;  /* 0x000000ffff0c7224 */ /* 0x000fe400078e00ff */
[----:B------:R-:W-:Y:S02]  /*12d40*/  IMAD.MOV.U32 R11, RZ, RZ, 0x1f ;  /* 0x0000001fff0b7424 */ /* 0x000fe400078e00ff */
[----:B------:R-:W-:-:S07]  /*12d50*/  IMAD.MOV.U32 R15, RZ, RZ, -0x1 ;  /* 0xffffffffff0f7424 */ /* 0x000fce00078e00ff */
[----:B0-----:R-:W-:Y:S05]  /*12d60*/  WARPSYNC.COLLECTIVE R15, `(.L_x_13764) ;  /* 0x000000000f087348 */ /* 0x001fea0003c00000 */
[----:B------:R1:W2:Y:S02]  /*12d70*/  SHFL.IDX P6, R14, R13, R12, R11 ;  /* 0x0000000c0d0e7389 */ /* 0x0002a400000c000b */
[----:B012---:R-:W-:Y:S01]  /*12d80*/  ENDCOLLECTIVE ;  /* 0x000000000000791b */ /* 0x007fe20003800000 */
.L_x_13764:
[----:B------:R-:W-:Y:S05]  /*12d90*/  BRA `(.L_x_13765) ;  /* 0xffffffb400687947 */ /* 0x000fea000383ffff */
.L_x_13666:
[----:B------:R-:W-:Y:S01]  /*12da0*/  BSSY B0, `(.L_x_13766) ;  /* 0x0000006000007945 */ /* 0x000fe20003800000 */
[----:B------:R-:W-:-:S07]  /*12db0*/  IMAD.MOV.U32 R15, RZ, RZ, -0x1 ;  /* 0xffffffffff0f7424 */ /* 0x000fce00078e00ff */
[----:B01----:R-:W-:Y:S05]  /*12dc0*/  WARPSYNC.COLLECTIVE R15, `(.L_x_13767) ;  /* 0x000000000f0c7348 */ /* 0x003fea0003c00000 */
[----:B------:R-:W-:Y:S02]  /*12dd0*/  ELECT P6, UR62, PT ;  /* 0x00000000003e782f */ /* 0x000fe400038c0000 */
[----:B------:R-:W-:Y:S01]  /*12de0*/  MOV R14, UR62 ;  /* 0x0000003e000e7c02 */ /* 0x000fe20008000f00 */
[----:B01----:R-:W-:Y:S10]  /*12df0*/  ENDCOLLECTIVE ;  /* 0x000000000000791b */ /* 0x003ff40003800000 */
.L_x_13767:
[----:B------:R-:W-:Y:S05]  /*12e00*/  BSYNC B0 ;  /* 0x0000000000007941 */ /* 0x000fea0003800000 */
.L_x_13766:
[----:B------:R-:W-:Y:S05]  /*12e10*/  BRA `(.L_x_13768) ;  /* 0xffffffb4006c7947 */ /* 0x000fea000383ffff */
.L_x_13668:
[----:B--2---:R2:W3:Y:S02]  /*12e20*/  SYNCS.PHASECHK.TRANS64.TRYWAIT P0, [R0+URZ+0x32440], R2 ;  /* 0x03244002000075a7 */ /* 0x0044e4000800017f */
[----:B---3--:R-:W-:Y:S05]  /*12e30*/  @!P0 NANOSLEEP.SYNCS 0x989680 ;  /* 0x009896800000895d */ /* 0x008fea0003900000 */
[----:B------:R-:W3:Y:S02]  /*12e40*/  @!P0 SYNCS.PHASECHK.TRANS64 P0, [R0+URZ+0x32440], R2 ;  /* 0x03244002000085a7 */ /* 0x000ee4000800007f */
[----:B---3--:R-:W-:Y:S05]  /*12e50*/  @!P0 BRA `(.L_x_13668) ;  /* 0xfffffffc00f08947 */ /* 0x008fea000383ffff */
[----:B------:R-:W-:Y:S05]  /*12e60*/  BRA `(.L_x_13769) ;  /* 0xffffffb400c87947 */ /* 0x000fea000383ffff */
.L_x_13672:
        /* <DEDUP_REMOVED lines=8> */
.L_x_13770:
[----:B------:R-:W-:-:S05]  /*12ef0*/  IMAD R10, R7, 0x80, R10 ;  /* 0x00000080070a7824 */ /* 0x000fca00078e020a */
[----:B------:R0:W-:Y:S01]  /*12f00*/  STL [R1+0x10], R10 ;  /* 0x0000100a01007387 */ /* 0x0001e20000100800 */
[----:B------:R-:W-:Y:S02]  /*12f10*/  IMAD.MOV.U32 R13, RZ, RZ, R0 ;  /* 0x000000ffff0d7224 */ /* 0x000fe400078e0000 */
[----:B------:R-:W-:-:S07]  /*12f20*/  IMAD.MOV.U32 R4, RZ, RZ, R14 ;  /* 0x000000ffff047224 */ /* 0x000fce00078e000e */
[----:B0-----:R-:W-:Y:S05]  /*12f30*/  WARPSYNC.COLLECTIVE R15, `(.L_x_13771) ;  /* 0x000000000f087348 */ /* 0x001fea0003c00000 */
[----:B------:R1:W2:Y:S02]  /*12f40*/  SHFL.IDX P6, R14, R13, R12, R11 ;  /* 0x0000000c0d0e7389 */ /* 0x0002a400000c000b */
[----:B012---:R-:W-:Y:S01]  /*12f50*/  ENDCOLLECTIVE ;  /* 0x000000000000791b */ /* 0x007fe20003800000 */
.L_x_13771:
        /* <DEDUP_REMOVED lines=15> */
[----:B------:R0:W-:Y:S02]  /*13050*/  @!P1 LDGSTS.E.BYPASS.LTC128B.128 [R8+0x18400], desc[UR6][R4.64], !P0 ;  /* 0x1840000004089fae */ /* 0x0001e4000c101d46 */
[----:B0-----:R-:W-:Y:S05]  /*13060*/  WARPSYNC.COLLECTIVE R15, `(.L_x_13772) ;  /* 0x000000000f087348 */ /* 0x001fea0003c00000 */
[----:B------:R1:W2:Y:S02]  /*13070*/  SHFL.IDX P6, R14, R13, R12, R11 ;  /* 0x0000000c0d0e7389 */ /* 0x0002a400000c000b */
[----:B012---:R-:W-:Y:S01]  /*13080*/  ENDCOLLECTIVE ;  /* 0x000000000000791b */ /* 0x007fe20003800000 */
.L_x_13772:
[----:B------:R-:W-:-:S05]  /*13090*/  VIADD R5, R10, 0x10 ;  /* 0x000000100a057836 */ /* 0x000fca0000000000 */
[----:B------:R-:W-:Y:S01]  /*130a0*/  ISETP.GE.AND P1, PT, R5, R2, PT ;  /* 0x000000020500720c */ /* 0x000fe20003f26270 */
[----:B------:R-:W-:Y:S01]  /*130b0*/  IMAD.MOV.U32 R13, RZ, RZ, R0 ;  /* 0x000000ffff0d7224 */ /* 0x000fe200078e0000 */
[----:B------:R0:W-:Y:S01]  /*130c0*/  STL [R1+0x20], R5 ;  /* 0x0000200501007387 */ /* 0x0001e20000100800 */
[----:B------:R-:W-:-:S10]  /*130d0*/  IMAD.MOV.U32 R7, RZ, RZ, R14 ;  /* 0x000000ffff077224 */ /* 0x000fd400078e000e */
[----:B0-----:R-:W-:Y:S05]  /*130e0*/  WARPSYNC.COLLECTIVE R15, `(.L_x_13773) ;  /* 0x000000000f087348 */ /* 0x001fea0003c00000 */
[----:B------:R1:W2:Y:S02]  /*130f0*/  SHFL.IDX P6, R14, R13, R12, R11 ;  /* 0x0000000c0d0e7389 */ /* 0x0002a400000c000b */
[----:B012---:R-:W-:Y:S01]  /*13100*/  ENDCOLLECTIVE ;  /* 0x000000000000791b */ /* 0x007fe20003800000 */
.L_x_13773:
[----:B------:R-:W-:Y:S01]  /*13110*/  ULDC.64 UR4, c[0x0][0x208] ;  /* 0x0000820000047ab9 */ /* 0x000fe20000000a00 */
[----:B------:R-:W-:Y:S02]  /*13120*/  IMAD.MOV.U32 R13, RZ, RZ, R3 ;  /* 0x000000ffff0d7224 */ /* 0x000fe400078e0003 */
[----:B------:R-:W-:Y:S02]  /*13130*/  IMAD.MOV.U32 R12, RZ, RZ, 0x2 ;  /* 0x00000002ff0c7424 */ /* 0x000fe400078e00ff */
[----:B------:R-:W-:-:S05]  /*13140*/  IMAD.MOV.U32 R6, RZ, RZ, R14 ;  /* 0x000000ffff067224 */ /* 0x000fca00078e000e */
[----:B------:R-:W-:Y:S01]  /*13150*/  @!P1 LEA R4, P2, R9, R6, 0x1 ;  /* 0x0000000609049211 */ /* 0x000fe200078408ff */
[----:B------:R-:W-:-:S04]  /*13160*/  VIADD R6, R10, 0x20 ;  /* 0x000000200a067836 */ /* 0x000fc80000000000 */
[----:B------:R-:W-:Y:S01]  /*13170*/  @!P1 IMAD.X R5, RZ, RZ, R7, P2 ;  /* 0x000000ffff059224 */ /* 0x000fe200010e0607 */
[----:B------:R0:W-:Y:S01]  /*13180*/  STL [R1+0x24], R6 ;  /* 0x0000240601007387 */ /* 0x0001e20000100800 */
[----:B------:R-:W-:-:S03]  /*13190*/  VIADD R7, R10, 0x30 ;  /* 0x000000300a077836 */ /* 0x000fc60000000000 */
[----:B------:R-:W-:Y:S01]  /*131a0*/  @!PT LDS RZ, [RZ] ;  /* 0x00000000fffff984 */ /* 0x000fe20000000800 */
[----:B------:R-:W-:Y:S01]  /*131b0*/  @!PT LDS RZ, [RZ] ;  /* 0x00000000fffff984 */ /* 0x000fe20000000800 */
[----:B------:R-:W-:Y:S01]  /*131c0*/  @!PT LDS RZ, [RZ] ;  /* 0x00000000fffff984 */ /* 0x000fe20000000800 */
[----:B------:R0:W-:Y:S01]  /*131d0*/  @!P1 LDGSTS.E.BYPASS.LTC128B.128 [R8+0x18c00], desc[UR4][R4.64], !P0 ;  /* 0x18c0000004089fae */ /* 0x0001e2000c101d44 */
[----:B------:R-:W-:-:S13]  /*131e0*/  ISETP.GE.AND P1, PT, R6, R2, PT ;  /* 0x000000020600720c */ /* 0x000fda0003f26270 */
[----:B0-----:R-:W-:Y:S05]  /*131f0*/  WARPSYNC.COLLECTIVE R15, `(.L_x_13774) ;  /* 0x000000000f087348 */ /* 0x001fea0003c00000 */
[----:B------:R1:W2:Y:S02]  /*13200*/  SHFL.IDX P6, R14, R13, R12, R11 ;  /* 0x0000000c0d0e7389 */ /* 0x0002a400000c000b */
[----:B012---:R-:W-:Y:S01]  /*13210*/  ENDCOLLECTIVE ;  /* 0x000000000000791b */ /* 0x007fe20003800000 */
.L_x_13774:
[----:B------:R0:W-:Y:S01]  /*13220*/  STL [R1+0x28], R7 ;  /* 0x0000280701007387 */ /* 0x0001e20000100800 */
[----:B------:R-:W-:Y:S02]  /*13230*/  IMAD.MOV.U32 R13, RZ, RZ, R0 ;  /* 0x000000ffff0d7224 */ /* 0x000fe400078e0000 */
[----:B------:R-:W-:-:S07]  /*13240*/  IMAD.MOV.U32 R4, RZ, RZ, R14 ;  /* 0x000000ffff047224 */ /* 0x000fce00078e000e */
[----:B0-----:R-:W-:Y:S05]  /*13250*/  WARPSYNC.COLLECTIVE R15, `(.L_x_13775) ;  /* 0x000000000f087348 */ /* 0x001fea0003c00000 */
[----:B------:R1:W2:Y:S02]  /*13260*/  SHFL.IDX P6, R14, R13, R12, R11 ;  /* 0x0000000c0d0e7389 */ /* 0x0002a400000c000b */
[----:B012---:R-:W-:Y:S01]  /*13270*/  ENDCOLLECTIVE ;  /* 0x000000000000791b */ /* 0x007fe20003800000 */
.L_x_13775:
        /* <DEDUP_REMOVED lines=18> */
.L_x_13776:
[----:B------:R0:W-:Y:S01]  /*133a0*/  STL [R1+0x2c], R7 ;  /* 0x00002c0701007387 */ /* 0x0001e20000100800 */
[----:B------:R-:W-:Y:S02]  /*133b0*/  IMAD.MOV.U32 R13, RZ, RZ, R0 ;  /* 0x000000ffff0d7224 */ /* 0x000fe400078e0000 */
[----:B------:R-:W-:-:S07]  /*133c0*/  IMAD.MOV.U32 R6, RZ, RZ, R14 ;  /* 0x000000ffff067224 */ /* 0x000fce00078e000e */
[----:B0-----:R-:W-:Y:S05]  /*133d0*/  WARPSYNC.COLLECTIVE R15, `(.L_x_13777) ;  /* 0x000000000f087348 */ /* 0x001fea0003c00000 */
[----:B------:R1:W2:Y:S02]  /*133e0*/  SHFL.IDX P6, R14, R13, R12, R11 ;  /* 0x0000000c0d0e7389 */ /* 0x0002a400000c000b */
[----:B012---:R-:W-:Y:S01]  /*133f0*/  ENDCOLLECTIVE ;  /* 0x000000000000791b */ /* 0x007fe20003800000 */
.L_x_13777:
        /* <DEDUP_REMOVED lines=18> */
.L_x_13778:
[----:B------:R0:W-:Y:S01]  /*13520*/  STL [R1+0x30], R7 ;  /* 0x0000300701007387 */ /* 0x0001e20000100800 */
[----:B------:R-:W-:Y:S02]  /*13530*/  IMAD.MOV.U32 R13, RZ, RZ, R0 ;  /* 0x000000ffff0d7224 */ /* 0x000fe400078e0000 */
[----:B------:R-:W-:-:S07]  /*13540*/  IMAD.MOV.U32 R6, RZ, RZ, R14 ;  /* 0x000000ffff067224 */ /* 0x000fce00078e000e */
[----:B0-----:R-:W-:Y:S05]  /*13550*/  WARPSYNC.COLLECTIVE R15, `(.L_x_13779) ;  /* 0x000000000f087348 */ /* 0x001fea0003c00000 */
[----:B------:R1:W2:Y:S02]  /*13560*/  SHFL.IDX P6, R14, R13, R12, R11 ;  /* 0x0000000c0d0e7389 */ /* 0x0002a400000c000b */
[----:B012---:R-:W-:Y:S01]  /*13570*/  ENDCOLLECTIVE ;  /* 0x000000000000791b */ /* 0x007fe20003800000 */
.L_x_13779:
        /* <DEDUP_REMOVED lines=18> */
.L_x_13780:
[----:B------:R0:W-:Y:S01]  /*136a0*/  STL [R1+0x34], R7 ;  /* 0x0000340701007387 */ /* 0x0001e20000100800 */
[----:B------:R-:W-:Y:S02]  /*136b0*/  IMAD.MOV.U32 R13, RZ, RZ, R0 ;  /* 0x000000ffff0d7224 */ /* 0x000fe400078e0000 */
[----:B------:R-:W-:-:S07]  /*136c0*/  IMAD.MOV.U32 R6, RZ, RZ, R14 ;  /* 0x000000ffff067224 */ /* 0x000fce00078e000e */
[----:B0-----:R-:W-:Y:S05]  /*136d0*/  WARPSYNC.COLLECTIVE R15, `(.L_x_13781) ;  /* 0x000000000f087348 */ /* 0x001fea0003c00000 */
[----:B------:R1:W2:Y:S02]  /*136e0*/  SHFL.IDX P6, R14, R13, R12, R11 ;  /* 0x0000000c0d0e7389 */ /* 0x0002a400000c000b */
[----:B012---:R-:W-:Y:S01]  /*136f0*/  ENDCOLLECTIVE ;  /* 0x000000000000791b */ /* 0x007fe20003800000 */
.L_x_13781:
        /* <DEDUP_REMOVED lines=17> */
.L_x_13782:
[----:B------:R-:W-:Y:S02]  /*13810*/  IMAD.MOV.U32 R13, RZ, RZ, R0 ;  /* 0x000000ffff0d7224 */ /* 0x000fe400078e0000 */
[----:B------:R-:W-:-:S07]  /*13820*/  IMAD.MOV.U32 R6, RZ, RZ, R14 ;  /* 0x000000ffff067224 */ /* 0x000fce00078e000e */
[----:B------:R-:W-:Y:S05]  /*13830*/  WARPSYNC.COLLECTIVE R15, `(.L_x_13783) ;  /* 0x000000000f087348 */ /* 0x000fea0003c00000 */
[----:B------:R0:W1:Y:S02]  /*13840*/  SHFL.IDX P6, R14, R13, R12, R11 ;  /* 0x0000000c0d0e7389 */ /* 0x00006400000c000b */
[----:B01----:R-:W-:Y:S01]  /*13850*/  ENDCOLLECTIVE ;  /* 0x000000000000791b */ /* 0x003fe20003800000 */
.L_x_13783:
        /* <DEDUP_REMOVED lines=16> */
.L_x_13784:
[----:B------:R-:W-:Y:S02]  /*13960*/  IMAD.MOV.U32 R13, RZ, RZ, R0 ;  /* 0x000000ffff0d7224 */ /* 0x000fe400078e0000 */
[----:B------:R-:W-:-:S07]  /*13970*/  IMAD.MOV.U32 R3, RZ, RZ, R14 ;  /* 0x000000ffff037224 */ /* 0x000fce00078e000e */
[----:B------:R-:W-:Y:S05]  /*13980*/  WARPSYNC.COLLECTIVE R15, `(.L_x_13785) ;  /* 0x000000000f087348 */ /* 0x000fea0003c00000 */
[----:B------:R0:W1:Y:S02]  /*13990*/  SHFL.IDX P6, R14, R13, R12, R11 ;  /* 0x0000000c0d0e7389 */ /* 0x00006400000c000b */
[----:B01----:R-:W-:Y:S01]  /*139a0*/  ENDCOLLECTIVE ;  /* 0x000000000000791b */ /* 0x003fe20003800000 */
.L_x_13785:
[----:B------:R-:W-:Y:S01]  /*139b0*/  IMAD.MOV.U32 R0, RZ, RZ, R14 ;  /* 0x000000ffff007224 */ /* 0x000fe200078e000e */
[----:B------:R-:W-:Y:S06]  /*139c0*/  BRA `(.L_x_13786) ;  /* 0xffffffb400f07947 */ /* 0x000fec000383ffff */
.L_x_13676:
        /* <DEDUP_REMOVED lines=8> */
.L_x_13788:
[----:B------:R-:W-:Y:S05]  /*13a50*/  BSYNC B0 ;  /* 0x0000000000007941 */ /* 0x000fea0003800000 */
.L_x_13787:
        /* <DEDUP_REMOVED lines=11> */
.L_x_13789:
[----:B------:R-:W-:Y:S01]  /*13b10*/  ULDC UR4, c[0x0][0x288] ;  /* 0x0000a20000047ab9 */ /* 0x000fe20000000800 */
[----:B------:R-:W2:Y:S04]  /*13b20*/  LDL.LU R13, [R1+0x10] ;  /* 0x00001000010d7983 */ /* 0x000ea80000300800 */
[----:B------:R-:W3:Y:S04]  /*13b30*/  LDL.LU R12, [R1+0x20] ;  /* 0x00002000010c7983 */ /* 0x000ee80000300800 */
[----:B------:R-:W4:Y:S04]  /*13b40*/  LDL.LU R11, [R1+0x24] ;  /* 0x00002400010b7983 */ /* 0x000f280000300800 */
[----:B------:R-:W5:Y:S01]  /*13b50*/  LDL.LU R15, [R1+0x28] ;  /* 0x00002800010f7983 */ /* 0x000f620000300800 */
[----:B------:R-:W-:Y:S01]  /*13b60*/  IMAD R0, R8, UR4, RZ ;  /* 0x0000000408007c24 */ /* 0x000fe2000f8e02ff */
[----:B------:R-:W-:Y:S01]  /*13b70*/  LOP3.LUT R18, R18, 0xffffffbf, RZ, 0xc0, !PT ;  /* 0xffffffbf12127812 */ /* 0x000fe200078ec0ff */
[----:B------:R-:W-:Y:S01]  /*13b80*/  IMAD.MOV.U32 R3, RZ, RZ, R14 ;  /* 0x000000ffff037224 */ /* 0x000fe200078e000e */
[----:B------:R-:W-:-:S02]  /*13b90*/  ULDC.64 UR6, c[0x0][0x208] ;  /* 0x0000820000067ab9 */ /* 0x000fc40000000a00 */
[-C--:B--2---:R-:W-:Y:S02]  /*13ba0*/  ISETP.GE.AND P4, PT, R13, R0.reuse, PT ;  /* 0x000000000d00720c */ /* 0x084fe40003f86270 */
[-C--:B---3--:R-:W-:Y:S02]  /*13bb0*/  ISETP.GE.AND P6, PT, R12, R0.reuse, PT ;  /* 0x000000000c00720c */ /* 0x088fe40003fc6270 */
[----:B----4-:R-:W-:-:S11]  /*13bc0*/  ISETP.GE.AND P5, PT, R11, R0, PT ;  /* 0x000000000b00720c */ /* 0x010fd60003fa6270 */
[----:B------:R-:W-:Y:S02]  /*13bd0*/  @P6 LOP3.LUT R18, R18, 0x40, RZ, 0xfc, !PT ;  /* 0x0000004012126812 */ /* 0x000fe400078efcff */
[----:B-----5:R-:W-:Y:S02]  /*13be0*/  ISETP.GE.AND P6, PT, R15, R0, PT ;  /* 0x000000000f00720c */ /* 0x020fe40003fc6270 */
[----:B------:R-:W-:-:S04]  /*13bf0*/  LOP3.LUT R18, R18, 0xffffffdf, RZ, 0xc0, !PT ;  /* 0xffffffdf12127812 */ /* 0x000fc800078ec0ff */
[----:B------:R-:W-:Y:S02]  /*13c00*/  @P5 LOP3.LUT R18, R18, 0x20, RZ, 0xfc, !PT ;  /* 0x0000002012125812 */ /* 0x000fe400078efcff */
[-C--:B------:R-:W-:Y:S02]  /*13c10*/  ISETP.GE.AND P5, PT, R7, R0.reuse, PT ;  /* 0x000000000700720c */ /* 0x080fe40003fa6270 */
[----:B------:R-:W2:Y:S01]  /*13c20*/  LDL R7, [R1+0x4] ;  /* 0x0000040001077983 */ /* 0x000ea20000100800 */
[----:B------:R-:W-:Y:S01]  /*13c30*/  LOP3.LUT R18, R18, 0xffffffef, RZ, 0xc0, !PT ;  /* 0xffffffef12127812 */ /* 0x000fe200078ec0ff */
[----:B------:R-:W-:Y:S02]  /*13c40*/  IMAD.MOV.U32 R13, RZ, RZ, R4 ;  /* 0x000000ffff0d7224 */ /* 0x000fe400078e0004 */
[----:B------:R-:W-:Y:S01]  /*13c50*/  IMAD.MOV.U32 R12, RZ, RZ, 0x1 ;  /* 0x00000001ff0c7424 */ /* 0x000fe200078e00ff */
[----:B------:R-:W-:Y:S01]  /*13c60*/  @P6 LOP3.LUT R18, R18, 0x10, RZ, 0xfc, !PT ;  /* 0x0000001012126812 */ /* 0x000fe200078efcff */
[----:B------:R-:W-:Y:S01]  /*13c70*/  IMAD.MOV.U32 R11, RZ, RZ, 0x181f ;  /* 0x0000181fff0b7424 */ /* 0x000fe200078e00ff */
[----:B------:R-:W-:Y:S01]  /*13c80*/  ISETP.GE.AND P6, PT, R10, R0, PT ;  /* 0x000000000a00720c */ /* 0x000fe20003fc6270 */
[----:B------:R-:W-:Y:S01]  /*13c90*/  IMAD.MOV.U32 R15, RZ, RZ, -0x1 ;  /* 0xffffffffff0f7424 */ /* 0x000fe200078e00ff */
        /* <DEDUP_REMOVED lines=18> */
[----:B------:R0:W-:Y:S04]  /*13dc0*/  @!P4 LDGSTS.E.BYPASS.LTC128B.128 [R7+0x2a400], desc[UR6][R2.64+0x100], !P2 ;  /* 0x2a4001000207cfae */ /* 0x0001e8000d101d46 */
[----:B------:R0:W-:Y:S01]  /*13dd0*/  @!P4 LDGSTS.E.BYPASS.LTC128B.128 [R7+0x2e400], desc[UR6][R2.64+0x180], !P3 ;  /* 0x2e4001800207cfae */ /* 0x0001e2000d901d46 */
[----:B------:R-:W-:-:S13]  /*13de0*/  LOP3.LUT P4, RZ, R18, 0x40, RZ, 0xc0, !PT ;  /* 0x0000004012ff7812 */ /* 0x000fda000788c0ff */
[----:B0-----:R-:W-:Y:S05]  /*13df0*/  WARPSYNC.COLLECTIVE R15, `(.L_x_13790) ;  /* 0x000000000f087348 */ /* 0x001fea0003c00000 */
[----:B------:R1:W2:Y:S02]  /*13e00*/  SHFL.IDX P6, R14, R13, R12, R11 ;  /* 0x0000000c0d0e7389 */ /* 0x0002a400000c000b */
[----:B012---:R-:W-:Y:S01]  /*13e10*/  ENDCOLLECTIVE ;  /* 0x000000000000791b */ /* 0x007fe20003800000 */
.L_x_13790:
[----:B------:R-:W-:Y:S02]  /*13e20*/  IMAD.MOV.U32 R13, RZ, RZ, R5 ;  /* 0x000000ffff0d7224 */ /* 0x000fe400078e0005 */
[----:B------:R-:W-:-:S07]  /*13e30*/  IMAD.MOV.U32 R6, RZ, RZ, R14 ;  /* 0x000000ffff067224 */ /* 0x000fce00078e000e */
[----:B------:R-:W-:Y:S05]  /*13e40*/  WARPSYNC.COLLECTIVE R15, `(.L_x_13791) ;  /* 0x000000000f087348 */ /* 0x000fea0003c00000 */
[----:B------:R0:W1:Y:S02]  /*13e50*/  SHFL.IDX P6, R14, R13, R12, R11 ;  /* 0x0000000c0d0e7389 */ /* 0x00006400000c000b */
[----:B01----:R-:W-:Y:S01]  /*13e60*/  ENDCOLLECTIVE ;  /* 0x000000000000791b */ /* 0x003fe20003800000 */
.L_x_13791:
[----:B------:R-:W-:Y:S01]  /*13e70*/  ULDC.64 UR4, c[0x0][0x208] ;  /* 0x0000820000047ab9 */ /* 0x000fe20000000a00 */
        /* <DEDUP_REMOVED lines=11> */
[----:B------:R0:W-:Y:S01]  /*13f30*/  @!P4 LDGSTS.E.BYPASS.LTC128B.128 [R7+0x2ec00], desc[UR4][R2.64+0x180], !P3 ;  /* 0x2ec001800207cfae */ /* 0x0001e2000d901d44 */
[----:B------:R-:W-:-:S13]  /*13f40*/  LOP3.LUT P4, RZ, R18, 0x10, RZ, 0xc0, !PT ;  /* 0x0000001012ff7812 */ /* 0x000fda000788c0ff */
[----:B0-----:R-:W-:Y:S05]  /*13f50*/  WARPSYNC.COLLECTIVE R15, `(.L_x_13792) ;  /* 0x000000000f087348 */ /* 0x001fea0003c00000 */
[----:B------:R1:W2:Y:S02]  /*13f60*/  SHFL.IDX P6, R14, R13, R12, R11 ;  /* 0x0000000c0d0e7389 */ /* 0x0002a400000c000b */
[----:B012---:R-:W-:Y:S01]  /*13f70*/  ENDCOLLECTIVE ;  /* 0x000000000000791b */ /* 0x007fe20003800000 */
.L_x_13792:
[----:B------:R-:W-:Y:S02]  /*13f80*/  IMAD.MOV.U32 R13, RZ, RZ, R5 ;  /* 0x000000ffff0d7224 */ /* 0x000fe400078e0005 */
[----:B------:R-:W-:-:S07]  /*13f90*/  IMAD.MOV.U32 R6, RZ, RZ, R14 ;  /* 0x000000ffff067224 */ /* 0x000fce00078e000e */
[----:B------:R-:W-:Y:S05]  /*13fa0*/  WARPSYNC.COLLECTIVE R15, `(.L_x_13793) ;  /* 0x000000000f087348 */ /* 0x000fea0003c00000 */
[----:B------:R0:W1:Y:S02]  /*13fb0*/  SHFL.IDX P6, R14, R13, R12, R11 ;  /* 0x0000000c0d0e7389 */ /* 0x00006400000c000b */
[----:B01----:R-:W-:Y:S01]  /*13fc0*/  ENDCOLLECTIVE ;  /* 0x000000000000791b */ /* 0x003fe20003800000 */
.L_x_13793:
        /* <DEDUP_REMOVED lines=17> */
.L_x_13794:
[----:B------:R-:W-:Y:S02]  /*140e0*/  IMAD.MOV.U32 R13, RZ, RZ, R5 ;  /* 0x000000ffff0d7224 */ /* 0x000fe400078e0005 */
[----:B------:R-:W-:-:S07]  /*140f0*/  IMAD.MOV.U32 R6, RZ, RZ, R14 ;  /* 0x000000ffff067224 */ /* 0x000fce00078e000e */
[----:B------:R-:W-:Y:S05]  /*14100*/  WARPSYNC.COLLECTIVE R15, `(.L_x_13795) ;  /* 0x000000000f087348 */ /* 0x000fea0003c00000 */
[----:B------:R0:W1:Y:S02]  /*14110*/  SHFL.IDX P6, R14, R13, R12, R11 ;  /* 0x0000000c0d0e7389 */ /* 0x00006400000c000b */
[----:B01----:R-:W-:Y:S01]  /*14120*/  ENDCOLLECTIVE ;  /* 0x000000000000791b */ /* 0x003fe20003800000 */
.L_x_13795:
        /* <DEDUP_REMOVED lines=17> */
.L_x_13796:
[----:B------:R-:W-:Y:S02]  /*14240*/  IMAD.MOV.U32 R13, RZ, RZ, R5 ;  /* 0x000000ffff0d7224 */ /* 0x000fe400078e0005 */
[----:B------:R-:W-:-:S07]  /*14250*/  IMAD.MOV.U32 R6, RZ, RZ, R14 ;  /* 0x000000ffff067224 */ /* 0x000fce00078e000e */
[----:B------:R-:W-:Y:S05]  /*14260*/  WARPSYNC.COLLECTIVE R15, `(.L_x_13797) ;  /* 0x000000000f087348 */ /* 0x000fea0003c00000 */
[----:B------:R0:W1:Y:S02]  /*14270*/  SHFL.IDX P6, R14, R13, R12, R11 ;  /* 0x0000000c0d0e7389 */ /* 0x00006400000c000b */
[----:B01----:R-:W-:Y:S01]  /*14280*/  ENDCOLLECTIVE ;  /* 0x000000000000791b */ /* 0x003fe20003800000 */
.L_x_13797:
[----:B------:R-:W-:Y:S01]  /*14290*/  ULDC.64 UR4, c[0x0][0x208] ;  /* 0x0000820000047ab9 */ /* 0x000fe20000000a00 */
        /* <DEDUP_REMOVED lines=17> */
.L_x_13798:
[----:B------:R-:W-:Y:S02]  /*143b0*/  IMAD.MOV.U32 R13, RZ, RZ, R5 ;  /* 0x000000ffff0d7224 */ /* 0x000fe400078e0005 */
[----:B------:R-:W-:-:S07]  /*143c0*/  IMAD.MOV.U32 R6, RZ, RZ, R14 ;  /* 0x000000ffff067224 */ /* 0x000fce00078e000e */
[----:B------:R-:W-:Y:S05]  /*143d0*/  WARPSYNC.COLLECTIVE R15, `(.L_x_13799) ;  /* 0x000000000f087348 */ /* 0x000fea0003c00000 */
[----:B------:R0:W1:Y:S02]  /*143e0*/  SHFL.IDX P6, R14, R13, R12, R11 ;  /* 0x0000000c0d0e7389 */ /* 0x00006400000c000b */
[----:B01----:R-:W-:Y:S01]  /*143f0*/  ENDCOLLECTIVE ;  /* 0x000000000000791b */ /* 0x003fe20003800000 */
.L_x_13799:
        /* <DEDUP_REMOVED lines=16> */
.L_x_13800:
[----:B------:R-:W-:Y:S02]  /*14500*/  IMAD.MOV.U32 R13, RZ, RZ, R5 ;  /* 0x000000ffff0d7224 */ /* 0x000fe400078e0005 */
[----:B------:R-:W-:-:S07]  /*14510*/  IMAD.MOV.U32 R6, RZ, RZ, R14 ;  /* 0x000000ffff067224 */ /* 0x000fce00078e000e */
[----:B------:R-:W-:Y:S05]  /*14520*/  WARPSYNC.COLLECTIVE R15, `(.L_x_13801) ;  /* 0x000000000f087348 */ /* 0x000fea0003c00000 */
[----:B------:R0:W1:Y:S02]  /*14530*/  SHFL.IDX P6, R14, R13, R12, R11 ;  /* 0x0000000c0d0e7389 */ /* 0x00006400000c000b */
[----:B01----:R-:W-:Y:S01]  /*14540*/  ENDCOLLECTIVE ;  /* 0x000000000000791b */ /* 0x003fe20003800000 */
.L_x_13801:
        /* <DEDUP_REMOVED lines=16> */
.L_x_13802:
[----:B------:R-:W-:Y:S02]  /*14650*/  IMAD.MOV.U32 R13, RZ, RZ, R5 ;  /* 0x000000ffff0d7224 */ /* 0x000fe400078e0005 */
[----:B------:R-:W-:-:S07]  /*14660*/  IMAD.MOV.U32 R6, RZ, RZ, R14 ;  /* 0x000000ffff067224 */ /* 0x000fce00078e000e */
[----:B------:R-:W-:Y:S05]  /*14670*/  WARPSYNC.COLLECTIVE R15, `(.L_x_13803) ;  /* 0x000000000f087348 */ /* 0x000fea0003c00000 */
[----:B------:R0:W1:Y:S02]  /*14680*/  SHFL.IDX P6, R14, R13, R12, R11 ;  /* 0x0000000c0d0e7389 */ /* 0x00006400000c000b */
[----:B01----:R-:W-:Y:S01]  /*14690*/  ENDCOLLECTIVE ;  /* 0x000000000000791b */ /* 0x003fe20003800000 */
.L_x_13803:
[----:B------:R-:W-:Y:S01]  /*146a0*/  IMAD.MOV.U32 R2, RZ, RZ, R14 ;  /* 0x000000ffff027224 */ /* 0x000fe200078e000e */
[----:B------:R-:W-:Y:S06]  /*146b0*/  BRA `(.L_x_13804) ;  /* 0xffffffb4008c7947 */ /* 0x000fec000383ffff */
.L_x_13681:
[----:B0-----:R0:W3:Y:S02]  /*146c0*/  SYNCS.PHASECHK.TRANS64.TRYWAIT P0, [R17+URZ+0x32420], R0 ;  /* 0x03242000110075a7 */ /* 0x0010e4000800017f */
[----:B---3--:R-:W-:Y:S05]  /*146d0*/  @!P0 NANOSLEEP.SYNCS 0x989680 ;  /* 0x009896800000895d */ /* 0x008fea0003900000 */
[----:B------:R-:W3:Y:S02]  /*146e0*/  @!P0 SYNCS.PHASECHK.TRANS64 P0, [R17+URZ+0x32420], R0 ;  /* 0x03242000110085a7 */ /* 0x000ee4000800007f */
[----:B---3--:R-:W-:Y:S05]  /*146f0*/  @!P0 BRA `(.L_x_13681) ;  /* 0xfffffffc00f08947 */ /* 0x008fea000383ffff */
[----:B------:R-:W-:Y:S05]  /*14700*/  BRA `(.L_x_13805) ;  /* 0xffffffb800087947 */ /* 0x000fea000383ffff */
.L_x_13685:
[----:B0-----:R0:W1:Y:S02]  /*14710*/  SYNCS.PHASECHK.TRANS64.TRYWAIT P0, [R2+URZ+0x32460], R0 ;  /* 0x03246000020075a7 */ /* 0x001064000800017f */
[----:B-1----:R-:W-:Y:S05]  /*14720*/  @!P0 NANOSLEEP.SYNCS 0x989680 ;  /* 0x009896800000895d */ /* 0x002fea0003900000 */
[----:B------:R-:W1:Y:S02]  /*14730*/  @!P0 SYNCS.PHASECHK.TRANS64 P0, [R2+URZ+0x32460], R0 ;  /* 0x03246000020085a7 */ /* 0x000e64000800007f */
[----:B-1----:R-:W-:Y:S05]  /*14740*/  @!P0 BRA `(.L_x_13685) ;  /* 0xfffffffc00f08947 */ /* 0x002fea000383ffff */
[----:B------:R-:W-:Y:S05]  /*14750*/  BRA `(.L_x_13806) ;  /* 0xffffffb800287947 */ /* 0x000fea000383ffff */
.L_x_13698:
[----:B-1----:R1:W2:Y:S02]  /*14760*/  SYNCS.PHASECHK.TRANS64.TRYWAIT P0, [R3+URZ+0x32440], R2 ;  /* 0x03244002030075a7 */ /* 0x0022a4000800017f */
[----:B--2---:R-:W-:Y:S05]  /*14770*/  @!P0 NANOSLEEP.SYNCS 0x989680 ;  /* 0x009896800000895d */ /* 0x004fea0003900000 */
[----:B------:R-:W2:Y:S02]  /*14780*/  @!P0 SYNCS.PHASECHK.TRANS64 P0, [R3+URZ+0x32440], R2 ;  /* 0x03244002030085a7 */ /* 0x000ea4000800007f */
[----:B--2---:R-:W-:Y:S05]  /*14790*/  @!P0 BRA `(.L_x_13698) ;  /* 0xfffffffc00f08947 */ /* 0x004fea000383ffff */
[----:B------:R-:W-:Y:S05]  /*147a0*/  BRA `(.L_x_13807) ;  /* 0xffffffc0001c7947 */ /* 0x000fea000383ffff */
.L_x_13703:
[----:B--2---:R2:W3:Y:S02]  /*147b0*/  SYNCS.PHASECHK.TRANS64.TRYWAIT P0, [R3+URZ+0x32460], R2 ;  /* 0x03246002030075a7 */ /* 0x0044e4000800017f */
[----:B---3--:R-:W-:Y:S05]  /*147c0*/  @!P0 NANOSLEEP.SYNCS 0x989680 ;  /* 0x009896800000895d */ /* 0x008fea0003900000 */
[----:B------:R-:W3:Y:S02]  /*147d0*/  @!P0 SYNCS.PHASECHK.TRANS64 P0, [R3+URZ+0x32460], R2 ;  /* 0x03246002030085a7 */ /* 0x000ee4000800007f */
[----:B---3--:R-:W-:Y:S05]  /*147e0*/  @!P0 BRA `(.L_x_13703) ;  /* 0xfffffffc00f08947 */ /* 0x008fea000383ffff */
[----:B------:R-:W-:Y:S05]  /*147f0*/  BRA `(.L_x_13808) ;  /* 0xffffffc000947947 */ /* 0x000fea000383ffff */
.L_x_13715:
[----:B0-----:R0:W1:Y:S02]  /*14800*/  SYNCS.PHASECHK.TRANS64.TRYWAIT P0, [R4+URZ+0x32440], R2 ;  /* 0x03244002040075a7 */ /* 0x001064000800017f */
[----:B-1----:R-:W-:Y:S05]  /*14810*/  @!P0 NANOSLEEP.SYNCS 0x989680 ;  /* 0x009896800000895d */ /* 0x002fea0003900000 */
[----:B------:R-:W1:Y:S02]  /*14820*/  @!P0 SYNCS.PHASECHK.TRANS64 P0, [R4+URZ+0x32440], R2 ;  /* 0x03244002040085a7 */ /* 0x000e64000800007f */
[----:B-1----:R-:W-:Y:S05]  /*14830*/  @!P0 BRA `(.L_x_13715) ;  /* 0xfffffffc00f08947 */ /* 0x002fea000383ffff */
[----:B------:R-:W-:Y:S05]  /*14840*/  BRA `(.L_x_13809) ;  /* 0xffffffc800747947 */ /* 0x000fea000383ffff */
.L_x_13720:
[----:B-1----:R1:W2:Y:S02]  /*14850*/  SYNCS.PHASECHK.TRANS64.TRYWAIT P0, [R4+URZ+0x32460], R2 ;  /* 0x03246002040075a7 */ /* 0x0022a4000800017f */
[----:B--2---:R-:W-:Y:S05]  /*14860*/  @!P0 NANOSLEEP.SYNCS 0x989680 ;  /* 0x009896800000895d */ /* 0x004fea0003900000 */
[----:B------:R-:W2:Y:S02]  /*14870*/  @!P0 SYNCS.PHASECHK.TRANS64 P0, [R4+URZ+0x32460], R2 ;  /* 0x03246002040085a7 */ /* 0x000ea4000800007f */
[----:B--2---:R-:W-:Y:S05]  /*14880*/  @!P0 BRA `(.L_x_13720) ;  /* 0xfffffffc00f08947 */ /* 0x004fea000383ffff */
[----:B------:R-:W-:Y:S05]  /*14890*/  BRA `(.L_x_13810) ;  /* 0xffffffc800ec7947 */ /* 0x000fea000383ffff */
.L_x_13731:
[----:B-1----:R1:W3:Y:S02]  /*148a0*/  SYNCS.PHASECHK.TRANS64.TRYWAIT P0, [R4+URZ+0x32440], R2 ;  /* 0x03244002040075a7 */ /* 0x0022e4000800017f */
[----:B---3--:R-:W-:Y:S05]  /*148b0*/  @!P0 NANOSLEEP.SYNCS 0x989680 ;  /* 0x009896800000895d */ /* 0x008fea0003900000 */
[----:B------:R-:W3:Y:S02]  /*148c0*/  @!P0 SYNCS.PHASECHK.TRANS64 P0, [R4+URZ+0x32440], R2 ;  /* 0x03244002040085a7 */ /* 0x000ee4000800007f */
[----:B---3--:R-:W-:Y:S05]  /*148d0*/  @!P0 BRA `(.L_x_13731) ;  /* 0xfffffffc00f08947 */ /* 0x008fea000383ffff */
[----:B------:R-:W-:Y:S05]  /*148e0*/  BRA `(.L_x_13811) ;  /* 0xffffffd000b47947 */ /* 0x000fea000383ffff */
.L_x_13736:
[----:B--2---:R2:W3:Y:S02]  /*148f0*/  SYNCS.PHASECHK.TRANS64.TRYWAIT P0, [R4+URZ+0x32460], R2 ;  /* 0x03246002040075a7 */ /* 0x0044e4000800017f */
[----:B---3--:R-:W-:Y:S05]  /*14900*/  @!P0 NANOSLEEP.SYNCS 0x989680 ;  /* 0x009896800000895d */ /* 0x008fea0003900000 */
[----:B------:R-:W3:Y:S02]  /*14910*/  @!P0 SYNCS.PHASECHK.TRANS64 P0, [R4+URZ+0x32460], R2 ;  /* 0x03246002040085a7 */ /* 0x000ee4000800007f */
[----:B---3--:R-:W-:Y:S05]  /*14920*/  @!P0 BRA `(.L_x_13736) ;  /* 0xfffffffc00f08947 */ /* 0x008fea000383ffff */
[----:B------:R-:W-:Y:S05]  /*14930*/  BRA `(.L_x_13812) ;  /* 0xffffffd4002c7947 */ /* 0x000fea000383ffff */
.L_x_13748:
[----:B------:R-:W-:Y:S01]  /*14940*/  BSSY B0, `(.L_x_13813) ;  /* 0x0000008000007945 */ /* 0x000fe20003800000 */
[----:B-----5:R-:W-:Y:S02]  /*14950*/  IMAD.MOV.U32 R13, RZ, RZ, R2 ;  /* 0x000000ffff0d7224 */ /* 0x020fe400078e0002 */
[----:B------:R-:W-:Y:S02]  /*14960*/  IMAD.MOV.U32 R12, RZ, RZ, RZ ;  /* 0x000000ffff0c7224 */ /* 0x000fe400078e00ff */
[----:B------:R-:W-:Y:S02]  /*14970*/  IMAD.MOV.U32 R11, RZ, RZ, 0x1f ;  /* 0x0000001fff0b7424 */ /* 0x000fe400078e00ff */
[----:B------:R-:W-:-:S07]  /*14980*/  IMAD.MOV.U32 R15, RZ, RZ, -0x1 ;  /* 0xffffffffff0f7424 */ /* 0x000fce00078e00ff */
[----:B-123--:R-:W-:Y:S05]  /*14990*/  WARPSYNC.COLLECTIVE R15, `(.L_x_13814) ;  /* 0x000000000f087348 */ /* 0x00efea0003c00000 */
[----:B------:R0:W4:Y:S02]  /*149a0*/  SHFL.IDX P6, R14, R13, R12, R11 ;  /* 0x0000000c0d0e7389 */ /* 0x00012400000c000b */
[----:B01234-:R-:W-:Y:S01]  /*149b0*/  ENDCOLLECTIVE ;  /* 0x000000000000791b */ /* 0x01ffe20003800000 */
.L_x_13814:
[----:B------:R-:W-:Y:S05]  /*149c0*/  BSYNC B0 ;  /* 0x0000000000007941 */ /* 0x000fea0003800000 */
.L_x_13813:
[----:B------:R-:W-:Y:S05]  /*149d0*/  BRA `(.L_x_13815) ;  /* 0xffffffd800fc7947 */ /* 0x000fea000383ffff */
.L_x_13751:
[----:B0-----:R0:W1:Y:S02]  /*149e0*/  SYNCS.PHASECHK.TRANS64.TRYWAIT P0, [R0+URZ+0x32420], R3 ;  /* 0x03242003000075a7 */ /* 0x001064000800017f */
[----:B-1----:R-:W-:Y:S05]  /*149f0*/  @!P0 NANOSLEEP.SYNCS 0x989680 ;  /* 0x009896800000895d */ /* 0x002fea0003900000 */
[----:B------:R-:W1:Y:S02]  /*14a00*/  @!P0 SYNCS.PHASECHK.TRANS64 P0, [R0+URZ+0x32420], R3 ;  /* 0x03242003000085a7 */ /* 0x000e64000800007f */
[----:B-1----:R-:W-:Y:S05]  /*14a10*/  @!P0 BRA `(.L_x_13751) ;  /* 0xfffffffc00f08947 */ /* 0x002fea000383ffff */
[----:B------:R-:W-:Y:S05]  /*14a20*/  BRA `(.L_x_13816) ;  /* 0xffffffdc00487947 */ /* 0x000fea000383ffff */
.L_x_13752:
        /* <DEDUP_REMOVED lines=11> */
.L_x_13818:
[----:B------:R-:W-:Y:S05]  /*14ae0*/  BSYNC B0 ;  /* 0x0000000000007941 */ /* 0x000fea0003800000 */
.L_x_13817:
[----:B------:R-:W-:Y:S05]  /*14af0*/  BRA `(.L_x_13819) ;  /* 0xffffffdc00307947 */ /* 0x000fea000383ffff */
.L_x_13755:
[----:B------:R-:W-:Y:S01]  /*14b00*/  BSSY B1, `(.L_x_13820) ;  /* 0x0000006000017945 */ /* 0x000fe20003800000 */
[----:B------:R-:W-:-:S07]  /*14b10*/  IMAD.MOV.U32 R15, RZ, RZ, -0x1 ;  /* 0xffffffffff0f7424 */ /* 0x000fce00078e00ff */
[----:B012---:R-:W-:Y:S05]  /*14b20*/  WARPSYNC.COLLECTIVE R15, `(.L_x_13821) ;  /* 0x000000000f0c7348 */ /* 0x007fea0003c00000 */
[----:B------:R-:W-:Y:S02]  /*14b30*/  ELECT P6, UR62, PT ;  /* 0x00000000003e782f */ /* 0x000fe400038c0000 */
[----:B------:R-:W-:Y:S01]  /*14b40*/  MOV R14, UR62 ;  /* 0x0000003e000e7c02 */ /* 0x000fe20008000f00 */
[----:B012---:R-:W-:Y:S10]  /*14b50*/  ENDCOLLECTIVE ;  /* 0x000000000000791b */ /* 0x007ff40003800000 */
.L_x_13821:
[----:B------:R-:W-:Y:S05]  /*14b60*/  BSYNC B1 ;  /* 0x0000000000017941 */ /* 0x000fea0003800000 */
.L_x_13820:
[----:B------:R-:W-:Y:S05]  /*14b70*/  BRA `(.L_x_13822) ;  /* 0xffffffdc00287947 */ /* 0x000fea000383ffff */
.L_x_13757:
[----:B0-----:R0:W1:Y:S02]  /*14b80*/  SYNCS.PHASECHK.TRANS64.TRYWAIT P0, [R6+URZ], R5 ;  /* 0x00000005060075a7 */ /* 0x001064000800017f */
[----:B-1----:R-:W-:Y:S05]  /*14b90*/  @!P0 NANOSLEEP.SYNCS 0x989680 ;  /* 0x009896800000895d */ /* 0x002fea0003900000 */
[----:B------:R-:W1:Y:S02]  /*14ba0*/  @!P0 SYNCS.PHASECHK.TRANS64 P0, [R6+URZ], R5 ;  /* 0x00000005060085a7 */ /* 0x000e64000800007f */
[----:B-1----:R-:W-:Y:S05]  /*14bb0*/  @!P0 BRA `(.L_x_13757) ;  /* 0xfffffffc00f08947 */ /* 0x002fea000383ffff */
[----:B------:R-:W-:Y:S05]  /*14bc0*/  BRA `(.L_x_13823) ;  /* 0xffffffdc00687947 */ /* 0x000fea000383ffff */
.L_x_13758:
[----:B-1----:R1:W2:Y:S02]  /*14bd0*/  SYNCS.PHASECHK.TRANS64.TRYWAIT P0, [R7+URZ], R2 ;  /* 0x00000002070075a7 */ /* 0x0022a4000800017f */
[----:B--2---:R-:W-:Y:S05]  /*14be0*/  @!P0 NANOSLEEP.SYNCS 0x989680 ;  /* 0x009896800000895d */ /* 0x004fea0003900000 */
[----:B------:R-:W2:Y:S02]  /*14bf0*/  @!P0 SYNCS.PHASECHK.TRANS64 P0, [R7+URZ], R2 ;  /* 0x00000002070085a7 */ /* 0x000ea4000800007f */
[----:B--2---:R-:W-:Y:S05]  /*14c00*/  @!P0 BRA `(.L_x_13758) ;  /* 0xfffffffc00f08947 */ /* 0x004fea000383ffff */
[----:B------:R-:W-:Y:S05]  /*14c10*/  BRA `(.L_x_13824) ;  /* 0xffffffdc005c7947 */ /* 0x000fea000383ffff */
.L_x_13760:
[----:B--2---:R2:W3:Y:S02]  /*14c20*/  SYNCS.PHASECHK.TRANS64.TRYWAIT P0, [R4+URZ], R5 ;  /* 0x00000005040075a7 */ /* 0x0044e4000800017f */
[----:B---3--:R-:W-:Y:S05]  /*14c30*/  @!P0 NANOSLEEP.SYNCS 0x989680 ;  /* 0x009896800000895d */ /* 0x008fea0003900000 */
[----:B------:R-:W3:Y:S02]  /*14c40*/  @!P0 SYNCS.PHASECHK.TRANS64 P0, [R4+URZ], R5 ;  /* 0x00000005040085a7 */ /* 0x000ee4000800007f */
[----:B---3--:R-:W-:Y:S05]  /*14c50*/  @!P0 BRA `(.L_x_13760) ;  /* 0xfffffffc00f08947 */ /* 0x008fea000383ffff */
[----:B------:R-:W-:Y:S05]  /*14c60*/  BRA `(.L_x_13825) ;  /* 0xffffffdc00607947 */ /* 0x000fea000383ffff */
.L_x_13826:
        /* <DEDUP_REMOVED lines=9> */
.L_x_15321:


//--------------------- .text._ZN7cutlass13device_kernelIN5flash11enable_sm90INS1_16FlashAttnFwdSm90INS1_25CollectiveMainloopFwdSm90ILi2EN4cute5tupleIJNS5_1CILi1EEES8_S8_EEENS6_IJNS7_ILi128EEENS7_ILi96EEENS7_ILi64EEEEEELi256ENS_6half_tEfNS_4arch4Sm90ELb1ELb0ELb1ELb1ELb0ELb0ELb0ELb1ELb0ELb1ELb0ELb0EEENS1_21CollectiveEpilogueFwdINS6_IJSA_NS7_ILi256EEESB_EEES9_SE_SG_Li256ELb1ELb1ELb0ELb0EEENS1_36VarlenDynamicPersistentTileSchedulerILi128ELi96ELi256ELi128ELb0ELb1ELb1ELb1ELb1ELb1EEEEEEEEEvNT_6ParamsE --------------------------
	.section	.text._ZN7cutlass13device_kernelIN5flash11enable_sm90INS1_16FlashAttnFwdSm90INS1_25CollectiveMainloopFwdSm90ILi2EN4cute5tupleIJNS5_1CILi1EEES8_S8_EEENS6_IJNS7_ILi128EEENS7_ILi96EEENS7_ILi64EEEEEELi256ENS_6half_tEfNS_4arch4Sm90ELb1ELb0ELb1ELb1ELb0ELb0ELb0ELb1ELb0ELb1ELb0ELb0EEENS1_21CollectiveEpilogueFwdINS6_IJSA_NS7_ILi256EEESB_EEES9_SE_SG_Li256ELb1ELb1ELb0ELb0EEENS1_36VarlenDynamicPersistentTileSchedulerILi128ELi96ELi256ELi128ELb0ELb1ELb1ELb1ELb1ELb1EEEEEEEEEvNT_6ParamsE,"ax",@progbits
	.align	128
.text._ZN7cutlass13device_kernelIN5flash11enable_sm90INS1_16FlashAttnFwdSm90INS1_25CollectiveMainloopFwdSm90ILi2EN4cute5tupleIJNS5_1CILi1EEES8_S8_EEENS6_IJNS7_ILi128EEENS7_ILi96EEENS7_ILi64EEEEEELi256ENS_6half_tEfNS_4arch4Sm90ELb1ELb0ELb1ELb1ELb0ELb0ELb0ELb1ELb0ELb1ELb0ELb0EEENS1_21CollectiveEpilogueFwdINS6_IJSA_NS7_ILi256EEESB_EEES9_SE_SG_Li256ELb1ELb1ELb0ELb0EEENS1_36VarlenDynamicPersistentTileSchedulerILi128ELi96ELi256ELi128ELb0ELb1ELb1ELb1ELb1ELb1EEEEEEEEEvNT_6ParamsE:
        .type           _ZN7cutlass13device_kernelIN5flash11enable_sm90INS1_16FlashAttnFwdSm90INS1_25CollectiveMainloopFwdSm90ILi2EN4cute5tupleIJNS5_1CILi1EEES8_S8_EEENS6_IJNS7_ILi128EEENS7_ILi96EEENS7_ILi64EEEEEELi256ENS_6half_tEfNS_4arch4Sm90ELb1ELb0ELb1ELb1ELb0ELb0ELb0ELb1ELb0ELb1ELb0ELb0EEENS1_21CollectiveEpilogueFwdINS6_IJSA_NS7_ILi256EEESB_EEES9_SE_SG_Li256ELb1ELb1ELb0ELb0EEENS1_36VarlenDynamicPersistentTileSchedulerILi128ELi96ELi256ELi128ELb0ELb1ELb1ELb1ELb1ELb1EEEEEEEEEvNT_6ParamsE,@function
        .size           _ZN7cutlass13device_kernelIN5flash11enable_sm90INS1_16FlashAttnFwdSm90INS1_25CollectiveMainloopFwdSm90ILi2EN4cute5tupleIJNS5_1CILi1EEES8_S8_EEENS6_IJNS7_ILi128EEENS7_ILi96EEENS7_ILi64EEEEEELi256ENS_6half_tEfNS_4arch4Sm90ELb1ELb0ELb1ELb1ELb0ELb0ELb0ELb1ELb0ELb1ELb0ELb0EEENS1_21CollectiveEpilogueFwdINS6_IJSA_NS7_ILi256EEESB_EEES9_SE_SG_Li256ELb1ELb1ELb0ELb0EEENS1_36VarlenDynamicPersistentTileSchedulerILi128ELi96ELi256ELi128ELb0ELb1ELb1ELb1ELb1ELb1EEEEEEEEEvNT_6ParamsE,(.L_x_15322 - _ZN7cutlass13device_kernelIN5flash11enable_sm90INS1_16FlashAttnFwdSm90INS1_25CollectiveMainloopFwdSm90ILi2EN4cute5tupleIJNS5_1CILi1EEES8_S8_EEENS6_IJNS7_ILi128EEENS7_ILi96EEENS7_ILi64EEEEEELi256ENS_6half_tEfNS_4arch4Sm90ELb1ELb0ELb1ELb1ELb0ELb0ELb0ELb1ELb0ELb1ELb0ELb0EEENS1_21CollectiveEpilogueFwdINS6_IJSA_NS7_ILi256EEESB_EEES9_SE_SG_Li256ELb1ELb1ELb0ELb0EEENS1_36VarlenDynamicPersistentTileSchedulerILi128ELi96ELi256ELi128ELb0ELb1ELb1ELb1ELb1ELb1EEEEEEEEEvNT_6ParamsE)
        .other          _ZN7cutlass13device_kernelIN5flash11enable_sm90INS1_16FlashAttnFwdSm90INS1_25CollectiveMainloopFwdSm90ILi2EN4cute5tupleIJNS5_1CILi1EEES8_S8_EEENS6_IJNS7_ILi128EEENS7_ILi96EEENS7_ILi64EEEEEELi256ENS_6half_tEfNS_4arch4Sm90ELb1ELb0ELb1ELb1ELb0ELb0ELb0ELb1ELb0ELb1ELb0ELb0EEENS1_21CollectiveEpilogueFwdINS6_IJSA_NS7_ILi256EEESB_EEES9_SE_SG_Li256ELb1ELb1ELb0ELb0EEENS1_36VarlenDynamicPersistentTileSchedulerILi128ELi96ELi256ELi128ELb0ELb1ELb1ELb1ELb1ELb1EEEEEEEEEvNT_6ParamsE,@"STO_CUDA_ENTRY STV_DEFAULT"
_ZN7cutlass13device_kernelIN5flash11enable_sm90INS1_16FlashAttnFwdSm90INS1_25CollectiveMainloopFwdSm90ILi2EN4cute5tupleIJNS5_1CILi1EEES8_S8_EEENS6_IJNS7_ILi128EEENS7_ILi96EEENS7_ILi64EEEEEELi256ENS_6half_tEfNS_4arch4Sm90ELb1ELb0ELb1ELb1ELb0ELb0ELb0ELb1ELb0ELb1ELb0ELb0EEENS1_21CollectiveEpilogueFwdINS6_IJSA_NS7_ILi256EEESB_EEES9_SE_SG_Li256ELb1ELb1ELb0ELb0EEENS1_36VarlenDynamicPersistentTileSchedulerILi128ELi96ELi256ELi128ELb0ELb1ELb1ELb1ELb1ELb1EEEEEEEEEvNT_6ParamsE:
        /* <DEDUP_REMOVED lines=18> */
.L_x_13828:
[----:B------:R-:W-:Y:S05]  /*0120*/  BSYNC B0 ;  /* 0x0000000000007941 */ /* 0x000fea0003800000 */
.L_x_13827:
        /* <DEDUP_REMOVED lines=41> */
.L_x_13829:
        /* <DEDUP_REMOVED lines=22> */
.L_x_13830:
        /* <DEDUP_REMOVED lines=18> */
.L_x_13831:
        /* <DEDUP_REMOVED lines=22> */
.L_x_13832:
        /* <DEDUP_REMOVED lines=22> */
.L_x_13833:
[----:B------:R-:W-:Y:S01]  /*0900*/  PLOP3.LUT P0, PT, PT, PT, UP0, 0x80, 0x0 ;  /* 0x000000000000781c */ /* 0x000fe20003f0f008 */
[----:B------:R-:W-:Y:S01]  /*0910*/  UMOV UR36, 0x1 ;  /* 0x0000000100247882 */ /* 0x000fe20000000000 */
[----:B------:R-:W-:Y:S01]  /*0920*/  NOP ;  /* 0x0000000000007918 */ /* 0x000fe20000000000 */
[----:B------:R-:W-:Y:S01]  /*0930*/  USEL UR36, UR36, 0x2, !UP0 ;  /* 0x0000000224247887 */ /* 0x000fe2000c000000 */
[----:B------:R-:W-:Y:S01]  /*0940*/  ULDC.64 UR40, c[0x0][0x208] ;  /* 0x0000820000287ab9 */ /* 0x000fe20000000a00 */
[----:B012-4-:R-:W-:Y:S08]  /*0950*/  BAR.SYNC.DEFER_BLOCKING 0x0 ;  /* 0x0000000000007b1d */ /* 0x017ff00000010000 */
[----:B------:R-:W-:Y:S05]  /*0960*/  @!P0 BRA `(.L_x_13834) ;  /* 0x000000b800c48947 */ /* 0x000fea0003800000 */
.L_x_13835:
        /* <DEDUP_REMOVED lines=79> */
.L_x_13889:
[----:B0-23--:R-:W0:Y:S01]  /*0e60*/  LDC.64 R4, c[0x0][0xc88] ;  /* 0x00032200ff047b82 */ /* 0x00de220000000a00 */
[----:B------:R-:W-:Y:S01]  /*0e70*/  ULDC.64 UR8, c[0x0][0xa28] ;  /* 0x00028a0000087ab9 */ /* 0x000fe20000000a00 */
[----:B------:R-:W-:Y:S01]  /*0e80*/  ULDC.64 UR10, c[0x0][0xa18] ;  /* 0x00028600000a7ab9 */ /* 0x000fe20000000a00 */
[----:B------:R-:W-:Y:S01]  /*0e90*/  ULDC UR4, c[0x0][0x424] ;  /* 0x0001090000047ab9 */ /* 0x000fe20000000800 */
        /* <DEDUP_REMOVED lines=21> */
[----:B------:R-:W3:Y:S01]  /*0ff0*/  @P2 LDG.E R6, desc[UR40][R6.64] ;  /* 0x0000002806062981 */ /* 0x000ee2000c1e1900 */
        /* <DEDUP_REMOVED lines=12> */
[----:B-1--4-:R-:W-:-:S14]  /*10c0*/  @P2 BRA `(.L_x_13836) ;  /* 0x0000000000342947 */ /* 0x012fdc0003800000 */
        /* <DEDUP_REMOVED lines=13> */
.L_x_13836:
        /* <DEDUP_REMOVED lines=8> */
.L_x_13837:
        /* <DEDUP_REMOVED lines=13> */
.L_x_13838:
[----:B------:R-:W-:Y:S01]  /*12f0*/  UIADD3 UR42, -UR42, UR4, URZ ;  /* 0x000000042a2a7290 */ /* 0x000fe2000fffe13f */
[----:B------:R-:W-:Y:S01]  /*1300*/  PLOP3.LUT P0, PT, PT, PT, PT, 0x80, 0x0 ;  /* 0x000000000000781c */ /* 0x000fe20003f0f070 */
[----:B------:R-:W-:Y:S01]  /*1310*/  USHF.L.U32 UR39, UR5, 0x7, URZ ;  /* 0x0000000705277899 */ /* 0x000fe2000800063f */
[----:B------:R-:W-:Y:S01]  /*1320*/  IMAD.MOV.U32 R3, RZ, RZ, RZ ;  /* 0x000000ffff037224 */ /* 0x000fe200078e00ff */
[----:B------:R-:W-:Y:S01]  /*1330*/  ULDC UR4, c[0x0][0x448] ;  /* 0x0001120000047ab9 */ /* 0x000fe20000000800 */
[----:B------:R-:W-:Y:S01]  /*1340*/  UIADD3 UR7, UR42, 0x60, -UR44 ;  /* 0x000000602a077890 */ /* 0x000fe2000fffe82c */
[----:B------:R-:W-:Y:S01]  /*1350*/  CS2R R8, SRZ ;  /* 0x0000000000087805 */ /* 0x000fe2000001ff00 */
[----:B------:R-:W-:Y:S01]  /*1360*/  UISETP.NE.AND UP0, UPT, UR4, 0x1, UPT ;  /* 0x000000010400788c */ /* 0x000fe2000bf05270 */
[----:B------:R-:W-:Y:S01]  /*1370*/  IMAD.MOV.U32 R0, RZ, RZ, RZ ;  /* 0x000000ffff007224 */ /* 0x000fe200078e00ff */
[----:B------:R-:W-:Y:S01]  /*1380*/  UIADD3 UR6, UR39, 0x7f, URZ ;  /* 0x0000007f27067890 */ /* 0x000fe2000fffe03f */
[----:B------:R-:W-:Y:S01]  /*1390*/  IMAD.MOV.U32 R150, RZ, RZ, RZ ;  /* 0x000000ffff967224 */ /* 0x000fe200078e00ff */
[----:B------:R-:W-:-:S02]  /*13a0*/  CS2R R148, SRZ ;  /* 0x0000000000947805 */ /* 0x000fc4000001ff00 */
[----:B------:R-:W-:Y:S02]  /*13b0*/  CS2R R146, SRZ ;  /* 0x0000000000927805 */ /* 0x000fe4000001ff00 */
[----:B------:R-:W-:Y:S02]  /*13c0*/  CS2R R144, SRZ ;  /* 0x0000000000907805 */ /* 0x000fe4000001ff00 */
[----:B------:R-:W-:Y:S02]  /*13d0*/  CS2R R142, SRZ ;  /* 0x00000000008e7805 */ /* 0x000fe4000001ff00 */
[----:B------:R-:W-:Y:S02]  /*13e0*/  CS2R R140, SRZ ;  /* 0x00000000008c7805 */ /* 0x000fe4000001ff00 */
[----:B------:R-:W-:Y:S02]  /*13f0*/  CS2R R138, SRZ ;  /* 0x00000000008a7805 */ /* 0x000fe4000001ff00 */
[----:B------:R-:W-:Y:S01]  /*1400*/  CS2R R136, SRZ ;  /* 0x0000000000887805 */ /* 0x000fe2000001ff00 */
[----:B------:R-:W-:Y:S01]  /*1410*/  @UP0 ULDC UR4, c[0x0][0x44c] ;  /* 0x0001130000040ab9 */ /* 0x000fe20000000800 */
[----:B------:R-:W-:Y:S01]  /*1420*/  @UP0 ULDC UR8, c[0x0][0x450] ;  /* 0x0001140000080ab9 */ /* 0x000fe20000000800 */
[----:B------:R-:W-:Y:S01]  /*1430*/  UIMAD.WIDE.U32 UR4, UR6, UR4, URZ ;  /* 0x00000004060472a5 */ /* 0x000fe2000f8e003f */
[----:B------:R-:W-:Y:S01]  /*1440*/  CS2R R134, SRZ ;  /* 0x0000000000867805 */ /* 0x000fe2000001ff00 */
[----:B------:R-:W-:Y:S01]  /*1450*/  UIADD3 UR4, UR42, 0x5f, URZ ;  /* 0x0000005f2a047890 */ /* 0x000fe2000fffe03f */
[----:B------:R-:W-:Y:S01]  /*1460*/  CS2R R132, SRZ ;  /* 0x0000000000847805 */ /* 0x000fe2000001ff00 */
[----:B------:R-:W-:Y:S01]  /*1470*/  @UP0 USHF.R.U32.HI UR6, URZ, UR8, UR5 ;  /* 0x000000083f060299 */ /* 0x000fe20008011605 */
[----:B------:R-:W-:Y:S01]  /*1480*/  CS2R R130, SRZ ;  /* 0x0000000000827805 */ /* 0x000fe2000001ff00 */
[----:B------:R-:W-:Y:S01]  /*1490*/  UIMAD.WIDE UR4, UR4, 0x2aaaaaab, URZ ;  /* 0x2aaaaaab040478a5 */ /* 0x000fe2000f8e023f */
[----:B------:R-:W-:Y:S01]  /*14a0*/  CS2R R128, SRZ ;  /* 0x0000000000807805 */ /* 0x000fe2000001ff00 */
[----:B------:R-:W-:Y:S01]  /*14b0*/  UIADD3 UR6, UR7, UR6, URZ ;  /* 0x0000000607067290 */ /* 0x000fe2000fffe03f */
[----:B------:R-:W-:Y:S01]  /*14c0*/  CS2R R126, SRZ ;  /* 0x00000000007e7805 */ /* 0x000fe2000001ff00 */
[----:B------:R-:W-:Y:S01]  /*14d0*/  USHF.R.U32.HI UR4, URZ, 0x1f, UR5 ;  /* 0x0000001f3f047899 */ /* 0x000fe20008011605 */
[----:B------:R-:W-:Y:S01]  /*14e0*/  CS2R R124, SRZ ;  /* 0x00000000007c7805 */ /* 0x000fe2000001ff00 */
[----:B------:R-:W-:Y:S01]  /*14f0*/  UIMAD.WIDE UR6, UR6, 0x2aaaaaab, URZ ;  /* 0x2aaaaaab060678a5 */ /* 0x000fe2000f8e023f */
[----:B------:R-:W-:Y:S01]  /*1500*/  CS2R R122, SRZ ;  /* 0x00000000007a7805 */ /* 0x000fe2000001ff00 */
[----:B------:R-:W-:Y:S01]  /*1510*/  ULEA.HI.SX32 UR4, UR5, UR4, 0x1c ;  /* 0x0000000405047291 */ /* 0x000fe2000f8fe23f */
[----:B------:R-:W-:Y:S01]  /*1520*/  CS2R R120, SRZ ;  /* 0x0000000000787805 */ /* 0x000fe2000001ff00 */
[----:B------:R-:W-:Y:S01]  /*1530*/  USHF.R.U32.HI UR6, URZ, 0x1f, UR7 ;  /* 0x0000001f3f067899 */ /* 0x000fe20008011607 */
[----:B------:R-:W-:-:S02]  /*1540*/  CS2R R118, SRZ ;  /* 0x0000000000767805 */ /* 0x000fc4000001ff00 */
[----:B------:R-:W-:Y:S02]  /*1550*/  CS2R R116, SRZ ;  /* 0x0000000000747805 */ /* 0x000fe4000001ff00 */
[----:B------:R-:W-:Y:S01]  /*1560*/  CS2R R114, SRZ ;  /* 0x0000000000727805 */ /* 0x000fe2000001ff00 */
[----:B------:R-:W-:Y:S01]  /*1570*/  ULEA.HI.SX32 UR6, UR7, UR6, 0x1c ;  /* 0x0000000607067291 */ /* 0x000fe2000f8fe23f */
[----:B------:R-:W-:Y:S02]  /*1580*/  CS2R R112, SRZ ;  /* 0x0000000000707805 */ /* 0x000fe4000001ff00 */
[----:B------:R-:W-:Y:S02]  /*1590*/  CS2R R110, SRZ ;  /* 0x00000000006e7805 */ /* 0x000fe4000001ff00 */
[----:B------:R-:W-:Y:S01]  /*15a0*/  CS2R R108, SRZ ;  /* 0x00000000006c7805 */ /* 0x000fe2000001ff00 */
[----:B------:R-:W-:Y:S01]  /*15b0*/  UISETP.LT.AND UP0, UPT, UR4, UR6, UPT ;  /* 0x000000060400728c */ /* 0x000fe2000bf01270 */
[----:B------:R-:W-:Y:S01]  /*15c0*/  IMAD.MOV.U32 R172, RZ, RZ, RZ ;  /* 0x000000ffffac7224 */ /* 0x000fe200078e00ff */
        /* <DEDUP_REMOVED lines=43> */
[----:B------:R-:W-:Y:S01]  /*1880*/  IMAD.MOV.U32 R12, RZ, RZ, RZ ;  /* 0x000000ffff0c7224 */ /* 0x000fe200078e00ff */
        /* <DEDUP_REMOVED lines=33> */
.L_x_13840:
        /* <DEDUP_REMOVED lines=13> */
.L_x_14014:
[----:B0-----:R-:W-:Y:S01]  /*1b70*/  IMAD.U32 R0, RZ, RZ, UR48 ;  /* 0x00000030ff007e24 */ /* 0x001fe2000f8e00ff */
[----:B------:R-:W-:Y:S05]  /*1b80*/  WARPSYNC.ALL ;  /* 0x0000000000007948 */ /* 0x000fea0003800000 */
[----:B------:R0:W-:Y:S01]  /*1b90*/  BAR.SYNC.DEFER_BLOCKING R8, 0x100 ;  /* 0x000400080000751d */ /* 0x0001e20000010000 */
[----:B------:R-:W-:-:S13]  /*1ba0*/  ISETP.NE.AND P0, PT, R0, 0x3, PT ;  /* 0x000000030000780c */ /* 0x000fda0003f05270 */
[----:B0-----:R-:W-:Y:S05]  /*1bb0*/  @!P0 BRA `(.L_x_13842) ;  /* 0x0000000000048947 */ /* 0x001fea0003800000 */
[----:B------:R-:W-:Y:S01]  /*1bc0*/  BPT.TRAP 0x1 ;  /* 0x000000040000795c */ /* 0x000fe20000300000 */
.L_x_13842:
[----:B------:R-:W-:Y:S02]  /*1bd0*/  IMAD.U32 R11, RZ, RZ, UR38 ;  /* 0x00000026ff0b7e24 */ /* 0x000fe4000f8e00ff */
[----:B------:R-:W-:-:S03]  /*1be0*/  IMAD.U32 R6, RZ, RZ, UR37 ;  /* 0x00000025ff067e24 */ /* 0x000fc6000f8e00ff */
[----:B------:R-:W-:Y:S01]  /*1bf0*/  SHF.L.U32 R11, R11, 0x1f, RZ ;  /* 0x0000001f0b0b7819 */ /* 0x000fe200000006ff */
[----:B------:R-:W-:-:S04]  /*1c00*/  IMAD R6, R6, 0x8, R7 ;  /* 0x0000000806067824 */ /* 0x000fc800078e0207 */
[----:B------:R0:W1:Y:S01]  /*1c10*/  SYNCS.PHASECHK.TRANS64.TRYWAIT P1, [R6+URZ+0x22830], R11 ;  /* 0x0228300b060075a7 */ /* 0x000062000802017f */
[----:B------:R-:W-:Y:S05]  /*1c20*/  @!P0 BRA `(.L_x_13843) ;  /* 0x0000000000048947 */ /* 0x000fea0003800000 */
[----:B------:R-:W-:Y:S01]  /*1c30*/  BPT.TRAP 0x1 ;  /* 0x000000040000795c */ /* 0x000fe20000300000 */
.L_x_13843:
[----:B-1----:R-:W-:Y:S05]  /*1c40*/  @P1 BRA `(.L_x_13844) ;  /* 0x0000000000081947 */ /* 0x002fea0003800000 */
[----:B------:R-:W1:Y:S02]  /*1c50*/  SYNCS.PHASECHK.TRANS64.TRYWAIT P1, [R6+URZ+0x22830], R11 ;  /* 0x0228300b060075a7 */ /* 0x000e64000802017f */
[----:B-1----:R-:W-:Y:S05]  /*1c60*/  @!P1 BRA `(.L_x_13845) ;  /* 0x0000010c00209947 */ /* 0x002fea0003800000 */
.L_x_13844:
        /* <DEDUP_REMOVED lines=8> */
[----:B------:R-:W-:Y:S01]  /*1cf0*/  VIADD R0, R16, UR39 ;  /* 0x0000002710007c36 */ /* 0x000fe20008000000 */
[----:B------:R-:W-:Y:S01]  /*1d00*/  UMOV UR9, 0x40000040 ;  /* 0x4000004000097882 */ /* 0x000fe20000000000 */
[----:B------:R-:W-:Y:S01]  /*1d10*/  UMOV UR11, 0x40000040 ;  /* 0x40000040000b7882 */ /* 0x000fe20000000000 */
[----:B------:R-:W-:Y:S01]  /*1d20*/  UIADD3 UR12, UR16, 0x6, URZ ;  /* 0x00000006100c7890 */ /* 0x000fe2000fffe03f */
[----:B------:R-:W2:Y:S01]  /*1d30*/  S2R R76, SR_TID.X ;  /* 0x00000000004c7919 */ /* 0x000ea20000002100 */
[----:B------:R-:W-:Y:S01]  /*1d40*/  UIADD3 UR4, UR4, 0x1c400, URZ ;  /* 0x0001c40004047890 */ /* 0x000fe2000fffe03f */
[----:B------:R-:W-:Y:S01]  /*1d50*/  UMOV UR13, 0x40000040 ;  /* 0x40000040000d7882 */ /* 0x000fe20000000000 */
[----:B------:R-:W-:-:S02]  /*1d60*/  UMOV UR15, 0x40000040 ;  /* 0x40000040000f7882 */ /* 0x000fc40000000000 */
[----:B------:R-:W-:-:S04]  /*1d70*/  USHF.R.U32.HI UR4, URZ, 0x4, UR4 ;  /* 0x000000043f047899 */ /* 0x000fc80008011604 */
[----:B------:R-:W-:-:S04]  /*1d80*/  ULOP3.LUT UR4, UR4, 0x3fff, URZ, 0xc0, !UPT ;  /* 0x00003fff04047892 */ /* 0x000fc8000f8ec03f */
[----:B------:R-:W-:Y:S02]  /*1d90*/  ULOP3.LUT UR20, UR4, 0x10000, URZ, 0xfc, !UPT ;  /* 0x0001000004147892 */ /* 0x000fe4000f8efc3f */
[----:B------:R-:W-:Y:S02]  /*1da0*/  UIADD3 UR4, UR16, 0x2, URZ ;  /* 0x0000000210047890 */ /* 0x000fe4000fffe03f */
[----:B------:R-:W-:-:S04]  /*1db0*/  UIMAD UR18, UR37, 0x300, UR20 ;  /* 0x00000300251278a4 */ /* 0x000fc8000f8e0214 */
[----:B------:R-:W-:Y:S02]  /*1dc0*/  UIADD3 UR6, UR18, 0x2, URZ ;  /* 0x0000000212067890 */ /* 0x000fe4000fffe03f */
[----:B------:R-:W-:Y:S02]  /*1dd0*/  UIADD3 UR10, UR18, 0x4, URZ ;  /* 0x00000004120a7890 */ /* 0x000fe4000fffe03f */
[----:B------:R-:W-:Y:S02]  /*1de0*/  UIADD3 UR14, UR18, 0x6, URZ ;  /* 0x00000006120e7890 */ /* 0x000fe4000fffe03f */
[----:B------:R-:W-:Y:S03]  /*1df0*/  HGMMA.64x96x16.F32 R24, gdesc[UR16], RZ, !UPT, gsb0 ;  /* 0x01600000101879f0 */ /* 0x000fe6000c0008ff */
[----:B------:R-:W-:Y:S02]  /*1e00*/  WARPGROUP.DEPBAR.LE gsb0, 0x0 ;  /* 0x00008000000079c5 */ /* 0x000fe40000010000 */
[----:B------:R-:W-:-:S06]  /*1e10*/  WARPGROUP.ARRIVE ;  /* 0x00000000000079c5 */ /* 0x000fcc0000000000 */
[----:B------:R-:W-:Y:S01]  /*1e20*/  HGMMA.64x96x16.F32 R24, gdesc[UR4], R24, gsb0 ;  /* 0x01600000041879f0 */ /* 0x000fe20008000818 */
[----:B------:R-:W-:Y:S01]  /*1e30*/  ULDC UR6, c[0x0][0x448] ;  /* 0x0001120000067ab9 */ /* 0x000fe20000000800 */
[----:B------:R-:W-:Y:S01]  /*1e40*/  ULDC UR7, c[0x0][0x9d8] ;  /* 0x0002760000077ab9 */ /* 0x000fe20000000800 */
[----:B------:R-:W-:-:S06]  /*1e50*/  UISETP.NE.AND UP0, UPT, UR6, 0x1, UPT ;  /* 0x000000010600788c */ /* 0x000fcc000bf05270 */
[----:B------:R-:W-:-:S05]  /*1e60*/  PLOP3.LUT P1, PT, PT, PT, UP0, 0x80, 0x0 ;  /* 0x000000000000781c */ /* 0x000fca0003f2f008 */
[----:B------:R-:W-:-:S08]  /*1e70*/  @UP0 ULDC UR6, c[0x0][0x44c] ;  /* 0x0001130000060ab9 */ /* 0x000fd00000000800 */
[----:B------:R-:W-:Y:S01]  /*1e80*/  @P1 IMAD.HI.U32 R3, R0, UR6, RZ ;  /* 0x0000000600031c27 */ /* 0x000fe2000f8e00ff */
[----:B------:R-:W-:-:S04]  /*1e90*/  @UP0 ULDC UR6, c[0x0][0x450] ;  /* 0x0001140000060ab9 */ /* 0x000fc80000000800 */
[----:B------:R-:W-:Y:S01]  /*1ea0*/  @P1 SHF.R.U32.HI R0, RZ, UR6, R3 ;  /* 0x00000006ff001c19 */ /* 0x000fe20008011603 */
[----:B------:R-:W-:-:S04]  /*1eb0*/  UIMAD UR6, UR49, -0x60, UR42 ;  /* 0xffffffa0310678a4 */ /* 0x000fc8000f8e022a */
[----:B------:R-:W3:Y:S01]  /*1ec0*/  SHFL.IDX PT, R5, R0, 0x1, 0x1c1f ;  /* 0x003c1f0000057f89 */ /* 0x000ee200000e0000 */
[----:B------:R-:W-:-:S03]  /*1ed0*/  UIADD3 UR6, UR6, 0x60, URZ ;  /* 0x0000006006067890 */ /* 0x000fc6000fffe03f */
[----:B------:R-:W4:Y:S03]  /*1ee0*/  SHFL.IDX PT, R0, R0, RZ, 0x1c1f ;  /* 0x001c1fff00007589 */ /* 0x000f2600000e0000 */
[----:B------:R-:W-:-:S04]  /*1ef0*/  IMAD.U32 R4, RZ, RZ, UR6 ;  /* 0x00000006ff047e24 */ /* 0x000fc8000f8e00ff */
[----:B------:R-:W-:Y:S02]  /*1f00*/  IMAD R3, R17, -0x2, R4 ;  /* 0xfffffffe11037824 */ /* 0x000fe400078e0204 */
[----:B------:R-:W-:-:S05]  /*1f10*/  IMAD.U32 R4, RZ, RZ, UR44 ;  /* 0x0000002cff047e24 */ /* 0x000fca000f8e00ff */
[----:B------:R-:W-:-:S04]  /*1f20*/  IADD3 R4, -R4, 0x1, R3 ;  /* 0x0000000104047810 */ /* 0x000fc80007ffe103 */
[----:B---3--:R-:W-:-:S04]  /*1f30*/  VIADDMNMX R5, R5, R4, R3, PT ;  /* 0x0000000405057246 */ /* 0x008fc80003800103 */
[C---:B------:R-:W-:Y:S02]  /*1f40*/  ISETP.GT.AND P2, PT, R5.reuse, RZ, PT ;  /* 0x000000ff0500720c */ /* 0x040fe40003f44270 */
[C---:B------:R-:W-:Y:S02]  /*1f50*/  ISETP.GT.AND P3, PT, R5.reuse, 0x1, PT ;  /* 0x000000010500780c */ /* 0x040fe40003f64270 */
[----:B------:R-:W-:Y:S02]  /*1f60*/  ISETP.GT.AND P4, PT, R5, 0x8, PT ;  /* 0x000000080500780c */ /* 0x000fe40003f84270 */
[----:B----4-:R-:W-:-:S04]  /*1f70*/  VIADDMNMX R3, R0, R4, R3, PT ;  /* 0x0000000400037246 */ /* 0x010fc80003800103 */
[C---:B------:R-:W-:Y:S02]  /*1f80*/  ISETP.GT.AND P5, PT, R3.reuse, RZ, PT ;  /* 0x000000ff0300720c */ /* 0x040fe40003fa4270 */
[----:B------:R-:W-:Y:S01]  /*1f90*/  ISETP.GT.AND P6, PT, R3, 0x1, PT ;  /* 0x000000010300780c */ /* 0x000fe20003fc4270 */
        /* <DEDUP_REMOVED lines=59> */
[----:B------:R-:W-:Y:S01]  /*2350*/  FSEL R0, R12, -INF , P5 ;  /* 0xff8000000c007808 */ /* 0x000fe20002800000 */
        /* <DEDUP_REMOVED lines=17> */
[----:B---3--:R-:W-:-:S02]  /*2470*/  FSEL R28, R28, -INF , P3 ;  /* 0xff8000001c1c7808 */ /* 0x008fc40001800000 */
        /* <DEDUP_REMOVED lines=25> */
[----:B------:R-:W-:Y:S01]  /*2610*/  MUFU.TANH R74, R40 ;  /* 0x00000028004a7308 */ /* 0x000fe20000002400 */
[----:B---3--:R-:W-:Y:S02]  /*2620*/  FSEL R38, R38, -INF , P3 ;  /* 0xff80000026267808 */ /* 0x008fe40001800000 */
        /* <DEDUP_REMOVED lines=59> */
[----:B------:R0:W-:Y:S08]  /*29e0*/  MUFU.TANH R35, R45 ;  /* 0x0000002d00237308 */ /* 0x0001f00000002400 */
[----:B------:R1:W2:Y:S08]  /*29f0*/  MUFU.TANH R31, R44 ;  /* 0x0000002c001f7308 */ /* 0x0002b00000002400 */
[----:B------:R-:W2:Y:S01]  /*2a00*/  MUFU.TANH R62, R48 ;  /* 0x00000030003e7308 */ /* 0x000ea20000002400 */
[----:B-----5:R-:W-:-:S05]  /*2a10*/  FMNMX.FTZ R5, R10, R5, !PT ;  /* 0x000000050a057209 */ /* 0x020fca0007810000 */
[----:B------:R-:W5:Y:S02]  /*2a20*/  SHFL.BFLY PT, R10, R5, 0x1, 0x1f ;  /* 0x0c201f00050a7f89 */ /* 0x000f6400000e0000 */
[----:B------:R-:W2:Y:S08]  /*2a30*/  MUFU.TANH R49, R49 ;  /* 0x0000003100317308 */ /* 0x000eb00000002400 */
[----:B------:R-:W2:Y:S08]  /*2a40*/  MUFU.TANH R63, R52 ;  /* 0x00000034003f7308 */ /* 0x000eb00000002400 */
[----:B------:R-:W2:Y:S01]  /*2a50*/  MUFU.TANH R53, R53 ;  /* 0x0000003500357308 */ /* 0x000ea20000002400 */
[----:B-----5:R-:W-:-:S07]  /*2a60*/  FMNMX.FTZ R4, R5, R10, !PT ;  /* 0x0000000a05047209 */ /* 0x020fce0007810000 */
[----:B------:R-:W5:Y:S01]  /*2a70*/  MUFU.TANH R66, R56 ;  /* 0x0000003800427308 */ /* 0x000f620000002400 */
[----:B------:R-:W-:Y:S02]  /*2a80*/  FSEL R10, R13, -INF , P4 ;  /* 0xff8000000d0a7808 */ /* 0x000fe40002000000 */
[C---:B------:R-:W-:Y:S01]  /*2a90*/  FSETP.NEU.FTZ.AND P5, PT, R4.reuse, -INF , PT ;  /* 0xff8000000400780b */ /* 0x040fe20003fbd000 */
[----:B------:R-:W-:Y:S01]  /*2aa0*/  FMUL.FTZ R12, R4, UR10 ;  /* 0x0000000a040c7c20 */ /* 0x000fe20008410000 */
[----:B------:R-:W-:Y:S02]  /*2ab0*/  FMNMX.FTZ R5, R0, R9, !PT ;  /* 0x0000000900057209 */ /* 0x000fe40007810000 */
[----:B------:R-:W-:Y:S01]  /*2ac0*/  FSEL R13, R15, -INF , P2 ;  /* 0xff8000000f0d7808 */ /* 0x000fe20001000000 */
[----:B------:R-:W5:Y:S01]  /*2ad0*/  MUFU.TANH R57, R57 ;  /* 0x0000003900397308 */ /* 0x000f620000002400 */
[----:B0-----:R-:W-:Y:S02]  /*2ae0*/  FSEL R45, R12, RZ, P5 ;  /* 0x000000ff0c2d7208 */ /* 0x001fe40002800000 */
[----:B----4-:R-:W-:-:S02]  /*2af0*/  FSEL R12, R29, -INF , P3 ;  /* 0xff8000001d0c7808 */ /* 0x010fc40001800000 */
[----:B------:R-:W-:Y:S01]  /*2b00*/  FMNMX.FTZ R5, R10, R5, !PT ;  /* 0x000000050a057209 */ /* 0x000fe20007810000 */
[--C-:B------:R-:W-:Y:S01]  /*2b10*/  FFMA.FTZ R153, R14, UR10, -R45.reuse ;  /* 0x0000000a0e997c23 */ /* 0x100fe2000801082d */
[----:B------:R-:W-:Y:S01]  /*2b20*/  ISETP.GT.AND P3, PT, R3, 0x11, PT ;  /* 0x000000110300780c */ /* 0x000fe20003f64270 */
[--C-:B------:R-:W-:Y:S01]  /*2b30*/  FFMA.FTZ R25, R21, UR10, -R45.reuse ;  /* 0x0000000a15197c23 */ /* 0x100fe2000801082d */
[----:B------:R-:W-:Y:S01]  /*2b40*/  FMNMX.FTZ R20, R12, R5, !PT ;  /* 0x000000050c147209 */ /* 0x000fe20007810000 */
[--C-:B------:R-:W-:Y:S01]  /*2b50*/  FFMA.FTZ R27, R24, UR10, -R45.reuse ;  /* 0x0000000a181b7c23 */ /* 0x100fe2000801082d */
[----:B------:R-:W-:Y:S01]  /*2b60*/  ISETP.GT.AND P2, PT, R3, 0x18, PT ;  /* 0x000000180300780c */ /* 0x000fe20003f44270 */
[----:B------:R2:W-:Y:S01]  /*2b70*/  MUFU.EX2 R48, R25 ;  /* 0x0000001900307308 */ /* 0x0005e20000000800 */
[----:B---3--:R-:W-:Y:S01]  /*2b80*/  FSEL R14, R33, -INF , P3 ;  /* 0xff800000210e7808 */ /* 0x008fe20001800000 */
[--C-:B------:R-:W-:Y:S01]  /*2b90*/  FFMA.FTZ R29, R26, UR10, -R45.reuse ;  /* 0x0000000a1a1d7c23 */ /* 0x100fe2000801082d */
[----:B------:R-:W-:Y:S01]  /*2ba0*/  FMNMX.FTZ R5, R13, R20, !PT ;  /* 0x000000140d057209 */ /* 0x000fe20007810000 */
[--C-:B------:R-:W-:Y:S01]  /*2bb0*/  FFMA.FTZ R33, R30, UR10, -R45.reuse ;  /* 0x0000000a1e217c23 */ /* 0x100fe2000801082d */
[----:B------:R-:W-:Y:S01]  /*2bc0*/  ISETP.GT.AND P3, PT, R3, 0x19, PT ;  /* 0x000000190300780c */ /* 0x000fe20003f64270 */
[--C-:B------:R-:W-:Y:S01]  /*2bd0*/  FFMA.FTZ R38, R38, UR10, -R45.reuse ;  /* 0x0000000a26267c23 */ /* 0x100fe2000801082d */
[----:B------:R-:W-:Y:S01]  /*2be0*/  FSEL R15, R72, -INF , P2 ;  /* 0xff800000480f7808 */ /* 0x000fe20001000000 */
[----:B------:R0:W-:Y:S01]  /*2bf0*/  MUFU.EX2 R155, R27 ;  /* 0x0000001b009b7308 */ /* 0x0001e20000000800 */
[----:B-1----:R-:W-:Y:S01]  /*2c00*/  FMNMX.FTZ R44, R14, R5, !PT ;  /* 0x000000050e2c7209 */ /* 0x002fe20007810000 */
[--C-:B------:R-:W-:Y:S01]  /*2c10*/  FFMA.FTZ R39, R39, UR10, -R45.reuse ;  /* 0x0000000a27277c23 */ /* 0x100fe2000801082d */
[----:B------:R-:W-:Y:S01]  /*2c20*/  ISETP.GT.AND P2, PT, R3, 0x20, PT ;  /* 0x000000200300780c */ /* 0x000fe20003f44270 */
[--C-:B------:R-:W-:Y:S01]  /*2c30*/  FFMA.FTZ R41, R41, UR10, -R45.reuse ;  /* 0x0000000a29297c23 */ /* 0x100fe2000801082d */
[----:B------:R-:W-:Y:S01]  /*2c40*/  FSEL R20, R73, -INF , P3 ;  /* 0xff80000049147808 */ /* 0x000fe20001800000 */
[--C-:B------:R-:W-:Y:S01]  /*2c50*/  FFMA.FTZ R40, R40, UR10, -R45.reuse ;  /* 0x0000000a28287c23 */ /* 0x100fe2000801082d */
[----:B------:R-:W-:Y:S01]  /*2c60*/  FMNMX.FTZ R5, R15, R44, !PT ;  /* 0x0000002c0f057209 */ /* 0x000fe20007810000 */
[----:B------:R-:W-:Y:S01]  /*2c70*/  MUFU.TANH R60, R60 ;  /* 0x0000003c003c7308 */ /* 0x000fe20000002400 */
[----:B------:R-:W-:Y:S01]  /*2c80*/  ISETP.GT.AND P3, PT, R3, 0x21, PT ;  /* 0x000000210300780c */ /* 0x000fe20003f64270 */
[--C-:B------:R-:W-:Y:S01]  /*2c90*/  FFMA.FTZ R42, R42, UR10, -R45.reuse ;  /* 0x0000000a2a2a7c23 */ /* 0x100fe2000801082d */
[----:B------:R-:W-:Y:S01]  /*2ca0*/  FSEL R21, R74, -INF , P2 ;  /* 0xff8000004a157808 */ /* 0x000fe20001000000 */
[--C-:B------:R-:W-:Y:S01]  /*2cb0*/  FFMA.FTZ R43, R43, UR10, -R45.reuse ;  /* 0x0000000a2b2b7c23 */ /* 0x100fe2000801082d */
[----:B------:R-:W-:Y:S01]  /*2cc0*/  FMNMX.FTZ R44, R20, R5, !PT ;  /* 0x00000005142c7209 */ /* 0x000fe20007810000 */
[--C-:B------:R-:W-:Y:S01]  /*2cd0*/  FFMA.FTZ R46, R46, UR10, -R45.reuse ;  /* 0x0000000a2e2e7c23 */ /* 0x100fe2000801082d */
[----:B------:R-:W-:Y:S01]  /*2ce0*/  ISETP.GT.AND P2, PT, R3, 0x28, PT ;  /* 0x000000280300780c */ /* 0x000fe20003f44270 */
[----:B------:R1:W-:Y:S01]  /*2cf0*/  MUFU.EX2 R52, R29 ;  /* 0x0000001d00347308 */ /* 0x0003e20000000800 */
[----:B------:R-:W-:Y:S01]  /*2d00*/  FSEL R24, R75, -INF , P3 ;  /* 0xff8000004b187808 */ /* 0x000fe20001800000 */
[--C-:B------:R-:W-:Y:S01]  /*2d10*/  FFMA.FTZ R47, R47, UR10, -R45.reuse ;  /* 0x0000000a2f2f7c23 */ /* 0x100fe2000801082d */
[----:B------:R-:W-:Y:S01]  /*2d20*/  FMNMX.FTZ R5, R21, R44, !PT ;  /* 0x0000002c15057209 */ /* 0x000fe20007810000 */
[--C-:B------:R-:W-:Y:S01]  /*2d30*/  FFMA.FTZ R50, R50, UR10, -R45.reuse ;  /* 0x0000000a32327c23 */ /* 0x100fe2000801082d */
[----:B------:R-:W-:Y:S01]  /*2d40*/  ISETP.GT.AND P3, PT, R3, 0x29, PT ;  /* 0x000000290300780c */ /* 0x000fe20003f64270 */
[--C-:B------:R-:W-:Y:S01]  /*2d50*/  FFMA.FTZ R51, R51, UR10, -R45.reuse ;  /* 0x0000000a33337c23 */ /* 0x100fe2000801082d */
[----:B--2---:R-:W-:Y:S01]  /*2d60*/  FSEL R25, R31, -INF , P2 ;  /* 0xff8000001f197808 */ /* 0x004fe20001000000 */
        /* <DEDUP_REMOVED lines=10> */
[----:B------:R-:W-:Y:S01]  /*2e10*/  MUFU.TANH R64, R64 ;  /* 0x0000004000407308 */ /* 0x000fe20000002400 */
[----:B0-----:R-:W-:Y:S01]  /*2e20*/  FSEL R27, R62, -INF , P2 ;  /* 0xff8000003e1b7808 */ /* 0x001fe20001000000 */
[----:B------:R-:W-:Y:S01]  /*2e30*/  FFMA.FTZ R58, R58, UR10, -R45 ;  /* 0x0000000a3a3a7c23 */ /* 0x000fe2000801082d */
[----:B------:R-:W-:-:S02]  /*2e40*/  FMNMX.FTZ R44, R26, R5, !PT ;  /* 0x000000051a2c7209 */ /* 0x000fc40007810000 */
[----:B------:R-:W-:Y:S02]  /*2e50*/  ISETP.GT.AND P2, PT, R3, 0x38, PT ;  /* 0x000000380300780c */ /* 0x000fe40003f44270 */
[----:B------:R-:W-:Y:S01]  /*2e60*/  FSEL R28, R49, -INF , P3 ;  /* 0xff800000311c7808 */ /* 0x000fe20001800000 */
[----:B------:R5:W-:Y:S01]  /*2e70*/  MUFU.EX2 R157, R31 ;  /* 0x0000001f009d7308 */ /* 0x000be20000000800 */
[----:B------:R-:W-:Y:S01]  /*2e80*/  FMNMX.FTZ R5, R27, R44, !PT ;  /* 0x0000002c1b057209 */ /* 0x000fe20007810000 */
[----:B------:R-:W-:Y:S01]  /*2e90*/  FFMA.FTZ R49, R34, UR10, -R45 ;  /* 0x0000000a22317c23 */ /* 0x000fe2000801082d */
[----:B------:R-:W-:Y:S02]  /*2ea0*/  ISETP.GT.AND P3, PT, R3, 0x39, PT ;  /* 0x000000390300780c */ /* 0x000fe40003f64270 */
[----:B-1----:R-:W-:Y:S02]  /*2eb0*/  FSEL R29, R63, -INF , P2 ;  /* 0xff8000003f1d7808 */ /* 0x002fe40001000000 */
[----:B------:R-:W-:Y:S01]  /*2ec0*/  FMNMX.FTZ R44, R28, R5, !PT ;  /* 0x000000051c2c7209 */ /* 0x000fe20007810000 */
[----:B------:R-:W0:Y:S01]  /*2ed0*/  MUFU.TANH R65, R65 ;  /* 0x0000004100417308 */ /* 0x000e220000002400 */
[----:B------:R-:W-:-:S02]  /*2ee0*/  ISETP.GT.AND P2, PT, R3, 0x40, PT ;  /* 0x000000400300780c */ /* 0x000fc40003f44270 */
[----:B------:R-:W-:Y:S01]  /*2ef0*/  FSEL R30, R53, -INF , P3 ;  /* 0xff800000351e7808 */ /* 0x000fe20001800000 */
[----:B------:R-:W-:Y:S01]  /*2f00*/  FFMA.FTZ R53, R36, UR10, -R45 ;  /* 0x0000000a24357c23 */ /* 0x000fe2000801082d */
[----:B------:R-:W-:Y:S02]  /*2f10*/  FMNMX.FTZ R5, R29, R44, !PT ;  /* 0x0000002c1d057209 */ /* 0x000fe40007810000 */
[C---:B------:R-:W-:Y:S01]  /*2f20*/  ISETP.GT.AND P3, PT, R3.reuse, 0x41, PT ;  /* 0x000000410300780c */ /* 0x040fe20003f64270 */
[----:B------:R-:W1:Y:S01]  /*2f30*/  MUFU.TANH R68, R68 ;  /* 0x0000004400447308 */ /* 0x000e620000002400 */
[----:B-----5:R-:W-:Y:S02]  /*2f40*/  FSEL R31, R66, -INF , P2 ;  /* 0xff800000421f7808 */ /* 0x020fe40001000000 */
[----:B------:R-:W-:Y:S02]  /*2f50*/  FMNMX.FTZ R44, R30, R5, !PT ;  /* 0x000000051e2c7209 */ /* 0x000fe40007810000 */
[----:B------:R-:W-:-:S02]  /*2f60*/  ISETP.GT.AND P2, PT, R3, 0x48, PT ;  /* 0x000000480300780c */ /* 0x000fc40003f44270 */
[----:B------:R-:W-:Y:S01]  /*2f70*/  FSEL R32, R57, -INF , P3 ;  /* 0xff80000039207808 */ /* 0x000fe20001800000 */
[----:B------:R3:W-:Y:S01]  /*2f80*/  MUFU.EX2 R56, R33 ;  /* 0x0000002100387308 */ /* 0x0007e20000000800 */
[----:B------:R-:W-:Y:S02]  /*2f90*/  FMNMX.FTZ R5, R31, R44, !PT ;  /* 0x0000002c1f057209 */ /* 0x000fe40007810000 */
[----:B------:R-:W-:Y:S02]  /*2fa0*/  ISETP.GT.AND P3, PT, R3, 0x49, PT ;  /* 0x000000490300780c */ /* 0x000fe40003f64270 */
[----:B------:R-:W-:Y:S02]  /*2fb0*/  FMNMX.FTZ R44, R32, R5, !PT ;  /* 0x00000005202c7209 */ /* 0x000fe40007810000 */
[----:B--2---:R-:W-:Y:S01]  /*2fc0*/  FSEL R34, R61, -INF , P3 ;  /* 0xff8000003d227808 */ /* 0x004fe20001800000 */
[----:B------:R-:W2:Y:S01]  /*2fd0*/  MUFU.TANH R69, R69 ;  /* 0x0000004500457308 */ /* 0x000ea20000002400 */
[----:B---3--:R-:W-:-:S02]  /*2fe0*/  FSEL R33, R60, -INF , P2 ;  /* 0xff8000003c217808 */ /* 0x008fc40001000000 */
[----:B------:R-:W-:Y:S02]  /*2ff0*/  ISETP.GT.AND P2, PT, R3, 0x50, PT ;  /* 0x000000500300780c */ /* 0x000fe40003f44270 */
[----:B------:R-:W-:Y:S02]  /*3000*/  FMNMX.FTZ R5, R33, R44, !PT ;  /* 0x0000002c21057209 */ /* 0x000fe40007810000 */
[----:B------:R-:W-:Y:S01]  /*3010*/  ISETP.GT.AND P3, PT, R3, 0x51, PT ;  /* 0x000000510300780c */ /* 0x000fe20003f64270 */
[----:B------:R3:W-:Y:S01]  /*3020*/  MUFU.EX2 R159, R35 ;  /* 0x00000023009f7308 */ /* 0x0007e20000000800 */
[----:B------:R-:W-:Y:S02]  /*3030*/  FMNMX.FTZ R44, R34, R5, !PT ;  /* 0x00000005222c7209 */ /* 0x000fe40007810000 */
[----:B0-----:R-:W-:Y:S02]  /*3040*/  FSEL R36, R65, -INF , P3 ;  /* 0xff80000041247808 */ /* 0x001fe40001800000 */
[----:B------:R-:W-:-:S03]  /*3050*/  ISETP.GT.AND P3, PT, R3, 0x59, PT ;  /* 0x000000590300780c */ /* 0x000fc60003f64270 */
[----:B------:R0:W-:Y:S01]  /*3060*/  MUFU.EX2 R60, R49 ;  /* 0x00000031003c7308 */ /* 0x0001e20000000800 */
[----:B---3--:R-:W-:Y:S02]  /*3070*/  FSEL R35, R64, -INF , P2 ;  /* 0xff80000040237808 */ /* 0x008fe40001000000 */
[----:B------:R-:W-:Y:S02]  /*3080*/  ISETP.GT.AND P2, PT, R3, 0x58, PT ;  /* 0x000000580300780c */ /* 0x000fe40003f44270 */
[----:B------:R-:W-:Y:S02]  /*3090*/  FMNMX.FTZ R5, R35, R44, !PT ;  /* 0x0000002c23057209 */ /* 0x000fe40007810000 */
[----:B-1----:R-:W-:Y:S01]  /*30a0*/  FSEL R3, R68, -INF , P2 ;  /* 0xff80000044037808 */ /* 0x002fe20001000000 */
[----:B------:R1:W-:Y:S01]  /*30b0*/  MUFU.EX2 R163, R38 ;  /* 0x0000002600a37308 */ /* 0x0003e20000000800 */
[----:B------:R-:W-:Y:S01]  /*30c0*/  FMNMX.FTZ R44, R36, R5, !PT ;  /* 0x00000005242c7209 */ /* 0x000fe20007810000 */
[--C-:B0-----:R-:W-:Y:S01]  /*30d0*/  FFMA.FTZ R49, R37, UR10, -R45.reuse ;  /* 0x0000000a25317c23 */ /* 0x101fe2000801082d */
[----:B--2---:R-:W-:Y:S01]  /*30e0*/  FSEL R37, R69, -INF , P3 ;  /* 0xff80000045257808 */ /* 0x004fe20001800000 */
[----:B------:R-:W-:Y:S01]  /*30f0*/  FFMA.FTZ R45, R59, UR10, -R45 ;  /* 0x0000000a3b2d7c23 */ /* 0x000fe2000801082d */
[----:B------:R-:W-:-:S03]  /*3100*/  FMNMX.FTZ R44, R3, R44, !PT ;  /* 0x0000002c032c7209 */ /* 0x000fc60007810000 */
[----:B------:R-:W-:Y:S01]  /*3110*/  MUFU.EX2 R153, R153 ;  /* 0x0000009900997308 */ /* 0x000fe20000000800 */
[----:B------:R-:W-:-:S05]  /*3120*/  FMNMX.FTZ R44, R37, R44, !PT ;  /* 0x0000002c252c7209 */ /* 0x000fca0007810000 */
[----:B------:R-:W1:Y:S02]  /*3130*/  SHFL.BFLY PT, R5, R44, 0x2, 0x1f ;  /* 0x0c401f002c057f89 */ /* 0x000e6400000e0000 */
[----:B------:R-:W-:Y:S08]  /*3140*/  MUFU.EX2 R64, R39 ;  /* 0x0000002700407308 */ /* 0x000ff00000000800 */
[----:B------:R-:W-:Y:S08]  /*3150*/  MUFU.EX2 R165, R41 ;  /* 0x0000002900a57308 */ /* 0x000ff00000000800 */
[----:B------:R-:W-:Y:S01]  /*3160*/  MUFU.EX2 R62, R49 ;  /* 0x00000031003e7308 */ /* 0x000fe20000000800 */
[----:B-1----:R-:W-:-:S07]  /*3170*/  FMNMX.FTZ R38, R44, R5, !PT ;  /* 0x000000052c267209 */ /* 0x002fce0007810000 */
[----:B------:R-:W0:Y:S01]  /*3180*/  MUFU.EX2 R53, R53 ;  /* 0x0000003500357308 */ /* 0x000e220000000800 */
[----:B------:R-:W1:Y:S07]  /*3190*/  SHFL.BFLY PT, R5, R38, 0x1, 0x1f ;  /* 0x0c201f0026057f89 */ /* 0x000e6e00000e0000 */
[----:B------:R-:W-:Y:S08]  /*31a0*/  MUFU.EX2 R40, R40 ;  /* 0x0000002800287308 */ /* 0x000ff00000000800 */
[----:B------:R-:W-:Y:S01]  /*31b0*/  MUFU.EX2 R42, R42 ;  /* 0x0000002a002a7308 */ /* 0x000fe20000000800 */
[----:B0-----:R-:W-:-:S07]  /*31c0*/  F2FP.F16.F32.PACK_AB R161, R62, R53 ;  /* 0x000000353ea1723e */ /* 0x001fce00000000ff */
[----:B------:R-:W-:Y:S01]  /*31d0*/  MUFU.EX2 R43, R43 ;  /* 0x0000002b002b7308 */ /* 0x000fe20000000800 */
[----:B-1----:R-:W-:-:S04]  /*31e0*/  FMNMX.FTZ R5, R38, R5, !PT ;  /* 0x0000000526057209 */ /* 0x002fc80007810000 */
[C---:B------:R-:W-:Y:S01]  /*31f0*/  FSETP.NEU.FTZ.AND P2, PT, R5.reuse, -INF , PT ;  /* 0xff8000000500780b */ /* 0x040fe20003f5d000 */
[----:B------:R-:W-:Y:S02]  /*3200*/  FMUL.FTZ R38, R5, UR10 ;  /* 0x0000000a05267c20 */ /* 0x000fe40008410000 */
[----:B------:R-:W-:Y:S03]  /*3210*/  MUFU.EX2 R46, R46 ;  /* 0x0000002e002e7308 */ /* 0x000fe60000000800 */
[----:B------:R-:W-:Y:S02]  /*3220*/  FSEL R38, R38, RZ, P2 ;  /* 0x000000ff26267208 */ /* 0x000fe40001000000 */
[----:B------:R-:W-:Y:S02]  /*3230*/  LOP3.LUT P2, RZ, R76, 0x7f, RZ, 0xc0, !PT ;  /* 0x0000007f4cff7812 */ /* 0x000fe4000784c0ff */
[----:B------:R-:W-:Y:S01]  /*3240*/  SHF.R.U32.HI R76, RZ, 0x7, R76 ;  /* 0x00000007ff4c7819 */ /* 0x000fe2000001164c */
        /* <DEDUP_REMOVED lines=12> */
[----:B------:R1:W2:Y:S01]  /*3310*/  MUFU.EX2 R39, R9 ;  /* 0x0000000900277308 */ /* 0x0002a20000000800 */
[----:B0-----:R-:W-:Y:S01]  /*3320*/  FADD.FTZ R0, R153, R48 ;  /* 0x0000003099007221 */ /* 0x001fe20000010000 */
[--C-:B------:R-:W-:Y:S01]  /*3330*/  FFMA.FTZ R26, R26, UR10, -R38.reuse ;  /* 0x0000000a1a1a7c23 */ /* 0x100fe20008010826 */
[--C-:B------:R-:W-:Y:S01]  /*3340*/  FFMA.FTZ R27, R27, UR10, -R38.reuse ;  /* 0x0000000a1b1b7c23 */ /* 0x100fe20008010826 */
[--C-:B------:R-:W-:Y:S01]  /*3350*/  FFMA.FTZ R28, R28, UR10, -R38.reuse ;  /* 0x0000000a1c1c7c23 */ /* 0x100fe20008010826 */
[--C-:B------:R-:W-:Y:S01]  /*3360*/  FFMA.FTZ R29, R29, UR10, -R38.reuse ;  /* 0x0000000a1d1d7c23 */ /* 0x100fe20008010826 */
[--C-:B------:R-:W-:Y:S01]  /*3370*/  FFMA.FTZ R30, R30, UR10, -R38.reuse ;  /* 0x0000000a1e1e7c23 */ /* 0x100fe20008010826 */
[----:B------:R-:W-:Y:S01]  /*3380*/  FFMA.FTZ R31, R31, UR10, -R38 ;  /* 0x0000000a1f1f7c23 */ /* 0x000fe20008010826 */
[----:B------:R-:W0:Y:S01]  /*3390*/  MUFU.EX2 R10, R10 ;  /* 0x0000000a000a7308 */ /* 0x000e220000000800 */
[----:B-1----:R-:W-:Y:S01]  /*33a0*/  FADD.FTZ R9, R155, R0 ;  /* 0x000000009b097221 */ /* 0x002fe20000010000 */
[--C-:B------:R-:W-:Y:S01]  /*33b0*/  FFMA.FTZ R32, R32, UR10, -R38.reuse ;  /* 0x0000000a20207c23 */ /* 0x100fe20008010826 */
[--C-:B------:R-:W-:Y:S01]  /*33c0*/  FFMA.FTZ R33, R33, UR10, -R38.reuse ;  /* 0x0000000a21217c23 */ /* 0x100fe20008010826 */
[--C-:B------:R-:W-:Y:S01]  /*33d0*/  FFMA.FTZ R34, R34, UR10, -R38.reuse ;  /* 0x0000000a22227c23 */ /* 0x100fe20008010826 */
[----:B------:R-:W-:Y:S01]  /*33e0*/  FADD.FTZ R0, R52, R9 ;  /* 0x0000000934007221 */ /* 0x000fe20000010000 */
[--C-:B------:R-:W-:Y:S01]  /*33f0*/  FFMA.FTZ R35, R35, UR10, -R38.reuse ;  /* 0x0000000a23237c23 */ /* 0x100fe20008010826 */
[----:B------:R-:W-:Y:S01]  /*3400*/  FFMA.FTZ R36, R36, UR10, -R38 ;  /* 0x0000000a24247c23 */ /* 0x000fe20008010826 */
[----:B------:R1:W3:Y:S01]  /*3410*/  MUFU.EX2 R41, R12 ;  /* 0x0000000c00297308 */ /* 0x0002e20000000800 */
[----:B------:R-:W-:Y:S01]  /*3420*/  FADD.FTZ R49, R157, R0 ;  /* 0x000000009d317221 */ /* 0x000fe20000010000 */
[----:B--2---:R-:W-:Y:S01]  /*3430*/  FADD.FTZ R9, R152, R39 ;  /* 0x0000002798097221 */ /* 0x004fe20000010000 */
[--C-:B------:R-:W-:Y:S01]  /*3440*/  FFMA.FTZ R3, R3, UR10, -R38.reuse ;  /* 0x0000000a03037c23 */ /* 0x100fe20008010826 */
[----:B------:R-:W-:Y:S01]  /*3450*/  FFMA.FTZ R37, R37, UR10, -R38 ;  /* 0x0000000a25257c23 */ /* 0x000fe20008010826 */
[----:B------:R-:W-:-:S02]  /*3460*/  F2FP.F16.F32.PACK_AB R167, R43, R42 ;  /* 0x0000002a2ba7723e */ /* 0x000fc400000000ff */
[----:B------:R-:W-:Y:S01]  /*3470*/  F2FP.F16.F32.PACK_AB R153, R48, R153 ;  /* 0x000000993099723e */ /* 0x000fe200000000ff */
[----:B------:R-:W2:Y:S01]  /*3480*/  MUFU.EX2 R13, R13 ;  /* 0x0000000d000d7308 */ /* 0x000ea20000000800 */
[----:B-1----:R-:W-:Y:S01]  /*3490*/  FADD.FTZ R12, R56, R49 ;  /* 0x00000031380c7221 */ /* 0x002fe20000010000 */
[----:B0-----:R-:W-:Y:S01]  /*34a0*/  FADD.FTZ R0, R10, R9 ;  /* 0x000000090a007221 */ /* 0x001fe20000010000 */
[----:B------:R-:W-:Y:S02]  /*34b0*/  IADD3 R9, -R76, 0xb, RZ ;  /* 0x0000000b4c097810 */ /* 0x000fe40007ffe1ff */
[----:B------:R-:W-:Y:S01]  /*34c0*/  FADD.FTZ R49, R159, R12 ;  /* 0x0000000c9f317221 */ /* 0x000fe20000010000 */
[----:B------:R-:W-:Y:S02]  /*34d0*/  F2FP.F16.F32.PACK_AB R155, R52, R155 ;  /* 0x0000009b349b723e */ /* 0x000fe400000000ff */
[----:B------:R-:W0:Y:S01]  /*34e0*/  MUFU.EX2 R14, R14 ;  /* 0x0000000e000e7308 */ /* 0x000e220000000800 */
[C---:B---3--:R-:W-:Y:S01]  /*34f0*/  FADD.FTZ R12, R41.reuse, R0 ;  /* 0x00000000290c7221 */ /* 0x048fe20000010000 */
[----:B------:R-:W-:Y:S01]  /*3500*/  FADD.FTZ R44, R60, R49 ;  /* 0x000000313c2c7221 */ /* 0x000fe20000010000 */
[----:B------:R-:W-:Y:S01]  /*3510*/  @!P2 VIADD R0, R6, 0x22840 ;  /* 0x000228400600a836 */ /* 0x000fe20000000000 */
[----:B------:R-:W-:-:S02]  /*3520*/  F2FP.F16.F32.PACK_AB R154, R41, R10 ;  /* 0x0000000a299a723e */ /* 0x000fc400000000ff */
[----:B------:R-:W-:Y:S01]  /*3530*/  FADD.FTZ R57, R53, R44 ;  /* 0x0000002c35397221 */ /* 0x000fe20000010000 */
[----:B------:R-:W-:Y:S01]  /*3540*/  F2FP.F16.F32.PACK_AB R157, R56, R157 ;  /* 0x0000009d389d723e */ /* 0x000fe200000000ff */
[----:B------:R-:W1:Y:S01]  /*3550*/  MUFU.EX2 R15, R15 ;  /* 0x0000000f000f7308 */ /* 0x000e620000000800 */
[----:B--2---:R-:W-:Y:S01]  /*3560*/  FADD.FTZ R49, R13, R12 ;  /* 0x0000000c0d317221 */ /* 0x004fe20000010000 */
[----:B------:R-:W-:Y:S01]  /*3570*/  FADD.FTZ R44, R62, R57 ;  /* 0x000000393e2c7221 */ /* 0x000fe20000010000 */
[----:B------:R-:W-:Y:S01]  /*3580*/  @!P2 PRMT R0, RZ, 0x654, R0 ;  /* 0x00000654ff00a816 */ /* 0x000fe20000000000 */
[----:B------:R2:W-:Y:S06]  /*3590*/  BAR.ARV R9, 0x100 ;  /* 0x000400090000751d */ /* 0x0005ec0000002000 */
[----:B------:R-:W3:Y:S01]  /*35a0*/  MUFU.EX2 R20, R20 ;  /* 0x0000001400147308 */ /* 0x000ee20000000800 */
[----:B0-----:R-:W-:Y:S01]  /*35b0*/  FADD.FTZ R12, R14, R49 ;  /* 0x000000310e0c7221 */ /* 0x001fe20000010000 */
[----:B------:R-:W-:Y:S01]  /*35c0*/  FADD.FTZ R57, R163, R44 ;  /* 0x0000002ca3397221 */ /* 0x000fe20000010000 */
[----:B------:R0:W-:Y:S01]  /*35d0*/  @!P2 SYNCS.ARRIVE.TRANS64.RED.A1T0 RZ, [R0+URZ], RZ ;  /* 0x000000ff00ffa9a7 */ /* 0x0001e2000810043f */
[----:B------:R-:W-:-:S02]  /*35e0*/  F2FP.F16.F32.PACK_AB R159, R60, R159 ;  /* 0x0000009f3c9f723e */ /* 0x000fc400000000ff */
[C---:B------:R-:W-:Y:S01]  /*35f0*/  FADD.FTZ R57, R64.reuse, R57 ;  /* 0x0000003940397221 */ /* 0x040fe20000010000 */
[----:B-1----:R-:W-:Y:S01]  /*3600*/  FADD.FTZ R49, R15, R12 ;  /* 0x0000000c0f317221 */ /* 0x002fe20000010000 */
[----:B------:R-:W1:Y:S01]  /*3610*/  MUFU.EX2 R21, R21 ;  /* 0x0000001500157308 */ /* 0x000e620000000800 */
[----:B------:R-:W-:Y:S02]  /*3620*/  F2FP.F16.F32.PACK_AB R163, R64, R163 ;  /* 0x000000a340a3723e */ /* 0x000fe400000000ff */
[----:B------:R-:W-:Y:S02]  /*3630*/  F2FP.F16.F32.PACK_AB R152, R39, R152 ;  /* 0x000000982798723e */ /* 0x000fe400000000ff */
[----:B------:R-:W-:-:S03]  /*3640*/  F2FP.F16.F32.PACK_AB R156, R14, R13 ;  /* 0x0000000d0e9c723e */ /* 0x000fc600000000ff */
[----:B------:R-:W0:Y:S01]  /*3650*/  MUFU.EX2 R24, R24 ;  /* 0x0000001800187308 */ /* 0x000e220000000800 */
[C---:B---3--:R-:W-:Y:S01]  /*3660*/  FADD.FTZ R12, R20.reuse, R49 ;  /* 0x00000031140c7221 */ /* 0x048fe20000010000 */
[----:B------:R-:W-:-:S06]  /*3670*/  F2FP.F16.F32.PACK_AB R158, R20, R15 ;  /* 0x0000000f149e723e */ /* 0x000fcc00000000ff */
[----:B------:R-:W3:Y:S01]  /*3680*/  MUFU.EX2 R25, R25 ;  /* 0x0000001900197308 */ /* 0x000ee20000000800 */
[----:B-1----:R-:W-:Y:S01]  /*3690*/  FADD.FTZ R49, R21, R12 ;  /* 0x0000000c15317221 */ /* 0x002fe20000010000 */
[----:B------:R-:W-:-:S04]  /*36a0*/  FADD.FTZ R12, R40, R57 ;  /* 0x00000039280c7221 */ /* 0x000fc80000010000 */
[C---:B------:R-:W-:Y:S01]  /*36b0*/  FADD.FTZ R57, R165.reuse, R12 ;  /* 0x0000000ca5397221 */ /* 0x040fe20000010000 */
[----:B------:R-:W-:Y:S01]  /*36c0*/  F2FP.F16.F32.PACK_AB R165, R165, R40 ;  /* 0x00000028a5a5723e */ /* 0x000fe200000000ff */
[----:B------:R-:W1:Y:S01]  /*36d0*/  MUFU.EX2 R26, R26 ;  /* 0x0000001a001a7308 */ /* 0x000e620000000800 */
        /* <DEDUP_REMOVED lines=8> */
[C---:B-1----:R-:W-:Y:S01]  /*3760*/  FADD.FTZ R0, R26.reuse, R49 ;  /* 0x000000311a007221 */ /* 0x042fe20000010000 */
[----:B------:R-:W-:-:S06]  /*3770*/  F2FP.F16.F32.PACK_AB R162, R26, R25 ;  /* 0x000000191aa2723e */ /* 0x000fcc00000000ff */
[----:B------:R-:W1:Y:S01]  /*3780*/  MUFU.EX2 R29, R29 ;  /* 0x0000001d001d7308 */ /* 0x000e620000000800 */
[----:B0-----:R-:W-:-:S07]  /*3790*/  FADD.FTZ R49, R27, R0 ;  /* 0x000000001b317221 */ /* 0x001fce0000010000 */
[----:B------:R-:W0:Y:S01]  /*37a0*/  MUFU.EX2 R47, R47 ;  /* 0x0000002f002f7308 */ /* 0x000e220000000800 */
[C---:B---3--:R-:W-:Y:S01]  /*37b0*/  FADD.FTZ R0, R28.reuse, R49 ;  /* 0x000000311c007221 */ /* 0x048fe20000010000 */
[----:B------:R-:W-:-:S06]  /*37c0*/  F2FP.F16.F32.PACK_AB R164, R28, R27 ;  /* 0x0000001b1ca4723e */ /* 0x000fcc00000000ff */
[----:B------:R-:W3:Y:S01]  /*37d0*/  MUFU.EX2 R30, R30 ;  /* 0x0000001e001e7308 */ /* 0x000ee20000000800 */
[----:B-1----:R-:W-:-:S07]  /*37e0*/  FADD.FTZ R49, R29, R0 ;  /* 0x000000001d317221 */ /* 0x002fce0000010000 */
[----:B------:R-:W1:Y:S01]  /*37f0*/  MUFU.EX2 R50, R50 ;  /* 0x0000003200327308 */ /* 0x000e620000000800 */
[C---:B0-----:R-:W-:Y:S01]  /*3800*/  FADD.FTZ R57, R47.reuse, R12 ;  /* 0x0000000c2f397221 */ /* 0x041fe20000010000 */
[----:B------:R-:W-:-:S06]  /*3810*/  F2FP.F16.F32.PACK_AB R169, R47, R46 ;  /* 0x0000002e2fa9723e */ /* 0x000fcc00000000ff */
[----:B------:R-:W0:Y:S01]  /*3820*/  MUFU.EX2 R31, R31 ;  /* 0x0000001f001f7308 */ /* 0x000e220000000800 */
[C---:B---3--:R-:W-:Y:S01]  /*3830*/  FADD.FTZ R0, R30.reuse, R49 ;  /* 0x000000311e007221 */ /* 0x048fe20000010000 */
[----:B------:R-:W-:-:S06]  /*3840*/  F2FP.F16.F32.PACK_AB R166, R30, R29 ;  /* 0x0000001d1ea6723e */ /* 0x000fcc00000000ff */
[----:B------:R-:W3:Y:S01]  /*3850*/  MUFU.EX2 R51, R51 ;  /* 0x0000003300337308 */ /* 0x000ee20000000800 */
[----:B-1----:R-:W-:-:S07]  /*3860*/  FADD.FTZ R12, R50, R57 ;  /* 0x00000039320c7221 */ /* 0x002fce0000010000 */
[----:B------:R-:W1:Y:S01]  /*3870*/  MUFU.EX2 R32, R32 ;  /* 0x0000002000207308 */ /* 0x000e620000000800 */
[----:B0-----:R-:W-:-:S07]  /*3880*/  FADD.FTZ R49, R31, R0 ;  /* 0x000000001f317221 */ /* 0x001fce0000010000 */
[----:B------:R-:W0:Y:S01]  /*3890*/  MUFU.EX2 R54, R54 ;  /* 0x0000003600367308 */ /* 0x000e220000000800 */
[C---:B---3--:R-:W-:Y:S01]  /*38a0*/  FADD.FTZ R53, R51.reuse, R12 ;  /* 0x0000000c33357221 */ /* 0x048fe20000010000 */
[----:B------:R-:W-:-:S06]  /*38b0*/  F2FP.F16.F32.PACK_AB R171, R51, R50 ;  /* 0x0000003233ab723e */ /* 0x000fcc00000000ff */
[----:B------:R-:W3:Y:S01]  /*38c0*/  MUFU.EX2 R33, R33 ;  /* 0x0000002100217308 */ /* 0x000ee20000000800 */
[C---:B-1----:R-:W-:Y:S01]  /*38d0*/  FADD.FTZ R0, R32.reuse, R49 ;  /* 0x0000003120007221 */ /* 0x042fe20000010000 */
[----:B------:R-:W-:-:S06]  /*38e0*/  F2FP.F16.F32.PACK_AB R168, R32, R31 ;  /* 0x0000001f20a8723e */ /* 0x000fcc00000000ff */
[----:B------:R-:W1:Y:S01]  /*38f0*/  MUFU.EX2 R55, R55 ;  /* 0x0000003700377308 */ /* 0x000e620000000800 */
[----:B0-----:R-:W-:-:S07]  /*3900*/  FADD.FTZ R12, R54, R53 ;  /* 0x00000035360c7221 */ /* 0x001fce0000010000 */
[----:B------:R-:W0:Y:S01]  /*3910*/  MUFU.EX2 R34, R34 ;  /* 0x0000002200227308 */ /* 0x000e220000000800 */
[----:B---3--:R-:W-:-:S07]  /*3920*/  FADD.FTZ R43, R33, R0 ;  /* 0x00000000212b7221 */ /* 0x008fce0000010000 */
[----:B------:R-:W-:Y:S01]  /*3930*/  MUFU.EX2 R35, R35 ;  /* 0x0000002300237308 */ /* 0x000fe20000000800 */
[C---:B-1----:R-:W-:Y:S01]  /*3940*/  FADD.FTZ R49, R55.reuse, R12 ;  /* 0x0000000c37317221 */ /* 0x042fe20000010000 */
[----:B------:R-:W-:-:S06]  /*3950*/  F2FP.F16.F32.PACK_AB R173, R55, R54 ;  /* 0x0000003637ad723e */ /* 0x000fcc00000000ff */
[----:B------:R-:W1:Y:S01]  /*3960*/  MUFU.EX2 R36, R36 ;  /* 0x0000002400247308 */ /* 0x000e620000000800 */
[C---:B0-----:R-:W-:Y:S01]  /*3970*/  FADD.FTZ R12, R34.reuse, R43 ;  /* 0x0000002b220c7221 */ /* 0x041fe20000010000 */
[----:B------:R-:W-:-:S06]  /*3980*/  F2FP.F16.F32.PACK_AB R170, R34, R33 ;  /* 0x0000002122aa723e */ /* 0x000fcc00000000ff */
[----:B------:R-:W0:Y:S08]  /*3990*/  MUFU.EX2 R58, R58 ;  /* 0x0000003a003a7308 */ /* 0x000e300000000800 */
[----:B------:R3:W4:Y:S01]  /*39a0*/  MUFU.EX2 R174, R3 ;  /* 0x0000000300ae7308 */ /* 0x0007220000000800 */
[----:B-1----:R-:W-:-:S07]  /*39b0*/  F2FP.F16.F32.PACK_AB R172, R36, R35 ;  /* 0x0000002324ac723e */ /* 0x002fce00000000ff */
[----:B------:R-:W1:Y:S01]  /*39c0*/  MUFU.EX2 R45, R45 ;  /* 0x0000002d002d7308 */ /* 0x000e620000000800 */
[----:B---3--:R-:W-:Y:S01]  /*39d0*/  FADD.FTZ R3, R35, R12 ;  /* 0x0000000c23037221 */ /* 0x008fe20000010000 */
[----:B0-----:R-:W-:-:S03]  /*39e0*/  FADD.FTZ R0, R58, R49 ;  /* 0x000000313a007221 */ /* 0x001fc60000010000 */
[----:B------:R-:W-:-:S03]  /*39f0*/  FADD.FTZ R3, R36, R3 ;  /* 0x0000000324037221 */ /* 0x000fc60000010000 */
[----:B------:R-:W0:Y:S01]  /*3a00*/  MUFU.EX2 R37, R37 ;  /* 0x0000002500257308 */ /* 0x000e220000000800 */
[----:B----4-:R-:W-:Y:S01]  /*3a10*/  FADD.FTZ R10, R174, R3 ;  /* 0x00000003ae0a7221 */ /* 0x010fe20000010000 */
[C---:B-1----:R-:W-:Y:S01]  /*3a20*/  FADD.FTZ R0, R45.reuse, R0 ;  /* 0x000000002d007221 */ /* 0x042fe20000010000 */
[----:B------:R-:W-:Y:S02]  /*3a30*/  F2FP.F16.F32.PACK_AB R175, R45, R58 ;  /* 0x0000003a2daf723e */ /* 0x000fe400000000ff */
[C---:B0-----:R-:W-:Y:S01]  /*3a40*/  FADD.FTZ R3, R37.reuse, R10 ;  /* 0x0000000a25037221 */ /* 0x041fe20000010000 */
[----:B------:R-:W-:Y:S01]  /*3a50*/  F2FP.F16.F32.PACK_AB R174, R37, R174 ;  /* 0x000000ae25ae723e */ /* 0x000fe200000000ff */
[----:B--2---:R-:W-:Y:S06]  /*3a60*/  @!P0 BRA `(.L_x_13846) ;  /* 0x0000000000048947 */ /* 0x004fec0003800000 */
[----:B------:R-:W-:Y:S01]  /*3a70*/  BPT.TRAP 0x1 ;  /* 0x000000040000795c */ /* 0x000fe20000300000 */
.L_x_13846:
[----:B------:R0:W1:Y:S01]  /*3a80*/  SYNCS.PHASECHK.TRANS64.TRYWAIT P3, [R6+URZ+0x22850], R11 ;  /* 0x0228500b060075a7 */ /* 0x000062000806017f */
[----:B------:R-:W-:Y:S05]  /*3a90*/  @!P0 BRA `(.L_x_13847) ;  /* 0x0000000000048947 */ /* 0x000fea0003800000 */
[----:B------:R-:W-:Y:S01]  /*3aa0*/  BPT.TRAP 0x1 ;  /* 0x000000040000795c */ /* 0x000fe20000300000 */
.L_x_13847:
[----:B-1----:R-:W-:Y:S05]  /*3ab0*/  @P3 BRA `(.L_x_13848) ;  /* 0x0000000000083947 */ /* 0x002fea0003800000 */
[----:B------:R-:W1:Y:S02]  /*3ac0*/  SYNCS.PHASECHK.TRANS64.TRYWAIT P3, [R6+URZ+0x22850], R11 ;  /* 0x0228500b060075a7 */ /* 0x000e64000806017f */
[----:B-1----:R-:W-:Y:S05]  /*3ad0*/  @!P3 BRA `(.L_x_13849) ;  /* 0x000000ec0098b947 */ /* 0x002fea0003800000 */
.L_x_13848:
[----:B------:R-:W-:Y:S01]  /*3ae0*/  R2UR UR6, R7 ;  /* 0x00000000070672ca */ /* 0x000fe200000e0000 */
[----:B------:R2:W-:Y:S01]  /*3af0*/  BAR.SYNC.DEFER_BLOCKING R8, 0x100 ;  /* 0x000400080000751d */ /* 0x0005e20000010000 */
[----:B------:R-:W-:Y:S01]  /*3b00*/  UIADD3 UR23, UR49, -0x2, URZ ;  /* 0xfffffffe31177890 */ /* 0x000fe2000fffe03f */
[----:B01----:R-:W-:-:S04]  /*3b10*/  @!P2 VIADD R6, R6, 0x22860 ;  /* 0x000228600606a836 */ /* 0x003fc80000000000 */
        /* <DEDUP_REMOVED lines=59> */
[----:B------:R-:W-:-:S06]  /*3ed0*/  ULDC UR24, c[0x0][0x988] ;  /* 0x0002620000187ab9 */ /* 0x000fcc0000000800 */
.L_x_13859:
[----:B------:R-:W-:-:S04]  /*3ee0*/  UIADD3 UR37, UR37, 0x1, URZ ;  /* 0x0000000125257890 */ /* 0x000fc8000fffe03f */
[----:B------:R-:W-:-:S04]  /*3ef0*/  UISETP.NE.AND UP1, UPT, UR37, 0x2, UPT ;  /* 0x000000022500788c */ /* 0x000fc8000bf25270 */
[----:B------:R-:W-:Y:S02]  /*3f00*/  USEL UR6, URZ, 0x1, UP1 ;  /* 0x000000013f067887 */ /* 0x000fe40008800000 */
[----:B------:R-:W-:Y:S02]  /*3f10*/  USEL UR37, UR37, URZ, UP1 ;  /* 0x0000003f25257287 */ /* 0x000fe40008800000 */
[----:B------:R-:W-:Y:S01]  /*3f20*/  ULOP3.LUT UR38, UR38, UR6, URZ, 0x3c, !UPT ;  /* 0x0000000626267292 */ /* 0x000fe2000f8e3c3f */
[----:B0-----:R-:W-:Y:S11]  /*3f30*/  @!P0 BRA `(.L_x_13851) ;  /* 0x0000000000048947 */ /* 0x001ff60003800000 */
[----:B------:R-:W-:Y:S01]  /*3f40*/  BPT.TRAP 0x1 ;  /* 0x000000040000795c */ /* 0x000fe20000300000 */
.L_x_13851:
        /* <DEDUP_REMOVED lines=9> */
.L_x_13852:
[----:B-1----:R-:W-:Y:S05]  /*3fe0*/  @P3 BRA `(.L_x_13853) ;  /* 0x0000000000083947 */ /* 0x002fea0003800000 */
[----:B------:R-:W1:Y:S02]  /*3ff0*/  SYNCS.PHASECHK.TRANS64.TRYWAIT P3, [UR26+0x22830], R6 ;  /* 0x02283006ff0075a7 */ /* 0x000e64000806015a */
[----:B-1----:R-:W-:Y:S05]  /*4000*/  @!P3 BRA `(.L_x_13854) ;  /* 0x000000e80060b947 */ /* 0x002fea0003800000 */
.L_x_13853:
        /* <DEDUP_REMOVED lines=11> */
[----:B------:R-:W-:Y:S01]  /*40c0*/  UMOV UR15, 0x40000040 ;  /* 0x40000040000f7882 */ /* 0x000fe20000000000 */
[----:B--2---:R-:W-:Y:S01]  /*40d0*/  SHF.R.U32.HI R216, RZ, 0x7, R216 ;  /* 0x00000007ffd87819 */ /* 0x004fe200000116d8 */
[----:B------:R-:W-:-:S02]  /*40e0*/  WARPGROUP.DEPBAR.LE gsb0, 0x0 ;  /* 0x00008000000079c5 */ /* 0x000fc40000010000 */
[----:B------:R-:W-:-:S06]  /*40f0*/  WARPGROUP.ARRIVE ;  /* 0x00000000000079c5 */ /* 0x000fcc0000000000 */
[----:B------:R-:W-:Y:S01]  /*4100*/  HGMMA.64x96x16.F32 R152, gdesc[UR4], R152, gsb0 ;  /* 0x01600000049879f0 */ /* 0x000fe20008000898 */
[----:B------:R-:W-:Y:S02]  /*4110*/  @UP0 ULDC UR6, c[0x0][0x44c] ;  /* 0x0001130000060ab9 */ /* 0x000fe40000000800 */
[----:B-1----:R-:W-:Y:S01]  /*4120*/  @P1 IMAD.HI.U32 R5, R4, UR6, RZ ;  /* 0x0000000604051c27 */ /* 0x002fe2000f8e00ff */
[----:B------:R-:W-:-:S04]  /*4130*/  @UP0 ULDC UR6, c[0x0][0x450] ;  /* 0x0001140000060ab9 */ /* 0x000fc80000000800 */
[----:B------:R-:W-:Y:S01]  /*4140*/  @P1 SHF.R.U32.HI R4, RZ, UR6, R5 ;  /* 0x00000006ff041c19 */ /* 0x000fe20008011605 */
[----:B------:R-:W-:Y:S01]  /*4150*/  UMOV UR6, 0x1 ;  /* 0x0000000100067882 */ /* 0x000fe20000000000 */
[----:B------:R-:W-:Y:S01]  /*4160*/  IMAD.U32 R5, RZ, RZ, UR44 ;  /* 0x0000002cff057e24 */ /* 0x000fe2000f8e00ff */
[----:B------:R-:W-:Y:S02]  /*4170*/  UIMAD UR6, UR23, -0x60, UR6 ;  /* 0xffffffa0170678a4 */ /* 0x000fe4000f8e0206 */
[----:B------:R-:W1:Y:S01]  /*4180*/  SHFL.IDX PT, R9, R4, 0x1, 0x1c1f ;  /* 0x003c1f0004097f89 */ /* 0x000e6200000e0000 */
        /* <DEDUP_REMOVED lines=14> */
[----:B------:R-:W-:Y:S01]  /*4270*/  IMAD R162, R17, R162, UR6 ;  /* 0x0000000611a27e24 */ /* 0x000fe2000f8e02a2 */
[----:B------:R-:W2:Y:S01]  /*4280*/  MUFU.TANH R154, R154 ;  /* 0x0000009a009a7308 */ /* 0x000ea20000002400 */
[----:B------:R-:W-:Y:S01]  /*4290*/  FMUL.FTZ R213, R152, UR25 ;  /* 0x0000001998d57c20 */ /* 0x000fe20008410000 */
[----:B------:R-:W-:Y:S01]  /*42a0*/  FMUL.FTZ R211, R160, UR25 ;  /* 0x00000019a0d37c20 */ /* 0x000fe20008410000 */
[----:B------:R-:W-:Y:S01]  /*42b0*/  FMUL.FTZ R160, R169, UR25 ;  /* 0x00000019a9a07c20 */ /* 0x000fe20008410000 */
[----:B------:R-:W-:Y:S01]  /*42c0*/  IADD3 R162, -R5, UR42, R162 ;  /* 0x0000002a05a27c10 */ /* 0x000fe2000fffe1a2 */
[----:B------:R-:W-:Y:S01]  /*42d0*/  FMUL.FTZ R169, R163, UR25 ;  /* 0x00000019a3a97c20 */ /* 0x000fe20008410000 */
[----:B------:R-:W-:Y:S01]  /*42e0*/  FMUL.FTZ R210, R161, UR25 ;  /* 0x00000019a1d27c20 */ /* 0x000fe20008410000 */
[----:B------:R-:W-:Y:S01]  /*42f0*/  FMUL.FTZ R161, R165, UR25 ;  /* 0x00000019a5a17c20 */ /* 0x000fe20008410000 */
[----:B------:R3:W4:Y:S01]  /*4300*/  MUFU.TANH R11, R155 ;  /* 0x0000009b000b7308 */ /* 0x0007220000002400 */
[----:B-1----:R-:W-:-:S02]  /*4310*/  IMAD.IADD R152, R162, 0x1, R9 ;  /* 0x00000001a2987824 */ /* 0x002fc400078e0209 */
[----:B------:R-:W-:Y:S01]  /*4320*/  FMUL.FTZ R165, R166, UR25 ;  /* 0x00000019a6a57c20 */ /* 0x000fe20008410000 */
[----:B------:R-:W-:Y:S01]  /*4330*/  FMUL.FTZ R163, R167, UR25 ;  /* 0x00000019a7a37c20 */ /* 0x000fe20008410000 */
[----:B------:R-:W-:Y:S01]  /*4340*/  FMUL.FTZ R5, R179, UR25 ;  /* 0x00000019b3057c20 */ /* 0x000fe20008410000 */
[----:B------:R-:W-:Y:S01]  /*4350*/  FMUL.FTZ R214, R156, UR25 ;  /* 0x000000199cd67c20 */ /* 0x000fe20008410000 */
[C---:B------:R-:W-:Y:S01]  /*4360*/  ISETP.GT.AND P3, PT, R152.reuse, RZ, PT ;  /* 0x000000ff9800720c */ /* 0x040fe20003f64270 */
[----:B------:R-:W-:Y:S01]  /*4370*/  FMUL.FTZ R156, R171, UR25 ;  /* 0x00000019ab9c7c20 */ /* 0x000fe20008410000 */
[----:B------:R1:W5:Y:S01]  /*4380*/  MUFU.TANH R15, R158 ;  /* 0x0000009e000f7308 */ /* 0x0003620000002400 */
[----:B------:R-:W-:Y:S01]  /*4390*/  ISETP.GT.AND P4, PT, R152, 0x1, PT ;  /* 0x000000019800780c */ /* 0x000fe20003f84270 */
[----:B------:R-:W-:Y:S01]  /*43a0*/  FMUL.FTZ R12, R175, UR25 ;  /* 0x00000019af0c7c20 */ /* 0x000fe20008410000 */
[----:B--2---:R-:W-:Y:S01]  /*43b0*/  FSEL R159, R154, -INF , P3 ;  /* 0xff8000009a9f7808 */ /* 0x004fe20001800000 */
[----:B---3--:R-:W-:Y:S01]  /*43c0*/  FMUL.FTZ R155, R174, UR25 ;  /* 0x00000019ae9b7c20 */ /* 0x008fe20008410000 */
[----:B------:R-:W-:Y:S01]  /*43d0*/  ISETP.GT.AND P3, PT, R152, 0x8, PT ;  /* 0x000000089800780c */ /* 0x000fe20003f64270 */
[----:B------:R-:W-:Y:S01]  /*43e0*/  FMUL.FTZ R10, R178, UR25 ;  /* 0x00000019b20a7c20 */ /* 0x000fe20008410000 */
[----:B------:R-:W-:Y:S01]  /*43f0*/  FMNMX.FTZ R20, R159, R7, !PT ;  /* 0x000000079f147209 */ /* 0x000fe20007810000 */
[----:B------:R-:W2:Y:S01]  /*4400*/  MUFU.TANH R14, R14 ;  /* 0x0000000e000e7308 */ /* 0x000ea20000002400 */
[----:B----4-:R-:W-:Y:S01]  /*4410*/  FSEL R167, R11, -INF , P4 ;  /* 0xff8000000ba77808 */ /* 0x010fe20002000000 */
[----:B-1----:R-:W-:Y:S01]  /*4420*/  FMUL.FTZ R158, R170, UR25 ;  /* 0x00000019aa9e7c20 */ /* 0x002fe20008410000 */
[----:B------:R-:W-:Y:S01]  /*4430*/  ISETP.GT.AND P4, PT, R152, 0x9, PT ;  /* 0x000000099800780c */ /* 0x000fe20003f84270 */
[----:B------:R-:W-:Y:S01]  /*4440*/  FMUL.FTZ R9, R182, UR25 ;  /* 0x00000019b6097c20 */ /* 0x000fe20008410000 */
[----:B------:R-:W-:Y:S01]  /*4450*/  FMNMX.FTZ R20, R167, R20, !PT ;  /* 0x00000014a7147209 */ /* 0x000fe20007810000 */
[----:B------:R-:W-:Y:S01]  /*4460*/  FMUL.FTZ R11, R183, UR25 ;  /* 0x00000019b70b7c20 */ /* 0x000fe20008410000 */
[----:B------:R-:W-:Y:S01]  /*4470*/  FMUL.FTZ R186, R186, UR25 ;  /* 0x00000019baba7c20 */ /* 0x000fe20008410000 */
[----:B------:R-:W1:Y:S01]  /*4480*/  MUFU.TANH R13, R13 ;  /* 0x0000000d000d7308 */ /* 0x000e620000002400 */
        /* <DEDUP_REMOVED lines=40> */
[----:B-1----:R-:W-:-:S02]  /*4710*/  FSEL R163, R163, -INF , P4 ;  /* 0xff800000a3a37808 */ /* 0x002fc40002000000 */
[----:B------:R-:W-:Y:S02]  /*4720*/  ISETP.GT.AND P4, PT, R152, 0x21, PT ;  /* 0x000000219800780c */ /* 0x000fe40003f84270 */
[----:B------:R-:W-:-:S03]  /*4730*/  FMNMX.FTZ R13, R163, R20, !PT ;  /* 0x00000014a30d7209 */ /* 0x000fc60007810000 */
[----:B------:R-:W1:Y:S01]  /*4740*/  MUFU.TANH R155, R155 ;  /* 0x0000009b009b7308 */ /* 0x000e620000002400 */
[----:B---3--:R-:W-:Y:S02]  /*4750*/  FSEL R158, R158, -INF , P3 ;  /* 0xff8000009e9e7808 */ /* 0x008fe40001800000 */
[----:B------:R-:W-:Y:S02]  /*4760*/  ISETP.GT.AND P3, PT, R152, 0x28, PT ;  /* 0x000000289800780c */ /* 0x000fe40003f64270 */
[----:B------:R-:W-:-:S03]  /*4770*/  FMNMX.FTZ R13, R158, R13, !PT ;  /* 0x0000000d9e0d7209 */ /* 0x000fc60007810000 */
[----:B------:R-:W3:Y:S01]  /*4780*/  MUFU.TANH R12, R12 ;  /* 0x0000000c000c7308 */ /* 0x000ee20000002400 */
[----:B--2---:R-:W-:Y:S02]  /*4790*/  FSEL R156, R156, -INF , P4 ;  /* 0xff8000009c9c7808 */ /* 0x004fe40002000000 */
[----:B------:R-:W-:Y:S02]  /*47a0*/  ISETP.GT.AND P4, PT, R152, 0x29, PT ;  /* 0x000000299800780c */ /* 0x000fe40003f84270 */
[----:B------:R-:W-:-:S03]  /*47b0*/  FMNMX.FTZ R14, R156, R13, !PT ;  /* 0x0000000d9c0e7209 */ /* 0x000fc60007810000 */
[----:B------:R-:W2:Y:S01]  /*47c0*/  MUFU.TANH R10, R10 ;  /* 0x0000000a000a7308 */ /* 0x000ea20000002400 */
[----:B-1----:R-:W-:Y:S02]  /*47d0*/  FSEL R155, R155, -INF , P3 ;  /* 0xff8000009b9b7808 */ /* 0x002fe40001800000 */
        /* <DEDUP_REMOVED lines=23> */
[----:B-1----:R-:W-:Y:S01]  /*4950*/  FSEL R14, R186, -INF , P3 ;  /* 0xff800000ba0e7808 */ /* 0x002fe20001800000 */
[----:B------:R-:W-:Y:S01]  /*4960*/  FMUL.FTZ R186, R196, UR25 ;  /* 0x00000019c4ba7c20 */ /* 0x000fe20008410000 */
[----:B------:R-:W-:Y:S02]  /*4970*/  ISETP.GT.AND P3, PT, R152, 0x48, PT ;  /* 0x000000489800780c */ /* 0x000fe40003f64270 */
[----:B------:R-:W-:-:S03]  /*4980*/  FMNMX.FTZ R20, R14, R15, !PT ;  /* 0x0000000f0e147209 */ /* 0x000fc60007810000 */
[----:B------:R-:W1:Y:S01]  /*4990*/  MUFU.TANH R191, R191 ;  /* 0x000000bf00bf7308 */ /* 0x000e620000002400 */
[----:B---3--:R-:W-:Y:S01]  /*49a0*/  FSEL R13, R187, -INF , P4 ;  /* 0xff800000bb0d7808 */ /* 0x008fe20002000000 */
[----:B------:R-:W-:Y:S01]  /*49b0*/  FMUL.FTZ R187, R197, UR25 ;  /* 0x00000019c5bb7c20 */ /* 0x000fe20008410000 */
        /* <DEDUP_REMOVED lines=19> */
[----:B-1----:R-:W-:-:S04]  /*4af0*/  FSEL R152, R198, -INF , P3 ;  /* 0xff800000c6987808 */ /* 0x002fc80001800000 */
[----:B------:R-:W-:Y:S01]  /*4b00*/  FMNMX.FTZ R166, R152, R173, !PT ;  /* 0x000000ad98a67209 */ /* 0x000fe20007810000 */
[----:B------:R-:W-:Y:S01]  /*4b10*/  FMUL.FTZ R173, R176, UR25 ;  /* 0x00000019b0ad7c20 */ /* 0x000fe20008410000 */
[----:B------:R-:W-:Y:S01]  /*4b20*/  FMUL.FTZ R176, R180, UR25 ;  /* 0x00000019b4b07c20 */ /* 0x000fe20008410000 */
[----:B------:R-:W1:Y:S01]  /*4b30*/  MUFU.TANH R215, R215 ;  /* 0x000000d700d77308 */ /* 0x000e620000002400 */
[----:B---3--:R-:W-:Y:S01]  /*4b40*/  FSEL R153, R199, -INF , P4 ;  /* 0xff800000c7997808 */ /* 0x008fe20002000000 */
[----:B------:R-:W-:Y:S01]  /*4b50*/  FMUL.FTZ R180, R188, UR25 ;  /* 0x00000019bcb47c20 */ /* 0x000fe20008410000 */
[----:B------:R-:W-:Y:S02]  /*4b60*/  IMAD.U32 R199, RZ, RZ, UR26 ;  /* 0x0000001affc77e24 */ /* 0x000fe4000f8e00ff */
[----:B------:R-:W-:-:S03]  /*4b70*/  FMNMX.FTZ R166, R153, R166, !PT ;  /* 0x000000a699a67209 */ /* 0x000fc60007810000 */
[----:B------:R-:W3:Y:S02]  /*4b80*/  MUFU.TANH R214, R214 ;  /* 0x000000d600d67308 */ /* 0x000ee40000002400 */
[----:B------:R-:W4:Y:S06]  /*4b90*/  SHFL.BFLY PT, R183, R166, 0x2, 0x1f ;  /* 0x0c401f00a6b77f89 */ /* 0x000f2c00000e0000 */
[----:B------:R-:W5:Y:S08]  /*4ba0*/  MUFU.TANH R212, R212 ;  /* 0x000000d400d47308 */ /* 0x000f700000002400 */
[----:B------:R-:W0:Y:S08]  /*4bb0*/  MUFU.TANH R211, R211 ;  /* 0x000000d300d37308 */ /* 0x000e300000002400 */
[----:B------:R-:W0:Y:S01]  /*4bc0*/  MUFU.TANH R210, R210 ;  /* 0x000000d200d27308 */ /* 0x000e220000002400 */
[----:B----4-:R-:W-:-:S02]  /*4bd0*/  FMNMX.FTZ R168, R166, R183, !PT ;  /* 0x000000b7a6a87209 */ /* 0x010fc40007810000 */
[----:B------:R-:W4:Y:S04]  /*4be0*/  SHFL.IDX PT, R183, R4, RZ, 0x1c1f ;  /* 0x001c1fff04b77589 */ /* 0x000f2800000e0000 */
[----:B------:R-:W2:Y:S01]  /*4bf0*/  SHFL.BFLY PT, R191, R168, 0x1, 0x1f ;  /* 0x0c201f00a8bf7f89 */ /* 0x000ea200000e0000 */
[----:B------:R-:W0:Y:S08]  /*4c00*/  MUFU.TANH R164, R164 ;  /* 0x000000a400a47308 */ /* 0x000e300000002400 */
[----:B------:R-:W0:Y:S08]  /*4c10*/  MUFU.TANH R161, R161 ;  /* 0x000000a100a17308 */ /* 0x000e300000002400 */
[----:B------:R-:W0:Y:S01]  /*4c20*/  MUFU.TANH R157, R157 ;  /* 0x0000009d009d7308 */ /* 0x000e220000002400 */
[----:B----4-:R-:W-:Y:S01]  /*4c30*/  IMAD.IADD R183, R162, 0x1, R183 ;  /* 0x00000001a2b77824 */ /* 0x010fe200078e02b7 */
[----:B--2---:R-:W-:-:S06]  /*4c40*/  FMNMX.FTZ R4, R168, R191, !PT ;  /* 0x000000bfa8047209 */ /* 0x004fcc0007810000 */
[----:B------:R-:W2:Y:S01]  /*4c50*/  MUFU.TANH R160, R160 ;  /* 0x000000a000a07308 */ /* 0x000ea20000002400 */
[C---:B------:R-:W-:Y:S02]  /*4c60*/  ISETP.GT.AND P3, PT, R183.reuse, RZ, PT ;  /* 0x000000ffb700720c */ /* 0x040fe40003f64270 */
[----:B------:R-:W-:Y:S01]  /*4c70*/  ISETP.GT.AND P6, PT, R183, 0x1, PT ;  /* 0x00000001b700780c */ /* 0x000fe20003fc4270 */
[----:B------:R-:W-:Y:S01]  /*4c80*/  FMUL.FTZ R166, R4, UR10 ;  /* 0x0000000a04a67c20 */ /* 0x000fe20008410000 */
[----:B------:R-:W-:Y:S02]  /*4c90*/  FSEL R213, R213, -INF , P3 ;  /* 0xff800000d5d57808 */ /* 0x000fe40001800000 */
[----:B------:R-:W-:Y:S01]  /*4ca0*/  ISETP.GT.AND P5, PT, R183, 0x8, PT ;  /* 0x00000008b700780c */ /* 0x000fe20003fa4270 */
[----:B------:R-:W4:Y:S01]  /*4cb0*/  MUFU.TANH R170, R170 ;  /* 0x000000aa00aa7308 */ /* 0x000f220000002400 */
[----:B-1----:R-:W-:Y:S02]  /*4cc0*/  FSEL R215, R215, -INF , P6 ;  /* 0xff800000d7d77808 */ /* 0x002fe40003000000 */
[----:B------:R-:W-:-:S02]  /*4cd0*/  FMNMX.FTZ R162, R213, R8, !PT ;  /* 0x00000008d5a27209 */ /* 0x000fc40007810000 */
[----:B------:R-:W-:Y:S02]  /*4ce0*/  ISETP.GT.AND P4, PT, R183, 0x9, PT ;  /* 0x00000009b700780c */ /* 0x000fe40003f84270 */
[----:B---3--:R-:W-:Y:S01]  /*4cf0*/  FSEL R214, R214, -INF , P5 ;  /* 0xff800000d6d67808 */ /* 0x008fe20002800000 */
[----:B------:R-:W1:Y:S01]  /*4d00*/  MUFU.TANH R172, R172 ;  /* 0x000000ac00ac7308 */ /* 0x000e620000002400 */
[----:B------:R-:W-:Y:S02]  /*4d10*/  FMNMX.FTZ R189, R215, R162, !PT ;  /* 0x000000a2d7bd7209 */ /* 0x000fe40007810000 */
[C---:B------:R-:W-:Y:S02]  /*4d20*/  ISETP.GT.AND P3, PT, R183.reuse, 0x10, PT ;  /* 0x00000010b700780c */ /* 0x040fe40003f64270 */
[----:B-----5:R-:W-:Y:S02]  /*4d30*/  FSEL R212, R212, -INF , P4 ;  /* 0xff800000d4d47808 */ /* 0x020fe40002000000 */
[----:B------:R-:W-:Y:S01]  /*4d40*/  FMNMX.FTZ R189, R214, R189, !PT ;  /* 0x000000bdd6bd7209 */ /* 0x000fe20007810000 */
[----:B------:R-:W3:Y:S01]  /*4d50*/  MUFU.TANH R173, R173 ;  /* 0x000000ad00ad7308 */ /* 0x000ee20000002400 */
[----:B------:R-:W-:-:S02]  /*4d60*/  ISETP.GT.AND P4, PT, R183, 0x11, PT ;  /* 0x00000011b700780c */ /* 0x000fc40003f84270 */
[----:B0-----:R-:W-:Y:S02]  /*4d70*/  FSEL R211, R211, -INF , P3 ;  /* 0xff800000d3d37808 */ /* 0x001fe40001800000 */
[----:B------:R-:W-:Y:S02]  /*4d80*/  FMNMX.FTZ R162, R212, R189, !PT ;  /* 0x000000bdd4a27209 */ /* 0x000fe40007810000 */
[----:B------:R-:W-:Y:S01]  /*4d90*/  ISETP.GT.AND P3, PT, R183, 0x18, PT ;  /* 0x00000018b700780c */ /* 0x000fe20003f64270 */
[----:B------:R-:W0:Y:S01]  /*4da0*/  MUFU.TANH R174, R174 ;  /* 0x000000ae00ae7308 */ /* 0x000e220000002400 */
[----:B------:R-:W-:Y:S02]  /*4db0*/  FSEL R210, R210, -INF , P4 ;  /* 0xff800000d2d27808 */ /* 0x000fe40002000000 */
[----:B------:R-:W-:Y:S02]  /*4dc0*/  FMNMX.FTZ R189, R211, R162, !PT ;  /* 0x000000a2d3bd7209 */ /* 0x000fe40007810000 */
[----:B------:R-:W-:-:S02]  /*4dd0*/  FSETP.NEU.FTZ.AND P6, PT, R4, -INF , PT ;  /* 0xff8000000400780b */ /* 0x000fc40003fdd000 */
[C---:B------:R-:W-:Y:S01]  /*4de0*/  ISETP.GT.AND P4, PT, R183.reuse, 0x19, PT ;  /* 0x00000019b700780c */ /* 0x040fe20003f84270 */
[----:B------:R-:W5:Y:S01]  /*4df0*/  MUFU.TANH R176, R176 ;  /* 0x000000b000b07308 */ /* 0x000f620000002400 */
[----:B------:R-:W-:Y:S02]  /*4e00*/  FSEL R164, R164, -INF , P3 ;  /* 0xff800000a4a47808 */ /* 0x000fe40001800000 */
[----:B------:R-:W-:Y:S02]  /*4e10*/  FMNMX.FTZ R189, R210, R189, !PT ;  /* 0x000000bdd2bd7209 */ /* 0x000fe40007810000 */
[----:B------:R-:W-:Y:S02]  /*4e20*/  FSEL R166, R166, RZ, P6 ;  /* 0x000000ffa6a67208 */ /* 0x000fe40003000000 */
[----:B------:R-:W-:Y:S01]  /*4e30*/  ISETP.GT.AND P3, PT, R183, 0x20, PT ;  /* 0x00000020b700780c */ /* 0x000fe20003f64270 */
[----:B------:R-:W5:Y:S01]  /*4e40*/  MUFU.TANH R177, R177 ;  /* 0x000000b100b17308 */ /* 0x000f620000002400 */
[----:B------:R-:W-:Y:S01]  /*4e50*/  FSEL R161, R161, -INF , P4 ;  /* 0xff800000a1a17808 */ /* 0x000fe20002000000 */
[--C-:B------:R-:W-:Y:S01]  /*4e60*/  FFMA.FTZ R162, R167, UR10, -R166.reuse ;  /* 0x0000000aa7a27c23 */ /* 0x100fe200080108a6 */
[----:B------:R-:W-:Y:S01]  /*4e70*/  FMNMX.FTZ R168, R164, R189, !PT ;  /* 0x000000bda4a87209 */ /* 0x000fe20007810000 */
[--C-:B------:R-:W-:Y:S01]  /*4e80*/  FFMA.FTZ R189, R175, UR10, -R166.reuse ;  /* 0x0000000aafbd7c23 */ /* 0x100fe200080108a6 */
[----:B------:R-:W-:Y:S01]  /*4e90*/  ISETP.GT.AND P4, PT, R183, 0x21, PT ;  /* 0x00000021b700780c */ /* 0x000fe20003f84270 */
[--C-:B------:R-:W-:Y:S01]  /*4ea0*/  FFMA.FTZ R159, R159, UR10, -R166.reuse ;  /* 0x0000000a9f9f7c23 */ /* 0x100fe200080108a6 */
[----:B------:R-:W-:Y:S01]  /*4eb0*/  FSEL R167, R157, -INF , P3 ;  /* 0xff8000009da77808 */ /* 0x000fe20001800000 */
[--C-:B------:R-:W-:Y:S01]  /*4ec0*/  FFMA.FTZ R157, R179, UR10, -R166.reuse ;  /* 0x0000000ab39d7c23 */ /* 0x100fe200080108a6 */
[----:B------:R-:W-:Y:S01]  /*4ed0*/  FMNMX.FTZ R188, R161, R168, !PT ;  /* 0x000000a8a1bc7209 */ /* 0x000fe20007810000 */
[----:B------:R-:W5:Y:S01]  /*4ee0*/  MUFU.TANH R178, R178 ;  /* 0x000000b200b27308 */ /* 0x000f620000002400 */
[----:B------:R-:W-:Y:S01]  /*4ef0*/  ISETP.GT.AND P3, PT, R183, 0x28, PT ;  /* 0x00000028b700780c */ /* 0x000fe20003f64270 */
[--C-:B------:R-:W-:Y:S01]  /*4f00*/  FFMA.FTZ R169, R169, UR10, -R166.reuse ;  /* 0x0000000aa9a97c23 */ /* 0x100fe200080108a6 */
[----:B--2---:R-:W-:Y:S01]  /*4f10*/  FSEL R168, R160, -INF , P4 ;  /* 0xff800000a0a87808 */ /* 0x004fe20002000000 */
[--C-:B------:R-:W-:Y:S01]  /*4f20*/  FFMA.FTZ R160, R171, UR10, -R166.reuse ;  /* 0x0000000aaba07c23 */ /* 0x100fe200080108a6 */
[----:B------:R-:W-:Y:S01]  /*4f30*/  FMNMX.FTZ R179, R167, R188, !PT ;  /* 0x000000bca7b37209 */ /* 0x000fe20007810000 */
[--C-:B------:R-:W-:Y:S01]  /*4f40*/  FFMA.FTZ R165, R165, UR10, -R166.reuse ;  /* 0x0000000aa5a57c23 */ /* 0x100fe200080108a6 */
[----:B------:R-:W-:Y:S01]  /*4f50*/  ISETP.GT.AND P4, PT, R183, 0x29, PT ;  /* 0x00000029b700780c */ /* 0x000fe20003f84270 */
[----:B------:R-:W2:Y:S01]  /*4f60*/  MUFU.TANH R181, R181 ;  /* 0x000000b500b57308 */ /* 0x000ea20000002400 */
[----:B----4-:R-:W-:Y:S01]  /*4f70*/  FSEL R170, R170, -INF , P3 ;  /* 0xff800000aaaa7808 */ /* 0x010fe20001800000 */
[--C-:B------:R-:W-:Y:S01]  /*4f80*/  FFMA.FTZ R158, R158, UR10, -R166.reuse ;  /* 0x0000000a9e9e7c23 */ /* 0x100fe200080108a6 */
[----:B------:R-:W-:Y:S01]  /*4f90*/  FMNMX.FTZ R179, R168, R179, !PT ;  /* 0x000000b3a8b37209 */ /* 0x000fe20007810000 */
[--C-:B------:R-:W-:Y:S01]  /*4fa0*/  FFMA.FTZ R10, R10, UR10, -R166.reuse ;  /* 0x0000000a0a0a7c23 */ /* 0x100fe200080108a6 */
[----:B-1----:R-:W-:Y:S01]  /*4fb0*/  FSEL R171, R172, -INF , P4 ;  /* 0xff800000acab7808 */ /* 0x002fe20002000000 */
[--C-:B------:R-:W-:Y:S01]  /*4fc0*/  FFMA.FTZ R11, R11, UR10, -R166.reuse ;  /* 0x0000000a0b0b7c23 */ /* 0x100fe200080108a6 */
[C---:B------:R-:W-:Y:S01]  /*4fd0*/  ISETP.GT.AND P3, PT, R183.reuse, 0x30, PT ;  /* 0x00000030b700780c */ /* 0x040fe20003f64270 */
[----:B------:R-:W1:Y:S01]  /*4fe0*/  MUFU.TANH R180, R180 ;  /* 0x000000b400b47308 */ /* 0x000e620000002400 */
        /* <DEDUP_REMOVED lines=10> */
[----:B0-----:R-:W-:Y:S01]  /*5090*/  FSEL R174, R174, -INF , P4 ;  /* 0xff800000aeae7808 */ /* 0x001fe20002000000 */
[--C-:B------:R-:W-:Y:S01]  /*50a0*/  FFMA.FTZ R21, R21, UR10, -R166.reuse ;  /* 0x0000000a15157c23 */ /* 0x100fe200080108a6 */
[----:B------:R-:W-:Y:S01]  /*50b0*/  FMNMX.FTZ R179, R173, R188, !PT ;  /* 0x000000bcadb37209 */ /* 0x000fe20007810000 */
[--C-:B------:R-:W-:Y:S01]  /*50c0*/  FFMA.FTZ R154, R154, UR10, -R166.reuse ;  /* 0x0000000a9a9a7c23 */ /* 0x100fe200080108a6 */
[----:B------:R-:W-:Y:S01]  /*50d0*/  ISETP.GT.AND P4, PT, R183, 0x39, PT ;  /* 0x00000039b700780c */ /* 0x000fe20003f84270 */
[----:B------:R-:W0:Y:S01]  /*50e0*/  MUFU.TANH R182, R182 ;  /* 0x000000b600b67308 */ /* 0x000e220000002400 */
[----:B-----5:R-:W-:Y:S01]  /*50f0*/  FSEL R175, R176, -INF , P3 ;  /* 0xff800000b0af7808 */ /* 0x020fe20001800000 */
[----:B------:R-:W-:Y:S01]  /*5100*/  FFMA.FTZ R152, R152, UR10, -R166 ;  /* 0x0000000a98987c23 */ /* 0x000fe200080108a6 */
[----:B------:R-:W-:-:S02]  /*5110*/  FMNMX.FTZ R188, R174, R179, !PT ;  /* 0x000000b3aebc7209 */ /* 0x000fc40007810000 */
[----:B------:R-:W-:Y:S02]  /*5120*/  ISETP.GT.AND P3, PT, R183, 0x40, PT ;  /* 0x00000040b700780c */ /* 0x000fe40003f64270 */
[----:B------:R-:W-:Y:S01]  /*5130*/  FSEL R176, R177, -INF , P4 ;  /* 0xff800000b1b07808 */ /* 0x000fe20002000000 */
[----:B------:R-:W4:Y:S01]  /*5140*/  MUFU.TANH R185, R185 ;  /* 0x000000b900b97308 */ /* 0x000f220000002400 */
[----:B------:R-:W-:Y:S01]  /*5150*/  FMNMX.FTZ R179, R175, R188, !PT ;  /* 0x000000bcafb37209 */ /* 0x000fe20007810000 */
[----:B------:R-:W-:Y:S01]  /*5160*/  FFMA.FTZ R188, R163, UR10, -R166 ;  /* 0x0000000aa3bc7c23 */ /* 0x000fe200080108a6 */
[----:B------:R-:W-:Y:S02]  /*5170*/  FSEL R177, R178, -INF , P3 ;  /* 0xff800000b2b17808 */ /* 0x000fe40001800000 */
[C---:B------:R-:W-:Y:S02]  /*5180*/  ISETP.GT.AND P4, PT, R183.reuse, 0x41, PT ;  /* 0x00000041b700780c */ /* 0x040fe40003f84270 */
[----:B------:R-:W-:Y:S01]  /*5190*/  FMNMX.FTZ R178, R176, R179, !PT ;  /* 0x000000b3b0b27209 */ /* 0x000fe20007810000 */
[----:B------:R-:W5:Y:S01]  /*51a0*/  MUFU.TANH R186, R186 ;  /* 0x000000ba00ba7308 */ /* 0x000f620000002400 */
[----:B------:R-:W-:-:S02]  /*51b0*/  ISETP.GT.AND P3, PT, R183, 0x48, PT ;  /* 0x00000048b700780c */ /* 0x000fc40003f64270 */
[----:B--2---:R-:W-:Y:S02]  /*51c0*/  FSEL R179, R181, -INF , P4 ;  /* 0xff800000b5b37808 */ /* 0x004fe40002000000 */
[----:B------:R-:W-:Y:S02]  /*51d0*/  FMNMX.FTZ R178, R177, R178, !PT ;  /* 0x000000b2b1b27209 */ /* 0x000fe40007810000 */
[----:B------:R-:W-:Y:S01]  /*51e0*/  ISETP.GT.AND P4, PT, R183, 0x49, PT ;  /* 0x00000049b700780c */ /* 0x000fe20003f84270 */
[----:B------:R-:W2:Y:S01]  /*51f0*/  MUFU.TANH R187, R187 ;  /* 0x000000bb00bb7308 */ /* 0x000ea20000002400 */
[----:B-1----:R-:W-:Y:S02]  /*5200*/  FSEL R180, R180, -INF , P3 ;  /* 0xff800000b4b47808 */ /* 0x002fe40001800000 */
[----:B------:R-:W-:Y:S02]  /*5210*/  FMNMX.FTZ R181, R179, R178, !PT ;  /* 0x000000b2b3b57209 */ /* 0x000fe40007810000 */
[----:B---3--:R-:W-:-:S02]  /*5220*/  FSEL R163, R184, -INF , P4 ;  /* 0xff800000b8a37808 */ /* 0x008fc40002000000 */
[C---:B------:R-:W-:Y:S01]  /*5230*/  ISETP.GT.AND P3, PT, R183.reuse, 0x50, PT ;  /* 0x00000050b700780c */ /* 0x040fe20003f64270 */
[----:B------:R-:W-:Y:S01]  /*5240*/  MUFU.EX2 R178, R188 ;  /* 0x000000bc00b27308 */ /* 0x000fe20000000800 */
[----:B------:R-:W-:Y:S02]  /*5250*/  FMNMX.FTZ R184, R180, R181, !PT ;  /* 0x000000b5b4b87209 */ /* 0x000fe40007810000 */
[----:B------:R-:W-:Y:S02]  /*5260*/  ISETP.GT.AND P4, PT, R183, 0x51, PT ;  /* 0x00000051b700780c */ /* 0x000fe40003f84270 */
[----:B0-----:R-:W-:Y:S02]  /*5270*/  FSEL R181, R182, -INF , P3 ;  /* 0xff800000b6b57808 */ /* 0x001fe40001800000 */
[----:B------:R-:W-:Y:S01]  /*5280*/  FMNMX.FTZ R184, R163, R184, !PT ;  /* 0x000000b8a3b87209 */ /* 0x000fe20007810000 */
[----:B------:R0:W-:Y:S01]  /*5290*/  MUFU.EX2 R172, R189 ;  /* 0x000000bd00ac7308 */ /* 0x0001e20000000800 */
[----:B----4-:R-:W-:-:S02]  /*52a0*/  FSEL R182, R185, -INF , P4 ;  /* 0xff800000b9b67808 */ /* 0x010fc40002000000 */
[----:B------:R-:W-:Y:S02]  /*52b0*/  ISETP.GT.AND P3, PT, R183, 0x58, PT ;  /* 0x00000058b700780c */ /* 0x000fe40003f64270 */
[----:B------:R-:W-:Y:S02]  /*52c0*/  FMNMX.FTZ R185, R181, R184, !PT ;  /* 0x000000b8b5b97209 */ /* 0x000fe40007810000 */
[----:B------:R-:W-:Y:S01]  /*52d0*/  ISETP.GT.AND P4, PT, R183, 0x59, PT ;  /* 0x00000059b700780c */ /* 0x000fe20003f84270 */
[--C-:B------:R-:W-:Y:S01]  /*52e0*/  FFMA.FTZ R183, R156, UR10, -R166.reuse ;  /* 0x0000000a9cb77c23 */ /* 0x100fe200080108a6 */
[----:B-----5:R-:W-:Y:S01]  /*52f0*/  FSEL R184, R186, -INF , P3 ;  /* 0xff800000bab87808 */ /* 0x020fe20001800000 */
[--C-:B------:R-:W-:Y:S01]  /*5300*/  FFMA.FTZ R156, R155, UR10, -R166.reuse ;  /* 0x0000000a9b9c7c23 */ /* 0x100fe200080108a6 */
[----:B------:R-:W-:Y:S01]  /*5310*/  FMNMX.FTZ R185, R182, R185, !PT ;  /* 0x000000b9b6b97209 */ /* 0x000fe20007810000 */
[--C-:B0-----:R-:W-:Y:S01]  /*5320*/  FFMA.FTZ R189, R153, UR10, -R166.reuse ;  /* 0x0000000a99bd7c23 */ /* 0x101fe200080108a6 */
[----:B--2---:R-:W-:Y:S01]  /*5330*/  FSEL R186, R187, -INF , P4 ;  /* 0xff800000bbba7808 */ /* 0x004fe20002000000 */
[--C-:B------:R-:W-:Y:S01]  /*5340*/  FFMA.FTZ R187, R5, UR10, -R166.reuse ;  /* 0x0000000a05bb7c23 */ /* 0x100fe200080108a6 */
[----:B------:R-:W-:Y:S01]  /*5350*/  FMNMX.FTZ R185, R184, R185, !PT ;  /* 0x000000b9b8b97209 */ /* 0x000fe20007810000 */
[----:B------:R-:W-:Y:S03]  /*5360*/  MUFU.EX2 R159, R159 ;  /* 0x0000009f009f7308 */ /* 0x000fe60000000800 */
[----:B------:R-:W-:Y:S01]  /*5370*/  FMNMX.FTZ R155, R186, R185, !PT ;  /* 0x000000b9ba9b7209 */ /* 0x000fe20007810000 */
[--C-:B------:R-:W-:Y:S01]  /*5380*/  FFMA.FTZ R185, R12, UR10, -R166.reuse ;  /* 0x0000000a0cb97c23 */ /* 0x100fe200080108a6 */
[----:B------:R-:W-:-:S03]  /*5390*/  FFMA.FTZ R12, R9, UR10, -R166 ;  /* 0x0000000a090c7c23 */ /* 0x000fc600080108a6 */
        /* <DEDUP_REMOVED lines=10> */
[----:B0-----:R-:W-:-:S02]  /*5440*/  FMNMX.FTZ R5, R188, R5, !PT ;  /* 0x00000005bc057209 */ /* 0x001fc40007810000 */
[----:B------:R-:W-:Y:S02]  /*5450*/  FSEL R188, R4, RZ, P6 ;  /* 0x000000ff04bc7208 */ /* 0x000fe40003000000 */
[C---:B------:R-:W-:Y:S01]  /*5460*/  FSETP.NEU.FTZ.AND P3, PT, R5.reuse, -INF , PT ;  /* 0xff8000000500780b */ /* 0x040fe20003f7d000 */
[----:B------:R-:W-:Y:S02]  /*5470*/  FMUL.FTZ R9, R5, UR10 ;  /* 0x0000000a05097c20 */ /* 0x000fe40008410000 */
[----:B------:R-:W-:Y:S01]  /*5480*/  MUFU.EX2 R156, R156 ;  /* 0x0000009c009c7308 */ /* 0x000fe20000000800 */
[----:B------:R-:W-:Y:S02]  /*5490*/  FADD.FTZ R188, -R188, R7 ;  /* 0x00000007bcbc7221 */ /* 0x000fe40000010100 */
[----:B------:R-:W-:Y:S02]  /*54a0*/  FSEL R153, R9, RZ, P3 ;  /* 0x000000ff09997208 */ /* 0x000fe40001800000 */
[----:B------:R-:W-:Y:S01]  /*54b0*/  FMUL.FTZ R188, R188, UR10 ;  /* 0x0000000abcbc7c20 */ /* 0x000fe20008410000 */
[----:B------:R-:W-:-:S02]  /*54c0*/  FSEL R9, R5, RZ, P3 ;  /* 0x000000ff05097208 */ /* 0x000fc40001800000 */
[----:B------:R-:W-:Y:S01]  /*54d0*/  MUFU.EX2 R185, R185 ;  /* 0x000000b900b97308 */ /* 0x000fe20000000800 */
[--C-:B------:R-:W-:Y:S01]  /*54e0*/  FFMA.FTZ R191, R213, UR10, -R153.reuse ;  /* 0x0000000ad5bf7c23 */ /* 0x100fe20008010899 */
[--C-:B------:R-:W-:Y:S01]  /*54f0*/  FFMA.FTZ R166, R215, UR10, -R153.reuse ;  /* 0x0000000ad7a67c23 */ /* 0x100fe20008010899 */
[----:B------:R-:W-:Y:S01]  /*5500*/  FADD.FTZ R9, -R9, R8 ;  /* 0x0000000809097221 */ /* 0x000fe20000010100 */
[--C-:B------:R-:W-:Y:S01]  /*5510*/  FFMA.FTZ R190, R214, UR10, -R153.reuse ;  /* 0x0000000ad6be7c23 */ /* 0x100fe20008010899 */
[--C-:B------:R-:W-:Y:S01]  /*5520*/  FFMA.FTZ R193, R212, UR10, -R153.reuse ;  /* 0x0000000ad4c17c23 */ /* 0x100fe20008010899 */
[--C-:B------:R-:W-:Y:S01]  /*5530*/  FFMA.FTZ R155, R168, UR10, -R153.reuse ;  /* 0x0000000aa89b7c23 */ /* 0x100fe20008010899 */
[----:B------:R-:W-:Y:S01]  /*5540*/  FMUL.FTZ R8, R9, UR10 ;  /* 0x0000000a09087c20 */ /* 0x000fe20008410000 */
        /* <DEDUP_REMOVED lines=14> */
[----:B------:R-:W-:-:S02]  /*5630*/  FFMA.FTZ R186, R186, UR10, -R153 ;  /* 0x0000000ababa7c23 */ /* 0x000fc40008010899 */
[----:B------:R-:W1:Y:S01]  /*5640*/  MUFU.EX2 R8, R8 ;  /* 0x0000000800087308 */ /* 0x000e620000000800 */
        /* <DEDUP_REMOVED lines=66> */
[----:B------:R-:W-:Y:S01]  /*5a70*/  FFMA.FTZ R176, R177, UR10, -R153 ;  /* 0x0000000ab1b07c23 */ /* 0x000fe20008010899 */
[----:B-1----:R-:W-:Y:S01]  /*5a80*/  FADD.FTZ R196, R164, R155 ;  /* 0x0000009ba4c47221 */ /* 0x002fe20000010000 */
[----:B------:R-:W-:Y:S01]  /*5a90*/  FADD.FTZ R198, R156, R161 ;  /* 0x000000a19cc67221 */ /* 0x000fe20000010000 */
[--C-:B------:R-:W-:Y:S01]  /*5aa0*/  FFMA.FTZ R177, R179, UR10, -R153.reuse ;  /* 0x0000000ab3b17c23 */ /* 0x100fe20008010899 */
[----:B------:R-:W0:Y:S01]  /*5ab0*/  MUFU.EX2 R194, R194 ;  /* 0x000000c200c27308 */ /* 0x000e220000000800 */
[--C-:B------:R-:W-:Y:S01]  /*5ac0*/  FFMA.FTZ R179, R180, UR10, -R153.reuse ;  /* 0x0000000ab4b37c23 */ /* 0x100fe20008010899 */
[----:B------:R-:W-:Y:S01]  /*5ad0*/  FADD.FTZ R161, R185, R198 ;  /* 0x000000c6b9a17221 */ /* 0x000fe20000010000 */
[----:B------:R-:W-:Y:S01]  /*5ae0*/  FFMA.FTZ R180, R163, UR10, -R153 ;  /* 0x0000000aa3b47c23 */ /* 0x000fe20008010899 */
[----:B------:R-:W-:Y:S01]  /*5af0*/  F2FP.F16.F32.PACK_AB R153, R162, R159 ;  /* 0x0000009fa299723e */ /* 0x000fe200000000ff */
[-C--:B------:R-:W-:Y:S01]  /*5b00*/  FMUL.FTZ R95, R95, R188.reuse ;  /* 0x000000bc5f5f7220 */ /* 0x080fe20000410000 */
[----:B------:R-:W-:Y:S01]  /*5b10*/  F2FP.F16.F32.PACK_AB R159, R178, R165 ;  /* 0x000000a5b29f723e */ /* 0x000fe200000000ff */
        /* <DEDUP_REMOVED lines=38> */
[----:B------:R-:W-:Y:S01]  /*5d80*/  FMUL.FTZ R151, R151, R188 ;  /* 0x000000bc97977220 */ /* 0x000fe20000410000 */
        /* <DEDUP_REMOVED lines=28> */
[----:B------:R-:W-:Y:S01]  /*5f50*/  F2FP.F16.F32.PACK_AB R155, R160, R157 ;  /* 0x0000009da09b723e */ /* 0x000fe200000000ff */
[----:B------:R-:W-:Y:S01]  /*5f60*/  FMUL.FTZ R64, R64, R8 ;  /* 0x0000000840407220 */ /* 0x000fe20000410000 */
[----:B------:R-:W-:Y:S01]  /*5f70*/  F2FP.F16.F32.PACK_AB R157, R169, R172 ;  /* 0x000000aca99d723e */ /* 0x000fe200000000ff */
[----:B------:R-:W-:Y:S01]  /*5f80*/  FMUL.FTZ R65, R65, R8 ;  /* 0x0000000841417220 */ /* 0x000fe20000410000 */
[----:B------:R-:W-:Y:S01]  /*5f90*/  F2FP.F16.F32.PACK_AB R160, R7, R194 ;  /* 0x000000c207a0723e */ /* 0x000fe200000000ff */
        /* <DEDUP_REMOVED lines=36> */
[-C--:B------:R-:W-:Y:S01]  /*61e0*/  FMUL.FTZ R116, R116, R8.reuse ;  /* 0x0000000874747220 */ /* 0x080fe20000410000 */
[-C--:B------:R-:W-:Y:S01]  /*61f0*/  FMUL.FTZ R117, R117, R8.reuse ;  /* 0x0000000875757220 */ /* 0x080fe20000410000 */
[-C--:B------:R-:W-:Y:S01]  /*6200*/  FMUL.FTZ R120, R120, R8.reuse ;  /* 0x0000000878787220 */ /* 0x080fe20000410000 */
[-C--:B------:R-:W-:Y:S01]  /*6210*/  FMUL.FTZ R121, R121, R8.reuse ;  /* 0x0000000879797220 */ /* 0x080fe20000410000 */
[----:B------:R-:W-:Y:S01]  /*6220*/  FMUL.FTZ R124, R124, R8 ;  /* 0x000000087c7c7220 */ /* 0x000fe20000410000 */
[----:B------:R-:W0:Y:S01]  /*6230*/  MUFU.EX2 R176, R176 ;  /* 0x000000b000b07308 */ /* 0x000e220000000800 */
[----:B-1----:R-:W-:Y:S01]  /*6240*/  FADD.FTZ R167, R174, R163 ;  /* 0x000000a3aea77221 */ /* 0x002fe20000010000 */
[----:B------:R-:W-:Y:S01]  /*6250*/  F2FP.F16.F32.PACK_AB R163, R185, R156 ;  /* 0x0000009cb9a3723e */ /* 0x000fe200000000ff */
[----:B------:R-:W-:Y:S01]  /*6260*/  FMUL.FTZ R125, R125, R8 ;  /* 0x000000087d7d7220 */ /* 0x000fe20000410000 */
[----:B------:R-:W-:Y:S01]  /*6270*/  F2FP.F16.F32.PACK_AB R156, R195, R192 ;  /* 0x000000c0c39c723e */ /* 0x000fe200000000ff */
[-C--:B------:R-:W-:Y:S01]  /*6280*/  FMUL.FTZ R128, R128, R8.reuse ;  /* 0x0000000880807220 */ /* 0x080fe20000410000 */
[-C--:B------:R-:W-:Y:S01]  /*6290*/  FMUL.FTZ R129, R129, R8.reuse ;  /* 0x0000000881817220 */ /* 0x080fe20000410000 */
[----:B------:R-:W-:Y:S01]  /*62a0*/  FMUL.FTZ R132, R132, R8 ;  /* 0x0000000884847220 */ /* 0x000fe20000410000 */
[----:B------:R-:W1:Y:S01]  /*62b0*/  MUFU.EX2 R21, R21 ;  /* 0x0000001500157308 */ /* 0x000e620000000800 */
[C---:B---3--:R-:W-:Y:S01]  /*62c0*/  FADD.FTZ R158, R20.reuse, R165 ;  /* 0x000000a5149e7221 */ /* 0x048fe20000010000 */
[----:B------:R-:W-:Y:S01]  /*62d0*/  F2FP.F16.F32.PACK_AB R165, R187, R10 ;  /* 0x0000000abba5723e */ /* 0x000fe200000000ff */
[-C--:B------:R-:W-:Y:S01]  /*62e0*/  FMUL.FTZ R133, R133, R8.reuse ;  /* 0x0000000885857220 */ /* 0x080fe20000410000 */
[----:B------:R-:W-:Y:S01]  /*62f0*/  F2FP.F16.F32.PACK_AB R171, R20, R15 ;  /* 0x0000000f14ab723e */ /* 0x000fe200000000ff */
        /* <DEDUP_REMOVED lines=13> */
[----:B------:R-:W-:-:S02]  /*63d0*/  F2FP.F16.F32.PACK_AB R158, R197, R164 ;  /* 0x000000a4c59e723e */ /* 0x000fc400000000ff */
[----:B------:R-:W-:-:S04]  /*63e0*/  F2FP.F16.F32.PACK_AB R164, R213, R170 ;  /* 0x000000aad5a4723e */ /* 0x000fc800000000ff */
[----:B------:R-:W1:Y:S01]  /*63f0*/  MUFU.EX2 R179, R179 ;  /* 0x000000b300b37308 */ /* 0x000e620000000800 */
[C---:B---3--:R-:W-:Y:S01]  /*6400*/  FADD.FTZ R0, R177.reuse, R0 ;  /* 0x00000000b1007221 */ /* 0x048fe20000010000 */
[----:B------:R-:W-:-:S06]  /*6410*/  F2FP.F16.F32.PACK_AB R168, R177, R176 ;  /* 0x000000b0b1a8723e */ /* 0x000fcc00000000ff */
[----:B------:R-:W3:Y:S01]  /*6420*/  MUFU.EX2 R152, R152 ;  /* 0x0000009800987308 */ /* 0x000ee20000000800 */
[C---:B0-----:R-:W-:Y:S01]  /*6430*/  FADD.FTZ R11, R154.reuse, R169 ;  /* 0x000000a99a0b7221 */ /* 0x041fe20000010000 */
[----:B------:R-:W-:Y:S02]  /*6440*/  F2FP.F16.F32.PACK_AB R169, R13, R14 ;  /* 0x0000000e0da9723e */ /* 0x000fe400000000ff */
[----:B------:R-:W-:Y:S02]  /*6450*/  F2FP.F16.F32.PACK_AB R173, R154, R21 ;  /* 0x000000159aad723e */ /* 0x000fe400000000ff */
[----:B------:R-:W-:Y:S02]  /*6460*/  F2FP.F16.F32.PACK_AB R154, R193, R190 ;  /* 0x000000bec19a723e */ /* 0x000fe400000000ff */
        /* <DEDUP_REMOVED lines=13> */
[----:B0-----:R-:W-:Y:S01]  /*6540*/  FADD.FTZ R10, R184, R13 ;  /* 0x0000000db80a7221 */ /* 0x001fe20000010000 */
[C---:B-1----:R-:W-:Y:S01]  /*6550*/  F2FP.F16.F32.PACK_AB R175, R189.reuse, R152 ;  /* 0x00000098bdaf723e */ /* 0x042fe200000000ff */
[----:B------:R-:W-:Y:S01]  /*6560*/  FADD.FTZ R0, R189, R0 ;  /* 0x00000000bd007221 */ /* 0x000fe20000010000 */
[----:B------:R-:W-:Y:S02]  /*6570*/  F2FP.F16.F32.PACK_AB R152, R166, R191 ;  /* 0x000000bfa698723e */ /* 0x000fe400000000ff */
[----:B------:R-:W-:Y:S01]  /*6580*/  F2FP.F16.F32.PACK_AB R166, R174, R3 ;  /* 0x00000003aea6723e */ /* 0x000fe200000000ff */
[C---:B---3--:R-:W-:Y:S01]  /*6590*/  FADD.FTZ R3, R11.reuse, R10 ;  /* 0x0000000a0b037221 */ /* 0x048fe20000010000 */
[----:B------:R-:W-:Y:S01]  /*65a0*/  F2FP.F16.F32.PACK_AB R174, R11, R184 ;  /* 0x000000b80bae723e */ /* 0x000fe200000000ff */
[----:B--2---:R-:W-:Y:S06]  /*65b0*/  @!P0 BRA `(.L_x_13855) ;  /* 0x0000000000048947 */ /* 0x004fec0003800000 */
[----:B------:R-:W-:Y:S01]  /*65c0*/  BPT.TRAP 0x1 ;  /* 0x000000040000795c */ /* 0x000fe20000300000 */
.L_x_13855:
[----:B------:R0:W1:Y:S01]  /*65d0*/  SYNCS.PHASECHK.TRANS64.TRYWAIT P3, [UR26+0x22850], R6 ;  /* 0x02285006ff0075a7 */ /* 0x000062000806015a */
[----:B------:R-:W-:Y:S05]  /*65e0*/  @!P0 BRA `(.L_x_13856) ;  /* 0x0000000000048947 */ /* 0x000fea0003800000 */
[----:B------:R-:W-:Y:S01]  /*65f0*/  BPT.TRAP 0x1 ;  /* 0x000000040000795c */ /* 0x000fe20000300000 */
.L_x_13856:
[----:B-1----:R-:W-:Y:S05]  /*6600*/  @P3 BRA `(.L_x_13857) ;  /* 0x0000000000083947 */ /* 0x002fea0003800000 */
[----:B------:R-:W1:Y:S02]  /*6610*/  SYNCS.PHASECHK.TRANS64.TRYWAIT P3, [UR26+0x22850], R6 ;  /* 0x02285006ff0075a7 */ /* 0x000e64000806015a */
[----:B-1----:R-:W-:Y:S05]  /*6620*/  @!P3 BRA `(.L_x_13858) ;  /* 0x000000c000f0b947 */ /* 0x002fea0003800000 */
.L_x_13857:
        /* <DEDUP_REMOVED lines=49> */
.L_x_13850:
[----:B------:R-:W-:-:S13]  /*6940*/  ISETP.LE.AND P1, PT, RZ, UR23, PT ;  /* 0x00000017ff007c0c */ /* 0x000fda000bf23270 */
[----:B------:R-:W-:Y:S05]  /*6950*/  @!P1 BRA `(.L_x_13860) ;  /* 0x0000002000d09947 */ /* 0x000fea0003800000 */
[----:B------:R-:W-:Y:S01]  /*6960*/  IMAD.MOV.U32 R7, RZ, RZ, R4 ;  /* 0x000000ffff077224 */ /* 0x000fe200078e0004 */
[----:B------:R-:W-:Y:S01]  /*6970*/  ULDC UR24, c[0x0][0x9d8] ;  /* 0x0002760000187ab9 */ /* 0x000fe20000000800 */
[----:B------:R-:W-:Y:S01]  /*6980*/  IMAD.MOV.U32 R8, RZ, RZ, R5 ;  /* 0x000000ffff087224 */ /* 0x000fe200078e0005 */
[----:B------:R-:W-:-:S06]  /*6990*/  ULDC UR22, c[0x0][0x988] ;  /* 0x0002620000167ab9 */ /* 0x000fcc0000000800 */
.L_x_13869:
[----:B------:R-:W-:-:S04]  /*69a0*/  UIADD3 UR37, UR37, 0x1, URZ ;  /* 0x0000000125257890 */ /* 0x000fc8000fffe03f */
[----:B------:R-:W-:-:S04]  /*69b0*/  UISETP.NE.AND UP0, UPT, UR37, 0x2, UPT ;  /* 0x000000022500788c */ /* 0x000fc8000bf05270 */
[----:B------:R-:W-:Y:S02]  /*69c0*/  USEL UR6, URZ, 0x1, UP0 ;  /* 0x000000013f067887 */ /* 0x000fe40008000000 */
[----:B------:R-:W-:Y:S02]  /*69d0*/  USEL UR37, UR37, URZ, UP0 ;  /* 0x0000003f25257287 */ /* 0x000fe40008000000 */
[----:B------:R-:W-:Y:S01]  /*69e0*/  ULOP3.LUT UR38, UR38, UR6, URZ, 0x3c, !UPT ;  /* 0x0000000626267292 */ /* 0x000fe2000f8e3c3f */
[----:B-1----:R-:W-:Y:S11]  /*69f0*/  @!P0 BRA `(.L_x_13861) ;  /* 0x0000000000048947 */ /* 0x002ff60003800000 */
[----:B------:R-:W-:Y:S01]  /*6a00*/  BPT.TRAP 0x1 ;  /* 0x000000040000795c */ /* 0x000fe20000300000 */
.L_x_13861:
        /* <DEDUP_REMOVED lines=9> */
.L_x_13862:
[----:B-1----:R-:W-:Y:S05]  /*6aa0*/  @P1 BRA `(.L_x_13863) ;  /* 0x0000000000081947 */ /* 0x002fea0003800000 */
[----:B------:R-:W1:Y:S02]  /*6ab0*/  SYNCS.PHASECHK.TRANS64.TRYWAIT P1, [UR25+0x22830], R6 ;  /* 0x02283006ff0075a7 */ /* 0x000e640008020159 */
[----:B-1----:R-:W-:Y:S05]  /*6ac0*/  @!P1 BRA `(.L_x_13864) ;  /* 0x000000bc00dc9947 */ /* 0x002fea0003800000 */
.L_x_13863:
        /* <DEDUP_REMOVED lines=487> */
.L_x_13865:
[----:B------:R0:W1:Y:S01]  /*8940*/  SYNCS.PHASECHK.TRANS64.TRYWAIT P1, [UR25+0x22850], R6 ;  /* 0x02285006ff0075a7 */ /* 0x0000620008020159 */
[----:B------:R-:W-:Y:S05]  /*8950*/  @!P0 BRA `(.L_x_13866) ;  /* 0x0000000000048947 */ /* 0x000fea0003800000 */
[----:B------:R-:W-:Y:S01]  /*8960*/  BPT.TRAP 0x1 ;  /* 0x000000040000795c */ /* 0x000fe20000300000 */
.L_x_13866:
[----:B-1----:R-:W-:Y:S05]  /*8970*/  @P1 BRA `(.L_x_13867) ;  /* 0x0000000000081947 */ /* 0x002fea0003800000 */
[----:B------:R-:W1:Y:S02]  /*8980*/  SYNCS.PHASECHK.TRANS64.TRYWAIT P1, [UR25+0x22850], R6 ;  /* 0x02285006ff0075a7 */ /* 0x000e640008020159 */
[----:B-1----:R-:W-:Y:S05]  /*8990*/  @!P1 BRA `(.L_x_13868) ;  /* 0x000000a000409947 */ /* 0x002fea0003800000 */
.L_x_13867:
        /* <DEDUP_REMOVED lines=48> */
.L_x_13860:
[----:B01----:R-:W0:Y:S01]  /*8ca0*/  SHFL.BFLY PT, R6, R3, 0x2, 0x1f ;  /* 0x0c401f0003067f89 */ /* 0x003e2200000e0000 */
[----:B------:R-:W-:Y:S01]  /*8cb0*/  UIADD3 UR37, UR37, 0x1, URZ ;  /* 0x0000000125257890 */ /* 0x000fe2000fffe03f */
[----:B------:R-:W-:Y:S01]  /*8cc0*/  IMAD.U32 R20, RZ, RZ, UR10 ;  /* 0x0000000aff147e24 */ /* 0x000fe2000f8e00ff */
[----:B------:R1:W-:Y:S06]  /*8cd0*/  BAR.ARV R9, 0x100 ;  /* 0x000400090000751d */ /* 0x0003ec0000002000 */
[----:B------:R-:W-:Y:S02]  /*8ce0*/  UISETP.NE.AND UP0, UPT, UR37, 0x2, UPT ;  /* 0x000000022500788c */ /* 0x000fe4000bf05270 */
[----:B------:R-:W-:Y:S06]  /*8cf0*/  BAR.ARV 0x8, 0x180 ;  /* 0x0206000000007b1d */ /* 0x000fec0000002000 */
[----:B------:R-:W-:Y:S01]  /*8d00*/  USEL UR4, URZ, 0x1, UP0 ;  /* 0x000000013f047887 */ /* 0x000fe20008000000 */
[----:B------:R-:W-:Y:S01]  /*8d10*/  PLOP3.LUT P0, PT, PT, PT, PT, 0x8, 0x0 ;  /* 0x000000000000781c */ /* 0x000fe20003f0e170 */
[----:B------:R-:W2:Y:S01]  /*8d20*/  SHFL.BFLY PT, R11, R0, 0x2, 0x1f ;  /* 0x0c401f00000b7f89 */ /* 0x000ea200000e0000 */
[----:B------:R-:W-:-:S02]  /*8d30*/  UIADD3 UR47, UR47, 0x1, URZ ;  /* 0x000000012f2f7890 */ /* 0x000fc4000fffe03f */
[----:B------:R-:W-:Y:S01]  /*8d40*/  USEL UR37, UR37, URZ, UP0 ;  /* 0x0000003f25257287 */ /* 0x000fe20008000000 */
[----:B0-----:R-:W-:Y:S01]  /*8d50*/  FADD.FTZ R6, R6, R3 ;  /* 0x0000000306067221 */ /* 0x001fe20000010000 */
[----:B------:R-:W-:Y:S01]  /*8d60*/  IMAD.MOV.U32 R3, RZ, RZ, -0x800000 ;  /* 0xff800000ff037424 */ /* 0x000fe200078e00ff */
[----:B------:R-:W-:-:S03]  /*8d70*/  ULOP3.LUT UR38, UR38, UR4, URZ, 0x3c, !UPT ;  /* 0x0000000426267292 */ /* 0x000fc6000f8e3c3f */
[----:B------:R-:W0:Y:S01]  /*8d80*/  SHFL.BFLY PT, R7, R6, 0x1, 0x1f ;  /* 0x0c201f0006077f89 */ /* 0x000e2200000e0000 */
[----:B--2---:R-:W-:Y:S01]  /*8d90*/  FADD.FTZ R11, R11, R0 ;  /* 0x000000000b0b7221 */ /* 0x004fe20000010000 */
[----:B------:R-:W-:-:S04]  /*8da0*/  IMAD.MOV.U32 R0, RZ, RZ, RZ ;  /* 0x000000ffff007224 */ /* 0x000fc800078e00ff */
[----:B------:R-:W2:Y:S01]  /*8db0*/  SHFL.BFLY PT, R8, R11, 0x1, 0x1f ;  /* 0x0c201f000b087f89 */ /* 0x000ea200000e0000 */
[----:B0-----:R-:W-:Y:S01]  /*8dc0*/  FADD.FTZ R13, R6, R7 ;  /* 0x00000007060d7221 */ /* 0x001fe20000010000 */
[----:B------:R-:W-:Y:S02]  /*8dd0*/  IMAD.MOV.U32 R7, RZ, RZ, RZ ;  /* 0x000000ffff077224 */ /* 0x000fe400078e00ff */
[----:B------:R-:W-:Y:S02]  /*8de0*/  IMAD.U32 R6, RZ, RZ, UR10 ;  /* 0x0000000aff067e24 */ /* 0x000fe4000f8e00ff */
[----:B------:R-:W-:-:S13]  /*8df0*/  FSETP.NE.FTZ.AND P1, PT, R13, RZ, PT ;  /* 0x000000ff0d00720b */ /* 0x000fda0003f35000 */
[----:B------:R-:W0:Y:S01]  /*8e00*/  @P1 MUFU.RCP R7, R13 ;  /* 0x0000000d00071308 */ /* 0x000e220000001000 */
[----:B------:R-:W-:Y:S01]  /*8e10*/  @P1 FMUL.FTZ R6, R6, 0.69314718246459960938 ;  /* 0x3f31721806061820 */ /* 0x000fe20000410000 */
[----:B--2---:R-:W-:Y:S01]  /*8e20*/  FADD.FTZ R14, R11, R8 ;  /* 0x000000080b0e7221 */ /* 0x004fe20000010000 */
[----:B------:R-:W-:-:S04]  /*8e30*/  IMAD.MOV.U32 R8, RZ, RZ, -0x800000 ;  /* 0xff800000ff087424 */ /* 0x000fc800078e00ff */
[----:B------:R-:W-:Y:S01]  /*8e40*/  FSETP.NE.FTZ.AND P2, PT, R14, RZ, PT ;  /* 0x000000ff0e00720b */ /* 0x000fe20003f55000 */
        /* <DEDUP_REMOVED lines=64> */
[----:B------:R-:W0:Y:S01]  /*9250*/  @P2 MUFU.LG2 R11, R14 ;  /* 0x0000000e000b2308 */ /* 0x000e220000000c00 */
[----:B------:R-:W-:-:S07]  /*9260*/  @P2 FMUL.FTZ R20, R20, 0.69314718246459960938 ;  /* 0x3f31721814142820 */ /* 0x000fce0000410000 */
[----:B------:R-:W2:Y:S08]  /*9270*/  @P1 MUFU.LG2 R7, R13 ;  /* 0x0000000d00071308 */ /* 0x000eb00000000c00 */
[----:B------:R-:W3:Y:S01]  /*9280*/  @P2 MUFU.RCP R0, R14 ;  /* 0x0000000e00002308 */ /* 0x000ee20000001000 */
[----:B0-----:R-:W-:-:S04]  /*9290*/  @P2 FMUL.FTZ R11, R11, 0.69314718246459960938 ;  /* 0x3f3172180b0b2820 */ /* 0x001fc80000410000 */
[----:B------:R-:W-:Y:S01]  /*92a0*/  @P2 FFMA.FTZ R3, R20, R4, R11 ;  /* 0x0000000414032223 */ /* 0x000fe2000001000b */
[----:B--2---:R-:W-:-:S04]  /*92b0*/  @P1 FMUL.FTZ R7, R7, 0.69314718246459960938 ;  /* 0x3f31721807071820 */ /* 0x004fc80000410000 */
[----:B------:R-:W-:Y:S01]  /*92c0*/  @P1 FFMA.FTZ R8, R6, R5, R7 ;  /* 0x0000000506081223 */ /* 0x000fe20000010007 */
        /* <DEDUP_REMOVED lines=64> */
.L_x_13839:
        /* <DEDUP_REMOVED lines=99> */
[----:B------:R-:W-:-:S02]  /*9d00*/  LOP3.LUT R46, R46, R183, RZ, 0x3c, !PT ;  /* 0x000000b72e2e7212 */ /* 0x000fc400078e3cff */
[----:B------:R-:W-:Y:S02]  /*9d10*/  SHF.R.U64 R78, R78, 0x3, RZ ;  /* 0x000000034e4e7819 */ /* 0x000fe400000012ff */
[----:B------:R-:W-:Y:S02]  /*9d20*/  LOP3.LUT R12, R6, 0x380, RZ, 0xc0, !PT ;  /* 0x00000380060c7812 */ /* 0x000fe400078ec0ff */
[----:B------:R-:W-:Y:S02]  /*9d30*/  LOP3.LUT R107, R174, 0x380, RZ, 0xc0, !PT ;  /* 0x00000380ae6b7812 */ /* 0x000fe400078ec0ff */
[----:B------:R-:W-:Y:S02]  /*9d40*/  MOV R15, R14 ;  /* 0x0000000e000f7202 */ /* 0x000fe40000000f00 */
[----:B------:R-:W-:Y:S02]  /*9d50*/  LOP3.LUT R54, R54, R185, RZ, 0x3c, !PT ;  /* 0x000000b936367212 */ /* 0x000fe400078e3cff */
[----:B------:R-:W-:-:S02]  /*9d60*/  SHF.R.U64 R86, R86, 0x3, RZ ;  /* 0x0000000356567819 */ /* 0x000fc400000012ff */
[----:B------:R-:W-:Y:S02]  /*9d70*/  MOV R20, R20 ;  /* 0x0000001400147202 */ /* 0x000fe40000000f00 */
[----:B------:R-:W-:Y:S02]  /*9d80*/  LOP3.LUT R62, R62, R187, RZ, 0x3c, !PT ;  /* 0x000000bb3e3e7212 */ /* 0x000fe400078e3cff */
[----:B------:R-:W-:Y:S02]  /*9d90*/  SHF.R.U64 R94, R94, 0x3, RZ ;  /* 0x000000035e5e7819 */ /* 0x000fe400000012ff */
[----:B------:R-:W-:Y:S02]  /*9da0*/  LOP3.LUT R102, R173, 0x380, RZ, 0xc0, !PT ;  /* 0x00000380ad667812 */ /* 0x000fe400078ec0ff */
[----:B------:R-:W-:Y:S01]  /*9db0*/  MOV R30, R30 ;  /* 0x0000001e001e7202 */ /* 0x000fe20000000f00 */
[----:B------:R-:W-:Y:S01]  /*9dc0*/  STSM.16.M88.4 [R106], R24 ;  /* 0x000000186a007844 */ /* 0x000fe20000000200 */
[----:B------:R-:W-:-:S02]  /*9dd0*/  LOP3.LUT R70, R70, R189, RZ, 0x3c, !PT ;  /* 0x000000bd46467212 */ /* 0x000fc400078e3cff */
[----:B------:R-:W-:Y:S01]  /*9de0*/  LOP3.LUT R98, R98, R197, RZ, 0x3c, !PT ;  /* 0x000000c562627212 */ /* 0x000fe200078e3cff */
[----:B------:R-:W-:Y:S01]  /*9df0*/  STSM.16.M88.4 [R15], R32 ;  /* 0x000000200f007844 */ /* 0x000fe20000000200 */
[----:B------:R-:W-:Y:S02]  /*9e00*/  MOV R38, R38 ;  /* 0x0000002600267202 */ /* 0x000fe40000000f00 */
[----:B------:R-:W-:Y:S01]  /*9e10*/  F2FP.F16.F32.PACK_AB R59, R157, R59 ;  /* 0x0000003b9d3b723e */ /* 0x000fe200000000ff */
[----:B------:R-:W-:Y:S01]  /*9e20*/  STSM.16.M88.4 [R20], R40 ;  /* 0x0000002814007844 */ /* 0x000fe20000000200 */
[----:B------:R-:W-:Y:S02]  /*9e30*/  F2FP.F16.F32.PACK_AB R65, R156, R66 ;  /* 0x000000429c41723e */ /* 0x000fe400000000ff */
[----:B------:R-:W-:Y:S01]  /*9e40*/  F2FP.F16.F32.PACK_AB R72, R73, R72 ;  /* 0x000000484948723e */ /* 0x000fe200000000ff */
[----:B------:R-:W-:Y:S01]  /*9e50*/  STSM.16.M88.4 [R30], R48 ;  /* 0x000000301e007844 */ /* 0x000fe20000000200 */
[----:B------:R-:W-:-:S02]  /*9e60*/  LOP3.LUT R78, R78, R191, RZ, 0x3c, !PT ;  /* 0x000000bf4e4e7212 */ /* 0x000fc400078e3cff */
[----:B------:R-:W-:Y:S01]  /*9e70*/  SHF.R.U64 R29, R12, 0x3, RZ ;  /* 0x000000030c1d7819 */ /* 0x000fe200000012ff */
        /* <DEDUP_REMOVED lines=15> */
[----:B------:R-:W-:Y:S02]  /*9f70*/  LOP3.LUT R94, R94, R195, RZ, 0x3c, !PT ;  /* 0x000000c35e5e7212 */ /* 0x000fe400078e3cff */
[----:B------:R-:W-:Y:S02]  /*9f80*/  SHF.R.U64 R12, R102, 0x3, RZ ;  /* 0x00000003660c7819 */ /* 0x000fe400000012ff */
[----:B------:R-:W-:Y:S02]  /*9f90*/  MOV R62, R62 ;  /* 0x0000003e003e7202 */ /* 0x000fe40000000f00 */
[----:B------:R-:W-:Y:S02]  /*9fa0*/  F2FP.F16.F32.PACK_AB R82, R85, R84 ;  /* 0x000000545552723e */ /* 0x000fe400000000ff */
[----:B------:R-:W-:-:S02]  /*9fb0*/  F2FP.F16.F32.PACK_AB R83, R9, R83 ;  /* 0x000000530953723e */ /* 0x000fc400000000ff */
[----:B------:R-:W-:Y:S02]  /*9fc0*/  F2FP.F16.F32.PACK_AB R89, R91, R90 ;  /* 0x0000005a5b59723e */ /* 0x000fe400000000ff */
[----:B------:R-:W-:Y:S01]  /*9fd0*/  MOV R70, R70 ;  /* 0x0000004600467202 */ /* 0x000fe20000000f00 */
[----:B------:R0:W-:Y:S01]  /*9fe0*/  STSM.16.M88.4 [R62], R80 ;  /* 0x000000503e007844 */ /* 0x0001e20000000200 */
[----:B------:R-:W-:Y:S02]  /*9ff0*/  MOV R14, R98 ;  /* 0x00000062000e7202 */ /* 0x000fe40000000f00 */
[----:B------:R-:W-:Y:S02]  /*a000*/  F2FP.F16.F32.PACK_AB R90, R93, R92 ;  /* 0x0000005c5d5a723e */ /* 0x000fe400000000ff */
[----:B------:R-:W-:Y:S02]  /*a010*/  F2FP.F16.F32.PACK_AB R91, R166, R165 ;  /* 0x000000a5a65b723e */ /* 0x000fe400000000ff */
[----:B------:R-:W-:-:S02]  /*a020*/  F2FP.F16.F32.PACK_AB R96, R97, R96 ;  /* 0x000000606160723e */ /* 0x000fc400000000ff */
[----:B------:R-:W-:Y:S01]  /*a030*/  LOP3.LUT R102, R29, R6, RZ, 0x3c, !PT ;  /* 0x000000061d667212 */ /* 0x000fe200078e3cff */
[----:B------:R-:W-:Y:S01]  /*a040*/  STSM.16.M88.4 [R70], R88 ;  /* 0x0000005846007844 */ /* 0x000fe20000000200 */
[----:B------:R-:W-:Y:S02]  /*a050*/  LOP3.LUT R10, R107, R174, RZ, 0x3c, !PT ;  /* 0x000000ae6b0a7212 */ /* 0x000fe400078e3cff */
[----:B------:R-:W-:Y:S02]  /*a060*/  MOV R78, R78 ;  /* 0x0000004e004e7202 */ /* 0x000fe40000000f00 */
[----:B------:R-:W-:Y:S02]  /*a070*/  F2FP.F16.F32.PACK_AB R97, R168, R167 ;  /* 0x000000a7a861723e */ /* 0x000fe400000000ff */
[----:B------:R-:W-:Y:S02]  /*a080*/  F2FP.F16.F32.PACK_AB R104, R105, R104 ;  /* 0x000000686968723e */ /* 0x000fe400000000ff */
[----:B------:R-:W-:-:S02]  /*a090*/  F2FP.F16.F32.PACK_AB R112, R113, R112 ;  /* 0x000000707170723e */ /* 0x000fc400000000ff */
[----:B------:R-:W-:Y:S02]  /*a0a0*/  F2FP.F16.F32.PACK_AB R120, R121, R120 ;  /* 0x000000787978723e */ /* 0x000fe400000000ff */
[----:B------:R-:W-:Y:S02]  /*a0b0*/  F2FP.F16.F32.PACK_AB R128, R129, R128 ;  /* 0x000000808180723e */ /* 0x000fe400000000ff */
[----:B------:R-:W-:Y:S02]  /*a0c0*/  F2FP.F16.F32.PACK_AB R136, R137, R136 ;  /* 0x000000888988723e */ /* 0x000fe400000000ff */
[----:B------:R-:W-:Y:S01]  /*a0d0*/  F2FP.F16.F32.PACK_AB R144, R145, R144 ;  /* 0x000000909190723e */ /* 0x000fe200000000ff */
[----:B------:R-:W-:Y:S01]  /*a0e0*/  ULDC UR7, c[0x0][0xa88] ;  /* 0x0002a20000077ab9 */ /* 0x000fe20000000800 */
[----:B------:R-:W-:Y:S01]  /*a0f0*/  F2FP.F16.F32.PACK_AB R98, R101, R100 ;  /* 0x000000646562723e */ /* 0x000fe200000000ff */
[----:B------:R-:W-:Y:S01]  /*a100*/  UMOV UR4, URZ ;  /* 0x0000003f00047c82 */ /* 0x000fe20008000000 */
[----:B------:R-:W-:Y:S01]  /*a110*/  F2FP.F16.F32.PACK_AB R99, R170, R169 ;  /* 0x000000a9aa63723e */ /* 0x000fe200000000ff */
[----:B0-----:R-:W0:Y:S01]  /*a120*/  LDC R81, c[0x0][0xbe8] ;  /* 0x0002fa00ff517b82 */ /* 0x001e220000000800 */
[----:B------:R-:W-:-:S02]  /*a130*/  MOV R86, R86 ;  /* 0x0000005600567202 */ /* 0x000fc40000000f00 */
[----:B------:R-:W-:Y:S01]  /*a140*/  F2FP.F16.F32.PACK_AB R105, R172, R171 ;  /* 0x000000abac69723e */ /* 0x000fe200000000ff */
[----:B------:R-:W-:Y:S01]  /*a150*/  STSM.16.M88.4 [R78], R96 ;  /* 0x000000604e007844 */ /* 0x000fe20000000200 */
        /* <DEDUP_REMOVED lines=13> */
[----:B------:R-:W-:Y:S01]  /*a230*/  MOV R102, R102 ;  /* 0x0000006600667202 */ /* 0x000fe20000000f00 */
[----:B------:R1:W-:Y:S01]  /*a240*/  STSM.16.M88.4 [R14], R120 ;  /* 0x000000780e007844 */ /* 0x0003e20000000200 */
[----:B------:R-:W-:Y:S02]  /*a250*/  F2FP.F16.F32.PACK_AB R130, R133, R132 ;  /* 0x000000848582723e */ /* 0x000fe400000000ff */
        /* <DEDUP_REMOVED lines=14> */
[----:B------:R-:W-:-:S03]  /*a340*/  PLOP3.LUT P0, PT, PT, PT, UP0, 0x80, 0x0 ;  /* 0x000000000000781c */ /* 0x000fc60003f0f008 */
[----:B------:R2:W-:Y:S01]  /*a350*/  STSM.16.M88.4 [R12], R144 ;  /* 0x000000900c007844 */ /* 0x0005e20000000200 */
[----:B------:R-:W-:Y:S09]  /*a360*/  BAR.SYNC.DEFER_BLOCKING 0x1, 0x100 ;  /* 0x0044000000007b1d */ /* 0x000ff20000010000 */
[----:B------:R-:W3:Y:S01]  /*a370*/  @P0 LDG.E R0, desc[UR40][R10.64] ;  /* 0x000000280a000981 */ /* 0x000ee2000c1e1900 */
[----:B------:R-:W-:Y:S01]  /*a380*/  UISETP.NE.U32.AND UP1, UPT, UR8, URZ, UPT ;  /* 0x0000003f0800728c */ /* 0x000fe2000bf25070 */
[----:B0-----:R-:W-:-:S03]  /*a390*/  ISETP.NE.AND P1, PT, R81, 0x1, PT ;  /* 0x000000015100780c */ /* 0x001fc60003f25270 */
[----:B------:R-:W-:-:S06]  /*a3a0*/  UISETP.NE.AND.EX UP1, UPT, UR9, URZ, UPT, UP1 ;  /* 0x0000003f0900728c */ /* 0x000fcc000bf25310 */
[----:B------:R-:W-:-:S04]  /*a3b0*/  PLOP3.LUT P2, PT, PT, PT, UP1, 0x80, 0x0 ;  /* 0x000000000000781c */ /* 0x000fc80003f4f018 */
[----:B------:R-:W0:Y:S01]  /*a3c0*/  @P1 LDC R9, c[0x0][0xbec] ;  /* 0x0002fb00ff091b82 */ /* 0x000e220000000800 */
[----:B------:R-:W-:-:S04]  /*a3d0*/  @UP1 ULEA UR8, UP2, UR46, UR8, 0x2 ;  /* 0x000000082e081291 */ /* 0x000fc8000f84103f */
[----:B------:R-:W-:Y:S02]  /*a3e0*/  @UP1 ULEA.HI.X UR9, UR46, UR9, UR45, 0x2, UP2 ;  /* 0x000000092e091291 */ /* 0x000fe400090f142d */
[----:B-1----:R-:W-:Y:S01]  /*a3f0*/  IMAD.U32 R14, RZ, RZ, UR8 ;  /* 0x00000008ff0e7e24 */ /* 0x002fe2000f8e00ff */
[----:B------:R-:W1:Y:S03]  /*a400*/  @P1 LDC R13, c[0x0][0xbf0] ;  /* 0x0002fc00ff0d1b82 */ /* 0x000e660000000800 */
        /* <DEDUP_REMOVED lines=9> */
.L_x_13872:
[----:B------:R-:W-:Y:S01]  /*a4a0*/  USHF.R.S32.HI UR14, URZ, 0x1f, UR43 ;  /* 0x0000001f3f0e7899 */ /* 0x000fe2000801142b */
[----:B--2---:R-:W-:Y:S01]  /*a4b0*/  VIADD R12, R16, UR39 ;  /* 0x00000027100c7c36 */ /* 0x004fe20008000000 */
[----:B------:R-:W-:Y:S01]  /*a4c0*/  ULDC.64 UR12, c[0x0][0xb90] ;  /* 0x0002e400000c7ab9 */ /* 0x000fe20000000a00 */
[----:B------:R-:W-:Y:S01]  /*a4d0*/  USHF.R.S32.HI UR11, URZ, 0x1f, UR4 ;  /* 0x0000001f3f0b7899 */ /* 0x000fe20008011404 */
[----:B------:R-:W-:Y:S01]  /*a4e0*/  VIADD R26, R203, UR39 ;  /* 0x00000027cb1a7c36 */ /* 0x000fe20008000000 */
        /* <DEDUP_REMOVED lines=9> */
[----:B------:R-:W-:Y:S01]  /*a580*/  IMAD R9, R200, 0x40, R2 ;  /* 0x00000040c8097824 */ /* 0x000fe200078e0202 */
[----:B------:R-:W-:Y:S01]  /*a590*/  ULDC.64 UR12, c[0x0][0xb98] ;  /* 0x0002e600000c7ab9 */ /* 0x000fe20000000a00 */
[----:B------:R-:W-:Y:S01]  /*a5a0*/  UIADD3 UR9, UR9, UR7, URZ ;  /* 0x0000000709097290 */ /* 0x000fe2000fffe03f */
[----:B------:R-:W-:Y:S01]  /*a5b0*/  IMAD.MOV R6, RZ, RZ, -R10 ;  /* 0x000000ffff067224 */ /* 0x000fe200078e0a0a */
[----:B------:R-:W-:Y:S01]  /*a5c0*/  UIMAD UR7, UR45, UR12, URZ ;  /* 0x0000000c2d0772a4 */ /* 0x000fe2000f8e023f */
[----:B------:R-:W-:Y:S01]  /*a5d0*/  IMAD.WIDE R4, R9, 0x2, R4 ;  /* 0x0000000209047825 */ /* 0x000fe200078e0204 */
[----:B------:R-:W-:Y:S01]  /*a5e0*/  UIMAD.WIDE.U32 UR8, UR46, UR12, UR8 ;  /* 0x0000000c2e0872a5 */ /* 0x000fe2000f8e0008 */
[----:B------:R-:W-:Y:S01]  /*a5f0*/  SHF.R.S32.HI R11, RZ, 0x1f, R10 ;  /* 0x0000001fff0b7819 */ /* 0x000fe2000001140a */
[----:B------:R-:W-:Y:S01]  /*a600*/  UIMAD UR7, UR46, UR13, UR7 ;  /* 0x0000000d2e0772a4 */ /* 0x000fe2000f8e0207 */
[----:B------:R-:W-:Y:S01]  /*a610*/  IMAD R9, R81, R6, R12 ;  /* 0x0000000651097224 */ /* 0x000fe200078e020c */
[----:B------:R-:W-:Y:S01]  /*a620*/  IADD3 R37, P2, R4, 0x5000, RZ ;  /* 0x0000500004257810 */ /* 0x000fe20007f5e0ff */
[----:B-----5:R-:W-:Y:S01]  /*a630*/  IMAD R85, R0, R81, RZ ;  /* 0x0000005100557224 */ /* 0x020fe200078e02ff */
[----:B------:R-:W-:Y:S01]  /*a640*/  IADD3 R10, P0, R10, UR8, RZ ;  /* 0x000000080a0a7c10 */ /* 0x000fe2000ff1e0ff */
[----:B------:R-:W-:Y:S01]  /*a650*/  ULDC.64 UR12, c[0x0][0xaa0] ;  /* 0x0002a800000c7ab9 */ /* 0x000fe20000000a00 */
[----:B------:R-:W-:Y:S01]  /*a660*/  IMAD.U32 R12, RZ, RZ, UR7 ;  /* 0x00000007ff0c7e24 */ /* 0x000fe2000f8e00ff */
[----:B------:R-:W-:-:S02]  /*a670*/  SHF.R.S32.HI R6, RZ, 0x1f, R9 ;  /* 0x0000001fff067819 */ /* 0x000fc40000011409 */
[C---:B------:R-:W-:Y:S02]  /*a680*/  IADD3 R25, P5, R4.reuse, 0x1000, RZ ;  /* 0x0000100004197810 */ /* 0x040fe40007fbe0ff */
[----:B------:R-:W-:Y:S01]  /*a690*/  IADD3.X R11, R11, UR9, R12, P0, !PT ;  /* 0x000000090b0b7c10 */ /* 0x000fe200087fe40c */
[----:B------:R-:W-:Y:S01]  /*a6a0*/  ULDC.64 UR8, c[0x0][0xb88] ;  /* 0x0002e20000087ab9 */ /* 0x000fe20000000a00 */
[----:B------:R-:W-:Y:S01]  /*a6b0*/  IADD3 R29, P4, R4, 0x2000, RZ ;  /* 0x00002000041d7810 */ /* 0x000fe20007f9e0ff */
[----:B------:R-:W-:Y:S01]  /*a6c0*/  IMAD R6, R6, UR8, RZ ;  /* 0x0000000806067c24 */ /* 0x000fe2000f8e02ff */
[----:B------:R-:W-:Y:S01]  /*a6d0*/  LOP3.LUT R36, R37, 0x380, RZ, 0xc0, !PT ;  /* 0x0000038025247812 */ /* 0x000fe200078ec0ff */
[----:B------:R-:W-:Y:S01]  /*a6e0*/  IMAD.WIDE.U32 R10, R9, UR8, R10 ;  /* 0x00000008090a7c25 */ /* 0x000fe2000f8e000a */
[----:B------:R-:W-:Y:S02]  /*a6f0*/  LOP3.LUT R24, R25, 0x380, RZ, 0xc0, !PT ;  /* 0x0000038019187812 */ /* 0x000fe400078ec0ff */
[----:B------:R-:W-:Y:S01]  /*a700*/  LOP3.LUT R28, R29, 0x380, RZ, 0xc0, !PT ;  /* 0x000003801d1c7812 */ /* 0x000fe200078ec0ff */
[----:B------:R-:W-:Y:S01]  /*a710*/  IMAD R13, R9, UR9, R6 ;  /* 0x00000009090d7c24 */ /* 0x000fe2000f8e0206 */
[----:B------:R-:W-:Y:S01]  /*a720*/  ULDC.64 UR8, c[0x0][0xb50] ;  /* 0x0002d40000087ab9 */ /* 0x000fe20000000a00 */
[----:B------:R-:W-:Y:S01]  /*a730*/  SHF.R.U64 R36, R36, 0x3, RZ ;  /* 0x0000000324247819 */ /* 0x000fe200000012ff */
[----:B------:R-:W-:Y:S01]  /*a740*/  VIADD R6, R26, 0x8 ;  /* 0x000000081a067836 */ /* 0x000fe20000000000 */
[----:B------:R-:W-:Y:S01]  /*a750*/  LEA R12, P0, R10, UR8, 0x2 ;  /* 0x000000080a0c7c11 */ /* 0x000fe2000f8010ff */
[----:B------:R-:W-:Y:S01]  /*a760*/  IMAD.IADD R9, R11, 0x1, R13 ;  /* 0x000000010b097824 */ /* 0x000fe200078e020d */
[----:B------:R-:W-:-:S02]  /*a770*/  IADD3 R57, P3, R4, 0x4000, RZ ;  /* 0x0000400004397810 */ /* 0x000fc40007f7e0ff */
[----:B------:R-:W-:Y:S01]  /*a780*/  SHF.R.U64 R24, R24, 0x3, RZ ;  /* 0x0000000318187819 */ /* 0x000fe200000012ff */
[----:B------:R-:W-:Y:S01]  /*a790*/  SHFL.IDX PT, R20, R12, RZ, 0x1c1f ;  /* 0x001c1fff0c147589 */ /* 0x000fe200000e0000 */
[----:B------:R-:W-:Y:S02]  /*a7a0*/  LEA.HI.X R14, R10, UR9, R9, 0x2, P0 ;  /* 0x000000090a0e7c11 */ /* 0x000fe400080f1409 */
[----:B------:R-:W-:Y:S01]  /*a7b0*/  IADD3 R33, P0, R4, 0x3000, RZ ;  /* 0x0000300004217810 */ /* 0x000fe20007f1e0ff */
[----:B------:R-:W-:Y:S01]  /*a7c0*/  SHFL.IDX PT, R50, R12, 0x1, 0x1c1f ;  /* 0x003c1f000c327f89 */ /* 0x000fe200000e0000 */
[----:B------:R-:W-:Y:S02]  /*a7d0*/  SHF.R.U64 R28, R28, 0x3, RZ ;  /* 0x000000031c1c7819 */ /* 0x000fe400000012ff */
[----:B------:R-:W-:Y:S01]  /*a7e0*/  LOP3.LUT R32, R33, 0x380, RZ, 0xc0, !PT ;  /* 0x0000038021207812 */ /* 0x000fe200078ec0ff */
[----:B------:R-:W0:Y:S01]  /*a7f0*/  SHFL.IDX PT, R21, R14, RZ, 0x1c1f ;  /* 0x001c1fff0e157589 */ /* 0x000e2200000e0000 */
[----:B------:R-:W-:Y:S01]  /*a800*/  LOP3.LUT R36, R36, R37, RZ, 0x3c, !PT ;  /* 0x0000002524247212 */ /* 0x000fe200078e3cff */
[----:B------:R-:W-:Y:S01]  /*a810*/  IMAD.X R37, RZ, RZ, R5, P2 ;  /* 0x000000ffff257224 */ /* 0x000fe200010e0605 */
[----:B------:R-:W-:Y:S01]  /*a820*/  SHF.R.U64 R32, R32, 0x3, RZ ;  /* 0x0000000320207819 */ /* 0x000fe200000012ff */
[----:B------:R-:W1:Y:S01]  /*a830*/  SHFL.IDX PT, R51, R14, 0x1, 0x1c1f ;  /* 0x003c1f000e337f89 */ /* 0x000e6200000e0000 */
[----:B------:R-:W-:-:S02]  /*a840*/  LOP3.LUT R56, R57, 0x380, RZ, 0xc0, !PT ;  /* 0x0000038039387812 */ /* 0x000fc400078ec0ff */
[----:B------:R-:W-:Y:S01]  /*a850*/  LOP3.LUT R32, R32, R33, RZ, 0x3c, !PT ;  /* 0x0000002120207212 */ /* 0x000fe200078e3cff */
[--C-:B------:R-:W-:Y:S01]  /*a860*/  IMAD.X R33, RZ, RZ, R5.reuse, P0 ;  /* 0x000000ffff217224 */ /* 0x100fe200000e0605 */
[----:B------:R-:W-:Y:S02]  /*a870*/  IADD3 R61, P0, R4, 0x9000, RZ ;  /* 0x00009000043d7810 */ /* 0x000fe40007f1e0ff */
[----:B------:R-:W-:Y:S01]  /*a880*/  LOP3.LUT R24, R24, R25, RZ, 0x3c, !PT ;  /* 0x0000001918187212 */ /* 0x000fe200078e3cff */
[--C-:B------:R-:W-:Y:S01]  /*a890*/  IMAD.X R25, RZ, RZ, R5.reuse, P5 ;  /* 0x000000ffff197224 */ /* 0x100fe200028e0605 */
[----:B------:R-:W-:Y:S01]  /*a8a0*/  LOP3.LUT R28, R28, R29, RZ, 0x3c, !PT ;  /* 0x0000001d1c1c7212 */ /* 0x000fe200078e3cff */
[----:B------:R-:W-:Y:S01]  /*a8b0*/  IMAD.X R29, RZ, RZ, R5, P4 ;  /* 0x000000ffff1d7224 */ /* 0x000fe200020e0605 */
[----:B------:R-:W-:Y:S02]  /*a8c0*/  LOP3.LUT R60, R61, 0x380, RZ, 0xc0, !PT ;  /* 0x000003803d3c7812 */ /* 0x000fe400078ec0ff */
[----:B------:R-:W-:-:S02]  /*a8d0*/  IADD3 R11, P2, R4, 0xb000, RZ ;  /* 0x0000b000040b7810 */ /* 0x000fc40007f5e0ff */
[C---:B------:R-:W-:Y:S02]  /*a8e0*/  IADD3 R41, P6, R4.reuse, 0x6000, RZ ;  /* 0x0000600004297810 */ /* 0x040fe40007fde0ff */
[C---:B------:R-:W-:Y:S02]  /*a8f0*/  IADD3 R45, P5, R4.reuse, 0x7000, RZ ;  /* 0x00007000042d7810 */ /* 0x040fe40007fbe0ff */
[----:B------:R-:W-:Y:S02]  /*a900*/  IADD3 R69, P4, R4, 0x8000, RZ ;  /* 0x0000800004457810 */ /* 0x000fe40007f9e0ff */
[----:B------:R-:W-:Y:S02]  /*a910*/  SHF.R.U64 R56, R56, 0x3, RZ ;  /* 0x0000000338387819 */ /* 0x000fe400000012ff */
[----:B------:R-:W-:Y:S02]  /*a920*/  SHF.R.U64 R60, R60, 0x3, RZ ;  /* 0x000000033c3c7819 */ /* 0x000fe400000012ff */
[----:B------:R-:W-:-:S02]  /*a930*/  LOP3.LUT R10, R11, 0x380, RZ, 0xc0, !PT ;  /* 0x000003800b0a7812 */ /* 0x000fc400078ec0ff */
[----:B------:R-:W-:Y:S02]  /*a940*/  LOP3.LUT R40, R41, 0x380, RZ, 0xc0, !PT ;  /* 0x0000038029287812 */ /* 0x000fe400078ec0ff */
[----:B------:R-:W-:Y:S02]  /*a950*/  LOP3.LUT R44, R45, 0x380, RZ, 0xc0, !PT ;  /* 0x000003802d2c7812 */ /* 0x000fe400078ec0ff */
[----:B------:R-:W-:Y:S02]  /*a960*/  LOP3.LUT R68, R69, 0x380, RZ, 0xc0, !PT ;  /* 0x0000038045447812 */ /* 0x000fe400078ec0ff */
[----:B------:R-:W-:Y:S01]  /*a970*/  LOP3.LUT R56, R56, R57, RZ, 0x3c, !PT ;  /* 0x0000003938387212 */ /* 0x000fe200078e3cff */
[--C-:B------:R-:W-:Y:S01]  /*a980*/  IMAD.X R57, RZ, RZ, R5.reuse, P3 ;  /* 0x000000ffff397224 */ /* 0x100fe200018e0605 */
[----:B------:R-:W-:Y:S01]  /*a990*/  LOP3.LUT R60, R60, R61, RZ, 0x3c, !PT ;  /* 0x0000003d3c3c7212 */ /* 0x000fe200078e3cff */
[----:B------:R-:W-:Y:S01]  /*a9a0*/  IMAD.X R61, RZ, RZ, R5, P0 ;  /* 0x000000ffff3d7224 */ /* 0x000fe200000e0605 */
[----:B------:R-:W-:-:S02]  /*a9b0*/  SHF.R.U64 R10, R10, 0x3, RZ ;  /* 0x000000030a0a7819 */ /* 0x000fc400000012ff */
[----:B------:R-:W-:Y:S02]  /*a9c0*/  IADD3 R49, P3, R4, 0xa000, RZ ;  /* 0x0000a00004317810 */ /* 0x000fe40007f7e0ff */
        /* <DEDUP_REMOVED lines=36> */
[----:B------:R-:W-:Y:S01]  /*ac10*/  UIMAD UR7, UR4, UR13, UR7 ;  /* 0x0000000d040772a4 */ /* 0x000fe2000f8e0207 */
[----:B------:R-:W-:Y:S01]  /*ac20*/  LOP3.LUT R4, R13, R4, RZ, 0x3c, !PT ;  /* 0x000000040d047212 */ /* 0x000fe200078e3cff */
[----:B------:R-:W-:Y:S01]  /*ac30*/  ULDC.64 UR10, c[0x0][0xae8] ;  /* 0x0002ba00000a7ab9 */ /* 0x000fe20000000a00 */
        /* <DEDUP_REMOVED lines=8> */
[----:B------:R-:W-:-:S02]  /*acc0*/  UIADD3 UR9, UR9, UR7, URZ ;  /* 0x0000000709097290 */ /* 0x000fc4000fffe03f */
[----:B------:R-:W-:Y:S01]  /*acd0*/  UIMAD UR4, UR14, UR10, URZ ;  /* 0x0000000a0e0472a4 */ /* 0x000fe2000f8e023f */
[----:B------:R-:W-:Y:S01]  /*ace0*/  SHF.R.U64 R0, R0, 0x3, RZ ;  /* 0x0000000300007819 */ /* 0x000fe200000012ff */
[----:B------:R-:W5:Y:S03]  /*acf0*/  LD.E.128 R24, desc[UR40][R24.64] ;  /* 0x0000002818187980 */ /* 0x000f66000c101d00 */
[----:B------:R-:W-:Y:S01]  /*ad00*/  LOP3.LUT R52, R0, R9, RZ, 0x3c, !PT ;  /* 0x0000000900347212 */ /* 0x000fe200078e3cff */
[----:B--2---:R-:W2:Y:S01]  /*ad10*/  @P1 LDC R5, c[0x0][0xbec] ;  /* 0x0002fb00ff051b82 */ /* 0x004ea20000000800 */
[----:B------:R-:W-:Y:S01]  /*ad20*/  IMAD R0, R23, 0x20, R200 ;  /* 0x0000002017007824 */ /* 0x000fe200078e02c8 */
[----:B------:R-:W-:Y:S01]  /*ad30*/  UIMAD UR4, UR43, UR11, UR4 ;  /* 0x0000000b2b0472a4 */ /* 0x000fe2000f8e0204 */
[----:B------:R-:W5:Y:S01]  /*ad40*/  LD.E.128 R28, desc[UR40][R28.64] ;  /* 0x000000281c1c7980 */ /* 0x000f62000c101d00 */
[----:B------:R-:W-:Y:S01]  /*ad50*/  UIMAD.WIDE.U32 UR8, UR43, UR10, UR8 ;  /* 0x0000000a2b0872a5 */ /* 0x000fe2000f8e0008 */
[----:B------:R-:W-:-:S02]  /*ad60*/  VIADD R20, R0, UR39 ;  /* 0x0000002700147c36 */ /* 0x000fc40008000000 */
[----:B------:R-:W-:Y:S01]  /*ad70*/  ULDC.64 UR10, c[0x0][0xaf0] ;  /* 0x0002bc00000a7ab9 */ /* 0x000fe20000000a00 */
[----:B------:R-:W-:Y:S01]  /*ad80*/  UIADD3 UR9, UR9, UR4, URZ ;  /* 0x0000000409097290 */ /* 0x000fe2000fffe03f */
[----:B------:R-:W5:Y:S01]  /*ad90*/  LD.E.128 R32, desc[UR40][R32.64] ;  /* 0x0000002820207980 */ /* 0x000f62000c101d00 */
[----:B------:R-:W-:Y:S01]  /*ada0*/  UIMAD UR4, UR45, UR10, URZ ;  /* 0x0000000a2d0472a4 */ /* 0x000fe2000f8e023f */
[----:B-1----:R-:W-:Y:S01]  /*adb0*/  IMAD.MOV.U32 R3, RZ, RZ, R20 ;  /* 0x000000ffff037224 */ /* 0x002fe200078e0014 */
[----:B------:R-:W-:Y:S01]  /*adc0*/  UIMAD.WIDE.U32 UR8, UR46, UR10, UR8 ;  /* 0x0000000a2e0872a5 */ /* 0x000fe2000f8e0008 */
[----:B------:R-:W5:Y:S01]  /*add0*/  LD.E.128 R56, desc[UR40][R56.64] ;  /* 0x0000002838387980 */ /* 0x000f62000c101d00 */
[----:B------:R-:W-:-:S03]  /*ade0*/  UIMAD UR4, UR46, UR11, UR4 ;  /* 0x0000000b2e0472a4 */ /* 0x000fc6000f8e0204 */
[----:B------:R-:W-:Y:S01]  /*adf0*/  ULDC.64 UR10, c[0x0][0xae0] ;  /* 0x0002b800000a7ab9 */ /* 0x000fe20000000a00 */
[----:B------:R-:W5:Y:S04]  /*ae00*/  LD.E.128 R36, desc[UR40][R36.64] ;  /* 0x0000002824247980 */ /* 0x000f68000c101d00 */
[----:B------:R-:W5:Y:S01]  /*ae10*/  LD.E.128 R40, desc[UR40][R40.64] ;  /* 0x0000002828287980 */ /* 0x000f62000c101d00 */
[----:B--2---:R-:W-:-:S03]  /*ae20*/  @P1 IMAD.HI.U32 R0, R20, R5, RZ ;  /* 0x0000000514001227 */ /* 0x004fc600078e00ff */
[----:B------:R-:W5:Y:S02]  /*ae30*/  LD.E.128 R44, desc[UR40][R44.64] ;  /* 0x000000282c2c7980 */ /* 0x000f64000c101d00 */
[----:B0-----:R-:W-:Y:S01]  /*ae40*/  @P1 SHF.R.U32.HI R3, RZ, R21, R0 ;  /* 0x00000015ff031219 */ /* 0x001fe20000011600 */
        /* <DEDUP_REMOVED lines=64> */
.L_x_13874:
[----:B------:R-:W-:Y:S05]  /*b250*/  BSYNC B1 ;  /* 0x0000000000017941 */ /* 0x000fea0003800000 */
.L_x_13873:
        /* <DEDUP_REMOVED lines=21> */
.L_x_13876:
[----:B------:R-:W-:Y:S05]  /*b3b0*/  BSYNC B1 ;  /* 0x0000000000017941 */ /* 0x000fea0003800000 */
.L_x_13875:
        /* <DEDUP_REMOVED lines=21> */
.L_x_13878:
[----:B------:R-:W-:Y:S05]  /*b510*/  BSYNC B1 ;  /* 0x0000000000017941 */ /* 0x000fea0003800000 */
.L_x_13877:
[----:B------:R-:W-:Y:S01]  /*b520*/  VIADD R0, R84, 0x60 ;  /* 0x0000006054007836 */ /* 0x000fe20000000000 */
[----:B0--3--:R-:W0:Y:S04]  /*b530*/  SHFL.IDX PT, R3, R3, 0x3, 0x181f ;  /* 0x00781f0003037f89 */ /* 0x009e2800000e0000 */
[----:B------:R-:W-:Y:S01]  /*b540*/  ISETP.GE.AND P0, PT, R0, R85, PT ;  /* 0x000000550000720c */ /* 0x000fe20003f06270 */
[----:B----4-:R3:W4:-:S12]  /*b550*/  SHFL.IDX PT, R21, R6, 0x3, 0x181f ;  /* 0x00781f0006157f89 */ /* 0x01071800000e0000 */
[----:B---3--:R-:W-:Y:S05]  /*b560*/  @P0 BRA `(.L_x_13879) ;  /* 0x0000000c00b00947 */ /* 0x008fea0003800000 */
[----:B------:R-:W-:Y:S02]  /*b570*/  ULDC UR4, c[0x0][0xac8] ;  /* 0x0002b20000047ab9 */ /* 0x000fe40000000800 */
[----:B------:R-:W-:Y:S02]  /*b580*/  ISETP.GE.AND P3, PT, R2, UR4, PT ;  /* 0x0000000402007c0c */ /* 0x000fe4000bf66270 */
[----:B------:R-:W-:Y:S02]  /*b590*/  ISETP.GE.AND P4, PT, R19, UR4, PT ;  /* 0x0000000413007c0c */ /* 0x000fe4000bf86270 */
[----:B------:R-:W-:-:S09]  /*b5a0*/  ISETP.GE.AND P5, PT, R18, UR4, PT ;  /* 0x0000000412007c0c */ /* 0x000fd2000bfa6270 */
[-C--:B----4-:R-:W-:Y:S02]  /*b5b0*/  @!P3 LEA R4, P0, R2, R21.reuse, 0x1 ;  /* 0x000000150204b211 */ /* 0x090fe400078008ff */
        /* <DEDUP_REMOVED lines=14> */
.L_x_13871:
        /* <DEDUP_REMOVED lines=35> */
.L_x_13880:
        /* <DEDUP_REMOVED lines=45> */
.L_x_13882:
[----:B------:R-:W-:Y:S05]  /*bba0*/  BSYNC B1 ;  /* 0x0000000000017941 */ /* 0x000fea0003800000 */
.L_x_13881:
[----:B------:R-:W1:Y:S01]  /*bbb0*/  @P0 LDC R5, c[0x0][0xbf0] ;  /* 0x0002fc00ff050b82 */ /* 0x000e620000000800 */
[----:B------:R-:W-:Y:S01]  /*bbc0*/  ULDC.64 UR12, c[0x0][0xaa0] ;  /* 0x0002a800000c7ab9 */ /* 0x000fe20000000a00 */
[----:B0-----:R-:W-:Y:S01]  /*bbd0*/  IMAD R3, R23, 0x20, R200 ;  /* 0x0000002017037824 */ /* 0x001fe200078e02c8 */
[----:B------:R-:W-:Y:S01]  /*bbe0*/  UIMAD UR7, UR10, UR12, URZ ;  /* 0x0000000c0a0772a4 */ /* 0x000fe2000f8e023f */
[----:B------:R-:W-:Y:S01]  /*bbf0*/  BSSY B1, `(.L_x_13883) ;  /* 0x0000041000017945 */ /* 0x000fe20003800000 */
[----:B------:R-:W-:Y:S01]  /*bc00*/  UIMAD.WIDE.U32 UR8, UR4, UR12, URZ ;  /* 0x0000000c040872a5 */ /* 0x000fe2000f8e003f */
[----:B------:R-:W-:Y:S01]  /*bc10*/  VIADD R8, R3, UR39 ;  /* 0x0000002703087c36 */ /* 0x000fe20008000000 */
[----:B------:R-:W-:-:S03]  /*bc20*/  UIMAD UR7, UR4, UR13, UR7 ;  /* 0x0000000d040772a4 */ /* 0x000fc6000f8e0207 */
[----:B------:R-:W-:Y:S01]  /*bc30*/  ULDC.64 UR12, c[0x0][0xae8] ;  /* 0x0002ba00000c7ab9 */ /* 0x000fe20000000a00 */
[----:B------:R-:W-:Y:S01]  /*bc40*/  UIADD3 UR9, UR9, UR7, URZ ;  /* 0x0000000709097290 */ /* 0x000fe2000fffe03f */
[----:B------:R-:W-:Y:S01]  /*bc50*/  @P0 IMAD.HI.U32 R4, R8, R11, RZ ;  /* 0x0000000b08040227 */ /* 0x000fe200078e00ff */
[----:B------:R-:W-:Y:S02]  /*bc60*/  UIMAD UR4, UR11, UR12, URZ ;  /* 0x0000000c0b0472a4 */ /* 0x000fe4000f8e023f */
        /* <DEDUP_REMOVED lines=57> */
.L_x_13884:
[----:B------:R-:W-:Y:S05]  /*c000*/  BSYNC B1 ;  /* 0x0000000000017941 */ /* 0x000fea0003800000 */
.L_x_13883:
        /* <DEDUP_REMOVED lines=21> */
.L_x_13886:
[----:B------:R-:W-:Y:S05]  /*c160*/  BSYNC B1 ;  /* 0x0000000000017941 */ /* 0x000fea0003800000 */
.L_x_13885:
        /* <DEDUP_REMOVED lines=21> */
.L_x_13888:
[----:B------:R-:W-:Y:S05]  /*c2c0*/  BSYNC B1 ;  /* 0x0000000000017941 */ /* 0x000fea0003800000 */
.L_x_13887:
        /* <DEDUP_REMOVED lines=22> */
.L_x_13879:
[----:B------:R-:W-:Y:S05]  /*c430*/  BSYNC B0 ;  /* 0x0000000000007941 */ /* 0x000fea0003800000 */
.L_x_13870:
[----:B------:R-:W-:Y:S02]  /*c440*/  ULDC UR4, c[0x0][0xc3c] ;  /* 0x00030f0000047ab9 */ /* 0x000fe40000000800 */
[----:B------:R-:W-:-:S13]  /*c450*/  ISETP.GE.AND P0, PT, R7, UR4, PT ;  /* 0x0000000407007c0c */ /* 0x000fda000bf06270 */
[----:B------:R-:W-:Y:S05]  /*c460*/  @!P0 BRA `(.L_x_13889) ;  /* 0xffffff48007c8947 */ /* 0x000fea000383ffff */
[----:B------:R-:W-:Y:S05]  /*c470*/  EXIT ;  /* 0x000000000000794d */ /* 0x000fea0003800000 */
.L_x_13834:
        /* <DEDUP_REMOVED lines=16> */
.L_x_13890:
        /* <DEDUP_REMOVED lines=42> */
.L_x_13896:
        /* <DEDUP_REMOVED lines=12> */
.L_x_13895:
[----:B------:R-:W-:Y:S05]  /*c8e0*/  BSYNC B0 ;  /* 0x0000000000007941 */ /* 0x000fea0003800000 */
.L_x_13894:
        /* <DEDUP_REMOVED lines=21> */
.L_x_13892:
        /* <DEDUP_REMOVED lines=20> */
.L_x_13897:
        /* <DEDUP_REMOVED lines=56> */
.L_x_13893:
[----:B------:R-:W-:Y:S02]  /*cf00*/  IMAD.MOV.U32 R17, RZ, RZ, RZ ;  /* 0x000000ffff117224 */ /* 0x000fe400078e00ff */
[----:B------:R-:W-:Y:S02]  /*cf10*/  IMAD.U32 R16, RZ, RZ, UR6 ;  /* 0x00000006ff107e24 */ /* 0x000fe4000f8e00ff */
[----:B------:R-:W-:-:S07]  /*cf20*/  IMAD.MOV.U32 R18, RZ, RZ, RZ ;  /* 0x000000ffff127224 */ /* 0x000fce00078e00ff */
.L_x_13898:
[----:B------:R-:W-:-:S13]  /*cf30*/  ISETP.NE.AND P0, PT, R0, RZ, PT ;  /* 0x000000ff0000720c */ /* 0x000fda0003f05270 */
[----:B------:R-:W1:Y:S01]  /*cf40*/  @!P0 S2R R3, SR_CgaCtaId ;  /* 0x0000000000038919 */ /* 0x000e620000008800 */
[----:B------:R-:W-:-:S04]  /*cf50*/  @!P0 MOV R0, 0x400 ;  /* 0x0000040000008802 */ /* 0x000fc80000000f00 */
[----:B-1----:R-:W-:-:S05]  /*cf60*/  @!P0 LEA R0, R3, R0, 0x18 ;  /* 0x0000000003008211 */ /* 0x002fca00078ec0ff */
[----:B------:R1:W-:Y:S01]  /*cf70*/  @!P0 STS.128 [R0+0x228d0], R16 ;  /* 0x0228d01000008388 */ /* 0x0003e20000000c00 */
[----:B------:R-:W-:Y:S06]  /*cf80*/  BAR.ARV 0x5, 0x180 ;  /* 0x0146000000007b1d */ /* 0x000fec0000002000 */
.L_x_13891:
        /* <DEDUP_REMOVED lines=31> */
.L_x_14001:
[----:B01--4-:R-:W0:Y:S02]  /*d180*/  LDC.64 R2, c[0x0][0xc88] ;  /* 0x00032200ff027b82 */ /* 0x013e240000000a00 */
        /* <DEDUP_REMOVED lines=55> */
.L_x_13900:
        /* <DEDUP_REMOVED lines=12> */
.L_x_13901:
[----:B------:R-:W-:Y:S05]  /*d5c0*/  @!P0 BRA `(.L_x_13902) ;  /* 0x00000000000c8947 */ /* 0x000fea0003800000 */
[----:B------:R-:W2:Y:S04]  /*d5d0*/  LDG.E R6, desc[UR40][R4.64] ;  /* 0x0000002804067981 */ /* 0x000ea8000c1e1900 */
[----:B------:R-:W2:Y:S02]  /*d5e0*/  LDG.E R4, desc[UR40][R4.64+0x4] ;  /* 0x0000042804047981 */ /* 0x000ea4000c1e1900 */
[----:B--2---:R-:W-:-:S07]  /*d5f0*/  IMAD.IADD R6, R4, 0x1, -R6 ;  /* 0x0000000104067824 */ /* 0x004fce00078e0a06 */
.L_x_13902:
        /* <DEDUP_REMOVED lines=11> */
[----:B------:R-:W-:-:S03]  /*d6b0*/  IADD3 R6, R6, 0x60, -R9 ;  /* 0x0000006006067810 */ /* 0x000fc60007ffe809 */
[----:B------:R-:W-:-:S04]  /*d6c0*/  IMAD.HI R2, R2, 0x2aaaaaab, RZ ;  /* 0x2aaaaaab02027827 */ /* 0x000fc800078e02ff */
[----:B------:R-:W-:Y:S01]  /*d6d0*/  IMAD.IADD R0, R6, 0x1, R0 ;  /* 0x0000000106007824 */ /* 0x000fe200078e0200 */
[----:B------:R-:W-:-:S03]  /*d6e0*/  SHF.R.U32.HI R3, RZ, 0x1f, R2 ;  /* 0x0000001fff037819 */ /* 0x000fc60000011602 */
[----:B------:R-:W-:Y:S01]  /*d6f0*/  IMAD.HI R0, R0, 0x2aaaaaab, RZ ;  /* 0x2aaaaaab00007827 */ /* 0x000fe200078e02ff */
[----:B------:R-:W-:-:S04]  /*d700*/  LEA.HI.SX32 R3, R2, R3, 0x1c ;  /* 0x0000000302037211 */ /* 0x000fc800078fe2ff */
[----:B------:R-:W-:-:S04]  /*d710*/  SHF.R.U32.HI R2, RZ, 0x1f, R0 ;  /* 0x0000001fff027819 */ /* 0x000fc80000011600 */
[----:B------:R-:W-:-:S04]  /*d720*/  LEA.HI.SX32 R2, R0, R2, 0x1c ;  /* 0x0000000200027211 */ /* 0x000fc800078fe2ff */
        /* <DEDUP_REMOVED lines=21> */
.L_x_13904:
        /* <DEDUP_REMOVED lines=21> */
.L_x_13907:
[----:B------:R-:W-:Y:S05]  /*d9d0*/  BSYNC B6 ;  /* 0x0000000000067941 */ /* 0x000fea0003800000 */
.L_x_13906:
        /* <DEDUP_REMOVED lines=21> */
.L_x_13910:
        /* <DEDUP_REMOVED lines=16> */
.L_x_13909:
[----:B------:R-:W-:Y:S05]  /*dc30*/  BSYNC B6 ;  /* 0x0000000000067941 */ /* 0x000fea0003800000 */
.L_x_13908:
        /* <DEDUP_REMOVED lines=25> */
.L_x_14017:
        /* <DEDUP_REMOVED lines=10> */
.L_x_14020:
        /* <DEDUP_REMOVED lines=25> */
.L_x_13914:
[----:B------:R-:W5:Y:S04]  /*e000*/  LDL R7, [R1+0x4] ;  /* 0x0000040001077983 */ /* 0x000f680000100800 */
[----:B---34-:R-:W5:Y:S04]  /*e010*/  LDL R0, [R1+0x8] ;  /* 0x0000080001007983 */ /* 0x018f680000100800 */
[----:B------:R-:W3:Y:S01]  /*e020*/  LDL R2, [R1+0x10] ;  /* 0x0000100001027983 */ /* 0x000ee20000100800 */
[----:B-----5:R-:W-:Y:S01]  /*e030*/  IMAD R0, R0, 0x8, R7 ;  /* 0x0000000800007824 */ /* 0x020fe200078e0207 */
[----:B---3--:R-:W-:-:S04]  /*e040*/  SHF.L.U32 R2, R2, 0x1f, RZ ;  /* 0x0000001f02027819 */ /* 0x008fc800000006ff */
[----:B------:R-:W3:Y:S02]  /*e050*/  SYNCS.PHASECHK.TRANS64.TRYWAIT P0, [R0+URZ+0x22840], R2 ;  /* 0x02284002000075a7 */ /* 0x000ee4000800017f */
[----:B---3--:R-:W-:Y:S05]  /*e060*/  @!P0 BRA `(.L_x_13915) ;  /* 0x0000004800f48947 */ /* 0x008fea0003800000 */
.L_x_14021:
        /* <DEDUP_REMOVED lines=11> */
.L_x_13916:
        /* <DEDUP_REMOVED lines=21> */
[----:B------:R-:W-:-:S03]  /*e270*/  UIMAD UR11, UR11, 0x60, UR4 ;  /* 0x000000600b0b78a4 */ /* 0x000fc6000f8e0204 */
[----:B------:R-:W-:-:S06]  /*e280*/  UMOV UR4, 0x0 ;  /* 0x0000000000047882 */ /* 0x000fcc0000000000 */
[----:B------:R4:W-:Y:S02]  /*e290*/  UTMALDG.4D [UR8], [UR6], desc[UR4] ;  /* 0x00000408060075b4 */ /* 0x0009e40008019000 */
[----:B----4-:R-:W-:Y:S01]  /*e2a0*/  NOP ;  /* 0x0000000000007918 */ /* 0x010fe20000000000 */
.L_x_13912:
        /* <DEDUP_REMOVED lines=43> */
.L_x_13918:
[----:B------:R-:W-:Y:S05]  /*e560*/  BSYNC B6 ;  /* 0x0000000000067941 */ /* 0x000fea0003800000 */
.L_x_13917:
        /* <DEDUP_REMOVED lines=10> */
[----:B------:R-:W1:Y:S02]  /*e610*/  S2R R8, SR_TID.X ;  /* 0x0000000000087919 */ /* 0x000e640000002100 */
[C---:B-1----:R-:W-:Y:S01]  /*e620*/  IMAD.SHL.U32 R10, R8.reuse, 0x8, RZ ;  /* 0x00000008080a7824 */ /* 0x042fe200078e00ff */
[----:B------:R-:W-:-:S04]  /*e630*/  LOP3.LUT R8, R8, 0x7f, RZ, 0xc0, !PT ;  /* 0x0000007f08087812 */ /* 0x000fc800078ec0ff */
[----:B------:R-:W-:Y:S02]  /*e640*/  LOP3.LUT R10, R10, 0x38, RZ, 0xc0, !PT ;  /* 0x000000380a0a7812 */ /* 0x000fe400078ec0ff */
[----:B------:R-:W-:Y:S01]  /*e650*/  SHF.R.U32.HI R8, RZ, 0x3, R8 ;  /* 0x00000003ff087819 */ /* 0x000fe20000011608 */
[----:B--2---:R-:W-:Y:S02]  /*e660*/  IMAD.MOV.U32 R3, RZ, RZ, R5 ;  /* 0x000000ffff037224 */ /* 0x004fe400078e0005 */
        /* <DEDUP_REMOVED lines=43> */
[----:B------:R-:W0:Y:S01]  /*e920*/  SHFL.IDX PT, R5, R2, RZ, 0x181f ;  /* 0x00181fff02057589 */ /* 0x000e2200000e0000 */
[----:B--2---:R-:W-:-:S03]  /*e930*/  IMAD R3, R4, R7, RZ ;  /* 0x0000000704037224 */ /* 0x004fc600078e02ff */
[----:B------:R-:W1:Y:S02]  /*e940*/  SHFL.IDX PT, R4, R0, RZ, 0x181f ;  /* 0x00181fff00047589 */ /* 0x000e6400000e0000 */
[----:B------:R-:W-:-:S13]  /*e950*/  ISETP.GE.AND P1, PT, R17, R3, PT ;  /* 0x000000031100720c */ /* 0x000fda0003f26270 */
[----:B0-----:R-:W-:-:S05]  /*e960*/  @!P1 LEA R5, P2, R10, R5, 0x1 ;  /* 0x000000050a059211 */ /* 0x001fca00078408ff */
[----:B-1----:R-:W-:-:S05]  /*e970*/  @!P1 IMAD.X R4, RZ, RZ, R4, P2 ;  /* 0x000000ffff049224 */ /* 0x002fca00010e0604 */
[----:B------:R-:W-:-:S04]  /*e980*/  @!P1 LOP3.LUT R5, R5, R4, RZ, 0x3c, !PT ;  /* 0x0000000405059212 */ /* 0x000fc800078e3cff */
[----:B------:R-:W-:-:S04]  /*e990*/  @!P1 LOP3.LUT R4, R5, R4, RZ, 0x3c, !PT ;  /* 0x0000000405049212 */ /* 0x000fc800078e3cff */
[----:B------:R-:W-:-:S05]  /*e9a0*/  @!P1 LOP3.LUT R5, R5, R4, RZ, 0x3c, !PT ;  /* 0x0000000405059212 */ /* 0x000fca00078e3cff */
[----:B------:R-:W-:Y:S01]  /*e9b0*/  @!PT LDS RZ, [RZ] ;  /* 0x00000000fffff984 */ /* 0x000fe20000000800 */
[----:B-----5:R0:W-:Y:S02]  /*e9c0*/  @!P1 LDGSTS.E.BYPASS.LTC128B.128 [R9+0x18400], desc[UR40][R4.64], !P0 ;  /* 0x1840000004099fae */ /* 0x0201e4000c101d68 */
        /* <DEDUP_REMOVED lines=61> */
[----:B--2---:R1:W-:Y:S02]  /*eda0*/  @!P1 LDGSTS.E.BYPASS.LTC128B.128 [R9+0x1b400], desc[UR40][R4.64], !P0 ;  /* 0x1b40000004099fae */ /* 0x0043e4000c101d68 */
.L_x_14038:
[----:B------:R2:W5:Y:S01]  /*edb0*/  LDL R8, [R1+0x4] ;  /* 0x0000040001087983 */ /* 0x0005620000100800 */
        /* <DEDUP_REMOVED lines=10> */
.L_x_13920:
        /* <DEDUP_REMOVED lines=18> */
[----:B--23--:R-:W-:Y:S05]  /*ef80*/  @!P0 BRA `(.L_x_13922) ;  /* 0x0000004400e88947 */ /* 0x00cfea0003800000 */
.L_x_14039:
[----:B------:R-:W-:Y:S05]  /*ef90*/  BSYNC B0 ;  /* 0x0000000000007941 */ /* 0x000fea0003800000 */
.L_x_13921:
[----:B--2---:R-:W2:Y:S01]  /*efa0*/  LDL R2, [R1+0x18] ;  /* 0x0000180001027983 */ /* 0x004ea20000100800 */
[----:B------:R-:W-:Y:S01]  /*efb0*/  BSSY B0, `(.L_x_13923) ;  /* 0x0000063000007945 */ /* 0x000fe20003800000 */
[----:B--2---:R-:W-:-:S13]  /*efc0*/  ISETP.NE.AND P0, PT, R2, RZ, PT ;  /* 0x000000ff0200720c */ /* 0x004fda0003f05270 */
[----:B------:R-:W-:Y:S05]  /*efd0*/  @!P0 BRA `(.L_x_13924) ;  /* 0x0000000400808947 */ /* 0x000fea0003800000 */
[----:B------:R-:W2:Y:S04]  /*efe0*/  LDL R2, [R1+0x4] ;  /* 0x0000040001027983 */ /* 0x000ea80000100800 */
[----:B01----:R-:W3:Y:S01]  /*eff0*/  LDL R4, [R1+0x10] ;  /* 0x0000100001047983 */ /* 0x003ee20000100800 */
        /* <DEDUP_REMOVED lines=10> */
.L_x_14040:
[----:B------:R-:W-:Y:S05]  /*f0a0*/  BSYNC B1 ;  /* 0x0000000000017941 */ /* 0x000fea0003800000 */
.L_x_13925:
        /* <DEDUP_REMOVED lines=9> */
.L_x_13928:
[----:B------:R-:W-:Y:S05]  /*f140*/  BSYNC B1 ;  /* 0x0000000000017941 */ /* 0x000fea0003800000 */
.L_x_13927:
        /* <DEDUP_REMOVED lines=14> */
.L_x_13929:
        /* <DEDUP_REMOVED lines=16> */
.L_x_13930:
        /* <DEDUP_REMOVED lines=16> */
.L_x_13931:
        /* <DEDUP_REMOVED lines=16> */
.L_x_13932:
        /* <DEDUP_REMOVED lines=11> */
.L_x_13924:
[----:B------:R-:W-:Y:S05]  /*f5e0*/  BSYNC B0 ;  /* 0x0000000000007941 */ /* 0x000fea0003800000 */
.L_x_13923:
[----:B01----:R-:W2:Y:S01]  /*f5f0*/  LDL R4, [R1+0x2c] ;  /* 0x00002c0001047983 */ /* 0x003ea20000100800 */
        /* <DEDUP_REMOVED lines=47> */
.L_x_13939:
        /* <DEDUP_REMOVED lines=9> */
.L_x_14041:
[----:B------:R-:W-:Y:S05]  /*f980*/  BSYNC B3 ;  /* 0x0000000000037941 */ /* 0x000fea0003800000 */
.L_x_13940:
        /* <DEDUP_REMOVED lines=9> */
.L_x_13943:
[----:B------:R-:W-:Y:S05]  /*fa20*/  BSYNC B3 ;  /* 0x0000000000037941 */ /* 0x000fea0003800000 */
.L_x_13942:
        /* <DEDUP_REMOVED lines=14> */
.L_x_13944:
        /* <DEDUP_REMOVED lines=14> */
.L_x_14042:
[----:B------:R-:W-:Y:S05]  /*fbf0*/  BSYNC B3 ;  /* 0x0000000000037941 */ /* 0x000fea0003800000 */
.L_x_13945:
        /* <DEDUP_REMOVED lines=11> */
.L_x_13948:
[----:B------:R-:W-:Y:S05]  /*fcb0*/  BSYNC B3 ;  /* 0x0000000000037941 */ /* 0x000fea0003800000 */
.L_x_13947:
        /* <DEDUP_REMOVED lines=11> */
.L_x_13949:
        /* <DEDUP_REMOVED lines=16> */
.L_x_13950:
        /* <DEDUP_REMOVED lines=16> */
.L_x_13951:
        /* <DEDUP_REMOVED lines=16> */
.L_x_13952:
        /* <DEDUP_REMOVED lines=11> */
.L_x_13938:
[----:B------:R-:W-:Y:S05]  /*10120*/  BSYNC B1 ;  /* 0x0000000000017941 */ /* 0x000fea0003800000 */
.L_x_13937:
[----:B------:R-:W2:Y:S02]  /*10130*/  LDL.LU R5, [R1+0x2c] ;  /* 0x00002c0001057983 */ /* 0x000ea40000300800 */
[----:B--2---:R-:W-:-:S07]  /*10140*/  VIADD R0, R5, 0xfffffffd ;  /* 0xfffffffd05007836 */ /* 0x004fce0000000000 */
.L_x_13936:
[----:B------:R-:W-:Y:S05]  /*10150*/  BSYNC B2 ;  /* 0x0000000000027941 */ /* 0x000fea0003800000 */
.L_x_13935:
[----:B------:R-:W-:-:S13]  /*10160*/  ISETP.NE.AND P0, PT, R4, RZ, PT ;  /* 0x000000ff0400720c */ /* 0x000fda0003f05270 */
[----:B------:R-:W-:Y:S05]  /*10170*/  @!P0 BRA `(.L_x_13934) ;  /* 0x0000001400488947 */ /* 0x000fea0003800000 */
.L_x_13985:
        /* <DEDUP_REMOVED lines=37> */
.L_x_13955:
        /* <DEDUP_REMOVED lines=9> */
.L_x_14043:
[----:B------:R-:W-:Y:S05]  /*10460*/  BSYNC B2 ;  /* 0x0000000000027941 */ /* 0x000fea0003800000 */
.L_x_13956:
        /* <DEDUP_REMOVED lines=9> */
.L_x_13959:
[----:B------:R-:W-:Y:S05]  /*10500*/  BSYNC B2 ;  /* 0x0000000000027941 */ /* 0x000fea0003800000 */
.L_x_13958:
        /* <DEDUP_REMOVED lines=13> */
.L_x_13960:
        /* <DEDUP_REMOVED lines=14> */
.L_x_14044:
[----:B------:R-:W-:Y:S05]  /*106c0*/  BSYNC B2 ;  /* 0x0000000000027941 */ /* 0x000fea0003800000 */
.L_x_13961:
        /* <DEDUP_REMOVED lines=11> */
.L_x_13964:
[----:B------:R-:W-:Y:S05]  /*10780*/  BSYNC B2 ;  /* 0x0000000000027941 */ /* 0x000fea0003800000 */
.L_x_13963:
        /* <DEDUP_REMOVED lines=10> */
.L_x_13965:
        /* <DEDUP_REMOVED lines=16> */
.L_x_13966:
        /* <DEDUP_REMOVED lines=16> */
.L_x_13967:
        /* <DEDUP_REMOVED lines=16> */
.L_x_13968:
        /* <DEDUP_REMOVED lines=11> */
.L_x_13954:
[----:B------:R-:W-:Y:S05]  /*10be0*/  BSYNC B1 ;  /* 0x0000000000017941 */ /* 0x000fea0003800000 */
.L_x_13953:
[----:B------:R-:W2:Y:S01]  /*10bf0*/  LDL R2, [R1+0x18] ;  /* 0x0000180001027983 */ /* 0x000ea20000100800 */
[----:B------:R-:W-:Y:S01]  /*10c00*/  VIADD R7, R7, 0x1 ;  /* 0x0000000107077836 */ /* 0x000fe20000000000 */
[----:B------:R-:W-:Y:S04]  /*10c10*/  BSSY B1, `(.L_x_13969) ;  /* 0x00000a5000017945 */ /* 0x000fe80003800000 */
[----:B------:R-:W-:-:S04]  /*10c20*/  ISETP.NE.AND P0, PT, R7, 0x2, PT ;  /* 0x000000020700780c */ /* 0x000fc80003f05270 */
[----:B0-----:R-:W-:Y:S02]  /*10c30*/  SEL R9, R7, RZ, P0 ;  /* 0x000000ff07097207 */ /* 0x001fe40000000000 */
[----:B--2---:R-:W-:Y:S02]  /*10c40*/  ISETP.NE.AND P2, PT, R2, RZ, PT ;  /* 0x000000ff0200720c */ /* 0x004fe40003f45270 */
        /* <DEDUP_REMOVED lines=30> */
.L_x_13971:
        /* <DEDUP_REMOVED lines=9> */
.L_x_14045:
[----:B------:R-:W-:Y:S05]  /*10ec0*/  BSYNC B2 ;  /* 0x0000000000027941 */ /* 0x000fea0003800000 */
.L_x_13972:
        /* <DEDUP_REMOVED lines=9> */
.L_x_13975:
[----:B------:R-:W-:Y:S05]  /*10f60*/  BSYNC B2 ;  /* 0x0000000000027941 */ /* 0x000fea0003800000 */
.L_x_13974:
        /* <DEDUP_REMOVED lines=14> */
.L_x_13976:
        /* <DEDUP_REMOVED lines=14> */
.L_x_14046:
[----:B------:R-:W-:Y:S05]  /*11130*/  BSYNC B2 ;  /* 0x0000000000027941 */ /* 0x000fea0003800000 */
.L_x_13977:
        /* <DEDUP_REMOVED lines=11> */
.L_x_13980:
[----:B------:R-:W-:Y:S05]  /*111f0*/  BSYNC B2 ;  /* 0x0000000000027941 */ /* 0x000fea0003800000 */
.L_x_13979:
        /* <DEDUP_REMOVED lines=11> */
.L_x_13981:
        /* <DEDUP_REMOVED lines=16> */
.L_x_13982:
        /* <DEDUP_REMOVED lines=16> */
.L_x_13983:
        /* <DEDUP_REMOVED lines=16> */
.L_x_13984:
        /* <DEDUP_REMOVED lines=11> */
.L_x_13970:
[----:B------:R-:W-:Y:S05]  /*11660*/  BSYNC B1 ;  /* 0x0000000000017941 */ /* 0x000fea0003800000 */
.L_x_13969:
[C---:B------:R-:W-:Y:S01]  /*11670*/  ISETP.GT.AND P0, PT, R0.reuse, 0x1, PT ;  /* 0x000000010000780c */ /* 0x040fe20003f04270 */
[----:B------:R-:W-:-:S12]  /*11680*/  VIADD R0, R0, 0xfffffffe ;  /* 0xfffffffe00007836 */ /* 0x000fd80000000000 */
[----:B------:R-:W-:Y:S05]  /*11690*/  @P0 BRA `(.L_x_13985) ;  /* 0xffffffe800b80947 */ /* 0x000fea000383ffff */
.L_x_13934:
[----:B------:R-:W-:Y:S05]  /*116a0*/  BSYNC B0 ;  /* 0x0000000000007941 */ /* 0x000fea0003800000 */
.L_x_13933:
        /* <DEDUP_REMOVED lines=21> */
[----:B------:R-:W1:Y:S01]  /*11800*/  POPC R7, R6 ;  /* 0x0000000600077309 */ /* 0x000e620000000000 */
[----:B--2---:R-:W1:Y:S02]  /*11810*/  SHFL.IDX PT, R4, R3, R4, 0x1f ;  /* 0x00001f0403047589 */ /* 0x004e6400000e0000 */
[----:B-1----:R-:W-:-:S07]  /*11820*/  IADD3 R16, R4, UR37, R7 ;  /* 0x0000002504107c10 */ /* 0x002fce000fffe007 */
.L_x_13987:
[----:B------:R-:W-:Y:S05]  /*11830*/  BSYNC B0 ;  /* 0x0000000000007941 */ /* 0x000fea0003800000 */
.L_x_13986:
[----:B------:R-:W-:-:S05]  /*11840*/  SEL R0, R0, RZ, P0 ;  /* 0x000000ff00007207 */ /* 0x000fca0000000000 */
[----:B------:R2:W-:Y:S02]  /*11850*/  STL [R1+0x8], R0 ;  /* 0x0000080001007387 */ /* 0x0005e40000100800 */
.L_x_13905:
[----:B------:R-:W-:Y:S05]  /*11860*/  BSYNC B7 ;  /* 0x0000000000077941 */ /* 0x000fea0003800000 */
.L_x_13903:
        /* <DEDUP_REMOVED lines=13> */
.L_x_13988:
        /* <DEDUP_REMOVED lines=36> */
.L_x_14056:
[----:B------:R-:W-:Y:S02]  /*11b80*/  ULDC UR4, c[0x0][0xc38] ;  /* 0x00030e0000047ab9 */ /* 0x000fe40000000800 */
[----:B------:R-:W-:-:S04]  /*11b90*/  IMAD.U32 R4, RZ, RZ, UR4 ;  /* 0x00000004ff047e24 */ /* 0x000fc8000f8e00ff */
[----:B--2---:R-:W-:-:S04]  /*11ba0*/  IMAD R14, R14, R4, RZ ;  /* 0x000000040e0e7224 */ /* 0x004fc800078e02ff */
[----:B------:R-:W-:-:S05]  /*11bb0*/  IMAD.IADD R5, R5, 0x1, R14 ;  /* 0x0000000105057824 */ /* 0x000fca00078e020e */
[----:B------:R-:W-:-:S13]  /*11bc0*/  ISETP.GT.AND P6, PT, R5, R0, PT ;  /* 0x000000000500720c */ /* 0x000fda0003fc4270 */
[----:B------:R-:W-:Y:S05]  /*11bd0*/  @P6 BRA `(.L_x_13991) ;  /* 0x00000000009c6947 */ /* 0x000fea0003800000 */
.L_x_13996:
        /* <DEDUP_REMOVED lines=14> */
.L_x_13994:
[----:B------:R-:W-:Y:S05]  /*11cc0*/  BSYNC B0 ;  /* 0x0000000000007941 */ /* 0x000fea0003800000 */
.L_x_13993:
        /* <DEDUP_REMOVED lines=18> */
.L_x_14064:
[----:B------:R-:W-:Y:S02]  /*11df0*/  ULDC UR4, c[0x0][0xc38] ;  /* 0x00030e0000047ab9 */ /* 0x000fe40000000800 */
[----:B------:R-:W-:-:S04]  /*11e00*/  IMAD.U32 R4, RZ, RZ, UR4 ;  /* 0x00000004ff047e24 */ /* 0x000fc8000f8e00ff */
[----:B--2---:R-:W-:-:S04]  /*11e10*/  IMAD R14, R14, R4, RZ ;  /* 0x000000040e0e7224 */ /* 0x004fc800078e02ff */
[----:B------:R-:W-:-:S05]  /*11e20*/  IMAD.IADD R5, R14, 0x1, R5 ;  /* 0x000000010e057824 */ /* 0x000fca00078e0205 */
[----:B------:R-:W-:-:S13]  /*11e30*/  ISETP.GT.AND P6, PT, R5, R0, PT ;  /* 0x000000000500720c */ /* 0x000fda0003fc4270 */
[----:B------:R-:W-:Y:S05]  /*11e40*/  @!P6 BRA `(.L_x_13996) ;  /* 0xfffffffc0064e947 */ /* 0x000fea000383ffff */
.L_x_13991:
        /* <DEDUP_REMOVED lines=8> */
.L_x_14068:
[----:B------:R-:W-:Y:S01]  /*11ed0*/  ISETP.NE.AND P0, PT, R5, RZ, PT ;  /* 0x000000ff0500720c */ /* 0x000fe20003f05270 */
[----:B------:R-:W-:-:S12]  /*11ee0*/  IMAD.MOV.U32 R5, RZ, RZ, RZ ;  /* 0x000000ffff057224 */ /* 0x000fd800078e00ff */
[----:B------:R-:W-:Y:S05]  /*11ef0*/  @!P0 BRA `(.L_x_13998) ;  /* 0x0000000000108947 */ /* 0x000fea0003800000 */
[----:B------:R-:W-:Y:S01]  /*11f00*/  UMOV UR4, 0xffffffff ;  /* 0xffffffff00047882 */ /* 0x000fe20000000000 */
[----:B------:R-:W-:Y:S02]  /*11f10*/  VIADD R12, R6, 0xffffffff ;  /* 0xffffffff060c7836 */ /* 0x000fe40000000000 */
[----:B------:R-:W-:Y:S05]  /*11f20*/  BRA.DIV UR4, `(.L_x_13999) ;  /* 0x0000002204cc7947 */ /* 0x000fea000b800000 */
[----:B------:R4:W0:Y:S02]  /*11f30*/  SHFL.IDX PT, R5, R3, R12, 0x1f ;  /* 0x00001f0c03057589 */ /* 0x00082400000e0000 */
.L_x_13998:
[----:B-12-4-:R-:W1:Y:S01]  /*11f40*/  LDC.64 R2, c[0x0][0xc90] ;  /* 0x00032400ff027b82 */ /* 0x016e620000000a00 */
[----:B------:R-:W-:-:S04]  /*11f50*/  IMAD.IADD R19, R6, 0x1, R19 ;  /* 0x0000000106137824 */ /* 0x000fc800078e0213 */
[----:B-1----:R-:W-:-:S05]  /*11f60*/  IMAD.WIDE R2, R19, 0x4, R2 ;  /* 0x0000000413027825 */ /* 0x002fca00078e0202 */
[----:B------:R-:W3:Y:S01]  /*11f70*/  LDG.E R7, desc[UR40][R2.64] ;  /* 0x0000002802077981 */ /* 0x000ee2000c1e1900 */
[----:B0-----:R-:W-:-:S04]  /*11f80*/  IMAD R16, R5, R4, R16 ;  /* 0x0000000405107224 */ /* 0x001fc800078e0210 */
        /* <DEDUP_REMOVED lines=61> */
.L_x_13992:
[----:B------:R-:W-:Y:S01]  /*12360*/  UMOV UR4, URZ ;  /* 0x0000003f00047c82 */ /* 0x000fe20008000000 */
[----:B------:R-:W-:Y:S01]  /*12370*/  UMOV UR5, URZ ;  /* 0x0000003f00057c82 */ /* 0x000fe20008000000 */
[----:B------:R-:W-:Y:S01]  /*12380*/  ULDC UR6, c[0x0][0xc3c] ;  /* 0x00030f0000067ab9 */ /* 0x000fe20000000800 */
[----:B------:R-:W-:Y:S02]  /*12390*/  IMAD.MOV.U32 R16, RZ, RZ, R0 ;  /* 0x000000ffff107224 */ /* 0x000fe400078e0000 */
[----:B------:R-:W-:Y:S02]  /*123a0*/  IMAD.U32 R17, RZ, RZ, UR4 ;  /* 0x00000004ff117e24 */ /* 0x000fe4000f8e00ff */
[----:B------:R-:W-:Y:S02]  /*123b0*/  IMAD.U32 R18, RZ, RZ, UR5 ;  /* 0x00000005ff127e24 */ /* 0x000fe4000f8e00ff */
[----:B------:R-:W-:-:S07]  /*123c0*/  IMAD.U32 R19, RZ, RZ, UR6 ;  /* 0x00000006ff137e24 */ /* 0x000fce000f8e00ff */
.L_x_14000:
[----:B------:R4:W2:Y:S01]  /*123d0*/  LDL R2, [R1+0x4] ;  /* 0x0000040001027983 */ /* 0x0008a20000100800 */
[----:B------:R-:W3:Y:S01]  /*123e0*/  S2R R0, SR_TID.X ;  /* 0x0000000000007919 */ /* 0x000ee20000002100 */
[----:B------:R-:W-:Y:S05]  /*123f0*/  WARPSYNC.ALL ;  /* 0x0000000000007948 */ /* 0x000fea0003800000 */
[----:B---3--:R-:W-:Y:S01]  /*12400*/  LOP3.LUT R0, R0, 0x1f, RZ, 0xc0, !PT ;  /* 0x0000001f00007812 */ /* 0x008fe200078ec0ff */
[----:B------:R-:W-:Y:S03]  /*12410*/  BAR.SYNC.DEFER_BLOCKING 0x4, 0x180 ;  /* 0x0106000000007b1d */ /* 0x000fe60000010000 */
[----:B------:R-:W-:-:S13]  /*12420*/  ISETP.NE.AND P0, PT, R0, RZ, PT ;  /* 0x000000ff0000720c */ /* 0x000fda0003f05270 */
[----:B-1----:R-:W2:Y:S01]  /*12430*/  @!P0 S2R R3, SR_CgaCtaId ;  /* 0x0000000000038919 */ /* 0x002ea20000008800 */
[----:B------:R-:W-:-:S04]  /*12440*/  @!P0 MOV R0, 0x400 ;  /* 0x0000040000008802 */ /* 0x000fc80000000f00 */
[----:B--2---:R-:W-:-:S05]  /*12450*/  @!P0 LEA R2, R3, R0, 0x18 ;  /* 0x0000000003028211 */ /* 0x004fca00078ec0ff */
[----:B------:R4:W-:Y:S04]  /*12460*/  @!P0 STS.128 [R2+0x228d0], R16 ;  /* 0x0228d01002008388 */ /* 0x0009e80000000c00 */
[----:B------:R4:W-:Y:S01]  /*12470*/  @!P0 STL [R1+0x4], R2 ;  /* 0x0000040201008387 */ /* 0x0009e20000100800 */
[----:B------:R-:W-:Y:S06]  /*12480*/  BAR.ARV 0x5, 0x180 ;  /* 0x0146000000007b1d */ /* 0x000fec0000002000 */
.L_x_13989:
[----:B------:R-:W-:Y:S02]  /*12490*/  ULDC UR4, c[0x0][0xc3c] ;  /* 0x00030f0000047ab9 */ /* 0x000fe40000000800 */
[----:B---3--:R-:W-:-:S13]  /*124a0*/  ISETP.GE.AND P0, PT, R19, UR4, PT ;  /* 0x0000000413007c0c */ /* 0x008fda000bf06270 */
[----:B------:R-:W-:Y:S05]  /*124b0*/  @!P0 BRA `(.L_x_14001) ;  /* 0xffffffac00308947 */ /* 0x000fea000383ffff */
[----:B------:R-:W-:Y:S05]  /*124c0*/  BSYNC B8 ;  /* 0x0000000000087941 */ /* 0x000fea0003800000 */
.L_x_13899:
[----:B--2---:R-:W2:Y:S01]  /*124d0*/  LDL.LU R0, [R1+0x3c] ;  /* 0x00003c0001007983 */ /* 0x004ea20000300800 */
[----:B------:R-:W-:Y:S01]  /*124e0*/  BSSY B0, `(.L_x_14002) ;  /* 0x000000b000007945 */ /* 0x000fe20003800000 */
[----:B------:R-:W3:Y:S01]  /*124f0*/  S2R R5, SR_CgaCtaId ;  /* 0x0000000000057919 */ /* 0x000ee20000008800 */
[----:B--2---:R-:W-:-:S05]  /*12500*/  VIADD R0, R0, 0x1 ;  /* 0x0000000100007836 */ /* 0x004fca0000000000 */
[----:B----4-:R-:W-:-:S04]  /*12510*/  LEA.HI R2, R0, R0, RZ, 0x1 ;  /* 0x0000000000027211 */ /* 0x010fc800078f08ff */
[----:B-1----:R-:W-:-:S05]  /*12520*/  LOP3.LUT R3, R2, 0xfffffffe, RZ, 0xc0, !PT ;  /* 0xfffffffe02037812 */ /* 0x002fca00078ec0ff */
[----:B------:R-:W-:Y:S01]  /*12530*/  IMAD.IADD R3, R0, 0x1, -R3 ;  /* 0x0000000100037824 */ /* 0x000fe200078e0a03 */
[----:B------:R-:W-:-:S04]  /*12540*/  MOV R0, 0x400 ;  /* 0x0000040000007802 */ /* 0x000fc80000000f00 */
[----:B---3--:R-:W-:Y:S02]  /*12550*/  LEA R0, R5, R0, 0x18 ;  /* 0x0000000005007211 */ /* 0x008fe400078ec0ff */
[----:B------:R-:W-:-:S04]  /*12560*/  SHF.L.U32 R3, R3, 0x1f, RZ ;  /* 0x0000001f03037819 */ /* 0x000fc800000006ff */
[----:B------:R-:W1:Y:S02]  /*12570*/  SYNCS.PHASECHK.TRANS64.TRYWAIT P0, [R0+URZ+0x22820], R3 ;  /* 0x02282003000075a7 */ /* 0x000e64000800017f */
[----:B-1----:R-:W-:Y:S05]  /*12580*/  @!P0 BRA `(.L_x_14003) ;  /* 0x0000001c005c8947 */ /* 0x002fea0003800000 */
.L_x_14071:
[----:B------:R-:W-:Y:S05]  /*12590*/  BSYNC B0 ;  /* 0x0000000000007941 */ /* 0x000fea0003800000 */
.L_x_14002:
[----:B------:R-:W-:-:S03]  /*125a0*/  UMOV UR4, 0xffffffff ;  /* 0xffffffff00047882 */ /* 0x000fc60000000000 */
[----:B------:R-:W-:Y:S05]  /*125b0*/  BRA.DIV UR4, `(.L_x_14004) ;  /* 0x0000001e04647947 */ /* 0x000fea000b800000 */
[----:B------:R-:W2:Y:S02]  /*125c0*/  S2R R2, SR_TID.X ;  /* 0x0000000000027919 */ /* 0x000ea40000002100 */
[----:B--2---:R-:W-:-:S04]  /*125d0*/  SHF.R.U32.HI R2, RZ, 0x5, R2 ;  /* 0x00000005ff027819 */ /* 0x004fc80000011602 */
[----:B------:R-:W-:-:S05]  /*125e0*/  LOP3.LUT R2, R2, 0x3, RZ, 0xc0, !PT ;  /* 0x0000000302027812 */ /* 0x000fca00078ec0ff */
[----:B------:R2:W3:Y:S02]  /*125f0*/  SHFL.IDX PT, R14, R2, RZ, 0x1f ;  /* 0x00001fff020e7589 */ /* 0x0004e400000e0000 */
.L_x_14074:
[----:B---3--:R-:W-:Y:S01]  /*12600*/  ISETP.NE.AND P0, PT, R14, RZ, PT ;  /* 0x000000ff0e00720c */ /* 0x008fe20003f05270 */
[----:B------:R-:W-:-:S12]  /*12610*/  BSSY B0, `(.L_x_14005) ;  /* 0x0000027000007945 */ /* 0x000fd80003800000 */
[----:B------:R-:W-:Y:S05]  /*12620*/  @P0 BRA `(.L_x_14006) ;  /* 0x0000000000940947 */ /* 0x000fea0003800000 */
[----:B------:R-:W-:-:S03]  /*12630*/  UMOV UR4, 0xffffffff ;  /* 0xffffffff00047882 */ /* 0x000fc60000000000 */
[----:B------:R-:W-:Y:S05]  /*12640*/  BRA.DIV UR4, `(.L_x_14007) ;  /* 0x0000001e04747947 */ /* 0x000fea000b800000 */
[----:B------:R-:W-:-:S13]  /*12650*/  ELECT P6, URZ, PT ;  /* 0x00000000003f782f */ /* 0x000fda00038c0000 */
.L_x_14077:
[----:B------:R-:W-:Y:S05]  /*12660*/  @!P6 BRA `(.L_x_14006) ;  /* 0x000000000084e947 */ /* 0x000fea0003800000 */
[----:B------:R-:W-:-:S06]  /*12670*/  ULOP3.LUT UR4, UR36, 0x2, URZ, 0xfc, !UPT ;  /* 0x0000000224047892 */ /* 0x000fcc000f8efc3f */
[----:B--2---:R-:W-:-:S05]  /*12680*/  IMAD.U32 R2, RZ, RZ, UR4 ;  /* 0x00000004ff027e24 */ /* 0x004fca000f8e00ff */
[----:B------:R-:W-:-:S13]  /*12690*/  ISETP.NE.AND P2, PT, R2, 0x3, PT ;  /* 0x000000030200780c */ /* 0x000fda0003f45270 */
[----:B------:R-:W-:Y:S05]  /*126a0*/  @!P2 BRA `(.L_x_14008) ;  /* 0x000000000004a947 */ /* 0x000fea0003800000 */
[----:B------:R-:W-:Y:S01]  /*126b0*/  BPT.TRAP 0x1 ;  /* 0x000000040000795c */ /* 0x000fe20000300000 */
.L_x_14008:
[----:B-1----:R-:W2:Y:S04]  /*126c0*/  LDL R3, [R1+0x8] ;  /* 0x0000080001037983 */ /* 0x002ea80000100800 */
[----:B------:R-:W3:Y:S01]  /*126d0*/  LDL.LU R7, [R1+0x10] ;  /* 0x0000100001077983 */ /* 0x000ee20000300800 */
[----:B------:R-:W-:-:S04]  /*126e0*/  VIADD R2, R0, 0x22840 ;  /* 0x0002284000027836 */ /* 0x000fc80000000000 */
[C---:B--2---:R-:W-:Y:S02]  /*126f0*/  IMAD R6, R3.reuse, 0x8, R2 ;  /* 0x0000000803067824 */ /* 0x044fe400078e0202 */
[----:B------:R-:W-:Y:S01]  /*12700*/  VIADD R3, R3, 0x1 ;  /* 0x0000000103037836 */ /* 0x000fe20000000000 */
[----:B---3--:R-:W-:-:S04]  /*12710*/  SHF.L.U32 R5, R7, 0x1f, RZ ;  /* 0x0000001f07057819 */ /* 0x008fc800000006ff */
[C---:B------:R-:W-:Y:S01]  /*12720*/  ISETP.NE.AND P1, PT, R3.reuse, 0x2, PT ;  /* 0x000000020300780c */ /* 0x040fe20003f25270 */
[----:B------:R-:W1:Y:S03]  /*12730*/  SYNCS.PHASECHK.TRANS64.TRYWAIT P0, [R6+URZ], R5 ;  /* 0x00000005060075a7 */ /* 0x000e66000800017f */
[----:B------:R-:W-:Y:S02]  /*12740*/  SEL R4, RZ, 0x1, P1 ;  /* 0x00000001ff047807 */ /* 0x000fe40000800000 */
[----:B------:R-:W-:Y:S02]  /*12750*/  SEL R3, R3, RZ, P1 ;  /* 0x000000ff03037207 */ /* 0x000fe40000800000 */
[----:B------:R-:W-:-:S03]  /*12760*/  LOP3.LUT R4, R7, R4, RZ, 0x3c, !PT ;  /* 0x0000000407047212 */ /* 0x000fc600078e3cff */
[----:B------:R-:W-:Y:S01]  /*12770*/  IMAD R7, R3, 0x8, R2 ;  /* 0x0000000803077824 */ /* 0x000fe200078e0202 */
[----:B------:R-:W-:Y:S01]  /*12780*/  SHF.L.U32 R2, R4, 0x1f, RZ ;  /* 0x0000001f04027819 */ /* 0x000fe200000006ff */
[----:B-1----:R-:W-:Y:S06]  /*12790*/  @!P0 BRA `(.L_x_14009) ;  /* 0x0000001c00408947 */ /* 0x002fec0003800000 */
.L_x_14078:
[----:B------:R-:W2:Y:S02]  /*127a0*/  SYNCS.PHASECHK.TRANS64.TRYWAIT P0, [R7+URZ], R2 ;  /* 0x00000002070075a7 */ /* 0x000ea4000800017f */
[----:B--2---:R-:W-:Y:S05]  /*127b0*/  @!P0 BRA `(.L_x_14010) ;  /* 0x0000001c004c8947 */ /* 0x004fea0003800000 */
.L_x_14079:
[----:B------:R-:W-:Y:S05]  /*127c0*/  @!P2 BRA `(.L_x_14011) ;  /* 0x000000000004a947 */ /* 0x000fea0003800000 */
[----:B------:R-:W-:Y:S01]  /*127d0*/  BPT.TRAP 0x1 ;  /* 0x000000040000795c */ /* 0x000fe20000300000 */
.L_x_14011:
[----:B------:R-:W3:Y:S01]  /*127e0*/  LDL.LU R4, [R1+0x8] ;  /* 0x0000080001047983 */ /* 0x000ee20000300800 */
[----:B------:R-:W-:-:S04]  /*127f0*/  VIADD R0, R0, 0x22860 ;  /* 0x0002286000007836 */ /* 0x000fc80000000000 */
[----:B---3--:R-:W-:-:S04]  /*12800*/  IMAD R4, R4, 0x8, R0 ;  /* 0x0000000804047824 */ /* 0x008fc800078e0200 */
[----:B------:R-:W3:Y:S02]  /*12810*/  SYNCS.PHASECHK.TRANS64.TRYWAIT P0, [R4+URZ], R5 ;  /* 0x00000005040075a7 */ /* 0x000ee4000800017f */
[----:B---3--:R-:W-:Y:S05]  /*12820*/  @!P0 BRA `(.L_x_14012) ;  /* 0x0000001c00448947 */ /* 0x008fea0003800000 */
.L_x_14080:
[----:B------:R-:W-:-:S07]  /*12830*/  IMAD R3, R3, 0x8, R0 ;  /* 0x0000000803037824 */ /* 0x000fce00078e0200 */
.L_x_14013:
[----:B----4-:R4:W0:Y:S02]  /*12840*/  SYNCS.PHASECHK.TRANS64.TRYWAIT P0, [R3+URZ], R2 ;  /* 0x00000002030075a7 */ /* 0x010824000800017f */
[----:B0-----:R-:W-:Y:S05]  /*12850*/  @!P0 NANOSLEEP.SYNCS 0x989680 ;  /* 0x009896800000895d */ /* 0x001fea0003900000 */
[----:B------:R-:W0:Y:S02]  /*12860*/  @!P0 SYNCS.PHASECHK.TRANS64 P0, [R3+URZ], R2 ;  /* 0x00000002030085a7 */ /* 0x000e24000800007f */
[----:B0-----:R-:W-:Y:S05]  /*12870*/  @!P0 BRA `(.L_x_14013) ;  /* 0xfffffffc00f08947 */ /* 0x001fea000383ffff */
.L_x_14006:
[----:B------:R-:W-:Y:S05]  /*12880*/  BSYNC B0 ;  /* 0x0000000000007941 */ /* 0x000fea0003800000 */
.L_x_14005:
[----:B------:R-:W-:Y:S05]  /*12890*/  EXIT ;  /* 0x000000000000794d */ /* 0x000fea0003800000 */
.L_x_13841:
[----:B0-----:R0:W1:Y:S02]  /*128a0*/  SYNCS.PHASECHK.TRANS64.TRYWAIT P0, [R7+URZ+0x22800], R0 ;  /* 0x02280000070075a7 */ /* 0x001064000800017f */
[----:B-1----:R-:W-:Y:S05]  /*128b0*/  @!P0 NANOSLEEP.SYNCS 0x989680 ;  /* 0x009896800000895d */ /* 0x002fea0003900000 */
[----:B------:R-:W1:Y:S02]  /*128c0*/  @!P0 SYNCS.PHASECHK.TRANS64 P0, [R7+URZ+0x22800], R0 ;  /* 0x02280000070085a7 */ /* 0x000e64000800007f */
[----:B-1----:R-:W-:Y:S05]  /*128d0*/  @!P0 BRA `(.L_x_13841) ;  /* 0xfffffffc00f08947 */ /* 0x002fea000383ffff */
[----:B------:R-:W-:Y:S05]  /*128e0*/  BRA `(.L_x_14014) ;  /* 0xfffffef000a07947 */ /* 0x000fea000383ffff */
.L_x_13845:
[----:B-1----:R1:W2:Y:S02]  /*128f0*/  SYNCS.PHASECHK.TRANS64.TRYWAIT P1, [R6+URZ+0x22830], R11 ;  /* 0x0228300b060075a7 */ /* 0x0022a4000802017f */
[----:B--2---:R-:W-:Y:S05]  /*12900*/  @!P1 NANOSLEEP.SYNCS 0x989680 ;  /* 0x009896800000995d */ /* 0x004fea0003900000 */
[----:B------:R-:W2:Y:S02]  /*12910*/  @!P1 SYNCS.PHASECHK.TRANS64 P1, [R6+URZ+0x22830], R11 ;  /* 0x0228300b060095a7 */ /* 0x000ea4000802007f */
[----:B--2---:R-:W-:Y:S05]  /*12920*/  @!P1 BRA `(.L_x_13845) ;  /* 0xfffffffc00f09947 */ /* 0x004fea000383ffff */
[----:B------:R-:W-:Y:S05]  /*12930*/  BRA `(.L_x_13844) ;  /* 0xfffffef000cc7947 */ /* 0x000fea000383ffff */
.L_x_13849:
[----:B-1----:R1:W2:Y:S02]  /*12940*/  SYNCS.PHASECHK.TRANS64.TRYWAIT P3, [R6+URZ+0x22850], R11 ;  /* 0x0228500b060075a7 */ /* 0x0022a4000806017f */
[----:B--2---:R-:W-:Y:S05]  /*12950*/  @!P3 NANOSLEEP.SYNCS 0x989680 ;  /* 0x009896800000b95d */ /* 0x004fea0003900000 */
[----:B------:R-:W2:Y:S02]  /*12960*/  @!P3 SYNCS.PHASECHK.TRANS64 P3, [R6+URZ+0x22850], R11 ;  /* 0x0228500b0600b5a7 */ /* 0x000ea4000806007f */
[----:B--2---:R-:W-:Y:S05]  /*12970*/  @!P3 BRA `(.L_x_13849) ;  /* 0xfffffffc00f0b947 */ /* 0x004fea000383ffff */
[----:B------:R-:W-:Y:S05]  /*12980*/  BRA `(.L_x_13848) ;  /* 0xffffff1000547947 */ /* 0x000fea000383ffff */
.L_x_13854:
[----:B-1----:R-:W-:-:S04]  /*12990*/  IMAD.U32 R5, RZ, RZ, UR26 ;  /* 0x0000001aff057e24 */ /* 0x002fc8000f8e00ff */
[----:B------:R1:W2:Y:S03]  /*129a0*/  SYNCS.PHASECHK.TRANS64.TRYWAIT P3, [R5+URZ+0x22830], R6 ;  /* 0x02283006050075a7 */ /* 0x0002a6000806017f */
[----:B--2---:R-:W-:Y:S05]  /*129b0*/  @!P3 NANOSLEEP.SYNCS 0x989680 ;  /* 0x009896800000b95d */ /* 0x004fea0003900000 */
[----:B------:R-:W2:Y:S02]  /*129c0*/  @!P3 SYNCS.PHASECHK.TRANS64 P3, [R5+URZ+0x22830], R6 ;  /* 0x022830060500b5a7 */ /* 0x000ea4000806007f */
[----:B--2---:R-:W-:Y:S05]  /*129d0*/  @!P3 BRA `(.L_x_13854) ;  /* 0xfffffffc00ecb947 */ /* 0x004fea000383ffff */
[----:B------:R-:W-:Y:S05]  /*129e0*/  BRA `(.L_x_13853) ;  /* 0xffffff1400887947 */ /* 0x000fea000383ffff */
.L_x_13858:
[----:B-1----:R1:W2:Y:S02]  /*129f0*/  SYNCS.PHASECHK.TRANS64.TRYWAIT P3, [R199+URZ+0x22850], R6 ;  /* 0x02285006c70075a7 */ /* 0x0022a4000806017f */
[----:B--2---:R-:W-:Y:S05]  /*12a00*/  @!P3 NANOSLEEP.SYNCS 0x989680 ;  /* 0x009896800000b95d */ /* 0x004fea0003900000 */
[----:B------:R-:W2:Y:S02]  /*12a10*/  @!P3 SYNCS.PHASECHK.TRANS64 P3, [R199+URZ+0x22850], R6 ;  /* 0x02285006c700b5a7 */ /* 0x000ea4000806007f */
[----:B--2---:R-:W-:Y:S05]  /*12a20*/  @!P3 BRA `(.L_x_13858) ;  /* 0xfffffffc00f0b947 */ /* 0x004fea000383ffff */
[----:B------:R-:W-:Y:S05]  /*12a30*/  BRA `(.L_x_13857) ;  /* 0xffffff3800fc7947 */ /* 0x000fea000383ffff */
.L_x_13864:
[----:B-1----:R-:W-:-:S04]  /*12a40*/  IMAD.U32 R5, RZ, RZ, UR25 ;  /* 0x00000019ff057e24 */ /* 0x002fc8000f8e00ff */
[----:B------:R1:W2:Y:S03]  /*12a50*/  SYNCS.PHASECHK.TRANS64.TRYWAIT P1, [R5+URZ+0x22830], R6 ;  /* 0x02283006050075a7 */ /* 0x0002a6000802017f */
[----:B--2---:R-:W-:Y:S05]  /*12a60*/  @!P1 NANOSLEEP.SYNCS 0x989680 ;  /* 0x009896800000995d */ /* 0x004fea0003900000 */
[----:B------:R-:W2:Y:S02]  /*12a70*/  @!P1 SYNCS.PHASECHK.TRANS64 P1, [R5+URZ+0x22830], R6 ;  /* 0x02283006050095a7 */ /* 0x000ea4000802007f */
[----:B--2---:R-:W-:Y:S05]  /*12a80*/  @!P1 BRA `(.L_x_13864) ;  /* 0xfffffffc00ec9947 */ /* 0x004fea000383ffff */
[----:B------:R-:W-:Y:S05]  /*12a90*/  BRA `(.L_x_13863) ;  /* 0xffffff40000c7947 */ /* 0x000fea000383ffff */
.L_x_13868:
[----:B-1----:R1:W2:Y:S02]  /*12aa0*/  SYNCS.PHASECHK.TRANS64.TRYWAIT P1, [R181+URZ+0x22850], R6 ;  /* 0x02285006b50075a7 */ /* 0x0022a4000802017f */
[----:B--2---:R-:W-:Y:S05]  /*12ab0*/  @!P1 NANOSLEEP.SYNCS 0x989680 ;  /* 0x009896800000995d */ /* 0x004fea0003900000 */
[----:B------:R-:W2:Y:S02]  /*12ac0*/  @!P1 SYNCS.PHASECHK.TRANS64 P1, [R181+URZ+0x22850], R6 ;  /* 0x02285006b50095a7 */ /* 0x000ea4000802007f */
[----:B--2---:R-:W-:Y:S05]  /*12ad0*/  @!P1 BRA `(.L_x_13868) ;  /* 0xfffffffc00f09947 */ /* 0x004fea000383ffff */
[----:B------:R-:W-:Y:S05]  /*12ae0*/  BRA `(.L_x_13867) ;  /* 0xffffff5c00ac7947 */ /* 0x000fea000383ffff */
.L_x_13911:
        /* <DEDUP_REMOVED lines=11> */
.L_x_14016:
[----:B------:R-:W-:Y:S05]  /*12ba0*/  BSYNC B0 ;  /* 0x0000000000007941 */ /* 0x000fea0003800000 */
.L_x_14015:
[----:B------:R-:W-:Y:S05]  /*12bb0*/  BRA `(.L_x_14017) ;  /* 0xffffffb000847947 */ /* 0x000fea000383ffff */
.L_x_13913:
[----:B------:R-:W-:Y:S01]  /*12bc0*/  BSSY B0, `(.L_x_14018) ;  /* 0x0000006000007945 */ /* 0x000fe20003800000 */
[----:B------:R-:W-:-:S07]  /*12bd0*/  IMAD.MOV.U32 R15, RZ, RZ, -0x1 ;  /* 0xffffffffff0f7424 */ /* 0x000fce00078e00ff */
[----:B0123--:R-:W-:Y:S05]  /*12be0*/  WARPSYNC.COLLECTIVE R15, `(.L_x_14019) ;  /* 0x000000000f0c7348 */ /* 0x00ffea0003c00000 */
[----:B------:R-:W-:Y:S02]  /*12bf0*/  ELECT P6, UR62, PT ;  /* 0x00000000003e782f */ /* 0x000fe400038c0000 */
[----:B------:R-:W-:Y:S01]  /*12c00*/  MOV R14, UR62 ;  /* 0x0000003e000e7c02 */ /* 0x000fe20008000f00 */
[----:B0123--:R-:W-:Y:S10]  /*12c10*/  ENDCOLLECTIVE ;  /* 0x000000000000791b */ /* 0x00fff40003800000 */
.L_x_14019:
[----:B------:R-:W-:Y:S05]  /*12c20*/  BSYNC B0 ;  /* 0x0000000000007941 */ /* 0x000fea0003800000 */
.L_x_14018:
[----:B------:R-:W-:Y:S05]  /*12c30*/  BRA `(.L_x_14020) ;  /* 0xffffffb0008c7947 */ /* 0x000fea000383ffff */
.L_x_13915:
[----:B---3--:R3:W4:Y:S02]  /*12c40*/  SYNCS.PHASECHK.TRANS64.TRYWAIT P0, [R0+URZ+0x22840], R2 ;  /* 0x02284002000075a7 */ /* 0x008724000800017f */
[----:B----4-:R-:W-:Y:S05]  /*12c50*/  @!P0 NANOSLEEP.SYNCS 0x989680 ;  /* 0x009896800000895d */ /* 0x010fea0003900000 */
[----:B------:R-:W4:Y:S02]  /*12c60*/  @!P0 SYNCS.PHASECHK.TRANS64 P0, [R0+URZ+0x22840], R2 ;  /* 0x02284002000085a7 */ /* 0x000f24000800007f */
[----:B----4-:R-:W-:Y:S05]  /*12c70*/  @!P0 BRA `(.L_x_13915) ;  /* 0xfffffffc00f08947 */ /* 0x010fea000383ffff */
[----:B------:R-:W-:Y:S05]  /*12c80*/  BRA `(.L_x_14021) ;  /* 0xffffffb000f87947 */ /* 0x000fea000383ffff */
.L_x_13919:
[----:B------:R-:W2:Y:S01]  /*12c90*/  LDL.LU R11, [R1+0x34] ;  /* 0x00003400010b7983 */ /* 0x000ea20000300800 */
[----:B------:R-:W-:Y:S02]  /*12ca0*/  IMAD.MOV.U32 R13, RZ, RZ, R0 ;  /* 0x000000ffff0d7224 */ /* 0x000fe400078e0000 */
[----:B------:R-:W-:Y:S02]  /*12cb0*/  IMAD.MOV.U32 R12, RZ, RZ, RZ ;  /* 0x000000ffff0c7224 */ /* 0x000fe400078e00ff */
[----:B------:R-:W-:Y:S02]  /*12cc0*/  IMAD.MOV.U32 R15, RZ, RZ, -0x1 ;  /* 0xffffffffff0f7424 */ /* 0x000fe400078e00ff */
[----:B------:R-:W-:-:S04]  /*12cd0*/  IMAD R17, R17, 0x80, R8 ;  /* 0x0000008011117824 */ /* 0x000fc800078e0208 */
[----:B------:R-:W-:Y:S02]  /*12ce0*/  VIADD R6, R17, 0x60 ;  /* 0x0000006011067836 */ /* 0x000fe40000000000 */
[----:B--2---:R-:W-:Y:S02]  /*12cf0*/  IMAD R3, R11, R7, RZ ;  /* 0x000000070b037224 */ /* 0x004fe400078e02ff */
[----:B------:R-:W-:-:S03]  /*12d00*/  IMAD.MOV.U32 R11, RZ, RZ, 0x181f ;  /* 0x0000181fff0b7424 */ /* 0x000fc600078e00ff */
[----:B------:R-:W-:-:S13]  /*12d10*/  ISETP.GE.AND P1, PT, R17, R3, PT ;  /* 0x000000031100720c */ /* 0x000fda0003f26270 */
[----:B-----5:R-:W-:Y:S05]  /*12d20*/  WARPSYNC.COLLECTIVE R15, `(.L_x_14022) ;  /* 0x000000000f087348 */ /* 0x020fea0003c00000 */
[----:B------:R0:W1:Y:S02]  /*12d30*/  SHFL.IDX P6, R14, R13, R12, R11 ;  /* 0x0000000c0d0e7389 */ /* 0x00006400000c000b */
[----:B01---5:R-:W-:Y:S01]  /*12d40*/  ENDCOLLECTIVE ;  /* 0x000000000000791b */ /* 0x023fe20003800000 */
.L_x_14022:
[----:B------:R-:W-:Y:S02]  /*12d50*/  IMAD.MOV.U32 R13, RZ, RZ, R2 ;  /* 0x000000ffff0d7224 */ /* 0x000fe400078e0002 */
[----:B------:R-:W-:-:S07]  /*12d60*/  IMAD.MOV.U32 R4, RZ, RZ, R14 ;  /* 0x000000ffff047224 */ /* 0x000fce00078e000e */
[----:B------:R-:W-:Y:S05]  /*12d70*/  WARPSYNC.COLLECTIVE R15, `(.L_x_14023) ;  /* 0x000000000f087348 */ /* 0x000fea0003c00000 */
[----:B------:R0:W1:Y:S02]  /*12d80*/  SHFL.IDX P6, R14, R13, R12, R11 ;  /* 0x0000000c0d0e7389 */ /* 0x00006400000c000b */
[----:B01----:R-:W-:Y:S01]  /*12d90*/  ENDCOLLECTIVE ;  /* 0x000000000000791b */ /* 0x003fe20003800000 */
.L_x_14023:
[----:B------:R-:W-:Y:S02]  /*12da0*/  IMAD.MOV.U32 R13, RZ, RZ, R0 ;  /* 0x000000ffff0d7224 */ /* 0x000fe400078e0000 */
[----:B------:R-:W-:Y:S02]  /*12db0*/  IMAD.MOV.U32 R12, RZ, RZ, 0x1 ;  /* 0x00000001ff0c7424 */ /* 0x000fe400078e00ff */
[----:B------:R-:W-:-:S07]  /*12dc0*/  IMAD.MOV.U32 R5, RZ, RZ, R14 ;  /* 0x000000ffff057224 */ /* 0x000fce00078e000e */
[----:B------:R-:W-:Y:S05]  /*12dd0*/  WARPSYNC.COLLECTIVE R15, `(.L_x_14024) ;  /* 0x000000000f087348 */ /* 0x000fea0003c00000 */
[----:B------:R0:W1:Y:S02]  /*12de0*/  SHFL.IDX P6, R14, R13, R12, R11 ;  /* 0x0000000c0d0e7389 */ /* 0x00006400000c000b */
[----:B01----:R-:W-:Y:S01]  /*12df0*/  ENDCOLLECTIVE ;  /* 0x000000000000791b */ /* 0x003fe20003800000 */
.L_x_14024:
        /* <DEDUP_REMOVED lines=16> */
.L_x_14025:
[----:B------:R-:W-:Y:S02]  /*12f00*/  IMAD.MOV.U32 R13, RZ, RZ, R0 ;  /* 0x000000ffff0d7224 */ /* 0x000fe400078e0000 */
[----:B------:R-:W-:Y:S02]  /*12f10*/  IMAD.MOV.U32 R12, RZ, RZ, 0x2 ;  /* 0x00000002ff0c7424 */ /* 0x000fe400078e00ff */
[----:B------:R-:W-:-:S07]  /*12f20*/  IMAD.MOV.U32 R5, RZ, RZ, R14 ;  /* 0x000000ffff057224 */ /* 0x000fce00078e000e */
[----:B------:R-:W-:Y:S05]  /*12f30*/  WARPSYNC.COLLECTIVE R15, `(.L_x_14026) ;  /* 0x000000000f087348 */ /* 0x000fea0003c00000 */
[----:B------:R0:W1:Y:S02]  /*12f40*/  SHFL.IDX P6, R14, R13, R12, R11 ;  /* 0x0000000c0d0e7389 */ /* 0x00006400000c000b */
[----:B01----:R-:W-:Y:S01]  /*12f50*/  ENDCOLLECTIVE ;  /* 0x000000000000791b */ /* 0x003fe20003800000 */
.L_x_14026:
        /* <DEDUP_REMOVED lines=16> */
.L_x_14027:
[----:B------:R-:W-:Y:S02]  /*13060*/  IMAD.MOV.U32 R13, RZ, RZ, R0 ;  /* 0x000000ffff0d7224 */ /* 0x000fe400078e0000 */
[----:B------:R-:W-:Y:S02]  /*13070*/  IMAD.MOV.U32 R12, RZ, RZ, 0x3 ;  /* 0x00000003ff0c7424 */ /* 0x000fe400078e00ff */
[----:B------:R-:W-:-:S07]  /*13080*/  IMAD.MOV.U32 R5, RZ, RZ, R14 ;  /* 0x000000ffff057224 */ /* 0x000fce00078e000e */
[----:B------:R-:W-:Y:S05]  /*13090*/  WARPSYNC.COLLECTIVE R15, `(.L_x_14028) ;  /* 0x000000000f087348 */ /* 0x000fea0003c00000 */
[----:B------:R0:W1:Y:S02]  /*130a0*/  SHFL.IDX P6, R14, R13, R12, R11 ;  /* 0x0000000c0d0e7389 */ /* 0x00006400000c000b */
[----:B01----:R-:W-:Y:S01]  /*130b0*/  ENDCOLLECTIVE ;  /* 0x000000000000791b */ /* 0x003fe20003800000 */
.L_x_14028:
        /* <DEDUP_REMOVED lines=16> */
.L_x_14029:
[----:B------:R-:W-:Y:S02]  /*131c0*/  IMAD.MOV.U32 R13, RZ, RZ, R0 ;  /* 0x000000ffff0d7224 */ /* 0x000fe400078e0000 */
[----:B------:R-:W-:Y:S02]  /*131d0*/  IMAD.MOV.U32 R12, RZ, RZ, 0x4 ;  /* 0x00000004ff0c7424 */ /* 0x000fe400078e00ff */
[----:B------:R-:W-:-:S07]  /*131e0*/  IMAD.MOV.U32 R5, RZ, RZ, R14 ;  /* 0x000000ffff057224 */ /* 0x000fce00078e000e */
[----:B------:R-:W-:Y:S05]  /*131f0*/  WARPSYNC.COLLECTIVE R15, `(.L_x_14030) ;  /* 0x000000000f087348 */ /* 0x000fea0003c00000 */
[----:B------:R0:W1:Y:S02]  /*13200*/  SHFL.IDX P6, R14, R13, R12, R11 ;  /* 0x0000000c0d0e7389 */ /* 0x00006400000c000b */
[----:B01----:R-:W-:Y:S01]  /*13210*/  ENDCOLLECTIVE ;  /* 0x000000000000791b */ /* 0x003fe20003800000 */
.L_x_14030:
        /* <DEDUP_REMOVED lines=16> */
.L_x_14031:
[----:B------:R-:W-:Y:S02]  /*13320*/  IMAD.MOV.U32 R13, RZ, RZ, R0 ;  /* 0x000000ffff0d7224 */ /* 0x000fe400078e0000 */
[----:B------:R-:W-:Y:S02]  /*13330*/  IMAD.MOV.U32 R12, RZ, RZ, 0x5 ;  /* 0x00000005ff0c7424 */ /* 0x000fe400078e00ff */
[----:B------:R-:W-:-:S07]  /*13340*/  IMAD.MOV.U32 R5, RZ, RZ, R14 ;  /* 0x000000ffff057224 */ /* 0x000fce00078e000e */
[----:B------:R-:W-:Y:S05]  /*13350*/  WARPSYNC.COLLECTIVE R15, `(.L_x_14032) ;  /* 0x000000000f087348 */ /* 0x000fea0003c00000 */
[----:B------:R0:W1:Y:S02]  /*13360*/  SHFL.IDX P6, R14, R13, R12, R11 ;  /* 0x0000000c0d0e7389 */ /* 0x00006400000c000b */
[----:B01----:R-:W-:Y:S01]  /*13370*/  ENDCOLLECTIVE ;  /* 0x000000000000791b */ /* 0x003fe20003800000 */
.L_x_14032:
        /* <DEDUP_REMOVED lines=16> */
.L_x_14033:
[----:B------:R-:W-:Y:S02]  /*13480*/  IMAD.MOV.U32 R13, RZ, RZ, R0 ;  /* 0x000000ffff0d7224 */ /* 0x000fe400078e0000 */
[----:B------:R-:W-:Y:S02]  /*13490*/  IMAD.MOV.U32 R12, RZ, RZ, 0x6 ;  /* 0x00000006ff0c7424 */ /* 0x000fe400078e00ff */
[----:B------:R-:W-:-:S07]  /*134a0*/  IMAD.MOV.U32 R5, RZ, RZ, R14 ;  /* 0x000000ffff057224 */ /* 0x000fce00078e000e */
[----:B------:R-:W-:Y:S05]  /*134b0*/  WARPSYNC.COLLECTIVE R15, `(.L_x_14034) ;  /* 0x000000000f087348 */ /* 0x000fea0003c00000 */
[----:B------:R0:W1:Y:S02]  /*134c0*/  SHFL.IDX P6, R14, R13, R12, R11 ;  /* 0x0000000c0d0e7389 */ /* 0x00006400000c000b */
[----:B01----:R-:W-:Y:S01]  /*134d0*/  ENDCOLLECTIVE ;  /* 0x000000000000791b */ /* 0x003fe20003800000 */
.L_x_14034:
        /* <DEDUP_REMOVED lines=15> */
.L_x_14035:
[----:B------:R-:W-:Y:S02]  /*135d0*/  IMAD.MOV.U32 R13, RZ, RZ, R0 ;  /* 0x000000ffff0d7224 */ /* 0x000fe400078e0000 */
[----:B------:R-:W-:Y:S02]  /*135e0*/  IMAD.MOV.U32 R12, RZ, RZ, 0x7 ;  /* 0x00000007ff0c7424 */ /* 0x000fe400078e00ff */
[----:B------:R-:W-:-:S07]  /*135f0*/  IMAD.MOV.U32 R5, RZ, RZ, R14 ;  /* 0x000000ffff057224 */ /* 0x000fce00078e000e */
[----:B------:R-:W-:Y:S05]  /*13600*/  WARPSYNC.COLLECTIVE R15, `(.L_x_14036) ;  /* 0x000000000f087348 */ /* 0x000fea0003c00000 */
[----:B------:R0:W1:Y:S02]  /*13610*/  SHFL.IDX P6, R14, R13, R12, R11 ;  /* 0x0000000c0d0e7389 */ /* 0x00006400000c000b */
[----:B01----:R-:W-:Y:S01]  /*13620*/  ENDCOLLECTIVE ;  /* 0x000000000000791b */ /* 0x003fe20003800000 */
.L_x_14036:
        /* <DEDUP_REMOVED lines=10> */
.L_x_14037:
[----:B------:R-:W-:Y:S01]  /*136d0*/  @!PT LDS RZ, [RZ] ;  /* 0x00000000fffff984 */ /* 0x000fe20000000800 */
[----:B------:R-:W-:Y:S01]  /*136e0*/  @!PT LDS RZ, [RZ] ;  /* 0x00000000fffff984 */ /* 0x000fe20000000800 */
[----:B------:R-:W-:Y:S01]  /*136f0*/  @!PT LDS RZ, [RZ] ;  /* 0x00000000fffff984 */ /* 0x000fe20000000800 */
[----:B------:R0:W-:Y:S01]  /*13700*/  @!P1 LDGSTS.E.BYPASS.LTC128B.128 [R9+0x1b400], desc[UR40][R4.64], !P0 ;  /* 0x1b40000004099fae */ /* 0x0001e2000c101d68 */
[----:B------:R-:W-:Y:S01]  /*13710*/  IMAD.MOV.U32 R2, RZ, RZ, R14 ;  /* 0x000000ffff027224 */ /* 0x000fe200078e000e */
[----:B------:R-:W-:Y:S06]  /*13720*/  BRA `(.L_x_14038) ;  /* 0xffffffb400a07947 */ /* 0x000fec000383ffff */
.L_x_13922:
[----:B--2---:R-:W2:Y:S02]  /*13730*/  LDL R2, [R1+0x4] ;  /* 0x0000040001027983 */ /* 0x004ea40000100800 */
[----:B--2---:R2:W3:Y:S02]  /*13740*/  SYNCS.PHASECHK.TRANS64.TRYWAIT P0, [R2+URZ+0x22820], R0 ;  /* 0x02282000020075a7 */ /* 0x0044e4000800017f */
[----:B---3--:R-:W-:Y:S05]  /*13750*/  @!P0 NANOSLEEP.SYNCS 0x989680 ;  /* 0x009896800000895d */ /* 0x008fea0003900000 */
[----:B------:R-:W3:Y:S02]  /*13760*/  @!P0 SYNCS.PHASECHK.TRANS64 P0, [R2+URZ+0x22820], R0 ;  /* 0x02282000020085a7 */ /* 0x000ee4000800007f */
[----:B---3--:R-:W-:Y:S05]  /*13770*/  @!P0 BRA `(.L_x_13922) ;  /* 0xfffffffc00ec8947 */ /* 0x008fea000383ffff */
[----:B------:R-:W-:Y:S05]  /*13780*/  BRA `(.L_x_14039) ;  /* 0xffffffb800007947 */ /* 0x000fea000383ffff */
.L_x_13926:
[----:B0-----:R0:W1:Y:S02]  /*13790*/  SYNCS.PHASECHK.TRANS64.TRYWAIT P0, [R2+URZ+0x22860], R0 ;  /* 0x02286000020075a7 */ /* 0x001064000800017f */
[----:B-1----:R-:W-:Y:S05]  /*137a0*/  @!P0 NANOSLEEP.SYNCS 0x989680 ;  /* 0x009896800000895d */ /* 0x002fea0003900000 */
[----:B------:R-:W1:Y:S02]  /*137b0*/  @!P0 SYNCS.PHASECHK.TRANS64 P0, [R2+URZ+0x22860], R0 ;  /* 0x02286000020085a7 */ /* 0x000e64000800007f */
[----:B-1----:R-:W-:Y:S05]  /*137c0*/  @!P0 BRA `(.L_x_13926) ;  /* 0xfffffffc00f08947 */ /* 0x002fea000383ffff */
[----:B------:R-:W-:Y:S05]  /*137d0*/  BRA `(.L_x_14040) ;  /* 0xffffffb800307947 */ /* 0x000fea000383ffff */
.L_x_13941:
[----:B-1----:R1:W2:Y:S02]  /*137e0*/  SYNCS.PHASECHK.TRANS64.TRYWAIT P0, [R3+URZ+0x22840], R2 ;  /* 0x02284002030075a7 */ /* 0x0022a4000800017f */
[----:B--2---:R-:W-:Y:S05]  /*137f0*/  @!P0 NANOSLEEP.SYNCS 0x989680 ;  /* 0x009896800000895d */ /* 0x004fea0003900000 */
[----:B------:R-:W2:Y:S02]  /*13800*/  @!P0 SYNCS.PHASECHK.TRANS64 P0, [R3+URZ+0x22840], R2 ;  /* 0x02284002030085a7 */ /* 0x000ea4000800007f */
[----:B--2---:R-:W-:Y:S05]  /*13810*/  @!P0 BRA `(.L_x_13941) ;  /* 0xfffffffc00f08947 */ /* 0x004fea000383ffff */
[----:B------:R-:W-:Y:S05]  /*13820*/  BRA `(.L_x_14041) ;  /* 0xffffffc000547947 */ /* 0x000fea000383ffff */
.L_x_13946:
[----:B0-----:R0:W2:Y:S02]  /*13830*/  SYNCS.PHASECHK.TRANS64.TRYWAIT P0, [R3+URZ+0x22860], R2 ;  /* 0x02286002030075a7 */ /* 0x0010a4000800017f */
[----:B--2---:R-:W-:Y:S05]  /*13840*/  @!P0 NANOSLEEP.SYNCS 0x989680 ;  /* 0x009896800000895d */ /* 0x004fea0003900000 */
[----:B------:R-:W2:Y:S02]  /*13850*/  @!P0 SYNCS.PHASECHK.TRANS64 P0, [R3+URZ+0x22860], R2 ;  /* 0x02286002030085a7 */ /* 0x000ea4000800007f */
[----:B--2---:R-:W-:Y:S05]  /*13860*/  @!P0 BRA `(.L_x_13946) ;  /* 0xfffffffc00f08947 */ /* 0x004fea000383ffff */
[----:B------:R-:W-:Y:S05]  /*13870*/  BRA `(.L_x_14042) ;  /* 0xffffffc000dc7947 */ /* 0x000fea000383ffff */
.L_x_13957:
[----:B0-----:R0:W1:Y:S02]  /*13880*/  SYNCS.PHASECHK.TRANS64.TRYWAIT P0, [R4+URZ+0x22840], R2 ;  /* 0x02284002040075a7 */ /* 0x001064000800017f */
[----:B-1----:R-:W-:Y:S05]  /*13890*/  @!P0 NANOSLEEP.SYNCS 0x989680 ;  /* 0x009896800000895d */ /* 0x002fea0003900000 */
[----:B------:R-:W1:Y:S02]  /*138a0*/  @!P0 SYNCS.PHASECHK.TRANS64 P0, [R4+URZ+0x22840], R2 ;  /* 0x02284002040085a7 */ /* 0x000e64000800007f */
[----:B-1----:R-:W-:Y:S05]  /*138b0*/  @!P0 BRA `(.L_x_13957) ;  /* 0xfffffffc00f08947 */ /* 0x002fea000383ffff */
[----:B------:R-:W-:Y:S05]  /*138c0*/  BRA `(.L_x_14043) ;  /* 0xffffffc800e47947 */ /* 0x000fea000383ffff */
.L_x_13962:
[----:B-1----:R1:W2:Y:S02]  /*138d0*/  SYNCS.PHASECHK.TRANS64.TRYWAIT P0, [R4+URZ+0x22860], R2 ;  /* 0x02286002040075a7 */ /* 0x0022a4000800017f */
[----:B--2---:R-:W-:Y:S05]  /*138e0*/  @!P0 NANOSLEEP.SYNCS 0x989680 ;  /* 0x009896800000895d */ /* 0x004fea0003900000 */
[----:B------:R-:W2:Y:S02]  /*138f0*/  @!P0 SYNCS.PHASECHK.TRANS64 P0, [R4+URZ+0x22860], R2 ;  /* 0x02286002040085a7 */ /* 0x000ea4000800007f */
[----:B--2---:R-:W-:Y:S05]  /*13900*/  @!P0 BRA `(.L_x_13962) ;  /* 0xfffffffc00f08947 */ /* 0x004fea000383ffff */
[----:B------:R-:W-:Y:S05]  /*13910*/  BRA `(.L_x_14044) ;  /* 0xffffffcc00687947 */ /* 0x000fea000383ffff */
.L_x_13973:
[----:B-1----:R1:W2:Y:S02]  /*13920*/  SYNCS.PHASECHK.TRANS64.TRYWAIT P0, [R4+URZ+0x22840], R2 ;  /* 0x02284002040075a7 */ /* 0x0022a4000800017f */
[----:B--2---:R-:W-:Y:S05]  /*13930*/  @!P0 NANOSLEEP.SYNCS 0x989680 ;  /* 0x009896800000895d */ /* 0x004fea0003900000 */
[----:B------:R-:W2:Y:S02]  /*13940*/  @!P0 SYNCS.PHASECHK.TRANS64 P0, [R4+URZ+0x22840], R2 ;  /* 0x02284002040085a7 */ /* 0x000ea4000800007f */
[----:B--2---:R-:W-:Y:S05]  /*13950*/  @!P0 BRA `(.L_x_13973) ;  /* 0xfffffffc00f08947 */ /* 0x004fea000383ffff */
[----:B------:R-:W-:Y:S05]  /*13960*/  BRA `(.L_x_14045) ;  /* 0xffffffd400547947 */ /* 0x000fea000383ffff */
.L_x_13978:
[----:B0-----:R0:W2:Y:S02]  /*13970*/  SYNCS.PHASECHK.TRANS64.TRYWAIT P0, [R4+URZ+0x22860], R2 ;  /* 0x02286002040075a7 */ /* 0x0010a4000800017f */
[----:B--2---:R-:W-:Y:S05]  /*13980*/  @!P0 NANOSLEEP.SYNCS 0x989680 ;  /* 0x009896800000895d */ /* 0x004fea0003900000 */
[----:B------:R-:W2:Y:S02]  /*13990*/  @!P0 SYNCS.PHASECHK.TRANS64 P0, [R4+URZ+0x22860], R2 ;  /* 0x02286002040085a7 */ /* 0x000ea4000800007f */
[----:B--2---:R-:W-:Y:S05]  /*139a0*/  @!P0 BRA `(.L_x_13978) ;  /* 0xfffffffc00f08947 */ /* 0x004fea000383ffff */
[----:B------:R-:W-:Y:S05]  /*139b0*/  BRA `(.L_x_14046) ;  /* 0xffffffd400dc7947 */ /* 0x000fea000383ffff */
.L_x_13990:
        /* <DEDUP_REMOVED lines=8> */
.L_x_14048:
[----:B------:R-:W-:Y:S05]  /*13a40*/  BSYNC B0 ;  /* 0x0000000000007941 */ /* 0x000fea0003800000 */
.L_x_14047:
        /* <DEDUP_REMOVED lines=9> */
.L_x_14049:
        /* <DEDUP_REMOVED lines=18> */
.L_x_14050:
[----:B------:R-:W-:Y:S01]  /*13c00*/  IMAD.MOV.U32 R12, RZ, RZ, 0x2 ;  /* 0x00000002ff0c7424 */ /* 0x000fe200078e00ff */
[----:B------:R-:W-:-:S05]  /*13c10*/  SEL R7, R14, RZ, P1 ;  /* 0x000000ff0e077207 */ /* 0x000fca0000800000 */
[----:B------:R-:W-:-:S04]  /*13c20*/  IMAD.IADD R3, R2, 0x1, R7 ;  /* 0x0000000102037824 */ /* 0x000fc800078e0207 */
[----:B------:R-:W-:-:S07]  /*13c30*/  IMAD.MOV.U32 R13, RZ, RZ, R3 ;  /* 0x000000ffff0d7224 */ /* 0x000fce00078e0003 */
[----:B------:R-:W-:Y:S05]  /*13c40*/  WARPSYNC.COLLECTIVE R15, `(.L_x_14051) ;  /* 0x000000000f087348 */ /* 0x000fea0003c00000 */
[----:B------:R0:W1:Y:S02]  /*13c50*/  SHFL.UP P6, R14, R13, R12, R11 ;  /* 0x0400000c0d0e7389 */ /* 0x00006400000c000b */
[----:B01----:R-:W-:Y:S01]  /*13c60*/  ENDCOLLECTIVE ;  /* 0x000000000000791b */ /* 0x003fe20003800000 */
.L_x_14051:
[----:B------:R-:W-:Y:S01]  /*13c70*/  IMAD.MOV.U32 R12, RZ, RZ, 0x4 ;  /* 0x00000004ff0c7424 */ /* 0x000fe200078e00ff */
[----:B------:R-:W-:-:S05]  /*13c80*/  SEL R14, R14, RZ, P2 ;  /* 0x000000ff0e0e7207 */ /* 0x000fca0001000000 */
[----:B------:R-:W-:-:S04]  /*13c90*/  IMAD.IADD R3, R3, 0x1, R14 ;  /* 0x0000000103037824 */ /* 0x000fc800078e020e */
[----:B------:R-:W-:-:S07]  /*13ca0*/  IMAD.MOV.U32 R13, RZ, RZ, R3 ;  /* 0x000000ffff0d7224 */ /* 0x000fce00078e0003 */
[----:B------:R-:W-:Y:S05]  /*13cb0*/  WARPSYNC.COLLECTIVE R15, `(.L_x_14052) ;  /* 0x000000000f087348 */ /* 0x000fea0003c00000 */
[----:B------:R0:W1:Y:S02]  /*13cc0*/  SHFL.UP P6, R14, R13, R12, R11 ;  /* 0x0400000c0d0e7389 */ /* 0x00006400000c000b */
[----:B01----:R-:W-:Y:S01]  /*13cd0*/  ENDCOLLECTIVE ;  /* 0x000000000000791b */ /* 0x003fe20003800000 */
.L_x_14052:
[----:B------:R-:W-:Y:S01]  /*13ce0*/  IMAD.MOV.U32 R12, RZ, RZ, 0x8 ;  /* 0x00000008ff0c7424 */ /* 0x000fe200078e00ff */
[----:B------:R-:W-:-:S05]  /*13cf0*/  SEL R14, R14, RZ, P3 ;  /* 0x000000ff0e0e7207 */ /* 0x000fca0001800000 */
[----:B------:R-:W-:-:S04]  /*13d00*/  IMAD.IADD R3, R3, 0x1, R14 ;  /* 0x0000000103037824 */ /* 0x000fc800078e020e */
[----:B------:R-:W-:-:S07]  /*13d10*/  IMAD.MOV.U32 R13, RZ, RZ, R3 ;  /* 0x000000ffff0d7224 */ /* 0x000fce00078e0003 */
[----:B------:R-:W-:Y:S05]  /*13d20*/  WARPSYNC.COLLECTIVE R15, `(.L_x_14053) ;  /* 0x000000000f087348 */ /* 0x000fea0003c00000 */
[----:B------:R0:W1:Y:S02]  /*13d30*/  SHFL.UP P6, R14, R13, R12, R11 ;  /* 0x0400000c0d0e7389 */ /* 0x00006400000c000b */
[----:B01----:R-:W-:Y:S01]  /*13d40*/  ENDCOLLECTIVE ;  /* 0x000000000000791b */ /* 0x003fe20003800000 */
.L_x_14053:
[----:B------:R-:W-:Y:S01]  /*13d50*/  IMAD.MOV.U32 R12, RZ, RZ, 0x10 ;  /* 0x00000010ff0c7424 */ /* 0x000fe200078e00ff */
[----:B------:R-:W-:-:S05]  /*13d60*/  SEL R14, R14, RZ, P4 ;  /* 0x000000ff0e0e7207 */ /* 0x000fca0002000000 */
[----:B------:R-:W-:-:S04]  /*13d70*/  IMAD.IADD R3, R3, 0x1, R14 ;  /* 0x0000000103037824 */ /* 0x000fc800078e020e */
[----:B------:R-:W-:-:S07]  /*13d80*/  IMAD.MOV.U32 R13, RZ, RZ, R3 ;  /* 0x000000ffff0d7224 */ /* 0x000fce00078e0003 */
[----:B------:R-:W-:Y:S05]  /*13d90*/  WARPSYNC.COLLECTIVE R15, `(.L_x_14054) ;  /* 0x000000000f087348 */ /* 0x000fea0003c00000 */
[----:B------:R0:W1:Y:S02]  /*13da0*/  SHFL.UP P6, R14, R13, R12, R11 ;  /* 0x0400000c0d0e7389 */ /* 0x00006400000c000b */
[----:B01----:R-:W-:Y:S01]  /*13db0*/  ENDCOLLECTIVE ;  /* 0x000000000000791b */ /* 0x003fe20003800000 */
.L_x_14054:
        /* <DEDUP_REMOVED lines=8> */
.L_x_14055:
[----:B------:R-:W-:Y:S05]  /*13e40*/  BRA `(.L_x_14056) ;  /* 0xffffffdc004c7947 */ /* 0x000fea000383ffff */
.L_x_13995:
        /* <DEDUP_REMOVED lines=8> */
.L_x_14058:
[----:B------:R-:W-:Y:S05]  /*13ed0*/  BSYNC B0 ;  /* 0x0000000000007941 */ /* 0x000fea0003800000 */
.L_x_14057:
        /* <DEDUP_REMOVED lines=8> */
.L_x_14059:
[----:B------:R-:W-:Y:S01]  /*13f60*/  IMAD.MOV.U32 R12, RZ, RZ, 0x4 ;  /* 0x00000004ff0c7424 */ /* 0x000fe200078e00ff */
[----:B------:R-:W-:-:S05]  /*13f70*/  SEL R4, R14, RZ, P2 ;  /* 0x000000ff0e047207 */ /* 0x000fca0001000000 */
[----:B------:R-:W-:-:S04]  /*13f80*/  IMAD.IADD R4, R13, 0x1, R4 ;  /* 0x000000010d047824 */ /* 0x000fc800078e0204 */
[----:B------:R-:W-:-:S07]  /*13f90*/  IMAD.MOV.U32 R13, RZ, RZ, R4 ;  /* 0x000000ffff0d7224 */ /* 0x000fce00078e0004 */
[----:B------:R-:W-:Y:S05]  /*13fa0*/  WARPSYNC.COLLECTIVE R15, `(.L_x_14060) ;  /* 0x000000000f087348 */ /* 0x000fea0003c00000 */
[----:B------:R0:W1:Y:S02]  /*13fb0*/  SHFL.UP P6, R14, R13, R12, R11 ;  /* 0x0400000c0d0e7389 */ /* 0x00006400000c000b */
[----:B01----:R-:W-:Y:S01]  /*13fc0*/  ENDCOLLECTIVE ;  /* 0x000000000000791b */ /* 0x003fe20003800000 */
.L_x_14060:
[----:B------:R-:W-:Y:S01]  /*13fd0*/  IMAD.MOV.U32 R12, RZ, RZ, 0x8 ;  /* 0x00000008ff0c7424 */ /* 0x000fe200078e00ff */
[----:B------:R-:W-:-:S05]  /*13fe0*/  SEL R3, R14, RZ, P3 ;  /* 0x000000ff0e037207 */ /* 0x000fca0001800000 */
[----:B------:R-:W-:-:S04]  /*13ff0*/  IMAD.IADD R6, R4, 0x1, R3 ;  /* 0x0000000104067824 */ /* 0x000fc800078e0203 */
[----:B------:R-:W-:-:S07]  /*14000*/  IMAD.MOV.U32 R13, RZ, RZ, R6 ;  /* 0x000000ffff0d7224 */ /* 0x000fce00078e0006 */
[----:B------:R-:W-:Y:S05]  /*14010*/  WARPSYNC.COLLECTIVE R15, `(.L_x_14061) ;  /* 0x000000000f087348 */ /* 0x000fea0003c00000 */
[----:B------:R0:W1:Y:S02]  /*14020*/  SHFL.UP P6, R14, R13, R12, R11 ;  /* 0x0400000c0d0e7389 */ /* 0x00006400000c000b */
[----:B01----:R-:W-:Y:S01]  /*14030*/  ENDCOLLECTIVE ;  /* 0x000000000000791b */ /* 0x003fe20003800000 */
.L_x_14061:
[----:B------:R-:W-:Y:S01]  /*14040*/  IMAD.MOV.U32 R12, RZ, RZ, 0x10 ;  /* 0x00000010ff0c7424 */ /* 0x000fe200078e00ff */
[----:B------:R-:W-:-:S05]  /*14050*/  SEL R7, R14, RZ, P4 ;  /* 0x000000ff0e077207 */ /* 0x000fca0002000000 */
[----:B------:R-:W-:-:S04]  /*14060*/  IMAD.IADD R7, R6, 0x1, R7 ;  /* 0x0000000106077824 */ /* 0x000fc800078e0207 */
[----:B------:R-:W-:-:S07]  /*14070*/  IMAD.MOV.U32 R13, RZ, RZ, R7 ;  /* 0x000000ffff0d7224 */ /* 0x000fce00078e0007 */
[----:B------:R-:W-:Y:S05]  /*14080*/  WARPSYNC.COLLECTIVE R15, `(.L_x_14062) ;  /* 0x000000000f087348 */ /* 0x000fea0003c00000 */
[----:B------:R0:W1:Y:S02]  /*14090*/  SHFL.UP P6, R14, R13, R12, R11 ;  /* 0x0400000c0d0e7389 */ /* 0x00006400000c000b */
[----:B01----:R-:W-:Y:S01]  /*140a0*/  ENDCOLLECTIVE ;  /* 0x000000000000791b */ /* 0x003fe20003800000 */
.L_x_14062:
        /* <DEDUP_REMOVED lines=8> */
.L_x_14063:
[----:B------:R-:W-:Y:S05]  /*14130*/  BRA `(.L_x_14064) ;  /* 0xffffffdc002c7947 */ /* 0x000fea000383ffff */
.L_x_13997:
[----:B------:R-:W-:Y:S01]  /*14140*/  BSSY B0, `(.L_x_14065) ;  /* 0x0000006000007945 */ /* 0x000fe20003800000 */
[----:B------:R-:W-:Y:S01]  /*14150*/  PLOP3.LUT P6, PT, P6, PT, PT, 0x8, 0x0 ;  /* 0x000000000000781c */ /* 0x000fe200037ce170 */
[----:B------:R-:W-:-:S12]  /*14160*/  IMAD.MOV.U32 R15, RZ, RZ, -0x1 ;  /* 0xffffffffff0f7424 */ /* 0x000fd800078e00ff */
[----:B01---5:R-:W-:Y:S05]  /*14170*/  WARPSYNC.COLLECTIVE R15, `(.L_x_14066) ;  /* 0x000000000f087348 */ /* 0x023fea0003c00000 */
[----:B------:R-:W-:Y:S01]  /*14180*/  VOTE.ANY R14, PT, P6 ;  /* 0x00000000000e7806 */ /* 0x000fe200030e0100 */
[----:B01---5:R-:W-:Y:S06]  /*14190*/  ENDCOLLECTIVE ;  /* 0x000000000000791b */ /* 0x023fec0003800000 */
.L_x_14066:
[----:B------:R-:W-:Y:S05]  /*141a0*/  BSYNC B0 ;  /* 0x0000000000007941 */ /* 0x000fea0003800000 */
.L_x_14065:
        /* <DEDUP_REMOVED lines=9> */
.L_x_14067:
[----:B------:R-:W-:Y:S01]  /*14240*/  IMAD.MOV.U32 R17, RZ, RZ, R14 ;  /* 0x000000ffff117224 */ /* 0x000fe200078e000e */
[----:B------:R-:W-:Y:S06]  /*14250*/  BRA `(.L_x_14068) ;  /* 0xffffffdc001c7947 */ /* 0x000fec000383ffff */
.L_x_13999:
[----:B------:R-:W-:Y:S01]  /*14260*/  BSSY B0, `(.L_x_14069) ;  /* 0x0000007000007945 */ /* 0x000fe20003800000 */
[----:B------:R-:W-:Y:S02]  /*14270*/  IMAD.MOV.U32 R13, RZ, RZ, R3 ;  /* 0x000000ffff0d7224 */ /* 0x000fe400078e0003 */
[----:B------:R-:W-:Y:S02]  /*14280*/  IMAD.MOV.U32 R11, RZ, RZ, 0x1f ;  /* 0x0000001fff0b7424 */ /* 0x000fe400078e00ff */
[----:B------:R-:W-:-:S07]  /*14290*/  IMAD.MOV.U32 R15, RZ, RZ, -0x1 ;  /* 0xffffffffff0f7424 */ /* 0x000fce00078e00ff */
[----:B0123-5:R-:W-:Y:S05]  /*142a0*/  WARPSYNC.COLLECTIVE R15, `(.L_x_14070) ;  /* 0x000000000f087348 */ /* 0x02ffea0003c00000 */
[----:B------:R4:W0:Y:S02]  /*142b0*/  SHFL.IDX P6, R14, R13, R12, R11 ;  /* 0x0000000c0d0e7389 */ /* 0x00082400000c000b */
[----:B012345:R-:W-:Y:S01]  /*142c0*/  ENDCOLLECTIVE ;  /* 0x000000000000791b */ /* 0x03ffe20003800000 */
.L_x_14070:
[----:B------:R-:W-:Y:S05]  /*142d0*/  BSYNC B0 ;  /* 0x0000000000007941 */ /* 0x000fea0003800000 */
.L_x_14069:
[----:B------:R-:W-:Y:S01]  /*142e0*/  IMAD.MOV.U32 R5, RZ, RZ, R14 ;  /* 0x000000ffff057224 */ /* 0x000fe200078e000e */
[----:B------:R-:W-:Y:S06]  /*142f0*/  BRA `(.L_x_13998) ;  /* 0xffffffdc00107947 */ /* 0x000fec000383ffff */
.L_x_14003:
[----:B-1----:R1:W2:Y:S02]  /*14300*/  SYNCS.PHASECHK.TRANS64.TRYWAIT P0, [R0+URZ+0x22820], R3 ;  /* 0x02282003000075a7 */ /* 0x0022a4000800017f */
[----:B--2---:R-:W-:Y:S05]  /*14310*/  @!P0 NANOSLEEP.SYNCS 0x989680 ;  /* 0x009896800000895d */ /* 0x004fea0003900000 */
[----:B------:R-:W2:Y:S02]  /*14320*/  @!P0 SYNCS.PHASECHK.TRANS64 P0, [R0+URZ+0x22820], R3 ;  /* 0x02282003000085a7 */ /* 0x000ea4000800007f */
[----:B--2---:R-:W-:Y:S05]  /*14330*/  @!P0 BRA `(.L_x_14003) ;  /* 0xfffffffc00f08947 */ /* 0x004fea000383ffff */
[----:B------:R-:W-:Y:S05]  /*14340*/  BRA `(.L_x_14071) ;  /* 0xffffffe000907947 */ /* 0x000fea000383ffff */
.L_x_14004:
        /* <DEDUP_REMOVED lines=11> */
.L_x_14073:
[----:B------:R-:W-:Y:S05]  /*14400*/  BSYNC B0 ;  /* 0x0000000000007941 */ /* 0x000fea0003800000 */
.L_x_14072:
[----:B------:R-:W-:Y:S05]  /*14410*/  BRA `(.L_x_14074) ;  /* 0xffffffe000787947 */ /* 0x000fea000383ffff */
.L_x_14007:
[----:B------:R-:W-:Y:S01]  /*14420*/  BSSY B1, `(.L_x_14075) ;  /* 0x0000006000017945 */ /* 0x000fe20003800000 */
[----:B------:R-:W-:-:S07]  /*14430*/  IMAD.MOV.U32 R15, RZ, RZ, -0x1 ;  /* 0xffffffffff0f7424 */ /* 0x000fce00078e00ff */
[----:B012--5:R-:W-:Y:S05]  /*14440*/  WARPSYNC.COLLECTIVE R15, `(.L_x_14076) ;  /* 0x000000000f0c7348 */ /* 0x027fea0003c00000 */
[----:B------:R-:W-:Y:S02]  /*14450*/  ELECT P6, UR62, PT ;  /* 0x00000000003e782f */ /* 0x000fe400038c0000 */
[----:B------:R-:W-:Y:S01]  /*14460*/  MOV R14, UR62 ;  /* 0x0000003e000e7c02 */ /* 0x000fe20008000f00 */
[----:B012--5:R-:W-:Y:S10]  /*14470*/  ENDCOLLECTIVE ;  /* 0x000000000000791b */ /* 0x027ff40003800000 */
.L_x_14076:
[----:B------:R-:W-:Y:S05]  /*14480*/  BSYNC B1 ;  /* 0x0000000000017941 */ /* 0x000fea0003800000 */
.L_x_14075:
[----:B------:R-:W-:Y:S05]  /*14490*/  BRA `(.L_x_14077) ;  /* 0xffffffe000707947 */ /* 0x000fea000383ffff */
.L_x_14009:
[----:B-1----:R1:W2:Y:S02]  /*144a0*/  SYNCS.PHASECHK.TRANS64.TRYWAIT P0, [R6+URZ], R5 ;  /* 0x00000005060075a7 */ /* 0x0022a4000800017f */
[----:B--2---:R-:W-:Y:S05]  /*144b0*/  @!P0 NANOSLEEP.SYNCS 0x989680 ;  /* 0x009896800000895d */ /* 0x004fea0003900000 */
[----:B------:R-:W2:Y:S02]  /*144c0*/  @!P0 SYNCS.PHASECHK.TRANS64 P0, [R6+URZ], R5 ;  /* 0x00000005060085a7 */ /* 0x000ea4000800007f */
[----:B--2---:R-:W-:Y:S05]  /*144d0*/  @!P0 BRA `(.L_x_14009) ;  /* 0xfffffffc00f08947 */ /* 0x004fea000383ffff */
[----:B------:R-:W-:Y:S05]  /*144e0*/  BRA `(.L_x_14078) ;  /* 0xffffffe000ac7947 */ /* 0x000fea000383ffff */
.L_x_14010:
[----:B--2---:R2:W3:Y:S02]  /*144f0*/  SYNCS.PHASECHK.TRANS64.TRYWAIT P0, [R7+URZ], R2 ;  /* 0x00000002070075a7 */ /* 0x0044e4000800017f */
[----:B---3--:R-:W-:Y:S05]  /*14500*/  @!P0 NANOSLEEP.SYNCS 0x989680 ;  /* 0x009896800000895d */ /* 0x008fea0003900000 */
[----:B------:R-:W3:Y:S02]  /*14510*/  @!P0 SYNCS.PHASECHK.TRANS64 P0, [R7+URZ], R2 ;  /* 0x00000002070085a7 */ /* 0x000ee4000800007f */
[----:B---3--:R-:W-:Y:S05]  /*14520*/  @!P0 BRA `(.L_x_14010) ;  /* 0xfffffffc00f08947 */ /* 0x008fea000383ffff */
[----:B------:R-:W-:Y:S05]  /*14530*/  BRA `(.L_x_14079) ;  /* 0xffffffe000a07947 */ /* 0x000fea000383ffff */
.L_x_14012:
[----:B---3--:R3:W4:Y:S02]  /*14540*/  SYNCS.PHASECHK.TRANS64.TRYWAIT P0, [R4+URZ], R5 ;  /* 0x00000005040075a7 */ /* 0x008724000800017f */
[----:B----4-:R-:W-:Y:S05]  /*14550*/  @!P0 NANOSLEEP.SYNCS 0x989680 ;  /* 0x009896800000895d */ /* 0x010fea0003900000 */
[----:B------:R-:W4:Y:S02]  /*14560*/  @!P0 SYNCS.PHASECHK.TRANS64 P0, [R4+URZ], R5 ;  /* 0x00000005040085a7 */ /* 0x000f24000800007f */
[----:B----4-:R-:W-:Y:S05]  /*14570*/  @!P0 BRA `(.L_x_14012) ;  /* 0xfffffffc00f08947 */ /* 0x010fea000383ffff */
[----:B------:R-:W-:Y:S05]  /*14580*/  BRA `(.L_x_14080) ;  /* 0xffffffe000a87947 */ /* 0x000fea000383ffff */
.L_x_14081:
        /* <DEDUP_REMOVED lines=15> */
.L_x_15322:


//--------------------- .text._ZN7cutlass13device_kernelIN5flash11enable_sm90INS1_16FlashAttnFwdSm90INS1_25CollectiveMainloopFwdSm90ILi2EN4cute5tupleIJNS5_1CILi1EEES8_S8_EEENS6_IJNS7_ILi128EEENS7_ILi96EEENS7_ILi64EEEEEELi256ENS_6half_tEfNS_4arch4Sm90ELb1ELb0ELb1ELb1ELb0ELb1ELb0ELb1ELb0ELb1ELb0ELb0EEENS1_21CollectiveEpilogueFwdINS6_IJSA_NS7_ILi256EEESB_EEES9_SE_SG_Li256ELb1ELb1ELb0ELb0EEENS1_36VarlenDynamicPersistentTileSchedulerILi128ELi96ELi256ELi128ELb0ELb1ELb1ELb1ELb1ELb1EEEEEEEEEvNT_6ParamsE --------------------------
	.section	.text._ZN7cutlass13device_kernelIN5flash11enable_sm90INS1_16FlashAttnFwdSm90INS1_25CollectiveMainloopFwdSm90ILi2EN4cute5tupleIJNS5_1CILi1EEES8_S8_EEENS6_IJNS7_ILi128EEENS7_ILi96EEENS7_ILi64EEEEEELi256ENS_6half_tEfNS_4arch4Sm90ELb1ELb0ELb1ELb1ELb0ELb1ELb0ELb1ELb0ELb1ELb0ELb0EEENS1_21CollectiveEpilogueFwdINS6_IJSA_NS7_ILi256EEESB_EEES9_SE_SG_Li256ELb1ELb1ELb0ELb0EEENS1_36VarlenDynamicPersistentTileSchedulerILi128ELi96ELi256ELi128ELb0ELb1ELb1ELb1ELb1ELb1EEEEEEEEEvNT_6ParamsE,"ax",@progbits
	.align	128
.text._ZN7cutlass13device_kernelIN5flash11enable_sm90INS1_16FlashAttnFwdSm90INS1_25CollectiveMainloopFwdSm90ILi2EN4cute5tupleIJNS5_1CILi1EEES8_S8_EEENS6_IJNS7_ILi128EEENS7_ILi96EEENS7_ILi64EEEEEELi256ENS_6half_tEfNS_4arch4Sm90ELb1ELb0ELb1ELb1ELb0ELb1ELb0ELb1ELb0ELb1ELb0ELb0EEENS1_21CollectiveEpilogueFwdINS6_IJSA_NS7_ILi256EEESB_EEES9_SE_SG_Li256ELb1ELb1ELb0ELb0EEENS1_36VarlenDynamicPersistentTileSchedulerILi128ELi96ELi256ELi128ELb0ELb1ELb1ELb1ELb1ELb1EEEEEEEEEvNT_6ParamsE:
        .type           _ZN7cutlass13device_kernelIN5flash11enable_sm90INS1_16FlashAttnFwdSm90INS1_25CollectiveMainloopFwdSm90ILi2EN4cute5tupleIJNS5_1CILi1EEES8_S8_EEENS6_IJNS7_ILi128EEENS7_ILi96EEENS7_ILi64EEEEEELi256ENS_6half_tEfNS_4arch4Sm90ELb1ELb0ELb1ELb1ELb0ELb1ELb0ELb1ELb0ELb1ELb0ELb0EEENS1_21CollectiveEpilogueFwdINS6_IJSA_NS7_ILi256EEESB_EEES9_SE_SG_Li256ELb1ELb1ELb0ELb0EEENS1_36VarlenDynamicPersistentTileSchedulerILi128ELi96ELi256ELi128ELb0ELb1ELb1ELb1ELb1ELb1EEEEEEEEEvNT_6ParamsE,@function
        .size           _ZN7cutlass13device_kernelIN5flash11enable_sm90INS1_16FlashAttnFwdSm90INS1_25CollectiveMainloopFwdSm90ILi2EN4cute5tupleIJNS5_1CILi1EEES8_S8_EEENS6_IJNS7_ILi128EEENS7_ILi96EEENS7_ILi64EEEEEELi256ENS_6half_tEfNS_4arch4Sm90ELb1ELb0ELb1ELb1ELb0ELb1ELb0ELb1ELb0ELb1ELb0ELb0EEENS1_21CollectiveEpilogueFwdINS6_IJSA_NS7_ILi256EEESB_EEES9_SE_SG_Li256ELb1ELb1ELb0ELb0EEENS1_36VarlenDynamicPersistentTileSchedulerILi128ELi96ELi256ELi128ELb0ELb1ELb1ELb1ELb1ELb1EEEEEEEEEvNT_6ParamsE,(.L_x_15323 - _ZN7cutlass13device_kernelIN5flash11enable_sm90INS1_16FlashAttnFwdSm90INS1_25CollectiveMainloopFwdSm90ILi2EN4cute5tupleIJNS5_1CILi1EEES8_S8_EEENS6_IJNS7_ILi128EEENS7_ILi96EEENS7_ILi64EEEEEELi256ENS_6half_tEfNS_4arch4Sm90ELb1ELb0ELb1ELb1ELb0ELb1ELb0ELb1ELb0ELb1ELb0ELb0EEENS1_21CollectiveEpilogueFwdINS6_IJSA_NS7_ILi256EEESB_EEES9_SE_SG_Li256ELb1ELb1ELb0ELb0EEENS1_36VarlenDynamicPersistentTileSchedulerILi128ELi96ELi256ELi128ELb0ELb1ELb1ELb1ELb1ELb1EEEEEEEEEvNT_6ParamsE)
        .other          _ZN7cutlass13device_kernelIN5flash11enable_sm90INS1_16FlashAttnFwdSm90INS1_25CollectiveMainloopFwdSm90ILi2EN4cute5tupleIJNS5_1CILi1EEES8_S8_EEENS6_IJNS7_ILi128EEENS7_ILi96EEENS7_ILi64EEEEEELi256ENS_6half_tEfNS_4arch4Sm90ELb1ELb0ELb1ELb1ELb0ELb1ELb0ELb1ELb0ELb1ELb0ELb0EEENS1_21CollectiveEpilogueFwdINS6_IJSA_NS7_ILi256EEESB_EEES9_SE_SG_Li256ELb1ELb1ELb0ELb0EEENS1_36VarlenDynamicPersistentTileSchedulerILi128ELi96ELi256ELi128ELb0ELb1ELb1ELb1ELb1ELb1EEEEEEEEEvNT_6ParamsE,@"STO_CUDA_ENTRY STV_DEFAULT"
_ZN7cutlass13device_kernelIN5flash11enable_sm90INS1_16FlashAttnFwdSm90INS1_25CollectiveMainloopFwdSm90ILi2EN4cute5tupleIJNS5_1CILi1EEES8_S8_EEENS6_IJNS7_ILi128EEENS7_ILi96EEENS7_ILi64EEEEEELi256ENS_6half_tEfNS_4arch4Sm90ELb1ELb0ELb1ELb1ELb0ELb1ELb0ELb1ELb0ELb1ELb0ELb0EEENS1_21CollectiveEpilogueFwdINS6_IJSA_NS7_ILi256EEESB_EEES9_SE_SG_Li256ELb1ELb1ELb0ELb0EEENS1_36VarlenDynamicPersistentTileSchedulerILi128ELi96ELi256ELi128ELb0ELb1ELb1ELb1ELb1ELb1EEEEEEEEEvNT_6ParamsE:
        /* <DEDUP_REMOVED lines=23> */
.L_x_14083:
[----:B------:R-:W-:Y:S05]  /*0170*/  BSYNC B0 ;  /* 0x0000000000007941 */ /* 0x000fea0003800000 */
.L_x_14082:
        /* <DEDUP_REMOVED lines=40> */
.L_x_14084:
        /* <DEDUP_REMOVED lines=22> */
.L_x_14085:
        /* <DEDUP_REMOVED lines=18> */
.L_x_14086:
        /* <DEDUP_REMOVED lines=22> */
.L_x_14087:
        /* <DEDUP_REMOVED lines=22> */
.L_x_14088:
        /* <DEDUP_REMOVED lines=9> */
.L_x_14091:
[----:B------:R-:W-:-:S08]  /*09d0*/  NOP ;  /* 0x0000000000007918 */ /* 0x000fd00000000000 */
[----:B------:R-:W0:Y:S02]  /*09e0*/  USETMAXREG.TRY_ALLOC.CTAPOOL UP0, 0xf0 ;  /* 0x000000f0000079c8 */ /* 0x000e240008000600 */
[----:B0-----:R-:W-:-:S13]  /*09f0*/  PLOP3.LUT P0, PT, PT, PT, UP0, 0x80, 0x0 ;  /* 0x000000000000781c */ /* 0x001fda0003f0f008 */
[----:B------:R-:W-:Y:S05]  /*0a00*/  @!P0 BRA `(.L_x_14091) ;  /* 0xfffffffc00f08947 */ /* 0x000fea000383ffff */
[----:B------:R-:W3:Y:S01]  /*0a10*/  LDL.LU R0, [R1+0x8] ;  /* 0x0000080001007983 */ /* 0x000ee20000300800 */
        /* <DEDUP_REMOVED lines=15> */
[----:B------:R4:W-:Y:S10]  /*0b10*/  STL [R1+0x8], R0 ;  /* 0x0000080001007387 */ /* 0x0009f40000100800 */
[----:B----4-:R-:W-:Y:S05]  /*0b20*/  @P0 BRA `(.L_x_14092) ;  /* 0x000001a800a40947 */ /* 0x010fea0003800000 */
[----:B------:R-:W2:Y:S01]  /*0b30*/  LDL.LU R12, [R1+0x58] ;  /* 0x00005800010c7983 */ /* 0x000ea20000300800 */
[----:B------:R-:W-:Y:S01]  /*0b40*/  VIADD R11, R4, 0xffffff80 ;  /* 0xffffff80040b7836 */ /* 0x000fe20000000000 */
[----:B------:R-:W-:Y:S01]  /*0b50*/  MOV R19, RZ ;  /* 0x000000ff00137202 */ /* 0x000fe20000000f00 */
[----:B------:R-:W-:Y:S02]  /*0b60*/  IMAD.MOV.U32 R231, RZ, RZ, RZ ;  /* 0x000000ffffe77224 */ /* 0x000fe400078e00ff */
[----:B------:R-:W-:Y:S01]  /*0b70*/  IMAD.MOV.U32 R202, RZ, RZ, RZ ;  /* 0x000000ffffca7224 */ /* 0x000fe200078e00ff */
[----:B------:R-:W-:Y:S01]  /*0b80*/  SHF.R.S32.HI R0, RZ, 0x1f, R11 ;  /* 0x0000001fff007819 */ /* 0x000fe2000001140b */
[----:B------:R-:W-:-:S03]  /*0b90*/  IMAD.MOV.U32 R23, RZ, RZ, RZ ;  /* 0x000000ffff177224 */ /* 0x000fc600078e00ff */
[CC--:B------:R-:W-:Y:S02]  /*0ba0*/  LEA.HI R2, R0.reuse, R11.reuse, RZ, 0x7 ;  /* 0x0000000b00027211 */ /* 0x0c0fe400078f38ff */
[-C--:B------:R-:W-:Y:S02]  /*0bb0*/  LEA.HI R210, R0, R11.reuse, RZ, 0x5 ;  /* 0x0000000b00d27211 */ /* 0x080fe400078f28ff */
[----:B------:R-:W-:Y:S02]  /*0bc0*/  LOP3.LUT R3, R2, 0xffffff80, RZ, 0xc0, !PT ;  /* 0xffffff8002037812 */ /* 0x000fe400078ec0ff */
[----:B------:R-:W-:Y:S02]  /*0bd0*/  LEA.HI R234, R0, R11, RZ, 0x3 ;  /* 0x0000000b00ea7211 */ /* 0x000fe400078f18ff */
[----:B------:R-:W-:Y:S01]  /*0be0*/  SHF.R.S32.HI R210, RZ, 0x5, R210 ;  /* 0x00000005ffd27819 */ /* 0x000fe200000114d2 */
[----:B------:R-:W-:Y:S01]  /*0bf0*/  IMAD.IADD R10, R11, 0x1, -R3 ;  /* 0x000000010b0a7824 */ /* 0x000fe200078e0a03 */
[----:B------:R-:W-:-:S02]  /*0c00*/  LOP3.LUT R223, R234, 0xfffffff8, RZ, 0xc0, !PT ;  /* 0xfffffff8eadf7812 */ /* 0x000fc400078ec0ff */
[----:B------:R-:W-:Y:S02]  /*0c10*/  SHF.R.S32.HI R13, RZ, 0x7, R2 ;  /* 0x00000007ff0d7819 */ /* 0x000fe40000011402 */
[----:B------:R-:W-:Y:S01]  /*0c20*/  SHF.R.S32.HI R5, RZ, 0x1f, R10 ;  /* 0x0000001fff057819 */ /* 0x000fe2000001140a */
[----:B------:R-:W-:Y:S01]  /*0c30*/  IMAD.IADD R223, R11, 0x1, -R223 ;  /* 0x000000010bdf7824 */ /* 0x000fe200078e0adf */
[----:B------:R-:W-:Y:S02]  /*0c40*/  LEA.HI R2, R2, R13, RZ, 0x1 ;  /* 0x0000000d02027211 */ /* 0x000fe400078f08ff */
[-C--:B------:R-:W-:Y:S01]  /*0c50*/  LEA.HI R7, R5, R10.reuse, RZ, 0x2 ;  /* 0x0000000a05077211 */ /* 0x080fe200078f10ff */
[----:B------:R-:W-:Y:S01]  /*0c60*/  IMAD.SHL.U32 R205, R223, 0x8, RZ ;  /* 0x00000008dfcd7824 */ /* 0x000fe200078e00ff */
[----:B------:R-:W-:Y:S02]  /*0c70*/  LEA.HI R8, R5, R10, RZ, 0x5 ;  /* 0x0000000a05087211 */ /* 0x000fe400078f28ff */
[--C-:B------:R-:W-:Y:S01]  /*0c80*/  SHF.R.S32.HI R4, RZ, 0x2, R7.reuse ;  /* 0x00000002ff047819 */ /* 0x100fe20000011407 */
[C---:B------:R-:W-:Y:S01]  /*0c90*/  VIADD R218, R205.reuse, 0xc0 ;  /* 0x000000c0cdda7836 */ /* 0x040fe20000000000 */
[----:B------:R-:W-:Y:S01]  /*0ca0*/  SHF.R.S32.HI R3, RZ, 0x1f, R7 ;  /* 0x0000001fff037819 */ /* 0x000fe20000011407 */
[C---:B------:R-:W-:Y:S01]  /*0cb0*/  VIADD R217, R205.reuse, 0x40 ;  /* 0x00000040cdd97836 */ /* 0x040fe20000000000 */
[----:B------:R-:W-:Y:S01]  /*0cc0*/  SHF.R.S32.HI R8, RZ, 0x5, R8 ;  /* 0x00000005ff087819 */ /* 0x000fe20000011408 */
[----:B------:R-:W-:Y:S01]  /*0cd0*/  VIADD R216, R205, 0x80 ;  /* 0x00000080cdd87836 */ /* 0x000fe20000000000 */
[----:B------:R-:W-:-:S02]  /*0ce0*/  LEA.HI R6, R3, R4, RZ, 0x3 ;  /* 0x0000000403067211 */ /* 0x000fc400078f18ff */
[-C--:B------:R-:W-:Y:S02]  /*0cf0*/  LEA.HI R3, R0, R11.reuse, RZ, 0x4 ;  /* 0x0000000b00037211 */ /* 0x080fe400078f20ff */
[----:B------:R-:W-:Y:S02]  /*0d00*/  LOP3.LUT R9, R6, 0xfffffff8, RZ, 0xc0, !PT ;  /* 0xfffffff806097812 */ /* 0x000fe400078ec0ff */
[----:B------:R-:W-:Y:S02]  /*0d10*/  SHF.R.S32.HI R6, RZ, 0x4, R3 ;  /* 0x00000004ff067819 */ /* 0x000fe40000011403 */
[----:B------:R-:W-:Y:S01]  /*0d20*/  LEA.HI R0, R0, R11, RZ, 0x2 ;  /* 0x0000000b00007211 */ /* 0x000fe200078f10ff */
[----:B------:R-:W-:Y:S01]  /*0d30*/  IMAD.IADD R9, R4, 0x1, -R9 ;  /* 0x0000000104097824 */ /* 0x000fe200078e0a09 */
[C---:B------:R-:W-:Y:S02]  /*0d40*/  LOP3.LUT R4, R3.reuse, 0x3fffff0, RZ, 0xc0, !PT ;  /* 0x03fffff003047812 */ /* 0x040fe400078ec0ff */
[----:B------:R-:W-:Y:S01]  /*0d50*/  LEA.HI R3, R3, R6, RZ, 0x1 ;  /* 0x0000000603037211 */ /* 0x000fe200078f08ff */
[----:B------:R-:W-:Y:S01]  /*0d60*/  IMAD R9, R8, 0x10, R9 ;  /* 0x0000001008097824 */ /* 0x000fe200078e0209 */
[----:B------:R-:W-:-:S02]  /*0d70*/  SHF.R.S32.HI R22, RZ, 0x2, R0 ;  /* 0x00000002ff167819 */ /* 0x000fc40000011400 */
[----:B------:R-:W-:Y:S01]  /*0d80*/  LOP3.LUT R5, R3, 0x1ffffffe, RZ, 0xc0, !PT ;  /* 0x1ffffffe03057812 */ /* 0x000fe200078ec0ff */
[C---:B------:R-:W-:Y:S01]  /*0d90*/  IMAD.IADD R3, R11.reuse, 0x1, -R4 ;  /* 0x000000010b037824 */ /* 0x040fe200078e0a04 */
[----:B------:R-:W-:Y:S01]  /*0da0*/  LOP3.LUT R236, R0, 0xfffffffc, RZ, 0xc0, !PT ;  /* 0xfffffffc00ec7812 */ /* 0x000fe200078ec0ff */
[----:B------:R-:W-:Y:S01]  /*0db0*/  VIADD R230, R22, 0x40 ;  /* 0x0000004016e67836 */ /* 0x000fe20000000000 */
[----:B------:R-:W-:Y:S01]  /*0dc0*/  LOP3.LUT R2, R2, 0x3fffffe, RZ, 0xc0, !PT ;  /* 0x03fffffe02027812 */ /* 0x000fe200078ec0ff */
[----:B------:R-:W-:Y:S01]  /*0dd0*/  IMAD.IADD R5, R6, 0x1, -R5 ;  /* 0x0000000106057824 */ /* 0x000fe200078e0a05 */
[----:B------:R-:W-:Y:S01]  /*0de0*/  LEA R4, R210, R3, 0x4 ;  /* 0x00000003d2047211 */ /* 0x000fe200078e20ff */
[----:B------:R-:W-:Y:S01]  /*0df0*/  IMAD.IADD R236, R11, 0x1, -R236 ;  /* 0x000000010bec7824 */ /* 0x000fe200078e0aec */
[----:B------:R-:W-:Y:S01]  /*0e00*/  SHF.R.S32.HI R3, RZ, 0x1f, R0 ;  /* 0x0000001fff037819 */ /* 0x000fe20000011400 */
[----:B------:R-:W-:Y:S01]  /*0e10*/  IMAD.SHL.U32 R208, R230, 0x40, RZ ;  /* 0x00000040e6d07824 */ /* 0x000fe200078e00ff */
[----:B------:R-:W-:Y:S01]  /*0e20*/  LOP3.LUT R215, R7, 0x7ffffffc, RZ, 0xc0, !PT ;  /* 0x7ffffffc07d77812 */ /* 0x000fe200078ec0ff */
[----:B------:R-:W-:Y:S01]  /*0e30*/  IMAD R4, R4, 0x8, R5 ;  /* 0x0000000804047824 */ /* 0x000fe200078e0205 */
[----:B------:R-:W-:Y:S01]  /*0e40*/  SHF.R.S32.HI R5, RZ, 0x1f, R230 ;  /* 0x0000001fff057819 */ /* 0x000fe200000114e6 */
[----:B------:R-:W-:Y:S01]  /*0e50*/  IMAD.SHL.U32 R16, R236, 0x8, RZ ;  /* 0x00000008ec107824 */ /* 0x000fe200078e00ff */
[----:B------:R-:W-:Y:S01]  /*0e60*/  LEA.HI R3, R3, R22, RZ, 0x3 ;  /* 0x0000001603037211 */ /* 0x000fe200078f18ff */
[----:B------:R-:W-:Y:S01]  /*0e70*/  IMAD.IADD R2, R13, 0x1, -R2 ;  /* 0x000000010d027824 */ /* 0x000fe200078e0a02 */
[----:B------:R-:W-:Y:S01]  /*0e80*/  LEA.HI R5, R5, R230, RZ, 0x3 ;  /* 0x000000e605057211 */ /* 0x000fe200078f18ff */
[----:B------:R-:W-:Y:S01]  /*0e90*/  IMAD.SHL.U32 R4, R4, 0x8, RZ ;  /* 0x0000000804047824 */ /* 0x000fe200078e00ff */
[----:B------:R-:W-:Y:S01]  /*0ea0*/  LOP3.LUT R3, R3, 0xfffffff8, RZ, 0xc0, !PT ;  /* 0xfffffff803037812 */ /* 0x000fe200078ec0ff */
[----:B------:R-:W-:Y:S01]  /*0eb0*/  IMAD R6, R2, 0x40, R9 ;  /* 0x0000004002067824 */ /* 0x000fe200078e0209 */
[----:B------:R-:W-:Y:S01]  /*0ec0*/  LEA.HI R0, R236, R236, RZ, 0x1 ;  /* 0x000000ecec007211 */ /* 0x000fe200078f08ff */
[----:B------:R-:W-:Y:S01]  /*0ed0*/  IMAD.SHL.U32 R5, R5, 0x40, RZ ;  /* 0x0000004005057824 */ /* 0x000fe200078e00ff */
[----:B------:R-:W-:Y:S01]  /*0ee0*/  LOP3.LUT R208, R208, 0x1c0, RZ, 0xc0, !PT ;  /* 0x000001c0d0d07812 */ /* 0x000fe200078ec0ff */
[----:B------:R-:W-:Y:S01]  /*0ef0*/  IMAD.IADD R233, R22, 0x1, -R3 ;  /* 0x0000000116e97824 */ /* 0x000fe200078e0a03 */
[----:B------:R-:W-:Y:S01]  /*0f00*/  LOP3.LUT R3, R0, 0x1ffffffe, RZ, 0xc0, !PT ;  /* 0x1ffffffe00037812 */ /* 0x000fe200078ec0ff */
[----:B------:R0:W-:Y:S01]  /*0f10*/  STL [R1+0x18], R6 ;  /* 0x0000180601007387 */ /* 0x0001e20000100800 */
[----:B------:R-:W-:Y:S01]  /*0f20*/  SHF.R.S32.HI R0, RZ, 0x1f, R205 ;  /* 0x0000001fff007819 */ /* 0x000fe200000114cd */
[----:B------:R-:W-:Y:S01]  /*0f30*/  IMAD.SHL.U32 R200, R236, 0x4, RZ ;  /* 0x00000004ecc87824 */ /* 0x000fe200078e00ff */
[----:B------:R-:W-:Y:S01]  /*0f40*/  SHF.R.U32.HI R8, RZ, 0x3, R208 ;  /* 0x00000003ff087819 */ /* 0x000fe200000116d0 */
[----:B------:R0:W-:Y:S01]  /*0f50*/  STL [R1+0x1c], R4 ;  /* 0x00001c0401007387 */ /* 0x0001e20000100800 */
[----:B------:R-:W-:Y:S01]  /*0f60*/  LOP3.LUT R0, R208, 0x38, R16, 0xf8, !PT ;  /* 0x00000038d0007812 */ /* 0x000fe200078ef810 */
[----:B------:R-:W-:Y:S01]  /*0f70*/  IMAD.IADD R3, R236, 0x1, -R3 ;  /* 0x00000001ec037824 */ /* 0x000fe200078e0a03 */
[----:B------:R-:W-:Y:S01]  /*0f80*/  LOP3.LUT R213, R5, 0xfffffe00, RZ, 0xc0, !PT ;  /* 0xfffffe0005d57812 */ /* 0x000fe200078ec0ff */
[----:B------:R-:W-:Y:S01]  /*0f90*/  IMAD.MOV.U32 R2, RZ, RZ, RZ ;  /* 0x000000ffff027224 */ /* 0x000fe200078e00ff */
[----:B------:R-:W-:Y:S01]  /*0fa0*/  IADD3 R203, R200, 0x10, RZ ;  /* 0x00000010c8cb7810 */ /* 0x000fe20007ffe0ff */
[----:B------:R-:W-:Y:S01]  /*0fb0*/  IMAD.IADD R215, R10, 0x1, -R215 ;  /* 0x000000010ad77824 */ /* 0x000fe200078e0ad7 */
[----:B------:R-:W-:-:S02]  /*0fc0*/  LOP3.LUT R5, R213, R0, R8, 0xf6, !PT ;  /* 0x00000000d5057212 */ /* 0x000fc400078ef608 */
[----:B------:R-:W-:Y:S02]  /*0fd0*/  SHF.R.S32.HI R0, RZ, 0x1f, R218 ;  /* 0x0000001fff007819 */ /* 0x000fe400000114da */
[----:B------:R-:W-:Y:S01]  /*0fe0*/  SHF.R.S32.HI R234, RZ, 0x3, R234 ;  /* 0x00000003ffea7819 */ /* 0x000fe200000114ea */
[----:B------:R-:W-:Y:S01]  /*0ff0*/  IMAD R0, R5, 0x2, R18 ;  /* 0x0000000205007824 */ /* 0x000fe200078e0212 */
[----:B------:R-:W-:Y:S02]  /*1000*/  SHF.R.S32.HI R232, RZ, 0x1f, R22 ;  /* 0x0000001fffe87819 */ /* 0x000fe40000011416 */
[----:B------:R-:W-:Y:S02]  /*1010*/  SHF.R.S32.HI R17, RZ, 0x1f, R16 ;  /* 0x0000001fff117819 */ /* 0x000fe40000011410 */
[----:B------:R0:W-:Y:S01]  /*1020*/  STL [R1+0xc], R0 ;  /* 0x00000c0001007387 */ /* 0x0001e20000100800 */
[----:B------:R-:W-:Y:S02]  /*1030*/  SHF.R.S32.HI R237, RZ, 0x1f, R203 ;  /* 0x0000001fffed7819 */ /* 0x000fe400000114cb */
[----:B------:R-:W-:-:S02]  /*1040*/  SHF.R.S32.HI R9, RZ, 0x1f, R217 ;  /* 0x0000001fff097819 */ /* 0x000fc400000114d9 */
[----:B------:R-:W-:Y:S02]  /*1050*/  SHF.R.S32.HI R7, RZ, 0x1f, R216 ;  /* 0x0000001fff077819 */ /* 0x000fe400000114d8 */
[----:B------:R-:W-:Y:S02]  /*1060*/  LEA R214, R3, R6, 0x3 ;  /* 0x0000000603d67211 */ /* 0x000fe400078e18ff */
[----:B0-2---:R-:W-:-:S07]  /*1070*/  LOP3.LUT R204, R12, 0x1, RZ, 0xfc, !PT ;  /* 0x000000010ccc7812 */ /* 0x005fce00078efcff */
.L_x_14239:
[----:B0--3--:R-:W0:Y:S02]  /*1080*/  LDC.64 R4, c[0x0][0xc88] ;  /* 0x00032200ff047b82 */ /* 0x009e240000000a00 */
[----:B0-----:R-:W-:-:S05]  /*1090*/  IMAD.WIDE R4, R95, 0x4, R4 ;  /* 0x000000045f047825 */ /* 0x001fca00078e0204 */
[----:B------:R-:W2:Y:S01]  /*10a0*/  LDG.E R229, desc[UR40][R4.64] ;  /* 0x0000002804e57981 */ /* 0x000ea2000c1e1900 */
        /* <DEDUP_REMOVED lines=47> */
.L_x_14093:
[----:B------:R-:W-:Y:S01]  /*13a0*/  ULDC.64 UR4, c[0x0][0xa20] ;  /* 0x0002880000047ab9 */ /* 0x000fe20000000a00 */
[----:B------:R-:W-:Y:S02]  /*13b0*/  MOV R226, R94 ;  /* 0x0000005e00e27202 */ /* 0x000fe40000000f00 */
[----:B------:R-:W-:-:S04]  /*13c0*/  ISETP.NE.U32.AND P1, PT, RZ, UR4, PT ;  /* 0x00000004ff007c0c */ /* 0x000fc8000bf25070 */
[----:B------:R-:W-:-:S13]  /*13d0*/  ISETP.NE.AND.EX P1, PT, RZ, UR5, PT, P1 ;  /* 0x00000005ff007c0c */ /* 0x000fda000bf25310 */
[----:B------:R-:W-:Y:S05]  /*13e0*/  @!P1 BRA `(.L_x_14094) ;  /* 0x0000000000109947 */ /* 0x000fea0003800000 */
[----:B------:R-:W-:-:S04]  /*13f0*/  IADD3 R4, P0, R227, UR4, RZ ;  /* 0x00000004e3047c10 */ /* 0x000fc8000ff1e0ff */
[----:B------:R-:W-:-:S05]  /*1400*/  IADD3.X R5, R228, UR5, RZ, P0, !PT ;  /* 0x00000005e4057c10 */ /* 0x000fca00087fe4ff */
[----:B------:R0:W5:Y:S01]  /*1410*/  LDG.E R30, desc[UR40][R4.64] ;  /* 0x00000028041e7981 */ /* 0x000162000c1e1900 */
[----:B------:R-:W-:Y:S05]  /*1420*/  BRA `(.L_x_14095) ;  /* 0x0000000000107947 */ /* 0x000fea0003800000 */
.L_x_14094:
[----:B------:R-:W-:Y:S05]  /*1430*/  @!P0 BRA `(.L_x_14095) ;  /* 0x00000000000c8947 */ /* 0x000fea0003800000 */
[----:B------:R-:W2:Y:S04]  /*1440*/  LDG.E R5, desc[UR40][R8.64] ;  /* 0x0000002808057981 */ /* 0x000ea8000c1e1900 */
[----:B------:R-:W2:Y:S02]  /*1450*/  LDG.E R30, desc[UR40][R8.64+0x4] ;  /* 0x00000428081e7981 */ /* 0x000ea4000c1e1900 */
[----:B--2---:R-:W-:-:S07]  /*1460*/  IMAD.IADD R30, R30, 0x1, -R5 ;  /* 0x000000011e1e7824 */ /* 0x004fce00078e0a05 */
.L_x_14095:
        /* <DEDUP_REMOVED lines=18> */
[----:B0-----:R-:W-:-:S08]  /*1590*/  VIADD R4, R206, 0x7f ;  /* 0x0000007fce047836 */ /* 0x001fd00000000000 */
[----:B------:R-:W0:Y:S08]  /*15a0*/  @P1 LDC R11, c[0x0][0x44c] ;  /* 0x00011300ff0b1b82 */ /* 0x000e300000000800 */
[----:B------:R-:W1:Y:S01]  /*15b0*/  @P1 LDC R5, c[0x0][0x450] ;  /* 0x00011400ff051b82 */ /* 0x000e620000000800 */
[----:B--2---:R-:W-:Y:S02]  /*15c0*/  @P0 IMAD.IADD R24, R9, 0x1, -R0 ;  /* 0x0000000109180824 */ /* 0x004fe400078e0a00 */
[----:B0-----:R-:W-:-:S04]  /*15d0*/  @P1 IMAD.HI.U32 R0, R4, R11, RZ ;  /* 0x0000000b04001227 */ /* 0x001fc800078e00ff */
[----:B------:R-:W-:Y:S01]  /*15e0*/  IMAD.IADD R209, R8, 0x1, R24 ;  /* 0x0000000108d17824 */ /* 0x000fe200078e0218 */
[----:B-1----:R-:W-:-:S03]  /*15f0*/  @P1 SHF.R.U32.HI R4, RZ, R5, R0 ;  /* 0x00000005ff041219 */ /* 0x002fc60000011600 */
[C---:B------:R-:W-:Y:S01]  /*1600*/  VIADD R0, R209.reuse, 0x5f ;  /* 0x0000005fd1007836 */ /* 0x040fe20000000000 */
[----:B------:R-:W-:-:S03]  /*1610*/  IADD3 R29, R209, 0x60, -R207 ;  /* 0x00000060d11d7810 */ /* 0x000fc60007ffe8cf */
[----:B------:R-:W-:Y:S01]  /*1620*/  IMAD.HI R0, R0, 0x2aaaaaab, RZ ;  /* 0x2aaaaaab00007827 */ /* 0x000fe200078e02ff */
[----:B------:R-:W-:-:S04]  /*1630*/  IADD3 R4, R29, R4, RZ ;  /* 0x000000041d047210 */ /* 0x000fc80007ffe0ff */
[----:B------:R-:W-:Y:S01]  /*1640*/  SHF.R.U32.HI R3, RZ, 0x1f, R0 ;  /* 0x0000001fff037819 */ /* 0x000fe20000011600 */
[----:B------:R-:W-:-:S03]  /*1650*/  IMAD.HI R4, R4, 0x2aaaaaab, RZ ;  /* 0x2aaaaaab04047827 */ /* 0x000fc600078e02ff */
[----:B------:R-:W-:Y:S02]  /*1660*/  LEA.HI.SX32 R180, R0, R3, 0x1c ;  /* 0x0000000300b47211 */ /* 0x000fe400078fe2ff */
[----:B------:R-:W-:-:S04]  /*1670*/  SHF.R.U32.HI R5, RZ, 0x1f, R4 ;  /* 0x0000001fff057819 */ /* 0x000fc80000011604 */
[----:B------:R-:W-:Y:S01]  /*1680*/  LEA.HI.SX32 R5, R4, R5, 0x1c ;  /* 0x0000000504057211 */ /* 0x000fe200078fe2ff */
[----:B------:R-:W-:-:S03]  /*1690*/  IMAD.MOV R4, RZ, RZ, -R8 ;  /* 0x000000ffff047224 */ /* 0x000fc600078e0a08 */
[----:B------:R-:W-:Y:S02]  /*16a0*/  VIMNMX R5, R180, R5, PT ;  /* 0x00000005b4057248 */ /* 0x000fe40003fe0100 */
[----:B------:R-:W-:-:S03]  /*16b0*/  VIMNMX R4, RZ, R4, !PT ;  /* 0x00000004ff047248 */ /* 0x000fc60007fe0100 */
        /* <DEDUP_REMOVED lines=33> */
.L_x_14098:
[----:B------:R-:W-:Y:S05]  /*18d0*/  BSYNC B6 ;  /* 0x0000000000067941 */ /* 0x000fea0003800000 */
.L_x_14097:
        /* <DEDUP_REMOVED lines=20> */
.L_x_14100:
[----:B------:R-:W-:Y:S05]  /*1a20*/  BSYNC B6 ;  /* 0x0000000000067941 */ /* 0x000fea0003800000 */
.L_x_14099:
[----:B------:R-:W-:Y:S01]  /*1a30*/  ULDC.64 UR4, c[0x0][0x9f8] ;  /* 0x00027e0000047ab9 */ /* 0x000fe20000000a00 */
[----:B------:R-:W0:Y:S01]  /*1a40*/  S2R R42, SR_TID.X ;  /* 0x00000000002a7919 */ /* 0x000e220000002100 */
[----:B------:R-:W-:Y:S01]  /*1a50*/  ISETP.NE.U32.AND P0, PT, RZ, UR4, PT ;  /* 0x00000004ff007c0c */ /* 0x000fe2000bf05070 */
[----:B------:R-:W1:Y:S01]  /*1a60*/  LDC.64 R8, c[0x0][0x300] ;  /* 0x0000c000ff087b82 */ /* 0x000e620000000a00 */
[----:B------:R-:W-:Y:S01]  /*1a70*/  IMAD.IADD R61, R33, 0x1, R30 ;  /* 0x00000001213d7824 */ /* 0x000fe200078e021e */
[----:B------:R-:W-:Y:S01]  /*1a80*/  ULDC.64 UR6, c[0x0][0xa08] ;  /* 0x0002820000067ab9 */ /* 0x000fe20000000a00 */
[----:B------:R-:W-:Y:S02]  /*1a90*/  ISETP.NE.AND.EX P0, PT, RZ, UR5, PT, P0 ;  /* 0x00000005ff007c0c */ /* 0x000fe4000bf05300 */
[----:B------:R-:W-:Y:S02]  /*1aa0*/  SHF.R.S32.HI R11, RZ, 0x1f, R94 ;  /* 0x0000001fff0b7819 */ /* 0x000fe4000001145e */
[C---:B------:R-:W-:Y:S01]  /*1ab0*/  IADD3 R62, R16.reuse, 0x20, RZ ;  /* 0x00000020103e7810 */ /* 0x040fe20007ffe0ff */
[C---:B------:R-:W-:Y:S01]  /*1ac0*/  VIADD R63, R16.reuse, 0x40 ;  /* 0x00000040103f7836 */ /* 0x040fe20000000000 */
[----:B------:R-:W2:Y:S07]  /*1ad0*/  LDC.64 R14, c[0x0][0x408] ;  /* 0x00010200ff0e7b82 */ /* 0x000eae0000000a00 */
[----:B------:R-:W-:Y:S01]  /*1ae0*/  @P0 IADD3 R4, P1, R227, UR4, RZ ;  /* 0x00000004e3040c10 */ /* 0x000fe2000ff3e0ff */
[----:B------:R-:W-:Y:S01]  /*1af0*/  VIADD R64, R16, 0x60 ;  /* 0x0000006010407836 */ /* 0x000fe20000000000 */
[----:B------:R-:W3:Y:S02]  /*1b00*/  LDC.64 R36, c[0x0][0x3f8] ;  /* 0x0000fe00ff247b82 */ /* 0x000ee40000000a00 */
[----:B------:R-:W-:Y:S01]  /*1b10*/  @P0 IADD3.X R5, R228, UR5, RZ, P1, !PT ;  /* 0x00000005e4050c10 */ /* 0x000fe20008ffe4ff */
[----:B------:R-:W-:-:S04]  /*1b20*/  ULDC.64 UR4, c[0x0][0x308] ;  /* 0x0000c20000047ab9 */ /* 0x000fc80000000a00 */
[----:B------:R4:W3:Y:S01]  /*1b30*/  @P0 LDG.E R31, desc[UR40][R4.64] ;  /* 0x00000028041f0981 */ /* 0x0008e2000c1e1900 */
[----:B------:R-:W-:Y:S01]  /*1b40*/  SHF.R.S32.HI R45, RZ, 0x1f, R61 ;  /* 0x0000001fff2d7819 */ /* 0x000fe2000001143d */
[-C--:B-1----:R-:W-:Y:S01]  /*1b50*/  IMAD.WIDE.U32 R6, R61, R8.reuse, RZ ;  /* 0x000000083d067225 */ /* 0x082fe200078e00ff */
[----:B------:R-:W-:Y:S01]  /*1b60*/  ISETP.NE.U32.AND P0, PT, RZ, UR6, PT ;  /* 0x00000006ff007c0c */ /* 0x000fe2000bf05070 */
[----:B------:R-:W1:Y:S01]  /*1b70*/  LDC R43, c[0x0][0x3f4] ;  /* 0x0000fd00ff2b7b82 */ /* 0x000e620000000800 */
        /* <DEDUP_REMOVED lines=8> */
[----:B------:R-:W-:Y:S01]  /*1c00*/  SHF.L.U32 R71, R233, 0x6, RZ ;  /* 0x00000006e9477819 */ /* 0x000fe200000006ff */
[----:B------:R-:W-:Y:S01]  /*1c10*/  IMAD.IADD R7, R7, 0x1, R3 ;  /* 0x0000000107077824 */ /* 0x000fe200078e0203 */
[----:B--2---:R-:W-:Y:S01]  /*1c20*/  SHF.L.U64.HI R69, R14, 0x6, R15 ;  /* 0x000000060e457819 */ /* 0x004fe2000001020f */
[----:B------:R-:W-:Y:S01]  /*1c30*/  IMAD R3, R11, UR4, RZ ;  /* 0x000000040b037c24 */ /* 0x000fe2000f8e02ff */
[----:B------:R-:W-:Y:S01]  /*1c40*/  LOP3.LUT R71, R71, 0x1c0, RZ, 0xc0, !PT ;  /* 0x000001c047477812 */ /* 0x000fe200078ec0ff */
[----:B----4-:R-:W-:Y:S01]  /*1c50*/  IMAD.WIDE.U32 R4, R94, UR4, R6 ;  /* 0x000000045e047c25 */ /* 0x010fe2000f8e0006 */
[----:B------:R-:W-:-:S02]  /*1c60*/  SHF.L.U64.HI R67, R8, 0x6, R9 ;  /* 0x0000000608437819 */ /* 0x000fc40000010209 */
[----:B------:R-:W-:Y:S01]  /*1c70*/  SHF.R.U32.HI R74, RZ, 0x3, R71 ;  /* 0x00000003ff4a7819 */ /* 0x000fe20000011647 */
[----:B------:R-:W-:Y:S01]  /*1c80*/  IMAD R3, R94, UR5, R3 ;  /* 0x000000055e037c24 */ /* 0x000fe2000f8e0203 */
[----:B------:R-:W-:Y:S01]  /*1c90*/  ULDC.64 UR4, c[0x0][0x310] ;  /* 0x0000c40000047ab9 */ /* 0x000fe20000000a00 */
[----:B------:R-:W-:Y:S01]  /*1ca0*/  IMAD.WIDE.U32 R6, R22, R8, R16 ;  /* 0x0000000816067225 */ /* 0x000fe200078e0010 */
[----:B---3--:R-:W-:Y:S02]  /*1cb0*/  SHF.L.U64.HI R72, R36, 0x6, R37 ;  /* 0x0000000624487819 */ /* 0x008fe40000010225 */
[----:B------:R-:W-:Y:S01]  /*1cc0*/  SHF.R.S32.HI R75, RZ, 0x1f, R230 ;  /* 0x0000001fff4b7819 */ /* 0x000fe200000114e6 */
[----:B------:R-:W-:Y:S02]  /*1cd0*/  IMAD.IADD R5, R5, 0x1, R3 ;  /* 0x0000000105057824 */ /* 0x000fe400078e0203 */
[C---:B------:R-:W-:Y:S02]  /*1ce0*/  VIADD R65, R16.reuse, 0x80 ;  /* 0x0000008010417836 */ /* 0x040fe40000000000 */
[----:B------:R-:W-:-:S02]  /*1cf0*/  VIADD R66, R16, 0xa0 ;  /* 0x000000a010427836 */ /* 0x000fc40000000000 */
[----:B------:R-:W-:Y:S02]  /*1d00*/  VIADD R30, R16, 0xe0 ;  /* 0x000000e0101e7836 */ /* 0x000fe40000000000 */
[----:B------:R-:W-:Y:S02]  /*1d10*/  IMAD.MOV.U32 R77, RZ, RZ, 0x20 ;  /* 0x00000020ff4d7424 */ /* 0x000fe400078e00ff */
[----:B------:R-:W-:Y:S01]  /*1d20*/  VIADD R76, R42, 0x8 ;  /* 0x000000082a4c7836 */ /* 0x000fe20000000000 */
[----:B------:R-:W-:Y:S01]  /*1d30*/  SHF.R.U32.HI R42, RZ, 0x3, R208 ;  /* 0x00000003ff2a7819 */ /* 0x000fe200000116d0 */
[----:B------:R-:W-:Y:S02]  /*1d40*/  IMAD R81, R15, 0x60, RZ ;  /* 0x000000600f517824 */ /* 0x000fe400078e02ff */
[----:B------:R-:W-:Y:S02]  /*1d50*/  IMAD.SHL.U32 R70, R14, 0x40, RZ ;  /* 0x000000400e467824 */ /* 0x000fe400078e00ff */
[----:B------:R-:W-:-:S02]  /*1d60*/  IMAD.SHL.U32 R68, R8, 0x40, RZ ;  /* 0x0000004008447824 */ /* 0x000fc400078e00ff */
[----:B------:R-:W-:Y:S02]  /*1d70*/  IMAD.SHL.U32 R73, R36, 0x40, RZ ;  /* 0x0000004024497824 */ /* 0x000fe400078e00ff */
[----:B-1----:R-:W-:Y:S01]  /*1d80*/  IMAD.SHL.U32 R78, R43, 0x2, RZ ;  /* 0x000000022b4e7824 */ /* 0x002fe200078e00ff */
        /* <DEDUP_REMOVED lines=8> */
[----:B------:R-:W-:Y:S01]  /*1e10*/  ULDC UR4, c[0x0][0x320] ;  /* 0x0000c80000047ab9 */ /* 0x000fe20000000800 */
[----:B------:R-:W-:Y:S01]  /*1e20*/  IMAD R0, R22, R9, R10 ;  /* 0x0000000916007224 */ /* 0x000fe200078e020a */
[----:B------:R-:W-:Y:S01]  /*1e30*/  @!P6 BAR.SYNC.DEFER_BLOCKING 0x9, 0x100 ;  /* 0x024400000000eb1d */ /* 0x000fe20000010000 */
[----:B------:R-:W-:Y:S01]  /*1e40*/  IMAD.IADD R3, R5, 0x1, R3 ;  /* 0x0000000105037824 */ /* 0x000fe200078e0203 */
[----:B------:R-:W-:-:S02]  /*1e50*/  ISETP.GE.AND P1, PT, R62, UR4, PT ;  /* 0x000000043e007c0c */ /* 0x000fc4000bf26270 */
[----:B------:R-:W-:Y:S02]  /*1e60*/  ISETP.GE.AND P2, PT, R12, UR4, PT ;  /* 0x000000040c007c0c */ /* 0x000fe4000bf46270 */
        /* <DEDUP_REMOVED lines=11> */
[----:B------:R-:W-:Y:S02]  /*1f20*/  LOP3.LUT R10, R11, 0x2, R10, 0xe2, !PT ;  /* 0x000000020b0a7812 */ /* 0x000fe400078ee20a */
[----:B------:R-:W-:Y:S02]  /*1f30*/  SEL R11, RZ, 0x4, P0 ;  /* 0x00000004ff0b7807 */ /* 0x000fe40000000000 */
        /* <DEDUP_REMOVED lines=11> */
[C---:B------:R-:W-:Y:S01]  /*1ff0*/  IMAD R30, R232.reuse, R36, RZ ;  /* 0x00000024e81e7224 */ /* 0x040fe200078e02ff */
[----:B------:R-:W-:Y:S01]  /*2000*/  IADD3 R7, R7, R13, RZ ;  /* 0x0000000d07077210 */ /* 0x000fe20007ffe0ff */
[----:B------:R-:W-:Y:S01]  /*2010*/  IMAD R93, R21, UR5, R12 ;  /* 0x00000005155d7c24 */ /* 0x000fe2000f8e020c */
[----:B------:R-:W-:Y:S01]  /*2020*/  LOP3.LUT R95, R11, R10, RZ, 0xfc, !PT ;  /* 0x0000000a0b5f7212 */ /* 0x000fe200078efcff */
[-C--:B------:R-:W-:Y:S01]  /*2030*/  IMAD R10, R232, R14.reuse, RZ ;  /* 0x0000000ee80a7224 */ /* 0x080fe200078e02ff */
[----:B------:R-:W-:Y:S01]  /*2040*/  ISETP.GE.AND P0, PT, R16, R43, PT ;  /* 0x0000002b1000720c */ /* 0x000fe20003f06270 */
[----:B------:R-:W-:Y:S01]  /*2050*/  IMAD.WIDE.U32 R6, R21, UR4, R6 ;  /* 0x0000000415067c25 */ /* 0x000fe2000f8e0006 */
[----:B------:R-:W-:Y:S01]  /*2060*/  LOP3.LUT P1, RZ, R233, 0x4, RZ, 0xc0, !PT ;  /* 0x00000004e9ff7812 */ /* 0x000fe2000782c0ff */
[----:B------:R-:W-:Y:S01]  /*2070*/  ULDC UR4, c[0x0][0x2f4] ;  /* 0x0000bd0000047ab9 */ /* 0x000fe20000000800 */
[----:B------:R-:W-:Y:S01]  /*2080*/  SEL R35, R43, RZ, P0 ;  /* 0x000000ff2b237207 */ /* 0x000fe20000000000 */
[C---:B------:R-:W-:Y:S01]  /*2090*/  IMAD R33, R22.reuse, R15, R10 ;  /* 0x0000000f16217224 */ /* 0x040fe200078e020a */
[C---:B------:R-:W-:Y:S01]  /*20a0*/  IADD3 R60, P2, R22.reuse, R61, RZ ;  /* 0x0000003d163c7210 */ /* 0x040fe20007f5e0ff */
[----:B------:R-:W-:Y:S01]  /*20b0*/  IMAD.WIDE.U32 R12, R22, R14, R200 ;  /* 0x0000000e160c7225 */ /* 0x000fe200078e00c8 */
[----:B------:R-:W-:-:S02]  /*20c0*/  SEL R77, R77, 0xffffffe0, !P1 ;  /* 0xffffffe04d4d7807 */ /* 0x000fc40004800000 */
[----:B------:R-:W-:Y:S01]  /*20d0*/  SEL R94, RZ, 0xffffff80, P3 ;  /* 0xffffff80ff5e7807 */ /* 0x000fe20001800000 */
[----:B------:R-:W-:Y:S01]  /*20e0*/  IMAD.WIDE.U32 R20, R22, R14, R16 ;  /* 0x0000000e16147225 */ /* 0x000fe200078e0010 */
[----:B------:R-:W-:Y:S02]  /*20f0*/  ISETP.GE.AND P1, PT, R16, UR4, PT ;  /* 0x0000000410007c0c */ /* 0x000fe4000bf26270 */
[----:B------:R-:W-:Y:S01]  /*2100*/  LOP3.LUT R94, R95, 0x80, R94, 0xc8, !PT ;  /* 0x000000805f5e7812 */ /* 0x000fe200078ec85e */
[C---:B------:R-:W-:Y:S01]  /*2110*/  IMAD.WIDE.U32 R10, R22.reuse, R36, R200 ;  /* 0x00000024160a7225 */ /* 0x040fe200078e00c8 */
[----:B------:R-:W-:Y:S02]  /*2120*/  IADD3 R93, R7, R93, RZ ;  /* 0x0000005d075d7210 */ /* 0x000fe40007ffe0ff */
[----:B------:R-:W-:Y:S01]  /*2130*/  LOP3.LUT R95, R95, 0x40, RZ, 0xc0, !PT ;  /* 0x000000405f5f7812 */ /* 0x000fe200078ec0ff */
[----:B------:R-:W-:Y:S02]  /*2140*/  IMAD R41, R22, R37, R30 ;  /* 0x0000002516297224 */ /* 0x000fe400078e021e */
[----:B------:R-:W-:-:S02]  /*2150*/  IMAD.IADD R13, R13, 0x1, R33 ;  /* 0x000000010d0d7824 */ /* 0x000fc400078e0221 */
[----:B------:R-:W-:Y:S02]  /*2160*/  IMAD.IADD R33, R33, 0x1, R21 ;  /* 0x0000000121217824 */ /* 0x000fe400078e0215 */
[----:B------:R-:W-:Y:S01]  /*2170*/  IMAD.IADD R21, R11, 0x1, R41 ;  /* 0x000000010b157824 */ /* 0x000fe200078e0229 */
[----:B-----5:R-:W-:Y:S01]  /*2180*/  SHF.R.S32.HI R11, RZ, 0x1f, R38 ;  /* 0x0000001fff0b7819 */ /* 0x020fe20000011426 */
[----:B------:R-:W-:Y:S02]  /*2190*/  IMAD.MOV.U32 R32, RZ, RZ, R20 ;  /* 0x000000ffff207224 */ /* 0x000fe400078e0014 */
[----:B------:R-:W-:Y:S02]  /*21a0*/  IMAD.MOV.U32 R20, RZ, RZ, R10 ;  /* 0x000000ffff147224 */ /* 0x000fe400078e000a */
[----:B------:R-:W-:Y:S02]  /*21b0*/  IMAD R10, R11, R14, RZ ;  /* 0x0000000e0b0a7224 */ /* 0x000fe400078e02ff */
[----:B------:R-:W-:-:S02]  /*21c0*/  IMAD.IADD R35, R16, 0x1, R35 ;  /* 0x0000000110237824 */ /* 0x000fc400078e0223 */
[C---:B------:R-:W-:Y:S02]  /*21d0*/  IMAD R85, R38.reuse, R15, R10 ;  /* 0x0000000f26557224 */ /* 0x040fe400078e020a */
[----:B------:R-:W-:Y:S01]  /*21e0*/  IMAD R40, R11, R36, RZ ;  /* 0x000000240b287224 */ /* 0x000fe200078e02ff */
[----:B------:R-:W-:Y:S01]  /*21f0*/  SHF.R.S32.HI R34, RZ, 0x1f, R35 ;  /* 0x0000001fff227819 */ /* 0x000fe20000011423 */
[----:B------:R-:W-:-:S03]  /*2200*/  IMAD.WIDE.U32 R10, R38, R14, R12 ;  /* 0x0000000e260a7225 */ /* 0x000fc600078e000c */
[----:B------:R-:W-:Y:S01]  /*2210*/  LEA.HI R34, R34, R35, RZ, 0x3 ;  /* 0x0000002322227211 */ /* 0x000fe200078f18ff */
[----:B------:R-:W-:Y:S01]  /*2220*/  IMAD.WIDE.U32 R12, R38, R14, R32 ;  /* 0x0000000e260c7225 */ /* 0x000fe200078e0020 */
[----:B------:R-:W-:Y:S02]  /*2230*/  LOP3.LUT R33, R71, 0x18, R16, 0xf8, !PT ;  /* 0x0000001847217812 */ /* 0x000fe400078ef810 */
[----:B------:R-:W-:Y:S01]  /*2240*/  LOP3.LUT R32, R208, 0x38, R34, 0xf8, !PT ;  /* 0x00000038d0207812 */ /* 0x000fe200078ef822 */
[----:B------:R-:W-:Y:S01]  /*2250*/  IMAD.WIDE.U32 R30, R22, R36, R16 ;  /* 0x00000024161e7225 */ /* 0x000fe200078e0010 */
[----:B------:R-:W-:Y:S02]  /*2260*/  LOP3.LUT R33, R33, R74, RZ, 0x3c, !PT ;  /* 0x0000004a21217212 */ /* 0x000fe400078e3cff */
[----:B------:R-:W-:Y:S01]  /*2270*/  LOP3.LUT R32, R32, R42, RZ, 0x3c, !PT ;  /* 0x0000002a20207212 */ /* 0x000fe200078e3cff */
[----:B------:R-:W-:Y:S01]  /*2280*/  IMAD.IADD R31, R41, 0x1, R31 ;  /* 0x00000001291f7824 */ /* 0x000fe200078e021f */
[----:B------:R-:W-:Y:S01]  /*2290*/  LOP3.LUT R89, R34, 0xfffffff8, RZ, 0xc0, !PT ;  /* 0xfffffff822597812 */ /* 0x000fe200078ec0ff */
[----:B------:R-:W-:Y:S01]  /*22a0*/  IMAD R79, R210, 0x200, R33 ;  /* 0x00000200d24f7824 */ /* 0x000fe200078e0221 */
[--C-:B------:R-:W-:Y:S01]  /*22b0*/  LOP3.LUT R33, R71, 0x38, R34.reuse, 0xf8, !PT ;  /* 0x0000003847217812 */ /* 0x100fe200078ef822 */
[----:B------:R-:W-:Y:S01]  /*22c0*/  IMAD R35, R9, 0x60, RZ ;  /* 0x0000006009237824 */ /* 0x000fe200078e02ff */
[----:B------:R-:W-:Y:S01]  /*22d0*/  SHF.R.S32.HI R88, RZ, 0x3, R34 ;  /* 0x00000003ff587819 */ /* 0x000fe20000011422 */
[----:B------:R-:W-:Y:S01]  /*22e0*/  IMAD.WIDE.U32 R14, R14, 0x60, RZ ;  /* 0x000000600e0e7825 */ /* 0x000fe200078e00ff */
[----:B------:R-:W-:-:S02]  /*22f0*/  LOP3.LUT R33, R33, R74, RZ, 0x3c, !PT ;  /* 0x0000004a21217212 */ /* 0x000fc400078e3cff */
[----:B------:R-:W-:Y:S01]  /*2300*/  SHF.R.S32.HI R90, RZ, 0x1f, R89 ;  /* 0x0000001fff5a7819 */ /* 0x000fe20000011459 */
[C---:B------:R-:W-:Y:S01]  /*2310*/  IMAD R87, R38.reuse, R37, R40 ;  /* 0x0000002526577224 */ /* 0x040fe200078e0228 */
[----:B------:R-:W-:Y:S01]  /*2320*/  IADD3 R81, R15, R81, RZ ;  /* 0x000000510f517210 */ /* 0x000fe20007ffe0ff */
[----:B------:R-:W-:Y:S02]  /*2330*/  IMAD R41, R37, 0x60, RZ ;  /* 0x0000006025297824 */ /* 0x000fe400078e02ff */
[----:B------:R-:W-:-:S04]  /*2340*/  IMAD.WIDE.U32 R20, R38, R36, R20 ;  /* 0x0000002426147225 */ /* 0x000fc800078e0014 */
[----:B------:R-:W-:-:S04]  /*2350*/  IMAD.WIDE.U32 R30, R38, R36, R30 ;  /* 0x00000024261e7225 */ /* 0x000fc800078e001e */
        /* <DEDUP_REMOVED lines=12> */
[----:B------:R-:W-:-:S07]  /*2420*/  IMAD.IADD R92, R213, 0x1, R32 ;  /* 0x00000001d55c7824 */ /* 0x000fce00078e0220 */
.L_x_14148:
        /* <DEDUP_REMOVED lines=17> */
[C---:B------:R-:W-:Y:S01]  /*2540*/  IMAD R27, R2.reuse, 0x1800, R79 ;  /* 0x00001800021b7824 */ /* 0x040fe200078e024f */
        /* <DEDUP_REMOVED lines=33> */
[----:B------:R-:W-:Y:S02]  /*2760*/  CS2R R58, SRZ ;  /* 0x00000000003a7805 */ /* 0x000fe4000001ff00 */
[----:B------:R-:W-:Y:S02]  /*2770*/  IADD3.X R48, R107, R86, RZ, P3, !PT ;  /* 0x000000566b307210 */ /* 0x000fe40001ffe4ff */
        /* <DEDUP_REMOVED lines=15> */
.L_x_14105:
[----:B------:R-:W-:Y:S05]  /*2870*/  BSYNC B1 ;  /* 0x0000000000017941 */ /* 0x000fea0003800000 */
.L_x_14104:
        /* <DEDUP_REMOVED lines=28> */
.L_x_14107:
[----:B------:R-:W-:Y:S05]  /*2a40*/  BSYNC B1 ;  /* 0x0000000000017941 */ /* 0x000fea0003800000 */
.L_x_14106:
[----:B0-----:R-:W-:Y:S01]  /*2a50*/  IMAD.MOV.U32 R32, RZ, RZ, R56 ;  /* 0x000000ffff207224 */ /* 0x001fe200078e0038 */
[----:B------:R-:W-:Y:S01]  /*2a60*/  MOV R35, R59 ;  /* 0x0000003b00237202 */ /* 0x000fe20000000f00 */
[----:B------:R-:W-:Y:S01]  /*2a70*/  IMAD.MOV.U32 R33, RZ, RZ, R57 ;  /* 0x000000ffff217224 */ /* 0x000fe200078e0039 */
[----:B------:R-:W-:Y:S01]  /*2a80*/  ISETP.NE.AND P3, PT, R204, 0x3, PT ;  /* 0x00000003cc00780c */ /* 0x000fe20003f65270 */
[----:B------:R-:W-:Y:S01]  /*2a90*/  IMAD.MOV.U32 R34, RZ, RZ, R58 ;  /* 0x000000ffff227224 */ /* 0x000fe200078e003a */
[----:B------:R-:W-:Y:S02]  /*2aa0*/  PRMT R115, R98, 0x5410, R99 ;  /* 0x0000541062737816 */ /* 0x000fe40000000063 */
[----:B------:R-:W-:Y:S01]  /*2ab0*/  PRMT R111, R32, 0x5410, R33 ;  /* 0x00005410206f7816 */ /* 0x000fe20000000021 */
[----:B------:R-:W-:Y:S01]  /*2ac0*/  IMAD.MOV.U32 R32, RZ, RZ, R52 ;  /* 0x000000ffff207224 */ /* 0x000fe200078e0034 */
[----:B------:R-:W-:Y:S01]  /*2ad0*/  PRMT R117, R34, 0x5410, R35 ;  /* 0x0000541022757816 */ /* 0x000fe20000000023 */
[----:B------:R-:W-:-:S02]  /*2ae0*/  IMAD.MOV.U32 R33, RZ, RZ, R53 ;  /* 0x000000ffff217224 */ /* 0x000fc400078e0035 */
[----:B-----5:R-:W-:Y:S02]  /*2af0*/  IMAD.MOV.U32 R34, RZ, RZ, R48 ;  /* 0x000000ffff227224 */ /* 0x020fe400078e0030 */
        /* <DEDUP_REMOVED lines=16> */
.L_x_14108:
[----:B------:R-:W-:Y:S01]  /*2c00*/  LEA R96, R2, R18, 0x3 ;  /* 0x0000001202607211 */ /* 0x000fe200078e18ff */
[----:B------:R-:W-:Y:S01]  /*2c10*/  BSSY B1, `(.L_x_14109) ;  /* 0x0000004000017945 */ /* 0x000fe20003800000 */
[----:B------:R-:W-:-:S04]  /*2c20*/  SHF.L.U32 R107, R202, 0x1f, RZ ;  /* 0x0000001fca6b7819 */ /* 0x000fc800000006ff */
[----:B------:R-:W0:Y:S02]  /*2c30*/  SYNCS.PHASECHK.TRANS64.TRYWAIT P6, [R96+URZ+0x22890], R107 ;  /* 0x0228906b600075a7 */ /* 0x000e2400080c017f */
[----:B0-----:R-:W-:Y:S05]  /*2c40*/  @!P6 BRA `(.L_x_14110) ;  /* 0x000001880064e947 */ /* 0x001fea0003800000 */
.L_x_14400:
[----:B------:R-:W-:Y:S05]  /*2c50*/  BSYNC B1 ;  /* 0x0000000000017941 */ /* 0x000fea0003800000 */
.L_x_14109:
        /* <DEDUP_REMOVED lines=49> */
.L_x_14116:
[----:B------:R-:W-:Y:S05]  /*2f70*/  BSYNC B3 ;  /* 0x0000000000037941 */ /* 0x000fea0003800000 */
.L_x_14115:
[----:B--2---:R1:W-:Y:S02]  /*2f80*/  STG.E.128 desc[UR40][R46.64], R32 ;  /* 0x000000202e007986 */ /* 0x0043e4000c101d28 */
.L_x_14114:
[----:B------:R-:W-:Y:S05]  /*2f90*/  BSYNC B2 ;  /* 0x0000000000027941 */ /* 0x000fea0003800000 */
.L_x_14113:
        /* <DEDUP_REMOVED lines=46> */
.L_x_14118:
[----:B------:R-:W-:Y:S05]  /*3280*/  BSYNC B2 ;  /* 0x0000000000027941 */ /* 0x000fea0003800000 */
.L_x_14117:
[----:B--2---:R2:W-:Y:S02]  /*3290*/  STG.E.128 desc[UR40][R46.64+0x40], R32 ;  /* 0x000040202e007986 */ /* 0x0045e4000c101d28 */
.L_x_14112:
[----:B------:R-:W-:Y:S05]  /*32a0*/  BSYNC B1 ;  /* 0x0000000000017941 */ /* 0x000fea0003800000 */
.L_x_14111:
        /* <DEDUP_REMOVED lines=48> */
.L_x_14123:
[----:B------:R-:W-:Y:S05]  /*35b0*/  BSYNC B2 ;  /* 0x0000000000027941 */ /* 0x000fea0003800000 */
.L_x_14122:
[----:B--2---:R3:W-:Y:S02]  /*35c0*/  STG.E.128 desc[UR40][R44.64], R32 ;  /* 0x000000202c007986 */ /* 0x0047e4000c101d28 */
.L_x_14121:
[----:B------:R-:W-:Y:S05]  /*35d0*/  BSYNC B1 ;  /* 0x0000000000017941 */ /* 0x000fea0003800000 */
.L_x_14120:
        /* <DEDUP_REMOVED lines=46> */
.L_x_14125:
[----:B------:R-:W-:Y:S05]  /*38c0*/  BSYNC B1 ;  /* 0x0000000000017941 */ /* 0x000fea0003800000 */
.L_x_14124:
[----:B--2---:R1:W-:Y:S01]  /*38d0*/  STG.E.128 desc[UR40][R44.64+0x40], R32 ;  /* 0x000040202c007986 */ /* 0x0043e2000c101d28 */
[----:B------:R-:W-:Y:S05]  /*38e0*/  BRA `(.L_x_14119) ;  /* 0x0000001400787947 */ /* 0x000fea0003800000 */
.L_x_14103:
        /* <DEDUP_REMOVED lines=39> */
[----:B---3--:R-:W-:Y:S01]  /*3b60*/  IMAD.MOV.U32 R56, RZ, RZ, R34 ;  /* 0x000000ffff387224 */ /* 0x008fe200078e0022 */
[----:B------:R-:W-:Y:S01]  /*3b70*/  MOV R58, R32 ;  /* 0x00000020003a7202 */ /* 0x000fe20000000f00 */
[----:B------:R-:W-:Y:S02]  /*3b80*/  IMAD.MOV.U32 R57, RZ, RZ, R35 ;  /* 0x000000ffff397224 */ /* 0x000fe400078e0023 */
[----:B------:R-:W-:Y:S01]  /*3b90*/  IMAD.MOV.U32 R59, RZ, RZ, R33 ;  /* 0x000000ffff3b7224 */ /* 0x000fe200078e0021 */
        /* <DEDUP_REMOVED lines=10> */
[----:B------:R-:W-:Y:S01]  /*3c40*/  IMAD.MOV.U32 R52, RZ, RZ, R46 ;  /* 0x000000ffff347224 */ /* 0x000fe200078e002e */
[----:B------:R-:W-:Y:S01]  /*3c50*/  PRMT R130, R130, 0x5410, R53 ;  /* 0x0000541082827816 */ /* 0x000fe20000000035 */
[----:B------:R-:W-:Y:S01]  /*3c60*/  IMAD.MOV.U32 R53, RZ, RZ, R47 ;  /* 0x000000ffff357224 */ /* 0x000fe200078e002f */
[----:B------:R-:W-:Y:S02]  /*3c70*/  PRMT R120, R120, 0x5410, R55 ;  /* 0x0000541078787816 */ /* 0x000fe40000000037 */
[----:B------:R-:W-:Y:S02]  /*3c80*/  MOV R55, R45 ;  /* 0x0000002d00377202 */ /* 0x000fe40000000f00 */
[----:B------:R-:W-:Y:S01]  /*3c90*/  PRMT R114, R52, 0x5410, R53 ;  /* 0x0000541034727816 */ /* 0x000fe20000000035 */
[----:B-----5:R-:W-:Y:S01]  /*3ca0*/  IMAD.MOV.U32 R52, RZ, RZ, R50 ;  /* 0x000000ffff347224 */ /* 0x020fe200078e0032 */
[----:B------:R-:W-:Y:S01]  /*3cb0*/  PRMT R115, R54, 0x5410, R55 ;  /* 0x0000541036737816 */ /* 0x000fe20000000037 */
[----:B------:R-:W-:-:S02]  /*3cc0*/  IMAD.MOV.U32 R53, RZ, RZ, R51 ;  /* 0x000000ffff357224 */ /* 0x000fc400078e0033 */
[----:B------:R-:W-:Y:S02]  /*3cd0*/  IMAD.MOV.U32 R54, RZ, RZ, R48 ;  /* 0x000000ffff367224 */ /* 0x000fe400078e0030 */
[----:B------:R-:W-:Y:S01]  /*3ce0*/  IMAD.MOV.U32 R55, RZ, RZ, R49 ;  /* 0x000000ffff377224 */ /* 0x000fe200078e0031 */
[----:B------:R-:W-:-:S04]  /*3cf0*/  PRMT R116, R52, 0x5410, R53 ;  /* 0x0000541034747816 */ /* 0x000fc80000000035 */
[----:B------:R-:W-:Y:S01]  /*3d00*/  PRMT R117, R54, 0x5410, R55 ;  /* 0x0000541036757816 */ /* 0x000fe20000000037 */
[----:B------:R-:W-:Y:S06]  /*3d10*/  @!P3 BRA `(.L_x_14126) ;  /* 0x000000000004b947 */ /* 0x000fec0003800000 */
[----:B------:R-:W-:Y:S01]  /*3d20*/  BPT.TRAP 0x1 ;  /* 0x000000040000795c */ /* 0x000fe20000300000 */
.L_x_14126:
        /* <DEDUP_REMOVED lines=9> */
.L_x_14401:
[----:B------:R-:W-:Y:S05]  /*3dc0*/  BSYNC B1 ;  /* 0x0000000000017941 */ /* 0x000fea0003800000 */
.L_x_14127:
        /* <DEDUP_REMOVED lines=13> */
[----:B------:R-:W-:-:S04]  /*3ea0*/  LEA.HI.SX32 R53, R53, R88, 0x1c ;  /* 0x0000005835357211 */ /* 0x000fc800078fe2ff */
[----:B------:R-:W-:-:S04]  /*3eb0*/  SHF.L.U32 R113, R53, 0x3, RZ ;  /* 0x0000000335717819 */ /* 0x000fc800000006ff */
[----:B------:R-:W-:-:S04]  /*3ec0*/  LOP3.LUT R53, R71, 0x38, R113, 0xf8, !PT ;  /* 0x0000003847357812 */ /* 0x000fc800078ef871 */
[----:B------:R-:W-:-:S05]  /*3ed0*/  LOP3.LUT R53, R53, R74, RZ, 0x3c, !PT ;  /* 0x0000004a35357212 */ /* 0x000fca00078e3cff */
[----:B------:R-:W-:Y:S02]  /*3ee0*/  IMAD R55, R210, 0x200, R53 ;  /* 0x00000200d2377824 */ /* 0x000fe400078e0235 */
        /* <DEDUP_REMOVED lines=61> */
[----:B------:R-:W-:Y:S02]  /*42c0*/  HADD2.F32 R41, -RZ, R129.H0_H0 ;  /* 0x20000081ff297230 */ /* 0x000fe40000004100 */
[----:B------:R-:W-:Y:S01]  /*42d0*/  FMUL.FTZ R43, R52, R43 ;  /* 0x0000002b342b7220 */ /* 0x000fe20000410000 */
[-C--:B------:R-:W-:Y:S01]  /*42e0*/  FFMA.FTZ R53, R34, R35.reuse, R53 ;  /* 0x0000002322357223 */ /* 0x080fe20000010035 */
[----:B------:R-:W-:Y:S02]  /*42f0*/  FFMA.FTZ R42, R33, R35, -R42 ;  /* 0x00000023212a7223 */ /* 0x000fe4000001082a */
[-C--:B------:R-:W-:Y:S01]  /*4300*/  FFMA.FTZ R56, R56, R41.reuse, R43 ;  /* 0x0000002938387223 */ /* 0x080fe2000001002b */
[----:B------:R-:W-:Y:S02]  /*4310*/  HADD2.F32 R34, -RZ, R58.H0_H0 ;  /* 0x2000003aff227230 */ /* 0x000fe40000004100 */
[----:B------:R-:W-:Y:S01]  /*4320*/  FFMA.FTZ R55, R52, R41, -R55 ;  /* 0x0000002934377223 */ /* 0x000fe20000010837 */
[----:B------:R-:W-:-:S02]  /*4330*/  HADD2.F32 R35, -RZ, R118.H0_H0 ;  /* 0x20000076ff237230 */ /* 0x000fc40000004100 */
[----:B------:R-:W-:Y:S01]  /*4340*/  HADD2.F32 R43, -RZ, R127.H0_H0 ;  /* 0x2000007fff2b7230 */ /* 0x000fe20000004100 */
[----:B------:R-:W-:Y:S01]  /*4350*/  F2FP.F16.F32.PACK_AB R56, R56, R53 ;  /* 0x000000353838723e */ /* 0x000fe200000000ff */
[----:B------:R-:W-:Y:S01]  /*4360*/  HADD2.F32 R33, -RZ, R54.H0_H0 ;  /* 0x20000036ff217230 */ /* 0x000fe20000004100 */
[----:B------:R-:W-:Y:S01]  /*4370*/  F2FP.F16.F32.PACK_AB R52, R55, R42 ;  /* 0x0000002a3734723e */ /* 0x000fe200000000ff */
[----:B------:R-:W-:Y:S02]  /*4380*/  HADD2.F32 R58, -RZ, R58.H1_H1 ;  /* 0x3000003aff3a7230 */ /* 0x000fe40000004100 */
[----:B------:R-:W-:Y:S02]  /*4390*/  HADD2.F32 R118, -RZ, R118.H1_H1 ;  /* 0x30000076ff767230 */ /* 0x000fe40000004100 */
        /* <DEDUP_REMOVED lines=11> */
[----:B------:R-:W-:-:S03]  /*4450*/  IMAD.MOV.U32 R55, RZ, RZ, R124 ;  /* 0x000000ffff377224 */ /* 0x000fc600078e007c */
[----:B------:R-:W-:Y:S01]  /*4460*/  F2FP.F16.F32.PACK_AB R54, R59, R32 ;  /* 0x000000203b36723e */ /* 0x000fe200000000ff */
[----:B------:R-:W-:Y:S01]  /*4470*/  IMAD.MOV.U32 R59, RZ, RZ, R123 ;  /* 0x000000ffff3b7224 */ /* 0x000fe200078e007b */
[----:B------:R-:W-:Y:S01]  /*4480*/  F2FP.F16.F32.PACK_AB R58, R58, R57 ;  /* 0x000000393a3a723e */ /* 0x000fe200000000ff */
[----:B------:R-:W-:-:S07]  /*4490*/  IMAD.MOV.U32 R57, RZ, RZ, R119 ;  /* 0x000000ffff397224 */ /* 0x000fce00078e0077 */
.L_x_14132:
[----:B------:R-:W-:Y:S05]  /*44a0*/  BSYNC B2 ;  /* 0x0000000000027941 */ /* 0x000fea0003800000 */
.L_x_14131:
        /* <DEDUP_REMOVED lines=12> */
.L_x_14130:
[----:B------:R-:W-:Y:S05]  /*4570*/  BSYNC B1 ;  /* 0x0000000000017941 */ /* 0x000fea0003800000 */
.L_x_14129:
[C---:B------:R-:W-:Y:S01]  /*4580*/  ISETP.GE.OR P5, PT, R230.reuse, R106, P1 ;  /* 0x0000006ae600720c */ /* 0x040fe20000fa6670 */
        /* <DEDUP_REMOVED lines=16> */
[----:B------:R-:W-:-:S04]  /*4690*/  LEA.HI.SX32 R55, R111, R88, 0x1c ;  /* 0x000000586f377211 */ /* 0x000fc800078fe2ff */
[----:B------:R-:W-:-:S04]  /*46a0*/  SHF.L.U32 R55, R55, 0x3, RZ ;  /* 0x0000000337377819 */ /* 0x000fc800000006ff */
        /* <DEDUP_REMOVED lines=38> */
[--C-:B------:R-:W-:Y:S02]  /*4910*/  HADD2.F32 R34, -RZ, R43.reuse.H0_H0 ;  /* 0x2000002bff227230 */ /* 0x100fe40000004100 */
[----:B------:R-:W-:-:S02]  /*4920*/  HADD2.F32 R43, -RZ, R43.H1_H1 ;  /* 0x3000002bff2b7230 */ /* 0x000fc40000004100 */
[-C--:B------:R-:W-:Y:S01]  /*4930*/  FMUL.FTZ R47, R33, R46.reuse ;  /* 0x0000002e212f7220 */ /* 0x080fe20000410000 */
[----:B------:R-:W-:Y:S01]  /*4940*/  HADD2.F32 R48, -RZ, R57.H0_H0 ;  /* 0x20000039ff307230 */ /* 0x000fe20000004100 */
[----:B------:R-:W-:Y:S01]  /*4950*/  F2FP.F16.F32.PACK_AB R49, R56, R49 ;  /* 0x000000313831723e */ /* 0x000fe200000000ff */
[----:B------:R-:W-:Y:S02]  /*4960*/  HADD2.F32 R35, -RZ, R35.H1_H1 ;  /* 0x30000023ff237230 */ /* 0x000fe40000004100 */
[----:B------:R-:W-:Y:S02]  /*4970*/  HADD2.F32 R41, -RZ, R114.H1_H1 ;  /* 0x30000072ff297230 */ /* 0x000fe40000004100 */
[----:B------:R-:W-:Y:S02]  /*4980*/  HADD2.F32 R42, -RZ, R58.H0_H0 ;  /* 0x2000003aff2a7230 */ /* 0x000fe40000004100 */
[C---:B------:R-:W-:Y:S01]  /*4990*/  FMUL.FTZ R58, R34.reuse, R46 ;  /* 0x0000002e223a7220 */ /* 0x040fe20000410000 */
[-C--:B------:R-:W-:Y:S01]  /*49a0*/  FMUL.FTZ R46, R43, R48.reuse ;  /* 0x000000302b2e7220 */ /* 0x080fe20000410000 */
[----:B------:R-:W-:Y:S01]  /*49b0*/  FMUL.FTZ R102, R35, R48 ;  /* 0x0000003023667220 */ /* 0x000fe20000410000 */
[-C--:B------:R-:W-:Y:S01]  /*49c0*/  FFMA.FTZ R48, R34, R41.reuse, R47 ;  /* 0x0000002922307223 */ /* 0x080fe2000001002f */
[----:B------:R-:W-:Y:S01]  /*49d0*/  FFMA.FTZ R58, R33, R41, -R58 ;  /* 0x00000029213a7223 */ /* 0x000fe2000001083a */
[----:B------:R-:W-:-:S02]  /*49e0*/  HADD2.F32 R34, -RZ, R44.H0_H0 ;  /* 0x2000002cff227230 */ /* 0x000fc40000004100 */
[-C--:B------:R-:W-:Y:S01]  /*49f0*/  FFMA.FTZ R57, R35, R42.reuse, -R46 ;  /* 0x0000002a23397223 */ /* 0x080fe2000001082e */
[----:B------:R-:W-:Y:S02]  /*4a00*/  HADD2.F32 R41, -RZ, R104.H0_H0 ;  /* 0x20000068ff297230 */ /* 0x000fe40000004100 */
[----:B------:R-:W-:Y:S01]  /*4a10*/  FFMA.FTZ R59, R43, R42, R102 ;  /* 0x0000002a2b3b7223 */ /* 0x000fe20000010066 */
        /* <DEDUP_REMOVED lines=16> */
[--C-:B------:R-:W-:Y:S02]  /*4b20*/  HADD2.F32 R32, -RZ, R40.reuse.H0_H0 ;  /* 0x20000028ff207230 */ /* 0x100fe40000004100 */
        /* <DEDUP_REMOVED lines=14> */
[----:B------:R-:W-:Y:S02]  /*4c10*/  F2FP.F16.F32.PACK_AB R32, R43, R42 ;  /* 0x0000002a2b20723e */ /* 0x000fe400000000ff */
[----:B------:R-:W-:Y:S02]  /*4c20*/  F2FP.F16.F32.PACK_AB R33, R50, R51 ;  /* 0x000000333221723e */ /* 0x000fe400000000ff */
[----:B------:R-:W-:Y:S01]  /*4c30*/  F2FP.F16.F32.PACK_AB R34, R40, R41 ;  /* 0x000000292822723e */ /* 0x000fe200000000ff */
[----:B------:R-:W-:Y:S01]  /*4c40*/  IMAD.MOV.U32 R40, RZ, RZ, R48 ;  /* 0x000000ffff287224 */ /* 0x000fe200078e0030 */
[----:B------:R-:W-:Y:S01]  /*4c50*/  F2FP.F16.F32.PACK_AB R35, R57, R58 ;  /* 0x0000003a3923723e */ /* 0x000fe200000000ff */
[----:B------:R-:W-:Y:S01]  /*4c60*/  IMAD.MOV.U32 R41, RZ, RZ, R49 ;  /* 0x000000ffff297224 */ /* 0x000fe200078e0031 */
[----:B------:R-:W-:-:S02]  /*4c70*/  F2FP.F16.F32.PACK_AB R42, R45, R116 ;  /* 0x000000742d2a723e */ /* 0x000fc400000000ff */
[----:B------:R-:W-:-:S07]  /*4c80*/  MOV R43, R59 ;  /* 0x0000003b002b7202 */ /* 0x000fce0000000f00 */
.L_x_14134:
[----:B------:R-:W-:Y:S05]  /*4c90*/  BSYNC B1 ;  /* 0x0000000000017941 */ /* 0x000fea0003800000 */
.L_x_14133:
        /* <DEDUP_REMOVED lines=10> */
.L_x_14102:
[----:B------:R-:W-:-:S13]  /*4d40*/  ISETP.NE.AND P3, PT, R204, 0x3, PT ;  /* 0x00000003cc00780c */ /* 0x000fda0003f65270 */
[----:B------:R-:W-:Y:S05]  /*4d50*/  @!P3 BRA `(.L_x_14135) ;  /* 0x000000000004b947 */ /* 0x000fea0003800000 */
[----:B------:R-:W-:Y:S01]  /*4d60*/  BPT.TRAP 0x1 ;  /* 0x000000040000795c */ /* 0x000fe20000300000 */
.L_x_14135:
[----:B------:R-:W-:Y:S01]  /*4d70*/  IMAD R96, R2, 0x8, R18 ;  /* 0x0000000802607824 */ /* 0x000fe200078e0212 */
[----:B------:R-:W-:Y:S01]  /*4d80*/  SHF.L.U32 R107, R202, 0x1f, RZ ;  /* 0x0000001fca6b7819 */ /* 0x000fe200000006ff */
[----:B------:R-:W-:Y:S01]  /*4d90*/  IMAD R106, R27, -0x60, R24 ;  /* 0xffffffa01b6a7824 */ /* 0x000fe200078e0218 */
[----:B------:R-:W-:Y:S02]  /*4da0*/  BSSY B1, `(.L_x_14136) ;  /* 0x0000004000017945 */ /* 0x000fe40003800000 */
[----:B------:R-:W0:Y:S02]  /*4db0*/  SYNCS.PHASECHK.TRANS64.TRYWAIT P4, [R96+URZ+0x22890], R107 ;  /* 0x0228906b600075a7 */ /* 0x000e24000808017f */
[----:B------:R-:W-:Y:S01]  /*4dc0*/  VIMNMX R106, R106, 0x60, PT ;  /* 0x000000606a6a7848 */ /* 0x000fe20003fe0100 */
[----:B0-----:R-:W-:Y:S06]  /*4dd0*/  @!P4 BRA `(.L_x_14137) ;  /* 0x000001680028c947 */ /* 0x001fec0003800000 */
.L_x_14402:
[----:B------:R-:W-:Y:S05]  /*4de0*/  BSYNC B1 ;  /* 0x0000000000017941 */ /* 0x000fea0003800000 */
.L_x_14136:
        /* <DEDUP_REMOVED lines=8> */
.L_x_14139:
[----:B------:R-:W-:Y:S05]  /*4e70*/  BSYNC B1 ;  /* 0x0000000000017941 */ /* 0x000fea0003800000 */
.L_x_14138:
[----:B------:R-:W-:Y:S05]  /*4e80*/  @P4 BRA `(.L_x_14119) ;  /* 0x0000000000104947 */ /* 0x000fea0003800000 */
[----:B-1----:R-:W1:Y:S04]  /*4e90*/  @!P1 LDS.128 R32, [R104+0x2000] ;  /* 0x0020000068209984 */ /* 0x002e680000000c00 */
[----:B------:R-:W2:Y:S04]  /*4ea0*/  @!P2 LDS.128 R40, [R102+0x2000] ;  /* 0x002000006628a984 */ /* 0x000ea80000000c00 */
[----:B-1----:R3:W-:Y:S04]  /*4eb0*/  @!P1 STG.E.128 desc[UR40][R44.64], R32 ;  /* 0x000000202c009986 */ /* 0x0027e8000c101d28 */
[----:B--2---:R3:W-:Y:S02]  /*4ec0*/  @!P2 STG.E.128 desc[UR40][R44.64+0x40], R40 ;  /* 0x000040282c00a986 */ /* 0x0047e4000c101d28 */
.L_x_14119:
[----:B------:R-:W-:Y:S05]  /*4ed0*/  BSYNC B0 ;  /* 0x0000000000007941 */ /* 0x000fea0003800000 */
.L_x_14101:
        /* <DEDUP_REMOVED lines=17> */
.L_x_14141:
[----:B------:R-:W-:Y:S05]  /*4ff0*/  BSYNC B0 ;  /* 0x0000000000007941 */ /* 0x000fea0003800000 */
.L_x_14140:
[----:B------:R-:W2:Y:S01]  /*5000*/  SYNCS.PHASECHK.TRANS64.TRYWAIT P3, [R96+URZ+0x228b0], R107 ;  /* 0x0228b06b600075a7 */ /* 0x000ea2000806017f */
[----:B------:R-:W-:Y:S01]  /*5010*/  ULDC UR46, c[0x0][0x320] ;  /* 0x0000c800002e7ab9 */ /* 0x000fe20000000800 */
[----:B------:R-:W-:Y:S01]  /*5020*/  ULDC.64 UR38, c[0x0][0x328] ;  /* 0x0000ca0000267ab9 */ /* 0x000fe20000000a00 */
[----:B------:R-:W-:Y:S01]  /*5030*/  ULDC.64 UR36, c[0x0][0x318] ;  /* 0x0000c60000247ab9 */ /* 0x000fe20000000a00 */
[----:B------:R-:W-:Y:S01]  /*5040*/  BSSY B0, `(.L_x_14142) ;  /* 0x0000003000007945 */ /* 0x000fe20003800000 */
[----:B-1----:R-:W-:-:S03]  /*5050*/  IMAD R32, R2, 0x6000, R79 ;  /* 0x0000600002207824 */ /* 0x002fc600078e024f */
[----:B--2---:R-:W-:Y:S05]  /*5060*/  @!P3 BRA `(.L_x_14143) ;  /* 0x000001640098b947 */ /* 0x004fea0003800000 */
.L_x_14403:
[----:B------:R-:W-:Y:S05]  /*5070*/  BSYNC B0 ;  /* 0x0000000000007941 */ /* 0x000fea0003800000 */
.L_x_14142:
        /* <DEDUP_REMOVED lines=39> */
.L_x_14145:
[----:B------:R-:W-:Y:S05]  /*52f0*/  BSYNC B0 ;  /* 0x0000000000007941 */ /* 0x000fea0003800000 */
.L_x_14144:
[----:B------:R-:W-:Y:S01]  /*5300*/  ISETP.GE.AND P3, PT, R230, R106, PT ;  /* 0x0000006ae600720c */ /* 0x000fe20003f66270 */
[----:B------:R-:W-:-:S12]  /*5310*/  BSSY B0, `(.L_x_14146) ;  /* 0x0000024000007945 */ /* 0x000fd80003800000 */
[----:B------:R-:W-:Y:S05]  /*5320*/  @P3 BRA `(.L_x_14147) ;  /* 0x0000000000883947 */ /* 0x000fea0003800000 */
[----:B--2---:R-:W-:Y:S01]  /*5330*/  IADD3 R35, P3, R40, 0x40, RZ ;  /* 0x0000004028237810 */ /* 0x004fe20007f7e0ff */
[----:B------:R-:W-:Y:S02]  /*5340*/  IMAD.MOV.U32 R32, RZ, RZ, R6 ;  /* 0x000000ffff207224 */ /* 0x000fe400078e0006 */
[----:B------:R-:W-:Y:S01]  /*5350*/  IMAD.MOV.U32 R33, RZ, RZ, R93 ;  /* 0x000000ffff217224 */ /* 0x000fe200078e005d */
[----:B------:R-:W-:Y:S01]  /*5360*/  IADD3.X R40, RZ, R41, RZ, P3, !PT ;  /* 0x00000029ff287210 */ /* 0x000fe20001ffe4ff */
        /* <DEDUP_REMOVED lines=30> */
.L_x_14147:
[----:B------:R-:W-:Y:S05]  /*5550*/  BSYNC B0 ;  /* 0x0000000000007941 */ /* 0x000fea0003800000 */
.L_x_14146:
        /* <DEDUP_REMOVED lines=22> */
.L_x_14096:
[----:B------:R-:W0:Y:S01]  /*56c0*/  LDC R0, c[0x0][0x448] ;  /* 0x00011200ff007b82 */ /* 0x000e220000000800 */
        /* <DEDUP_REMOVED lines=16> */
[----:B------:R-:W-:Y:S01]  /*57d0*/  CS2R R112, SRZ ;  /* 0x0000000000707805 */ /* 0x000fe2000001ff00 */
[----:B------:R-:W-:Y:S01]  /*57e0*/  IMAD.MOV.U32 R177, RZ, RZ, RZ ;  /* 0x000000ffffb17224 */ /* 0x000fe200078e00ff */
[----:B------:R-:W-:Y:S02]  /*57f0*/  CS2R R108, SRZ ;  /* 0x00000000006c7805 */ /* 0x000fe4000001ff00 */
[----:B------:R-:W-:-:S02]  /*5800*/  CS2R R104, SRZ ;  /* 0x0000000000687805 */ /* 0x000fc4000001ff00 */
[----:B------:R-:W-:Y:S02]  /*5810*/  CS2R R174, SRZ ;  /* 0x0000000000ae7805 */ /* 0x000fe4000001ff00 */
[----:B------:R-:W-:Y:S02]  /*5820*/  CS2R R100, SRZ ;  /* 0x0000000000647805 */ /* 0x000fe4000001ff00 */
[----:B----4-:R-:W-:Y:S02]  /*5830*/  CS2R R96, SRZ ;  /* 0x0000000000607805 */ /* 0x010fe4000001ff00 */
[----:B0-----:R-:W-:Y:S01]  /*5840*/  ISETP.NE.AND P1, PT, R0, 0x1, PT ;  /* 0x000000010000780c */ /* 0x001fe20003f25270 */
[----:B------:R-:W-:Y:S01]  /*5850*/  VIADD R0, R206, 0x7f ;  /* 0x0000007fce007836 */ /* 0x000fe20000000000 */
        /* <DEDUP_REMOVED lines=11> */
[----:B------:R-:W0:Y:S01]  /*5910*/  @P1 LDC R3, c[0x0][0x44c] ;  /* 0x00011300ff031b82 */ /* 0x000e220000000800 */
        /* <DEDUP_REMOVED lines=23> */
[----:B0-----:R-:W-:Y:S01]  /*5a90*/  @P1 IMAD.HI.U32 R3, R0, R3, RZ ;  /* 0x0000000300031227 */ /* 0x001fe200078e00ff */
        /* <DEDUP_REMOVED lines=9> */
[----:B------:R-:W-:Y:S01]  /*5b30*/  PLOP3.LUT P1, PT, PT, PT, PT, 0x80, 0x0 ;  /* 0x000000000000781c */ /* 0x000fe20003f2f070 */
[----:B------:R-:W-:Y:S01]  /*5b40*/  IMAD.IADD R0, R29, 0x1, R0 ;  /* 0x000000011d007824 */ /* 0x000fe200078e0200 */
[----:B------:R-:W-:-:S03]  /*5b50*/  CS2R R28, SRZ ;  /* 0x00000000001c7805 */ /* 0x000fc6000001ff00 */
[----:B------:R-:W-:-:S05]  /*5b60*/  IMAD.HI R0, R0, 0x2aaaaaab, RZ ;  /* 0x2aaaaaab00007827 */ /* 0x000fca00078e02ff */
[----:B------:R-:W-:-:S04]  /*5b70*/  SHF.R.U32.HI R3, RZ, 0x1f, R0 ;  /* 0x0000001fff037819 */ /* 0x000fc80000011600 */
[----:B------:R-:W-:Y:S01]  /*5b80*/  LEA.HI.SX32 R3, R0, R3, 0x1c ;  /* 0x0000000300037211 */ /* 0x000fe200078fe2ff */
[----:B------:R-:W-:-:S03]  /*5b90*/  IMAD.MOV.U32 R0, RZ, RZ, RZ ;  /* 0x000000ffff007224 */ /* 0x000fc600078e00ff */
[----:B------:R-:W-:Y:S01]  /*5ba0*/  VIMNMX R180, R180, R3, PT ;  /* 0x00000003b4b47248 */ /* 0x000fe20003fe0100 */
[----:B------:R-:W-:-:S03]  /*5bb0*/  IMAD.MOV.U32 R3, RZ, RZ, RZ ;  /* 0x000000ffff037224 */ /* 0x000fc600078e00ff */
[----:B------:R-:W-:Y:S01]  /*5bc0*/  ISETP.GE.AND P2, PT, R180, 0x1, PT ;  /* 0x00000001b400780c */ /* 0x000fe20003f46270 */
[----:B------:R-:W-:-:S12]  /*5bd0*/  @P0 BRA `(.L_x_14149) ;  /* 0x00000000000c0947 */ /* 0x000fd80003800000 */
[----:B------:R-:W0:Y:S01]  /*5be0*/  FENCE.VIEW.ASYNC.G ;  /* 0x00000000000073c6 */ /* 0x000e220000000100 */
[----:B------:R-:W-:Y:S05]  /*5bf0*/  WARPSYNC.ALL ;  /* 0x0000000000007948 */ /* 0x000fea0003800000 */
[----:B0-----:R-:W-:Y:S06]  /*5c00*/  BAR.ARV 0xc, 0x180 ;  /* 0x0306000000007b1d */ /* 0x001fec0000002000 */
.L_x_14149:
        /* <DEDUP_REMOVED lines=10> */
.L_x_14406:
        /* <DEDUP_REMOVED lines=26> */
.L_x_14153:
[----:B------:R-:W-:Y:S05]  /*5e50*/  BSYNC B6 ;  /* 0x0000000000067941 */ /* 0x000fea0003800000 */
.L_x_14152:
        /* <DEDUP_REMOVED lines=12> */
.L_x_14157:
[----:B-1----:R1:W2:Y:S02]  /*5f20*/  SYNCS.PHASECHK.TRANS64.TRYWAIT P0, [R18+URZ+0x22800], R3 ;  /* 0x02280003120075a7 */ /* 0x0022a4000800017f */
[----:B--2---:R-:W-:Y:S05]  /*5f30*/  @!P0 NANOSLEEP.SYNCS 0x989680 ;  /* 0x009896800000895d */ /* 0x004fea0003900000 */
[----:B------:R-:W2:Y:S02]  /*5f40*/  @!P0 SYNCS.PHASECHK.TRANS64 P0, [R18+URZ+0x22800], R3 ;  /* 0x02280003120085a7 */ /* 0x000ea4000800007f */
[----:B--2---:R-:W-:Y:S05]  /*5f50*/  @!P0 BRA `(.L_x_14157) ;  /* 0xfffffffc00f08947 */ /* 0x004fea000383ffff */
.L_x_14156:
[----:B------:R-:W-:Y:S05]  /*5f60*/  BSYNC B0 ;  /* 0x0000000000007941 */ /* 0x000fea0003800000 */
.L_x_14155:
[----:B------:R-:W-:Y:S05]  /*5f70*/  BRA `(.L_x_14158) ;  /* 0x0000002800e87947 */ /* 0x000fea0003800000 */
.L_x_14154:
        /* <DEDUP_REMOVED lines=30> */
.L_x_14160:
[----:B------:R-:W-:Y:S05]  /*6160*/  BSYNC B6 ;  /* 0x0000000000067941 */ /* 0x000fea0003800000 */
.L_x_14159:
        /* <DEDUP_REMOVED lines=8> */
[----:B------:R-:W-:Y:S01]  /*61f0*/  ULDC.64 UR6, c[0x0][0x408] ;  /* 0x0001020000067ab9 */ /* 0x000fe20000000a00 */
[----:B------:R-:W-:Y:S02]  /*6200*/  IMAD.MOV.U32 R6, RZ, RZ, R24 ;  /* 0x000000ffff067224 */ /* 0x000fe400078e0018 */
        /* <DEDUP_REMOVED lines=14> */
[----:B------:R-:W-:Y:S01]  /*62f0*/  IMAD.WIDE.U32 R8, R3, UR6, R8 ;  /* 0x0000000603087c25 */ /* 0x000fe2000f8e0008 */
[----:B------:R-:W-:Y:S01]  /*6300*/  LEA R4, P0, R6, UR4, 0x1 ;  /* 0x0000000406047c11 */ /* 0x000fe2000f8008ff */
[----:B------:R-:W-:Y:S01]  /*6310*/  UMOV UR4, 0xffffffff ;  /* 0xffffffff00047882 */ /* 0x000fe20000000000 */
[----:B------:R-:W-:Y:S01]  /*6320*/  IADD3 R5, R7, R5, RZ ;  /* 0x0000000507057210 */ /* 0x000fe20007ffe0ff */
[----:B------:R-:W-:Y:S01]  /*6330*/  IMAD R3, R3, UR7, R0 ;  /* 0x0000000703037c24 */ /* 0x000fe2000f8e0200 */
[----:B------:R-:W-:-:S02]  /*6340*/  ULDC.64 UR6, c[0x0][0x400] ;  /* 0x0001000000067ab9 */ /* 0x000fc40000000a00 */
[----:B------:R-:W-:Y:S01]  /*6350*/  LEA R7, P1, R8, UR6, 0x1 ;  /* 0x0000000608077c11 */ /* 0x000fe2000f8208ff */
[----:B------:R-:W-:Y:S01]  /*6360*/  IMAD.IADD R3, R9, 0x1, R3 ;  /* 0x0000000109037824 */ /* 0x000fe200078e0203 */
[----:B------:R-:W-:-:S04]  /*6370*/  LEA.HI.X R6, R6, UR5, R5, 0x1, P0 ;  /* 0x0000000506067c11 */ /* 0x000fc800080f0c05 */
[----:B------:R-:W-:Y:S01]  /*6380*/  LEA.HI.X R8, R8, UR7, R3, 0x1, P1 ;  /* 0x0000000708087c11 */ /* 0x000fe200088f0c03 */
[----:B------:R-:W-:Y:S06]  /*6390*/  BRA.DIV UR4, `(.L_x_14163) ;  /* 0x00000156041c7947 */ /* 0x000fec000b800000 */
[----:B------:R0:W1:Y:S04]  /*63a0*/  SHFL.IDX PT, R3, R6, RZ, 0x1c1f ;  /* 0x001c1fff06037589 */ /* 0x00006800000e0000 */
[----:B------:R0:W2:Y:S04]  /*63b0*/  SHFL.IDX PT, R0, R4, RZ, 0x1c1f ;  /* 0x001c1fff04007589 */ /* 0x0000a800000e0000 */
[----:B------:R0:W3:Y:S04]  /*63c0*/  SHFL.IDX PT, R5, R8, RZ, 0x1c1f ;  /* 0x001c1fff08057589 */ /* 0x0000e800000e0000 */
[----:B------:R0:W4:Y:S02]  /*63d0*/  SHFL.IDX PT, R14, R7, RZ, 0x1c1f ;  /* 0x001c1fff070e7589 */ /* 0x00012400000e0000 */
.L_x_14412:
        /* <DEDUP_REMOVED lines=30> */
.L_x_14165:
[----:B------:R-:W-:Y:S05]  /*65c0*/  BSYNC B1 ;  /* 0x0000000000017941 */ /* 0x000fea0003800000 */
.L_x_14164:
        /* <DEDUP_REMOVED lines=14> */
[----:B------:R-:W-:Y:S02]  /*66b0*/  CS2R R26, SRZ ;  /* 0x00000000001a7805 */ /* 0x000fe4000001ff00 */
[----:B------:R-:W-:Y:S01]  /*66c0*/  PRMT R44, R5, 0x5410, R9 ;  /* 0x00005410052c7816 */ /* 0x000fe20000000009 */
[----:B------:R-:W-:Y:S06]  /*66d0*/  BRA.DIV UR4, `(.L_x_14166) ;  /* 0x0000015204bc7947 */ /* 0x000fec000b800000 */
[----:B------:R1:W2:Y:S04]  /*66e0*/  SHFL.IDX PT, R3, R6, 0x1, 0x1c1f ;  /* 0x003c1f0006037f89 */ /* 0x0002a800000e0000 */
[----:B------:R1:W3:Y:S04]  /*66f0*/  SHFL.IDX PT, R0, R4, 0x1, 0x1c1f ;  /* 0x003c1f0004007f89 */ /* 0x0002e800000e0000 */
[----:B------:R1:W0:Y:S04]  /*6700*/  SHFL.IDX PT, R5, R8, 0x1, 0x1c1f ;  /* 0x003c1f0008057f89 */ /* 0x00022800000e0000 */
[----:B----4-:R1:W4:Y:S02]  /*6710*/  SHFL.IDX PT, R14, R7, 0x1, 0x1c1f ;  /* 0x003c1f00070e7f89 */ /* 0x01032400000e0000 */
.L_x_14418:
[----:B01----:R-:W-:Y:S01]  /*6720*/  VIADD R4, R34, 0x40 ;  /* 0x0000004022047836 */ /* 0x003fe20000000000 */
[----:B------:R-:W-:Y:S01]  /*6730*/  LEA.HI R6, R231, R231, RZ, 0x1 ;  /* 0x000000e7e7067211 */ /* 0x000fe200078f08ff */
[----:B------:R-:W-:Y:S01]  /*6740*/  BSSY B1, `(.L_x_14167) ;  /* 0x0000020000017945 */ /* 0x000fe20003800000 */
[----:B------:R-:W-:Y:S02]  /*6750*/  SHF.L.U32 R34, R233, 0x6, RZ ;  /* 0x00000006e9227819 */ /* 0x000fe400000006ff */
        /* <DEDUP_REMOVED lines=30> */
.L_x_14168:
[----:B------:R-:W-:Y:S05]  /*6940*/  BSYNC B1 ;  /* 0x0000000000017941 */ /* 0x000fea0003800000 */
.L_x_14167:
[----:B------:R-:W1:Y:S01]  /*6950*/  SYNCS.PHASECHK.TRANS64.TRYWAIT P0, [R18+URZ+0x22800], R35 ;  /* 0x02280023120075a7 */ /* 0x000e62000800017f */
[----:B--2---:R-:W-:Y:S01]  /*6960*/  LOP3.LUT R3, R34, 0x1c0, RZ, 0xc0, !PT ;  /* 0x000001c022037812 */ /* 0x004fe200078ec0ff */
[----:B0----5:R-:W-:Y:S01]  /*6970*/  IMAD.MOV.U32 R4, RZ, RZ, R26 ;  /* 0x000000ffff047224 */ /* 0x021fe200078e001a */
[----:B------:R-:W-:Y:S01]  /*6980*/  VIADDMNMX R41, R37, -R206, 0x80, PT ;  /* 0x0000008025297446 */ /* 0x000fe200038009ce */
[----:B------:R-:W-:Y:S01]  /*6990*/  IMAD.MOV.U32 R5, RZ, RZ, R9 ;  /* 0x000000ffff057224 */ /* 0x000fe200078e0009 */
[----:B---3--:R-:W-:Y:S01]  /*69a0*/  LOP3.LUT R0, R3, 0x18, R16, 0xf8, !PT ;  /* 0x0000001803007812 */ /* 0x008fe200078ef810 */
[----:B------:R-:W-:Y:S01]  /*69b0*/  IMAD.MOV.U32 R6, RZ, RZ, R12 ;  /* 0x000000ffff067224 */ /* 0x000fe200078e000c */
[----:B------:R-:W-:Y:S01]  /*69c0*/  SHF.R.U32.HI R3, RZ, 0x3, R3 ;  /* 0x00000003ff037819 */ /* 0x000fe20000011603 */
[----:B------:R-:W-:Y:S01]  /*69d0*/  BSSY B1, `(.L_x_14169) ;  /* 0x0000014000017945 */ /* 0x000fe20003800000 */
[----:B------:R-:W-:Y:S02]  /*69e0*/  PRMT R45, R4, 0x7610, R45 ;  /* 0x00007610042d7816 */ /* 0x000fe4000000002d */
[----:B------:R-:W-:Y:S01]  /*69f0*/  LOP3.LUT R3, R0, R3, RZ, 0x3c, !PT ;  /* 0x0000000300037212 */ /* 0x000fe200078e3cff */
[----:B------:R-:W-:Y:S01]  /*6a00*/  IMAD.MOV.U32 R0, RZ, RZ, R27 ;  /* 0x000000ffff007224 */ /* 0x000fe200078e001b */
[----:B------:R-:W-:-:S02]  /*6a10*/  MOV R4, R8 ;  /* 0x0000000800047202 */ /* 0x000fc40000000f00 */
[----:B------:R-:W-:Y:S01]  /*6a20*/  PRMT R47, R6, 0x7610, R47 ;  /* 0x00007610062f7816 */ /* 0x000fe2000000002f */
[----:B------:R-:W-:Y:S01]  /*6a30*/  IMAD R3, R210, 0x200, R3 ;  /* 0x00000200d2037824 */ /* 0x000fe200078e0203 */
[----:B------:R-:W-:Y:S01]  /*6a40*/  PRMT R45, R45, 0x5410, R0 ;  /* 0x000054102d2d7816 */ /* 0x000fe20000000000 */
[----:B------:R-:W-:Y:S01]  /*6a50*/  IMAD.MOV.U32 R0, RZ, RZ, R13 ;  /* 0x000000ffff007224 */ /* 0x000fe200078e000d */
[----:B------:R-:W-:Y:S01]  /*6a60*/  PRMT R46, R4, 0x5410, R5 ;  /* 0x00005410042e7816 */ /* 0x000fe20000000005 */
[----:B------:R-:W-:Y:S01]  /*6a70*/  IMAD.MOV.U32 R4, RZ, RZ, R10 ;  /* 0x000000ffff047224 */ /* 0x000fe200078e000a */
[----:B------:R-:W-:Y:S01]  /*6a80*/  LOP3.LUT P2, RZ, R233, 0x4, RZ, 0xc0, !PT ;  /* 0x00000004e9ff7812 */ /* 0x000fe2000784c0ff */
[----:B------:R-:W-:Y:S01]  /*6a90*/  IMAD R3, R3, 0x2, R18 ;  /* 0x0000000203037824 */ /* 0x000fe200078e0212 */
[----:B------:R-:W-:Y:S01]  /*6aa0*/  PRMT R47, R47, 0x5410, R0 ;  /* 0x000054102f2f7816 */ /* 0x000fe20000000000 */
[----:B------:R-:W-:Y:S01]  /*6ab0*/  IMAD.MOV.U32 R5, RZ, RZ, R11 ;  /* 0x000000ffff057224 */ /* 0x000fe200078e000b */
[----:B------:R-:W-:Y:S01]  /*6ac0*/  PRMT R48, R4, 0x7610, R48 ;  /* 0x0000761004307816 */ /* 0x000fe20000000030 */
[----:B------:R-:W-:Y:S01]  /*6ad0*/  VIADD R4, R3, 0x18400 ;  /* 0x0001840003047836 */ /* 0x000fe20000000000 */
[----:B------:R-:W-:-:S02]  /*6ae0*/  ISETP.GE.AND P1, PT, R22, R41, PT ;  /* 0x000000291600720c */ /* 0x000fc40003f26270 */
[----:B------:R-:W-:Y:S01]  /*6af0*/  IADD3 R0, R3, 0x18440, RZ ;  /* 0x0001844003007810 */ /* 0x000fe20007ffe0ff */
[----:B-1----:R-:W-:Y:S10]  /*6b00*/  @!P0 BRA `(.L_x_14170) ;  /* 0x0000015000208947 */ /* 0x002ff40003800000 */
.L_x_14419:
[----:B------:R-:W-:Y:S05]  /*6b10*/  BSYNC B1 ;  /* 0x0000000000017941 */ /* 0x000fea0003800000 */
.L_x_14169:
        /* <DEDUP_REMOVED lines=10> */
[----:B----4-:R-:W-:Y:S01]  /*6bc0*/  SHF.R.U32.HI R14, RZ, 0x10, R29 ;  /* 0x00000010ff0e7819 */ /* 0x010fe2000001161d */
[----:B------:R-:W-:Y:S01]  /*6bd0*/  HADD2.F32 R32, -RZ, R38.H0_H0 ;  /* 0x20000026ff207230 */ /* 0x000fe20000004100 */
[----:B------:R-:W-:Y:S02]  /*6be0*/  SHF.R.U32.HI R33, RZ, 0x10, R31 ;  /* 0x00000010ff217819 */ /* 0x000fe4000001161f */
[----:B------:R-:W-:Y:S02]  /*6bf0*/  SHF.R.U64 R39, R28, 0x10, R29 ;  /* 0x000000101c277819 */ /* 0x000fe4000000121d */
[----:B------:R-:W-:Y:S01]  /*6c00*/  SHF.R.U64 R37, R30, 0x10, R31 ;  /* 0x000000101e257819 */ /* 0x000fe2000000121f */
[----:B------:R-:W-:Y:S02]  /*6c10*/  HADD2.F32 R31, -RZ, R14.H0_H0 ;  /* 0x2000000eff1f7230 */ /* 0x000fe40000004100 */
[----:B------:R-:W-:-:S02]  /*6c20*/  HADD2.F32 R33, -RZ, R33.H0_H0 ;  /* 0x20000021ff217230 */ /* 0x000fc40000004100 */
[----:B------:R-:W-:Y:S02]  /*6c30*/  HADD2.F32 R30, -RZ, R38.H1_H1 ;  /* 0x30000026ff1e7230 */ /* 0x000fe40000004100 */
[--C-:B-1----:R-:W-:Y:S02]  /*6c40*/  HADD2.F32 R28, -RZ, R7.reuse.H0_H0 ;  /* 0x20000007ff1c7230 */ /* 0x102fe40000004100 */
[----:B------:R-:W-:Y:S02]  /*6c50*/  HADD2.F32 R29, -RZ, R7.H1_H1 ;  /* 0x30000007ff1d7230 */ /* 0x000fe40000004100 */
[--C-:B------:R-:W-:Y:S02]  /*6c60*/  HADD2.F32 R7, -RZ, R4.reuse.H0_H0 ;  /* 0x20000004ff077230 */ /* 0x100fe40000004100 */
[----:B------:R-:W-:Y:S02]  /*6c70*/  HADD2.F32 R4, -RZ, R4.H1_H1 ;  /* 0x30000004ff047230 */ /* 0x000fe40000004100 */
[C---:B------:R-:W-:Y:S01]  /*6c80*/  FMUL.FTZ R38, R29.reuse, R31 ;  /* 0x0000001f1d267220 */ /* 0x040fe20000410000 */
[----:B0-----:R-:W-:Y:S01]  /*6c90*/  FMUL.FTZ R35, R29, R33 ;  /* 0x000000211d237220 */ /* 0x001fe20000410000 */
        /* <DEDUP_REMOVED lines=27> */
.L_x_14174:
[----:B------:R-:W-:Y:S05]  /*6e50*/  BSYNC B2 ;  /* 0x0000000000027941 */ /* 0x000fea0003800000 */
.L_x_14173:
[----:B------:R-:W-:Y:S05]  /*6e60*/  @P1 BRA `(.L_x_14172) ;  /* 0x0000000000a81947 */ /* 0x000fea0003800000 */
[----:B-1----:R-:W1:Y:S01]  /*6e70*/  LDS.128 R4, [R0] ;  /* 0x0000000000047984 */ /* 0x002e620000000c00 */
[--C-:B0-----:R-:W-:Y:S01]  /*6e80*/  SHF.R.U64 R35, R24, 0x10, R25.reuse ;  /* 0x0000001018237819 */ /* 0x101fe20000001219 */
        /* <DEDUP_REMOVED lines=40> */
.L_x_14172:
[----:B------:R-:W-:Y:S05]  /*7110*/  BSYNC B1 ;  /* 0x0000000000017941 */ /* 0x000fea0003800000 */
.L_x_14171:
        /* <DEDUP_REMOVED lines=49> */
.L_x_14177:
[----:B------:R-:W-:Y:S05]  /*7430*/  BSYNC B1 ;  /* 0x0000000000017941 */ /* 0x000fea0003800000 */
.L_x_14176:
        /* <DEDUP_REMOVED lines=44> */
.L_x_14162:
        /* <DEDUP_REMOVED lines=38> */
[C---:B------:R-:W-:Y:S02]  /*7960*/  @!P1 SHF.L.U32 R9, R16.reuse, 0x1, RZ ;  /* 0x0000000110099819 */ /* 0x040fe400000006ff */
[----:B------:R-:W-:Y:S02]  /*7970*/  @!P1 SHF.L.U64.HI R21, R16, 0x1, R17 ;  /* 0x0000000110159819 */ /* 0x000fe40000010211 */
        /* <DEDUP_REMOVED lines=11> */
[----:B--2---:R-:W-:Y:S01]  /*7a30*/  @!P1 IMAD.MOV.U32 R40, RZ, RZ, R4 ;  /* 0x000000ffff289224 */ /* 0x004fe200078e0004 */
[----:B------:R-:W-:Y:S01]  /*7a40*/  @!P1 MOV R39, R7 ;  /* 0x0000000700279202 */ /* 0x000fe20000000f00 */
[----:B------:R-:W-:Y:S01]  /*7a50*/  @!P1 IMAD.MOV.U32 R41, RZ, RZ, R5 ;  /* 0x000000ffff299224 */ /* 0x000fe200078e0005 */
[----:B------:R-:W-:Y:S01]  /*7a60*/  CS2R R4, SRZ ;  /* 0x0000000000047805 */ /* 0x000fe2000001ff00 */
[----:B------:R-:W-:-:S02]  /*7a70*/  IMAD.MOV.U32 R0, RZ, RZ, R40 ;  /* 0x000000ffff007224 */ /* 0x000fc400078e0028 */
[----:B------:R-:W-:Y:S01]  /*7a80*/  @!P1 IMAD.MOV.U32 R38, RZ, RZ, R6 ;  /* 0x000000ffff269224 */ /* 0x000fe200078e0006 */
[----:B------:R-:W-:Y:S01]  /*7a90*/  CS2R R6, SRZ ;  /* 0x0000000000067805 */ /* 0x000fe2000001ff00 */
[----:B------:R-:W-:Y:S01]  /*7aa0*/  IMAD.MOV.U32 R3, RZ, RZ, R41 ;  /* 0x000000ffff037224 */ /* 0x000fe200078e0029 */
[----:B------:R-:W-:Y:S01]  /*7ab0*/  PRMT R48, R48, 0x5410, R0 ;  /* 0x0000541030307816 */ /* 0x000fe20000000000 */
[----:B------:R-:W-:Y:S01]  /*7ac0*/  IMAD.MOV.U32 R9, RZ, RZ, R38 ;  /* 0x000000ffff097224 */ /* 0x000fe200078e0026 */
[----:B------:R-:W2:Y:S01]  /*7ad0*/  SHFL.IDX PT, R0, R20, 0x1, 0x1c1f ;  /* 0x003c1f0014007f89 */ /* 0x000ea200000e0000 */
[----:B------:R-:W-:Y:S01]  /*7ae0*/  IMAD.MOV.U32 R11, RZ, RZ, R39 ;  /* 0x000000ffff0b7224 */ /* 0x000fe200078e0027 */
[----:B------:R-:W-:Y:S01]  /*7af0*/  PRMT R37, R37, 0x5410, R3 ;  /* 0x0000541025257816 */ /* 0x000fe20000000003 */
[----:B---3--:R-:W-:Y:S01]  /*7b00*/  @!P1 IMAD.MOV.U32 R6, RZ, RZ, R24 ;  /* 0x000000ffff069224 */ /* 0x008fe200078e0018 */
[----:B------:R3:W4:Y:S01]  /*7b10*/  SHFL.IDX PT, R3, R10, 0x1, 0x1c1f ;  /* 0x003c1f000a037f89 */ /* 0x00072200000e0000 */
[----:B------:R-:W-:Y:S01]  /*7b20*/  @!P1 IMAD.MOV.U32 R7, RZ, RZ, R25 ;  /* 0x000000ffff079224 */ /* 0x000fe200078e0019 */
[----:B------:R-:W-:Y:S01]  /*7b30*/  PRMT R9, R9, 0x5410, R11 ;  /* 0x0000541009097816 */ /* 0x000fe2000000000b */
[----:B------:R-:W-:Y:S01]  /*7b40*/  @!P1 IMAD.MOV.U32 R4, RZ, RZ, R26 ;  /* 0x000000ffff049224 */ /* 0x000fe200078e001a */
[----:B------:R-:W-:Y:S01]  /*7b50*/  CS2R R24, SRZ ;  /* 0x0000000000187805 */ /* 0x000fe2000001ff00 */
[----:B------:R-:W-:-:S02]  /*7b60*/  @!P1 IMAD.MOV.U32 R5, RZ, RZ, R27 ;  /* 0x000000ffff059224 */ /* 0x000fc400078e001b */
[----:B------:R-:W-:Y:S01]  /*7b70*/  IMAD.MOV.U32 R11, RZ, RZ, R7 ;  /* 0x000000ffff0b7224 */ /* 0x000fe200078e0007 */
[----:B------:R-:W-:Y:S01]  /*7b80*/  MOV R12, R4 ;  /* 0x00000004000c7202 */ /* 0x000fe20000000f00 */
[----:B---3--:R-:W-:Y:S02]  /*7b90*/  IMAD.MOV.U32 R10, RZ, RZ, R6 ;  /* 0x000000ffff0a7224 */ /* 0x008fe400078e0006 */
[----:B------:R-:W-:Y:S01]  /*7ba0*/  IMAD.MOV.U32 R13, RZ, RZ, R5 ;  /* 0x000000ffff0d7224 */ /* 0x000fe200078e0005 */
[----:B------:R-:W-:Y:S02]  /*7bb0*/  PRMT R37, R11, 0x7610, R37 ;  /* 0x000076100b257816 */ /* 0x000fe40000000025 */
[----:B------:R-:W-:Y:S02]  /*7bc0*/  PRMT R48, R10, 0x7610, R48 ;  /* 0x000076100a307816 */ /* 0x000fe40000000030 */
[----:B------:R-:W-:Y:S02]  /*7bd0*/  PRMT R52, R12, 0x7610, R52 ;  /* 0x000076100c347816 */ /* 0x000fe40000000034 */
[----:B01----:R-:W-:-:S07]  /*7be0*/  PRMT R42, R13, 0x7610, R42 ;  /* 0x000076100d2a7816 */ /* 0x003fce000000002a */
.L_x_14429:
        /* <DEDUP_REMOVED lines=23> */
.L_x_14180:
[----:B------:R-:W-:Y:S05]  /*7d60*/  BSYNC B1 ;  /* 0x0000000000017941 */ /* 0x000fea0003800000 */
.L_x_14179:
[----:B------:R-:W1:Y:S01]  /*7d70*/  SYNCS.PHASECHK.TRANS64.TRYWAIT P1, [R18+URZ+0x22800], R11 ;  /* 0x0228000b120075a7 */ /* 0x000e62000802017f */
[----:B--2--5:R-:W-:Y:S01]  /*7d80*/  IMAD.MOV.U32 R0, RZ, RZ, R24 ;  /* 0x000000ffff007224 */ /* 0x024fe200078e0018 */
[----:B------:R-:W-:Y:S01]  /*7d90*/  VIADDMNMX R33, R33, -R206, 0x80, PT ;  /* 0x0000008021217446 */ /* 0x000fe200038009ce */
[----:B----4-:R-:W-:Y:S01]  /*7da0*/  IMAD.MOV.U32 R3, RZ, RZ, R25 ;  /* 0x000000ffff037224 */ /* 0x010fe200078e0019 */
[----:B------:R-:W-:Y:S01]  /*7db0*/  BSSY B1, `(.L_x_14181) ;  /* 0x000000e000017945 */ /* 0x000fe20003800000 */
[----:B------:R-:W-:Y:S01]  /*7dc0*/  IMAD.MOV.U32 R8, RZ, RZ, R28 ;  /* 0x000000ffff087224 */ /* 0x000fe200078e001c */
[----:B------:R-:W-:Y:S01]  /*7dd0*/  PRMT R52, R52, 0x5410, R0 ;  /* 0x0000541034347816 */ /* 0x000fe20000000000 */
[----:B------:R-:W-:Y:S01]  /*7de0*/  IMAD.MOV.U32 R10, RZ, RZ, R29 ;  /* 0x000000ffff0a7224 */ /* 0x000fe200078e001d */
[----:B------:R-:W-:Y:S01]  /*7df0*/  PRMT R53, R3, 0x7610, R53 ;  /* 0x0000761003357816 */ /* 0x000fe20000000035 */
[----:B------:R-:W-:Y:S01]  /*7e00*/  IMAD.MOV.U32 R3, RZ, RZ, R27 ;  /* 0x000000ffff037224 */ /* 0x000fe200078e001b */
[----:B------:R-:W-:-:S02]  /*7e10*/  MOV R0, R26 ;  /* 0x0000001a00007202 */ /* 0x000fc40000000f00 */
[-C--:B------:R-:W-:Y:S02]  /*7e20*/  ISETP.GE.OR P2, PT, R22, R33.reuse, P0 ;  /* 0x000000211600720c */ /* 0x080fe40000746670 */
[----:B------:R-:W-:Y:S01]  /*7e30*/  PRMT R53, R53, 0x5410, R0 ;  /* 0x0000541035357816 */ /* 0x000fe20000000000 */
[----:B------:R-:W-:Y:S01]  /*7e40*/  IMAD.IADD R0, R16, 0x1, R35 ;  /* 0x0000000110007824 */ /* 0x000fe200078e0223 */
[----:B------:R-:W-:Y:S02]  /*7e50*/  ISETP.GE.OR P0, PT, R230, R33, P0 ;  /* 0x00000021e600720c */ /* 0x000fe40000706670 */
[----:B------:R-:W-:Y:S02]  /*7e60*/  PRMT R54, R3, 0x5410, R8 ;  /* 0x0000541003367816 */ /* 0x000fe40000000008 */
[----:B------:R-:W-:Y:S01]  /*7e70*/  PRMT R55, R10, 0x7610, R55 ;  /* 0x000076100a377816 */ /* 0x000fe20000000037 */
[----:B-1----:R-:W-:Y:S08]  /*7e80*/  @!P1 BRA `(.L_x_14182) ;  /* 0x0000014000bc9947 */ /* 0x002ff00003800000 */
.L_x_14430:
[----:B------:R-:W-:Y:S05]  /*7e90*/  BSYNC B1 ;  /* 0x0000000000017941 */ /* 0x000fea0003800000 */
.L_x_14181:
[----:B------:R-:W-:Y:S01]  /*7ea0*/  BSSY B1, `(.L_x_14183) ;  /* 0x0000063000017945 */ /* 0x000fe20003800000 */
[----:B------:R-:W-:Y:S01]  /*7eb0*/  IMAD.MOV.U32 R56, RZ, RZ, R30 ;  /* 0x000000ffff387224 */ /* 0x000fe200078e001e */
[----:B------:R-:W-:Y:S01]  /*7ec0*/  LOP3.LUT R3, R0, 0x38, RZ, 0xc0, !PT ;  /* 0x0000003800037812 */ /* 0x000fe200078ec0ff */
[----:B------:R-:W-:Y:S01]  /*7ed0*/  IMAD.MOV.U32 R57, RZ, RZ, R31 ;  /* 0x000000ffff397224 */ /* 0x000fe200078e001f */
[----:B------:R-:W-:Y:S06]  /*7ee0*/  @P2 BRA `(.L_x_14184) ;  /* 0x0000000400782947 */ /* 0x000fec0003800000 */
[----:B------:R-:W-:Y:S01]  /*7ef0*/  IMAD.SHL.U32 R0, R233, 0x40, RZ ;  /* 0x00000040e9007824 */ /* 0x000fe200078e00ff */
[----:B------:R-:W-:Y:S01]  /*7f00*/  SHF.R.U32.HI R20, RZ, 0x10, R7 ;  /* 0x00000010ff147819 */ /* 0x000fe20000011607 */
[--C-:B------:R-:W-:Y:S01]  /*7f10*/  HADD2.F32 R21, -RZ, R37.reuse.H1_H1 ;  /* 0x30000025ff157230 */ /* 0x100fe20000004100 */
[--C-:B------:R-:W-:Y:S01]  /*7f20*/  SHF.R.U64 R51, R40, 0x10, R41.reuse ;  /* 0x0000001028337819 */ /* 0x100fe20000001229 */
[----:B------:R-:W-:Y:S01]  /*7f30*/  HADD2.F32 R37, -RZ, R37.H0_H0 ;  /* 0x20000025ff257230 */ /* 0x000fe20000004100 */
[----:B------:R-:W-:Y:S01]  /*7f40*/  LOP3.LUT R8, R0, 0x1c0, RZ, 0xc0, !PT ;  /* 0x000001c000087812 */ /* 0x000fe200078ec0ff */
[----:B------:R-:W-:Y:S01]  /*7f50*/  HADD2.F32 R20, -RZ, R20.H0_H0 ;  /* 0x20000014ff147230 */ /* 0x000fe20000004100 */
[----:B------:R-:W-:Y:S02]  /*7f60*/  SHF.R.U32.HI R40, RZ, 0x10, R41 ;  /* 0x00000010ff287819 */ /* 0x000fe40000011629 */
[----:B------:R-:W-:Y:S02]  /*7f70*/  LOP3.LUT R0, R8, 0x38, R16, 0xf8, !PT ;  /* 0x0000003808007812 */ /* 0x000fe400078ef810 */
[----:B------:R-:W-:-:S02]  /*7f80*/  SHF.R.U32.HI R13, RZ, 0x3, R8 ;  /* 0x00000003ff0d7819 */ /* 0x000fc40000011608 */
[----:B------:R-:W-:Y:S02]  /*7f90*/  SHF.R.U64 R47, R4, 0x10, R5 ;  /* 0x00000010042f7819 */ /* 0x000fe40000001205 */
[----:B-1----:R-:W-:Y:S02]  /*7fa0*/  LOP3.LUT R11, R0, R13, RZ, 0x3c, !PT ;  /* 0x0000000d000b7212 */ /* 0x002fe400078e3cff */
[--C-:B------:R-:W-:Y:S02]  /*7fb0*/  SHF.R.U64 R50, R38, 0x10, R39.reuse ;  /* 0x0000001026327819 */ /* 0x100fe40000001227 */
[----:B------:R-:W-:Y:S01]  /*7fc0*/  SHF.R.U32.HI R46, RZ, 0x10, R39 ;  /* 0x00000010ff2e7819 */ /* 0x000fe20000011627 */
[----:B------:R-:W-:Y:S01]  /*7fd0*/  IMAD R11, R210, 0x200, R11 ;  /* 0x00000200d20b7824 */ /* 0x000fe200078e020b */
[----:B------:R-:W-:Y:S02]  /*7fe0*/  SHF.R.U32.HI R44, RZ, 0x10, R5 ;  /* 0x00000010ff2c7819 */ /* 0x000fe40000011605 */
[----:B------:R-:W-:-:S02]  /*7ff0*/  SHF.R.U64 R49, R6, 0x10, R7 ;  /* 0x0000001006317819 */ /* 0x000fc40000001207 */
[----:B------:R-:W-:Y:S02]  /*8000*/  LEA R43, R11, R18, 0x1 ;  /* 0x000000120b2b7211 */ /* 0x000fe400078e08ff */
[----:B------:R-:W-:-:S03]  /*8010*/  LOP3.LUT R11, R13, R3, R8, 0x1e, !PT ;  /* 0x000000030d0b7212 */ /* 0x000fc600078e1e08 */
[----:B0-----:R-:W0:Y:S02]  /*8020*/  LDS.128 R12, [R43+0x18400] ;  /* 0x018400002b0c7984 */ /* 0x001e240000000c00 */
        /* <DEDUP_REMOVED lines=8> */
[----:B------:R-:W-:-:S02]  /*80b0*/  HADD2.F32 R5, -RZ, R14.H0_H0 ;  /* 0x2000000eff057230 */ /* 0x000fc40000004100 */
        /* <DEDUP_REMOVED lines=10> */
[-C--:B------:R-:W-:Y:S01]  /*8160*/  FFMA.FTZ R40, R13, R8.reuse, -R38 ;  /* 0x000000080d287223 */ /* 0x080fe20000010826 */
[----:B------:R-:W-:Y:S02]  /*8170*/  HADD2.F32 R4, -RZ, R9.H1_H1 ;  /* 0x30000009ff047230 */ /* 0x000fe40000004100 */
[----:B------:R-:W-:Y:S01]  /*8180*/  FMUL.FTZ R42, R33, R8 ;  /* 0x00000008212a7220 */ /* 0x000fe20000410000 */
[----:B------:R-:W-:Y:S02]  /*8190*/  HADD2.F32 R35, -RZ, R35.H1_H1 ;  /* 0x30000023ff237230 */ /* 0x000fe40000004100 */
[C---:B------:R-:W-:Y:S01]  /*81a0*/  FMUL.FTZ R33, R11.reuse, R21 ;  /* 0x000000150b217220 */ /* 0x040fe20000410000 */
[----:B------:R-:W-:Y:S02]  /*81b0*/  HADD2.F32 R38, -RZ, R44.H0_H0 ;  /* 0x2000002cff267230 */ /* 0x000fe40000004100 */
[----:B------:R-:W-:Y:S01]  /*81c0*/  FMUL.FTZ R44, R11, R4 ;  /* 0x000000040b2c7220 */ /* 0x000fe20000410000 */
[----:B------:R-:W-:Y:S01]  /*81d0*/  FFMA.FTZ R42, R13, R20, R42 ;  /* 0x000000140d2a7223 */ /* 0x000fe2000001002a */
[----:B------:R-:W-:-:S02]  /*81e0*/  HADD2.F32 R8, -RZ, R46.H0_H0 ;  /* 0x2000002eff087230 */ /* 0x000fc40000004100 */
[C---:B------:R-:W-:Y:S01]  /*81f0*/  FFMA.FTZ R37, R6.reuse, R4, -R33 ;  /* 0x0000000406257223 */ /* 0x040fe20000010821 */
[----:B------:R-:W-:Y:S01]  /*8200*/  FMUL.FTZ R20, R35, R38 ;  /* 0x0000002623147220 */ /* 0x000fe20000410000 */
[----:B------:R-:W-:Y:S01]  /*8210*/  FFMA.FTZ R44, R6, R21, R44 ;  /* 0x00000015062c7223 */ /* 0x000fe2000001002c */
[----:B------:R-:W-:Y:S02]  /*8220*/  HADD2.F32 R7, -RZ, R32.H0_H0 ;  /* 0x20000020ff077230 */ /* 0x000fe40000004100 */
[--C-:B------:R-:W-:Y:S02]  /*8230*/  HADD2.F32 R4, -RZ, R48.reuse.H1_H1 ;  /* 0x30000030ff047230 */ /* 0x100fe40000004100 */
[-C--:B------:R-:W-:Y:S01]  /*8240*/  FFMA.FTZ R46, R15, R8.reuse, -R20 ;  /* 0x000000080f2e7223 */ /* 0x080fe20000010814 */
[----:B------:R-:W-:Y:S02]  /*8250*/  HADD2.F32 R6, -RZ, R48.H0_H0 ;  /* 0x20000030ff067230 */ /* 0x000fe40000004100 */
[----:B------:R-:W-:Y:S01]  /*8260*/  FMUL.FTZ R48, R35, R8 ;  /* 0x0000000823307220 */ /* 0x000fe20000410000 */
[----:B------:R-:W-:-:S02]  /*8270*/  HADD2.F32 R10, -RZ, R34.H0_H0 ;  /* 0x20000022ff0a7230 */ /* 0x000fc40000004100 */
[----:B------:R-:W-:Y:S02]  /*8280*/  HADD2.F32 R8, -RZ, R52.H0_H0 ;  /* 0x20000034ff087230 */ /* 0x000fe40000004100 */
[C---:B------:R-:W-:Y:S01]  /*8290*/  FMUL.FTZ R11, R7.reuse, R6 ;  /* 0x00000006070b7220 */ /* 0x040fe20000410000 */
[----:B------:R-:W-:Y:S02]  /*82a0*/  HADD2.F32 R9, -RZ, R9.H0_H0 ;  /* 0x20000009ff097230 */ /* 0x000fe40000004100 */
[----:B------:R-:W-:Y:S01]  /*82b0*/  FMUL.FTZ R7, R7, R4 ;  /* 0x0000000407077220 */ /* 0x000fe20000410000 */
[----:B------:R-:W-:Y:S02]  /*82c0*/  HADD2.F32 R32, -RZ, R32.H1_H1 ;  /* 0x30000020ff207230 */ /* 0x000fe40000004100 */
[----:B------:R-:W-:Y:S01]  /*82d0*/  FMUL.FTZ R20, R10, R8 ;  /* 0x000000080a147220 */ /* 0x000fe20000410000 */
[C---:B------:R-:W-:Y:S01]  /*82e0*/  FFMA.FTZ R4, R0.reuse, R4, -R11 ;  /* 0x0000000400047223 */ /* 0x040fe2000001080b */
[----:B------:R-:W-:Y:S01]  /*82f0*/  FFMA.FTZ R0, R0, R6, R7 ;  /* 0x0000000600007223 */ /* 0x000fe20000010007 */
[----:B------:R-:W-:-:S02]  /*8300*/  HADD2.F32 R34, -RZ, R34.H1_H1 ;  /* 0x30000022ff227230 */ /* 0x000fc40000004100 */
[-C--:B------:R-:W-:Y:S01]  /*8310*/  FMUL.FTZ R10, R10, R9.reuse ;  /* 0x000000090a0a7220 */ /* 0x080fe20000410000 */
[----:B------:R-:W-:Y:S01]  /*8320*/  FFMA.FTZ R6, R5, R9, -R20 ;  /* 0x0000000905067223 */ /* 0x000fe20000010814 */
        /* <DEDUP_REMOVED lines=26> */
.L_x_14184:
[----:B------:R-:W-:Y:S05]  /*84d0*/  BSYNC B1 ;  /* 0x0000000000017941 */ /* 0x000fea0003800000 */
.L_x_14183:
        /* <DEDUP_REMOVED lines=8> */
[----:B------:R-:W-:Y:S02]  /*8560*/  SHF.R.U64 R39, R28, 0x10, R29 ;  /* 0x000000101c277819 */ /* 0x000fe4000000121d */
[----:B------:R-:W-:Y:S01]  /*8570*/  SHF.R.U64 R35, R26, 0x10, R27 ;  /* 0x000000101a237819 */ /* 0x000fe2000000121b */
[----:B------:R-:W-:Y:S01]  /*8580*/  HADD2.F32 R26, -RZ, R53.H0_H0 ;  /* 0x20000035ff1a7230 */ /* 0x000fe20000004100 */
[--C-:B------:R-:W-:Y:S02]  /*8590*/  SHF.R.U32.HI R28, RZ, 0x10, R25.reuse ;  /* 0x00000010ff1c7819 */ /* 0x100fe40000011619 */
[----:B------:R-:W-:Y:S01]  /*85a0*/  SHF.R.U64 R37, R24, 0x10, R25 ;  /* 0x0000001018257819 */ /* 0x000fe20000001219 */
[----:B------:R-:W-:Y:S01]  /*85b0*/  HADD2.F32 R25, -RZ, R55.H0_H0 ;  /* 0x20000037ff197230 */ /* 0x000fe20000004100 */
[----:B------:R-:W-:Y:S02]  /*85c0*/  SHF.R.U32.HI R32, RZ, 0x10, R29 ;  /* 0x00000010ff207819 */ /* 0x000fe4000001161d */
[----:B------:R-:W-:Y:S01]  /*85d0*/  SHF.R.U32.HI R33, RZ, 0x10, R27 ;  /* 0x00000010ff217819 */ /* 0x000fe2000001161b */
[----:B------:R-:W-:Y:S01]  /*85e0*/  HADD2.F32 R27, -RZ, R28.H0_H0 ;  /* 0x2000001cff1b7230 */ /* 0x000fe20000004100 */
[----:B------:R-:W-:-:S02]  /*85f0*/  SHF.R.U64 R38, R30, 0x10, R31 ;  /* 0x000000101e267819 */ /* 0x000fc4000000121f */
[----:B------:R-:W-:Y:S01]  /*8600*/  SHF.R.U32.HI R34, RZ, 0x10, R31 ;  /* 0x00000010ff227819 */ /* 0x000fe2000001161f */
        /* <DEDUP_REMOVED lines=9> */
[----:B------:R-:W-:-:S02]  /*86a0*/  HADD2.F32 R20, -RZ, R53.H1_H1 ;  /* 0x30000035ff147230 */ /* 0x000fc40000004100 */
        /* <DEDUP_REMOVED lines=8> */
[----:B------:R-:W-:Y:S02]  /*8730*/  HADD2.F32 R25, -RZ, R52.H1_H1 ;  /* 0x30000034ff197230 */ /* 0x000fe40000004100 */
[----:B------:R-:W-:Y:S01]  /*8740*/  FFMA.FTZ R31, R12, R26, R31 ;  /* 0x0000001a0c1f7223 */ /* 0x000fe2000001001f */
[----:B------:R-:W-:Y:S02]  /*8750*/  HADD2.F32 R12, -RZ, R54.H1_H1 ;  /* 0x30000036ff0c7230 */ /* 0x000fe40000004100 */
        /* <DEDUP_REMOVED lines=51> */
.L_x_14175:
[----:B------:R-:W-:Y:S05]  /*8a90*/  BSYNC B0 ;  /* 0x0000000000007941 */ /* 0x000fea0003800000 */
.L_x_14161:
        /* <DEDUP_REMOVED lines=8> */
.L_x_14158:
        /* <DEDUP_REMOVED lines=8> */
.L_x_14185:
[----:B------:R-:W-:Y:S01]  /*8ba0*/  IMAD R20, R19, 0x8, R18 ;  /* 0x0000000813147824 */ /* 0x000fe200078e0212 */
[----:B------:R-:W-:-:S04]  /*8bb0*/  SHF.L.U32 R73, R23, 0x1f, RZ ;  /* 0x0000001f17497819 */ /* 0x000fc800000006ff */
[----:B------:R2:W0:Y:S01]  /*8bc0*/  SYNCS.PHASECHK.TRANS64.TRYWAIT P2, [R20+URZ+0x22830], R73 ;  /* 0x02283049140075a7 */ /* 0x000422000804017f */
[----:B------:R-:W-:Y:S05]  /*8bd0*/  @!P0 BRA `(.L_x_14186) ;  /* 0x0000000000048947 */ /* 0x000fea0003800000 */
[----:B------:R-:W-:Y:S01]  /*8be0*/  BPT.TRAP 0x1 ;  /* 0x000000040000795c */ /* 0x000fe20000300000 */
.L_x_14186:
[----:B0--3--:R-:W0:Y:S01]  /*8bf0*/  S2R R3, SR_TID.X ;  /* 0x0000000000037919 */ /* 0x009e220000002100 */
[----:B------:R-:W-:-:S05]  /*8c00*/  VIADD R0, R18, 0x1c400 ;  /* 0x0001c40012007836 */ /* 0x000fca0000000000 */
[----:B------:R-:W-:-:S04]  /*8c10*/  SHF.R.U32.HI R0, RZ, 0x4, R0 ;  /* 0x00000004ff007819 */ /* 0x000fc80000011600 */
[----:B------:R-:W-:Y:S02]  /*8c20*/  LOP3.LUT R0, R0, 0x3fff, RZ, 0xc0, !PT ;  /* 0x00003fff00007812 */ /* 0x000fe400078ec0ff */
[----:B0-----:R-:W-:-:S04]  /*8c30*/  LOP3.LUT R3, R3, 0x7f, RZ, 0xc0, !PT ;  /* 0x0000007f03037812 */ /* 0x001fc800078ec0ff */
[----:B------:R-:W-:Y:S01]  /*8c40*/  ISETP.NE.AND P1, PT, R3, RZ, PT ;  /* 0x000000ff0300720c */ /* 0x000fe20003f25270 */
[----:B------:R-:W-:-:S12]  /*8c50*/  @P2 BRA `(.L_x_14187) ;  /* 0x0000000000082947 */ /* 0x000fd80003800000 */
[----:B------:R-:W0:Y:S02]  /*8c60*/  SYNCS.PHASECHK.TRANS64.TRYWAIT P2, [R20+URZ+0x22830], R73 ;  /* 0x02283049140075a7 */ /* 0x000e24000804017f */
[----:B0-----:R-:W-:Y:S05]  /*8c70*/  @!P2 BRA `(.L_x_14188) ;  /* 0x000001340054a947 */ /* 0x001fea0003800000 */
.L_x_14187:
[----:B------:R-:W-:Y:S05]  /*8c80*/  WARPSYNC.ALL ;  /* 0x0000000000007948 */ /* 0x000fea0003800000 */
[----:B------:R-:W-:-:S05]  /*8c90*/  LOP3.LUT R13, R0, 0x10000, RZ, 0xfc, !PT ;  /* 0x00010000000d7812 */ /* 0x000fca00078efcff */
[----:B------:R-:W-:Y:S01]  /*8ca0*/  IMAD R6, R19, 0x300, R13 ;  /* 0x0000030013067824 */ /* 0x000fe200078e020d */
[----:B------:R-:W-:Y:S01]  /*8cb0*/  LOP3.LUT R4, R36, 0x10000, RZ, 0xfc, !PT ;  /* 0x0001000024047812 */ /* 0x000fe200078efcff */
[----:B------:R-:W-:Y:S01]  /*8cc0*/  IMAD.MOV.U32 R7, RZ, RZ, 0x40000040 ;  /* 0x40000040ff077424 */ /* 0x000fe200078e00ff */
[----:B------:R-:W-:Y:S01]  /*8cd0*/  MOV R5, 0x40000040 ;  /* 0x4000004000057802 */ /* 0x000fe20000000f00 */
[----:B------:R-:W-:Y:S01]  /*8ce0*/  IMAD.MOV.U32 R9, RZ, RZ, 0x40000040 ;  /* 0x40000040ff097424 */ /* 0x000fe200078e00ff */
[----:B------:R-:W-:Y:S01]  /*8cf0*/  R2UR UR6, R6 ;  /* 0x00000000060672ca */ /* 0x000fe200000e0000 */
[----:B------:R-:W-:Y:S01]  /*8d00*/  IMAD.MOV.U32 R11, RZ, RZ, 0x40000040 ;  /* 0x40000040ff0b7424 */ /* 0x000fe200078e00ff */
[----:B------:R-:W-:Y:S01]  /*8d10*/  R2UR UR7, R7 ;  /* 0x00000000070772ca */ /* 0x000fe200000e0000 */
[----:B------:R-:W3:Y:S01]  /*8d20*/  LDL.LU R76, [R1+0x8] ;  /* 0x00000800014c7983 */ /* 0x000ee20000300800 */
[----:B------:R-:W-:Y:S01]  /*8d30*/  R2UR UR4, R4 ;  /* 0x00000000040472ca */ /* 0x000fe200000e0000 */
[----:B-----5:R-:W-:Y:S01]  /*8d40*/  WARPGROUP.ARRIVE ;  /* 0x00000000000079c5 */ /* 0x020fe20000000000 */
[----:B------:R-:W-:Y:S01]  /*8d50*/  R2UR UR5, R5 ;  /* 0x00000000050572ca */ /* 0x000fe200000e0000 */
[----:B------:R-:W-:Y:S01]  /*8d60*/  VIADD R8, R6, 0x2 ;  /* 0x0000000206087836 */ /* 0x000fe20000000000 */
[----:B------:R-:W0:Y:S01]  /*8d70*/  LDC R77, c[0x0][0x448] ;  /* 0x00011200ff4d7b82 */ /* 0x000e220000000800 */
[----:B------:R-:W-:-:S02]  /*8d80*/  VIADD R10, R4, 0x2 ;  /* 0x00000002040a7836 */ /* 0x000fc40000000000 */
[----:B----4-:R-:W-:Y:S02]  /*8d90*/  VIADD R14, R6, 0x4 ;  /* 0x00000004060e7836 */ /* 0x010fe40000000000 */
[----:B------:R-:W-:Y:S02]  /*8da0*/  IMAD.MOV.U32 R15, RZ, RZ, 0x40000040 ;  /* 0x40000040ff0f7424 */ /* 0x000fe400078e00ff */
[----:B------:R-:W-:-:S04]  /*8db0*/  IMAD.MOV.U32 R7, RZ, RZ, 0x40000040 ;  /* 0x40000040ff077424 */ /* 0x000fc800078e00ff */
[----:B------:R-:W-:Y:S01]  /*8dc0*/  HGMMA.64x96x16.F32 R24, gdesc[UR4], RZ, !UPT, gsb0 ;  /* 0x01600000041879f0 */ /* 0x000fe2000c0008ff */
[----:B------:R-:W-:Y:S01]  /*8dd0*/  R2UR UR6, R8 ;  /* 0x00000000080672ca */ /* 0x000fe200000e0000 */
[----:B------:R-:W-:Y:S01]  /*8de0*/  VIADD R8, R4, 0x4 ;  /* 0x0000000404087836 */ /* 0x000fe20000000000 */
[----:B------:R-:W-:Y:S01]  /*8df0*/  R2UR UR7, R9 ;  /* 0x00000000090772ca */ /* 0x000fe200000e0000 */
[----:B------:R-:W-:Y:S01]  /*8e00*/  IMAD.MOV.U32 R9, RZ, RZ, 0x40000040 ;  /* 0x40000040ff097424 */ /* 0x000fe200078e00ff */
[----:B------:R-:W-:Y:S02]  /*8e10*/  R2UR UR4, R10 ;  /* 0x000000000a0472ca */ /* 0x000fe400000e0000 */
[----:B------:R-:W-:Y:S02]  /*8e20*/  R2UR UR5, R11 ;  /* 0x000000000b0572ca */ /* 0x000fe400000e0000 */
[----:B0-----:R-:W-:Y:S02]  /*8e30*/  ISETP.NE.AND P2, PT, R77, 0x1, PT ;  /* 0x000000014d00780c */ /* 0x001fe40003f45270 */
[----:B------:R-:W0:Y:S02]  /*8e40*/  S2R R77, SR_TID.X ;  /* 0x00000000004d7919 */ /* 0x000e240000002100 */
[----:B0-----:R-:W-:-:S04]  /*8e50*/  SHF.R.U32.HI R77, RZ, 0x7, R77 ;  /* 0x00000007ff4d7819 */ /* 0x001fc8000001164d */
[----:B------:R-:W-:Y:S01]  /*8e60*/  IADD3 R177, -R77, 0xb, RZ ;  /* 0x0000000b4db17810 */ /* 0x000fe20007ffe1ff */
[----:B------:R-:W-:Y:S02]  /*8e70*/  WARPGROUP.DEPBAR.LE gsb0, 0x0 ;  /* 0x00008000000079c5 */ /* 0x000fe40000010000 */
[----:B------:R-:W-:-:S06]  /*8e80*/  WARPGROUP.ARRIVE ;  /* 0x00000000000079c5 */ /* 0x000fcc0000000000 */
[----:B------:R-:W-:Y:S01]  /*8e90*/  HGMMA.64x96x16.F32 R24, gdesc[UR4], R24, gsb0 ;  /* 0x01600000041879f0 */ /* 0x000fe20008000818 */
[----:B------:R-:W-:Y:S02]  /*8ea0*/  R2UR UR6, R14 ;  /* 0x000000000e0672ca */ /* 0x000fe400000e0000 */
[----:B------:R-:W-:Y:S01]  /*8eb0*/  R2UR UR7, R15 ;  /* 0x000000000f0772ca */ /* 0x000fe200000e0000 */
[----:B------:R-:W-:Y:S01]  /*8ec0*/  IMAD.MOV.U32 R15, RZ, RZ, 0x40000040 ;  /* 0x40000040ff0f7424 */ /* 0x000fe200078e00ff */
[----:B------:R-:W-:Y:S02]  /*8ed0*/  R2UR UR4, R8 ;  /* 0x00000000080472ca */ /* 0x000fe400000e0000 */
[----:B------:R-:W-:Y:S02]  /*8ee0*/  R2UR UR5, R9 ;  /* 0x00000000090572ca */ /* 0x000fe400000e0000 */
[----:B------:R-:W-:Y:S01]  /*8ef0*/  IADD3 R14, R6, 0x6, RZ ;  /* 0x00000006060e7810 */ /* 0x000fe20007ffe0ff */
[----:B------:R-:W-:Y:S01]  /*8f00*/  VIADD R6, R4, 0x6 ;  /* 0x0000000604067836 */ /* 0x000fe20000000000 */
[----:B------:R-:W-:-:S02]  /*8f10*/  WARPGROUP.DEPBAR.LE gsb0, 0x0 ;  /* 0x00008000000079c5 */ /* 0x000fc40000010000 */
[----:B------:R-:W-:-:S07]  /*8f20*/  WARPGROUP.ARRIVE ;  /* 0x00000000000079c5 */ /* 0x000fce0000000000 */
[----:B------:R-:W-:Y:S01]  /*8f30*/  HGMMA.64x96x16.F32 R24, gdesc[UR4], R24, gsb0 ;  /* 0x01600000041879f0 */ /* 0x000fe20008000818 */
[----:B------:R-:W-:Y:S02]  /*8f40*/  R2UR UR6, R14 ;  /* 0x000000000e0672ca */ /* 0x000fe400000e0000 */
[----:B------:R-:W-:Y:S01]  /*8f50*/  R2UR UR7, R15 ;  /* 0x000000000f0772ca */ /* 0x000fe200000e0000 */
[----:B------:R-:W-:Y:S01]  /*8f60*/  IMAD.IADD R15, R214, 0x1, R206 ;  /* 0x00000001d60f7824 */ /* 0x000fe200078e02ce */
[----:B------:R-:W-:Y:S02]  /*8f70*/  R2UR UR4, R6 ;  /* 0x00000000060472ca */ /* 0x000fe400000e0000 */
[----:B------:R-:W-:Y:S02]  /*8f80*/  R2UR UR5, R7 ;  /* 0x00000000070572ca */ /* 0x000fe400000e0000 */
[----:B---3--:R-:W-:-:S04]  /*8f90*/  LOP3.LUT R76, R76, 0xfff7ffff, RZ, 0xc0, !PT ;  /* 0xfff7ffff4c4c7812 */ /* 0x008fc800078ec0ff */
[----:B------:R-:W-:-:S05]  /*8fa0*/  @P2 LOP3.LUT R76, R76, 0x80000, RZ, 0xfc, !PT ;  /* 0x000800004c4c2812 */ /* 0x000fca00078efcff */
[----:B------:R-:W-:Y:S01]  /*8fb0*/  STL [R1+0x8], R76 ;  /* 0x0000084c01007387 */ /* 0x000fe20000100800 */
[----:B------:R-:W-:Y:S02]  /*8fc0*/  WARPGROUP.DEPBAR.LE gsb0, 0x0 ;  /* 0x00008000000079c5 */ /* 0x000fe40000010000 */
[----:B------:R-:W-:-:S06]  /*8fd0*/  WARPGROUP.ARRIVE ;  /* 0x00000000000079c5 */ /* 0x000fcc0000000000 */
[----:B------:R-:W-:Y:S01]  /*8fe0*/  HGMMA.64x96x16.F32 R24, gdesc[UR4], R24, gsb0 ;  /* 0x01600000041879f0 */ /* 0x000fe20008000818 */
[----:B------:R-:W-:Y:S02]  /*8ff0*/  ULDC UR4, c[0x0][0x9d8] ;  /* 0x0002760000047ab9 */ /* 0x000fe40000000800 */
[----:B------:R-:W-:Y:S02]  /*9000*/  WARPGROUP.DEPBAR.LE gsb0, 0x0 ;  /* 0x00008000000079c5 */ /* 0x000fe40000010000 */
[----:B------:R-:W-:Y:S01]  /*9010*/  FMUL.FTZ R14, R36, UR4 ;  /* 0x00000004240e7c20 */ /* 0x000fe20008410000 */
[----:B------:R-:W-:Y:S01]  /*9020*/  FMUL.FTZ R75, R28, UR4 ;  /* 0x000000041c4b7c20 */ /* 0x000fe20008410000 */
[----:B------:R-:W0:Y:S01]  /*9030*/  @P2 LDC R36, c[0x0][0x44c] ;  /* 0x00011300ff242b82 */ /* 0x000e220000000800 */
[----:B------:R-:W-:Y:S01]  /*9040*/  FMUL.FTZ R28, R29, UR4 ;  /* 0x000000041d1c7c20 */ /* 0x000fe20008410000 */
[----:B------:R-:W-:Y:S01]  /*9050*/  FMUL.FTZ R26, R26, UR4 ;  /* 0x000000041a1a7c20 */ /* 0x000fe20008410000 */
[----:B------:R-:W-:Y:S01]  /*9060*/  FMUL.FTZ R27, R27, UR4 ;  /* 0x000000041b1b7c20 */ /* 0x000fe20008410000 */
[----:B------:R-:W-:Y:S01]  /*9070*/  FMUL.FTZ R74, R25, UR4 ;  /* 0x00000004194a7c20 */ /* 0x000fe20008410000 */
[----:B------:R-:W-:Y:S01]  /*9080*/  FMUL.FTZ R25, R32, UR4 ;  /* 0x0000000420197c20 */ /* 0x000fe20008410000 */
[----:B------:R-:W3:Y:S01]  /*9090*/  MUFU.TANH R92, R26 ;  /* 0x0000001a005c7308 */ /* 0x000ee20000002400 */
[----:B------:R-:W-:Y:S01]  /*90a0*/  FMUL.FTZ R30, R30, UR4 ;  /* 0x000000041e1e7c20 */ /* 0x000fe20008410000 */
[----:B------:R-:W4:Y:S01]  /*90b0*/  @P2 LDC R29, c[0x0][0x450] ;  /* 0x00011400ff1d2b82 */ /* 0x000f220000000800 */
        /* <DEDUP_REMOVED lines=14> */
[----:B-1----:R-:W-:-:S02]  /*91a0*/  IMAD.MOV.U32 R27, RZ, RZ, R15 ;  /* 0x000000ffff1b7224 */ /* 0x002fc400078e000f */
[----:B------:R-:W-:Y:S01]  /*91b0*/  FMUL.FTZ R55, R55, UR4 ;  /* 0x0000000437377c20 */ /* 0x000fe20008410000 */
[----:B0-----:R-:W-:-:S04]  /*91c0*/  @P2 IMAD.HI.U32 R26, R15, R36, RZ ;  /* 0x000000240f1a2227 */ /* 0x001fc800078e00ff */
[----:B------:R-:W-:Y:S01]  /*91d0*/  FMUL.FTZ R0, R37, UR4 ;  /* 0x0000000425007c20 */ /* 0x000fe20008410000 */
[----:B------:R-:W-:Y:S01]  /*91e0*/  FMUL.FTZ R72, R24, UR4 ;  /* 0x0000000418487c20 */ /* 0x000fe20008410000 */
[----:B------:R-:W-:Y:S01]  /*91f0*/  FMUL.FTZ R24, R33, UR4 ;  /* 0x0000000421187c20 */ /* 0x000fe20008410000 */
[----:B------:R-:W-:Y:S01]  /*9200*/  IMAD R15, R180, -0x60, R209 ;  /* 0xffffffa0b40f7824 */ /* 0x000fe200078e02d1 */
[----:B------:R2:W0:Y:S01]  /*9210*/  MUFU.TANH R88, R31 ;  /* 0x0000001f00587308 */ /* 0x0004220000002400 */
[----:B------:R-:W-:Y:S01]  /*9220*/  FMUL.FTZ R58, R58, UR4 ;  /* 0x000000043a3a7c20 */ /* 0x000fe20008410000 */
[----:B----4-:R-:W-:Y:S01]  /*9230*/  @P2 SHF.R.U32.HI R27, RZ, R29, R26 ;  /* 0x0000001dff1b2219 */ /* 0x010fe2000001161a */
[----:B------:R-:W-:Y:S02]  /*9240*/  VIADD R26, R15, 0x60 ;  /* 0x000000600f1a7836 */ /* 0x000fe40000000000 */
[----:B------:R-:W-:Y:S01]  /*9250*/  FMUL.FTZ R59, R59, UR4 ;  /* 0x000000043b3b7c20 */ /* 0x000fe20008410000 */
[----:B------:R-:W-:Y:S01]  /*9260*/  FMUL.FTZ R62, R62, UR4 ;  /* 0x000000043e3e7c20 */ /* 0x000fe20008410000 */
[----:B------:R-:W-:Y:S01]  /*9270*/  FMUL.FTZ R63, R63, UR4 ;  /* 0x000000043f3f7c20 */ /* 0x000fe20008410000 */
[----:B---3--:R-:W1:Y:S01]  /*9280*/  SHFL.IDX PT, R30, R27, 0x1, 0x1c1f ;  /* 0x003c1f001b1e7f89 */ /* 0x008e6200000e0000 */
[----:B------:R-:W-:Y:S01]  /*9290*/  IMAD R90, R215, -0x2, R26 ;  /* 0xfffffffed75a7824 */ /* 0x000fe200078e021a */
[----:B------:R-:W3:Y:S01]  /*92a0*/  MUFU.TANH R34, R34 ;  /* 0x0000002200227308 */ /* 0x000ee20000002400 */
[----:B------:R-:W-:Y:S01]  /*92b0*/  FMUL.FTZ R67, R67, UR4 ;  /* 0x0000000443437c20 */ /* 0x000fe20008410000 */
[----:B------:R-:W-:Y:S01]  /*92c0*/  FMUL.FTZ R12, R40, UR4 ;  /* 0x00000004280c7c20 */ /* 0x000fe20008410000 */
[----:B------:R-:W-:Y:S01]  /*92d0*/  FMUL.FTZ R70, R70, UR4 ;  /* 0x0000000446467c20 */ /* 0x000fe20008410000 */
[--C-:B------:R-:W-:Y:S01]  /*92e0*/  IADD3 R29, -R207, 0x1, R90.reuse ;  /* 0x00000001cf1d7810 */ /* 0x100fe20007ffe15a */
[----:B------:R-:W-:Y:S01]  /*92f0*/  FMUL.FTZ R71, R71, UR4 ;  /* 0x0000000447477c20 */ /* 0x000fe20008410000 */
[----:B------:R-:W-:Y:S01]  /*9300*/  FMUL.FTZ R44, R44, UR4 ;  /* 0x000000042c2c7c20 */ /* 0x000fe20008410000 */
[----:B------:R-:W4:Y:S01]  /*9310*/  SHFL.IDX PT, R27, R27, RZ, 0x1c1f ;  /* 0x001c1fff1b1b7589 */ /* 0x000f2200000e0000 */
        /* <DEDUP_REMOVED lines=14> */
[----:B-1----:R-:W-:Y:S01]  /*9400*/  VIADDMNMX R30, R30, R29, R90, PT ;  /* 0x0000001d1e1e7246 */ /* 0x002fe2000380015a */
[----:B------:R-:W-:Y:S01]  /*9410*/  FMUL.FTZ R68, R68, UR4 ;  /* 0x0000000444447c20 */ /* 0x000fe20008410000 */
[----:B------:R-:W1:Y:S01]  /*9420*/  MUFU.TANH R39, R39 ;  /* 0x0000002700277308 */ /* 0x000e620000002400 */
[----:B------:R-:W-:Y:S01]  /*9430*/  FMUL.FTZ R69, R69, UR4 ;  /* 0x0000000445457c20 */ /* 0x000fe20008410000 */
[----:B------:R-:W-:-:S02]  /*9440*/  ISETP.GT.AND P3, PT, R30, RZ, PT ;  /* 0x000000ff1e00720c */ /* 0x000fc40003f64270 */
[C---:B------:R-:W-:Y:S02]  /*9450*/  ISETP.GT.AND P4, PT, R30.reuse, 0x1, PT ;  /* 0x000000011e00780c */ /* 0x040fe40003f84270 */
[----:B------:R-:W-:Y:S02]  /*9460*/  ISETP.GT.AND P2, PT, R30, 0x8, PT ;  /* 0x000000081e00780c */ /* 0x000fe40003f44270 */
[----:B------:R-:W-:Y:S01]  /*9470*/  FSEL R92, R92, -INF , P3 ;  /* 0xff8000005c5c7808 */ /* 0x000fe20001800000 */
[----:B------:R-:W1:Y:S01]  /*9480*/  MUFU.TANH R42, R42 ;  /* 0x0000002a002a7308 */ /* 0x000e620000002400 */
[----:B--2---:R-:W-:Y:S02]  /*9490*/  FSEL R31, R32, -INF , P4 ;  /* 0xff800000201f7808 */ /* 0x004fe40002000000 */
[----:B------:R-:W-:Y:S02]  /*94a0*/  ISETP.GT.AND P3, PT, R30, 0x9, PT ;  /* 0x000000091e00780c */ /* 0x000fe40003f64270 */
[----:B------:R-:W-:-:S02]  /*94b0*/  FSEL R94, R94, -INF , P2 ;  /* 0xff8000005e5e7808 */ /* 0x000fc40001000000 */
[----:B------:R-:W-:Y:S01]  /*94c0*/  FMNMX.FTZ R15, R92, R31, !PT ;  /* 0x0000001f5c0f7209 */ /* 0x000fe20007810000 */
[----:B------:R-:W2:Y:S01]  /*94d0*/  MUFU.TANH R43, R43 ;  /* 0x0000002b002b7308 */ /* 0x000ea20000002400 */
[----:B------:R-:W-:Y:S02]  /*94e0*/  ISETP.GT.AND P2, PT, R30, 0x10, PT ;  /* 0x000000101e00780c */ /* 0x000fe40003f44270 */
[----:B0-----:R-:W-:Y:S02]  /*94f0*/  FSEL R88, R88, -INF , P3 ;  /* 0xff80000058587808 */ /* 0x001fe40001800000 */
[----:B------:R-:W-:Y:S02]  /*9500*/  FMNMX.FTZ R15, R94, R15, !PT ;  /* 0x0000000f5e0f7209 */ /* 0x000fe40007810000 */
[----:B------:R-:W-:Y:S01]  /*9510*/  ISETP.GT.AND P3, PT, R30, 0x11, PT ;  /* 0x000000111e00780c */ /* 0x000fe20003f64270 */
[----:B------:R-:W0:Y:S01]  /*9520*/  MUFU.TANH R46, R46 ;  /* 0x0000002e002e7308 */ /* 0x000e220000002400 */
[----:B---3--:R-:W-:-:S02]  /*9530*/  FSEL R86, R34, -INF , P2 ;  /* 0xff80000022567808 */ /* 0x008fc40001000000 */
[----:B------:R-:W-:Y:S02]  /*9540*/  FMNMX.FTZ R15, R88, R15, !PT ;  /* 0x0000000f580f7209 */ /* 0x000fe40007810000 */
[----:B------:R-:W-:Y:S02]  /*9550*/  ISETP.GT.AND P2, PT, R30, 0x18, PT ;  /* 0x000000181e00780c */ /* 0x000fe40003f44270 */
[----:B------:R-:W-:Y:S01]  /*9560*/  FSEL R84, R35, -INF , P3 ;  /* 0xff80000023547808 */ /* 0x000fe20001800000 */
[----:B------:R-:W3:Y:S01]  /*9570*/  MUFU.TANH R47, R47 ;  /* 0x0000002f002f7308 */ /* 0x000ee20000002400 */
[----:B------:R-:W-:Y:S02]  /*9580*/  FMNMX.FTZ R15, R86, R15, !PT ;  /* 0x0000000f560f7209 */ /* 0x000fe40007810000 */
[----:B------:R-:W-:Y:S02]  /*9590*/  ISETP.GT.AND P3, PT, R30, 0x19, PT ;  /* 0x000000191e00780c */ /* 0x000fe40003f64270 */
[----:B----4-:R-:W-:-:S02]  /*95a0*/  FSEL R82, R38, -INF , P2 ;  /* 0xff80000026527808 */ /* 0x010fc40001000000 */
[----:B------:R-:W-:Y:S01]  /*95b0*/  FMNMX.FTZ R15, R84, R15, !PT ;  /* 0x0000000f540f7209 */ /* 0x000fe20007810000 */
[----:B------:R0:W-:Y:S01]  /*95c0*/  MUFU.TANH R36, R50 ;  /* 0x0000003200247308 */ /* 0x0001e20000002400 */
[----:B------:R-:W-:Y:S02]  /*95d0*/  ISETP.GT.AND P2, PT, R30, 0x20, PT ;  /* 0x000000201e00780c */ /* 0x000fe40003f44270 */
[----:B-1----:R-:W-:Y:S02]  /*95e0*/  FSEL R26, R39, -INF , P3 ;  /* 0xff800000271a7808 */ /* 0x002fe40001800000 */
[----:B------:R-:W-:Y:S02]  /*95f0*/  FMNMX.FTZ R15, R82, R15, !PT ;  /* 0x0000000f520f7209 */ /* 0x000fe40007810000 */
[----:B------:R-:W-:Y:S01]  /*9600*/  ISETP.GT.AND P3, PT, R30, 0x21, PT ;  /* 0x000000211e00780c */ /* 0x000fe20003f64270 */
[----:B------:R-:W1:Y:S01]  /*9610*/  MUFU.TANH R51, R51 ;  /* 0x0000003300337308 */ /* 0x000e620000002400 */
[----:B------:R-:W-:-:S02]  /*9620*/  FSEL R80, R42, -INF , P2 ;  /* 0xff8000002a507808 */ /* 0x000fc40001000000 */
[----:B------:R-:W-:Y:S02]  /*9630*/  FMNMX.FTZ R15, R26, R15, !PT ;  /* 0x0000000f1a0f7209 */ /* 0x000fe40007810000 */
[----:B------:R-:W-:Y:S02]  /*9640*/  ISETP.GT.AND P2, PT, R30, 0x28, PT ;  /* 0x000000281e00780c */ /* 0x000fe40003f44270 */
[----:B--2---:R-:W-:Y:S01]  /*9650*/  FSEL R78, R43, -INF , P3 ;  /* 0xff8000002b4e7808 */ /* 0x004fe20001800000 */
[----:B------:R3:W-:Y:S01]  /*9660*/  MUFU.TANH R37, R54 ;  /* 0x0000003600257308 */ /* 0x0007e20000002400 */
[----:B------:R-:W-:Y:S02]  /*9670*/  FMNMX.FTZ R15, R80, R15, !PT ;  /* 0x0000000f500f7209 */ /* 0x000fe40007810000 */
[----:B------:R-:W-:Y:S02]  /*9680*/  ISETP.GT.AND P3, PT, R30, 0x29, PT ;  /* 0x000000291e00780c */ /* 0x000fe40003f64270 */
[----:B0-----:R-:W-:-:S02]  /*9690*/  FSEL R50, R46, -INF , P2 ;  /* 0xff8000002e327808 */ /* 0x001fc40001000000 */
[----:B------:R-:W-:Y:S01]  /*96a0*/  FMNMX.FTZ R15, R78, R15, !PT ;  /* 0x0000000f4e0f7209 */ /* 0x000fe20007810000 */
[----:B------:R-:W0:Y:S01]  /*96b0*/  MUFU.TANH R55, R55 ;  /* 0x0000003700377308 */ /* 0x000e220000002400 */
[----:B------:R-:W-:Y:S02]  /*96c0*/  ISETP.GT.AND P2, PT, R30, 0x30, PT ;  /* 0x000000301e00780c */ /* 0x000fe40003f44270 */
[----:B---3--:R-:W-:Y:S02]  /*96d0*/  FSEL R54, R47, -INF , P3 ;  /* 0xff8000002f367808 */ /* 0x008fe40001800000 */
[----:B------:R-:W-:Y:S01]  /*96e0*/  FMNMX.FTZ R33, R50, R15, !PT ;  /* 0x0000000f32217209 */ /* 0x000fe20007810000 */
[----:B------:R-:W-:Y:S01]  /*96f0*/  FMUL.FTZ R15, R66, UR4 ;  /* 0x00000004420f7c20 */ /* 0x000fe20008410000 */
[----:B------:R-:W-:Y:S01]  /*9700*/  ISETP.GT.AND P3, PT, R30, 0x31, PT ;  /* 0x000000311e00780c */ /* 0x000fe20003f64270 */
[----:B------:R2:W3:Y:S01]  /*9710*/  MUFU.TANH R32, R58 ;  /* 0x0000003a00207308 */ /* 0x0004e20000002400 */
[----:B------:R-:W-:Y:S01]  /*9720*/  FMNMX.FTZ R33, R54, R33, !PT ;  /* 0x0000002136217209 */ /* 0x000fe20007810000 */
[----:B------:R-:W-:Y:S01]  /*9730*/  ULDC UR4, c[0x0][0x988] ;  /* 0x0002620000047ab9 */ /* 0x000fe20000000800 */
[----:B-1----:R-:W-:-:S02]  /*9740*/  FSEL R76, R51, -INF , P3 ;  /* 0xff800000334c7808 */ /* 0x002fc40001800000 */
[----:B------:R-:W-:Y:S02]  /*9750*/  ISETP.GT.AND P3, PT, R30, 0x39, PT ;  /* 0x000000391e00780c */ /* 0x000fe40003f64270 */
[----:B------:R-:W-:Y:S01]  /*9760*/  VIADDMNMX R27, R27, R29, R90, PT ;  /* 0x0000001d1b1b7246 */ /* 0x000fe2000380015a */
[----:B------:R-:W1:Y:S01]  /*9770*/  MUFU.TANH R59, R59 ;  /* 0x0000003b003b7308 */ /* 0x000e620000002400 */
[----:B--2---:R-:W-:Y:S02]  /*9780*/  FSEL R58, R36, -INF , P2 ;  /* 0xff800000243a7808 */ /* 0x004fe40001000000 */
[----:B------:R-:W-:Y:S02]  /*9790*/  ISETP.GT.AND P2, PT, R30, 0x38, PT ;  /* 0x000000381e00780c */ /* 0x000fe40003f44270 */
[----:B------:R-:W-:Y:S02]  /*97a0*/  FMNMX.FTZ R33, R58, R33, !PT ;  /* 0x000000213a217209 */ /* 0x000fe40007810000 */
[----:B0-----:R-:W-:Y:S01]  /*97b0*/  FSEL R66, R55, -INF , P3 ;  /* 0xff80000037427808 */ /* 0x001fe20001800000 */
[----:B------:R0:W2:Y:S01]  /*97c0*/  MUFU.TANH R38, R62 ;  /* 0x0000003e00267308 */ /* 0x0000a20000002400 */
[----:B------:R-:W-:-:S02]  /*97d0*/  FMNMX.FTZ R33, R76, R33, !PT ;  /* 0x000000214c217209 */ /* 0x000fc40007810000 */
[----:B------:R-:W-:Y:S02]  /*97e0*/  ISETP.GT.AND P3, PT, R30, 0x41, PT ;  /* 0x000000411e00780c */ /* 0x000fe40003f64270 */
[----:B------:R-:W-:-:S03]  /*97f0*/  ISETP.GT.AND P4, PT, R27, 0x8, PT ;  /* 0x000000081b00780c */ /* 0x000fc60003f84270 */
[----:B------:R-:W4:Y:S01]  /*9800*/  MUFU.TANH R42, R63 ;  /* 0x0000003f002a7308 */ /* 0x000f220000002400 */
[----:B0-----:R-:W-:Y:S02]  /*9810*/  FSEL R62, R37, -INF , P2 ;  /* 0xff800000253e7808 */ /* 0x001fe40001000000 */
[----:B------:R-:W-:Y:S02]  /*9820*/  ISETP.GT.AND P2, PT, R30, 0x40, PT ;  /* 0x000000401e00780c */ /* 0x000fe40003f44270 */
[----:B------:R-:W-:Y:S02]  /*9830*/  FMNMX.FTZ R33, R62, R33, !PT ;  /* 0x000000213e217209 */ /* 0x000fe40007810000 */
[----:B---3--:R-:W-:Y:S01]  /*9840*/  FSEL R46, R32, -INF , P2 ;  /* 0xff800000202e7808 */ /* 0x008fe20001000000 */
[----:B------:R-:W0:Y:S01]  /*9850*/  MUFU.TANH R15, R15 ;  /* 0x0000000f000f7308 */ /* 0x000e220000002400 */
[----:B------:R-:W-:Y:S02]  /*9860*/  FMNMX.FTZ R33, R66, R33, !PT ;  /* 0x0000002142217209 */ /* 0x000fe40007810000 */
[----:B------:R-:W-:-:S02]  /*9870*/  ISETP.GT.AND P2, PT, R30, 0x48, PT ;  /* 0x000000481e00780c */ /* 0x000fc40003f44270 */
[----:B-1----:R-:W-:Y:S02]  /*9880*/  FSEL R32, R59, -INF , P3 ;  /* 0xff8000003b207808 */ /* 0x002fe40001800000 */
[----:B------:R-:W-:Y:S01]  /*9890*/  FMNMX.FTZ R33, R46, R33, !PT ;  /* 0x000000212e217209 */ /* 0x000fe20007810000 */
[----:B------:R-:W1:Y:S01]  /*98a0*/  MUFU.TANH R40, R67 ;  /* 0x0000004300287308 */ /* 0x000e620000002400 */
[----:B------:R-:W-:Y:S02]  /*98b0*/  ISETP.GT.AND P3, PT, R30, 0x49, PT ;  /* 0x000000491e00780c */ /* 0x000fe40003f64270 */
[----:B--2---:R-:W-:Y:S02]  /*98c0*/  FSEL R38, R38, -INF , P2 ;  /* 0xff80000026267808 */ /* 0x004fe40001000000 */
[----:B------:R-:W-:Y:S02]  /*98d0*/  FMNMX.FTZ R33, R32, R33, !PT ;  /* 0x0000002120217209 */ /* 0x000fe40007810000 */
[----:B------:R-:W-:Y:S01]  /*98e0*/  ISETP.GT.AND P2, PT, R30, 0x50, PT ;  /* 0x000000501e00780c */ /* 0x000fe20003f44270 */
[----:B------:R-:W2:Y:S01]  /*98f0*/  MUFU.TANH R36, R70 ;  /* 0x0000004600247308 */ /* 0x000ea20000002400 */
[----:B----4-:R-:W-:-:S02]  /*9900*/  FSEL R42, R42, -INF , P3 ;  /* 0xff8000002a2a7808 */ /* 0x010fc40001800000 */
[----:B------:R-:W-:Y:S02]  /*9910*/  FMNMX.FTZ R33, R38, R33, !PT ;  /* 0x0000002126217209 */ /* 0x000fe40007810000 */
[----:B------:R-:W-:Y:S02]  /*9920*/  ISETP.GT.AND P3, PT, R30, 0x51, PT ;  /* 0x000000511e00780c */ /* 0x000fe40003f64270 */
[----:B0-----:R-:W-:Y:S01]  /*9930*/  FSEL R34, R15, -INF , P2 ;  /* 0xff8000000f227808 */ /* 0x001fe20001000000 */
[----:B------:R-:W0:Y:S01]  /*9940*/  MUFU.TANH R71, R71 ;  /* 0x0000004700477308 */ /* 0x000e220000002400 */
[----:B------:R-:W-:Y:S02]  /*9950*/  FMNMX.FTZ R33, R42, R33, !PT ;  /* 0x000000212a217209 */ /* 0x000fe40007810000 */
[----:B------:R-:W-:Y:S02]  /*9960*/  ISETP.GT.AND P2, PT, R30, 0x58, PT ;  /* 0x000000581e00780c */ /* 0x000fe40003f44270 */
[----:B-1----:R-:W-:-:S02]  /*9970*/  FSEL R40, R40, -INF , P3 ;  /* 0xff80000028287808 */ /* 0x002fc40001800000 */
[----:B------:R-:W-:Y:S01]  /*9980*/  FMNMX.FTZ R33, R34, R33, !PT ;  /* 0x0000002122217209 */ /* 0x000fe20007810000 */
[----:B------:R1:W-:Y:S01]  /*9990*/  MUFU.TANH R70, R44 ;  /* 0x0000002c00467308 */ /* 0x0003e20000002400 */
[----:B------:R-:W-:Y:S02]  /*99a0*/  ISETP.GT.AND P3, PT, R30, 0x59, PT ;  /* 0x000000591e00780c */ /* 0x000fe40003f64270 */
[----:B--2---:R-:W-:Y:S02]  /*99b0*/  FSEL R36, R36, -INF , P2 ;  /* 0xff80000024247808 */ /* 0x004fe40001000000 */
[----:B------:R-:W-:Y:S02]  /*99c0*/  FMNMX.FTZ R33, R40, R33, !PT ;  /* 0x0000002128217209 */ /* 0x000fe40007810000 */
[----:B------:R-:W-:Y:S01]  /*99d0*/  ISETP.GT.AND P2, PT, R27, RZ, PT ;  /* 0x000000ff1b00720c */ /* 0x000fe20003f44270 */
[----:B------:R-:W2:Y:S01]  /*99e0*/  MUFU.TANH R72, R72 ;  /* 0x0000004800487308 */ /* 0x000ea20000002400 */
[----:B0-----:R-:W-:-:S02]  /*99f0*/  FSEL R30, R71, -INF , P3 ;  /* 0xff800000471e7808 */ /* 0x001fc40001800000 */
[----:B------:R-:W-:Y:S02]  /*9a00*/  FMNMX.FTZ R33, R36, R33, !PT ;  /* 0x0000002124217209 */ /* 0x000fe40007810000 */
[----:B------:R-:W-:Y:S02]  /*9a10*/  ISETP.GT.AND P3, PT, R27, 0x1, PT ;  /* 0x000000011b00780c */ /* 0x000fe40003f64270 */
[----:B------:R-:W-:Y:S01]  /*9a20*/  FMNMX.FTZ R33, R30, R33, !PT ;  /* 0x000000211e217209 */ /* 0x000fe20007810000 */
[----:B------:R-:W0:Y:S04]  /*9a30*/  MUFU.TANH R74, R74 ;  /* 0x0000004a004a7308 */ /* 0x000e280000002400 */
[----:B-1----:R-:W1:Y:S04]  /*9a40*/  SHFL.BFLY PT, R44, R33, 0x2, 0x1f ;  /* 0x0c401f00212c7f89 */ /* 0x002e6800000e0000 */
[----:B------:R-:W-:Y:S01]  /*9a50*/  MUFU.TANH R75, R75 ;  /* 0x0000004b004b7308 */ /* 0x000fe20000002400 */
[----:B--2---:R-:W-:-:S02]  /*9a60*/  FSEL R72, R72, -INF , P2 ;  /* 0xff80000048487808 */ /* 0x004fc40001000000 */
[----:B------:R-:W-:-:S05]  /*9a70*/  ISETP.GT.AND P2, PT, R27, 0x9, PT ;  /* 0x000000091b00780c */ /* 0x000fca0003f44270 */
[----:B------:R-:W2:Y:S01]  /*9a80*/  MUFU.TANH R28, R28 ;  /* 0x0000001c001c7308 */ /* 0x000ea20000002400 */
[----:B0-----:R-:W-:Y:S02]  /*9a90*/  FSEL R74, R74, -INF , P3 ;  /* 0xff8000004a4a7808 */ /* 0x001fe40001800000 */
[----:B------:R-:W-:Y:S02]  /*9aa0*/  ISETP.GT.AND P3, PT, R27, 0x10, PT ;  /* 0x000000101b00780c */ /* 0x000fe40003f64270 */
[----:B------:R-:W-:-:S03]  /*9ab0*/  FMNMX.FTZ R29, R72, R74, !PT ;  /* 0x0000004a481d7209 */ /* 0x000fc60007810000 */
[----:B------:R-:W0:Y:S01]  /*9ac0*/  MUFU.TANH R25, R25 ;  /* 0x0000001900197308 */ /* 0x000e220000002400 */
[----:B-1----:R-:W-:-:S07]  /*9ad0*/  FMNMX.FTZ R44, R33, R44, !PT ;  /* 0x0000002c212c7209 */ /* 0x002fce0007810000 */
[----:B------:R-:W1:Y:S01]  /*9ae0*/  MUFU.TANH R24, R24 ;  /* 0x0000001800187308 */ /* 0x000e620000002400 */
[----:B------:R-:W3:Y:S01]  /*9af0*/  SHFL.BFLY PT, R15, R44, 0x1, 0x1f ;  /* 0x0c201f002c0f7f89 */ /* 0x000ee200000e0000 */
[----:B--2---:R-:W-:Y:S02]  /*9b00*/  FSEL R28, R28, -INF , P2 ;  /* 0xff8000001c1c7808 */ /* 0x004fe40001000000 */
[----:B------:R-:W-:-:S04]  /*9b10*/  ISETP.GT.AND P2, PT, R27, 0x11, PT ;  /* 0x000000111b00780c */ /* 0x000fc80003f44270 */
[----:B------:R-:W2:Y:S08]  /*9b20*/  MUFU.TANH R14, R14 ;  /* 0x0000000e000e7308 */ /* 0x000eb00000002400 */
[----:B------:R-:W4:Y:S08]  /*9b30*/  MUFU.TANH R0, R0 ;  /* 0x0000000000007308 */ /* 0x000f300000002400 */
[----:B------:R-:W4:Y:S01]  /*9b40*/  MUFU.TANH R12, R12 ;  /* 0x0000000c000c7308 */ /* 0x000f220000002400 */
[----:B---3--:R-:W-:Y:S01]  /*9b50*/  FMNMX.FTZ R176, R44, R15, !PT ;  /* 0x0000000f2cb07209 */ /* 0x008fe20007810000 */
[----:B------:R-:W-:Y:S01]  /*9b60*/  IMAD.U32 R15, RZ, RZ, UR4 ;  /* 0x00000004ff0f7e24 */ /* 0x000fe2000f8e00ff */
[----:B------:R-:W-:-:S02]  /*9b70*/  FSEL R44, R75, -INF , P4 ;  /* 0xff8000004b2c7808 */ /* 0x000fc40002000000 */
[C---:B------:R-:W-:Y:S01]  /*9b80*/  FSETP.NEU.FTZ.AND P4, PT, R176.reuse, -INF , PT ;  /* 0xff800000b000780b */ /* 0x040fe20003f9d000 */
[----:B------:R-:W-:Y:S01]  /*9b90*/  FMUL.FTZ R33, R176, R15 ;  /* 0x0000000fb0217220 */ /* 0x000fe20000410000 */
[----:B------:R-:W-:Y:S01]  /*9ba0*/  FMNMX.FTZ R29, R44, R29, !PT ;  /* 0x0000001d2c1d7209 */ /* 0x000fe20007810000 */
[----:B------:R0:W3:Y:S03]  /*9bb0*/  MUFU.TANH R35, R48 ;  /* 0x0000003000237308 */ /* 0x0000e60000002400 */
[----:B------:R-:W-:Y:S02]  /*9bc0*/  FMNMX.FTZ R29, R28, R29, !PT ;  /* 0x0000001d1c1d7209 */ /* 0x000fe40007810000 */
[----:B------:R-:W-:-:S03]  /*9bd0*/  FSEL R33, R33, RZ, P4 ;  /* 0x000000ff21217208 */ /* 0x000fc60002000000 */
[----:B------:R-:W3:Y:S01]  /*9be0*/  MUFU.TANH R3, R3 ;  /* 0x0000000300037308 */ /* 0x000ee20000002400 */
[----:B0-----:R-:W-:Y:S01]  /*9bf0*/  FSEL R48, R25, -INF , P3 ;  /* 0xff80000019307808 */ /* 0x001fe20001800000 */
[-CC-:B------:R-:W-:Y:S01]  /*9c00*/  FFMA.FTZ R157, R86, R15.reuse, -R33.reuse ;  /* 0x0000000f569d7223 */ /* 0x180fe20000010821 */
[----:B------:R-:W-:Y:S01]  /*9c10*/  ISETP.GT.AND P3, PT, R27, 0x18, PT ;  /* 0x000000181b00780c */ /* 0x000fe20003f64270 */
[--C-:B------:R-:W-:Y:S01]  /*9c20*/  FFMA.FTZ R153, R92, R15, -R33.reuse ;  /* 0x0000000f5c997223 */ /* 0x100fe20000010821 */
[----:B------:R-:W-:Y:S01]  /*9c30*/  FMNMX.FTZ R29, R48, R29, !PT ;  /* 0x0000001d301d7209 */ /* 0x000fe20007810000 */
[-CC-:B------:R-:W-:Y:S01]  /*9c40*/  FFMA.FTZ R155, R94, R15.reuse, -R33.reuse ;  /* 0x0000000f5e9b7223 */ /* 0x180fe20000010821 */
[-CC-:B------:R-:W-:Y:S01]  /*9c50*/  FFMA.FTZ R159, R82, R15.reuse, -R33.reuse ;  /* 0x0000000f529f7223 */ /* 0x180fe20000010821 */
[----:B------:R1:W-:Y:S01]  /*9c60*/  MUFU.TANH R37, R52 ;  /* 0x0000003400257308 */ /* 0x0003e20000002400 */
[-CC-:B------:R-:W-:Y:S01]  /*9c70*/  FFMA.FTZ R161, R80, R15.reuse, -R33.reuse ;  /* 0x0000000f50a17223 */ /* 0x180fe20000010821 */
[-CC-:B------:R-:W-:Y:S01]  /*9c80*/  FFMA.FTZ R31, R31, R15.reuse, -R33.reuse ;  /* 0x0000000f1f1f7223 */ /* 0x180fe20000010821 */
[-CC-:B------:R-:W-:Y:S01]  /*9c90*/  FFMA.FTZ R26, R26, R15.reuse, -R33.reuse ;  /* 0x0000000f1a1a7223 */ /* 0x180fe20000010821 */
[-CC-:B------:R-:W-:Y:S01]  /*9ca0*/  FFMA.FTZ R30, R30, R15.reuse, -R33.reuse ;  /* 0x0000000f1e1e7223 */ /* 0x180fe20000010821 */
[-CC-:B------:R-:W-:Y:S01]  /*9cb0*/  FFMA.FTZ R50, R50, R15.reuse, -R33.reuse ;  /* 0x0000000f32327223 */ /* 0x180fe20000010821 */
[-CC-:B------:R-:W-:Y:S01]  /*9cc0*/  FFMA.FTZ R54, R54, R15.reuse, -R33.reuse ;  /* 0x0000000f36367223 */ /* 0x180fe20000010821 */
[-CC-:B------:R-:W-:Y:S01]  /*9cd0*/  FFMA.FTZ R58, R58, R15.reuse, -R33.reuse ;  /* 0x0000000f3a3a7223 */ /* 0x180fe20000010821 */
[----:B------:R2:W-:Y:S01]  /*9ce0*/  MUFU.TANH R39, R56 ;  /* 0x0000003800277308 */ /* 0x0005e20000002400 */
[----:B-1----:R-:W-:Y:S01]  /*9cf0*/  FSEL R52, R24, -INF , P2 ;  /* 0xff80000018347808 */ /* 0x002fe20001000000 */
[-CC-:B------:R-:W-:Y:S01]  /*9d00*/  FFMA.FTZ R24, R84, R15.reuse, -R33.reuse ;  /* 0x0000000f54187223 */ /* 0x180fe20000010821 */
[C---:B------:R-:W-:Y:S01]  /*9d10*/  ISETP.GT.AND P2, PT, R27.reuse, 0x19, PT ;  /* 0x000000191b00780c */ /* 0x040fe20003f44270 */
[--C-:B------:R-:W-:Y:S01]  /*9d20*/  FFMA.FTZ R76, R76, R15, -R33.reuse ;  /* 0x0000000f4c4c7223 */ /* 0x100fe20000010821 */
[----:B------:R-:W-:Y:S01]  /*9d30*/  FMNMX.FTZ R29, R52, R29, !PT ;  /* 0x0000001d341d7209 */ /* 0x000fe20007810000 */
[-CC-:B------:R-:W-:Y:S01]  /*9d40*/  FFMA.FTZ R62, R62, R15.reuse, -R33.reuse ;  /* 0x0000000f3e3e7223 */ /* 0x180fe20000010821 */
[-CC-:B------:R-:W-:Y:S01]  /*9d50*/  FFMA.FTZ R66, R66, R15.reuse, -R33.reuse ;  /* 0x0000000f42427223 */ /* 0x180fe20000010821 */
[----:B------:R-:W0:Y:S01]  /*9d60*/  MUFU.TANH R45, R45 ;  /* 0x0000002d002d7308 */ /* 0x000e220000002400 */
[----:B--2---:R-:W-:Y:S01]  /*9d70*/  FSEL R56, R14, -INF , P3 ;  /* 0xff8000000e387808 */ /* 0x004fe20001800000 */
        /* <DEDUP_REMOVED lines=9> */
[----:B------:R-:W-:-:S05]  /*9e10*/  FFMA.FTZ R36, R36, R15, -R33 ;  /* 0x0000000f24247223 */ /* 0x000fca0000010821 */
[----:B------:R1:W-:Y:S01]  /*9e20*/  MUFU.TANH R100, R64 ;  /* 0x0000004000647308 */ /* 0x0003e20000002400 */
[----:B----4-:R-:W-:Y:S02]  /*9e30*/  FSEL R60, R0, -INF , P2 ;  /* 0xff800000003c7808 */ /* 0x010fe40001000000 */
[----:B------:R-:W-:Y:S02]  /*9e40*/  ISETP.GT.AND P2, PT, R27, 0x21, PT ;  /* 0x000000211b00780c */ /* 0x000fe40003f44270 */
[----:B------:R-:W-:-:S03]  /*9e50*/  FMNMX.FTZ R29, R60, R29, !PT ;  /* 0x0000001d3c1d7209 */ /* 0x000fc60007810000 */
[----:B------:R-:W2:Y:S01]  /*9e60*/  MUFU.TANH R49, R49 ;  /* 0x0000003100317308 */ /* 0x000ea20000002400 */
[----:B-1----:R-:W-:Y:S01]  /*9e70*/  FSEL R64, R12, -INF , P3 ;  /* 0xff8000000c407808 */ /* 0x002fe20001800000 */
[----:B------:R-:W-:Y:S01]  /*9e80*/  FFMA.FTZ R12, R88, R15, -R33 ;  /* 0x0000000f580c7223 */ /* 0x000fe20000010821 */
[C---:B------:R-:W-:Y:S02]  /*9e90*/  ISETP.GT.AND P3, PT, R27.reuse, 0x28, PT ;  /* 0x000000281b00780c */ /* 0x040fe40003f64270 */
[----:B------:R-:W-:Y:S02]  /*9ea0*/  FMNMX.FTZ R29, R64, R29, !PT ;  /* 0x0000001d401d7209 */ /* 0x000fe40007810000 */
[----:B------:R-:W-:Y:S01]  /*9eb0*/  FSEL R70, R70, -INF , P3 ;  /* 0xff80000046467808 */ /* 0x000fe20001800000 */
[----:B------:R1:W-:Y:S01]  /*9ec0*/  MUFU.TANH R102, R68 ;  /* 0x0000004400667308 */ /* 0x0003e20000002400 */
[----:B------:R-:W-:-:S04]  /*9ed0*/  ISETP.GT.AND P3, PT, R27, 0x30, PT ;  /* 0x000000301b00780c */ /* 0x000fc80003f64270 */
[----:B---3--:R-:W-:Y:S02]  /*9ee0*/  FSEL R90, R35, -INF , P3 ;  /* 0xff800000235a7808 */ /* 0x008fe40001800000 */
[----:B------:R-:W-:Y:S01]  /*9ef0*/  ISETP.GT.AND P3, PT, R27, 0x38, PT ;  /* 0x000000381b00780c */ /* 0x000fe20003f64270 */
[----:B------:R-:W3:Y:S01]  /*9f00*/  MUFU.TANH R53, R53 ;  /* 0x0000003500357308 */ /* 0x000ee20000002400 */
[----:B-1----:R-:W-:Y:S01]  /*9f10*/  FSEL R68, R3, -INF , P2 ;  /* 0xff80000003447808 */ /* 0x002fe20001000000 */
[----:B------:R-:W-:Y:S01]  /*9f20*/  FFMA.FTZ R3, R78, R15, -R33 ;  /* 0x0000000f4e037223 */ /* 0x000fe20000010821 */
        /* <DEDUP_REMOVED lines=8> */
[----:B------:R-:W1:Y:S01]  /*9fb0*/  MUFU.TANH R61, R61 ;  /* 0x0000003d003d7308 */ /* 0x000e620000002400 */
[----:B------:R-:W-:Y:S02]  /*9fc0*/  FMNMX.FTZ R29, R90, R29, !PT ;  /* 0x0000001d5a1d7209 */ /* 0x000fe40007810000 */
[----:B------:R-:W-:Y:S02]  /*9fd0*/  ISETP.GT.AND P2, PT, R27, 0x39, PT ;  /* 0x000000391b00780c */ /* 0x000fe40003f44270 */
[----:B------:R-:W-:-:S02]  /*9fe0*/  FSEL R92, R37, -INF , P3 ;  /* 0xff800000255c7808 */ /* 0x000fc40001800000 */
[----:B------:R-:W-:Y:S01]  /*9ff0*/  FMNMX.FTZ R29, R86, R29, !PT ;  /* 0x0000001d561d7209 */ /* 0x000fe20007810000 */
[----:B------:R-:W2:Y:S01]  /*a000*/  MUFU.TANH R65, R65 ;  /* 0x0000004100417308 */ /* 0x000ea20000002400 */
[----:B------:R-:W-:Y:S02]  /*a010*/  ISETP.GT.AND P3, PT, R27, 0x40, PT ;  /* 0x000000401b00780c */ /* 0x000fe40003f64270 */
[----:B---3--:R-:W-:Y:S02]  /*a020*/  FSEL R84, R53, -INF , P2 ;  /* 0xff80000035547808 */ /* 0x008fe40001000000 */
[----:B------:R-:W-:Y:S02]  /*a030*/  FMNMX.FTZ R29, R92, R29, !PT ;  /* 0x0000001d5c1d7209 */ /* 0x000fe40007810000 */
[----:B------:R-:W-:Y:S01]  /*a040*/  ISETP.GT.AND P2, PT, R27, 0x41, PT ;  /* 0x000000411b00780c */ /* 0x000fe20003f44270 */
[----:B------:R-:W3:Y:S01]  /*a050*/  MUFU.TANH R69, R69 ;  /* 0x0000004500457308 */ /* 0x000ee20000002400 */
[----:B------:R-:W-:-:S02]  /*a060*/  FSEL R94, R39, -INF , P3 ;  /* 0xff800000275e7808 */ /* 0x000fc40001800000 */
[----:B------:R-:W-:Y:S02]  /*a070*/  FMNMX.FTZ R29, R84, R29, !PT ;  /* 0x0000001d541d7209 */ /* 0x000fe40007810000 */
[----:B------:R-:W-:Y:S02]  /*a080*/  ISETP.GT.AND P3, PT, R27, 0x48, PT ;  /* 0x000000481b00780c */ /* 0x000fe40003f64270 */
[----:B0-----:R-:W-:Y:S01]  /*a090*/  FSEL R82, R57, -INF , P2 ;  /* 0xff80000039527808 */ /* 0x001fe20001000000 */
[----:B------:R0:W-:Y:S01]  /*a0a0*/  MUFU.EX2 R104, R3 ;  /* 0x0000000300687308 */ /* 0x0001e20000000800 */
[----:B------:R-:W-:Y:S02]  /*a0b0*/  FMNMX.FTZ R29, R94, R29, !PT ;  /* 0x0000001d5e1d7209 */ /* 0x000fe40007810000 */
[----:B------:R-:W-:Y:S02]  /*a0c0*/  ISETP.GT.AND P2, PT, R27, 0x49, PT ;  /* 0x000000491b00780c */ /* 0x000fe40003f44270 */
[----:B------:R-:W-:-:S02]  /*a0d0*/  FSEL R96, R96, -INF , P3 ;  /* 0xff80000060607808 */ /* 0x000fc40001800000 */
[----:B------:R-:W-:Y:S01]  /*a0e0*/  FMNMX.FTZ R29, R82, R29, !PT ;  /* 0x0000001d521d7209 */ /* 0x000fe20007810000 */
[----:B------:R-:W-:Y:S01]  /*a0f0*/  MUFU.EX2 R153, R153 ;  /* 0x0000009900997308 */ /* 0x000fe20000000800 */
[----:B------:R-:W-:Y:S02]  /*a100*/  ISETP.GT.AND P3, PT, R27, 0x50, PT ;  /* 0x000000501b00780c */ /* 0x000fe40003f64270 */
[----:B-1----:R-:W-:Y:S02]  /*a110*/  FSEL R98, R61, -INF , P2 ;  /* 0xff8000003d627808 */ /* 0x002fe40001000000 */
[----:B------:R-:W-:Y:S02]  /*a120*/  FMNMX.FTZ R29, R96, R29, !PT ;  /* 0x0000001d601d7209 */ /* 0x000fe40007810000 */
[----:B------:R-:W-:Y:S01]  /*a130*/  ISETP.GT.AND P2, PT, R27, 0x51, PT ;  /* 0x000000511b00780c */ /* 0x000fe20003f44270 */
[----:B------:R-:W1:Y:S01]  /*a140*/  MUFU.EX2 R0, R31 ;  /* 0x0000001f00007308 */ /* 0x000e620000000800 */
[----:B------:R-:W-:-:S02]  /*a150*/  FSEL R100, R100, -INF , P3 ;  /* 0xff80000064647808 */ /* 0x000fc40001800000 */
[----:B------:R-:W-:Y:S02]  /*a160*/  FMNMX.FTZ R29, R98, R29, !PT ;  /* 0x0000001d621d7209 */ /* 0x000fe40007810000 */
[----:B------:R-:W-:Y:S02]  /*a170*/  ISETP.GT.AND P3, PT, R27, 0x58, PT ;  /* 0x000000581b00780c */ /* 0x000fe40003f64270 */
[----:B--2---:R-:W-:Y:S01]  /*a180*/  FSEL R80, R65, -INF , P2 ;  /* 0xff80000041507808 */ /* 0x004fe20001000000 */
[----:B------:R-:W-:Y:S01]  /*a190*/  MUFU.EX2 R155, R155 ;  /* 0x0000009b009b7308 */ /* 0x000fe20000000800 */
[----:B------:R-:W-:Y:S02]  /*a1a0*/  FMNMX.FTZ R29, R100, R29, !PT ;  /* 0x0000001d641d7209 */ /* 0x000fe40007810000 */
[----:B------:R-:W-:Y:S02]  /*a1b0*/  ISETP.GT.AND P2, PT, R27, 0x59, PT ;  /* 0x000000591b00780c */ /* 0x000fe40003f44270 */
[----:B------:R-:W-:-:S02]  /*a1c0*/  FSEL R102, R102, -INF , P3 ;  /* 0xff80000066667808 */ /* 0x000fc40001800000 */
[----:B------:R-:W-:Y:S01]  /*a1d0*/  FMNMX.FTZ R29, R80, R29, !PT ;  /* 0x0000001d501d7209 */ /* 0x000fe20007810000 */
[----:B------:R-:W-:Y:S01]  /*a1e0*/  MUFU.EX2 R12, R12 ;  /* 0x0000000c000c7308 */ /* 0x000fe20000000800 */
[----:B---3--:R-:W-:Y:S02]  /*a1f0*/  FSEL R78, R69, -INF , P2 ;  /* 0xff800000454e7808 */ /* 0x008fe40001000000 */
        /* <DEDUP_REMOVED lines=17> */
[----:B------:R-:W-:-:S05]  /*a310*/  FSEL R25, R3, RZ, P2 ;  /* 0x000000ff03197208 */ /* 0x000fca0001000000 */
        /* <DEDUP_REMOVED lines=26> */
[----:B------:R-:W-:-:S03]  /*a4c0*/  FFMA.FTZ R78, R78, R15, -R25 ;  /* 0x0000000f4e4e7223 */ /* 0x000fc60000010819 */
[----:B------:R-:W2:Y:S01]  /*a4d0*/  MUFU.EX2 R44, R44 ;  /* 0x0000002c002c7308 */ /* 0x000ea20000000800 */
[----:B-1----:R-:W-:Y:S01]  /*a4e0*/  FADD.FTZ R28, R153, R0 ;  /* 0x00000000991c7221 */ /* 0x002fe20000010000 */
[----:B------:R-:W-:Y:S02]  /*a4f0*/  F2FP.F16.F32.PACK_AB R153, R0, R153 ;  /* 0x000000990099723e */ /* 0x000fe400000000ff */
[----:B0-----:R-:W-:Y:S01]  /*a500*/  F2FP.F16.F32.PACK_AB R152, R27, R72 ;  /* 0x000000481b98723e */ /* 0x001fe200000000ff */
[----:B------:R-:W-:Y:S01]  /*a510*/  FADD.FTZ R3, R155, R28 ;  /* 0x0000001c9b037221 */ /* 0x000fe20000010000 */
[C---:B------:R-:W-:Y:S02]  /*a520*/  F2FP.F16.F32.PACK_AB R155, R12.reuse, R155 ;  /* 0x0000009b0c9b723e */ /* 0x040fe400000000ff */
[----:B------:R-:W0:Y:S01]  /*a530*/  MUFU.EX2 R48, R48 ;  /* 0x0000003000307308 */ /* 0x000e220000000800 */
[----:B------:R-:W-:Y:S01]  /*a540*/  FADD.FTZ R28, R12, R3 ;  /* 0x000000030c1c7221 */ /* 0x000fe20000010000 */
[----:B------:R-:W-:-:S03]  /*a550*/  FADD.FTZ R3, R72, R27 ;  /* 0x0000001b48037221 */ /* 0x000fc60000010000 */
[----:B------:R-:W-:Y:S01]  /*a560*/  FADD.FTZ R41, R157, R28 ;  /* 0x0000001c9d297221 */ /* 0x000fe20000010000 */
[C---:B------:R-:W-:Y:S02]  /*a570*/  F2FP.F16.F32.PACK_AB R157, R24.reuse, R157 ;  /* 0x0000009d189d723e */ /* 0x040fe400000000ff */
[----:B------:R-:W1:Y:S01]  /*a580*/  MUFU.EX2 R31, R52 ;  /* 0x00000034001f7308 */ /* 0x000e620000000800 */
[----:B------:R-:W-:Y:S01]  /*a590*/  FADD.FTZ R30, R24, R41 ;  /* 0x00000029181e7221 */ /* 0x000fe20000010000 */
[----:B--2---:R-:W-:Y:S01]  /*a5a0*/  FADD.FTZ R28, R44, R3 ;  /* 0x000000032c1c7221 */ /* 0x004fe20000010000 */
[----:B------:R-:W-:Y:S02]  /*a5b0*/  F2FP.F16.F32.PACK_AB R154, R29, R44 ;  /* 0x0000002c1d9a723e */ /* 0x000fe400000000ff */
[----:B------:R-:W-:Y:S01]  /*a5c0*/  FADD.FTZ R3, R159, R30 ;  /* 0x0000001e9f037221 */ /* 0x000fe20000010000 */
[----:B------:R-:W-:Y:S01]  /*a5d0*/  FADD.FTZ R43, R29, R28 ;  /* 0x0000001c1d2b7221 */ /* 0x000fe20000010000 */
[C---:B------:R-:W-:Y:S01]  /*a5e0*/  F2FP.F16.F32.PACK_AB R159, R26.reuse, R159 ;  /* 0x0000009f1a9f723e */ /* 0x040fe200000000ff */
[----:B------:R-:W2:Y:S01]  /*a5f0*/  MUFU.EX2 R56, R56 ;  /* 0x0000003800387308 */ /* 0x000ea20000000800 */
[----:B------:R-:W-:Y:S01]  /*a600*/  FADD.FTZ R30, R26, R3 ;  /* 0x000000031a1e7221 */ /* 0x000fe20000010000 */
[----:B0-----:R-:W-:Y:S01]  /*a610*/  FADD.FTZ R28, R48, R43 ;  /* 0x0000002b301c7221 */ /* 0x001fe20000010000 */
[----:B------:R-:W-:-:S02]  /*a620*/  @!P1 VIADD R3, R20, 0x22840 ;  /* 0x0002284014039836 */ /* 0x000fc40000000000 */
[----:B------:R-:W-:Y:S01]  /*a630*/  FADD.FTZ R45, R161, R30 ;  /* 0x0000001ea12d7221 */ /* 0x000fe20000010000 */
[C---:B------:R-:W-:Y:S02]  /*a640*/  F2FP.F16.F32.PACK_AB R161, R104.reuse, R161 ;  /* 0x000000a168a1723e */ /* 0x040fe400000000ff */
[----:B------:R-:W0:Y:S01]  /*a650*/  MUFU.EX2 R33, R60 ;  /* 0x0000003c00217308 */ /* 0x000e220000000800 */
[C---:B-1----:R-:W-:Y:S01]  /*a660*/  FADD.FTZ R43, R31.reuse, R28 ;  /* 0x0000001c1f2b7221 */ /* 0x042fe20000010000 */
[----:B------:R-:W-:Y:S01]  /*a670*/  FADD.FTZ R45, R104, R45 ;  /* 0x0000002d682d7221 */ /* 0x000fe20000010000 */
[----:B------:R-:W-:Y:S01]  /*a680*/  @!P1 PRMT R3, RZ, 0x654, R3 ;  /* 0x00000654ff039816 */ /* 0x000fe20000000003 */
[----:B------:R1:W-:Y:S06]  /*a690*/  BAR.ARV R177, 0x100 ;  /* 0x000400b10000751d */ /* 0x0003ec0000002000 */
[----:B------:R-:W3:Y:S01]  /*a6a0*/  MUFU.EX2 R64, R64 ;  /* 0x0000004000407308 */ /* 0x000ee20000000800 */
[----:B--2---:R-:W-:Y:S01]  /*a6b0*/  FADD.FTZ R28, R56, R43 ;  /* 0x0000002b381c7221 */ /* 0x004fe20000010000 */
[----:B------:R-:W-:Y:S01]  /*a6c0*/  FADD.FTZ R30, R50, R45 ;  /* 0x0000002d321e7221 */ /* 0x000fe20000010000 */
[----:B------:R2:W-:Y:S01]  /*a6d0*/  @!P1 SYNCS.ARRIVE.TRANS64.RED.A1T0 RZ, [R3+URZ], RZ ;  /* 0x000000ff03ff99a7 */ /* 0x0005e2000810043f */
[----:B------:R-:W-:-:S02]  /*a6e0*/  F2FP.F16.F32.PACK_AB R156, R31, R48 ;  /* 0x000000301f9c723e */ /* 0x000fc400000000ff */
[----:B------:R-:W-:Y:S01]  /*a6f0*/  FADD.FTZ R47, R163, R30 ;  /* 0x0000001ea32f7221 */ /* 0x000fe20000010000 */
[----:B0-----:R-:W-:Y:S01]  /*a700*/  FADD.FTZ R45, R33, R28 ;  /* 0x0000001c212d7221 */ /* 0x001fe20000010000 */
[----:B------:R-:W2:Y:S01]  /*a710*/  MUFU.EX2 R35, R68 ;  /* 0x0000004400237308 */ /* 0x000ea20000000800 */
[----:B------:R-:W-:Y:S01]  /*a720*/  F2FP.F16.F32.PACK_AB R163, R163, R50 ;  /* 0x00000032a3a3723e */ /* 0x000fe200000000ff */
[----:B------:R-:W-:Y:S01]  /*a730*/  FADD.FTZ R30, R58, R47 ;  /* 0x0000002f3a1e7221 */ /* 0x000fe20000010000 */
[----:B------:R-:W-:-:S05]  /*a740*/  F2FP.F16.F32.PACK_AB R158, R33, R56 ;  /* 0x00000038219e723e */ /* 0x000fca00000000ff */
        /* <DEDUP_REMOVED lines=53> */
[----:B---3--:R-:W-:Y:S01]  /*aaa0*/  FADD.FTZ R47, R3, R0 ;  /* 0x00000000032f7221 */ /* 0x008fe20000010000 */
[----:B------:R-:W-:Y:S01]  /*aab0*/  FADD.FTZ R0, R175, R12 ;  /* 0x0000000caf007221 */ /* 0x000fe20000010000 */
[----:B------:R-:W-:Y:S02]  /*aac0*/  F2FP.F16.F32.PACK_AB R170, R3, R96 ;  /* 0x0000006003aa723e */ /* 0x000fe400000000ff */
[----:B------:R-:W-:-:S03]  /*aad0*/  F2FP.F16.F32.PACK_AB R175, R175, R36 ;  /* 0x00000024afaf723e */ /* 0x000fc600000000ff */
[----:B------:R-:W3:Y:S01]  /*aae0*/  MUFU.EX2 R102, R102 ;  /* 0x0000006600667308 */ /* 0x000ee20000000800 */
[----:B--2---:R-:W-:-:S07]  /*aaf0*/  FADD.FTZ R12, R100, R47 ;  /* 0x0000002f640c7221 */ /* 0x004fce0000010000 */
[----:B------:R-:W2:Y:S01]  /*ab00*/  MUFU.EX2 R45, R78 ;  /* 0x0000004e002d7308 */ /* 0x000ea20000000800 */
[C---:B0-----:R-:W-:Y:S01]  /*ab10*/  FADD.FTZ R27, R25.reuse, R12 ;  /* 0x0000000c191b7221 */ /* 0x041fe20000010000 */
[----:B------:R-:W-:-:S03]  /*ab20*/  F2FP.F16.F32.PACK_AB R172, R25, R100 ;  /* 0x0000006419ac723e */ /* 0x000fc600000000ff */
[----:B---3--:R-:W-:-:S04]  /*ab30*/  FADD.FTZ R12, R102, R27 ;  /* 0x0000001b660c7221 */ /* 0x008fc80000010000 */
[C---:B--2---:R-:W-:Y:S01]  /*ab40*/  FADD.FTZ R3, R45.reuse, R12 ;  /* 0x0000000c2d037221 */ /* 0x044fe20000010000 */
[----:B------:R-:W-:Y:S01]  /*ab50*/  F2FP.F16.F32.PACK_AB R174, R45, R102 ;  /* 0x000000662dae723e */ /* 0x000fe200000000ff */
[----:B-1----:R-:W-:Y:S06]  /*ab60*/  @!P0 BRA `(.L_x_14189) ;  /* 0x0000000000048947 */ /* 0x002fec0003800000 */
[----:B------:R-:W-:Y:S01]  /*ab70*/  BPT.TRAP 0x1 ;  /* 0x000000040000795c */ /* 0x000fe20000300000 */
.L_x_14189:
[----:B------:R0:W1:Y:S01]  /*ab80*/  SYNCS.PHASECHK.TRANS64.TRYWAIT P2, [R20+URZ+0x22850], R73 ;  /* 0x02285049140075a7 */ /* 0x000062000804017f */
[----:B------:R-:W-:Y:S05]  /*ab90*/  @!P0 BRA `(.L_x_14190) ;  /* 0x0000000000048947 */ /* 0x000fea0003800000 */
[----:B------:R-:W-:Y:S01]  /*aba0*/  BPT.TRAP 0x1 ;  /* 0x000000040000795c */ /* 0x000fe20000300000 */
.L_x_14190:
[----:B------:R-:W-:Y:S04]  /*abb0*/  BSSY B0, `(.L_x_14191) ;  /* 0x0000004000007945 */ /* 0x000fe80003800000 */
[----:B-1----:R-:W-:Y:S05]  /*abc0*/  @P2 BRA `(.L_x_14192) ;  /* 0x0000000000082947 */ /* 0x002fea0003800000 */
[----:B------:R-:W1:Y:S02]  /*abd0*/  SYNCS.PHASECHK.TRANS64.TRYWAIT P2, [R20+URZ+0x22850], R73 ;  /* 0x02285049140075a7 */ /* 0x000e64000804017f */
[----:B-1----:R-:W-:Y:S05]  /*abe0*/  @!P2 BRA `(.L_x_14193) ;  /* 0x00000114008ca947 */ /* 0x002fea0003800000 */
.L_x_14192:
[----:B------:R-:W-:Y:S05]  /*abf0*/  BSYNC B0 ;  /* 0x0000000000007941 */ /* 0x000fea0003800000 */
.L_x_14191:
[----:B------:R-:W-:Y:S05]  /*ac00*/  WARPSYNC.ALL ;  /* 0x0000000000007948 */ /* 0x000fea0003800000 */
[----:B------:R-:W-:Y:S01]  /*ac10*/  IADD3 R12, R18, 0x400, RZ ;  /* 0x00000400120c7810 */ /* 0x000fe20007ffe0ff */
[----:B------:R2:W-:Y:S01]  /*ac20*/  BAR.SYNC.DEFER_BLOCKING R21, 0x100 ;  /* 0x000400150000751d */ /* 0x0005e20000010000 */
[----:B------:R-:W-:Y:S02]  /*ac30*/  IMAD.MOV.U32 R179, RZ, RZ, 0x40000040 ;  /* 0x40000040ffb37424 */ /* 0x000fe400078e00ff */
[----:B------:R-:W-:Y:S01]  /*ac40*/  SHF.R.U32.HI R12, RZ, 0x4, R12 ;  /* 0x00000004ff0c7819 */ /* 0x000fe2000001160c */
[----:B01----:R-:W-:-:S02]  /*ac50*/  @!P1 VIADD R20, R20, 0x22860 ;  /* 0x0002286014149836 */ /* 0x003fc40000000000 */
[----:B------:R-:W-:Y:S01]  /*ac60*/  R2UR UR7, R179 ;  /* 0x00000000b30772ca */ /* 0x000fe200000e0000 */
[----:B------:R-:W-:Y:S01]  /*ac70*/  IMAD.MOV.U32 R179, RZ, RZ, 0x40000040 ;  /* 0x40000040ffb37424 */ /* 0x000fe200078e00ff */
[----:B------:R-:W-:Y:S01]  /*ac80*/  LOP3.LUT R12, R12, 0x3fff, RZ, 0xc0, !PT ;  /* 0x00003fff0c0c7812 */ /* 0x000fe200078ec0ff */
[----:B------:R-:W0:Y:S01]  /*ac90*/  LDC R181, c[0x0][0x448] ;  /* 0x00011200ffb57b82 */ /* 0x000e220000000800 */
[----:B------:R-:W-:Y:S01]  /*aca0*/  @!P1 PRMT R20, RZ, 0x654, R20 ;  /* 0x00000654ff149816 */ /* 0x000fe20000000014 */
[----:B------:R-:W-:Y:S01]  /*acb0*/  ULDC UR44, c[0x0][0x9d8] ;  /* 0x00027600002c7ab9 */ /* 0x000fe20000000800 */
[----:B------:R-:W-:Y:S01]  /*acc0*/  LOP3.LUT R12, R12, 0x3000000, RZ, 0xfc, !PT ;  /* 0x030000000c0c7812 */ /* 0x000fe200078efcff */
[----:B------:R-:W-:Y:S01]  /*acd0*/  ULDC UR45, c[0x0][0x9d8] ;  /* 0x00027600002d7ab9 */ /* 0x000fe20000000800 */
[----:B------:R-:W-:Y:S01]  /*ace0*/  ULDC UR42, c[0x0][0x988] ;  /* 0x00026200002a7ab9 */ /* 0x000fe20000000800 */
[----:B------:R-:W-:Y:S02]  /*acf0*/  ULDC UR43, c[0x0][0x988] ;  /* 0x00026200002b7ab9 */ /* 0x000fe40000000800 */
[----:B------:R-:W-:-:S05]  /*ad00*/  IMAD R178, R19, 0xc00, R12 ;  /* 0x00000c0013b27824 */ /* 0x000fca00078e020c */
[----:B------:R-:W-:Y:S01]  /*ad10*/  R2UR UR6, R178 ;  /* 0x00000000b20672ca */ /* 0x000fe200000e0000 */
[----:B------:R-:W-:Y:S01]  /*ad20*/  WARPGROUP.ARRIVE ;  /* 0x00000000000079c5 */ /* 0x000fe20000000000 */
[----:B0-----:R-:W-:-:S11]  /*ad30*/  ISETP.NE.AND P2, PT, R181, 0x1, PT ;  /* 0x00000001b500780c */ /* 0x001fd60003f45270 */
[----:B------:R-:W-:Y:S02]  /*ad40*/  HGMMA.64x256x16.F32 R24, R152, gdesc[UR4].tnspB, RZ, !UPT, gsb0 ;  /* 0x43e0000498187df0 */ /* 0x000fe4000c0008ff */
[----:B--2---:R-:W0:Y:S02]  /*ad50*/  @P2 LDC R21, c[0x0][0x44c] ;  /* 0x00011300ff152b82 */ /* 0x004e240000000800 */
[----:B0-----:R-:W-:Y:S01]  /*ad60*/  @P2 IMAD.HI.U32 R21, R206, R21, RZ ;  /* 0x00000015ce152227 */ /* 0x001fe200078e00ff */
[----:B------:R-:W-:-:S03]  /*ad70*/  WARPGROUP.DEPBAR.LE gsb0, 0x0 ;  /* 0x00008000000079c5 */ /* 0x000fc60000010000 */
[----:B------:R-:W-:Y:S01]  /*ad80*/  VIADD R152, R178, 0x80 ;  /* 0x00000080b2987836 */ /* 0x000fe20000000000 */
[----:B------:R-:W-:Y:S01]  /*ad90*/  WARPGROUP.ARRIVE ;  /* 0x00000000000079c5 */ /* 0x000fe20000000000 */
[----:B------:R-:W-:Y:S01]  /*ada0*/  IMAD.MOV.U32 R153, RZ, RZ, 0x40000040 ;  /* 0x40000040ff997424 */ /* 0x000fe200078e00ff */
[----:B------:R-:W0:Y:S02]  /*adb0*/  @P2 LDC R154, c[0x0][0x450] ;  /* 0x00011400ff9a2b82 */ /* 0x000e240000000800 */
[----:B------:R-:W-:Y:S01]  /*adc0*/  R2UR UR6, R152 ;  /* 0x00000000980672ca */ /* 0x000fe200000e0000 */
[----:B------:R-:W-:Y:S01]  /*add0*/  VIADD R152, R178, 0x100 ;  /* 0x00000100b2987836 */ /* 0x000fe20000000000 */
[----:B------:R-:W-:Y:S01]  /*ade0*/  R2UR UR7, R153 ;  /* 0x00000000990772ca */ /* 0x000fe200000e0000 */
[----:B------:R-:W-:-:S12]  /*adf0*/  IMAD.MOV.U32 R153, RZ, RZ, 0x40000040 ;  /* 0x40000040ff997424 */ /* 0x000fd800078e00ff */
        /* <DEDUP_REMOVED lines=12> */
[----:B------:R-:W-:Y:S01]  /*aec0*/  VIADD R178, R178, 0x280 ;  /* 0x00000280b2b27836 */ /* 0x000fe20000000000 */
[----:B------:R-:W-:Y:S01]  /*aed0*/  MOV R153, 0x40000040 ;  /* 0x4000004000997802 */ /* 0x000fe20000000f00 */
[----:B------:R-:W-:Y:S02]  /*aee0*/  WARPGROUP.DEPBAR.LE gsb0, 0x0 ;  /* 0x00008000000079c5 */ /* 0x000fe40000010000 */
[----:B------:R-:W-:-:S15]  /*aef0*/  WARPGROUP.ARRIVE ;  /* 0x00000000000079c5 */ /* 0x000fde0000000000 */
[----:B------:R-:W-:-:S05]  /*af00*/  NOP ;  /* 0x0000000000007918 */ /* 0x000fca0000000000 */
[----:B------:R-:W-:Y:S01]  /*af10*/  HGMMA.64x256x16.F32 R24, R164, gdesc[UR4].tnspB, R24, gsb0 ;  /* 0x43e00004a4187df0 */ /* 0x000fe20008000818 */
[----:B------:R-:W-:Y:S01]  /*af20*/  R2UR UR6, R152 ;  /* 0x00000000980672ca */ /* 0x000fe200000e0000 */
[----:B------:R-:W-:Y:S01]  /*af30*/  IMAD.MOV.U32 R152, RZ, RZ, R206 ;  /* 0x000000ffff987224 */ /* 0x000fe200078e00ce */
[----:B------:R-:W-:Y:S02]  /*af40*/  R2UR UR7, R153 ;  /* 0x00000000990772ca */ /* 0x000fe400000e0000 */
[----:B0-----:R-:W-:-:S04]  /*af50*/  @P2 SHF.R.U32.HI R152, RZ, R154, R21 ;  /* 0x0000009aff982219 */ /* 0x001fc80000011615 */
[----:B------:R-:W-:-:S05]  /*af60*/  IADD3 R21, R152, R209, -R207 ;  /* 0x000000d198157210 */ /* 0x000fca0007ffe8cf */
[----:B------:R-:W-:-:S05]  /*af70*/  IMAD.HI R21, R21, 0x2aaaaaab, RZ ;  /* 0x2aaaaaab15157827 */ /* 0x000fca00078e02ff */
[----:B------:R-:W-:Y:S01]  /*af80*/  SHF.R.U32.HI R152, RZ, 0x1f, R21 ;  /* 0x0000001fff987819 */ /* 0x000fe20000011615 */
        /* <DEDUP_REMOVED lines=11> */
[----:B0-----:R-:W-:Y:S01]  /*b040*/  LEA.HI.SX32 R20, R21, R152, 0x1c ;  /* 0x0000009815147211 */ /* 0x001fe200078fe2ff */
[----:B------:R-:W-:-:S03]  /*b050*/  VIADD R21, R180, 0xfffffffe ;  /* 0xfffffffeb4157836 */ /* 0x000fc60000000000 */
[----:B------:R-:W-:-:S04]  /*b060*/  VIMNMX R20, RZ, R20, !PT ;  /* 0x00000014ff147248 */ /* 0x000fc80007fe0100 */
[----:B------:R-:W-:-:S13]  /*b070*/  ISETP.GE.AND P2, PT, R21, R20, PT ;  /* 0x000000141500720c */ /* 0x000fda0003f46270 */
[----:B------:R-:W-:Y:S05]  /*b080*/  @!P2 BRA `(.L_x_14194) ;  /* 0x0000002c0038a947 */ /* 0x000fea0003800000 */
[----:B------:R-:W-:Y:S02]  /*b090*/  IMAD.MOV.U32 R219, RZ, RZ, R176 ;  /* 0x000000ffffdb7224 */ /* 0x000fe400078e00b0 */
[----:B------:R-:W-:-:S07]  /*b0a0*/  IMAD.MOV.U32 R220, RZ, RZ, R14 ;  /* 0x000000ffffdc7224 */ /* 0x000fce00078e000e */
.L_x_14204:
        /* <DEDUP_REMOVED lines=8> */
.L_x_14195:
[----:B------:R-:W-:Y:S02]  /*b130*/  LEA R211, R19, R18, 0x3 ;  /* 0x0000001213d37211 */ /* 0x000fe400078e18ff */
[----:B------:R-:W-:-:S04]  /*b140*/  SHF.L.U32 R212, R23, 0x1f, RZ ;  /* 0x0000001f17d47819 */ /* 0x000fc800000006ff */
[----:B------:R0:W1:Y:S01]  /*b150*/  SYNCS.PHASECHK.TRANS64.TRYWAIT P2, [R211+URZ+0x22830], R212 ;  /* 0x022830d4d30075a7 */ /* 0x000062000804017f */
[----:B------:R-:W-:Y:S05]  /*b160*/  @!P0 BRA `(.L_x_14196) ;  /* 0x0000000000048947 */ /* 0x000fea0003800000 */
[----:B------:R-:W-:Y:S01]  /*b170*/  BPT.TRAP 0x1 ;  /* 0x000000040000795c */ /* 0x000fe20000300000 */
.L_x_14196:
[----:B------:R-:W2:Y:S02]  /*b180*/  LDC R14, c[0x0][0x448] ;  /* 0x00011200ff0e7b82 */ /* 0x000ea40000000800 */
[----:B--2---:R-:W-:Y:S01]  /*b190*/  ISETP.NE.AND P3, PT, R14, 0x1, PT ;  /* 0x000000010e00780c */ /* 0x004fe20003f65270 */
[----:B------:R-:W-:-:S12]  /*b1a0*/  IMAD.IADD R14, R214, 0x1, R206 ;  /* 0x00000001d60e7824 */ /* 0x000fd800078e02ce */
[----:B------:R-:W2:Y:S08]  /*b1b0*/  @P3 LDC R15, c[0x0][0x44c] ;  /* 0x00011300ff0f3b82 */ /* 0x000eb00000000800 */
[----:B------:R-:W3:Y:S01]  /*b1c0*/  @P3 LDC R152, c[0x0][0x450] ;  /* 0x00011400ff983b82 */ /* 0x000ee20000000800 */
[----:B--2---:R-:W-:-:S05]  /*b1d0*/  @P3 IMAD.HI.U32 R15, R14, R15, RZ ;  /* 0x0000000f0e0f3227 */ /* 0x004fca00078e00ff */
[----:B---3--:R-:W-:Y:S01]  /*b1e0*/  @P3 SHF.R.U32.HI R14, RZ, R152, R15 ;  /* 0x00000098ff0e3219 */ /* 0x008fe2000001160f */
[----:B-1----:R-:W-:Y:S06]  /*b1f0*/  @P2 BRA `(.L_x_14197) ;  /* 0x0000000000082947 */ /* 0x002fec0003800000 */
[----:B------:R-:W1:Y:S02]  /*b200*/  SYNCS.PHASECHK.TRANS64.TRYWAIT P2, [R211+URZ+0x22830], R212 ;  /* 0x022830d4d30075a7 */ /* 0x000e64000804017f */
[----:B-1----:R-:W-:Y:S05]  /*b210*/  @!P2 BRA `(.L_x_14198) ;  /* 0x000001100014a947 */ /* 0x002fea0003800000 */
.L_x_14197:
[----:B------:R-:W-:Y:S05]  /*b220*/  WARPSYNC.ALL ;  /* 0x0000000000007948 */ /* 0x000fea0003800000 */
[----:B------:R-:W2:Y:S04]  /*b230*/  SHFL.IDX PT, R158, R14, RZ, 0x1c1f ;  /* 0x001c1fff0e9e7589 */ /* 0x000ea800000e0000 */
[----:B------:R2:W3:Y:S01]  /*b240*/  SHFL.IDX PT, R160, R14, 0x1, 0x1c1f ;  /* 0x003c1f000ea07f89 */ /* 0x0004e200000e0000 */
[----:B------:R-:W-:-:S03]  /*b250*/  IMAD.MOV.U32 R152, RZ, RZ, -0x60 ;  /* 0xffffffa0ff987424 */ /* 0x000fc600078e00ff */
[----:B------:R-:W4:Y:S01]  /*b260*/  LDL.LU R15, [R1+0x8] ;  /* 0x00000800010f7983 */ /* 0x000f220000300800 */
[----:B------:R-:W-:Y:S01]  /*b270*/  IMAD R152, R21, R152, 0x1 ;  /* 0x0000000115987424 */ /* 0x000fe200078e0298 */
[----:B------:R-:W-:Y:S01]  /*b280*/  R2UR UR4, R4 ;  /* 0x00000000040472ca */ /* 0x000fe200000e0000 */
[----:B------:R-:W-:Y:S01]  /*b290*/  IMAD R156, R19, 0x300, R13 ;  /* 0x00000300139c7824 */ /* 0x000fe200078e020d */
[----:B------:R-:W-:Y:S01]  /*b2a0*/  R2UR UR5, R5 ;  /* 0x00000000050572ca */ /* 0x000fe200000e0000 */
[----:B------:R-:W-:Y:S01]  /*b2b0*/  IMAD R152, R215, -0x2, R152 ;  /* 0xfffffffed7987824 */ /* 0x000fe200078e0298 */
[----:B------:R-:W-:Y:S01]  /*b2c0*/  MOV R155, 0x40000040 ;  /* 0x40000040009b7802 */ /* 0x000fe20000000f00 */
[----:B------:R-:W-:Y:S01]  /*b2d0*/  IMAD.MOV.U32 R157, RZ, RZ, 0x40000040 ;  /* 0x40000040ff9d7424 */ /* 0x000fe200078e00ff */
[C---:B------:R-:W-:Y:S01]  /*b2e0*/  R2UR UR6, R156.reuse ;  /* 0x000000009c0672ca */ /* 0x040fe200000e0000 */
[C---:B------:R-:W-:Y:S01]  /*b2f0*/  VIADD R154, R156.reuse, 0x2 ;  /* 0x000000029c9a7836 */ /* 0x040fe20000000000 */
[----:B------:R-:W-:Y:S01]  /*b300*/  IADD3 R221, -R207, R152, R209 ;  /* 0x00000098cfdd7210 */ /* 0x000fe20007ffe1d1 */
[C---:B------:R-:W-:Y:S01]  /*b310*/  VIADD R152, R156.reuse, 0x4 ;  /* 0x000000049c987836 */ /* 0x040fe20000000000 */
[----:B------:R-:W-:Y:S01]  /*b320*/  R2UR UR7, R157 ;  /* 0x000000009d0772ca */ /* 0x000fe200000e0000 */
[----:B------:R-:W-:Y:S01]  /*b330*/  VIADD R156, R156, 0x6 ;  /* 0x000000069c9c7836 */ /* 0x000fe20000000000 */
[----:B------:R-:W-:Y:S01]  /*b340*/  R2UR UR10, R154 ;  /* 0x000000009a0a72ca */ /* 0x000fe200000e0000 */
[----:B------:R-:W-:Y:S01]  /*b350*/  IMAD.MOV.U32 R153, RZ, RZ, 0x40000040 ;  /* 0x40000040ff997424 */ /* 0x000fe200078e00ff */
[----:B------:R-:W-:Y:S01]  /*b360*/  R2UR UR11, R155 ;  /* 0x000000009b0b72ca */ /* 0x000fe200000e0000 */
[C---:B--2---:R-:W-:Y:S01]  /*b370*/  IMAD.IADD R14, R221.reuse, 0x1, R158 ;  /* 0x00000001dd0e7824 */ /* 0x044fe200078e029e */
[----:B------:R-:W-:Y:S01]  /*b380*/  R2UR UR14, R152 ;  /* 0x00000000980e72ca */ /* 0x000fe200000e0000 */
[----:B---3--:R-:W-:Y:S01]  /*b390*/  IMAD.IADD R221, R221, 0x1, R160 ;  /* 0x00000001dddd7824 */ /* 0x008fe200078e02a0 */
[----:B------:R-:W-:-:S02]  /*b3a0*/  R2UR UR15, R153 ;  /* 0x00000000990f72ca */ /* 0x000fc400000e0000 */
        /* <DEDUP_REMOVED lines=9> */
[----:B------:R-:W-:Y:S02]  /*b440*/  R2UR UR17, R7 ;  /* 0x00000000071172ca */ /* 0x000fe400000e0000 */
[C---:B------:R-:W-:Y:S02]  /*b450*/  ISETP.GT.AND P2, PT, R14.reuse, 0x49, PT ;  /* 0x000000490e00780c */ /* 0x040fe40003f44270 */
[C---:B------:R-:W-:Y:S02]  /*b460*/  ISETP.GT.AND P3, PT, R14.reuse, 0x50, PT ;  /* 0x000000500e00780c */ /* 0x040fe40003f64270 */
[C---:B------:R-:W-:Y:S02]  /*b470*/  ISETP.GT.AND P4, PT, R14.reuse, 0x51, PT ;  /* 0x000000510e00780c */ /* 0x040fe40003f84270 */
[----:B------:R-:W-:-:S02]  /*b480*/  ISETP.GT.AND P5, PT, R14, 0x58, PT ;  /* 0x000000580e00780c */ /* 0x000fc40003fa4270 */
[----:B------:R-:W-:Y:S01]  /*b490*/  ISETP.GT.AND P6, PT, R14, 0x59, PT ;  /* 0x000000590e00780c */ /* 0x000fe20003fc4270 */
[----:B------:R-:W-:Y:S02]  /*b4a0*/  WARPGROUP.DEPBAR.LE gsb0, 0x0 ;  /* 0x00008000000079c5 */ /* 0x000fe40000010000 */
[----:B------:R-:W-:-:S06]  /*b4b0*/  WARPGROUP.ARRIVE ;  /* 0x00000000000079c5 */ /* 0x000fcc0000000000 */
[----:B------:R-:W-:Y:S03]  /*b4c0*/  HGMMA.64x96x16.F32 R152, gdesc[UR8], R152, gsb0 ;  /* 0x01600000089879f0 */ /* 0x000fe60008000898 */
[----:B------:R-:W-:Y:S02]  /*b4d0*/  WARPGROUP.DEPBAR.LE gsb0, 0x0 ;  /* 0x00008000000079c5 */ /* 0x000fe40000010000 */
[----:B------:R-:W-:-:S06]  /*b4e0*/  WARPGROUP.ARRIVE ;  /* 0x00000000000079c5 */ /* 0x000fcc0000000000 */
[----:B------:R-:W-:Y:S01]  /*b4f0*/  HGMMA.64x96x16.F32 R152, gdesc[UR12], R152, gsb0 ;  /* 0x016000000c9879f0 */ /* 0x000fe20008000898 */
[----:B----4-:R-:W-:-:S04]  /*b500*/  LOP3.LUT R15, R15, 0xffbfffff, RZ, 0xc0, !PT ;  /* 0xffbfffff0f0f7812 */ /* 0x010fc800078ec0ff */
[----:B------:R-:W-:Y:S02]  /*b510*/  @P1 LOP3.LUT R15, R15, 0x400000, RZ, 0xfc, !PT ;  /* 0x004000000f0f1812 */ /* 0x000fe400078efcff */
[----:B------:R-:W-:Y:S02]  /*b520*/  ISETP.GT.AND P1, PT, R14, 0x41, PT ;  /* 0x000000410e00780c */ /* 0x000fe40003f24270 */
[----:B------:R-:W-:-:S04]  /*b530*/  LOP3.LUT R15, R15, 0xffdfffff, RZ, 0xc0, !PT ;  /* 0xffdfffff0f0f7812 */ /* 0x000fc800078ec0ff */
[----:B------:R-:W-:Y:S02]  /*b540*/  @P0 LOP3.LUT R15, R15, 0x200000, RZ, 0xfc, !PT ;  /* 0x002000000f0f0812 */ /* 0x000fe400078efcff */
[----:B------:R-:W-:Y:S02]  /*b550*/  ISETP.GT.AND P0, PT, R14, 0x48, PT ;  /* 0x000000480e00780c */ /* 0x000fe40003f04270 */
[----:B------:R-:W-:-:S04]  /*b560*/  LOP3.LUT R15, R15, 0xff7fffff, RZ, 0xc0, !PT ;  /* 0xff7fffff0f0f7812 */ /* 0x000fc800078ec0ff */
[----:B------:R-:W-:Y:S02]  /*b570*/  @P1 LOP3.LUT R15, R15, 0x800000, RZ, 0xfc, !PT ;  /* 0x008000000f0f1812 */ /* 0x000fe400078efcff */
[----:B------:R-:W-:Y:S02]  /*b580*/  ISETP.GT.AND P1, PT, R14, RZ, PT ;  /* 0x000000ff0e00720c */ /* 0x000fe40003f24270 */
[----:B------:R-:W-:-:S04]  /*b590*/  LOP3.LUT R15, R15, 0xfeffffff, RZ, 0xc0, !PT ;  /* 0xfeffffff0f0f7812 */ /* 0x000fc800078ec0ff */
[----:B------:R-:W-:Y:S02]  /*b5a0*/  @P0 LOP3.LUT R15, R15, 0x1000000, RZ, 0xfc, !PT ;  /* 0x010000000f0f0812 */ /* 0x000fe400078efcff */
[----:B------:R-:W-:-:S03]  /*b5b0*/  ISETP.GT.AND P0, PT, R14, 0x1, PT ;  /* 0x000000010e00780c */ /* 0x000fc60003f04270 */
[----:B------:R2:W-:Y:S01]  /*b5c0*/  STL [R1+0x8], R15 ;  /* 0x0000080f01007387 */ /* 0x0005e20000100800 */
        /* <DEDUP_REMOVED lines=70> */
[----:B------:R-:W-:-:S04]  /*ba30*/  FMUL.FTZ R199, R199, UR45 ;  /* 0x0000002dc7c77c20 */ /* 0x000fc80008410000 */
        /* <DEDUP_REMOVED lines=29> */
[----:B------:R-:W-:Y:S02]  /*bc10*/  FMNMX.FTZ R14, R153, R14, !PT ;  /* 0x0000000e990e7209 */ /* 0x000fe40007810000 */
[----:B---3--:R-:W-:Y:S02]  /*bc20*/  FSEL R181, R181, -INF , P0 ;  /* 0xff800000b5b57808 */ /* 0x008fe40000000000 */
[----:B------:R-:W-:Y:S02]  /*bc30*/  FMNMX.FTZ R14, R156, R14, !PT ;  /* 0x0000000e9c0e7209 */ /* 0x000fe40007810000 */
[----:B------:R-:W-:Y:S01]  /*bc40*/  LOP3.LUT P0, RZ, R15, 0x1000000, RZ, 0xc0, !PT ;  /* 0x010000000fff7812 */ /* 0x000fe2000780c0ff */
[----:B------:R-:W3:Y:S01]  /*bc50*/  MUFU.TANH R188, R188 ;  /* 0x000000bc00bc7308 */ /* 0x000ee20000002400 */
[----:B------:R-:W-:Y:S02]  /*bc60*/  FMNMX.FTZ R14, R157, R14, !PT ;  /* 0x0000000e9d0e7209 */ /* 0x000fe40007810000 */
[----:B----4-:R-:W-:-:S02]  /*bc70*/  FSEL R184, R184, -INF , P1 ;  /* 0xff800000b8b87808 */ /* 0x010fc40000800000 */
[----:B------:R-:W-:Y:S02]  /*bc80*/  FMNMX.FTZ R14, R160, R14, !PT ;  /* 0x0000000ea00e7209 */ /* 0x000fe40007810000 */
[----:B------:R-:W-:Y:S01]  /*bc90*/  LOP3.LUT P1, RZ, R15, 0x800000, RZ, 0xc0, !PT ;  /* 0x008000000fff7812 */ /* 0x000fe2000782c0ff */
[----:B------:R-:W4:Y:S01]  /*bca0*/  MUFU.TANH R189, R189 ;  /* 0x000000bd00bd7308 */ /* 0x000f220000002400 */
[----:B------:R-:W-:Y:S02]  /*bcb0*/  FMNMX.FTZ R14, R161, R14, !PT ;  /* 0x0000000ea10e7209 */ /* 0x000fe40007810000 */
[----:B-----5:R-:W-:Y:S02]  /*bcc0*/  FSEL R185, R185, -INF , P1 ;  /* 0xff800000b9b97808 */ /* 0x020fe40000800000 */
[----:B------:R-:W-:Y:S02]  /*bcd0*/  FMNMX.FTZ R14, R164, R14, !PT ;  /* 0x0000000ea40e7209 */ /* 0x000fe40007810000 */
[----:B------:R-:W-:Y:S01]  /*bce0*/  LOP3.LUT P1, RZ, R15, 0x400000, RZ, 0xc0, !PT ;  /* 0x004000000fff7812 */ /* 0x000fe2000782c0ff */
[----:B------:R-:W5:Y:S01]  /*bcf0*/  MUFU.TANH R192, R192 ;  /* 0x000000c000c07308 */ /* 0x000f620000002400 */
[----:B------:R-:W-:-:S02]  /*bd00*/  FMNMX.FTZ R14, R165, R14, !PT ;  /* 0x0000000ea50e7209 */ /* 0x000fc40007810000 */
[----:B---3--:R-:W-:Y:S02]  /*bd10*/  FSEL R188, R188, -INF , P0 ;  /* 0xff800000bcbc7808 */ /* 0x008fe40000000000 */
[----:B------:R-:W-:Y:S02]  /*bd20*/  FMNMX.FTZ R14, R168, R14, !PT ;  /* 0x0000000ea80e7209 */ /* 0x000fe40007810000 */
[----:B------:R-:W-:Y:S01]  /*bd30*/  LOP3.LUT P0, RZ, R15, 0x200000, RZ, 0xc0, !PT ;  /* 0x002000000fff7812 */ /* 0x000fe2000780c0ff */
[----:B------:R-:W3:Y:S01]  /*bd40*/  MUFU.TANH R196, R196 ;  /* 0x000000c400c47308 */ /* 0x000ee20000002400 */
[----:B------:R-:W-:Y:S02]  /*bd50*/  FMNMX.FTZ R14, R169, R14, !PT ;  /* 0x0000000ea90e7209 */ /* 0x000fe40007810000 */
[----:B----4-:R-:W-:Y:S02]  /*bd60*/  FSEL R189, R189, -INF , P2 ;  /* 0xff800000bdbd7808 */ /* 0x010fe40001000000 */
[----:B------:R-:W-:-:S03]  /*bd70*/  FMNMX.FTZ R14, R172, R14, !PT ;  /* 0x0000000eac0e7209 */ /* 0x000fc60007810000 */
[----:B------:R-:W4:Y:S01]  /*bd80*/  MUFU.TANH R197, R197 ;  /* 0x000000c500c57308 */ /* 0x000f220000002400 */
[----:B--2---:R-:W-:Y:S02]  /*bd90*/  FMNMX.FTZ R15, R173, R14, !PT ;  /* 0x0000000ead0f7209 */ /* 0x004fe40007810000 */
[----:B-----5:R-:W-:Y:S02]  /*bda0*/  FSEL R192, R192, -INF , P3 ;  /* 0xff800000c0c07808 */ /* 0x020fe40001800000 */
[----:B------:R-:W-:Y:S02]  /*bdb0*/  FMNMX.FTZ R15, R176, R15, !PT ;  /* 0x0000000fb00f7209 */ /* 0x000fe40007810000 */
[----:B------:R-:W-:Y:S01]  /*bdc0*/  ISETP.GT.AND P3, PT, R221, 0x8, PT ;  /* 0x00000008dd00780c */ /* 0x000fe20003f64270 */
[----:B------:R2:W5:Y:S01]  /*bdd0*/  MUFU.TANH R14, R193 ;  /* 0x000000c1000e7308 */ /* 0x0005620000002400 */
[----:B------:R-:W-:Y:S02]  /*bde0*/  FMNMX.FTZ R15, R177, R15, !PT ;  /* 0x0000000fb10f7209 */ /* 0x000fe40007810000 */
[----:B---3--:R-:W-:-:S02]  /*bdf0*/  FSEL R196, R196, -INF , P5 ;  /* 0xff800000c4c47808 */ /* 0x008fc40002800000 */
[----:B------:R-:W-:-:S03]  /*be00*/  FMNMX.FTZ R15, R180, R15, !PT ;  /* 0x0000000fb40f7209 */ /* 0x000fc60007810000 */
[----:B------:R-:W-:Y:S01]  /*be10*/  MUFU.TANH R154, R154 ;  /* 0x0000009a009a7308 */ /* 0x000fe20000002400 */
[----:B------:R-:W-:Y:S01]  /*be20*/  FMNMX.FTZ R15, R181, R15, !PT ;  /* 0x0000000fb50f7209 */ /* 0x000fe20007810000 */
[----:B--2---:R-:W-:Y:S01]  /*be30*/  FMUL.FTZ R193, R155, UR45 ;  /* 0x0000002d9bc17c20 */ /* 0x004fe20008410000 */
[----:B----4-:R-:W-:Y:S02]  /*be40*/  FSEL R197, R197, -INF , P6 ;  /* 0xff800000c5c57808 */ /* 0x010fe40003000000 */
[----:B------:R-:W-:-:S03]  /*be50*/  FMNMX.FTZ R15, R184, R15, !PT ;  /* 0x0000000fb80f7209 */ /* 0x000fc60007810000 */
[----:B------:R-:W2:Y:S01]  /*be60*/  MUFU.TANH R193, R193 ;  /* 0x000000c100c17308 */ /* 0x000ea20000002400 */
[----:B------:R-:W-:Y:S02]  /*be70*/  FMNMX.FTZ R15, R185, R15, !PT ;  /* 0x0000000fb90f7209 */ /* 0x000fe40007810000 */
[----:B-----5:R-:W-:Y:S02]  /*be80*/  FSEL R155, R14, -INF , P4 ;  /* 0xff8000000e9b7808 */ /* 0x020fe40002000000 */
[----:B------:R-:W-:Y:S02]  /*be90*/  FMNMX.FTZ R15, R188, R15, !PT ;  /* 0x0000000fbc0f7209 */ /* 0x000fe40007810000 */
[----:B------:R-:W-:Y:S01]  /*bea0*/  ISETP.GT.AND P4, PT, R221, 0x1, PT ;  /* 0x00000001dd00780c */ /* 0x000fe20003f84270 */
[----:B------:R-:W3:Y:S01]  /*beb0*/  MUFU.TANH R158, R158 ;  /* 0x0000009e009e7308 */ /* 0x000ee20000002400 */
[----:B------:R-:W-:-:S04]  /*bec0*/  FMNMX.FTZ R15, R189, R15, !PT ;  /* 0x0000000fbd0f7209 */ /* 0x000fc80007810000 */
[----:B------:R-:W-:-:S03]  /*bed0*/  FMNMX.FTZ R14, R192, R15, !PT ;  /* 0x0000000fc00e7209 */ /* 0x000fc60007810000 */
[----:B------:R-:W-:Y:S01]  /*bee0*/  MUFU.TANH R159, R159 ;  /* 0x0000009f009f7308 */ /* 0x000fe20000002400 */
[----:B------:R-:W-:Y:S02]  /*bef0*/  FMNMX.FTZ R14, R155, R14, !PT ;  /* 0x0000000e9b0e7209 */ /* 0x000fe40007810000 */
[----:B--2---:R-:W-:Y:S02]  /*bf00*/  FSEL R193, R193, -INF , P4 ;  /* 0xff800000c1c17808 */ /* 0x004fe40002000000 */
[----:B------:R-:W-:Y:S02]  /*bf10*/  FMNMX.FTZ R14, R196, R14, !PT ;  /* 0x0000000ec40e7209 */ /* 0x000fe40007810000 */
[----:B------:R-:W-:Y:S01]  /*bf20*/  ISETP.GT.AND P4, PT, R221, 0x10, PT ;  /* 0x00000010dd00780c */ /* 0x000fe20003f84270 */
[----:B------:R-:W2:Y:S01]  /*bf30*/  MUFU.TANH R162, R162 ;  /* 0x000000a200a27308 */ /* 0x000ea20000002400 */
[----:B------:R-:W-:Y:S02]  /*bf40*/  FMNMX.FTZ R14, R197, R14, !PT ;  /* 0x0000000ec50e7209 */ /* 0x000fe40007810000 */
[----:B---3--:R-:W-:-:S02]  /*bf50*/  FSEL R158, R158, -INF , P3 ;  /* 0xff8000009e9e7808 */ /* 0x008fc40001800000 */
[----:B------:R-:W-:Y:S01]  /*bf60*/  ISETP.GT.AND P3, PT, R221, 0x11, PT ;  /* 0x00000011dd00780c */ /* 0x000fe20003f64270 */
[----:B------:R-:W3:Y:S02]  /*bf70*/  SHFL.BFLY PT, R15, R14, 0x2, 0x1f ;  /* 0x0c401f000e0f7f89 */ /* 0x000ee400000e0000 */
[----:B------:R-:W4:Y:S08]  /*bf80*/  MUFU.TANH R163, R163 ;  /* 0x000000a300a37308 */ /* 0x000f300000002400 */
[----:B------:R-:W-:Y:S01]  /*bf90*/  MUFU.TANH R166, R166 ;  /* 0x000000a600a67308 */ /* 0x000fe20000002400 */
[----:B--2---:R-:W-:-:S02]  /*bfa0*/  FSEL R162, R162, -INF , P4 ;  /* 0xff800000a2a27808 */ /* 0x004fc40002000000 */
[----:B------:R-:W-:-:S05]  /*bfb0*/  ISETP.GT.AND P4, PT, R221, 0x19, PT ;  /* 0x00000019dd00780c */ /* 0x000fca0003f84270 */
[----:B------:R-:W2:Y:S01]  /*bfc0*/  MUFU.TANH R167, R167 ;  /* 0x000000a700a77308 */ /* 0x000ea20000002400 */
[----:B----4-:R-:W-:Y:S02]  /*bfd0*/  FSEL R163, R163, -INF , P3 ;  /* 0xff800000a3a37808 */ /* 0x010fe40001800000 */
[----:B------:R-:W-:Y:S02]  /*bfe0*/  ISETP.GT.AND P3, PT, R221, 0x20, PT ;  /* 0x00000020dd00780c */ /* 0x000fe40003f64270 */
[----:B---3--:R-:W-:-:S03]  /*bff0*/  FMNMX.FTZ R14, R14, R15, !PT ;  /* 0x0000000f0e0e7209 */ /* 0x008fc60007810000 */
[----:B------:R-:W3:Y:S02]  /*c000*/  MUFU.TANH R170, R170 ;  /* 0x000000aa00aa7308 */ /* 0x000ee40000002400 */
[----:B------:R-:W4:Y:S06]  /*c010*/  SHFL.BFLY PT, R15, R14, 0x1, 0x1f ;  /* 0x0c201f000e0f7f89 */ /* 0x000f2c00000e0000 */
[----:B------:R-:W-:Y:S01]  /*c020*/  MUFU.TANH R171, R171 ;  /* 0x000000ab00ab7308 */ /* 0x000fe20000002400 */
[----:B--2---:R-:W-:Y:S02]  /*c030*/  FSEL R167, R167, -INF , P4 ;  /* 0xff800000a7a77808 */ /* 0x004fe40002000000 */
[----:B------:R-:W-:-:S05]  /*c040*/  ISETP.GT.AND P4, PT, R221, 0x28, PT ;  /* 0x00000028dd00780c */ /* 0x000fca0003f84270 */
[----:B------:R-:W2:Y:S01]  /*c050*/  MUFU.TANH R174, R174 ;  /* 0x000000ae00ae7308 */ /* 0x000ea20000002400 */
[----:B---3--:R-:W-:Y:S02]  /*c060*/  FSEL R170, R170, -INF , P3 ;  /* 0xff800000aaaa7808 */ /* 0x008fe40001800000 */
[----:B------:R-:W-:-:S05]  /*c070*/  ISETP.GT.AND P3, PT, R221, 0x29, PT ;  /* 0x00000029dd00780c */ /* 0x000fca0003f64270 */
[----:B------:R-:W3:Y:S01]  /*c080*/  MUFU.TANH R175, R175 ;  /* 0x000000af00af7308 */ /* 0x000ee20000002400 */
[----:B----4-:R-:W-:Y:S01]  /*c090*/  FMNMX.FTZ R14, R14, R15, !PT ;  /* 0x0000000f0e0e7209 */ /* 0x010fe20007810000 */
[----:B------:R-:W-:-:S03]  /*c0a0*/  IMAD.U32 R15, RZ, RZ, UR43 ;  /* 0x0000002bff0f7e24 */ /* 0x000fc6000f8e00ff */
[----:B------:R-:W-:-:S03]  /*c0b0*/  FSETP.NEU.FTZ.AND P2, PT, R14, -INF , PT ;  /* 0xff8000000e00780b */ /* 0x000fc60003f5d000 */
[----:B------:R-:W-:Y:S01]  /*c0c0*/  MUFU.TANH R178, R178 ;  /* 0x000000b200b27308 */ /* 0x000fe20000002400 */
[----:B--2---:R-:W-:Y:S02]  /*c0d0*/  FSEL R174, R174, -INF , P4 ;  /* 0xff800000aeae7808 */ /* 0x004fe40002000000 */
[----:B------:R-:W-:Y:S02]  /*c0e0*/  FSEL R222, R14, RZ, P2 ;  /* 0x000000ff0ede7208 */ /* 0x000fe40001000000 */
[----:B------:R-:W-:-:S03]  /*c0f0*/  ISETP.GT.AND P4, PT, R221, 0x31, PT ;  /* 0x00000031dd00780c */ /* 0x000fc60003f84270 */
[----:B------:R-:W-:Y:S01]  /*c100*/  FADD.FTZ R222, -R222, R220 ;  /* 0x000000dcdede7221 */ /* 0x000fe20000010100 */
[-C--:B------:R-:W-:Y:S01]  /*c110*/  FMUL.FTZ R220, R14, R15.reuse ;  /* 0x0000000f0edc7220 */ /* 0x080fe20000410000 */
[----:B------:R-:W2:Y:S01]  /*c120*/  MUFU.TANH R179, R179 ;  /* 0x000000b300b37308 */ /* 0x000ea20000002400 */
[----:B---3--:R-:W-:Y:S01]  /*c130*/  FSEL R175, R175, -INF , P3 ;  /* 0xff800000afaf7808 */ /* 0x008fe20001800000 */
[-C--:B------:R-:W-:Y:S01]  /*c140*/  FMUL.FTZ R222, R222, R15.reuse ;  /* 0x0000000fdede7220 */ /* 0x080fe20000410000 */
[C---:B------:R-:W-:Y:S02]  /*c150*/  ISETP.GT.AND P3, PT, R221.reuse, 0x38, PT ;  /* 0x00000038dd00780c */ /* 0x040fe40003f64270 */
[----:B------:R-:W-:Y:S02]  /*c160*/  FSEL R186, R220, RZ, P2 ;  /* 0x000000ffdcba7208 */ /* 0x000fe40001000000 */
[----:B------:R-:W-:Y:S01]  /*c170*/  ISETP.GT.AND P2, PT, R221, RZ, PT ;  /* 0x000000ffdd00720c */ /* 0x000fe20003f44270 */
[----:B------:R-:W3:Y:S02]  /*c180*/  MUFU.TANH R182, R182 ;  /* 0x000000b600b67308 */ /* 0x000ee40000002400 */
[-CC-:B------:R-:W-:Y:S01]  /*c190*/  FFMA.FTZ R153, R153, R15.reuse, -R186.reuse ;  /* 0x0000000f99997223 */ /* 0x180fe200000108ba */
[----:B------:R-:W-:Y:S01]  /*c1a0*/  FSEL R154, R154, -INF , P2 ;  /* 0xff8000009a9a7808 */ /* 0x000fe20001000000 */
[-CC-:B------:R-:W-:Y:S01]  /*c1b0*/  FFMA.FTZ R152, R152, R15.reuse, -R186.reuse ;  /* 0x0000000f98987223 */ /* 0x180fe200000108ba */
[----:B------:R-:W-:Y:S01]  /*c1c0*/  ISETP.GT.AND P2, PT, R221, 0x9, PT ;  /* 0x00000009dd00780c */ /* 0x000fe20003f44270 */
[-CC-:B------:R-:W-:Y:S01]  /*c1d0*/  FFMA.FTZ R156, R156, R15.reuse, -R186.reuse ;  /* 0x0000000f9c9c7223 */ /* 0x180fe200000108ba */
[-CC-:B------:R-:W-:Y:S01]  /*c1e0*/  FFMA.FTZ R157, R157, R15.reuse, -R186.reuse ;  /* 0x0000000f9d9d7223 */ /* 0x180fe200000108ba */
[----:B------:R-:W4:Y:S01]  /*c1f0*/  MUFU.TANH R183, R183 ;  /* 0x000000b700b77308 */ /* 0x000f220000002400 */
[----:B------:R-:W-:Y:S01]  /*c200*/  FSEL R159, R159, -INF , P2 ;  /* 0xff8000009f9f7808 */ /* 0x000fe20001000000 */
[-CC-:B------:R-:W-:Y:S01]  /*c210*/  FFMA.FTZ R160, R160, R15.reuse, -R186.reuse ;  /* 0x0000000fa0a07223 */ /* 0x180fe200000108ba */
[----:B------:R-:W-:Y:S01]  /*c220*/  ISETP.GT.AND P2, PT, R221, 0x18, PT ;  /* 0x00000018dd00780c */ /* 0x000fe20003f44270 */
[-CC-:B------:R-:W-:Y:S01]  /*c230*/  FFMA.FTZ R161, R161, R15.reuse, -R186.reuse ;  /* 0x0000000fa1a17223 */ /* 0x180fe200000108ba */
[----:B--2---:R-:W-:Y:S01]  /*c240*/  FSEL R179, R179, -INF , P4 ;  /* 0xff800000b3b37808 */ /* 0x004fe20002000000 */
[-CC-:B------:R-:W-:Y:S01]  /*c250*/  FFMA.FTZ R164, R164, R15.reuse, -R186.reuse ;  /* 0x0000000fa4a47223 */ /* 0x180fe200000108ba */
[----:B------:R-:W-:Y:S01]  /*c260*/  FSEL R166, R166, -INF , P2 ;  /* 0xff800000a6a67808 */ /* 0x000fe20001000000 */
[----:B------:R-:W2:Y:S01]  /*c270*/  MUFU.TANH R220, R224 ;  /* 0x000000e000dc7308 */ /* 0x000ea20000002400 */
[----:B------:R-:W-:Y:S01]  /*c280*/  ISETP.GT.AND P2, PT, R221, 0x21, PT ;  /* 0x00000021dd00780c */ /* 0x000fe20003f44270 */
[-CC-:B------:R-:W-:Y:S01]  /*c290*/  FFMA.FTZ R165, R165, R15.reuse, -R186.reuse ;  /* 0x0000000fa5a57223 */ /* 0x180fe200000108ba */
[----:B------:R-:W-:Y:S01]  /*c2a0*/  ISETP.GT.AND P4, PT, R221, 0x40, PT ;  /* 0x00000040dd00780c */ /* 0x000fe20003f84270 */
[-CC-:B------:R-:W-:Y:S01]  /*c2b0*/  FFMA.FTZ R168, R168, R15.reuse, -R186.reuse ;  /* 0x0000000fa8a87223 */ /* 0x180fe200000108ba */
[----:B------:R-:W-:Y:S01]  /*c2c0*/  FSEL R171, R171, -INF , P2 ;  /* 0xff800000abab7808 */ /* 0x000fe20001000000 */
[-CC-:B------:R-:W-:Y:S01]  /*c2d0*/  FFMA.FTZ R169, R169, R15.reuse, -R186.reuse ;  /* 0x0000000fa9a97223 */ /* 0x180fe200000108ba */
[----:B------:R-:W-:Y:S01]  /*c2e0*/  ISETP.GT.AND P2, PT, R221, 0x30, PT ;  /* 0x00000030dd00780c */ /* 0x000fe20003f44270 */
[----:B------:R-:W5:Y:S01]  /*c2f0*/  MUFU.TANH R187, R187 ;  /* 0x000000bb00bb7308 */ /* 0x000f620000002400 */
[----:B---3--:R-:W-:Y:S01]  /*c300*/  FSEL R182, R182, -INF , P3 ;  /* 0xff800000b6b67808 */ /* 0x008fe20001800000 */
[-CC-:B------:R-:W-:Y:S01]  /*c310*/  FFMA.FTZ R172, R172, R15.reuse, -R186.reuse ;  /* 0x0000000facac7223 */ /* 0x180fe200000108ba */
[----:B------:R-:W-:Y:S01]  /*c320*/  FSEL R178, R178, -INF , P2 ;  /* 0xff800000b2b27808 */ /* 0x000fe20001000000 */
[-CC-:B------:R-:W-:Y:S01]  /*c330*/  FFMA.FTZ R173, R173, R15.reuse, -R186.reuse ;  /* 0x0000000fadad7223 */ /* 0x180fe200000108ba */
[C---:B------:R-:W-:Y:S01]  /*c340*/  ISETP.GT.AND P2, PT, R221.reuse, 0x39, PT ;  /* 0x00000039dd00780c */ /* 0x040fe20003f44270 */
[-CC-:B------:R-:W-:Y:S01]  /*c350*/  FFMA.FTZ R176, R176, R15.reuse, -R186.reuse ;  /* 0x0000000fb0b07223 */ /* 0x180fe200000108ba */
[----:B------:R-:W-:Y:S01]  /*c360*/  ISETP.GT.AND P3, PT, R221, 0x41, PT ;  /* 0x00000041dd00780c */ /* 0x000fe20003f64270 */
[----:B------:R-:W3:Y:S01]  /*c370*/  MUFU.TANH R190, R190 ;  /* 0x000000be00be7308 */ /* 0x000ee20000002400 */
[----:B----4-:R-:W-:Y:S01]  /*c380*/  FSEL R183, R183, -INF , P2 ;  /* 0xff800000b7b77808 */ /* 0x010fe20001000000 */
[-CC-:B------:R-:W-:Y:S01]  /*c390*/  FFMA.FTZ R177, R177, R15.reuse, -R186.reuse ;  /* 0x0000000fb1b17223 */ /* 0x180fe200000108ba */
[----:B------:R-:W-:Y:S01]  /*c3a0*/  ISETP.GT.AND P2, PT, R221, 0x48, PT ;  /* 0x00000048dd00780c */ /* 0x000fe20003f44270 */
[-CC-:B------:R-:W-:Y:S01]  /*c3b0*/  FFMA.FTZ R180, R180, R15.reuse, -R186.reuse ;  /* 0x0000000fb4b47223 */ /* 0x180fe200000108ba */
[----:B--2---:R-:W-:Y:S01]  /*c3c0*/  FSEL R220, R220, -INF , P4 ;  /* 0xff800000dcdc7808 */ /* 0x004fe20002000000 */
[-CC-:B------:R-:W-:Y:S01]  /*c3d0*/  FFMA.FTZ R181, R181, R15.reuse, -R186.reuse ;  /* 0x0000000fb5b57223 */ /* 0x180fe200000108ba */
[-CC-:B------:R-:W-:Y:S01]  /*c3e0*/  FFMA.FTZ R184, R184, R15.reuse, -R186.reuse ;  /* 0x0000000fb8b87223 */ /* 0x180fe200000108ba */
[----:B------:R-:W2:Y:S01]  /*c3f0*/  MUFU.TANH R191, R191 ;  /* 0x000000bf00bf7308 */ /* 0x000ea20000002400 */
[-CC-:B------:R-:W-:Y:S01]  /*c400*/  FFMA.FTZ R185, R185, R15.reuse, -R186.reuse ;  /* 0x0000000fb9b97223 */ /* 0x180fe200000108ba */
[-CC-:B------:R-:W-:Y:S01]  /*c410*/  FFMA.FTZ R188, R188, R15.reuse, -R186.reuse ;  /* 0x0000000fbcbc7223 */ /* 0x180fe200000108ba */
[-CC-:B------:R-:W-:Y:S01]  /*c420*/  FFMA.FTZ R189, R189, R15.reuse, -R186.reuse ;  /* 0x0000000fbdbd7223 */ /* 0x180fe200000108ba */
[-CC-:B------:R-:W-:Y:S01]  /*c430*/  FFMA.FTZ R192, R192, R15.reuse, -R186.reuse ;  /* 0x0000000fc0c07223 */ /* 0x180fe200000108ba */
[-CC-:B------:R-:W-:Y:S01]  /*c440*/  FFMA.FTZ R155, R155, R15.reuse, -R186.reuse ;  /* 0x0000000f9b9b7223 */ /* 0x180fe200000108ba */
[-CC-:B------:R-:W-:Y:S01]  /*c450*/  FFMA.FTZ R196, R196, R15.reuse, -R186.reuse ;  /* 0x0000000fc4c47223 */ /* 0x180fe200000108ba */
[----:B------:R-:W-:Y:S01]  /*c460*/  ISETP.GT.AND P4, PT, R221, 0x49, PT ;  /* 0x00000049dd00780c */ /* 0x000fe20003f84270 */
[----:B------:R-:W4:Y:S01]  /*c470*/  MUFU.TANH R194, R194 ;  /* 0x000000c200c27308 */ /* 0x000f220000002400 */
[----:B-----5:R-:W-:Y:S01]  /*c480*/  FSEL R187, R187, -INF , P3 ;  /* 0xff800000bbbb7808 */ /* 0x020fe20001800000 */
[----:B------:R-:W-:Y:S01]  /*c490*/  FFMA.FTZ R186, R197, R15, -R186 ;  /* 0x0000000fc5ba7223 */ /* 0x000fe200000108ba */
[----:B------:R-:W-:-:S05]  /*c4a0*/  ISETP.GT.AND P3, PT, R221, 0x50, PT ;  /* 0x00000050dd00780c */ /* 0x000fca0003f64270 */
[----:B------:R3:W-:Y:S08]  /*c4b0*/  MUFU.EX2 R197, R153 ;  /* 0x0000009900c57308 */ /* 0x0007f00000000800 */
[----:B------:R-:W5:Y:S01]  /*c4c0*/  MUFU.EX2 R222, R222 ;  /* 0x000000de00de7308 */ /* 0x000f620000000800 */
[----:B---3--:R-:W-:Y:S02]  /*c4d0*/  FSEL R153, R190, -INF , P2 ;  /* 0xff800000be997808 */ /* 0x008fe40001000000 */
[----:B--2---:R-:W-:-:S02]  /*c4e0*/  FSEL R190, R191, -INF , P4 ;  /* 0xff800000bfbe7808 */ /* 0x004fc40002000000 */
[----:B----4-:R-:W-:Y:S02]  /*c4f0*/  FSEL R191, R194, -INF , P3 ;  /* 0xff800000c2bf7808 */ /* 0x010fe40001800000 */
[----:B------:R-:W-:Y:S01]  /*c500*/  FMNMX.FTZ R194, R154, R219, !PT ;  /* 0x000000db9ac27209 */ /* 0x000fe20007810000 */
[----:B------:R-:W2:Y:S01]  /*c510*/  MUFU.EX2 R152, R152 ;  /* 0x0000009800987308 */ /* 0x000ea20000000800 */
[----:B------:R-:W-:Y:S02]  /*c520*/  ISETP.GT.AND P2, PT, R221, 0x51, PT ;  /* 0x00000051dd00780c */ /* 0x000fe40003f44270 */
[----:B------:R-:W-:Y:S02]  /*c530*/  FMNMX.FTZ R194, R193, R194, !PT ;  /* 0x000000c2c1c27209 */ /* 0x000fe40007810000 */
[C---:B------:R-:W-:Y:S02]  /*c540*/  ISETP.GT.AND P4, PT, R221.reuse, 0x58, PT ;  /* 0x00000058dd00780c */ /* 0x040fe40003f84270 */
[----:B------:R-:W-:Y:S01]  /*c550*/  FMNMX.FTZ R194, R158, R194, !PT ;  /* 0x000000c29ec27209 */ /* 0x000fe20007810000 */
[----:B------:R-:W3:Y:S01]  /*c560*/  MUFU.TANH R195, R195 ;  /* 0x000000c300c37308 */ /* 0x000ee20000002400 */
[----:B------:R-:W-:Y:S01]  /*c570*/  ISETP.GT.AND P3, PT, R221, 0x59, PT ;  /* 0x00000059dd00780c */ /* 0x000fe20003f64270 */
[----:B-----5:R-:W-:Y:S01]  /*c580*/  FMUL.FTZ R24, R24, R222 ;  /* 0x000000de18187220 */ /* 0x020fe20000410000 */
[----:B------:R-:W-:Y:S01]  /*c590*/  FMNMX.FTZ R194, R159, R194, !PT ;  /* 0x000000c29fc27209 */ /* 0x000fe20007810000 */
[-C--:B------:R-:W-:Y:S01]  /*c5a0*/  FMUL.FTZ R25, R25, R222.reuse ;  /* 0x000000de19197220 */ /* 0x080fe20000410000 */
[-C--:B------:R-:W-:Y:S01]  /*c5b0*/  FMUL.FTZ R28, R28, R222.reuse ;  /* 0x000000de1c1c7220 */ /* 0x080fe20000410000 */
[----:B------:R-:W-:Y:S01]  /*c5c0*/  FMUL.FTZ R29, R29, R222 ;  /* 0x000000de1d1d7220 */ /* 0x000fe20000410000 */
[----:B------:R-:W-:Y:S01]  /*c5d0*/  FMNMX.FTZ R194, R162, R194, !PT ;  /* 0x000000c2a2c27209 */ /* 0x000fe20007810000 */
[----:B------:R-:W-:Y:S01]  /*c5e0*/  FMUL.FTZ R32, R32, R222 ;  /* 0x000000de20207220 */ /* 0x000fe20000410000 */
[----:B--2---:R-:W-:Y:S01]  /*c5f0*/  FFMA.FTZ R3, R222, R3, R152 ;  /* 0x00000003de037223 */ /* 0x004fe20000010098 */
[----:B------:R-:W-:Y:S01]  /*c600*/  F2FP.F16.F32.PACK_AB R152, R197, R152 ;  /* 0x00000098c598723e */ /* 0x000fe200000000ff */
[----:B------:R-:W-:Y:S01]  /*c610*/  FMUL.FTZ R33, R33, R222 ;  /* 0x000000de21217220 */ /* 0x000fe20000410000 */
[----:B------:R-:W-:Y:S01]  /*c620*/  FMNMX.FTZ R194, R163, R194, !PT ;  /* 0x000000c2a3c27209 */ /* 0x000fe20007810000 */
[----:B------:R-:W-:Y:S01]  /*c630*/  FADD.FTZ R3, R197, R3 ;  /* 0x00000003c5037221 */ /* 0x000fe20000010000 */
[-C--:B------:R-:W-:Y:S01]  /*c640*/  FMUL.FTZ R36, R36, R222.reuse ;  /* 0x000000de24247220 */ /* 0x080fe20000410000 */
[----:B------:R-:W-:Y:S01]  /*c650*/  FMUL.FTZ R37, R37, R222 ;  /* 0x000000de25257220 */ /* 0x000fe20000410000 */
[----:B------:R-:W-:Y:S01]  /*c660*/  FMNMX.FTZ R194, R166, R194, !PT ;  /* 0x000000c2a6c27209 */ /* 0x000fe20007810000 */
[-C--:B------:R-:W-:Y:S01]  /*c670*/  FMUL.FTZ R40, R40, R222.reuse ;  /* 0x000000de28287220 */ /* 0x080fe20000410000 */
[----:B---3--:R-:W-:Y:S01]  /*c680*/  FSEL R195, R195, -INF , P2 ;  /* 0xff800000c3c37808 */ /* 0x008fe20001000000 */
[----:B------:R-:W-:Y:S01]  /*c690*/  FMUL.FTZ R41, R41, R222 ;  /* 0x000000de29297220 */ /* 0x000fe20000410000 */
[----:B------:R-:W-:Y:S01]  /*c6a0*/  FMNMX.FTZ R194, R167, R194, !PT ;  /* 0x000000c2a7c27209 */ /* 0x000fe20007810000 */
[-C--:B------:R-:W-:Y:S01]  /*c6b0*/  FMUL.FTZ R44, R44, R222.reuse ;  /* 0x000000de2c2c7220 */ /* 0x080fe20000410000 */
[-C--:B------:R-:W-:Y:S01]  /*c6c0*/  FMUL.FTZ R45, R45, R222.reuse ;  /* 0x000000de2d2d7220 */ /* 0x080fe20000410000 */
        /* <DEDUP_REMOVED lines=31> */
[----:B------:R2:W3:Y:S01]  /*c8c0*/  MUFU.TANH R194, R198 ;  /* 0x000000c600c27308 */ /* 0x0004e20000002400 */
[-C--:B------:R-:W-:Y:S01]  /*c8d0*/  FMUL.FTZ R93, R93, R222.reuse ;  /* 0x000000de5d5d7220 */ /* 0x080fe20000410000 */
[----:B------:R-:W-:Y:S01]  /*c8e0*/  FMNMX.FTZ R197, R220, R197, !PT ;  /* 0x000000c5dcc57209 */ /* 0x000fe20007810000 */
[-C--:B------:R-:W-:Y:S01]  /*c8f0*/  FMUL.FTZ R96, R96, R222.reuse ;  /* 0x000000de60607220 */ /* 0x080fe20000410000 */
[-C--:B------:R-:W-:Y:S01]  /*c900*/  FMUL.FTZ R97, R97, R222.reuse ;  /* 0x000000de61617220 */ /* 0x080fe20000410000 */
[-C--:B------:R-:W-:Y:S01]  /*c910*/  FMUL.FTZ R100, R100, R222.reuse ;  /* 0x000000de64647220 */ /* 0x080fe20000410000 */
[-C--:B------:R-:W-:Y:S01]  /*c920*/  FMUL.FTZ R101, R101, R222.reuse ;  /* 0x000000de65657220 */ /* 0x080fe20000410000 */
[-C--:B------:R-:W-:Y:S01]  /*c930*/  FMUL.FTZ R104, R104, R222.reuse ;  /* 0x000000de68687220 */ /* 0x080fe20000410000 */
[-C--:B------:R-:W-:Y:S01]  /*c940*/  FMUL.FTZ R105, R105, R222.reuse ;  /* 0x000000de69697220 */ /* 0x080fe20000410000 */
[----:B--2---:R-:W-:Y:S01]  /*c950*/  FMNMX.FTZ R198, R187, R197, !PT ;  /* 0x000000c5bbc67209 */ /* 0x004fe20007810000 */
[-C--:B------:R-:W-:Y:S01]  /*c960*/  FMUL.FTZ R108, R108, R222.reuse ;  /* 0x000000de6c6c7220 */ /* 0x080fe20000410000 */
[----:B------:R-:W2:Y:S01]  /*c970*/  MUFU.TANH R197, R199 ;  /* 0x000000c700c57308 */ /* 0x000ea20000002400 */
[----:B------:R-:W-:Y:S01]  /*c980*/  FMUL.FTZ R109, R109, R222 ;  /* 0x000000de6d6d7220 */ /* 0x000fe20000410000 */
[----:B------:R-:W-:Y:S01]  /*c990*/  FMNMX.FTZ R198, R153, R198, !PT ;  /* 0x000000c699c67209 */ /* 0x000fe20007810000 */
[-C--:B------:R-:W-:Y:S01]  /*c9a0*/  FMUL.FTZ R112, R112, R222.reuse ;  /* 0x000000de70707220 */ /* 0x080fe20000410000 */
        /* <DEDUP_REMOVED lines=13> */
[----:B--2---:R-:W-:Y:S01]  /*ca80*/  FSEL R197, R197, -INF , P3 ;  /* 0xff800000c5c57808 */ /* 0x004fe20001800000 */
        /* <DEDUP_REMOVED lines=10> */
[----:B------:R-:W2:Y:S01]  /*cb30*/  SHFL.BFLY PT, R199, R221, 0x2, 0x1f ;  /* 0x0c401f00ddc77f89 */ /* 0x000ea200000e0000 */
[-C--:B------:R-:W-:Y:S01]  /*cb40*/  FMUL.FTZ R148, R148, R222.reuse ;  /* 0x000000de94947220 */ /* 0x080fe20000410000 */
[----:B------:R-:W-:Y:S01]  /*cb50*/  FMUL.FTZ R149, R149, R222 ;  /* 0x000000de95957220 */ /* 0x000fe20000410000 */
[----:B------:R-:W3:Y:S08]  /*cb60*/  MUFU.EX2 R198, R156 ;  /* 0x0000009c00c67308 */ /* 0x000ef00000000800 */
[----:B------:R-:W-:Y:S08]  /*cb70*/  MUFU.EX2 R156, R160 ;  /* 0x000000a0009c7308 */ /* 0x000ff00000000800 */
[----:B------:R-:W-:Y:S01]  /*cb80*/  MUFU.EX2 R160, R168 ;  /* 0x000000a800a07308 */ /* 0x000fe20000000800 */
[----:B---3--:R-:W-:Y:S01]  /*cb90*/  FADD.FTZ R3, R198, R3 ;  /* 0x00000003c6037221 */ /* 0x008fe20000010000 */
[----:B--2---:R-:W-:-:S06]  /*cba0*/  FMNMX.FTZ R221, R221, R199, !PT ;  /* 0x000000c7dddd7209 */ /* 0x004fcc0007810000 */
[----:B------:R2:W-:Y:S01]  /*cbb0*/  MUFU.EX2 R199, R177 ;  /* 0x000000b100c77308 */ /* 0x0005e20000000800 */
[----:B------:R-:W3:Y:S07]  /*cbc0*/  SHFL.BFLY PT, R222, R221, 0x1, 0x1f ;  /* 0x0c201f00ddde7f89 */ /* 0x000eee00000e0000 */
[----:B------:R3:W-:Y:S01]  /*cbd0*/  MUFU.EX2 R168, R176 ;  /* 0x000000b000a87308 */ /* 0x0007e20000000800 */
[----:B--2---:R-:W2:Y:S07]  /*cbe0*/  S2R R177, SR_TID.X ;  /* 0x0000000000b17919 */ /* 0x004eae0000002100 */
[----:B------:R-:W4:Y:S08]  /*cbf0*/  MUFU.EX2 R157, R157 ;  /* 0x0000009d009d7308 */ /* 0x000f300000000800 */
[----:B------:R-:W5:Y:S01]  /*cc00*/  MUFU.EX2 R161, R161 ;  /* 0x000000a100a17308 */ /* 0x000f620000000800 */
[----:B---3--:R-:W-:-:S04]  /*cc10*/  FMNMX.FTZ R176, R221, R222, !PT ;  /* 0x000000deddb07209 */ /* 0x008fc80007810000 */
[C---:B------:R-:W-:Y:S01]  /*cc20*/  FSETP.NEU.FTZ.AND P2, PT, R176.reuse, -INF , PT ;  /* 0xff800000b000780b */ /* 0x040fe20003f5d000 */
[----:B------:R-:W-:Y:S02]  /*cc30*/  FMUL.FTZ R222, R176, R15 ;  /* 0x0000000fb0de7220 */ /* 0x000fe40000410000 */
[----:B------:R-:W3:Y:S01]  /*cc40*/  MUFU.EX2 R164, R164 ;  /* 0x000000a400a47308 */ /* 0x000ee20000000800 */
[----:B----4-:R-:W-:Y:S02]  /*cc50*/  FADD.FTZ R3, R157, R3 ;  /* 0x000000039d037221 */ /* 0x010fe40000010000 */
[----:B------:R-:W-:Y:S02]  /*cc60*/  FSEL R222, R222, RZ, P2 ;  /* 0x000000ffdede7208 */ /* 0x000fe40001000000 */
[----:B------:R-:W-:-:S03]  /*cc70*/  FADD.FTZ R3, R156, R3 ;  /* 0x000000039c037221 */ /* 0x000fc60000010000 */
[----:B------:R-:W4:Y:S01]  /*cc80*/  MUFU.EX2 R165, R165 ;  /* 0x000000a500a57308 */ /* 0x000f220000000800 */
[-CC-:B------:R-:W-:Y:S01]  /*cc90*/  FFMA.FTZ R154, R154, R15.reuse, -R222.reuse ;  /* 0x0000000f9a9a7223 */ /* 0x180fe200000108de */
[-CC-:B------:R-:W-:Y:S01]  /*cca0*/  FFMA.FTZ R221, R174, R15.reuse, -R222.reuse ;  /* 0x0000000faedd7223 */ /* 0x180fe200000108de */
[----:B--2---:R-:W-:Y:S01]  /*ccb0*/  SHF.R.U32.HI R177, RZ, 0x7, R177 ;  /* 0x00000007ffb17819 */ /* 0x004fe200000116b1 */
[----:B-----5:R-:W-:Y:S01]  /*ccc0*/  FADD.FTZ R3, R161, R3 ;  /* 0x00000003a1037221 */ /* 0x020fe20000010000 */
[-CC-:B------:R-:W-:Y:S01]  /*ccd0*/  FFMA.FTZ R193, R193, R15.reuse, -R222.reuse ;  /* 0x0000000fc1c17223 */ /* 0x180fe200000108de */
[-CC-:B------:R-:W-:Y:S01]  /*cce0*/  FFMA.FTZ R158, R158, R15.reuse, -R222.reuse ;  /* 0x0000000f9e9e7223 */ /* 0x180fe200000108de */
[----:B------:R-:W-:Y:S01]  /*ccf0*/  IADD3 R177, -R177, 0xb, RZ ;  /* 0x0000000bb1b17810 */ /* 0x000fe20007ffe1ff */
[----:B------:R-:W-:Y:S01]  /*cd00*/  MUFU.EX2 R174, R186 ;  /* 0x000000ba00ae7308 */ /* 0x000fe20000000800 */
[----:B---3--:R-:W-:Y:S01]  /*cd10*/  FADD.FTZ R3, R164, R3 ;  /* 0x00000003a4037221 */ /* 0x008fe20000010000 */
[-CC-:B------:R-:W-:Y:S01]  /*cd20*/  FFMA.FTZ R159, R159, R15.reuse, -R222.reuse ;  /* 0x0000000f9f9f7223 */ /* 0x180fe200000108de */
[-CC-:B------:R-:W-:Y:S01]  /*cd30*/  FFMA.FTZ R162, R162, R15.reuse, -R222.reuse ;  /* 0x0000000fa2a27223 */ /* 0x180fe200000108de */
[-CC-:B------:R-:W-:Y:S01]  /*cd40*/  FFMA.FTZ R163, R163, R15.reuse, -R222.reuse ;  /* 0x0000000fa3a37223 */ /* 0x180fe200000108de */
[-CC-:B------:R-:W-:Y:S01]  /*cd50*/  FFMA.FTZ R166, R166, R15.reuse, -R222.reuse ;  /* 0x0000000fa6a67223 */ /* 0x180fe200000108de */
[-CC-:B------:R-:W-:Y:S01]  /*cd60*/  FFMA.FTZ R167, R167, R15.reuse, -R222.reuse ;  /* 0x0000000fa7a77223 */ /* 0x180fe200000108de */
[-CC-:B------:R-:W-:Y:S01]  /*cd70*/  FFMA.FTZ R170, R170, R15.reuse, -R222.reuse ;  /* 0x0000000faaaa7223 */ /* 0x180fe200000108de */
[----:B------:R2:W-:Y:S01]  /*cd80*/  MUFU.EX2 R186, R154 ;  /* 0x0000009a00ba7308 */ /* 0x0005e20000000800 */
[----:B----4-:R-:W-:Y:S01]  /*cd90*/  FADD.FTZ R3, R165, R3 ;  /* 0x00000003a5037221 */ /* 0x010fe20000010000 */
[-CC-:B------:R-:W-:Y:S01]  /*cda0*/  FFMA.FTZ R171, R171, R15.reuse, -R222.reuse ;  /* 0x0000000fabab7223 */ /* 0x180fe200000108de */
[-CC-:B------:R-:W-:Y:S01]  /*cdb0*/  FFMA.FTZ R175, R175, R15.reuse, -R222.reuse ;  /* 0x0000000fafaf7223 */ /* 0x180fe200000108de */
[-CC-:B------:R-:W-:Y:S01]  /*cdc0*/  FFMA.FTZ R178, R178, R15.reuse, -R222.reuse ;  /* 0x0000000fb2b27223 */ /* 0x180fe200000108de */
[----:B------:R-:W-:Y:S01]  /*cdd0*/  FADD.FTZ R3, R160, R3 ;  /* 0x00000003a0037221 */ /* 0x000fe20000010000 */
[-CC-:B------:R-:W-:Y:S01]  /*cde0*/  FFMA.FTZ R179, R179, R15.reuse, -R222.reuse ;  /* 0x0000000fb3b37223 */ /* 0x180fe200000108de */
[----:B------:R-:W-:Y:S01]  /*cdf0*/  FFMA.FTZ R182, R182, R15, -R222 ;  /* 0x0000000fb6b67223 */ /* 0x000fe200000108de */
[----:B------:R-:W3:Y:S01]  /*ce00*/  MUFU.EX2 R169, R169 ;  /* 0x000000a900a97308 */ /* 0x000ee20000000800 */
[----:B--2---:R-:W-:Y:S01]  /*ce10*/  F2FP.F16.F32.PACK_AB R154, R157, R198 ;  /* 0x000000c69d9a723e */ /* 0x004fe200000000ff */
[----:B------:R-:W-:-:S02]  /*ce20*/  @!P1 VIADD R157, R211, 0x22840 ;  /* 0x00022840d39d9836 */ /* 0x000fc40000000000 */
[-CC-:B------:R-:W-:Y:S01]  /*ce30*/  FFMA.FTZ R183, R183, R15.reuse, -R222.reuse ;  /* 0x0000000fb7b77223 */ /* 0x180fe200000108de */
[-CC-:B------:R-:W-:Y:S01]  /*ce40*/  FFMA.FTZ R220, R220, R15.reuse, -R222.reuse ;  /* 0x0000000fdcdc7223 */ /* 0x180fe200000108de */
[-CC-:B------:R-:W-:Y:S01]  /*ce50*/  FFMA.FTZ R187, R187, R15.reuse, -R222.reuse ;  /* 0x0000000fbbbb7223 */ /* 0x180fe200000108de */
[-CC-:B------:R-:W-:Y:S01]  /*ce60*/  FFMA.FTZ R153, R153, R15.reuse, -R222.reuse ;  /* 0x0000000f99997223 */ /* 0x180fe200000108de */
[----:B------:R-:W-:Y:S01]  /*ce70*/  @!P1 PRMT R157, RZ, 0x654, R157 ;  /* 0x00000654ff9d9816 */ /* 0x000fe2000000009d */
[----:B------:R2:W-:Y:S06]  /*ce80*/  BAR.ARV R177, 0x100 ;  /* 0x000400b10000751d */ /* 0x0005ec0000002000 */
[----:B------:R4:W-:Y:S01]  /*ce90*/  @!P1 SYNCS.ARRIVE.TRANS64.RED.A1T0 RZ, [R157+URZ], RZ ;  /* 0x000000ff9dff99a7 */ /* 0x0009e2000810043f */
[----:B------:R-:W5:Y:S01]  /*cea0*/  MUFU.EX2 R172, R172 ;  /* 0x000000ac00ac7308 */ /* 0x000f620000000800 */
[-CC-:B------:R-:W-:Y:S01]  /*ceb0*/  FFMA.FTZ R190, R190, R15.reuse, -R222.reuse ;  /* 0x0000000fbebe7223 */ /* 0x180fe200000108de */
[----:B---3--:R-:W-:Y:S01]  /*cec0*/  FADD.FTZ R3, R169, R3 ;  /* 0x00000003a9037221 */ /* 0x008fe20000010000 */
[-CC-:B------:R-:W-:Y:S01]  /*ced0*/  FFMA.FTZ R191, R191, R15.reuse, -R222.reuse ;  /* 0x0000000fbfbf7223 */ /* 0x180fe200000108de */
[-CC-:B------:R-:W-:Y:S01]  /*cee0*/  FFMA.FTZ R195, R195, R15.reuse, -R222.reuse ;  /* 0x0000000fc3c37223 */ /* 0x180fe200000108de */
[-CC-:B------:R-:W-:Y:S01]  /*cef0*/  FFMA.FTZ R194, R194, R15.reuse, -R222.reuse ;  /* 0x0000000fc2c27223 */ /* 0x180fe200000108de */
[----:B------:R-:W-:Y:S01]  /*cf00*/  FFMA.FTZ R197, R197, R15, -R222 ;  /* 0x0000000fc5c57223 */ /* 0x000fe200000108de */
[----:B----4-:R-:W-:Y:S01]  /*cf10*/  FSEL R157, R176, RZ, P2 ;  /* 0x000000ffb09d7208 */ /* 0x010fe20001000000 */
[----:B------:R-:W3:Y:S01]  /*cf20*/  MUFU.EX2 R173, R173 ;  /* 0x000000ad00ad7308 */ /* 0x000ee20000000800 */
[----:B------:R-:W-:-:S02]  /*cf30*/  F2FP.F16.F32.PACK_AB R160, R169, R160 ;  /* 0x000000a0a9a0723e */ /* 0x000fc400000000ff */
[----:B------:R-:W-:Y:S01]  /*cf40*/  F2FP.F16.F32.PACK_AB R156, R161, R156 ;  /* 0x0000009ca19c723e */ /* 0x000fe200000000ff */
[----:B------:R-:W-:-:S04]  /*cf50*/  FADD.FTZ R157, -R157, R219 ;  /* 0x000000db9d9d7221 */ /* 0x000fc80000010100 */
[----:B------:R-:W-:Y:S01]  /*cf60*/  FMUL.FTZ R157, R157, R15 ;  /* 0x0000000f9d9d7220 */ /* 0x000fe20000410000 */
[----:B------:R-:W4:Y:S01]  /*cf70*/  MUFU.EX2 R180, R180 ;  /* 0x000000b400b47308 */ /* 0x000f220000000800 */
[----:B-----5:R-:W-:-:S07]  /*cf80*/  FADD.FTZ R3, R172, R3 ;  /* 0x00000003ac037221 */ /* 0x020fce0000010000 */
[----:B------:R-:W5:Y:S01]  /*cf90*/  MUFU.EX2 R219, R157 ;  /* 0x0000009d00db7308 */ /* 0x000f620000000800 */
[----:B---3--:R-:W-:-:S04]  /*cfa0*/  FADD.FTZ R3, R173, R3 ;  /* 0x00000003ad037221 */ /* 0x008fc80000010000 */
[----:B------:R-:W-:-:S03]  /*cfb0*/  FADD.FTZ R3, R168, R3 ;  /* 0x00000003a8037221 */ /* 0x000fc60000010000 */
[----:B------:R-:W3:Y:S01]  /*cfc0*/  MUFU.EX2 R193, R193 ;  /* 0x000000c100c17308 */ /* 0x000ee20000000800 */
[----:B------:R-:W-:-:S04]  /*cfd0*/  FADD.FTZ R3, R199, R3 ;  /* 0x00000003c7037221 */ /* 0x000fc80000010000 */
[----:B----4-:R-:W-:-:S03]  /*cfe0*/  FADD.FTZ R3, R180, R3 ;  /* 0x00000003b4037221 */ /* 0x010fc60000010000 */
[----:B------:R-:W4:Y:S01]  /*cff0*/  MUFU.EX2 R181, R181 ;  /* 0x000000b500b57308 */ /* 0x000f220000000800 */
[----:B-----5:R-:W-:Y:S01]  /*d000*/  FFMA.FTZ R0, R219, R0, R186 ;  /* 0x00000000db007223 */ /* 0x020fe200000100ba */
[-C--:B------:R-:W-:Y:S01]  /*d010*/  FMUL.FTZ R26, R26, R219.reuse ;  /* 0x000000db1a1a7220 */ /* 0x080fe20000410000 */
[-C--:B------:R-:W-:Y:S01]  /*d020*/  FMUL.FTZ R27, R27, R219.reuse ;  /* 0x000000db1b1b7220 */ /* 0x080fe20000410000 */
[-C--:B------:R-:W-:Y:S01]  /*d030*/  FMUL.FTZ R30, R30, R219.reuse ;  /* 0x000000db1e1e7220 */ /* 0x080fe20000410000 */
[-C--:B------:R-:W-:Y:S01]  /*d040*/  FMUL.FTZ R31, R31, R219.reuse ;  /* 0x000000db1f1f7220 */ /* 0x080fe20000410000 */
[-C--:B------:R-:W-:Y:S01]  /*d050*/  FMUL.FTZ R34, R34, R219.reuse ;  /* 0x000000db22227220 */ /* 0x080fe20000410000 */
[-C--:B------:R-:W-:Y:S01]  /*d060*/  FMUL.FTZ R35, R35, R219.reuse ;  /* 0x000000db23237220 */ /* 0x080fe20000410000 */
[----:B------:R5:W0:Y:S01]  /*d070*/  MUFU.EX2 R222, R158 ;  /* 0x0000009e00de7308 */ /* 0x000a220000000800 */
        /* <DEDUP_REMOVED lines=9> */
[----:B-----5:R-:W-:Y:S01]  /*d110*/  F2FP.F16.F32.PACK_AB R158, R165, R164 ;  /* 0x000000a4a59e723e */ /* 0x020fe200000000ff */
[-C--:B------:R-:W-:Y:S01]  /*d120*/  FMUL.FTZ R50, R50, R219.reuse ;  /* 0x000000db32327220 */ /* 0x080fe20000410000 */
[----:B------:R-:W-:Y:S01]  /*d130*/  F2FP.F16.F32.PACK_AB R164, R199, R168 ;  /* 0x000000a8c7a4723e */ /* 0x000fe200000000ff */
        /* <DEDUP_REMOVED lines=29> */
[----:B---3--:R-:W-:Y:S01]  /*d310*/  F2FP.F16.F32.PACK_AB R162, R173, R172 ;  /* 0x000000acada2723e */ /* 0x008fe200000000ff */
[-C--:B------:R-:W-:Y:S01]  /*d320*/  FMUL.FTZ R94, R94, R219.reuse ;  /* 0x000000db5e5e7220 */ /* 0x080fe20000410000 */
[----:B------:R-:W-:Y:S01]  /*d330*/  F2FP.F16.F32.PACK_AB R168, R185, R184 ;  /* 0x000000b8b9a8723e */ /* 0x000fe200000000ff */
        /* <DEDUP_REMOVED lines=19> */
[----:B------:R4:W5:Y:S01]  /*d470*/  MUFU.EX2 R225, R166 ;  /* 0x000000a600e17308 */ /* 0x0009620000000800 */
        /* <DEDUP_REMOVED lines=9> */
[----:B----4-:R-:W-:Y:S01]  /*d510*/  F2FP.F16.F32.PACK_AB R166, R181, R180 ;  /* 0x000000b4b5a6723e */ /* 0x010fe200000000ff */
[-C--:B------:R-:W-:Y:S01]  /*d520*/  FMUL.FTZ R138, R138, R219.reuse ;  /* 0x000000db8a8a7220 */ /* 0x080fe20000410000 */
[-C--:B------:R-:W-:Y:S01]  /*d530*/  FMUL.FTZ R139, R139, R219.reuse ;  /* 0x000000db8b8b7220 */ /* 0x080fe20000410000 */
[-C--:B------:R-:W-:Y:S01]  /*d540*/  FMUL.FTZ R142, R142, R219.reuse ;  /* 0x000000db8e8e7220 */ /* 0x080fe20000410000 */
[-C--:B------:R-:W-:Y:S01]  /*d550*/  FMUL.FTZ R143, R143, R219.reuse ;  /* 0x000000db8f8f7220 */ /* 0x080fe20000410000 */
[-C--:B------:R-:W-:Y:S01]  /*d560*/  FMUL.FTZ R146, R146, R219.reuse ;  /* 0x000000db92927220 */ /* 0x080fe20000410000 */
[----:B------:R-:W3:Y:S01]  /*d570*/  MUFU.EX2 R167, R167 ;  /* 0x000000a700a77308 */ /* 0x000ee20000000800 */
[----:B-----5:R-:W-:Y:S01]  /*d580*/  FADD.FTZ R0, R225, R0 ;  /* 0x00000000e1007221 */ /* 0x020fe20000010000 */
[-C--:B------:R-:W-:Y:S01]  /*d590*/  FMUL.FTZ R147, R147, R219.reuse ;  /* 0x000000db93937220 */ /* 0x080fe20000410000 */
[-C--:B------:R-:W-:Y:S01]  /*d5a0*/  FMUL.FTZ R150, R150, R219.reuse ;  /* 0x000000db96967220 */ /* 0x080fe20000410000 */
[----:B------:R-:W-:-:S04]  /*d5b0*/  FMUL.FTZ R151, R151, R219 ;  /* 0x000000db97977220 */ /* 0x000fc80000410000 */
[----:B------:R-:W4:Y:S01]  /*d5c0*/  MUFU.EX2 R155, R155 ;  /* 0x0000009b009b7308 */ /* 0x000f220000000800 */
[----:B0-----:R-:W-:-:S07]  /*d5d0*/  FADD.FTZ R3, R192, R3 ;  /* 0x00000003c0037221 */ /* 0x001fce0000010000 */
[----:B------:R0:W5:Y:S01]  /*d5e0*/  MUFU.EX2 R198, R170 ;  /* 0x000000aa00c67308 */ /* 0x0001620000000800 */
[----:B---3--:R-:W-:-:S07]  /*d5f0*/  FADD.FTZ R0, R167, R0 ;  /* 0x00000000a7007221 */ /* 0x008fce0000010000 */
[----:B------:R-:W3:Y:S01]  /*d600*/  MUFU.EX2 R171, R171 ;  /* 0x000000ab00ab7308 */ /* 0x000ee20000000800 */
[C---:B----4-:R-:W-:Y:S01]  /*d610*/  FADD.FTZ R3, R155.reuse, R3 ;  /* 0x000000039b037221 */ /* 0x050fe20000010000 */
[----:B------:R-:W-:Y:S02]  /*d620*/  F2FP.F16.F32.PACK_AB R172, R155, R192 ;  /* 0x000000c09bac723e */ /* 0x000fe400000000ff */
[----:B0-----:R-:W-:-:S04]  /*d630*/  F2FP.F16.F32.PACK_AB R170, R189, R188 ;  /* 0x000000bcbdaa723e */ /* 0x001fc800000000ff */
[----:B------:R-:W0:Y:S01]  /*d640*/  MUFU.EX2 R221, R221 ;  /* 0x000000dd00dd7308 */ /* 0x000e220000000800 */
[----:B-----5:R-:W-:-:S07]  /*d650*/  FADD.FTZ R155, R198, R0 ;  /* 0x00000000c69b7221 */ /* 0x020fce0000010000 */
[----:B------:R-:W4:Y:S01]  /*d660*/  MUFU.EX2 R175, R175 ;  /* 0x000000af00af7308 */ /* 0x000f220000000800 */
[----:B---3--:R-:W-:-:S07]  /*d670*/  FADD.FTZ R155, R171, R155 ;  /* 0x0000009bab9b7221 */ /* 0x008fce0000010000 */
[----:B------:R-:W3:Y:S01]  /*d680*/  MUFU.EX2 R165, R178 ;  /* 0x000000b200a57308 */ /* 0x000ee20000000800 */
[----:B0-----:R-:W-:-:S07]  /*d690*/  FADD.FTZ R155, R221, R155 ;  /* 0x0000009bdd9b7221 */ /* 0x001fce0000010000 */
[----:B------:R-:W0:Y:S01]  /*d6a0*/  MUFU.EX2 R179, R179 ;  /* 0x000000b300b37308 */ /* 0x000e220000000800 */
[----:B----4-:R-:W-:-:S07]  /*d6b0*/  FADD.FTZ R155, R175, R155 ;  /* 0x0000009baf9b7221 */ /* 0x010fce0000010000 */
[----:B------:R-:W4:Y:S01]  /*d6c0*/  MUFU.EX2 R182, R182 ;  /* 0x000000b600b67308 */ /* 0x000f220000000800 */
[----:B---3--:R-:W-:Y:S01]  /*d6d0*/  FADD.FTZ R178, R165, R155 ;  /* 0x0000009ba5b27221 */ /* 0x008fe20000010000 */
[----:B------:R-:W-:Y:S02]  /*d6e0*/  F2FP.F16.F32.PACK_AB R155, R159, R222 ;  /* 0x000000de9f9b723e */ /* 0x000fe400000000ff */
[----:B------:R-:W-:-:S04]  /*d6f0*/  F2FP.F16.F32.PACK_AB R159, R167, R225 ;  /* 0x000000e1a79f723e */ /* 0x000fc800000000ff */
[----:B------:R-:W3:Y:S01]  /*d700*/  MUFU.EX2 R183, R183 ;  /* 0x000000b700b77308 */ /* 0x000ee20000000800 */
[C---:B0-----:R-:W-:Y:S01]  /*d710*/  FADD.FTZ R157, R179.reuse, R178 ;  /* 0x000000b2b39d7221 */ /* 0x041fe20000010000 */
[----:B------:R-:W-:-:S06]  /*d720*/  F2FP.F16.F32.PACK_AB R165, R179, R165 ;  /* 0x000000a5b3a5723e */ /* 0x000fcc00000000ff */
[----:B------:R-:W0:Y:S01]  /*d730*/  MUFU.EX2 R169, R220 ;  /* 0x000000dc00a97308 */ /* 0x000e220000000800 */
[----:B----4-:R-:W-:Y:S01]  /*d740*/  FADD.FTZ R178, R182, R157 ;  /* 0x0000009db6b27221 */ /* 0x010fe20000010000 */
[----:B------:R-:W-:Y:S02]  /*d750*/  F2FP.F16.F32.PACK_AB R157, R163, R224 ;  /* 0x000000e0a39d723e */ /* 0x000fe400000000ff */
[----:B------:R-:W-:-:S04]  /*d760*/  F2FP.F16.F32.PACK_AB R163, R175, R221 ;  /* 0x000000ddafa3723e */ /* 0x000fc800000000ff */
[----:B------:R-:W4:Y:S01]  /*d770*/  MUFU.EX2 R187, R187 ;  /* 0x000000bb00bb7308 */ /* 0x000f220000000800 */
[C---:B---3--:R-:W-:Y:S01]  /*d780*/  FADD.FTZ R178, R183.reuse, R178 ;  /* 0x000000b2b7b27221 */ /* 0x048fe20000010000 */
[----:B------:R-:W-:-:S06]  /*d790*/  F2FP.F16.F32.PACK_AB R167, R183, R182 ;  /* 0x000000b6b7a7723e */ /* 0x000fcc00000000ff */
[----:B------:R3:W5:Y:S01]  /*d7a0*/  MUFU.EX2 R0, R153 ;  /* 0x0000009900007308 */ /* 0x0007620000000800 */
[----:B0-----:R-:W-:-:S07]  /*d7b0*/  FADD.FTZ R178, R169, R178 ;  /* 0x000000b2a9b27221 */ /* 0x001fce0000010000 */
[----:B------:R-:W0:Y:S01]  /*d7c0*/  MUFU.EX2 R190, R190 ;  /* 0x000000be00be7308 */ /* 0x000e220000000800 */
[----:B----4-:R-:W-:Y:S01]  /*d7d0*/  FADD.FTZ R161, R187, R178 ;  /* 0x000000b2bba17221 */ /* 0x010fe20000010000 */
[----:B---3--:R-:W-:Y:S02]  /*d7e0*/  F2FP.F16.F32.PACK_AB R153, R193, R186 ;  /* 0x000000bac199723e */ /* 0x008fe400000000ff */
[----:B------:R-:W-:-:S04]  /*d7f0*/  F2FP.F16.F32.PACK_AB R169, R187, R169 ;  /* 0x000000a9bba9723e */ /* 0x000fc800000000ff */
[----:B------:R-:W3:Y:S01]  /*d800*/  MUFU.EX2 R173, R191 ;  /* 0x000000bf00ad7308 */ /* 0x000ee20000000800 */
[----:B-----5:R-:W-:-:S07]  /*d810*/  FADD.FTZ R161, R0, R161 ;  /* 0x000000a100a17221 */ /* 0x020fce0000010000 */
[----:B------:R-:W4:Y:S01]  /*d820*/  MUFU.EX2 R195, R195 ;  /* 0x000000c300c37308 */ /* 0x000f220000000800 */
[----:B0-----:R-:W-:Y:S01]  /*d830*/  FADD.FTZ R178, R190, R161 ;  /* 0x000000a1beb27221 */ /* 0x001fe20000010000 */
[----:B------:R-:W-:-:S06]  /*d840*/  F2FP.F16.F32.PACK_AB R161, R171, R198 ;  /* 0x000000c6aba1723e */ /* 0x000fcc00000000ff */
[----:B------:R-:W0:Y:S01]  /*d850*/  MUFU.EX2 R196, R196 ;  /* 0x000000c400c47308 */ /* 0x000e220000000800 */
[----:B---3--:R-:W-:-:S07]  /*d860*/  FADD.FTZ R178, R173, R178 ;  /* 0x000000b2adb27221 */ /* 0x008fce0000010000 */
[----:B------:R-:W3:Y:S01]  /*d870*/  MUFU.EX2 R194, R194 ;  /* 0x000000c200c27308 */ /* 0x000ee20000000800 */
[C---:B----4-:R-:W-:Y:S01]  /*d880*/  FADD.FTZ R171, R195.reuse, R178 ;  /* 0x000000b2c3ab7221 */ /* 0x050fe20000010000 */
[----:B------:R-:W-:-:S06]  /*d890*/  F2FP.F16.F32.PACK_AB R173, R195, R173 ;  /* 0x000000adc3ad723e */ /* 0x000fcc00000000ff */
[----:B------:R-:W4:Y:S01]  /*d8a0*/  MUFU.EX2 R197, R197 ;  /* 0x000000c500c57308 */ /* 0x000f220000000800 */
[----:B0-----:R-:W-:-:S04]  /*d8b0*/  FADD.FTZ R3, R196, R3 ;  /* 0x00000003c4037221 */ /* 0x001fc80000010000 */
[C---:B------:R-:W-:Y:S01]  /*d8c0*/  FADD.FTZ R3, R174.reuse, R3 ;  /* 0x00000003ae037221 */ /* 0x040fe20000010000 */
[----:B------:R-:W-:Y:S01]  /*d8d0*/  F2FP.F16.F32.PACK_AB R174, R174, R196 ;  /* 0x000000c4aeae723e */ /* 0x000fe200000000ff */
[----:B---3--:R-:W-:Y:S01]  /*d8e0*/  FADD.FTZ R178, R194, R171 ;  /* 0x000000abc2b27221 */ /* 0x008fe20000010000 */
[----:B------:R-:W-:-:S03]  /*d8f0*/  F2FP.F16.F32.PACK_AB R171, R190, R0 ;  /* 0x00000000beab723e */ /* 0x000fc600000000ff */
[C---:B----4-:R-:W-:Y:S01]  /*d900*/  FADD.FTZ R0, R197.reuse, R178 ;  /* 0x000000b2c5007221 */ /* 0x050fe20000010000 */
[----:B------:R-:W-:Y:S01]  /*d910*/  F2FP.F16.F32.PACK_AB R175, R197, R194 ;  /* 0x000000c2c5af723e */ /* 0x000fe200000000ff */
[----:B--2---:R-:W-:Y:S06]  /*d920*/  @!P0 BRA `(.L_x_14199) ;  /* 0x0000000000048947 */ /* 0x004fec0003800000 */
[----:B------:R-:W-:Y:S01]  /*d930*/  BPT.TRAP 0x1 ;  /* 0x000000040000795c */ /* 0x000fe20000300000 */
.L_x_14199:
[----:B------:R0:W2:Y:S01]  /*d940*/  SYNCS.PHASECHK.TRANS64.TRYWAIT P2, [R211+URZ+0x22850], R212 ;  /* 0x022850d4d30075a7 */ /* 0x0000a2000804017f */
[----:B------:R-:W-:Y:S05]  /*d950*/  @!P0 BRA `(.L_x_14200) ;  /* 0x0000000000048947 */ /* 0x000fea0003800000 */
[----:B------:R-:W-:Y:S01]  /*d960*/  BPT.TRAP 0x1 ;  /* 0x000000040000795c */ /* 0x000fe20000300000 */
.L_x_14200:
[----:B------:R-:W-:Y:S04]  /*d970*/  BSSY B0, `(.L_x_14201) ;  /* 0x0000004000007945 */ /* 0x000fe80003800000 */
[----:B--2---:R-:W-:Y:S05]  /*d980*/  @P2 BRA `(.L_x_14202) ;  /* 0x0000000000082947 */ /* 0x004fea0003800000 */
[----:B------:R-:W2:Y:S02]  /*d990*/  SYNCS.PHASECHK.TRANS64.TRYWAIT P2, [R211+URZ+0x22850], R212 ;  /* 0x022850d4d30075a7 */ /* 0x000ea4000804017f */
[----:B--2---:R-:W-:Y:S05]  /*d9a0*/  @!P2 BRA `(.L_x_14203) ;  /* 0x000000e80044a947 */ /* 0x004fea0003800000 */
.L_x_14202:
[----:B------:R-:W-:Y:S05]  /*d9b0*/  BSYNC B0 ;  /* 0x0000000000007941 */ /* 0x000fea0003800000 */
.L_x_14201:
[----:B------:R-:W3:Y:S01]  /*d9c0*/  S2R R180, SR_TID.X ;  /* 0x0000000000b47919 */ /* 0x000ee20000002100 */
[----:B------:R-:W-:Y:S01]  /*d9d0*/  IMAD.MOV.U32 R179, RZ, RZ, 0x40000040 ;  /* 0x40000040ffb37424 */ /* 0x000fe200078e00ff */
[----:B------:R-:W-:Y:S05]  /*d9e0*/  WARPSYNC.ALL ;  /* 0x0000000000007948 */ /* 0x000fea0003800000 */
[----:B------:R-:W-:Y:S01]  /*d9f0*/  R2UR UR7, R179 ;  /* 0x00000000b30772ca */ /* 0x000fe200000e0000 */
[----:B------:R-:W-:Y:S01]  /*da00*/  IMAD R178, R19, 0xc00, R12 ;  /* 0x00000c0013b27824 */ /* 0x000fe200078e020c */
[----:B------:R-:W-:Y:S01]  /*da10*/  ISETP.GT.AND P2, PT, R21, R20, PT ;  /* 0x000000141500720c */ /* 0x000fe20003f44270 */
[----:B012---:R-:W-:Y:S01]  /*da20*/  @!P1 VIADD R211, R211, 0x22860 ;  /* 0x00022860d3d39836 */ /* 0x007fe20000000000 */
[----:B------:R-:W-:Y:S01]  /*da30*/  MOV R219, R176 ;  /* 0x000000b000db7202 */ /* 0x000fe20000000f00 */
[----:B------:R-:W-:Y:S01]  /*da40*/  VIADD R21, R21, 0xffffffff ;  /* 0xffffffff15157836 */ /* 0x000fe20000000000 */
[----:B------:R-:W-:Y:S01]  /*da50*/  R2UR UR6, R178 ;  /* 0x00000000b20672ca */ /* 0x000fe200000e0000 */
[----:B------:R-:W-:Y:S01]  /*da60*/  IMAD.MOV.U32 R220, RZ, RZ, R14 ;  /* 0x000000ffffdc7224 */ /* 0x000fe200078e000e */
[----:B------:R-:W-:-:S02]  /*da70*/  @!P1 PRMT R211, RZ, 0x654, R211 ;  /* 0x00000654ffd39816 */ /* 0x000fc400000000d3 */
        /* <DEDUP_REMOVED lines=12> */
[----:B------:R-:W-:Y:S02]  /*db40*/  R2UR UR7, R153 ;  /* 0x00000000990772ca */ /* 0x000fe400000e0000 */
[----:B------:R-:W-:-:S14]  /*db50*/  MOV R153, 0x40000040 ;  /* 0x4000004000997802 */ /* 0x000fdc0000000f00 */
        /* <DEDUP_REMOVED lines=33> */
.L_x_14194:
[----:B------:R-:W-:-:S13]  /*dd70*/  ISETP.GE.AND P2, PT, R21, RZ, PT ;  /* 0x000000ff1500720c */ /* 0x000fda0003f46270 */
[----:B------:R-:W-:Y:S05]  /*dd80*/  @!P2 BRA `(.L_x_14205) ;  /* 0x000000240030a947 */ /* 0x000fea0003800000 */
[----:B------:R-:W-:Y:S02]  /*dd90*/  IMAD.MOV.U32 R209, RZ, RZ, R176 ;  /* 0x000000ffffd17224 */ /* 0x000fe400078e00b0 */
[----:B0-----:R-:W-:-:S07]  /*dda0*/  IMAD.MOV.U32 R211, RZ, RZ, R14 ;  /* 0x000000ffffd37224 */ /* 0x001fce00078e000e */
.L_x_14215:
[----:B------:R-:W-:Y:S01]  /*ddb0*/  VIADD R19, R19, 0x1 ;  /* 0x0000000113137836 */ /* 0x000fe20000000000 */
[----:B------:R-:W-:Y:S05]  /*ddc0*/  YIELD ;  /* 0x0000000000007946 */ /* 0x000fea0003800000 */
[----:B------:R-:W-:-:S04]  /*ddd0*/  ISETP.NE.AND P2, PT, R19, 0x2, PT ;  /* 0x000000021300780c */ /* 0x000fc80003f45270 */
[----:B------:R-:W-:Y:S02]  /*dde0*/  SEL R14, RZ, 0x1, P2 ;  /* 0x00000001ff0e7807 */ /* 0x000fe40001000000 */
[----:B------:R-:W-:Y:S02]  /*ddf0*/  SEL R19, R19, RZ, P2 ;  /* 0x000000ff13137207 */ /* 0x000fe40001000000 */
[----:B------:R-:W-:Y:S01]  /*de00*/  LOP3.LUT R23, R23, R14, RZ, 0x3c, !PT ;  /* 0x0000000e17177212 */ /* 0x000fe200078e3cff */
[----:B-1----:R-:W-:Y:S06]  /*de10*/  @!P0 BRA `(.L_x_14206) ;  /* 0x0000000000048947 */ /* 0x002fec0003800000 */
[----:B------:R-:W-:Y:S01]  /*de20*/  BPT.TRAP 0x1 ;  /* 0x000000040000795c */ /* 0x000fe20000300000 */
.L_x_14206:
[----:B------:R-:W-:Y:S01]  /*de30*/  IMAD R20, R19, 0x8, R18 ;  /* 0x0000000813147824 */ /* 0x000fe200078e0212 */
[----:B------:R-:W-:-:S04]  /*de40*/  SHF.L.U32 R207, R23, 0x1f, RZ ;  /* 0x0000001f17cf7819 */ /* 0x000fc800000006ff */
[----:B------:R0:W1:Y:S01]  /*de50*/  SYNCS.PHASECHK.TRANS64.TRYWAIT P2, [R20+URZ+0x22830], R207 ;  /* 0x022830cf140075a7 */ /* 0x000062000804017f */
[----:B------:R-:W-:Y:S05]  /*de60*/  @!P0 BRA `(.L_x_14207) ;  /* 0x0000000000048947 */ /* 0x000fea0003800000 */
[----:B------:R-:W-:Y:S01]  /*de70*/  BPT.TRAP 0x1 ;  /* 0x000000040000795c */ /* 0x000fe20000300000 */
.L_x_14207:
[----:B------:R-:W-:Y:S02]  /*de80*/  IMAD R154, R19, 0x300, R13 ;  /* 0x00000300139a7824 */ /* 0x000fe400078e020d */
[----:B------:R-:W-:Y:S01]  /*de90*/  IMAD.MOV.U32 R155, RZ, RZ, 0x40000040 ;  /* 0x40000040ff9b7424 */ /* 0x000fe200078e00ff */
[----:B-1----:R-:W-:Y:S06]  /*dea0*/  @P2 BRA `(.L_x_14208) ;  /* 0x0000000000082947 */ /* 0x002fec0003800000 */
[----:B------:R-:W1:Y:S02]  /*deb0*/  SYNCS.PHASECHK.TRANS64.TRYWAIT P2, [R20+URZ+0x22830], R207 ;  /* 0x022830cf140075a7 */ /* 0x000e64000804017f */
[----:B-1----:R-:W-:Y:S05]  /*dec0*/  @!P2 BRA `(.L_x_14209) ;  /* 0x000000e40010a947 */ /* 0x002fea0003800000 */
.L_x_14208:
[----:B------:R-:W-:Y:S05]  /*ded0*/  WARPSYNC.ALL ;  /* 0x0000000000007948 */ /* 0x000fea0003800000 */
        /* <DEDUP_REMOVED lines=8> */
[----:B------:R-:W-:Y:S01]  /*df60*/  IADD3 R154, R154, 0x6, RZ ;  /* 0x000000069a9a7810 */ /* 0x000fe20007ffe0ff */
[----:B------:R-:W-:Y:S01]  /*df70*/  IMAD.MOV.U32 R15, RZ, RZ, 0x40000040 ;  /* 0x40000040ff0f7424 */ /* 0x000fe200078e00ff */
[----:B------:R-:W-:Y:S01]  /*df80*/  R2UR UR10, R152 ;  /* 0x00000000980a72ca */ /* 0x000fe200000e0000 */
[----:B------:R-:W2:Y:S01]  /*df90*/  S2R R221, SR_TID.X ;  /* 0x0000000000dd7919 */ /* 0x000ea20000002100 */
        /* <DEDUP_REMOVED lines=11> */
[----:B------:R-:W-:Y:S02]  /*e050*/  R2UR UR16, R6 ;  /* 0x00000000061072ca */ /* 0x000fe400000e0000 */
[----:B------:R-:W-:Y:S02]  /*e060*/  R2UR UR17, R7 ;  /* 0x00000000071172ca */ /* 0x000fe400000e0000 */
[----:B--2---:R-:W-:Y:S01]  /*e070*/  SHF.R.U32.HI R221, RZ, 0x7, R221 ;  /* 0x00000007ffdd7819 */ /* 0x004fe200000116dd */
        /* <DEDUP_REMOVED lines=49> */
[----:B----4-:R-:W-:Y:S01]  /*e390*/  FMNMX.FTZ R14, R156, R14, !PT ;  /* 0x0000000e9c0e7209 */ /* 0x010fe20007810000 */
        /* <DEDUP_REMOVED lines=10> */
[----:B------:R-:W-:-:S04]  /*e440*/  FMUL.FTZ R199, R199, UR44 ;  /* 0x0000002cc7c77c20 */ /* 0x000fc80008410000 */
        /* <DEDUP_REMOVED lines=48> */
[----:B------:R-:W-:Y:S01]  /*e750*/  MUFU.TANH R167, R167 ;  /* 0x000000a700a77308 */ /* 0x000fe20000002400 */
[----:B--2---:R-:W-:Y:S01]  /*e760*/  FMNMX.FTZ R14, R14, R15, !PT ;  /* 0x0000000f0e0e7209 */ /* 0x004fe20007810000 */
[----:B------:R-:W-:-:S04]  /*e770*/  IMAD.U32 R15, RZ, RZ, UR42 ;  /* 0x0000002aff0f7e24 */ /* 0x000fc8000f8e00ff */
        /* <DEDUP_REMOVED lines=29> */
[----:B------:R4:W-:Y:S01]  /*e950*/  MUFU.EX2 R219, R157 ;  /* 0x0000009d00db7308 */ /* 0x0009e20000000800 */
[-C--:B--2---:R-:W-:Y:S01]  /*e960*/  FMUL.FTZ R24, R24, R211.reuse ;  /* 0x000000d318187220 */ /* 0x084fe20000410000 */
[-C--:B------:R-:W-:Y:S01]  /*e970*/  FMUL.FTZ R25, R25, R211.reuse ;  /* 0x000000d319197220 */ /* 0x080fe20000410000 */
[-C--:B------:R-:W-:Y:S01]  /*e980*/  FMUL.FTZ R28, R28, R211.reuse ;  /* 0x000000d31c1c7220 */ /* 0x080fe20000410000 */
[-C--:B------:R-:W-:Y:S01]  /*e990*/  FMUL.FTZ R29, R29, R211.reuse ;  /* 0x000000d31d1d7220 */ /* 0x080fe20000410000 */
[-C--:B------:R-:W-:Y:S01]  /*e9a0*/  FMUL.FTZ R32, R32, R211.reuse ;  /* 0x000000d320207220 */ /* 0x080fe20000410000 */
[-C--:B------:R-:W-:Y:S01]  /*e9b0*/  FMUL.FTZ R33, R33, R211.reuse ;  /* 0x000000d321217220 */ /* 0x080fe20000410000 */
[----:B------:R-:W-:Y:S01]  /*e9c0*/  FMUL.FTZ R36, R36, R211 ;  /* 0x000000d324247220 */ /* 0x000fe20000410000 */
[----:B------:R-:W2:Y:S01]  /*e9d0*/  MUFU.EX2 R154, R153 ;  /* 0x00000099009a7308 */ /* 0x000ea20000000800 */
[----:B----4-:R-:W-:Y:S01]  /*e9e0*/  FMUL.FTZ R157, R178, UR44 ;  /* 0x0000002cb29d7c20 */ /* 0x010fe20008410000 */
        /* <DEDUP_REMOVED lines=64> */
[C---:B--2---:R-:W-:Y:S01]  /*edf0*/  FADD.FTZ R211, R154.reuse, R211 ;  /* 0x000000d39ad37221 */ /* 0x044fe20000010000 */
[----:B------:R-:W-:Y:S01]  /*ee00*/  F2FP.F16.F32.PACK_AB R152, R154, R152 ;  /* 0x000000989a98723e */ /* 0x000fe200000000ff */
[----:B------:R-:W-:Y:S01]  /*ee10*/  FMUL.FTZ R153, R171, UR44 ;  /* 0x0000002cab997c20 */ /* 0x000fe20008410000 */
[----:B------:R-:W-:Y:S01]  /*ee20*/  FMNMX.FTZ R179, R159, R179, !PT ;  /* 0x000000b39fb37209 */ /* 0x000fe20007810000 */
[----:B------:R2:W3:Y:S08]  /*ee30*/  MUFU.EX2 R154, R156 ;  /* 0x0000009c009a7308 */ /* 0x0004f00000000800 */
[----:B------:R-:W4:Y:S01]  /*ee40*/  MUFU.TANH R3, R3 ;  /* 0x0000000300037308 */ /* 0x000f220000002400 */
[----:B--2---:R-:W-:Y:S01]  /*ee50*/  FMUL.FTZ R156, R175, UR44 ;  /* 0x0000002caf9c7c20 */ /* 0x004fe20008410000 */
[----:B------:R-:W-:Y:S01]  /*ee60*/  FMUL.FTZ R175, R182, UR44 ;  /* 0x0000002cb6af7c20 */ /* 0x000fe20008410000 */
[----:B------:R-:W-:-:S04]  /*ee70*/  FMNMX.FTZ R182, R162, R179, !PT ;  /* 0x000000b3a2b67209 */ /* 0x000fc80007810000 */
[----:B------:R-:W-:Y:S01]  /*ee80*/  FMNMX.FTZ R182, R163, R182, !PT ;  /* 0x000000b6a3b67209 */ /* 0x000fe20007810000 */
[----:B------:R-:W2:Y:S01]  /*ee90*/  MUFU.TANH R153, R153 ;  /* 0x0000009900997308 */ /* 0x000ea20000002400 */
[----:B---3--:R-:W-:Y:S01]  /*eea0*/  FADD.FTZ R171, R154, R211 ;  /* 0x000000d39aab7221 */ /* 0x008fe20000010000 */
[----:B------:R-:W-:-:S03]  /*eeb0*/  F2FP.F16.F32.PACK_AB R154, R219, R154 ;  /* 0x0000009adb9a723e */ /* 0x000fc600000000ff */
[----:B------:R-:W-:-:S03]  /*eec0*/  FADD.FTZ R171, R219, R171 ;  /* 0x000000abdbab7221 */ /* 0x000fc60000010000 */
[----:B------:R-:W3:Y:S08]  /*eed0*/  MUFU.TANH R170, R170 ;  /* 0x000000aa00aa7308 */ /* 0x000ef00000002400 */
[----:B------:R5:W-:Y:S08]  /*eee0*/  MUFU.TANH R178, R183 ;  /* 0x000000b700b27308 */ /* 0x000bf00000002400 */
[----:B------:R-:W0:Y:S01]  /*eef0*/  MUFU.TANH R156, R156 ;  /* 0x0000009c009c7308 */ /* 0x000e220000002400 */
[----:B-----5:R-:W-:-:S04]  /*ef00*/  FMNMX.FTZ R183, R166, R182, !PT ;  /* 0x000000b6a6b77209 */ /* 0x020fc80007810000 */
[----:B------:R-:W-:-:S03]  /*ef10*/  FMNMX.FTZ R183, R167, R183, !PT ;  /* 0x000000b7a7b77209 */ /* 0x000fc60007810000 */
[----:B------:R-:W5:Y:S08]  /*ef20*/  MUFU.TANH R157, R157 ;  /* 0x0000009d009d7308 */ /* 0x000f700000002400 */
[----:B------:R4:W-:Y:S08]  /*ef30*/  MUFU.TANH R179, R186 ;  /* 0x000000ba00b37308 */ /* 0x0009f00000002400 */
[----:B------:R-:W1:Y:S01]  /*ef40*/  MUFU.TANH R174, R174 ;  /* 0x000000ae00ae7308 */ /* 0x000e620000002400 */
[----:B----4-:R-:W-:-:S04]  /*ef50*/  FMNMX.FTZ R186, R3, R183, !PT ;  /* 0x000000b703ba7209 */ /* 0x010fc80007810000 */
[----:B--2---:R-:W-:-:S03]  /*ef60*/  FMNMX.FTZ R186, R153, R186, !PT ;  /* 0x000000ba99ba7209 */ /* 0x004fc60007810000 */
[----:B------:R-:W2:Y:S08]  /*ef70*/  MUFU.TANH R175, R175 ;  /* 0x000000af00af7308 */ /* 0x000eb00000002400 */
[----:B------:R3:W4:Y:S08]  /*ef80*/  MUFU.TANH R182, R187 ;  /* 0x000000bb00b67308 */ /* 0x0007300000002400 */
[----:B------:R5:W4:Y:S01]  /*ef90*/  MUFU.TANH R183, R190 ;  /* 0x000000be00b77308 */ /* 0x000b220000002400 */
[----:B---3--:R-:W-:-:S04]  /*efa0*/  FMNMX.FTZ R187, R170, R186, !PT ;  /* 0x000000baaabb7209 */ /* 0x008fc80007810000 */
[----:B0-----:R-:W-:-:S03]  /*efb0*/  FMNMX.FTZ R187, R156, R187, !PT ;  /* 0x000000bb9cbb7209 */ /* 0x001fc60007810000 */
[----:B------:R2:W0:Y:S01]  /*efc0*/  MUFU.TANH R186, R191 ;  /* 0x000000bf00ba7308 */ /* 0x0004220000002400 */
[----:B-----5:R-:W-:-:S04]  /*efd0*/  FMNMX.FTZ R190, R157, R187, !PT ;  /* 0x000000bb9dbe7209 */ /* 0x020fc80007810000 */
[----:B-1----:R-:W-:-:S03]  /*efe0*/  FMNMX.FTZ R190, R174, R190, !PT ;  /* 0x000000beaebe7209 */ /* 0x002fc60007810000 */
[----:B------:R1:W3:Y:S01]  /*eff0*/  MUFU.TANH R187, R194 ;  /* 0x000000c200bb7308 */ /* 0x0002e20000002400 */
[----:B--2---:R-:W-:-:S04]  /*f000*/  FMNMX.FTZ R191, R175, R190, !PT ;  /* 0x000000beafbf7209 */ /* 0x004fc80007810000 */
[----:B------:R-:W-:-:S03]  /*f010*/  FMNMX.FTZ R191, R178, R191, !PT ;  /* 0x000000bfb2bf7209 */ /* 0x000fc60007810000 */
[----:B------:R2:W5:Y:S01]  /*f020*/  MUFU.TANH R190, R195 ;  /* 0x000000c300be7308 */ /* 0x0005620000002400 */
[----:B-1----:R-:W-:-:S04]  /*f030*/  FMNMX.FTZ R194, R179, R191, !PT ;  /* 0x000000bfb3c27209 */ /* 0x002fc80007810000 */
[----:B----4-:R-:W-:-:S03]  /*f040*/  FMNMX.FTZ R194, R182, R194, !PT ;  /* 0x000000c2b6c27209 */ /* 0x010fc60007810000 */
[----:B------:R-:W1:Y:S01]  /*f050*/  MUFU.TANH R191, R198 ;  /* 0x000000c600bf7308 */ /* 0x000e620000002400 */
[----:B--2---:R-:W-:-:S04]  /*f060*/  FMNMX.FTZ R195, R183, R194, !PT ;  /* 0x000000c2b7c37209 */ /* 0x004fc80007810000 */
[----:B0-----:R-:W-:-:S03]  /*f070*/  FMNMX.FTZ R195, R186, R195, !PT ;  /* 0x000000c3bac37209 */ /* 0x001fc60007810000 */
[----:B------:R-:W0:Y:S01]  /*f080*/  MUFU.TANH R194, R199 ;  /* 0x000000c700c27308 */ /* 0x000e220000002400 */
[----:B---3--:R-:W-:-:S04]  /*f090*/  FMNMX.FTZ R195, R187, R195, !PT ;  /* 0x000000c3bbc37209 */ /* 0x008fc80007810000 */
[----:B-----5:R-:W-:-:S03]  /*f0a0*/  FMNMX.FTZ R195, R190, R195, !PT ;  /* 0x000000c3bec37209 */ /* 0x020fc60007810000 */
[----:B------:R-:W-:Y:S01]  /*f0b0*/  MUFU.EX2 R160, R160 ;  /* 0x000000a000a07308 */ /* 0x000fe20000000800 */
[----:B-1----:R-:W-:-:S07]  /*f0c0*/  FMNMX.FTZ R195, R191, R195, !PT ;  /* 0x000000c3bfc37209 */ /* 0x002fce0007810000 */
[----:B------:R1:W-:Y:S01]  /*f0d0*/  MUFU.EX2 R199, R176 ;  /* 0x000000b000c77308 */ /* 0x0003e20000000800 */
[----:B0-----:R-:W-:-:S05]  /*f0e0*/  FMNMX.FTZ R195, R194, R195, !PT ;  /* 0x000000c3c2c37209 */ /* 0x001fca0007810000 */
[----:B------:R-:W0:Y:S02]  /*f0f0*/  SHFL.BFLY PT, R198, R195, 0x2, 0x1f ;  /* 0x0c401f00c3c67f89 */ /* 0x000e2400000e0000 */
[----:B------:R-:W2:Y:S08]  /*f100*/  MUFU.EX2 R161, R161 ;  /* 0x000000a100a17308 */ /* 0x000eb00000000800 */
[----:B------:R-:W-:Y:S08]  /*f110*/  MUFU.EX2 R164, R164 ;  /* 0x000000a400a47308 */ /* 0x000ff00000000800 */
[----:B------:R3:W-:Y:S01]  /*f120*/  MUFU.EX2 R211, R177 ;  /* 0x000000b100d37308 */ /* 0x0007e20000000800 */
[----:B0-----:R-:W-:-:S07]  /*f130*/  FMNMX.FTZ R195, R195, R198, !PT ;  /* 0x000000c6c3c37209 */ /* 0x001fce0007810000 */
[----:B------:R-:W-:Y:S01]  /*f140*/  MUFU.EX2 R165, R165 ;  /* 0x000000a500a57308 */ /* 0x000fe20000000800 */
[----:B------:R-:W1:Y:S07]  /*f150*/  SHFL.BFLY PT, R198, R195, 0x1, 0x1f ;  /* 0x0c201f00c3c67f89 */ /* 0x000e6e00000e0000 */
[----:B------:R-:W-:Y:S08]  /*f160*/  MUFU.EX2 R168, R168 ;  /* 0x000000a800a87308 */ /* 0x000ff00000000800 */
[----:B------:R-:W0:Y:S08]  /*f170*/  MUFU.EX2 R169, R169 ;  /* 0x000000a900a97308 */ /* 0x000e300000000800 */
[----:B------:R-:W-:Y:S01]  /*f180*/  MUFU.EX2 R172, R172 ;  /* 0x000000ac00ac7308 */ /* 0x000fe20000000800 */
[----:B-1----:R-:W-:-:S05]  /*f190*/  FMNMX.FTZ R176, R195, R198, !PT ;  /* 0x000000c6c3b07209 */ /* 0x002fca0007810000 */
[CC--:B------:R-:W-:Y:S01]  /*f1a0*/  FMUL.FTZ R198, R176.reuse, R15.reuse ;  /* 0x0000000fb0c67220 */ /* 0x0c0fe20000410000 */
[----:B---3--:R-:W-:Y:S01]  /*f1b0*/  FADD.FTZ R177, -R176, R209 ;  /* 0x000000d1b0b17221 */ /* 0x008fe20000010100 */
[----:B------:R-:W-:Y:S02]  /*f1c0*/  MUFU.EX2 R173, R173 ;  /* 0x000000ad00ad7308 */ /* 0x000fe40000000800 */
[-CC-:B------:R-:W-:Y:S01]  /*f1d0*/  FFMA.FTZ R196, R196, R15.reuse, -R198.reuse ;  /* 0x0000000fc4c47223 */ /* 0x180fe200000108c6 */
[-CC-:B------:R-:W-:Y:S01]  /*f1e0*/  FFMA.FTZ R158, R158, R15.reuse, -R198.reuse ;  /* 0x0000000f9e9e7223 */ /* 0x180fe200000108c6 */
[-C--:B------:R-:W-:Y:S01]  /*f1f0*/  FMUL.FTZ R177, R177, R15.reuse ;  /* 0x0000000fb1b17220 */ /* 0x080fe20000410000 */
        /* <DEDUP_REMOVED lines=22> */
[----:B------:R1:W3:Y:S01]  /*f360*/  MUFU.EX2 R153, R177 ;  /* 0x000000b100997308 */ /* 0x0002e20000000800 */
[----:B--2---:R-:W-:-:S07]  /*f370*/  F2FP.F16.F32.PACK_AB R156, R161, R160 ;  /* 0x000000a0a19c723e */ /* 0x004fce00000000ff */
[----:B------:R2:W-:Y:S01]  /*f380*/  MUFU.EX2 R198, R158 ;  /* 0x0000009e00c67308 */ /* 0x0005e20000000800 */
[----:B-1----:R-:W-:-:S07]  /*f390*/  IADD3 R177, -R221, 0xb, RZ ;  /* 0x0000000bddb17810 */ /* 0x002fce0007ffe1ff */
[----:B------:R-:W1:Y:S01]  /*f3a0*/  MUFU.EX2 R196, R196 ;  /* 0x000000c400c47308 */ /* 0x000e620000000800 */
[----:B--2---:R-:W-:Y:S01]  /*f3b0*/  FADD.FTZ R158, R160, R171 ;  /* 0x000000aba09e7221 */ /* 0x004fe20000010000 */
[----:B0-----:R-:W-:Y:S01]  /*f3c0*/  F2FP.F16.F32.PACK_AB R160, R169, R168 ;  /* 0x000000a8a9a0723e */ /* 0x001fe200000000ff */
[-C--:B---3--:R-:W-:Y:S01]  /*f3d0*/  FMUL.FTZ R26, R26, R153.reuse ;  /* 0x000000991a1a7220 */ /* 0x088fe20000410000 */
        /* <DEDUP_REMOVED lines=13> */
[----:B-1----:R-:W-:Y:S01]  /*f4b0*/  FFMA.FTZ R0, R153, R0, R196 ;  /* 0x0000000099007223 */ /* 0x002fe200000100c4 */
[-C--:B------:R-:W-:Y:S01]  /*f4c0*/  FMUL.FTZ R43, R43, R153.reuse ;  /* 0x000000992b2b7220 */ /* 0x080fe20000410000 */
[-C--:B------:R-:W-:Y:S01]  /*f4d0*/  FMUL.FTZ R46, R46, R153.reuse ;  /* 0x000000992e2e7220 */ /* 0x080fe20000410000 */
[-C--:B------:R-:W-:Y:S01]  /*f4e0*/  FMUL.FTZ R47, R47, R153.reuse ;  /* 0x000000992f2f7220 */ /* 0x080fe20000410000 */
[-C--:B------:R-:W-:Y:S01]  /*f4f0*/  FMUL.FTZ R50, R50, R153.reuse ;  /* 0x0000009932327220 */ /* 0x080fe20000410000 */
[-C--:B------:R-:W-:Y:S01]  /*f500*/  FMUL.FTZ R51, R51, R153.reuse ;  /* 0x0000009933337220 */ /* 0x080fe20000410000 */
[----:B------:R-:W-:Y:S01]  /*f510*/  FMUL.FTZ R54, R54, R153 ;  /* 0x0000009936367220 */ /* 0x000fe20000410000 */
[----:B------:R-:W1:Y:S01]  /*f520*/  MUFU.EX2 R159, R159 ;  /* 0x0000009f009f7308 */ /* 0x000e620000000800 */
[----:B--2---:R-:W-:-:S02]  /*f530*/  @!P1 VIADD R3, R20, 0x22840 ;  /* 0x0002284014039836 */ /* 0x004fc40000000000 */
[-C--:B------:R-:W-:Y:S01]  /*f540*/  FMUL.FTZ R55, R55, R153.reuse ;  /* 0x0000009937377220 */ /* 0x080fe20000410000 */
[-C--:B------:R-:W-:Y:S01]  /*f550*/  FMUL.FTZ R58, R58, R153.reuse ;  /* 0x000000993a3a7220 */ /* 0x080fe20000410000 */
[-C--:B------:R-:W-:Y:S01]  /*f560*/  FMUL.FTZ R59, R59, R153.reuse ;  /* 0x000000993b3b7220 */ /* 0x080fe20000410000 */
[-C--:B------:R-:W-:Y:S01]  /*f570*/  FMUL.FTZ R62, R62, R153.reuse ;  /* 0x000000993e3e7220 */ /* 0x080fe20000410000 */
[----:B------:R-:W-:Y:S01]  /*f580*/  @!P1 PRMT R3, RZ, 0x654, R3 ;  /* 0x00000654ff039816 */ /* 0x000fe20000000003 */
[----:B------:R2:W-:Y:S06]  /*f590*/  BAR.ARV R177, 0x100 ;  /* 0x000400b10000751d */ /* 0x0005ec0000002000 */
[----:B------:R3:W-:Y:S01]  /*f5a0*/  @!P1 SYNCS.ARRIVE.TRANS64.RED.A1T0 RZ, [R3+URZ], RZ ;  /* 0x000000ff03ff99a7 */ /* 0x0007e2000810043f */
[----:B------:R-:W4:Y:S01]  /*f5b0*/  MUFU.EX2 R219, R162 ;  /* 0x000000a200db7308 */ /* 0x000f220000000800 */
[-C--:B------:R-:W-:Y:S01]  /*f5c0*/  FMUL.FTZ R63, R63, R153.reuse ;  /* 0x000000993f3f7220 */ /* 0x080fe20000410000 */
[-C--:B------:R-:W-:Y:S01]  /*f5d0*/  FMUL.FTZ R66, R66, R153.reuse ;  /* 0x0000009942427220 */ /* 0x080fe20000410000 */
[-C--:B------:R-:W-:Y:S01]  /*f5e0*/  FMUL.FTZ R67, R67, R153.reuse ;  /* 0x0000009943437220 */ /* 0x080fe20000410000 */
[-C--:B------:R-:W-:Y:S01]  /*f5f0*/  FMUL.FTZ R70, R70, R153.reuse ;  /* 0x0000009946467220 */ /* 0x080fe20000410000 */
[-C--:B------:R-:W-:Y:S01]  /*f600*/  FMUL.FTZ R71, R71, R153.reuse ;  /* 0x0000009947477220 */ /* 0x080fe20000410000 */
[-C--:B------:R-:W-:Y:S01]  /*f610*/  FMUL.FTZ R74, R74, R153.reuse ;  /* 0x000000994a4a7220 */ /* 0x080fe20000410000 */
[----:B---3--:R-:W-:Y:S01]  /*f620*/  FADD.FTZ R3, R168, R158 ;  /* 0x0000009ea8037221 */ /* 0x008fe20000010000 */
[----:B------:R-:W3:Y:S01]  /*f630*/  MUFU.EX2 R163, R163 ;  /* 0x000000a300a37308 */ /* 0x000ee20000000800 */
[----:B------:R-:W-:Y:S01]  /*f640*/  F2FP.F16.F32.PACK_AB R158, R165, R164 ;  /* 0x000000a4a59e723e */ /* 0x000fe200000000ff */
        /* <DEDUP_REMOVED lines=10> */
[-C--:B------:R-:W-:Y:S01]  /*f6f0*/  FMUL.FTZ R87, R87, R153.reuse ;  /* 0x0000009957577220 */ /* 0x080fe20000410000 */
[-C--:B------:R-:W-:Y:S01]  /*f700*/  FMUL.FTZ R90, R90, R153.reuse ;  /* 0x000000995a5a7220 */ /* 0x080fe20000410000 */
[-C--:B------:R-:W-:Y:S01]  /*f710*/  FMUL.FTZ R91, R91, R153.reuse ;  /* 0x000000995b5b7220 */ /* 0x080fe20000410000 */
[----:B------:R-:W-:Y:S01]  /*f720*/  FADD.FTZ R3, R199, R3 ;  /* 0x00000003c7037221 */ /* 0x000fe20000010000 */
[----:B------:R-:W5:Y:S01]  /*f730*/  MUFU.EX2 R220, R166 ;  /* 0x000000a600dc7308 */ /* 0x000f620000000800 */
[----:B0-----:R-:W-:Y:S01]  /*f740*/  FADD.FTZ R157, R155, R0 ;  /* 0x000000009b9d7221 */ /* 0x001fe20000010000 */
[-C--:B------:R-:W-:Y:S01]  /*f750*/  FMUL.FTZ R94, R94, R153.reuse ;  /* 0x000000995e5e7220 */ /* 0x080fe20000410000 */
[----:B------:R-:W-:Y:S01]  /*f760*/  FADD.FTZ R3, R211, R3 ;  /* 0x00000003d3037221 */ /* 0x000fe20000010000 */
        /* <DEDUP_REMOVED lines=9> */
[----:B----4-:R-:W-:Y:S01]  /*f800*/  FADD.FTZ R0, R219, R0 ;  /* 0x00000000db007221 */ /* 0x010fe20000010000 */
[-C--:B------:R-:W-:Y:S01]  /*f810*/  FMUL.FTZ R107, R107, R153.reuse ;  /* 0x000000996b6b7220 */ /* 0x080fe20000410000 */
[-C--:B------:R-:W-:Y:S01]  /*f820*/  FMUL.FTZ R110, R110, R153.reuse ;  /* 0x000000996e6e7220 */ /* 0x080fe20000410000 */
[----:B------:R-:W1:Y:S01]  /*f830*/  MUFU.EX2 R195, R195 ;  /* 0x000000c300c37308 */ /* 0x000e620000000800 */
[----:B---3--:R-:W-:Y:S01]  /*f840*/  FADD.FTZ R157, R163, R0 ;  /* 0x00000000a39d7221 */ /* 0x008fe20000010000 */
[-C--:B------:R-:W-:Y:S01]  /*f850*/  FMUL.FTZ R111, R111, R153.reuse ;  /* 0x000000996f6f7220 */ /* 0x080fe20000410000 */
[-C--:B------:R-:W-:Y:S01]  /*f860*/  FMUL.FTZ R114, R114, R153.reuse ;  /* 0x0000009972727220 */ /* 0x080fe20000410000 */
[-C--:B------:R-:W-:Y:S01]  /*f870*/  FMUL.FTZ R115, R115, R153.reuse ;  /* 0x0000009973737220 */ /* 0x080fe20000410000 */
[----:B-----5:R-:W-:Y:S01]  /*f880*/  FADD.FTZ R0, R220, R157 ;  /* 0x0000009ddc007221 */ /* 0x020fe20000010000 */
        /* <DEDUP_REMOVED lines=24> */
[----:B------:R-:W-:Y:S01]  /*fa10*/  FMUL.FTZ R151, R151, R153 ;  /* 0x0000009997977220 */ /* 0x000fe20000410000 */
[----:B------:R-:W-:Y:S01]  /*fa20*/  F2FP.F16.F32.PACK_AB R162, R173, R172 ;  /* 0x000000acada2723e */ /* 0x000fe200000000ff */
[----:B------:R-:W3:Y:S01]  /*fa30*/  MUFU.EX2 R180, R180 ;  /* 0x000000b400b47308 */ /* 0x000ee20000000800 */
[----:B0-----:R-:W-:Y:S01]  /*fa40*/  FADD.FTZ R0, R165, R0 ;  /* 0x00000000a5007221 */ /* 0x001fe20000010000 */
[----:B------:R-:W-:-:S02]  /*fa50*/  F2FP.F16.F32.PACK_AB R153, R155, R196 ;  /* 0x000000c49b99723e */ /* 0x000fc400000000ff */
[----:B------:R-:W-:Y:S01]  /*fa60*/  F2FP.F16.F32.PACK_AB R155, R159, R198 ;  /* 0x000000c69f9b723e */ /* 0x000fe200000000ff */
[----:B------:R-:W-:Y:S01]  /*fa70*/  FADD.FTZ R0, R169, R0 ;  /* 0x00000000a9007221 */ /* 0x000fe20000010000 */
[----:B------:R-:W-:Y:S02]  /*fa80*/  F2FP.F16.F32.PACK_AB R164, R211, R199 ;  /* 0x000000c7d3a4723e */ /* 0x000fe400000000ff */
[----:B------:R-:W0:Y:S01]  /*fa90*/  MUFU.EX2 R175, R175 ;  /* 0x000000af00af7308 */ /* 0x000e220000000800 */
[----:B-1----:R-:W-:Y:S01]  /*faa0*/  FADD.FTZ R0, R171, R0 ;  /* 0x00000000ab007221 */ /* 0x002fe20000010000 */
        /* <DEDUP_REMOVED lines=9> */
[----:B---3--:R-:W-:Y:S01]  /*fb40*/  FADD.FTZ R0, R178, R157 ;  /* 0x0000009db2007221 */ /* 0x008fe20000010000 */
        /* <DEDUP_REMOVED lines=9> */
[----:B0-----:R-:W-:Y:S01]  /*fbe0*/  FADD.FTZ R0, R182, R159 ;  /* 0x0000009fb6007221 */ /* 0x001fe20000010000 */
        /* <DEDUP_REMOVED lines=10> */
[----:B------:R-:W-:Y:S02]  /*fc90*/  F2FP.F16.F32.PACK_AB R163, R165, R209 ;  /* 0x000000d1a5a3723e */ /* 0x000fe400000000ff */
[----:B------:R-:W-:Y:S02]  /*fca0*/  F2FP.F16.F32.PACK_AB R165, R171, R169 ;  /* 0x000000a9aba5723e */ /* 0x000fe400000000ff */
[----:B------:R-:W-:Y:S02]  /*fcb0*/  F2FP.F16.F32.PACK_AB R169, R182, R179 ;  /* 0x000000b3b6a9723e */ /* 0x000fe400000000ff */
[----:B------:R-:W1:Y:S01]  /*fcc0*/  MUFU.EX2 R193, R193 ;  /* 0x000000c100c17308 */ /* 0x000e620000000800 */
[----:B---3--:R-:W-:Y:S01]  /*fcd0*/  FADD.FTZ R172, R192, R3 ;  /* 0x00000003c0ac7221 */ /* 0x008fe20000010000 */
        /* <DEDUP_REMOVED lines=8> */
[----:B------:R-:W-:Y:S02]  /*fd60*/  F2FP.F16.F32.PACK_AB R167, R178, R175 ;  /* 0x000000afb2a7723e */ /* 0x000fe400000000ff */
[----:B------:R-:W-:-:S04]  /*fd70*/  F2FP.F16.F32.PACK_AB R173, R190, R173 ;  /* 0x000000adbead723e */ /* 0x000fc800000000ff */
[----:B------:R-:W3:Y:S01]  /*fd80*/  MUFU.EX2 R197, R197 ;  /* 0x000000c500c57308 */ /* 0x000ee20000000800 */
[----:B0-----:R-:W-:-:S07]  /*fd90*/  FADD.FTZ R174, R212, R3 ;  /* 0x00000003d4ae7221 */ /* 0x001fce0000010000 */
[----:B------:R-:W0:Y:S01]  /*fda0*/  MUFU.EX2 R194, R194 ;  /* 0x000000c200c27308 */ /* 0x000e220000000800 */
[----:B-1----:R-:W-:Y:S01]  /*fdb0*/  FADD.FTZ R175, R191, R0 ;  /* 0x00000000bfaf7221 */ /* 0x002fe20000010000 */
[C---:B---3--:R-:W-:Y:S01]  /*fdc0*/  FADD.FTZ R3, R197.reuse, R174 ;  /* 0x000000aec5037221 */ /* 0x048fe20000010000 */
[----:B------:R-:W-:Y:S02]  /*fdd0*/  F2FP.F16.F32.PACK_AB R174, R197, R212 ;  /* 0x000000d4c5ae723e */ /* 0x000fe400000000ff */
[C---:B0-----:R-:W-:Y:S01]  /*fde0*/  FADD.FTZ R0, R194.reuse, R175 ;  /* 0x000000afc2007221 */ /* 0x041fe20000010000 */
[----:B------:R-:W-:Y:S01]  /*fdf0*/  F2FP.F16.F32.PACK_AB R175, R194, R191 ;  /* 0x000000bfc2af723e */ /* 0x000fe200000000ff */
[----:B--2---:R-:W-:Y:S06]  /*fe00*/  @!P0 BRA `(.L_x_14210) ;  /* 0x0000000000048947 */ /* 0x004fec0003800000 */
[----:B------:R-:W-:Y:S01]  /*fe10*/  BPT.TRAP 0x1 ;  /* 0x000000040000795c */ /* 0x000fe20000300000 */
.L_x_14210:
[----:B------:R0:W1:Y:S01]  /*fe20*/  SYNCS.PHASECHK.TRANS64.TRYWAIT P2, [R20+URZ+0x22850], R207 ;  /* 0x022850cf140075a7 */ /* 0x000062000804017f */
[----:B------:R-:W-:Y:S05]  /*fe30*/  @!P0 BRA `(.L_x_14211) ;  /* 0x0000000000048947 */ /* 0x000fea0003800000 */
[----:B------:R-:W-:Y:S01]  /*fe40*/  BPT.TRAP 0x1 ;  /* 0x000000040000795c */ /* 0x000fe20000300000 */
.L_x_14211:
[----:B------:R-:W-:Y:S04]  /*fe50*/  BSSY B0, `(.L_x_14212) ;  /* 0x0000004000007945 */ /* 0x000fe80003800000 */
[----:B-1----:R-:W-:Y:S05]  /*fe60*/  @P2 BRA `(.L_x_14213) ;  /* 0x0000000000082947 */ /* 0x002fea0003800000 */
[----:B------:R-:W1:Y:S02]  /*fe70*/  SYNCS.PHASECHK.TRANS64.TRYWAIT P2, [R20+URZ+0x22850], R207 ;  /* 0x022850cf140075a7 */ /* 0x000e64000804017f */
[----:B-1----:R-:W-:Y:S05]  /*fe80*/  @!P2 BRA `(.L_x_14214) ;  /* 0x000000c40034a947 */ /* 0x002fea0003800000 */
.L_x_14213:
[----:B------:R-:W-:Y:S05]  /*fe90*/  BSYNC B0 ;  /* 0x0000000000007941 */ /* 0x000fea0003800000 */
.L_x_14212:
[----:B------:R-:W2:Y:S01]  /*fea0*/  S2R R180, SR_TID.X ;  /* 0x0000000000b47919 */ /* 0x000ea20000002100 */
[----:B------:R-:W-:Y:S01]  /*feb0*/  IMAD.MOV.U32 R179, RZ, RZ, 0x40000040 ;  /* 0x40000040ffb37424 */ /* 0x000fe200078e00ff */
[----:B------:R-:W-:Y:S05]  /*fec0*/  WARPSYNC.ALL ;  /* 0x0000000000007948 */ /* 0x000fea0003800000 */
[----:B------:R-:W-:Y:S01]  /*fed0*/  R2UR UR7, R179 ;  /* 0x00000000b30772ca */ /* 0x000fe200000e0000 */
[----:B------:R-:W-:Y:S01]  /*fee0*/  IMAD R178, R19, 0xc00, R12 ;  /* 0x00000c0013b27824 */ /* 0x000fe200078e020c */
[C---:B------:R-:W-:Y:S01]  /*fef0*/  ISETP.GT.AND P2, PT, R21.reuse, RZ, PT ;  /* 0x000000ff1500720c */ /* 0x040fe20003f44270 */
[----:B------:R-:W-:Y:S01]  /*ff00*/  VIADD R21, R21, 0xffffffff ;  /* 0xffffffff15157836 */ /* 0x000fe20000000000 */
[----:B01----:R-:W-:Y:S01]  /*ff10*/  @!P1 IADD3 R20, R20, 0x22860, RZ ;  /* 0x0002286014149810 */ /* 0x003fe20007ffe0ff */
[----:B------:R-:W-:Y:S01]  /*ff20*/  IMAD.MOV.U32 R209, RZ, RZ, R176 ;  /* 0x000000ffffd17224 */ /* 0x000fe200078e00b0 */
[----:B------:R-:W-:Y:S01]  /*ff30*/  R2UR UR6, R178 ;  /* 0x00000000b20672ca */ /* 0x000fe200000e0000 */
[----:B------:R-:W-:Y:S01]  /*ff40*/  IMAD.MOV.U32 R211, RZ, RZ, R14 ;  /* 0x000000ffffd37224 */ /* 0x000fe200078e000e */
[----:B------:R-:W-:-:S02]  /*ff50*/  @!P1 PRMT R20, RZ, 0x654, R20 ;  /* 0x00000654ff149816 */ /* 0x000fc40000000014 */
        /* <DEDUP_REMOVED lines=8> */
[----:B------:R-:W-:Y:S01]  /*ffe0*/  MOV R153, 0x40000040 ;  /* 0x4000004000997802 */ /* 0x000fe20000000f00 */
[----:B------:R-:W-:-:S03]  /*fff0*/  WARPGROUP.ARRIVE ;  /* 0x00000000000079c5 */ /* 0x000fc60000000000 */
        /* <DEDUP_REMOVED lines=37> */
.L_x_14205:
[----:B------:R-:W-:Y:S05]  /*10250*/  WARPSYNC.ALL ;  /* 0x0000000000007948 */ /* 0x000fea0003800000 */
[----:B------:R-:W2:Y:S01]  /*10260*/  SHFL.BFLY PT, R4, R3, 0x2, 0x1f ;  /* 0x0c401f0003047f89 */ /* 0x000ea200000e0000 */
[----:B------:R-:W-:Y:S01]  /*10270*/  IMAD.MOV.U32 R6, RZ, RZ, RZ ;  /* 0x000000ffff067224 */ /* 0x000fe200078e00ff */
[----:B------:R3:W-:Y:S06]  /*10280*/  BAR.ARV R177, 0x100 ;  /* 0x000400b10000751d */ /* 0x0007ec0000002000 */
[----:B------:R-:W-:-:S02]  /*10290*/  VIADD R19, R19, 0x1 ;  /* 0x0000000113137836 */ /* 0x000fc40000000000 */
[----:B------:R-:W-:Y:S06]  /*102a0*/  BAR.ARV 0x8, 0x180 ;  /* 0x0206000000007b1d */ /* 0x000fec0000002000 */
[----:B------:R-:W-:Y:S01]  /*102b0*/  ISETP.NE.AND P0, PT, R19, 0x2, PT ;  /* 0x000000021300780c */ /* 0x000fe20003f05270 */
[----:B------:R-:W-:Y:S01]  /*102c0*/  IMAD.MOV.U32 R9, RZ, RZ, -0x800000 ;  /* 0xff800000ff097424 */ /* 0x000fe200078e00ff */
[----:B------:R-:W4:Y:S01]  /*102d0*/  SHFL.BFLY PT, R5, R0, 0x2, 0x1f ;  /* 0x0c401f0000057f89 */ /* 0x000f2200000e0000 */
[----:B------:R-:W-:Y:S02]  /*102e0*/  PLOP3.LUT P1, PT, PT, PT, PT, 0x8, 0x0 ;  /* 0x000000000000781c */ /* 0x000fe40003f2e170 */
[----:B------:R-:W-:Y:S01]  /*102f0*/  SEL R10, RZ, 0x1, P0 ;  /* 0x00000001ff0a7807 */ /* 0x000fe20000000000 */
[----:B--2---:R-:W-:Y:S01]  /*10300*/  FADD.FTZ R7, R4, R3 ;  /* 0x0000000304077221 */ /* 0x004fe20000010000 */
[----:B------:R-:W-:-:S02]  /*10310*/  IADD3 R231, R231, 0x1, RZ ;  /* 0x00000001e7e77810 */ /* 0x000fc40007ffe0ff */
[----:B------:R-:W-:Y:S02]  /*10320*/  LOP3.LUT R23, R23, R10, RZ, 0x3c, !PT ;  /* 0x0000000a17177212 */ /* 0x000fe400078e3cff */
[----:B------:R-:W2:Y:S01]  /*10330*/  SHFL.BFLY PT, R4, R7, 0x1, 0x1f ;  /* 0x0c201f0007047f89 */ /* 0x000ea200000e0000 */
[----:B------:R-:W-:Y:S01]  /*10340*/  SEL R19, R19, RZ, P0 ;  /* 0x000000ff13137207 */ /* 0x000fe20000000000 */
[----:B----4-:R-:W-:Y:S01]  /*10350*/  FADD.FTZ R8, R5, R0 ;  /* 0x0000000005087221 */ /* 0x010fe20000010000 */
[----:B------:R-:W-:-:S04]  /*10360*/  IMAD.MOV.U32 R0, RZ, RZ, RZ ;  /* 0x000000ffff007224 */ /* 0x000fc800078e00ff */
[----:B------:R-:W4:Y:S01]  /*10370*/  SHFL.BFLY PT, R5, R8, 0x1, 0x1f ;  /* 0x0c201f0008057f89 */ /* 0x000f2200000e0000 */
[----:B--2---:R-:W-:-:S05]  /*10380*/  FADD.FTZ R4, R7, R4 ;  /* 0x0000000407047221 */ /* 0x004fca0000010000 */
[----:B------:R-:W-:-:S13]  /*10390*/  FSETP.NE.FTZ.AND P2, PT, R4, RZ, PT ;  /* 0x000000ff0400720b */ /* 0x000fda0003f55000 */
[----:B------:R-:W2:Y:S01]  /*103a0*/  @P2 MUFU.RCP R6, R4 ;  /* 0x0000000400062308 */ /* 0x000ea20000001000 */
[----:B------:R-:W-:Y:S01]  /*103b0*/  @P2 FMUL.FTZ R10, R15, 0.69314718246459960938 ;  /* 0x3f3172180f0a2820 */ /* 0x000fe20000410000 */
[----:B----4-:R-:W-:Y:S01]  /*103c0*/  FADD.FTZ R5, R8, R5 ;  /* 0x0000000508057221 */ /* 0x010fe20000010000 */
[----:B------:R-:W-:-:S04]  /*103d0*/  IMAD.MOV.U32 R8, RZ, RZ, -0x800000 ;  /* 0xff800000ff087424 */ /* 0x000fc800078e00ff */
[----:B------:R-:W-:Y:S01]  /*103e0*/  FSETP.NE.FTZ.AND P3, PT, R5, RZ, PT ;  /* 0x000000ff0500720b */ /* 0x000fe20003f75000 */
[----:B------:R-:W4:Y:S01]  /*103f0*/  @P2 MUFU.LG2 R18, R4 ;  /* 0x0000000400122308 */ /* 0x000f220000000c00 */
[-C--:B--2---:R-:W-:Y:S01]  /*10400*/  FMUL.FTZ R158, R52, R6.reuse ;  /* 0x00000006349e7220 */ /* 0x084fe20000410000 */
[-C--:B------:R-:W-:Y:S01]  /*10410*/  FMUL.FTZ R159, R56, R6.reuse ;  /* 0x00000006389f7220 */ /* 0x080fe20000410000 */
[----:B------:R-:W-:-:S09]  /*10420*/  FMUL.FTZ R157, R48, R6 ;  /* 0x00000006309d7220 */ /* 0x000fd20000410000 */
[----:B-1----:R-:W1:Y:S01]  /*10430*/  @P3 MUFU.LG2 R20, R5 ;  /* 0x0000000500143308 */ /* 0x002e620000000c00 */
[----:B------:R-:W-:Y:S01]  /*10440*/  @P3 FMUL.FTZ R11, R15, 0.69314718246459960938 ;  /* 0x3f3172180f0b3820 */ /* 0x000fe20000410000 */
[-C--:B------:R-:W-:Y:S01]  /*10450*/  FMUL.FTZ R24, R24, R6.reuse ;  /* 0x0000000618187220 */ /* 0x080fe20000410000 */
[-C--:B------:R-:W-:Y:S01]  /*10460*/  FMUL.FTZ R25, R25, R6.reuse ;  /* 0x0000000619197220 */ /* 0x080fe20000410000 */
[-C--:B------:R-:W-:Y:S01]  /*10470*/  FMUL.FTZ R28, R28, R6.reuse ;  /* 0x000000061c1c7220 */ /* 0x080fe20000410000 */
[----:B----4-:R-:W-:Y:S01]  /*10480*/  @P2 FMUL.FTZ R21, R18, 0.69314718246459960938 ;  /* 0x3f31721812152820 */ /* 0x010fe20000410000 */
[-C--:B------:R-:W-:Y:S01]  /*10490*/  FMUL.FTZ R29, R29, R6.reuse ;  /* 0x000000061d1d7220 */ /* 0x080fe20000410000 */
[-C--:B------:R-:W-:Y:S01]  /*104a0*/  FMUL.FTZ R32, R32, R6.reuse ;  /* 0x0000000620207220 */ /* 0x080fe20000410000 */
[----:B------:R-:W2:Y:S01]  /*104b0*/  @P3 MUFU.RCP R0, R5 ;  /* 0x0000000500003308 */ /* 0x000ea20000001000 */
        /* <DEDUP_REMOVED lines=123> */
.L_x_14150:
[----:B------:R-:W-:Y:S05]  /*10c70*/  WARPSYNC.ALL ;  /* 0x0000000000007948 */ /* 0x000fea0003800000 */
        /* <DEDUP_REMOVED lines=10> */
[----:B------:R-:W-:Y:S05]  /*10d20*/  WARPSYNC.ALL ;  /* 0x0000000000007948 */ /* 0x000fea0003800000 */
[----:B------:R-:W4:Y:S01]  /*10d30*/  S2R R21, SR_SWINHI ;  /* 0x0000000000157919 */ /* 0x000f220000002f00 */
        /* <DEDUP_REMOVED lines=18> */
[----:B----4-:R-:W-:Y:S02]  /*10e60*/  MOV R11, R21 ;  /* 0x00000015000b7202 */ /* 0x010fe40000000f00 */
        /* <DEDUP_REMOVED lines=16> */
[----:B------:R-:W4:Y:S08]  /*10f70*/  LDC R0, c[0x0][0xbe8] ;  /* 0x0002fa00ff007b82 */ /* 0x000f300000000800 */
[----:B------:R-:W-:Y:S01]  /*10f80*/  BAR.SYNC.DEFER_BLOCKING 0x1, 0x100 ;  /* 0x0044000000007b1d */ /* 0x000fe20000010000 */
[----:B---3--:R-:W-:-:S03]  /*10f90*/  IMAD.WIDE R142, R14, 0x2, R10 ;  /* 0x000000020e8e7825 */ /* 0x008fc600078e020a */
[C---:B-----5:R-:W-:Y:S02]  /*10fa0*/  IADD3 R38, P3, R142.reuse, 0x60, RZ ;  /* 0x000000608e267810 */ /* 0x060fe40007f7e0ff */
[----:B------:R-:W-:Y:S02]  /*10fb0*/  IADD3 R14, P1, R142, 0x20, RZ ;  /* 0x000000208e0e7810 */ /* 0x000fe40007f3e0ff */
[----:B------:R-:W-:Y:S01]  /*10fc0*/  LOP3.LUT R50, R38, 0x380, RZ, 0xc0, !PT ;  /* 0x0000038026327812 */ /* 0x000fe200078ec0ff */
[--C-:B------:R-:W-:Y:S01]  /*10fd0*/  IMAD.X R99, RZ, RZ, R143.reuse, P3 ;  /* 0x000000ffff637224 */ /* 0x100fe200018e068f */
[----:B------:R-:W-:Y:S01]  /*10fe0*/  IADD3 R110, P0, R142, 0x4040, RZ ;  /* 0x000040408e6e7810 */ /* 0x000fe20007f1e0ff */
[--C-:B------:R-:W-:Y:S01]  /*10ff0*/  IMAD.X R47, RZ, RZ, R143.reuse, P1 ;  /* 0x000000ffff2f7224 */ /* 0x100fe200008e068f */
[----:B------:R-:W-:Y:S02]  /*11000*/  SHF.R.U64 R183, R50, 0x3, RZ ;  /* 0x0000000332b77819 */ /* 0x000fe400000012ff */
[C---:B------:R-:W-:Y:S01]  /*11010*/  IADD3 R20, P2, R142.reuse, 0x40, RZ ;  /* 0x000000408e147810 */ /* 0x040fe20007f5e0ff */
[----:B------:R-:W-:Y:S01]  /*11020*/  IMAD.X R111, RZ, RZ, R143, P0 ;  /* 0x000000ffff6f7224 */ /* 0x000fe200000e068f */
[----:B--2---:R-:W-:-:S02]  /*11030*/  IADD3 R92, P4, R142, 0x4000, RZ ;  /* 0x000040008e5c7810 */ /* 0x004fc40007f9e0ff */
[----:B------:R-:W-:Y:S01]  /*11040*/  LOP3.LUT R98, R183, R38, RZ, 0x3c, !PT ;  /* 0x00000026b7627212 */ /* 0x000fe200078e3cff */
[--C-:B------:R-:W-:Y:S01]  /*11050*/  IMAD.X R51, RZ, RZ, R143.reuse, P2 ;  /* 0x000000ffff337224 */ /* 0x100fe200010e068f */
[----:B------:R-:W-:Y:S01]  /*11060*/  LOP3.LUT R179, R14, 0x380, RZ, 0xc0, !PT ;  /* 0x000003800eb37812 */ /* 0x000fe200078ec0ff */
[----:B------:R-:W-:Y:S01]  /*11070*/  IMAD.X R103, RZ, RZ, R143, P4 ;  /* 0x000000ffff677224 */ /* 0x000fe200020e068f */
[----:B------:R-:W-:Y:S02]  /*11080*/  LOP3.LUT R183, R110, 0x380, RZ, 0xc0, !PT ;  /* 0x000003806eb77812 */ /* 0x000fe400078ec0ff */
[----:B------:R-:W-:Y:S02]  /*11090*/  LOP3.LUT R46, R20, 0x380, RZ, 0xc0, !PT ;  /* 0x00000380142e7812 */ /* 0x000fe400078ec0ff */
[----:B------:R-:W-:Y:S02]  /*110a0*/  SHF.R.U64 R179, R179, 0x3, RZ ;  /* 0x00000003b3b37819 */ /* 0x000fe400000012ff */
[----:B------:R-:W-:-:S02]  /*110b0*/  SHF.R.U64 R183, R183, 0x3, RZ ;  /* 0x00000003b7b77819 */ /* 0x000fc400000012ff */
[----:B------:R-:W-:Y:S02]  /*110c0*/  IADD3 R126, P4, R142, 0x8040, RZ ;  /* 0x000080408e7e7810 */ /* 0x000fe40007f9e0ff */
[----:B------:R-:W-:Y:S02]  /*110d0*/  SHF.R.U64 R181, R46, 0x3, RZ ;  /* 0x000000032eb57819 */ /* 0x000fe400000012ff */
[C---:B------:R-:W-:Y:S01]  /*110e0*/  IADD3 R106, P5, R142.reuse, 0x4020, RZ ;  /* 0x000040208e6a7810 */ /* 0x040fe20007fbe0ff */
[--C-:B------:R-:W-:Y:S01]  /*110f0*/  IMAD.X R127, RZ, RZ, R143.reuse, P4 ;  /* 0x000000ffff7f7224 */ /* 0x100fe200020e068f */
[C---:B------:R-:W-:Y:S02]  /*11100*/  IADD3 R118, P2, R142.reuse, 0x8000, RZ ;  /* 0x000080008e767810 */ /* 0x040fe40007f5e0ff */
[----:B------:R-:W-:Y:S01]  /*11110*/  IADD3 R122, P3, R142, 0x8020, RZ ;  /* 0x000080208e7a7810 */ /* 0x000fe20007f7e0ff */
[----:B------:R-:W-:Y:S01]  /*11120*/  IMAD.X R107, RZ, RZ, R143, P5 ;  /* 0x000000ffff6b7224 */ /* 0x000fe200028e068f */
[----:B------:R-:W-:-:S02]  /*11130*/  LOP3.LUT R46, R179, R14, RZ, 0x3c, !PT ;  /* 0x0000000eb32e7212 */ /* 0x000fc400078e3cff */
[----:B------:R-:W-:Y:S01]  /*11140*/  LOP3.LUT R110, R183, R110, RZ, 0x3c, !PT ;  /* 0x0000006eb76e7212 */ /* 0x000fe200078e3cff */
[----:B------:R-:W-:Y:S01]  /*11150*/  IMAD.X R123, RZ, RZ, R143, P3 ;  /* 0x000000ffff7b7224 */ /* 0x000fe200018e068f */
[----:B------:R-:W-:Y:S02]  /*11160*/  LOP3.LUT R50, R181, R20, RZ, 0x3c, !PT ;  /* 0x00000014b5327212 */ /* 0x000fe400078e3cff */
[----:B------:R-:W-:Y:S02]  /*11170*/  LOP3.LUT R179, R92, 0x380, RZ, 0xc0, !PT ;  /* 0x000003805cb37812 */ /* 0x000fe400078ec0ff */
[----:B------:R-:W-:Y:S02]  /*11180*/  LOP3.LUT R183, R126, 0x380, RZ, 0xc0, !PT ;  /* 0x000003807eb77812 */ /* 0x000fe400078ec0ff */
[----:B------:R-:W-:Y:S02]  /*11190*/  LOP3.LUT R39, R142, 0x380, RZ, 0xc0, !PT ;  /* 0x000003808e277812 */ /* 0x000fe400078ec0ff */
[----:B------:R-:W-:-:S02]  /*111a0*/  LOP3.LUT R181, R106, 0x380, RZ, 0xc0, !PT ;  /* 0x000003806ab57812 */ /* 0x000fc400078ec0ff */
[C---:B------:R-:W-:Y:S02]  /*111b0*/  IADD3 R114, P1, R142.reuse, 0x4060, RZ ;  /* 0x000040608e727810 */ /* 0x040fe40007f3e0ff */
[----:B------:R-:W-:Y:S02]  /*111c0*/  IADD3.X R119, RZ, R143, RZ, P2, !PT ;  /* 0x0000008fff777210 */ /* 0x000fe400017fe4ff */
[C---:B------:R-:W-:Y:S01]  /*111d0*/  IADD3 R151, P2, R142.reuse, 0xc040, RZ ;  /* 0x0000c0408e977810 */ /* 0x040fe20007f5e0ff */
[--C-:B------:R-:W-:Y:S01]  /*111e0*/  IMAD.X R115, RZ, RZ, R143.reuse, P1 ;  /* 0x000000ffff737224 */ /* 0x100fe200008e068f */
[----:B------:R-:W-:Y:S02]  /*111f0*/  SHF.R.U64 R179, R179, 0x3, RZ ;  /* 0x00000003b3b37819 */ /* 0x000fe400000012ff */
[----:B------:R-:W-:Y:S01]  /*11200*/  SHF.R.U64 R183, R183, 0x3, RZ ;  /* 0x00000003b7b77819 */ /* 0x000fe200000012ff */
[----:B------:R-:W-:Y:S01]  /*11210*/  IMAD.X R21, RZ, RZ, R143, P2 ;  /* 0x000000ffff157224 */ /* 0x000fe200010e068f */
[----:B------:R-:W-:-:S02]  /*11220*/  IADD3 R176, P3, R142, 0xc060, RZ ;  /* 0x0000c0608eb07810 */ /* 0x000fc40007f7e0ff */
[----:B------:R-:W-:Y:S02]  /*11230*/  SHF.R.U64 R39, R39, 0x3, RZ ;  /* 0x0000000327277819 */ /* 0x000fe400000012ff */
[----:B------:R-:W-:Y:S02]  /*11240*/  SHF.R.U64 R181, R181, 0x3, RZ ;  /* 0x00000003b5b57819 */ /* 0x000fe400000012ff */
[C---:B------:R-:W-:Y:S02]  /*11250*/  IADD3 R130, P5, R142.reuse, 0x8060, RZ ;  /* 0x000080608e827810 */ /* 0x040fe40007fbe0ff */
[C---:B------:R-:W-:Y:S02]  /*11260*/  IADD3 R134, P0, R142.reuse, 0xc000, RZ ;  /* 0x0000c0008e867810 */ /* 0x040fe40007f1e0ff */
[----:B------:R-:W-:Y:S01]  /*11270*/  IADD3 R138, P1, R142, 0xc020, RZ ;  /* 0x0000c0208e8a7810 */ /* 0x000fe20007f3e0ff */
[--C-:B------:R-:W-:Y:S01]  /*11280*/  IMAD.X R131, RZ, RZ, R143.reuse, P5 ;  /* 0x000000ffff837224 */ /* 0x100fe200028e068f */
[----:B------:R-:W-:Y:S01]  /*11290*/  LOP3.LUT R185, R114, 0x380, RZ, 0xc0, !PT ;  /* 0x0000038072b97812 */ /* 0x000fe200078ec0ff */
[--C-:B------:R-:W-:Y:S01]  /*112a0*/  IMAD.X R135, RZ, RZ, R143.reuse, P0 ;  /* 0x000000ffff877224 */ /* 0x100fe200000e068f */
[----:B------:R-:W-:Y:S01]  /*112b0*/  LOP3.LUT R102, R179, R92, RZ, 0x3c, !PT ;  /* 0x0000005cb3667212 */ /* 0x000fe200078e3cff */
[----:B------:R-:W-:Y:S01]  /*112c0*/  IMAD.X R139, RZ, RZ, R143, P1 ;  /* 0x000000ffff8b7224 */ /* 0x000fe200008e068f */
[----:B------:R-:W-:-:S02]  /*112d0*/  LOP3.LUT R126, R183, R126, RZ, 0x3c, !PT ;  /* 0x0000007eb77e7212 */ /* 0x000fc400078e3cff */
[----:B------:R-:W-:Y:S02]  /*112e0*/  LOP3.LUT R14, R151, 0x380, RZ, 0xc0, !PT ;  /* 0x00000380970e7812 */ /* 0x000fe400078ec0ff */
[----:B------:R-:W-:Y:S01]  /*112f0*/  LOP3.LUT R142, R39, R142, RZ, 0x3c, !PT ;  /* 0x0000008e278e7212 */ /* 0x000fe200078e3cff */
[----:B------:R-:W-:Y:S01]  /*11300*/  IMAD.X R39, RZ, RZ, R143, P3 ;  /* 0x000000ffff277224 */ /* 0x000fe200018e068f */
[----:B------:R-:W-:Y:S02]  /*11310*/  LOP3.LUT R106, R181, R106, RZ, 0x3c, !PT ;  /* 0x0000006ab56a7212 */ /* 0x000fe400078e3cff */
[----:B------:R-:W-:Y:S02]  /*11320*/  LOP3.LUT R179, R118, 0x380, RZ, 0xc0, !PT ;  /* 0x0000038076b37812 */ /* 0x000fe400078ec0ff */
[----:B------:R-:W-:Y:S02]  /*11330*/  LOP3.LUT R183, R176, 0x380, RZ, 0xc0, !PT ;  /* 0x00000380b0b77812 */ /* 0x000fe400078ec0ff */
[----:B------:R-:W-:-:S02]  /*11340*/  LOP3.LUT R181, R122, 0x380, RZ, 0xc0, !PT ;  /* 0x000003807ab57812 */ /* 0x000fc400078ec0ff */
[----:B------:R-:W-:Y:S02]  /*11350*/  SHF.R.U64 R185, R185, 0x3, RZ ;  /* 0x00000003b9b97819 */ /* 0x000fe400000012ff */
[----:B------:R-:W-:Y:S02]  /*11360*/  SHF.R.U64 R14, R14, 0x3, RZ ;  /* 0x000000030e0e7819 */ /* 0x000fe400000012ff */
[----:B------:R-:W-:Y:S02]  /*11370*/  SHF.R.U64 R179, R179, 0x3, RZ ;  /* 0x00000003b3b37819 */ /* 0x000fe400000012ff */
[----:B------:R-:W-:Y:S02]  /*11380*/  SHF.R.U64 R183, R183, 0x3, RZ ;  /* 0x00000003b7b77819 */ /* 0x000fe400000012ff */
[----:B------:R-:W-:Y:S02]  /*11390*/  MOV R142, R142 ;  /* 0x0000008e008e7202 */ /* 0x000fe40000000f00 */
[----:B------:R-:W-:-:S02]  /*113a0*/  SHF.R.U64 R181, R181, 0x3, RZ ;  /* 0x00000003b5b57819 */ /* 0x000fc400000012ff */
[----:B------:R-:W-:Y:S01]  /*113b0*/  MOV R46, R46 ;  /* 0x0000002e002e7202 */ /* 0x000fe20000000f00 */
[----:B------:R2:W-:Y:S01]  /*113c0*/  STSM.16.M88.4 [R142], R24 ;  /* 0x000000188e007844 */ /* 0x0005e20000000200 */
[----:B------:R-:W-:Y:S02]  /*113d0*/  LOP3.LUT R114, R185, R114, RZ, 0x3c, !PT ;  /* 0x00000072b9727212 */ /* 0x000fe400078e3cff */
[----:B------:R-:W-:Y:S01]  /*113e0*/  LOP3.LUT R20, R14, R151, RZ, 0x3c, !PT ;  /* 0x000000970e147212 */ /* 0x000fe200078e3cff */
[----:B------:R3:W-:Y:S01]  /*113f0*/  STSM.16.M88.4 [R46], R32 ;  /* 0x000000202e007844 */ /* 0x0007e20000000200 */
[----:B------:R-:W-:Y:S02]  /*11400*/  MOV R50, R50 ;  /* 0x0000003200327202 */ /* 0x000fe40000000f00 */
[----:B------:R-:W-:Y:S02]  /*11410*/  LOP3.LUT R185, R130, 0x380, RZ, 0xc0, !PT ;  /* 0x0000038082b97812 */ /* 0x000fe400078ec0ff */
[----:B------:R-:W-:Y:S01]  /*11420*/  LOP3.LUT R118, R179, R118, RZ, 0x3c, !PT ;  /* 0x00000076b3767212 */ /* 0x000fe200078e3cff */
[----:B------:R0:W-:Y:S01]  /*11430*/  STSM.16.M88.4 [R50], R40 ;  /* 0x0000002832007844 */ /* 0x0001e20000000200 */
[----:B------:R-:W-:-:S02]  /*11440*/  LOP3.LUT R38, R183, R176, RZ, 0x3c, !PT ;  /* 0x000000b0b7267212 */ /* 0x000fc400078e3cff */
[----:B------:R-:W-:Y:S02]  /*11450*/  MOV R98, R98 ;  /* 0x0000006200627202 */ /* 0x000fe40000000f00 */
[----:B------:R-:W-:Y:S02]  /*11460*/  LOP3.LUT R122, R181, R122, RZ, 0x3c, !PT ;  /* 0x0000007ab57a7212 */ /* 0x000fe400078e3cff */
[----:B------:R-:W-:Y:S01]  /*11470*/  LOP3.LUT R179, R134, 0x380, RZ, 0xc0, !PT ;  /* 0x0000038086b37812 */ /* 0x000fe200078ec0ff */
[----:B------:R1:W-:Y:S01]  /*11480*/  STSM.16.M88.4 [R98], R4 ;  /* 0x0000000462007844 */ /* 0x0003e20000000200 */
[----:B------:R-:W-:Y:S02]  /*11490*/  MOV R102, R102 ;  /* 0x0000006600667202 */ /* 0x000fe40000000f00 */
[----:B------:R-:W-:Y:S02]  /*114a0*/  F2FP.F16.F32.PACK_AB R14, R61, R160 ;  /* 0x000000a03d0e723e */ /* 0x000fe400000000ff */
[----:B------:R-:W-:-:S02]  /*114b0*/  LOP3.LUT R181, R138, 0x380, RZ, 0xc0, !PT ;  /* 0x000003808ab57812 */ /* 0x000fc400078ec0ff */
[----:B------:R-:W-:Y:S01]  /*114c0*/  MOV R106, R106 ;  /* 0x0000006a006a7202 */ /* 0x000fe20000000f00 */
[----:B------:R4:W-:Y:S01]  /*114d0*/  STSM.16.M88.4 [R102], R12 ;  /* 0x0000000c66007844 */ /* 0x0009e20000000200 */
[----:B--2---:R-:W-:Y:S02]  /*114e0*/  F2FP.F16.F32.PACK_AB R24, R65, R161 ;  /* 0x000000a14118723e */ /* 0x004fe400000000ff */
[----:B------:R-:W-:Y:S02]  /*114f0*/  F2FP.F16.F32.PACK_AB R25, R67, R66 ;  /* 0x000000424319723e */ /* 0x000fe400000000ff */
[----:B------:R-:W-:Y:S02]  /*11500*/  F2FP.F16.F32.PACK_AB R26, R69, R162 ;  /* 0x000000a2451a723e */ /* 0x000fe400000000ff */
[----:B------:R-:W-:Y:S02]  /*11510*/  F2FP.F16.F32.PACK_AB R27, R71, R70 ;  /* 0x00000046471b723e */ /* 0x000fe400000000ff */
[----:B------:R-:W-:-:S02]  /*11520*/  MOV R110, R110 ;  /* 0x0000006e006e7202 */ /* 0x000fc40000000f00 */
[----:B------:R-:W-:Y:S01]  /*11530*/  MOV R20, R20 ;  /* 0x0000001400147202 */ /* 0x000fe20000000f00 */
[----:B------:R2:W-:Y:S01]  /*11540*/  STSM.16.M88.4 [R106], R24 ;  /* 0x000000186a007844 */ /* 0x0005e20000000200 */
[----:B------:R-:W-:Y:S02]  /*11550*/  SHF.R.U64 R185, R185, 0x3, RZ ;  /* 0x00000003b9b97819 */ /* 0x000fe400000012ff */
[----:B------:R-:W-:Y:S01]  /*11560*/  MOV R114, R114 ;  /* 0x0000007200727202 */ /* 0x000fe20000000f00 */
[----:B------:R-:W-:Y:S01]  /*11570*/  STSM.16.M88.4 [R110], R28 ;  /* 0x0000001c6e007844 */ /* 0x000fe20000000200 */
[----:B------:R-:W-:Y:S02]  /*11580*/  MOV R21, R38 ;  /* 0x0000002600157202 */ /* 0x000fe40000000f00 */
[----:B---3--:R-:W-:Y:S02]  /*11590*/  F2FP.F16.F32.PACK_AB R32, R81, R165 ;  /* 0x000000a55120723e */ /* 0x008fe400000000ff */
[----:B------:R-:W-:-:S02]  /*115a0*/  F2FP.F16.F32.PACK_AB R33, R83, R82 ;  /* 0x000000525321723e */ /* 0x000fc400000000ff */
[----:B------:R-:W-:Y:S02]  /*115b0*/  F2FP.F16.F32.PACK_AB R34, R85, R166 ;  /* 0x000000a65522723e */ /* 0x000fe400000000ff */
[----:B------:R-:W-:Y:S02]  /*115c0*/  F2FP.F16.F32.PACK_AB R35, R87, R86 ;  /* 0x000000565723723e */ /* 0x000fe400000000ff */
[----:B------:R-:W-:Y:S02]  /*115d0*/  SHF.R.U64 R179, R179, 0x3, RZ ;  /* 0x00000003b3b37819 */ /* 0x000fe400000012ff */
[----:B------:R-:W-:Y:S01]  /*115e0*/  MOV R118, R118 ;  /* 0x0000007600767202 */ /* 0x000fe20000000f00 */
[----:B------:R-:W-:Y:S01]  /*115f0*/  STSM.16.M88.4 [R114], R32 ;  /* 0x0000002072007844 */ /* 0x000fe20000000200 */
[----:B------:R-:W-:Y:S01]  /*11600*/  F2FP.F16.F32.PACK_AB R38, R3, R168 ;  /* 0x000000a80326723e */ /* 0x000fe200000000ff */
[----:B------:R-:W-:Y:S01]  /*11610*/  IMAD.MOV.U32 R3, RZ, RZ, RZ ;  /* 0x000000ffff037224 */ /* 0x000fe200078e00ff */
[----:B------:R-:W-:-:S02]  /*11620*/  F2FP.F16.F32.PACK_AB R39, R58, R54 ;  /* 0x000000363a27723e */ /* 0x000fc400000000ff */
[----:B------:R-:W-:Y:S02]  /*11630*/  SHF.R.U64 R181, R181, 0x3, RZ ;  /* 0x00000003b5b57819 */ /* 0x000fe400000012ff */
[----:B------:R-:W-:Y:S01]  /*11640*/  MOV R122, R122 ;  /* 0x0000007a007a7202 */ /* 0x000fe20000000f00 */
[----:B------:R-:W-:Y:S01]  /*11650*/  STSM.16.M88.4 [R118], R36 ;  /* 0x0000002476007844 */ /* 0x000fe20000000200 */
[----:B0-----:R-:W-:Y:S02]  /*11660*/  F2FP.F16.F32.PACK_AB R40, R97, R169 ;  /* 0x000000a96128723e */ /* 0x001fe400000000ff */
[----:B------:R-:W-:Y:S02]  /*11670*/  F2FP.F16.F32.PACK_AB R41, R62, R60 ;  /* 0x0000003c3e29723e */ /* 0x000fe400000000ff */
[----:B------:R-:W-:Y:S02]  /*11680*/  F2FP.F16.F32.PACK_AB R42, R101, R170 ;  /* 0x000000aa652a723e */ /* 0x000fe400000000ff */
[----:B------:R-:W-:-:S02]  /*11690*/  F2FP.F16.F32.PACK_AB R43, R68, R64 ;  /* 0x00000040442b723e */ /* 0x000fc400000000ff */
[----:B------:R-:W-:Y:S02]  /*116a0*/  MOV R126, R126 ;  /* 0x0000007e007e7202 */ /* 0x000fe40000000f00 */
[----:B-1----:R-:W-:Y:S01]  /*116b0*/  F2FP.F16.F32.PACK_AB R4, R105, R171 ;  /* 0x000000ab6904723e */ /* 0x002fe200000000ff */
[----:B------:R-:W-:Y:S01]  /*116c0*/  STSM.16.M88.4 [R122], R40 ;  /* 0x000000287a007844 */ /* 0x000fe20000000200 */
[----:B------:R-:W-:Y:S02]  /*116d0*/  F2FP.F16.F32.PACK_AB R5, R76, R72 ;  /* 0x000000484c05723e */ /* 0x000fe400000000ff */
[----:B------:R-:W-:Y:S02]  /*116e0*/  F2FP.F16.F32.PACK_AB R6, R109, R172 ;  /* 0x000000ac6d06723e */ /* 0x000fe400000000ff */
[----:B------:R-:W-:Y:S02]  /*116f0*/  F2FP.F16.F32.PACK_AB R7, R80, R78 ;  /* 0x0000004e5007723e */ /* 0x000fe400000000ff */
[----:B------:R-:W-:-:S02]  /*11700*/  LOP3.LUT R130, R185, R130, RZ, 0x3c, !PT ;  /* 0x00000082b9827212 */ /* 0x000fc400078e3cff */
[----:B------:R-:W-:Y:S01]  /*11710*/  LOP3.LUT R134, R179, R134, RZ, 0x3c, !PT ;  /* 0x00000086b3867212 */ /* 0x000fe200078e3cff */
[----:B------:R0:W-:Y:S01]  /*11720*/  STSM.16.M88.4 [R126], R4 ;  /* 0x000000047e007844 */ /* 0x0001e20000000200 */
[----:B------:R-:W-:Y:S02]  /*11730*/  LOP3.LUT R138, R181, R138, RZ, 0x3c, !PT ;  /* 0x0000008ab58a7212 */ /* 0x000fe400078e3cff */
[----:B------:R-:W-:Y:S02]  /*11740*/  MOV R130, R130 ;  /* 0x0000008200827202 */ /* 0x000fe40000000f00 */
[----:B----4-:R-:W-:Y:S02]  /*11750*/  F2FP.F16.F32.PACK_AB R12, R113, R173 ;  /* 0x000000ad710c723e */ /* 0x010fe400000000ff */
[----:B------:R-:W-:Y:S02]  /*11760*/  F2FP.F16.F32.PACK_AB R13, R88, R84 ;  /* 0x00000054580d723e */ /* 0x000fe400000000ff */
[----:B------:R-:W-:-:S02]  /*11770*/  F2FP.F16.F32.PACK_AB R14, R117, R174 ;  /* 0x000000ae750e723e */ /* 0x000fc400000000ff */
[----:B------:R-:W-:Y:S02]  /*11780*/  F2FP.F16.F32.PACK_AB R15, R100, R96 ;  /* 0x00000060640f723e */ /* 0x000fe400000000ff */
[----:B------:R-:W-:Y:S02]  /*11790*/  MOV R134, R134 ;  /* 0x0000008600867202 */ /* 0x000fe40000000f00 */
[----:B--2---:R-:W-:Y:S01]  /*117a0*/  F2FP.F16.F32.PACK_AB R24, R121, R175 ;  /* 0x000000af7918723e */ /* 0x004fe200000000ff */
[----:B------:R1:W-:Y:S01]  /*117b0*/  STSM.16.M88.4 [R130], R12 ;  /* 0x0000000c82007844 */ /* 0x0003e20000000200 */
[----:B------:R-:W-:Y:S02]  /*117c0*/  F2FP.F16.F32.PACK_AB R25, R108, R104 ;  /* 0x000000686c19723e */ /* 0x000fe400000000ff */
[----:B------:R-:W-:Y:S02]  /*117d0*/  F2FP.F16.F32.PACK_AB R26, R125, R177 ;  /* 0x000000b17d1a723e */ /* 0x000fe400000000ff */
[----:B------:R-:W-:-:S02]  /*117e0*/  F2FP.F16.F32.PACK_AB R27, R116, R112 ;  /* 0x00000070741b723e */ /* 0x000fc400000000ff */
[----:B------:R-:W-:Y:S02]  /*117f0*/  ISETP.NE.U32.AND P0, PT, RZ, UR4, PT ;  /* 0x00000004ff007c0c */ /* 0x000fe4000bf05070 */
[----:B0-----:R-:W-:Y:S01]  /*11800*/  IADD3 R6, P1, R227, UR4, RZ ;  /* 0x00000004e3067c10 */ /* 0x001fe2000ff3e0ff */
[----:B------:R-:W-:Y:S01]  /*11810*/  STSM.16.M88.4 [R134], R24 ;  /* 0x0000001886007844 */ /* 0x000fe20000000200 */
[----:B------:R-:W-:Y:S02]  /*11820*/  MOV R138, R138 ;  /* 0x0000008a008a7202 */ /* 0x000fe40000000f00 */
[----:B------:R-:W-:Y:S02]  /*11830*/  F2FP.F16.F32.PACK_AB R28, R129, R178 ;  /* 0x000000b2811c723e */ /* 0x000fe400000000ff */
[----:B------:R-:W-:Y:S02]  /*11840*/  F2FP.F16.F32.PACK_AB R29, R124, R120 ;  /* 0x000000787c1d723e */ /* 0x000fe400000000ff */
[----:B------:R-:W-:-:S02]  /*11850*/  F2FP.F16.F32.PACK_AB R30, R133, R132 ;  /* 0x00000084851e723e */ /* 0x000fc400000000ff */
[----:B------:R-:W-:Y:S02]  /*11860*/  F2FP.F16.F32.PACK_AB R31, R152, R128 ;  /* 0x00000080981f723e */ /* 0x000fe400000000ff */
[----:B------:R-:W-:Y:S02]  /*11870*/  F2FP.F16.F32.PACK_AB R152, R137, R136 ;  /* 0x000000888998723e */ /* 0x000fe400000000ff */
[----:B------:R-:W-:Y:S01]  /*11880*/  ISETP.NE.AND.EX P0, PT, RZ, UR5, PT, P0 ;  /* 0x00000005ff007c0c */ /* 0x000fe2000bf05300 */
[----:B------:R0:W-:Y:S01]  /*11890*/  STSM.16.M88.4 [R138], R28 ;  /* 0x0000001c8a007844 */ /* 0x0001e20000000200 */
[----:B------:R-:W-:Y:S01]  /*118a0*/  IADD3.X R7, R228, UR5, RZ, P1, !PT ;  /* 0x00000005e4077c10 */ /* 0x000fe20008ffe4ff */
[----:B------:R-:W-:Y:S02]  /*118b0*/  ULDC.64 UR4, c[0x0][0xc08] ;  /* 0x0003020000047ab9 */ /* 0x000fe40000000a00 */
[----:B------:R2:W-:Y:S01]  /*118c0*/  STSM.16.M88.4 [R20], R152 ;  /* 0x0000009814007844 */ /* 0x0005e20000000200 */
[----:B------:R-:W-:-:S03]  /*118d0*/  ISETP.NE.U32.AND P2, PT, RZ, UR4, PT ;  /* 0x00000004ff007c0c */ /* 0x000fc6000bf45070 */
[----:B------:R2:W-:Y:S01]  /*118e0*/  STSM.16.M88.4 [R21], R144 ;  /* 0x0000009015007844 */ /* 0x0005e20000000200 */
[----:B------:R-:W-:Y:S01]  /*118f0*/  BAR.SYNC.DEFER_BLOCKING 0x1, 0x100 ;  /* 0x0044000000007b1d */ /* 0x000fe20000010000 */
[----:B------:R-:W-:-:S13]  /*11900*/  ISETP.NE.AND.EX P2, PT, RZ, UR5, PT, P2 ;  /* 0x00000005ff007c0c */ /* 0x000fda000bf45320 */
[----:B------:R-:W-:Y:S01]  /*11910*/  @P2 IADD3 R4, P3, R227, UR4, RZ ;  /* 0x00000004e3042c10 */ /* 0x000fe2000ff7e0ff */
[----:B------:R-:W-:Y:S02]  /*11920*/  ULDC UR4, c[0x0][0xa88] ;  /* 0x0002a20000047ab9 */ /* 0x000fe40000000800 */
[----:B-1----:R-:W-:Y:S02]  /*11930*/  MOV R15, UR4 ;  /* 0x00000004000f7c02 */ /* 0x002fe40008000f00 */
[----:B------:R-:W-:Y:S01]  /*11940*/  @P2 IADD3.X R5, R228, UR5, RZ, P3, !PT ;  /* 0x00000005e4052c10 */ /* 0x000fe20009ffe4ff */
[----:B------:R2:W5:Y:S01]  /*11950*/  @P0 LDG.E R3, desc[UR40][R6.64] ;  /* 0x0000002806030981 */ /* 0x000562000c1e1900 */
[----:B------:R-:W-:Y:S01]  /*11960*/  ISETP.NE.AND P1, PT, R0, 0x1, PT ;  /* 0x000000010000780c */ /* 0x000fe20003f25270 */
[----:B0-----:R-:W-:Y:S02]  /*11970*/  IMAD.IADD R29, R214, 0x1, R206 ;  /* 0x00000001d61d7824 */ /* 0x001fe400078e02ce */
[----:B------:R2:W5:Y:S10]  /*11980*/  @P2 LDG.E R15, desc[UR40][R4.64] ;  /* 0x00000028040f2981 */ /* 0x000574000c1e1900 */
[----:B------:R-:W0:Y:S08]  /*11990*/  @P1 LDC R12, c[0x0][0xbec] ;  /* 0x0002fb00ff0c1b82 */ /* 0x000e300000000800 */
[----:B------:R-:W1:Y:S01]  /*119a0*/  @P1 LDC R25, c[0x0][0xbf0] ;  /* 0x0002fc00ff191b82 */ /* 0x000e620000000800 */
[----:B--2---:R-:W-:Y:S05]  /*119b0*/  @P2 BRA `(.L_x_14218) ;  /* 0x0000000000102947 */ /* 0x004fea0003800000 */
[----:B------:R-:W-:Y:S05]  /*119c0*/  @!P0 BRA `(.L_x_14218) ;  /* 0x00000000000c8947 */ /* 0x000fea0003800000 */
[----:B------:R-:W2:Y:S04]  /*119d0*/  LDG.E R4, desc[UR40][R6.64] ;  /* 0x0000002806047981 */ /* 0x000ea8000c1e1900 */
[----:B-----5:R-:W2:Y:S02]  /*119e0*/  LDG.E R15, desc[UR40][R6.64+0x4] ;  /* 0x00000428060f7981 */ /* 0x020ea4000c1e1900 */
[----:B--2---:R-:W-:-:S07]  /*119f0*/  IMAD.IADD R15, R15, 0x1, -R4 ;  /* 0x000000010f0f7824 */ /* 0x004fce00078e0a04 */
.L_x_14218:
[----:B------:R-:W2:Y:S01]  /*11a00*/  LDL R14, [R1+0x18] ;  /* 0x00001800010e7983 */ /* 0x000ea20000100800 */
[----:B------:R-:W-:Y:S01]  /*11a10*/  SHF.R.S32.HI R76, RZ, 0x1f, R226 ;  /* 0x0000001fff4c7819 */ /* 0x000fe200000114e2 */
[----:B0-----:R-:W-:Y:S01]  /*11a20*/  @P1 IMAD.HI.U32 R4, R29, R12, RZ ;  /* 0x0000000c1d041227 */ /* 0x001fe200078e00ff */
[----:B------:R-:W-:Y:S01]  /*11a30*/  ULDC.64 UR4, c[0x0][0xb90] ;  /* 0x0002e40000047ab9 */ /* 0x000fe20000000a00 */
[--C-:B-----5:R-:W-:Y:S01]  /*11a40*/  SHF.R.S32.HI R21, RZ, 0x1f, R3.reuse ;  /* 0x0000001fff157819 */ /* 0x120fe20000011403 */
[----:B------:R-:W0:Y:S01]  /*11a50*/  S2R R30, SR_TID.X ;  /* 0x00000000001e7919 */ /* 0x000e220000002100 */
[----:B------:R-:W-:Y:S01]  /*11a60*/  IMAD R13, R76, UR4, RZ ;  /* 0x000000044c0d7c24 */ /* 0x000fe2000f8e02ff */
[----:B------:R-:W-:Y:S01]  /*11a70*/  SEL R235, R235, RZ, !P0 ;  /* 0x000000ffebeb7207 */ /* 0x000fe20004000000 */
[----:B------:R-:W-:Y:S01]  /*11a80*/  IMAD.MOV.U32 R20, RZ, RZ, R3 ;  /* 0x000000ffff147224 */ /* 0x000fe200078e0003 */
[----:B------:R-:W-:Y:S01]  /*11a90*/  SEL R229, R229, RZ, !P0 ;  /* 0x000000ffe5e57207 */ /* 0x000fe20004000000 */
[----:B------:R-:W-:Y:S01]  /*11aa0*/  IMAD.MOV.U32 R7, RZ, RZ, R29 ;  /* 0x000000ffff077224 */ /* 0x000fe200078e001d */
[----:B-1----:R-:W-:Y:S01]  /*11ab0*/  @P1 SHF.R.U32.HI R7, RZ, R25, R4 ;  /* 0x00000019ff071219 */ /* 0x002fe20000011604 */
[C---:B------:R-:W-:Y:S01]  /*11ac0*/  IMAD.WIDE.U32 R4, R226.reuse, UR4, R20 ;  /* 0x00000004e2047c25 */ /* 0x040fe2000f8e0014 */
[----:B------:R-:W1:Y:S03]  /*11ad0*/  @P1 LDC R81, c[0x0][0xbec] ;  /* 0x0002fb00ff511b82 */ /* 0x000e660000000800 */
[----:B------:R-:W-:Y:S01]  /*11ae0*/  IMAD R13, R226, UR5, R13 ;  /* 0x00000005e20d7c24 */ /* 0x000fe2000f8e020d */
[----:B------:R-:W-:Y:S01]  /*11af0*/  ULDC.64 UR4, c[0x0][0xb98] ;  /* 0x0002e60000047ab9 */ /* 0x000fe20000000a00 */
[----:B------:R-:W-:-:S02]  /*11b00*/  IMAD.MOV R27, RZ, RZ, -R7 ;  /* 0x000000ffff1b7224 */ /* 0x000fc400078e0a07 */
[----:B------:R-:W-:Y:S01]  /*11b10*/  IMAD.IADD R5, R5, 0x1, R13 ;  /* 0x0000000105057824 */ /* 0x000fe200078e020d */
[----:B------:R-:W3:Y:S01]  /*11b20*/  @P1 LDC R82, c[0x0][0xbf0] ;  /* 0x0002fc00ff521b82 */ /* 0x000ee20000000800 */
[----:B------:R-:W-:Y:S02]  /*11b30*/  IMAD R25, R234, 0x40, R205 ;  /* 0x00000040ea197824 */ /* 0x000fe400078e02cd */
[----:B------:R-:W-:Y:S02]  /*11b40*/  IMAD R13, R0, R27, R29 ;  /* 0x0000001b000d7224 */ /* 0x000fe400078e021d */
[----:B------:R-:W-:Y:S02]  /*11b50*/  IMAD R6, R235, UR4, RZ ;  /* 0x00000004eb067c24 */ /* 0x000fe4000f8e02ff */
        /* <DEDUP_REMOVED lines=8> */
[----:B0-----:R-:W-:Y:S01]  /*11be0*/  VIADD R30, R30, 0xffffff80 ;  /* 0xffffff801e1e7836 */ /* 0x001fe20000000000 */
[----:B------:R-:W-:Y:S01]  /*11bf0*/  IADD3.X R5, R25, R5, R12, P0, !PT ;  /* 0x0000000519057210 */ /* 0x000fe200007fe40c */
[----:B------:R-:W-:Y:S01]  /*11c00*/  IMAD R6, R6, UR4, RZ ;  /* 0x0000000406067c24 */ /* 0x000fe2000f8e02ff */
[----:B------:R-:W-:Y:S01]  /*11c10*/  LOP3.LUT R60, R61, 0x380, RZ, 0xc0, !PT ;  /* 0x000003803d3c7812 */ /* 0x000fe200078ec0ff */
[----:B------:R-:W-:Y:S01]  /*11c20*/  IMAD R20, R15, R0, RZ ;  /* 0x000000000f147224 */ /* 0x000fe200078e02ff */
[----:B------:R-:W-:Y:S01]  /*11c30*/  IADD3 R25, P5, R10, 0x3000, RZ ;  /* 0x000030000a197810 */ /* 0x000fe20007fbe0ff */
[C---:B------:R-:W-:Y:S01]  /*11c40*/  IMAD R7, R13.reuse, UR5, R6 ;  /* 0x000000050d077c24 */ /* 0x040fe2000f8e0206 */
[----:B------:R-:W-:Y:S01]  /*11c50*/  SHF.R.U64 R60, R60, 0x3, RZ ;  /* 0x000000033c3c7819 */ /* 0x000fe200000012ff */
[----:B------:R-:W-:Y:S01]  /*11c60*/  IMAD.WIDE.U32 R4, R13, UR4, R4 ;  /* 0x000000040d047c25 */ /* 0x000fe2000f8e0004 */
[----:B------:R-:W-:Y:S01]  /*11c70*/  ULDC.64 UR4, c[0x0][0xb50] ;  /* 0x0002d40000047ab9 */ /* 0x000fe20000000a00 */
[----:B------:R-:W-:-:S02]  /*11c80*/  IADD3 R13, P3, R10, 0x2000, RZ ;  /* 0x000020000a0d7810 */ /* 0x000fc40007f7e0ff */
[----:B------:R-:W-:Y:S01]  /*11c90*/  IMAD.IADD R5, R5, 0x1, R7 ;  /* 0x0000000105057824 */ /* 0x000fe200078e0207 */
[C---:B------:R-:W-:Y:S02]  /*11ca0*/  LEA R6, P0, R4.reuse, UR4, 0x2 ;  /* 0x0000000404067c11 */ /* 0x040fe4000f8010ff */
[----:B------:R-:W-:Y:S02]  /*11cb0*/  LOP3.LUT R12, R13, 0x380, RZ, 0xc0, !PT ;  /* 0x000003800d0c7812 */ /* 0x000fe400078ec0ff */
[----:B------:R-:W-:Y:S01]  /*11cc0*/  LEA.HI.X R4, R4, UR5, R5, 0x2, P0 ;  /* 0x0000000504047c11 */ /* 0x000fe200080f1405 */
[----:B------:R-:W-:Y:S01]  /*11cd0*/  ULDC.64 UR4, c[0x0][0xaa0] ;  /* 0x0002a80000047ab9 */ /* 0x000fe20000000a00 */
[----:B------:R-:W-:Y:S01]  /*11ce0*/  IADD3 R29, P0, R10, 0x4000, RZ ;  /* 0x000040000a1d7810 */ /* 0x000fe20007f1e0ff */
[----:B------:R-:W-:Y:S01]  /*11cf0*/  SHFL.IDX PT, R50, R6, RZ, 0x1c1f ;  /* 0x001c1fff06327589 */ /* 0x000fe200000e0000 */
[----:B------:R-:W-:Y:S02]  /*11d00*/  SHF.R.U64 R12, R12, 0x3, RZ ;  /* 0x000000030c0c7819 */ /* 0x000fe400000012ff */
[----:B------:R-:W-:Y:S01]  /*11d10*/  LOP3.LUT R60, R60, R61, RZ, 0x3c, !PT ;  /* 0x0000003d3c3c7212 */ /* 0x000fe200078e3cff */
[----:B------:R-:W0:Y:S01]  /*11d20*/  SHFL.IDX PT, R51, R4, RZ, 0x1c1f ;  /* 0x001c1fff04337589 */ /* 0x000e2200000e0000 */
[----:B------:R-:W-:-:S02]  /*11d30*/  IADD3.X R61, RZ, R11, RZ, P2, !PT ;  /* 0x0000000bff3d7210 */ /* 0x000fc400017fe4ff */
[----:B------:R-:W-:Y:S01]  /*11d40*/  LOP3.LUT R28, R29, 0x380, RZ, 0xc0, !PT ;  /* 0x000003801d1c7812 */ /* 0x000fe200078ec0ff */
[----:B------:R4:W-:Y:S01]  /*11d50*/  SHFL.IDX PT, R54, R6, 0x1, 0x1c1f ;  /* 0x003c1f0006367f89 */ /* 0x0009e200000e0000 */
[----:B------:R-:W-:Y:S02]  /*11d60*/  IADD3 R37, P2, R10, 0x6000, RZ ;  /* 0x000060000a257810 */ /* 0x000fe40007f5e0ff */
[----:B------:R-:W-:Y:S01]  /*11d70*/  LOP3.LUT R12, R12, R13, RZ, 0x3c, !PT ;  /* 0x0000000d0c0c7212 */ /* 0x000fe200078e3cff */
[----:B------:R-:W-:Y:S01]  /*11d80*/  IMAD.X R13, RZ, RZ, R11, P3 ;  /* 0x000000ffff0d7224 */ /* 0x000fe200018e060b */
[C---:B------:R-:W-:Y:S01]  /*11d90*/  IADD3 R33, P4, R10.reuse, 0x5000, RZ ;  /* 0x000050000a217810 */ /* 0x040fe20007f9e0ff */
[----:B------:R0:W2:Y:S01]  /*11da0*/  SHFL.IDX PT, R55, R4, 0x1, 0x1c1f ;  /* 0x003c1f0004377f89 */ /* 0x0000a200000e0000 */
[----:B------:R-:W-:Y:S02]  /*11db0*/  IADD3 R41, P3, R10, 0x7000, RZ ;  /* 0x000070000a297810 */ /* 0x000fe40007f7e0ff */
[----:B------:R-:W-:-:S02]  /*11dc0*/  SHF.R.U64 R28, R28, 0x3, RZ ;  /* 0x000000031c1c7819 */ /* 0x000fc400000012ff */
[----:B------:R-:W-:Y:S02]  /*11dd0*/  LOP3.LUT R36, R37, 0x380, RZ, 0xc0, !PT ;  /* 0x0000038025247812 */ /* 0x000fe400078ec0ff */
[----:B------:R-:W-:Y:S02]  /*11de0*/  LOP3.LUT R24, R25, 0x380, RZ, 0xc0, !PT ;  /* 0x0000038019187812 */ /* 0x000fe400078ec0ff */
[----:B------:R-:W-:Y:S02]  /*11df0*/  LOP3.LUT R32, R33, 0x380, RZ, 0xc0, !PT ;  /* 0x0000038021207812 */ /* 0x000fe400078ec0ff */
[----:B------:R-:W-:Y:S02]  /*11e00*/  LOP3.LUT R40, R41, 0x380, RZ, 0xc0, !PT ;  /* 0x0000038029287812 */ /* 0x000fe400078ec0ff */
[----:B------:R-:W-:Y:S01]  /*11e10*/  LOP3.LUT R28, R28, R29, RZ, 0x3c, !PT ;  /* 0x0000001d1c1c7212 */ /* 0x000fe200078e3cff */
[----:B------:R-:W-:Y:S01]  /*11e20*/  IMAD.X R29, RZ, RZ, R11, P0 ;  /* 0x000000ffff1d7224 */ /* 0x000fe200000e060b */
[----:B------:R-:W-:-:S02]  /*11e30*/  SHF.R.U64 R36, R36, 0x3, RZ ;  /* 0x0000000324247819 */ /* 0x000fc400000012ff */
[----:B------:R-:W-:Y:S02]  /*11e40*/  SHF.R.S32.HI R26, RZ, 0x1f, R30 ;  /* 0x0000001fff1a7819 */ /* 0x000fe4000001141e */
[----:B------:R-:W-:Y:S02]  /*11e50*/  SHF.R.U64 R24, R24, 0x3, RZ ;  /* 0x0000000318187819 */ /* 0x000fe400000012ff */
[----:B------:R-:W-:Y:S02]  /*11e60*/  SHF.R.U64 R32, R32, 0x3, RZ ;  /* 0x0000000320207819 */ /* 0x000fe400000012ff */
[----:B------:R-:W-:Y:S02]  /*11e70*/  IADD3 R49, P0, R10, 0x9000, RZ ;  /* 0x000090000a317810 */ /* 0x000fe40007f1e0ff */
[----:B------:R-:W-:Y:S02]  /*11e80*/  SHF.R.U64 R40, R40, 0x3, RZ ;  /* 0x0000000328287819 */ /* 0x000fe400000012ff */
[----:B------:R-:W-:Y:S01]  /*11e90*/  LOP3.LUT R36, R36, R37, RZ, 0x3c, !PT ;  /* 0x0000002524247212 */ /* 0x000fe200078e3cff */
[----:B------:R-:W-:Y:S01]  /*11ea0*/  IMAD.X R37, RZ, RZ, R11, P2 ;  /* 0x000000ffff257224 */ /* 0x000fe200010e060b */
[----:B------:R-:W-:-:S02]  /*11eb0*/  LEA.HI R26, R26, R30, RZ, 0x7 ;  /* 0x0000001e1a1a7211 */ /* 0x000fc400078f38ff */
[----:B------:R-:W-:Y:S01]  /*11ec0*/  LOP3.LUT R24, R24, R25, RZ, 0x3c, !PT ;  /* 0x0000001918187212 */ /* 0x000fe200078e3cff */
[--C-:B------:R-:W-:Y:S01]  /*11ed0*/  IMAD.X R25, RZ, RZ, R11.reuse, P5 ;  /* 0x000000ffff197224 */ /* 0x100fe200028e060b */
[----:B------:R-:W-:Y:S01]  /*11ee0*/  LOP3.LUT R32, R32, R33, RZ, 0x3c, !PT ;  /* 0x0000002120207212 */ /* 0x000fe200078e3cff */
[--C-:B------:R-:W-:Y:S01]  /*11ef0*/  IMAD.X R33, RZ, RZ, R11.reuse, P4 ;  /* 0x000000ffff217224 */ /* 0x100fe200020e060b */
[----:B------:R-:W-:Y:S02]  /*11f00*/  LOP3.LUT R48, R49, 0x380, RZ, 0xc0, !PT ;  /* 0x0000038031307812 */ /* 0x000fe400078ec0ff */
[----:B------:R-:W-:Y:S02]  /*11f10*/  IADD3 R57, P2, R10, 0xb000, RZ ;  /* 0x0000b0000a397810 */ /* 0x000fe40007f5e0ff */
[----:B------:R-:W-:Y:S01]  /*11f20*/  LOP3.LUT R40, R40, R41, RZ, 0x3c, !PT ;  /* 0x0000002928287212 */ /* 0x000fe200078e3cff */
[----:B------:R-:W-:Y:S01]  /*11f30*/  IMAD.X R41, RZ, RZ, R11, P3 ;  /* 0x000000ffff297224 */ /* 0x000fe200018e060b */
[----:B------:R-:W-:-:S02]  /*11f40*/  IADD3 R45, P5, R10, 0x8000, RZ ;  /* 0x000080000a2d7810 */ /* 0x000fc40007fbe0ff */
[----:B------:R-:W-:Y:S02]  /*11f50*/  IADD3 R53, P4, R10, 0xa000, RZ ;  /* 0x0000a0000a357810 */ /* 0x000fe40007f9e0ff */
[----:B------:R-:W-:Y:S01]  /*11f60*/  LOP3.LUT R26, R26, 0xffffff80, RZ, 0xc0, !PT ;  /* 0xffffff801a1a7812 */ /* 0x000fe200078ec0ff */
[----:B------:R-:W-:Y:S01]  /*11f70*/  IMAD R78, R21, UR4, RZ ;  /* 0x00000004154e7c24 */ /* 0x000fe2000f8e02ff */
[----:B------:R-:W-:Y:S02]  /*11f80*/  IADD3 R63, P3, R10, 0xc000, RZ ;  /* 0x0000c0000a3f7810 */ /* 0x000fe40007f7e0ff */
[----:B------:R-:W-:Y:S02]  /*11f90*/  SHF.R.U64 R48, R48, 0x3, RZ ;  /* 0x0000000330307819 */ /* 0x000fe400000012ff */
[----:B------:R-:W-:Y:S02]  /*11fa0*/  LOP3.LUT R56, R57, 0x380, RZ, 0xc0, !PT ;  /* 0x0000038039387812 */ /* 0x000fe400078ec0ff */
[----:B------:R-:W-:-:S02]  /*11fb0*/  LOP3.LUT R44, R45, 0x380, RZ, 0xc0, !PT ;  /* 0x000003802d2c7812 */ /* 0x000fc400078ec0ff */
[----:B------:R-:W-:Y:S02]  /*11fc0*/  LOP3.LUT R52, R53, 0x380, RZ, 0xc0, !PT ;  /* 0x0000038035347812 */ /* 0x000fe400078ec0ff */
[----:B------:R-:W-:Y:S01]  /*11fd0*/  IADD3 R26, R30, -R26, RZ ;  /* 0x8000001a1e1a7210 */ /* 0x000fe20007ffe0ff */
[----:B------:R-:W-:Y:S01]  /*11fe0*/  IMAD R77, R3, UR5, R78 ;  /* 0x00000005034d7c24 */ /* 0x000fe2000f8e024e */
[----:B------:R-:W-:Y:S01]  /*11ff0*/  LOP3.LUT R62, R63, 0x380, RZ, 0xc0, !PT ;  /* 0x000003803f3e7812 */ /* 0x000fe200078ec0ff */
[----:B------:R-:W-:Y:S01]  /*12000*/  IMAD.WIDE.U32 R78, R3, UR4, RZ ;  /* 0x00000004034e7c25 */ /* 0x000fe2000f8e00ff */
[----:B------:R-:W-:Y:S01]  /*12010*/  LOP3.LUT R48, R48, R49, RZ, 0x3c, !PT ;  /* 0x0000003130307212 */ /* 0x000fe200078e3cff */
[----:B------:R-:W-:Y:S01]  /*12020*/  ULDC.64 UR4, c[0x0][0xae8] ;  /* 0x0002ba0000047ab9 */ /* 0x000fe20000000a00 */
[----:B------:R-:W-:Y:S01]  /*12030*/  SHF.R.U64 R56, R56, 0x3, RZ ;  /* 0x0000000338387819 */ /* 0x000fe200000012ff */
[----:B------:R-:W-:Y:S01]  /*12040*/  IMAD.X R49, RZ, RZ, R11, P0 ;  /* 0x000000ffff317224 */ /* 0x000fe200000e060b */
[----:B------:R-:W-:Y:S01]  /*12050*/  SHF.R.U64 R44, R44, 0x3, RZ ;  /* 0x000000032c2c7819 */ /* 0x000fe200000012ff */
[----:B------:R-:W-:Y:S01]  /*12060*/  IMAD R3, R223, 0x20, R234 ;  /* 0x00000020df037824 */ /* 0x000fe200078e02ea */
[----:B------:R-:W-:-:S02]  /*12070*/  SHF.R.U64 R52, R52, 0x3, RZ ;  /* 0x0000000334347819 */ /* 0x000fc400000012ff */
[----:B------:R-:W-:Y:S01]  /*12080*/  LOP3.LUT P0, RZ, R26, 0x3, RZ, 0xc0, !PT ;  /* 0x000000031aff7812 */ /* 0x000fe2000780c0ff */
[----:B------:R-:W-:Y:S01]  /*12090*/  IMAD R21, R76, UR4, RZ ;  /* 0x000000044c157c24 */ /* 0x000fe2000f8e02ff */
[----:B------:R-:W-:Y:S01]  /*120a0*/  SHF.R.U64 R62, R62, 0x3, RZ ;  /* 0x000000033e3e7819 */ /* 0x000fe200000012ff */
[----:B------:R-:W-:Y:S01]  /*120b0*/  IMAD.IADD R77, R79, 0x1, R77 ;  /* 0x000000014f4d7824 */ /* 0x000fe200078e024d */
[----:B------:R-:W-:Y:S01]  /*120c0*/  LOP3.LUT R56, R56, R57, RZ, 0x3c, !PT ;  /* 0x0000003938387212 */ /* 0x000fe200078e3cff */
[----:B------:R-:W-:Y:S01]  /*120d0*/  IMAD.X R57, RZ, RZ, R11, P2 ;  /* 0x000000ffff397224 */ /* 0x000fe200010e060b */
[----:B------:R-:W-:Y:S01]  /*120e0*/  LOP3.LUT R44, R44, R45, RZ, 0x3c, !PT ;  /* 0x0000002d2c2c7212 */ /* 0x000fe200078e3cff */
[----:B------:R-:W-:Y:S01]  /*120f0*/  IMAD.MOV.U32 R76, RZ, RZ, R78 ;  /* 0x000000ffff4c7224 */ /* 0x000fe200078e004e */
[----:B------:R-:W-:Y:S01]  /*12100*/  LOP3.LUT R52, R52, R53, RZ, 0x3c, !PT ;  /* 0x0000003534347212 */ /* 0x000fe200078e3cff */
[----:B------:R-:W-:Y:S01]  /*12110*/  IMAD.IADD R80, R206, 0x1, R3 ;  /* 0x00000001ce507824 */ /* 0x000fe200078e0203 */
[----:B------:R-:W-:Y:S01]  /*12120*/  LOP3.LUT R62, R62, R63, RZ, 0x3c, !PT ;  /* 0x0000003f3e3e7212 */ /* 0x000fe200078e3cff */
[--C-:B------:R-:W-:Y:S01]  /*12130*/  IMAD.X R45, RZ, RZ, R11.reuse, P5 ;  /* 0x000000ffff2d7224 */ /* 0x100fe200028e060b */
[C---:B------:R-:W-:Y:S01]  /*12140*/  IADD3 R65, P5, R10.reuse, 0xd000, RZ ;  /* 0x0000d0000a417810 */ /* 0x040fe20007fbe0ff */
[--C-:B------:R-:W-:Y:S01]  /*12150*/  IMAD.X R53, RZ, RZ, R11.reuse, P4 ;  /* 0x000000ffff357224 */ /* 0x100fe200020e060b */
[C---:B------:R-:W-:Y:S01]  /*12160*/  IADD3 R69, P4, R10.reuse, 0xe000, RZ ;  /* 0x0000e0000a457810 */ /* 0x040fe20007f9e0ff */
[----:B------:R-:W-:Y:S01]  /*12170*/  IMAD.X R63, RZ, RZ, R11, P3 ;  /* 0x000000ffff3f7224 */ /* 0x000fe200018e060b */
[----:B------:R-:W-:Y:S01]  /*12180*/  IADD3 R7, P3, R10, 0xf000, RZ ;  /* 0x0000f0000a077810 */ /* 0x000fe20007f7e0ff */
[C---:B------:R-:W-:Y:S01]  /*12190*/  IMAD R3, R226.reuse, UR5, R21 ;  /* 0x00000005e2037c24 */ /* 0x040fe2000f8e0215 */
[----:B------:R-:W-:Y:S01]  /*121a0*/  LOP3.LUT R64, R65, 0x380, RZ, 0xc0, !PT ;  /* 0x0000038041407812 */ /* 0x000fe200078ec0ff */
[----:B------:R-:W-:Y:S01]  /*121b0*/  IMAD.WIDE.U32 R76, R226, UR4, R76 ;  /* 0x00000004e24c7c25 */ /* 0x000fe2000f8e004c */
[----:B------:R-:W-:Y:S01]  /*121c0*/  LOP3.LUT R68, R69, 0x380, RZ, 0xc0, !PT ;  /* 0x0000038045447812 */ /* 0x000fe200078ec0ff */
[----:B------:R-:W-:Y:S01]  /*121d0*/  ULDC.64 UR4, c[0x0][0xaf0] ;  /* 0x0002bc0000047ab9 */ /* 0x000fe20000000a00 */
[----:B------:R-:W-:Y:S01]  /*121e0*/  LOP3.LUT R15, R10, 0x380, RZ, 0xc0, !PT ;  /* 0x000003800a0f7812 */ /* 0x000fe200078ec0ff */
[----:B-1----:R-:W-:Y:S01]  /*121f0*/  @P1 IMAD.HI.U32 R21, R80, R81, RZ ;  /* 0x0000005150151227 */ /* 0x002fe200078e00ff */
[----:B----4-:R-:W-:-:S02]  /*12200*/  LOP3.LUT R6, R7, 0x380, RZ, 0xc0, !PT ;  /* 0x0000038007067812 */ /* 0x010fc400078ec0ff */
[----:B------:R-:W-:Y:S01]  /*12210*/  SHF.R.U64 R64, R64, 0x3, RZ ;  /* 0x0000000340407819 */ /* 0x000fe200000012ff */
[----:B------:R-:W-:Y:S01]  /*12220*/  IMAD.IADD R77, R77, 0x1, R3 ;  /* 0x000000014d4d7824 */ /* 0x000fe200078e0203 */
[----:B------:R-:W-:Y:S01]  /*12230*/  SHF.R.U64 R68, R68, 0x3, RZ ;  /* 0x0000000344447819 */ /* 0x000fe200000012ff */
[----:B------:R-:W-:Y:S01]  /*12240*/  IMAD.MOV.U32 R3, RZ, RZ, R80 ;  /* 0x000000ffff037224 */ /* 0x000fe200078e0050 */
[----:B---3--:R-:W-:Y:S01]  /*12250*/  @P1 SHF.R.U32.HI R3, RZ, R82, R21 ;  /* 0x00000052ff031219 */ /* 0x008fe20000011615 */
[----:B------:R-:W-:Y:S01]  /*12260*/  IMAD R78, R235, UR4, RZ ;  /* 0x00000004eb4e7c24 */ /* 0x000fe2000f8e02ff */
[----:B------:R-:W-:Y:S02]  /*12270*/  SHF.R.U64 R15, R15, 0x3, RZ ;  /* 0x000000030f0f7819 */ /* 0x000fe400000012ff */
[----:B------:R-:W-:Y:S02]  /*12280*/  SHF.R.U64 R6, R6, 0x3, RZ ;  /* 0x0000000306067819 */ /* 0x000fe400000012ff */
[----:B------:R-:W-:Y:S01]  /*12290*/  SHF.R.S32.HI R21, RZ, 0x1f, R3 ;  /* 0x0000001fff157819 */ /* 0x000fe20000011403 */
[----:B------:R-:W-:Y:S01]  /*122a0*/  IMAD R79, R229, UR5, R78 ;  /* 0x00000005e54f7c24 */ /* 0x000fe2000f8e024e */
[----:B------:R-:W-:Y:S01]  /*122b0*/  LOP3.LUT R64, R64, R65, RZ, 0x3c, !PT ;  /* 0x0000004140407212 */ /* 0x000fe200078e3cff */
[--C-:B------:R-:W-:Y:S01]  /*122c0*/  IMAD.X R65, RZ, RZ, R11.reuse, P5 ;  /* 0x000000ffff417224 */ /* 0x100fe200028e060b */
[----:B------:R-:W-:Y:S01]  /*122d0*/  LOP3.LUT R68, R68, R69, RZ, 0x3c, !PT ;  /* 0x0000004544447212 */ /* 0x000fe200078e3cff */
[----:B------:R-:W-:Y:S01]  /*122e0*/  IMAD.X R69, RZ, RZ, R11, P4 ;  /* 0x000000ffff457224 */ /* 0x000fe200020e060b */
[----:B0-----:R-:W-:Y:S01]  /*122f0*/  LOP3.LUT R4, R15, R10, RZ, 0x3c, !PT ;  /* 0x0000000a0f047212 */ /* 0x001fe200078e3cff */
[----:B------:R-:W-:Y:S01]  /*12300*/  IMAD.WIDE.U32 R76, R229, UR4, R76 ;  /* 0x00000004e54c7c25 */ /* 0x000fe2000f8e004c */
[----:B------:R-:W-:Y:S01]  /*12310*/  IADD3.X R73, RZ, R11, RZ, P3, !PT ;  /* 0x0000000bff497210 */ /* 0x000fe20001ffe4ff */
[----:B------:R-:W-:Y:S01]  /*12320*/  ULDC.64 UR4, c[0x0][0xae0] ;  /* 0x0002b80000047ab9 */ /* 0x000fe20000000a00 */
[----:B------:R-:W-:Y:S01]  /*12330*/  LOP3.LUT R72, R6, R7, RZ, 0x3c, !PT ;  /* 0x0000000706487212 */ /* 0x000fe200078e3cff */
[----:B------:R-:W-:-:S02]  /*12340*/  IMAD.MOV R81, RZ, RZ, -R3 ;  /* 0x000000ffff517224 */ /* 0x000fc400078e0a03 */
[----:B------:R-:W-:Y:S01]  /*12350*/  IMAD R78, R21, UR4, RZ ;  /* 0x00000004154e7c24 */ /* 0x000fe2000f8e02ff */
[----:B------:R-:W-:Y:S01]  /*12360*/  IADD3 R77, R77, R79, RZ ;  /* 0x0000004f4d4d7210 */ /* 0x000fe20007ffe0ff */
[----:B------:R-:W-:Y:S02]  /*12370*/  IMAD R21, R0, R81, R80 ;  /* 0x0000005100157224 */ /* 0x000fe400078e0250 */
[C---:B------:R-:W-:Y:S02]  /*12380*/  IMAD R79, R3.reuse, UR5, R78 ;  /* 0x00000005034f7c24 */ /* 0x040fe4000f8e024e */
[----:B------:R-:W-:Y:S01]  /*12390*/  IMAD.WIDE.U32 R76, R3, UR4, R76 ;  /* 0x00000004034c7c25 */ /* 0x000fe2000f8e004c */
[----:B------:R-:W-:Y:S01]  /*123a0*/  SHF.R.S32.HI R0, RZ, 0x1f, R21 ;  /* 0x0000001fff007819 */ /* 0x000fe20000011415 */
[----:B------:R-:W-:Y:S02]  /*123b0*/  ULDC.64 UR4, c[0x0][0xad8] ;  /* 0x0002b60000047ab9 */ /* 0x000fe40000000a00 */
[----:B------:R-:W-:-:S02]  /*123c0*/  IMAD.IADD R77, R77, 0x1, R79 ;  /* 0x000000014d4d7824 */ /* 0x000fc400078e024f */
[----:B------:R-:W-:Y:S02]  /*123d0*/  IMAD R0, R0, UR4, RZ ;  /* 0x0000000400007c24 */ /* 0x000fe4000f8e02ff */
[----:B------:R-:W-:Y:S02]  /*123e0*/  IMAD.IADD R85, R234, 0x1, R206 ;  /* 0x00000001ea557824 */ /* 0x000fe400078e02ce */
[C---:B------:R-:W-:Y:S02]  /*123f0*/  IMAD R79, R21.reuse, UR5, R0 ;  /* 0x00000005154f7c24 */ /* 0x040fe4000f8e0200 */
[----:B------:R-:W-:Y:S01]  /*12400*/  IMAD.WIDE.U32 R76, R21, UR4, R76 ;  /* 0x00000004154c7c25 */ /* 0x000fe2000f8e004c */
[----:B------:R-:W-:-:S03]  /*12410*/  ULDC.64 UR4, c[0x0][0xa80] ;  /* 0x0002a00000047ab9 */ /* 0x000fc60000000a00 */
[----:B------:R-:W-:Y:S01]  /*12420*/  VIADD R0, R18, 0x22820 ;  /* 0x0002282012007836 */ /* 0x000fe20000000000 */
[C---:B------:R-:W-:Y:S01]  /*12430*/  LEA R84, P3, R76.reuse, UR4, 0x1 ;  /* 0x000000044c547c11 */ /* 0x040fe2000f8608ff */
[----:B------:R-:W-:Y:S02]  /*12440*/  IMAD.IADD R21, R77, 0x1, R79 ;  /* 0x000000014d157824 */ /* 0x000fe400078e024f */
[----:B------:R-:W-:Y:S01]  /*12450*/  VIADD R3, R85, 0x20 ;  /* 0x0000002055037836 */ /* 0x000fe20000000000 */
[----:B------:R-:W-:Y:S02]  /*12460*/  PRMT R0, RZ, 0x654, R0 ;  /* 0x00000654ff007816 */ /* 0x000fe40000000000 */
[----:B------:R-:W-:Y:S02]  /*12470*/  LEA.HI.X R21, R76, UR5, R21, 0x1, P3 ;  /* 0x000000054c157c11 */ /* 0x000fe400098f0c15 */
[----:B------:R-:W-:Y:S01]  /*12480*/  ISETP.GE.AND P1, PT, R3, R20, PT ;  /* 0x000000140300720c */ /* 0x000fe20003f26270 */
[----:B------:R-:W-:Y:S01]  /*12490*/  VIADD R3, R85, 0x40 ;  /* 0x0000004055037836 */ /* 0x000fe20000000000 */
[----:B------:R-:W0:Y:S01]  /*124a0*/  SHFL.IDX PT, R82, R84, RZ, 0x181f ;  /* 0x00181fff54527589 */ /* 0x000e2200000e0000 */
        /* <DEDUP_REMOVED lines=8> */
[----:B------:R-:W-:Y:S01]  /*12530*/  ISETP.GE.OR P0, PT, R5, R20, P0 ;  /* 0x000000140500720c */ /* 0x000fe20000706670 */
[----:B------:R-:W-:-:S06]  /*12540*/  IMAD.MOV.U32 R5, RZ, RZ, R11 ;  /* 0x000000ffff057224 */ /* 0x000fcc00078e000b */
[----:B------:R-:W-:Y:S06]  /*12550*/  @!P2 ST.E desc[UR40][R50.64], R9 ;  /* 0x000000093200a985 */ /* 0x000fec000c101928 */
[----:B------:R1:W-:Y:S04]  /*12560*/  @!P0 ST.E desc[UR40][R54.64], R8 ;  /* 0x0000000836008985 */ /* 0x0003e8000c101928 */
[----:B------:R-:W5:Y:S04]  /*12570*/  LD.E.128 R4, desc[UR40][R4.64] ;  /* 0x0000002804047980 */ /* 0x000f68000c101d00 */
[----:B------:R-:W5:Y:S04]  /*12580*/  LD.E.128 R12, desc[UR40][R12.64] ;  /* 0x000000280c0c7980 */ /* 0x000f68000c101d00 */
[----:B-1----:R1:W5:Y:S04]  /*12590*/  LD.E.128 R8, desc[UR40][R60.64] ;  /* 0x000000283c087980 */ /* 0x002368000c101d00 */
[----:B------:R-:W5:Y:S04]  /*125a0*/  LD.E.128 R24, desc[UR40][R24.64] ;  /* 0x0000002818187980 */ /* 0x000f68000c101d00 */
        /* <DEDUP_REMOVED lines=17> */
[----:B--2---:R-:W2:Y:S01]  /*126c0*/  FENCE.VIEW.ASYNC.S ;  /* 0x00000000000073c6 */ /* 0x004ea20000000000 */
[----:B------:R-:W-:-:S02]  /*126d0*/  ISETP.GE.AND P2, PT, R85, R20, PT ;  /* 0x000000145500720c */ /* 0x000fc40003f46270 */
[----:B------:R-:W-:Y:S01]  /*126e0*/  ISETP.GE.AND P0, PT, R3, R20, PT ;  /* 0x000000140300720c */ /* 0x000fe20003f06270 */
[----:B--2---:R2:W-:Y:S02]  /*126f0*/  SYNCS.ARRIVE.TRANS64.RED.A1T0 RZ, [R0+URZ], RZ ;  /* 0x000000ff00ff79a7 */ /* 0x0045e4000810043f */
[----:B--2---:R1:W2:Y:S08]  /*12700*/  SHFL.IDX PT, R0, R21, RZ, 0x181f ;  /* 0x00181fff15007589 */ /* 0x0042b000000e0000 */
[----:B0-----:R-:W-:Y:S05]  /*12710*/  @P2 BRA `(.L_x_14220) ;  /* 0x0000000000442947 */ /* 0x001fea0003800000 */
[----:B------:R-:W-:Y:S02]  /*12720*/  ULDC UR4, c[0x0][0xac8] ;  /* 0x0002b20000047ab9 */ /* 0x000fe40000000800 */
[----:B------:R-:W-:Y:S02]  /*12730*/  ISETP.GE.AND P2, PT, R205, UR4, PT ;  /* 0x00000004cd007c0c */ /* 0x000fe4000bf46270 */
[----:B------:R-:W-:Y:S02]  /*12740*/  ISETP.GE.AND P3, PT, R217, UR4, PT ;  /* 0x00000004d9007c0c */ /* 0x000fe4000bf66270 */
[----:B------:R-:W-:-:S09]  /*12750*/  ISETP.GE.AND P4, PT, R216, UR4, PT ;  /* 0x00000004d8007c0c */ /* 0x000fd2000bf86270 */
[----:B------:R-:W-:-:S04]  /*12760*/  @!P2 LEA R76, P5, R205, R82, 0x1 ;  /* 0x00000052cd4ca211 */ /* 0x000fc800078a08ff */
        /* <DEDUP_REMOVED lines=12> */
.L_x_14220:
[----:B------:R-:W-:Y:S05]  /*12830*/  BSYNC B1 ;  /* 0x0000000000017941 */ /* 0x000fea0003800000 */
.L_x_14219:
[----:B--2---:R2:W3:Y:S01]  /*12840*/  SHFL.IDX PT, R0, R21, 0x1, 0x181f ;  /* 0x00381f0015007f89 */ /* 0x0044e200000e0000 */
[----:B------:R-:W-:Y:S01]  /*12850*/  BSSY B1, `(.L_x_14221) ;  /* 0x0000015000017945 */ /* 0x000fe20003800000 */
[----:B------:R-:W-:Y:S02]  /*12860*/  VIADD R3, R85, 0x60 ;  /* 0x0000006055037836 */ /* 0x000fe40000000000 */
[----:B0----5:R2:W0:Y:S01]  /*12870*/  SHFL.IDX PT, R30, R84, 0x1, 0x181f ;  /* 0x00381f00541e7f89 */ /* 0x02142200000e0000 */
[----:B------:R-:W-:Y:S05]  /*12880*/  @P1 BRA `(.L_x_14222) ;  /* 0x0000000000441947 */ /* 0x000fea0003800000 */
[----:B------:R-:W-:Y:S02]  /*12890*/  ULDC UR4, c[0x0][0xac8] ;  /* 0x0002b20000047ab9 */ /* 0x000fe40000000800 */
[----:B------:R-:W-:Y:S02]  /*128a0*/  ISETP.GE.AND P4, PT, R205, UR4, PT ;  /* 0x00000004cd007c0c */ /* 0x000fe4000bf86270 */
[----:B------:R-:W-:Y:S02]  /*128b0*/  ISETP.GE.AND P3, PT, R217, UR4, PT ;  /* 0x00000004d9007c0c */ /* 0x000fe4000bf66270 */
[----:B------:R-:W-:Y:S02]  /*128c0*/  ISETP.GE.AND P2, PT, R216, UR4, PT ;  /* 0x00000004d8007c0c */ /* 0x000fe4000bf46270 */
[----:B------:R-:W-:-:S07]  /*128d0*/  ISETP.GE.AND P1, PT, R218, UR4, PT ;  /* 0x00000004da007c0c */ /* 0x000fce000bf26270 */
[----:B0-----:R-:W-:-:S04]  /*128e0*/  @!P4 LEA R4, P5, R205, R30, 0x1 ;  /* 0x0000001ecd04c211 */ /* 0x001fc800078a08ff */
[----:B---3--:R-:W-:Y:S02]  /*128f0*/  @!P4 LEA.HI.X R5, R205, R0, R89, 0x1, P5 ;  /* 0x00000000cd05c211 */ /* 0x008fe400028f0c59 */
        /* <DEDUP_REMOVED lines=10> */
.L_x_14222:
[----:B------:R-:W-:Y:S05]  /*129a0*/  BSYNC B1 ;  /* 0x0000000000017941 */ /* 0x000fea0003800000 */
.L_x_14221:
[----:B---3--:R3:W0:Y:S01]  /*129b0*/  SHFL.IDX PT, R0, R21, 0x2, 0x181f ;  /* 0x00581f0015007f89 */ /* 0x00862200000e0000 */
[----:B------:R-:W-:Y:S03]  /*129c0*/  BSSY B1, `(.L_x_14223) ;  /* 0x0000014000017945 */ /* 0x000fe60003800000 */
[----:B----4-:R3:W4:Y:S01]  /*129d0*/  SHFL.IDX PT, R10, R84, 0x2, 0x181f ;  /* 0x00581f00540a7f89 */ /* 0x01072200000e0000 */
        /* <DEDUP_REMOVED lines=18> */
.L_x_14224:
[----:B------:R-:W-:Y:S05]  /*12b00*/  BSYNC B1 ;  /* 0x0000000000017941 */ /* 0x000fea0003800000 */
.L_x_14223:
[----:B------:R-:W-:Y:S01]  /*12b10*/  ISETP.GE.AND P0, PT, R3, R20, PT ;  /* 0x000000140300720c */ /* 0x000fe20003f06270 */
[----:B-123--:R-:W1:Y:S04]  /*12b20*/  SHFL.IDX PT, R21, R21, 0x3, 0x181f ;  /* 0x00781f0015157f89 */ /* 0x00ee6800000e0000 */
[----:B------:R-:W2:Y:S08]  /*12b30*/  SHFL.IDX PT, R84, R84, 0x3, 0x181f ;  /* 0x00781f0054547f89 */ /* 0x000eb000000e0000 */
[----:B------:R-:W-:Y:S05]  /*12b40*/  @P0 BRA `(.L_x_14225) ;  /* 0x0000000c00e00947 */ /* 0x000fea0003800000 */
[----:B------:R-:W-:Y:S02]  /*12b50*/  ULDC UR4, c[0x0][0xac8] ;  /* 0x0002b20000047ab9 */ /* 0x000fe40000000800 */
[----:B------:R-:W-:Y:S02]  /*12b60*/  ISETP.GE.AND P3, PT, R205, UR4, PT ;  /* 0x00000004cd007c0c */ /* 0x000fe4000bf66270 */
[----:B------:R-:W-:Y:S02]  /*12b70*/  ISETP.GE.AND P4, PT, R217, UR4, PT ;  /* 0x00000004d9007c0c */ /* 0x000fe4000bf86270 */
[----:B------:R-:W-:-:S09]  /*12b80*/  ISETP.GE.AND P5, PT, R216, UR4, PT ;  /* 0x00000004d8007c0c */ /* 0x000fd2000bfa6270 */
[-C--:B0-2---:R-:W-:Y:S02]  /*12b90*/  @!P3 LEA R4, P0, R205, R84.reuse, 0x1 ;  /* 0x00000054cd04b211 */ /* 0x085fe400078008ff */
        /* <DEDUP_REMOVED lines=14> */
.L_x_14217:
[----:B------:R-:W-:Y:S01]  /*12c80*/  ULDC.64 UR4, c[0x0][0xc00] ;  /* 0x0003000000047ab9 */ /* 0x000fe20000000a00 */
[----:B------:R-:W-:Y:S01]  /*12c90*/  IMAD.MOV.U32 R0, RZ, RZ, RZ ;  /* 0x000000ffff007224 */ /* 0x000fe200078e00ff */
[----:B------:R-:W-:Y:S01]  /*12ca0*/  ISETP.NE.U32.AND P0, PT, RZ, UR4, PT ;  /* 0x00000004ff007c0c */ /* 0x000fe2000bf05070 */
[----:B------:R-:W3:Y:S01]  /*12cb0*/  LDC R21, c[0x0][0xbe8] ;  /* 0x0002fa00ff157b82 */ /* 0x000ee20000000800 */
        /* <DEDUP_REMOVED lines=12> */
[----:B---3--:R-:W-:Y:S01]  /*12d80*/  ISETP.NE.AND P2, PT, R21, 0x1, PT ;  /* 0x000000011500780c */ /* 0x008fe20003f45270 */
[----:B------:R-:W3:-:S12]  /*12d90*/  S2R R3, SR_TID.X ;  /* 0x0000000000037919 */ /* 0x000ed80000002100 */
[----:B------:R-:W0:Y:S01]  /*12da0*/  @P2 LDC R25, c[0x0][0xbec] ;  /* 0x0002fb00ff192b82 */ /* 0x000e220000000800 */
[----:B---3--:R-:W-:-:S05]  /*12db0*/  VIADD R3, R3, 0xffffff80 ;  /* 0xffffff8003037836 */ /* 0x008fca0000000000 */
[----:B------:R-:W-:Y:S01]  /*12dc0*/  ISETP.GE.AND P3, PT, R3, 0x80, PT ;  /* 0x000000800300780c */ /* 0x000fe20003f66270 */
[----:B----4-:R-:W-:-:S12]  /*12dd0*/  @P1 BRA `(.L_x_14226) ;  /* 0x0000000000101947 */ /* 0x010fd80003800000 */
[----:B------:R-:W-:Y:S05]  /*12de0*/  @!P0 BRA `(.L_x_14226) ;  /* 0x00000000000c8947 */ /* 0x000fea0003800000 */
[----:B------:R-:W3:Y:S04]  /*12df0*/  LDG.E R3, desc[UR40][R4.64] ;  /* 0x0000002804037981 */ /* 0x000ee8000c1e1900 */
[----:B-----5:R-:W3:Y:S02]  /*12e00*/  LDG.E R8, desc[UR40][R4.64+0x4] ;  /* 0x0000042804087981 */ /* 0x020ee4000c1e1900 */
[----:B---3--:R-:W-:-:S07]  /*12e10*/  IMAD.IADD R8, R8, 0x1, -R3 ;  /* 0x0000000108087824 */ /* 0x008fce00078e0a03 */
.L_x_14226:
        /* <DEDUP_REMOVED lines=29> */
[--C-:B------:R-:W-:Y:S02]  /*12ff0*/  IMAD.MOV R7, RZ, RZ, -R3.reuse ;  /* 0x000000ffff077224 */ /* 0x100fe400078e0a03 */
        /* <DEDUP_REMOVED lines=15> */
.L_x_14228:
[----:B------:R-:W-:Y:S05]  /*130f0*/  BSYNC B1 ;  /* 0x0000000000017941 */ /* 0x000fea0003800000 */
.L_x_14227:
[----:B------:R-:W4:Y:S01]  /*13100*/  @P2 LDC R9, c[0x0][0xbf0] ;  /* 0x0002fc00ff092b82 */ /* 0x000f220000000800 */
[----:B------:R-:W-:Y:S01]  /*13110*/  ULDC.64 UR4, c[0x0][0xaa0] ;  /* 0x0002a80000047ab9 */ /* 0x000fe20000000a00 */
[----:B---3--:R-:W-:Y:S02]  /*13120*/  IMAD R7, R223, 0x20, R234 ;  /* 0x00000020df077824 */ /* 0x008fe400078e02ea */
[----:B------:R-:W-:Y:S02]  /*13130*/  IMAD R3, R11, UR4, RZ ;  /* 0x000000040b037c24 */ /* 0x000fe4000f8e02ff */
[----:B------:R-:W-:-:S04]  /*13140*/  IMAD.WIDE.U32 R4, R0, UR4, RZ ;  /* 0x0000000400047c25 */ /* 0x000fc8000f8e00ff */
[----:B------:R-:W-:Y:S01]  /*13150*/  IMAD R3, R0, UR5, R3 ;  /* 0x0000000500037c24 */ /* 0x000fe2000f8e0203 */
[----:B------:R-:W-:Y:S01]  /*13160*/  ULDC.64 UR4, c[0x0][0xae8] ;  /* 0x0002ba0000047ab9 */ /* 0x000fe20000000a00 */
[----:B------:R-:W-:Y:S02]  /*13170*/  IMAD.IADD R10, R206, 0x1, R7 ;  /* 0x00000001ce0a7824 */ /* 0x000fe400078e0207 */
[----:B------:R-:W-:Y:S02]  /*13180*/  IMAD.IADD R5, R5, 0x1, R3 ;  /* 0x0000000105057824 */ /* 0x000fe400078e0203 */
[----:B------:R-:W-:Y:S02]  /*13190*/  IMAD R3, R12, UR4, RZ ;  /* 0x000000040c037c24 */ /* 0x000fe4000f8e02ff */
[----:B0-----:R-:W-:-:S04]  /*131a0*/  @P2 IMAD.HI.U32 R0, R10, R25, RZ ;  /* 0x000000190a002227 */ /* 0x001fc800078e00ff */
        /* <DEDUP_REMOVED lines=23> */
[----:B------:R-:W-:-:S04]  /*13320*/  ULDC.64 UR4, c[0x0][0xa80] ;  /* 0x0002a00000047ab9 */ /* 0x000fc80000000a00 */
[----:B------:R-:W-:Y:S02]  /*13330*/  IADD3 R5, R5, R3, RZ ;  /* 0x0000000305057210 */ /* 0x000fe40007ffe0ff */
[----:B------:R-:W-:Y:S01]  /*13340*/  LEA R3, P0, R4, UR4, 0x1 ;  /* 0x0000000404037c11 */ /* 0x000fe2000f8008ff */
[----:B------:R-:W-:-:S03]  /*13350*/  UMOV UR4, 0xffffffff ;  /* 0xffffffff00047882 */ /* 0x000fc60000000000 */
[----:B------:R-:W-:Y:S01]  /*13360*/  LEA.HI.X R4, R4, UR5, R5, 0x1, P0 ;  /* 0x0000000504047c11 */ /* 0x000fe200080f0c05 */
[----:B------:R-:W-:Y:S08]  /*13370*/  BRA.DIV UR4, `(.L_x_14229) ;  /* 0x00000092040c7947 */ /* 0x000ff0000b800000 */
[----:B------:R0:W3:Y:S04]  /*13380*/  SHFL.IDX PT, R0, R4, RZ, 0x181f ;  /* 0x00181fff04007589 */ /* 0x0000e800000e0000 */
[----:B------:R0:W4:Y:S02]  /*13390*/  SHFL.IDX PT, R14, R3, RZ, 0x181f ;  /* 0x00181fff030e7589 */ /* 0x00012400000e0000 */
.L_x_14433:
        /* <DEDUP_REMOVED lines=26> */
.L_x_14231:
[----:B------:R-:W-:Y:S05]  /*13540*/  BSYNC B1 ;  /* 0x0000000000017941 */ /* 0x000fea0003800000 */
.L_x_14230:
[----:B------:R-:W-:-:S03]  /*13550*/  UMOV UR4, 0xffffffff ;  /* 0xffffffff00047882 */ /* 0x000fc60000000000 */
[----:B------:R-:W-:Y:S05]  /*13560*/  BRA.DIV UR4, `(.L_x_14232) ;  /* 0x0000008e04c47947 */ /* 0x000fea000b800000 */
[----:B---3--:R3:W0:Y:S04]  /*13570*/  SHFL.IDX PT, R0, R4, 0x1, 0x181f ;  /* 0x00381f0004007f89 */ /* 0x00862800000e0000 */
[----:B----4-:R3:W4:Y:S02]  /*13580*/  SHFL.IDX PT, R14, R3, 0x1, 0x181f ;  /* 0x00381f00030e7f89 */ /* 0x01072400000e0000 */
.L_x_14437:
        /* <DEDUP_REMOVED lines=25> */
.L_x_14234:
[----:B------:R-:W-:Y:S05]  /*13720*/  BSYNC B1 ;  /* 0x0000000000017941 */ /* 0x000fea0003800000 */
.L_x_14233:
[----:B------:R-:W-:-:S03]  /*13730*/  UMOV UR4, 0xffffffff ;  /* 0xffffffff00047882 */ /* 0x000fc60000000000 */
[----:B------:R-:W-:Y:S05]  /*13740*/  BRA.DIV UR4, `(.L_x_14235) ;  /* 0x0000008e04947947 */ /* 0x000fea000b800000 */
[----:B0-----:R0:W0:Y:S04]  /*13750*/  SHFL.IDX PT, R0, R4, 0x2, 0x181f ;  /* 0x00581f0004007f89 */ /* 0x00102800000e0000 */
[----:B----4-:R4:W0:Y:S02]  /*13760*/  SHFL.IDX PT, R14, R3, 0x2, 0x181f ;  /* 0x00581f00030e7f89 */ /* 0x01082400000e0000 */
.L_x_14441:
        /* <DEDUP_REMOVED lines=25> */
.L_x_14237:
[----:B------:R-:W-:Y:S05]  /*13900*/  BSYNC B1 ;  /* 0x0000000000017941 */ /* 0x000fea0003800000 */
.L_x_14236:
[----:B------:R-:W-:-:S03]  /*13910*/  UMOV UR4, 0xffffffff ;  /* 0xffffffff00047882 */ /* 0x000fc60000000000 */
[----:B------:R-:W-:Y:S05]  /*13920*/  BRA.DIV UR4, `(.L_x_14238) ;  /* 0x0000008e04647947 */ /* 0x000fea000b800000 */
[----:B0-----:R0:W0:Y:S04]  /*13930*/  SHFL.IDX PT, R0, R4, 0x3, 0x181f ;  /* 0x00781f0004007f89 */ /* 0x00102800000e0000 */
[----:B------:R0:W0:Y:S02]  /*13940*/  SHFL.IDX PT, R14, R3, 0x3, 0x181f ;  /* 0x00781f00030e7f89 */ /* 0x00002400000e0000 */
.L_x_14445:
        /* <DEDUP_REMOVED lines=24> */
.L_x_14225:
[----:B------:R-:W-:Y:S05]  /*13ad0*/  BSYNC B0 ;  /* 0x0000000000007941 */ /* 0x000fea0003800000 */
.L_x_14216:
[----:B------:R-:W-:Y:S02]  /*13ae0*/  ULDC UR4, c[0x0][0xc3c] ;  /* 0x00030f0000047ab9 */ /* 0x000fe40000000800 */
[----:B--2---:R-:W-:-:S13]  /*13af0*/  ISETP.GE.AND P0, PT, R95, UR4, PT ;  /* 0x000000045f007c0c */ /* 0x004fda000bf06270 */
[----:B------:R-:W-:Y:S05]  /*13b00*/  @!P0 BRA `(.L_x_14239) ;  /* 0xfffffed4005c8947 */ /* 0x000fea000383ffff */
[----:B------:R-:W-:Y:S05]  /*13b10*/  BRA `(.L_x_14092) ;  /* 0x0000007800a87947 */ /* 0x000fea0003800000 */
.L_x_14090:
[----:B------:R-:W-:-:S08]  /*13b20*/  NOP ;  /* 0x0000000000007918 */ /* 0x000fd00000000000 */
[----:B--2---:R-:W0:-:S00]  /*13b30*/  USETMAXREG.DEALLOC.CTAPOOL 0x18 ;  /* 0x00000018000079c8 */ /* 0x004e0000080e0500 */
        /* <DEDUP_REMOVED lines=16> */
.L_x_14240:
        /* <DEDUP_REMOVED lines=41> */
.L_x_14246:
        /* <DEDUP_REMOVED lines=12> */
.L_x_14245:
[----:B------:R-:W-:Y:S05]  /*13f90*/  BSYNC B0 ;  /* 0x0000000000007941 */ /* 0x000fea0003800000 */
.L_x_14244:
[----:B0----5:R-:W0:Y:S02]  /*13fa0*/  SHFL.UP PT, R2, R6, 0x1, RZ ;  /* 0x0420000006027989 */ /* 0x021e2400000e00ff */
        /* <DEDUP_REMOVED lines=20> */
.L_x_14242:
        /* <DEDUP_REMOVED lines=18> */
[----:B------:R-:W-:-:S06]  /*14210*/  IADD3 R16, R7, -0x1, RZ ;  /* 0xffffffff07107810 */ /* 0x000fcc0007ffe0ff */
[----:B------:R2:W3:Y:S02]  /*14220*/  SHFL.IDX PT, R16, R5, R16, 0x1f ;  /* 0x00001f1005107589 */ /* 0x0004e400000e0000 */
.L_x_14247:
        /* <DEDUP_REMOVED lines=30> */
[----:B-1----:R-:W-:-:S02]  /*14410*/  IADD3 R3, R10, 0xffffffe, RZ ;  /* 0x0ffffffe0a037810 */ /* 0x002fc40007ffe0ff */
[----:B------:R-:W-:-:S04]  /*14420*/  IABS R10, R11 ;  /* 0x0000000b000a7213 */ /* 0x000fc80000000000 */
        /* <DEDUP_REMOVED lines=24> */
.L_x_14243:
[----:B------:R-:W-:Y:S02]  /*145b0*/  IMAD.MOV.U32 R17, RZ, RZ, RZ ;  /* 0x000000ffff117224 */ /* 0x000fe400078e00ff */
[----:B------:R-:W-:Y:S02]  /*145c0*/  IMAD.U32 R16, RZ, RZ, UR6 ;  /* 0x00000006ff107e24 */ /* 0x000fe4000f8e00ff */
[----:B------:R-:W-:-:S07]  /*145d0*/  IMAD.MOV.U32 R18, RZ, RZ, RZ ;  /* 0x000000ffff127224 */ /* 0x000fce00078e00ff */
.L_x_14248:
[----:B------:R-:W-:-:S13]  /*145e0*/  ISETP.NE.AND P0, PT, R0, RZ, PT ;  /* 0x000000ff0000720c */ /* 0x000fda0003f05270 */
[----:B------:R-:W1:Y:S01]  /*145f0*/  @!P0 S2R R3, SR_CgaCtaId ;  /* 0x0000000000038919 */ /* 0x000e620000008800 */
[----:B------:R-:W-:-:S04]  /*14600*/  @!P0 MOV R0, 0x400 ;  /* 0x0000040000008802 */ /* 0x000fc80000000f00 */
[----:B-1----:R-:W-:-:S05]  /*14610*/  @!P0 LEA R0, R3, R0, 0x18 ;  /* 0x0000000003008211 */ /* 0x002fca00078ec0ff */
[----:B------:R1:W-:Y:S01]  /*14620*/  @!P0 STS.128 [R0+0x228d0], R16 ;  /* 0x0228d01000008388 */ /* 0x0003e20000000c00 */
[----:B------:R-:W-:Y:S06]  /*14630*/  BAR.ARV 0x5, 0x180 ;  /* 0x0146000000007b1d */ /* 0x000fec0000002000 */
.L_x_14241:
        /* <DEDUP_REMOVED lines=17> */
[----:B------:R-:W-:-:S02]  /*14750*/  LOP3.LUT R3, R3, 0x38, R4, 0x78, !PT ;  /* 0x0000003803037812 */ /* 0x000fc400078e7804 */
[----:B------:R-:W-:Y:S02]  /*14760*/  SHF.L.U32 R4, R4, 0x4, RZ ;  /* 0x0000000404047819 */ /* 0x000fe400000006ff */
        /* <DEDUP_REMOVED lines=13> */
.L_x_14389:
        /* <DEDUP_REMOVED lines=24> */
[----:B------:R2:W-:Y:S01]  /*149c0*/  STL [R1], R10 ;  /* 0x0000000a01007387 */ /* 0x0005e20000100800 */
[----:B------:R-:W-:-:S02]  /*149d0*/  IADD3 R8, P5, R10, UR6, RZ ;  /* 0x000000060a087c10 */ /* 0x000fc4000ffbe0ff */
[C---:B0-----:R-:W-:Y:S01]  /*149e0*/  IADD3 R4, P4, R10.reuse, UR4, RZ ;  /* 0x000000040a047c10 */ /* 0x041fe2000ff9e0ff */
[----:B------:R-:W-:Y:S01]  /*149f0*/  STL [R1+0x20], R15 ;  /* 0x0000200f01007387 */ /* 0x000fe20000100800 */
[----:B------:R-:W-:Y:S02]  /*14a00*/  ISETP.NE.AND.EX P3, PT, RZ, UR11, PT, P3 ;  /* 0x0000000bff007c0c */ /* 0x000fe4000bf65330 */
[----:B-1----:R-:W-:Y:S02]  /*14a10*/  CS2R R2, SRZ ;  /* 0x0000000000027805 */ /* 0x002fe4000001ff00 */
[C---:B------:R-:W-:Y:S02]  /*14a20*/  IADD3.X R5, R15.reuse, UR5, RZ, P4, !PT ;  /* 0x000000050f057c10 */ /* 0x040fe4000a7fe4ff */
[----:B------:R-:W-:Y:S02]  /*14a30*/  IADD3 R6, P4, R10, UR8, RZ ;  /* 0x000000080a067c10 */ /* 0x000fe4000ff9e0ff */
[----:B------:R-:W-:Y:S01]  /*14a40*/  ISETP.NE.U32.AND P0, PT, RZ, UR6, PT ;  /* 0x00000006ff007c0c */ /* 0x000fe2000bf05070 */
[----:B------:R-:W3:Y:S01]  /*14a50*/  @P2 LDG.E R2, desc[UR40][R4.64] ;  /* 0x0000002804022981 */ /* 0x000ee2000c1e1900 */
[----:B------:R-:W-:Y:S01]  /*14a60*/  IADD3.X R7, R15, UR9, RZ, P4, !PT ;  /* 0x000000090f077c10 */ /* 0x000fe2000a7fe4ff */
[----:B------:R-:W-:Y:S01]  /*14a70*/  ULDC UR4, c[0x0][0x288] ;  /* 0x0000a20000047ab9 */ /* 0x000fe20000000800 */
[----:B------:R-:W-:-:S02]  /*14a80*/  ISETP.NE.U32.AND P1, PT, RZ, UR8, PT ;  /* 0x00000008ff007c0c */ /* 0x000fc4000bf25070 */
[----:B------:R-:W-:Y:S02]  /*14a90*/  ISETP.NE.AND.EX P0, PT, RZ, UR7, PT, P0 ;  /* 0x00000007ff007c0c */ /* 0x000fe4000bf05300 */
[----:B--2---:R-:W-:Y:S02]  /*14aa0*/  @P3 IADD3 R10, P4, R10, UR10, RZ ;  /* 0x0000000a0a0a3c10 */ /* 0x004fe4000ff9e0ff */
[----:B------:R-:W-:Y:S02]  /*14ab0*/  ISETP.NE.AND.EX P1, PT, RZ, UR9, PT, P1 ;  /* 0x00000009ff007c0c */ /* 0x000fe4000bf25310 */
[C---:B------:R-:W-:Y:S02]  /*14ac0*/  @P3 IADD3.X R11, R15.reuse, UR11, RZ, P4, !PT ;  /* 0x0000000b0f0b3c10 */ /* 0x040fe4000a7fe4ff */
[----:B------:R-:W-:-:S05]  /*14ad0*/  IADD3.X R9, R15, UR7, RZ, P5, !PT ;  /* 0x000000070f097c10 */ /* 0x000fca000affe4ff */
[----:B------:R0:W5:Y:S04]  /*14ae0*/  @P0 LDG.E R12, desc[UR40][R8.64] ;  /* 0x00000028080c0981 */ /* 0x000168000c1e1900 */
[----:B------:R0:W5:Y:S04]  /*14af0*/  @P1 LDG.E R3, desc[UR40][R6.64] ;  /* 0x0000002806031981 */ /* 0x000168000c1e1900 */
[----:B---3--:R1:W-:Y:S02]  /*14b00*/  STL [R1+0x38], R2 ;  /* 0x0000380201007387 */ /* 0x0083e40000100800 */
[----:B-1----:R-:W-:Y:S01]  /*14b10*/  IMAD.U32 R2, RZ, RZ, UR4 ;  /* 0x00000004ff027e24 */ /* 0x002fe2000f8e00ff */
        /* <DEDUP_REMOVED lines=11> */
[----:B-1----:R-:W-:Y:S01]  /*14bd0*/  IMAD.U32 R2, RZ, RZ, UR5 ;  /* 0x00000005ff027e24 */ /* 0x002fe2000f8e00ff */
[----:B------:R-:W-:Y:S01]  /*14be0*/  MOV R10, UR4 ;  /* 0x00000004000a7c02 */ /* 0x000fe20008000f00 */
[----:B0-----:R-:W-:Y:S06]  /*14bf0*/  @P3 BRA `(.L_x_14250) ;  /* 0x0000000000143947 */ /* 0x001fec0003800000 */
[----:B------:R-:W-:Y:S05]  /*14c00*/  @!P2 BRA `(.L_x_14250) ;  /* 0x000000000010a947 */ /* 0x000fea0003800000 */
[----:B------:R-:W2:Y:S04]  /*14c10*/  LDG.E R11, desc[UR40][R4.64] ;  /* 0x00000028040b7981 */ /* 0x000ea8000c1e1900 */
[----:B------:R-:W2:Y:S02]  /*14c20*/  LDG.E R4, desc[UR40][R4.64+0x4] ;  /* 0x0000042804047981 */ /* 0x000ea4000c1e1900 */
[----:B--2--5:R-:W-:-:S05]  /*14c30*/  IMAD.IADD R14, R4, 0x1, -R11 ;  /* 0x00000001040e7824 */ /* 0x024fca00078e0a0b */
[----:B------:R0:W-:Y:S02]  /*14c40*/  STL [R1+0x3c], R14 ;  /* 0x00003c0e01007387 */ /* 0x0001e40000100800 */
.L_x_14250:
        /* <DEDUP_REMOVED lines=12> */
.L_x_14251:
[----:B------:R-:W-:Y:S05]  /*14d10*/  @!P0 BRA `(.L_x_14252) ;  /* 0x00000000000c8947 */ /* 0x000fea0003800000 */
[----:B------:R-:W2:Y:S04]  /*14d20*/  LDG.E R10, desc[UR40][R8.64] ;  /* 0x00000028080a7981 */ /* 0x000ea8000c1e1900 */
[----:B------:R-:W2:Y:S02]  /*14d30*/  LDG.E R8, desc[UR40][R8.64+0x4] ;  /* 0x0000042808087981 */ /* 0x000ea4000c1e1900 */
[----:B--2---:R-:W-:-:S07]  /*14d40*/  IMAD.IADD R10, R8, 0x1, -R10 ;  /* 0x00000001080a7824 */ /* 0x004fce00078e0a0a */
.L_x_14252:
        /* <DEDUP_REMOVED lines=12> */
[----:B--2---:R-:W-:Y:S01]  /*14e10*/  @P0 IMAD.HI.U32 R6, R4, R6, RZ ;  /* 0x0000000604060227 */ /* 0x004fe200078e00ff */
[----:B------:R-:W-:-:S04]  /*14e20*/  IADD3 R4, R0, R2, RZ ;  /* 0x0000000200047210 */ /* 0x000fc80007ffe0ff */
[----:B---3--:R-:W-:Y:S01]  /*14e30*/  @P0 SHF.R.U32.HI R5, RZ, R7, R6 ;  /* 0x00000007ff050219 */ /* 0x008fe20000011606 */
        /* <DEDUP_REMOVED lines=9> */
[----:B------:R-:W-:-:S05]  /*14ed0*/  VIMNMX R4, R10, R4, PT ;  /* 0x000000040a047248 */ /* 0x000fca0003fe0100 */
[--C-:B------:R-:W-:Y:S02]  /*14ee0*/  IMAD R4, R4, 0x60, -R0.reuse ;  /* 0x0000006004047824 */ /* 0x100fe400078e0a00 */
[----:B------:R-:W-:-:S03]  /*14ef0*/  IMAD.MOV R0, RZ, RZ, -R0 ;  /* 0x000000ffff007224 */ /* 0x000fc600078e0a00 */
[----:B------:R-:W-:Y:S02]  /*14f00*/  VIMNMX R2, R4, R2, PT ;  /* 0x0000000204027248 */ /* 0x000fe40003fe0100 */
[----:B------:R-:W-:-:S04]  /*14f10*/  VIMNMX R0, RZ, R0, !PT ;  /* 0x00000000ff007248 */ /* 0x000fc80007fe0100 */
[----:B------:R-:W-:Y:S01]  /*14f20*/  ISETP.GT.AND P0, PT, R2, R0, PT ;  /* 0x000000000200720c */ /* 0x000fe20003f04270 */
[----:B------:R-:W-:-:S12]  /*14f30*/  IMAD.WIDE.U32 R6, R0, -0x55555555, RZ ;  /* 0xaaaaaaab00067825 */ /* 0x000fd800078e00ff */
[----:B------:R-:W-:Y:S01]  /*14f40*/  @P0 VIADD R4, R2, 0x5f ;  /* 0x0000005f02040836 */ /* 0x000fe20000000000 */
[----:B------:R-:W-:-:S03]  /*14f50*/  SHF.R.U32.HI R2, RZ, 0x6, R7 ;  /* 0x00000006ff027819 */ /* 0x000fc60000011607 */
[----:B------:R-:W-:-:S05]  /*14f60*/  @P0 IMAD.HI R0, R4, 0x2aaaaaab, RZ ;  /* 0x2aaaaaab04000827 */ /* 0x000fca00078e02ff */
[----:B------:R-:W-:Y:S01]  /*14f70*/  @P0 SHF.R.U32.HI R4, RZ, 0x1f, R0 ;  /* 0x0000001fff040819 */ /* 0x000fe20000011600 */
[----:B------:R-:W-:-:S03]  /*14f80*/  IMAD.MOV.U32 R8, RZ, RZ, R2 ;  /* 0x000000ffff087224 */ /* 0x000fc600078e0002 */
[----:B------:R-:W-:-:S04]  /*14f90*/  @P0 LEA.HI.SX32 R8, R0, R4, 0x1c ;  /* 0x0000000400080211 */ /* 0x000fc800078fe2ff */
        /* <DEDUP_REMOVED lines=10> */
.L_x_14448:
[----:B--2---:R-:W-:Y:S02]  /*15040*/  ISETP.NE.AND P0, PT, R14, RZ, PT ;  /* 0x000000ff0e00720c */ /* 0x004fe40003f05270 */
[----:B------:R-:W-:-:S11]  /*15050*/  PLOP3.LUT P6, PT, PT, PT, PT, 0x8, 0x0 ;  /* 0x000000000000781c */ /* 0x000fd60003fce170 */
[----:B------:R-:W-:Y:S05]  /*15060*/  @P0 BRA `(.L_x_14256) ;  /* 0x00000000000c0947 */ /* 0x000fea0003800000 */
[----:B------:R-:W-:-:S03]  /*15070*/  UMOV UR4, 0xffffffff ;  /* 0xffffffff00047882 */ /* 0x000fc60000000000 */
[----:B------:R-:W-:Y:S05]  /*15080*/  BRA.DIV UR4, `(.L_x_14257) ;  /* 0x0000007a04087947 */ /* 0x000fea000b800000 */
[----:B------:R-:W-:-:S13]  /*15090*/  ELECT P6, URZ, PT ;  /* 0x00000000003f782f */ /* 0x000fda00038c0000 */
.L_x_14256:
        /* <DEDUP_REMOVED lines=10> */
.L_x_14451:
[----:B------:R-:W-:Y:S05]  /*15140*/  BSYNC B1 ;  /* 0x0000000000017941 */ /* 0x000fea0003800000 */
.L_x_14258:
        /* <DEDUP_REMOVED lines=8> */
[----:B------:R-:W-:Y:S01]  /*151d0*/  ISETP.NE.AND P1, PT, R5, RZ, PT ;  /* 0x000000ff0500720c */ /* 0x000fe20003f25270 */
[----:B--2---:R-:W-:Y:S01]  /*151e0*/  IMAD R4, R7, 0x8, R9 ;  /* 0x0000000807047824 */ /* 0x004fe200078e0209 */
[----:B---3--:R-:W-:-:S04]  /*151f0*/  SHF.L.U32 R9, R6, 0x1f, RZ ;  /* 0x0000001f06097819 */ /* 0x008fc800000006ff */
[----:B------:R-:W0:Y:S02]  /*15200*/  SYNCS.PHASECHK.TRANS64.TRYWAIT P0, [R4+URZ+0x228a0], R9 ;  /* 0x0228a009040075a7 */ /* 0x000e24000800017f */
[----:B0-----:R-:W-:Y:S05]  /*15210*/  @!P0 BRA `(.L_x_14263) ;  /* 0x0000007400dc8947 */ /* 0x001fea0003800000 */
.L_x_14452:
[----:B------:R-:W-:Y:S05]  /*15220*/  BSYNC B2 ;  /* 0x0000000000027941 */ /* 0x000fea0003800000 */
.L_x_14262:
[----:B------:R-:W-:Y:S04]  /*15230*/  BSSY B2, `(.L_x_14264) ;  /* 0x0000009000027945 */ /* 0x000fe80003800000 */
[----:B------:R-:W-:Y:S05]  /*15240*/  @P1 BRA `(.L_x_14265) ;  /* 0x00000000001c1947 */ /* 0x000fea0003800000 */
[----:B------:R-:W2:Y:S01]  /*15250*/  S2R R6, SR_TID.X ;  /* 0x0000000000067919 */ /* 0x000ea20000002100 */
[----:B------:R-:W-:-:S04]  /*15260*/  MOV R5, 0x3000 ;  /* 0x0000300000057802 */ /* 0x000fc80000000f00 */
[----:B------:R3:W-:Y:S01]  /*15270*/  SYNCS.ARRIVE.TRANS64 RZ, [R4+URZ+0x22890], R5 ;  /* 0x0228900504ff79a7 */ /* 0x0007e2000800003f */
[----:B--2---:R-:W-:-:S04]  /*15280*/  LOP3.LUT R6, R6, 0x1f, RZ, 0xc0, !PT ;  /* 0x0000001f06067812 */ /* 0x004fc800078ec0ff */
[----:B------:R-:W-:-:S13]  /*15290*/  ISETP.NE.AND P0, PT, R6, RZ, PT ;  /* 0x000000ff0600720c */ /* 0x000fda0003f05270 */
[----:B---3--:R-:W-:Y:S05]  /*152a0*/  @!P0 BRA `(.L_x_14265) ;  /* 0x0000000000048947 */ /* 0x008fea0003800000 */
[----:B------:R-:W-:Y:S01]  /*152b0*/  BPT.TRAP 0x1 ;  /* 0x000000040000795c */ /* 0x000fe20000300000 */
.L_x_14265:
[----:B------:R-:W-:Y:S05]  /*152c0*/  BSYNC B2 ;  /* 0x0000000000027941 */ /* 0x000fea0003800000 */
.L_x_14264:
[----:B------:R-:W2:Y:S04]  /*152d0*/  LDL R7, [R1+0x4] ;  /* 0x0000040001077983 */ /* 0x000ea80000100800 */
[----:B------:R-:W2:Y:S01]  /*152e0*/  LDL R6, [R1+0x10] ;  /* 0x0000100001067983 */ /* 0x000ea20000100800 */
[----:B-1----:R-:W-:Y:S01]  /*152f0*/  IMAD.MOV.U32 R11, RZ, RZ, RZ ;  /* 0x000000ffff0b7224 */ /* 0x002fe200078e00ff */
        /* <DEDUP_REMOVED lines=11> */
.L_x_14266:
        /* <DEDUP_REMOVED lines=13> */
.L_x_14453:
[----:B------:R-:W-:Y:S05]  /*15480*/  BSYNC B2 ;  /* 0x0000000000027941 */ /* 0x000fea0003800000 */
.L_x_14267:
        /* <DEDUP_REMOVED lines=11> */
.L_x_14270:
[----:B------:R-:W-:Y:S05]  /*15540*/  BSYNC B2 ;  /* 0x0000000000027941 */ /* 0x000fea0003800000 */
.L_x_14269:
        /* <DEDUP_REMOVED lines=9> */
[----:B--2---:R-:W-:-:S05]  /*155e0*/  IMAD R7, R6, 0xc000, R7 ;  /* 0x0000c00006077824 */ /* 0x004fca00078e0207 */
[----:B------:R-:W-:-:S07]  /*155f0*/  IADD3 R6, R7, 0x400, RZ ;  /* 0x0000040007067810 */ /* 0x000fce0007ffe0ff */
.L_x_14271:
        /* <DEDUP_REMOVED lines=15> */
.L_x_14272:
        /* <DEDUP_REMOVED lines=15> */
.L_x_14273:
        /* <DEDUP_REMOVED lines=15> */
.L_x_14274:
        /* <DEDUP_REMOVED lines=10> */
.L_x_14261:
[----:B------:R-:W-:Y:S05]  /*15970*/  BSYNC B1 ;  /* 0x0000000000017941 */ /* 0x000fea0003800000 */
.L_x_14260:
        /* <DEDUP_REMOVED lines=13> */
.L_x_14290:
        /* <DEDUP_REMOVED lines=14> */
.L_x_14454:
[----:B------:R-:W-:Y:S05]  /*15b30*/  BSYNC B2 ;  /* 0x0000000000027941 */ /* 0x000fea0003800000 */
.L_x_14277:
        /* <DEDUP_REMOVED lines=9> */
.L_x_14280:
[----:B------:R-:W-:Y:S05]  /*15bd0*/  BSYNC B2 ;  /* 0x0000000000027941 */ /* 0x000fea0003800000 */
.L_x_14279:
[----:B------:R-:W2:Y:S04]  /*15be0*/  LDL R8, [R1+0x4] ;  /* 0x0000040001087983 */ /* 0x000ea80000100800 */
[----:B------:R-:W2:Y:S01]  /*15bf0*/  LDL R7, [R1+0x10] ;  /* 0x0000100001077983 */ /* 0x000ea20000100800 */
[----:B-1----:R-:W-:Y:S01]  /*15c00*/  IMAD.MOV.U32 R11, RZ, RZ, RZ ;  /* 0x000000ffff0b7224 */ /* 0x002fe200078e00ff */
        /* <DEDUP_REMOVED lines=8> */
[----:B------:R-:W-:-:S03]  /*15c90*/  IMAD R8, R4, 0x60, R3 ;  /* 0x0000006004087824 */ /* 0x000fc600078e0203 */
[----:B------:R-:W-:-:S07]  /*15ca0*/  IADD3 R7, R7, 0x1c400, RZ ;  /* 0x0001c40007077810 */ /* 0x000fce0007ffe0ff */
.L_x_14281:
        /* <DEDUP_REMOVED lines=13> */
.L_x_14455:
[----:B------:R-:W-:Y:S05]  /*15d80*/  BSYNC B2 ;  /* 0x0000000000027941 */ /* 0x000fea0003800000 */
.L_x_14282:
        /* <DEDUP_REMOVED lines=11> */
.L_x_14285:
[----:B------:R-:W-:Y:S05]  /*15e40*/  BSYNC B2 ;  /* 0x0000000000027941 */ /* 0x000fea0003800000 */
.L_x_14284:
        /* <DEDUP_REMOVED lines=11> */
.L_x_14286:
        /* <DEDUP_REMOVED lines=15> */
.L_x_14287:
        /* <DEDUP_REMOVED lines=15> */
.L_x_14288:
        /* <DEDUP_REMOVED lines=15> */
.L_x_14289:
        /* <DEDUP_REMOVED lines=10> */
.L_x_14276:
[----:B------:R-:W-:Y:S05]  /*16270*/  BSYNC B1 ;  /* 0x0000000000017941 */ /* 0x000fea0003800000 */
.L_x_14275:
        /* <DEDUP_REMOVED lines=12> */
.L_x_14254:
[----:B------:R-:W-:Y:S05]  /*16340*/  BSYNC B0 ;  /* 0x0000000000007941 */ /* 0x000fea0003800000 */
.L_x_14253:
        /* <DEDUP_REMOVED lines=10> */
[----:B------:R-:W-:-:S04]  /*163f0*/  IMAD.IADD R0, R20, 0x1, R0 ;  /* 0x0000000114007824 */ /* 0x000fc800078e0200 */
[----:B------:R-:W-:-:S05]  /*16400*/  IMAD.HI R0, R0, 0x2aaaaaab, RZ ;  /* 0x2aaaaaab00007827 */ /* 0x000fca00078e02ff */
[----:B------:R-:W-:-:S04]  /*16410*/  SHF.R.U32.HI R2, RZ, 0x1f, R0 ;  /* 0x0000001fff027819 */ /* 0x000fc80000011600 */
[----:B------:R-:W-:-:S04]  /*16420*/  LEA.HI.SX32 R0, R0, R2, 0x1c ;  /* 0x0000000200007211 */ /* 0x000fc800078fe2ff */
        /* <DEDUP_REMOVED lines=21> */
.L_x_14292:
        /* <DEDUP_REMOVED lines=11> */
[----:B------:R-:W4:Y:S01]  /*16630*/  LDC.64 R2, c[0x4][R2] ;  /* 0x0100000002027b82 */ /* 0x000f220000000a00 */
[----:B--23--:R-:W-:Y:S02]  /*16640*/  IMAD.U32 R5, RZ, RZ, UR7 ;  /* 0x00000007ff057e24 */ /* 0x00cfe4000f8e00ff */
[----:B------:R-:W-:Y:S02]  /*16650*/  IMAD.U32 R6, RZ, RZ, UR8 ;  /* 0x00000008ff067e24 */ /* 0x000fe4000f8e00ff */
[----:B------:R-:W-:-:S02]  /*16660*/  IMAD.U32 R7, RZ, RZ, UR9 ;  /* 0x00000009ff077e24 */ /* 0x000fc4000f8e00ff */
[----:B-1----:R-:W-:Y:S02]  /*16670*/  IMAD.U32 R11, RZ, RZ, UR5 ;  /* 0x00000005ff0b7e24 */ /* 0x002fe4000f8e00ff */
[----:B------:R-:W-:Y:S02]  /*16680*/  IMAD.MOV.U32 R8, RZ, RZ, 0x70 ;  /* 0x00000070ff087424 */ /* 0x000fe400078e00ff */
[----:B------:R-:W-:Y:S02]  /*16690*/  IMAD.MOV.U32 R12, RZ, RZ, 0x1 ;  /* 0x00000001ff0c7424 */ /* 0x000fe400078e00ff */
[----:B------:R-:W-:-:S07]  /*166a0*/  IMAD.MOV.U32 R13, RZ, RZ, RZ ;  /* 0x000000ffff0d7224 */ /* 0x000fce00078e00ff */
[----:B------:R-:W-:-:S07]  /*166b0*/  LEPC R20, `(.L_x_14295) ;  /* 0x000000001014794e */ /* 0x000fce0000000000 */
[----:B0---4-:R-:W-:Y:S05]  /*166c0*/  CALL.ABS.NOINC R2 ;  /* 0x0000000002007343 */ /* 0x011fea0003c00000 */
.L_x_14295:
[----:B------:R-:W-:Y:S05]  /*166d0*/  BSYNC B6 ;  /* 0x0000000000067941 */ /* 0x000fea0003800000 */
.L_x_14294:
        /* <DEDUP_REMOVED lines=11> */
[----:B--23--:R-:W-:Y:S01]  /*16790*/  MOV R7, UR9 ;  /* 0x0000000900077c02 */ /* 0x00cfe20008000f00 */
[----:B------:R-:W-:Y:S02]  /*167a0*/  IMAD.U32 R5, RZ, RZ, UR7 ;  /* 0x00000007ff057e24 */ /* 0x000fe4000f8e00ff */
        /* <DEDUP_REMOVED lines=8> */
.L_x_14298:
        /* <DEDUP_REMOVED lines=16> */
.L_x_14297:
[----:B------:R-:W-:Y:S05]  /*16930*/  BSYNC B6 ;  /* 0x0000000000067941 */ /* 0x000fea0003800000 */
.L_x_14296:
        /* <DEDUP_REMOVED lines=25> */
.L_x_14458:
        /* <DEDUP_REMOVED lines=12> */
.L_x_14461:
        /* <DEDUP_REMOVED lines=25> */
.L_x_14302:
[----:B------:R-:W3:Y:S04]  /*16d20*/  LDL R7, [R1+0x4] ;  /* 0x0000040001077983 */ /* 0x000ee80000100800 */
[----:B0-2---:R-:W3:Y:S04]  /*16d30*/  LDL R0, [R1+0xc] ;  /* 0x00000c0001007983 */ /* 0x005ee80000100800 */
[----:B------:R-:W2:Y:S01]  /*16d40*/  LDL R2, [R1+0x18] ;  /* 0x0000180001027983 */ /* 0x000ea20000100800 */
[----:B---3--:R-:W-:Y:S01]  /*16d50*/  IMAD R0, R0, 0x8, R7 ;  /* 0x0000000800007824 */ /* 0x008fe200078e0207 */
[----:B--2---:R-:W-:-:S04]  /*16d60*/  SHF.L.U32 R2, R2, 0x1f, RZ ;  /* 0x0000001f02027819 */ /* 0x004fc800000006ff */
[----:B------:R-:W0:Y:S02]  /*16d70*/  SYNCS.PHASECHK.TRANS64.TRYWAIT P0, [R0+URZ+0x22840], R2 ;  /* 0x02284002000075a7 */ /* 0x000e24000800017f */
[----:B0-----:R-:W-:Y:S05]  /*16d80*/  @!P0 BRA `(.L_x_14303) ;  /* 0x0000005c00a48947 */ /* 0x001fea0003800000 */
.L_x_14462:
        /* <DEDUP_REMOVED lines=11> */
.L_x_14304:
        /* <DEDUP_REMOVED lines=27> */
.L_x_14300:
        /* <DEDUP_REMOVED lines=37> */
[----:B-1----:R-:W-:Y:S02]  /*17240*/  IMAD.U32 R11, RZ, RZ, UR9 ;  /* 0x00000009ff0b7e24 */ /* 0x002fe4000f8e00ff */
[----:B------:R-:W-:Y:S02]  /*17250*/  IMAD.MOV.U32 R8, RZ, RZ, 0x70 ;  /* 0x00000070ff087424 */ /* 0x000fe400078e00ff */
[----:B------:R-:W-:Y:S02]  /*17260*/  IMAD.MOV.U32 R12, RZ, RZ, 0x1 ;  /* 0x00000001ff0c7424 */ /* 0x000fe400078e00ff */
[----:B------:R-:W-:-:S07]  /*17270*/  IMAD.MOV.U32 R13, RZ, RZ, RZ ;  /* 0x000000ffff0d7224 */ /* 0x000fce00078e00ff */
[----:B------:R-:W-:-:S07]  /*17280*/  LEPC R20, `(.L_x_14306) ;  /* 0x000000001014794e */ /* 0x000fce0000000000 */
[----:B0-----:R-:W-:Y:S05]  /*17290*/  CALL.ABS.NOINC R2 ;  /* 0x0000000002007343 */ /* 0x001fea0003c00000 */
.L_x_14306:
[----:B------:R-:W-:Y:S05]  /*172a0*/  BSYNC B6 ;  /* 0x0000000000067941 */ /* 0x000fea0003800000 */
.L_x_14305:
        /* <DEDUP_REMOVED lines=60> */
[----:B------:R-:W0:Y:S04]  /*17670*/  SHFL.IDX PT, R5, R3, RZ, 0x181f ;  /* 0x00181fff03057589 */ /* 0x000e2800000e0000 */
[----:B------:R-:W-:Y:S01]  /*17680*/  SHFL.IDX PT, R6, R0, 0x1, 0x181f ;  /* 0x00381f0000067f89 */ /* 0x000fe200000e0000 */
[----:B--2---:R-:W-:-:S03]  /*17690*/  IMAD R2, R4, R7, RZ ;  /* 0x0000000704027224 */ /* 0x004fc600078e02ff */
[----:B------:R-:W1:Y:S02]  /*176a0*/  SHFL.IDX PT, R4, R0, RZ, 0x181f ;  /* 0x00181fff00047589 */ /* 0x000e6400000e0000 */
[----:B------:R-:W-:-:S13]  /*176b0*/  ISETP.GE.AND P1, PT, R17, R2, PT ;  /* 0x000000021100720c */ /* 0x000fda0003f26270 */
[----:B0-----:R-:W-:-:S04]  /*176c0*/  @!P1 LEA R5, P2, R10, R5, 0x1 ;  /* 0x000000050a059211 */ /* 0x001fc800078408ff */
[----:B-1----:R-:W-:-:S04]  /*176d0*/  @!P1 IADD3.X R4, RZ, R4, RZ, P2, !PT ;  /* 0x00000004ff049210 */ /* 0x002fc800017fe4ff */
        /* <DEDUP_REMOVED lines=44> */
[----:B0-----:R-:W-:-:S04]  /*179a0*/  IADD3 R4, R17, 0x50, RZ ;  /* 0x0000005011047810 */ /* 0x001fc80007ffe0ff */
[----:B------:R-:W-:Y:S02]  /*179b0*/  ISETP.GE.AND P1, PT, R4, R2, PT ;  /* 0x000000020400720c */ /* 0x000fe40003f26270 */
[----:B------:R-:W0:Y:S11]  /*179c0*/  SHFL.IDX PT, R4, R3, 0x5, 0x181f ;  /* 0x00b81f0003047f89 */ /* 0x000e3600000e0000 */
[----:B0-----:R-:W-:-:S05]  /*179d0*/  @!P1 LEA R5, P2, R10, R4, 0x1 ;  /* 0x000000040a059211 */ /* 0x001fca00078408ff */
[----:B------:R-:W-:Y:S02]  /*179e0*/  @!P1 IMAD.X R4, RZ, RZ, R6, P2 ;  /* 0x000000ffff049224 */ /* 0x000fe400010e0606 */
[----:B------:R-:W-:Y:S03]  /*179f0*/  SHFL.IDX PT, R6, R0, 0x6, 0x181f ;  /* 0x00d81f0000067f89 */ /* 0x000fe600000e0000 */
[-C--:B------:R-:W-:Y:S01]  /*17a00*/  @!P1 LOP3.LUT R5, R5, R4.reuse, RZ, 0x3c, !PT ;  /* 0x0000000405059212 */ /* 0x080fe200078e3cff */
[----:B------:R-:W-:Y:S03]  /*17a10*/  SHFL.IDX PT, R0, R0, 0x7, 0x181f ;  /* 0x00f81f0000007f89 */ /* 0x000fe600000e0000 */
        /* <DEDUP_REMOVED lines=12> */
[----:B-1----:R2:W-:Y:S02]  /*17ae0*/  @!P1 LDGSTS.E.BYPASS.LTC128B.128 [R9+0x1b400], desc[UR40][R4.64], !P0 ;  /* 0x1b40000004099fae */ /* 0x0025e4000c101d68 */
.L_x_14479:
        /* <DEDUP_REMOVED lines=11> */
.L_x_14308:
[----:B-1----:R-:W3:Y:S01]  /*17ba0*/  LDL R2, [R1+0x4] ;  /* 0x0000040001027983 */ /* 0x002ee20000100800 */
        /* <DEDUP_REMOVED lines=18> */
.L_x_14480:
[----:B------:R-:W-:Y:S05]  /*17cd0*/  BSYNC B0 ;  /* 0x0000000000007941 */ /* 0x000fea0003800000 */
.L_x_14309:
[----:B-1----:R-:W3:Y:S01]  /*17ce0*/  LDL R2, [R1+0x8] ;  /* 0x0000080001027983 */ /* 0x002ee20000100800 */
[----:B------:R-:W-:Y:S01]  /*17cf0*/  BSSY B0, `(.L_x_14311) ;  /* 0x0000062000007945 */ /* 0x000fe20003800000 */
[----:B---3--:R-:W-:-:S13]  /*17d00*/  LOP3.LUT P0, RZ, R2, 0x1, RZ, 0xc0, !PT ;  /* 0x0000000102ff7812 */ /* 0x008fda000780c0ff */
[----:B------:R-:W-:Y:S05]  /*17d10*/  @!P0 BRA `(.L_x_14312) ;  /* 0x00000004007c8947 */ /* 0x000fea0003800000 */
[----:B0-2---:R-:W2:Y:S04]  /*17d20*/  LDL R5, [R1+0x4] ;  /* 0x0000040001057983 */ /* 0x005ea80000100800 */
        /* <DEDUP_REMOVED lines=10> */
.L_x_14481:
[----:B------:R-:W-:Y:S05]  /*17dd0*/  BSYNC B1 ;  /* 0x0000000000017941 */ /* 0x000fea0003800000 */
.L_x_14313:
        /* <DEDUP_REMOVED lines=9> */
.L_x_14316:
[----:B------:R-:W-:Y:S05]  /*17e70*/  BSYNC B1 ;  /* 0x0000000000017941 */ /* 0x000fea0003800000 */
.L_x_14315:
        /* <DEDUP_REMOVED lines=14> */
.L_x_14317:
        /* <DEDUP_REMOVED lines=16> */
.L_x_14318:
        /* <DEDUP_REMOVED lines=16> */
.L_x_14319:
        /* <DEDUP_REMOVED lines=16> */
.L_x_14320:
        /* <DEDUP_REMOVED lines=11> */
.L_x_14312:
[----:B------:R-:W-:Y:S05]  /*18310*/  BSYNC B0 ;  /* 0x0000000000007941 */ /* 0x000fea0003800000 */
.L_x_14311:
[----:B0-2---:R-:W2:Y:S01]  /*18320*/  LDL R4, [R1+0x30] ;  /* 0x0000300001047983 */ /* 0x005ea20000100800 */
        /* <DEDUP_REMOVED lines=46> */
[----:B------:R-:W2:Y:S04]  /*18610*/  LDG.E R0, desc[UR40][R6.64] ;  /* 0x0000002806007981 */ /* 0x000ea8000c1e1900 */
[----:B--2---:R1:W-:Y:S02]  /*18620*/  STL [R1], R0 ;  /* 0x0000000001007387 */ /* 0x0043e40000100800 */
.L_x_14327:
[----:B------:R-:W2:Y:S01]  /*18630*/  LDL R2, [R1+0x4] ;  /* 0x0000040001027983 */ /* 0x000ea20000100800 */
[----:B------:R-:W-:Y:S01]  /*18640*/  SHF.L.U32 R6, R8, 0x1f, RZ ;  /* 0x0000001f08067819 */ /* 0x000fe200000006ff */
[----:B------:R-:W-:Y:S01]  /*18650*/  BSSY B3, `(.L_x_14328) ;  /* 0x0000007000037945 */ /* 0x000fe20003800000 */
[----:B-1----:R-:W1:Y:S02]  /*18660*/  S2R R0, SR_TID.X ;  /* 0x0000000000007919 */ /* 0x002e640000002100 */
[----:B-1----:R-:W-:-:S04]  /*18670*/  LOP3.LUT R0, R0, 0x7f, RZ, 0xc0, !PT ;  /* 0x0000007f00007812 */ /* 0x002fc800078ec0ff */
[----:B------:R-:W-:Y:S01]  /*18680*/  ISETP.NE.AND P1, PT, R0, RZ, PT ;  /* 0x000000ff0000720c */ /* 0x000fe20003f25270 */
[----:B--2---:R-:W-:-:S04]  /*18690*/  IMAD R2, R9, 0x8, R2 ;  /* 0x0000000809027824 */ /* 0x004fc800078e0202 */
[----:B------:R-:W1:Y:S02]  /*186a0*/  SYNCS.PHASECHK.TRANS64.TRYWAIT P0, [R2+URZ+0x22840], R6 ;  /* 0x02284006020075a7 */ /* 0x000e64000800017f */
[----:B-1----:R-:W-:Y:S06]  /*186b0*/  @!P0 BRA `(.L_x_14329) ;  /* 0x0000005000408947 */ /* 0x002fec0003800000 */
.L_x_14482:
[----:B------:R-:W-:Y:S05]  /*186c0*/  BSYNC B3 ;  /* 0x0000000000037941 */ /* 0x000fea0003800000 */
.L_x_14328:
        /* <DEDUP_REMOVED lines=9> */
.L_x_14331:
[----:B------:R-:W-:Y:S05]  /*18760*/  BSYNC B3 ;  /* 0x0000000000037941 */ /* 0x000fea0003800000 */
.L_x_14330:
        /* <DEDUP_REMOVED lines=14> */
.L_x_14332:
        /* <DEDUP_REMOVED lines=14> */
.L_x_14483:
[----:B------:R-:W-:Y:S05]  /*18930*/  BSYNC B3 ;  /* 0x0000000000037941 */ /* 0x000fea0003800000 */
.L_x_14333:
        /* <DEDUP_REMOVED lines=11> */
.L_x_14336:
[----:B------:R-:W-:Y:S05]  /*189f0*/  BSYNC B3 ;  /* 0x0000000000037941 */ /* 0x000fea0003800000 */
.L_x_14335:
        /* <DEDUP_REMOVED lines=11> */
.L_x_14337:
        /* <DEDUP_REMOVED lines=16> */
.L_x_14338:
        /* <DEDUP_REMOVED lines=16> */
.L_x_14339:
        /* <DEDUP_REMOVED lines=16> */
.L_x_14340:
        /* <DEDUP_REMOVED lines=11> */
.L_x_14326:
[----:B------:R-:W-:Y:S05]  /*18e60*/  BSYNC B1 ;  /* 0x0000000000017941 */ /* 0x000fea0003800000 */
.L_x_14325:
[----:B------:R-:W2:Y:S02]  /*18e70*/  LDL.LU R5, [R1+0x30] ;  /* 0x0000300001057983 */ /* 0x000ea40000300800 */
[----:B--2---:R-:W-:-:S07]  /*18e80*/  IADD3 R0, R5, -0x3, RZ ;  /* 0xfffffffd05007810 */ /* 0x004fce0007ffe0ff */
.L_x_14324:
[----:B------:R-:W-:Y:S05]  /*18e90*/  BSYNC B2 ;  /* 0x0000000000027941 */ /* 0x000fea0003800000 */
.L_x_14323:
[----:B------:R-:W-:-:S13]  /*18ea0*/  ISETP.NE.AND P0, PT, R4, RZ, PT ;  /* 0x000000ff0400720c */ /* 0x000fda0003f05270 */
[----:B------:R-:W-:Y:S05]  /*18eb0*/  @!P0 BRA `(.L_x_14322) ;  /* 0x0000001400488947 */ /* 0x000fea0003800000 */
.L_x_14373:
        /* <DEDUP_REMOVED lines=37> */
.L_x_14343:
        /* <DEDUP_REMOVED lines=9> */
.L_x_14484:
[----:B------:R-:W-:Y:S05]  /*191a0*/  BSYNC B2 ;  /* 0x0000000000027941 */ /* 0x000fea0003800000 */
.L_x_14344:
        /* <DEDUP_REMOVED lines=9> */
.L_x_14347:
[----:B------:R-:W-:Y:S05]  /*19240*/  BSYNC B2 ;  /* 0x0000000000027941 */ /* 0x000fea0003800000 */
.L_x_14346:
        /* <DEDUP_REMOVED lines=13> */
.L_x_14348:
        /* <DEDUP_REMOVED lines=14> */
.L_x_14485:
[----:B------:R-:W-:Y:S05]  /*19400*/  BSYNC B2 ;  /* 0x0000000000027941 */ /* 0x000fea0003800000 */
.L_x_14349:
        /* <DEDUP_REMOVED lines=11> */
.L_x_14352:
[----:B------:R-:W-:Y:S05]  /*194c0*/  BSYNC B2 ;  /* 0x0000000000027941 */ /* 0x000fea0003800000 */
.L_x_14351:
        /* <DEDUP_REMOVED lines=10> */
.L_x_14353:
        /* <DEDUP_REMOVED lines=16> */
.L_x_14354:
        /* <DEDUP_REMOVED lines=16> */
.L_x_14355:
        /* <DEDUP_REMOVED lines=16> */
.L_x_14356:
        /* <DEDUP_REMOVED lines=11> */
.L_x_14342:
[----:B------:R-:W-:Y:S05]  /*19920*/  BSYNC B1 ;  /* 0x0000000000017941 */ /* 0x000fea0003800000 */
.L_x_14341:
[----:B------:R-:W2:Y:S01]  /*19930*/  LDL R5, [R1+0x8] ;  /* 0x0000080001057983 */ /* 0x000ea20000100800 */
[----:B------:R-:W-:Y:S01]  /*19940*/  VIADD R7, R7, 0x1 ;  /* 0x0000000107077836 */ /* 0x000fe20000000000 */
[----:B------:R-:W-:Y:S04]  /*19950*/  BSSY B1, `(.L_x_14357) ;  /* 0x00000a5000017945 */ /* 0x000fe80003800000 */
[----:B------:R-:W-:-:S04]  /*19960*/  ISETP.NE.AND P0, PT, R7, 0x2, PT ;  /* 0x000000020700780c */ /* 0x000fc80003f05270 */
[----:B------:R-:W-:Y:S02]  /*19970*/  SEL R2, RZ, 0x1, P0 ;  /* 0x00000001ff027807 */ /* 0x000fe40000000000 */
[----:B0-----:R-:W-:Y:S02]  /*19980*/  SEL R9, R7, RZ, P0 ;  /* 0x000000ff07097207 */ /* 0x001fe40000000000 */
        /* <DEDUP_REMOVED lines=30> */
.L_x_14359:
        /* <DEDUP_REMOVED lines=9> */
.L_x_14486:
[----:B------:R-:W-:Y:S05]  /*19c00*/  BSYNC B2 ;  /* 0x0000000000027941 */ /* 0x000fea0003800000 */
.L_x_14360:
        /* <DEDUP_REMOVED lines=9> */
.L_x_14363:
[----:B------:R-:W-:Y:S05]  /*19ca0*/  BSYNC B2 ;  /* 0x0000000000027941 */ /* 0x000fea0003800000 */
.L_x_14362:
        /* <DEDUP_REMOVED lines=14> */
.L_x_14364:
        /* <DEDUP_REMOVED lines=14> */
.L_x_14487:
[----:B------:R-:W-:Y:S05]  /*19e70*/  BSYNC B2 ;  /* 0x0000000000027941 */ /* 0x000fea0003800000 */
.L_x_14365:
        /* <DEDUP_REMOVED lines=11> */
.L_x_14368:
[----:B------:R-:W-:Y:S05]  /*19f30*/  BSYNC B2 ;  /* 0x0000000000027941 */ /* 0x000fea0003800000 */
.L_x_14367:
        /* <DEDUP_REMOVED lines=11> */
.L_x_14369:
        /* <DEDUP_REMOVED lines=16> */
.L_x_14370:
        /* <DEDUP_REMOVED lines=16> */
.L_x_14371:
        /* <DEDUP_REMOVED lines=16> */
.L_x_14372:
        /* <DEDUP_REMOVED lines=11> */
.L_x_14358:
[----:B------:R-:W-:Y:S05]  /*1a3a0*/  BSYNC B1 ;  /* 0x0000000000017941 */ /* 0x000fea0003800000 */
.L_x_14357:
[C---:B------:R-:W-:Y:S01]  /*1a3b0*/  ISETP.GT.AND P0, PT, R0.reuse, 0x1, PT ;  /* 0x000000010000780c */ /* 0x040fe20003f04270 */
[----:B------:R-:W-:-:S12]  /*1a3c0*/  VIADD R0, R0, 0xfffffffe ;  /* 0xfffffffe00007836 */ /* 0x000fd80000000000 */
[----:B------:R-:W-:Y:S05]  /*1a3d0*/  @P0 BRA `(.L_x_14373) ;  /* 0xffffffe800b80947 */ /* 0x000fea000383ffff */
.L_x_14322:
[----:B------:R-:W-:Y:S05]  /*1a3e0*/  BSYNC B0 ;  /* 0x0000000000007941 */ /* 0x000fea0003800000 */
.L_x_14321:
        /* <DEDUP_REMOVED lines=24> */
.L_x_14375:
[----:B------:R-:W-:Y:S05]  /*1a570*/  BSYNC B0 ;  /* 0x0000000000007941 */ /* 0x000fea0003800000 */
.L_x_14374:
[----:B------:R-:W-:-:S05]  /*1a580*/  SEL R0, R0, RZ, P0 ;  /* 0x000000ff00007207 */ /* 0x000fca0000000000 */
[----:B------:R2:W-:Y:S02]  /*1a590*/  STL [R1+0xc], R0 ;  /* 0x00000c0001007387 */ /* 0x0005e40000100800 */
.L_x_14293:
[----:B------:R-:W-:Y:S05]  /*1a5a0*/  BSYNC B7 ;  /* 0x0000000000077941 */ /* 0x000fea0003800000 */
.L_x_14291:
        /* <DEDUP_REMOVED lines=13> */
.L_x_14376:
        /* <DEDUP_REMOVED lines=19> */
[----:B0-----:R-:W0:Y:S02]  /*1a7b0*/  SHFL.UP PT, R14, R2, 0x1, RZ ;  /* 0x04200000020e7989 */ /* 0x001e2400000e00ff */
[----:B0-----:R-:W-:-:S05]  /*1a7c0*/  SEL R5, R14, RZ, P1 ;  /* 0x000000ff0e057207 */ /* 0x001fca0000800000 */
[----:B------:R-:W-:Y:S02]  /*1a7d0*/  IMAD.IADD R3, R2, 0x1, R5 ;  /* 0x0000000102037824 */ /* 0x000fe400078e0205 */
[----:B------:R-:W-:Y:S04]  /*1a7e0*/  SHFL.IDX PT, R5, R16, 0x1, 0x1f ;  /* 0x00201f0010057f89 */ /* 0x000fe800000e0000 */
        /* <DEDUP_REMOVED lines=12> */
[----:B------:R0:W1:Y:S02]  /*1a8b0*/  SHFL.IDX PT, R16, R3, 0x1f, 0x1f ;  /* 0x03e01f0003107f89 */ /* 0x00006400000e0000 */
.L_x_14497:
[----:B------:R-:W-:Y:S02]  /*1a8c0*/  ULDC UR4, c[0x0][0xc38] ;  /* 0x00030e0000047ab9 */ /* 0x000fe40000000800 */
[----:B------:R-:W-:-:S04]  /*1a8d0*/  IMAD.U32 R4, RZ, RZ, UR4 ;  /* 0x00000004ff047e24 */ /* 0x000fc8000f8e00ff */
[----:B-1----:R-:W-:-:S04]  /*1a8e0*/  IMAD R16, R16, R4, RZ ;  /* 0x0000000410107224 */ /* 0x002fc800078e02ff */
[----:B------:R-:W-:-:S05]  /*1a8f0*/  IMAD.IADD R5, R5, 0x1, R16 ;  /* 0x0000000105057824 */ /* 0x000fca00078e0210 */
[----:B------:R-:W-:-:S13]  /*1a900*/  ISETP.GT.AND P6, PT, R5, R0, PT ;  /* 0x000000000500720c */ /* 0x000fda0003fc4270 */
[----:B------:R-:W-:Y:S05]  /*1a910*/  @P6 BRA `(.L_x_14379) ;  /* 0x00000000009c6947 */ /* 0x000fea0003800000 */
.L_x_14384:
        /* <DEDUP_REMOVED lines=14> */
.L_x_14382:
[----:B------:R-:W-:Y:S05]  /*1aa00*/  BSYNC B0 ;  /* 0x0000000000007941 */ /* 0x000fea0003800000 */
.L_x_14381:
[----:B------:R-:W-:-:S03]  /*1aa10*/  UMOV UR4, 0xffffffff ;  /* 0xffffffff00047882 */ /* 0x000fc60000000000 */
[----:B------:R-:W-:Y:S05]  /*1aa20*/  BRA.DIV UR4, `(.L_x_14383) ;  /* 0x0000003604147947 */ /* 0x000fea000b800000 */
        /* <DEDUP_REMOVED lines=16> */
.L_x_14505:
[----:B------:R-:W-:Y:S02]  /*1ab30*/  ULDC UR4, c[0x0][0xc38] ;  /* 0x00030e0000047ab9 */ /* 0x000fe40000000800 */
[----:B------:R-:W-:-:S04]  /*1ab40*/  IMAD.U32 R4, RZ, RZ, UR4 ;  /* 0x00000004ff047e24 */ /* 0x000fc8000f8e00ff */
[----:B-1----:R-:W-:-:S04]  /*1ab50*/  IMAD R16, R16, R4, RZ ;  /* 0x0000000410107224 */ /* 0x002fc800078e02ff */
[----:B------:R-:W-:-:S05]  /*1ab60*/  IMAD.IADD R5, R16, 0x1, R5 ;  /* 0x0000000110057824 */ /* 0x000fca00078e0205 */
[----:B------:R-:W-:-:S13]  /*1ab70*/  ISETP.GT.AND P6, PT, R5, R0, PT ;  /* 0x000000000500720c */ /* 0x000fda0003fc4270 */
[----:B------:R-:W-:Y:S05]  /*1ab80*/  @!P6 BRA `(.L_x_14384) ;  /* 0xfffffffc0064e947 */ /* 0x000fea000383ffff */
.L_x_14379:
        /* <DEDUP_REMOVED lines=8> */
.L_x_14509:
[----:B------:R-:W-:Y:S01]  /*1ac10*/  ISETP.NE.AND P0, PT, R5, RZ, PT ;  /* 0x000000ff0500720c */ /* 0x000fe20003f05270 */
[----:B------:R-:W-:-:S12]  /*1ac20*/  IMAD.MOV.U32 R5, RZ, RZ, RZ ;  /* 0x000000ffff057224 */ /* 0x000fd800078e00ff */
[----:B------:R-:W-:Y:S05]  /*1ac30*/  @!P0 BRA `(.L_x_14386) ;  /* 0x0000000000148947 */ /* 0x000fea0003800000 */
[----:B------:R-:W-:Y:S01]  /*1ac40*/  UMOV UR4, 0xffffffff ;  /* 0xffffffff00047882 */ /* 0x000fe20000000000 */
[----:B------:R-:W-:Y:S02]  /*1ac50*/  VIADD R12, R6, 0xffffffff ;  /* 0xffffffff060c7836 */ /* 0x000fe40000000000 */
[----:B------:R-:W-:Y:S05]  /*1ac60*/  BRA.DIV UR4, `(.L_x_14387) ;  /* 0x0000003604907947 */ /* 0x000fea000b800000 */
[----:B0-----:R0:W3:Y:S02]  /*1ac70*/  SHFL.IDX PT, R3, R3, R12, 0x1f ;  /* 0x00001f0c03037589 */ /* 0x0010e400000e0000 */
.L_x_14512:
[----:B---3--:R-:W-:-:S07]  /*1ac80*/  MOV R5, R3 ;  /* 0x0000000300057202 */ /* 0x008fce0000000f00 */
.L_x_14386:
        /* <DEDUP_REMOVED lines=66> */
.L_x_14380:
[----:B------:R-:W-:Y:S01]  /*1b0b0*/  UMOV UR4, URZ ;  /* 0x0000003f00047c82 */ /* 0x000fe20008000000 */
[----:B------:R-:W-:Y:S01]  /*1b0c0*/  UMOV UR5, URZ ;  /* 0x0000003f00057c82 */ /* 0x000fe20008000000 */
[----:B------:R-:W-:Y:S01]  /*1b0d0*/  ULDC UR6, c[0x0][0xc3c] ;  /* 0x00030f0000067ab9 */ /* 0x000fe20000000800 */
[----:B------:R-:W-:Y:S01]  /*1b0e0*/  IMAD.MOV.U32 R16, RZ, RZ, R0 ;  /* 0x000000ffff107224 */ /* 0x000fe200078e0000 */
[----:B------:R-:W-:Y:S01]  /*1b0f0*/  MOV R19, UR6 ;  /* 0x0000000600137c02 */ /* 0x000fe20008000f00 */
[----:B------:R-:W-:Y:S02]  /*1b100*/  IMAD.U32 R17, RZ, RZ, UR4 ;  /* 0x00000004ff117e24 */ /* 0x000fe4000f8e00ff */
[----:B------:R-:W-:-:S07]  /*1b110*/  IMAD.U32 R18, RZ, RZ, UR5 ;  /* 0x00000005ff127e24 */ /* 0x000fce000f8e00ff */
.L_x_14388:
[----:B------:R1:W2:Y:S01]  /*1b120*/  LDL R2, [R1+0x4] ;  /* 0x0000040001027983 */ /* 0x0002a20000100800 */
        /* <DEDUP_REMOVED lines=9> */
[----:B------:R1:W-:Y:S01]  /*1b1c0*/  @!P0 STL [R1+0x4], R2 ;  /* 0x0000040201008387 */ /* 0x0003e20000100800 */
[----:B------:R-:W-:Y:S06]  /*1b1d0*/  BAR.ARV 0x5, 0x180 ;  /* 0x0146000000007b1d */ /* 0x000fec0000002000 */
.L_x_14377:
[----:B------:R-:W-:Y:S02]  /*1b1e0*/  ULDC UR4, c[0x0][0xc3c] ;  /* 0x00030f0000047ab9 */ /* 0x000fe40000000800 */
[----:B---3--:R-:W-:-:S13]  /*1b1f0*/  ISETP.GE.AND P0, PT, R19, UR4, PT ;  /* 0x0000000413007c0c */ /* 0x008fda000bf06270 */
[----:B------:R-:W-:Y:S05]  /*1b200*/  @!P0 BRA `(.L_x_14389) ;  /* 0xffffff94008c8947 */ /* 0x000fea000383ffff */
[----:B------:R-:W-:Y:S05]  /*1b210*/  BSYNC B8 ;  /* 0x0000000000087941 */ /* 0x000fea0003800000 */
.L_x_14249:
[----:B--2---:R-:W2:Y:S01]  /*1b220*/  LDL.LU R0, [R1+0x40] ;  /* 0x0000400001007983 */ /* 0x004ea20000300800 */
[----:B------:R-:W-:Y:S01]  /*1b230*/  BSSY B0, `(.L_x_14390) ;  /* 0x000000b000007945 */ /* 0x000fe20003800000 */
[----:B------:R-:W3:Y:S01]  /*1b240*/  S2R R5, SR_CgaCtaId ;  /* 0x0000000000057919 */ /* 0x000ee20000008800 */
[----:B--2---:R-:W-:-:S05]  /*1b250*/  VIADD R0, R0, 0x1 ;  /* 0x0000000100007836 */ /* 0x004fca0000000000 */
[----:B01----:R-:W-:-:S04]  /*1b260*/  LEA.HI R2, R0, R0, RZ, 0x1 ;  /* 0x0000000000027211 */ /* 0x003fc800078f08ff */
[----:B------:R-:W-:-:S05]  /*1b270*/  LOP3.LUT R3, R2, 0xfffffffe, RZ, 0xc0, !PT ;  /* 0xfffffffe02037812 */ /* 0x000fca00078ec0ff */
[----:B------:R-:W-:Y:S01]  /*1b280*/  IMAD.IADD R3, R0, 0x1, -R3 ;  /* 0x0000000100037824 */ /* 0x000fe200078e0a03 */
[----:B------:R-:W-:-:S04]  /*1b290*/  MOV R0, 0x400 ;  /* 0x0000040000007802 */ /* 0x000fc80000000f00 */
[----:B---3--:R-:W-:Y:S02]  /*1b2a0*/  LEA R0, R5, R0, 0x18 ;  /* 0x0000000005007211 */ /* 0x008fe400078ec0ff */
[----:B------:R-:W-:-:S04]  /*1b2b0*/  SHF.L.U32 R3, R3, 0x1f, RZ ;  /* 0x0000001f03037819 */ /* 0x000fc800000006ff */
[----:B------:R-:W0:Y:S02]  /*1b2c0*/  SYNCS.PHASECHK.TRANS64.TRYWAIT P0, [R0+URZ+0x22820], R3 ;  /* 0x02282003000075a7 */ /* 0x000e24000800017f */
[----:B0-----:R-:W-:Y:S05]  /*1b2d0*/  @!P0 BRA `(.L_x_14391) ;  /* 0x00000030001c8947 */ /* 0x001fea0003800000 */
.L_x_14513:
[----:B------:R-:W-:Y:S05]  /*1b2e0*/  BSYNC B0 ;  /* 0x0000000000007941 */ /* 0x000fea0003800000 */
.L_x_14390:
[----:B------:R-:W-:-:S03]  /*1b2f0*/  UMOV UR4, 0xffffffff ;  /* 0xffffffff00047882 */ /* 0x000fc60000000000 */
[----:B------:R-:W-:Y:S05]  /*1b300*/  BRA.DIV UR4, `(.L_x_14392) ;  /* 0x0000003204247947 */ /* 0x000fea000b800000 */
[----:B------:R-:W1:Y:S02]  /*1b310*/  S2R R2, SR_TID.X ;  /* 0x0000000000027919 */ /* 0x000e640000002100 */
[----:B-1----:R-:W-:-:S04]  /*1b320*/  SHF.R.U32.HI R2, RZ, 0x5, R2 ;  /* 0x00000005ff027819 */ /* 0x002fc80000011602 */
[----:B------:R-:W-:-:S05]  /*1b330*/  LOP3.LUT R2, R2, 0x3, RZ, 0xc0, !PT ;  /* 0x0000000302027812 */ /* 0x000fca00078ec0ff */
[----:B------:R1:W2:Y:S02]  /*1b340*/  SHFL.IDX PT, R14, R2, RZ, 0x1f ;  /* 0x00001fff020e7589 */ /* 0x0002a400000e0000 */
.L_x_14516:
[----:B--2---:R-:W-:-:S13]  /*1b350*/  ISETP.NE.AND P0, PT, R14, RZ, PT ;  /* 0x000000ff0e00720c */ /* 0x004fda0003f05270 */
[----:B------:R-:W-:Y:S05]  /*1b360*/  @P0 BRA `(.L_x_14092) ;  /* 0x0000000000940947 */ /* 0x000fea0003800000 */
[----:B------:R-:W-:-:S03]  /*1b370*/  UMOV UR4, 0xffffffff ;  /* 0xffffffff00047882 */ /* 0x000fc60000000000 */
[----:B------:R-:W-:Y:S05]  /*1b380*/  BRA.DIV UR4, `(.L_x_14393) ;  /* 0x0000003204387947 */ /* 0x000fea000b800000 */
[----:B------:R-:W-:-:S13]  /*1b390*/  ELECT P6, URZ, PT ;  /* 0x00000000003f782f */ /* 0x000fda00038c0000 */
.L_x_14519:
[----:B------:R-:W-:Y:S05]  /*1b3a0*/  @!P6 BRA `(.L_x_14092) ;  /* 0x000000000084e947 */ /* 0x000fea0003800000 */
[----:B-1----:R-:W2:Y:S02]  /*1b3b0*/  LDL.LU R2, [R1+0x58] ;  /* 0x0000580001027983 */ /* 0x002ea40000300800 */
[----:B--2---:R-:W-:-:S04]  /*1b3c0*/  LOP3.LUT R2, R2, 0x2, RZ, 0xfc, !PT ;  /* 0x0000000202027812 */ /* 0x004fc800078efcff */
[----:B------:R-:W-:-:S13]  /*1b3d0*/  ISETP.NE.AND P2, PT, R2, 0x3, PT ;  /* 0x000000030200780c */ /* 0x000fda0003f45270 */
[----:B------:R-:W-:Y:S05]  /*1b3e0*/  @!P2 BRA `(.L_x_14394) ;  /* 0x000000000004a947 */ /* 0x000fea0003800000 */
[----:B------:R-:W-:Y:S01]  /*1b3f0*/  BPT.TRAP 0x1 ;  /* 0x000000040000795c */ /* 0x000fe20000300000 */
.L_x_14394:
        /* <DEDUP_REMOVED lines=14> */
.L_x_14520:
[----:B------:R-:W1:Y:S02]  /*1b4e0*/  SYNCS.PHASECHK.TRANS64.TRYWAIT P0, [R7+URZ], R2 ;  /* 0x00000002070075a7 */ /* 0x000e64000800017f */
[----:B-1----:R-:W-:Y:S05]  /*1b4f0*/  @!P0 BRA `(.L_x_14396) ;  /* 0x0000003000108947 */ /* 0x002fea0003800000 */
.L_x_14521:
[----:B------:R-:W-:Y:S05]  /*1b500*/  @!P2 BRA `(.L_x_14397) ;  /* 0x000000000004a947 */ /* 0x000fea0003800000 */
[----:B------:R-:W-:Y:S01]  /*1b510*/  BPT.TRAP 0x1 ;  /* 0x000000040000795c */ /* 0x000fe20000300000 */
.L_x_14397:
[----:B------:R-:W2:Y:S01]  /*1b520*/  LDL.LU R4, [R1+0xc] ;  /* 0x00000c0001047983 */ /* 0x000ea20000300800 */
[----:B------:R-:W-:-:S04]  /*1b530*/  VIADD R0, R0, 0x22860 ;  /* 0x0002286000007836 */ /* 0x000fc80000000000 */
[----:B--2---:R-:W-:-:S04]  /*1b540*/  IMAD R4, R4, 0x8, R0 ;  /* 0x0000000804047824 */ /* 0x004fc800078e0200 */
[----:B------:R-:W2:Y:S02]  /*1b550*/  SYNCS.PHASECHK.TRANS64.TRYWAIT P0, [R4+URZ], R5 ;  /* 0x00000005040075a7 */ /* 0x000ea4000800017f */
[----:B--2---:R-:W-:Y:S05]  /*1b560*/  @!P0 BRA `(.L_x_14398) ;  /* 0x0000003000088947 */ /* 0x004fea0003800000 */
.L_x_14522:
[----:B------:R-:W-:-:S07]  /*1b570*/  LEA R3, R3, R0, 0x3 ;  /* 0x0000000003037211 */ /* 0x000fce00078e18ff */
.L_x_14399:
[----:B---3--:R3:W4:Y:S02]  /*1b580*/  SYNCS.PHASECHK.TRANS64.TRYWAIT P0, [R3+URZ], R2 ;  /* 0x00000002030075a7 */ /* 0x008724000800017f */
[----:B----4-:R-:W-:Y:S05]  /*1b590*/  @!P0 NANOSLEEP.SYNCS 0x989680 ;  /* 0x009896800000895d */ /* 0x010fea0003900000 */
[----:B------:R-:W4:Y:S02]  /*1b5a0*/  @!P0 SYNCS.PHASECHK.TRANS64 P0, [R3+URZ], R2 ;  /* 0x00000002030085a7 */ /* 0x000f24000800007f */
[----:B----4-:R-:W-:Y:S05]  /*1b5b0*/  @!P0 BRA `(.L_x_14399) ;  /* 0xfffffffc00f08947 */ /* 0x010fea000383ffff */
.L_x_14092:
[----:B------:R-:W-:Y:S05]  /*1b5c0*/  BSYNC B9 ;  /* 0x0000000000097941 */ /* 0x000fea0003800000 */
.L_x_14089:
[----:B------:R-:W-:Y:S05]  /*1b5d0*/  EXIT ;  /* 0x000000000000794d */ /* 0x000fea0003800000 */
.L_x_14110:
[----:B0-----:R0:W1:Y:S02]  /*1b5e0*/  SYNCS.PHASECHK.TRANS64.TRYWAIT P6, [R96+URZ+0x22890], R107 ;  /* 0x0228906b600075a7 */ /* 0x00106400080c017f */
[----:B-1----:R-:W-:Y:S05]  /*1b5f0*/  @!P6 NANOSLEEP.SYNCS 0x989680 ;  /* 0x009896800000e95d */ /* 0x002fea0003900000 */
[----:B------:R-:W1:Y:S02]  /*1b600*/  @!P6 SYNCS.PHASECHK.TRANS64 P6, [R96+URZ+0x22890], R107 ;  /* 0x0228906b6000e5a7 */ /* 0x000e6400080c007f */
[----:B-1----:R-:W-:Y:S05]  /*1b610*/  @!P6 BRA `(.L_x_14110) ;  /* 0xfffffffc00f0e947 */ /* 0x002fea000383ffff */
[----:B------:R-:W-:Y:S05]  /*1b620*/  BRA `(.L_x_14400) ;  /* 0xfffffe7400887947 */ /* 0x000fea000383ffff */
.L_x_14128:
[----:B0-----:R0:W1:Y:S02]  /*1b630*/  SYNCS.PHASECHK.TRANS64.TRYWAIT P5, [R96+URZ+0x22890], R107 ;  /* 0x0228906b600075a7 */ /* 0x00106400080a017f */
[----:B-1----:R-:W-:Y:S05]  /*1b640*/  @!P5 NANOSLEEP.SYNCS 0x989680 ;  /* 0x009896800000d95d */ /* 0x002fea0003900000 */
[----:B------:R-:W1:Y:S02]  /*1b650*/  @!P5 SYNCS.PHASECHK.TRANS64 P5, [R96+URZ+0x22890], R107 ;  /* 0x0228906b6000d5a7 */ /* 0x000e6400080a007f */
[----:B-1----:R-:W-:Y:S05]  /*1b660*/  @!P5 BRA `(.L_x_14128) ;  /* 0xfffffffc00f0d947 */ /* 0x002fea000383ffff */
[----:B------:R-:W-:Y:S05]  /*1b670*/  BRA `(.L_x_14401) ;  /* 0xfffffe8400d07947 */ /* 0x000fea000383ffff */
.L_x_14137:
[----:B0-----:R0:W1:Y:S02]  /*1b680*/  SYNCS.PHASECHK.TRANS64.TRYWAIT P4, [R96+URZ+0x22890], R107 ;  /* 0x0228906b600075a7 */ /* 0x001064000808017f */
[----:B-1----:R-:W-:Y:S05]  /*1b690*/  @!P4 NANOSLEEP.SYNCS 0x989680 ;  /* 0x009896800000c95d */ /* 0x002fea0003900000 */
[----:B------:R-:W1:Y:S02]  /*1b6a0*/  @!P4 SYNCS.PHASECHK.TRANS64 P4, [R96+URZ+0x22890], R107 ;  /* 0x0228906b6000c5a7 */ /* 0x000e64000808007f */
[----:B-1----:R-:W-:Y:S05]  /*1b6b0*/  @!P4 BRA `(.L_x_14137) ;  /* 0xfffffffc00f0c947 */ /* 0x002fea000383ffff */
[----:B------:R-:W-:Y:S05]  /*1b6c0*/  BRA `(.L_x_14402) ;  /* 0xfffffe9400c47947 */ /* 0x000fea000383ffff */
.L_x_14143:
[----:B-1----:R1:W2:Y:S02]  /*1b6d0*/  SYNCS.PHASECHK.TRANS64.TRYWAIT P3, [R96+URZ+0x228b0], R107 ;  /* 0x0228b06b600075a7 */ /* 0x0022a4000806017f */
[----:B--2---:R-:W-:Y:S05]  /*1b6e0*/  @!P3 NANOSLEEP.SYNCS 0x989680 ;  /* 0x009896800000b95d */ /* 0x004fea0003900000 */
[----:B------:R-:W2:Y:S02]  /*1b6f0*/  @!P3 SYNCS.PHASECHK.TRANS64 P3, [R96+URZ+0x228b0], R107 ;  /* 0x0228b06b6000b5a7 */ /* 0x000ea4000806007f */
[----:B--2---:R-:W-:Y:S05]  /*1b700*/  @!P3 BRA `(.L_x_14143) ;  /* 0xfffffffc00f0b947 */ /* 0x004fea000383ffff */
[----:B------:R-:W-:Y:S05]  /*1b710*/  BRA `(.L_x_14403) ;  /* 0xfffffe9800547947 */ /* 0x000fea000383ffff */
.L_x_14151:
[----:B------:R-:W0:Y:S01]  /*1b720*/  S2R R11, SR_TID.X ;  /* 0x00000000000b7919 */ /* 0x000e220000002100 */
[----:B------:R-:W-:Y:S01]  /*1b730*/  BSSY B0, `(.L_x_14404) ;  /* 0x000000c000007945 */ /* 0x000fe20003800000 */
[----:B------:R-:W-:Y:S02]  /*1b740*/  IMAD.MOV.U32 R12, RZ, RZ, RZ ;  /* 0x000000ffff0c7224 */ /* 0x000fe400078e00ff */
[----:B------:R-:W-:Y:S02]  /*1b750*/  IMAD.MOV.U32 R15, RZ, RZ, -0x1 ;  /* 0xffffffffff0f7424 */ /* 0x000fe400078e00ff */
[----:B0-----:R-:W-:-:S05]  /*1b760*/  VIADD R11, R11, 0xffffff80 ;  /* 0xffffff800b0b7836 */ /* 0x001fca0000000000 */
[----:B------:R-:W-:-:S04]  /*1b770*/  SHF.R.S32.HI R10, RZ, 0x1f, R11 ;  /* 0x0000001fff0a7819 */ /* 0x000fc8000001140b */
[----:B------:R-:W-:Y:S01]  /*1b780*/  LEA.HI R10, R10, R11, RZ, 0x7 ;  /* 0x0000000b0a0a7211 */ /* 0x000fe200078f38ff */
[----:B------:R-:W-:-:S03]  /*1b790*/  IMAD.MOV.U32 R11, RZ, RZ, 0x1f ;  /* 0x0000001fff0b7424 */ /* 0x000fc600078e00ff */
[----:B------:R-:W-:-:S05]  /*1b7a0*/  SHF.R.S32.HI R10, RZ, 0x7, R10 ;  /* 0x00000007ff0a7819 */ /* 0x000fca000001140a */
[----:B------:R-:W-:-:S07]  /*1b7b0*/  IMAD.MOV.U32 R13, RZ, RZ, R10 ;  /* 0x000000ffff0d7224 */ /* 0x000fce00078e000a */
[----:B-----5:R-:W-:Y:S05]  /*1b7c0*/  WARPSYNC.COLLECTIVE R15, `(.L_x_14405) ;  /* 0x000000000f087348 */ /* 0x020fea0003c00000 */
[----:B------:R0:W1:Y:S02]  /*1b7d0*/  SHFL.IDX P6, R14, R13, R12, R11 ;  /* 0x0000000c0d0e7389 */ /* 0x00006400000c000b */
[----:B01---5:R-:W-:Y:S01]  /*1b7e0*/  ENDCOLLECTIVE ;  /* 0x000000000000791b */ /* 0x023fe20003800000 */
.L_x_14405:
[----:B------:R-:W-:Y:S05]  /*1b7f0*/  BSYNC B0 ;  /* 0x0000000000007941 */ /* 0x000fea0003800000 */
.L_x_14404:
[----:B------:R-:W-:Y:S05]  /*1b800*/  BRA `(.L_x_14406) ;  /* 0xfffffea400287947 */ /* 0x000fea000383ffff */
.L_x_14163:
[----:B------:R-:W-:Y:S01]  /*1b810*/  BSSY B1, `(.L_x_14407) ;  /* 0x0000008000017945 */ /* 0x000fe20003800000 */
[----:B------:R-:W-:Y:S01]  /*1b820*/  IMAD.MOV.U32 R13, RZ, RZ, R6 ;  /* 0x000000ffff0d7224 */ /* 0x000fe200078e0006 */
[----:B------:R-:W-:Y:S01]  /*1b830*/  MOV R15, 0xffffffff ;  /* 0xffffffff000f7802 */ /* 0x000fe20000000f00 */
[----:B------:R-:W-:Y:S02]  /*1b840*/  IMAD.MOV.U32 R12, RZ, RZ, RZ ;  /* 0x000000ffff0c7224 */ /* 0x000fe400078e00ff */
[----:B------:R-:W-:-:S07]  /*1b850*/  IMAD.MOV.U32 R11, RZ, RZ, 0x1c1f ;  /* 0x00001c1fff0b7424 */ /* 0x000fce00078e00ff */
[----:B------:R-:W-:Y:S05]  /*1b860*/  WARPSYNC.COLLECTIVE R15, `(.L_x_14408) ;  /* 0x000000000f087348 */ /* 0x000fea0003c00000 */
[----:B------:R0:W1:Y:S02]  /*1b870*/  SHFL.IDX P6, R14, R13, R12, R11 ;  /* 0x0000000c0d0e7389 */ /* 0x00006400000c000b */
[----:B01----:R-:W-:Y:S01]  /*1b880*/  ENDCOLLECTIVE ;  /* 0x000000000000791b */ /* 0x003fe20003800000 */
.L_x_14408:
[----:B------:R-:W-:Y:S05]  /*1b890*/  BSYNC B1 ;  /* 0x0000000000017941 */ /* 0x000fea0003800000 */
.L_x_14407:
        /* <DEDUP_REMOVED lines=8> */
.L_x_14409:
[----:B------:R-:W-:Y:S02]  /*1b920*/  IMAD.MOV.U32 R13, RZ, RZ, R8 ;  /* 0x000000ffff0d7224 */ /* 0x000fe400078e0008 */
[----:B------:R-:W-:-:S07]  /*1b930*/  IMAD.MOV.U32 R0, RZ, RZ, R14 ;  /* 0x000000ffff007224 */ /* 0x000fce00078e000e */
[----:B------:R-:W-:Y:S05]  /*1b940*/  WARPSYNC.COLLECTIVE R15, `(.L_x_14410) ;  /* 0x000000000f087348 */ /* 0x000fea0003c00000 */
[----:B------:R0:W1:Y:S02]  /*1b950*/  SHFL.IDX P6, R14, R13, R12, R11 ;  /* 0x0000000c0d0e7389 */ /* 0x00006400000c000b */
[----:B01----:R-:W-:Y:S01]  /*1b960*/  ENDCOLLECTIVE ;  /* 0x000000000000791b */ /* 0x003fe20003800000 */
.L_x_14410:
[----:B------:R-:W-:Y:S01]  /*1b970*/  MOV R13, R7 ;  /* 0x00000007000d7202 */ /* 0x000fe20000000f00 */
[----:B------:R-:W-:-:S07]  /*1b980*/  IMAD.MOV.U32 R5, RZ, RZ, R14 ;  /* 0x000000ffff057224 */ /* 0x000fce00078e000e */
[----:B------:R-:W-:Y:S05]  /*1b990*/  WARPSYNC.COLLECTIVE R15, `(.L_x_14411) ;  /* 0x000000000f087348 */ /* 0x000fea0003c00000 */
[----:B------:R0:W1:Y:S02]  /*1b9a0*/  SHFL.IDX P6, R14, R13, R12, R11 ;  /* 0x0000000c0d0e7389 */ /* 0x00006400000c000b */
[----:B01----:R-:W-:Y:S01]  /*1b9b0*/  ENDCOLLECTIVE ;  /* 0x000000000000791b */ /* 0x003fe20003800000 */
.L_x_14411:
[----:B------:R-:W-:Y:S05]  /*1b9c0*/  BRA `(.L_x_14412) ;  /* 0xfffffea800847947 */ /* 0x000fea000383ffff */
.L_x_14166:
        /* <DEDUP_REMOVED lines=8> */
.L_x_14414:
[----:B------:R-:W-:Y:S05]  /*1ba50*/  BSYNC B1 ;  /* 0x0000000000017941 */ /* 0x000fea0003800000 */
.L_x_14413:
        /* <DEDUP_REMOVED lines=8> */
.L_x_14415:
[----:B------:R-:W-:Y:S02]  /*1bae0*/  IMAD.MOV.U32 R13, RZ, RZ, R8 ;  /* 0x000000ffff0d7224 */ /* 0x000fe400078e0008 */
[----:B------:R-:W-:-:S07]  /*1baf0*/  IMAD.MOV.U32 R0, RZ, RZ, R14 ;  /* 0x000000ffff007224 */ /* 0x000fce00078e000e */
[----:B------:R-:W-:Y:S05]  /*1bb00*/  WARPSYNC.COLLECTIVE R15, `(.L_x_14416) ;  /* 0x000000000f087348 */ /* 0x000fea0003c00000 */
[----:B------:R0:W1:Y:S02]  /*1bb10*/  SHFL.IDX P6, R14, R13, R12, R11 ;  /* 0x0000000c0d0e7389 */ /* 0x00006400000c000b */
[----:B01----:R-:W-:Y:S01]  /*1bb20*/  ENDCOLLECTIVE ;  /* 0x000000000000791b */ /* 0x003fe20003800000 */
.L_x_14416:
[----:B------:R-:W-:Y:S02]  /*1bb30*/  IMAD.MOV.U32 R13, RZ, RZ, R7 ;  /* 0x000000ffff0d7224 */ /* 0x000fe400078e0007 */
[----:B------:R-:W-:-:S07]  /*1bb40*/  IMAD.MOV.U32 R5, RZ, RZ, R14 ;  /* 0x000000ffff057224 */ /* 0x000fce00078e000e */
[----:B------:R-:W-:Y:S05]  /*1bb50*/  WARPSYNC.COLLECTIVE R15, `(.L_x_14417) ;  /* 0x000000000f087348 */ /* 0x000fea0003c00000 */
[----:B------:R0:W1:Y:S02]  /*1bb60*/  SHFL.IDX P6, R14, R13, R12, R11 ;  /* 0x0000000c0d0e7389 */ /* 0x00006400000c000b */
[----:B01----:R-:W-:Y:S01]  /*1bb70*/  ENDCOLLECTIVE ;  /* 0x000000000000791b */ /* 0x003fe20003800000 */
.L_x_14417:
[----:B------:R-:W-:Y:S05]  /*1bb80*/  BRA `(.L_x_14418) ;  /* 0xfffffea800e47947 */ /* 0x000fea000383ffff */
.L_x_14170:
[----:B0-----:R0:W1:Y:S02]  /*1bb90*/  SYNCS.PHASECHK.TRANS64.TRYWAIT P0, [R18+URZ+0x22800], R35 ;  /* 0x02280023120075a7 */ /* 0x001064000800017f */
[----:B-1----:R-:W-:Y:S05]  /*1bba0*/  @!P0 NANOSLEEP.SYNCS 0x989680 ;  /* 0x009896800000895d */ /* 0x002fea0003900000 */
[----:B------:R-:W1:Y:S02]  /*1bbb0*/  @!P0 SYNCS.PHASECHK.TRANS64 P0, [R18+URZ+0x22800], R35 ;  /* 0x02280023120085a7 */ /* 0x000e64000800007f */
[----:B-1----:R-:W-:Y:S05]  /*1bbc0*/  @!P0 BRA `(.L_x_14170) ;  /* 0xfffffffc00f08947 */ /* 0x002fea000383ffff */
[----:B------:R-:W-:Y:S05]  /*1bbd0*/  BRA `(.L_x_14419) ;  /* 0xfffffeac00cc7947 */ /* 0x000fea000383ffff */
.L_x_14178:
        /* <DEDUP_REMOVED lines=9> */
.L_x_14421:
[----:B------:R-:W-:Y:S05]  /*1bc70*/  BSYNC B1 ;  /* 0x0000000000017941 */ /* 0x000fea0003800000 */
.L_x_14420:
[----:B------:R-:W-:Y:S01]  /*1bc80*/  IMAD.MOV.U32 R13, RZ, RZ, R10 ;  /* 0x000000ffff0d7224 */ /* 0x000fe200078e000a */
[----:B------:R-:W-:Y:S01]  /*1bc90*/  MOV R0, R14 ;  /* 0x0000000e00007202 */ /* 0x000fe20000000f00 */
[----:B------:R-:W-:Y:S01]  /*1bca0*/  IMAD.MOV.U32 R12, RZ, RZ, RZ ;  /* 0x000000ffff0c7224 */ /* 0x000fe200078e00ff */
[----:B------:R-:W-:Y:S01]  /*1bcb0*/  ISETP.GE.AND P0, PT, R16, R35, PT ;  /* 0x000000231000720c */ /* 0x000fe20003f06270 */
[----:B------:R-:W-:Y:S02]  /*1bcc0*/  IMAD.MOV.U32 R11, RZ, RZ, 0x1c1f ;  /* 0x00001c1fff0b7424 */ /* 0x000fe400078e00ff */
[----:B------:R-:W-:Y:S02]  /*1bcd0*/  IMAD.MOV.U32 R15, RZ, RZ, -0x1 ;  /* 0xffffffffff0f7424 */ /* 0x000fe400078e00ff */
[----:B------:R-:W-:-:S08]  /*1bce0*/  IMAD R33, R207, R8, RZ ;  /* 0x00000008cf217224 */ /* 0x000fd000078e02ff */
[----:B------:R-:W-:Y:S05]  /*1bcf0*/  WARPSYNC.COLLECTIVE R15, `(.L_x_14422) ;  /* 0x000000000f087348 */ /* 0x000fea0003c00000 */
[----:B------:R0:W1:Y:S02]  /*1bd00*/  SHFL.IDX P6, R14, R13, R12, R11 ;  /* 0x0000000c0d0e7389 */ /* 0x00006400000c000b */
[----:B01----:R-:W-:Y:S01]  /*1bd10*/  ENDCOLLECTIVE ;  /* 0x000000000000791b */ /* 0x003fe20003800000 */
.L_x_14422:
[----:B------:R-:W-:Y:S01]  /*1bd20*/  ISETP.GE.OR P1, PT, R34, R33, P0 ;  /* 0x000000212200720c */ /* 0x000fe20000726670 */
[----:B------:R-:W-:-:S12]  /*1bd30*/  IMAD.MOV.U32 R13, RZ, RZ, R29 ;  /* 0x000000ffff0d7224 */ /* 0x000fd800078e001d */
[C---:B------:R-:W-:Y:S02]  /*1bd40*/  @!P1 SHF.L.U32 R9, R16.reuse, 0x1, RZ ;  /* 0x0000000110099819 */ /* 0x040fe400000006ff */
[----:B------:R-:W-:Y:S01]  /*1bd50*/  @!P1 SHF.L.U64.HI R21, R16, 0x1, R17 ;  /* 0x0000000110159819 */ /* 0x000fe20000010211 */
[----:B------:R-:W-:-:S07]  /*1bd60*/  IMAD.MOV.U32 R3, RZ, RZ, R14 ;  /* 0x000000ffff037224 */ /* 0x000fce00078e000e */
[----:B------:R-:W-:Y:S05]  /*1bd70*/  WARPSYNC.COLLECTIVE R15, `(.L_x_14423) ;  /* 0x000000000f087348 */ /* 0x000fea0003c00000 */
[----:B------:R0:W1:Y:S02]  /*1bd80*/  SHFL.IDX P6, R14, R13, R12, R11 ;  /* 0x0000000c0d0e7389 */ /* 0x00006400000c000b */
[----:B01----:R-:W-:Y:S01]  /*1bd90*/  ENDCOLLECTIVE ;  /* 0x000000000000791b */ /* 0x003fe20003800000 */
.L_x_14423:
        /* <DEDUP_REMOVED lines=8> */
.L_x_14424:
        /* <DEDUP_REMOVED lines=10> */
.L_x_14425:
[----:B------:R-:W-:Y:S01]  /*1bec0*/  CS2R R40, SRZ ;  /* 0x0000000000287805 */ /* 0x000fe2000001ff00 */
[----:B------:R-:W-:Y:S01]  /*1bed0*/  IMAD.MOV.U32 R13, RZ, RZ, R10 ;  /* 0x000000ffff0d7224 */ /* 0x000fe200078e000a */
[----:B------:R-:W-:Y:S01]  /*1bee0*/  CS2R R38, SRZ ;  /* 0x0000000000267805 */ /* 0x000fe2000001ff00 */
[----:B------:R-:W-:-:S04]  /*1bef0*/  @!P1 IMAD.MOV.U32 R40, RZ, RZ, R4 ;  /* 0x000000ffff289224 */ /* 0x000fc800078e0004 */
[----:B------:R-:W-:-:S05]  /*1bf00*/  IMAD.MOV.U32 R0, RZ, RZ, R40 ;  /* 0x000000ffff007224 */ /* 0x000fca00078e0028 */
[----:B------:R-:W-:Y:S01]  /*1bf10*/  PRMT R48, R48, 0x5410, R0 ;  /* 0x0000541030307816 */ /* 0x000fe20000000000 */
[----:B------:R-:W-:-:S07]  /*1bf20*/  IMAD.MOV.U32 R0, RZ, RZ, R14 ;  /* 0x000000ffff007224 */ /* 0x000fce00078e000e */
[----:B------:R-:W-:Y:S05]  /*1bf30*/  WARPSYNC.COLLECTIVE R15, `(.L_x_14426) ;  /* 0x000000000f087348 */ /* 0x000fea0003c00000 */
[----:B------:R0:W1:Y:S02]  /*1bf40*/  SHFL.IDX P6, R14, R13, R12, R11 ;  /* 0x0000000c0d0e7389 */ /* 0x00006400000c000b */
[----:B01----:R-:W-:Y:S01]  /*1bf50*/  ENDCOLLECTIVE ;  /* 0x000000000000791b */ /* 0x003fe20003800000 */
.L_x_14426:
[----:B------:R-:W-:-:S04]  /*1bf60*/  @!P1 IMAD.MOV.U32 R41, RZ, RZ, R5 ;  /* 0x000000ffff299224 */ /* 0x000fc800078e0005 */
[----:B------:R-:W-:-:S05]  /*1bf70*/  IMAD.MOV.U32 R3, RZ, RZ, R41 ;  /* 0x000000ffff037224 */ /* 0x000fca00078e0029 */
[----:B------:R-:W-:Y:S01]  /*1bf80*/  PRMT R37, R37, 0x5410, R3 ;  /* 0x0000541025257816 */ /* 0x000fe20000000003 */
[----:B------:R-:W-:Y:S02]  /*1bf90*/  IMAD.MOV.U32 R13, RZ, RZ, R29 ;  /* 0x000000ffff0d7224 */ /* 0x000fe400078e001d */
[----:B------:R-:W-:-:S07]  /*1bfa0*/  IMAD.MOV.U32 R3, RZ, RZ, R14 ;  /* 0x000000ffff037224 */ /* 0x000fce00078e000e */
[----:B------:R-:W-:Y:S05]  /*1bfb0*/  WARPSYNC.COLLECTIVE R15, `(.L_x_14427) ;  /* 0x000000000f087348 */ /* 0x000fea0003c00000 */
[----:B------:R0:W1:Y:S02]  /*1bfc0*/  SHFL.IDX P6, R14, R13, R12, R11 ;  /* 0x0000000c0d0e7389 */ /* 0x00006400000c000b */
[----:B01----:R-:W-:Y:S01]  /*1bfd0*/  ENDCOLLECTIVE ;  /* 0x000000000000791b */ /* 0x003fe20003800000 */
.L_x_14427:
[----:B------:R-:W-:Y:S01]  /*1bfe0*/  @!P1 MOV R39, R7 ;  /* 0x0000000700279202 */ /* 0x000fe20000000f00 */
[----:B------:R-:W-:Y:S01]  /*1bff0*/  @!P1 IMAD.MOV.U32 R38, RZ, RZ, R6 ;  /* 0x000000ffff269224 */ /* 0x000fe200078e0006 */
[----:B------:R-:W-:Y:S02]  /*1c000*/  CS2R R6, SRZ ;  /* 0x0000000000067805 */ /* 0x000fe4000001ff00 */
[----:B------:R-:W-:Y:S01]  /*1c010*/  CS2R R4, SRZ ;  /* 0x0000000000047805 */ /* 0x000fe2000001ff00 */
[----:B------:R-:W-:Y:S02]  /*1c020*/  IMAD.MOV.U32 R10, RZ, RZ, R38 ;  /* 0x000000ffff0a7224 */ /* 0x000fe400078e0026 */
[----:B------:R-:W-:Y:S02]  /*1c030*/  IMAD.MOV.U32 R21, RZ, RZ, R39 ;  /* 0x000000ffff157224 */ /* 0x000fe400078e0027 */
[----:B------:R-:W-:Y:S01]  /*1c040*/  @!P1 IMAD.MOV.U32 R6, RZ, RZ, R24 ;  /* 0x000000ffff069224 */ /* 0x000fe200078e0018 */
[----:B------:R-:W-:Y:S01]  /*1c050*/  MOV R13, R28 ;  /* 0x0000001c000d7202 */ /* 0x000fe20000000f00 */
[----:B------:R-:W-:-:S02]  /*1c060*/  @!P1 IMAD.MOV.U32 R7, RZ, RZ, R25 ;  /* 0x000000ffff079224 */ /* 0x000fc400078e0019 */
        /* <DEDUP_REMOVED lines=8> */
.L_x_14428:
[----:B------:R-:W-:Y:S02]  /*1c0f0*/  PRMT R48, R10, 0x7610, R48 ;  /* 0x000076100a307816 */ /* 0x000fe40000000030 */
[----:B------:R-:W-:Y:S01]  /*1c100*/  CS2R R24, SRZ ;  /* 0x0000000000187805 */ /* 0x000fe2000001ff00 */
[----:B------:R-:W-:Y:S01]  /*1c110*/  IMAD.MOV.U32 R11, RZ, RZ, R7 ;  /* 0x000000ffff0b7224 */ /* 0x000fe200078e0007 */
[----:B------:R-:W-:Y:S01]  /*1c120*/  MOV R12, R4 ;  /* 0x00000004000c7202 */ /* 0x000fe20000000f00 */
[----:B------:R-:W-:-:S03]  /*1c130*/  IMAD.MOV.U32 R13, RZ, RZ, R5 ;  /* 0x000000ffff0d7224 */ /* 0x000fc600078e0005 */
[----:B------:R-:W-:Y:S02]  /*1c140*/  PRMT R37, R11, 0x7610, R37 ;  /* 0x000076100b257816 */ /* 0x000fe40000000025 */
[----:B------:R-:W-:Y:S02]  /*1c150*/  PRMT R52, R12, 0x7610, R52 ;  /* 0x000076100c347816 */ /* 0x000fe40000000034 */
[----:B------:R-:W-:Y:S01]  /*1c160*/  PRMT R42, R13, 0x7610, R42 ;  /* 0x000076100d2a7816 */ /* 0x000fe2000000002a */
[----:B------:R-:W-:Y:S06]  /*1c170*/  BRA `(.L_x_14429) ;  /* 0xfffffeb8009c7947 */ /* 0x000fec000383ffff */
.L_x_14182:
[----:B-1----:R1:W2:Y:S02]  /*1c180*/  SYNCS.PHASECHK.TRANS64.TRYWAIT P1, [R18+URZ+0x22800], R11 ;  /* 0x0228000b120075a7 */ /* 0x0022a4000802017f */
[----:B--2---:R-:W-:Y:S05]  /*1c190*/  @!P1 NANOSLEEP.SYNCS 0x989680 ;  /* 0x009896800000995d */ /* 0x004fea0003900000 */
[----:B------:R-:W2:Y:S02]  /*1c1a0*/  @!P1 SYNCS.PHASECHK.TRANS64 P1, [R18+URZ+0x22800], R11 ;  /* 0x0228000b120095a7 */ /* 0x000ea4000802007f */
[----:B--2---:R-:W-:Y:S05]  /*1c1b0*/  @!P1 BRA `(.L_x_14182) ;  /* 0xfffffffc00f09947 */ /* 0x004fea000383ffff */
[----:B------:R-:W-:Y:S05]  /*1c1c0*/  BRA `(.L_x_14430) ;  /* 0xfffffebc00307947 */ /* 0x000fea000383ffff */
.L_x_14188:
[----:B0-----:R0:W3:Y:S02]  /*1c1d0*/  SYNCS.PHASECHK.TRANS64.TRYWAIT P2, [R20+URZ+0x22830], R73 ;  /* 0x02283049140075a7 */ /* 0x0010e4000804017f */
[----:B---3--:R-:W-:Y:S05]  /*1c1e0*/  @!P2 NANOSLEEP.SYNCS 0x989680 ;  /* 0x009896800000a95d */ /* 0x008fea0003900000 */
[----:B------:R-:W3:Y:S02]  /*1c1f0*/  @!P2 SYNCS.PHASECHK.TRANS64 P2, [R20+URZ+0x22830], R73 ;  /* 0x022830491400a5a7 */ /* 0x000ee4000804007f */
[----:B---3--:R-:W-:Y:S05]  /*1c200*/  @!P2 BRA `(.L_x_14188) ;  /* 0xfffffffc00f0a947 */ /* 0x008fea000383ffff */
[----:B------:R-:W-:Y:S05]  /*1c210*/  BRA `(.L_x_14187) ;  /* 0xfffffec800987947 */ /* 0x000fea000383ffff */
.L_x_14193:
[----:B-1----:R1:W2:Y:S02]  /*1c220*/  SYNCS.PHASECHK.TRANS64.TRYWAIT P2, [R20+URZ+0x22850], R73 ;  /* 0x02285049140075a7 */ /* 0x0022a4000804017f */
[----:B--2---:R-:W-:Y:S05]  /*1c230*/  @!P2 NANOSLEEP.SYNCS 0x989680 ;  /* 0x009896800000a95d */ /* 0x004fea0003900000 */
[----:B------:R-:W2:Y:S02]  /*1c240*/  @!P2 SYNCS.PHASECHK.TRANS64 P2, [R20+URZ+0x22850], R73 ;  /* 0x022850491400a5a7 */ /* 0x000ea4000804007f */
[----:B--2---:R-:W-:Y:S05]  /*1c250*/  @!P2 BRA `(.L_x_14193) ;  /* 0xfffffffc00f0a947 */ /* 0x004fea000383ffff */
[----:B------:R-:W-:Y:S05]  /*1c260*/  BRA `(.L_x_14192) ;  /* 0xfffffee800607947 */ /* 0x000fea000383ffff */
.L_x_14198:
[----:B-1----:R1:W2:Y:S02]  /*1c270*/  SYNCS.PHASECHK.TRANS64.TRYWAIT P2, [R211+URZ+0x22830], R212 ;  /* 0x022830d4d30075a7 */ /* 0x0022a4000804017f */
[----:B--2---:R-:W-:Y:S05]  /*1c280*/  @!P2 NANOSLEEP.SYNCS 0x989680 ;  /* 0x009896800000a95d */ /* 0x004fea0003900000 */
[----:B------:R-:W2:Y:S02]  /*1c290*/  @!P2 SYNCS.PHASECHK.TRANS64 P2, [R211+URZ+0x22830], R212 ;  /* 0x022830d4d300a5a7 */ /* 0x000ea4000804007f */
[----:B--2---:R-:W-:Y:S05]  /*1c2a0*/  @!P2 BRA `(.L_x_14198) ;  /* 0xfffffffc00f0a947 */ /* 0x004fea000383ffff */
[----:B------:R-:W-:Y:S05]  /*1c2b0*/  BRA `(.L_x_14197) ;  /* 0xfffffeec00d87947 */ /* 0x000fea000383ffff */
.L_x_14203:
[----:B--2---:R2:W3:Y:S02]  /*1c2c0*/  SYNCS.PHASECHK.TRANS64.TRYWAIT P2, [R211+URZ+0x22850], R212 ;  /* 0x022850d4d30075a7 */ /* 0x0044e4000804017f */
[----:B---3--:R-:W-:Y:S05]  /*1c2d0*/  @!P2 NANOSLEEP.SYNCS 0x989680 ;  /* 0x009896800000a95d */ /* 0x008fea0003900000 */
[----:B------:R-:W3:Y:S02]  /*1c2e0*/  @!P2 SYNCS.PHASECHK.TRANS64 P2, [R211+URZ+0x22850], R212 ;  /* 0x022850d4d300a5a7 */ /* 0x000ee4000804007f */
[----:B---3--:R-:W-:Y:S05]  /*1c2f0*/  @!P2 BRA `(.L_x_14203) ;  /* 0xfffffffc00f0a947 */ /* 0x008fea000383ffff */
[----:B------:R-:W-:Y:S05]  /*1c300*/  BRA `(.L_x_14202) ;  /* 0xffffff1400a87947 */ /* 0x000fea000383ffff */
.L_x_14209:
[----:B-1----:R1:W2:Y:S02]  /*1c310*/  SYNCS.PHASECHK.TRANS64.TRYWAIT P2, [R20+URZ+0x22830], R207 ;  /* 0x022830cf140075a7 */ /* 0x0022a4000804017f */
[----:B--2---:R-:W-:Y:S05]  /*1c320*/  @!P2 NANOSLEEP.SYNCS 0x989680 ;  /* 0x009896800000a95d */ /* 0x004fea0003900000 */
[----:B------:R-:W2:Y:S02]  /*1c330*/  @!P2 SYNCS.PHASECHK.TRANS64 P2, [R20+URZ+0x22830], R207 ;  /* 0x022830cf1400a5a7 */ /* 0x000ea4000804007f */
[----:B--2---:R-:W-:Y:S05]  /*1c340*/  @!P2 BRA `(.L_x_14209) ;  /* 0xfffffffc00f0a947 */ /* 0x004fea000383ffff */
[----:B------:R-:W-:Y:S05]  /*1c350*/  BRA `(.L_x_14208) ;  /* 0xffffff1800dc7947 */ /* 0x000fea000383ffff */
.L_x_14214:
[----:B-1----:R1:W2:Y:S02]  /*1c360*/  SYNCS.PHASECHK.TRANS64.TRYWAIT P2, [R20+URZ+0x22850], R207 ;  /* 0x022850cf140075a7 */ /* 0x0022a4000804017f */
[----:B--2---:R-:W-:Y:S05]  /*1c370*/  @!P2 NANOSLEEP.SYNCS 0x989680 ;  /* 0x009896800000a95d */ /* 0x004fea0003900000 */
[----:B------:R-:W2:Y:S02]  /*1c380*/  @!P2 SYNCS.PHASECHK.TRANS64 P2, [R20+URZ+0x22850], R207 ;  /* 0x022850cf1400a5a7 */ /* 0x000ea4000804007f */
[----:B--2---:R-:W-:Y:S05]  /*1c390*/  @!P2 BRA `(.L_x_14214) ;  /* 0xfffffffc00f0a947 */ /* 0x004fea000383ffff */
[----:B------:R-:W-:Y:S05]  /*1c3a0*/  BRA `(.L_x_14213) ;  /* 0xffffff3800b87947 */ /* 0x000fea000383ffff */
.L_x_14229:
[----:B------:R-:W-:Y:S02]  /*1c3b0*/  IMAD.MOV.U32 R13, RZ, RZ, R4 ;  /* 0x000000ffff0d7224 */ /* 0x000fe400078e0004 */
[----:B------:R-:W-:Y:S02]  /*1c3c0*/  IMAD.MOV.U32 R12, RZ, RZ, RZ ;  /* 0x000000ffff0c7224 */ /* 0x000fe400078e00ff */
[----:B------:R-:W-:Y:S02]  /*1c3d0*/  IMAD.MOV.U32 R11, RZ, RZ, 0x181f ;  /* 0x0000181fff0b7424 */ /* 0x000fe400078e00ff */
[----:B------:R-:W-:-:S07]  /*1c3e0*/  IMAD.MOV.U32 R15, RZ, RZ, -0x1 ;  /* 0xffffffffff0f7424 */ /* 0x000fce00078e00ff */
[----:B-12---:R-:W-:Y:S05]  /*1c3f0*/  WARPSYNC.COLLECTIVE R15, `(.L_x_14431) ;  /* 0x000000000f087348 */ /* 0x006fea0003c00000 */
[----:B------:R0:W3:Y:S02]  /*1c400*/  SHFL.IDX P6, R14, R13, R12, R11 ;  /* 0x0000000c0d0e7389 */ /* 0x0000e400000c000b */
[----:B0123--:R-:W-:Y:S01]  /*1c410*/  ENDCOLLECTIVE ;  /* 0x000000000000791b */ /* 0x00ffe20003800000 */
.L_x_14431:
[----:B------:R-:W-:Y:S02]  /*1c420*/  IMAD.MOV.U32 R13, RZ, RZ, R3 ;  /* 0x000000ffff0d7224 */ /* 0x000fe400078e0003 */
[----:B------:R-:W-:-:S07]  /*1c430*/  IMAD.MOV.U32 R0, RZ, RZ, R14 ;  /* 0x000000ffff007224 */ /* 0x000fce00078e000e */
[----:B------:R-:W-:Y:S05]  /*1c440*/  WARPSYNC.COLLECTIVE R15, `(.L_x_14432) ;  /* 0x000000000f087348 */ /* 0x000fea0003c00000 */
[----:B------:R0:W1:Y:S02]  /*1c450*/  SHFL.IDX P6, R14, R13, R12, R11 ;  /* 0x0000000c0d0e7389 */ /* 0x00006400000c000b */
[----:B01----:R-:W-:Y:S01]  /*1c460*/  ENDCOLLECTIVE ;  /* 0x000000000000791b */ /* 0x003fe20003800000 */
.L_x_14432:
[----:B------:R-:W-:Y:S05]  /*1c470*/  BRA `(.L_x_14433) ;  /* 0xffffff6c00c87947 */ /* 0x000fea000383ffff */
.L_x_14232:
        /* <DEDUP_REMOVED lines=8> */
.L_x_14435:
[----:B------:R-:W-:Y:S05]  /*1c500*/  BSYNC B1 ;  /* 0x0000000000017941 */ /* 0x000fea0003800000 */
.L_x_14434:
        /* <DEDUP_REMOVED lines=8> */
.L_x_14436:
[----:B------:R-:W-:Y:S05]  /*1c590*/  BRA `(.L_x_14437) ;  /* 0xffffff6c00fc7947 */ /* 0x000fea000383ffff */
.L_x_14235:
[----:B------:R-:W-:Y:S01]  /*1c5a0*/  BSSY B1, `(.L_x_14438) ;  /* 0x0000008000017945 */ /* 0x000fe20003800000 */
[----:B0-----:R-:W-:Y:S01]  /*1c5b0*/  MOV R13, R4 ;  /* 0x00000004000d7202 */ /* 0x001fe20000000f00 */
[----:B------:R-:W-:Y:S02]  /*1c5c0*/  IMAD.MOV.U32 R12, RZ, RZ, 0x2 ;  /* 0x00000002ff0c7424 */ /* 0x000fe400078e00ff */
[----:B------:R-:W-:Y:S02]  /*1c5d0*/  IMAD.MOV.U32 R11, RZ, RZ, 0x181f ;  /* 0x0000181fff0b7424 */ /* 0x000fe400078e00ff */
[----:B------:R-:W-:-:S07]  /*1c5e0*/  IMAD.MOV.U32 R15, RZ, RZ, -0x1 ;  /* 0xffffffffff0f7424 */ /* 0x000fce00078e00ff */
[----:B-1234-:R-:W-:Y:S05]  /*1c5f0*/  WARPSYNC.COLLECTIVE R15, `(.L_x_14439) ;  /* 0x000000000f087348 */ /* 0x01efea0003c00000 */
[----:B----4-:R0:W4:Y:S02]  /*1c600*/  SHFL.IDX P6, R14, R13, R12, R11 ;  /* 0x0000000c0d0e7389 */ /* 0x01012400000c000b */
[----:B01234-:R-:W-:Y:S01]  /*1c610*/  ENDCOLLECTIVE ;  /* 0x000000000000791b */ /* 0x01ffe20003800000 */
.L_x_14439:
[----:B------:R-:W-:Y:S05]  /*1c620*/  BSYNC B1 ;  /* 0x0000000000017941 */ /* 0x000fea0003800000 */
.L_x_14438:
        /* <DEDUP_REMOVED lines=8> */
.L_x_14440:
[----:B------:R-:W-:Y:S05]  /*1c6b0*/  BRA `(.L_x_14441) ;  /* 0xffffff70002c7947 */ /* 0x000fea000383ffff */
.L_x_14238:
        /* <DEDUP_REMOVED lines=8> */
.L_x_14443:
[----:B------:R-:W-:Y:S05]  /*1c740*/  BSYNC B1 ;  /* 0x0000000000017941 */ /* 0x000fea0003800000 */
.L_x_14442:
        /* <DEDUP_REMOVED lines=8> */
.L_x_14444:
[----:B------:R-:W-:Y:S05]  /*1c7d0*/  BRA `(.L_x_14445) ;  /* 0xffffff70005c7947 */ /* 0x000fea000383ffff */
.L_x_14255:
        /* <DEDUP_REMOVED lines=11> */
.L_x_14447:
[----:B------:R-:W-:Y:S05]  /*1c890*/  BSYNC B1 ;  /* 0x0000000000017941 */ /* 0x000fea0003800000 */
.L_x_14446:
[----:B------:R-:W-:Y:S05]  /*1c8a0*/  BRA `(.L_x_14448) ;  /* 0xffffff8400e47947 */ /* 0x000fea000383ffff */
.L_x_14257:
[----:B------:R-:W-:Y:S01]  /*1c8b0*/  BSSY B1, `(.L_x_14449) ;  /* 0x0000006000017945 */ /* 0x000fe20003800000 */
[----:B------:R-:W-:-:S07]  /*1c8c0*/  IMAD.MOV.U32 R15, RZ, RZ, -0x1 ;  /* 0xffffffffff0f7424 */ /* 0x000fce00078e00ff */
[----:B01----:R-:W-:Y:S05]  /*1c8d0*/  WARPSYNC.COLLECTIVE R15, `(.L_x_14450) ;  /* 0x000000000f0c7348 */ /* 0x003fea0003c00000 */
[----:B------:R-:W-:Y:S02]  /*1c8e0*/  ELECT P6, UR62, PT ;  /* 0x00000000003e782f */ /* 0x000fe400038c0000 */
[----:B------:R-:W-:Y:S01]  /*1c8f0*/  MOV R14, UR62 ;  /* 0x0000003e000e7c02 */ /* 0x000fe20008000f00 */
[----:B01----:R-:W-:Y:S10]  /*1c900*/  ENDCOLLECTIVE ;  /* 0x000000000000791b */ /* 0x003ff40003800000 */
.L_x_14450:
[----:B------:R-:W-:Y:S05]  /*1c910*/  BSYNC B1 ;  /* 0x0000000000017941 */ /* 0x000fea0003800000 */
.L_x_14449:
[----:B------:R-:W-:Y:S05]  /*1c920*/  BRA `(.L_x_14256) ;  /* 0xffffff8400dc7947 */ /* 0x000fea000383ffff */
.L_x_14259:
[----:B0-----:R-:W2:Y:S02]  /*1c930*/  LDL R5, [R1+0x4] ;  /* 0x0000040001057983 */ /* 0x001ea40000100800 */
[----:B--2---:R0:W2:Y:S02]  /*1c940*/  SYNCS.PHASECHK.TRANS64.TRYWAIT P0, [R5+URZ+0x22820], R4 ;  /* 0x02282004050075a7 */ /* 0x0040a4000800017f */
[----:B--2---:R-:W-:Y:S05]  /*1c950*/  @!P0 NANOSLEEP.SYNCS 0x989680 ;  /* 0x009896800000895d */ /* 0x004fea0003900000 */
[----:B------:R-:W2:Y:S02]  /*1c960*/  @!P0 SYNCS.PHASECHK.TRANS64 P0, [R5+URZ+0x22820], R4 ;  /* 0x02282004050085a7 */ /* 0x000ea4000800007f */
[----:B--2---:R-:W-:Y:S05]  /*1c970*/  @!P0 BRA `(.L_x_14259) ;  /* 0xfffffffc00ec8947 */ /* 0x004fea000383ffff */
[----:B------:R-:W-:Y:S05]  /*1c980*/  BRA `(.L_x_14451) ;  /* 0xffffff8400ec7947 */ /* 0x000fea000383ffff */
.L_x_14263:
[----:B0-----:R0:W2:Y:S02]  /*1c990*/  SYNCS.PHASECHK.TRANS64.TRYWAIT P0, [R4+URZ+0x228a0], R9 ;  /* 0x0228a009040075a7 */ /* 0x0010a4000800017f */
[----:B--2---:R-:W-:Y:S05]  /*1c9a0*/  @!P0 NANOSLEEP.SYNCS 0x989680 ;  /* 0x009896800000895d */ /* 0x004fea0003900000 */
[----:B------:R-:W2:Y:S02]  /*1c9b0*/  @!P0 SYNCS.PHASECHK.TRANS64 P0, [R4+URZ+0x228a0], R9 ;  /* 0x0228a009040085a7 */ /* 0x000ea4000800007f */
[----:B--2---:R-:W-:Y:S05]  /*1c9c0*/  @!P0 BRA `(.L_x_14263) ;  /* 0xfffffffc00f08947 */ /* 0x004fea000383ffff */
[----:B------:R-:W-:Y:S05]  /*1c9d0*/  BRA `(.L_x_14452) ;  /* 0xffffff8800107947 */ /* 0x000fea000383ffff */
.L_x_14268:
[----:B-1----:R1:W2:Y:S02]  /*1c9e0*/  SYNCS.PHASECHK.TRANS64.TRYWAIT P0, [R4+URZ+0x228c0], R9 ;  /* 0x0228c009040075a7 */ /* 0x0022a4000800017f */
[----:B--2---:R-:W-:Y:S05]  /*1c9f0*/  @!P0 NANOSLEEP.SYNCS 0x989680 ;  /* 0x009896800000895d */ /* 0x004fea0003900000 */
[----:B------:R-:W2:Y:S02]  /*1ca00*/  @!P0 SYNCS.PHASECHK.TRANS64 P0, [R4+URZ+0x228c0], R9 ;  /* 0x0228c009040085a7 */ /* 0x000ea4000800007f */
[----:B--2---:R-:W-:Y:S05]  /*1ca10*/  @!P0 BRA `(.L_x_14268) ;  /* 0xfffffffc00f08947 */ /* 0x004fea000383ffff */
[----:B------:R-:W-:Y:S05]  /*1ca20*/  BRA `(.L_x_14453) ;  /* 0xffffff8800947947 */ /* 0x000fea000383ffff */
.L_x_14278:
[----:B0-----:R0:W2:Y:S02]  /*1ca30*/  SYNCS.PHASECHK.TRANS64.TRYWAIT P1, [R5+URZ+0x228a0], R6 ;  /* 0x0228a006050075a7 */ /* 0x0010a4000802017f */
[----:B--2---:R-:W-:Y:S05]  /*1ca40*/  @!P1 NANOSLEEP.SYNCS 0x989680 ;  /* 0x009896800000995d */ /* 0x004fea0003900000 */
[----:B------:R-:W2:Y:S02]  /*1ca50*/  @!P1 SYNCS.PHASECHK.TRANS64 P1, [R5+URZ+0x228a0], R6 ;  /* 0x0228a006050095a7 */ /* 0x000ea4000802007f */
[----:B--2---:R-:W-:Y:S05]  /*1ca60*/  @!P1 BRA `(.L_x_14278) ;  /* 0xfffffffc00f09947 */ /* 0x004fea000383ffff */
[----:B------:R-:W-:Y:S05]  /*1ca70*/  BRA `(.L_x_14454) ;  /* 0xffffff90002c7947 */ /* 0x000fea000383ffff */
.L_x_14283:
[----:B-1----:R1:W2:Y:S02]  /*1ca80*/  SYNCS.PHASECHK.TRANS64.TRYWAIT P1, [R5+URZ+0x228c0], R6 ;  /* 0x0228c006050075a7 */ /* 0x0022a4000802017f */
[----:B--2---:R-:W-:Y:S05]  /*1ca90*/  @!P1 NANOSLEEP.SYNCS 0x989680 ;  /* 0x009896800000995d */ /* 0x004fea0003900000 */
[----:B------:R-:W2:Y:S02]  /*1caa0*/  @!P1 SYNCS.PHASECHK.TRANS64 P1, [R5+URZ+0x228c0], R6 ;  /* 0x0228c006050095a7 */ /* 0x000ea4000802007f */
[----:B--2---:R-:W-:Y:S05]  /*1cab0*/  @!P1 BRA `(.L_x_14283) ;  /* 0xfffffffc00f09947 */ /* 0x004fea000383ffff */
[----:B------:R-:W-:Y:S05]  /*1cac0*/  BRA `(.L_x_14455) ;  /* 0xffffff9000ac7947 */ /* 0x000fea000383ffff */
.L_x_14299:
[----:B------:R-:W2:Y:S01]  /*1cad0*/  S2R R5, SR_TID.X ;  /* 0x0000000000057919 */ /* 0x000ea20000002100 */
[----:B------:R-:W-:Y:S01]  /*1cae0*/  BSSY B0, `(.L_x_14456) ;  /* 0x000000a000007945 */ /* 0x000fe20003800000 */
[----:B------:R-:W-:Y:S01]  /*1caf0*/  MOV R12, RZ ;  /* 0x000000ff000c7202 */ /* 0x000fe20000000f00 */
        /* <DEDUP_REMOVED lines=8> */
.L_x_14457:
[----:B------:R-:W-:Y:S05]  /*1cb80*/  BSYNC B0 ;  /* 0x0000000000007941 */ /* 0x000fea0003800000 */
.L_x_14456:
[----:B------:R-:W-:Y:S05]  /*1cb90*/  BRA `(.L_x_14458) ;  /* 0xffffff9c00cc7947 */ /* 0x000fea000383ffff */
.L_x_14301:
[----:B------:R-:W-:Y:S01]  /*1cba0*/  BSSY B0, `(.L_x_14459) ;  /* 0x0000006000007945 */ /* 0x000fe20003800000 */
[----:B------:R-:W-:-:S07]  /*1cbb0*/  IMAD.MOV.U32 R15, RZ, RZ, -0x1 ;  /* 0xffffffffff0f7424 */ /* 0x000fce00078e00ff */
[----:B01----:R-:W-:Y:S05]  /*1cbc0*/  WARPSYNC.COLLECTIVE R15, `(.L_x_14460) ;  /* 0x000000000f0c7348 */ /* 0x003fea0003c00000 */
[----:B------:R-:W-:Y:S02]  /*1cbd0*/  ELECT P6, UR62, PT ;  /* 0x00000000003e782f */ /* 0x000fe400038c0000 */
[----:B------:R-:W-:Y:S01]  /*1cbe0*/  MOV R14, UR62 ;  /* 0x0000003e000e7c02 */ /* 0x000fe20008000f00 */
[----:B01----:R-:W-:Y:S10]  /*1cbf0*/  ENDCOLLECTIVE ;  /* 0x000000000000791b */ /* 0x003ff40003800000 */
.L_x_14460:
[----:B------:R-:W-:Y:S05]  /*1cc00*/  BSYNC B0 ;  /* 0x0000000000007941 */ /* 0x000fea0003800000 */
.L_x_14459:
[----:B------:R-:W-:Y:S05]  /*1cc10*/  BRA `(.L_x_14461) ;  /* 0xffffff9c00dc7947 */ /* 0x000fea000383ffff */
.L_x_14303:
[----:B0-----:R0:W2:Y:S02]  /*1cc20*/  SYNCS.PHASECHK.TRANS64.TRYWAIT P0, [R0+URZ+0x22840], R2 ;  /* 0x02284002000075a7 */ /* 0x0010a4000800017f */
[----:B--2---:R-:W-:Y:S05]  /*1cc30*/  @!P0 NANOSLEEP.SYNCS 0x989680 ;  /* 0x009896800000895d */ /* 0x004fea0003900000 */
[----:B------:R-:W2:Y:S02]  /*1cc40*/  @!P0 SYNCS.PHASECHK.TRANS64 P0, [R0+URZ+0x22840], R2 ;  /* 0x02284002000085a7 */ /* 0x000ea4000800007f */
[----:B--2---:R-:W-:Y:S05]  /*1cc50*/  @!P0 BRA `(.L_x_14303) ;  /* 0xfffffffc00f08947 */ /* 0x004fea000383ffff */
[----:B------:R-:W-:Y:S05]  /*1cc60*/  BRA `(.L_x_14462) ;  /* 0xffffffa000487947 */ /* 0x000fea000383ffff */
.L_x_14307:
[----:B------:R-:W2:Y:S01]  /*1cc70*/  LDL.LU R11, [R1+0x3c] ;  /* 0x00003c00010b7983 */ /* 0x000ea20000300800 */
[----:B------:R-:W-:Y:S02]  /*1cc80*/  IMAD.MOV.U32 R13, RZ, RZ, R0 ;  /* 0x000000ffff0d7224 */ /* 0x000fe400078e0000 */
[----:B------:R-:W-:Y:S02]  /*1cc90*/  IMAD.MOV.U32 R12, RZ, RZ, RZ ;  /* 0x000000ffff0c7224 */ /* 0x000fe400078e00ff */
[----:B------:R-:W-:Y:S02]  /*1cca0*/  IMAD.MOV.U32 R15, RZ, RZ, -0x1 ;  /* 0xffffffffff0f7424 */ /* 0x000fe400078e00ff */
[----:B------:R-:W-:Y:S02]  /*1ccb0*/  IMAD R17, R17, 0x80, R8 ;  /* 0x0000008011117824 */ /* 0x000fe400078e0208 */
[----:B--2---:R-:W-:Y:S02]  /*1ccc0*/  IMAD R2, R11, R7, RZ ;  /* 0x000000070b027224 */ /* 0x004fe400078e02ff */
[----:B------:R-:W-:-:S03]  /*1ccd0*/  IMAD.MOV.U32 R11, RZ, RZ, 0x181f ;  /* 0x0000181fff0b7424 */ /* 0x000fc600078e00ff */
[----:B------:R-:W-:-:S13]  /*1cce0*/  ISETP.GE.AND P1, PT, R17, R2, PT ;  /* 0x000000021100720c */ /* 0x000fda0003f26270 */
[----:B-----5:R-:W-:Y:S05]  /*1ccf0*/  WARPSYNC.COLLECTIVE R15, `(.L_x_14463) ;  /* 0x000000000f087348 */ /* 0x020fea0003c00000 */
[----:B------:R0:W1:Y:S02]  /*1cd00*/  SHFL.IDX P6, R14, R13, R12, R11 ;  /* 0x0000000c0d0e7389 */ /* 0x00006400000c000b */
[----:B01---5:R-:W-:Y:S01]  /*1cd10*/  ENDCOLLECTIVE ;  /* 0x000000000000791b */ /* 0x023fe20003800000 */
.L_x_14463:
[----:B------:R-:W-:Y:S01]  /*1cd20*/  IMAD.MOV.U32 R13, RZ, RZ, R3 ;  /* 0x000000ffff0d7224 */ /* 0x000fe200078e0003 */
[----:B------:R-:W-:-:S07]  /*1cd30*/  MOV R4, R14 ;  /* 0x0000000e00047202 */ /* 0x000fce0000000f00 */
[----:B------:R-:W-:Y:S05]  /*1cd40*/  WARPSYNC.COLLECTIVE R15, `(.L_x_14464) ;  /* 0x000000000f087348 */ /* 0x000fea0003c00000 */
[----:B------:R0:W1:Y:S02]  /*1cd50*/  SHFL.IDX P6, R14, R13, R12, R11 ;  /* 0x0000000c0d0e7389 */ /* 0x00006400000c000b */
[----:B01----:R-:W-:Y:S01]  /*1cd60*/  ENDCOLLECTIVE ;  /* 0x000000000000791b */ /* 0x003fe20003800000 */
.L_x_14464:
[----:B------:R-:W-:Y:S02]  /*1cd70*/  IMAD.MOV.U32 R13, RZ, RZ, R0 ;  /* 0x000000ffff0d7224 */ /* 0x000fe400078e0000 */
[----:B------:R-:W-:Y:S02]  /*1cd80*/  IMAD.MOV.U32 R12, RZ, RZ, 0x1 ;  /* 0x00000001ff0c7424 */ /* 0x000fe400078e00ff */
[----:B------:R-:W-:-:S07]  /*1cd90*/  IMAD.MOV.U32 R5, RZ, RZ, R14 ;  /* 0x000000ffff057224 */ /* 0x000fce00078e000e */
[----:B------:R-:W-:Y:S05]  /*1cda0*/  WARPSYNC.COLLECTIVE R15, `(.L_x_14465) ;  /* 0x000000000f087348 */ /* 0x000fea0003c00000 */
[----:B------:R0:W1:Y:S02]  /*1cdb0*/  SHFL.IDX P6, R14, R13, R12, R11 ;  /* 0x0000000c0d0e7389 */ /* 0x00006400000c000b */
[----:B01----:R-:W-:Y:S01]  /*1cdc0*/  ENDCOLLECTIVE ;  /* 0x000000000000791b */ /* 0x003fe20003800000 */
.L_x_14465:
        /* <DEDUP_REMOVED lines=10> */
.L_x_14466:
        /* <DEDUP_REMOVED lines=12> */
.L_x_14467:
        /* <DEDUP_REMOVED lines=9> */
.L_x_14468:
        /* <DEDUP_REMOVED lines=8> */
[----:B------:R-:W-:Y:S01]  /*1d040*/  ISETP.GE.AND P1, PT, R4, R2, PT ;  /* 0x000000020400720c */ /* 0x000fe20003f26270 */
[----:B------:R-:W-:-:S12]  /*1d050*/  IMAD.MOV.U32 R4, RZ, RZ, R14 ;  /* 0x000000ffff047224 */ /* 0x000fd800078e000e */
[----:B------:R-:W-:Y:S05]  /*1d060*/  WARPSYNC.COLLECTIVE R15, `(.L_x_14469) ;  /* 0x000000000f087348 */ /* 0x000fea0003c00000 */
[----:B------:R0:W1:Y:S02]  /*1d070*/  SHFL.IDX P6, R14, R13, R12, R11 ;  /* 0x0000000c0d0e7389 */ /* 0x00006400000c000b */
[----:B01----:R-:W-:Y:S01]  /*1d080*/  ENDCOLLECTIVE ;  /* 0x000000000000791b */ /* 0x003fe20003800000 */
.L_x_14469:
[----:B------:R-:W-:Y:S01]  /*1d090*/  @!P1 LEA R5, P2, R10, R4, 0x1 ;  /* 0x000000040a059211 */ /* 0x000fe200078408ff */
[----:B------:R-:W-:-:S04]  /*1d0a0*/  IMAD.MOV.U32 R13, RZ, RZ, R3 ;  /* 0x000000ffff0d7224 */ /* 0x000fc800078e0003 */
[----:B------:R-:W-:-:S05]  /*1d0b0*/  @!P1 IMAD.X R4, RZ, RZ, R6, P2 ;  /* 0x000000ffff049224 */ /* 0x000fca00010e0606 */
[----:B------:R-:W-:Y:S01]  /*1d0c0*/  @!P1 LOP3.LUT R5, R5, R4, RZ, 0x3c, !PT ;  /* 0x0000000405059212 */ /* 0x000fe200078e3cff */
[----:B------:R-:W-:-:S03]  /*1d0d0*/  IMAD.MOV.U32 R6, RZ, RZ, R14 ;  /* 0x000000ffff067224 */ /* 0x000fc600078e000e */
[----:B------:R-:W-:-:S07]  /*1d0e0*/  @!P1 LOP3.LUT R4, R5, R4, RZ, 0x3c, !PT ;  /* 0x0000000405049212 */ /* 0x000fce00078e3cff */
[----:B------:R-:W-:Y:S05]  /*1d0f0*/  WARPSYNC.COLLECTIVE R15, `(.L_x_14470) ;  /* 0x000000000f087348 */ /* 0x000fea0003c00000 */
[----:B------:R0:W1:Y:S02]  /*1d100*/  SHFL.IDX P6, R14, R13, R12, R11 ;  /* 0x0000000c0d0e7389 */ /* 0x00006400000c000b */
[----:B01----:R-:W-:Y:S01]  /*1d110*/  ENDCOLLECTIVE ;  /* 0x000000000000791b */ /* 0x003fe20003800000 */
.L_x_14470:
        /* <DEDUP_REMOVED lines=8> */
[----:B------:R-:W-:Y:S02]  /*1d1a0*/  ISETP.GE.AND P1, PT, R4, R2, PT ;  /* 0x000000020400720c */ /* 0x000fe40003f26270 */
[----:B------:R-:W-:-:S11]  /*1d1b0*/  MOV R4, R14 ;  /* 0x0000000e00047202 */ /* 0x000fd60000000f00 */
[----:B------:R-:W-:Y:S05]  /*1d1c0*/  WARPSYNC.COLLECTIVE R15, `(.L_x_14471) ;  /* 0x000000000f087348 */ /* 0x000fea0003c00000 */
[----:B------:R0:W1:Y:S02]  /*1d1d0*/  SHFL.IDX P6, R14, R13, R12, R11 ;  /* 0x0000000c0d0e7389 */ /* 0x00006400000c000b */
[----:B01----:R-:W-:Y:S01]  /*1d1e0*/  ENDCOLLECTIVE ;  /* 0x000000000000791b */ /* 0x003fe20003800000 */
.L_x_14471:
        /* <DEDUP_REMOVED lines=9> */
.L_x_14472:
        /* <DEDUP_REMOVED lines=13> */
.L_x_14473:
        /* <DEDUP_REMOVED lines=9> */
.L_x_14474:
[----:B------:R-:W-:-:S05]  /*1d3e0*/  @!P1 LOP3.LUT R5, R5, R4, RZ, 0x3c, !PT ;  /* 0x0000000405059212 */ /* 0x000fca00078e3cff */
[----:B------:R-:W-:Y:S01]  /*1d3f0*/  @!PT LDS RZ, [RZ] ;  /* 0x00000000fffff984 */ /* 0x000fe20000000800 */
[----:B------:R-:W-:Y:S01]  /*1d400*/  @!PT LDS RZ, [RZ] ;  /* 0x00000000fffff984 */ /* 0x000fe20000000800 */
[----:B------:R-:W-:Y:S01]  /*1d410*/  @!PT LDS RZ, [RZ] ;  /* 0x00000000fffff984 */ /* 0x000fe20000000800 */
[----:B------:R0:W-:Y:S01]  /*1d420*/  @!P1 LDGSTS.E.BYPASS.LTC128B.128 [R9+0x1a400], desc[UR40][R4.64], !P0 ;  /* 0x1a40000004099fae */ /* 0x0001e2000c101d68 */
[----:B------:R-:W-:Y:S01]  /*1d430*/  MOV R13, R0 ;  /* 0x00000000000d7202 */ /* 0x000fe20000000f00 */
[----:B------:R-:W-:Y:S02]  /*1d440*/  IMAD.MOV.U32 R12, RZ, RZ, 0x6 ;  /* 0x00000006ff0c7424 */ /* 0x000fe400078e00ff */
[----:B0-----:R-:W-:-:S05]  /*1d450*/  VIADD R4, R17, 0x50 ;  /* 0x0000005011047836 */ /* 0x001fca0000000000 */
[----:B------:R-:W-:Y:S01]  /*1d460*/  ISETP.GE.AND P1, PT, R4, R2, PT ;  /* 0x000000020400720c */ /* 0x000fe20003f26270 */
[----:B------:R-:W-:-:S12]  /*1d470*/  IMAD.MOV.U32 R4, RZ, RZ, R14 ;  /* 0x000000ffff047224 */ /* 0x000fd800078e000e */
[----:B------:R-:W-:Y:S05]  /*1d480*/  WARPSYNC.COLLECTIVE R15, `(.L_x_14475) ;  /* 0x000000000f087348 */ /* 0x000fea0003c00000 */
[----:B------:R0:W1:Y:S02]  /*1d490*/  SHFL.IDX P6, R14, R13, R12, R11 ;  /* 0x0000000c0d0e7389 */ /* 0x00006400000c000b */
[----:B01----:R-:W-:Y:S01]  /*1d4a0*/  ENDCOLLECTIVE ;  /* 0x000000000000791b */ /* 0x003fe20003800000 */
.L_x_14475:
        /* <DEDUP_REMOVED lines=9> */
.L_x_14476:
[----:B------:R-:W-:-:S05]  /*1d540*/  @!P1 LOP3.LUT R5, R5, R4, RZ, 0x3c, !PT ;  /* 0x0000000405059212 */ /* 0x000fca00078e3cff */
[----:B------:R-:W-:Y:S01]  /*1d550*/  @!PT LDS RZ, [RZ] ;  /* 0x00000000fffff984 */ /* 0x000fe20000000800 */
[----:B------:R-:W-:Y:S01]  /*1d560*/  @!PT LDS RZ, [RZ] ;  /* 0x00000000fffff984 */ /* 0x000fe20000000800 */
[----:B------:R-:W-:Y:S01]  /*1d570*/  @!PT LDS RZ, [RZ] ;  /* 0x00000000fffff984 */ /* 0x000fe20000000800 */
[----:B------:R0:W-:Y:S01]  /*1d580*/  @!P1 LDGSTS.E.BYPASS.LTC128B.128 [R9+0x1ac00], desc[UR40][R4.64], !P0 ;  /* 0x1ac0000004099fae */ /* 0x0001e2000c101d68 */
[----:B------:R-:W-:Y:S01]  /*1d590*/  IMAD.MOV.U32 R13, RZ, RZ, R0 ;  /* 0x000000ffff0d7224 */ /* 0x000fe200078e0000 */
[----:B------:R-:W-:Y:S01]  /*1d5a0*/  MOV R12, 0x7 ;  /* 0x00000007000c7802 */ /* 0x000fe20000000f00 */
[----:B0-----:R-:W-:Y:S02]  /*1d5b0*/  VIADD R5, R17, 0x60 ;  /* 0x0000006011057836 */ /* 0x001fe40000000000 */
[----:B------:R-:W-:-:S03]  /*1d5c0*/  IMAD.MOV.U32 R4, RZ, RZ, R14 ;  /* 0x000000ffff047224 */ /* 0x000fc600078e000e */
[----:B------:R-:W-:-:S13]  /*1d5d0*/  ISETP.GE.AND P1, PT, R5, R2, PT ;  /* 0x000000020500720c */ /* 0x000fda0003f26270 */
[----:B------:R-:W-:Y:S05]  /*1d5e0*/  WARPSYNC.COLLECTIVE R15, `(.L_x_14477) ;  /* 0x000000000f087348 */ /* 0x000fea0003c00000 */
[----:B------:R0:W1:Y:S02]  /*1d5f0*/  SHFL.IDX P6, R14, R13, R12, R11 ;  /* 0x0000000c0d0e7389 */ /* 0x00006400000c000b */
[----:B01----:R-:W-:Y:S01]  /*1d600*/  ENDCOLLECTIVE ;  /* 0x000000000000791b */ /* 0x003fe20003800000 */
.L_x_14477:
        /* <DEDUP_REMOVED lines=9> */
.L_x_14478:
[----:B------:R-:W-:-:S05]  /*1d6a0*/  @!P1 LOP3.LUT R5, R5, R4, RZ, 0x3c, !PT ;  /* 0x0000000405059212 */ /* 0x000fca00078e3cff */
[----:B------:R-:W-:Y:S01]  /*1d6b0*/  @!PT LDS RZ, [RZ] ;  /* 0x00000000fffff984 */ /* 0x000fe20000000800 */
[----:B------:R-:W-:Y:S01]  /*1d6c0*/  @!PT LDS RZ, [RZ] ;  /* 0x00000000fffff984 */ /* 0x000fe20000000800 */
[----:B------:R-:W-:Y:S01]  /*1d6d0*/  @!PT LDS RZ, [RZ] ;  /* 0x00000000fffff984 */ /* 0x000fe20000000800 */
[----:B------:R0:W-:Y:S01]  /*1d6e0*/  @!P1 LDGSTS.E.BYPASS.LTC128B.128 [R9+0x1b400], desc[UR40][R4.64], !P0 ;  /* 0x1b40000004099fae */ /* 0x0001e2000c101d68 */
[----:B------:R-:W-:Y:S01]  /*1d6f0*/  IMAD.MOV.U32 R3, RZ, RZ, R14 ;  /* 0x000000ffff037224 */ /* 0x000fe200078e000e */
[----:B------:R-:W-:Y:S06]  /*1d700*/  BRA `(.L_x_14479) ;  /* 0xffffffa000f87947 */ /* 0x000fec000383ffff */
.L_x_14310:
[----:B-1----:R-:W3:Y:S02]  /*1d710*/  LDL R2, [R1+0x4] ;  /* 0x0000040001027983 */ /* 0x002ee40000100800 */
[----:B---3--:R1:W3:Y:S02]  /*1d720*/  SYNCS.PHASECHK.TRANS64.TRYWAIT P0, [R2+URZ+0x22820], R0 ;  /* 0x02282000020075a7 */ /* 0x0082e4000800017f */
[----:B---3--:R-:W-:Y:S05]  /*1d730*/  @!P0 NANOSLEEP.SYNCS 0x989680 ;  /* 0x009896800000895d */ /* 0x008fea0003900000 */
[----:B------:R-:W3:Y:S02]  /*1d740*/  @!P0 SYNCS.PHASECHK.TRANS64 P0, [R2+URZ+0x22820], R0 ;  /* 0x02282000020085a7 */ /* 0x000ee4000800007f */
[----:B---3--:R-:W-:Y:S05]  /*1d750*/  @!P0 BRA `(.L_x_14310) ;  /* 0xfffffffc00ec8947 */ /* 0x008fea000383ffff */
[----:B------:R-:W-:Y:S05]  /*1d760*/  BRA `(.L_x_14480) ;  /* 0xffffffa400587947 */ /* 0x000fea000383ffff */
.L_x_14314:
[----:B0-----:R0:W1:Y:S02]  /*1d770*/  SYNCS.PHASECHK.TRANS64.TRYWAIT P0, [R2+URZ+0x22860], R0 ;  /* 0x02286000020075a7 */ /* 0x001064000800017f */
[----:B-1----:R-:W-:Y:S05]  /*1d780*/  @!P0 NANOSLEEP.SYNCS 0x989680 ;  /* 0x009896800000895d */ /* 0x002fea0003900000 */
[----:B------:R-:W1:Y:S02]  /*1d790*/  @!P0 SYNCS.PHASECHK.TRANS64 P0, [R2+URZ+0x22860], R0 ;  /* 0x02286000020085a7 */ /* 0x000e64000800007f */
[----:B-1----:R-:W-:Y:S05]  /*1d7a0*/  @!P0 BRA `(.L_x_14314) ;  /* 0xfffffffc00f08947 */ /* 0x002fea000383ffff */
[----:B------:R-:W-:Y:S05]  /*1d7b0*/  BRA `(.L_x_14481) ;  /* 0xffffffa400847947 */ /* 0x000fea000383ffff */
.L_x_14329:
[----:B-1----:R1:W2:Y:S02]  /*1d7c0*/  SYNCS.PHASECHK.TRANS64.TRYWAIT P0, [R2+URZ+0x22840], R6 ;  /* 0x02284006020075a7 */ /* 0x0022a4000800017f */
[----:B--2---:R-:W-:Y:S05]  /*1d7d0*/  @!P0 NANOSLEEP.SYNCS 0x989680 ;  /* 0x009896800000895d */ /* 0x004fea0003900000 */
[----:B------:R-:W2:Y:S02]  /*1d7e0*/  @!P0 SYNCS.PHASECHK.TRANS64 P0, [R2+URZ+0x22840], R6 ;  /* 0x02284006020085a7 */ /* 0x000ea4000800007f */
[----:B--2---:R-:W-:Y:S05]  /*1d7f0*/  @!P0 BRA `(.L_x_14329) ;  /* 0xfffffffc00f08947 */ /* 0x004fea000383ffff */
[----:B------:R-:W-:Y:S05]  /*1d800*/  BRA `(.L_x_14482) ;  /* 0xffffffac00ac7947 */ /* 0x000fea000383ffff */
.L_x_14334:
[----:B0-----:R0:W2:Y:S02]  /*1d810*/  SYNCS.PHASECHK.TRANS64.TRYWAIT P0, [R2+URZ+0x22860], R6 ;  /* 0x02286006020075a7 */ /* 0x0010a4000800017f */
[----:B--2---:R-:W-:Y:S05]  /*1d820*/  @!P0 NANOSLEEP.SYNCS 0x989680 ;  /* 0x009896800000895d */ /* 0x004fea0003900000 */
[----:B------:R-:W2:Y:S02]  /*1d830*/  @!P0 SYNCS.PHASECHK.TRANS64 P0, [R2+URZ+0x22860], R6 ;  /* 0x02286006020085a7 */ /* 0x000ea4000800007f */
[----:B--2---:R-:W-:Y:S05]  /*1d840*/  @!P0 BRA `(.L_x_14334) ;  /* 0xfffffffc00f08947 */ /* 0x004fea000383ffff */
[----:B------:R-:W-:Y:S05]  /*1d850*/  BRA `(.L_x_14483) ;  /* 0xffffffb000347947 */ /* 0x000fea000383ffff */
.L_x_14345:
[----:B0-----:R0:W1:Y:S02]  /*1d860*/  SYNCS.PHASECHK.TRANS64.TRYWAIT P0, [R3+URZ+0x22840], R2 ;  /* 0x02284002030075a7 */ /* 0x001064000800017f */
[----:B-1----:R-:W-:Y:S05]  /*1d870*/  @!P0 NANOSLEEP.SYNCS 0x989680 ;  /* 0x009896800000895d */ /* 0x002fea0003900000 */
[----:B------:R-:W1:Y:S02]  /*1d880*/  @!P0 SYNCS.PHASECHK.TRANS64 P0, [R3+URZ+0x22840], R2 ;  /* 0x02284002030085a7 */ /* 0x000e64000800007f */
[----:B-1----:R-:W-:Y:S05]  /*1d890*/  @!P0 BRA `(.L_x_14345) ;  /* 0xfffffffc00f08947 */ /* 0x002fea000383ffff */
[----:B------:R-:W-:Y:S05]  /*1d8a0*/  BRA `(.L_x_14484) ;  /* 0xffffffb8003c7947 */ /* 0x000fea000383ffff */
.L_x_14350:
[----:B-1----:R1:W2:Y:S02]  /*1d8b0*/  SYNCS.PHASECHK.TRANS64.TRYWAIT P0, [R3+URZ+0x22860], R2 ;  /* 0x02286002030075a7 */ /* 0x0022a4000800017f */
[----:B--2---:R-:W-:Y:S05]  /*1d8c0*/  @!P0 NANOSLEEP.SYNCS 0x989680 ;  /* 0x009896800000895d */ /* 0x004fea0003900000 */
[----:B------:R-:W2:Y:S02]  /*1d8d0*/  @!P0 SYNCS.PHASECHK.TRANS64 P0, [R3+URZ+0x22860], R2 ;  /* 0x02286002030085a7 */ /* 0x000ea4000800007f */
[----:B--2---:R-:W-:Y:S05]  /*1d8e0*/  @!P0 BRA `(.L_x_14350) ;  /* 0xfffffffc00f08947 */ /* 0x004fea000383ffff */
[----:B------:R-:W-:Y:S05]  /*1d8f0*/  BRA `(.L_x_14485) ;  /* 0xffffffb800c07947 */ /* 0x000fea000383ffff */
.L_x_14361:
[----:B0-----:R0:W1:Y:S02]  /*1d900*/  SYNCS.PHASECHK.TRANS64.TRYWAIT P0, [R3+URZ+0x22840], R2 ;  /* 0x02284002030075a7 */ /* 0x001064000800017f */
[----:B-1----:R-:W-:Y:S05]  /*1d910*/  @!P0 NANOSLEEP.SYNCS 0x989680 ;  /* 0x009896800000895d */ /* 0x002fea0003900000 */
[----:B------:R-:W1:Y:S02]  /*1d920*/  @!P0 SYNCS.PHASECHK.TRANS64 P0, [R3+URZ+0x22840], R2 ;  /* 0x02284002030085a7 */ /* 0x000e64000800007f */
[----:B-1----:R-:W-:Y:S05]  /*1d930*/  @!P0 BRA `(.L_x_14361) ;  /* 0xfffffffc00f08947 */ /* 0x002fea000383ffff */
[----:B------:R-:W-:Y:S05]  /*1d940*/  BRA `(.L_x_14486) ;  /* 0xffffffc000ac7947 */ /* 0x000fea000383ffff */
.L_x_14366:
[----:B-1----:R1:W2:Y:S02]  /*1d950*/  SYNCS.PHASECHK.TRANS64.TRYWAIT P0, [R3+URZ+0x22860], R2 ;  /* 0x02286002030075a7 */ /* 0x0022a4000800017f */
[----:B--2---:R-:W-:Y:S05]  /*1d960*/  @!P0 NANOSLEEP.SYNCS 0x989680 ;  /* 0x009896800000895d */ /* 0x004fea0003900000 */
[----:B------:R-:W2:Y:S02]  /*1d970*/  @!P0 SYNCS.PHASECHK.TRANS64 P0, [R3+URZ+0x22860], R2 ;  /* 0x02286002030085a7 */ /* 0x000ea4000800007f */
[----:B--2---:R-:W-:Y:S05]  /*1d980*/  @!P0 BRA `(.L_x_14366) ;  /* 0xfffffffc00f08947 */ /* 0x004fea000383ffff */
[----:B------:R-:W-:Y:S05]  /*1d990*/  BRA `(.L_x_14487) ;  /* 0xffffffc400347947 */ /* 0x000fea000383ffff */
.L_x_14378:
[----:B------:R-:W-:Y:S01]  /*1d9a0*/  BSSY B0, `(.L_x_14488) ;  /* 0x0000008000007945 */ /* 0x000fe20003800000 */
[----:B------:R-:W-:Y:S02]  /*1d9b0*/  IMAD.MOV.U32 R13, RZ, RZ, R16 ;  /* 0x000000ffff0d7224 */ /* 0x000fe400078e0010 */
[----:B------:R-:W-:Y:S02]  /*1d9c0*/  IMAD.MOV.U32 R12, RZ, RZ, RZ ;  /* 0x000000ffff0c7224 */ /* 0x000fe400078e00ff */
[----:B-1----:R-:W-:Y:S02]  /*1d9d0*/  IMAD.MOV.U32 R11, RZ, RZ, 0x1f ;  /* 0x0000001fff0b7424 */ /* 0x002fe400078e00ff */
[----:B------:R-:W-:-:S07]  /*1d9e0*/  IMAD.MOV.U32 R15, RZ, RZ, -0x1 ;  /* 0xffffffffff0f7424 */ /* 0x000fce00078e00ff */
[----:B0----5:R-:W-:Y:S05]  /*1d9f0*/  WARPSYNC.COLLECTIVE R15, `(.L_x_14489) ;  /* 0x000000000f087348 */ /* 0x021fea0003c00000 */
[----:B0-----:R0:W1:Y:S02]  /*1da00*/  SHFL.IDX P6, R14, R13, R12, R11 ;  /* 0x0000000c0d0e7389 */ /* 0x00106400000c000b */
[----:B01---5:R-:W-:Y:S01]  /*1da10*/  ENDCOLLECTIVE ;  /* 0x000000000000791b */ /* 0x023fe20003800000 */
.L_x_14489:
[----:B------:R-:W-:Y:S05]  /*1da20*/  BSYNC B0 ;  /* 0x0000000000007941 */ /* 0x000fea0003800000 */
.L_x_14488:
[----:B------:R-:W-:Y:S01]  /*1da30*/  IMAD.MOV.U32 R13, RZ, RZ, R16 ;  /* 0x000000ffff0d7224 */ /* 0x000fe200078e0010 */
[----:B------:R-:W-:Y:S01]  /*1da40*/  MOV R0, R14 ;  /* 0x0000000e00007202 */ /* 0x000fe20000000f00 */
[----:B------:R-:W-:Y:S02]  /*1da50*/  IMAD.MOV.U32 R12, RZ, RZ, 0x1 ;  /* 0x00000001ff0c7424 */ /* 0x000fe400078e00ff */
[----:B------:R-:W-:Y:S02]  /*1da60*/  IMAD.MOV.U32 R11, RZ, RZ, 0x1f ;  /* 0x0000001fff0b7424 */ /* 0x000fe400078e00ff */
[----:B------:R-:W-:Y:S02]  /*1da70*/  IMAD.MOV.U32 R15, RZ, RZ, -0x1 ;  /* 0xffffffffff0f7424 */ /* 0x000fe400078e00ff */
[----:B------:R-:W-:-:S07]  /*1da80*/  IMAD.IADD R7, R19, 0x1, R6 ;  /* 0x0000000113077824 */ /* 0x000fce00078e0206 */
[----:B------:R-:W-:Y:S05]  /*1da90*/  WARPSYNC.COLLECTIVE R15, `(.L_x_14490) ;  /* 0x000000000f087348 */ /* 0x000fea0003c00000 */
[----:B------:R0:W1:Y:S02]  /*1daa0*/  SHFL.IDX P6, R14, R13, R12, R11 ;  /* 0x0000000c0d0e7389 */ /* 0x00006400000c000b */
[----:B01----:R-:W-:Y:S01]  /*1dab0*/  ENDCOLLECTIVE ;  /* 0x000000000000791b */ /* 0x003fe20003800000 */
.L_x_14490:
        /* <DEDUP_REMOVED lines=18> */
.L_x_14491:
[----:B------:R-:W-:Y:S01]  /*1dbe0*/  IMAD.MOV.U32 R12, RZ, RZ, 0x2 ;  /* 0x00000002ff0c7424 */ /* 0x000fe200078e00ff */
[----:B------:R-:W-:-:S05]  /*1dbf0*/  SEL R7, R14, RZ, P1 ;  /* 0x000000ff0e077207 */ /* 0x000fca0000800000 */
[----:B------:R-:W-:-:S04]  /*1dc00*/  IMAD.IADD R3, R2, 0x1, R7 ;  /* 0x0000000102037824 */ /* 0x000fc800078e0207 */
[----:B------:R-:W-:-:S07]  /*1dc10*/  IMAD.MOV.U32 R13, RZ, RZ, R3 ;  /* 0x000000ffff0d7224 */ /* 0x000fce00078e0003 */
[----:B------:R-:W-:Y:S05]  /*1dc20*/  WARPSYNC.COLLECTIVE R15, `(.L_x_14492) ;  /* 0x000000000f087348 */ /* 0x000fea0003c00000 */
[----:B------:R0:W1:Y:S02]  /*1dc30*/  SHFL.UP P6, R14, R13, R12, R11 ;  /* 0x0400000c0d0e7389 */ /* 0x00006400000c000b */
[----:B01----:R-:W-:Y:S01]  /*1dc40*/  ENDCOLLECTIVE ;  /* 0x000000000000791b */ /* 0x003fe20003800000 */
.L_x_14492:
        /* <DEDUP_REMOVED lines=8> */
.L_x_14493:
        /* <DEDUP_REMOVED lines=8> */
.L_x_14494:
        /* <DEDUP_REMOVED lines=8> */
.L_x_14495:
        /* <DEDUP_REMOVED lines=9> */
.L_x_14496:
[----:B------:R-:W-:Y:S01]  /*1de60*/  IMAD.MOV.U32 R16, RZ, RZ, R14 ;  /* 0x000000ffff107224 */ /* 0x000fe200078e000e */
[----:B------:R-:W-:Y:S06]  /*1de70*/  BRA `(.L_x_14497) ;  /* 0xffffffc800907947 */ /* 0x000fec000383ffff */
.L_x_14383:
[----:B------:R-:W-:Y:S01]  /*1de80*/  BSSY B0, `(.L_x_14498) ;  /* 0x0000008000007945 */ /* 0x000fe20003800000 */
[----:B-----5:R-:W-:Y:S01]  /*1de90*/  MOV R13, R2 ;  /* 0x00000002000d7202 */ /* 0x020fe20000000f00 */
[----:B------:R-:W-:Y:S02]  /*1dea0*/  IMAD.MOV.U32 R12, RZ, RZ, 0x1 ;  /* 0x00000001ff0c7424 */ /* 0x000fe400078e00ff */
[----:B------:R-:W-:Y:S02]  /*1deb0*/  IMAD.MOV.U32 R11, RZ, RZ, RZ ;  /* 0x000000ffff0b7224 */ /* 0x000fe400078e00ff */
[----:B------:R-:W-:-:S07]  /*1dec0*/  IMAD.MOV.U32 R15, RZ, RZ, -0x1 ;  /* 0xffffffffff0f7424 */ /* 0x000fce00078e00ff */
[----:B0-----:R-:W-:Y:S05]  /*1ded0*/  WARPSYNC.COLLECTIVE R15, `(.L_x_14499) ;  /* 0x000000000f087348 */ /* 0x001fea0003c00000 */
[----:B------:R1:W2:Y:S02]  /*1dee0*/  SHFL.UP P6, R14, R13, R12, R11 ;  /* 0x0400000c0d0e7389 */ /* 0x0002a400000c000b */
[----:B012---:R-:W-:Y:S01]  /*1def0*/  ENDCOLLECTIVE ;  /* 0x000000000000791b */ /* 0x007fe20003800000 */
.L_x_14499:
[----:B------:R-:W-:Y:S05]  /*1df00*/  BSYNC B0 ;  /* 0x0000000000007941 */ /* 0x000fea0003800000 */
.L_x_14498:
        /* <DEDUP_REMOVED lines=9> */
.L_x_14500:
[----:B------:R-:W-:Y:S01]  /*1dfa0*/  IMAD.MOV.U32 R12, RZ, RZ, 0x4 ;  /* 0x00000004ff0c7424 */ /* 0x000fe200078e00ff */
[----:B------:R-:W-:-:S05]  /*1dfb0*/  SEL R14, R14, RZ, P2 ;  /* 0x000000ff0e0e7207 */ /* 0x000fca0001000000 */
[----:B------:R-:W-:-:S04]  /*1dfc0*/  IMAD.IADD R3, R3, 0x1, R14 ;  /* 0x0000000103037824 */ /* 0x000fc800078e020e */
[----:B------:R-:W-:-:S07]  /*1dfd0*/  IMAD.MOV.U32 R13, RZ, RZ, R3 ;  /* 0x000000ffff0d7224 */ /* 0x000fce00078e0003 */
[----:B------:R-:W-:Y:S05]  /*1dfe0*/  WARPSYNC.COLLECTIVE R15, `(.L_x_14501) ;  /* 0x000000000f087348 */ /* 0x000fea0003c00000 */
[----:B------:R0:W1:Y:S02]  /*1dff0*/  SHFL.UP P6, R14, R13, R12, R11 ;  /* 0x0400000c0d0e7389 */ /* 0x00006400000c000b */
[----:B01----:R-:W-:Y:S01]  /*1e000*/  ENDCOLLECTIVE ;  /* 0x000000000000791b */ /* 0x003fe20003800000 */
.L_x_14501:
[----:B------:R-:W-:Y:S01]  /*1e010*/  IMAD.MOV.U32 R12, RZ, RZ, 0x8 ;  /* 0x00000008ff0c7424 */ /* 0x000fe200078e00ff */
[----:B------:R-:W-:-:S05]  /*1e020*/  SEL R14, R14, RZ, P3 ;  /* 0x000000ff0e0e7207 */ /* 0x000fca0001800000 */
[----:B------:R-:W-:-:S04]  /*1e030*/  IMAD.IADD R3, R3, 0x1, R14 ;  /* 0x0000000103037824 */ /* 0x000fc800078e020e */
[----:B------:R-:W-:-:S07]  /*1e040*/  IMAD.MOV.U32 R13, RZ, RZ, R3 ;  /* 0x000000ffff0d7224 */ /* 0x000fce00078e0003 */
[----:B------:R-:W-:Y:S05]  /*1e050*/  WARPSYNC.COLLECTIVE R15, `(.L_x_14502) ;  /* 0x000000000f087348 */ /* 0x000fea0003c00000 */
[----:B------:R0:W1:Y:S02]  /*1e060*/  SHFL.UP P6, R14, R13, R12, R11 ;  /* 0x0400000c0d0e7389 */ /* 0x00006400000c000b */
[----:B01----:R-:W-:Y:S01]  /*1e070*/  ENDCOLLECTIVE ;  /* 0x000000000000791b */ /* 0x003fe20003800000 */
.L_x_14502:
[----:B------:R-:W-:Y:S01]  /*1e080*/  IMAD.MOV.U32 R12, RZ, RZ, 0x10 ;  /* 0x00000010ff0c7424 */ /* 0x000fe200078e00ff */
[----:B------:R-:W-:-:S05]  /*1e090*/  SEL R14, R14, RZ, P4 ;  /* 0x000000ff0e0e7207 */ /* 0x000fca0002000000 */
[----:B------:R-:W-:-:S05]  /*1e0a0*/  IMAD.IADD R3, R3, 0x1, R14 ;  /* 0x0000000103037824 */ /* 0x000fca00078e020e */
[----:B------:R-:W-:-:S07]  /*1e0b0*/  MOV R13, R3 ;  /* 0x00000003000d7202 */ /* 0x000fce0000000f00 */
[----:B------:R-:W-:Y:S05]  /*1e0c0*/  WARPSYNC.COLLECTIVE R15, `(.L_x_14503) ;  /* 0x000000000f087348 */ /* 0x000fea0003c00000 */
[----:B------:R0:W1:Y:S02]  /*1e0d0*/  SHFL.UP P6, R14, R13, R12, R11 ;  /* 0x0400000c0d0e7389 */ /* 0x00006400000c000b */
[----:B01----:R-:W-:Y:S01]  /*1e0e0*/  ENDCOLLECTIVE ;  /* 0x000000000000791b */ /* 0x003fe20003800000 */
.L_x_14503:
        /* <DEDUP_REMOVED lines=8> */
.L_x_14504:
[----:B------:R-:W-:Y:S01]  /*1e170*/  IMAD.MOV.U32 R16, RZ, RZ, R14 ;  /* 0x000000ffff107224 */ /* 0x000fe200078e000e */
[----:B------:R-:W-:Y:S06]  /*1e180*/  BRA `(.L_x_14505) ;  /* 0xffffffc800687947 */ /* 0x000fec000383ffff */
.L_x_14385:
[----:B------:R-:W-:Y:S01]  /*1e190*/  BSSY B0, `(.L_x_14506) ;  /* 0x0000006000007945 */ /* 0x000fe20003800000 */
[----:B------:R-:W-:Y:S01]  /*1e1a0*/  PLOP3.LUT P6, PT, P6, PT, PT, 0x8, 0x0 ;  /* 0x000000000000781c */ /* 0x000fe200037ce170 */
[----:B------:R-:W-:-:S12]  /*1e1b0*/  IMAD.MOV.U32 R15, RZ, RZ, -0x1 ;  /* 0xffffffffff0f7424 */ /* 0x000fd800078e00ff */
[----:B0----5:R-:W-:Y:S05]  /*1e1c0*/  WARPSYNC.COLLECTIVE R15, `(.L_x_14507) ;  /* 0x000000000f087348 */ /* 0x021fea0003c00000 */
[----:B------:R-:W-:Y:S01]  /*1e1d0*/  VOTE.ANY R14, PT, P6 ;  /* 0x00000000000e7806 */ /* 0x000fe200030e0100 */
[----:B0----5:R-:W-:Y:S06]  /*1e1e0*/  ENDCOLLECTIVE ;  /* 0x000000000000791b */ /* 0x021fec0003800000 */
.L_x_14507:
[----:B------:R-:W-:Y:S05]  /*1e1f0*/  BSYNC B0 ;  /* 0x0000000000007941 */ /* 0x000fea0003800000 */
.L_x_14506:
        /* <DEDUP_REMOVED lines=9> */
.L_x_14508:
[----:B------:R-:W-:Y:S01]  /*1e290*/  IMAD.MOV.U32 R17, RZ, RZ, R14 ;  /* 0x000000ffff117224 */ /* 0x000fe200078e000e */
[----:B------:R-:W-:Y:S06]  /*1e2a0*/  BRA `(.L_x_14509) ;  /* 0xffffffc800587947 */ /* 0x000fec000383ffff */
.L_x_14387:
[----:B------:R-:W-:Y:S01]  /*1e2b0*/  BSSY B0, `(.L_x_14510) ;  /* 0x0000007000007945 */ /* 0x000fe20003800000 */
[----:B------:R-:W-:Y:S01]  /*1e2c0*/  IMAD.MOV.U32 R13, RZ, RZ, R3 ;  /* 0x000000ffff0d7224 */ /* 0x000fe200078e0003 */
[----:B------:R-:W-:Y:S01]  /*1e2d0*/  MOV R15, 0xffffffff ;  /* 0xffffffff000f7802 */ /* 0x000fe20000000f00 */
[----:B------:R-:W-:-:S07]  /*1e2e0*/  IMAD.MOV.U32 R11, RZ, RZ, 0x1f ;  /* 0x0000001fff0b7424 */ /* 0x000fce00078e00ff */
[----:B012--5:R-:W-:Y:S05]  /*1e2f0*/  WARPSYNC.COLLECTIVE R15, `(.L_x_14511) ;  /* 0x000000000f087348 */ /* 0x027fea0003c00000 */
[----:B------:R3:W4:Y:S02]  /*1e300*/  SHFL.IDX P6, R14, R13, R12, R11 ;  /* 0x0000000c0d0e7389 */ /* 0x00072400000c000b */
[----:B012345:R-:W-:Y:S01]  /*1e310*/  ENDCOLLECTIVE ;  /* 0x000000000000791b */ /* 0x03ffe20003800000 */
.L_x_14511:
[----:B------:R-:W-:Y:S05]  /*1e320*/  BSYNC B0 ;  /* 0x0000000000007941 */ /* 0x000fea0003800000 */
.L_x_14510:
[----:B------:R-:W-:Y:S01]  /*1e330*/  IMAD.MOV.U32 R3, RZ, RZ, R14 ;  /* 0x000000ffff037224 */ /* 0x000fe200078e000e */
[----:B------:R-:W-:Y:S06]  /*1e340*/  BRA `(.L_x_14512) ;  /* 0xffffffc8004c7947 */ /* 0x000fec000383ffff */
.L_x_14391:
[----:B0-----:R0:W1:Y:S02]  /*1e350*/  SYNCS.PHASECHK.TRANS64.TRYWAIT P0, [R0+URZ+0x22820], R3 ;  /* 0x02282003000075a7 */ /* 0x001064000800017f */
[----:B-1----:R-:W-:Y:S05]  /*1e360*/  @!P0 NANOSLEEP.SYNCS 0x989680 ;  /* 0x009896800000895d */ /* 0x002fea0003900000 */
[----:B------:R-:W1:Y:S02]  /*1e370*/  @!P0 SYNCS.PHASECHK.TRANS64 P0, [R0+URZ+0x22820], R3 ;  /* 0x02282003000085a7 */ /* 0x000e64000800007f */
[----:B-1----:R-:W-:Y:S05]  /*1e380*/  @!P0 BRA `(.L_x_14391) ;  /* 0xfffffffc00f08947 */ /* 0x002fea000383ffff */
[----:B------:R-:W-:Y:S05]  /*1e390*/  BRA `(.L_x_14513) ;  /* 0xffffffcc00d07947 */ /* 0x000fea000383ffff */
.L_x_14392:
        /* <DEDUP_REMOVED lines=11> */
.L_x_14515:
[----:B------:R-:W-:Y:S05]  /*1e450*/  BSYNC B0 ;  /* 0x0000000000007941 */ /* 0x000fea0003800000 */
.L_x_14514:
[----:B------:R-:W-:Y:S05]  /*1e460*/  BRA `(.L_x_14516) ;  /* 0xffffffcc00b87947 */ /* 0x000fea000383ffff */
.L_x_14393:
[----:B------:R-:W-:Y:S01]  /*1e470*/  BSSY B0, `(.L_x_14517) ;  /* 0x0000006000007945 */ /* 0x000fe20003800000 */
[----:B------:R-:W-:-:S07]  /*1e480*/  IMAD.MOV.U32 R15, RZ, RZ, -0x1 ;  /* 0xffffffffff0f7424 */ /* 0x000fce00078e00ff */
[----:B01---5:R-:W-:Y:S05]  /*1e490*/  WARPSYNC.COLLECTIVE R15, `(.L_x_14518) ;  /* 0x000000000f0c7348 */ /* 0x023fea0003c00000 */
[----:B------:R-:W-:Y:S02]  /*1e4a0*/  ELECT P6, UR62, PT ;  /* 0x00000000003e782f */ /* 0x000fe400038c0000 */
[----:B------:R-:W-:Y:S01]  /*1e4b0*/  MOV R14, UR62 ;  /* 0x0000003e000e7c02 */ /* 0x000fe20008000f00 */
[----:B01---5:R-:W-:Y:S10]  /*1e4c0*/  ENDCOLLECTIVE ;  /* 0x000000000000791b */ /* 0x023ff40003800000 */
.L_x_14518:
[----:B------:R-:W-:Y:S05]  /*1e4d0*/  BSYNC B0 ;  /* 0x0000000000007941 */ /* 0x000fea0003800000 */
.L_x_14517:
[----:B------:R-:W-:Y:S05]  /*1e4e0*/  BRA `(.L_x_14519) ;  /* 0xffffffcc00ac7947 */ /* 0x000fea000383ffff */
.L_x_14395:
[----:B0-----:R0:W1:Y:S02]  /*1e4f0*/  SYNCS.PHASECHK.TRANS64.TRYWAIT P0, [R6+URZ], R5 ;  /* 0x00000005060075a7 */ /* 0x001064000800017f */
[----:B-1----:R-:W-:Y:S05]  /*1e500*/  @!P0 NANOSLEEP.SYNCS 0x989680 ;  /* 0x009896800000895d */ /* 0x002fea0003900000 */
[----:B------:R-:W1:Y:S02]  /*1e510*/  @!P0 SYNCS.PHASECHK.TRANS64 P0, [R6+URZ], R5 ;  /* 0x00000005060085a7 */ /* 0x000e64000800007f */
[----:B-1----:R-:W-:Y:S05]  /*1e520*/  @!P0 BRA `(.L_x_14395) ;  /* 0xfffffffc00f08947 */ /* 0x002fea000383ffff */
[----:B------:R-:W-:Y:S05]  /*1e530*/  BRA `(.L_x_14520) ;  /* 0xffffffcc00e87947 */ /* 0x000fea000383ffff */
.L_x_14396:
[----:B-1----:R1:W2:Y:S02]  /*1e540*/  SYNCS.PHASECHK.TRANS64.TRYWAIT P0, [R7+URZ], R2 ;  /* 0x00000002070075a7 */ /* 0x0022a4000800017f */
[----:B--2---:R-:W-:Y:S05]  /*1e550*/  @!P0 NANOSLEEP.SYNCS 0x989680 ;  /* 0x009896800000895d */ /* 0x004fea0003900000 */
[----:B------:R-:W2:Y:S02]  /*1e560*/  @!P0 SYNCS.PHASECHK.TRANS64 P0, [R7+URZ], R2 ;  /* 0x00000002070085a7 */ /* 0x000ea4000800007f */
[----:B--2---:R-:W-:Y:S05]  /*1e570*/  @!P0 BRA `(.L_x_14396) ;  /* 0xfffffffc00f08947 */ /* 0x004fea000383ffff */
[----:B------:R-:W-:Y:S05]  /*1e580*/  BRA `(.L_x_14521) ;  /* 0xffffffcc00dc7947 */ /* 0x000fea000383ffff */
.L_x_14398:
[----:B--2---:R2:W3:Y:S02]  /*1e590*/  SYNCS.PHASECHK.TRANS64.TRYWAIT P0, [R4+URZ], R5 ;  /* 0x00000005040075a7 */ /* 0x0044e4000800017f */
[----:B---3--:R-:W-:Y:S05]  /*1e5a0*/  @!P0 NANOSLEEP.SYNCS 0x989680 ;  /* 0x009896800000895d */ /* 0x008fea0003900000 */
[----:B------:R-:W3:Y:S02]  /*1e5b0*/  @!P0 SYNCS.PHASECHK.TRANS64 P0, [R4+URZ], R5 ;  /* 0x00000005040085a7 */ /* 0x000ee4000800007f */
[----:B---3--:R-:W-:Y:S05]  /*1e5c0*/  @!P0 BRA `(.L_x_14398) ;  /* 0xfffffffc00f08947 */ /* 0x008fea000383ffff */
[----:B------:R-:W-:Y:S05]  /*1e5d0*/  BRA `(.L_x_14522) ;  /* 0xffffffcc00e47947 */ /* 0x000fea000383ffff */
.L_x_14523:
        /* <DEDUP_REMOVED lines=10> */
.L_x_15323:


//--------------------- .text._ZN7cutlass13device_kernelIN5flash11enable_sm90INS1_16FlashAttnFwdSm90INS1_25CollectiveMainloopFwdSm90ILi2EN4cute5tupleIJNS5_1CILi1EEES8_S8_EEENS6_IJNS7_ILi128EEENS7_ILi96EEENS7_ILi64EEEEEELi256ENS_6half_tEfNS_4arch4Sm90ELb1ELb0ELb1ELb1ELb0ELb0ELb1ELb1ELb0ELb1ELb0ELb0EEENS1_21CollectiveEpilogueFwdINS6_IJSA_NS7_ILi256EEESB_EEES9_SE_SG_Li256ELb1ELb1ELb0ELb0EEENS1_36VarlenDynamicPersistentTileSchedulerILi128ELi96ELi256ELi128ELb0ELb1ELb1ELb1ELb1ELb1EEEEEEEEEvNT_6ParamsE --------------------------
	.section	.text._ZN7cutlass13device_kernelIN5flash11enable_sm90INS1_16FlashAttnFwdSm90INS1_25CollectiveMainloopFwdSm90ILi2EN4cute5tupleIJNS5_1CILi1EEES8_S8_EEENS6_IJNS7_ILi128EEENS7_ILi96EEENS7_ILi64EEEEEELi256ENS_6half_tEfNS_4arch4Sm90ELb1ELb0ELb1ELb1ELb0ELb0ELb1ELb1ELb0ELb1ELb0ELb0EEENS1_21CollectiveEpilogueFwdINS6_IJSA_NS7_ILi256EEESB_EEES9_SE_SG_Li256ELb1ELb1ELb0ELb0EEENS1_36VarlenDynamicPersistentTileSchedulerILi128ELi96ELi256ELi128ELb0ELb1ELb1ELb1ELb1ELb1EEEEEEEEEvNT_6ParamsE,"ax",@progbits
	.align	128
.text._ZN7cutlass13device_kernelIN5flash11enable_sm90INS1_16FlashAttnFwdSm90INS1_25CollectiveMainloopFwdSm90ILi2EN4cute5tupleIJNS5_1CILi1EEES8_S8_EEENS6_IJNS7_ILi128EEENS7_ILi96EEENS7_ILi64EEEEEELi256ENS_6half_tEfNS_4arch4Sm90ELb1ELb0ELb1ELb1ELb0ELb0ELb1ELb1ELb0ELb1ELb0ELb0EEENS1_21CollectiveEpilogueFwdINS6_IJSA_NS7_ILi256EEESB_EEES9_SE_SG_Li256ELb1ELb1ELb0ELb0EEENS1_36VarlenDynamicPersistentTileSchedulerILi128ELi96ELi256ELi128ELb0ELb1ELb1ELb1ELb1ELb1EEEEEEEEEvNT_6ParamsE:
        .type           _ZN7cutlass13device_kernelIN5flash11enable_sm90INS1_16FlashAttnFwdSm90INS1_25CollectiveMainloopFwdSm90ILi2EN4cute5tupleIJNS5_1CILi1EEES8_S8_EEENS6_IJNS7_ILi128EEENS7_ILi96EEENS7_ILi64EEEEEELi256ENS_6half_tEfNS_4arch4Sm90ELb1ELb0ELb1ELb1ELb0ELb0ELb1ELb1ELb0ELb1ELb0ELb0EEENS1_21CollectiveEpilogueFwdINS6_IJSA_NS7_ILi256EEESB_EEES9_SE_SG_Li256ELb1ELb1ELb0ELb0EEENS1_36VarlenDynamicPersistentTileSchedulerILi128ELi96ELi256ELi128ELb0ELb1ELb1ELb1ELb1ELb1EEEEEEEEEvNT_6ParamsE,@function
        .size           _ZN7cutlass13device_kernelIN5flash11enable_sm90INS1_16FlashAttnFwdSm90INS1_25CollectiveMainloopFwdSm90ILi2EN4cute5tupleIJNS5_1CILi1EEES8_S8_EEENS6_IJNS7_ILi128EEENS7_ILi96EEENS7_ILi64EEEEEELi256ENS_6half_tEfNS_4arch4Sm90ELb1ELb0ELb1ELb1ELb0ELb0ELb1ELb1ELb0ELb1ELb0ELb0EEENS1_21CollectiveEpilogueFwdINS6_IJSA_NS7_ILi256EEESB_EEES9_SE_SG_Li256ELb1ELb1ELb0ELb0EEENS1_36VarlenDynamicPersistentTileSchedulerILi128ELi96ELi256ELi128ELb0ELb1ELb1ELb1ELb1ELb1EEEEEEEEEvNT_6ParamsE,(.L_x_15324 - _ZN7cutlass13device_kernelIN5flash11enable_sm90INS1_16FlashAttnFwdSm90INS1_25CollectiveMainloopFwdSm90ILi2EN4cute5tupleIJNS5_1CILi1EEES8_S8_EEENS6_IJNS7_ILi128EEENS7_ILi96EEENS7_ILi64EEEEEELi256ENS_6half_tEfNS_4arch4Sm90ELb1ELb0ELb1ELb1ELb0ELb0ELb1ELb1ELb0ELb1ELb0ELb0EEENS1_21CollectiveEpilogueFwdINS6_IJSA_NS7_ILi256EEESB_EEES9_SE_SG_Li256ELb1ELb1ELb0ELb0EEENS1_36VarlenDynamicPersistentTileSchedulerILi128ELi96ELi256ELi128ELb0ELb1ELb1ELb1ELb1ELb1EEEEEEEEEvNT_6ParamsE)
        .other          _ZN7cutlass13device_kernelIN5flash11enable_sm90INS1_16FlashAttnFwdSm90INS1_25CollectiveMainloopFwdSm90ILi2EN4cute5tupleIJNS5_1CILi1EEES8_S8_EEENS6_IJNS7_ILi128EEENS7_ILi96EEENS7_ILi64EEEEEELi256ENS_6half_tEfNS_4arch4Sm90ELb1ELb0ELb1ELb1ELb0ELb0ELb1ELb1ELb0ELb1ELb0ELb0EEENS1_21CollectiveEpilogueFwdINS6_IJSA_NS7_ILi256EEESB_EEES9_SE_SG_Li256ELb1ELb1ELb0ELb0EEENS1_36VarlenDynamicPersistentTileSchedulerILi128ELi96ELi256ELi128ELb0ELb1ELb1ELb1ELb1ELb1EEEEEEEEEvNT_6ParamsE,@"STO_CUDA_ENTRY STV_DEFAULT"
_ZN7cutlass13device_kernelIN5flash11enable_sm90INS1_16FlashAttnFwdSm90INS1_25CollectiveMainloopFwdSm90ILi2EN4cute5tupleIJNS5_1CILi1EEES8_S8_EEENS6_IJNS7_ILi128EEENS7_ILi96EEENS7_ILi64EEEEEELi256ENS_6half_tEfNS_4arch4Sm90ELb1ELb0ELb1ELb1ELb0ELb0ELb1ELb1ELb0ELb1ELb0ELb0EEENS1_21CollectiveEpilogueFwdINS6_IJSA_NS7_ILi256EEESB_EEES9_SE_SG_Li256ELb1ELb1ELb0ELb0EEENS1_36VarlenDynamicPersistentTileSchedulerILi128ELi96ELi256ELi128ELb0ELb1ELb1ELb1ELb1ELb1EEEEEEEEEvNT_6ParamsE:
        /* <DEDUP_REMOVED lines=18> */
.L_x_14525:
[----:B------:R-:W-:Y:S05]  /*0120*/  BSYNC B0 ;  /* 0x0000000000007941 */ /* 0x000fea0003800000 */
.L_x_14524:
        /* <DEDUP_REMOVED lines=43> */
.L_x_14526:
        /* <DEDUP_REMOVED lines=22> */
.L_x_14527:
        /* <DEDUP_REMOVED lines=18> */
.L_x_14528:
        /* <DEDUP_REMOVED lines=22> */
.L_x_14529:
        /* <DEDUP_REMOVED lines=22> */
.L_x_14530:
        /* <DEDUP_REMOVED lines=9> */
.L_x_14532:
        /* <DEDUP_REMOVED lines=40> */
[----:B------:R-:W-:-:S05]  /*0c30*/  IMAD.IADD R6, R237, 0x1, -R6 ;  /* 0x00000001ed067824 */ /* 0x000fca00078e0a06 */
[----:B------:R-:W-:-:S04]  /*0c40*/  LEA.HI R5, R6, R6, RZ, 0x1 ;  /* 0x0000000606057211 */ /* 0x000fc800078f08ff */
[----:B------:R-:W-:-:S05]  /*0c50*/  LOP3.LUT R5, R5, 0x1ffffffe, RZ, 0xc0, !PT ;  /* 0x1ffffffe05057812 */ /* 0x000fca00078ec0ff */
[----:B------:R-:W-:Y:S01]  /*0c60*/  IMAD.IADD R5, R6, 0x1, -R5 ;  /* 0x0000000106057824 */ /* 0x000fe200078e0a05 */
[----:B--2---:R-:W-:Y:S02]  /*0c70*/  R2UR UR4, R2 ;  /* 0x00000000020472ca */ /* 0x004fe400000e0000 */
[CC--:B------:R-:W-:Y:S02]  /*0c80*/  LEA.HI R2, R0.reuse, R237.reuse, RZ, 0x7 ;  /* 0x000000ed00027211 */ /* 0x0c0fe400078f38ff */
[----:B------:R-:W-:Y:S02]  /*0c90*/  LEA.HI R0, R0, R237, RZ, 0x3 ;  /* 0x000000ed00007211 */ /* 0x000fe400078f18ff */
[----:B------:R-:W-:Y:S02]  /*0ca0*/  LOP3.LUT R228, R2, 0xffffff80, RZ, 0xc0, !PT ;  /* 0xffffff8002e47812 */ /* 0x000fe400078ec0ff */
[----:B------:R-:W-:Y:S02]  /*0cb0*/  SHF.R.S32.HI R229, RZ, 0x7, R2 ;  /* 0x00000007ffe57819 */ /* 0x000fe40000011402 */
[----:B------:R-:W-:Y:S01]  /*0cc0*/  LOP3.LUT R208, R0, 0xfffffff8, RZ, 0xc0, !PT ;  /* 0xfffffff800d07812 */ /* 0x000fe200078ec0ff */
[C---:B------:R-:W-:Y:S01]  /*0cd0*/  IMAD.IADD R228, R237.reuse, 0x1, -R228 ;  /* 0x00000001ede47824 */ /* 0x040fe200078e0ae4 */
[----:B------:R-:W-:Y:S01]  /*0ce0*/  LEA.HI R2, R2, R229, RZ, 0x1 ;  /* 0x000000e502027211 */ /* 0x000fe200078f08ff */
[----:B------:R-:W-:Y:S01]  /*0cf0*/  ULOP3.LUT UR4, UR4, 0x1, URZ, 0xfc, !UPT ;  /* 0x0000000104047892 */ /* 0x000fe2000f8efc3f */
[----:B------:R-:W-:Y:S01]  /*0d00*/  SHF.R.S32.HI R226, RZ, 0x3, R0 ;  /* 0x00000003ffe27819 */ /* 0x000fe20000011400 */
[----:B------:R-:W-:Y:S01]  /*0d10*/  IMAD.IADD R208, R237, 0x1, -R208 ;  /* 0x00000001edd07824 */ /* 0x000fe200078e0ad0 */
[----:B------:R-:W-:-:S02]  /*0d20*/  SHF.R.S32.HI R7, RZ, 0x1f, R228 ;  /* 0x0000001fff077819 */ /* 0x000fc400000114e4 */
[----:B------:R-:W-:Y:S01]  /*0d30*/  LOP3.LUT R2, R2, 0x3fffffe, RZ, 0xc0, !PT ;  /* 0x03fffffe02027812 */ /* 0x000fe200078ec0ff */
[----:B------:R-:W-:Y:S01]  /*0d40*/  IMAD.SHL.U32 R200, R208, 0x8, RZ ;  /* 0x00000008d0c87824 */ /* 0x000fe200078e00ff */
[CC--:B------:R-:W-:Y:S01]  /*0d50*/  LEA.HI R8, R7.reuse, R228.reuse, RZ, 0x2 ;  /* 0x000000e407087211 */ /* 0x0c0fe200078f10ff */
[----:B------:R-:W-:Y:S01]  /*0d60*/  IMAD.U32 R232, RZ, RZ, UR4 ;  /* 0x00000004ffe87e24 */ /* 0x000fe2000f8e00ff */
[----:B------:R-:W-:Y:S01]  /*0d70*/  LEA.HI R7, R7, R228, RZ, 0x5 ;  /* 0x000000e407077211 */ /* 0x000fe200078f28ff */
[----:B------:R-:W-:Y:S01]  /*0d80*/  IMAD.IADD R2, R229, 0x1, -R2 ;  /* 0x00000001e5027824 */ /* 0x000fe200078e0a02 */
[--C-:B------:R-:W-:Y:S01]  /*0d90*/  SHF.R.S32.HI R9, RZ, 0x2, R8.reuse ;  /* 0x00000002ff097819 */ /* 0x100fe20000011408 */
[C---:B------:R-:W-:Y:S01]  /*0da0*/  VIADD R206, R200.reuse, 0x40 ;  /* 0x00000040c8ce7836 */ /* 0x040fe20000000000 */
[----:B------:R-:W-:Y:S01]  /*0db0*/  SHF.R.S32.HI R10, RZ, 0x1f, R8 ;  /* 0x0000001fff0a7819 */ /* 0x000fe20000011408 */
[C---:B------:R-:W-:Y:S01]  /*0dc0*/  VIADD R205, R200.reuse, 0x80 ;  /* 0x00000080c8cd7836 */ /* 0x040fe20000000000 */
[----:B------:R-:W-:Y:S01]  /*0dd0*/  SHF.R.S32.HI R7, RZ, 0x5, R7 ;  /* 0x00000005ff077819 */ /* 0x000fe20000011407 */
[----:B------:R-:W-:Y:S01]  /*0de0*/  VIADD R207, R200, 0xc0 ;  /* 0x000000c0c8cf7836 */ /* 0x000fe20000000000 */
[----:B------:R-:W-:Y:S01]  /*0df0*/  LEA.HI R10, R10, R9, RZ, 0x3 ;  /* 0x000000090a0a7211 */ /* 0x000fe200078f18ff */
[----:B------:R-:W-:Y:S01]  /*0e00*/  UMOV UR4, URZ ;  /* 0x0000003f00047c82 */ /* 0x000fe20008000000 */
[----:B------:R-:W-:Y:S01]  /*0e10*/  LOP3.LUT R3, R8, 0x7ffffffc, RZ, 0xc0, !PT ;  /* 0x7ffffffc08037812 */ /* 0x000fe200078ec0ff */
[----:B------:R-:W-:Y:S01]  /*0e20*/  IMAD.U32 R227, RZ, RZ, UR4 ;  /* 0x00000004ffe37e24 */ /* 0x000fe2000f8e00ff */
[----:B------:R-:W-:-:S02]  /*0e30*/  LOP3.LUT R10, R10, 0xfffffff8, RZ, 0xc0, !PT ;  /* 0xfffffff80a0a7812 */ /* 0x000fc400078ec0ff */
[----:B------:R-:W-:Y:S01]  /*0e40*/  SHF.R.S32.HI R236, RZ, 0x1f, R200 ;  /* 0x0000001fffec7819 */ /* 0x000fe200000114c8 */
[----:B------:R-:W-:Y:S01]  /*0e50*/  IMAD.IADD R204, R228, 0x1, -R3 ;  /* 0x00000001e4cc7824 */ /* 0x000fe200078e0a03 */
[----:B------:R-:W-:Y:S01]  /*0e60*/  SHF.R.S32.HI R235, RZ, 0x1f, R206 ;  /* 0x0000001fffeb7819 */ /* 0x000fe200000114ce */
[----:B------:R-:W-:Y:S01]  /*0e70*/  IMAD.IADD R10, R9, 0x1, -R10 ;  /* 0x00000001090a7824 */ /* 0x000fe200078e0a0a */
[----:B------:R-:W-:Y:S02]  /*0e80*/  SHF.R.S32.HI R234, RZ, 0x1f, R205 ;  /* 0x0000001fffea7819 */ /* 0x000fe400000114cd */
[----:B------:R-:W-:Y:S01]  /*0e90*/  SHF.R.S32.HI R233, RZ, 0x1f, R207 ;  /* 0x0000001fffe97819 */ /* 0x000fe200000114cf */
[----:B------:R-:W-:-:S04]  /*0ea0*/  IMAD R7, R7, 0x10, R10 ;  /* 0x0000001007077824 */ /* 0x000fc800078e020a */
[----:B------:R-:W-:Y:S02]  /*0eb0*/  IMAD R230, R2, 0x40, R7 ;  /* 0x0000004002e67824 */ /* 0x000fe400078e0207 */
[----:B------:R-:W-:Y:S02]  /*0ec0*/  IMAD.MOV.U32 R7, RZ, RZ, R15 ;  /* 0x000000ffff077224 */ /* 0x000fe400078e000f */
[----:B------:R-:W-:-:S07]  /*0ed0*/  IMAD R203, R5, 0x8, R230 ;  /* 0x0000000805cb7824 */ /* 0x000fce00078e02e6 */
.L_x_14587:
[----:B0-2-4-:R-:W0:Y:S01]  /*0ee0*/  LDC.64 R2, c[0x0][0xd88] ;  /* 0x00036200ff027b82 */ /* 0x015e220000000a00 */
[----:B------:R-:W-:Y:S01]  /*0ef0*/  ULDC.64 UR8, c[0x0][0xb20] ;  /* 0x0002c80000087ab9 */ /* 0x000fe20000000a00 */
[----:B------:R-:W-:Y:S01]  /*0f00*/  ULDC.64 UR10, c[0x0][0xb10] ;  /* 0x0002c400000a7ab9 */ /* 0x000fe20000000a00 */
[----:B0-----:R-:W-:-:S06]  /*0f10*/  IMAD.WIDE R2, R7, 0x4, R2 ;  /* 0x0000000407027825 */ /* 0x001fcc00078e0202 */
[----:B------:R-:W2:Y:S01]  /*0f20*/  LDG.E R2, desc[UR38][R2.64] ;  /* 0x0000002602027981 */ /* 0x000ea2000c1e1900 */
[----:B------:R-:W-:Y:S01]  /*0f30*/  UISETP.NE.U32.AND UP0, UPT, UR8, URZ, UPT ;  /* 0x0000003f0800728c */ /* 0x000fe2000bf05070 */
[----:B------:R-:W-:Y:S01]  /*0f40*/  IMAD.MOV.U32 R7, RZ, RZ, RZ ;  /* 0x000000ffff077224 */ /* 0x000fe200078e00ff */
[----:B------:R-:W-:Y:S02]  /*0f50*/  UISETP.NE.U32.AND UP1, UPT, UR10, URZ, UPT ;  /* 0x0000003f0a00728c */ /* 0x000fe4000bf25070 */
[----:B------:R-:W-:Y:S02]  /*0f60*/  UISETP.NE.AND.EX UP0, UPT, UR9, URZ, UPT, UP0 ;  /* 0x0000003f0900728c */ /* 0x000fe4000bf05300 */
[----:B------:R-:W-:-:S04]  /*0f70*/  UISETP.NE.AND.EX UP1, UPT, UR11, URZ, UPT, UP1 ;  /* 0x0000003f0b00728c */ /* 0x000fc8000bf25310 */
[----:B------:R-:W-:Y:S02]  /*0f80*/  PLOP3.LUT P0, PT, PT, PT, UP0, 0x80, 0x0 ;  /* 0x000000000000781c */ /* 0x000fe40003f0f008 */
[----:B------:R-:W-:Y:S02]  /*0f90*/  PLOP3.LUT P2, PT, PT, PT, UP1, 0x80, 0x0 ;  /* 0x000000000000781c */ /* 0x000fe40003f4f018 */
[----:B--2---:R-:W-:-:S13]  /*0fa0*/  R2UR UR4, R2 ;  /* 0x00000000020472ca */ /* 0x004fda00000e0000 */
[----:B------:R-:W-:Y:S02]  /*0fb0*/  USHF.R.S32.HI UR7, URZ, 0x1f, UR4 ;  /* 0x0000001f3f077899 */ /* 0x000fe40008011404 */
[----:B------:R-:W-:Y:S01]  /*0fc0*/  IMAD.U32 R209, RZ, RZ, UR4 ;  /* 0x00000004ffd17e24 */ /* 0x000fe2000f8e00ff */
[----:B------:R-:W-:-:S04]  /*0fd0*/  @UP0 ULEA UR8, UP2, UR4, UR8, 0x2 ;  /* 0x0000000804080291 */ /* 0x000fc8000f84103f */
[----:B------:R-:W-:Y:S02]  /*0fe0*/  @UP0 ULEA.HI.X UR9, UR4, UR9, UR7, 0x2, UP2 ;  /* 0x0000000904090291 */ /* 0x000fe400090f1407 */
[----:B------:R-:W-:Y:S01]  /*0ff0*/  IMAD.U32 R225, RZ, RZ, UR7 ;  /* 0x00000007ffe17e24 */ /* 0x000fe2000f8e00ff */
[----:B------:R-:W-:Y:S01]  /*1000*/  @UP1 ULEA UR10, UP0, UR4, UR10, 0x2 ;  /* 0x0000000a040a1291 */ /* 0x000fe2000f80103f */
[----:B------:R-:W-:-:S03]  /*1010*/  IMAD.U32 R2, RZ, RZ, UR8 ;  /* 0x00000008ff027e24 */ /* 0x000fc6000f8e00ff */
[----:B------:R-:W-:Y:S01]  /*1020*/  @UP1 ULEA.HI.X UR11, UR4, UR11, UR7, 0x2, UP0 ;  /* 0x0000000b040b1291 */ /* 0x000fe200080f1407 */
[----:B------:R-:W-:Y:S01]  /*1030*/  IMAD.U32 R3, RZ, RZ, UR9 ;  /* 0x00000009ff037e24 */ /* 0x000fe2000f8e00ff */
[----:B------:R-:W-:Y:S01]  /*1040*/  ULDC.64 UR8, c[0x0][0x418] ;  /* 0x0001060000087ab9 */ /* 0x000fe20000000a00 */
[----:B------:R-:W-:Y:S01]  /*1050*/  ULDC UR4, c[0x0][0x288] ;  /* 0x0000a20000047ab9 */ /* 0x000fe20000000800 */
[----:B---3--:R-:W-:Y:S01]  /*1060*/  IMAD.U32 R4, RZ, RZ, UR10 ;  /* 0x0000000aff047e24 */ /* 0x008fe2000f8e00ff */
[----:B------:R-:W-:Y:S01]  /*1070*/  ULDC UR7, c[0x0][0x2f0] ;  /* 0x0000bc0000077ab9 */ /* 0x000fe20000000800 */
[----:B------:R-:W-:Y:S01]  /*1080*/  IMAD.U32 R201, RZ, RZ, UR4 ;  /* 0x00000004ffc97e24 */ /* 0x000fe2000f8e00ff */
[----:B------:R0:W5:Y:S01]  /*1090*/  @P0 LDG.E R7, desc[UR38][R2.64] ;  /* 0x0000002602070981 */ /* 0x000162000c1e1900 */
[----:B------:R-:W-:Y:S01]  /*10a0*/  IMAD.U32 R5, RZ, RZ, UR11 ;  /* 0x0000000bff057e24 */ /* 0x000fe2000f8e00ff */
[----:B------:R-:W-:Y:S01]  /*10b0*/  UISETP.NE.U32.AND UP0, UPT, UR8, URZ, UPT ;  /* 0x0000003f0800728c */ /* 0x000fe2000bf05070 */
[----:B------:R-:W-:-:S03]  /*10c0*/  ULDC UR4, c[0x0][0x424] ;  /* 0x0001090000047ab9 */ /* 0x000fc60000000800 */
[----:B------:R0:W5:Y:S01]  /*10d0*/  @P2 LDG.E R201, desc[UR38][R4.64] ;  /* 0x0000002604c92981 */ /* 0x000162000c1e1900 */
[----:B------:R-:W-:Y:S01]  /*10e0*/  UISETP.NE.AND.EX UP0, UPT, UR9, URZ, UPT, UP0 ;  /* 0x0000003f0900728c */ /* 0x000fe2000bf05300 */
[----:B------:R-:W-:Y:S02]  /*10f0*/  IMAD.U32 R224, RZ, RZ, UR6 ;  /* 0x00000006ffe07e24 */ /* 0x000fe4000f8e00ff */
[----:B------:R-:W-:Y:S01]  /*1100*/  ULDC.64 UR8, c[0x0][0xb18] ;  /* 0x0002c60000087ab9 */ /* 0x000fe20000000a00 */
[----:B------:R-:W-:Y:S01]  /*1110*/  USEL UR4, UR4, 0x1, UP0 ;  /* 0x0000000104047887 */ /* 0x000fe20008000000 */
[----:B------:R-:W-:-:S03]  /*1120*/  ISETP.NE.U32.AND P1, PT, RZ, UR8, PT ;  /* 0x00000008ff007c0c */ /* 0x000fc6000bf25070 */
[----:B------:R-:W-:Y:S01]  /*1130*/  UIMAD UR4, UR4, UR7, URZ ;  /* 0x00000007040472a4 */ /* 0x000fe2000f8e023f */
[----:B------:R-:W-:Y:S01]  /*1140*/  ISETP.NE.AND.EX P1, PT, RZ, UR9, PT, P1 ;  /* 0x00000009ff007c0c */ /* 0x000fe2000bf25310 */
[----:B01----:R-:W-:-:S12]  /*1150*/  @P2 BRA `(.L_x_14533) ;  /* 0x0000000000302947 */ /* 0x003fd80003800000 */
[----:B------:R-:W-:Y:S02]  /*1160*/  ULDC.64 UR6, c[0x0][0xaf8] ;  /* 0x0002be0000067ab9 */ /* 0x000fe40000000a00 */
[----:B------:R-:W-:-:S04]  /*1170*/  ISETP.NE.U32.AND P0, PT, RZ, UR6, PT ;  /* 0x00000006ff007c0c */ /* 0x000fc8000bf05070 */
[----:B------:R-:W-:-:S13]  /*1180*/  ISETP.NE.AND.EX P0, PT, RZ, UR7, PT, P0 ;  /* 0x00000007ff007c0c */ /* 0x000fda000bf05300 */
[----:B------:R-:W-:Y:S05]  /*1190*/  @!P0 BRA `(.L_x_14533) ;  /* 0x0000000000208947 */ /* 0x000fea0003800000 */
[----:B------:R-:W-:Y:S01]  /*11a0*/  R2UR UR10, R209 ;  /* 0x00000000d10a72ca */ /* 0x000fe200000e0000 */
[----:B------:R-:W-:-:S12]  /*11b0*/  ULDC.64 UR6, c[0x0][0xaf8] ;  /* 0x0002be0000067ab9 */ /* 0x000fd80000000a00 */
[----:B------:R-:W-:-:S06]  /*11c0*/  UIMAD.WIDE UR6, UR10, 0x4, UR6 ;  /* 0x000000040a0678a5 */ /* 0x000fcc000f8e0206 */
[----:B------:R-:W-:Y:S02]  /*11d0*/  IMAD.U32 R2, RZ, RZ, UR6 ;  /* 0x00000006ff027e24 */ /* 0x000fe4000f8e00ff */
[----:B------:R-:W-:-:S05]  /*11e0*/  IMAD.U32 R3, RZ, RZ, UR7 ;  /* 0x00000007ff037e24 */ /* 0x000fca000f8e00ff */
[----:B-----5:R-:W2:Y:S04]  /*11f0*/  LDG.E R201, desc[UR38][R2.64] ;  /* 0x0000002602c97981 */ /* 0x020ea8000c1e1900 */
[----:B------:R-:W2:Y:S02]  /*1200*/  LDG.E R0, desc[UR38][R2.64+0x4] ;  /* 0x0000042602007981 */ /* 0x000ea4000c1e1900 */
[----:B--2---:R-:W-:-:S07]  /*1210*/  IMAD.IADD R201, R0, 0x1, -R201 ;  /* 0x0000000100c97824 */ /* 0x004fce00078e0ac9 */
.L_x_14533:
[----:B------:R-:W-:Y:S01]  /*1220*/  IMAD.U32 R202, RZ, RZ, UR4 ;  /* 0x00000004ffca7e24 */ /* 0x000fe2000f8e00ff */
[----:B------:R-:W-:Y:S06]  /*1230*/  @!P1 BRA `(.L_x_14534) ;  /* 0x0000000000209947 */ /* 0x000fec0003800000 */
[----:B------:R-:W-:Y:S02]  /*1240*/  R2UR UR6, R209 ;  /* 0x00000000d10672ca */ /* 0x000fe400000e0000 */
[----:B------:R-:W-:-:S11]  /*1250*/  R2UR UR7, R225 ;  /* 0x00000000e10772ca */ /* 0x000fd600000e0000 */
[----:B------:R-:W-:-:S04]  /*1260*/  ULEA UR4, UP0, UR6, UR8, 0x2 ;  /* 0x0000000806047291 */ /* 0x000fc8000f80103f */
[----:B------:R-:W-:Y:S02]  /*1270*/  ULEA.HI.X UR6, UR6, UR9, UR7, 0x2, UP0 ;  /* 0x0000000906067291 */ /* 0x000fe400080f1407 */
[----:B------:R-:W-:-:S04]  /*1280*/  IMAD.U32 R2, RZ, RZ, UR4 ;  /* 0x00000004ff027e24 */ /* 0x000fc8000f8e00ff */
[----:B------:R-:W-:-:S05]  /*1290*/  IMAD.U32 R3, RZ, RZ, UR6 ;  /* 0x00000006ff037e24 */ /* 0x000fca000f8e00ff */
[----:B------:R0:W5:Y:S01]  /*12a0*/  LDG.E R202, desc[UR38][R2.64] ;  /* 0x0000002602ca7981 */ /* 0x000162000c1e1900 */
[----:B------:R-:W-:Y:S05]  /*12b0*/  BRA `(.L_x_14535) ;  /* 0x0000000000307947 */ /* 0x000fea0003800000 */
.L_x_14534:
        /* <DEDUP_REMOVED lines=9> */
[----:B------:R-:W2:Y:S04]  /*1350*/  LDG.E R202, desc[UR38][R2.64] ;  /* 0x0000002602ca7981 */ /* 0x000ea8000c1e1900 */
[----:B------:R-:W2:Y:S02]  /*1360*/  LDG.E R5, desc[UR38][R2.64+0x4] ;  /* 0x0000042602057981 */ /* 0x000ea4000c1e1900 */
[----:B--2---:R-:W-:-:S07]  /*1370*/  IMAD.IADD R202, R5, 0x1, -R202 ;  /* 0x0000000105ca7824 */ /* 0x004fce00078e0aca */
.L_x_14535:
[----:B------:R-:W1:Y:S01]  /*1380*/  LDC R0, c[0x0][0x448] ;  /* 0x00011200ff007b82 */ /* 0x000e620000000800 */
[----:B------:R-:W-:Y:S01]  /*1390*/  USHF.L.U32 UR60, UR5, 0x7, URZ ;  /* 0x00000007053c7899 */ /* 0x000fe2000800063f */
[----:B-----5:R-:W-:Y:S01]  /*13a0*/  IMAD.IADD R202, R202, 0x1, -R7 ;  /* 0x00000001caca7824 */ /* 0x020fe200078e0a07 */
[----:B------:R-:W-:Y:S01]  /*13b0*/  CS2R R148, SRZ ;  /* 0x0000000000947805 */ /* 0x000fe2000001ff00 */
[----:B------:R-:W-:Y:S01]  /*13c0*/  IMAD.MOV.U32 R150, RZ, RZ, RZ ;  /* 0x000000ffff967224 */ /* 0x000fe200078e00ff */
[----:B------:R-:W-:Y:S01]  /*13d0*/  UIADD3 UR4, UR60, 0x7f, URZ ;  /* 0x0000007f3c047890 */ /* 0x000fe2000fffe03f */
[----:B------:R-:W-:Y:S02]  /*13e0*/  CS2R R146, SRZ ;  /* 0x0000000000927805 */ /* 0x000fe4000001ff00 */
[----:B0-----:R-:W-:Y:S02]  /*13f0*/  IADD3 R3, R202, 0x60, -R201 ;  /* 0x00000060ca037810 */ /* 0x001fe40007ffe8c9 */
        /* <DEDUP_REMOVED lines=16> */
[----:B-1----:R-:W-:Y:S01]  /*1500*/  ISETP.NE.AND P0, PT, R0, 0x1, PT ;  /* 0x000000010000780c */ /* 0x002fe20003f05270 */
[----:B------:R-:W-:Y:S01]  /*1510*/  IMAD.U32 R0, RZ, RZ, UR4 ;  /* 0x00000004ff007e24 */ /* 0x000fe2000f8e00ff */
        /* <DEDUP_REMOVED lines=35> */
[----:B0-----:R-:W-:Y:S01]  /*1750*/  @P0 IMAD.HI.U32 R2, R2, UR4, RZ ;  /* 0x0000000402020c27 */ /* 0x001fe2000f8e00ff */
[----:B------:R-:W-:Y:S02]  /*1760*/  CS2R R160, SRZ ;  /* 0x0000000000a07805 */ /* 0x000fe4000001ff00 */
[----:B------:R-:W-:Y:S02]  /*1770*/  CS2R R42, SRZ ;  /* 0x00000000002a7805 */ /* 0x000fe4000001ff00 */
[----:B------:R-:W-:Y:S02]  /*1780*/  CS2R R44, SRZ ;  /* 0x00000000002c7805 */ /* 0x000fe4000001ff00 */
[----:B------:R-:W-:Y:S02]  /*1790*/  CS2R R40, SRZ ;  /* 0x0000000000287805 */ /* 0x000fe4000001ff00 */
[----:B------:R-:W-:-:S02]  /*17a0*/  CS2R R162, SRZ ;  /* 0x0000000000a27805 */ /* 0x000fc4000001ff00 */
[----:B------:R-:W-:Y:S02]  /*17b0*/  CS2R R34, SRZ ;  /* 0x0000000000227805 */ /* 0x000fe4000001ff00 */
[----:B------:R-:W-:Y:S02]  /*17c0*/  CS2R R36, SRZ ;  /* 0x0000000000247805 */ /* 0x000fe4000001ff00 */
[----:B-1----:R-:W-:Y:S01]  /*17d0*/  @P0 SHF.R.U32.HI R0, RZ, R5, R2 ;  /* 0x00000005ff000219 */ /* 0x002fe20000011602 */
[----:B------:R-:W-:Y:S01]  /*17e0*/  VIADD R2, R202, 0x5f ;  /* 0x0000005fca027836 */ /* 0x000fe20000000000 */
[----:B------:R-:W-:Y:S02]  /*17f0*/  PLOP3.LUT P0, PT, PT, PT, PT, 0x80, 0x0 ;  /* 0x000000000000781c */ /* 0x000fe40003f0f070 */
[----:B------:R-:W-:Y:S01]  /*1800*/  CS2R R32, SRZ ;  /* 0x0000000000207805 */ /* 0x000fe2000001ff00 */
[----:B------:R-:W-:Y:S01]  /*1810*/  IMAD.MOV.U32 R10, RZ, RZ, RZ ;  /* 0x000000ffff0a7224 */ /* 0x000fe200078e00ff */
[----:B------:R-:W-:Y:S01]  /*1820*/  CS2R R26, SRZ ;  /* 0x00000000001a7805 */ /* 0x000fe2000001ff00 */
[----:B------:R-:W-:Y:S01]  /*1830*/  IMAD.IADD R0, R3, 0x1, R0 ;  /* 0x0000000103007824 */ /* 0x000fe200078e0200 */
[----:B------:R-:W-:Y:S01]  /*1840*/  CS2R R28, SRZ ;  /* 0x00000000001c7805 */ /* 0x000fe2000001ff00 */
[----:B------:R-:W-:Y:S01]  /*1850*/  IMAD.HI R2, R2, 0x2aaaaaab, RZ ;  /* 0x2aaaaaab02027827 */ /* 0x000fe200078e02ff */
[----:B------:R-:W-:-:S03]  /*1860*/  CS2R R24, SRZ ;  /* 0x0000000000187805 */ /* 0x000fc6000001ff00 */
[----:B------:R-:W-:Y:S01]  /*1870*/  IMAD.HI R0, R0, 0x2aaaaaab, RZ ;  /* 0x2aaaaaab00007827 */ /* 0x000fe200078e02ff */
[----:B------:R-:W-:-:S03]  /*1880*/  SHF.R.U32.HI R3, RZ, 0x1f, R2 ;  /* 0x0000001fff037819 */ /* 0x000fc60000011602 */
[----:B------:R-:W-:Y:S01]  /*1890*/  IMAD.MOV.U32 R12, RZ, RZ, RZ ;  /* 0x000000ffff0c7224 */ /* 0x000fe200078e00ff */
[----:B------:R-:W-:Y:S02]  /*18a0*/  SHF.R.U32.HI R5, RZ, 0x1f, R0 ;  /* 0x0000001fff057819 */ /* 0x000fe40000011600 */
[----:B------:R-:W-:Y:S02]  /*18b0*/  LEA.HI.SX32 R156, R2, R3, 0x1c ;  /* 0x00000003029c7211 */ /* 0x000fe400078fe2ff */
[----:B------:R-:W-:Y:S02]  /*18c0*/  CS2R R2, SRZ ;  /* 0x0000000000027805 */ /* 0x000fe4000001ff00 */
[----:B------:R-:W-:Y:S01]  /*18d0*/  LEA.HI.SX32 R5, R0, R5, 0x1c ;  /* 0x0000000500057211 */ /* 0x000fe200078fe2ff */
[----:B------:R-:W-:-:S03]  /*18e0*/  IMAD.MOV.U32 R0, RZ, RZ, RZ ;  /* 0x000000ffff007224 */ /* 0x000fc600078e00ff */
        /* <DEDUP_REMOVED lines=42> */
.L_x_14537:
        /* <DEDUP_REMOVED lines=14> */
.L_x_14718:
[----:B------:R-:W-:Y:S05]  /*1c70*/  WARPSYNC.ALL ;  /* 0x0000000000007948 */ /* 0x000fea0003800000 */
[----:B------:R-:W-:Y:S01]  /*1c80*/  R2UR UR4, R232 ;  /* 0x00000000e80472ca */ /* 0x000fe200000e0000 */
[----:B------:R1:W-:-:S12]  /*1c90*/  BAR.SYNC.DEFER_BLOCKING R176, 0x100 ;  /* 0x000400b00000751d */ /* 0x0003d80000010000 */
[----:B------:R-:W-:-:S05]  /*1ca0*/  IMAD.U32 R0, RZ, RZ, UR4 ;  /* 0x00000004ff007e24 */ /* 0x000fca000f8e00ff */
[----:B------:R-:W-:-:S13]  /*1cb0*/  ISETP.NE.AND P0, PT, R0, 0x3, PT ;  /* 0x000000030000780c */ /* 0x000fda0003f05270 */
[----:B-1----:R-:W-:Y:S05]  /*1cc0*/  @!P0 BRA `(.L_x_14539) ;  /* 0x0000000000048947 */ /* 0x002fea0003800000 */
[----:B------:R-:W-:Y:S01]  /*1cd0*/  BPT.TRAP 0x1 ;  /* 0x000000040000795c */ /* 0x000fe20000300000 */
.L_x_14539:
[----:B------:R-:W-:Y:S02]  /*1ce0*/  IMAD.U32 R3, RZ, RZ, UR37 ;  /* 0x00000025ff037e24 */ /* 0x000fe4000f8e00ff */
[----:B------:R-:W-:-:S03]  /*1cf0*/  IMAD.U32 R0, RZ, RZ, UR36 ;  /* 0x00000024ff007e24 */ /* 0x000fc6000f8e00ff */
[----:B------:R-:W-:Y:S01]  /*1d00*/  SHF.L.U32 R3, R3, 0x1f, RZ ;  /* 0x0000001f03037819 */ /* 0x000fe200000006ff */
[----:B------:R-:W-:-:S04]  /*1d10*/  IMAD R0, R0, 0x8, R5 ;  /* 0x0000000800007824 */ /* 0x000fc800078e0205 */
[----:B------:R1:W2:Y:S01]  /*1d20*/  SYNCS.PHASECHK.TRANS64.TRYWAIT P1, [R0+URZ+0x32430], R3 ;  /* 0x03243003000075a7 */ /* 0x0002a2000802017f */
[----:B------:R-:W-:Y:S05]  /*1d30*/  @!P0 BRA `(.L_x_14540) ;  /* 0x0000000000048947 */ /* 0x000fea0003800000 */
[----:B------:R-:W-:Y:S01]  /*1d40*/  BPT.TRAP 0x1 ;  /* 0x000000040000795c */ /* 0x000fe20000300000 */
.L_x_14540:
[----:B--2---:R-:W-:Y:S05]  /*1d50*/  @P1 BRA `(.L_x_14541) ;  /* 0x0000000000081947 */ /* 0x004fea0003800000 */
[----:B------:R-:W2:Y:S02]  /*1d60*/  SYNCS.PHASECHK.TRANS64.TRYWAIT P1, [R0+URZ+0x32430], R3 ;  /* 0x03243003000075a7 */ /* 0x000ea4000802017f */
[----:B--2---:R-:W-:Y:S05]  /*1d70*/  @!P1 BRA `(.L_x_14542) ;  /* 0x0000012c00a09947 */ /* 0x004fea0003800000 */
.L_x_14541:
        /* <DEDUP_REMOVED lines=48> */
.L_x_14719:
[----:B------:R-:W-:Y:S05]  /*2080*/  @!P0 BRA `(.L_x_14544) ;  /* 0x0000000000048947 */ /* 0x000fea0003800000 */
[----:B------:R-:W-:Y:S01]  /*2090*/  BPT.TRAP 0x1 ;  /* 0x000000040000795c */ /* 0x000fe20000300000 */
.L_x_14544:
[----:B------:R4:W0:Y:S01]  /*20a0*/  SYNCS.PHASECHK.TRANS64.TRYWAIT P1, [R0+URZ+0x32450], R3 ;  /* 0x03245003000075a7 */ /* 0x000822000802017f */
[----:B------:R-:W-:Y:S05]  /*20b0*/  @!P0 BRA `(.L_x_14545) ;  /* 0x0000000000048947 */ /* 0x000fea0003800000 */
[----:B------:R-:W-:Y:S01]  /*20c0*/  BPT.TRAP 0x1 ;  /* 0x000000040000795c */ /* 0x000fe20000300000 */
.L_x_14545:
[----:B0-----:R-:W-:Y:S05]  /*20d0*/  @P1 BRA `(.L_x_14546) ;  /* 0x0000000000081947 */ /* 0x001fea0003800000 */
[----:B------:R-:W0:Y:S02]  /*20e0*/  SYNCS.PHASECHK.TRANS64.TRYWAIT P1, [R0+URZ+0x32450], R3 ;  /* 0x03245003000075a7 */ /* 0x000e24000802017f */
[----:B0-----:R-:W-:Y:S05]  /*20f0*/  @!P1 BRA `(.L_x_14547) ;  /* 0x0000012800e89947 */ /* 0x001fea0003800000 */
.L_x_14546:
[----:B------:R-:W-:Y:S01]  /*2100*/  R2UR UR4, R5 ;  /* 0x00000000050472ca */ /* 0x000fe200000e0000 */
[----:B------:R-:W-:Y:S01]  /*2110*/  WARPGROUP.ARRIVE ;  /* 0x00000000000079c5 */ /* 0x000fe20000000000 */
        /* <DEDUP_REMOVED lines=16> */
[----:B------:R-:W5:Y:S01]  /*2220*/  S2R R73, SR_TID.X ;  /* 0x0000000000497919 */ /* 0x000f620000002100 */
[----:B------:R-:W-:Y:S01]  /*2230*/  UMOV UR31, 0x40000040 ;  /* 0x40000040001f7882 */ /* 0x000fe20000000000 */
[----:B------:R-:W-:Y:S01]  /*2240*/  UMOV UR33, 0x40000040 ;  /* 0x4000004000217882 */ /* 0x000fe20000000000 */
[----:B------:R-:W-:-:S02]  /*2250*/  ULOP3.LUT UR6, UR4, 0x3fff, URZ, 0xc0, !UPT ;  /* 0x00003fff04067892 */ /* 0x000fc4000f8ec03f */
[----:B------:R-:W-:Y:S02]  /*2260*/  ULOP3.LUT UR4, UR40, 0x10000, URZ, 0xfc, !UPT ;  /* 0x0001000028047892 */ /* 0x000fe4000f8efc3f */
[----:B------:R-:W-:Y:S02]  /*2270*/  ULOP3.LUT UR7, UR6, 0x10000, URZ, 0xfc, !UPT ;  /* 0x0001000006077892 */ /* 0x000fe4000f8efc3f */
[----:B------:R-:W-:Y:S02]  /*2280*/  UIADD3 UR16, UR4, 0x404, URZ ;  /* 0x0000040404107890 */ /* 0x000fe4000fffe03f */
[----:B------:R-:W-:Y:S01]  /*2290*/  UIMAD UR5, UR36, 0xc00, UR7 ;  /* 0x00000c00240578a4 */ /* 0x000fe2000f8e0207 */
[----:B------:R-:W-:Y:S01]  /*22a0*/  UMOV UR8, UR4 ;  /* 0x0000000400087c82 */ /* 0x000fe20008000000 */
[----:B------:R-:W-:Y:S01]  /*22b0*/  UIADD3 UR20, UR4, 0x406, URZ ;  /* 0x0000040604147890 */ /* 0x000fe2000fffe03f */
[----:B------:R-:W-:Y:S01]  /*22c0*/  IMAD.U32 R10, RZ, RZ, UR8 ;  /* 0x00000008ff0a7e24 */ /* 0x000fe2000f8e00ff */
[----:B------:R-:W-:-:S03]  /*22d0*/  UIADD3 UR18, UR5, 0x304, URZ ;  /* 0x0000030405127890 */ /* 0x000fc6000fffe03f */
[----:B------:R-:W-:Y:S01]  /*22e0*/  UMOV UR10, UR5 ;  /* 0x00000005000a7c82 */ /* 0x000fe20008000000 */
[----:B------:R-:W-:Y:S01]  /*22f0*/  UIADD3 UR22, UR5, 0x306, URZ ;  /* 0x0000030605167890 */ /* 0x000fe2000fffe03f */
[----:B------:R-:W-:Y:S01]  /*2300*/  HGMMA.64x96x16.F32 R24, gdesc[UR8], R24, gsb0 ;  /* 0x01600000081879f0 */ /* 0x000fe20008000818 */
[----:B------:R-:W-:Y:S01]  /*2310*/  UIADD3 UR8, UR4, 0x2, URZ ;  /* 0x0000000204087890 */ /* 0x000fe2000fffe03f */
[----:B0-----:R-:W-:Y:S01]  /*2320*/  ISETP.NE.AND P1, PT, R12, 0x1, PT ;  /* 0x000000010c00780c */ /* 0x001fe20003f25270 */
[----:B------:R-:W-:Y:S01]  /*2330*/  UIADD3 UR9, UR5, 0x2, URZ ;  /* 0x0000000205097890 */ /* 0x000fe2000fffe03f */
[----:B------:R-:W-:Y:S01]  /*2340*/  VIADD R12, R203, UR60 ;  /* 0x0000003ccb0c7c36 */ /* 0x000fe20008000000 */
[----:B------:R-:W-:Y:S01]  /*2350*/  UIADD3 UR10, UR5, 0x300, URZ ;  /* 0x00000300050a7890 */ /* 0x000fe2000fffe03f */
[----:B------:R-:W-:Y:S02]  /*2360*/  UMOV UR11, 0x40000040 ;  /* 0x40000040000b7882 */ /* 0x000fe40000000000 */
[----:B------:R-:W-:Y:S01]  /*2370*/  UMOV UR12, UR8 ;  /* 0x00000008000c7c82 */ /* 0x000fe20008000000 */
[----:B------:R-:W-:Y:S01]  /*2380*/  UIADD3 UR8, UR4, 0x4, URZ ;  /* 0x0000000404087890 */ /* 0x000fe2000fffe03f */
[----:B------:R-:W-:Y:S01]  /*2390*/  IMAD.U32 R8, RZ, RZ, UR12 ;  /* 0x0000000cff087e24 */ /* 0x000fe2000f8e00ff */
[----:B------:R-:W-:Y:S01]  /*23a0*/  UMOV UR14, UR9 ;  /* 0x00000009000e7c82 */ /* 0x000fe20008000000 */
[----:B------:R-:W-:-:S02]  /*23b0*/  UIADD3 UR9, UR5, 0x4, URZ ;  /* 0x0000000405097890 */ /* 0x000fc4000fffe03f */
[----:B------:R-:W-:Y:S01]  /*23c0*/  UIADD3 UR24, UR4, 0x800, URZ ;  /* 0x0000080004187890 */ /* 0x000fe2000fffe03f */
[----:B------:R-:W0:Y:S01]  /*23d0*/  @P1 LDC R13, c[0x0][0x44c] ;  /* 0x00011300ff0d1b82 */ /* 0x000e220000000800 */
[----:B------:R-:W-:Y:S02]  /*23e0*/  UIADD3 UR26, UR5, 0x600, URZ ;  /* 0x00000600051a7890 */ /* 0x000fe4000fffe03f */
[----:B------:R-:W-:Y:S02]  /*23f0*/  UIADD3 UR28, UR4, 0x802, URZ ;  /* 0x00000802041c7890 */ /* 0x000fe4000fffe03f */
[----:B------:R-:W-:Y:S02]  /*2400*/  UIADD3 UR30, UR5, 0x602, URZ ;  /* 0x00000602051e7890 */ /* 0x000fe4000fffe03f */
[----:B------:R-:W-:Y:S01]  /*2410*/  UIADD3 UR32, UR4, 0x804, URZ ;  /* 0x0000080404207890 */ /* 0x000fe2000fffe03f */
[----:B------:R-:W1:Y:S01]  /*2420*/  @P1 LDC R20, c[0x0][0x450] ;  /* 0x00011400ff141b82 */ /* 0x000e620000000800 */
[----:B------:R-:W-:Y:S01]  /*2430*/  UIADD3 UR34, UR5, 0x604, URZ ;  /* 0x0000060405227890 */ /* 0x000fe2000fffe03f */
        /* <DEDUP_REMOVED lines=10> */
[----:B0-----:R-:W-:Y:S01]  /*24e0*/  @P1 IMAD.HI.U32 R13, R12, R13, RZ ;  /* 0x0000000d0c0d1227 */ /* 0x001fe200078e00ff */
[----:B------:R-:W-:Y:S01]  /*24f0*/  UIADD3 UR50, UR5, 0x902, URZ ;  /* 0x0000090205327890 */ /* 0x000fe2000fffe03f */
[----:B------:R-:W-:Y:S01]  /*2500*/  UMOV UR49, 0x40000040 ;  /* 0x4000004000317882 */ /* 0x000fe20000000000 */
[----:B------:R-:W-:Y:S01]  /*2510*/  UMOV UR51, 0x40000040 ;  /* 0x4000004000337882 */ /* 0x000fe20000000000 */
[----:B------:R-:W-:-:S02]  /*2520*/  UIADD3 UR52, UR4, 0xc04, URZ ;  /* 0x00000c0404347890 */ /* 0x000fc4000fffe03f */
[----:B------:R-:W-:Y:S01]  /*2530*/  UIADD3 UR54, UR5, 0x904, URZ ;  /* 0x0000090405367890 */ /* 0x000fe2000fffe03f */
[----:B-1----:R-:W-:Y:S01]  /*2540*/  @P1 SHF.R.U32.HI R12, RZ, R20, R13 ;  /* 0x00000014ff0c1219 */ /* 0x002fe2000001160d */
[----:B------:R-:W-:Y:S01]  /*2550*/  UMOV UR53, 0x40000040 ;  /* 0x4000004000357882 */ /* 0x000fe20000000000 */
[----:B------:R-:W-:Y:S01]  /*2560*/  UMOV UR55, 0x40000040 ;  /* 0x4000004000377882 */ /* 0x000fe20000000000 */
[----:B------:R-:W-:Y:S01]  /*2570*/  UMOV UR57, 0x40000040 ;  /* 0x4000004000397882 */ /* 0x000fe20000000000 */
[----:B------:R-:W-:Y:S01]  /*2580*/  UMOV UR59, 0x40000040 ;  /* 0x40000040003b7882 */ /* 0x000fe20000000000 */
[----:B------:R-:W0:Y:S01]  /*2590*/  SHFL.IDX PT, R21, R12, RZ, 0x1c1f ;  /* 0x001c1fff0c157589 */ /* 0x000e2200000e0000 */
[----:B------:R-:W-:Y:S01]  /*25a0*/  IMAD R13, R156, -0x60, R202 ;  /* 0xffffffa09c0d7824 */ /* 0x000fe200078e02ca */
[----:B------:R-:W-:Y:S01]  /*25b0*/  ULOP3.LUT UR6, UR6, 0x3000000, URZ, 0xfc, !UPT ;  /* 0x0300000006067892 */ /* 0x000fe2000f8efc3f */
[----:B--2-4-:R-:W-:Y:S01]  /*25c0*/  IMAD.U32 R3, RZ, RZ, UR57 ;  /* 0x00000039ff037e24 */ /* 0x014fe2000f8e00ff */
[----:B------:R-:W1:Y:S01]  /*25d0*/  SHFL.IDX PT, R12, R12, 0x1, 0x1c1f ;  /* 0x003c1f000c0c7f89 */ /* 0x000e6200000e0000 */
[----:B------:R-:W-:-:S04]  /*25e0*/  VIADD R13, R13, 0x60 ;  /* 0x000000600d0d7836 */ /* 0x000fc80000000000 */
[----:B------:R-:W-:-:S05]  /*25f0*/  IMAD R20, R204, -0x2, R13 ;  /* 0xfffffffecc147824 */ /* 0x000fca00078e020d */
[----:B------:R-:W-:-:S04]  /*2600*/  IADD3 R13, -R201, 0x1, R20 ;  /* 0x00000001c90d7810 */ /* 0x000fc80007ffe114 */
[----:B0-----:R-:W-:-:S04]  /*2610*/  VIADDMNMX R21, R21, R13, R20, PT ;  /* 0x0000000d15157246 */ /* 0x001fc80003800114 */
[C---:B------:R-:W-:Y:S02]  /*2620*/  ISETP.GT.AND P6, PT, R21.reuse, RZ, PT ;  /* 0x000000ff1500720c */ /* 0x040fe40003fc4270 */
[----:B-1----:R-:W-:Y:S02]  /*2630*/  VIADDMNMX R12, R12, R13, R20, PT ;  /* 0x0000000d0c0c7246 */ /* 0x002fe40003800114 */
[C---:B------:R-:W-:Y:S02]  /*2640*/  ISETP.GT.AND P5, PT, R21.reuse, 0x1, PT ;  /* 0x000000011500780c */ /* 0x040fe40003fa4270 */
[C---:B------:R-:W-:Y:S02]  /*2650*/  ISETP.GT.AND P3, PT, R21.reuse, 0x10, PT ;  /* 0x000000101500780c */ /* 0x040fe40003f64270 */
[C---:B------:R-:W-:Y:S02]  /*2660*/  ISETP.GT.AND P2, PT, R21.reuse, 0x8, PT ;  /* 0x000000081500780c */ /* 0x040fe40003f44270 */
[----:B------:R-:W-:Y:S01]  /*2670*/  ISETP.GT.AND P4, PT, R21, 0x9, PT ;  /* 0x000000091500780c */ /* 0x000fe20003f84270 */
        /* <DEDUP_REMOVED lines=100> */
[----:B------:R-:W-:Y:S01]  /*2cc0*/  ISETP.GT.AND P6, PT, R21, 0x11, PT ;  /* 0x000000111500780c */ /* 0x000fe20003fc4270 */
        /* <DEDUP_REMOVED lines=11> */
[----:B------:R-:W-:Y:S01]  /*2d80*/  MUFU.TANH R28, R28 ;  /* 0x0000001c001c7308 */ /* 0x000fe20000002400 */
[----:B--2---:R-:W-:Y:S01]  /*2d90*/  FSEL R181, R32, -INF , P3 ;  /* 0xff80000020b57808 */ /* 0x004fe20001800000 */
[----:B------:R-:W-:Y:S01]  /*2da0*/  FMUL.FTZ R38, R38, UR4 ;  /* 0x0000000426267c20 */ /* 0x000fe20008410000 */
[----:B------:R-:W-:Y:S01]  /*2db0*/  ISETP.GT.AND P3, PT, R21, 0x21, PT ;  /* 0x000000211500780c */ /* 0x000fe20003f64270 */
        /* <DEDUP_REMOVED lines=21> */
[----:B-1----:R-:W-:Y:S01]  /*2f10*/  FSEL R179, R36, -INF , P5 ;  /* 0xff80000024b37808 */ /* 0x002fe20002800000 */
[----:B------:R-:W-:Y:S01]  /*2f20*/  FMUL.FTZ R70, R70, UR4 ;  /* 0x0000000446467c20 */ /* 0x000fe20008410000 */
[----:B------:R-:W-:Y:S01]  /*2f30*/  ISETP.GT.AND P5, PT, R21, 0x29, PT ;  /* 0x000000291500780c */ /* 0x000fe20003fa4270 */
[----:B------:R-:W-:Y:S01]  /*2f40*/  FMUL.FTZ R71, R71, UR4 ;  /* 0x0000000447477c20 */ /* 0x000fe20008410000 */
[----:B------:R-:W-:-:S03]  /*2f50*/  UIMAD UR4, UR36, 0xc00, UR6 ;  /* 0x00000c00240478a4 */ /* 0x000fc6000f8e0206 */
[----:B------:R-:W1:Y:S01]  /*2f60*/  MUFU.TANH R29, R29 ;  /* 0x0000001d001d7308 */ /* 0x000e620000002400 */
[----:B0-----:R-:W-:Y:S02]  /*2f70*/  FSEL R187, R41, -INF , P3 ;  /* 0xff80000029bb7808 */ /* 0x001fe40001800000 */
[----:B------:R-:W-:Y:S01]  /*2f80*/  ISETP.GT.AND P3, PT, R21, 0x38, PT ;  /* 0x000000381500780c */ /* 0x000fe20003f64270 */
[----:B------:R-:W-:-:S04]  /*2f90*/  UMOV UR10, UR4 ;  /* 0x00000004000a7c82 */ /* 0x000fc80008000000 */
[----:B------:R-:W-:Y:S01]  /*2fa0*/  MUFU.TANH R37, R37 ;  /* 0x0000002500257308 */ /* 0x000fe20000002400 */
[----:B--2---:R-:W-:Y:S02]  /*2fb0*/  FSEL R185, R44, -INF , P6 ;  /* 0xff8000002cb97808 */ /* 0x004fe40003000000 */
[----:B------:R-:W-:-:S05]  /*2fc0*/  ISETP.GT.AND P6, PT, R21, 0x39, PT ;  /* 0x000000391500780c */ /* 0x000fca0003fc4270 */
[----:B------:R-:W0:Y:S01]  /*2fd0*/  MUFU.TANH R45, R45 ;  /* 0x0000002d002d7308 */ /* 0x000e220000002400 */
[----:B-1----:R-:W-:Y:S02]  /*2fe0*/  FSEL R29, R29, -INF , P4 ;  /* 0xff8000001d1d7808 */ /* 0x002fe40002000000 */
[----:B------:R-:W-:-:S05]  /*2ff0*/  ISETP.GT.AND P4, PT, R21, 0x20, PT ;  /* 0x000000201500780c */ /* 0x000fca0003f84270 */
[----:B------:R-:W1:Y:S08]  /*3000*/  MUFU.TANH R52, R52 ;  /* 0x0000003400347308 */ /* 0x000e700000002400 */
[----:B------:R-:W2:Y:S01]  /*3010*/  MUFU.TANH R53, R53 ;  /* 0x0000003500357308 */ /* 0x000ea20000002400 */
[----:B0-----:R-:W-:Y:S02]  /*3020*/  FSEL R183, R45, -INF , P5 ;  /* 0xff8000002db77808 */ /* 0x001fe40002800000 */
[----:B------:R-:W-:-:S05]  /*3030*/  ISETP.GT.AND P5, PT, R21, 0x40, PT ;  /* 0x000000401500780c */ /* 0x000fca0003fa4270 */
[----:B------:R-:W0:Y:S01]  /*3040*/  MUFU.TANH R40, R40 ;  /* 0x0000002800287308 */ /* 0x000e220000002400 */
[----:B-1----:R-:W-:Y:S02]  /*3050*/  FSEL R214, R52, -INF , P3 ;  /* 0xff80000034d67808 */ /* 0x002fe40001800000 */
[----:B------:R-:W-:-:S05]  /*3060*/  ISETP.GT.AND P3, PT, R21, 0x49, PT ;  /* 0x000000491500780c */ /* 0x000fca0003f64270 */
[----:B------:R-:W-:Y:S01]  /*3070*/  MUFU.TANH R48, R48 ;  /* 0x0000003000307308 */ /* 0x000fe20000002400 */
[----:B--2---:R-:W-:Y:S02]  /*3080*/  FSEL R215, R53, -INF , P6 ;  /* 0xff80000035d77808 */ /* 0x004fe40003000000 */
[----:B------:R-:W-:-:S05]  /*3090*/  ISETP.GT.AND P6, PT, R21, 0x50, PT ;  /* 0x000000501500780c */ /* 0x000fca0003fc4270 */
[----:B------:R-:W1:Y:S01]  /*30a0*/  MUFU.TANH R56, R56 ;  /* 0x0000003800387308 */ /* 0x000e620000002400 */
[----:B0-----:R-:W-:Y:S02]  /*30b0*/  FSEL R197, R40, -INF , P4 ;  /* 0xff80000028c57808 */ /* 0x001fe40002000000 */
[----:B------:R-:W-:-:S05]  /*30c0*/  ISETP.GT.AND P4, PT, R21, 0x31, PT ;  /* 0x000000311500780c */ /* 0x000fca0003f84270 */
[----:B------:R-:W0:Y:S08]  /*30d0*/  MUFU.TANH R61, R61 ;  /* 0x0000003d003d7308 */ /* 0x000e300000002400 */
[----:B------:R-:W2:Y:S01]  /*30e0*/  MUFU.TANH R64, R64 ;  /* 0x0000004000407308 */ /* 0x000ea20000002400 */
[----:B-1----:R-:W-:Y:S02]  /*30f0*/  FSEL R195, R56, -INF , P5 ;  /* 0xff80000038c37808 */ /* 0x002fe40002800000 */
[----:B------:R-:W-:-:S05]  /*3100*/  ISETP.GT.AND P5, PT, R21, 0x51, PT ;  /* 0x000000511500780c */ /* 0x000fca0003fa4270 */
[----:B------:R-:W1:Y:S01]  /*3110*/  MUFU.TANH R49, R49 ;  /* 0x0000003100317308 */ /* 0x000e620000002400 */
[----:B0-----:R-:W-:Y:S02]  /*3120*/  FSEL R192, R61, -INF , P3 ;  /* 0xff8000003dc07808 */ /* 0x001fe40001800000 */
[----:B------:R-:W-:-:S05]  /*3130*/  ISETP.GT.AND P3, PT, R12, RZ, PT ;  /* 0x000000ff0c00720c */ /* 0x000fca0003f64270 */
[----:B------:R-:W-:Y:S01]  /*3140*/  MUFU.TANH R57, R57 ;  /* 0x0000003900397308 */ /* 0x000fe20000002400 */
[----:B--2---:R-:W-:Y:S02]  /*3150*/  FSEL R164, R64, -INF , P6 ;  /* 0xff80000040a47808 */ /* 0x004fe40003000000 */
[----:B------:R-:W-:-:S05]  /*3160*/  ISETP.GT.AND P6, PT, R12, 0x1, PT ;  /* 0x000000010c00780c */ /* 0x000fca0003fc4270 */
[----:B------:R-:W-:Y:S01]  /*3170*/  MUFU.TANH R26, R26 ;  /* 0x0000001a001a7308 */ /* 0x000fe20000002400 */
[----:B-1----:R-:W-:Y:S02]  /*3180*/  FSEL R213, R49, -INF , P4 ;  /* 0xff80000031d57808 */ /* 0x002fe40002000000 */
[----:B------:R-:W-:-:S05]  /*3190*/  ISETP.GT.AND P4, PT, R21, 0x48, PT ;  /* 0x000000481500780c */ /* 0x000fca0003f84270 */
[----:B------:R0:W-:Y:S08]  /*31a0*/  MUFU.TANH R72, R27 ;  /* 0x0000001b00487308 */ /* 0x0001f00000002400 */
[----:B------:R-:W1:Y:S01]  /*31b0*/  MUFU.TANH R65, R65 ;  /* 0x0000004100417308 */ /* 0x000e620000002400 */
[----:B0-----:R-:W-:Y:S02]  /*31c0*/  FSEL R27, R28, -INF , P2 ;  /* 0xff8000001c1b7808 */ /* 0x001fe40001000000 */
[----:B------:R-:W-:-:S02]  /*31d0*/  ISETP.GT.AND P2, PT, R21, 0x19, PT ;  /* 0x000000191500780c */ /* 0x000fc40003f44270 */
[----:B------:R-:W-:Y:S02]  /*31e0*/  FMNMX.FTZ R20, R27, R20, !PT ;  /* 0x000000141b147209 */ /* 0x000fe40007810000 */
[----:B------:R-:W-:Y:S01]  /*31f0*/  FSEL R177, R37, -INF , P2 ;  /* 0xff80000025b17808 */ /* 0x000fe20001000000 */
[----:B------:R-:W0:Y:S01]  /*3200*/  MUFU.TANH R60, R60 ;  /* 0x0000003c003c7308 */ /* 0x000e220000002400 */
[----:B------:R-:W-:Y:S02]  /*3210*/  ISETP.GT.AND P2, PT, R21, 0x30, PT ;  /* 0x000000301500780c */ /* 0x000fe40003f44270 */
[----:B------:R-:W-:Y:S02]  /*3220*/  FMNMX.FTZ R20, R29, R20, !PT ;  /* 0x000000141d147209 */ /* 0x000fe40007810000 */
[----:B------:R-:W-:Y:S02]  /*3230*/  FSEL R212, R48, -INF , P2 ;  /* 0xff80000030d47808 */ /* 0x000fe40001000000 */
[----:B------:R-:W-:Y:S01]  /*3240*/  ISETP.GT.AND P2, PT, R21, 0x41, PT ;  /* 0x000000411500780c */ /* 0x000fe20003f44270 */
[----:B------:R-:W2:Y:S01]  /*3250*/  MUFU.TANH R68, R68 ;  /* 0x0000004400447308 */ /* 0x000ea20000002400 */
[----:B-1----:R-:W-:-:S02]  /*3260*/  FSEL R165, R65, -INF , P5 ;  /* 0xff80000041a57808 */ /* 0x002fc40002800000 */
[----:B------:R-:W-:Y:S02]  /*3270*/  FSEL R188, R57, -INF , P2 ;  /* 0xff80000039bc7808 */ /* 0x000fe40001000000 */
[----:B------:R-:W-:Y:S02]  /*3280*/  ISETP.GT.AND P2, PT, R21, 0x58, PT ;  /* 0x000000581500780c */ /* 0x000fe40003f44270 */
[----:B------:R-:W-:Y:S01]  /*3290*/  FSEL R24, R26, -INF , P3 ;  /* 0xff8000001a187808 */ /* 0x000fe20001800000 */
[----:B------:R-:W1:Y:S01]  /*32a0*/  MUFU.TANH R30, R30 ;  /* 0x0000001e001e7308 */ /* 0x000e620000002400 */
[----:B------:R-:W-:Y:S02]  /*32b0*/  FMNMX.FTZ R20, R181, R20, !PT ;  /* 0x00000014b5147209 */ /* 0x000fe40007810000 */
[----:B------:R-:W-:Y:S02]  /*32c0*/  ISETP.GT.AND P5, PT, R12, 0x8, PT ;  /* 0x000000080c00780c */ /* 0x000fe40003fa4270 */
[----:B------:R-:W-:-:S02]  /*32d0*/  FSEL R26, R72, -INF , P6 ;  /* 0xff800000481a7808 */ /* 0x000fc40003000000 */
[----:B0-----:R-:W-:Y:S01]  /*32e0*/  FSEL R190, R60, -INF , P4 ;  /* 0xff8000003cbe7808 */ /* 0x001fe20002000000 */
        /* <DEDUP_REMOVED lines=14> */
[----:B------:R-:W-:Y:S01]  /*33d0*/  ISETP.GT.AND P6, PT, R12, 0x11, PT ;  /* 0x000000110c00780c */ /* 0x000fe20003fc4270 */
[----:B------:R-:W0:Y:S01]  /*33e0*/  MUFU.TANH R38, R38 ;  /* 0x0000002600267308 */ /* 0x000e220000002400 */
[----:B--2---:R-:W-:Y:S02]  /*33f0*/  FSEL R178, R34, -INF , P3 ;  /* 0xff80000022b27808 */ /* 0x004fe40001800000 */
[----:B------:R-:W-:Y:S02]  /*3400*/  FMNMX.FTZ R21, R30, R21, !PT ;  /* 0x000000151e157209 */ /* 0x000fe40007810000 */
        /* <DEDUP_REMOVED lines=45> */
[----:B------:R-:W-:Y:S02]  /*36e0*/  ISETP.GT.AND P2, PT, R12, 0x39, PT ;  /* 0x000000390c00780c */ /* 0x000fe40003f44270 */
[----:B------:R-:W-:Y:S01]  /*36f0*/  FMNMX.FTZ R21, R199, R20, !PT ;  /* 0x00000014c7157209 */ /* 0x000fe20007810000 */
[----:B------:R-:W2:Y:S01]  /*3700*/  MUFU.TANH R58, R58 ;  /* 0x0000003a003a7308 */ /* 0x000ea20000002400 */
[----:B-1----:R-:W-:-:S02]  /*3710*/  FSEL R210, R54, -INF , P5 ;  /* 0xff80000036d27808 */ /* 0x002fc40002800000 */
[----:B------:R-:W-:Y:S02]  /*3720*/  FMNMX.FTZ R31, R188, R31, !PT ;  /* 0x0000001fbc1f7209 */ /* 0x000fe40007810000 */
[----:B------:R-:W-:Y:S02]  /*3730*/  ISETP.GT.AND P3, PT, R12, 0x40, PT ;  /* 0x000000400c00780c */ /* 0x000fe40003f64270 */
[----:B------:R-:W-:Y:S01]  /*3740*/  FMNMX.FTZ R20, R210, R21, !PT ;  /* 0x00000015d2147209 */ /* 0x000fe20007810000 */
[----:B------:R-:W1:Y:S01]  /*3750*/  MUFU.TANH R59, R59 ;  /* 0x0000003b003b7308 */ /* 0x000e620000002400 */
[----:B0-----:R-:W-:Y:S02]  /*3760*/  FSEL R211, R55, -INF , P2 ;  /* 0xff80000037d37808 */ /* 0x001fe40001000000 */
[----:B------:R-:W-:Y:S02]  /*3770*/  FMNMX.FTZ R31, R190, R31, !PT ;  /* 0x0000001fbe1f7209 */ /* 0x000fe40007810000 */
[----:B------:R-:W-:-:S02]  /*3780*/  ISETP.GT.AND P6, PT, R12, 0x41, PT ;  /* 0x000000410c00780c */ /* 0x000fc40003fc4270 */
[----:B------:R-:W-:Y:S01]  /*3790*/  FMNMX.FTZ R21, R211, R20, !PT ;  /* 0x00000014d3157209 */ /* 0x000fe20007810000 */
        /* <DEDUP_REMOVED lines=22> */
[----:B------:R-:W-:Y:S02]  /*3900*/  ISETP.GT.AND P3, PT, R12, 0x58, PT ;  /* 0x000000580c00780c */ /* 0x000fe40003f64270 */
[----:B------:R-:W-:-:S03]  /*3910*/  FMNMX.FTZ R20, R168, R21, !PT ;  /* 0x00000015a8147209 */ /* 0x000fc60007810000 */
[----:B------:R-:W1:Y:S01]  /*3920*/  MUFU.TANH R70, R70 ;  /* 0x0000004600467308 */ /* 0x000e620000002400 */
[----:B0-----:R-:W-:Y:S02]  /*3930*/  FSEL R169, R67, -INF , P2 ;  /* 0xff80000043a97808 */ /* 0x001fe40001000000 */
[----:B------:R-:W-:Y:S02]  /*3940*/  ISETP.GT.AND P2, PT, R12, 0x59, PT ;  /* 0x000000590c00780c */ /* 0x000fe40003f44270 */
[----:B------:R-:W-:-:S03]  /*3950*/  FMNMX.FTZ R21, R169, R20, !PT ;  /* 0x00000014a9157209 */ /* 0x000fc60007810000 */
[----:B------:R-:W0:Y:S01]  /*3960*/  MUFU.TANH R71, R71 ;  /* 0x0000004700477308 */ /* 0x000e220000002400 */
[----:B--2---:R-:W-:-:S04]  /*3970*/  FSEL R167, R69, -INF , P4 ;  /* 0xff80000045a77808 */ /* 0x004fc80002000000 */
[----:B------:R-:W-:Y:S02]  /*3980*/  FMNMX.FTZ R32, R167, R32, !PT ;  /* 0x00000020a7207209 */ /* 0x000fe40007810000 */
[----:B-1----:R-:W-:-:S03]  /*3990*/  FSEL R170, R70, -INF , P3 ;  /* 0xff80000046aa7808 */ /* 0x002fc60001800000 */
[----:B------:R-:W1:Y:S01]  /*39a0*/  SHFL.BFLY PT, R31, R32, 0x2, 0x1f ;  /* 0x0c401f00201f7f89 */ /* 0x000e6200000e0000 */
[----:B------:R-:W-:Y:S02]  /*39b0*/  FMNMX.FTZ R12, R170, R21, !PT ;  /* 0x00000015aa0c7209 */ /* 0x000fe40007810000 */
[----:B0-----:R-:W-:-:S04]  /*39c0*/  FSEL R171, R71, -INF , P2 ;  /* 0xff80000047ab7808 */ /* 0x001fc80001000000 */
[----:B------:R-:W-:-:S05]  /*39d0*/  FMNMX.FTZ R12, R171, R12, !PT ;  /* 0x0000000cab0c7209 */ /* 0x000fca0007810000 */
[----:B------:R-:W0:Y:S01]  /*39e0*/  SHFL.BFLY PT, R21, R12, 0x2, 0x1f ;  /* 0x0c401f000c157f89 */ /* 0x000e2200000e0000 */
[----:B-1----:R-:W-:-:S05]  /*39f0*/  FMNMX.FTZ R31, R32, R31, !PT ;  /* 0x0000001f201f7209 */ /* 0x002fca0007810000 */
[----:B------:R-:W1:Y:S01]  /*3a00*/  SHFL.BFLY PT, R20, R31, 0x1, 0x1f ;  /* 0x0c201f001f147f89 */ /* 0x000e6200000e0000 */
[----:B0-----:R-:W-:-:S05]  /*3a10*/  FMNMX.FTZ R32, R12, R21, !PT ;  /* 0x000000150c207209 */ /* 0x001fca0007810000 */
[----:B------:R-:W0:Y:S01]  /*3a20*/  SHFL.BFLY PT, R157, R32, 0x1, 0x1f ;  /* 0x0c201f00209d7f89 */ /* 0x000e2200000e0000 */
[----:B-1----:R-:W-:-:S04]  /*3a30*/  FMNMX.FTZ R21, R31, R20, !PT ;  /* 0x000000141f157209 */ /* 0x002fc80007810000 */
[C---:B------:R-:W-:Y:S01]  /*3a40*/  FSETP.NEU.FTZ.AND P2, PT, R21.reuse, -INF , PT ;  /* 0xff8000001500780b */ /* 0x040fe20003f5d000 */
[----:B------:R-:W-:-:S05]  /*3a50*/  FMUL.FTZ R172, R21, UR5 ;  /* 0x0000000515ac7c20 */ /* 0x000fca0008410000 */
[----:B------:R-:W-:-:S05]  /*3a60*/  FSEL R172, R172, RZ, P2 ;  /* 0x000000ffacac7208 */ /* 0x000fca0001000000 */
[--C-:B------:R-:W-:Y:S01]  /*3a70*/  FFMA.FTZ R33, R13, UR5, -R172.reuse ;  /* 0x000000050d217c23 */ /* 0x100fe200080108ac */
[----:B0-----:R-:W-:Y:S01]  /*3a80*/  FMNMX.FTZ R157, R32, R157, !PT ;  /* 0x0000009d209d7209 */ /* 0x001fe20007810000 */
        /* <DEDUP_REMOVED lines=11> */
[----:B-----5:R-:W-:Y:S01]  /*3b40*/  LOP3.LUT P2, RZ, R73, 0x7f, RZ, 0xc0, !PT ;  /* 0x0000007f49ff7812 */ /* 0x020fe2000784c0ff */
[--C-:B------:R-:W-:Y:S01]  /*3b50*/  FFMA.FTZ R212, R212, UR5, -R172.reuse ;  /* 0x00000005d4d47c23 */ /* 0x100fe200080108ac */
        /* <DEDUP_REMOVED lines=9> */
[----:B------:R-:W-:Y:S01]  /*3bf0*/  FFMA.FTZ R181, R182, UR5, -R173 ;  /* 0x00000005b6b57c23 */ /* 0x000fe200080108ad */
[----:B------:R-:W-:Y:S01]  /*3c00*/  FFMA.FTZ R182, R197, UR5, -R172 ;  /* 0x00000005c5b67c23 */ /* 0x000fe200080108ac */
[----:B------:R-:W-:-:S02]  /*3c10*/  @!P2 VIADD R24, R0, 0x32440 ;  /* 0x000324400018a836 */ /* 0x000fc40000000000 */
[----:B------:R-:W-:Y:S01]  /*3c20*/  FFMA.FTZ R197, R187, UR5, -R172 ;  /* 0x00000005bbc57c23 */ /* 0x000fe200080108ac */
[--C-:B------:R-:W-:Y:S01]  /*3c30*/  FFMA.FTZ R184, R184, UR5, -R173.reuse ;  /* 0x00000005b8b87c23 */ /* 0x100fe200080108ad */
[----:B------:R-:W-:Y:S01]  /*3c40*/  MUFU.EX2 R20, R20 ;  /* 0x0000001400147308 */ /* 0x000fe20000000800 */
[--C-:B------:R-:W-:Y:S01]  /*3c50*/  FFMA.FTZ R185, R218, UR5, -R173.reuse ;  /* 0x00000005dab97c23 */ /* 0x100fe200080108ad */
        /* <DEDUP_REMOVED lines=42> */
[----:B------:R-:W-:Y:S01]  /*3f00*/  IMAD.U32 R12, RZ, RZ, UR60 ;  /* 0x0000003cff0c7e24 */ /* 0x000fe2000f8e00ff */
[----:B------:R-:W-:Y:S01]  /*3f10*/  MUFU.EX2 R174, R174 ;  /* 0x000000ae00ae7308 */ /* 0x000fe20000000800 */
[----:B------:R-:W-:Y:S01]  /*3f20*/  FADD.FTZ R20, R20, R13 ;  /* 0x0000000d14147221 */ /* 0x000fe20000010000 */
[----:B------:R-:W-:Y:S01]  /*3f30*/  @!P2 VIADD R0, R0, 0x32460 ;  /* 0x000324600000a836 */ /* 0x000fe20000000000 */
[----:B------:R-:W0:Y:S02]  /*3f40*/  @P1 LDC R13, c[0x0][0x44c] ;  /* 0x00011300ff0d1b82 */ /* 0x000e240000000800 */
[----:B------:R-:W-:-:S02]  /*3f50*/  FADD.FTZ R159, R159, R20 ;  /* 0x000000149f9f7221 */ /* 0x000fc40000010000 */
[----:B------:R-:W-:Y:S01]  /*3f60*/  @!P2 PRMT R0, RZ, 0x654, R0 ;  /* 0x00000654ff00a816 */ /* 0x000fe20000000000 */
[----:B------:R-:W4:Y:S01]  /*3f70*/  MUFU.EX2 R175, R175 ;  /* 0x000000af00af7308 */ /* 0x000f220000000800 */
[C---:B---3--:R-:W-:Y:S01]  /*3f80*/  F2FP.F16.F32.PACK_AB R155, R163.reuse, R162 ;  /* 0x000000a2a39b723e */ /* 0x048fe200000000ff */
[----:B------:R-:W-:Y:S01]  /*3f90*/  FADD.FTZ R162, R162, R161 ;  /* 0x000000a1a2a27221 */ /* 0x000fe20000010000 */
[----:B------:R-:W3:Y:S02]  /*3fa0*/  @P1 LDC R20, c[0x0][0x450] ;  /* 0x00011400ff141b82 */ /* 0x000ee40000000800 */
[----:B--2---:R-:W-:Y:S01]  /*3fb0*/  WARPGROUP.ARRIVE ;  /* 0x00000000000079c5 */ /* 0x004fe20000000000 */
[----:B------:R-:W-:Y:S02]  /*3fc0*/  FADD.FTZ R163, R163, R162 ;  /* 0x000000a2a3a37221 */ /* 0x000fe40000010000 */
[----:B------:R-:W-:Y:S03]  /*3fd0*/  MUFU.EX2 R176, R176 ;  /* 0x000000b000b07308 */ /* 0x000fe60000000800 */
[----:B------:R-:W-:Y:S01]  /*3fe0*/  HGMMA.64x256x16.F32 R24, R152, gdesc[UR8].tnspB, RZ, !UPT, gsb0 ;  /* 0x43e0000898187df0 */ /* 0x000fe2000c0008ff */
[----:B------:R-:W-:Y:S01]  /*3ff0*/  UIADD3 UR10, UR4, 0x80, URZ ;  /* 0x00000080040a7890 */ /* 0x000fe2000fffe03f */
[----:B------:R-:W-:-:S03]  /*4000*/  UMOV UR11, 0x40000040 ;  /* 0x40000040000b7882 */ /* 0x000fc60000000000 */
[----:B------:R-:W-:Y:S01]  /*4010*/  MUFU.EX2 R177, R177 ;  /* 0x000000b100b17308 */ /* 0x000fe20000000800 */
[----:B0-----:R-:W-:-:S07]  /*4020*/  @P1 IMAD.HI.U32 R13, R13, UR60, RZ ;  /* 0x0000003c0d0d1c27 */ /* 0x001fce000f8e00ff */
[----:B------:R-:W-:Y:S01]  /*4030*/  MUFU.EX2 R178, R178 ;  /* 0x000000b200b27308 */ /* 0x000fe20000000800 */
[----:B---3--:R-:W-:Y:S01]  /*4040*/  @P1 SHF.R.U32.HI R12, RZ, R20, R13 ;  /* 0x00000014ff0c1219 */ /* 0x008fe2000001160d */
[----:B------:R-:W-:-:S03]  /*4050*/  VIADD R20, R156, 0xfffffffe ;  /* 0xfffffffe9c147836 */ /* 0x000fc60000000000 */
[----:B------:R-:W-:-:S03]  /*4060*/  IADD3 R12, R12, R202, -R201 ;  /* 0x000000ca0c0c7210 */ /* 0x000fc60007ffe8c9 */
[----:B------:R-:W0:Y:S02]  /*4070*/  MUFU.EX2 R179, R179 ;  /* 0x000000b300b37308 */ /* 0x000e240000000800 */
[----:B------:R-:W-:-:S06]  /*4080*/  IMAD.HI R12, R12, 0x2aaaaaab, RZ ;  /* 0x2aaaaaab0c0c7827 */ /* 0x000fcc00078e02ff */
[----:B------:R-:W-:Y:S01]  /*4090*/  MUFU.EX2 R180, R180 ;  /* 0x000000b400b47308 */ /* 0x000fe20000000800 */
[----:B------:R-:W-:-:S04]  /*40a0*/  SHF.R.U32.HI R13, RZ, 0x1f, R12 ;  /* 0x0000001fff0d7819 */ /* 0x000fc8000001160c */
[----:B------:R-:W-:-:S03]  /*40b0*/  LEA.HI.SX32 R13, R12, R13, 0x1c ;  /* 0x0000000d0c0d7211 */ /* 0x000fc600078fe2ff */
[----:B------:R-:W2:Y:S01]  /*40c0*/  MUFU.EX2 R181, R181 ;  /* 0x000000b500b57308 */ /* 0x000ea20000000800 */
[----:B------:R-:W-:-:S04]  /*40d0*/  VIMNMX R13, RZ, R13, !PT ;  /* 0x0000000dff0d7248 */ /* 0x000fc80007fe0100 */
[----:B------:R-:W-:-:S03]  /*40e0*/  ISETP.GE.AND P3, PT, R20, R13, PT ;  /* 0x0000000d1400720c */ /* 0x000fc60003f66270 */
[----:B------:R-:W-:Y:S08]  /*40f0*/  MUFU.EX2 R182, R182 ;  /* 0x000000b600b67308 */ /* 0x000ff00000000800 */
[----:B------:R-:W3:Y:S08]  /*4100*/  MUFU.EX2 R197, R197 ;  /* 0x000000c500c57308 */ /* 0x000ef00000000800 */
        /* <DEDUP_REMOVED lines=28> */
[----:B----4-:R-:W-:Y:S01]  /*42d0*/  F2FP.F16.F32.PACK_AB R152, R175, R174 ;  /* 0x000000aeaf98723e */ /* 0x010fe200000000ff */
[----:B------:R-:W-:Y:S01]  /*42e0*/  FADD.FTZ R174, R174, R159 ;  /* 0x0000009faeae7221 */ /* 0x000fe20000010000 */
[----:B0-----:R-:W-:Y:S01]  /*42f0*/  F2FP.F16.F32.PACK_AB R153, R179, R178 ;  /* 0x000000b2b399723e */ /* 0x001fe200000000ff */
[----:B------:R-:W-:Y:S01]  /*4300*/  FADD.FTZ R178, R178, R163 ;  /* 0x000000a3b2b27221 */ /* 0x000fe20000010000 */
[----:B------:R-:W-:Y:S01]  /*4310*/  F2FP.F16.F32.PACK_AB R154, R177, R176 ;  /* 0x000000b0b19a723e */ /* 0x000fe200000000ff */
[----:B------:R-:W0:Y:S01]  /*4320*/  MUFU.EX2 R167, R167 ;  /* 0x000000a700a77308 */ /* 0x000e220000000800 */
        /* <DEDUP_REMOVED lines=14> */
[----:B---3--:R-:W-:Y:S01]  /*4410*/  F2FP.F16.F32.PACK_AB R152, R197, R182 ;  /* 0x000000b6c598723e */ /* 0x008fe200000000ff */
        /* <DEDUP_REMOVED lines=52> */
[C---:B0-----:R-:W-:Y:S01]  /*4760*/  F2FP.F16.F32.PACK_AB R153, R167.reuse, R168 ;  /* 0x000000a8a799723e */ /* 0x041fe200000000ff */
        /* <DEDUP_REMOVED lines=11> */
[----:B------:R0:W-:Y:S02]  /*4820*/  @!P2 SYNCS.ARRIVE.TRANS64.RED.A1T0 RZ, [R0+URZ], RZ ;  /* 0x000000ff00ffa9a7 */ /* 0x0001e4000810043f */
[----:B0-----:R-:W-:Y:S01]  /*4830*/  FADD.FTZ R0, R166, R165 ;  /* 0x000000a5a6007221 */ /* 0x001fe20000010000 */
[----:B------:R-:W-:Y:S06]  /*4840*/  @!P3 BRA `(.L_x_14548) ;  /* 0x000000300010b947 */ /* 0x000fec0003800000 */
[----:B------:R-:W-:Y:S02]  /*4850*/  IMAD.MOV.U32 R211, RZ, RZ, R157 ;  /* 0x000000ffffd37224 */ /* 0x000fe400078e009d */
[----:B------:R-:W-:-:S07]  /*4860*/  IMAD.MOV.U32 R210, RZ, RZ, R21 ;  /* 0x000000ffffd27224 */ /* 0x000fce00078e0015 */
.L_x_14557:
[----:B------:R-:W-:-:S04]  /*4870*/  UIADD3 UR36, UR36, 0x1, URZ ;  /* 0x0000000124247890 */ /* 0x000fc8000fffe03f */
[----:B------:R-:W-:-:S04]  /*4880*/  UISETP.NE.AND UP0, UPT, UR36, 0x2, UPT ;  /* 0x000000022400788c */ /* 0x000fc8000bf05270 */
[----:B------:R-:W-:Y:S02]  /*4890*/  USEL UR4, URZ, 0x1, UP0 ;  /* 0x000000013f047887 */ /* 0x000fe40008000000 */
[----:B------:R-:W-:Y:S02]  /*48a0*/  USEL UR36, UR36, URZ, UP0 ;  /* 0x0000003f24247287 */ /* 0x000fe40008000000 */
[----:B------:R-:W-:Y:S01]  /*48b0*/  ULOP3.LUT UR37, UR37, UR4, URZ, 0x3c, !UPT ;  /* 0x0000000425257292 */ /* 0x000fe2000f8e3c3f */
[----:B0-----:R-:W-:Y:S11]  /*48c0*/  @!P0 BRA `(.L_x_14549) ;  /* 0x0000000000048947 */ /* 0x001ff60003800000 */
[----:B------:R-:W-:Y:S01]  /*48d0*/  BPT.TRAP 0x1 ;  /* 0x000000040000795c */ /* 0x000fe20000300000 */
.L_x_14549:
        /* <DEDUP_REMOVED lines=9> */
.L_x_14550:
[----:B-1----:R-:W-:Y:S05]  /*4970*/  @P3 BRA `(.L_x_14551) ;  /* 0x0000000000083947 */ /* 0x002fea0003800000 */
[----:B------:R-:W1:Y:S02]  /*4980*/  SYNCS.PHASECHK.TRANS64.TRYWAIT P3, [UR4+0x32430], R21 ;  /* 0x03243015ff0075a7 */ /* 0x000e640008060144 */
[----:B-1----:R-:W-:Y:S05]  /*4990*/  @!P3 BRA `(.L_x_14552) ;  /* 0x0000010000d4b947 */ /* 0x002fea0003800000 */
.L_x_14551:
        /* <DEDUP_REMOVED lines=31> */
.L_x_14553:
[----:B------:R1:W2:Y:S01]  /*4b90*/  SYNCS.PHASECHK.TRANS64.TRYWAIT P3, [UR4+0x32450], R21 ;  /* 0x03245015ff0075a7 */ /* 0x0002a20008060144 */
[----:B------:R-:W-:Y:S05]  /*4ba0*/  @!P0 BRA `(.L_x_14554) ;  /* 0x0000000000048947 */ /* 0x000fea0003800000 */
[----:B------:R-:W-:Y:S01]  /*4bb0*/  BPT.TRAP 0x1 ;  /* 0x000000040000795c */ /* 0x000fe20000300000 */
.L_x_14554:
[----:B--2---:R-:W-:Y:S05]  /*4bc0*/  @P3 BRA `(.L_x_14555) ;  /* 0x0000000000083947 */ /* 0x004fea0003800000 */
[----:B------:R-:W2:Y:S02]  /*4bd0*/  SYNCS.PHASECHK.TRANS64.TRYWAIT P3, [UR4+0x32450], R21 ;  /* 0x03245015ff0075a7 */ /* 0x000ea40008060144 */
[----:B--2---:R-:W-:Y:S05]  /*4be0*/  @!P3 BRA `(.L_x_14556) ;  /* 0x000001000058b947 */ /* 0x004fea0003800000 */
.L_x_14555:
        /* <DEDUP_REMOVED lines=13> */
[----:B------:R-:W-:-:S02]  /*4cc0*/  UMOV UR19, 0x40000040 ;  /* 0x4000004000137882 */ /* 0x000fc40000000000 */
[----:B------:R-:W-:Y:S01]  /*4cd0*/  HGMMA.64x96x16.F32 R152, gdesc[UR56], R152, gsb0 ;  /* 0x01600000389879f0 */ /* 0x000fe20008000898 */
[----:B------:R-:W-:Y:S01]  /*4ce0*/  R2UR UR56, R8 ;  /* 0x00000000083872ca */ /* 0x000fe200000e0000 */
[----:B------:R-:W-:Y:S01]  /*4cf0*/  UIADD3 UR58, UR5, 0x2, URZ ;  /* 0x00000002053a7890 */ /* 0x000fe2000fffe03f */
[----:B------:R-:W-:Y:S01]  /*4d00*/  R2UR UR57, R9 ;  /* 0x00000000093972ca */ /* 0x000fe200000e0000 */
[----:B------:R-:W-:Y:S01]  /*4d10*/  UMOV UR59, 0x40000040 ;  /* 0x40000040003b7882 */ /* 0x000fe20000000000 */
[----:B------:R-:W-:Y:S01]  /*4d20*/  UIADD3 UR22, UR5, 0x306, URZ ;  /* 0x0000030605167890 */ /* 0x000fe2000fffe03f */
[----:B--2---:R-:W2:Y:S01]  /*4d30*/  @P1 LDC R212, c[0x0][0x450] ;  /* 0x00011400ffd41b82 */ /* 0x004ea20000000800 */
        /* <DEDUP_REMOVED lines=11> */
[----:B------:R-:W-:Y:S01]  /*4df0*/  IMAD.MOV.U32 R213, RZ, RZ, R214 ;  /* 0x000000ffffd57224 */ /* 0x000fe200078e00d6 */
[----:B------:R-:W-:Y:S01]  /*4e00*/  UMOV UR47, 0x40000040 ;  /* 0x40000040002f7882 */ /* 0x000fe20000000000 */
[----:B------:R-:W-:Y:S01]  /*4e10*/  UIADD3 UR50, UR5, 0x902, URZ ;  /* 0x0000090205327890 */ /* 0x000fe2000fffe03f */
[----:B------:R-:W-:Y:S01]  /*4e20*/  UMOV UR51, 0x40000040 ;  /* 0x4000004000337882 */ /* 0x000fe20000000000 */
[----:B------:R-:W-:Y:S01]  /*4e30*/  UIADD3 UR54, UR5, 0x904, URZ ;  /* 0x0000090405367890 */ /* 0x000fe2000fffe03f */
[----:B------:R-:W-:Y:S01]  /*4e40*/  UMOV UR55, 0x40000040 ;  /* 0x4000004000377882 */ /* 0x000fe20000000000 */
[----:B--2---:R-:W-:Y:S01]  /*4e50*/  @P1 SHF.R.U32.HI R213, RZ, R212, R215 ;  /* 0x000000d4ffd51219 */ /* 0x004fe200000116d7 */
[----:B------:R-:W-:-:S04]  /*4e60*/  IMAD.MOV.U32 R215, RZ, RZ, -0x60 ;  /* 0xffffffa0ffd77424 */ /* 0x000fc800078e00ff */
[----:B------:R-:W-:-:S04]  /*4e70*/  IMAD R215, R20, R215, 0x1 ;  /* 0x0000000114d77424 */ /* 0x000fc800078e02d7 */
[----:B------:R-:W-:-:S05]  /*4e80*/  IMAD R212, R204, -0x2, R215 ;  /* 0xfffffffeccd47824 */ /* 0x000fca00078e02d7 */
[----:B------:R-:W-:Y:S01]  /*4e90*/  IADD3 R212, -R201, R212, R202 ;  /* 0x000000d4c9d47210 */ /* 0x000fe20007ffe1ca */
[----:B------:R-:W-:Y:S02]  /*4ea0*/  WARPGROUP.DEPBAR.LE gsb0, 0x0 ;  /* 0x00008000000079c5 */ /* 0x000fe40000010000 */
        /* <DEDUP_REMOVED lines=59> */
[----:B01----:R-:W-:Y:S01]  /*5260*/  FMUL.FTZ R21, R152, UR5 ;  /* 0x0000000598157c20 */ /* 0x003fe20008410000 */
        /* <DEDUP_REMOVED lines=24> */
[----:B------:R-:W0:Y:S01]  /*53f0*/  SHFL.IDX PT, R197, R213, RZ, 0x1c1f ;  /* 0x001c1fffd5c57589 */ /* 0x000e2200000e0000 */
[----:B------:R-:W-:Y:S01]  /*5400*/  FMUL.FTZ R167, R167, UR5 ;  /* 0x00000005a7a77c20 */ /* 0x000fe20008410000 */
[----:B------:R-:W-:Y:S01]  /*5410*/  FMUL.FTZ R219, R171, UR5 ;  /* 0x00000005abdb7c20 */ /* 0x000fe20008410000 */
[----:B------:R-:W-:Y:S01]  /*5420*/  FMUL.FTZ R220, R174, UR5 ;  /* 0x00000005aedc7c20 */ /* 0x000fe20008410000 */
[----:B------:R-:W1:Y:S01]  /*5430*/  SHFL.IDX PT, R213, R213, 0x1, 0x1c1f ;  /* 0x003c1f00d5d57f89 */ /* 0x000e6200000e0000 */
        /* <DEDUP_REMOVED lines=19> */
[----:B0-----:R-:W-:-:S02]  /*5570*/  IMAD.IADD R197, R212, 0x1, R197 ;  /* 0x00000001d4c57824 */ /* 0x001fc400078e02c5 */
[----:B------:R-:W-:Y:S01]  /*5580*/  FMUL.FTZ R191, R191, UR5 ;  /* 0x00000005bfbf7c20 */ /* 0x000fe20008410000 */
[----:B------:R-:W-:Y:S01]  /*5590*/  FMUL.FTZ R194, R194, UR5 ;  /* 0x00000005c2c27c20 */ /* 0x000fe20008410000 */
[----:B------:R-:W-:Y:S01]  /*55a0*/  FMUL.FTZ R195, R195, UR5 ;  /* 0x00000005c3c37c20 */ /* 0x000fe20008410000 */
[----:B-1----:R-:W-:Y:S01]  /*55b0*/  IMAD.IADD R170, R212, 0x1, R213 ;  /* 0x00000001d4aa7824 */ /* 0x002fe200078e02d5 */
[C---:B------:R-:W-:Y:S01]  /*55c0*/  ISETP.GT.AND P6, PT, R197.reuse, RZ, PT ;  /* 0x000000ffc500720c */ /* 0x040fe20003fc4270 */
[----:B------:R-:W-:Y:S01]  /*55d0*/  FMUL.FTZ R198, R198, UR5 ;  /* 0x00000005c6c67c20 */ /* 0x000fe20008410000 */
[----:B------:R-:W0:Y:S01]  /*55e0*/  MUFU.TANH R153, R153 ;  /* 0x0000009900997308 */ /* 0x000e220000002400 */
[----:B------:R-:W-:Y:S01]  /*55f0*/  ISETP.GT.AND P4, PT, R197, 0x9, PT ;  /* 0x00000009c500780c */ /* 0x000fe20003f84270 */
[----:B------:R-:W-:Y:S01]  /*5600*/  FMUL.FTZ R199, R199, UR5 ;  /* 0x00000005c7c77c20 */ /* 0x000fe20008410000 */
[----:B------:R-:W-:Y:S01]  /*5610*/  ISETP.GT.AND P5, PT, R197, 0x1, PT ;  /* 0x00000001c500780c */ /* 0x000fe20003fa4270 */
[----:B------:R-:W-:Y:S01]  /*5620*/  ULDC UR5, c[0x0][0xa80] ;  /* 0x0002a00000057ab9 */ /* 0x000fe20000000800 */
[----:B--2---:R-:W-:-:S02]  /*5630*/  FSEL R174, R156, -INF , P4 ;  /* 0xff8000009cae7808 */ /* 0x004fc40002000000 */
[C---:B------:R-:W-:Y:S01]  /*5640*/  ISETP.GT.AND P3, PT, R197.reuse, 0x8, PT ;  /* 0x00000008c500780c */ /* 0x040fe20003f64270 */
[----:B------:R-:W-:Y:S01]  /*5650*/  MUFU.TANH R165, R165 ;  /* 0x000000a500a57308 */ /* 0x000fe20000002400 */
[----:B---3--:R-:W-:Y:S02]  /*5660*/  FSEL R152, R152, -INF , P5 ;  /* 0xff80000098987808 */ /* 0x008fe40002800000 */
[C---:B------:R-:W-:Y:S02]  /*5670*/  ISETP.GT.AND P5, PT, R197.reuse, 0x11, PT ;  /* 0x00000011c500780c */ /* 0x040fe40003fa4270 */
[----:B------:R-:W-:-:S03]  /*5680*/  ISETP.GT.AND P4, PT, R197, 0x19, PT ;  /* 0x00000019c500780c */ /* 0x000fc60003f84270 */
[----:B------:R-:W1:Y:S01]  /*5690*/  MUFU.TANH R160, R160 ;  /* 0x000000a000a07308 */ /* 0x000e620000002400 */
[----:B0-----:R-:W-:Y:S02]  /*56a0*/  FSEL R153, R153, -INF , P3 ;  /* 0xff80000099997808 */ /* 0x001fe40001800000 */
[----:B------:R-:W-:-:S05]  /*56b0*/  ISETP.GT.AND P3, PT, R197, 0x18, PT ;  /* 0x00000018c500780c */ /* 0x000fca0003f64270 */
[----:B------:R-:W0:Y:S08]  /*56c0*/  MUFU.TANH R161, R161 ;  /* 0x000000a100a17308 */ /* 0x000e300000002400 */
[----:B------:R-:W-:Y:S01]  /*56d0*/  MUFU.TANH R173, R173 ;  /* 0x000000ad00ad7308 */ /* 0x000fe20000002400 */
[----:B-1----:R-:W-:Y:S02]  /*56e0*/  FSEL R160, R160, -INF , P5 ;  /* 0xff800000a0a07808 */ /* 0x002fe40002800000 */
[----:B------:R-:W-:-:S05]  /*56f0*/  ISETP.GT.AND P5, PT, R197, 0x21, PT ;  /* 0x00000021c500780c */ /* 0x000fca0003fa4270 */
[----:B------:R-:W1:Y:S01]  /*5700*/  MUFU.TANH R168, R168 ;  /* 0x000000a800a87308 */ /* 0x000e620000002400 */
[----:B0-----:R-:W-:Y:S02]  /*5710*/  FSEL R161, R161, -INF , P3 ;  /* 0xff800000a1a17808 */ /* 0x001fe40001800000 */
[----:B------:R-:W-:-:S05]  /*5720*/  ISETP.GT.AND P3, PT, R197, 0x28, PT ;  /* 0x00000028c500780c */ /* 0x000fca0003f64270 */
[----:B------:R0:W-:Y:S08]  /*5730*/  MUFU.TANH R171, R167 ;  /* 0x000000a700ab7308 */ /* 0x0001f00000002400 */
[----:B------:R-:W2:Y:S01]  /*5740*/  MUFU.TANH R164, R164 ;  /* 0x000000a400a47308 */ /* 0x000ea20000002400 */
[----:B0-----:R-:W-:Y:S02]  /*5750*/  FSEL R167, R21, -INF , P6 ;  /* 0xff80000015a77808 */ /* 0x001fe40003000000 */
[----:B------:R-:W-:-:S02]  /*5760*/  ISETP.GT.AND P6, PT, R197, 0x10, PT ;  /* 0x00000010c500780c */ /* 0x000fc40003fc4270 */
[----:B-1----:R-:W-:Y:S02]  /*5770*/  FSEL R168, R168, -INF , P5 ;  /* 0xff800000a8a87808 */ /* 0x002fe40002800000 */
[----:B------:R-:W-:Y:S01]  /*5780*/  FSEL R156, R157, -INF , P6 ;  /* 0xff8000009d9c7808 */ /* 0x000fe20003000000 */
[----:B------:R-:W0:Y:S01]  /*5790*/  MUFU.TANH R169, R169 ;  /* 0x000000a900a97308 */ /* 0x000e220000002400 */
[C---:B------:R-:W-:Y:S02]  /*57a0*/  ISETP.GT.AND P6, PT, R197.reuse, 0x20, PT ;  /* 0x00000020c500780c */ /* 0x040fe40003fc4270 */
[----:B------:R-:W-:Y:S02]  /*57b0*/  ISETP.GT.AND P5, PT, R197, 0x31, PT ;  /* 0x00000031c500780c */ /* 0x000fe40003fa4270 */
[----:B------:R-:W-:Y:S02]  /*57c0*/  FSEL R165, R165, -INF , P6 ;  /* 0xff800000a5a57808 */ /* 0x000fe40003000000 */
[----:B------:R-:W-:Y:S01]  /*57d0*/  ISETP.GT.AND P6, PT, R197, 0x30, PT ;  /* 0x00000030c500780c */ /* 0x000fe20003fc4270 */
[----:B------:R-:W1:Y:S01]  /*57e0*/  MUFU.TANH R181, R181 ;  /* 0x000000b500b57308 */ /* 0x000e620000002400 */
[----:B--2---:R-:W-:-:S02]  /*57f0*/  FSEL R164, R164, -INF , P4 ;  /* 0xff800000a4a47808 */ /* 0x004fc40002000000 */
[----:B------:R-:W-:Y:S02]  /*5800*/  FSEL R173, R173, -INF , P6 ;  /* 0xff800000adad7808 */ /* 0x000fe40003000000 */
[C---:B------:R-:W-:Y:S02]  /*5810*/  ISETP.GT.AND P6, PT, R197.reuse, 0x40, PT ;  /* 0x00000040c500780c */ /* 0x040fe40003fc4270 */
[----:B------:R-:W-:Y:S01]  /*5820*/  ISETP.GT.AND P4, PT, R197, 0x29, PT ;  /* 0x00000029c500780c */ /* 0x000fe20003f84270 */
[----:B------:R-:W2:Y:S01]  /*5830*/  MUFU.TANH R176, R176 ;  /* 0x000000b000b07308 */ /* 0x000ea20000002400 */
[----:B------:R-:W-:Y:S02]  /*5840*/  FMNMX.FTZ R157, R167, R210, !PT ;  /* 0x000000d2a79d7209 */ /* 0x000fe40007810000 */
[----:B0-----:R-:W-:Y:S02]  /*5850*/  FSEL R169, R169, -INF , P3 ;  /* 0xff800000a9a97808 */ /* 0x001fe40001800000 */
[----:B------:R-:W-:-:S02]  /*5860*/  ISETP.GT.AND P3, PT, R197, 0x38, PT ;  /* 0x00000038c500780c */ /* 0x000fc40003f64270 */
        /* <DEDUP_REMOVED lines=19> */
[----:B------:R-:W-:-:S05]  /*59a0*/  ISETP.GT.AND P6, PT, R170, RZ, PT ;  /* 0x000000ffaa00720c */ /* 0x000fca0003fc4270 */
        /* <DEDUP_REMOVED lines=23> */
[----:B------:R-:W-:Y:S02]  /*5b20*/  FMNMX.FTZ R162, R154, R211, !PT ;  /* 0x000000d39aa27209 */ /* 0x000fe40007810000 */
[----:B------:R-:W-:-:S03]  /*5b30*/  ISETP.GT.AND P6, PT, R170, 0x20, PT ;  /* 0x00000020aa00780c */ /* 0x000fc60003fc4270 */
[----:B------:R-:W1:Y:S01]  /*5b40*/  MUFU.TANH R158, R158 ;  /* 0x0000009e009e7308 */ /* 0x000e620000002400 */
[----:B--2---:R-:W-:Y:S02]  /*5b50*/  FSEL R155, R155, -INF , P5 ;  /* 0xff8000009b9b7808 */ /* 0x004fe40002800000 */
[----:B------:R-:W-:Y:S02]  /*5b60*/  ISETP.GT.AND P5, PT, R170, 0x11, PT ;  /* 0x00000011aa00780c */ /* 0x000fe40003fa4270 */
[----:B------:R-:W-:-:S03]  /*5b70*/  FMNMX.FTZ R157, R155, R162, !PT ;  /* 0x000000a29b9d7209 */ /* 0x000fc60007810000 */
[----:B------:R-:W2:Y:S01]  /*5b80*/  MUFU.TANH R159, R159 ;  /* 0x0000009f009f7308 */ /* 0x000ea20000002400 */
[----:B0-----:R-:W-:Y:S02]  /*5b90*/  FSEL R196, R196, -INF , P4 ;  /* 0xff800000c4c47808 */ /* 0x001fe40002000000 */
[----:B------:R-:W-:-:S05]  /*5ba0*/  ISETP.GT.AND P4, PT, R170, 0x9, PT ;  /* 0x00000009aa00780c */ /* 0x000fca0003f84270 */
[----:B------:R-:W0:Y:S01]  /*5bb0*/  MUFU.TANH R163, R163 ;  /* 0x000000a300a37308 */ /* 0x000e220000002400 */
[----:B-1----:R-:W-:Y:S02]  /*5bc0*/  FSEL R158, R158, -INF , P3 ;  /* 0xff8000009e9e7808 */ /* 0x002fe40001800000 */
[----:B------:R-:W-:Y:S02]  /*5bd0*/  ISETP.GT.AND P3, PT, R170, 0x18, PT ;  /* 0x00000018aa00780c */ /* 0x000fe40003f64270 */
[----:B------:R-:W-:-:S03]  /*5be0*/  FMNMX.FTZ R162, R158, R157, !PT ;  /* 0x0000009d9ea27209 */ /* 0x000fc60007810000 */
[----:B------:R-:W1:Y:S01]  /*5bf0*/  MUFU.TANH R166, R166 ;  /* 0x000000a600a67308 */ /* 0x000e620000002400 */
[----:B--2---:R-:W-:Y:S02]  /*5c00*/  FSEL R223, R159, -INF , P4 ;  /* 0xff8000009fdf7808 */ /* 0x004fe40002000000 */
[----:B------:R-:W-:Y:S02]  /*5c10*/  FMNMX.FTZ R159, R161, R212, !PT ;  /* 0x000000d4a19f7209 */ /* 0x000fe40007810000 */
[----:B------:R-:W-:Y:S02]  /*5c20*/  FMNMX.FTZ R162, R223, R162, !PT ;  /* 0x000000a2dfa27209 */ /* 0x000fe40007810000 */
[----:B------:R-:W-:Y:S01]  /*5c30*/  FMNMX.FTZ R212, R164, R159, !PT ;  /* 0x0000009fa4d47209 */ /* 0x000fe20007810000 */
[----:B------:R-:W2:Y:S01]  /*5c40*/  MUFU.TANH R21, R214 ;  /* 0x000000d600157308 */ /* 0x000ea20000002400 */
[----:B0-----:R-:W-:Y:S02]  /*5c50*/  FSEL R215, R163, -INF , P5 ;  /* 0xff800000a3d77808 */ /* 0x001fe40002800000 */
[----:B------:R-:W-:-:S02]  /*5c60*/  FMNMX.FTZ R157, R165, R212, !PT ;  /* 0x000000d4a59d7209 */ /* 0x000fc40007810000 */
[----:B------:R-:W-:Y:S02]  /*5c70*/  FMNMX.FTZ R162, R197, R162, !PT ;  /* 0x000000a2c5a27209 */ /* 0x000fe40007810000 */
[----:B------:R-:W-:Y:S01]  /*5c80*/  ISETP.GT.AND P4, PT, R170, 0x19, PT ;  /* 0x00000019aa00780c */ /* 0x000fe20003f84270 */
[----:B------:R-:W0:Y:S01]  /*5c90*/  MUFU.TANH R219, R219 ;  /* 0x000000db00db7308 */ /* 0x000e220000002400 */
[----:B-1----:R-:W-:Y:S02]  /*5ca0*/  FSEL R218, R166, -INF , P3 ;  /* 0xff800000a6da7808 */ /* 0x002fe40001800000 */
[----:B------:R-:W-:Y:S02]  /*5cb0*/  FMNMX.FTZ R166, R168, R157, !PT ;  /* 0x0000009da8a67209 */ /* 0x000fe40007810000 */
[----:B------:R-:W-:Y:S02]  /*5cc0*/  FMNMX.FTZ R157, R215, R162, !PT ;  /* 0x000000a2d79d7209 */ /* 0x000fe40007810000 */
[----:B------:R-:W-:Y:S01]  /*5cd0*/  FMNMX.FTZ R159, R169, R166, !PT ;  /* 0x000000a6a99f7209 */ /* 0x000fe20007810000 */
[----:B------:R-:W1:Y:S01]  /*5ce0*/  MUFU.TANH R220, R220 ;  /* 0x000000dc00dc7308 */ /* 0x000e620000002400 */
[----:B------:R-:W-:-:S02]  /*5cf0*/  FSEL R222, R171, -INF , P4 ;  /* 0xff800000abde7808 */ /* 0x000fc40002000000 */
[----:B------:R-:W-:Y:S02]  /*5d00*/  FMNMX.FTZ R157, R218, R157, !PT ;  /* 0x0000009dda9d7209 */ /* 0x000fe40007810000 */
[----:B------:R-:W-:Y:S02]  /*5d10*/  FMNMX.FTZ R162, R172, R159, !PT ;  /* 0x0000009faca27209 */ /* 0x000fe40007810000 */
[----:B------:R-:W-:Y:S01]  /*5d20*/  ISETP.GT.AND P5, PT, R170, 0x21, PT ;  /* 0x00000021aa00780c */ /* 0x000fe20003fa4270 */
[----:B------:R-:W3:Y:S01]  /*5d30*/  MUFU.TANH R175, R175 ;  /* 0x000000af00af7308 */ /* 0x000ee20000002400 */
[----:B--2---:R-:W-:Y:S02]  /*5d40*/  FSEL R216, R21, -INF , P6 ;  /* 0xff80000015d87808 */ /* 0x004fe40003000000 */
[----:B------:R-:W-:Y:S02]  /*5d50*/  FMNMX.FTZ R157, R222, R157, !PT ;  /* 0x0000009dde9d7209 */ /* 0x000fe40007810000 */
[----:B------:R-:W-:-:S02]  /*5d60*/  FMNMX.FTZ R159, R173, R162, !PT ;  /* 0x000000a2ad9f7209 */ /* 0x000fc40007810000 */
[----:B------:R-:W-:Y:S01]  /*5d70*/  ISETP.GT.AND P3, PT, R170, 0x28, PT ;  /* 0x00000028aa00780c */ /* 0x000fe20003f64270 */
[----:B------:R-:W2:Y:S01]  /*5d80*/  MUFU.TANH R178, R178 ;  /* 0x000000b200b27308 */ /* 0x000ea20000002400 */
[----:B0-----:R-:W-:Y:S02]  /*5d90*/  FSEL R219, R219, -INF , P5 ;  /* 0xff800000dbdb7808 */ /* 0x001fe40002800000 */
[----:B------:R-:W-:Y:S02]  /*5da0*/  FMNMX.FTZ R162, R216, R157, !PT ;  /* 0x0000009dd8a27209 */ /* 0x000fe40007810000 */
[----:B------:R-:W-:Y:S02]  /*5db0*/  FMNMX.FTZ R166, R176, R159, !PT ;  /* 0x0000009fb0a67209 */ /* 0x000fe40007810000 */
[----:B------:R-:W-:Y:S01]  /*5dc0*/  ISETP.GT.AND P4, PT, R170, 0x29, PT ;  /* 0x00000029aa00780c */ /* 0x000fe20003f84270 */
[----:B------:R-:W0:Y:S01]  /*5dd0*/  MUFU.TANH R179, R179 ;  /* 0x000000b300b37308 */ /* 0x000e220000002400 */
[----:B-1----:R-:W-:-:S02]  /*5de0*/  FSEL R220, R220, -INF , P3 ;  /* 0xff800000dcdc7808 */ /* 0x002fc40001800000 */
[----:B------:R-:W-:Y:S02]  /*5df0*/  FMNMX.FTZ R159, R219, R162, !PT ;  /* 0x000000a2db9f7209 */ /* 0x000fe40007810000 */
[----:B------:R-:W-:Y:S02]  /*5e00*/  ISETP.GT.AND P6, PT, R170, 0x30, PT ;  /* 0x00000030aa00780c */ /* 0x000fe40003fc4270 */
[----:B---3--:R-:W-:Y:S01]  /*5e10*/  FSEL R221, R175, -INF , P4 ;  /* 0xff800000afdd7808 */ /* 0x008fe20002000000 */
[----:B------:R-:W1:Y:S01]  /*5e20*/  MUFU.TANH R182, R182 ;  /* 0x000000b600b67308 */ /* 0x000e620000002400 */
[----:B------:R-:W-:Y:S02]  /*5e30*/  FMNMX.FTZ R162, R220, R159, !PT ;  /* 0x0000009fdca27209 */ /* 0x000fe40007810000 */
[----:B------:R-:W-:Y:S02]  /*5e40*/  FMNMX.FTZ R163, R177, R166, !PT ;  /* 0x000000a6b1a37209 */ /* 0x000fe40007810000 */
[----:B------:R-:W-:-:S02]  /*5e50*/  ISETP.GT.AND P5, PT, R170, 0x31, PT ;  /* 0x00000031aa00780c */ /* 0x000fc40003fa4270 */
[----:B--2---:R-:W-:Y:S01]  /*5e60*/  FSEL R212, R178, -INF , P6 ;  /* 0xff800000b2d47808 */ /* 0x004fe20003000000 */
[----:B------:R-:W2:Y:S01]  /*5e70*/  MUFU.TANH R183, R183 ;  /* 0x000000b700b77308 */ /* 0x000ea20000002400 */
[----:B------:R-:W-:Y:S02]  /*5e80*/  FMNMX.FTZ R159, R221, R162, !PT ;  /* 0x000000a2dd9f7209 */ /* 0x000fe40007810000 */
[----:B------:R-:W-:Y:S02]  /*5e90*/  FMNMX.FTZ R166, R180, R163, !PT ;  /* 0x000000a3b4a67209 */ /* 0x000fe40007810000 */
[----:B------:R-:W-:Y:S02]  /*5ea0*/  ISETP.GT.AND P3, PT, R170, 0x38, PT ;  /* 0x00000038aa00780c */ /* 0x000fe40003f64270 */
[----:B0-----:R-:W-:Y:S01]  /*5eb0*/  FSEL R213, R179, -INF , P5 ;  /* 0xff800000b3d57808 */ /* 0x001fe20002800000 */
[----:B------:R-:W0:Y:S01]  /*5ec0*/  MUFU.TANH R186, R186 ;  /* 0x000000ba00ba7308 */ /* 0x000e220000002400 */
[----:B------:R-:W-:-:S02]  /*5ed0*/  FMNMX.FTZ R162, R212, R159, !PT ;  /* 0x0000009fd4a27209 */ /* 0x000fc40007810000 */
[----:B------:R-:W-:Y:S02]  /*5ee0*/  FMNMX.FTZ R171, R181, R166, !PT ;  /* 0x000000a6b5ab7209 */ /* 0x000fe40007810000 */
[----:B------:R-:W-:Y:S02]  /*5ef0*/  ISETP.GT.AND P4, PT, R170, 0x39, PT ;  /* 0x00000039aa00780c */ /* 0x000fe40003f84270 */
[----:B-1----:R-:W-:Y:S01]  /*5f00*/  FSEL R214, R182, -INF , P3 ;  /* 0xff800000b6d67808 */ /* 0x002fe20001800000 */
[----:B------:R-:W1:Y:S01]  /*5f10*/  MUFU.TANH R187, R187 ;  /* 0x000000bb00bb7308 */ /* 0x000e620000002400 */
[----:B------:R-:W-:Y:S02]  /*5f20*/  FMNMX.FTZ R159, R213, R162, !PT ;  /* 0x000000a2d59f7209 */ /* 0x000fe40007810000 */
[----:B------:R-:W-:Y:S02]  /*5f30*/  FMNMX.FTZ R166, R184, R171, !PT ;  /* 0x000000abb8a67209 */ /* 0x000fe40007810000 */
[----:B------:R-:W-:-:S02]  /*5f40*/  ISETP.GT.AND P6, PT, R170, 0x40, PT ;  /* 0x00000040aa00780c */ /* 0x000fc40003fc4270 */
[----:B--2---:R-:W-:Y:S01]  /*5f50*/  FSEL R217, R183, -INF , P4 ;  /* 0xff800000b7d97808 */ /* 0x004fe20002000000 */
[----:B------:R1:W2:Y:S01]  /*5f60*/  MUFU.TANH R21, R190 ;  /* 0x000000be00157308 */ /* 0x0002a20000002400 */
[----:B------:R-:W-:Y:S02]  /*5f70*/  FMNMX.FTZ R162, R214, R159, !PT ;  /* 0x0000009fd6a27209 */ /* 0x000fe40007810000 */
[----:B------:R-:W-:Y:S02]  /*5f80*/  FMNMX.FTZ R171, R185, R166, !PT ;  /* 0x000000a6b9ab7209 */ /* 0x000fe40007810000 */
[----:B------:R-:W-:Y:S02]  /*5f90*/  ISETP.GT.AND P5, PT, R170, 0x41, PT ;  /* 0x00000041aa00780c */ /* 0x000fe40003fa4270 */
[----:B0-----:R-:W-:Y:S01]  /*5fa0*/  FSEL R183, R186, -INF , P6 ;  /* 0xff800000bab77808 */ /* 0x001fe20003000000 */
[----:B------:R2:W-:Y:S01]  /*5fb0*/  MUFU.TANH R157, R191 ;  /* 0x000000bf009d7308 */ /* 0x0005e20000002400 */
[----:B------:R-:W-:-:S02]  /*5fc0*/  FMNMX.FTZ R162, R217, R162, !PT ;  /* 0x000000a2d9a27209 */ /* 0x000fc40007810000 */
[----:B------:R-:W-:Y:S02]  /*5fd0*/  FMNMX.FTZ R178, R188, R171, !PT ;  /* 0x000000abbcb27209 */ /* 0x000fe40007810000 */
[C---:B------:R-:W-:Y:S02]  /*5fe0*/  ISETP.GT.AND P3, PT, R170.reuse, 0x48, PT ;  /* 0x00000048aa00780c */ /* 0x040fe40003f64270 */
[----:B-1----:R-:W-:Y:S01]  /*5ff0*/  FSEL R190, R187, -INF , P5 ;  /* 0xff800000bbbe7808 */ /* 0x002fe20002800000 */
[----:B------:R0:W1:Y:S01]  /*6000*/  MUFU.TANH R163, R194 ;  /* 0x000000c200a37308 */ /* 0x0000620000002400 */
[----:B------:R-:W-:Y:S01]  /*6010*/  FMNMX.FTZ R171, R183, R162, !PT ;  /* 0x000000a2b7ab7209 */ /* 0x000fe20007810000 */
[----:B------:R-:W-:Y:S01]  /*6020*/  IMAD.U32 R187, RZ, RZ, UR4 ;  /* 0x00000004ffbb7e24 */ /* 0x000fe2000f8e00ff */
[----:B------:R-:W-:Y:S01]  /*6030*/  FMNMX.FTZ R175, R189, R178, !PT ;  /* 0x000000b2bdaf7209 */ /* 0x000fe20007810000 */
[----:B------:R-:W-:Y:S01]  /*6040*/  UIMAD UR4, UR36, 0xc00, UR6 ;  /* 0x00000c00240478a4 */ /* 0x000fe2000f8e0206 */
[----:B------:R-:W-:-:S02]  /*6050*/  ISETP.GT.AND P4, PT, R170, 0x49, PT ;  /* 0x00000049aa00780c */ /* 0x000fc40003f84270 */
[----:B--2---:R-:W-:Y:S01]  /*6060*/  FSEL R191, R21, -INF , P3 ;  /* 0xff80000015bf7808 */ /* 0x004fe20001800000 */
[----:B------:R-:W2:Y:S01]  /*6070*/  MUFU.TANH R166, R195 ;  /* 0x000000c300a67308 */ /* 0x000ea20000002400 */
[----:B------:R-:W-:Y:S01]  /*6080*/  FMNMX.FTZ R162, R190, R171, !PT ;  /* 0x000000abbea27209 */ /* 0x000fe20007810000 */
[----:B0-----:R-:W0:Y:S01]  /*6090*/  S2R R194, SR_TID.X ;  /* 0x0000000000c27919 */ /* 0x001e220000002100 */
[----:B------:R-:W-:Y:S01]  /*60a0*/  FMNMX.FTZ R178, R192, R175, !PT ;  /* 0x000000afc0b27209 */ /* 0x000fe20007810000 */
[----:B------:R-:W-:Y:S01]  /*60b0*/  UMOV UR10, UR4 ;  /* 0x00000004000a7c82 */ /* 0x000fe20008000000 */
[C---:B------:R-:W-:Y:S02]  /*60c0*/  ISETP.GT.AND P5, PT, R170.reuse, 0x50, PT ;  /* 0x00000050aa00780c */ /* 0x040fe40003fa4270 */
[----:B------:R-:W-:Y:S01]  /*60d0*/  FMNMX.FTZ R21, R193, R178, !PT ;  /* 0x000000b2c1157209 */ /* 0x000fe20007810000 */
[----:B------:R3:W4:Y:S01]  /*60e0*/  MUFU.TANH R159, R198 ;  /* 0x000000c6009f7308 */ /* 0x0007220000002400 */
[----:B------:R-:W-:-:S02]  /*60f0*/  ISETP.GT.AND P3, PT, R170, 0x51, PT ;  /* 0x00000051aa00780c */ /* 0x000fc40003f64270 */
[----:B-1----:R-:W-:Y:S02]  /*6100*/  FSEL R163, R163, -INF , P5 ;  /* 0xff800000a3a37808 */ /* 0x002fe40002800000 */
[----:B------:R-:W-:-:S03]  /*6110*/  FMNMX.FTZ R21, R196, R21, !PT ;  /* 0x00000015c4157209 */ /* 0x000fc60007810000 */
[----:B------:R-:W1:Y:S01]  /*6120*/  MUFU.TANH R171, R199 ;  /* 0x000000c700ab7308 */ /* 0x000e620000002400 */
[----:B---3--:R-:W-:Y:S02]  /*6130*/  FSEL R198, R157, -INF , P4 ;  /* 0xff8000009dc67808 */ /* 0x008fe40002000000 */
[----:B------:R-:W-:Y:S02]  /*6140*/  FMNMX.FTZ R157, R191, R162, !PT ;  /* 0x000000a2bf9d7209 */ /* 0x000fe40007810000 */
[----:B------:R-:W-:Y:S01]  /*6150*/  ISETP.GT.AND P4, PT, R170, 0x58, PT ;  /* 0x00000058aa00780c */ /* 0x000fe20003f84270 */
[----:B------:R-:W3:Y:S01]  /*6160*/  SHFL.BFLY PT, R162, R21, 0x2, 0x1f ;  /* 0x0c401f0015a27f89 */ /* 0x000ee200000e0000 */
[----:B------:R-:W-:Y:S02]  /*6170*/  FMNMX.FTZ R178, R198, R157, !PT ;  /* 0x0000009dc6b27209 */ /* 0x000fe40007810000 */
[----:B--2---:R-:W-:Y:S02]  /*6180*/  FSEL R166, R166, -INF , P3 ;  /* 0xff800000a6a67808 */ /* 0x004fe40001800000 */
[----:B------:R-:W-:-:S02]  /*6190*/  FMNMX.FTZ R157, R163, R178, !PT ;  /* 0x000000b2a39d7209 */ /* 0x000fc40007810000 */
[----:B------:R-:W-:Y:S02]  /*61a0*/  ISETP.GT.AND P3, PT, R170, 0x59, PT ;  /* 0x00000059aa00780c */ /* 0x000fe40003f64270 */
[----:B----4-:R-:W-:Y:S02]  /*61b0*/  FSEL R170, R159, -INF , P4 ;  /* 0xff8000009faa7808 */ /* 0x010fe40002000000 */
[----:B------:R-:W-:Y:S02]  /*61c0*/  FMNMX.FTZ R157, R166, R157, !PT ;  /* 0x0000009da69d7209 */ /* 0x000fe40007810000 */
[----:B-1----:R-:W-:Y:S02]  /*61d0*/  FSEL R171, R171, -INF , P3 ;  /* 0xff800000abab7808 */ /* 0x002fe40001800000 */
[----:B------:R-:W-:Y:S02]  /*61e0*/  FMNMX.FTZ R178, R170, R157, !PT ;  /* 0x0000009daab27209 */ /* 0x000fe40007810000 */
[----:B0-----:R-:W-:-:S02]  /*61f0*/  SHF.R.U32.HI R195, RZ, 0x7, R194 ;  /* 0x00000007ffc37819 */ /* 0x001fc400000116c2 */
[----:B------:R-:W-:-:S05]  /*6200*/  FMNMX.FTZ R178, R171, R178, !PT ;  /* 0x000000b2abb27209 */ /* 0x000fca0007810000 */
[----:B------:R-:W0:Y:S01]  /*6210*/  SHFL.BFLY PT, R157, R178, 0x2, 0x1f ;  /* 0x0c401f00b29d7f89 */ /* 0x000e2200000e0000 */
[----:B---3--:R-:W-:-:S05]  /*6220*/  FMNMX.FTZ R162, R21, R162, !PT ;  /* 0x000000a215a27209 */ /* 0x008fca0007810000 */
        /* <DEDUP_REMOVED lines=8> */
[--C-:B------:R-:W-:Y:S01]  /*62b0*/  FFMA.FTZ R167, R153, UR5, -R175.reuse ;  /* 0x0000000599a77c23 */ /* 0x100fe200080108af */
[----:B------:R-:W-:Y:S01]  /*62c0*/  FSEL R153, R21, RZ, P3 ;  /* 0x000000ff15997208 */ /* 0x000fe20001800000 */
[--C-:B------:R-:W-:Y:S01]  /*62d0*/  FFMA.FTZ R162, R152, UR5, -R175.reuse ;  /* 0x0000000598a27c23 */ /* 0x100fe200080108af */
[--C-:B------:R-:W-:Y:S01]  /*62e0*/  FFMA.FTZ R174, R174, UR5, -R175.reuse ;  /* 0x00000005aeae7c23 */ /* 0x100fe200080108af */
[--C-:B------:R-:W-:Y:S01]  /*62f0*/  FFMA.FTZ R156, R156, UR5, -R175.reuse ;  /* 0x000000059c9c7c23 */ /* 0x100fe200080108af */
[----:B------:R-:W-:Y:S01]  /*6300*/  MUFU.EX2 R159, R159 ;  /* 0x0000009f009f7308 */ /* 0x000fe20000000800 */
[----:B------:R-:W-:Y:S01]  /*6310*/  FADD.FTZ R153, -R153, R210 ;  /* 0x000000d299997221 */ /* 0x000fe20000010100 */
[----:B0-----:R-:W-:Y:S01]  /*6320*/  FMNMX.FTZ R157, R179, R182, !PT ;  /* 0x000000b6b39d7209 */ /* 0x001fe20007810000 */
[----:B------:R-:W-:Y:S02]  /*6330*/  VIADD R210, R195, 0x8 ;  /* 0x00000008c3d27836 */ /* 0x000fe40000000000 */
[--C-:B------:R-:W-:Y:S01]  /*6340*/  FFMA.FTZ R160, R160, UR5, -R175.reuse ;  /* 0x00000005a0a07c23 */ /* 0x100fe200080108af */
[----:B------:R-:W-:Y:S01]  /*6350*/  FMUL.FTZ R194, R153, UR5 ;  /* 0x0000000599c27c20 */ /* 0x000fe20008410000 */
[C---:B------:R-:W-:Y:S01]  /*6360*/  FSETP.NEU.FTZ.AND P4, PT, R157.reuse, -INF , PT ;  /* 0xff8000009d00780b */ /* 0x040fe20003f9d000 */
[----:B------:R-:W-:Y:S01]  /*6370*/  FMUL.FTZ R199, R157, UR5 ;  /* 0x000000059dc77c20 */ /* 0x000fe20008410000 */
[----:B------:R-:W-:Y:S01]  /*6380*/  @!P2 VIADD R153, R187, 0x32440 ;  /* 0x00032440bb99a836 */ /* 0x000fe20000000000 */
[----:B------:R-:W0:Y:S01]  /*6390*/  MUFU.EX2 R162, R162 ;  /* 0x000000a200a27308 */ /* 0x000e220000000800 */
[----:B------:R-:W-:Y:S01]  /*63a0*/  FSEL R152, R157, RZ, P4 ;  /* 0x000000ff9d987208 */ /* 0x000fe20002000000 */
[--C-:B------:R-:W-:Y:S01]  /*63b0*/  FFMA.FTZ R161, R161, UR5, -R175.reuse ;  /* 0x00000005a1a17c23 */ /* 0x100fe200080108af */
[----:B------:R-:W-:Y:S01]  /*63c0*/  FSEL R199, R199, RZ, P4 ;  /* 0x000000ffc7c77208 */ /* 0x000fe20002000000 */
[----:B------:R-:W-:Y:S01]  /*63d0*/  FFMA.FTZ R164, R164, UR5, -R175 ;  /* 0x00000005a4a47c23 */ /* 0x000fe200080108af */
[----:B------:R-:W-:Y:S01]  /*63e0*/  @!P2 PRMT R153, RZ, 0x654, R153 ;  /* 0x00000654ff99a816 */ /* 0x000fe20000000099 */
[----:B------:R-:W-:Y:S01]  /*63f0*/  FADD.FTZ R152, -R152, R211 ;  /* 0x000000d398987221 */ /* 0x000fe20000010100 */
[----:B------:R-:W-:Y:S01]  /*6400*/  FFMA.FTZ R165, R165, UR5, -R175 ;  /* 0x00000005a5a57c23 */ /* 0x000fe200080108af */
[--C-:B------:R-:W-:Y:S01]  /*6410*/  FFMA.FTZ R182, R158, UR5, -R199.reuse ;  /* 0x000000059eb67c23 */ /* 0x100fe200080108c7 */
[----:B------:R-:W-:Y:S01]  /*6420*/  IADD3 R158, -R195, 0xb, RZ ;  /* 0x0000000bc39e7810 */ /* 0x000fe20007ffe1ff */
[----:B------:R-:W-:Y:S01]  /*6430*/  FMUL.FTZ R195, R152, UR5 ;  /* 0x0000000598c37c20 */ /* 0x000fe20008410000 */
[--C-:B------:R-:W-:Y:S01]  /*6440*/  FFMA.FTZ R178, R154, UR5, -R199.reuse ;  /* 0x000000059ab27c23 */ /* 0x100fe200080108c7 */
[--C-:B------:R-:W-:Y:S01]  /*6450*/  FFMA.FTZ R179, R155, UR5, -R199.reuse ;  /* 0x000000059bb37c23 */ /* 0x100fe200080108c7 */
[--C-:B------:R-:W-:Y:S01]  /*6460*/  FFMA.FTZ R186, R223, UR5, -R199.reuse ;  /* 0x00000005dfba7c23 */ /* 0x100fe200080108c7 */
        /* <DEDUP_REMOVED lines=8> */
[----:B------:R-:W-:Y:S01]  /*64f0*/  FFMA.FTZ R219, R220, UR5, -R199 ;  /* 0x00000005dcdb7c23 */ /* 0x000fe200080108c7 */
[----:B------:R-:W-:Y:S01]  /*6500*/  FFMA.FTZ R168, R168, UR5, -R175 ;  /* 0x00000005a8a87c23 */ /* 0x000fe200080108af */
[----:B------:R-:W0:Y:S01]  /*6510*/  MUFU.EX2 R195, R195 ;  /* 0x000000c300c37308 */ /* 0x000e220000000800 */
[--C-:B----4-:R-:W-:Y:S01]  /*6520*/  FFMA.FTZ R210, R215, UR5, -R199.reuse ;  /* 0x00000005d7d27c23 */ /* 0x110fe200080108c7 */
[----:B------:R-:W-:Y:S01]  /*6530*/  FFMA.FTZ R215, R222, UR5, -R199 ;  /* 0x00000005ded77c23 */ /* 0x000fe200080108c7 */
[--C-:B------:R-:W-:Y:S01]  /*6540*/  FFMA.FTZ R169, R169, UR5, -R175.reuse ;  /* 0x00000005a9a97c23 */ /* 0x100fe200080108af */
[----:B------:R-:W-:Y:S01]  /*6550*/  FFMA.FTZ R172, R172, UR5, -R175 ;  /* 0x00000005acac7c23 */ /* 0x000fe200080108af */
[--C-:B------:R-:W-:Y:S01]  /*6560*/  FFMA.FTZ R216, R216, UR5, -R199.reuse ;  /* 0x00000005d8d87c23 */ /* 0x100fe200080108c7 */
[----:B------:R-:W-:Y:S01]  /*6570*/  FFMA.FTZ R220, R221, UR5, -R199 ;  /* 0x00000005dddc7c23 */ /* 0x000fe200080108c7 */
[--C-:B------:R-:W-:Y:S01]  /*6580*/  FFMA.FTZ R173, R173, UR5, -R175.reuse ;  /* 0x00000005adad7c23 */ /* 0x100fe200080108af */
[----:B------:R-:W-:Y:S01]  /*6590*/  MUFU.EX2 R167, R167 ;  /* 0x000000a700a77308 */ /* 0x000fe20000000800 */
[-C--:B---3--:R-:W-:Y:S01]  /*65a0*/  FMUL.FTZ R24, R24, R194.reuse ;  /* 0x000000c218187220 */ /* 0x088fe20000410000 */
        /* <DEDUP_REMOVED lines=132> */
[----:B---3--:R-:W-:Y:S01]  /*6df0*/  F2FP.F16.F32.PACK_AB R154, R174, R167 ;  /* 0x000000a7ae9a723e */ /* 0x008fe200000000ff */
[----:B------:R-:W0:Y:S01]  /*6e00*/  MUFU.EX2 R156, R156 ;  /* 0x0000009c009c7308 */ /* 0x000e220000000800 */
[----:B--2---:R-:W-:Y:S01]  /*6e10*/  F2FP.F16.F32.PACK_AB R153, R179, R178 ;  /* 0x000000b2b399723e */ /* 0x004fe200000000ff */
[--C-:B------:R-:W-:Y:S01]  /*6e20*/  FFMA.FTZ R176, R176, UR5, -R175.reuse ;  /* 0x00000005b0b07c23 */ /* 0x100fe200080108af */
[----:B----4-:R-:W-:Y:S01]  /*6e30*/  F2FP.F16.F32.PACK_AB R155, R186, R182 ;  /* 0x000000b6ba9b723e */ /* 0x010fe200000000ff */
[--C-:B------:R-:W-:Y:S01]  /*6e40*/  FFMA.FTZ R177, R177, UR5, -R175.reuse ;  /* 0x00000005b1b17c23 */ /* 0x100fe200080108af */
[----:B------:R-:W-:Y:S01]  /*6e50*/  FFMA.FTZ R180, R180, UR5, -R175 ;  /* 0x00000005b4b47c23 */ /* 0x000fe200080108af */
[--C-:B------:R-:W-:Y:S01]  /*6e60*/  FFMA.FTZ R212, R212, UR5, -R199.reuse ;  /* 0x00000005d4d47c23 */ /* 0x100fe200080108c7 */
[----:B------:R-:W-:Y:S01]  /*6e70*/  WARPGROUP.ARRIVE ;  /* 0x00000000000079c5 */ /* 0x000fe20000000000 */
[----:B------:R-:W2:Y:S01]  /*6e80*/  MUFU.EX2 R160, R160 ;  /* 0x000000a000a07308 */ /* 0x000ea20000000800 */
[--C-:B------:R-:W-:Y:S01]  /*6e90*/  FFMA.FTZ R213, R213, UR5, -R199.reuse ;  /* 0x00000005d5d57c23 */ /* 0x100fe200080108c7 */
[--C-:B------:R-:W-:Y:S01]  /*6ea0*/  FFMA.FTZ R214, R214, UR5, -R199.reuse ;  /* 0x00000005d6d67c23 */ /* 0x100fe200080108c7 */
[----:B------:R-:W-:Y:S01]  /*6eb0*/  FFMA.FTZ R217, R217, UR5, -R199 ;  /* 0x00000005d9d97c23 */ /* 0x000fe200080108c7 */
[--C-:B------:R-:W-:Y:S01]  /*6ec0*/  FFMA.FTZ R181, R181, UR5, -R175.reuse ;  /* 0x00000005b5b57c23 */ /* 0x100fe200080108af */
[----:B------:R-:W-:Y:S01]  /*6ed0*/  HGMMA.64x256x16.F32 R24, R152, gdesc[UR8].tnspB, R24, gsb0 ;  /* 0x43e0000898187df0 */ /* 0x000fe20008000818 */
[----:B------:R-:W-:Y:S01]  /*6ee0*/  UIADD3 UR10, UR4, 0x80, URZ ;  /* 0x00000080040a7890 */ /* 0x000fe2000fffe03f */
[--C-:B------:R-:W-:Y:S01]  /*6ef0*/  FFMA.FTZ R184, R184, UR5, -R175.reuse ;  /* 0x00000005b8b87c23 */ /* 0x100fe200080108af */
[----:B------:R-:W-:Y:S01]  /*6f00*/  MUFU.EX2 R161, R161 ;  /* 0x000000a100a17308 */ /* 0x000fe20000000800 */
[----:B------:R-:W-:Y:S01]  /*6f10*/  UMOV UR11, 0x40000040 ;  /* 0x40000040000b7882 */ /* 0x000fe20000000000 */
[--C-:B------:R-:W-:Y:S01]  /*6f20*/  FFMA.FTZ R185, R185, UR5, -R175.reuse ;  /* 0x00000005b9b97c23 */ /* 0x100fe200080108af */
[----:B------:R-:W-:Y:S01]  /*6f30*/  FFMA.FTZ R188, R188, UR5, -R175 ;  /* 0x00000005bcbc7c23 */ /* 0x000fe200080108af */
        /* <DEDUP_REMOVED lines=9> */
[--C-:B------:R-:W-:Y:S01]  /*6fd0*/  FFMA.FTZ R163, R163, UR5, -R199.reuse ;  /* 0x00000005a3a37c23 */ /* 0x100fe200080108c7 */
[--C-:B------:R-:W-:Y:S01]  /*6fe0*/  FFMA.FTZ R166, R166, UR5, -R199.reuse ;  /* 0x00000005a6a67c23 */ /* 0x100fe200080108c7 */
[--C-:B------:R-:W-:Y:S01]  /*6ff0*/  FFMA.FTZ R170, R170, UR5, -R199.reuse ;  /* 0x00000005aaaa7c23 */ /* 0x100fe200080108c7 */
[----:B------:R-:W-:Y:S01]  /*7000*/  MUFU.EX2 R197, R197 ;  /* 0x000000c500c57308 */ /* 0x000fe20000000800 */
[----:B------:R-:W-:Y:S01]  /*7010*/  FFMA.FTZ R171, R171, UR5, -R199 ;  /* 0x00000005abab7c23 */ /* 0x000fe200080108c7 */
[----:B------:R-:W-:Y:S01]  /*7020*/  FFMA.FTZ R159, R194, R0, R159 ;  /* 0x00000000c29f7223 */ /* 0x000fe2000001009f */
[----:B------:R-:W-:Y:S01]  /*7030*/  FFMA.FTZ R12, R195, R12, R178 ;  /* 0x0000000cc30c7223 */ /* 0x000fe200000100b2 */
[----:B------:R-:W-:Y:S01]  /*7040*/  ISETP.GT.AND P3, PT, R20, R13, PT ;  /* 0x0000000d1400720c */ /* 0x000fe20003f64270 */
[----:B------:R-:W-:-:S02]  /*7050*/  @!P2 VIADD R187, R187, 0x32460 ;  /* 0x00032460bbbba836 */ /* 0x000fc40000000000 */
[----:B------:R-:W-:Y:S01]  /*7060*/  FADD.FTZ R162, R162, R159 ;  /* 0x0000009fa2a27221 */ /* 0x000fe20000010000 */
[----:B------:R-:W-:Y:S01]  /*7070*/  FADD.FTZ R179, R179, R12 ;  /* 0x0000000cb3b37221 */ /* 0x000fe20000010000 */
[----:B------:R-:W3:Y:S01]  /*7080*/  MUFU.EX2 R210, R210 ;  /* 0x000000d200d27308 */ /* 0x000ee20000000800 */
[----:B------:R-:W-:Y:S02]  /*7090*/  VIADD R20, R20, 0xffffffff ;  /* 0xffffffff14147836 */ /* 0x000fe40000000000 */
[----:B------:R-:W-:Y:S01]  /*70a0*/  FADD.FTZ R167, R167, R162 ;  /* 0x000000a2a7a77221 */ /* 0x000fe20000010000 */
[----:B------:R-:W-:Y:S01]  /*70b0*/  FADD.FTZ R179, R182, R179 ;  /* 0x000000b3b6b37221 */ /* 0x000fe20000010000 */
[----:B------:R-:W-:Y:S02]  /*70c0*/  @!P2 PRMT R187, RZ, 0x654, R187 ;  /* 0x00000654ffbba816 */ /* 0x000fe400000000bb */
[----:B------:R-:W-:Y:S01]  /*70d0*/  FADD.FTZ R167, R174, R167 ;  /* 0x000000a7aea77221 */ /* 0x000fe20000010000 */
[----:B------:R-:W-:Y:S01]  /*70e0*/  FADD.FTZ R186, R186, R179 ;  /* 0x000000b3baba7221 */ /* 0x000fe20000010000 */
[----:B------:R-:W-:Y:S02]  /*70f0*/  MUFU.EX2 R211, R211 ;  /* 0x000000d300d37308 */ /* 0x000fe40000000800 */
[----:B0-----:R-:W-:-:S06]  /*7100*/  FADD.FTZ R167, R156, R167 ;  /* 0x000000a79ca77221 */ /* 0x001fcc0000010000 */
[----:B------:R-:W0:Y:S08]  /*7110*/  MUFU.EX2 R215, R215 ;  /* 0x000000d700d77308 */ /* 0x000e300000000800 */
[----:B------:R-:W-:Y:S08]  /*7120*/  MUFU.EX2 R165, R165 ;  /* 0x000000a500a57308 */ /* 0x000ff00000000800 */
[----:B------:R-:W-:Y:S08]  /*7130*/  MUFU.EX2 R168, R168 ;  /* 0x000000a800a87308 */ /* 0x000ff00000000800 */
[----:B------:R-:W-:Y:S08]  /*7140*/  MUFU.EX2 R169, R169 ;  /* 0x000000a900a97308 */ /* 0x000ff00000000800 */
[----:B------:R-:W-:Y:S08]  /*7150*/  MUFU.EX2 R172, R172 ;  /* 0x000000ac00ac7308 */ /* 0x000ff00000000800 */
[----:B------:R-:W4:Y:S08]  /*7160*/  MUFU.EX2 R216, R216 ;  /* 0x000000d800d87308 */ /* 0x000f300000000800 */
        /* <DEDUP_REMOVED lines=22> */
[----:B------:R-:W-:Y:S01]  /*72d0*/  MUFU.EX2 R196, R196 ;  /* 0x000000c400c47308 */ /* 0x000fe20000000800 */
[----:B------:R-:W-:-:S02]  /*72e0*/  WARPGROUP.DEPBAR.LE gsb0, 0x0 ;  /* 0x00008000000079c5 */ /* 0x000fc40000010000 */
[C---:B--2---:R-:W-:Y:S01]  /*72f0*/  F2FP.F16.F32.PACK_AB R152, R160.reuse, R156 ;  /* 0x0000009ca098723e */ /* 0x044fe200000000ff */
[----:B------:R-:W-:Y:S01]  /*7300*/  FADD.FTZ R160, R160, R167 ;  /* 0x000000a7a0a07221 */ /* 0x000fe20000010000 */
[----:B---3--:R-:W-:-:S03]  /*7310*/  F2FP.F16.F32.PACK_AB R153, R210, R197 ;  /* 0x000000c5d299723e */ /* 0x008fc600000000ff */
[----:B------:R-:W-:Y:S01]  /*7320*/  MUFU.EX2 R163, R163 ;  /* 0x000000a300a37308 */ /* 0x000fe20000000800 */
[----:B------:R-:W-:Y:S01]  /*7330*/  F2FP.F16.F32.PACK_AB R154, R164, R161 ;  /* 0x000000a1a49a723e */ /* 0x000fe200000000ff */
[----:B------:R-:W-:Y:S01]  /*7340*/  FADD.FTZ R197, R197, R186 ;  /* 0x000000bac5c57221 */ /* 0x000fe20000010000 */
[----:B0-----:R-:W-:Y:S01]  /*7350*/  F2FP.F16.F32.PACK_AB R155, R215, R211 ;  /* 0x000000d3d79b723e */ /* 0x001fe200000000ff */
[----:B------:R-:W-:Y:S02]  /*7360*/  FADD.FTZ R161, R161, R160 ;  /* 0x000000a0a1a17221 */ /* 0x000fe40000010000 */
[----:B------:R-:W-:Y:S01]  /*7370*/  FADD.FTZ R210, R210, R197 ;  /* 0x000000c5d2d27221 */ /* 0x000fe20000010000 */
[----:B------:R-:W-:Y:S01]  /*7380*/  WARPGROUP.ARRIVE ;  /* 0x00000000000079c5 */ /* 0x000fe20000000000 */
[----:B------:R-:W0:Y:S01]  /*7390*/  MUFU.EX2 R166, R166 ;  /* 0x000000a600a67308 */ /* 0x000e220000000800 */
        /* <DEDUP_REMOVED lines=8> */
[----:B------:R-:W-:Y:S02]  /*7420*/  IMAD.MOV.U32 R210, RZ, RZ, R21 ;  /* 0x000000ffffd27224 */ /* 0x000fe400078e0015 */
[----:B----4-:R-:W-:-:S05]  /*7430*/  FADD.FTZ R215, R216, R215 ;  /* 0x000000d7d8d77221 */ /* 0x010fca0000010000 */
        /* <DEDUP_REMOVED lines=13> */
[----:B------:R-:W-:-:S03]  /*7510*/  FADD.FTZ R172, R172, R169 ;  /* 0x000000a9acac7221 */ /* 0x000fc60000010000 */
        /* <DEDUP_REMOVED lines=55> */
.L_x_14548:
[----:B------:R-:W-:-:S13]  /*7890*/  ISETP.GE.AND P1, PT, R20, RZ, PT ;  /* 0x000000ff1400720c */ /* 0x000fda0003f26270 */
[----:B------:R-:W-:Y:S05]  /*78a0*/  @!P1 BRA `(.L_x_14558) ;  /* 0x0000002800409947 */ /* 0x000fea0003800000 */
[----:B------:R-:W-:Y:S02]  /*78b0*/  IMAD.MOV.U32 R201, RZ, RZ, R157 ;  /* 0x000000ffffc97224 */ /* 0x000fe400078e009d */
[----:B------:R-:W-:-:S07]  /*78c0*/  IMAD.MOV.U32 R13, RZ, RZ, R21 ;  /* 0x000000ffff0d7224 */ /* 0x000fce00078e0015 */
.L_x_14567:
[----:B------:R-:W-:-:S04]  /*78d0*/  UIADD3 UR36, UR36, 0x1, URZ ;  /* 0x0000000124247890 */ /* 0x000fc8000fffe03f */
[----:B------:R-:W-:-:S04]  /*78e0*/  UISETP.NE.AND UP0, UPT, UR36, 0x2, UPT ;  /* 0x000000022400788c */ /* 0x000fc8000bf05270 */
[----:B------:R-:W-:Y:S02]  /*78f0*/  USEL UR4, URZ, 0x1, UP0 ;  /* 0x000000013f047887 */ /* 0x000fe40008000000 */
[----:B------:R-:W-:Y:S02]  /*7900*/  USEL UR36, UR36, URZ, UP0 ;  /* 0x0000003f24247287 */ /* 0x000fe40008000000 */
[----:B------:R-:W-:Y:S01]  /*7910*/  ULOP3.LUT UR37, UR37, UR4, URZ, 0x3c, !UPT ;  /* 0x0000000425257292 */ /* 0x000fe2000f8e3c3f */
[----:B-1----:R-:W-:Y:S11]  /*7920*/  @!P0 BRA `(.L_x_14559) ;  /* 0x0000000000048947 */ /* 0x002ff60003800000 */
[----:B------:R-:W-:Y:S01]  /*7930*/  BPT.TRAP 0x1 ;  /* 0x000000040000795c */ /* 0x000fe20000300000 */
.L_x_14559:
        /* <DEDUP_REMOVED lines=9> */
.L_x_14560:
[----:B--2---:R-:W-:Y:S05]  /*79d0*/  @P1 BRA `(.L_x_14561) ;  /* 0x0000000000081947 */ /* 0x004fea0003800000 */
[----:B------:R-:W2:Y:S02]  /*79e0*/  SYNCS.PHASECHK.TRANS64.TRYWAIT P1, [UR4+0x32430], R21 ;  /* 0x03243015ff0075a7 */ /* 0x000ea40008020144 */
[----:B--2---:R-:W-:Y:S05]  /*79f0*/  @!P1 BRA `(.L_x_14562) ;  /* 0x000000d000ec9947 */ /* 0x004fea0003800000 */
.L_x_14561:
[----:B------:R-:W-:Y:S01]  /*7a00*/  R2UR UR56, R22 ;  /* 0x00000000163872ca */ /* 0x000fe200000e0000 */
[----:B------:R-:W-:Y:S01]  /*7a10*/  UIMAD UR5, UR36, 0x300, UR61 ;  /* 0x00000300240578a4 */ /* 0x000fe2000f8e023d */
[----:B------:R-:W-:Y:S01]  /*7a20*/  R2UR UR57, R23 ;  /* 0x00000000173972ca */ /* 0x000fe200000e0000 */
[----:B0-2---:R-:W-:Y:S01]  /*7a30*/  WARPGROUP.ARRIVE ;  /* 0x00000000000079c5 */ /* 0x005fe20000000000 */
        /* <DEDUP_REMOVED lines=27> */
.L_x_14563:
[----:B------:R0:W2:Y:S01]  /*7bf0*/  SYNCS.PHASECHK.TRANS64.TRYWAIT P1, [UR4+0x32450], R21 ;  /* 0x03245015ff0075a7 */ /* 0x0000a20008020144 */
[----:B------:R-:W-:Y:S05]  /*7c00*/  @!P0 BRA `(.L_x_14564) ;  /* 0x0000000000048947 */ /* 0x000fea0003800000 */
[----:B------:R-:W-:Y:S01]  /*7c10*/  BPT.TRAP 0x1 ;  /* 0x000000040000795c */ /* 0x000fe20000300000 */
.L_x_14564:
[----:B--2---:R-:W-:Y:S05]  /*7c20*/  @P1 BRA `(.L_x_14565) ;  /* 0x0000000000081947 */ /* 0x004fea0003800000 */
[----:B------:R-:W2:Y:S02]  /*7c30*/  SYNCS.PHASECHK.TRANS64.TRYWAIT P1, [UR4+0x32450], R21 ;  /* 0x03245015ff0075a7 */ /* 0x000ea40008020144 */
[----:B--2---:R-:W-:Y:S05]  /*7c40*/  @!P1 BRA `(.L_x_14566) ;  /* 0x000000d000709947 */ /* 0x004fea0003800000 */
.L_x_14565:
        /* <DEDUP_REMOVED lines=99> */
[----:B--2---:R-:W-:Y:S01]  /*8280*/  FMUL.FTZ R202, R156, UR5 ;  /* 0x000000059cca7c20 */ /* 0x004fe20008410000 */
        /* <DEDUP_REMOVED lines=48> */
[----:B------:R-:W-:-:S03]  /*8590*/  FMUL.FTZ R199, R199, UR5 ;  /* 0x00000005c7c77c20 */ /* 0x000fc60008410000 */
        /* <DEDUP_REMOVED lines=28> */
[----:B------:R-:W-:Y:S01]  /*8760*/  FMUL.FTZ R193, R197, UR5 ;  /* 0x00000005c5c17c20 */ /* 0x000fe20008410000 */
[----:B------:R-:W-:-:S04]  /*8770*/  FMUL.FTZ R197, R198, UR5 ;  /* 0x00000005c6c57c20 */ /* 0x000fc80008410000 */
        /* <DEDUP_REMOVED lines=60> */
[----:B-1----:R-:W-:Y:S02]  /*8b40*/  FMNMX.FTZ R194, R190, R21, !PT ;  /* 0x00000015bec27209 */ /* 0x002fe40007810000 */
[----:B------:R-:W1:Y:S05]  /*8b50*/  SHFL.BFLY PT, R21, R198, 0x1, 0x1f ;  /* 0x0c201f00c6157f89 */ /* 0x000e6a00000e0000 */
[----:B------:R-:W3:Y:S01]  /*8b60*/  MUFU.TANH R199, R199 ;  /* 0x000000c700c77308 */ /* 0x000ee20000002400 */
[----:B--2---:R-:W-:-:S04]  /*8b70*/  FMNMX.FTZ R194, R195, R194, !PT ;  /* 0x000000c2c3c27209 */ /* 0x004fc80007810000 */
[----:B0-----:R-:W-:-:S04]  /*8b80*/  FMNMX.FTZ R194, R197, R194, !PT ;  /* 0x000000c2c5c27209 */ /* 0x001fc80007810000 */
[----:B---3--:R-:W-:Y:S02]  /*8b90*/  FMNMX.FTZ R194, R199, R194, !PT ;  /* 0x000000c2c7c27209 */ /* 0x008fe40007810000 */
[----:B-1----:R-:W-:-:S03]  /*8ba0*/  FMNMX.FTZ R21, R198, R21, !PT ;  /* 0x00000015c6157209 */ /* 0x002fc60007810000 */
[----:B------:R-:W0:Y:S02]  /*8bb0*/  SHFL.BFLY PT, R157, R194, 0x2, 0x1f ;  /* 0x0c401f00c29d7f89 */ /* 0x000e2400000e0000 */
[C---:B------:R-:W-:Y:S01]  /*8bc0*/  FMUL.FTZ R213, R21.reuse, UR5 ;  /* 0x0000000515d57c20 */ /* 0x040fe20008410000 */
[----:B------:R-:W-:-:S03]  /*8bd0*/  FADD.FTZ R13, -R21, R13 ;  /* 0x0000000d150d7221 */ /* 0x000fc60000010100 */
[--C-:B------:R-:W-:Y:S01]  /*8be0*/  FFMA.FTZ R215, R152, UR5, -R213.reuse ;  /* 0x0000000598d77c23 */ /* 0x100fe200080108d5 */
[--C-:B------:R-:W-:Y:S01]  /*8bf0*/  FFMA.FTZ R196, R153, UR5, -R213.reuse ;  /* 0x0000000599c47c23 */ /* 0x100fe200080108d5 */
[----:B------:R-:W-:Y:S01]  /*8c00*/  FMUL.FTZ R13, R13, UR5 ;  /* 0x000000050d0d7c20 */ /* 0x000fe20008410000 */
[--C-:B------:R-:W-:Y:S01]  /*8c10*/  FFMA.FTZ R198, R202, UR5, -R213.reuse ;  /* 0x00000005cac67c23 */ /* 0x100fe200080108d5 */
[----:B------:R-:W-:Y:S02]  /*8c20*/  VIADD R153, R218, 0x8 ;  /* 0x00000008da997836 */ /* 0x000fe40000000000 */
        /* <DEDUP_REMOVED lines=13> */
[----:B0-----:R-:W-:Y:S01]  /*8d00*/  FMNMX.FTZ R157, R194, R157, !PT ;  /* 0x0000009dc29d7209 */ /* 0x001fe20007810000 */
[--C-:B------:R-:W-:Y:S01]  /*8d10*/  FFMA.FTZ R177, R177, UR5, -R213.reuse ;  /* 0x00000005b1b17c23 */ /* 0x100fe200080108d5 */
[--C-:B------:R-:W-:Y:S01]  /*8d20*/  FFMA.FTZ R179, R179, UR5, -R213.reuse ;  /* 0x00000005b3b37c23 */ /* 0x100fe200080108d5 */
[--C-:B------:R-:W-:Y:S01]  /*8d30*/  FFMA.FTZ R178, R178, UR5, -R213.reuse ;  /* 0x00000005b2b27c23 */ /* 0x100fe200080108d5 */
[--C-:B------:R-:W-:Y:S01]  /*8d40*/  FFMA.FTZ R180, R180, UR5, -R213.reuse ;  /* 0x00000005b4b47c23 */ /* 0x100fe200080108d5 */
[----:B------:R-:W0:Y:S01]  /*8d50*/  SHFL.BFLY PT, R214, R157, 0x1, 0x1f ;  /* 0x0c201f009dd67f89 */ /* 0x000e2200000e0000 */
[----:B------:R2:W-:Y:S01]  /*8d60*/  MUFU.EX2 R194, R215 ;  /* 0x000000d700c27308 */ /* 0x0005e20000000800 */
[--C-:B------:R-:W-:Y:S01]  /*8d70*/  FFMA.FTZ R185, R185, UR5, -R213.reuse ;  /* 0x00000005b9b97c23 */ /* 0x100fe200080108d5 */
[--C-:B------:R-:W-:Y:S01]  /*8d80*/  FFMA.FTZ R187, R187, UR5, -R213.reuse ;  /* 0x00000005bbbb7c23 */ /* 0x100fe200080108d5 */
[--C-:B------:R-:W-:Y:S01]  /*8d90*/  FFMA.FTZ R219, R188, UR5, -R213.reuse ;  /* 0x00000005bcdb7c23 */ /* 0x100fe200080108d5 */
[--C-:B------:R-:W-:Y:S01]  /*8da0*/  FFMA.FTZ R188, R192, UR5, -R213.reuse ;  /* 0x00000005c0bc7c23 */ /* 0x100fe200080108d5 */
[--C-:B------:R-:W-:Y:S01]  /*8db0*/  FFMA.FTZ R186, R186, UR5, -R213.reuse ;  /* 0x00000005baba7c23 */ /* 0x100fe200080108d5 */
[----:B------:R-:W-:-:S02]  /*8dc0*/  FFMA.FTZ R193, R193, UR5, -R213 ;  /* 0x00000005c1c17c23 */ /* 0x000fc400080108d5 */
        /* <DEDUP_REMOVED lines=15> */
[----:B0-----:R-:W-:Y:S01]  /*8ec0*/  FMNMX.FTZ R157, R157, R214, !PT ;  /* 0x000000d69d9d7209 */ /* 0x001fe20007810000 */
[----:B------:R-:W-:-:S02]  /*8ed0*/  IMAD.U32 R214, RZ, RZ, UR4 ;  /* 0x00000004ffd67e24 */ /* 0x000fc4000f8e00ff */
[-C--:B------:R-:W-:Y:S01]  /*8ee0*/  FMUL.FTZ R49, R49, R13.reuse ;  /* 0x0000000d31317220 */ /* 0x080fe20000410000 */
[-C--:B------:R-:W-:Y:S01]  /*8ef0*/  FMUL.FTZ R52, R52, R13.reuse ;  /* 0x0000000d34347220 */ /* 0x080fe20000410000 */
[-C--:B------:R-:W-:Y:S01]  /*8f00*/  FMUL.FTZ R53, R53, R13.reuse ;  /* 0x0000000d35357220 */ /* 0x080fe20000410000 */
[C---:B------:R-:W-:Y:S01]  /*8f10*/  FADD.FTZ R152, -R157.reuse, R201 ;  /* 0x000000c99d987221 */ /* 0x040fe20000010100 */
[----:B------:R-:W-:Y:S01]  /*8f20*/  FMUL.FTZ R217, R157, UR5 ;  /* 0x000000059dd97c20 */ /* 0x000fe20008410000 */
[-C--:B------:R-:W-:Y:S01]  /*8f30*/  FMUL.FTZ R56, R56, R13.reuse ;  /* 0x0000000d38387220 */ /* 0x080fe20000410000 */
[-C--:B------:R-:W-:Y:S01]  /*8f40*/  FMUL.FTZ R57, R57, R13.reuse ;  /* 0x0000000d39397220 */ /* 0x080fe20000410000 */
[----:B------:R-:W-:Y:S01]  /*8f50*/  FMUL.FTZ R201, R152, UR5 ;  /* 0x0000000598c97c20 */ /* 0x000fe20008410000 */
[----:B------:R-:W-:Y:S02]  /*8f60*/  @!P2 VIADD R152, R214, 0x32440 ;  /* 0x00032440d698a836 */ /* 0x000fe40000000000 */
[--C-:B------:R-:W-:Y:S01]  /*8f70*/  FFMA.FTZ R216, R158, UR5, -R217.reuse ;  /* 0x000000059ed87c23 */ /* 0x100fe200080108d9 */
[----:B------:R-:W-:Y:S01]  /*8f80*/  IADD3 R158, -R218, 0xb, RZ ;  /* 0x0000000bda9e7810 */ /* 0x000fe20007ffe1ff */
[--C-:B------:R-:W-:Y:S01]  /*8f90*/  FFMA.FTZ R210, R154, UR5, -R217.reuse ;  /* 0x000000059ad27c23 */ /* 0x100fe200080108d9 */
[--C-:B--2---:R-:W-:Y:S01]  /*8fa0*/  FFMA.FTZ R215, R155, UR5, -R217.reuse ;  /* 0x000000059bd77c23 */ /* 0x104fe200080108d9 */
[----:B------:R-:W-:Y:S01]  /*8fb0*/  @!P2 PRMT R152, RZ, 0x654, R152 ;  /* 0x00000654ff98a816 */ /* 0x000fe20000000098 */
[--C-:B------:R-:W-:Y:S01]  /*8fc0*/  FFMA.FTZ R211, R211, UR5, -R217.reuse ;  /* 0x00000005d3d37c23 */ /* 0x100fe200080108d9 */
        /* <DEDUP_REMOVED lines=119> */
[----:B------:R-:W-:Y:S01]  /*9740*/  UIMAD UR4, UR36, 0xc00, UR6 ;  /* 0x00000c00240478a4 */ /* 0x000fe2000f8e0206 */
[----:B------:R-:W-:Y:S01]  /*9750*/  F2FP.F16.F32.PACK_AB R154, R202, R198 ;  /* 0x000000c6ca9a723e */ /* 0x000fe200000000ff */
[--C-:B------:R-:W-:Y:S01]  /*9760*/  FFMA.FTZ R160, R160, UR5, -R217.reuse ;  /* 0x00000005a0a07c23 */ /* 0x100fe200080108d9 */
[----:B---3--:R-:W-:Y:S01]  /*9770*/  F2FP.F16.F32.PACK_AB R153, R215, R210 ;  /* 0x000000d2d799723e */ /* 0x008fe200000000ff */
[--C-:B------:R-:W-:Y:S01]  /*9780*/  FFMA.FTZ R161, R161, UR5, -R217.reuse ;  /* 0x00000005a1a17c23 */ /* 0x100fe200080108d9 */
[----:B----4-:R-:W-:Y:S01]  /*9790*/  F2FP.F16.F32.PACK_AB R155, R211, R216 ;  /* 0x000000d8d39b723e */ /* 0x010fe200000000ff */
        /* <DEDUP_REMOVED lines=25> */
[----:B------:R-:W-:Y:S01]  /*9930*/  FFMA.FTZ R197, R199, UR5, -R217 ;  /* 0x00000005c7c57c23 */ /* 0x000fe200080108d9 */
[----:B------:R-:W-:Y:S01]  /*9940*/  FFMA.FTZ R13, R13, R0, R194 ;  /* 0x000000000d0d7223 */ /* 0x000fe200000100c2 */
[----:B------:R-:W-:Y:S01]  /*9950*/  FFMA.FTZ R12, R201, R12, R210 ;  /* 0x0000000cc90c7223 */ /* 0x000fe200000100d2 */
[----:B------:R-:W2:Y:S01]  /*9960*/  MUFU.EX2 R164, R164 ;  /* 0x000000a400a47308 */ /* 0x000ea20000000800 */
[----:B------:R-:W-:-:S02]  /*9970*/  @!P2 VIADD R214, R214, 0x32460 ;  /* 0x00032460d6d6a836 */ /* 0x000fc40000000000 */
[----:B------:R-:W-:Y:S01]  /*9980*/  FADD.FTZ R13, R196, R13 ;  /* 0x0000000dc40d7221 */ /* 0x000fe20000010000 */
[----:B------:R-:W-:Y:S01]  /*9990*/  FADD.FTZ R215, R215, R12 ;  /* 0x0000000cd7d77221 */ /* 0x000fe20000010000 */
[----:B------:R-:W-:Y:S02]  /*99a0*/  IMAD.MOV.U32 R201, RZ, RZ, R157 ;  /* 0x000000ffffc97224 */ /* 0x000fe400078e009d */
[----:B------:R-:W-:Y:S01]  /*99b0*/  FADD.FTZ R13, R198, R13 ;  /* 0x0000000dc60d7221 */ /* 0x000fe20000010000 */
[----:B------:R-:W-:Y:S01]  /*99c0*/  FADD.FTZ R216, R216, R215 ;  /* 0x000000d7d8d87221 */ /* 0x000fe20000010000 */
[----:B------:R-:W-:Y:S01]  /*99d0*/  MUFU.EX2 R160, R160 ;  /* 0x000000a000a07308 */ /* 0x000fe20000000800 */
[----:B------:R-:W-:Y:S01]  /*99e0*/  @!P2 PRMT R214, RZ, 0x654, R214 ;  /* 0x00000654ffd6a816 */ /* 0x000fe200000000d6 */
[----:B------:R-:W-:Y:S01]  /*99f0*/  FADD.FTZ R13, R202, R13 ;  /* 0x0000000dca0d7221 */ /* 0x000fe20000010000 */
[----:B------:R-:W-:-:S05]  /*9a00*/  FADD.FTZ R211, R211, R216 ;  /* 0x000000d8d3d37221 */ /* 0x000fca0000010000 */
[----:B------:R-:W3:Y:S08]  /*9a10*/  MUFU.EX2 R161, R161 ;  /* 0x000000a100a17308 */ /* 0x000ef00000000800 */
[----:B------:R-:W-:Y:S08]  /*9a20*/  MUFU.EX2 R166, R166 ;  /* 0x000000a600a67308 */ /* 0x000ff00000000800 */
[----:B------:R-:W4:Y:S08]  /*9a30*/  MUFU.EX2 R212, R212 ;  /* 0x000000d400d47308 */ /* 0x000f300000000800 */
[----:B------:R-:W5:Y:S08]  /*9a40*/  MUFU.EX2 R163, R163 ;  /* 0x000000a300a37308 */ /* 0x000f700000000800 */
[----:B------:R-:W1:Y:S08]  /*9a50*/  MUFU.EX2 R165, R165 ;  /* 0x000000a500a57308 */ /* 0x000e700000000800 */
[----:B------:R-:W1:Y:S08]  /*9a60*/  MUFU.EX2 R169, R169 ;  /* 0x000000a900a97308 */ /* 0x000e700000000800 */
[----:B------:R-:W1:Y:S08]  /*9a70*/  MUFU.EX2 R171, R171 ;  /* 0x000000ab00ab7308 */ /* 0x000e700000000800 */
[----:B------:R-:W-:Y:S08]  /*9a80*/  MUFU.EX2 R167, R167 ;  /* 0x000000a700a77308 */ /* 0x000ff00000000800 */
        /* <DEDUP_REMOVED lines=26> */
[----:B------:R-:W0:Y:S01]  /*9c30*/  MUFU.EX2 R193, R193 ;  /* 0x000000c100c17308 */ /* 0x000e220000000800 */
[----:B---3--:R-:W-:Y:S01]  /*9c40*/  F2FP.F16.F32.PACK_AB R153, R161, R160 ;  /* 0x000000a0a199723e */ /* 0x008fe200000000ff */
[----:B------:R-:W-:Y:S01]  /*9c50*/  FADD.FTZ R160, R160, R211 ;  /* 0x000000d3a0a07221 */ /* 0x000fe20000010000 */
[----:B----4-:R-:W-:Y:S01]  /*9c60*/  F2FP.F16.F32.PACK_AB R155, R212, R166 ;  /* 0x000000a6d49b723e */ /* 0x010fe200000000ff */
[----:B------:R-:W-:Y:S01]  /*9c70*/  FADD.FTZ R159, R159, R156 ;  /* 0x0000009c9f9f7221 */ /* 0x000fe20000010000 */
[----:B------:R-:W-:Y:S02]  /*9c80*/  IMAD.MOV.U32 R13, RZ, RZ, R21 ;  /* 0x000000ffff0d7224 */ /* 0x000fe400078e0015 */
        /* <DEDUP_REMOVED lines=9> */
[----:B------:R-:W2:Y:S01]  /*9d20*/  MUFU.EX2 R195, R195 ;  /* 0x000000c300c37308 */ /* 0x000ea20000000800 */
[----:B------:R-:W-:Y:S01]  /*9d30*/  FADD.FTZ R212, R212, R161 ;  /* 0x000000a1d4d47221 */ /* 0x000fe20000010000 */
[----:B-----5:R-:W-:-:S04]  /*9d40*/  FADD.FTZ R164, R163, R164 ;  /* 0x000000a4a3a47221 */ /* 0x020fc80000010000 */
[----:B-1----:R-:W-:Y:S02]  /*9d50*/  FADD.FTZ R164, R165, R164 ;  /* 0x000000a4a5a47221 */ /* 0x002fe40000010000 */
[----:B------:R-:W-:Y:S02]  /*9d60*/  MUFU.EX2 R192, R192 ;  /* 0x000000c000c07308 */ /* 0x000fe40000000800 */
[----:B------:R-:W-:-:S06]  /*9d70*/  FADD.FTZ R164, R169, R164 ;  /* 0x000000a4a9a47221 */ /* 0x000fcc0000010000 */
[----:B------:R-:W1:Y:S01]  /*9d80*/  MUFU.EX2 R197, R197 ;  /* 0x000000c500c57308 */ /* 0x000e620000000800 */
[----:B------:R-:W-:Y:S02]  /*9d90*/  WARPGROUP.DEPBAR.LE gsb0, 0x0 ;  /* 0x00008000000079c5 */ /* 0x000fe40000010000 */
[----:B------:R-:W-:Y:S02]  /*9da0*/  F2FP.F16.F32.PACK_AB R152, R165, R163 ;  /* 0x000000a3a598723e */ /* 0x000fe400000000ff */
[C---:B------:R-:W-:Y:S01]  /*9db0*/  F2FP.F16.F32.PACK_AB R154, R171.reuse, R169 ;  /* 0x000000a9ab9a723e */ /* 0x040fe200000000ff */
[----:B------:R-:W-:Y:S01]  /*9dc0*/  FADD.FTZ R171, R171, R164 ;  /* 0x000000a4abab7221 */ /* 0x000fe20000010000 */
[----:B------:R-:W-:Y:S01]  /*9dd0*/  F2FP.F16.F32.PACK_AB R153, R168, R167 ;  /* 0x000000a7a899723e */ /* 0x000fe200000000ff */
[----:B------:R-:W-:Y:S01]  /*9de0*/  FADD.FTZ R167, R167, R212 ;  /* 0x000000d4a7a77221 */ /* 0x000fe20000010000 */
[----:B------:R-:W-:Y:S01]  /*9df0*/  F2FP.F16.F32.PACK_AB R155, R175, R173 ;  /* 0x000000adaf9b723e */ /* 0x000fe200000000ff */
[----:B------:R-:W-:-:S02]  /*9e00*/  FADD.FTZ R171, R170, R171 ;  /* 0x000000abaaab7221 */ /* 0x000fc40000010000 */
        /* <DEDUP_REMOVED lines=9> */
[C---:B------:R-:W-:Y:S01]  /*9ea0*/  F2FP.F16.F32.PACK_AB R152, R172.reuse, R170 ;  /* 0x000000aaac98723e */ /* 0x040fe200000000ff */
[----:B------:R-:W-:Y:S01]  /*9eb0*/  FADD.FTZ R172, R172, R171 ;  /* 0x000000abacac7221 */ /* 0x000fe20000010000 */
[----:B------:R-:W-:Y:S02]  /*9ec0*/  F2FP.F16.F32.PACK_AB R154, R179, R177 ;  /* 0x000000b1b39a723e */ /* 0x000fe400000000ff */
[C---:B------:R-:W-:Y:S01]  /*9ed0*/  F2FP.F16.F32.PACK_AB R153, R176.reuse, R174 ;  /* 0x000000aeb099723e */ /* 0x040fe200000000ff */
[----:B------:R-:W-:Y:S01]  /*9ee0*/  FADD.FTZ R176, R176, R175 ;  /* 0x000000afb0b07221 */ /* 0x000fe20000010000 */
[----:B------:R-:W-:Y:S01]  /*9ef0*/  F2FP.F16.F32.PACK_AB R155, R183, R181 ;  /* 0x000000b5b79b723e */ /* 0x000fe200000000ff */
[----:B------:R-:W-:-:S02]  /*9f00*/  FADD.FTZ R172, R177, R172 ;  /* 0x000000acb1ac7221 */ /* 0x000fc40000010000 */
[----:B------:R-:W-:Y:S01]  /*9f10*/  FADD.FTZ R176, R181, R176 ;  /* 0x000000b0b5b07221 */ /* 0x000fe20000010000 */
[----:B------:R-:W-:Y:S01]  /*9f20*/  WARPGROUP.ARRIVE ;  /* 0x00000000000079c5 */ /* 0x000fe20000000000 */
[----:B------:R-:W-:Y:S02]  /*9f30*/  FADD.FTZ R179, R179, R172 ;  /* 0x000000acb3b37221 */ /* 0x000fe40000010000 */
[----:B------:R-:W-:Y:S02]  /*9f40*/  FADD.FTZ R183, R183, R176 ;  /* 0x000000b0b7b77221 */ /* 0x000fe40000010000 */
[----:B------:R-:W-:-:S04]  /*9f50*/  FADD.FTZ R179, R178, R179 ;  /* 0x000000b3b2b37221 */ /* 0x000fc80000010000 */
[----:B------:R-:W-:Y:S01]  /*9f60*/  HGMMA.64x256x16.F32 R24, R152, gdesc[UR8].tnspB, R24, gsb0 ;  /* 0x43e0000898187df0 */ /* 0x000fe20008000818 */
[----:B------:R-:W-:Y:S01]  /*9f70*/  UIADD3 UR10, UR4, 0x200, URZ ;  /* 0x00000200040a7890 */ /* 0x000fe2000fffe03f */
[----:B------:R-:W-:Y:S01]  /*9f80*/  FADD.FTZ R183, R182, R183 ;  /* 0x000000b7b6b77221 */ /* 0x000fe20000010000 */
[----:B------:R-:W-:Y:S01]  /*9f90*/  UMOV UR11, 0x40000040 ;  /* 0x40000040000b7882 */ /* 0x000fe20000000000 */
        /* <DEDUP_REMOVED lines=18> */
[----:B0-----:R-:W-:Y:S02]  /*a0c0*/  F2FP.F16.F32.PACK_AB R154, R193, R188 ;  /* 0x000000bcc19a723e */ /* 0x001fe400000000ff */
[----:B--2---:R-:W-:Y:S01]  /*a0d0*/  F2FP.F16.F32.PACK_AB R153, R195, R190 ;  /* 0x000000bec399723e */ /* 0x004fe200000000ff */
[----:B------:R-:W-:Y:S01]  /*a0e0*/  FADD.FTZ R190, R190, R191 ;  /* 0x000000bfbebe7221 */ /* 0x000fe20000010000 */
[----:B-1----:R-:W-:Y:S01]  /*a0f0*/  F2FP.F16.F32.PACK_AB R155, R197, R192 ;  /* 0x000000c0c59b723e */ /* 0x002fe200000000ff */
[----:B------:R-:W-:-:S02]  /*a100*/  FADD.FTZ R219, R219, R186 ;  /* 0x000000badbdb7221 */ /* 0x000fc40000010000 */
[----:B------:R-:W-:Y:S01]  /*a110*/  FADD.FTZ R195, R195, R190 ;  /* 0x000000bec3c37221 */ /* 0x000fe20000010000 */
[----:B------:R-:W-:Y:S01]  /*a120*/  WARPGROUP.ARRIVE ;  /* 0x00000000000079c5 */ /* 0x000fe20000000000 */
[----:B------:R-:W-:Y:S02]  /*a130*/  FADD.FTZ R0, R188, R219 ;  /* 0x000000dbbc007221 */ /* 0x000fe40000010000 */
[----:B------:R-:W-:Y:S02]  /*a140*/  FADD.FTZ R12, R192, R195 ;  /* 0x000000c3c00c7221 */ /* 0x000fe40000010000 */
[----:B------:R-:W-:-:S08]  /*a150*/  FADD.FTZ R0, R193, R0 ;  /* 0x00000000c1007221 */ /* 0x000fd00000010000 */
[----:B------:R-:W-:Y:S01]  /*a160*/  HGMMA.64x256x16.F32 R24, R152, gdesc[UR8].tnspB, R24, gsb0 ;  /* 0x43e0000898187df0 */ /* 0x000fe20008000818 */
[----:B------:R-:W-:Y:S02]  /*a170*/  FADD.FTZ R12, R197, R12 ;  /* 0x0000000cc50c7221 */ /* 0x000fe40000010000 */
[----:B------:R-:W-:Y:S02]  /*a180*/  WARPGROUP.DEPBAR.LE gsb0, 0x0 ;  /* 0x00008000000079c5 */ /* 0x000fe40000010000 */
[----:B------:R1:W-:Y:S01]  /*a190*/  @!P2 SYNCS.ARRIVE.TRANS64.RED.A1T0 RZ, [R214+URZ], RZ ;  /* 0x000000ffd6ffa9a7 */ /* 0x0003e2000810043f */
[----:B------:R-:W-:Y:S05]  /*a1a0*/  @P1 BRA `(.L_x_14567) ;  /* 0xffffffd400c81947 */ /* 0x000fea000383ffff */
.L_x_14558:
        /* <DEDUP_REMOVED lines=25> */
[----:B------:R-:W-:-:S06]  /*a340*/  IMAD.MOV.U32 R2, RZ, RZ, -0x800000 ;  /* 0xff800000ff027424 */ /* 0x000fcc00078e00ff */
[----:B------:R-:W2:Y:S01]  /*a350*/  @P1 MUFU.LG2 R5, R7 ;  /* 0x0000000700051308 */ /* 0x000ea20000000c00 */
[----:B------:R-:W-:Y:S01]  /*a360*/  FSETP.NE.FTZ.AND P2, PT, R6, RZ, PT ;  /* 0x000000ff0600720b */ /* 0x000fe20003f55000 */
        /* <DEDUP_REMOVED lines=8> */
[----:B------:R-:W-:-:S04]  /*a3f0*/  FMUL.FTZ R40, R40, R4 ;  /* 0x0000000428287220 */ /* 0x000fc80000410000 */
        /* <DEDUP_REMOVED lines=8> */
[----:B------:R-:W3:Y:S01]  /*a480*/  @P2 MUFU.LG2 R6, R6 ;  /* 0x0000000600062308 */ /* 0x000ee20000000c00 */
        /* <DEDUP_REMOVED lines=49> */
[----:B------:R-:W-:Y:S01]  /*a7a0*/  @P2 FMUL.FTZ R11, R11, 0.69314718246459960938 ;  /* 0x3f3172180b0b2820 */ /* 0x000fe20000410000 */
[----:B--2---:R-:W-:Y:S01]  /*a7b0*/  @P1 FMUL.FTZ R5, R5, 0.69314718246459960938 ;  /* 0x3f31721805051820 */ /* 0x004fe20000410000 */
[----:B---3--:R-:W-:Y:S01]  /*a7c0*/  @P2 FMUL.FTZ R6, R6, 0.69314718246459960938 ;  /* 0x3f31721806062820 */ /* 0x008fe20000410000 */
        /* <DEDUP_REMOVED lines=67> */
.L_x_14536:
[----:B------:R-:W2:Y:S01]  /*ac00*/  S2R R4, SR_CgaCtaId ;  /* 0x0000000000047919 */ /* 0x000ea20000008800 */
[----:B------:R-:W-:Y:S01]  /*ac10*/  MOV R151, 0x400 ;  /* 0x0000040000977802 */ /* 0x000fe20000000f00 */
[----:B------:R-:W-:Y:S01]  /*ac20*/  BSSY B0, `(.L_x_14568) ;  /* 0x00002e0000007945 */ /* 0x000fe20003800000 */
[----:B------:R-:W-:Y:S02]  /*ac30*/  BAR.SYNC.DEFER_BLOCKING 0x5, 0x180 ;  /* 0x0146000000007b1d */ /* 0x000fe40000010000 */
[----:B--2---:R-:W-:-:S05]  /*ac40*/  LEA R151, R4, R151, 0x18 ;  /* 0x0000009704977211 */ /* 0x004fca00078ec0ff */
[----:B------:R-:W2:Y:S02]  /*ac50*/  LDS.128 R4, [R151+0x324d0] ;  /* 0x0324d00097047984 */ /* 0x000ea40000000c00 */
[----:B--2---:R-:W-:Y:S02]  /*ac60*/  R2UR UR5, R5 ;  /* 0x00000000050572ca */ /* 0x004fe400000e0000 */
[----:B------:R-:W-:Y:S01]  /*ac70*/  R2UR UR6, R6 ;  /* 0x00000000060672ca */ /* 0x000fe200000e0000 */
[----:B------:R-:W-:Y:S06]  /*ac80*/  BAR.ARV 0x4, 0x180 ;  /* 0x0106000000007b1d */ /* 0x000fec0000002000 */
[----:B------:R-:W-:Y:S08]  /*ac90*/  @P0 BRA `(.L_x_14569) ;  /* 0x0000001c00e00947 */ /* 0x000ff00003800000 */
[----:B------:R-:W2:Y:S01]  /*aca0*/  S2R R6, SR_SWINHI ;  /* 0x0000000000067919 */ /* 0x000ea20000002f00 */
        /* <DEDUP_REMOVED lines=21> */
[----:B--2---:R-:W-:Y:S02]  /*ae00*/  MOV R5, R6 ;  /* 0x0000000600057202 */ /* 0x004fe40000000f00 */
[----:B------:R-:W-:-:S02]  /*ae10*/  F2FP.F16.F32.PACK_AB R51, R158, R51 ;  /* 0x000000339e33723e */ /* 0x000fc400000000ff */
[----:B------:R-:W-:Y:S01]  /*ae20*/  F2FP.F16.F32.PACK_AB R57, R155, R58 ;  /* 0x0000003a9b39723e */ /* 0x000fe200000000ff */
[----:B------:R-:W-:Y:S01]  /*ae30*/  IMAD.WIDE R102, R231, 0x2, R4 ;  /* 0x00000002e7667825 */ /* 0x000fe200078e0204 */
[----:B------:R-:W-:Y:S02]  /*ae40*/  F2FP.F16.F32.PACK_AB R64, R65, R64 ;  /* 0x000000404140723e */ /* 0x000fe400000000ff */
        /* <DEDUP_REMOVED lines=29> */
[----:B0-----:R-:W-:-:S02]  /*b020*/  IADD3 R187, P4, R102, 0x8040, RZ ;  /* 0x0000804066bb7810 */ /* 0x001fc40007f9e0ff */
        /* <DEDUP_REMOVED lines=69> */
[----:B------:R0:W-:Y:S01]  /*b480*/  STSM.16.M88.4 [R30], R72 ;  /* 0x000000481e007844 */ /* 0x0001e20000000200 */
[----:B------:R-:W-:Y:S02]  /*b490*/  SHF.R.U64 R103, R103, 0x3, RZ ;  /* 0x0000000367677819 */ /* 0x000fe400000012ff */
[----:B------:R-:W-:Y:S02]  /*b4a0*/  MOV R38, R38 ;  /* 0x0000002600267202 */ /* 0x000fe40000000f00 */
[----:B------:R-:W-:Y:S02]  /*b4b0*/  F2FP.F16.F32.PACK_AB R82, R85, R84 ;  /* 0x000000545552723e */ /* 0x000fe400000000ff */
[----:B------:R-:W-:-:S02]  /*b4c0*/  F2FP.F16.F32.PACK_AB R83, R83, R86 ;  /* 0x000000565353723e */ /* 0x000fc400000000ff */
[----:B------:R-:W-:Y:S02]  /*b4d0*/  LOP3.LUT R94, R94, R191, RZ, 0x3c, !PT ;  /* 0x000000bf5e5e7212 */ /* 0x000fe400078e3cff */
[----:B------:R-:W-:Y:S01]  /*b4e0*/  MOV R46, R46 ;  /* 0x0000002e002e7202 */ /* 0x000fe20000000f00 */
[----:B------:R2:W-:Y:S01]  /*b4f0*/  STSM.16.M88.4 [R38], R80 ;  /* 0x0000005026007844 */ /* 0x0005e20000000200 */
[----:B------:R-:W-:Y:S02]  /*b500*/  MOV R6, R98 ;  /* 0x0000006200067202 */ /* 0x000fe40000000f00 */
[----:B------:R-:W-:Y:S01]  /*b510*/  F2FP.F16.F32.PACK_AB R84, R89, R88 ;  /* 0x000000585954723e */ /* 0x000fe200000000ff */
[----:B0-----:R-:W0:Y:S01]  /*b520*/  LDC R73, c[0x0][0xce8] ;  /* 0x00033a00ff497b82 */ /* 0x001e220000000800 */
[----:B------:R-:W-:Y:S02]  /*b530*/  F2FP.F16.F32.PACK_AB R85, R91, R90 ;  /* 0x0000005a5b55723e */ /* 0x000fe400000000ff */
        /* <DEDUP_REMOVED lines=9> */
[----:B------:R-:W-:Y:S02]  /*b5d0*/  F2FP.F16.F32.PACK_AB R105, R107, R106 ;  /* 0x0000006a6b69723e */ /* 0x000fe400000000ff */
[----:B------:R-:W-:Y:S01]  /*b5e0*/  F2FP.F16.F32.PACK_AB R112, R113, R112 ;  /* 0x000000707170723e */ /* 0x000fe200000000ff */
[----:B------:R2:W-:Y:S01]  /*b5f0*/  STSM.16.M88.4 [R54], R96 ;  /* 0x0000006036007844 */ /* 0x0005e20000000200 */
[----:B------:R-:W-:Y:S02]  /*b600*/  LOP3.LUT R10, R12, R157, RZ, 0x3c, !PT ;  /* 0x0000009d0c0a7212 */ /* 0x000fe400078e3cff */
[----:B------:R-:W-:Y:S02]  /*b610*/  MOV R62, R62 ;  /* 0x0000003e003e7202 */ /* 0x000fe40000000f00 */
        /* <DEDUP_REMOVED lines=26> */
[----:B------:R-:W-:Y:S02]  /*b7c0*/  F2FP.F16.F32.PACK_AB R145, R147, R146 ;  /* 0x000000929391723e */ /* 0x000fe400000000ff */
[----:B------:R-:W-:Y:S01]  /*b7d0*/  MOV R12, R12 ;  /* 0x0000000c000c7202 */ /* 0x000fe20000000f00 */
[----:B------:R2:W-:Y:S01]  /*b7e0*/  STSM.16.M88.4 [R10], R136 ;  /* 0x000000880a007844 */ /* 0x0005e20000000200 */
[----:B------:R-:W-:Y:S02]  /*b7f0*/  F2FP.F16.F32.PACK_AB R146, R149, R148 ;  /* 0x000000949592723e */ /* 0x000fe400000000ff */
[----:B------:R-:W-:-:S02]  /*b800*/  F2FP.F16.F32.PACK_AB R147, R0, R150 ;  /* 0x000000960093723e */ /* 0x000fc400000000ff */
[----:B------:R-:W-:Y:S02]  /*b810*/  R2UR UR4, R209 ;  /* 0x00000000d10472ca */ /* 0x000fe400000e0000 */
[----:B------:R-:W-:Y:S01]  /*b820*/  PLOP3.LUT P0, PT, PT, PT, UP0, 0x80, 0x0 ;  /* 0x000000000000781c */ /* 0x000fe20003f0f008 */
[----:B------:R2:W-:Y:S01]  /*b830*/  STSM.16.M88.4 [R12], R144 ;  /* 0x000000900c007844 */ /* 0x0005e20000000200 */
[----:B------:R-:W-:-:S09]  /*b840*/  R2UR UR7, R225 ;  /* 0x00000000e10772ca */ /* 0x000fd200000e0000 */
[----:B------:R-:W-:-:S06]  /*b850*/  UIMAD.WIDE UR8, UR4, 0x4, UR8 ;  /* 0x00000004040878a5 */ /* 0x000fcc000f8e0208 */
[----:B------:R-:W-:Y:S02]  /*b860*/  IMAD.U32 R8, RZ, RZ, UR8 ;  /* 0x00000008ff087e24 */ /* 0x000fe4000f8e00ff */
[----:B------:R-:W-:Y:S01]  /*b870*/  IMAD.U32 R9, RZ, RZ, UR9 ;  /* 0x00000009ff097e24 */ /* 0x000fe2000f8e00ff */
[----:B------:R-:W-:Y:S06]  /*b880*/  BAR.SYNC.DEFER_BLOCKING 0x1, 0x100 ;  /* 0x0044000000007b1d */ /* 0x000fec0000010000 */
[----:B------:R-:W-:Y:S01]  /*b890*/  ULDC.64 UR8, c[0x0][0xd08] ;  /* 0x0003420000087ab9 */ /* 0x000fe20000000a00 */
        /* <DEDUP_REMOVED lines=8> */
[----:B------:R-:W-:Y:S01]  /*b920*/  IMAD.U32 R14, RZ, RZ, UR8 ;  /* 0x00000008ff0e7e24 */ /* 0x000fe2000f8e00ff */
[----:B------:R-:W-:Y:S01]  /*b930*/  ULDC UR7, c[0x0][0xb88] ;  /* 0x0002e20000077ab9 */ /* 0x000fe20000000800 */
[----:B------:R-:W-:Y:S01]  /*b940*/  UMOV UR4, URZ ;  /* 0x0000003f00047c82 */ /* 0x000fe20008000000 */
[----:B------:R-:W4:Y:S01]  /*b950*/  @P1 LDC R13, c[0x0][0xcf0] ;  /* 0x00033c00ff0d1b82 */ /* 0x000f220000000800 */
[----:B------:R-:W-:Y:S01]  /*b960*/  IMAD.U32 R15, RZ, RZ, UR9 ;  /* 0x00000009ff0f7e24 */ /* 0x000fe2000f8e00ff */
[----:B---3--:R-:W-:Y:S01]  /*b970*/  @P0 R2UR UR4, R0 ;  /* 0x00000000000402ca */ /* 0x008fe200000e0000 */
[----:B------:R-:W-:-:S06]  /*b980*/  IMAD.U32 R0, RZ, RZ, UR7 ;  /* 0x00000007ff007e24 */ /* 0x000fcc000f8e00ff */
[----:B------:R2:W5:Y:S01]  /*b990*/  @P2 LDG.E R0, desc[UR38][R14.64] ;  /* 0x000000260e002981 */ /* 0x000562000c1e1900 */
[----:B0---4-:R-:W-:Y:S07]  /*b9a0*/  @P2 BRA `(.L_x_14570) ;  /* 0x0000000000102947 */ /* 0x011fee0003800000 */
[----:B------:R-:W-:Y:S05]  /*b9b0*/  @!P0 BRA `(.L_x_14570) ;  /* 0x00000000000c8947 */ /* 0x000fea0003800000 */
[----:B--2---:R-:W2:Y:S04]  /*b9c0*/  LDG.E R15, desc[UR38][R8.64] ;  /* 0x00000026080f7981 */ /* 0x004ea8000c1e1900 */
[----:B-----5:R-:W2:Y:S02]  /*b9d0*/  LDG.E R0, desc[UR38][R8.64+0x4] ;  /* 0x0000042608007981 */ /* 0x020ea4000c1e1900 */
[----:B--2---:R-:W-:-:S07]  /*b9e0*/  IMAD.IADD R0, R0, 0x1, -R15 ;  /* 0x0000000100007824 */ /* 0x004fce00078e0a0f */
.L_x_14570:
[----:B------:R-:W-:Y:S01]  /*b9f0*/  R2UR UR17, R224 ;  /* 0x00000000e01172ca */ /* 0x000fe200000e0000 */
[----:B------:R-:W-:Y:S01]  /*ba00*/  ULDC.64 UR12, c[0x0][0xc90] ;  /* 0x00032400000c7ab9 */ /* 0x000fe20000000a00 */
[----:B------:R-:W-:Y:S01]  /*ba10*/  R2UR UR16, R225 ;  /* 0x00000000e11072ca */ /* 0x000fe200000e0000 */
[----:B--2---:R-:W-:Y:S01]  /*ba20*/  VIADD R10, R203, UR60 ;  /* 0x0000003ccb0a7c36 */ /* 0x004fe20008000000 */
[----:B------:R-:W-:Y:S01]  /*ba30*/  R2UR UR15, R209 ;  /* 0x00000000d10f72ca */ /* 0x000fe200000e0000 */
[----:B------:R-:W-:Y:S01]  /*ba40*/  USHF.R.S32.HI UR11, URZ, 0x1f, UR4 ;  /* 0x0000001f3f0b7899 */ /* 0x000fe20008011404 */
[----:B------:R-:W-:Y:S01]  /*ba50*/  IMAD R9, R226, 0x40, R200 ;  /* 0x00000040e2097824 */ /* 0x000fe200078e02c8 */
[----:B------:R-:W-:Y:S01]  /*ba60*/  UMOV UR10, UR4 ;  /* 0x00000004000a7c82 */ /* 0x000fe20008000000 */
[----:B------:R-:W-:Y:S01]  /*ba70*/  @P1 IMAD.HI.U32 R6, R10, R11, RZ ;  /* 0x0000000b0a061227 */ /* 0x000fe200078e00ff */
[----:B------:R-:W0:Y:S03]  /*ba80*/  @P1 LDC R75, c[0x0][0xcf0] ;  /* 0x00033c00ff4b1b82 */ /* 0x000e260000000800 */
[----:B------:R-:W-:Y:S01]  /*ba90*/  IMAD.MOV.U32 R8, RZ, RZ, R10 ;  /* 0x000000ffff087224 */ /* 0x000fe200078e000a */
[----:B------:R-:W-:Y:S01]  /*baa0*/  USHF.R.S32.HI UR14, URZ, 0x1f, UR17 ;  /* 0x0000001f3f0e7899 */ /* 0x000fe20008011411 */
[----:B------:R-:W-:Y:S01]  /*bab0*/  @P1 SHF.R.U32.HI R8, RZ, R13, R6 ;  /* 0x0000000dff081219 */ /* 0x000fe20000011606 */
[----:B------:R-:W-:Y:S01]  /*bac0*/  UIMAD.WIDE.U32 UR8, UR17, UR12, UR10 ;  /* 0x0000000c110872a5 */ /* 0x000fe2000f8e000a */
[----:B------:R-:W-:Y:S01]  /*bad0*/  IMAD.WIDE R4, R9, 0x2, R4 ;  /* 0x0000000209047825 */ /* 0x000fe200078e0204 */
[----:B------:R-:W-:Y:S01]  /*bae0*/  UIMAD UR7, UR14, UR12, URZ ;  /* 0x0000000c0e0772a4 */ /* 0x000fe2000f8e023f */
[--C-:B------:R-:W-:Y:S01]  /*baf0*/  SHF.R.S32.HI R9, RZ, 0x1f, R8.reuse ;  /* 0x0000001fff097819 */ /* 0x100fe20000011408 */
[----:B------:R-:W-:Y:S01]  /*bb00*/  USEL UR16, UR16, URZ, !UP0 ;  /* 0x0000003f10107287 */ /* 0x000fe2000c000000 */
[----:B------:R-:W-:Y:S01]  /*bb10*/  IMAD.MOV R6, RZ, RZ, -R8 ;  /* 0x000000ffff067224 */ /* 0x000fe200078e0a08 */
[----:B------:R-:W-:Y:S01]  /*bb20*/  UIMAD UR7, UR17, UR13, UR7 ;  /* 0x0000000d110772a4 */ /* 0x000fe2000f8e0207 */
[----:B------:R-:W-:Y:S01]  /*bb30*/  IADD3 R29, P2, R4, 0x5000, RZ ;  /* 0x00005000041d7810 */ /* 0x000fe20007f5e0ff */
[----:B------:R-:W-:Y:S01]  /*bb40*/  USEL UR15, UR15, URZ, !UP0 ;  /* 0x0000003f0f0f7287 */ /* 0x000fe2000c000000 */
[----:B------:R-:W-:Y:S01]  /*bb50*/  IMAD R11, R73, R6, R10 ;  /* 0x00000006490b7224 */ /* 0x000fe200078e020a */
[----:B------:R-:W-:Y:S01]  /*bb60*/  ULDC.64 UR12, c[0x0][0xc98] ;  /* 0x00032600000c7ab9 */ /* 0x000fe20000000a00 */
[----:B------:R-:W-:Y:S01]  /*bb70*/  UIADD3 UR9, UR9, UR7, URZ ;  /* 0x0000000709097290 */ /* 0x000fe2000fffe03f */
[----:B------:R-:W-:Y:S01]  /*bb80*/  LOP3.LUT R28, R29, 0x380, RZ, 0xc0, !PT ;  /* 0x000003801d1c7812 */ /* 0x000fe200078ec0ff */
[----:B------:R-:W-:Y:S01]  /*bb90*/  UIMAD UR7, UR16, UR12, URZ ;  /* 0x0000000c100772a4 */ /* 0x000fe2000f8e023f */
[----:B------:R-:W-:Y:S01]  /*bba0*/  SHF.R.S32.HI R6, RZ, 0x1f, R11 ;  /* 0x0000001fff067819 */ /* 0x000fe2000001140b */
[----:B------:R-:W-:Y:S01]  /*bbb0*/  UIMAD.WIDE.U32 UR8, UR15, UR12, UR8 ;  /* 0x0000000c0f0872a5 */ /* 0x000fe2000f8e0008 */
[----:B------:R-:W-:Y:S01]  /*bbc0*/  SHF.R.U64 R28, R28, 0x3, RZ ;  /* 0x000000031c1c7819 */ /* 0x000fe200000012ff */
[----:B------:R-:W-:Y:S01]  /*bbd0*/  UIMAD UR7, UR15, UR13, UR7 ;  /* 0x0000000d0f0772a4 */ /* 0x000fe2000f8e0207 */
[----:B------:R-:W-:Y:S01]  /*bbe0*/  IADD3 R25, P3, R4, 0x4000, RZ ;  /* 0x0000400004197810 */ /* 0x000fe20007f7e0ff */
[----:B------:R-:W-:Y:S01]  /*bbf0*/  VIADD R14, R230, UR60 ;  /* 0x0000003ce60e7c36 */ /* 0x000fe20008000000 */
[----:B------:R-:W-:Y:S01]  /*bc00*/  LOP3.LUT R28, R28, R29, RZ, 0x3c, !PT ;  /* 0x0000001d1c1c7212 */ /* 0x000fe200078e3cff */
[----:B------:R-:W-:Y:S01]  /*bc10*/  IMAD.X R29, RZ, RZ, R5, P2 ;  /* 0x000000ffff1d7224 */ /* 0x000fe200010e0605 */
[----:B------:R-:W-:Y:S01]  /*bc20*/  IADD3 R8, P0, R8, UR8, RZ ;  /* 0x0000000808087c10 */ /* 0x000fe2000ff1e0ff */
[----:B------:R-:W-:Y:S01]  /*bc30*/  IMAD.U32 R10, RZ, RZ, UR7 ;  /* 0x00000007ff0a7e24 */ /* 0x000fe2000f8e00ff */
[----:B------:R-:W-:Y:S01]  /*bc40*/  IADD3 R45, P2, R4, 0xb000, RZ ;  /* 0x0000b000042d7810 */ /* 0x000fe20007f5e0ff */
[----:B-----5:R-:W-:Y:S01]  /*bc50*/  IMAD R77, R0, R73, RZ ;  /* 0x00000049004d7224 */ /* 0x020fe200078e02ff */
[----:B------:R-:W-:Y:S01]  /*bc60*/  LOP3.LUT R24, R25, 0x380, RZ, 0xc0, !PT ;  /* 0x0000038019187812 */ /* 0x000fe200078ec0ff */
[----:B------:R-:W-:Y:S01]  /*bc70*/  ULDC.64 UR12, c[0x0][0xba0] ;  /* 0x0002e800000c7ab9 */ /* 0x000fe20000000a00 */
[----:B------:R-:W-:Y:S01]  /*bc80*/  IADD3.X R9, R9, UR9, R10, P0, !PT ;  /* 0x0000000909097c10 */ /* 0x000fe200087fe40a */
[----:B------:R-:W-:Y:S01]  /*bc90*/  ULDC.64 UR8, c[0x0][0xc88] ;  /* 0x0003220000087ab9 */ /* 0x000fe20000000a00 */
[----:B------:R-:W-:Y:S01]  /*bca0*/  LOP3.LUT R44, R45, 0x380, RZ, 0xc0, !PT ;  /* 0x000003802d2c7812 */ /* 0x000fe200078ec0ff */
[----:B------:R-:W-:Y:S01]  /*bcb0*/  IMAD R6, R6, UR8, RZ ;  /* 0x0000000806067c24 */ /* 0x000fe2000f8e02ff */
[----:B------:R-:W-:Y:S01]  /*bcc0*/  SHF.R.U64 R24, R24, 0x3, RZ ;  /* 0x0000000318187819 */ /* 0x000fe200000012ff */
[----:B------:R-:W-:Y:S01]  /*bcd0*/  IMAD.WIDE.U32 R8, R11, UR8, R8 ;  /* 0x000000080b087c25 */ /* 0x000fe2000f8e0008 */
[----:B------:R-:W-:-:S02]  /*bce0*/  SHF.R.U64 R44, R44, 0x3, RZ ;  /* 0x000000032c2c7819 */ /* 0x000fc400000012ff */
[----:B------:R-:W-:Y:S01]  /*bcf0*/  IADD3 R13, P5, R4, 0x1000, RZ ;  /* 0x00001000040d7810 */ /* 0x000fe20007fbe0ff */
[----:B------:R-:W-:Y:S01]  /*bd00*/  IMAD R15, R11, UR9, R6 ;  /* 0x000000090b0f7c24 */ /* 0x000fe2000f8e0206 */
[----:B------:R-:W-:Y:S01]  /*bd10*/  ULDC.64 UR8, c[0x0][0xc50] ;  /* 0x0003140000087ab9 */ /* 0x000fe20000000a00 */
[----:B------:R-:W-:Y:S01]  /*bd20*/  VIADD R6, R14, 0x8 ;  /* 0x000000080e067836 */ /* 0x000fe20000000000 */
[----:B------:R-:W-:Y:S01]  /*bd30*/  LEA R10, P0, R8, UR8, 0x2 ;  /* 0x00000008080a7c11 */ /* 0x000fe2000f8010ff */
[----:B------:R-:W-:Y:S01]  /*bd40*/  IMAD.IADD R9, R9, 0x1, R15 ;  /* 0x0000000109097824 */ /* 0x000fe200078e020f */
[----:B------:R-:W-:Y:S01]  /*bd50*/  LOP3.LUT R44, R44, R45, RZ, 0x3c, !PT ;  /* 0x0000002d2c2c7212 */ /* 0x000fe200078e3cff */
[----:B------:R-:W-:Y:S01]  /*bd60*/  IMAD.X R45, RZ, RZ, R5, P2 ;  /* 0x000000ffff2d7224 */ /* 0x000fe200010e0605 */
[----:B------:R-:W-:Y:S01]  /*bd70*/  IADD3 R17, P4, R4, 0x2000, RZ ;  /* 0x0000200004117810 */ /* 0x000fe20007f9e0ff */
[----:B------:R-:W-:Y:S01]  /*bd80*/  SHFL.IDX PT, R42, R10, RZ, 0x1c1f ;  /* 0x001c1fff0a2a7589 */ /* 0x000fe200000e0000 */
[----:B------:R-:W-:-:S02]  /*bd90*/  LEA.HI.X R8, R8, UR9, R9, 0x2, P0 ;  /* 0x0000000908087c11 */ /* 0x000fc400080f1409 */
[----:B------:R-:W-:Y:S01]  /*bda0*/  IADD3 R21, P0, R4, 0x3000, RZ ;  /* 0x0000300004157810 */ /* 0x000fe20007f1e0ff */
[----:B------:R-:W-:Y:S01]  /*bdb0*/  SHFL.IDX PT, R46, R10, 0x1, 0x1c1f ;  /* 0x003c1f000a2e7f89 */ /* 0x000fe200000e0000 */
[----:B------:R-:W-:Y:S01]  /*bdc0*/  LOP3.LUT R24, R24, R25, RZ, 0x3c, !PT ;  /* 0x0000001918187212 */ /* 0x000fe200078e3cff */
[----:B------:R-:W-:Y:S01]  /*bdd0*/  IMAD.X R25, RZ, RZ, R5, P3 ;  /* 0x000000ffff197224 */ /* 0x000fe200018e0605 */
[----:B------:R-:W-:Y:S01]  /*bde0*/  LOP3.LUT R20, R21, 0x380, RZ, 0xc0, !PT ;  /* 0x0000038015147812 */ /* 0x000fe200078ec0ff */
[----:B------:R-:W2:Y:S01]  /*bdf0*/  SHFL.IDX PT, R43, R8, RZ, 0x1c1f ;  /* 0x001c1fff082b7589 */ /* 0x000ea200000e0000 */
[----:B------:R-:W-:Y:S02]  /*be00*/  IADD3 R41, P3, R4, 0xa000, RZ ;  /* 0x0000a00004297810 */ /* 0x000fe40007f7e0ff */
[----:B------:R-:W-:Y:S01]  /*be10*/  SHF.R.U64 R20, R20, 0x3, RZ ;  /* 0x0000000314147819 */ /* 0x000fe200000012ff */
[----:B------:R-:W3:Y:S01]  /*be20*/  SHFL.IDX PT, R47, R8, 0x1, 0x1c1f ;  /* 0x003c1f00082f7f89 */ /* 0x000ee200000e0000 */
[----:B------:R-:W-:-:S02]  /*be30*/  LOP3.LUT R12, R13, 0x380, RZ, 0xc0, !PT ;  /* 0x000003800d0c7812 */ /* 0x000fc400078ec0ff */
[----:B------:R-:W-:Y:S01]  /*be40*/  LOP3.LUT R20, R20, R21, RZ, 0x3c, !PT ;  /* 0x0000001514147212 */ /* 0x000fe200078e3cff */
[----:B------:R-:W-:Y:S01]  /*be50*/  IMAD.X R21, RZ, RZ, R5, P0 ;  /* 0x000000ffff157224 */ /* 0x000fe200000e0605 */
[----:B------:R-:W-:Y:S02]  /*be60*/  IADD3 R53, P0, R4, 0x9000, RZ ;  /* 0x0000900004357810 */ /* 0x000fe40007f1e0ff */
[----:B------:R-:W-:Y:S02]  /*be70*/  LOP3.LUT R16, R17, 0x380, RZ, 0xc0, !PT ;  /* 0x0000038011107812 */ /* 0x000fe400078ec0ff */
[----:B------:R-:W-:Y:S02]  /*be80*/  LOP3.LUT R52, R53, 0x380, RZ, 0xc0, !PT ;  /* 0x0000038035347812 */ /* 0x000fe400078ec0ff */
[----:B------:R-:W-:Y:S02]  /*be90*/  LOP3.LUT R40, R41, 0x380, RZ, 0xc0, !PT ;  /* 0x0000038029287812 */ /* 0x000fe400078ec0ff */
[----:B------:R-:W-:-:S02]  /*bea0*/  SHF.R.U64 R52, R52, 0x3, RZ ;  /* 0x0000000334347819 */ /* 0x000fc400000012ff */
[----:B------:R-:W-:Y:S02]  /*beb0*/  SHF.R.U64 R12, R12, 0x3, RZ ;  /* 0x000000030c0c7819 */ /* 0x000fe400000012ff */
[----:B------:R-:W-:Y:S01]  /*bec0*/  LOP3.LUT R52, R52, R53, RZ, 0x3c, !PT ;  /* 0x0000003534347212 */ /* 0x000fe200078e3cff */
[----:B------:R-:W-:Y:S01]  /*bed0*/  IMAD.X R53, RZ, RZ, R5, P0 ;  /* 0x000000ffff357224 */ /* 0x000fe200000e0605 */
[----:B------:R-:W-:Y:S02]  /*bee0*/  LOP3.LUT P0, RZ, R228, 0x3, RZ, 0xc0, !PT ;  /* 0x00000003e4ff7812 */ /* 0x000fe4000780c0ff */
[----:B------:R-:W-:Y:S02]  /*bef0*/  SHF.R.U64 R16, R16, 0x3, RZ ;  /* 0x0000000310107819 */ /* 0x000fe400000012ff */
[-C--:B------:R-:W-:Y:S02]  /*bf00*/  ISETP.GE.OR P2, PT, R14, R77.reuse, P0 ;  /* 0x0000004d0e00720c */ /* 0x080fe40000746670 */
[----:B------:R-:W-:-:S02]  /*bf10*/  ISETP.GE.OR P0, PT, R6, R77, P0 ;  /* 0x0000004d0600720c */ /* 0x000fc40000706670 */
[----:B------:R-:W-:Y:S02]  /*bf20*/  SHF.R.U64 R40, R40, 0x3, RZ ;  /* 0x0000000328287819 */ /* 0x000fe400000012ff */
[----:B------:R-:W-:Y:S01]  /*bf30*/  LOP3.LUT R12, R12, R13, RZ, 0x3c, !PT ;  /* 0x0000000d0c0c7212 */ /* 0x000fe200078e3cff */
[--C-:B------:R-:W-:Y:S01]  /*bf40*/  IMAD.X R13, RZ, RZ, R5.reuse, P5 ;  /* 0x000000ffff0d7224 */ /* 0x100fe200028e0605 */
[----:B------:R-:W-:Y:S01]  /*bf50*/  LOP3.LUT R16, R16, R17, RZ, 0x3c, !PT ;  /* 0x0000001110107212 */ /* 0x000fe200078e3cff */
[----:B------:R-:W-:Y:S01]  /*bf60*/  IMAD.X R17, RZ, RZ, R5, P4 ;  /* 0x000000ffff117224 */ /* 0x000fe200020e0605 */
[C---:B------:R-:W-:Y:S02]  /*bf70*/  IADD3 R33, P6, R4.reuse, 0x6000, RZ ;  /* 0x0000600004217810 */ /* 0x040fe40007fde0ff */
[C---:B------:R-:W-:Y:S01]  /*bf80*/  IADD3 R37, P5, R4.reuse, 0x7000, RZ ;  /* 0x0000700004257810 */ /* 0x040fe20007fbe0ff */
[----:B--2---:R-:W-:Y:S01]  /*bf90*/  @!P2 ST.E desc[UR38][R42.64], R2 ;  /* 0x000000022a00a985 */ /* 0x004fe2000c101926 */
[----:B------:R-:W-:-:S02]  /*bfa0*/  IADD3 R61, P4, R4, 0x8000, RZ ;  /* 0x00008000043d7810 */ /* 0x000fc40007f9e0ff */
[----:B------:R-:W-:Y:S01]  /*bfb0*/  LOP3.LUT R40, R40, R41, RZ, 0x3c, !PT ;  /* 0x0000002928287212 */ /* 0x000fe200078e3cff */
[----:B---3--:R2:W-:Y:S01]  /*bfc0*/  @!P0 ST.E desc[UR38][R46.64], R3 ;  /* 0x000000032e008985 */ /* 0x0085e2000c101926 */
[--C-:B------:R-:W-:Y:S01]  /*bfd0*/  IMAD.X R41, RZ, RZ, R5.reuse, P3 ;  /* 0x000000ffff297224 */ /* 0x100fe200018e0605 */
[----:B------:R-:W-:Y:S02]  /*bfe0*/  IADD3 R9, P3, R4, 0xf000, RZ ;  /* 0x0000f00004097810 */ /* 0x000fe40007f7e0ff */
[----:B------:R-:W-:Y:S01]  /*bff0*/  LOP3.LUT R32, R33, 0x380, RZ, 0xc0, !PT ;  /* 0x0000038021207812 */ /* 0x000fe200078ec0ff */
[----:B------:R-:W-:Y:S01]  /*c000*/  UIMAD UR7, UR11, UR12, URZ ;  /* 0x0000000c0b0772a4 */ /* 0x000fe2000f8e023f */
[----:B------:R-:W-:Y:S01]  /*c010*/  LOP3.LUT R36, R37, 0x380, RZ, 0xc0, !PT ;  /* 0x0000038025247812 */ /* 0x000fe200078ec0ff */
[----:B------:R-:W-:Y:S01]  /*c020*/  UIMAD.WIDE.U32 UR8, UR4, UR12, URZ ;  /* 0x0000000c040872a5 */ /* 0x000fe2000f8e003f */
[----:B------:R-:W-:Y:S01]  /*c030*/  LOP3.LUT R60, R61, 0x380, RZ, 0xc0, !PT ;  /* 0x000003803d3c7812 */ /* 0x000fe200078ec0ff */
[----:B------:R-:W-:Y:S01]  /*c040*/  ULDC.64 UR10, c[0x0][0xbe8] ;  /* 0x0002fa00000a7ab9 */ /* 0x000fe20000000a00 */
[----:B------:R-:W-:Y:S01]  /*c050*/  LOP3.LUT R0, R9, 0x380, RZ, 0xc0, !PT ;  /* 0x0000038009007812 */ /* 0x000fe200078ec0ff */
[----:B------:R-:W-:Y:S01]  /*c060*/  IMAD.X R49, RZ, RZ, R5, P3 ;  /* 0x000000ffff317224 */ /* 0x000fe200018e0605 */
[----:B--2---:R-:W2:Y:S01]  /*c070*/  @P1 LDC R3, c[0x0][0xcec] ;  /* 0x00033b00ff031b82 */ /* 0x004ea20000000800 */
[----:B------:R-:W-:Y:S01]  /*c080*/  SHF.R.U64 R32, R32, 0x3, RZ ;  /* 0x0000000320207819 */ /* 0x000fe200000012ff */
[----:B------:R-:W5:Y:S01]  /*c090*/  LD.E.128 R12, desc[UR38][R12.64] ;  /* 0x000000260c0c7980 */ /* 0x000f62000c101d00 */
[----:B------:R-:W-:-:S02]  /*c0a0*/  SHF.R.U64 R36, R36, 0x3, RZ ;  /* 0x0000000324247819 */ /* 0x000fc400000012ff */
[----:B------:R-:W-:Y:S01]  /*c0b0*/  SHF.R.U64 R60, R60, 0x3, RZ ;  /* 0x000000033c3c7819 */ /* 0x000fe200000012ff */
[----:B------:R-:W5:Y:S01]  /*c0c0*/  LD.E.128 R16, desc[UR38][R16.64] ;  /* 0x0000002610107980 */ /* 0x000f62000c101d00 */
[----:B------:R-:W-:Y:S01]  /*c0d0*/  SHF.R.U64 R0, R0, 0x3, RZ ;  /* 0x0000000300007819 */ /* 0x000fe200000012ff */
[----:B------:R-:W-:Y:S01]  /*c0e0*/  UIMAD UR7, UR4, UR13, UR7 ;  /* 0x0000000d040772a4 */ /* 0x000fe2000f8e0207 */
[----:B------:R-:W-:Y:S01]  /*c0f0*/  LOP3.LUT R32, R32, R33, RZ, 0x3c, !PT ;  /* 0x0000002120207212 */ /* 0x000fe200078e3cff */
[--C-:B------:R-:W-:Y:S01]  /*c100*/  IMAD.X R33, RZ, RZ, R5.reuse, P6 ;  /* 0x000000ffff217224 */ /* 0x100fe200030e0605 */
[----:B------:R-:W-:Y:S01]  /*c110*/  LOP3.LUT R36, R36, R37, RZ, 0x3c, !PT ;  /* 0x0000002524247212 */ /* 0x000fe200078e3cff */
[--C-:B------:R-:W-:Y:S01]  /*c120*/  IMAD.X R37, RZ, RZ, R5.reuse, P5 ;  /* 0x000000ffff257224 */ /* 0x100fe200028e0605 */
[----:B------:R-:W-:Y:S01]  /*c130*/  LOP3.LUT R60, R60, R61, RZ, 0x3c, !PT ;  /* 0x0000003d3c3c7212 */ /* 0x000fe200078e3cff */
[----:B------:R-:W-:Y:S01]  /*c140*/  IMAD.X R61, RZ, RZ, R5, P4 ;  /* 0x000000ffff3d7224 */ /* 0x000fe200020e0605 */
[C---:B------:R-:W-:Y:S01]  /*c150*/  IADD3 R69, P6, R4.reuse, 0xc000, RZ ;  /* 0x0000c00004457810 */ /* 0x040fe20007fde0ff */
[----:B------:R-:W5:Y:S01]  /*c160*/  LD.E.128 R20, desc[UR38][R20.64] ;  /* 0x0000002614147980 */ /* 0x000f62000c101d00 */
[----:B------:R-:W-:-:S02]  /*c170*/  IADD3 R65, P5, R4, 0xd000, RZ ;  /* 0x0000d00004417810 */ /* 0x000fc40007fbe0ff */
[C---:B------:R-:W-:Y:S01]  /*c180*/  IADD3 R57, P4, R4.reuse, 0xe000, RZ ;  /* 0x0000e00004397810 */ /* 0x040fe20007f9e0ff */
[----:B------:R-:W5:Y:S01]  /*c190*/  LD.E.128 R24, desc[UR38][R24.64] ;  /* 0x0000002618187980 */ /* 0x000f62000c101d00 */
[----:B------:R-:W-:Y:S02]  /*c1a0*/  LOP3.LUT R11, R4, 0x380, RZ, 0xc0, !PT ;  /* 0x00000380040b7812 */ /* 0x000fe400078ec0ff */
[----:B------:R-:W-:Y:S01]  /*c1b0*/  LOP3.LUT R48, R0, R9, RZ, 0x3c, !PT ;  /* 0x0000000900307212 */ /* 0x000fe200078e3cff */
[----:B------:R-:W-:Y:S01]  /*c1c0*/  IMAD R0, R208, 0x20, R226 ;  /* 0x00000020d0007824 */ /* 0x000fe200078e02e2 */
[----:B------:R-:W-:Y:S01]  /*c1d0*/  UIADD3 UR9, UR9, UR7, URZ ;  /* 0x0000000709097290 */ /* 0x000fe2000fffe03f */
[----:B------:R-:W-:Y:S01]  /*c1e0*/  LOP3.LUT R68, R69, 0x380, RZ, 0xc0, !PT ;  /* 0x0000038045447812 */ /* 0x000fe200078ec0ff */
[----:B------:R-:W-:Y:S01]  /*c1f0*/  UIMAD UR4, UR14, UR10, URZ ;  /* 0x0000000a0e0472a4 */ /* 0x000fe2000f8e023f */
[----:B------:R-:W-:Y:S01]  /*c200*/  LOP3.LUT R64, R65, 0x380, RZ, 0xc0, !PT ;  /* 0x0000038041407812 */ /* 0x000fe200078ec0ff */
[----:B------:R-:W5:Y:S01]  /*c210*/  LD.E.128 R28, desc[UR38][R28.64] ;  /* 0x000000261c1c7980 */ /* 0x000f62000c101d00 */
[----:B------:R-:W-:-:S02]  /*c220*/  LOP3.LUT R56, R57, 0x380, RZ, 0xc0, !PT ;  /* 0x0000038039387812 */ /* 0x000fc400078ec0ff */
[----:B------:R-:W-:Y:S01]  /*c230*/  SHF.R.U64 R11, R11, 0x3, RZ ;  /* 0x000000030b0b7819 */ /* 0x000fe200000012ff */
[----:B------:R-:W-:Y:S01]  /*c240*/  VIADD R6, R0, UR60 ;  /* 0x0000003c00067c36 */ /* 0x000fe20008000000 */
[----:B------:R-:W-:Y:S01]  /*c250*/  UIMAD UR4, UR17, UR11, UR4 ;  /* 0x0000000b110472a4 */ /* 0x000fe2000f8e0204 */
[----:B------:R-:W-:Y:S01]  /*c260*/  SHF.R.U64 R68, R68, 0x3, RZ ;  /* 0x0000000344447819 */ /* 0x000fe200000012ff */
[----:B------:R-:W-:Y:S01]  /*c270*/  UIMAD.WIDE.U32 UR8, UR17, UR10, UR8 ;  /* 0x0000000a110872a5 */ /* 0x000fe2000f8e0008 */
[----:B------:R-:W-:Y:S01]  /*c280*/  SHF.R.U64 R64, R64, 0x3, RZ ;  /* 0x0000000340407819 */ /* 0x000fe200000012ff */
[----:B------:R-:W5:Y:S01]  /*c290*/  LD.E.128 R32, desc[UR38][R32.64] ;  /* 0x0000002620207980 */ /* 0x000f62000c101d00 */
[----:B------:R-:W-:Y:S01]  /*c2a0*/  SHF.R.U64 R56, R56, 0x3, RZ ;  /* 0x0000000338387819 */ /* 0x000fe200000012ff */
[----:B------:R-:W-:Y:S01]  /*c2b0*/  ULDC.64 UR10, c[0x0][0xbf0] ;  /* 0x0002fc00000a7ab9 */ /* 0x000fe20000000a00 */
[----:B------:R-:W-:Y:S01]  /*c2c0*/  LOP3.LUT R4, R11, R4, RZ, 0x3c, !PT ;  /* 0x000000040b047212 */ /* 0x000fe200078e3cff */
[----:B--2---:R-:W-:Y:S01]  /*c2d0*/  @P1 IMAD.HI.U32 R0, R6, R3, RZ ;  /* 0x0000000306001227 */ /* 0x004fe200078e00ff */
[----:B------:R-:W-:Y:S01]  /*c2e0*/  UIADD3 UR9, UR9, UR4, URZ ;  /* 0x0000000409097290 */ /* 0x000fe2000fffe03f */
[----:B------:R-:W-:Y:S01]  /*c2f0*/  LOP3.LUT R68, R68, R69, RZ, 0x3c, !PT ;  /* 0x0000004544447212 */ /* 0x000fe200078e3cff */
[----:B------:R-:W-:Y:S01]  /*c300*/  UIMAD UR4, UR16, UR10, URZ ;  /* 0x0000000a100472a4 */ /* 0x000fe2000f8e023f */
[----:B------:R-:W-:Y:S01]  /*c310*/  LOP3.LUT R64, R64, R65, RZ, 0x3c, !PT ;  /* 0x0000004140407212 */ /* 0x000fe200078e3cff */
[--C-:B------:R-:W-:Y:S01]  /*c320*/  IMAD.X R69, RZ, RZ, R5.reuse, P6 ;  /* 0x000000ffff457224 */ /* 0x100fe200030e0605 */
[----:B------:R-:W-:Y:S01]  /*c330*/  LOP3.LUT R56, R56, R57, RZ, 0x3c, !PT ;  /* 0x0000003938387212 */ /* 0x000fe200078e3cff */
[--C-:B------:R-:W-:Y:S01]  /*c340*/  IMAD.X R65, RZ, RZ, R5.reuse, P5 ;  /* 0x000000ffff417224 */ /* 0x100fe200028e0605 */
[----:B------:R2:W5:Y:S01]  /*c350*/  LD.E.128 R8, desc[UR38][R4.64] ;  /* 0x0000002604087980 */ /* 0x000562000c101d00 */
[----:B------:R-:W-:Y:S01]  /*c360*/  IMAD.X R57, RZ, RZ, R5, P4 ;  /* 0x000000ffff397224 */ /* 0x000fe200020e0605 */
[----:B------:R-:W-:-:S02]  /*c370*/  UIMAD UR4, UR15, UR11, UR4 ;  /* 0x0000000b0f0472a4 */ /* 0x000fc4000f8e0204 */
[----:B------:R-:W-:Y:S01]  /*c380*/  UIMAD.WIDE.U32 UR8, UR15, UR10, UR8 ;  /* 0x0000000a0f0872a5 */ /* 0x000fe2000f8e0008 */
[----:B------:R-:W5:Y:S02]  /*c390*/  LD.E.128 R36, desc[UR38][R36.64] ;  /* 0x0000002624247980 */ /* 0x000f64000c101d00 */
[----:B------:R-:W-:Y:S02]  /*c3a0*/  ULDC.64 UR10, c[0x0][0xbe0] ;  /* 0x0002f800000a7ab9 */ /* 0x000fe40000000a00 */
[----:B------:R-:W5:Y:S01]  /*c3b0*/  LD.E.128 R60, desc[UR38][R60.64] ;  /* 0x000000263c3c7980 */ /* 0x000f62000c101d00 */
[----:B--2---:R-:W-:Y:S01]  /*c3c0*/  IMAD.MOV.U32 R5, RZ, RZ, R6 ;  /* 0x000000ffff057224 */ /* 0x004fe200078e0006 */
[----:B0-----:R-:W-:Y:S01]  /*c3d0*/  @P1 SHF.R.U32.HI R5, RZ, R75, R0 ;  /* 0x0000004bff051219 */ /* 0x001fe20000011600 */
[----:B------:R-:W-:Y:S01]  /*c3e0*/  UIADD3 UR4, UR9, UR4, URZ ;  /* 0x0000000409047290 */ /* 0x000fe2000fffe03f */
[----:B------:R-:W5:Y:S02]  /*c3f0*/  LD.E.128 R52, desc[UR38][R52.64] ;  /* 0x0000002634347980 */ /* 0x000f64000c101d00 */
[--C-:B------:R-:W-:Y:S01]  /*c400*/  SHF.R.S32.HI R0, RZ, 0x1f, R5.reuse ;  /* 0x0000001fff007819 */ /* 0x100fe20000011405 */
[----:B------:R-:W-:Y:S01]  /*c410*/  IMAD.MOV R4, RZ, RZ, -R5 ;  /* 0x000000ffff047224 */ /* 0x000fe200078e0a05 */
[----:B------:R-:W5:Y:S01]  /*c420*/  LD.E.128 R40, desc[UR38][R40.64] ;  /* 0x0000002628287980 */ /* 0x000f62000c101d00 */
[----:B------:R-:W-:-:S02]  /*c430*/  IMAD.U32 R3, RZ, RZ, UR9 ;  /* 0x00000009ff037e24 */ /* 0x000fc4000f8e00ff */
[----:B------:R-:W-:Y:S01]  /*c440*/  IMAD R0, R0, UR10, RZ ;  /* 0x0000000a00007c24 */ /* 0x000fe2000f8e02ff */
[----:B------:R-:W5:Y:S01]  /*c450*/  LD.E.128 R44, desc[UR38][R44.64] ;  /* 0x000000262c2c7980 */ /* 0x000f62000c101d00 */
[----:B------:R-:W-:Y:S02]  /*c460*/  IMAD R73, R73, R4, R6 ;  /* 0x0000000449497224 */ /* 0x000fe400078e0206 */
        /* <DEDUP_REMOVED lines=9> */
[----:B------:R-:W5:Y:S01]  /*c500*/  LD.E.128 R48, desc[UR38][R48.64] ;  /* 0x0000002630307980 */ /* 0x000f62000c101d00 */
[----:B------:R-:W-:Y:S01]  /*c510*/  @!PT LDS RZ, [RZ] ;  /* 0x00000000fffff984 */ /* 0x000fe20000000800 */
[----:B------:R-:W-:Y:S01]  /*c520*/  @!PT LDS RZ, [RZ] ;  /* 0x00000000fffff984 */ /* 0x000fe20000000800 */
[----:B------:R-:W-:Y:S01]  /*c530*/  @!PT LDS RZ, [RZ] ;  /* 0x00000000fffff984 */ /* 0x000fe20000000800 */
[----:B------:R-:W-:Y:S01]  /*c540*/  @!PT LDS RZ, [RZ] ;  /* 0x00000000fffff984 */ /* 0x000fe20000000800 */
[----:B------:R0:W-:Y:S06]  /*c550*/  MEMBAR.ALL.CTA ;  /* 0x0000000000007992 */ /* 0x0001ec0000008000 */
[----:B0-----:R-:W0:Y:S01]  /*c560*/  FENCE.VIEW.ASYNC.S ;  /* 0x00000000000073c6 */ /* 0x001e220000000000 */
[----:B------:R-:W-:Y:S02]  /*c570*/  IMAD.IADD R3, R3, 0x1, R75 ;  /* 0x0000000103037824 */ /* 0x000fe400078e024b */
[----:B------:R-:W-:-:S02]  /*c580*/  IMAD R4, R0, UR8, RZ ;  /* 0x0000000800047c24 */ /* 0x000fc4000f8e02ff */
        /* <DEDUP_REMOVED lines=13> */
[----:B0-----:R0:W2:Y:S01]  /*c660*/  SHFL.IDX PT, R74, R6, RZ, 0x181f ;  /* 0x00181fff064a7589 */ /* 0x0010a200000e0000 */
[----:B------:R-:W-:Y:S01]  /*c670*/  ISETP.GE.AND P0, PT, R0, R77, PT ;  /* 0x0000004d0000720c */ /* 0x000fe20003f06270 */
[----:B------:R-:W-:Y:S01]  /*c680*/  BSSY B1, `(.L_x_14571) ;  /* 0x0000015000017945 */ /* 0x000fe20003800000 */
[----:B------:R0:W-:Y:S01]  /*c690*/  SYNCS.ARRIVE.TRANS64.RED.A1T0 RZ, [R151+URZ], RZ ;  /* 0x000000ff97ff79a7 */ /* 0x0001e2000810043f */
[----:B------:R0:W3:Y:S02]  /*c6a0*/  SHFL.IDX PT, R0, R76, RZ, 0x181f ;  /* 0x00181fff4c007589 */ /* 0x0000e400000e0000 */
[----:B------:R-:W-:Y:S08]  /*c6b0*/  @P2 BRA `(.L_x_14572) ;  /* 0x0000000000442947 */ /* 0x000ff00003800000 */
[----:B------:R-:W-:Y:S02]  /*c6c0*/  ULDC UR4, c[0x0][0xbc8] ;  /* 0x0002f20000047ab9 */ /* 0x000fe40000000800 */
        /* <DEDUP_REMOVED lines=16> */
.L_x_14572:
[----:B------:R-:W-:Y:S05]  /*c7d0*/  BSYNC B1 ;  /* 0x0000000000017941 */ /* 0x000fea0003800000 */
.L_x_14571:
[----:B---3--:R3:W0:Y:S01]  /*c7e0*/  SHFL.IDX PT, R0, R76, 0x1, 0x181f ;  /* 0x00381f004c007f89 */ /* 0x00862200000e0000 */
[----:B------:R-:W-:Y:S03]  /*c7f0*/  BSSY B1, `(.L_x_14573) ;  /* 0x0000014000017945 */ /* 0x000fe60003800000 */
[----:B----45:R3:W4:Y:S01]  /*c800*/  SHFL.IDX PT, R10, R6, 0x1, 0x181f ;  /* 0x00381f00060a7f89 */ /* 0x03072200000e0000 */
        /* <DEDUP_REMOVED lines=18> */
.L_x_14574:
[----:B------:R-:W-:Y:S05]  /*c930*/  BSYNC B1 ;  /* 0x0000000000017941 */ /* 0x000fea0003800000 */
.L_x_14573:
[----:B0-----:R0:W0:Y:S01]  /*c940*/  SHFL.IDX PT, R0, R76, 0x2, 0x181f ;  /* 0x00581f004c007f89 */ /* 0x00102200000e0000 */
[----:B------:R-:W-:Y:S03]  /*c950*/  BSSY B1, `(.L_x_14575) ;  /* 0x0000014000017945 */ /* 0x000fe60003800000 */
[----:B----4-:R4:W0:Y:S01]  /*c960*/  SHFL.IDX PT, R10, R6, 0x2, 0x181f ;  /* 0x00581f00060a7f89 */ /* 0x01082200000e0000 */
        /* <DEDUP_REMOVED lines=18> */
.L_x_14576:
[----:B------:R-:W-:Y:S05]  /*ca90*/  BSYNC B1 ;  /* 0x0000000000017941 */ /* 0x000fea0003800000 */
.L_x_14575:
[----:B0-----:R-:W-:Y:S01]  /*caa0*/  VIADD R0, R78, 0x60 ;  /* 0x000000604e007836 */ /* 0x001fe20000000000 */
[----:B---3--:R-:W0:Y:S04]  /*cab0*/  SHFL.IDX PT, R76, R76, 0x3, 0x181f ;  /* 0x00781f004c4c7f89 */ /* 0x008e2800000e0000 */
[----:B------:R-:W-:Y:S01]  /*cac0*/  ISETP.GE.AND P0, PT, R0, R77, PT ;  /* 0x0000004d0000720c */ /* 0x000fe20003f06270 */
[----:B----4-:R-:W3:-:S12]  /*cad0*/  SHFL.IDX PT, R6, R6, 0x3, 0x181f ;  /* 0x00781f0006067f89 */ /* 0x010ed800000e0000 */
        /* <DEDUP_REMOVED lines=20> */
.L_x_14569:
[----:B------:R-:W-:Y:S01]  /*cc20*/  R2UR UR4, R209 ;  /* 0x00000000d10472ca */ /* 0x000fe200000e0000 */
[----:B------:R-:W-:Y:S01]  /*cc30*/  ULDC.64 UR10, c[0x0][0xd00] ;  /* 0x00034000000a7ab9 */ /* 0x000fe20000000a00 */
[----:B------:R-:W-:Y:S01]  /*cc40*/  R2UR UR7, R225 ;  /* 0x00000000e10772ca */ /* 0x000fe200000e0000 */
[----:B------:R-:W-:Y:S01]  /*cc50*/  UISETP.NE.U32.AND UP0, UPT, UR10, URZ, UPT ;  /* 0x0000003f0a00728c */ /* 0x000fe2000bf05070 */
[----:B------:R-:W2:Y:S01]  /*cc60*/  LDC R13, c[0x0][0xce8] ;  /* 0x00033a00ff0d7b82 */ /* 0x000ea20000000800 */
[----:B------:R-:W-:Y:S02]  /*cc70*/  R2UR UR12, R224 ;  /* 0x00000000e00c72ca */ /* 0x000fe400000e0000 */
[----:B------:R-:W-:-:S06]  /*cc80*/  UISETP.NE.AND.EX UP0, UPT, UR11, URZ, UPT, UP0 ;  /* 0x0000003f0b00728c */ /* 0x000fcc000bf05300 */
[----:B------:R-:W-:Y:S01]  /*cc90*/  USHF.L.U32 UR8, UR4, 0x2, URZ ;  /* 0x0000000204087899 */ /* 0x000fe2000800063f */
[----:B------:R-:W-:Y:S01]  /*cca0*/  PLOP3.LUT P2, PT, PT, PT, UP0, 0x80, 0x0 ;  /* 0x000000000000781c */ /* 0x000fe20003f4f008 */
[----:B------:R-:W-:Y:S02]  /*ccb0*/  USHF.L.U64.HI UR9, UR4, 0x2, UR7 ;  /* 0x0000000204097899 */ /* 0x000fe40008010207 */
[----:B------:R-:W-:-:S04]  /*ccc0*/  UIADD3 UR4, UP1, UR8, UR10, URZ ;  /* 0x0000000a08047290 */ /* 0x000fc8000ff3e03f */
[----:B------:R-:W-:Y:S02]  /*ccd0*/  UIADD3.X UR7, UR9, UR11, URZ, UP1, !UPT ;  /* 0x0000000b09077290 */ /* 0x000fe40008ffe43f */
[----:B------:R-:W-:Y:S01]  /*cce0*/  IMAD.U32 R2, RZ, RZ, UR4 ;  /* 0x00000004ff027e24 */ /* 0x000fe2000f8e00ff */
[----:B------:R-:W-:Y:S02]  /*ccf0*/  ULDC.64 UR10, c[0x0][0xd08] ;  /* 0x00034200000a7ab9 */ /* 0x000fe40000000a00 */
[----:B------:R-:W-:Y:S01]  /*cd00*/  UISETP.NE.U32.AND UP1, UPT, UR10, URZ, UPT ;  /* 0x0000003f0a00728c */ /* 0x000fe2000bf25070 */
[----:B------:R-:W-:-:S03]  /*cd10*/  IMAD.U32 R3, RZ, RZ, UR7 ;  /* 0x00000007ff037e24 */ /* 0x000fc6000f8e00ff */
[----:B------:R-:W-:Y:S02]  /*cd20*/  UISETP.NE.AND.EX UP1, UPT, UR11, URZ, UPT, UP1 ;  /* 0x0000003f0b00728c */ /* 0x000fe4000bf25310 */
[----:B------:R-:W3:Y:S01]  /*cd30*/  @P2 LDG.E R6, desc[UR38][R2.64] ;  /* 0x0000002602062981 */ /* 0x000ee2000c1e1900 */
        /* <DEDUP_REMOVED lines=8> */
[----:B--2---:R-:W-:Y:S01]  /*cdc0*/  ISETP.NE.AND P0, PT, R13, 0x1, PT ;  /* 0x000000010d00780c */ /* 0x004fe20003f05270 */
[----:B------:R-:W-:Y:S01]  /*cdd0*/  UMOV UR4, URZ ;  /* 0x0000003f00047c82 */ /* 0x000fe20008000000 */
[----:B------:R-:W-:Y:S01]  /*cde0*/  USHF.R.S32.HI UR11, URZ, 0x1f, UR12 ;  /* 0x0000001f3f0b7899 */ /* 0x000fe2000801140c */
[----:B------:R-:W-:-:S10]  /*cdf0*/  ISETP.GE.AND P1, PT, R237, 0x80, PT ;  /* 0x00000080ed00780c */ /* 0x000fd40003f26270 */
[----:B------:R-:W2:Y:S01]  /*ce00*/  @P0 LDC R11, c[0x0][0xcec] ;  /* 0x00033b00ff0b0b82 */ /* 0x000ea20000000800 */
[----:B---3--:R-:W-:-:S13]  /*ce10*/  @P2 R2UR UR4, R6 ;  /* 0x00000000060422ca */ /* 0x008fda00000e0000 */
[----:B------:R-:W-:Y:S01]  /*ce20*/  USHF.R.S32.HI UR10, URZ, 0x1f, UR4 ;  /* 0x0000001f3f0a7899 */ /* 0x000fe20008011404 */
[----:B--2-4-:R-:W-:Y:S11]  /*ce30*/  @P3 BRA `(.L_x_14578) ;  /* 0x0000000000103947 */ /* 0x014ff60003800000 */
[----:B------:R-:W-:Y:S05]  /*ce40*/  @!P2 BRA `(.L_x_14578) ;  /* 0x00000000000ca947 */ /* 0x000fea0003800000 */
[----:B------:R-:W2:Y:S04]  /*ce50*/  LDG.E R5, desc[UR38][R2.64] ;  /* 0x0000002602057981 */ /* 0x000ea8000c1e1900 */
[----:B-----5:R-:W2:Y:S02]  /*ce60*/  LDG.E R0, desc[UR38][R2.64+0x4] ;  /* 0x0000042602007981 */ /* 0x020ea4000c1e1900 */
[----:B--2---:R-:W-:-:S07]  /*ce70*/  IMAD.IADD R0, R0, 0x1, -R5 ;  /* 0x0000000100007824 */ /* 0x004fce00078e0a05 */
.L_x_14578:
[----:B------:R-:W-:Y:S01]  /*ce80*/  R2UR UR8, R209 ;  /* 0x00000000d10872ca */ /* 0x000fe200000e0000 */
[----:B------:R-:W-:Y:S01]  /*ce90*/  BSSY B1, `(.L_x_14579) ;  /* 0x000002f000017945 */ /* 0x000fe20003800000 */
[----:B------:R-:W-:-:S11]  /*cea0*/  R2UR UR7, R225 ;  /* 0x00000000e10772ca */ /* 0x000fd600000e0000 */
[----:B------:R-:W-:Y:S02]  /*ceb0*/  USEL UR12, UR8, URZ, !UP0 ;  /* 0x0000003f080c7287 */ /* 0x000fe4000c000000 */
[----:B------:R-:W-:Y:S01]  /*cec0*/  USEL UR13, UR7, URZ, !UP0 ;  /* 0x0000003f070d7287 */ /* 0x000fe2000c000000 */
[----:B------:R-:W-:Y:S11]  /*ced0*/  @P1 BRA `(.L_x_14580) ;  /* 0x0000000000a81947 */ /* 0x000ff60003800000 */
[----:B------:R-:W2:Y:S01]  /*cee0*/  S2R R3, SR_TID.X ;  /* 0x0000000000037919 */ /* 0x000ea20000002100 */
[----:B------:R-:W3:Y:S01]  /*cef0*/  LDC R9, c[0x0][0xce8] ;  /* 0x00033a00ff097b82 */ /* 0x000ee20000000800 */
[----:B------:R-:W-:Y:S02]  /*cf00*/  IMAD.U32 R4, RZ, RZ, UR60 ;  /* 0x0000003cff047e24 */ /* 0x000fe4000f8e00ff */
[----:B---3-5:R-:W-:-:S03]  /*cf10*/  IMAD R2, R0, R9, RZ ;  /* 0x0000000900027224 */ /* 0x028fc600078e02ff */
[----:B--2---:R-:W-:-:S04]  /*cf20*/  IADD3 R4, R4, -0x80, R3 ;  /* 0xffffff8004047810 */ /* 0x004fc80007ffe003 */
[----:B------:R-:W-:-:S13]  /*cf30*/  ISETP.GE.AND P1, PT, R4, R2, PT ;  /* 0x000000020400720c */ /* 0x000fda0003f26270 */
[----:B------:R-:W-:Y:S05]  /*cf40*/  @P1 BRA `(.L_x_14580) ;  /* 0x00000000008c1947 */ /* 0x000fea0003800000 */
[----:B------:R-:W-:Y:S01]  /*cf50*/  ISETP.NE.AND P1, PT, R9, 0x1, PT ;  /* 0x000000010900780c */ /* 0x000fe20003f25270 */
[----:B------:R-:W-:Y:S01]  /*cf60*/  ULDC.64 UR14, c[0x0][0xc90] ;  /* 0x00032400000e7ab9 */ /* 0x000fe20000000a00 */
[----:B------:R-:W-:Y:S01]  /*cf70*/  R2UR UR16, R224 ;  /* 0x00000000e01072ca */ /* 0x000fe200000e0000 */
[----:B------:R-:W-:Y:S01]  /*cf80*/  UIMAD UR7, UR11, UR14, URZ ;  /* 0x0000000e0b0772a4 */ /* 0x000fe2000f8e023f */
[----:B------:R-:W-:Y:S01]  /*cf90*/  IMAD.MOV.U32 R2, RZ, RZ, R4 ;  /* 0x000000ffff027224 */ /* 0x000fe200078e0004 */
[----:B------:R-:W-:Y:S01]  /*cfa0*/  UMOV UR8, UR4 ;  /* 0x0000000400087c82 */ /* 0x000fe20008000000 */
[----:B------:R-:W-:-:S07]  /*cfb0*/  UMOV UR9, UR10 ;  /* 0x0000000a00097c82 */ /* 0x000fce0008000000 */
[----:B------:R-:W2:Y:S02]  /*cfc0*/  @P1 LDC R3, c[0x0][0xcec] ;  /* 0x00033b00ff031b82 */ /* 0x000ea40000000800 */
[----:B------:R-:W-:Y:S02]  /*cfd0*/  UIMAD.WIDE.U32 UR8, UR16, UR14, UR8 ;  /* 0x0000000e100872a5 */ /* 0x000fe4000f8e0008 */
[----:B------:R-:W-:-:S03]  /*cfe0*/  UIMAD UR7, UR16, UR15, UR7 ;  /* 0x0000000f100772a4 */ /* 0x000fc6000f8e0207 */
[----:B------:R-:W-:Y:S01]  /*cff0*/  ULDC.64 UR14, c[0x0][0xc98] ;  /* 0x00032600000e7ab9 */ /* 0x000fe20000000a00 */
[----:B------:R-:W3:Y:S01]  /*d000*/  @P1 LDC R6, c[0x0][0xcf0] ;  /* 0x00033c00ff061b82 */ /* 0x000ee20000000800 */
[----:B------:R-:W-:Y:S02]  /*d010*/  UIADD3 UR9, UR9, UR7, URZ ;  /* 0x0000000709097290 */ /* 0x000fe4000fffe03f */
[----:B------:R-:W-:Y:S02]  /*d020*/  UIMAD UR7, UR13, UR14, URZ ;  /* 0x0000000e0d0772a4 */ /* 0x000fe4000f8e023f */
[----:B------:R-:W-:Y:S02]  /*d030*/  UIMAD.WIDE.U32 UR8, UR12, UR14, UR8 ;  /* 0x0000000e0c0872a5 */ /* 0x000fe4000f8e0008 */
[----:B------:R-:W-:-:S03]  /*d040*/  UIMAD UR7, UR12, UR15, UR7 ;  /* 0x0000000f0c0772a4 */ /* 0x000fc6000f8e0207 */
[----:B------:R-:W-:Y:S01]  /*d050*/  ULDC.64 UR14, c[0x0][0xc88] ;  /* 0x00032200000e7ab9 */ /* 0x000fe20000000a00 */
[----:B--2---:R-:W-:-:S05]  /*d060*/  @P1 IMAD.HI.U32 R3, R4, R3, RZ ;  /* 0x0000000304031227 */ /* 0x004fca00078e00ff */
[----:B---3--:R-:W-:Y:S01]  /*d070*/  @P1 SHF.R.U32.HI R2, RZ, R6, R3 ;  /* 0x00000006ff021219 */ /* 0x008fe20000011603 */
        /* <DEDUP_REMOVED lines=16> */
.L_x_14580:
[----:B------:R-:W-:Y:S05]  /*d180*/  BSYNC B1 ;  /* 0x0000000000017941 */ /* 0x000fea0003800000 */
.L_x_14579:
[----:B--2---:R-:W2:Y:S01]  /*d190*/  @P0 LDC R3, c[0x0][0xcf0] ;  /* 0x00033c00ff030b82 */ /* 0x004ea20000000800 */
[----:B------:R-:W-:Y:S01]  /*d1a0*/  ULDC.64 UR14, c[0x0][0xba0] ;  /* 0x0002e800000e7ab9 */ /* 0x000fe20000000a00 */
[----:B------:R-:W-:Y:S01]  /*d1b0*/  R2UR UR16, R224 ;  /* 0x00000000e01072ca */ /* 0x000fe200000e0000 */
[----:B------:R-:W-:Y:S01]  /*d1c0*/  UIMAD UR7, UR10, UR14, URZ ;  /* 0x0000000e0a0772a4 */ /* 0x000fe2000f8e023f */
[----:B------:R-:W-:Y:S01]  /*d1d0*/  IMAD R2, R208, 0x20, R226 ;  /* 0x00000020d0027824 */ /* 0x000fe200078e02e2 */
[----:B------:R-:W-:Y:S01]  /*d1e0*/  UIMAD.WIDE.U32 UR8, UR4, UR14, URZ ;  /* 0x0000000e040872a5 */ /* 0x000fe2000f8e003f */
[----:B------:R-:W-:Y:S01]  /*d1f0*/  BSSY B1, `(.L_x_14581) ;  /* 0x0000040000017945 */ /* 0x000fe20003800000 */
[----:B------:R-:W-:Y:S01]  /*d200*/  UIMAD UR7, UR4, UR15, UR7 ;  /* 0x0000000f040772a4 */ /* 0x000fe2000f8e0207 */
[----:B------:R-:W-:Y:S02]  /*d210*/  VIADD R6, R2, UR60 ;  /* 0x0000003c02067c36 */ /* 0x000fe40008000000 */
        /* <DEDUP_REMOVED lines=10> */
[----:B--2---:R-:W-:Y:S01]  /*d2c0*/  @P0 SHF.R.U32.HI R5, RZ, R3, R2 ;  /* 0x00000003ff050219 */ /* 0x004fe20000011602 */
        /* <DEDUP_REMOVED lines=29> */
[----:B------:R2:W3:Y:S02]  /*d4a0*/  SHFL.IDX PT, R2, R4, RZ, 0x181f ;  /* 0x00181fff04027589 */ /* 0x0004e400000e0000 */
[----:B------:R-:W-:Y:S02]  /*d4b0*/  ISETP.GE.AND P0, PT, R0, R13, PT ;  /* 0x0000000d0000720c */ /* 0x000fe40003f06270 */
[----:B------:R2:W4:Y:S01]  /*d4c0*/  SHFL.IDX PT, R0, R5, RZ, 0x181f ;  /* 0x00181fff05007589 */ /* 0x00052200000e0000 */
[----:B------:R-:W-:Y:S10]  /*d4d0*/  @P2 BRA `(.L_x_14582) ;  /* 0x0000000000442947 */ /* 0x000ff40003800000 */
        /* <DEDUP_REMOVED lines=17> */
.L_x_14582:
[----:B------:R-:W-:Y:S05]  /*d5f0*/  BSYNC B1 ;  /* 0x0000000000017941 */ /* 0x000fea0003800000 */
.L_x_14581:
        /* <DEDUP_REMOVED lines=21> */
.L_x_14584:
[----:B------:R-:W-:Y:S05]  /*d750*/  BSYNC B1 ;  /* 0x0000000000017941 */ /* 0x000fea0003800000 */
.L_x_14583:
[----:B0-----:R0:W0:Y:S01]  /*d760*/  SHFL.IDX PT, R0, R5, 0x2, 0x181f ;  /* 0x00581f0005007f89 */ /* 0x00102200000e0000 */
[----:B------:R-:W-:Y:S03]  /*d770*/  BSSY B1, `(.L_x_14585) ;  /* 0x0000014000017945 */ /* 0x000fe60003800000 */
[----:B---3--:R3:W0:Y:S01]  /*d780*/  SHFL.IDX PT, R2, R4, 0x2, 0x181f ;  /* 0x00581f0004027f89 */ /* 0x00862200000e0000 */
        /* <DEDUP_REMOVED lines=18> */
.L_x_14586:
[----:B------:R-:W-:Y:S05]  /*d8b0*/  BSYNC B1 ;  /* 0x0000000000017941 */ /* 0x000fea0003800000 */
.L_x_14585:
[----:B0-----:R-:W-:Y:S01]  /*d8c0*/  VIADD R0, R6, 0x60 ;  /* 0x0000006006007836 */ /* 0x001fe20000000000 */
[----:B--2-4-:R-:W0:Y:S04]  /*d8d0*/  SHFL.IDX PT, R5, R5, 0x3, 0x181f ;  /* 0x00781f0005057f89 */ /* 0x014e2800000e0000 */
[----:B------:R-:W-:Y:S01]  /*d8e0*/  ISETP.GE.AND P0, PT, R0, R13, PT ;  /* 0x0000000d0000720c */ /* 0x000fe20003f06270 */
[----:B------:R2:W4:-:S12]  /*d8f0*/  SHFL.IDX PT, R2, R4, 0x3, 0x181f ;  /* 0x00781f0004027f89 */ /* 0x00051800000e0000 */
[----:B--2---:R-:W-:Y:S05]  /*d900*/  @P0 BRA `(.L_x_14577) ;  /* 0x0000000000440947 */ /* 0x004fea0003800000 */
[----:B------:R-:W-:Y:S02]  /*d910*/  ULDC UR4, c[0x0][0xbc8] ;  /* 0x0002f20000047ab9 */ /* 0x000fe40000000800 */
[----:B------:R-:W-:Y:S02]  /*d920*/  ISETP.GE.AND P3, PT, R200, UR4, PT ;  /* 0x00000004c8007c0c */ /* 0x000fe4000bf66270 */
[----:B------:R-:W-:Y:S02]  /*d930*/  ISETP.GE.AND P2, PT, R206, UR4, PT ;  /* 0x00000004ce007c0c */ /* 0x000fe4000bf46270 */
[----:B------:R-:W-:Y:S02]  /*d940*/  ISETP.GE.AND P1, PT, R205, UR4, PT ;  /* 0x00000004cd007c0c */ /* 0x000fe4000bf26270 */
[----:B------:R-:W-:-:S07]  /*d950*/  ISETP.GE.AND P0, PT, R207, UR4, PT ;  /* 0x00000004cf007c0c */ /* 0x000fce000bf06270 */
[-C--:B----4-:R-:W-:Y:S02]  /*d960*/  @!P3 LEA R8, P6, R200, R2.reuse, 0x1 ;  /* 0x00000002c808b211 */ /* 0x090fe400078c08ff */
        /* <DEDUP_REMOVED lines=11> */
.L_x_14577:
[----:B------:R-:W-:Y:S05]  /*da20*/  BSYNC B0 ;  /* 0x0000000000007941 */ /* 0x000fea0003800000 */
.L_x_14568:
[----:B------:R-:W-:Y:S02]  /*da30*/  ULDC UR4, c[0x0][0xd3c] ;  /* 0x00034f0000047ab9 */ /* 0x000fe40000000800 */
[----:B------:R-:W-:-:S13]  /*da40*/  ISETP.GE.AND P0, PT, R7, UR4, PT ;  /* 0x0000000407007c0c */ /* 0x000fda000bf06270 */
[----:B------:R-:W-:Y:S05]  /*da50*/  @!P0 BRA `(.L_x_14587) ;  /* 0xffffff3400208947 */ /* 0x000fea000383ffff */
[----:B------:R-:W-:Y:S05]  /*da60*/  EXIT ;  /* 0x000000000000794d */ /* 0x000fea0003800000 */
.L_x_14531:
        /* <DEDUP_REMOVED lines=18> */
.L_x_14588:
        /* <DEDUP_REMOVED lines=42> */
.L_x_14594:
        /* <DEDUP_REMOVED lines=12> */
.L_x_14593:
[----:B------:R-:W-:Y:S05]  /*def0*/  BSYNC B0 ;  /* 0x0000000000007941 */ /* 0x000fea0003800000 */
.L_x_14592:
        /* <DEDUP_REMOVED lines=21> */
.L_x_14590:
        /* <DEDUP_REMOVED lines=20> */
.L_x_14595:
        /* <DEDUP_REMOVED lines=57> */
.L_x_14591:
[----:B------:R-:W-:Y:S02]  /*e520*/  IMAD.MOV.U32 R17, RZ, RZ, RZ ;  /* 0x000000ffff117224 */ /* 0x000fe400078e00ff */
[----:B------:R-:W-:Y:S02]  /*e530*/  IMAD.U32 R16, RZ, RZ, UR6 ;  /* 0x00000006ff107e24 */ /* 0x000fe4000f8e00ff */
[----:B------:R-:W-:-:S07]  /*e540*/  IMAD.MOV.U32 R18, RZ, RZ, RZ ;  /* 0x000000ffff127224 */ /* 0x000fce00078e00ff */
.L_x_14596:
[----:B------:R-:W-:-:S13]  /*e550*/  ISETP.NE.AND P0, PT, R0, RZ, PT ;  /* 0x000000ff0000720c */ /* 0x000fda0003f05270 */
[----:B------:R-:W1:Y:S01]  /*e560*/  @!P0 S2R R3, SR_CgaCtaId ;  /* 0x0000000000038919 */ /* 0x000e620000008800 */
[----:B------:R-:W-:-:S04]  /*e570*/  @!P0 MOV R0, 0x400 ;  /* 0x0000040000008802 */ /* 0x000fc80000000f00 */
[----:B-1----:R-:W-:-:S05]  /*e580*/  @!P0 LEA R0, R3, R0, 0x18 ;  /* 0x0000000003008211 */ /* 0x002fca00078ec0ff */
[----:B------:R2:W-:Y:S01]  /*e590*/  @!P0 STS.128 [R0+0x324d0], R16 ;  /* 0x0324d01000008388 */ /* 0x0005e20000000c00 */
[----:B------:R-:W-:Y:S06]  /*e5a0*/  BAR.ARV 0x5, 0x180 ;  /* 0x0146000000007b1d */ /* 0x000fec0000002000 */
.L_x_14589:
        /* <DEDUP_REMOVED lines=35> */
.L_x_14705:
[----:B-1----:R-:W1:Y:S02]  /*e7e0*/  LDC.64 R2, c[0x0][0xd88] ;  /* 0x00036200ff027b82 */ /* 0x002e640000000a00 */
        /* <DEDUP_REMOVED lines=21> */
[----:B0-----:R-:W-:Y:S01]  /*e940*/  IMAD.MOV.U32 R8, RZ, RZ, RZ ;  /* 0x000000ffff087224 */ /* 0x001fe200078e00ff */
        /* <DEDUP_REMOVED lines=17> */
[----:B---3--:R-:W-:-:S05]  /*ea60*/  @P2 IADD3.X R7, R10, UR9, RZ, P3, !PT ;  /* 0x000000090a072c10 */ /* 0x008fca0009ffe4ff */
        /* <DEDUP_REMOVED lines=11> */
[----:B------:R-:W1:Y:S04]  /*eb20*/  LDG.E R7, desc[UR38][R2.64] ;  /* 0x0000002602077981 */ /* 0x000e68000c1e1900 */
[----:B------:R-:W1:Y:S02]  /*eb30*/  LDG.E R2, desc[UR38][R2.64+0x4] ;  /* 0x0000042602027981 */ /* 0x000e64000c1e1900 */
[----:B-1----:R-:W-:-:S05]  /*eb40*/  IMAD.IADD R9, R2, 0x1, -R7 ;  /* 0x0000000102097824 */ /* 0x002fca00078e0a07 */
[----:B------:R2:W-:Y:S02]  /*eb50*/  STL [R1+0x34], R9 ;  /* 0x0000340901007387 */ /* 0x0005e40000100800 */
.L_x_14598:
[----:B------:R-:W-:Y:S01]  /*eb60*/  IMAD.MOV.U32 R2, RZ, RZ, R12 ;  /* 0x000000ffff027224 */ /* 0x000fe200078e000c */
[----:B------:R-:W-:Y:S01]  /*eb70*/  ULDC.64 UR4, c[0x0][0xb18] ;  /* 0x0002c60000047ab9 */ /* 0x000fe20000000a00 */
[----:B-----5:R-:W-:Y:S01]  /*eb80*/  IMAD.IADD R3, R8, 0x1, R0 ;  /* 0x0000000108037824 */ /* 0x020fe200078e0200 */
[----:B------:R-:W-:Y:S02]  /*eb90*/  ISETP.NE.U32.AND P1, PT, RZ, UR4, PT ;  /* 0x00000004ff007c0c */ /* 0x000fe4000bf25070 */
[----:B------:R3:W-:Y:S02]  /*eba0*/  STL [R1+0xc], R2 ;  /* 0x00000c0201007387 */ /* 0x0007e40000100800 */
[----:B------:R-:W-:Y:S02]  /*ebb0*/  ISETP.NE.AND.EX P1, PT, RZ, UR5, PT, P1 ;  /* 0x00000005ff007c0c */ /* 0x000fe4000bf25310 */
[----:B------:R3:W-:Y:S11]  /*ebc0*/  STL [R1+0x20], R3 ;  /* 0x0000200301007387 */ /* 0x0007f60000100800 */
[----:B---3--:R-:W-:Y:S05]  /*ebd0*/  @!P1 BRA `(.L_x_14599) ;  /* 0x0000000000109947 */ /* 0x008fea0003800000 */
[----:B------:R-:W-:-:S04]  /*ebe0*/  IADD3 R6, P0, R11, UR4, RZ ;  /* 0x000000040b067c10 */ /* 0x000fc8000ff1e0ff */
[----:B------:R-:W-:-:S05]  /*ebf0*/  IADD3.X R7, R10, UR5, RZ, P0, !PT ;  /* 0x000000050a077c10 */ /* 0x000fca00087fe4ff */
[----:B------:R3:W5:Y:S01]  /*ec00*/  LDG.E R6, desc[UR38][R6.64] ;  /* 0x0000002606067981 */ /* 0x000762000c1e1900 */
[----:B------:R-:W-:Y:S05]  /*ec10*/  BRA `(.L_x_14600) ;  /* 0x0000000000107947 */ /* 0x000fea0003800000 */
.L_x_14599:
[----:B------:R-:W-:Y:S05]  /*ec20*/  @!P0 BRA `(.L_x_14600) ;  /* 0x00000000000c8947 */ /* 0x000fea0003800000 */
[----:B------:R-:W3:Y:S04]  /*ec30*/  LDG.E R6, desc[UR38][R4.64] ;  /* 0x0000002604067981 */ /* 0x000ee8000c1e1900 */
[----:B------:R-:W3:Y:S02]  /*ec40*/  LDG.E R4, desc[UR38][R4.64+0x4] ;  /* 0x0000042604047981 */ /* 0x000ee4000c1e1900 */
[----:B---3--:R-:W-:-:S07]  /*ec50*/  IMAD.IADD R6, R4, 0x1, -R6 ;  /* 0x0000000104067824 */ /* 0x008fce00078e0a06 */
.L_x_14600:
[----:B-----5:R-:W-:Y:S01]  /*ec60*/  IMAD.IADD R6, R6, 0x1, -R0 ;  /* 0x0000000106067824 */ /* 0x020fe200078e0a00 */
[----:B------:R-:W-:Y:S01]  /*ec70*/  BSSY B7, `(.L_x_14601) ;  /* 0x00004ed000077945 */ /* 0x000fe20003800000 */
[----:B------:R-:W4:Y:S02]  /*ec80*/  LDC R0, c[0x0][0x448] ;  /* 0x00011200ff007b82 */ /* 0x000f240000000800 */
[----:B----4-:R-:W-:Y:S01]  /*ec90*/  ISETP.NE.AND P0, PT, R0, 0x1, PT ;  /* 0x000000010000780c */ /* 0x010fe20003f05270 */
[----:B------:R-:W-:-:S04]  /*eca0*/  IMAD.SHL.U32 R0, R17, 0x80, RZ ;  /* 0x0000008011007824 */ /* 0x000fc800078e00ff */
[----:B------:R-:W-:-:S08]  /*ecb0*/  VIADD R0, R0, 0x7f ;  /* 0x0000007f00007836 */ /* 0x000fd00000000000 */
[----:B------:R-:W4:Y:S08]  /*ecc0*/  @P0 LDC R2, c[0x0][0x44c] ;  /* 0x00011300ff020b82 */ /* 0x000f300000000800 */
[----:B------:R-:W0:Y:S01]  /*ecd0*/  @P0 LDC R3, c[0x0][0x450] ;  /* 0x00011400ff030b82 */ /* 0x000e220000000800 */
[----:B----4-:R-:W-:-:S05]  /*ece0*/  @P0 IMAD.HI.U32 R2, R0, R2, RZ ;  /* 0x0000000200020227 */ /* 0x010fca00078e00ff */
[----:B0-----:R-:W-:Y:S01]  /*ecf0*/  @P0 SHF.R.U32.HI R0, RZ, R3, R2 ;  /* 0x00000003ff000219 */ /* 0x001fe20000011602 */
        /* <DEDUP_REMOVED lines=12> */
[----:B0-----:R-:W-:Y:S05]  /*edc0*/  @P0 BRA `(.L_x_14602) ;  /* 0x0000000000440947 */ /* 0x001fea0003800000 */
[----:B------:R-:W0:Y:S02]  /*edd0*/  S2R R4, SR_TID.X ;  /* 0x0000000000047919 */ /* 0x000e240000002100 */
[----:B0-----:R-:W-:-:S04]  /*ede0*/  LOP3.LUT R4, R4, 0x7f, RZ, 0xc0, !PT ;  /* 0x0000007f04047812 */ /* 0x001fc800078ec0ff */
[----:B------:R-:W-:-:S13]  /*edf0*/  ISETP.NE.AND P0, PT, R4, RZ, PT ;  /* 0x000000ff0400720c */ /* 0x000fda0003f05270 */
[----:B------:R-:W-:Y:S05]  /*ee00*/  @P0 BRA `(.L_x_14603) ;  /* 0x0000004c004c0947 */ /* 0x000fea0003800000 */
[----:B------:R-:W0:Y:S01]  /*ee10*/  S2R R3, SR_LANEID ;  /* 0x0000000000037919 */ /* 0x000e220000000000 */
[----:B------:R-:W-:Y:S02]  /*ee20*/  VOTEU.ANY UR4, UPT, PT ;  /* 0x0000000000047886 */ /* 0x000fe400038e0100 */
[----:B------:R-:W0:Y:S08]  /*ee30*/  FLO.U32 R0, UR4 ;  /* 0x0000000400007d00 */ /* 0x000e3000080e0000 */
[----:B------:R-:W4:Y:S01]  /*ee40*/  POPC R5, UR4 ;  /* 0x0000000400057d09 */ /* 0x000f220008000000 */
[----:B0-----:R-:W-:-:S02]  /*ee50*/  ISETP.EQ.U32.AND P0, PT, R0, R3, PT ;  /* 0x000000030000720c */ /* 0x001fc40003f02070 */
[----:B------:R-:W4:Y:S11]  /*ee60*/  LDC.64 R2, c[0x0][0xd60] ;  /* 0x00035800ff027b82 */ /* 0x000f360000000a00 */
[----:B----4-:R-:W4:Y:S01]  /*ee70*/  @P0 ATOMG.E.ADD.STRONG.GPU PT, R3, desc[UR38][R2.64], R5 ;  /* 0x00000005020309a8 */ /* 0x010f2200081ee1e6 */
[----:B------:R-:W0:Y:S02]  /*ee80*/  S2R R4, SR_LTMASK ;  /* 0x0000000000047919 */ /* 0x000e240000003900 */
[----:B0-----:R-:W-:-:S04]  /*ee90*/  LOP3.LUT R4, R4, UR4, RZ, 0xc0, !PT ;  /* 0x0000000404047c12 */ /* 0x001fc8000f8ec0ff */
[----:B---3--:R-:W0:Y:S01]  /*eea0*/  POPC R7, R4 ;  /* 0x0000000400077309 */ /* 0x008e220000000000 */
[----:B----4-:R-:W0:Y:S02]  /*eeb0*/  SHFL.IDX PT, R0, R3, R0, 0x1f ;  /* 0x00001f0003007589 */ /* 0x010e2400000e0000 */
[----:B0-----:R-:W-:Y:S01]  /*eec0*/  IADD3 R16, R0, UR40, R7 ;  /* 0x0000002800107c10 */ /* 0x001fe2000fffe007 */
[----:B------:R-:W-:Y:S06]  /*eed0*/  BRA `(.L_x_14603) ;  /* 0x0000004c00187947 */ /* 0x000fec0003800000 */
.L_x_14602:
        /* <DEDUP_REMOVED lines=13> */
[----:B---3--:R-:W-:-:S02]  /*efb0*/  IMAD.U32 R7, RZ, RZ, UR9 ;  /* 0x00000009ff077e24 */ /* 0x008fc4000f8e00ff */
[----:B------:R-:W-:Y:S02]  /*efc0*/  IMAD.U32 R10, RZ, RZ, UR4 ;  /* 0x00000004ff0a7e24 */ /* 0x000fe4000f8e00ff */
[----:B------:R-:W-:Y:S02]  /*efd0*/  IMAD.U32 R11, RZ, RZ, UR5 ;  /* 0x00000005ff0b7e24 */ /* 0x000fe4000f8e00ff */
[----:B------:R-:W-:Y:S02]  /*efe0*/  IMAD.MOV.U32 R8, RZ, RZ, 0x70 ;  /* 0x00000070ff087424 */ /* 0x000fe400078e00ff */
[----:B------:R-:W-:Y:S02]  /*eff0*/  IMAD.MOV.U32 R12, RZ, RZ, 0x1 ;  /* 0x00000001ff0c7424 */ /* 0x000fe400078e00ff */
[----:B------:R-:W-:-:S07]  /*f000*/  IMAD.MOV.U32 R13, RZ, RZ, RZ ;  /* 0x000000ffff0d7224 */ /* 0x000fce00078e00ff */
[----:B------:R-:W-:-:S07]  /*f010*/  LEPC R20, `(.L_x_14605) ;  /* 0x000000001014794e */ /* 0x000fce0000000000 */
[----:B012---:R-:W-:Y:S05]  /*f020*/  CALL.ABS.NOINC R2 ;  /* 0x0000000002007343 */ /* 0x007fea0003c00000 */
.L_x_14605:
[----:B------:R-:W-:Y:S05]  /*f030*/  BSYNC B6 ;  /* 0x0000000000067941 */ /* 0x000fea0003800000 */
.L_x_14604:
        /* <DEDUP_REMOVED lines=13> */
[----:B---3--:R-:W-:-:S02]  /*f110*/  IMAD.U32 R7, RZ, RZ, UR9 ;  /* 0x00000009ff077e24 */ /* 0x008fc4000f8e00ff */
[----:B------:R-:W-:Y:S02]  /*f120*/  IMAD.U32 R10, RZ, RZ, UR4 ;  /* 0x00000004ff0a7e24 */ /* 0x000fe4000f8e00ff */
[----:B------:R-:W-:Y:S02]  /*f130*/  IMAD.U32 R11, RZ, RZ, UR5 ;  /* 0x00000005ff0b7e24 */ /* 0x000fe4000f8e00ff */
[----:B------:R-:W-:Y:S02]  /*f140*/  IMAD.MOV.U32 R8, RZ, RZ, 0x70 ;  /* 0x00000070ff087424 */ /* 0x000fe400078e00ff */
[----:B------:R-:W-:Y:S02]  /*f150*/  IMAD.MOV.U32 R12, RZ, RZ, 0x1 ;  /* 0x00000001ff0c7424 */ /* 0x000fe400078e00ff */
[----:B0-----:R-:W-:-:S07]  /*f160*/  IMAD.MOV.U32 R13, RZ, RZ, RZ ;  /* 0x000000ffff0d7224 */ /* 0x001fce00078e00ff */
[----:B------:R-:W-:-:S07]  /*f170*/  LEPC R20, `(.L_x_14608) ;  /* 0x000000001014794e */ /* 0x000fce0000000000 */
[----:B-12-4-:R-:W-:Y:S05]  /*f180*/  CALL.ABS.NOINC R2 ;  /* 0x0000000002007343 */ /* 0x016fea0003c00000 */
.L_x_14608:
        /* <DEDUP_REMOVED lines=16> */
.L_x_14607:
[----:B------:R-:W-:Y:S05]  /*f290*/  BSYNC B6 ;  /* 0x0000000000067941 */ /* 0x000fea0003800000 */
.L_x_14606:
[----:B------:R-:W4:Y:S01]  /*f2a0*/  LDL.LU R2, [R1] ;  /* 0x0000000001027983 */ /* 0x000f220000300800 */
[----:B------:R-:W-:-:S03]  /*f2b0*/  ULDC.64 UR4, c[0x0][0xaf0] ;  /* 0x0002bc0000047ab9 */ /* 0x000fc60000000a00 */
[----:B------:R-:W5:Y:S04]  /*f2c0*/  LDL.LU R4, [R1+0x1c] ;  /* 0x00001c0001047983 */ /* 0x000f680000300800 */
[----:B---3--:R-:W3:Y:S01]  /*f2d0*/  LDL R7, [R1+0xc] ;  /* 0x00000c0001077983 */ /* 0x008ee20000100800 */
[----:B------:R-:W-:-:S03]  /*f2e0*/  ISETP.NE.U32.AND P0, PT, RZ, UR4, PT ;  /* 0x00000004ff007c0c */ /* 0x000fc6000bf05070 */
[----:B------:R-:W2:Y:S01]  /*f2f0*/  LDL R0, [R1+0x30] ;  /* 0x0000300001007983 */ /* 0x000ea20000100800 */
[----:B------:R-:W-:-:S13]  /*f300*/  ISETP.NE.AND.EX P0, PT, RZ, UR5, PT, P0 ;  /* 0x00000005ff007c0c */ /* 0x000fda000bf05300 */
[----:B----4-:R-:W-:-:S04]  /*f310*/  @P0 IADD3 R2, P1, R2, UR4, RZ ;  /* 0x0000000402020c10 */ /* 0x010fc8000ff3e0ff */
[----:B-----5:R-:W-:Y:S01]  /*f320*/  @P0 IADD3.X R3, R4, UR5, RZ, P1, !PT ;  /* 0x0000000504030c10 */ /* 0x020fe20008ffe4ff */
[----:B------:R-:W-:-:S04]  /*f330*/  ULDC.64 UR4, c[0x0][0xb00] ;  /* 0x0002c00000047ab9 */ /* 0x000fc80000000a00 */
[----:B---3--:R0:W3:Y:S02]  /*f340*/  @P0 LDG.E R7, desc[UR38][R2.64] ;  /* 0x0000002602070981 */ /* 0x0080e4000c1e1900 */
[----:B0-----:R-:W0:Y:S01]  /*f350*/  LDC.64 R2, c[0x0][0x418] ;  /* 0x00010600ff027b82 */ /* 0x001e220000000a00 */
[----:B--2---:R-:W-:Y:S01]  /*f360*/  VIADD R4, R0, 0xffffffff ;  /* 0xffffffff00047836 */ /* 0x004fe20000000000 */
[----:B---3--:R-:W-:Y:S01]  /*f370*/  SHF.R.S32.HI R8, RZ, 0x1f, R7 ;  /* 0x0000001fff087819 */ /* 0x008fe20000011407 */
[----:B------:R2:W-:Y:S04]  /*f380*/  @P0 STL [R1+0xc], R7 ;  /* 0x00000c0701000387 */ /* 0x0005e80000100800 */
[----:B------:R2:W-:Y:S01]  /*f390*/  STL [R1+0x1c], R8 ;  /* 0x00001c0801007387 */ /* 0x0005e20000100800 */
[----:B0-----:R-:W-:Y:S01]  /*f3a0*/  LOP3.LUT P0, RZ, R2, UR4, RZ, 0xfc, !PT ;  /* 0x0000000402ff7c12 */ /* 0x001fe2000f80fcff */
[----:B------:R-:W-:-:S03]  /*f3b0*/  UMOV UR4, 0xffffffff ;  /* 0xffffffff00047882 */ /* 0x000fc60000000000 */
[----:B------:R-:W-:-:S04]  /*f3c0*/  LOP3.LUT P0, RZ, R3, UR5, RZ, 0xfc, P0 ;  /* 0x0000000503ff7c12 */ /* 0x000fc8000800fcff */
[----:B------:R-:W-:Y:S01]  /*f3d0*/  SEL R0, R7, RZ, !P0 ;  /* 0x000000ff07007207 */ /* 0x000fe20004000000 */
[----:B--2---:R-:W-:Y:S08]  /*f3e0*/  BRA.DIV UR4, `(.L_x_14609) ;  /* 0x0000005a04a07947 */ /* 0x004ff0000b800000 */
[----:B------:R-:W0:Y:S02]  /*f3f0*/  S2R R5, SR_TID.X ;  /* 0x0000000000057919 */ /* 0x000e240000002100 */
[----:B0-----:R-:W-:-:S04]  /*f400*/  SHF.R.U32.HI R5, RZ, 0x5, R5 ;  /* 0x00000005ff057819 */ /* 0x001fc80000011605 */
[----:B------:R-:W-:-:S05]  /*f410*/  LOP3.LUT R5, R5, 0x3, RZ, 0xc0, !PT ;  /* 0x0000000305057812 */ /* 0x000fca00078ec0ff */
[----:B------:R0:W2:Y:S02]  /*f420*/  SHFL.IDX PT, R14, R5, RZ, 0x1f ;  /* 0x00001fff050e7589 */ /* 0x0000a400000e0000 */
.L_x_14722:
        /* <DEDUP_REMOVED lines=12> */
.L_x_14725:
[----:B------:R-:W-:Y:S05]  /*f4f0*/  @!P6 BRA `(.L_x_14610) ;  /* 0x000000040014e947 */ /* 0x000fea0003800000 */
[----:B------:R-:W-:-:S04]  /*f500*/  ISETP.NE.U32.AND P0, PT, R2, RZ, PT ;  /* 0x000000ff0200720c */ /* 0x000fc80003f05070 */
[----:B------:R-:W-:-:S13]  /*f510*/  ISETP.NE.AND.EX P0, PT, R3, RZ, PT, P0 ;  /* 0x000000ff0300720c */ /* 0x000fda0003f05300 */
[----:B------:R-:W-:Y:S05]  /*f520*/  @!P0 BRA `(.L_x_14612) ;  /* 0x0000000000548947 */ /* 0x000fea0003800000 */
[----:B------:R-:W2:Y:S01]  /*f530*/  LDC R6, c[0x0][0x43c] ;  /* 0x00010f00ff067b82 */ /* 0x000ea20000000800 */
[----:B-1----:R-:W-:Y:S01]  /*f540*/  IMAD.MOV.U32 R9, RZ, RZ, R4 ;  /* 0x000000ffff097224 */ /* 0x002fe200078e0004 */
        /* <DEDUP_REMOVED lines=19> */
.L_x_14612:
[----:B------:R-:W3:Y:S04]  /*f680*/  LDL R7, [R1+0x4] ;  /* 0x0000040001077983 */ /* 0x000ee80000100800 */
[----:B0-2---:R-:W3:Y:S04]  /*f690*/  LDL R0, [R1+0x8] ;  /* 0x0000080001007983 */ /* 0x005ee80000100800 */
[----:B------:R-:W2:Y:S01]  /*f6a0*/  LDL R2, [R1+0x18] ;  /* 0x0000180001027983 */ /* 0x000ea20000100800 */
[----:B---3--:R-:W-:Y:S01]  /*f6b0*/  IMAD R0, R0, 0x8, R7 ;  /* 0x0000000800007824 */ /* 0x008fe200078e0207 */
[----:B--2---:R-:W-:-:S04]  /*f6c0*/  SHF.L.U32 R2, R2, 0x1f, RZ ;  /* 0x0000001f02027819 */ /* 0x004fc800000006ff */
[----:B------:R-:W0:Y:S02]  /*f6d0*/  SYNCS.PHASECHK.TRANS64.TRYWAIT P0, [R0+URZ+0x32440], R2 ;  /* 0x03244002000075a7 */ /* 0x000e24000800017f */
[----:B0-----:R-:W-:Y:S05]  /*f6e0*/  @!P0 BRA `(.L_x_14613) ;  /* 0x0000005800348947 */ /* 0x001fea0003800000 */
.L_x_14726:
        /* <DEDUP_REMOVED lines=11> */
.L_x_14614:
        /* <DEDUP_REMOVED lines=27> */
.L_x_14610:
        /* <DEDUP_REMOVED lines=37> */
.L_x_14616:
[----:B------:R-:W-:Y:S05]  /*fba0*/  BSYNC B6 ;  /* 0x0000000000067941 */ /* 0x000fea0003800000 */
.L_x_14615:
[----:B------:R-:W3:Y:S01]  /*fbb0*/  LDL R4, [R1+0x40] ;  /* 0x0000400001047983 */ /* 0x000ee20000100800 */
[----:B------:R-:W0:Y:S01]  /*fbc0*/  LDC R7, c[0x0][0x448] ;  /* 0x00011200ff077b82 */ /* 0x000e220000000800 */
[----:B------:R-:W-:Y:S01]  /*fbd0*/  ULDC.64 UR4, c[0x0][0x298] ;  /* 0x0000a60000047ab9 */ /* 0x000fe20000000a00 */
[----:B------:R-:W-:Y:S01]  /*fbe0*/  ULDC.64 UR6, c[0x0][0x280] ;  /* 0x0000a00000067ab9 */ /* 0x000fe20000000a00 */
[----:B------:R-:W4:Y:S04]  /*fbf0*/  LDL R10, [R1+0x28] ;  /* 0x00002800010a7983 */ /* 0x000f280000100800 */
[----:B-1----:R-:W4:Y:S01]  /*fc00*/  LDL R9, [R1+0x4c] ;  /* 0x00004c0001097983 */ /* 0x002f220000100800 */
[----:B--2---:R-:W1:Y:S01]  /*fc10*/  S2R R2, SR_TID.X ;  /* 0x0000000000027919 */ /* 0x004e620000002100 */
[----:B------:R-:W2:Y:S02]  /*fc20*/  S2R R0, SR_TID.X ;  /* 0x0000000000007919 */ /* 0x000ea40000002100 */
[----:B------:R-:W4:Y:S04]  /*fc30*/  LDL R8, [R1+0x50] ;  /* 0x0000500001087983 */ /* 0x000f280000100800 */
[----:B------:R-:W4:Y:S01]  /*fc40*/  LDL R6, [R1+0x38] ;  /* 0x0000380001067983 */ /* 0x000f220000100800 */
[----:B0-----:R-:W-:-:S13]  /*fc50*/  ISETP.NE.AND P0, PT, R7, 0x1, PT ;  /* 0x000000010700780c */ /* 0x001fda0003f05270 */
[----:B------:R-:W0:Y:S01]  /*fc60*/  @P0 LDC R3, c[0x0][0x450] ;  /* 0x00011400ff030b82 */ /* 0x000e220000000800 */
[----:B-1----:R-:W-:-:S04]  /*fc70*/  LOP3.LUT R2, R2, 0x7f, RZ, 0xc0, !PT ;  /* 0x0000007f02027812 */ /* 0x002fc800078ec0ff */
[----:B------:R-:W-:Y:S01]  /*fc80*/  SHF.R.U32.HI R2, RZ, 0x3, R2 ;  /* 0x00000003ff027819 */ /* 0x000fe20000011602 */
[----:B--2---:R-:W-:-:S05]  /*fc90*/  IMAD.SHL.U32 R0, R0, 0x10, RZ ;  /* 0x0000001000007824 */ /* 0x004fca00078e00ff */
        /* <DEDUP_REMOVED lines=49> */
[----:B------:R-:W0:Y:S01]  /*ffb0*/  SHFL.IDX PT, R5, R3, RZ, 0x181f ;  /* 0x00181fff03057589 */ /* 0x000e2200000e0000 */
[----:B------:R-:W-:-:S03]  /*ffc0*/  VIADD R8, R17, 0x10 ;  /* 0x0000001011087836 */ /* 0x000fc60000000000 */
[----:B------:R-:W-:Y:S04]  /*ffd0*/  SHFL.IDX PT, R6, R3, 0x1, 0x181f ;  /* 0x00381f0003067f89 */ /* 0x000fe800000e0000 */
[----:B------:R1:W-:Y:S01]  /*ffe0*/  STL [R1+0x3c], R8 ;  /* 0x00003c0801007387 */ /* 0x0003e20000100800 */
[----:B--2---:R-:W-:-:S03]  /*fff0*/  IMAD R2, R4, R7, RZ ;  /* 0x0000000704027224 */ /* 0x004fc600078e02ff */
[----:B------:R-:W2:Y:S02]  /*10000*/  SHFL.IDX PT, R4, R0, RZ, 0x181f ;  /* 0x00181fff00047589 */ /* 0x000ea400000e0000 */
[CC--:B------:R-:W-:Y:S02]  /*10010*/  ISETP.GE.AND P1, PT, R17.reuse, R2.reuse, PT ;  /* 0x000000021100720c */ /* 0x0c0fe40003f26270 */
[----:B------:R-:W3:Y:S01]  /*10020*/  SHFL.IDX PT, R7, R0, 0x1, 0x181f ;  /* 0x00381f0000077f89 */ /* 0x000ee200000e0000 */
[----:B------:R-:W-:Y:S01]  /*10030*/  ISETP.GE.AND P2, PT, R8, R2, PT ;  /* 0x000000020800720c */ /* 0x000fe20003f46270 */
[----:B-1----:R-:W-:-:S05]  /*10040*/  VIADD R8, R17, 0x20 ;  /* 0x0000002011087836 */ /* 0x002fca0000000000 */
[----:B------:R-:W-:Y:S04]  /*10050*/  STL [R1+0x48], R8 ;  /* 0x0000480801007387 */ /* 0x000fe80000100800 */
[----:B0-----:R-:W-:-:S05]  /*10060*/  @!P1 LEA R5, P3, R10, R5, 0x1 ;  /* 0x000000050a059211 */ /* 0x001fca00078608ff */
[----:B--2---:R-:W-:-:S05]  /*10070*/  @!P1 IMAD.X R4, RZ, RZ, R4, P3 ;  /* 0x000000ffff049224 */ /* 0x004fca00018e0604 */
[----:B------:R-:W-:-:S04]  /*10080*/  @!P1 LOP3.LUT R5, R5, R4, RZ, 0x3c, !PT ;  /* 0x0000000405059212 */ /* 0x000fc800078e3cff */
[----:B------:R-:W-:-:S04]  /*10090*/  @!P1 LOP3.LUT R4, R5, R4, RZ, 0x3c, !PT ;  /* 0x0000000405049212 */ /* 0x000fc800078e3cff */
[----:B------:R-:W-:-:S05]  /*100a0*/  @!P1 LOP3.LUT R5, R5, R4, RZ, 0x3c, !PT ;  /* 0x0000000405059212 */ /* 0x000fca00078e3cff */
[----:B-----5:R0:W-:Y:S02]  /*100b0*/  @!P1 LDGSTS.E.BYPASS.LTC128B.128 [R9+0x18400], desc[UR38][R4.64], !P0 ;  /* 0x1840000004099fae */ /* 0x0201e4000c101d66 */
[----:B0-----:R-:W-:Y:S02]  /*100c0*/  @!P2 LEA R5, P1, R10, R6, 0x1 ;  /* 0x000000060a05a211 */ /* 0x001fe400078208ff */
        /* <DEDUP_REMOVED lines=60> */
.L_x_14743:
[----:B------:R2:W5:Y:S01]  /*10490*/  LDL R8, [R1+0x4] ;  /* 0x0000040001087983 */ /* 0x0005620000100800 */
[----:B01----:R-:W-:-:S05]  /*104a0*/  VIADD R4, R17, 0x70 ;  /* 0x0000007011047836 */ /* 0x003fca0000000000 */
        /* <DEDUP_REMOVED lines=10> */
.L_x_14618:
[----:B--2---:R-:W2:Y:S01]  /*10550*/  LDL R2, [R1+0x4] ;  /* 0x0000040001027983 */ /* 0x004ea20000100800 */
        /* <DEDUP_REMOVED lines=37> */
.L_x_14620:
[----:B------:R-:W-:Y:S05]  /*107b0*/  BSYNC B6 ;  /* 0x0000000000067941 */ /* 0x000fea0003800000 */
.L_x_14619:
        /* <DEDUP_REMOVED lines=134> */
.L_x_14761:
        /* <DEDUP_REMOVED lines=14> */
.L_x_14623:
[----:B------:R-:W-:Y:S05]  /*11100*/  BSYNC B0 ;  /* 0x0000000000007941 */ /* 0x000fea0003800000 */
.L_x_14622:
[----:B------:R3:W5:Y:S01]  /*11110*/  LDL R7, [R1+0x4] ;  /* 0x0000040001077983 */ /* 0x0007620000100800 */
[----:B------:R-:W-:Y:S01]  /*11120*/  PLOP3.LUT P0, PT, PT, PT, PT, 0x80, 0x0 ;  /* 0x000000000000781c */ /* 0x000fe20003f0f070 */
[----:B------:R-:W-:-:S12]  /*11130*/  NOP ;  /* 0x0000000000007918 */ /* 0x000fd80000000000 */
.L_x_14624:
        /* <DEDUP_REMOVED lines=19> */
.L_x_14762:
[----:B------:R-:W-:Y:S05]  /*11270*/  BSYNC B0 ;  /* 0x0000000000007941 */ /* 0x000fea0003800000 */
.L_x_14625:
        /* <DEDUP_REMOVED lines=16> */
.L_x_14763:
[----:B------:R-:W-:Y:S05]  /*11380*/  BSYNC B1 ;  /* 0x0000000000017941 */ /* 0x000fea0003800000 */
.L_x_14629:
        /* <DEDUP_REMOVED lines=9> */
.L_x_14632:
[----:B------:R-:W-:Y:S05]  /*11420*/  BSYNC B1 ;  /* 0x0000000000017941 */ /* 0x000fea0003800000 */
.L_x_14631:
        /* <DEDUP_REMOVED lines=14> */
.L_x_14633:
        /* <DEDUP_REMOVED lines=16> */
.L_x_14634:
        /* <DEDUP_REMOVED lines=16> */
.L_x_14635:
        /* <DEDUP_REMOVED lines=16> */
.L_x_14636:
        /* <DEDUP_REMOVED lines=11> */
.L_x_14628:
[----:B------:R-:W-:Y:S05]  /*118c0*/  BSYNC B0 ;  /* 0x0000000000007941 */ /* 0x000fea0003800000 */
.L_x_14627:
[----:B------:R-:W4:Y:S01]  /*118d0*/  LDL R4, [R1+0x30] ;  /* 0x0000300001047983 */ /* 0x000f220000100800 */
        /* <DEDUP_REMOVED lines=9> */
[----:B--2---:R-:W2:Y:S04]  /*11970*/  LDL R6, [R1+0x14] ;  /* 0x0000140001067983 */ /* 0x004ea80000100800 */
[----:B------:R-:W4:Y:S04]  /*11980*/  LDL.LU R5, [R1+0x8] ;  /* 0x0000080001057983 */ /* 0x000f280000300800 */
[----:B------:R-:W3:Y:S01]  /*11990*/  LDL.LU R8, [R1+0x18] ;  /* 0x0000180001087983 */ /* 0x000ee20000300800 */
        /* <DEDUP_REMOVED lines=15> */
[----:B-----5:R-:W2:Y:S01]  /*11a90*/  LDL R7, [R1+0x1c] ;  /* 0x00001c0001077983 */ /* 0x020ea20000100800 */
        /* <DEDUP_REMOVED lines=19> */
.L_x_14643:
        /* <DEDUP_REMOVED lines=9> */
.L_x_14764:
[----:B------:R-:W-:Y:S05]  /*11c60*/  BSYNC B3 ;  /* 0x0000000000037941 */ /* 0x000fea0003800000 */
.L_x_14644:
        /* <DEDUP_REMOVED lines=9> */
.L_x_14647:
[----:B------:R-:W-:Y:S05]  /*11d00*/  BSYNC B3 ;  /* 0x0000000000037941 */ /* 0x000fea0003800000 */
.L_x_14646:
[----:B-----5:R-:W2:Y:S04]  /*11d10*/  LDL R7, [R1+0x4] ;  /* 0x0000040001077983 */ /* 0x020ea80000100800 */
        /* <DEDUP_REMOVED lines=13> */
.L_x_14648:
        /* <DEDUP_REMOVED lines=14> */
.L_x_14765:
[----:B------:R-:W-:Y:S05]  /*11ed0*/  BSYNC B3 ;  /* 0x0000000000037941 */ /* 0x000fea0003800000 */
.L_x_14649:
        /* <DEDUP_REMOVED lines=11> */
.L_x_14652:
[----:B------:R-:W-:Y:S05]  /*11f90*/  BSYNC B3 ;  /* 0x0000000000037941 */ /* 0x000fea0003800000 */
.L_x_14651:
        /* <DEDUP_REMOVED lines=11> */
.L_x_14653:
        /* <DEDUP_REMOVED lines=16> */
.L_x_14654:
        /* <DEDUP_REMOVED lines=16> */
.L_x_14655:
        /* <DEDUP_REMOVED lines=16> */
.L_x_14656:
        /* <DEDUP_REMOVED lines=11> */
.L_x_14642:
[----:B------:R-:W-:Y:S05]  /*12400*/  BSYNC B1 ;  /* 0x0000000000017941 */ /* 0x000fea0003800000 */
.L_x_14641:
[----:B------:R-:W2:Y:S02]  /*12410*/  LDL.LU R5, [R1+0x30] ;  /* 0x0000300001057983 */ /* 0x000ea40000300800 */
[----:B--2---:R-:W-:-:S07]  /*12420*/  VIADD R0, R5, 0xfffffffd ;  /* 0xfffffffd05007836 */ /* 0x004fce0000000000 */
.L_x_14640:
[----:B------:R-:W-:Y:S05]  /*12430*/  BSYNC B2 ;  /* 0x0000000000027941 */ /* 0x000fea0003800000 */
.L_x_14639:
[----:B------:R-:W-:-:S13]  /*12440*/  ISETP.NE.AND P0, PT, R4, RZ, PT ;  /* 0x000000ff0400720c */ /* 0x000fda0003f05270 */
[----:B------:R-:W-:Y:S05]  /*12450*/  @!P0 BRA `(.L_x_14638) ;  /* 0x0000001400488947 */ /* 0x000fea0003800000 */
.L_x_14689:
[----:B------:R-:W4:Y:S04]  /*12460*/  LDL R4, [R1+0x14] ;  /* 0x0000140001047983 */ /* 0x000f280000100800 */
[----:B------:R-:W2:Y:S04]  /*12470*/  LDL.LU R3, [R1+0x8] ;  /* 0x0000080001037983 */ /* 0x000ea80000300800 */
[----:B------:R-:W3:Y:S01]  /*12480*/  LDL.LU R2, [R1+0x18] ;  /* 0x0000180001027983 */ /* 0x000ee20000300800 */
[----:B------:R-:W-:Y:S05]  /*12490*/  YIELD ;  /* 0x0000000000007946 */ /* 0x000fea0003800000 */
[----:B------:R-:W-:Y:S01]  /*124a0*/  BSSY B1, `(.L_x_14657) ;  /* 0x00000a2000017945 */ /* 0x000fe20003800000 */
[----:B----4-:R-:W-:Y:S01]  /*124b0*/  LOP3.LUT P1, RZ, R4, 0x1, RZ, 0xc0, !PT ;  /* 0x0000000104ff7812 */ /* 0x010fe2000782c0ff */
[----:B--2--5:R-:W-:-:S05]  /*124c0*/  VIADD R7, R3, 0x1 ;  /* 0x0000000103077836 */ /* 0x024fca0000000000 */
[----:B------:R-:W-:-:S04]  /*124d0*/  ISETP.NE.AND P0, PT, R7, 0x2, PT ;  /* 0x000000020700780c */ /* 0x000fc80003f05270 */
[----:B------:R-:W-:Y:S02]  /*124e0*/  SEL R6, RZ, 0x1, P0 ;  /* 0x00000001ff067807 */ /* 0x000fe40000000000 */
[----:B------:R-:W-:Y:S02]  /*124f0*/  SEL R7, R7, RZ, P0 ;  /* 0x000000ff07077207 */ /* 0x000fe40000000000 */
[----:B---3--:R-:W-:Y:S01]  /*12500*/  LOP3.LUT R6, R2, R6, RZ, 0x3c, !PT ;  /* 0x0000000602067212 */ /* 0x008fe200078e3cff */
        /* <DEDUP_REMOVED lines=26> */
.L_x_14659:
        /* <DEDUP_REMOVED lines=9> */
.L_x_14766:
[----:B------:R-:W-:Y:S05]  /*12740*/  BSYNC B2 ;  /* 0x0000000000027941 */ /* 0x000fea0003800000 */
.L_x_14660:
        /* <DEDUP_REMOVED lines=9> */
.L_x_14663:
[----:B------:R-:W-:Y:S05]  /*127e0*/  BSYNC B2 ;  /* 0x0000000000027941 */ /* 0x000fea0003800000 */
.L_x_14662:
        /* <DEDUP_REMOVED lines=13> */
.L_x_14664:
        /* <DEDUP_REMOVED lines=14> */
.L_x_14767:
[----:B------:R-:W-:Y:S05]  /*129a0*/  BSYNC B2 ;  /* 0x0000000000027941 */ /* 0x000fea0003800000 */
.L_x_14665:
        /* <DEDUP_REMOVED lines=11> */
.L_x_14668:
[----:B------:R-:W-:Y:S05]  /*12a60*/  BSYNC B2 ;  /* 0x0000000000027941 */ /* 0x000fea0003800000 */
.L_x_14667:
        /* <DEDUP_REMOVED lines=10> */
.L_x_14669:
        /* <DEDUP_REMOVED lines=16> */
.L_x_14670:
        /* <DEDUP_REMOVED lines=16> */
.L_x_14671:
        /* <DEDUP_REMOVED lines=16> */
.L_x_14672:
        /* <DEDUP_REMOVED lines=11> */
.L_x_14658:
[----:B------:R-:W-:Y:S05]  /*12ec0*/  BSYNC B1 ;  /* 0x0000000000017941 */ /* 0x000fea0003800000 */
.L_x_14657:
[----:B------:R-:W2:Y:S01]  /*12ed0*/  LDL R2, [R1+0x14] ;  /* 0x0000140001027983 */ /* 0x000ea20000100800 */
[----:B------:R-:W-:Y:S01]  /*12ee0*/  VIADD R7, R7, 0x1 ;  /* 0x0000000107077836 */ /* 0x000fe20000000000 */
[----:B------:R-:W-:Y:S04]  /*12ef0*/  BSSY B1, `(.L_x_14673) ;  /* 0x00000a5000017945 */ /* 0x000fe80003800000 */
[----:B------:R-:W-:-:S04]  /*12f00*/  ISETP.NE.AND P0, PT, R7, 0x2, PT ;  /* 0x000000020700780c */ /* 0x000fc80003f05270 */
[----:B0-----:R-:W-:Y:S02]  /*12f10*/  SEL R9, R7, RZ, P0 ;  /* 0x000000ff07097207 */ /* 0x001fe40000000000 */
        /* <DEDUP_REMOVED lines=31> */
.L_x_14675:
        /* <DEDUP_REMOVED lines=9> */
.L_x_14768:
[----:B------:R-:W-:Y:S05]  /*131a0*/  BSYNC B2 ;  /* 0x0000000000027941 */ /* 0x000fea0003800000 */
.L_x_14676:
        /* <DEDUP_REMOVED lines=9> */
.L_x_14679:
[----:B------:R-:W-:Y:S05]  /*13240*/  BSYNC B2 ;  /* 0x0000000000027941 */ /* 0x000fea0003800000 */
.L_x_14678:
        /* <DEDUP_REMOVED lines=14> */
.L_x_14680:
        /* <DEDUP_REMOVED lines=14> */
.L_x_14769:
[----:B------:R-:W-:Y:S05]  /*13410*/  BSYNC B2 ;  /* 0x0000000000027941 */ /* 0x000fea0003800000 */
.L_x_14681:
        /* <DEDUP_REMOVED lines=11> */
.L_x_14684:
[----:B------:R-:W-:Y:S05]  /*134d0*/  BSYNC B2 ;  /* 0x0000000000027941 */ /* 0x000fea0003800000 */
.L_x_14683:
        /* <DEDUP_REMOVED lines=11> */
.L_x_14685:
        /* <DEDUP_REMOVED lines=16> */
.L_x_14686:
        /* <DEDUP_REMOVED lines=16> */
.L_x_14687:
        /* <DEDUP_REMOVED lines=16> */
.L_x_14688:
        /* <DEDUP_REMOVED lines=11> */
.L_x_14674:
[----:B------:R-:W-:Y:S05]  /*13940*/  BSYNC B1 ;  /* 0x0000000000017941 */ /* 0x000fea0003800000 */
.L_x_14673:
[C---:B------:R-:W-:Y:S01]  /*13950*/  ISETP.GT.AND P0, PT, R0.reuse, 0x1, PT ;  /* 0x000000010000780c */ /* 0x040fe20003f04270 */
[----:B------:R-:W-:-:S12]  /*13960*/  VIADD R0, R0, 0xfffffffe ;  /* 0xfffffffe00007836 */ /* 0x000fd80000000000 */
[----:B------:R-:W-:Y:S05]  /*13970*/  @P0 BRA `(.L_x_14689) ;  /* 0xffffffe800b80947 */ /* 0x000fea000383ffff */
.L_x_14638:
[----:B------:R-:W-:Y:S05]  /*13980*/  BSYNC B0 ;  /* 0x0000000000007941 */ /* 0x000fea0003800000 */
.L_x_14637:
        /* <DEDUP_REMOVED lines=21> */
[----:B-----5:R-:W1:Y:S01]  /*13ae0*/  POPC R7, R6 ;  /* 0x0000000600077309 */ /* 0x020e620000000000 */
[----:B--2---:R-:W1:Y:S02]  /*13af0*/  SHFL.IDX PT, R4, R3, R4, 0x1f ;  /* 0x00001f0403047589 */ /* 0x004e6400000e0000 */
[----:B-1----:R-:W-:-:S07]  /*13b00*/  IADD3 R16, R4, UR40, R7 ;  /* 0x0000002804107c10 */ /* 0x002fce000fffe007 */
.L_x_14691:
[----:B------:R-:W-:Y:S05]  /*13b10*/  BSYNC B0 ;  /* 0x0000000000007941 */ /* 0x000fea0003800000 */
.L_x_14690:
[----:B------:R-:W-:-:S05]  /*13b20*/  SEL R0, R0, RZ, P0 ;  /* 0x000000ff00007207 */ /* 0x000fca0000000000 */
[----:B------:R2:W-:Y:S02]  /*13b30*/  STL [R1+0x8], R0 ;  /* 0x0000080001007387 */ /* 0x0005e40000100800 */
.L_x_14603:
[----:B------:R-:W-:Y:S05]  /*13b40*/  BSYNC B7 ;  /* 0x0000000000077941 */ /* 0x000fea0003800000 */
.L_x_14601:
        /* <DEDUP_REMOVED lines=13> */
.L_x_14692:
        /* <DEDUP_REMOVED lines=36> */
.L_x_14779:
[----:B------:R-:W-:Y:S02]  /*13e60*/  ULDC UR4, c[0x0][0xd38] ;  /* 0x00034e0000047ab9 */ /* 0x000fe40000000800 */
[----:B------:R-:W-:-:S04]  /*13e70*/  IMAD.U32 R4, RZ, RZ, UR4 ;  /* 0x00000004ff047e24 */ /* 0x000fc8000f8e00ff */
[----:B--2---:R-:W-:-:S04]  /*13e80*/  IMAD R16, R16, R4, RZ ;  /* 0x0000000410107224 */ /* 0x004fc800078e02ff */
[----:B------:R-:W-:-:S05]  /*13e90*/  IMAD.IADD R5, R5, 0x1, R16 ;  /* 0x0000000105057824 */ /* 0x000fca00078e0210 */
[----:B------:R-:W-:-:S13]  /*13ea0*/  ISETP.GT.AND P6, PT, R5, R0, PT ;  /* 0x000000000500720c */ /* 0x000fda0003fc4270 */
[----:B------:R-:W-:Y:S05]  /*13eb0*/  @P6 BRA `(.L_x_14695) ;  /* 0x00000000009c6947 */ /* 0x000fea0003800000 */
.L_x_14700:
        /* <DEDUP_REMOVED lines=14> */
.L_x_14698:
[----:B------:R-:W-:Y:S05]  /*13fa0*/  BSYNC B0 ;  /* 0x0000000000007941 */ /* 0x000fea0003800000 */
.L_x_14697:
[----:B------:R-:W-:-:S03]  /*13fb0*/  UMOV UR4, 0xffffffff ;  /* 0xffffffff00047882 */ /* 0x000fc60000000000 */
[----:B------:R-:W-:Y:S05]  /*13fc0*/  BRA.DIV UR4, `(.L_x_14699) ;  /* 0x0000003204007947 */ /* 0x000fea000b800000 */
[----:B-----5:R-:W1:Y:S02]  /*13fd0*/  SHFL.UP PT, R14, R2, 0x1, RZ ;  /* 0x04200000020e7989 */ /* 0x020e6400000e00ff */
        /* <DEDUP_REMOVED lines=15> */
.L_x_14787:
[----:B------:R-:W-:Y:S02]  /*140d0*/  ULDC UR4, c[0x0][0xd38] ;  /* 0x00034e0000047ab9 */ /* 0x000fe40000000800 */
[----:B------:R-:W-:-:S04]  /*140e0*/  IMAD.U32 R4, RZ, RZ, UR4 ;  /* 0x00000004ff047e24 */ /* 0x000fc8000f8e00ff */
[----:B--2---:R-:W-:-:S04]  /*140f0*/  IMAD R16, R16, R4, RZ ;  /* 0x0000000410107224 */ /* 0x004fc800078e02ff */
[----:B------:R-:W-:-:S05]  /*14100*/  IMAD.IADD R5, R16, 0x1, R5 ;  /* 0x0000000110057824 */ /* 0x000fca00078e0205 */
[----:B------:R-:W-:-:S13]  /*14110*/  ISETP.GT.AND P6, PT, R5, R0, PT ;  /* 0x000000000500720c */ /* 0x000fda0003fc4270 */
[----:B------:R-:W-:Y:S05]  /*14120*/  @!P6 BRA `(.L_x_14700) ;  /* 0xfffffffc0064e947 */ /* 0x000fea000383ffff */
.L_x_14695:
[----:B------:R-:W-:Y:S01]  /*14130*/  IMAD.IADD R16, R5, 0x1, -R16 ;  /* 0x0000000105107824 */ /* 0x000fe200078e0a10 */
[----:B------:R-:W-:-:S03]  /*14140*/  UMOV UR4, 0xffffffff ;  /* 0xffffffff00047882 */ /* 0x000fc60000000000 */
[----:B------:R-:W-:-:S05]  /*14150*/  IMAD R5, R3, R4, R16 ;  /* 0x0000000403057224 */ /* 0x000fca00078e0210 */
[----:B------:R-:W-:Y:S01]  /*14160*/  ISETP.GT.AND P6, PT, R5, R0, PT ;  /* 0x000000000500720c */ /* 0x000fe20003fc4270 */
[----:B------:R-:W-:-:S12]  /*14170*/  BRA.DIV UR4, `(.L_x_14701) ;  /* 0x0000003204687947 */ /* 0x000fd8000b800000 */
[----:B------:R-:W-:-:S04]  /*14180*/  VOTE.ANY R5, PT, !P6 ;  /* 0x0000000000057806 */ /* 0x000fc800070e0100 */
[----:B------:R-:W2:Y:S02]  /*14190*/  POPC R6, R5 ;  /* 0x0000000500067309 */ /* 0x000ea40000000000 */
[----:B--2---:R2:W4:Y:S02]  /*141a0*/  SHFL.IDX PT, R17, R2, R6, 0x1f ;  /* 0x00001f0602117589 */ /* 0x00452400000e0000 */
.L_x_14791:
[----:B------:R-:W-:Y:S01]  /*141b0*/  ISETP.NE.AND P0, PT, R5, RZ, PT ;  /* 0x000000ff0500720c */ /* 0x000fe20003f05270 */
[----:B------:R-:W-:-:S12]  /*141c0*/  IMAD.MOV.U32 R5, RZ, RZ, RZ ;  /* 0x000000ffff057224 */ /* 0x000fd800078e00ff */
[----:B------:R-:W-:Y:S05]  /*141d0*/  @!P0 BRA `(.L_x_14702) ;  /* 0x0000000000148947 */ /* 0x000fea0003800000 */
[----:B------:R-:W-:Y:S01]  /*141e0*/  UMOV UR4, 0xffffffff ;  /* 0xffffffff00047882 */ /* 0x000fe20000000000 */
[----:B------:R-:W-:Y:S02]  /*141f0*/  VIADD R12, R6, 0xffffffff ;  /* 0xffffffff060c7836 */ /* 0x000fe40000000000 */
[----:B------:R-:W-:Y:S05]  /*14200*/  BRA.DIV UR4, `(.L_x_14703) ;  /* 0x00000032048c7947 */ /* 0x000fea000b800000 */
[----:B-1----:R1:W0:Y:S02]  /*14210*/  SHFL.IDX PT, R3, R3, R12, 0x1f ;  /* 0x00001f0c03037589 */ /* 0x00222400000e0000 */
.L_x_14794:
[----:B0-----:R-:W-:-:S07]  /*14220*/  IMAD.MOV.U32 R5, RZ, RZ, R3 ;  /* 0x000000ffff057224 */ /* 0x001fce00078e0003 */
.L_x_14702:
[----:B-12---:R-:W1:Y:S01]  /*14230*/  LDC.64 R2, c[0x0][0xd90] ;  /* 0x00036400ff027b82 */ /* 0x006e620000000a00 */
[----:B------:R-:W-:-:S04]  /*14240*/  IMAD.IADD R19, R6, 0x1, R19 ;  /* 0x0000000106137824 */ /* 0x000fc800078e0213 */
[----:B-1----:R-:W-:-:S05]  /*14250*/  IMAD.WIDE R2, R19, 0x4, R2 ;  /* 0x0000000413027825 */ /* 0x002fca00078e0202 */
[----:B---3-5:R-:W4:Y:S01]  /*14260*/  LDG.E R7, desc[UR38][R2.64] ;  /* 0x0000002602077981 */ /* 0x028f22000c1e1900 */
        /* <DEDUP_REMOVED lines=62> */
.L_x_14696:
[----:B------:R-:W-:Y:S01]  /*14650*/  UMOV UR4, URZ ;  /* 0x0000003f00047c82 */ /* 0x000fe20008000000 */
[----:B------:R-:W-:Y:S01]  /*14660*/  UMOV UR5, URZ ;  /* 0x0000003f00057c82 */ /* 0x000fe20008000000 */
[----:B------:R-:W-:Y:S01]  /*14670*/  ULDC UR6, c[0x0][0xd3c] ;  /* 0x00034f0000067ab9 */ /* 0x000fe20000000800 */
[----:B------:R-:W-:Y:S02]  /*14680*/  IMAD.MOV.U32 R16, RZ, RZ, R0 ;  /* 0x000000ffff107224 */ /* 0x000fe400078e0000 */
[----:B------:R-:W-:Y:S02]  /*14690*/  IMAD.U32 R17, RZ, RZ, UR4 ;  /* 0x00000004ff117e24 */ /* 0x000fe4000f8e00ff */
[----:B------:R-:W-:Y:S02]  /*146a0*/  IMAD.U32 R18, RZ, RZ, UR5 ;  /* 0x00000005ff127e24 */ /* 0x000fe4000f8e00ff */
[----:B------:R-:W-:-:S07]  /*146b0*/  IMAD.U32 R19, RZ, RZ, UR6 ;  /* 0x00000006ff137e24 */ /* 0x000fce000f8e00ff */
.L_x_14704:
[----:B------:R1:W2:Y:S01]  /*146c0*/  LDL R3, [R1+0x4] ;  /* 0x0000040001037983 */ /* 0x0002a20000100800 */
[----:B------:R-:W4:Y:S01]  /*146d0*/  S2R R0, SR_TID.X ;  /* 0x0000000000007919 */ /* 0x000f220000002100 */
[----:B------:R-:W-:Y:S05]  /*146e0*/  WARPSYNC.ALL ;  /* 0x0000000000007948 */ /* 0x000fea0003800000 */
[----:B----4-:R-:W-:Y:S01]  /*146f0*/  LOP3.LUT R0, R0, 0x1f, RZ, 0xc0, !PT ;  /* 0x0000001f00007812 */ /* 0x010fe200078ec0ff */
        /* <DEDUP_REMOVED lines=8> */
.L_x_14693:
[----:B------:R-:W-:Y:S02]  /*14780*/  ULDC UR4, c[0x0][0xd3c] ;  /* 0x00034f0000047ab9 */ /* 0x000fe40000000800 */
[----:B----4-:R-:W-:-:S13]  /*14790*/  ISETP.GE.AND P0, PT, R19, UR4, PT ;  /* 0x0000000413007c0c */ /* 0x010fda000bf06270 */
[----:B------:R-:W-:Y:S05]  /*147a0*/  @!P0 BRA `(.L_x_14705) ;  /* 0xffffffa0000c8947 */ /* 0x000fea000383ffff */
[----:B------:R-:W-:Y:S05]  /*147b0*/  BSYNC B8 ;  /* 0x0000000000087941 */ /* 0x000fea0003800000 */
.L_x_14597:
[----:B--2---:R-:W2:Y:S01]  /*147c0*/  LDL.LU R0, [R1+0x68] ;  /* 0x0000680001007983 */ /* 0x004ea20000300800 */
[----:B------:R-:W-:Y:S01]  /*147d0*/  BSSY B0, `(.L_x_14706) ;  /* 0x000000b000007945 */ /* 0x000fe20003800000 */
[----:B------:R-:W4:Y:S01]  /*147e0*/  S2R R5, SR_CgaCtaId ;  /* 0x0000000000057919 */ /* 0x000f220000008800 */
[----:B--2---:R-:W-:-:S05]  /*147f0*/  VIADD R0, R0, 0x1 ;  /* 0x0000000100007836 */ /* 0x004fca0000000000 */
        /* <DEDUP_REMOVED lines=8> */
.L_x_14795:
[----:B------:R-:W-:Y:S05]  /*14880*/  BSYNC B0 ;  /* 0x0000000000007941 */ /* 0x000fea0003800000 */
.L_x_14706:
[----:B------:R-:W-:-:S03]  /*14890*/  UMOV UR4, 0xffffffff ;  /* 0xffffffff00047882 */ /* 0x000fc60000000000 */
[----:B------:R-:W-:Y:S05]  /*148a0*/  BRA.DIV UR4, `(.L_x_14708) ;  /* 0x0000002e04207947 */ /* 0x000fea000b800000 */
[----:B------:R-:W1:Y:S02]  /*148b0*/  S2R R2, SR_TID.X ;  /* 0x0000000000027919 */ /* 0x000e640000002100 */
[----:B-1----:R-:W-:-:S04]  /*148c0*/  SHF.R.U32.HI R2, RZ, 0x5, R2 ;  /* 0x00000005ff027819 */ /* 0x002fc80000011602 */
[----:B------:R-:W-:-:S05]  /*148d0*/  LOP3.LUT R2, R2, 0x3, RZ, 0xc0, !PT ;  /* 0x0000000302027812 */ /* 0x000fca00078ec0ff */
[----:B------:R1:W2:Y:S02]  /*148e0*/  SHFL.IDX PT, R14, R2, RZ, 0x1f ;  /* 0x00001fff020e7589 */ /* 0x0002a400000e0000 */
.L_x_14798:
[----:B--2---:R-:W-:Y:S01]  /*148f0*/  ISETP.NE.AND P0, PT, R14, RZ, PT ;  /* 0x000000ff0e00720c */ /* 0x004fe20003f05270 */
[----:B------:R-:W-:-:S12]  /*14900*/  BSSY B0, `(.L_x_14709) ;  /* 0x0000029000007945 */ /* 0x000fd80003800000 */
[----:B------:R-:W-:Y:S05]  /*14910*/  @P0 BRA `(.L_x_14710) ;  /* 0x00000000009c0947 */ /* 0x000fea0003800000 */
[----:B------:R-:W-:-:S03]  /*14920*/  UMOV UR4, 0xffffffff ;  /* 0xffffffff00047882 */ /* 0x000fc60000000000 */
[----:B------:R-:W-:Y:S05]  /*14930*/  BRA.DIV UR4, `(.L_x_14711) ;  /* 0x0000002e04307947 */ /* 0x000fea000b800000 */
[----:B------:R-:W-:-:S13]  /*14940*/  ELECT P6, URZ, PT ;  /* 0x00000000003f782f */ /* 0x000fda00038c0000 */
.L_x_14801:
        /* <DEDUP_REMOVED lines=8> */
.L_x_14712:
[----:B0-----:R-:W2:Y:S04]  /*149d0*/  LDL R3, [R1+0x8] ;  /* 0x0000080001037983 */ /* 0x001ea80000100800 */
[----:B---3-5:R-:W3:Y:S01]  /*149e0*/  LDL.LU R7, [R1+0x18] ;  /* 0x0000180001077983 */ /* 0x028ee20000300800 */
        /* <DEDUP_REMOVED lines=12> */
.L_x_14802:
[----:B------:R-:W1:Y:S02]  /*14ab0*/  SYNCS.PHASECHK.TRANS64.TRYWAIT P0, [R7+URZ], R2 ;  /* 0x00000002070075a7 */ /* 0x000e64000800017f */
[----:B-1----:R-:W-:Y:S05]  /*14ac0*/  @!P0 BRA `(.L_x_14714) ;  /* 0x0000002c00008947 */ /* 0x002fea0003800000 */
.L_x_14803:
[----:B------:R-:W-:Y:S05]  /*14ad0*/  @!P2 BRA `(.L_x_14715) ;  /* 0x000000000004a947 */ /* 0x000fea0003800000 */
[----:B------:R-:W-:Y:S01]  /*14ae0*/  BPT.TRAP 0x1 ;  /* 0x000000040000795c */ /* 0x000fe20000300000 */
.L_x_14715:
[----:B------:R-:W2:Y:S01]  /*14af0*/  LDL.LU R4, [R1+0x8] ;  /* 0x0000080001047983 */ /* 0x000ea20000300800 */
[----:B------:R-:W-:-:S04]  /*14b00*/  VIADD R0, R0, 0x32460 ;  /* 0x0003246000007836 */ /* 0x000fc80000000000 */
[----:B--2---:R-:W-:-:S04]  /*14b10*/  IMAD R4, R4, 0x8, R0 ;  /* 0x0000000804047824 */ /* 0x004fc800078e0200 */
[----:B------:R-:W2:Y:S02]  /*14b20*/  SYNCS.PHASECHK.TRANS64.TRYWAIT P0, [R4+URZ], R5 ;  /* 0x00000005040075a7 */ /* 0x000ea4000800017f */
[----:B--2---:R-:W-:Y:S05]  /*14b30*/  @!P0 BRA `(.L_x_14716) ;  /* 0x0000002800f88947 */ /* 0x004fea0003800000 */
.L_x_14804:
[----:B------:R-:W-:-:S07]  /*14b40*/  IMAD R3, R3, 0x8, R0 ;  /* 0x0000000803037824 */ /* 0x000fce00078e0200 */
.L_x_14717:
[----:B---3--:R3:W4:Y:S02]  /*14b50*/  SYNCS.PHASECHK.TRANS64.TRYWAIT P0, [R3+URZ], R2 ;  /* 0x00000002030075a7 */ /* 0x008724000800017f */
[----:B----4-:R-:W-:Y:S05]  /*14b60*/  @!P0 NANOSLEEP.SYNCS 0x989680 ;  /* 0x009896800000895d */ /* 0x010fea0003900000 */
[----:B------:R-:W4:Y:S02]  /*14b70*/  @!P0 SYNCS.PHASECHK.TRANS64 P0, [R3+URZ], R2 ;  /* 0x00000002030085a7 */ /* 0x000f24000800007f */
[----:B----4-:R-:W-:Y:S05]  /*14b80*/  @!P0 BRA `(.L_x_14717) ;  /* 0xfffffffc00f08947 */ /* 0x010fea000383ffff */
.L_x_14710:
[----:B------:R-:W-:Y:S05]  /*14b90*/  BSYNC B0 ;  /* 0x0000000000007941 */ /* 0x000fea0003800000 */
.L_x_14709:
[----:B------:R-:W-:Y:S05]  /*14ba0*/  EXIT ;  /* 0x000000000000794d */ /* 0x000fea0003800000 */
.L_x_14538:
[----:B0-----:R0:W1:Y:S02]  /*14bb0*/  SYNCS.PHASECHK.TRANS64.TRYWAIT P0, [R5+URZ+0x32400], R2 ;  /* 0x03240002050075a7 */ /* 0x001064000800017f */
[----:B-1----:R-:W-:Y:S05]  /*14bc0*/  @!P0 NANOSLEEP.SYNCS 0x989680 ;  /* 0x009896800000895d */ /* 0x002fea0003900000 */
[----:B------:R-:W1:Y:S02]  /*14bd0*/  @!P0 SYNCS.PHASECHK.TRANS64 P0, [R5+URZ+0x32400], R2 ;  /* 0x03240002050085a7 */ /* 0x000e64000800007f */
[----:B-1----:R-:W-:Y:S05]  /*14be0*/  @!P0 BRA `(.L_x_14538) ;  /* 0xfffffffc00f08947 */ /* 0x002fea000383ffff */
[----:B------:R-:W-:Y:S05]  /*14bf0*/  BRA `(.L_x_14718) ;  /* 0xfffffed0001c7947 */ /* 0x000fea000383ffff */
.L_x_14542:
[----:B--2---:R2:W3:Y:S02]  /*14c00*/  SYNCS.PHASECHK.TRANS64.TRYWAIT P1, [R0+URZ+0x32430], R3 ;  /* 0x03243003000075a7 */ /* 0x0044e4000802017f */
[----:B---3--:R-:W-:Y:S05]  /*14c10*/  @!P1 NANOSLEEP.SYNCS 0x989680 ;  /* 0x009896800000995d */ /* 0x008fea0003900000 */
[----:B------:R-:W3:Y:S02]  /*14c20*/  @!P1 SYNCS.PHASECHK.TRANS64 P1, [R0+URZ+0x32430], R3 ;  /* 0x03243003000095a7 */ /* 0x000ee4000802007f */
[----:B---3--:R-:W-:Y:S05]  /*14c30*/  @!P1 BRA `(.L_x_14542) ;  /* 0xfffffffc00f09947 */ /* 0x008fea000383ffff */
[----:B------:R-:W-:Y:S05]  /*14c40*/  BRA `(.L_x_14541) ;  /* 0xfffffed0004c7947 */ /* 0x000fea000383ffff */
.L_x_14543:
[----:B---3--:R3:W4:Y:S02]  /*14c50*/  SYNCS.PHASECHK.TRANS64.TRYWAIT P1, [R5+URZ+0x32410], R2 ;  /* 0x03241002050075a7 */ /* 0x008724000802017f */
[----:B----4-:R-:W-:Y:S05]  /*14c60*/  @!P1 NANOSLEEP.SYNCS 0x989680 ;  /* 0x009896800000995d */ /* 0x010fea0003900000 */
[----:B------:R-:W4:Y:S02]  /*14c70*/  @!P1 SYNCS.PHASECHK.TRANS64 P1, [R5+URZ+0x32410], R2 ;  /* 0x03241002050095a7 */ /* 0x000f24000802007f */
[----:B----4-:R-:W-:Y:S05]  /*14c80*/  @!P1 BRA `(.L_x_14543) ;  /* 0xfffffffc00f09947 */ /* 0x010fea000383ffff */
[----:B------:R-:W-:Y:S05]  /*14c90*/  BRA `(.L_x_14719) ;  /* 0xfffffed000f87947 */ /* 0x000fea000383ffff */
.L_x_14547:
[----:B------:R0:W0:Y:S02]  /*14ca0*/  SYNCS.PHASECHK.TRANS64.TRYWAIT P1, [R0+URZ+0x32450], R3 ;  /* 0x03245003000075a7 */ /* 0x000024000802017f */
[----:B0-----:R-:W-:Y:S05]  /*14cb0*/  @!P1 NANOSLEEP.SYNCS 0x989680 ;  /* 0x009896800000995d */ /* 0x001fea0003900000 */
[----:B------:R-:W0:Y:S02]  /*14cc0*/  @!P1 SYNCS.PHASECHK.TRANS64 P1, [R0+URZ+0x32450], R3 ;  /* 0x03245003000095a7 */ /* 0x000e24000802007f */
[----:B0-----:R-:W-:Y:S05]  /*14cd0*/  @!P1 BRA `(.L_x_14547) ;  /* 0xfffffffc00f09947 */ /* 0x001fea000383ffff */
[----:B------:R-:W-:Y:S05]  /*14ce0*/  BRA `(.L_x_14546) ;  /* 0xfffffed400047947 */ /* 0x000fea000383ffff */
.L_x_14552:
[----:B-1----:R-:W-:-:S04]  /*14cf0*/  IMAD.U32 R152, RZ, RZ, UR4 ;  /* 0x00000004ff987e24 */ /* 0x002fc8000f8e00ff */
[----:B------:R1:W2:Y:S03]  /*14d00*/  SYNCS.PHASECHK.TRANS64.TRYWAIT P3, [R152+URZ+0x32430], R21 ;  /* 0x03243015980075a7 */ /* 0x0002a6000806017f */
[----:B--2---:R-:W-:Y:S05]  /*14d10*/  @!P3 NANOSLEEP.SYNCS 0x989680 ;  /* 0x009896800000b95d */ /* 0x004fea0003900000 */
[----:B------:R-:W2:Y:S02]  /*14d20*/  @!P3 SYNCS.PHASECHK.TRANS64 P3, [R152+URZ+0x32430], R21 ;  /* 0x032430159800b5a7 */ /* 0x000ea4000806007f */
[----:B--2---:R-:W-:Y:S05]  /*14d30*/  @!P3 BRA `(.L_x_14552) ;  /* 0xfffffffc00ecb947 */ /* 0x004fea000383ffff */
[----:B------:R-:W-:Y:S05]  /*14d40*/  BRA `(.L_x_14551) ;  /* 0xfffffefc00147947 */ /* 0x000fea000383ffff */
.L_x_14556:
[----:B--2---:R-:W-:-:S04]  /*14d50*/  IMAD.U32 R212, RZ, RZ, UR4 ;  /* 0x00000004ffd47e24 */ /* 0x004fc8000f8e00ff */
[----:B------:R2:W3:Y:S03]  /*14d60*/  SYNCS.PHASECHK.TRANS64.TRYWAIT P3, [R212+URZ+0x32450], R21 ;  /* 0x03245015d40075a7 */ /* 0x0004e6000806017f */
[----:B---3--:R-:W-:Y:S05]  /*14d70*/  @!P3 NANOSLEEP.SYNCS 0x989680 ;  /* 0x009896800000b95d */ /* 0x008fea0003900000 */
[----:B------:R-:W3:Y:S02]  /*14d80*/  @!P3 SYNCS.PHASECHK.TRANS64 P3, [R212+URZ+0x32450], R21 ;  /* 0x03245015d400b5a7 */ /* 0x000ee4000806007f */
[----:B---3--:R-:W-:Y:S05]  /*14d90*/  @!P3 BRA `(.L_x_14556) ;  /* 0xfffffffc00ecb947 */ /* 0x008fea000383ffff */
[----:B------:R-:W-:Y:S05]  /*14da0*/  BRA `(.L_x_14555) ;  /* 0xfffffefc00907947 */ /* 0x000fea000383ffff */
.L_x_14562:
[----:B--2---:R-:W-:-:S04]  /*14db0*/  IMAD.U32 R152, RZ, RZ, UR4 ;  /* 0x00000004ff987e24 */ /* 0x004fc8000f8e00ff */
[----:B------:R2:W3:Y:S03]  /*14dc0*/  SYNCS.PHASECHK.TRANS64.TRYWAIT P1, [R152+URZ+0x32430], R21 ;  /* 0x03243015980075a7 */ /* 0x0004e6000802017f */
[----:B---3--:R-:W-:Y:S05]  /*14dd0*/  @!P1 NANOSLEEP.SYNCS 0x989680 ;  /* 0x009896800000995d */ /* 0x008fea0003900000 */
[----:B------:R-:W3:Y:S02]  /*14de0*/  @!P1 SYNCS.PHASECHK.TRANS64 P1, [R152+URZ+0x32430], R21 ;  /* 0x03243015980095a7 */ /* 0x000ee4000802007f */
[----:B---3--:R-:W-:Y:S05]  /*14df0*/  @!P1 BRA `(.L_x_14562) ;  /* 0xfffffffc00ec9947 */ /* 0x008fea000383ffff */
[----:B------:R-:W-:Y:S05]  /*14e00*/  BRA `(.L_x_14561) ;  /* 0xffffff2800fc7947 */ /* 0x000fea000383ffff */
.L_x_14566:
[----:B--2---:R-:W-:-:S04]  /*14e10*/  IMAD.U32 R202, RZ, RZ, UR4 ;  /* 0x00000004ffca7e24 */ /* 0x004fc8000f8e00ff */
[----:B------:R2:W3:Y:S03]  /*14e20*/  SYNCS.PHASECHK.TRANS64.TRYWAIT P1, [R202+URZ+0x32450], R21 ;  /* 0x03245015ca0075a7 */ /* 0x0004e6000802017f */
[----:B---3--:R-:W-:Y:S05]  /*14e30*/  @!P1 NANOSLEEP.SYNCS 0x989680 ;  /* 0x009896800000995d */ /* 0x008fea0003900000 */
[----:B------:R-:W3:Y:S02]  /*14e40*/  @!P1 SYNCS.PHASECHK.TRANS64 P1, [R202+URZ+0x32450], R21 ;  /* 0x03245015ca0095a7 */ /* 0x000ee4000802007f */
[----:B---3--:R-:W-:Y:S05]  /*14e50*/  @!P1 BRA `(.L_x_14566) ;  /* 0xfffffffc00ec9947 */ /* 0x008fea000383ffff */
[----:B------:R-:W-:Y:S05]  /*14e60*/  BRA `(.L_x_14565) ;  /* 0xffffff2c00787947 */ /* 0x000fea000383ffff */
.L_x_14609:
        /* <DEDUP_REMOVED lines=11> */
.L_x_14721:
[----:B------:R-:W-:Y:S05]  /*14f20*/  BSYNC B0 ;  /* 0x0000000000007941 */ /* 0x000fea0003800000 */
.L_x_14720:
[----:B------:R-:W-:Y:S05]  /*14f30*/  BRA `(.L_x_14722) ;  /* 0xffffffa4003c7947 */ /* 0x000fea000383ffff */
.L_x_14611:
[----:B------:R-:W-:Y:S01]  /*14f40*/  BSSY B0, `(.L_x_14723) ;  /* 0x0000006000007945 */ /* 0x000fe20003800000 */
[----:B------:R-:W-:-:S07]  /*14f50*/  IMAD.MOV.U32 R15, RZ, RZ, -0x1 ;  /* 0xffffffffff0f7424 */ /* 0x000fce00078e00ff */
[----:B01----:R-:W-:Y:S05]  /*14f60*/  WARPSYNC.COLLECTIVE R15, `(.L_x_14724) ;  /* 0x000000000f0c7348 */ /* 0x003fea0003c00000 */
[----:B------:R-:W-:Y:S02]  /*14f70*/  ELECT P6, UR62, PT ;  /* 0x00000000003e782f */ /* 0x000fe400038c0000 */
[----:B------:R-:W-:Y:S01]  /*14f80*/  MOV R14, UR62 ;  /* 0x0000003e000e7c02 */ /* 0x000fe20008000f00 */
[----:B01----:R-:W-:Y:S10]  /*14f90*/  ENDCOLLECTIVE ;  /* 0x000000000000791b */ /* 0x003ff40003800000 */
.L_x_14724:
[----:B------:R-:W-:Y:S05]  /*14fa0*/  BSYNC B0 ;  /* 0x0000000000007941 */ /* 0x000fea0003800000 */
.L_x_14723:
[----:B------:R-:W-:Y:S05]  /*14fb0*/  BRA `(.L_x_14725) ;  /* 0xffffffa4004c7947 */ /* 0x000fea000383ffff */
.L_x_14613:
[----:B0-----:R0:W2:Y:S02]  /*14fc0*/  SYNCS.PHASECHK.TRANS64.TRYWAIT P0, [R0+URZ+0x32440], R2 ;  /* 0x03244002000075a7 */ /* 0x0010a4000800017f */
[----:B--2---:R-:W-:Y:S05]  /*14fd0*/  @!P0 NANOSLEEP.SYNCS 0x989680 ;  /* 0x009896800000895d */ /* 0x004fea0003900000 */
[----:B------:R-:W2:Y:S02]  /*14fe0*/  @!P0 SYNCS.PHASECHK.TRANS64 P0, [R0+URZ+0x32440], R2 ;  /* 0x03244002000085a7 */ /* 0x000ea4000800007f */
[----:B--2---:R-:W-:Y:S05]  /*14ff0*/  @!P0 BRA `(.L_x_14613) ;  /* 0xfffffffc00f08947 */ /* 0x004fea000383ffff */
[----:B------:R-:W-:Y:S05]  /*15000*/  BRA `(.L_x_14726) ;  /* 0xffffffa400b87947 */ /* 0x000fea000383ffff */
.L_x_14617:
        /* <DEDUP_REMOVED lines=9> */
.L_x_14727:
[----:B------:R-:W-:-:S05]  /*150a0*/  VIADD R8, R17, 0x10 ;  /* 0x0000001011087836 */ /* 0x000fca0000000000 */
[----:B------:R0:W-:Y:S01]  /*150b0*/  STL [R1+0x3c], R8 ;  /* 0x00003c0801007387 */ /* 0x0001e20000100800 */
[----:B------:R-:W-:Y:S02]  /*150c0*/  IMAD.MOV.U32 R13, RZ, RZ, R3 ;  /* 0x000000ffff0d7224 */ /* 0x000fe400078e0003 */
[----:B------:R-:W-:-:S07]  /*150d0*/  IMAD.MOV.U32 R4, RZ, RZ, R14 ;  /* 0x000000ffff047224 */ /* 0x000fce00078e000e */
[----:B0-----:R-:W-:Y:S05]  /*150e0*/  WARPSYNC.COLLECTIVE R15, `(.L_x_14728) ;  /* 0x000000000f087348 */ /* 0x001fea0003c00000 */
[----:B------:R1:W2:Y:S02]  /*150f0*/  SHFL.IDX P6, R14, R13, R12, R11 ;  /* 0x0000000c0d0e7389 */ /* 0x0002a400000c000b */
[----:B012---:R-:W-:Y:S01]  /*15100*/  ENDCOLLECTIVE ;  /* 0x000000000000791b */ /* 0x007fe20003800000 */
.L_x_14728:
[----:B------:R-:W-:Y:S02]  /*15110*/  IMAD.MOV.U32 R13, RZ, RZ, R0 ;  /* 0x000000ffff0d7224 */ /* 0x000fe400078e0000 */
[----:B------:R-:W-:Y:S02]  /*15120*/  IMAD.MOV.U32 R12, RZ, RZ, 0x1 ;  /* 0x00000001ff0c7424 */ /* 0x000fe400078e00ff */
[----:B------:R-:W-:-:S07]  /*15130*/  IMAD.MOV.U32 R5, RZ, RZ, R14 ;  /* 0x000000ffff057224 */ /* 0x000fce00078e000e */
[----:B------:R-:W-:Y:S05]  /*15140*/  WARPSYNC.COLLECTIVE R15, `(.L_x_14729) ;  /* 0x000000000f087348 */ /* 0x000fea0003c00000 */
[----:B------:R0:W1:Y:S02]  /*15150*/  SHFL.IDX P6, R14, R13, R12, R11 ;  /* 0x0000000c0d0e7389 */ /* 0x00006400000c000b */
[----:B01----:R-:W-:Y:S01]  /*15160*/  ENDCOLLECTIVE ;  /* 0x000000000000791b */ /* 0x003fe20003800000 */
.L_x_14729:
[----:B------:R-:W-:Y:S02]  /*15170*/  IMAD.MOV.U32 R13, RZ, RZ, R3 ;  /* 0x000000ffff0d7224 */ /* 0x000fe400078e0003 */
[----:B------:R-:W-:Y:S02]  /*15180*/  IMAD R2, R2, R7, RZ ;  /* 0x0000000702027224 */ /* 0x000fe400078e02ff */
[----:B------:R-:W-:-:S07]  /*15190*/  IMAD.MOV.U32 R7, RZ, RZ, R14 ;  /* 0x000000ffff077224 */ /* 0x000fce00078e000e */
[----:B------:R-:W-:Y:S05]  /*151a0*/  WARPSYNC.COLLECTIVE R15, `(.L_x_14730) ;  /* 0x000000000f087348 */ /* 0x000fea0003c00000 */
[----:B------:R0:W1:Y:S02]  /*151b0*/  SHFL.IDX P6, R14, R13, R12, R11 ;  /* 0x0000000c0d0e7389 */ /* 0x00006400000c000b */
[----:B01----:R-:W-:Y:S01]  /*151c0*/  ENDCOLLECTIVE ;  /* 0x000000000000791b */ /* 0x003fe20003800000 */
.L_x_14730:
        /* <DEDUP_REMOVED lines=13> */
.L_x_14731:
        /* <DEDUP_REMOVED lines=12> */
.L_x_14732:
        /* <DEDUP_REMOVED lines=17> */
.L_x_14733:
        /* <DEDUP_REMOVED lines=10> */
.L_x_14734:
        /* <DEDUP_REMOVED lines=13> */
.L_x_14735:
        /* <DEDUP_REMOVED lines=10> */
.L_x_14736:
        /* <DEDUP_REMOVED lines=13> */
.L_x_14737:
        /* <DEDUP_REMOVED lines=10> */
.L_x_14738:
        /* <DEDUP_REMOVED lines=13> */
.L_x_14739:
        /* <DEDUP_REMOVED lines=10> */
.L_x_14740:
        /* <DEDUP_REMOVED lines=11> */
.L_x_14741:
        /* <DEDUP_REMOVED lines=10> */
.L_x_14742:
[----:B------:R-:W-:Y:S01]  /*15ab0*/  @!PT LDS RZ, [RZ] ;  /* 0x00000000fffff984 */ /* 0x000fe20000000800 */
[----:B------:R-:W-:Y:S01]  /*15ac0*/  @!PT LDS RZ, [RZ] ;  /* 0x00000000fffff984 */ /* 0x000fe20000000800 */
[----:B------:R-:W-:Y:S01]  /*15ad0*/  @!PT LDS RZ, [RZ] ;  /* 0x00000000fffff984 */ /* 0x000fe20000000800 */
[----:B------:R1:W-:Y:S01]  /*15ae0*/  @!P1 LDGSTS.E.BYPASS.LTC128B.128 [R9+0x1b400], desc[UR38][R4.64], !P0 ;  /* 0x1b40000004099fae */ /* 0x0003e2000c101d66 */
[----:B------:R-:W-:Y:S01]  /*15af0*/  IMAD.MOV.U32 R3, RZ, RZ, R14 ;  /* 0x000000ffff037224 */ /* 0x000fe200078e000e */
[----:B------:R-:W-:Y:S06]  /*15b00*/  BRA `(.L_x_14743) ;  /* 0xffffffa800607947 */ /* 0x000fec000383ffff */
.L_x_14621:
        /* <DEDUP_REMOVED lines=35> */
.L_x_14745:
[----:B------:R-:W-:Y:S05]  /*15d40*/  BSYNC B0 ;  /* 0x0000000000007941 */ /* 0x000fea0003800000 */
.L_x_14744:
        /* <DEDUP_REMOVED lines=12> */
.L_x_14746:
        /* <DEDUP_REMOVED lines=14> */
.L_x_14747:
[----:B------:R-:W-:-:S04]  /*15ef0*/  @!P5 LOP3.LUT R2, R3, R2, RZ, 0x3c, !PT ;  /* 0x000000020302d212 */ /* 0x000fc800078e3cff */
[----:B------:R-:W-:Y:S01]  /*15f00*/  @!P5 LOP3.LUT R3, R3, R2, RZ, 0x3c, !PT ;  /* 0x000000020303d212 */ /* 0x000fe200078e3cff */
[----:B------:R-:W-:Y:S02]  /*15f10*/  IMAD.MOV.U32 R13, RZ, RZ, R4 ;  /* 0x000000ffff0d7224 */ /* 0x000fe400078e0004 */
[----:B------:R-:W-:-:S07]  /*15f20*/  IMAD.MOV.U32 R6, RZ, RZ, R14 ;  /* 0x000000ffff067224 */ /* 0x000fce00078e000e */
[----:B------:R-:W-:Y:S05]  /*15f30*/  WARPSYNC.COLLECTIVE R15, `(.L_x_14748) ;  /* 0x000000000f087348 */ /* 0x000fea0003c00000 */
[----:B------:R0:W1:Y:S02]  /*15f40*/  SHFL.IDX P6, R14, R13, R12, R11 ;  /* 0x0000000c0d0e7389 */ /* 0x00006400000c000b */
[----:B01----:R-:W-:Y:S01]  /*15f50*/  ENDCOLLECTIVE ;  /* 0x000000000000791b */ /* 0x003fe20003800000 */
.L_x_14748:
        /* <DEDUP_REMOVED lines=17> */
.L_x_14749:
        /* <DEDUP_REMOVED lines=12> */
.L_x_14750:
        /* <DEDUP_REMOVED lines=12> */
.L_x_14751:
        /* <DEDUP_REMOVED lines=12> */
.L_x_14752:
        /* <DEDUP_REMOVED lines=12> */
.L_x_14753:
        /* <DEDUP_REMOVED lines=12> */
.L_x_14754:
        /* <DEDUP_REMOVED lines=12> */
.L_x_14755:
        /* <DEDUP_REMOVED lines=11> */
.L_x_14756:
        /* <DEDUP_REMOVED lines=16> */
.L_x_14757:
[----:B------:R-:W-:Y:S02]  /*166a0*/  IMAD.MOV.U32 R13, RZ, RZ, R4 ;  /* 0x000000ffff0d7224 */ /* 0x000fe400078e0004 */
[----:B------:R-:W-:-:S07]  /*166b0*/  IMAD.MOV.U32 R6, RZ, RZ, R14 ;  /* 0x000000ffff067224 */ /* 0x000fce00078e000e */
[----:B------:R-:W-:Y:S05]  /*166c0*/  WARPSYNC.COLLECTIVE R15, `(.L_x_14758) ;  /* 0x000000000f087348 */ /* 0x000fea0003c00000 */
[----:B------:R0:W1:Y:S02]  /*166d0*/  SHFL.IDX P6, R14, R13, R12, R11 ;  /* 0x0000000c0d0e7389 */ /* 0x00006400000c000b */
[----:B01----:R-:W-:Y:S01]  /*166e0*/  ENDCOLLECTIVE ;  /* 0x000000000000791b */ /* 0x003fe20003800000 */
.L_x_14758:
[----:B------:R-:W-:Y:S02]  /*166f0*/  IMAD.MOV.U32 R13, RZ, RZ, R0 ;  /* 0x000000ffff0d7224 */ /* 0x000fe400078e0000 */
[----:B------:R-:W-:Y:S02]  /*16700*/  IMAD.MOV.U32 R12, RZ, RZ, 0x7 ;  /* 0x00000007ff0c7424 */ /* 0x000fe400078e00ff */
[----:B------:R-:W-:-:S07]  /*16710*/  IMAD.MOV.U32 R2, RZ, RZ, R14 ;  /* 0x000000ffff027224 */ /* 0x000fce00078e000e */
[----:B------:R-:W-:Y:S05]  /*16720*/  WARPSYNC.COLLECTIVE R15, `(.L_x_14759) ;  /* 0x000000000f087348 */ /* 0x000fea0003c00000 */
[----:B------:R0:W1:Y:S02]  /*16730*/  SHFL.IDX P6, R14, R13, R12, R11 ;  /* 0x0000000c0d0e7389 */ /* 0x00006400000c000b */
[----:B01----:R-:W-:Y:S01]  /*16740*/  ENDCOLLECTIVE ;  /* 0x000000000000791b */ /* 0x003fe20003800000 */
.L_x_14759:
        /* <DEDUP_REMOVED lines=14> */
.L_x_14760:
[----:B------:R-:W-:Y:S01]  /*16830*/  IMAD.MOV.U32 R2, RZ, RZ, R14 ;  /* 0x000000ffff027224 */ /* 0x000fe200078e000e */
[----:B------:R-:W-:Y:S06]  /*16840*/  BRA `(.L_x_14761) ;  /* 0xffffffa400f47947 */ /* 0x000fec000383ffff */
.L_x_14626:
[----:B0-----:R-:W4:Y:S02]  /*16850*/  LDL R2, [R1+0x4] ;  /* 0x0000040001027983 */ /* 0x001f240000100800 */
[----:B----4-:R0:W1:Y:S02]  /*16860*/  SYNCS.PHASECHK.TRANS64.TRYWAIT P0, [R2+URZ+0x32420], R0 ;  /* 0x03242000020075a7 */ /* 0x010064000800017f */
[----:B-1----:R-:W-:Y:S05]  /*16870*/  @!P0 NANOSLEEP.SYNCS 0x989680 ;  /* 0x009896800000895d */ /* 0x002fea0003900000 */
[----:B------:R-:W1:Y:S02]  /*16880*/  @!P0 SYNCS.PHASECHK.TRANS64 P0, [R2+URZ+0x32420], R0 ;  /* 0x03242000020085a7 */ /* 0x000e64000800007f */
[----:B-1----:R-:W-:Y:S05]  /*16890*/  @!P0 BRA `(.L_x_14626) ;  /* 0xfffffffc00ec8947 */ /* 0x002fea000383ffff */
[----:B------:R-:W-:Y:S05]  /*168a0*/  BRA `(.L_x_14762) ;  /* 0xffffffa800707947 */ /* 0x000fea000383ffff */
.L_x_14630:
[----:B0-----:R0:W1:Y:S02]  /*168b0*/  SYNCS.PHASECHK.TRANS64.TRYWAIT P0, [R2+URZ+0x32460], R0 ;  /* 0x03246000020075a7 */ /* 0x001064000800017f */
[----:B-1----:R-:W-:Y:S05]  /*168c0*/  @!P0 NANOSLEEP.SYNCS 0x989680 ;  /* 0x009896800000895d */ /* 0x002fea0003900000 */
[----:B------:R-:W1:Y:S02]  /*168d0*/  @!P0 SYNCS.PHASECHK.TRANS64 P0, [R2+URZ+0x32460], R0 ;  /* 0x03246000020085a7 */ /* 0x000e64000800007f */
[----:B-1----:R-:W-:Y:S05]  /*168e0*/  @!P0 BRA `(.L_x_14630) ;  /* 0xfffffffc00f08947 */ /* 0x002fea000383ffff */
[----:B------:R-:W-:Y:S05]  /*168f0*/  BRA `(.L_x_14763) ;  /* 0xffffffa800a07947 */ /* 0x000fea000383ffff */
.L_x_14645:
[----:B-1----:R1:W2:Y:S02]  /*16900*/  SYNCS.PHASECHK.TRANS64.TRYWAIT P0, [R3+URZ+0x32440], R2 ;  /* 0x03244002030075a7 */ /* 0x0022a4000800017f */
[----:B--2---:R-:W-:Y:S05]  /*16910*/  @!P0 NANOSLEEP.SYNCS 0x989680 ;  /* 0x009896800000895d */ /* 0x004fea0003900000 */
[----:B------:R-:W2:Y:S02]  /*16920*/  @!P0 SYNCS.PHASECHK.TRANS64 P0, [R3+URZ+0x32440], R2 ;  /* 0x03244002030085a7 */ /* 0x000ea4000800007f */
[----:B--2---:R-:W-:Y:S05]  /*16930*/  @!P0 BRA `(.L_x_14645) ;  /* 0xfffffffc00f08947 */ /* 0x004fea000383ffff */
[----:B------:R-:W-:Y:S05]  /*16940*/  BRA `(.L_x_14764) ;  /* 0xffffffb000c47947 */ /* 0x000fea000383ffff */
.L_x_14650:
[----:B0-----:R0:W2:Y:S02]  /*16950*/  SYNCS.PHASECHK.TRANS64.TRYWAIT P0, [R3+URZ+0x32460], R2 ;  /* 0x03246002030075a7 */ /* 0x0010a4000800017f */
[----:B--2---:R-:W-:Y:S05]  /*16960*/  @!P0 NANOSLEEP.SYNCS 0x989680 ;  /* 0x009896800000895d */ /* 0x004fea0003900000 */
[----:B------:R-:W2:Y:S02]  /*16970*/  @!P0 SYNCS.PHASECHK.TRANS64 P0, [R3+URZ+0x32460], R2 ;  /* 0x03246002030085a7 */ /* 0x000ea4000800007f */
[----:B--2---:R-:W-:Y:S05]  /*16980*/  @!P0 BRA `(.L_x_14650) ;  /* 0xfffffffc00f08947 */ /* 0x004fea000383ffff */
[----:B------:R-:W-:Y:S05]  /*16990*/  BRA `(.L_x_14765) ;  /* 0xffffffb4004c7947 */ /* 0x000fea000383ffff */
.L_x_14661:
[----:B0-----:R0:W1:Y:S02]  /*169a0*/  SYNCS.PHASECHK.TRANS64.TRYWAIT P0, [R4+URZ+0x32440], R2 ;  /* 0x03244002040075a7 */ /* 0x001064000800017f */
[----:B-1----:R-:W-:Y:S05]  /*169b0*/  @!P0 NANOSLEEP.SYNCS 0x989680 ;  /* 0x009896800000895d */ /* 0x002fea0003900000 */
[----:B------:R-:W1:Y:S02]  /*169c0*/  @!P0 SYNCS.PHASECHK.TRANS64 P0, [R4+URZ+0x32440], R2 ;  /* 0x03244002040085a7 */ /* 0x000e64000800007f */
[----:B-1----:R-:W-:Y:S05]  /*169d0*/  @!P0 BRA `(.L_x_14661) ;  /* 0xfffffffc00f08947 */ /* 0x002fea000383ffff */
[----:B------:R-:W-:Y:S05]  /*169e0*/  BRA `(.L_x_14766) ;  /* 0xffffffbc00547947 */ /* 0x000fea000383ffff */
.L_x_14666:
[----:B-1----:R1:W2:Y:S02]  /*169f0*/  SYNCS.PHASECHK.TRANS64.TRYWAIT P0, [R4+URZ+0x32460], R2 ;  /* 0x03246002040075a7 */ /* 0x0022a4000800017f */
[----:B--2---:R-:W-:Y:S05]  /*16a00*/  @!P0 NANOSLEEP.SYNCS 0x989680 ;  /* 0x009896800000895d */ /* 0x004fea0003900000 */
[----:B------:R-:W2:Y:S02]  /*16a10*/  @!P0 SYNCS.PHASECHK.TRANS64 P0, [R4+URZ+0x32460], R2 ;  /* 0x03246002040085a7 */ /* 0x000ea4000800007f */
[----:B--2---:R-:W-:Y:S05]  /*16a20*/  @!P0 BRA `(.L_x_14666) ;  /* 0xfffffffc00f08947 */ /* 0x004fea000383ffff */
[----:B------:R-:W-:Y:S05]  /*16a30*/  BRA `(.L_x_14767) ;  /* 0xffffffbc00d87947 */ /* 0x000fea000383ffff */
.L_x_14677:
[----:B-1----:R1:W2:Y:S02]  /*16a40*/  SYNCS.PHASECHK.TRANS64.TRYWAIT P0, [R4+URZ+0x32440], R2 ;  /* 0x03244002040075a7 */ /* 0x0022a4000800017f */
[----:B--2---:R-:W-:Y:S05]  /*16a50*/  @!P0 NANOSLEEP.SYNCS 0x989680 ;  /* 0x009896800000895d */ /* 0x004fea0003900000 */
[----:B------:R-:W2:Y:S02]  /*16a60*/  @!P0 SYNCS.PHASECHK.TRANS64 P0, [R4+URZ+0x32440], R2 ;  /* 0x03244002040085a7 */ /* 0x000ea4000800007f */
[----:B--2---:R-:W-:Y:S05]  /*16a70*/  @!P0 BRA `(.L_x_14677) ;  /* 0xfffffffc00f08947 */ /* 0x004fea000383ffff */
[----:B------:R-:W-:Y:S05]  /*16a80*/  BRA `(.L_x_14768) ;  /* 0xffffffc400c47947 */ /* 0x000fea000383ffff */
.L_x_14682:
[----:B0-----:R0:W2:Y:S02]  /*16a90*/  SYNCS.PHASECHK.TRANS64.TRYWAIT P0, [R4+URZ+0x32460], R2 ;  /* 0x03246002040075a7 */ /* 0x0010a4000800017f */
[----:B--2---:R-:W-:Y:S05]  /*16aa0*/  @!P0 NANOSLEEP.SYNCS 0x989680 ;  /* 0x009896800000895d */ /* 0x004fea0003900000 */
[----:B------:R-:W2:Y:S02]  /*16ab0*/  @!P0 SYNCS.PHASECHK.TRANS64 P0, [R4+URZ+0x32460], R2 ;  /* 0x03246002040085a7 */ /* 0x000ea4000800007f */
[----:B--2---:R-:W-:Y:S05]  /*16ac0*/  @!P0 BRA `(.L_x_14682) ;  /* 0xfffffffc00f08947 */ /* 0x004fea000383ffff */
[----:B------:R-:W-:Y:S05]  /*16ad0*/  BRA `(.L_x_14769) ;  /* 0xffffffc8004c7947 */ /* 0x000fea000383ffff */
.L_x_14694:
[----:B------:R-:W-:Y:S01]  /*16ae0*/  BSSY B0, `(.L_x_14770) ;  /* 0x0000008000007945 */ /* 0x000fe20003800000 */
[----:B------:R-:W-:Y:S02]  /*16af0*/  IMAD.MOV.U32 R13, RZ, RZ, R16 ;  /* 0x000000ffff0d7224 */ /* 0x000fe400078e0010 */
[----:B------:R-:W-:Y:S02]  /*16b00*/  IMAD.MOV.U32 R12, RZ, RZ, RZ ;  /* 0x000000ffff0c7224 */ /* 0x000fe400078e00ff */
[----:B------:R-:W-:Y:S02]  /*16b10*/  IMAD.MOV.U32 R11, RZ, RZ, 0x1f ;  /* 0x0000001fff0b7424 */ /* 0x000fe400078e00ff */
[----:B------:R-:W-:-:S07]  /*16b20*/  IMAD.MOV.U32 R15, RZ, RZ, -0x1 ;  /* 0xffffffffff0f7424 */ /* 0x000fce00078e00ff */
[----:B01-3-5:R-:W-:Y:S05]  /*16b30*/  WARPSYNC.COLLECTIVE R15, `(.L_x_14771) ;  /* 0x000000000f087348 */ /* 0x02bfea0003c00000 */
[----:B------:R2:W4:Y:S02]  /*16b40*/  SHFL.IDX P6, R14, R13, R12, R11 ;  /* 0x0000000c0d0e7389 */ /* 0x00052400000c000b */
[----:B012345:R-:W-:Y:S01]  /*16b50*/  ENDCOLLECTIVE ;  /* 0x000000000000791b */ /* 0x03ffe20003800000 */
.L_x_14771:
[----:B------:R-:W-:Y:S05]  /*16b60*/  BSYNC B0 ;  /* 0x0000000000007941 */ /* 0x000fea0003800000 */
.L_x_14770:
        /* <DEDUP_REMOVED lines=9> */
.L_x_14772:
        /* <DEDUP_REMOVED lines=18> */
.L_x_14773:
        /* <DEDUP_REMOVED lines=8> */
.L_x_14774:
        /* <DEDUP_REMOVED lines=8> */
.L_x_14775:
        /* <DEDUP_REMOVED lines=8> */
.L_x_14776:
        /* <DEDUP_REMOVED lines=8> */
.L_x_14777:
        /* <DEDUP_REMOVED lines=9> */
.L_x_14778:
[----:B------:R-:W-:Y:S01]  /*16fb0*/  IMAD.MOV.U32 R16, RZ, RZ, R14 ;  /* 0x000000ffff107224 */ /* 0x000fe200078e000e */
[----:B------:R-:W-:Y:S06]  /*16fc0*/  BRA `(.L_x_14779) ;  /* 0xffffffcc00a47947 */ /* 0x000fec000383ffff */
.L_x_14699:
[----:B------:R-:W-:Y:S01]  /*16fd0*/  BSSY B0, `(.L_x_14780) ;  /* 0x0000008000007945 */ /* 0x000fe20003800000 */
[----:B-----5:R-:W-:Y:S02]  /*16fe0*/  IMAD.MOV.U32 R13, RZ, RZ, R2 ;  /* 0x000000ffff0d7224 */ /* 0x020fe400078e0002 */
[----:B------:R-:W-:Y:S02]  /*16ff0*/  IMAD.MOV.U32 R12, RZ, RZ, 0x1 ;  /* 0x00000001ff0c7424 */ /* 0x000fe400078e00ff */
[----:B------:R-:W-:Y:S02]  /*17000*/  IMAD.MOV.U32 R11, RZ, RZ, RZ ;  /* 0x000000ffff0b7224 */ /* 0x000fe400078e00ff */
[----:B------:R-:W-:-:S07]  /*17010*/  IMAD.MOV.U32 R15, RZ, RZ, -0x1 ;  /* 0xffffffffff0f7424 */ /* 0x000fce00078e00ff */
[----:B01-3--:R-:W-:Y:S05]  /*17020*/  WARPSYNC.COLLECTIVE R15, `(.L_x_14781) ;  /* 0x000000000f087348 */ /* 0x00bfea0003c00000 */
[----:B------:R2:W4:Y:S02]  /*17030*/  SHFL.UP P6, R14, R13, R12, R11 ;  /* 0x0400000c0d0e7389 */ /* 0x00052400000c000b */
[----:B01234-:R-:W-:Y:S01]  /*17040*/  ENDCOLLECTIVE ;  /* 0x000000000000791b */ /* 0x01ffe20003800000 */
.L_x_14781:
[----:B------:R-:W-:Y:S05]  /*17050*/  BSYNC B0 ;  /* 0x0000000000007941 */ /* 0x000fea0003800000 */
.L_x_14780:
        /* <DEDUP_REMOVED lines=9> */
.L_x_14782:
        /* <DEDUP_REMOVED lines=8> */
.L_x_14783:
        /* <DEDUP_REMOVED lines=8> */
.L_x_14784:
        /* <DEDUP_REMOVED lines=8> */
.L_x_14785:
        /* <DEDUP_REMOVED lines=9> */
.L_x_14786:
[----:B------:R-:W-:Y:S01]  /*17300*/  IMAD.MOV.U32 R16, RZ, RZ, R14 ;  /* 0x000000ffff107224 */ /* 0x000fe200078e000e */
[----:B------:R-:W-:Y:S06]  /*17310*/  BRA `(.L_x_14787) ;  /* 0xffffffcc006c7947 */ /* 0x000fec000383ffff */
.L_x_14701:
[----:B------:R-:W-:Y:S01]  /*17320*/  BSSY B0, `(.L_x_14788) ;  /* 0x0000006000007945 */ /* 0x000fe20003800000 */
[----:B------:R-:W-:Y:S01]  /*17330*/  PLOP3.LUT P6, PT, P6, PT, PT, 0x8, 0x0 ;  /* 0x000000000000781c */ /* 0x000fe200037ce170 */
[----:B------:R-:W-:-:S12]  /*17340*/  IMAD.MOV.U32 R15, RZ, RZ, -0x1 ;  /* 0xffffffffff0f7424 */ /* 0x000fd800078e00ff */
[----:B01-3-5:R-:W-:Y:S05]  /*17350*/  WARPSYNC.COLLECTIVE R15, `(.L_x_14789) ;  /* 0x000000000f087348 */ /* 0x02bfea0003c00000 */
[----:B------:R-:W-:Y:S01]  /*17360*/  VOTE.ANY R14, PT, P6 ;  /* 0x00000000000e7806 */ /* 0x000fe200030e0100 */
[----:B01-3-5:R-:W-:Y:S06]  /*17370*/  ENDCOLLECTIVE ;  /* 0x000000000000791b */ /* 0x02bfec0003800000 */
.L_x_14789:
[----:B------:R-:W-:Y:S05]  /*17380*/  BSYNC B0 ;  /* 0x0000000000007941 */ /* 0x000fea0003800000 */
.L_x_14788:
        /* <DEDUP_REMOVED lines=9> */
.L_x_14790:
[----:B------:R-:W-:Y:S01]  /*17420*/  IMAD.MOV.U32 R17, RZ, RZ, R14 ;  /* 0x000000ffff117224 */ /* 0x000fe200078e000e */
[----:B------:R-:W-:Y:S06]  /*17430*/  BRA `(.L_x_14791) ;  /* 0xffffffcc005c7947 */ /* 0x000fec000383ffff */
.L_x_14703:
[----:B------:R-:W-:Y:S01]  /*17440*/  BSSY B0, `(.L_x_14792) ;  /* 0x0000007000007945 */ /* 0x000fe20003800000 */
[----:B------:R-:W-:Y:S02]  /*17450*/  IMAD.MOV.U32 R13, RZ, RZ, R3 ;  /* 0x000000ffff0d7224 */ /* 0x000fe400078e0003 */
[----:B------:R-:W-:Y:S02]  /*17460*/  IMAD.MOV.U32 R11, RZ, RZ, 0x1f ;  /* 0x0000001fff0b7424 */ /* 0x000fe400078e00ff */
[----:B------:R-:W-:-:S07]  /*17470*/  IMAD.MOV.U32 R15, RZ, RZ, -0x1 ;  /* 0xffffffffff0f7424 */ /* 0x000fce00078e00ff */
[----:B012345:R-:W-:Y:S05]  /*17480*/  WARPSYNC.COLLECTIVE R15, `(.L_x_14793) ;  /* 0x000000000f087348 */ /* 0x03ffea0003c00000 */
[----:B------:R0:W0:Y:S02]  /*17490*/  SHFL.IDX P6, R14, R13, R12, R11 ;  /* 0x0000000c0d0e7389 */ /* 0x00002400000c000b */
[----:B012345:R-:W-:Y:S01]  /*174a0*/  ENDCOLLECTIVE ;  /* 0x000000000000791b */ /* 0x03ffe20003800000 */
.L_x_14793:
[----:B------:R-:W-:Y:S05]  /*174b0*/  BSYNC B0 ;  /* 0x0000000000007941 */ /* 0x000fea0003800000 */
.L_x_14792:
[----:B------:R-:W-:Y:S01]  /*174c0*/  IMAD.MOV.U32 R3, RZ, RZ, R14 ;  /* 0x000000ffff037224 */ /* 0x000fe200078e000e */
[----:B------:R-:W-:Y:S06]  /*174d0*/  BRA `(.L_x_14794) ;  /* 0xffffffcc00507947 */ /* 0x000fec000383ffff */
.L_x_14707:
[----:B0-----:R0:W1:Y:S02]  /*174e0*/  SYNCS.PHASECHK.TRANS64.TRYWAIT P0, [R0+URZ+0x32420], R3 ;  /* 0x03242003000075a7 */ /* 0x001064000800017f */
[----:B-1----:R-:W-:Y:S05]  /*174f0*/  @!P0 NANOSLEEP.SYNCS 0x989680 ;  /* 0x009896800000895d */ /* 0x002fea0003900000 */
[----:B------:R-:W1:Y:S02]  /*17500*/  @!P0 SYNCS.PHASECHK.TRANS64 P0, [R0+URZ+0x32420], R3 ;  /* 0x03242003000085a7 */ /* 0x000e64000800007f */
[----:B-1----:R-:W-:Y:S05]  /*17510*/  @!P0 BRA `(.L_x_14707) ;  /* 0xfffffffc00f08947 */ /* 0x002fea000383ffff */
[----:B------:R-:W-:Y:S05]  /*17520*/  BRA `(.L_x_14795) ;  /* 0xffffffd000d47947 */ /* 0x000fea000383ffff */
.L_x_14708:
        /* <DEDUP_REMOVED lines=8> */
[----:B0--3-5:R-:W-:Y:S05]  /*175b0*/  WARPSYNC.COLLECTIVE R15, `(.L_x_14797) ;  /* 0x000000000f087348 */ /* 0x029fea0003c00000 */
[----:B------:R1:W2:Y:S02]  /*175c0*/  SHFL.IDX P6, R14, R13, R12, R11 ;  /* 0x0000000c0d0e7389 */ /* 0x0002a400000c000b */
[----:B0123-5:R-:W-:Y:S01]  /*175d0*/  ENDCOLLECTIVE ;  /* 0x000000000000791b */ /* 0x02ffe20003800000 */
.L_x_14797:
[----:B------:R-:W-:Y:S05]  /*175e0*/  BSYNC B0 ;  /* 0x0000000000007941 */ /* 0x000fea0003800000 */
.L_x_14796:
[----:B------:R-:W-:Y:S05]  /*175f0*/  BRA `(.L_x_14798) ;  /* 0xffffffd000bc7947 */ /* 0x000fea000383ffff */
.L_x_14711:
[----:B------:R-:W-:Y:S01]  /*17600*/  BSSY B1, `(.L_x_14799) ;  /* 0x0000006000017945 */ /* 0x000fe20003800000 */
[----:B------:R-:W-:-:S07]  /*17610*/  IMAD.MOV.U32 R15, RZ, RZ, -0x1 ;  /* 0xffffffffff0f7424 */ /* 0x000fce00078e00ff */
[----:B01-3-5:R-:W-:Y:S05]  /*17620*/  WARPSYNC.COLLECTIVE R15, `(.L_x_14800) ;  /* 0x000000000f0c7348 */ /* 0x02bfea0003c00000 */
[----:B------:R-:W-:Y:S02]  /*17630*/  ELECT P6, UR62, PT ;  /* 0x00000000003e782f */ /* 0x000fe400038c0000 */
[----:B------:R-:W-:Y:S01]  /*17640*/  MOV R14, UR62 ;  /* 0x0000003e000e7c02 */ /* 0x000fe20008000f00 */
[----:B01-3-5:R-:W-:Y:S10]  /*17650*/  ENDCOLLECTIVE ;  /* 0x000000000000791b */ /* 0x02bff40003800000 */
.L_x_14800:
[----:B------:R-:W-:Y:S05]  /*17660*/  BSYNC B1 ;  /* 0x0000000000017941 */ /* 0x000fea0003800000 */
.L_x_14799:
[----:B------:R-:W-:Y:S05]  /*17670*/  BRA `(.L_x_14801) ;  /* 0xffffffd000b47947 */ /* 0x000fea000383ffff */
.L_x_14713:
[----:B0-----:R0:W1:Y:S02]  /*17680*/  SYNCS.PHASECHK.TRANS64.TRYWAIT P0, [R6+URZ], R5 ;  /* 0x00000005060075a7 */ /* 0x001064000800017f */
[----:B-1----:R-:W-:Y:S05]  /*17690*/  @!P0 NANOSLEEP.SYNCS 0x989680 ;  /* 0x009896800000895d */ /* 0x002fea0003900000 */
[----:B------:R-:W1:Y:S02]  /*176a0*/  @!P0 SYNCS.PHASECHK.TRANS64 P0, [R6+URZ], R5 ;  /* 0x00000005060085a7 */ /* 0x000e64000800007f */
[----:B-1----:R-:W-:Y:S05]  /*176b0*/  @!P0 BRA `(.L_x_14713) ;  /* 0xfffffffc00f08947 */ /* 0x002fea000383ffff */
[----:B------:R-:W-:Y:S05]  /*176c0*/  BRA `(.L_x_14802) ;  /* 0xffffffd000f87947 */ /* 0x000fea000383ffff */
.L_x_14714:
[----:B-1----:R1:W2:Y:S02]  /*176d0*/  SYNCS.PHASECHK.TRANS64.TRYWAIT P0, [R7+URZ], R2 ;  /* 0x00000002070075a7 */ /* 0x0022a4000800017f */
[----:B--2---:R-:W-:Y:S05]  /*176e0*/  @!P0 NANOSLEEP.SYNCS 0x989680 ;  /* 0x009896800000895d */ /* 0x004fea0003900000 */
[----:B------:R-:W2:Y:S02]  /*176f0*/  @!P0 SYNCS.PHASECHK.TRANS64 P0, [R7+URZ], R2 ;  /* 0x00000002070085a7 */ /* 0x000ea4000800007f */
[----:B--2---:R-:W-:Y:S05]  /*17700*/  @!P0 BRA `(.L_x_14714) ;  /* 0xfffffffc00f08947 */ /* 0x004fea000383ffff */
[----:B------:R-:W-:Y:S05]  /*17710*/  BRA `(.L_x_14803) ;  /* 0xffffffd000ec7947 */ /* 0x000fea000383ffff */
.L_x_14716:
[----:B--2---:R2:W3:Y:S02]  /*17720*/  SYNCS.PHASECHK.TRANS64.TRYWAIT P0, [R4+URZ], R5 ;  /* 0x00000005040075a7 */ /* 0x0044e4000800017f */
[----:B---3--:R-:W-:Y:S05]  /*17730*/  @!P0 NANOSLEEP.SYNCS 0x989680 ;  /* 0x009896800000895d */ /* 0x008fea0003900000 */
[----:B------:R-:W3:Y:S02]  /*17740*/  @!P0 SYNCS.PHASECHK.TRANS64 P0, [R4+URZ], R5 ;  /* 0x00000005040085a7 */ /* 0x000ee4000800007f */
[----:B---3--:R-:W-:Y:S05]  /*17750*/  @!P0 BRA `(.L_x_14716) ;  /* 0xfffffffc00f08947 */ /* 0x008fea000383ffff */
[----:B------:R-:W-:Y:S05]  /*17760*/  BRA `(.L_x_14804) ;  /* 0xffffffd000f47947 */ /* 0x000fea000383ffff */
.L_x_14805:
        /* <DEDUP_REMOVED lines=9> */
.L_x_15324:


//--------------------- .text._ZN7cutlass13device_kernelIN5flash11enable_sm90INS1_16FlashAttnFwdSm90INS1_25CollectiveMainloopFwdSm90ILi2EN4cute5tupleIJNS5_1CILi1EEES8_S8_EEENS6_IJNS7_ILi128EEENS7_ILi96EEENS7_ILi64EEEEEELi256ENS_6half_tEfNS_4arch4Sm90ELb1ELb0ELb1ELb1ELb0ELb1ELb1ELb1ELb0ELb1ELb0ELb0EEENS1_21CollectiveEpilogueFwdINS6_IJSA_NS7_ILi256EEESB_EEES9_SE_SG_Li256ELb1ELb1ELb0ELb0EEENS1_36VarlenDynamicPersistentTileSchedulerILi128ELi96ELi256ELi128ELb0ELb1ELb1ELb1ELb1ELb1EEEEEEEEEvNT_6ParamsE --------------------------
	.section	.text._ZN7cutlass13device_kernelIN5flash11enable_sm90INS1_16FlashAttnFwdSm90INS1_25CollectiveMainloopFwdSm90ILi2EN4cute5tupleIJNS5_1CILi1EEES8_S8_EEENS6_IJNS7_ILi128EEENS7_ILi96EEENS7_ILi64EEEEEELi256ENS_6half_tEfNS_4arch4Sm90ELb1ELb0ELb1ELb1ELb0ELb1ELb1ELb1ELb0ELb1ELb0ELb0EEENS1_21CollectiveEpilogueFwdINS6_IJSA_NS7_ILi256EEESB_EEES9_SE_SG_Li256ELb1ELb1ELb0ELb0EEENS1_36VarlenDynamicPersistentTileSchedulerILi128ELi96ELi256ELi128ELb0ELb1ELb1ELb1ELb1ELb1EEEEEEEEEvNT_6ParamsE,"ax",@progbits
	.align	128
.text._ZN7cutlass13device_kernelIN5flash11enable_sm90INS1_16FlashAttnFwdSm90INS1_25CollectiveMainloopFwdSm90ILi2EN4cute5tupleIJNS5_1CILi1EEES8_S8_EEENS6_IJNS7_ILi128EEENS7_ILi96EEENS7_ILi64EEEEEELi256ENS_6half_tEfNS_4arch4Sm90ELb1ELb0ELb1ELb1ELb0ELb1ELb1ELb1ELb0ELb1ELb0ELb0EEENS1_21CollectiveEpilogueFwdINS6_IJSA_NS7_ILi256EEESB_EEES9_SE_SG_Li256ELb1ELb1ELb0ELb0EEENS1_36VarlenDynamicPersistentTileSchedulerILi128ELi96ELi256ELi128ELb0ELb1ELb1ELb1ELb1ELb1EEEEEEEEEvNT_6ParamsE:
        .type           _ZN7cutlass13device_kernelIN5flash11enable_sm90INS1_16FlashAttnFwdSm90INS1_25CollectiveMainloopFwdSm90ILi2EN4cute5tupleIJNS5_1CILi1EEES8_S8_EEENS6_IJNS7_ILi128EEENS7_ILi96EEENS7_ILi64EEEEEELi256ENS_6half_tEfNS_4arch4Sm90ELb1ELb0ELb1ELb1ELb0ELb1ELb1ELb1ELb0ELb1ELb0ELb0EEENS1_21CollectiveEpilogueFwdINS6_IJSA_NS7_ILi256EEESB_EEES9_SE_SG_Li256ELb1ELb1ELb0ELb0EEENS1_36VarlenDynamicPersistentTileSchedulerILi128ELi96ELi256ELi128ELb0ELb1ELb1ELb1ELb1ELb1EEEEEEEEEvNT_6ParamsE,@function
        .size           _ZN7cutlass13device_kernelIN5flash11enable_sm90INS1_16FlashAttnFwdSm90INS1_25CollectiveMainloopFwdSm90ILi2EN4cute5tupleIJNS5_1CILi1EEES8_S8_EEENS6_IJNS7_ILi128EEENS7_ILi96EEENS7_ILi64EEEEEELi256ENS_6half_tEfNS_4arch4Sm90ELb1ELb0ELb1ELb1ELb0ELb1ELb1ELb1ELb0ELb1ELb0ELb0EEENS1_21CollectiveEpilogueFwdINS6_IJSA_NS7_ILi256EEESB_EEES9_SE_SG_Li256ELb1ELb1ELb0ELb0EEENS1_36VarlenDynamicPersistentTileSchedulerILi128ELi96ELi256ELi128ELb0ELb1ELb1ELb1ELb1ELb1EEEEEEEEEvNT_6ParamsE,(.L_x_15325 - _ZN7cutlass13device_kernelIN5flash11enable_sm90INS1_16FlashAttnFwdSm90INS1_25CollectiveMainloopFwdSm90ILi2EN4cute5tupleIJNS5_1CILi1EEES8_S8_EEENS6_IJNS7_ILi128EEENS7_ILi96EEENS7_ILi64EEEEEELi256ENS_6half_tEfNS_4arch4Sm90ELb1ELb0ELb1ELb1ELb0ELb1ELb1ELb1ELb0ELb1ELb0ELb0EEENS1_21CollectiveEpilogueFwdINS6_IJSA_NS7_ILi256EEESB_EEES9_SE_SG_Li256ELb1ELb1ELb0ELb0EEENS1_36VarlenDynamicPersistentTileSchedulerILi128ELi96ELi256ELi128ELb0ELb1ELb1ELb1ELb1ELb1EEEEEEEEEvNT_6ParamsE)
        .other          _ZN7cutlass13device_kernelIN5flash11enable_sm90INS1_16FlashAttnFwdSm90INS1_25CollectiveMainloopFwdSm90ILi2EN4cute5tupleIJNS5_1CILi1EEES8_S8_EEENS6_IJNS7_ILi128EEENS7_ILi96EEENS7_ILi64EEEEEELi256ENS_6half_tEfNS_4arch4Sm90ELb1ELb0ELb1ELb1ELb0ELb1ELb1ELb1ELb0ELb1ELb0ELb0EEENS1_21CollectiveEpilogueFwdINS6_IJSA_NS7_ILi256EEESB_EEES9_SE_SG_Li256ELb1ELb1ELb0ELb0EEENS1_36VarlenDynamicPersistentTileSchedulerILi128ELi96ELi256ELi128ELb0ELb1ELb1ELb1ELb1ELb1EEEEEEEEEvNT_6ParamsE,@"STO_CUDA_ENTRY STV_DEFAULT"
_ZN7cutlass13device_kernelIN5flash11enable_sm90INS1_16FlashAttnFwdSm90INS1_25CollectiveMainloopFwdSm90ILi2EN4cute5tupleIJNS5_1CILi1EEES8_S8_EEENS6_IJNS7_ILi128EEENS7_ILi96EEENS7_ILi64EEEEEELi256ENS_6half_tEfNS_4arch4Sm90ELb1ELb0ELb1ELb1ELb0ELb1ELb1ELb1ELb0ELb1ELb0ELb0EEENS1_21CollectiveEpilogueFwdINS6_IJSA_NS7_ILi256EEESB_EEES9_SE_SG_Li256ELb1ELb1ELb0ELb0EEENS1_36VarlenDynamicPersistentTileSchedulerILi128ELi96ELi256ELi128ELb0ELb1ELb1ELb1ELb1ELb1EEEEEEEEEvNT_6ParamsE:
        /* <DEDUP_REMOVED lines=23> */
.L_x_14807:
[----:B------:R-:W-:Y:S05]  /*0170*/  BSYNC B0 ;  /* 0x0000000000007941 */ /* 0x000fea0003800000 */
.L_x_14806:
        /* <DEDUP_REMOVED lines=42> */
.L_x_14808:
        /* <DEDUP_REMOVED lines=22> */
.L_x_14809:
        /* <DEDUP_REMOVED lines=18> */
.L_x_14810:
        /* <DEDUP_REMOVED lines=22> */
.L_x_14811:
        /* <DEDUP_REMOVED lines=22> */
.L_x_14812:
        /* <DEDUP_REMOVED lines=9> */
.L_x_14815:
[----:B------:R-:W-:-:S08]  /*09f0*/  NOP ;  /* 0x0000000000007918 */ /* 0x000fd00000000000 */
[----:B------:R-:W0:Y:S02]  /*0a00*/  USETMAXREG.TRY_ALLOC.CTAPOOL UP0, 0xf0 ;  /* 0x000000f0000079c8 */ /* 0x000e240008000600 */
[----:B0-----:R-:W-:-:S13]  /*0a10*/  PLOP3.LUT P0, PT, PT, PT, UP0, 0x80, 0x0 ;  /* 0x000000000000781c */ /* 0x001fda0003f0f008 */
[----:B------:R-:W-:Y:S05]  /*0a20*/  @!P0 BRA `(.L_x_14815) ;  /* 0xfffffffc00f08947 */ /* 0x000fea000383ffff */
[----:B------:R-:W3:Y:S01]  /*0a30*/  LDL.LU R0, [R1+0x38] ;  /* 0x0000380001007983 */ /* 0x000ee20000300800 */
[----:B--2---:R-:W0:Y:S01]  /*0a40*/  S2R R2, SR_TID.X ;  /* 0x0000000000027919 */ /* 0x004e220000002100 */
[----:B------:R-:W1:Y:S01]  /*0a50*/  S2UR UR5, SR_CgaCtaId ;  /* 0x00000000000579c3 */ /* 0x000e620000008800 */
[----:B------:R-:W-:Y:S01]  /*0a60*/  UMOV UR4, 0x400 ;  /* 0x0000040000047882 */ /* 0x000fe20000000000 */
[----:B0-----:R-:W-:-:S06]  /*0a70*/  SHF.R.U32.HI R2, RZ, 0x7, R2 ;  /* 0x00000007ff027819 */ /* 0x001fcc0000011602 */
[----:B------:R-:W-:Y:S06]  /*0a80*/  BAR.ARV 0x8, 0x180 ;  /* 0x0206000000007b1d */ /* 0x000fec0000002000 */
[----:B------:R-:W-:-:S13]  /*0a90*/  ISETP.NE.AND P0, PT, R2, 0x1, PT ;  /* 0x000000010200780c */ /* 0x000fda0003f05270 */
[----:B------:R-:W-:Y:S08]  /*0aa0*/  @!P0 BAR.ARV 0x9, 0x100 ;  /* 0x0244000000008b1d */ /* 0x000ff00000002000 */
[----:B------:R-:W-:Y:S01]  /*0ab0*/  BAR.SYNC.DEFER_BLOCKING 0x5, 0x180 ;  /* 0x0146000000007b1d */ /* 0x000fe20000010000 */
[----:B-1----:R-:W-:-:S06]  /*0ac0*/  ULEA UR4, UR5, UR4, 0x18 ;  /* 0x0000000405047291 */ /* 0x002fcc000f8ec03f */
[----:B------:R-:W-:Y:S01]  /*0ad0*/  IMAD.U32 R19, RZ, RZ, UR4 ;  /* 0x00000004ff137e24 */ /* 0x000fe2000f8e00ff */
[----:B------:R-:W-:-:S04]  /*0ae0*/  ULDC UR4, c[0x0][0xd3c] ;  /* 0x00034f0000047ab9 */ /* 0x000fc80000000800 */
[----:B------:R-:W0:Y:S01]  /*0af0*/  LDS.128 R84, [R19+0x324d0] ;  /* 0x0324d00013547984 */ /* 0x000e220000000c00 */
[----:B------:R-:W-:Y:S06]  /*0b00*/  BAR.ARV 0x4, 0x180 ;  /* 0x0106000000007b1d */ /* 0x000fec0000002000 */
[----:B---3--:R-:W-:-:S04]  /*0b10*/  LOP3.LUT R0, R0, 0xfffffffb, RZ, 0xc0, !PT ;  /* 0xfffffffb00007812 */ /* 0x008fc800078ec0ff */
[----:B------:R-:W-:-:S05]  /*0b20*/  @P0 LOP3.LUT R0, R0, 0x4, RZ, 0xfc, !PT ;  /* 0x0000000400000812 */ /* 0x000fca00078efcff */
[----:B------:R1:W-:Y:S01]  /*0b30*/  STL [R1+0x38], R0 ;  /* 0x0000380001007387 */ /* 0x0003e20000100800 */
[----:B0-----:R-:W-:-:S13]  /*0b40*/  ISETP.GE.AND P0, PT, R87, UR4, PT ;  /* 0x0000000457007c0c */ /* 0x001fda000bf06270 */
[----:B-1----:R-:W-:Y:S05]  /*0b50*/  @P0 BRA `(.L_x_14816) ;  /* 0x000001e0001c0947 */ /* 0x002fea0003800000 */
[----:B------:R-:W2:Y:S01]  /*0b60*/  LDL.LU R12, [R1+0x8c] ;  /* 0x00008c00010c7983 */ /* 0x000ea20000300800 */
        /* <DEDUP_REMOVED lines=17> */
[----:B------:R-:W-:Y:S01]  /*0c80*/  LEA.HI R3, R3, R6, RZ, 0x1 ;  /* 0x0000000603037211 */ /* 0x000fe200078f08ff */
[----:B------:R-:W-:Y:S01]  /*0c90*/  IMAD.IADD R4, R13, 0x1, -R4 ;  /* 0x000000010d047824 */ /* 0x000fe200078e0a04 */
[----:B------:R-:W-:Y:S02]  /*0ca0*/  SHF.R.S32.HI R15, RZ, 0x5, R5 ;  /* 0x00000005ff0f7819 */ /* 0x000fe40000011405 */
[----:B------:R-:W-:-:S03]  /*0cb0*/  LOP3.LUT R3, R3, 0x1ffffffe, RZ, 0xc0, !PT ;  /* 0x1ffffffe03037812 */ /* 0x000fc600078ec0ff */
[----:B------:R-:W-:Y:S02]  /*0cc0*/  IMAD R4, R15, 0x10, R4 ;  /* 0x000000100f047824 */ /* 0x000fe400078e0204 */
[----:B------:R-:W-:Y:S01]  /*0cd0*/  IMAD.IADD R3, R6, 0x1, -R3 ;  /* 0x0000000106037824 */ /* 0x000fe200078e0a03 */
[----:B------:R-:W-:-:S03]  /*0ce0*/  SHF.R.S32.HI R14, RZ, 0x7, R2 ;  /* 0x00000007ff0e7819 */ /* 0x000fc60000011402 */
[----:B------:R-:W-:Y:S01]  /*0cf0*/  IMAD R6, R4, 0x8, R3 ;  /* 0x0000000804067824 */ /* 0x000fe200078e0203 */
[----:B------:R-:W-:Y:S02]  /*0d00*/  LEA.HI R4, R0, R13, RZ, 0x2 ;  /* 0x0000000d00047211 */ /* 0x000fe400078f10ff */
[----:B------:R-:W-:Y:S02]  /*0d10*/  LEA.HI R7, R7, R11, RZ, 0x5 ;  /* 0x0000000b07077211 */ /* 0x000fe400078f28ff */
[----:B------:R-:W-:Y:S02]  /*0d20*/  LEA.HI R2, R2, R14, RZ, 0x1 ;  /* 0x0000000e02027211 */ /* 0x000fe400078f08ff */
[----:B------:R-:W-:Y:S02]  /*0d30*/  LEA.HI R3, R0, R13, RZ, 0x3 ;  /* 0x0000000d00037211 */ /* 0x000fe400078f18ff */
[--C-:B------:R-:W-:Y:S02]  /*0d40*/  SHF.R.S32.HI R22, RZ, 0x2, R4.reuse ;  /* 0x00000002ff167819 */ /* 0x100fe40000011404 */
[----:B------:R-:W-:-:S02]  /*0d50*/  SHF.R.S32.HI R5, RZ, 0x1f, R4 ;  /* 0x0000001fff057819 */ /* 0x000fc40000011404 */
[----:B------:R-:W-:Y:S02]  /*0d60*/  SHF.R.S32.HI R7, RZ, 0x5, R7 ;  /* 0x00000005ff077819 */ /* 0x000fe40000011407 */
[----:B------:R-:W-:Y:S02]  /*0d70*/  LOP3.LUT R2, R2, 0x3fffffe, RZ, 0xc0, !PT ;  /* 0x03fffffe02027812 */ /* 0x000fe400078ec0ff */
[----:B------:R-:W-:Y:S02]  /*0d80*/  LOP3.LUT R0, R3, 0xfffffff8, RZ, 0xc0, !PT ;  /* 0xfffffff803007812 */ /* 0x000fe400078ec0ff */
[----:B------:R-:W-:Y:S01]  /*0d90*/  LEA.HI R5, R5, R22, RZ, 0x3 ;  /* 0x0000001605057211 */ /* 0x000fe200078f18ff */
[----:B------:R-:W-:Y:S01]  /*0da0*/  IMAD R7, R7, 0x10, R10 ;  /* 0x0000001007077824 */ /* 0x000fe200078e020a */
[----:B------:R-:W-:Y:S01]  /*0db0*/  LOP3.LUT R4, R4, 0xfffffffc, RZ, 0xc0, !PT ;  /* 0xfffffffc04047812 */ /* 0x000fe200078ec0ff */
[----:B------:R-:W-:Y:S01]  /*0dc0*/  IMAD.IADD R2, R14, 0x1, -R2 ;  /* 0x000000010e027824 */ /* 0x000fe200078e0a02 */
[----:B------:R-:W-:Y:S01]  /*0dd0*/  LOP3.LUT R5, R5, 0xfffffff8, RZ, 0xc0, !PT ;  /* 0xfffffff805057812 */ /* 0x000fe200078ec0ff */
[----:B------:R-:W-:-:S02]  /*0de0*/  VIADD R10, R22, 0x40 ;  /* 0x00000040160a7836 */ /* 0x000fc40000000000 */
[----:B------:R-:W-:Y:S02]  /*0df0*/  IMAD R7, R2, 0x40, R7 ;  /* 0x0000004002077824 */ /* 0x000fe400078e0207 */
[----:B------:R-:W-:Y:S01]  /*0e00*/  IMAD.IADD R9, R13, 0x1, -R4 ;  /* 0x000000010d097824 */ /* 0x000fe200078e0a04 */
[----:B------:R-:W-:Y:S01]  /*0e10*/  SHF.R.S32.HI R4, RZ, 0x1f, R10 ;  /* 0x0000001fff047819 */ /* 0x000fe2000001140a */
[----:B------:R-:W-:Y:S01]  /*0e20*/  IMAD.IADD R5, R22, 0x1, -R5 ;  /* 0x0000000116057824 */ /* 0x000fe200078e0a05 */
[----:B------:R-:W-:Y:S01]  /*0e30*/  STL [R1+0xa0], R7 ;  /* 0x0000a00701007387 */ /* 0x000fe20000100800 */
[----:B------:R-:W-:Y:S01]  /*0e40*/  IMAD.SHL.U32 R200, R9, 0x4, RZ ;  /* 0x0000000409c87824 */ /* 0x000fe200078e00ff */
[----:B------:R-:W-:Y:S02]  /*0e50*/  LEA.HI R4, R4, R10, RZ, 0x3 ;  /* 0x0000000a04047211 */ /* 0x000fe400078f18ff */
[----:B------:R-:W-:Y:S01]  /*0e60*/  STL [R1+0x8c], RZ ;  /* 0x00008cff01007387 */ /* 0x000fe20000100800 */
[----:B------:R-:W-:Y:S01]  /*0e70*/  SHF.R.S32.HI R3, RZ, 0x3, R3 ;  /* 0x00000003ff037819 */ /* 0x000fe20000011403 */
[----:B------:R-:W-:-:S02]  /*0e80*/  IMAD.SHL.U32 R3, R10, 0x40, RZ ;  /* 0x000000400a037824 */ /* 0x000fc400078e00ff */
[----:B------:R-:W-:Y:S02]  /*0e90*/  VIADD R211, R200, 0x10 ;  /* 0x00000010c8d37836 */ /* 0x000fe40000000000 */
[----:B------:R-:W-:Y:S01]  /*0ea0*/  IMAD.SHL.U32 R4, R4, 0x40, RZ ;  /* 0x0000004004047824 */ /* 0x000fe200078e00ff */
[----:B------:R-:W-:Y:S01]  /*0eb0*/  LOP3.LUT R3, R3, 0x1c0, RZ, 0xc0, !PT ;  /* 0x000001c003037812 */ /* 0x000fe200078ec0ff */
[----:B------:R-:W-:-:S03]  /*0ec0*/  IMAD.SHL.U32 R16, R9, 0x8, RZ ;  /* 0x0000000809107824 */ /* 0x000fc600078e00ff */
[----:B------:R-:W-:Y:S02]  /*0ed0*/  LOP3.LUT R4, R4, 0xfffffe00, RZ, 0xc0, !PT ;  /* 0xfffffe0004047812 */ /* 0x000fe400078ec0ff */
[----:B------:R-:W-:-:S05]  /*0ee0*/  LOP3.LUT R8, R8, 0x7ffffffc, RZ, 0xc0, !PT ;  /* 0x7ffffffc08087812 */ /* 0x000fca00078ec0ff */
[----:B------:R-:W-:Y:S01]  /*0ef0*/  IMAD.IADD R8, R11, 0x1, -R8 ;  /* 0x000000010b087824 */ /* 0x000fe200078e0a08 */
[----:B------:R-:W-:Y:S01]  /*0f00*/  MOV R18, RZ ;  /* 0x000000ff00127202 */ /* 0x000fe20000000f00 */
[----:B------:R-:W-:Y:S01]  /*0f10*/  IMAD.MOV.U32 R202, RZ, RZ, RZ ;  /* 0x000000ffffca7224 */ /* 0x000fe200078e00ff */
[----:B------:R-:W-:Y:S01]  /*0f20*/  SHF.R.S32.HI R17, RZ, 0x1f, R16 ;  /* 0x0000001fff117819 */ /* 0x000fe20000011410 */
[----:B------:R-:W-:Y:S02]  /*0f30*/  IMAD.MOV.U32 R23, RZ, RZ, RZ ;  /* 0x000000ffff177224 */ /* 0x000fe400078e00ff */
[----:B------:R-:W-:Y:S01]  /*0f40*/  IMAD.MOV.U32 R2, RZ, RZ, RZ ;  /* 0x000000ffff027224 */ /* 0x000fe200078e00ff */
[----:B--2---:R-:W-:Y:S01]  /*0f50*/  LOP3.LUT R232, R12, 0x1, RZ, 0xfc, !PT ;  /* 0x000000010ce87812 */ /* 0x004fe200078efcff */
[----:B------:R-:W-:-:S04]  /*0f60*/  IMAD.IADD R12, R13, 0x1, -R0 ;  /* 0x000000010d0c7824 */ /* 0x000fc800078e0a00 */
[----:B------:R-:W-:Y:S01]  /*0f70*/  IMAD.SHL.U32 R13, R12, 0x8, RZ ;  /* 0x000000080c0d7824 */ /* 0x000fe200078e00ff */
[----:B------:R-:W-:Y:S02]  /*0f80*/  SHF.R.S32.HI R0, RZ, 0x1f, R22 ;  /* 0x0000001fff007819 */ /* 0x000fe40000011416 */
[----:B------:R-:W-:Y:S02]  /*0f90*/  LEA.HI R0, R9, R9, RZ, 0x1 ;  /* 0x0000000909007211 */ /* 0x000fe400078f08ff */
[----:B------:R-:W-:Y:S04]  /*0fa0*/  STL [R1+0x3c], R13 ;  /* 0x00003c0d01007387 */ /* 0x000fe80000100800 */
[----:B------:R0:W-:Y:S01]  /*0fb0*/  STL [R1+0x90], R5 ;  /* 0x0000900501007387 */ /* 0x0001e20000100800 */
[----:B------:R-:W-:Y:S01]  /*0fc0*/  LOP3.LUT R0, R0, 0x1ffffffe, RZ, 0xc0, !PT ;  /* 0x1ffffffe00007812 */ /* 0x000fe200078ec0ff */
[C---:B------:R-:W-:Y:S01]  /*0fd0*/  VIADD R12, R13.reuse, 0x40 ;  /* 0x000000400d0c7836 */ /* 0x040fe20000000000 */
[----:B------:R-:W-:-:S02]  /*0fe0*/  IADD3 R10, R13, 0x80, RZ ;  /* 0x000000800d0a7810 */ /* 0x000fc40007ffe0ff */
[----:B0-----:R-:W-:Y:S01]  /*0ff0*/  SHF.R.S32.HI R5, RZ, 0x1f, R13 ;  /* 0x0000001fff057819 */ /* 0x001fe2000001140d */
[----:B------:R-:W-:-:S04]  /*1000*/  IMAD.IADD R0, R9, 0x1, -R0 ;  /* 0x0000000109007824 */ /* 0x000fc800078e0a00 */
[----:B------:R0:W-:Y:S01]  /*1010*/  STL [R1+0xb4], R5 ;  /* 0x0000b40501007387 */ /* 0x0001e20000100800 */
[----:B------:R-:W-:Y:S02]  /*1020*/  SHF.R.U32.HI R9, RZ, 0x3, R3 ;  /* 0x00000003ff097819 */ /* 0x000fe40000011603 */
[----:B------:R-:W-:Y:S01]  /*1030*/  LOP3.LUT R3, R3, 0x38, R16, 0xf8, !PT ;  /* 0x0000003803037812 */ /* 0x000fe200078ef810 */
[----:B------:R1:W-:Y:S01]  /*1040*/  STL [R1+0x70], R12 ;  /* 0x0000700c01007387 */ /* 0x0003e20000100800 */
[----:B0-----:R-:W-:Y:S01]  /*1050*/  VIADD R5, R13, 0xc0 ;  /* 0x000000c00d057836 */ /* 0x001fe20000000000 */
[----:B------:R-:W-:Y:S02]  /*1060*/  SHF.R.S32.HI R13, RZ, 0x1f, R211 ;  /* 0x0000001fff0d7819 */ /* 0x000fe400000114d3 */
[----:B------:R0:W-:Y:S01]  /*1070*/  STL [R1+0x6c], R10 ;  /* 0x00006c0a01007387 */ /* 0x0001e20000100800 */
[----:B-1----:R-:W-:-:S03]  /*1080*/  SHF.R.S32.HI R12, RZ, 0x1f, R12 ;  /* 0x0000001fff0c7819 */ /* 0x002fc6000001140c */
[----:B------:R-:W-:Y:S04]  /*1090*/  STL [R1+0x74], R5 ;  /* 0x0000740501007387 */ /* 0x000fe80000100800 */
[----:B------:R-:W-:Y:S01]  /*10a0*/  STL [R1+0x98], R13 ;  /* 0x0000980d01007387 */ /* 0x000fe20000100800 */
[----:B0-----:R-:W-:-:S03]  /*10b0*/  SHF.R.S32.HI R10, RZ, 0x1f, R10 ;  /* 0x0000001fff0a7819 */ /* 0x001fc6000001140a */
[----:B------:R0:W-:Y:S01]  /*10c0*/  STL [R1+0x60], R4 ;  /* 0x0000600401007387 */ /* 0x0001e20000100800 */
[----:B------:R-:W-:-:S03]  /*10d0*/  IMAD R0, R0, 0x8, R7 ;  /* 0x0000000800007824 */ /* 0x000fc600078e0207 */
[----:B------:R-:W-:Y:S01]  /*10e0*/  STL [R1+0xb0], R12 ;  /* 0x0000b00c01007387 */ /* 0x000fe20000100800 */
[----:B0-----:R-:W-:Y:S02]  /*10f0*/  LOP3.LUT R4, R4, R3, R9, 0xf6, !PT ;  /* 0x0000000304047212 */ /* 0x001fe400078ef609 */
[----:B------:R-:W-:Y:S01]  /*1100*/  SHF.R.S32.HI R3, RZ, 0x1f, R5 ;  /* 0x0000001fff037819 */ /* 0x000fe20000011405 */
[----:B------:R-:W-:Y:S01]  /*1110*/  STL [R1+0xac], R10 ;  /* 0x0000ac0a01007387 */ /* 0x000fe20000100800 */
[----:B------:R-:W-:-:S03]  /*1120*/  IMAD.SHL.U32 R5, R6, 0x8, RZ ;  /* 0x0000000806057824 */ /* 0x000fc600078e00ff */
[----:B------:R0:W-:Y:S04]  /*1130*/  STL [R1+0xa8], R3 ;  /* 0x0000a80301007387 */ /* 0x0001e80000100800 */
[----:B------:R1:W-:Y:S01]  /*1140*/  STL [R1+0x68], R8 ;  /* 0x0000680801007387 */ /* 0x0003e20000100800 */
[----:B0-----:R-:W-:-:S03]  /*1150*/  IMAD R3, R4, 0x2, R19 ;  /* 0x0000000204037824 */ /* 0x001fc600078e0213 */
[----:B------:R1:W-:Y:S04]  /*1160*/  STL [R1+0xa4], R5 ;  /* 0x0000a40501007387 */ /* 0x0003e80000100800 */
[----:B------:R1:W-:Y:S04]  /*1170*/  STL [R1+0x64], R0 ;  /* 0x0000640001007387 */ /* 0x0003e80000100800 */
[----:B------:R1:W-:Y:S02]  /*1180*/  STL [R1+0x9c], R3 ;  /* 0x00009c0301007387 */ /* 0x0003e40000100800 */
.L_x_14965:
[----:B01--4-:R-:W0:Y:S02]  /*1190*/  LDC.64 R4, c[0x0][0xd88] ;  /* 0x00036200ff047b82 */ /* 0x013e240000000a00 */
        /* <DEDUP_REMOVED lines=8> */
[----:B------:R-:W-:-:S02]  /*1220*/  ISETP.NE.U32.AND P0, PT, RZ, UR6, PT ;  /* 0x00000006ff007c0c */ /* 0x000fc4000bf05070 */
[----:B------:R-:W-:Y:S02]  /*1230*/  ISETP.NE.AND.EX P1, PT, RZ, UR5, PT, P1 ;  /* 0x00000005ff007c0c */ /* 0x000fe4000bf25310 */
[----:B------:R-:W-:Y:S02]  /*1240*/  ISETP.NE.AND.EX P0, PT, RZ, UR7, PT, P0 ;  /* 0x00000007ff007c0c */ /* 0x000fe4000bf05300 */
[----:B--2---:R-:W-:Y:S01]  /*1250*/  SHF.R.S32.HI R3, RZ, 0x1f, R0 ;  /* 0x0000001fff037819 */ /* 0x004fe20000011400 */
[----:B------:R-:W-:Y:S08]  /*1260*/  STL [R1+0x88], R0 ;  /* 0x0000880001007387 */ /* 0x000ff00000100800 */
[C---:B------:R-:W-:Y:S01]  /*1270*/  @P1 LEA R6, P2, R0.reuse, UR4, 0x2 ;  /* 0x0000000400061c11 */ /* 0x040fe2000f8410ff */
[C---:B------:R-:W-:Y:S01]  /*1280*/  IMAD.SHL.U32 R36, R0.reuse, 0x4, RZ ;  /* 0x0000000400247824 */ /* 0x040fe200078e00ff */
[C-C-:B------:R-:W-:Y:S01]  /*1290*/  SHF.L.U64.HI R35, R0.reuse, 0x2, R3.reuse ;  /* 0x0000000200237819 */ /* 0x140fe20000010203 */
[----:B------:R0:W-:Y:S01]  /*12a0*/  STL [R1+0x94], R3 ;  /* 0x0000940301007387 */ /* 0x0001e20000100800 */
[----:B------:R-:W-:-:S02]  /*12b0*/  @P1 LEA.HI.X R7, R0, UR5, R3, 0x2, P2 ;  /* 0x0000000500071c11 */ /* 0x000fc400090f1403 */
[----:B------:R-:W-:Y:S01]  /*12c0*/  ISETP.NE.U32.AND P2, PT, RZ, UR8, PT ;  /* 0x00000008ff007c0c */ /* 0x000fe2000bf45070 */
[----:B------:R-:W-:Y:S01]  /*12d0*/  ULDC UR4, c[0x0][0x288] ;  /* 0x0000a20000047ab9 */ /* 0x000fe20000000800 */
[C---:B------:R-:W-:Y:S01]  /*12e0*/  IADD3 R8, P3, R36.reuse, UR6, RZ ;  /* 0x0000000624087c10 */ /* 0x040fe2000ff7e0ff */
[----:B------:R1:W-:Y:S01]  /*12f0*/  STL [R1+0x80], R36 ;  /* 0x0000802401007387 */ /* 0x0003e20000100800 */
[----:B------:R-:W-:Y:S01]  /*1300*/  ISETP.NE.AND.EX P2, PT, RZ, UR9, PT, P2 ;  /* 0x00000009ff007c0c */ /* 0x000fe2000bf45320 */
[----:B0-----:R-:W-:Y:S01]  /*1310*/  IMAD.MOV.U32 R3, RZ, RZ, RZ ;  /* 0x000000ffff037224 */ /* 0x001fe200078e00ff */
[C---:B------:R-:W-:Y:S01]  /*1320*/  IADD3.X R9, R35.reuse, UR7, RZ, P3, !PT ;  /* 0x0000000723097c10 */ /* 0x040fe20009ffe4ff */
[----:B---3--:R-:W-:Y:S01]  /*1330*/  IMAD.U32 R10, RZ, RZ, UR4 ;  /* 0x00000004ff0a7e24 */ /* 0x008fe2000f8e00ff */
[----:B------:R-:W-:Y:S01]  /*1340*/  ULDC.64 UR4, c[0x0][0x418] ;  /* 0x0001060000047ab9 */ /* 0x000fe20000000a00 */
[----:B------:R1:W-:Y:S04]  /*1350*/  STL [R1+0x84], R35 ;  /* 0x0000842301007387 */ /* 0x0003e80000100800 */
[----:B------:R1:W5:Y:S04]  /*1360*/  @P1 LDG.E R3, desc[UR40][R6.64] ;  /* 0x0000002806031981 */ /* 0x000368000c1e1900 */
[----:B------:R-:W-:Y:S01]  /*1370*/  @P2 IADD3 R4, P1, R36, UR8, RZ ;  /* 0x0000000824042c10 */ /* 0x000fe2000ff3e0ff */
[----:B------:R1:W5:Y:S03]  /*1380*/  @P0 LDG.E R33, desc[UR40][R8.64] ;  /* 0x0000002808210981 */ /* 0x000366000c1e1900 */
[----:B------:R-:W-:-:S05]  /*1390*/  @P2 IADD3.X R5, R35, UR9, RZ, P1, !PT ;  /* 0x0000000923052c10 */ /* 0x000fca0008ffe4ff */
[----:B------:R-:W2:Y:S01]  /*13a0*/  @P2 LDG.E R10, desc[UR40][R4.64] ;  /* 0x00000028040a2981 */ /* 0x000ea2000c1e1900 */
[----:B------:R-:W-:Y:S01]  /*13b0*/  UISETP.NE.U32.AND UP0, UPT, UR4, URZ, UPT ;  /* 0x0000003f0400728c */ /* 0x000fe2000bf05070 */
[----:B------:R-:W-:Y:S02]  /*13c0*/  IMAD.MOV.U32 R31, RZ, RZ, R0 ;  /* 0x000000ffff1f7224 */ /* 0x000fe400078e0000 */
[----:B------:R-:W-:Y:S01]  /*13d0*/  ULDC UR4, c[0x0][0x424] ;  /* 0x0001090000047ab9 */ /* 0x000fe20000000800 */
[----:B------:R-:W-:-:S03]  /*13e0*/  UISETP.NE.AND.EX UP0, UPT, UR5, URZ, UPT, UP0 ;  /* 0x0000003f0500728c */ /* 0x000fc6000bf05300 */
[----:B------:R-:W-:Y:S01]  /*13f0*/  ULDC UR5, c[0x0][0x2f0] ;  /* 0x0000bc0000057ab9 */ /* 0x000fe20000000800 */
[----:B------:R-:W-:-:S04]  /*1400*/  USEL UR4, UR4, 0x1, UP0 ;  /* 0x0000000104047887 */ /* 0x000fc80008000000 */
[----:B------:R-:W-:-:S03]  /*1410*/  UIMAD UR4, UR4, UR5, URZ ;  /* 0x00000005040472a4 */ /* 0x000fc6000f8e023f */
[----:B------:R-:W-:Y:S02]  /*1420*/  ULDC UR5, c[0x0][0x348] ;  /* 0x0000d20000057ab9 */ /* 0x000fe40000000800 */
[----:B------:R-:W-:Y:S01]  /*1430*/  IMAD.U32 R24, RZ, RZ, UR5 ;  /* 0x00000005ff187e24 */ /* 0x000fe2000f8e00ff */
[----:B------:R-:W-:Y:S01]  /*1440*/  MOV R32, UR4 ;  /* 0x0000000400207c02 */ /* 0x000fe20008000f00 */
[----:B--2---:R1:W-:Y:S01]  /*1450*/  STL [R1+0x30], R10 ;  /* 0x0000300a01007387 */ /* 0x0043e20000100800 */
[----:B------:R-:W-:Y:S05]  /*1460*/  @P2 BRA `(.L_x_14817) ;  /* 0x0000000000282947 */ /* 0x000fea0003800000 */
[----:B------:R-:W-:Y:S02]  /*1470*/  ULDC.64 UR4, c[0x0][0xaf8] ;  /* 0x0002be0000047ab9 */ /* 0x000fe40000000a00 */
[----:B------:R-:W-:-:S04]  /*1480*/  ISETP.NE.U32.AND P1, PT, RZ, UR4, PT ;  /* 0x00000004ff007c0c */ /* 0x000fc8000bf25070 */
[----:B------:R-:W-:-:S13]  /*1490*/  ISETP.NE.AND.EX P1, PT, RZ, UR5, PT, P1 ;  /* 0x00000005ff007c0c */ /* 0x000fda000bf25310 */
[----:B------:R-:W-:Y:S05]  /*14a0*/  @!P1 BRA `(.L_x_14817) ;  /* 0x0000000000189947 */ /* 0x000fea0003800000 */
[----:B------:R-:W0:Y:S02]  /*14b0*/  LDC.64 R4, c[0x0][0xaf8] ;  /* 0x0002be00ff047b82 */ /* 0x000e240000000a00 */
[----:B0-----:R-:W-:-:S05]  /*14c0*/  IMAD.WIDE R4, R31, 0x4, R4 ;  /* 0x000000041f047825 */ /* 0x001fca00078e0204 */
[----:B------:R-:W2:Y:S04]  /*14d0*/  LDG.E R0, desc[UR40][R4.64] ;  /* 0x0000002804007981 */ /* 0x000ea8000c1e1900 */
[----:B-1----:R-:W2:Y:S02]  /*14e0*/  LDG.E R7, desc[UR40][R4.64+0x4] ;  /* 0x0000042804077981 */ /* 0x002ea4000c1e1900 */
[----:B--2---:R-:W-:-:S05]  /*14f0*/  IMAD.IADD R10, R7, 0x1, -R0 ;  /* 0x00000001070a7824 */ /* 0x004fca00078e0a00 */
[----:B------:R0:W-:Y:S02]  /*1500*/  STL [R1+0x30], R10 ;  /* 0x0000300a01007387 */ /* 0x0001e40000100800 */
.L_x_14817:
[----:B------:R-:W-:Y:S01]  /*1510*/  ULDC.64 UR4, c[0x0][0xb18] ;  /* 0x0002c60000047ab9 */ /* 0x000fe20000000a00 */
[----:B------:R2:W-:Y:S01]  /*1520*/  STL [R1+0x7c], R86 ;  /* 0x00007c5601007387 */ /* 0x0005e20000100800 */
[----:B------:R-:W-:-:S04]  /*1530*/  ISETP.NE.U32.AND P1, PT, RZ, UR4, PT ;  /* 0x00000004ff007c0c */ /* 0x000fc8000bf25070 */
[----:B------:R-:W-:-:S13]  /*1540*/  ISETP.NE.AND.EX P1, PT, RZ, UR5, PT, P1 ;  /* 0x00000005ff007c0c */ /* 0x000fda000bf25310 */
[----:B--2---:R-:W-:Y:S05]  /*1550*/  @!P1 BRA `(.L_x_14818) ;  /* 0x0000000000109947 */ /* 0x004fea0003800000 */
[----:B------:R-:W-:-:S04]  /*1560*/  IADD3 R4, P0, R36, UR4, RZ ;  /* 0x0000000424047c10 */ /* 0x000fc8000ff1e0ff */
[----:B------:R-:W-:-:S05]  /*1570*/  IADD3.X R5, R35, UR5, RZ, P0, !PT ;  /* 0x0000000523057c10 */ /* 0x000fca00087fe4ff */
[----:B------:R2:W5:Y:S01]  /*1580*/  LDG.E R32, desc[UR40][R4.64] ;  /* 0x0000002804207981 */ /* 0x000562000c1e1900 */
[----:B------:R-:W-:Y:S05]  /*1590*/  BRA `(.L_x_14819) ;  /* 0x0000000000107947 */ /* 0x000fea0003800000 */
.L_x_14818:
[----:B------:R-:W-:Y:S05]  /*15a0*/  @!P0 BRA `(.L_x_14819) ;  /* 0x00000000000c8947 */ /* 0x000fea0003800000 */
[----:B------:R-:W2:Y:S04]  /*15b0*/  LDG.E R5, desc[UR40][R8.64] ;  /* 0x0000002808057981 */ /* 0x000ea8000c1e1900 */
[----:B------:R-:W2:Y:S02]  /*15c0*/  LDG.E R32, desc[UR40][R8.64+0x4] ;  /* 0x0000042808207981 */ /* 0x000ea4000c1e1900 */
[----:B--2---:R-:W-:-:S07]  /*15d0*/  IMAD.IADD R32, R32, 0x1, -R5 ;  /* 0x0000000120207824 */ /* 0x004fce00078e0a05 */
.L_x_14819:
[----:B------:R-:W-:Y:S01]  /*15e0*/  ULDC.64 UR4, c[0x0][0xb08] ;  /* 0x0002c20000047ab9 */ /* 0x000fe20000000a00 */
[----:B-1----:R-:W1:Y:S01]  /*15f0*/  LDC R8, c[0x0][0x448] ;  /* 0x00011200ff087b82 */ /* 0x002e620000000800 */
[----:B------:R-:W-:-:S04]  /*1600*/  ISETP.NE.U32.AND P0, PT, RZ, UR4, PT ;  /* 0x00000004ff007c0c */ /* 0x000fc8000bf05070 */
[----:B------:R-:W-:Y:S01]  /*1610*/  ISETP.NE.AND.EX P0, PT, RZ, UR5, PT, P0 ;  /* 0x00000005ff007c0c */ /* 0x000fe2000bf05300 */
[----:B------:R-:W-:-:S12]  /*1620*/  ULDC.64 UR4, c[0x0][0xb28] ;  /* 0x0002ca0000047ab9 */ /* 0x000fd80000000a00 */
[----:B--2---:R-:W2:Y:S02]  /*1630*/  @P0 LDC.64 R4, c[0x0][0xb08] ;  /* 0x0002c200ff040b82 */ /* 0x004ea40000000a00 */
[----:B--2---:R-:W-:-:S05]  /*1640*/  @P0 IMAD.WIDE R4, R31, 0x4, R4 ;  /* 0x000000041f040825 */ /* 0x004fca00078e0204 */
        /* <DEDUP_REMOVED lines=10> */
[----:B---3--:R-:W-:Y:S01]  /*16f0*/  VIADD R4, R12, 0x7f ;  /* 0x0000007f0c047836 */ /* 0x008fe20000000000 */
[----:B------:R1:W-:Y:S07]  /*1700*/  STL [R1+0x50], R12 ;  /* 0x0000500c01007387 */ /* 0x0003ee0000100800 */
[----:B------:R-:W3:Y:S08]  /*1710*/  @P1 LDC R11, c[0x0][0x44c] ;  /* 0x00011300ff0b1b82 */ /* 0x000ef00000000800 */
[----:B------:R-:W0:Y:S01]  /*1720*/  @P1 LDC R5, c[0x0][0x450] ;  /* 0x00011400ff051b82 */ /* 0x000e220000000800 */
[----:B--2---:R-:W-:-:S02]  /*1730*/  @P0 IMAD.IADD R24, R9, 0x1, -R0 ;  /* 0x0000000109180824 */ /* 0x004fc400078e0a00 */
[----:B------:R-:W-:Y:S02]  /*1740*/  IMAD.IADD R9, R32, 0x1, -R3 ;  /* 0x0000000120097824 */ /* 0x000fe400078e0a03 */
[----:B---3--:R-:W-:-:S04]  /*1750*/  @P1 IMAD.HI.U32 R0, R4, R11, RZ ;  /* 0x0000000b04001227 */ /* 0x008fc800078e00ff */
[----:B----4-:R-:W-:Y:S01]  /*1760*/  IMAD.IADD R6, R9, 0x1, R24 ;  /* 0x0000000109067824 */ /* 0x010fe200078e0218 */
[----:B0-----:R-:W-:-:S03]  /*1770*/  @P1 SHF.R.U32.HI R4, RZ, R5, R0 ;  /* 0x00000005ff041219 */ /* 0x001fc60000011600 */
[C---:B------:R-:W-:Y:S01]  /*1780*/  VIADD R0, R6.reuse, 0x5f ;  /* 0x0000005f06007836 */ /* 0x040fe20000000000 */
[----:B------:R-:W-:Y:S01]  /*1790*/  IADD3 R29, R6, 0x60, -R10 ;  /* 0x00000060061d7810 */ /* 0x000fe20007ffe80a */
[----:B------:R1:W-:Y:S02]  /*17a0*/  STL [R1+0x34], R6 ;  /* 0x0000340601007387 */ /* 0x0003e40000100800 */
[----:B------:R-:W-:-:S04]  /*17b0*/  IMAD.HI R0, R0, 0x2aaaaaab, RZ ;  /* 0x2aaaaaab00007827 */ /* 0x000fc800078e02ff */
[----:B------:R-:W-:Y:S01]  /*17c0*/  IMAD.IADD R4, R29, 0x1, R4 ;  /* 0x000000011d047824 */ /* 0x000fe200078e0204 */
[----:B------:R-:W-:-:S03]  /*17d0*/  SHF.R.U32.HI R203, RZ, 0x1f, R0 ;  /* 0x0000001fffcb7819 */ /* 0x000fc60000011600 */
[----:B------:R-:W-:Y:S01]  /*17e0*/  IMAD.HI R4, R4, 0x2aaaaaab, RZ ;  /* 0x2aaaaaab04047827 */ /* 0x000fe200078e02ff */
[----:B------:R-:W-:-:S03]  /*17f0*/  LEA.HI.SX32 R203, R0, R203, 0x1c ;  /* 0x000000cb00cb7211 */ /* 0x000fc600078fe2ff */
[----:B------:R-:W-:Y:S01]  /*1800*/  IMAD.MOV R0, RZ, RZ, -R9 ;  /* 0x000000ffff007224 */ /* 0x000fe200078e0a09 */
[----:B------:R-:W-:-:S04]  /*1810*/  SHF.R.U32.HI R3, RZ, 0x1f, R4 ;  /* 0x0000001fff037819 */ /* 0x000fc80000011604 */
[----:B------:R-:W-:-:S04]  /*1820*/  LEA.HI.SX32 R4, R4, R3, 0x1c ;  /* 0x0000000304047211 */ /* 0x000fc800078fe2ff */
[----:B------:R-:W-:-:S05]  /*1830*/  VIMNMX R4, R203, R4, PT ;  /* 0x00000004cb047248 */ /* 0x000fca0003fe0100 */
[----:B------:R-:W-:Y:S01]  /*1840*/  IMAD R3, R4, 0x60, -R9 ;  /* 0x0000006004037824 */ /* 0x000fe200078e0a09 */
[----:B------:R-:W-:-:S04]  /*1850*/  VIMNMX R4, RZ, R0, !PT ;  /* 0x00000000ff047248 */ /* 0x000fc80007fe0100 */
        /* <DEDUP_REMOVED lines=11> */
[----:B-1----:R-:W-:Y:S05]  /*1910*/  @!P1 BRA `(.L_x_14820) ;  /* 0x00000040004c9947 */ /* 0x002fea0003800000 */
        /* <DEDUP_REMOVED lines=20> */
.L_x_14822:
[----:B------:R-:W-:Y:S05]  /*1a60*/  BSYNC B6 ;  /* 0x0000000000067941 */ /* 0x000fea0003800000 */
.L_x_14821:
        /* <DEDUP_REMOVED lines=20> */
.L_x_14824:
[----:B------:R-:W-:Y:S05]  /*1bb0*/  BSYNC B6 ;  /* 0x0000000000067941 */ /* 0x000fea0003800000 */
.L_x_14823:
[----:B------:R-:W-:Y:S01]  /*1bc0*/  ULDC.64 UR4, c[0x0][0xaf0] ;  /* 0x0002bc0000047ab9 */ /* 0x000fe20000000a00 */
[----:B------:R-:W0:Y:S01]  /*1bd0*/  S2R R44, SR_TID.X ;  /* 0x00000000002c7919 */ /* 0x000e220000002100 */
[----:B------:R-:W-:Y:S01]  /*1be0*/  ISETP.NE.U32.AND P0, PT, RZ, UR4, PT ;  /* 0x00000004ff007c0c */ /* 0x000fe2000bf05070 */
[----:B------:R-:W1:Y:S01]  /*1bf0*/  LDC.64 R8, c[0x0][0x300] ;  /* 0x0000c000ff087b82 */ /* 0x000e620000000a00 */
[----:B------:R-:W-:Y:S01]  /*1c00*/  IMAD.IADD R61, R33, 0x1, R32 ;  /* 0x00000001213d7824 */ /* 0x000fe200078e0220 */
[----:B------:R-:W-:Y:S01]  /*1c10*/  ULDC.64 UR6, c[0x0][0xb00] ;  /* 0x0002c00000067ab9 */ /* 0x000fe20000000a00 */
[----:B------:R-:W-:Y:S01]  /*1c20*/  ISETP.NE.AND.EX P0, PT, RZ, UR5, PT, P0 ;  /* 0x00000005ff007c0c */ /* 0x000fe2000bf05300 */
[----:B------:R-:W2:Y:S01]  /*1c30*/  LDL R45, [R1+0x90] ;  /* 0x00009000012d7983 */ /* 0x000ea20000100800 */
[----:B------:R-:W-:Y:S02]  /*1c40*/  SHF.R.S32.HI R11, RZ, 0x1f, R86 ;  /* 0x0000001fff0b7819 */ /* 0x000fe40000011456 */
[----:B------:R-:W-:Y:S01]  /*1c50*/  SHF.R.S32.HI R42, RZ, 0x1f, R22 ;  /* 0x0000001fff2a7819 */ /* 0x000fe20000011416 */
[----:B------:R-:W-:Y:S01]  /*1c60*/  VIADD R62, R16, 0x20 ;  /* 0x00000020103e7836 */ /* 0x000fe20000000000 */
[----:B------:R-:W3:Y:S07]  /*1c70*/  LDC.64 R14, c[0x0][0x408] ;  /* 0x00010200ff0e7b82 */ /* 0x000eee0000000a00 */
[----:B------:R-:W-:Y:S01]  /*1c80*/  @P0 IADD3 R4, P1, R36, UR4, RZ ;  /* 0x0000000424040c10 */ /* 0x000fe2000ff3e0ff */
[C---:B------:R-:W-:Y:S01]  /*1c90*/  VIADD R63, R16.reuse, 0x40 ;  /* 0x00000040103f7836 */ /* 0x040fe20000000000 */
[----:B------:R-:W-:Y:S01]  /*1ca0*/  IADD3 R64, R16, 0x60, RZ ;  /* 0x0000006010407810 */ /* 0x000fe20007ffe0ff */
[----:B------:R-:W4:Y:S01]  /*1cb0*/  LDC.64 R58, c[0x0][0x3f8] ;  /* 0x0000fe00ff3a7b82 */ /* 0x000f220000000a00 */
[----:B------:R-:W-:Y:S01]  /*1cc0*/  @P0 IADD3.X R5, R35, UR5, RZ, P1, !PT ;  /* 0x0000000523050c10 */ /* 0x000fe20008ffe4ff */
[----:B------:R-:W-:-:S04]  /*1cd0*/  ULDC.64 UR4, c[0x0][0x308] ;  /* 0x0000c20000047ab9 */ /* 0x000fc80000000a00 */
[----:B------:R0:W3:Y:S01]  /*1ce0*/  @P0 LDG.E R31, desc[UR40][R4.64] ;  /* 0x00000028041f0981 */ /* 0x0000e2000c1e1900 */
[----:B------:R-:W-:Y:S01]  /*1cf0*/  SHF.R.S32.HI R43, RZ, 0x1f, R61 ;  /* 0x0000001fff2b7819 */ /* 0x000fe2000001143d */
[-C--:B-1----:R-:W-:Y:S01]  /*1d00*/  IMAD.WIDE.U32 R6, R61, R8.reuse, RZ ;  /* 0x000000083d067225 */ /* 0x082fe200078e00ff */
[----:B------:R-:W1:Y:S03]  /*1d10*/  LDC R41, c[0x0][0x3f4] ;  /* 0x0000fd00ff297b82 */ /* 0x000e660000000800 */
[----:B------:R-:W-:Y:S01]  /*1d20*/  IMAD R0, R43, R8, RZ ;  /* 0x000000082b007224 */ /* 0x000fe200078e02ff */
[----:B------:R-:W-:Y:S02]  /*1d30*/  ISETP.NE.U32.AND P0, PT, RZ, UR6, PT ;  /* 0x00000006ff007c0c */ /* 0x000fe4000bf05070 */
[----:B0-----:R-:W-:Y:S01]  /*1d40*/  SHF.R.U32.HI R40, RZ, 0x7, R44 ;  /* 0x00000007ff287819 */ /* 0x001fe2000001162c */
[----:B------:R-:W-:Y:S01]  /*1d50*/  IMAD R3, R61, R9, R0 ;  /* 0x000000093d037224 */ /* 0x000fe200078e0200 */
[----:B------:R-:W-:-:S02]  /*1d60*/  ISETP.NE.AND.EX P0, PT, RZ, UR7, PT, P0 ;  /* 0x00000007ff007c0c */ /* 0x000fc4000bf05300 */
[----:B------:R-:W-:Y:S01]  /*1d70*/  ISETP.NE.AND P6, PT, R40, 0x1, PT ;  /* 0x000000012800780c */ /* 0x000fe20003fc5270 */
[----:B------:R-:W-:Y:S02]  /*1d80*/  IMAD.IADD R7, R7, 0x1, R3 ;  /* 0x0000000107077824 */ /* 0x000fe400078e0203 */
[----:B------:R-:W-:Y:S02]  /*1d90*/  IMAD R3, R11, UR4, RZ ;  /* 0x000000040b037c24 */ /* 0x000fe4000f8e02ff */
[----:B------:R-:W-:-:S04]  /*1da0*/  IMAD.WIDE.U32 R4, R86, UR4, R6 ;  /* 0x0000000456047c25 */ /* 0x000fc8000f8e0006 */
[----:B------:R-:W-:Y:S01]  /*1db0*/  IMAD R3, R86, UR5, R3 ;  /* 0x0000000556037c24 */ /* 0x000fe2000f8e0203 */
[----:B------:R-:W-:-:S03]  /*1dc0*/  ULDC.64 UR4, c[0x0][0x310] ;  /* 0x0000c40000047ab9 */ /* 0x000fc60000000a00 */
[----:B------:R-:W-:Y:S02]  /*1dd0*/  IMAD.IADD R5, R5, 0x1, R3 ;  /* 0x0000000105057824 */ /* 0x000fe400078e0203 */
[-C--:B------:R-:W-:Y:S02]  /*1de0*/  IMAD R10, R42, R8.reuse, RZ ;  /* 0x000000082a0a7224 */ /* 0x080fe400078e02ff */
[----:B------:R-:W-:-:S04]  /*1df0*/  IMAD.WIDE.U32 R6, R22, R8, R16 ;  /* 0x0000000816067225 */ /* 0x000fc800078e0010 */
[C---:B------:R-:W-:Y:S02]  /*1e00*/  VIADD R12, R16.reuse, 0xc0 ;  /* 0x000000c0100c7836 */ /* 0x040fe40000000000 */
[C---:B------:R-:W-:Y:S02]  /*1e10*/  VIADD R65, R16.reuse, 0x80 ;  /* 0x0000008010417836 */ /* 0x040fe40000000000 */
[C---:B------:R-:W-:Y:S02]  /*1e20*/  VIADD R66, R16.reuse, 0xa0 ;  /* 0x000000a010427836 */ /* 0x040fe40000000000 */
[----:B------:R-:W-:Y:S01]  /*1e30*/  VIADD R32, R16, 0xe0 ;  /* 0x000000e010207836 */ /* 0x000fe20000000000 */
[----:B------:R-:W-:Y:S02]  /*1e40*/  SHF.R.S32.HI R201, RZ, 0x1f, R200 ;  /* 0x0000001fffc97819 */ /* 0x000fe400000114c8 */
[----:B---3--:R-:W-:-:S04]  /*1e50*/  SHF.R.S32.HI R0, RZ, 0x1f, R31 ;  /* 0x0000001fff007819 */ /* 0x008fc8000001141f */
[----:B------:R-:W-:Y:S02]  /*1e60*/  SEL R20, R0, RZ, !P0 ;  /* 0x000000ff00147207 */ /* 0x000fe40004000000 */
[----:B------:R-:W-:-:S03]  /*1e70*/  SEL R21, R31, RZ, !P0 ;  /* 0x000000ff1f157207 */ /* 0x000fc60004000000 */
[----:B------:R-:W-:Y:S02]  /*1e80*/  IMAD R0, R20, UR4, RZ ;  /* 0x0000000414007c24 */ /* 0x000fe4000f8e02ff */
[----:B------:R-:W-:-:S04]  /*1e90*/  IMAD.WIDE.U32 R4, R21, UR4, R4 ;  /* 0x0000000415047c25 */ /* 0x000fc8000f8e0004 */
[----:B------:R-:W-:Y:S01]  /*1ea0*/  IMAD R3, R21, UR5, R0 ;  /* 0x0000000515037c24 */ /* 0x000fe2000f8e0200 */
[----:B------:R-:W-:Y:S05]  /*1eb0*/  @!P6 WARPSYNC.ALL ;  /* 0x000000000000e948 */ /* 0x000fea0003800000 */
[----:B------:R-:W-:Y:S01]  /*1ec0*/  ULDC UR4, c[0x0][0x320] ;  /* 0x0000c80000047ab9 */ /* 0x000fe20000000800 */
[----:B------:R-:W-:Y:S01]  /*1ed0*/  IMAD R0, R22, R9, R10 ;  /* 0x0000000916007224 */ /* 0x000fe200078e020a */
[----:B------:R-:W-:Y:S01]  /*1ee0*/  ISETP.GE.AND P1, PT, R62, UR4, PT ;  /* 0x000000043e007c0c */ /* 0x000fe2000bf26270 */
[----:B------:R-:W-:Y:S01]  /*1ef0*/  IMAD.IADD R3, R5, 0x1, R3 ;  /* 0x0000000105037824 */ /* 0x000fe200078e0203 */
[----:B------:R-:W-:Y:S01]  /*1f00*/  IADD3 R31, P0, R4, R6, RZ ;  /* 0x00000006041f7210 */ /* 0x000fe20007f1e0ff */
[----:B------:R-:W-:Y:S01]  /*1f10*/  ULDC.64 UR6, c[0x0][0x330] ;  /* 0x0000cc0000067ab9 */ /* 0x000fe20000000a00 */
[----:B------:R-:W-:-:S02]  /*1f20*/  SEL R6, RZ, 0xffffffff, P1 ;  /* 0xffffffffff067807 */ /* 0x000fc40000800000 */
[----:B------:R-:W-:Y:S02]  /*1f30*/  IADD3.X R0, R3, R7, R0, P0, !PT ;  /* 0x0000000703007210 */ /* 0x000fe400007fe400 */
[----:B------:R-:W-:Y:S01]  /*1f40*/  ISETP.GE.AND P0, PT, R16, UR4, PT ;  /* 0x0000000410007c0c */ /* 0x000fe2000bf06270 */
[----:B------:R-:W-:Y:S02]  /*1f50*/  IMAD R7, R11, UR6, RZ ;  /* 0x000000060b077c24 */ /* 0x000fe4000f8e02ff */
[----:B------:R-:W-:Y:S01]  /*1f60*/  IMAD.SHL.U32 R11, R6, 0x2, RZ ;  /* 0x00000002060b7824 */ /* 0x000fe200078e00ff */
[----:B------:R-:W-:Y:S02]  /*1f70*/  SEL R10, RZ, 0x1, P0 ;  /* 0x00000001ff0a7807 */ /* 0x000fe40000000000 */
[----:B------:R-:W-:Y:S02]  /*1f80*/  ISETP.GE.AND P0, PT, R63, UR4, PT ;  /* 0x000000043f007c0c */ /* 0x000fe4000bf06270 */
[----:B------:R-:W-:-:S02]  /*1f90*/  ISETP.GE.AND P1, PT, R64, UR4, PT ;  /* 0x0000000440007c0c */ /* 0x000fc4000bf26270 */
[----:B------:R-:W-:Y:S02]  /*1fa0*/  ISETP.GE.AND P2, PT, R12, UR4, PT ;  /* 0x000000040c007c0c */ /* 0x000fe4000bf46270 */
[----:B------:R-:W-:Y:S02]  /*1fb0*/  LOP3.LUT R10, R11, 0x2, R10, 0xe2, !PT ;  /* 0x000000020b0a7812 */ /* 0x000fe400078ee20a */
[----:B------:R-:W-:Y:S02]  /*1fc0*/  SEL R11, RZ, 0x4, P0 ;  /* 0x00000004ff0b7807 */ /* 0x000fe40000000000 */
[----:B------:R-:W-:Y:S02]  /*1fd0*/  SEL R12, RZ, 0x8, P1 ;  /* 0x00000008ff0c7807 */ /* 0x000fe40000800000 */
[----:B------:R-:W-:Y:S02]  /*1fe0*/  ISETP.GE.AND P0, PT, R65, UR4, PT ;  /* 0x0000000441007c0c */ /* 0x000fe4000bf06270 */
[----:B------:R-:W-:-:S02]  /*1ff0*/  ISETP.GE.AND P1, PT, R66, UR4, PT ;  /* 0x0000000442007c0c */ /* 0x000fc4000bf26270 */
[----:B------:R-:W-:Y:S02]  /*2000*/  LOP3.LUT R10, R12, R10, R11, 0xfe, !PT ;  /* 0x0000000a0c0a7212 */ /* 0x000fe400078efe0b */
[----:B------:R-:W-:Y:S02]  /*2010*/  SEL R11, RZ, 0x10, P0 ;  /* 0x00000010ff0b7807 */ /* 0x000fe40000000000 */
[----:B------:R-:W-:Y:S01]  /*2020*/  SEL R12, RZ, 0x20, P1 ;  /* 0x00000020ff0c7807 */ /* 0x000fe20000800000 */
[----:B------:R-:W-:Y:S01]  /*2030*/  IMAD R13, R86, UR7, R7 ;  /* 0x00000007560d7c24 */ /* 0x000fe2000f8e0207 */
[----:B------:R-:W-:Y:S02]  /*2040*/  ISETP.GE.AND P3, PT, R32, UR4, PT ;  /* 0x0000000420007c0c */ /* 0x000fe4000bf66270 */
[----:B------:R-:W-:Y:S01]  /*2050*/  LOP3.LUT R11, R12, R10, R11, 0xfe, !PT ;  /* 0x0000000a0c0b7212 */ /* 0x000fe200078efe0b */
[----:B------:R-:W-:Y:S01]  /*2060*/  IMAD.WIDE.U32 R6, R86, UR6, R16 ;  /* 0x0000000656067c25 */ /* 0x000fe2000f8e0010 */
[----:B------:R-:W-:Y:S01]  /*2070*/  SEL R10, RZ, 0x40, P2 ;  /* 0x00000040ff0a7807 */ /* 0x000fe20001000000 */
[----:B------:R-:W-:-:S02]  /*2080*/  ULDC.64 UR4, c[0x0][0x338] ;  /* 0x0000ce0000047ab9 */ /* 0x000fc40000000a00 */
[----:B------:R-:W-:Y:S01]  /*2090*/  IMAD R12, R20, UR4, RZ ;  /* 0x00000004140c7c24 */ /* 0x000fe2000f8e02ff */
[----:B------:R-:W-:Y:S01]  /*20a0*/  LOP3.LUT R95, R11, R10, RZ, 0xfc, !PT ;  /* 0x0000000a0b5f7212 */ /* 0x000fe200078efcff */
[----:B------:R-:W-:Y:S02]  /*20b0*/  IMAD.IADD R7, R7, 0x1, R13 ;  /* 0x0000000107077824 */ /* 0x000fe400078e020d */
[C---:B------:R-:W-:Y:S02]  /*20c0*/  IMAD R10, R42.reuse, R14, RZ ;  /* 0x0000000e2a0a7224 */ /* 0x040fe400078e02ff */
[----:B----4-:R-:W-:Y:S02]  /*20d0*/  IMAD R32, R42, R58, RZ ;  /* 0x0000003a2a207224 */ /* 0x010fe400078e02ff */
[C---:B------:R-:W-:Y:S02]  /*20e0*/  IMAD R93, R21.reuse, UR5, R12 ;  /* 0x00000005155d7c24 */ /* 0x040fe4000f8e020c */
[----:B------:R-:W-:Y:S01]  /*20f0*/  IMAD.WIDE.U32 R6, R21, UR4, R6 ;  /* 0x0000000415067c25 */ /* 0x000fe2000f8e0006 */
[----:B-1----:R-:W-:Y:S01]  /*2100*/  ISETP.GE.AND P0, PT, R16, R41, PT ;  /* 0x000000291000720c */ /* 0x002fe20003f06270 */
[----:B------:R-:W-:-:S02]  /*2110*/  ULDC UR4, c[0x0][0x2f4] ;  /* 0x0000bd0000047ab9 */ /* 0x000fc40000000800 */
[C---:B------:R-:W-:Y:S02]  /*2120*/  IMAD R35, R22.reuse, R15, R10 ;  /* 0x0000000f16237224 */ /* 0x040fe400078e020a */
[----:B------:R-:W-:-:S04]  /*2130*/  IMAD.WIDE.U32 R12, R22, R14, R200 ;  /* 0x0000000e160c7225 */ /* 0x000fc800078e00c8 */
[----:B------:R-:W-:-:S04]  /*2140*/  IMAD.WIDE.U32 R20, R22, R14, R16 ;  /* 0x0000000e16147225 */ /* 0x000fc800078e0010 */
[----:B------:R-:W-:-:S04]  /*2150*/  IMAD.WIDE.U32 R10, R22, R58, R200 ;  /* 0x0000003a160a7225 */ /* 0x000fc800078e00c8 */
[----:B------:R-:W-:Y:S02]  /*2160*/  IMAD R39, R22, R59, R32 ;  /* 0x0000003b16277224 */ /* 0x000fe400078e0220 */
[----:B------:R-:W-:Y:S02]  /*2170*/  IMAD.IADD R13, R13, 0x1, R35 ;  /* 0x000000010d0d7824 */ /* 0x000fe400078e0223 */
[----:B------:R-:W-:Y:S02]  /*2180*/  IMAD.IADD R35, R35, 0x1, R21 ;  /* 0x0000000123237824 */ /* 0x000fe400078e0215 */
[----:B------:R-:W-:Y:S01]  /*2190*/  IMAD.IADD R21, R11, 0x1, R39 ;  /* 0x000000010b157824 */ /* 0x000fe200078e0227 */
[----:B-----5:R-:W-:Y:S01]  /*21a0*/  SHF.R.S32.HI R11, RZ, 0x1f, R30 ;  /* 0x0000001fff0b7819 */ /* 0x020fe2000001141e */
[----:B------:R-:W-:Y:S02]  /*21b0*/  IMAD.MOV.U32 R34, RZ, RZ, R20 ;  /* 0x000000ffff227224 */ /* 0x000fe400078e0014 */
[----:B------:R-:W-:-:S02]  /*21c0*/  IMAD.MOV.U32 R20, RZ, RZ, R10 ;  /* 0x000000ffff147224 */ /* 0x000fc400078e000a */
[C---:B------:R-:W-:Y:S02]  /*21d0*/  IMAD R10, R11.reuse, R14, RZ ;  /* 0x0000000e0b0a7224 */ /* 0x040fe400078e02ff */
[----:B------:R-:W-:Y:S02]  /*21e0*/  IMAD R38, R11, R58, RZ ;  /* 0x0000003a0b267224 */ /* 0x000fe400078e02ff */
[C---:B------:R-:W-:Y:S02]  /*21f0*/  IMAD R85, R30.reuse, R15, R10 ;  /* 0x0000000f1e557224 */ /* 0x040fe400078e020a */
[----:B------:R-:W-:-:S04]  /*2200*/  IMAD.WIDE.U32 R10, R30, R14, R12 ;  /* 0x0000000e1e0a7225 */ /* 0x000fc800078e000c */
[----:B------:R-:W-:Y:S02]  /*2210*/  IMAD.WIDE.U32 R12, R30, R14, R34 ;  /* 0x0000000e1e0c7225 */ /* 0x000fe400078e0022 */
[----:B------:R-:W3:Y:S01]  /*2220*/  LDL R34, [R1+0x60] ;  /* 0x0000600001227983 */ /* 0x000ee20000100800 */
[----:B------:R-:W-:Y:S02]  /*2230*/  IADD3 R60, P2, R22, R61, RZ ;  /* 0x0000003d163c7210 */ /* 0x000fe40007f5e0ff */
[----:B------:R-:W-:-:S03]  /*2240*/  SEL R37, R41, RZ, P0 ;  /* 0x000000ff29257207 */ /* 0x000fc60000000000 */
[----:B------:R-:W-:Y:S02]  /*2250*/  IMAD.X R61, R42, 0x1, R43, P2 ;  /* 0x000000012a3d7824 */ /* 0x000fe400010e062b */
[----:B------:R-:W-:Y:S02]  /*2260*/  IMAD.IADD R37, R16, 0x1, R37 ;  /* 0x0000000110257824 */ /* 0x000fe400078e0225 */
[C---:B------:R-:W-:Y:S02]  /*2270*/  VIADD R42, R22.reuse, 0x40 ;  /* 0x00000040162a7836 */ /* 0x040fe40000000000 */
[----:B------:R-:W-:Y:S01]  /*2280*/  IMAD.WIDE.U32 R32, R22, R58, R16 ;  /* 0x0000003a16207225 */ /* 0x000fe200078e0010 */
[----:B------:R-:W-:-:S03]  /*2290*/  SHF.R.S32.HI R36, RZ, 0x1f, R37 ;  /* 0x0000001fff247819 */ /* 0x000fc60000011425 */
[----:B------:R-:W-:Y:S01]  /*22a0*/  IMAD.SHL.U32 R42, R42, 0x40, RZ ;  /* 0x000000402a2a7824 */ /* 0x000fe200078e00ff */
[----:B------:R-:W-:Y:S01]  /*22b0*/  LEA.HI R36, R36, R37, RZ, 0x3 ;  /* 0x0000002524247211 */ /* 0x000fe200078f18ff */
[----:B------:R-:W-:Y:S02]  /*22c0*/  IMAD.IADD R33, R39, 0x1, R33 ;  /* 0x0000000127217824 */ /* 0x000fe400078e0221 */
[----:B--2---:R-:W-:Y:S01]  /*22d0*/  IMAD.SHL.U32 R71, R45, 0x40, RZ ;  /* 0x000000402d477824 */ /* 0x004fe200078e00ff */
[----:B------:R-:W-:Y:S01]  /*22e0*/  LOP3.LUT R42, R42, 0x1c0, RZ, 0xc0, !PT ;  /* 0x000001c02a2a7812 */ /* 0x000fe200078ec0ff */
[----:B------:R-:W-:Y:S02]  /*22f0*/  VIADD R44, R44, 0xffffff80 ;  /* 0xffffff802c2c7836 */ /* 0x000fe40000000000 */
[----:B------:R-:W-:Y:S01]  /*2300*/  IMAD.WIDE.U32 R56, R30, R58, R32 ;  /* 0x0000003a1e387225 */ /* 0x000fe200078e0020 */
[----:B------:R-:W-:Y:S02]  /*2310*/  LOP3.LUT R71, R71, 0x1c0, RZ, 0xc0, !PT ;  /* 0x000001c047477812 */ /* 0x000fe400078ec0ff */
[----:B------:R-:W-:Y:S01]  /*2320*/  LOP3.LUT R32, R42, 0x38, R36, 0xf8, !PT ;  /* 0x000000382a207812 */ /* 0x000fe200078ef824 */
[----:B------:R-:W-:Y:S01]  /*2330*/  VIADD R76, R40, 0x8 ;  /* 0x00000008284c7836 */ /* 0x000fe20000000000 */
[----:B------:R-:W-:Y:S01]  /*2340*/  SHF.R.S32.HI R40, RZ, 0x1f, R44 ;  /* 0x0000001fff287819 */ /* 0x000fe2000001142c */
[----:B------:R-:W-:Y:S01]  /*2350*/  VIADD R42, R22, 0x40 ;  /* 0x00000040162a7836 */ /* 0x000fe20000000000 */
[----:B------:R-:W-:-:S02]  /*2360*/  SHF.R.U32.HI R74, RZ, 0x3, R71 ;  /* 0x00000003ff4a7819 */ /* 0x000fc40000011647 */
[----:B------:R-:W-:Y:S01]  /*2370*/  LOP3.LUT R33, R71, 0x18, R16, 0xf8, !PT ;  /* 0x0000001847217812 */ /* 0x000fe200078ef810 */
[----:B------:R-:W-:Y:S01]  /*2380*/  IMAD.SHL.U32 R42, R42, 0x40, RZ ;  /* 0x000000402a2a7824 */ /* 0x000fe200078e00ff */
[----:B------:R-:W-:Y:S02]  /*2390*/  LEA.HI R40, R40, R44, RZ, 0x5 ;  /* 0x0000002c28287211 */ /* 0x000fe400078f28ff */
[----:B------:R-:W-:Y:S02]  /*23a0*/  LOP3.LUT R33, R33, R74, RZ, 0x3c, !PT ;  /* 0x0000004a21217212 */ /* 0x000fe400078e3cff */
[----:B------:R-:W-:Y:S02]  /*23b0*/  SHF.R.S32.HI R40, RZ, 0x5, R40 ;  /* 0x00000005ff287819 */ /* 0x000fe40000011428 */
[----:B------:R-:W-:Y:S01]  /*23c0*/  LOP3.LUT R42, R42, 0x1c0, RZ, 0xc0, !PT ;  /* 0x000001c02a2a7812 */ /* 0x000fe200078ec0ff */
[----:B------:R-:W-:Y:S01]  /*23d0*/  IMAD.MOV.U32 R77, RZ, RZ, 0x20 ;  /* 0x00000020ff4d7424 */ /* 0x000fe200078e00ff */
[----:B------:R-:W-:Y:S01]  /*23e0*/  LOP3.LUT P1, RZ, R45, 0x4, RZ, 0xc0, !PT ;  /* 0x000000042dff7812 */ /* 0x000fe2000782c0ff */
[----:B------:R-:W-:Y:S01]  /*23f0*/  IMAD R79, R40, 0x200, R33 ;  /* 0x00000200284f7824 */ /* 0x000fe200078e0221 */
[----:B------:R-:W-:-:S02]  /*2400*/  LOP3.LUT R33, R71, 0x38, R36, 0xf8, !PT ;  /* 0x0000003847217812 */ /* 0x000fc400078ef824 */
[----:B------:R-:W-:Y:S01]  /*2410*/  SHF.R.U32.HI R42, RZ, 0x3, R42 ;  /* 0x00000003ff2a7819 */ /* 0x000fe2000001162a */
[----:B------:R-:W-:Y:S01]  /*2420*/  IMAD R37, R9, 0x60, RZ ;  /* 0x0000006009257824 */ /* 0x000fe200078e02ff */
[C---:B------:R-:W-:Y:S01]  /*2430*/  SHF.L.U64.HI R67, R8.reuse, 0x6, R9 ;  /* 0x0000000608437819 */ /* 0x040fe20000010209 */
[----:B------:R-:W-:Y:S01]  /*2440*/  IMAD.SHL.U32 R68, R8, 0x40, RZ ;  /* 0x0000004008447824 */ /* 0x000fe200078e00ff */
[C---:B------:R-:W-:Y:S01]  /*2450*/  SHF.L.U64.HI R69, R14.reuse, 0x6, R15 ;  /* 0x000000060e457819 */ /* 0x040fe2000001020f */
[----:B------:R-:W-:Y:S01]  /*2460*/  IMAD R81, R15, 0x60, RZ ;  /* 0x000000600f517824 */ /* 0x000fe200078e02ff */
[----:B------:R-:W-:Y:S01]  /*2470*/  SHF.L.U32 R70, R14, 0x6, RZ ;  /* 0x000000060e467819 */ /* 0x000fe200000006ff */
[----:B------:R-:W-:Y:S01]  /*2480*/  IMAD R87, R30, R59, R38 ;  /* 0x0000003b1e577224 */ /* 0x000fe200078e0226 */
[C---:B------:R-:W-:Y:S01]  /*2490*/  SHF.L.U64.HI R72, R58.reuse, 0x6, R59 ;  /* 0x000000063a487819 */ /* 0x040fe2000001023b */
[----:B------:R-:W-:Y:S01]  /*24a0*/  IMAD R35, R59, 0x60, RZ ;  /* 0x000000603b237824 */ /* 0x000fe200078e02ff */
[----:B------:R-:W-:Y:S01]  /*24b0*/  SEL R77, R77, 0xffffffe0, !P1 ;  /* 0xffffffe04d4d7807 */ /* 0x000fe20004800000 */
[----:B------:R-:W-:Y:S01]  /*24c0*/  IMAD.SHL.U32 R73, R58, 0x40, RZ ;  /* 0x000000403a497824 */ /* 0x000fe200078e00ff */
[----:B------:R-:W-:Y:S01]  /*24d0*/  LOP3.LUT R33, R33, R74, RZ, 0x3c, !PT ;  /* 0x0000004a21217212 */ /* 0x000fe200078e3cff */
[----:B------:R-:W-:Y:S01]  /*24e0*/  IMAD.WIDE.U32 R20, R30, R58, R20 ;  /* 0x0000003a1e147225 */ /* 0x000fe200078e0014 */
[----:B------:R-:W-:-:S02]  /*24f0*/  LOP3.LUT R32, R32, R42, RZ, 0x3c, !PT ;  /* 0x0000002a20207212 */ /* 0x000fc400078e3cff */
[----:B------:R-:W-:Y:S01]  /*2500*/  SEL R94, RZ, 0xffffff80, P3 ;  /* 0xffffff80ff5e7807 */ /* 0x000fe20001800000 */
[----:B------:R-:W-:Y:S01]  /*2510*/  VIADD R45, R22, 0x40 ;  /* 0x00000040162d7836 */ /* 0x000fe20000000000 */
[----:B------:R-:W-:Y:S01]  /*2520*/  LOP3.LUT R89, R36, 0xfffffff8, RZ, 0xc0, !PT ;  /* 0xfffffff824597812 */ /* 0x000fe200078ec0ff */
[----:B------:R-:W-:Y:S01]  /*2530*/  IMAD.WIDE.U32 R8, R8, 0x60, RZ ;  /* 0x0000006008087825 */ /* 0x000fe200078e00ff */
[----:B------:R-:W-:-:S03]  /*2540*/  LOP3.LUT R94, R95, 0x80, R94, 0xc8, !PT ;  /* 0x000000805f5e7812 */ /* 0x000fc600078ec85e */
[----:B------:R-:W-:-:S04]  /*2550*/  IMAD.WIDE.U32 R14, R14, 0x60, RZ ;  /* 0x000000600e0e7825 */ /* 0x000fc800078e00ff */
[----:B------:R-:W-:Y:S01]  /*2560*/  IMAD.WIDE.U32 R58, R58, 0x60, RZ ;  /* 0x000000603a3a7825 */ /* 0x000fe200078e00ff */
[----:B------:R-:W-:Y:S02]  /*2570*/  SHF.R.S32.HI R75, RZ, 0x1f, R45 ;  /* 0x0000001fff4b7819 */ /* 0x000fe4000001142d */
[----:B------:R-:W-:Y:S01]  /*2580*/  SHF.R.S32.HI R88, RZ, 0x3, R36 ;  /* 0x00000003ff587819 */ /* 0x000fe20000011424 */
[----:B------:R-:W-:Y:S01]  /*2590*/  IMAD.IADD R84, R11, 0x1, R85 ;  /* 0x000000010b547824 */ /* 0x000fe200078e0255 */
[----:B------:R-:W-:Y:S01]  /*25a0*/  IADD3 R85, R85, R13, RZ ;  /* 0x0000000d55557210 */ /* 0x000fe20007ffe0ff */
[----:B------:R-:W-:Y:S01]  /*25b0*/  IMAD.IADD R86, R21, 0x1, R87 ;  /* 0x0000000115567824 */ /* 0x000fe200078e0257 */
[----:B------:R-:W-:Y:S01]  /*25c0*/  SHF.R.S32.HI R90, RZ, 0x1f, R89 ;  /* 0x0000001fff5a7819 */ /* 0x000fe20000011459 */
[----:B------:R-:W-:Y:S01]  /*25d0*/  IMAD.SHL.U32 R78, R41, 0x2, RZ ;  /* 0x00000002294e7824 */ /* 0x000fe200078e00ff */
[----:B------:R-:W-:Y:S01]  /*25e0*/  ISETP.GE.AND P1, PT, R16, UR4, PT ;  /* 0x0000000410007c0c */ /* 0x000fe2000bf26270 */
[----:B------:R-:W-:Y:S01]  /*25f0*/  IMAD.IADD R80, R9, 0x1, R37 ;  /* 0x0000000109507824 */ /* 0x000fe200078e0225 */
[----:B------:R-:W-:Y:S01]  /*2600*/  ISETP.GE.AND P2, PT, R62, UR4, PT ;  /* 0x000000043e007c0c */ /* 0x000fe2000bf46270 */
[----:B------:R-:W-:Y:S01]  /*2610*/  IMAD.IADD R81, R15, 0x1, R81 ;  /* 0x000000010f517824 */ /* 0x000fe200078e0251 */
[----:B------:R-:W-:Y:S01]  /*2620*/  LOP3.LUT R95, R95, 0x40, RZ, 0xc0, !PT ;  /* 0x000000405f5f7812 */ /* 0x000fe200078ec0ff */
[----:B------:R-:W-:-:S02]  /*2630*/  IMAD.IADD R82, R59, 0x1, R35 ;  /* 0x000000013b527824 */ /* 0x000fc400078e0223 */
[----:B------:R-:W-:Y:S02]  /*2640*/  IMAD.IADD R83, R77, 0x1, R79 ;  /* 0x000000014d537824 */ /* 0x000fe400078e024f */
[----:B------:R-:W-:Y:S02]  /*2650*/  IMAD.IADD R87, R87, 0x1, R57 ;  /* 0x0000000157577824 */ /* 0x000fe400078e0239 */
[----:B------:R-:W-:Y:S02]  /*2660*/  IMAD R91, R40, 0x200, R33 ;  /* 0x00000200285b7824 */ /* 0x000fe400078e0221 */
[----:B------:R-:W-:Y:S01]  /*2670*/  IMAD.IADD R93, R7, 0x1, R93 ;  /* 0x00000001075d7824 */ /* 0x000fe200078e025d */
[----:B------:R-:W-:Y:S01]  /*2680*/  @!P6 BAR.SYNC.DEFER_BLOCKING 0x9, 0x100 ;  /* 0x024400000000eb1d */ /* 0x000fe20000010000 */
[----:B---3--:R-:W-:-:S07]  /*2690*/  IMAD.IADD R92, R34, 0x1, R32 ;  /* 0x00000001225c7824 */ /* 0x008fce00078e0220 */
.L_x_14872:
        /* <DEDUP_REMOVED lines=23> */
[----:B------:R-:W-:Y:S01]  /*2810*/  IMAD.MOV.U32 R27, RZ, RZ, R45 ;  /* 0x000000ffff1b7224 */ /* 0x000fe200078e002d */
[----:B------:R-:W-:Y:S02]  /*2820*/  P2R R97, PR, RZ, 0x10 ;  /* 0x00000010ff617803 */ /* 0x000fe40000000000 */
[----:B------:R-:W-:-:S03]  /*2830*/  LEA R102, R33, R26, 0x1 ;  /* 0x0000001a21667211 */ /* 0x000fc600078e08ff */
[----:B---3--:R-:W-:Y:S05]  /*2840*/  @!P3 BRA `(.L_x_14826) ;  /* 0x000000280018b947 */ /* 0x008fea0003800000 */
        /* <DEDUP_REMOVED lines=41> */
.L_x_14829:
[----:B------:R-:W-:Y:S05]  /*2ae0*/  BSYNC B1 ;  /* 0x0000000000017941 */ /* 0x000fea0003800000 */
.L_x_14828:
[----:B0-----:R-:W-:Y:S01]  /*2af0*/  VIADD R36, R22, 0x40 ;  /* 0x0000004016247836 */ /* 0x001fe20000000000 */
[----:B------:R-:W-:Y:S01]  /*2b00*/  BSSY B1, `(.L_x_14830) ;  /* 0x000001c000017945 */ /* 0x000fe20003800000 */
[----:B------:R-:W-:Y:S01]  /*2b10*/  CS2R R44, SRZ ;  /* 0x00000000002c7805 */ /* 0x000fe2000001ff00 */
[----:B-----5:R-:W-:Y:S01]  /*2b20*/  IMAD.MOV.U32 R98, RZ, RZ, R50 ;  /* 0x000000ffff627224 */ /* 0x020fe200078e0032 */
[----:B------:R-:W-:Y:S02]  /*2b30*/  CS2R R46, SRZ ;  /* 0x00000000002e7805 */ /* 0x000fe4000001ff00 */
[----:B------:R-:W-:Y:S02]  /*2b40*/  ISETP.GE.AND P5, PT, R36, R106, PT ;  /* 0x0000006a2400720c */ /* 0x000fe40003fa6270 */
[----:B------:R-:W-:Y:S01]  /*2b50*/  CS2R R36, SRZ ;  /* 0x0000000000247805 */ /* 0x000fe2000001ff00 */
[----:B------:R-:W-:-:S10]  /*2b60*/  IMAD.MOV.U32 R99, RZ, RZ, R51 ;  /* 0x000000ffff637224 */ /* 0x000fd400078e0033 */
        /* <DEDUP_REMOVED lines=21> */
.L_x_14831:
[----:B------:R-:W-:Y:S05]  /*2cc0*/  BSYNC B1 ;  /* 0x0000000000017941 */ /* 0x000fea0003800000 */
.L_x_14830:
        /* <DEDUP_REMOVED lines=27> */
.L_x_14832:
[----:B------:R-:W-:Y:S01]  /*2e80*/  IMAD R96, R18, 0x8, R19 ;  /* 0x0000000812607824 */ /* 0x000fe200078e0213 */
[----:B------:R-:W-:Y:S01]  /*2e90*/  SHF.L.U32 R107, R202, 0x1f, RZ ;  /* 0x0000001fca6b7819 */ /* 0x000fe200000006ff */
[----:B------:R-:W-:Y:S03]  /*2ea0*/  BSSY B1, `(.L_x_14833) ;  /* 0x0000003000017945 */ /* 0x000fe60003800000 */
[----:B------:R-:W0:Y:S02]  /*2eb0*/  SYNCS.PHASECHK.TRANS64.TRYWAIT P6, [R96+URZ+0x32490], R107 ;  /* 0x0324906b600075a7 */ /* 0x000e2400080c017f */
[----:B0-----:R-:W-:Y:S05]  /*2ec0*/  @!P6 BRA `(.L_x_14834) ;  /* 0x000001bc0048e947 */ /* 0x001fea0003800000 */
.L_x_15132:
[----:B------:R-:W-:Y:S05]  /*2ed0*/  BSYNC B1 ;  /* 0x0000000000017941 */ /* 0x000fea0003800000 */
.L_x_14833:
        /* <DEDUP_REMOVED lines=49> */
.L_x_14840:
[----:B------:R-:W-:Y:S05]  /*31f0*/  BSYNC B3 ;  /* 0x0000000000037941 */ /* 0x000fea0003800000 */
.L_x_14839:
[----:B--2---:R1:W-:Y:S02]  /*3200*/  STG.E.128 desc[UR40][R42.64], R32 ;  /* 0x000000202a007986 */ /* 0x0043e4000c101d28 */
.L_x_14838:
[----:B------:R-:W-:Y:S05]  /*3210*/  BSYNC B2 ;  /* 0x0000000000027941 */ /* 0x000fea0003800000 */
.L_x_14837:
        /* <DEDUP_REMOVED lines=46> */
.L_x_14842:
[----:B------:R-:W-:Y:S05]  /*3500*/  BSYNC B2 ;  /* 0x0000000000027941 */ /* 0x000fea0003800000 */
.L_x_14841:
[----:B--2---:R2:W-:Y:S02]  /*3510*/  STG.E.128 desc[UR40][R42.64+0x40], R32 ;  /* 0x000040202a007986 */ /* 0x0045e4000c101d28 */
.L_x_14836:
[----:B------:R-:W-:Y:S05]  /*3520*/  BSYNC B1 ;  /* 0x0000000000017941 */ /* 0x000fea0003800000 */
.L_x_14835:
        /* <DEDUP_REMOVED lines=48> */
.L_x_14847:
[----:B------:R-:W-:Y:S05]  /*3830*/  BSYNC B2 ;  /* 0x0000000000027941 */ /* 0x000fea0003800000 */
.L_x_14846:
[----:B--2---:R3:W-:Y:S02]  /*3840*/  STG.E.128 desc[UR40][R40.64], R32 ;  /* 0x0000002028007986 */ /* 0x0047e4000c101d28 */
.L_x_14845:
[----:B------:R-:W-:Y:S05]  /*3850*/  BSYNC B1 ;  /* 0x0000000000017941 */ /* 0x000fea0003800000 */
.L_x_14844:
        /* <DEDUP_REMOVED lines=46> */
.L_x_14849:
[----:B------:R-:W-:Y:S05]  /*3b40*/  BSYNC B1 ;  /* 0x0000000000017941 */ /* 0x000fea0003800000 */
.L_x_14848:
[----:B--2---:R1:W-:Y:S01]  /*3b50*/  STG.E.128 desc[UR40][R40.64+0x40], R32 ;  /* 0x0000402028007986 */ /* 0x0043e2000c101d28 */
[----:B------:R-:W-:Y:S05]  /*3b60*/  BRA `(.L_x_14843) ;  /* 0x0000001400b87947 */ /* 0x000fea0003800000 */
.L_x_14827:
[----:B------:R-:W-:Y:S02]  /*3b70*/  IADD3 R36, R22, 0x40, RZ ;  /* 0x0000004016247810 */ /* 0x000fe40007ffe0ff */
[----:B------:R-:W-:Y:S02]  /*3b80*/  CS2R R38, SRZ ;  /* 0x0000000000267805 */ /* 0x000fe4000001ff00 */
[----:B------:R-:W-:Y:S02]  /*3b90*/  ISETP.GE.AND P3, PT, R36, R106, PT ;  /* 0x0000006a2400720c */ /* 0x000fe40003f66270 */
        /* <DEDUP_REMOVED lines=62> */
[----:B------:R-:W-:Y:S02]  /*3f80*/  PRMT R116, R50, 0x5410, R49 ;  /* 0x0000541032747816 */ /* 0x000fe40000000031 */
[----:B------:R-:W-:Y:S01]  /*3f90*/  PRMT R117, R117, 0x5410, R51 ;  /* 0x0000541075757816 */ /* 0x000fe20000000033 */
[----:B------:R-:W-:Y:S06]  /*3fa0*/  @!P3 BRA `(.L_x_14850) ;  /* 0x000000000004b947 */ /* 0x000fec0003800000 */
[----:B------:R-:W-:Y:S01]  /*3fb0*/  BPT.TRAP 0x1 ;  /* 0x000000040000795c */ /* 0x000fe20000300000 */
.L_x_14850:
        /* <DEDUP_REMOVED lines=9> */
.L_x_15133:
[----:B------:R-:W-:Y:S05]  /*4050*/  BSYNC B1 ;  /* 0x0000000000017941 */ /* 0x000fea0003800000 */
.L_x_14851:
[----:B------:R-:W-:Y:S01]  /*4060*/  ISETP.GE.OR P5, PT, R22, R106, P1 ;  /* 0x0000006a1600720c */ /* 0x000fe20000fa6670 */
[----:B------:R-:W-:-:S12]  /*4070*/  BSSY B1, `(.L_x_14853) ;  /* 0x000007f000017945 */ /* 0x000fd80003800000 */
[----:B------:R-:W-:Y:S05]  /*4080*/  @P5 BRA `(.L_x_14854) ;  /* 0x0000000400f45947 */ /* 0x000fea0003800000 */
[----:B------:R-:W1:Y:S01]  /*4090*/  S2R R50, SR_TID.X ;  /* 0x0000000000327919 */ /* 0x000e620000002100 */
[----:B------:R-:W-:Y:S01]  /*40a0*/  SHF.R.S32.HI R48, RZ, 0x1f, R22 ;  /* 0x0000001fff307819 */ /* 0x000fe20000011416 */
[-C--:B--2---:R-:W-:Y:S01]  /*40b0*/  IMAD.WIDE.U32 R104, R22, R102.reuse, R100 ;  /* 0x0000006616687225 */ /* 0x084fe200078e0064 */
[----:B------:R-:W-:Y:S03]  /*40c0*/  BSSY B2, `(.L_x_14855) ;  /* 0x000006d000027945 */ /* 0x000fe60003800000 */
[----:B------:R-:W-:Y:S01]  /*40d0*/  IMAD R48, R48, R102, RZ ;  /* 0x0000006630307224 */ /* 0x000fe200078e02ff */
[----:B------:R-:W-:-:S03]  /*40e0*/  IADD3 R108, P5, P6, R4, R104, R89 ;  /* 0x00000068046c7210 */ /* 0x000fc60007ebe059 */
[----:B------:R-:W-:Y:S01]  /*40f0*/  IMAD R49, R22, R103, R48 ;  /* 0x0000006716317224 */ /* 0x000fe200078e0230 */
[----:B------:R-:W-:-:S03]  /*4100*/  SEL R48, R78, R111, !P0 ;  /* 0x0000006f4e307207 */ /* 0x000fc60004000000 */
[----:B------:R-:W-:Y:S01]  /*4110*/  IMAD.IADD R112, R49, 0x1, R105 ;  /* 0x0000000131707824 */ /* 0x000fe200078e0269 */
[----:B------:R-:W-:-:S04]  /*4120*/  SHF.R.S32.HI R49, RZ, 0x1f, R48 ;  /* 0x0000001fff317819 */ /* 0x000fc80000011430 */
[----:B------:R-:W-:Y:S01]  /*4130*/  LEA.HI R49, R49, R48, RZ, 0x4 ;  /* 0x0000003031317211 */ /* 0x000fe200078f20ff */
[----:B------:R-:W-:Y:S01]  /*4140*/  IMAD R48, R18, 0x1800, R91 ;  /* 0x0000180012307824 */ /* 0x000fe200078e025b */
[----:B------:R-:W-:Y:S02]  /*4150*/  IADD3.X R110, R3, R112, R90, P5, P6 ;  /* 0x00000070036e7210 */ /* 0x000fe40002fec45a */
[----:B------:R-:W-:Y:S01]  /*4160*/  LEA.HI.SX32 R49, R49, R88, 0x1c ;  /* 0x0000005831317211 */ /* 0x000fe200078fe2ff */
[----:B------:R-:W-:-:S04]  /*4170*/  IMAD R48, R48, 0x2, R19 ;  /* 0x0000000230307824 */ /* 0x000fc800078e0213 */
[----:B------:R-:W-:Y:S02]  /*4180*/  IMAD.SHL.U32 R113, R49, 0x8, RZ ;  /* 0x0000000831717824 */ /* 0x000fe400078e00ff */
[----:B-1----:R-:W-:-:S03]  /*4190*/  VIADD R51, R50, 0xffffff80 ;  /* 0xffffff8032337836 */ /* 0x002fc60000000000 */
[----:B------:R-:W-:Y:S02]  /*41a0*/  LOP3.LUT R49, R71, 0x38, R113, 0xf8, !PT ;  /* 0x0000003847317812 */ /* 0x000fe400078ef871 */
[----:B------:R-:W-:Y:S02]  /*41b0*/  SHF.R.S32.HI R50, RZ, 0x1f, R51 ;  /* 0x0000001fff327819 */ /* 0x000fe40000011433 */
[----:B------:R-:W-:Y:S02]  /*41c0*/  LOP3.LUT R49, R49, R74, RZ, 0x3c, !PT ;  /* 0x0000004a31317212 */ /* 0x000fe400078e3cff */
[----:B------:R-:W-:-:S04]  /*41d0*/  LEA.HI R50, R50, R51, RZ, 0x5 ;  /* 0x0000003332327211 */ /* 0x000fc800078f28ff */
[----:B------:R-:W-:-:S05]  /*41e0*/  SHF.R.S32.HI R50, RZ, 0x5, R50 ;  /* 0x00000005ff327819 */ /* 0x000fca0000011432 */
[----:B------:R-:W-:-:S04]  /*41f0*/  IMAD R49, R50, 0x200, R49 ;  /* 0x0000020032317824 */ /* 0x000fc800078e0231 */
        /* <DEDUP_REMOVED lines=49> */
[----:B------:R-:W-:Y:S01]  /*4510*/  HADD2.F32 R36, -RZ, R130.H1_H1 ;  /* 0x30000082ff247230 */ /* 0x000fe20000004100 */
[----:B------:R-:W-:Y:S01]  /*4520*/  F2FP.F16.F32.PACK_AB R122, R125, R122 ;  /* 0x0000007a7d7a723e */ /* 0x000fe200000000ff */
[----:B------:R-:W-:Y:S01]  /*4530*/  HADD2.F32 R33, -RZ, R48.H0_H0 ;  /* 0x20000030ff217230 */ /* 0x000fe20000004100 */
[----:B------:R-:W-:Y:S01]  /*4540*/  F2FP.F16.F32.PACK_AB R123, R124, R123 ;  /* 0x0000007b7c7b723e */ /* 0x000fe200000000ff */
[----:B------:R-:W-:Y:S02]  /*4550*/  HADD2.F32 R52, -RZ, R52.H1_H1 ;  /* 0x30000034ff347230 */ /* 0x000fe40000004100 */
[-C--:B------:R-:W-:Y:S01]  /*4560*/  FMUL.FTZ R38, R34, R36.reuse ;  /* 0x0000002422267220 */ /* 0x080fe20000410000 */
        /* <DEDUP_REMOVED lines=25> */
[----:B------:R-:W-:Y:S01]  /*4700*/  MOV R49, R118 ;  /* 0x0000007600317202 */ /* 0x000fe20000000f00 */
        /* <DEDUP_REMOVED lines=8> */
.L_x_14856:
[----:B------:R-:W-:Y:S05]  /*4790*/  BSYNC B2 ;  /* 0x0000000000027941 */ /* 0x000fea0003800000 */
.L_x_14855:
        /* <DEDUP_REMOVED lines=12> */
.L_x_14854:
[----:B------:R-:W-:Y:S05]  /*4860*/  BSYNC B1 ;  /* 0x0000000000017941 */ /* 0x000fea0003800000 */
.L_x_14853:
[----:B-1----:R-:W-:Y:S02]  /*4870*/  VIADD R33, R22, 0x40 ;  /* 0x0000004016217836 */ /* 0x002fe40000000000 */
[-C--:B--2---:R-:W-:Y:S02]  /*4880*/  IMAD R32, R75, R102.reuse, RZ ;  /* 0x000000664b207224 */ /* 0x084fe400078e02ff */
[C---:B------:R-:W-:Y:S01]  /*4890*/  IMAD.WIDE.U32 R100, R33.reuse, R102, R100 ;  /* 0x0000006621647225 */ /* 0x040fe200078e0064 */
[----:B------:R-:W-:-:S03]  /*48a0*/  ISETP.GE.OR P5, PT, R33, R106, P1 ;  /* 0x0000006a2100720c */ /* 0x000fc60000fa6670 */
[----:B------:R-:W-:-:S10]  /*48b0*/  IMAD R103, R33, R103, R32 ;  /* 0x0000006721677224 */ /* 0x000fd400078e0220 */
[----:B------:R-:W-:Y:S05]  /*48c0*/  @P5 BRA `(.L_x_14843) ;  /* 0x0000000800605947 */ /* 0x000fea0003800000 */
[----:B------:R-:W2:Y:S01]  /*48d0*/  LDL R34, [R1+0x60] ;  /* 0x0000600001227983 */ /* 0x000ea20000100800 */
[----:B------:R-:W-:Y:S01]  /*48e0*/  IMAD.IADD R50, R101, 0x1, R103 ;  /* 0x0000000165327824 */ /* 0x000fe200078e0267 */
[----:B------:R-:W-:Y:S01]  /*48f0*/  IADD3 R32, P5, P6, R4, R100, R89 ;  /* 0x0000006404207210 */ /* 0x000fe20007ebe059 */
[----:B------:R-:W-:Y:S01]  /*4900*/  VIADD R35, R22, 0x40 ;  /* 0x0000004016237836 */ /* 0x000fe20000000000 */
[----:B------:R-:W-:Y:S01]  /*4910*/  SEL R111, R78, R111, !P0 ;  /* 0x0000006f4e6f7207 */ /* 0x000fe20004000000 */
[----:B------:R-:W-:Y:S01]  /*4920*/  VIADD R36, R22, 0x40 ;  /* 0x0000004016247836 */ /* 0x000fe20000000000 */
[----:B------:R-:W-:Y:S01]  /*4930*/  IADD3.X R33, R3, R50, R90, P5, P6 ;  /* 0x0000003203217210 */ /* 0x000fe20002fec45a */
[----:B------:R-:W-:Y:S01]  /*4940*/  IMAD.SHL.U32 R35, R35, 0x40, RZ ;  /* 0x0000004023237824 */ /* 0x000fe200078e00ff */
[----:B------:R-:W-:Y:S01]  /*4950*/  LEA R48, P5, R32, R98, 0x1 ;  /* 0x0000006220307211 */ /* 0x000fe200078a08ff */
[----:B------:R-:W-:Y:S01]  /*4960*/  IMAD.SHL.U32 R36, R36, 0x40, RZ ;  /* 0x0000004024247824 */ /* 0x000fe200078e00ff */
[----:B------:R-:W-:Y:S02]  /*4970*/  BSSY B1, `(.L_x_14857) ;  /* 0x0000069000017945 */ /* 0x000fe40003800000 */
[----:B------:R-:W-:-:S02]  /*4980*/  LEA.HI.X R49, R32, R99, R33, 0x1, P5 ;  /* 0x0000006320317211 */ /* 0x000fc400028f0c21 */
[----:B------:R-:W-:Y:S02]  /*4990*/  SHF.R.S32.HI R32, RZ, 0x1f, R111 ;  /* 0x0000001fff207819 */ /* 0x000fe4000001146f */
[----:B------:R-:W-:Y:S02]  /*49a0*/  LOP3.LUT R35, R35, 0x1c0, RZ, 0xc0, !PT ;  /* 0x000001c023237812 */ /* 0x000fe400078ec0ff */
[----:B------:R-:W-:Y:S02]  /*49b0*/  LEA.HI R111, R32, R111, RZ, 0x4 ;  /* 0x0000006f206f7211 */ /* 0x000fe400078f20ff */
[----:B------:R-:W-:Y:S02]  /*49c0*/  LOP3.LUT R36, R36, 0x1c0, RZ, 0xc0, !PT ;  /* 0x000001c024247812 */ /* 0x000fe400078ec0ff */
[----:B------:R-:W-:Y:S02]  /*49d0*/  LEA.HI.SX32 R51, R111, R88, 0x1c ;  /* 0x000000586f337211 */ /* 0x000fe400078fe2ff */
[----:B------:R-:W-:-:S03]  /*49e0*/  SHF.R.U32.HI R35, RZ, 0x3, R35 ;  /* 0x00000003ff237819 */ /* 0x000fc60000011623 */
[----:B------:R-:W-:-:S05]  /*49f0*/  IMAD.SHL.U32 R51, R51, 0x8, RZ ;  /* 0x0000000833337824 */ /* 0x000fca00078e00ff */
[----:B------:R-:W-:-:S04]  /*4a00*/  LOP3.LUT R32, R36, 0x38, R51, 0xf8, !PT ;  /* 0x0000003824207812 */ /* 0x000fc800078ef833 */
[----:B------:R-:W-:-:S05]  /*4a10*/  LOP3.LUT R32, R32, R35, RZ, 0x3c, !PT ;  /* 0x0000002320207212 */ /* 0x000fca00078e3cff */
[----:B--2---:R-:W-:Y:S02]  /*4a20*/  IMAD.IADD R33, R34, 0x1, R32 ;  /* 0x0000000122217824 */ /* 0x004fe400078e0220 */
        /* <DEDUP_REMOVED lines=8> */
[----:B------:R-:W-:Y:S02]  /*4ab0*/  SHF.R.U32.HI R44, RZ, 0x10, R45 ;  /* 0x00000010ff2c7819 */ /* 0x000fe4000001162d */
[--C-:B------:R-:W-:Y:S02]  /*4ac0*/  SHF.R.U64 R108, R40, 0x10, R41.reuse ;  /* 0x00000010286c7819 */ /* 0x100fe40000001229 */
[----:B------:R-:W-:Y:S01]  /*4ad0*/  SHF.R.U32.HI R52, RZ, 0x10, R41 ;  /* 0x00000010ff347819 */ /* 0x000fe20000011629 */
[----:B--2---:R-:W-:Y:S01]  /*4ae0*/  IMAD.MOV.U32 R41, RZ, RZ, R38 ;  /* 0x000000ffff297224 */ /* 0x004fe200078e0026 */
[----:B------:R-:W-:Y:S01]  /*4af0*/  MOV R40, R36 ;  /* 0x0000002400287202 */ /* 0x000fe20000000f00 */
[----:B-1----:R-:W-:Y:S01]  /*4b00*/  IMAD.MOV.U32 R36, RZ, RZ, R34 ;  /* 0x000000ffff247224 */ /* 0x002fe200078e0022 */
[--C-:B------:R-:W-:Y:S01]  /*4b10*/  SHF.R.U64 R105, R42, 0x10, R43.reuse ;  /* 0x000000102a697819 */ /* 0x100fe2000000122b */
[--C-:B------:R-:W-:Y:S01]  /*4b20*/  HADD2.F32 R38, -RZ, R37.reuse.H0_H0 ;  /* 0x20000025ff267230 */ /* 0x100fe20000004100 */
[----:B------:R-:W-:Y:S01]  /*4b30*/  SHF.R.U32.HI R54, RZ, 0x10, R43 ;  /* 0x00000010ff367819 */ /* 0x000fe2000001162b */
[----:B------:R-:W-:Y:S01]  /*4b40*/  HADD2.F32 R37, -RZ, R37.H1_H1 ;  /* 0x30000025ff257230 */ /* 0x000fe20000004100 */
[--C-:B------:R-:W-:Y:S01]  /*4b50*/  SHF.R.U64 R53, R46, 0x10, R47.reuse ;  /* 0x000000102e357819 */ /* 0x100fe2000000122f */
[----:B------:R-:W-:Y:S01]  /*4b60*/  HADD2.F32 R34, -RZ, R33.H0_H0 ;  /* 0x20000021ff227230 */ /* 0x000fe20000004100 */
[----:B------:R-:W-:Y:S01]  /*4b70*/  SHF.R.U32.HI R47, RZ, 0x10, R47 ;  /* 0x00000010ff2f7819 */ /* 0x000fe2000001162f */
[----:B------:R-:W-:-:S02]  /*4b80*/  HADD2.F32 R44, -RZ, R44.H0_H0 ;  /* 0x2000002cff2c7230 */ /* 0x000fc40000004100 */
[----:B------:R-:W-:Y:S02]  /*4b90*/  HADD2.F32 R43, -RZ, R117.H0_H0 ;  /* 0x20000075ff2b7230 */ /* 0x000fe40000004100 */
[----:B------:R-:W-:Y:S02]  /*4ba0*/  HADD2.F32 R33, -RZ, R33.H1_H1 ;  /* 0x30000021ff217230 */ /* 0x000fe40000004100 */
[-C--:B------:R-:W-:Y:S01]  /*4bb0*/  FMUL.FTZ R46, R37, R44.reuse ;  /* 0x0000002c252e7220 */ /* 0x080fe20000410000 */
[----:B------:R-:W-:Y:S02]  /*4bc0*/  HADD2.F32 R117, -RZ, R117.H1_H1 ;  /* 0x30000075ff757230 */ /* 0x000fe40000004100 */
[----:B------:R-:W-:Y:S02]  /*4bd0*/  HADD2.F32 R42, -RZ, R52.H0_H0 ;  /* 0x20000034ff2a7230 */ /* 0x000fe40000004100 */
[C---:B------:R-:W-:Y:S01]  /*4be0*/  FMUL.FTZ R44, R33.reuse, R44 ;  /* 0x0000002c212c7220 */ /* 0x040fe20000410000 */
[-C--:B------:R-:W-:Y:S01]  /*4bf0*/  FMUL.FTZ R45, R38, R117.reuse ;  /* 0x00000075262d7220 */ /* 0x080fe20000410000 */
[C---:B------:R-:W-:Y:S01]  /*4c00*/  FMUL.FTZ R117, R34.reuse, R117 ;  /* 0x0000007522757220 */ /* 0x040fe20000410000 */
[-C--:B------:R-:W-:Y:S01]  /*4c10*/  FFMA.FTZ R46, R33, R42.reuse, -R46 ;  /* 0x0000002a212e7223 */ /* 0x080fe2000001082e */
[----:B------:R-:W-:Y:S01]  /*4c20*/  FFMA.FTZ R52, R37, R42, R44 ;  /* 0x0000002a25347223 */ /* 0x000fe2000001002c */
[----:B------:R-:W-:Y:S01]  /*4c30*/  FFMA.FTZ R45, R34, R43, -R45 ;  /* 0x0000002b222d7223 */ /* 0x000fe2000001082d */
[----:B------:R-:W-:-:S02]  /*4c40*/  HADD2.F32 R42, -RZ, R116.H1_H1 ;  /* 0x30000074ff2a7230 */ /* 0x000fc40000004100 */
[----:B------:R-:W-:Y:S01]  /*4c50*/  FFMA.FTZ R117, R38, R43, R117 ;  /* 0x0000002b26757223 */ /* 0x000fe20000010075 */
[----:B------:R-:W-:Y:S02]  /*4c60*/  HADD2.F32 R33, -RZ, R35.H0_H0 ;  /* 0x20000023ff217230 */ /* 0x000fe40000004100 */
[--C-:B------:R-:W-:Y:S02]  /*4c70*/  HADD2.F32 R34, -RZ, R39.reuse.H0_H0 ;  /* 0x20000027ff227230 */ /* 0x100fe40000004100 */
[----:B------:R-:W-:Y:S02]  /*4c80*/  HADD2.F32 R39, -RZ, R39.H1_H1 ;  /* 0x30000027ff277230 */ /* 0x000fe40000004100 */
[----:B------:R-:W-:Y:S01]  /*4c90*/  FMUL.FTZ R43, R33, R42 ;  /* 0x0000002a212b7220 */ /* 0x000fe20000410000 */
[----:B------:R-:W-:Y:S02]  /*4ca0*/  HADD2.F32 R44, -RZ, R47.H0_H0 ;  /* 0x2000002fff2c7230 */ /* 0x000fe40000004100 */
[----:B------:R-:W-:-:S02]  /*4cb0*/  HADD2.F32 R35, -RZ, R35.H1_H1 ;  /* 0x30000023ff237230 */ /* 0x000fc40000004100 */
[----:B------:R-:W-:Y:S02]  /*4cc0*/  HADD2.F32 R37, -RZ, R115.H1_H1 ;  /* 0x30000073ff257230 */ /* 0x000fe40000004100 */
[----:B------:R-:W-:Y:S02]  /*4cd0*/  HADD2.F32 R38, -RZ, R54.H0_H0 ;  /* 0x20000036ff267230 */ /* 0x000fe40000004100 */
[C---:B------:R-:W-:Y:S01]  /*4ce0*/  FMUL.FTZ R54, R34.reuse, R42 ;  /* 0x0000002a22367220 */ /* 0x040fe20000410000 */
[-C--:B------:R-:W-:Y:S01]  /*4cf0*/  FMUL.FTZ R42, R39, R44.reuse ;  /* 0x0000002c272a7220 */ /* 0x080fe20000410000 */
[----:B------:R-:W-:Y:S01]  /*4d00*/  FMUL.FTZ R102, R35, R44 ;  /* 0x0000002c23667220 */ /* 0x000fe20000410000 */
[-C--:B------:R-:W-:Y:S01]  /*4d10*/  FFMA.FTZ R44, R34, R37.reuse, R43 ;  /* 0x00000025222c7223 */ /* 0x080fe2000001002b */
[----:B------:R-:W-:Y:S01]  /*4d20*/  FFMA.FTZ R54, R33, R37, -R54 ;  /* 0x0000002521367223 */ /* 0x000fe20000010836 */
[----:B------:R-:W-:Y:S02]  /*4d30*/  HADD2.F32 R34, -RZ, R40.H0_H0 ;  /* 0x20000028ff227230 */ /* 0x000fe40000004100 */
[----:B------:R-:W-:Y:S01]  /*4d40*/  FFMA.FTZ R55, R35, R38, -R42 ;  /* 0x0000002623377223 */ /* 0x000fe2000001082a */
[----:B------:R-:W-:-:S02]  /*4d50*/  HADD2.F32 R116, -RZ, R116.H0_H0 ;  /* 0x20000074ff747230 */ /* 0x000fc40000004100 */
[----:B------:R-:W-:Y:S01]  /*4d60*/  FFMA.FTZ R103, R39, R38, R102 ;  /* 0x0000002627677223 */ /* 0x000fe20000010066 */
[----:B------:R-:W-:Y:S02]  /*4d70*/  HADD2.F32 R37, -RZ, R104.H0_H0 ;  /* 0x20000068ff257230 */ /* 0x000fe40000004100 */
[----:B------:R-:W-:Y:S02]  /*4d80*/  HADD2.F32 R33, -RZ, R32.H0_H0 ;  /* 0x20000020ff217230 */ /* 0x000fe40000004100 */
[----:B------:R-:W-:Y:S01]  /*4d90*/  FMUL.FTZ R38, R34, R116 ;  /* 0x0000007422267220 */ /* 0x000fe20000410000 */
        /* <DEDUP_REMOVED lines=13> */
[----:B------:R-:W-:Y:S02]  /*4e70*/  HADD2.F32 R34, -RZ, R114.H0_H0 ;  /* 0x20000072ff227230 */ /* 0x000fe40000004100 */
[----:B------:R-:W-:-:S02]  /*4e80*/  HADD2.F32 R33, -RZ, R41.H0_H0 ;  /* 0x20000029ff217230 */ /* 0x000fc40000004100 */
[----:B------:R-:W-:Y:S01]  /*4e90*/  HADD2.F32 R114, -RZ, R114.H1_H1 ;  /* 0x30000072ff727230 */ /* 0x000fe20000004100 */
[----:B------:R-:W-:Y:S01]  /*4ea0*/  F2FP.F16.F32.PACK_AB R40, R40, R39 ;  /* 0x000000272828723e */ /* 0x000fe200000000ff */
[----:B------:R-:W-:Y:S02]  /*4eb0*/  HADD2.F32 R37, -RZ, R53.H0_H0 ;  /* 0x20000035ff257230 */ /* 0x000fe40000004100 */
[--C-:B------:R-:W-:Y:S02]  /*4ec0*/  HADD2.F32 R32, -RZ, R36.reuse.H0_H0 ;  /* 0x20000024ff207230 */ /* 0x100fe40000004100 */
[-C--:B------:R-:W-:Y:S01]  /*4ed0*/  FMUL.FTZ R47, R33, R114.reuse ;  /* 0x00000072212f7220 */ /* 0x080fe20000410000 */
[----:B------:R-:W-:Y:S02]  /*4ee0*/  HADD2.F32 R41, -RZ, R41.H1_H1 ;  /* 0x30000029ff297230 */ /* 0x000fe40000004100 */
[----:B------:R-:W-:Y:S02]  /*4ef0*/  HADD2.F32 R36, -RZ, R36.H1_H1 ;  /* 0x30000024ff247230 */ /* 0x000fe40000004100 */
[----:B------:R-:W-:Y:S01]  /*4f00*/  FMUL.FTZ R114, R32, R114 ;  /* 0x0000007220727220 */ /* 0x000fe20000410000 */
[----:B------:R-:W-:-:S02]  /*4f10*/  HADD2.F32 R35, -RZ, R105.H0_H0 ;  /* 0x20000069ff237230 */ /* 0x000fc40000004100 */
[-C--:B------:R-:W-:Y:S01]  /*4f20*/  FMUL.FTZ R53, R41, R37.reuse ;  /* 0x0000002529357220 */ /* 0x080fe20000410000 */
[-C--:B------:R-:W-:Y:S01]  /*4f30*/  FFMA.FTZ R47, R32, R34.reuse, -R47 ;  /* 0x00000022202f7223 */ /* 0x080fe2000001082f */
[C---:B------:R-:W-:Y:S01]  /*4f40*/  FMUL.FTZ R42, R36.reuse, R37 ;  /* 0x00000025242a7220 */ /* 0x040fe20000410000 */
[----:B------:R-:W-:Y:S01]  /*4f50*/  FFMA.FTZ R114, R33, R34, R114 ;  /* 0x0000002221727223 */ /* 0x000fe20000010072 */
[-C--:B------:R-:W-:Y:S01]  /*4f60*/  FFMA.FTZ R36, R36, R35.reuse, -R53 ;  /* 0x0000002324247223 */ /* 0x080fe20000010835 */
[----:B------:R-:W-:Y:S01]  /*4f70*/  F2FP.F16.F32.PACK_AB R32, R43, R38 ;  /* 0x000000262b20723e */ /* 0x000fe200000000ff */
[----:B------:R-:W-:Y:S01]  /*4f80*/  FFMA.FTZ R35, R41, R35, R42 ;  /* 0x0000002329237223 */ /* 0x000fe2000001002a */
[----:B------:R-:W-:Y:S01]  /*4f90*/  F2FP.F16.F32.PACK_AB R33, R46, R45 ;  /* 0x0000002d2e21723e */ /* 0x000fe200000000ff */
[----:B------:R-:W-:Y:S01]  /*4fa0*/  IMAD.MOV.U32 R39, RZ, RZ, R44 ;  /* 0x000000ffff277224 */ /* 0x000fe200078e002c */
[----:B------:R-:W-:Y:S01]  /*4fb0*/  F2FP.F16.F32.PACK_AB R34, R36, R47 ;  /* 0x0000002f2422723e */ /* 0x000fe200000000ff */
[----:B------:R-:W-:Y:S01]  /*4fc0*/  IMAD.MOV.U32 R36, RZ, RZ, R40 ;  /* 0x000000ffff247224 */ /* 0x000fe200078e0028 */
[----:B------:R-:W-:Y:S01]  /*4fd0*/  F2FP.F16.F32.PACK_AB R38, R35, R114 ;  /* 0x000000722326723e */ /* 0x000fe200000000ff */
[----:B------:R-:W-:Y:S01]  /*4fe0*/  IMAD.MOV.U32 R35, RZ, RZ, R54 ;  /* 0x000000ffff237224 */ /* 0x000fe200078e0036 */
[----:B------:R-:W-:-:S07]  /*4ff0*/  F2FP.F16.F32.PACK_AB R37, R52, R117 ;  /* 0x000000753425723e */ /* 0x000fce00000000ff */
.L_x_14858:
[----:B------:R-:W-:Y:S05]  /*5000*/  BSYNC B1 ;  /* 0x0000000000017941 */ /* 0x000fea0003800000 */
.L_x_14857:
        /* <DEDUP_REMOVED lines=10> */
.L_x_14826:
[----:B------:R-:W-:-:S13]  /*50b0*/  ISETP.NE.AND P3, PT, R232, 0x3, PT ;  /* 0x00000003e800780c */ /* 0x000fda0003f65270 */
[----:B------:R-:W-:Y:S05]  /*50c0*/  @!P3 BRA `(.L_x_14859) ;  /* 0x000000000004b947 */ /* 0x000fea0003800000 */
[----:B------:R-:W-:Y:S01]  /*50d0*/  BPT.TRAP 0x1 ;  /* 0x000000040000795c */ /* 0x000fe20000300000 */
.L_x_14859:
[----:B------:R-:W-:Y:S01]  /*50e0*/  IMAD R96, R18, 0x8, R19 ;  /* 0x0000000812607824 */ /* 0x000fe200078e0213 */
[----:B------:R-:W-:Y:S01]  /*50f0*/  SHF.L.U32 R107, R202, 0x1f, RZ ;  /* 0x0000001fca6b7819 */ /* 0x000fe200000006ff */
[----:B------:R-:W-:Y:S01]  /*5100*/  IMAD R106, R27, -0x60, R24 ;  /* 0xffffffa01b6a7824 */ /* 0x000fe200078e0218 */
[----:B------:R-:W-:Y:S02]  /*5110*/  BSSY B1, `(.L_x_14860) ;  /* 0x0000004000017945 */ /* 0x000fe40003800000 */
[----:B------:R-:W0:Y:S02]  /*5120*/  SYNCS.PHASECHK.TRANS64.TRYWAIT P4, [R96+URZ+0x32490], R107 ;  /* 0x0324906b600075a7 */ /* 0x000e24000808017f */
[----:B------:R-:W-:Y:S01]  /*5130*/  VIMNMX R106, R106, 0x60, PT ;  /* 0x000000606a6a7848 */ /* 0x000fe20003fe0100 */
[----:B0-----:R-:W-:Y:S06]  /*5140*/  @!P4 BRA `(.L_x_14861) ;  /* 0x0000019800d0c947 */ /* 0x001fec0003800000 */
.L_x_15134:
[----:B------:R-:W-:Y:S05]  /*5150*/  BSYNC B1 ;  /* 0x0000000000017941 */ /* 0x000fea0003800000 */
.L_x_14860:
[CC--:B------:R-:W-:Y:S01]  /*5160*/  ISETP.GE.AND P5, PT, R22.reuse, R106.reuse, PT ;  /* 0x0000006a1600720c */ /* 0x0c0fe20003fa6270 */
[----:B------:R-:W-:Y:S01]  /*5170*/  VIADD R32, R22, 0x40 ;  /* 0x0000004016207836 */ /* 0x000fe20000000000 */
[----:B------:R-:W-:Y:S04]  /*5180*/  BSSY B1, `(.L_x_14862) ;  /* 0x0000007000017945 */ /* 0x000fe80003800000 */
[----:B------:R-:W-:-:S07]  /*5190*/  ISETP.GE.AND P4, PT, R32, R106, PT ;  /* 0x0000006a2000720c */ /* 0x000fce0003f86270 */
[----:B------:R-:W-:Y:S06]  /*51a0*/  @P5 BRA `(.L_x_14863) ;  /* 0x0000000000105947 */ /* 0x000fec0003800000 */
[----:B------:R-:W1:Y:S04]  /*51b0*/  @!P1 LDS.128 R32, [R104] ;  /* 0x0000000068209984 */ /* 0x000e680000000c00 */
[----:B------:R-:W2:Y:S04]  /*51c0*/  @!P2 LDS.128 R36, [R102] ;  /* 0x000000006624a984 */ /* 0x000ea80000000c00 */
[----:B-1----:R1:W-:Y:S04]  /*51d0*/  @!P1 STG.E.128 desc[UR40][R42.64], R32 ;  /* 0x000000202a009986 */ /* 0x0023e8000c101d28 */
[----:B--2---:R1:W-:Y:S02]  /*51e0*/  @!P2 STG.E.128 desc[UR40][R42.64+0x40], R36 ;  /* 0x000040242a00a986 */ /* 0x0043e4000c101d28 */
.L_x_14863:
[----:B------:R-:W-:Y:S05]  /*51f0*/  BSYNC B1 ;  /* 0x0000000000017941 */ /* 0x000fea0003800000 */
.L_x_14862:
[----:B------:R-:W-:Y:S05]  /*5200*/  @P4 BRA `(.L_x_14843) ;  /* 0x0000000000104947 */ /* 0x000fea0003800000 */
[----:B-1----:R-:W1:Y:S04]  /*5210*/  @!P1 LDS.128 R32, [R104+0x2000] ;  /* 0x0020000068209984 */ /* 0x002e680000000c00 */
[----:B------:R-:W2:Y:S04]  /*5220*/  @!P2 LDS.128 R36, [R102+0x2000] ;  /* 0x002000006624a984 */ /* 0x000ea80000000c00 */
[----:B-1----:R3:W-:Y:S04]  /*5230*/  @!P1 STG.E.128 desc[UR40][R40.64], R32 ;  /* 0x0000002028009986 */ /* 0x0027e8000c101d28 */
[----:B--2---:R3:W-:Y:S02]  /*5240*/  @!P2 STG.E.128 desc[UR40][R40.64+0x40], R36 ;  /* 0x000040242800a986 */ /* 0x0047e4000c101d28 */
.L_x_14843:
[----:B------:R-:W-:Y:S05]  /*5250*/  BSYNC B0 ;  /* 0x0000000000007941 */ /* 0x000fea0003800000 */
.L_x_14825:
        /* <DEDUP_REMOVED lines=17> */
.L_x_14865:
[----:B------:R-:W-:Y:S05]  /*5370*/  BSYNC B0 ;  /* 0x0000000000007941 */ /* 0x000fea0003800000 */
.L_x_14864:
[----:B------:R-:W2:Y:S01]  /*5380*/  SYNCS.PHASECHK.TRANS64.TRYWAIT P3, [R96+URZ+0x324b0], R107 ;  /* 0x0324b06b600075a7 */ /* 0x000ea2000806017f */
[----:B------:R-:W-:Y:S01]  /*5390*/  ULDC UR44, c[0x0][0x320] ;  /* 0x0000c800002c7ab9 */ /* 0x000fe20000000800 */
[----:B------:R-:W-:Y:S01]  /*53a0*/  ULDC.64 UR38, c[0x0][0x328] ;  /* 0x0000ca0000267ab9 */ /* 0x000fe20000000a00 */
[----:B------:R-:W-:Y:S01]  /*53b0*/  ULDC.64 UR36, c[0x0][0x318] ;  /* 0x0000c60000247ab9 */ /* 0x000fe20000000a00 */
[----:B------:R-:W-:Y:S01]  /*53c0*/  BSSY B0, `(.L_x_14866) ;  /* 0x0000003000007945 */ /* 0x000fe20003800000 */
[----:B-1----:R-:W-:-:S03]  /*53d0*/  IMAD R32, R18, 0x6000, R79 ;  /* 0x0000600012207824 */ /* 0x002fc600078e024f */
[----:B--2---:R-:W-:Y:S05]  /*53e0*/  @!P3 BRA `(.L_x_14867) ;  /* 0x00000198003cb947 */ /* 0x004fea0003800000 */
.L_x_15135:
[----:B------:R-:W-:Y:S05]  /*53f0*/  BSYNC B0 ;  /* 0x0000000000007941 */ /* 0x000fea0003800000 */
.L_x_14866:
        /* <DEDUP_REMOVED lines=11> */
[----:B------:R-:W-:-:S05]  /*54b0*/  IMAD.WIDE.U32 R32, R36, UR38, R32 ;  /* 0x0000002624207c25 */ /* 0x000fca000f8e0020 */
[----:B------:R-:W-:Y:S02]  /*54c0*/  IADD3 R33, R33, R35, RZ ;  /* 0x0000002321217210 */ /* 0x000fe40007ffe0ff */
        /* <DEDUP_REMOVED lines=26> */
.L_x_14869:
[----:B------:R-:W-:Y:S05]  /*5670*/  BSYNC B0 ;  /* 0x0000000000007941 */ /* 0x000fea0003800000 */
.L_x_14868:
[----:B--2---:R-:W-:Y:S01]  /*5680*/  VIADD R32, R22, 0x40 ;  /* 0x0000004016207836 */ /* 0x004fe20000000000 */
[----:B------:R-:W-:Y:S04]  /*5690*/  BSSY B0, `(.L_x_14870) ;  /* 0x0000025000007945 */ /* 0x000fe80003800000 */
[----:B------:R-:W-:-:S13]  /*56a0*/  ISETP.GE.AND P3, PT, R32, R106, PT ;  /* 0x0000006a2000720c */ /* 0x000fda0003f66270 */
[----:B------:R-:W-:Y:S05]  /*56b0*/  @P3 BRA `(.L_x_14871) ;  /* 0x0000000000883947 */ /* 0x000fea0003800000 */
[----:B------:R-:W-:Y:S01]  /*56c0*/  IADD3 R35, P3, R36, 0x40, RZ ;  /* 0x0000004024237810 */ /* 0x000fe20007f7e0ff */
        /* <DEDUP_REMOVED lines=33> */
.L_x_14871:
[----:B------:R-:W-:Y:S05]  /*58e0*/  BSYNC B0 ;  /* 0x0000000000007941 */ /* 0x000fea0003800000 */
.L_x_14870:
[----:B------:R-:W-:Y:S01]  /*58f0*/  @!PT LDS RZ, [RZ] ;  /* 0x00000000fffff984 */ /* 0x000fe20000000800 */
[----:B------:R-:W-:Y:S01]  /*5900*/  @!PT LDS RZ, [RZ] ;  /* 0x00000000fffff984 */ /* 0x000fe20000000800 */
[----:B------:R-:W-:Y:S01]  /*5910*/  @!PT LDS RZ, [RZ] ;  /* 0x00000000fffff984 */ /* 0x000fe20000000800 */
[----:B------:R-:W-:Y:S01]  /*5920*/  @!PT LDS RZ, [RZ] ;  /* 0x00000000fffff984 */ /* 0x000fe20000000800 */
[----:B------:R3:W-:Y:S06]  /*5930*/  MEMBAR.ALL.CTA ;  /* 0x0000000000007992 */ /* 0x0007ec0000008000 */
[----:B---3--:R-:W3:Y:S02]  /*5940*/  FENCE.VIEW.ASYNC.S ;  /* 0x00000000000073c6 */ /* 0x008ee40000000000 */
[----:B---3--:R3:W-:Y:S01]  /*5950*/  BAR.SYNC.DEFER_BLOCKING R76, 0x80 ;  /* 0x0002004c0000751d */ /* 0x0087e20000010000 */
[----:B------:R-:W-:Y:S01]  /*5960*/  ISETP.NE.AND P5, PT, R97, RZ, PT ;  /* 0x000000ff6100720c */ /* 0x000fe20003fa5270 */
[----:B------:R-:W-:-:S02]  /*5970*/  VIADD R18, R18, 0x1 ;  /* 0x0000000112127836 */ /* 0x000fc40000000000 */
[----:B01----:R-:W-:-:S03]  /*5980*/  @!P4 VIADD R96, R96, 0x324c0 ;  /* 0x000324c06060c836 */ /* 0x003fc60000000000 */
[C---:B------:R-:W-:Y:S02]  /*5990*/  ISETP.NE.AND P3, PT, R18.reuse, 0x2, PT ;  /* 0x000000021200780c */ /* 0x040fe40003f65270 */
[----:B------:R-:W-:Y:S02]  /*59a0*/  @!P4 PRMT R96, RZ, 0x654, R96 ;  /* 0x00000654ff60c816 */ /* 0x000fe40000000060 */
[----:B--2---:R-:W-:Y:S02]  /*59b0*/  SEL R33, RZ, 0x1, P3 ;  /* 0x00000001ff217807 */ /* 0x004fe40001800000 */
        /* <DEDUP_REMOVED lines=9> */
.L_x_14820:
[----:B------:R-:W2:Y:S01]  /*5a50*/  LDL R5, [R1+0x50] ;  /* 0x0000500001057983 */ /* 0x000ea20000100800 */
[----:B------:R-:W0:Y:S01]  /*5a60*/  LDC R0, c[0x0][0x448] ;  /* 0x00011200ff007b82 */ /* 0x000e220000000800 */
        /* <DEDUP_REMOVED lines=65> */
[----:B--2---:R-:W-:-:S04]  /*5e80*/  VIADD R0, R5, 0x7f ;  /* 0x0000007f05007836 */ /* 0x004fc80000000000 */
[----:B0-----:R-:W-:-:S05]  /*5e90*/  @P1 IMAD.HI.U32 R3, R0, R3, RZ ;  /* 0x0000000300031227 */ /* 0x001fca00078e00ff */
        /* <DEDUP_REMOVED lines=16> */
.L_x_14873:
[----:B------:R-:W-:Y:S01]  /*5fa0*/  CS2R R24, SRZ ;  /* 0x0000000000187805 */ /* 0x000fe2000001ff00 */
        /* <DEDUP_REMOVED lines=9> */
.L_x_15138:
[----:B01----:R-:W-:Y:S01]  /*6040*/  LEA.HI R0, R14, R14, RZ, 0x1 ;  /* 0x0000000e0e007211 */ /* 0x003fe200078f08ff */
[----:B------:R-:W-:Y:S01]  /*6050*/  VIADD R24, R19, 0x18400 ;  /* 0x0001840013187836 */ /* 0x000fe20000000000 */
[----:B------:R-:W-:Y:S01]  /*6060*/  BSSY B6, `(.L_x_14876) ;  /* 0x000001d000067945 */ /* 0x000fe20003800000 */
[----:B------:R-:W-:Y:S01]  /*6070*/  IMAD.MOV.U32 R225, RZ, RZ, 0x40000040 ;  /* 0x40000040ffe17424 */ /* 0x000fe200078e00ff */
[----:B------:R-:W-:Y:S02]  /*6080*/  LOP3.LUT R3, R0, 0x7fffe, RZ, 0xc0, !PT ;  /* 0x0007fffe00037812 */ /* 0x000fe400078ec0ff */
[----:B------:R-:W-:-:S03]  /*6090*/  LOP3.LUT P0, RZ, R24, 0x1bf, RZ, 0xc0, !PT ;  /* 0x000001bf18ff7812 */ /* 0x000fc6000780c0ff */
[----:B------:R-:W-:-:S04]  /*60a0*/  IMAD.IADD R3, R14, 0x1, -R3 ;  /* 0x000000010e037824 */ /* 0x000fc800078e0a03 */
[----:B------:R-:W-:-:S05]  /*60b0*/  IMAD R3, R3, 0x2000, R24 ;  /* 0x0000200003037824 */ /* 0x000fca00078e0218 */
[----:B------:R-:W-:Y:S01]  /*60c0*/  SHF.R.U32.HI R0, RZ, 0x4, R3 ;  /* 0x00000004ff007819 */ /* 0x000fe20000011603 */
[----:B------:R-:W-:-:S03]  /*60d0*/  VIADD R3, R3, 0xa000 ;  /* 0x0000a00003037836 */ /* 0x000fc60000000000 */
[----:B------:R-:W-:Y:S02]  /*60e0*/  LOP3.LUT R0, R0, 0x3fff, RZ, 0xc0, !PT ;  /* 0x00003fff00007812 */ /* 0x000fe400078ec0ff */
[----:B------:R-:W-:Y:S02]  /*60f0*/  SHF.R.U32.HI R3, RZ, 0x4, R3 ;  /* 0x00000004ff037819 */ /* 0x000fe40000011603 */
[----:B------:R-:W-:Y:S02]  /*6100*/  LOP3.LUT R224, R0, 0x10000, RZ, 0xfc, !PT ;  /* 0x0001000000e07812 */ /* 0x000fe400078efcff */
        /* <DEDUP_REMOVED lines=17> */
[----:B-1---5:R-:W-:Y:S05]  /*6220*/  CALL.ABS.NOINC R14 ;  /* 0x000000000e007343 */ /* 0x022fea0003c00000 */
.L_x_14877:
[----:B------:R-:W-:Y:S05]  /*6230*/  BSYNC B6 ;  /* 0x0000000000067941 */ /* 0x000fea0003800000 */
.L_x_14876:
[----:B------:R-:W-:Y:S02]  /*6240*/  ULDC UR4, c[0x0][0x3f4] ;  /* 0x0000fd0000047ab9 */ /* 0x000fe40000000800 */
[----:B------:R-:W-:-:S13]  /*6250*/  ISETP.LT.AND P0, PT, RZ, UR4, PT ;  /* 0x00000004ff007c0c */ /* 0x000fda000bf01270 */
[----:B------:R-:W-:Y:S05]  /*6260*/  @P0 BRA `(.L_x_14878) ;  /* 0x0000000000400947 */ /* 0x000fea0003800000 */
[----:B------:R-:W2:Y:S02]  /*6270*/  LDL R20, [R1+0x8c] ;  /* 0x00008c0001147983 */ /* 0x000ea40000100800 */
[----:B--2---:R-:W-:-:S04]  /*6280*/  LEA.HI R0, R20, R20, RZ, 0x1 ;  /* 0x0000001414007211 */ /* 0x004fc800078f08ff */
        /* <DEDUP_REMOVED lines=8> */
.L_x_14881:
[----:B-1----:R1:W2:Y:S02]  /*6310*/  SYNCS.PHASECHK.TRANS64.TRYWAIT P0, [R19+URZ+0x32400], R0 ;  /* 0x03240000130075a7 */ /* 0x0022a4000800017f */
[----:B--2---:R-:W-:Y:S05]  /*6320*/  @!P0 NANOSLEEP.SYNCS 0x989680 ;  /* 0x009896800000895d */ /* 0x004fea0003900000 */
[----:B------:R-:W2:Y:S02]  /*6330*/  @!P0 SYNCS.PHASECHK.TRANS64 P0, [R19+URZ+0x32400], R0 ;  /* 0x03240000130085a7 */ /* 0x000ea4000800007f */
[----:B--2---:R-:W-:Y:S05]  /*6340*/  @!P0 BRA `(.L_x_14881) ;  /* 0xfffffffc00f08947 */ /* 0x004fea000383ffff */
.L_x_14880:
[----:B------:R-:W-:Y:S05]  /*6350*/  BSYNC B0 ;  /* 0x0000000000007941 */ /* 0x000fea0003800000 */
.L_x_14879:
[----:B------:R-:W-:Y:S05]  /*6360*/  BRA `(.L_x_14882) ;  /* 0x0000002c00887947 */ /* 0x000fea0003800000 */
.L_x_14878:
        /* <DEDUP_REMOVED lines=30> */
.L_x_14884:
[----:B------:R-:W-:Y:S05]  /*6550*/  BSYNC B6 ;  /* 0x0000000000067941 */ /* 0x000fea0003800000 */
.L_x_14883:
[----:B------:R-:W2:Y:S01]  /*6560*/  LDL R41, [R1+0x50] ;  /* 0x0000500001297983 */ /* 0x000ea20000100800 */
[----:B------:R-:W-:Y:S01]  /*6570*/  ULDC.U8 UR4, c[0x0][0x410] ;  /* 0x0001040000047ab9 */ /* 0x000fe20000000000 */
[----:B------:R-:W-:Y:S01]  /*6580*/  BSSY B0, `(.L_x_14885) ;  /* 0x00002b8000007945 */ /* 0x000fe20003800000 */
[----:B------:R-:W-:Y:S01]  /*6590*/  ISETP.NE.AND P0, PT, RZ, UR4, PT ;  /* 0x00000004ff007c0c */ /* 0x000fe2000bf05270 */
[----:B--2---:R-:W-:-:S12]  /*65a0*/  IMAD.IADD R39, R22, 0x1, R41 ;  /* 0x0000000116277824 */ /* 0x004fd800078e0229 */
[----:B------:R-:W-:Y:S05]  /*65b0*/  @!P0 BRA `(.L_x_14886) ;  /* 0x0000001400948947 */ /* 0x000fea0003800000 */
[----:B------:R-:W0:Y:S01]  /*65c0*/  LDC R35, c[0x0][0x448] ;  /* 0x00011200ff237b82 */ /* 0x000e220000000800 */
[----:B------:R-:W1:Y:S01]  /*65d0*/  S2R R20, SR_TID.X ;  /* 0x0000000000147919 */ /* 0x000e620000002100 */
[----:B------:R-:W-:Y:S01]  /*65e0*/  ULDC.64 UR4, c[0x0][0x3f8] ;  /* 0x0000fe0000047ab9 */ /* 0x000fe20000000a00 */
[----:B------:R-:W-:Y:S01]  /*65f0*/  ULDC.64 UR6, c[0x0][0x408] ;  /* 0x0001020000067ab9 */ /* 0x000fe20000000a00 */
[----:B------:R-:W-:Y:S02]  /*6600*/  IMAD.MOV.U32 R6, RZ, RZ, R24 ;  /* 0x000000ffff067224 */ /* 0x000fe400078e0018 */
[----:B------:R-:W-:Y:S02]  /*6610*/  IMAD.MOV.U32 R7, RZ, RZ, R29 ;  /* 0x000000ffff077224 */ /* 0x000fe400078e001d */
[----:B------:R-:W-:Y:S02]  /*6620*/  IMAD.MOV.U32 R8, RZ, RZ, R30 ;  /* 0x000000ffff087224 */ /* 0x000fe400078e001e */
[----:B------:R-:W-:Y:S01]  /*6630*/  IMAD.MOV.U32 R9, RZ, RZ, R27 ;  /* 0x000000ffff097224 */ /* 0x000fe200078e001b */
[----:B0-----:R-:W-:-:S02]  /*6640*/  ISETP.NE.AND P0, PT, R35, 0x1, PT ;  /* 0x000000012300780c */ /* 0x001fc40003f05270 */
[----:B-1----:R-:W-:-:S11]  /*6650*/  IADD3 R21, R20, -0x80, RZ ;  /* 0xffffff8014157810 */ /* 0x002fd60007ffe0ff */
[----:B------:R-:W0:Y:S01]  /*6660*/  @P0 LDC R0, c[0x0][0x44c] ;  /* 0x00011300ff000b82 */ /* 0x000e220000000800 */
[----:B------:R-:W-:-:S04]  /*6670*/  SHF.R.S32.HI R20, RZ, 0x1f, R21 ;  /* 0x0000001fff147819 */ /* 0x000fc80000011415 */
[----:B------:R-:W-:-:S03]  /*6680*/  LEA.HI R20, R20, R21, RZ, 0x2 ;  /* 0x0000001514147211 */ /* 0x000fc600078f10ff */
[----:B------:R-:W1:Y:S01]  /*6690*/  @P0 LDC R5, c[0x0][0x450] ;  /* 0x00011400ff050b82 */ /* 0x000e620000000800 */
[----:B------:R-:W-:-:S05]  /*66a0*/  LOP3.LUT R20, R20, 0xfffffffc, RZ, 0xc0, !PT ;  /* 0xfffffffc14147812 */ /* 0x000fca00078ec0ff */
[----:B------:R-:W-:-:S04]  /*66b0*/  IMAD.IADD R20, R21, 0x1, -R20 ;  /* 0x0000000115147824 */ /* 0x000fc800078e0a14 */
[----:B------:R-:W-:-:S04]  /*66c0*/  IMAD R3, R20, 0x40, R39 ;  /* 0x0000004014037824 */ /* 0x000fc800078e0227 */
        /* <DEDUP_REMOVED lines=23> */
.L_x_15144:
[----:B------:R-:W5:Y:S01]  /*6840*/  LDL R9, [R1+0x30] ;  /* 0x0000300001097983 */ /* 0x000f620000100800 */
[----:B------:R-:W-:Y:S01]  /*6850*/  BSSY B1, `(.L_x_14888) ;  /* 0x000001f000017945 */ /* 0x000fe20003800000 */
[----:B------:R-:W-:Y:S02]  /*6860*/  CS2R R20, SRZ ;  /* 0x0000000000147805 */ /* 0x000fe4000001ff00 */
[----:B------:R-:W-:Y:S02]  /*6870*/  CS2R R30, SRZ ;  /* 0x00000000001e7805 */ /* 0x000fe4000001ff00 */
[----:B------:R-:W-:Y:S02]  /*6880*/  CS2R R28, SRZ ;  /* 0x00000000001c7805 */ /* 0x000fe4000001ff00 */
[----:B------:R-:W-:Y:S01]  /*6890*/  CS2R R24, SRZ ;  /* 0x0000000000187805 */ /* 0x000fe2000001ff00 */
[----:B-----5:R-:W-:-:S05]  /*68a0*/  IMAD R35, R9, R35, RZ ;  /* 0x0000002309237224 */ /* 0x020fca00078e02ff */
[----:B------:R-:W-:-:S13]  /*68b0*/  ISETP.GE.AND P0, PT, R39, R35, PT ;  /* 0x000000232700720c */ /* 0x000fda0003f06270 */
[----:B------:R-:W-:Y:S05]  /*68c0*/  @P0 BRA `(.L_x_14889) ;  /* 0x00000000005c0947 */ /* 0x000fea0003800000 */
[----:B------:R-:W4:Y:S01]  /*68d0*/  LDL R9, [R1+0x98] ;  /* 0x0000980001097983 */ /* 0x000f220000100800 */
        /* <DEDUP_REMOVED lines=8> */
[----:B------:R-:W-:Y:S02]  /*6960*/  CS2R R30, SRZ ;  /* 0x00000000001e7805 */ /* 0x000fe4000001ff00 */
[----:B------:R-:W-:Y:S01]  /*6970*/  CS2R R24, SRZ ;  /* 0x0000000000187805 */ /* 0x000fe2000001ff00 */
[----:B------:R-:W-:Y:S01]  /*6980*/  @!P2 IMAD.WIDE R10, R200, 0x2, R10 ;  /* 0x00000002c80aa825 */ /* 0x000fe200078e020a */
[-C--:B------:R-:W-:Y:S02]  /*6990*/  @!P3 IADD3 R26, P0, R0, R33.reuse, RZ ;  /* 0x00000021001ab210 */ /* 0x080fe40007f1e0ff */
[----:B----4-:R-:W-:Y:S01]  /*69a0*/  @!P3 IADD3 R32, P1, R14, R33, RZ ;  /* 0x000000210e20b210 */ /* 0x010fe20007f3e0ff */
[----:B------:R-:W-:Y:S01]  /*69b0*/  @!P2 IMAD.WIDE R12, R200, 0x2, R14 ;  /* 0x00000002c80ca825 */ /* 0x000fe200078e020e */
[----:B------:R1:W5:Y:S04]  /*69c0*/  @!P2 LD.E.64 R28, desc[UR40][R10.64] ;  /* 0x000000280a1ca980 */ /* 0x000368000c101b00 */
[----:B------:R1:W5:Y:S01]  /*69d0*/  @!P2 LD.E.64 R30, desc[UR40][R12.64] ;  /* 0x000000280c1ea980 */ /* 0x000362000c101b00 */
[----:B------:R-:W-:-:S04]  /*69e0*/  @!P3 SHF.L.U64.HI R20, R211, 0x1, R9 ;  /* 0x00000001d314b819 */ /* 0x000fc80000010209 */
[----:B------:R-:W-:Y:S01]  /*69f0*/  @!P3 IADD3.X R33, R5, R20, RZ, P1, !PT ;  /* 0x000000140521b210 */ /* 0x000fe20000ffe4ff */
[----:B------:R-:W-:Y:S01]  /*6a00*/  @!P3 IMAD.X R27, R3, 0x1, R20, P0 ;  /* 0x00000001031bb824 */ /* 0x000fe200000e0614 */
[----:B------:R-:W-:-:S04]  /*6a10*/  CS2R R20, SRZ ;  /* 0x0000000000147805 */ /* 0x000fc8000001ff00 */
[----:B------:R1:W5:Y:S04]  /*6a20*/  @!P3 LD.E.64 R24, desc[UR40][R26.64] ;  /* 0x000000281a18b980 */ /* 0x000368000c101b00 */
[----:B------:R1:W5:Y:S02]  /*6a30*/  @!P3 LD.E.64 R20, desc[UR40][R32.64] ;  /* 0x000000282014b980 */ /* 0x000364000c101b00 */
.L_x_14889:
[----:B------:R-:W-:Y:S05]  /*6a40*/  BSYNC B1 ;  /* 0x0000000000017941 */ /* 0x000fea0003800000 */
.L_x_14888:
[----:B--2--5:R-:W-:Y:S01]  /*6a50*/  IMAD.MOV.U32 R0, RZ, RZ, R20 ;  /* 0x000000ffff007224 */ /* 0x024fe200078e0014 */
[----:B------:R-:W-:Y:S01]  /*6a60*/  UMOV UR4, 0xffffffff ;  /* 0xffffffff00047882 */ /* 0x000fe20000000000 */
[----:B-1----:R-:W-:Y:S01]  /*6a70*/  IMAD.MOV.U32 R3, RZ, RZ, R21 ;  /* 0x000000ffff037224 */ /* 0x002fe200078e0015 */
        /* <DEDUP_REMOVED lines=18> */
.L_x_15150:
[----:B01----:R-:W5:Y:S04]  /*6ba0*/  LDL R7, [R1+0x8c] ;  /* 0x00008c0001077983 */ /* 0x003f680000100800 */
[----:B------:R-:W2:Y:S01]  /*6bb0*/  LDL R37, [R1+0x90] ;  /* 0x0000900001257983 */ /* 0x000ea20000100800 */
[----:B------:R-:W-:Y:S01]  /*6bc0*/  VIADD R4, R39, 0x40 ;  /* 0x0000004027047836 */ /* 0x000fe20000000000 */
[----:B------:R-:W-:Y:S01]  /*6bd0*/  BSSY B1, `(.L_x_14891) ;  /* 0x0000022000017945 */ /* 0x000fe20003800000 */
[----:B------:R-:W-:Y:S02]  /*6be0*/  CS2R R8, SRZ ;  /* 0x0000000000087805 */ /* 0x000fe4000001ff00 */
[----:B------:R-:W-:Y:S02]  /*6bf0*/  CS2R R12, SRZ ;  /* 0x00000000000c7805 */ /* 0x000fe4000001ff00 */
[----:B------:R-:W-:-:S02]  /*6c00*/  CS2R R10, SRZ ;  /* 0x00000000000a7805 */ /* 0x000fc4000001ff00 */
[----:B------:R-:W-:Y:S02]  /*6c10*/  ISETP.GE.AND P0, PT, R4, R35, PT ;  /* 0x000000230400720c */ /* 0x000fe40003f06270 */
[----:B-----5:R-:W-:-:S04]  /*6c20*/  LEA.HI R6, R7, R7, RZ, 0x1 ;  /* 0x0000000707067211 */ /* 0x020fc800078f08ff */
[----:B------:R-:W-:Y:S01]  /*6c30*/  LOP3.LUT R6, R6, 0xfffffffe, RZ, 0xc0, !PT ;  /* 0xfffffffe06067812 */ /* 0x000fe200078ec0ff */
[----:B--2---:R-:W-:-:S04]  /*6c40*/  IMAD.SHL.U32 R36, R37, 0x40, RZ ;  /* 0x0000004025247824 */ /* 0x004fc800078e00ff */
[----:B------:R-:W-:-:S05]  /*6c50*/  IMAD.IADD R73, R7, 0x1, -R6 ;  /* 0x0000000107497824 */ /* 0x000fca00078e0a06 */
[----:B------:R-:W-:Y:S01]  /*6c60*/  SHF.L.U32 R34, R73, 0x1f, RZ ;  /* 0x0000001f49227819 */ /* 0x000fe200000006ff */
[----:B------:R-:W-:Y:S06]  /*6c70*/  @P0 BRA `(.L_x_14892) ;  /* 0x00000000005c0947 */ /* 0x000fec0003800000 */
[----:B------:R-:W2:Y:S01]  /*6c80*/  LDL R15, [R1+0x98] ;  /* 0x00009800010f7983 */ /* 0x000ea20000100800 */
[----:B------:R-:W-:Y:S01]  /*6c90*/  ULDC UR4, c[0x0][0x3f4] ;  /* 0x0000fd0000047ab9 */ /* 0x000fe20000000800 */
[----:B------:R-:W-:Y:S01]  /*6ca0*/  MOV R7, R3 ;  /* 0x0000000300077202 */ /* 0x000fe20000000f00 */
[----:B---3--:R-:W-:Y:S01]  /*6cb0*/  IMAD.MOV.U32 R6, RZ, RZ, R0 ;  /* 0x000000ffff067224 */ /* 0x008fe200078e0000 */
[----:B------:R-:W-:Y:S02]  /*6cc0*/  ISETP.GE.AND P3, PT, R211, UR4, PT ;  /* 0x00000004d3007c0c */ /* 0x000fe4000bf66270 */
[----:B------:R-:W-:Y:S02]  /*6cd0*/  CS2R R12, SRZ ;  /* 0x00000000000c7805 */ /* 0x000fe4000001ff00 */
[----:B------:R-:W-:-:S09]  /*6ce0*/  ISETP.GE.AND P2, PT, R200, UR4, PT ;  /* 0x00000004c8007c0c */ /* 0x000fd2000bf46270 */
[C---:B------:R-:W-:Y:S01]  /*6cf0*/  @!P3 IMAD.SHL.U32 R9, R211.reuse, 0x2, RZ ;  /* 0x00000002d309b824 */ /* 0x040fe200078e00ff */
[----:B------:R-:W-:Y:S02]  /*6d00*/  CS2R R26, SRZ ;  /* 0x00000000001a7805 */ /* 0x000fe4000001ff00 */
[----:B------:R-:W-:Y:S01]  /*6d10*/  CS2R R10, SRZ ;  /* 0x00000000000a7805 */ /* 0x000fe2000001ff00 */
[----:B------:R-:W-:Y:S01]  /*6d20*/  @!P2 IMAD.WIDE R6, R200, 0x2, R6 ;  /* 0x00000002c806a825 */ /* 0x000fe200078e0206 */
[-C--:B------:R-:W-:Y:S02]  /*6d30*/  @!P3 IADD3 R32, P0, R0, R9.reuse, RZ ;  /* 0x000000090020b210 */ /* 0x080fe40007f1e0ff */
[----:B----4-:R-:W-:Y:S02]  /*6d40*/  @!P3 IADD3 R4, P1, R14, R9, RZ ;  /* 0x000000090e04b210 */ /* 0x010fe40007f3e0ff */
[----:B------:R0:W5:Y:S01]  /*6d50*/  @!P2 LD.E.64 R12, desc[UR40][R6.64] ;  /* 0x00000028060ca980 */ /* 0x000162000c101b00 */
[----:B--2---:R-:W-:Y:S01]  /*6d60*/  @!P3 SHF.L.U64.HI R8, R211, 0x1, R15 ;  /* 0x00000001d308b819 */ /* 0x004fe2000001020f */
[----:B------:R-:W-:-:S04]  /*6d70*/  IMAD.MOV.U32 R15, RZ, RZ, R5 ;  /* 0x000000ffff0f7224 */ /* 0x000fc800078e0005 */
[--C-:B------:R-:W-:Y:S02]  /*6d80*/  @!P3 IMAD.X R33, R3, 0x1, R8.reuse, P0 ;  /* 0x000000010321b824 */ /* 0x100fe400000e0608 */
[----:B------:R-:W-:Y:S01]  /*6d90*/  @!P3 IMAD.X R5, R5, 0x1, R8, P1 ;  /* 0x000000010505b824 */ /* 0x000fe200008e0608 */
[----:B------:R-:W-:Y:S01]  /*6da0*/  CS2R R8, SRZ ;  /* 0x0000000000087805 */ /* 0x000fe2000001ff00 */
[----:B------:R-:W-:Y:S01]  /*6db0*/  @!P2 IMAD.WIDE R14, R200, 0x2, R14 ;  /* 0x00000002c80ea825 */ /* 0x000fe200078e020e */
[----:B------:R0:W5:Y:S04]  /*6dc0*/  @!P3 LD.E.64 R10, desc[UR40][R32.64] ;  /* 0x00000028200ab980 */ /* 0x000168000c101b00 */
[----:B------:R0:W5:Y:S04]  /*6dd0*/  @!P2 LD.E.64 R26, desc[UR40][R14.64] ;  /* 0x000000280e1aa980 */ /* 0x000168000c101b00 */
[----:B------:R0:W5:Y:S02]  /*6de0*/  @!P3 LD.E.64 R8, desc[UR40][R4.64] ;  /* 0x000000280408b980 */ /* 0x000164000c101b00 */
.L_x_14892:
[----:B------:R-:W-:Y:S05]  /*6df0*/  BSYNC B1 ;  /* 0x0000000000017941 */ /* 0x000fea0003800000 */
.L_x_14891:
[----:B0-----:R-:W4:Y:S01]  /*6e00*/  S2R R7, SR_TID.X ;  /* 0x0000000000077919 */ /* 0x001f220000002100 */
[----:B------:R-:W0:Y:S01]  /*6e10*/  SYNCS.PHASECHK.TRANS64.TRYWAIT P0, [R19+URZ+0x32400], R34 ;  /* 0x03240022130075a7 */ /* 0x000e22000800017f */
[----:B------:R-:W-:Y:S01]  /*6e20*/  LOP3.LUT R3, R36, 0x1c0, RZ, 0xc0, !PT ;  /* 0x000001c024037812 */ /* 0x000fe200078ec0ff */
[----:B-----5:R-:W-:Y:S01]  /*6e30*/  IMAD.MOV.U32 R4, RZ, RZ, R26 ;  /* 0x000000ffff047224 */ /* 0x020fe200078e001a */
[----:B------:R-:W-:Y:S01]  /*6e40*/  VIADDMNMX R41, R35, -R41, 0x80, PT ;  /* 0x0000008023297446 */ /* 0x000fe20003800929 */
[----:B------:R-:W-:Y:S01]  /*6e50*/  IMAD.MOV.U32 R5, RZ, RZ, R9 ;  /* 0x000000ffff057224 */ /* 0x000fe200078e0009 */
        /* <DEDUP_REMOVED lines=11> */
[----:B------:R-:W-:Y:S02]  /*6f10*/  PRMT R44, R44, 0x5410, R3 ;  /* 0x000054102c2c7816 */ /* 0x000fe40000000003 */
[----:B------:R-:W-:Y:S02]  /*6f20*/  MOV R5, R10 ;  /* 0x0000000a00057202 */ /* 0x000fe40000000f00 */
[----:B------:R-:W-:Y:S02]  /*6f30*/  PRMT R46, R46, 0x5410, R4 ;  /* 0x000054102e2e7816 */ /* 0x000fe40000000004 */
[----:B------:R-:W-:Y:S01]  /*6f40*/  PRMT R47, R5, 0x7610, R47 ;  /* 0x00007610052f7816 */ /* 0x000fe2000000002f */
[----:B------:R-:W-:Y:S01]  /*6f50*/  IMAD.MOV.U32 R5, RZ, RZ, R11 ;  /* 0x000000ffff057224 */ /* 0x000fe200078e000b */
[----:B------:R-:W-:-:S02]  /*6f60*/  LOP3.LUT P2, RZ, R37, 0x4, RZ, 0xc0, !PT ;  /* 0x0000000425ff7812 */ /* 0x000fc4000784c0ff */
[----:B------:R-:W-:Y:S01]  /*6f70*/  ISETP.GE.AND P1, PT, R22, R41, PT ;  /* 0x000000291600720c */ /* 0x000fe20003f26270 */
[----:B----4-:R-:W-:-:S05]  /*6f80*/  VIADD R14, R7, 0xffffff80 ;  /* 0xffffff80070e7836 */ /* 0x010fca0000000000 */
[----:B------:R-:W-:-:S04]  /*6f90*/  SHF.R.S32.HI R7, RZ, 0x1f, R14 ;  /* 0x0000001fff077819 */ /* 0x000fc8000001140e */
[----:B------:R-:W-:-:S04]  /*6fa0*/  LEA.HI R7, R7, R14, RZ, 0x5 ;  /* 0x0000000e07077211 */ /* 0x000fc800078f28ff */
[----:B------:R-:W-:-:S05]  /*6fb0*/  SHF.R.S32.HI R7, RZ, 0x5, R7 ;  /* 0x00000005ff077819 */ /* 0x000fca0000011407 */
[----:B------:R-:W-:-:S04]  /*6fc0*/  IMAD R0, R7, 0x200, R0 ;  /* 0x0000020007007824 */ /* 0x000fc800078e0200 */
[----:B------:R-:W-:-:S04]  /*6fd0*/  IMAD R3, R0, 0x2, R19 ;  /* 0x0000000200037824 */ /* 0x000fc800078e0213 */
[C---:B------:R-:W-:Y:S02]  /*6fe0*/  VIADD R4, R3.reuse, 0x18400 ;  /* 0x0001840003047836 */ /* 0x040fe40000000000 */
[----:B------:R-:W-:Y:S01]  /*6ff0*/  VIADD R0, R3, 0x18440 ;  /* 0x0001844003007836 */ /* 0x000fe20000000000 */
[----:B0-----:R-:W-:Y:S06]  /*7000*/  @!P0 BRA `(.L_x_14894) ;  /* 0x0000018000648947 */ /* 0x001fec0003800000 */
.L_x_15151:
[----:B------:R-:W-:Y:S05]  /*7010*/  BSYNC B1 ;  /* 0x0000000000017941 */ /* 0x000fea0003800000 */
.L_x_14893:
        /* <DEDUP_REMOVED lines=23> */
[----:B------:R-:W-:Y:S01]  /*7190*/  FMUL.FTZ R35, R29, R33 ;  /* 0x000000211d237220 */ /* 0x000fe20000410000 */
[----:B------:R-:W-:-:S02]  /*71a0*/  HADD2.F32 R14, -RZ, R6.H0_H0 ;  /* 0x20000006ff0e7230 */ /* 0x000fc40000004100 */
[----:B0-----:R-:W-:Y:S01]  /*71b0*/  FMUL.FTZ R34, R4, R32 ;  /* 0x0000002004227220 */ /* 0x001fe20000410000 */
[----:B------:R-:W-:Y:S01]  /*71c0*/  FFMA.FTZ R38, R28, R33, R36 ;  /* 0x000000211c267223 */ /* 0x000fe20000010024 */
[----:B------:R-:W-:Y:S02]  /*71d0*/  HADD2.F32 R15, -RZ, R6.H1_H1 ;  /* 0x30000006ff0f7230 */ /* 0x000fe40000004100 */
[-C--:B------:R-:W-:Y:S01]  /*71e0*/  FMUL.FTZ R36, R4, R30.reuse ;  /* 0x0000001e04247220 */ /* 0x080fe20000410000 */
[C---:B------:R-:W-:Y:S01]  /*71f0*/  FFMA.FTZ R34, R7.reuse, R30, -R34 ;  /* 0x0000001e07227223 */ /* 0x040fe20000010822 */
[--C-:B------:R-:W-:Y:S02]  /*7200*/  HADD2.F32 R6, -RZ, R5.reuse.H0_H0 ;  /* 0x20000005ff067230 */ /* 0x100fe40000004100 */
        /* <DEDUP_REMOVED lines=20> */
.L_x_14898:
[----:B------:R-:W-:Y:S05]  /*7350*/  BSYNC B2 ;  /* 0x0000000000027941 */ /* 0x000fea0003800000 */
.L_x_14897:
        /* <DEDUP_REMOVED lines=17> */
[----:B------:R-:W-:Y:S01]  /*7470*/  FMUL.FTZ R30, R4, R28 ;  /* 0x0000001c041e7220 */ /* 0x000fe20000410000 */
[----:B0-----:R-:W-:Y:S01]  /*7480*/  FFMA.FTZ R34, R20, R29, R32 ;  /* 0x0000001d14227223 */ /* 0x001fe20000010020 */
        /* <DEDUP_REMOVED lines=24> */
.L_x_14896:
[----:B------:R-:W-:Y:S05]  /*7610*/  BSYNC B1 ;  /* 0x0000000000017941 */ /* 0x000fea0003800000 */
.L_x_14895:
        /* <DEDUP_REMOVED lines=50> */
.L_x_14901:
[----:B------:R-:W-:Y:S05]  /*7940*/  BSYNC B1 ;  /* 0x0000000000017941 */ /* 0x000fea0003800000 */
.L_x_14900:
        /* <DEDUP_REMOVED lines=44> */
.L_x_14886:
[----:B------:R-:W0:Y:S01]  /*7c10*/  S2R R0, SR_TID.X ;  /* 0x0000000000007919 */ /* 0x000e220000002100 */
[----:B------:R-:W1:Y:S01]  /*7c20*/  LDC R6, c[0x0][0x448] ;  /* 0x00011200ff067b82 */ /* 0x000e620000000800 */
[----:B------:R-:W-:Y:S01]  /*7c30*/  ULDC.64 UR4, c[0x0][0x3f8] ;  /* 0x0000fe0000047ab9 */ /* 0x000fe20000000a00 */
[----:B------:R-:W-:Y:S01]  /*7c40*/  ULDC.64 UR6, c[0x0][0x408] ;  /* 0x0001020000067ab9 */ /* 0x000fe20000000a00 */
[----:B------:R-:W-:Y:S02]  /*7c50*/  IMAD.MOV.U32 R28, RZ, RZ, R24 ;  /* 0x000000ffff1c7224 */ /* 0x000fe400078e0018 */
[----:B------:R-:W-:Y:S02]  /*7c60*/  IMAD.MOV.U32 R20, RZ, RZ, R30 ;  /* 0x000000ffff147224 */ /* 0x000fe400078e001e */
[----:B------:R-:W-:Y:S01]  /*7c70*/  IMAD.MOV.U32 R21, RZ, RZ, R27 ;  /* 0x000000ffff157224 */ /* 0x000fe200078e001b */
[----:B-1----:R-:W-:Y:S01]  /*7c80*/  ISETP.NE.AND P0, PT, R6, 0x1, PT ;  /* 0x000000010600780c */ /* 0x002fe20003f05270 */
[----:B0-----:R-:W-:-:S05]  /*7c90*/  VIADD R0, R0, 0xffffff80 ;  /* 0xffffff8000007836 */ /* 0x001fca0000000000 */
[----:B------:R-:W-:-:S07]  /*7ca0*/  SHF.R.S32.HI R3, RZ, 0x1f, R0 ;  /* 0x0000001fff037819 */ /* 0x000fce0000011400 */
[----:B------:R-:W0:Y:S01]  /*7cb0*/  @P0 LDC R5, c[0x0][0x450] ;  /* 0x00011400ff050b82 */ /* 0x000e220000000800 */
[----:B------:R-:W-:-:S04]  /*7cc0*/  LEA.HI R3, R3, R0, RZ, 0x2 ;  /* 0x0000000003037211 */ /* 0x000fc800078f10ff */
[----:B------:R-:W-:-:S05]  /*7cd0*/  LOP3.LUT R3, R3, 0xfffffffc, RZ, 0xc0, !PT ;  /* 0xfffffffc03037812 */ /* 0x000fca00078ec0ff */
[----:B------:R-:W-:Y:S02]  /*7ce0*/  IMAD.IADD R3, R0, 0x1, -R3 ;  /* 0x0000000100037824 */ /* 0x000fe400078e0a03 */
[----:B------:R-:W1:Y:S02]  /*7cf0*/  @P0 LDC R0, c[0x0][0x44c] ;  /* 0x00011300ff000b82 */ /* 0x000e640000000800 */
[----:B------:R-:W-:-:S04]  /*7d00*/  IMAD R3, R3, 0x40, R39 ;  /* 0x0000004003037824 */ /* 0x000fc800078e0227 */
[----:B-1----:R-:W-:-:S05]  /*7d10*/  @P0 IMAD.HI.U32 R0, R3, R0, RZ ;  /* 0x0000000003000227 */ /* 0x002fca00078e00ff */
[----:B0-----:R-:W-:-:S04]  /*7d20*/  @P0 SHF.R.U32.HI R3, RZ, R5, R0 ;  /* 0x00000005ff030219 */ /* 0x001fc80000011600 */
        /* <DEDUP_REMOVED lines=17> */
[----:B------:R-:W2:Y:S01]  /*7e40*/  LDL R11, [R1+0x30] ;  /* 0x00003000010b7983 */ /* 0x000ea20000100800 */
[----:B------:R-:W0:Y:S03]  /*7e50*/  LDC R31, c[0x0][0x3f4] ;  /* 0x0000fd00ff1f7b82 */ /* 0x000e260000000800 */
[----:B------:R-:W1:Y:S04]  /*7e60*/  SHFL.IDX PT, R3, R10, RZ, 0x1c1f ;  /* 0x001c1fff0a037589 */ /* 0x000e6800000e0000 */
[----:B------:R-:W3:Y:S04]  /*7e70*/  SHFL.IDX PT, R0, R28, RZ, 0x1c1f ;  /* 0x001c1fff1c007589 */ /* 0x000ee800000e0000 */
[----:B------:R-:W4:Y:S04]  /*7e80*/  SHFL.IDX PT, R14, R29, RZ, 0x1c1f ;  /* 0x001c1fff1d0e7589 */ /* 0x000f2800000e0000 */
[----:B------:R-:W5:Y:S01]  /*7e90*/  SHFL.IDX PT, R8, R20, RZ, 0x1c1f ;  /* 0x001c1fff14087589 */ /* 0x000f6200000e0000 */
[----:B0-----:R-:W-:Y:S01]  /*7ea0*/  ISETP.GE.AND P0, PT, R16, R31, PT ;  /* 0x0000001f1000720c */ /* 0x001fe20003f06270 */
[----:B--2---:R-:W-:-:S05]  /*7eb0*/  IMAD R30, R11, R6, RZ ;  /* 0x000000060b1e7224 */ /* 0x004fca00078e02ff */
[----:B------:R-:W-:-:S13]  /*7ec0*/  ISETP.GE.OR P1, PT, R39, R30, P0 ;  /* 0x0000001e2700720c */ /* 0x000fda0000726670 */
[C---:B------:R-:W-:Y:S01]  /*7ed0*/  @!P1 IMAD.SHL.U32 R9, R16.reuse, 0x2, RZ ;  /* 0x0000000210099824 */ /* 0x040fe200078e00ff */
[----:B------:R-:W-:-:S04]  /*7ee0*/  @!P1 SHF.L.U64.HI R21, R16, 0x1, R17 ;  /* 0x0000000110159819 */ /* 0x000fc80000010211 */
[----:B-1----:R-:W-:-:S05]  /*7ef0*/  @!P1 IADD3 R4, P2, R3, R9, RZ ;  /* 0x0000000903049210 */ /* 0x002fca0007f5e0ff */
[----:B---3--:R-:W-:-:S06]  /*7f00*/  @!P1 IMAD.X R5, R0, 0x1, R21, P2 ;  /* 0x0000000100059824 */ /* 0x008fcc00010e0615 */
[----:B------:R-:W2:Y:S01]  /*7f10*/  @!P1 LD.E.128 R4, desc[UR40][R4.64] ;  /* 0x0000002804049980 */ /* 0x000ea2000c101d00 */
[----:B----4-:R-:W-:-:S05]  /*7f20*/  @!P1 IADD3 R14, P2, R14, R9, RZ ;  /* 0x000000090e0e9210 */ /* 0x010fca0007f5e0ff */
[----:B-----5:R-:W-:-:S04]  /*7f30*/  @!P1 IMAD.X R3, R8, 0x1, R21, P2 ;  /* 0x0000000108039824 */ /* 0x020fc800010e0615 */
[----:B------:R-:W-:-:S05]  /*7f40*/  @!P1 IMAD.MOV.U32 R15, RZ, RZ, R3 ;  /* 0x000000ffff0f9224 */ /* 0x000fca00078e0003 */
[----:B------:R-:W3:Y:S01]  /*7f50*/  @!P1 LD.E.128 R24, desc[UR40][R14.64] ;  /* 0x000000280e189980 */ /* 0x000ee2000c101d00 */
[----:B------:R-:W-:Y:S02]  /*7f60*/  CS2R R36, SRZ ;  /* 0x0000000000247805 */ /* 0x000fe4000001ff00 */
[----:B------:R-:W-:Y:S01]  /*7f70*/  CS2R R34, SRZ ;  /* 0x0000000000227805 */ /* 0x000fe2000001ff00 */
[----:B------:R-:W0:Y:S04]  /*7f80*/  SHFL.IDX PT, R21, R29, 0x1, 0x1c1f ;  /* 0x003c1f001d157f89 */ /* 0x000e2800000e0000 */
[----:B------:R-:W1:Y:S01]  /*7f90*/  SHFL.IDX PT, R20, R20, 0x1, 0x1c1f ;  /* 0x003c1f0014147f89 */ /* 0x000e6200000e0000 */
[----:B--2---:R-:W-:Y:S02]  /*7fa0*/  @!P1 IMAD.MOV.U32 R36, RZ, RZ, R4 ;  /* 0x000000ffff249224 */ /* 0x004fe400078e0004 */
[----:B------:R-:W-:Y:S01]  /*7fb0*/  @!P1 IMAD.MOV.U32 R37, RZ, RZ, R5 ;  /* 0x000000ffff259224 */ /* 0x000fe200078e0005 */
[----:B------:R-:W-:Y:S01]  /*7fc0*/  CS2R R4, SRZ ;  /* 0x0000000000047805 */ /* 0x000fe2000001ff00 */
[----:B------:R-:W-:-:S02]  /*7fd0*/  IMAD.MOV.U32 R0, RZ, RZ, R36 ;  /* 0x000000ffff007224 */ /* 0x000fc400078e0024 */
[----:B------:R-:W-:Y:S02]  /*7fe0*/  @!P1 IMAD.MOV.U32 R34, RZ, RZ, R6 ;  /* 0x000000ffff229224 */ /* 0x000fe400078e0006 */
[----:B------:R-:W-:Y:S01]  /*7ff0*/  @!P1 IMAD.MOV.U32 R35, RZ, RZ, R7 ;  /* 0x000000ffff239224 */ /* 0x000fe200078e0007 */
[----:B------:R-:W-:Y:S01]  /*8000*/  PRMT R46, R46, 0x5410, R0 ;  /* 0x000054102e2e7816 */ /* 0x000fe20000000000 */
[----:B------:R-:W-:Y:S01]  /*8010*/  IMAD.MOV.U32 R3, RZ, RZ, R37 ;  /* 0x000000ffff037224 */ /* 0x000fe200078e0025 */
[----:B------:R-:W2:Y:S01]  /*8020*/  SHFL.IDX PT, R0, R28, 0x1, 0x1c1f ;  /* 0x003c1f001c007f89 */ /* 0x000ea200000e0000 */
[----:B------:R-:W-:Y:S01]  /*8030*/  CS2R R6, SRZ ;  /* 0x0000000000067805 */ /* 0x000fe2000001ff00 */
[----:B------:R-:W-:Y:S01]  /*8040*/  IMAD.MOV.U32 R8, RZ, RZ, R34 ;  /* 0x000000ffff087224 */ /* 0x000fe200078e0022 */
[----:B------:R-:W-:Y:S01]  /*8050*/  MOV R9, R35 ;  /* 0x0000002300097202 */ /* 0x000fe20000000f00 */
[----:B---3--:R-:W-:Y:S01]  /*8060*/  @!P1 IMAD.MOV.U32 R6, RZ, RZ, R24 ;  /* 0x000000ffff069224 */ /* 0x008fe200078e0018 */
[----:B------:R-:W-:Y:S01]  /*8070*/  PRMT R33, R33, 0x5410, R3 ;  /* 0x0000541021217816 */ /* 0x000fe20000000003 */
[----:B------:R-:W-:Y:S01]  /*8080*/  @!P1 IMAD.MOV.U32 R7, RZ, RZ, R25 ;  /* 0x000000ffff079224 */ /* 0x000fe200078e0019 */
[----:B------:R-:W-:Y:S01]  /*8090*/  PRMT R32, R8, 0x5410, R9 ;  /* 0x0000541008207816 */ /* 0x000fe20000000009 */
[----:B------:R-:W-:Y:S01]  /*80a0*/  @!P1 IMAD.MOV.U32 R4, RZ, RZ, R26 ;  /* 0x000000ffff049224 */ /* 0x000fe200078e001a */
[----:B------:R3:W4:Y:S01]  /*80b0*/  SHFL.IDX PT, R3, R10, 0x1, 0x1c1f ;  /* 0x003c1f000a037f89 */ /* 0x00072200000e0000 */
[----:B------:R-:W-:-:S02]  /*80c0*/  @!P1 IMAD.MOV.U32 R5, RZ, RZ, R27 ;  /* 0x000000ffff059224 */ /* 0x000fc400078e001b */
[----:B------:R-:W-:Y:S02]  /*80d0*/  IMAD.MOV.U32 R8, RZ, RZ, R6 ;  /* 0x000000ffff087224 */ /* 0x000fe400078e0006 */
[----:B------:R-:W-:Y:S02]  /*80e0*/  IMAD.MOV.U32 R9, RZ, RZ, R7 ;  /* 0x000000ffff097224 */ /* 0x000fe400078e0007 */
[----:B------:R-:W-:Y:S01]  /*80f0*/  IMAD.MOV.U32 R11, RZ, RZ, R5 ;  /* 0x000000ffff0b7224 */ /* 0x000fe200078e0005 */
[----:B------:R-:W-:Y:S01]  /*8100*/  PRMT R46, R8, 0x7610, R46 ;  /* 0x00007610082e7816 */ /* 0x000fe2000000002e */
[----:B---3--:R-:W-:Y:S01]  /*8110*/  IMAD.MOV.U32 R10, RZ, RZ, R4 ;  /* 0x000000ffff0a7224 */ /* 0x008fe200078e0004 */
[----:B------:R-:W-:Y:S02]  /*8120*/  PRMT R33, R9, 0x7610, R33 ;  /* 0x0000761009217816 */ /* 0x000fe40000000021 */
[----:B------:R-:W-:Y:S02]  /*8130*/  CS2R R8, SRZ ;  /* 0x0000000000087805 */ /* 0x000fe4000001ff00 */
[----:B------:R-:W-:-:S02]  /*8140*/  PRMT R40, R11, 0x7610, R40 ;  /* 0x000076100b287816 */ /* 0x000fc40000000028 */
[----:B012---:R-:W-:-:S07]  /*8150*/  PRMT R51, R10, 0x7610, R51 ;  /* 0x000076100a337816 */ /* 0x007fce0000000033 */
.L_x_15161:
        /* <DEDUP_REMOVED lines=20> */
[----:B------:R-:W-:Y:S01]  /*82a0*/  IMAD.X R13, R0, 0x1, R9, P1 ;  /* 0x00000001000d7824 */ /* 0x000fe200008e0609 */
[----:B------:R-:W-:-:S05]  /*82b0*/  IADD3.X R9, R20, R9, RZ, P2, !PT ;  /* 0x0000000914097210 */ /* 0x000fca00017fe4ff */
[----:B------:R-:W5:Y:S04]  /*82c0*/  LD.E.128 R12, desc[UR40][R12.64] ;  /* 0x000000280c0c7980 */ /* 0x000f68000c101d00 */
[----:B------:R-:W5:Y:S02]  /*82d0*/  LD.E.128 R8, desc[UR40][R8.64] ;  /* 0x0000002808087980 */ /* 0x000f64000c101d00 */
.L_x_14904:
[----:B------:R-:W-:Y:S05]  /*82e0*/  BSYNC B1 ;  /* 0x0000000000017941 */ /* 0x000fea0003800000 */
.L_x_14903:
[----:B------:R-:W4:Y:S01]  /*82f0*/  LDL R0, [R1+0x50] ;  /* 0x0000500001007983 */ /* 0x000f220000100800 */
[----:B------:R-:W0:Y:S01]  /*8300*/  SYNCS.PHASECHK.TRANS64.TRYWAIT P1, [R19+URZ+0x32400], R24 ;  /* 0x03240018130075a7 */ /* 0x000e22000802017f */
[----:B------:R-:W-:Y:S01]  /*8310*/  VIADD R21, R22, 0x40 ;  /* 0x0000004016157836 */ /* 0x000fe20000000000 */
[----:B------:R-:W-:Y:S01]  /*8320*/  BSSY B1, `(.L_x_14905) ;  /* 0x0000011000017945 */ /* 0x000fe20003800000 */
[----:B-----5:R-:W-:-:S05]  /*8330*/  IMAD.MOV.U32 R20, RZ, RZ, R9 ;  /* 0x000000ffff147224 */ /* 0x020fca00078e0009 */
[----:B------:R-:W-:Y:S01]  /*8340*/  PRMT R52, R20, 0x7610, R52 ;  /* 0x0000761014347816 */ /* 0x000fe20000000034 */
[----:B------:R-:W-:Y:S01]  /*8350*/  IMAD.MOV.U32 R20, RZ, RZ, R12 ;  /* 0x000000ffff147224 */ /* 0x000fe200078e000c */
[----:B----4-:R-:W-:Y:S01]  /*8360*/  VIADDMNMX R3, R30, -R0, 0x80, PT ;  /* 0x000000801e037446 */ /* 0x010fe20003800900 */
[----:B------:R-:W-:-:S03]  /*8370*/  IMAD.MOV.U32 R0, RZ, RZ, R8 ;  /* 0x000000ffff007224 */ /* 0x000fc600078e0008 */
[-C--:B------:R-:W-:Y:S02]  /*8380*/  ISETP.GE.OR P2, PT, R22, R3.reuse, P0 ;  /* 0x000000031600720c */ /* 0x080fe40000746670 */
[----:B------:R-:W-:Y:S01]  /*8390*/  PRMT R51, R51, 0x5410, R0 ;  /* 0x0000541033337816 */ /* 0x000fe20000000000 */
[----:B------:R-:W-:Y:S01]  /*83a0*/  IMAD.MOV.U32 R0, RZ, RZ, R10 ;  /* 0x000000ffff007224 */ /* 0x000fe200078e000a */
[----:B------:R-:W-:Y:S01]  /*83b0*/  ISETP.GE.OR P0, PT, R21, R3, P0 ;  /* 0x000000031500720c */ /* 0x000fe20000706670 */
[----:B------:R-:W-:Y:S02]  /*83c0*/  IMAD.MOV.U32 R3, RZ, RZ, R11 ;  /* 0x000000ffff037224 */ /* 0x000fe400078e000b */
[----:B------:R-:W-:Y:S01]  /*83d0*/  IMAD.MOV.U32 R21, RZ, RZ, R13 ;  /* 0x000000ffff157224 */ /* 0x000fe200078e000d */
[----:B------:R-:W-:Y:S01]  /*83e0*/  PRMT R52, R52, 0x5410, R0 ;  /* 0x0000541034347816 */ /* 0x000fe20000000000 */
[----:B------:R-:W-:Y:S01]  /*83f0*/  IMAD.IADD R0, R16, 0x1, R31 ;  /* 0x0000000110007824 */ /* 0x000fe200078e021f */
[----:B------:R-:W-:-:S02]  /*8400*/  PRMT R53, R3, 0x5410, R20 ;  /* 0x0000541003357816 */ /* 0x000fc40000000014 */
[----:B------:R-:W-:Y:S01]  /*8410*/  PRMT R54, R21, 0x7610, R54 ;  /* 0x0000761015367816 */ /* 0x000fe20000000036 */
[----:B0-----:R-:W-:Y:S06]  /*8420*/  @!P1 BRA `(.L_x_14906) ;  /* 0x0000017000e09947 */ /* 0x001fec0003800000 */
.L_x_15162:
[----:B------:R-:W-:Y:S05]  /*8430*/  BSYNC B1 ;  /* 0x0000000000017941 */ /* 0x000fea0003800000 */
.L_x_14905:
[----:B------:R-:W-:Y:S01]  /*8440*/  BSSY B1, `(.L_x_14907) ;  /* 0x0000069000017945 */ /* 0x000fe20003800000 */
[----:B------:R-:W-:Y:S01]  /*8450*/  IMAD.MOV.U32 R55, RZ, RZ, R14 ;  /* 0x000000ffff377224 */ /* 0x000fe200078e000e */
[----:B------:R-:W-:Y:S01]  /*8460*/  LOP3.LUT R0, R0, 0x38, RZ, 0xc0, !PT ;  /* 0x0000003800007812 */ /* 0x000fe200078ec0ff */
[----:B------:R-:W-:Y:S01]  /*8470*/  IMAD.MOV.U32 R56, RZ, RZ, R15 ;  /* 0x000000ffff387224 */ /* 0x000fe200078e000f */
[----:B------:R-:W-:Y:S06]  /*8480*/  @P2 BRA `(.L_x_14908) ;  /* 0x0000000400902947 */ /* 0x000fec0003800000 */
[----:B------:R-:W2:Y:S01]  /*8490*/  LDL R3, [R1+0x90] ;  /* 0x0000900001037983 */ /* 0x000ea20000100800 */
[----:B------:R-:W1:Y:S02]  /*84a0*/  S2R R20, SR_TID.X ;  /* 0x0000000000147919 */ /* 0x000e640000002100 */
[----:B-1----:R-:W-:-:S05]  /*84b0*/  VIADD R20, R20, 0xffffff80 ;  /* 0xffffff8014147836 */ /* 0x002fca0000000000 */
[----:B------:R-:W-:-:S04]  /*84c0*/  SHF.R.S32.HI R28, RZ, 0x1f, R20 ;  /* 0x0000001fff1c7819 */ /* 0x000fc80000011414 */
[----:B------:R-:W-:-:S04]  /*84d0*/  LEA.HI R28, R28, R20, RZ, 0x5 ;  /* 0x000000141c1c7211 */ /* 0x000fc800078f28ff */
[----:B------:R-:W-:Y:S02]  /*84e0*/  SHF.R.S32.HI R28, RZ, 0x5, R28 ;  /* 0x00000005ff1c7819 */ /* 0x000fe4000001141c */
[--C-:B------:R-:W-:Y:S02]  /*84f0*/  SHF.R.U64 R50, R36, 0x10, R37.reuse ;  /* 0x0000001024327819 */ /* 0x100fe40000001225 */
[----:B------:R-:W-:Y:S01]  /*8500*/  SHF.R.U32.HI R38, RZ, 0x10, R37 ;  /* 0x00000010ff267819 */ /* 0x000fe20000011625 */
[--C-:B------:R-:W-:Y:S01]  /*8510*/  HADD2.F32 R37, -RZ, R33.reuse.H0_H0 ;  /* 0x20000021ff257230 */ /* 0x100fe20000004100 */
[----:B------:R-:W-:Y:S02]  /*8520*/  SHF.R.U32.HI R36, RZ, 0x10, R7 ;  /* 0x00000010ff247819 */ /* 0x000fe40000011607 */
[--C-:B------:R-:W-:Y:S02]  /*8530*/  SHF.R.U64 R49, R34, 0x10, R35.reuse ;  /* 0x0000001022317819 */ /* 0x100fe40000001223 */
[----:B------:R-:W-:Y:S01]  /*8540*/  SHF.R.U32.HI R44, RZ, 0x10, R35 ;  /* 0x00000010ff2c7819 */ /* 0x000fe20000011623 */
[----:B------:R-:W-:Y:S01]  /*8550*/  HADD2.F32 R35, -RZ, R33.H1_H1 ;  /* 0x30000021ff237230 */ /* 0x000fe20000004100 */
[--C-:B------:R-:W-:Y:S01]  /*8560*/  SHF.R.U64 R47, R4, 0x10, R5.reuse ;  /* 0x00000010042f7819 */ /* 0x100fe20000001205 */
[----:B------:R-:W-:Y:S01]  /*8570*/  HADD2.F32 R34, -RZ, R36.H0_H0 ;  /* 0x20000024ff227230 */ /* 0x000fe20000004100 */
[----:B------:R-:W-:-:S02]  /*8580*/  SHF.R.U32.HI R42, RZ, 0x10, R5 ;  /* 0x00000010ff2a7819 */ /* 0x000fc40000011605 */
[----:B------:R-:W-:Y:S01]  /*8590*/  SHF.R.U64 R48, R6, 0x10, R7 ;  /* 0x0000001006307819 */ /* 0x000fe20000001207 */
[----:B--2---:R-:W-:-:S05]  /*85a0*/  IMAD.SHL.U32 R3, R3, 0x40, RZ ;  /* 0x0000004003037824 */ /* 0x004fca00078e00ff */
[----:B------:R-:W-:-:S04]  /*85b0*/  LOP3.LUT R21, R3, 0x1c0, RZ, 0xc0, !PT ;  /* 0x000001c003157812 */ /* 0x000fc800078ec0ff */
[----:B------:R-:W-:Y:S02]  /*85c0*/  LOP3.LUT R3, R21, 0x38, R16, 0xf8, !PT ;  /* 0x0000003815037812 */ /* 0x000fe400078ef810 */
[----:B0-----:R-:W-:-:S04]  /*85d0*/  SHF.R.U32.HI R24, RZ, 0x3, R21 ;  /* 0x00000003ff187819 */ /* 0x001fc80000011615 */
[----:B------:R-:W-:-:S04]  /*85e0*/  LOP3.LUT R3, R3, R24, RZ, 0x3c, !PT ;  /* 0x0000001803037212 */ /* 0x000fc800078e3cff */
[----:B------:R-:W-:Y:S02]  /*85f0*/  LEA R20, R28, R3, 0x9 ;  /* 0x000000031c147211 */ /* 0x000fe400078e48ff */
[----:B------:R-:W-:-:S03]  /*8600*/  LOP3.LUT R3, R24, R0, R21, 0x1e, !PT ;  /* 0x0000000018037212 */ /* 0x000fc600078e1e15 */
[----:B------:R-:W-:Y:S02]  /*8610*/  IMAD R43, R20, 0x2, R19 ;  /* 0x00000002142b7824 */ /* 0x000fe400078e0213 */
[----:B------:R-:W-:-:S03]  /*8620*/  IMAD R20, R28, 0x200, R3 ;  /* 0x000002001c147824 */ /* 0x000fc600078e0203 */
[----:B------:R-:W0:Y:S01]  /*8630*/  LDS.128 R24, [R43+0x18400] ;  /* 0x018400002b187984 */ /* 0x000e220000000c00 */
[----:B------:R-:W-:-:S05]  /*8640*/  IMAD R45, R20, 0x2, R19 ;  /* 0x00000002142d7824 */ /* 0x000fca00078e0213 */
[----:B------:R-:W1:Y:S01]  /*8650*/  LDS.128 R28, [R45+0x18400] ;  /* 0x018400002d1c7984 */ /* 0x000e620000000c00 */
[----:B0-----:R-:W-:Y:S02]  /*8660*/  HADD2.F32 R4, -RZ, R25.H0_H0 ;  /* 0x20000019ff047230 */ /* 0x001fe40000004100 */
[--C-:B-1----:R-:W-:Y:S02]  /*8670*/  HADD2.F32 R20, -RZ, R29.reuse.H0_H0 ;  /* 0x2000001dff147230 */ /* 0x102fe40000004100 */
[----:B------:R-:W-:-:S03]  /*8680*/  HADD2.F32 R29, -RZ, R29.H1_H1 ;  /* 0x3000001dff1d7230 */ /* 0x000fc60000004100 */
[C---:B------:R-:W-:Y:S01]  /*8690*/  FMUL.FTZ R39, R20.reuse, R37 ;  /* 0x0000002514277220 */ /* 0x040fe20000410000 */
[-C--:B------:R-:W-:Y:S01]  /*86a0*/  FMUL.FTZ R41, R20, R35.reuse ;  /* 0x0000002314297220 */ /* 0x080fe20000410000 */
[----:B------:R-:W-:Y:S02]  /*86b0*/  HADD2.F32 R25, -RZ, R25.H1_H1 ;  /* 0x30000019ff197230 */ /* 0x000fe40000004100 */
[----:B------:R-:W-:Y:S01]  /*86c0*/  FMUL.FTZ R36, R29, R34 ;  /* 0x000000221d247220 */ /* 0x000fe20000410000 */
[----:B------:R-:W-:Y:S02]  /*86d0*/  HADD2.F32 R20, -RZ, R38.H0_H0 ;  /* 0x20000026ff147230 */ /* 0x000fe40000004100 */
[C---:B------:R-:W-:Y:S01]  /*86e0*/  FFMA.FTZ R39, R4.reuse, R35, -R39 ;  /* 0x0000002304277223 */ /* 0x040fe20000010827 */
[----:B------:R-:W-:Y:S01]  /*86f0*/  FFMA.FTZ R41, R4, R37, R41 ;  /* 0x0000002504297223 */ /* 0x000fe20000010029 */
[----:B------:R-:W-:Y:S02]  /*8700*/  HADD2.F32 R33, -RZ, R31.H0_H0 ;  /* 0x2000001fff217230 */ /* 0x000fe40000004100 */
[----:B------:R-:W-:-:S02]  /*8710*/  HADD2.F32 R35, -RZ, R40.H0_H0 ;  /* 0x20000028ff237230 */ /* 0x000fc40000004100 */
[----:B------:R-:W-:Y:S02]  /*8720*/  HADD2.F32 R4, -RZ, R32.H1_H1 ;  /* 0x30000020ff047230 */ /* 0x000fe40000004100 */
[-C--:B------:R-:W-:Y:S01]  /*8730*/  FFMA.FTZ R38, R25, R20.reuse, -R36 ;  /* 0x0000001419267223 */ /* 0x080fe20000010824 */
[----:B------:R-:W-:Y:S02]  /*8740*/  HADD2.F32 R6, -RZ, R27.H0_H0 ;  /* 0x2000001bff067230 */ /* 0x000fe40000004100 */
[----:B------:R-:W-:Y:S01]  /*8750*/  FMUL.FTZ R40, R29, R20 ;  /* 0x000000141d287220 */ /* 0x000fe20000410000 */
[----:B------:R-:W-:Y:S02]  /*8760*/  HADD2.F32 R36, -RZ, R42.H0_H0 ;  /* 0x2000002aff247230 */ /* 0x000fe40000004100 */
[C---:B------:R-:W-:Y:S01]  /*8770*/  FMUL.FTZ R29, R33.reuse, R35 ;  /* 0x00000023211d7220 */ /* 0x040fe20000410000 */
[----:B------:R-:W-:Y:S02]  /*8780*/  HADD2.F32 R31, -RZ, R31.H1_H1 ;  /* 0x3000001fff1f7230 */ /* 0x000fe40000004100 */
[----:B------:R-:W-:Y:S01]  /*8790*/  FMUL.FTZ R42, R33, R4 ;  /* 0x00000004212a7220 */ /* 0x000fe20000410000 */
[----:B------:R-:W-:-:S02]  /*87a0*/  HADD2.F32 R27, -RZ, R27.H1_H1 ;  /* 0x3000001bff1b7230 */ /* 0x000fc40000004100 */
[----:B------:R-:W-:Y:S01]  /*87b0*/  FFMA.FTZ R40, R25, R34, R40 ;  /* 0x0000002219287223 */ /* 0x000fe20000010028 */
[C---:B------:R-:W-:Y:S01]  /*87c0*/  FFMA.FTZ R33, R6.reuse, R4, -R29 ;  /* 0x0000000406217223 */ /* 0x040fe2000001081d */
[----:B------:R-:W-:Y:S02]  /*87d0*/  HADD2.F32 R20, -RZ, R44.H0_H0 ;  /* 0x2000002cff147230 */ /* 0x000fe40000004100 */
[----:B------:R-:W-:Y:S01]  /*87e0*/  FFMA.FTZ R42, R6, R35, R42 ;  /* 0x00000023062a7223 */ /* 0x000fe2000001002a */
[----:B------:R-:W-:Y:S02]  /*87f0*/  HADD2.F32 R7, -RZ, R28.H0_H0 ;  /* 0x2000001cff077230 */ /* 0x000fe40000004100 */
[----:B------:R-:W-:Y:S01]  /*8800*/  FMUL.FTZ R34, R31, R36 ;  /* 0x000000241f227220 */ /* 0x000fe20000410000 */
[--C-:B------:R-:W-:Y:S02]  /*8810*/  HADD2.F32 R6, -RZ, R46.reuse.H0_H0 ;  /* 0x2000002eff067230 */ /* 0x100fe40000004100 */
[----:B------:R-:W-:-:S02]  /*8820*/  HADD2.F32 R4, -RZ, R46.H1_H1 ;  /* 0x3000002eff047230 */ /* 0x000fc40000004100 */
[-C--:B------:R-:W-:Y:S01]  /*8830*/  FMUL.FTZ R46, R31, R20.reuse ;  /* 0x000000141f2e7220 */ /* 0x080fe20000410000 */
[----:B------:R-:W-:Y:S02]  /*8840*/  HADD2.F32 R3, -RZ, R24.H0_H0 ;  /* 0x20000018ff037230 */ /* 0x000fe40000004100 */
[----:B------:R-:W-:Y:S01]  /*8850*/  FFMA.FTZ R44, R27, R20, -R34 ;  /* 0x000000141b2c7223 */ /* 0x000fe20000010822 */
[----:B------:R-:W-:Y:S02]  /*8860*/  HADD2.F32 R21, -RZ, R30.H0_H0 ;  /* 0x2000001eff157230 */ /* 0x000fe40000004100 */
[C---:B------:R-:W-:Y:S01]  /*8870*/  FMUL.FTZ R34, R7.reuse, R6 ;  /* 0x0000000607227220 */ /* 0x040fe20000410000 */
[----:B------:R-:W-:Y:S02]  /*8880*/  HADD2.F32 R20, -RZ, R51.H0_H0 ;  /* 0x20000033ff147230 */ /* 0x000fe40000004100 */
[----:B------:R-:W-:Y:S02]  /*8890*/  HADD2.F32 R32, -RZ, R32.H0_H0 ;  /* 0x20000020ff207230 */ /* 0x000fe40000004100 */
[----:B------:R-:W-:Y:S01]  /*88a0*/  FMUL.FTZ R7, R7, R4 ;  /* 0x0000000407077220 */ /* 0x000fe20000410000 */
[----:B------:R-:W-:Y:S01]  /*88b0*/  FFMA.FTZ R35, R27, R36, R46 ;  /* 0x000000241b237223 */ /* 0x000fe2000001002e */
[----:B------:R-:W-:Y:S01]  /*88c0*/  FFMA.FTZ R4, R3, R4, -R34 ;  /* 0x0000000403047223 */ /* 0x000fe20000010822 */
[----:B------:R-:W-:-:S02]  /*88d0*/  HADD2.F32 R5, -RZ, R26.H0_H0 ;  /* 0x2000001aff057230 */ /* 0x000fc40000004100 */
[C---:B------:R-:W-:Y:S01]  /*88e0*/  FMUL.FTZ R36, R21.reuse, R20 ;  /* 0x0000001415247220 */ /* 0x040fe20000410000 */
[----:B------:R-:W-:Y:S01]  /*88f0*/  FMUL.FTZ R34, R21, R32 ;  /* 0x0000002015227220 */ /* 0x000fe20000410000 */
[----:B------:R-:W-:Y:S02]  /*8900*/  HADD2.F32 R28, -RZ, R28.H1_H1 ;  /* 0x3000001cff1c7230 */ /* 0x000fe40000004100 */
[----:B------:R-:W-:Y:S01]  /*8910*/  FFMA.FTZ R6, R3, R6, R7 ;  /* 0x0000000603067223 */ /* 0x000fe20000010007 */
[----:B------:R-:W-:Y:S02]  /*8920*/  HADD2.F32 R21, -RZ, R48.H0_H0 ;  /* 0x20000030ff157230 */ /* 0x000fe40000004100 */
[----:B------:R-:W-:Y:S02]  /*8930*/  HADD2.F32 R3, -RZ, R50.H0_H0 ;  /* 0x20000032ff037230 */ /* 0x000fe40000004100 */
[----:B------:R-:W-:Y:S02]  /*8940*/  HADD2.F32 R30, -RZ, R30.H1_H1 ;  /* 0x3000001eff1e7230 */ /* 0x000fe40000004100 */
[----:B------:R-:W-:-:S02]  /*8950*/  HADD2.F32 R25, -RZ, R47.H0_H0 ;  /* 0x2000002fff197230 */ /* 0x000fc40000004100 */
[C---:B------:R-:W-:Y:S01]  /*8960*/  FFMA.FTZ R36, R5.reuse, R32, -R36 ;  /* 0x0000002005247223 */ /* 0x040fe20000010824 */
[----:B------:R-:W-:Y:S02]  /*8970*/  HADD2.F32 R7, -RZ, R49.H0_H0 ;  /* 0x20000031ff077230 */ /* 0x000fe40000004100 */
[----:B------:R-:W-:Y:S01]  /*8980*/  FFMA.FTZ R34, R5, R20, R34 ;  /* 0x0000001405227223 */ /* 0x000fe20000010022 */
[----:B------:R-:W-:Y:S02]  /*8990*/  HADD2.F32 R24, -RZ, R24.H1_H1 ;  /* 0x30000018ff187230 */ /* 0x000fe40000004100 */
        /* <DEDUP_REMOVED lines=19> */
.L_x_14908:
[----:B------:R-:W-:Y:S05]  /*8ad0*/  BSYNC B1 ;  /* 0x0000000000017941 */ /* 0x000fea0003800000 */
.L_x_14907:
[----:B------:R-:W-:Y:S01]  /*8ae0*/  PRMT R40, R55, 0x5410, R56 ;  /* 0x0000541037287816 */ /* 0x000fe20000000038 */
[----:B------:R-:W-:Y:S06]  /*8af0*/  @P0 BRA `(.L_x_14899) ;  /* 0x0000000400800947 */ /* 0x000fec0003800000 */
[----:B------:R-:W2:Y:S01]  /*8b00*/  LDL R3, [R1+0x60] ;  /* 0x0000600001037983 */ /* 0x000ea20000100800 */
[C---:B-1----:R-:W-:Y:S02]  /*8b10*/  VIADD R4, R22.reuse, 0x40 ;  /* 0x0000004016047836 */ /* 0x042fe40000000000 */
[----:B------:R-:W-:Y:S01]  /*8b20*/  VIADD R5, R22, 0x40 ;  /* 0x0000004016057836 */ /* 0x000fe20000000000 */
[----:B------:R-:W3:Y:S01]  /*8b30*/  LDL R41, [R1+0x9c] ;  /* 0x00009c0001297983 */ /* 0x000ee20000100800 */
[----:B------:R-:W-:Y:S02]  /*8b40*/  IMAD.SHL.U32 R4, R4, 0x40, RZ ;  /* 0x0000004004047824 */ /* 0x000fe400078e00ff */
[----:B------:R-:W-:-:S03]  /*8b50*/  IMAD.SHL.U32 R5, R5, 0x40, RZ ;  /* 0x0000004005057824 */ /* 0x000fc600078e00ff */
[----:B------:R-:W-:Y:S02]  /*8b60*/  LOP3.LUT R4, R4, 0x1c0, RZ, 0xc0, !PT ;  /* 0x000001c004047812 */ /* 0x000fe400078ec0ff */
[----:B------:R-:W-:Y:S02]  /*8b70*/  LOP3.LUT R5, R5, 0x1c0, RZ, 0xc0, !PT ;  /* 0x000001c005057812 */ /* 0x000fe400078ec0ff */
[----:B------:R-:W-:-:S04]  /*8b80*/  SHF.R.U32.HI R4, RZ, 0x3, R4 ;  /* 0x00000003ff047819 */ /* 0x000fc80000011604 */
[----:B------:R-:W-:Y:S02]  /*8b90*/  LOP3.LUT R0, R4, R0, R5, 0x1e, !PT ;  /* 0x0000000004007212 */ /* 0x000fe400078e1e05 */
[----:B------:R-:W-:Y:S01]  /*8ba0*/  SHF.R.U32.HI R28, RZ, 0x10, R9 ;  /* 0x00000010ff1c7819 */ /* 0x000fe20000011609 */
[----:B------:R-:W-:Y:S01]  /*8bb0*/  HADD2.F32 R21, -RZ, R52.H0_H0 ;  /* 0x20000034ff157230 */ /* 0x000fe20000004100 */
[----:B------:R-:W-:Y:S02]  /*8bc0*/  SHF.R.U64 R39, R12, 0x10, R13 ;  /* 0x000000100c277819 */ /* 0x000fe4000000120d */
[--C-:B------:R-:W-:Y:S02]  /*8bd0*/  SHF.R.U64 R38, R14, 0x10, R15.reuse ;  /* 0x000000100e267819 */ /* 0x100fe4000000120f */
[----:B------:R-:W-:Y:S01]  /*8be0*/  SHF.R.U32.HI R36, RZ, 0x10, R15 ;  /* 0x00000010ff247819 */ /* 0x000fe2000001160f */
[----:B------:R-:W-:Y:S01]  /*8bf0*/  HADD2.F32 R15, -RZ, R54.H0_H0 ;  /* 0x20000036ff0f7230 */ /* 0x000fe20000004100 */
[----:B------:R-:W-:Y:S01]  /*8c00*/  SHF.R.U32.HI R20, RZ, 0x10, R13 ;  /* 0x00000010ff147819 */ /* 0x000fe2000001160d */
[----:B------:R-:W-:Y:S01]  /*8c10*/  HADD2.F32 R28, -RZ, R28.H0_H0 ;  /* 0x2000001cff1c7230 */ /* 0x000fe20000004100 */
[----:B------:R-:W-:-:S02]  /*8c20*/  SHF.R.U64 R37, R8, 0x10, R9 ;  /* 0x0000001008257819 */ /* 0x000fc40000001209 */
[--C-:B------:R-:W-:Y:S02]  /*8c30*/  SHF.R.U64 R35, R10, 0x10, R11.reuse ;  /* 0x000000100a237819 */ /* 0x100fe4000000120b */
[----:B------:R-:W-:Y:S01]  /*8c40*/  SHF.R.U32.HI R33, RZ, 0x10, R11 ;  /* 0x00000010ff217819 */ /* 0x000fe2000001160b */
[----:B--2---:R-:W-:-:S04]  /*8c50*/  IMAD.IADD R0, R3, 0x1, R0 ;  /* 0x0000000103007824 */ /* 0x004fc800078e0200 */
[----:B------:R-:W-:Y:S01]  /*8c60*/  IMAD R0, R0, 0x2, R19 ;  /* 0x0000000200007824 */ /* 0x000fe200078e0213 */
[----:B---3--:R-:W1:Y:S04]  /*8c70*/  LDS.128 R4, [R41+0x18400] ;  /* 0x0184000029047984 */ /* 0x008e680000000c00 */
[----:B0-----:R-:W0:Y:S01]  /*8c80*/  LDS.128 R24, [R0+0x18400] ;  /* 0x0184000000187984 */ /* 0x001e220000000c00 */
[----:B-1----:R-:W-:Y:S02]  /*8c90*/  HADD2.F32 R8, -RZ, R5.H0_H0 ;  /* 0x20000005ff087230 */ /* 0x002fe40000004100 */
[--C-:B0-----:R-:W-:Y:S02]  /*8ca0*/  HADD2.F32 R12, -RZ, R25.reuse.H0_H0 ;  /* 0x20000019ff0c7230 */ /* 0x101fe40000004100 */
[----:B------:R-:W-:-:S03]  /*8cb0*/  HADD2.F32 R25, -RZ, R25.H1_H1 ;  /* 0x30000019ff197230 */ /* 0x000fc60000004100 */
        /* <DEDUP_REMOVED lines=9> */
[----:B------:R-:W-:Y:S02]  /*8d50*/  HADD2.F32 R8, -RZ, R53.H1_H1 ;  /* 0x30000035ff087230 */ /* 0x000fe40000004100 */
[----:B------:R-:W-:Y:S01]  /*8d60*/  FFMA.FTZ R32, R5, R12, -R30 ;  /* 0x0000000c05207223 */ /* 0x000fe2000001081e */
[----:B------:R-:W-:Y:S02]  /*8d70*/  HADD2.F32 R3, -RZ, R4.H0_H0 ;  /* 0x20000004ff037230 */ /* 0x000fe40000004100 */
[----:B------:R-:W-:Y:S01]  /*8d80*/  FMUL.FTZ R30, R11, R20 ;  /* 0x000000140b1e7220 */ /* 0x000fe20000410000 */
[----:B------:R-:W-:Y:S01]  /*8d90*/  FMUL.FTZ R34, R25, R12 ;  /* 0x0000000c19227220 */ /* 0x000fe20000410000 */
[----:B------:R-:W-:Y:S02]  /*8da0*/  HADD2.F32 R13, -RZ, R26.H0_H0 ;  /* 0x2000001aff0d7230 */ /* 0x000fe40000004100 */
[----:B------:R-:W-:Y:S01]  /*8db0*/  FMUL.FTZ R11, R11, R8 ;  /* 0x000000080b0b7220 */ /* 0x000fe20000410000 */
[----:B------:R-:W-:-:S02]  /*8dc0*/  HADD2.F32 R12, -RZ, R52.H1_H1 ;  /* 0x30000034ff0c7230 */ /* 0x000fc40000004100 */
[----:B------:R-:W-:Y:S01]  /*8dd0*/  FFMA.FTZ R30, R3, R8, -R30 ;  /* 0x00000008031e7223 */ /* 0x000fe2000001081e */
[----:B------:R-:W-:Y:S01]  /*8de0*/  FFMA.FTZ R34, R5, R28, R34 ;  /* 0x0000001c05227223 */ /* 0x000fe20000010022 */
[----:B------:R-:W-:Y:S02]  /*8df0*/  HADD2.F32 R8, -RZ, R40.H0_H0 ;  /* 0x20000028ff087230 */ /* 0x000fe40000004100 */
[----:B------:R-:W-:Y:S01]  /*8e00*/  FFMA.FTZ R15, R3, R20, R11 ;  /* 0x00000014030f7223 */ /* 0x000fe2000001000b */
[----:B------:R-:W-:Y:S02]  /*8e10*/  HADD2.F32 R9, -RZ, R6.H0_H0 ;  /* 0x20000006ff097230 */ /* 0x000fe40000004100 */
[----:B------:R-:W-:Y:S01]  /*8e20*/  FMUL.FTZ R20, R13, R12 ;  /* 0x0000000c0d147220 */ /* 0x000fe20000410000 */
[----:B------:R-:W-:Y:S02]  /*8e30*/  HADD2.F32 R14, -RZ, R27.H0_H0 ;  /* 0x2000001bff0e7230 */ /* 0x000fe40000004100 */
[----:B------:R-:W-:-:S02]  /*8e40*/  HADD2.F32 R5, -RZ, R53.H0_H0 ;  /* 0x20000035ff057230 */ /* 0x000fc40000004100 */
[----:B------:R-:W-:Y:S02]  /*8e50*/  HADD2.F32 R3, -RZ, R40.H1_H1 ;  /* 0x30000028ff037230 */ /* 0x000fe40000004100 */
[-C--:B------:R-:W-:Y:S01]  /*8e60*/  FMUL.FTZ R28, R13, R8.reuse ;  /* 0x000000080d1c7220 */ /* 0x080fe20000410000 */
[----:B------:R-:W-:Y:S02]  /*8e70*/  HADD2.F32 R10, -RZ, R7.H0_H0 ;  /* 0x20000007ff0a7230 */ /* 0x000fe40000004100 */
[----:B------:R-:W-:Y:S01]  /*8e80*/  FFMA.FTZ R13, R9, R8, -R20 ;  /* 0x00000008090d7223 */ /* 0x000fe20000010814 */
[C---:B------:R-:W-:Y:S01]  /*8e90*/  FMUL.FTZ R11, R14.reuse, R5 ;  /* 0x000000050e0b7220 */ /* 0x040fe20000410000 */
[----:B------:R-:W-:Y:S02]  /*8ea0*/  HADD2.F32 R27, -RZ, R27.H1_H1 ;  /* 0x3000001bff1b7230 */ /* 0x000fe40000004100 */
[----:B------:R-:W-:Y:S01]  /*8eb0*/  FMUL.FTZ R14, R14, R3 ;  /* 0x000000030e0e7220 */ /* 0x000fe20000410000 */
[----:B------:R-:W-:-:S02]  /*8ec0*/  HADD2.F32 R20, -RZ, R33.H0_H0 ;  /* 0x20000021ff147230 */ /* 0x000fc40000004100 */
[----:B------:R-:W-:Y:S02]  /*8ed0*/  HADD2.F32 R8, -RZ, R36.H0_H0 ;  /* 0x20000024ff087230 */ /* 0x000fe40000004100 */
[----:B------:R-:W-:Y:S01]  /*8ee0*/  FFMA.FTZ R28, R9, R12, R28 ;  /* 0x0000000c091c7223 */ /* 0x000fe2000001001c */
[----:B------:R-:W-:Y:S02]  /*8ef0*/  HADD2.F32 R7, -RZ, R7.H1_H1 ;  /* 0x30000007ff077230 */ /* 0x000fe40000004100 */
[C---:B------:R-:W-:Y:S01]  /*8f00*/  FFMA.FTZ R12, R10.reuse, R3, -R11 ;  /* 0x000000030a0c7223 */ /* 0x040fe2000001080b */
[----:B------:R-:W-:Y:S01]  /*8f10*/  FFMA.FTZ R14, R10, R5, R14 ;  /* 0x000000050a0e7223 */ /* 0x000fe2000001000e */
[----:B------:R-:W-:Y:S02]  /*8f20*/  HADD2.F32 R24, -RZ, R24.H1_H1 ;  /* 0x30000018ff187230 */ /* 0x000fe40000004100 */
[----:B------:R-:W-:Y:S01]  /*8f30*/  FMUL.FTZ R36, R27, R20 ;  /* 0x000000141b247220 */ /* 0x000fe20000410000 */
[----:B------:R-:W-:-:S02]  /*8f40*/  HADD2.F32 R26, -RZ, R26.H1_H1 ;  /* 0x3000001aff1a7230 */ /* 0x000fc40000004100 */
        /* <DEDUP_REMOVED lines=27> */
.L_x_14899:
[----:B------:R-:W-:Y:S05]  /*9100*/  BSYNC B0 ;  /* 0x0000000000007941 */ /* 0x000fea0003800000 */
.L_x_14885:
        /* <DEDUP_REMOVED lines=8> */
.L_x_14882:
[----:B0123--:R-:W0:Y:S01]  /*9190*/  S2R R0, SR_TID.X ;  /* 0x0000000000007919 */ /* 0x00fe220000002100 */
[----:B------:R-:W-:Y:S01]  /*91a0*/  ISETP.NE.AND P1, PT, R232, 0x3, PT ;  /* 0x00000003e800780c */ /* 0x000fe20003f25270 */
[----:B------:R-:W-:Y:S05]  /*91b0*/  WARPSYNC.ALL ;  /* 0x0000000000007948 */ /* 0x000fea0003800000 */
[----:B0-----:R-:W-:-:S05]  /*91c0*/  SHF.R.U32.HI R0, RZ, 0x7, R0 ;  /* 0x00000007ff007819 */ /* 0x001fca0000011600 */
[----:B------:R-:W-:-:S05]  /*91d0*/  VIADD R0, R0, 0x8 ;  /* 0x0000000800007836 */ /* 0x000fca0000000000 */
[----:B------:R0:W-:Y:S06]  /*91e0*/  BAR.SYNC.DEFER_BLOCKING R0, 0x100 ;  /* 0x000400000000751d */ /* 0x0001ec0000010000 */
[----:B------:R-:W-:Y:S05]  /*91f0*/  @!P1 BRA `(.L_x_14909) ;  /* 0x0000000000049947 */ /* 0x000fea0003800000 */
[----:B------:R-:W-:Y:S01]  /*9200*/  BPT.TRAP 0x1 ;  /* 0x000000040000795c */ /* 0x000fe20000300000 */
.L_x_14909:
[----:B------:R-:W-:Y:S01]  /*9210*/  IMAD R180, R2, 0x8, R19 ;  /* 0x0000000802b47824 */ /* 0x000fe200078e0213 */
[----:B------:R-:W-:-:S04]  /*9220*/  SHF.L.U32 R7, R23, 0x1f, RZ ;  /* 0x0000001f17077819 */ /* 0x000fc800000006ff */
[----:B------:R1:W2:Y:S01]  /*9230*/  SYNCS.PHASECHK.TRANS64.TRYWAIT P0, [R180+URZ+0x32430], R7 ;  /* 0x03243007b40075a7 */ /* 0x0002a2000800017f */
[----:B------:R-:W-:Y:S05]  /*9240*/  @!P1 BRA `(.L_x_14910) ;  /* 0x0000000000049947 */ /* 0x000fea0003800000 */
[----:B------:R-:W-:Y:S01]  /*9250*/  BPT.TRAP 0x1 ;  /* 0x000000040000795c */ /* 0x000fe20000300000 */
.L_x_14910:
[----:B------:R-:W-:-:S05]  /*9260*/  VIADD R3, R19, 0x1c400 ;  /* 0x0001c40013037836 */ /* 0x000fca0000000000 */
[----:B------:R-:W-:-:S04]  /*9270*/  SHF.R.U32.HI R3, RZ, 0x4, R3 ;  /* 0x00000004ff037819 */ /* 0x000fc80000011603 */
[----:B------:R-:W-:-:S04]  /*9280*/  LOP3.LUT R3, R3, 0x3fff, RZ, 0xc0, !PT ;  /* 0x00003fff03037812 */ /* 0x000fc800078ec0ff */
[----:B------:R-:W-:-:S05]  /*9290*/  LOP3.LUT R3, R3, 0x10000, RZ, 0xfc, !PT ;  /* 0x0001000003037812 */ /* 0x000fca00078efcff */
[----:B------:R3:W-:Y:S01]  /*92a0*/  STL [R1+0x44], R3 ;  /* 0x0000440301007387 */ /* 0x0007e20000100800 */
[----:B--2---:R-:W-:Y:S05]  /*92b0*/  @P0 BRA `(.L_x_14911) ;  /* 0x0000000000080947 */ /* 0x004fea0003800000 */
[----:B------:R-:W2:Y:S02]  /*92c0*/  SYNCS.PHASECHK.TRANS64.TRYWAIT P0, [R180+URZ+0x32430], R7 ;  /* 0x03243007b40075a7 */ /* 0x000ea4000800017f */
[----:B--2---:R-:W-:Y:S05]  /*92d0*/  @!P0 BRA `(.L_x_14912) ;  /* 0x0000016400488947 */ /* 0x004fea0003800000 */
.L_x_14911:
[----:B---3--:R-:W3:Y:S01]  /*92e0*/  LDL R3, [R1+0x44] ;  /* 0x0000440001037983 */ /* 0x008ee20000100800 */
[----:B------:R-:W-:Y:S01]  /*92f0*/  MOV R5, 0x40000040 ;  /* 0x4000004000057802 */ /* 0x000fe20000000f00 */
[----:B------:R-:W-:Y:S05]  /*9300*/  WARPSYNC.ALL ;  /* 0x0000000000007948 */ /* 0x000fea0003800000 */
[C---:B------:R-:W-:Y:S01]  /*9310*/  R2UR UR4, R224.reuse ;  /* 0x00000000e00472ca */ /* 0x040fe200000e0000 */
[----:B-----5:R-:W-:Y:S01]  /*9320*/  WARPGROUP.ARRIVE ;  /* 0x00000000000079c5 */ /* 0x020fe20000000000 */
[----:B------:R-:W-:Y:S01]  /*9330*/  R2UR UR5, R225 ;  /* 0x00000000e10572ca */ /* 0x000fe200000e0000 */
[----:B------:R-:W-:Y:S01]  /*9340*/  VIADD R14, R224, 0x2 ;  /* 0x00000002e00e7836 */ /* 0x000fe20000000000 */
[----:B------:R-:W-:Y:S01]  /*9350*/  R2UR UR7, R5 ;  /* 0x00000000050772ca */ /* 0x000fe200000e0000 */
[----:B------:R-:W-:Y:S01]  /*9360*/  IMAD.MOV.U32 R15, RZ, RZ, 0x40000040 ;  /* 0x40000040ff0f7424 */ /* 0x000fe200078e00ff */
[----:B------:R-:W-:Y:S01]  /*9370*/  BSSY B0, `(.L_x_14913) ;  /* 0x000002a000007945 */ /* 0x000fe20003800000 */
[----:B------:R-:W-:-:S02]  /*9380*/  IMAD.MOV.U32 R9, RZ, RZ, 0x40000040 ;  /* 0x40000040ff097424 */ /* 0x000fc400078e00ff */
[C---:B------:R-:W-:Y:S01]  /*9390*/  VIADD R12, R224.reuse, 0x4 ;  /* 0x00000004e00c7836 */ /* 0x040fe20000000000 */
[----:B------:R4:W-:Y:S01]  /*93a0*/  STL.64 [R1+0x18], R14 ;  /* 0x0000180e01007387 */ /* 0x0009e20000100a00 */
[----:B------:R-:W-:Y:S02]  /*93b0*/  IMAD.MOV.U32 R13, RZ, RZ, 0x40000040 ;  /* 0x40000040ff0d7424 */ /* 0x000fe400078e00ff */
[----:B------:R-:W-:Y:S02]  /*93c0*/  VIADD R10, R224, 0x6 ;  /* 0x00000006e00a7836 */ /* 0x000fe40000000000 */
[----:B------:R-:W-:Y:S01]  /*93d0*/  IMAD.MOV.U32 R11, RZ, RZ, 0x40000040 ;  /* 0x40000040ff0b7424 */ /* 0x000fe200078e00ff */
[----:B------:R4:W-:Y:S01]  /*93e0*/  STL.64 [R1+0x10], R12 ;  /* 0x0000100c01007387 */ /* 0x0009e20000100a00 */
[----:B------:R-:W-:-:S03]  /*93f0*/  IMAD.MOV.U32 R5, RZ, RZ, 0x40000040 ;  /* 0x40000040ff057424 */ /* 0x000fc600078e00ff */
[----:B------:R4:W-:Y:S01]  /*9400*/  STL.64 [R1+0x8], R10 ;  /* 0x0000080a01007387 */ /* 0x0009e20000100a00 */
[----:B---3--:R-:W-:-:S04]  /*9410*/  IMAD R4, R2, 0x300, R3 ;  /* 0x0000030002047824 */ /* 0x008fc800078e0203 */
[C---:B------:R-:W-:Y:S01]  /*9420*/  VIADD R8, R4.reuse, 0x2 ;  /* 0x0000000204087836 */ /* 0x040fe20000000000 */
[----:B------:R-:W-:-:S13]  /*9430*/  R2UR UR6, R4 ;  /* 0x00000000040672ca */ /* 0x000fda00000e0000 */
[----:B------:R-:W-:Y:S01]  /*9440*/  HGMMA.64x96x16.F32 R24, gdesc[UR4], RZ, !UPT, gsb0 ;  /* 0x01600000041879f0 */ /* 0x000fe2000c0008ff */
        /* <DEDUP_REMOVED lines=21> */
[----:B------:R-:W-:Y:S01]  /*95a0*/  SHF.L.U32 R4, R73, 0x1f, RZ ;  /* 0x0000001f49047819 */ /* 0x000fe200000006ff */
[----:B------:R-:W-:-:S02]  /*95b0*/  WARPGROUP.DEPBAR.LE gsb0, 0x0 ;  /* 0x00008000000079c5 */ /* 0x000fc40000010000 */
[----:B------:R-:W-:-:S08]  /*95c0*/  WARPGROUP.ARRIVE ;  /* 0x00000000000079c5 */ /* 0x000fd00000000000 */
[----:B------:R-:W-:Y:S03]  /*95d0*/  HGMMA.64x96x16.F32 R24, gdesc[UR4], R24, gsb0 ;  /* 0x01600000041879f0 */ /* 0x000fe60008000818 */
[----:B------:R-:W-:Y:S02]  /*95e0*/  WARPGROUP.DEPBAR.LE gsb0, 0x0 ;  /* 0x00008000000079c5 */ /* 0x000fe40000010000 */
[----:B------:R-:W3:Y:S02]  /*95f0*/  SYNCS.PHASECHK.TRANS64.TRYWAIT P0, [R19+URZ+0x32410], R4 ;  /* 0x03241004130075a7 */ /* 0x000ee4000800017f */
[----:B---34-:R-:W-:Y:S05]  /*9600*/  @!P0 BRA `(.L_x_14914) ;  /* 0x0000016000908947 */ /* 0x018fea0003800000 */
.L_x_15163:
[----:B------:R-:W-:Y:S05]  /*9610*/  BSYNC B0 ;  /* 0x0000000000007941 */ /* 0x000fea0003800000 */
.L_x_14913:
[----:B------:R-:W-:Y:S05]  /*9620*/  @!P1 BRA `(.L_x_14915) ;  /* 0x0000000000049947 */ /* 0x000fea0003800000 */
[----:B------:R-:W-:Y:S01]  /*9630*/  BPT.TRAP 0x1 ;  /* 0x000000040000795c */ /* 0x000fe20000300000 */
.L_x_14915:
[----:B------:R4:W0:Y:S01]  /*9640*/  SYNCS.PHASECHK.TRANS64.TRYWAIT P2, [R180+URZ+0x32450], R7 ;  /* 0x03245007b40075a7 */ /* 0x000822000804017f */
[----:B------:R-:W-:Y:S05]  /*9650*/  @!P1 BRA `(.L_x_14916) ;  /* 0x0000000000049947 */ /* 0x000fea0003800000 */
[----:B------:R-:W-:Y:S01]  /*9660*/  BPT.TRAP 0x1 ;  /* 0x000000040000795c */ /* 0x000fe20000300000 */
.L_x_14916:
[----:B------:R-:W5:Y:S01]  /*9670*/  S2R R3, SR_TID.X ;  /* 0x0000000000037919 */ /* 0x000f620000002100 */
[----:B------:R-:W-:Y:S01]  /*9680*/  BSSY B0, `(.L_x_14917) ;  /* 0x0000006000007945 */ /* 0x000fe20003800000 */
[----:B-----5:R-:W-:-:S04]  /*9690*/  LOP3.LUT R3, R3, 0x7f, RZ, 0xc0, !PT ;  /* 0x0000007f03037812 */ /* 0x020fc800078ec0ff */
[----:B------:R-:W-:Y:S01]  /*96a0*/  ISETP.NE.AND P0, PT, R3, RZ, PT ;  /* 0x000000ff0300720c */ /* 0x000fe20003f05270 */
[----:B0-----:R-:W-:-:S12]  /*96b0*/  @P2 BRA `(.L_x_14918) ;  /* 0x0000000000082947 */ /* 0x001fd80003800000 */
[----:B------:R-:W0:Y:S02]  /*96c0*/  SYNCS.PHASECHK.TRANS64.TRYWAIT P2, [R180+URZ+0x32450], R7 ;  /* 0x03245007b40075a7 */ /* 0x000e24000804017f */
[----:B0-----:R-:W-:Y:S05]  /*96d0*/  @!P2 BRA `(.L_x_14919) ;  /* 0x000001600070a947 */ /* 0x001fea0003800000 */
.L_x_14918:
[----:B------:R-:W-:Y:S05]  /*96e0*/  BSYNC B0 ;  /* 0x0000000000007941 */ /* 0x000fea0003800000 */
.L_x_14917:
[----:B------:R-:W-:Y:S05]  /*96f0*/  WARPSYNC.ALL ;  /* 0x0000000000007948 */ /* 0x000fea0003800000 */
[----:B------:R-:W-:Y:S01]  /*9700*/  IADD3 R3, R19, 0x400, RZ ;  /* 0x0000040013037810 */ /* 0x000fe20007ffe0ff */
[----:B------:R-:W-:Y:S01]  /*9710*/  IMAD.MOV.U32 R5, RZ, RZ, 0x40000040 ;  /* 0x40000040ff057424 */ /* 0x000fe200078e00ff */
[----:B---3--:R-:W-:Y:S01]  /*9720*/  LOP3.LUT R4, R72, 0x10000, RZ, 0xfc, !PT ;  /* 0x0001000048047812 */ /* 0x008fe200078efcff */
[----:B------:R-:W-:Y:S01]  /*9730*/  IMAD.MOV.U32 R73, RZ, RZ, 0x40000040 ;  /* 0x40000040ff497424 */ /* 0x000fe200078e00ff */
[----:B------:R-:W-:Y:S01]  /*9740*/  SHF.R.U32.HI R3, RZ, 0x4, R3 ;  /* 0x00000004ff037819 */ /* 0x000fe20000011603 */
[----:B------:R-:W-:Y:S01]  /*9750*/  WARPGROUP.ARRIVE ;  /* 0x00000000000079c5 */ /* 0x000fe20000000000 */
[C---:B------:R-:W-:Y:S01]  /*9760*/  R2UR UR4, R4.reuse ;  /* 0x00000000040472ca */ /* 0x040fe200000e0000 */
[----:B------:R-:W-:Y:S01]  /*9770*/  VIADD R74, R4, 0x2 ;  /* 0x00000002044a7836 */ /* 0x000fe20000000000 */
[----:B------:R-:W-:Y:S01]  /*9780*/  LOP3.LUT R3, R3, 0x3fff, RZ, 0xc0, !PT ;  /* 0x00003fff03037812 */ /* 0x000fe200078ec0ff */
[----:B------:R-:W-:Y:S01]  /*9790*/  IMAD.MOV.U32 R75, RZ, RZ, 0x40000040 ;  /* 0x40000040ff4b7424 */ /* 0x000fe200078e00ff */
[----:B------:R-:W-:Y:S01]  /*97a0*/  R2UR UR5, R5 ;  /* 0x00000000050572ca */ /* 0x000fe200000e0000 */
[----:B-12-4-:R-:W-:Y:S01]  /*97b0*/  IMAD.MOV.U32 R7, RZ, RZ, 0x40000040 ;  /* 0x40000040ff077424 */ /* 0x016fe200078e00ff */
[----:B------:R-:W-:Y:S01]  /*97c0*/  LOP3.LUT R6, R3, 0x10000, RZ, 0xfc, !PT ;  /* 0x0001000003067812 */ /* 0x000fe200078efcff */
[----:B------:R-:W-:Y:S01]  /*97d0*/  IMAD.MOV.U32 R231, RZ, RZ, 0x40000040 ;  /* 0x40000040ffe77424 */ /* 0x000fe200078e00ff */
[----:B------:R-:W-:-:S02]  /*97e0*/  R2UR UR7, R73 ;  /* 0x00000000490772ca */ /* 0x000fc400000e0000 */
[----:B------:R-:W-:Y:S01]  /*97f0*/  MOV R229, 0x40000040 ;  /* 0x4000004000e57802 */ /* 0x000fe20000000f00 */
[----:B------:R-:W-:Y:S01]  /*9800*/  IMAD R72, R2, 0xc00, R6 ;  /* 0x00000c0002487824 */ /* 0x000fe200078e0206 */
[----:B------:R0:W-:Y:S01]  /*9810*/  STL [R1+0x48], R6 ;  /* 0x0000480601007387 */ /* 0x0001e20000100800 */
[----:B------:R-:W-:Y:S01]  /*9820*/  IMAD.MOV.U32 R227, RZ, RZ, 0x40000040 ;  /* 0x40000040ffe37424 */ /* 0x000fe200078e00ff */
[----:B------:R-:W1:Y:S01]  /*9830*/  LDC R77, c[0x0][0x448] ;  /* 0x00011200ff4d7b82 */ /* 0x000e620000000800 */
[----:B------:R-:W-:Y:S01]  /*9840*/  IMAD.MOV.U32 R215, RZ, RZ, 0x40000040 ;  /* 0x40000040ffd77424 */ /* 0x000fe200078e00ff */
[----:B------:R-:W-:Y:S01]  /*9850*/  R2UR UR6, R72 ;  /* 0x00000000480672ca */ /* 0x000fe200000e0000 */
[----:B------:R-:W-:Y:S02]  /*9860*/  VIADD R230, R4, 0x4 ;  /* 0x0000000404e67836 */ /* 0x000fe40000000000 */
[----:B------:R-:W-:Y:S02]  /*9870*/  IMAD.MOV.U32 R213, RZ, RZ, 0x40000040 ;  /* 0x40000040ffd57424 */ /* 0x000fe400078e00ff */
[----:B------:R-:W-:-:S02]  /*9880*/  IMAD.MOV.U32 R209, RZ, RZ, 0x40000040 ;  /* 0x40000040ffd17424 */ /* 0x000fc400078e00ff */
[----:B------:R-:W-:Y:S02]  /*9890*/  IMAD.MOV.U32 R207, RZ, RZ, 0x40000040 ;  /* 0x40000040ffcf7424 */ /* 0x000fe400078e00ff */
[----:B------:R-:W-:Y:S01]  /*98a0*/  IMAD.MOV.U32 R205, RZ, RZ, 0x40000040 ;  /* 0x40000040ffcd7424 */ /* 0x000fe200078e00ff */
[----:B------:R-:W-:Y:S01]  /*98b0*/  IADD3 R20, R4, 0x804, RZ ;  /* 0x0000080404147810 */ /* 0x000fe20007ffe0ff */
[----:B0-----:R-:W-:Y:S01]  /*98c0*/  VIADD R6, R72, 0x2 ;  /* 0x0000000248067836 */ /* 0x001fe20000000000 */
[----:B------:R0:W-:Y:S01]  /*98d0*/  STL.64 [R1], R74 ;  /* 0x0000004a01007387 */ /* 0x0001e20000100a00 */
[----:B------:R-:W-:Y:S01]  /*98e0*/  HGMMA.64x96x16.F32 R24, gdesc[UR4], R24, gsb0 ;  /* 0x01600000041879f0 */ /* 0x000fe20008000818 */
[----:B------:R-:W-:Y:S01]  /*98f0*/  R2UR UR4, R74 ;  /* 0x000000004a0472ca */ /* 0x000fe200000e0000 */
[----:B------:R-:W-:Y:S01]  /*9900*/  IMAD.MOV.U32 R21, RZ, RZ, 0x40000040 ;  /* 0x40000040ff157424 */ /* 0x000fe200078e00ff */
[----:B------:R-:W-:Y:S01]  /*9910*/  R2UR UR5, R75 ;  /* 0x000000004b0572ca */ /* 0x000fe200000e0000 */
[----:B------:R-:W-:Y:S01]  /*9920*/  IMAD.MOV.U32 R15, RZ, RZ, 0x40000040 ;  /* 0x40000040ff0f7424 */ /* 0x000fe200078e00ff */
[----:B------:R-:W-:Y:S01]  /*9930*/  R2UR UR6, R6 ;  /* 0x00000000060672ca */ /* 0x000fe200000e0000 */
[----:B------:R-:W-:Y:S01]  /*9940*/  IMAD.MOV.U32 R13, RZ, RZ, 0x40000040 ;  /* 0x40000040ff0d7424 */ /* 0x000fe200078e00ff */
[----:B------:R-:W-:Y:S01]  /*9950*/  R2UR UR7, R7 ;  /* 0x00000000070772ca */ /* 0x000fe200000e0000 */
[----:B------:R-:W-:Y:S01]  /*9960*/  VIADD R6, R72, 0x4 ;  /* 0x0000000448067836 */ /* 0x000fe20000000000 */
[----:B------:R-:W-:Y:S01]  /*9970*/  ULDC UR42, c[0x0][0xad0] ;  /* 0x0002b400002a7ab9 */ /* 0x000fe20000000800 */
[----:B------:R-:W-:Y:S01]  /*9980*/  IMAD.MOV.U32 R7, RZ, RZ, 0x40000040 ;  /* 0x40000040ff077424 */ /* 0x000fe200078e00ff */
[----:B0-----:R-:W2:Y:S01]  /*9990*/  LDL.LU R75, [R1+0x38] ;  /* 0x00003800014b7983 */ /* 0x001ea20000300800 */
[C---:B------:R-:W-:Y:S01]  /*99a0*/  VIADD R228, R4.reuse, 0x6 ;  /* 0x0000000604e47836 */ /* 0x040fe20000000000 */
[----:B------:R-:W-:Y:S01]  /*99b0*/  ULDC UR43, c[0x0][0xad0] ;  /* 0x0002b400002b7ab9 */ /* 0x000fe20000000800 */
[C---:B------:R-:W-:Y:S01]  /*99c0*/  VIADD R226, R4.reuse, 0x400 ;  /* 0x0000040004e27836 */ /* 0x040fe20000000000 */
[----:B------:R-:W3:Y:S01]  /*99d0*/  LDL R79, [R1+0x64] ;  /* 0x00006400014f7983 */ /* 0x000ee20000100800 */
[----:B------:R-:W-:-:S02]  /*99e0*/  VIADD R214, R4, 0x402 ;  /* 0x0000040204d67836 */ /* 0x000fc40000000000 */
[C---:B------:R-:W-:Y:S01]  /*99f0*/  VIADD R212, R4.reuse, 0x404 ;  /* 0x0000040404d47836 */ /* 0x040fe20000000000 */
[----:B------:R-:W3:Y:S01]  /*9a00*/  LDL R76, [R1+0x50] ;  /* 0x00005000014c7983 */ /* 0x000ee20000100800 */
[C---:B------:R-:W-:Y:S02]  /*9a10*/  VIADD R208, R4.reuse, 0x406 ;  /* 0x0000040604d07836 */ /* 0x040fe40000000000 */
[C---:B------:R-:W-:Y:S01]  /*9a20*/  VIADD R206, R4.reuse, 0x800 ;  /* 0x0000080004ce7836 */ /* 0x040fe20000000000 */
[----:B------:R-:W4:Y:S01]  /*9a30*/  LDL R182, [R1+0x34] ;  /* 0x0000340001b67983 */ /* 0x000f220000100800 */
[C---:B------:R-:W-:Y:S02]  /*9a40*/  VIADD R204, R4.reuse, 0x802 ;  /* 0x0000080204cc7836 */ /* 0x040fe40000000000 */
[C---:B------:R-:W-:Y:S01]  /*9a50*/  VIADD R14, R4.reuse, 0x806 ;  /* 0x00000806040e7836 */ /* 0x040fe20000000000 */
[----:B------:R-:W5:Y:S01]  /*9a60*/  LDL R78, [R1+0x68] ;  /* 0x00006800014e7983 */ /* 0x000f620000100800 */
[----:B------:R-:W-:-:S02]  /*9a70*/  VIADD R12, R4, 0xc00 ;  /* 0x00000c00040c7836 */ /* 0x000fc40000000000 */
[----:B------:R-:W-:Y:S01]  /*9a80*/  VIADD R10, R4, 0xc02 ;  /* 0x00000c02040a7836 */ /* 0x000fe20000000000 */
[----:B------:R-:W5:Y:S01]  /*9a90*/  LDL R183, [R1+0x30] ;  /* 0x0000300001b77983 */ /* 0x000f620000100800 */
        /* <DEDUP_REMOVED lines=108> */
[----:B------:R-:W-:-:S02]  /*a160*/  VIADD R6, R72, 0x904 ;  /* 0x0000090448067836 */ /* 0x000fc40000000000 */
[----:B------:R-:W-:Y:S02]  /*a170*/  IMAD.MOV.U32 R9, RZ, RZ, 0x40000040 ;  /* 0x40000040ff097424 */ /* 0x000fe400078e00ff */
[----:B------:R-:W-:Y:S01]  /*a180*/  IMAD.MOV.U32 R7, RZ, RZ, 0x40000040 ;  /* 0x40000040ff077424 */ /* 0x000fe200078e00ff */
        /* <DEDUP_REMOVED lines=17> */
[----:B------:R-:W-:Y:S02]  /*a2a0*/  R2UR UR7, R73 ;  /* 0x00000000490772ca */ /* 0x000fe400000e0000 */
[----:B-1----:R-:W-:-:S13]  /*a2b0*/  ISETP.NE.AND P5, PT, R77, 0x1, PT ;  /* 0x000000014d00780c */ /* 0x002fda0003fa5270 */
[----:B------:R-:W0:Y:S01]  /*a2c0*/  @P5 LDC R77, c[0x0][0x44c] ;  /* 0x00011300ff4d5b82 */ /* 0x000e220000000800 */
[----:B------:R-:W-:Y:S02]  /*a2d0*/  WARPGROUP.DEPBAR.LE gsb0, 0x0 ;  /* 0x00008000000079c5 */ /* 0x000fe40000010000 */
[----:B------:R-:W-:-:S06]  /*a2e0*/  WARPGROUP.ARRIVE ;  /* 0x00000000000079c5 */ /* 0x000fcc0000000000 */
[----:B------:R-:W-:Y:S01]  /*a2f0*/  HGMMA.64x96x16.F32 R24, gdesc[UR4], R24, gsb0 ;  /* 0x01600000041879f0 */ /* 0x000fe20008000818 */
[----:B------:R-:W-:Y:S01]  /*a300*/  ULDC UR4, c[0x0][0xad0] ;  /* 0x0002b40000047ab9 */ /* 0x000fe20000000800 */
[----:B--2---:R-:W-:-:S04]  /*a310*/  LOP3.LUT R75, R75, 0xfffffffe, RZ, 0xc0, !PT ;  /* 0xfffffffe4b4b7812 */ /* 0x004fc800078ec0ff */
[----:B------:R-:W-:-:S05]  /*a320*/  @P5 LOP3.LUT R75, R75, 0x1, RZ, 0xfc, !PT ;  /* 0x000000014b4b5812 */ /* 0x000fca00078efcff */
[----:B------:R1:W-:Y:S01]  /*a330*/  STL [R1+0x38], R75 ;  /* 0x0000384b01007387 */ /* 0x0003e20000100800 */
[----:B------:R-:W-:Y:S02]  /*a340*/  WARPGROUP.DEPBAR.LE gsb0, 0x0 ;  /* 0x00008000000079c5 */ /* 0x000fe40000010000 */
[----:B------:R-:W-:-:S04]  /*a350*/  FMUL.FTZ R72, R24, UR4 ;  /* 0x0000000418487c20 */ /* 0x000fc80008410000 */
[----:B------:R2:W5:Y:S01]  /*a360*/  MUFU.TANH R74, R72 ;  /* 0x00000048004a7308 */ /* 0x0005620000002400 */
[----:B------:R-:W-:Y:S01]  /*a370*/  FMUL.FTZ R28, R28, UR4 ;  /* 0x000000041c1c7c20 */ /* 0x000fe20008410000 */
[----:B--2---:R-:W2:Y:S06]  /*a380*/  @P5 LDC R72, c[0x0][0x450] ;  /* 0x00011400ff485b82 */ /* 0x004eac0000000800 */
[----:B------:R3:W-:Y:S01]  /*a390*/  MUFU.TANH R87, R28 ;  /* 0x0000001c00577308 */ /* 0x0007e20000002400 */
[----:B------:R-:W-:Y:S01]  /*a3a0*/  FMUL.FTZ R33, R33, UR4 ;  /* 0x0000000421217c20 */ /* 0x000fe20008410000 */
[----:B---3--:R-:W-:Y:S01]  /*a3b0*/  FMUL.FTZ R28, R35, UR4 ;  /* 0x00000004231c7c20 */ /* 0x008fe20008410000 */
[----:B------:R-:W-:Y:S01]  /*a3c0*/  FMUL.FTZ R35, R36, UR4 ;  /* 0x0000000424237c20 */ /* 0x000fe20008410000 */
[----:B------:R-:W-:-:S04]  /*a3d0*/  IMAD.IADD R36, R79, 0x1, R76 ;  /* 0x000000014f247824 */ /* 0x000fc800078e024c */
[----:B------:R0:W-:Y:S02]  /*a3e0*/  MUFU.TANH R81, R33 ;  /* 0x0000002100517308 */ /* 0x0001e40000002400 */
[----:B0-----:R-:W-:-:S06]  /*a3f0*/  @P5 IMAD.HI.U32 R33, R36, R77, RZ ;  /* 0x0000004d24215227 */ /* 0x001fcc00078e00ff */
[----:B-1----:R0:W-:Y:S01]  /*a400*/  MUFU.TANH R75, R35 ;  /* 0x00000023004b7308 */ /* 0x0021e20000002400 */
[----:B--2---:R-:W-:-:S05]  /*a410*/  @P5 SHF.R.U32.HI R36, RZ, R72, R33 ;  /* 0x00000048ff245219 */ /* 0x004fca0000011621 */
[----:B0-----:R-:W0:Y:S01]  /*a420*/  SHFL.IDX PT, R35, R36, RZ, 0x1c1f ;  /* 0x001c1fff24237589 */ /* 0x001e2200000e0000 */
[----:B----4-:R-:W-:Y:S02]  /*a430*/  IMAD R33, R203, -0x60, R182 ;  /* 0xffffffa0cb217824 */ /* 0x010fe400078e02b6 */
[----:B------:R-:W-:Y:S01]  /*a440*/  FMUL.FTZ R73, R25, UR4 ;  /* 0x0000000419497c20 */ /* 0x000fe20008410000 */
[----:B------:R-:W-:Y:S01]  /*a450*/  FMUL.FTZ R40, R40, UR4 ;  /* 0x0000000428287c20 */ /* 0x000fe20008410000 */
[----:B------:R-:W-:Y:S01]  /*a460*/  FMUL.FTZ R25, R27, UR4 ;  /* 0x000000041b197c20 */ /* 0x000fe20008410000 */
[----:B------:R-:W-:Y:S02]  /*a470*/  VIADD R33, R33, 0x60 ;  /* 0x0000006021217836 */ /* 0x000fe40000000000 */
[----:B------:R-:W-:Y:S01]  /*a480*/  FMUL.FTZ R27, R30, UR4 ;  /* 0x000000041e1b7c20 */ /* 0x000fe20008410000 */
[----:B------:R-:W-:Y:S01]  /*a490*/  FMUL.FTZ R30, R39, UR4 ;  /* 0x00000004271e7c20 */ /* 0x000fe20008410000 */
[----:B------:R-:W1:Y:S01]  /*a4a0*/  MUFU.TANH R73, R73 ;  /* 0x0000004900497308 */ /* 0x000e620000002400 */
[----:B------:R-:W-:-:S07]  /*a4b0*/  FMUL.FTZ R29, R29, UR4 ;  /* 0x000000041d1d7c20 */ /* 0x000fce0008410000 */
[----:B------:R5:W-:Y:S01]  /*a4c0*/  MUFU.TANH R39, R40 ;  /* 0x0000002800277308 */ /* 0x000be20000002400 */
[----:B------:R-:W-:Y:S01]  /*a4d0*/  FMUL.FTZ R32, R32, UR4 ;  /* 0x0000000420207c20 */ /* 0x000fe20008410000 */
[----:B-----5:R-:W-:-:S06]  /*a4e0*/  IMAD R40, R78, -0x2, R33 ;  /* 0xfffffffe4e287824 */ /* 0x020fcc00078e0221 */
[----:B------:R-:W2:Y:S01]  /*a4f0*/  MUFU.TANH R85, R29 ;  /* 0x0000001d00557308 */ /* 0x000ea20000002400 */
[----:B------:R-:W-:-:S04]  /*a500*/  IADD3 R91, -R183, 0x1, R40 ;  /* 0x00000001b75b7810 */ /* 0x000fc80007ffe128 */
[----:B0-----:R-:W-:-:S03]  /*a510*/  VIADDMNMX R72, R35, R91, R40, PT ;  /* 0x0000005b23487246 */ /* 0x001fc60003800128 */
[----:B------:R0:W3:Y:S01]  /*a520*/  MUFU.TANH R83, R32 ;  /* 0x0000002000537308 */ /* 0x0000e20000002400 */
[----:B------:R-:W-:Y:S01]  /*a530*/  FMUL.FTZ R24, R26, UR4 ;  /* 0x000000041a187c20 */ /* 0x000fe20008410000 */
[C---:B------:R-:W-:Y:S02]  /*a540*/  ISETP.GT.AND P3, PT, R72.reuse, RZ, PT ;  /* 0x000000ff4800720c */ /* 0x040fe40003f64270 */
[----:B------:R-:W-:Y:S01]  /*a550*/  ISETP.GT.AND P4, PT, R72, 0x1, PT ;  /* 0x000000014800780c */ /* 0x000fe20003f84270 */
[----:B------:R-:W-:Y:S01]  /*a560*/  FMUL.FTZ R26, R31, UR4 ;  /* 0x000000041f1a7c20 */ /* 0x000fe20008410000 */
[----:B------:R-:W-:Y:S01]  /*a570*/  FMUL.FTZ R31, R38, UR4 ;  /* 0x00000004261f7c20 */ /* 0x000fe20008410000 */
[----:B------:R-:W-:Y:S01]  /*a580*/  ISETP.GT.AND P2, PT, R72, 0x8, PT ;  /* 0x000000084800780c */ /* 0x000fe20003f44270 */
[----:B------:R-:W-:Y:S01]  /*a590*/  FMUL.FTZ R37, R37, UR4 ;  /* 0x0000000425257c20 */ /* 0x000fe20008410000 */
[----:B------:R-:W-:Y:S02]  /*a5a0*/  FSEL R38, R74, -INF , P3 ;  /* 0xff8000004a267808 */ /* 0x000fe40001800000 */
[----:B-1----:R-:W-:Y:S01]  /*a5b0*/  FSEL R89, R73, -INF , P4 ;  /* 0xff80000049597808 */ /* 0x002fe20002000000 */
[----:B0-----:R-:W-:Y:S01]  /*a5c0*/  FMUL.FTZ R32, R42, UR4 ;  /* 0x000000042a207c20 */ /* 0x001fe20008410000 */
[----:B------:R-:W-:-:S02]  /*a5d0*/  ISETP.GT.AND P3, PT, R72, 0x9, PT ;  /* 0x000000094800780c */ /* 0x000fc40003f64270 */
[----:B------:R-:W-:Y:S02]  /*a5e0*/  FSEL R87, R87, -INF , P2 ;  /* 0xff80000057577808 */ /* 0x000fe40001000000 */
[----:B------:R-:W-:Y:S01]  /*a5f0*/  FMNMX.FTZ R42, R38, R89, !PT ;  /* 0x00000059262a7209 */ /* 0x000fe20007810000 */
[----:B------:R-:W0:Y:S01]  /*a600*/  MUFU.TANH R37, R37 ;  /* 0x0000002500257308 */ /* 0x000e220000002400 */
[----:B------:R-:W-:Y:S01]  /*a610*/  ISETP.GT.AND P2, PT, R72, 0x10, PT ;  /* 0x000000104800780c */ /* 0x000fe20003f44270 */
[----:B------:R-:W-:Y:S01]  /*a620*/  FMUL.FTZ R41, R41, UR4 ;  /* 0x0000000429297c20 */ /* 0x000fe20008410000 */
[----:B--2---:R-:W-:Y:S02]  /*a630*/  FSEL R85, R85, -INF , P3 ;  /* 0xff80000055557808 */ /* 0x004fe40001800000 */
[----:B------:R-:W-:Y:S01]  /*a640*/  FMNMX.FTZ R42, R87, R42, !PT ;  /* 0x0000002a572a7209 */ /* 0x000fe20007810000 */
[----:B------:R-:W-:Y:S01]  /*a650*/  FMUL.FTZ R44, R44, UR4 ;  /* 0x000000042c2c7c20 */ /* 0x000fe20008410000 */
[----:B------:R-:W-:-:S02]  /*a660*/  ISETP.GT.AND P3, PT, R72, 0x11, PT ;  /* 0x000000114800780c */ /* 0x000fc40003f64270 */
[----:B---3--:R-:W-:Y:S02]  /*a670*/  FSEL R83, R83, -INF , P2 ;  /* 0xff80000053537808 */ /* 0x008fe40001000000 */
[----:B------:R-:W-:Y:S01]  /*a680*/  FMNMX.FTZ R42, R85, R42, !PT ;  /* 0x0000002a552a7209 */ /* 0x000fe20007810000 */
[----:B------:R-:W1:Y:S01]  /*a690*/  MUFU.TANH R41, R41 ;  /* 0x0000002900297308 */ /* 0x000e620000002400 */
[----:B------:R-:W-:Y:S01]  /*a6a0*/  ISETP.GT.AND P2, PT, R72, 0x18, PT ;  /* 0x000000184800780c */ /* 0x000fe20003f44270 */
[----:B------:R-:W-:Y:S01]  /*a6b0*/  FMUL.FTZ R45, R45, UR4 ;  /* 0x000000042d2d7c20 */ /* 0x000fe20008410000 */
[----:B------:R-:W-:Y:S02]  /*a6c0*/  FSEL R81, R81, -INF , P3 ;  /* 0xff80000051517808 */ /* 0x000fe40001800000 */
[----:B------:R-:W-:Y:S01]  /*a6d0*/  FMNMX.FTZ R42, R83, R42, !PT ;  /* 0x0000002a532a7209 */ /* 0x000fe20007810000 */
[----:B------:R-:W-:Y:S01]  /*a6e0*/  FMUL.FTZ R34, R34, UR4 ;  /* 0x0000000422227c20 */ /* 0x000fe20008410000 */
[----:B------:R-:W-:Y:S01]  /*a6f0*/  ISETP.GT.AND P3, PT, R72, 0x19, PT ;  /* 0x000000194800780c */ /* 0x000fe20003f64270 */
[----:B------:R-:W2:Y:S01]  /*a700*/  MUFU.TANH R44, R44 ;  /* 0x0000002c002c7308 */ /* 0x000ea20000002400 */
[----:B------:R-:W-:Y:S01]  /*a710*/  FSEL R73, R75, -INF , P2 ;  /* 0xff8000004b497808 */ /* 0x000fe20001000000 */
[----:B------:R-:W-:Y:S01]  /*a720*/  FMUL.FTZ R48, R48, UR4 ;  /* 0x0000000430307c20 */ /* 0x000fe20008410000 */
[----:B------:R-:W-:Y:S01]  /*a730*/  FMNMX.FTZ R42, R81, R42, !PT ;  /* 0x0000002a512a7209 */ /* 0x000fe20007810000 */
[----:B------:R-:W-:Y:S01]  /*a740*/  FMUL.FTZ R49, R49, UR4 ;  /* 0x0000000431317c20 */ /* 0x000fe20008410000 */
[----:B------:R-:W-:-:S03]  /*a750*/  ISETP.GT.AND P2, PT, R72, 0x20, PT ;  /* 0x000000204800780c */ /* 0x000fc60003f44270 */
[----:B------:R3:W-:Y:S01]  /*a760*/  MUFU.TANH R29, R34 ;  /* 0x00000022001d7308 */ /* 0x0007e20000002400 */
[----:B------:R-:W-:Y:S01]  /*a770*/  FMNMX.FTZ R42, R73, R42, !PT ;  /* 0x0000002a492a7209 */ /* 0x000fe20007810000 */
[----:B------:R-:W-:-:S06]  /*a780*/  FMUL.FTZ R52, R52, UR4 ;  /* 0x0000000434347c20 */ /* 0x000fcc0008410000 */
[----:B------:R-:W4:Y:S01]  /*a790*/  MUFU.TANH R45, R45 ;  /* 0x0000002d002d7308 */ /* 0x000f220000002400 */
[----:B---3--:R-:W-:Y:S01]  /*a7a0*/  FMUL.FTZ R34, R43, UR4 ;  /* 0x000000042b227c20 */ /* 0x008fe20008410000 */
[----:B0-----:R-:W-:Y:S02]  /*a7b0*/  FSEL R43, R37, -INF , P3 ;  /* 0xff800000252b7808 */ /* 0x001fe40001800000 */
[C---:B------:R-:W-:Y:S02]  /*a7c0*/  ISETP.GT.AND P3, PT, R72.reuse, 0x21, PT ;  /* 0x000000214800780c */ /* 0x040fe40003f64270 */
[----:B------:R-:W-:Y:S02]  /*a7d0*/  FSEL R37, R39, -INF , P2 ;  /* 0xff80000027257808 */ /* 0x000fe40001000000 */
[----:B------:R-:W0:Y:S01]  /*a7e0*/  MUFU.TANH R48, R48 ;  /* 0x0000003000307308 */ /* 0x000e220000002400 */
[----:B------:R-:W-:Y:S01]  /*a7f0*/  FMNMX.FTZ R42, R43, R42, !PT ;  /* 0x0000002a2b2a7209 */ /* 0x000fe20007810000 */
[----:B------:R-:W-:Y:S01]  /*a800*/  FMUL.FTZ R53, R53, UR4 ;  /* 0x0000000435357c20 */ /* 0x000fe20008410000 */
[----:B------:R-:W-:-:S02]  /*a810*/  ISETP.GT.AND P2, PT, R72, 0x28, PT ;  /* 0x000000284800780c */ /* 0x000fc40003f44270 */
[----:B-1----:R-:W-:Y:S02]  /*a820*/  FSEL R35, R41, -INF , P3 ;  /* 0xff80000029237808 */ /* 0x002fe40001800000 */
[----:B------:R-:W-:Y:S01]  /*a830*/  FMNMX.FTZ R42, R37, R42, !PT ;  /* 0x0000002a252a7209 */ /* 0x000fe20007810000 */
[----:B------:R-:W1:Y:S01]  /*a840*/  MUFU.TANH R49, R49 ;  /* 0x0000003100317308 */ /* 0x000e620000002400 */
[----:B------:R-:W-:Y:S01]  /*a850*/  ISETP.GT.AND P3, PT, R72, 0x29, PT ;  /* 0x000000294800780c */ /* 0x000fe20003f64270 */
[----:B------:R-:W-:Y:S01]  /*a860*/  FMUL.FTZ R56, R56, UR4 ;  /* 0x0000000438387c20 */ /* 0x000fe20008410000 */
[----:B--2---:R-:W-:Y:S02]  /*a870*/  FSEL R33, R44, -INF , P2 ;  /* 0xff8000002c217808 */ /* 0x004fe40001000000 */
[----:B------:R-:W-:-:S03]  /*a880*/  FMNMX.FTZ R42, R35, R42, !PT ;  /* 0x0000002a232a7209 */ /* 0x000fc60007810000 */
[----:B------:R-:W2:Y:S01]  /*a890*/  MUFU.TANH R52, R52 ;  /* 0x0000003400347308 */ /* 0x000ea20000002400 */
[----:B------:R-:W-:Y:S02]  /*a8a0*/  ISETP.GT.AND P2, PT, R72, 0x30, PT ;  /* 0x000000304800780c */ /* 0x000fe40003f44270 */
[----:B----4-:R-:W-:Y:S02]  /*a8b0*/  FSEL R39, R45, -INF , P3 ;  /* 0xff8000002d277808 */ /* 0x010fe40001800000 */
[----:B------:R-:W-:-:S03]  /*a8c0*/  FMNMX.FTZ R42, R33, R42, !PT ;  /* 0x0000002a212a7209 */ /* 0x000fc60007810000 */
[----:B------:R-:W3:Y:S01]  /*a8d0*/  MUFU.TANH R53, R53 ;  /* 0x0000003500357308 */ /* 0x000ee20000002400 */
[----:B------:R-:W-:Y:S01]  /*a8e0*/  FMUL.FTZ R57, R57, UR4 ;  /* 0x0000000439397c20 */ /* 0x000fe20008410000 */
[----:B------:R-:W-:Y:S01]  /*a8f0*/  ISETP.GT.AND P3, PT, R72, 0x31, PT ;  /* 0x000000314800780c */ /* 0x000fe20003f64270 */
[----:B------:R-:W-:Y:S01]  /*a900*/  FMUL.FTZ R60, R60, UR4 ;  /* 0x000000043c3c7c20 */ /* 0x000fe20008410000 */
[----:B0-----:R-:W-:Y:S02]  /*a910*/  FSEL R41, R48, -INF , P2 ;  /* 0xff80000030297808 */ /* 0x001fe40001000000 */
[----:B------:R-:W-:Y:S02]  /*a920*/  FMNMX.FTZ R42, R39, R42, !PT ;  /* 0x0000002a272a7209 */ /* 0x000fe40007810000 */
[----:B------:R-:W0:Y:S01]  /*a930*/  MUFU.TANH R56, R56 ;  /* 0x0000003800387308 */ /* 0x000e220000002400 */
[----:B------:R-:W-:Y:S02]  /*a940*/  ISETP.GT.AND P2, PT, R72, 0x38, PT ;  /* 0x000000384800780c */ /* 0x000fe40003f44270 */
[----:B-1----:R-:W-:-:S02]  /*a950*/  FSEL R45, R49, -INF , P3 ;  /* 0xff800000312d7808 */ /* 0x002fc40001800000 */
[----:B------:R-:W-:-:S03]  /*a960*/  FMNMX.FTZ R42, R41, R42, !PT ;  /* 0x0000002a292a7209 */ /* 0x000fc60007810000 */
[----:B------:R0:W1:Y:S01]  /*a970*/  MUFU.TANH R74, R57 ;  /* 0x00000039004a7308 */ /* 0x0000620000002400 */
[----:B------:R-:W-:Y:S01]  /*a980*/  FMUL.FTZ R61, R61, UR4 ;  /* 0x000000043d3d7c20 */ /* 0x000fe20008410000 */
[----:B------:R-:W-:Y:S01]  /*a990*/  ISETP.GT.AND P3, PT, R72, 0x39, PT ;  /* 0x000000394800780c */ /* 0x000fe20003f64270 */
[----:B------:R-:W-:Y:S01]  /*a9a0*/  FMUL.FTZ R64, R64, UR4 ;  /* 0x0000000440407c20 */ /* 0x000fe20008410000 */
[----:B--2---:R-:W-:Y:S02]  /*a9b0*/  FSEL R49, R52, -INF , P2 ;  /* 0xff80000034317808 */ /* 0x004fe40001000000 */
[----:B------:R-:W-:Y:S02]  /*a9c0*/  FMNMX.FTZ R42, R45, R42, !PT ;  /* 0x0000002a2d2a7209 */ /* 0x000fe40007810000 */
[----:B------:R-:W2:Y:S01]  /*a9d0*/  MUFU.TANH R60, R60 ;  /* 0x0000003c003c7308 */ /* 0x000ea20000002400 */
[----:B------:R-:W-:Y:S02]  /*a9e0*/  ISETP.GT.AND P2, PT, R72, 0x40, PT ;  /* 0x000000404800780c */ /* 0x000fe40003f44270 */
[----:B---3--:R-:W-:-:S02]  /*a9f0*/  FSEL R53, R53, -INF , P3 ;  /* 0xff80000035357808 */ /* 0x008fc40001800000 */
[----:B------:R-:W-:-:S03]  /*aa00*/  FMNMX.FTZ R42, R49, R42, !PT ;  /* 0x0000002a312a7209 */ /* 0x000fc60007810000 */
[----:B------:R1:W3:Y:S01]  /*aa10*/  MUFU.TANH R75, R61 ;  /* 0x0000003d004b7308 */ /* 0x0002e20000002400 */
        /* <DEDUP_REMOVED lines=11> */
[----:B------:R-:W-:Y:S02]  /*aad0*/  ISETP.GT.AND P3, PT, R72, 0x49, PT ;  /* 0x000000494800780c */ /* 0x000fe40003f64270 */
[----:B------:R-:W-:-:S04]  /*aae0*/  FMNMX.FTZ R44, R61, R44, !PT ;  /* 0x0000002c3d2c7209 */ /* 0x000fc80007810000 */
[----:B------:R-:W4:Y:S01]  /*aaf0*/  MUFU.TANH R68, R68 ;  /* 0x0000004400447308 */ /* 0x000f220000002400 */
[----:B--2---:R-:W-:Y:S02]  /*ab00*/  FSEL R65, R60, -INF , P2 ;  /* 0xff8000003c417808 */ /* 0x004fe40001000000 */
[C---:B------:R-:W-:Y:S02]  /*ab10*/  ISETP.GT.AND P2, PT, R72.reuse, 0x50, PT ;  /* 0x000000504800780c */ /* 0x040fe40003f44270 */
[----:B---3--:R-:W-:Y:S02]  /*ab20*/  FSEL R69, R75, -INF , P3 ;  /* 0xff8000004b457808 */ /* 0x008fe40001800000 */
[----:B------:R-:W-:Y:S01]  /*ab30*/  FMNMX.FTZ R44, R65, R44, !PT ;  /* 0x0000002c412c7209 */ /* 0x000fe20007810000 */
[----:B------:R2:W3:Y:S01]  /*ab40*/  MUFU.TANH R79, R42 ;  /* 0x0000002a004f7308 */ /* 0x0004e20000002400 */
[----:B------:R-:W-:Y:S02]  /*ab50*/  ISETP.GT.AND P3, PT, R72, 0x51, PT ;  /* 0x000000514800780c */ /* 0x000fe40003f64270 */
[----:B0-----:R-:W-:-:S02]  /*ab60*/  FSEL R75, R64, -INF , P2 ;  /* 0xff800000404b7808 */ /* 0x001fc40001000000 */
[----:B------:R-:W-:Y:S02]  /*ab70*/  FMNMX.FTZ R44, R69, R44, !PT ;  /* 0x0000002c452c7209 */ /* 0x000fe40007810000 */
[C---:B------:R-:W-:Y:S02]  /*ab80*/  ISETP.GT.AND P2, PT, R72.reuse, 0x58, PT ;  /* 0x000000584800780c */ /* 0x040fe40003f44270 */
[----:B-1----:R-:W-:Y:S02]  /*ab90*/  FSEL R77, R77, -INF , P3 ;  /* 0xff8000004d4d7808 */ /* 0x002fe40001800000 */
[----:B------:R-:W-:Y:S01]  /*aba0*/  FMNMX.FTZ R44, R75, R44, !PT ;  /* 0x0000002c4b2c7209 */ /* 0x000fe20007810000 */
[----:B--2---:R-:W-:Y:S01]  /*abb0*/  FMUL.FTZ R42, R47, UR4 ;  /* 0x000000042f2a7c20 */ /* 0x004fe20008410000 */
[----:B------:R-:W-:Y:S02]  /*abc0*/  ISETP.GT.AND P3, PT, R72, 0x59, PT ;  /* 0x000000594800780c */ /* 0x000fe40003f64270 */
[----:B----4-:R-:W-:-:S02]  /*abd0*/  FSEL R47, R68, -INF , P2 ;  /* 0xff800000442f7808 */ /* 0x010fc40001000000 */
[----:B------:R-:W-:Y:S02]  /*abe0*/  FMNMX.FTZ R44, R77, R44, !PT ;  /* 0x0000002c4d2c7209 */ /* 0x000fe40007810000 */
[----:B---3--:R-:W-:Y:S02]  /*abf0*/  FSEL R79, R79, -INF , P3 ;  /* 0xff8000004f4f7808 */ /* 0x008fe40001800000 */
[----:B------:R-:W-:Y:S01]  /*ac00*/  FMNMX.FTZ R44, R47, R44, !PT ;  /* 0x0000002c2f2c7209 */ /* 0x000fe20007810000 */
[----:B------:R-:W0:Y:S03]  /*ac10*/  SHFL.IDX PT, R36, R36, 0x1, 0x1c1f ;  /* 0x003c1f0024247f89 */ /* 0x000e2600000e0000 */
[----:B------:R-:W-:-:S05]  /*ac20*/  FMNMX.FTZ R44, R79, R44, !PT ;  /* 0x0000002c4f2c7209 */ /* 0x000fca0007810000 */
[----:B------:R-:W1:Y:S01]  /*ac30*/  SHFL.BFLY PT, R93, R44, 0x2, 0x1f ;  /* 0x0c401f002c5d7f89 */ /* 0x000e6200000e0000 */
[----:B------:R-:W-:Y:S08]  /*ac40*/  MUFU.TANH R24, R24 ;  /* 0x0000001800187308 */ /* 0x000ff00000002400 */
[----:B------:R-:W2:Y:S08]  /*ac50*/  MUFU.TANH R25, R25 ;  /* 0x0000001900197308 */ /* 0x000eb00000002400 */
[----:B------:R-:W3:Y:S01]  /*ac60*/  MUFU.TANH R27, R27 ;  /* 0x0000001b001b7308 */ /* 0x000ee20000002400 */
[----:B0-----:R-:W-:Y:S01]  /*ac70*/  VIADDMNMX R36, R36, R91, R40, PT ;  /* 0x0000005b24247246 */ /* 0x001fe20003800128 */
[----:B------:R-:W-:-:S06]  /*ac80*/  FMUL.FTZ R51, R51, UR4 ;  /* 0x0000000433337c20 */ /* 0x000fcc0008410000 */
[----:B------:R-:W0:Y:S01]  /*ac90*/  MUFU.TANH R26, R26 ;  /* 0x0000001a001a7308 */ /* 0x000e220000002400 */
[----:B-1----:R-:W-:Y:S02]  /*aca0*/  FMNMX.FTZ R93, R44, R93, !PT ;  /* 0x0000005d2c5d7209 */ /* 0x002fe40007810000 */
[C---:B------:R-:W-:Y:S02]  /*acb0*/  ISETP.GT.AND P2, PT, R36.reuse, RZ, PT ;  /* 0x000000ff2400720c */ /* 0x040fe40003f44270 */
[C---:B------:R-:W-:Y:S01]  /*acc0*/  ISETP.GT.AND P3, PT, R36.reuse, 0x1, PT ;  /* 0x000000012400780c */ /* 0x040fe20003f64270 */
[----:B------:R-:W-:Y:S01]  /*acd0*/  FMUL.FTZ R55, R55, UR4 ;  /* 0x0000000437377c20 */ /* 0x000fe20008410000 */
[----:B------:R-:W-:Y:S01]  /*ace0*/  ISETP.GT.AND P4, PT, R36, 0x8, PT ;  /* 0x000000082400780c */ /* 0x000fe20003f84270 */
[----:B------:R-:W1:Y:S01]  /*acf0*/  MUFU.TANH R28, R28 ;  /* 0x0000001c001c7308 */ /* 0x000e620000002400 */
[----:B--2---:R-:W-:Y:S01]  /*ad00*/  FSEL R25, R25, -INF , P3 ;  /* 0xff80000019197808 */ /* 0x004fe20001800000 */
[----:B------:R-:W-:-:S06]  /*ad10*/  FMUL.FTZ R59, R59, UR4 ;  /* 0x000000043b3b7c20 */ /* 0x000fcc0008410000 */
[----:B------:R2:W-:Y:S08]  /*ad20*/  MUFU.TANH R48, R42 ;  /* 0x0000002a00307308 */ /* 0x0005f00000002400 */
[----:B------:R4:W-:Y:S01]  /*ad30*/  MUFU.TANH R52, R51 ;  /* 0x0000003300347308 */ /* 0x0009e20000002400 */
[----:B--2---:R-:W2:Y:S01]  /*ad40*/  SHFL.BFLY PT, R42, R93, 0x1, 0x1f ;  /* 0x0c201f005d2a7f89 */ /* 0x004ea200000e0000 */
[----:B----4-:R-:W-:-:S06]  /*ad50*/  FSEL R51, R24, -INF , P2 ;  /* 0xff80000018337808 */ /* 0x010fcc0001000000 */
[----:B------:R-:W-:Y:S01]  /*ad60*/  MUFU.TANH R31, R31 ;  /* 0x0000001f001f7308 */ /* 0x000fe20000002400 */
[----:B------:R-:W-:Y:S02]  /*ad70*/  ISETP.GT.AND P2, PT, R36, 0x9, PT ;  /* 0x000000092400780c */ /* 0x000fe40003f44270 */
[----:B------:R-:W-:-:S05]  /*ad80*/  FMNMX.FTZ R40, R51, R25, !PT ;  /* 0x0000001933287209 */ /* 0x000fca0007810000 */
[----:B------:R3:W-:Y:S01]  /*ad90*/  MUFU.TANH R56, R55 ;  /* 0x0000003700387308 */ /* 0x0007e20000002400 */
[----:B------:R-:W-:Y:S01]  /*ada0*/  ISETP.GT.AND P3, PT, R36, 0x10, PT ;  /* 0x000000102400780c */ /* 0x000fe20003f64270 */
[----:B------:R-:W-:Y:S01]  /*adb0*/  FMUL.FTZ R63, R63, UR4 ;  /* 0x000000043f3f7c20 */ /* 0x000fe20008410000 */
[----:B---3--:R-:W-:-:S05]  /*adc0*/  FSEL R55, R27, -INF , P4 ;  /* 0xff8000001b377808 */ /* 0x008fca0002000000 */
[----:B------:R-:W3:Y:S01]  /*add0*/  MUFU.TANH R30, R30 ;  /* 0x0000001e001e7308 */ /* 0x000ee20000002400 */
[----:B------:R-:W-:-:S07]  /*ade0*/  FMNMX.FTZ R40, R55, R40, !PT ;  /* 0x0000002837287209 */ /* 0x000fce0007810000 */
[----:B------:R0:W-:Y:S01]  /*adf0*/  MUFU.TANH R44, R59 ;  /* 0x0000003b002c7308 */ /* 0x0001e20000002400 */
[----:B------:R-:W-:Y:S01]  /*ae00*/  FSEL R29, R29, -INF , P3 ;  /* 0xff8000001d1d7808 */ /* 0x000fe20001800000 */
[----:B------:R-:W-:Y:S01]  /*ae10*/  FMUL.FTZ R46, R46, UR4 ;  /* 0x000000042e2e7c20 */ /* 0x000fe20008410000 */
[----:B0-----:R-:W-:-:S05]  /*ae20*/  FSEL R59, R26, -INF , P2 ;  /* 0xff8000001a3b7808 */ /* 0x001fca0001000000 */
[----:B------:R-:W0:Y:S01]  /*ae30*/  MUFU.TANH R32, R32 ;  /* 0x0000002000207308 */ /* 0x000e220000002400 */
[C---:B------:R-:W-:Y:S02]  /*ae40*/  ISETP.GT.AND P2, PT, R36.reuse, 0x11, PT ;  /* 0x000000112400780c */ /* 0x040fe40003f44270 */
[----:B------:R-:W-:Y:S01]  /*ae50*/  FMNMX.FTZ R40, R59, R40, !PT ;  /* 0x000000283b287209 */ /* 0x000fe20007810000 */
[----:B------:R-:W-:Y:S01]  /*ae60*/  FMUL.FTZ R67, R67, UR4 ;  /* 0x0000000443437c20 */ /* 0x000fe20008410000 */
[----:B------:R-:W-:Y:S02]  /*ae70*/  ISETP.GT.AND P3, PT, R36, 0x18, PT ;  /* 0x000000182400780c */ /* 0x000fe40003f64270 */
[----:B------:R-:W-:Y:S01]  /*ae80*/  FMNMX.FTZ R40, R29, R40, !PT ;  /* 0x000000281d287209 */ /* 0x000fe20007810000 */
[----:B------:R-:W4:Y:S01]  /*ae90*/  MUFU.TANH R34, R34 ;  /* 0x0000002200227308 */ /* 0x000f220000002400 */
[----:B------:R-:W-:Y:S01]  /*aea0*/  FMUL.FTZ R50, R50, UR4 ;  /* 0x0000000432327c20 */ /* 0x000fe20008410000 */
[----:B------:R-:W-:-:S06]  /*aeb0*/  FMUL.FTZ R54, R54, UR4 ;  /* 0x0000000436367c20 */ /* 0x000fcc0008410000 */
[----:B------:R1:W-:Y:S01]  /*aec0*/  MUFU.TANH R103, R63 ;  /* 0x0000003f00677308 */ /* 0x0003e20000002400 */
[----:B------:R-:W-:Y:S01]  /*aed0*/  FMUL.FTZ R58, R58, UR4 ;  /* 0x000000043a3a7c20 */ /* 0x000fe20008410000 */
[----:B------:R-:W-:Y:S01]  /*aee0*/  FMUL.FTZ R62, R62, UR4 ;  /* 0x000000043e3e7c20 */ /* 0x000fe20008410000 */
[----:B------:R-:W-:Y:S01]  /*aef0*/  FMUL.FTZ R66, R66, UR4 ;  /* 0x0000000442427c20 */ /* 0x000fe20008410000 */
[----:B------:R-:W-:Y:S01]  /*af00*/  FMUL.FTZ R70, R70, UR4 ;  /* 0x0000000446467c20 */ /* 0x000fe20008410000 */
[----:B-1----:R-:W-:-:S03]  /*af10*/  FSEL R63, R28, -INF , P2 ;  /* 0xff8000001c3f7808 */ /* 0x002fc60001000000 */
[----:B------:R-:W1:Y:S01]  /*af20*/  MUFU.TANH R46, R46 ;  /* 0x0000002e002e7308 */ /* 0x000e620000002400 */
[----:B------:R-:W-:Y:S01]  /*af30*/  ISETP.GT.AND P2, PT, R36, 0x19, PT ;  /* 0x000000192400780c */ /* 0x000fe20003f44270 */
[----:B------:R-:W-:Y:S01]  /*af40*/  FMUL.FTZ R71, R71, UR4 ;  /* 0x0000000447477c20 */ /* 0x000fe20008410000 */
[----:B------:R-:W-:Y:S01]  /*af50*/  FMNMX.FTZ R40, R63, R40, !PT ;  /* 0x000000283f287209 */ /* 0x000fe20007810000 */
[----:B------:R-:W-:-:S04]  /*af60*/  ULDC UR4, c[0x0][0xa80] ;  /* 0x0002a00000047ab9 */ /* 0x000fc80000000800 */
[----:B------:R5:W-:Y:S01]  /*af70*/  MUFU.TANH R107, R67 ;  /* 0x00000043006b7308 */ /* 0x000be20000002400 */
[----:B--2---:R-:W-:Y:S01]  /*af80*/  FMNMX.FTZ R177, R93, R42, !PT ;  /* 0x0000002a5db17209 */ /* 0x004fe20007810000 */
[----:B------:R-:W2:Y:S01]  /*af90*/  S2R R78, SR_TID.X ;  /* 0x00000000004e7919 */ /* 0x000ea20000002100 */
[----:B------:R-:W-:Y:S01]  /*afa0*/  MOV R176, UR4 ;  /* 0x0000000400b07c02 */ /* 0x000fe20008000f00 */
[----:B------:R-:W2:Y:S01]  /*afb0*/  @P5 LDC R28, c[0x0][0x450] ;  /* 0x00011400ff1c5b82 */ /* 0x000ea20000000800 */
[----:B---3--:R-:W-:Y:S02]  /*afc0*/  FSEL R95, R30, -INF , P2 ;  /* 0xff8000001e5f7808 */ /* 0x008fe40001000000 */
[----:B-----5:R-:W-:Y:S02]  /*afd0*/  FSEL R67, R31, -INF , P3 ;  /* 0xff8000001f437808 */ /* 0x020fe40001800000 */
[C---:B------:R-:W-:Y:S02]  /*afe0*/  ISETP.GT.AND P3, PT, R36.reuse, 0x20, PT ;  /* 0x000000202400780c */ /* 0x040fe40003f64270 */
[----:B------:R-:W-:Y:S01]  /*aff0*/  FMNMX.FTZ R40, R67, R40, !PT ;  /* 0x0000002843287209 */ /* 0x000fe20007810000 */
[----:B------:R-:W3:Y:S01]  /*b000*/  MUFU.TANH R50, R50 ;  /* 0x0000003200327308 */ /* 0x000ee20000002400 */
[----:B------:R-:W-:Y:S01]  /*b010*/  ISETP.GT.AND P2, PT, R36, 0x21, PT ;  /* 0x000000212400780c */ /* 0x000fe20003f44270 */
[----:B------:R-:W-:Y:S01]  /*b020*/  FMUL.FTZ R24, R177, R176 ;  /* 0x000000b0b1187220 */ /* 0x000fe20000410000 */
[----:B0-----:R-:W-:-:S02]  /*b030*/  FSEL R97, R32, -INF , P3 ;  /* 0xff80000020617808 */ /* 0x001fc40001800000 */
[----:B------:R-:W-:Y:S02]  /*b040*/  FMNMX.FTZ R40, R95, R40, !PT ;  /* 0x000000285f287209 */ /* 0x000fe40007810000 */
[----:B------:R-:W-:Y:S02]  /*b050*/  FSETP.NEU.FTZ.AND P4, PT, R177, -INF , PT ;  /* 0xff800000b100780b */ /* 0x000fe40003f9d000 */
[----:B------:R-:W-:Y:S02]  /*b060*/  ISETP.GT.AND P3, PT, R36, 0x28, PT ;  /* 0x000000282400780c */ /* 0x000fe40003f64270 */
[----:B----4-:R-:W-:Y:S02]  /*b070*/  FSEL R99, R34, -INF , P2 ;  /* 0xff80000022637808 */ /* 0x010fe40001000000 */
[----:B------:R-:W-:Y:S01]  /*b080*/  FMNMX.FTZ R40, R97, R40, !PT ;  /* 0x0000002861287209 */ /* 0x000fe20007810000 */
[----:B------:R-:W0:Y:S01]  /*b090*/  MUFU.TANH R54, R54 ;  /* 0x0000003600367308 */ /* 0x000e220000002400 */
[----:B------:R-:W-:-:S02]  /*b0a0*/  FSEL R24, R24, RZ, P4 ;  /* 0x000000ff18187208 */ /* 0x000fc40002000000 */
[----:B------:R-:W-:Y:S02]  /*b0b0*/  ISETP.GT.AND P2, PT, R36, 0x29, PT ;  /* 0x000000292400780c */ /* 0x000fe40003f44270 */
[----:B-1----:R-:W-:Y:S02]  /*b0c0*/  FSEL R101, R46, -INF , P3 ;  /* 0xff8000002e657808 */ /* 0x002fe40001800000 */
[----:B------:R-:W-:Y:S01]  /*b0d0*/  FMNMX.FTZ R40, R99, R40, !PT ;  /* 0x0000002863287209 */ /* 0x000fe20007810000 */
[--C-:B------:R-:W-:Y:S01]  /*b0e0*/  FFMA.FTZ R154, R87, R176, -R24.reuse ;  /* 0x000000b0579a7223 */ /* 0x100fe20000010818 */
[----:B------:R-:W-:Y:S02]  /*b0f0*/  ISETP.GT.AND P3, PT, R36, 0x30, PT ;  /* 0x000000302400780c */ /* 0x000fe40003f64270 */
[----:B------:R-:W-:Y:S02]  /*b100*/  FSEL R87, R48, -INF , P2 ;  /* 0xff80000030577808 */ /* 0x000fe40001000000 */
[----:B------:R-:W-:Y:S01]  /*b110*/  FMNMX.FTZ R40, R101, R40, !PT ;  /* 0x0000002865287209 */ /* 0x000fe20007810000 */
[----:B------:R-:W1:Y:S01]  /*b120*/  MUFU.TANH R58, R58 ;  /* 0x0000003a003a7308 */ /* 0x000e620000002400 */
[----:B------:R-:W-:Y:S01]  /*b130*/  FFMA.FTZ R31, R85, R176, -R24 ;  /* 0x000000b0551f7223 */ /* 0x000fe20000010818 */
[----:B------:R-:W-:-:S02]  /*b140*/  ISETP.GT.AND P2, PT, R36, 0x31, PT ;  /* 0x000000312400780c */ /* 0x000fc40003f44270 */
[----:B---3--:R-:W-:Y:S02]  /*b150*/  FSEL R85, R50, -INF , P3 ;  /* 0xff80000032557808 */ /* 0x008fe40001800000 */
[----:B------:R-:W-:Y:S01]  /*b160*/  FMNMX.FTZ R40, R87, R40, !PT ;  /* 0x0000002857287209 */ /* 0x000fe20007810000 */
[--C-:B------:R-:W-:Y:S01]  /*b170*/  FFMA.FTZ R156, R83, R176, -R24.reuse ;  /* 0x000000b0539c7223 */ /* 0x100fe20000010818 */
[----:B------:R-:W-:Y:S02]  /*b180*/  ISETP.GT.AND P3, PT, R36, 0x38, PT ;  /* 0x000000382400780c */ /* 0x000fe40003f64270 */
[----:B------:R-:W-:Y:S02]  /*b190*/  FSEL R83, R52, -INF , P2 ;  /* 0xff80000034537808 */ /* 0x000fe40001000000 */
[----:B------:R-:W-:Y:S01]  /*b1a0*/  FMNMX.FTZ R40, R85, R40, !PT ;  /* 0x0000002855287209 */ /* 0x000fe20007810000 */
[----:B------:R-:W3:Y:S01]  /*b1b0*/  MUFU.TANH R62, R62 ;  /* 0x0000003e003e7308 */ /* 0x000ee20000002400 */
[----:B------:R-:W-:Y:S01]  /*b1c0*/  FFMA.FTZ R27, R89, R176, -R24 ;  /* 0x000000b0591b7223 */ /* 0x000fe20000010818 */
[----:B------:R-:W-:-:S02]  /*b1d0*/  ISETP.GT.AND P2, PT, R36, 0x39, PT ;  /* 0x000000392400780c */ /* 0x000fc40003f44270 */
[----:B0-----:R-:W-:Y:S02]  /*b1e0*/  FSEL R89, R54, -INF , P3 ;  /* 0xff80000036597808 */ /* 0x001fe40001800000 */
[----:B------:R-:W-:Y:S02]  /*b1f0*/  FMNMX.FTZ R40, R83, R40, !PT ;  /* 0x0000002853287209 */ /* 0x000fe40007810000 */
[----:B------:R0:W-:Y:S01]  /*b200*/  MUFU.TANH R111, R71 ;  /* 0x00000047006f7308 */ /* 0x0001e20000002400 */
[----:B------:R-:W-:Y:S02]  /*b210*/  ISETP.GT.AND P3, PT, R36, 0x40, PT ;  /* 0x000000402400780c */ /* 0x000fe40003f64270 */
[----:B------:R-:W-:Y:S01]  /*b220*/  FMNMX.FTZ R40, R89, R40, !PT ;  /* 0x0000002859287209 */ /* 0x000fe20007810000 */
[----:B0-----:R-:W-:Y:S01]  /*b230*/  FFMA.FTZ R71, R81, R176, -R24 ;  /* 0x000000b051477223 */ /* 0x001fe20000010818 */
[----:B------:R-:W-:-:S03]  /*b240*/  FSEL R81, R56, -INF , P2 ;  /* 0xff80000038517808 */ /* 0x000fc60001000000 */
[----:B------:R-:W0:Y:S01]  /*b250*/  MUFU.TANH R66, R66 ;  /* 0x0000004200427308 */ /* 0x000e220000002400 */
[----:B------:R-:W-:Y:S02]  /*b260*/  ISETP.GT.AND P2, PT, R36, 0x41, PT ;  /* 0x000000412400780c */ /* 0x000fe40003f44270 */
[----:B-1----:R-:W-:Y:S02]  /*b270*/  FSEL R91, R58, -INF , P3 ;  /* 0xff8000003a5b7808 */ /* 0x002fe40001800000 */
[----:B------:R-:W-:Y:S01]  /*b280*/  FMNMX.FTZ R40, R81, R40, !PT ;  /* 0x0000002851287209 */ /* 0x000fe20007810000 */
[----:B------:R-:W-:Y:S01]  /*b290*/  FFMA.FTZ R158, R73, R176, -R24 ;  /* 0x000000b0499e7223 */ /* 0x000fe20000010818 */
[----:B------:R-:W-:Y:S02]  /*b2a0*/  ISETP.GT.AND P3, PT, R36, 0x48, PT ;  /* 0x000000482400780c */ /* 0x000fe40003f64270 */
[----:B------:R-:W-:Y:S02]  /*b2b0*/  FSEL R73, R44, -INF , P2 ;  /* 0xff8000002c497808 */ /* 0x000fe40001000000 */
[----:B------:R-:W-:Y:S01]  /*b2c0*/  FMNMX.FTZ R40, R91, R40, !PT ;  /* 0x000000285b287209 */ /* 0x000fe20007810000 */
[----:B------:R-:W1:Y:S01]  /*b2d0*/  MUFU.TANH R70, R70 ;  /* 0x0000004600467308 */ /* 0x000e620000002400 */
[----:B------:R-:W-:-:S02]  /*b2e0*/  ISETP.GT.AND P2, PT, R36, 0x49, PT ;  /* 0x000000492400780c */ /* 0x000fc40003f44270 */
[----:B---3--:R-:W-:Y:S02]  /*b2f0*/  FSEL R93, R62, -INF , P3 ;  /* 0xff8000003e5d7808 */ /* 0x008fe40001800000 */
[----:B------:R-:W-:Y:S02]  /*b300*/  FMNMX.FTZ R40, R73, R40, !PT ;  /* 0x0000002849287209 */ /* 0x000fe40007810000 */
[C---:B------:R-:W-:Y:S02]  /*b310*/  ISETP.GT.AND P3, PT, R36.reuse, 0x50, PT ;  /* 0x000000502400780c */ /* 0x040fe40003f64270 */
[----:B------:R-:W-:Y:S02]  /*b320*/  FSEL R103, R103, -INF , P2 ;  /* 0xff80000067677808 */ /* 0x000fe40001000000 */
        /* <DEDUP_REMOVED lines=8> */
[----:B-1----:R-:W-:Y:S02]  /*b3b0*/  FSEL R109, R70, -INF , P3 ;  /* 0xff800000466d7808 */ /* 0x002fe40001800000 */
[----:B------:R-:W-:Y:S02]  /*b3c0*/  FMNMX.FTZ R40, R107, R40, !PT ;  /* 0x000000286b287209 */ /* 0x000fe40007810000 */
[----:B------:R-:W-:Y:S02]  /*b3d0*/  FSEL R111, R111, -INF , P2 ;  /* 0xff8000006f6f7808 */ /* 0x000fe40001000000 */
[----:B------:R-:W-:-:S04]  /*b3e0*/  FMNMX.FTZ R40, R109, R40, !PT ;  /* 0x000000286d287209 */ /* 0x000fc80007810000 */
[----:B------:R-:W-:Y:S01]  /*b3f0*/  FMNMX.FTZ R40, R111, R40, !PT ;  /* 0x000000286f287209 */ /* 0x000fe20007810000 */
[----:B------:R-:W-:-:S04]  /*b400*/  FFMA.FTZ R162, R33, R176, -R24 ;  /* 0x000000b021a27223 */ /* 0x000fc80000010818 */
[----:B------:R-:W0:Y:S02]  /*b410*/  SHFL.BFLY PT, R33, R40, 0x2, 0x1f ;  /* 0x0c401f0028217f89 */ /* 0x000e2400000e0000 */
[----:B0-----:R-:W-:-:S05]  /*b420*/  FMNMX.FTZ R33, R40, R33, !PT ;  /* 0x0000002128217209 */ /* 0x001fca0007810000 */
[----:B------:R-:W0:Y:S02]  /*b430*/  SHFL.BFLY PT, R178, R33, 0x1, 0x1f ;  /* 0x0c201f0021b27f89 */ /* 0x000e2400000e0000 */
[----:B0-----:R-:W-:-:S04]  /*b440*/  FMNMX.FTZ R178, R33, R178, !PT ;  /* 0x000000b221b27209 */ /* 0x001fc80007810000 */
[C---:B------:R-:W-:Y:S01]  /*b450*/  FSETP.NEU.FTZ.AND P2, PT, R178.reuse, -INF , PT ;  /* 0xff800000b200780b */ /* 0x040fe20003f5d000 */
[----:B------:R-:W-:-:S05]  /*b460*/  FMUL.FTZ R26, R178, R176 ;  /* 0x000000b0b21a7220 */ /* 0x000fca0000410000 */
[----:B------:R-:W-:-:S05]  /*b470*/  FSEL R26, R26, RZ, P2 ;  /* 0x000000ff1a1a7208 */ /* 0x000fca0001000000 */
[----:B------:R-:W-:-:S04]  /*b480*/  FFMA.FTZ R25, R25, R176, -R26 ;  /* 0x000000b019197223 */ /* 0x000fc8000001081a */
[----:B------:R0:W-:Y:S01]  /*b490*/  MUFU.EX2 R30, R25 ;  /* 0x00000019001e7308 */ /* 0x0001e20000000800 */
[-C--:B------:R-:W-:Y:S01]  /*b4a0*/  FFMA.FTZ R152, R38, R176.reuse, -R24 ;  /* 0x000000b026987223 */ /* 0x080fe20000010818 */
[----:B0-----:R-:W0:Y:S01]  /*b4b0*/  @P5 LDC R25, c[0x0][0x44c] ;  /* 0x00011300ff195b82 */ /* 0x001e220000000800 */
[----:B------:R-:W-:-:S05]  /*b4c0*/  FFMA.FTZ R153, R51, R176, -R26 ;  /* 0x000000b033997223 */ /* 0x000fca000001081a */
[----:B------:R-:W-:Y:S01]  /*b4d0*/  MUFU.EX2 R152, R152 ;  /* 0x0000009800987308 */ /* 0x000fe20000000800 */
[----:B------:R-:W-:-:S07]  /*b4e0*/  FFMA.FTZ R55, R55, R176, -R26 ;  /* 0x000000b037377223 */ /* 0x000fce000001081a */
[----:B------:R-:W1:Y:S01]  /*b4f0*/  MUFU.EX2 R27, R27 ;  /* 0x0000001b001b7308 */ /* 0x000e620000000800 */
[-C--:B------:R-:W-:Y:S01]  /*b500*/  FFMA.FTZ R160, R37, R176.reuse, -R24 ;  /* 0x000000b025a07223 */ /* 0x080fe20000010818 */
[-C--:B------:R-:W-:Y:S01]  /*b510*/  FFMA.FTZ R59, R59, R176.reuse, -R26 ;  /* 0x000000b03b3b7223 */ /* 0x080fe2000001081a */
[----:B------:R-:W-:-:S05]  /*b520*/  FFMA.FTZ R37, R39, R176, -R24 ;  /* 0x000000b027257223 */ /* 0x000fca0000010818 */
[----:B------:R-:W3:Y:S01]  /*b530*/  MUFU.EX2 R153, R153 ;  /* 0x0000009900997308 */ /* 0x000ee20000000800 */
[-CC-:B------:R-:W-:Y:S01]  /*b540*/  FFMA.FTZ R164, R41, R176.reuse, -R24.reuse ;  /* 0x000000b029a47223 */ /* 0x180fe20000010818 */
[-CC-:B------:R-:W-:Y:S01]  /*b550*/  FFMA.FTZ R39, R45, R176.reuse, -R24.reuse ;  /* 0x000000b02d277223 */ /* 0x180fe20000010818 */
[----:B------:R-:W-:-:S05]  /*b560*/  FFMA.FTZ R166, R49, R176, -R24 ;  /* 0x000000b031a67223 */ /* 0x000fca0000010818 */
[----:B------:R-:W4:Y:S01]  /*b570*/  MUFU.EX2 R154, R154 ;  /* 0x0000009a009a7308 */ /* 0x000f220000000800 */
        /* <DEDUP_REMOVED lines=11> */
[-C--:B------:R-:W-:Y:S02]  /*b630*/  FFMA.FTZ R47, R79, R176.reuse, -R24 ;  /* 0x000000b04f2f7223 */ /* 0x080fe40000010818 */
[----:B------:R-:W5:Y:S01]  /*b640*/  MUFU.EX2 R31, R31 ;  /* 0x0000001f001f7308 */ /* 0x000f620000000800 */
[----:B--2---:R-:W-:Y:S01]  /*b650*/  SHF.R.U32.HI R78, RZ, 0x7, R78 ;  /* 0x00000007ff4e7819 */ /* 0x004fe2000001164e */
[----:B------:R-:W-:Y:S01]  /*b660*/  FFMA.FTZ R29, R29, R176, -R26 ;  /* 0x000000b01d1d7223 */ /* 0x000fe2000001081a */
[----:B------:R-:W-:Y:S01]  /*b670*/  LOP3.LUT R32, R3, 0x3000000, RZ, 0xfc, !PT ;  /* 0x0300000003207812 */ /* 0x000fe200078efcff */
[----:B------:R-:W-:-:S02]  /*b680*/  @!P0 VIADD R24, R180, 0x32440 ;  /* 0x00032440b4188836 */ /* 0x000fc40000000000 */
[----:B0-----:R-:W-:Y:S02]  /*b690*/  @P5 IMAD.HI.U32 R3, R76, R25, RZ ;  /* 0x000000194c035227 */ /* 0x001fe400078e00ff */
[----:B------:R-:W0:Y:S01]  /*b6a0*/  MUFU.EX2 R34, R59 ;  /* 0x0000003b00227308 */ /* 0x000e220000000800 */
[----:B------:R-:W-:Y:S01]  /*b6b0*/  IADD3 R179, -R78, 0xb, RZ ;  /* 0x0000000b4eb37810 */ /* 0x000fe20007ffe1ff */
[----:B------:R-:W-:Y:S01]  /*b6c0*/  FFMA.FTZ R63, R63, R176, -R26 ;  /* 0x000000b03f3f7223 */ /* 0x000fe2000001081a */
[----:B------:R-:W-:Y:S01]  /*b6d0*/  IMAD.MOV.U32 R181, RZ, RZ, R76 ;  /* 0x000000ffffb57224 */ /* 0x000fe200078e004c */
[----:B------:R-:W-:-:S04]  /*b6e0*/  @!P0 PRMT R24, RZ, 0x654, R24 ;  /* 0x00000654ff188816 */ /* 0x000fc80000000018 */
[----:B------:R-:W2:Y:S01]  /*b6f0*/  MUFU.EX2 R156, R156 ;  /* 0x0000009c009c7308 */ /* 0x000ea20000000800 */
[----:B------:R-:W-:Y:S01]  /*b700*/  @P5 SHF.R.U32.HI R181, RZ, R28, R3 ;  /* 0x0000001cffb55219 */ /* 0x000fe20000011603 */
[-CC-:B------:R-:W-:Y:S01]  /*b710*/  FFMA.FTZ R67, R67, R176.reuse, -R26.reuse ;  /* 0x000000b043437223 */ /* 0x180fe2000001081a */
[----:B-1----:R-:W-:Y:S01]  /*b720*/  FADD.FTZ R3, R152, R27 ;  /* 0x0000001b98037221 */ /* 0x002fe20000010000 */
[-CC-:B------:R-:W-:Y:S01]  /*b730*/  FFMA.FTZ R95, R95, R176.reuse, -R26.reuse ;  /* 0x000000b05f5f7223 */ /* 0x180fe2000001081a */
[----:B------:R-:W-:-:S03]  /*b740*/  FFMA.FTZ R161, R97, R176, -R26 ;  /* 0x000000b061a17223 */ /* 0x000fc6000001081a */
[----:B------:R-:W-:Y:S01]  /*b750*/  MUFU.EX2 R71, R71 ;  /* 0x0000004700477308 */ /* 0x000fe20000000800 */
[-CC-:B------:R-:W-:Y:S01]  /*b760*/  FFMA.FTZ R99, R99, R176.reuse, -R26.reuse ;  /* 0x000000b063637223 */ /* 0x180fe2000001081a */
[-CC-:B------:R-:W-:Y:S01]  /*b770*/  FFMA.FTZ R101, R101, R176.reuse, -R26.reuse ;  /* 0x000000b065657223 */ /* 0x180fe2000001081a */
[----:B------:R1:W-:Y:S06]  /*b780*/  BAR.ARV R179, 0x100 ;  /* 0x000400b30000751d */ /* 0x0003ec0000002000 */
        /* <DEDUP_REMOVED lines=15> */
[----:B------:R-:W-:Y:S01]  /*b880*/  IMAD.MOV.U32 R25, RZ, RZ, 0x40000040 ;  /* 0x40000040ff197424 */ /* 0x000fe200078e00ff */
[----:B------:R-:W1:Y:S01]  /*b890*/  MUFU.EX2 R158, R158 ;  /* 0x0000009e009e7308 */ /* 0x000e620000000800 */
[----:B------:R0:W-:Y:S01]  /*b8a0*/  @!P0 SYNCS.ARRIVE.TRANS64.RED.A1T0 RZ, [R24+URZ], RZ ;  /* 0x000000ff18ff89a7 */ /* 0x0001e2000810043f */
[----:B---3--:R-:W-:Y:S01]  /*b8b0*/  FADD.FTZ R26, R153, R30 ;  /* 0x0000001e991a7221 */ /* 0x008fe20000010000 */
[----:B----4-:R-:W-:Y:S01]  /*b8c0*/  FADD.FTZ R44, R154, R3 ;  /* 0x000000039a2c7221 */ /* 0x010fe20000010000 */
[----:B------:R3:W-:Y:S01]  /*b8d0*/  STL [R1+0x40], R32 ;  /* 0x0000402001007387 */ /* 0x0007e20000100800 */
[----:B------:R-:W-:Y:S01]  /*b8e0*/  R2UR UR7, R25 ;  /* 0x00000000190772ca */ /* 0x000fe200000e0000 */
[----:B-----5:R-:W-:Y:S01]  /*b8f0*/  FADD.FTZ R3, R55, R26 ;  /* 0x0000001a37037221 */ /* 0x020fe20000010000 */
[----:B0-----:R-:W-:Y:S01]  /*b900*/  IMAD R24, R2, 0xc00, R32 ;  /* 0x00000c0002187824 */ /* 0x001fe200078e0220 */
[----:B------:R-:W0:Y:S01]  /*b910*/  MUFU.EX2 R67, R67 ;  /* 0x0000004300437308 */ /* 0x000e220000000800 */
[----:B------:R-:W-:Y:S01]  /*b920*/  FADD.FTZ R25, R31, R44 ;  /* 0x0000002c1f197221 */ /* 0x000fe20000010000 */
[----:B------:R4:W-:Y:S01]  /*b930*/  BAR.SYNC.DEFER_BLOCKING R0, 0x100 ;  /* 0x000400000000751d */ /* 0x0009e20000010000 */
[----:B---3--:R-:W-:-:S05]  /*b940*/  VIADD R32, R24, 0x80 ;  /* 0x0000008018207836 */ /* 0x008fca0000000000 */
[----:B------:R-:W3:Y:S01]  /*b950*/  MUFU.EX2 R43, R43 ;  /* 0x0000002b002b7308 */ /* 0x000ee20000000800 */
[----:B------:R-:W-:Y:S01]  /*b960*/  FADD.FTZ R44, R34, R3 ;  /* 0x00000003222c7221 */ /* 0x000fe20000010000 */
[----:B--2---:R-:W-:Y:S01]  /*b970*/  FADD.FTZ R46, R156, R25 ;  /* 0x000000199c2e7221 */ /* 0x004fe20000010000 */
[----:B------:R-:W-:Y:S01]  /*b980*/  R2UR UR10, R32 ;  /* 0x00000000200a72ca */ /* 0x000fe200000e0000 */
[----:B------:R-:W-:-:S04]  /*b990*/  VIADD R32, R24, 0x180 ;  /* 0x0000018018207836 */ /* 0x000fc80000000000 */
[----:B------:R-:W2:Y:S01]  /*b9a0*/  MUFU.EX2 R38, R95 ;  /* 0x0000005f00267308 */ /* 0x000ea20000000800 */
[----:B-1----:R-:W-:Y:S01]  /*b9b0*/  FADD.FTZ R3, R157, R44 ;  /* 0x0000002c9d037221 */ /* 0x002fe20000010000 */
[----:B------:R-:W-:Y:S02]  /*b9c0*/  VIADD R28, R24, 0x100 ;  /* 0x00000100181c7836 */ /* 0x000fe40000000000 */
[----:B------:R-:W-:-:S04]  /*b9d0*/  FADD.FTZ R25, R71, R46 ;  /* 0x0000002e47197221 */ /* 0x000fc80000010000 */
[----:B------:R-:W1:Y:S01]  /*b9e0*/  MUFU.EX2 R160, R160 ;  /* 0x000000a000a07308 */ /* 0x000e620000000800 */
[----:B------:R-:W-:Y:S01]  /*b9f0*/  FADD.FTZ R44, R36, R3 ;  /* 0x00000003242c7221 */ /* 0x000fe20000010000 */
[----:B------:R-:W-:-:S06]  /*ba00*/  R2UR UR18, R32 ;  /* 0x00000000201272ca */ /* 0x000fcc00000e0000 */
[----:B------:R-:W5:Y:S01]  /*ba10*/  MUFU.EX2 R161, R161 ;  /* 0x000000a100a17308 */ /* 0x000f620000000800 */
[----:B------:R-:W-:Y:S01]  /*ba20*/  FADD.FTZ R32, R158, R25 ;  /* 0x000000199e207221 */ /* 0x000fe20000010000 */
[----:B------:R-:W-:Y:S01]  /*ba30*/  R2UR UR14, R28 ;  /* 0x000000001c0e72ca */ /* 0x000fe200000e0000 */
[----:B------:R-:W-:-:S05]  /*ba40*/  VIADD R28, R24, 0x200 ;  /* 0x00000200181c7836 */ /* 0x000fca0000000000 */
[----:B------:R-:W4:Y:S01]  /*ba50*/  MUFU.EX2 R35, R35 ;  /* 0x0000002300237308 */ /* 0x000f220000000800 */
[----:B0-----:R-:W-:Y:S01]  /*ba60*/  FADD.FTZ R3, R67, R44 ;  /* 0x0000002c43037221 */ /* 0x001fe20000010000 */
[----:B---3--:R-:W-:-:S06]  /*ba70*/  FADD.FTZ R25, R43, R32 ;  /* 0x000000202b197221 */ /* 0x008fcc0000010000 */
[----:B------:R-:W0:Y:S01]  /*ba80*/  MUFU.EX2 R40, R99 ;  /* 0x0000006300287308 */ /* 0x000e220000000800 */
[----:B--2---:R-:W-:Y:S01]  /*ba90*/  FADD.FTZ R44, R38, R3 ;  /* 0x00000003262c7221 */ /* 0x004fe20000010000 */
[----:B------:R-:W-:-:S06]  /*baa0*/  R2UR UR22, R28 ;  /* 0x000000001c1672ca */ /* 0x000fcc00000e0000 */
[----:B------:R-:W2:Y:S01]  /*bab0*/  MUFU.EX2 R162, R162 ;  /* 0x000000a200a27308 */ /* 0x000ea20000000800 */
[----:B------:R-:W-:Y:S01]  /*bac0*/  R2UR UR6, R24 ;  /* 0x00000000180672ca */ /* 0x000fe200000e0000 */
[----:B-1----:R-:W-:-:S06]  /*bad0*/  FADD.FTZ R28, R160, R25 ;  /* 0x00000019a01c7221 */ /* 0x002fcc0000010000 */
[----:B------:R-:W1:Y:S01]  /*bae0*/  MUFU.EX2 R101, R101 ;  /* 0x0000006500657308 */ /* 0x000e620000000800 */
[----:B------:R-:W-:Y:S01]  /*baf0*/  VIADD R24, R24, 0x280 ;  /* 0x0000028018187836 */ /* 0x000fe20000000000 */
[----:B------:R-:W-:-:S06]  /*bb00*/  MOV R25, 0x40000040 ;  /* 0x4000004000197802 */ /* 0x000fcc0000000f00 */
[----:B------:R-:W3:Y:S01]  /*bb10*/  MUFU.EX2 R37, R37 ;  /* 0x0000002500257308 */ /* 0x000ee20000000800 */
[----:B-----5:R-:W-:-:S07]  /*bb20*/  FADD.FTZ R3, R161, R44 ;  /* 0x0000002ca1037221 */ /* 0x020fce0000010000 */
[----:B------:R-:W5:Y:S01]  /*bb30*/  MUFU.EX2 R42, R87 ;  /* 0x00000057002a7308 */ /* 0x000f620000000800 */
[----:B------:R-:W-:Y:S01]  /*bb40*/  R2UR UR27, R25 ;  /* 0x00000000191b72ca */ /* 0x000fe200000e0000 */
[----:B----4-:R-:W-:Y:S01]  /*bb50*/  FADD.FTZ R25, R35, R28 ;  /* 0x0000001c23197221 */ /* 0x010fe20000010000 */
[----:B------:R-:W-:-:S05]  /*bb60*/  R2UR UR26, R24 ;  /* 0x00000000181a72ca */ /* 0x000fca00000e0000 */
[----:B------:R-:W4:Y:S01]  /*bb70*/  MUFU.EX2 R164, R164 ;  /* 0x000000a400a47308 */ /* 0x000f220000000800 */
[----:B0-----:R-:W-:-:S07]  /*bb80*/  FADD.FTZ R24, R40, R3 ;  /* 0x0000000328187221 */ /* 0x001fce0000010000 */
[----:B------:R-:W0:Y:S01]  /*bb90*/  MUFU.EX2 R85, R85 ;  /* 0x0000005500557308 */ /* 0x000e220000000800 */
[----:B--2---:R-:W-:Y:S01]  /*bba0*/  FADD.FTZ R28, R162, R25 ;  /* 0x00000019a21c7221 */ /* 0x004fe20000010000 */
[----:B-1----:R-:W-:-:S06]  /*bbb0*/  FADD.FTZ R3, R101, R24 ;  /* 0x0000001865037221 */ /* 0x002fcc0000010000 */
[----:B------:R-:W1:Y:S08]  /*bbc0*/  MUFU.EX2 R39, R39 ;  /* 0x0000002700277308 */ /* 0x000e700000000800 */
[----:B------:R-:W2:Y:S01]  /*bbd0*/  MUFU.EX2 R0, R83 ;  /* 0x0000005300007308 */ /* 0x000ea20000000800 */
[----:B---3--:R-:W-:Y:S01]  /*bbe0*/  FADD.FTZ R25, R37, R28 ;  /* 0x0000001c25197221 */ /* 0x008fe20000010000 */
[----:B-----5:R-:W-:-:S06]  /*bbf0*/  FADD.FTZ R28, R42, R3 ;  /* 0x000000032a1c7221 */ /* 0x020fcc0000010000 */
[----:B------:R-:W3:Y:S01]  /*bc00*/  MUFU.EX2 R166, R166 ;  /* 0x000000a600a67308 */ /* 0x000ee20000000800 */
[----:B------:R-:W-:-:S07]  /*bc10*/  F2FP.F16.F32.PACK_AB R153, R30, R153 ;  /* 0x000000991e99723e */ /* 0x000fce00000000ff */
[----:B------:R-:W5:Y:S01]  /*bc20*/  MUFU.EX2 R89, R89 ;  /* 0x0000005900597308 */ /* 0x000f620000000800 */
[----:B----4-:R-:W-:Y:S01]  /*bc30*/  FADD.FTZ R30, R164, R25 ;  /* 0x00000019a41e7221 */ /* 0x010fe20000010000 */
[----:B0-----:R-:W-:-:S06]  /*bc40*/  FADD.FTZ R3, R85, R28 ;  /* 0x0000001c55037221 */ /* 0x001fcc0000010000 */
[----:B------:R-:W0:Y:S08]  /*bc50*/  MUFU.EX2 R41, R41 ;  /* 0x0000002900297308 */ /* 0x000e300000000800 */
[----:B------:R-:W4:Y:S01]  /*bc60*/  MUFU.EX2 R26, R81 ;  /* 0x00000051001a7308 */ /* 0x000f220000000800 */
[----:B-1----:R-:W-:Y:S01]  /*bc70*/  FADD.FTZ R25, R39, R30 ;  /* 0x0000001e27197221 */ /* 0x002fe20000010000 */
[----:B--2---:R-:W-:-:S06]  /*bc80*/  FADD.FTZ R28, R0, R3 ;  /* 0x00000003001c7221 */ /* 0x004fcc0000010000 */
[----:B------:R-:W1:Y:S08]  /*bc90*/  MUFU.EX2 R168, R168 ;  /* 0x000000a800a87308 */ /* 0x000e700000000800 */
[----:B------:R-:W2:Y:S01]  /*bca0*/  MUFU.EX2 R91, R91 ;  /* 0x0000005b005b7308 */ /* 0x000ea20000000800 */
[----:B---3--:R-:W-:Y:S01]  /*bcb0*/  FADD.FTZ R30, R166, R25 ;  /* 0x00000019a61e7221 */ /* 0x008fe20000010000 */
[----:B-----5:R-:W-:-:S06]  /*bcc0*/  FADD.FTZ R3, R89, R28 ;  /* 0x0000001c59037221 */ /* 0x020fcc0000010000 */
[----:B------:R-:W3:Y:S08]  /*bcd0*/  MUFU.EX2 R45, R45 ;  /* 0x0000002d002d7308 */ /* 0x000ef00000000800 */
[----:B------:R-:W5:Y:S01]  /*bce0*/  MUFU.EX2 R32, R73 ;  /* 0x0000004900207308 */ /* 0x000f620000000800 */
[----:B0-----:R-:W-:Y:S01]  /*bcf0*/  FADD.FTZ R25, R41, R30 ;  /* 0x0000001e29197221 */ /* 0x001fe20000010000 */
[----:B----4-:R-:W-:-:S06]  /*bd00*/  FADD.FTZ R30, R26, R3 ;  /* 0x000000031a1e7221 */ /* 0x010fcc0000010000 */
[----:B------:R-:W0:Y:S01]  /*bd10*/  MUFU.EX2 R170, R170 ;  /* 0x000000aa00aa7308 */ /* 0x000e220000000800 */
[----:B------:R-:W-:-:S07]  /*bd20*/  F2FP.F16.F32.PACK_AB R155, R34, R55 ;  /* 0x00000037229b723e */ /* 0x000fce00000000ff */
        /* <DEDUP_REMOVED lines=11> */
[----:B------:R-:W0:Y:S08]  /*bde0*/  MUFU.EX2 R53, R53 ;  /* 0x0000003500357308 */ /* 0x000e300000000800 */
[----:B------:R-:W4:Y:S01]  /*bdf0*/  MUFU.EX2 R28, R107 ;  /* 0x0000006b001c7308 */ /* 0x000f220000000800 */
[----:B------:R-:W-:Y:S01]  /*be00*/  F2FP.F16.F32.PACK_AB R165, R0, R85 ;  /* 0x0000005500a5723e */ /* 0x000fe200000000ff */
[----:B-1----:R-:W-:-:S06]  /*be10*/  FADD.FTZ R25, R49, R34 ;  /* 0x0000002231197221 */ /* 0x002fcc0000010000 */
[----:B------:R-:W1:Y:S01]  /*be20*/  MUFU.EX2 R174, R174 ;  /* 0x000000ae00ae7308 */ /* 0x000e620000000800 */
[----:B--2---:R-:W-:-:S07]  /*be30*/  FADD.FTZ R0, R24, R3 ;  /* 0x0000000318007221 */ /* 0x004fce0000010000 */
[----:B------:R-:W2:Y:S01]  /*be40*/  MUFU.EX2 R109, R109 ;  /* 0x0000006d006d7308 */ /* 0x000ea20000000800 */
[----:B------:R-:W-:Y:S01]  /*be50*/  F2FP.F16.F32.PACK_AB R167, R26, R89 ;  /* 0x000000591aa7723e */ /* 0x000fe200000000ff */
[----:B---3--:R-:W-:Y:S01]  /*be60*/  FADD.FTZ R26, R172, R25 ;  /* 0x00000019ac1a7221 */ /* 0x008fe20000010000 */
[----:B-----5:R-:W-:-:S05]  /*be70*/  FADD.FTZ R3, R105, R0 ;  /* 0x0000000069037221 */ /* 0x020fca0000010000 */
[----:B------:R-:W3:Y:S01]  /*be80*/  MUFU.EX2 R47, R47 ;  /* 0x0000002f002f7308 */ /* 0x000ee20000000800 */
[----:B------:R-:W-:-:S07]  /*be90*/  IMAD.MOV.U32 R33, RZ, RZ, 0x40000040 ;  /* 0x40000040ff217424 */ /* 0x000fce00078e00ff */
[----:B------:R-:W5:Y:S01]  /*bea0*/  MUFU.EX2 R30, R111 ;  /* 0x0000006f001e7308 */ /* 0x000f620000000800 */
[----:B------:R-:W-:Y:S02]  /*beb0*/  IMAD.MOV.U32 R29, RZ, RZ, 0x40000040 ;  /* 0x40000040ff1d7424 */ /* 0x000fe400078e00ff */
[----:B0-----:R-:W-:Y:S01]  /*bec0*/  FADD.FTZ R25, R53, R26 ;  /* 0x0000001a35197221 */ /* 0x001fe20000010000 */
[----:B----4-:R-:W-:Y:S01]  /*bed0*/  FADD.FTZ R0, R28, R3 ;  /* 0x000000031c007221 */ /* 0x010fe20000010000 */
[----:B------:R-:W-:Y:S01]  /*bee0*/  R2UR UR11, R33 ;  /* 0x00000000210b72ca */ /* 0x000fe200000e0000 */
[----:B------:R-:W-:Y:S01]  /*bef0*/  IMAD.MOV.U32 R33, RZ, RZ, 0x40000040 ;  /* 0x40000040ff217424 */ /* 0x000fe200078e00ff */
[----:B------:R-:W-:Y:S01]  /*bf00*/  R2UR UR15, R29 ;  /* 0x000000001d0f72ca */ /* 0x000fe200000e0000 */
[----:B------:R-:W-:Y:S01]  /*bf10*/  IMAD.MOV.U32 R29, RZ, RZ, 0x40000040 ;  /* 0x40000040ff1d7424 */ /* 0x000fe200078e00ff */
[----:B------:R-:W-:Y:S01]  /*bf20*/  F2FP.F16.F32.PACK_AB R171, R24, R93 ;  /* 0x0000005d18ab723e */ /* 0x000fe200000000ff */
[----:B-1----:R-:W-:Y:S01]  /*bf30*/  FADD.FTZ R24, R174, R25 ;  /* 0x00000019ae187221 */ /* 0x002fe20000010000 */
[----:B--2---:R-:W-:Y:S01]  /*bf40*/  FADD.FTZ R3, R109, R0 ;  /* 0x000000006d037221 */ /* 0x004fe20000010000 */
[----:B------:R-:W-:-:S02]  /*bf50*/  F2FP.F16.F32.PACK_AB R152, R27, R152 ;  /* 0x000000981b98723e */ /* 0x000fc400000000ff */
[----:B------:R-:W-:Y:S01]  /*bf60*/  F2FP.F16.F32.PACK_AB R154, R31, R154 ;  /* 0x0000009a1f9a723e */ /* 0x000fe200000000ff */
[----:B---3--:R-:W-:Y:S01]  /*bf70*/  FADD.FTZ R0, R47, R24 ;  /* 0x000000182f007221 */ /* 0x008fe20000010000 */
[----:B------:R-:W-:Y:S02]  /*bf80*/  R2UR UR19, R33 ;  /* 0x00000000211372ca */ /* 0x000fe400000e0000 */
[----:B------:R-:W-:Y:S01]  /*bf90*/  R2UR UR23, R29 ;  /* 0x000000001d1772ca */ /* 0x000fe200000e0000 */
[----:B-----5:R-:W-:Y:S01]  /*bfa0*/  FADD.FTZ R3, R30, R3 ;  /* 0x000000031e037221 */ /* 0x020fe20000010000 */
        /* <DEDUP_REMOVED lines=17> */
[----:B------:R-:W-:-:S06]  /*c0c0*/  WARPGROUP.ARRIVE ;  /* 0x00000000000079c5 */ /* 0x000fcc0000000000 */
[----:B------:R-:W-:Y:S03]  /*c0d0*/  HGMMA.64x256x16.F32 R24, R152, gdesc[UR4].tnspB, RZ, !UPT, gsb0 ;  /* 0x43e0000498187df0 */ /* 0x000fe6000c0008ff */
[----:B------:R-:W-:Y:S02]  /*c0e0*/  WARPGROUP.DEPBAR.LE gsb0, 0x0 ;  /* 0x00008000000079c5 */ /* 0x000fe40000010000 */
[----:B------:R-:W-:-:S15]  /*c0f0*/  WARPGROUP.ARRIVE ;  /* 0x00000000000079c5 */ /* 0x000fde0000000000 */
[----:B------:R-:W-:-:S08]  /*c100*/  NOP ;  /* 0x0000000000007918 */ /* 0x000fd00000000000 */
[----:B------:R-:W-:Y:S03]  /*c110*/  HGMMA.64x256x16.F32 R24, R156, gdesc[UR8].tnspB, R24, gsb0 ;  /* 0x43e000089c187df0 */ /* 0x000fe60008000818 */
        /* <DEDUP_REMOVED lines=11> */
[----:B------:R-:W-:Y:S01]  /*c1d0*/  HGMMA.64x256x16.F32 R24, R168, gdesc[UR20].tnspB, R24, gsb0 ;  /* 0x43e00014a8187df0 */ /* 0x000fe20008000818 */
[----:B------:R-:W-:-:S05]  /*c1e0*/  IADD3 R152, R181, R182, -R183 ;  /* 0x000000b6b5987210 */ /* 0x000fca0007ffe8b7 */
[----:B------:R-:W-:-:S05]  /*c1f0*/  IMAD.HI R152, R152, 0x2aaaaaab, RZ ;  /* 0x2aaaaaab98987827 */ /* 0x000fca00078e02ff */
[----:B------:R-:W-:-:S04]  /*c200*/  SHF.R.U32.HI R153, RZ, 0x1f, R152 ;  /* 0x0000001fff997819 */ /* 0x000fc80000011698 */
[----:B------:R-:W-:-:S04]  /*c210*/  LEA.HI.SX32 R153, R152, R153, 0x1c ;  /* 0x0000009998997211 */ /* 0x000fc800078fe2ff */
[----:B------:R-:W-:Y:S01]  /*c220*/  VIMNMX R154, RZ, R153, !PT ;  /* 0x00000099ff9a7248 */ /* 0x000fe20007fe0100 */
[----:B------:R-:W-:-:S04]  /*c230*/  VIADD R203, R203, 0xfffffffe ;  /* 0xfffffffecbcb7836 */ /* 0x000fc80000000000 */
[----:B------:R0:W-:Y:S01]  /*c240*/  STL [R1+0x54], R154 ;  /* 0x0000549a01007387 */ /* 0x0001e20000100800 */
[----:B------:R-:W-:Y:S01]  /*c250*/  ISETP.GE.AND P2, PT, R203, R154, PT ;  /* 0x0000009acb00720c */ /* 0x000fe20003f46270 */
[----:B------:R-:W-:-:S05]  /*c260*/  @!P0 VIADD R180, R180, 0x32460 ;  /* 0x00032460b4b48836 */ /* 0x000fca0000000000 */
[----:B------:R-:W-:Y:S01]  /*c270*/  @!P0 PRMT R180, RZ, 0x654, R180 ;  /* 0x00000654ffb48816 */ /* 0x000fe200000000b4 */
[----:B------:R-:W-:Y:S02]  /*c280*/  WARPGROUP.DEPBAR.LE gsb0, 0x0 ;  /* 0x00008000000079c5 */ /* 0x000fe40000010000 */
[----:B------:R-:W-:-:S06]  /*c290*/  WARPGROUP.ARRIVE ;  /* 0x00000000000079c5 */ /* 0x000fcc0000000000 */
[----:B------:R-:W-:Y:S03]  /*c2a0*/  HGMMA.64x256x16.F32 R24, R172, gdesc[UR24].tnspB, R24, gsb0 ;  /* 0x43e00018ac187df0 */ /* 0x000fe60008000818 */
[----:B------:R-:W-:Y:S02]  /*c2b0*/  WARPGROUP.DEPBAR.LE gsb0, 0x0 ;  /* 0x00008000000079c5 */ /* 0x000fe40000010000 */
[----:B------:R0:W-:Y:S01]  /*c2c0*/  @!P0 SYNCS.ARRIVE.TRANS64.RED.A1T0 RZ, [R180+URZ], RZ ;  /* 0x000000ffb4ff89a7 */ /* 0x0001e2000810043f */
[----:B------:R-:W-:Y:S05]  /*c2d0*/  @!P2 BRA `(.L_x_14920) ;  /* 0x000000340080a947 */ /* 0x000fea0003800000 */
[----:B------:R-:W-:Y:S02]  /*c2e0*/  IMAD.MOV.U32 R216, RZ, RZ, R178 ;  /* 0x000000ffffd87224 */ /* 0x000fe400078e00b2 */
[----:B------:R-:W-:-:S07]  /*c2f0*/  IMAD.MOV.U32 R217, RZ, RZ, R177 ;  /* 0x000000ffffd97224 */ /* 0x000fce00078e00b1 */
.L_x_14930:
        /* <DEDUP_REMOVED lines=8> */
.L_x_14921:
[----:B------:R-:W-:Y:S01]  /*c380*/  IMAD R210, R2, 0x8, R19 ;  /* 0x0000000802d27824 */ /* 0x000fe200078e0213 */
[----:B------:R-:W-:-:S04]  /*c390*/  SHF.L.U32 R218, R23, 0x1f, RZ ;  /* 0x0000001f17da7819 */ /* 0x000fc800000006ff */
[----:B------:R1:W2:Y:S01]  /*c3a0*/  SYNCS.PHASECHK.TRANS64.TRYWAIT P2, [R210+URZ+0x32430], R218 ;  /* 0x032430dad20075a7 */ /* 0x0002a2000804017f */
[----:B------:R-:W-:Y:S05]  /*c3b0*/  @!P1 BRA `(.L_x_14922) ;  /* 0x0000000000049947 */ /* 0x000fea0003800000 */
[----:B------:R-:W-:Y:S01]  /*c3c0*/  BPT.TRAP 0x1 ;  /* 0x000000040000795c */ /* 0x000fe20000300000 */
.L_x_14922:
[----:B------:R-:W3:Y:S01]  /*c3d0*/  LDL R152, [R1+0x44] ;  /* 0x0000440001987983 */ /* 0x000ee20000100800 */
[----:B------:R-:W-:Y:S02]  /*c3e0*/  IMAD.MOV.U32 R157, RZ, RZ, 0x40000040 ;  /* 0x40000040ff9d7424 */ /* 0x000fe400078e00ff */
[----:B---3--:R-:W-:Y:S01]  /*c3f0*/  IMAD R156, R2, 0x300, R152 ;  /* 0x00000300029c7824 */ /* 0x008fe200078e0298 */
[----:B--2---:R-:W-:Y:S06]  /*c400*/  @P2 BRA `(.L_x_14923) ;  /* 0x0000000000082947 */ /* 0x004fec0003800000 */
[----:B------:R-:W2:Y:S02]  /*c410*/  SYNCS.PHASECHK.TRANS64.TRYWAIT P2, [R210+URZ+0x32430], R218 ;  /* 0x032430dad20075a7 */ /* 0x000ea4000804017f */
[----:B--2---:R-:W-:Y:S05]  /*c420*/  @!P2 BRA `(.L_x_14924) ;  /* 0x000001340030a947 */ /* 0x004fea0003800000 */
.L_x_14923:
[----:B------:R-:W3:Y:S04]  /*c430*/  LDL.64 R234, [R1+0x18] ;  /* 0x0000180001ea7983 */ /* 0x000ee80000100a00 */
[----:B------:R-:W4:Y:S01]  /*c440*/  LDL.64 R222, [R1+0x10] ;  /* 0x0000100001de7983 */ /* 0x000f220000100a00 */
[----:B------:R-:W-:Y:S05]  /*c450*/  WARPSYNC.ALL ;  /* 0x0000000000007948 */ /* 0x000fea0003800000 */
[----:B------:R-:W5:Y:S01]  /*c460*/  LDL.64 R220, [R1+0x8] ;  /* 0x0000080001dc7983 */ /* 0x000f620000100a00 */
[C---:B------:R-:W-:Y:S01]  /*c470*/  R2UR UR6, R156.reuse ;  /* 0x000000009c0672ca */ /* 0x040fe200000e0000 */
[C---:B0-----:R-:W-:Y:S01]  /*c480*/  VIADD R154, R156.reuse, 0x2 ;  /* 0x000000029c9a7836 */ /* 0x041fe20000000000 */
        /* <DEDUP_REMOVED lines=12> */
[----:B------:R-:W-:Y:S02]  /*c550*/  R2UR UR18, R156 ;  /* 0x000000009c1272ca */ /* 0x000fe400000e0000 */
[----:B------:R-:W-:Y:S02]  /*c560*/  R2UR UR19, R157 ;  /* 0x000000009d1372ca */ /* 0x000fe400000e0000 */
[----:B------:R-:W-:-:S06]  /*c570*/  WARPGROUP.ARRIVE ;  /* 0x00000000000079c5 */ /* 0x000fcc0000000000 */
[----:B------:R-:W-:Y:S03]  /*c580*/  HGMMA.64x96x16.F32 R152, gdesc[UR4], RZ, !UPT, gsb0 ;  /* 0x01600000049879f0 */ /* 0x000fe6000c0008ff */
[----:B------:R-:W-:Y:S02]  /*c590*/  WARPGROUP.DEPBAR.LE gsb0, 0x0 ;  /* 0x00008000000079c5 */ /* 0x000fe40000010000 */
[----:B------:R-:W-:Y:S01]  /*c5a0*/  WARPGROUP.ARRIVE ;  /* 0x00000000000079c5 */ /* 0x000fe20000000000 */
[----:B---3--:R-:W-:Y:S02]  /*c5b0*/  R2UR UR8, R234 ;  /* 0x00000000ea0872ca */ /* 0x008fe400000e0000 */
[----:B------:R-:W-:Y:S02]  /*c5c0*/  R2UR UR9, R235 ;  /* 0x00000000eb0972ca */ /* 0x000fe400000e0000 */
[----:B----4-:R-:W-:-:S02]  /*c5d0*/  R2UR UR12, R222 ;  /* 0x00000000de0c72ca */ /* 0x010fc400000e0000 */
[----:B------:R-:W-:Y:S02]  /*c5e0*/  R2UR UR13, R223 ;  /* 0x00000000df0d72ca */ /* 0x000fe400000e0000 */
[----:B-----5:R-:W-:Y:S02]  /*c5f0*/  R2UR UR16, R220 ;  /* 0x00000000dc1072ca */ /* 0x020fe400000e0000 */
[----:B------:R-:W-:-:S05]  /*c600*/  R2UR UR17, R221 ;  /* 0x00000000dd1172ca */ /* 0x000fca00000e0000 */
        /* <DEDUP_REMOVED lines=10> */
.L_x_14925:
[----:B------:R0:W3:Y:S01]  /*c6b0*/  SYNCS.PHASECHK.TRANS64.TRYWAIT P2, [R210+URZ+0x32450], R218 ;  /* 0x032450dad20075a7 */ /* 0x0000e2000804017f */
[----:B------:R-:W-:Y:S05]  /*c6c0*/  @!P1 BRA `(.L_x_14926) ;  /* 0x0000000000049947 */ /* 0x000fea0003800000 */
[----:B------:R-:W-:Y:S01]  /*c6d0*/  BPT.TRAP 0x1 ;  /* 0x000000040000795c */ /* 0x000fe20000300000 */
.L_x_14926:
[----:B------:R-:W-:Y:S04]  /*c6e0*/  BSSY B0, `(.L_x_14927) ;  /* 0x0000004000007945 */ /* 0x000fe80003800000 */
[----:B---3--:R-:W-:Y:S05]  /*c6f0*/  @P2 BRA `(.L_x_14928) ;  /* 0x0000000000082947 */ /* 0x008fea0003800000 */
[----:B------:R-:W3:Y:S02]  /*c700*/  SYNCS.PHASECHK.TRANS64.TRYWAIT P2, [R210+URZ+0x32450], R218 ;  /* 0x032450dad20075a7 */ /* 0x000ee4000804017f */
[----:B---3--:R-:W-:Y:S05]  /*c710*/  @!P2 BRA `(.L_x_14929) ;  /* 0x000001300088a947 */ /* 0x008fea0003800000 */
.L_x_14928:
[----:B------:R-:W-:Y:S05]  /*c720*/  BSYNC B0 ;  /* 0x0000000000007941 */ /* 0x000fea0003800000 */
.L_x_14927:
[----:B------:R-:W-:Y:S05]  /*c730*/  WARPSYNC.ALL ;  /* 0x0000000000007948 */ /* 0x000fea0003800000 */
[----:B0123--:R-:W2:Y:S01]  /*c740*/  LDL R218, [R1+0x50] ;  /* 0x0000500001da7983 */ /* 0x00fea20000100800 */
[----:B------:R-:W0:Y:S03]  /*c750*/  LDC R219, c[0x0][0x448] ;  /* 0x00011200ffdb7b82 */ /* 0x000e260000000800 */
[----:B------:R-:W2:Y:S04]  /*c760*/  LDL R233, [R1+0x64] ;  /* 0x0000640001e97983 */ /* 0x000ea80000100800 */
[----:B------:R-:W3:Y:S04]  /*c770*/  LDL R222, [R1+0x48] ;  /* 0x0000480001de7983 */ /* 0x000ee80000100800 */
[----:B------:R-:W4:Y:S01]  /*c780*/  LDL.64 R234, [R1] ;  /* 0x0000000001ea7983 */ /* 0x000f220000100a00 */
[----:B------:R-:W-:Y:S01]  /*c790*/  IMAD.MOV.U32 R221, RZ, RZ, 0x40000040 ;  /* 0x40000040ffdd7424 */ /* 0x000fe200078e00ff */
[----:B------:R-:W-:Y:S01]  /*c7a0*/  R2UR UR4, R4 ;  /* 0x00000000040472ca */ /* 0x000fe200000e0000 */
[----:B------:R-:W-:Y:S01]  /*c7b0*/  WARPGROUP.ARRIVE ;  /* 0x00000000000079c5 */ /* 0x000fe20000000000 */
[----:B------:R-:W-:Y:S01]  /*c7c0*/  R2UR UR5, R5 ;  /* 0x00000000050572ca */ /* 0x000fe200000e0000 */
[----:B------:R-:W-:Y:S01]  /*c7d0*/  IMAD.MOV.U32 R223, RZ, RZ, 0x40000040 ;  /* 0x40000040ffdf7424 */ /* 0x000fe200078e00ff */
[----:B------:R-:W-:Y:S01]  /*c7e0*/  R2UR UR7, R221 ;  /* 0x00000000dd0772ca */ /* 0x000fe200000e0000 */
[----:B------:R-:W-:Y:S01]  /*c7f0*/  IMAD.MOV.U32 R221, RZ, RZ, 0x40000040 ;  /* 0x40000040ffdd7424 */ /* 0x000fe200078e00ff */
[----:B0-----:R-:W-:-:S13]  /*c800*/  ISETP.NE.AND P2, PT, R219, 0x1, PT ;  /* 0x00000001db00780c */ /* 0x001fda0003f45270 */
[----:B------:R-:W0:Y:S08]  /*c810*/  @P2 LDC R220, c[0x0][0x44c] ;  /* 0x00011300ffdc2b82 */ /* 0x000e300000000800 */
[----:B------:R-:W1:Y:S01]  /*c820*/  @P2 LDC R219, c[0x0][0x450] ;  /* 0x00011400ffdb2b82 */ /* 0x000e620000000800 */
[----:B--2---:R-:W-:-:S04]  /*c830*/  IMAD.IADD R218, R233, 0x1, R218 ;  /* 0x00000001e9da7824 */ /* 0x004fc800078e02da */
[----:B0-----:R-:W-:-:S05]  /*c840*/  @P2 IMAD.HI.U32 R220, R218, R220, RZ ;  /* 0x000000dcdadc2227 */ /* 0x001fca00078e00ff */
[----:B-1----:R-:W-:Y:S01]  /*c850*/  @P2 SHF.R.U32.HI R218, RZ, R219, R220 ;  /* 0x000000dbffda2219 */ /* 0x002fe200000116dc */
[----:B---3--:R-:W-:-:S04]  /*c860*/  IMAD R220, R2, 0xc00, R222 ;  /* 0x00000c0002dc7824 */ /* 0x008fc800078e02de */
[C---:B------:R-:W-:Y:S01]  /*c870*/  VIADD R222, R220.reuse, 0x2 ;  /* 0x00000002dcde7836 */ /* 0x040fe20000000000 */
[----:B------:R-:W-:-:S13]  /*c880*/  R2UR UR6, R220 ;  /* 0x00000000dc0672ca */ /* 0x000fda00000e0000 */
[----:B------:R-:W-:Y:S01]  /*c890*/  HGMMA.64x96x16.F32 R152, gdesc[UR4], R152, gsb0 ;  /* 0x01600000049879f0 */ /* 0x000fe20008000898 */
[----:B------:R-:W-:Y:S01]  /*c8a0*/  R2UR UR6, R222 ;  /* 0x00000000de0672ca */ /* 0x000fe200000e0000 */
[----:B------:R-:W-:Y:S01]  /*c8b0*/  VIADD R222, R220, 0x4 ;  /* 0x00000004dcde7836 */ /* 0x000fe20000000000 */
[----:B------:R-:W-:Y:S01]  /*c8c0*/  R2UR UR7, R223 ;  /* 0x00000000df0772ca */ /* 0x000fe200000e0000 */
[----:B------:R-:W-:Y:S01]  /*c8d0*/  IMAD.MOV.U32 R223, RZ, RZ, 0x40000040 ;  /* 0x40000040ffdf7424 */ /* 0x000fe200078e00ff */
[----:B----4-:R-:W-:Y:S02]  /*c8e0*/  R2UR UR4, R234 ;  /* 0x00000000ea0472ca */ /* 0x010fe400000e0000 */
[----:B------:R-:W-:Y:S01]  /*c8f0*/  R2UR UR5, R235 ;  /* 0x00000000eb0572ca */ /* 0x000fe200000e0000 */
[----:B------:R-:W-:Y:S02]  /*c900*/  WARPGROUP.DEPBAR.LE gsb0, 0x0 ;  /* 0x00008000000079c5 */ /* 0x000fe40000010000 */
[----:B------:R-:W-:-:S10]  /*c910*/  WARPGROUP.ARRIVE ;  /* 0x00000000000079c5 */ /* 0x000fd40000000000 */
[----:B------:R-:W-:Y:S01]  /*c920*/  HGMMA.64x96x16.F32 R152, gdesc[UR4], R152, gsb0 ;  /* 0x01600000049879f0 */ /* 0x000fe20008000898 */
[----:B------:R-:W-:Y:S01]  /*c930*/  R2UR UR6, R222 ;  /* 0x00000000de0672ca */ /* 0x000fe200000e0000 */
[----:B------:R-:W-:Y:S01]  /*c940*/  VIADD R222, R220, 0x6 ;  /* 0x00000006dcde7836 */ /* 0x000fe20000000000 */
[----:B------:R-:W-:Y:S01]  /*c950*/  R2UR UR7, R223 ;  /* 0x00000000df0772ca */ /* 0x000fe200000e0000 */
[----:B------:R-:W-:Y:S01]  /*c960*/  IMAD.MOV.U32 R223, RZ, RZ, 0x40000040 ;  /* 0x40000040ffdf7424 */ /* 0x000fe200078e00ff */
[----:B------:R-:W-:Y:S02]  /*c970*/  R2UR UR4, R230 ;  /* 0x00000000e60472ca */ /* 0x000fe400000e0000 */
        /* <DEDUP_REMOVED lines=22> */
[----:B------:R-:W-:Y:S02]  /*cae0*/  R2UR UR6, R222 ;  /* 0x00000000de0672ca */ /* 0x000fe400000e0000 */
[----:B------:R-:W-:Y:S01]  /*caf0*/  R2UR UR7, R223 ;  /* 0x00000000df0772ca */ /* 0x000fe200000e0000 */
[----:B------:R-:W-:Y:S01]  /*cb00*/  IMAD.MOV.U32 R223, RZ, RZ, 0x40000040 ;  /* 0x40000040ffdf7424 */ /* 0x000fe200078e00ff */
[----:B------:R-:W-:Y:S02]  /*cb10*/  R2UR UR4, R214 ;  /* 0x00000000d60472ca */ /* 0x000fe400000e0000 */
[----:B------:R-:W-:Y:S02]  /*cb20*/  R2UR UR5, R215 ;  /* 0x00000000d70572ca */ /* 0x000fe400000e0000 */
[----:B------:R-:W-:Y:S01]  /*cb30*/  IADD3 R222, R220, 0x304, RZ ;  /* 0x00000304dcde7810 */ /* 0x000fe20007ffe0ff */
[----:B------:R-:W-:-:S02]  /*cb40*/  WARPGROUP.DEPBAR.LE gsb0, 0x0 ;  /* 0x00008000000079c5 */ /* 0x000fc40000010000 */
[----:B------:R-:W-:-:S08]  /*cb50*/  WARPGROUP.ARRIVE ;  /* 0x00000000000079c5 */ /* 0x000fd00000000000 */
        /* <DEDUP_REMOVED lines=48> */
[----:B------:R-:W-:Y:S02]  /*ce60*/  R2UR UR7, R223 ;  /* 0x00000000df0772ca */ /* 0x000fe400000e0000 */
[----:B------:R-:W-:Y:S02]  /*ce70*/  R2UR UR4, R14 ;  /* 0x000000000e0472ca */ /* 0x000fe400000e0000 */
[----:B------:R-:W-:Y:S02]  /*ce80*/  R2UR UR5, R15 ;  /* 0x000000000f0572ca */ /* 0x000fe400000e0000 */
[----:B------:R-:W-:Y:S01]  /*ce90*/  MOV R223, 0x40000040 ;  /* 0x4000004000df7802 */ /* 0x000fe20000000f00 */
        /* <DEDUP_REMOVED lines=35> */
[----:B------:R-:W-:Y:S03]  /*d0d0*/  HGMMA.64x96x16.F32 R152, gdesc[UR4], R152, gsb0 ;  /* 0x01600000049879f0 */ /* 0x000fe60008000898 */
[----:B------:R-:W-:Y:S02]  /*d0e0*/  WARPGROUP.DEPBAR.LE gsb0, 0x0 ;  /* 0x00008000000079c5 */ /* 0x000fe40000010000 */
[----:B------:R-:W-:Y:S01]  /*d0f0*/  FMUL.FTZ R158, R158, UR43 ;  /* 0x0000002b9e9e7c20 */ /* 0x000fe20008410000 */
[----:B------:R-:W-:Y:S01]  /*d100*/  FMUL.FTZ R159, R159, UR43 ;  /* 0x0000002b9f9f7c20 */ /* 0x000fe20008410000 */
[----:B------:R-:W-:Y:S01]  /*d110*/  FMUL.FTZ R219, R162, UR43 ;  /* 0x0000002ba2db7c20 */ /* 0x000fe20008410000 */
[----:B------:R-:W-:Y:S01]  /*d120*/  FMUL.FTZ R162, R168, UR43 ;  /* 0x0000002ba8a27c20 */ /* 0x000fe20008410000 */
[----:B------:R0:W1:Y:S01]  /*d130*/  MUFU.TANH R234, R158 ;  /* 0x0000009e00ea7308 */ /* 0x0000620000002400 */
[----:B------:R-:W-:Y:S01]  /*d140*/  FMUL.FTZ R235, R170, UR43 ;  /* 0x0000002baaeb7c20 */ /* 0x000fe20008410000 */
[----:B------:R-:W2:Y:S01]  /*d150*/  LDL R168, [R1+0x68] ;  /* 0x0000680001a87983 */ /* 0x000ea20000100800 */
[----:B------:R-:W-:Y:S01]  /*d160*/  FMUL.FTZ R154, R154, UR43 ;  /* 0x0000002b9a9a7c20 */ /* 0x000fe20008410000 */
[----:B------:R-:W-:Y:S01]  /*d170*/  FMUL.FTZ R152, R152, UR43 ;  /* 0x0000002b98987c20 */ /* 0x000fe20008410000 */
[----:B------:R-:W-:Y:S01]  /*d180*/  FMUL.FTZ R155, R155, UR43 ;  /* 0x0000002b9b9b7c20 */ /* 0x000fe20008410000 */
[----:B------:R-:W-:Y:S01]  /*d190*/  FMUL.FTZ R163, R163, UR43 ;  /* 0x0000002ba3a37c20 */ /* 0x000fe20008410000 */
[----:B------:R-:W-:Y:S01]  /*d1a0*/  FMUL.FTZ R153, R153, UR43 ;  /* 0x0000002b99997c20 */ /* 0x000fe20008410000 */
[----:B------:R3:W4:Y:S01]  /*d1b0*/  MUFU.TANH R223, R159 ;  /* 0x0000009f00df7308 */ /* 0x0007220000002400 */
[----:B0-----:R-:W-:Y:S01]  /*d1c0*/  FMUL.FTZ R158, R164, UR43 ;  /* 0x0000002ba49e7c20 */ /* 0x001fe20008410000 */
[----:B------:R-:W-:Y:S01]  /*d1d0*/  FMUL.FTZ R164, R173, UR43 ;  /* 0x0000002bada47c20 */ /* 0x000fe20008410000 */
[----:B------:R-:W-:Y:S01]  /*d1e0*/  FMUL.FTZ R237, R166, UR43 ;  /* 0x0000002ba6ed7c20 */ /* 0x000fe20008410000 */
[----:B------:R-:W5:Y:S01]  /*d1f0*/  LDL R173, [R1+0x30] ;  /* 0x0000300001ad7983 */ /* 0x000f620000100800 */
[----:B------:R-:W-:-:S03]  /*d200*/  FMUL.FTZ R236, R167, UR43 ;  /* 0x0000002ba7ec7c20 */ /* 0x000fc60008410000 */
[----:B------:R0:W-:Y:S01]  /*d210*/  MUFU.TANH R221, R154 ;  /* 0x0000009a00dd7308 */ /* 0x0001e20000002400 */
[----:B-1----:R-:W-:Y:S02]  /*d220*/  IMAD.MOV.U32 R170, RZ, RZ, R234 ;  /* 0x000000ffffaa7224 */ /* 0x002fe400078e00ea */
[----:B------:R-:W-:Y:S01]  /*d230*/  FMUL.FTZ R234, R171, UR43 ;  /* 0x0000002babea7c20 */ /* 0x000fe20008410000 */
[----:B---3--:R-:W-:Y:S01]  /*d240*/  FMUL.FTZ R159, R161, UR43 ;  /* 0x0000002ba19f7c20 */ /* 0x008fe20008410000 */
[----:B------:R-:W-:-:S03]  /*d250*/  FMUL.FTZ R161, R169, UR43 ;  /* 0x0000002ba9a17c20 */ /* 0x000fc60008410000 */
[----:B------:R-:W-:Y:S01]  /*d260*/  MUFU.TANH R152, R152 ;  /* 0x0000009800987308 */ /* 0x000fe20000002400 */
[----:B----4-:R-:W-:Y:S02]  /*d270*/  IMAD.MOV.U32 R171, RZ, RZ, R223 ;  /* 0x000000ffffab7224 */ /* 0x010fe400078e00df */
[----:B------:R-:W-:Y:S01]  /*d280*/  FMUL.FTZ R223, R174, UR43 ;  /* 0x0000002baedf7c20 */ /* 0x000fe20008410000 */
[----:B0-----:R-:W-:Y:S01]  /*d290*/  FMUL.FTZ R154, R157, UR43 ;  /* 0x0000002b9d9a7c20 */ /* 0x001fe20008410000 */
[----:B------:R-:W5:Y:S01]  /*d2a0*/  LDL R174, [R1+0x34] ;  /* 0x0000340001ae7983 */ /* 0x000f620000100800 */
[----:B------:R-:W-:-:S03]  /*d2b0*/  FMUL.FTZ R157, R165, UR43 ;  /* 0x0000002ba59d7c20 */ /* 0x000fc60008410000 */
[----:B------:R-:W0:Y:S01]  /*d2c0*/  SHFL.IDX PT, R169, R218, RZ, 0x1c1f ;  /* 0x001c1fffdaa97589 */ /* 0x000e2200000e0000 */
[----:B------:R-:W-:Y:S01]  /*d2d0*/  FMUL.FTZ R165, R176, UR43 ;  /* 0x0000002bb0a57c20 */ /* 0x000fe20008410000 */
[----:B------:R-:W-:Y:S01]  /*d2e0*/  IMAD.MOV.U32 R176, RZ, RZ, -0x60 ;  /* 0xffffffa0ffb07424 */ /* 0x000fe200078e00ff */
[----:B------:R1:W-:Y:S03]  /*d2f0*/  MUFU.TANH R220, R155 ;  /* 0x0000009b00dc7308 */ /* 0x0003e60000002400 */
[----:B------:R-:W-:-:S05]  /*d300*/  IMAD R176, R203, R176, 0x1 ;  /* 0x00000001cbb07424 */ /* 0x000fca00078e02b0 */
[----:B------:R-:W3:Y:S01]  /*d310*/  MUFU.TANH R233, R163 ;  /* 0x000000a300e97308 */ /* 0x000ee20000002400 */
[----:B-1----:R-:W-:Y:S01]  /*d320*/  FMUL.FTZ R155, R156, UR43 ;  /* 0x0000002b9c9b7c20 */ /* 0x002fe20008410000 */
[----:B------:R-:W-:Y:S01]  /*d330*/  FMUL.FTZ R156, R160, UR43 ;  /* 0x0000002ba09c7c20 */ /* 0x000fe20008410000 */
[----:B------:R-:W-:-:S05]  /*d340*/  FMUL.FTZ R160, R172, UR43 ;  /* 0x0000002baca07c20 */ /* 0x000fca0008410000 */
[----:B------:R-:W1:Y:S08]  /*d350*/  MUFU.TANH R154, R154 ;  /* 0x0000009a009a7308 */ /* 0x000e700000002400 */
[----:B------:R-:W4:Y:S01]  /*d360*/  MUFU.TANH R153, R153 ;  /* 0x0000009900997308 */ /* 0x000f220000002400 */
[----:B---3--:R-:W-:-:S07]  /*d370*/  IMAD.MOV.U32 R172, RZ, RZ, R233 ;  /* 0x000000ffffac7224 */ /* 0x008fce00078e00e9 */
[----:B------:R-:W3:Y:S08]  /*d380*/  MUFU.TANH R155, R155 ;  /* 0x0000009b009b7308 */ /* 0x000ef00000002400 */
[----:B------:R-:W3:Y:S01]  /*d390*/  MUFU.TANH R158, R158 ;  /* 0x0000009e009e7308 */ /* 0x000ee20000002400 */
[----:B------:R-:W-:-:S07]  /*d3a0*/  FMUL.FTZ R166, R181, UR43 ;  /* 0x0000002bb5a67c20 */ /* 0x000fce0008410000 */
[----:B------:R-:W3:Y:S08]  /*d3b0*/  MUFU.TANH R156, R156 ;  /* 0x0000009c009c7308 */ /* 0x000ef00000002400 */
[----:B------:R-:W3:Y:S01]  /*d3c0*/  MUFU.TANH R159, R159 ;  /* 0x0000009f009f7308 */ /* 0x000ee20000002400 */
[----:B------:R-:W-:-:S07]  /*d3d0*/  FMUL.FTZ R163, R177, UR43 ;  /* 0x0000002bb1a37c20 */ /* 0x000fce0008410000 */
[----:B------:R-:W3:Y:S01]  /*d3e0*/  MUFU.TANH R161, R161 ;  /* 0x000000a100a17308 */ /* 0x000ee20000002400 */
[----:B------:R-:W-:Y:S01]  /*d3f0*/  FMUL.FTZ R167, R180, UR43 ;  /* 0x0000002bb4a77c20 */ /* 0x000fe20008410000 */
[----:B------:R-:W-:-:S06]  /*d400*/  IMAD.MOV.U32 R180, RZ, RZ, R172 ;  /* 0x000000ffffb47224 */ /* 0x000fcc00078e00ac */
[----:B------:R-:W3:Y:S01]  /*d410*/  MUFU.TANH R157, R157 ;  /* 0x0000009d009d7308 */ /* 0x000ee20000002400 */
[----:B------:R-:W3:Y:S01]  /*d420*/  SHFL.IDX PT, R218, R218, 0x1, 0x1c1f ;  /* 0x003c1f00dada7f89 */ /* 0x000ee200000e0000 */
[----:B------:R-:W-:-:S06]  /*d430*/  FMUL.FTZ R172, R188, UR43 ;  /* 0x0000002bbcac7c20 */ /* 0x000fcc0008410000 */
[----:B------:R-:W3:Y:S08]  /*d440*/  MUFU.TANH R162, R162 ;  /* 0x000000a200a27308 */ /* 0x000ef00000002400 */
[----:B------:R-:W3:Y:S08]  /*d450*/  MUFU.TANH R165, R165 ;  /* 0x000000a500a57308 */ /* 0x000ef00000002400 */
[----:B------:R-:W3:Y:S08]  /*d460*/  MUFU.TANH R160, R160 ;  /* 0x000000a000a07308 */ /* 0x000ef00000002400 */
[----:B------:R-:W3:Y:S01]  /*d470*/  MUFU.TANH R164, R164 ;  /* 0x000000a400a47308 */ /* 0x000ee20000002400 */
[----:B------:R-:W-:-:S07]  /*d480*/  IMAD.MOV.U32 R181, RZ, RZ, R171 ;  /* 0x000000ffffb57224 */ /* 0x000fce00078e00ab */
[----:B------:R-:W3:Y:S01]  /*d490*/  MUFU.TANH R166, R166 ;  /* 0x000000a600a67308 */ /* 0x000ee20000002400 */
[----:B------:R-:W-:-:S07]  /*d4a0*/  FMUL.FTZ R171, R189, UR43 ;  /* 0x0000002bbdab7c20 */ /* 0x000fce0008410000 */
[----:B------:R-:W3:Y:S08]  /*d4b0*/  MUFU.TANH R163, R163 ;  /* 0x000000a300a37308 */ /* 0x000ef00000002400 */
[----:B------:R-:W3:Y:S08]  /*d4c0*/  MUFU.TANH R167, R167 ;  /* 0x000000a700a77308 */ /* 0x000ef00000002400 */
[----:B------:R-:W3:Y:S08]  /*d4d0*/  MUFU.TANH R172, R172 ;  /* 0x000000ac00ac7308 */ /* 0x000ef00000002400 */
[----:B------:R-:W-:Y:S01]  /*d4e0*/  MUFU.TANH R171, R171 ;  /* 0x000000ab00ab7308 */ /* 0x000fe20000002400 */
[----:B------:R-:W-:-:S07]  /*d4f0*/  FMUL.FTZ R222, R178, UR43 ;  /* 0x0000002bb2de7c20 */ /* 0x000fce0008410000 */
[----:B------:R-:W-:Y:S01]  /*d500*/  MUFU.TANH R237, R237 ;  /* 0x000000ed00ed7308 */ /* 0x000fe20000002400 */
[----:B------:R-:W-:-:S07]  /*d510*/  FMUL.FTZ R177, R183, UR43 ;  /* 0x0000002bb7b17c20 */ /* 0x000fce0008410000 */
[----:B------:R-:W-:Y:S01]  /*d520*/  MUFU.TANH R234, R234 ;  /* 0x000000ea00ea7308 */ /* 0x000fe20000002400 */
[----:B------:R-:W-:Y:S01]  /*d530*/  FMUL.FTZ R233, R175, UR43 ;  /* 0x0000002bafe97c20 */ /* 0x000fe20008410000 */
[----:B------:R-:W-:Y:S01]  /*d540*/  MOV R175, R170 ;  /* 0x000000aa00af7202 */ /* 0x000fe20000000f00 */
[----:B------:R-:W-:-:S05]  /*d550*/  IMAD.MOV.U32 R170, RZ, RZ, R220 ;  /* 0x000000ffffaa7224 */ /* 0x000fca00078e00dc */
[----:B------:R-:W-:Y:S01]  /*d560*/  MUFU.TANH R222, R222 ;  /* 0x000000de00de7308 */ /* 0x000fe20000002400 */
[----:B------:R-:W-:-:S07]  /*d570*/  FMUL.FTZ R220, R182, UR43 ;  /* 0x0000002bb6dc7c20 */ /* 0x000fce0008410000 */
[----:B------:R-:W-:Y:S01]  /*d580*/  MUFU.TANH R177, R177 ;  /* 0x000000b100b17308 */ /* 0x000fe20000002400 */
[----:B------:R-:W-:Y:S01]  /*d590*/  FMUL.FTZ R188, R197, UR43 ;  /* 0x0000002bc5bc7c20 */ /* 0x000fe20008410000 */
[----:B------:R-:W-:-:S06]  /*d5a0*/  FMUL.FTZ R197, R191, UR43 ;  /* 0x0000002bbfc57c20 */ /* 0x000fcc0008410000 */
[----:B------:R-:W-:Y:S08]  /*d5b0*/  MUFU.TANH R219, R219 ;  /* 0x000000db00db7308 */ /* 0x000ff00000002400 */
[----:B------:R-:W-:Y:S08]  /*d5c0*/  MUFU.TANH R236, R236 ;  /* 0x000000ec00ec7308 */ /* 0x000ff00000002400 */
[----:B------:R-:W-:Y:S01]  /*d5d0*/  MUFU.TANH R235, R235 ;  /* 0x000000eb00eb7308 */ /* 0x000fe20000002400 */
[----:B--2---:R-:W-:-:S02]  /*d5e0*/  IMAD R176, R168, -0x2, R176 ;  /* 0xfffffffea8b07824 */ /* 0x004fc400078e02b0 */
[----:B------:R-:W-:-:S03]  /*d5f0*/  FMUL.FTZ R168, R184, UR43 ;  /* 0x0000002bb8a87c20 */ /* 0x000fc60008410000 */
[----:B-----5:R-:W-:-:S05]  /*d600*/  IADD3 R176, -R173, R176, R174 ;  /* 0x000000b0adb07210 */ /* 0x020fca0007ffe1ae */
[----:B0-----:R-:W-:-:S05]  /*d610*/  IMAD.IADD R169, R176, 0x1, R169 ;  /* 0x00000001b0a97824 */ /* 0x001fca00078e02a9 */
[----:B------:R-:W-:-:S04]  /*d620*/  ISETP.GT.AND P3, PT, R169, RZ, PT ;  /* 0x000000ffa900720c */ /* 0x000fc80003f64270 */
[----:B------:R-:W-:Y:S02]  /*d630*/  FSEL R152, R152, -INF , P3 ;  /* 0xff80000098987808 */ /* 0x000fe40001800000 */
[C---:B------:R-:W-:Y:S02]  /*d640*/  ISETP.GT.AND P3, PT, R169.reuse, 0x9, PT ;  /* 0x00000009a900780c */ /* 0x040fe40003f64270 */
[C---:B------:R-:W-:Y:S02]  /*d650*/  ISETP.GT.AND P4, PT, R169.reuse, 0x1, PT ;  /* 0x00000001a900780c */ /* 0x040fe40003f84270 */
[C---:B------:R-:W-:Y:S02]  /*d660*/  ISETP.GT.AND P2, PT, R169.reuse, 0x8, PT ;  /* 0x00000008a900780c */ /* 0x040fe40003f44270 */
[----:B-1----:R-:W-:Y:S02]  /*d670*/  FSEL R154, R154, -INF , P3 ;  /* 0xff8000009a9a7808 */ /* 0x002fe40001800000 */
[----:B------:R-:W-:-:S02]  /*d680*/  ISETP.GT.AND P3, PT, R169, 0x18, PT ;  /* 0x00000018a900780c */ /* 0x000fc40003f64270 */
[----:B----4-:R-:W-:Y:S02]  /*d690*/  FSEL R153, R153, -INF , P4 ;  /* 0xff80000099997808 */ /* 0x010fe40002000000 */
[----:B---3--:R-:W-:Y:S01]  /*d6a0*/  FSEL R155, R155, -INF , P2 ;  /* 0xff8000009b9b7808 */ /* 0x008fe20001000000 */
[----:B------:R-:W-:Y:S01]  /*d6b0*/  FMUL.FTZ R174, R185, UR43 ;  /* 0x0000002bb9ae7c20 */ /* 0x000fe20008410000 */
[C---:B------:R-:W-:Y:S02]  /*d6c0*/  ISETP.GT.AND P4, PT, R169.reuse, 0x10, PT ;  /* 0x00000010a900780c */ /* 0x040fe40003f84270 */
[----:B------:R-:W-:Y:S02]  /*d6d0*/  ISETP.GT.AND P2, PT, R169, 0x11, PT ;  /* 0x00000011a900780c */ /* 0x000fe40003f44270 */
[----:B------:R-:W-:Y:S01]  /*d6e0*/  FSEL R158, R158, -INF , P3 ;  /* 0xff8000009e9e7808 */ /* 0x000fe20001800000 */
[----:B------:R-:W-:Y:S01]  /*d6f0*/  FMUL.FTZ R185, R193, UR43 ;  /* 0x0000002bc1b97c20 */ /* 0x000fe20008410000 */
[----:B------:R-:W-:-:S02]  /*d700*/  ISETP.GT.AND P3, PT, R169, 0x21, PT ;  /* 0x00000021a900780c */ /* 0x000fc40003f64270 */
[----:B------:R-:W-:Y:S02]  /*d710*/  FSEL R156, R156, -INF , P4 ;  /* 0xff8000009c9c7808 */ /* 0x000fe40002000000 */
[----:B------:R-:W-:Y:S01]  /*d720*/  FSEL R159, R159, -INF , P2 ;  /* 0xff8000009f9f7808 */ /* 0x000fe20001000000 */
[----:B------:R-:W-:Y:S01]  /*d730*/  FMUL.FTZ R173, R192, UR43 ;  /* 0x0000002bc0ad7c20 */ /* 0x000fe20008410000 */
[C---:B------:R-:W-:Y:S02]  /*d740*/  ISETP.GT.AND P4, PT, R169.reuse, 0x19, PT ;  /* 0x00000019a900780c */ /* 0x040fe40003f84270 */
[----:B------:R-:W-:Y:S01]  /*d750*/  ISETP.GT.AND P2, PT, R169, 0x20, PT ;  /* 0x00000020a900780c */ /* 0x000fe20003f44270 */
[----:B------:R-:W0:Y:S01]  /*d760*/  MUFU.TANH R168, R168 ;  /* 0x000000a800a87308 */ /* 0x000e220000002400 */
[----:B------:R-:W-:Y:S02]  /*d770*/  FSEL R161, R161, -INF , P3 ;  /* 0xff800000a1a17808 */ /* 0x000fe40001800000 */
[----:B------:R-:W-:-:S02]  /*d780*/  ISETP.GT.AND P3, PT, R169, 0x30, PT ;  /* 0x00000030a900780c */ /* 0x000fc40003f64270 */
[----:B------:R-:W-:-:S03]  /*d790*/  FSEL R157, R157, -INF , P4 ;  /* 0xff8000009d9d7808 */ /* 0x000fc60002000000 */
[----:B------:R-:W1:Y:S01]  /*d7a0*/  MUFU.TANH R174, R174 ;  /* 0x000000ae00ae7308 */ /* 0x000e620000002400 */
[----:B------:R-:W-:Y:S02]  /*d7b0*/  FSEL R162, R162, -INF , P2 ;  /* 0xff800000a2a27808 */ /* 0x000fe40001000000 */
[C---:B------:R-:W-:Y:S02]  /*d7c0*/  ISETP.GT.AND P4, PT, R169.reuse, 0x28, PT ;  /* 0x00000028a900780c */ /* 0x040fe40003f84270 */
[----:B------:R-:W-:-:S03]  /*d7d0*/  ISETP.GT.AND P2, PT, R169, 0x29, PT ;  /* 0x00000029a900780c */ /* 0x000fc60003f44270 */
[----:B------:R-:W2:Y:S01]  /*d7e0*/  MUFU.TANH R185, R185 ;  /* 0x000000b900b97308 */ /* 0x000ea20000002400 */
[----:B------:R-:W-:Y:S02]  /*d7f0*/  FSEL R165, R165, -INF , P3 ;  /* 0xff800000a5a57808 */ /* 0x000fe40001800000 */
[----:B------:R-:W-:Y:S02]  /*d800*/  ISETP.GT.AND P3, PT, R169, 0x39, PT ;  /* 0x00000039a900780c */ /* 0x000fe40003f64270 */
[----:B------:R-:W-:-:S03]  /*d810*/  FSEL R160, R160, -INF , P4 ;  /* 0xff800000a0a07808 */ /* 0x000fc60002000000 */
[----:B------:R-:W3:Y:S01]  /*d820*/  MUFU.TANH R173, R173 ;  /* 0x000000ad00ad7308 */ /* 0x000ee20000002400 */
[----:B------:R-:W-:Y:S02]  /*d830*/  FSEL R164, R164, -INF , P2 ;  /* 0xff800000a4a47808 */ /* 0x000fe40001000000 */
[C---:B------:R-:W-:Y:S02]  /*d840*/  ISETP.GT.AND P4, PT, R169.reuse, 0x31, PT ;  /* 0x00000031a900780c */ /* 0x040fe40003f84270 */
[C---:B------:R-:W-:Y:S02]  /*d850*/  ISETP.GT.AND P2, PT, R169.reuse, 0x38, PT ;  /* 0x00000038a900780c */ /* 0x040fe40003f44270 */
[----:B------:R-:W-:Y:S02]  /*d860*/  FSEL R166, R166, -INF , P3 ;  /* 0xff800000a6a67808 */ /* 0x000fe40001800000 */
[----:B------:R-:W-:Y:S02]  /*d870*/  ISETP.GT.AND P3, PT, R169, 0x48, PT ;  /* 0x00000048a900780c */ /* 0x000fe40003f64270 */
[----:B------:R-:W-:-:S02]  /*d880*/  FSEL R163, R163, -INF , P4 ;  /* 0xff800000a3a37808 */ /* 0x000fc40002000000 */
[----:B------:R-:W-:Y:S02]  /*d890*/  FSEL R167, R167, -INF , P2 ;  /* 0xff800000a7a77808 */ /* 0x000fe40001000000 */
[C---:B------:R-:W-:Y:S02]  /*d8a0*/  ISETP.GT.AND P4, PT, R169.reuse, 0x40, PT ;  /* 0x00000040a900780c */ /* 0x040fe40003f84270 */
[C---:B------:R-:W-:Y:S01]  /*d8b0*/  ISETP.GT.AND P2, PT, R169.reuse, 0x41, PT ;  /* 0x00000041a900780c */ /* 0x040fe20003f44270 */
[----:B------:R-:W-:Y:S01]  /*d8c0*/  IMAD.IADD R176, R176, 0x1, R218 ;  /* 0x00000001b0b07824 */ /* 0x000fe200078e02da */
[----:B------:R-:W-:Y:S02]  /*d8d0*/  FSEL R172, R172, -INF , P3 ;  /* 0xff800000acac7808 */ /* 0x000fe40001800000 */
[----:B------:R-:W-:Y:S02]  /*d8e0*/  ISETP.GT.AND P3, PT, R169, 0x51, PT ;  /* 0x00000051a900780c */ /* 0x000fe40003f64270 */
[----:B0-----:R-:W-:-:S02]  /*d8f0*/  FSEL R168, R168, -INF , P4 ;  /* 0xff800000a8a87808 */ /* 0x001fc40002000000 */
[----:B-1----:R-:W-:Y:S01]  /*d900*/  FSEL R174, R174, -INF , P2 ;  /* 0xff800000aeae7808 */ /* 0x002fe20001000000 */
[----:B------:R-:W-:Y:S01]  /*d910*/  IMAD.MOV.U32 R184, RZ, RZ, R221 ;  /* 0x000000ffffb87224 */ /* 0x000fe200078e00dd */
[C---:B------:R-:W-:Y:S02]  /*d920*/  ISETP.GT.AND P4, PT, R169.reuse, 0x49, PT ;  /* 0x00000049a900780c */ /* 0x040fe40003f84270 */
[----:B------:R-:W-:Y:S02]  /*d930*/  ISETP.GT.AND P2, PT, R169, 0x50, PT ;  /* 0x00000050a900780c */ /* 0x000fe40003f44270 */
[----:B--2---:R-:W-:Y:S02]  /*d940*/  FSEL R185, R185, -INF , P3 ;  /* 0xff800000b9b97808 */ /* 0x004fe40001800000 */
[----:B------:R-:W-:Y:S02]  /*d950*/  ISETP.GT.AND P3, PT, R176, RZ, PT ;  /* 0x000000ffb000720c */ /* 0x000fe40003f64270 */
[----:B------:R-:W-:-:S02]  /*d960*/  FSEL R171, R171, -INF , P4 ;  /* 0xff800000abab7808 */ /* 0x000fc40002000000 */
[----:B---3--:R-:W-:Y:S02]  /*d970*/  FSEL R173, R173, -INF , P2 ;  /* 0xff800000adad7808 */ /* 0x008fe40001000000 */
[C---:B------:R-:W-:Y:S02]  /*d980*/  ISETP.GT.AND P4, PT, R169.reuse, 0x58, PT ;  /* 0x00000058a900780c */ /* 0x040fe40003f84270 */
[----:B------:R-:W-:Y:S02]  /*d990*/  ISETP.GT.AND P2, PT, R169, 0x59, PT ;  /* 0x00000059a900780c */ /* 0x000fe40003f44270 */
[----:B------:R-:W-:Y:S02]  /*d9a0*/  FSEL R169, R184, -INF , P3 ;  /* 0xff800000b8a97808 */ /* 0x000fe40001800000 */
[----:B------:R-:W-:Y:S01]  /*d9b0*/  ISETP.GT.AND P3, PT, R176, 0x9, PT ;  /* 0x00000009b000780c */ /* 0x000fe20003f64270 */
[----:B------:R-:W-:-:S03]  /*d9c0*/  FMUL.FTZ R221, R179, UR43 ;  /* 0x0000002bb3dd7c20 */ /* 0x000fc60008410000 */
[----:B------:R-:W-:Y:S02]  /*d9d0*/  FSEL R179, R181, -INF , P3 ;  /* 0xff800000b5b37808 */ /* 0x000fe40001800000 */
[----:B------:R-:W-:-:S04]  /*d9e0*/  ISETP.GT.AND P3, PT, R176, 0x18, PT ;  /* 0x00000018b000780c */ /* 0x000fc80003f64270 */
[----:B------:R-:W-:Y:S02]  /*d9f0*/  FSEL R182, R237, -INF , P3 ;  /* 0xff800000edb67808 */ /* 0x000fe40001800000 */
[----:B------:R-:W-:-:S04]  /*da00*/  ISETP.GT.AND P3, PT, R176, 0x21, PT ;  /* 0x00000021b000780c */ /* 0x000fc80003f64270 */
[----:B------:R-:W-:Y:S02]  /*da10*/  FSEL R193, R234, -INF , P3 ;  /* 0xff800000eac17808 */ /* 0x000fe40001800000 */
[----:B------:R-:W-:-:S04]  /*da20*/  ISETP.GT.AND P3, PT, R176, 0x30, PT ;  /* 0x00000030b000780c */ /* 0x000fc80003f64270 */
[----:B------:R-:W-:Y:S02]  /*da30*/  FSEL R189, R222, -INF , P3 ;  /* 0xff800000debd7808 */ /* 0x000fe40001800000 */
[----:B------:R-:W-:-:S04]  /*da40*/  ISETP.GT.AND P3, PT, R176, 0x39, PT ;  /* 0x00000039b000780c */ /* 0x000fc80003f64270 */
[----:B------:R-:W-:Y:S02]  /*da50*/  FSEL R191, R177, -INF , P3 ;  /* 0xff800000b1bf7808 */ /* 0x000fe40001800000 */
[----:B------:R-:W-:-:S04]  /*da60*/  FMNMX.FTZ R177, R152, R217, !PT ;  /* 0x000000d998b17209 */ /* 0x000fc80007810000 */
[----:B------:R-:W-:-:S04]  /*da70*/  FMNMX.FTZ R177, R153, R177, !PT ;  /* 0x000000b199b17209 */ /* 0x000fc80007810000 */
[----:B------:R-:W-:-:S04]  /*da80*/  FMNMX.FTZ R177, R155, R177, !PT ;  /* 0x000000b19bb17209 */ /* 0x000fc80007810000 */
[----:B------:R-:W-:-:S04]  /*da90*/  FMNMX.FTZ R177, R154, R177, !PT ;  /* 0x000000b19ab17209 */ /* 0x000fc80007810000 */
[----:B------:R-:W-:-:S04]  /*daa0*/  FMNMX.FTZ R177, R156, R177, !PT ;  /* 0x000000b19cb17209 */ /* 0x000fc80007810000 */
[----:B------:R-:W-:-:S04]  /*dab0*/  FMNMX.FTZ R177, R159, R177, !PT ;  /* 0x000000b19fb17209 */ /* 0x000fc80007810000 */
[----:B------:R-:W-:Y:S01]  /*dac0*/  FMNMX.FTZ R177, R158, R177, !PT ;  /* 0x000000b19eb17209 */ /* 0x000fe20007810000 */
[----:B------:R-:W-:-:S03]  /*dad0*/  FMUL.FTZ R178, R196, UR43 ;  /* 0x0000002bc4b27c20 */ /* 0x000fc60008410000 */
[----:B------:R-:W-:-:S04]  /*dae0*/  FMNMX.FTZ R177, R157, R177, !PT ;  /* 0x000000b19db17209 */ /* 0x000fc80007810000 */
[----:B------:R-:W-:Y:S01]  /*daf0*/  FMNMX.FTZ R177, R162, R177, !PT ;  /* 0x000000b1a2b17209 */ /* 0x000fe20007810000 */
[----:B------:R-:W0:Y:S03]  /*db00*/  MUFU.TANH R178, R178 ;  /* 0x000000b200b27308 */ /* 0x000e260000002400 */
[----:B------:R-:W-:-:S04]  /*db10*/  FMNMX.FTZ R177, R161, R177, !PT ;  /* 0x000000b1a1b17209 */ /* 0x000fc80007810000 */
[----:B------:R-:W-:Y:S01]  /*db20*/  FMNMX.FTZ R177, R160, R177, !PT ;  /* 0x000000b1a0b17209 */ /* 0x000fe20007810000 */
[----:B------:R-:W1:Y:S03]  /*db30*/  MUFU.TANH R188, R188 ;  /* 0x000000bc00bc7308 */ /* 0x000e660000002400 */
[----:B------:R-:W-:-:S04]  /*db40*/  FMNMX.FTZ R177, R164, R177, !PT ;  /* 0x000000b1a4b17209 */ /* 0x000fc80007810000 */
[----:B------:R-:W-:Y:S02]  /*db50*/  FMNMX.FTZ R177, R165, R177, !PT ;  /* 0x000000b1a5b17209 */ /* 0x000fe40007810000 */
[----:B0-----:R-:W-:Y:S02]  /*db60*/  FSEL R178, R178, -INF , P4 ;  /* 0xff800000b2b27808 */ /* 0x001fe40002000000 */
[----:B------:R-:W-:Y:S02]  /*db70*/  ISETP.GT.AND P4, PT, R176, 0x1, PT ;  /* 0x00000001b000780c */ /* 0x000fe40003f84270 */
[----:B------:R-:W-:Y:S01]  /*db80*/  FMNMX.FTZ R177, R163, R177, !PT ;  /* 0x000000b1a3b17209 */ /* 0x000fe20007810000 */
[----:B------:R-:W0:Y:S01]  /*db90*/  MUFU.TANH R223, R223 ;  /* 0x000000df00df7308 */ /* 0x000e220000002400 */
[----:B------:R-:W-:Y:S02]  /*dba0*/  FSEL R170, R170, -INF , P4 ;  /* 0xff800000aaaa7808 */ /* 0x000fe40002000000 */
[----:B-1----:R-:W-:-:S02]  /*dbb0*/  FSEL R188, R188, -INF , P2 ;  /* 0xff800000bcbc7808 */ /* 0x002fc40001000000 */
[----:B------:R-:W-:Y:S01]  /*dbc0*/  FMNMX.FTZ R177, R167, R177, !PT ;  /* 0x000000b1a7b17209 */ /* 0x000fe20007810000 */
[----:B------:R-:W-:Y:S01]  /*dbd0*/  FMUL.FTZ R192, R186, UR43 ;  /* 0x0000002bbac07c20 */ /* 0x000fe20008410000 */
[C---:B------:R-:W-:Y:S02]  /*dbe0*/  ISETP.GT.AND P2, PT, R176.reuse, 0x8, PT ;  /* 0x00000008b000780c */ /* 0x040fe40003f44270 */
[----:B------:R-:W-:Y:S01]  /*dbf0*/  ISETP.GT.AND P4, PT, R176, 0x10, PT ;  /* 0x00000010b000780c */ /* 0x000fe20003f84270 */
[----:B------:R-:W1:Y:S01]  /*dc00*/  MUFU.TANH R233, R233 ;  /* 0x000000e900e97308 */ /* 0x000e620000002400 */
[----:B------:R-:W-:Y:S02]  /*dc10*/  FMNMX.FTZ R177, R166, R177, !PT ;  /* 0x000000b1a6b17209 */ /* 0x000fe40007810000 */
[----:B------:R-:W-:Y:S02]  /*dc20*/  FSEL R175, R175, -INF , P2 ;  /* 0xff800000afaf7808 */ /* 0x000fe40001000000 */
[----:B------:R-:W-:-:S03]  /*dc30*/  FSEL R181, R219, -INF , P4 ;  /* 0xff800000dbb57808 */ /* 0x000fc60002000000 */
[----:B------:R-:W2:Y:S01]  /*dc40*/  MUFU.TANH R221, R221 ;  /* 0x000000dd00dd7308 */ /* 0x000ea20000002400 */
[----:B------:R-:W-:Y:S01]  /*dc50*/  ISETP.GT.AND P2, PT, R176, 0x11, PT ;  /* 0x00000011b000780c */ /* 0x000fe20003f44270 */
[----:B------:R-:W-:Y:S01]  /*dc60*/  FMUL.FTZ R196, R190, UR43 ;  /* 0x0000002bbec47c20 */ /* 0x000fe20008410000 */
[----:B------:R-:W-:Y:S01]  /*dc70*/  ISETP.GT.AND P4, PT, R176, 0x19, PT ;  /* 0x00000019b000780c */ /* 0x000fe20003f84270 */
[----:B------:R-:W-:Y:S01]  /*dc80*/  FMUL.FTZ R187, R187, UR43 ;  /* 0x0000002bbbbb7c20 */ /* 0x000fe20008410000 */
[----:B------:R-:W-:-:S03]  /*dc90*/  FMNMX.FTZ R177, R168, R177, !PT ;  /* 0x000000b1a8b17209 */ /* 0x000fc60007810000 */
[----:B------:R-:W3:Y:S01]  /*dca0*/  MUFU.TANH R220, R220 ;  /* 0x000000dc00dc7308 */ /* 0x000ee20000002400 */
[----:B------:R-:W-:Y:S02]  /*dcb0*/  FSEL R180, R180, -INF , P2 ;  /* 0xff800000b4b47808 */ /* 0x000fe40001000000 */
[----:B------:R-:W-:Y:S02]  /*dcc0*/  FSEL R183, R236, -INF , P4 ;  /* 0xff800000ecb77808 */ /* 0x000fe40002000000 */
[----:B------:R-:W-:-:S03]  /*dcd0*/  ISETP.GT.AND P2, PT, R176, 0x20, PT ;  /* 0x00000020b000780c */ /* 0x000fc60003f44270 */
[----:B------:R-:W4:Y:S01]  /*dce0*/  MUFU.TANH R192, R192 ;  /* 0x000000c000c07308 */ /* 0x000f220000002400 */
[----:B------:R-:W-:Y:S02]  /*dcf0*/  ISETP.GT.AND P4, PT, R176, 0x28, PT ;  /* 0x00000028b000780c */ /* 0x000fe40003f84270 */
[----:B------:R-:W-:Y:S02]  /*dd00*/  FMNMX.FTZ R177, R174, R177, !PT ;  /* 0x000000b1aeb17209 */ /* 0x000fe40007810000 */
[----:B------:R-:W-:-:S03]  /*dd10*/  FSEL R184, R235, -INF , P2 ;  /* 0xff800000ebb87808 */ /* 0x000fc60001000000 */
[----:B------:R1:W5:Y:S01]  /*dd20*/  MUFU.TANH R219, R187 ;  /* 0x000000bb00db7308 */ /* 0x0003620000002400 */
[----:B0-----:R-:W-:Y:S02]  /*dd30*/  FSEL R186, R223, -INF , P4 ;  /* 0xff800000dfba7808 */ /* 0x001fe40002000000 */
[C---:B------:R-:W-:Y:S02]  /*dd40*/  ISETP.GT.AND P2, PT, R176.reuse, 0x29, PT ;  /* 0x00000029b000780c */ /* 0x040fe40003f44270 */
[----:B------:R-:W-:-:S03]  /*dd50*/  ISETP.GT.AND P4, PT, R176, 0x31, PT ;  /* 0x00000031b000780c */ /* 0x000fc60003f84270 */
[----:B------:R-:W0:Y:S01]  /*dd60*/  MUFU.TANH R196, R196 ;  /* 0x000000c400c47308 */ /* 0x000e220000002400 */
[----:B------:R-:W-:-:S07]  /*dd70*/  FMNMX.FTZ R177, R172, R177, !PT ;  /* 0x000000b1acb17209 */ /* 0x000fce0007810000 */
[----:B------:R-:W0:Y:S01]  /*dd80*/  MUFU.TANH R197, R197 ;  /* 0x000000c500c57308 */ /* 0x000e220000002400 */
[----:B-1----:R-:W-:Y:S02]  /*dd90*/  FSEL R187, R233, -INF , P2 ;  /* 0xff800000e9bb7808 */ /* 0x002fe40001000000 */
[----:B--2---:R-:W-:Y:S02]  /*dda0*/  FSEL R218, R221, -INF , P4 ;  /* 0xff800000ddda7808 */ /* 0x004fe40002000000 */
[----:B------:R-:W-:Y:S02]  /*ddb0*/  FMNMX.FTZ R177, R171, R177, !PT ;  /* 0x000000b1abb17209 */ /* 0x000fe40007810000 */
[C---:B------:R-:W-:Y:S02]  /*ddc0*/  ISETP.GT.AND P2, PT, R176.reuse, 0x38, PT ;  /* 0x00000038b000780c */ /* 0x040fe40003f44270 */
[----:B------:R-:W-:Y:S02]  /*ddd0*/  ISETP.GT.AND P4, PT, R176, 0x40, PT ;  /* 0x00000040b000780c */ /* 0x000fe40003f84270 */
[----:B------:R-:W-:-:S02]  /*dde0*/  FMNMX.FTZ R177, R173, R177, !PT ;  /* 0x000000b1adb17209 */ /* 0x000fc40007810000 */
[----:B---3--:R-:W-:Y:S02]  /*ddf0*/  FSEL R190, R220, -INF , P2 ;  /* 0xff800000dcbe7808 */ /* 0x008fe40001000000 */
[----:B----4-:R-:W-:Y:S02]  /*de00*/  FSEL R192, R192, -INF , P4 ;  /* 0xff800000c0c07808 */ /* 0x010fe40002000000 */
[C---:B------:R-:W-:Y:S02]  /*de10*/  ISETP.GT.AND P2, PT, R176.reuse, 0x41, PT ;  /* 0x00000041b000780c */ /* 0x040fe40003f44270 */
[C---:B------:R-:W-:Y:S02]  /*de20*/  ISETP.GT.AND P3, PT, R176.reuse, 0x48, PT ;  /* 0x00000048b000780c */ /* 0x040fe40003f64270 */
[----:B------:R-:W-:Y:S02]  /*de30*/  ISETP.GT.AND P4, PT, R176, 0x49, PT ;  /* 0x00000049b000780c */ /* 0x000fe40003f84270 */
[----:B------:R-:W-:-:S02]  /*de40*/  FMNMX.FTZ R177, R185, R177, !PT ;  /* 0x000000b1b9b17209 */ /* 0x000fc40007810000 */
[----:B-----5:R-:W-:Y:S02]  /*de50*/  FSEL R219, R219, -INF , P2 ;  /* 0xff800000dbdb7808 */ /* 0x020fe40001000000 */
[----:B0-----:R-:W-:Y:S02]  /*de60*/  FSEL R196, R196, -INF , P3 ;  /* 0xff800000c4c47808 */ /* 0x001fe40001800000 */
[----:B------:R-:W-:Y:S02]  /*de70*/  FSEL R197, R197, -INF , P4 ;  /* 0xff800000c5c57808 */ /* 0x000fe40002000000 */
[C---:B------:R-:W-:Y:S02]  /*de80*/  ISETP.GT.AND P2, PT, R176.reuse, 0x50, PT ;  /* 0x00000050b000780c */ /* 0x040fe40003f44270 */
[C---:B------:R-:W-:Y:S02]  /*de90*/  ISETP.GT.AND P3, PT, R176.reuse, 0x51, PT ;  /* 0x00000051b000780c */ /* 0x040fe40003f64270 */
[----:B------:R-:W-:-:S02]  /*dea0*/  ISETP.GT.AND P4, PT, R176, 0x58, PT ;  /* 0x00000058b000780c */ /* 0x000fc40003f84270 */
[----:B------:R-:W-:Y:S02]  /*deb0*/  ISETP.GT.AND P5, PT, R176, 0x59, PT ;  /* 0x00000059b000780c */ /* 0x000fe40003fa4270 */
[----:B------:R-:W-:-:S04]  /*dec0*/  FMNMX.FTZ R176, R178, R177, !PT ;  /* 0x000000b1b2b07209 */ /* 0x000fc80007810000 */
[----:B------:R-:W-:-:S05]  /*ded0*/  FMNMX.FTZ R176, R188, R176, !PT ;  /* 0x000000b0bcb07209 */ /* 0x000fca0007810000 */
[----:B------:R-:W0:Y:S02]  /*dee0*/  SHFL.BFLY PT, R177, R176, 0x2, 0x1f ;  /* 0x0c401f00b0b17f89 */ /* 0x000e2400000e0000 */
[----:B0-----:R-:W-:-:S05]  /*def0*/  FMNMX.FTZ R177, R176, R177, !PT ;  /* 0x000000b1b0b17209 */ /* 0x001fca0007810000 */
[----:B------:R-:W0:Y:S02]  /*df00*/  SHFL.BFLY PT, R176, R177, 0x1, 0x1f ;  /* 0x0c201f00b1b07f89 */ /* 0x000e2400000e0000 */
[----:B0-----:R-:W-:Y:S02]  /*df10*/  FMNMX.FTZ R177, R177, R176, !PT ;  /* 0x000000b0b1b17209 */ /* 0x001fe40007810000 */
[----:B------:R-:W0:Y:S02]  /*df20*/  LDC R176, c[0x0][0xa80] ;  /* 0x0002a000ffb07b82 */ /* 0x000e240000000800 */
[----:B------:R-:W-:-:S04]  /*df30*/  FSETP.NEU.FTZ.AND P6, PT, R177, -INF , PT ;  /* 0xff800000b100780b */ /* 0x000fc80003fdd000 */
[----:B------:R-:W-:-:S05]  /*df40*/  FSEL R220, R177, RZ, P6 ;  /* 0x000000ffb1dc7208 */ /* 0x000fca0003000000 */
[----:B------:R-:W-:Y:S01]  /*df50*/  FADD.FTZ R220, -R220, R217 ;  /* 0x000000d9dcdc7221 */ /* 0x000fe20000010100 */
[----:B0-----:R-:W-:-:S05]  /*df60*/  FMUL.FTZ R217, R177, R176 ;  /* 0x000000b0b1d97220 */ /* 0x001fca0000410000 */
[----:B------:R-:W-:-:S05]  /*df70*/  FSEL R217, R217, RZ, P6 ;  /* 0x000000ffd9d97208 */ /* 0x000fca0003000000 */
        /* <DEDUP_REMOVED lines=23> */
[----:B------:R-:W-:-:S02]  /*e0f0*/  FFMA.FTZ R188, R188, R176, -R217 ;  /* 0x000000b0bcbc7223 */ /* 0x000fc400000108d9 */
[----:B------:R-:W2:Y:S01]  /*e100*/  LDL R217, [R1+0x40] ;  /* 0x0000400001d97983 */ /* 0x000ea20000100800 */
[----:B------:R-:W-:Y:S01]  /*e110*/  FMUL.FTZ R156, R220, R176 ;  /* 0x000000b0dc9c7220 */ /* 0x000fe20000410000 */
[----:B------:R-:W-:Y:S08]  /*e120*/  MUFU.EX2 R152, R152 ;  /* 0x0000009800987308 */ /* 0x000ff00000000800 */
[----:B------:R-:W0:Y:S08]  /*e130*/  MUFU.EX2 R156, R156 ;  /* 0x0000009c009c7308 */ /* 0x000e300000000800 */
[----:B------:R-:W1:Y:S01]  /*e140*/  MUFU.EX2 R153, R153 ;  /* 0x0000009900997308 */ /* 0x000e620000000800 */
[----:B0-----:R-:W-:-:S04]  /*e150*/  FFMA.FTZ R0, R156, R0, R152 ;  /* 0x000000009c007223 */ /* 0x001fc80000010098 */
[C---:B-1----:R-:W-:Y:S01]  /*e160*/  FADD.FTZ R0, R153.reuse, R0 ;  /* 0x0000000099007221 */ /* 0x042fe20000010000 */
[----:B------:R-:W-:Y:S02]  /*e170*/  F2FP.F16.F32.PACK_AB R152, R153, R152 ;  /* 0x000000989998723e */ /* 0x000fe400000000ff */
        /* <DEDUP_REMOVED lines=9> */
[----:B------:R-:W0:Y:S03]  /*e210*/  MUFU.EX2 R155, R155 ;  /* 0x0000009b009b7308 */ /* 0x000e260000000800 */
[----:B------:R-:W-:-:S04]  /*e220*/  FMNMX.FTZ R153, R193, R153, !PT ;  /* 0x00000099c1997209 */ /* 0x000fc80007810000 */
[----:B------:R-:W-:Y:S01]  /*e230*/  FMNMX.FTZ R153, R186, R153, !PT ;  /* 0x00000099ba997209 */ /* 0x000fe20007810000 */
[----:B------:R-:W1:Y:S03]  /*e240*/  MUFU.EX2 R154, R154 ;  /* 0x0000009a009a7308 */ /* 0x000e660000000800 */
[----:B------:R-:W-:-:S04]  /*e250*/  FMNMX.FTZ R153, R187, R153, !PT ;  /* 0x00000099bb997209 */ /* 0x000fc80007810000 */
[----:B------:R-:W-:Y:S01]  /*e260*/  FMNMX.FTZ R153, R189, R153, !PT ;  /* 0x00000099bd997209 */ /* 0x000fe20007810000 */
[----:B------:R-:W-:-:S03]  /*e270*/  FMUL.FTZ R194, R194, UR43 ;  /* 0x0000002bc2c27c20 */ /* 0x000fc60008410000 */
[----:B------:R-:W-:Y:S01]  /*e280*/  FMNMX.FTZ R153, R218, R153, !PT ;  /* 0x00000099da997209 */ /* 0x000fe20007810000 */
[----:B0-----:R-:W-:Y:S01]  /*e290*/  FADD.FTZ R0, R155, R0 ;  /* 0x000000009b007221 */ /* 0x001fe20000010000 */
[----:B------:R-:W-:Y:S02]  /*e2a0*/  FMUL.FTZ R162, R195, UR43 ;  /* 0x0000002bc3a27c20 */ /* 0x000fe40008410000 */
[----:B------:R-:W-:Y:S01]  /*e2b0*/  FMNMX.FTZ R153, R190, R153, !PT ;  /* 0x00000099be997209 */ /* 0x000fe20007810000 */
[----:B------:R-:W0:Y:S01]  /*e2c0*/  MUFU.TANH R194, R194 ;  /* 0x000000c200c27308 */ /* 0x000e220000002400 */
[C---:B-1----:R-:W-:Y:S01]  /*e2d0*/  FADD.FTZ R0, R154.reuse, R0 ;  /* 0x000000009a007221 */ /* 0x042fe20000010000 */
[----:B------:R-:W-:Y:S01]  /*e2e0*/  F2FP.F16.F32.PACK_AB R154, R154, R155 ;  /* 0x0000009b9a9a723e */ /* 0x000fe200000000ff */
[----:B------:R-:W-:Y:S01]  /*e2f0*/  FMUL.FTZ R155, R198, UR43 ;  /* 0x0000002bc69b7c20 */ /* 0x000fe20008410000 */
[----:B------:R-:W-:-:S04]  /*e300*/  FMNMX.FTZ R153, R191, R153, !PT ;  /* 0x00000099bf997209 */ /* 0x000fc80007810000 */
[----:B------:R-:W1:Y:S01]  /*e310*/  MUFU.TANH R162, R162 ;  /* 0x000000a200a27308 */ /* 0x000e620000002400 */
[----:B------:R-:W-:Y:S01]  /*e320*/  FMNMX.FTZ R153, R192, R153, !PT ;  /* 0x00000099c0997209 */ /* 0x000fe20007810000 */
[----:B------:R-:W-:-:S03]  /*e330*/  FMUL.FTZ R199, R199, UR43 ;  /* 0x0000002bc7c77c20 */ /* 0x000fc60008410000 */
[----:B------:R-:W-:-:S03]  /*e340*/  FMNMX.FTZ R160, R219, R153, !PT ;  /* 0x00000099dba07209 */ /* 0x000fc60007810000 */
[----:B------:R-:W3:Y:S01]  /*e350*/  MUFU.TANH R155, R155 ;  /* 0x0000009b009b7308 */ /* 0x000ee20000002400 */
[----:B------:R-:W-:Y:S02]  /*e360*/  FMNMX.FTZ R160, R196, R160, !PT ;  /* 0x000000a0c4a07209 */ /* 0x000fe40007810000 */
[----:B0-----:R-:W-:-:S05]  /*e370*/  FSEL R194, R194, -INF , P2 ;  /* 0xff800000c2c27808 */ /* 0x001fca0001000000 */
[----:B------:R-:W0:Y:S01]  /*e380*/  MUFU.TANH R153, R199 ;  /* 0x000000c700997308 */ /* 0x000e220000002400 */
[----:B------:R-:W-:Y:S02]  /*e390*/  FMNMX.FTZ R160, R197, R160, !PT ;  /* 0x000000a0c5a07209 */ /* 0x000fe40007810000 */
[----:B-1----:R-:W-:Y:S02]  /*e3a0*/  FSEL R162, R162, -INF , P3 ;  /* 0xff800000a2a27808 */ /* 0x002fe40001800000 */
[----:B------:R-:W-:Y:S02]  /*e3b0*/  FMNMX.FTZ R160, R194, R160, !PT ;  /* 0x000000a0c2a07209 */ /* 0x000fe40007810000 */
[----:B---3--:R-:W-:Y:S02]  /*e3c0*/  FSEL R155, R155, -INF , P4 ;  /* 0xff8000009b9b7808 */ /* 0x008fe40002000000 */
[----:B------:R-:W-:-:S04]  /*e3d0*/  FMNMX.FTZ R160, R162, R160, !PT ;  /* 0x000000a0a2a07209 */ /* 0x000fc80007810000 */
[----:B------:R-:W-:Y:S02]  /*e3e0*/  FMNMX.FTZ R160, R155, R160, !PT ;  /* 0x000000a09ba07209 */ /* 0x000fe40007810000 */
[----:B0-----:R-:W-:-:S04]  /*e3f0*/  FSEL R153, R153, -INF , P5 ;  /* 0xff80000099997808 */ /* 0x001fc80002800000 */
        /* <DEDUP_REMOVED lines=8> */
[----:B------:R-:W-:-:S03]  /*e480*/  FSEL R161, R161, RZ, P2 ;  /* 0x000000ffa1a17208 */ /* 0x000fc60001000000 */
[----:B------:R-:W-:Y:S02]  /*e490*/  FADD.FTZ R160, -R160, R216 ;  /* 0x000000d8a0a07221 */ /* 0x000fe40000010100 */
[-CC-:B------:R-:W-:Y:S02]  /*e4a0*/  FFMA.FTZ R165, R155, R176.reuse, -R161.reuse ;  /* 0x000000b09ba57223 */ /* 0x180fe400000108a1 */
[-C--:B------:R-:W-:Y:S01]  /*e4b0*/  FMUL.FTZ R155, R160, R176.reuse ;  /* 0x000000b0a09b7220 */ /* 0x080fe20000410000 */
[-CC-:B------:R-:W-:Y:S01]  /*e4c0*/  FFMA.FTZ R169, R169, R176.reuse, -R161.reuse ;  /* 0x000000b0a9a97223 */ /* 0x180fe200000108a1 */
[----:B------:R-:W-:-:S03]  /*e4d0*/  FFMA.FTZ R167, R153, R176, -R161 ;  /* 0x000000b099a77223 */ /* 0x000fc600000108a1 */
[----:B------:R0:W-:Y:S08]  /*e4e0*/  MUFU.EX2 R153, R169 ;  /* 0x000000a900997308 */ /* 0x0001f00000000800 */
        /* <DEDUP_REMOVED lines=40> */
[----:B--2---:R-:W-:-:S02]  /*e770*/  IMAD R160, R2, 0xc00, R217 ;  /* 0x00000c0002a07824 */ /* 0x004fc400078e02d9 */
[----:B------:R-:W0:Y:S01]  /*e780*/  S2R R217, SR_TID.X ;  /* 0x0000000000d97919 */ /* 0x000e220000002100 */
        /* <DEDUP_REMOVED lines=25> */
[----:B------:R-:W-:-:S02]  /*e920*/  @!P0 VIADD R156, R210, 0x32440 ;  /* 0x00032440d29c8836 */ /* 0x000fc40000000000 */
[----:B------:R-:W-:Y:S01]  /*e930*/  FFMA.FTZ R163, R179, R176, -R161 ;  /* 0x000000b0b3a37223 */ /* 0x000fe200000108a1 */
[----:B0-----:R-:W-:Y:S01]  /*e940*/  SHF.R.U32.HI R169, RZ, 0x7, R217 ;  /* 0x00000007ffa97819 */ /* 0x001fe200000116d9 */
[----:B-1----:R-:W-:Y:S01]  /*e950*/  FFMA.FTZ R3, R155, R3, R153 ;  /* 0x000000039b037223 */ /* 0x002fe20000010099 */
[-C--:B------:R-:W-:Y:S01]  /*e960*/  FMUL.FTZ R26, R26, R155.reuse ;  /* 0x0000009b1a1a7220 */ /* 0x080fe20000410000 */
        /* <DEDUP_REMOVED lines=64> */
[----:B------:R-:W-:Y:S01]  /*ed70*/  @!P0 PRMT R156, RZ, 0x654, R156 ;  /* 0x00000654ff9c8816 */ /* 0x000fe2000000009c */
[----:B------:R-:W-:-:S02]  /*ed80*/  VIADD R155, R169, 0x8 ;  /* 0x00000008a99b7836 */ /* 0x000fc40000000000 */
[-CC-:B------:R-:W-:Y:S01]  /*ed90*/  FFMA.FTZ R170, R170, R176.reuse, -R161.reuse ;  /* 0x000000b0aaaa7223 */ /* 0x180fe200000108a1 */
[-CC-:B------:R-:W-:Y:S01]  /*eda0*/  FFMA.FTZ R175, R175, R176.reuse, -R161.reuse ;  /* 0x000000b0afaf7223 */ /* 0x180fe200000108a1 */
[----:B------:R1:W-:Y:S06]  /*edb0*/  BAR.ARV R179, 0x100 ;  /* 0x000400b30000751d */ /* 0x0003ec0000002000 */
[----:B------:R0:W-:Y:S01]  /*edc0*/  @!P0 SYNCS.ARRIVE.TRANS64.RED.A1T0 RZ, [R156+URZ], RZ ;  /* 0x000000ff9cff89a7 */ /* 0x0001e2000810043f */
        /* <DEDUP_REMOVED lines=17> */
[----:B------:R3:W-:Y:S01]  /*eee0*/  BAR.SYNC.DEFER_BLOCKING R155, 0x100 ;  /* 0x0004009b0000751d */ /* 0x0007e20000010000 */
[-CC-:B------:R-:W-:Y:S01]  /*eef0*/  FFMA.FTZ R196, R196, R176.reuse, -R161.reuse ;  /* 0x000000b0c4c47223 */ /* 0x180fe200000108a1 */
[-CC-:B------:R-:W-:Y:S01]  /*ef00*/  FFMA.FTZ R197, R197, R176.reuse, -R161.reuse ;  /* 0x000000b0c5c57223 */ /* 0x180fe200000108a1 */
[-CC-:B------:R-:W-:Y:S01]  /*ef10*/  FFMA.FTZ R194, R194, R176.reuse, -R161.reuse ;  /* 0x000000b0c2c27223 */ /* 0x180fe200000108a1 */
[----:B------:R-:W-:Y:S01]  /*ef20*/  FFMA.FTZ R162, R162, R176, -R161 ;  /* 0x000000b0a2a27223 */ /* 0x000fe200000108a1 */
[----:B------:R-:W-:Y:S01]  /*ef30*/  IMAD.MOV.U32 R161, RZ, RZ, 0x40000040 ;  /* 0x40000040ffa17424 */ /* 0x000fe200078e00ff */
[----:B------:R-:W-:Y:S01]  /*ef40*/  R2UR UR6, R160 ;  /* 0x00000000a00672ca */ /* 0x000fe200000e0000 */
[----:B------:R-:W4:Y:S01]  /*ef50*/  MUFU.EX2 R222, R222 ;  /* 0x000000de00de7308 */ /* 0x000f220000000800 */
[----:B0-----:R-:W5:Y:S02]  /*ef60*/  LDL R156, [R1+0x54] ;  /* 0x00005400019c7983 */ /* 0x001f640000100800 */
[----:B------:R-:W-:-:S02]  /*ef70*/  R2UR UR7, R161 ;  /* 0x00000000a10772ca */ /* 0x000fc400000e0000 */
[----:B--2---:R-:W-:Y:S02]  /*ef80*/  F2FP.F16.F32.PACK_AB R153, R170, R153 ;  /* 0x00000099aa99723e */ /* 0x004fe400000000ff */
[----:B---3--:R-:W-:-:S04]  /*ef90*/  F2FP.F16.F32.PACK_AB R155, R163, R175 ;  /* 0x000000afa39b723e */ /* 0x008fc800000000ff */
[----:B------:R-:W-:-:S06]  /*efa0*/  WARPGROUP.ARRIVE ;  /* 0x00000000000079c5 */ /* 0x000fcc0000000000 */
[----:B------:R-:W-:Y:S01]  /*efb0*/  HGMMA.64x256x16.F32 R24, R152, gdesc[UR4].tnspB, R24, gsb0 ;  /* 0x43e0000498187df0 */ /* 0x000fe20008000818 */
[----:B------:R-:W0:Y:S08]  /*efc0*/  MUFU.EX2 R159, R159 ;  /* 0x0000009f009f7308 */ /* 0x000e300000000800 */
[----:B------:R-:W-:Y:S08]  /*efd0*/  MUFU.EX2 R157, R157 ;  /* 0x0000009d009d7308 */ /* 0x000ff00000000800 */
[----:B------:R-:W-:Y:S08]  /*efe0*/  MUFU.EX2 R181, R181 ;  /* 0x000000b500b57308 */ /* 0x000ff00000000800 */
[----:B------:R-:W2:Y:S08]  /*eff0*/  MUFU.EX2 R180, R180 ;  /* 0x000000b400b47308 */ /* 0x000eb00000000800 */
[----:B------:R-:W-:Y:S08]  /*f000*/  MUFU.EX2 R182, R182 ;  /* 0x000000b600b67308 */ /* 0x000ff00000000800 */
[----:B------:R-:W3:Y:S01]  /*f010*/  MUFU.EX2 R183, R183 ;  /* 0x000000b700b77308 */ /* 0x000ee20000000800 */
[----:B----4-:R-:W-:-:S04]  /*f020*/  FADD.FTZ R0, R222, R0 ;  /* 0x00000000de007221 */ /* 0x010fc80000010000 */
[----:B0-----:R-:W-:-:S03]  /*f030*/  FADD.FTZ R0, R159, R0 ;  /* 0x000000009f007221 */ /* 0x001fc60000010000 */
[----:B------:R-:W-:Y:S08]  /*f040*/  MUFU.EX2 R234, R234 ;  /* 0x000000ea00ea7308 */ /* 0x000ff00000000800 */
[----:B------:R-:W-:Y:S08]  /*f050*/  MUFU.EX2 R223, R223 ;  /* 0x000000df00df7308 */ /* 0x000ff00000000800 */
[----:B------:R-:W-:Y:S08]  /*f060*/  MUFU.EX2 R164, R164 ;  /* 0x000000a400a47308 */ /* 0x000ff00000000800 */
[----:B------:R-:W-:Y:S01]  /*f070*/  MUFU.EX2 R184, R184 ;  /* 0x000000b800b87308 */ /* 0x000fe20000000800 */
[----:B------:R-:W-:-:S07]  /*f080*/  WARPGROUP.DEPBAR.LE gsb0, 0x0 ;  /* 0x00008000000079c5 */ /* 0x000fce0000010000 */
[----:B------:R-:W0:Y:S01]  /*f090*/  MUFU.EX2 R154, R158 ;  /* 0x0000009e009a7308 */ /* 0x000e220000000800 */
[----:B------:R-:W-:Y:S02]  /*f0a0*/  VIADD R152, R160, 0x80 ;  /* 0x00000080a0987836 */ /* 0x000fe40000000000 */
[----:B------:R-:W-:-:S03]  /*f0b0*/  IMAD.MOV.U32 R153, RZ, RZ, 0x40000040 ;  /* 0x40000040ff997424 */ /* 0x000fc600078e00ff */
[----:B------:R-:W-:Y:S02]  /*f0c0*/  R2UR UR6, R152 ;  /* 0x00000000980672ca */ /* 0x000fe400000e0000 */
[----:B------:R-:W-:Y:S02]  /*f0d0*/  R2UR UR7, R153 ;  /* 0x00000000990772ca */ /* 0x000fe400000e0000 */
[----:B------:R-:W-:Y:S02]  /*f0e0*/  F2FP.F16.F32.PACK_AB R152, R159, R222 ;  /* 0x000000de9f98723e */ /* 0x000fe400000000ff */
[----:B--2---:R-:W-:Y:S02]  /*f0f0*/  F2FP.F16.F32.PACK_AB R153, R180, R181 ;  /* 0x000000b5b499723e */ /* 0x004fe400000000ff */
[----:B---3--:R-:W-:Y:S01]  /*f100*/  F2FP.F16.F32.PACK_AB R155, R183, R182 ;  /* 0x000000b6b79b723e */ /* 0x008fe200000000ff */
[----:B0-----:R-:W-:Y:S01]  /*f110*/  FADD.FTZ R0, R154, R0 ;  /* 0x000000009a007221 */ /* 0x001fe20000010000 */
[----:B------:R-:W-:-:S04]  /*f120*/  F2FP.F16.F32.PACK_AB R154, R157, R154 ;  /* 0x0000009a9d9a723e */ /* 0x000fc800000000ff */
[----:B------:R-:W-:-:S06]  /*f130*/  WARPGROUP.ARRIVE ;  /* 0x00000000000079c5 */ /* 0x000fcc0000000000 */
[----:B------:R-:W-:Y:S01]  /*f140*/  HGMMA.64x256x16.F32 R24, R152, gdesc[UR4].tnspB, R24, gsb0 ;  /* 0x43e0000498187df0 */ /* 0x000fe20008000818 */
[----:B------:R-:W0:Y:S01]  /*f150*/  MUFU.EX2 R193, R193 ;  /* 0x000000c100c17308 */ /* 0x000e220000000800 */
[----:B------:R-:W-:-:S07]  /*f160*/  FADD.FTZ R0, R157, R0 ;  /* 0x000000009d007221 */ /* 0x000fce0000010000 */
[----:B------:R-:W-:Y:S08]  /*f170*/  MUFU.EX2 R186, R186 ;  /* 0x000000ba00ba7308 */ /* 0x000ff00000000800 */
[----:B------:R-:W2:Y:S01]  /*f180*/  MUFU.EX2 R187, R187 ;  /* 0x000000bb00bb7308 */ /* 0x000ea20000000800 */
[----:B------:R-:W-:-:S04]  /*f190*/  FADD.FTZ R0, R234, R0 ;  /* 0x00000000ea007221 */ /* 0x000fc80000010000 */
[----:B------:R-:W-:-:S03]  /*f1a0*/  FADD.FTZ R0, R223, R0 ;  /* 0x00000000df007221 */ /* 0x000fc60000010000 */
        /* <DEDUP_REMOVED lines=8> */
[----:B------:R-:W3:Y:S01]  /*f230*/  MUFU.EX2 R154, R221 ;  /* 0x000000dd009a7308 */ /* 0x000ee20000000800 */
[----:B------:R-:W-:Y:S02]  /*f240*/  VIADD R152, R160, 0x100 ;  /* 0x00000100a0987836 */ /* 0x000fe40000000000 */
[----:B------:R-:W-:-:S03]  /*f250*/  IMAD.MOV.U32 R153, RZ, RZ, 0x40000040 ;  /* 0x40000040ff997424 */ /* 0x000fc600078e00ff */
[----:B------:R-:W-:Y:S02]  /*f260*/  R2UR UR6, R152 ;  /* 0x00000000980672ca */ /* 0x000fe400000e0000 */
[----:B------:R-:W-:Y:S02]  /*f270*/  R2UR UR7, R153 ;  /* 0x00000000990772ca */ /* 0x000fe400000e0000 */
[----:B------:R-:W-:Y:S02]  /*f280*/  F2FP.F16.F32.PACK_AB R152, R223, R234 ;  /* 0x000000eadf98723e */ /* 0x000fe400000000ff */
[----:B0-----:R-:W-:Y:S02]  /*f290*/  F2FP.F16.F32.PACK_AB R153, R193, R184 ;  /* 0x000000b8c199723e */ /* 0x001fe400000000ff */
[----:B--2---:R-:W-:Y:S01]  /*f2a0*/  F2FP.F16.F32.PACK_AB R155, R187, R186 ;  /* 0x000000babb9b723e */ /* 0x004fe200000000ff */
[----:B---3--:R-:W-:Y:S01]  /*f2b0*/  FADD.FTZ R0, R154, R0 ;  /* 0x000000009a007221 */ /* 0x008fe20000010000 */
[----:B------:R-:W-:-:S04]  /*f2c0*/  F2FP.F16.F32.PACK_AB R154, R164, R154 ;  /* 0x0000009aa49a723e */ /* 0x000fc800000000ff */
[----:B------:R-:W-:-:S06]  /*f2d0*/  WARPGROUP.ARRIVE ;  /* 0x00000000000079c5 */ /* 0x000fcc0000000000 */
[----:B------:R-:W-:Y:S01]  /*f2e0*/  HGMMA.64x256x16.F32 R24, R152, gdesc[UR4].tnspB, R24, gsb0 ;  /* 0x43e0000498187df0 */ /* 0x000fe20008000818 */
[----:B------:R-:W-:-:S04]  /*f2f0*/  FADD.FTZ R0, R164, R0 ;  /* 0x00000000a4007221 */ /* 0x000fc80000010000 */
[----:B------:R-:W-:-:S04]  /*f300*/  FADD.FTZ R0, R236, R0 ;  /* 0x00000000ec007221 */ /* 0x000fc80000010000 */
[----:B------:R-:W-:Y:S01]  /*f310*/  FADD.FTZ R0, R235, R0 ;  /* 0x00000000eb007221 */ /* 0x000fe20000010000 */
        /* <DEDUP_REMOVED lines=8> */
[----:B------:R-:W0:Y:S01]  /*f3a0*/  MUFU.EX2 R154, R233 ;  /* 0x000000e9009a7308 */ /* 0x000e220000000800 */
[----:B------:R-:W-:Y:S01]  /*f3b0*/  VIADD R152, R160, 0x180 ;  /* 0x00000180a0987836 */ /* 0x000fe20000000000 */
[----:B------:R-:W-:-:S04]  /*f3c0*/  MOV R153, 0x40000040 ;  /* 0x4000004000997802 */ /* 0x000fc80000000f00 */
[----:B------:R-:W-:Y:S02]  /*f3d0*/  R2UR UR6, R152 ;  /* 0x00000000980672ca */ /* 0x000fe400000e0000 */
[----:B------:R-:W-:Y:S02]  /*f3e0*/  R2UR UR7, R153 ;  /* 0x00000000990772ca */ /* 0x000fe400000e0000 */
[----:B------:R-:W-:Y:S02]  /*f3f0*/  F2FP.F16.F32.PACK_AB R152, R235, R236 ;  /* 0x000000eceb98723e */ /* 0x000fe400000000ff */
[----:B------:R-:W-:Y:S02]  /*f400*/  F2FP.F16.F32.PACK_AB R153, R218, R189 ;  /* 0x000000bdda99723e */ /* 0x000fe400000000ff */
[----:B------:R-:W-:Y:S01]  /*f410*/  F2FP.F16.F32.PACK_AB R155, R191, R190 ;  /* 0x000000bebf9b723e */ /* 0x000fe200000000ff */
[----:B0-----:R-:W-:Y:S01]  /*f420*/  FADD.FTZ R0, R154, R0 ;  /* 0x000000009a007221 */ /* 0x001fe20000010000 */
        /* <DEDUP_REMOVED lines=11> */
[----:B------:R-:W-:Y:S01]  /*f4e0*/  MUFU.EX2 R167, R167 ;  /* 0x000000a700a77308 */ /* 0x000fe20000000800 */
[----:B------:R-:W-:Y:S01]  /*f4f0*/  IMAD.MOV.U32 R161, RZ, RZ, 0x40000040 ;  /* 0x40000040ffa17424 */ /* 0x000fe200078e00ff */
[----:B------:R-:W-:-:S06]  /*f500*/  WARPGROUP.DEPBAR.LE gsb0, 0x0 ;  /* 0x00008000000079c5 */ /* 0x000fcc0000010000 */
[----:B------:R-:W0:Y:S01]  /*f510*/  MUFU.EX2 R154, R172 ;  /* 0x000000ac009a7308 */ /* 0x000e220000000800 */
[----:B------:R-:W-:Y:S02]  /*f520*/  VIADD R152, R160, 0x200 ;  /* 0x00000200a0987836 */ /* 0x000fe40000000000 */
[----:B------:R-:W-:-:S03]  /*f530*/  IMAD.MOV.U32 R153, RZ, RZ, 0x40000040 ;  /* 0x40000040ff997424 */ /* 0x000fc600078e00ff */
        /* <DEDUP_REMOVED lines=9> */
[----:B------:R-:W-:Y:S01]  /*f5d0*/  FADD.FTZ R0, R171, R0 ;  /* 0x00000000ab007221 */ /* 0x000fe20000010000 */
[----:B------:R-:W-:Y:S01]  /*f5e0*/  VIADD R160, R160, 0x280 ;  /* 0x00000280a0a07836 */ /* 0x000fe20000000000 */
        /* <DEDUP_REMOVED lines=20> */
[----:B-----5:R-:W-:-:S03]  /*f730*/  ISETP.GT.AND P2, PT, R203, R156, PT ;  /* 0x0000009ccb00720c */ /* 0x020fc60003f44270 */
[----:B------:R-:W-:Y:S01]  /*f740*/  FADD.FTZ R3, R197, R3 ;  /* 0x00000003c5037221 */ /* 0x000fe20000010000 */
[----:B------:R-:W-:Y:S02]  /*f750*/  WARPGROUP.DEPBAR.LE gsb0, 0x0 ;  /* 0x00008000000079c5 */ /* 0x000fe40000010000 */
[----:B------:R-:W0:Y:S08]  /*f760*/  MUFU.EX2 R152, R173 ;  /* 0x000000ad00987308 */ /* 0x000e300000000800 */
[----:B------:R-:W2:Y:S01]  /*f770*/  MUFU.EX2 R154, R168 ;  /* 0x000000a8009a7308 */ /* 0x000ea20000000800 */
[----:B0-----:R-:W-:-:S04]  /*f780*/  FADD.FTZ R0, R152, R0 ;  /* 0x0000000098007221 */ /* 0x001fc80000010000 */
[C---:B------:R-:W-:Y:S01]  /*f790*/  FADD.FTZ R0, R185.reuse, R0 ;  /* 0x00000000b9007221 */ /* 0x040fe20000010000 */
[----:B------:R-:W-:Y:S02]  /*f7a0*/  F2FP.F16.F32.PACK_AB R152, R185, R152 ;  /* 0x00000098b998723e */ /* 0x000fe400000000ff */
[----:B------:R-:W-:Y:S01]  /*f7b0*/  F2FP.F16.F32.PACK_AB R153, R162, R194 ;  /* 0x000000c2a299723e */ /* 0x000fe200000000ff */
[----:B--2---:R-:W-:Y:S01]  /*f7c0*/  FADD.FTZ R0, R154, R0 ;  /* 0x000000009a007221 */ /* 0x004fe20000010000 */
[----:B------:R-:W-:Y:S02]  /*f7d0*/  F2FP.F16.F32.PACK_AB R154, R188, R154 ;  /* 0x0000009abc9a723e */ /* 0x000fe400000000ff */
[----:B------:R-:W-:-:S04]  /*f7e0*/  F2FP.F16.F32.PACK_AB R155, R167, R165 ;  /* 0x000000a5a79b723e */ /* 0x000fc800000000ff */
[----:B------:R-:W-:-:S06]  /*f7f0*/  WARPGROUP.ARRIVE ;  /* 0x00000000000079c5 */ /* 0x000fcc0000000000 */
[----:B------:R-:W-:Y:S01]  /*f800*/  HGMMA.64x256x16.F32 R24, R152, gdesc[UR4].tnspB, R24, gsb0 ;  /* 0x43e0000498187df0 */ /* 0x000fe20008000818 */
[----:B------:R-:W-:Y:S02]  /*f810*/  @!P0 VIADD R210, R210, 0x32460 ;  /* 0x00032460d2d28836 */ /* 0x000fe40000000000 */
[----:B------:R-:W-:-:S04]  /*f820*/  FADD.FTZ R3, R194, R3 ;  /* 0x00000003c2037221 */ /* 0x000fc80000010000 */
[----:B------:R-:W-:Y:S01]  /*f830*/  FADD.FTZ R162, R162, R3 ;  /* 0x00000003a2a27221 */ /* 0x000fe20000010000 */
[----:B------:R-:W-:-:S03]  /*f840*/  @!P0 PRMT R210, RZ, 0x654, R210 ;  /* 0x00000654ffd28816 */ /* 0x000fc600000000d2 */
[----:B------:R-:W-:Y:S01]  /*f850*/  FADD.FTZ R162, R165, R162 ;  /* 0x000000a2a5a27221 */ /* 0x000fe20000010000 */
[----:B------:R-:W-:Y:S01]  /*f860*/  FADD.FTZ R0, R188, R0 ;  /* 0x00000000bc007221 */ /* 0x000fe20000010000 */
[----:B------:R-:W-:Y:S02]  /*f870*/  VIADD R203, R203, 0xffffffff ;  /* 0xffffffffcbcb7836 */ /* 0x000fe40000000000 */
[----:B------:R-:W-:Y:S01]  /*f880*/  FADD.FTZ R3, R167, R162 ;  /* 0x000000a2a7037221 */ /* 0x000fe20000010000 */
[----:B------:R-:W-:Y:S02]  /*f890*/  IMAD.MOV.U32 R216, RZ, RZ, R178 ;  /* 0x000000ffffd87224 */ /* 0x000fe400078e00b2 */
[----:B------:R-:W-:Y:S01]  /*f8a0*/  IMAD.MOV.U32 R217, RZ, RZ, R177 ;  /* 0x000000ffffd97224 */ /* 0x000fe200078e00b1 */
[----:B------:R-:W-:Y:S02]  /*f8b0*/  WARPGROUP.DEPBAR.LE gsb0, 0x0 ;  /* 0x00008000000079c5 */ /* 0x000fe40000010000 */
[----:B------:R1:W-:Y:S01]  /*f8c0*/  @!P0 SYNCS.ARRIVE.TRANS64.RED.A1T0 RZ, [R210+URZ], RZ ;  /* 0x000000ffd2ff89a7 */ /* 0x0003e2000810043f */
[----:B------:R-:W-:Y:S05]  /*f8d0*/  @P2 BRA `(.L_x_14930) ;  /* 0xffffffc800882947 */ /* 0x000fea000383ffff */
.L_x_14920:
[----:B------:R-:W-:-:S13]  /*f8e0*/  ISETP.GE.AND P2, PT, R203, RZ, PT ;  /* 0x000000ffcb00720c */ /* 0x000fda0003f46270 */
[----:B------:R-:W-:Y:S05]  /*f8f0*/  @!P2 BRA `(.L_x_14931) ;  /* 0x0000002c009ca947 */ /* 0x000fea0003800000 */
[----:B------:R-:W-:Y:S02]  /*f900*/  IMAD.MOV.U32 R216, RZ, RZ, R178 ;  /* 0x000000ffffd87224 */ /* 0x000fe400078e00b2 */
[----:B------:R-:W-:-:S07]  /*f910*/  IMAD.MOV.U32 R217, RZ, RZ, R177 ;  /* 0x000000ffffd97224 */ /* 0x000fce00078e00b1 */
.L_x_14941:
        /* <DEDUP_REMOVED lines=8> */
.L_x_14932:
[----:B-1----:R-:W-:Y:S01]  /*f9a0*/  IMAD R210, R2, 0x8, R19 ;  /* 0x0000000802d27824 */ /* 0x002fe200078e0213 */
[----:B------:R-:W-:-:S04]  /*f9b0*/  SHF.L.U32 R218, R23, 0x1f, RZ ;  /* 0x0000001f17da7819 */ /* 0x000fc800000006ff */
[----:B------:R1:W2:Y:S01]  /*f9c0*/  SYNCS.PHASECHK.TRANS64.TRYWAIT P2, [R210+URZ+0x32430], R218 ;  /* 0x032430dad20075a7 */ /* 0x0002a2000804017f */
[----:B------:R-:W-:Y:S05]  /*f9d0*/  @!P1 BRA `(.L_x_14933) ;  /* 0x0000000000049947 */ /* 0x000fea0003800000 */
[----:B------:R-:W-:Y:S01]  /*f9e0*/  BPT.TRAP 0x1 ;  /* 0x000000040000795c */ /* 0x000fe20000300000 */
.L_x_14933:
[----:B------:R-:W3:Y:S01]  /*f9f0*/  LDL R152, [R1+0x44] ;  /* 0x0000440001987983 */ /* 0x000ee20000100800 */
[----:B------:R-:W-:Y:S01]  /*fa00*/  MOV R157, 0x40000040 ;  /* 0x40000040009d7802 */ /* 0x000fe20000000f00 */
[----:B---3--:R-:W-:Y:S01]  /*fa10*/  IMAD R156, R2, 0x300, R152 ;  /* 0x00000300029c7824 */ /* 0x008fe200078e0298 */
[----:B--2---:R-:W-:Y:S06]  /*fa20*/  @P2 BRA `(.L_x_14934) ;  /* 0x0000000000082947 */ /* 0x004fec0003800000 */
[----:B------:R-:W2:Y:S02]  /*fa30*/  SYNCS.PHASECHK.TRANS64.TRYWAIT P2, [R210+URZ+0x32430], R218 ;  /* 0x032430dad20075a7 */ /* 0x000ea4000804017f */
[----:B--2---:R-:W-:Y:S05]  /*fa40*/  @!P2 BRA `(.L_x_14935) ;  /* 0x000000fc00d0a947 */ /* 0x004fea0003800000 */
.L_x_14934:
        /* <DEDUP_REMOVED lines=40> */
.L_x_14936:
[----:B------:R0:W3:Y:S01]  /*fcd0*/  SYNCS.PHASECHK.TRANS64.TRYWAIT P2, [R210+URZ+0x32450], R218 ;  /* 0x032450dad20075a7 */ /* 0x0000e2000804017f */
[----:B------:R-:W-:Y:S05]  /*fce0*/  @!P1 BRA `(.L_x_14937) ;  /* 0x0000000000049947 */ /* 0x000fea0003800000 */
[----:B------:R-:W-:Y:S01]  /*fcf0*/  BPT.TRAP 0x1 ;  /* 0x000000040000795c */ /* 0x000fe20000300000 */
.L_x_14937:
[----:B------:R-:W-:Y:S04]  /*fd00*/  BSSY B0, `(.L_x_14938) ;  /* 0x0000004000007945 */ /* 0x000fe80003800000 */
[----:B---3--:R-:W-:Y:S05]  /*fd10*/  @P2 BRA `(.L_x_14939) ;  /* 0x0000000000082947 */ /* 0x008fea0003800000 */
[----:B------:R-:W3:Y:S02]  /*fd20*/  SYNCS.PHASECHK.TRANS64.TRYWAIT P2, [R210+URZ+0x32450], R218 ;  /* 0x032450dad20075a7 */ /* 0x000ee4000804017f */
[----:B---3--:R-:W-:Y:S05]  /*fd30*/  @!P2 BRA `(.L_x_14940) ;  /* 0x000000fc0028a947 */ /* 0x008fea0003800000 */
.L_x_14939:
[----:B------:R-:W-:Y:S05]  /*fd40*/  BSYNC B0 ;  /* 0x0000000000007941 */ /* 0x000fea0003800000 */
.L_x_14938:
[----:B------:R-:W-:Y:S05]  /*fd50*/  WARPSYNC.ALL ;  /* 0x0000000000007948 */ /* 0x000fea0003800000 */
[----:B------:R-:W0:Y:S04]  /*fd60*/  LDL R220, [R1+0x48] ;  /* 0x0000480001dc7983 */ /* 0x000e280000100800 */
[----:B------:R-:W4:Y:S01]  /*fd70*/  LDL.64 R222, [R1] ;  /* 0x0000000001de7983 */ /* 0x000f220000100a00 */
[----:B------:R-:W-:Y:S01]  /*fd80*/  IMAD.MOV.U32 R219, RZ, RZ, 0x40000040 ;  /* 0x40000040ffdb7424 */ /* 0x000fe200078e00ff */
[----:B------:R-:W-:Y:S01]  /*fd90*/  R2UR UR4, R4 ;  /* 0x00000000040472ca */ /* 0x000fe200000e0000 */
[----:B------:R-:W-:Y:S01]  /*fda0*/  WARPGROUP.ARRIVE ;  /* 0x00000000000079c5 */ /* 0x000fe20000000000 */
[----:B------:R-:W-:Y:S01]  /*fdb0*/  R2UR UR5, R5 ;  /* 0x00000000050572ca */ /* 0x000fe200000e0000 */
[----:B------:R-:W-:Y:S01]  /*fdc0*/  IMAD.MOV.U32 R221, RZ, RZ, 0x40000040 ;  /* 0x40000040ffdd7424 */ /* 0x000fe200078e00ff */
[----:B------:R-:W-:Y:S01]  /*fdd0*/  R2UR UR7, R219 ;  /* 0x00000000db0772ca */ /* 0x000fe200000e0000 */
[----:B------:R-:W-:-:S02]  /*fde0*/  IMAD.MOV.U32 R219, RZ, RZ, 0x40000040 ;  /* 0x40000040ffdb7424 */ /* 0x000fc400078e00ff */
[----:B0123--:R-:W-:-:S04]  /*fdf0*/  IMAD R218, R2, 0xc00, R220 ;  /* 0x00000c0002da7824 */ /* 0x00ffc800078e02dc */
        /* <DEDUP_REMOVED lines=196> */
[----:B------:R0:W3:Y:S01]  /*10a40*/  MUFU.TANH R168, R181 ;  /* 0x000000b500a87308 */ /* 0x0000e20000002400 */
[----:B-1----:R-:W-:-:S07]  /*10a50*/  FMNMX.FTZ R172, R165, R172, !PT ;  /* 0x000000aca5ac7209 */ /* 0x002fce0007810000 */
[----:B------:R-:W1:Y:S01]  /*10a60*/  MUFU.TANH R184, R184 ;  /* 0x000000b800b87308 */ /* 0x000e620000002400 */
[----:B--2---:R-:W-:Y:S01]  /*10a70*/  FMNMX.FTZ R172, R164, R172, !PT ;  /* 0x000000aca4ac7209 */ /* 0x004fe20007810000 */
[----:B0-----:R-:W-:Y:S01]  /*10a80*/  FMUL.FTZ R181, R192, UR42 ;  /* 0x0000002ac0b57c20 */ /* 0x001fe20008410000 */
[----:B------:R-:W-:-:S05]  /*10a90*/  FMUL.FTZ R192, R197, UR42 ;  /* 0x0000002ac5c07c20 */ /* 0x000fca0008410000 */
[----:B------:R-:W0:Y:S01]  /*10aa0*/  MUFU.TANH R169, R185 ;  /* 0x000000b900a97308 */ /* 0x000e220000002400 */
[----:B---3--:R-:W-:-:S07]  /*10ab0*/  FMNMX.FTZ R172, R168, R172, !PT ;  /* 0x000000aca8ac7209 */ /* 0x008fce0007810000 */
        /* <DEDUP_REMOVED lines=10> */
[----:B------:R-:W0:Y:S01]  /*10b60*/  MUFU.TANH R192, R192 ;  /* 0x000000c000c07308 */ /* 0x000e220000002400 */
[----:B--2---:R-:W-:-:S07]  /*10b70*/  FMNMX.FTZ R176, R173, R176, !PT ;  /* 0x000000b0adb07209 */ /* 0x004fce0007810000 */
[----:B------:R-:W-:Y:S01]  /*10b80*/  MUFU.TANH R180, R162 ;  /* 0x000000a200b47308 */ /* 0x000fe20000002400 */
[----:B-1----:R-:W-:-:S07]  /*10b90*/  FMNMX.FTZ R176, R172, R176, !PT ;  /* 0x000000b0acb07209 */ /* 0x002fce0007810000 */
[----:B------:R-:W1:Y:S01]  /*10ba0*/  MUFU.TANH R185, R154 ;  /* 0x0000009a00b97308 */ /* 0x000e620000002400 */
[----:B0-----:R-:W-:-:S05]  /*10bb0*/  FMNMX.FTZ R176, R192, R176, !PT ;  /* 0x000000b0c0b07209 */ /* 0x001fca0007810000 */
[----:B------:R-:W0:Y:S02]  /*10bc0*/  SHFL.BFLY PT, R177, R176, 0x2, 0x1f ;  /* 0x0c401f00b0b17f89 */ /* 0x000e2400000e0000 */
[----:B------:R-:W2:Y:S08]  /*10bd0*/  MUFU.TANH R154, R163 ;  /* 0x000000a3009a7308 */ /* 0x000eb00000002400 */
[----:B------:R-:W-:Y:S01]  /*10be0*/  MUFU.TANH R193, R155 ;  /* 0x0000009b00c17308 */ /* 0x000fe20000002400 */
[----:B-1----:R-:W-:-:S07]  /*10bf0*/  IMAD.MOV.U32 R162, RZ, RZ, R185 ;  /* 0x000000ffffa27224 */ /* 0x002fce00078e00b9 */
[----:B------:R-:W-:Y:S01]  /*10c00*/  MUFU.TANH R196, R158 ;  /* 0x0000009e00c47308 */ /* 0x000fe20000002400 */
[----:B0-----:R-:W-:-:S07]  /*10c10*/  FMNMX.FTZ R176, R176, R177, !PT ;  /* 0x000000b1b0b07209 */ /* 0x001fce0007810000 */
[----:B------:R0:W1:Y:S01]  /*10c20*/  MUFU.TANH R158, R166 ;  /* 0x000000a6009e7308 */ /* 0x0000620000002400 */
[----:B------:R-:W3:Y:S07]  /*10c30*/  SHFL.BFLY PT, R177, R176, 0x1, 0x1f ;  /* 0x0c201f00b0b17f89 */ /* 0x000eee00000e0000 */
[----:B------:R4:W-:Y:S01]  /*10c40*/  MUFU.TANH R197, R159 ;  /* 0x0000009f00c57308 */ /* 0x0009e20000002400 */
[----:B0-----:R-:W-:-:S07]  /*10c50*/  MOV R166, R180 ;  /* 0x000000b400a67202 */ /* 0x001fce0000000f00 */
[----:B------:R-:W-:Y:S08]  /*10c60*/  MUFU.TANH R237, R237 ;  /* 0x000000ed00ed7308 */ /* 0x000ff00000002400 */
[----:B------:R-:W-:Y:S01]  /*10c70*/  MUFU.TANH R236, R236 ;  /* 0x000000ec00ec7308 */ /* 0x000fe20000002400 */
[----:B---3--:R-:W-:Y:S02]  /*10c80*/  FMNMX.FTZ R177, R176, R177, !PT ;  /* 0x000000b1b0b17209 */ /* 0x008fe40007810000 */
[----:B------:R-:W0:Y:S03]  /*10c90*/  LDC R176, c[0x0][0xa80] ;  /* 0x0002a000ffb07b82 */ /* 0x000e260000000800 */
[----:B------:R-:W-:Y:S01]  /*10ca0*/  FADD.FTZ R155, -R177, R217 ;  /* 0x000000d9b19b7221 */ /* 0x000fe20000010100 */
[----:B--2---:R-:W-:-:S02]  /*10cb0*/  IMAD.MOV.U32 R217, RZ, RZ, R154 ;  /* 0x000000ffffd97224 */ /* 0x004fc400078e009a */
[-C--:B0-----:R-:W-:Y:S01]  /*10cc0*/  FMUL.FTZ R180, R177, R176.reuse ;  /* 0x000000b0b1b47220 */ /* 0x081fe20000410000 */
[----:B------:R-:W-:-:S03]  /*10cd0*/  FMUL.FTZ R155, R155, R176 ;  /* 0x000000b09b9b7220 */ /* 0x000fc60000410000 */
[-CC-:B------:R-:W-:Y:S01]  /*10ce0*/  FFMA.FTZ R188, R233, R176.reuse, -R180.reuse ;  /* 0x000000b0e9bc7223 */ /* 0x180fe200000108b4 */
[-CC-:B------:R-:W-:Y:S01]  /*10cf0*/  FFMA.FTZ R154, R222, R176.reuse, -R180.reuse ;  /* 0x000000b0de9a7223 */ /* 0x180fe200000108b4 */
[-C--:B------:R-:W-:Y:S01]  /*10d00*/  FFMA.FTZ R189, R223, R176.reuse, -R180 ;  /* 0x000000b0dfbd7223 */ /* 0x080fe200000108b4 */
[----:B------:R-:W-:Y:S02]  /*10d10*/  IMAD.MOV.U32 R222, RZ, RZ, R162 ;  /* 0x000000ffffde7224 */ /* 0x000fe400078e00a2 */
[-CC-:B------:R-:W-:Y:S01]  /*10d20*/  FFMA.FTZ R162, R152, R176.reuse, -R180.reuse ;  /* 0x000000b098a27223 */ /* 0x180fe200000108b4 */
[----:B------:R-:W-:Y:S01]  /*10d30*/  MUFU.EX2 R155, R155 ;  /* 0x0000009b009b7308 */ /* 0x000fe20000000800 */
[-CC-:B------:R-:W-:Y:S01]  /*10d40*/  FFMA.FTZ R185, R221, R176.reuse, -R180.reuse ;  /* 0x000000b0ddb97223 */ /* 0x180fe200000108b4 */
[-C--:B------:R-:W-:Y:S01]  /*10d50*/  FFMA.FTZ R163, R218, R176.reuse, -R180 ;  /* 0x000000b0daa37223 */ /* 0x080fe200000108b4 */
[----:B------:R-:W-:Y:S02]  /*10d60*/  IMAD.MOV.U32 R218, RZ, RZ, R166 ;  /* 0x000000ffffda7224 */ /* 0x000fe400078e00a6 */
[----:B------:R-:W-:Y:S01]  /*10d70*/  FFMA.FTZ R166, R168, R176, -R180 ;  /* 0x000000b0a8a67223 */ /* 0x000fe200000108b4 */
[----:B-1----:R-:W-:-:S02]  /*10d80*/  IMAD.MOV.U32 R233, RZ, RZ, R158 ;  /* 0x000000ffffe97224 */ /* 0x002fc400078e009e */
[-CC-:B------:R-:W-:Y:S01]  /*10d90*/  FFMA.FTZ R156, R156, R176.reuse, -R180.reuse ;  /* 0x000000b09c9c7223 */ /* 0x180fe200000108b4 */
[-CC-:B------:R-:W-:Y:S01]  /*10da0*/  FFMA.FTZ R157, R157, R176.reuse, -R180.reuse ;  /* 0x000000b09d9d7223 */ /* 0x180fe200000108b4 */
[----:B------:R0:W1:Y:S01]  /*10db0*/  MUFU.EX2 R152, R188 ;  /* 0x000000bc00987308 */ /* 0x0000620000000800 */
[-CC-:B------:R-:W-:Y:S01]  /*10dc0*/  FFMA.FTZ R158, R220, R176.reuse, -R180.reuse ;  /* 0x000000b0dc9e7223 */ /* 0x180fe200000108b4 */
[-CC-:B----4-:R-:W-:Y:S01]  /*10dd0*/  FFMA.FTZ R159, R219, R176.reuse, -R180.reuse ;  /* 0x000000b0db9f7223 */ /* 0x190fe200000108b4 */
[-CC-:B------:R-:W-:Y:S01]  /*10de0*/  FFMA.FTZ R161, R161, R176.reuse, -R180.reuse ;  /* 0x000000b0a1a17223 */ /* 0x180fe200000108b4 */
[-CC-:B------:R-:W-:Y:S01]  /*10df0*/  FFMA.FTZ R160, R160, R176.reuse, -R180.reuse ;  /* 0x000000b0a0a07223 */ /* 0x180fe200000108b4 */
[-CC-:B------:R-:W-:Y:S01]  /*10e00*/  FFMA.FTZ R167, R153, R176.reuse, -R180.reuse ;  /* 0x000000b099a77223 */ /* 0x180fe200000108b4 */
[-CC-:B------:R-:W-:Y:S01]  /*10e10*/  FFMA.FTZ R165, R165, R176.reuse, -R180.reuse ;  /* 0x000000b0a5a57223 */ /* 0x180fe200000108b4 */
[----:B------:R-:W-:Y:S01]  /*10e20*/  FFMA.FTZ R164, R164, R176, -R180 ;  /* 0x000000b0a4a47223 */ /* 0x000fe200000108b4 */
[----:B------:R-:W2:Y:S01]  /*10e30*/  MUFU.EX2 R189, R189 ;  /* 0x000000bd00bd7308 */ /* 0x000ea20000000800 */
[----:B0-----:R-:W-:Y:S01]  /*10e40*/  FMUL.FTZ R188, R179, UR42 ;  /* 0x0000002ab3bc7c20 */ /* 0x001fe20008410000 */
[----:B------:R-:W-:-:S02]  /*10e50*/  IMAD.MOV.U32 R179, RZ, RZ, R222 ;  /* 0x000000ffffb37224 */ /* 0x000fc400078e00de */
[-CC-:B------:R-:W-:Y:S01]  /*10e60*/  FFMA.FTZ R184, R184, R176.reuse, -R180.reuse ;  /* 0x000000b0b8b87223 */ /* 0x180fe200000108b4 */
[-CC-:B------:R-:W-:Y:S01]  /*10e70*/  FFMA.FTZ R169, R169, R176.reuse, -R180.reuse ;  /* 0x000000b0a9a97223 */ /* 0x180fe200000108b4 */
[-CC-:B------:R-:W-:Y:S01]  /*10e80*/  FFMA.FTZ R168, R235, R176.reuse, -R180.reuse ;  /* 0x000000b0eba87223 */ /* 0x180fe200000108b4 */
[-CC-:B------:R-:W-:Y:S01]  /*10e90*/  FFMA.FTZ R170, R234, R176.reuse, -R180.reuse ;  /* 0x000000b0eaaa7223 */ /* 0x180fe200000108b4 */
[----:B------:R-:W-:Y:S01]  /*10ea0*/  FFMA.FTZ R181, R181, R176, -R180 ;  /* 0x000000b0b5b57223 */ /* 0x000fe200000108b4 */
[----:B------:R-:W0:Y:S01]  /*10eb0*/  MUFU.EX2 R154, R154 ;  /* 0x0000009a009a7308 */ /* 0x000e220000000800 */
[----:B-1----:R-:W-:Y:S01]  /*10ec0*/  FFMA.FTZ R0, R155, R0, R152 ;  /* 0x000000009b007223 */ /* 0x002fe20000010098 */
[-CC-:B------:R-:W-:Y:S01]  /*10ed0*/  FFMA.FTZ R173, R173, R176.reuse, -R180.reuse ;  /* 0x000000b0adad7223 */ /* 0x180fe200000108b4 */
[-CC-:B------:R-:W-:Y:S01]  /*10ee0*/  FFMA.FTZ R172, R172, R176.reuse, -R180.reuse ;  /* 0x000000b0acac7223 */ /* 0x180fe200000108b4 */
[----:B------:R-:W-:Y:S01]  /*10ef0*/  FFMA.FTZ R180, R192, R176, -R180 ;  /* 0x000000b0c0b47223 */ /* 0x000fe200000108b4 */
[----:B------:R-:W-:-:S02]  /*10f00*/  IMAD.MOV.U32 R234, RZ, RZ, R193 ;  /* 0x000000ffffea7224 */ /* 0x000fc400078e00c1 */
[----:B------:R-:W-:Y:S01]  /*10f10*/  FMUL.FTZ R223, R171, UR42 ;  /* 0x0000002aabdf7c20 */ /* 0x000fe20008410000 */
[----:B------:R-:W-:Y:S01]  /*10f20*/  IMAD.MOV.U32 R220, RZ, RZ, R196 ;  /* 0x000000ffffdc7224 */ /* 0x000fe200078e00c4 */
[----:B------:R-:W1:Y:S01]  /*10f30*/  MUFU.EX2 R185, R185 ;  /* 0x000000b900b97308 */ /* 0x000e620000000800 */
[----:B--2---:R-:W-:Y:S01]  /*10f40*/  FADD.FTZ R0, R189, R0 ;  /* 0x00000000bd007221 */ /* 0x004fe20000010000 */
[----:B------:R-:W-:Y:S02]  /*10f50*/  IMAD.MOV.U32 R235, RZ, RZ, R197 ;  /* 0x000000ffffeb7224 */ /* 0x000fe400078e00c5 */
[----:B------:R-:W-:Y:S01]  /*10f60*/  FMUL.FTZ R197, R174, UR42 ;  /* 0x0000002aaec57c20 */ /* 0x000fe20008410000 */
[----:B------:R-:W-:Y:S01]  /*10f70*/  FMUL.FTZ R196, R175, UR42 ;  /* 0x0000002aafc47c20 */ /* 0x000fe20008410000 */
[----:B------:R-:W-:Y:S01]  /*10f80*/  FMUL.FTZ R193, R178, UR42 ;  /* 0x0000002ab2c17c20 */ /* 0x000fe20008410000 */
[----:B------:R-:W-:Y:S01]  /*10f90*/  FMUL.FTZ R175, R182, UR42 ;  /* 0x0000002ab6af7c20 */ /* 0x000fe20008410000 */
[----:B------:R-:W-:Y:S01]  /*10fa0*/  FMUL.FTZ R171, R186, UR42 ;  /* 0x0000002abaab7c20 */ /* 0x000fe20008410000 */
[----:B------:R-:W2:Y:S01]  /*10fb0*/  MUFU.TANH R223, R223 ;  /* 0x000000df00df7308 */ /* 0x000ea20000002400 */
[----:B0-----:R-:W-:Y:S01]  /*10fc0*/  FADD.FTZ R0, R154, R0 ;  /* 0x000000009a007221 */ /* 0x001fe20000010000 */
[----:B------:R-:W-:Y:S01]  /*10fd0*/  FMUL.FTZ R222, R187, UR42 ;  /* 0x0000002abbde7c20 */ /* 0x000fe20008410000 */
[----:B------:R-:W-:Y:S01]  /*10fe0*/  F2FP.F16.F32.PACK_AB R152, R189, R152 ;  /* 0x00000098bd98723e */ /* 0x000fe200000000ff */
[----:B------:R-:W-:Y:S01]  /*10ff0*/  FMUL.FTZ R189, R190, UR42 ;  /* 0x0000002abebd7c20 */ /* 0x000fe20008410000 */
[----:B------:R-:W-:Y:S01]  /*11000*/  FMUL.FTZ R190, R191, UR42 ;  /* 0x0000002abfbe7c20 */ /* 0x000fe20008410000 */
[----:B------:R-:W-:Y:S01]  /*11010*/  FMUL.FTZ R221, R194, UR42 ;  /* 0x0000002ac2dd7c20 */ /* 0x000fe20008410000 */
[----:B------:R-:W-:Y:S01]  /*11020*/  FMUL.FTZ R182, R195, UR42 ;  /* 0x0000002ac3b67c20 */ /* 0x000fe20008410000 */
[----:B------:R-:W0:Y:S01]  /*11030*/  MUFU.TANH R197, R197 ;  /* 0x000000c500c57308 */ /* 0x000e220000002400 */
[----:B-1----:R-:W-:Y:S01]  /*11040*/  FADD.FTZ R192, R185, R0 ;  /* 0x00000000b9c07221 */ /* 0x002fe20000010000 */
[----:B------:R-:W-:Y:S01]  /*11050*/  FMNMX.FTZ R0, R179, R216, !PT ;  /* 0x000000d8b3007209 */ /* 0x000fe20007810000 */
[----:B------:R-:W-:Y:S01]  /*11060*/  FMUL.FTZ R186, R199, UR42 ;  /* 0x0000002ac7ba7c20 */ /* 0x000fe20008410000 */
[----:B------:R-:W-:-:S02]  /*11070*/  F2FP.F16.F32.PACK_AB R154, R185, R154 ;  /* 0x0000009ab99a723e */ /* 0x000fc400000000ff */
[----:B------:R-:W-:Y:S02]  /*11080*/  FMNMX.FTZ R0, R234, R0, !PT ;  /* 0x00000000ea007209 */ /* 0x000fe40007810000 */
[----:B------:R-:W1:Y:S02]  /*11090*/  MUFU.TANH R196, R196 ;  /* 0x000000c400c47308 */ /* 0x000e640000002400 */
[----:B------:R-:W-:-:S04]  /*110a0*/  FMNMX.FTZ R153, R220, R0, !PT ;  /* 0x00000000dc997209 */ /* 0x000fc80007810000 */
[----:B------:R-:W-:Y:S02]  /*110b0*/  FMNMX.FTZ R153, R235, R153, !PT ;  /* 0x00000099eb997209 */ /* 0x000fe40007810000 */
[----:B------:R-:W3:Y:S02]  /*110c0*/  MUFU.TANH R193, R193 ;  /* 0x000000c100c17308 */ /* 0x000ee40000002400 */
[----:B------:R-:W-:-:S04]  /*110d0*/  FMNMX.FTZ R153, R218, R153, !PT ;  /* 0x00000099da997209 */ /* 0x000fc80007810000 */
[----:B------:R-:W-:Y:S02]  /*110e0*/  FMNMX.FTZ R153, R217, R153, !PT ;  /* 0x00000099d9997209 */ /* 0x000fe40007810000 */
[----:B------:R-:W4:Y:S02]  /*110f0*/  MUFU.TANH R188, R188 ;  /* 0x000000bc00bc7308 */ /* 0x000f240000002400 */
[----:B------:R-:W-:-:S04]  /*11100*/  FMNMX.FTZ R153, R233, R153, !PT ;  /* 0x00000099e9997209 */ /* 0x000fc80007810000 */
[----:B------:R-:W-:Y:S02]  /*11110*/  FMNMX.FTZ R153, R237, R153, !PT ;  /* 0x00000099ed997209 */ /* 0x000fe40007810000 */
[----:B------:R-:W5:Y:S02]  /*11120*/  MUFU.TANH R175, R175 ;  /* 0x000000af00af7308 */ /* 0x000f640000002400 */
[----:B------:R-:W-:-:S04]  /*11130*/  FMNMX.FTZ R153, R236, R153, !PT ;  /* 0x00000099ec997209 */ /* 0x000fc80007810000 */
[----:B--2---:R-:W-:Y:S02]  /*11140*/  FMNMX.FTZ R153, R223, R153, !PT ;  /* 0x00000099df997209 */ /* 0x004fe40007810000 */
[----:B------:R2:W5:Y:S02]  /*11150*/  MUFU.TANH R0, R183 ;  /* 0x000000b700007308 */ /* 0x0005640000002400 */
[----:B0-----:R-:W-:-:S04]  /*11160*/  FMNMX.FTZ R153, R197, R153, !PT ;  /* 0x00000099c5997209 */ /* 0x001fc80007810000 */
[----:B-1----:R-:W-:Y:S02]  /*11170*/  FMNMX.FTZ R153, R196, R153, !PT ;  /* 0x00000099c4997209 */ /* 0x002fe40007810000 */
[----:B------:R-:W0:Y:S01]  /*11180*/  MUFU.TANH R171, R171 ;  /* 0x000000ab00ab7308 */ /* 0x000e220000002400 */
[----:B--2---:R-:W-:Y:S01]  /*11190*/  FMUL.FTZ R183, R198, UR42 ;  /* 0x0000002ac6b77c20 */ /* 0x004fe20008410000 */
[----:B---3--:R-:W-:-:S04]  /*111a0*/  FMNMX.FTZ R153, R193, R153, !PT ;  /* 0x00000099c1997209 */ /* 0x008fc80007810000 */
[----:B----4-:R-:W-:Y:S02]  /*111b0*/  FMNMX.FTZ R153, R188, R153, !PT ;  /* 0x00000099bc997209 */ /* 0x010fe40007810000 */
[----:B------:R-:W1:Y:S02]  /*111c0*/  MUFU.TANH R222, R222 ;  /* 0x000000de00de7308 */ /* 0x000e640000002400 */
[----:B-----5:R-:W-:-:S04]  /*111d0*/  FMNMX.FTZ R153, R175, R153, !PT ;  /* 0x00000099af997209 */ /* 0x020fc80007810000 */
[----:B------:R-:W-:Y:S02]  /*111e0*/  FMNMX.FTZ R153, R0, R153, !PT ;  /* 0x0000009900997209 */ /* 0x000fe40007810000 */
[----:B------:R-:W2:Y:S02]  /*111f0*/  MUFU.TANH R189, R189 ;  /* 0x000000bd00bd7308 */ /* 0x000ea40000002400 */
[----:B0-----:R-:W-:-:S06]  /*11200*/  FMNMX.FTZ R153, R171, R153, !PT ;  /* 0x00000099ab997209 */ /* 0x001fcc0007810000 */
        /* <DEDUP_REMOVED lines=9> */
[----:B--2---:R-:W-:-:S04]  /*112a0*/  FMNMX.FTZ R153, R182, R153, !PT ;  /* 0x00000099b6997209 */ /* 0x004fc80007810000 */
[----:B0-----:R-:W-:-:S04]  /*112b0*/  FMNMX.FTZ R153, R183, R153, !PT ;  /* 0x00000099b7997209 */ /* 0x001fc80007810000 */
[----:B-1----:R-:W-:-:S05]  /*112c0*/  FMNMX.FTZ R153, R186, R153, !PT ;  /* 0x00000099ba997209 */ /* 0x002fca0007810000 */
[----:B------:R-:W0:Y:S02]  /*112d0*/  SHFL.BFLY PT, R174, R153, 0x2, 0x1f ;  /* 0x0c401f0099ae7f89 */ /* 0x000e2400000e0000 */
[----:B0-----:R-:W-:-:S05]  /*112e0*/  FMNMX.FTZ R174, R153, R174, !PT ;  /* 0x000000ae99ae7209 */ /* 0x001fca0007810000 */
[----:B------:R-:W0:Y:S02]  /*112f0*/  SHFL.BFLY PT, R178, R174, 0x1, 0x1f ;  /* 0x0c201f00aeb27f89 */ /* 0x000e2400000e0000 */
[----:B0-----:R-:W-:-:S05]  /*11300*/  FMNMX.FTZ R178, R174, R178, !PT ;  /* 0x000000b2aeb27209 */ /* 0x001fca0007810000 */
[C---:B------:R-:W-:Y:S01]  /*11310*/  FMUL.FTZ R185, R178.reuse, R176 ;  /* 0x000000b0b2b97220 */ /* 0x040fe20000410000 */
[----:B------:R-:W-:-:S03]  /*11320*/  FADD.FTZ R219, -R178, R216 ;  /* 0x000000d8b2db7221 */ /* 0x000fc60000010100 */
[-CC-:B------:R-:W-:Y:S01]  /*11330*/  FFMA.FTZ R216, R233, R176.reuse, -R185.reuse ;  /* 0x000000b0e9d87223 */ /* 0x180fe200000108b9 */
[-C--:B------:R-:W-:Y:S01]  /*11340*/  FMUL.FTZ R219, R219, R176.reuse ;  /* 0x000000b0dbdb7220 */ /* 0x080fe20000410000 */
[----:B------:R-:W2:Y:S01]  /*11350*/  LDL R233, [R1+0x40] ;  /* 0x0000400001e97983 */ /* 0x000ea20000100800 */
        /* <DEDUP_REMOVED lines=8> */
[----:B------:R-:W-:-:S04]  /*113e0*/  FFMA.FTZ R217, R217, R176, -R185 ;  /* 0x000000b0d9d97223 */ /* 0x000fc800000108b9 */
[----:B------:R-:W0:Y:S08]  /*113f0*/  MUFU.EX2 R153, R153 ;  /* 0x0000009900997308 */ /* 0x000e300000000800 */
        /* <DEDUP_REMOVED lines=16> */
[----:B0-----:R-:W-:Y:S01]  /*11500*/  FFMA.FTZ R186, R219, R3, R153 ;  /* 0x00000003dbba7223 */ /* 0x001fe20000010099 */
[----:B-1----:R-:W-:-:S03]  /*11510*/  F2FP.F16.F32.PACK_AB R153, R174, R153 ;  /* 0x00000099ae99723e */ /* 0x002fc600000000ff */
[----:B------:R-:W-:Y:S01]  /*11520*/  FADD.FTZ R186, R174, R186 ;  /* 0x000000baaeba7221 */ /* 0x000fe20000010000 */
[----:B------:R-:W-:Y:S02]  /*11530*/  IMAD.MOV.U32 R175, RZ, RZ, 0x40000040 ;  /* 0x40000040ffaf7424 */ /* 0x000fe400078e00ff */
[----:B------:R-:W-:-:S03]  /*11540*/  @!P0 VIADD R3, R210, 0x32440 ;  /* 0x00032440d2038836 */ /* 0x000fc60000000000 */
[----:B------:R-:W-:Y:S02]  /*11550*/  R2UR UR7, R175 ;  /* 0x00000000af0772ca */ /* 0x000fe400000e0000 */
[----:B------:R-:W-:Y:S01]  /*11560*/  MUFU.EX2 R175, R179 ;  /* 0x000000b300af7308 */ /* 0x000fe20000000800 */
[----:B------:R-:W-:Y:S01]  /*11570*/  @!P0 PRMT R3, RZ, 0x654, R3 ;  /* 0x00000654ff038816 */ /* 0x000fe20000000003 */
        /* <DEDUP_REMOVED lines=63> */
[----:B------:R-:W-:-:S02]  /*11970*/  FMUL.FTZ R149, R149, R155 ;  /* 0x0000009b95957220 */ /* 0x000fc40000410000 */
        /* <DEDUP_REMOVED lines=65> */
[----:B0-----:R-:W-:Y:S01]  /*11d90*/  FADD.FTZ R186, R155, R186 ;  /* 0x000000ba9bba7221 */ /* 0x001fe20000010000 */
[----:B------:R-:W-:Y:S01]  /*11da0*/  F2FP.F16.F32.PACK_AB R155, R175, R155 ;  /* 0x0000009baf9b723e */ /* 0x000fe200000000ff */
[----:B--2---:R-:W-:-:S02]  /*11db0*/  IMAD R174, R2, 0xc00, R233 ;  /* 0x00000c0002ae7824 */ /* 0x004fc400078e02e9 */
[----:B------:R-:W0:Y:S02]  /*11dc0*/  S2R R233, SR_TID.X ;  /* 0x0000000000e97919 */ /* 0x000e240000002100 */
[----:B0-----:R-:W-:-:S04]  /*11dd0*/  SHF.R.U32.HI R221, RZ, 0x7, R233 ;  /* 0x00000007ffdd7819 */ /* 0x001fc800000116e9 */
[----:B------:R-:W-:-:S05]  /*11de0*/  IADD3 R179, -R221, 0xb, RZ ;  /* 0x0000000bddb37810 */ /* 0x000fca0007ffe1ff */
[----:B------:R2:W-:Y:S06]  /*11df0*/  BAR.ARV R179, 0x100 ;  /* 0x000400b30000751d */ /* 0x0005ec0000002000 */
[----:B------:R0:W-:Y:S02]  /*11e00*/  @!P0 SYNCS.ARRIVE.TRANS64.RED.A1T0 RZ, [R3+URZ], RZ ;  /* 0x000000ff03ff89a7 */ /* 0x0001e4000810043f */
[----:B0-----:R-:W-:-:S05]  /*11e10*/  VIADD R3, R221, 0x8 ;  /* 0x00000008dd037836 */ /* 0x001fca0000000000 */
[----:B------:R0:W-:Y:S01]  /*11e20*/  BAR.SYNC.DEFER_BLOCKING R3, 0x100 ;  /* 0x000400030000751d */ /* 0x0001e20000010000 */
[----:B------:R-:W-:-:S05]  /*11e30*/  R2UR UR6, R174 ;  /* 0x00000000ae0672ca */ /* 0x000fca00000e0000 */
[----:B------:R-:W-:-:S08]  /*11e40*/  WARPGROUP.ARRIVE ;  /* 0x00000000000079c5 */ /* 0x000fd00000000000 */
[----:B------:R-:W-:Y:S01]  /*11e50*/  HGMMA.64x256x16.F32 R24, R152, gdesc[UR4].tnspB, R24, gsb0 ;  /* 0x43e0000498187df0 */ /* 0x000fe20008000818 */
[----:B------:R-:W1:Y:S08]  /*11e60*/  MUFU.EX2 R156, R156 ;  /* 0x0000009c009c7308 */ /* 0x000e700000000800 */
[----:B------:R-:W3:Y:S08]  /*11e70*/  MUFU.EX2 R157, R157 ;  /* 0x0000009d009d7308 */ /* 0x000ef00000000800 */
[----:B------:R-:W4:Y:S01]  /*11e80*/  MUFU.EX2 R158, R158 ;  /* 0x0000009e009e7308 */ /* 0x000f220000000800 */
[----:B-1----:R-:W-:-:S07]  /*11e90*/  FADD.FTZ R192, R156, R192 ;  /* 0x000000c09cc07221 */ /* 0x002fce0000010000 */
[----:B------:R-:W1:Y:S08]  /*11ea0*/  MUFU.EX2 R159, R159 ;  /* 0x0000009f009f7308 */ /* 0x000e700000000800 */
[----:B0-----:R-:W-:Y:S08]  /*11eb0*/  MUFU.EX2 R3, R218 ;  /* 0x000000da00037308 */ /* 0x001ff00000000800 */
[----:B------:R-:W-:Y:S01]  /*11ec0*/  MUFU.EX2 R187, R187 ;  /* 0x000000bb00bb7308 */ /* 0x000fe20000000800 */
[----:B---3--:R-:W-:-:S04]  /*11ed0*/  FADD.FTZ R192, R157, R192 ;  /* 0x000000c09dc07221 */ /* 0x008fc80000010000 */
[----:B----4-:R-:W-:Y:S01]  /*11ee0*/  FADD.FTZ R192, R158, R192 ;  /* 0x000000c09ec07221 */ /* 0x010fe20000010000 */
[----:B------:R-:W-:Y:S02]  /*11ef0*/  F2FP.F16.F32.PACK_AB R156, R157, R156 ;  /* 0x0000009c9d9c723e */ /* 0x000fe400000000ff */
[C---:B-1----:R-:W-:Y:S01]  /*11f00*/  F2FP.F16.F32.PACK_AB R158, R159.reuse, R158 ;  /* 0x0000009e9f9e723e */ /* 0x042fe200000000ff */
[----:B------:R-:W-:Y:S01]  /*11f10*/  FADD.FTZ R192, R159, R192 ;  /* 0x000000c09fc07221 */ /* 0x000fe20000010000 */
[----:B------:R-:W0:Y:S08]  /*11f20*/  MUFU.EX2 R163, R163 ;  /* 0x000000a300a37308 */ /* 0x000e300000000800 */
[----:B------:R-:W-:Y:S08]  /*11f30*/  MUFU.EX2 R161, R161 ;  /* 0x000000a100a17308 */ /* 0x000ff00000000800 */
[----:B------:R-:W-:Y:S01]  /*11f40*/  MUFU.EX2 R162, R162 ;  /* 0x000000a200a27308 */ /* 0x000fe20000000800 */
[----:B0-----:R-:W-:Y:S01]  /*11f50*/  FADD.FTZ R192, R163, R192 ;  /* 0x000000c0a3c07221 */ /* 0x001fe20000010000 */
[----:B------:R-:W-:-:S06]  /*11f60*/  WARPGROUP.DEPBAR.LE gsb0, 0x0 ;  /* 0x00008000000079c5 */ /* 0x000fcc0000010000 */
[----:B------:R-:W0:Y:S08]  /*11f70*/  MUFU.EX2 R154, R217 ;  /* 0x000000d9009a7308 */ /* 0x000e300000000800 */
[----:B------:R-:W1:Y:S01]  /*11f80*/  MUFU.EX2 R155, R216 ;  /* 0x000000d8009b7308 */ /* 0x000e620000000800 */
[----:B------:R-:W-:Y:S01]  /*11f90*/  VIADD R152, R174, 0x80 ;  /* 0x00000080ae987836 */ /* 0x000fe20000000000 */
[----:B------:R-:W-:-:S04]  /*11fa0*/  MOV R153, 0x40000040 ;  /* 0x4000004000997802 */ /* 0x000fc80000000f00 */
[----:B------:R-:W-:Y:S02]  /*11fb0*/  R2UR UR6, R152 ;  /* 0x00000000980672ca */ /* 0x000fe400000e0000 */
[----:B------:R-:W-:Y:S02]  /*11fc0*/  R2UR UR7, R153 ;  /* 0x00000000990772ca */ /* 0x000fe400000e0000 */
[----:B0-----:R-:W-:Y:S02]  /*11fd0*/  F2FP.F16.F32.PACK_AB R157, R154, R3 ;  /* 0x000000039a9d723e */ /* 0x001fe400000000ff */
[----:B-1----:R-:W-:-:S04]  /*11fe0*/  F2FP.F16.F32.PACK_AB R159, R187, R155 ;  /* 0x0000009bbb9f723e */ /* 0x002fc800000000ff */
[----:B------:R-:W-:-:S06]  /*11ff0*/  WARPGROUP.ARRIVE ;  /* 0x00000000000079c5 */ /* 0x000fcc0000000000 */
[----:B------:R-:W-:Y:S01]  /*12000*/  HGMMA.64x256x16.F32 R24, R156, gdesc[UR4].tnspB, R24, gsb0 ;  /* 0x43e000049c187df0 */ /* 0x000fe20008000818 */
[----:B------:R-:W-:Y:S08]  /*12010*/  MUFU.EX2 R197, R197 ;  /* 0x000000c500c57308 */ /* 0x000ff00000000800 */
[----:B------:R-:W-:Y:S01]  /*12020*/  MUFU.EX2 R196, R196 ;  /* 0x000000c400c47308 */ /* 0x000fe20000000800 */
[----:B------:R-:W-:-:S02]  /*12030*/  VIADD R152, R174, 0x100 ;  /* 0x00000100ae987836 */ /* 0x000fc40000000000 */
[----:B------:R-:W-:-:S03]  /*12040*/  IMAD.MOV.U32 R153, RZ, RZ, 0x40000040 ;  /* 0x40000040ff997424 */ /* 0x000fc600078e00ff */
[----:B------:R-:W-:Y:S02]  /*12050*/  R2UR UR6, R152 ;  /* 0x00000000980672ca */ /* 0x000fe400000e0000 */
[----:B------:R-:W-:Y:S01]  /*12060*/  R2UR UR7, R153 ;  /* 0x00000000990772ca */ /* 0x000fe200000e0000 */
[----:B------:R-:W-:Y:S08]  /*12070*/  MUFU.EX2 R167, R167 ;  /* 0x000000a700a77308 */ /* 0x000ff00000000800 */
[----:B------:R-:W-:Y:S08]  /*12080*/  MUFU.EX2 R165, R165 ;  /* 0x000000a500a57308 */ /* 0x000ff00000000800 */
[----:B------:R-:W-:Y:S08]  /*12090*/  MUFU.EX2 R166, R166 ;  /* 0x000000a600a67308 */ /* 0x000ff00000000800 */
[----:B------:R-:W-:Y:S08]  /*120a0*/  MUFU.EX2 R193, R193 ;  /* 0x000000c100c17308 */ /* 0x000ff00000000800 */
[----:B------:R-:W-:Y:S08]  /*120b0*/  MUFU.EX2 R194, R194 ;  /* 0x000000c200c27308 */ /* 0x000ff00000000800 */
[----:B------:R-:W-:Y:S08]  /*120c0*/  MUFU.EX2 R195, R195 ;  /* 0x000000c300c37308 */ /* 0x000ff00000000800 */
[----:B------:R-:W-:Y:S01]  /*120d0*/  MUFU.EX2 R191, R191 ;  /* 0x000000bf00bf7308 */ /* 0x000fe20000000800 */
[----:B------:R-:W-:-:S02]  /*120e0*/  VIADD R152, R174, 0x180 ;  /* 0x00000180ae987836 */ /* 0x000fc40000000000 */
[----:B------:R-:W-:Y:S01]  /*120f0*/  IMAD.MOV.U32 R153, RZ, RZ, 0x40000040 ;  /* 0x40000040ff997424 */ /* 0x000fe200078e00ff */
[----:B------:R-:W-:-:S04]  /*12100*/  WARPGROUP.DEPBAR.LE gsb0, 0x0 ;  /* 0x00008000000079c5 */ /* 0x000fc80000010000 */
[----:B------:R-:W0:Y:S08]  /*12110*/  MUFU.EX2 R158, R160 ;  /* 0x000000a0009e7308 */ /* 0x000e300000000800 */
[----:B------:R-:W-:Y:S08]  /*12120*/  MUFU.EX2 R156, R199 ;  /* 0x000000c7009c7308 */ /* 0x000ff00000000800 */
[----:B------:R-:W1:Y:S01]  /*12130*/  MUFU.EX2 R157, R198 ;  /* 0x000000c6009d7308 */ /* 0x000e620000000800 */
[----:B------:R-:W-:-:S04]  /*12140*/  FADD.FTZ R159, R161, R192 ;  /* 0x000000c0a19f7221 */ /* 0x000fc80000010000 */
[----:B0-----:R-:W-:Y:S01]  /*12150*/  FADD.FTZ R159, R158, R159 ;  /* 0x0000009f9e9f7221 */ /* 0x001fe20000010000 */
[----:B------:R-:W-:Y:S02]  /*12160*/  F2FP.F16.F32.PACK_AB R160, R161, R163 ;  /* 0x000000a3a1a0723e */ /* 0x000fe400000000ff */
[----:B------:R-:W-:Y:S01]  /*12170*/  F2FP.F16.F32.PACK_AB R163, R196, R197 ;  /* 0x000000c5c4a3723e */ /* 0x000fe200000000ff */
[C---:B------:R-:W-:Y:S01]  /*12180*/  FADD.FTZ R159, R162.reuse, R159 ;  /* 0x0000009fa29f7221 */ /* 0x040fe20000010000 */
[----:B------:R-:W-:Y:S02]  /*12190*/  F2FP.F16.F32.PACK_AB R162, R162, R158 ;  /* 0x0000009ea2a2723e */ /* 0x000fe400000000ff */
[----:B-1----:R-:W-:-:S04]  /*121a0*/  F2FP.F16.F32.PACK_AB R161, R157, R156 ;  /* 0x0000009c9da1723e */ /* 0x002fc800000000ff */
[----:B------:R-:W-:-:S06]  /*121b0*/  WARPGROUP.ARRIVE ;  /* 0x00000000000079c5 */ /* 0x000fcc0000000000 */
[----:B------:R-:W-:Y:S01]  /*121c0*/  HGMMA.64x256x16.F32 R24, R160, gdesc[UR4].tnspB, R24, gsb0 ;  /* 0x43e00004a0187df0 */ /* 0x000fe20008000818 */
[----:B------:R0:W1:Y:S01]  /*121d0*/  MUFU.EX2 R158, R164 ;  /* 0x000000a4009e7308 */ /* 0x0000620000000800 */
[----:B------:R-:W-:-:S04]  /*121e0*/  FADD.FTZ R159, R167, R159 ;  /* 0x0000009fa79f7221 */ /* 0x000fc80000010000 */
[----:B------:R-:W-:Y:S01]  /*121f0*/  FADD.FTZ R159, R165, R159 ;  /* 0x0000009fa59f7221 */ /* 0x000fe20000010000 */
[----:B------:R-:W-:Y:S02]  /*12200*/  R2UR UR6, R152 ;  /* 0x00000000980672ca */ /* 0x000fe400000e0000 */
[----:B------:R-:W-:Y:S02]  /*12210*/  R2UR UR7, R153 ;  /* 0x00000000990772ca */ /* 0x000fe400000e0000 */
[----:B0-----:R-:W-:Y:S02]  /*12220*/  F2FP.F16.F32.PACK_AB R164, R165, R167 ;  /* 0x000000a7a5a4723e */ /* 0x001fe400000000ff */
[----:B------:R-:W-:Y:S01]  /*12230*/  F2FP.F16.F32.PACK_AB R165, R194, R193 ;  /* 0x000000c1c2a5723e */ /* 0x000fe200000000ff */
[----:B-1----:R-:W-:Y:S01]  /*12240*/  FADD.FTZ R159, R158, R159 ;  /* 0x0000009f9e9f7221 */ /* 0x002fe20000010000 */
[----:B------:R-:W-:-:S03]  /*12250*/  F2FP.F16.F32.PACK_AB R167, R191, R195 ;  /* 0x000000c3bfa7723e */ /* 0x000fc600000000ff */
[C---:B------:R-:W-:Y:S01]  /*12260*/  FADD.FTZ R159, R166.reuse, R159 ;  /* 0x0000009fa69f7221 */ /* 0x040fe20000010000 */
[----:B------:R-:W-:Y:S01]  /*12270*/  F2FP.F16.F32.PACK_AB R166, R166, R158 ;  /* 0x0000009ea6a6723e */ /* 0x000fe200000000ff */
[----:B------:R-:W0:Y:S08]  /*12280*/  MUFU.EX2 R184, R184 ;  /* 0x000000b800b87308 */ /* 0x000e300000000800 */
[----:B------:R-:W-:Y:S01]  /*12290*/  MUFU.EX2 R169, R169 ;  /* 0x000000a900a97308 */ /* 0x000fe20000000800 */
[----:B------:R-:W-:-:S07]  /*122a0*/  IMAD.MOV.U32 R153, RZ, RZ, 0x40000040 ;  /* 0x40000040ff997424 */ /* 0x000fce00078e00ff */
[----:B------:R-:W-:Y:S01]  /*122b0*/  MUFU.EX2 R170, R170 ;  /* 0x000000aa00aa7308 */ /* 0x000fe20000000800 */
[----:B0-----:R-:W-:-:S07]  /*122c0*/  FADD.FTZ R159, R184, R159 ;  /* 0x0000009fb89f7221 */ /* 0x001fce0000010000 */
[----:B------:R-:W-:Y:S08]  /*122d0*/  MUFU.EX2 R158, R171 ;  /* 0x000000ab009e7308 */ /* 0x000ff00000000800 */
[----:B------:R-:W-:Y:S08]  /*122e0*/  MUFU.EX2 R188, R188 ;  /* 0x000000bc00bc7308 */ /* 0x000ff00000000800 */
[----:B------:R-:W-:Y:S08]  /*122f0*/  MUFU.EX2 R189, R189 ;  /* 0x000000bd00bd7308 */ /* 0x000ff00000000800 */
[----:B------:R-:W0:Y:S01]  /*12300*/  MUFU.EX2 R190, R190 ;  /* 0x000000be00be7308 */ /* 0x000e220000000800 */
[----:B------:R-:W-:Y:S01]  /*12310*/  VIADD R152, R174, 0x200 ;  /* 0x00000200ae987836 */ /* 0x000fe20000000000 */
[----:B0-----:R-:W-:Y:S01]  /*12320*/  F2FP.F16.F32.PACK_AB R171, R190, R189 ;  /* 0x000000bdbeab723e */ /* 0x001fe200000000ff */
[----:B------:R-:W-:-:S02]  /*12330*/  WARPGROUP.DEPBAR.LE gsb0, 0x0 ;  /* 0x00008000000079c5 */ /* 0x000fc40000010000 */
[----:B------:R-:W-:-:S06]  /*12340*/  WARPGROUP.ARRIVE ;  /* 0x00000000000079c5 */ /* 0x000fcc0000000000 */
[----:B------:R-:W-:Y:S01]  /*12350*/  HGMMA.64x256x16.F32 R24, R164, gdesc[UR4].tnspB, R24, gsb0 ;  /* 0x43e00004a4187df0 */ /* 0x000fe20008000818 */
[----:B------:R0:W1:Y:S01]  /*12360*/  MUFU.EX2 R160, R168 ;  /* 0x000000a800a07308 */ /* 0x0000620000000800 */
[----:B------:R-:W-:Y:S01]  /*12370*/  R2UR UR7, R153 ;  /* 0x00000000990772ca */ /* 0x000fe200000e0000 */
[C---:B------:R-:W-:Y:S01]  /*12380*/  FADD.FTZ R153, R169.reuse, R159 ;  /* 0x0000009fa9997221 */ /* 0x040fe20000010000 */
[----:B------:R-:W-:Y:S02]  /*12390*/  R2UR UR6, R152 ;  /* 0x00000000980672ca */ /* 0x000fe400000e0000 */
[----:B0-----:R-:W-:Y:S02]  /*123a0*/  F2FP.F16.F32.PACK_AB R168, R169, R184 ;  /* 0x000000b8a9a8723e */ /* 0x001fe400000000ff */
[----:B------:R-:W-:Y:S01]  /*123b0*/  F2FP.F16.F32.PACK_AB R169, R188, R158 ;  /* 0x0000009ebca9723e */ /* 0x000fe200000000ff */
[----:B-1----:R-:W-:-:S04]  /*123c0*/  FADD.FTZ R153, R160, R153 ;  /* 0x00000099a0997221 */ /* 0x002fc80000010000 */
[C---:B------:R-:W-:Y:S01]  /*123d0*/  FADD.FTZ R153, R170.reuse, R153 ;  /* 0x00000099aa997221 */ /* 0x040fe20000010000 */
[----:B------:R-:W-:Y:S01]  /*123e0*/  F2FP.F16.F32.PACK_AB R170, R170, R160 ;  /* 0x000000a0aaaa723e */ /* 0x000fe200000000ff */
[----:B------:R-:W0:Y:S08]  /*123f0*/  MUFU.EX2 R181, R181 ;  /* 0x000000b500b57308 */ /* 0x000e300000000800 */
[----:B------:R-:W1:Y:S08]  /*12400*/  MUFU.EX2 R173, R173 ;  /* 0x000000ad00ad7308 */ /* 0x000e700000000800 */
[----:B------:R-:W-:Y:S08]  /*12410*/  MUFU.EX2 R160, R172 ;  /* 0x000000ac00a07308 */ /* 0x000ff00000000800 */
[----:B------:R-:W3:Y:S08]  /*12420*/  MUFU.EX2 R180, R180 ;  /* 0x000000b400b47308 */ /* 0x000ef00000000800 */
[----:B------:R0:W-:Y:S08]  /*12430*/  MUFU.EX2 R159, R0 ;  /* 0x00000000009f7308 */ /* 0x0001f00000000800 */
[----:B------:R-:W4:Y:S08]  /*12440*/  MUFU.EX2 R182, R182 ;  /* 0x000000b600b67308 */ /* 0x000f300000000800 */
[----:B------:R-:W-:Y:S08]  /*12450*/  MUFU.EX2 R183, R183 ;  /* 0x000000b700b77308 */ /* 0x000ff00000000800 */
[----:B------:R-:W5:Y:S01]  /*12460*/  MUFU.EX2 R185, R185 ;  /* 0x000000b900b97308 */ /* 0x000f620000000800 */
[----:B0-----:R-:W-:Y:S01]  /*12470*/  FADD.FTZ R0, R181, R153 ;  /* 0x00000099b5007221 */ /* 0x001fe20000010000 */
[----:B------:R-:W-:-:S02]  /*12480*/  VIADD R152, R174, 0x280 ;  /* 0x00000280ae987836 */ /* 0x000fc40000000000 */
[----:B------:R-:W-:Y:S02]  /*12490*/  IMAD.MOV.U32 R153, RZ, RZ, 0x40000040 ;  /* 0x40000040ff997424 */ /* 0x000fe400078e00ff */
[----:B-1----:R-:W-:Y:S01]  /*124a0*/  FADD.FTZ R0, R173, R0 ;  /* 0x00000000ad007221 */ /* 0x002fe20000010000 */
[----:B------:R-:W-:Y:S01]  /*124b0*/  FADD.FTZ R186, R175, R186 ;  /* 0x000000baafba7221 */ /* 0x000fe20000010000 */
[----:B------:R-:W-:Y:S02]  /*124c0*/  F2FP.F16.F32.PACK_AB R172, R173, R181 ;  /* 0x000000b5adac723e */ /* 0x000fe400000000ff */
[----:B---3--:R-:W-:Y:S02]  /*124d0*/  F2FP.F16.F32.PACK_AB R174, R180, R160 ;  /* 0x000000a0b4ae723e */ /* 0x008fe400000000ff */
[----:B----4-:R-:W-:Y:S02]  /*124e0*/  F2FP.F16.F32.PACK_AB R173, R182, R159 ;  /* 0x0000009fb6ad723e */ /* 0x010fe400000000ff */
[----:B-----5:R-:W-:Y:S01]  /*124f0*/  F2FP.F16.F32.PACK_AB R175, R185, R183 ;  /* 0x000000b7b9af723e */ /* 0x020fe200000000ff */
[----:B------:R-:W-:-:S02]  /*12500*/  WARPGROUP.DEPBAR.LE gsb0, 0x0 ;  /* 0x00008000000079c5 */ /* 0x000fc40000010000 */
[----:B------:R-:W-:-:S06]  /*12510*/  WARPGROUP.ARRIVE ;  /* 0x00000000000079c5 */ /* 0x000fcc0000000000 */
[----:B------:R-:W-:Y:S01]  /*12520*/  HGMMA.64x256x16.F32 R24, R168, gdesc[UR4].tnspB, R24, gsb0 ;  /* 0x43e00004a8187df0 */ /* 0x000fe20008000818 */
[----:B------:R-:W-:Y:S02]  /*12530*/  R2UR UR6, R152 ;  /* 0x00000000980672ca */ /* 0x000fe400000e0000 */
        /* <DEDUP_REMOVED lines=16> */
[----:B------:R-:W-:-:S03]  /*12640*/  ISETP.GT.AND P2, PT, R203, RZ, PT ;  /* 0x000000ffcb00720c */ /* 0x000fc60003f44270 */
[----:B------:R-:W-:Y:S01]  /*12650*/  FADD.FTZ R190, R190, R189 ;  /* 0x000000bdbebe7221 */ /* 0x000fe20000010000 */
[----:B------:R-:W-:-:S03]  /*12660*/  @!P0 VIADD R210, R210, 0x32460 ;  /* 0x00032460d2d28836 */ /* 0x000fc60000000000 */
[----:B------:R-:W-:Y:S02]  /*12670*/  FADD.FTZ R159, R159, R190 ;  /* 0x000000be9f9f7221 */ /* 0x000fe40000010000 */
[----:B------:R-:W-:Y:S02]  /*12680*/  @!P0 PRMT R210, RZ, 0x654, R210 ;  /* 0x00000654ffd28816 */ /* 0x000fe400000000d2 */
[----:B------:R-:W-:Y:S01]  /*12690*/  FADD.FTZ R182, R182, R159 ;  /* 0x0000009fb6b67221 */ /* 0x000fe20000010000 */
[----:B------:R-:W-:-:S03]  /*126a0*/  FADD.FTZ R0, R160, R0 ;  /* 0x00000000a0007221 */ /* 0x000fc60000010000 */
[----:B------:R-:W-:Y:S01]  /*126b0*/  FADD.FTZ R182, R183, R182 ;  /* 0x000000b6b7b67221 */ /* 0x000fe20000010000 */
[----:B------:R-:W-:Y:S01]  /*126c0*/  FADD.FTZ R0, R180, R0 ;  /* 0x00000000b4007221 */ /* 0x000fe20000010000 */
[----:B------:R-:W-:Y:S02]  /*126d0*/  VIADD R203, R203, 0xffffffff ;  /* 0xffffffffcbcb7836 */ /* 0x000fe40000000000 */
[----:B------:R-:W-:Y:S01]  /*126e0*/  FADD.FTZ R3, R185, R182 ;  /* 0x000000b6b9037221 */ /* 0x000fe20000010000 */
[----:B------:R-:W-:Y:S02]  /*126f0*/  IMAD.MOV.U32 R216, RZ, RZ, R178 ;  /* 0x000000ffffd87224 */ /* 0x000fe400078e00b2 */
[----:B------:R-:W-:Y:S01]  /*12700*/  IMAD.MOV.U32 R217, RZ, RZ, R177 ;  /* 0x000000ffffd97224 */ /* 0x000fe200078e00b1 */
[----:B------:R-:W-:Y:S02]  /*12710*/  WARPGROUP.DEPBAR.LE gsb0, 0x0 ;  /* 0x00008000000079c5 */ /* 0x000fe40000010000 */
[----:B------:R-:W-:-:S06]  /*12720*/  WARPGROUP.ARRIVE ;  /* 0x00000000000079c5 */ /* 0x000fcc0000000000 */
[----:B------:R-:W-:Y:S03]  /*12730*/  HGMMA.64x256x16.F32 R24, R172, gdesc[UR4].tnspB, R24, gsb0 ;  /* 0x43e00004ac187df0 */ /* 0x000fe60008000818 */
[----:B------:R-:W-:Y:S02]  /*12740*/  WARPGROUP.DEPBAR.LE gsb0, 0x0 ;  /* 0x00008000000079c5 */ /* 0x000fe40000010000 */
[----:B------:R2:W-:Y:S01]  /*12750*/  @!P0 SYNCS.ARRIVE.TRANS64.RED.A1T0 RZ, [R210+URZ], RZ ;  /* 0x000000ffd2ff89a7 */ /* 0x0005e2000810043f */
[----:B------:R-:W-:Y:S05]  /*12760*/  @P2 BRA `(.L_x_14941) ;  /* 0xffffffd0006c2947 */ /* 0x000fea000383ffff */
.L_x_14931:
[----:B0-----:R-:W3:Y:S01]  /*12770*/  LDL.LU R180, [R1+0x8c] ;  /* 0x00008c0001b47983 */ /* 0x001ee20000300800 */
[----:B------:R-:W-:Y:S05]  /*12780*/  WARPSYNC.ALL ;  /* 0x0000000000007948 */ /* 0x000fea0003800000 */
[----:B------:R-:W0:Y:S01]  /*12790*/  SHFL.BFLY PT, R5, R0, 0x2, 0x1f ;  /* 0x0c401f0000057f89 */ /* 0x000e2200000e0000 */
[----:B------:R-:W-:Y:S01]  /*127a0*/  VIADD R2, R2, 0x1 ;  /* 0x0000000102027836 */ /* 0x000fe20000000000 */
[----:B------:R1:W-:Y:S08]  /*127b0*/  BAR.ARV R179, 0x100 ;  /* 0x000400b30000751d */ /* 0x0003f00000002000 */
[----:B------:R-:W-:Y:S06]  /*127c0*/  BAR.ARV 0x8, 0x180 ;  /* 0x0206000000007b1d */ /* 0x000fec0000002000 */
[----:B------:R-:W-:Y:S01]  /*127d0*/  ISETP.NE.AND P0, PT, R2, 0x2, PT ;  /* 0x000000020200780c */ /* 0x000fe20003f05270 */
[----:B------:R-:W4:Y:S01]  /*127e0*/  SHFL.BFLY PT, R6, R3, 0x2, 0x1f ;  /* 0x0c401f0003067f89 */ /* 0x000f2200000e0000 */
[----:B------:R-:W-:-:S02]  /*127f0*/  PLOP3.LUT P1, PT, PT, PT, PT, 0x8, 0x0 ;  /* 0x000000000000781c */ /* 0x000fc40003f2e170 */
[----:B------:R-:W-:Y:S01]  /*12800*/  SEL R2, R2, RZ, P0 ;  /* 0x000000ff02027207 */ /* 0x000fe20000000000 */
[----:B0-----:R-:W-:Y:S01]  /*12810*/  FADD.FTZ R4, R5, R0 ;  /* 0x0000000005047221 */ /* 0x001fe20000010000 */
[----:B------:R-:W-:Y:S01]  /*12820*/  MOV R5, RZ ;  /* 0x000000ff00057202 */ /* 0x000fe20000000f00 */
[----:B------:R-:W-:-:S03]  /*12830*/  IMAD.MOV.U32 R0, RZ, RZ, RZ ;  /* 0x000000ffff007224 */ /* 0x000fc600078e00ff */
[----:B------:R-:W0:Y:S01]  /*12840*/  SHFL.BFLY PT, R7, R4, 0x1, 0x1f ;  /* 0x0c201f0004077f89 */ /* 0x000e2200000e0000 */
[----:B----4-:R-:W-:-:S05]  /*12850*/  FADD.FTZ R6, R6, R3 ;  /* 0x0000000306067221 */ /* 0x010fca0000010000 */
[----:B------:R-:W4:Y:S01]  /*12860*/  SHFL.BFLY PT, R9, R6, 0x1, 0x1f ;  /* 0x0c201f0006097f89 */ /* 0x000f2200000e0000 */
[----:B0-----:R-:W-:Y:S01]  /*12870*/  FADD.FTZ R7, R4, R7 ;  /* 0x0000000704077221 */ /* 0x001fe20000010000 */
[----:B------:R-:W-:-:S04]  /*12880*/  SEL R4, RZ, 0x1, P0 ;  /* 0x00000001ff047807 */ /* 0x000fc80000000000 */
[----:B------:R-:W-:Y:S02]  /*12890*/  FSETP.NE.FTZ.AND P2, PT, R7, RZ, PT ;  /* 0x000000ff0700720b */ /* 0x000fe40003f55000 */
[----:B------:R-:W-:-:S11]  /*128a0*/  LOP3.LUT R23, R23, R4, RZ, 0x3c, !PT ;  /* 0x0000000417177212 */ /* 0x000fd600078e3cff */
[----:B------:R-:W0:Y:S01]  /*128b0*/  @P2 MUFU.RCP R5, R7 ;  /* 0x0000000700052308 */ /* 0x000e220000001000 */
[----:B------:R-:W-:Y:S01]  /*128c0*/  @P2 FMUL.FTZ R10, R176, 0.69314718246459960938 ;  /* 0x3f317218b00a2820 */ /* 0x000fe20000410000 */
[----:B----4-:R-:W-:Y:S01]  /*128d0*/  FADD.FTZ R8, R6, R9 ;  /* 0x0000000906087221 */ /* 0x010fe20000010000 */
[----:B------:R-:W-:-:S04]  /*128e0*/  IMAD.MOV.U32 R6, RZ, RZ, -0x800000 ;  /* 0xff800000ff067424 */ /* 0x000fc800078e00ff */
[----:B------:R-:W-:Y:S01]  /*128f0*/  FSETP.NE.FTZ.AND P3, PT, R8, RZ, PT ;  /* 0x000000ff0800720b */ /* 0x000fe20003f75000 */
[----:B------:R-:W4:Y:S01]  /*12900*/  @P2 MUFU.LG2 R11, R7 ;  /* 0x00000007000b2308 */ /* 0x000f220000000c00 */
[-C--:B0-----:R-:W-:Y:S01]  /*12910*/  FMUL.FTZ R166, R88, R5.reuse ;  /* 0x0000000558a67220 */ /* 0x081fe20000410000 */
[-C--:B------:R-:W-:Y:S01]  /*12920*/  FMUL.FTZ R168, R96, R5.reuse ;  /* 0x0000000560a87220 */ /* 0x080fe20000410000 */
[----:B------:R-:W-:-:S09]  /*12930*/  FMUL.FTZ R170, R104, R5 ;  /* 0x0000000568aa7220 */ /* 0x000fd20000410000 */
[----:B------:R-:W0:Y:S01]  /*12940*/  @P3 MUFU.LG2 R12, R8 ;  /* 0x00000008000c3308 */ /* 0x000e220000000c00 */
[----:B------:R-:W-:Y:S01]  /*12950*/  @P3 FMUL.FTZ R176, R176, 0.69314718246459960938 ;  /* 0x3f317218b0b03820 */ /* 0x000fe20000410000 */
[-C--:B------:R-:W-:Y:S01]  /*12960*/  FMUL.FTZ R172, R112, R5.reuse ;  /* 0x0000000570ac7220 */ /* 0x080fe20000410000 */
[-C--:B------:R-:W-:Y:S01]  /*12970*/  FMUL.FTZ R24, R24, R5.reuse ;  /* 0x0000000518187220 */ /* 0x080fe20000410000 */
[-C--:B------:R-:W-:Y:S01]  /*12980*/  FMUL.FTZ R25, R25, R5.reuse ;  /* 0x0000000519197220 */ /* 0x080fe20000410000 */
[----:B----4-:R-:W-:Y:S01]  /*12990*/  @P2 FMUL.FTZ R11, R11, 0.69314718246459960938 ;  /* 0x3f3172180b0b2820 */ /* 0x010fe20000410000 */
[-C--:B------:R-:W-:Y:S01]  /*129a0*/  FMUL.FTZ R28, R28, R5.reuse ;  /* 0x000000051c1c7220 */ /* 0x080fe20000410000 */
[-C--:B------:R-:W-:Y:S01]  /*129b0*/  FMUL.FTZ R29, R29, R5.reuse ;  /* 0x000000051d1d7220 */ /* 0x080fe20000410000 */
[----:B------:R-:W4:Y:S01]  /*129c0*/  @P3 MUFU.RCP R0, R8 ;  /* 0x0000000800003308 */ /* 0x000f220000001000 */
        /* <DEDUP_REMOVED lines=49> */
[-C--:B-12---:R-:W-:Y:S01]  /*12ce0*/  FMUL.FTZ R179, R128, R5.reuse ;  /* 0x0000000580b37220 */ /* 0x086fe20000410000 */
        /* <DEDUP_REMOVED lines=74> */
[----:B---3--:R-:W-:-:S05]  /*13190*/  VIADD R180, R180, 0x1 ;  /* 0x00000001b4b47836 */ /* 0x008fca0000000000 */
[----:B------:R0:W-:Y:S02]  /*131a0*/  STL [R1+0x8c], R180 ;  /* 0x00008cb401007387 */ /* 0x0001e40000100800 */
.L_x_14874:
        /* <DEDUP_REMOVED lines=10> */
[----:B------:R-:W3:Y:S04]  /*13250*/  LDL R13, [R1+0xa4] ;  /* 0x0000a400010d7983 */ /* 0x000ee80000100800 */
[----:B------:R-:W4:Y:S04]  /*13260*/  LDL.LU R184, [R1+0x80] ;  /* 0x0000800001b87983 */ /* 0x000f280000300800 */
[----:B------:R-:W4:Y:S01]  /*13270*/  LDL.LU R182, [R1+0x84] ;  /* 0x0000840001b67983 */ /* 0x000f220000300800 */
[----:B------:R-:W1:Y:S01]  /*13280*/  S2R R12, SR_SWINHI ;  /* 0x00000000000c7919 */ /* 0x000e620000002f00 */
[----:B------:R-:W-:Y:S05]  /*13290*/  WARPSYNC.ALL ;  /* 0x0000000000007948 */ /* 0x000fea0003800000 */
[----:B------:R-:W-:Y:S01]  /*132a0*/  F2FP.F16.F32.PACK_AB R24, R25, R24 ;  /* 0x000000181918723e */ /* 0x000fe200000000ff */
[----:B------:R-:W-:Y:S01]  /*132b0*/  ULDC.64 UR4, c[0x0][0xd00] ;  /* 0x0003400000047ab9 */ /* 0x000fe20000000a00 */
[----:B------:R-:W-:Y:S01]  /*132c0*/  F2FP.F16.F32.PACK_AB R32, R33, R32 ;  /* 0x000000202120723e */ /* 0x000fe200000000ff */
[----:B0-----:R-:W4:Y:S01]  /*132d0*/  LDL R180, [R1+0x64] ;  /* 0x0000640001b47983 */ /* 0x001f220000100800 */
[----:B------:R-:W-:-:S02]  /*132e0*/  F2FP.F16.F32.PACK_AB R27, R108, R27 ;  /* 0x0000001b6c1b723e */ /* 0x000fc400000000ff */
[----:B------:R-:W-:Y:S01]  /*132f0*/  F2FP.F16.F32.PACK_AB R40, R41, R40 ;  /* 0x000000282928723e */ /* 0x000fe200000000ff */
[----:B------:R-:W4:Y:S01]  /*13300*/  LDL R178, [R1+0x50] ;  /* 0x0000500001b27983 */ /* 0x000f220000100800 */
[----:B------:R-:W-:Y:S02]  /*13310*/  MOV R10, R19 ;  /* 0x00000013000a7202 */ /* 0x000fe40000000f00 */
[----:B-1----:R-:W-:Y:S02]  /*13320*/  MOV R11, R12 ;  /* 0x0000000c000b7202 */ /* 0x002fe40000000f00 */
        /* <DEDUP_REMOVED lines=39> */
[----:B------:R-:W-:Y:S01]  /*135a0*/  IMAD.MOV.U32 R3, RZ, RZ, RZ ;  /* 0x000000ffff037224 */ /* 0x000fe200078e00ff */
[----:B------:R-:W0:Y:S01]  /*135b0*/  LDC R0, c[0x0][0xce8] ;  /* 0x00033a00ff007b82 */ /* 0x000e220000000800 */
[----:B---3--:R-:W-:-:S07]  /*135c0*/  IMAD.WIDE R126, R13, 0x2, R10 ;  /* 0x000000020d7e7825 */ /* 0x008fce00078e020a */
[----:B------:R-:W-:Y:S01]  /*135d0*/  BAR.SYNC.DEFER_BLOCKING 0x1, 0x100 ;  /* 0x0044000000007b1d */ /* 0x000fe20000010000 */
[----:B------:R-:W-:-:S04]  /*135e0*/  IADD3 R38, P3, R126, 0x60, RZ ;  /* 0x000000607e267810 */ /* 0x000fc80007f7e0ff */
[----:B------:R-:W-:Y:S02]  /*135f0*/  LOP3.LUT R94, R38, 0x380, RZ, 0xc0, !PT ;  /* 0x00000380265e7812 */ /* 0x000fe400078ec0ff */
[C---:B------:R-:W-:Y:S02]  /*13600*/  IADD3 R20, P1, R126.reuse, 0x20, RZ ;  /* 0x000000207e147810 */ /* 0x040fe40007f3e0ff */
[----:B------:R-:W-:Y:S02]  /*13610*/  IADD3 R14, P2, R126, 0x40, RZ ;  /* 0x000000407e0e7810 */ /* 0x000fe40007f5e0ff */
[----:B------:R-:W-:Y:S02]  /*13620*/  SHF.R.U64 R183, R94, 0x3, RZ ;  /* 0x000000035eb77819 */ /* 0x000fe400000012ff */
[----:B------:R-:W-:Y:S02]  /*13630*/  IADD3 R12, P0, R126, 0x4040, RZ ;  /* 0x000040407e0c7810 */ /* 0x000fe40007f1e0ff */
[----:B------:R-:W-:-:S02]  /*13640*/  LOP3.LUT R177, R20, 0x380, RZ, 0xc0, !PT ;  /* 0x0000038014b17812 */ /* 0x000fc400078ec0ff */
[----:B------:R-:W-:Y:S02]  /*13650*/  IADD3 R46, P4, R126, 0x4000, RZ ;  /* 0x000040007e2e7810 */ /* 0x000fe40007f9e0ff */
[----:B-----5:R-:W-:Y:S02]  /*13660*/  LOP3.LUT R30, R14, 0x380, RZ, 0xc0, !PT ;  /* 0x000003800e1e7812 */ /* 0x020fe400078ec0ff */
[----:B------:R-:W-:Y:S02]  /*13670*/  LOP3.LUT R38, R183, R38, RZ, 0x3c, !PT ;  /* 0x00000026b7267212 */ /* 0x000fe400078e3cff */
[----:B------:R-:W-:Y:S02]  /*13680*/  LOP3.LUT R183, R12, 0x380, RZ, 0xc0, !PT ;  /* 0x000003800cb77812 */ /* 0x000fe400078ec0ff */
[----:B------:R-:W-:Y:S01]  /*13690*/  SHF.R.U64 R177, R177, 0x3, RZ ;  /* 0x00000003b1b17819 */ /* 0x000fe200000012ff */
[----:B------:R-:W-:Y:S01]  /*136a0*/  IMAD.X R47, RZ, RZ, R127, P4 ;  /* 0x000000ffff2f7224 */ /* 0x000fe200020e067f */
[----:B------:R-:W-:-:S02]  /*136b0*/  SHF.R.U64 R181, R30, 0x3, RZ ;  /* 0x000000031eb57819 */ /* 0x000fc400000012ff */
[C---:B------:R-:W-:Y:S02]  /*136c0*/  IADD3 R90, P5, R126.reuse, 0x4020, RZ ;  /* 0x000040207e5a7810 */ /* 0x040fe40007fbe0ff */
[----:B------:R-:W-:Y:S02]  /*136d0*/  SHF.R.U64 R183, R183, 0x3, RZ ;  /* 0x00000003b7b77819 */ /* 0x000fe400000012ff */
[----:B------:R-:W-:Y:S01]  /*136e0*/  IADD3 R110, P4, R126, 0x8040, RZ ;  /* 0x000080407e6e7810 */ /* 0x000fe20007f9e0ff */
[--C-:B------:R-:W-:Y:S01]  /*136f0*/  IMAD.X R31, RZ, RZ, R127.reuse, P2 ;  /* 0x000000ffff1f7224 */ /* 0x100fe200010e067f */
[----:B------:R-:W-:Y:S01]  /*13700*/  LOP3.LUT R20, R177, R20, RZ, 0x3c, !PT ;  /* 0x00000014b1147212 */ /* 0x000fe200078e3cff */
[----:B------:R-:W-:Y:S01]  /*13710*/  IMAD.X R39, RZ, RZ, R127, P3 ;  /* 0x000000ffff277224 */ /* 0x000fe200018e067f */
[----:B------:R-:W-:Y:S02]  /*13720*/  LOP3.LUT R30, R181, R14, RZ, 0x3c, !PT ;  /* 0x0000000eb51e7212 */ /* 0x000fe400078e3cff */
[----:B------:R-:W-:-:S02]  /*13730*/  LOP3.LUT R177, R46, 0x380, RZ, 0xc0, !PT ;  /* 0x000003802eb17812 */ /* 0x000fc400078ec0ff */
[C---:B------:R-:W-:Y:S02]  /*13740*/  IADD3 R102, P2, R126.reuse, 0x8000, RZ ;  /* 0x000080007e667810 */ /* 0x040fe40007f5e0ff */
[----:B------:R-:W-:Y:S02]  /*13750*/  IADD3 R106, P3, R126, 0x8020, RZ ;  /* 0x000080207e6a7810 */ /* 0x000fe40007f7e0ff */
[----:B------:R-:W-:Y:S02]  /*13760*/  LOP3.LUT R181, R90, 0x380, RZ, 0xc0, !PT ;  /* 0x000003805ab57812 */ /* 0x000fe400078ec0ff */
[----:B------:R-:W-:Y:S01]  /*13770*/  LOP3.LUT R94, R183, R12, RZ, 0x3c, !PT ;  /* 0x0000000cb75e7212 */ /* 0x000fe200078e3cff */
[----:B------:R-:W-:Y:S01]  /*13780*/  IMAD.X R21, RZ, RZ, R127, P1 ;  /* 0x000000ffff157224 */ /* 0x000fe200008e067f */
[----:B------:R-:W-:Y:S02]  /*13790*/  LOP3.LUT R183, R110, 0x380, RZ, 0xc0, !PT ;  /* 0x000003806eb77812 */ /* 0x000fe400078ec0ff */
[----:B------:R-:W-:-:S02]  /*137a0*/  LOP3.LUT R15, R126, 0x380, RZ, 0xc0, !PT ;  /* 0x000003807e0f7812 */ /* 0x000fc400078ec0ff */
[C---:B------:R-:W-:Y:S02]  /*137b0*/  IADD3 R98, P1, R126.reuse, 0x4060, RZ ;  /* 0x000040607e627810 */ /* 0x040fe40007f3e0ff */
[----:B------:R-:W-:Y:S01]  /*137c0*/  SHF.R.U64 R177, R177, 0x3, RZ ;  /* 0x00000003b1b17819 */ /* 0x000fe200000012ff */
[--C-:B------:R-:W-:Y:S01]  /*137d0*/  IMAD.X R103, RZ, RZ, R127.reuse, P2 ;  /* 0x000000ffff677224 */ /* 0x100fe200010e067f */
[----:B------:R-:W-:Y:S01]  /*137e0*/  SHF.R.U64 R181, R181, 0x3, RZ ;  /* 0x00000003b5b57819 */ /* 0x000fe200000012ff */
[----:B------:R-:W-:Y:S01]  /*137f0*/  IMAD.X R107, RZ, RZ, R127, P3 ;  /* 0x000000ffff6b7224 */ /* 0x000fe200018e067f */
[----:B------:R-:W-:Y:S02]  /*13800*/  SHF.R.U64 R183, R183, 0x3, RZ ;  /* 0x00000003b7b77819 */ /* 0x000fe400000012ff */
[C---:B------:R-:W-:Y:S02]  /*13810*/  IADD3 R176, P2, R126.reuse, 0xc040, RZ ;  /* 0x0000c0407eb07810 */ /* 0x040fe40007f5e0ff */
[----:B------:R-:W-:-:S02]  /*13820*/  IADD3 R151, P3, R126, 0xc060, RZ ;  /* 0x0000c0607e977810 */ /* 0x000fc40007f7e0ff */
[----:B------:R-:W-:Y:S02]  /*13830*/  SHF.R.U64 R15, R15, 0x3, RZ ;  /* 0x000000030f0f7819 */ /* 0x000fe400000012ff */
[----:B------:R-:W-:Y:S02]  /*13840*/  LOP3.LUT R185, R98, 0x380, RZ, 0xc0, !PT ;  /* 0x0000038062b97812 */ /* 0x000fe400078ec0ff */
[----:B------:R-:W-:Y:S01]  /*13850*/  LOP3.LUT R46, R177, R46, RZ, 0x3c, !PT ;  /* 0x0000002eb12e7212 */ /* 0x000fe200078e3cff */
[--C-:B------:R-:W-:Y:S01]  /*13860*/  IMAD.X R91, RZ, RZ, R127.reuse, P5 ;  /* 0x000000ffff5b7224 */ /* 0x100fe200028e067f */
[----:B------:R-:W-:Y:S01]  /*13870*/  LOP3.LUT R90, R181, R90, RZ, 0x3c, !PT ;  /* 0x0000005ab55a7212 */ /* 0x000fe200078e3cff */
[----:B------:R-:W-:Y:S01]  /*13880*/  IMAD.X R95, RZ, RZ, R127, P0 ;  /* 0x000000ffff5f7224 */ /* 0x000fe200000e067f */
[----:B------:R-:W-:Y:S02]  /*13890*/  LOP3.LUT R177, R102, 0x380, RZ, 0xc0, !PT ;  /* 0x0000038066b17812 */ /* 0x000fe400078ec0ff */
[----:B------:R-:W-:-:S02]  /*138a0*/  IADD3.X R99, RZ, R127, RZ, P1, !PT ;  /* 0x0000007fff637210 */ /* 0x000fc40000ffe4ff */
[----:B------:R-:W-:Y:S02]  /*138b0*/  LOP3.LUT R181, R106, 0x380, RZ, 0xc0, !PT ;  /* 0x000003806ab57812 */ /* 0x000fe400078ec0ff */
[----:B------:R-:W-:Y:S02]  /*138c0*/  LOP3.LUT R110, R183, R110, RZ, 0x3c, !PT ;  /* 0x0000006eb76e7212 */ /* 0x000fe400078e3cff */
[C---:B------:R-:W-:Y:S02]  /*138d0*/  IADD3 R114, P5, R126.reuse, 0x8060, RZ ;  /* 0x000080607e727810 */ /* 0x040fe40007fbe0ff */
[C---:B--2---:R-:W-:Y:S02]  /*138e0*/  IADD3 R84, P0, R126.reuse, 0xc000, RZ ;  /* 0x0000c0007e547810 */ /* 0x044fe40007f1e0ff */
[----:B------:R-:W-:Y:S02]  /*138f0*/  IADD3 R122, P1, R126, 0xc020, RZ ;  /* 0x0000c0207e7a7810 */ /* 0x000fe40007f3e0ff */
[----:B------:R-:W-:-:S02]  /*13900*/  LOP3.LUT R183, R176, 0x380, RZ, 0xc0, !PT ;  /* 0x00000380b0b77812 */ /* 0x000fc400078ec0ff */
[----:B------:R-:W-:Y:S02]  /*13910*/  LOP3.LUT R14, R151, 0x380, RZ, 0xc0, !PT ;  /* 0x00000380970e7812 */ /* 0x000fe400078ec0ff */
[----:B------:R-:W-:Y:S02]  /*13920*/  LOP3.LUT R126, R15, R126, RZ, 0x3c, !PT ;  /* 0x0000007e0f7e7212 */ /* 0x000fe400078e3cff */
[----:B------:R-:W-:Y:S02]  /*13930*/  SHF.R.U64 R185, R185, 0x3, RZ ;  /* 0x00000003b9b97819 */ /* 0x000fe400000012ff */
[----:B------:R-:W-:Y:S02]  /*13940*/  SHF.R.U64 R177, R177, 0x3, RZ ;  /* 0x00000003b1b17819 */ /* 0x000fe400000012ff */
[----:B------:R-:W-:Y:S02]  /*13950*/  SHF.R.U64 R181, R181, 0x3, RZ ;  /* 0x00000003b5b57819 */ /* 0x000fe400000012ff */
[----:B------:R-:W-:-:S02]  /*13960*/  SHF.R.U64 R183, R183, 0x3, RZ ;  /* 0x00000003b7b77819 */ /* 0x000fc400000012ff */
[----:B------:R-:W-:Y:S02]  /*13970*/  SHF.R.U64 R14, R14, 0x3, RZ ;  /* 0x000000030e0e7819 */ /* 0x000fe400000012ff */
[----:B------:R-:W-:Y:S02]  /*13980*/  LOP3.LUT R98, R185, R98, RZ, 0x3c, !PT ;  /* 0x00000062b9627212 */ /* 0x000fe400078e3cff */
[----:B------:R-:W-:Y:S01]  /*13990*/  MOV R126, R126 ;  /* 0x0000007e007e7202 */ /* 0x000fe20000000f00 */
[--C-:B------:R-:W-:Y:S01]  /*139a0*/  IMAD.X R13, RZ, RZ, R127.reuse, P2 ;  /* 0x000000ffff0d7224 */ /* 0x100fe200010e067f */
[----:B------:R-:W-:Y:S01]  /*139b0*/  LOP3.LUT R185, R114, 0x380, RZ, 0xc0, !PT ;  /* 0x0000038072b97812 */ /* 0x000fe200078ec0ff */
[----:B------:R-:W-:Y:S01]  /*139c0*/  IMAD.X R15, RZ, RZ, R127, P3 ;  /* 0x000000ffff0f7224 */ /* 0x000fe200018e067f */
[----:B------:R-:W-:Y:S02]  /*139d0*/  LOP3.LUT R102, R177, R102, RZ, 0x3c, !PT ;  /* 0x00000066b1667212 */ /* 0x000fe400078e3cff */
[----:B------:R-:W-:-:S02]  /*139e0*/  MOV R28, R20 ;  /* 0x00000014001c7202 */ /* 0x000fc40000000f00 */
[----:B------:R-:W-:Y:S02]  /*139f0*/  LOP3.LUT R106, R181, R106, RZ, 0x3c, !PT ;  /* 0x0000006ab56a7212 */ /* 0x000fe400078e3cff */
[----:B------:R-:W-:Y:S02]  /*13a00*/  LOP3.LUT R177, R84, 0x380, RZ, 0xc0, !PT ;  /* 0x0000038054b17812 */ /* 0x000fe400078ec0ff */
[----:B------:R-:W-:Y:S02]  /*13a10*/  MOV R30, R30 ;  /* 0x0000001e001e7202 */ /* 0x000fe40000000f00 */
[----:B------:R-:W-:Y:S02]  /*13a20*/  LOP3.LUT R181, R122, 0x380, RZ, 0xc0, !PT ;  /* 0x000003807ab57812 */ /* 0x000fe400078ec0ff */
[----:B------:R-:W-:Y:S02]  /*13a30*/  LOP3.LUT R12, R183, R176, RZ, 0x3c, !PT ;  /* 0x000000b0b70c7212 */ /* 0x000fe400078e3cff */
[----:B------:R-:W-:-:S02]  /*13a40*/  LOP3.LUT R14, R14, R151, RZ, 0x3c, !PT ;  /* 0x000000970e0e7212 */ /* 0x000fc400078e3cff */
[----:B------:R-:W-:Y:S01]  /*13a50*/  MOV R38, R38 ;  /* 0x0000002600267202 */ /* 0x000fe20000000f00 */
[----:B------:R1:W-:Y:S01]  /*13a60*/  STSM.16.M88.4 [R126], R24 ;  /* 0x000000187e007844 */ /* 0x0003e20000000200 */
[----:B------:R-:W-:Y:S02]  /*13a70*/  MOV R46, R46 ;  /* 0x0000002e002e7202 */ /* 0x000fe40000000f00 */
[----:B------:R-:W-:Y:S01]  /*13a80*/  SHF.R.U64 R185, R185, 0x3, RZ ;  /* 0x00000003b9b97819 */ /* 0x000fe200000012ff */
[----:B------:R2:W-:Y:S01]  /*13a90*/  STSM.16.M88.4 [R28], R32 ;  /* 0x000000201c007844 */ /* 0x0005e20000000200 */
[----:B------:R-:W-:Y:S01]  /*13aa0*/  MOV R90, R90 ;  /* 0x0000005a005a7202 */ /* 0x000fe20000000f00 */
[--C-:B------:R-:W-:Y:S01]  /*13ab0*/  IMAD.X R111, RZ, RZ, R127.reuse, P4 ;  /* 0x000000ffff6f7224 */ /* 0x100fe200020e067f */
[----:B------:R-:W-:Y:S01]  /*13ac0*/  SHF.R.U64 R177, R177, 0x3, RZ ;  /* 0x00000003b1b17819 */ /* 0x000fe200000012ff */
[----:B------:R3:W-:Y:S01]  /*13ad0*/  STSM.16.M88.4 [R30], R40 ;  /* 0x000000281e007844 */ /* 0x0007e20000000200 */
[----:B------:R-:W-:Y:S01]  /*13ae0*/  MOV R94, R94 ;  /* 0x0000005e005e7202 */ /* 0x000fe20000000f00 */
[----:B------:R-:W-:Y:S01]  /*13af0*/  IMAD.X R115, RZ, RZ, R127, P5 ;  /* 0x000000ffff737224 */ /* 0x000fe200028e067f */
[----:B------:R-:W-:Y:S01]  /*13b00*/  SHF.R.U64 R181, R181, 0x3, RZ ;  /* 0x00000003b5b57819 */ /* 0x000fe200000012ff */
[----:B------:R0:W-:Y:S01]  /*13b10*/  STSM.16.M88.4 [R38], R48 ;  /* 0x0000003026007844 */ /* 0x0001e20000000200 */
[----:B------:R-:W-:-:S02]  /*13b20*/  MOV R98, R98 ;  /* 0x0000006200627202 */ /* 0x000fc40000000f00 */
[----:B------:R-:W-:Y:S02]  /*13b30*/  MOV R20, R12 ;  /* 0x0000000c00147202 */ /* 0x000fe40000000f00 */
[----:B------:R-:W-:Y:S01]  /*13b40*/  MOV R21, R14 ;  /* 0x0000000e00157202 */ /* 0x000fe20000000f00 */
[----:B------:R-:W-:Y:S01]  /*13b50*/  IMAD.X R119, RZ, RZ, R127, P0 ;  /* 0x000000ffff777224 */ /* 0x000fe200000e067f */
[----:B------:R-:W-:Y:S01]  /*13b60*/  MOV R102, R102 ;  /* 0x0000006600667202 */ /* 0x000fe20000000f00 */
[----:B------:R-:W-:Y:S01]  /*13b70*/  STSM.16.M88.4 [R46], R56 ;  /* 0x000000382e007844 */ /* 0x000fe20000000200 */
[----:B------:R-:W-:Y:S02]  /*13b80*/  F2FP.F16.F32.PACK_AB R12, R89, R166 ;  /* 0x000000a6590c723e */ /* 0x000fe400000000ff */
[----:B------:R-:W-:Y:S02]  /*13b90*/  F2FP.F16.F32.PACK_AB R13, R79, R70 ;  /* 0x000000464f0d723e */ /* 0x000fe400000000ff */
[----:B------:R-:W-:-:S02]  /*13ba0*/  F2FP.F16.F32.PACK_AB R14, R93, R167 ;  /* 0x000000a75d0e723e */ /* 0x000fc400000000ff */
[----:B------:R-:W-:Y:S01]  /*13bb0*/  F2FP.F16.F32.PACK_AB R15, R120, R116 ;  /* 0x00000074780f723e */ /* 0x000fe200000000ff */
[----:B------:R-:W-:Y:S01]  /*13bc0*/  IMAD.X R123, RZ, RZ, R127, P1 ;  /* 0x000000ffff7b7224 */ /* 0x000fe200008e067f */
[----:B------:R-:W-:Y:S01]  /*13bd0*/  LOP3.LUT R114, R185, R114, RZ, 0x3c, !PT ;  /* 0x00000072b9727212 */ /* 0x000fe200078e3cff */
[----:B------:R-:W-:Y:S01]  /*13be0*/  STSM.16.M88.4 [R90], R64 ;  /* 0x000000405a007844 */ /* 0x000fe20000000200 */
[----:B------:R-:W-:Y:S02]  /*13bf0*/  LOP3.LUT R118, R177, R84, RZ, 0x3c, !PT ;  /* 0x00000054b1767212 */ /* 0x000fe400078e3cff */
[----:B------:R-:W-:Y:S01]  /*13c00*/  LOP3.LUT R122, R181, R122, RZ, 0x3c, !PT ;  /* 0x0000007ab57a7212 */ /* 0x000fe200078e3cff */
[----:B------:R-:W-:Y:S01]  /*13c10*/  STSM.16.M88.4 [R94], R72 ;  /* 0x000000485e007844 */ /* 0x000fe20000000200 */
[----:B------:R-:W-:Y:S02]  /*13c20*/  MOV R106, R106 ;  /* 0x0000006a006a7202 */ /* 0x000fe40000000f00 */
[----:B-1----:R-:W-:Y:S01]  /*13c30*/  F2FP.F16.F32.PACK_AB R24, R97, R168 ;  /* 0x000000a86118723e */ /* 0x002fe200000000ff */
[----:B------:R-:W-:Y:S01]  /*13c40*/  STSM.16.M88.4 [R98], R80 ;  /* 0x0000005062007844 */ /* 0x000fe20000000200 */
[----:B------:R-:W-:-:S02]  /*13c50*/  F2FP.F16.F32.PACK_AB R25, R128, R124 ;  /* 0x0000007c8019723e */ /* 0x000fc400000000ff */
[----:B------:R-:W-:Y:S02]  /*13c60*/  F2FP.F16.F32.PACK_AB R26, R101, R169 ;  /* 0x000000a9651a723e */ /* 0x000fe400000000ff */
[----:B------:R-:W-:Y:S01]  /*13c70*/  F2FP.F16.F32.PACK_AB R27, R153, R152 ;  /* 0x00000098991b723e */ /* 0x000fe200000000ff */
[----:B------:R4:W-:Y:S01]  /*13c80*/  STSM.16.M88.4 [R102], R12 ;  /* 0x0000000c66007844 */ /* 0x0009e20000000200 */
[----:B------:R-:W-:Y:S02]  /*13c90*/  MOV R110, R110 ;  /* 0x0000006e006e7202 */ /* 0x000fe40000000f00 */
[----:B--2---:R-:W-:Y:S02]  /*13ca0*/  F2FP.F16.F32.PACK_AB R28, R105, R170 ;  /* 0x000000aa691c723e */ /* 0x004fe400000000ff */
[----:B---3--:R-:W-:Y:S02]  /*13cb0*/  F2FP.F16.F32.PACK_AB R30, R109, R171 ;  /* 0x000000ab6d1e723e */ /* 0x008fe400000000ff */
[----:B------:R-:W-:-:S02]  /*13cc0*/  F2FP.F16.F32.PACK_AB R31, R157, R156 ;  /* 0x0000009c9d1f723e */ /* 0x000fc400000000ff */
[----:B------:R-:W-:Y:S02]  /*13cd0*/  MOV R114, R114 ;  /* 0x0000007200727202 */ /* 0x000fe40000000f00 */
[----:B------:R-:W-:Y:S02]  /*13ce0*/  F2FP.F16.F32.PACK_AB R32, R113, R172 ;  /* 0x000000ac7120723e */ /* 0x000fe400000000ff */
[----:B------:R-:W-:Y:S02]  /*13cf0*/  F2FP.F16.F32.PACK_AB R33, R159, R158 ;  /* 0x0000009e9f21723e */ /* 0x000fe400000000ff */
[----:B------:R-:W-:Y:S02]  /*13d00*/  F2FP.F16.F32.PACK_AB R34, R117, R173 ;  /* 0x000000ad7522723e */ /* 0x000fe400000000ff */
[----:B------:R-:W-:Y:S02]  /*13d10*/  F2FP.F16.F32.PACK_AB R35, R161, R160 ;  /* 0x000000a0a123723e */ /* 0x000fe400000000ff */
[----:B------:R-:W-:-:S02]  /*13d20*/  MOV R118, R118 ;  /* 0x0000007600767202 */ /* 0x000fc40000000f00 */
[----:B0-----:R-:W-:Y:S02]  /*13d30*/  F2FP.F16.F32.PACK_AB R38, R125, R175 ;  /* 0x000000af7d26723e */ /* 0x001fe400000000ff */
[----:B------:R-:W-:Y:S02]  /*13d40*/  F2FP.F16.F32.PACK_AB R39, R165, R164 ;  /* 0x000000a4a527723e */ /* 0x000fe400000000ff */
[----:B------:R-:W-:Y:S02]  /*13d50*/  ISETP.NE.U32.AND P0, PT, RZ, UR4, PT ;  /* 0x00000004ff007c0c */ /* 0x000fe4000bf05070 */
[----:B----4-:R-:W-:Y:S01]  /*13d60*/  IADD3 R12, P1, R184, UR4, RZ ;  /* 0x00000004b80c7c10 */ /* 0x010fe2000ff3e0ff */
[----:B------:R-:W-:Y:S01]  /*13d70*/  STSM.16.M88.4 [R106], R24 ;  /* 0x000000186a007844 */ /* 0x000fe20000000200 */
[----:B------:R-:W-:Y:S02]  /*13d80*/  MOV R122, R122 ;  /* 0x0000007a007a7202 */ /* 0x000fe40000000f00 */
[----:B------:R-:W-:-:S02]  /*13d90*/  F2FP.F16.F32.PACK_AB R40, R129, R179 ;  /* 0x000000b38128723e */ /* 0x000fc400000000ff */
[----:B------:R-:W-:Y:S02]  /*13da0*/  F2FP.F16.F32.PACK_AB R41, R131, R130 ;  /* 0x000000828329723e */ /* 0x000fe400000000ff */
[----:B------:R-:W-:Y:S02]  /*13db0*/  F2FP.F16.F32.PACK_AB R42, R133, R132 ;  /* 0x00000084852a723e */ /* 0x000fe400000000ff */
[----:B------:R-:W-:Y:S01]  /*13dc0*/  F2FP.F16.F32.PACK_AB R43, R135, R134 ;  /* 0x00000086872b723e */ /* 0x000fe200000000ff */
[----:B------:R0:W-:Y:S01]  /*13dd0*/  STSM.16.M88.4 [R110], R28 ;  /* 0x0000001c6e007844 */ /* 0x0001e20000000200 */
[----:B------:R-:W-:Y:S02]  /*13de0*/  ISETP.NE.AND.EX P0, PT, RZ, UR5, PT, P0 ;  /* 0x00000005ff007c0c */ /* 0x000fe4000bf05300 */
[----:B------:R-:W-:Y:S01]  /*13df0*/  IADD3.X R13, R182, UR5, RZ, P1, !PT ;  /* 0x00000005b60d7c10 */ /* 0x000fe20008ffe4ff */
[----:B------:R1:W-:Y:S01]  /*13e00*/  STSM.16.M88.4 [R114], R32 ;  /* 0x0000002072007844 */ /* 0x0003e20000000200 */
[----:B------:R-:W-:-:S03]  /*13e10*/  ULDC.64 UR4, c[0x0][0xd08] ;  /* 0x0003420000047ab9 */ /* 0x000fc60000000a00 */
[----:B------:R1:W-:Y:S01]  /*13e20*/  STSM.16.M88.4 [R118], R36 ;  /* 0x0000002476007844 */ /* 0x0003e20000000200 */
[----:B------:R-:W-:-:S03]  /*13e30*/  ISETP.NE.U32.AND P2, PT, RZ, UR4, PT ;  /* 0x00000004ff007c0c */ /* 0x000fc6000bf45070 */
[----:B------:R1:W-:Y:S04]  /*13e40*/  STSM.16.M88.4 [R122], R40 ;  /* 0x000000287a007844 */ /* 0x0003e80000000200 */
[----:B------:R1:W-:Y:S01]  /*13e50*/  STSM.16.M88.4 [R20], R136 ;  /* 0x0000008814007844 */ /* 0x0003e20000000200 */
[----:B------:R-:W-:-:S03]  /*13e60*/  ISETP.NE.AND.EX P2, PT, RZ, UR5, PT, P2 ;  /* 0x00000005ff007c0c */ /* 0x000fc6000bf45320 */
[----:B------:R1:W-:Y:S01]  /*13e70*/  STSM.16.M88.4 [R21], R144 ;  /* 0x0000009015007844 */ /* 0x0003e20000000200 */
[----:B------:R-:W-:Y:S09]  /*13e80*/  BAR.SYNC.DEFER_BLOCKING 0x1, 0x100 ;  /* 0x0044000000007b1d */ /* 0x000ff20000010000 */
[----:B------:R-:W-:Y:S01]  /*13e90*/  @P2 IADD3 R8, P3, R184, UR4, RZ ;  /* 0x00000004b8082c10 */ /* 0x000fe2000ff7e0ff */
[----:B------:R-:W-:-:S02]  /*13ea0*/  ULDC UR4, c[0x0][0xb88] ;  /* 0x0002e20000047ab9 */ /* 0x000fc40000000800 */
[----:B------:R-:W-:Y:S01]  /*13eb0*/  IMAD.U32 R7, RZ, RZ, UR4 ;  /* 0x00000004ff077e24 */ /* 0x000fe2000f8e00ff */
[----:B------:R-:W-:Y:S01]  /*13ec0*/  @P2 IADD3.X R9, R182, UR5, RZ, P3, !PT ;  /* 0x00000005b6092c10 */ /* 0x000fe20009ffe4ff */
[----:B------:R1:W5:Y:S04]  /*13ed0*/  @P0 LDG.E R3, desc[UR40][R12.64] ;  /* 0x000000280c030981 */ /* 0x000368000c1e1900 */
[----:B------:R1:W5:Y:S01]  /*13ee0*/  @P2 LDG.E R7, desc[UR40][R8.64] ;  /* 0x0000002808072981 */ /* 0x000362000c1e1900 */
[----:B------:R-:W-:-:S13]  /*13ef0*/  ISETP.NE.AND P1, PT, R0, 0x1, PT ;  /* 0x000000010000780c */ /* 0x000fda0003f25270 */
[----:B------:R-:W2:Y:S08]  /*13f00*/  @P1 LDC R4, c[0x0][0xcec] ;  /* 0x00033b00ff041b82 */ /* 0x000eb00000000800 */
[----:B------:R-:W3:Y:S01]  /*13f10*/  @P1 LDC R15, c[0x0][0xcf0] ;  /* 0x00033c00ff0f1b82 */ /* 0x000ee20000000800 */
[----:B0-----:R-:W-:Y:S01]  /*13f20*/  IMAD.IADD R29, R180, 0x1, R178 ;  /* 0x00000001b41d7824 */ /* 0x001fe200078e02b2 */
[----:B-1----:R-:W-:Y:S06]  /*13f30*/  @P2 BRA `(.L_x_14944) ;  /* 0x0000000000102947 */ /* 0x002fec0003800000 */
[----:B------:R-:W-:Y:S05]  /*13f40*/  @!P0 BRA `(.L_x_14944) ;  /* 0x00000000000c8947 */ /* 0x000fea0003800000 */
[----:B------:R-:W4:Y:S04]  /*13f50*/  LDG.E R8, desc[UR40][R12.64] ;  /* 0x000000280c087981 */ /* 0x000f28000c1e1900 */
[----:B-----5:R-:W4:Y:S02]  /*13f60*/  LDG.E R7, desc[UR40][R12.64+0x4] ;  /* 0x000004280c077981 */ /* 0x020f24000c1e1900 */
[----:B----4-:R-:W-:-:S07]  /*13f70*/  IMAD.IADD R7, R7, 0x1, -R8 ;  /* 0x0000000107077824 */ /* 0x010fce00078e0a08 */
.L_x_14944:
[----:B------:R-:W4:Y:S01]  /*13f80*/  LDL.LU R24, [R1+0x94] ;  /* 0x0000940001187983 */ /* 0x000f220000300800 */
[----:B------:R-:W0:Y:S01]  /*13f90*/  S2R R8, SR_TID.X ;  /* 0x0000000000087919 */ /* 0x000e220000002100 */
[----:B--2---:R-:W-:Y:S01]  /*13fa0*/  @P1 IMAD.HI.U32 R4, R29, R4, RZ ;  /* 0x000000041d041227 */ /* 0x004fe200078e00ff */
[----:B------:R-:W-:Y:S01]  /*13fb0*/  ULDC.64 UR4, c[0x0][0xc90] ;  /* 0x0003240000047ab9 */ /* 0x000fe20000000a00 */
[--C-:B-----5:R-:W-:Y:S01]  /*13fc0*/  SHF.R.S32.HI R21, RZ, 0x1f, R3.reuse ;  /* 0x0000001fff157819 */ /* 0x120fe20000011403 */
[----:B------:R-:W2:Y:S01]  /*13fd0*/  LDL.LU R14, [R1+0x88] ;  /* 0x00008800010e7983 */ /* 0x000ea20000300800 */
[----:B------:R-:W-:Y:S01]  /*13fe0*/  IMAD.MOV.U32 R20, RZ, RZ, R3 ;  /* 0x000000ffff147224 */ /* 0x000fe200078e0003 */
[----:B------:R-:W-:Y:S01]  /*13ff0*/  MOV R13, R29 ;  /* 0x0000001d000d7202 */ /* 0x000fe20000000f00 */
[----:B------:R-:W1:Y:S01]  /*14000*/  @P1 LDC R79, c[0x0][0xcec] ;  /* 0x00033b00ff4f1b82 */ /* 0x000e620000000800 */
[----:B------:R-:W4:Y:S04]  /*14010*/  LDL.LU R88, [R1+0x7c] ;  /* 0x00007c0001587983 */ /* 0x000f280000300800 */
[----:B------:R-:W4:Y:S01]  /*14020*/  LDL R95, [R1+0x3c] ;  /* 0x00003c00015f7983 */ /* 0x000f220000100800 */
[----:B---3--:R-:W-:-:S03]  /*14030*/  @P1 SHF.R.U32.HI R13, RZ, R15, R4 ;  /* 0x0000000fff0d1219 */ /* 0x008fc60000011604 */
[----:B------:R-:W3:Y:S02]  /*14040*/  LDL R26, [R1+0xa0] ;  /* 0x0000a000011a7983 */ /* 0x000ee40000100800 */
[----:B------:R-:W-:Y:S02]  /*14050*/  IMAD.MOV R27, RZ, RZ, -R13 ;  /* 0x000000ffff1b7224 */ /* 0x000fe400078e0a0d */
[----:B------:R0:W5:Y:S04]  /*14060*/  LDL R96, [R1+0xb4] ;  /* 0x0000b40001607983 */ /* 0x0001680000100800 */
[----:B------:R0:W5:Y:S04]  /*14070*/  LDL R94, [R1+0xb0] ;  /* 0x0000b000015e7983 */ /* 0x0001680000100800 */
[----:B------:R1:W5:Y:S01]  /*14080*/  LDL R93, [R1+0x70] ;  /* 0x00007000015d7983 */ /* 0x0003620000100800 */
[----:B0-----:R-:W-:-:S03]  /*14090*/  VIADD R84, R8, 0xffffff80 ;  /* 0xffffff8008547836 */ /* 0x001fc60000000000 */
[----:B------:R0:W5:Y:S02]  /*140a0*/  LDL R92, [R1+0xac] ;  /* 0x0000ac00015c7983 */ /* 0x0001640000100800 */
[----:B------:R-:W-:Y:S02]  /*140b0*/  SHF.R.S32.HI R83, RZ, 0x1f, R84 ;  /* 0x0000001fff537819 */ /* 0x000fe40000011454 */
[----:B------:R0:W5:Y:S02]  /*140c0*/  LDL R91, [R1+0x6c] ;  /* 0x00006c00015b7983 */ /* 0x0001640000100800 */
[----:B------:R-:W-:Y:S02]  /*140d0*/  LEA.HI R83, R83, R84, RZ, 0x3 ;  /* 0x0000005453537211 */ /* 0x000fe400078f18ff */
[----:B------:R0:W5:Y:S02]  /*140e0*/  LDL R90, [R1+0xa8] ;  /* 0x0000a800015a7983 */ /* 0x0001640000100800 */
[----:B------:R-:W-:Y:S01]  /*140f0*/  SHF.R.S32.HI R83, RZ, 0x3, R83 ;  /* 0x00000003ff537819 */ /* 0x000fe20000011453 */
[----:B------:R-:W0:Y:S01]  /*14100*/  S2R R30, SR_TID.X ;  /* 0x00000000001e7919 */ /* 0x000e220000002100 */
[----:B--2---:R-:W-:-:S02]  /*14110*/  SEL R76, R14, RZ, !P0 ;  /* 0x000000ff0e4c7207 */ /* 0x004fc40004000000 */
[----:B----4-:R-:W-:Y:S01]  /*14120*/  SHF.R.S32.HI R77, RZ, 0x1f, R88 ;  /* 0x0000001fff4d7819 */ /* 0x010fe20000011458 */
[----:B------:R-:W-:Y:S01]  /*14130*/  IMAD.WIDE.U32 R8, R88, UR4, R20 ;  /* 0x0000000458087c25 */ /* 0x000fe2000f8e0014 */
[----:B------:R-:W-:-:S03]  /*14140*/  SEL R20, R24, RZ, !P0 ;  /* 0x000000ff18147207 */ /* 0x000fc60004000000 */
[----:B------:R-:W-:Y:S02]  /*14150*/  IMAD R12, R77, UR4, RZ ;  /* 0x000000044d0c7c24 */ /* 0x000fe4000f8e02ff */
[----:B------:R-:W-:Y:S02]  /*14160*/  IMAD R25, R83, 0x40, R95 ;  /* 0x0000004053197824 */ /* 0x000fe400078e025f */
[----:B------:R-:W-:Y:S01]  /*14170*/  IMAD R15, R88, UR5, R12 ;  /* 0x00000005580f7c24 */ /* 0x000fe2000f8e020c */
[----:B------:R-:W-:-:S03]  /*14180*/  ULDC.64 UR4, c[0x0][0xc98] ;  /* 0x0003260000047ab9 */ /* 0x000fc60000000a00 */
        /* <DEDUP_REMOVED lines=9> */
[----:B------:R-:W-:Y:S02]  /*14220*/  ULDC.64 UR4, c[0x0][0xc88] ;  /* 0x0003220000047ab9 */ /* 0x000fe40000000a00 */
[----:B------:R-:W-:Y:S02]  /*14230*/  IMAD R4, R4, UR4, RZ ;  /* 0x0000000404047c24 */ /* 0x000fe4000f8e02ff */
[----:B------:R-:W-:Y:S02]  /*14240*/  IADD3.X R13, R25, R9, R14, P0, !PT ;  /* 0x00000009190d7210 */ /* 0x000fe400007fe40e */
[----:B------:R-:W-:-:S02]  /*14250*/  IMAD R9, R15, UR5, R4 ;  /* 0x000000050f097c24 */ /* 0x000fc4000f8e0204 */
[----:B------:R-:W-:Y:S01]  /*14260*/  IMAD.WIDE.U32 R12, R15, UR4, R12 ;  /* 0x000000040f0c7c25 */ /* 0x000fe2000f8e000c */
[----:B------:R-:W-:-:S03]  /*14270*/  ULDC.64 UR4, c[0x0][0xc50] ;  /* 0x0003140000047ab9 */ /* 0x000fc60000000a00 */
[----:B------:R-:W-:Y:S01]  /*14280*/  IMAD.IADD R9, R13, 0x1, R9 ;  /* 0x000000010d097824 */ /* 0x000fe200078e0209 */
[----:B------:R-:W-:-:S04]  /*14290*/  LEA R4, P0, R12, UR4, 0x2 ;  /* 0x000000040c047c11 */ /* 0x000fc8000f8010ff */
[----:B------:R-:W-:Y:S01]  /*142a0*/  LEA.HI.X R14, R12, UR5, R9, 0x2, P0 ;  /* 0x000000050c0e7c11 */ /* 0x000fe200080f1409 */
[----:B------:R-:W-:Y:S02]  /*142b0*/  ULDC.64 UR4, c[0x0][0xba0] ;  /* 0x0002e80000047ab9 */ /* 0x000fe40000000a00 */
[----:B------:R-:W-:-:S04]  /*142c0*/  IMAD R80, R21, UR4, RZ ;  /* 0x0000000415507c24 */ /* 0x000fc8000f8e02ff */
[C---:B------:R-:W-:Y:S02]  /*142d0*/  IMAD R21, R3.reuse, UR5, R80 ;  /* 0x0000000503157c24 */ /* 0x040fe4000f8e0250 */
[----:B------:R-:W-:Y:S01]  /*142e0*/  IMAD.WIDE.U32 R80, R3, UR4, RZ ;  /* 0x0000000403507c25 */ /* 0x000fe2000f8e00ff */
[----:B------:R-:W-:-:S03]  /*142f0*/  ULDC.64 UR4, c[0x0][0xbe8] ;  /* 0x0002fa0000047ab9 */ /* 0x000fc60000000a00 */
[----:B------:R-:W-:Y:S02]  /*14300*/  IMAD.IADD R81, R81, 0x1, R21 ;  /* 0x0000000151517824 */ /* 0x000fe400078e0215 */
[----:B------:R-:W-:Y:S02]  /*14310*/  IMAD R77, R77, UR4, RZ ;  /* 0x000000044d4d7c24 */ /* 0x000fe4000f8e02ff */
[----:B------:R-:W-:-:S04]  /*14320*/  IMAD.WIDE.U32 R80, R88, UR4, R80 ;  /* 0x0000000458507c25 */ /* 0x000fc8000f8e0050 */
[----:B------:R-:W-:Y:S01]  /*14330*/  IMAD R77, R88, UR5, R77 ;  /* 0x00000005584d7c24 */ /* 0x000fe2000f8e024d */
[C---:B------:R-:W-:Y:S01]  /*14340*/  IADD3 R13, P3, R10.reuse, 0x2000, RZ ;  /* 0x000020000a0d7810 */ /* 0x040fe20007f7e0ff */
[----:B------:R2:W5:Y:S01]  /*14350*/  LDL R88, [R1+0x74] ;  /* 0x0000740001587983 */ /* 0x0005620000100800 */
[C---:B------:R-:W-:Y:S02]  /*14360*/  IADD3 R27, P2, R10.reuse, 0x1000, RZ ;  /* 0x000010000a1b7810 */ /* 0x040fe40007f5e0ff */
[----:B------:R-:W-:Y:S02]  /*14370*/  SHF.R.S32.HI R82, RZ, 0x1f, R84 ;  /* 0x0000001fff527819 */ /* 0x000fe40000011454 */
[----:B------:R-:W-:Y:S01]  /*14380*/  IADD3 R29, P0, R10, 0x4000, RZ ;  /* 0x000040000a1d7810 */ /* 0x000fe20007f1e0ff */
[----:B0-----:R-:W-:Y:S01]  /*14390*/  VIADD R31, R30, 0xffffff80 ;  /* 0xffffff801e1f7836 */ /* 0x001fe20000000000 */
[----:B------:R-:W-:Y:S02]  /*143a0*/  LOP3.LUT R12, R13, 0x380, RZ, 0xc0, !PT ;  /* 0x000003800d0c7812 */ /* 0x000fe400078ec0ff */
[----:B------:R-:W-:-:S02]  /*143b0*/  IADD3 R25, P5, R10, 0x3000, RZ ;  /* 0x000030000a197810 */ /* 0x000fc40007fbe0ff */
[----:B------:R-:W-:Y:S01]  /*143c0*/  IADD3 R33, P4, R10, 0x5000, RZ ;  /* 0x000050000a217810 */ /* 0x000fe20007f9e0ff */
[----:B------:R-:W-:Y:S01]  /*143d0*/  SHFL.IDX PT, R50, R4, RZ, 0x1c1f ;  /* 0x001c1fff04327589 */ /* 0x000fe200000e0000 */
[----:B------:R-:W-:Y:S01]  /*143e0*/  SHF.R.U64 R12, R12, 0x3, RZ ;  /* 0x000000030c0c7819 */ /* 0x000fe200000012ff */
[--C-:B------:R-:W-:Y:S01]  /*143f0*/  IMAD.X R9, RZ, RZ, R11.reuse, P2 ;  /* 0x000000ffff097224 */ /* 0x100fe200010e060b */
[----:B------:R-:W-:Y:S01]  /*14400*/  LOP3.LUT R28, R29, 0x380, RZ, 0xc0, !PT ;  /* 0x000003801d1c7812 */ /* 0x000fe200078ec0ff */
[----:B------:R-:W0:Y:S01]  /*14410*/  SHFL.IDX PT, R51, R14, RZ, 0x1c1f ;  /* 0x001c1fff0e337589 */ /* 0x000e2200000e0000 */
[----:B------:R-:W-:Y:S01]  /*14420*/  LOP3.LUT R12, R12, R13, RZ, 0x3c, !PT ;  /* 0x0000000d0c0c7212 */ /* 0x000fe200078e3cff */
[----:B------:R-:W-:Y:S01]  /*14430*/  IMAD.X R13, RZ, RZ, R11, P3 ;  /* 0x000000ffff0d7224 */ /* 0x000fe200018e060b */
[C---:B------:R-:W-:Y:S01]  /*14440*/  IADD3 R37, P2, R10.reuse, 0x6000, RZ ;  /* 0x000060000a257810 */ /* 0x040fe20007f5e0ff */
[----:B------:R4:W-:Y:S01]  /*14450*/  SHFL.IDX PT, R54, R4, 0x1, 0x1c1f ;  /* 0x003c1f0004367f89 */ /* 0x0009e200000e0000 */
[----:B------:R-:W-:Y:S01]  /*14460*/  IADD3 R41, P3, R10, 0x7000, RZ ;  /* 0x000070000a297810 */ /* 0x000fe20007f7e0ff */
[----:B---3--:R-:W-:Y:S01]  /*14470*/  IMAD.IADD R15, R26, 0x1, R178 ;  /* 0x000000011a0f7824 */ /* 0x008fe200078e02b2 */
[----:B------:R-:W-:Y:S01]  /*14480*/  LEA.HI R82, R82, R84, RZ, 0x3 ;  /* 0x0000005452527211 */ /* 0x000fe200078f18ff */
[----:B------:R-:W3:Y:S01]  /*14490*/  SHFL.IDX PT, R55, R14, 0x1, 0x1c1f ;  /* 0x003c1f000e377f89 */ /* 0x000ee200000e0000 */
[----:B------:R-:W-:Y:S01]  /*144a0*/  LOP3.LUT R24, R25, 0x380, RZ, 0xc0, !PT ;  /* 0x0000038019187812 */ /* 0x000fe200078ec0ff */
[----:B------:R-:W-:Y:S01]  /*144b0*/  IMAD R78, R7, R0, RZ ;  /* 0x00000000074e7224 */ /* 0x000fe200078e02ff */
[----:B------:R-:W-:Y:S01]  /*144c0*/  LOP3.LUT R32, R33, 0x380, RZ, 0xc0, !PT ;  /* 0x0000038021207812 */ /* 0x000fe200078ec0ff */
[----:B------:R-:W-:Y:S01]  /*144d0*/  ULDC.64 UR4, c[0x0][0xbf0] ;  /* 0x0002fc0000047ab9 */ /* 0x000fe20000000a00 */
[----:B------:R-:W-:-:S02]  /*144e0*/  SHF.R.U64 R28, R28, 0x3, RZ ;  /* 0x000000031c1c7819 */ /* 0x000fc400000012ff */
[----:B------:R-:W-:Y:S02]  /*144f0*/  LOP3.LUT R36, R37, 0x380, RZ, 0xc0, !PT ;  /* 0x0000038025247812 */ /* 0x000fe400078ec0ff */
[----:B------:R-:W-:Y:S02]  /*14500*/  LOP3.LUT R40, R41, 0x380, RZ, 0xc0, !PT ;  /* 0x0000038029287812 */ /* 0x000fe400078ec0ff */
[----:B------:R-:W-:Y:S02]  /*14510*/  LOP3.LUT R82, R82, 0xfffffff8, RZ, 0xc0, !PT ;  /* 0xfffffff852527812 */ /* 0x000fe400078ec0ff */
[----:B------:R-:W-:Y:S02]  /*14520*/  SHF.R.S32.HI R30, RZ, 0x1f, R31 ;  /* 0x0000001fff1e7819 */ /* 0x000fe4000001141f */
[----:B------:R-:W-:Y:S02]  /*14530*/  SHF.R.U64 R24, R24, 0x3, RZ ;  /* 0x0000000318187819 */ /* 0x000fe400000012ff */
[----:B------:R-:W-:-:S02]  /*14540*/  SHF.R.U64 R32, R32, 0x3, RZ ;  /* 0x0000000320207819 */ /* 0x000fc400000012ff */
[----:B------:R-:W-:Y:S01]  /*14550*/  LOP3.LUT R28, R28, R29, RZ, 0x3c, !PT ;  /* 0x0000001d1c1c7212 */ /* 0x000fe200078e3cff */
[--C-:B------:R-:W-:Y:S01]  /*14560*/  IMAD.X R29, RZ, RZ, R11.reuse, P0 ;  /* 0x000000ffff1d7224 */ /* 0x100fe200000e060b */
[----:B------:R-:W-:Y:S01]  /*14570*/  SHF.R.U64 R36, R36, 0x3, RZ ;  /* 0x0000000324247819 */ /* 0x000fe200000012ff */
[----:B------:R-:W-:Y:S01]  /*14580*/  IMAD.IADD R82, R84, 0x1, -R82 ;  /* 0x0000000154527824 */ /* 0x000fe200078e0a52 */
[----:B------:R-:W-:Y:S01]  /*14590*/  SHF.R.U64 R40, R40, 0x3, RZ ;  /* 0x0000000328287819 */ /* 0x000fe200000012ff */
[----:B------:R-:W2:Y:S01]  /*145a0*/  @P1 LDC R84, c[0x0][0xcf0] ;  /* 0x00033c00ff541b82 */ /* 0x000ea20000000800 */
[----:B------:R-:W-:Y:S02]  /*145b0*/  IADD3 R49, P0, R10, 0x9000, RZ ;  /* 0x000090000a317810 */ /* 0x000fe40007f1e0ff */
[----:B------:R-:W-:Y:S02]  /*145c0*/  LEA.HI R30, R30, R31, RZ, 0x7 ;  /* 0x0000001f1e1e7211 */ /* 0x000fe400078f38ff */
[----:B------:R-:W-:Y:S01]  /*145d0*/  LOP3.LUT R24, R24, R25, RZ, 0x3c, !PT ;  /* 0x0000001918187212 */ /* 0x000fe200078e3cff */
[--C-:B------:R-:W-:Y:S01]  /*145e0*/  IMAD.X R25, RZ, RZ, R11.reuse, P5 ;  /* 0x000000ffff197224 */ /* 0x100fe200028e060b */
[----:B------:R-:W-:Y:S01]  /*145f0*/  LOP3.LUT R32, R32, R33, RZ, 0x3c, !PT ;  /* 0x0000002120207212 */ /* 0x000fe200078e3cff */
[--C-:B------:R-:W-:Y:S01]  /*14600*/  IMAD.X R33, RZ, RZ, R11.reuse, P4 ;  /* 0x000000ffff217224 */ /* 0x100fe200020e060b */
[----:B------:R-:W-:Y:S01]  /*14610*/  LOP3.LUT R36, R36, R37, RZ, 0x3c, !PT ;  /* 0x0000002524247212 */ /* 0x000fe200078e3cff */
[----:B------:R-:W-:Y:S01]  /*14620*/  IMAD.X R37, RZ, RZ, R11, P2 ;  /* 0x000000ffff257224 */ /* 0x000fe200010e060b */
[----:B------:R-:W-:-:S02]  /*14630*/  LOP3.LUT R40, R40, R41, RZ, 0x3c, !PT ;  /* 0x0000002928287212 */ /* 0x000fc400078e3cff */
[C---:B------:R-:W-:Y:S02]  /*14640*/  IADD3 R45, P5, R10.reuse, 0x8000, RZ ;  /* 0x000080000a2d7810 */ /* 0x040fe40007fbe0ff */
[----:B------:R-:W-:Y:S02]  /*14650*/  LOP3.LUT R48, R49, 0x380, RZ, 0xc0, !PT ;  /* 0x0000038031307812 */ /* 0x000fe400078ec0ff */
[C---:B------:R-:W-:Y:S02]  /*14660*/  IADD3 R53, P4, R10.reuse, 0xa000, RZ ;  /* 0x0000a0000a357810 */ /* 0x040fe40007f9e0ff */
[----:B------:R-:W-:Y:S02]  /*14670*/  IADD3 R59, P2, R10, 0xb000, RZ ;  /* 0x0000b0000a3b7810 */ /* 0x000fe40007f5e0ff */
[----:B------:R-:W-:Y:S02]  /*14680*/  IADD3.X R41, RZ, R11, RZ, P3, !PT ;  /* 0x0000000bff297210 */ /* 0x000fe40001ffe4ff */
[----:B------:R-:W-:-:S02]  /*14690*/  LOP3.LUT R30, R30, 0xffffff80, RZ, 0xc0, !PT ;  /* 0xffffff801e1e7812 */ /* 0x000fc400078ec0ff */
[----:B------:R-:W-:Y:S02]  /*146a0*/  IADD3 R61, P3, R10, 0xc000, RZ ;  /* 0x0000c0000a3d7810 */ /* 0x000fe40007f7e0ff */
[----:B------:R-:W-:Y:S01]  /*146b0*/  LOP3.LUT R44, R45, 0x380, RZ, 0xc0, !PT ;  /* 0x000003802d2c7812 */ /* 0x000fe200078ec0ff */
[----:B------:R-:W-:Y:S01]  /*146c0*/  IMAD.IADD R30, R31, 0x1, -R30 ;  /* 0x000000011f1e7824 */ /* 0x000fe200078e0a1e */
[----:B------:R-:W-:Y:S02]  /*146d0*/  SHF.R.U64 R48, R48, 0x3, RZ ;  /* 0x0000000330307819 */ /* 0x000fe400000012ff */
[----:B------:R-:W-:Y:S02]  /*146e0*/  LOP3.LUT R52, R53, 0x380, RZ, 0xc0, !PT ;  /* 0x0000038035347812 */ /* 0x000fe400078ec0ff */
[----:B------:R-:W-:Y:S02]  /*146f0*/  LOP3.LUT R58, R59, 0x380, RZ, 0xc0, !PT ;  /* 0x000003803b3a7812 */ /* 0x000fe400078ec0ff */
[----:B------:R-:W-:Y:S01]  /*14700*/  LOP3.LUT R60, R61, 0x380, RZ, 0xc0, !PT ;  /* 0x000003803d3c7812 */ /* 0x000fe200078ec0ff */
[----:B------:R-:W-:Y:S01]  /*14710*/  IMAD R3, R82, 0x20, R83 ;  /* 0x0000002052037824 */ /* 0x000fe200078e0253 */
[----:B------:R-:W-:-:S02]  /*14720*/  SHF.R.U64 R44, R44, 0x3, RZ ;  /* 0x000000032c2c7819 */ /* 0x000fc400000012ff */
[----:B------:R-:W-:Y:S01]  /*14730*/  LOP3.LUT R48, R48, R49, RZ, 0x3c, !PT ;  /* 0x0000003130307212 */ /* 0x000fe200078e3cff */
[----:B------:R-:W-:Y:S01]  /*14740*/  IMAD.X R49, RZ, RZ, R11, P0 ;  /* 0x000000ffff317224 */ /* 0x000fe200000e060b */
[----:B------:R-:W-:Y:S02]  /*14750*/  SHF.R.U64 R52, R52, 0x3, RZ ;  /* 0x0000000334347819 */ /* 0x000fe400000012ff */
[----:B------:R-:W-:Y:S02]  /*14760*/  SHF.R.U64 R58, R58, 0x3, RZ ;  /* 0x000000033a3a7819 */ /* 0x000fe400000012ff */
[----:B------:R-:W-:Y:S02]  /*14770*/  SHF.R.U64 R60, R60, 0x3, RZ ;  /* 0x000000033c3c7819 */ /* 0x000fe400000012ff */
[----:B------:R-:W-:Y:S01]  /*14780*/  LOP3.LUT P0, RZ, R30, 0x3, RZ, 0xc0, !PT ;  /* 0x000000031eff7812 */ /* 0x000fe2000780c0ff */
[----:B------:R-:W-:Y:S01]  /*14790*/  IMAD.IADD R82, R178, 0x1, R3 ;  /* 0x00000001b2527824 */ /* 0x000fe200078e0203 */
[----:B------:R-:W-:Y:S01]  /*147a0*/  LOP3.LUT R44, R44, R45, RZ, 0x3c, !PT ;  /* 0x0000002d2c2c7212 */ /* 0x000fe200078e3cff */
[--C-:B------:R-:W-:Y:S01]  /*147b0*/  IMAD.X R45, RZ, RZ, R11.reuse, P5 ;  /* 0x000000ffff2d7224 */ /* 0x100fe200028e060b */
[----:B------:R-:W-:Y:S01]  /*147c0*/  LOP3.LUT R52, R52, R53, RZ, 0x3c, !PT ;  /* 0x0000003534347212 */ /* 0x000fe200078e3cff */
[--C-:B------:R-:W-:Y:S01]  /*147d0*/  IMAD.X R53, RZ, RZ, R11.reuse, P4 ;  /* 0x000000ffff357224 */ /* 0x100fe200020e060b */
[----:B------:R-:W-:Y:S01]  /*147e0*/  LOP3.LUT R58, R58, R59, RZ, 0x3c, !PT ;  /* 0x0000003b3a3a7212 */ /* 0x000fe200078e3cff */
[--C-:B------:R-:W-:Y:S01]  /*147f0*/  IMAD.X R59, RZ, RZ, R11.reuse, P2 ;  /* 0x000000ffff3b7224 */ /* 0x100fe200010e060b */
[----:B------:R-:W-:Y:S01]  /*14800*/  LOP3.LUT R60, R60, R61, RZ, 0x3c, !PT ;  /* 0x0000003d3c3c7212 */ /* 0x000fe200078e3cff */
[----:B------:R-:W-:Y:S01]  /*14810*/  VIADD R7, R15, 0x8 ;  /* 0x000000080f077836 */ /* 0x000fe20000000000 */
[C---:B------:R-:W-:Y:S01]  /*14820*/  IADD3 R65, P5, R10.reuse, 0xd000, RZ ;  /* 0x0000d0000a417810 */ /* 0x040fe20007fbe0ff */
[----:B------:R-:W-:Y:S01]  /*14830*/  IMAD.X R61, RZ, RZ, R11, P3 ;  /* 0x000000ffff3d7224 */ /* 0x000fe200018e060b */
[----:B------:R-:W-:-:S02]  /*14840*/  IADD3 R69, P4, R10, 0xe000, RZ ;  /* 0x0000e0000a457810 */ /* 0x000fc40007f9e0ff */
[-C--:B------:R-:W-:Y:S01]  /*14850*/  ISETP.GE.OR P2, PT, R15, R78.reuse, P0 ;  /* 0x0000004e0f00720c */ /* 0x080fe20000746670 */
[----:B-1----:R-:W-:Y:S01]  /*14860*/  @P1 IMAD.HI.U32 R3, R82, R79, RZ ;  /* 0x0000004f52031227 */ /* 0x002fe200078e00ff */
[C---:B------:R-:W-:Y:S02]  /*14870*/  IADD3 R15, P3, R10.reuse, 0xf000, RZ ;  /* 0x0000f0000a0f7810 */ /* 0x040fe40007f7e0ff */
[----:B------:R-:W-:Y:S02]  /*14880*/  LOP3.LUT R64, R65, 0x380, RZ, 0xc0, !PT ;  /* 0x0000038041407812 */ /* 0x000fe400078ec0ff */
[----:B------:R-:W-:Y:S02]  /*14890*/  LOP3.LUT R68, R69, 0x380, RZ, 0xc0, !PT ;  /* 0x0000038045447812 */ /* 0x000fe400078ec0ff */
[----:B------:R-:W-:Y:S02]  /*148a0*/  LOP3.LUT R57, R10, 0x380, RZ, 0xc0, !PT ;  /* 0x000003800a397812 */ /* 0x000fe400078ec0ff */
[----:B------:R-:W-:Y:S01]  /*148b0*/  ISETP.GE.OR P0, PT, R7, R78, P0 ;  /* 0x0000004e0700720c */ /* 0x000fe20000706670 */
[----:B------:R-:W-:Y:S01]  /*148c0*/  IMAD.IADD R81, R81, 0x1, R77 ;  /* 0x0000000151517824 */ /* 0x000fe200078e024d */
[----:B------:R-:W-:Y:S01]  /*148d0*/  LOP3.LUT R8, R27, 0x380, RZ, 0xc0, !PT ;  /* 0x000003801b087812 */ /* 0x000fe200078ec0ff */
[----:B------:R-:W-:Y:S01]  /*148e0*/  IMAD.MOV.U32 R21, RZ, RZ, R82 ;  /* 0x000000ffff157224 */ /* 0x000fe200078e0052 */
[----:B----4-:R-:W-:Y:S01]  /*148f0*/  LOP3.LUT R4, R15, 0x380, RZ, 0xc0, !PT ;  /* 0x000003800f047812 */ /* 0x010fe200078ec0ff */
[----:B------:R-:W-:Y:S01]  /*14900*/  IMAD R77, R20, UR4, RZ ;  /* 0x00000004144d7c24 */ /* 0x000fe2000f8e02ff */
[----:B--2---:R-:W-:-:S02]  /*14910*/  @P1 SHF.R.U32.HI R21, RZ, R84, R3 ;  /* 0x00000054ff151219 */ /* 0x004fc40000011603 */
[----:B------:R-:W-:Y:S02]  /*14920*/  SHF.R.U64 R64, R64, 0x3, RZ ;  /* 0x0000000340407819 */ /* 0x000fe400000012ff */
[----:B------:R-:W-:Y:S02]  /*14930*/  SHF.R.U64 R68, R68, 0x3, RZ ;  /* 0x0000000344447819 */ /* 0x000fe400000012ff */
[----:B------:R-:W-:Y:S02]  /*14940*/  SHF.R.U64 R57, R57, 0x3, RZ ;  /* 0x0000000339397819 */ /* 0x000fe400000012ff */
[----:B------:R-:W-:Y:S02]  /*14950*/  SHF.R.U64 R8, R8, 0x3, RZ ;  /* 0x0000000308087819 */ /* 0x000fe400000012ff */
[----:B------:R-:W-:Y:S01]  /*14960*/  SHF.R.U64 R4, R4, 0x3, RZ ;  /* 0x0000000304047819 */ /* 0x000fe200000012ff */
[C---:B------:R-:W-:Y:S01]  /*14970*/  IMAD R79, R76.reuse, UR5, R77 ;  /* 0x000000054c4f7c24 */ /* 0x040fe2000f8e024d */
[----:B------:R-:W-:Y:S01]  /*14980*/  SHF.R.S32.HI R3, RZ, 0x1f, R21 ;  /* 0x0000001fff037819 */ /* 0x000fe20000011415 */
[----:B------:R-:W-:Y:S01]  /*14990*/  IMAD.WIDE.U32 R76, R76, UR4, R80 ;  /* 0x000000044c4c7c25 */ /* 0x000fe2000f8e0050 */
        /* <DEDUP_REMOVED lines=8> */
[----:B------:R-:W-:Y:S01]  /*14a20*/  MOV R57, R11 ;  /* 0x0000000b00397202 */ /* 0x000fe20000000f00 */
[----:B------:R-:W-:Y:S01]  /*14a30*/  IMAD.MOV R81, RZ, RZ, -R21 ;  /* 0x000000ffff517224 */ /* 0x000fe200078e0a15 */
[----:B------:R-:W-:Y:S01]  /*14a40*/  LOP3.LUT R72, R4, R15, RZ, 0x3c, !PT ;  /* 0x0000000f04487212 */ /* 0x000fe200078e3cff */
[----:B0-----:R-:W-:Y:S01]  /*14a50*/  @!P2 ST.E desc[UR40][R50.64], R6 ;  /* 0x000000063200a985 */ /* 0x001fe2000c101928 */
[----:B------:R-:W-:-:S02]  /*14a60*/  IMAD R20, R3, UR4, RZ ;  /* 0x0000000403147c24 */ /* 0x000fc4000f8e02ff */
[----:B------:R-:W-:Y:S01]  /*14a70*/  IMAD R3, R0, R81, R82 ;  /* 0x0000005100037224 */ /* 0x000fe200078e0252 */
[----:B---3--:R0:W-:Y:S01]  /*14a80*/  @!P0 ST.E desc[UR40][R54.64], R5 ;  /* 0x0000000536008985 */ /* 0x0081e2000c101928 */
[----:B------:R-:W-:-:S03]  /*14a90*/  IMAD.IADD R77, R77, 0x1, R79 ;  /* 0x000000014d4d7824 */ /* 0x000fc600078e024f */
[----:B------:R-:W5:Y:S01]  /*14aa0*/  LD.E.128 R8, desc[UR40][R8.64] ;  /* 0x0000002808087980 */ /* 0x000f62000c101d00 */
[----:B------:R-:W-:-:S03]  /*14ab0*/  IMAD R79, R21, UR5, R20 ;  /* 0x00000005154f7c24 */ /* 0x000fc6000f8e0214 */
[----:B------:R-:W5:Y:S04]  /*14ac0*/  LD.E.128 R12, desc[UR40][R12.64] ;  /* 0x000000280c0c7980 */ /* 0x000f68000c101d00 */
[----:B0-----:R0:W5:Y:S01]  /*14ad0*/  LD.E.128 R4, desc[UR40][R56.64] ;  /* 0x0000002838047980 */ /* 0x001162000c101d00 */
[----:B------:R-:W-:-:S03]  /*14ae0*/  SHF.R.S32.HI R0, RZ, 0x1f, R3 ;  /* 0x0000001fff007819 */ /* 0x000fc60000011403 */
        /* <DEDUP_REMOVED lines=13> */
[----:B------:R-:W-:Y:S01]  /*14bc0*/  IMAD.WIDE.U32 R20, R21, UR4, R76 ;  /* 0x0000000415147c25 */ /* 0x000fe2000f8e004c */
[----:B------:R-:W-:Y:S01]  /*14bd0*/  ULDC.64 UR4, c[0x0][0xbd8] ;  /* 0x0002f60000047ab9 */ /* 0x000fe20000000a00 */
[----:B------:R-:W-:Y:S01]  /*14be0*/  @!PT LDS RZ, [RZ] ;  /* 0x00000000fffff984 */ /* 0x000fe20000000800 */
[----:B------:R-:W-:Y:S01]  /*14bf0*/  @!PT LDS RZ, [RZ] ;  /* 0x00000000fffff984 */ /* 0x000fe20000000800 */
[----:B------:R-:W-:Y:S01]  /*14c00*/  @!PT LDS RZ, [RZ] ;  /* 0x00000000fffff984 */ /* 0x000fe20000000800 */
[----:B------:R-:W-:Y:S01]  /*14c10*/  @!PT LDS RZ, [RZ] ;  /* 0x00000000fffff984 */ /* 0x000fe20000000800 */
[----:B------:R1:W-:Y:S06]  /*14c20*/  MEMBAR.ALL.CTA ;  /* 0x0000000000007992 */ /* 0x0003ec0000008000 */
[----:B-1----:R-:W1:Y:S01]  /*14c30*/  FENCE.VIEW.ASYNC.S ;  /* 0x00000000000073c6 */ /* 0x002e620000000000 */
[----:B------:R-:W-:-:S02]  /*14c40*/  IMAD.IADD R21, R21, 0x1, R79 ;  /* 0x0000000115157824 */ /* 0x000fc400078e024f */
[----:B------:R-:W-:Y:S02]  /*14c50*/  IMAD R0, R0, UR4, RZ ;  /* 0x0000000400007c24 */ /* 0x000fe4000f8e02ff */
[----:B------:R-:W-:Y:S02]  /*14c60*/  IMAD.IADD R89, R83, 0x1, R178 ;  /* 0x0000000153597824 */ /* 0x000fe400078e02b2 */
[C---:B------:R-:W-:Y:S02]  /*14c70*/  IMAD R79, R3.reuse, UR5, R0 ;  /* 0x00000005034f7c24 */ /* 0x040fe4000f8e0200 */
[----:B------:R-:W-:Y:S01]  /*14c80*/  IMAD.WIDE.U32 R20, R3, UR4, R20 ;  /* 0x0000000403147c25 */ /* 0x000fe2000f8e0014 */
[----:B------:R-:W-:Y:S01]  /*14c90*/  ISETP.GE.AND P2, PT, R89, R78, PT ;  /* 0x0000004e5900720c */ /* 0x000fe20003f46270 */
[----:B------:R-:W-:Y:S02]  /*14ca0*/  ULDC.64 UR4, c[0x0][0xb80] ;  /* 0x0002e00000047ab9 */ /* 0x000fe40000000a00 */
[----:B------:R-:W-:-:S02]  /*14cb0*/  VIADD R0, R19, 0x32420 ;  /* 0x0003242013007836 */ /* 0x000fc40000000000 */
[----:B------:R-:W-:Y:S01]  /*14cc0*/  IMAD.IADD R21, R21, 0x1, R79 ;  /* 0x0000000115157824 */ /* 0x000fe200078e024f */
[C---:B------:R-:W-:Y:S02]  /*14cd0*/  LEA R79, P3, R20.reuse, UR4, 0x1 ;  /* 0x00000004144f7c11 */ /* 0x040fe4000f8608ff */
[----:B------:R-:W-:Y:S02]  /*14ce0*/  PRMT R0, RZ, 0x654, R0 ;  /* 0x00000654ff007816 */ /* 0x000fe40000000000 */
[----:B------:R-:W-:Y:S01]  /*14cf0*/  LEA.HI.X R84, R20, UR5, R21, 0x1, P3 ;  /* 0x0000000514547c11 */ /* 0x000fe200098f0c15 */
[C---:B------:R-:W-:Y:S01]  /*14d00*/  VIADD R77, R89.reuse, 0x20 ;  /* 0x00000020594d7836 */ /* 0x040fe20000000000 */
[----:B------:R-:W-:Y:S01]  /*14d10*/  IADD3 R3, R89, 0x40, RZ ;  /* 0x0000004059037810 */ /* 0x000fe20007ffe0ff */
[----:B-1----:R0:W1:Y:S01]  /*14d20*/  SHFL.IDX PT, R82, R79, RZ, 0x181f ;  /* 0x00181fff4f527589 */ /* 0x00206200000e0000 */
[----:B------:R2:W-:Y:S01]  /*14d30*/  SYNCS.ARRIVE.TRANS64.RED.A1T0 RZ, [R0+URZ], RZ ;  /* 0x000000ff00ff79a7 */ /* 0x0005e2000810043f */
[----:B------:R-:W-:Y:S01]  /*14d40*/  BSSY B1, `(.L_x_14945) ;  /* 0x0000016000017945 */ /* 0x000fe20003800000 */
[----:B------:R-:W-:-:S02]  /*14d50*/  ISETP.GE.AND P1, PT, R77, R78, PT ;  /* 0x0000004e4d00720c */ /* 0x000fc40003f26270 */
[----:B------:R-:W-:Y:S01]  /*14d60*/  ISETP.GE.AND P0, PT, R3, R78, PT ;  /* 0x0000004e0300720c */ /* 0x000fe20003f06270 */
[----:B--2---:R0:W2:Y:S01]  /*14d70*/  SHFL.IDX PT, R0, R84, RZ, 0x181f ;  /* 0x00181fff54007589 */ /* 0x0040a200000e0000 */
[----:B------:R-:W-:Y:S11]  /*14d80*/  @P2 BRA `(.L_x_14946) ;  /* 0x0000000000442947 */ /* 0x000ff60003800000 */
[----:B------:R-:W-:Y:S02]  /*14d90*/  ULDC UR4, c[0x0][0xbc8] ;  /* 0x0002f20000047ab9 */ /* 0x000fe40000000800 */
[----:B------:R-:W-:Y:S02]  /*14da0*/  ISETP.GE.AND P2, PT, R95, UR4, PT ;  /* 0x000000045f007c0c */ /* 0x000fe4000bf46270 */
[----:B-----5:R-:W-:Y:S02]  /*14db0*/  ISETP.GE.AND P3, PT, R93, UR4, PT ;  /* 0x000000045d007c0c */ /* 0x020fe4000bf66270 */
[----:B------:R-:W-:-:S09]  /*14dc0*/  ISETP.GE.AND P4, PT, R91, UR4, PT ;  /* 0x000000045b007c0c */ /* 0x000fd2000bf86270 */
[----:B-1----:R-:W-:-:S04]  /*14dd0*/  @!P2 LEA R20, P5, R95, R82, 0x1 ;  /* 0x000000525f14a211 */ /* 0x002fc800078a08ff */
[----:B--2---:R-:W-:Y:S02]  /*14de0*/  @!P2 LEA.HI.X R21, R95, R0, R96, 0x1, P5 ;  /* 0x000000005f15a211 */ /* 0x004fe400028f0c60 */
        /* <DEDUP_REMOVED lines=11> */
.L_x_14946:
[----:B------:R-:W-:Y:S05]  /*14ea0*/  BSYNC B1 ;  /* 0x0000000000017941 */ /* 0x000fea0003800000 */
.L_x_14945:
[----:B--2---:R2:W4:Y:S01]  /*14eb0*/  SHFL.IDX PT, R0, R84, 0x1, 0x181f ;  /* 0x00381f0054007f89 */ /* 0x00452200000e0000 */
        /* <DEDUP_REMOVED lines=20> */
.L_x_14948:
[----:B------:R-:W-:Y:S05]  /*15000*/  BSYNC B1 ;  /* 0x0000000000017941 */ /* 0x000fea0003800000 */
.L_x_14947:
        /* <DEDUP_REMOVED lines=21> */
.L_x_14950:
[----:B------:R-:W-:Y:S05]  /*15160*/  BSYNC B1 ;  /* 0x0000000000017941 */ /* 0x000fea0003800000 */
.L_x_14949:
[----:B------:R-:W-:Y:S01]  /*15170*/  VIADD R3, R89, 0x60 ;  /* 0x0000006059037836 */ /* 0x000fe20000000000 */
[----:B0-2-4-:R-:W0:Y:S04]  /*15180*/  SHFL.IDX PT, R84, R84, 0x3, 0x181f ;  /* 0x00781f0054547f89 */ /* 0x015e2800000e0000 */
        /* <DEDUP_REMOVED lines=8> */
[-C--:B------:R-:W-:Y:S02]  /*15210*/  @!P4 LEA R6, P1, R93, R79.reuse, 0x1 ;  /* 0x0000004f5d06c211 */ /* 0x080fe400078208ff */
        /* <DEDUP_REMOVED lines=13> */
.L_x_14943:
[----:B------:R-:W3:Y:S01]  /*152f0*/  LDL.LU R6, [R1+0x80] ;  /* 0x0000800001067983 */ /* 0x000ee20000300800 */
[----:B------:R-:W-:Y:S01]  /*15300*/  ULDC.64 UR4, c[0x0][0xd00] ;  /* 0x0003400000047ab9 */ /* 0x000fe20000000a00 */
[----:B------:R-:W-:Y:S01]  /*15310*/  IMAD.MOV.U32 R0, RZ, RZ, RZ ;  /* 0x000000ffff007224 */ /* 0x000fe200078e00ff */
[----:B------:R-:W4:Y:S01]  /*15320*/  LDC R25, c[0x0][0xce8] ;  /* 0x00033a00ff197b82 */ /* 0x000f220000000800 */
[----:B------:R-:W2:Y:S01]  /*15330*/  LDL.LU R3, [R1+0x84] ;  /* 0x0000840001037983 */ /* 0x000ea20000300800 */
[----:B------:R-:W-:-:S04]  /*15340*/  ISETP.NE.U32.AND P0, PT, RZ, UR4, PT ;  /* 0x00000004ff007c0c */ /* 0x000fc8000bf05070 */
[----:B------:R-:W-:Y:S02]  /*15350*/  ISETP.NE.AND.EX P0, PT, RZ, UR5, PT, P0 ;  /* 0x00000005ff007c0c */ /* 0x000fe4000bf05300 */
[----:B---3--:R-:W-:-:S04]  /*15360*/  IADD3 R4, P1, R6, UR4, RZ ;  /* 0x0000000406047c10 */ /* 0x008fc8000ff3e0ff */
[----:B--2---:R-:W-:Y:S01]  /*15370*/  IADD3.X R5, R3, UR5, RZ, P1, !PT ;  /* 0x0000000503057c10 */ /* 0x004fe20008ffe4ff */
[----:B------:R-:W-:Y:S02]  /*15380*/  ULDC.64 UR4, c[0x0][0xd08] ;  /* 0x0003420000047ab9 */ /* 0x000fe40000000a00 */
[----:B------:R-:W-:-:S04]  /*15390*/  ISETP.NE.U32.AND P1, PT, RZ, UR4, PT ;  /* 0x00000004ff007c0c */ /* 0x000fc8000bf25070 */
[----:B------:R2:W5:Y:S01]  /*153a0*/  @P0 LDG.E R0, desc[UR40][R4.64] ;  /* 0x0000002804000981 */ /* 0x000562000c1e1900 */
[----:B------:R-:W-:Y:S01]  /*153b0*/  ISETP.NE.AND.EX P1, PT, RZ, UR5, PT, P1 ;  /* 0x00000005ff007c0c */ /* 0x000fe2000bf25310 */
[----:B------:R-:W3:-:S12]  /*153c0*/  S2R R10, SR_TID.X ;  /* 0x00000000000a7919 */ /* 0x000ed80000002100 */
[----:B------:R-:W-:Y:S01]  /*153d0*/  @P1 IADD3 R6, P2, R6, UR4, RZ ;  /* 0x0000000406061c10 */ /* 0x000fe2000ff5e0ff */
[----:B------:R-:W-:Y:S02]  /*153e0*/  ULDC UR4, c[0x0][0xb88] ;  /* 0x0002e20000047ab9 */ /* 0x000fe40000000800 */
[----:B------:R-:W-:Y:S01]  /*153f0*/  IMAD.U32 R8, RZ, RZ, UR4 ;  /* 0x00000004ff087e24 */ /* 0x000fe2000f8e00ff */
[----:B------:R-:W-:-:S05]  /*15400*/  @P1 IADD3.X R7, R3, UR5, RZ, P2, !PT ;  /* 0x0000000503071c10 */ /* 0x000fca00097fe4ff */
[----:B------:R2:W5:Y:S01]  /*15410*/  @P1 LDG.E R8, desc[UR40][R6.64] ;  /* 0x0000002806081981 */ /* 0x000562000c1e1900 */
[----:B----4-:R-:W-:Y:S01]  /*15420*/  ISETP.NE.AND P2, PT, R25, 0x1, PT ;  /* 0x000000011900780c */ /* 0x010fe20003f45270 */
[----:B---3--:R-:W-:-:S12]  /*15430*/  VIADD R28, R10, 0xffffff80 ;  /* 0xffffff800a1c7836 */ /* 0x008fd80000000000 */
[----:B------:R-:W3:Y:S01]  /*15440*/  @P2 LDC R27, c[0x0][0xcec] ;  /* 0x00033b00ff1b2b82 */ /* 0x000ee20000000800 */
[----:B------:R-:W-:Y:S01]  /*15450*/  ISETP.GE.AND P3, PT, R28, 0x80, PT ;  /* 0x000000801c00780c */ /* 0x000fe20003f66270 */
[----:B--2---:R-:W-:-:S12]  /*15460*/  @P1 BRA `(.L_x_14952) ;  /* 0x0000000000101947 */ /* 0x004fd80003800000 */
[----:B------:R-:W-:Y:S05]  /*15470*/  @!P0 BRA `(.L_x_14952) ;  /* 0x00000000000c8947 */ /* 0x000fea0003800000 */
[----:B------:R-:W2:Y:S04]  /*15480*/  LDG.E R3, desc[UR40][R4.64] ;  /* 0x0000002804037981 */ /* 0x000ea8000c1e1900 */
[----:B-----5:R-:W2:Y:S02]  /*15490*/  LDG.E R8, desc[UR40][R4.64+0x4] ;  /* 0x0000042804087981 */ /* 0x020ea4000c1e1900 */
[----:B--2---:R-:W-:-:S07]  /*154a0*/  IMAD.IADD R8, R8, 0x1, -R3 ;  /* 0x0000000108087824 */ /* 0x004fce00078e0a03 */
.L_x_14952:
[----:B------:R-:W2:Y:S04]  /*154b0*/  LDL.LU R4, [R1+0x88] ;  /* 0x0000880001047983 */ /* 0x000ea80000300800 */
[----:B------:R-:W4:Y:S04]  /*154c0*/  LDL.LU R3, [R1+0x94] ;  /* 0x0000940001037983 */ /* 0x000f280000300800 */
[----:B------:R-:W3:Y:S04]  /*154d0*/  LDL R26, [R1+0x7c] ;  /* 0x00007c00011a7983 */ /* 0x000ee80000100800 */
[----:B------:R0:W5:Y:S01]  /*154e0*/  LDL R24, [R1+0x50] ;  /* 0x0000500001187983 */ /* 0x0001620000100800 */
[----:B------:R-:W-:Y:S01]  /*154f0*/  BSSY B1, `(.L_x_14953) ;  /* 0x000002c000017945 */ /* 0x000fe20003800000 */
[----:B-----5:R-:W-:-:S02]  /*15500*/  SHF.R.S32.HI R11, RZ, 0x1f, R0 ;  /* 0x0000001fff0b7819 */ /* 0x020fc40000011400 */
[----:B--2---:R-:W-:Y:S02]  /*15510*/  SEL R13, R4, RZ, !P0 ;  /* 0x000000ff040d7207 */ /* 0x004fe40004000000 */
[----:B----4-:R-:W-:Y:S02]  /*15520*/  SEL R14, R3, RZ, !P0 ;  /* 0x000000ff030e7207 */ /* 0x010fe40004000000 */
[----:B---3--:R-:W-:Y:S01]  /*15530*/  SHF.R.S32.HI R12, RZ, 0x1f, R26 ;  /* 0x0000001fff0c7819 */ /* 0x008fe2000001141a */
[----:B0-----:R-:W-:Y:S06]  /*15540*/  @P3 BRA `(.L_x_14954) ;  /* 0x0000000000983947 */ /* 0x001fec0003800000 */
[----:B------:R-:W0:Y:S01]  /*15550*/  LDC R9, c[0x0][0xce8] ;  /* 0x00033a00ff097b82 */ /* 0x000e220000000800 */
[----:B------:R-:W-:Y:S01]  /*15560*/  IADD3 R10, R24, -0x80, R10 ;  /* 0xffffff80180a7810 */ /* 0x000fe20007ffe00a */
[----:B0-----:R-:W-:-:S05]  /*15570*/  IMAD R3, R8, R9, RZ ;  /* 0x0000000908037224 */ /* 0x001fca00078e02ff */
        /* <DEDUP_REMOVED lines=35> */
.L_x_14954:
[----:B------:R-:W-:Y:S05]  /*157b0*/  BSYNC B1 ;  /* 0x0000000000017941 */ /* 0x000fea0003800000 */
.L_x_14953:
[--C-:B0-----:R-:W-:Y:S01]  /*157c0*/  SHF.R.S32.HI R6, RZ, 0x1f, R28.reuse ;  /* 0x0000001fff067819 */ /* 0x101fe2000001141c */
[----:B------:R-:W0:Y:S01]  /*157d0*/  @P2 LDC R9, c[0x0][0xcf0] ;  /* 0x00033c00ff092b82 */ /* 0x000e220000000800 */
[----:B------:R-:W-:Y:S01]  /*157e0*/  SHF.R.S32.HI R20, RZ, 0x1f, R28 ;  /* 0x0000001fff147819 */ /* 0x000fe2000001141c */
[----:B------:R-:W-:Y:S01]  /*157f0*/  ULDC.64 UR4, c[0x0][0xba0] ;  /* 0x0002e80000047ab9 */ /* 0x000fe20000000a00 */
[-C--:B------:R-:W-:Y:S01]  /*15800*/  LEA.HI R6, R6, R28.reuse, RZ, 0x3 ;  /* 0x0000001c06067211 */ /* 0x080fe200078f18ff */
[----:B------:R-:W-:Y:S01]  /*15810*/  IMAD R3, R11, UR4, RZ ;  /* 0x000000040b037c24 */ /* 0x000fe2000f8e02ff */
[----:B------:R-:W-:Y:S01]  /*15820*/  LEA.HI R20, R20, R28, RZ, 0x3 ;  /* 0x0000001c14147211 */ /* 0x000fe200078f18ff */
[----:B------:R-:W-:Y:S01]  /*15830*/  IMAD.WIDE.U32 R4, R0, UR4, RZ ;  /* 0x0000000400047c25 */ /* 0x000fe2000f8e00ff */
[----:B------:R-:W-:Y:S02]  /*15840*/  LOP3.LUT R6, R6, 0xfffffff8, RZ, 0xc0, !PT ;  /* 0xfffffff806067812 */ /* 0x000fe400078ec0ff */
[----:B------:R-:W-:Y:S01]  /*15850*/  SHF.R.S32.HI R20, RZ, 0x3, R20 ;  /* 0x00000003ff147819 */ /* 0x000fe20000011414 */
[----:B------:R-:W-:Y:S01]  /*15860*/  IMAD R3, R0, UR5, R3 ;  /* 0x0000000500037c24 */ /* 0x000fe2000f8e0203 */
[----:B------:R-:W-:Y:S01]  /*15870*/  ULDC.64 UR4, c[0x0][0xbe8] ;  /* 0x0002fa0000047ab9 */ /* 0x000fe20000000a00 */
[----:B------:R-:W-:-:S02]  /*15880*/  IMAD.IADD R6, R28, 0x1, -R6 ;  /* 0x000000011c067824 */ /* 0x000fc400078e0a06 */
[----:B------:R-:W-:Y:S02]  /*15890*/  IMAD R0, R12, UR4, RZ ;  /* 0x000000040c007c24 */ /* 0x000fe4000f8e02ff */
[----:B------:R-:W-:Y:S02]  /*158a0*/  IMAD R6, R6, 0x20, R20 ;  /* 0x0000002006067824 */ /* 0x000fe400078e0214 */
[----:B------:R-:W-:Y:S02]  /*158b0*/  IMAD R7, R26, UR5, R0 ;  /* 0x000000051a077c24 */ /* 0x000fe4000f8e0200 */
[----:B------:R-:W-:Y:S02]  /*158c0*/  IMAD.IADD R10, R24, 0x1, R6 ;  /* 0x00000001180a7824 */ /* 0x000fe400078e0206 */
[----:B------:R-:W-:Y:S02]  /*158d0*/  IMAD.IADD R5, R5, 0x1, R3 ;  /* 0x0000000105057824 */ /* 0x000fe400078e0203 */
[----:B------:R-:W-:-:S04]  /*158e0*/  @P2 IMAD.HI.U32 R0, R10, R27, RZ ;  /* 0x0000001b0a002227 */ /* 0x000fc800078e00ff */
[----:B------:R-:W-:Y:S01]  /*158f0*/  IMAD.WIDE.U32 R4, R26, UR4, R4 ;  /* 0x000000041a047c25 */ /* 0x000fe2000f8e0004 */
[----:B------:R-:W-:-:S03]  /*15900*/  ULDC.64 UR4, c[0x0][0xbf0] ;  /* 0x0002fc0000047ab9 */ /* 0x000fc60000000a00 */
[----:B------:R-:W-:Y:S01]  /*15910*/  IMAD.MOV.U32 R3, RZ, RZ, R10 ;  /* 0x000000ffff037224 */ /* 0x000fe200078e000a */
[----:B0-----:R-:W-:Y:S01]  /*15920*/  @P2 SHF.R.U32.HI R3, RZ, R9, R0 ;  /* 0x00000009ff032219 */ /* 0x001fe20000011600 */
        /* <DEDUP_REMOVED lines=24> */
[----:B------:R0:W2:Y:S04]  /*15ab0*/  SHFL.IDX PT, R0, R4, RZ, 0x181f ;  /* 0x00181fff04007589 */ /* 0x0000a800000e0000 */
[----:B------:R0:W3:Y:S02]  /*15ac0*/  SHFL.IDX PT, R14, R3, RZ, 0x181f ;  /* 0x00181fff030e7589 */ /* 0x0000e400000e0000 */
.L_x_15166:
[----:B------:R-:W-:Y:S01]  /*15ad0*/  IMAD R8, R8, R25, RZ ;  /* 0x0000001908087224 */ /* 0x000fe200078e02ff */
[----:B------:R-:W-:Y:S01]  /*15ae0*/  BSSY B1, `(.L_x_14956) ;  /* 0x000001d000017945 */ /* 0x000fe20003800000 */
[----:B------:R-:W-:-:S05]  /*15af0*/  IMAD.IADD R7, R20, 0x1, R24 ;  /* 0x0000000114077824 */ /* 0x000fca00078e0218 */
[----:B------:R-:W-:-:S13]  /*15b00*/  ISETP.GE.AND P0, PT, R7, R8, PT ;  /* 0x000000080700720c */ /* 0x000fda0003f06270 */
[----:B------:R-:W-:Y:S05]  /*15b10*/  @P0 BRA `(.L_x_14957) ;  /* 0x0000000000640947 */ /* 0x000fea0003800000 */
[----:B------:R-:W4:Y:S01]  /*15b20*/  LDL R20, [R1+0x3c] ;  /* 0x00003c0001147983 */ /* 0x000f220000100800 */
[----:B------:R-:W-:-:S03]  /*15b30*/  ULDC UR4, c[0x0][0xbc8] ;  /* 0x0002f20000047ab9 */ /* 0x000fc60000000800 */
[----:B------:R-:W5:Y:S04]  /*15b40*/  LDL R15, [R1+0x70] ;  /* 0x00007000010f7983 */ /* 0x000f680000100800 */
[----:B------:R-:W2:Y:S04]  /*15b50*/  LDL R9, [R1+0x6c] ;  /* 0x00006c0001097983 */ /* 0x000ea80000100800 */
[----:B------:R-:W3:Y:S04]  /*15b60*/  LDL R5, [R1+0x74] ;  /* 0x0000740001057983 */ /* 0x000ee80000100800 */
[----:B------:R-:W3:Y:S04]  /*15b70*/  LDL R21, [R1+0xb4] ;  /* 0x0000b40001157983 */ /* 0x000ee80000100800 */
[----:B------:R-:W3:Y:S04]  /*15b80*/  LDL R26, [R1+0xb0] ;  /* 0x0000b000011a7983 */ /* 0x000ee80000100800 */
[----:B------:R-:W3:Y:S04]  /*15b90*/  LDL R24, [R1+0xac] ;  /* 0x0000ac0001187983 */ /* 0x000ee80000100800 */
[----:B------:R-:W3:Y:S01]  /*15ba0*/  LDL R6, [R1+0xa8] ;  /* 0x0000a80001067983 */ /* 0x000ee20000100800 */
[----:B----4-:R-:W-:-:S02]  /*15bb0*/  ISETP.GE.AND P3, PT, R20, UR4, PT ;  /* 0x0000000414007c0c */ /* 0x010fc4000bf66270 */
[----:B-----5:R-:W-:Y:S02]  /*15bc0*/  ISETP.GE.AND P2, PT, R15, UR4, PT ;  /* 0x000000040f007c0c */ /* 0x020fe4000bf46270 */
[----:B--2---:R-:W-:Y:S02]  /*15bd0*/  ISETP.GE.AND P1, PT, R9, UR4, PT ;  /* 0x0000000409007c0c */ /* 0x004fe4000bf26270 */
[----:B---3--:R-:W-:-:S07]  /*15be0*/  ISETP.GE.AND P0, PT, R5, UR4, PT ;  /* 0x0000000405007c0c */ /* 0x008fce000bf06270 */
[CC--:B------:R-:W-:Y:S02]  /*15bf0*/  @!P3 LEA R10, P5, R20.reuse, R14.reuse, 0x1 ;  /* 0x0000000e140ab211 */ /* 0x0c0fe400078a08ff */
[----:B------:R-:W-:Y:S02]  /*15c00*/  @!P2 LEA R12, P4, R15, R14, 0x1 ;  /* 0x0000000e0f0ca211 */ /* 0x000fe400078808ff */
[----:B------:R-:W-:Y:S02]  /*15c10*/  @!P3 LEA.HI.X R11, R20, R0, R21, 0x1, P5 ;  /* 0x00000000140bb211 */ /* 0x000fe400028f0c15 */
[----:B------:R-:W-:Y:S02]  /*15c20*/  @!P1 LEA R20, P5, R9, R14, 0x1 ;  /* 0x0000000e09149211 */ /* 0x000fe400078a08ff */
[----:B------:R-:W-:Y:S02]  /*15c30*/  @!P2 LEA.HI.X R13, R15, R0, R26, 0x1, P4 ;  /* 0x000000000f0da211 */ /* 0x000fe400020f0c1a */
[----:B------:R-:W-:-:S02]  /*15c40*/  @!P0 LEA R14, P4, R5, R14, 0x1 ;  /* 0x0000000e050e8211 */ /* 0x000fc400078808ff */
[-C--:B------:R-:W-:Y:S02]  /*15c50*/  @!P1 LEA.HI.X R21, R9, R0.reuse, R24, 0x1, P5 ;  /* 0x0000000009159211 */ /* 0x080fe400028f0c18 */
[----:B------:R-:W-:Y:S01]  /*15c60*/  @!P0 LEA.HI.X R15, R5, R0, R6, 0x1, P4 ;  /* 0x00000000050f8211 */ /* 0x000fe200020f0c06 */
[----:B------:R4:W-:Y:S04]  /*15c70*/  @!P3 ST.E.128 desc[UR40][R10.64], RZ ;  /* 0x000000ff0a00b985 */ /* 0x0009e8000c101d28 */
[----:B------:R4:W-:Y:S04]  /*15c80*/  @!P2 ST.E.128 desc[UR40][R12.64], RZ ;  /* 0x000000ff0c00a985 */ /* 0x0009e8000c101d28 */
[----:B------:R4:W-:Y:S04]  /*15c90*/  @!P1 ST.E.128 desc[UR40][R20.64], RZ ;  /* 0x000000ff14009985 */ /* 0x0009e8000c101d28 */
[----:B------:R4:W-:Y:S02]  /*15ca0*/  @!P0 ST.E.128 desc[UR40][R14.64], RZ ;  /* 0x000000ff0e008985 */ /* 0x0009e4000c101d28 */
.L_x_14957:
[----:B------:R-:W-:Y:S05]  /*15cb0*/  BSYNC B1 ;  /* 0x0000000000017941 */ /* 0x000fea0003800000 */
.L_x_14956:
[----:B------:R-:W-:-:S03]  /*15cc0*/  UMOV UR4, 0xffffffff ;  /* 0xffffffff00047882 */ /* 0x000fc60000000000 */
[----:B------:R-:W-:Y:S05]  /*15cd0*/  BRA.DIV UR4, `(.L_x_14958) ;  /* 0x0000009e04887947 */ /* 0x000fea000b800000 */
[----:B--2---:R2:W0:Y:S04]  /*15ce0*/  SHFL.IDX PT, R0, R4, 0x1, 0x181f ;  /* 0x00381f0004007f89 */ /* 0x00442800000e0000 */
[----:B---34-:R2:W3:Y:S02]  /*15cf0*/  SHFL.IDX PT, R14, R3, 0x1, 0x181f ;  /* 0x00381f00030e7f89 */ /* 0x0184e400000e0000 */
.L_x_15170:
[----:B------:R-:W-:Y:S01]  /*15d00*/  VIADD R5, R7, 0x20 ;  /* 0x0000002007057836 */ /* 0x000fe20000000000 */
[----:B------:R-:W-:Y:S04]  /*15d10*/  BSSY B1, `(.L_x_14959) ;  /* 0x000001c000017945 */ /* 0x000fe80003800000 */
[----:B------:R-:W-:-:S13]  /*15d20*/  ISETP.GE.AND P0, PT, R5, R8, PT ;  /* 0x000000080500720c */ /* 0x000fda0003f06270 */
[----:B------:R-:W-:Y:S05]  /*15d30*/  @P0 BRA `(.L_x_14960) ;  /* 0x0000000000640947 */ /* 0x000fea0003800000 */
[----:B------:R-:W4:Y:S01]  /*15d40*/  LDL R20, [R1+0x3c] ;  /* 0x00003c0001147983 */ /* 0x000f220000100800 */
[----:B------:R-:W-:-:S03]  /*15d50*/  ULDC UR4, c[0x0][0xbc8] ;  /* 0x0002f20000047ab9 */ /* 0x000fc60000000800 */
[----:B------:R-:W5:Y:S04]  /*15d60*/  LDL R15, [R1+0x70] ;  /* 0x00007000010f7983 */ /* 0x000f680000100800 */
[----:B------:R-:W2:Y:S04]  /*15d70*/  LDL R24, [R1+0x6c] ;  /* 0x00006c0001187983 */ /* 0x000ea80000100800 */
[----:B------:R-:W3:Y:S04]  /*15d80*/  LDL R6, [R1+0x74] ;  /* 0x0000740001067983 */ /* 0x000ee80000100800 */
[----:B------:R-:W0:Y:S04]  /*15d90*/  LDL R21, [R1+0xb4] ;  /* 0x0000b40001157983 */ /* 0x000e280000100800 */
        /* <DEDUP_REMOVED lines=8> */
[C---:B------:R-:W-:Y:S02]  /*15e20*/  @!P2 LEA R12, P4, R15.reuse, R14, 0x1 ;  /* 0x0000000e0f0ca211 */ /* 0x040fe400078808ff */
[----:B0-----:R-:W-:Y:S02]  /*15e30*/  @!P3 LEA.HI.X R11, R20, R0, R21, 0x1, P5 ;  /* 0x00000000140bb211 */ /* 0x001fe400028f0c15 */
        /* <DEDUP_REMOVED lines=9> */
.L_x_14960:
[----:B------:R-:W-:Y:S05]  /*15ed0*/  BSYNC B1 ;  /* 0x0000000000017941 */ /* 0x000fea0003800000 */
.L_x_14959:
[----:B------:R-:W-:-:S03]  /*15ee0*/  UMOV UR4, 0xffffffff ;  /* 0xffffffff00047882 */ /* 0x000fc60000000000 */
[----:B------:R-:W-:Y:S05]  /*15ef0*/  BRA.DIV UR4, `(.L_x_14961) ;  /* 0x0000009e04487947 */ /* 0x000fea000b800000 */
[----:B0-----:R0:W0:Y:S04]  /*15f00*/  SHFL.IDX PT, R0, R4, 0x2, 0x181f ;  /* 0x00581f0004007f89 */ /* 0x00102800000e0000 */
[----:B---34-:R3:W4:Y:S02]  /*15f10*/  SHFL.IDX PT, R14, R3, 0x2, 0x181f ;  /* 0x00581f00030e7f89 */ /* 0x01872400000e0000 */
.L_x_15174:
[----:B------:R-:W-:Y:S01]  /*15f20*/  IADD3 R5, R7, 0x40, RZ ;  /* 0x0000004007057810 */ /* 0x000fe20007ffe0ff */
[----:B------:R-:W-:Y:S03]  /*15f30*/  BSSY B1, `(.L_x_14962) ;  /* 0x000001c000017945 */ /* 0x000fe60003800000 */
[----:B------:R-:W-:-:S13]  /*15f40*/  ISETP.GE.AND P0, PT, R5, R8, PT ;  /* 0x000000080500720c */ /* 0x000fda0003f06270 */
[----:B------:R-:W-:Y:S05]  /*15f50*/  @P0 BRA `(.L_x_14963) ;  /* 0x0000000000640947 */ /* 0x000fea0003800000 */
[----:B------:R-:W5:Y:S01]  /*15f60*/  LDL R20, [R1+0x3c] ;  /* 0x00003c0001147983 */ /* 0x000f620000100800 */
[----:B------:R-:W-:-:S03]  /*15f70*/  ULDC UR4, c[0x0][0xbc8] ;  /* 0x0002f20000047ab9 */ /* 0x000fc60000000800 */
[----:B------:R-:W2:Y:S04]  /*15f80*/  LDL R15, [R1+0x70] ;  /* 0x00007000010f7983 */ /* 0x000ea80000100800 */
[----:B------:R-:W3:Y:S04]  /*15f90*/  LDL R24, [R1+0x6c] ;  /* 0x00006c0001187983 */ /* 0x000ee80000100800 */
[----:B------:R-:W4:Y:S04]  /*15fa0*/  LDL R6, [R1+0x74] ;  /* 0x0000740001067983 */ /* 0x000f280000100800 */
[----:B------:R-:W0:Y:S04]  /*15fb0*/  LDL R21, [R1+0xb4] ;  /* 0x0000b40001157983 */ /* 0x000e280000100800 */
[----:B------:R-:W4:Y:S04]  /*15fc0*/  LDL R26, [R1+0xb0] ;  /* 0x0000b000011a7983 */ /* 0x000f280000100800 */
[----:B------:R-:W4:Y:S04]  /*15fd0*/  LDL R25, [R1+0xac] ;  /* 0x0000ac0001197983 */ /* 0x000f280000100800 */
[----:B------:R-:W4:Y:S01]  /*15fe0*/  LDL R9, [R1+0xa8] ;  /* 0x0000a80001097983 */ /* 0x000f220000100800 */
[----:B-----5:R-:W-:-:S02]  /*15ff0*/  ISETP.GE.AND P3, PT, R20, UR4, PT ;  /* 0x0000000414007c0c */ /* 0x020fc4000bf66270 */
[----:B--2---:R-:W-:Y:S02]  /*16000*/  ISETP.GE.AND P2, PT, R15, UR4, PT ;  /* 0x000000040f007c0c */ /* 0x004fe4000bf46270 */
[----:B---3--:R-:W-:Y:S02]  /*16010*/  ISETP.GE.AND P1, PT, R24, UR4, PT ;  /* 0x0000000418007c0c */ /* 0x008fe4000bf26270 */
[----:B----4-:R-:W-:-:S07]  /*16020*/  ISETP.GE.AND P0, PT, R6, UR4, PT ;  /* 0x0000000406007c0c */ /* 0x010fce000bf06270 */
        /* <DEDUP_REMOVED lines=12> */
.L_x_14963:
[----:B------:R-:W-:Y:S05]  /*160f0*/  BSYNC B1 ;  /* 0x0000000000017941 */ /* 0x000fea0003800000 */
.L_x_14962:
[----:B------:R-:W-:-:S03]  /*16100*/  UMOV UR4, 0xffffffff ;  /* 0xffffffff00047882 */ /* 0x000fc60000000000 */
[----:B------:R-:W-:Y:S05]  /*16110*/  BRA.DIV UR4, `(.L_x_14964) ;  /* 0x0000009e04087947 */ /* 0x000fea000b800000 */
[----:B0-----:R0:W0:Y:S04]  /*16120*/  SHFL.IDX PT, R0, R4, 0x3, 0x181f ;  /* 0x00781f0004007f89 */ /* 0x00102800000e0000 */
[----:B----4-:R4:W0:Y:S02]  /*16130*/  SHFL.IDX PT, R14, R3, 0x3, 0x181f ;  /* 0x00781f00030e7f89 */ /* 0x01082400000e0000 */
.L_x_15178:
[----:B--234-:R-:W-:-:S05]  /*16140*/  VIADD R3, R7, 0x60 ;  /* 0x0000006007037836 */ /* 0x01cfca0000000000 */
[----:B------:R-:W-:-:S13]  /*16150*/  ISETP.GE.AND P0, PT, R3, R8, PT ;  /* 0x000000080300720c */ /* 0x000fda0003f06270 */
[----:B------:R-:W-:Y:S05]  /*16160*/  @P0 BRA `(.L_x_14951) ;  /* 0x0000000000640947 */ /* 0x000fea0003800000 */
[----:B------:R-:W2:Y:S01]  /*16170*/  LDL R9, [R1+0x3c] ;  /* 0x00003c0001097983 */ /* 0x000ea20000100800 */
[----:B------:R-:W-:-:S03]  /*16180*/  ULDC UR4, c[0x0][0xbc8] ;  /* 0x0002f20000047ab9 */ /* 0x000fc60000000800 */
[----:B------:R-:W3:Y:S04]  /*16190*/  LDL R15, [R1+0x70] ;  /* 0x00007000010f7983 */ /* 0x000ee80000100800 */
[----:B------:R-:W4:Y:S04]  /*161a0*/  LDL R12, [R1+0x6c] ;  /* 0x00006c00010c7983 */ /* 0x000f280000100800 */
[----:B------:R-:W5:Y:S04]  /*161b0*/  LDL R10, [R1+0x74] ;  /* 0x00007400010a7983 */ /* 0x000f680000100800 */
[----:B------:R-:W5:Y:S04]  /*161c0*/  LDL R21, [R1+0xb4] ;  /* 0x0000b40001157983 */ /* 0x000f680000100800 */
[----:B------:R-:W5:Y:S04]  /*161d0*/  LDL R20, [R1+0xb0] ;  /* 0x0000b00001147983 */ /* 0x000f680000100800 */
[----:B------:R-:W5:Y:S04]  /*161e0*/  LDL R13, [R1+0xac] ;  /* 0x0000ac00010d7983 */ /* 0x000f680000100800 */
[----:B------:R-:W5:Y:S01]  /*161f0*/  LDL R11, [R1+0xa8] ;  /* 0x0000a800010b7983 */ /* 0x000f620000100800 */
[----:B--2---:R-:W-:-:S02]  /*16200*/  ISETP.GE.AND P3, PT, R9, UR4, PT ;  /* 0x0000000409007c0c */ /* 0x004fc4000bf66270 */
[----:B---3--:R-:W-:Y:S02]  /*16210*/  ISETP.GE.AND P2, PT, R15, UR4, PT ;  /* 0x000000040f007c0c */ /* 0x008fe4000bf46270 */
[----:B----4-:R-:W-:Y:S02]  /*16220*/  ISETP.GE.AND P1, PT, R12, UR4, PT ;  /* 0x000000040c007c0c */ /* 0x010fe4000bf26270 */
[----:B-----5:R-:W-:-:S07]  /*16230*/  ISETP.GE.AND P0, PT, R10, UR4, PT ;  /* 0x000000040a007c0c */ /* 0x020fce000bf06270 */
[-C--:B0-----:R-:W-:Y:S02]  /*16240*/  @!P3 LEA R4, P5, R9, R14.reuse, 0x1 ;  /* 0x0000000e0904b211 */ /* 0x081fe400078a08ff */
        /* <DEDUP_REMOVED lines=11> */
.L_x_14951:
[----:B------:R-:W-:Y:S05]  /*16300*/  BSYNC B0 ;  /* 0x0000000000007941 */ /* 0x000fea0003800000 */
.L_x_14942:
[----:B------:R-:W-:Y:S02]  /*16310*/  ULDC UR4, c[0x0][0xd3c] ;  /* 0x00034f0000047ab9 */ /* 0x000fe40000000800 */
[----:B------:R-:W-:-:S13]  /*16320*/  ISETP.GE.AND P0, PT, R87, UR4, PT ;  /* 0x0000000457007c0c */ /* 0x000fda000bf06270 */
[----:B------:R-:W-:Y:S05]  /*16330*/  @!P0 BRA `(.L_x_14965) ;  /* 0xfffffeac00948947 */ /* 0x000fea000383ffff */
[----:B------:R-:W-:Y:S05]  /*16340*/  BRA `(.L_x_14816) ;  /* 0x0000008800207947 */ /* 0x000fea0003800000 */
.L_x_14814:
        /* <DEDUP_REMOVED lines=18> */
.L_x_14966:
        /* <DEDUP_REMOVED lines=42> */
.L_x_14972:
        /* <DEDUP_REMOVED lines=12> */
.L_x_14971:
[----:B------:R-:W-:Y:S05]  /*167d0*/  BSYNC B0 ;  /* 0x0000000000007941 */ /* 0x000fea0003800000 */
.L_x_14970:
        /* <DEDUP_REMOVED lines=21> */
.L_x_14968:
        /* <DEDUP_REMOVED lines=20> */
.L_x_14973:
[----:B-1----:R-:W-:Y:S01]  /*16a70*/  IMAD.MOV R2, RZ, RZ, -R3 ;  /* 0x000000ffff027224 */ /* 0x002fe200078e0a03 */
[----:B--2---:R-:W-:Y:S01]  /*16a80*/  IABS R4, R8 ;  /* 0x0000000800047213 */ /* 0x004fe20000000000 */
[----:B---3--:R-:W-:Y:S02]  /*16a90*/  IMAD R16, R16, UR5, R7 ;  /* 0x0000000510107c24 */ /* 0x008fe4000f8e0207 */
[----:B------:R-:W-:Y:S01]  /*16aa0*/  IMAD R7, R2, R9, RZ ;  /* 0x0000000902077224 */ /* 0x000fe200078e02ff */
[----:B------:R-:W-:Y:S01]  /*16ab0*/  MOV R2, RZ ;  /* 0x000000ff00027202 */ /* 0x000fe20000000f00 */
[----:B------:R-:W-:-:S04]  /*16ac0*/  IMAD.MOV R4, RZ, RZ, -R4 ;  /* 0x000000ffff047224 */ /* 0x000fc800078e0a04 */
        /* <DEDUP_REMOVED lines=39> */
[-C--:B------:R-:W-:Y:S01]  /*16d40*/  @!P1 IADD3 R9, R9, -R6.reuse, RZ ;  /* 0x8000000609099210 */ /* 0x080fe20007ffe0ff */
        /* <DEDUP_REMOVED lines=11> */
.L_x_14969:
[----:B------:R-:W-:Y:S02]  /*16e00*/  IMAD.MOV.U32 R17, RZ, RZ, RZ ;  /* 0x000000ffff117224 */ /* 0x000fe400078e00ff */
[----:B------:R-:W-:Y:S02]  /*16e10*/  IMAD.U32 R16, RZ, RZ, UR6 ;  /* 0x00000006ff107e24 */ /* 0x000fe4000f8e00ff */
[----:B------:R-:W-:-:S07]  /*16e20*/  IMAD.MOV.U32 R18, RZ, RZ, RZ ;  /* 0x000000ffff127224 */ /* 0x000fce00078e00ff */
.L_x_14974:
[----:B------:R-:W-:-:S13]  /*16e30*/  ISETP.NE.AND P0, PT, R0, RZ, PT ;  /* 0x000000ff0000720c */ /* 0x000fda0003f05270 */
[----:B------:R-:W1:Y:S01]  /*16e40*/  @!P0 S2R R3, SR_CgaCtaId ;  /* 0x0000000000038919 */ /* 0x000e620000008800 */
[----:B------:R-:W-:-:S04]  /*16e50*/  @!P0 MOV R0, 0x400 ;  /* 0x0000040000008802 */ /* 0x000fc80000000f00 */
[----:B-1----:R-:W-:-:S05]  /*16e60*/  @!P0 LEA R0, R3, R0, 0x18 ;  /* 0x0000000003008211 */ /* 0x002fca00078ec0ff */
[----:B------:R2:W-:Y:S01]  /*16e70*/  @!P0 STS.128 [R0+0x324d0], R16 ;  /* 0x0324d01000008388 */ /* 0x0005e20000000c00 */
[----:B------:R-:W-:Y:S06]  /*16e80*/  BAR.ARV 0x5, 0x180 ;  /* 0x0146000000007b1d */ /* 0x000fec0000002000 */
.L_x_14967:
        /* <DEDUP_REMOVED lines=38> */
.L_x_15121:
[----:B01----:R-:W0:Y:S02]  /*170f0*/  LDC.64 R2, c[0x0][0xd88] ;  /* 0x00036200ff027b82 */ /* 0x003e240000000a00 */
[----:B0-----:R-:W-:-:S05]  /*17100*/  IMAD.WIDE R2, R19, 0x4, R2 ;  /* 0x0000000413027825 */ /* 0x001fca00078e0202 */
[----:B------:R-:W1:Y:S01]  /*17110*/  LDG.E R13, desc[UR40][R2.64] ;  /* 0x00000028020d7981 */ /* 0x000e62000c1e1900 */
[----:B------:R-:W-:Y:S05]  /*17120*/  YIELD ;  /* 0x0000000000007946 */ /* 0x000fea0003800000 */
[----:B------:R-:W-:Y:S01]  /*17130*/  ULDC.64 UR4, c[0x0][0xb20] ;  /* 0x0002c80000047ab9 */ /* 0x000fe20000000a00 */
[----:B--2---:R-:W-:Y:S01]  /*17140*/  IMAD.MOV.U32 R0, RZ, RZ, RZ ;  /* 0x000000ffff007224 */ /* 0x004fe200078e00ff */
[----:B------:R-:W-:Y:S01]  /*17150*/  ISETP.NE.U32.AND P0, PT, RZ, UR4, PT ;  /* 0x00000004ff007c0c */ /* 0x000fe2000bf05070 */
[----:B------:R-:W-:Y:S01]  /*17160*/  ULDC.64 UR10, c[0x0][0xb10] ;  /* 0x0002c400000a7ab9 */ /* 0x000fe20000000a00 */
[----:B------:R-:W-:Y:S01]  /*17170*/  ULDC.64 UR8, c[0x0][0xb08] ;  /* 0x0002c20000087ab9 */ /* 0x000fe20000000a00 */
[----:B------:R-:W-:Y:S01]  /*17180*/  ULDC.64 UR6, c[0x0][0xb00] ;  /* 0x0002c00000067ab9 */ /* 0x000fe20000000a00 */
[----:B------:R-:W-:-:S02]  /*17190*/  ISETP.NE.AND.EX P0, PT, RZ, UR5, PT, P0 ;  /* 0x00000005ff007c0c */ /* 0x000fc4000bf05300 */
[----:B-1----:R-:W-:Y:S01]  /*171a0*/  SHF.R.S32.HI R4, RZ, 0x1f, R13 ;  /* 0x0000001fff047819 */ /* 0x002fe2000001140d */
        /* <DEDUP_REMOVED lines=47> */
[----:B0---4-:R-:W-:Y:S06]  /*174a0*/  @P3 BRA `(.L_x_14976) ;  /* 0x0000000000143947 */ /* 0x011fec0003800000 */
[----:B------:R-:W-:Y:S05]  /*174b0*/  @!P2 BRA `(.L_x_14976) ;  /* 0x000000000010a947 */ /* 0x000fea0003800000 */
[----:B------:R-:W2:Y:S04]  /*174c0*/  LDG.E R11, desc[UR40][R4.64] ;  /* 0x00000028040b7981 */ /* 0x000ea8000c1e1900 */
[----:B------:R-:W2:Y:S02]  /*174d0*/  LDG.E R4, desc[UR40][R4.64+0x4] ;  /* 0x0000042804047981 */ /* 0x000ea4000c1e1900 */
[----:B--2--5:R-:W-:-:S05]  /*174e0*/  IMAD.IADD R14, R4, 0x1, -R11 ;  /* 0x00000001040e7824 */ /* 0x024fca00078e0a0b */
[----:B------:R0:W-:Y:S02]  /*174f0*/  STL [R1+0x3c], R14 ;  /* 0x00003c0e01007387 */ /* 0x0001e40000100800 */
.L_x_14976:
        /* <DEDUP_REMOVED lines=12> */
.L_x_14977:
[----:B------:R-:W-:Y:S05]  /*175c0*/  @!P0 BRA `(.L_x_14978) ;  /* 0x00000000000c8947 */ /* 0x000fea0003800000 */
[----:B------:R-:W2:Y:S04]  /*175d0*/  LDG.E R10, desc[UR40][R8.64] ;  /* 0x00000028080a7981 */ /* 0x000ea8000c1e1900 */
[----:B------:R-:W2:Y:S02]  /*175e0*/  LDG.E R8, desc[UR40][R8.64+0x4] ;  /* 0x0000042808087981 */ /* 0x000ea4000c1e1900 */
[----:B--2---:R-:W-:-:S07]  /*175f0*/  IADD3 R10, -R10, R8, RZ ;  /* 0x000000080a0a7210 */ /* 0x004fce0007ffe1ff */
.L_x_14978:
        /* <DEDUP_REMOVED lines=47> */
.L_x_15181:
[----:B--2---:R-:W-:Y:S02]  /*178f0*/  ISETP.NE.AND P0, PT, R14, RZ, PT ;  /* 0x000000ff0e00720c */ /* 0x004fe40003f05270 */
[----:B------:R-:W-:-:S11]  /*17900*/  PLOP3.LUT P6, PT, PT, PT, PT, 0x8, 0x0 ;  /* 0x000000000000781c */ /* 0x000fd60003fce170 */
[----:B------:R-:W-:Y:S05]  /*17910*/  @P0 BRA `(.L_x_14982) ;  /* 0x00000000000c0947 */ /* 0x000fea0003800000 */
[----:B------:R-:W-:-:S03]  /*17920*/  UMOV UR4, 0xffffffff ;  /* 0xffffffff00047882 */ /* 0x000fc60000000000 */
[----:B------:R-:W-:Y:S05]  /*17930*/  BRA.DIV UR4, `(.L_x_14983) ;  /* 0x00000086047c7947 */ /* 0x000fea000b800000 */
[----:B------:R-:W-:-:S13]  /*17940*/  ELECT P6, URZ, PT ;  /* 0x00000000003f782f */ /* 0x000fda00038c0000 */
.L_x_14982:
[----:B0-----:R-:W2:Y:S04]  /*17950*/  LDL R4, [R1+0x6c] ;  /* 0x00006c0001047983 */ /* 0x001ea80000100800 */
[----:B------:R-:W3:Y:S01]  /*17960*/  LDL R6, [R1+0x4] ;  /* 0x0000040001067983 */ /* 0x000ee20000100800 */
[----:B------:R-:W-:Y:S01]  /*17970*/  BSSY B1, `(.L_x_14984) ;  /* 0x0000008000017945 */ /* 0x000fe20003800000 */
[----:B--2---:R-:W-:-:S05]  /*17980*/  VIADD R4, R4, 0x1 ;  /* 0x0000000104047836 */ /* 0x004fca0000000000 */
[----:B------:R-:W-:-:S04]  /*17990*/  LEA.HI R5, R4, R4, RZ, 0x1 ;  /* 0x0000000404057211 */ /* 0x000fc800078f08ff */
[----:B------:R-:W-:-:S04]  /*179a0*/  LOP3.LUT R5, R5, 0xfffffffe, RZ, 0xc0, !PT ;  /* 0xfffffffe05057812 */ /* 0x000fc800078ec0ff */
[----:B------:R-:W-:-:S04]  /*179b0*/  IADD3 R4, R4, -R5, RZ ;  /* 0x8000000504047210 */ /* 0x000fc80007ffe0ff */
[----:B------:R-:W-:-:S04]  /*179c0*/  SHF.L.U32 R4, R4, 0x1f, RZ ;  /* 0x0000001f04047819 */ /* 0x000fc800000006ff */
[----:B---3--:R-:W0:Y:S02]  /*179d0*/  SYNCS.PHASECHK.TRANS64.TRYWAIT P0, [R6+URZ+0x32420], R4 ;  /* 0x03242004060075a7 */ /* 0x008e24000800017f */
[----:B0-----:R-:W-:Y:S05]  /*179e0*/  @!P0 BRA `(.L_x_14985) ;  /* 0x0000008400708947 */ /* 0x001fea0003800000 */
.L_x_15184:
[----:B------:R-:W-:Y:S05]  /*179f0*/  BSYNC B1 ;  /* 0x0000000000017941 */ /* 0x000fea0003800000 */
.L_x_14984:
        /* <DEDUP_REMOVED lines=14> */
.L_x_15185:
[----:B------:R-:W-:Y:S05]  /*17ae0*/  BSYNC B2 ;  /* 0x0000000000027941 */ /* 0x000fea0003800000 */
.L_x_14988:
        /* <DEDUP_REMOVED lines=9> */
.L_x_14991:
[----:B------:R-:W-:Y:S05]  /*17b80*/  BSYNC B2 ;  /* 0x0000000000027941 */ /* 0x000fea0003800000 */
.L_x_14990:
        /* <DEDUP_REMOVED lines=14> */
.L_x_14992:
        /* <DEDUP_REMOVED lines=13> */
.L_x_15186:
[----:B------:R-:W-:Y:S05]  /*17d40*/  BSYNC B2 ;  /* 0x0000000000027941 */ /* 0x000fea0003800000 */
.L_x_14993:
        /* <DEDUP_REMOVED lines=11> */
.L_x_14996:
[----:B------:R-:W-:Y:S05]  /*17e00*/  BSYNC B2 ;  /* 0x0000000000027941 */ /* 0x000fea0003800000 */
.L_x_14995:
        /* <DEDUP_REMOVED lines=11> */
.L_x_14997:
        /* <DEDUP_REMOVED lines=15> */
.L_x_14998:
        /* <DEDUP_REMOVED lines=15> */
.L_x_14999:
        /* <DEDUP_REMOVED lines=15> */
.L_x_15000:
        /* <DEDUP_REMOVED lines=10> */
.L_x_14987:
[----:B------:R-:W-:Y:S05]  /*18230*/  BSYNC B1 ;  /* 0x0000000000017941 */ /* 0x000fea0003800000 */
.L_x_14986:
        /* <DEDUP_REMOVED lines=13> */
.L_x_15016:
        /* <DEDUP_REMOVED lines=14> */
.L_x_15187:
[----:B------:R-:W-:Y:S05]  /*183f0*/  BSYNC B2 ;  /* 0x0000000000027941 */ /* 0x000fea0003800000 */
.L_x_15003:
        /* <DEDUP_REMOVED lines=9> */
.L_x_15006:
[----:B------:R-:W-:Y:S05]  /*18490*/  BSYNC B2 ;  /* 0x0000000000027941 */ /* 0x000fea0003800000 */
.L_x_15005:
        /* <DEDUP_REMOVED lines=13> */
.L_x_15007:
        /* <DEDUP_REMOVED lines=13> */
.L_x_15188:
[----:B------:R-:W-:Y:S05]  /*18640*/  BSYNC B2 ;  /* 0x0000000000027941 */ /* 0x000fea0003800000 */
.L_x_15008:
        /* <DEDUP_REMOVED lines=11> */
.L_x_15011:
[----:B------:R-:W-:Y:S05]  /*18700*/  BSYNC B2 ;  /* 0x0000000000027941 */ /* 0x000fea0003800000 */
.L_x_15010:
[----:B------:R-:W2:Y:S04]  /*18710*/  LDL R7, [R1+0x4] ;  /* 0x0000040001077983 */ /* 0x000ea80000100800 */
[----:B01----:R-:W2:Y:S01]  /*18720*/  LDL R6, [R1+0xc] ;  /* 0x00000c0001067983 */ /* 0x003ea20000100800 */
[----:B------:R-:W-:Y:S01]  /*18730*/  R2UR UR10, R11 ;  /* 0x000000000b0a72ca */ /* 0x000fe200000e0000 */
[----:B------:R-:W-:Y:S01]  /*18740*/  UIADD3 UR4, UP0, UR38, 0x670, URZ ;  /* 0x0000067026047890 */ /* 0x000fe2000ff1e03f */
[----:B------:R-:W-:Y:S02]  /*18750*/  R2UR UR6, R12 ;  /* 0x000000000c0672ca */ /* 0x000fe400000e0000 */
[----:B------:R-:W-:Y:S01]  /*18760*/  R2UR UR7, R13 ;  /* 0x000000000d0772ca */ /* 0x000fe200000e0000 */
[----:B------:R-:W-:Y:S01]  /*18770*/  UIADD3.X UR5, URZ, UR39, URZ, UP0, !UPT ;  /* 0x000000273f057290 */ /* 0x000fe200087fe43f */
[----:B------:R-:W-:-:S02]  /*18780*/  PLOP3.LUT P1, PT, PT, PT, PT, 0x80, 0x0 ;  /* 0x000000000000781c */ /* 0x000fc40003f2f070 */
[----:B------:R-:W-:Y:S01]  /*18790*/  IADD3 R5, R5, 0x324b0, RZ ;  /* 0x000324b005057810 */ /* 0x000fe20007ffe0ff */
[----:B--2---:R-:W-:-:S04]  /*187a0*/  IMAD R6, R6, 0xc000, R7 ;  /* 0x0000c00006067824 */ /* 0x004fc800078e0207 */
[----:B------:R-:W-:-:S07]  /*187b0*/  VIADD R7, R6, 0x400 ;  /* 0x0000040006077836 */ /* 0x000fce0000000000 */
.L_x_15012:
        /* <DEDUP_REMOVED lines=15> */
.L_x_15013:
        /* <DEDUP_REMOVED lines=15> */
.L_x_15014:
        /* <DEDUP_REMOVED lines=15> */
.L_x_15015:
        /* <DEDUP_REMOVED lines=10> */
.L_x_15002:
[----:B------:R-:W-:Y:S05]  /*18b30*/  BSYNC B1 ;  /* 0x0000000000017941 */ /* 0x000fea0003800000 */
.L_x_15001:
        /* <DEDUP_REMOVED lines=12> */
.L_x_14980:
[----:B------:R-:W-:Y:S05]  /*18c00*/  BSYNC B0 ;  /* 0x0000000000007941 */ /* 0x000fea0003800000 */
.L_x_14979:
        /* <DEDUP_REMOVED lines=23> */
[----:B------:R-:W-:Y:S01]  /*18d80*/  VOTEU.ANY UR4, UPT, PT ;  /* 0x0000000000047886 */ /* 0x000fe200038e0100 */
[----:B------:R-:W3:Y:S01]  /*18d90*/  LDC.64 R4, c[0x0][0xd60] ;  /* 0x00035800ff047b82 */ /* 0x000ee20000000a00 */
[----:B------:R-:W2:Y:S08]  /*18da0*/  FLO.U32 R0, UR4 ;  /* 0x0000000400007d00 */ /* 0x000eb000080e0000 */
[----:B------:R-:W3:Y:S01]  /*18db0*/  POPC R2, UR4 ;  /* 0x0000000400027d09 */ /* 0x000ee20008000000 */
[----:B--2---:R-:W-:-:S13]  /*18dc0*/  ISETP.EQ.U32.AND P0, PT, R0, R3, PT ;  /* 0x000000030000720c */ /* 0x004fda0003f02070 */
[----:B---3--:R-:W2:Y:S01]  /*18dd0*/  @P0 ATOMG.E.ADD.STRONG.GPU PT, R5, desc[UR40][R4.64], R2 ;  /* 0x00000002040509a8 */ /* 0x008ea200081ee1e8 */
[----:B------:R-:W3:Y:S02]  /*18de0*/  S2R R3, SR_LTMASK ;  /* 0x0000000000037919 */ /* 0x000ee40000003900 */
[----:B---3--:R-:W-:-:S06]  /*18df0*/  LOP3.LUT R3, R3, UR4, RZ, 0xc0, !PT ;  /* 0x0000000403037c12 */ /* 0x008fcc000f8ec0ff */
[----:B------:R-:W3:Y:S01]  /*18e00*/  POPC R3, R3 ;  /* 0x0000000300037309 */ /* 0x000ee20000000000 */
[----:B--2---:R-:W3:Y:S02]  /*18e10*/  SHFL.IDX PT, R0, R5, R0, 0x1f ;  /* 0x00001f0005007589 */ /* 0x004ee400000e0000 */
[----:B---3--:R-:W-:Y:S01]  /*18e20*/  IADD3 R16, R0, UR36, R3 ;  /* 0x0000002400107c10 */ /* 0x008fe2000fffe003 */
[----:B------:R-:W-:Y:S06]  /*18e30*/  BRA `(.L_x_15019) ;  /* 0x0000004c00607947 */ /* 0x000fec0003800000 */
.L_x_15018:
        /* <DEDUP_REMOVED lines=21> */
.L_x_15021:
[----:B------:R-:W-:Y:S05]  /*18f90*/  BSYNC B6 ;  /* 0x0000000000067941 */ /* 0x000fea0003800000 */
.L_x_15020:
        /* <DEDUP_REMOVED lines=11> */
[----:B------:R-:W-:Y:S01]  /*19050*/  MOV R12, 0x1 ;  /* 0x00000001000c7802 */ /* 0x000fe20000000f00 */
[----:B--23--:R-:W-:Y:S02]  /*19060*/  IMAD.U32 R5, RZ, RZ, UR7 ;  /* 0x00000007ff057e24 */ /* 0x00cfe4000f8e00ff */
[----:B------:R-:W-:Y:S02]  /*19070*/  IMAD.U32 R6, RZ, RZ, UR8 ;  /* 0x00000008ff067e24 */ /* 0x000fe4000f8e00ff */
[----:B------:R-:W-:-:S02]  /*19080*/  IMAD.U32 R7, RZ, RZ, UR9 ;  /* 0x00000009ff077e24 */ /* 0x000fc4000f8e00ff */
[----:B------:R-:W-:Y:S02]  /*19090*/  IMAD.U32 R10, RZ, RZ, UR4 ;  /* 0x00000004ff0a7e24 */ /* 0x000fe4000f8e00ff */
[----:B-1----:R-:W-:Y:S02]  /*190a0*/  IMAD.U32 R11, RZ, RZ, UR5 ;  /* 0x00000005ff0b7e24 */ /* 0x002fe4000f8e00ff */
[----:B------:R-:W-:Y:S02]  /*190b0*/  IMAD.MOV.U32 R8, RZ, RZ, 0x70 ;  /* 0x00000070ff087424 */ /* 0x000fe400078e00ff */
[----:B----4-:R-:W-:-:S07]  /*190c0*/  IMAD.MOV.U32 R13, RZ, RZ, RZ ;  /* 0x000000ffff0d7224 */ /* 0x010fce00078e00ff */
[----:B------:R-:W-:-:S07]  /*190d0*/  LEPC R20, `(.L_x_15024) ;  /* 0x000000001014794e */ /* 0x000fce0000000000 */
[----:B0-----:R-:W-:Y:S05]  /*190e0*/  CALL.ABS.NOINC R2 ;  /* 0x0000000002007343 */ /* 0x001fea0003c00000 */
.L_x_15024:
        /* <DEDUP_REMOVED lines=16> */
.L_x_15023:
[----:B------:R-:W-:Y:S05]  /*191f0*/  BSYNC B6 ;  /* 0x0000000000067941 */ /* 0x000fea0003800000 */
.L_x_15022:
        /* <DEDUP_REMOVED lines=25> */
.L_x_15191:
        /* <DEDUP_REMOVED lines=12> */
.L_x_15194:
[----:B------:R-:W-:Y:S05]  /*19450*/  @!P6 BRA `(.L_x_15026) ;  /* 0x000000040014e947 */ /* 0x000fea0003800000 */
[----:B------:R-:W-:-:S04]  /*19460*/  ISETP.NE.U32.AND P0, PT, R2, RZ, PT ;  /* 0x000000ff0200720c */ /* 0x000fc80003f05070 */
[----:B------:R-:W-:-:S13]  /*19470*/  ISETP.NE.AND.EX P0, PT, R3, RZ, PT, P0 ;  /* 0x000000ff0300720c */ /* 0x000fda0003f05300 */
[----:B------:R-:W-:Y:S05]  /*19480*/  @!P0 BRA `(.L_x_15028) ;  /* 0x0000000000548947 */ /* 0x000fea0003800000 */
[----:B------:R-:W2:Y:S01]  /*19490*/  LDC R6, c[0x0][0x43c] ;  /* 0x00010f00ff067b82 */ /* 0x000ea20000000800 */
[----:B------:R-:W-:Y:S01]  /*194a0*/  IMAD.MOV.U32 R9, RZ, RZ, R4 ;  /* 0x000000ffff097224 */ /* 0x000fe200078e0004 */
[----:B------:R-:W-:-:S04]  /*194b0*/  ULDC.64 UR4, c[0x0][0x428] ;  /* 0x00010a0000047ab9 */ /* 0x000fc80000000a00 */
[----:B0-----:R-:W-:Y:S02]  /*194c0*/  MOV R0, R9 ;  /* 0x0000000900007202 */ /* 0x001fe40000000f00 */
        /* <DEDUP_REMOVED lines=17> */
.L_x_15028:
[----:B------:R-:W3:Y:S04]  /*195e0*/  LDL R7, [R1+0x4] ;  /* 0x0000040001077983 */ /* 0x000ee80000100800 */
[----:B0-2---:R-:W3:Y:S04]  /*195f0*/  LDL R0, [R1+0x8] ;  /* 0x0000080001007983 */ /* 0x005ee80000100800 */
[----:B------:R-:W2:Y:S01]  /*19600*/  LDL R2, [R1+0x18] ;  /* 0x0000180001027983 */ /* 0x000ea20000100800 */
[----:B---3--:R-:W-:Y:S01]  /*19610*/  IMAD R0, R0, 0x8, R7 ;  /* 0x0000000800007824 */ /* 0x008fe200078e0207 */
[----:B--2---:R-:W-:-:S04]  /*19620*/  SHF.L.U32 R2, R2, 0x1f, RZ ;  /* 0x0000001f02027819 */ /* 0x004fc800000006ff */
[----:B------:R-:W0:Y:S02]  /*19630*/  SYNCS.PHASECHK.TRANS64.TRYWAIT P0, [R0+URZ+0x32440], R2 ;  /* 0x03244002000075a7 */ /* 0x000e24000800017f */
[----:B0-----:R-:W-:Y:S05]  /*19640*/  @!P0 BRA `(.L_x_15029) ;  /* 0x0000006c00148947 */ /* 0x001fea0003800000 */
.L_x_15195:
        /* <DEDUP_REMOVED lines=11> */
.L_x_15030:
        /* <DEDUP_REMOVED lines=27> */
.L_x_15026:
        /* <DEDUP_REMOVED lines=32> */
[----:B-1----:R-:W-:Y:S02]  /*19ab0*/  IMAD.U32 R11, RZ, RZ, UR9 ;  /* 0x00000009ff0b7e24 */ /* 0x002fe4000f8e00ff */
[----:B------:R-:W-:Y:S02]  /*19ac0*/  IMAD.MOV.U32 R12, RZ, RZ, 0x1 ;  /* 0x00000001ff0c7424 */ /* 0x000fe400078e00ff */
[----:B------:R-:W-:-:S07]  /*19ad0*/  IMAD.MOV.U32 R13, RZ, RZ, RZ ;  /* 0x000000ffff0d7224 */ /* 0x000fce00078e00ff */
[----:B------:R-:W-:-:S07]  /*19ae0*/  LEPC R20, `(.L_x_15032) ;  /* 0x000000001014794e */ /* 0x000fce0000000000 */
[----:B0-----:R-:W-:Y:S05]  /*19af0*/  CALL.ABS.NOINC R2 ;  /* 0x0000000002007343 */ /* 0x001fea0003c00000 */
.L_x_15032:
[----:B------:R-:W-:Y:S05]  /*19b00*/  BSYNC B6 ;  /* 0x0000000000067941 */ /* 0x000fea0003800000 */
.L_x_15031:
        /* <DEDUP_REMOVED lines=63> */
[----:B------:R-:W-:-:S03]  /*19f00*/  LEA R17, R17, R8, 0x7 ;  /* 0x0000000811117211 */ /* 0x000fc600078e38ff */
[----:B------:R-:W0:Y:S02]  /*19f10*/  SHFL.IDX PT, R5, R3, RZ, 0x181f ;  /* 0x00181fff03057589 */ /* 0x000e2400000e0000 */
[----:B------:R-:W-:Y:S02]  /*19f20*/  VIADD R8, R17, 0x10 ;  /* 0x0000001011087836 */ /* 0x000fe40000000000 */
        /* <DEDUP_REMOVED lines=69> */
[----:B0-----:R-:W-:-:S04]  /*1a380*/  @!P1 LEA R5, P2, R10, R4, 0x1 ;  /* 0x000000040a059211 */ /* 0x001fc800078408ff */
[----:B------:R-:W-:-:S04]  /*1a390*/  @!P1 IADD3.X R4, RZ, R6, RZ, P2, !PT ;  /* 0x00000006ff049210 */ /* 0x000fc800017fe4ff */
[----:B------:R-:W-:-:S04]  /*1a3a0*/  @!P1 LOP3.LUT R5, R5, R4, RZ, 0x3c, !PT ;  /* 0x0000000405059212 */ /* 0x000fc800078e3cff */
[----:B------:R-:W-:-:S04]  /*1a3b0*/  @!P1 LOP3.LUT R4, R5, R4, RZ, 0x3c, !PT ;  /* 0x0000000405049212 */ /* 0x000fc800078e3cff */
[----:B------:R-:W-:-:S05]  /*1a3c0*/  @!P1 LOP3.LUT R5, R5, R4, RZ, 0x3c, !PT ;  /* 0x0000000405059212 */ /* 0x000fca00078e3cff */
[----:B------:R0:W-:Y:S04]  /*1a3d0*/  @!P1 LDGSTS.E.BYPASS.LTC128B.128 [R9+0x1b400], desc[UR40][R4.64], !P0 ;  /* 0x1b40000004099fae */ /* 0x0001e8000c101d68 */
[----:B01----:R0:W2:Y:S02]  /*1a3e0*/  SHFL.IDX PT, R4, R2, 0x7, 0x181f ;  /* 0x00f81f0002047f89 */ /* 0x0030a400000e0000 */
.L_x_15212:
        /* <DEDUP_REMOVED lines=12> */
.L_x_15034:
        /* <DEDUP_REMOVED lines=27> */
[----:B------:R-:W-:Y:S01]  /*1a660*/  MOV R13, RZ ;  /* 0x000000ff000d7202 */ /* 0x000fe20000000f00 */
[----:B------:R-:W0:Y:S01]  /*1a670*/  LDC.64 R2, c[0x4][R2] ;  /* 0x0100000002027b82 */ /* 0x000e220000000a00 */
[----:B------:R-:W-:Y:S02]  /*1a680*/  IMAD.U32 R5, RZ, RZ, UR7 ;  /* 0x00000007ff057e24 */ /* 0x000fe4000f8e00ff */
[----:B------:R-:W-:Y:S02]  /*1a690*/  IMAD.U32 R6, RZ, RZ, UR8 ;  /* 0x00000008ff067e24 */ /* 0x000fe4000f8e00ff */
[----:B------:R-:W-:-:S02]  /*1a6a0*/  IMAD.U32 R7, RZ, RZ, UR9 ;  /* 0x00000009ff077e24 */ /* 0x000fc4000f8e00ff */
[----:B------:R-:W-:Y:S02]  /*1a6b0*/  IMAD.U32 R10, RZ, RZ, UR4 ;  /* 0x00000004ff0a7e24 */ /* 0x000fe4000f8e00ff */
[----:B------:R-:W-:Y:S02]  /*1a6c0*/  IMAD.U32 R11, RZ, RZ, UR5 ;  /* 0x00000005ff0b7e24 */ /* 0x000fe4000f8e00ff */
[----:B-----5:R-:W-:Y:S02]  /*1a6d0*/  IMAD.MOV.U32 R8, RZ, RZ, 0x70 ;  /* 0x00000070ff087424 */ /* 0x020fe400078e00ff */
[----:B------:R-:W-:-:S07]  /*1a6e0*/  IMAD.MOV.U32 R12, RZ, RZ, 0x1 ;  /* 0x00000001ff0c7424 */ /* 0x000fce00078e00ff */
[----:B------:R-:W-:-:S07]  /*1a6f0*/  LEPC R20, `(.L_x_15036) ;  /* 0x000000001014794e */ /* 0x000fce0000000000 */
[----:B0-----:R-:W-:Y:S05]  /*1a700*/  CALL.ABS.NOINC R2 ;  /* 0x0000000002007343 */ /* 0x001fea0003c00000 */
.L_x_15036:
[----:B------:R-:W-:Y:S05]  /*1a710*/  BSYNC B6 ;  /* 0x0000000000067941 */ /* 0x000fea0003800000 */
.L_x_15035:
        /* <DEDUP_REMOVED lines=102> */
[----:B------:R-:W-:Y:S04]  /*1ad80*/  SHFL.IDX PT, R6, R0, 0x3, 0x181f ;  /* 0x00781f0000067f89 */ /* 0x000fe800000e0000 */
[----:B0-----:R-:W0:Y:S02]  /*1ad90*/  SHFL.IDX PT, R5, R2, 0x3, 0x181f ;  /* 0x00781f0002057f89 */ /* 0x001e2400000e0000 */
[----:B0-----:R-:W-:-:S04]  /*1ada0*/  @!P4 LEA R5, P6, R8, R5, 0x1 ;  /* 0x000000050805c211 */ /* 0x001fc800078c08ff */
[----:B------:R-:W-:-:S04]  /*1adb0*/  @!P4 IADD3.X R4, RZ, R6, RZ, P6, !PT ;  /* 0x00000006ff04c210 */ /* 0x000fc800037fe4ff */
        /* <DEDUP_REMOVED lines=45> */
.L_x_15230:
        /* <DEDUP_REMOVED lines=14> */
.L_x_15039:
[----:B------:R-:W-:Y:S05]  /*1b170*/  BSYNC B0 ;  /* 0x0000000000007941 */ /* 0x000fea0003800000 */
.L_x_15038:
[----:B------:R4:W5:Y:S01]  /*1b180*/  LDL R8, [R1+0x4] ;  /* 0x0000040001087983 */ /* 0x0009620000100800 */
[----:B------:R-:W-:Y:S01]  /*1b190*/  PLOP3.LUT P0, PT, PT, PT, PT, 0x80, 0x0 ;  /* 0x000000000000781c */ /* 0x000fe20003f0f070 */
[----:B------:R-:W-:-:S12]  /*1b1a0*/  NOP ;  /* 0x0000000000007918 */ /* 0x000fd80000000000 */
.L_x_15040:
        /* <DEDUP_REMOVED lines=19> */
.L_x_15231:
[----:B------:R-:W-:Y:S05]  /*1b2e0*/  BSYNC B0 ;  /* 0x0000000000007941 */ /* 0x000fea0003800000 */
.L_x_15041:
        /* <DEDUP_REMOVED lines=16> */
.L_x_15232:
[----:B------:R-:W-:Y:S05]  /*1b3f0*/  BSYNC B1 ;  /* 0x0000000000017941 */ /* 0x000fea0003800000 */
.L_x_15045:
        /* <DEDUP_REMOVED lines=9> */
.L_x_15048:
[----:B------:R-:W-:Y:S05]  /*1b490*/  BSYNC B1 ;  /* 0x0000000000017941 */ /* 0x000fea0003800000 */
.L_x_15047:
        /* <DEDUP_REMOVED lines=14> */
.L_x_15049:
        /* <DEDUP_REMOVED lines=16> */
.L_x_15050:
        /* <DEDUP_REMOVED lines=16> */
.L_x_15051:
        /* <DEDUP_REMOVED lines=16> */
.L_x_15052:
        /* <DEDUP_REMOVED lines=11> */
.L_x_15044:
[----:B------:R-:W-:Y:S05]  /*1b930*/  BSYNC B0 ;  /* 0x0000000000007941 */ /* 0x000fea0003800000 */
.L_x_15043:
[----:B0-----:R-:W3:Y:S01]  /*1b940*/  LDL R4, [R1+0x30] ;  /* 0x0000300001047983 */ /* 0x001ee20000100800 */
        /* <DEDUP_REMOVED lines=48> */
.L_x_15059:
[----:B------:R-:W2:Y:S01]  /*1bc50*/  LDL R2, [R1+0x4] ;  /* 0x0000040001027983 */ /* 0x000ea20000100800 */
[----:B------:R-:W-:Y:S01]  /*1bc60*/  SHF.L.U32 R6, R8, 0x1f, RZ ;  /* 0x0000001f08067819 */ /* 0x000fe200000006ff */
[----:B-1----:R-:W1:Y:S01]  /*1bc70*/  S2R R0, SR_TID.X ;  /* 0x0000000000007919 */ /* 0x002e620000002100 */
[----:B------:R-:W-:Y:S01]  /*1bc80*/  BSSY B3, `(.L_x_15060) ;  /* 0x0000006000037945 */ /* 0x000fe20003800000 */
[----:B-1----:R-:W-:-:S04]  /*1bc90*/  LOP3.LUT R0, R0, 0x7f, RZ, 0xc0, !PT ;  /* 0x0000007f00007812 */ /* 0x002fc800078ec0ff */
[----:B------:R-:W-:Y:S01]  /*1bca0*/  ISETP.NE.AND P1, PT, R0, RZ, PT ;  /* 0x000000ff0000720c */ /* 0x000fe20003f25270 */
[----:B--2---:R-:W-:-:S04]  /*1bcb0*/  IMAD R2, R9, 0x8, R2 ;  /* 0x0000000809027824 */ /* 0x004fc800078e0202 */
[----:B------:R-:W1:Y:S02]  /*1bcc0*/  SYNCS.PHASECHK.TRANS64.TRYWAIT P0, [R2+URZ+0x32440], R6 ;  /* 0x03244006020075a7 */ /* 0x000e64000800017f */
[----:B-1----:R-:W-:Y:S06]  /*1bcd0*/  @!P0 BRA `(.L_x_15061) ;  /* 0x0000005c00e08947 */ /* 0x002fec0003800000 */
.L_x_15233:
[----:B------:R-:W-:Y:S05]  /*1bce0*/  BSYNC B3 ;  /* 0x0000000000037941 */ /* 0x000fea0003800000 */
.L_x_15060:
        /* <DEDUP_REMOVED lines=9> */
.L_x_15063:
[----:B------:R-:W-:Y:S05]  /*1bd80*/  BSYNC B3 ;  /* 0x0000000000037941 */ /* 0x000fea0003800000 */
.L_x_15062:
        /* <DEDUP_REMOVED lines=14> */
.L_x_15064:
        /* <DEDUP_REMOVED lines=14> */
.L_x_15234:
[----:B------:R-:W-:Y:S05]  /*1bf50*/  BSYNC B3 ;  /* 0x0000000000037941 */ /* 0x000fea0003800000 */
.L_x_15065:
        /* <DEDUP_REMOVED lines=11> */
.L_x_15068:
[----:B------:R-:W-:Y:S05]  /*1c010*/  BSYNC B3 ;  /* 0x0000000000037941 */ /* 0x000fea0003800000 */
.L_x_15067:
        /* <DEDUP_REMOVED lines=11> */
.L_x_15069:
        /* <DEDUP_REMOVED lines=16> */
.L_x_15070:
        /* <DEDUP_REMOVED lines=16> */
.L_x_15071:
        /* <DEDUP_REMOVED lines=16> */
.L_x_15072:
        /* <DEDUP_REMOVED lines=11> */
.L_x_15058:
[----:B------:R-:W-:Y:S05]  /*1c480*/  BSYNC B1 ;  /* 0x0000000000017941 */ /* 0x000fea0003800000 */
.L_x_15057:
[----:B------:R-:W2:Y:S02]  /*1c490*/  LDL.LU R5, [R1+0x30] ;  /* 0x0000300001057983 */ /* 0x000ea40000300800 */
[----:B--2---:R-:W-:-:S07]  /*1c4a0*/  VIADD R0, R5, 0xfffffffd ;  /* 0xfffffffd05007836 */ /* 0x004fce0000000000 */
.L_x_15056:
[----:B------:R-:W-:Y:S05]  /*1c4b0*/  BSYNC B2 ;  /* 0x0000000000027941 */ /* 0x000fea0003800000 */
.L_x_15055:
[----:B------:R-:W-:-:S13]  /*1c4c0*/  ISETP.NE.AND P0, PT, R4, RZ, PT ;  /* 0x000000ff0400720c */ /* 0x000fda0003f05270 */
[----:B------:R-:W-:Y:S05]  /*1c4d0*/  @!P0 BRA `(.L_x_15054) ;  /* 0x0000001400488947 */ /* 0x000fea0003800000 */
.L_x_15105:
[----:B------:R-:W3:Y:S04]  /*1c4e0*/  LDL R4, [R1+0x38] ;  /* 0x0000380001047983 */ /* 0x000ee80000100800 */
[----:B------:R-:W2:Y:S04]  /*1c4f0*/  LDL.LU R3, [R1+0x8] ;  /* 0x0000080001037983 */ /* 0x000ea80000300800 */
[----:B------:R-:W4:Y:S01]  /*1c500*/  LDL.LU R2, [R1+0x18] ;  /* 0x0000180001027983 */ /* 0x000f220000300800 */
[----:B------:R-:W-:Y:S05]  /*1c510*/  YIELD ;  /* 0x0000000000007946 */ /* 0x000fea0003800000 */
[----:B------:R-:W-:Y:S01]  /*1c520*/  BSSY B1, `(.L_x_15073) ;  /* 0x00000a2000017945 */ /* 0x000fe20003800000 */
[----:B---3--:R-:W-:Y:S01]  /*1c530*/  LOP3.LUT P1, RZ, R4, 0x1, RZ, 0xc0, !PT ;  /* 0x0000000104ff7812 */ /* 0x008fe2000782c0ff */
[----:B--2---:R-:W-:-:S05]  /*1c540*/  VIADD R7, R3, 0x1 ;  /* 0x0000000103077836 */ /* 0x004fca0000000000 */
        /* <DEDUP_REMOVED lines=30> */
.L_x_15075:
        /* <DEDUP_REMOVED lines=9> */
.L_x_15235:
[----:B------:R-:W-:Y:S05]  /*1c7c0*/  BSYNC B2 ;  /* 0x0000000000027941 */ /* 0x000fea0003800000 */
.L_x_15076:
        /* <DEDUP_REMOVED lines=9> */
.L_x_15079:
[----:B------:R-:W-:Y:S05]  /*1c860*/  BSYNC B2 ;  /* 0x0000000000027941 */ /* 0x000fea0003800000 */
.L_x_15078:
        /* <DEDUP_REMOVED lines=13> */
.L_x_15080:
        /* <DEDUP_REMOVED lines=14> */
.L_x_15236:
[----:B------:R-:W-:Y:S05]  /*1ca20*/  BSYNC B2 ;  /* 0x0000000000027941 */ /* 0x000fea0003800000 */
.L_x_15081:
        /* <DEDUP_REMOVED lines=11> */
.L_x_15084:
[----:B------:R-:W-:Y:S05]  /*1cae0*/  BSYNC B2 ;  /* 0x0000000000027941 */ /* 0x000fea0003800000 */
.L_x_15083:
        /* <DEDUP_REMOVED lines=10> */
.L_x_15085:
        /* <DEDUP_REMOVED lines=16> */
.L_x_15086:
        /* <DEDUP_REMOVED lines=16> */
.L_x_15087:
        /* <DEDUP_REMOVED lines=16> */
.L_x_15088:
        /* <DEDUP_REMOVED lines=11> */
.L_x_15074:
[----:B------:R-:W-:Y:S05]  /*1cf40*/  BSYNC B1 ;  /* 0x0000000000017941 */ /* 0x000fea0003800000 */
.L_x_15073:
        /* <DEDUP_REMOVED lines=36> */
.L_x_15091:
        /* <DEDUP_REMOVED lines=9> */
.L_x_15237:
[----:B------:R-:W-:Y:S05]  /*1d220*/  BSYNC B2 ;  /* 0x0000000000027941 */ /* 0x000fea0003800000 */
.L_x_15092:
        /* <DEDUP_REMOVED lines=9> */
.L_x_15095:
[----:B------:R-:W-:Y:S05]  /*1d2c0*/  BSYNC B2 ;  /* 0x0000000000027941 */ /* 0x000fea0003800000 */
.L_x_15094:
        /* <DEDUP_REMOVED lines=14> */
.L_x_15096:
        /* <DEDUP_REMOVED lines=14> */
.L_x_15238:
[----:B------:R-:W-:Y:S05]  /*1d490*/  BSYNC B2 ;  /* 0x0000000000027941 */ /* 0x000fea0003800000 */
.L_x_15097:
        /* <DEDUP_REMOVED lines=11> */
.L_x_15100:
[----:B------:R-:W-:Y:S05]  /*1d550*/  BSYNC B2 ;  /* 0x0000000000027941 */ /* 0x000fea0003800000 */
.L_x_15099:
        /* <DEDUP_REMOVED lines=11> */
.L_x_15101:
        /* <DEDUP_REMOVED lines=16> */
.L_x_15102:
        /* <DEDUP_REMOVED lines=16> */
.L_x_15103:
        /* <DEDUP_REMOVED lines=16> */
.L_x_15104:
        /* <DEDUP_REMOVED lines=11> */
.L_x_15090:
[----:B------:R-:W-:Y:S05]  /*1d9c0*/  BSYNC B1 ;  /* 0x0000000000017941 */ /* 0x000fea0003800000 */
.L_x_15089:
[C---:B------:R-:W-:Y:S01]  /*1d9d0*/  ISETP.GT.AND P0, PT, R0.reuse, 0x1, PT ;  /* 0x000000010000780c */ /* 0x040fe20003f04270 */
[----:B------:R-:W-:-:S12]  /*1d9e0*/  VIADD R0, R0, 0xfffffffe ;  /* 0xfffffffe00007836 */ /* 0x000fd80000000000 */
[----:B------:R-:W-:Y:S05]  /*1d9f0*/  @P0 BRA `(.L_x_15105) ;  /* 0xffffffe800b80947 */ /* 0x000fea000383ffff */
.L_x_15054:
[----:B------:R-:W-:Y:S05]  /*1da00*/  BSYNC B0 ;  /* 0x0000000000007941 */ /* 0x000fea0003800000 */
.L_x_15053:
        /* <DEDUP_REMOVED lines=21> */
[----:B------:R-:W1:Y:S01]  /*1db60*/  POPC R7, R6 ;  /* 0x0000000600077309 */ /* 0x000e620000000000 */
[----:B--2---:R-:W1:Y:S02]  /*1db70*/  SHFL.IDX PT, R2, R3, R2, 0x1f ;  /* 0x00001f0203027589 */ /* 0x004e6400000e0000 */
[----:B-1----:R-:W-:-:S07]  /*1db80*/  IADD3 R16, R2, UR36, R7 ;  /* 0x0000002402107c10 */ /* 0x002fce000fffe007 */
.L_x_15107:
[----:B------:R-:W-:Y:S05]  /*1db90*/  BSYNC B0 ;  /* 0x0000000000007941 */ /* 0x000fea0003800000 */
.L_x_15106:
[----:B------:R-:W-:-:S05]  /*1dba0*/  SEL R0, R0, RZ, P0 ;  /* 0x000000ff00007207 */ /* 0x000fca0000000000 */
[----:B------:R2:W-:Y:S02]  /*1dbb0*/  STL [R1+0x8], R0 ;  /* 0x0000080001007387 */ /* 0x0005e40000100800 */
.L_x_15019:
[----:B------:R-:W-:Y:S05]  /*1dbc0*/  BSYNC B7 ;  /* 0x0000000000077941 */ /* 0x000fea0003800000 */
.L_x_15017:
        /* <DEDUP_REMOVED lines=13> */
.L_x_15108:
        /* <DEDUP_REMOVED lines=15> */
[----:B------:R-:W-:Y:S01]  /*1dd90*/  ISETP.GE.U32.AND P5, PT, R6, 0x10, PT ;  /* 0x000000100600780c */ /* 0x000fe20003fa6070 */
[----:B------:R-:W-:Y:S01]  /*1dda0*/  SHFL.IDX PT, R5, R16, 0x1, 0x1f ;  /* 0x00201f0010057f89 */ /* 0x000fe200000e0000 */
[----:B-1----:R-:W-:Y:S01]  /*1ddb0*/  IMAD.MOV.U32 R2, RZ, RZ, RZ ;  /* 0x000000ffff027224 */ /* 0x002fe200078e00ff */
[----:B--2---:R-:W-:-:S02]  /*1ddc0*/  @!P1 MOV R2, R3 ;  /* 0x0000000300029202 */ /* 0x004fc40000000f00 */
[----:B------:R-:W-:-:S03]  /*1ddd0*/  ISETP.NE.AND P1, PT, R6, RZ, PT ;  /* 0x000000ff0600720c */ /* 0x000fc60003f25270 */
        /* <DEDUP_REMOVED lines=16> */
.L_x_15248:
[----:B------:R-:W-:Y:S02]  /*1dee0*/  ULDC UR4, c[0x0][0xd38] ;  /* 0x00034e0000047ab9 */ /* 0x000fe40000000800 */
[----:B------:R-:W-:-:S04]  /*1def0*/  IMAD.U32 R4, RZ, RZ, UR4 ;  /* 0x00000004ff047e24 */ /* 0x000fc8000f8e00ff */
[----:B--2---:R-:W-:-:S04]  /*1df00*/  IMAD R16, R16, R4, RZ ;  /* 0x0000000410107224 */ /* 0x004fc800078e02ff */
[----:B------:R-:W-:-:S05]  /*1df10*/  IMAD.IADD R5, R5, 0x1, R16 ;  /* 0x0000000105057824 */ /* 0x000fca00078e0210 */
[----:B------:R-:W-:-:S13]  /*1df20*/  ISETP.GT.AND P6, PT, R5, R0, PT ;  /* 0x000000000500720c */ /* 0x000fda0003fc4270 */
[----:B------:R-:W-:Y:S05]  /*1df30*/  @P6 BRA `(.L_x_15111) ;  /* 0x00000000009c6947 */ /* 0x000fea0003800000 */
.L_x_15116:
[----:B------:R-:W2:Y:S01]  /*1df40*/  LDC R2, c[0x0][0xd3c] ;  /* 0x00034f00ff027b82 */ /* 0x000ea20000000800 */
[----:B------:R-:W-:-:S05]  /*1df50*/  VIADD R19, R19, 0x1f ;  /* 0x0000001f13137836 */ /* 0x000fca0000000000 */
[----:B--2---:R-:W-:-:S13]  /*1df60*/  ISETP.GE.AND P6, PT, R19, R2, PT ;  /* 0x000000021300720c */ /* 0x004fda0003fc6270 */
        /* <DEDUP_REMOVED lines=11> */
.L_x_15114:
[----:B------:R-:W-:Y:S05]  /*1e020*/  BSYNC B0 ;  /* 0x0000000000007941 */ /* 0x000fea0003800000 */
.L_x_15113:
        /* <DEDUP_REMOVED lines=17> */
[----:B------:R1:W2:Y:S02]  /*1e140*/  SHFL.IDX PT, R16, R3, 0x1f, 0x1f ;  /* 0x03e01f0003107f89 */ /* 0x0002a400000e0000 */
.L_x_15256:
[----:B------:R-:W-:Y:S02]  /*1e150*/  ULDC UR4, c[0x0][0xd38] ;  /* 0x00034e0000047ab9 */ /* 0x000fe40000000800 */
[----:B------:R-:W-:-:S04]  /*1e160*/  IMAD.U32 R4, RZ, RZ, UR4 ;  /* 0x00000004ff047e24 */ /* 0x000fc8000f8e00ff */
[----:B--2---:R-:W-:-:S04]  /*1e170*/  IMAD R16, R16, R4, RZ ;  /* 0x0000000410107224 */ /* 0x004fc800078e02ff */
[----:B------:R-:W-:-:S05]  /*1e180*/  IMAD.IADD R5, R16, 0x1, R5 ;  /* 0x0000000110057824 */ /* 0x000fca00078e0205 */
[----:B------:R-:W-:-:S13]  /*1e190*/  ISETP.GT.AND P6, PT, R5, R0, PT ;  /* 0x000000000500720c */ /* 0x000fda0003fc4270 */
[----:B------:R-:W-:Y:S05]  /*1e1a0*/  @!P6 BRA `(.L_x_15116) ;  /* 0xfffffffc0064e947 */ /* 0x000fea000383ffff */
.L_x_15111:
        /* <DEDUP_REMOVED lines=8> */
.L_x_15260:
[----:B------:R-:W-:Y:S01]  /*1e230*/  ISETP.NE.AND P0, PT, R5, RZ, PT ;  /* 0x000000ff0500720c */ /* 0x000fe20003f05270 */
[----:B--2---:R-:W-:-:S12]  /*1e240*/  IMAD.MOV.U32 R2, RZ, RZ, RZ ;  /* 0x000000ffff027224 */ /* 0x004fd800078e00ff */
[----:B------:R-:W-:Y:S05]  /*1e250*/  @!P0 BRA `(.L_x_15118) ;  /* 0x0000000000108947 */ /* 0x000fea0003800000 */
[----:B------:R-:W-:Y:S01]  /*1e260*/  UMOV UR4, 0xffffffff ;  /* 0xffffffff00047882 */ /* 0x000fe20000000000 */
[----:B------:R-:W-:Y:S02]  /*1e270*/  VIADD R12, R6, 0xffffffff ;  /* 0xffffffff060c7836 */ /* 0x000fe40000000000 */
[----:B------:R-:W-:Y:S05]  /*1e280*/  BRA.DIV UR4, `(.L_x_15119) ;  /* 0x0000004604487947 */ /* 0x000fea000b800000 */
[----:B------:R2:W0:Y:S02]  /*1e290*/  SHFL.IDX PT, R2, R3, R12, 0x1f ;  /* 0x00001f0c03027589 */ /* 0x00042400000e0000 */
.L_x_15118:
[----:B0----5:R-:W0:Y:S01]  /*1e2a0*/  LDC.64 R8, c[0x0][0xd90] ;  /* 0x00036400ff087b82 */ /* 0x021e220000000a00 */
[----:B------:R-:W-:-:S04]  /*1e2b0*/  IMAD.IADD R19, R6, 0x1, R19 ;  /* 0x0000000106137824 */ /* 0x000fc800078e0213 */
[----:B0-----:R-:W-:-:S06]  /*1e2c0*/  IMAD.WIDE R6, R19, 0x4, R8 ;  /* 0x0000000413067825 */ /* 0x001fcc00078e0208 */
[----:B------:R-:W3:Y:S01]  /*1e2d0*/  LDG.E R6, desc[UR40][R6.64] ;  /* 0x0000002806067981 */ /* 0x000ee2000c1e1900 */
[----:B------:R-:W-:-:S04]  /*1e2e0*/  IMAD R16, R2, R4, R16 ;  /* 0x0000000402107224 */ /* 0x000fc800078e0210 */
[----:B------:R-:W-:Y:S02]  /*1e2f0*/  IMAD.IADD R0, R0, 0x1, -R16 ;  /* 0x0000000100007824 */ /* 0x000fe400078e0a10 */
[----:B---3--:R-:W-:-:S05]  /*1e300*/  IMAD R5, R17, R6, RZ ;  /* 0x0000000611057224 */ /* 0x008fca00078e02ff */
[----:B------:R-:W-:-:S04]  /*1e310*/  IABS R7, R5 ;  /* 0x0000000500077213 */ /* 0x000fc80000000000 */
[----:B-12---:R-:W0:Y:S08]  /*1e320*/  I2F.RP R3, R7 ;  /* 0x0000000700037306 */ /* 0x006e300000209400 */
        /* <DEDUP_REMOVED lines=49> */
[----:B------:R-:W-:-:S06]  /*1e640*/  @P0 IADD3 R2, R2, 0x1, RZ ;  /* 0x0000000102020810 */ /* 0x000fcc0007ffe0ff */
[----:B------:R-:W-:Y:S01]  /*1e650*/  @!P2 IMAD.MOV R2, RZ, RZ, -R2 ;  /* 0x000000ffff02a224 */ /* 0x000fe200078e0a02 */
[----:B------:R-:W-:Y:S01]  /*1e660*/  @!P1 LOP3.LUT R2, RZ, R4, RZ, 0x33, !PT ;  /* 0x00000004ff029212 */ /* 0x000fe200078e33ff */
[----:B------:R-:W-:-:S04]  /*1e670*/  IMAD.MOV R4, RZ, RZ, -R4 ;  /* 0x000000ffff047224 */ /* 0x000fc800078e0a04 */
[----:B------:R-:W-:Y:S01]  /*1e680*/  IMAD R18, R2, R4, R0 ;  /* 0x0000000402127224 */ /* 0x000fe200078e0200 */
[----:B------:R-:W-:-:S05]  /*1e690*/  LOP3.LUT R2, RZ, R2, RZ, 0x33, !PT ;  /* 0x00000002ff027212 */ /* 0x000fca00078e33ff */
[----:B------:R-:W-:Y:S01]  /*1e6a0*/  IMAD.IADD R17, R17, 0x1, R2 ;  /* 0x0000000111117824 */ /* 0x000fe200078e0202 */
[----:B------:R-:W-:Y:S06]  /*1e6b0*/  BRA `(.L_x_15120) ;  /* 0x00000000001c7947 */ /* 0x000fec0003800000 */
.L_x_15112:
[----:B------:R-:W-:Y:S01]  /*1e6c0*/  UMOV UR4, URZ ;  /* 0x0000003f00047c82 */ /* 0x000fe20008000000 */
[----:B------:R-:W-:Y:S01]  /*1e6d0*/  UMOV UR5, URZ ;  /* 0x0000003f00057c82 */ /* 0x000fe20008000000 */
[----:B------:R-:W-:Y:S01]  /*1e6e0*/  ULDC UR6, c[0x0][0xd3c] ;  /* 0x00034f0000067ab9 */ /* 0x000fe20000000800 */
[----:B------:R-:W-:Y:S02]  /*1e6f0*/  IMAD.MOV.U32 R16, RZ, RZ, R0 ;  /* 0x000000ffff107224 */ /* 0x000fe400078e0000 */
[----:B------:R-:W-:Y:S02]  /*1e700*/  IMAD.U32 R17, RZ, RZ, UR4 ;  /* 0x00000004ff117e24 */ /* 0x000fe4000f8e00ff */
[----:B------:R-:W-:Y:S02]  /*1e710*/  IMAD.U32 R18, RZ, RZ, UR5 ;  /* 0x00000005ff127e24 */ /* 0x000fe4000f8e00ff */
[----:B------:R-:W-:-:S07]  /*1e720*/  IMAD.U32 R19, RZ, RZ, UR6 ;  /* 0x00000006ff137e24 */ /* 0x000fce000f8e00ff */
.L_x_15120:
[----:B-1----:R1:W2:Y:S01]  /*1e730*/  LDL R3, [R1+0x4] ;  /* 0x0000040001037983 */ /* 0x0022a20000100800 */
        /* <DEDUP_REMOVED lines=11> */
.L_x_15109:
[----:B------:R-:W-:Y:S02]  /*1e7f0*/  ULDC UR4, c[0x0][0xd3c] ;  /* 0x00034f0000047ab9 */ /* 0x000fe40000000800 */
[----:B---3--:R-:W-:-:S13]  /*1e800*/  ISETP.GE.AND P0, PT, R19, UR4, PT ;  /* 0x0000000413007c0c */ /* 0x008fda000bf06270 */
[----:B------:R-:W-:Y:S05]  /*1e810*/  @!P0 BRA `(.L_x_15121) ;  /* 0xffffff8800348947 */ /* 0x000fea000383ffff */
[----:B------:R-:W-:Y:S05]  /*1e820*/  BSYNC B8 ;  /* 0x0000000000087941 */ /* 0x000fea0003800000 */
.L_x_14975:
        /* <DEDUP_REMOVED lines=12> */
.L_x_15263:
[----:B------:R-:W-:Y:S05]  /*1e8f0*/  BSYNC B0 ;  /* 0x0000000000007941 */ /* 0x000fea0003800000 */
.L_x_15122:
[----:B------:R-:W-:-:S03]  /*1e900*/  UMOV UR4, 0xffffffff ;  /* 0xffffffff00047882 */ /* 0x000fc60000000000 */
[----:B------:R-:W-:Y:S05]  /*1e910*/  BRA.DIV UR4, `(.L_x_15124) ;  /* 0x0000003e04e07947 */ /* 0x000fea000b800000 */
[----:B------:R-:W1:Y:S02]  /*1e920*/  S2R R2, SR_TID.X ;  /* 0x0000000000027919 */ /* 0x000e640000002100 */
[----:B-1----:R-:W-:-:S04]  /*1e930*/  SHF.R.U32.HI R2, RZ, 0x5, R2 ;  /* 0x00000005ff027819 */ /* 0x002fc80000011602 */
[----:B------:R-:W-:-:S05]  /*1e940*/  LOP3.LUT R2, R2, 0x3, RZ, 0xc0, !PT ;  /* 0x0000000302027812 */ /* 0x000fca00078ec0ff */
[----:B------:R1:W2:Y:S02]  /*1e950*/  SHFL.IDX PT, R14, R2, RZ, 0x1f ;  /* 0x00001fff020e7589 */ /* 0x0002a400000e0000 */
.L_x_15266:
[----:B--2---:R-:W-:-:S13]  /*1e960*/  ISETP.NE.AND P0, PT, R14, RZ, PT ;  /* 0x000000ff0e00720c */ /* 0x004fda0003f05270 */
[----:B------:R-:W-:Y:S05]  /*1e970*/  @P0 BRA `(.L_x_14816) ;  /* 0x0000000000940947 */ /* 0x000fea0003800000 */
[----:B------:R-:W-:-:S03]  /*1e980*/  UMOV UR4, 0xffffffff ;  /* 0xffffffff00047882 */ /* 0x000fc60000000000 */
[----:B------:R-:W-:Y:S05]  /*1e990*/  BRA.DIV UR4, `(.L_x_15125) ;  /* 0x0000003e04f47947 */ /* 0x000fea000b800000 */
[----:B------:R-:W-:-:S13]  /*1e9a0*/  ELECT P6, URZ, PT ;  /* 0x00000000003f782f */ /* 0x000fda00038c0000 */
.L_x_15269:
[----:B------:R-:W-:Y:S05]  /*1e9b0*/  @!P6 BRA `(.L_x_14816) ;  /* 0x000000000084e947 */ /* 0x000fea0003800000 */
[----:B-1----:R-:W2:Y:S02]  /*1e9c0*/  LDL.LU R2, [R1+0x8c] ;  /* 0x00008c0001027983 */ /* 0x002ea40000300800 */
[----:B--2---:R-:W-:-:S04]  /*1e9d0*/  LOP3.LUT R2, R2, 0x2, RZ, 0xfc, !PT ;  /* 0x0000000202027812 */ /* 0x004fc800078efcff */
[----:B------:R-:W-:-:S13]  /*1e9e0*/  ISETP.NE.AND P2, PT, R2, 0x3, PT ;  /* 0x000000030200780c */ /* 0x000fda0003f45270 */
[----:B------:R-:W-:Y:S05]  /*1e9f0*/  @!P2 BRA `(.L_x_15126) ;  /* 0x000000000004a947 */ /* 0x000fea0003800000 */
[----:B------:R-:W-:Y:S01]  /*1ea00*/  BPT.TRAP 0x1 ;  /* 0x000000040000795c */ /* 0x000fe20000300000 */
.L_x_15126:
        /* <DEDUP_REMOVED lines=14> */
.L_x_15270:
[----:B------:R-:W1:Y:S02]  /*1eaf0*/  SYNCS.PHASECHK.TRANS64.TRYWAIT P0, [R7+URZ], R2 ;  /* 0x00000002070075a7 */ /* 0x000e64000800017f */
[----:B-1----:R-:W-:Y:S05]  /*1eb00*/  @!P0 BRA `(.L_x_15128) ;  /* 0x0000003c00cc8947 */ /* 0x002fea0003800000 */
.L_x_15271:
[----:B------:R-:W-:Y:S05]  /*1eb10*/  @!P2 BRA `(.L_x_15129) ;  /* 0x000000000004a947 */ /* 0x000fea0003800000 */
[----:B------:R-:W-:Y:S01]  /*1eb20*/  BPT.TRAP 0x1 ;  /* 0x000000040000795c */ /* 0x000fe20000300000 */
.L_x_15129:
[----:B------:R-:W2:Y:S01]  /*1eb30*/  LDL.LU R4, [R1+0x8] ;  /* 0x0000080001047983 */ /* 0x000ea20000300800 */
[----:B------:R-:W-:-:S04]  /*1eb40*/  VIADD R0, R0, 0x32460 ;  /* 0x0003246000007836 */ /* 0x000fc80000000000 */
[----:B--2---:R-:W-:-:S04]  /*1eb50*/  IMAD R4, R4, 0x8, R0 ;  /* 0x0000000804047824 */ /* 0x004fc800078e0200 */
[----:B------:R-:W2:Y:S02]  /*1eb60*/  SYNCS.PHASECHK.TRANS64.TRYWAIT P0, [R4+URZ], R5 ;  /* 0x00000005040075a7 */ /* 0x000ea4000800017f */
[----:B--2---:R-:W-:Y:S05]  /*1eb70*/  @!P0 BRA `(.L_x_15130) ;  /* 0x0000003c00c48947 */ /* 0x004fea0003800000 */
.L_x_15272:
[----:B------:R-:W-:-:S07]  /*1eb80*/  IMAD R3, R3, 0x8, R0 ;  /* 0x0000000803037824 */ /* 0x000fce00078e0200 */
.L_x_15131:
[----:B---3--:R3:W0:Y:S02]  /*1eb90*/  SYNCS.PHASECHK.TRANS64.TRYWAIT P0, [R3+URZ], R2 ;  /* 0x00000002030075a7 */ /* 0x008624000800017f */
[----:B0-----:R-:W-:Y:S05]  /*1eba0*/  @!P0 NANOSLEEP.SYNCS 0x989680 ;  /* 0x009896800000895d */ /* 0x001fea0003900000 */
[----:B------:R-:W0:Y:S02]  /*1ebb0*/  @!P0 SYNCS.PHASECHK.TRANS64 P0, [R3+URZ], R2 ;  /* 0x00000002030085a7 */ /* 0x000e24000800007f */
[----:B0-----:R-:W-:Y:S05]  /*1ebc0*/  @!P0 BRA `(.L_x_15131) ;  /* 0xfffffffc00f08947 */ /* 0x001fea000383ffff */
.L_x_14816:
[----:B------:R-:W-:Y:S05]  /*1ebd0*/  BSYNC B9 ;  /* 0x0000000000097941 */ /* 0x000fea0003800000 */
.L_x_14813:
[----:B------:R-:W-:Y:S05]  /*1ebe0*/  EXIT ;  /* 0x000000000000794d */ /* 0x000fea0003800000 */
.L_x_14834:
[----:B0-----:R0:W1:Y:S02]  /*1ebf0*/  SYNCS.PHASECHK.TRANS64.TRYWAIT P6, [R96+URZ+0x32490], R107 ;  /* 0x0324906b600075a7 */ /* 0x00106400080c017f */
[----:B-1----:R-:W-:Y:S05]  /*1ec00*/  @!P6 NANOSLEEP.SYNCS 0x989680 ;  /* 0x009896800000e95d */ /* 0x002fea0003900000 */
[----:B------:R-:W1:Y:S02]  /*1ec10*/  @!P6 SYNCS.PHASECHK.TRANS64 P6, [R96+URZ+0x32490], R107 ;  /* 0x0324906b6000e5a7 */ /* 0x000e6400080c007f */
[----:B-1----:R-:W-:Y:S05]  /*1ec20*/  @!P6 BRA `(.L_x_14834) ;  /* 0xfffffffc00f0e947 */ /* 0x002fea000383ffff */
[----:B------:R-:W-:Y:S05]  /*1ec30*/  BRA `(.L_x_15132) ;  /* 0xfffffe4000a47947 */ /* 0x000fea000383ffff */
.L_x_14852:
[----:B0-----:R0:W1:Y:S02]  /*1ec40*/  SYNCS.PHASECHK.TRANS64.TRYWAIT P5, [R96+URZ+0x32490], R107 ;  /* 0x0324906b600075a7 */ /* 0x00106400080a017f */
[----:B-1----:R-:W-:Y:S05]  /*1ec50*/  @!P5 NANOSLEEP.SYNCS 0x989680 ;  /* 0x009896800000d95d */ /* 0x002fea0003900000 */
[----:B------:R-:W1:Y:S02]  /*1ec60*/  @!P5 SYNCS.PHASECHK.TRANS64 P5, [R96+URZ+0x32490], R107 ;  /* 0x0324906b6000d5a7 */ /* 0x000e6400080a007f */
[----:B-1----:R-:W-:Y:S05]  /*1ec70*/  @!P5 BRA `(.L_x_14852) ;  /* 0xfffffffc00f0d947 */ /* 0x002fea000383ffff */
[----:B------:R-:W-:Y:S05]  /*1ec80*/  BRA `(.L_x_15133) ;  /* 0xfffffe5000f07947 */ /* 0x000fea000383ffff */
.L_x_14861:
[----:B0-----:R0:W1:Y:S02]  /*1ec90*/  SYNCS.PHASECHK.TRANS64.TRYWAIT P4, [R96+URZ+0x32490], R107 ;  /* 0x0324906b600075a7 */ /* 0x001064000808017f */
[----:B-1----:R-:W-:Y:S05]  /*1eca0*/  @!P4 NANOSLEEP.SYNCS 0x989680 ;  /* 0x009896800000c95d */ /* 0x002fea0003900000 */
[----:B------:R-:W1:Y:S02]  /*1ecb0*/  @!P4 SYNCS.PHASECHK.TRANS64 P4, [R96+URZ+0x32490], R107 ;  /* 0x0324906b6000c5a7 */ /* 0x000e64000808007f */
[----:B-1----:R-:W-:Y:S05]  /*1ecc0*/  @!P4 BRA `(.L_x_14861) ;  /* 0xfffffffc00f0c947 */ /* 0x002fea000383ffff */
[----:B------:R-:W-:Y:S05]  /*1ecd0*/  BRA `(.L_x_15134) ;  /* 0xfffffe64001c7947 */ /* 0x000fea000383ffff */
.L_x_14867:
[----:B-1----:R1:W2:Y:S02]  /*1ece0*/  SYNCS.PHASECHK.TRANS64.TRYWAIT P3, [R96+URZ+0x324b0], R107 ;  /* 0x0324b06b600075a7 */ /* 0x0022a4000806017f */
[----:B--2---:R-:W-:Y:S05]  /*1ecf0*/  @!P3 NANOSLEEP.SYNCS 0x989680 ;  /* 0x009896800000b95d */ /* 0x004fea0003900000 */
[----:B------:R-:W2:Y:S02]  /*1ed00*/  @!P3 SYNCS.PHASECHK.TRANS64 P3, [R96+URZ+0x324b0], R107 ;  /* 0x0324b06b6000b5a7 */ /* 0x000ea4000806007f */
[----:B--2---:R-:W-:Y:S05]  /*1ed10*/  @!P3 BRA `(.L_x_14867) ;  /* 0xfffffffc00f0b947 */ /* 0x004fea000383ffff */
[----:B------:R-:W-:Y:S05]  /*1ed20*/  BRA `(.L_x_15135) ;  /* 0xfffffe6400b07947 */ /* 0x000fea000383ffff */
.L_x_14875:
        /* <DEDUP_REMOVED lines=13> */
.L_x_15137:
[----:B------:R-:W-:Y:S05]  /*1ee00*/  BSYNC B0 ;  /* 0x0000000000007941 */ /* 0x000fea0003800000 */
.L_x_15136:
[----:B------:R-:W-:Y:S05]  /*1ee10*/  BRA `(.L_x_15138) ;  /* 0xfffffe7000887947 */ /* 0x000fea000383ffff */
.L_x_14887:
        /* <DEDUP_REMOVED lines=8> */
.L_x_15140:
[----:B------:R-:W-:Y:S05]  /*1eea0*/  BSYNC B1 ;  /* 0x0000000000017941 */ /* 0x000fea0003800000 */
.L_x_15139:
        /* <DEDUP_REMOVED lines=8> */
.L_x_15141:
[----:B------:R-:W-:Y:S02]  /*1ef30*/  IMAD.MOV.U32 R13, RZ, RZ, R8 ;  /* 0x000000ffff0d7224 */ /* 0x000fe400078e0008 */
[----:B------:R-:W-:-:S07]  /*1ef40*/  IMAD.MOV.U32 R0, RZ, RZ, R14 ;  /* 0x000000ffff007224 */ /* 0x000fce00078e000e */
[----:B------:R-:W-:Y:S05]  /*1ef50*/  WARPSYNC.COLLECTIVE R15, `(.L_x_15142) ;  /* 0x000000000f087348 */ /* 0x000fea0003c00000 */
[----:B------:R0:W1:Y:S02]  /*1ef60*/  SHFL.IDX P6, R14, R13, R12, R11 ;  /* 0x0000000c0d0e7389 */ /* 0x00006400000c000b */
[----:B01----:R-:W-:Y:S01]  /*1ef70*/  ENDCOLLECTIVE ;  /* 0x000000000000791b */ /* 0x003fe20003800000 */
.L_x_15142:
[----:B------:R-:W-:Y:S02]  /*1ef80*/  IMAD.MOV.U32 R13, RZ, RZ, R7 ;  /* 0x000000ffff0d7224 */ /* 0x000fe400078e0007 */
[----:B------:R-:W-:-:S07]  /*1ef90*/  IMAD.MOV.U32 R5, RZ, RZ, R14 ;  /* 0x000000ffff057224 */ /* 0x000fce00078e000e */
[----:B------:R-:W-:Y:S05]  /*1efa0*/  WARPSYNC.COLLECTIVE R15, `(.L_x_15143) ;  /* 0x000000000f087348 */ /* 0x000fea0003c00000 */
[----:B------:R0:W1:Y:S02]  /*1efb0*/  SHFL.IDX P6, R14, R13, R12, R11 ;  /* 0x0000000c0d0e7389 */ /* 0x00006400000c000b */
[----:B01----:R-:W-:Y:S01]  /*1efc0*/  ENDCOLLECTIVE ;  /* 0x000000000000791b */ /* 0x003fe20003800000 */
.L_x_15143:
[----:B------:R-:W-:Y:S05]  /*1efd0*/  BRA `(.L_x_15144) ;  /* 0xfffffe7800187947 */ /* 0x000fea000383ffff */
.L_x_14890:
[----:B------:R-:W-:Y:S01]  /*1efe0*/  BSSY B1, `(.L_x_15145) ;  /* 0x0000008000017945 */ /* 0x000fe20003800000 */
[----:B------:R-:W-:Y:S01]  /*1eff0*/  IMAD.MOV.U32 R13, RZ, RZ, R6 ;  /* 0x000000ffff0d7224 */ /* 0x000fe200078e0006 */
[----:B------:R-:W-:Y:S01]  /*1f000*/  MOV R15, 0xffffffff ;  /* 0xffffffff000f7802 */ /* 0x000fe20000000f00 */
[----:B------:R-:W-:Y:S02]  /*1f010*/  IMAD.MOV.U32 R12, RZ, RZ, 0x1 ;  /* 0x00000001ff0c7424 */ /* 0x000fe400078e00ff */
[----:B------:R-:W-:-:S07]  /*1f020*/  IMAD.MOV.U32 R11, RZ, RZ, 0x1c1f ;  /* 0x00001c1fff0b7424 */ /* 0x000fce00078e00ff */
[----:B0---4-:R-:W-:Y:S05]  /*1f030*/  WARPSYNC.COLLECTIVE R15, `(.L_x_15146) ;  /* 0x000000000f087348 */ /* 0x011fea0003c00000 */
[----:B----4-:R1:W2:Y:S02]  /*1f040*/  SHFL.IDX P6, R14, R13, R12, R11 ;  /* 0x0000000c0d0e7389 */ /* 0x0102a400000c000b */
[----:B012---:R-:W-:Y:S01]  /*1f050*/  ENDCOLLECTIVE ;  /* 0x000000000000791b */ /* 0x007fe20003800000 */
.L_x_15146:
[----:B------:R-:W-:Y:S05]  /*1f060*/  BSYNC B1 ;  /* 0x0000000000017941 */ /* 0x000fea0003800000 */
.L_x_15145:
        /* <DEDUP_REMOVED lines=8> */
.L_x_15147:
[----:B------:R-:W-:Y:S02]  /*1f0f0*/  IMAD.MOV.U32 R13, RZ, RZ, R8 ;  /* 0x000000ffff0d7224 */ /* 0x000fe400078e0008 */
[----:B------:R-:W-:-:S07]  /*1f100*/  IMAD.MOV.U32 R0, RZ, RZ, R14 ;  /* 0x000000ffff007224 */ /* 0x000fce00078e000e */
[----:B------:R-:W-:Y:S05]  /*1f110*/  WARPSYNC.COLLECTIVE R15, `(.L_x_15148) ;  /* 0x000000000f087348 */ /* 0x000fea0003c00000 */
[----:B------:R0:W1:Y:S02]  /*1f120*/  SHFL.IDX P6, R14, R13, R12, R11 ;  /* 0x0000000c0d0e7389 */ /* 0x00006400000c000b */
[----:B01----:R-:W-:Y:S01]  /*1f130*/  ENDCOLLECTIVE ;  /* 0x000000000000791b */ /* 0x003fe20003800000 */
.L_x_15148:
[----:B------:R-:W-:Y:S02]  /*1f140*/  IMAD.MOV.U32 R13, RZ, RZ, R7 ;  /* 0x000000ffff0d7224 */ /* 0x000fe400078e0007 */
[----:B------:R-:W-:-:S07]  /*1f150*/  IMAD.MOV.U32 R5, RZ, RZ, R14 ;  /* 0x000000ffff057224 */ /* 0x000fce00078e000e */
[----:B------:R-:W-:Y:S05]  /*1f160*/  WARPSYNC.COLLECTIVE R15, `(.L_x_15149) ;  /* 0x000000000f087348 */ /* 0x000fea0003c00000 */
[----:B------:R0:W1:Y:S02]  /*1f170*/  SHFL.IDX P6, R14, R13, R12, R11 ;  /* 0x0000000c0d0e7389 */ /* 0x00006400000c000b */
[----:B01----:R-:W-:Y:S01]  /*1f180*/  ENDCOLLECTIVE ;  /* 0x000000000000791b */ /* 0x003fe20003800000 */
.L_x_15149:
[----:B------:R-:W-:Y:S05]  /*1f190*/  BRA `(.L_x_15150) ;  /* 0xfffffe7800807947 */ /* 0x000fea000383ffff */
.L_x_14894:
[----:B0-----:R0:W1:Y:S02]  /*1f1a0*/  SYNCS.PHASECHK.TRANS64.TRYWAIT P0, [R19+URZ+0x32400], R34 ;  /* 0x03240022130075a7 */ /* 0x001064000800017f */
[----:B-1----:R-:W-:Y:S05]  /*1f1b0*/  @!P0 NANOSLEEP.SYNCS 0x989680 ;  /* 0x009896800000895d */ /* 0x002fea0003900000 */
[----:B------:R-:W1:Y:S02]  /*1f1c0*/  @!P0 SYNCS.PHASECHK.TRANS64 P0, [R19+URZ+0x32400], R34 ;  /* 0x03240022130085a7 */ /* 0x000e64000800007f */
[----:B-1----:R-:W-:Y:S05]  /*1f1d0*/  @!P0 BRA `(.L_x_14894) ;  /* 0xfffffffc00f08947 */ /* 0x002fea000383ffff */
[----:B------:R-:W-:Y:S05]  /*1f1e0*/  BRA `(.L_x_15151) ;  /* 0xfffffe7c00887947 */ /* 0x000fea000383ffff */
.L_x_14902:
[----:B------:R-:W0:Y:S01]  /*1f1f0*/  LDC R31, c[0x0][0x3f4] ;  /* 0x0000fd00ff1f7b82 */ /* 0x000e220000000800 */
[----:B------:R-:W-:Y:S01]  /*1f200*/  BSSY B1, `(.L_x_15152) ;  /* 0x0000008000017945 */ /* 0x000fe20003800000 */
[----:B------:R-:W-:Y:S01]  /*1f210*/  IMAD.MOV.U32 R13, RZ, RZ, R28 ;  /* 0x000000ffff0d7224 */ /* 0x000fe200078e001c */
[----:B------:R-:W-:Y:S01]  /*1f220*/  MOV R15, 0xffffffff ;  /* 0xffffffff000f7802 */ /* 0x000fe20000000f00 */
[----:B------:R-:W-:Y:S02]  /*1f230*/  IMAD.MOV.U32 R12, RZ, RZ, RZ ;  /* 0x000000ffff0c7224 */ /* 0x000fe400078e00ff */
[----:B------:R-:W-:-:S07]  /*1f240*/  IMAD.MOV.U32 R11, RZ, RZ, 0x1c1f ;  /* 0x00001c1fff0b7424 */ /* 0x000fce00078e00ff */
[----:B0-----:R-:W-:Y:S05]  /*1f250*/  WARPSYNC.COLLECTIVE R15, `(.L_x_15153) ;  /* 0x000000000f087348 */ /* 0x001fea0003c00000 */
[----:B------:R1:W2:Y:S02]  /*1f260*/  SHFL.IDX P6, R14, R13, R12, R11 ;  /* 0x0000000c0d0e7389 */ /* 0x0002a400000c000b */
[----:B012---:R-:W-:Y:S01]  /*1f270*/  ENDCOLLECTIVE ;  /* 0x000000000000791b */ /* 0x007fe20003800000 */
.L_x_15153:
[----:B------:R-:W-:Y:S05]  /*1f280*/  BSYNC B1 ;  /* 0x0000000000017941 */ /* 0x000fea0003800000 */
.L_x_15152:
[----:B------:R0:W5:Y:S01]  /*1f290*/  LDL R7, [R1+0x30] ;  /* 0x0000300001077983 */ /* 0x0001620000100800 */
[----:B------:R-:W-:Y:S01]  /*1f2a0*/  IMAD.MOV.U32 R13, RZ, RZ, R10 ;  /* 0x000000ffff0d7224 */ /* 0x000fe200078e000a */
[----:B------:R-:W-:Y:S01]  /*1f2b0*/  ISETP.GE.AND P0, PT, R16, R31, PT ;  /* 0x0000001f1000720c */ /* 0x000fe20003f06270 */
[----:B------:R-:W-:Y:S02]  /*1f2c0*/  IMAD.MOV.U32 R12, RZ, RZ, RZ ;  /* 0x000000ffff0c7224 */ /* 0x000fe400078e00ff */
[----:B------:R-:W-:Y:S02]  /*1f2d0*/  IMAD.MOV.U32 R11, RZ, RZ, 0x1c1f ;  /* 0x00001c1fff0b7424 */ /* 0x000fe400078e00ff */
[----:B------:R-:W-:Y:S02]  /*1f2e0*/  IMAD.MOV.U32 R15, RZ, RZ, -0x1 ;  /* 0xffffffffff0f7424 */ /* 0x000fe400078e00ff */
[----:B0-----:R-:W-:-:S07]  /*1f2f0*/  IMAD.MOV.U32 R0, RZ, RZ, R14 ;  /* 0x000000ffff007224 */ /* 0x001fce00078e000e */
[----:B-----5:R-:W-:Y:S05]  /*1f300*/  WARPSYNC.COLLECTIVE R15, `(.L_x_15154) ;  /* 0x000000000f087348 */ /* 0x020fea0003c00000 */
[----:B------:R0:W1:Y:S02]  /*1f310*/  SHFL.IDX P6, R14, R13, R12, R11 ;  /* 0x0000000c0d0e7389 */ /* 0x00006400000c000b */
[----:B01---5:R-:W-:Y:S01]  /*1f320*/  ENDCOLLECTIVE ;  /* 0x000000000000791b */ /* 0x023fe20003800000 */
.L_x_15154:
[----:B------:R-:W-:Y:S02]  /*1f330*/  IMAD.MOV.U32 R13, RZ, RZ, R20 ;  /* 0x000000ffff0d7224 */ /* 0x000fe400078e0014 */
[----:B------:R-:W-:-:S07]  /*1f340*/  IMAD.MOV.U32 R3, RZ, RZ, R14 ;  /* 0x000000ffff037224 */ /* 0x000fce00078e000e */
[----:B------:R-:W-:Y:S05]  /*1f350*/  WARPSYNC.COLLECTIVE R15, `(.L_x_15155) ;  /* 0x000000000f087348 */ /* 0x000fea0003c00000 */
[----:B------:R0:W1:Y:S02]  /*1f360*/  SHFL.IDX P6, R14, R13, R12, R11 ;  /* 0x0000000c0d0e7389 */ /* 0x00006400000c000b */
[----:B01----:R-:W-:Y:S01]  /*1f370*/  ENDCOLLECTIVE ;  /* 0x000000000000791b */ /* 0x003fe20003800000 */
.L_x_15155:
[----:B------:R-:W-:Y:S02]  /*1f380*/  IMAD.MOV.U32 R13, RZ, RZ, R29 ;  /* 0x000000ffff0d7224 */ /* 0x000fe400078e001d */
[----:B------:R-:W-:-:S07]  /*1f390*/  IMAD.MOV.U32 R8, RZ, RZ, R14 ;  /* 0x000000ffff087224 */ /* 0x000fce00078e000e */
[----:B------:R-:W-:Y:S05]  /*1f3a0*/  WARPSYNC.COLLECTIVE R15, `(.L_x_15156) ;  /* 0x000000000f087348 */ /* 0x000fea0003c00000 */
[----:B------:R0:W1:Y:S02]  /*1f3b0*/  SHFL.IDX P6, R14, R13, R12, R11 ;  /* 0x0000000c0d0e7389 */ /* 0x00006400000c000b */
[----:B01----:R-:W-:Y:S01]  /*1f3c0*/  ENDCOLLECTIVE ;  /* 0x000000000000791b */ /* 0x003fe20003800000 */
.L_x_15156:
[----:B------:R-:W-:-:S05]  /*1f3d0*/  IMAD R30, R7, R6, RZ ;  /* 0x00000006071e7224 */ /* 0x000fca00078e02ff */
[----:B------:R-:W-:-:S13]  /*1f3e0*/  ISETP.GE.OR P1, PT, R39, R30, P0 ;  /* 0x0000001e2700720c */ /* 0x000fda0000726670 */
[C---:B------:R-:W-:Y:S01]  /*1f3f0*/  @!P1 IMAD.SHL.U32 R9, R16.reuse, 0x2, RZ ;  /* 0x0000000210099824 */ /* 0x040fe200078e00ff */
[----:B------:R-:W-:-:S04]  /*1f400*/  @!P1 SHF.L.U64.HI R21, R16, 0x1, R17 ;  /* 0x0000000110159819 */ /* 0x000fc80000010211 */
[----:B------:R-:W-:-:S05]  /*1f410*/  @!P1 IADD3 R4, P2, R3, R9, RZ ;  /* 0x0000000903049210 */ /* 0x000fca0007f5e0ff */
[----:B------:R-:W-:-:S06]  /*1f420*/  @!P1 IMAD.X R5, R0, 0x1, R21, P2 ;  /* 0x0000000100059824 */ /* 0x000fcc00010e0615 */
[----:B------:R-:W5:Y:S01]  /*1f430*/  @!P1 LD.E.128 R4, desc[UR40][R4.64] ;  /* 0x0000002804049980 */ /* 0x000f62000c101d00 */
[----:B------:R-:W-:-:S05]  /*1f440*/  @!P1 IADD3 R14, P2, R14, R9, RZ ;  /* 0x000000090e0e9210 */ /* 0x000fca0007f5e0ff */
[----:B------:R-:W-:-:S05]  /*1f450*/  @!P1 IMAD.X R3, R8, 0x1, R21, P2 ;  /* 0x0000000108039824 */ /* 0x000fca00010e0615 */
[----:B------:R-:W-:-:S05]  /*1f460*/  @!P1 MOV R15, R3 ;  /* 0x00000003000f9202 */ /* 0x000fca0000000f00 */
[----:B------:R0:W5:Y:S01]  /*1f470*/  @!P1 LD.E.128 R24, desc[UR40][R14.64] ;  /* 0x000000280e189980 */ /* 0x000162000c101d00 */
[----:B------:R-:W-:Y:S01]  /*1f480*/  IMAD.MOV.U32 R13, RZ, RZ, R28 ;  /* 0x000000ffff0d7224 */ /* 0x000fe200078e001c */
[----:B------:R-:W-:Y:S01]  /*1f490*/  CS2R R36, SRZ ;  /* 0x0000000000247805 */ /* 0x000fe2000001ff00 */
[----:B------:R-:W-:Y:S01]  /*1f4a0*/  IMAD.MOV.U32 R12, RZ, RZ, 0x1 ;  /* 0x00000001ff0c7424 */ /* 0x000fe200078e00ff */
[----:B------:R-:W-:Y:S01]  /*1f4b0*/  CS2R R34, SRZ ;  /* 0x0000000000227805 */ /* 0x000fe2000001ff00 */
[----:B0-----:R-:W-:-:S07]  /*1f4c0*/  IMAD.MOV.U32 R15, RZ, RZ, -0x1 ;  /* 0xffffffffff0f7424 */ /* 0x001fce00078e00ff */
[----:B-----5:R-:W-:Y:S05]  /*1f4d0*/  WARPSYNC.COLLECTIVE R15, `(.L_x_15157) ;  /* 0x000000000f087348 */ /* 0x020fea0003c00000 */
[----:B------:R0:W1:Y:S02]  /*1f4e0*/  SHFL.IDX P6, R14, R13, R12, R11 ;  /* 0x0000000c0d0e7389 */ /* 0x00006400000c000b */
[----:B01---5:R-:W-:Y:S01]  /*1f4f0*/  ENDCOLLECTIVE ;  /* 0x000000000000791b */ /* 0x023fe20003800000 */
.L_x_15157:
[----:B------:R-:W-:Y:S02]  /*1f500*/  IMAD.MOV.U32 R13, RZ, RZ, R10 ;  /* 0x000000ffff0d7224 */ /* 0x000fe400078e000a */
[----:B------:R-:W-:Y:S02]  /*1f510*/  @!P1 IMAD.MOV.U32 R36, RZ, RZ, R4 ;  /* 0x000000ffff249224 */ /* 0x000fe400078e0004 */
[----:B------:R-:W-:Y:S01]  /*1f520*/  @!P1 IMAD.MOV.U32 R37, RZ, RZ, R5 ;  /* 0x000000ffff259224 */ /* 0x000fe200078e0005 */
[----:B------:R-:W-:Y:S01]  /*1f530*/  CS2R R4, SRZ ;  /* 0x0000000000047805 */ /* 0x000fe2000001ff00 */
[----:B------:R-:W-:Y:S02]  /*1f540*/  IMAD.MOV.U32 R0, RZ, RZ, R36 ;  /* 0x000000ffff007224 */ /* 0x000fe400078e0024 */
[----:B------:R-:W-:Y:S02]  /*1f550*/  IMAD.MOV.U32 R3, RZ, RZ, R37 ;  /* 0x000000ffff037224 */ /* 0x000fe400078e0025 */
[----:B------:R-:W-:Y:S01]  /*1f560*/  @!P1 IMAD.MOV.U32 R34, RZ, RZ, R6 ;  /* 0x000000ffff229224 */ /* 0x000fe200078e0006 */
[----:B------:R-:W-:Y:S01]  /*1f570*/  PRMT R46, R46, 0x5410, R0 ;  /* 0x000054102e2e7816 */ /* 0x000fe20000000000 */
[----:B------:R-:W-:Y:S01]  /*1f580*/  IMAD.MOV.U32 R0, RZ, RZ, R14 ;  /* 0x000000ffff007224 */ /* 0x000fe200078e000e */
[----:B------:R-:W-:-:S07]  /*1f590*/  PRMT R33, R33, 0x5410, R3 ;  /* 0x0000541021217816 */ /* 0x000fce0000000003 */
[----:B------:R-:W-:Y:S05]  /*1f5a0*/  WARPSYNC.COLLECTIVE R15, `(.L_x_15158) ;  /* 0x000000000f087348 */ /* 0x000fea0003c00000 */
[----:B------:R0:W1:Y:S02]  /*1f5b0*/  SHFL.IDX P6, R14, R13, R12, R11 ;  /* 0x0000000c0d0e7389 */ /* 0x00006400000c000b */
[----:B01----:R-:W-:Y:S01]  /*1f5c0*/  ENDCOLLECTIVE ;  /* 0x000000000000791b */ /* 0x003fe20003800000 */
.L_x_15158:
[----:B------:R-:W-:Y:S01]  /*1f5d0*/  @!P1 IMAD.MOV.U32 R35, RZ, RZ, R7 ;  /* 0x000000ffff239224 */ /* 0x000fe200078e0007 */
[----:B------:R-:W-:Y:S01]  /*1f5e0*/  CS2R R6, SRZ ;  /* 0x0000000000067805 */ /* 0x000fe2000001ff00 */
[----:B------:R-:W-:Y:S02]  /*1f5f0*/  IMAD.MOV.U32 R8, RZ, RZ, R34 ;  /* 0x000000ffff087224 */ /* 0x000fe400078e0022 */
[----:B------:R-:W-:Y:S02]  /*1f600*/  IMAD.MOV.U32 R9, RZ, RZ, R35 ;  /* 0x000000ffff097224 */ /* 0x000fe400078e0023 */
[----:B------:R-:W-:Y:S02]  /*1f610*/  @!P1 IMAD.MOV.U32 R6, RZ, RZ, R24 ;  /* 0x000000ffff069224 */ /* 0x000fe400078e0018 */
[----:B------:R-:W-:Y:S01]  /*1f620*/  @!P1 IMAD.MOV.U32 R7, RZ, RZ, R25 ;  /* 0x000000ffff079224 */ /* 0x000fe200078e0019 */
[----:B------:R-:W-:Y:S01]  /*1f630*/  PRMT R32, R8, 0x5410, R9 ;  /* 0x0000541008207816 */ /* 0x000fe20000000009 */
[----:B------:R-:W-:-:S02]  /*1f640*/  @!P1 IMAD.MOV.U32 R4, RZ, RZ, R26 ;  /* 0x000000ffff049224 */ /* 0x000fc400078e001a */
[----:B------:R-:W-:Y:S01]  /*1f650*/  @!P1 IMAD.MOV.U32 R5, RZ, RZ, R27 ;  /* 0x000000ffff059224 */ /* 0x000fe200078e001b */
[----:B------:R-:W-:Y:S01]  /*1f660*/  MOV R13, R20 ;  /* 0x00000014000d7202 */ /* 0x000fe20000000f00 */
[----:B------:R-:W-:Y:S02]  /*1f670*/  IMAD.MOV.U32 R8, RZ, RZ, R6 ;  /* 0x000000ffff087224 */ /* 0x000fe400078e0006 */
[----:B------:R-:W-:Y:S02]  /*1f680*/  IMAD.MOV.U32 R9, RZ, RZ, R7 ;  /* 0x000000ffff097224 */ /* 0x000fe400078e0007 */
[----:B------:R-:W-:Y:S01]  /*1f690*/  IMAD.MOV.U32 R10, RZ, RZ, R4 ;  /* 0x000000ffff0a7224 */ /* 0x000fe200078e0004 */
[----:B------:R-:W-:Y:S02]  /*1f6a0*/  PRMT R46, R8, 0x7610, R46 ;  /* 0x00007610082e7816 */ /* 0x000fe4000000002e */
[----:B------:R-:W-:Y:S02]  /*1f6b0*/  PRMT R33, R9, 0x7610, R33 ;  /* 0x0000761009217816 */ /* 0x000fe40000000021 */
[----:B------:R-:W-:Y:S01]  /*1f6c0*/  CS2R R8, SRZ ;  /* 0x0000000000087805 */ /* 0x000fe2000001ff00 */
[----:B------:R-:W-:Y:S01]  /*1f6d0*/  IMAD.MOV.U32 R3, RZ, RZ, R14 ;  /* 0x000000ffff037224 */ /* 0x000fe200078e000e */
[----:B------:R-:W-:-:S07]  /*1f6e0*/  PRMT R51, R10, 0x7610, R51 ;  /* 0x000076100a337816 */ /* 0x000fce0000000033 */
[----:B------:R-:W-:Y:S05]  /*1f6f0*/  WARPSYNC.COLLECTIVE R15, `(.L_x_15159) ;  /* 0x000000000f087348 */ /* 0x000fea0003c00000 */
[----:B------:R0:W1:Y:S02]  /*1f700*/  SHFL.IDX P6, R14, R13, R12, R11 ;  /* 0x0000000c0d0e7389 */ /* 0x00006400000c000b */
[----:B01----:R-:W-:Y:S01]  /*1f710*/  ENDCOLLECTIVE ;  /* 0x000000000000791b */ /* 0x003fe20003800000 */
.L_x_15159:
[----:B------:R-:W-:Y:S02]  /*1f720*/  IMAD.MOV.U32 R13, RZ, RZ, R29 ;  /* 0x000000ffff0d7224 */ /* 0x000fe400078e001d */
[----:B------:R-:W-:-:S07]  /*1f730*/  IMAD.MOV.U32 R20, RZ, RZ, R14 ;  /* 0x000000ffff147224 */ /* 0x000fce00078e000e */
[----:B------:R-:W-:Y:S05]  /*1f740*/  WARPSYNC.COLLECTIVE R15, `(.L_x_15160) ;  /* 0x000000000f087348 */ /* 0x000fea0003c00000 */
[----:B------:R0:W1:Y:S02]  /*1f750*/  SHFL.IDX P6, R14, R13, R12, R11 ;  /* 0x0000000c0d0e7389 */ /* 0x00006400000c000b */
[----:B01----:R-:W-:Y:S01]  /*1f760*/  ENDCOLLECTIVE ;  /* 0x000000000000791b */ /* 0x003fe20003800000 */
.L_x_15160:
[----:B------:R-:W-:-:S04]  /*1f770*/  MOV R11, R5 ;  /* 0x00000005000b7202 */ /* 0x000fc80000000f00 */
[----:B------:R-:W-:Y:S01]  /*1f780*/  PRMT R40, R11, 0x7610, R40 ;  /* 0x000076100b287816 */ /* 0x000fe20000000028 */
[----:B------:R-:W-:Y:S01]  /*1f790*/  IMAD.MOV.U32 R21, RZ, RZ, R14 ;  /* 0x000000ffff157224 */ /* 0x000fe200078e000e */
[----:B------:R-:W-:Y:S06]  /*1f7a0*/  BRA `(.L_x_15161) ;  /* 0xfffffe88006c7947 */ /* 0x000fec000383ffff */
.L_x_14906:
[----:B0-----:R0:W1:Y:S02]  /*1f7b0*/  SYNCS.PHASECHK.TRANS64.TRYWAIT P1, [R19+URZ+0x32400], R24 ;  /* 0x03240018130075a7 */ /* 0x001064000802017f */
[----:B-1----:R-:W-:Y:S05]  /*1f7c0*/  @!P1 NANOSLEEP.SYNCS 0x989680 ;  /* 0x009896800000995d */ /* 0x002fea0003900000 */
[----:B------:R-:W1:Y:S02]  /*1f7d0*/  @!P1 SYNCS.PHASECHK.TRANS64 P1, [R19+URZ+0x32400], R24 ;  /* 0x03240018130095a7 */ /* 0x000e64000802007f */
[----:B-1----:R-:W-:Y:S05]  /*1f7e0*/  @!P1 BRA `(.L_x_14906) ;  /* 0xfffffffc00f09947 */ /* 0x002fea000383ffff */
[----:B------:R-:W-:Y:S05]  /*1f7f0*/  BRA `(.L_x_15162) ;  /* 0xfffffe8c000c7947 */ /* 0x000fea000383ffff */
.L_x_14912:
[----:B--2---:R2:W4:Y:S02]  /*1f800*/  SYNCS.PHASECHK.TRANS64.TRYWAIT P0, [R180+URZ+0x32430], R7 ;  /* 0x03243007b40075a7 */ /* 0x004524000800017f */
[----:B----4-:R-:W-:Y:S05]  /*1f810*/  @!P0 NANOSLEEP.SYNCS 0x989680 ;  /* 0x009896800000895d */ /* 0x010fea0003900000 */
[----:B------:R-:W4:Y:S02]  /*1f820*/  @!P0 SYNCS.PHASECHK.TRANS64 P0, [R180+URZ+0x32430], R7 ;  /* 0x03243007b40085a7 */ /* 0x000f24000800007f */
[----:B----4-:R-:W-:Y:S05]  /*1f830*/  @!P0 BRA `(.L_x_14912) ;  /* 0xfffffffc00f08947 */ /* 0x010fea000383ffff */
[----:B------:R-:W-:Y:S05]  /*1f840*/  BRA `(.L_x_14911) ;  /* 0xfffffe9800a47947 */ /* 0x000fea000383ffff */
.L_x_14914:
[----:B---3--:R3:W4:Y:S02]  /*1f850*/  SYNCS.PHASECHK.TRANS64.TRYWAIT P0, [R19+URZ+0x32410], R4 ;  /* 0x03241004130075a7 */ /* 0x008724000800017f */
[----:B----4-:R-:W-:Y:S05]  /*1f860*/  @!P0 NANOSLEEP.SYNCS 0x989680 ;  /* 0x009896800000895d */ /* 0x010fea0003900000 */
[----:B------:R-:W4:Y:S02]  /*1f870*/  @!P0 SYNCS.PHASECHK.TRANS64 P0, [R19+URZ+0x32410], R4 ;  /* 0x03241004130085a7 */ /* 0x000f24000800007f */
[----:B----4-:R-:W-:Y:S05]  /*1f880*/  @!P0 BRA `(.L_x_14914) ;  /* 0xfffffffc00f08947 */ /* 0x010fea000383ffff */
[----:B------:R-:W-:Y:S05]  /*1f890*/  BRA `(.L_x_15163) ;  /* 0xfffffe9c005c7947 */ /* 0x000fea000383ffff */
.L_x_14919:
[----:B------:R0:W0:Y:S02]  /*1f8a0*/  SYNCS.PHASECHK.TRANS64.TRYWAIT P2, [R180+URZ+0x32450], R7 ;  /* 0x03245007b40075a7 */ /* 0x000024000804017f */
[----:B0-----:R-:W-:Y:S05]  /*1f8b0*/  @!P2 NANOSLEEP.SYNCS 0x989680 ;  /* 0x009896800000a95d */ /* 0x001fea0003900000 */
[----:B------:R-:W0:Y:S02]  /*1f8c0*/  @!P2 SYNCS.PHASECHK.TRANS64 P2, [R180+URZ+0x32450], R7 ;  /* 0x03245007b400a5a7 */ /* 0x000e24000804007f */
[----:B0-----:R-:W-:Y:S05]  /*1f8d0*/  @!P2 BRA `(.L_x_14919) ;  /* 0xfffffffc00f0a947 */ /* 0x001fea000383ffff */
[----:B------:R-:W-:Y:S05]  /*1f8e0*/  BRA `(.L_x_14918) ;  /* 0xfffffe9c007c7947 */ /* 0x000fea000383ffff */
.L_x_14924:
[----:B--2---:R2:W3:Y:S02]  /*1f8f0*/  SYNCS.PHASECHK.TRANS64.TRYWAIT P2, [R210+URZ+0x32430], R218 ;  /* 0x032430dad20075a7 */ /* 0x0044e4000804017f */
[----:B---3--:R-:W-:Y:S05]  /*1f900*/  @!P2 NANOSLEEP.SYNCS 0x989680 ;  /* 0x009896800000a95d */ /* 0x008fea0003900000 */
[----:B------:R-:W3:Y:S02]  /*1f910*/  @!P2 SYNCS.PHASECHK.TRANS64 P2, [R210+URZ+0x32430], R218 ;  /* 0x032430dad200a5a7 */ /* 0x000ee4000804007f */
[----:B---3--:R-:W-:Y:S05]  /*1f920*/  @!P2 BRA `(.L_x_14924) ;  /* 0xfffffffc00f0a947 */ /* 0x008fea000383ffff */
[----:B------:R-:W-:Y:S05]  /*1f930*/  BRA `(.L_x_14923) ;  /* 0xfffffec800bc7947 */ /* 0x000fea000383ffff */
.L_x_14929:
[----:B---3--:R3:W4:Y:S02]  /*1f940*/  SYNCS.PHASECHK.TRANS64.TRYWAIT P2, [R210+URZ+0x32450], R218 ;  /* 0x032450dad20075a7 */ /* 0x008724000804017f */
[----:B----4-:R-:W-:Y:S05]  /*1f950*/  @!P2 NANOSLEEP.SYNCS 0x989680 ;  /* 0x009896800000a95d */ /* 0x010fea0003900000 */
[----:B------:R-:W4:Y:S02]  /*1f960*/  @!P2 SYNCS.PHASECHK.TRANS64 P2, [R210+URZ+0x32450], R218 ;  /* 0x032450dad200a5a7 */ /* 0x000f24000804007f */
[----:B----4-:R-:W-:Y:S05]  /*1f970*/  @!P2 BRA `(.L_x_14929) ;  /* 0xfffffffc00f0a947 */ /* 0x010fea000383ffff */
[----:B------:R-:W-:Y:S05]  /*1f980*/  BRA `(.L_x_14928) ;  /* 0xfffffecc00647947 */ /* 0x000fea000383ffff */
.L_x_14935:
[----:B--2---:R2:W3:Y:S02]  /*1f990*/  SYNCS.PHASECHK.TRANS64.TRYWAIT P2, [R210+URZ+0x32430], R218 ;  /* 0x032430dad20075a7 */ /* 0x0044e4000804017f */
[----:B---3--:R-:W-:Y:S05]  /*1f9a0*/  @!P2 NANOSLEEP.SYNCS 0x989680 ;  /* 0x009896800000a95d */ /* 0x008fea0003900000 */
[----:B------:R-:W3:Y:S02]  /*1f9b0*/  @!P2 SYNCS.PHASECHK.TRANS64 P2, [R210+URZ+0x32430], R218 ;  /* 0x032430dad200a5a7 */ /* 0x000ee4000804007f */
[----:B---3--:R-:W-:Y:S05]  /*1f9c0*/  @!P2 BRA `(.L_x_14935) ;  /* 0xfffffffc00f0a947 */ /* 0x008fea000383ffff */
[----:B------:R-:W-:Y:S05]  /*1f9d0*/  BRA `(.L_x_14934) ;  /* 0xffffff00001c7947 */ /* 0x000fea000383ffff */
.L_x_14940:
[----:B---3--:R3:W4:Y:S02]  /*1f9e0*/  SYNCS.PHASECHK.TRANS64.TRYWAIT P2, [R210+URZ+0x32450], R218 ;  /* 0x032450dad20075a7 */ /* 0x008724000804017f */
[----:B----4-:R-:W-:Y:S05]  /*1f9f0*/  @!P2 NANOSLEEP.SYNCS 0x989680 ;  /* 0x009896800000a95d */ /* 0x010fea0003900000 */
[----:B------:R-:W4:Y:S02]  /*1fa00*/  @!P2 SYNCS.PHASECHK.TRANS64 P2, [R210+URZ+0x32450], R218 ;  /* 0x032450dad200a5a7 */ /* 0x000f24000804007f */
[----:B----4-:R-:W-:Y:S05]  /*1fa10*/  @!P2 BRA `(.L_x_14940) ;  /* 0xfffffffc00f0a947 */ /* 0x010fea000383ffff */
[----:B------:R-:W-:Y:S05]  /*1fa20*/  BRA `(.L_x_14939) ;  /* 0xffffff0000c47947 */ /* 0x000fea000383ffff */
.L_x_14955:
[----:B------:R-:W-:Y:S02]  /*1fa30*/  IMAD.MOV.U32 R13, RZ, RZ, R4 ;  /* 0x000000ffff0d7224 */ /* 0x000fe400078e0004 */
[----:B------:R-:W-:Y:S02]  /*1fa40*/  IMAD.MOV.U32 R12, RZ, RZ, RZ ;  /* 0x000000ffff0c7224 */ /* 0x000fe400078e00ff */
[----:B------:R-:W-:Y:S02]  /*1fa50*/  IMAD.MOV.U32 R11, RZ, RZ, 0x181f ;  /* 0x0000181fff0b7424 */ /* 0x000fe400078e00ff */
[----:B------:R-:W-:-:S07]  /*1fa60*/  IMAD.MOV.U32 R15, RZ, RZ, -0x1 ;  /* 0xffffffffff0f7424 */ /* 0x000fce00078e00ff */
[----:B-1----:R-:W-:Y:S05]  /*1fa70*/  WARPSYNC.COLLECTIVE R15, `(.L_x_15164) ;  /* 0x000000000f087348 */ /* 0x002fea0003c00000 */
[----:B------:R0:W2:Y:S02]  /*1fa80*/  SHFL.IDX P6, R14, R13, R12, R11 ;  /* 0x0000000c0d0e7389 */ /* 0x0000a400000c000b */
[----:B012---:R-:W-:Y:S01]  /*1fa90*/  ENDCOLLECTIVE ;  /* 0x000000000000791b */ /* 0x007fe20003800000 */
.L_x_15164:
[----:B------:R-:W-:Y:S02]  /*1faa0*/  IMAD.MOV.U32 R13, RZ, RZ, R3 ;  /* 0x000000ffff0d7224 */ /* 0x000fe400078e0003 */
[----:B------:R-:W-:-:S07]  /*1fab0*/  IMAD.MOV.U32 R0, RZ, RZ, R14 ;  /* 0x000000ffff007224 */ /* 0x000fce00078e000e */
[----:B------:R-:W-:Y:S05]  /*1fac0*/  WARPSYNC.COLLECTIVE R15, `(.L_x_15165) ;  /* 0x000000000f087348 */ /* 0x000fea0003c00000 */
[----:B------:R0:W1:Y:S02]  /*1fad0*/  SHFL.IDX P6, R14, R13, R12, R11 ;  /* 0x0000000c0d0e7389 */ /* 0x00006400000c000b */
[----:B01----:R-:W-:Y:S01]  /*1fae0*/  ENDCOLLECTIVE ;  /* 0x000000000000791b */ /* 0x003fe20003800000 */
.L_x_15165:
[----:B------:R-:W-:Y:S05]  /*1faf0*/  BRA `(.L_x_15166) ;  /* 0xffffff5c00f47947 */ /* 0x000fea000383ffff */
.L_x_14958:
[----:B------:R-:W-:Y:S01]  /*1fb00*/  BSSY B1, `(.L_x_15167) ;  /* 0x0000008000017945 */ /* 0x000fe20003800000 */
[----:B----4-:R-:W-:Y:S02]  /*1fb10*/  IMAD.MOV.U32 R13, RZ, RZ, R4 ;  /* 0x000000ffff0d7224 */ /* 0x010fe400078e0004 */
[----:B------:R-:W-:Y:S02]  /*1fb20*/  IMAD.MOV.U32 R12, RZ, RZ, 0x1 ;  /* 0x00000001ff0c7424 */ /* 0x000fe400078e00ff */
[----:B------:R-:W-:Y:S02]  /*1fb30*/  IMAD.MOV.U32 R11, RZ, RZ, 0x181f ;  /* 0x0000181fff0b7424 */ /* 0x000fe400078e00ff */
[----:B------:R-:W-:-:S07]  /*1fb40*/  IMAD.MOV.U32 R15, RZ, RZ, -0x1 ;  /* 0xffffffffff0f7424 */ /* 0x000fce00078e00ff */
[----:B0123--:R-:W-:Y:S05]  /*1fb50*/  WARPSYNC.COLLECTIVE R15, `(.L_x_15168) ;  /* 0x000000000f087348 */ /* 0x00ffea0003c00000 */
[----:B---3--:R3:W4:Y:S02]  /*1fb60*/  SHFL.IDX P6, R14, R13, R12, R11 ;  /* 0x0000000c0d0e7389 */ /* 0x00872400000c000b */
[----:B01234-:R-:W-:Y:S01]  /*1fb70*/  ENDCOLLECTIVE ;  /* 0x000000000000791b */ /* 0x01ffe20003800000 */
.L_x_15168:
[----:B------:R-:W-:Y:S05]  /*1fb80*/  BSYNC B1 ;  /* 0x0000000000017941 */ /* 0x000fea0003800000 */
.L_x_15167:
        /* <DEDUP_REMOVED lines=8> */
.L_x_15169:
[----:B------:R-:W-:Y:S05]  /*1fc10*/  BRA `(.L_x_15170) ;  /* 0xffffff6000387947 */ /* 0x000fea000383ffff */
.L_x_14961:
        /* <DEDUP_REMOVED lines=8> */
.L_x_15172:
[----:B------:R-:W-:Y:S05]  /*1fca0*/  BSYNC B1 ;  /* 0x0000000000017941 */ /* 0x000fea0003800000 */
.L_x_15171:
        /* <DEDUP_REMOVED lines=8> */
.L_x_15173:
[----:B------:R-:W-:Y:S05]  /*1fd30*/  BRA `(.L_x_15174) ;  /* 0xffffff6000787947 */ /* 0x000fea000383ffff */
.L_x_14964:
        /* <DEDUP_REMOVED lines=8> */
.L_x_15176:
[----:B------:R-:W-:Y:S05]  /*1fdc0*/  BSYNC B1 ;  /* 0x0000000000017941 */ /* 0x000fea0003800000 */
.L_x_15175:
        /* <DEDUP_REMOVED lines=8> */
.L_x_15177:
[----:B------:R-:W-:Y:S05]  /*1fe50*/  BRA `(.L_x_15178) ;  /* 0xffffff6000b87947 */ /* 0x000fea000383ffff */
.L_x_14981:
        /* <DEDUP_REMOVED lines=11> */
.L_x_15180:
[----:B------:R-:W-:Y:S05]  /*1ff10*/  BSYNC B1 ;  /* 0x0000000000017941 */ /* 0x000fea0003800000 */
.L_x_15179:
[----:B------:R-:W-:Y:S05]  /*1ff20*/  BRA `(.L_x_15181) ;  /* 0xffffff7800707947 */ /* 0x000fea000383ffff */
.L_x_14983:
[----:B------:R-:W-:Y:S01]  /*1ff30*/  BSSY B1, `(.L_x_15182) ;  /* 0x0000006000017945 */ /* 0x000fe20003800000 */
[----:B------:R-:W-:-:S07]  /*1ff40*/  IMAD.MOV.U32 R15, RZ, RZ, -0x1 ;  /* 0xffffffffff0f7424 */ /* 0x000fce00078e00ff */
[----:B01----:R-:W-:Y:S05]  /*1ff50*/  WARPSYNC.COLLECTIVE R15, `(.L_x_15183) ;  /* 0x000000000f0c7348 */ /* 0x003fea0003c00000 */
[----:B------:R-:W-:Y:S02]  /*1ff60*/  ELECT P6, UR62, PT ;  /* 0x00000000003e782f */ /* 0x000fe400038c0000 */
[----:B------:R-:W-:Y:S01]  /*1ff70*/  MOV R14, UR62 ;  /* 0x0000003e000e7c02 */ /* 0x000fe20008000f00 */
[----:B01----:R-:W-:Y:S10]  /*1ff80*/  ENDCOLLECTIVE ;  /* 0x000000000000791b */ /* 0x003ff40003800000 */
.L_x_15183:
[----:B------:R-:W-:Y:S05]  /*1ff90*/  BSYNC B1 ;  /* 0x0000000000017941 */ /* 0x000fea0003800000 */
.L_x_15182:
[----:B------:R-:W-:Y:S05]  /*1ffa0*/  BRA `(.L_x_14982) ;  /* 0xffffff7800687947 */ /* 0x000fea000383ffff */
.L_x_14985:
[----:B0-----:R-:W2:Y:S02]  /*1ffb0*/  LDL R5, [R1+0x4] ;  /* 0x0000040001057983 */ /* 0x001ea40000100800 */
[----:B--2---:R0:W2:Y:S02]  /*1ffc0*/  SYNCS.PHASECHK.TRANS64.TRYWAIT P0, [R5+URZ+0x32420], R4 ;  /* 0x03242004050075a7 */ /* 0x0040a4000800017f */
[----:B--2---:R-:W-:Y:S05]  /*1ffd0*/  @!P0 NANOSLEEP.SYNCS 0x989680 ;  /* 0x009896800000895d */ /* 0x004fea0003900000 */
[----:B------:R-:W2:Y:S02]  /*1ffe0*/  @!P0 SYNCS.PHASECHK.TRANS64 P0, [R5+URZ+0x32420], R4 ;  /* 0x03242004050085a7 */ /* 0x000ea4000800007f */
[----:B--2---:R-:W-:Y:S05]  /*1fff0*/  @!P0 BRA `(.L_x_14985) ;  /* 0xfffffffc00ec8947 */ /* 0x004fea000383ffff */
[----:B------:R-:W-:Y:S05]  /*20000*/  BRA `(.L_x_15184) ;  /* 0xffffff7800787947 */ /* 0x000fea000383ffff */
.L_x_14989:
[----:B0-----:R0:W2:Y:S02]  /*20010*/  SYNCS.PHASECHK.TRANS64.TRYWAIT P0, [R4+URZ+0x324a0], R9 ;  /* 0x0324a009040075a7 */ /* 0x0010a4000800017f */
[----:B--2---:R-:W-:Y:S05]  /*20020*/  @!P0 NANOSLEEP.SYNCS 0x989680 ;  /* 0x009896800000895d */ /* 0x004fea0003900000 */
[----:B------:R-:W2:Y:S02]  /*20030*/  @!P0 SYNCS.PHASECHK.TRANS64 P0, [R4+URZ+0x324a0], R9 ;  /* 0x0324a009040085a7 */ /* 0x000ea4000800007f */
[----:B--2---:R-:W-:Y:S05]  /*20040*/  @!P0 BRA `(.L_x_14989) ;  /* 0xfffffffc00f08947 */ /* 0x004fea000383ffff */
[----:B------:R-:W-:Y:S05]  /*20050*/  BRA `(.L_x_15185) ;  /* 0xffffff7800a07947 */ /* 0x000fea000383ffff */
.L_x_14994:
[----:B-1----:R1:W2:Y:S02]  /*20060*/  SYNCS.PHASECHK.TRANS64.TRYWAIT P0, [R4+URZ+0x324c0], R9 ;  /* 0x0324c009040075a7 */ /* 0x0022a4000800017f */
[----:B--2---:R-:W-:Y:S05]  /*20070*/  @!P0 NANOSLEEP.SYNCS 0x989680 ;  /* 0x009896800000895d */ /* 0x004fea0003900000 */
[----:B------:R-:W2:Y:S02]  /*20080*/  @!P0 SYNCS.PHASECHK.TRANS64 P0, [R4+URZ+0x324c0], R9 ;  /* 0x0324c009040085a7 */ /* 0x000ea4000800007f */
[----:B--2---:R-:W-:Y:S05]  /*20090*/  @!P0 BRA `(.L_x_14994) ;  /* 0xfffffffc00f08947 */ /* 0x004fea000383ffff */
[----:B------:R-:W-:Y:S05]  /*200a0*/  BRA `(.L_x_15186) ;  /* 0xffffff7c00247947 */ /* 0x000fea000383ffff */
.L_x_15004:
[----:B0-----:R0:W2:Y:S02]  /*200b0*/  SYNCS.PHASECHK.TRANS64.TRYWAIT P1, [R5+URZ+0x324a0], R6 ;  /* 0x0324a006050075a7 */ /* 0x0010a4000802017f */
[----:B--2---:R-:W-:Y:S05]  /*200c0*/  @!P1 NANOSLEEP.SYNCS 0x989680 ;  /* 0x009896800000995d */ /* 0x004fea0003900000 */
[----:B------:R-:W2:Y:S02]  /*200d0*/  @!P1 SYNCS.PHASECHK.TRANS64 P1, [R5+URZ+0x324a0], R6 ;  /* 0x0324a006050095a7 */ /* 0x000ea4000802007f */
[----:B--2---:R-:W-:Y:S05]  /*200e0*/  @!P1 BRA `(.L_x_15004) ;  /* 0xfffffffc00f09947 */ /* 0x004fea000383ffff */
[----:B------:R-:W-:Y:S05]  /*200f0*/  BRA `(.L_x_15187) ;  /* 0xffffff8000bc7947 */ /* 0x000fea000383ffff */
.L_x_15009:
[----:B-1----:R1:W2:Y:S02]  /*20100*/  SYNCS.PHASECHK.TRANS64.TRYWAIT P1, [R5+URZ+0x324c0], R6 ;  /* 0x0324c006050075a7 */ /* 0x0022a4000802017f */
[----:B--2---:R-:W-:Y:S05]  /*20110*/  @!P1 NANOSLEEP.SYNCS 0x989680 ;  /* 0x009896800000995d */ /* 0x004fea0003900000 */
[----:B------:R-:W2:Y:S02]  /*20120*/  @!P1 SYNCS.PHASECHK.TRANS64 P1, [R5+URZ+0x324c0], R6 ;  /* 0x0324c006050095a7 */ /* 0x000ea4000802007f */
[----:B--2---:R-:W-:Y:S05]  /*20130*/  @!P1 BRA `(.L_x_15009) ;  /* 0xfffffffc00f09947 */ /* 0x004fea000383ffff */
[----:B------:R-:W-:Y:S05]  /*20140*/  BRA `(.L_x_15188) ;  /* 0xffffff84003c7947 */ /* 0x000fea000383ffff */
.L_x_15025:
        /* <DEDUP_REMOVED lines=11> */
.L_x_15190:
[----:B------:R-:W-:Y:S05]  /*20200*/  BSYNC B0 ;  /* 0x0000000000007941 */ /* 0x000fea0003800000 */
.L_x_15189:
[----:B------:R-:W-:Y:S05]  /*20210*/  BRA `(.L_x_15191) ;  /* 0xffffff90005c7947 */ /* 0x000fea000383ffff */
.L_x_15027:
[----:B------:R-:W-:Y:S01]  /*20220*/  BSSY B0, `(.L_x_15192) ;  /* 0x0000006000007945 */ /* 0x000fe20003800000 */
[----:B------:R-:W-:-:S07]  /*20230*/  IMAD.MOV.U32 R15, RZ, RZ, -0x1 ;  /* 0xffffffffff0f7424 */ /* 0x000fce00078e00ff */
[----:B01----:R-:W-:Y:S05]  /*20240*/  WARPSYNC.COLLECTIVE R15, `(.L_x_15193) ;  /* 0x000000000f0c7348 */ /* 0x003fea0003c00000 */
[----:B------:R-:W-:Y:S02]  /*20250*/  ELECT P6, UR62, PT ;  /* 0x00000000003e782f */ /* 0x000fe400038c0000 */
[----:B------:R-:W-:Y:S01]  /*20260*/  MOV R14, UR62 ;  /* 0x0000003e000e7c02 */ /* 0x000fe20008000f00 */
[----:B01----:R-:W-:Y:S10]  /*20270*/  ENDCOLLECTIVE ;  /* 0x000000000000791b */ /* 0x003ff40003800000 */
.L_x_15193:
[----:B------:R-:W-:Y:S05]  /*20280*/  BSYNC B0 ;  /* 0x0000000000007941 */ /* 0x000fea0003800000 */
.L_x_15192:
[----:B------:R-:W-:Y:S05]  /*20290*/  BRA `(.L_x_15194) ;  /* 0xffffff90006c7947 */ /* 0x000fea000383ffff */
.L_x_15029:
[----:B0-----:R0:W2:Y:S02]  /*202a0*/  SYNCS.PHASECHK.TRANS64.TRYWAIT P0, [R0+URZ+0x32440], R2 ;  /* 0x03244002000075a7 */ /* 0x0010a4000800017f */
[----:B--2---:R-:W-:Y:S05]  /*202b0*/  @!P0 NANOSLEEP.SYNCS 0x989680 ;  /* 0x009896800000895d */ /* 0x004fea0003900000 */
[----:B------:R-:W2:Y:S02]  /*202c0*/  @!P0 SYNCS.PHASECHK.TRANS64 P0, [R0+URZ+0x32440], R2 ;  /* 0x03244002000085a7 */ /* 0x000ea4000800007f */
[----:B--2---:R-:W-:Y:S05]  /*202d0*/  @!P0 BRA `(.L_x_15029) ;  /* 0xfffffffc00f08947 */ /* 0x004fea000383ffff */
[----:B------:R-:W-:Y:S05]  /*202e0*/  BRA `(.L_x_15195) ;  /* 0xffffff9000d87947 */ /* 0x000fea000383ffff */
.L_x_15033:
        /* <DEDUP_REMOVED lines=9> */
.L_x_15196:
[----:B------:R-:W-:-:S05]  /*20380*/  VIADD R8, R17, 0x10 ;  /* 0x0000001011087836 */ /* 0x000fca0000000000 */
[----:B------:R0:W-:Y:S01]  /*20390*/  STL [R1+0x48], R8 ;  /* 0x0000480801007387 */ /* 0x0001e20000100800 */
[----:B------:R-:W-:Y:S02]  /*203a0*/  IMAD.MOV.U32 R13, RZ, RZ, R3 ;  /* 0x000000ffff0d7224 */ /* 0x000fe400078e0003 */
[----:B------:R-:W-:-:S07]  /*203b0*/  IMAD.MOV.U32 R4, RZ, RZ, R14 ;  /* 0x000000ffff047224 */ /* 0x000fce00078e000e */
[----:B0-----:R-:W-:Y:S05]  /*203c0*/  WARPSYNC.COLLECTIVE R15, `(.L_x_15197) ;  /* 0x000000000f087348 */ /* 0x001fea0003c00000 */
[----:B------:R1:W2:Y:S02]  /*203d0*/  SHFL.IDX P6, R14, R13, R12, R11 ;  /* 0x0000000c0d0e7389 */ /* 0x0002a400000c000b */
[----:B012---:R-:W-:Y:S01]  /*203e0*/  ENDCOLLECTIVE ;  /* 0x000000000000791b */ /* 0x007fe20003800000 */
.L_x_15197:
[----:B------:R-:W-:Y:S02]  /*203f0*/  IMAD.MOV.U32 R13, RZ, RZ, R2 ;  /* 0x000000ffff0d7224 */ /* 0x000fe400078e0002 */
[----:B------:R-:W-:Y:S02]  /*20400*/  IMAD.MOV.U32 R12, RZ, RZ, 0x1 ;  /* 0x00000001ff0c7424 */ /* 0x000fe400078e00ff */
[----:B------:R-:W-:-:S07]  /*20410*/  IMAD.MOV.U32 R5, RZ, RZ, R14 ;  /* 0x000000ffff057224 */ /* 0x000fce00078e000e */
[----:B------:R-:W-:Y:S05]  /*20420*/  WARPSYNC.COLLECTIVE R15, `(.L_x_15198) ;  /* 0x000000000f087348 */ /* 0x000fea0003c00000 */
[----:B------:R0:W1:Y:S02]  /*20430*/  SHFL.IDX P6, R14, R13, R12, R11 ;  /* 0x0000000c0d0e7389 */ /* 0x00006400000c000b */
[----:B01----:R-:W-:Y:S01]  /*20440*/  ENDCOLLECTIVE ;  /* 0x000000000000791b */ /* 0x003fe20003800000 */
.L_x_15198:
[----:B------:R-:W-:Y:S02]  /*20450*/  IMAD.MOV.U32 R13, RZ, RZ, R3 ;  /* 0x000000ffff0d7224 */ /* 0x000fe400078e0003 */
[----:B------:R-:W-:Y:S02]  /*20460*/  IMAD R0, R6, R7, RZ ;  /* 0x0000000706007224 */ /* 0x000fe400078e02ff */
[----:B------:R-:W-:-:S07]  /*20470*/  IMAD.MOV.U32 R7, RZ, RZ, R14 ;  /* 0x000000ffff077224 */ /* 0x000fce00078e000e */
[----:B------:R-:W-:Y:S05]  /*20480*/  WARPSYNC.COLLECTIVE R15, `(.L_x_15199) ;  /* 0x000000000f087348 */ /* 0x000fea0003c00000 */
[----:B------:R0:W1:Y:S02]  /*20490*/  SHFL.IDX P6, R14, R13, R12, R11 ;  /* 0x0000000c0d0e7389 */ /* 0x00006400000c000b */
[----:B01----:R-:W-:Y:S01]  /*204a0*/  ENDCOLLECTIVE ;  /* 0x000000000000791b */ /* 0x003fe20003800000 */
.L_x_15199:
[CC--:B------:R-:W-:Y:S02]  /*204b0*/  ISETP.GE.AND P1, PT, R17.reuse, R0.reuse, PT ;  /* 0x000000001100720c */ /* 0x0c0fe40003f26270 */
[----:B------:R-:W-:Y:S02]  /*204c0*/  ISETP.GE.AND P2, PT, R8, R0, PT ;  /* 0x000000000800720c */ /* 0x000fe40003f46270 */
[----:B------:R-:W-:-:S05]  /*204d0*/  IADD3 R8, R17, 0x20, RZ ;  /* 0x0000002011087810 */ /* 0x000fca0007ffe0ff */
[----:B------:R0:W-:Y:S01]  /*204e0*/  STL [R1+0x58], R8 ;  /* 0x0000580801007387 */ /* 0x0001e20000100800 */
[----:B------:R-:W-:-:S03]  /*204f0*/  IMAD.MOV.U32 R13, RZ, RZ, R2 ;  /* 0x000000ffff0d7224 */ /* 0x000fc600078e0002 */
        /* <DEDUP_REMOVED lines=8> */
.L_x_15200:
        /* <DEDUP_REMOVED lines=12> */
.L_x_15201:
        /* <DEDUP_REMOVED lines=17> */
.L_x_15202:
        /* <DEDUP_REMOVED lines=10> */
.L_x_15203:
        /* <DEDUP_REMOVED lines=13> */
.L_x_15204:
        /* <DEDUP_REMOVED lines=10> */
.L_x_15205:
        /* <DEDUP_REMOVED lines=8> */
[----:B------:R-:W-:Y:S01]  /*209e0*/  IMAD.MOV.U32 R12, RZ, RZ, 0x5 ;  /* 0x00000005ff0c7424 */ /* 0x000fe200078e00ff */
[----:B0-----:R-:W-:-:S07]  /*209f0*/  MOV R4, R14 ;  /* 0x0000000e00047202 */ /* 0x001fce0000000f00 */
[----:B-1----:R-:W-:Y:S05]  /*20a00*/  WARPSYNC.COLLECTIVE R15, `(.L_x_15206) ;  /* 0x000000000f087348 */ /* 0x002fea0003c00000 */
[----:B------:R0:W2:Y:S02]  /*20a10*/  SHFL.IDX P6, R14, R13, R12, R11 ;  /* 0x0000000c0d0e7389 */ /* 0x0000a400000c000b */
[----:B012---:R-:W-:Y:S01]  /*20a20*/  ENDCOLLECTIVE ;  /* 0x000000000000791b */ /* 0x007fe20003800000 */
.L_x_15206:
        /* <DEDUP_REMOVED lines=16> */
.L_x_15207:
[----:B------:R0:W-:Y:S01]  /*20b30*/  STL [R1+0x74], R7 ;  /* 0x0000740701007387 */ /* 0x0001e20000100800 */
[----:B------:R-:W-:Y:S02]  /*20b40*/  IMAD.MOV.U32 R13, RZ, RZ, R2 ;  /* 0x000000ffff0d7224 */ /* 0x000fe400078e0002 */
[----:B------:R-:W-:Y:S02]  /*20b50*/  IMAD.MOV.U32 R12, RZ, RZ, 0x6 ;  /* 0x00000006ff0c7424 */ /* 0x000fe400078e00ff */
[----:B------:R-:W-:-:S07]  /*20b60*/  IMAD.MOV.U32 R4, RZ, RZ, R14 ;  /* 0x000000ffff047224 */ /* 0x000fce00078e000e */
[----:B0-----:R-:W-:Y:S05]  /*20b70*/  WARPSYNC.COLLECTIVE R15, `(.L_x_15208) ;  /* 0x000000000f087348 */ /* 0x001fea0003c00000 */
[----:B------:R1:W2:Y:S02]  /*20b80*/  SHFL.IDX P6, R14, R13, R12, R11 ;  /* 0x0000000c0d0e7389 */ /* 0x0002a400000c000b */
[----:B012---:R-:W-:Y:S01]  /*20b90*/  ENDCOLLECTIVE ;  /* 0x000000000000791b */ /* 0x007fe20003800000 */
.L_x_15208:
[----:B------:R-:W-:-:S05]  /*20ba0*/  @!P1 LEA R5, P2, R10, R4, 0x1 ;  /* 0x000000040a059211 */ /* 0x000fca00078408ff */
[----:B------:R-:W-:-:S05]  /*20bb0*/  @!P1 IMAD.X R4, RZ, RZ, R6, P2 ;  /* 0x000000ffff049224 */ /* 0x000fca00010e0606 */
[-C--:B------:R-:W-:Y:S02]  /*20bc0*/  @!P1 LOP3.LUT R5, R5, R4.reuse, RZ, 0x3c, !PT ;  /* 0x0000000405059212 */ /* 0x080fe400078e3cff */
[----:B------:R-:W-:Y:S02]  /*20bd0*/  MOV R13, R3 ;  /* 0x00000003000d7202 */ /* 0x000fe40000000f00 */
[----:B------:R-:W-:-:S04]  /*20be0*/  @!P1 LOP3.LUT R4, R5, R4, RZ, 0x3c, !PT ;  /* 0x0000000405049212 */ /* 0x000fc800078e3cff */
[----:B------:R-:W-:Y:S01]  /*20bf0*/  @!P1 LOP3.LUT R5, R5, R4, RZ, 0x3c, !PT ;  /* 0x0000000405059212 */ /* 0x000fe200078e3cff */
[----:B------:R-:W-:-:S07]  /*20c00*/  IMAD.MOV.U32 R6, RZ, RZ, R14 ;  /* 0x000000ffff067224 */ /* 0x000fce00078e000e */
[----:B------:R-:W-:Y:S05]  /*20c10*/  WARPSYNC.COLLECTIVE R15, `(.L_x_15209) ;  /* 0x000000000f087348 */ /* 0x000fea0003c00000 */
[----:B------:R0:W1:Y:S02]  /*20c20*/  SHFL.IDX P6, R14, R13, R12, R11 ;  /* 0x0000000c0d0e7389 */ /* 0x00006400000c000b */
[----:B01----:R-:W-:Y:S01]  /*20c30*/  ENDCOLLECTIVE ;  /* 0x000000000000791b */ /* 0x003fe20003800000 */
.L_x_15209:
        /* <DEDUP_REMOVED lines=11> */
.L_x_15210:
        /* <DEDUP_REMOVED lines=14> */
.L_x_15211:
[----:B------:R-:W-:Y:S01]  /*20dd0*/  IMAD.MOV.U32 R3, RZ, RZ, R14 ;  /* 0x000000ffff037224 */ /* 0x000fe200078e000e */
[----:B------:R-:W-:Y:S06]  /*20de0*/  BRA `(.L_x_15212) ;  /* 0xffffff9400807947 */ /* 0x000fec000383ffff */
.L_x_15037:
        /* <DEDUP_REMOVED lines=35> */
.L_x_15214:
[----:B------:R-:W-:Y:S05]  /*21020*/  BSYNC B0 ;  /* 0x0000000000007941 */ /* 0x000fea0003800000 */
.L_x_15213:
[----:B------:R0:W5:Y:S01]  /*21030*/  LDL R7, [R1+0x14] ;  /* 0x0000140001077983 */ /* 0x0001620000100800 */
[----:B------:R-:W-:Y:S01]  /*21040*/  IMAD.MOV.U32 R13, RZ, RZ, R2 ;  /* 0x000000ffff0d7224 */ /* 0x000fe200078e0002 */
[----:B------:R-:W-:Y:S01]  /*21050*/  MOV R4, R14 ;  /* 0x0000000e00047202 */ /* 0x000fe20000000f00 */
[----:B------:R-:W-:Y:S01]  /*21060*/  IMAD.MOV.U32 R12, RZ, RZ, RZ ;  /* 0x000000ffff0c7224 */ /* 0x000fe200078e00ff */
[----:B------:R-:W-:Y:S01]  /*21070*/  LOP3.LUT R9, R9, 0xfffffeff, RZ, 0xc0, !PT ;  /* 0xfffffeff09097812 */ /* 0x000fe200078ec0ff */
[----:B------:R-:W-:Y:S02]  /*21080*/  IMAD.MOV.U32 R11, RZ, RZ, 0x181f ;  /* 0x0000181fff0b7424 */ /* 0x000fe400078e00ff */
[----:B------:R-:W-:Y:S01]  /*21090*/  IMAD.MOV.U32 R15, RZ, RZ, -0x1 ;  /* 0xffffffffff0f7424 */ /* 0x000fe200078e00ff */
[----:B0-----:R-:W-:-:S07]  /*210a0*/  @P5 LOP3.LUT R9, R9, 0x100, RZ, 0xfc, !PT ;  /* 0x0000010009095812 */ /* 0x001fce00078efcff */
[----:B-----5:R-:W-:Y:S05]  /*210b0*/  WARPSYNC.COLLECTIVE R15, `(.L_x_15215) ;  /* 0x000000000f087348 */ /* 0x020fea0003c00000 */
[----:B------:R0:W1:Y:S02]  /*210c0*/  SHFL.IDX P6, R14, R13, R12, R11 ;  /* 0x0000000c0d0e7389 */ /* 0x00006400000c000b */
[----:B01---5:R-:W-:Y:S01]  /*210d0*/  ENDCOLLECTIVE ;  /* 0x000000000000791b */ /* 0x023fe20003800000 */
.L_x_15215:
        /* <DEDUP_REMOVED lines=14> */
.L_x_15216:
[----:B------:R-:W-:-:S04]  /*211c0*/  @!P5 LOP3.LUT R4, R5, R4, RZ, 0x3c, !PT ;  /* 0x000000040504d212 */ /* 0x000fc800078e3cff */
[----:B------:R-:W-:Y:S01]  /*211d0*/  @!P5 LOP3.LUT R5, R5, R4, RZ, 0x3c, !PT ;  /* 0x000000040505d212 */ /* 0x000fe200078e3cff */
[----:B------:R-:W-:Y:S02]  /*211e0*/  IMAD.MOV.U32 R13, RZ, RZ, R2 ;  /* 0x000000ffff0d7224 */ /* 0x000fe400078e0002 */
[----:B------:R-:W-:-:S07]  /*211f0*/  IMAD.MOV.U32 R6, RZ, RZ, R14 ;  /* 0x000000ffff067224 */ /* 0x000fce00078e000e */
[----:B------:R-:W-:Y:S05]  /*21200*/  WARPSYNC.COLLECTIVE R15, `(.L_x_15217) ;  /* 0x000000000f087348 */ /* 0x000fea0003c00000 */
[----:B------:R0:W1:Y:S02]  /*21210*/  SHFL.IDX P6, R14, R13, R12, R11 ;  /* 0x0000000c0d0e7389 */ /* 0x00006400000c000b */
[----:B01----:R-:W-:Y:S01]  /*21220*/  ENDCOLLECTIVE ;  /* 0x000000000000791b */ /* 0x003fe20003800000 */
.L_x_15217:
[----:B------:R-:W-:Y:S01]  /*21230*/  MOV R13, R0 ;  /* 0x00000000000d7202 */ /* 0x000fe20000000f00 */
        /* <DEDUP_REMOVED lines=16> */
.L_x_15218:
        /* <DEDUP_REMOVED lines=15> */
.L_x_15219:
        /* <DEDUP_REMOVED lines=9> */
.L_x_15220:
        /* <DEDUP_REMOVED lines=15> */
.L_x_15221:
        /* <DEDUP_REMOVED lines=9> */
.L_x_15222:
        /* <DEDUP_REMOVED lines=15> */
.L_x_15223:
        /* <DEDUP_REMOVED lines=9> */
.L_x_15224:
        /* <DEDUP_REMOVED lines=14> */
.L_x_15225:
        /* <DEDUP_REMOVED lines=19> */
.L_x_15226:
[----:B------:R-:W-:Y:S01]  /*219d0*/  IMAD.MOV.U32 R13, RZ, RZ, R2 ;  /* 0x000000ffff0d7224 */ /* 0x000fe200078e0002 */
[----:B------:R-:W-:-:S07]  /*219e0*/  MOV R6, R14 ;  /* 0x0000000e00067202 */ /* 0x000fce0000000f00 */
[----:B------:R-:W-:Y:S05]  /*219f0*/  WARPSYNC.COLLECTIVE R15, `(.L_x_15227) ;  /* 0x000000000f087348 */ /* 0x000fea0003c00000 */
[----:B------:R0:W1:Y:S02]  /*21a00*/  SHFL.IDX P6, R14, R13, R12, R11 ;  /* 0x0000000c0d0e7389 */ /* 0x00006400000c000b */
[----:B01----:R-:W-:Y:S01]  /*21a10*/  ENDCOLLECTIVE ;  /* 0x000000000000791b */ /* 0x003fe20003800000 */
.L_x_15227:
[----:B------:R-:W-:Y:S02]  /*21a20*/  IMAD.MOV.U32 R13, RZ, RZ, R0 ;  /* 0x000000ffff0d7224 */ /* 0x000fe400078e0000 */
[----:B------:R-:W-:Y:S02]  /*21a30*/  IMAD.MOV.U32 R12, RZ, RZ, 0x7 ;  /* 0x00000007ff0c7424 */ /* 0x000fe400078e00ff */
[----:B------:R-:W-:-:S07]  /*21a40*/  IMAD.MOV.U32 R5, RZ, RZ, R14 ;  /* 0x000000ffff057224 */ /* 0x000fce00078e000e */
[----:B------:R-:W-:Y:S05]  /*21a50*/  WARPSYNC.COLLECTIVE R15, `(.L_x_15228) ;  /* 0x000000000f087348 */ /* 0x000fea0003c00000 */
[----:B------:R0:W1:Y:S02]  /*21a60*/  SHFL.IDX P6, R14, R13, R12, R11 ;  /* 0x0000000c0d0e7389 */ /* 0x00006400000c000b */
[----:B01----:R-:W-:Y:S01]  /*21a70*/  ENDCOLLECTIVE ;  /* 0x000000000000791b */ /* 0x003fe20003800000 */
.L_x_15228:
        /* <DEDUP_REMOVED lines=10> */
.L_x_15229:
        /* <DEDUP_REMOVED lines=9> */
.L_x_15042:
[----:B-1----:R-:W3:Y:S02]  /*21bb0*/  LDL R2, [R1+0x4] ;  /* 0x0000040001027983 */ /* 0x002ee40000100800 */
[----:B---3--:R1:W3:Y:S02]  /*21bc0*/  SYNCS.PHASECHK.TRANS64.TRYWAIT P0, [R2+URZ+0x32420], R0 ;  /* 0x03242000020075a7 */ /* 0x0082e4000800017f */
[----:B---3--:R-:W-:Y:S05]  /*21bd0*/  @!P0 NANOSLEEP.SYNCS 0x989680 ;  /* 0x009896800000895d */ /* 0x008fea0003900000 */
[----:B------:R-:W3:Y:S02]  /*21be0*/  @!P0 SYNCS.PHASECHK.TRANS64 P0, [R2+URZ+0x32420], R0 ;  /* 0x03242000020085a7 */ /* 0x000ee4000800007f */
[----:B---3--:R-:W-:Y:S05]  /*21bf0*/  @!P0 BRA `(.L_x_15042) ;  /* 0xfffffffc00ec8947 */ /* 0x008fea000383ffff */
[----:B------:R-:W-:Y:S05]  /*21c00*/  BRA `(.L_x_15231) ;  /* 0xffffff9400b47947 */ /* 0x000fea000383ffff */
.L_x_15046:
[----:B0-----:R0:W1:Y:S02]  /*21c10*/  SYNCS.PHASECHK.TRANS64.TRYWAIT P0, [R2+URZ+0x32460], R0 ;  /* 0x03246000020075a7 */ /* 0x001064000800017f */
[----:B-1----:R-:W-:Y:S05]  /*21c20*/  @!P0 NANOSLEEP.SYNCS 0x989680 ;  /* 0x009896800000895d */ /* 0x002fea0003900000 */
[----:B------:R-:W1:Y:S02]  /*21c30*/  @!P0 SYNCS.PHASECHK.TRANS64 P0, [R2+URZ+0x32460], R0 ;  /* 0x03246000020085a7 */ /* 0x000e64000800007f */
[----:B-1----:R-:W-:Y:S05]  /*21c40*/  @!P0 BRA `(.L_x_15046) ;  /* 0xfffffffc00f08947 */ /* 0x002fea000383ffff */
[----:B------:R-:W-:Y:S05]  /*21c50*/  BRA `(.L_x_15232) ;  /* 0xffffff9400e47947 */ /* 0x000fea000383ffff */
.L_x_15061:
[----:B-1----:R1:W2:Y:S02]  /*21c60*/  SYNCS.PHASECHK.TRANS64.TRYWAIT P0, [R2+URZ+0x32440], R6 ;  /* 0x03244006020075a7 */ /* 0x0022a4000800017f */
[----:B--2---:R-:W-:Y:S05]  /*21c70*/  @!P0 NANOSLEEP.SYNCS 0x989680 ;  /* 0x009896800000895d */ /* 0x004fea0003900000 */
[----:B------:R-:W2:Y:S02]  /*21c80*/  @!P0 SYNCS.PHASECHK.TRANS64 P0, [R2+URZ+0x32440], R6 ;  /* 0x03244006020085a7 */ /* 0x000ea4000800007f */
[----:B--2---:R-:W-:Y:S05]  /*21c90*/  @!P0 BRA `(.L_x_15061) ;  /* 0xfffffffc00f08947 */ /* 0x004fea000383ffff */
[----:B------:R-:W-:Y:S05]  /*21ca0*/  BRA `(.L_x_15233) ;  /* 0xffffffa0000c7947 */ /* 0x000fea000383ffff */
.L_x_15066:
[----:B0-----:R0:W2:Y:S02]  /*21cb0*/  SYNCS.PHASECHK.TRANS64.TRYWAIT P0, [R2+URZ+0x32460], R6 ;  /* 0x03246006020075a7 */ /* 0x0010a4000800017f */
[----:B--2---:R-:W-:Y:S05]  /*21cc0*/  @!P0 NANOSLEEP.SYNCS 0x989680 ;  /* 0x009896800000895d */ /* 0x004fea0003900000 */
[----:B------:R-:W2:Y:S02]  /*21cd0*/  @!P0 SYNCS.PHASECHK.TRANS64 P0, [R2+URZ+0x32460], R6 ;  /* 0x03246006020085a7 */ /* 0x000ea4000800007f */
[----:B--2---:R-:W-:Y:S05]  /*21ce0*/  @!P0 BRA `(.L_x_15066) ;  /* 0xfffffffc00f08947 */ /* 0x004fea000383ffff */
[----:B------:R-:W-:Y:S05]  /*21cf0*/  BRA `(.L_x_15234) ;  /* 0xffffffa000947947 */ /* 0x000fea000383ffff */
.L_x_15077:
[----:B0-----:R0:W1:Y:S02]  /*21d00*/  SYNCS.PHASECHK.TRANS64.TRYWAIT P0, [R3+URZ+0x32440], R2 ;  /* 0x03244002030075a7 */ /* 0x001064000800017f */
[----:B-1----:R-:W-:Y:S05]  /*21d10*/  @!P0 NANOSLEEP.SYNCS 0x989680 ;  /* 0x009896800000895d */ /* 0x002fea0003900000 */
[----:B------:R-:W1:Y:S02]  /*21d20*/  @!P0 SYNCS.PHASECHK.TRANS64 P0, [R3+URZ+0x32440], R2 ;  /* 0x03244002030085a7 */ /* 0x000e64000800007f */
[----:B-1----:R-:W-:Y:S05]  /*21d30*/  @!P0 BRA `(.L_x_15077) ;  /* 0xfffffffc00f08947 */ /* 0x002fea000383ffff */
[----:B------:R-:W-:Y:S05]  /*21d40*/  BRA `(.L_x_15235) ;  /* 0xffffffa8009c7947 */ /* 0x000fea000383ffff */
.L_x_15082:
[----:B-1----:R1:W2:Y:S02]  /*21d50*/  SYNCS.PHASECHK.TRANS64.TRYWAIT P0, [R3+URZ+0x32460], R2 ;  /* 0x03246002030075a7 */ /* 0x0022a4000800017f */
[----:B--2---:R-:W-:Y:S05]  /*21d60*/  @!P0 NANOSLEEP.SYNCS 0x989680 ;  /* 0x009896800000895d */ /* 0x004fea0003900000 */
[----:B------:R-:W2:Y:S02]  /*21d70*/  @!P0 SYNCS.PHASECHK.TRANS64 P0, [R3+URZ+0x32460], R2 ;  /* 0x03246002030085a7 */ /* 0x000ea4000800007f */
[----:B--2---:R-:W-:Y:S05]  /*21d80*/  @!P0 BRA `(.L_x_15082) ;  /* 0xfffffffc00f08947 */ /* 0x004fea000383ffff */
[----:B------:R-:W-:Y:S05]  /*21d90*/  BRA `(.L_x_15236) ;  /* 0xffffffac00207947 */ /* 0x000fea000383ffff */
.L_x_15093:
[----:B0-----:R0:W1:Y:S02]  /*21da0*/  SYNCS.PHASECHK.TRANS64.TRYWAIT P0, [R3+URZ+0x32440], R2 ;  /* 0x03244002030075a7 */ /* 0x001064000800017f */
[----:B-1----:R-:W-:Y:S05]  /*21db0*/  @!P0 NANOSLEEP.SYNCS 0x989680 ;  /* 0x009896800000895d */ /* 0x002fea0003900000 */
[----:B------:R-:W1:Y:S02]  /*21dc0*/  @!P0 SYNCS.PHASECHK.TRANS64 P0, [R3+URZ+0x32440], R2 ;  /* 0x03244002030085a7 */ /* 0x000e64000800007f */
[----:B-1----:R-:W-:Y:S05]  /*21dd0*/  @!P0 BRA `(.L_x_15093) ;  /* 0xfffffffc00f08947 */ /* 0x002fea000383ffff */
[----:B------:R-:W-:Y:S05]  /*21de0*/  BRA `(.L_x_15237) ;  /* 0xffffffb4000c7947 */ /* 0x000fea000383ffff */
.L_x_15098:
[----:B-1----:R1:W2:Y:S02]  /*21df0*/  SYNCS.PHASECHK.TRANS64.TRYWAIT P0, [R3+URZ+0x32460], R2 ;  /* 0x03246002030075a7 */ /* 0x0022a4000800017f */
[----:B--2---:R-:W-:Y:S05]  /*21e00*/  @!P0 NANOSLEEP.SYNCS 0x989680 ;  /* 0x009896800000895d */ /* 0x004fea0003900000 */
[----:B------:R-:W2:Y:S02]  /*21e10*/  @!P0 SYNCS.PHASECHK.TRANS64 P0, [R3+URZ+0x32460], R2 ;  /* 0x03246002030085a7 */ /* 0x000ea4000800007f */
[----:B--2---:R-:W-:Y:S05]  /*21e20*/  @!P0 BRA `(.L_x_15098) ;  /* 0xfffffffc00f08947 */ /* 0x004fea000383ffff */
[----:B------:R-:W-:Y:S05]  /*21e30*/  BRA `(.L_x_15238) ;  /* 0xffffffb400947947 */ /* 0x000fea000383ffff */
.L_x_15110:
[----:B------:R-:W-:Y:S01]  /*21e40*/  BSSY B0, `(.L_x_15239) ;  /* 0x0000008000007945 */ /* 0x000fe20003800000 */
[----:B------:R-:W-:Y:S02]  /*21e50*/  IMAD.MOV.U32 R13, RZ, RZ, R16 ;  /* 0x000000ffff0d7224 */ /* 0x000fe400078e0010 */
[----:B------:R-:W-:Y:S02]  /*21e60*/  IMAD.MOV.U32 R12, RZ, RZ, RZ ;  /* 0x000000ffff0c7224 */ /* 0x000fe400078e00ff */
[----:B-1----:R-:W-:Y:S02]  /*21e70*/  IMAD.MOV.U32 R11, RZ, RZ, 0x1f ;  /* 0x0000001fff0b7424 */ /* 0x002fe400078e00ff */
[----:B------:R-:W-:-:S07]  /*21e80*/  IMAD.MOV.U32 R15, RZ, RZ, -0x1 ;  /* 0xffffffffff0f7424 */ /* 0x000fce00078e00ff */
[----:B0---45:R-:W-:Y:S05]  /*21e90*/  WARPSYNC.COLLECTIVE R15, `(.L_x_15240) ;  /* 0x000000000f087348 */ /* 0x031fea0003c00000 */
[----:B0-----:R0:W1:Y:S02]  /*21ea0*/  SHFL.IDX P6, R14, R13, R12, R11 ;  /* 0x0000000c0d0e7389 */ /* 0x00106400000c000b */
[----:B01--45:R-:W-:Y:S01]  /*21eb0*/  ENDCOLLECTIVE ;  /* 0x000000000000791b */ /* 0x033fe20003800000 */
.L_x_15240:
[----:B------:R-:W-:Y:S05]  /*21ec0*/  BSYNC B0 ;  /* 0x0000000000007941 */ /* 0x000fea0003800000 */
.L_x_15239:
        /* <DEDUP_REMOVED lines=9> */
.L_x_15241:
        /* <DEDUP_REMOVED lines=18> */
.L_x_15242:
        /* <DEDUP_REMOVED lines=8> */
.L_x_15243:
        /* <DEDUP_REMOVED lines=8> */
.L_x_15244:
        /* <DEDUP_REMOVED lines=8> */
.L_x_15245:
        /* <DEDUP_REMOVED lines=8> */
.L_x_15246:
        /* <DEDUP_REMOVED lines=9> */
.L_x_15247:
[----:B------:R-:W-:Y:S01]  /*22310*/  IMAD.MOV.U32 R16, RZ, RZ, R14 ;  /* 0x000000ffff107224 */ /* 0x000fe200078e000e */
[----:B------:R-:W-:Y:S06]  /*22320*/  BRA `(.L_x_15248) ;  /* 0xffffffb800ec7947 */ /* 0x000fec000383ffff */
.L_x_15115:
[----:B------:R-:W-:Y:S01]  /*22330*/  BSSY B0, `(.L_x_15249) ;  /* 0x0000008000007945 */ /* 0x000fe20003800000 */
[----:B-----5:R-:W-:Y:S02]  /*22340*/  IMAD.MOV.U32 R13, RZ, RZ, R2 ;  /* 0x000000ffff0d7224 */ /* 0x020fe400078e0002 */
[----:B------:R-:W-:Y:S02]  /*22350*/  IMAD.MOV.U32 R12, RZ, RZ, 0x1 ;  /* 0x00000001ff0c7424 */ /* 0x000fe400078e00ff */
[----:B------:R-:W-:Y:S02]  /*22360*/  IMAD.MOV.U32 R11, RZ, RZ, RZ ;  /* 0x000000ffff0b7224 */ /* 0x000fe400078e00ff */
[----:B------:R-:W-:-:S07]  /*22370*/  IMAD.MOV.U32 R15, RZ, RZ, -0x1 ;  /* 0xffffffffff0f7424 */ /* 0x000fce00078e00ff */
[----:B01--4-:R-:W-:Y:S05]  /*22380*/  WARPSYNC.COLLECTIVE R15, `(.L_x_15250) ;  /* 0x000000000f087348 */ /* 0x013fea0003c00000 */
[----:B0-----:R0:W2:Y:S02]  /*22390*/  SHFL.UP P6, R14, R13, R12, R11 ;  /* 0x0400000c0d0e7389 */ /* 0x0010a400000c000b */
[----:B012-4-:R-:W-:Y:S01]  /*223a0*/  ENDCOLLECTIVE ;  /* 0x000000000000791b */ /* 0x017fe20003800000 */
.L_x_15250:
[----:B------:R-:W-:Y:S05]  /*223b0*/  BSYNC B0 ;  /* 0x0000000000007941 */ /* 0x000fea0003800000 */
.L_x_15249:
[----:B------:R-:W-:Y:S02]  /*223c0*/  IMAD.MOV.U32 R3, RZ, RZ, R14 ;  /* 0x000000ffff037224 */ /* 0x000fe400078e000e */
[----:B------:R-:W-:Y:S02]  /*223d0*/  IMAD.MOV.U32 R12, RZ, RZ, 0x2 ;  /* 0x00000002ff0c7424 */ /* 0x000fe400078e00ff */
[----:B------:R-:W-:Y:S01]  /*223e0*/  IMAD.MOV.U32 R11, RZ, RZ, RZ ;  /* 0x000000ffff0b7224 */ /* 0x000fe200078e00ff */
[----:B------:R-:W-:Y:S01]  /*223f0*/  SEL R3, R3, RZ, P1 ;  /* 0x000000ff03037207 */ /* 0x000fe20000800000 */
[----:B------:R-:W-:-:S04]  /*22400*/  IMAD.MOV.U32 R15, RZ, RZ, -0x1 ;  /* 0xffffffffff0f7424 */ /* 0x000fc800078e00ff */
[----:B------:R-:W-:-:S05]  /*22410*/  IMAD.IADD R3, R2, 0x1, R3 ;  /* 0x0000000102037824 */ /* 0x000fca00078e0203 */
[----:B------:R-:W-:-:S07]  /*22420*/  MOV R13, R3 ;  /* 0x00000003000d7202 */ /* 0x000fce0000000f00 */
[----:B------:R-:W-:Y:S05]  /*22430*/  WARPSYNC.COLLECTIVE R15, `(.L_x_15251) ;  /* 0x000000000f087348 */ /* 0x000fea0003c00000 */
[----:B------:R0:W1:Y:S02]  /*22440*/  SHFL.UP P6, R14, R13, R12, R11 ;  /* 0x0400000c0d0e7389 */ /* 0x00006400000c000b */
[----:B01----:R-:W-:Y:S01]  /*22450*/  ENDCOLLECTIVE ;  /* 0x000000000000791b */ /* 0x003fe20003800000 */
.L_x_15251:
        /* <DEDUP_REMOVED lines=8> */
.L_x_15252:
        /* <DEDUP_REMOVED lines=8> */
.L_x_15253:
        /* <DEDUP_REMOVED lines=8> */
.L_x_15254:
        /* <DEDUP_REMOVED lines=9> */
.L_x_15255:
[----:B------:R-:W-:Y:S01]  /*22670*/  IMAD.MOV.U32 R16, RZ, RZ, R14 ;  /* 0x000000ffff107224 */ /* 0x000fe200078e000e */
[----:B------:R-:W-:Y:S06]  /*22680*/  BRA `(.L_x_15256) ;  /* 0xffffffb800b07947 */ /* 0x000fec000383ffff */
.L_x_15117:
[----:B------:R-:W-:Y:S01]  /*22690*/  BSSY B0, `(.L_x_15257) ;  /* 0x0000006000007945 */ /* 0x000fe20003800000 */
[----:B------:R-:W-:Y:S01]  /*226a0*/  PLOP3.LUT P6, PT, P6, PT, PT, 0x8, 0x0 ;  /* 0x000000000000781c */ /* 0x000fe200037ce170 */
[----:B------:R-:W-:-:S12]  /*226b0*/  IMAD.MOV.U32 R15, RZ, RZ, -0x1 ;  /* 0xffffffffff0f7424 */ /* 0x000fd800078e00ff */
[----:B01--45:R-:W-:Y:S05]  /*226c0*/  WARPSYNC.COLLECTIVE R15, `(.L_x_15258) ;  /* 0x000000000f087348 */ /* 0x033fea0003c00000 */
[----:B0-----:R-:W-:Y:S01]  /*226d0*/  VOTE.ANY R14, PT, P6 ;  /* 0x00000000000e7806 */ /* 0x001fe200030e0100 */
[----:B-1--45:R-:W-:Y:S06]  /*226e0*/  ENDCOLLECTIVE ;  /* 0x000000000000791b */ /* 0x032fec0003800000 */
.L_x_15258:
[----:B------:R-:W-:Y:S05]  /*226f0*/  BSYNC B0 ;  /* 0x0000000000007941 */ /* 0x000fea0003800000 */
.L_x_15257:
[----:B------:R-:W-:Y:S01]  /*22700*/  IMAD.MOV.U32 R5, RZ, RZ, R14 ;  /* 0x000000ffff057224 */ /* 0x000fe200078e000e */
[----:B------:R-:W-:Y:S01]  /*22710*/  MOV R11, 0x1f ;  /* 0x0000001f000b7802 */ /* 0x000fe20000000f00 */
[----:B------:R-:W-:Y:S02]  /*22720*/  IMAD.MOV.U32 R13, RZ, RZ, R2 ;  /* 0x000000ffff0d7224 */ /* 0x000fe400078e0002 */
[----:B------:R-:W0:Y:S01]  /*22730*/  POPC R6, R5 ;  /* 0x0000000500067309 */ /* 0x000e220000000000 */
[----:B------:R-:W-:Y:S02]  /*22740*/  IMAD.MOV.U32 R15, RZ, RZ, -0x1 ;  /* 0xffffffffff0f7424 */ /* 0x000fe400078e00ff */
[----:B0-----:R-:W-:-:S07]  /*22750*/  IMAD.MOV.U32 R12, RZ, RZ, R6 ;  /* 0x000000ffff0c7224 */ /* 0x001fce00078e0006 */
[----:B------:R-:W-:Y:S05]  /*22760*/  WARPSYNC.COLLECTIVE R15, `(.L_x_15259) ;  /* 0x000000000f087348 */ /* 0x000fea0003c00000 */
[----:B------:R0:W1:Y:S02]  /*22770*/  SHFL.IDX P6, R14, R13, R12, R11 ;  /* 0x0000000c0d0e7389 */ /* 0x00006400000c000b */
[----:B01----:R-:W-:Y:S01]  /*22780*/  ENDCOLLECTIVE ;  /* 0x000000000000791b */ /* 0x003fe20003800000 */
.L_x_15259:
[----:B------:R-:W-:Y:S01]  /*22790*/  IMAD.MOV.U32 R17, RZ, RZ, R14 ;  /* 0x000000ffff117224 */ /* 0x000fe200078e000e */
[----:B------:R-:W-:Y:S06]  /*227a0*/  BRA `(.L_x_15260) ;  /* 0xffffffb800a07947 */ /* 0x000fec000383ffff */
.L_x_15119:
[----:B------:R-:W-:Y:S01]  /*227b0*/  BSSY B0, `(.L_x_15261) ;  /* 0x0000007000007945 */ /* 0x000fe20003800000 */
[----:B------:R-:W-:Y:S02]  /*227c0*/  IMAD.MOV.U32 R13, RZ, RZ, R3 ;  /* 0x000000ffff0d7224 */ /* 0x000fe400078e0003 */
[----:B------:R-:W-:Y:S02]  /*227d0*/  IMAD.MOV.U32 R11, RZ, RZ, 0x1f ;  /* 0x0000001fff0b7424 */ /* 0x000fe400078e00ff */
[----:B------:R-:W-:-:S07]  /*227e0*/  IMAD.MOV.U32 R15, RZ, RZ, -0x1 ;  /* 0xffffffffff0f7424 */ /* 0x000fce00078e00ff */
[----:B01-345:R-:W-:Y:S05]  /*227f0*/  WARPSYNC.COLLECTIVE R15, `(.L_x_15262) ;  /* 0x000000000f087348 */ /* 0x03bfea0003c00000 */
[----:B0-----:R0:W2:Y:S02]  /*22800*/  SHFL.IDX P6, R14, R13, R12, R11 ;  /* 0x0000000c0d0e7389 */ /* 0x0010a400000c000b */
[----:B012345:R-:W-:Y:S01]  /*22810*/  ENDCOLLECTIVE ;  /* 0x000000000000791b */ /* 0x03ffe20003800000 */
.L_x_15262:
[----:B------:R-:W-:Y:S05]  /*22820*/  BSYNC B0 ;  /* 0x0000000000007941 */ /* 0x000fea0003800000 */
.L_x_15261:
[----:B------:R-:W-:Y:S01]  /*22830*/  IMAD.MOV.U32 R2, RZ, RZ, R14 ;  /* 0x000000ffff027224 */ /* 0x000fe200078e000e */
[----:B------:R-:W-:Y:S06]  /*22840*/  BRA `(.L_x_15118) ;  /* 0xffffffb800947947 */ /* 0x000fec000383ffff */
.L_x_15123:
[----:B0-----:R0:W1:Y:S02]  /*22850*/  SYNCS.PHASECHK.TRANS64.TRYWAIT P0, [R0+URZ+0x32420], R3 ;  /* 0x03242003000075a7 */ /* 0x001064000800017f */
[----:B-1----:R-:W-:Y:S05]  /*22860*/  @!P0 NANOSLEEP.SYNCS 0x989680 ;  /* 0x009896800000895d */ /* 0x002fea0003900000 */
[----:B------:R-:W1:Y:S02]  /*22870*/  @!P0 SYNCS.PHASECHK.TRANS64 P0, [R0+URZ+0x32420], R3 ;  /* 0x03242003000085a7 */ /* 0x000e64000800007f */
[----:B-1----:R-:W-:Y:S05]  /*22880*/  @!P0 BRA `(.L_x_15123) ;  /* 0xfffffffc00f08947 */ /* 0x002fea000383ffff */
[----:B------:R-:W-:Y:S05]  /*22890*/  BRA `(.L_x_15263) ;  /* 0xffffffc000147947 */ /* 0x000fea000383ffff */
.L_x_15124:
        /* <DEDUP_REMOVED lines=11> */
.L_x_15265:
[----:B------:R-:W-:Y:S05]  /*22950*/  BSYNC B0 ;  /* 0x0000000000007941 */ /* 0x000fea0003800000 */
.L_x_15264:
[----:B------:R-:W-:Y:S05]  /*22960*/  BRA `(.L_x_15266) ;  /* 0xffffffbc00fc7947 */ /* 0x000fea000383ffff */
.L_x_15125:
[----:B------:R-:W-:Y:S01]  /*22970*/  BSSY B0, `(.L_x_15267) ;  /* 0x0000006000007945 */ /* 0x000fe20003800000 */
[----:B------:R-:W-:-:S07]  /*22980*/  IMAD.MOV.U32 R15, RZ, RZ, -0x1 ;  /* 0xffffffffff0f7424 */ /* 0x000fce00078e00ff */
[----:B01--45:R-:W-:Y:S05]  /*22990*/  WARPSYNC.COLLECTIVE R15, `(.L_x_15268) ;  /* 0x000000000f0c7348 */ /* 0x033fea0003c00000 */
[----:B------:R-:W-:Y:S02]  /*229a0*/  ELECT P6, UR62, PT ;  /* 0x00000000003e782f */ /* 0x000fe400038c0000 */
[----:B------:R-:W-:Y:S01]  /*229b0*/  MOV R14, UR62 ;  /* 0x0000003e000e7c02 */ /* 0x000fe20008000f00 */
[----:B01--45:R-:W-:Y:S10]  /*229c0*/  ENDCOLLECTIVE ;  /* 0x000000000000791b */ /* 0x033ff40003800000 */
.L_x_15268:
[----:B------:R-:W-:Y:S05]  /*229d0*/  BSYNC B0 ;  /* 0x0000000000007941 */ /* 0x000fea0003800000 */
.L_x_15267:
[----:B------:R-:W-:Y:S05]  /*229e0*/  BRA `(.L_x_15269) ;  /* 0xffffffbc00f07947 */ /* 0x000fea000383ffff */
.L_x_15127:
[----:B0-----:R0:W1:Y:S02]  /*229f0*/  SYNCS.PHASECHK.TRANS64.TRYWAIT P0, [R6+URZ], R5 ;  /* 0x00000005060075a7 */ /* 0x001064000800017f */
[----:B-1----:R-:W-:Y:S05]  /*22a00*/  @!P0 NANOSLEEP.SYNCS 0x989680 ;  /* 0x009896800000895d */ /* 0x002fea0003900000 */
[----:B------:R-:W1:Y:S02]  /*22a10*/  @!P0 SYNCS.PHASECHK.TRANS64 P0, [R6+URZ], R5 ;  /* 0x00000005060085a7 */ /* 0x000e64000800007f */
[----:B-1----:R-:W-:Y:S05]  /*22a20*/  @!P0 BRA `(.L_x_15127) ;  /* 0xfffffffc00f08947 */ /* 0x002fea000383ffff */
[----:B------:R-:W-:Y:S05]  /*22a30*/  BRA `(.L_x_15270) ;  /* 0xffffffc0002c7947 */ /* 0x000fea000383ffff */
.L_x_15128:
[----:B-1----:R1:W2:Y:S02]  /*22a40*/  SYNCS.PHASECHK.TRANS64.TRYWAIT P0, [R7+URZ], R2 ;  /* 0x00000002070075a7 */ /* 0x0022a4000800017f */
[----:B--2---:R-:W-:Y:S05]  /*22a50*/  @!P0 NANOSLEEP.SYNCS 0x989680 ;  /* 0x009896800000895d */ /* 0x004fea0003900000 */
[----:B------:R-:W2:Y:S02]  /*22a60*/  @!P0 SYNCS.PHASECHK.TRANS64 P0, [R7+URZ], R2 ;  /* 0x00000002070085a7 */ /* 0x000ea4000800007f */
[----:B--2---:R-:W-:Y:S05]  /*22a70*/  @!P0 BRA `(.L_x_15128) ;  /* 0xfffffffc00f08947 */ /* 0x004fea000383ffff */
[----:B------:R-:W-:Y:S05]  /*22a80*/  BRA `(.L_x_15271) ;  /* 0xffffffc000207947 */ /* 0x000fea000383ffff */
.L_x_15130:
[----:B--2---:R2:W3:Y:S02]  /*22a90*/  SYNCS.PHASECHK.TRANS64.TRYWAIT P0, [R4+URZ], R5 ;  /* 0x00000005040075a7 */ /* 0x0044e4000800017f */
[----:B---3--:R-:W-:Y:S05]  /*22aa0*/  @!P0 NANOSLEEP.SYNCS 0x989680 ;  /* 0x009896800000895d */ /* 0x008fea0003900000 */
[----:B------:R-:W3:Y:S02]  /*22ab0*/  @!P0 SYNCS.PHASECHK.TRANS64 P0, [R4+URZ], R5 ;  /* 0x00000005040085a7 */ /* 0x000ee4000800007f */
[----:B---3--:R-:W-:Y:S05]  /*22ac0*/  @!P0 BRA `(.L_x_15130) ;  /* 0xfffffffc00f08947 */ /* 0x008fea000383ffff */
[----:B------:R-:W-:Y:S05]  /*22ad0*/  BRA `(.L_x_15272) ;  /* 0xffffffc000287947 */ /* 0x000fea000383ffff */
.L_x_15273:
        /* <DEDUP_REMOVED lines=10> */
.L_x_15325:


//--------------------- .nv.global.init           --------------------------
	.section	.nv.global.init,"aw",@progbits
.nv.global.init:
	.type		$str$23,@object
	.size		$str$23,($str$24 - $str$23)
$str$23:
        /*0000*/ 	.byte	0x28, 0x61, 0x64, 0x64, 0x72, 0x65, 0x73, 0x73, 0x20, 0x26, 0x20, 0x6d, 0x61, 0x73, 0x6b, 0x29
        /*0010*/ 	.byte	0x20, 0x3d, 0x3d, 0x20, 0x30, 0x00
	.type		$str$24,@object
	.size		$str$24,(__unnamed_11 - $str$24)
$str$24:
        /*0016*/ 	.byte	0x2f, 0x74, 0x6d, 0x70, 0x2f, 0x6f, 0x73, 0x73, 0x5f, 0x6b, 0x65, 0x72, 0x6e, 0x65, 0x6c, 0x73
        /*0026*/ 	.byte	0x5f, 0x73, 0x72, 0x63, 0x2f, 0x66, 0x6c, 0x61, 0x73, 0x68, 0x5f, 0x61, 0x74, 0x74, 0x65, 0x6e
        /*0036*/ 	.byte	0x74, 0x69, 0x6f, 0x6e, 0x2f, 0x63, 0x73, 0x72, 0x63, 0x2f, 0x63, 0x75, 0x74, 0x6c, 0x61, 0x73
        /*0046*/ 	.byte	0x73, 0x2f, 0x69, 0x6e, 0x63, 0x6c, 0x75, 0x64, 0x65, 0x2f, 0x63, 0x75, 0x74, 0x65, 0x2f, 0x70
        /*0056*/ 	.byte	0x6f, 0x69, 0x6e, 0x74, 0x65, 0x72, 0x5f, 0x66, 0x6c, 0x61, 0x67, 0x67, 0x65, 0x64, 0x2e, 0x68
        /*0066*/ 	.byte	0x70, 0x70, 0x00
	.type		__unnamed_11,@object
	.size		__unnamed_11,(__unnamed_4 - __unnamed_11)
__unnamed_11:
        /* <DEDUP_REMOVED lines=24> */
	.type		__unnamed_4,@object
	.size		__unnamed_4,(__unnamed_12 - __unnamed_4)
__unnamed_4:
        /* <DEDUP_REMOVED lines=23> */
        /*0355*/ 	.byte	0x3a, 0x43, 0x3c, 0x30, 0x3e, 0x3e, 0x3e, 0x3e, 0x3e, 0x20, 0x26, 0x5d, 0x00
	.type		__unnamed_12,@object
	.size		__unnamed_12,(__unnamed_17 - __unnamed_12)
__unnamed_12:
        /* <DEDUP_REMOVED lines=23> */
        /*04d2*/ 	.byte	0x43, 0x3c, 0x34, 0x30, 0x39, 0x36, 0x3e, 0x3e, 0x3e, 0x3e, 0x3e, 0x20, 0x26, 0x5d, 0x00
	.type		__unnamed_17,@object
	.size		__unnamed_17,(__unnamed_5 - __unnamed_17)
__unnamed_17:
        /* <DEDUP_REMOVED lines=24> */
	.type		__unnamed_5,@object
	.size		__unnamed_5,(__unnamed_19 - __unnamed_5)
__unnamed_5:
        /* <DEDUP_REMOVED lines=24> */
	.type		__unnamed_19,@object
	.size		__unnamed_19,(__unnamed_7 - __unnamed_19)
__unnamed_19:
        /* <DEDUP_REMOVED lines=24> */
	.type		__unnamed_7,@object
	.size		__unnamed_7,(__unnamed_13 - __unnamed_7)
__unnamed_7:
        /* <DEDUP_REMOVED lines=24> */
	.type		__unnamed_13,@object
	.size		__unnamed_13,(__unnamed_6 - __unnamed_13)
__unnamed_13:
        /* <DEDUP_REMOVED lines=28> */
        /*0ca1*/ 	.byte	0x3e, 0x3e, 0x3e, 0x3e, 0x3e, 0x5d, 0x00
	.type		__unnamed_6,@object
	.size		__unnamed_6,(__unnamed_8 - __unnamed_6)
__unnamed_6:
        /* <DEDUP_REMOVED lines=28> */
        /*0e68*/ 	.byte	0x34, 0x3e, 0x3e, 0x3e, 0x3e, 0x3e, 0x5d, 0x00
	.type		__unnamed_8,@object
	.size		__unnamed_8,(__unnamed_1 - __unnamed_8)
__unnamed_8:
        /* <DEDUP_REMOVED lines=28> */
        /*1030*/ 	.byte	0x3e, 0x3e, 0x3e, 0x3e, 0x3e, 0x20, 0x26, 0x5d, 0x00
	.type		__unnamed_1,@object
	.size		__unnamed_1,(__unnamed_9 - __unnamed_1)
__unnamed_1:
        /* <DEDUP_REMOVED lines=28> */
        /*11f9*/ 	.byte	0x34, 0x3e, 0x3e, 0x3e, 0x3e, 0x3e, 0x20, 0x26, 0x5d, 0x00
	.type		__unnamed_9,@object
	.size		__unnamed_9,(__unnamed_10 - __unnamed_9)
__unnamed_9:
        /* <DEDUP_REMOVED lines=28> */
        /*13c3*/ 	.byte	0x32, 0x37, 0x36, 0x38, 0x3e, 0x3e, 0x3e, 0x3e, 0x3e, 0x5d, 0x00
	.type		__unnamed_10,@object
	.size		__unnamed_10,(__unnamed_21 - __unnamed_10)
__unnamed_10:
        /* <DEDUP_REMOVED lines=29> */
	.type		__unnamed_21,@object
	.size		__unnamed_21,(__unnamed_3 - __unnamed_21)
__unnamed_21:
        /* <DEDUP_REMOVED lines=29> */
	.type		__unnamed_3,@object
	.size		__unnamed_3,(__unnamed_23 - __unnamed_3)
__unnamed_3:
        /* <DEDUP_REMOVED lines=29> */
	.type		__unnamed_23,@object
	.size		__unnamed_23,(__unnamed_15 - __unnamed_23)
__unnamed_23:
        /* <DEDUP_REMOVED lines=29> */
	.type		__unnamed_15,@object
	.size		__unnamed_15,(__unnamed_16 - __unnamed_15)
__unnamed_15:
        /* <DEDUP_REMOVED lines=29> */
	.type		__unnamed_16,@object
	.size		__unnamed_16,(__unnamed_2 - __unnamed_16)
__unnamed_16:
        /* <DEDUP_REMOVED lines=29> */
	.type		__unnamed_2,@object
	.size		__unnamed_2,(__unnamed_18 - __unnamed_2)
__unnamed_2:
        /* <DEDUP_REMOVED lines=29> */
	.type		__unnamed_18,@object
	.size		__unnamed_18,(__unnamed_22 - __unnamed_18)
__unnamed_18:
        /* <DEDUP_REMOVED lines=29> */
	.type		__unnamed_22,@object
	.size		__unnamed_22,(__unnamed_20 - __unnamed_22)
__unnamed_22:
        /* <DEDUP_REMOVED lines=29> */
	.type		__unnamed_20,@object
	.size		__unnamed_20,(__unnamed_14 - __unnamed_20)
__unnamed_20:
        /* <DEDUP_REMOVED lines=28> */
        /*25b9*/ 	.byte	0x31, 0x38, 0x34, 0x33, 0x32, 0x3e, 0x3e, 0x3e, 0x3e, 0x3e, 0x20, 0x26, 0x5d, 0x00
	.type		__unnamed_14,@object
	.size		__unnamed_14,(.L_13 - __unnamed_14)
__unnamed_14:
        /* <DEDUP_REMOVED lines=29> */
.L_13:


//--------------------- .nv.shared._ZN7cutlass13device_kernelIN5flash11enable_sm90INS1_16FlashAttnFwdSm90INS1_25CollectiveMainloopFwdSm90ILi2EN4cute5tupleIJNS5_1CILi1EEES8_S8_EEENS6_IJNS7_ILi128EEESA_NS7_ILi192EEEEEELi128ENS_6half_tEfNS_4arch4Sm90ELb0ELb0ELb1ELb0ELb0ELb0ELb0ELb1ELb1ELb1ELb0ELb0EEENS1_21CollectiveEpilogueFwdINS6_IJSA_SA_SA_EEES9_SD_SF_Li256ELb0ELb1ELb0ELb0EEENS1_29StaticPersistentTileSchedulerILb0EEEEEEEEEvNT_6ParamsE --------------------------
	.section	.nv.shared._ZN7cutlass13device_kernelIN5flash11enable_sm90INS1_16FlashAttnFwdSm90INS1_25CollectiveMainloopFwdSm90ILi2EN4cute5tupleIJNS5_1CILi1EEES8_S8_EEENS6_IJNS7_ILi128EEESA_NS7_ILi192EEEEEELi128ENS_6half_tEfNS_4arch4Sm90ELb0ELb0ELb1ELb0ELb0ELb0ELb0ELb1ELb1ELb1ELb0ELb0EEENS1_21CollectiveEpilogueFwdINS6_IJSA_SA_SA_EEES9_SD_SF_Li256ELb0ELb1ELb0ELb0EEENS1_29StaticPersistentTileSchedulerILb0EEEEEEEEEvNT_6ParamsE,"aw",@nobits
	.sectionflags	@""
	.align	16
	.zero		1024


//--------------------- .nv.shared.reserved.0     --------------------------
	.section	.nv.shared.reserved.0,"aw",@nobits
	.weak		__nv_reservedSMEM_offset_0_alias
	.size		__nv_reservedSMEM_offset_0_alias, 0, 0
	.other		__nv_reservedSMEM_offset_0_alias,@"STO_CUDA_RESERVED_SHARED STV_DEFAULT"
__nv_reservedSMEM_offset_0_alias:
	.zero		0


//--------------------- .nv.global                --------------------------
	.section	.nv.global,"aw",@nobits
.nv.global:
	.type		_ZN83_INTERNAL_83ca92c2_47_flash_fwd_hdimdiff_fp16_softcap_packgqa_sm90_cu_bdbb69e5_39534cute1_E,@object
	.size		_ZN83_INTERNAL_83ca92c2_47_flash_fwd_hdimdiff_fp16_softcap_packgqa_sm90_cu_bdbb69e5_39534cute1_E,(_ZN83_INTERNAL_83ca92c2_47_flash_fwd_hdimdiff_fp16_softcap_packgqa_sm90_cu_bdbb69e5_39534cuda3std3__45__cpo6cbeginE - _ZN83_INTERNAL_83ca92c2_47_flash_fwd_hdimdiff_fp16_softcap_packgqa_sm90_cu_bdbb69e5_39534cute1_E)
_ZN83_INTERNAL_83ca92c2_47_flash_fwd_hdimdiff_fp16_softcap_packgqa_sm90_cu_bdbb69e5_39534cute1_E:
	.zero		1
	.type		_ZN83_INTERNAL_83ca92c2_47_flash_fwd_hdimdiff_fp16_softcap_packgqa_sm90_cu_bdbb69e5_39534cuda3std3__45__cpo6cbeginE,@object
	.size		_ZN83_INTERNAL_83ca92c2_47_flash_fwd_hdimdiff_fp16_softcap_packgqa_sm90_cu_bdbb69e5_39534cuda3std3__45__cpo6cbeginE,(_ZN83_INTERNAL_83ca92c2_47_flash_fwd_hdimdiff_fp16_softcap_packgqa_sm90_cu_bdbb69e5_39534cuda3std3__48in_placeE - _ZN83_INTERNAL_83ca92c2_47_flash_fwd_hdimdiff_fp16_softcap_packgqa_sm90_cu_bdbb69e5_39534cuda3std3__45__cpo6cbeginE)
_ZN83_INTERNAL_83ca92c2_47_flash_fwd_hdimdiff_fp16_softcap_packgqa_sm90_cu_bdbb69e5_39534cuda3std3__45__cpo6cbeginE:
	.zero		1
	.type		_ZN83_INTERNAL_83ca92c2_47_flash_fwd_hdimdiff_fp16_softcap_packgqa_sm90_cu_bdbb69e5_39534cuda3std3__48in_placeE,@object
	.size		_ZN83_INTERNAL_83ca92c2_47_flash_fwd_hdimdiff_fp16_softcap_packgqa_sm90_cu_bdbb69e5_39534cuda3std3__48in_placeE,(_ZN83_INTERNAL_83ca92c2_47_flash_fwd_hdimdiff_fp16_softcap_packgqa_sm90_cu_bdbb69e5_39534cuda3std6ranges3__45__cpo9iter_moveE - _ZN83_INTERNAL_83ca92c2_47_flash_fwd_hdimdiff_fp16_softcap_packgqa_sm90_cu_bdbb69e5_39534cuda3std3__48in_placeE)
_ZN83_INTERNAL_83ca92c2_47_flash_fwd_hdimdiff_fp16_softcap_packgqa_sm90_cu_bdbb69e5_39534cuda3std3__48in_placeE:
	.zero		1
	.type		_ZN83_INTERNAL_83ca92c2_47_flash_fwd_hdimdiff_fp16_softcap_packgqa_sm90_cu_bdbb69e5_39534cuda3std6ranges3__45__cpo9iter_moveE,@object
	.size		_ZN83_INTERNAL_83ca92c2_47_flash_fwd_hdimdiff_fp16_softcap_packgqa_sm90_cu_bdbb69e5_39534cuda3std6ranges3__45__cpo9iter_moveE,(_ZN83_INTERNAL_83ca92c2_47_flash_fwd_hdimdiff_fp16_softcap_packgqa_sm90_cu_bdbb69e5_39534cuda3std3__45__cpo5beginE - _ZN83_INTERNAL_83ca92c2_47_flash_fwd_hdimdiff_fp16_softcap_packgqa_sm90_cu_bdbb69e5_39534cuda3std6ranges3__45__cpo9iter_moveE)
_ZN83_INTERNAL_83ca92c2_47_flash_fwd_hdimdiff_fp16_softcap_packgqa_sm90_cu_bdbb69e5_39534cuda3std6ranges3__45__cpo9iter_moveE:
	.zero		1
	.type		_ZN83_INTERNAL_83ca92c2_47_flash_fwd_hdimdiff_fp16_softcap_packgqa_sm90_cu_bdbb69e5_39534cuda3std3__45__cpo5beginE,@object
	.size		_ZN83_INTERNAL_83ca92c2_47_flash_fwd_hdimdiff_fp16_softcap_packgqa_sm90_cu_bdbb69e5_39534cuda3std3__45__cpo5beginE,(_ZN83_INTERNAL_83ca92c2_47_flash_fwd_hdimdiff_fp16_softcap_packgqa_sm90_cu_bdbb69e5_39534cuda3std3__485_GLOBAL__N__83ca92c2_47_flash_fwd_hdimdiff_fp16_softcap_packgqa_sm90_cu_bdbb69e5_39536ignoreE - _ZN83_INTERNAL_83ca92c2_47_flash_fwd_hdimdiff_fp16_softcap_packgqa_sm90_cu_bdbb69e5_39534cuda3std3__45__cpo5beginE)
_ZN83_INTERNAL_83ca92c2_47_flash_fwd_hdimdiff_fp16_softcap_packgqa_sm90_cu_bdbb69e5_39534cuda3std3__45__cpo5beginE:
	.zero		1
	.type		_ZN83_INTERNAL_83ca92c2_47_flash_fwd_hdimdiff_fp16_softcap_packgqa_sm90_cu_bdbb69e5_39534cuda3std3__485_GLOBAL__N__83ca92c2_47_flash_fwd_hdimdiff_fp16_softcap_packgqa_sm90_cu_bdbb69e5_39536ignoreE,@object
	.size		_ZN83_INTERNAL_83ca92c2_47_flash_fwd_hdimdiff_fp16_softcap_packgqa_sm90_cu_bdbb69e5_39534cuda3std3__485_GLOBAL__N__83ca92c2_47_flash_fwd_hdimdiff_fp16_softcap_packgqa_sm90_cu_bdbb69e5_39536ignoreE,(_ZN83_INTERNAL_83ca92c2_47_flash_fwd_hdimdiff_fp16_softcap_packgqa_sm90_cu_bdbb69e5_39534cute7productE - _ZN83_INTERNAL_83ca92c2_47_flash_fwd_hdimdiff_fp16_softcap_packgqa_sm90_cu_bdbb69e5_39534cuda3std3__485_GLOBAL__N__83ca92c2_47_flash_fwd_hdimdiff_fp16_softcap_packgqa_sm90_cu_bdbb69e5_39536ignoreE)
_ZN83_INTERNAL_83ca92c2_47_flash_fwd_hdimdiff_fp16_softcap_packgqa_sm90_cu_bdbb69e5_39534cuda3std3__485_GLOBAL__N__83ca92c2_47_flash_fwd_hdimdiff_fp16_softcap_packgqa_sm90_cu_bdbb69e5_39536ignoreE:
	.zero		1
	.type		_ZN83_INTERNAL_83ca92c2_47_flash_fwd_hdimdiff_fp16_softcap_packgqa_sm90_cu_bdbb69e5_39534cute7productE,@object
	.size		_ZN83_INTERNAL_83ca92c2_47_flash_fwd_hdimdiff_fp16_softcap_packgqa_sm90_cu_bdbb69e5_39534cute7productE,(_ZN83_INTERNAL_83ca92c2_47_flash_fwd_hdimdiff_fp16_softcap_packgqa_sm90_cu_bdbb69e5_39534cuda3std3__45__cpo3endE - _ZN83_INTERNAL_83ca92c2_47_flash_fwd_hdimdiff_fp16_softcap_packgqa_sm90_cu_bdbb69e5_39534cute7productE)
_ZN83_INTERNAL_83ca92c2_47_flash_fwd_hdimdiff_fp16_softcap_packgqa_sm90_cu_bdbb69e5_39534cute7productE:
	.zero		1
	.type		_ZN83_INTERNAL_83ca92c2_47_flash_fwd_hdimdiff_fp16_softcap_packgqa_sm90_cu_bdbb69e5_39534cuda3std3__45__cpo3endE,@object
	.size		_ZN83_INTERNAL_83ca92c2_47_flash_fwd_hdimdiff_fp16_softcap_packgqa_sm90_cu_bdbb69e5_39534cuda3std3__45__cpo3endE,(_ZN83_INTERNAL_83ca92c2_47_flash_fwd_hdimdiff_fp16_softcap_packgqa_sm90_cu_bdbb69e5_39534cuda3std3__419piecewise_constructE - _ZN83_INTERNAL_83ca92c2_47_flash_fwd_hdimdiff_fp16_softcap_packgqa_sm90_cu_bdbb69e5_39534cuda3std3__45__cpo3endE)
_ZN83_INTERNAL_83ca92c2_47_flash_fwd_hdimdiff_fp16_softcap_packgqa_sm90_cu_bdbb69e5_39534cuda3std3__45__cpo3endE:
	.zero		1
	.type		_ZN83_INTERNAL_83ca92c2_47_flash_fwd_hdimdiff_fp16_softcap_packgqa_sm90_cu_bdbb69e5_39534cuda3std3__419piecewise_constructE,@object
	.size		_ZN83_INTERNAL_83ca92c2_47_flash_fwd_hdimdiff_fp16_softcap_packgqa_sm90_cu_bdbb69e5_39534cuda3std3__419piecewise_constructE,(_ZN83_INTERNAL_83ca92c2_47_flash_fwd_hdimdiff_fp16_softcap_packgqa_sm90_cu_bdbb69e5_39534cuda3std3__45__cpo4cendE - _ZN83_INTERNAL_83ca92c2_47_flash_fwd_hdimdiff_fp16_softcap_packgqa_sm90_cu_bdbb69e5_39534cuda3std3__419piecewise_constructE)
_ZN83_INTERNAL_83ca92c2_47_flash_fwd_hdimdiff_fp16_softcap_packgqa_sm90_cu_bdbb69e5_39534cuda3std3__419piecewise_constructE:
	.zero		1
	.type		_ZN83_INTERNAL_83ca92c2_47_flash_fwd_hdimdiff_fp16_softcap_packgqa_sm90_cu_bdbb69e5_39534cuda3std3__45__cpo4cendE,@object
	.size		_ZN83_INTERNAL_83ca92c2_47_flash_fwd_hdimdiff_fp16_softcap_packgqa_sm90_cu_bdbb69e5_39534cuda3std3__45__cpo4cendE,(_ZN83_INTERNAL_83ca92c2_47_flash_fwd_hdimdiff_fp16_softcap_packgqa_sm90_cu_bdbb69e5_39534cuda3std6ranges3__45__cpo4swapE - _ZN83_INTERNAL_83ca92c2_47_flash_fwd_hdimdiff_fp16_softcap_packgqa_sm90_cu_bdbb69e5_39534cuda3std3__45__cpo4cendE)
_ZN83_INTERNAL_83ca92c2_47_flash_fwd_hdimdiff_fp16_softcap_packgqa_sm90_cu_bdbb69e5_39534cuda3std3__45__cpo4cendE:
	.zero		1
	.type		_ZN83_INTERNAL_83ca92c2_47_flash_fwd_hdimdiff_fp16_softcap_packgqa_sm90_cu_bdbb69e5_39534cuda3std6ranges3__45__cpo4swapE,@object
	.size		_ZN83_INTERNAL_83ca92c2_47_flash_fwd_hdimdiff_fp16_softcap_packgqa_sm90_cu_bdbb69e5_39534cuda3std6ranges3__45__cpo4swapE,(.L_30 - _ZN83_INTERNAL_83ca92c2_47_flash_fwd_hdimdiff_fp16_softcap_packgqa_sm90_cu_bdbb69e5_39534cuda3std6ranges3__45__cpo4swapE)
_ZN83_INTERNAL_83ca92c2_47_flash_fwd_hdimdiff_fp16_softcap_packgqa_sm90_cu_bdbb69e5_39534cuda3std6ranges3__45__cpo4swapE:
	.zero		1
.L_30:


//--------------------- .nv.shared._ZN7cutlass13device_kernelIN5flash11enable_sm90INS1_16FlashAttnFwdSm90INS1_25CollectiveMainloopFwdSm90ILi2EN4cute5tupleIJNS5_1CILi2EEENS7_ILi1EEES9_EEENS6_IJNS7_ILi128EEESB_NS7_ILi192EEEEEELi128ENS_6half_tEfNS_4arch4Sm90ELb0ELb0ELb1ELb0ELb0ELb0ELb0ELb1ELb1ELb1ELb0ELb0EEENS1_21CollectiveEpilogueFwdINS6_IJSB_SB_SB_EEESA_SE_SG_Li256ELb0ELb1ELb0ELb0EEENS1_29StaticPersistentTileSchedulerILb0EEEEEEEEEvNT_6ParamsE --------------------------
	.section	.nv.shared._ZN7cutlass13device_kernelIN5flash11enable_sm90INS1_16FlashAttnFwdSm90INS1_25CollectiveMainloopFwdSm90ILi2EN4cute5tupleIJNS5_1CILi2EEENS7_ILi1EEES9_EEENS6_IJNS7_ILi128EEESB_NS7_ILi192EEEEEELi128ENS_6half_tEfNS_4arch4Sm90ELb0ELb0ELb1ELb0ELb0ELb0ELb0ELb1ELb1ELb1ELb0ELb0EEENS1_21CollectiveEpilogueFwdINS6_IJSB_SB_SB_EEESA_SE_SG_Li256ELb0ELb1ELb0ELb0EEENS1_29StaticPersistentTileSchedulerILb0EEEEEEEEEvNT_6ParamsE,"aw",@nobits
	.sectionflags	@""
	.align	16
	.zero		1024


//--------------------- .nv.shared._ZN7cutlass13device_kernelIN5flash11enable_sm90INS1_16FlashAttnFwdSm90INS1_25CollectiveMainloopFwdSm90ILi2EN4cute5tupleIJNS5_1CILi1EEES8_S8_EEENS6_IJNS7_ILi128EEESA_NS7_ILi192EEEEEELi128ENS_6half_tEfNS_4arch4Sm90ELb0ELb0ELb1ELb1ELb0ELb0ELb0ELb1ELb1ELb1ELb0ELb0EEENS1_21CollectiveEpilogueFwdINS6_IJSA_SA_SA_EEES9_SD_SF_Li256ELb1ELb1ELb0ELb0EEENS1_36VarlenDynamicPersistentTileSchedulerILi128ELi128ELi256ELi128ELb0ELb1ELb1ELb0ELb1ELb1EEEEEEEEEvNT_6ParamsE --------------------------
	.section	.nv.shared._ZN7cutlass13device_kernelIN5flash11enable_sm90INS1_16FlashAttnFwdSm90INS1_25CollectiveMainloopFwdSm90ILi2EN4cute5tupleIJNS5_1CILi1EEES8_S8_EEENS6_IJNS7_ILi128EEESA_NS7_ILi192EEEEEELi128ENS_6half_tEfNS_4arch4Sm90ELb0ELb0ELb1ELb1ELb0ELb0ELb0ELb1ELb1ELb1ELb0ELb0EEENS1_21CollectiveEpilogueFwdINS6_IJSA_SA_SA_EEES9_SD_SF_Li256ELb1ELb1ELb0ELb0EEENS1_36VarlenDynamicPersistentTileSchedulerILi128ELi128ELi256ELi128ELb0ELb1ELb1ELb0ELb1ELb1EEEEEEEEEvNT_6ParamsE,"aw",@nobits
	.sectionflags	@""
	.align	16
	.zero		1024


//--------------------- .nv.shared._ZN7cutlass13device_kernelIN5flash11enable_sm90INS1_16FlashAttnFwdSm90INS1_25CollectiveMainloopFwdSm90ILi2EN4cute5tupleIJNS5_1CILi1EEES8_S8_EEENS6_IJNS7_ILi128EEESA_NS7_ILi192EEEEEELi128ENS_6half_tEfNS_4arch4Sm90ELb0ELb0ELb1ELb1ELb0ELb1ELb0ELb1ELb1ELb1ELb0ELb0EEENS1_21CollectiveEpilogueFwdINS6_IJSA_SA_SA_EEES9_SD_SF_Li256ELb1ELb1ELb0ELb0EEENS1_36VarlenDynamicPersistentTileSchedulerILi128ELi128ELi256ELi128ELb0ELb1ELb1ELb0ELb1ELb1EEEEEEEEEvNT_6ParamsE --------------------------
	.section	.nv.shared._ZN7cutlass13device_kernelIN5flash11enable_sm90INS1_16FlashAttnFwdSm90INS1_25CollectiveMainloopFwdSm90ILi2EN4cute5tupleIJNS5_1CILi1EEES8_S8_EEENS6_IJNS7_ILi128EEESA_NS7_ILi192EEEEEELi128ENS_6half_tEfNS_4arch4Sm90ELb0ELb0ELb1ELb1ELb0ELb1ELb0ELb1ELb1ELb1ELb0ELb0EEENS1_21CollectiveEpilogueFwdINS6_IJSA_SA_SA_EEES9_SD_SF_Li256ELb1ELb1ELb0ELb0EEENS1_36VarlenDynamicPersistentTileSchedulerILi128ELi128ELi256ELi128ELb0ELb1ELb1ELb0ELb1ELb1EEEEEEEEEvNT_6ParamsE,"aw",@nobits
	.sectionflags	@""
	.align	16
	.zero		1024


//--------------------- .nv.shared._ZN7cutlass13device_kernelIN5flash11enable_sm90INS1_16FlashAttnFwdSm90INS1_25CollectiveMainloopFwdSm90ILi2EN4cute5tupleIJNS5_1CILi1EEES8_S8_EEENS6_IJNS7_ILi128EEENS7_ILi96EEENS7_ILi192EEEEEELi128ENS_6half_tEfNS_4arch4Sm90ELb0ELb1ELb1ELb0ELb0ELb0ELb0ELb1ELb1ELb1ELb0ELb0EEENS1_21CollectiveEpilogueFwdINS6_IJSA_SA_SB_EEES9_SE_SG_Li256ELb0ELb1ELb0ELb0EEENS1_30DynamicPersistentTileSchedulerILi256ELi128ELb0ELb1ELb1EEEEEEEEEvNT_6ParamsE --------------------------
	.section	.nv.shared._ZN7cutlass13device_kernelIN5flash11enable_sm90INS1_16FlashAttnFwdSm90INS1_25CollectiveMainloopFwdSm90ILi2EN4cute5tupleIJNS5_1CILi1EEES8_S8_EEENS6_IJNS7_ILi128EEENS7_ILi96EEENS7_ILi192EEEEEELi128ENS_6half_tEfNS_4arch4Sm90ELb0ELb1ELb1ELb0ELb0ELb0ELb0ELb1ELb1ELb1ELb0ELb0EEENS1_21CollectiveEpilogueFwdINS6_IJSA_SA_SB_EEES9_SE_SG_Li256ELb0ELb1ELb0ELb0EEENS1_30DynamicPersistentTileSchedulerILi256ELi128ELb0ELb1ELb1EEEEEEEEEvNT_6ParamsE,"aw",@nobits
	.sectionflags	@""
	.align	16
	.zero		1024


//--------------------- .nv.shared._ZN7cutlass13device_kernelIN5flash11enable_sm90INS1_16FlashAttnFwdSm90INS1_25CollectiveMainloopFwdSm90ILi2EN4cute5tupleIJNS5_1CILi1EEES8_S8_EEENS6_IJNS7_ILi128EEENS7_ILi96EEENS7_ILi192EEEEEELi128ENS_6half_tEfNS_4arch4Sm90ELb0ELb1ELb1ELb1ELb0ELb0ELb0ELb1ELb1ELb1ELb0ELb0EEENS1_21CollectiveEpilogueFwdINS6_IJSA_SA_SB_EEES9_SE_SG_Li256ELb1ELb1ELb0ELb0EEENS1_36VarlenDynamicPersistentTileSchedulerILi128ELi96ELi256ELi128ELb0ELb1ELb1ELb1ELb0ELb1EEEEEEEEEvNT_6ParamsE --------------------------
	.section	.nv.shared._ZN7cutlass13device_kernelIN5flash11enable_sm90INS1_16FlashAttnFwdSm90INS1_25CollectiveMainloopFwdSm90ILi2EN4cute5tupleIJNS5_1CILi1EEES8_S8_EEENS6_IJNS7_ILi128EEENS7_ILi96EEENS7_ILi192EEEEEELi128ENS_6half_tEfNS_4arch4Sm90ELb0ELb1ELb1ELb1ELb0ELb0ELb0ELb1ELb1ELb1ELb0ELb0EEENS1_21CollectiveEpilogueFwdINS6_IJSA_SA_SB_EEES9_SE_SG_Li256ELb1ELb1ELb0ELb0EEENS1_36VarlenDynamicPersistentTileSchedulerILi128ELi96ELi256ELi128ELb0ELb1ELb1ELb1ELb0ELb1EEEEEEEEEvNT_6ParamsE,"aw",@nobits
	.sectionflags	@""
	.align	16
	.zero		1024


//--------------------- .nv.shared._ZN7cutlass13device_kernelIN5flash11enable_sm90INS1_16FlashAttnFwdSm90INS1_25CollectiveMainloopFwdSm90ILi2EN4cute5tupleIJNS5_1CILi1EEES8_S8_EEENS6_IJNS7_ILi128EEENS7_ILi96EEENS7_ILi192EEEEEELi128ENS_6half_tEfNS_4arch4Sm90ELb0ELb1ELb1ELb1ELb0ELb1ELb0ELb1ELb1ELb1ELb0ELb0EEENS1_21CollectiveEpilogueFwdINS6_IJSA_SA_SB_EEES9_SE_SG_Li256ELb1ELb1ELb0ELb0EEENS1_36VarlenDynamicPersistentTileSchedulerILi128ELi96ELi256ELi128ELb0ELb1ELb1ELb1ELb0ELb1EEEEEEEEEvNT_6ParamsE --------------------------
	.section	.nv.shared._ZN7cutlass13device_kernelIN5flash11enable_sm90INS1_16FlashAttnFwdSm90INS1_25CollectiveMainloopFwdSm90ILi2EN4cute5tupleIJNS5_1CILi1EEES8_S8_EEENS6_IJNS7_ILi128EEENS7_ILi96EEENS7_ILi192EEEEEELi128ENS_6half_tEfNS_4arch4Sm90ELb0ELb1ELb1ELb1ELb0ELb1ELb0ELb1ELb1ELb1ELb0ELb0EEENS1_21CollectiveEpilogueFwdINS6_IJSA_SA_SB_EEES9_SE_SG_Li256ELb1ELb1ELb0ELb0EEENS1_36VarlenDynamicPersistentTileSchedulerILi128ELi96ELi256ELi128ELb0ELb1ELb1ELb1ELb0ELb1EEEEEEEEEvNT_6ParamsE,"aw",@nobits
	.sectionflags	@""
	.align	16
	.zero		1024


//--------------------- .nv.shared._ZN7cutlass13device_kernelIN5flash11enable_sm90INS1_16FlashAttnFwdSm90INS1_25CollectiveMainloopFwdSm90ILi2EN4cute5tupleIJNS5_1CILi1EEES8_S8_EEENS6_IJNS7_ILi128EEESA_NS7_ILi192EEEEEELi128ENS_6half_tEfNS_4arch4Sm90ELb1ELb0ELb1ELb0ELb0ELb0ELb0ELb1ELb1ELb1ELb0ELb0EEENS1_21CollectiveEpilogueFwdINS6_IJSA_SA_SA_EEES9_SD_SF_Li256ELb0ELb1ELb0ELb0EEENS1_30DynamicPersistentTileSchedulerILi256ELi128ELb0ELb1ELb1EEEEEEEEEvNT_6ParamsE --------------------------
	.section	.nv.shared._ZN7cutlass13device_kernelIN5flash11enable_sm90INS1_16FlashAttnFwdSm90INS1_25CollectiveMainloopFwdSm90ILi2EN4cute5tupleIJNS5_1CILi1EEES8_S8_EEENS6_IJNS7_ILi128EEESA_NS7_ILi192EEEEEELi128ENS_6half_tEfNS_4arch4Sm90ELb1ELb0ELb1ELb0ELb0ELb0ELb0ELb1ELb1ELb1ELb0ELb0EEENS1_21CollectiveEpilogueFwdINS6_IJSA_SA_SA_EEES9_SD_SF_Li256ELb0ELb1ELb0ELb0EEENS1_30DynamicPersistentTileSchedulerILi256ELi128ELb0ELb1ELb1EEEEEEEEEvNT_6ParamsE,"aw",@nobits
	.sectionflags	@""
	.align	16
	.zero		1024


//--------------------- .nv.shared._ZN7cutlass13device_kernelIN5flash11enable_sm90INS1_16FlashAttnFwdSm90INS1_25CollectiveMainloopFwdSm90ILi2EN4cute5tupleIJNS5_1CILi1EEES8_S8_EEENS6_IJNS7_ILi128EEESA_NS7_ILi192EEEEEELi128ENS_6half_tEfNS_4arch4Sm90ELb1ELb0ELb1ELb1ELb0ELb0ELb0ELb1ELb1ELb1ELb0ELb0EEENS1_21CollectiveEpilogueFwdINS6_IJSA_SA_SA_EEES9_SD_SF_Li256ELb1ELb1ELb0ELb0EEENS1_36VarlenDynamicPersistentTileSchedulerILi128ELi128ELi256ELi128ELb0ELb1ELb1ELb1ELb1ELb1EEEEEEEEEvNT_6ParamsE --------------------------
	.section	.nv.shared._ZN7cutlass13device_kernelIN5flash11enable_sm90INS1_16FlashAttnFwdSm90INS1_25CollectiveMainloopFwdSm90ILi2EN4cute5tupleIJNS5_1CILi1EEES8_S8_EEENS6_IJNS7_ILi128EEESA_NS7_ILi192EEEEEELi128ENS_6half_tEfNS_4arch4Sm90ELb1ELb0ELb1ELb1ELb0ELb0ELb0ELb1ELb1ELb1ELb0ELb0EEENS1_21CollectiveEpilogueFwdINS6_IJSA_SA_SA_EEES9_SD_SF_Li256ELb1ELb1ELb0ELb0EEENS1_36VarlenDynamicPersistentTileSchedulerILi128ELi128ELi256ELi128ELb0ELb1ELb1ELb1ELb1ELb1EEEEEEEEEvNT_6ParamsE,"aw",@nobits
	.sectionflags	@""
	.align	16
	.zero		1024


//--------------------- .nv.shared._ZN7cutlass13device_kernelIN5flash11enable_sm90INS1_16FlashAttnFwdSm90INS1_25CollectiveMainloopFwdSm90ILi2EN4cute5tupleIJNS5_1CILi1EEES8_S8_EEENS6_IJNS7_ILi128EEESA_NS7_ILi192EEEEEELi128ENS_6half_tEfNS_4arch4Sm90ELb1ELb0ELb1ELb1ELb0ELb1ELb0ELb1ELb1ELb1ELb0ELb0EEENS1_21CollectiveEpilogueFwdINS6_IJSA_SA_SA_EEES9_SD_SF_Li256ELb1ELb1ELb0ELb0EEENS1_36VarlenDynamicPersistentTileSchedulerILi128ELi128ELi256ELi128ELb0ELb1ELb1ELb1ELb1ELb1EEEEEEEEEvNT_6ParamsE --------------------------
	.section	.nv.shared._ZN7cutlass13device_kernelIN5flash11enable_sm90INS1_16FlashAttnFwdSm90INS1_25CollectiveMainloopFwdSm90ILi2EN4cute5tupleIJNS5_1CILi1EEES8_S8_EEENS6_IJNS7_ILi128EEESA_NS7_ILi192EEEEEELi128ENS_6half_tEfNS_4arch4Sm90ELb1ELb0ELb1ELb1ELb0ELb1ELb0ELb1ELb1ELb1ELb0ELb0EEENS1_21CollectiveEpilogueFwdINS6_IJSA_SA_SA_EEES9_SD_SF_Li256ELb1ELb1ELb0ELb0EEENS1_36VarlenDynamicPersistentTileSchedulerILi128ELi128ELi256ELi128ELb0ELb1ELb1ELb1ELb1ELb1EEEEEEEEEvNT_6ParamsE,"aw",@nobits
	.sectionflags	@""
	.align	16
	.zero		1024


//--------------------- .nv.shared._ZN7cutlass13device_kernelIN5flash11enable_sm90INS1_16FlashAttnFwdSm90INS1_25CollectiveMainloopFwdSm90ILi2EN4cute5tupleIJNS5_1CILi1EEES8_S8_EEENS6_IJNS7_ILi64EEESA_SA_EEELi512ENS_6half_tEfNS_4arch4Sm90ELb0ELb0ELb1ELb0ELb0ELb0ELb0ELb0ELb0ELb1ELb0ELb0EEENS1_21CollectiveEpilogueFwdINS6_IJSA_NS7_ILi512EEESA_EEES9_SC_SE_Li256ELb0ELb1ELb0ELb0EEENS1_29StaticPersistentTileSchedulerILb0EEEEEEEEEvNT_6ParamsE --------------------------
	.section	.nv.shared._ZN7cutlass13device_kernelIN5flash11enable_sm90INS1_16FlashAttnFwdSm90INS1_25CollectiveMainloopFwdSm90ILi2EN4cute5tupleIJNS5_1CILi1EEES8_S8_EEENS6_IJNS7_ILi64EEESA_SA_EEELi512ENS_6half_tEfNS_4arch4Sm90ELb0ELb0ELb1ELb0ELb0ELb0ELb0ELb0ELb0ELb1ELb0ELb0EEENS1_21CollectiveEpilogueFwdINS6_IJSA_NS7_ILi512EEESA_EEES9_SC_SE_Li256ELb0ELb1ELb0ELb0EEENS1_29StaticPersistentTileSchedulerILb0EEEEEEEEEvNT_6ParamsE,"aw",@nobits
	.sectionflags	@""
	.align	16
	.zero		1024


//--------------------- .nv.shared._ZN7cutlass13device_kernelIN5flash11enable_sm90INS1_16FlashAttnFwdSm90INS1_25CollectiveMainloopFwdSm90ILi2EN4cute5tupleIJNS5_1CILi1EEES8_S8_EEENS6_IJNS7_ILi64EEESA_SA_EEELi512ENS_6half_tEfNS_4arch4Sm90ELb0ELb0ELb1ELb0ELb0ELb0ELb1ELb0ELb0ELb1ELb0ELb0EEENS1_21CollectiveEpilogueFwdINS6_IJSA_NS7_ILi512EEESA_EEES9_SC_SE_Li256ELb0ELb1ELb0ELb0EEENS1_29StaticPersistentTileSchedulerILb0EEEEEEEEEvNT_6ParamsE --------------------------
	.section	.nv.shared._ZN7cutlass13device_kernelIN5flash11enable_sm90INS1_16FlashAttnFwdSm90INS1_25CollectiveMainloopFwdSm90ILi2EN4cute5tupleIJNS5_1CILi1EEES8_S8_EEENS6_IJNS7_ILi64EEESA_SA_EEELi512ENS_6half_tEfNS_4arch4Sm90ELb0ELb0ELb1ELb0ELb0ELb0ELb1ELb0ELb0ELb1ELb0ELb0EEENS1_21CollectiveEpilogueFwdINS6_IJSA_NS7_ILi512EEESA_EEES9_SC_SE_Li256ELb0ELb1ELb0ELb0EEENS1_29StaticPersistentTileSchedulerILb0EEEEEEEEEvNT_6ParamsE,"aw",@nobits
	.sectionflags	@""
	.align	16
	.zero		1024


//--------------------- .nv.shared._ZN7cutlass13device_kernelIN5flash11enable_sm90INS1_16FlashAttnFwdSm90INS1_25CollectiveMainloopFwdSm90ILi2EN4cute5tupleIJNS5_1CILi1EEES8_S8_EEENS6_IJNS7_ILi64EEESA_SA_EEELi512ENS_6half_tEfNS_4arch4Sm90ELb0ELb0ELb1ELb1ELb0ELb0ELb0ELb0ELb0ELb1ELb0ELb0EEENS1_21CollectiveEpilogueFwdINS6_IJSA_NS7_ILi512EEESA_EEES9_SC_SE_Li256ELb1ELb1ELb0ELb0EEENS1_36VarlenDynamicPersistentTileSchedulerILi64ELi64ELi256ELi128ELb0ELb1ELb1ELb0ELb1ELb1EEEEEEEEEvNT_6ParamsE --------------------------
	.section	.nv.shared._ZN7cutlass13device_kernelIN5flash11enable_sm90INS1_16FlashAttnFwdSm90INS1_25CollectiveMainloopFwdSm90ILi2EN4cute5tupleIJNS5_1CILi1EEES8_S8_EEENS6_IJNS7_ILi64EEESA_SA_EEELi512ENS_6half_tEfNS_4arch4Sm90ELb0ELb0ELb1ELb1ELb0ELb0ELb0ELb0ELb0ELb1ELb0ELb0EEENS1_21CollectiveEpilogueFwdINS6_IJSA_NS7_ILi512EEESA_EEES9_SC_SE_Li256ELb1ELb1ELb0ELb0EEENS1_36VarlenDynamicPersistentTileSchedulerILi64ELi64ELi256ELi128ELb0ELb1ELb1ELb0ELb1ELb1EEEEEEEEEvNT_6ParamsE,"aw",@nobits
	.sectionflags	@""
	.align	16
	.zero		1024


//--------------------- .nv.shared._ZN7cutlass13device_kernelIN5flash11enable_sm90INS1_16FlashAttnFwdSm90INS1_25CollectiveMainloopFwdSm90ILi2EN4cute5tupleIJNS5_1CILi1EEES8_S8_EEENS6_IJNS7_ILi64EEESA_SA_EEELi512ENS_6half_tEfNS_4arch4Sm90ELb0ELb0ELb1ELb1ELb0ELb1ELb0ELb0ELb0ELb1ELb0ELb0EEENS1_21CollectiveEpilogueFwdINS6_IJSA_NS7_ILi512EEESA_EEES9_SC_SE_Li256ELb1ELb1ELb0ELb0EEENS1_36VarlenDynamicPersistentTileSchedulerILi64ELi64ELi256ELi128ELb0ELb1ELb1ELb0ELb1ELb1EEEEEEEEEvNT_6ParamsE --------------------------
	.section	.nv.shared._ZN7cutlass13device_kernelIN5flash11enable_sm90INS1_16FlashAttnFwdSm90INS1_25CollectiveMainloopFwdSm90ILi2EN4cute5tupleIJNS5_1CILi1EEES8_S8_EEENS6_IJNS7_ILi64EEESA_SA_EEELi512ENS_6half_tEfNS_4arch4Sm90ELb0ELb0ELb1ELb1ELb0ELb1ELb0ELb0ELb0ELb1ELb0ELb0EEENS1_21CollectiveEpilogueFwdINS6_IJSA_NS7_ILi512EEESA_EEES9_SC_SE_Li256ELb1ELb1ELb0ELb0EEENS1_36VarlenDynamicPersistentTileSchedulerILi64ELi64ELi256ELi128ELb0ELb1ELb1ELb0ELb1ELb1EEEEEEEEEvNT_6ParamsE,"aw",@nobits
	.sectionflags	@""
	.align	16
	.zero		1024


//--------------------- .nv.shared._ZN7cutlass13device_kernelIN5flash11enable_sm90INS1_16FlashAttnFwdSm90INS1_25CollectiveMainloopFwdSm90ILi2EN4cute5tupleIJNS5_1CILi1EEES8_S8_EEENS6_IJNS7_ILi64EEESA_SA_EEELi512ENS_6half_tEfNS_4arch4Sm90ELb0ELb0ELb1ELb1ELb0ELb0ELb1ELb0ELb0ELb1ELb0ELb0EEENS1_21CollectiveEpilogueFwdINS6_IJSA_NS7_ILi512EEESA_EEES9_SC_SE_Li256ELb1ELb1ELb0ELb0EEENS1_36VarlenDynamicPersistentTileSchedulerILi64ELi64ELi256ELi128ELb0ELb1ELb1ELb0ELb1ELb1EEEEEEEEEvNT_6ParamsE --------------------------
	.section	.nv.shared._ZN7cutlass13device_kernelIN5flash11enable_sm90INS1_16FlashAttnFwdSm90INS1_25CollectiveMainloopFwdSm90ILi2EN4cute5tupleIJNS5_1CILi1EEES8_S8_EEENS6_IJNS7_ILi64EEESA_SA_EEELi512ENS_6half_tEfNS_4arch4Sm90ELb0ELb0ELb1ELb1ELb0ELb0ELb1ELb0ELb0ELb1ELb0ELb0EEENS1_21CollectiveEpilogueFwdINS6_IJSA_NS7_ILi512EEESA_EEES9_SC_SE_Li256ELb1ELb1ELb0ELb0EEENS1_36VarlenDynamicPersistentTileSchedulerILi64ELi64ELi256ELi128ELb0ELb1ELb1ELb0ELb1ELb1EEEEEEEEEvNT_6ParamsE,"aw",@nobits
	.sectionflags	@""
	.align	16
	.zero		1024


//--------------------- .nv.shared._ZN7cutlass13device_kernelIN5flash11enable_sm90INS1_16FlashAttnFwdSm90INS1_25CollectiveMainloopFwdSm90ILi2EN4cute5tupleIJNS5_1CILi1EEES8_S8_EEENS6_IJNS7_ILi64EEESA_SA_EEELi512ENS_6half_tEfNS_4arch4Sm90ELb0ELb0ELb1ELb1ELb0ELb1ELb1ELb0ELb0ELb1ELb0ELb0EEENS1_21CollectiveEpilogueFwdINS6_IJSA_NS7_ILi512EEESA_EEES9_SC_SE_Li256ELb1ELb1ELb0ELb0EEENS1_36VarlenDynamicPersistentTileSchedulerILi64ELi64ELi256ELi128ELb0ELb1ELb1ELb0ELb1ELb1EEEEEEEEEvNT_6ParamsE --------------------------
	.section	.nv.shared._ZN7cutlass13device_kernelIN5flash11enable_sm90INS1_16FlashAttnFwdSm90INS1_25CollectiveMainloopFwdSm90ILi2EN4cute5tupleIJNS5_1CILi1EEES8_S8_EEENS6_IJNS7_ILi64EEESA_SA_EEELi512ENS_6half_tEfNS_4arch4Sm90ELb0ELb0ELb1ELb1ELb0ELb1ELb1ELb0ELb0ELb1ELb0ELb0EEENS1_21CollectiveEpilogueFwdINS6_IJSA_NS7_ILi512EEESA_EEES9_SC_SE_Li256ELb1ELb1ELb0ELb0EEENS1_36VarlenDynamicPersistentTileSchedulerILi64ELi64ELi256ELi128ELb0ELb1ELb1ELb0ELb1ELb1EEEEEEEEEvNT_6ParamsE,"aw",@nobits
	.sectionflags	@""
	.align	16
	.zero		1024


//--------------------- .nv.shared._ZN7cutlass13device_kernelIN5flash11enable_sm90INS1_16FlashAttnFwdSm90INS1_25CollectiveMainloopFwdSm90ILi2EN4cute5tupleIJNS5_1CILi1EEES8_S8_EEENS6_IJNS7_ILi64EEESA_SA_EEELi512ENS_6half_tEfNS_4arch4Sm90ELb0ELb1ELb1ELb0ELb0ELb0ELb0ELb0ELb0ELb1ELb0ELb0EEENS1_21CollectiveEpilogueFwdINS6_IJSA_NS7_ILi512EEESA_EEES9_SC_SE_Li256ELb0ELb1ELb0ELb0EEENS1_30DynamicPersistentTileSchedulerILi256ELi128ELb0ELb1ELb1EEEEEEEEEvNT_6ParamsE --------------------------
	.section	.nv.shared._ZN7cutlass13device_kernelIN5flash11enable_sm90INS1_16FlashAttnFwdSm90INS1_25CollectiveMainloopFwdSm90ILi2EN4cute5tupleIJNS5_1CILi1EEES8_S8_EEENS6_IJNS7_ILi64EEESA_SA_EEELi512ENS_6half_tEfNS_4arch4Sm90ELb0ELb1ELb1ELb0ELb0ELb0ELb0ELb0ELb0ELb1ELb0ELb0EEENS1_21CollectiveEpilogueFwdINS6_IJSA_NS7_ILi512EEESA_EEES9_SC_SE_Li256ELb0ELb1ELb0ELb0EEENS1_30DynamicPersistentTileSchedulerILi256ELi128ELb0ELb1ELb1EEEEEEEEEvNT_6ParamsE,"aw",@nobits
	.sectionflags	@""
	.align	16
	.zero		1024


//--------------------- .nv.shared._ZN7cutlass13device_kernelIN5flash11enable_sm90INS1_16FlashAttnFwdSm90INS1_25CollectiveMainloopFwdSm90ILi2EN4cute5tupleIJNS5_1CILi1EEES8_S8_EEENS6_IJNS7_ILi64EEESA_SA_EEELi512ENS_6half_tEfNS_4arch4Sm90ELb0ELb1ELb1ELb0ELb0ELb0ELb1ELb0ELb0ELb1ELb0ELb0EEENS1_21CollectiveEpilogueFwdINS6_IJSA_NS7_ILi512EEESA_EEES9_SC_SE_Li256ELb0ELb1ELb0ELb0EEENS1_30DynamicPersistentTileSchedulerILi256ELi128ELb0ELb1ELb1EEEEEEEEEvNT_6ParamsE --------------------------
	.section	.nv.shared._ZN7cutlass13device_kernelIN5flash11enable_sm90INS1_16FlashAttnFwdSm90INS1_25CollectiveMainloopFwdSm90ILi2EN4cute5tupleIJNS5_1CILi1EEES8_S8_EEENS6_IJNS7_ILi64EEESA_SA_EEELi512ENS_6half_tEfNS_4arch4Sm90ELb0ELb1ELb1ELb0ELb0ELb0ELb1ELb0ELb0ELb1ELb0ELb0EEENS1_21CollectiveEpilogueFwdINS6_IJSA_NS7_ILi512EEESA_EEES9_SC_SE_Li256ELb0ELb1ELb0ELb0EEENS1_30DynamicPersistentTileSchedulerILi256ELi128ELb0ELb1ELb1EEEEEEEEEvNT_6ParamsE,"aw",@nobits
	.sectionflags	@""
	.align	16
	.zero		1024


//--------------------- .nv.shared._ZN7cutlass13device_kernelIN5flash11enable_sm90INS1_16FlashAttnFwdSm90INS1_25CollectiveMainloopFwdSm90ILi2EN4cute5tupleIJNS5_1CILi1EEES8_S8_EEENS6_IJNS7_ILi64EEESA_SA_EEELi512ENS_6half_tEfNS_4arch4Sm90ELb0ELb1ELb1ELb1ELb0ELb0ELb0ELb0ELb0ELb1ELb0ELb0EEENS1_21CollectiveEpilogueFwdINS6_IJSA_NS7_ILi512EEESA_EEES9_SC_SE_Li256ELb1ELb1ELb0ELb0EEENS1_36VarlenDynamicPersistentTileSchedulerILi64ELi64ELi256ELi128ELb0ELb1ELb1ELb1ELb0ELb1EEEEEEEEEvNT_6ParamsE --------------------------
	.section	.nv.shared._ZN7cutlass13device_kernelIN5flash11enable_sm90INS1_16FlashAttnFwdSm90INS1_25CollectiveMainloopFwdSm90ILi2EN4cute5tupleIJNS5_1CILi1EEES8_S8_EEENS6_IJNS7_ILi64EEESA_SA_EEELi512ENS_6half_tEfNS_4arch4Sm90ELb0ELb1ELb1ELb1ELb0ELb0ELb0ELb0ELb0ELb1ELb0ELb0EEENS1_21CollectiveEpilogueFwdINS6_IJSA_NS7_ILi512EEESA_EEES9_SC_SE_Li256ELb1ELb1ELb0ELb0EEENS1_36VarlenDynamicPersistentTileSchedulerILi64ELi64ELi256ELi128ELb0ELb1ELb1ELb1ELb0ELb1EEEEEEEEEvNT_6ParamsE,"aw",@nobits
	.sectionflags	@""
	.align	16
	.zero		1024


//--------------------- .nv.shared._ZN7cutlass13device_kernelIN5flash11enable_sm90INS1_16FlashAttnFwdSm90INS1_25CollectiveMainloopFwdSm90ILi2EN4cute5tupleIJNS5_1CILi1EEES8_S8_EEENS6_IJNS7_ILi64EEESA_SA_EEELi512ENS_6half_tEfNS_4arch4Sm90ELb0ELb1ELb1ELb1ELb0ELb1ELb0ELb0ELb0ELb1ELb0ELb0EEENS1_21CollectiveEpilogueFwdINS6_IJSA_NS7_ILi512EEESA_EEES9_SC_SE_Li256ELb1ELb1ELb0ELb0EEENS1_36VarlenDynamicPersistentTileSchedulerILi64ELi64ELi256ELi128ELb0ELb1ELb1ELb1ELb0ELb1EEEEEEEEEvNT_6ParamsE --------------------------
	.section	.nv.shared._ZN7cutlass13device_kernelIN5flash11enable_sm90INS1_16FlashAttnFwdSm90INS1_25CollectiveMainloopFwdSm90ILi2EN4cute5tupleIJNS5_1CILi1EEES8_S8_EEENS6_IJNS7_ILi64EEESA_SA_EEELi512ENS_6half_tEfNS_4arch4Sm90ELb0ELb1ELb1ELb1ELb0ELb1ELb0ELb0ELb0ELb1ELb0ELb0EEENS1_21CollectiveEpilogueFwdINS6_IJSA_NS7_ILi512EEESA_EEES9_SC_SE_Li256ELb1ELb1ELb0ELb0EEENS1_36VarlenDynamicPersistentTileSchedulerILi64ELi64ELi256ELi128ELb0ELb1ELb1ELb1ELb0ELb1EEEEEEEEEvNT_6ParamsE,"aw",@nobits
	.sectionflags	@""
	.align	16
	.zero		1024


//--------------------- .nv.shared._ZN7cutlass13device_kernelIN5flash11enable_sm90INS1_16FlashAttnFwdSm90INS1_25CollectiveMainloopFwdSm90ILi2EN4cute5tupleIJNS5_1CILi1EEES8_S8_EEENS6_IJNS7_ILi64EEESA_SA_EEELi512ENS_6half_tEfNS_4arch4Sm90ELb0ELb1ELb1ELb1ELb0ELb0ELb1ELb0ELb0ELb1ELb0ELb0EEENS1_21CollectiveEpilogueFwdINS6_IJSA_NS7_ILi512EEESA_EEES9_SC_SE_Li256ELb1ELb1ELb0ELb0EEENS1_36VarlenDynamicPersistentTileSchedulerILi64ELi64ELi256ELi128ELb0ELb1ELb1ELb1ELb0ELb1EEEEEEEEEvNT_6ParamsE --------------------------
	.section	.nv.shared._ZN7cutlass13device_kernelIN5flash11enable_sm90INS1_16FlashAttnFwdSm90INS1_25CollectiveMainloopFwdSm90ILi2EN4cute5tupleIJNS5_1CILi1EEES8_S8_EEENS6_IJNS7_ILi64EEESA_SA_EEELi512ENS_6half_tEfNS_4arch4Sm90ELb0ELb1ELb1ELb1ELb0ELb0ELb1ELb0ELb0ELb1ELb0ELb0EEENS1_21CollectiveEpilogueFwdINS6_IJSA_NS7_ILi512EEESA_EEES9_SC_SE_Li256ELb1ELb1ELb0ELb0EEENS1_36VarlenDynamicPersistentTileSchedulerILi64ELi64ELi256ELi128ELb0ELb1ELb1ELb1ELb0ELb1EEEEEEEEEvNT_6ParamsE,"aw",@nobits
	.sectionflags	@""
	.align	16
	.zero		1024


//--------------------- .nv.shared._ZN7cutlass13device_kernelIN5flash11enable_sm90INS1_16FlashAttnFwdSm90INS1_25CollectiveMainloopFwdSm90ILi2EN4cute5tupleIJNS5_1CILi1EEES8_S8_EEENS6_IJNS7_ILi64EEESA_SA_EEELi512ENS_6half_tEfNS_4arch4Sm90ELb0ELb1ELb1ELb1ELb0ELb1ELb1ELb0ELb0ELb1ELb0ELb0EEENS1_21CollectiveEpilogueFwdINS6_IJSA_NS7_ILi512EEESA_EEES9_SC_SE_Li256ELb1ELb1ELb0ELb0EEENS1_36VarlenDynamicPersistentTileSchedulerILi64ELi64ELi256ELi128ELb0ELb1ELb1ELb1ELb0ELb1EEEEEEEEEvNT_6ParamsE --------------------------
	.section	.nv.shared._ZN7cutlass13device_kernelIN5flash11enable_sm90INS1_16FlashAttnFwdSm90INS1_25CollectiveMainloopFwdSm90ILi2EN4cute5tupleIJNS5_1CILi1EEES8_S8_EEENS6_IJNS7_ILi64EEESA_SA_EEELi512ENS_6half_tEfNS_4arch4Sm90ELb0ELb1ELb1ELb1ELb0ELb1ELb1ELb0ELb0ELb1ELb0ELb0EEENS1_21CollectiveEpilogueFwdINS6_IJSA_NS7_ILi512EEESA_EEES9_SC_SE_Li256ELb1ELb1ELb0ELb0EEENS1_36VarlenDynamicPersistentTileSchedulerILi64ELi64ELi256ELi128ELb0ELb1ELb1ELb1ELb0ELb1EEEEEEEEEvNT_6ParamsE,"aw",@nobits
	.sectionflags	@""
	.align	16
	.zero		1024


//--------------------- .nv.shared._ZN7cutlass13device_kernelIN5flash11enable_sm90INS1_16FlashAttnFwdSm90INS1_25CollectiveMainloopFwdSm90ILi2EN4cute5tupleIJNS5_1CILi1EEES8_S8_EEENS6_IJNS7_ILi64EEESA_SA_EEELi512ENS_6half_tEfNS_4arch4Sm90ELb1ELb0ELb1ELb0ELb0ELb0ELb0ELb0ELb0ELb1ELb0ELb0EEENS1_21CollectiveEpilogueFwdINS6_IJSA_NS7_ILi512EEESA_EEES9_SC_SE_Li256ELb0ELb1ELb0ELb0EEENS1_30DynamicPersistentTileSchedulerILi256ELi128ELb0ELb1ELb1EEEEEEEEEvNT_6ParamsE --------------------------
	.section	.nv.shared._ZN7cutlass13device_kernelIN5flash11enable_sm90INS1_16FlashAttnFwdSm90INS1_25CollectiveMainloopFwdSm90ILi2EN4cute5tupleIJNS5_1CILi1EEES8_S8_EEENS6_IJNS7_ILi64EEESA_SA_EEELi512ENS_6half_tEfNS_4arch4Sm90ELb1ELb0ELb1ELb0ELb0ELb0ELb0ELb0ELb0ELb1ELb0ELb0EEENS1_21CollectiveEpilogueFwdINS6_IJSA_NS7_ILi512EEESA_EEES9_SC_SE_Li256ELb0ELb1ELb0ELb0EEENS1_30DynamicPersistentTileSchedulerILi256ELi128ELb0ELb1ELb1EEEEEEEEEvNT_6ParamsE,"aw",@nobits
	.sectionflags	@""
	.align	16
	.zero		1024


//--------------------- .nv.shared._ZN7cutlass13device_kernelIN5flash11enable_sm90INS1_16FlashAttnFwdSm90INS1_25CollectiveMainloopFwdSm90ILi2EN4cute5tupleIJNS5_1CILi1EEES8_S8_EEENS6_IJNS7_ILi64EEESA_SA_EEELi512ENS_6half_tEfNS_4arch4Sm90ELb1ELb0ELb1ELb0ELb0ELb0ELb1ELb0ELb0ELb1ELb0ELb0EEENS1_21CollectiveEpilogueFwdINS6_IJSA_NS7_ILi512EEESA_EEES9_SC_SE_Li256ELb0ELb1ELb0ELb0EEENS1_30DynamicPersistentTileSchedulerILi256ELi128ELb0ELb1ELb1EEEEEEEEEvNT_6ParamsE --------------------------
	.section	.nv.shared._ZN7cutlass13device_kernelIN5flash11enable_sm90INS1_16FlashAttnFwdSm90INS1_25CollectiveMainloopFwdSm90ILi2EN4cute5tupleIJNS5_1CILi1EEES8_S8_EEENS6_IJNS7_ILi64EEESA_SA_EEELi512ENS_6half_tEfNS_4arch4Sm90ELb1ELb0ELb1ELb0ELb0ELb0ELb1ELb0ELb0ELb1ELb0ELb0EEENS1_21CollectiveEpilogueFwdINS6_IJSA_NS7_ILi512EEESA_EEES9_SC_SE_Li256ELb0ELb1ELb0ELb0EEENS1_30DynamicPersistentTileSchedulerILi256ELi128ELb0ELb1ELb1EEEEEEEEEvNT_6ParamsE,"aw",@nobits
	.sectionflags	@""
	.align	16
	.zero		1024


//--------------------- .nv.shared._ZN7cutlass13device_kernelIN5flash11enable_sm90INS1_16FlashAttnFwdSm90INS1_25CollectiveMainloopFwdSm90ILi2EN4cute5tupleIJNS5_1CILi1EEES8_S8_EEENS6_IJNS7_ILi64EEESA_SA_EEELi512ENS_6half_tEfNS_4arch4Sm90ELb1ELb0ELb1ELb1ELb0ELb0ELb0ELb0ELb0ELb1ELb0ELb0EEENS1_21CollectiveEpilogueFwdINS6_IJSA_NS7_ILi512EEESA_EEES9_SC_SE_Li256ELb1ELb1ELb0ELb0EEENS1_36VarlenDynamicPersistentTileSchedulerILi64ELi64ELi256ELi128ELb0ELb1ELb1ELb1ELb1ELb1EEEEEEEEEvNT_6ParamsE --------------------------
	.section	.nv.shared._ZN7cutlass13device_kernelIN5flash11enable_sm90INS1_16FlashAttnFwdSm90INS1_25CollectiveMainloopFwdSm90ILi2EN4cute5tupleIJNS5_1CILi1EEES8_S8_EEENS6_IJNS7_ILi64EEESA_SA_EEELi512ENS_6half_tEfNS_4arch4Sm90ELb1ELb0ELb1ELb1ELb0ELb0ELb0ELb0ELb0ELb1ELb0ELb0EEENS1_21CollectiveEpilogueFwdINS6_IJSA_NS7_ILi512EEESA_EEES9_SC_SE_Li256ELb1ELb1ELb0ELb0EEENS1_36VarlenDynamicPersistentTileSchedulerILi64ELi64ELi256ELi128ELb0ELb1ELb1ELb1ELb1ELb1EEEEEEEEEvNT_6ParamsE,"aw",@nobits
	.sectionflags	@""
	.align	16
	.zero		1024


//--------------------- .nv.shared._ZN7cutlass13device_kernelIN5flash11enable_sm90INS1_16FlashAttnFwdSm90INS1_25CollectiveMainloopFwdSm90ILi2EN4cute5tupleIJNS5_1CILi1EEES8_S8_EEENS6_IJNS7_ILi64EEESA_SA_EEELi512ENS_6half_tEfNS_4arch4Sm90ELb1ELb0ELb1ELb1ELb0ELb1ELb0ELb0ELb0ELb1ELb0ELb0EEENS1_21CollectiveEpilogueFwdINS6_IJSA_NS7_ILi512EEESA_EEES9_SC_SE_Li256ELb1ELb1ELb0ELb0EEENS1_36VarlenDynamicPersistentTileSchedulerILi64ELi64ELi256ELi128ELb0ELb1ELb1ELb1ELb1ELb1EEEEEEEEEvNT_6ParamsE --------------------------
	.section	.nv.shared._ZN7cutlass13device_kernelIN5flash11enable_sm90INS1_16FlashAttnFwdSm90INS1_25CollectiveMainloopFwdSm90ILi2EN4cute5tupleIJNS5_1CILi1EEES8_S8_EEENS6_IJNS7_ILi64EEESA_SA_EEELi512ENS_6half_tEfNS_4arch4Sm90ELb1ELb0ELb1ELb1ELb0ELb1ELb0ELb0ELb0ELb1ELb0ELb0EEENS1_21CollectiveEpilogueFwdINS6_IJSA_NS7_ILi512EEESA_EEES9_SC_SE_Li256ELb1ELb1ELb0ELb0EEENS1_36VarlenDynamicPersistentTileSchedulerILi64ELi64ELi256ELi128ELb0ELb1ELb1ELb1ELb1ELb1EEEEEEEEEvNT_6ParamsE,"aw",@nobits
	.sectionflags	@""
	.align	16
	.zero		1024


//--------------------- .nv.shared._ZN7cutlass13device_kernelIN5flash11enable_sm90INS1_16FlashAttnFwdSm90INS1_25CollectiveMainloopFwdSm90ILi2EN4cute5tupleIJNS5_1CILi1EEES8_S8_EEENS6_IJNS7_ILi64EEESA_SA_EEELi512ENS_6half_tEfNS_4arch4Sm90ELb1ELb0ELb1ELb1ELb0ELb0ELb1ELb0ELb0ELb1ELb0ELb0EEENS1_21CollectiveEpilogueFwdINS6_IJSA_NS7_ILi512EEESA_EEES9_SC_SE_Li256ELb1ELb1ELb0ELb0EEENS1_36VarlenDynamicPersistentTileSchedulerILi64ELi64ELi256ELi128ELb0ELb1ELb1ELb1ELb1ELb1EEEEEEEEEvNT_6ParamsE --------------------------
	.section	.nv.shared._ZN7cutlass13device_kernelIN5flash11enable_sm90INS1_16FlashAttnFwdSm90INS1_25CollectiveMainloopFwdSm90ILi2EN4cute5tupleIJNS5_1CILi1EEES8_S8_EEENS6_IJNS7_ILi64EEESA_SA_EEELi512ENS_6half_tEfNS_4arch4Sm90ELb1ELb0ELb1ELb1ELb0ELb0ELb1ELb0ELb0ELb1ELb0ELb0EEENS1_21CollectiveEpilogueFwdINS6_IJSA_NS7_ILi512EEESA_EEES9_SC_SE_Li256ELb1ELb1ELb0ELb0EEENS1_36VarlenDynamicPersistentTileSchedulerILi64ELi64ELi256ELi128ELb0ELb1ELb1ELb1ELb1ELb1EEEEEEEEEvNT_6ParamsE,"aw",@nobits
	.sectionflags	@""
	.align	16
	.zero		1024


//--------------------- .nv.shared._ZN7cutlass13device_kernelIN5flash11enable_sm90INS1_16FlashAttnFwdSm90INS1_25CollectiveMainloopFwdSm90ILi2EN4cute5tupleIJNS5_1CILi1EEES8_S8_EEENS6_IJNS7_ILi64EEESA_SA_EEELi512ENS_6half_tEfNS_4arch4Sm90ELb1ELb0ELb1ELb1ELb0ELb1ELb1ELb0ELb0ELb1ELb0ELb0EEENS1_21CollectiveEpilogueFwdINS6_IJSA_NS7_ILi512EEESA_EEES9_SC_SE_Li256ELb1ELb1ELb0ELb0EEENS1_36VarlenDynamicPersistentTileSchedulerILi64ELi64ELi256ELi128ELb0ELb1ELb1ELb1ELb1ELb1EEEEEEEEEvNT_6ParamsE --------------------------
	.section	.nv.shared._ZN7cutlass13device_kernelIN5flash11enable_sm90INS1_16FlashAttnFwdSm90INS1_25CollectiveMainloopFwdSm90ILi2EN4cute5tupleIJNS5_1CILi1EEES8_S8_EEENS6_IJNS7_ILi64EEESA_SA_EEELi512ENS_6half_tEfNS_4arch4Sm90ELb1ELb0ELb1ELb1ELb0ELb1ELb1ELb0ELb0ELb1ELb0ELb0EEENS1_21CollectiveEpilogueFwdINS6_IJSA_NS7_ILi512EEESA_EEES9_SC_SE_Li256ELb1ELb1ELb0ELb0EEENS1_36VarlenDynamicPersistentTileSchedulerILi64ELi64ELi256ELi128ELb0ELb1ELb1ELb1ELb1ELb1EEEEEEEEEvNT_6ParamsE,"aw",@nobits
	.sectionflags	@""
	.align	16
	.zero		1024


//--------------------- .nv.shared._ZN7cutlass13device_kernelIN5flash11enable_sm90INS1_16FlashAttnFwdSm90INS1_25CollectiveMainloopFwdSm90ILi2EN4cute5tupleIJNS5_1CILi1EEES8_S8_EEENS6_IJNS7_ILi128EEENS7_ILi96EEENS7_ILi64EEEEEELi256ENS_6half_tEfNS_4arch4Sm90ELb0ELb0ELb1ELb0ELb0ELb0ELb0ELb1ELb0ELb1ELb0ELb0EEENS1_21CollectiveEpilogueFwdINS6_IJSA_NS7_ILi256EEESB_EEES9_SE_SG_Li256ELb0ELb1ELb0ELb0EEENS1_29StaticPersistentTileSchedulerILb0EEEEEEEEEvNT_6ParamsE --------------------------
	.section	.nv.shared._ZN7cutlass13device_kernelIN5flash11enable_sm90INS1_16FlashAttnFwdSm90INS1_25CollectiveMainloopFwdSm90ILi2EN4cute5tupleIJNS5_1CILi1EEES8_S8_EEENS6_IJNS7_ILi128EEENS7_ILi96EEENS7_ILi64EEEEEELi256ENS_6half_tEfNS_4arch4Sm90ELb0ELb0ELb1ELb0ELb0ELb0ELb0ELb1ELb0ELb1ELb0ELb0EEENS1_21CollectiveEpilogueFwdINS6_IJSA_NS7_ILi256EEESB_EEES9_SE_SG_Li256ELb0ELb1ELb0ELb0EEENS1_29StaticPersistentTileSchedulerILb0EEEEEEEEEvNT_6ParamsE,"aw",@nobits
	.sectionflags	@""
	.align	16
	.zero		1024


//--------------------- .nv.shared._ZN7cutlass13device_kernelIN5flash11enable_sm90INS1_16FlashAttnFwdSm90INS1_25CollectiveMainloopFwdSm90ILi2EN4cute5tupleIJNS5_1CILi1EEES8_S8_EEENS6_IJNS7_ILi128EEENS7_ILi96EEENS7_ILi64EEEEEELi256ENS_6half_tEfNS_4arch4Sm90ELb0ELb0ELb1ELb0ELb0ELb0ELb1ELb1ELb0ELb1ELb0ELb0EEENS1_21CollectiveEpilogueFwdINS6_IJSA_NS7_ILi256EEESB_EEES9_SE_SG_Li256ELb0ELb1ELb0ELb0EEENS1_29StaticPersistentTileSchedulerILb0EEEEEEEEEvNT_6ParamsE --------------------------
	.section	.nv.shared._ZN7cutlass13device_kernelIN5flash11enable_sm90INS1_16FlashAttnFwdSm90INS1_25CollectiveMainloopFwdSm90ILi2EN4cute5tupleIJNS5_1CILi1EEES8_S8_EEENS6_IJNS7_ILi128EEENS7_ILi96EEENS7_ILi64EEEEEELi256ENS_6half_tEfNS_4arch4Sm90ELb0ELb0ELb1ELb0ELb0ELb0ELb1ELb1ELb0ELb1ELb0ELb0EEENS1_21CollectiveEpilogueFwdINS6_IJSA_NS7_ILi256EEESB_EEES9_SE_SG_Li256ELb0ELb1ELb0ELb0EEENS1_29StaticPersistentTileSchedulerILb0EEEEEEEEEvNT_6ParamsE,"aw",@nobits
	.sectionflags	@""
	.align	16
	.zero		1024


//--------------------- .nv.shared._ZN7cutlass13device_kernelIN5flash11enable_sm90INS1_16FlashAttnFwdSm90INS1_25CollectiveMainloopFwdSm90ILi2EN4cute5tupleIJNS5_1CILi1EEES8_S8_EEENS6_IJNS7_ILi128EEENS7_ILi96EEENS7_ILi64EEEEEELi256ENS_6half_tEfNS_4arch4Sm90ELb0ELb0ELb1ELb1ELb0ELb0ELb0ELb1ELb0ELb1ELb0ELb0EEENS1_21CollectiveEpilogueFwdINS6_IJSA_NS7_ILi256EEESB_EEES9_SE_SG_Li256ELb1ELb1ELb0ELb0EEENS1_36VarlenDynamicPersistentTileSchedulerILi128ELi96ELi256ELi128ELb0ELb1ELb1ELb0ELb1ELb1EEEEEEEEEvNT_6ParamsE --------------------------
	.section	.nv.shared._ZN7cutlass13device_kernelIN5flash11enable_sm90INS1_16FlashAttnFwdSm90INS1_25CollectiveMainloopFwdSm90ILi2EN4cute5tupleIJNS5_1CILi1EEES8_S8_EEENS6_IJNS7_ILi128EEENS7_ILi96EEENS7_ILi64EEEEEELi256ENS_6half_tEfNS_4arch4Sm90ELb0ELb0ELb1ELb1ELb0ELb0ELb0ELb1ELb0ELb1ELb0ELb0EEENS1_21CollectiveEpilogueFwdINS6_IJSA_NS7_ILi256EEESB_EEES9_SE_SG_Li256ELb1ELb1ELb0ELb0EEENS1_36VarlenDynamicPersistentTileSchedulerILi128ELi96ELi256ELi128ELb0ELb1ELb1ELb0ELb1ELb1EEEEEEEEEvNT_6ParamsE,"aw",@nobits
	.sectionflags	@""
	.align	16
	.zero		1024


//--------------------- .nv.shared._ZN7cutlass13device_kernelIN5flash11enable_sm90INS1_16FlashAttnFwdSm90INS1_25CollectiveMainloopFwdSm90ILi2EN4cute5tupleIJNS5_1CILi1EEES8_S8_EEENS6_IJNS7_ILi128EEENS7_ILi96EEENS7_ILi64EEEEEELi256ENS_6half_tEfNS_4arch4Sm90ELb0ELb0ELb1ELb1ELb0ELb1ELb0ELb1ELb0ELb1ELb0ELb0EEENS1_21CollectiveEpilogueFwdINS6_IJSA_NS7_ILi256EEESB_EEES9_SE_SG_Li256ELb1ELb1ELb0ELb0EEENS1_36VarlenDynamicPersistentTileSchedulerILi128ELi96ELi256ELi128ELb0ELb1ELb1ELb0ELb1ELb1EEEEEEEEEvNT_6ParamsE --------------------------
	.section	.nv.shared._ZN7cutlass13device_kernelIN5flash11enable_sm90INS1_16FlashAttnFwdSm90INS1_25CollectiveMainloopFwdSm90ILi2EN4cute5tupleIJNS5_1CILi1EEES8_S8_EEENS6_IJNS7_ILi128EEENS7_ILi96EEENS7_ILi64EEEEEELi256ENS_6half_tEfNS_4arch4Sm90ELb0ELb0ELb1ELb1ELb0ELb1ELb0ELb1ELb0ELb1ELb0ELb0EEENS1_21CollectiveEpilogueFwdINS6_IJSA_NS7_ILi256EEESB_EEES9_SE_SG_Li256ELb1ELb1ELb0ELb0EEENS1_36VarlenDynamicPersistentTileSchedulerILi128ELi96ELi256ELi128ELb0ELb1ELb1ELb0ELb1ELb1EEEEEEEEEvNT_6ParamsE,"aw",@nobits
	.sectionflags	@""
	.align	16
	.zero		1024


//--------------------- .nv.shared._ZN7cutlass13device_kernelIN5flash11enable_sm90INS1_16FlashAttnFwdSm90INS1_25CollectiveMainloopFwdSm90ILi2EN4cute5tupleIJNS5_1CILi1EEES8_S8_EEENS6_IJNS7_ILi128EEENS7_ILi96EEENS7_ILi64EEEEEELi256ENS_6half_tEfNS_4arch4Sm90ELb0ELb0ELb1ELb1ELb0ELb0ELb1ELb1ELb0ELb1ELb0ELb0EEENS1_21CollectiveEpilogueFwdINS6_IJSA_NS7_ILi256EEESB_EEES9_SE_SG_Li256ELb1ELb1ELb0ELb0EEENS1_36VarlenDynamicPersistentTileSchedulerILi128ELi96ELi256ELi128ELb0ELb1ELb1ELb0ELb1ELb1EEEEEEEEEvNT_6ParamsE --------------------------
	.section	.nv.shared._ZN7cutlass13device_kernelIN5flash11enable_sm90INS1_16FlashAttnFwdSm90INS1_25CollectiveMainloopFwdSm90ILi2EN4cute5tupleIJNS5_1CILi1EEES8_S8_EEENS6_IJNS7_ILi128EEENS7_ILi96EEENS7_ILi64EEEEEELi256ENS_6half_tEfNS_4arch4Sm90ELb0ELb0ELb1ELb1ELb0ELb0ELb1ELb1ELb0ELb1ELb0ELb0EEENS1_21CollectiveEpilogueFwdINS6_IJSA_NS7_ILi256EEESB_EEES9_SE_SG_Li256ELb1ELb1ELb0ELb0EEENS1_36VarlenDynamicPersistentTileSchedulerILi128ELi96ELi256ELi128ELb0ELb1ELb1ELb0ELb1ELb1EEEEEEEEEvNT_6ParamsE,"aw",@nobits
	.sectionflags	@""
	.align	16
	.zero		1024


//--------------------- .nv.shared._ZN7cutlass13device_kernelIN5flash11enable_sm90INS1_16FlashAttnFwdSm90INS1_25CollectiveMainloopFwdSm90ILi2EN4cute5tupleIJNS5_1CILi1EEES8_S8_EEENS6_IJNS7_ILi128EEENS7_ILi96EEENS7_ILi64EEEEEELi256ENS_6half_tEfNS_4arch4Sm90ELb0ELb0ELb1ELb1ELb0ELb1ELb1ELb1ELb0ELb1ELb0ELb0EEENS1_21CollectiveEpilogueFwdINS6_IJSA_NS7_ILi256EEESB_EEES9_SE_SG_Li256ELb1ELb1ELb0ELb0EEENS1_36VarlenDynamicPersistentTileSchedulerILi128ELi96ELi256ELi128ELb0ELb1ELb1ELb0ELb1ELb1EEEEEEEEEvNT_6ParamsE --------------------------
	.section	.nv.shared._ZN7cutlass13device_kernelIN5flash11enable_sm90INS1_16FlashAttnFwdSm90INS1_25CollectiveMainloopFwdSm90ILi2EN4cute5tupleIJNS5_1CILi1EEES8_S8_EEENS6_IJNS7_ILi128EEENS7_ILi96EEENS7_ILi64EEEEEELi256ENS_6half_tEfNS_4arch4Sm90ELb0ELb0ELb1ELb1ELb0ELb1ELb1ELb1ELb0ELb1ELb0ELb0EEENS1_21CollectiveEpilogueFwdINS6_IJSA_NS7_ILi256EEESB_EEES9_SE_SG_Li256ELb1ELb1ELb0ELb0EEENS1_36VarlenDynamicPersistentTileSchedulerILi128ELi96ELi256ELi128ELb0ELb1ELb1ELb0ELb1ELb1EEEEEEEEEvNT_6ParamsE,"aw",@nobits
	.sectionflags	@""
	.align	16
	.zero		1024


//--------------------- .nv.shared._ZN7cutlass13device_kernelIN5flash11enable_sm90INS1_16FlashAttnFwdSm90INS1_25CollectiveMainloopFwdSm90ILi2EN4cute5tupleIJNS5_1CILi1EEES8_S8_EEENS6_IJNS7_ILi128EEENS7_ILi96EEENS7_ILi64EEEEEELi256ENS_6half_tEfNS_4arch4Sm90ELb0ELb1ELb1ELb0ELb0ELb0ELb0ELb1ELb0ELb1ELb0ELb0EEENS1_21CollectiveEpilogueFwdINS6_IJSA_NS7_ILi256EEESB_EEES9_SE_SG_Li256ELb0ELb1ELb0ELb0EEENS1_30DynamicPersistentTileSchedulerILi256ELi128ELb0ELb1ELb1EEEEEEEEEvNT_6ParamsE --------------------------
	.section	.nv.shared._ZN7cutlass13device_kernelIN5flash11enable_sm90INS1_16FlashAttnFwdSm90INS1_25CollectiveMainloopFwdSm90ILi2EN4cute5tupleIJNS5_1CILi1EEES8_S8_EEENS6_IJNS7_ILi128EEENS7_ILi96EEENS7_ILi64EEEEEELi256ENS_6half_tEfNS_4arch4Sm90ELb0ELb1ELb1ELb0ELb0ELb0ELb0ELb1ELb0ELb1ELb0ELb0EEENS1_21CollectiveEpilogueFwdINS6_IJSA_NS7_ILi256EEESB_EEES9_SE_SG_Li256ELb0ELb1ELb0ELb0EEENS1_30DynamicPersistentTileSchedulerILi256ELi128ELb0ELb1ELb1EEEEEEEEEvNT_6ParamsE,"aw",@nobits
	.sectionflags	@""
	.align	16
	.zero		1024


//--------------------- .nv.shared._ZN7cutlass13device_kernelIN5flash11enable_sm90INS1_16FlashAttnFwdSm90INS1_25CollectiveMainloopFwdSm90ILi2EN4cute5tupleIJNS5_1CILi1EEES8_S8_EEENS6_IJNS7_ILi128EEENS7_ILi96EEENS7_ILi64EEEEEELi256ENS_6half_tEfNS_4arch4Sm90ELb0ELb1ELb1ELb0ELb0ELb0ELb1ELb1ELb0ELb1ELb0ELb0EEENS1_21CollectiveEpilogueFwdINS6_IJSA_NS7_ILi256EEESB_EEES9_SE_SG_Li256ELb0ELb1ELb0ELb0EEENS1_30DynamicPersistentTileSchedulerILi256ELi128ELb0ELb1ELb1EEEEEEEEEvNT_6ParamsE --------------------------
	.section	.nv.shared._ZN7cutlass13device_kernelIN5flash11enable_sm90INS1_16FlashAttnFwdSm90INS1_25CollectiveMainloopFwdSm90ILi2EN4cute5tupleIJNS5_1CILi1EEES8_S8_EEENS6_IJNS7_ILi128EEENS7_ILi96EEENS7_ILi64EEEEEELi256ENS_6half_tEfNS_4arch4Sm90ELb0ELb1ELb1ELb0ELb0ELb0ELb1ELb1ELb0ELb1ELb0ELb0EEENS1_21CollectiveEpilogueFwdINS6_IJSA_NS7_ILi256EEESB_EEES9_SE_SG_Li256ELb0ELb1ELb0ELb0EEENS1_30DynamicPersistentTileSchedulerILi256ELi128ELb0ELb1ELb1EEEEEEEEEvNT_6ParamsE,"aw",@nobits
	.sectionflags	@""
	.align	16
	.zero		1024


//--------------------- .nv.shared._ZN7cutlass13device_kernelIN5flash11enable_sm90INS1_16FlashAttnFwdSm90INS1_25CollectiveMainloopFwdSm90ILi2EN4cute5tupleIJNS5_1CILi1EEES8_S8_EEENS6_IJNS7_ILi128EEENS7_ILi96EEENS7_ILi64EEEEEELi256ENS_6half_tEfNS_4arch4Sm90ELb0ELb1ELb1ELb1ELb0ELb0ELb0ELb1ELb0ELb1ELb0ELb0EEENS1_21CollectiveEpilogueFwdINS6_IJSA_NS7_ILi256EEESB_EEES9_SE_SG_Li256ELb1ELb1ELb0ELb0EEENS1_36VarlenDynamicPersistentTileSchedulerILi128ELi96ELi256ELi128ELb0ELb1ELb1ELb1ELb0ELb1EEEEEEEEEvNT_6ParamsE --------------------------
	.section	.nv.shared._ZN7cutlass13device_kernelIN5flash11enable_sm90INS1_16FlashAttnFwdSm90INS1_25CollectiveMainloopFwdSm90ILi2EN4cute5tupleIJNS5_1CILi1EEES8_S8_EEENS6_IJNS7_ILi128EEENS7_ILi96EEENS7_ILi64EEEEEELi256ENS_6half_tEfNS_4arch4Sm90ELb0ELb1ELb1ELb1ELb0ELb0ELb0ELb1ELb0ELb1ELb0ELb0EEENS1_21CollectiveEpilogueFwdINS6_IJSA_NS7_ILi256EEESB_EEES9_SE_SG_Li256ELb1ELb1ELb0ELb0EEENS1_36VarlenDynamicPersistentTileSchedulerILi128ELi96ELi256ELi128ELb0ELb1ELb1ELb1ELb0ELb1EEEEEEEEEvNT_6ParamsE,"aw",@nobits
	.sectionflags	@""
	.align	16
	.zero		1024


//--------------------- .nv.shared._ZN7cutlass13device_kernelIN5flash11enable_sm90INS1_16FlashAttnFwdSm90INS1_25CollectiveMainloopFwdSm90ILi2EN4cute5tupleIJNS5_1CILi1EEES8_S8_EEENS6_IJNS7_ILi128EEENS7_ILi96EEENS7_ILi64EEEEEELi256ENS_6half_tEfNS_4arch4Sm90ELb0ELb1ELb1ELb1ELb0ELb1ELb0ELb1ELb0ELb1ELb0ELb0EEENS1_21CollectiveEpilogueFwdINS6_IJSA_NS7_ILi256EEESB_EEES9_SE_SG_Li256ELb1ELb1ELb0ELb0EEENS1_36VarlenDynamicPersistentTileSchedulerILi128ELi96ELi256ELi128ELb0ELb1ELb1ELb1ELb0ELb1EEEEEEEEEvNT_6ParamsE --------------------------
	.section	.nv.shared._ZN7cutlass13device_kernelIN5flash11enable_sm90INS1_16FlashAttnFwdSm90INS1_25CollectiveMainloopFwdSm90ILi2EN4cute5tupleIJNS5_1CILi1EEES8_S8_EEENS6_IJNS7_ILi128EEENS7_ILi96EEENS7_ILi64EEEEEELi256ENS_6half_tEfNS_4arch4Sm90ELb0ELb1ELb1ELb1ELb0ELb1ELb0ELb1ELb0ELb1ELb0ELb0EEENS1_21CollectiveEpilogueFwdINS6_IJSA_NS7_ILi256EEESB_EEES9_SE_SG_Li256ELb1ELb1ELb0ELb0EEENS1_36VarlenDynamicPersistentTileSchedulerILi128ELi96ELi256ELi128ELb0ELb1ELb1ELb1ELb0ELb1EEEEEEEEEvNT_6ParamsE,"aw",@nobits
	.sectionflags	@""
	.align	16
	.zero		1024


//--------------------- .nv.shared._ZN7cutlass13device_kernelIN5flash11enable_sm90INS1_16FlashAttnFwdSm90INS1_25CollectiveMainloopFwdSm90ILi2EN4cute5tupleIJNS5_1CILi1EEES8_S8_EEENS6_IJNS7_ILi128EEENS7_ILi96EEENS7_ILi64EEEEEELi256ENS_6half_tEfNS_4arch4Sm90ELb0ELb1ELb1ELb1ELb0ELb0ELb1ELb1ELb0ELb1ELb0ELb0EEENS1_21CollectiveEpilogueFwdINS6_IJSA_NS7_ILi256EEESB_EEES9_SE_SG_Li256ELb1ELb1ELb0ELb0EEENS1_36VarlenDynamicPersistentTileSchedulerILi128ELi96ELi256ELi128ELb0ELb1ELb1ELb1ELb0ELb1EEEEEEEEEvNT_6ParamsE --------------------------
	.section	.nv.shared._ZN7cutlass13device_kernelIN5flash11enable_sm90INS1_16FlashAttnFwdSm90INS1_25CollectiveMainloopFwdSm90ILi2EN4cute5tupleIJNS5_1CILi1EEES8_S8_EEENS6_IJNS7_ILi128EEENS7_ILi96EEENS7_ILi64EEEEEELi256ENS_6half_tEfNS_4arch4Sm90ELb0ELb1ELb1ELb1ELb0ELb0ELb1ELb1ELb0ELb1ELb0ELb0EEENS1_21CollectiveEpilogueFwdINS6_IJSA_NS7_ILi256EEESB_EEES9_SE_SG_Li256ELb1ELb1ELb0ELb0EEENS1_36VarlenDynamicPersistentTileSchedulerILi128ELi96ELi256ELi128ELb0ELb1ELb1ELb1ELb0ELb1EEEEEEEEEvNT_6ParamsE,"aw",@nobits
	.sectionflags	@""
	.align	16
	.zero		1024


//--------------------- .nv.shared._ZN7cutlass13device_kernelIN5flash11enable_sm90INS1_16FlashAttnFwdSm90INS1_25CollectiveMainloopFwdSm90ILi2EN4cute5tupleIJNS5_1CILi1EEES8_S8_EEENS6_IJNS7_ILi128EEENS7_ILi96EEENS7_ILi64EEEEEELi256ENS_6half_tEfNS_4arch4Sm90ELb0ELb1ELb1ELb1ELb0ELb1ELb1ELb1ELb0ELb1ELb0ELb0EEENS1_21CollectiveEpilogueFwdINS6_IJSA_NS7_ILi256EEESB_EEES9_SE_SG_Li256ELb1ELb1ELb0ELb0EEENS1_36VarlenDynamicPersistentTileSchedulerILi128ELi96ELi256ELi128ELb0ELb1ELb1ELb1ELb0ELb1EEEEEEEEEvNT_6ParamsE --------------------------
	.section	.nv.shared._ZN7cutlass13device_kernelIN5flash11enable_sm90INS1_16FlashAttnFwdSm90INS1_25CollectiveMainloopFwdSm90ILi2EN4cute5tupleIJNS5_1CILi1EEES8_S8_EEENS6_IJNS7_ILi128EEENS7_ILi96EEENS7_ILi64EEEEEELi256ENS_6half_tEfNS_4arch4Sm90ELb0ELb1ELb1ELb1ELb0ELb1ELb1ELb1ELb0ELb1ELb0ELb0EEENS1_21CollectiveEpilogueFwdINS6_IJSA_NS7_ILi256EEESB_EEES9_SE_SG_Li256ELb1ELb1ELb0ELb0EEENS1_36VarlenDynamicPersistentTileSchedulerILi128ELi96ELi256ELi128ELb0ELb1ELb1ELb1ELb0ELb1EEEEEEEEEvNT_6ParamsE,"aw",@nobits
	.sectionflags	@""
	.align	16
	.zero		1024


//--------------------- .nv.shared._ZN7cutlass13device_kernelIN5flash11enable_sm90INS1_16FlashAttnFwdSm90INS1_25CollectiveMainloopFwdSm90ILi2EN4cute5tupleIJNS5_1CILi1EEES8_S8_EEENS6_IJNS7_ILi128EEENS7_ILi96EEENS7_ILi64EEEEEELi256ENS_6half_tEfNS_4arch4Sm90ELb1ELb0ELb1ELb0ELb0ELb0ELb0ELb1ELb0ELb1ELb0ELb0EEENS1_21CollectiveEpilogueFwdINS6_IJSA_NS7_ILi256EEESB_EEES9_SE_SG_Li256ELb0ELb1ELb0ELb0EEENS1_30DynamicPersistentTileSchedulerILi256ELi128ELb0ELb1ELb1EEEEEEEEEvNT_6ParamsE --------------------------
	.section	.nv.shared._ZN7cutlass13device_kernelIN5flash11enable_sm90INS1_16FlashAttnFwdSm90INS1_25CollectiveMainloopFwdSm90ILi2EN4cute5tupleIJNS5_1CILi1EEES8_S8_EEENS6_IJNS7_ILi128EEENS7_ILi96EEENS7_ILi64EEEEEELi256ENS_6half_tEfNS_4arch4Sm90ELb1ELb0ELb1ELb0ELb0ELb0ELb0ELb1ELb0ELb1ELb0ELb0EEENS1_21CollectiveEpilogueFwdINS6_IJSA_NS7_ILi256EEESB_EEES9_SE_SG_Li256ELb0ELb1ELb0ELb0EEENS1_30DynamicPersistentTileSchedulerILi256ELi128ELb0ELb1ELb1EEEEEEEEEvNT_6ParamsE,"aw",@nobits
	.sectionflags	@""
	.align	16
	.zero		1024


//--------------------- .nv.shared._ZN7cutlass13device_kernelIN5flash11enable_sm90INS1_16FlashAttnFwdSm90INS1_25CollectiveMainloopFwdSm90ILi2EN4cute5tupleIJNS5_1CILi1EEES8_S8_EEENS6_IJNS7_ILi128EEENS7_ILi96EEENS7_ILi64EEEEEELi256ENS_6half_tEfNS_4arch4Sm90ELb1ELb0ELb1ELb0ELb0ELb0ELb1ELb1ELb0ELb1ELb0ELb0EEENS1_21CollectiveEpilogueFwdINS6_IJSA_NS7_ILi256EEESB_EEES9_SE_SG_Li256ELb0ELb1ELb0ELb0EEENS1_30DynamicPersistentTileSchedulerILi256ELi128ELb0ELb1ELb1EEEEEEEEEvNT_6ParamsE --------------------------
	.section	.nv.shared._ZN7cutlass13device_kernelIN5flash11enable_sm90INS1_16FlashAttnFwdSm90INS1_25CollectiveMainloopFwdSm90ILi2EN4cute5tupleIJNS5_1CILi1EEES8_S8_EEENS6_IJNS7_ILi128EEENS7_ILi96EEENS7_ILi64EEEEEELi256ENS_6half_tEfNS_4arch4Sm90ELb1ELb0ELb1ELb0ELb0ELb0ELb1ELb1ELb0ELb1ELb0ELb0EEENS1_21CollectiveEpilogueFwdINS6_IJSA_NS7_ILi256EEESB_EEES9_SE_SG_Li256ELb0ELb1ELb0ELb0EEENS1_30DynamicPersistentTileSchedulerILi256ELi128ELb0ELb1ELb1EEEEEEEEEvNT_6ParamsE,"aw",@nobits
	.sectionflags	@""
	.align	16
	.zero		1024


//--------------------- .nv.shared._ZN7cutlass13device_kernelIN5flash11enable_sm90INS1_16FlashAttnFwdSm90INS1_25CollectiveMainloopFwdSm90ILi2EN4cute5tupleIJNS5_1CILi1EEES8_S8_EEENS6_IJNS7_ILi128EEENS7_ILi96EEENS7_ILi64EEEEEELi256ENS_6half_tEfNS_4arch4Sm90ELb1ELb0ELb1ELb1ELb0ELb0ELb0ELb1ELb0ELb1ELb0ELb0EEENS1_21CollectiveEpilogueFwdINS6_IJSA_NS7_ILi256EEESB_EEES9_SE_SG_Li256ELb1ELb1ELb0ELb0EEENS1_36VarlenDynamicPersistentTileSchedulerILi128ELi96ELi256ELi128ELb0ELb1ELb1ELb1ELb1ELb1EEEEEEEEEvNT_6ParamsE --------------------------
	.section	.nv.shared._ZN7cutlass13device_kernelIN5flash11enable_sm90INS1_16FlashAttnFwdSm90INS1_25CollectiveMainloopFwdSm90ILi2EN4cute5tupleIJNS5_1CILi1EEES8_S8_EEENS6_IJNS7_ILi128EEENS7_ILi96EEENS7_ILi64EEEEEELi256ENS_6half_tEfNS_4arch4Sm90ELb1ELb0ELb1ELb1ELb0ELb0ELb0ELb1ELb0ELb1ELb0ELb0EEENS1_21CollectiveEpilogueFwdINS6_IJSA_NS7_ILi256EEESB_EEES9_SE_SG_Li256ELb1ELb1ELb0ELb0EEENS1_36VarlenDynamicPersistentTileSchedulerILi128ELi96ELi256ELi128ELb0ELb1ELb1ELb1ELb1ELb1EEEEEEEEEvNT_6ParamsE,"aw",@nobits
	.sectionflags	@""
	.align	16
	.zero		1024


//--------------------- .nv.shared._ZN7cutlass13device_kernelIN5flash11enable_sm90INS1_16FlashAttnFwdSm90INS1_25CollectiveMainloopFwdSm90ILi2EN4cute5tupleIJNS5_1CILi1EEES8_S8_EEENS6_IJNS7_ILi128EEENS7_ILi96EEENS7_ILi64EEEEEELi256ENS_6half_tEfNS_4arch4Sm90ELb1ELb0ELb1ELb1ELb0ELb1ELb0ELb1ELb0ELb1ELb0ELb0EEENS1_21CollectiveEpilogueFwdINS6_IJSA_NS7_ILi256EEESB_EEES9_SE_SG_Li256ELb1ELb1ELb0ELb0EEENS1_36VarlenDynamicPersistentTileSchedulerILi128ELi96ELi256ELi128ELb0ELb1ELb1ELb1ELb1ELb1EEEEEEEEEvNT_6ParamsE --------------------------
	.section	.nv.shared._ZN7cutlass13device_kernelIN5flash11enable_sm90INS1_16FlashAttnFwdSm90INS1_25CollectiveMainloopFwdSm90ILi2EN4cute5tupleIJNS5_1CILi1EEES8_S8_EEENS6_IJNS7_ILi128EEENS7_ILi96EEENS7_ILi64EEEEEELi256ENS_6half_tEfNS_4arch4Sm90ELb1ELb0ELb1ELb1ELb0ELb1ELb0ELb1ELb0ELb1ELb0ELb0EEENS1_21CollectiveEpilogueFwdINS6_IJSA_NS7_ILi256EEESB_EEES9_SE_SG_Li256ELb1ELb1ELb0ELb0EEENS1_36VarlenDynamicPersistentTileSchedulerILi128ELi96ELi256ELi128ELb0ELb1ELb1ELb1ELb1ELb1EEEEEEEEEvNT_6ParamsE,"aw",@nobits
	.sectionflags	@""
	.align	16
	.zero		1024


//--------------------- .nv.shared._ZN7cutlass13device_kernelIN5flash11enable_sm90INS1_16FlashAttnFwdSm90INS1_25CollectiveMainloopFwdSm90ILi2EN4cute5tupleIJNS5_1CILi1EEES8_S8_EEENS6_IJNS7_ILi128EEENS7_ILi96EEENS7_ILi64EEEEEELi256ENS_6half_tEfNS_4arch4Sm90ELb1ELb0ELb1ELb1ELb0ELb0ELb1ELb1ELb0ELb1ELb0ELb0EEENS1_21CollectiveEpilogueFwdINS6_IJSA_NS7_ILi256EEESB_EEES9_SE_SG_Li256ELb1ELb1ELb0ELb0EEENS1_36VarlenDynamicPersistentTileSchedulerILi128ELi96ELi256ELi128ELb0ELb1ELb1ELb1ELb1ELb1EEEEEEEEEvNT_6ParamsE --------------------------
	.section	.nv.shared._ZN7cutlass13device_kernelIN5flash11enable_sm90INS1_16FlashAttnFwdSm90INS1_25CollectiveMainloopFwdSm90ILi2EN4cute5tupleIJNS5_1CILi1EEES8_S8_EEENS6_IJNS7_ILi128EEENS7_ILi96EEENS7_ILi64EEEEEELi256ENS_6half_tEfNS_4arch4Sm90ELb1ELb0ELb1ELb1ELb0ELb0ELb1ELb1ELb0ELb1ELb0ELb0EEENS1_21CollectiveEpilogueFwdINS6_IJSA_NS7_ILi256EEESB_EEES9_SE_SG_Li256ELb1ELb1ELb0ELb0EEENS1_36VarlenDynamicPersistentTileSchedulerILi128ELi96ELi256ELi128ELb0ELb1ELb1ELb1ELb1ELb1EEEEEEEEEvNT_6ParamsE,"aw",@nobits
	.sectionflags	@""
	.align	16
	.zero		1024


//--------------------- .nv.shared._ZN7cutlass13device_kernelIN5flash11enable_sm90INS1_16FlashAttnFwdSm90INS1_25CollectiveMainloopFwdSm90ILi2EN4cute5tupleIJNS5_1CILi1EEES8_S8_EEENS6_IJNS7_ILi128EEENS7_ILi96EEENS7_ILi64EEEEEELi256ENS_6half_tEfNS_4arch4Sm90ELb1ELb0ELb1ELb1ELb0ELb1ELb1ELb1ELb0ELb1ELb0ELb0EEENS1_21CollectiveEpilogueFwdINS6_IJSA_NS7_ILi256EEESB_EEES9_SE_SG_Li256ELb1ELb1ELb0ELb0EEENS1_36VarlenDynamicPersistentTileSchedulerILi128ELi96ELi256ELi128ELb0ELb1ELb1ELb1ELb1ELb1EEEEEEEEEvNT_6ParamsE --------------------------
	.section	.nv.shared._ZN7cutlass13device_kernelIN5flash11enable_sm90INS1_16FlashAttnFwdSm90INS1_25CollectiveMainloopFwdSm90ILi2EN4cute5tupleIJNS5_1CILi1EEES8_S8_EEENS6_IJNS7_ILi128EEENS7_ILi96EEENS7_ILi64EEEEEELi256ENS_6half_tEfNS_4arch4Sm90ELb1ELb0ELb1ELb1ELb0ELb1ELb1ELb1ELb0ELb1ELb0ELb0EEENS1_21CollectiveEpilogueFwdINS6_IJSA_NS7_ILi256EEESB_EEES9_SE_SG_Li256ELb1ELb1ELb0ELb0EEENS1_36VarlenDynamicPersistentTileSchedulerILi128ELi96ELi256ELi128ELb0ELb1ELb1ELb1ELb1ELb1EEEEEEEEEvNT_6ParamsE,"aw",@nobits
	.sectionflags	@""
	.align	16
	.zero		1024


//--------------------- .nv.constant0._ZN7cutlass13device_kernelIN5flash11enable_sm90INS1_16FlashAttnFwdSm90INS1_25CollectiveMainloopFwdSm90ILi2EN4cute5tupleIJNS5_1CILi1EEES8_S8_EEENS6_IJNS7_ILi128EEESA_NS7_ILi192EEEEEELi128ENS_6half_tEfNS_4arch4Sm90ELb0ELb0ELb1ELb0ELb0ELb0ELb0ELb1ELb1ELb1ELb0ELb0EEENS1_21CollectiveEpilogueFwdINS6_IJSA_SA_SA_EEES9_SD_SF_Li256ELb0ELb1ELb0ELb0EEENS1_29StaticPersistentTileSchedulerILb0EEEEEEEEEvNT_6ParamsE --------------------------
	.section	.nv.constant0._ZN7cutlass13device_kernelIN5flash11enable_sm90INS1_16FlashAttnFwdSm90INS1_25CollectiveMainloopFwdSm90ILi2EN4cute5tupleIJNS5_1CILi1EEES8_S8_EEENS6_IJNS7_ILi128EEESA_NS7_ILi192EEEEEELi128ENS_6half_tEfNS_4arch4Sm90ELb0ELb0ELb1ELb0ELb0ELb0ELb0ELb1ELb1ELb1ELb0ELb0EEENS1_21CollectiveEpilogueFwdINS6_IJSA_SA_SA_EEES9_SD_SF_Li256ELb0ELb1ELb0ELb0EEENS1_29StaticPersistentTileSchedulerILb0EEEEEEEEEvNT_6ParamsE,"a",@progbits
	.sectionflags	@""
	.align	4
.nv.constant0._ZN7cutlass13device_kernelIN5flash11enable_sm90INS1_16FlashAttnFwdSm90INS1_25CollectiveMainloopFwdSm90ILi2EN4cute5tupleIJNS5_1CILi1EEES8_S8_EEENS6_IJNS7_ILi128EEESA_NS7_ILi192EEEEEELi128ENS_6half_tEfNS_4arch4Sm90ELb0ELb0ELb1ELb0ELb0ELb0ELb0ELb1ELb1ELb1ELb0ELb0EEENS1_21CollectiveEpilogueFwdINS6_IJSA_SA_SA_EEES9_SD_SF_Li256ELb0ELb1ELb0ELb0EEENS1_29StaticPersistentTileSchedulerILb0EEEEEEEEEvNT_6ParamsE:
	.zero		3200


//--------------------- .nv.constant0._ZN7cutlass13device_kernelIN5flash11enable_sm90INS1_16FlashAttnFwdSm90INS1_25CollectiveMainloopFwdSm90ILi2EN4cute5tupleIJNS5_1CILi2EEENS7_ILi1EEES9_EEENS6_IJNS7_ILi128EEESB_NS7_ILi192EEEEEELi128ENS_6half_tEfNS_4arch4Sm90ELb0ELb0ELb1ELb0ELb0ELb0ELb0ELb1ELb1ELb1ELb0ELb0EEENS1_21CollectiveEpilogueFwdINS6_IJSB_SB_SB_EEESA_SE_SG_Li256ELb0ELb1ELb0ELb0EEENS1_29StaticPersistentTileSchedulerILb0EEEEEEEEEvNT_6ParamsE --------------------------
	.section	.nv.constant0._ZN7cutlass13device_kernelIN5flash11enable_sm90INS1_16FlashAttnFwdSm90INS1_25CollectiveMainloopFwdSm90ILi2EN4cute5tupleIJNS5_1CILi2EEENS7_ILi1EEES9_EEENS6_IJNS7_ILi128EEESB_NS7_ILi192EEEEEELi128ENS_6half_tEfNS_4arch4Sm90ELb0ELb0ELb1ELb0ELb0ELb0ELb0ELb1ELb1ELb1ELb0ELb0EEENS1_21CollectiveEpilogueFwdINS6_IJSB_SB_SB_EEESA_SE_SG_Li256ELb0ELb1ELb0ELb0EEENS1_29StaticPersistentTileSchedulerILb0EEEEEEEEEvNT_6ParamsE,"a",@progbits
	.sectionflags	@""
	.align	4
.nv.constant0._ZN7cutlass13device_kernelIN5flash11enable_sm90INS1_16FlashAttnFwdSm90INS1_25CollectiveMainloopFwdSm90ILi2EN4cute5tupleIJNS5_1CILi2EEENS7_ILi1EEES9_EEENS6_IJNS7_ILi128EEESB_NS7_ILi192EEEEEELi128ENS_6half_tEfNS_4arch4Sm90ELb0ELb0ELb1ELb0ELb0ELb0ELb0ELb1ELb1ELb1ELb0ELb0EEENS1_21CollectiveEpilogueFwdINS6_IJSB_SB_SB_EEESA_SE_SG_Li256ELb0ELb1ELb0ELb0EEENS1_29StaticPersistentTileSchedulerILb0EEEEEEEEEvNT_6ParamsE:
	.zero		3200


//--------------------- .nv.constant0._ZN7cutlass13device_kernelIN5flash11enable_sm90INS1_16FlashAttnFwdSm90INS1_25CollectiveMainloopFwdSm90ILi2EN4cute5tupleIJNS5_1CILi1EEES8_S8_EEENS6_IJNS7_ILi128EEESA_NS7_ILi192EEEEEELi128ENS_6half_tEfNS_4arch4Sm90ELb0ELb0ELb1ELb1ELb0ELb0ELb0ELb1ELb1ELb1ELb0ELb0EEENS1_21CollectiveEpilogueFwdINS6_IJSA_SA_SA_EEES9_SD_SF_Li256ELb1ELb1ELb0ELb0EEENS1_36VarlenDynamicPersistentTileSchedulerILi128ELi128ELi256ELi128ELb0ELb1ELb1ELb0ELb1ELb1EEEEEEEEEvNT_6ParamsE --------------------------
	.section	.nv.constant0._ZN7cutlass13device_kernelIN5flash11enable_sm90INS1_16FlashAttnFwdSm90INS1_25CollectiveMainloopFwdSm90ILi2EN4cute5tupleIJNS5_1CILi1EEES8_S8_EEENS6_IJNS7_ILi128EEESA_NS7_ILi192EEEEEELi128ENS_6half_tEfNS_4arch4Sm90ELb0ELb0ELb1ELb1ELb0ELb0ELb0ELb1ELb1ELb1ELb0ELb0EEENS1_21CollectiveEpilogueFwdINS6_IJSA_SA_SA_EEES9_SD_SF_Li256ELb1ELb1ELb0ELb0EEENS1_36VarlenDynamicPersistentTileSchedulerILi128ELi128ELi256ELi128ELb0ELb1ELb1ELb0ELb1ELb1EEEEEEEEEvNT_6ParamsE,"a",@progbits
	.sectionflags	@""
	.align	4
.nv.constant0._ZN7cutlass13device_kernelIN5flash11enable_sm90INS1_16FlashAttnFwdSm90INS1_25CollectiveMainloopFwdSm90ILi2EN4cute5tupleIJNS5_1CILi1EEES8_S8_EEENS6_IJNS7_ILi128EEESA_NS7_ILi192EEEEEELi128ENS_6half_tEfNS_4arch4Sm90ELb0ELb0ELb1ELb1ELb0ELb0ELb0ELb1ELb1ELb1ELb0ELb0EEENS1_21CollectiveEpilogueFwdINS6_IJSA_SA_SA_EEES9_SD_SF_Li256ELb1ELb1ELb0ELb0EEENS1_36VarlenDynamicPersistentTileSchedulerILi128ELi128ELi256ELi128ELb0ELb1ELb1ELb0ELb1ELb1EEEEEEEEEvNT_6ParamsE:
	.zero		3328


//--------------------- .nv.constant0._ZN7cutlass13device_kernelIN5flash11enable_sm90INS1_16FlashAttnFwdSm90INS1_25CollectiveMainloopFwdSm90ILi2EN4cute5tupleIJNS5_1CILi1EEES8_S8_EEENS6_IJNS7_ILi128EEESA_NS7_ILi192EEEEEELi128ENS_6half_tEfNS_4arch4Sm90ELb0ELb0ELb1ELb1ELb0ELb1ELb0ELb1ELb1ELb1ELb0ELb0EEENS1_21CollectiveEpilogueFwdINS6_IJSA_SA_SA_EEES9_SD_SF_Li256ELb1ELb1ELb0ELb0EEENS1_36VarlenDynamicPersistentTileSchedulerILi128ELi128ELi256ELi128ELb0ELb1ELb1ELb0ELb1ELb1EEEEEEEEEvNT_6ParamsE --------------------------
	.section	.nv.constant0._ZN7cutlass13device_kernelIN5flash11enable_sm90INS1_16FlashAttnFwdSm90INS1_25CollectiveMainloopFwdSm90ILi2EN4cute5tupleIJNS5_1CILi1EEES8_S8_EEENS6_IJNS7_ILi128EEESA_NS7_ILi192EEEEEELi128ENS_6half_tEfNS_4arch4Sm90ELb0ELb0ELb1ELb1ELb0ELb1ELb0ELb1ELb1ELb1ELb0ELb0EEENS1_21CollectiveEpilogueFwdINS6_IJSA_SA_SA_EEES9_SD_SF_Li256ELb1ELb1ELb0ELb0EEENS1_36VarlenDynamicPersistentTileSchedulerILi128ELi128ELi256ELi128ELb0ELb1ELb1ELb0ELb1ELb1EEEEEEEEEvNT_6ParamsE,"a",@progbits
	.sectionflags	@""
	.align	4
.nv.constant0._ZN7cutlass13device_kernelIN5flash11enable_sm90INS1_16FlashAttnFwdSm90INS1_25CollectiveMainloopFwdSm90ILi2EN4cute5tupleIJNS5_1CILi1EEES8_S8_EEENS6_IJNS7_ILi128EEESA_NS7_ILi192EEEEEELi128ENS_6half_tEfNS_4arch4Sm90ELb0ELb0ELb1ELb1ELb0ELb1ELb0ELb1ELb1ELb1ELb0ELb0EEENS1_21CollectiveEpilogueFwdINS6_IJSA_SA_SA_EEES9_SD_SF_Li256ELb1ELb1ELb0ELb0EEENS1_36VarlenDynamicPersistentTileSchedulerILi128ELi128ELi256ELi128ELb0ELb1ELb1ELb0ELb1ELb1EEEEEEEEEvNT_6ParamsE:
	.zero		3328


//--------------------- .nv.constant0._ZN7cutlass13device_kernelIN5flash11enable_sm90INS1_16FlashAttnFwdSm90INS1_25CollectiveMainloopFwdSm90ILi2EN4cute5tupleIJNS5_1CILi1EEES8_S8_EEENS6_IJNS7_ILi128EEENS7_ILi96EEENS7_ILi192EEEEEELi128ENS_6half_tEfNS_4arch4Sm90ELb0ELb1ELb1ELb0ELb0ELb0ELb0ELb1ELb1ELb1ELb0ELb0EEENS1_21CollectiveEpilogueFwdINS6_IJSA_SA_SB_EEES9_SE_SG_Li256ELb0ELb1ELb0ELb0EEENS1_30DynamicPersistentTileSchedulerILi256ELi128ELb0ELb1ELb1EEEEEEEEEvNT_6ParamsE --------------------------
	.section	.nv.constant0._ZN7cutlass13device_kernelIN5flash11enable_sm90INS1_16FlashAttnFwdSm90INS1_25CollectiveMainloopFwdSm90ILi2EN4cute5tupleIJNS5_1CILi1EEES8_S8_EEENS6_IJNS7_ILi128EEENS7_ILi96EEENS7_ILi192EEEEEELi128ENS_6half_tEfNS_4arch4Sm90ELb0ELb1ELb1ELb0ELb0ELb0ELb0ELb1ELb1ELb1ELb0ELb0EEENS1_21CollectiveEpilogueFwdINS6_IJSA_SA_SB_EEES9_SE_SG_Li256ELb0ELb1ELb0ELb0EEENS1_30DynamicPersistentTileSchedulerILi256ELi128ELb0ELb1ELb1EEEEEEEEEvNT_6ParamsE,"a",@progbits
	.sectionflags	@""
	.align	4
.nv.constant0._ZN7cutlass13device_kernelIN5flash11enable_sm90INS1_16FlashAttnFwdSm90INS1_25CollectiveMainloopFwdSm90ILi2EN4cute5tupleIJNS5_1CILi1EEES8_S8_EEENS6_IJNS7_ILi128EEENS7_ILi96EEENS7_ILi192EEEEEELi128ENS_6half_tEfNS_4arch4Sm90ELb0ELb1ELb1ELb0ELb0ELb0ELb0ELb1ELb1ELb1ELb0ELb0EEENS1_21CollectiveEpilogueFwdINS6_IJSA_SA_SB_EEES9_SE_SG_Li256ELb0ELb1ELb0ELb0EEENS1_30DynamicPersistentTileSchedulerILi256ELi128ELb0ELb1ELb1EEEEEEEEEvNT_6ParamsE:
	.zero		3328


//--------------------- .nv.constant0._ZN7cutlass13device_kernelIN5flash11enable_sm90INS1_16FlashAttnFwdSm90INS1_25CollectiveMainloopFwdSm90ILi2EN4cute5tupleIJNS5_1CILi1EEES8_S8_EEENS6_IJNS7_ILi128EEENS7_ILi96EEENS7_ILi192EEEEEELi128ENS_6half_tEfNS_4arch4Sm90ELb0ELb1ELb1ELb1ELb0ELb0ELb0ELb1ELb1ELb1ELb0ELb0EEENS1_21CollectiveEpilogueFwdINS6_IJSA_SA_SB_EEES9_SE_SG_Li256ELb1ELb1ELb0ELb0EEENS1_36VarlenDynamicPersistentTileSchedulerILi128ELi96ELi256ELi128ELb0ELb1ELb1ELb1ELb0ELb1EEEEEEEEEvNT_6ParamsE --------------------------
	.section	.nv.constant0._ZN7cutlass13device_kernelIN5flash11enable_sm90INS1_16FlashAttnFwdSm90INS1_25CollectiveMainloopFwdSm90ILi2EN4cute5tupleIJNS5_1CILi1EEES8_S8_EEENS6_IJNS7_ILi128EEENS7_ILi96EEENS7_ILi192EEEEEELi128ENS_6half_tEfNS_4arch4Sm90ELb0ELb1ELb1ELb1ELb0ELb0ELb0ELb1ELb1ELb1ELb0ELb0EEENS1_21CollectiveEpilogueFwdINS6_IJSA_SA_SB_EEES9_SE_SG_Li256ELb1ELb1ELb0ELb0EEENS1_36VarlenDynamicPersistentTileSchedulerILi128ELi96ELi256ELi128ELb0ELb1ELb1ELb1ELb0ELb1EEEEEEEEEvNT_6ParamsE,"a",@progbits
	.sectionflags	@""
	.align	4
.nv.constant0._ZN7cutlass13device_kernelIN5flash11enable_sm90INS1_16FlashAttnFwdSm90INS1_25CollectiveMainloopFwdSm90ILi2EN4cute5tupleIJNS5_1CILi1EEES8_S8_EEENS6_IJNS7_ILi128EEENS7_ILi96EEENS7_ILi192EEEEEELi128ENS_6half_tEfNS_4arch4Sm90ELb0ELb1ELb1ELb1ELb0ELb0ELb0ELb1ELb1ELb1ELb0ELb0EEENS1_21CollectiveEpilogueFwdINS6_IJSA_SA_SB_EEES9_SE_SG_Li256ELb1ELb1ELb0ELb0EEENS1_36VarlenDynamicPersistentTileSchedulerILi128ELi96ELi256ELi128ELb0ELb1ELb1ELb1ELb0ELb1EEEEEEEEEvNT_6ParamsE:
	.zero		3328


//--------------------- .nv.constant0._ZN7cutlass13device_kernelIN5flash11enable_sm90INS1_16FlashAttnFwdSm90INS1_25CollectiveMainloopFwdSm90ILi2EN4cute5tupleIJNS5_1CILi1EEES8_S8_EEENS6_IJNS7_ILi128EEENS7_ILi96EEENS7_ILi192EEEEEELi128ENS_6half_tEfNS_4arch4Sm90ELb0ELb1ELb1ELb1ELb0ELb1ELb0ELb1ELb1ELb1ELb0ELb0EEENS1_21CollectiveEpilogueFwdINS6_IJSA_SA_SB_EEES9_SE_SG_Li256ELb1ELb1ELb0ELb0EEENS1_36VarlenDynamicPersistentTileSchedulerILi128ELi96ELi256ELi128ELb0ELb1ELb1ELb1ELb0ELb1EEEEEEEEEvNT_6ParamsE --------------------------
	.section	.nv.constant0._ZN7cutlass13device_kernelIN5flash11enable_sm90INS1_16FlashAttnFwdSm90INS1_25CollectiveMainloopFwdSm90ILi2EN4cute5tupleIJNS5_1CILi1EEES8_S8_EEENS6_IJNS7_ILi128EEENS7_ILi96EEENS7_ILi192EEEEEELi128ENS_6half_tEfNS_4arch4Sm90ELb0ELb1ELb1ELb1ELb0ELb1ELb0ELb1ELb1ELb1ELb0ELb0EEENS1_21CollectiveEpilogueFwdINS6_IJSA_SA_SB_EEES9_SE_SG_Li256ELb1ELb1ELb0ELb0EEENS1_36VarlenDynamicPersistentTileSchedulerILi128ELi96ELi256ELi128ELb0ELb1ELb1ELb1ELb0ELb1EEEEEEEEEvNT_6ParamsE,"a",@progbits
	.sectionflags	@""
	.align	4
.nv.constant0._ZN7cutlass13device_kernelIN5flash11enable_sm90INS1_16FlashAttnFwdSm90INS1_25CollectiveMainloopFwdSm90ILi2EN4cute5tupleIJNS5_1CILi1EEES8_S8_EEENS6_IJNS7_ILi128EEENS7_ILi96EEENS7_ILi192EEEEEELi128ENS_6half_tEfNS_4arch4Sm90ELb0ELb1ELb1ELb1ELb0ELb1ELb0ELb1ELb1ELb1ELb0ELb0EEENS1_21CollectiveEpilogueFwdINS6_IJSA_SA_SB_EEES9_SE_SG_Li256ELb1ELb1ELb0ELb0EEENS1_36VarlenDynamicPersistentTileSchedulerILi128ELi96ELi256ELi128ELb0ELb1ELb1ELb1ELb0ELb1EEEEEEEEEvNT_6ParamsE:
	.zero		3328


//--------------------- .nv.constant0._ZN7cutlass13device_kernelIN5flash11enable_sm90INS1_16FlashAttnFwdSm90INS1_25CollectiveMainloopFwdSm90ILi2EN4cute5tupleIJNS5_1CILi1EEES8_S8_EEENS6_IJNS7_ILi128EEESA_NS7_ILi192EEEEEELi128ENS_6half_tEfNS_4arch4Sm90ELb1ELb0ELb1ELb0ELb0ELb0ELb0ELb1ELb1ELb1ELb0ELb0EEENS1_21CollectiveEpilogueFwdINS6_IJSA_SA_SA_EEES9_SD_SF_Li256ELb0ELb1ELb0ELb0EEENS1_30DynamicPersistentTileSchedulerILi256ELi128ELb0ELb1ELb1EEEEEEEEEvNT_6ParamsE --------------------------
	.section	.nv.constant0._ZN7cutlass13device_kernelIN5flash11enable_sm90INS1_16FlashAttnFwdSm90INS1_25CollectiveMainloopFwdSm90ILi2EN4cute5tupleIJNS5_1CILi1EEES8_S8_EEENS6_IJNS7_ILi128EEESA_NS7_ILi192EEEEEELi128ENS_6half_tEfNS_4arch4Sm90ELb1ELb0ELb1ELb0ELb0ELb0ELb0ELb1ELb1ELb1ELb0ELb0EEENS1_21CollectiveEpilogueFwdINS6_IJSA_SA_SA_EEES9_SD_SF_Li256ELb0ELb1ELb0ELb0EEENS1_30DynamicPersistentTileSchedulerILi256ELi128ELb0ELb1ELb1EEEEEEEEEvNT_6ParamsE,"a",@progbits
	.sectionflags	@""
	.align	4
.nv.constant0._ZN7cutlass13device_kernelIN5flash11enable_sm90INS1_16FlashAttnFwdSm90INS1_25CollectiveMainloopFwdSm90ILi2EN4cute5tupleIJNS5_1CILi1EEES8_S8_EEENS6_IJNS7_ILi128EEESA_NS7_ILi192EEEEEELi128ENS_6half_tEfNS_4arch4Sm90ELb1ELb0ELb1ELb0ELb0ELb0ELb0ELb1ELb1ELb1ELb0ELb0EEENS1_21CollectiveEpilogueFwdINS6_IJSA_SA_SA_EEES9_SD_SF_Li256ELb0ELb1ELb0ELb0EEENS1_30DynamicPersistentTileSchedulerILi256ELi128ELb0ELb1ELb1EEEEEEEEEvNT_6ParamsE:
	.zero		3328


//--------------------- .nv.constant0._ZN7cutlass13device_kernelIN5flash11enable_sm90INS1_16FlashAttnFwdSm90INS1_25CollectiveMainloopFwdSm90ILi2EN4cute5tupleIJNS5_1CILi1EEES8_S8_EEENS6_IJNS7_ILi128EEESA_NS7_ILi192EEEEEELi128ENS_6half_tEfNS_4arch4Sm90ELb1ELb0ELb1ELb1ELb0ELb0ELb0ELb1ELb1ELb1ELb0ELb0EEENS1_21CollectiveEpilogueFwdINS6_IJSA_SA_SA_EEES9_SD_SF_Li256ELb1ELb1ELb0ELb0EEENS1_36VarlenDynamicPersistentTileSchedulerILi128ELi128ELi256ELi128ELb0ELb1ELb1ELb1ELb1ELb1EEEEEEEEEvNT_6ParamsE --------------------------
	.section	.nv.constant0._ZN7cutlass13device_kernelIN5flash11enable_sm90INS1_16FlashAttnFwdSm90INS1_25CollectiveMainloopFwdSm90ILi2EN4cute5tupleIJNS5_1CILi1EEES8_S8_EEENS6_IJNS7_ILi128EEESA_NS7_ILi192EEEEEELi128ENS_6half_tEfNS_4arch4Sm90ELb1ELb0ELb1ELb1ELb0ELb0ELb0ELb1ELb1ELb1ELb0ELb0EEENS1_21CollectiveEpilogueFwdINS6_IJSA_SA_SA_EEES9_SD_SF_Li256ELb1ELb1ELb0ELb0EEENS1_36VarlenDynamicPersistentTileSchedulerILi128ELi128ELi256ELi128ELb0ELb1ELb1ELb1ELb1ELb1EEEEEEEEEvNT_6ParamsE,"a",@progbits
	.sectionflags	@""
	.align	4
.nv.constant0._ZN7cutlass13device_kernelIN5flash11enable_sm90INS1_16FlashAttnFwdSm90INS1_25CollectiveMainloopFwdSm90ILi2EN4cute5tupleIJNS5_1CILi1EEES8_S8_EEENS6_IJNS7_ILi128EEESA_NS7_ILi192EEEEEELi128ENS_6half_tEfNS_4arch4Sm90ELb1ELb0ELb1ELb1ELb0ELb0ELb0ELb1ELb1ELb1ELb0ELb0EEENS1_21CollectiveEpilogueFwdINS6_IJSA_SA_SA_EEES9_SD_SF_Li256ELb1ELb1ELb0ELb0EEENS1_36VarlenDynamicPersistentTileSchedulerILi128ELi128ELi256ELi128ELb0ELb1ELb1ELb1ELb1ELb1EEEEEEEEEvNT_6ParamsE:
	.zero		3328


//--------------------- .nv.constant0._ZN7cutlass13device_kernelIN5flash11enable_sm90INS1_16FlashAttnFwdSm90INS1_25CollectiveMainloopFwdSm90ILi2EN4cute5tupleIJNS5_1CILi1EEES8_S8_EEENS6_IJNS7_ILi128EEESA_NS7_ILi192EEEEEELi128ENS_6half_tEfNS_4arch4Sm90ELb1ELb0ELb1ELb1ELb0ELb1ELb0ELb1ELb1ELb1ELb0ELb0EEENS1_21CollectiveEpilogueFwdINS6_IJSA_SA_SA_EEES9_SD_SF_Li256ELb1ELb1ELb0ELb0EEENS1_36VarlenDynamicPersistentTileSchedulerILi128ELi128ELi256ELi128ELb0ELb1ELb1ELb1ELb1ELb1EEEEEEEEEvNT_6ParamsE --------------------------
	.section	.nv.constant0._ZN7cutlass13device_kernelIN5flash11enable_sm90INS1_16FlashAttnFwdSm90INS1_25CollectiveMainloopFwdSm90ILi2EN4cute5tupleIJNS5_1CILi1EEES8_S8_EEENS6_IJNS7_ILi128EEESA_NS7_ILi192EEEEEELi128ENS_6half_tEfNS_4arch4Sm90ELb1ELb0ELb1ELb1ELb0ELb1ELb0ELb1ELb1ELb1ELb0ELb0EEENS1_21CollectiveEpilogueFwdINS6_IJSA_SA_SA_EEES9_SD_SF_Li256ELb1ELb1ELb0ELb0EEENS1_36VarlenDynamicPersistentTileSchedulerILi128ELi128ELi256ELi128ELb0ELb1ELb1ELb1ELb1ELb1EEEEEEEEEvNT_6ParamsE,"a",@progbits
	.sectionflags	@""
	.align	4
.nv.constant0._ZN7cutlass13device_kernelIN5flash11enable_sm90INS1_16FlashAttnFwdSm90INS1_25CollectiveMainloopFwdSm90ILi2EN4cute5tupleIJNS5_1CILi1EEES8_S8_EEENS6_IJNS7_ILi128EEESA_NS7_ILi192EEEEEELi128ENS_6half_tEfNS_4arch4Sm90ELb1ELb0ELb1ELb1ELb0ELb1ELb0ELb1ELb1ELb1ELb0ELb0EEENS1_21CollectiveEpilogueFwdINS6_IJSA_SA_SA_EEES9_SD_SF_Li256ELb1ELb1ELb0ELb0EEENS1_36VarlenDynamicPersistentTileSchedulerILi128ELi128ELi256ELi128ELb0ELb1ELb1ELb1ELb1ELb1EEEEEEEEEvNT_6ParamsE:
	.zero		3328


//--------------------- .nv.constant0._ZN7cutlass13device_kernelIN5flash11enable_sm90INS1_16FlashAttnFwdSm90INS1_25CollectiveMainloopFwdSm90ILi2EN4cute5tupleIJNS5_1CILi1EEES8_S8_EEENS6_IJNS7_ILi64EEESA_SA_EEELi512ENS_6half_tEfNS_4arch4Sm90ELb0ELb0ELb1ELb0ELb0ELb0ELb0ELb0ELb0ELb1ELb0ELb0EEENS1_21CollectiveEpilogueFwdINS6_IJSA_NS7_ILi512EEESA_EEES9_SC_SE_Li256ELb0ELb1ELb0ELb0EEENS1_29StaticPersistentTileSchedulerILb0EEEEEEEEEvNT_6ParamsE --------------------------
	.section	.nv.constant0._ZN7cutlass13device_kernelIN5flash11enable_sm90INS1_16FlashAttnFwdSm90INS1_25CollectiveMainloopFwdSm90ILi2EN4cute5tupleIJNS5_1CILi1EEES8_S8_EEENS6_IJNS7_ILi64EEESA_SA_EEELi512ENS_6half_tEfNS_4arch4Sm90ELb0ELb0ELb1ELb0ELb0ELb0ELb0ELb0ELb0ELb1ELb0ELb0EEENS1_21CollectiveEpilogueFwdINS6_IJSA_NS7_ILi512EEESA_EEES9_SC_SE_Li256ELb0ELb1ELb0ELb0EEENS1_29StaticPersistentTileSchedulerILb0EEEEEEEEEvNT_6ParamsE,"a",@progbits
	.sectionflags	@""
	.align	4
.nv.constant0._ZN7cutlass13device_kernelIN5flash11enable_sm90INS1_16FlashAttnFwdSm90INS1_25CollectiveMainloopFwdSm90ILi2EN4cute5tupleIJNS5_1CILi1EEES8_S8_EEENS6_IJNS7_ILi64EEESA_SA_EEELi512ENS_6half_tEfNS_4arch4Sm90ELb0ELb0ELb1ELb0ELb0ELb0ELb0ELb0ELb0ELb1ELb0ELb0EEENS1_21CollectiveEpilogueFwdINS6_IJSA_NS7_ILi512EEESA_EEES9_SC_SE_Li256ELb0ELb1ELb0ELb0EEENS1_29StaticPersistentTileSchedulerILb0EEEEEEEEEvNT_6ParamsE:
	.zero		3200


//--------------------- .nv.constant0._ZN7cutlass13device_kernelIN5flash11enable_sm90INS1_16FlashAttnFwdSm90INS1_25CollectiveMainloopFwdSm90ILi2EN4cute5tupleIJNS5_1CILi1EEES8_S8_EEENS6_IJNS7_ILi64EEESA_SA_EEELi512ENS_6half_tEfNS_4arch4Sm90ELb0ELb0ELb1ELb0ELb0ELb0ELb1ELb0ELb0ELb1ELb0ELb0EEENS1_21CollectiveEpilogueFwdINS6_IJSA_NS7_ILi512EEESA_EEES9_SC_SE_Li256ELb0ELb1ELb0ELb0EEENS1_29StaticPersistentTileSchedulerILb0EEEEEEEEEvNT_6ParamsE --------------------------
	.section	.nv.constant0._ZN7cutlass13device_kernelIN5flash11enable_sm90INS1_16FlashAttnFwdSm90INS1_25CollectiveMainloopFwdSm90ILi2EN4cute5tupleIJNS5_1CILi1EEES8_S8_EEENS6_IJNS7_ILi64EEESA_SA_EEELi512ENS_6half_tEfNS_4arch4Sm90ELb0ELb0ELb1ELb0ELb0ELb0ELb1ELb0ELb0ELb1ELb0ELb0EEENS1_21CollectiveEpilogueFwdINS6_IJSA_NS7_ILi512EEESA_EEES9_SC_SE_Li256ELb0ELb1ELb0ELb0EEENS1_29StaticPersistentTileSchedulerILb0EEEEEEEEEvNT_6ParamsE,"a",@progbits
	.sectionflags	@""
	.align	4
.nv.constant0._ZN7cutlass13device_kernelIN5flash11enable_sm90INS1_16FlashAttnFwdSm90INS1_25CollectiveMainloopFwdSm90ILi2EN4cute5tupleIJNS5_1CILi1EEES8_S8_EEENS6_IJNS7_ILi64EEESA_SA_EEELi512ENS_6half_tEfNS_4arch4Sm90ELb0ELb0ELb1ELb0ELb0ELb0ELb1ELb0ELb0ELb1ELb0ELb0EEENS1_21CollectiveEpilogueFwdINS6_IJSA_NS7_ILi512EEESA_EEES9_SC_SE_Li256ELb0ELb1ELb0ELb0EEENS1_29StaticPersistentTileSchedulerILb0EEEEEEEEEvNT_6ParamsE:
	.zero		3456


//--------------------- .nv.constant0._ZN7cutlass13device_kernelIN5flash11enable_sm90INS1_16FlashAttnFwdSm90INS1_25CollectiveMainloopFwdSm90ILi2EN4cute5tupleIJNS5_1CILi1EEES8_S8_EEENS6_IJNS7_ILi64EEESA_SA_EEELi512ENS_6half_tEfNS_4arch4Sm90ELb0ELb0ELb1ELb1ELb0ELb0ELb0ELb0ELb0ELb1ELb0ELb0EEENS1_21CollectiveEpilogueFwdINS6_IJSA_NS7_ILi512EEESA_EEES9_SC_SE_Li256ELb1ELb1ELb0ELb0EEENS1_36VarlenDynamicPersistentTileSchedulerILi64ELi64ELi256ELi128ELb0ELb1ELb1ELb0ELb1ELb1EEEEEEEEEvNT_6ParamsE --------------------------
	.section	.nv.constant0._ZN7cutlass13device_kernelIN5flash11enable_sm90INS1_16FlashAttnFwdSm90INS1_25CollectiveMainloopFwdSm90ILi2EN4cute5tupleIJNS5_1CILi1EEES8_S8_EEENS6_IJNS7_ILi64EEESA_SA_EEELi512ENS_6half_tEfNS_4arch4Sm90ELb0ELb0ELb1ELb1ELb0ELb0ELb0ELb0ELb0ELb1ELb0ELb0EEENS1_21CollectiveEpilogueFwdINS6_IJSA_NS7_ILi512EEESA_EEES9_SC_SE_Li256ELb1ELb1ELb0ELb0EEENS1_36VarlenDynamicPersistentTileSchedulerILi64ELi64ELi256ELi128ELb0ELb1ELb1ELb0ELb1ELb1EEEEEEEEEvNT_6ParamsE,"a",@progbits
	.sectionflags	@""
	.align	4
.nv.constant0._ZN7cutlass13device_kernelIN5flash11enable_sm90INS1_16FlashAttnFwdSm90INS1_25CollectiveMainloopFwdSm90ILi2EN4cute5tupleIJNS5_1CILi1EEES8_S8_EEENS6_IJNS7_ILi64EEESA_SA_EEELi512ENS_6half_tEfNS_4arch4Sm90ELb0ELb0ELb1ELb1ELb0ELb0ELb0ELb0ELb0ELb1ELb0ELb0EEENS1_21CollectiveEpilogueFwdINS6_IJSA_NS7_ILi512EEESA_EEES9_SC_SE_Li256ELb1ELb1ELb0ELb0EEENS1_36VarlenDynamicPersistentTileSchedulerILi64ELi64ELi256ELi128ELb0ELb1ELb1ELb0ELb1ELb1EEEEEEEEEvNT_6ParamsE:
	.zero		3328


//--------------------- .nv.constant0._ZN7cutlass13device_kernelIN5flash11enable_sm90INS1_16FlashAttnFwdSm90INS1_25CollectiveMainloopFwdSm90ILi2EN4cute5tupleIJNS5_1CILi1EEES8_S8_EEENS6_IJNS7_ILi64EEESA_SA_EEELi512ENS_6half_tEfNS_4arch4Sm90ELb0ELb0ELb1ELb1ELb0ELb1ELb0ELb0ELb0ELb1ELb0ELb0EEENS1_21CollectiveEpilogueFwdINS6_IJSA_NS7_ILi512EEESA_EEES9_SC_SE_Li256ELb1ELb1ELb0ELb0EEENS1_36VarlenDynamicPersistentTileSchedulerILi64ELi64ELi256ELi128ELb0ELb1ELb1ELb0ELb1ELb1EEEEEEEEEvNT_6ParamsE --------------------------
	.section	.nv.constant0._ZN7cutlass13device_kernelIN5flash11enable_sm90INS1_16FlashAttnFwdSm90INS1_25CollectiveMainloopFwdSm90ILi2EN4cute5tupleIJNS5_1CILi1EEES8_S8_EEENS6_IJNS7_ILi64EEESA_SA_EEELi512ENS_6half_tEfNS_4arch4Sm90ELb0ELb0ELb1ELb1ELb0ELb1ELb0ELb0ELb0ELb1ELb0ELb0EEENS1_21CollectiveEpilogueFwdINS6_IJSA_NS7_ILi512EEESA_EEES9_SC_SE_Li256ELb1ELb1ELb0ELb0EEENS1_36VarlenDynamicPersistentTileSchedulerILi64ELi64ELi256ELi128ELb0ELb1ELb1ELb0ELb1ELb1EEEEEEEEEvNT_6ParamsE,"a",@progbits
	.sectionflags	@""
	.align	4
.nv.constant0._ZN7cutlass13device_kernelIN5flash11enable_sm90INS1_16FlashAttnFwdSm90INS1_25CollectiveMainloopFwdSm90ILi2EN4cute5tupleIJNS5_1CILi1EEES8_S8_EEENS6_IJNS7_ILi64EEESA_SA_EEELi512ENS_6half_tEfNS_4arch4Sm90ELb0ELb0ELb1ELb1ELb0ELb1ELb0ELb0ELb0ELb1ELb0ELb0EEENS1_21CollectiveEpilogueFwdINS6_IJSA_NS7_ILi512EEESA_EEES9_SC_SE_Li256ELb1ELb1ELb0ELb0EEENS1_36VarlenDynamicPersistentTileSchedulerILi64ELi64ELi256ELi128ELb0ELb1ELb1ELb0ELb1ELb1EEEEEEEEEvNT_6ParamsE:
	.zero		3328


//--------------------- .nv.constant0._ZN7cutlass13device_kernelIN5flash11enable_sm90INS1_16FlashAttnFwdSm90INS1_25CollectiveMainloopFwdSm90ILi2EN4cute5tupleIJNS5_1CILi1EEES8_S8_EEENS6_IJNS7_ILi64EEESA_SA_EEELi512ENS_6half_tEfNS_4arch4Sm90ELb0ELb0ELb1ELb1ELb0ELb0ELb1ELb0ELb0ELb1ELb0ELb0EEENS1_21CollectiveEpilogueFwdINS6_IJSA_NS7_ILi512EEESA_EEES9_SC_SE_Li256ELb1ELb1ELb0ELb0EEENS1_36VarlenDynamicPersistentTileSchedulerILi64ELi64ELi256ELi128ELb0ELb1ELb1ELb0ELb1ELb1EEEEEEEEEvNT_6ParamsE --------------------------
	.section	.nv.constant0._ZN7cutlass13device_kernelIN5flash11enable_sm90INS1_16FlashAttnFwdSm90INS1_25CollectiveMainloopFwdSm90ILi2EN4cute5tupleIJNS5_1CILi1EEES8_S8_EEENS6_IJNS7_ILi64EEESA_SA_EEELi512ENS_6half_tEfNS_4arch4Sm90ELb0ELb0ELb1ELb1ELb0ELb0ELb1ELb0ELb0ELb1ELb0ELb0EEENS1_21CollectiveEpilogueFwdINS6_IJSA_NS7_ILi512EEESA_EEES9_SC_SE_Li256ELb1ELb1ELb0ELb0EEENS1_36VarlenDynamicPersistentTileSchedulerILi64ELi64ELi256ELi128ELb0ELb1ELb1ELb0ELb1ELb1EEEEEEEEEvNT_6ParamsE,"a",@progbits
	.sectionflags	@""
	.align	4
.nv.constant0._ZN7cutlass13device_kernelIN5flash11enable_sm90INS1_16FlashAttnFwdSm90INS1_25CollectiveMainloopFwdSm90ILi2EN4cute5tupleIJNS5_1CILi1EEES8_S8_EEENS6_IJNS7_ILi64EEESA_SA_EEELi512ENS_6half_tEfNS_4arch4Sm90ELb0ELb0ELb1ELb1ELb0ELb0ELb1ELb0ELb0ELb1ELb0ELb0EEENS1_21CollectiveEpilogueFwdINS6_IJSA_NS7_ILi512EEESA_EEES9_SC_SE_Li256ELb1ELb1ELb0ELb0EEENS1_36VarlenDynamicPersistentTileSchedulerILi64ELi64ELi256ELi128ELb0ELb1ELb1ELb0ELb1ELb1EEEEEEEEEvNT_6ParamsE:
	.zero		3584


//--------------------- .nv.constant0._ZN7cutlass13device_kernelIN5flash11enable_sm90INS1_16FlashAttnFwdSm90INS1_25CollectiveMainloopFwdSm90ILi2EN4cute5tupleIJNS5_1CILi1EEES8_S8_EEENS6_IJNS7_ILi64EEESA_SA_EEELi512ENS_6half_tEfNS_4arch4Sm90ELb0ELb0ELb1ELb1ELb0ELb1ELb1ELb0ELb0ELb1ELb0ELb0EEENS1_21CollectiveEpilogueFwdINS6_IJSA_NS7_ILi512EEESA_EEES9_SC_SE_Li256ELb1ELb1ELb0ELb0EEENS1_36VarlenDynamicPersistentTileSchedulerILi64ELi64ELi256ELi128ELb0ELb1ELb1ELb0ELb1ELb1EEEEEEEEEvNT_6ParamsE --------------------------
	.section	.nv.constant0._ZN7cutlass13device_kernelIN5flash11enable_sm90INS1_16FlashAttnFwdSm90INS1_25CollectiveMainloopFwdSm90ILi2EN4cute5tupleIJNS5_1CILi1EEES8_S8_EEENS6_IJNS7_ILi64EEESA_SA_EEELi512ENS_6half_tEfNS_4arch4Sm90ELb0ELb0ELb1ELb1ELb0ELb1ELb1ELb0ELb0ELb1ELb0ELb0EEENS1_21CollectiveEpilogueFwdINS6_IJSA_NS7_ILi512EEESA_EEES9_SC_SE_Li256ELb1ELb1ELb0ELb0EEENS1_36VarlenDynamicPersistentTileSchedulerILi64ELi64ELi256ELi128ELb0ELb1ELb1ELb0ELb1ELb1EEEEEEEEEvNT_6ParamsE,"a",@progbits
	.sectionflags	@""
	.align	4
.nv.constant0._ZN7cutlass13device_kernelIN5flash11enable_sm90INS1_16FlashAttnFwdSm90INS1_25CollectiveMainloopFwdSm90ILi2EN4cute5tupleIJNS5_1CILi1EEES8_S8_EEENS6_IJNS7_ILi64EEESA_SA_EEELi512ENS_6half_tEfNS_4arch4Sm90ELb0ELb0ELb1ELb1ELb0ELb1ELb1ELb0ELb0ELb1ELb0ELb0EEENS1_21CollectiveEpilogueFwdINS6_IJSA_NS7_ILi512EEESA_EEES9_SC_SE_Li256ELb1ELb1ELb0ELb0EEENS1_36VarlenDynamicPersistentTileSchedulerILi64ELi64ELi256ELi128ELb0ELb1ELb1ELb0ELb1ELb1EEEEEEEEEvNT_6ParamsE:
	.zero		3584


//--------------------- .nv.constant0._ZN7cutlass13device_kernelIN5flash11enable_sm90INS1_16FlashAttnFwdSm90INS1_25CollectiveMainloopFwdSm90ILi2EN4cute5tupleIJNS5_1CILi1EEES8_S8_EEENS6_IJNS7_ILi64EEESA_SA_EEELi512ENS_6half_tEfNS_4arch4Sm90ELb0ELb1ELb1ELb0ELb0ELb0ELb0ELb0ELb0ELb1ELb0ELb0EEENS1_21CollectiveEpilogueFwdINS6_IJSA_NS7_ILi512EEESA_EEES9_SC_SE_Li256ELb0ELb1ELb0ELb0EEENS1_30DynamicPersistentTileSchedulerILi256ELi128ELb0ELb1ELb1EEEEEEEEEvNT_6ParamsE --------------------------
	.section	.nv.constant0._ZN7cutlass13device_kernelIN5flash11enable_sm90INS1_16FlashAttnFwdSm90INS1_25CollectiveMainloopFwdSm90ILi2EN4cute5tupleIJNS5_1CILi1EEES8_S8_EEENS6_IJNS7_ILi64EEESA_SA_EEELi512ENS_6half_tEfNS_4arch4Sm90ELb0ELb1ELb1ELb0ELb0ELb0ELb0ELb0ELb0ELb1ELb0ELb0EEENS1_21CollectiveEpilogueFwdINS6_IJSA_NS7_ILi512EEESA_EEES9_SC_SE_Li256ELb0ELb1ELb0ELb0EEENS1_30DynamicPersistentTileSchedulerILi256ELi128ELb0ELb1ELb1EEEEEEEEEvNT_6ParamsE,"a",@progbits
	.sectionflags	@""
	.align	4
.nv.constant0._ZN7cutlass13device_kernelIN5flash11enable_sm90INS1_16FlashAttnFwdSm90INS1_25CollectiveMainloopFwdSm90ILi2EN4cute5tupleIJNS5_1CILi1EEES8_S8_EEENS6_IJNS7_ILi64EEESA_SA_EEELi512ENS_6half_tEfNS_4arch4Sm90ELb0ELb1ELb1ELb0ELb0ELb0ELb0ELb0ELb0ELb1ELb0ELb0EEENS1_21CollectiveEpilogueFwdINS6_IJSA_NS7_ILi512EEESA_EEES9_SC_SE_Li256ELb0ELb1ELb0ELb0EEENS1_30DynamicPersistentTileSchedulerILi256ELi128ELb0ELb1ELb1EEEEEEEEEvNT_6ParamsE:
	.zero		3328


//--------------------- .nv.constant0._ZN7cutlass13device_kernelIN5flash11enable_sm90INS1_16FlashAttnFwdSm90INS1_25CollectiveMainloopFwdSm90ILi2EN4cute5tupleIJNS5_1CILi1EEES8_S8_EEENS6_IJNS7_ILi64EEESA_SA_EEELi512ENS_6half_tEfNS_4arch4Sm90ELb0ELb1ELb1ELb0ELb0ELb0ELb1ELb0ELb0ELb1ELb0ELb0EEENS1_21CollectiveEpilogueFwdINS6_IJSA_NS7_ILi512EEESA_EEES9_SC_SE_Li256ELb0ELb1ELb0ELb0EEENS1_30DynamicPersistentTileSchedulerILi256ELi128ELb0ELb1ELb1EEEEEEEEEvNT_6ParamsE --------------------------
	.section	.nv.constant0._ZN7cutlass13device_kernelIN5flash11enable_sm90INS1_16FlashAttnFwdSm90INS1_25CollectiveMainloopFwdSm90ILi2EN4cute5tupleIJNS5_1CILi1EEES8_S8_EEENS6_IJNS7_ILi64EEESA_SA_EEELi512ENS_6half_tEfNS_4arch4Sm90ELb0ELb1ELb1ELb0ELb0ELb0ELb1ELb0ELb0ELb1ELb0ELb0EEENS1_21CollectiveEpilogueFwdINS6_IJSA_NS7_ILi512EEESA_EEES9_SC_SE_Li256ELb0ELb1ELb0ELb0EEENS1_30DynamicPersistentTileSchedulerILi256ELi128ELb0ELb1ELb1EEEEEEEEEvNT_6ParamsE,"a",@progbits
	.sectionflags	@""
	.align	4
.nv.constant0._ZN7cutlass13device_kernelIN5flash11enable_sm90INS1_16FlashAttnFwdSm90INS1_25CollectiveMainloopFwdSm90ILi2EN4cute5tupleIJNS5_1CILi1EEES8_S8_EEENS6_IJNS7_ILi64EEESA_SA_EEELi512ENS_6half_tEfNS_4arch4Sm90ELb0ELb1ELb1ELb0ELb0ELb0ELb1ELb0ELb0ELb1ELb0ELb0EEENS1_21CollectiveEpilogueFwdINS6_IJSA_NS7_ILi512EEESA_EEES9_SC_SE_Li256ELb0ELb1ELb0ELb0EEENS1_30DynamicPersistentTileSchedulerILi256ELi128ELb0ELb1ELb1EEEEEEEEEvNT_6ParamsE:
	.zero		3584


//--------------------- .nv.constant0._ZN7cutlass13device_kernelIN5flash11enable_sm90INS1_16FlashAttnFwdSm90INS1_25CollectiveMainloopFwdSm90ILi2EN4cute5tupleIJNS5_1CILi1EEES8_S8_EEENS6_IJNS7_ILi64EEESA_SA_EEELi512ENS_6half_tEfNS_4arch4Sm90ELb0ELb1ELb1ELb1ELb0ELb0ELb0ELb0ELb0ELb1ELb0ELb0EEENS1_21CollectiveEpilogueFwdINS6_IJSA_NS7_ILi512EEESA_EEES9_SC_SE_Li256ELb1ELb1ELb0ELb0EEENS1_36VarlenDynamicPersistentTileSchedulerILi64ELi64ELi256ELi128ELb0ELb1ELb1ELb1ELb0ELb1EEEEEEEEEvNT_6ParamsE --------------------------
	.section	.nv.constant0._ZN7cutlass13device_kernelIN5flash11enable_sm90INS1_16FlashAttnFwdSm90INS1_25CollectiveMainloopFwdSm90ILi2EN4cute5tupleIJNS5_1CILi1EEES8_S8_EEENS6_IJNS7_ILi64EEESA_SA_EEELi512ENS_6half_tEfNS_4arch4Sm90ELb0ELb1ELb1ELb1ELb0ELb0ELb0ELb0ELb0ELb1ELb0ELb0EEENS1_21CollectiveEpilogueFwdINS6_IJSA_NS7_ILi512EEESA_EEES9_SC_SE_Li256ELb1ELb1ELb0ELb0EEENS1_36VarlenDynamicPersistentTileSchedulerILi64ELi64ELi256ELi128ELb0ELb1ELb1ELb1ELb0ELb1EEEEEEEEEvNT_6ParamsE,"a",@progbits
	.sectionflags	@""
	.align	4
.nv.constant0._ZN7cutlass13device_kernelIN5flash11enable_sm90INS1_16FlashAttnFwdSm90INS1_25CollectiveMainloopFwdSm90ILi2EN4cute5tupleIJNS5_1CILi1EEES8_S8_EEENS6_IJNS7_ILi64EEESA_SA_EEELi512ENS_6half_tEfNS_4arch4Sm90ELb0ELb1ELb1ELb1ELb0ELb0ELb0ELb0ELb0ELb1ELb0ELb0EEENS1_21CollectiveEpilogueFwdINS6_IJSA_NS7_ILi512EEESA_EEES9_SC_SE_Li256ELb1ELb1ELb0ELb0EEENS1_36VarlenDynamicPersistentTileSchedulerILi64ELi64ELi256ELi128ELb0ELb1ELb1ELb1ELb0ELb1EEEEEEEEEvNT_6ParamsE:
	.zero		3328


//--------------------- .nv.constant0._ZN7cutlass13device_kernelIN5flash11enable_sm90INS1_16FlashAttnFwdSm90INS1_25CollectiveMainloopFwdSm90ILi2EN4cute5tupleIJNS5_1CILi1EEES8_S8_EEENS6_IJNS7_ILi64EEESA_SA_EEELi512ENS_6half_tEfNS_4arch4Sm90ELb0ELb1ELb1ELb1ELb0ELb1ELb0ELb0ELb0ELb1ELb0ELb0EEENS1_21CollectiveEpilogueFwdINS6_IJSA_NS7_ILi512EEESA_EEES9_SC_SE_Li256ELb1ELb1ELb0ELb0EEENS1_36VarlenDynamicPersistentTileSchedulerILi64ELi64ELi256ELi128ELb0ELb1ELb1ELb1ELb0ELb1EEEEEEEEEvNT_6ParamsE --------------------------
	.section	.nv.constant0._ZN7cutlass13device_kernelIN5flash11enable_sm90INS1_16FlashAttnFwdSm90INS1_25CollectiveMainloopFwdSm90ILi2EN4cute5tupleIJNS5_1CILi1EEES8_S8_EEENS6_IJNS7_ILi64EEESA_SA_EEELi512ENS_6half_tEfNS_4arch4Sm90ELb0ELb1ELb1ELb1ELb0ELb1ELb0ELb0ELb0ELb1ELb0ELb0EEENS1_21CollectiveEpilogueFwdINS6_IJSA_NS7_ILi512EEESA_EEES9_SC_SE_Li256ELb1ELb1ELb0ELb0EEENS1_36VarlenDynamicPersistentTileSchedulerILi64ELi64ELi256ELi128ELb0ELb1ELb1ELb1ELb0ELb1EEEEEEEEEvNT_6ParamsE,"a",@progbits
	.sectionflags	@""
	.align	4
.nv.constant0._ZN7cutlass13device_kernelIN5flash11enable_sm90INS1_16FlashAttnFwdSm90INS1_25CollectiveMainloopFwdSm90ILi2EN4cute5tupleIJNS5_1CILi1EEES8_S8_EEENS6_IJNS7_ILi64EEESA_SA_EEELi512ENS_6half_tEfNS_4arch4Sm90ELb0ELb1ELb1ELb1ELb0ELb1ELb0ELb0ELb0ELb1ELb0ELb0EEENS1_21CollectiveEpilogueFwdINS6_IJSA_NS7_ILi512EEESA_EEES9_SC_SE_Li256ELb1ELb1ELb0ELb0EEENS1_36VarlenDynamicPersistentTileSchedulerILi64ELi64ELi256ELi128ELb0ELb1ELb1ELb1ELb0ELb1EEEEEEEEEvNT_6ParamsE:
	.zero		3328


//--------------------- .nv.constant0._ZN7cutlass13device_kernelIN5flash11enable_sm90INS1_16FlashAttnFwdSm90INS1_25CollectiveMainloopFwdSm90ILi2EN4cute5tupleIJNS5_1CILi1EEES8_S8_EEENS6_IJNS7_ILi64EEESA_SA_EEELi512ENS_6half_tEfNS_4arch4Sm90ELb0ELb1ELb1ELb1ELb0ELb0ELb1ELb0ELb0ELb1ELb0ELb0EEENS1_21CollectiveEpilogueFwdINS6_IJSA_NS7_ILi512EEESA_EEES9_SC_SE_Li256ELb1ELb1ELb0ELb0EEENS1_36VarlenDynamicPersistentTileSchedulerILi64ELi64ELi256ELi128ELb0ELb1ELb1ELb1ELb0ELb1EEEEEEEEEvNT_6ParamsE --------------------------
	.section	.nv.constant0._ZN7cutlass13device_kernelIN5flash11enable_sm90INS1_16FlashAttnFwdSm90INS1_25CollectiveMainloopFwdSm90ILi2EN4cute5tupleIJNS5_1CILi1EEES8_S8_EEENS6_IJNS7_ILi64EEESA_SA_EEELi512ENS_6half_tEfNS_4arch4Sm90ELb0ELb1ELb1ELb1ELb0ELb0ELb1ELb0ELb0ELb1ELb0ELb0EEENS1_21CollectiveEpilogueFwdINS6_IJSA_NS7_ILi512EEESA_EEES9_SC_SE_Li256ELb1ELb1ELb0ELb0EEENS1_36VarlenDynamicPersistentTileSchedulerILi64ELi64ELi256ELi128ELb0ELb1ELb1ELb1ELb0ELb1EEEEEEEEEvNT_6ParamsE,"a",@progbits
	.sectionflags	@""
	.align	4
.nv.constant0._ZN7cutlass13device_kernelIN5flash11enable_sm90INS1_16FlashAttnFwdSm90INS1_25CollectiveMainloopFwdSm90ILi2EN4cute5tupleIJNS5_1CILi1EEES8_S8_EEENS6_IJNS7_ILi64EEESA_SA_EEELi512ENS_6half_tEfNS_4arch4Sm90ELb0ELb1ELb1ELb1ELb0ELb0ELb1ELb0ELb0ELb1ELb0ELb0EEENS1_21CollectiveEpilogueFwdINS6_IJSA_NS7_ILi512EEESA_EEES9_SC_SE_Li256ELb1ELb1ELb0ELb0EEENS1_36VarlenDynamicPersistentTileSchedulerILi64ELi64ELi256ELi128ELb0ELb1ELb1ELb1ELb0ELb1EEEEEEEEEvNT_6ParamsE:
	.zero		3584


//--------------------- .nv.constant0._ZN7cutlass13device_kernelIN5flash11enable_sm90INS1_16FlashAttnFwdSm90INS1_25CollectiveMainloopFwdSm90ILi2EN4cute5tupleIJNS5_1CILi1EEES8_S8_EEENS6_IJNS7_ILi64EEESA_SA_EEELi512ENS_6half_tEfNS_4arch4Sm90ELb0ELb1ELb1ELb1ELb0ELb1ELb1ELb0ELb0ELb1ELb0ELb0EEENS1_21CollectiveEpilogueFwdINS6_IJSA_NS7_ILi512EEESA_EEES9_SC_SE_Li256ELb1ELb1ELb0ELb0EEENS1_36VarlenDynamicPersistentTileSchedulerILi64ELi64ELi256ELi128ELb0ELb1ELb1ELb1ELb0ELb1EEEEEEEEEvNT_6ParamsE --------------------------
	.section	.nv.constant0._ZN7cutlass13device_kernelIN5flash11enable_sm90INS1_16FlashAttnFwdSm90INS1_25CollectiveMainloopFwdSm90ILi2EN4cute5tupleIJNS5_1CILi1EEES8_S8_EEENS6_IJNS7_ILi64EEESA_SA_EEELi512ENS_6half_tEfNS_4arch4Sm90ELb0ELb1ELb1ELb1ELb0ELb1ELb1ELb0ELb0ELb1ELb0ELb0EEENS1_21CollectiveEpilogueFwdINS6_IJSA_NS7_ILi512EEESA_EEES9_SC_SE_Li256ELb1ELb1ELb0ELb0EEENS1_36VarlenDynamicPersistentTileSchedulerILi64ELi64ELi256ELi128ELb0ELb1ELb1ELb1ELb0ELb1EEEEEEEEEvNT_6ParamsE,"a",@progbits
	.sectionflags	@""
	.align	4
.nv.constant0._ZN7cutlass13device_kernelIN5flash11enable_sm90INS1_16FlashAttnFwdSm90INS1_25CollectiveMainloopFwdSm90ILi2EN4cute5tupleIJNS5_1CILi1EEES8_S8_EEENS6_IJNS7_ILi64EEESA_SA_EEELi512ENS_6half_tEfNS_4arch4Sm90ELb0ELb1ELb1ELb1ELb0ELb1ELb1ELb0ELb0ELb1ELb0ELb0EEENS1_21CollectiveEpilogueFwdINS6_IJSA_NS7_ILi512EEESA_EEES9_SC_SE_Li256ELb1ELb1ELb0ELb0EEENS1_36VarlenDynamicPersistentTileSchedulerILi64ELi64ELi256ELi128ELb0ELb1ELb1ELb1ELb0ELb1EEEEEEEEEvNT_6ParamsE:
	.zero		3584


//--------------------- .nv.constant0._ZN7cutlass13device_kernelIN5flash11enable_sm90INS1_16FlashAttnFwdSm90INS1_25CollectiveMainloopFwdSm90ILi2EN4cute5tupleIJNS5_1CILi1EEES8_S8_EEENS6_IJNS7_ILi64EEESA_SA_EEELi512ENS_6half_tEfNS_4arch4Sm90ELb1ELb0ELb1ELb0ELb0ELb0ELb0ELb0ELb0ELb1ELb0ELb0EEENS1_21CollectiveEpilogueFwdINS6_IJSA_NS7_ILi512EEESA_EEES9_SC_SE_Li256ELb0ELb1ELb0ELb0EEENS1_30DynamicPersistentTileSchedulerILi256ELi128ELb0ELb1ELb1EEEEEEEEEvNT_6ParamsE --------------------------
	.section	.nv.constant0._ZN7cutlass13device_kernelIN5flash11enable_sm90INS1_16FlashAttnFwdSm90INS1_25CollectiveMainloopFwdSm90ILi2EN4cute5tupleIJNS5_1CILi1EEES8_S8_EEENS6_IJNS7_ILi64EEESA_SA_EEELi512ENS_6half_tEfNS_4arch4Sm90ELb1ELb0ELb1ELb0ELb0ELb0ELb0ELb0ELb0ELb1ELb0ELb0EEENS1_21CollectiveEpilogueFwdINS6_IJSA_NS7_ILi512EEESA_EEES9_SC_SE_Li256ELb0ELb1ELb0ELb0EEENS1_30DynamicPersistentTileSchedulerILi256ELi128ELb0ELb1ELb1EEEEEEEEEvNT_6ParamsE,"a",@progbits
	.sectionflags	@""
	.align	4
.nv.constant0._ZN7cutlass13device_kernelIN5flash11enable_sm90INS1_16FlashAttnFwdSm90INS1_25CollectiveMainloopFwdSm90ILi2EN4cute5tupleIJNS5_1CILi1EEES8_S8_EEENS6_IJNS7_ILi64EEESA_SA_EEELi512ENS_6half_tEfNS_4arch4Sm90ELb1ELb0ELb1ELb0ELb0ELb0ELb0ELb0ELb0ELb1ELb0ELb0EEENS1_21CollectiveEpilogueFwdINS6_IJSA_NS7_ILi512EEESA_EEES9_SC_SE_Li256ELb0ELb1ELb0ELb0EEENS1_30DynamicPersistentTileSchedulerILi256ELi128ELb0ELb1ELb1EEEEEEEEEvNT_6ParamsE:
	.zero		3328


//--------------------- .nv.constant0._ZN7cutlass13device_kernelIN5flash11enable_sm90INS1_16FlashAttnFwdSm90INS1_25CollectiveMainloopFwdSm90ILi2EN4cute5tupleIJNS5_1CILi1EEES8_S8_EEENS6_IJNS7_ILi64EEESA_SA_EEELi512ENS_6half_tEfNS_4arch4Sm90ELb1ELb0ELb1ELb0ELb0ELb0ELb1ELb0ELb0ELb1ELb0ELb0EEENS1_21CollectiveEpilogueFwdINS6_IJSA_NS7_ILi512EEESA_EEES9_SC_SE_Li256ELb0ELb1ELb0ELb0EEENS1_30DynamicPersistentTileSchedulerILi256ELi128ELb0ELb1ELb1EEEEEEEEEvNT_6ParamsE --------------------------
	.section	.nv.constant0._ZN7cutlass13device_kernelIN5flash11enable_sm90INS1_16FlashAttnFwdSm90INS1_25CollectiveMainloopFwdSm90ILi2EN4cute5tupleIJNS5_1CILi1EEES8_S8_EEENS6_IJNS7_ILi64EEESA_SA_EEELi512ENS_6half_tEfNS_4arch4Sm90ELb1ELb0ELb1ELb0ELb0ELb0ELb1ELb0ELb0ELb1ELb0ELb0EEENS1_21CollectiveEpilogueFwdINS6_IJSA_NS7_ILi512EEESA_EEES9_SC_SE_Li256ELb0ELb1ELb0ELb0EEENS1_30DynamicPersistentTileSchedulerILi256ELi128ELb0ELb1ELb1EEEEEEEEEvNT_6ParamsE,"a",@progbits
	.sectionflags	@""
	.align	4
.nv.constant0._ZN7cutlass13device_kernelIN5flash11enable_sm90INS1_16FlashAttnFwdSm90INS1_25CollectiveMainloopFwdSm90ILi2EN4cute5tupleIJNS5_1CILi1EEES8_S8_EEENS6_IJNS7_ILi64EEESA_SA_EEELi512ENS_6half_tEfNS_4arch4Sm90ELb1ELb0ELb1ELb0ELb0ELb0ELb1ELb0ELb0ELb1ELb0ELb0EEENS1_21CollectiveEpilogueFwdINS6_IJSA_NS7_ILi512EEESA_EEES9_SC_SE_Li256ELb0ELb1ELb0ELb0EEENS1_30DynamicPersistentTileSchedulerILi256ELi128ELb0ELb1ELb1EEEEEEEEEvNT_6ParamsE:
	.zero		3584


//--------------------- .nv.constant0._ZN7cutlass13device_kernelIN5flash11enable_sm90INS1_16FlashAttnFwdSm90INS1_25CollectiveMainloopFwdSm90ILi2EN4cute5tupleIJNS5_1CILi1EEES8_S8_EEENS6_IJNS7_ILi64EEESA_SA_EEELi512ENS_6half_tEfNS_4arch4Sm90ELb1ELb0ELb1ELb1ELb0ELb0ELb0ELb0ELb0ELb1ELb0ELb0EEENS1_21CollectiveEpilogueFwdINS6_IJSA_NS7_ILi512EEESA_EEES9_SC_SE_Li256ELb1ELb1ELb0ELb0EEENS1_36VarlenDynamicPersistentTileSchedulerILi64ELi64ELi256ELi128ELb0ELb1ELb1ELb1ELb1ELb1EEEEEEEEEvNT_6ParamsE --------------------------
	.section	.nv.constant0._ZN7cutlass13device_kernelIN5flash11enable_sm90INS1_16FlashAttnFwdSm90INS1_25CollectiveMainloopFwdSm90ILi2EN4cute5tupleIJNS5_1CILi1EEES8_S8_EEENS6_IJNS7_ILi64EEESA_SA_EEELi512ENS_6half_tEfNS_4arch4Sm90ELb1ELb0ELb1ELb1ELb0ELb0ELb0ELb0ELb0ELb1ELb0ELb0EEENS1_21CollectiveEpilogueFwdINS6_IJSA_NS7_ILi512EEESA_EEES9_SC_SE_Li256ELb1ELb1ELb0ELb0EEENS1_36VarlenDynamicPersistentTileSchedulerILi64ELi64ELi256ELi128ELb0ELb1ELb1ELb1ELb1ELb1EEEEEEEEEvNT_6ParamsE,"a",@progbits
	.sectionflags	@""
	.align	4
.nv.constant0._ZN7cutlass13device_kernelIN5flash11enable_sm90INS1_16FlashAttnFwdSm90INS1_25CollectiveMainloopFwdSm90ILi2EN4cute5tupleIJNS5_1CILi1EEES8_S8_EEENS6_IJNS7_ILi64EEESA_SA_EEELi512ENS_6half_tEfNS_4arch4Sm90ELb1ELb0ELb1ELb1ELb0ELb0ELb0ELb0ELb0ELb1ELb0ELb0EEENS1_21CollectiveEpilogueFwdINS6_IJSA_NS7_ILi512EEESA_EEES9_SC_SE_Li256ELb1ELb1ELb0ELb0EEENS1_36VarlenDynamicPersistentTileSchedulerILi64ELi64ELi256ELi128ELb0ELb1ELb1ELb1ELb1ELb1EEEEEEEEEvNT_6ParamsE:
	.zero		3328


//--------------------- .nv.constant0._ZN7cutlass13device_kernelIN5flash11enable_sm90INS1_16FlashAttnFwdSm90INS1_25CollectiveMainloopFwdSm90ILi2EN4cute5tupleIJNS5_1CILi1EEES8_S8_EEENS6_IJNS7_ILi64EEESA_SA_EEELi512ENS_6half_tEfNS_4arch4Sm90ELb1ELb0ELb1ELb1ELb0ELb1ELb0ELb0ELb0ELb1ELb0ELb0EEENS1_21CollectiveEpilogueFwdINS6_IJSA_NS7_ILi512EEESA_EEES9_SC_SE_Li256ELb1ELb1ELb0ELb0EEENS1_36VarlenDynamicPersistentTileSchedulerILi64ELi64ELi256ELi128ELb0ELb1ELb1ELb1ELb1ELb1EEEEEEEEEvNT_6ParamsE --------------------------
	.section	.nv.constant0._ZN7cutlass13device_kernelIN5flash11enable_sm90INS1_16FlashAttnFwdSm90INS1_25CollectiveMainloopFwdSm90ILi2EN4cute5tupleIJNS5_1CILi1EEES8_S8_EEENS6_IJNS7_ILi64EEESA_SA_EEELi512ENS_6half_tEfNS_4arch4Sm90ELb1ELb0ELb1ELb1ELb0ELb1ELb0ELb0ELb0ELb1ELb0ELb0EEENS1_21CollectiveEpilogueFwdINS6_IJSA_NS7_ILi512EEESA_EEES9_SC_SE_Li256ELb1ELb1ELb0ELb0EEENS1_36VarlenDynamicPersistentTileSchedulerILi64ELi64ELi256ELi128ELb0ELb1ELb1ELb1ELb1ELb1EEEEEEEEEvNT_6ParamsE,"a",@progbits
	.sectionflags	@""
	.align	4
.nv.constant0._ZN7cutlass13device_kernelIN5flash11enable_sm90INS1_16FlashAttnFwdSm90INS1_25CollectiveMainloopFwdSm90ILi2EN4cute5tupleIJNS5_1CILi1EEES8_S8_EEENS6_IJNS7_ILi64EEESA_SA_EEELi512ENS_6half_tEfNS_4arch4Sm90ELb1ELb0ELb1ELb1ELb0ELb1ELb0ELb0ELb0ELb1ELb0ELb0EEENS1_21CollectiveEpilogueFwdINS6_IJSA_NS7_ILi512EEESA_EEES9_SC_SE_Li256ELb1ELb1ELb0ELb0EEENS1_36VarlenDynamicPersistentTileSchedulerILi64ELi64ELi256ELi128ELb0ELb1ELb1ELb1ELb1ELb1EEEEEEEEEvNT_6ParamsE:
	.zero		3328


//--------------------- .nv.constant0._ZN7cutlass13device_kernelIN5flash11enable_sm90INS1_16FlashAttnFwdSm90INS1_25CollectiveMainloopFwdSm90ILi2EN4cute5tupleIJNS5_1CILi1EEES8_S8_EEENS6_IJNS7_ILi64EEESA_SA_EEELi512ENS_6half_tEfNS_4arch4Sm90ELb1ELb0ELb1ELb1ELb0ELb0ELb1ELb0ELb0ELb1ELb0ELb0EEENS1_21CollectiveEpilogueFwdINS6_IJSA_NS7_ILi512EEESA_EEES9_SC_SE_Li256ELb1ELb1ELb0ELb0EEENS1_36VarlenDynamicPersistentTileSchedulerILi64ELi64ELi256ELi128ELb0ELb1ELb1ELb1ELb1ELb1EEEEEEEEEvNT_6ParamsE --------------------------
	.section	.nv.constant0._ZN7cutlass13device_kernelIN5flash11enable_sm90INS1_16FlashAttnFwdSm90INS1_25CollectiveMainloopFwdSm90ILi2EN4cute5tupleIJNS5_1CILi1EEES8_S8_EEENS6_IJNS7_ILi64EEESA_SA_EEELi512ENS_6half_tEfNS_4arch4Sm90ELb1ELb0ELb1ELb1ELb0ELb0ELb1ELb0ELb0ELb1ELb0ELb0EEENS1_21CollectiveEpilogueFwdINS6_IJSA_NS7_ILi512EEESA_EEES9_SC_SE_Li256ELb1ELb1ELb0ELb0EEENS1_36VarlenDynamicPersistentTileSchedulerILi64ELi64ELi256ELi128ELb0ELb1ELb1ELb1ELb1ELb1EEEEEEEEEvNT_6ParamsE,"a",@progbits
	.sectionflags	@""
	.align	4
.nv.constant0._ZN7cutlass13device_kernelIN5flash11enable_sm90INS1_16FlashAttnFwdSm90INS1_25CollectiveMainloopFwdSm90ILi2EN4cute5tupleIJNS5_1CILi1EEES8_S8_EEENS6_IJNS7_ILi64EEESA_SA_EEELi512ENS_6half_tEfNS_4arch4Sm90ELb1ELb0ELb1ELb1ELb0ELb0ELb1ELb0ELb0ELb1ELb0ELb0EEENS1_21CollectiveEpilogueFwdINS6_IJSA_NS7_ILi512EEESA_EEES9_SC_SE_Li256ELb1ELb1ELb0ELb0EEENS1_36VarlenDynamicPersistentTileSchedulerILi64ELi64ELi256ELi128ELb0ELb1ELb1ELb1ELb1ELb1EEEEEEEEEvNT_6ParamsE:
	.zero		3584


//--------------------- .nv.constant0._ZN7cutlass13device_kernelIN5flash11enable_sm90INS1_16FlashAttnFwdSm90INS1_25CollectiveMainloopFwdSm90ILi2EN4cute5tupleIJNS5_1CILi1EEES8_S8_EEENS6_IJNS7_ILi64EEESA_SA_EEELi512ENS_6half_tEfNS_4arch4Sm90ELb1ELb0ELb1ELb1ELb0ELb1ELb1ELb0ELb0ELb1ELb0ELb0EEENS1_21CollectiveEpilogueFwdINS6_IJSA_NS7_ILi512EEESA_EEES9_SC_SE_Li256ELb1ELb1ELb0ELb0EEENS1_36VarlenDynamicPersistentTileSchedulerILi64ELi64ELi256ELi128ELb0ELb1ELb1ELb1ELb1ELb1EEEEEEEEEvNT_6ParamsE --------------------------
	.section	.nv.constant0._ZN7cutlass13device_kernelIN5flash11enable_sm90INS1_16FlashAttnFwdSm90INS1_25CollectiveMainloopFwdSm90ILi2EN4cute5tupleIJNS5_1CILi1EEES8_S8_EEENS6_IJNS7_ILi64EEESA_SA_EEELi512ENS_6half_tEfNS_4arch4Sm90ELb1ELb0ELb1ELb1ELb0ELb1ELb1ELb0ELb0ELb1ELb0ELb0EEENS1_21CollectiveEpilogueFwdINS6_IJSA_NS7_ILi512EEESA_EEES9_SC_SE_Li256ELb1ELb1ELb0ELb0EEENS1_36VarlenDynamicPersistentTileSchedulerILi64ELi64ELi256ELi128ELb0ELb1ELb1ELb1ELb1ELb1EEEEEEEEEvNT_6ParamsE,"a",@progbits
	.sectionflags	@""
	.align	4
.nv.constant0._ZN7cutlass13device_kernelIN5flash11enable_sm90INS1_16FlashAttnFwdSm90INS1_25CollectiveMainloopFwdSm90ILi2EN4cute5tupleIJNS5_1CILi1EEES8_S8_EEENS6_IJNS7_ILi64EEESA_SA_EEELi512ENS_6half_tEfNS_4arch4Sm90ELb1ELb0ELb1ELb1ELb0ELb1ELb1ELb0ELb0ELb1ELb0ELb0EEENS1_21CollectiveEpilogueFwdINS6_IJSA_NS7_ILi512EEESA_EEES9_SC_SE_Li256ELb1ELb1ELb0ELb0EEENS1_36VarlenDynamicPersistentTileSchedulerILi64ELi64ELi256ELi128ELb0ELb1ELb1ELb1ELb1ELb1EEEEEEEEEvNT_6ParamsE:
	.zero		3584


//--------------------- .nv.constant0._ZN7cutlass13device_kernelIN5flash11enable_sm90INS1_16FlashAttnFwdSm90INS1_25CollectiveMainloopFwdSm90ILi2EN4cute5tupleIJNS5_1CILi1EEES8_S8_EEENS6_IJNS7_ILi128EEENS7_ILi96EEENS7_ILi64EEEEEELi256ENS_6half_tEfNS_4arch4Sm90ELb0ELb0ELb1ELb0ELb0ELb0ELb0ELb1ELb0ELb1ELb0ELb0EEENS1_21CollectiveEpilogueFwdINS6_IJSA_NS7_ILi256EEESB_EEES9_SE_SG_Li256ELb0ELb1ELb0ELb0EEENS1_29StaticPersistentTileSchedulerILb0EEEEEEEEEvNT_6ParamsE --------------------------
	.section	.nv.constant0._ZN7cutlass13device_kernelIN5flash11enable_sm90INS1_16FlashAttnFwdSm90INS1_25CollectiveMainloopFwdSm90ILi2EN4cute5tupleIJNS5_1CILi1EEES8_S8_EEENS6_IJNS7_ILi128EEENS7_ILi96EEENS7_ILi64EEEEEELi256ENS_6half_tEfNS_4arch4Sm90ELb0ELb0ELb1ELb0ELb0ELb0ELb0ELb1ELb0ELb1ELb0ELb0EEENS1_21CollectiveEpilogueFwdINS6_IJSA_NS7_ILi256EEESB_EEES9_SE_SG_Li256ELb0ELb1ELb0ELb0EEENS1_29StaticPersistentTileSchedulerILb0EEEEEEEEEvNT_6ParamsE,"a",@progbits
	.sectionflags	@""
	.align	4
.nv.constant0._ZN7cutlass13device_kernelIN5flash11enable_sm90INS1_16FlashAttnFwdSm90INS1_25CollectiveMainloopFwdSm90ILi2EN4cute5tupleIJNS5_1CILi1EEES8_S8_EEENS6_IJNS7_ILi128EEENS7_ILi96EEENS7_ILi64EEEEEELi256ENS_6half_tEfNS_4arch4Sm90ELb0ELb0ELb1ELb0ELb0ELb0ELb0ELb1ELb0ELb1ELb0ELb0EEENS1_21CollectiveEpilogueFwdINS6_IJSA_NS7_ILi256EEESB_EEES9_SE_SG_Li256ELb0ELb1ELb0ELb0EEENS1_29StaticPersistentTileSchedulerILb0EEEEEEEEEvNT_6ParamsE:
	.zero		3200


//--------------------- .nv.constant0._ZN7cutlass13device_kernelIN5flash11enable_sm90INS1_16FlashAttnFwdSm90INS1_25CollectiveMainloopFwdSm90ILi2EN4cute5tupleIJNS5_1CILi1EEES8_S8_EEENS6_IJNS7_ILi128EEENS7_ILi96EEENS7_ILi64EEEEEELi256ENS_6half_tEfNS_4arch4Sm90ELb0ELb0ELb1ELb0ELb0ELb0ELb1ELb1ELb0ELb1ELb0ELb0EEENS1_21CollectiveEpilogueFwdINS6_IJSA_NS7_ILi256EEESB_EEES9_SE_SG_Li256ELb0ELb1ELb0ELb0EEENS1_29StaticPersistentTileSchedulerILb0EEEEEEEEEvNT_6ParamsE --------------------------
	.section	.nv.constant0._ZN7cutlass13device_kernelIN5flash11enable_sm90INS1_16FlashAttnFwdSm90INS1_25CollectiveMainloopFwdSm90ILi2EN4cute5tupleIJNS5_1CILi1EEES8_S8_EEENS6_IJNS7_ILi128EEENS7_ILi96EEENS7_ILi64EEEEEELi256ENS_6half_tEfNS_4arch4Sm90ELb0ELb0ELb1ELb0ELb0ELb0ELb1ELb1ELb0ELb1ELb0ELb0EEENS1_21CollectiveEpilogueFwdINS6_IJSA_NS7_ILi256EEESB_EEES9_SE_SG_Li256ELb0ELb1ELb0ELb0EEENS1_29StaticPersistentTileSchedulerILb0EEEEEEEEEvNT_6ParamsE,"a",@progbits
	.sectionflags	@""
	.align	4
.nv.constant0._ZN7cutlass13device_kernelIN5flash11enable_sm90INS1_16FlashAttnFwdSm90INS1_25CollectiveMainloopFwdSm90ILi2EN4cute5tupleIJNS5_1CILi1EEES8_S8_EEENS6_IJNS7_ILi128EEENS7_ILi96EEENS7_ILi64EEEEEELi256ENS_6half_tEfNS_4arch4Sm90ELb0ELb0ELb1ELb0ELb0ELb0ELb1ELb1ELb0ELb1ELb0ELb0EEENS1_21CollectiveEpilogueFwdINS6_IJSA_NS7_ILi256EEESB_EEES9_SE_SG_Li256ELb0ELb1ELb0ELb0EEENS1_29StaticPersistentTileSchedulerILb0EEEEEEEEEvNT_6ParamsE:
	.zero		3456


//--------------------- .nv.constant0._ZN7cutlass13device_kernelIN5flash11enable_sm90INS1_16FlashAttnFwdSm90INS1_25CollectiveMainloopFwdSm90ILi2EN4cute5tupleIJNS5_1CILi1EEES8_S8_EEENS6_IJNS7_ILi128EEENS7_ILi96EEENS7_ILi64EEEEEELi256ENS_6half_tEfNS_4arch4Sm90ELb0ELb0ELb1ELb1ELb0ELb0ELb0ELb1ELb0ELb1ELb0ELb0EEENS1_21CollectiveEpilogueFwdINS6_IJSA_NS7_ILi256EEESB_EEES9_SE_SG_Li256ELb1ELb1ELb0ELb0EEENS1_36VarlenDynamicPersistentTileSchedulerILi128ELi96ELi256ELi128ELb0ELb1ELb1ELb0ELb1ELb1EEEEEEEEEvNT_6ParamsE --------------------------
	.section	.nv.constant0._ZN7cutlass13device_kernelIN5flash11enable_sm90INS1_16FlashAttnFwdSm90INS1_25CollectiveMainloopFwdSm90ILi2EN4cute5tupleIJNS5_1CILi1EEES8_S8_EEENS6_IJNS7_ILi128EEENS7_ILi96EEENS7_ILi64EEEEEELi256ENS_6half_tEfNS_4arch4Sm90ELb0ELb0ELb1ELb1ELb0ELb0ELb0ELb1ELb0ELb1ELb0ELb0EEENS1_21CollectiveEpilogueFwdINS6_IJSA_NS7_ILi256EEESB_EEES9_SE_SG_Li256ELb1ELb1ELb0ELb0EEENS1_36VarlenDynamicPersistentTileSchedulerILi128ELi96ELi256ELi128ELb0ELb1ELb1ELb0ELb1ELb1EEEEEEEEEvNT_6ParamsE,"a",@progbits
	.sectionflags	@""
	.align	4
.nv.constant0._ZN7cutlass13device_kernelIN5flash11enable_sm90INS1_16FlashAttnFwdSm90INS1_25CollectiveMainloopFwdSm90ILi2EN4cute5tupleIJNS5_1CILi1EEES8_S8_EEENS6_IJNS7_ILi128EEENS7_ILi96EEENS7_ILi64EEEEEELi256ENS_6half_tEfNS_4arch4Sm90ELb0ELb0ELb1ELb1ELb0ELb0ELb0ELb1ELb0ELb1ELb0ELb0EEENS1_21CollectiveEpilogueFwdINS6_IJSA_NS7_ILi256EEESB_EEES9_SE_SG_Li256ELb1ELb1ELb0ELb0EEENS1_36VarlenDynamicPersistentTileSchedulerILi128ELi96ELi256ELi128ELb0ELb1ELb1ELb0ELb1ELb1EEEEEEEEEvNT_6ParamsE:
	.zero		3328


//--------------------- .nv.constant0._ZN7cutlass13device_kernelIN5flash11enable_sm90INS1_16FlashAttnFwdSm90INS1_25CollectiveMainloopFwdSm90ILi2EN4cute5tupleIJNS5_1CILi1EEES8_S8_EEENS6_IJNS7_ILi128EEENS7_ILi96EEENS7_ILi64EEEEEELi256ENS_6half_tEfNS_4arch4Sm90ELb0ELb0ELb1ELb1ELb0ELb1ELb0ELb1ELb0ELb1ELb0ELb0EEENS1_21CollectiveEpilogueFwdINS6_IJSA_NS7_ILi256EEESB_EEES9_SE_SG_Li256ELb1ELb1ELb0ELb0EEENS1_36VarlenDynamicPersistentTileSchedulerILi128ELi96ELi256ELi128ELb0ELb1ELb1ELb0ELb1ELb1EEEEEEEEEvNT_6ParamsE --------------------------
	.section	.nv.constant0._ZN7cutlass13device_kernelIN5flash11enable_sm90INS1_16FlashAttnFwdSm90INS1_25CollectiveMainloopFwdSm90ILi2EN4cute5tupleIJNS5_1CILi1EEES8_S8_EEENS6_IJNS7_ILi128EEENS7_ILi96EEENS7_ILi64EEEEEELi256ENS_6half_tEfNS_4arch4Sm90ELb0ELb0ELb1ELb1ELb0ELb1ELb0ELb1ELb0ELb1ELb0ELb0EEENS1_21CollectiveEpilogueFwdINS6_IJSA_NS7_ILi256EEESB_EEES9_SE_SG_Li256ELb1ELb1ELb0ELb0EEENS1_36VarlenDynamicPersistentTileSchedulerILi128ELi96ELi256ELi128ELb0ELb1ELb1ELb0ELb1ELb1EEEEEEEEEvNT_6ParamsE,"a",@progbits
	.sectionflags	@""
	.align	4
.nv.constant0._ZN7cutlass13device_kernelIN5flash11enable_sm90INS1_16FlashAttnFwdSm90INS1_25CollectiveMainloopFwdSm90ILi2EN4cute5tupleIJNS5_1CILi1EEES8_S8_EEENS6_IJNS7_ILi128EEENS7_ILi96EEENS7_ILi64EEEEEELi256ENS_6half_tEfNS_4arch4Sm90ELb0ELb0ELb1ELb1ELb0ELb1ELb0ELb1ELb0ELb1ELb0ELb0EEENS1_21CollectiveEpilogueFwdINS6_IJSA_NS7_ILi256EEESB_EEES9_SE_SG_Li256ELb1ELb1ELb0ELb0EEENS1_36VarlenDynamicPersistentTileSchedulerILi128ELi96ELi256ELi128ELb0ELb1ELb1ELb0ELb1ELb1EEEEEEEEEvNT_6ParamsE:
	.zero		3328


//--------------------- .nv.constant0._ZN7cutlass13device_kernelIN5flash11enable_sm90INS1_16FlashAttnFwdSm90INS1_25CollectiveMainloopFwdSm90ILi2EN4cute5tupleIJNS5_1CILi1EEES8_S8_EEENS6_IJNS7_ILi128EEENS7_ILi96EEENS7_ILi64EEEEEELi256ENS_6half_tEfNS_4arch4Sm90ELb0ELb0ELb1ELb1ELb0ELb0ELb1ELb1ELb0ELb1ELb0ELb0EEENS1_21CollectiveEpilogueFwdINS6_IJSA_NS7_ILi256EEESB_EEES9_SE_SG_Li256ELb1ELb1ELb0ELb0EEENS1_36VarlenDynamicPersistentTileSchedulerILi128ELi96ELi256ELi128ELb0ELb1ELb1ELb0ELb1ELb1EEEEEEEEEvNT_6ParamsE --------------------------
	.section	.nv.constant0._ZN7cutlass13device_kernelIN5flash11enable_sm90INS1_16FlashAttnFwdSm90INS1_25CollectiveMainloopFwdSm90ILi2EN4cute5tupleIJNS5_1CILi1EEES8_S8_EEENS6_IJNS7_ILi128EEENS7_ILi96EEENS7_ILi64EEEEEELi256ENS_6half_tEfNS_4arch4Sm90ELb0ELb0ELb1ELb1ELb0ELb0ELb1ELb1ELb0ELb1ELb0ELb0EEENS1_21CollectiveEpilogueFwdINS6_IJSA_NS7_ILi256EEESB_EEES9_SE_SG_Li256ELb1ELb1ELb0ELb0EEENS1_36VarlenDynamicPersistentTileSchedulerILi128ELi96ELi256ELi128ELb0ELb1ELb1ELb0ELb1ELb1EEEEEEEEEvNT_6ParamsE,"a",@progbits
	.sectionflags	@""
	.align	4
.nv.constant0._ZN7cutlass13device_kernelIN5flash11enable_sm90INS1_16FlashAttnFwdSm90INS1_25CollectiveMainloopFwdSm90ILi2EN4cute5tupleIJNS5_1CILi1EEES8_S8_EEENS6_IJNS7_ILi128EEENS7_ILi96EEENS7_ILi64EEEEEELi256ENS_6half_tEfNS_4arch4Sm90ELb0ELb0ELb1ELb1ELb0ELb0ELb1ELb1ELb0ELb1ELb0ELb0EEENS1_21CollectiveEpilogueFwdINS6_IJSA_NS7_ILi256EEESB_EEES9_SE_SG_Li256ELb1ELb1ELb0ELb0EEENS1_36VarlenDynamicPersistentTileSchedulerILi128ELi96ELi256ELi128ELb0ELb1ELb1ELb0ELb1ELb1EEEEEEEEEvNT_6ParamsE:
	.zero		3584


//--------------------- .nv.constant0._ZN7cutlass13device_kernelIN5flash11enable_sm90INS1_16FlashAttnFwdSm90INS1_25CollectiveMainloopFwdSm90ILi2EN4cute5tupleIJNS5_1CILi1EEES8_S8_EEENS6_IJNS7_ILi128EEENS7_ILi96EEENS7_ILi64EEEEEELi256ENS_6half_tEfNS_4arch4Sm90ELb0ELb0ELb1ELb1ELb0ELb1ELb1ELb1ELb0ELb1ELb0ELb0EEENS1_21CollectiveEpilogueFwdINS6_IJSA_NS7_ILi256EEESB_EEES9_SE_SG_Li256ELb1ELb1ELb0ELb0EEENS1_36VarlenDynamicPersistentTileSchedulerILi128ELi96ELi256ELi128ELb0ELb1ELb1ELb0ELb1ELb1EEEEEEEEEvNT_6ParamsE --------------------------
	.section	.nv.constant0._ZN7cutlass13device_kernelIN5flash11enable_sm90INS1_16FlashAttnFwdSm90INS1_25CollectiveMainloopFwdSm90ILi2EN4cute5tupleIJNS5_1CILi1EEES8_S8_EEENS6_IJNS7_ILi128EEENS7_ILi96EEENS7_ILi64EEEEEELi256ENS_6half_tEfNS_4arch4Sm90ELb0ELb0ELb1ELb1ELb0ELb1ELb1ELb1ELb0ELb1ELb0ELb0EEENS1_21CollectiveEpilogueFwdINS6_IJSA_NS7_ILi256EEESB_EEES9_SE_SG_Li256ELb1ELb1ELb0ELb0EEENS1_36VarlenDynamicPersistentTileSchedulerILi128ELi96ELi256ELi128ELb0ELb1ELb1ELb0ELb1ELb1EEEEEEEEEvNT_6ParamsE,"a",@progbits
	.sectionflags	@""
	.align	4
.nv.constant0._ZN7cutlass13device_kernelIN5flash11enable_sm90INS1_16FlashAttnFwdSm90INS1_25CollectiveMainloopFwdSm90ILi2EN4cute5tupleIJNS5_1CILi1EEES8_S8_EEENS6_IJNS7_ILi128EEENS7_ILi96EEENS7_ILi64EEEEEELi256ENS_6half_tEfNS_4arch4Sm90ELb0ELb0ELb1ELb1ELb0ELb1ELb1ELb1ELb0ELb1ELb0ELb0EEENS1_21CollectiveEpilogueFwdINS6_IJSA_NS7_ILi256EEESB_EEES9_SE_SG_Li256ELb1ELb1ELb0ELb0EEENS1_36VarlenDynamicPersistentTileSchedulerILi128ELi96ELi256ELi128ELb0ELb1ELb1ELb0ELb1ELb1EEEEEEEEEvNT_6ParamsE:
	.zero		3584


//--------------------- .nv.constant0._ZN7cutlass13device_kernelIN5flash11enable_sm90INS1_16FlashAttnFwdSm90INS1_25CollectiveMainloopFwdSm90ILi2EN4cute5tupleIJNS5_1CILi1EEES8_S8_EEENS6_IJNS7_ILi128EEENS7_ILi96EEENS7_ILi64EEEEEELi256ENS_6half_tEfNS_4arch4Sm90ELb0ELb1ELb1ELb0ELb0ELb0ELb0ELb1ELb0ELb1ELb0ELb0EEENS1_21CollectiveEpilogueFwdINS6_IJSA_NS7_ILi256EEESB_EEES9_SE_SG_Li256ELb0ELb1ELb0ELb0EEENS1_30DynamicPersistentTileSchedulerILi256ELi128ELb0ELb1ELb1EEEEEEEEEvNT_6ParamsE --------------------------
	.section	.nv.constant0._ZN7cutlass13device_kernelIN5flash11enable_sm90INS1_16FlashAttnFwdSm90INS1_25CollectiveMainloopFwdSm90ILi2EN4cute5tupleIJNS5_1CILi1EEES8_S8_EEENS6_IJNS7_ILi128EEENS7_ILi96EEENS7_ILi64EEEEEELi256ENS_6half_tEfNS_4arch4Sm90ELb0ELb1ELb1ELb0ELb0ELb0ELb0ELb1ELb0ELb1ELb0ELb0EEENS1_21CollectiveEpilogueFwdINS6_IJSA_NS7_ILi256EEESB_EEES9_SE_SG_Li256ELb0ELb1ELb0ELb0EEENS1_30DynamicPersistentTileSchedulerILi256ELi128ELb0ELb1ELb1EEEEEEEEEvNT_6ParamsE,"a",@progbits
	.sectionflags	@""
	.align	4
.nv.constant0._ZN7cutlass13device_kernelIN5flash11enable_sm90INS1_16FlashAttnFwdSm90INS1_25CollectiveMainloopFwdSm90ILi2EN4cute5tupleIJNS5_1CILi1EEES8_S8_EEENS6_IJNS7_ILi128EEENS7_ILi96EEENS7_ILi64EEEEEELi256ENS_6half_tEfNS_4arch4Sm90ELb0ELb1ELb1ELb0ELb0ELb0ELb0ELb1ELb0ELb1ELb0ELb0EEENS1_21CollectiveEpilogueFwdINS6_IJSA_NS7_ILi256EEESB_EEES9_SE_SG_Li256ELb0ELb1ELb0ELb0EEENS1_30DynamicPersistentTileSchedulerILi256ELi128ELb0ELb1ELb1EEEEEEEEEvNT_6ParamsE:
	.zero		3328


//--------------------- .nv.constant0._ZN7cutlass13device_kernelIN5flash11enable_sm90INS1_16FlashAttnFwdSm90INS1_25CollectiveMainloopFwdSm90ILi2EN4cute5tupleIJNS5_1CILi1EEES8_S8_EEENS6_IJNS7_ILi128EEENS7_ILi96EEENS7_ILi64EEEEEELi256ENS_6half_tEfNS_4arch4Sm90ELb0ELb1ELb1ELb0ELb0ELb0ELb1ELb1ELb0ELb1ELb0ELb0EEENS1_21CollectiveEpilogueFwdINS6_IJSA_NS7_ILi256EEESB_EEES9_SE_SG_Li256ELb0ELb1ELb0ELb0EEENS1_30DynamicPersistentTileSchedulerILi256ELi128ELb0ELb1ELb1EEEEEEEEEvNT_6ParamsE --------------------------
	.section	.nv.constant0._ZN7cutlass13device_kernelIN5flash11enable_sm90INS1_16FlashAttnFwdSm90INS1_25CollectiveMainloopFwdSm90ILi2EN4cute5tupleIJNS5_1CILi1EEES8_S8_EEENS6_IJNS7_ILi128EEENS7_ILi96EEENS7_ILi64EEEEEELi256ENS_6half_tEfNS_4arch4Sm90ELb0ELb1ELb1ELb0ELb0ELb0ELb1ELb1ELb0ELb1ELb0ELb0EEENS1_21CollectiveEpilogueFwdINS6_IJSA_NS7_ILi256EEESB_EEES9_SE_SG_Li256ELb0ELb1ELb0ELb0EEENS1_30DynamicPersistentTileSchedulerILi256ELi128ELb0ELb1ELb1EEEEEEEEEvNT_6ParamsE,"a",@progbits
	.sectionflags	@""
	.align	4
.nv.constant0._ZN7cutlass13device_kernelIN5flash11enable_sm90INS1_16FlashAttnFwdSm90INS1_25CollectiveMainloopFwdSm90ILi2EN4cute5tupleIJNS5_1CILi1EEES8_S8_EEENS6_IJNS7_ILi128EEENS7_ILi96EEENS7_ILi64EEEEEELi256ENS_6half_tEfNS_4arch4Sm90ELb0ELb1ELb1ELb0ELb0ELb0ELb1ELb1ELb0ELb1ELb0ELb0EEENS1_21CollectiveEpilogueFwdINS6_IJSA_NS7_ILi256EEESB_EEES9_SE_SG_Li256ELb0ELb1ELb0ELb0EEENS1_30DynamicPersistentTileSchedulerILi256ELi128ELb0ELb1ELb1EEEEEEEEEvNT_6ParamsE:
	.zero		3584


//--------------------- .nv.constant0._ZN7cutlass13device_kernelIN5flash11enable_sm90INS1_16FlashAttnFwdSm90INS1_25CollectiveMainloopFwdSm90ILi2EN4cute5tupleIJNS5_1CILi1EEES8_S8_EEENS6_IJNS7_ILi128EEENS7_ILi96EEENS7_ILi64EEEEEELi256ENS_6half_tEfNS_4arch4Sm90ELb0ELb1ELb1ELb1ELb0ELb0ELb0ELb1ELb0ELb1ELb0ELb0EEENS1_21CollectiveEpilogueFwdINS6_IJSA_NS7_ILi256EEESB_EEES9_SE_SG_Li256ELb1ELb1ELb0ELb0EEENS1_36VarlenDynamicPersistentTileSchedulerILi128ELi96ELi256ELi128ELb0ELb1ELb1ELb1ELb0ELb1EEEEEEEEEvNT_6ParamsE --------------------------
	.section	.nv.constant0._ZN7cutlass13device_kernelIN5flash11enable_sm90INS1_16FlashAttnFwdSm90INS1_25CollectiveMainloopFwdSm90ILi2EN4cute5tupleIJNS5_1CILi1EEES8_S8_EEENS6_IJNS7_ILi128EEENS7_ILi96EEENS7_ILi64EEEEEELi256ENS_6half_tEfNS_4arch4Sm90ELb0ELb1ELb1ELb1ELb0ELb0ELb0ELb1ELb0ELb1ELb0ELb0EEENS1_21CollectiveEpilogueFwdINS6_IJSA_NS7_ILi256EEESB_EEES9_SE_SG_Li256ELb1ELb1ELb0ELb0EEENS1_36VarlenDynamicPersistentTileSchedulerILi128ELi96ELi256ELi128ELb0ELb1ELb1ELb1ELb0ELb1EEEEEEEEEvNT_6ParamsE,"a",@progbits
	.sectionflags	@""
	.align	4
.nv.constant0._ZN7cutlass13device_kernelIN5flash11enable_sm90INS1_16FlashAttnFwdSm90INS1_25CollectiveMainloopFwdSm90ILi2EN4cute5tupleIJNS5_1CILi1EEES8_S8_EEENS6_IJNS7_ILi128EEENS7_ILi96EEENS7_ILi64EEEEEELi256ENS_6half_tEfNS_4arch4Sm90ELb0ELb1ELb1ELb1ELb0ELb0ELb0ELb1ELb0ELb1ELb0ELb0EEENS1_21CollectiveEpilogueFwdINS6_IJSA_NS7_ILi256EEESB_EEES9_SE_SG_Li256ELb1ELb1ELb0ELb0EEENS1_36VarlenDynamicPersistentTileSchedulerILi128ELi96ELi256ELi128ELb0ELb1ELb1ELb1ELb0ELb1EEEEEEEEEvNT_6ParamsE:
	.zero		3328


//--------------------- .nv.constant0._ZN7cutlass13device_kernelIN5flash11enable_sm90INS1_16FlashAttnFwdSm90INS1_25CollectiveMainloopFwdSm90ILi2EN4cute5tupleIJNS5_1CILi1EEES8_S8_EEENS6_IJNS7_ILi128EEENS7_ILi96EEENS7_ILi64EEEEEELi256ENS_6half_tEfNS_4arch4Sm90ELb0ELb1ELb1ELb1ELb0ELb1ELb0ELb1ELb0ELb1ELb0ELb0EEENS1_21CollectiveEpilogueFwdINS6_IJSA_NS7_ILi256EEESB_EEES9_SE_SG_Li256ELb1ELb1ELb0ELb0EEENS1_36VarlenDynamicPersistentTileSchedulerILi128ELi96ELi256ELi128ELb0ELb1ELb1ELb1ELb0ELb1EEEEEEEEEvNT_6ParamsE --------------------------
	.section	.nv.constant0._ZN7cutlass13device_kernelIN5flash11enable_sm90INS1_16FlashAttnFwdSm90INS1_25CollectiveMainloopFwdSm90ILi2EN4cute5tupleIJNS5_1CILi1EEES8_S8_EEENS6_IJNS7_ILi128EEENS7_ILi96EEENS7_ILi64EEEEEELi256ENS_6half_tEfNS_4arch4Sm90ELb0ELb1ELb1ELb1ELb0ELb1ELb0ELb1ELb0ELb1ELb0ELb0EEENS1_21CollectiveEpilogueFwdINS6_IJSA_NS7_ILi256EEESB_EEES9_SE_SG_Li256ELb1ELb1ELb0ELb0EEENS1_36VarlenDynamicPersistentTileSchedulerILi128ELi96ELi256ELi128ELb0ELb1ELb1ELb1ELb0ELb1EEEEEEEEEvNT_6ParamsE,"a",@progbits
	.sectionflags	@""
	.align	4
.nv.constant0._ZN7cutlass13device_kernelIN5flash11enable_sm90INS1_16FlashAttnFwdSm90INS1_25CollectiveMainloopFwdSm90ILi2EN4cute5tupleIJNS5_1CILi1EEES8_S8_EEENS6_IJNS7_ILi128EEENS7_ILi96EEENS7_ILi64EEEEEELi256ENS_6half_tEfNS_4arch4Sm90ELb0ELb1ELb1ELb1ELb0ELb1ELb0ELb1ELb0ELb1ELb0ELb0EEENS1_21CollectiveEpilogueFwdINS6_IJSA_NS7_ILi256EEESB_EEES9_SE_SG_Li256ELb1ELb1ELb0ELb0EEENS1_36VarlenDynamicPersistentTileSchedulerILi128ELi96ELi256ELi128ELb0ELb1ELb1ELb1ELb0ELb1EEEEEEEEEvNT_6ParamsE:
	.zero		3328


//--------------------- .nv.constant0._ZN7cutlass13device_kernelIN5flash11enable_sm90INS1_16FlashAttnFwdSm90INS1_25CollectiveMainloopFwdSm90ILi2EN4cute5tupleIJNS5_1CILi1EEES8_S8_EEENS6_IJNS7_ILi128EEENS7_ILi96EEENS7_ILi64EEEEEELi256ENS_6half_tEfNS_4arch4Sm90ELb0ELb1ELb1ELb1ELb0ELb0ELb1ELb1ELb0ELb1ELb0ELb0EEENS1_21CollectiveEpilogueFwdINS6_IJSA_NS7_ILi256EEESB_EEES9_SE_SG_Li256ELb1ELb1ELb0ELb0EEENS1_36VarlenDynamicPersistentTileSchedulerILi128ELi96ELi256ELi128ELb0ELb1ELb1ELb1ELb0ELb1EEEEEEEEEvNT_6ParamsE --------------------------
	.section	.nv.constant0._ZN7cutlass13device_kernelIN5flash11enable_sm90INS1_16FlashAttnFwdSm90INS1_25CollectiveMainloopFwdSm90ILi2EN4cute5tupleIJNS5_1CILi1EEES8_S8_EEENS6_IJNS7_ILi128EEENS7_ILi96EEENS7_ILi64EEEEEELi256ENS_6half_tEfNS_4arch4Sm90ELb0ELb1ELb1ELb1ELb0ELb0ELb1ELb1ELb0ELb1ELb0ELb0EEENS1_21CollectiveEpilogueFwdINS6_IJSA_NS7_ILi256EEESB_EEES9_SE_SG_Li256ELb1ELb1ELb0ELb0EEENS1_36VarlenDynamicPersistentTileSchedulerILi128ELi96ELi256ELi128ELb0ELb1ELb1ELb1ELb0ELb1EEEEEEEEEvNT_6ParamsE,"a",@progbits
	.sectionflags	@""
	.align	4
.nv.constant0._ZN7cutlass13device_kernelIN5flash11enable_sm90INS1_16FlashAttnFwdSm90INS1_25CollectiveMainloopFwdSm90ILi2EN4cute5tupleIJNS5_1CILi1EEES8_S8_EEENS6_IJNS7_ILi128EEENS7_ILi96EEENS7_ILi64EEEEEELi256ENS_6half_tEfNS_4arch4Sm90ELb0ELb1ELb1ELb1ELb0ELb0ELb1ELb1ELb0ELb1ELb0ELb0EEENS1_21CollectiveEpilogueFwdINS6_IJSA_NS7_ILi256EEESB_EEES9_SE_SG_Li256ELb1ELb1ELb0ELb0EEENS1_36VarlenDynamicPersistentTileSchedulerILi128ELi96ELi256ELi128ELb0ELb1ELb1ELb1ELb0ELb1EEEEEEEEEvNT_6ParamsE:
	.zero		3584


//--------------------- .nv.constant0._ZN7cutlass13device_kernelIN5flash11enable_sm90INS1_16FlashAttnFwdSm90INS1_25CollectiveMainloopFwdSm90ILi2EN4cute5tupleIJNS5_1CILi1EEES8_S8_EEENS6_IJNS7_ILi128EEENS7_ILi96EEENS7_ILi64EEEEEELi256ENS_6half_tEfNS_4arch4Sm90ELb0ELb1ELb1ELb1ELb0ELb1ELb1ELb1ELb0ELb1ELb0ELb0EEENS1_21CollectiveEpilogueFwdINS6_IJSA_NS7_ILi256EEESB_EEES9_SE_SG_Li256ELb1ELb1ELb0ELb0EEENS1_36VarlenDynamicPersistentTileSchedulerILi128ELi96ELi256ELi128ELb0ELb1ELb1ELb1ELb0ELb1EEEEEEEEEvNT_6ParamsE --------------------------
	.section	.nv.constant0._ZN7cutlass13device_kernelIN5flash11enable_sm90INS1_16FlashAttnFwdSm90INS1_25CollectiveMainloopFwdSm90ILi2EN4cute5tupleIJNS5_1CILi1EEES8_S8_EEENS6_IJNS7_ILi128EEENS7_ILi96EEENS7_ILi64EEEEEELi256ENS_6half_tEfNS_4arch4Sm90ELb0ELb1ELb1ELb1ELb0ELb1ELb1ELb1ELb0ELb1ELb0ELb0EEENS1_21CollectiveEpilogueFwdINS6_IJSA_NS7_ILi256EEESB_EEES9_SE_SG_Li256ELb1ELb1ELb0ELb0EEENS1_36VarlenDynamicPersistentTileSchedulerILi128ELi96ELi256ELi128ELb0ELb1ELb1ELb1ELb0ELb1EEEEEEEEEvNT_6ParamsE,"a",@progbits
	.sectionflags	@""
	.align	4
.nv.constant0._ZN7cutlass13device_kernelIN5flash11enable_sm90INS1_16FlashAttnFwdSm90INS1_25CollectiveMainloopFwdSm90ILi2EN4cute5tupleIJNS5_1CILi1EEES8_S8_EEENS6_IJNS7_ILi128EEENS7_ILi96EEENS7_ILi64EEEEEELi256ENS_6half_tEfNS_4arch4Sm90ELb0ELb1ELb1ELb1ELb0ELb1ELb1ELb1ELb0ELb1ELb0ELb0EEENS1_21CollectiveEpilogueFwdINS6_IJSA_NS7_ILi256EEESB_EEES9_SE_SG_Li256ELb1ELb1ELb0ELb0EEENS1_36VarlenDynamicPersistentTileSchedulerILi128ELi96ELi256ELi128ELb0ELb1ELb1ELb1ELb0ELb1EEEEEEEEEvNT_6ParamsE:
	.zero		3584


//--------------------- .nv.constant0._ZN7cutlass13device_kernelIN5flash11enable_sm90INS1_16FlashAttnFwdSm90INS1_25CollectiveMainloopFwdSm90ILi2EN4cute5tupleIJNS5_1CILi1EEES8_S8_EEENS6_IJNS7_ILi128EEENS7_ILi96EEENS7_ILi64EEEEEELi256ENS_6half_tEfNS_4arch4Sm90ELb1ELb0ELb1ELb0ELb0ELb0ELb0ELb1ELb0ELb1ELb0ELb0EEENS1_21CollectiveEpilogueFwdINS6_IJSA_NS7_ILi256EEESB_EEES9_SE_SG_Li256ELb0ELb1ELb0ELb0EEENS1_30DynamicPersistentTileSchedulerILi256ELi128ELb0ELb1ELb1EEEEEEEEEvNT_6ParamsE --------------------------
	.section	.nv.constant0._ZN7cutlass13device_kernelIN5flash11enable_sm90INS1_16FlashAttnFwdSm90INS1_25CollectiveMainloopFwdSm90ILi2EN4cute5tupleIJNS5_1CILi1EEES8_S8_EEENS6_IJNS7_ILi128EEENS7_ILi96EEENS7_ILi64EEEEEELi256ENS_6half_tEfNS_4arch4Sm90ELb1ELb0ELb1ELb0ELb0ELb0ELb0ELb1ELb0ELb1ELb0ELb0EEENS1_21CollectiveEpilogueFwdINS6_IJSA_NS7_ILi256EEESB_EEES9_SE_SG_Li256ELb0ELb1ELb0ELb0EEENS1_30DynamicPersistentTileSchedulerILi256ELi128ELb0ELb1ELb1EEEEEEEEEvNT_6ParamsE,"a",@progbits
	.sectionflags	@""
	.align	4
.nv.constant0._ZN7cutlass13device_kernelIN5flash11enable_sm90INS1_16FlashAttnFwdSm90INS1_25CollectiveMainloopFwdSm90ILi2EN4cute5tupleIJNS5_1CILi1EEES8_S8_EEENS6_IJNS7_ILi128EEENS7_ILi96EEENS7_ILi64EEEEEELi256ENS_6half_tEfNS_4arch4Sm90ELb1ELb0ELb1ELb0ELb0ELb0ELb0ELb1ELb0ELb1ELb0ELb0EEENS1_21CollectiveEpilogueFwdINS6_IJSA_NS7_ILi256EEESB_EEES9_SE_SG_Li256ELb0ELb1ELb0ELb0EEENS1_30DynamicPersistentTileSchedulerILi256ELi128ELb0ELb1ELb1EEEEEEEEEvNT_6ParamsE:
	.zero		3328


//--------------------- .nv.constant0._ZN7cutlass13device_kernelIN5flash11enable_sm90INS1_16FlashAttnFwdSm90INS1_25CollectiveMainloopFwdSm90ILi2EN4cute5tupleIJNS5_1CILi1EEES8_S8_EEENS6_IJNS7_ILi128EEENS7_ILi96EEENS7_ILi64EEEEEELi256ENS_6half_tEfNS_4arch4Sm90ELb1ELb0ELb1ELb0ELb0ELb0ELb1ELb1ELb0ELb1ELb0ELb0EEENS1_21CollectiveEpilogueFwdINS6_IJSA_NS7_ILi256EEESB_EEES9_SE_SG_Li256ELb0ELb1ELb0ELb0EEENS1_30DynamicPersistentTileSchedulerILi256ELi128ELb0ELb1ELb1EEEEEEEEEvNT_6ParamsE --------------------------
	.section	.nv.constant0._ZN7cutlass13device_kernelIN5flash11enable_sm90INS1_16FlashAttnFwdSm90INS1_25CollectiveMainloopFwdSm90ILi2EN4cute5tupleIJNS5_1CILi1EEES8_S8_EEENS6_IJNS7_ILi128EEENS7_ILi96EEENS7_ILi64EEEEEELi256ENS_6half_tEfNS_4arch4Sm90ELb1ELb0ELb1ELb0ELb0ELb0ELb1ELb1ELb0ELb1ELb0ELb0EEENS1_21CollectiveEpilogueFwdINS6_IJSA_NS7_ILi256EEESB_EEES9_SE_SG_Li256ELb0ELb1ELb0ELb0EEENS1_30DynamicPersistentTileSchedulerILi256ELi128ELb0ELb1ELb1EEEEEEEEEvNT_6ParamsE,"a",@progbits
	.sectionflags	@""
	.align	4
.nv.constant0._ZN7cutlass13device_kernelIN5flash11enable_sm90INS1_16FlashAttnFwdSm90INS1_25CollectiveMainloopFwdSm90ILi2EN4cute5tupleIJNS5_1CILi1EEES8_S8_EEENS6_IJNS7_ILi128EEENS7_ILi96EEENS7_ILi64EEEEEELi256ENS_6half_tEfNS_4arch4Sm90ELb1ELb0ELb1ELb0ELb0ELb0ELb1ELb1ELb0ELb1ELb0ELb0EEENS1_21CollectiveEpilogueFwdINS6_IJSA_NS7_ILi256EEESB_EEES9_SE_SG_Li256ELb0ELb1ELb0ELb0EEENS1_30DynamicPersistentTileSchedulerILi256ELi128ELb0ELb1ELb1EEEEEEEEEvNT_6ParamsE:
	.zero		3584


//--------------------- .nv.constant0._ZN7cutlass13device_kernelIN5flash11enable_sm90INS1_16FlashAttnFwdSm90INS1_25CollectiveMainloopFwdSm90ILi2EN4cute5tupleIJNS5_1CILi1EEES8_S8_EEENS6_IJNS7_ILi128EEENS7_ILi96EEENS7_ILi64EEEEEELi256ENS_6half_tEfNS_4arch4Sm90ELb1ELb0ELb1ELb1ELb0ELb0ELb0ELb1ELb0ELb1ELb0ELb0EEENS1_21CollectiveEpilogueFwdINS6_IJSA_NS7_ILi256EEESB_EEES9_SE_SG_Li256ELb1ELb1ELb0ELb0EEENS1_36VarlenDynamicPersistentTileSchedulerILi128ELi96ELi256ELi128ELb0ELb1ELb1ELb1ELb1ELb1EEEEEEEEEvNT_6ParamsE --------------------------
	.section	.nv.constant0._ZN7cutlass13device_kernelIN5flash11enable_sm90INS1_16FlashAttnFwdSm90INS1_25CollectiveMainloopFwdSm90ILi2EN4cute5tupleIJNS5_1CILi1EEES8_S8_EEENS6_IJNS7_ILi128EEENS7_ILi96EEENS7_ILi64EEEEEELi256ENS_6half_tEfNS_4arch4Sm90ELb1ELb0ELb1ELb1ELb0ELb0ELb0ELb1ELb0ELb1ELb0ELb0EEENS1_21CollectiveEpilogueFwdINS6_IJSA_NS7_ILi256EEESB_EEES9_SE_SG_Li256ELb1ELb1ELb0ELb0EEENS1_36VarlenDynamicPersistentTileSchedulerILi128ELi96ELi256ELi128ELb0ELb1ELb1ELb1ELb1ELb1EEEEEEEEEvNT_6ParamsE,"a",@progbits
	.sectionflags	@""
	.align	4
.nv.constant0._ZN7cutlass13device_kernelIN5flash11enable_sm90INS1_16FlashAttnFwdSm90INS1_25CollectiveMainloopFwdSm90ILi2EN4cute5tupleIJNS5_1CILi1EEES8_S8_EEENS6_IJNS7_ILi128EEENS7_ILi96EEENS7_ILi64EEEEEELi256ENS_6half_tEfNS_4arch4Sm90ELb1ELb0ELb1ELb1ELb0ELb0ELb0ELb1ELb0ELb1ELb0ELb0EEENS1_21CollectiveEpilogueFwdINS6_IJSA_NS7_ILi256EEESB_EEES9_SE_SG_Li256ELb1ELb1ELb0ELb0EEENS1_36VarlenDynamicPersistentTileSchedulerILi128ELi96ELi256ELi128ELb0ELb1ELb1ELb1ELb1ELb1EEEEEEEEEvNT_6ParamsE:
	.zero		3328


//--------------------- .nv.constant0._ZN7cutlass13device_kernelIN5flash11enable_sm90INS1_16FlashAttnFwdSm90INS1_25CollectiveMainloopFwdSm90ILi2EN4cute5tupleIJNS5_1CILi1EEES8_S8_EEENS6_IJNS7_ILi128EEENS7_ILi96EEENS7_ILi64EEEEEELi256ENS_6half_tEfNS_4arch4Sm90ELb1ELb0ELb1ELb1ELb0ELb1ELb0ELb1ELb0ELb1ELb0ELb0EEENS1_21CollectiveEpilogueFwdINS6_IJSA_NS7_ILi256EEESB_EEES9_SE_SG_Li256ELb1ELb1ELb0ELb0EEENS1_36VarlenDynamicPersistentTileSchedulerILi128ELi96ELi256ELi128ELb0ELb1ELb1ELb1ELb1ELb1EEEEEEEEEvNT_6ParamsE --------------------------
	.section	.nv.constant0._ZN7cutlass13device_kernelIN5flash11enable_sm90INS1_16FlashAttnFwdSm90INS1_25CollectiveMainloopFwdSm90ILi2EN4cute5tupleIJNS5_1CILi1EEES8_S8_EEENS6_IJNS7_ILi128EEENS7_ILi96EEENS7_ILi64EEEEEELi256ENS_6half_tEfNS_4arch4Sm90ELb1ELb0ELb1ELb1ELb0ELb1ELb0ELb1ELb0ELb1ELb0ELb0EEENS1_21CollectiveEpilogueFwdINS6_IJSA_NS7_ILi256EEESB_EEES9_SE_SG_Li256ELb1ELb1ELb0ELb0EEENS1_36VarlenDynamicPersistentTileSchedulerILi128ELi96ELi256ELi128ELb0ELb1ELb1ELb1ELb1ELb1EEEEEEEEEvNT_6ParamsE,"a",@progbits
	.sectionflags	@""
	.align	4
.nv.constant0._ZN7cutlass13device_kernelIN5flash11enable_sm90INS1_16FlashAttnFwdSm90INS1_25CollectiveMainloopFwdSm90ILi2EN4cute5tupleIJNS5_1CILi1EEES8_S8_EEENS6_IJNS7_ILi128EEENS7_ILi96EEENS7_ILi64EEEEEELi256ENS_6half_tEfNS_4arch4Sm90ELb1ELb0ELb1ELb1ELb0ELb1ELb0ELb1ELb0ELb1ELb0ELb0EEENS1_21CollectiveEpilogueFwdINS6_IJSA_NS7_ILi256EEESB_EEES9_SE_SG_Li256ELb1ELb1ELb0ELb0EEENS1_36VarlenDynamicPersistentTileSchedulerILi128ELi96ELi256ELi128ELb0ELb1ELb1ELb1ELb1ELb1EEEEEEEEEvNT_6ParamsE:
	.zero		3328


//--------------------- .nv.constant0._ZN7cutlass13device_kernelIN5flash11enable_sm90INS1_16FlashAttnFwdSm90INS1_25CollectiveMainloopFwdSm90ILi2EN4cute5tupleIJNS5_1CILi1EEES8_S8_EEENS6_IJNS7_ILi128EEENS7_ILi96EEENS7_ILi64EEEEEELi256ENS_6half_tEfNS_4arch4Sm90ELb1ELb0ELb1ELb1ELb0ELb0ELb1ELb1ELb0ELb1ELb0ELb0EEENS1_21CollectiveEpilogueFwdINS6_IJSA_NS7_ILi256EEESB_EEES9_SE_SG_Li256ELb1ELb1ELb0ELb0EEENS1_36VarlenDynamicPersistentTileSchedulerILi128ELi96ELi256ELi128ELb0ELb1ELb1ELb1ELb1ELb1EEEEEEEEEvNT_6ParamsE --------------------------
	.section	.nv.constant0._ZN7cutlass13device_kernelIN5flash11enable_sm90INS1_16FlashAttnFwdSm90INS1_25CollectiveMainloopFwdSm90ILi2EN4cute5tupleIJNS5_1CILi1EEES8_S8_EEENS6_IJNS7_ILi128EEENS7_ILi96EEENS7_ILi64EEEEEELi256ENS_6half_tEfNS_4arch4Sm90ELb1ELb0ELb1ELb1ELb0ELb0ELb1ELb1ELb0ELb1ELb0ELb0EEENS1_21CollectiveEpilogueFwdINS6_IJSA_NS7_ILi256EEESB_EEES9_SE_SG_Li256ELb1ELb1ELb0ELb0EEENS1_36VarlenDynamicPersistentTileSchedulerILi128ELi96ELi256ELi128ELb0ELb1ELb1ELb1ELb1ELb1EEEEEEEEEvNT_6ParamsE,"a",@progbits
	.sectionflags	@""
	.align	4
.nv.constant0._ZN7cutlass13device_kernelIN5flash11enable_sm90INS1_16FlashAttnFwdSm90INS1_25CollectiveMainloopFwdSm90ILi2EN4cute5tupleIJNS5_1CILi1EEES8_S8_EEENS6_IJNS7_ILi128EEENS7_ILi96EEENS7_ILi64EEEEEELi256ENS_6half_tEfNS_4arch4Sm90ELb1ELb0ELb1ELb1ELb0ELb0ELb1ELb1ELb0ELb1ELb0ELb0EEENS1_21CollectiveEpilogueFwdINS6_IJSA_NS7_ILi256EEESB_EEES9_SE_SG_Li256ELb1ELb1ELb0ELb0EEENS1_36VarlenDynamicPersistentTileSchedulerILi128ELi96ELi256ELi128ELb0ELb1ELb1ELb1ELb1ELb1EEEEEEEEEvNT_6ParamsE:
	.zero		3584


//--------------------- .nv.constant0._ZN7cutlass13device_kernelIN5flash11enable_sm90INS1_16FlashAttnFwdSm90INS1_25CollectiveMainloopFwdSm90ILi2EN4cute5tupleIJNS5_1CILi1EEES8_S8_EEENS6_IJNS7_ILi128EEENS7_ILi96EEENS7_ILi64EEEEEELi256ENS_6half_tEfNS_4arch4Sm90ELb1ELb0ELb1ELb1ELb0ELb1ELb1ELb1ELb0ELb1ELb0ELb0EEENS1_21CollectiveEpilogueFwdINS6_IJSA_NS7_ILi256EEESB_EEES9_SE_SG_Li256ELb1ELb1ELb0ELb0EEENS1_36VarlenDynamicPersistentTileSchedulerILi128ELi96ELi256ELi128ELb0ELb1ELb1ELb1ELb1ELb1EEEEEEEEEvNT_6ParamsE --------------------------
	.section	.nv.constant0._ZN7cutlass13device_kernelIN5flash11enable_sm90INS1_16FlashAttnFwdSm90INS1_25CollectiveMainloopFwdSm90ILi2EN4cute5tupleIJNS5_1CILi1EEES8_S8_EEENS6_IJNS7_ILi128EEENS7_ILi96EEENS7_ILi64EEEEEELi256ENS_6half_tEfNS_4arch4Sm90ELb1ELb0ELb1ELb1ELb0ELb1ELb1ELb1ELb0ELb1ELb0ELb0EEENS1_21CollectiveEpilogueFwdINS6_IJSA_NS7_ILi256EEESB_EEES9_SE_SG_Li256ELb1ELb1ELb0ELb0EEENS1_36VarlenDynamicPersistentTileSchedulerILi128ELi96ELi256ELi128ELb0ELb1ELb1ELb1ELb1ELb1EEEEEEEEEvNT_6ParamsE,"a",@progbits
	.sectionflags	@""
	.align	4
.nv.constant0._ZN7cutlass13device_kernelIN5flash11enable_sm90INS1_16FlashAttnFwdSm90INS1_25CollectiveMainloopFwdSm90ILi2EN4cute5tupleIJNS5_1CILi1EEES8_S8_EEENS6_IJNS7_ILi128EEENS7_ILi96EEENS7_ILi64EEEEEELi256ENS_6half_tEfNS_4arch4Sm90ELb1ELb0ELb1ELb1ELb0ELb1ELb1ELb1ELb0ELb1ELb0ELb0EEENS1_21CollectiveEpilogueFwdINS6_IJSA_NS7_ILi256EEESB_EEES9_SE_SG_Li256ELb1ELb1ELb0ELb0EEENS1_36VarlenDynamicPersistentTileSchedulerILi128ELi96ELi256ELi128ELb0ELb1ELb1ELb1ELb1ELb1EEEEEEEEEvNT_6ParamsE:
	.zero		3584


//--------------------- SYMBOLS --------------------------

	.type		.nv.reservedSmem.offset0,@object
	.size		.nv.reservedSmem.offset0,0x4
	.type		__assertfail,@function
